	.target	sm_90a

	.elftype	@"ET_EXEC"


//--------------------- .note.nv.tkinfo           --------------------------
	.section	.note.nv.tkinfo,"",@"SHT_NOTE"
	.sectionflags	@"SHF_NOTE_NV_TKINFO"
	.tkinfo
        /*0018*/ 	.word	0x00000002
        /*0030*/ 	.string	""
        /*0030*/ 	.string	"ptxas"
        /*0030*/ 	.string	"Cuda compilation tools, release 13.0, V13.0.88"
        /*0030*/ 	.string	"Build cuda_13.0.r13.0/compiler.36424714_0"
        /*0030*/ 	.string	"-arch sm_90a -m 64 "



//--------------------- .note.nv.cuinfo           --------------------------
	.section	.note.nv.cuinfo,"",@"SHT_NOTE"
	.sectionflags	@"SHF_NOTE_NV_CUINFO"
        /*0018*/ 	.short	0x0002
        /*001a*/ 	.short	0x005a
        /*001c*/ 	.short	0x0082
	.zero		2


//--------------------- .nv.info                  --------------------------
	.section	.nv.info,"",@"SHT_CUDA_INFO"
	.align	4


	//----- nvinfo : EIATTR_REGCOUNT
	.align		4
        /*0000*/ 	.byte	0x04, 0x2f
        /*0002*/ 	.short	(.L_41 - .L_40)
	.align		4
.L_40:
        /*0004*/ 	.word	index@(_ZN7cutlass13device_kernelIN5flash11enable_sm90INS1_16FlashAttnFwdSm90INS1_25CollectiveMainloopFwdSm90ILi2EN4cute5tupleIJNS5_1CILi1EEES8_S8_EEENS6_IJNS7_ILi192EEENS7_ILi128EEENS7_ILi64EEEEEELi64ENS_6half_tEfNS_4arch4Sm90ELb1ELb0ELb1ELb1ELb1ELb1ELb0ELb1ELb1ELb1ELb1ELb0EEENS1_21CollectiveEpilogueFwdINS6_IJSA_SC_SB_EEES9_SE_SG_Li384ELb1ELb1ELb1ELb0EEENS1_36VarlenDynamicPersistentTileSchedulerILi192ELi128ELi384ELi128ELb1ELb1ELb1ELb1ELb1ELb1EEEEEEEEEvNT_6ParamsE)
        /*0008*/ 	.word	0x00000080


	//----- nvinfo : EIATTR_FRAME_SIZE
	.align		4
.L_41:
        /*000c*/ 	.byte	0x04, 0x11
        /*000e*/ 	.short	(.L_43 - .L_42)
	.align		4
.L_42:
        /*0010*/ 	.word	index@(_ZN7cutlass13device_kernelIN5flash11enable_sm90INS1_16FlashAttnFwdSm90INS1_25CollectiveMainloopFwdSm90ILi2EN4cute5tupleIJNS5_1CILi1EEES8_S8_EEENS6_IJNS7_ILi192EEENS7_ILi128EEENS7_ILi64EEEEEELi64ENS_6half_tEfNS_4arch4Sm90ELb1ELb0ELb1ELb1ELb1ELb1ELb0ELb1ELb1ELb1ELb1ELb0EEENS1_21CollectiveEpilogueFwdINS6_IJSA_SC_SB_EEES9_SE_SG_Li384ELb1ELb1ELb1ELb0EEENS1_36VarlenDynamicPersistentTileSchedulerILi192ELi128ELi384ELi128ELb1ELb1ELb1ELb1ELb1ELb1EEEEEEEEEvNT_6ParamsE)
        /*0014*/ 	.word	0x00000068


	//----- nvinfo : EIATTR_REGCOUNT
	.align		4
.L_43:
        /*0018*/ 	.byte	0x04, 0x2f
        /*001a*/ 	.short	(.L_45 - .L_44)
	.align		4
.L_44:
        /*001c*/ 	.word	index@(_ZN7cutlass13device_kernelIN5flash11enable_sm90INS1_16FlashAttnFwdSm90INS1_25CollectiveMainloopFwdSm90ILi2EN4cute5tupleIJNS5_1CILi1EEES8_S8_EEENS6_IJNS7_ILi192EEENS7_ILi128EEENS7_ILi64EEEEEELi64ENS_6half_tEfNS_4arch4Sm90ELb1ELb0ELb1ELb1ELb1ELb0ELb0ELb1ELb1ELb1ELb1ELb0EEENS1_21CollectiveEpilogueFwdINS6_IJSA_SC_SB_EEES9_SE_SG_Li384ELb1ELb1ELb1ELb0EEENS1_36VarlenDynamicPersistentTileSchedulerILi192ELi128ELi384ELi128ELb1ELb1ELb1ELb1ELb1ELb1EEEEEEEEEvNT_6ParamsE)
        /*0020*/ 	.word	0x00000080


	//----- nvinfo : EIATTR_FRAME_SIZE
	.align		4
.L_45:
        /*0024*/ 	.byte	0x04, 0x11
        /*0026*/ 	.short	(.L_47 - .L_46)
	.align		4
.L_46:
        /*0028*/ 	.word	index@(_ZN7cutlass13device_kernelIN5flash11enable_sm90INS1_16FlashAttnFwdSm90INS1_25CollectiveMainloopFwdSm90ILi2EN4cute5tupleIJNS5_1CILi1EEES8_S8_EEENS6_IJNS7_ILi192EEENS7_ILi128EEENS7_ILi64EEEEEELi64ENS_6half_tEfNS_4arch4Sm90ELb1ELb0ELb1ELb1ELb1ELb0ELb0ELb1ELb1ELb1ELb1ELb0EEENS1_21CollectiveEpilogueFwdINS6_IJSA_SC_SB_EEES9_SE_SG_Li384ELb1ELb1ELb1ELb0EEENS1_36VarlenDynamicPersistentTileSchedulerILi192ELi128ELi384ELi128ELb1ELb1ELb1ELb1ELb1ELb1EEEEEEEEEvNT_6ParamsE)
        /*002c*/ 	.word	0x00000040


	//----- nvinfo : EIATTR_REGCOUNT
	.align		4
.L_47:
        /*0030*/ 	.byte	0x04, 0x2f
        /*0032*/ 	.short	(.L_49 - .L_48)
	.align		4
.L_48:
        /*0034*/ 	.word	index@(_ZN7cutlass13device_kernelIN5flash11enable_sm90INS1_16FlashAttnFwdSm90INS1_25CollectiveMainloopFwdSm90ILi2EN4cute5tupleIJNS5_1CILi1EEES8_S8_EEENS6_IJNS7_ILi192EEENS7_ILi128EEENS7_ILi64EEEEEELi64ENS_6half_tEfNS_4arch4Sm90ELb1ELb0ELb1ELb0ELb1ELb0ELb0ELb1ELb1ELb1ELb1ELb0EEENS1_21CollectiveEpilogueFwdINS6_IJSA_SC_SB_EEES9_SE_SG_Li384ELb0ELb1ELb1ELb0EEENS1_19SingleTileSchedulerILb0ELb1ELb1ELi192EEEEEEEEEvNT_6ParamsE)
        /*0038*/ 	.word	0x00000080


	//----- nvinfo : EIATTR_FRAME_SIZE
	.align		4
.L_49:
        /*003c*/ 	.byte	0x04, 0x11
        /*003e*/ 	.short	(.L_51 - .L_50)
	.align		4
.L_50:
        /*0040*/ 	.word	index@(_ZN7cutlass13device_kernelIN5flash11enable_sm90INS1_16FlashAttnFwdSm90INS1_25CollectiveMainloopFwdSm90ILi2EN4cute5tupleIJNS5_1CILi1EEES8_S8_EEENS6_IJNS7_ILi192EEENS7_ILi128EEENS7_ILi64EEEEEELi64ENS_6half_tEfNS_4arch4Sm90ELb1ELb0ELb1ELb0ELb1ELb0ELb0ELb1ELb1ELb1ELb1ELb0EEENS1_21CollectiveEpilogueFwdINS6_IJSA_SC_SB_EEES9_SE_SG_Li384ELb0ELb1ELb1ELb0EEENS1_19SingleTileSchedulerILb0ELb1ELb1ELi192EEEEEEEEEvNT_6ParamsE)
        /*0044*/ 	.word	0x00000008


	//----- nvinfo : EIATTR_REGCOUNT
	.align		4
.L_51:
        /*0048*/ 	.byte	0x04, 0x2f
        /*004a*/ 	.short	(.L_53 - .L_52)
	.align		4
.L_52:
        /*004c*/ 	.word	index@(_ZN7cutlass13device_kernelIN5flash11enable_sm90INS1_16FlashAttnFwdSm90INS1_25CollectiveMainloopFwdSm90ILi2EN4cute5tupleIJNS5_1CILi1EEES8_S8_EEENS6_IJNS7_ILi192EEENS7_ILi128EEENS7_ILi64EEEEEELi64ENS_6half_tEfNS_4arch4Sm90ELb0ELb1ELb1ELb1ELb1ELb1ELb0ELb1ELb1ELb1ELb1ELb0EEENS1_21CollectiveEpilogueFwdINS6_IJSA_SC_SB_EEES9_SE_SG_Li384ELb1ELb1ELb1ELb0EEENS1_36VarlenDynamicPersistentTileSchedulerILi192ELi128ELi384ELi128ELb1ELb1ELb1ELb1ELb0ELb1EEEEEEEEEvNT_6ParamsE)
        /*0050*/ 	.word	0x00000080


	//----- nvinfo : EIATTR_FRAME_SIZE
	.align		4
.L_53:
        /*0054*/ 	.byte	0x04, 0x11
        /*0056*/ 	.short	(.L_55 - .L_54)
	.align		4
.L_54:
        /*0058*/ 	.word	index@(_ZN7cutlass13device_kernelIN5flash11enable_sm90INS1_16FlashAttnFwdSm90INS1_25CollectiveMainloopFwdSm90ILi2EN4cute5tupleIJNS5_1CILi1EEES8_S8_EEENS6_IJNS7_ILi192EEENS7_ILi128EEENS7_ILi64EEEEEELi64ENS_6half_tEfNS_4arch4Sm90ELb0ELb1ELb1ELb1ELb1ELb1ELb0ELb1ELb1ELb1ELb1ELb0EEENS1_21CollectiveEpilogueFwdINS6_IJSA_SC_SB_EEES9_SE_SG_Li384ELb1ELb1ELb1ELb0EEENS1_36VarlenDynamicPersistentTileSchedulerILi192ELi128ELi384ELi128ELb1ELb1ELb1ELb1ELb0ELb1EEEEEEEEEvNT_6ParamsE)
        /*005c*/ 	.word	0x00000068


	//----- nvinfo : EIATTR_REGCOUNT
	.align		4
.L_55:
        /*0060*/ 	.byte	0x04, 0x2f
        /*0062*/ 	.short	(.L_57 - .L_56)
	.align		4
.L_56:
        /*0064*/ 	.word	index@(_ZN7cutlass13device_kernelIN5flash11enable_sm90INS1_16FlashAttnFwdSm90INS1_25CollectiveMainloopFwdSm90ILi2EN4cute5tupleIJNS5_1CILi1EEES8_S8_EEENS6_IJNS7_ILi192EEENS7_ILi128EEENS7_ILi64EEEEEELi64ENS_6half_tEfNS_4arch4Sm90ELb0ELb1ELb1ELb1ELb1ELb0ELb0ELb1ELb1ELb1ELb1ELb0EEENS1_21CollectiveEpilogueFwdINS6_IJSA_SC_SB_EEES9_SE_SG_Li384ELb1ELb1ELb1ELb0EEENS1_36VarlenDynamicPersistentTileSchedulerILi192ELi128ELi384ELi128ELb1ELb1ELb1ELb1ELb0ELb1EEEEEEEEEvNT_6ParamsE)
        /*0068*/ 	.word	0x00000080


	//----- nvinfo : EIATTR_FRAME_SIZE
	.align		4
.L_57:
        /*006c*/ 	.byte	0x04, 0x11
        /*006e*/ 	.short	(.L_59 - .L_58)
	.align		4
.L_58:
        /*0070*/ 	.word	index@(_ZN7cutlass13device_kernelIN5flash11enable_sm90INS1_16FlashAttnFwdSm90INS1_25CollectiveMainloopFwdSm90ILi2EN4cute5tupleIJNS5_1CILi1EEES8_S8_EEENS6_IJNS7_ILi192EEENS7_ILi128EEENS7_ILi64EEEEEELi64ENS_6half_tEfNS_4arch4Sm90ELb0ELb1ELb1ELb1ELb1ELb0ELb0ELb1ELb1ELb1ELb1ELb0EEENS1_21CollectiveEpilogueFwdINS6_IJSA_SC_SB_EEES9_SE_SG_Li384ELb1ELb1ELb1ELb0EEENS1_36VarlenDynamicPersistentTileSchedulerILi192ELi128ELi384ELi128ELb1ELb1ELb1ELb1ELb0ELb1EEEEEEEEEvNT_6ParamsE)
        /*0074*/ 	.word	0x00000040


	//----- nvinfo : EIATTR_REGCOUNT
	.align		4
.L_59:
        /*0078*/ 	.byte	0x04, 0x2f
        /*007a*/ 	.short	(.L_61 - .L_60)
	.align		4
.L_60:
        /*007c*/ 	.word	index@(_ZN7cutlass13device_kernelIN5flash11enable_sm90INS1_16FlashAttnFwdSm90INS1_25CollectiveMainloopFwdSm90ILi2EN4cute5tupleIJNS5_1CILi1EEES8_S8_EEENS6_IJNS7_ILi192EEENS7_ILi128EEENS7_ILi64EEEEEELi64ENS_6half_tEfNS_4arch4Sm90ELb0ELb1ELb1ELb0ELb1ELb0ELb0ELb1ELb1ELb1ELb1ELb0EEENS1_21CollectiveEpilogueFwdINS6_IJSA_SC_SB_EEES9_SE_SG_Li384ELb0ELb1ELb1ELb0EEENS1_19SingleTileSchedulerILb0ELb1ELb1ELi192EEEEEEEEEvNT_6ParamsE)
        /*0080*/ 	.word	0x00000080


	//----- nvinfo : EIATTR_FRAME_SIZE
	.align		4
.L_61:
        /*0084*/ 	.byte	0x04, 0x11
        /*0086*/ 	.short	(.L_63 - .L_62)
	.align		4
.L_62:
        /*0088*/ 	.word	index@(_ZN7cutlass13device_kernelIN5flash11enable_sm90INS1_16FlashAttnFwdSm90INS1_25CollectiveMainloopFwdSm90ILi2EN4cute5tupleIJNS5_1CILi1EEES8_S8_EEENS6_IJNS7_ILi192EEENS7_ILi128EEENS7_ILi64EEEEEELi64ENS_6half_tEfNS_4arch4Sm90ELb0ELb1ELb1ELb0ELb1ELb0ELb0ELb1ELb1ELb1ELb1ELb0EEENS1_21CollectiveEpilogueFwdINS6_IJSA_SC_SB_EEES9_SE_SG_Li384ELb0ELb1ELb1ELb0EEENS1_19SingleTileSchedulerILb0ELb1ELb1ELi192EEEEEEEEEvNT_6ParamsE)
        /*008c*/ 	.word	0x00000008


	//----- nvinfo : EIATTR_REGCOUNT
	.align		4
.L_63:
        /*0090*/ 	.byte	0x04, 0x2f
        /*0092*/ 	.short	(.L_65 - .L_64)
	.align		4
.L_64:
        /*0094*/ 	.word	index@(_ZN7cutlass13device_kernelIN5flash11enable_sm90INS1_16FlashAttnFwdSm90INS1_25CollectiveMainloopFwdSm90ILi2EN4cute5tupleIJNS5_1CILi1EEES8_S8_EEENS6_IJNS7_ILi192EEENS7_ILi128EEENS7_ILi64EEEEEELi64ENS_6half_tEfNS_4arch4Sm90ELb0ELb0ELb1ELb1ELb1ELb1ELb0ELb1ELb1ELb1ELb1ELb0EEENS1_21CollectiveEpilogueFwdINS6_IJSA_SC_SB_EEES9_SE_SG_Li384ELb1ELb1ELb1ELb0EEENS1_36VarlenDynamicPersistentTileSchedulerILi192ELi128ELi384ELi128ELb1ELb1ELb1ELb0ELb1ELb1EEEEEEEEEvNT_6ParamsE)
        /*0098*/ 	.word	0x00000080


	//----- nvinfo : EIATTR_FRAME_SIZE
	.align		4
.L_65:
        /*009c*/ 	.byte	0x04, 0x11
        /*009e*/ 	.short	(.L_67 - .L_66)
	.align		4
.L_66:
        /*00a0*/ 	.word	index@(_ZN7cutlass13device_kernelIN5flash11enable_sm90INS1_16FlashAttnFwdSm90INS1_25CollectiveMainloopFwdSm90ILi2EN4cute5tupleIJNS5_1CILi1EEES8_S8_EEENS6_IJNS7_ILi192EEENS7_ILi128EEENS7_ILi64EEEEEELi64ENS_6half_tEfNS_4arch4Sm90ELb0ELb0ELb1ELb1ELb1ELb1ELb0ELb1ELb1ELb1ELb1ELb0EEENS1_21CollectiveEpilogueFwdINS6_IJSA_SC_SB_EEES9_SE_SG_Li384ELb1ELb1ELb1ELb0EEENS1_36VarlenDynamicPersistentTileSchedulerILi192ELi128ELi384ELi128ELb1ELb1ELb1ELb0ELb1ELb1EEEEEEEEEvNT_6ParamsE)
        /*00a4*/ 	.word	0x00000068


	//----- nvinfo : EIATTR_REGCOUNT
	.align		4
.L_67:
        /*00a8*/ 	.byte	0x04, 0x2f
        /*00aa*/ 	.short	(.L_69 - .L_68)
	.align		4
.L_68:
        /*00ac*/ 	.word	index@(_ZN7cutlass13device_kernelIN5flash11enable_sm90INS1_16FlashAttnFwdSm90INS1_25CollectiveMainloopFwdSm90ILi2EN4cute5tupleIJNS5_1CILi1EEES8_S8_EEENS6_IJNS7_ILi192EEENS7_ILi128EEENS7_ILi64EEEEEELi64ENS_6half_tEfNS_4arch4Sm90ELb0ELb0ELb1ELb1ELb1ELb0ELb0ELb1ELb1ELb1ELb1ELb0EEENS1_21CollectiveEpilogueFwdINS6_IJSA_SC_SB_EEES9_SE_SG_Li384ELb1ELb1ELb1ELb0EEENS1_36VarlenDynamicPersistentTileSchedulerILi192ELi128ELi384ELi128ELb1ELb1ELb1ELb0ELb1ELb1EEEEEEEEEvNT_6ParamsE)
        /*00b0*/ 	.word	0x00000080


	//----- nvinfo : EIATTR_FRAME_SIZE
	.align		4
.L_69:
        /*00b4*/ 	.byte	0x04, 0x11
        /*00b6*/ 	.short	(.L_71 - .L_70)
	.align		4
.L_70:
        /*00b8*/ 	.word	index@(_ZN7cutlass13device_kernelIN5flash11enable_sm90INS1_16FlashAttnFwdSm90INS1_25CollectiveMainloopFwdSm90ILi2EN4cute5tupleIJNS5_1CILi1EEES8_S8_EEENS6_IJNS7_ILi192EEENS7_ILi128EEENS7_ILi64EEEEEELi64ENS_6half_tEfNS_4arch4Sm90ELb0ELb0ELb1ELb1ELb1ELb0ELb0ELb1ELb1ELb1ELb1ELb0EEENS1_21CollectiveEpilogueFwdINS6_IJSA_SC_SB_EEES9_SE_SG_Li384ELb1ELb1ELb1ELb0EEENS1_36VarlenDynamicPersistentTileSchedulerILi192ELi128ELi384ELi128ELb1ELb1ELb1ELb0ELb1ELb1EEEEEEEEEvNT_6ParamsE)
        /*00bc*/ 	.word	0x00000050


	//----- nvinfo : EIATTR_REGCOUNT
	.align		4
.L_71:
        /*00c0*/ 	.byte	0x04, 0x2f
        /*00c2*/ 	.short	(.L_73 - .L_72)
	.align		4
.L_72:
        /*00c4*/ 	.word	index@(_ZN7cutlass13device_kernelIN5flash11enable_sm90INS1_16FlashAttnFwdSm90INS1_25CollectiveMainloopFwdSm90ILi2EN4cute5tupleIJNS5_1CILi1EEES8_S8_EEENS6_IJNS7_ILi192EEENS7_ILi128EEENS7_ILi64EEEEEELi64ENS_6half_tEfNS_4arch4Sm90ELb0ELb0ELb1ELb0ELb1ELb0ELb0ELb1ELb1ELb1ELb1ELb0EEENS1_21CollectiveEpilogueFwdINS6_IJSA_SC_SB_EEES9_SE_SG_Li384ELb0ELb1ELb1ELb0EEENS1_19SingleTileSchedulerILb0ELb1ELb1ELi192EEEEEEEEEvNT_6ParamsE)
        /*00c8*/ 	.word	0x00000080


	//----- nvinfo : EIATTR_FRAME_SIZE
	.align		4
.L_73:
        /*00cc*/ 	.byte	0x04, 0x11
        /*00ce*/ 	.short	(.L_75 - .L_74)
	.align		4
.L_74:
        /*00d0*/ 	.word	index@(_ZN7cutlass13device_kernelIN5flash11enable_sm90INS1_16FlashAttnFwdSm90INS1_25CollectiveMainloopFwdSm90ILi2EN4cute5tupleIJNS5_1CILi1EEES8_S8_EEENS6_IJNS7_ILi192EEENS7_ILi128EEENS7_ILi64EEEEEELi64ENS_6half_tEfNS_4arch4Sm90ELb0ELb0ELb1ELb0ELb1ELb0ELb0ELb1ELb1ELb1ELb1ELb0EEENS1_21CollectiveEpilogueFwdINS6_IJSA_SC_SB_EEES9_SE_SG_Li384ELb0ELb1ELb1ELb0EEENS1_19SingleTileSchedulerILb0ELb1ELb1ELi192EEEEEEEEEvNT_6ParamsE)
        /*00d4*/ 	.word	0x00000008


	//----- nvinfo : EIATTR_REGCOUNT
	.align		4
.L_75:
        /*00d8*/ 	.byte	0x04, 0x2f
        /*00da*/ 	.short	(.L_77 - .L_76)
	.align		4
.L_76:
        /*00dc*/ 	.word	index@(_ZN7cutlass13device_kernelIN5flash11enable_sm90INS1_16FlashAttnFwdSm90INS1_25CollectiveMainloopFwdSm90ILi2EN4cute5tupleIJNS5_1CILi1EEES8_S8_EEENS6_IJNS7_ILi192EEENS7_ILi128EEENS7_ILi96EEEEEELi96ENS_6half_tEfNS_4arch4Sm90ELb1ELb0ELb1ELb1ELb1ELb1ELb0ELb0ELb1ELb1ELb1ELb0EEENS1_21CollectiveEpilogueFwdINS6_IJSA_SC_SB_EEES9_SE_SG_Li384ELb1ELb1ELb1ELb0EEENS1_36VarlenDynamicPersistentTileSchedulerILi192ELi128ELi384ELi128ELb1ELb1ELb1ELb1ELb1ELb1EEEEEEEEEvNT_6ParamsE)
        /*00e0*/ 	.word	0x00000080


	//----- nvinfo : EIATTR_FRAME_SIZE
	.align		4
.L_77:
        /*00e4*/ 	.byte	0x04, 0x11
        /*00e6*/ 	.short	(.L_79 - .L_78)
	.align		4
.L_78:
        /*00e8*/ 	.word	index@(_ZN7cutlass13device_kernelIN5flash11enable_sm90INS1_16FlashAttnFwdSm90INS1_25CollectiveMainloopFwdSm90ILi2EN4cute5tupleIJNS5_1CILi1EEES8_S8_EEENS6_IJNS7_ILi192EEENS7_ILi128EEENS7_ILi96EEEEEELi96ENS_6half_tEfNS_4arch4Sm90ELb1ELb0ELb1ELb1ELb1ELb1ELb0ELb0ELb1ELb1ELb1ELb0EEENS1_21CollectiveEpilogueFwdINS6_IJSA_SC_SB_EEES9_SE_SG_Li384ELb1ELb1ELb1ELb0EEENS1_36VarlenDynamicPersistentTileSchedulerILi192ELi128ELi384ELi128ELb1ELb1ELb1ELb1ELb1ELb1EEEEEEEEEvNT_6ParamsE)
        /*00ec*/ 	.word	0x00000118


	//----- nvinfo : EIATTR_REGCOUNT
	.align		4
.L_79:
        /*00f0*/ 	.byte	0x04, 0x2f
        /*00f2*/ 	.short	(.L_81 - .L_80)
	.align		4
.L_80:
        /*00f4*/ 	.word	index@(_ZN7cutlass13device_kernelIN5flash11enable_sm90INS1_16FlashAttnFwdSm90INS1_25CollectiveMainloopFwdSm90ILi2EN4cute5tupleIJNS5_1CILi1EEES8_S8_EEENS6_IJNS7_ILi192EEENS7_ILi128EEENS7_ILi96EEEEEELi96ENS_6half_tEfNS_4arch4Sm90ELb1ELb0ELb1ELb1ELb1ELb0ELb0ELb0ELb1ELb1ELb1ELb0EEENS1_21CollectiveEpilogueFwdINS6_IJSA_SC_SB_EEES9_SE_SG_Li384ELb1ELb1ELb1ELb0EEENS1_36VarlenDynamicPersistentTileSchedulerILi192ELi128ELi384ELi128ELb1ELb1ELb1ELb1ELb1ELb1EEEEEEEEEvNT_6ParamsE)
        /*00f8*/ 	.word	0x00000080


	//----- nvinfo : EIATTR_FRAME_SIZE
	.align		4
.L_81:
        /*00fc*/ 	.byte	0x04, 0x11
        /*00fe*/ 	.short	(.L_83 - .L_82)
	.align		4
.L_82:
        /*0100*/ 	.word	index@(_ZN7cutlass13device_kernelIN5flash11enable_sm90INS1_16FlashAttnFwdSm90INS1_25CollectiveMainloopFwdSm90ILi2EN4cute5tupleIJNS5_1CILi1EEES8_S8_EEENS6_IJNS7_ILi192EEENS7_ILi128EEENS7_ILi96EEEEEELi96ENS_6half_tEfNS_4arch4Sm90ELb1ELb0ELb1ELb1ELb1ELb0ELb0ELb0ELb1ELb1ELb1ELb0EEENS1_21CollectiveEpilogueFwdINS6_IJSA_SC_SB_EEES9_SE_SG_Li384ELb1ELb1ELb1ELb0EEENS1_36VarlenDynamicPersistentTileSchedulerILi192ELi128ELi384ELi128ELb1ELb1ELb1ELb1ELb1ELb1EEEEEEEEEvNT_6ParamsE)
        /*0104*/ 	.word	0x00000048


	//----- nvinfo : EIATTR_REGCOUNT
	.align		4
.L_83:
        /*0108*/ 	.byte	0x04, 0x2f
        /*010a*/ 	.short	(.L_85 - .L_84)
	.align		4
.L_84:
        /*010c*/ 	.word	index@(_ZN7cutlass13device_kernelIN5flash11enable_sm90INS1_16FlashAttnFwdSm90INS1_25CollectiveMainloopFwdSm90ILi2EN4cute5tupleIJNS5_1CILi1EEES8_S8_EEENS6_IJNS7_ILi192EEENS7_ILi128EEENS7_ILi96EEEEEELi96ENS_6half_tEfNS_4arch4Sm90ELb1ELb0ELb1ELb0ELb1ELb0ELb0ELb0ELb1ELb1ELb1ELb0EEENS1_21CollectiveEpilogueFwdINS6_IJSA_SC_SB_EEES9_SE_SG_Li384ELb0ELb1ELb1ELb0EEENS1_19SingleTileSchedulerILb0ELb1ELb1ELi192EEEEEEEEEvNT_6ParamsE)
        /*0110*/ 	.word	0x00000080


	//----- nvinfo : EIATTR_FRAME_SIZE
	.align		4
.L_85:
        /*0114*/ 	.byte	0x04, 0x11
        /*0116*/ 	.short	(.L_87 - .L_86)
	.align		4
.L_86:
        /*0118*/ 	.word	index@(_ZN7cutlass13device_kernelIN5flash11enable_sm90INS1_16FlashAttnFwdSm90INS1_25CollectiveMainloopFwdSm90ILi2EN4cute5tupleIJNS5_1CILi1EEES8_S8_EEENS6_IJNS7_ILi192EEENS7_ILi128EEENS7_ILi96EEEEEELi96ENS_6half_tEfNS_4arch4Sm90ELb1ELb0ELb1ELb0ELb1ELb0ELb0ELb0ELb1ELb1ELb1ELb0EEENS1_21CollectiveEpilogueFwdINS6_IJSA_SC_SB_EEES9_SE_SG_Li384ELb0ELb1ELb1ELb0EEENS1_19SingleTileSchedulerILb0ELb1ELb1ELi192EEEEEEEEEvNT_6ParamsE)
        /*011c*/ 	.word	0x00000010


	//----- nvinfo : EIATTR_REGCOUNT
	.align		4
.L_87:
        /*0120*/ 	.byte	0x04, 0x2f
        /*0122*/ 	.short	(.L_89 - .L_88)
	.align		4
.L_88:
        /*0124*/ 	.word	index@(_ZN7cutlass13device_kernelIN5flash11enable_sm90INS1_16FlashAttnFwdSm90INS1_25CollectiveMainloopFwdSm90ILi2EN4cute5tupleIJNS5_1CILi1EEES8_S8_EEENS6_IJNS7_ILi192EEENS7_ILi128EEENS7_ILi96EEEEEELi96ENS_6half_tEfNS_4arch4Sm90ELb0ELb1ELb1ELb1ELb1ELb1ELb0ELb0ELb1ELb1ELb1ELb0EEENS1_21CollectiveEpilogueFwdINS6_IJSA_SC_SB_EEES9_SE_SG_Li384ELb1ELb1ELb1ELb0EEENS1_36VarlenDynamicPersistentTileSchedulerILi192ELi128ELi384ELi128ELb1ELb1ELb1ELb1ELb0ELb1EEEEEEEEEvNT_6ParamsE)
        /*0128*/ 	.word	0x00000080


	//----- nvinfo : EIATTR_FRAME_SIZE
	.align		4
.L_89:
        /*012c*/ 	.byte	0x04, 0x11
        /*012e*/ 	.short	(.L_91 - .L_90)
	.align		4
.L_90:
        /*0130*/ 	.word	index@(_ZN7cutlass13device_kernelIN5flash11enable_sm90INS1_16FlashAttnFwdSm90INS1_25CollectiveMainloopFwdSm90ILi2EN4cute5tupleIJNS5_1CILi1EEES8_S8_EEENS6_IJNS7_ILi192EEENS7_ILi128EEENS7_ILi96EEEEEELi96ENS_6half_tEfNS_4arch4Sm90ELb0ELb1ELb1ELb1ELb1ELb1ELb0ELb0ELb1ELb1ELb1ELb0EEENS1_21CollectiveEpilogueFwdINS6_IJSA_SC_SB_EEES9_SE_SG_Li384ELb1ELb1ELb1ELb0EEENS1_36VarlenDynamicPersistentTileSchedulerILi192ELi128ELi384ELi128ELb1ELb1ELb1ELb1ELb0ELb1EEEEEEEEEvNT_6ParamsE)
        /*0134*/ 	.word	0x000000c8


	//----- nvinfo : EIATTR_REGCOUNT
	.align		4
.L_91:
        /*0138*/ 	.byte	0x04, 0x2f
        /*013a*/ 	.short	(.L_93 - .L_92)
	.align		4
.L_92:
        /*013c*/ 	.word	index@(_ZN7cutlass13device_kernelIN5flash11enable_sm90INS1_16FlashAttnFwdSm90INS1_25CollectiveMainloopFwdSm90ILi2EN4cute5tupleIJNS5_1CILi1EEES8_S8_EEENS6_IJNS7_ILi192EEENS7_ILi128EEENS7_ILi96EEEEEELi96ENS_6half_tEfNS_4arch4Sm90ELb0ELb1ELb1ELb1ELb1ELb0ELb0ELb0ELb1ELb1ELb1ELb0EEENS1_21CollectiveEpilogueFwdINS6_IJSA_SC_SB_EEES9_SE_SG_Li384ELb1ELb1ELb1ELb0EEENS1_36VarlenDynamicPersistentTileSchedulerILi192ELi128ELi384ELi128ELb1ELb1ELb1ELb1ELb0ELb1EEEEEEEEEvNT_6ParamsE)
        /*0140*/ 	.word	0x00000080


	//----- nvinfo : EIATTR_FRAME_SIZE
	.align		4
.L_93:
        /*0144*/ 	.byte	0x04, 0x11
        /*0146*/ 	.short	(.L_95 - .L_94)
	.align		4
.L_94:
        /*0148*/ 	.word	index@(_ZN7cutlass13device_kernelIN5flash11enable_sm90INS1_16FlashAttnFwdSm90INS1_25CollectiveMainloopFwdSm90ILi2EN4cute5tupleIJNS5_1CILi1EEES8_S8_EEENS6_IJNS7_ILi192EEENS7_ILi128EEENS7_ILi96EEEEEELi96ENS_6half_tEfNS_4arch4Sm90ELb0ELb1ELb1ELb1ELb1ELb0ELb0ELb0ELb1ELb1ELb1ELb0EEENS1_21CollectiveEpilogueFwdINS6_IJSA_SC_SB_EEES9_SE_SG_Li384ELb1ELb1ELb1ELb0EEENS1_36VarlenDynamicPersistentTileSchedulerILi192ELi128ELi384ELi128ELb1ELb1ELb1ELb1ELb0ELb1EEEEEEEEEvNT_6ParamsE)
        /*014c*/ 	.word	0x00000030


	//----- nvinfo : EIATTR_REGCOUNT
	.align		4
.L_95:
        /*0150*/ 	.byte	0x04, 0x2f
        /*0152*/ 	.short	(.L_97 - .L_96)
	.align		4
.L_96:
        /*0154*/ 	.word	index@(_ZN7cutlass13device_kernelIN5flash11enable_sm90INS1_16FlashAttnFwdSm90INS1_25CollectiveMainloopFwdSm90ILi2EN4cute5tupleIJNS5_1CILi1EEES8_S8_EEENS6_IJNS7_ILi192EEENS7_ILi128EEENS7_ILi96EEEEEELi96ENS_6half_tEfNS_4arch4Sm90ELb0ELb1ELb1ELb0ELb1ELb0ELb0ELb0ELb1ELb1ELb1ELb0EEENS1_21CollectiveEpilogueFwdINS6_IJSA_SC_SB_EEES9_SE_SG_Li384ELb0ELb1ELb1ELb0EEENS1_19SingleTileSchedulerILb0ELb1ELb1ELi192EEEEEEEEEvNT_6ParamsE)
        /*0158*/ 	.word	0x00000080


	//----- nvinfo : EIATTR_FRAME_SIZE
	.align		4
.L_97:
        /*015c*/ 	.byte	0x04, 0x11
        /*015e*/ 	.short	(.L_99 - .L_98)
	.align		4
.L_98:
        /*0160*/ 	.word	index@(_ZN7cutlass13device_kernelIN5flash11enable_sm90INS1_16FlashAttnFwdSm90INS1_25CollectiveMainloopFwdSm90ILi2EN4cute5tupleIJNS5_1CILi1EEES8_S8_EEENS6_IJNS7_ILi192EEENS7_ILi128EEENS7_ILi96EEEEEELi96ENS_6half_tEfNS_4arch4Sm90ELb0ELb1ELb1ELb0ELb1ELb0ELb0ELb0ELb1ELb1ELb1ELb0EEENS1_21CollectiveEpilogueFwdINS6_IJSA_SC_SB_EEES9_SE_SG_Li384ELb0ELb1ELb1ELb0EEENS1_19SingleTileSchedulerILb0ELb1ELb1ELi192EEEEEEEEEvNT_6ParamsE)
        /*0164*/ 	.word	0x00000010


	//----- nvinfo : EIATTR_REGCOUNT
	.align		4
.L_99:
        /*0168*/ 	.byte	0x04, 0x2f
        /*016a*/ 	.short	(.L_101 - .L_100)
	.align		4
.L_100:
        /*016c*/ 	.word	index@(_ZN7cutlass13device_kernelIN5flash11enable_sm90INS1_16FlashAttnFwdSm90INS1_25CollectiveMainloopFwdSm90ILi2EN4cute5tupleIJNS5_1CILi1EEES8_S8_EEENS6_IJNS7_ILi192EEENS7_ILi128EEENS7_ILi96EEEEEELi96ENS_6half_tEfNS_4arch4Sm90ELb0ELb0ELb1ELb1ELb1ELb1ELb0ELb0ELb1ELb1ELb1ELb0EEENS1_21CollectiveEpilogueFwdINS6_IJSA_SC_SB_EEES9_SE_SG_Li384ELb1ELb1ELb1ELb0EEENS1_36VarlenDynamicPersistentTileSchedulerILi192ELi128ELi384ELi128ELb1ELb1ELb1ELb0ELb1ELb1EEEEEEEEEvNT_6ParamsE)
        /*0170*/ 	.word	0x00000080


	//----- nvinfo : EIATTR_FRAME_SIZE
	.align		4
.L_101:
        /*0174*/ 	.byte	0x04, 0x11
        /*0176*/ 	.short	(.L_103 - .L_102)
	.align		4
.L_102:
        /*0178*/ 	.word	index@(_ZN7cutlass13device_kernelIN5flash11enable_sm90INS1_16FlashAttnFwdSm90INS1_25CollectiveMainloopFwdSm90ILi2EN4cute5tupleIJNS5_1CILi1EEES8_S8_EEENS6_IJNS7_ILi192EEENS7_ILi128EEENS7_ILi96EEEEEELi96ENS_6half_tEfNS_4arch4Sm90ELb0ELb0ELb1ELb1ELb1ELb1ELb0ELb0ELb1ELb1ELb1ELb0EEENS1_21CollectiveEpilogueFwdINS6_IJSA_SC_SB_EEES9_SE_SG_Li384ELb1ELb1ELb1ELb0EEENS1_36VarlenDynamicPersistentTileSchedulerILi192ELi128ELi384ELi128ELb1ELb1ELb1ELb0ELb1ELb1EEEEEEEEEvNT_6ParamsE)
        /*017c*/ 	.word	0x00000118


	//----- nvinfo : EIATTR_REGCOUNT
	.align		4
.L_103:
        /*0180*/ 	.byte	0x04, 0x2f
        /*0182*/ 	.short	(.L_105 - .L_104)
	.align		4
.L_104:
        /*0184*/ 	.word	index@(_ZN7cutlass13device_kernelIN5flash11enable_sm90INS1_16FlashAttnFwdSm90INS1_25CollectiveMainloopFwdSm90ILi2EN4cute5tupleIJNS5_1CILi1EEES8_S8_EEENS6_IJNS7_ILi192EEENS7_ILi128EEENS7_ILi96EEEEEELi96ENS_6half_tEfNS_4arch4Sm90ELb0ELb0ELb1ELb1ELb1ELb0ELb0ELb0ELb1ELb1ELb1ELb0EEENS1_21CollectiveEpilogueFwdINS6_IJSA_SC_SB_EEES9_SE_SG_Li384ELb1ELb1ELb1ELb0EEENS1_36VarlenDynamicPersistentTileSchedulerILi192ELi128ELi384ELi128ELb1ELb1ELb1ELb0ELb1ELb1EEEEEEEEEvNT_6ParamsE)
        /*0188*/ 	.word	0x00000080


	//----- nvinfo : EIATTR_FRAME_SIZE
	.align		4
.L_105:
        /*018c*/ 	.byte	0x04, 0x11
        /*018e*/ 	.short	(.L_107 - .L_106)
	.align		4
.L_106:
        /*0190*/ 	.word	index@(_ZN7cutlass13device_kernelIN5flash11enable_sm90INS1_16FlashAttnFwdSm90INS1_25CollectiveMainloopFwdSm90ILi2EN4cute5tupleIJNS5_1CILi1EEES8_S8_EEENS6_IJNS7_ILi192EEENS7_ILi128EEENS7_ILi96EEEEEELi96ENS_6half_tEfNS_4arch4Sm90ELb0ELb0ELb1ELb1ELb1ELb0ELb0ELb0ELb1ELb1ELb1ELb0EEENS1_21CollectiveEpilogueFwdINS6_IJSA_SC_SB_EEES9_SE_SG_Li384ELb1ELb1ELb1ELb0EEENS1_36VarlenDynamicPersistentTileSchedulerILi192ELi128ELi384ELi128ELb1ELb1ELb1ELb0ELb1ELb1EEEEEEEEEvNT_6ParamsE)
        /*0194*/ 	.word	0x00000050


	//----- nvinfo : EIATTR_REGCOUNT
	.align		4
.L_107:
        /*0198*/ 	.byte	0x04, 0x2f
        /*019a*/ 	.short	(.L_109 - .L_108)
	.align		4
.L_108:
        /*019c*/ 	.word	index@(_ZN7cutlass13device_kernelIN5flash11enable_sm90INS1_16FlashAttnFwdSm90INS1_25CollectiveMainloopFwdSm90ILi2EN4cute5tupleIJNS5_1CILi1EEES8_S8_EEENS6_IJNS7_ILi192EEENS7_ILi128EEENS7_ILi96EEEEEELi96ENS_6half_tEfNS_4arch4Sm90ELb0ELb0ELb1ELb0ELb1ELb0ELb0ELb0ELb1ELb1ELb1ELb0EEENS1_21CollectiveEpilogueFwdINS6_IJSA_SC_SB_EEES9_SE_SG_Li384ELb0ELb1ELb1ELb0EEENS1_19SingleTileSchedulerILb0ELb1ELb1ELi192EEEEEEEEEvNT_6ParamsE)
        /*01a0*/ 	.word	0x00000080


	//----- nvinfo : EIATTR_FRAME_SIZE
	.align		4
.L_109:
        /*01a4*/ 	.byte	0x04, 0x11
        /*01a6*/ 	.short	(.L_111 - .L_110)
	.align		4
.L_110:
        /*01a8*/ 	.word	index@(_ZN7cutlass13device_kernelIN5flash11enable_sm90INS1_16FlashAttnFwdSm90INS1_25CollectiveMainloopFwdSm90ILi2EN4cute5tupleIJNS5_1CILi1EEES8_S8_EEENS6_IJNS7_ILi192EEENS7_ILi128EEENS7_ILi96EEEEEELi96ENS_6half_tEfNS_4arch4Sm90ELb0ELb0ELb1ELb0ELb1ELb0ELb0ELb0ELb1ELb1ELb1ELb0EEENS1_21CollectiveEpilogueFwdINS6_IJSA_SC_SB_EEES9_SE_SG_Li384ELb0ELb1ELb1ELb0EEENS1_19SingleTileSchedulerILb0ELb1ELb1ELi192EEEEEEEEEvNT_6ParamsE)
        /*01ac*/ 	.word	0x00000008


	//----- nvinfo : EIATTR_REGCOUNT
	.align		4
.L_111:
        /*01b0*/ 	.byte	0x04, 0x2f
        /*01b2*/ 	.short	(.L_113 - .L_112)
	.align		4
.L_112:
        /*01b4*/ 	.word	index@(_ZN7cutlass13device_kernelIN5flash11enable_sm90INS1_16FlashAttnFwdSm90INS1_25CollectiveMainloopFwdSm90ILi2EN4cute5tupleIJNS5_1CILi1EEES8_S8_EEENS6_IJNS7_ILi128EEESA_SA_EEELi128ENS_6half_tEfNS_4arch4Sm90ELb1ELb0ELb1ELb1ELb1ELb1ELb0ELb1ELb1ELb1ELb1ELb0EEENS1_21CollectiveEpilogueFwdISB_S9_SC_SE_Li256ELb1ELb1ELb1ELb0EEENS1_36VarlenDynamicPersistentTileSchedulerILi128ELi128ELi256ELi128ELb1ELb1ELb1ELb1ELb1ELb1EEEEEEEEEvNT_6ParamsE)
        /*01b8*/ 	.word	0x000000a8


	//----- nvinfo : EIATTR_FRAME_SIZE
	.align		4
.L_113:
        /*01bc*/ 	.byte	0x04, 0x11
        /*01be*/ 	.short	(.L_115 - .L_114)
	.align		4
.L_114:
        /*01c0*/ 	.word	index@(_ZN7cutlass13device_kernelIN5flash11enable_sm90INS1_16FlashAttnFwdSm90INS1_25CollectiveMainloopFwdSm90ILi2EN4cute5tupleIJNS5_1CILi1EEES8_S8_EEENS6_IJNS7_ILi128EEESA_SA_EEELi128ENS_6half_tEfNS_4arch4Sm90ELb1ELb0ELb1ELb1ELb1ELb1ELb0ELb1ELb1ELb1ELb1ELb0EEENS1_21CollectiveEpilogueFwdISB_S9_SC_SE_Li256ELb1ELb1ELb1ELb0EEENS1_36VarlenDynamicPersistentTileSchedulerILi128ELi128ELi256ELi128ELb1ELb1ELb1ELb1ELb1ELb1EEEEEEEEEvNT_6ParamsE)
        /*01c4*/ 	.word	0x00000028


	//----- nvinfo : EIATTR_REGCOUNT
	.align		4
.L_115:
        /*01c8*/ 	.byte	0x04, 0x2f
        /*01ca*/ 	.short	(.L_117 - .L_116)
	.align		4
.L_116:
        /*01cc*/ 	.word	index@(_ZN7cutlass13device_kernelIN5flash11enable_sm90INS1_16FlashAttnFwdSm90INS1_25CollectiveMainloopFwdSm90ILi2EN4cute5tupleIJNS5_1CILi1EEES8_S8_EEENS6_IJNS7_ILi128EEESA_SA_EEELi128ENS_6half_tEfNS_4arch4Sm90ELb1ELb0ELb1ELb1ELb1ELb0ELb0ELb1ELb1ELb1ELb1ELb0EEENS1_21CollectiveEpilogueFwdISB_S9_SC_SE_Li256ELb1ELb1ELb1ELb0EEENS1_36VarlenDynamicPersistentTileSchedulerILi128ELi128ELi256ELi128ELb1ELb1ELb1ELb1ELb1ELb1EEEEEEEEEvNT_6ParamsE)
        /*01d0*/ 	.word	0x000000a8


	//----- nvinfo : EIATTR_FRAME_SIZE
	.align		4
.L_117:
        /*01d4*/ 	.byte	0x04, 0x11
        /*01d6*/ 	.short	(.L_119 - .L_118)
	.align		4
.L_118:
        /*01d8*/ 	.word	index@(_ZN7cutlass13device_kernelIN5flash11enable_sm90INS1_16FlashAttnFwdSm90INS1_25CollectiveMainloopFwdSm90ILi2EN4cute5tupleIJNS5_1CILi1EEES8_S8_EEENS6_IJNS7_ILi128EEESA_SA_EEELi128ENS_6half_tEfNS_4arch4Sm90ELb1ELb0ELb1ELb1ELb1ELb0ELb0ELb1ELb1ELb1ELb1ELb0EEENS1_21CollectiveEpilogueFwdISB_S9_SC_SE_Li256ELb1ELb1ELb1ELb0EEENS1_36VarlenDynamicPersistentTileSchedulerILi128ELi128ELi256ELi128ELb1ELb1ELb1ELb1ELb1ELb1EEEEEEEEEvNT_6ParamsE)
        /*01dc*/ 	.word	0x00000028


	//----- nvinfo : EIATTR_REGCOUNT
	.align		4
.L_119:
        /*01e0*/ 	.byte	0x04, 0x2f
        /*01e2*/ 	.short	(.L_121 - .L_120)
	.align		4
.L_120:
        /*01e4*/ 	.word	index@(_ZN7cutlass13device_kernelIN5flash11enable_sm90INS1_16FlashAttnFwdSm90INS1_25CollectiveMainloopFwdSm90ILi2EN4cute5tupleIJNS5_1CILi1EEES8_S8_EEENS6_IJNS7_ILi128EEESA_SA_EEELi128ENS_6half_tEfNS_4arch4Sm90ELb1ELb0ELb1ELb0ELb1ELb0ELb0ELb1ELb1ELb1ELb1ELb0EEENS1_21CollectiveEpilogueFwdISB_S9_SC_SE_Li256ELb0ELb1ELb1ELb0EEENS1_19SingleTileSchedulerILb0ELb1ELb1ELi128EEEEEEEEEvNT_6ParamsE)
        /*01e8*/ 	.word	0x000000a8


	//----- nvinfo : EIATTR_FRAME_SIZE
	.align		4
.L_121:
        /*01ec*/ 	.byte	0x04, 0x11
        /*01ee*/ 	.short	(.L_123 - .L_122)
	.align		4
.L_122:
        /*01f0*/ 	.word	index@(_ZN7cutlass13device_kernelIN5flash11enable_sm90INS1_16FlashAttnFwdSm90INS1_25CollectiveMainloopFwdSm90ILi2EN4cute5tupleIJNS5_1CILi1EEES8_S8_EEENS6_IJNS7_ILi128EEESA_SA_EEELi128ENS_6half_tEfNS_4arch4Sm90ELb1ELb0ELb1ELb0ELb1ELb0ELb0ELb1ELb1ELb1ELb1ELb0EEENS1_21CollectiveEpilogueFwdISB_S9_SC_SE_Li256ELb0ELb1ELb1ELb0EEENS1_19SingleTileSchedulerILb0ELb1ELb1ELi128EEEEEEEEEvNT_6ParamsE)
        /*01f4*/ 	.word	0x00000000


	//----- nvinfo : EIATTR_REGCOUNT
	.align		4
.L_123:
        /*01f8*/ 	.byte	0x04, 0x2f
        /*01fa*/ 	.short	(.L_125 - .L_124)
	.align		4
.L_124:
        /*01fc*/ 	.word	index@(_ZN7cutlass13device_kernelIN5flash11enable_sm90INS1_16FlashAttnFwdSm90INS1_25CollectiveMainloopFwdSm90ILi2EN4cute5tupleIJNS5_1CILi1EEES8_S8_EEENS6_IJNS7_ILi128EEESA_SA_EEELi128ENS_6half_tEfNS_4arch4Sm90ELb0ELb1ELb1ELb1ELb1ELb1ELb0ELb1ELb1ELb1ELb1ELb0EEENS1_21CollectiveEpilogueFwdISB_S9_SC_SE_Li256ELb1ELb1ELb1ELb0EEENS1_36VarlenDynamicPersistentTileSchedulerILi128ELi128ELi256ELi128ELb1ELb1ELb1ELb1ELb0ELb1EEEEEEEEEvNT_6ParamsE)
        /*0200*/ 	.word	0x000000a8


	//----- nvinfo : EIATTR_FRAME_SIZE
	.align		4
.L_125:
        /*0204*/ 	.byte	0x04, 0x11
        /*0206*/ 	.short	(.L_127 - .L_126)
	.align		4
.L_126:
        /*0208*/ 	.word	index@(_ZN7cutlass13device_kernelIN5flash11enable_sm90INS1_16FlashAttnFwdSm90INS1_25CollectiveMainloopFwdSm90ILi2EN4cute5tupleIJNS5_1CILi1EEES8_S8_EEENS6_IJNS7_ILi128EEESA_SA_EEELi128ENS_6half_tEfNS_4arch4Sm90ELb0ELb1ELb1ELb1ELb1ELb1ELb0ELb1ELb1ELb1ELb1ELb0EEENS1_21CollectiveEpilogueFwdISB_S9_SC_SE_Li256ELb1ELb1ELb1ELb0EEENS1_36VarlenDynamicPersistentTileSchedulerILi128ELi128ELi256ELi128ELb1ELb1ELb1ELb1ELb0ELb1EEEEEEEEEvNT_6ParamsE)
        /*020c*/ 	.word	0x00000040


	//----- nvinfo : EIATTR_REGCOUNT
	.align		4
.L_127:
        /*0210*/ 	.byte	0x04, 0x2f
        /*0212*/ 	.short	(.L_129 - .L_128)
	.align		4
.L_128:
        /*0214*/ 	.word	index@(_ZN7cutlass13device_kernelIN5flash11enable_sm90INS1_16FlashAttnFwdSm90INS1_25CollectiveMainloopFwdSm90ILi2EN4cute5tupleIJNS5_1CILi1EEES8_S8_EEENS6_IJNS7_ILi128EEESA_SA_EEELi128ENS_6half_tEfNS_4arch4Sm90ELb0ELb1ELb1ELb1ELb1ELb0ELb0ELb1ELb1ELb1ELb1ELb0EEENS1_21CollectiveEpilogueFwdISB_S9_SC_SE_Li256ELb1ELb1ELb1ELb0EEENS1_36VarlenDynamicPersistentTileSchedulerILi128ELi128ELi256ELi128ELb1ELb1ELb1ELb1ELb0ELb1EEEEEEEEEvNT_6ParamsE)
        /*0218*/ 	.word	0x000000a8


	//----- nvinfo : EIATTR_FRAME_SIZE
	.align		4
.L_129:
        /*021c*/ 	.byte	0x04, 0x11
        /*021e*/ 	.short	(.L_131 - .L_130)
	.align		4
.L_130:
        /*0220*/ 	.word	index@(_ZN7cutlass13device_kernelIN5flash11enable_sm90INS1_16FlashAttnFwdSm90INS1_25CollectiveMainloopFwdSm90ILi2EN4cute5tupleIJNS5_1CILi1EEES8_S8_EEENS6_IJNS7_ILi128EEESA_SA_EEELi128ENS_6half_tEfNS_4arch4Sm90ELb0ELb1ELb1ELb1ELb1ELb0ELb0ELb1ELb1ELb1ELb1ELb0EEENS1_21CollectiveEpilogueFwdISB_S9_SC_SE_Li256ELb1ELb1ELb1ELb0EEENS1_36VarlenDynamicPersistentTileSchedulerILi128ELi128ELi256ELi128ELb1ELb1ELb1ELb1ELb0ELb1EEEEEEEEEvNT_6ParamsE)
        /*0224*/ 	.word	0x00000020


	//----- nvinfo : EIATTR_REGCOUNT
	.align		4
.L_131:
        /*0228*/ 	.byte	0x04, 0x2f
        /*022a*/ 	.short	(.L_133 - .L_132)
	.align		4
.L_132:
        /*022c*/ 	.word	index@(_ZN7cutlass13device_kernelIN5flash11enable_sm90INS1_16FlashAttnFwdSm90INS1_25CollectiveMainloopFwdSm90ILi2EN4cute5tupleIJNS5_1CILi1EEES8_S8_EEENS6_IJNS7_ILi128EEESA_SA_EEELi128ENS_6half_tEfNS_4arch4Sm90ELb0ELb1ELb1ELb0ELb1ELb0ELb0ELb1ELb1ELb1ELb1ELb0EEENS1_21CollectiveEpilogueFwdISB_S9_SC_SE_Li256ELb0ELb1ELb1ELb0EEENS1_19SingleTileSchedulerILb0ELb1ELb1ELi128EEEEEEEEEvNT_6ParamsE)
        /*0230*/ 	.word	0x000000a8


	//----- nvinfo : EIATTR_FRAME_SIZE
	.align		4
.L_133:
        /*0234*/ 	.byte	0x04, 0x11
        /*0236*/ 	.short	(.L_135 - .L_134)
	.align		4
.L_134:
        /*0238*/ 	.word	index@(_ZN7cutlass13device_kernelIN5flash11enable_sm90INS1_16FlashAttnFwdSm90INS1_25CollectiveMainloopFwdSm90ILi2EN4cute5tupleIJNS5_1CILi1EEES8_S8_EEENS6_IJNS7_ILi128EEESA_SA_EEELi128ENS_6half_tEfNS_4arch4Sm90ELb0ELb1ELb1ELb0ELb1ELb0ELb0ELb1ELb1ELb1ELb1ELb0EEENS1_21CollectiveEpilogueFwdISB_S9_SC_SE_Li256ELb0ELb1ELb1ELb0EEENS1_19SingleTileSchedulerILb0ELb1ELb1ELi128EEEEEEEEEvNT_6ParamsE)
        /*023c*/ 	.word	0x00000000


	//----- nvinfo : EIATTR_REGCOUNT
	.align		4
.L_135:
        /*0240*/ 	.byte	0x04, 0x2f
        /*0242*/ 	.short	(.L_137 - .L_136)
	.align		4
.L_136:
        /*0244*/ 	.word	index@(_ZN7cutlass13device_kernelIN5flash11enable_sm90INS1_16FlashAttnFwdSm90INS1_25CollectiveMainloopFwdSm90ILi2EN4cute5tupleIJNS5_1CILi1EEES8_S8_EEENS6_IJNS7_ILi128EEESA_SA_EEELi128ENS_6half_tEfNS_4arch4Sm90ELb0ELb0ELb1ELb1ELb1ELb1ELb0ELb1ELb1ELb1ELb1ELb0EEENS1_21CollectiveEpilogueFwdISB_S9_SC_SE_Li256ELb1ELb1ELb1ELb0EEENS1_36VarlenDynamicPersistentTileSchedulerILi128ELi128ELi256ELi128ELb1ELb1ELb1ELb0ELb1ELb1EEEEEEEEEvNT_6ParamsE)
        /*0248*/ 	.word	0x000000a8


	//----- nvinfo : EIATTR_FRAME_SIZE
	.align		4
.L_137:
        /*024c*/ 	.byte	0x04, 0x11
        /*024e*/ 	.short	(.L_139 - .L_138)
	.align		4
.L_138:
        /*0250*/ 	.word	index@(_ZN7cutlass13device_kernelIN5flash11enable_sm90INS1_16FlashAttnFwdSm90INS1_25CollectiveMainloopFwdSm90ILi2EN4cute5tupleIJNS5_1CILi1EEES8_S8_EEENS6_IJNS7_ILi128EEESA_SA_EEELi128ENS_6half_tEfNS_4arch4Sm90ELb0ELb0ELb1ELb1ELb1ELb1ELb0ELb1ELb1ELb1ELb1ELb0EEENS1_21CollectiveEpilogueFwdISB_S9_SC_SE_Li256ELb1ELb1ELb1ELb0EEENS1_36VarlenDynamicPersistentTileSchedulerILi128ELi128ELi256ELi128ELb1ELb1ELb1ELb0ELb1ELb1EEEEEEEEEvNT_6ParamsE)
        /*0254*/ 	.word	0x00000028


	//----- nvinfo : EIATTR_REGCOUNT
	.align		4
.L_139:
        /*0258*/ 	.byte	0x04, 0x2f
        /*025a*/ 	.short	(.L_141 - .L_140)
	.align		4
.L_140:
        /*025c*/ 	.word	index@(_ZN7cutlass13device_kernelIN5flash11enable_sm90INS1_16FlashAttnFwdSm90INS1_25CollectiveMainloopFwdSm90ILi2EN4cute5tupleIJNS5_1CILi1EEES8_S8_EEENS6_IJNS7_ILi128EEESA_SA_EEELi128ENS_6half_tEfNS_4arch4Sm90ELb0ELb0ELb1ELb1ELb1ELb0ELb0ELb1ELb1ELb1ELb1ELb0EEENS1_21CollectiveEpilogueFwdISB_S9_SC_SE_Li256ELb1ELb1ELb1ELb0EEENS1_36VarlenDynamicPersistentTileSchedulerILi128ELi128ELi256ELi128ELb1ELb1ELb1ELb0ELb1ELb1EEEEEEEEEvNT_6ParamsE)
        /*0260*/ 	.word	0x000000a8


	//----- nvinfo : EIATTR_FRAME_SIZE
	.align		4
.L_141:
        /*0264*/ 	.byte	0x04, 0x11
        /*0266*/ 	.short	(.L_143 - .L_142)
	.align		4
.L_142:
        /*0268*/ 	.word	index@(_ZN7cutlass13device_kernelIN5flash11enable_sm90INS1_16FlashAttnFwdSm90INS1_25CollectiveMainloopFwdSm90ILi2EN4cute5tupleIJNS5_1CILi1EEES8_S8_EEENS6_IJNS7_ILi128EEESA_SA_EEELi128ENS_6half_tEfNS_4arch4Sm90ELb0ELb0ELb1ELb1ELb1ELb0ELb0ELb1ELb1ELb1ELb1ELb0EEENS1_21CollectiveEpilogueFwdISB_S9_SC_SE_Li256ELb1ELb1ELb1ELb0EEENS1_36VarlenDynamicPersistentTileSchedulerILi128ELi128ELi256ELi128ELb1ELb1ELb1ELb0ELb1ELb1EEEEEEEEEvNT_6ParamsE)
        /*026c*/ 	.word	0x00000028


	//----- nvinfo : EIATTR_REGCOUNT
	.align		4
.L_143:
        /*0270*/ 	.byte	0x04, 0x2f
        /*0272*/ 	.short	(.L_145 - .L_144)
	.align		4
.L_144:
        /*0274*/ 	.word	index@(_ZN7cutlass13device_kernelIN5flash11enable_sm90INS1_16FlashAttnFwdSm90INS1_25CollectiveMainloopFwdSm90ILi2EN4cute5tupleIJNS5_1CILi1EEES8_S8_EEENS6_IJNS7_ILi128EEESA_SA_EEELi128ENS_6half_tEfNS_4arch4Sm90ELb0ELb0ELb1ELb0ELb1ELb0ELb0ELb1ELb1ELb1ELb1ELb0EEENS1_21CollectiveEpilogueFwdISB_S9_SC_SE_Li256ELb0ELb1ELb1ELb0EEENS1_19SingleTileSchedulerILb0ELb1ELb1ELi128EEEEEEEEEvNT_6ParamsE)
        /*0278*/ 	.word	0x000000a8


	//----- nvinfo : EIATTR_FRAME_SIZE
	.align		4
.L_145:
        /*027c*/ 	.byte	0x04, 0x11
        /*027e*/ 	.short	(.L_147 - .L_146)
	.align		4
.L_146:
        /*0280*/ 	.word	index@(_ZN7cutlass13device_kernelIN5flash11enable_sm90INS1_16FlashAttnFwdSm90INS1_25CollectiveMainloopFwdSm90ILi2EN4cute5tupleIJNS5_1CILi1EEES8_S8_EEENS6_IJNS7_ILi128EEESA_SA_EEELi128ENS_6half_tEfNS_4arch4Sm90ELb0ELb0ELb1ELb0ELb1ELb0ELb0ELb1ELb1ELb1ELb1ELb0EEENS1_21CollectiveEpilogueFwdISB_S9_SC_SE_Li256ELb0ELb1ELb1ELb0EEENS1_19SingleTileSchedulerILb0ELb1ELb1ELi128EEEEEEEEEvNT_6ParamsE)
        /*0284*/ 	.word	0x00000000


	//----- nvinfo : EIATTR_REGCOUNT
	.align		4
.L_147:
        /*0288*/ 	.byte	0x04, 0x2f
        /*028a*/ 	.short	(.L_149 - .L_148)
	.align		4
.L_148:
        /*028c*/ 	.word	index@(_ZN7cutlass13device_kernelIN5flash11enable_sm90INS1_16FlashAttnFwdSm90INS1_25CollectiveMainloopFwdSm90ILi2EN4cute5tupleIJNS5_1CILi1EEES8_S8_EEENS6_IJNS7_ILi128EEENS7_ILi96EEENS7_ILi192EEEEEELi192ENS_6half_tEfNS_4arch4Sm90ELb1ELb0ELb1ELb1ELb1ELb1ELb0ELb1ELb1ELb1ELb1ELb0EEENS1_21CollectiveEpilogueFwdINS6_IJSA_SC_SB_EEES9_SE_SG_Li256ELb1ELb1ELb1ELb0EEENS1_36VarlenDynamicPersistentTileSchedulerILi128ELi96ELi256ELi128ELb1ELb1ELb1ELb1ELb1ELb1EEEEEEEEEvNT_6ParamsE)
        /*0290*/ 	.word	0x000000a8


	//----- nvinfo : EIATTR_FRAME_SIZE
	.align		4
.L_149:
        /*0294*/ 	.byte	0x04, 0x11
        /*0296*/ 	.short	(.L_151 - .L_150)
	.align		4
.L_150:
        /*0298*/ 	.word	index@(_ZN7cutlass13device_kernelIN5flash11enable_sm90INS1_16FlashAttnFwdSm90INS1_25CollectiveMainloopFwdSm90ILi2EN4cute5tupleIJNS5_1CILi1EEES8_S8_EEENS6_IJNS7_ILi128EEENS7_ILi96EEENS7_ILi192EEEEEELi192ENS_6half_tEfNS_4arch4Sm90ELb1ELb0ELb1ELb1ELb1ELb1ELb0ELb1ELb1ELb1ELb1ELb0EEENS1_21CollectiveEpilogueFwdINS6_IJSA_SC_SB_EEES9_SE_SG_Li256ELb1ELb1ELb1ELb0EEENS1_36VarlenDynamicPersistentTileSchedulerILi128ELi96ELi256ELi128ELb1ELb1ELb1ELb1ELb1ELb1EEEEEEEEEvNT_6ParamsE)
        /*029c*/ 	.word	0x00000080


	//----- nvinfo : EIATTR_REGCOUNT
	.align		4
.L_151:
        /*02a0*/ 	.byte	0x04, 0x2f
        /*02a2*/ 	.short	(.L_153 - .L_152)
	.align		4
.L_152:
        /*02a4*/ 	.word	index@(_ZN7cutlass13device_kernelIN5flash11enable_sm90INS1_16FlashAttnFwdSm90INS1_25CollectiveMainloopFwdSm90ILi2EN4cute5tupleIJNS5_1CILi1EEES8_S8_EEENS6_IJNS7_ILi128EEENS7_ILi96EEENS7_ILi192EEEEEELi192ENS_6half_tEfNS_4arch4Sm90ELb1ELb0ELb1ELb1ELb1ELb0ELb0ELb1ELb1ELb1ELb1ELb0EEENS1_21CollectiveEpilogueFwdINS6_IJSA_SC_SB_EEES9_SE_SG_Li256ELb1ELb1ELb1ELb0EEENS1_36VarlenDynamicPersistentTileSchedulerILi128ELi96ELi256ELi128ELb1ELb1ELb1ELb1ELb1ELb1EEEEEEEEEvNT_6ParamsE)
        /*02a8*/ 	.word	0x000000a8


	//----- nvinfo : EIATTR_FRAME_SIZE
	.align		4
.L_153:
        /*02ac*/ 	.byte	0x04, 0x11
        /*02ae*/ 	.short	(.L_155 - .L_154)
	.align		4
.L_154:
        /*02b0*/ 	.word	index@(_ZN7cutlass13device_kernelIN5flash11enable_sm90INS1_16FlashAttnFwdSm90INS1_25CollectiveMainloopFwdSm90ILi2EN4cute5tupleIJNS5_1CILi1EEES8_S8_EEENS6_IJNS7_ILi128EEENS7_ILi96EEENS7_ILi192EEEEEELi192ENS_6half_tEfNS_4arch4Sm90ELb1ELb0ELb1ELb1ELb1ELb0ELb0ELb1ELb1ELb1ELb1ELb0EEENS1_21CollectiveEpilogueFwdINS6_IJSA_SC_SB_EEES9_SE_SG_Li256ELb1ELb1ELb1ELb0EEENS1_36VarlenDynamicPersistentTileSchedulerILi128ELi96ELi256ELi128ELb1ELb1ELb1ELb1ELb1ELb1EEEEEEEEEvNT_6ParamsE)
        /*02b4*/ 	.word	0x00000030


	//----- nvinfo : EIATTR_REGCOUNT
	.align		4
.L_155:
        /*02b8*/ 	.byte	0x04, 0x2f
        /*02ba*/ 	.short	(.L_157 - .L_156)
	.align		4
.L_156:
        /*02bc*/ 	.word	index@(_ZN7cutlass13device_kernelIN5flash11enable_sm90INS1_16FlashAttnFwdSm90INS1_25CollectiveMainloopFwdSm90ILi2EN4cute5tupleIJNS5_1CILi1EEES8_S8_EEENS6_IJNS7_ILi128EEENS7_ILi96EEENS7_ILi192EEEEEELi192ENS_6half_tEfNS_4arch4Sm90ELb1ELb0ELb1ELb0ELb1ELb0ELb0ELb1ELb1ELb1ELb1ELb0EEENS1_21CollectiveEpilogueFwdINS6_IJSA_SC_SB_EEES9_SE_SG_Li256ELb0ELb1ELb1ELb0EEENS1_19SingleTileSchedulerILb0ELb1ELb1ELi128EEEEEEEEEvNT_6ParamsE)
        /*02c0*/ 	.word	0x000000a8


	//----- nvinfo : EIATTR_FRAME_SIZE
	.align		4
.L_157:
        /*02c4*/ 	.byte	0x04, 0x11
        /*02c6*/ 	.short	(.L_159 - .L_158)
	.align		4
.L_158:
        /*02c8*/ 	.word	index@(_ZN7cutlass13device_kernelIN5flash11enable_sm90INS1_16FlashAttnFwdSm90INS1_25CollectiveMainloopFwdSm90ILi2EN4cute5tupleIJNS5_1CILi1EEES8_S8_EEENS6_IJNS7_ILi128EEENS7_ILi96EEENS7_ILi192EEEEEELi192ENS_6half_tEfNS_4arch4Sm90ELb1ELb0ELb1ELb0ELb1ELb0ELb0ELb1ELb1ELb1ELb1ELb0EEENS1_21CollectiveEpilogueFwdINS6_IJSA_SC_SB_EEES9_SE_SG_Li256ELb0ELb1ELb1ELb0EEENS1_19SingleTileSchedulerILb0ELb1ELb1ELi128EEEEEEEEEvNT_6ParamsE)
        /*02cc*/ 	.word	0x00000008


	//----- nvinfo : EIATTR_REGCOUNT
	.align		4
.L_159:
        /*02d0*/ 	.byte	0x04, 0x2f
        /*02d2*/ 	.short	(.L_161 - .L_160)
	.align		4
.L_160:
        /*02d4*/ 	.word	index@(_ZN7cutlass13device_kernelIN5flash11enable_sm90INS1_16FlashAttnFwdSm90INS1_25CollectiveMainloopFwdSm90ILi2EN4cute5tupleIJNS5_1CILi1EEES8_S8_EEENS6_IJNS7_ILi128EEENS7_ILi96EEENS7_ILi192EEEEEELi192ENS_6half_tEfNS_4arch4Sm90ELb0ELb1ELb1ELb1ELb1ELb1ELb0ELb1ELb1ELb1ELb1ELb0EEENS1_21CollectiveEpilogueFwdINS6_IJSA_SC_SB_EEES9_SE_SG_Li256ELb1ELb1ELb1ELb0EEENS1_36VarlenDynamicPersistentTileSchedulerILi128ELi96ELi256ELi128ELb1ELb1ELb1ELb1ELb0ELb1EEEEEEEEEvNT_6ParamsE)
        /*02d8*/ 	.word	0x000000a8


	//----- nvinfo : EIATTR_FRAME_SIZE
	.align		4
.L_161:
        /*02dc*/ 	.byte	0x04, 0x11
        /*02de*/ 	.short	(.L_163 - .L_162)
	.align		4
.L_162:
        /*02e0*/ 	.word	index@(_ZN7cutlass13device_kernelIN5flash11enable_sm90INS1_16FlashAttnFwdSm90INS1_25CollectiveMainloopFwdSm90ILi2EN4cute5tupleIJNS5_1CILi1EEES8_S8_EEENS6_IJNS7_ILi128EEENS7_ILi96EEENS7_ILi192EEEEEELi192ENS_6half_tEfNS_4arch4Sm90ELb0ELb1ELb1ELb1ELb1ELb1ELb0ELb1ELb1ELb1ELb1ELb0EEENS1_21CollectiveEpilogueFwdINS6_IJSA_SC_SB_EEES9_SE_SG_Li256ELb1ELb1ELb1ELb0EEENS1_36VarlenDynamicPersistentTileSchedulerILi128ELi96ELi256ELi128ELb1ELb1ELb1ELb1ELb0ELb1EEEEEEEEEvNT_6ParamsE)
        /*02e4*/ 	.word	0x00000070


	//----- nvinfo : EIATTR_REGCOUNT
	.align		4
.L_163:
        /*02e8*/ 	.byte	0x04, 0x2f
        /*02ea*/ 	.short	(.L_165 - .L_164)
	.align		4
.L_164:
        /*02ec*/ 	.word	index@(_ZN7cutlass13device_kernelIN5flash11enable_sm90INS1_16FlashAttnFwdSm90INS1_25CollectiveMainloopFwdSm90ILi2EN4cute5tupleIJNS5_1CILi1EEES8_S8_EEENS6_IJNS7_ILi128EEENS7_ILi96EEENS7_ILi192EEEEEELi192ENS_6half_tEfNS_4arch4Sm90ELb0ELb1ELb1ELb1ELb1ELb0ELb0ELb1ELb1ELb1ELb1ELb0EEENS1_21CollectiveEpilogueFwdINS6_IJSA_SC_SB_EEES9_SE_SG_Li256ELb1ELb1ELb1ELb0EEENS1_36VarlenDynamicPersistentTileSchedulerILi128ELi96ELi256ELi128ELb1ELb1ELb1ELb1ELb0ELb1EEEEEEEEEvNT_6ParamsE)
        /*02f0*/ 	.word	0x000000a8


	//----- nvinfo : EIATTR_FRAME_SIZE
	.align		4
.L_165:
        /*02f4*/ 	.byte	0x04, 0x11
        /*02f6*/ 	.short	(.L_167 - .L_166)
	.align		4
.L_166:
        /*02f8*/ 	.word	index@(_ZN7cutlass13device_kernelIN5flash11enable_sm90INS1_16FlashAttnFwdSm90INS1_25CollectiveMainloopFwdSm90ILi2EN4cute5tupleIJNS5_1CILi1EEES8_S8_EEENS6_IJNS7_ILi128EEENS7_ILi96EEENS7_ILi192EEEEEELi192ENS_6half_tEfNS_4arch4Sm90ELb0ELb1ELb1ELb1ELb1ELb0ELb0ELb1ELb1ELb1ELb1ELb0EEENS1_21CollectiveEpilogueFwdINS6_IJSA_SC_SB_EEES9_SE_SG_Li256ELb1ELb1ELb1ELb0EEENS1_36VarlenDynamicPersistentTileSchedulerILi128ELi96ELi256ELi128ELb1ELb1ELb1ELb1ELb0ELb1EEEEEEEEEvNT_6ParamsE)
        /*02fc*/ 	.word	0x00000028


	//----- nvinfo : EIATTR_REGCOUNT
	.align		4
.L_167:
        /*0300*/ 	.byte	0x04, 0x2f
        /*0302*/ 	.short	(.L_169 - .L_168)
	.align		4
.L_168:
        /*0304*/ 	.word	index@(_ZN7cutlass13device_kernelIN5flash11enable_sm90INS1_16FlashAttnFwdSm90INS1_25CollectiveMainloopFwdSm90ILi2EN4cute5tupleIJNS5_1CILi1EEES8_S8_EEENS6_IJNS7_ILi128EEENS7_ILi96EEENS7_ILi192EEEEEELi192ENS_6half_tEfNS_4arch4Sm90ELb0ELb1ELb1ELb0ELb1ELb0ELb0ELb1ELb1ELb1ELb1ELb0EEENS1_21CollectiveEpilogueFwdINS6_IJSA_SC_SB_EEES9_SE_SG_Li256ELb0ELb1ELb1ELb0EEENS1_19SingleTileSchedulerILb0ELb1ELb1ELi128EEEEEEEEEvNT_6ParamsE)
        /*0308*/ 	.word	0x000000a8


	//----- nvinfo : EIATTR_FRAME_SIZE
	.align		4
.L_169:
        /*030c*/ 	.byte	0x04, 0x11
        /*030e*/ 	.short	(.L_171 - .L_170)
	.align		4
.L_170:
        /*0310*/ 	.word	index@(_ZN7cutlass13device_kernelIN5flash11enable_sm90INS1_16FlashAttnFwdSm90INS1_25CollectiveMainloopFwdSm90ILi2EN4cute5tupleIJNS5_1CILi1EEES8_S8_EEENS6_IJNS7_ILi128EEENS7_ILi96EEENS7_ILi192EEEEEELi192ENS_6half_tEfNS_4arch4Sm90ELb0ELb1ELb1ELb0ELb1ELb0ELb0ELb1ELb1ELb1ELb1ELb0EEENS1_21CollectiveEpilogueFwdINS6_IJSA_SC_SB_EEES9_SE_SG_Li256ELb0ELb1ELb1ELb0EEENS1_19SingleTileSchedulerILb0ELb1ELb1ELi128EEEEEEEEEvNT_6ParamsE)
        /*0314*/ 	.word	0x00000008


	//----- nvinfo : EIATTR_REGCOUNT
	.align		4
.L_171:
        /*0318*/ 	.byte	0x04, 0x2f
        /*031a*/ 	.short	(.L_173 - .L_172)
	.align		4
.L_172:
        /*031c*/ 	.word	index@(_ZN7cutlass13device_kernelIN5flash11enable_sm90INS1_16FlashAttnFwdSm90INS1_25CollectiveMainloopFwdSm90ILi2EN4cute5tupleIJNS5_1CILi1EEES8_S8_EEENS6_IJNS7_ILi128EEENS7_ILi96EEENS7_ILi192EEEEEELi192ENS_6half_tEfNS_4arch4Sm90ELb0ELb0ELb1ELb1ELb1ELb1ELb0ELb1ELb1ELb1ELb1ELb0EEENS1_21CollectiveEpilogueFwdINS6_IJSA_SC_SB_EEES9_SE_SG_Li256ELb1ELb1ELb1ELb0EEENS1_36VarlenDynamicPersistentTileSchedulerILi128ELi96ELi256ELi128ELb1ELb1ELb1ELb0ELb1ELb1EEEEEEEEEvNT_6ParamsE)
        /*0320*/ 	.word	0x000000a8


	//----- nvinfo : EIATTR_FRAME_SIZE
	.align		4
.L_173:
        /*0324*/ 	.byte	0x04, 0x11
        /*0326*/ 	.short	(.L_175 - .L_174)
	.align		4
.L_174:
        /*0328*/ 	.word	index@(_ZN7cutlass13device_kernelIN5flash11enable_sm90INS1_16FlashAttnFwdSm90INS1_25CollectiveMainloopFwdSm90ILi2EN4cute5tupleIJNS5_1CILi1EEES8_S8_EEENS6_IJNS7_ILi128EEENS7_ILi96EEENS7_ILi192EEEEEELi192ENS_6half_tEfNS_4arch4Sm90ELb0ELb0ELb1ELb1ELb1ELb1ELb0ELb1ELb1ELb1ELb1ELb0EEENS1_21CollectiveEpilogueFwdINS6_IJSA_SC_SB_EEES9_SE_SG_Li256ELb1ELb1ELb1ELb0EEENS1_36VarlenDynamicPersistentTileSchedulerILi128ELi96ELi256ELi128ELb1ELb1ELb1ELb0ELb1ELb1EEEEEEEEEvNT_6ParamsE)
        /*032c*/ 	.word	0x00000140


	//----- nvinfo : EIATTR_REGCOUNT
	.align		4
.L_175:
        /*0330*/ 	.byte	0x04, 0x2f
        /*0332*/ 	.short	(.L_177 - .L_176)
	.align		4
.L_176:
        /*0334*/ 	.word	index@(_ZN7cutlass13device_kernelIN5flash11enable_sm90INS1_16FlashAttnFwdSm90INS1_25CollectiveMainloopFwdSm90ILi2EN4cute5tupleIJNS5_1CILi1EEES8_S8_EEENS6_IJNS7_ILi128EEENS7_ILi96EEENS7_ILi192EEEEEELi192ENS_6half_tEfNS_4arch4Sm90ELb0ELb0ELb1ELb1ELb1ELb0ELb0ELb1ELb1ELb1ELb1ELb0EEENS1_21CollectiveEpilogueFwdINS6_IJSA_SC_SB_EEES9_SE_SG_Li256ELb1ELb1ELb1ELb0EEENS1_36VarlenDynamicPersistentTileSchedulerILi128ELi96ELi256ELi128ELb1ELb1ELb1ELb0ELb1ELb1EEEEEEEEEvNT_6ParamsE)
        /*0338*/ 	.word	0x000000a8


	//----- nvinfo : EIATTR_FRAME_SIZE
	.align		4
.L_177:
        /*033c*/ 	.byte	0x04, 0x11
        /*033e*/ 	.short	(.L_179 - .L_178)
	.align		4
.L_178:
        /*0340*/ 	.word	index@(_ZN7cutlass13device_kernelIN5flash11enable_sm90INS1_16FlashAttnFwdSm90INS1_25CollectiveMainloopFwdSm90ILi2EN4cute5tupleIJNS5_1CILi1EEES8_S8_EEENS6_IJNS7_ILi128EEENS7_ILi96EEENS7_ILi192EEEEEELi192ENS_6half_tEfNS_4arch4Sm90ELb0ELb0ELb1ELb1ELb1ELb0ELb0ELb1ELb1ELb1ELb1ELb0EEENS1_21CollectiveEpilogueFwdINS6_IJSA_SC_SB_EEES9_SE_SG_Li256ELb1ELb1ELb1ELb0EEENS1_36VarlenDynamicPersistentTileSchedulerILi128ELi96ELi256ELi128ELb1ELb1ELb1ELb0ELb1ELb1EEEEEEEEEvNT_6ParamsE)
        /*0344*/ 	.word	0x00000030


	//----- nvinfo : EIATTR_REGCOUNT
	.align		4
.L_179:
        /*0348*/ 	.byte	0x04, 0x2f
        /*034a*/ 	.short	(.L_181 - .L_180)
	.align		4
.L_180:
        /*034c*/ 	.word	index@(_ZN7cutlass13device_kernelIN5flash11enable_sm90INS1_16FlashAttnFwdSm90INS1_25CollectiveMainloopFwdSm90ILi2EN4cute5tupleIJNS5_1CILi1EEES8_S8_EEENS6_IJNS7_ILi128EEENS7_ILi96EEENS7_ILi192EEEEEELi192ENS_6half_tEfNS_4arch4Sm90ELb0ELb0ELb1ELb0ELb1ELb0ELb0ELb1ELb1ELb1ELb1ELb0EEENS1_21CollectiveEpilogueFwdINS6_IJSA_SC_SB_EEES9_SE_SG_Li256ELb0ELb1ELb1ELb0EEENS1_19SingleTileSchedulerILb0ELb1ELb1ELi128EEEEEEEEEvNT_6ParamsE)
        /*0350*/ 	.word	0x000000a8


	//----- nvinfo : EIATTR_FRAME_SIZE
	.align		4
.L_181:
        /*0354*/ 	.byte	0x04, 0x11
        /*0356*/ 	.short	(.L_183 - .L_182)
	.align		4
.L_182:
        /*0358*/ 	.word	index@(_ZN7cutlass13device_kernelIN5flash11enable_sm90INS1_16FlashAttnFwdSm90INS1_25CollectiveMainloopFwdSm90ILi2EN4cute5tupleIJNS5_1CILi1EEES8_S8_EEENS6_IJNS7_ILi128EEENS7_ILi96EEENS7_ILi192EEEEEELi192ENS_6half_tEfNS_4arch4Sm90ELb0ELb0ELb1ELb0ELb1ELb0ELb0ELb1ELb1ELb1ELb1ELb0EEENS1_21CollectiveEpilogueFwdINS6_IJSA_SC_SB_EEES9_SE_SG_Li256ELb0ELb1ELb1ELb0EEENS1_19SingleTileSchedulerILb0ELb1ELb1ELi128EEEEEEEEEvNT_6ParamsE)
        /*035c*/ 	.word	0x00000008


	//----- nvinfo : EIATTR_REGCOUNT
	.align		4
.L_183:
        /*0360*/ 	.byte	0x04, 0x2f
        /*0362*/ 	.short	(.L_185 - .L_184)
	.align		4
.L_184:
        /*0364*/ 	.word	index@(_ZN7cutlass13device_kernelIN5flash11enable_sm90INS1_16FlashAttnFwdSm90INS1_25CollectiveMainloopFwdSm90ILi2EN4cute5tupleIJNS5_1CILi1EEES8_S8_EEENS6_IJNS7_ILi128EEENS7_ILi80EEENS7_ILi256EEEEEELi256ENS_6half_tEfNS_4arch4Sm90ELb1ELb0ELb1ELb1ELb1ELb1ELb0ELb1ELb1ELb1ELb1ELb0EEENS1_21CollectiveEpilogueFwdINS6_IJSA_SC_SB_EEES9_SE_SG_Li256ELb1ELb1ELb1ELb0EEENS1_36VarlenDynamicPersistentTileSchedulerILi128ELi80ELi256ELi128ELb1ELb1ELb1ELb1ELb1ELb1EEEEEEEEEvNT_6ParamsE)
        /*0368*/ 	.word	0x000000a8


	//----- nvinfo : EIATTR_FRAME_SIZE
	.align		4
.L_185:
        /*036c*/ 	.byte	0x04, 0x11
        /*036e*/ 	.short	(.L_187 - .L_186)
	.align		4
.L_186:
        /*0370*/ 	.word	index@(_ZN7cutlass13device_kernelIN5flash11enable_sm90INS1_16FlashAttnFwdSm90INS1_25CollectiveMainloopFwdSm90ILi2EN4cute5tupleIJNS5_1CILi1EEES8_S8_EEENS6_IJNS7_ILi128EEENS7_ILi80EEENS7_ILi256EEEEEELi256ENS_6half_tEfNS_4arch4Sm90ELb1ELb0ELb1ELb1ELb1ELb1ELb0ELb1ELb1ELb1ELb1ELb0EEENS1_21CollectiveEpilogueFwdINS6_IJSA_SC_SB_EEES9_SE_SG_Li256ELb1ELb1ELb1ELb0EEENS1_36VarlenDynamicPersistentTileSchedulerILi128ELi80ELi256ELi128ELb1ELb1ELb1ELb1ELb1ELb1EEEEEEEEEvNT_6ParamsE)
        /*0374*/ 	.word	0x000001d8


	//----- nvinfo : EIATTR_REGCOUNT
	.align		4
.L_187:
        /*0378*/ 	.byte	0x04, 0x2f
        /*037a*/ 	.short	(.L_189 - .L_188)
	.align		4
.L_188:
        /*037c*/ 	.word	index@(_ZN7cutlass13device_kernelIN5flash11enable_sm90INS1_16FlashAttnFwdSm90INS1_25CollectiveMainloopFwdSm90ILi2EN4cute5tupleIJNS5_1CILi1EEES8_S8_EEENS6_IJNS7_ILi128EEENS7_ILi80EEENS7_ILi256EEEEEELi256ENS_6half_tEfNS_4arch4Sm90ELb1ELb0ELb1ELb1ELb1ELb0ELb0ELb1ELb1ELb1ELb1ELb0EEENS1_21CollectiveEpilogueFwdINS6_IJSA_SC_SB_EEES9_SE_SG_Li256ELb1ELb1ELb1ELb0EEENS1_36VarlenDynamicPersistentTileSchedulerILi128ELi80ELi256ELi128ELb1ELb1ELb1ELb1ELb1ELb1EEEEEEEEEvNT_6ParamsE)
        /*0380*/ 	.word	0x000000a8


	//----- nvinfo : EIATTR_FRAME_SIZE
	.align		4
.L_189:
        /*0384*/ 	.byte	0x04, 0x11
        /*0386*/ 	.short	(.L_191 - .L_190)
	.align		4
.L_190:
        /*0388*/ 	.word	index@(_ZN7cutlass13device_kernelIN5flash11enable_sm90INS1_16FlashAttnFwdSm90INS1_25CollectiveMainloopFwdSm90ILi2EN4cute5tupleIJNS5_1CILi1EEES8_S8_EEENS6_IJNS7_ILi128EEENS7_ILi80EEENS7_ILi256EEEEEELi256ENS_6half_tEfNS_4arch4Sm90ELb1ELb0ELb1ELb1ELb1ELb0ELb0ELb1ELb1ELb1ELb1ELb0EEENS1_21CollectiveEpilogueFwdINS6_IJSA_SC_SB_EEES9_SE_SG_Li256ELb1ELb1ELb1ELb0EEENS1_36VarlenDynamicPersistentTileSchedulerILi128ELi80ELi256ELi128ELb1ELb1ELb1ELb1ELb1ELb1EEEEEEEEEvNT_6ParamsE)
        /*038c*/ 	.word	0x00000050


	//----- nvinfo : EIATTR_REGCOUNT
	.align		4
.L_191:
        /*0390*/ 	.byte	0x04, 0x2f
        /*0392*/ 	.short	(.L_193 - .L_192)
	.align		4
.L_192:
        /*0394*/ 	.word	index@(_ZN7cutlass13device_kernelIN5flash11enable_sm90INS1_16FlashAttnFwdSm90INS1_25CollectiveMainloopFwdSm90ILi2EN4cute5tupleIJNS5_1CILi1EEES8_S8_EEENS6_IJNS7_ILi128EEENS7_ILi80EEENS7_ILi256EEEEEELi256ENS_6half_tEfNS_4arch4Sm90ELb1ELb0ELb1ELb0ELb1ELb0ELb0ELb1ELb1ELb1ELb1ELb0EEENS1_21CollectiveEpilogueFwdINS6_IJSA_SC_SB_EEES9_SE_SG_Li256ELb0ELb1ELb1ELb0EEENS1_19SingleTileSchedulerILb0ELb1ELb1ELi128EEEEEEEEEvNT_6ParamsE)
        /*0398*/ 	.word	0x000000a8


	//----- nvinfo : EIATTR_FRAME_SIZE
	.align		4
.L_193:
        /*039c*/ 	.byte	0x04, 0x11
        /*039e*/ 	.short	(.L_195 - .L_194)
	.align		4
.L_194:
        /*03a0*/ 	.word	index@(_ZN7cutlass13device_kernelIN5flash11enable_sm90INS1_16FlashAttnFwdSm90INS1_25CollectiveMainloopFwdSm90ILi2EN4cute5tupleIJNS5_1CILi1EEES8_S8_EEENS6_IJNS7_ILi128EEENS7_ILi80EEENS7_ILi256EEEEEELi256ENS_6half_tEfNS_4arch4Sm90ELb1ELb0ELb1ELb0ELb1ELb0ELb0ELb1ELb1ELb1ELb1ELb0EEENS1_21CollectiveEpilogueFwdINS6_IJSA_SC_SB_EEES9_SE_SG_Li256ELb0ELb1ELb1ELb0EEENS1_19SingleTileSchedulerILb0ELb1ELb1ELi128EEEEEEEEEvNT_6ParamsE)
        /*03a4*/ 	.word	0x00000008


	//----- nvinfo : EIATTR_REGCOUNT
	.align		4
.L_195:
        /*03a8*/ 	.byte	0x04, 0x2f
        /*03aa*/ 	.short	(.L_197 - .L_196)
	.align		4
.L_196:
        /*03ac*/ 	.word	index@(_ZN7cutlass13device_kernelIN5flash11enable_sm90INS1_16FlashAttnFwdSm90INS1_25CollectiveMainloopFwdSm90ILi2EN4cute5tupleIJNS5_1CILi1EEES8_S8_EEENS6_IJNS7_ILi128EEENS7_ILi64EEENS7_ILi256EEEEEELi256ENS_6half_tEfNS_4arch4Sm90ELb0ELb1ELb1ELb1ELb1ELb1ELb0ELb1ELb1ELb1ELb1ELb0EEENS1_21CollectiveEpilogueFwdINS6_IJSA_SC_SB_EEES9_SE_SG_Li256ELb1ELb1ELb1ELb0EEENS1_36VarlenDynamicPersistentTileSchedulerILi128ELi64ELi256ELi128ELb1ELb1ELb1ELb1ELb0ELb1EEEEEEEEEvNT_6ParamsE)
        /*03b0*/ 	.word	0x000000a8


	//----- nvinfo : EIATTR_FRAME_SIZE
	.align		4
.L_197:
        /*03b4*/ 	.byte	0x04, 0x11
        /*03b6*/ 	.short	(.L_199 - .L_198)
	.align		4
.L_198:
        /*03b8*/ 	.word	index@(_ZN7cutlass13device_kernelIN5flash11enable_sm90INS1_16FlashAttnFwdSm90INS1_25CollectiveMainloopFwdSm90ILi2EN4cute5tupleIJNS5_1CILi1EEES8_S8_EEENS6_IJNS7_ILi128EEENS7_ILi64EEENS7_ILi256EEEEEELi256ENS_6half_tEfNS_4arch4Sm90ELb0ELb1ELb1ELb1ELb1ELb1ELb0ELb1ELb1ELb1ELb1ELb0EEENS1_21CollectiveEpilogueFwdINS6_IJSA_SC_SB_EEES9_SE_SG_Li256ELb1ELb1ELb1ELb0EEENS1_36VarlenDynamicPersistentTileSchedulerILi128ELi64ELi256ELi128ELb1ELb1ELb1ELb1ELb0ELb1EEEEEEEEEvNT_6ParamsE)
        /*03bc*/ 	.word	0x00000108


	//----- nvinfo : EIATTR_REGCOUNT
	.align		4
.L_199:
        /*03c0*/ 	.byte	0x04, 0x2f
        /*03c2*/ 	.short	(.L_201 - .L_200)
	.align		4
.L_200:
        /*03c4*/ 	.word	index@(_ZN7cutlass13device_kernelIN5flash11enable_sm90INS1_16FlashAttnFwdSm90INS1_25CollectiveMainloopFwdSm90ILi2EN4cute5tupleIJNS5_1CILi1EEES8_S8_EEENS6_IJNS7_ILi128EEENS7_ILi64EEENS7_ILi256EEEEEELi256ENS_6half_tEfNS_4arch4Sm90ELb0ELb1ELb1ELb1ELb1ELb0ELb0ELb1ELb1ELb1ELb1ELb0EEENS1_21CollectiveEpilogueFwdINS6_IJSA_SC_SB_EEES9_SE_SG_Li256ELb1ELb1ELb1ELb0EEENS1_36VarlenDynamicPersistentTileSchedulerILi128ELi64ELi256ELi128ELb1ELb1ELb1ELb1ELb0ELb1EEEEEEEEEvNT_6ParamsE)
        /*03c8*/ 	.word	0x000000a8


	//----- nvinfo : EIATTR_FRAME_SIZE
	.align		4
.L_201:
        /*03cc*/ 	.byte	0x04, 0x11
        /*03ce*/ 	.short	(.L_203 - .L_202)
	.align		4
.L_202:
        /*03d0*/ 	.word	index@(_ZN7cutlass13device_kernelIN5flash11enable_sm90INS1_16FlashAttnFwdSm90INS1_25CollectiveMainloopFwdSm90ILi2EN4cute5tupleIJNS5_1CILi1EEES8_S8_EEENS6_IJNS7_ILi128EEENS7_ILi64EEENS7_ILi256EEEEEELi256ENS_6half_tEfNS_4arch4Sm90ELb0ELb1ELb1ELb1ELb1ELb0ELb0ELb1ELb1ELb1ELb1ELb0EEENS1_21CollectiveEpilogueFwdINS6_IJSA_SC_SB_EEES9_SE_SG_Li256ELb1ELb1ELb1ELb0EEENS1_36VarlenDynamicPersistentTileSchedulerILi128ELi64ELi256ELi128ELb1ELb1ELb1ELb1ELb0ELb1EEEEEEEEEvNT_6ParamsE)
        /*03d4*/ 	.word	0x00000038


	//----- nvinfo : EIATTR_REGCOUNT
	.align		4
.L_203:
        /*03d8*/ 	.byte	0x04, 0x2f
        /*03da*/ 	.short	(.L_205 - .L_204)
	.align		4
.L_204:
        /*03dc*/ 	.word	index@(_ZN7cutlass13device_kernelIN5flash11enable_sm90INS1_16FlashAttnFwdSm90INS1_25CollectiveMainloopFwdSm90ILi2EN4cute5tupleIJNS5_1CILi1EEES8_S8_EEENS6_IJNS7_ILi128EEENS7_ILi64EEENS7_ILi256EEEEEELi256ENS_6half_tEfNS_4arch4Sm90ELb0ELb1ELb1ELb0ELb1ELb0ELb0ELb1ELb1ELb1ELb1ELb0EEENS1_21CollectiveEpilogueFwdINS6_IJSA_SC_SB_EEES9_SE_SG_Li256ELb0ELb1ELb1ELb0EEENS1_19SingleTileSchedulerILb0ELb1ELb1ELi128EEEEEEEEEvNT_6ParamsE)
        /*03e0*/ 	.word	0x000000a8


	//----- nvinfo : EIATTR_FRAME_SIZE
	.align		4
.L_205:
        /*03e4*/ 	.byte	0x04, 0x11
        /*03e6*/ 	.short	(.L_207 - .L_206)
	.align		4
.L_206:
        /*03e8*/ 	.word	index@(_ZN7cutlass13device_kernelIN5flash11enable_sm90INS1_16FlashAttnFwdSm90INS1_25CollectiveMainloopFwdSm90ILi2EN4cute5tupleIJNS5_1CILi1EEES8_S8_EEENS6_IJNS7_ILi128EEENS7_ILi64EEENS7_ILi256EEEEEELi256ENS_6half_tEfNS_4arch4Sm90ELb0ELb1ELb1ELb0ELb1ELb0ELb0ELb1ELb1ELb1ELb1ELb0EEENS1_21CollectiveEpilogueFwdINS6_IJSA_SC_SB_EEES9_SE_SG_Li256ELb0ELb1ELb1ELb0EEENS1_19SingleTileSchedulerILb0ELb1ELb1ELi128EEEEEEEEEvNT_6ParamsE)
        /*03ec*/ 	.word	0x00000008


	//----- nvinfo : EIATTR_REGCOUNT
	.align		4
.L_207:
        /*03f0*/ 	.byte	0x04, 0x2f
        /*03f2*/ 	.short	(.L_209 - .L_208)
	.align		4
.L_208:
        /*03f4*/ 	.word	index@(_ZN7cutlass13device_kernelIN5flash11enable_sm90INS1_16FlashAttnFwdSm90INS1_25CollectiveMainloopFwdSm90ILi2EN4cute5tupleIJNS5_1CILi1EEES8_S8_EEENS6_IJNS7_ILi128EEENS7_ILi80EEENS7_ILi256EEEEEELi256ENS_6half_tEfNS_4arch4Sm90ELb0ELb0ELb1ELb1ELb1ELb1ELb0ELb1ELb1ELb1ELb1ELb0EEENS1_21CollectiveEpilogueFwdINS6_IJSA_SC_SB_EEES9_SE_SG_Li256ELb1ELb1ELb1ELb0EEENS1_36VarlenDynamicPersistentTileSchedulerILi128ELi80ELi256ELi128ELb1ELb1ELb1ELb0ELb1ELb1EEEEEEEEEvNT_6ParamsE)
        /*03f8*/ 	.word	0x000000a8


	//----- nvinfo : EIATTR_FRAME_SIZE
	.align		4
.L_209:
        /*03fc*/ 	.byte	0x04, 0x11
        /*03fe*/ 	.short	(.L_211 - .L_210)
	.align		4
.L_210:
        /*0400*/ 	.word	index@(_ZN7cutlass13device_kernelIN5flash11enable_sm90INS1_16FlashAttnFwdSm90INS1_25CollectiveMainloopFwdSm90ILi2EN4cute5tupleIJNS5_1CILi1EEES8_S8_EEENS6_IJNS7_ILi128EEENS7_ILi80EEENS7_ILi256EEEEEELi256ENS_6half_tEfNS_4arch4Sm90ELb0ELb0ELb1ELb1ELb1ELb1ELb0ELb1ELb1ELb1ELb1ELb0EEENS1_21CollectiveEpilogueFwdINS6_IJSA_SC_SB_EEES9_SE_SG_Li256ELb1ELb1ELb1ELb0EEENS1_36VarlenDynamicPersistentTileSchedulerILi128ELi80ELi256ELi128ELb1ELb1ELb1ELb0ELb1ELb1EEEEEEEEEvNT_6ParamsE)
        /*0404*/ 	.word	0x000001c8


	//----- nvinfo : EIATTR_REGCOUNT
	.align		4
.L_211:
        /*0408*/ 	.byte	0x04, 0x2f
        /*040a*/ 	.short	(.L_213 - .L_212)
	.align		4
.L_212:
        /*040c*/ 	.word	index@(_ZN7cutlass13device_kernelIN5flash11enable_sm90INS1_16FlashAttnFwdSm90INS1_25CollectiveMainloopFwdSm90ILi2EN4cute5tupleIJNS5_1CILi1EEES8_S8_EEENS6_IJNS7_ILi128EEENS7_ILi80EEENS7_ILi256EEEEEELi256ENS_6half_tEfNS_4arch4Sm90ELb0ELb0ELb1ELb1ELb1ELb0ELb0ELb1ELb1ELb1ELb1ELb0EEENS1_21CollectiveEpilogueFwdINS6_IJSA_SC_SB_EEES9_SE_SG_Li256ELb1ELb1ELb1ELb0EEENS1_36VarlenDynamicPersistentTileSchedulerILi128ELi80ELi256ELi128ELb1ELb1ELb1ELb0ELb1ELb1EEEEEEEEEvNT_6ParamsE)
        /*0410*/ 	.word	0x000000a8


	//----- nvinfo : EIATTR_FRAME_SIZE
	.align		4
.L_213:
        /*0414*/ 	.byte	0x04, 0x11
        /*0416*/ 	.short	(.L_215 - .L_214)
	.align		4
.L_214:
        /*0418*/ 	.word	index@(_ZN7cutlass13device_kernelIN5flash11enable_sm90INS1_16FlashAttnFwdSm90INS1_25CollectiveMainloopFwdSm90ILi2EN4cute5tupleIJNS5_1CILi1EEES8_S8_EEENS6_IJNS7_ILi128EEENS7_ILi80EEENS7_ILi256EEEEEELi256ENS_6half_tEfNS_4arch4Sm90ELb0ELb0ELb1ELb1ELb1ELb0ELb0ELb1ELb1ELb1ELb1ELb0EEENS1_21CollectiveEpilogueFwdINS6_IJSA_SC_SB_EEES9_SE_SG_Li256ELb1ELb1ELb1ELb0EEENS1_36VarlenDynamicPersistentTileSchedulerILi128ELi80ELi256ELi128ELb1ELb1ELb1ELb0ELb1ELb1EEEEEEEEEvNT_6ParamsE)
        /*041c*/ 	.word	0x00000058


	//----- nvinfo : EIATTR_REGCOUNT
	.align		4
.L_215:
        /*0420*/ 	.byte	0x04, 0x2f
        /*0422*/ 	.short	(.L_217 - .L_216)
	.align		4
.L_216:
        /*0424*/ 	.word	index@(_ZN7cutlass13device_kernelIN5flash11enable_sm90INS1_16FlashAttnFwdSm90INS1_25CollectiveMainloopFwdSm90ILi2EN4cute5tupleIJNS5_1CILi1EEES8_S8_EEENS6_IJNS7_ILi128EEENS7_ILi80EEENS7_ILi256EEEEEELi256ENS_6half_tEfNS_4arch4Sm90ELb0ELb0ELb1ELb0ELb1ELb0ELb0ELb1ELb1ELb1ELb1ELb0EEENS1_21CollectiveEpilogueFwdINS6_IJSA_SC_SB_EEES9_SE_SG_Li256ELb0ELb1ELb1ELb0EEENS1_19SingleTileSchedulerILb0ELb1ELb1ELi128EEEEEEEEEvNT_6ParamsE)
        /*0428*/ 	.word	0x000000a8


	//----- nvinfo : EIATTR_FRAME_SIZE
	.align		4
.L_217:
        /*042c*/ 	.byte	0x04, 0x11
        /*042e*/ 	.short	(.L_219 - .L_218)
	.align		4
.L_218:
        /*0430*/ 	.word	index@(_ZN7cutlass13device_kernelIN5flash11enable_sm90INS1_16FlashAttnFwdSm90INS1_25CollectiveMainloopFwdSm90ILi2EN4cute5tupleIJNS5_1CILi1EEES8_S8_EEENS6_IJNS7_ILi128EEENS7_ILi80EEENS7_ILi256EEEEEELi256ENS_6half_tEfNS_4arch4Sm90ELb0ELb0ELb1ELb0ELb1ELb0ELb0ELb1ELb1ELb1ELb1ELb0EEENS1_21CollectiveEpilogueFwdINS6_IJSA_SC_SB_EEES9_SE_SG_Li256ELb0ELb1ELb1ELb0EEENS1_19SingleTileSchedulerILb0ELb1ELb1ELi128EEEEEEEEEvNT_6ParamsE)
        /*0434*/ 	.word	0x00000008


	//----- nvinfo : EIATTR_MIN_STACK_SIZE
	.align		4
.L_219:
        /*0438*/ 	.byte	0x04, 0x12
        /*043a*/ 	.short	(.L_221 - .L_220)
	.align		4
.L_220:
        /*043c*/ 	.word	index@(_ZN7cutlass13device_kernelIN5flash11enable_sm90INS1_16FlashAttnFwdSm90INS1_25CollectiveMainloopFwdSm90ILi2EN4cute5tupleIJNS5_1CILi1EEES8_S8_EEENS6_IJNS7_ILi128EEENS7_ILi80EEENS7_ILi256EEEEEELi256ENS_6half_tEfNS_4arch4Sm90ELb0ELb0ELb1ELb0ELb1ELb0ELb0ELb1ELb1ELb1ELb1ELb0EEENS1_21CollectiveEpilogueFwdINS6_IJSA_SC_SB_EEES9_SE_SG_Li256ELb0ELb1ELb1ELb0EEENS1_19SingleTileSchedulerILb0ELb1ELb1ELi128EEEEEEEEEvNT_6ParamsE)
        /*0440*/ 	.word	0x00000008


	//----- nvinfo : EIATTR_MIN_STACK_SIZE
	.align		4
.L_221:
        /*0444*/ 	.byte	0x04, 0x12
        /*0446*/ 	.short	(.L_223 - .L_222)
	.align		4
.L_222:
        /*0448*/ 	.word	index@(_ZN7cutlass13device_kernelIN5flash11enable_sm90INS1_16FlashAttnFwdSm90INS1_25CollectiveMainloopFwdSm90ILi2EN4cute5tupleIJNS5_1CILi1EEES8_S8_EEENS6_IJNS7_ILi128EEENS7_ILi80EEENS7_ILi256EEEEEELi256ENS_6half_tEfNS_4arch4Sm90ELb0ELb0ELb1ELb1ELb1ELb0ELb0ELb1ELb1ELb1ELb1ELb0EEENS1_21CollectiveEpilogueFwdINS6_IJSA_SC_SB_EEES9_SE_SG_Li256ELb1ELb1ELb1ELb0EEENS1_36VarlenDynamicPersistentTileSchedulerILi128ELi80ELi256ELi128ELb1ELb1ELb1ELb0ELb1ELb1EEEEEEEEEvNT_6ParamsE)
        /*044c*/ 	.word	0x00000058


	//----- nvinfo : EIATTR_MIN_STACK_SIZE
	.align		4
.L_223:
        /*0450*/ 	.byte	0x04, 0x12
        /*0452*/ 	.short	(.L_225 - .L_224)
	.align		4
.L_224:
        /*0454*/ 	.word	index@(_ZN7cutlass13device_kernelIN5flash11enable_sm90INS1_16FlashAttnFwdSm90INS1_25CollectiveMainloopFwdSm90ILi2EN4cute5tupleIJNS5_1CILi1EEES8_S8_EEENS6_IJNS7_ILi128EEENS7_ILi80EEENS7_ILi256EEEEEELi256ENS_6half_tEfNS_4arch4Sm90ELb0ELb0ELb1ELb1ELb1ELb1ELb0ELb1ELb1ELb1ELb1ELb0EEENS1_21CollectiveEpilogueFwdINS6_IJSA_SC_SB_EEES9_SE_SG_Li256ELb1ELb1ELb1ELb0EEENS1_36VarlenDynamicPersistentTileSchedulerILi128ELi80ELi256ELi128ELb1ELb1ELb1ELb0ELb1ELb1EEEEEEEEEvNT_6ParamsE)
        /*0458*/ 	.word	0x000001c8


	//----- nvinfo : EIATTR_MIN_STACK_SIZE
	.align		4
.L_225:
        /*045c*/ 	.byte	0x04, 0x12
        /*045e*/ 	.short	(.L_227 - .L_226)
	.align		4
.L_226:
        /*0460*/ 	.word	index@(_ZN7cutlass13device_kernelIN5flash11enable_sm90INS1_16FlashAttnFwdSm90INS1_25CollectiveMainloopFwdSm90ILi2EN4cute5tupleIJNS5_1CILi1EEES8_S8_EEENS6_IJNS7_ILi128EEENS7_ILi64EEENS7_ILi256EEEEEELi256ENS_6half_tEfNS_4arch4Sm90ELb0ELb1ELb1ELb0ELb1ELb0ELb0ELb1ELb1ELb1ELb1ELb0EEENS1_21CollectiveEpilogueFwdINS6_IJSA_SC_SB_EEES9_SE_SG_Li256ELb0ELb1ELb1ELb0EEENS1_19SingleTileSchedulerILb0ELb1ELb1ELi128EEEEEEEEEvNT_6ParamsE)
        /*0464*/ 	.word	0x00000008


	//----- nvinfo : EIATTR_MIN_STACK_SIZE
	.align		4
.L_227:
        /*0468*/ 	.byte	0x04, 0x12
        /*046a*/ 	.short	(.L_229 - .L_228)
	.align		4
.L_228:
        /*046c*/ 	.word	index@(_ZN7cutlass13device_kernelIN5flash11enable_sm90INS1_16FlashAttnFwdSm90INS1_25CollectiveMainloopFwdSm90ILi2EN4cute5tupleIJNS5_1CILi1EEES8_S8_EEENS6_IJNS7_ILi128EEENS7_ILi64EEENS7_ILi256EEEEEELi256ENS_6half_tEfNS_4arch4Sm90ELb0ELb1ELb1ELb1ELb1ELb0ELb0ELb1ELb1ELb1ELb1ELb0EEENS1_21CollectiveEpilogueFwdINS6_IJSA_SC_SB_EEES9_SE_SG_Li256ELb1ELb1ELb1ELb0EEENS1_36VarlenDynamicPersistentTileSchedulerILi128ELi64ELi256ELi128ELb1ELb1ELb1ELb1ELb0ELb1EEEEEEEEEvNT_6ParamsE)
        /*0470*/ 	.word	0x00000038


	//----- nvinfo : EIATTR_MIN_STACK_SIZE
	.align		4
.L_229:
        /*0474*/ 	.byte	0x04, 0x12
        /*0476*/ 	.short	(.L_231 - .L_230)
	.align		4
.L_230:
        /*0478*/ 	.word	index@(_ZN7cutlass13device_kernelIN5flash11enable_sm90INS1_16FlashAttnFwdSm90INS1_25CollectiveMainloopFwdSm90ILi2EN4cute5tupleIJNS5_1CILi1EEES8_S8_EEENS6_IJNS7_ILi128EEENS7_ILi64EEENS7_ILi256EEEEEELi256ENS_6half_tEfNS_4arch4Sm90ELb0ELb1ELb1ELb1ELb1ELb1ELb0ELb1ELb1ELb1ELb1ELb0EEENS1_21CollectiveEpilogueFwdINS6_IJSA_SC_SB_EEES9_SE_SG_Li256ELb1ELb1ELb1ELb0EEENS1_36VarlenDynamicPersistentTileSchedulerILi128ELi64ELi256ELi128ELb1ELb1ELb1ELb1ELb0ELb1EEEEEEEEEvNT_6ParamsE)
        /*047c*/ 	.word	0x00000108


	//----- nvinfo : EIATTR_MIN_STACK_SIZE
	.align		4
.L_231:
        /*0480*/ 	.byte	0x04, 0x12
        /*0482*/ 	.short	(.L_233 - .L_232)
	.align		4
.L_232:
        /*0484*/ 	.word	index@(_ZN7cutlass13device_kernelIN5flash11enable_sm90INS1_16FlashAttnFwdSm90INS1_25CollectiveMainloopFwdSm90ILi2EN4cute5tupleIJNS5_1CILi1EEES8_S8_EEENS6_IJNS7_ILi128EEENS7_ILi80EEENS7_ILi256EEEEEELi256ENS_6half_tEfNS_4arch4Sm90ELb1ELb0ELb1ELb0ELb1ELb0ELb0ELb1ELb1ELb1ELb1ELb0EEENS1_21CollectiveEpilogueFwdINS6_IJSA_SC_SB_EEES9_SE_SG_Li256ELb0ELb1ELb1ELb0EEENS1_19SingleTileSchedulerILb0ELb1ELb1ELi128EEEEEEEEEvNT_6ParamsE)
        /*0488*/ 	.word	0x00000008


	//----- nvinfo : EIATTR_MIN_STACK_SIZE
	.align		4
.L_233:
        /*048c*/ 	.byte	0x04, 0x12
        /*048e*/ 	.short	(.L_235 - .L_234)
	.align		4
.L_234:
        /*0490*/ 	.word	index@(_ZN7cutlass13device_kernelIN5flash11enable_sm90INS1_16FlashAttnFwdSm90INS1_25CollectiveMainloopFwdSm90ILi2EN4cute5tupleIJNS5_1CILi1EEES8_S8_EEENS6_IJNS7_ILi128EEENS7_ILi80EEENS7_ILi256EEEEEELi256ENS_6half_tEfNS_4arch4Sm90ELb1ELb0ELb1ELb1ELb1ELb0ELb0ELb1ELb1ELb1ELb1ELb0EEENS1_21CollectiveEpilogueFwdINS6_IJSA_SC_SB_EEES9_SE_SG_Li256ELb1ELb1ELb1ELb0EEENS1_36VarlenDynamicPersistentTileSchedulerILi128ELi80ELi256ELi128ELb1ELb1ELb1ELb1ELb1ELb1EEEEEEEEEvNT_6ParamsE)
        /*0494*/ 	.word	0x00000050


	//----- nvinfo : EIATTR_MIN_STACK_SIZE
	.align		4
.L_235:
        /*0498*/ 	.byte	0x04, 0x12
        /*049a*/ 	.short	(.L_237 - .L_236)
	.align		4
.L_236:
        /*049c*/ 	.word	index@(_ZN7cutlass13device_kernelIN5flash11enable_sm90INS1_16FlashAttnFwdSm90INS1_25CollectiveMainloopFwdSm90ILi2EN4cute5tupleIJNS5_1CILi1EEES8_S8_EEENS6_IJNS7_ILi128EEENS7_ILi80EEENS7_ILi256EEEEEELi256ENS_6half_tEfNS_4arch4Sm90ELb1ELb0ELb1ELb1ELb1ELb1ELb0ELb1ELb1ELb1ELb1ELb0EEENS1_21CollectiveEpilogueFwdINS6_IJSA_SC_SB_EEES9_SE_SG_Li256ELb1ELb1ELb1ELb0EEENS1_36VarlenDynamicPersistentTileSchedulerILi128ELi80ELi256ELi128ELb1ELb1ELb1ELb1ELb1ELb1EEEEEEEEEvNT_6ParamsE)
        /*04a0*/ 	.word	0x000001d8


	//----- nvinfo : EIATTR_MIN_STACK_SIZE
	.align		4
.L_237:
        /*04a4*/ 	.byte	0x04, 0x12
        /*04a6*/ 	.short	(.L_239 - .L_238)
	.align		4
.L_238:
        /*04a8*/ 	.word	index@(_ZN7cutlass13device_kernelIN5flash11enable_sm90INS1_16FlashAttnFwdSm90INS1_25CollectiveMainloopFwdSm90ILi2EN4cute5tupleIJNS5_1CILi1EEES8_S8_EEENS6_IJNS7_ILi128EEENS7_ILi96EEENS7_ILi192EEEEEELi192ENS_6half_tEfNS_4arch4Sm90ELb0ELb0ELb1ELb0ELb1ELb0ELb0ELb1ELb1ELb1ELb1ELb0EEENS1_21CollectiveEpilogueFwdINS6_IJSA_SC_SB_EEES9_SE_SG_Li256ELb0ELb1ELb1ELb0EEENS1_19SingleTileSchedulerILb0ELb1ELb1ELi128EEEEEEEEEvNT_6ParamsE)
        /*04ac*/ 	.word	0x00000008


	//----- nvinfo : EIATTR_MIN_STACK_SIZE
	.align		4
.L_239:
        /*04b0*/ 	.byte	0x04, 0x12
        /*04b2*/ 	.short	(.L_241 - .L_240)
	.align		4
.L_240:
        /*04b4*/ 	.word	index@(_ZN7cutlass13device_kernelIN5flash11enable_sm90INS1_16FlashAttnFwdSm90INS1_25CollectiveMainloopFwdSm90ILi2EN4cute5tupleIJNS5_1CILi1EEES8_S8_EEENS6_IJNS7_ILi128EEENS7_ILi96EEENS7_ILi192EEEEEELi192ENS_6half_tEfNS_4arch4Sm90ELb0ELb0ELb1ELb1ELb1ELb0ELb0ELb1ELb1ELb1ELb1ELb0EEENS1_21CollectiveEpilogueFwdINS6_IJSA_SC_SB_EEES9_SE_SG_Li256ELb1ELb1ELb1ELb0EEENS1_36VarlenDynamicPersistentTileSchedulerILi128ELi96ELi256ELi128ELb1ELb1ELb1ELb0ELb1ELb1EEEEEEEEEvNT_6ParamsE)
        /*04b8*/ 	.word	0x00000030


	//----- nvinfo : EIATTR_MIN_STACK_SIZE
	.align		4
.L_241:
        /*04bc*/ 	.byte	0x04, 0x12
        /*04be*/ 	.short	(.L_243 - .L_242)
	.align		4
.L_242:
        /*04c0*/ 	.word	index@(_ZN7cutlass13device_kernelIN5flash11enable_sm90INS1_16FlashAttnFwdSm90INS1_25CollectiveMainloopFwdSm90ILi2EN4cute5tupleIJNS5_1CILi1EEES8_S8_EEENS6_IJNS7_ILi128EEENS7_ILi96EEENS7_ILi192EEEEEELi192ENS_6half_tEfNS_4arch4Sm90ELb0ELb0ELb1ELb1ELb1ELb1ELb0ELb1ELb1ELb1ELb1ELb0EEENS1_21CollectiveEpilogueFwdINS6_IJSA_SC_SB_EEES9_SE_SG_Li256ELb1ELb1ELb1ELb0EEENS1_36VarlenDynamicPersistentTileSchedulerILi128ELi96ELi256ELi128ELb1ELb1ELb1ELb0ELb1ELb1EEEEEEEEEvNT_6ParamsE)
        /*04c4*/ 	.word	0x00000140


	//----- nvinfo : EIATTR_MIN_STACK_SIZE
	.align		4
.L_243:
        /*04c8*/ 	.byte	0x04, 0x12
        /*04ca*/ 	.short	(.L_245 - .L_244)
	.align		4
.L_244:
        /*04cc*/ 	.word	index@(_ZN7cutlass13device_kernelIN5flash11enable_sm90INS1_16FlashAttnFwdSm90INS1_25CollectiveMainloopFwdSm90ILi2EN4cute5tupleIJNS5_1CILi1EEES8_S8_EEENS6_IJNS7_ILi128EEENS7_ILi96EEENS7_ILi192EEEEEELi192ENS_6half_tEfNS_4arch4Sm90ELb0ELb1ELb1ELb0ELb1ELb0ELb0ELb1ELb1ELb1ELb1ELb0EEENS1_21CollectiveEpilogueFwdINS6_IJSA_SC_SB_EEES9_SE_SG_Li256ELb0ELb1ELb1ELb0EEENS1_19SingleTileSchedulerILb0ELb1ELb1ELi128EEEEEEEEEvNT_6ParamsE)
        /*04d0*/ 	.word	0x00000008


	//----- nvinfo : EIATTR_MIN_STACK_SIZE
	.align		4
.L_245:
        /*04d4*/ 	.byte	0x04, 0x12
        /*04d6*/ 	.short	(.L_247 - .L_246)
	.align		4
.L_246:
        /*04d8*/ 	.word	index@(_ZN7cutlass13device_kernelIN5flash11enable_sm90INS1_16FlashAttnFwdSm90INS1_25CollectiveMainloopFwdSm90ILi2EN4cute5tupleIJNS5_1CILi1EEES8_S8_EEENS6_IJNS7_ILi128EEENS7_ILi96EEENS7_ILi192EEEEEELi192ENS_6half_tEfNS_4arch4Sm90ELb0ELb1ELb1ELb1ELb1ELb0ELb0ELb1ELb1ELb1ELb1ELb0EEENS1_21CollectiveEpilogueFwdINS6_IJSA_SC_SB_EEES9_SE_SG_Li256ELb1ELb1ELb1ELb0EEENS1_36VarlenDynamicPersistentTileSchedulerILi128ELi96ELi256ELi128ELb1ELb1ELb1ELb1ELb0ELb1EEEEEEEEEvNT_6ParamsE)
        /*04dc*/ 	.word	0x00000028


	//----- nvinfo : EIATTR_MIN_STACK_SIZE
	.align		4
.L_247:
        /*04e0*/ 	.byte	0x04, 0x12
        /*04e2*/ 	.short	(.L_249 - .L_248)
	.align		4
.L_248:
        /*04e4*/ 	.word	index@(_ZN7cutlass13device_kernelIN5flash11enable_sm90INS1_16FlashAttnFwdSm90INS1_25CollectiveMainloopFwdSm90ILi2EN4cute5tupleIJNS5_1CILi1EEES8_S8_EEENS6_IJNS7_ILi128EEENS7_ILi96EEENS7_ILi192EEEEEELi192ENS_6half_tEfNS_4arch4Sm90ELb0ELb1ELb1ELb1ELb1ELb1ELb0ELb1ELb1ELb1ELb1ELb0EEENS1_21CollectiveEpilogueFwdINS6_IJSA_SC_SB_EEES9_SE_SG_Li256ELb1ELb1ELb1ELb0EEENS1_36VarlenDynamicPersistentTileSchedulerILi128ELi96ELi256ELi128ELb1ELb1ELb1ELb1ELb0ELb1EEEEEEEEEvNT_6ParamsE)
        /*04e8*/ 	.word	0x00000070


	//----- nvinfo : EIATTR_MIN_STACK_SIZE
	.align		4
.L_249:
        /*04ec*/ 	.byte	0x04, 0x12
        /*04ee*/ 	.short	(.L_251 - .L_250)
	.align		4
.L_250:
        /*04f0*/ 	.word	index@(_ZN7cutlass13device_kernelIN5flash11enable_sm90INS1_16FlashAttnFwdSm90INS1_25CollectiveMainloopFwdSm90ILi2EN4cute5tupleIJNS5_1CILi1EEES8_S8_EEENS6_IJNS7_ILi128EEENS7_ILi96EEENS7_ILi192EEEEEELi192ENS_6half_tEfNS_4arch4Sm90ELb1ELb0ELb1ELb0ELb1ELb0ELb0ELb1ELb1ELb1ELb1ELb0EEENS1_21CollectiveEpilogueFwdINS6_IJSA_SC_SB_EEES9_SE_SG_Li256ELb0ELb1ELb1ELb0EEENS1_19SingleTileSchedulerILb0ELb1ELb1ELi128EEEEEEEEEvNT_6ParamsE)
        /*04f4*/ 	.word	0x00000008


	//----- nvinfo : EIATTR_MIN_STACK_SIZE
	.align		4
.L_251:
        /*04f8*/ 	.byte	0x04, 0x12
        /*04fa*/ 	.short	(.L_253 - .L_252)
	.align		4
.L_252:
        /*04fc*/ 	.word	index@(_ZN7cutlass13device_kernelIN5flash11enable_sm90INS1_16FlashAttnFwdSm90INS1_25CollectiveMainloopFwdSm90ILi2EN4cute5tupleIJNS5_1CILi1EEES8_S8_EEENS6_IJNS7_ILi128EEENS7_ILi96EEENS7_ILi192EEEEEELi192ENS_6half_tEfNS_4arch4Sm90ELb1ELb0ELb1ELb1ELb1ELb0ELb0ELb1ELb1ELb1ELb1ELb0EEENS1_21CollectiveEpilogueFwdINS6_IJSA_SC_SB_EEES9_SE_SG_Li256ELb1ELb1ELb1ELb0EEENS1_36VarlenDynamicPersistentTileSchedulerILi128ELi96ELi256ELi128ELb1ELb1ELb1ELb1ELb1ELb1EEEEEEEEEvNT_6ParamsE)
        /*0500*/ 	.word	0x00000030


	//----- nvinfo : EIATTR_MIN_STACK_SIZE
	.align		4
.L_253:
        /*0504*/ 	.byte	0x04, 0x12
        /*0506*/ 	.short	(.L_255 - .L_254)
	.align		4
.L_254:
        /*0508*/ 	.word	index@(_ZN7cutlass13device_kernelIN5flash11enable_sm90INS1_16FlashAttnFwdSm90INS1_25CollectiveMainloopFwdSm90ILi2EN4cute5tupleIJNS5_1CILi1EEES8_S8_EEENS6_IJNS7_ILi128EEENS7_ILi96EEENS7_ILi192EEEEEELi192ENS_6half_tEfNS_4arch4Sm90ELb1ELb0ELb1ELb1ELb1ELb1ELb0ELb1ELb1ELb1ELb1ELb0EEENS1_21CollectiveEpilogueFwdINS6_IJSA_SC_SB_EEES9_SE_SG_Li256ELb1ELb1ELb1ELb0EEENS1_36VarlenDynamicPersistentTileSchedulerILi128ELi96ELi256ELi128ELb1ELb1ELb1ELb1ELb1ELb1EEEEEEEEEvNT_6ParamsE)
        /*050c*/ 	.word	0x00000080


	//----- nvinfo : EIATTR_MIN_STACK_SIZE
	.align		4
.L_255:
        /*0510*/ 	.byte	0x04, 0x12
        /*0512*/ 	.short	(.L_257 - .L_256)
	.align		4
.L_256:
        /*0514*/ 	.word	index@(_ZN7cutlass13device_kernelIN5flash11enable_sm90INS1_16FlashAttnFwdSm90INS1_25CollectiveMainloopFwdSm90ILi2EN4cute5tupleIJNS5_1CILi1EEES8_S8_EEENS6_IJNS7_ILi128EEESA_SA_EEELi128ENS_6half_tEfNS_4arch4Sm90ELb0ELb0ELb1ELb0ELb1ELb0ELb0ELb1ELb1ELb1ELb1ELb0EEENS1_21CollectiveEpilogueFwdISB_S9_SC_SE_Li256ELb0ELb1ELb1ELb0EEENS1_19SingleTileSchedulerILb0ELb1ELb1ELi128EEEEEEEEEvNT_6ParamsE)
        /*0518*/ 	.word	0x00000000


	//----- nvinfo : EIATTR_MIN_STACK_SIZE
	.align		4
.L_257:
        /*051c*/ 	.byte	0x04, 0x12
        /*051e*/ 	.short	(.L_259 - .L_258)
	.align		4
.L_258:
        /*0520*/ 	.word	index@(_ZN7cutlass13device_kernelIN5flash11enable_sm90INS1_16FlashAttnFwdSm90INS1_25CollectiveMainloopFwdSm90ILi2EN4cute5tupleIJNS5_1CILi1EEES8_S8_EEENS6_IJNS7_ILi128EEESA_SA_EEELi128ENS_6half_tEfNS_4arch4Sm90ELb0ELb0ELb1ELb1ELb1ELb0ELb0ELb1ELb1ELb1ELb1ELb0EEENS1_21CollectiveEpilogueFwdISB_S9_SC_SE_Li256ELb1ELb1ELb1ELb0EEENS1_36VarlenDynamicPersistentTileSchedulerILi128ELi128ELi256ELi128ELb1ELb1ELb1ELb0ELb1ELb1EEEEEEEEEvNT_6ParamsE)
        /*0524*/ 	.word	0x00000028


	//----- nvinfo : EIATTR_MIN_STACK_SIZE
	.align		4
.L_259:
        /*0528*/ 	.byte	0x04, 0x12
        /*052a*/ 	.short	(.L_261 - .L_260)
	.align		4
.L_260:
        /*052c*/ 	.word	index@(_ZN7cutlass13device_kernelIN5flash11enable_sm90INS1_16FlashAttnFwdSm90INS1_25CollectiveMainloopFwdSm90ILi2EN4cute5tupleIJNS5_1CILi1EEES8_S8_EEENS6_IJNS7_ILi128EEESA_SA_EEELi128ENS_6half_tEfNS_4arch4Sm90ELb0ELb0ELb1ELb1ELb1ELb1ELb0ELb1ELb1ELb1ELb1ELb0EEENS1_21CollectiveEpilogueFwdISB_S9_SC_SE_Li256ELb1ELb1ELb1ELb0EEENS1_36VarlenDynamicPersistentTileSchedulerILi128ELi128ELi256ELi128ELb1ELb1ELb1ELb0ELb1ELb1EEEEEEEEEvNT_6ParamsE)
        /*0530*/ 	.word	0x00000028


	//----- nvinfo : EIATTR_MIN_STACK_SIZE
	.align		4
.L_261:
        /*0534*/ 	.byte	0x04, 0x12
        /*0536*/ 	.short	(.L_263 - .L_262)
	.align		4
.L_262:
        /*0538*/ 	.word	index@(_ZN7cutlass13device_kernelIN5flash11enable_sm90INS1_16FlashAttnFwdSm90INS1_25CollectiveMainloopFwdSm90ILi2EN4cute5tupleIJNS5_1CILi1EEES8_S8_EEENS6_IJNS7_ILi128EEESA_SA_EEELi128ENS_6half_tEfNS_4arch4Sm90ELb0ELb1ELb1ELb0ELb1ELb0ELb0ELb1ELb1ELb1ELb1ELb0EEENS1_21CollectiveEpilogueFwdISB_S9_SC_SE_Li256ELb0ELb1ELb1ELb0EEENS1_19SingleTileSchedulerILb0ELb1ELb1ELi128EEEEEEEEEvNT_6ParamsE)
        /*053c*/ 	.word	0x00000000


	//----- nvinfo : EIATTR_MIN_STACK_SIZE
	.align		4
.L_263:
        /*0540*/ 	.byte	0x04, 0x12
        /*0542*/ 	.short	(.L_265 - .L_264)
	.align		4
.L_264:
        /*0544*/ 	.word	index@(_ZN7cutlass13device_kernelIN5flash11enable_sm90INS1_16FlashAttnFwdSm90INS1_25CollectiveMainloopFwdSm90ILi2EN4cute5tupleIJNS5_1CILi1EEES8_S8_EEENS6_IJNS7_ILi128EEESA_SA_EEELi128ENS_6half_tEfNS_4arch4Sm90ELb0ELb1ELb1ELb1ELb1ELb0ELb0ELb1ELb1ELb1ELb1ELb0EEENS1_21CollectiveEpilogueFwdISB_S9_SC_SE_Li256ELb1ELb1ELb1ELb0EEENS1_36VarlenDynamicPersistentTileSchedulerILi128ELi128ELi256ELi128ELb1ELb1ELb1ELb1ELb0ELb1EEEEEEEEEvNT_6ParamsE)
        /*0548*/ 	.word	0x00000020


	//----- nvinfo : EIATTR_MIN_STACK_SIZE
	.align		4
.L_265:
        /*054c*/ 	.byte	0x04, 0x12
        /*054e*/ 	.short	(.L_267 - .L_266)
	.align		4
.L_266:
        /*0550*/ 	.word	index@(_ZN7cutlass13device_kernelIN5flash11enable_sm90INS1_16FlashAttnFwdSm90INS1_25CollectiveMainloopFwdSm90ILi2EN4cute5tupleIJNS5_1CILi1EEES8_S8_EEENS6_IJNS7_ILi128EEESA_SA_EEELi128ENS_6half_tEfNS_4arch4Sm90ELb0ELb1ELb1ELb1ELb1ELb1ELb0ELb1ELb1ELb1ELb1ELb0EEENS1_21CollectiveEpilogueFwdISB_S9_SC_SE_Li256ELb1ELb1ELb1ELb0EEENS1_36VarlenDynamicPersistentTileSchedulerILi128ELi128ELi256ELi128ELb1ELb1ELb1ELb1ELb0ELb1EEEEEEEEEvNT_6ParamsE)
        /*0554*/ 	.word	0x00000040


	//----- nvinfo : EIATTR_MIN_STACK_SIZE
	.align		4
.L_267:
        /*0558*/ 	.byte	0x04, 0x12
        /*055a*/ 	.short	(.L_269 - .L_268)
	.align		4
.L_268:
        /*055c*/ 	.word	index@(_ZN7cutlass13device_kernelIN5flash11enable_sm90INS1_16FlashAttnFwdSm90INS1_25CollectiveMainloopFwdSm90ILi2EN4cute5tupleIJNS5_1CILi1EEES8_S8_EEENS6_IJNS7_ILi128EEESA_SA_EEELi128ENS_6half_tEfNS_4arch4Sm90ELb1ELb0ELb1ELb0ELb1ELb0ELb0ELb1ELb1ELb1ELb1ELb0EEENS1_21CollectiveEpilogueFwdISB_S9_SC_SE_Li256ELb0ELb1ELb1ELb0EEENS1_19SingleTileSchedulerILb0ELb1ELb1ELi128EEEEEEEEEvNT_6ParamsE)
        /*0560*/ 	.word	0x00000000


	//----- nvinfo : EIATTR_MIN_STACK_SIZE
	.align		4
.L_269:
        /*0564*/ 	.byte	0x04, 0x12
        /*0566*/ 	.short	(.L_271 - .L_270)
	.align		4
.L_270:
        /*0568*/ 	.word	index@(_ZN7cutlass13device_kernelIN5flash11enable_sm90INS1_16FlashAttnFwdSm90INS1_25CollectiveMainloopFwdSm90ILi2EN4cute5tupleIJNS5_1CILi1EEES8_S8_EEENS6_IJNS7_ILi128EEESA_SA_EEELi128ENS_6half_tEfNS_4arch4Sm90ELb1ELb0ELb1ELb1ELb1ELb0ELb0ELb1ELb1ELb1ELb1ELb0EEENS1_21CollectiveEpilogueFwdISB_S9_SC_SE_Li256ELb1ELb1ELb1ELb0EEENS1_36VarlenDynamicPersistentTileSchedulerILi128ELi128ELi256ELi128ELb1ELb1ELb1ELb1ELb1ELb1EEEEEEEEEvNT_6ParamsE)
        /*056c*/ 	.word	0x00000028


	//----- nvinfo : EIATTR_MIN_STACK_SIZE
	.align		4
.L_271:
        /*0570*/ 	.byte	0x04, 0x12
        /*0572*/ 	.short	(.L_273 - .L_272)
	.align		4
.L_272:
        /*0574*/ 	.word	index@(_ZN7cutlass13device_kernelIN5flash11enable_sm90INS1_16FlashAttnFwdSm90INS1_25CollectiveMainloopFwdSm90ILi2EN4cute5tupleIJNS5_1CILi1EEES8_S8_EEENS6_IJNS7_ILi128EEESA_SA_EEELi128ENS_6half_tEfNS_4arch4Sm90ELb1ELb0ELb1ELb1ELb1ELb1ELb0ELb1ELb1ELb1ELb1ELb0EEENS1_21CollectiveEpilogueFwdISB_S9_SC_SE_Li256ELb1ELb1ELb1ELb0EEENS1_36VarlenDynamicPersistentTileSchedulerILi128ELi128ELi256ELi128ELb1ELb1ELb1ELb1ELb1ELb1EEEEEEEEEvNT_6ParamsE)
        /*0578*/ 	.word	0x00000028


	//----- nvinfo : EIATTR_MIN_STACK_SIZE
	.align		4
.L_273:
        /*057c*/ 	.byte	0x04, 0x12
        /*057e*/ 	.short	(.L_275 - .L_274)
	.align		4
.L_274:
        /*0580*/ 	.word	index@(_ZN7cutlass13device_kernelIN5flash11enable_sm90INS1_16FlashAttnFwdSm90INS1_25CollectiveMainloopFwdSm90ILi2EN4cute5tupleIJNS5_1CILi1EEES8_S8_EEENS6_IJNS7_ILi192EEENS7_ILi128EEENS7_ILi96EEEEEELi96ENS_6half_tEfNS_4arch4Sm90ELb0ELb0ELb1ELb0ELb1ELb0ELb0ELb0ELb1ELb1ELb1ELb0EEENS1_21CollectiveEpilogueFwdINS6_IJSA_SC_SB_EEES9_SE_SG_Li384ELb0ELb1ELb1ELb0EEENS1_19SingleTileSchedulerILb0ELb1ELb1ELi192EEEEEEEEEvNT_6ParamsE)
        /*0584*/ 	.word	0x00000008


	//----- nvinfo : EIATTR_MIN_STACK_SIZE
	.align		4
.L_275:
        /*0588*/ 	.byte	0x04, 0x12
        /*058a*/ 	.short	(.L_277 - .L_276)
	.align		4
.L_276:
        /*058c*/ 	.word	index@(_ZN7cutlass13device_kernelIN5flash11enable_sm90INS1_16FlashAttnFwdSm90INS1_25CollectiveMainloopFwdSm90ILi2EN4cute5tupleIJNS5_1CILi1EEES8_S8_EEENS6_IJNS7_ILi192EEENS7_ILi128EEENS7_ILi96EEEEEELi96ENS_6half_tEfNS_4arch4Sm90ELb0ELb0ELb1ELb1ELb1ELb0ELb0ELb0ELb1ELb1ELb1ELb0EEENS1_21CollectiveEpilogueFwdINS6_IJSA_SC_SB_EEES9_SE_SG_Li384ELb1ELb1ELb1ELb0EEENS1_36VarlenDynamicPersistentTileSchedulerILi192ELi128ELi384ELi128ELb1ELb1ELb1ELb0ELb1ELb1EEEEEEEEEvNT_6ParamsE)
        /*0590*/ 	.word	0x00000050


	//----- nvinfo : EIATTR_MIN_STACK_SIZE
	.align		4
.L_277:
        /*0594*/ 	.byte	0x04, 0x12
        /*0596*/ 	.short	(.L_279 - .L_278)
	.align		4
.L_278:
        /*0598*/ 	.word	index@(_ZN7cutlass13device_kernelIN5flash11enable_sm90INS1_16FlashAttnFwdSm90INS1_25CollectiveMainloopFwdSm90ILi2EN4cute5tupleIJNS5_1CILi1EEES8_S8_EEENS6_IJNS7_ILi192EEENS7_ILi128EEENS7_ILi96EEEEEELi96ENS_6half_tEfNS_4arch4Sm90ELb0ELb0ELb1ELb1ELb1ELb1ELb0ELb0ELb1ELb1ELb1ELb0EEENS1_21CollectiveEpilogueFwdINS6_IJSA_SC_SB_EEES9_SE_SG_Li384ELb1ELb1ELb1ELb0EEENS1_36VarlenDynamicPersistentTileSchedulerILi192ELi128ELi384ELi128ELb1ELb1ELb1ELb0ELb1ELb1EEEEEEEEEvNT_6ParamsE)
        /*059c*/ 	.word	0x00000118


	//----- nvinfo : EIATTR_MIN_STACK_SIZE
	.align		4
.L_279:
        /*05a0*/ 	.byte	0x04, 0x12
        /*05a2*/ 	.short	(.L_281 - .L_280)
	.align		4
.L_280:
        /*05a4*/ 	.word	index@(_ZN7cutlass13device_kernelIN5flash11enable_sm90INS1_16FlashAttnFwdSm90INS1_25CollectiveMainloopFwdSm90ILi2EN4cute5tupleIJNS5_1CILi1EEES8_S8_EEENS6_IJNS7_ILi192EEENS7_ILi128EEENS7_ILi96EEEEEELi96ENS_6half_tEfNS_4arch4Sm90ELb0ELb1ELb1ELb0ELb1ELb0ELb0ELb0ELb1ELb1ELb1ELb0EEENS1_21CollectiveEpilogueFwdINS6_IJSA_SC_SB_EEES9_SE_SG_Li384ELb0ELb1ELb1ELb0EEENS1_19SingleTileSchedulerILb0ELb1ELb1ELi192EEEEEEEEEvNT_6ParamsE)
        /*05a8*/ 	.word	0x00000010


	//----- nvinfo : EIATTR_MIN_STACK_SIZE
	.align		4
.L_281:
        /*05ac*/ 	.byte	0x04, 0x12
        /*05ae*/ 	.short	(.L_283 - .L_282)
	.align		4
.L_282:
        /*05b0*/ 	.word	index@(_ZN7cutlass13device_kernelIN5flash11enable_sm90INS1_16FlashAttnFwdSm90INS1_25CollectiveMainloopFwdSm90ILi2EN4cute5tupleIJNS5_1CILi1EEES8_S8_EEENS6_IJNS7_ILi192EEENS7_ILi128EEENS7_ILi96EEEEEELi96ENS_6half_tEfNS_4arch4Sm90ELb0ELb1ELb1ELb1ELb1ELb0ELb0ELb0ELb1ELb1ELb1ELb0EEENS1_21CollectiveEpilogueFwdINS6_IJSA_SC_SB_EEES9_SE_SG_Li384ELb1ELb1ELb1ELb0EEENS1_36VarlenDynamicPersistentTileSchedulerILi192ELi128ELi384ELi128ELb1ELb1ELb1ELb1ELb0ELb1EEEEEEEEEvNT_6ParamsE)
        /*05b4*/ 	.word	0x00000030


	//----- nvinfo : EIATTR_MIN_STACK_SIZE
	.align		4
.L_283:
        /*05b8*/ 	.byte	0x04, 0x12
        /*05ba*/ 	.short	(.L_285 - .L_284)
	.align		4
.L_284:
        /*05bc*/ 	.word	index@(_ZN7cutlass13device_kernelIN5flash11enable_sm90INS1_16FlashAttnFwdSm90INS1_25CollectiveMainloopFwdSm90ILi2EN4cute5tupleIJNS5_1CILi1EEES8_S8_EEENS6_IJNS7_ILi192EEENS7_ILi128EEENS7_ILi96EEEEEELi96ENS_6half_tEfNS_4arch4Sm90ELb0ELb1ELb1ELb1ELb1ELb1ELb0ELb0ELb1ELb1ELb1ELb0EEENS1_21CollectiveEpilogueFwdINS6_IJSA_SC_SB_EEES9_SE_SG_Li384ELb1ELb1ELb1ELb0EEENS1_36VarlenDynamicPersistentTileSchedulerILi192ELi128ELi384ELi128ELb1ELb1ELb1ELb1ELb0ELb1EEEEEEEEEvNT_6ParamsE)
        /*05c0*/ 	.word	0x000000c8


	//----- nvinfo : EIATTR_MIN_STACK_SIZE
	.align		4
.L_285:
        /*05c4*/ 	.byte	0x04, 0x12
        /*05c6*/ 	.short	(.L_287 - .L_286)
	.align		4
.L_286:
        /*05c8*/ 	.word	index@(_ZN7cutlass13device_kernelIN5flash11enable_sm90INS1_16FlashAttnFwdSm90INS1_25CollectiveMainloopFwdSm90ILi2EN4cute5tupleIJNS5_1CILi1EEES8_S8_EEENS6_IJNS7_ILi192EEENS7_ILi128EEENS7_ILi96EEEEEELi96ENS_6half_tEfNS_4arch4Sm90ELb1ELb0ELb1ELb0ELb1ELb0ELb0ELb0ELb1ELb1ELb1ELb0EEENS1_21CollectiveEpilogueFwdINS6_IJSA_SC_SB_EEES9_SE_SG_Li384ELb0ELb1ELb1ELb0EEENS1_19SingleTileSchedulerILb0ELb1ELb1ELi192EEEEEEEEEvNT_6ParamsE)
        /*05cc*/ 	.word	0x00000010


	//----- nvinfo : EIATTR_MIN_STACK_SIZE
	.align		4
.L_287:
        /*05d0*/ 	.byte	0x04, 0x12
        /*05d2*/ 	.short	(.L_289 - .L_288)
	.align		4
.L_288:
        /*05d4*/ 	.word	index@(_ZN7cutlass13device_kernelIN5flash11enable_sm90INS1_16FlashAttnFwdSm90INS1_25CollectiveMainloopFwdSm90ILi2EN4cute5tupleIJNS5_1CILi1EEES8_S8_EEENS6_IJNS7_ILi192EEENS7_ILi128EEENS7_ILi96EEEEEELi96ENS_6half_tEfNS_4arch4Sm90ELb1ELb0ELb1ELb1ELb1ELb0ELb0ELb0ELb1ELb1ELb1ELb0EEENS1_21CollectiveEpilogueFwdINS6_IJSA_SC_SB_EEES9_SE_SG_Li384ELb1ELb1ELb1ELb0EEENS1_36VarlenDynamicPersistentTileSchedulerILi192ELi128ELi384ELi128ELb1ELb1ELb1ELb1ELb1ELb1EEEEEEEEEvNT_6ParamsE)
        /*05d8*/ 	.word	0x00000048


	//----- nvinfo : EIATTR_MIN_STACK_SIZE
	.align		4
.L_289:
        /*05dc*/ 	.byte	0x04, 0x12
        /*05de*/ 	.short	(.L_291 - .L_290)
	.align		4
.L_290:
        /*05e0*/ 	.word	index@(_ZN7cutlass13device_kernelIN5flash11enable_sm90INS1_16FlashAttnFwdSm90INS1_25CollectiveMainloopFwdSm90ILi2EN4cute5tupleIJNS5_1CILi1EEES8_S8_EEENS6_IJNS7_ILi192EEENS7_ILi128EEENS7_ILi96EEEEEELi96ENS_6half_tEfNS_4arch4Sm90ELb1ELb0ELb1ELb1ELb1ELb1ELb0ELb0ELb1ELb1ELb1ELb0EEENS1_21CollectiveEpilogueFwdINS6_IJSA_SC_SB_EEES9_SE_SG_Li384ELb1ELb1ELb1ELb0EEENS1_36VarlenDynamicPersistentTileSchedulerILi192ELi128ELi384ELi128ELb1ELb1ELb1ELb1ELb1ELb1EEEEEEEEEvNT_6ParamsE)
        /*05e4*/ 	.word	0x00000118


	//----- nvinfo : EIATTR_MIN_STACK_SIZE
	.align		4
.L_291:
        /*05e8*/ 	.byte	0x04, 0x12
        /*05ea*/ 	.short	(.L_293 - .L_292)
	.align		4
.L_292:
        /*05ec*/ 	.word	index@(_ZN7cutlass13device_kernelIN5flash11enable_sm90INS1_16FlashAttnFwdSm90INS1_25CollectiveMainloopFwdSm90ILi2EN4cute5tupleIJNS5_1CILi1EEES8_S8_EEENS6_IJNS7_ILi192EEENS7_ILi128EEENS7_ILi64EEEEEELi64ENS_6half_tEfNS_4arch4Sm90ELb0ELb0ELb1ELb0ELb1ELb0ELb0ELb1ELb1ELb1ELb1ELb0EEENS1_21CollectiveEpilogueFwdINS6_IJSA_SC_SB_EEES9_SE_SG_Li384ELb0ELb1ELb1ELb0EEENS1_19SingleTileSchedulerILb0ELb1ELb1ELi192EEEEEEEEEvNT_6ParamsE)
        /*05f0*/ 	.word	0x00000008


	//----- nvinfo : EIATTR_MIN_STACK_SIZE
	.align		4
.L_293:
        /*05f4*/ 	.byte	0x04, 0x12
        /*05f6*/ 	.short	(.L_295 - .L_294)
	.align		4
.L_294:
        /*05f8*/ 	.word	index@(_ZN7cutlass13device_kernelIN5flash11enable_sm90INS1_16FlashAttnFwdSm90INS1_25CollectiveMainloopFwdSm90ILi2EN4cute5tupleIJNS5_1CILi1EEES8_S8_EEENS6_IJNS7_ILi192EEENS7_ILi128EEENS7_ILi64EEEEEELi64ENS_6half_tEfNS_4arch4Sm90ELb0ELb0ELb1ELb1ELb1ELb0ELb0ELb1ELb1ELb1ELb1ELb0EEENS1_21CollectiveEpilogueFwdINS6_IJSA_SC_SB_EEES9_SE_SG_Li384ELb1ELb1ELb1ELb0EEENS1_36VarlenDynamicPersistentTileSchedulerILi192ELi128ELi384ELi128ELb1ELb1ELb1ELb0ELb1ELb1EEEEEEEEEvNT_6ParamsE)
        /*05fc*/ 	.word	0x00000050


	//----- nvinfo : EIATTR_MIN_STACK_SIZE
	.align		4
.L_295:
        /*0600*/ 	.byte	0x04, 0x12
        /*0602*/ 	.short	(.L_297 - .L_296)
	.align		4
.L_296:
        /*0604*/ 	.word	index@(_ZN7cutlass13device_kernelIN5flash11enable_sm90INS1_16FlashAttnFwdSm90INS1_25CollectiveMainloopFwdSm90ILi2EN4cute5tupleIJNS5_1CILi1EEES8_S8_EEENS6_IJNS7_ILi192EEENS7_ILi128EEENS7_ILi64EEEEEELi64ENS_6half_tEfNS_4arch4Sm90ELb0ELb0ELb1ELb1ELb1ELb1ELb0ELb1ELb1ELb1ELb1ELb0EEENS1_21CollectiveEpilogueFwdINS6_IJSA_SC_SB_EEES9_SE_SG_Li384ELb1ELb1ELb1ELb0EEENS1_36VarlenDynamicPersistentTileSchedulerILi192ELi128ELi384ELi128ELb1ELb1ELb1ELb0ELb1ELb1EEEEEEEEEvNT_6ParamsE)
        /*0608*/ 	.word	0x00000068


	//----- nvinfo : EIATTR_MIN_STACK_SIZE
	.align		4
.L_297:
        /*060c*/ 	.byte	0x04, 0x12
        /*060e*/ 	.short	(.L_299 - .L_298)
	.align		4
.L_298:
        /*0610*/ 	.word	index@(_ZN7cutlass13device_kernelIN5flash11enable_sm90INS1_16FlashAttnFwdSm90INS1_25CollectiveMainloopFwdSm90ILi2EN4cute5tupleIJNS5_1CILi1EEES8_S8_EEENS6_IJNS7_ILi192EEENS7_ILi128EEENS7_ILi64EEEEEELi64ENS_6half_tEfNS_4arch4Sm90ELb0ELb1ELb1ELb0ELb1ELb0ELb0ELb1ELb1ELb1ELb1ELb0EEENS1_21CollectiveEpilogueFwdINS6_IJSA_SC_SB_EEES9_SE_SG_Li384ELb0ELb1ELb1ELb0EEENS1_19SingleTileSchedulerILb0ELb1ELb1ELi192EEEEEEEEEvNT_6ParamsE)
        /*0614*/ 	.word	0x00000008


	//----- nvinfo : EIATTR_MIN_STACK_SIZE
	.align		4
.L_299:
        /*0618*/ 	.byte	0x04, 0x12
        /*061a*/ 	.short	(.L_301 - .L_300)
	.align		4
.L_300:
        /*061c*/ 	.word	index@(_ZN7cutlass13device_kernelIN5flash11enable_sm90INS1_16FlashAttnFwdSm90INS1_25CollectiveMainloopFwdSm90ILi2EN4cute5tupleIJNS5_1CILi1EEES8_S8_EEENS6_IJNS7_ILi192EEENS7_ILi128EEENS7_ILi64EEEEEELi64ENS_6half_tEfNS_4arch4Sm90ELb0ELb1ELb1ELb1ELb1ELb0ELb0ELb1ELb1ELb1ELb1ELb0EEENS1_21CollectiveEpilogueFwdINS6_IJSA_SC_SB_EEES9_SE_SG_Li384ELb1ELb1ELb1ELb0EEENS1_36VarlenDynamicPersistentTileSchedulerILi192ELi128ELi384ELi128ELb1ELb1ELb1ELb1ELb0ELb1EEEEEEEEEvNT_6ParamsE)
        /*0620*/ 	.word	0x00000040


	//----- nvinfo : EIATTR_MIN_STACK_SIZE
	.align		4
.L_301:
        /*0624*/ 	.byte	0x04, 0x12
        /*0626*/ 	.short	(.L_303 - .L_302)
	.align		4
.L_302:
        /*0628*/ 	.word	index@(_ZN7cutlass13device_kernelIN5flash11enable_sm90INS1_16FlashAttnFwdSm90INS1_25CollectiveMainloopFwdSm90ILi2EN4cute5tupleIJNS5_1CILi1EEES8_S8_EEENS6_IJNS7_ILi192EEENS7_ILi128EEENS7_ILi64EEEEEELi64ENS_6half_tEfNS_4arch4Sm90ELb0ELb1ELb1ELb1ELb1ELb1ELb0ELb1ELb1ELb1ELb1ELb0EEENS1_21CollectiveEpilogueFwdINS6_IJSA_SC_SB_EEES9_SE_SG_Li384ELb1ELb1ELb1ELb0EEENS1_36VarlenDynamicPersistentTileSchedulerILi192ELi128ELi384ELi128ELb1ELb1ELb1ELb1ELb0ELb1EEEEEEEEEvNT_6ParamsE)
        /*062c*/ 	.word	0x00000068


	//----- nvinfo : EIATTR_MIN_STACK_SIZE
	.align		4
.L_303:
        /*0630*/ 	.byte	0x04, 0x12
        /*0632*/ 	.short	(.L_305 - .L_304)
	.align		4
.L_304:
        /*0634*/ 	.word	index@(_ZN7cutlass13device_kernelIN5flash11enable_sm90INS1_16FlashAttnFwdSm90INS1_25CollectiveMainloopFwdSm90ILi2EN4cute5tupleIJNS5_1CILi1EEES8_S8_EEENS6_IJNS7_ILi192EEENS7_ILi128EEENS7_ILi64EEEEEELi64ENS_6half_tEfNS_4arch4Sm90ELb1ELb0ELb1ELb0ELb1ELb0ELb0ELb1ELb1ELb1ELb1ELb0EEENS1_21CollectiveEpilogueFwdINS6_IJSA_SC_SB_EEES9_SE_SG_Li384ELb0ELb1ELb1ELb0EEENS1_19SingleTileSchedulerILb0ELb1ELb1ELi192EEEEEEEEEvNT_6ParamsE)
        /*0638*/ 	.word	0x00000008


	//----- nvinfo : EIATTR_MIN_STACK_SIZE
	.align		4
.L_305:
        /*063c*/ 	.byte	0x04, 0x12
        /*063e*/ 	.short	(.L_307 - .L_306)
	.align		4
.L_306:
        /*0640*/ 	.word	index@(_ZN7cutlass13device_kernelIN5flash11enable_sm90INS1_16FlashAttnFwdSm90INS1_25CollectiveMainloopFwdSm90ILi2EN4cute5tupleIJNS5_1CILi1EEES8_S8_EEENS6_IJNS7_ILi192EEENS7_ILi128EEENS7_ILi64EEEEEELi64ENS_6half_tEfNS_4arch4Sm90ELb1ELb0ELb1ELb1ELb1ELb0ELb0ELb1ELb1ELb1ELb1ELb0EEENS1_21CollectiveEpilogueFwdINS6_IJSA_SC_SB_EEES9_SE_SG_Li384ELb1ELb1ELb1ELb0EEENS1_36VarlenDynamicPersistentTileSchedulerILi192ELi128ELi384ELi128ELb1ELb1ELb1ELb1ELb1ELb1EEEEEEEEEvNT_6ParamsE)
        /*0644*/ 	.word	0x00000040


	//----- nvinfo : EIATTR_MIN_STACK_SIZE
	.align		4
.L_307:
        /*0648*/ 	.byte	0x04, 0x12
        /*064a*/ 	.short	(.L_309 - .L_308)
	.align		4
.L_308:
        /*064c*/ 	.word	index@(_ZN7cutlass13device_kernelIN5flash11enable_sm90INS1_16FlashAttnFwdSm90INS1_25CollectiveMainloopFwdSm90ILi2EN4cute5tupleIJNS5_1CILi1EEES8_S8_EEENS6_IJNS7_ILi192EEENS7_ILi128EEENS7_ILi64EEEEEELi64ENS_6half_tEfNS_4arch4Sm90ELb1ELb0ELb1ELb1ELb1ELb1ELb0ELb1ELb1ELb1ELb1ELb0EEENS1_21CollectiveEpilogueFwdINS6_IJSA_SC_SB_EEES9_SE_SG_Li384ELb1ELb1ELb1ELb0EEENS1_36VarlenDynamicPersistentTileSchedulerILi192ELi128ELi384ELi128ELb1ELb1ELb1ELb1ELb1ELb1EEEEEEEEEvNT_6ParamsE)
        /*0650*/ 	.word	0x00000068
.L_309:


//--------------------- .nv.compat                --------------------------
	.section	.nv.compat,"",@"SHT_CUDA_COMPAT_INFO"
	.align	4
        /*0000*/ 	.byte	0x02, 0x09, 0x01, 0x00, 0x02, 0x02, 0x04, 0x00, 0x02, 0x05, 0x05, 0x00, 0x03, 0x07, 0x01, 0x01
        /*0010*/ 	.byte	0x02, 0x03, 0x01, 0x00, 0x02, 0x06, 0x01, 0x00, 0x04, 0x0b, 0x08, 0x00, 0x00, 0x00, 0x00, 0x00
        /*0020*/ 	.byte	0x00, 0x00, 0x00, 0x00


//--------------------- .nv.info._ZN7cutlass13device_kernelIN5flash11enable_sm90INS1_16FlashAttnFwdSm90INS1_25CollectiveMainloopFwdSm90ILi2EN4cute5tupleIJNS5_1CILi1EEES8_S8_EEENS6_IJNS7_ILi128EEENS7_ILi80EEENS7_ILi256EEEEEELi256ENS_6half_tEfNS_4arch4Sm90ELb0ELb0ELb1ELb0ELb1ELb0ELb0ELb1ELb1ELb1ELb1ELb0EEENS1_21CollectiveEpilogueFwdINS6_IJSA_SC_SB_EEES9_SE_SG_Li256ELb0ELb1ELb1ELb0EEENS1_19SingleTileSchedulerILb0ELb1ELb1ELi128EEEEEEEEEvNT_6ParamsE --------------------------
	.section	.nv.info._ZN7cutlass13device_kernelIN5flash11enable_sm90INS1_16FlashAttnFwdSm90INS1_25CollectiveMainloopFwdSm90ILi2EN4cute5tupleIJNS5_1CILi1EEES8_S8_EEENS6_IJNS7_ILi128EEENS7_ILi80EEENS7_ILi256EEEEEELi256ENS_6half_tEfNS_4arch4Sm90ELb0ELb0ELb1ELb0ELb1ELb0ELb0ELb1ELb1ELb1ELb1ELb0EEENS1_21CollectiveEpilogueFwdINS6_IJSA_SC_SB_EEES9_SE_SG_Li256ELb0ELb1ELb1ELb0EEENS1_19SingleTileSchedulerILb0ELb1ELb1ELi128EEEEEEEEEvNT_6ParamsE,"",@"SHT_CUDA_INFO"
	.sectionflags	@""
	.align	4


	//----- nvinfo : EIATTR_CUDA_API_VERSION
	.align		4
        /*0000*/ 	.byte	0x04, 0x37
        /*0002*/ 	.short	(.L_311 - .L_310)
.L_310:
        /*0004*/ 	.word	0x00000082


	//----- nvinfo : EIATTR_KPARAM_INFO
	.align		4
.L_311:
        /*0008*/ 	.byte	0x04, 0x17
        /*000a*/ 	.short	(.L_313 - .L_312)
.L_312:
        /*000c*/ 	.word	0x00000000
        /*0010*/ 	.short	0x0000
        /*0012*/ 	.short	0x0070
        /*0014*/ 	.byte	0x00, 0xf0, 0x01, 0x28


	//----- nvinfo : EIATTR_SPARSE_MMA_MASK
	.align		4
.L_313:
        /*0018*/ 	.byte	0x03, 0x50
        /*001a*/ 	.short	0x0000


	//----- nvinfo : EIATTR_MAXREG_COUNT
	.align		4
        /*001c*/ 	.byte	0x03, 0x1b
        /*001e*/ 	.short	0x00a8


	//----- nvinfo : EIATTR_NUM_BARRIERS
	.align		4
        /*0020*/ 	.byte	0x02, 0x4c
        /*0022*/ 	.byte	0x09
	.zero		1


	//----- nvinfo : EIATTR_EXTERNS
	.align		4
        /*0024*/ 	.byte	0x04, 0x0f
        /*0026*/ 	.short	(.L_315 - .L_314)


	//   ....[0]....
	.align		4
.L_314:
        /*0028*/ 	.word	index@(__assertfail)


	//----- nvinfo : EIATTR_ANNOTATIONS
	.align		4
.L_315:
        /*002c*/ 	.byte	0x04, 0x55
        /*002e*/ 	.short	(.L_317 - .L_316)


	//   ....[0]....
.L_316:
        /*0030*/ 	.word	0x00000001
        /*0034*/ 	.byte	0xa0, 0x08, 0x00, 0x00, 0x01, 0x00, 0x00, 0x00, 0x70, 0x14, 0x00, 0x00, 0x01, 0x00, 0x00, 0x00
        /*0044*/ 	.byte	0x10, 0xe3, 0x00, 0x00, 0x01, 0x00, 0x00, 0x00, 0x80, 0xe3, 0x00, 0x00, 0x01, 0x00, 0x00, 0x00
        /*0054*/ 	.byte	0xe0, 0xfa, 0x00, 0x00, 0x01, 0x00, 0x00, 0x00, 0x80, 0x13, 0x01, 0x00


	//----- nvinfo : EIATTR_MERCURY_ISA_VERSION
	.align		4
.L_317:
        /*0060*/ 	.byte	0x03, 0x5f
        /*0062*/ 	.short	0x0101


	//----- nvinfo : EIATTR_INT_WARP_WIDE_INSTR_OFFSETS
	.align		4
        /*0064*/ 	.byte	0x04, 0x31
        /*0066*/ 	.short	(.L_319 - .L_318)


	//   ....[0]....
.L_318:
        /*0068*/ 	.word	0x000000c0


	//   ....[1]....
        /*006c*/ 	.word	0x000000d0


	//   ....[2]....
        /*0070*/ 	.word	0x00000170


	//----- nvinfo : EIATTR_COOP_GROUP_MASK_REGIDS
	.align		4
.L_319:
        /*0074*/ 	.byte	0x04, 0x29
        /*0076*/ 	.short	(.L_321 - .L_320)


	//   ....[0]....
.L_320:
        /*0078*/ 	.word	0xffffffff


	//   ....[1]....
        /*007c*/ 	.word	0xffffffff


	//   ....[2]....
        /*0080*/ 	.word	0xffffffff


	//   ....[3]....
        /*0084*/ 	.word	0xffffffff


	//   ....[4]....
        /*0088*/ 	.word	0xffffffff


	//   ....[5]....
        /*008c*/ 	.word	0xffffffff


	//   ....[6]....
        /*0090*/ 	.word	0xffffffff


	//   ....[7]....
        /*0094*/ 	.word	0xffffffff


	//   ....[8]....
        /*0098*/ 	.word	0xffffffff


	//   ....[9]....
        /*009c*/ 	.word	0xffffffff


	//   ....[10]....
        /*00a0*/ 	.word	0xffffffff


	//   ....[11]....
        /*00a4*/ 	.word	0xffffffff


	//   ....[12]....
        /*00a8*/ 	.word	0xffffffff


	//   ....[13]....
        /*00ac*/ 	.word	0xffffffff


	//   ....[14]....
        /*00b0*/ 	.word	0xffffffff


	//   ....[15]....
        /*00b4*/ 	.word	0xffffffff


	//   ....[16]....
        /*00b8*/ 	.word	0xffffffff


	//   ....[17]....
        /*00bc*/ 	.word	0xffffffff


	//   ....[18]....
        /*00c0*/ 	.word	0xffffffff


	//   ....[19]....
        /*00c4*/ 	.word	0xffffffff


	//   ....[20]....
        /*00c8*/ 	.word	0xffffffff


	//   ....[21]....
        /*00cc*/ 	.word	0xffffffff


	//   ....[22]....
        /*00d0*/ 	.word	0xffffffff


	//   ....[23]....
        /*00d4*/ 	.word	0xffffffff


	//   ....[24]....
        /*00d8*/ 	.word	0xffffffff


	//   ....[25]....
        /*00dc*/ 	.word	0xffffffff


	//   ....[26]....
        /*00e0*/ 	.word	0xffffffff


	//   ....[27]....
        /*00e4*/ 	.word	0xffffffff


	//   ....[28]....
        /*00e8*/ 	.word	0xffffffff


	//   ....[29]....
        /*00ec*/ 	.word	0xffffffff


	//   ....[30]....
        /*00f0*/ 	.word	0xffffffff


	//   ....[31]....
        /*00f4*/ 	.word	0xffffffff


	//   ....[32]....
        /*00f8*/ 	.word	0xffffffff


	//   ....[33]....
        /*00fc*/ 	.word	0xffffffff


	//   ....[34]....
        /*0100*/ 	.word	0xffffffff


	//   ....[35]....
        /*0104*/ 	.word	0xffffffff


	//   ....[36]....
        /*0108*/ 	.word	0xffffffff


	//   ....[37]....
        /*010c*/ 	.word	0xffffffff


	//   ....[38]....
        /*0110*/ 	.word	0xffffffff


	//   ....[39]....
        /*0114*/ 	.word	0xffffffff


	//   ....[40]....
        /*0118*/ 	.word	0xffffffff


	//   ....[41]....
        /*011c*/ 	.word	0xffffffff


	//   ....[42]....
        /*0120*/ 	.word	0xffffffff


	//   ....[43]....
        /*0124*/ 	.word	0xffffffff


	//   ....[44]....
        /*0128*/ 	.word	0xffffffff


	//   ....[45]....
        /*012c*/ 	.word	0xffffffff


	//   ....[46]....
        /*0130*/ 	.word	0xffffffff


	//   ....[47]....
        /*0134*/ 	.word	0xffffffff


	//   ....[48]....
        /*0138*/ 	.word	0xffffffff


	//   ....[49]....
        /*013c*/ 	.word	0xffffffff


	//   ....[50]....
        /*0140*/ 	.word	0xffffffff


	//   ....[51]....
        /*0144*/ 	.word	0xffffffff


	//   ....[52]....
        /*0148*/ 	.word	0xffffffff


	//   ....[53]....
        /*014c*/ 	.word	0xffffffff


	//   ....[54]....
        /*0150*/ 	.word	0xffffffff


	//   ....[55]....
        /*0154*/ 	.word	0xffffffff


	//   ....[56]....
        /*0158*/ 	.word	0xffffffff


	//   ....[57]....
        /*015c*/ 	.word	0xffffffff


	//   ....[58]....
        /*0160*/ 	.word	0xffffffff


	//   ....[59]....
        /*0164*/ 	.word	0xffffffff


	//   ....[60]....
        /*0168*/ 	.word	0xffffffff


	//   ....[61]....
        /*016c*/ 	.word	0xffffffff


	//   ....[62]....
        /*0170*/ 	.word	0xffffffff


	//   ....[63]....
        /*0174*/ 	.word	0xffffffff


	//   ....[64]....
        /*0178*/ 	.word	0xffffffff


	//   ....[65]....
        /*017c*/ 	.word	0xffffffff


	//   ....[66]....
        /*0180*/ 	.word	0xffffffff


	//   ....[67]....
        /*0184*/ 	.word	0xffffffff


	//   ....[68]....
        /*0188*/ 	.word	0xffffffff


	//   ....[69]....
        /*018c*/ 	.word	0xffffffff


	//   ....[70]....
        /*0190*/ 	.word	0xffffffff


	//   ....[71]....
        /*0194*/ 	.word	0xffffffff


	//   ....[72]....
        /*0198*/ 	.word	0xffffffff


	//   ....[73]....
        /*019c*/ 	.word	0xffffffff


	//   ....[74]....
        /*01a0*/ 	.word	0xffffffff


	//   ....[75]....
        /*01a4*/ 	.word	0xffffffff


	//   ....[76]....
        /*01a8*/ 	.word	0xffffffff


	//   ....[77]....
        /*01ac*/ 	.word	0xffffffff


	//   ....[78]....
        /*01b0*/ 	.word	0xffffffff


	//   ....[79]....
        /*01b4*/ 	.word	0xffffffff


	//   ....[80]....
        /*01b8*/ 	.word	0xffffffff


	//   ....[81]....
        /*01bc*/ 	.word	0xffffffff


	//   ....[82]....
        /*01c0*/ 	.word	0xffffffff


	//   ....[83]....
        /*01c4*/ 	.word	0xffffffff


	//   ....[84]....
        /*01c8*/ 	.word	0xffffffff


	//   ....[85]....
        /*01cc*/ 	.word	0x0500000f


	//   ....[86]....
        /*01d0*/ 	.word	0x0500000f


	//   ....[87]....
        /*01d4*/ 	.word	0x0500000f


	//   ....[88]....
        /*01d8*/ 	.word	0x0500000f


	//   ....[89]....
        /*01dc*/ 	.word	0x0500000f


	//   ....[90]....
        /*01e0*/ 	.word	0x0500000f


	//   ....[91]....
        /*01e4*/ 	.word	0x0500000f


	//   ....[92]....
        /*01e8*/ 	.word	0x0500000f


	//   ....[93]....
        /*01ec*/ 	.word	0x0500000f


	//   ....[94]....
        /*01f0*/ 	.word	0x0500000f


	//   ....[95]....
        /*01f4*/ 	.word	0x0500000f


	//   ....[96]....
        /*01f8*/ 	.word	0x0500000f


	//   ....[97]....
        /*01fc*/ 	.word	0x0500000f


	//   ....[98]....
        /*0200*/ 	.word	0x0500000f


	//   ....[99]....
        /*0204*/ 	.word	0x0500000f


	//   ....[100]....
        /*0208*/ 	.word	0x0500000f


	//   ....[101]....
        /*020c*/ 	.word	0x0500000f


	//   ....[102]....
        /*0210*/ 	.word	0x0500000f


	//   ....[103]....
        /*0214*/ 	.word	0x0500000f


	//   ....[104]....
        /*0218*/ 	.word	0x0500000f


	//   ....[105]....
        /*021c*/ 	.word	0x0500000f


	//   ....[106]....
        /*0220*/ 	.word	0x0500000f


	//   ....[107]....
        /*0224*/ 	.word	0x0500000f


	//   ....[108]....
        /*0228*/ 	.word	0x0500000f


	//   ....[109]....
        /*022c*/ 	.word	0x0500000f


	//   ....[110]....
        /*0230*/ 	.word	0x0500000f


	//   ....[111]....
        /*0234*/ 	.word	0x0500000f


	//   ....[112]....
        /*0238*/ 	.word	0x0500000f


	//   ....[113]....
        /*023c*/ 	.word	0x0500000f


	//   ....[114]....
        /*0240*/ 	.word	0x0500000f


	//   ....[115]....
        /*0244*/ 	.word	0x0500000f


	//   ....[116]....
        /*0248*/ 	.word	0x0500000f


	//   ....[117]....
        /*024c*/ 	.word	0x0500000f


	//   ....[118]....
        /*0250*/ 	.word	0x0500000f


	//   ....[119]....
        /*0254*/ 	.word	0x0500000f


	//   ....[120]....
        /*0258*/ 	.word	0x0500000f


	//   ....[121]....
        /*025c*/ 	.word	0x0500000f


	//   ....[122]....
        /*0260*/ 	.word	0x0500000f


	//   ....[123]....
        /*0264*/ 	.word	0x0500000f


	//   ....[124]....
        /*0268*/ 	.word	0x0500000f


	//   ....[125]....
        /*026c*/ 	.word	0x0500000f


	//   ....[126]....
        /*0270*/ 	.word	0x0500000f


	//   ....[127]....
        /*0274*/ 	.word	0x0500000f


	//   ....[128]....
        /*0278*/ 	.word	0x0500000f


	//   ....[129]....
        /*027c*/ 	.word	0x0500000f


	//   ....[130]....
        /*0280*/ 	.word	0x0500000f


	//   ....[131]....
        /*0284*/ 	.word	0x0500000f


	//   ....[132]....
        /*0288*/ 	.word	0x0500000f


	//   ....[133]....
        /*028c*/ 	.word	0x0500000f


	//   ....[134]....
        /*0290*/ 	.word	0x0500000f


	//   ....[135]....
        /*0294*/ 	.word	0x0500000f


	//   ....[136]....
        /*0298*/ 	.word	0x0500000f


	//   ....[137]....
        /*029c*/ 	.word	0x0500000f


	//   ....[138]....
        /*02a0*/ 	.word	0x0500000f


	//   ....[139]....
        /*02a4*/ 	.word	0x0500000f


	//   ....[140]....
        /*02a8*/ 	.word	0x0500000f


	//   ....[141]....
        /*02ac*/ 	.word	0x0500000f


	//   ....[142]....
        /*02b0*/ 	.word	0x0500000f


	//----- nvinfo : EIATTR_COOP_GROUP_INSTR_OFFSETS
	.align		4
.L_321:
        /*02b4*/ 	.byte	0x04, 0x28
        /*02b6*/ 	.short	(.L_323 - .L_322)


	//   ....[0]....
.L_322:
        /*02b8*/ 	.word	0x00000070


	//   ....[1]....
        /*02bc*/ 	.word	0x000000b0


	//   ....[2]....
        /*02c0*/ 	.word	0x000002d0


	//   ....[3]....
        /*02c4*/ 	.word	0x00000430


	//   ....[4]....
        /*02c8*/ 	.word	0x00000550


	//   ....[5]....
        /*02cc*/ 	.word	0x000006b0


	//   ....[6]....
        /*02d0*/ 	.word	0x00001250


	//   ....[7]....
        /*02d4*/ 	.word	0x00004990


	//   ....[8]....
        /*02d8*/ 	.word	0x00004a10


	//   ....[9]....
        /*02dc*/ 	.word	0x00004da0


	//   ....[10]....
        /*02e0*/ 	.word	0x00004e50


	//   ....[11]....
        /*02e4*/ 	.word	0x00009140


	//   ....[12]....
        /*02e8*/ 	.word	0x00009170


	//   ....[13]....
        /*02ec*/ 	.word	0x00009190


	//   ....[14]....
        /*02f0*/ 	.word	0x000091b0


	//   ....[15]....
        /*02f4*/ 	.word	0x0000a580


	//   ....[16]....
        /*02f8*/ 	.word	0x0000a5b0


	//   ....[17]....
        /*02fc*/ 	.word	0x0000a650


	//   ....[18]....
        /*0300*/ 	.word	0x0000a6b0


	//   ....[19]....
        /*0304*/ 	.word	0x0000b980


	//   ....[20]....
        /*0308*/ 	.word	0x0000b9e0


	//   ....[21]....
        /*030c*/ 	.word	0x0000ba20


	//   ....[22]....
        /*0310*/ 	.word	0x0000ba60


	//   ....[23]....
        /*0314*/ 	.word	0x0000ba80


	//   ....[24]....
        /*0318*/ 	.word	0x0000bab0


	//   ....[25]....
        /*031c*/ 	.word	0x0000c700


	//   ....[26]....
        /*0320*/ 	.word	0x0000c710


	//   ....[27]....
        /*0324*/ 	.word	0x0000d780


	//   ....[28]....
        /*0328*/ 	.word	0x0000e9b0


	//   ....[29]....
        /*032c*/ 	.word	0x0000e9f0


	//   ....[30]....
        /*0330*/ 	.word	0x0000ea20


	//   ....[31]....
        /*0334*/ 	.word	0x0000ea40


	//   ....[32]....
        /*0338*/ 	.word	0x0000ea50


	//   ....[33]....
        /*033c*/ 	.word	0x0000eac0


	//   ....[34]....
        /*0340*/ 	.word	0x0000eaf0


	//   ....[35]....
        /*0344*/ 	.word	0x0000eb50


	//   ....[36]....
        /*0348*/ 	.word	0x0000eb80


	//   ....[37]....
        /*034c*/ 	.word	0x0000ebe0


	//   ....[38]....
        /*0350*/ 	.word	0x0000f2b0


	//   ....[39]....
        /*0354*/ 	.word	0x0000f2f0


	//   ....[40]....
        /*0358*/ 	.word	0x0000f320


	//   ....[41]....
        /*035c*/ 	.word	0x0000f340


	//   ....[42]....
        /*0360*/ 	.word	0x0000f350


	//   ....[43]....
        /*0364*/ 	.word	0x0000f3e0


	//   ....[44]....
        /*0368*/ 	.word	0x0000f420


	//   ....[45]....
        /*036c*/ 	.word	0x0000f480


	//   ....[46]....
        /*0370*/ 	.word	0x0000f4b0


	//   ....[47]....
        /*0374*/ 	.word	0x0000f520


	//   ....[48]....
        /*0378*/ 	.word	0x0000f560


	//   ....[49]....
        /*037c*/ 	.word	0x0000f5c0


	//   ....[50]....
        /*0380*/ 	.word	0x0000f5f0


	//   ....[51]....
        /*0384*/ 	.word	0x0000f650


	//   ....[52]....
        /*0388*/ 	.word	0x0000f690


	//   ....[53]....
        /*038c*/ 	.word	0x0000f6f0


	//   ....[54]....
        /*0390*/ 	.word	0x0000ff60


	//   ....[55]....
        /*0394*/ 	.word	0x0000ffa0


	//   ....[56]....
        /*0398*/ 	.word	0x0000ffd0


	//   ....[57]....
        /*039c*/ 	.word	0x0000fff0


	//   ....[58]....
        /*03a0*/ 	.word	0x00010010


	//   ....[59]....
        /*03a4*/ 	.word	0x00010030


	//   ....[60]....
        /*03a8*/ 	.word	0x00010060


	//   ....[61]....
        /*03ac*/ 	.word	0x00010080


	//   ....[62]....
        /*03b0*/ 	.word	0x00010090


	//   ....[63]....
        /*03b4*/ 	.word	0x00010110


	//   ....[64]....
        /*03b8*/ 	.word	0x000104b0


	//   ....[65]....
        /*03bc*/ 	.word	0x000104e0


	//   ....[66]....
        /*03c0*/ 	.word	0x00010500


	//   ....[67]....
        /*03c4*/ 	.word	0x000105a0


	//   ....[68]....
        /*03c8*/ 	.word	0x000105c0


	//   ....[69]....
        /*03cc*/ 	.word	0x00010660


	//   ....[70]....
        /*03d0*/ 	.word	0x00010680


	//   ....[71]....
        /*03d4*/ 	.word	0x00010720


	//   ....[72]....
        /*03d8*/ 	.word	0x00010740


	//   ....[73]....
        /*03dc*/ 	.word	0x00010750


	//   ....[74]....
        /*03e0*/ 	.word	0x00010c90


	//   ....[75]....
        /*03e4*/ 	.word	0x00010cd0


	//   ....[76]....
        /*03e8*/ 	.word	0x00010d00


	//   ....[77]....
        /*03ec*/ 	.word	0x00010d30


	//   ....[78]....
        /*03f0*/ 	.word	0x00010e10


	//   ....[79]....
        /*03f4*/ 	.word	0x00010e30


	//   ....[80]....
        /*03f8*/ 	.word	0x00010ee0


	//   ....[81]....
        /*03fc*/ 	.word	0x00010f00


	//   ....[82]....
        /*0400*/ 	.word	0x00010f50


	//   ....[83]....
        /*0404*/ 	.word	0x00010fc0


	//   ....[84]....
        /*0408*/ 	.word	0x00011310


	//   ....[85]....
        /*040c*/ 	.word	0x00011800


	//   ....[86]....
        /*0410*/ 	.word	0x000118f0


	//   ....[87]....
        /*0414*/ 	.word	0x000119a0


	//   ....[88]....
        /*0418*/ 	.word	0x00011ad0


	//   ....[89]....
        /*041c*/ 	.word	0x00011b30


	//   ....[90]....
        /*0420*/ 	.word	0x00011c30


	//   ....[91]....
        /*0424*/ 	.word	0x00011c90


	//   ....[92]....
        /*0428*/ 	.word	0x00011d90


	//   ....[93]....
        /*042c*/ 	.word	0x00011df0


	//   ....[94]....
        /*0430*/ 	.word	0x00011ee0


	//   ....[95]....
        /*0434*/ 	.word	0x00011f30


	//   ....[96]....
        /*0438*/ 	.word	0x00011fc0


	//   ....[97]....
        /*043c*/ 	.word	0x00012020


	//   ....[98]....
        /*0440*/ 	.word	0x00012160


	//   ....[99]....
        /*0444*/ 	.word	0x000121d0


	//   ....[100]....
        /*0448*/ 	.word	0x000122d0


	//   ....[101]....
        /*044c*/ 	.word	0x00012340


	//   ....[102]....
        /*0450*/ 	.word	0x00012440


	//   ....[103]....
        /*0454*/ 	.word	0x000124b0


	//   ....[104]....
        /*0458*/ 	.word	0x000125b0


	//   ....[105]....
        /*045c*/ 	.word	0x00012620


	//   ....[106]....
        /*0460*/ 	.word	0x00012720


	//   ....[107]....
        /*0464*/ 	.word	0x00012790


	//   ....[108]....
        /*0468*/ 	.word	0x00012890


	//   ....[109]....
        /*046c*/ 	.word	0x000128f0


	//   ....[110]....
        /*0470*/ 	.word	0x000129e0


	//   ....[111]....
        /*0474*/ 	.word	0x00012a30


	//   ....[112]....
        /*0478*/ 	.word	0x00012b70


	//   ....[113]....
        /*047c*/ 	.word	0x00012c30


	//   ....[114]....
        /*0480*/ 	.word	0x00012d70


	//   ....[115]....
        /*0484*/ 	.word	0x00012dc0


	//   ....[116]....
        /*0488*/ 	.word	0x00012ed0


	//   ....[117]....
        /*048c*/ 	.word	0x00012f20


	//   ....[118]....
        /*0490*/ 	.word	0x00013040


	//   ....[119]....
        /*0494*/ 	.word	0x00013090


	//   ....[120]....
        /*0498*/ 	.word	0x000131c0


	//   ....[121]....
        /*049c*/ 	.word	0x00013210


	//   ....[122]....
        /*04a0*/ 	.word	0x000132f0


	//   ....[123]....
        /*04a4*/ 	.word	0x00013390


	//   ....[124]....
        /*04a8*/ 	.word	0x000134c0


	//   ....[125]....
        /*04ac*/ 	.word	0x00013510


	//   ....[126]....
        /*04b0*/ 	.word	0x00013640


	//   ....[127]....
        /*04b4*/ 	.word	0x00013690


	//   ....[128]....
        /*04b8*/ 	.word	0x000137c0


	//   ....[129]....
        /*04bc*/ 	.word	0x00013810


	//   ....[130]....
        /*04c0*/ 	.word	0x00013940


	//   ....[131]....
        /*04c4*/ 	.word	0x00013990


	//   ....[132]....
        /*04c8*/ 	.word	0x00013a70


	//   ....[133]....
        /*04cc*/ 	.word	0x00013b10


	//   ....[134]....
        /*04d0*/ 	.word	0x00013cb0


	//   ....[135]....
        /*04d4*/ 	.word	0x00013d00


	//   ....[136]....
        /*04d8*/ 	.word	0x00013e40


	//   ....[137]....
        /*04dc*/ 	.word	0x00013e90


	//   ....[138]....
        /*04e0*/ 	.word	0x00013fd0


	//   ....[139]....
        /*04e4*/ 	.word	0x00014020


	//   ....[140]....
        /*04e8*/ 	.word	0x00014150


	//   ....[141]....
        /*04ec*/ 	.word	0x000141a0


	//   ....[142]....
        /*04f0*/ 	.word	0x000142b0


	//----- nvinfo : EIATTR_REG_RECONFIG
	.align		4
.L_323:
        /*04f4*/ 	.byte	0x01, 0x54
	.zero		2


	//----- nvinfo : EIATTR_SYSCALL_OFFSETS
	.align		4
        /*04f8*/ 	.byte	0x04, 0x46
        /*04fa*/ 	.short	(.L_325 - .L_324)


	//   ....[0]....
.L_324:
        /*04fc*/ 	.word	0x00001420


	//   ....[1]....
        /*0500*/ 	.word	0x0000ded0


	//   ....[2]....
        /*0504*/ 	.word	0x0000e010


	//   ....[3]....
        /*0508*/ 	.word	0x0000e100


	//   ....[4]....
        /*050c*/ 	.word	0x0000efd0


	//----- nvinfo : EIATTR_MBARRIER_INSTR_OFFSETS
	.align		4
.L_325:
        /*0510*/ 	.byte	0x04, 0x39
        /*0512*/ 	.short	(.L_327 - .L_326)


	//   ....[0]....
.L_326:
        /*0514*/ 	.word	0x00000180
        /*0518*/ 	.word	0x000000ff
        /*051c*/ 	.word	0x00038800
        /*0520*/ 	.short	0x0100
        /*0522*/ 	.byte	0x08
	.zero		1


	//   ....[1]....
        /*0524*/ 	.word	0x00000190
        /*0528*/ 	.word	0x000000ff
        /*052c*/ 	.word	0x00038820
        /*0530*/ 	.short	0x0100
        /*0532*/ 	.byte	0x08
	.zero		1


	//   ....[2]....
        /*0534*/ 	.word	0x00000280
        /*0538*/ 	.word	0x000000ff
        /*053c*/ 	.word	0x00038830
        /*0540*/ 	.short	0x0100
        /*0542*/ 	.byte	0x08
	.zero		1


	//   ....[3]....
        /*0544*/ 	.word	0x00000290
        /*0548*/ 	.word	0x000000ff
        /*054c*/ 	.word	0x00038840
        /*0550*/ 	.short	0x0100
        /*0552*/ 	.byte	0x08
	.zero		1


	//   ....[4]....
        /*0554*/ 	.word	0x000002a0
        /*0558*/ 	.word	0x000000ff
        /*055c*/ 	.word	0x00038838
        /*0560*/ 	.short	0x0100
        /*0562*/ 	.byte	0x08
	.zero		1


	//   ....[5]....
        /*0564*/ 	.word	0x000002b0
        /*0568*/ 	.word	0x000000ff
        /*056c*/ 	.word	0x00038848
        /*0570*/ 	.short	0x0100
        /*0572*/ 	.byte	0x08
	.zero		1


	//   ....[6]....
        /*0574*/ 	.word	0x000003e0
        /*0578*/ 	.word	0x000000ff
        /*057c*/ 	.word	0x00038850
        /*0580*/ 	.short	0x0100
        /*0582*/ 	.byte	0x08
	.zero		1


	//   ....[7]....
        /*0584*/ 	.word	0x000003f0
        /*0588*/ 	.word	0x000000ff
        /*058c*/ 	.word	0x00038860
        /*0590*/ 	.short	0x0100
        /*0592*/ 	.byte	0x08
	.zero		1


	//   ....[8]....
        /*0594*/ 	.word	0x00000400
        /*0598*/ 	.word	0x000000ff
        /*059c*/ 	.word	0x00038858
        /*05a0*/ 	.short	0x0100
        /*05a2*/ 	.byte	0x08
	.zero		1


	//   ....[9]....
        /*05a4*/ 	.word	0x00000410
        /*05a8*/ 	.word	0x000000ff
        /*05ac*/ 	.word	0x00038868
        /*05b0*/ 	.short	0x0100
        /*05b2*/ 	.byte	0x08
	.zero		1


	//   ....[10]....
        /*05b4*/ 	.word	0x00000500
        /*05b8*/ 	.word	0x000000ff
        /*05bc*/ 	.word	0x00038870
        /*05c0*/ 	.short	0x0100
        /*05c2*/ 	.byte	0x06
	.zero		1


	//   ....[11]....
        /*05c4*/ 	.word	0x00000510
        /*05c8*/ 	.word	0x000000ff
        /*05cc*/ 	.word	0x00038880
        /*05d0*/ 	.short	0x0100
        /*05d2*/ 	.byte	0x06
	.zero		1


	//   ....[12]....
        /*05d4*/ 	.word	0x00000520
        /*05d8*/ 	.word	0x000000ff
        /*05dc*/ 	.word	0x00038878
        /*05e0*/ 	.short	0x0100
        /*05e2*/ 	.byte	0x06
	.zero		1


	//   ....[13]....
        /*05e4*/ 	.word	0x00000530
        /*05e8*/ 	.word	0x000000ff
        /*05ec*/ 	.word	0x00038888
        /*05f0*/ 	.short	0x0100
        /*05f2*/ 	.byte	0x06
	.zero		1


	//   ....[14]....
        /*05f4*/ 	.word	0x00000660
        /*05f8*/ 	.word	0x000000ff
        /*05fc*/ 	.word	0x00038890
        /*0600*/ 	.short	0x0100
        /*0602*/ 	.byte	0x08
	.zero		1


	//   ....[15]....
        /*0604*/ 	.word	0x00000670
        /*0608*/ 	.word	0x000000ff
        /*060c*/ 	.word	0x000388a0
        /*0610*/ 	.short	0x0100
        /*0612*/ 	.byte	0x08
	.zero		1


	//   ....[16]....
        /*0614*/ 	.word	0x00000680
        /*0618*/ 	.word	0x000000ff
        /*061c*/ 	.word	0x00038898
        /*0620*/ 	.short	0x0100
        /*0622*/ 	.byte	0x08
	.zero		1


	//   ....[17]....
        /*0624*/ 	.word	0x00000690
        /*0628*/ 	.word	0x000000ff
        /*062c*/ 	.word	0x000388a8
        /*0630*/ 	.short	0x0100
        /*0632*/ 	.byte	0x08
	.zero		1


	//   ....[18]....
        /*0634*/ 	.word	0x000007d0
        /*0638*/ 	.word	0x000000ff
        /*063c*/ 	.word	0x000388b0
        /*0640*/ 	.short	0x0100
        /*0642*/ 	.byte	0x08
	.zero		1


	//   ....[19]....
        /*0644*/ 	.word	0x000007e0
        /*0648*/ 	.word	0x000000ff
        /*064c*/ 	.word	0x000388c0
        /*0650*/ 	.short	0x0100
        /*0652*/ 	.byte	0x08
	.zero		1


	//   ....[20]....
        /*0654*/ 	.word	0x000007f0
        /*0658*/ 	.word	0x000000ff
        /*065c*/ 	.word	0x000388b8
        /*0660*/ 	.short	0x0100
        /*0662*/ 	.byte	0x08
	.zero		1


	//   ....[21]....
        /*0664*/ 	.word	0x00000800
        /*0668*/ 	.word	0x000000ff
        /*066c*/ 	.word	0x000388c8
        /*0670*/ 	.short	0x0100
        /*0672*/ 	.byte	0x08
	.zero		1


	//   ....[22]....
        /*0674*/ 	.word	0x00001450
        /*0678*/ 	.word	0x000000ff
        /*067c*/ 	.word	0x00038800
        /*0680*/ 	.short	0x010a
        /*0682*/ 	.byte	0x04
	.zero		1


	//   ....[23]....
        /*0684*/ 	.word	0x000014f0
        /*0688*/ 	.word	0x000000ff
        /*068c*/ 	.word	0x00038830
        /*0690*/ 	.short	0x010a
        /*0692*/ 	.byte	0x04
	.zero		1


	//   ....[24]....
        /*0694*/ 	.word	0x00001560
        /*0698*/ 	.word	0x000000ff
        /*069c*/ 	.word	0x00038830
        /*06a0*/ 	.short	0x010a
        /*06a2*/ 	.byte	0x04
	.zero		1


	//   ....[25]....
        /*06a4*/ 	.word	0x00004090
        /*06a8*/ 	.word	0x000000ff
        /*06ac*/ 	.word	0x00000000
        /*06b0*/ 	.short	0x0101
        /*06b2*/ 	.byte	0x06
	.zero		1


	//   ....[26]....
        /*06b4*/ 	.word	0x00005d50
        /*06b8*/ 	.word	0x000000ff
        /*06bc*/ 	.word	0x00038830
        /*06c0*/ 	.short	0x010a
        /*06c2*/ 	.byte	0x07
	.zero		1


	//   ....[27]....
        /*06c4*/ 	.word	0x00005da0
        /*06c8*/ 	.word	0x000000ff
        /*06cc*/ 	.word	0x00038830
        /*06d0*/ 	.short	0x010a
        /*06d2*/ 	.byte	0x06
	.zero		1


	//   ....[28]....
        /*06d4*/ 	.word	0x000086c0
        /*06d8*/ 	.word	0x000000ff
        /*06dc*/ 	.word	0x00038850
        /*06e0*/ 	.short	0x010a
        /*06e2*/ 	.byte	0x06
	.zero		1


	//   ....[29]....
        /*06e4*/ 	.word	0x00008700
        /*06e8*/ 	.word	0x000000ff
        /*06ec*/ 	.word	0x00038850
        /*06f0*/ 	.short	0x010a
        /*06f2*/ 	.byte	0x06
	.zero		1


	//   ....[30]....
        /*06f4*/ 	.word	0x00008d50
        /*06f8*/ 	.word	0x000000ff
        /*06fc*/ 	.word	0x00000000
        /*0700*/ 	.short	0x0101
        /*0702*/ 	.byte	0x0a
	.zero		1


	//   ....[31]....
        /*0704*/ 	.word	0x00009b50
        /*0708*/ 	.word	0x000000ff
        /*070c*/ 	.word	0x00000000
        /*0710*/ 	.short	0x0101
        /*0712*/ 	.byte	0x06
	.zero		1


	//   ....[32]....
        /*0714*/ 	.word	0x0000a4e0
        /*0718*/ 	.word	0x000000ff
        /*071c*/ 	.word	0x00038850
        /*0720*/ 	.short	0x010a
        /*0722*/ 	.byte	0x05
	.zero		1


	//   ....[33]....
        /*0724*/ 	.word	0x0000a520
        /*0728*/ 	.word	0x000000ff
        /*072c*/ 	.word	0x00038850
        /*0730*/ 	.short	0x010a
        /*0732*/ 	.byte	0x05
	.zero		1


	//   ....[34]....
        /*0734*/ 	.word	0x0000ab80
        /*0738*/ 	.word	0x000000ff
        /*073c*/ 	.word	0x00000000
        /*0740*/ 	.short	0x0101
        /*0742*/ 	.byte	0x04
	.zero		1


	//   ....[35]....
        /*0744*/ 	.word	0x0000baa0
        /*0748*/ 	.word	0x000000ff
        /*074c*/ 	.word	0x00000000
        /*0750*/ 	.short	0x0101
        /*0752*/ 	.byte	0x04
	.zero		1


	//   ....[36]....
        /*0754*/ 	.word	0x0000e790
        /*0758*/ 	.word	0x000000ff
        /*075c*/ 	.word	0x00038840
        /*0760*/ 	.short	0x010a
        /*0762*/ 	.byte	0x2a
	.zero		1


	//   ....[37]....
        /*0764*/ 	.word	0x0000ed90
        /*0768*/ 	.word	0x000000ff
        /*076c*/ 	.word	0x00038830
        /*0770*/ 	.short	0x0107
        /*0772*/ 	.byte	0x2a
	.zero		1


	//   ....[38]....
        /*0774*/ 	.word	0x0000ee00
        /*0778*/ 	.word	0x000000ff
        /*077c*/ 	.word	0x00038830
        /*0780*/ 	.short	0x0101
        /*0782*/ 	.byte	0x2a
	.zero		1


	//   ....[39]....
        /*0784*/ 	.word	0x0000f870
        /*0788*/ 	.word	0x000000ff
        /*078c*/ 	.word	0x00038800
        /*0790*/ 	.short	0x0107
        /*0792*/ 	.byte	0x2a
	.zero		1


	//   ....[40]....
        /*0794*/ 	.word	0x0000f8d0
        /*0798*/ 	.word	0x000000ff
        /*079c*/ 	.word	0x00038800
        /*07a0*/ 	.short	0x0101
        /*07a2*/ 	.byte	0x2a
	.zero		1


	//   ....[41]....
        /*07a4*/ 	.word	0x0000f8e0
        /*07a8*/ 	.word	0x000000ff
        /*07ac*/ 	.word	0x00038820
        /*07b0*/ 	.short	0x010a
        /*07b2*/ 	.byte	0x2a
	.zero		1


	//   ....[42]....
        /*07b4*/ 	.word	0x0000fd60
        /*07b8*/ 	.word	0x00000013
        /*07bc*/ 	.word	0x00038840
        /*07c0*/ 	.short	0x010a
        /*07c2*/ 	.byte	0x3f
	.zero		1


	//   ....[43]....
        /*07c4*/ 	.word	0x00010330
        /*07c8*/ 	.word	0x00000013
        /*07cc*/ 	.word	0x00038830
        /*07d0*/ 	.short	0x0107
        /*07d2*/ 	.byte	0x3f
	.zero		1


	//   ....[44]....
        /*07d4*/ 	.word	0x000103e0
        /*07d8*/ 	.word	0x00000013
        /*07dc*/ 	.word	0x00038830
        /*07e0*/ 	.short	0x0101
        /*07e2*/ 	.byte	0x3f
	.zero		1


	//   ....[45]....
        /*07e4*/ 	.word	0x00010440
        /*07e8*/ 	.word	0x00000004
        /*07ec*/ 	.word	0x00038860
        /*07f0*/ 	.short	0x010a
        /*07f2*/ 	.byte	0x3f
	.zero		1


	//   ....[46]....
        /*07f4*/ 	.word	0x00010900
        /*07f8*/ 	.word	0x00000004
        /*07fc*/ 	.word	0x00038850
        /*0800*/ 	.short	0x0107
        /*0802*/ 	.byte	0x3f
	.zero		1


	//   ....[47]....
        /*0804*/ 	.word	0x00010a70
        /*0808*/ 	.word	0x00000004
        /*080c*/ 	.word	0x00038850
        /*0810*/ 	.short	0x0101
        /*0812*/ 	.byte	0x3f
	.zero		1


	//   ....[48]....
        /*0814*/ 	.word	0x00010c00
        /*0818*/ 	.word	0x00000000
        /*081c*/ 	.word	0x00038860
        /*0820*/ 	.short	0x010a
        /*0822*/ 	.byte	0x3f
	.zero		1


	//   ....[49]....
        /*0824*/ 	.word	0x00011150
        /*0828*/ 	.word	0x00000000
        /*082c*/ 	.word	0x00038850
        /*0830*/ 	.short	0x0107
        /*0832*/ 	.byte	0x3f
	.zero		1


	//   ....[50]....
        /*0834*/ 	.word	0x00011210
        /*0838*/ 	.word	0x00000000
        /*083c*/ 	.word	0x00038850
        /*0840*/ 	.short	0x0101
        /*0842*/ 	.byte	0x3f
	.zero		1


	//   ....[51]....
        /*0844*/ 	.word	0x000112a0
        /*0848*/ 	.word	0x00000007
        /*084c*/ 	.word	0x00038820
        /*0850*/ 	.short	0x010a
        /*0852*/ 	.byte	0x3f
	.zero		1


	//   ....[52]....
        /*0854*/ 	.word	0x00011420
        /*0858*/ 	.word	0x00000005
        /*085c*/ 	.word	0x00038840
        /*0860*/ 	.short	0x010a
        /*0862*/ 	.byte	0x3f
	.zero		1


	//   ....[53]....
        /*0864*/ 	.word	0x000114c0
        /*0868*/ 	.word	0x00000003
        /*086c*/ 	.word	0x00038840
        /*0870*/ 	.short	0x010a
        /*0872*/ 	.byte	0x3f
	.zero		1


	//   ....[54]....
        /*0874*/ 	.word	0x00011500
        /*0878*/ 	.word	0x00000005
        /*087c*/ 	.word	0x00038860
        /*0880*/ 	.short	0x010a
        /*0882*/ 	.byte	0x3f
	.zero		1


	//   ....[55]....
        /*0884*/ 	.word	0x00011540
        /*0888*/ 	.word	0x00000003
        /*088c*/ 	.word	0x00038860
        /*0890*/ 	.short	0x010a
        /*0892*/ 	.byte	0x3f
	.zero		1


	//   ....[56]....
        /*0894*/ 	.word	0x000115c0
        /*0898*/ 	.word	0x00000003
        /*089c*/ 	.word	0x00038800
        /*08a0*/ 	.short	0x010a
        /*08a2*/ 	.byte	0x3f
	.zero		1


	//   ....[57]....
        /*08a4*/ 	.word	0x00011630
        /*08a8*/ 	.word	0x00000003
        /*08ac*/ 	.word	0x00038830
        /*08b0*/ 	.short	0x010a
        /*08b2*/ 	.byte	0x3f
	.zero		1


	//   ....[58]....
        /*08b4*/ 	.word	0x000116a0
        /*08b8*/ 	.word	0x00000006
        /*08bc*/ 	.word	0x00038830
        /*08c0*/ 	.short	0x010a
        /*08c2*/ 	.byte	0x3f
	.zero		1


	//   ....[59]....
        /*08c4*/ 	.word	0x00011700
        /*08c8*/ 	.word	0x00000003
        /*08cc*/ 	.word	0x00038850
        /*08d0*/ 	.short	0x010a
        /*08d2*/ 	.byte	0x3f
	.zero		1


	//   ....[60]....
        /*08d4*/ 	.word	0x00011760
        /*08d8*/ 	.word	0x00000005
        /*08dc*/ 	.word	0x00038850
        /*08e0*/ 	.short	0x010a
        /*08e2*/ 	.byte	0x3f
	.zero		1


	//   ....[61]....
        /*08e4*/ 	.word	0x00011840
        /*08e8*/ 	.word	0x00000003
        /*08ec*/ 	.word	0x00038840
        /*08f0*/ 	.short	0x010a
        /*08f2*/ 	.byte	0x3f
	.zero		1


	//   ....[62]....
        /*08f4*/ 	.word	0x00012a70
        /*08f8*/ 	.word	0x00000003
        /*08fc*/ 	.word	0x00038820
        /*0900*/ 	.short	0x010a
        /*0902*/ 	.byte	0x3f
	.zero		1


	//   ....[63]....
        /*0904*/ 	.word	0x00012ac0
        /*0908*/ 	.word	0x00000013
        /*090c*/ 	.word	0x00038840
        /*0910*/ 	.short	0x010a
        /*0912*/ 	.byte	0x3f
	.zero		1


	//   ....[64]....
        /*0914*/ 	.word	0x00013240
        /*0918*/ 	.word	0x00000004
        /*091c*/ 	.word	0x00038860
        /*0920*/ 	.short	0x010a
        /*0922*/ 	.byte	0x3f
	.zero		1


	//   ....[65]....
        /*0924*/ 	.word	0x000139c0
        /*0928*/ 	.word	0x00000000
        /*092c*/ 	.word	0x00038860
        /*0930*/ 	.short	0x010a
        /*0932*/ 	.byte	0x3f
	.zero		1


	//   ....[66]....
        /*0934*/ 	.word	0x000141d0
        /*0938*/ 	.word	0x00000007
        /*093c*/ 	.word	0x00038820
        /*0940*/ 	.short	0x010a
        /*0942*/ 	.byte	0x3f
	.zero		1


	//   ....[67]....
        /*0944*/ 	.word	0x00014370
        /*0948*/ 	.word	0x00000005
        /*094c*/ 	.word	0x00038840
        /*0950*/ 	.short	0x010a
        /*0952*/ 	.byte	0x3f
	.zero		1


	//   ....[68]....
        /*0954*/ 	.word	0x000143c0
        /*0958*/ 	.word	0x00000003
        /*095c*/ 	.word	0x00038840
        /*0960*/ 	.short	0x010a
        /*0962*/ 	.byte	0x3f
	.zero		1


	//   ....[69]....
        /*0964*/ 	.word	0x00014410
        /*0968*/ 	.word	0x00000005
        /*096c*/ 	.word	0x00038860
        /*0970*/ 	.short	0x010a
        /*0972*/ 	.byte	0x3f
	.zero		1


	//----- nvinfo : EIATTR_NUM_MBARRIERS
	.align		4
.L_327:
        /*0974*/ 	.byte	0x03, 0x38
        /*0976*/ 	.short	0x0016


	//----- nvinfo : EIATTR_EXIT_INSTR_OFFSETS
	.align		4
        /*0978*/ 	.byte	0x04, 0x1c
        /*097a*/ 	.short	(.L_329 - .L_328)


	//   ....[0]....
.L_328:
        /*097c*/ 	.word	0x00011590


	//----- nvinfo : EIATTR_MAX_THREADS
	.align		4
.L_329:
        /*0980*/ 	.byte	0x04, 0x05
        /*0982*/ 	.short	(.L_331 - .L_330)
.L_330:
        /*0984*/ 	.word	0x00000180
        /*0988*/ 	.word	0x00000001
        /*098c*/ 	.word	0x00000001


	//----- nvinfo : EIATTR_CRS_STACK_SIZE
	.align		4
.L_331:
        /*0990*/ 	.byte	0x04, 0x1e
        /*0992*/ 	.short	(.L_333 - .L_332)
.L_332:
        /*0994*/ 	.word	0x00000000


	//----- nvinfo : EIATTR_CBANK_PARAM_SIZE
	.align		4
.L_333:
        /*0998*/ 	.byte	0x03, 0x19
        /*099a*/ 	.short	0x0a70


	//----- nvinfo : EIATTR_PARAM_CBANK
	.align		4
        /*099c*/ 	.byte	0x04, 0x0a
        /*099e*/ 	.short	(.L_335 - .L_334)
	.align		4
.L_334:
        /*09a0*/ 	.word	index@(.nv.constant0._ZN7cutlass13device_kernelIN5flash11enable_sm90INS1_16FlashAttnFwdSm90INS1_25CollectiveMainloopFwdSm90ILi2EN4cute5tupleIJNS5_1CILi1EEES8_S8_EEENS6_IJNS7_ILi128EEENS7_ILi80EEENS7_ILi256EEEEEELi256ENS_6half_tEfNS_4arch4Sm90ELb0ELb0ELb1ELb0ELb1ELb0ELb0ELb1ELb1ELb1ELb1ELb0EEENS1_21CollectiveEpilogueFwdINS6_IJSA_SC_SB_EEES9_SE_SG_Li256ELb0ELb1ELb1ELb0EEENS1_19SingleTileSchedulerILb0ELb1ELb1ELi128EEEEEEEEEvNT_6ParamsE)
        /*09a4*/ 	.short	0x0210
        /*09a6*/ 	.short	0x0a70


	//----- nvinfo : EIATTR_SW_WAR
	.align		4
.L_335:
        /*09a8*/ 	.byte	0x04, 0x36
        /*09aa*/ 	.short	(.L_337 - .L_336)
.L_336:
        /*09ac*/ 	.word	0x00000008
.L_337:


//--------------------- .nv.info._ZN7cutlass13device_kernelIN5flash11enable_sm90INS1_16FlashAttnFwdSm90INS1_25CollectiveMainloopFwdSm90ILi2EN4cute5tupleIJNS5_1CILi1EEES8_S8_EEENS6_IJNS7_ILi128EEENS7_ILi80EEENS7_ILi256EEEEEELi256ENS_6half_tEfNS_4arch4Sm90ELb0ELb0ELb1ELb1ELb1ELb0ELb0ELb1ELb1ELb1ELb1ELb0EEENS1_21CollectiveEpilogueFwdINS6_IJSA_SC_SB_EEES9_SE_SG_Li256ELb1ELb1ELb1ELb0EEENS1_36VarlenDynamicPersistentTileSchedulerILi128ELi80ELi256ELi128ELb1ELb1ELb1ELb0ELb1ELb1EEEEEEEEEvNT_6ParamsE --------------------------
	.section	.nv.info._ZN7cutlass13device_kernelIN5flash11enable_sm90INS1_16FlashAttnFwdSm90INS1_25CollectiveMainloopFwdSm90ILi2EN4cute5tupleIJNS5_1CILi1EEES8_S8_EEENS6_IJNS7_ILi128EEENS7_ILi80EEENS7_ILi256EEEEEELi256ENS_6half_tEfNS_4arch4Sm90ELb0ELb0ELb1ELb1ELb1ELb0ELb0ELb1ELb1ELb1ELb1ELb0EEENS1_21CollectiveEpilogueFwdINS6_IJSA_SC_SB_EEES9_SE_SG_Li256ELb1ELb1ELb1ELb0EEENS1_36VarlenDynamicPersistentTileSchedulerILi128ELi80ELi256ELi128ELb1ELb1ELb1ELb0ELb1ELb1EEEEEEEEEvNT_6ParamsE,"",@"SHT_CUDA_INFO"
	.sectionflags	@""
	.align	4


	//----- nvinfo : EIATTR_CUDA_API_VERSION
	.align		4
        /*0000*/ 	.byte	0x04, 0x37
        /*0002*/ 	.short	(.L_339 - .L_338)
.L_338:
        /*0004*/ 	.word	0x00000082


	//----- nvinfo : EIATTR_KPARAM_INFO
	.align		4
.L_339:
        /*0008*/ 	.byte	0x04, 0x17
        /*000a*/ 	.short	(.L_341 - .L_340)
.L_340:
        /*000c*/ 	.word	0x00000000
        /*0010*/ 	.short	0x0000
        /*0012*/ 	.short	0x0070
        /*0014*/ 	.byte	0x00, 0xf0, 0x01, 0x2a


	//----- nvinfo : EIATTR_SPARSE_MMA_MASK
	.align		4
.L_341:
        /*0018*/ 	.byte	0x03, 0x50
        /*001a*/ 	.short	0x0000


	//----- nvinfo : EIATTR_MAXREG_COUNT
	.align		4
        /*001c*/ 	.byte	0x03, 0x1b
        /*001e*/ 	.short	0x00a8


	//----- nvinfo : EIATTR_NUM_BARRIERS
	.align		4
        /*0020*/ 	.byte	0x02, 0x4c
        /*0022*/ 	.byte	0x09
	.zero		1


	//----- nvinfo : EIATTR_EXTERNS
	.align		4
        /*0024*/ 	.byte	0x04, 0x0f
        /*0026*/ 	.short	(.L_343 - .L_342)


	//   ....[0]....
	.align		4
.L_342:
        /*0028*/ 	.word	index@(__assertfail)


	//----- nvinfo : EIATTR_ANNOTATIONS
	.align		4
.L_343:
        /*002c*/ 	.byte	0x04, 0x55
        /*002e*/ 	.short	(.L_345 - .L_344)


	//   ....[0]....
.L_344:
        /*0030*/ 	.word	0x00000001
        /*0034*/ 	.byte	0xa0, 0x08, 0x00, 0x00, 0x01, 0x00, 0x00, 0x00, 0xa0, 0x09, 0x00, 0x00, 0x01, 0x00, 0x00, 0x00
        /* <DEDUP_REMOVED lines=28> */
        /*0204*/ 	.byte	0x10, 0x60, 0x01, 0x00


	//----- nvinfo : EIATTR_MERCURY_ISA_VERSION
	.align		4
.L_345:
        /*0208*/ 	.byte	0x03, 0x5f
        /*020a*/ 	.short	0x0101


	//----- nvinfo : EIATTR_UNUSED_LOAD_BYTE_OFFSET
	.align		4
        /*020c*/ 	.byte	0x04, 0x44
        /*020e*/ 	.short	(.L_347 - .L_346)


	//   ....[0]....
.L_346:
        /*0210*/ 	.word	0x00000950
        /*0214*/ 	.word	0x0000fff0


	//   ....[1]....
        /*0218*/ 	.word	0x0000b9f0
        /*021c*/ 	.word	0x0000fff0


	//----- nvinfo : EIATTR_INT_WARP_WIDE_INSTR_OFFSETS
	.align		4
.L_347:
        /*0220*/ 	.byte	0x04, 0x31
        /*0222*/ 	.short	(.L_349 - .L_348)


	//   ....[0]....
.L_348:
        /*0224*/ 	.word	0x000000c0


	//   ....[1]....
        /*0228*/ 	.word	0x000000d0


	//   ....[2]....
        /*022c*/ 	.word	0x00000170


	//   ....[3]....
        /*0230*/ 	.word	0x00011b60


	//   ....[4]....
        /*0234*/ 	.word	0x00011bf0


	//   ....[5]....
        /*0238*/ 	.word	0x00014ad0


	//   ....[6]....
        /*023c*/ 	.word	0x00014b60


	//----- nvinfo : EIATTR_COOP_GROUP_MASK_REGIDS
	.align		4
.L_349:
        /*0240*/ 	.byte	0x04, 0x29
        /*0242*/ 	.short	(.L_351 - .L_350)


	//   ....[0]....
.L_350:
        /*0244*/ 	.word	0xffffffff


	//   ....[1]....
        /*0248*/ 	.word	0xffffffff


	//   ....[2]....
        /*024c*/ 	.word	0xffffffff


	//   ....[3]....
        /*0250*/ 	.word	0xffffffff


	//   ....[4]....
        /*0254*/ 	.word	0xffffffff


	//   ....[5]....
        /*0258*/ 	.word	0xffffffff


	//   ....[6]....
        /*025c*/ 	.word	0xffffffff


	//   ....[7]....
        /*0260*/ 	.word	0xffffffff


	//   ....[8]....
        /*0264*/ 	.word	0xffffffff


	//   ....[9]....
        /*0268*/ 	.word	0xffffffff


	//   ....[10]....
        /*026c*/ 	.word	0xffffffff


	//   ....[11]....
        /*0270*/ 	.word	0xffffffff


	//   ....[12]....
        /*0274*/ 	.word	0xffffffff


	//   ....[13]....
        /*0278*/ 	.word	0xffffffff


	//   ....[14]....
        /*027c*/ 	.word	0xffffffff


	//   ....[15]....
        /*0280*/ 	.word	0xffffffff


	//   ....[16]....
        /*0284*/ 	.word	0xffffffff


	//   ....[17]....
        /*0288*/ 	.word	0xffffffff


	//   ....[18]....
        /*028c*/ 	.word	0xffffffff


	//   ....[19]....
        /*0290*/ 	.word	0xffffffff


	//   ....[20]....
        /*0294*/ 	.word	0xffffffff


	//   ....[21]....
        /*0298*/ 	.word	0xffffffff


	//   ....[22]....
        /*029c*/ 	.word	0xffffffff


	//   ....[23]....
        /*02a0*/ 	.word	0xffffffff


	//   ....[24]....
        /*02a4*/ 	.word	0xffffffff


	//   ....[25]....
        /*02a8*/ 	.word	0xffffffff


	//   ....[26]....
        /*02ac*/ 	.word	0xffffffff


	//   ....[27]....
        /*02b0*/ 	.word	0xffffffff


	//   ....[28]....
        /*02b4*/ 	.word	0xffffffff


	//   ....[29]....
        /*02b8*/ 	.word	0xffffffff


	//   ....[30]....
        /*02bc*/ 	.word	0xffffffff


	//   ....[31]....
        /*02c0*/ 	.word	0xffffffff


	//   ....[32]....
        /*02c4*/ 	.word	0xffffffff


	//   ....[33]....
        /*02c8*/ 	.word	0xffffffff


	//   ....[34]....
        /*02cc*/ 	.word	0xffffffff


	//   ....[35]....
        /*02d0*/ 	.word	0xffffffff


	//   ....[36]....
        /*02d4*/ 	.word	0xffffffff


	//   ....[37]....
        /*02d8*/ 	.word	0xffffffff


	//   ....[38]....
        /*02dc*/ 	.word	0xffffffff


	//   ....[39]....
        /*02e0*/ 	.word	0xffffffff


	//   ....[40]....
        /*02e4*/ 	.word	0xffffffff


	//   ....[41]....
        /*02e8*/ 	.word	0xffffffff


	//   ....[42]....
        /*02ec*/ 	.word	0xffffffff


	//   ....[43]....
        /*02f0*/ 	.word	0xffffffff


	//   ....[44]....
        /*02f4*/ 	.word	0xffffffff


	//   ....[45]....
        /*02f8*/ 	.word	0xffffffff


	//   ....[46]....
        /*02fc*/ 	.word	0xffffffff


	//   ....[47]....
        /*0300*/ 	.word	0xffffffff


	//   ....[48]....
        /*0304*/ 	.word	0xffffffff


	//   ....[49]....
        /*0308*/ 	.word	0xffffffff


	//   ....[50]....
        /*030c*/ 	.word	0xffffffff


	//   ....[51]....
        /*0310*/ 	.word	0xffffffff


	//   ....[52]....
        /*0314*/ 	.word	0xffffffff


	//   ....[53]....
        /*0318*/ 	.word	0xffffffff


	//   ....[54]....
        /*031c*/ 	.word	0xffffffff


	//   ....[55]....
        /*0320*/ 	.word	0xffffffff


	//   ....[56]....
        /*0324*/ 	.word	0xffffffff


	//   ....[57]....
        /*0328*/ 	.word	0xffffffff


	//   ....[58]....
        /*032c*/ 	.word	0xffffffff


	//   ....[59]....
        /*0330*/ 	.word	0xffffffff


	//   ....[60]....
        /*0334*/ 	.word	0xffffffff


	//   ....[61]....
        /*0338*/ 	.word	0xffffffff


	//   ....[62]....
        /*033c*/ 	.word	0xffffffff


	//   ....[63]....
        /*0340*/ 	.word	0xffffffff


	//   ....[64]....
        /*0344*/ 	.word	0xffffffff


	//   ....[65]....
        /*0348*/ 	.word	0xffffffff


	//   ....[66]....
        /*034c*/ 	.word	0xffffffff


	//   ....[67]....
        /*0350*/ 	.word	0xffffffff


	//   ....[68]....
        /*0354*/ 	.word	0xffffffff


	//   ....[69]....
        /*0358*/ 	.word	0xffffffff


	//   ....[70]....
        /*035c*/ 	.word	0xffffffff


	//   ....[71]....
        /*0360*/ 	.word	0xffffffff


	//   ....[72]....
        /*0364*/ 	.word	0xffffffff


	//   ....[73]....
        /*0368*/ 	.word	0xffffffff


	//   ....[74]....
        /*036c*/ 	.word	0xffffffff


	//   ....[75]....
        /*0370*/ 	.word	0xffffffff


	//   ....[76]....
        /*0374*/ 	.word	0xffffffff


	//   ....[77]....
        /*0378*/ 	.word	0xffffffff


	//   ....[78]....
        /*037c*/ 	.word	0xffffffff


	//   ....[79]....
        /*0380*/ 	.word	0xffffffff


	//   ....[80]....
        /*0384*/ 	.word	0xffffffff


	//   ....[81]....
        /*0388*/ 	.word	0xffffffff


	//   ....[82]....
        /*038c*/ 	.word	0xffffffff


	//   ....[83]....
        /*0390*/ 	.word	0xffffffff


	//   ....[84]....
        /*0394*/ 	.word	0xffffffff


	//   ....[85]....
        /*0398*/ 	.word	0xffffffff


	//   ....[86]....
        /*039c*/ 	.word	0xffffffff


	//   ....[87]....
        /*03a0*/ 	.word	0xffffffff


	//   ....[88]....
        /*03a4*/ 	.word	0xffffffff


	//   ....[89]....
        /*03a8*/ 	.word	0xffffffff


	//   ....[90]....
        /*03ac*/ 	.word	0xffffffff


	//   ....[91]....
        /*03b0*/ 	.word	0xffffffff


	//   ....[92]....
        /*03b4*/ 	.word	0xffffffff


	//   ....[93]....
        /*03b8*/ 	.word	0xffffffff


	//   ....[94]....
        /*03bc*/ 	.word	0xffffffff


	//   ....[95]....
        /*03c0*/ 	.word	0xffffffff


	//   ....[96]....
        /*03c4*/ 	.word	0xffffffff


	//   ....[97]....
        /*03c8*/ 	.word	0xffffffff


	//   ....[98]....
        /*03cc*/ 	.word	0xffffffff


	//   ....[99]....
        /*03d0*/ 	.word	0xffffffff


	//   ....[100]....
        /*03d4*/ 	.word	0xffffffff


	//   ....[101]....
        /*03d8*/ 	.word	0xffffffff


	//   ....[102]....
        /*03dc*/ 	.word	0xffffffff


	//   ....[103]....
        /*03e0*/ 	.word	0xffffffff


	//   ....[104]....
        /*03e4*/ 	.word	0xffffffff


	//   ....[105]....
        /*03e8*/ 	.word	0xffffffff


	//   ....[106]....
        /*03ec*/ 	.word	0xffffffff


	//   ....[107]....
        /*03f0*/ 	.word	0xffffffff


	//   ....[108]....
        /*03f4*/ 	.word	0xffffffff


	//   ....[109]....
        /*03f8*/ 	.word	0xffffffff


	//   ....[110]....
        /*03fc*/ 	.word	0xffffffff


	//   ....[111]....
        /*0400*/ 	.word	0xffffffff


	//   ....[112]....
        /*0404*/ 	.word	0xffffffff


	//   ....[113]....
        /*0408*/ 	.word	0xffffffff


	//   ....[114]....
        /*040c*/ 	.word	0xffffffff


	//   ....[115]....
        /*0410*/ 	.word	0xffffffff


	//   ....[116]....
        /*0414*/ 	.word	0xffffffff


	//   ....[117]....
        /*0418*/ 	.word	0xffffffff


	//   ....[118]....
        /*041c*/ 	.word	0xffffffff


	//   ....[119]....
        /*0420*/ 	.word	0xffffffff


	//   ....[120]....
        /*0424*/ 	.word	0xffffffff


	//   ....[121]....
        /*0428*/ 	.word	0xffffffff


	//   ....[122]....
        /*042c*/ 	.word	0xffffffff


	//   ....[123]....
        /*0430*/ 	.word	0xffffffff


	//   ....[124]....
        /*0434*/ 	.word	0xffffffff


	//   ....[125]....
        /*0438*/ 	.word	0xffffffff


	//   ....[126]....
        /*043c*/ 	.word	0xffffffff


	//   ....[127]....
        /*0440*/ 	.word	0xffffffff


	//   ....[128]....
        /*0444*/ 	.word	0xffffffff


	//   ....[129]....
        /*0448*/ 	.word	0xffffffff


	//   ....[130]....
        /*044c*/ 	.word	0xffffffff


	//   ....[131]....
        /*0450*/ 	.word	0xffffffff


	//   ....[132]....
        /*0454*/ 	.word	0xffffffff


	//   ....[133]....
        /*0458*/ 	.word	0xffffffff


	//   ....[134]....
        /*045c*/ 	.word	0xffffffff


	//   ....[135]....
        /*0460*/ 	.word	0x0500000f


	//   ....[136]....
        /*0464*/ 	.word	0x0500000f


	//   ....[137]....
        /*0468*/ 	.word	0x0500000f


	//   ....[138]....
        /*046c*/ 	.word	0x0500000f


	//   ....[139]....
        /*0470*/ 	.word	0x0500000f


	//   ....[140]....
        /*0474*/ 	.word	0x0500000f


	//   ....[141]....
        /*0478*/ 	.word	0x0500000f


	//   ....[142]....
        /*047c*/ 	.word	0x0500000f


	//   ....[143]....
        /*0480*/ 	.word	0x0500000f


	//   ....[144]....
        /*0484*/ 	.word	0x0500000f


	//   ....[145]....
        /*0488*/ 	.word	0x0500000f


	//   ....[146]....
        /*048c*/ 	.word	0x0500000f


	//   ....[147]....
        /*0490*/ 	.word	0x0500000f


	//   ....[148]....
        /*0494*/ 	.word	0x0500000f


	//   ....[149]....
        /*0498*/ 	.word	0x0500000f


	//   ....[150]....
        /*049c*/ 	.word	0x0500000f


	//   ....[151]....
        /*04a0*/ 	.word	0x0500000f


	//   ....[152]....
        /*04a4*/ 	.word	0x0500000f


	//   ....[153]....
        /*04a8*/ 	.word	0x0500000f


	//   ....[154]....
        /*04ac*/ 	.word	0x0500000f


	//   ....[155]....
        /*04b0*/ 	.word	0x0500000f


	//   ....[156]....
        /*04b4*/ 	.word	0x0500000f


	//   ....[157]....
        /*04b8*/ 	.word	0x0500000f


	//   ....[158]....
        /*04bc*/ 	.word	0x0500000f


	//   ....[159]....
        /*04c0*/ 	.word	0x0500000f


	//   ....[160]....
        /*04c4*/ 	.word	0x0500000f


	//   ....[161]....
        /*04c8*/ 	.word	0x0500000f


	//   ....[162]....
        /*04cc*/ 	.word	0x0500000f


	//   ....[163]....
        /*04d0*/ 	.word	0x0500000f


	//   ....[164]....
        /*04d4*/ 	.word	0x0500000f


	//   ....[165]....
        /*04d8*/ 	.word	0x0500000f


	//   ....[166]....
        /*04dc*/ 	.word	0x0500000f


	//   ....[167]....
        /*04e0*/ 	.word	0x0500000f


	//   ....[168]....
        /*04e4*/ 	.word	0x0500000f


	//   ....[169]....
        /*04e8*/ 	.word	0x0500000f


	//   ....[170]....
        /*04ec*/ 	.word	0x0500000f


	//   ....[171]....
        /*04f0*/ 	.word	0x0500000f


	//   ....[172]....
        /*04f4*/ 	.word	0x0500000f


	//   ....[173]....
        /*04f8*/ 	.word	0x0500000f


	//   ....[174]....
        /*04fc*/ 	.word	0x0500000f


	//   ....[175]....
        /*0500*/ 	.word	0x0500000f


	//   ....[176]....
        /*0504*/ 	.word	0x0500000f


	//   ....[177]....
        /*0508*/ 	.word	0x0500000f


	//   ....[178]....
        /*050c*/ 	.word	0x0500000f


	//   ....[179]....
        /*0510*/ 	.word	0x0500000f


	//   ....[180]....
        /*0514*/ 	.word	0x0500000f


	//   ....[181]....
        /*0518*/ 	.word	0x0500000f


	//   ....[182]....
        /*051c*/ 	.word	0x0500000f


	//   ....[183]....
        /*0520*/ 	.word	0x0500000f


	//   ....[184]....
        /*0524*/ 	.word	0x0500000f


	//   ....[185]....
        /*0528*/ 	.word	0x0500000f


	//   ....[186]....
        /*052c*/ 	.word	0x0500000f


	//   ....[187]....
        /*0530*/ 	.word	0x0500000f


	//   ....[188]....
        /*0534*/ 	.word	0x0500000f


	//   ....[189]....
        /*0538*/ 	.word	0x0500000f


	//   ....[190]....
        /*053c*/ 	.word	0x0500000f


	//   ....[191]....
        /*0540*/ 	.word	0x0500000f


	//   ....[192]....
        /*0544*/ 	.word	0x0500000f


	//   ....[193]....
        /*0548*/ 	.word	0x0500000f


	//   ....[194]....
        /*054c*/ 	.word	0x0500000f


	//   ....[195]....
        /*0550*/ 	.word	0x0500000f


	//   ....[196]....
        /*0554*/ 	.word	0x0500000f


	//   ....[197]....
        /*0558*/ 	.word	0x0500000f


	//   ....[198]....
        /*055c*/ 	.word	0x0500000f


	//   ....[199]....
        /*0560*/ 	.word	0x0500000f


	//   ....[200]....
        /*0564*/ 	.word	0x0500000f


	//   ....[201]....
        /*0568*/ 	.word	0x0500000f


	//   ....[202]....
        /*056c*/ 	.word	0x0500000f


	//   ....[203]....
        /*0570*/ 	.word	0x0500000f


	//   ....[204]....
        /*0574*/ 	.word	0x0500000f


	//   ....[205]....
        /*0578*/ 	.word	0x0500000f


	//   ....[206]....
        /*057c*/ 	.word	0x0500000f


	//   ....[207]....
        /*0580*/ 	.word	0x0500000f


	//   ....[208]....
        /*0584*/ 	.word	0x0500000f


	//   ....[209]....
        /*0588*/ 	.word	0x0500000f


	//   ....[210]....
        /*058c*/ 	.word	0x0500000f


	//----- nvinfo : EIATTR_COOP_GROUP_INSTR_OFFSETS
	.align		4
.L_351:
        /*0590*/ 	.byte	0x04, 0x28
        /*0592*/ 	.short	(.L_353 - .L_352)


	//   ....[0]....
.L_352:
        /*0594*/ 	.word	0x00000070


	//   ....[1]....
        /*0598*/ 	.word	0x000000b0


	//   ....[2]....
        /*059c*/ 	.word	0x000002d0


	//   ....[3]....
        /*05a0*/ 	.word	0x00000430


	//   ....[4]....
        /*05a4*/ 	.word	0x00000550


	//   ....[5]....
        /*05a8*/ 	.word	0x000006b0


	//   ....[6]....
        /*05ac*/ 	.word	0x00001d10


	//   ....[7]....
        /*05b0*/ 	.word	0x00005470


	//   ....[8]....
        /*05b4*/ 	.word	0x000054b0


	//   ....[9]....
        /*05b8*/ 	.word	0x00005860


	//   ....[10]....
        /*05bc*/ 	.word	0x000058c0


	//   ....[11]....
        /*05c0*/ 	.word	0x00009620


	//   ....[12]....
        /*05c4*/ 	.word	0x00009680


	//   ....[13]....
        /*05c8*/ 	.word	0x000098e0


	//   ....[14]....
        /*05cc*/ 	.word	0x00009900


	//   ....[15]....
        /*05d0*/ 	.word	0x0000acd0


	//   ....[16]....
        /*05d4*/ 	.word	0x0000ad30


	//   ....[17]....
        /*05d8*/ 	.word	0x0000adb0


	//   ....[18]....
        /*05dc*/ 	.word	0x0000af70


	//   ....[19]....
        /*05e0*/ 	.word	0x0000cc00


	//   ....[20]....
        /*05e4*/ 	.word	0x0000cc10


	//   ....[21]....
        /*05e8*/ 	.word	0x0000cc20


	//   ....[22]....
        /*05ec*/ 	.word	0x0000cc40


	//   ....[23]....
        /*05f0*/ 	.word	0x0000d750


	//   ....[24]....
        /*05f4*/ 	.word	0x0000d770


	//   ....[25]....
        /*05f8*/ 	.word	0x0000d910


	//   ....[26]....
        /*05fc*/ 	.word	0x0000d930


	//   ....[27]....
        /*0600*/ 	.word	0x0000da70


	//   ....[28]....
        /*0604*/ 	.word	0x0000da90


	//   ....[29]....
        /*0608*/ 	.word	0x0000dbe0


	//   ....[30]....
        /*060c*/ 	.word	0x0000dc00


	//   ....[31]....
        /*0610*/ 	.word	0x0000e1c0


	//   ....[32]....
        /*0614*/ 	.word	0x0000e200


	//   ....[33]....
        /*0618*/ 	.word	0x0000eca0


	//   ....[34]....
        /*061c*/ 	.word	0x0000ecb0


	//   ....[35]....
        /*0620*/ 	.word	0x00010050


	//   ....[36]....
        /*0624*/ 	.word	0x00010080


	//   ....[37]....
        /*0628*/ 	.word	0x000101f0


	//   ....[38]....
        /*062c*/ 	.word	0x00010210


	//   ....[39]....
        /*0630*/ 	.word	0x00010350


	//   ....[40]....
        /*0634*/ 	.word	0x00010370


	//   ....[41]....
        /*0638*/ 	.word	0x000104c0


	//   ....[42]....
        /*063c*/ 	.word	0x000104e0


	//   ....[43]....
        /*0640*/ 	.word	0x000106c0


	//   ....[44]....
        /*0644*/ 	.word	0x000108b0


	//   ....[45]....
        /*0648*/ 	.word	0x000108e0


	//   ....[46]....
        /*064c*/ 	.word	0x00010910


	//   ....[47]....
        /*0650*/ 	.word	0x00010940


	//   ....[48]....
        /*0654*/ 	.word	0x00010970


	//   ....[49]....
        /*0658*/ 	.word	0x000109a0


	//   ....[50]....
        /*065c*/ 	.word	0x00010b10


	//   ....[51]....
        /*0660*/ 	.word	0x00010b40


	//   ....[52]....
        /*0664*/ 	.word	0x00010b70


	//   ....[53]....
        /*0668*/ 	.word	0x00010ba0


	//   ....[54]....
        /*066c*/ 	.word	0x00010bd0


	//   ....[55]....
        /*0670*/ 	.word	0x00010c00


	//   ....[56]....
        /*0674*/ 	.word	0x00010c90


	//   ....[57]....
        /*0678*/ 	.word	0x00010cc0


	//   ....[58]....
        /*067c*/ 	.word	0x00010cd0


	//   ....[59]....
        /*0680*/ 	.word	0x00010d60


	//   ....[60]....
        /*0684*/ 	.word	0x00012720


	//   ....[61]....
        /*0688*/ 	.word	0x00012760


	//   ....[62]....
        /*068c*/ 	.word	0x00012790


	//   ....[63]....
        /*0690*/ 	.word	0x00012840


	//   ....[64]....
        /*0694*/ 	.word	0x00012880


	//   ....[65]....
        /*0698*/ 	.word	0x000128e0


	//   ....[66]....
        /*069c*/ 	.word	0x00012920


	//   ....[67]....
        /*06a0*/ 	.word	0x00012980


	//   ....[68]....
        /*06a4*/ 	.word	0x000129a0


	//   ....[69]....
        /*06a8*/ 	.word	0x000129d0


	//   ....[70]....
        /*06ac*/ 	.word	0x000131a0


	//   ....[71]....
        /*06b0*/ 	.word	0x000131d0


	//   ....[72]....
        /*06b4*/ 	.word	0x00013230


	//   ....[73]....
        /*06b8*/ 	.word	0x00013290


	//   ....[74]....
        /*06bc*/ 	.word	0x000132e0


	//   ....[75]....
        /*06c0*/ 	.word	0x00013350


	//   ....[76]....
        /*06c4*/ 	.word	0x000133a0


	//   ....[77]....
        /*06c8*/ 	.word	0x00013410


	//   ....[78]....
        /*06cc*/ 	.word	0x00013460


	//   ....[79]....
        /*06d0*/ 	.word	0x000134d0


	//   ....[80]....
        /*06d4*/ 	.word	0x00013520


	//   ....[81]....
        /*06d8*/ 	.word	0x00013590


	//   ....[82]....
        /*06dc*/ 	.word	0x000135e0


	//   ....[83]....
        /*06e0*/ 	.word	0x00013650


	//   ....[84]....
        /*06e4*/ 	.word	0x000136a0


	//   ....[85]....
        /*06e8*/ 	.word	0x000136f0


	//   ....[86]....
        /*06ec*/ 	.word	0x00013e80


	//   ....[87]....
        /*06f0*/ 	.word	0x00013ec0


	//   ....[88]....
        /*06f4*/ 	.word	0x00013ee0


	//   ....[89]....
        /*06f8*/ 	.word	0x00013fa0


	//   ....[90]....
        /*06fc*/ 	.word	0x00013fd0


	//   ....[91]....
        /*0700*/ 	.word	0x00014020


	//   ....[92]....
        /*0704*/ 	.word	0x00014050


	//   ....[93]....
        /*0708*/ 	.word	0x000140a0


	//   ....[94]....
        /*070c*/ 	.word	0x000140d0


	//   ....[95]....
        /*0710*/ 	.word	0x00014140


	//   ....[96]....
        /*0714*/ 	.word	0x00014420


	//   ....[97]....
        /*0718*/ 	.word	0x00014440


	//   ....[98]....
        /*071c*/ 	.word	0x00014450


	//   ....[99]....
        /*0720*/ 	.word	0x00014500


	//   ....[100]....
        /*0724*/ 	.word	0x00014510


	//   ....[101]....
        /*0728*/ 	.word	0x000145c0


	//   ....[102]....
        /*072c*/ 	.word	0x000145d0


	//   ....[103]....
        /*0730*/ 	.word	0x00014680


	//   ....[104]....
        /*0734*/ 	.word	0x00014690


	//   ....[105]....
        /*0738*/ 	.word	0x000146a0


	//   ....[106]....
        /*073c*/ 	.word	0x00014cb0


	//   ....[107]....
        /*0740*/ 	.word	0x00014cf0


	//   ....[108]....
        /*0744*/ 	.word	0x00014d30


	//   ....[109]....
        /*0748*/ 	.word	0x00014d50


	//   ....[110]....
        /*074c*/ 	.word	0x00014d70


	//   ....[111]....
        /*0750*/ 	.word	0x00014e20


	//   ....[112]....
        /*0754*/ 	.word	0x00014ed0


	//   ....[113]....
        /*0758*/ 	.word	0x00014f00


	//   ....[114]....
        /*075c*/ 	.word	0x00014f10


	//   ....[115]....
        /*0760*/ 	.word	0x00014fa0


	//   ....[116]....
        /*0764*/ 	.word	0x00015410


	//   ....[117]....
        /*0768*/ 	.word	0x00015440


	//   ....[118]....
        /*076c*/ 	.word	0x000154a0


	//   ....[119]....
        /*0770*/ 	.word	0x000154d0


	//   ....[120]....
        /*0774*/ 	.word	0x00015500


	//   ....[121]....
        /*0778*/ 	.word	0x00015530


	//   ....[122]....
        /*077c*/ 	.word	0x00015560


	//   ....[123]....
        /*0780*/ 	.word	0x00015590


	//   ....[124]....
        /*0784*/ 	.word	0x00015730


	//   ....[125]....
        /*0788*/ 	.word	0x00015760


	//   ....[126]....
        /*078c*/ 	.word	0x00015790


	//   ....[127]....
        /*0790*/ 	.word	0x000157c0


	//   ....[128]....
        /*0794*/ 	.word	0x000157f0


	//   ....[129]....
        /*0798*/ 	.word	0x00015820


	//   ....[130]....
        /*079c*/ 	.word	0x000158e0


	//   ....[131]....
        /*07a0*/ 	.word	0x00015900


	//   ....[132]....
        /*07a4*/ 	.word	0x00015910


	//   ....[133]....
        /*07a8*/ 	.word	0x00015970


	//   ....[134]....
        /*07ac*/ 	.word	0x00015f90


	//   ....[135]....
        /*07b0*/ 	.word	0x00016480


	//   ....[136]....
        /*07b4*/ 	.word	0x00016570


	//   ....[137]....
        /*07b8*/ 	.word	0x00016650


	//   ....[138]....
        /*07bc*/ 	.word	0x000166b0


	//   ....[139]....
        /*07c0*/ 	.word	0x00016750


	//   ....[140]....
        /*07c4*/ 	.word	0x00016830


	//   ....[141]....
        /*07c8*/ 	.word	0x00016930


	//   ....[142]....
        /*07cc*/ 	.word	0x000169a0


	//   ....[143]....
        /*07d0*/ 	.word	0x00016a90


	//   ....[144]....
        /*07d4*/ 	.word	0x00016b00


	//   ....[145]....
        /*07d8*/ 	.word	0x00016be0


	//   ....[146]....
        /*07dc*/ 	.word	0x00016c90


	//   ....[147]....
        /*07e0*/ 	.word	0x00016d00


	//   ....[148]....
        /*07e4*/ 	.word	0x00016d80


	//   ....[149]....
        /*07e8*/ 	.word	0x00016e50


	//   ....[150]....
        /*07ec*/ 	.word	0x00016ed0


	//   ....[151]....
        /*07f0*/ 	.word	0x00016fc0


	//   ....[152]....
        /*07f4*/ 	.word	0x00017040


	//   ....[153]....
        /*07f8*/ 	.word	0x00017130


	//   ....[154]....
        /*07fc*/ 	.word	0x000171b0


	//   ....[155]....
        /*0800*/ 	.word	0x000172a0


	//   ....[156]....
        /*0804*/ 	.word	0x00017320


	//   ....[157]....
        /*0808*/ 	.word	0x00017410


	//   ....[158]....
        /*080c*/ 	.word	0x00017490


	//   ....[159]....
        /*0810*/ 	.word	0x00017580


	//   ....[160]....
        /*0814*/ 	.word	0x00017600


	//   ....[161]....
        /*0818*/ 	.word	0x000176d0


	//   ....[162]....
        /*081c*/ 	.word	0x00017800


	//   ....[163]....
        /*0820*/ 	.word	0x000178d0


	//   ....[164]....
        /*0824*/ 	.word	0x000179a0


	//   ....[165]....
        /*0828*/ 	.word	0x00017a80


	//   ....[166]....
        /*082c*/ 	.word	0x00017ae0


	//   ....[167]....
        /*0830*/ 	.word	0x00017bc0


	//   ....[168]....
        /*0834*/ 	.word	0x00017c20


	//   ....[169]....
        /*0838*/ 	.word	0x00017d00


	//   ....[170]....
        /*083c*/ 	.word	0x00017d60


	//   ....[171]....
        /*0840*/ 	.word	0x00017e70


	//   ....[172]....
        /*0844*/ 	.word	0x00017f60


	//   ....[173]....
        /*0848*/ 	.word	0x00018000


	//   ....[174]....
        /*084c*/ 	.word	0x00018060


	//   ....[175]....
        /*0850*/ 	.word	0x00018180


	//   ....[176]....
        /*0854*/ 	.word	0x000181e0


	//   ....[177]....
        /*0858*/ 	.word	0x00018300


	//   ....[178]....
        /*085c*/ 	.word	0x00018360


	//   ....[179]....
        /*0860*/ 	.word	0x00018480


	//   ....[180]....
        /*0864*/ 	.word	0x000184e0


	//   ....[181]....
        /*0868*/ 	.word	0x000185b0


	//   ....[182]....
        /*086c*/ 	.word	0x00018710


	//   ....[183]....
        /*0870*/ 	.word	0x000187b0


	//   ....[184]....
        /*0874*/ 	.word	0x00018900


	//   ....[185]....
        /*0878*/ 	.word	0x000189b0


	//   ....[186]....
        /*087c*/ 	.word	0x00018a10


	//   ....[187]....
        /*0880*/ 	.word	0x00018ad0


	//   ....[188]....
        /*0884*/ 	.word	0x00018bb0


	//   ....[189]....
        /*0888*/ 	.word	0x00018c70


	//   ....[190]....
        /*088c*/ 	.word	0x00018d50


	//   ....[191]....
        /*0890*/ 	.word	0x00018e10


	//   ....[192]....
        /*0894*/ 	.word	0x00018f20


	//   ....[193]....
        /*0898*/ 	.word	0x00018fc0


	//   ....[194]....
        /*089c*/ 	.word	0x00019140


	//   ....[195]....
        /*08a0*/ 	.word	0x000191b0


	//   ....[196]....
        /*08a4*/ 	.word	0x00019220


	//   ....[197]....
        /*08a8*/ 	.word	0x00019290


	//   ....[198]....
        /*08ac*/ 	.word	0x00019300


	//   ....[199]....
        /*08b0*/ 	.word	0x00019380


	//   ....[200]....
        /*08b4*/ 	.word	0x00019400


	//   ....[201]....
        /*08b8*/ 	.word	0x00019490


	//   ....[202]....
        /*08bc*/ 	.word	0x00019500


	//   ....[203]....
        /*08c0*/ 	.word	0x00019570


	//   ....[204]....
        /*08c4*/ 	.word	0x000195e0


	//   ....[205]....
        /*08c8*/ 	.word	0x00019660


	//   ....[206]....
        /*08cc*/ 	.word	0x000196d0


	//   ....[207]....
        /*08d0*/ 	.word	0x00019770


	//   ....[208]....
        /*08d4*/ 	.word	0x000197c0


	//   ....[209]....
        /*08d8*/ 	.word	0x00019850


	//   ....[210]....
        /*08dc*/ 	.word	0x00019980


	//----- nvinfo : EIATTR_REG_RECONFIG
	.align		4
.L_353:
        /*08e0*/ 	.byte	0x01, 0x54
	.zero		2


	//----- nvinfo : EIATTR_SYSCALL_OFFSETS
	.align		4
        /*08e4*/ 	.byte	0x04, 0x46
        /*08e6*/ 	.short	(.L_355 - .L_354)


	//   ....[0]....
.L_354:
        /*08e8*/ 	.word	0x00001e90


	//   ....[1]....
        /*08ec*/ 	.word	0x00011d50


	//   ....[2]....
        /*08f0*/ 	.word	0x00011ea0


	//   ....[3]....
        /*08f4*/ 	.word	0x00011f90


	//   ....[4]....
        /*08f8*/ 	.word	0x00012e20


	//----- nvinfo : EIATTR_MBARRIER_INSTR_OFFSETS
	.align		4
.L_355:
        /*08fc*/ 	.byte	0x04, 0x39
        /*08fe*/ 	.short	(.L_357 - .L_356)


	//   ....[0]....
.L_356:
        /*0900*/ 	.word	0x00000180
        /*0904*/ 	.word	0x000000ff
        /*0908*/ 	.word	0x00038800
        /*090c*/ 	.short	0x0100
        /*090e*/ 	.byte	0x08
	.zero		1


	//   ....[1]....
        /*0910*/ 	.word	0x00000190
        /*0914*/ 	.word	0x000000ff
        /*0918*/ 	.word	0x00038820
        /*091c*/ 	.short	0x0100
        /*091e*/ 	.byte	0x08
	.zero		1


	//   ....[2]....
        /*0920*/ 	.word	0x00000280
        /*0924*/ 	.word	0x000000ff
        /*0928*/ 	.word	0x00038830
        /*092c*/ 	.short	0x0100
        /*092e*/ 	.byte	0x08
	.zero		1


	//   ....[3]....
        /*0930*/ 	.word	0x00000290
        /*0934*/ 	.word	0x000000ff
        /*0938*/ 	.word	0x00038840
        /*093c*/ 	.short	0x0100
        /*093e*/ 	.byte	0x08
	.zero		1


	//   ....[4]....
        /*0940*/ 	.word	0x000002a0
        /*0944*/ 	.word	0x000000ff
        /*0948*/ 	.word	0x00038838
        /*094c*/ 	.short	0x0100
        /*094e*/ 	.byte	0x08
	.zero		1


	//   ....[5]....
        /*0950*/ 	.word	0x000002b0
        /*0954*/ 	.word	0x000000ff
        /*0958*/ 	.word	0x00038848
        /*095c*/ 	.short	0x0100
        /*095e*/ 	.byte	0x08
	.zero		1


	//   ....[6]....
        /*0960*/ 	.word	0x000003e0
        /*0964*/ 	.word	0x000000ff
        /*0968*/ 	.word	0x00038850
        /*096c*/ 	.short	0x0100
        /*096e*/ 	.byte	0x08
	.zero		1


	//   ....[7]....
        /*0970*/ 	.word	0x000003f0
        /*0974*/ 	.word	0x000000ff
        /*0978*/ 	.word	0x00038860
        /*097c*/ 	.short	0x0100
        /*097e*/ 	.byte	0x08
	.zero		1


	//   ....[8]....
        /*0980*/ 	.word	0x00000400
        /*0984*/ 	.word	0x000000ff
        /*0988*/ 	.word	0x00038858
        /*098c*/ 	.short	0x0100
        /*098e*/ 	.byte	0x08
	.zero		1


	//   ....[9]....
        /*0990*/ 	.word	0x00000410
        /*0994*/ 	.word	0x000000ff
        /*0998*/ 	.word	0x00038868
        /*099c*/ 	.short	0x0100
        /*099e*/ 	.byte	0x08
	.zero		1


	//   ....[10]....
        /*09a0*/ 	.word	0x00000500
        /*09a4*/ 	.word	0x000000ff
        /*09a8*/ 	.word	0x00038870
        /*09ac*/ 	.short	0x0100
        /*09ae*/ 	.byte	0x06
	.zero		1


	//   ....[11]....
        /*09b0*/ 	.word	0x00000510
        /*09b4*/ 	.word	0x000000ff
        /*09b8*/ 	.word	0x00038880
        /*09bc*/ 	.short	0x0100
        /*09be*/ 	.byte	0x06
	.zero		1


	//   ....[12]....
        /*09c0*/ 	.word	0x00000520
        /*09c4*/ 	.word	0x000000ff
        /*09c8*/ 	.word	0x00038878
        /*09cc*/ 	.short	0x0100
        /*09ce*/ 	.byte	0x06
	.zero		1


	//   ....[13]....
        /*09d0*/ 	.word	0x00000530
        /*09d4*/ 	.word	0x000000ff
        /*09d8*/ 	.word	0x00038888
        /*09dc*/ 	.short	0x0100
        /*09de*/ 	.byte	0x06
	.zero		1


	//   ....[14]....
        /*09e0*/ 	.word	0x00000660
        /*09e4*/ 	.word	0x000000ff
        /*09e8*/ 	.word	0x00038890
        /*09ec*/ 	.short	0x0100
        /*09ee*/ 	.byte	0x08
	.zero		1


	//   ....[15]....
        /*09f0*/ 	.word	0x00000670
        /*09f4*/ 	.word	0x000000ff
        /*09f8*/ 	.word	0x000388a0
        /*09fc*/ 	.short	0x0100
        /*09fe*/ 	.byte	0x08
	.zero		1


	//   ....[16]....
        /*0a00*/ 	.word	0x00000680
        /*0a04*/ 	.word	0x000000ff
        /*0a08*/ 	.word	0x00038898
        /*0a0c*/ 	.short	0x0100
        /*0a0e*/ 	.byte	0x08
	.zero		1


	//   ....[17]....
        /*0a10*/ 	.word	0x00000690
        /*0a14*/ 	.word	0x000000ff
        /*0a18*/ 	.word	0x000388a8
        /*0a1c*/ 	.short	0x0100
        /*0a1e*/ 	.byte	0x08
	.zero		1


	//   ....[18]....
        /*0a20*/ 	.word	0x000007d0
        /*0a24*/ 	.word	0x000000ff
        /*0a28*/ 	.word	0x000388b0
        /*0a2c*/ 	.short	0x0100
        /*0a2e*/ 	.byte	0x08
	.zero		1


	//   ....[19]....
        /*0a30*/ 	.word	0x000007e0
        /*0a34*/ 	.word	0x000000ff
        /*0a38*/ 	.word	0x000388c0
        /*0a3c*/ 	.short	0x0100
        /*0a3e*/ 	.byte	0x08
	.zero		1


	//   ....[20]....
        /*0a40*/ 	.word	0x000007f0
        /*0a44*/ 	.word	0x000000ff
        /*0a48*/ 	.word	0x000388b8
        /*0a4c*/ 	.short	0x0100
        /*0a4e*/ 	.byte	0x08
	.zero		1


	//   ....[21]....
        /*0a50*/ 	.word	0x00000800
        /*0a54*/ 	.word	0x000000ff
        /*0a58*/ 	.word	0x000388c8
        /*0a5c*/ 	.short	0x0100
        /*0a5e*/ 	.byte	0x08
	.zero		1


	//   ....[22]....
        /*0a60*/ 	.word	0x00001f90
        /*0a64*/ 	.word	0x00000005
        /*0a68*/ 	.word	0x00038800
        /*0a6c*/ 	.short	0x010a
        /*0a6e*/ 	.byte	0x3f
	.zero		1


	//   ....[23]....
        /*0a70*/ 	.word	0x00002020
        /*0a74*/ 	.word	0x00000000
        /*0a78*/ 	.word	0x00038830
        /*0a7c*/ 	.short	0x010a
        /*0a7e*/ 	.byte	0x3f
	.zero		1


	//   ....[24]....
        /*0a80*/ 	.word	0x00002070
        /*0a84*/ 	.word	0x00000000
        /*0a88*/ 	.word	0x00038830
        /*0a8c*/ 	.short	0x010a
        /*0a8e*/ 	.byte	0x3f
	.zero		1


	//   ....[25]....
        /*0a90*/ 	.word	0x00005cf0
        /*0a94*/ 	.word	0x00000007
        /*0a98*/ 	.word	0x00000000
        /*0a9c*/ 	.short	0x0101
        /*0a9e*/ 	.byte	0x3f
	.zero		1


	//   ....[26]....
        /*0aa0*/ 	.word	0x00006830
        /*0aa4*/ 	.word	0x000000ff
        /*0aa8*/ 	.word	0x00038830
        /*0aac*/ 	.short	0x010a
        /*0aae*/ 	.byte	0x05
	.zero		1


	//   ....[27]....
        /*0ab0*/ 	.word	0x00006880
        /*0ab4*/ 	.word	0x000000ff
        /*0ab8*/ 	.word	0x00038830
        /*0abc*/ 	.short	0x010a
        /*0abe*/ 	.byte	0x04
	.zero		1


	//   ....[28]....
        /*0ac0*/ 	.word	0x00008df0
        /*0ac4*/ 	.word	0x000000ff
        /*0ac8*/ 	.word	0x00038850
        /*0acc*/ 	.short	0x010a
        /*0ace*/ 	.byte	0x04
	.zero		1


	//   ....[29]....
        /*0ad0*/ 	.word	0x00008e30
        /*0ad4*/ 	.word	0x000000ff
        /*0ad8*/ 	.word	0x00038850
        /*0adc*/ 	.short	0x010a
        /*0ade*/ 	.byte	0x04
	.zero		1


	//   ....[30]....
        /*0ae0*/ 	.word	0x00009470
        /*0ae4*/ 	.word	0x000000ff
        /*0ae8*/ 	.word	0x00000000
        /*0aec*/ 	.short	0x0101
        /*0aee*/ 	.byte	0x06
	.zero		1


	//   ....[31]....
        /*0af0*/ 	.word	0x0000a250
        /*0af4*/ 	.word	0x000000ff
        /*0af8*/ 	.word	0x00000000
        /*0afc*/ 	.short	0x0101
        /*0afe*/ 	.byte	0x04
	.zero		1


	//   ....[32]....
        /*0b00*/ 	.word	0x0000abe0
        /*0b04*/ 	.word	0x0000000c
        /*0b08*/ 	.word	0x00038850
        /*0b0c*/ 	.short	0x010a
        /*0b0e*/ 	.byte	0x3f
	.zero		1


	//   ....[33]....
        /*0b10*/ 	.word	0x0000ac50
        /*0b14*/ 	.word	0x0000000c
        /*0b18*/ 	.word	0x00038850
        /*0b1c*/ 	.short	0x010a
        /*0b1e*/ 	.byte	0x3f
	.zero		1


	//   ....[34]....
        /*0b20*/ 	.word	0x0000b930
        /*0b24*/ 	.word	0x00000003
        /*0b28*/ 	.word	0x00000000
        /*0b2c*/ 	.short	0x0101
        /*0b2e*/ 	.byte	0x3f
	.zero		1


	//   ....[35]....
        /*0b30*/ 	.word	0x0000d740
        /*0b34*/ 	.word	0x000000ff
        /*0b38*/ 	.word	0x00000000
        /*0b3c*/ 	.short	0x0101
        /*0b3e*/ 	.byte	0x08
	.zero		1


	//   ....[36]....
        /*0b40*/ 	.word	0x0000e020
        /*0b44*/ 	.word	0x000000ff
        /*0b48*/ 	.word	0x00000000
        /*0b4c*/ 	.short	0x0101
        /*0b4e*/ 	.byte	0x08
	.zero		1


	//   ....[37]....
        /*0b50*/ 	.word	0x00012550
        /*0b54*/ 	.word	0x00000005
        /*0b58*/ 	.word	0x00038840
        /*0b5c*/ 	.short	0x010a
        /*0b5e*/ 	.byte	0x3f
	.zero		1


	//   ....[38]....
        /*0b60*/ 	.word	0x00012b40
        /*0b64*/ 	.word	0x00000005
        /*0b68*/ 	.word	0x00038830
        /*0b6c*/ 	.short	0x0107
        /*0b6e*/ 	.byte	0x3f
	.zero		1


	//   ....[39]....
        /*0b70*/ 	.word	0x00012c20
        /*0b74*/ 	.word	0x00000005
        /*0b78*/ 	.word	0x00038830
        /*0b7c*/ 	.short	0x0101
        /*0b7e*/ 	.byte	0x3f
	.zero		1


	//   ....[40]....
        /*0b80*/ 	.word	0x000137e0
        /*0b84*/ 	.word	0x00000016
        /*0b88*/ 	.word	0x00038800
        /*0b8c*/ 	.short	0x0107
        /*0b8e*/ 	.byte	0x3f
	.zero		1


	//   ....[41]....
        /*0b90*/ 	.word	0x00013900
        /*0b94*/ 	.word	0x00000016
        /*0b98*/ 	.word	0x00038800
        /*0b9c*/ 	.short	0x0101
        /*0b9e*/ 	.byte	0x3f
	.zero		1


	//   ....[42]....
        /*0ba0*/ 	.word	0x00013920
        /*0ba4*/ 	.word	0x00000016
        /*0ba8*/ 	.word	0x00038820
        /*0bac*/ 	.short	0x010a
        /*0bae*/ 	.byte	0x3f
	.zero		1


	//   ....[43]....
        /*0bb0*/ 	.word	0x00013cf0
        /*0bb4*/ 	.word	0x00000006
        /*0bb8*/ 	.word	0x00038840
        /*0bbc*/ 	.short	0x010a
        /*0bbe*/ 	.byte	0x3f
	.zero		1


	//   ....[44]....
        /*0bc0*/ 	.word	0x00014250
        /*0bc4*/ 	.word	0x00000006
        /*0bc8*/ 	.word	0x00038830
        /*0bcc*/ 	.short	0x0107
        /*0bce*/ 	.byte	0x3f
	.zero		1


	//   ....[45]....
        /*0bd0*/ 	.word	0x00014300
        /*0bd4*/ 	.word	0x00000006
        /*0bd8*/ 	.word	0x00038830
        /*0bdc*/ 	.short	0x0101
        /*0bde*/ 	.byte	0x3f
	.zero		1


	//   ....[46]....
        /*0be0*/ 	.word	0x00014360
        /*0be4*/ 	.word	0x00000006
        /*0be8*/ 	.word	0x00038860
        /*0bec*/ 	.short	0x010a
        /*0bee*/ 	.byte	0x3f
	.zero		1


	//   ....[47]....
        /*0bf0*/ 	.word	0x00014860
        /*0bf4*/ 	.word	0x00000006
        /*0bf8*/ 	.word	0x00038850
        /*0bfc*/ 	.short	0x0107
        /*0bfe*/ 	.byte	0x3f
	.zero		1


	//   ....[48]....
        /*0c00*/ 	.word	0x000149f0
        /*0c04*/ 	.word	0x00000006
        /*0c08*/ 	.word	0x00038850
        /*0c0c*/ 	.short	0x0101
        /*0c0e*/ 	.byte	0x3f
	.zero		1


	//   ....[49]....
        /*0c10*/ 	.word	0x00014c00
        /*0c14*/ 	.word	0x00000004
        /*0c18*/ 	.word	0x00038860
        /*0c1c*/ 	.short	0x010a
        /*0c1e*/ 	.byte	0x3f
	.zero		1


	//   ....[50]....
        /*0c20*/ 	.word	0x00015120
        /*0c24*/ 	.word	0x00000004
        /*0c28*/ 	.word	0x00038850
        /*0c2c*/ 	.short	0x0107
        /*0c2e*/ 	.byte	0x3f
	.zero		1


	//   ....[51]....
        /*0c30*/ 	.word	0x000151d0
        /*0c34*/ 	.word	0x00000004
        /*0c38*/ 	.word	0x00038850
        /*0c3c*/ 	.short	0x0101
        /*0c3e*/ 	.byte	0x3f
	.zero		1


	//   ....[52]....
        /*0c40*/ 	.word	0x00015f10
        /*0c44*/ 	.word	0x00000004
        /*0c48*/ 	.word	0x00038820
        /*0c4c*/ 	.short	0x010a
        /*0c4e*/ 	.byte	0x3f
	.zero		1


	//   ....[53]....
        /*0c50*/ 	.word	0x000160b0
        /*0c54*/ 	.word	0x00000005
        /*0c58*/ 	.word	0x00038840
        /*0c5c*/ 	.short	0x010a
        /*0c5e*/ 	.byte	0x3f
	.zero		1


	//   ....[54]....
        /*0c60*/ 	.word	0x00016150
        /*0c64*/ 	.word	0x0000001b
        /*0c68*/ 	.word	0x00038840
        /*0c6c*/ 	.short	0x010a
        /*0c6e*/ 	.byte	0x3f
	.zero		1


	//   ....[55]....
        /*0c70*/ 	.word	0x00016190
        /*0c74*/ 	.word	0x00000005
        /*0c78*/ 	.word	0x00038860
        /*0c7c*/ 	.short	0x010a
        /*0c7e*/ 	.byte	0x3f
	.zero		1


	//   ....[56]....
        /*0c80*/ 	.word	0x000161d0
        /*0c84*/ 	.word	0x0000001b
        /*0c88*/ 	.word	0x00038860
        /*0c8c*/ 	.short	0x010a
        /*0c8e*/ 	.byte	0x3f
	.zero		1


	//   ....[57]....
        /*0c90*/ 	.word	0x00016230
        /*0c94*/ 	.word	0x00000005
        /*0c98*/ 	.word	0x00038800
        /*0c9c*/ 	.short	0x010a
        /*0c9e*/ 	.byte	0x3f
	.zero		1


	//   ....[58]....
        /*0ca0*/ 	.word	0x00016280
        /*0ca4*/ 	.word	0x00000000
        /*0ca8*/ 	.word	0x00038830
        /*0cac*/ 	.short	0x010a
        /*0cae*/ 	.byte	0x3f
	.zero		1


	//   ....[59]....
        /*0cb0*/ 	.word	0x000162f0
        /*0cb4*/ 	.word	0x00000004
        /*0cb8*/ 	.word	0x00038830
        /*0cbc*/ 	.short	0x010a
        /*0cbe*/ 	.byte	0x3f
	.zero		1


	//   ....[60]....
        /*0cc0*/ 	.word	0x00016350
        /*0cc4*/ 	.word	0x00000002
        /*0cc8*/ 	.word	0x00038850
        /*0ccc*/ 	.short	0x010a
        /*0cce*/ 	.byte	0x3f
	.zero		1


	//   ....[61]....
        /*0cd0*/ 	.word	0x000163a0
        /*0cd4*/ 	.word	0x0000000c
        /*0cd8*/ 	.word	0x00038850
        /*0cdc*/ 	.short	0x010a
        /*0cde*/ 	.byte	0x3f
	.zero		1


	//   ....[62]....
        /*0ce0*/ 	.word	0x000164c0
        /*0ce4*/ 	.word	0x00000005
        /*0ce8*/ 	.word	0x00038840
        /*0cec*/ 	.short	0x010a
        /*0cee*/ 	.byte	0x3f
	.zero		1


	//   ....[63]....
        /*0cf0*/ 	.word	0x00017700
        /*0cf4*/ 	.word	0x00000016
        /*0cf8*/ 	.word	0x00038820
        /*0cfc*/ 	.short	0x010a
        /*0cfe*/ 	.byte	0x3f
	.zero		1


	//   ....[64]....
        /*0d00*/ 	.word	0x00017750
        /*0d04*/ 	.word	0x00000006
        /*0d08*/ 	.word	0x00038840
        /*0d0c*/ 	.short	0x010a
        /*0d0e*/ 	.byte	0x3f
	.zero		1


	//   ....[65]....
        /*0d10*/ 	.word	0x00017eb0
        /*0d14*/ 	.word	0x00000006
        /*0d18*/ 	.word	0x00038860
        /*0d1c*/ 	.short	0x010a
        /*0d1e*/ 	.byte	0x3f
	.zero		1


	//   ....[66]....
        /*0d20*/ 	.word	0x00018660
        /*0d24*/ 	.word	0x00000004
        /*0d28*/ 	.word	0x00038860
        /*0d2c*/ 	.short	0x010a
        /*0d2e*/ 	.byte	0x3f
	.zero		1


	//   ....[67]....
        /*0d30*/ 	.word	0x000198a0
        /*0d34*/ 	.word	0x00000004
        /*0d38*/ 	.word	0x00038820
        /*0d3c*/ 	.short	0x010a
        /*0d3e*/ 	.byte	0x3f
	.zero		1


	//   ....[68]....
        /*0d40*/ 	.word	0x00019a40
        /*0d44*/ 	.word	0x00000005
        /*0d48*/ 	.word	0x00038840
        /*0d4c*/ 	.short	0x010a
        /*0d4e*/ 	.byte	0x3f
	.zero		1


	//   ....[69]....
        /*0d50*/ 	.word	0x00019a90
        /*0d54*/ 	.word	0x0000001b
        /*0d58*/ 	.word	0x00038840
        /*0d5c*/ 	.short	0x010a
        /*0d5e*/ 	.byte	0x3f
	.zero		1


	//   ....[70]....
        /*0d60*/ 	.word	0x00019ae0
        /*0d64*/ 	.word	0x00000005
        /*0d68*/ 	.word	0x00038860
        /*0d6c*/ 	.short	0x010a
        /*0d6e*/ 	.byte	0x3f
	.zero		1


	//----- nvinfo : EIATTR_NUM_MBARRIERS
	.align		4
.L_357:
        /*0d70*/ 	.byte	0x03, 0x38
        /*0d72*/ 	.short	0x0016


	//----- nvinfo : EIATTR_EXIT_INSTR_OFFSETS
	.align		4
        /*0d74*/ 	.byte	0x04, 0x1c
        /*0d76*/ 	.short	(.L_359 - .L_358)


	//   ....[0]....
.L_358:
        /*0d78*/ 	.word	0x00000990


	//   ....[1]....
        /*0d7c*/ 	.word	0x00010660


	//   ....[2]....
        /*0d80*/ 	.word	0x00016220


	//----- nvinfo : EIATTR_MAX_THREADS
	.align		4
.L_359:
        /*0d84*/ 	.byte	0x04, 0x05
        /*0d86*/ 	.short	(.L_361 - .L_360)
.L_360:
        /*0d88*/ 	.word	0x00000180
        /*0d8c*/ 	.word	0x00000001
        /*0d90*/ 	.word	0x00000001


	//----- nvinfo : EIATTR_CRS_STACK_SIZE
	.align		4
.L_361:
        /*0d94*/ 	.byte	0x04, 0x1e
        /*0d96*/ 	.short	(.L_363 - .L_362)
.L_362:
        /*0d98*/ 	.word	0x00000000


	//----- nvinfo : EIATTR_CBANK_PARAM_SIZE
	.align		4
.L_363:
        /*0d9c*/ 	.byte	0x03, 0x19
        /*0d9e*/ 	.short	0x0af0


	//----- nvinfo : EIATTR_PARAM_CBANK
	.align		4
        /*0da0*/ 	.byte	0x04, 0x0a
        /*0da2*/ 	.short	(.L_365 - .L_364)
	.align		4
.L_364:
        /*0da4*/ 	.word	index@(.nv.constant0._ZN7cutlass13device_kernelIN5flash11enable_sm90INS1_16FlashAttnFwdSm90INS1_25CollectiveMainloopFwdSm90ILi2EN4cute5tupleIJNS5_1CILi1EEES8_S8_EEENS6_IJNS7_ILi128EEENS7_ILi80EEENS7_ILi256EEEEEELi256ENS_6half_tEfNS_4arch4Sm90ELb0ELb0ELb1ELb1ELb1ELb0ELb0ELb1ELb1ELb1ELb1ELb0EEENS1_21CollectiveEpilogueFwdINS6_IJSA_SC_SB_EEES9_SE_SG_Li256ELb1ELb1ELb1ELb0EEENS1_36VarlenDynamicPersistentTileSchedulerILi128ELi80ELi256ELi128ELb1ELb1ELb1ELb0ELb1ELb1EEEEEEEEEvNT_6ParamsE)
        /*0da8*/ 	.short	0x0210
        /*0daa*/ 	.short	0x0af0


	//----- nvinfo : EIATTR_SW_WAR
	.align		4
.L_365:
        /*0dac*/ 	.byte	0x04, 0x36
        /*0dae*/ 	.short	(.L_367 - .L_366)
.L_366:
        /*0db0*/ 	.word	0x00000008
.L_367:


//--------------------- .nv.info._ZN7cutlass13device_kernelIN5flash11enable_sm90INS1_16FlashAttnFwdSm90INS1_25CollectiveMainloopFwdSm90ILi2EN4cute5tupleIJNS5_1CILi1EEES8_S8_EEENS6_IJNS7_ILi128EEENS7_ILi80EEENS7_ILi256EEEEEELi256ENS_6half_tEfNS_4arch4Sm90ELb0ELb0ELb1ELb1ELb1ELb1ELb0ELb1ELb1ELb1ELb1ELb0EEENS1_21CollectiveEpilogueFwdINS6_IJSA_SC_SB_EEES9_SE_SG_Li256ELb1ELb1ELb1ELb0EEENS1_36VarlenDynamicPersistentTileSchedulerILi128ELi80ELi256ELi128ELb1ELb1ELb1ELb0ELb1ELb1EEEEEEEEEvNT_6ParamsE --------------------------
	.section	.nv.info._ZN7cutlass13device_kernelIN5flash11enable_sm90INS1_16FlashAttnFwdSm90INS1_25CollectiveMainloopFwdSm90ILi2EN4cute5tupleIJNS5_1CILi1EEES8_S8_EEENS6_IJNS7_ILi128EEENS7_ILi80EEENS7_ILi256EEEEEELi256ENS_6half_tEfNS_4arch4Sm90ELb0ELb0ELb1ELb1ELb1ELb1ELb0ELb1ELb1ELb1ELb1ELb0EEENS1_21CollectiveEpilogueFwdINS6_IJSA_SC_SB_EEES9_SE_SG_Li256ELb1ELb1ELb1ELb0EEENS1_36VarlenDynamicPersistentTileSchedulerILi128ELi80ELi256ELi128ELb1ELb1ELb1ELb0ELb1ELb1EEEEEEEEEvNT_6ParamsE,"",@"SHT_CUDA_INFO"
	.sectionflags	@""
	.align	4


	//----- nvinfo : EIATTR_CUDA_API_VERSION
	.align		4
        /*0000*/ 	.byte	0x04, 0x37
        /*0002*/ 	.short	(.L_369 - .L_368)
.L_368:
        /*0004*/ 	.word	0x00000082


	//----- nvinfo : EIATTR_KPARAM_INFO
	.align		4
.L_369:
        /*0008*/ 	.byte	0x04, 0x17
        /*000a*/ 	.short	(.L_371 - .L_370)
.L_370:
        /*000c*/ 	.word	0x00000000
        /*0010*/ 	.short	0x0000
        /*0012*/ 	.short	0x0070
        /*0014*/ 	.byte	0x00, 0xf0, 0x01, 0x2a


	//----- nvinfo : EIATTR_SPARSE_MMA_MASK
	.align		4
.L_371:
        /*0018*/ 	.byte	0x03, 0x50
        /*001a*/ 	.short	0x0000


	//----- nvinfo : EIATTR_MAXREG_COUNT
	.align		4
        /*001c*/ 	.byte	0x03, 0x1b
        /*001e*/ 	.short	0x00a8


	//----- nvinfo : EIATTR_NUM_BARRIERS
	.align		4
        /*0020*/ 	.byte	0x02, 0x4c
        /*0022*/ 	.byte	0x10
	.zero		1


	//----- nvinfo : EIATTR_EXTERNS
	.align		4
        /*0024*/ 	.byte	0x04, 0x0f
        /*0026*/ 	.short	(.L_373 - .L_372)


	//   ....[0]....
	.align		4
.L_372:
        /*0028*/ 	.word	index@(__assertfail)


	//----- nvinfo : EIATTR_ANNOTATIONS
	.align		4
.L_373:
        /*002c*/ 	.byte	0x04, 0x55
        /*002e*/ 	.short	(.L_375 - .L_374)


	//   ....[0]....
.L_374:
        /* <DEDUP_REMOVED lines=142> */


	//----- nvinfo : EIATTR_MERCURY_ISA_VERSION
	.align		4
.L_375:
        /*08f8*/ 	.byte	0x03, 0x5f
        /*08fa*/ 	.short	0x0101


	//----- nvinfo : EIATTR_UNUSED_LOAD_BYTE_OFFSET
	.align		4
        /*08fc*/ 	.byte	0x04, 0x44
        /*08fe*/ 	.short	(.L_377 - .L_376)


	//   ....[0]....
.L_376:
        /*0900*/ 	.word	0x00000a30
        /*0904*/ 	.word	0x0000fff0


	//   ....[1]....
        /*0908*/ 	.word	0x0001ebe0
        /*090c*/ 	.word	0x0000fff0


	//----- nvinfo : EIATTR_INT_WARP_WIDE_INSTR_OFFSETS
	.align		4
.L_377:
        /*0910*/ 	.byte	0x04, 0x31
        /*0912*/ 	.short	(.L_379 - .L_378)


	//   ....[0]....
.L_378:
        /*0914*/ 	.word	0x00000130


	//   ....[1]....
        /*0918*/ 	.word	0x00000170


	//   ....[2]....
        /*091c*/ 	.word	0x000001e0


	//   ....[3]....
        /*0920*/ 	.word	0x00026520


	//   ....[4]....
        /*0924*/ 	.word	0x000265c0


	//   ....[5]....
        /*0928*/ 	.word	0x000295d0


	//   ....[6]....
        /*092c*/ 	.word	0x00029670


	//----- nvinfo : EIATTR_COOP_GROUP_MASK_REGIDS
	.align		4
.L_379:
        /*0930*/ 	.byte	0x04, 0x29
        /*0932*/ 	.short	(.L_381 - .L_380)


	//   ....[0]....
.L_380:
        /*0934*/ 	.word	0xffffffff


	//   ....[1]....
        /*0938*/ 	.word	0xffffffff


	//   ....[2]....
        /*093c*/ 	.word	0xffffffff


	//   ....[3]....
        /*0940*/ 	.word	0xffffffff


	//   ....[4]....
        /*0944*/ 	.word	0xffffffff


	//   ....[5]....
        /*0948*/ 	.word	0xffffffff


	//   ....[6]....
        /*094c*/ 	.word	0xffffffff


	//   ....[7]....
        /*0950*/ 	.word	0xffffffff


	//   ....[8]....
        /*0954*/ 	.word	0xffffffff


	//   ....[9]....
        /*0958*/ 	.word	0xffffffff


	//   ....[10]....
        /*095c*/ 	.word	0xffffffff


	//   ....[11]....
        /*0960*/ 	.word	0xffffffff


	//   ....[12]....
        /*0964*/ 	.word	0xffffffff


	//   ....[13]....
        /*0968*/ 	.word	0xffffffff


	//   ....[14]....
        /*096c*/ 	.word	0xffffffff


	//   ....[15]....
        /*0970*/ 	.word	0xffffffff


	//   ....[16]....
        /*0974*/ 	.word	0xffffffff


	//   ....[17]....
        /*0978*/ 	.word	0xffffffff


	//   ....[18]....
        /*097c*/ 	.word	0xffffffff


	//   ....[19]....
        /*0980*/ 	.word	0xffffffff


	//   ....[20]....
        /*0984*/ 	.word	0xffffffff


	//   ....[21]....
        /*0988*/ 	.word	0xffffffff


	//   ....[22]....
        /*098c*/ 	.word	0xffffffff


	//   ....[23]....
        /*0990*/ 	.word	0xffffffff


	//   ....[24]....
        /*0994*/ 	.word	0xffffffff


	//   ....[25]....
        /*0998*/ 	.word	0xffffffff


	//   ....[26]....
        /*099c*/ 	.word	0xffffffff


	//   ....[27]....
        /*09a0*/ 	.word	0xffffffff


	//   ....[28]....
        /*09a4*/ 	.word	0xffffffff


	//   ....[29]....
        /*09a8*/ 	.word	0xffffffff


	//   ....[30]....
        /*09ac*/ 	.word	0xffffffff


	//   ....[31]....
        /*09b0*/ 	.word	0xffffffff


	//   ....[32]....
        /*09b4*/ 	.word	0xffffffff


	//   ....[33]....
        /*09b8*/ 	.word	0xffffffff


	//   ....[34]....
        /*09bc*/ 	.word	0xffffffff


	//   ....[35]....
        /*09c0*/ 	.word	0xffffffff


	//   ....[36]....
        /*09c4*/ 	.word	0xffffffff


	//   ....[37]....
        /*09c8*/ 	.word	0xffffffff


	//   ....[38]....
        /*09cc*/ 	.word	0xffffffff


	//   ....[39]....
        /*09d0*/ 	.word	0xffffffff


	//   ....[40]....
        /*09d4*/ 	.word	0xffffffff


	//   ....[41]....
        /*09d8*/ 	.word	0xffffffff


	//   ....[42]....
        /*09dc*/ 	.word	0xffffffff


	//   ....[43]....
        /*09e0*/ 	.word	0xffffffff


	//   ....[44]....
        /*09e4*/ 	.word	0xffffffff


	//   ....[45]....
        /*09e8*/ 	.word	0xffffffff


	//   ....[46]....
        /*09ec*/ 	.word	0xffffffff


	//   ....[47]....
        /*09f0*/ 	.word	0xffffffff


	//   ....[48]....
        /*09f4*/ 	.word	0xffffffff


	//   ....[49]....
        /*09f8*/ 	.word	0xffffffff


	//   ....[50]....
        /*09fc*/ 	.word	0xffffffff


	//   ....[51]....
        /*0a00*/ 	.word	0xffffffff


	//   ....[52]....
        /*0a04*/ 	.word	0xffffffff


	//   ....[53]....
        /*0a08*/ 	.word	0xffffffff


	//   ....[54]....
        /*0a0c*/ 	.word	0xffffffff


	//   ....[55]....
        /*0a10*/ 	.word	0xffffffff


	//   ....[56]....
        /*0a14*/ 	.word	0xffffffff


	//   ....[57]....
        /*0a18*/ 	.word	0xffffffff


	//   ....[58]....
        /*0a1c*/ 	.word	0xffffffff


	//   ....[59]....
        /*0a20*/ 	.word	0xffffffff


	//   ....[60]....
        /*0a24*/ 	.word	0xffffffff


	//   ....[61]....
        /*0a28*/ 	.word	0xffffffff


	//   ....[62]....
        /*0a2c*/ 	.word	0xffffffff


	//   ....[63]....
        /*0a30*/ 	.word	0xffffffff


	//   ....[64]....
        /*0a34*/ 	.word	0xffffffff


	//   ....[65]....
        /*0a38*/ 	.word	0xffffffff


	//   ....[66]....
        /*0a3c*/ 	.word	0xffffffff


	//   ....[67]....
        /*0a40*/ 	.word	0xffffffff


	//   ....[68]....
        /*0a44*/ 	.word	0xffffffff


	//   ....[69]....
        /*0a48*/ 	.word	0xffffffff


	//   ....[70]....
        /*0a4c*/ 	.word	0xffffffff


	//   ....[71]....
        /*0a50*/ 	.word	0xffffffff


	//   ....[72]....
        /*0a54*/ 	.word	0xffffffff


	//   ....[73]....
        /*0a58*/ 	.word	0xffffffff


	//   ....[74]....
        /*0a5c*/ 	.word	0xffffffff


	//   ....[75]....
        /*0a60*/ 	.word	0xffffffff


	//   ....[76]....
        /*0a64*/ 	.word	0xffffffff


	//   ....[77]....
        /*0a68*/ 	.word	0xffffffff


	//   ....[78]....
        /*0a6c*/ 	.word	0xffffffff


	//   ....[79]....
        /*0a70*/ 	.word	0xffffffff


	//   ....[80]....
        /*0a74*/ 	.word	0xffffffff


	//   ....[81]....
        /*0a78*/ 	.word	0xffffffff


	//   ....[82]....
        /*0a7c*/ 	.word	0xffffffff


	//   ....[83]....
        /*0a80*/ 	.word	0xffffffff


	//   ....[84]....
        /*0a84*/ 	.word	0xffffffff


	//   ....[85]....
        /*0a88*/ 	.word	0xffffffff


	//   ....[86]....
        /*0a8c*/ 	.word	0xffffffff


	//   ....[87]....
        /*0a90*/ 	.word	0xffffffff


	//   ....[88]....
        /*0a94*/ 	.word	0xffffffff


	//   ....[89]....
        /*0a98*/ 	.word	0xffffffff


	//   ....[90]....
        /*0a9c*/ 	.word	0xffffffff


	//   ....[91]....
        /*0aa0*/ 	.word	0xffffffff


	//   ....[92]....
        /*0aa4*/ 	.word	0xffffffff


	//   ....[93]....
        /*0aa8*/ 	.word	0xffffffff


	//   ....[94]....
        /*0aac*/ 	.word	0xffffffff


	//   ....[95]....
        /*0ab0*/ 	.word	0xffffffff


	//   ....[96]....
        /*0ab4*/ 	.word	0xffffffff


	//   ....[97]....
        /*0ab8*/ 	.word	0xffffffff


	//   ....[98]....
        /*0abc*/ 	.word	0xffffffff


	//   ....[99]....
        /*0ac0*/ 	.word	0xffffffff


	//   ....[100]....
        /*0ac4*/ 	.word	0xffffffff


	//   ....[101]....
        /*0ac8*/ 	.word	0xffffffff


	//   ....[102]....
        /*0acc*/ 	.word	0xffffffff


	//   ....[103]....
        /*0ad0*/ 	.word	0xffffffff


	//   ....[104]....
        /*0ad4*/ 	.word	0xffffffff


	//   ....[105]....
        /*0ad8*/ 	.word	0xffffffff


	//   ....[106]....
        /*0adc*/ 	.word	0xffffffff


	//   ....[107]....
        /*0ae0*/ 	.word	0xffffffff


	//   ....[108]....
        /*0ae4*/ 	.word	0xffffffff


	//   ....[109]....
        /*0ae8*/ 	.word	0xffffffff


	//   ....[110]....
        /*0aec*/ 	.word	0xffffffff


	//   ....[111]....
        /*0af0*/ 	.word	0xffffffff


	//   ....[112]....
        /*0af4*/ 	.word	0xffffffff


	//   ....[113]....
        /*0af8*/ 	.word	0xffffffff


	//   ....[114]....
        /*0afc*/ 	.word	0xffffffff


	//   ....[115]....
        /*0b00*/ 	.word	0xffffffff


	//   ....[116]....
        /*0b04*/ 	.word	0xffffffff


	//   ....[117]....
        /*0b08*/ 	.word	0xffffffff


	//   ....[118]....
        /*0b0c*/ 	.word	0xffffffff


	//   ....[119]....
        /*0b10*/ 	.word	0xffffffff


	//   ....[120]....
        /*0b14*/ 	.word	0xffffffff


	//   ....[121]....
        /*0b18*/ 	.word	0xffffffff


	//   ....[122]....
        /*0b1c*/ 	.word	0xffffffff


	//   ....[123]....
        /*0b20*/ 	.word	0xffffffff


	//   ....[124]....
        /*0b24*/ 	.word	0xffffffff


	//   ....[125]....
        /*0b28*/ 	.word	0xffffffff


	//   ....[126]....
        /*0b2c*/ 	.word	0xffffffff


	//   ....[127]....
        /*0b30*/ 	.word	0xffffffff


	//   ....[128]....
        /*0b34*/ 	.word	0xffffffff


	//   ....[129]....
        /*0b38*/ 	.word	0xffffffff


	//   ....[130]....
        /*0b3c*/ 	.word	0xffffffff


	//   ....[131]....
        /*0b40*/ 	.word	0xffffffff


	//   ....[132]....
        /*0b44*/ 	.word	0xffffffff


	//   ....[133]....
        /*0b48*/ 	.word	0xffffffff


	//   ....[134]....
        /*0b4c*/ 	.word	0xffffffff


	//   ....[135]....
        /*0b50*/ 	.word	0xffffffff


	//   ....[136]....
        /*0b54*/ 	.word	0xffffffff


	//   ....[137]....
        /*0b58*/ 	.word	0xffffffff


	//   ....[138]....
        /*0b5c*/ 	.word	0xffffffff


	//   ....[139]....
        /*0b60*/ 	.word	0xffffffff


	//   ....[140]....
        /*0b64*/ 	.word	0xffffffff


	//   ....[141]....
        /*0b68*/ 	.word	0xffffffff


	//   ....[142]....
        /*0b6c*/ 	.word	0xffffffff


	//   ....[143]....
        /*0b70*/ 	.word	0xffffffff


	//   ....[144]....
        /*0b74*/ 	.word	0xffffffff


	//   ....[145]....
        /*0b78*/ 	.word	0xffffffff


	//   ....[146]....
        /*0b7c*/ 	.word	0xffffffff


	//   ....[147]....
        /*0b80*/ 	.word	0xffffffff


	//   ....[148]....
        /*0b84*/ 	.word	0xffffffff


	//   ....[149]....
        /*0b88*/ 	.word	0xffffffff


	//   ....[150]....
        /*0b8c*/ 	.word	0xffffffff


	//   ....[151]....
        /*0b90*/ 	.word	0xffffffff


	//   ....[152]....
        /*0b94*/ 	.word	0xffffffff


	//   ....[153]....
        /*0b98*/ 	.word	0xffffffff


	//   ....[154]....
        /*0b9c*/ 	.word	0xffffffff


	//   ....[155]....
        /*0ba0*/ 	.word	0xffffffff


	//   ....[156]....
        /*0ba4*/ 	.word	0xffffffff


	//   ....[157]....
        /*0ba8*/ 	.word	0xffffffff


	//   ....[158]....
        /*0bac*/ 	.word	0xffffffff


	//   ....[159]....
        /*0bb0*/ 	.word	0xffffffff


	//   ....[160]....
        /*0bb4*/ 	.word	0xffffffff


	//   ....[161]....
        /*0bb8*/ 	.word	0xffffffff


	//   ....[162]....
        /*0bbc*/ 	.word	0xffffffff


	//   ....[163]....
        /*0bc0*/ 	.word	0xffffffff


	//   ....[164]....
        /*0bc4*/ 	.word	0xffffffff


	//   ....[165]....
        /*0bc8*/ 	.word	0xffffffff


	//   ....[166]....
        /*0bcc*/ 	.word	0xffffffff


	//   ....[167]....
        /*0bd0*/ 	.word	0xffffffff


	//   ....[168]....
        /*0bd4*/ 	.word	0xffffffff


	//   ....[169]....
        /*0bd8*/ 	.word	0x0500000f


	//   ....[170]....
        /*0bdc*/ 	.word	0x0500000f


	//   ....[171]....
        /*0be0*/ 	.word	0x0500000f


	//   ....[172]....
        /*0be4*/ 	.word	0x0500000f


	//   ....[173]....
        /*0be8*/ 	.word	0x0500000f


	//   ....[174]....
        /*0bec*/ 	.word	0x0500000f


	//   ....[175]....
        /*0bf0*/ 	.word	0x0500000f


	//   ....[176]....
        /*0bf4*/ 	.word	0x0500000f


	//   ....[177]....
        /*0bf8*/ 	.word	0x0500000f


	//   ....[178]....
        /*0bfc*/ 	.word	0x0500000f


	//   ....[179]....
        /*0c00*/ 	.word	0x0500000f


	//   ....[180]....
        /*0c04*/ 	.word	0x0500000f


	//   ....[181]....
        /*0c08*/ 	.word	0x0500000f


	//   ....[182]....
        /*0c0c*/ 	.word	0x0500000f


	//   ....[183]....
        /*0c10*/ 	.word	0x0500000f


	//   ....[184]....
        /*0c14*/ 	.word	0x0500000f


	//   ....[185]....
        /*0c18*/ 	.word	0x0500000f


	//   ....[186]....
        /*0c1c*/ 	.word	0x0500000f


	//   ....[187]....
        /*0c20*/ 	.word	0x0500000f


	//   ....[188]....
        /*0c24*/ 	.word	0x0500000f


	//   ....[189]....
        /*0c28*/ 	.word	0x0500000f


	//   ....[190]....
        /*0c2c*/ 	.word	0x0500000f


	//   ....[191]....
        /*0c30*/ 	.word	0x0500000f


	//   ....[192]....
        /*0c34*/ 	.word	0x0500000f


	//   ....[193]....
        /*0c38*/ 	.word	0x0500000f


	//   ....[194]....
        /*0c3c*/ 	.word	0x0500000f


	//   ....[195]....
        /*0c40*/ 	.word	0x0500000f


	//   ....[196]....
        /*0c44*/ 	.word	0x0500000f


	//   ....[197]....
        /*0c48*/ 	.word	0x0500000f


	//   ....[198]....
        /*0c4c*/ 	.word	0x0500000f


	//   ....[199]....
        /*0c50*/ 	.word	0x0500000f


	//   ....[200]....
        /*0c54*/ 	.word	0x0500000f


	//   ....[201]....
        /*0c58*/ 	.word	0x0500000f


	//   ....[202]....
        /*0c5c*/ 	.word	0x0500000f


	//   ....[203]....
        /*0c60*/ 	.word	0x0500000f


	//   ....[204]....
        /*0c64*/ 	.word	0x0500000f


	//   ....[205]....
        /*0c68*/ 	.word	0x0500000f


	//   ....[206]....
        /*0c6c*/ 	.word	0x0500000f


	//   ....[207]....
        /*0c70*/ 	.word	0x0500000f


	//   ....[208]....
        /*0c74*/ 	.word	0x0500000f


	//   ....[209]....
        /*0c78*/ 	.word	0x0500000f


	//   ....[210]....
        /*0c7c*/ 	.word	0x0500000f


	//   ....[211]....
        /*0c80*/ 	.word	0x0500000f


	//   ....[212]....
        /*0c84*/ 	.word	0x0500000f


	//   ....[213]....
        /*0c88*/ 	.word	0x0500000f


	//   ....[214]....
        /*0c8c*/ 	.word	0x0500000f


	//   ....[215]....
        /*0c90*/ 	.word	0x0500000f


	//   ....[216]....
        /*0c94*/ 	.word	0x0500000f


	//   ....[217]....
        /*0c98*/ 	.word	0x0500000f


	//   ....[218]....
        /*0c9c*/ 	.word	0x0500000f


	//   ....[219]....
        /*0ca0*/ 	.word	0x0500000f


	//   ....[220]....
        /*0ca4*/ 	.word	0x0500000f


	//   ....[221]....
        /*0ca8*/ 	.word	0x0500000f


	//   ....[222]....
        /*0cac*/ 	.word	0x0500000f


	//   ....[223]....
        /*0cb0*/ 	.word	0x0500000f


	//   ....[224]....
        /*0cb4*/ 	.word	0x0500000f


	//   ....[225]....
        /*0cb8*/ 	.word	0x0500000f


	//   ....[226]....
        /*0cbc*/ 	.word	0x0500000f


	//   ....[227]....
        /*0cc0*/ 	.word	0x0500000f


	//   ....[228]....
        /*0cc4*/ 	.word	0x0500000f


	//   ....[229]....
        /*0cc8*/ 	.word	0x0500000f


	//   ....[230]....
        /*0ccc*/ 	.word	0x0500000f


	//   ....[231]....
        /*0cd0*/ 	.word	0x0500000f


	//   ....[232]....
        /*0cd4*/ 	.word	0x0500000f


	//   ....[233]....
        /*0cd8*/ 	.word	0x0500000f


	//   ....[234]....
        /*0cdc*/ 	.word	0x0500000f


	//   ....[235]....
        /*0ce0*/ 	.word	0x0500000f


	//   ....[236]....
        /*0ce4*/ 	.word	0x0500000f


	//   ....[237]....
        /*0ce8*/ 	.word	0x0500000f


	//   ....[238]....
        /*0cec*/ 	.word	0x0500000f


	//   ....[239]....
        /*0cf0*/ 	.word	0x0500000f


	//   ....[240]....
        /*0cf4*/ 	.word	0x0500000f


	//   ....[241]....
        /*0cf8*/ 	.word	0x0500000f


	//   ....[242]....
        /*0cfc*/ 	.word	0x0500000f


	//   ....[243]....
        /*0d00*/ 	.word	0x0500000f


	//   ....[244]....
        /*0d04*/ 	.word	0x0500000f


	//   ....[245]....
        /*0d08*/ 	.word	0x0500000f


	//   ....[246]....
        /*0d0c*/ 	.word	0x0500000f


	//   ....[247]....
        /*0d10*/ 	.word	0x0500000f


	//   ....[248]....
        /*0d14*/ 	.word	0x0500000f


	//   ....[249]....
        /*0d18*/ 	.word	0x0500000f


	//   ....[250]....
        /*0d1c*/ 	.word	0x0500000f


	//   ....[251]....
        /*0d20*/ 	.word	0x0500000f


	//   ....[252]....
        /*0d24*/ 	.word	0x0500000f


	//   ....[253]....
        /*0d28*/ 	.word	0x0500000f


	//   ....[254]....
        /*0d2c*/ 	.word	0x0500000f


	//   ....[255]....
        /*0d30*/ 	.word	0x0500000f


	//   ....[0]....
        /*0d34*/ 	.word	0x0500000f


	//   ....[1]....
        /*0d38*/ 	.word	0x0500000f


	//   ....[2]....
        /*0d3c*/ 	.word	0x0500000f


	//   ....[3]....
        /*0d40*/ 	.word	0x0500000f


	//   ....[4]....
        /*0d44*/ 	.word	0x0500000f


	//   ....[5]....
        /*0d48*/ 	.word	0x0500000f


	//   ....[6]....
        /*0d4c*/ 	.word	0x0500000f


	//   ....[7]....
        /*0d50*/ 	.word	0x0500000f


	//   ....[8]....
        /*0d54*/ 	.word	0x0500000f


	//   ....[9]....
        /*0d58*/ 	.word	0x0500000f


	//   ....[10]....
        /*0d5c*/ 	.word	0x0500000f


	//   ....[11]....
        /*0d60*/ 	.word	0x0500000f


	//   ....[12]....
        /*0d64*/ 	.word	0x0500000f


	//   ....[13]....
        /*0d68*/ 	.word	0x0500000f


	//   ....[14]....
        /*0d6c*/ 	.word	0x0500000f


	//   ....[15]....
        /*0d70*/ 	.word	0x0500000f


	//----- nvinfo : EIATTR_COOP_GROUP_INSTR_OFFSETS
	.align		4
.L_381:
        /*0d74*/ 	.byte	0x04, 0x28
        /*0d76*/ 	.short	(.L_383 - .L_382)


	//   ....[0]....
.L_382:
        /*0d78*/ 	.word	0x00000060


	//   ....[1]....
        /*0d7c*/ 	.word	0x00000140


	//   ....[2]....
        /*0d80*/ 	.word	0x00000190


	//   ....[3]....
        /*0d84*/ 	.word	0x000003c0


	//   ....[4]....
        /*0d88*/ 	.word	0x00000520


	//   ....[5]....
        /*0d8c*/ 	.word	0x00000640


	//   ....[6]....
        /*0d90*/ 	.word	0x000007a0


	//   ....[7]....
        /*0d94*/ 	.word	0x00004310


	//   ....[8]....
        /*0d98*/ 	.word	0x00004320


	//   ....[9]....
        /*0d9c*/ 	.word	0x00005130


	//   ....[10]....
        /*0da0*/ 	.word	0x00005140


	//   ....[11]....
        /*0da4*/ 	.word	0x00005fd0


	//   ....[12]....
        /*0da8*/ 	.word	0x00005fe0


	//   ....[13]....
        /*0dac*/ 	.word	0x00007b00


	//   ....[14]....
        /*0db0*/ 	.word	0x00007b10


	//   ....[15]....
        /*0db4*/ 	.word	0x00008b60


	//   ....[16]....
        /*0db8*/ 	.word	0x00008b70


	//   ....[17]....
        /*0dbc*/ 	.word	0x00009be0


	//   ....[18]....
        /*0dc0*/ 	.word	0x00009bf0


	//   ....[19]....
        /*0dc4*/ 	.word	0x0000ae60


	//   ....[20]....
        /*0dc8*/ 	.word	0x0000ae70


	//   ....[21]....
        /*0dcc*/ 	.word	0x0000b030


	//   ....[22]....
        /*0dd0*/ 	.word	0x0000b040


	//   ....[23]....
        /*0dd4*/ 	.word	0x0000b210


	//   ....[24]....
        /*0dd8*/ 	.word	0x0000b220


	//   ....[25]....
        /*0ddc*/ 	.word	0x0000b660


	//   ....[26]....
        /*0de0*/ 	.word	0x0000b670


	//   ....[27]....
        /*0de4*/ 	.word	0x0000b800


	//   ....[28]....
        /*0de8*/ 	.word	0x0000b820


	//   ....[29]....
        /*0dec*/ 	.word	0x0000b9b0


	//   ....[30]....
        /*0df0*/ 	.word	0x0000b9d0


	//   ....[31]....
        /*0df4*/ 	.word	0x0000c400


	//   ....[32]....
        /*0df8*/ 	.word	0x0000c980


	//   ....[33]....
        /*0dfc*/ 	.word	0x0000c990


	//   ....[34]....
        /*0e00*/ 	.word	0x0000c9a0


	//   ....[35]....
        /*0e04*/ 	.word	0x0000c9b0


	//   ....[36]....
        /*0e08*/ 	.word	0x0000fca0


	//   ....[37]....
        /*0e0c*/ 	.word	0x0000fcb0


	//   ....[38]....
        /*0e10*/ 	.word	0x0000fcc0


	//   ....[39]....
        /*0e14*/ 	.word	0x0000fcd0


	//   ....[40]....
        /*0e18*/ 	.word	0x00016f50


	//   ....[41]....
        /*0e1c*/ 	.word	0x00016f90


	//   ....[42]....
        /*0e20*/ 	.word	0x00017230


	//   ....[43]....
        /*0e24*/ 	.word	0x00017260


	//   ....[44]....
        /*0e28*/ 	.word	0x0001c860


	//   ....[45]....
        /*0e2c*/ 	.word	0x0001c8c0


	//   ....[46]....
        /*0e30*/ 	.word	0x0001cb30


	//   ....[47]....
        /*0e34*/ 	.word	0x0001cb50


	//   ....[48]....
        /*0e38*/ 	.word	0x0001dea0


	//   ....[49]....
        /*0e3c*/ 	.word	0x0001e110


	//   ....[50]....
        /*0e40*/ 	.word	0x0001e120


	//   ....[51]....
        /*0e44*/ 	.word	0x0001e150


	//   ....[52]....
        /*0e48*/ 	.word	0x0001fcc0


	//   ....[53]....
        /*0e4c*/ 	.word	0x0001fce0


	//   ....[54]....
        /*0e50*/ 	.word	0x0001fcf0


	//   ....[55]....
        /*0e54*/ 	.word	0x0001fd00


	//   ....[56]....
        /*0e58*/ 	.word	0x00020710


	//   ....[57]....
        /*0e5c*/ 	.word	0x00020720


	//   ....[58]....
        /*0e60*/ 	.word	0x00020880


	//   ....[59]....
        /*0e64*/ 	.word	0x000208a0


	//   ....[60]....
        /*0e68*/ 	.word	0x000209f0


	//   ....[61]....
        /*0e6c*/ 	.word	0x00020a10


	//   ....[62]....
        /*0e70*/ 	.word	0x00020b70


	//   ....[63]....
        /*0e74*/ 	.word	0x00020b90


	//   ....[64]....
        /*0e78*/ 	.word	0x00021390


	//   ....[65]....
        /*0e7c*/ 	.word	0x000213c0


	//   ....[66]....
        /*0e80*/ 	.word	0x00021c10


	//   ....[67]....
        /*0e84*/ 	.word	0x00021c20


	//   ....[68]....
        /*0e88*/ 	.word	0x00022d60


	//   ....[69]....
        /*0e8c*/ 	.word	0x00022d80


	//   ....[70]....
        /*0e90*/ 	.word	0x00022ed0


	//   ....[71]....
        /*0e94*/ 	.word	0x00022ef0


	//   ....[72]....
        /*0e98*/ 	.word	0x00023040


	//   ....[73]....
        /*0e9c*/ 	.word	0x00023060


	//   ....[74]....
        /*0ea0*/ 	.word	0x000231c0


	//   ....[75]....
        /*0ea4*/ 	.word	0x000231e0


	//   ....[76]....
        /*0ea8*/ 	.word	0x000233c0


	//   ....[77]....
        /*0eac*/ 	.word	0x000235c0


	//   ....[78]....
        /*0eb0*/ 	.word	0x000235f0


	//   ....[79]....
        /*0eb4*/ 	.word	0x00023620


	//   ....[80]....
        /*0eb8*/ 	.word	0x00023650


	//   ....[81]....
        /*0ebc*/ 	.word	0x00023680


	//   ....[82]....
        /*0ec0*/ 	.word	0x000236b0


	//   ....[83]....
        /*0ec4*/ 	.word	0x00023850


	//   ....[84]....
        /*0ec8*/ 	.word	0x00023880


	//   ....[85]....
        /*0ecc*/ 	.word	0x000238b0


	//   ....[86]....
        /*0ed0*/ 	.word	0x000238e0


	//   ....[87]....
        /*0ed4*/ 	.word	0x00023910


	//   ....[88]....
        /*0ed8*/ 	.word	0x00023940


	//   ....[89]....
        /*0edc*/ 	.word	0x000239d0


	//   ....[90]....
        /*0ee0*/ 	.word	0x00023a00


	//   ....[91]....
        /*0ee4*/ 	.word	0x00023a10


	//   ....[92]....
        /*0ee8*/ 	.word	0x00023aa0


	//   ....[93]....
        /*0eec*/ 	.word	0x00024a90


	//   ....[94]....
        /*0ef0*/ 	.word	0x000270f0


	//   ....[95]....
        /*0ef4*/ 	.word	0x00027130


	//   ....[96]....
        /*0ef8*/ 	.word	0x00027170


	//   ....[97]....
        /*0efc*/ 	.word	0x00027230


	//   ....[98]....
        /*0f00*/ 	.word	0x00027260


	//   ....[99]....
        /*0f04*/ 	.word	0x000272c0


	//   ....[100]....
        /*0f08*/ 	.word	0x00027300


	//   ....[101]....
        /*0f0c*/ 	.word	0x00027360


	//   ....[102]....
        /*0f10*/ 	.word	0x00027380


	//   ....[103]....
        /*0f14*/ 	.word	0x000273b0


	//   ....[104]....
        /*0f18*/ 	.word	0x00027be0


	//   ....[105]....
        /*0f1c*/ 	.word	0x00027c20


	//   ....[106]....
        /*0f20*/ 	.word	0x00027c40


	//   ....[107]....
        /*0f24*/ 	.word	0x00027ce0


	//   ....[108]....
        /*0f28*/ 	.word	0x00027cf0


	//   ....[109]....
        /*0f2c*/ 	.word	0x00027da0


	//   ....[110]....
        /*0f30*/ 	.word	0x00027db0


	//   ....[111]....
        /*0f34*/ 	.word	0x00027e60


	//   ....[112]....
        /*0f38*/ 	.word	0x00027e70


	//   ....[113]....
        /*0f3c*/ 	.word	0x00027f20


	//   ....[114]....
        /*0f40*/ 	.word	0x00027f30


	//   ....[115]....
        /*0f44*/ 	.word	0x00027fe0


	//   ....[116]....
        /*0f48*/ 	.word	0x00027ff0


	//   ....[117]....
        /*0f4c*/ 	.word	0x000280a0


	//   ....[118]....
        /*0f50*/ 	.word	0x000280b0


	//   ....[119]....
        /*0f54*/ 	.word	0x000280f0


	//   ....[120]....
        /*0f58*/ 	.word	0x00028910


	//   ....[121]....
        /*0f5c*/ 	.word	0x00028950


	//   ....[122]....
        /*0f60*/ 	.word	0x00028980


	//   ....[123]....
        /*0f64*/ 	.word	0x00028a40


	//   ....[124]....
        /*0f68*/ 	.word	0x00028a70


	//   ....[125]....
        /*0f6c*/ 	.word	0x00028ac0


	//   ....[126]....
        /*0f70*/ 	.word	0x00028af0


	//   ....[127]....
        /*0f74*/ 	.word	0x00028b40


	//   ....[128]....
        /*0f78*/ 	.word	0x00028b70


	//   ....[129]....
        /*0f7c*/ 	.word	0x00028be0


	//   ....[130]....
        /*0f80*/ 	.word	0x00028ee0


	//   ....[131]....
        /*0f84*/ 	.word	0x00028f10


	//   ....[132]....
        /*0f88*/ 	.word	0x00028fd0


	//   ....[133]....
        /*0f8c*/ 	.word	0x00028fe0


	//   ....[134]....
        /*0f90*/ 	.word	0x00029090


	//   ....[135]....
        /*0f94*/ 	.word	0x000290a0


	//   ....[136]....
        /*0f98*/ 	.word	0x00029150


	//   ....[137]....
        /*0f9c*/ 	.word	0x00029160


	//   ....[138]....
        /*0fa0*/ 	.word	0x00029170


	//   ....[139]....
        /*0fa4*/ 	.word	0x00029220


	//   ....[140]....
        /*0fa8*/ 	.word	0x000297d0


	//   ....[141]....
        /*0fac*/ 	.word	0x00029810


	//   ....[142]....
        /*0fb0*/ 	.word	0x000298a0


	//   ....[143]....
        /*0fb4*/ 	.word	0x000298d0


	//   ....[144]....
        /*0fb8*/ 	.word	0x00029960


	//   ....[145]....
        /*0fbc*/ 	.word	0x00029990


	//   ....[146]....
        /*0fc0*/ 	.word	0x00029a20


	//   ....[147]....
        /*0fc4*/ 	.word	0x00029a50


	//   ....[148]....
        /*0fc8*/ 	.word	0x00029a60


	//   ....[149]....
        /*0fcc*/ 	.word	0x00029af0


	//   ....[150]....
        /*0fd0*/ 	.word	0x00029f80


	//   ....[151]....
        /*0fd4*/ 	.word	0x00029fb0


	//   ....[152]....
        /*0fd8*/ 	.word	0x0002a020


	//   ....[153]....
        /*0fdc*/ 	.word	0x0002a050


	//   ....[154]....
        /*0fe0*/ 	.word	0x0002a080


	//   ....[155]....
        /*0fe4*/ 	.word	0x0002a0b0


	//   ....[156]....
        /*0fe8*/ 	.word	0x0002a0e0


	//   ....[157]....
        /*0fec*/ 	.word	0x0002a110


	//   ....[158]....
        /*0ff0*/ 	.word	0x0002a2c0


	//   ....[159]....
        /*0ff4*/ 	.word	0x0002a2f0


	//   ....[160]....
        /*0ff8*/ 	.word	0x0002a320


	//   ....[161]....
        /*0ffc*/ 	.word	0x0002a350


	//   ....[162]....
        /*1000*/ 	.word	0x0002a380


	//   ....[163]....
        /*1004*/ 	.word	0x0002a3b0


	//   ....[164]....
        /*1008*/ 	.word	0x0002a470


	//   ....[165]....
        /*100c*/ 	.word	0x0002a490


	//   ....[166]....
        /*1010*/ 	.word	0x0002a4a0


	//   ....[167]....
        /*1014*/ 	.word	0x0002a500


	//   ....[168]....
        /*1018*/ 	.word	0x0002ab20


	//   ....[169]....
        /*101c*/ 	.word	0x0002ae40


	//   ....[170]....
        /*1020*/ 	.word	0x0002aed0


	//   ....[171]....
        /*1024*/ 	.word	0x0002af70


	//   ....[172]....
        /*1028*/ 	.word	0x0002b000


	//   ....[173]....
        /*102c*/ 	.word	0x0002b0a0


	//   ....[174]....
        /*1030*/ 	.word	0x0002b130


	//   ....[175]....
        /*1034*/ 	.word	0x0002b220


	//   ....[176]....
        /*1038*/ 	.word	0x0002b2b0


	//   ....[177]....
        /*103c*/ 	.word	0x0002b350


	//   ....[178]....
        /*1040*/ 	.word	0x0002b3e0


	//   ....[179]....
        /*1044*/ 	.word	0x0002b480


	//   ....[180]....
        /*1048*/ 	.word	0x0002b510


	//   ....[181]....
        /*104c*/ 	.word	0x0002b600


	//   ....[182]....
        /*1050*/ 	.word	0x0002b690


	//   ....[183]....
        /*1054*/ 	.word	0x0002b730


	//   ....[184]....
        /*1058*/ 	.word	0x0002b7c0


	//   ....[185]....
        /*105c*/ 	.word	0x0002b860


	//   ....[186]....
        /*1060*/ 	.word	0x0002b8f0


	//   ....[187]....
        /*1064*/ 	.word	0x0002b9e0


	//   ....[188]....
        /*1068*/ 	.word	0x0002ba70


	//   ....[189]....
        /*106c*/ 	.word	0x0002bac0


	//   ....[190]....
        /*1070*/ 	.word	0x0002bb10


	//   ....[191]....
        /*1074*/ 	.word	0x0002bc00


	//   ....[192]....
        /*1078*/ 	.word	0x0002bc90


	//   ....[193]....
        /*107c*/ 	.word	0x0002bce0


	//   ....[194]....
        /*1080*/ 	.word	0x0002bd30


	//   ....[195]....
        /*1084*/ 	.word	0x0002bf90


	//   ....[196]....
        /*1088*/ 	.word	0x0002c270


	//   ....[197]....
        /*108c*/ 	.word	0x0002c360


	//   ....[198]....
        /*1090*/ 	.word	0x0002c420


	//   ....[199]....
        /*1094*/ 	.word	0x0002c590


	//   ....[200]....
        /*1098*/ 	.word	0x0002c5e0


	//   ....[201]....
        /*109c*/ 	.word	0x0002c6f0


	//   ....[202]....
        /*10a0*/ 	.word	0x0002c750


	//   ....[203]....
        /*10a4*/ 	.word	0x0002c860


	//   ....[204]....
        /*10a8*/ 	.word	0x0002c8c0


	//   ....[205]....
        /*10ac*/ 	.word	0x0002c9c0


	//   ....[206]....
        /*10b0*/ 	.word	0x0002ca10


	//   ....[207]....
        /*10b4*/ 	.word	0x0002cac0


	//   ....[208]....
        /*10b8*/ 	.word	0x0002cb20


	//   ....[209]....
        /*10bc*/ 	.word	0x0002cc50


	//   ....[210]....
        /*10c0*/ 	.word	0x0002cca0


	//   ....[211]....
        /*10c4*/ 	.word	0x0002cde0


	//   ....[212]....
        /*10c8*/ 	.word	0x0002ce30


	//   ....[213]....
        /*10cc*/ 	.word	0x0002cf70


	//   ....[214]....
        /*10d0*/ 	.word	0x0002cfc0


	//   ....[215]....
        /*10d4*/ 	.word	0x0002d100


	//   ....[216]....
        /*10d8*/ 	.word	0x0002d150


	//   ....[217]....
        /*10dc*/ 	.word	0x0002d290


	//   ....[218]....
        /*10e0*/ 	.word	0x0002d2e0


	//   ....[219]....
        /*10e4*/ 	.word	0x0002d420


	//   ....[220]....
        /*10e8*/ 	.word	0x0002d470


	//   ....[221]....
        /*10ec*/ 	.word	0x0002d590


	//   ....[222]....
        /*10f0*/ 	.word	0x0002d5e0


	//   ....[223]....
        /*10f4*/ 	.word	0x0002d710


	//   ....[224]....
        /*10f8*/ 	.word	0x0002d7e0


	//   ....[225]....
        /*10fc*/ 	.word	0x0002d950


	//   ....[226]....
        /*1100*/ 	.word	0x0002d9a0


	//   ....[227]....
        /*1104*/ 	.word	0x0002daa0


	//   ....[228]....
        /*1108*/ 	.word	0x0002daf0


	//   ....[229]....
        /*110c*/ 	.word	0x0002dbf0


	//   ....[230]....
        /*1110*/ 	.word	0x0002dc40


	//   ....[231]....
        /*1114*/ 	.word	0x0002dd70


	//   ....[232]....
        /*1118*/ 	.word	0x0002ddc0


	//   ....[233]....
        /*111c*/ 	.word	0x0002deb0


	//   ....[234]....
        /*1120*/ 	.word	0x0002df50


	//   ....[235]....
        /*1124*/ 	.word	0x0002e090


	//   ....[236]....
        /*1128*/ 	.word	0x0002e0e0


	//   ....[237]....
        /*112c*/ 	.word	0x0002e220


	//   ....[238]....
        /*1130*/ 	.word	0x0002e270


	//   ....[239]....
        /*1134*/ 	.word	0x0002e3b0


	//   ....[240]....
        /*1138*/ 	.word	0x0002e400


	//   ....[241]....
        /*113c*/ 	.word	0x0002e540


	//   ....[242]....
        /*1140*/ 	.word	0x0002e590


	//   ....[243]....
        /*1144*/ 	.word	0x0002e680


	//   ....[244]....
        /*1148*/ 	.word	0x0002e740


	//   ....[245]....
        /*114c*/ 	.word	0x0002e8d0


	//   ....[246]....
        /*1150*/ 	.word	0x0002e920


	//   ....[247]....
        /*1154*/ 	.word	0x0002ea50


	//   ....[248]....
        /*1158*/ 	.word	0x0002eaa0


	//   ....[249]....
        /*115c*/ 	.word	0x0002ebd0


	//   ....[250]....
        /*1160*/ 	.word	0x0002ec20


	//   ....[251]....
        /*1164*/ 	.word	0x0002ed50


	//   ....[252]....
        /*1168*/ 	.word	0x0002eda0


	//   ....[253]....
        /*116c*/ 	.word	0x0002ee30


	//   ....[254]....
        /*1170*/ 	.word	0x0002eed0


	//   ....[255]....
        /*1174*/ 	.word	0x0002f060


	//   ....[0]....
        /*1178*/ 	.word	0x0002f0d0


	//   ....[1]....
        /*117c*/ 	.word	0x0002f140


	//   ....[2]....
        /*1180*/ 	.word	0x0002f1b0


	//   ....[3]....
        /*1184*/ 	.word	0x0002f220


	//   ....[4]....
        /*1188*/ 	.word	0x0002f2a0


	//   ....[5]....
        /*118c*/ 	.word	0x0002f320


	//   ....[6]....
        /*1190*/ 	.word	0x0002f3b0


	//   ....[7]....
        /*1194*/ 	.word	0x0002f420


	//   ....[8]....
        /*1198*/ 	.word	0x0002f490


	//   ....[9]....
        /*119c*/ 	.word	0x0002f500


	//   ....[10]....
        /*11a0*/ 	.word	0x0002f580


	//   ....[11]....
        /*11a4*/ 	.word	0x0002f5f0


	//   ....[12]....
        /*11a8*/ 	.word	0x0002f690


	//   ....[13]....
        /*11ac*/ 	.word	0x0002f6e0


	//   ....[14]....
        /*11b0*/ 	.word	0x0002f770


	//   ....[15]....
        /*11b4*/ 	.word	0x0002f8a0


	//----- nvinfo : EIATTR_REG_RECONFIG
	.align		4
.L_383:
        /*11b8*/ 	.byte	0x01, 0x54
	.zero		2


	//----- nvinfo : EIATTR_SYSCALL_OFFSETS
	.align		4
        /*11bc*/ 	.byte	0x04, 0x46
        /*11be*/ 	.short	(.L_385 - .L_384)


	//   ....[0]....
.L_384:
        /*11c0*/ 	.word	0x00002640


	//   ....[1]....
        /*11c4*/ 	.word	0x00002790


	//   ....[2]....
        /*11c8*/ 	.word	0x0000c570


	//   ....[3]....
        /*11cc*/ 	.word	0x0000c900


	//   ....[4]....
        /*11d0*/ 	.word	0x00026720


	//   ....[5]....
        /*11d4*/ 	.word	0x00026870


	//   ....[6]....
        /*11d8*/ 	.word	0x00026960


	//   ....[7]....
        /*11dc*/ 	.word	0x00027840


	//----- nvinfo : EIATTR_MBARRIER_INSTR_OFFSETS
	.align		4
.L_385:
        /*11e0*/ 	.byte	0x04, 0x39
        /*11e2*/ 	.short	(.L_387 - .L_386)


	//   ....[0]....
.L_386:
        /*11e4*/ 	.word	0x00000270
        /*11e8*/ 	.word	0x000000ff
        /*11ec*/ 	.word	0x00038800
        /*11f0*/ 	.short	0x0100
        /*11f2*/ 	.byte	0x08
	.zero		1


	//   ....[1]....
        /*11f4*/ 	.word	0x00000280
        /*11f8*/ 	.word	0x000000ff
        /*11fc*/ 	.word	0x00038820
        /*1200*/ 	.short	0x0100
        /*1202*/ 	.byte	0x08
	.zero		1


	//   ....[2]....
        /*1204*/ 	.word	0x00000370
        /*1208*/ 	.word	0x000000ff
        /*120c*/ 	.word	0x00038830
        /*1210*/ 	.short	0x0100
        /*1212*/ 	.byte	0x08
	.zero		1


	//   ....[3]....
        /*1214*/ 	.word	0x00000380
        /*1218*/ 	.word	0x000000ff
        /*121c*/ 	.word	0x00038840
        /*1220*/ 	.short	0x0100
        /*1222*/ 	.byte	0x08
	.zero		1


	//   ....[4]....
        /*1224*/ 	.word	0x00000390
        /*1228*/ 	.word	0x000000ff
        /*122c*/ 	.word	0x00038838
        /*1230*/ 	.short	0x0100
        /*1232*/ 	.byte	0x08
	.zero		1


	//   ....[5]....
        /*1234*/ 	.word	0x000003a0
        /*1238*/ 	.word	0x000000ff
        /*123c*/ 	.word	0x00038848
        /*1240*/ 	.short	0x0100
        /*1242*/ 	.byte	0x08
	.zero		1


	//   ....[6]....
        /*1244*/ 	.word	0x000004d0
        /*1248*/ 	.word	0x000000ff
        /*124c*/ 	.word	0x00038850
        /*1250*/ 	.short	0x0100
        /*1252*/ 	.byte	0x08
	.zero		1


	//   ....[7]....
        /*1254*/ 	.word	0x000004e0
        /*1258*/ 	.word	0x000000ff
        /*125c*/ 	.word	0x00038860
        /*1260*/ 	.short	0x0100
        /*1262*/ 	.byte	0x08
	.zero		1


	//   ....[8]....
        /*1264*/ 	.word	0x000004f0
        /*1268*/ 	.word	0x000000ff
        /*126c*/ 	.word	0x00038858
        /*1270*/ 	.short	0x0100
        /*1272*/ 	.byte	0x08
	.zero		1


	//   ....[9]....
        /*1274*/ 	.word	0x00000500
        /*1278*/ 	.word	0x000000ff
        /*127c*/ 	.word	0x00038868
        /*1280*/ 	.short	0x0100
        /*1282*/ 	.byte	0x08
	.zero		1


	//   ....[10]....
        /*1284*/ 	.word	0x000005f0
        /*1288*/ 	.word	0x000000ff
        /*128c*/ 	.word	0x00038870
        /*1290*/ 	.short	0x0100
        /*1292*/ 	.byte	0x06
	.zero		1


	//   ....[11]....
        /*1294*/ 	.word	0x00000600
        /*1298*/ 	.word	0x000000ff
        /*129c*/ 	.word	0x00038880
        /*12a0*/ 	.short	0x0100
        /*12a2*/ 	.byte	0x06
	.zero		1


	//   ....[12]....
        /*12a4*/ 	.word	0x00000610
        /*12a8*/ 	.word	0x000000ff
        /*12ac*/ 	.word	0x00038878
        /*12b0*/ 	.short	0x0100
        /*12b2*/ 	.byte	0x06
	.zero		1


	//   ....[13]....
        /*12b4*/ 	.word	0x00000620
        /*12b8*/ 	.word	0x000000ff
        /*12bc*/ 	.word	0x00038888
        /*12c0*/ 	.short	0x0100
        /*12c2*/ 	.byte	0x06
	.zero		1


	//   ....[14]....
        /*12c4*/ 	.word	0x00000750
        /*12c8*/ 	.word	0x000000ff
        /*12cc*/ 	.word	0x00038890
        /*12d0*/ 	.short	0x0100
        /*12d2*/ 	.byte	0x08
	.zero		1


	//   ....[15]....
        /*12d4*/ 	.word	0x00000760
        /*12d8*/ 	.word	0x000000ff
        /*12dc*/ 	.word	0x000388a0
        /*12e0*/ 	.short	0x0100
        /*12e2*/ 	.byte	0x08
	.zero		1


	//   ....[16]....
        /*12e4*/ 	.word	0x00000770
        /*12e8*/ 	.word	0x000000ff
        /*12ec*/ 	.word	0x00038898
        /*12f0*/ 	.short	0x0100
        /*12f2*/ 	.byte	0x08
	.zero		1


	//   ....[17]....
        /*12f4*/ 	.word	0x00000780
        /*12f8*/ 	.word	0x000000ff
        /*12fc*/ 	.word	0x000388a8
        /*1300*/ 	.short	0x0100
        /*1302*/ 	.byte	0x08
	.zero		1


	//   ....[18]....
        /*1304*/ 	.word	0x000008b0
        /*1308*/ 	.word	0x000000ff
        /*130c*/ 	.word	0x000388b0
        /*1310*/ 	.short	0x0100
        /*1312*/ 	.byte	0x08
	.zero		1


	//   ....[19]....
        /*1314*/ 	.word	0x000008c0
        /*1318*/ 	.word	0x000000ff
        /*131c*/ 	.word	0x000388c0
        /*1320*/ 	.short	0x0100
        /*1322*/ 	.byte	0x08
	.zero		1


	//   ....[20]....
        /*1324*/ 	.word	0x000008d0
        /*1328*/ 	.word	0x000000ff
        /*132c*/ 	.word	0x000388b8
        /*1330*/ 	.short	0x0100
        /*1332*/ 	.byte	0x08
	.zero		1


	//   ....[21]....
        /*1334*/ 	.word	0x000008e0
        /*1338*/ 	.word	0x000000ff
        /*133c*/ 	.word	0x000388c8
        /*1340*/ 	.short	0x0100
        /*1342*/ 	.byte	0x08
	.zero		1


	//   ....[22]....
        /*1344*/ 	.word	0x000042c0
        /*1348*/ 	.word	0x00000056
        /*134c*/ 	.word	0x00038890
        /*1350*/ 	.short	0x010a
        /*1352*/ 	.byte	0x3f
	.zero		1


	//   ....[23]....
        /*1354*/ 	.word	0x00007a90
        /*1358*/ 	.word	0x00000056
        /*135c*/ 	.word	0x00038890
        /*1360*/ 	.short	0x010a
        /*1362*/ 	.byte	0x3f
	.zero		1


	//   ....[24]....
        /*1364*/ 	.word	0x0000acc0
        /*1368*/ 	.word	0x00000056
        /*136c*/ 	.word	0x00038890
        /*1370*/ 	.short	0x010a
        /*1372*/ 	.byte	0x3f
	.zero		1


	//   ....[25]....
        /*1374*/ 	.word	0x0000b4a0
        /*1378*/ 	.word	0x0000000b
        /*137c*/ 	.word	0x00000000
        /*1380*/ 	.short	0x0101
        /*1382*/ 	.byte	0x3f
	.zero		1


	//   ....[26]....
        /*1384*/ 	.word	0x0000b4e0
        /*1388*/ 	.word	0x00000056
        /*138c*/ 	.word	0x000388b0
        /*1390*/ 	.short	0x010a
        /*1392*/ 	.byte	0x3f
	.zero		1


	//   ....[27]....
        /*1394*/ 	.word	0x0000bc10
        /*1398*/ 	.word	0x00000056
        /*139c*/ 	.word	0x00000000
        /*13a0*/ 	.short	0x0101
        /*13a2*/ 	.byte	0x3f
	.zero		1


	//   ....[28]....
        /*13a4*/ 	.word	0x0000c600
        /*13a8*/ 	.word	0x00000017
        /*13ac*/ 	.word	0x00038800
        /*13b0*/ 	.short	0x010a
        /*13b2*/ 	.byte	0x3f
	.zero		1


	//   ....[29]....
        /*13b4*/ 	.word	0x0000c650
        /*13b8*/ 	.word	0x00000017
        /*13bc*/ 	.word	0x00038800
        /*13c0*/ 	.short	0x010a
        /*13c2*/ 	.byte	0x3f
	.zero		1


	//   ....[30]....
        /*13c4*/ 	.word	0x0000d100
        /*13c8*/ 	.word	0x00000017
        /*13cc*/ 	.word	0x00038800
        /*13d0*/ 	.short	0x010a
        /*13d2*/ 	.byte	0x3f
	.zero		1


	//   ....[31]....
        /*13d4*/ 	.word	0x00010290
        /*13d8*/ 	.word	0x00000017
        /*13dc*/ 	.word	0x00038800
        /*13e0*/ 	.short	0x010a
        /*13e2*/ 	.byte	0x3f
	.zero		1


	//   ....[32]....
        /*13e4*/ 	.word	0x00013520
        /*13e8*/ 	.word	0x00000000
        /*13ec*/ 	.word	0x00038830
        /*13f0*/ 	.short	0x010a
        /*13f2*/ 	.byte	0x3f
	.zero		1


	//   ....[33]....
        /*13f4*/ 	.word	0x00013570
        /*13f8*/ 	.word	0x00000000
        /*13fc*/ 	.word	0x00038830
        /*1400*/ 	.short	0x010a
        /*1402*/ 	.byte	0x3f
	.zero		1


	//   ....[34]....
        /*1404*/ 	.word	0x00017730
        /*1408*/ 	.word	0x00000000
        /*140c*/ 	.word	0x00000000
        /*1410*/ 	.short	0x0101
        /*1412*/ 	.byte	0x3f
	.zero		1


	//   ....[35]....
        /*1414*/ 	.word	0x00018850
        /*1418*/ 	.word	0x00000009
        /*141c*/ 	.word	0x00038830
        /*1420*/ 	.short	0x010a
        /*1422*/ 	.byte	0x3f
	.zero		1


	//   ....[36]....
        /*1424*/ 	.word	0x000188e0
        /*1428*/ 	.word	0x00000009
        /*142c*/ 	.word	0x00038830
        /*1430*/ 	.short	0x010a
        /*1432*/ 	.byte	0x3f
	.zero		1


	//   ....[37]....
        /*1434*/ 	.word	0x0001bfd0
        /*1438*/ 	.word	0x00000006
        /*143c*/ 	.word	0x00038850
        /*1440*/ 	.short	0x010a
        /*1442*/ 	.byte	0x3f
	.zero		1


	//   ....[38]....
        /*1444*/ 	.word	0x0001c020
        /*1448*/ 	.word	0x00000006
        /*144c*/ 	.word	0x00038850
        /*1450*/ 	.short	0x010a
        /*1452*/ 	.byte	0x3f
	.zero		1


	//   ....[39]....
        /*1454*/ 	.word	0x0001cac0
        /*1458*/ 	.word	0x00000004
        /*145c*/ 	.word	0x00000000
        /*1460*/ 	.short	0x0101
        /*1462*/ 	.byte	0x3f
	.zero		1


	//   ....[40]....
        /*1464*/ 	.word	0x0001d410
        /*1468*/ 	.word	0x00000006
        /*146c*/ 	.word	0x00000000
        /*1470*/ 	.short	0x0101
        /*1472*/ 	.byte	0x3f
	.zero		1


	//   ....[41]....
        /*1474*/ 	.word	0x0001dde0
        /*1478*/ 	.word	0x00000002
        /*147c*/ 	.word	0x00038850
        /*1480*/ 	.short	0x010a
        /*1482*/ 	.byte	0x3f
	.zero		1


	//   ....[42]....
        /*1484*/ 	.word	0x0001de30
        /*1488*/ 	.word	0x00000002
        /*148c*/ 	.word	0x00038850
        /*1490*/ 	.short	0x010a
        /*1492*/ 	.byte	0x3f
	.zero		1


	//   ....[43]....
        /*1494*/ 	.word	0x0001ead0
        /*1498*/ 	.word	0x00000002
        /*149c*/ 	.word	0x00000000
        /*14a0*/ 	.short	0x0101
        /*14a2*/ 	.byte	0x3f
	.zero		1


	//   ....[44]....
        /*14a4*/ 	.word	0x00020700
        /*14a8*/ 	.word	0x00000014
        /*14ac*/ 	.word	0x00000000
        /*14b0*/ 	.short	0x0101
        /*14b2*/ 	.byte	0x3f
	.zero		1


	//   ....[45]....
        /*14b4*/ 	.word	0x000213b0
        /*14b8*/ 	.word	0x00000038
        /*14bc*/ 	.word	0x00000000
        /*14c0*/ 	.short	0x0101
        /*14c2*/ 	.byte	0x3f
	.zero		1


	//   ....[46]....
        /*14c4*/ 	.word	0x00024b70
        /*14c8*/ 	.word	0x00000010
        /*14cc*/ 	.word	0x00038820
        /*14d0*/ 	.short	0x010a
        /*14d2*/ 	.byte	0x3f
	.zero		1


	//   ....[47]....
        /*14d4*/ 	.word	0x00024c00
        /*14d8*/ 	.word	0x0000000c
        /*14dc*/ 	.word	0x000388a0
        /*14e0*/ 	.short	0x010a
        /*14e2*/ 	.byte	0x3f
	.zero		1


	//   ....[48]....
        /*14e4*/ 	.word	0x00025150
        /*14e8*/ 	.word	0x0000000c
        /*14ec*/ 	.word	0x000388c0
        /*14f0*/ 	.short	0x010a
        /*14f2*/ 	.byte	0x3f
	.zero		1


	//   ....[49]....
        /*14f4*/ 	.word	0x00025760
        /*14f8*/ 	.word	0x0000000b
        /*14fc*/ 	.word	0x000388a0
        /*1500*/ 	.short	0x010a
        /*1502*/ 	.byte	0x3f
	.zero		1


	//   ....[50]....
        /*1504*/ 	.word	0x00025ca0
        /*1508*/ 	.word	0x0000000b
        /*150c*/ 	.word	0x000388c0
        /*1510*/ 	.short	0x010a
        /*1512*/ 	.byte	0x3f
	.zero		1


	//   ....[51]....
        /*1514*/ 	.word	0x00026f20
        /*1518*/ 	.word	0x00000005
        /*151c*/ 	.word	0x00038840
        /*1520*/ 	.short	0x010a
        /*1522*/ 	.byte	0x3f
	.zero		1


	//   ....[52]....
        /*1524*/ 	.word	0x00027530
        /*1528*/ 	.word	0x00000005
        /*152c*/ 	.word	0x00038830
        /*1530*/ 	.short	0x0107
        /*1532*/ 	.byte	0x3f
	.zero		1


	//   ....[53]....
        /*1534*/ 	.word	0x00027610
        /*1538*/ 	.word	0x00000005
        /*153c*/ 	.word	0x00038830
        /*1540*/ 	.short	0x0101
        /*1542*/ 	.byte	0x3f
	.zero		1


	//   ....[54]....
        /*1544*/ 	.word	0x00028240
        /*1548*/ 	.word	0x00000010
        /*154c*/ 	.word	0x00038800
        /*1550*/ 	.short	0x0107
        /*1552*/ 	.byte	0x3f
	.zero		1


	//   ....[55]....
        /*1554*/ 	.word	0x00028360
        /*1558*/ 	.word	0x00000010
        /*155c*/ 	.word	0x00038800
        /*1560*/ 	.short	0x0101
        /*1562*/ 	.byte	0x3f
	.zero		1


	//   ....[56]....
        /*1564*/ 	.word	0x00028380
        /*1568*/ 	.word	0x00000010
        /*156c*/ 	.word	0x00038820
        /*1570*/ 	.short	0x010a
        /*1572*/ 	.byte	0x3f
	.zero		1


	//   ....[57]....
        /*1574*/ 	.word	0x00028780
        /*1578*/ 	.word	0x00000006
        /*157c*/ 	.word	0x00038840
        /*1580*/ 	.short	0x010a
        /*1582*/ 	.byte	0x3f
	.zero		1


	//   ....[58]....
        /*1584*/ 	.word	0x00028d00
        /*1588*/ 	.word	0x00000006
        /*158c*/ 	.word	0x00038830
        /*1590*/ 	.short	0x0107
        /*1592*/ 	.byte	0x3f
	.zero		1


	//   ....[59]....
        /*1594*/ 	.word	0x00028dc0
        /*1598*/ 	.word	0x00000006
        /*159c*/ 	.word	0x00038830
        /*15a0*/ 	.short	0x0101
        /*15a2*/ 	.byte	0x3f
	.zero		1


	//   ....[60]....
        /*15a4*/ 	.word	0x00028e20
        /*15a8*/ 	.word	0x00000006
        /*15ac*/ 	.word	0x00038860
        /*15b0*/ 	.short	0x010a
        /*15b2*/ 	.byte	0x3f
	.zero		1


	//   ....[61]....
        /*15b4*/ 	.word	0x00029350
        /*15b8*/ 	.word	0x00000006
        /*15bc*/ 	.word	0x00038850
        /*15c0*/ 	.short	0x0107
        /*15c2*/ 	.byte	0x3f
	.zero		1


	//   ....[62]....
        /*15c4*/ 	.word	0x000294f0
        /*15c8*/ 	.word	0x00000006
        /*15cc*/ 	.word	0x00038850
        /*15d0*/ 	.short	0x0101
        /*15d2*/ 	.byte	0x3f
	.zero		1


	//   ....[63]....
        /*15d4*/ 	.word	0x00029720
        /*15d8*/ 	.word	0x00000004
        /*15dc*/ 	.word	0x00038860
        /*15e0*/ 	.short	0x010a
        /*15e2*/ 	.byte	0x3f
	.zero		1


	//   ....[64]....
        /*15e4*/ 	.word	0x00029c80
        /*15e8*/ 	.word	0x00000004
        /*15ec*/ 	.word	0x00038850
        /*15f0*/ 	.short	0x0107
        /*15f2*/ 	.byte	0x3f
	.zero		1


	//   ....[65]....
        /*15f4*/ 	.word	0x00029d40
        /*15f8*/ 	.word	0x00000004
        /*15fc*/ 	.word	0x00038850
        /*1600*/ 	.short	0x0101
        /*1602*/ 	.byte	0x3f
	.zero		1


	//   ....[66]....
        /*1604*/ 	.word	0x0002aaa0
        /*1608*/ 	.word	0x00000005
        /*160c*/ 	.word	0x00038820
        /*1610*/ 	.short	0x010a
        /*1612*/ 	.byte	0x3f
	.zero		1


	//   ....[67]....
        /*1614*/ 	.word	0x0002ac10
        /*1618*/ 	.word	0x00000003
        /*161c*/ 	.word	0x00038840
        /*1620*/ 	.short	0x010a
        /*1622*/ 	.byte	0x3f
	.zero		1


	//   ....[68]....
        /*1624*/ 	.word	0x0002acb0
        /*1628*/ 	.word	0x00000017
        /*162c*/ 	.word	0x00038840
        /*1630*/ 	.short	0x010a
        /*1632*/ 	.byte	0x3f
	.zero		1


	//   ....[69]....
        /*1634*/ 	.word	0x0002acf0
        /*1638*/ 	.word	0x00000003
        /*163c*/ 	.word	0x00038860
        /*1640*/ 	.short	0x010a
        /*1642*/ 	.byte	0x3f
	.zero		1


	//   ....[70]....
        /*1644*/ 	.word	0x0002ad30
        /*1648*/ 	.word	0x00000017
        /*164c*/ 	.word	0x00038860
        /*1650*/ 	.short	0x010a
        /*1652*/ 	.byte	0x3f
	.zero		1


	//   ....[71]....
        /*1654*/ 	.word	0x0002ad90
        /*1658*/ 	.word	0x00000056
        /*165c*/ 	.word	0x00038890
        /*1660*/ 	.short	0x010a
        /*1662*/ 	.byte	0x3f
	.zero		1


	//   ....[72]....
        /*1664*/ 	.word	0x0002b170
        /*1668*/ 	.word	0x00000056
        /*166c*/ 	.word	0x00038890
        /*1670*/ 	.short	0x010a
        /*1672*/ 	.byte	0x3f
	.zero		1


	//   ....[73]....
        /*1674*/ 	.word	0x0002b550
        /*1678*/ 	.word	0x00000056
        /*167c*/ 	.word	0x00038890
        /*1680*/ 	.short	0x010a
        /*1682*/ 	.byte	0x3f
	.zero		1


	//   ....[74]....
        /*1684*/ 	.word	0x0002b930
        /*1688*/ 	.word	0x00000056
        /*168c*/ 	.word	0x000388b0
        /*1690*/ 	.short	0x010a
        /*1692*/ 	.byte	0x3f
	.zero		1


	//   ....[75]....
        /*1694*/ 	.word	0x0002bb50
        /*1698*/ 	.word	0x00000017
        /*169c*/ 	.word	0x00038800
        /*16a0*/ 	.short	0x010a
        /*16a2*/ 	.byte	0x3f
	.zero		1


	//   ....[76]....
        /*16a4*/ 	.word	0x0002bd70
        /*16a8*/ 	.word	0x00000017
        /*16ac*/ 	.word	0x00038800
        /*16b0*/ 	.short	0x010a
        /*16b2*/ 	.byte	0x3f
	.zero		1


	//   ....[77]....
        /*16b4*/ 	.word	0x0002bdc0
        /*16b8*/ 	.word	0x00000000
        /*16bc*/ 	.word	0x00038830
        /*16c0*/ 	.short	0x010a
        /*16c2*/ 	.byte	0x3f
	.zero		1


	//   ....[78]....
        /*16c4*/ 	.word	0x0002be10
        /*16c8*/ 	.word	0x00000009
        /*16cc*/ 	.word	0x00038830
        /*16d0*/ 	.short	0x010a
        /*16d2*/ 	.byte	0x3f
	.zero		1


	//   ....[79]....
        /*16d4*/ 	.word	0x0002be60
        /*16d8*/ 	.word	0x00000006
        /*16dc*/ 	.word	0x00038850
        /*16e0*/ 	.short	0x010a
        /*16e2*/ 	.byte	0x3f
	.zero		1


	//   ....[80]....
        /*16e4*/ 	.word	0x0002beb0
        /*16e8*/ 	.word	0x00000002
        /*16ec*/ 	.word	0x00038850
        /*16f0*/ 	.short	0x010a
        /*16f2*/ 	.byte	0x3f
	.zero		1


	//   ....[81]....
        /*16f4*/ 	.word	0x0002c050
        /*16f8*/ 	.word	0x00000010
        /*16fc*/ 	.word	0x00038820
        /*1700*/ 	.short	0x010a
        /*1702*/ 	.byte	0x3f
	.zero		1


	//   ....[82]....
        /*1704*/ 	.word	0x0002c0a0
        /*1708*/ 	.word	0x0000000c
        /*170c*/ 	.word	0x000388a0
        /*1710*/ 	.short	0x010a
        /*1712*/ 	.byte	0x3f
	.zero		1


	//   ....[83]....
        /*1714*/ 	.word	0x0002c0f0
        /*1718*/ 	.word	0x0000000c
        /*171c*/ 	.word	0x000388c0
        /*1720*/ 	.short	0x010a
        /*1722*/ 	.byte	0x3f
	.zero		1


	//   ....[84]....
        /*1724*/ 	.word	0x0002c140
        /*1728*/ 	.word	0x0000000b
        /*172c*/ 	.word	0x000388a0
        /*1730*/ 	.short	0x010a
        /*1732*/ 	.byte	0x3f
	.zero		1


	//   ....[85]....
        /*1734*/ 	.word	0x0002c190
        /*1738*/ 	.word	0x0000000b
        /*173c*/ 	.word	0x000388c0
        /*1740*/ 	.short	0x010a
        /*1742*/ 	.byte	0x3f
	.zero		1


	//   ....[86]....
        /*1744*/ 	.word	0x0002c2b0
        /*1748*/ 	.word	0x00000005
        /*174c*/ 	.word	0x00038840
        /*1750*/ 	.short	0x010a
        /*1752*/ 	.byte	0x3f
	.zero		1


	//   ....[87]....
        /*1754*/ 	.word	0x0002d610
        /*1758*/ 	.word	0x00000010
        /*175c*/ 	.word	0x00038820
        /*1760*/ 	.short	0x010a
        /*1762*/ 	.byte	0x3f
	.zero		1


	//   ....[88]....
        /*1764*/ 	.word	0x0002d660
        /*1768*/ 	.word	0x00000006
        /*176c*/ 	.word	0x00038840
        /*1770*/ 	.short	0x010a
        /*1772*/ 	.byte	0x3f
	.zero		1


	//   ....[89]....
        /*1774*/ 	.word	0x0002de00
        /*1778*/ 	.word	0x00000006
        /*177c*/ 	.word	0x00038860
        /*1780*/ 	.short	0x010a
        /*1782*/ 	.byte	0x3f
	.zero		1


	//   ....[90]....
        /*1784*/ 	.word	0x0002e5d0
        /*1788*/ 	.word	0x00000004
        /*178c*/ 	.word	0x00038860
        /*1790*/ 	.short	0x010a
        /*1792*/ 	.byte	0x3f
	.zero		1


	//   ....[91]....
        /*1794*/ 	.word	0x0002f7c0
        /*1798*/ 	.word	0x00000005
        /*179c*/ 	.word	0x00038820
        /*17a0*/ 	.short	0x010a
        /*17a2*/ 	.byte	0x3f
	.zero		1


	//   ....[92]....
        /*17a4*/ 	.word	0x0002f960
        /*17a8*/ 	.word	0x00000003
        /*17ac*/ 	.word	0x00038840
        /*17b0*/ 	.short	0x010a
        /*17b2*/ 	.byte	0x3f
	.zero		1


	//   ....[93]....
        /*17b4*/ 	.word	0x0002f9b0
        /*17b8*/ 	.word	0x00000017
        /*17bc*/ 	.word	0x00038840
        /*17c0*/ 	.short	0x010a
        /*17c2*/ 	.byte	0x3f
	.zero		1


	//   ....[94]....
        /*17c4*/ 	.word	0x0002fa00
        /*17c8*/ 	.word	0x00000003
        /*17cc*/ 	.word	0x00038860
        /*17d0*/ 	.short	0x010a
        /*17d2*/ 	.byte	0x3f
	.zero		1


	//----- nvinfo : EIATTR_NUM_MBARRIERS
	.align		4
.L_387:
        /*17d4*/ 	.byte	0x03, 0x38
        /*17d6*/ 	.short	0x0016


	//----- nvinfo : EIATTR_EXIT_INSTR_OFFSETS
	.align		4
        /*17d8*/ 	.byte	0x04, 0x1c
        /*17da*/ 	.short	(.L_389 - .L_388)


	//   ....[0]....
.L_388:
        /*17dc*/ 	.word	0x0002ad80


	//----- nvinfo : EIATTR_MAX_THREADS
	.align		4
.L_389:
        /*17e0*/ 	.byte	0x04, 0x05
        /*17e2*/ 	.short	(.L_391 - .L_390)
.L_390:
        /*17e4*/ 	.word	0x00000180
        /*17e8*/ 	.word	0x00000001
        /*17ec*/ 	.word	0x00000001


	//----- nvinfo : EIATTR_CRS_STACK_SIZE
	.align		4
.L_391:
        /*17f0*/ 	.byte	0x04, 0x1e
        /*17f2*/ 	.short	(.L_393 - .L_392)
.L_392:
        /*17f4*/ 	.word	0x00000000


	//----- nvinfo : EIATTR_CBANK_PARAM_SIZE
	.align		4
.L_393:
        /*17f8*/ 	.byte	0x03, 0x19
        /*17fa*/ 	.short	0x0af0


	//----- nvinfo : EIATTR_PARAM_CBANK
	.align		4
        /*17fc*/ 	.byte	0x04, 0x0a
        /*17fe*/ 	.short	(.L_395 - .L_394)
	.align		4
.L_394:
        /*1800*/ 	.word	index@(.nv.constant0._ZN7cutlass13device_kernelIN5flash11enable_sm90INS1_16FlashAttnFwdSm90INS1_25CollectiveMainloopFwdSm90ILi2EN4cute5tupleIJNS5_1CILi1EEES8_S8_EEENS6_IJNS7_ILi128EEENS7_ILi80EEENS7_ILi256EEEEEELi256ENS_6half_tEfNS_4arch4Sm90ELb0ELb0ELb1ELb1ELb1ELb1ELb0ELb1ELb1ELb1ELb1ELb0EEENS1_21CollectiveEpilogueFwdINS6_IJSA_SC_SB_EEES9_SE_SG_Li256ELb1ELb1ELb1ELb0EEENS1_36VarlenDynamicPersistentTileSchedulerILi128ELi80ELi256ELi128ELb1ELb1ELb1ELb0ELb1ELb1EEEEEEEEEvNT_6ParamsE)
        /*1804*/ 	.short	0x0210
        /*1806*/ 	.short	0x0af0


	//----- nvinfo : EIATTR_SW_WAR
	.align		4
.L_395:
        /*1808*/ 	.byte	0x04, 0x36
        /*180a*/ 	.short	(.L_397 - .L_396)
.L_396:
        /*180c*/ 	.word	0x00000008
.L_397:


//--------------------- .nv.info._ZN7cutlass13device_kernelIN5flash11enable_sm90INS1_16FlashAttnFwdSm90INS1_25CollectiveMainloopFwdSm90ILi2EN4cute5tupleIJNS5_1CILi1EEES8_S8_EEENS6_IJNS7_ILi128EEENS7_ILi64EEENS7_ILi256EEEEEELi256ENS_6half_tEfNS_4arch4Sm90ELb0ELb1ELb1ELb0ELb1ELb0ELb0ELb1ELb1ELb1ELb1ELb0EEENS1_21CollectiveEpilogueFwdINS6_IJSA_SC_SB_EEES9_SE_SG_Li256ELb0ELb1ELb1ELb0EEENS1_19SingleTileSchedulerILb0ELb1ELb1ELi128EEEEEEEEEvNT_6ParamsE --------------------------
	.section	.nv.info._ZN7cutlass13device_kernelIN5flash11enable_sm90INS1_16FlashAttnFwdSm90INS1_25CollectiveMainloopFwdSm90ILi2EN4cute5tupleIJNS5_1CILi1EEES8_S8_EEENS6_IJNS7_ILi128EEENS7_ILi64EEENS7_ILi256EEEEEELi256ENS_6half_tEfNS_4arch4Sm90ELb0ELb1ELb1ELb0ELb1ELb0ELb0ELb1ELb1ELb1ELb1ELb0EEENS1_21CollectiveEpilogueFwdINS6_IJSA_SC_SB_EEES9_SE_SG_Li256ELb0ELb1ELb1ELb0EEENS1_19SingleTileSchedulerILb0ELb1ELb1ELi128EEEEEEEEEvNT_6ParamsE,"",@"SHT_CUDA_INFO"
	.sectionflags	@""
	.align	4


	//----- nvinfo : EIATTR_CUDA_API_VERSION
	.align		4
        /*0000*/ 	.byte	0x04, 0x37
        /*0002*/ 	.short	(.L_399 - .L_398)
.L_398:
        /*0004*/ 	.word	0x00000082


	//----- nvinfo : EIATTR_KPARAM_INFO
	.align		4
.L_399:
        /*0008*/ 	.byte	0x04, 0x17
        /*000a*/ 	.short	(.L_401 - .L_400)
.L_400:
        /*000c*/ 	.word	0x00000000
        /*0010*/ 	.short	0x0000
        /*0012*/ 	.short	0x0070
        /*0014*/ 	.byte	0x00, 0xf0, 0x01, 0x28


	//----- nvinfo : EIATTR_SPARSE_MMA_MASK
	.align		4
.L_401:
        /*0018*/ 	.byte	0x03, 0x50
        /*001a*/ 	.short	0x0000


	//----- nvinfo : EIATTR_MAXREG_COUNT
	.align		4
        /*001c*/ 	.byte	0x03, 0x1b
        /*001e*/ 	.short	0x00a8


	//----- nvinfo : EIATTR_NUM_BARRIERS
	.align		4
        /*0020*/ 	.byte	0x02, 0x4c
        /*0022*/ 	.byte	0x09
	.zero		1


	//----- nvinfo : EIATTR_EXTERNS
	.align		4
        /*0024*/ 	.byte	0x04, 0x0f
        /*0026*/ 	.short	(.L_403 - .L_402)


	//   ....[0]....
	.align		4
.L_402:
        /*0028*/ 	.word	index@(__assertfail)


	//----- nvinfo : EIATTR_ANNOTATIONS
	.align		4
.L_403:
        /*002c*/ 	.byte	0x04, 0x55
        /*002e*/ 	.short	(.L_405 - .L_404)


	//   ....[0]....
.L_404:
        /*0030*/ 	.word	0x00000001
        /*0034*/ 	.byte	0xb0, 0x08, 0x00, 0x00, 0x01, 0x00, 0x00, 0x00, 0xe0, 0x09, 0x00, 0x00, 0x01, 0x00, 0x00, 0x00
        /*0044*/ 	.byte	0x90, 0x19, 0x00, 0x00, 0x01, 0x00, 0x00, 0x00, 0xe0, 0xdd, 0x00, 0x00, 0x01, 0x00, 0x00, 0x00
        /*0054*/ 	.byte	0xf0, 0xff, 0x00, 0x00, 0x01, 0x00, 0x00, 0x00, 0x80, 0x13, 0x01, 0x00, 0x01, 0x00, 0x00, 0x00
        /*0064*/ 	.byte	0x20, 0x15, 0x01, 0x00, 0x01, 0x00, 0x00, 0x00, 0xb0, 0x29, 0x01, 0x00, 0x01, 0x00, 0x00, 0x00
        /*0074*/ 	.byte	0x50, 0x3f, 0x01, 0x00


	//----- nvinfo : EIATTR_MERCURY_ISA_VERSION
	.align		4
.L_405:
        /*0078*/ 	.byte	0x03, 0x5f
        /*007a*/ 	.short	0x0101


	//----- nvinfo : EIATTR_INT_WARP_WIDE_INSTR_OFFSETS
	.align		4
        /*007c*/ 	.byte	0x04, 0x31
        /*007e*/ 	.short	(.L_407 - .L_406)


	//   ....[0]....
.L_406:
        /*0080*/ 	.word	0x000000c0


	//   ....[1]....
        /*0084*/ 	.word	0x000000d0


	//   ....[2]....
        /*0088*/ 	.word	0x00000170


	//----- nvinfo : EIATTR_COOP_GROUP_MASK_REGIDS
	.align		4
.L_407:
        /*008c*/ 	.byte	0x04, 0x29
        /*008e*/ 	.short	(.L_409 - .L_408)


	//   ....[0]....
.L_408:
        /*0090*/ 	.word	0xffffffff


	//   ....[1]....
        /*0094*/ 	.word	0xffffffff


	//   ....[2]....
        /*0098*/ 	.word	0xffffffff


	//   ....[3]....
        /*009c*/ 	.word	0xffffffff


	//   ....[4]....
        /*00a0*/ 	.word	0xffffffff


	//   ....[5]....
        /*00a4*/ 	.word	0xffffffff


	//   ....[6]....
        /*00a8*/ 	.word	0xffffffff


	//   ....[7]....
        /*00ac*/ 	.word	0xffffffff


	//   ....[8]....
        /*00b0*/ 	.word	0xffffffff


	//   ....[9]....
        /*00b4*/ 	.word	0xffffffff


	//   ....[10]....
        /*00b8*/ 	.word	0xffffffff


	//   ....[11]....
        /*00bc*/ 	.word	0xffffffff


	//   ....[12]....
        /*00c0*/ 	.word	0xffffffff


	//   ....[13]....
        /*00c4*/ 	.word	0xffffffff


	//   ....[14]....
        /*00c8*/ 	.word	0xffffffff


	//   ....[15]....
        /*00cc*/ 	.word	0xffffffff


	//   ....[16]....
        /*00d0*/ 	.word	0xffffffff


	//   ....[17]....
        /*00d4*/ 	.word	0xffffffff


	//   ....[18]....
        /*00d8*/ 	.word	0xffffffff


	//   ....[19]....
        /*00dc*/ 	.word	0xffffffff


	//   ....[20]....
        /*00e0*/ 	.word	0xffffffff


	//   ....[21]....
        /*00e4*/ 	.word	0xffffffff


	//   ....[22]....
        /*00e8*/ 	.word	0xffffffff


	//   ....[23]....
        /*00ec*/ 	.word	0xffffffff


	//   ....[24]....
        /*00f0*/ 	.word	0xffffffff


	//   ....[25]....
        /*00f4*/ 	.word	0xffffffff


	//   ....[26]....
        /*00f8*/ 	.word	0xffffffff


	//   ....[27]....
        /*00fc*/ 	.word	0xffffffff


	//   ....[28]....
        /*0100*/ 	.word	0xffffffff


	//   ....[29]....
        /*0104*/ 	.word	0xffffffff


	//   ....[30]....
        /*0108*/ 	.word	0xffffffff


	//   ....[31]....
        /*010c*/ 	.word	0xffffffff


	//   ....[32]....
        /*0110*/ 	.word	0xffffffff


	//   ....[33]....
        /*0114*/ 	.word	0xffffffff


	//   ....[34]....
        /*0118*/ 	.word	0xffffffff


	//   ....[35]....
        /*011c*/ 	.word	0xffffffff


	//   ....[36]....
        /*0120*/ 	.word	0xffffffff


	//   ....[37]....
        /*0124*/ 	.word	0xffffffff


	//   ....[38]....
        /*0128*/ 	.word	0xffffffff


	//   ....[39]....
        /*012c*/ 	.word	0xffffffff


	//   ....[40]....
        /*0130*/ 	.word	0xffffffff


	//   ....[41]....
        /*0134*/ 	.word	0xffffffff


	//   ....[42]....
        /*0138*/ 	.word	0xffffffff


	//   ....[43]....
        /*013c*/ 	.word	0xffffffff


	//   ....[44]....
        /*0140*/ 	.word	0xffffffff


	//   ....[45]....
        /*0144*/ 	.word	0xffffffff


	//   ....[46]....
        /*0148*/ 	.word	0xffffffff


	//   ....[47]....
        /*014c*/ 	.word	0xffffffff


	//   ....[48]....
        /*0150*/ 	.word	0xffffffff


	//   ....[49]....
        /*0154*/ 	.word	0xffffffff


	//   ....[50]....
        /*0158*/ 	.word	0xffffffff


	//   ....[51]....
        /*015c*/ 	.word	0xffffffff


	//   ....[52]....
        /*0160*/ 	.word	0xffffffff


	//   ....[53]....
        /*0164*/ 	.word	0xffffffff


	//   ....[54]....
        /*0168*/ 	.word	0xffffffff


	//   ....[55]....
        /*016c*/ 	.word	0xffffffff


	//   ....[56]....
        /*0170*/ 	.word	0xffffffff


	//   ....[57]....
        /*0174*/ 	.word	0xffffffff


	//   ....[58]....
        /*0178*/ 	.word	0xffffffff


	//   ....[59]....
        /*017c*/ 	.word	0xffffffff


	//   ....[60]....
        /*0180*/ 	.word	0xffffffff


	//   ....[61]....
        /*0184*/ 	.word	0xffffffff


	//   ....[62]....
        /*0188*/ 	.word	0xffffffff


	//   ....[63]....
        /*018c*/ 	.word	0xffffffff


	//   ....[64]....
        /*0190*/ 	.word	0xffffffff


	//   ....[65]....
        /*0194*/ 	.word	0xffffffff


	//   ....[66]....
        /*0198*/ 	.word	0xffffffff


	//   ....[67]....
        /*019c*/ 	.word	0xffffffff


	//   ....[68]....
        /*01a0*/ 	.word	0xffffffff


	//   ....[69]....
        /*01a4*/ 	.word	0xffffffff


	//   ....[70]....
        /*01a8*/ 	.word	0xffffffff


	//   ....[71]....
        /*01ac*/ 	.word	0xffffffff


	//   ....[72]....
        /*01b0*/ 	.word	0xffffffff


	//   ....[73]....
        /*01b4*/ 	.word	0xffffffff


	//   ....[74]....
        /*01b8*/ 	.word	0xffffffff


	//   ....[75]....
        /*01bc*/ 	.word	0xffffffff


	//   ....[76]....
        /*01c0*/ 	.word	0xffffffff


	//   ....[77]....
        /*01c4*/ 	.word	0xffffffff


	//   ....[78]....
        /*01c8*/ 	.word	0xffffffff


	//   ....[79]....
        /*01cc*/ 	.word	0xffffffff


	//   ....[80]....
        /*01d0*/ 	.word	0xffffffff


	//   ....[81]....
        /*01d4*/ 	.word	0xffffffff


	//   ....[82]....
        /*01d8*/ 	.word	0xffffffff


	//   ....[83]....
        /*01dc*/ 	.word	0xffffffff


	//   ....[84]....
        /*01e0*/ 	.word	0xffffffff


	//   ....[85]....
        /*01e4*/ 	.word	0xffffffff


	//   ....[86]....
        /*01e8*/ 	.word	0xffffffff


	//   ....[87]....
        /*01ec*/ 	.word	0xffffffff


	//   ....[88]....
        /*01f0*/ 	.word	0xffffffff


	//   ....[89]....
        /*01f4*/ 	.word	0xffffffff


	//   ....[90]....
        /*01f8*/ 	.word	0xffffffff


	//   ....[91]....
        /*01fc*/ 	.word	0x0500000f


	//   ....[92]....
        /*0200*/ 	.word	0x0500000f


	//   ....[93]....
        /*0204*/ 	.word	0x0500000f


	//   ....[94]....
        /*0208*/ 	.word	0x0500000f


	//   ....[95]....
        /*020c*/ 	.word	0x0500000f


	//   ....[96]....
        /*0210*/ 	.word	0x0500000f


	//   ....[97]....
        /*0214*/ 	.word	0x0500000f


	//   ....[98]....
        /*0218*/ 	.word	0x0500000f


	//   ....[99]....
        /*021c*/ 	.word	0x0500000f


	//   ....[100]....
        /*0220*/ 	.word	0x0500000f


	//   ....[101]....
        /*0224*/ 	.word	0x0500000f


	//   ....[102]....
        /*0228*/ 	.word	0x0500000f


	//   ....[103]....
        /*022c*/ 	.word	0x0500000f


	//   ....[104]....
        /*0230*/ 	.word	0x0500000f


	//   ....[105]....
        /*0234*/ 	.word	0x0500000f


	//   ....[106]....
        /*0238*/ 	.word	0x0500000f


	//   ....[107]....
        /*023c*/ 	.word	0x0500000f


	//   ....[108]....
        /*0240*/ 	.word	0x0500000f


	//   ....[109]....
        /*0244*/ 	.word	0x0500000f


	//   ....[110]....
        /*0248*/ 	.word	0x0500000f


	//   ....[111]....
        /*024c*/ 	.word	0x0500000f


	//   ....[112]....
        /*0250*/ 	.word	0x0500000f


	//   ....[113]....
        /*0254*/ 	.word	0x0500000f


	//   ....[114]....
        /*0258*/ 	.word	0x0500000f


	//   ....[115]....
        /*025c*/ 	.word	0x0500000f


	//   ....[116]....
        /*0260*/ 	.word	0x0500000f


	//   ....[117]....
        /*0264*/ 	.word	0x0500000f


	//   ....[118]....
        /*0268*/ 	.word	0x0500000f


	//   ....[119]....
        /*026c*/ 	.word	0x0500000f


	//   ....[120]....
        /*0270*/ 	.word	0x0500000f


	//   ....[121]....
        /*0274*/ 	.word	0x0500000f


	//   ....[122]....
        /*0278*/ 	.word	0x0500000f


	//   ....[123]....
        /*027c*/ 	.word	0x0500000f


	//   ....[124]....
        /*0280*/ 	.word	0x0500000f


	//   ....[125]....
        /*0284*/ 	.word	0x0500000f


	//   ....[126]....
        /*0288*/ 	.word	0x0500000f


	//   ....[127]....
        /*028c*/ 	.word	0x0500000f


	//   ....[128]....
        /*0290*/ 	.word	0x0500000f


	//   ....[129]....
        /*0294*/ 	.word	0x0500000f


	//   ....[130]....
        /*0298*/ 	.word	0x0500000f


	//   ....[131]....
        /*029c*/ 	.word	0x0500000f


	//   ....[132]....
        /*02a0*/ 	.word	0x0500000f


	//   ....[133]....
        /*02a4*/ 	.word	0x0500000f


	//   ....[134]....
        /*02a8*/ 	.word	0x0500000f


	//   ....[135]....
        /*02ac*/ 	.word	0x0500000f


	//   ....[136]....
        /*02b0*/ 	.word	0x0500000f


	//   ....[137]....
        /*02b4*/ 	.word	0x0500000f


	//   ....[138]....
        /*02b8*/ 	.word	0x0500000f


	//   ....[139]....
        /*02bc*/ 	.word	0x0500000f


	//   ....[140]....
        /*02c0*/ 	.word	0x0500000f


	//----- nvinfo : EIATTR_COOP_GROUP_INSTR_OFFSETS
	.align		4
.L_409:
        /*02c4*/ 	.byte	0x04, 0x28
        /*02c6*/ 	.short	(.L_411 - .L_410)


	//   ....[0]....
.L_410:
        /*02c8*/ 	.word	0x00000070


	//   ....[1]....
        /*02cc*/ 	.word	0x000000b0


	//   ....[2]....
        /*02d0*/ 	.word	0x000002d0


	//   ....[3]....
        /*02d4*/ 	.word	0x00000430


	//   ....[4]....
        /*02d8*/ 	.word	0x00000550


	//   ....[5]....
        /*02dc*/ 	.word	0x000006b0


	//   ....[6]....
        /*02e0*/ 	.word	0x00001770


	//   ....[7]....
        /*02e4*/ 	.word	0x00002830


	//   ....[8]....
        /*02e8*/ 	.word	0x00002e30


	//   ....[9]....
        /*02ec*/ 	.word	0x00003760


	//   ....[10]....
        /*02f0*/ 	.word	0x00003890


	//   ....[11]....
        /*02f4*/ 	.word	0x00003c30


	//   ....[12]....
        /*02f8*/ 	.word	0x00003d20


	//   ....[13]....
        /*02fc*/ 	.word	0x00005e90


	//   ....[14]....
        /*0300*/ 	.word	0x00006390


	//   ....[15]....
        /*0304*/ 	.word	0x00006ac0


	//   ....[16]....
        /*0308*/ 	.word	0x00006bc0


	//   ....[17]....
        /*030c*/ 	.word	0x00006f90


	//   ....[18]....
        /*0310*/ 	.word	0x00006fe0


	//   ....[19]....
        /*0314*/ 	.word	0x00009280


	//   ....[20]....
        /*0318*/ 	.word	0x00009290


	//   ....[21]....
        /*031c*/ 	.word	0x000092c0


	//   ....[22]....
        /*0320*/ 	.word	0x000092d0


	//   ....[23]....
        /*0324*/ 	.word	0x0000b060


	//   ....[24]....
        /*0328*/ 	.word	0x0000b580


	//   ....[25]....
        /*032c*/ 	.word	0x0000bcd0


	//   ....[26]....
        /*0330*/ 	.word	0x0000bdd0


	//   ....[27]....
        /*0334*/ 	.word	0x0000c150


	//   ....[28]....
        /*0338*/ 	.word	0x0000c1e0


	//   ....[29]....
        /*033c*/ 	.word	0x0000d220


	//   ....[30]....
        /*0340*/ 	.word	0x0000d240


	//   ....[31]....
        /*0344*/ 	.word	0x0000d2c0


	//   ....[32]....
        /*0348*/ 	.word	0x0000d2f0


	//   ....[33]....
        /*034c*/ 	.word	0x0000e580


	//   ....[34]....
        /*0350*/ 	.word	0x0000e5d0


	//   ....[35]....
        /*0354*/ 	.word	0x0000e610


	//   ....[36]....
        /*0358*/ 	.word	0x0000e640


	//   ....[37]....
        /*035c*/ 	.word	0x0000e680


	//   ....[38]....
        /*0360*/ 	.word	0x0000e6a0


	//   ....[39]....
        /*0364*/ 	.word	0x0000f300


	//   ....[40]....
        /*0368*/ 	.word	0x0000f310


	//   ....[41]....
        /*036c*/ 	.word	0x00010360


	//   ....[42]....
        /*0370*/ 	.word	0x00011a10


	//   ....[43]....
        /*0374*/ 	.word	0x00011a30


	//   ....[44]....
        /*0378*/ 	.word	0x00011a40


	//   ....[45]....
        /*037c*/ 	.word	0x00011a50


	//   ....[46]....
        /*0380*/ 	.word	0x00011a60


	//   ....[47]....
        /*0384*/ 	.word	0x00011ad0


	//   ....[48]....
        /*0388*/ 	.word	0x00011b00


	//   ....[49]....
        /*038c*/ 	.word	0x00011b60


	//   ....[50]....
        /*0390*/ 	.word	0x00012190


	//   ....[51]....
        /*0394*/ 	.word	0x000121c0


	//   ....[52]....
        /*0398*/ 	.word	0x000121f0


	//   ....[53]....
        /*039c*/ 	.word	0x00012210


	//   ....[54]....
        /*03a0*/ 	.word	0x00012220


	//   ....[55]....
        /*03a4*/ 	.word	0x000122b0


	//   ....[56]....
        /*03a8*/ 	.word	0x000122e0


	//   ....[57]....
        /*03ac*/ 	.word	0x00012350


	//   ....[58]....
        /*03b0*/ 	.word	0x00012380


	//   ....[59]....
        /*03b4*/ 	.word	0x000123f0


	//   ....[60]....
        /*03b8*/ 	.word	0x00012420


	//   ....[61]....
        /*03bc*/ 	.word	0x00012490


	//   ....[62]....
        /*03c0*/ 	.word	0x000124c0


	//   ....[63]....
        /*03c4*/ 	.word	0x00012530


	//   ....[64]....
        /*03c8*/ 	.word	0x00012560


	//   ....[65]....
        /*03cc*/ 	.word	0x000125c0


	//   ....[66]....
        /*03d0*/ 	.word	0x00012db0


	//   ....[67]....
        /*03d4*/ 	.word	0x00012de0


	//   ....[68]....
        /*03d8*/ 	.word	0x00012e10


	//   ....[69]....
        /*03dc*/ 	.word	0x00012e50


	//   ....[70]....
        /*03e0*/ 	.word	0x00012e70


	//   ....[71]....
        /*03e4*/ 	.word	0x00012e90


	//   ....[72]....
        /*03e8*/ 	.word	0x00012ec0


	//   ....[73]....
        /*03ec*/ 	.word	0x00012ee0


	//   ....[74]....
        /*03f0*/ 	.word	0x00013250


	//   ....[75]....
        /*03f4*/ 	.word	0x00013270


	//   ....[76]....
        /*03f8*/ 	.word	0x00013290


	//   ....[77]....
        /*03fc*/ 	.word	0x00013330


	//   ....[78]....
        /*0400*/ 	.word	0x00013350


	//   ....[79]....
        /*0404*/ 	.word	0x000133f0


	//   ....[80]....
        /*0408*/ 	.word	0x00013410


	//   ....[81]....
        /*040c*/ 	.word	0x00013420


	//   ....[82]....
        /*0410*/ 	.word	0x00013950


	//   ....[83]....
        /*0414*/ 	.word	0x00013980


	//   ....[84]....
        /*0418*/ 	.word	0x000139b0


	//   ....[85]....
        /*041c*/ 	.word	0x000139e0


	//   ....[86]....
        /*0420*/ 	.word	0x00013ac0


	//   ....[87]....
        /*0424*/ 	.word	0x00013ae0


	//   ....[88]....
        /*0428*/ 	.word	0x00013b30


	//   ....[89]....
        /*042c*/ 	.word	0x00013ba0


	//   ....[90]....
        /*0430*/ 	.word	0x00013ee0


	//   ....[91]....
        /*0434*/ 	.word	0x00014560


	//   ....[92]....
        /*0438*/ 	.word	0x00014650


	//   ....[93]....
        /*043c*/ 	.word	0x000146f0


	//   ....[94]....
        /*0440*/ 	.word	0x00014750


	//   ....[95]....
        /*0444*/ 	.word	0x00014830


	//   ....[96]....
        /*0448*/ 	.word	0x000148a0


	//   ....[97]....
        /*044c*/ 	.word	0x00014980


	//   ....[98]....
        /*0450*/ 	.word	0x000149f0


	//   ....[99]....
        /*0454*/ 	.word	0x00014ac0


	//   ....[100]....
        /*0458*/ 	.word	0x00014b60


	//   ....[101]....
        /*045c*/ 	.word	0x00014bb0


	//   ....[102]....
        /*0460*/ 	.word	0x00014c50


	//   ....[103]....
        /*0464*/ 	.word	0x00014d30


	//   ....[104]....
        /*0468*/ 	.word	0x00014db0


	//   ....[105]....
        /*046c*/ 	.word	0x00014e90


	//   ....[106]....
        /*0470*/ 	.word	0x00014f10


	//   ....[107]....
        /*0474*/ 	.word	0x00014ff0


	//   ....[108]....
        /*0478*/ 	.word	0x00015070


	//   ....[109]....
        /*047c*/ 	.word	0x00015150


	//   ....[110]....
        /*0480*/ 	.word	0x000151d0


	//   ....[111]....
        /*0484*/ 	.word	0x000152b0


	//   ....[112]....
        /*0488*/ 	.word	0x00015330


	//   ....[113]....
        /*048c*/ 	.word	0x00015410


	//   ....[114]....
        /*0490*/ 	.word	0x00015480


	//   ....[115]....
        /*0494*/ 	.word	0x00015550


	//   ....[116]....
        /*0498*/ 	.word	0x00015690


	//   ....[117]....
        /*049c*/ 	.word	0x00015750


	//   ....[118]....
        /*04a0*/ 	.word	0x00015800


	//   ....[119]....
        /*04a4*/ 	.word	0x000158d0


	//   ....[120]....
        /*04a8*/ 	.word	0x00015930


	//   ....[121]....
        /*04ac*/ 	.word	0x00015a10


	//   ....[122]....
        /*04b0*/ 	.word	0x00015a70


	//   ....[123]....
        /*04b4*/ 	.word	0x00015b80


	//   ....[124]....
        /*04b8*/ 	.word	0x00015c60


	//   ....[125]....
        /*04bc*/ 	.word	0x00015d00


	//   ....[126]....
        /*04c0*/ 	.word	0x00015d60


	//   ....[127]....
        /*04c4*/ 	.word	0x00015e70


	//   ....[128]....
        /*04c8*/ 	.word	0x00015ed0


	//   ....[129]....
        /*04cc*/ 	.word	0x00015fe0


	//   ....[130]....
        /*04d0*/ 	.word	0x00016040


	//   ....[131]....
        /*04d4*/ 	.word	0x00016100


	//   ....[132]....
        /*04d8*/ 	.word	0x00016260


	//   ....[133]....
        /*04dc*/ 	.word	0x00016300


	//   ....[134]....
        /*04e0*/ 	.word	0x000163d0


	//   ....[135]....
        /*04e4*/ 	.word	0x000164e0


	//   ....[136]....
        /*04e8*/ 	.word	0x00016550


	//   ....[137]....
        /*04ec*/ 	.word	0x00016660


	//   ....[138]....
        /*04f0*/ 	.word	0x000166e0


	//   ....[139]....
        /*04f4*/ 	.word	0x000167d0


	//   ....[140]....
        /*04f8*/ 	.word	0x000168e0


	//----- nvinfo : EIATTR_REG_RECONFIG
	.align		4
.L_411:
        /*04fc*/ 	.byte	0x01, 0x54
	.zero		2


	//----- nvinfo : EIATTR_SYSCALL_OFFSETS
	.align		4
        /*0500*/ 	.byte	0x04, 0x46
        /*0502*/ 	.short	(.L_413 - .L_412)


	//   ....[0]....
.L_412:
        /*0504*/ 	.word	0x00001940


	//   ....[1]....
        /*0508*/ 	.word	0x00010f20


	//   ....[2]....
        /*050c*/ 	.word	0x00011060


	//   ....[3]....
        /*0510*/ 	.word	0x00011150


	//   ....[4]....
        /*0514*/ 	.word	0x00011ed0


	//----- nvinfo : EIATTR_MBARRIER_INSTR_OFFSETS
	.align		4
.L_413:
        /*0518*/ 	.byte	0x04, 0x39
        /*051a*/ 	.short	(.L_415 - .L_414)


	//   ....[0]....
.L_414:
        /*051c*/ 	.word	0x00000180
        /*0520*/ 	.word	0x000000ff
        /*0524*/ 	.word	0x00030800
        /*0528*/ 	.short	0x0100
        /*052a*/ 	.byte	0x08
	.zero		1


	//   ....[1]....
        /*052c*/ 	.word	0x00000190
        /*0530*/ 	.word	0x000000ff
        /*0534*/ 	.word	0x00030820
        /*0538*/ 	.short	0x0100
        /*053a*/ 	.byte	0x08
	.zero		1


	//   ....[2]....
        /*053c*/ 	.word	0x00000280
        /*0540*/ 	.word	0x000000ff
        /*0544*/ 	.word	0x00030830
        /*0548*/ 	.short	0x0100
        /*054a*/ 	.byte	0x08
	.zero		1


	//   ....[3]....
        /*054c*/ 	.word	0x00000290
        /*0550*/ 	.word	0x000000ff
        /*0554*/ 	.word	0x00030840
        /*0558*/ 	.short	0x0100
        /*055a*/ 	.byte	0x08
	.zero		1


	//   ....[4]....
        /*055c*/ 	.word	0x000002a0
        /*0560*/ 	.word	0x000000ff
        /*0564*/ 	.word	0x00030838
        /*0568*/ 	.short	0x0100
        /*056a*/ 	.byte	0x08
	.zero		1


	//   ....[5]....
        /*056c*/ 	.word	0x000002b0
        /*0570*/ 	.word	0x000000ff
        /*0574*/ 	.word	0x00030848
        /*0578*/ 	.short	0x0100
        /*057a*/ 	.byte	0x08
	.zero		1


	//   ....[6]....
        /*057c*/ 	.word	0x000003e0
        /*0580*/ 	.word	0x000000ff
        /*0584*/ 	.word	0x00030850
        /*0588*/ 	.short	0x0100
        /*058a*/ 	.byte	0x08
	.zero		1


	//   ....[7]....
        /*058c*/ 	.word	0x000003f0
        /*0590*/ 	.word	0x000000ff
        /*0594*/ 	.word	0x00030860
        /*0598*/ 	.short	0x0100
        /*059a*/ 	.byte	0x08
	.zero		1


	//   ....[8]....
        /*059c*/ 	.word	0x00000400
        /*05a0*/ 	.word	0x000000ff
        /*05a4*/ 	.word	0x00030858
        /*05a8*/ 	.short	0x0100
        /*05aa*/ 	.byte	0x08
	.zero		1


	//   ....[9]....
        /*05ac*/ 	.word	0x00000410
        /*05b0*/ 	.word	0x000000ff
        /*05b4*/ 	.word	0x00030868
        /*05b8*/ 	.short	0x0100
        /*05ba*/ 	.byte	0x08
	.zero		1


	//   ....[10]....
        /*05bc*/ 	.word	0x00000500
        /*05c0*/ 	.word	0x000000ff
        /*05c4*/ 	.word	0x00030870
        /*05c8*/ 	.short	0x0100
        /*05ca*/ 	.byte	0x06
	.zero		1


	//   ....[11]....
        /*05cc*/ 	.word	0x00000510
        /*05d0*/ 	.word	0x000000ff
        /*05d4*/ 	.word	0x00030880
        /*05d8*/ 	.short	0x0100
        /*05da*/ 	.byte	0x06
	.zero		1


	//   ....[12]....
        /*05dc*/ 	.word	0x00000520
        /*05e0*/ 	.word	0x000000ff
        /*05e4*/ 	.word	0x00030878
        /*05e8*/ 	.short	0x0100
        /*05ea*/ 	.byte	0x06
	.zero		1


	//   ....[13]....
        /*05ec*/ 	.word	0x00000530
        /*05f0*/ 	.word	0x000000ff
        /*05f4*/ 	.word	0x00030888
        /*05f8*/ 	.short	0x0100
        /*05fa*/ 	.byte	0x06
	.zero		1


	//   ....[14]....
        /*05fc*/ 	.word	0x00000660
        /*0600*/ 	.word	0x000000ff
        /*0604*/ 	.word	0x00030890
        /*0608*/ 	.short	0x0100
        /*060a*/ 	.byte	0x08
	.zero		1


	//   ....[15]....
        /*060c*/ 	.word	0x00000670
        /*0610*/ 	.word	0x000000ff
        /*0614*/ 	.word	0x000308a0
        /*0618*/ 	.short	0x0100
        /*061a*/ 	.byte	0x08
	.zero		1


	//   ....[16]....
        /*061c*/ 	.word	0x00000680
        /*0620*/ 	.word	0x000000ff
        /*0624*/ 	.word	0x00030898
        /*0628*/ 	.short	0x0100
        /*062a*/ 	.byte	0x08
	.zero		1


	//   ....[17]....
        /*062c*/ 	.word	0x00000690
        /*0630*/ 	.word	0x000000ff
        /*0634*/ 	.word	0x000308a8
        /*0638*/ 	.short	0x0100
        /*063a*/ 	.byte	0x08
	.zero		1


	//   ....[18]....
        /*063c*/ 	.word	0x000007d0
        /*0640*/ 	.word	0x000000ff
        /*0644*/ 	.word	0x000308b0
        /*0648*/ 	.short	0x0100
        /*064a*/ 	.byte	0x08
	.zero		1


	//   ....[19]....
        /*064c*/ 	.word	0x000007e0
        /*0650*/ 	.word	0x000000ff
        /*0654*/ 	.word	0x000308c0
        /*0658*/ 	.short	0x0100
        /*065a*/ 	.byte	0x08
	.zero		1


	//   ....[20]....
        /*065c*/ 	.word	0x000007f0
        /*0660*/ 	.word	0x000000ff
        /*0664*/ 	.word	0x000308b8
        /*0668*/ 	.short	0x0100
        /*066a*/ 	.byte	0x08
	.zero		1


	//   ....[21]....
        /*066c*/ 	.word	0x00000800
        /*0670*/ 	.word	0x000000ff
        /*0674*/ 	.word	0x000308c8
        /*0678*/ 	.short	0x0100
        /*067a*/ 	.byte	0x08
	.zero		1


	//   ....[22]....
        /*067c*/ 	.word	0x00001970
        /*0680*/ 	.word	0x000000ff
        /*0684*/ 	.word	0x00030800
        /*0688*/ 	.short	0x010a
        /*068a*/ 	.byte	0x04
	.zero		1


	//   ....[23]....
        /*068c*/ 	.word	0x00001a10
        /*0690*/ 	.word	0x000000ff
        /*0694*/ 	.word	0x00030830
        /*0698*/ 	.short	0x010a
        /*069a*/ 	.byte	0x04
	.zero		1


	//   ....[24]....
        /*069c*/ 	.word	0x00001a80
        /*06a0*/ 	.word	0x000000ff
        /*06a4*/ 	.word	0x00030830
        /*06a8*/ 	.short	0x010a
        /*06aa*/ 	.byte	0x04
	.zero		1


	//   ....[25]....
        /*06ac*/ 	.word	0x000029e0
        /*06b0*/ 	.word	0x000000ff
        /*06b4*/ 	.word	0x00000000
        /*06b8*/ 	.short	0x0101
        /*06ba*/ 	.byte	0x04
	.zero		1


	//   ....[26]....
        /*06bc*/ 	.word	0x00004ab0
        /*06c0*/ 	.word	0x000000ff
        /*06c4*/ 	.word	0x00030830
        /*06c8*/ 	.short	0x010a
        /*06ca*/ 	.byte	0x06
	.zero		1


	//   ....[27]....
        /*06cc*/ 	.word	0x00004b00
        /*06d0*/ 	.word	0x000000ff
        /*06d4*/ 	.word	0x00030830
        /*06d8*/ 	.short	0x010a
        /*06da*/ 	.byte	0x06
	.zero		1


	//   ....[28]....
        /*06dc*/ 	.word	0x000059a0
        /*06e0*/ 	.word	0x000000ff
        /*06e4*/ 	.word	0x00030850
        /*06e8*/ 	.short	0x010a
        /*06ea*/ 	.byte	0x06
	.zero		1


	//   ....[29]....
        /*06ec*/ 	.word	0x000059e0
        /*06f0*/ 	.word	0x000000ff
        /*06f4*/ 	.word	0x00030850
        /*06f8*/ 	.short	0x010a
        /*06fa*/ 	.byte	0x06
	.zero		1


	//   ....[30]....
        /*06fc*/ 	.word	0x00005fb0
        /*0700*/ 	.word	0x000000ff
        /*0704*/ 	.word	0x00000000
        /*0708*/ 	.short	0x0101
        /*070a*/ 	.byte	0x05
	.zero		1


	//   ....[31]....
        /*070c*/ 	.word	0x00007680
        /*0710*/ 	.word	0x000000ff
        /*0714*/ 	.word	0x00000000
        /*0718*/ 	.short	0x0101
        /*071a*/ 	.byte	0x06
	.zero		1


	//   ....[32]....
        /*071c*/ 	.word	0x00007b40
        /*0720*/ 	.word	0x000000ff
        /*0724*/ 	.word	0x00030830
        /*0728*/ 	.short	0x010a
        /*072a*/ 	.byte	0x05
	.zero		1


	//   ....[33]....
        /*072c*/ 	.word	0x00007b80
        /*0730*/ 	.word	0x000000ff
        /*0734*/ 	.word	0x00030830
        /*0738*/ 	.short	0x010a
        /*073a*/ 	.byte	0x05
	.zero		1


	//   ....[34]....
        /*073c*/ 	.word	0x000089b0
        /*0740*/ 	.word	0x000000ff
        /*0744*/ 	.word	0x00030850
        /*0748*/ 	.short	0x010a
        /*074a*/ 	.byte	0x05
	.zero		1


	//   ....[35]....
        /*074c*/ 	.word	0x000089f0
        /*0750*/ 	.word	0x000000ff
        /*0754*/ 	.word	0x00030850
        /*0758*/ 	.short	0x010a
        /*075a*/ 	.byte	0x05
	.zero		1


	//   ....[36]....
        /*075c*/ 	.word	0x00008f60
        /*0760*/ 	.word	0x000000ff
        /*0764*/ 	.word	0x00000000
        /*0768*/ 	.short	0x0101
        /*076a*/ 	.byte	0x07
	.zero		1


	//   ....[37]....
        /*076c*/ 	.word	0x00009af0
        /*0770*/ 	.word	0x000000ff
        /*0774*/ 	.word	0x00000000
        /*0778*/ 	.short	0x0101
        /*077a*/ 	.byte	0x05
	.zero		1


	//   ....[38]....
        /*077c*/ 	.word	0x00009cf0
        /*0780*/ 	.word	0x000000ff
        /*0784*/ 	.word	0x00030830
        /*0788*/ 	.short	0x010a
        /*078a*/ 	.byte	0x05
	.zero		1


	//   ....[39]....
        /*078c*/ 	.word	0x00009d40
        /*0790*/ 	.word	0x000000ff
        /*0794*/ 	.word	0x00030830
        /*0798*/ 	.short	0x010a
        /*079a*/ 	.byte	0x05
	.zero		1


	//   ....[40]....
        /*079c*/ 	.word	0x0000ab70
        /*07a0*/ 	.word	0x000000ff
        /*07a4*/ 	.word	0x00030850
        /*07a8*/ 	.short	0x010a
        /*07aa*/ 	.byte	0x05
	.zero		1


	//   ....[41]....
        /*07ac*/ 	.word	0x0000abb0
        /*07b0*/ 	.word	0x000000ff
        /*07b4*/ 	.word	0x00030850
        /*07b8*/ 	.short	0x010a
        /*07ba*/ 	.byte	0x05
	.zero		1


	//   ....[42]....
        /*07bc*/ 	.word	0x0000b180
        /*07c0*/ 	.word	0x000000ff
        /*07c4*/ 	.word	0x00000000
        /*07c8*/ 	.short	0x0101
        /*07ca*/ 	.byte	0x07
	.zero		1


	//   ....[43]....
        /*07cc*/ 	.word	0x0000c890
        /*07d0*/ 	.word	0x000000ff
        /*07d4*/ 	.word	0x00000000
        /*07d8*/ 	.short	0x0101
        /*07da*/ 	.byte	0x05
	.zero		1


	//   ....[44]....
        /*07dc*/ 	.word	0x0000d190
        /*07e0*/ 	.word	0x000000ff
        /*07e4*/ 	.word	0x00030850
        /*07e8*/ 	.short	0x010a
        /*07ea*/ 	.byte	0x05
	.zero		1


	//   ....[45]....
        /*07ec*/ 	.word	0x0000d1d0
        /*07f0*/ 	.word	0x000000ff
        /*07f4*/ 	.word	0x00030850
        /*07f8*/ 	.short	0x010a
        /*07fa*/ 	.byte	0x05
	.zero		1


	//   ....[46]....
        /*07fc*/ 	.word	0x0000d790
        /*0800*/ 	.word	0x000000ff
        /*0804*/ 	.word	0x00000000
        /*0808*/ 	.short	0x0101
        /*080a*/ 	.byte	0x04
	.zero		1


	//   ....[47]....
        /*080c*/ 	.word	0x0000e6c0
        /*0810*/ 	.word	0x000000ff
        /*0814*/ 	.word	0x00000000
        /*0818*/ 	.short	0x0101
        /*081a*/ 	.byte	0x04
	.zero		1


	//   ....[48]....
        /*081c*/ 	.word	0x000117b0
        /*0820*/ 	.word	0x000000ff
        /*0824*/ 	.word	0x00030840
        /*0828*/ 	.short	0x010a
        /*082a*/ 	.byte	0x2d
	.zero		1


	//   ....[49]....
        /*082c*/ 	.word	0x00011c90
        /*0830*/ 	.word	0x000000ff
        /*0834*/ 	.word	0x00030830
        /*0838*/ 	.short	0x0107
        /*083a*/ 	.byte	0x2d
	.zero		1


	//   ....[50]....
        /*083c*/ 	.word	0x00011d00
        /*0840*/ 	.word	0x000000ff
        /*0844*/ 	.word	0x00030830
        /*0848*/ 	.short	0x0101
        /*084a*/ 	.byte	0x2d
	.zero		1


	//   ....[51]....
        /*084c*/ 	.word	0x00012730
        /*0850*/ 	.word	0x000000ff
        /*0854*/ 	.word	0x00030800
        /*0858*/ 	.short	0x0107
        /*085a*/ 	.byte	0x2d
	.zero		1


	//   ....[52]....
        /*085c*/ 	.word	0x000127b0
        /*0860*/ 	.word	0x000000ff
        /*0864*/ 	.word	0x00030800
        /*0868*/ 	.short	0x0101
        /*086a*/ 	.byte	0x2d
	.zero		1


	//   ....[53]....
        /*086c*/ 	.word	0x000127c0
        /*0870*/ 	.word	0x000000ff
        /*0874*/ 	.word	0x00030820
        /*0878*/ 	.short	0x010a
        /*087a*/ 	.byte	0x2d
	.zero		1


	//   ....[54]....
        /*087c*/ 	.word	0x00012bb0
        /*0880*/ 	.word	0x00000015
        /*0884*/ 	.word	0x00030840
        /*0888*/ 	.short	0x010a
        /*088a*/ 	.byte	0x3f
	.zero		1


	//   ....[55]....
        /*088c*/ 	.word	0x000130d0
        /*0890*/ 	.word	0x00000015
        /*0894*/ 	.word	0x00030830
        /*0898*/ 	.short	0x0107
        /*089a*/ 	.byte	0x3f
	.zero		1


	//   ....[56]....
        /*089c*/ 	.word	0x00013180
        /*08a0*/ 	.word	0x00000015
        /*08a4*/ 	.word	0x00030830
        /*08a8*/ 	.short	0x0101
        /*08aa*/ 	.byte	0x3f
	.zero		1


	//   ....[57]....
        /*08ac*/ 	.word	0x000131e0
        /*08b0*/ 	.word	0x00000004
        /*08b4*/ 	.word	0x00030860
        /*08b8*/ 	.short	0x010a
        /*08ba*/ 	.byte	0x3f
	.zero		1


	//   ....[58]....
        /*08bc*/ 	.word	0x000135d0
        /*08c0*/ 	.word	0x00000004
        /*08c4*/ 	.word	0x00030850
        /*08c8*/ 	.short	0x0107
        /*08ca*/ 	.byte	0x3f
	.zero		1


	//   ....[59]....
        /*08cc*/ 	.word	0x00013720
        /*08d0*/ 	.word	0x00000004
        /*08d4*/ 	.word	0x00030850
        /*08d8*/ 	.short	0x0101
        /*08da*/ 	.byte	0x3f
	.zero		1


	//   ....[60]....
        /*08dc*/ 	.word	0x000138c0
        /*08e0*/ 	.word	0x00000000
        /*08e4*/ 	.word	0x00030860
        /*08e8*/ 	.short	0x010a
        /*08ea*/ 	.byte	0x3f
	.zero		1


	//   ....[61]....
        /*08ec*/ 	.word	0x00013d20
        /*08f0*/ 	.word	0x00000000
        /*08f4*/ 	.word	0x00030850
        /*08f8*/ 	.short	0x0107
        /*08fa*/ 	.byte	0x3f
	.zero		1


	//   ....[62]....
        /*08fc*/ 	.word	0x00013de0
        /*0900*/ 	.word	0x00000000
        /*0904*/ 	.word	0x00030850
        /*0908*/ 	.short	0x0101
        /*090a*/ 	.byte	0x3f
	.zero		1


	//   ....[63]....
        /*090c*/ 	.word	0x00013e70
        /*0910*/ 	.word	0x00000007
        /*0914*/ 	.word	0x00030820
        /*0918*/ 	.short	0x010a
        /*091a*/ 	.byte	0x3f
	.zero		1


	//   ....[64]....
        /*091c*/ 	.word	0x00013ff0
        /*0920*/ 	.word	0x00000005
        /*0924*/ 	.word	0x00030840
        /*0928*/ 	.short	0x010a
        /*092a*/ 	.byte	0x3f
	.zero		1


	//   ....[65]....
        /*092c*/ 	.word	0x00014090
        /*0930*/ 	.word	0x00000003
        /*0934*/ 	.word	0x00030840
        /*0938*/ 	.short	0x010a
        /*093a*/ 	.byte	0x3f
	.zero		1


	//   ....[66]....
        /*093c*/ 	.word	0x000140d0
        /*0940*/ 	.word	0x00000005
        /*0944*/ 	.word	0x00030860
        /*0948*/ 	.short	0x010a
        /*094a*/ 	.byte	0x3f
	.zero		1


	//   ....[67]....
        /*094c*/ 	.word	0x00014110
        /*0950*/ 	.word	0x00000003
        /*0954*/ 	.word	0x00030860
        /*0958*/ 	.short	0x010a
        /*095a*/ 	.byte	0x3f
	.zero		1


	//   ....[68]....
        /*095c*/ 	.word	0x00014190
        /*0960*/ 	.word	0x00000003
        /*0964*/ 	.word	0x00030800
        /*0968*/ 	.short	0x010a
        /*096a*/ 	.byte	0x3f
	.zero		1


	//   ....[69]....
        /*096c*/ 	.word	0x00014200
        /*0970*/ 	.word	0x00000003
        /*0974*/ 	.word	0x00030830
        /*0978*/ 	.short	0x010a
        /*097a*/ 	.byte	0x3f
	.zero		1


	//   ....[70]....
        /*097c*/ 	.word	0x00014270
        /*0980*/ 	.word	0x00000004
        /*0984*/ 	.word	0x00030830
        /*0988*/ 	.short	0x010a
        /*098a*/ 	.byte	0x3f
	.zero		1


	//   ....[71]....
        /*098c*/ 	.word	0x000142d0
        /*0990*/ 	.word	0x00000003
        /*0994*/ 	.word	0x00030850
        /*0998*/ 	.short	0x010a
        /*099a*/ 	.byte	0x3f
	.zero		1


	//   ....[72]....
        /*099c*/ 	.word	0x00014330
        /*09a0*/ 	.word	0x00000004
        /*09a4*/ 	.word	0x00030830
        /*09a8*/ 	.short	0x010a
        /*09aa*/ 	.byte	0x3f
	.zero		1


	//   ....[73]....
        /*09ac*/ 	.word	0x00014390
        /*09b0*/ 	.word	0x00000003
        /*09b4*/ 	.word	0x00030850
        /*09b8*/ 	.short	0x010a
        /*09ba*/ 	.byte	0x3f
	.zero		1


	//   ....[74]....
        /*09bc*/ 	.word	0x00014400
        /*09c0*/ 	.word	0x00000004
        /*09c4*/ 	.word	0x00030830
        /*09c8*/ 	.short	0x010a
        /*09ca*/ 	.byte	0x3f
	.zero		1


	//   ....[75]....
        /*09cc*/ 	.word	0x00014460
        /*09d0*/ 	.word	0x00000003
        /*09d4*/ 	.word	0x00030850
        /*09d8*/ 	.short	0x010a
        /*09da*/ 	.byte	0x3f
	.zero		1


	//   ....[76]....
        /*09dc*/ 	.word	0x000144c0
        /*09e0*/ 	.word	0x00000005
        /*09e4*/ 	.word	0x00030850
        /*09e8*/ 	.short	0x010a
        /*09ea*/ 	.byte	0x3f
	.zero		1


	//   ....[77]....
        /*09ec*/ 	.word	0x000145a0
        /*09f0*/ 	.word	0x00000003
        /*09f4*/ 	.word	0x00030840
        /*09f8*/ 	.short	0x010a
        /*09fa*/ 	.byte	0x3f
	.zero		1


	//   ....[78]....
        /*09fc*/ 	.word	0x00015590
        /*0a00*/ 	.word	0x00000003
        /*0a04*/ 	.word	0x00030820
        /*0a08*/ 	.short	0x010a
        /*0a0a*/ 	.byte	0x3f
	.zero		1


	//   ....[79]....
        /*0a0c*/ 	.word	0x000155e0
        /*0a10*/ 	.word	0x00000015
        /*0a14*/ 	.word	0x00030840
        /*0a18*/ 	.short	0x010a
        /*0a1a*/ 	.byte	0x3f
	.zero		1


	//   ....[80]....
        /*0a1c*/ 	.word	0x00015bb0
        /*0a20*/ 	.word	0x00000004
        /*0a24*/ 	.word	0x00030860
        /*0a28*/ 	.short	0x010a
        /*0a2a*/ 	.byte	0x3f
	.zero		1


	//   ....[81]....
        /*0a2c*/ 	.word	0x000161b0
        /*0a30*/ 	.word	0x00000000
        /*0a34*/ 	.word	0x00030860
        /*0a38*/ 	.short	0x010a
        /*0a3a*/ 	.byte	0x3f
	.zero		1


	//   ....[82]....
        /*0a3c*/ 	.word	0x00016800
        /*0a40*/ 	.word	0x00000007
        /*0a44*/ 	.word	0x00030820
        /*0a48*/ 	.short	0x010a
        /*0a4a*/ 	.byte	0x3f
	.zero		1


	//   ....[83]....
        /*0a4c*/ 	.word	0x000169a0
        /*0a50*/ 	.word	0x00000005
        /*0a54*/ 	.word	0x00030840
        /*0a58*/ 	.short	0x010a
        /*0a5a*/ 	.byte	0x3f
	.zero		1


	//   ....[84]....
        /*0a5c*/ 	.word	0x000169f0
        /*0a60*/ 	.word	0x00000003
        /*0a64*/ 	.word	0x00030840
        /*0a68*/ 	.short	0x010a
        /*0a6a*/ 	.byte	0x3f
	.zero		1


	//   ....[85]....
        /*0a6c*/ 	.word	0x00016a40
        /*0a70*/ 	.word	0x00000005
        /*0a74*/ 	.word	0x00030860
        /*0a78*/ 	.short	0x010a
        /*0a7a*/ 	.byte	0x3f
	.zero		1


	//----- nvinfo : EIATTR_NUM_MBARRIERS
	.align		4
.L_415:
        /*0a7c*/ 	.byte	0x03, 0x38
        /*0a7e*/ 	.short	0x0016


	//----- nvinfo : EIATTR_EXIT_INSTR_OFFSETS
	.align		4
        /*0a80*/ 	.byte	0x04, 0x1c
        /*0a82*/ 	.short	(.L_417 - .L_416)


	//   ....[0]....
.L_416:
        /*0a84*/ 	.word	0x00014160


	//----- nvinfo : EIATTR_MAX_THREADS
	.align		4
.L_417:
        /*0a88*/ 	.byte	0x04, 0x05
        /*0a8a*/ 	.short	(.L_419 - .L_418)
.L_418:
        /*0a8c*/ 	.word	0x00000180
        /*0a90*/ 	.word	0x00000001
        /*0a94*/ 	.word	0x00000001


	//----- nvinfo : EIATTR_CRS_STACK_SIZE
	.align		4
.L_419:
        /*0a98*/ 	.byte	0x04, 0x1e
        /*0a9a*/ 	.short	(.L_421 - .L_420)
.L_420:
        /*0a9c*/ 	.word	0x00000000


	//----- nvinfo : EIATTR_CBANK_PARAM_SIZE
	.align		4
.L_421:
        /*0aa0*/ 	.byte	0x03, 0x19
        /*0aa2*/ 	.short	0x0a70


	//----- nvinfo : EIATTR_PARAM_CBANK
	.align		4
        /*0aa4*/ 	.byte	0x04, 0x0a
        /*0aa6*/ 	.short	(.L_423 - .L_422)
	.align		4
.L_422:
        /*0aa8*/ 	.word	index@(.nv.constant0._ZN7cutlass13device_kernelIN5flash11enable_sm90INS1_16FlashAttnFwdSm90INS1_25CollectiveMainloopFwdSm90ILi2EN4cute5tupleIJNS5_1CILi1EEES8_S8_EEENS6_IJNS7_ILi128EEENS7_ILi64EEENS7_ILi256EEEEEELi256ENS_6half_tEfNS_4arch4Sm90ELb0ELb1ELb1ELb0ELb1ELb0ELb0ELb1ELb1ELb1ELb1ELb0EEENS1_21CollectiveEpilogueFwdINS6_IJSA_SC_SB_EEES9_SE_SG_Li256ELb0ELb1ELb1ELb0EEENS1_19SingleTileSchedulerILb0ELb1ELb1ELi128EEEEEEEEEvNT_6ParamsE)
        /*0aac*/ 	.short	0x0210
        /*0aae*/ 	.short	0x0a70


	//----- nvinfo : EIATTR_SW_WAR
	.align		4
.L_423:
        /*0ab0*/ 	.byte	0x04, 0x36
        /*0ab2*/ 	.short	(.L_425 - .L_424)
.L_424:
        /*0ab4*/ 	.word	0x00000008
.L_425:


//--------------------- .nv.info._ZN7cutlass13device_kernelIN5flash11enable_sm90INS1_16FlashAttnFwdSm90INS1_25CollectiveMainloopFwdSm90ILi2EN4cute5tupleIJNS5_1CILi1EEES8_S8_EEENS6_IJNS7_ILi128EEENS7_ILi64EEENS7_ILi256EEEEEELi256ENS_6half_tEfNS_4arch4Sm90ELb0ELb1ELb1ELb1ELb1ELb0ELb0ELb1ELb1ELb1ELb1ELb0EEENS1_21CollectiveEpilogueFwdINS6_IJSA_SC_SB_EEES9_SE_SG_Li256ELb1ELb1ELb1ELb0EEENS1_36VarlenDynamicPersistentTileSchedulerILi128ELi64ELi256ELi128ELb1ELb1ELb1ELb1ELb0ELb1EEEEEEEEEvNT_6ParamsE --------------------------
	.section	.nv.info._ZN7cutlass13device_kernelIN5flash11enable_sm90INS1_16FlashAttnFwdSm90INS1_25CollectiveMainloopFwdSm90ILi2EN4cute5tupleIJNS5_1CILi1EEES8_S8_EEENS6_IJNS7_ILi128EEENS7_ILi64EEENS7_ILi256EEEEEELi256ENS_6half_tEfNS_4arch4Sm90ELb0ELb1ELb1ELb1ELb1ELb0ELb0ELb1ELb1ELb1ELb1ELb0EEENS1_21CollectiveEpilogueFwdINS6_IJSA_SC_SB_EEES9_SE_SG_Li256ELb1ELb1ELb1ELb0EEENS1_36VarlenDynamicPersistentTileSchedulerILi128ELi64ELi256ELi128ELb1ELb1ELb1ELb1ELb0ELb1EEEEEEEEEvNT_6ParamsE,"",@"SHT_CUDA_INFO"
	.sectionflags	@""
	.align	4


	//----- nvinfo : EIATTR_CUDA_API_VERSION
	.align		4
        /*0000*/ 	.byte	0x04, 0x37
        /*0002*/ 	.short	(.L_427 - .L_426)
.L_426:
        /*0004*/ 	.word	0x00000082


	//----- nvinfo : EIATTR_KPARAM_INFO
	.align		4
.L_427:
        /*0008*/ 	.byte	0x04, 0x17
        /*000a*/ 	.short	(.L_429 - .L_428)
.L_428:
        /*000c*/ 	.word	0x00000000
        /*0010*/ 	.short	0x0000
        /*0012*/ 	.short	0x0070
        /*0014*/ 	.byte	0x00, 0xf0, 0x01, 0x2a


	//----- nvinfo : EIATTR_SPARSE_MMA_MASK
	.align		4
.L_429:
        /*0018*/ 	.byte	0x03, 0x50
        /*001a*/ 	.short	0x0000


	//----- nvinfo : EIATTR_MAXREG_COUNT
	.align		4
        /*001c*/ 	.byte	0x03, 0x1b
        /*001e*/ 	.short	0x00a8


	//----- nvinfo : EIATTR_NUM_BARRIERS
	.align		4
        /*0020*/ 	.byte	0x02, 0x4c
        /*0022*/ 	.byte	0x09
	.zero		1


	//----- nvinfo : EIATTR_EXTERNS
	.align		4
        /*0024*/ 	.byte	0x04, 0x0f
        /*0026*/ 	.short	(.L_431 - .L_430)


	//   ....[0]....
	.align		4
.L_430:
        /*0028*/ 	.word	index@(__assertfail)


	//----- nvinfo : EIATTR_ANNOTATIONS
	.align		4
.L_431:
        /*002c*/ 	.byte	0x04, 0x55
        /*002e*/ 	.short	(.L_433 - .L_432)


	//   ....[0]....
.L_432:
        /* <DEDUP_REMOVED lines=21> */
        /*0174*/ 	.byte	0x30, 0x93, 0x01, 0x00, 0x01, 0x00, 0x00, 0x00, 0xd0, 0x94, 0x01, 0x00


	//----- nvinfo : EIATTR_MERCURY_ISA_VERSION
	.align		4
.L_433:
        /*0180*/ 	.byte	0x03, 0x5f
        /*0182*/ 	.short	0x0101


	//----- nvinfo : EIATTR_UNUSED_LOAD_BYTE_OFFSET
	.align		4
        /*0184*/ 	.byte	0x04, 0x44
        /*0186*/ 	.short	(.L_435 - .L_434)


	//   ....[0]....
.L_434:
        /*0188*/ 	.word	0x00000950
        /*018c*/ 	.word	0x0000fff0


	//   ....[1]....
        /*0190*/ 	.word	0x0000e8f0
        /*0194*/ 	.word	0x0000fff0


	//----- nvinfo : EIATTR_INT_WARP_WIDE_INSTR_OFFSETS
	.align		4
.L_435:
        /*0198*/ 	.byte	0x04, 0x31
        /*019a*/ 	.short	(.L_437 - .L_436)


	//   ....[0]....
.L_436:
        /*019c*/ 	.word	0x000000c0


	//   ....[1]....
        /*01a0*/ 	.word	0x000000d0


	//   ....[2]....
        /*01a4*/ 	.word	0x00000170


	//   ....[3]....
        /*01a8*/ 	.word	0x00014f30


	//   ....[4]....
        /*01ac*/ 	.word	0x00014fc0


	//   ....[5]....
        /*01b0*/ 	.word	0x00017c40


	//   ....[6]....
        /*01b4*/ 	.word	0x00017cd0


	//----- nvinfo : EIATTR_COOP_GROUP_MASK_REGIDS
	.align		4
.L_437:
        /*01b8*/ 	.byte	0x04, 0x29
        /*01ba*/ 	.short	(.L_439 - .L_438)


	//   ....[0]....
.L_438:
        /*01bc*/ 	.word	0xffffffff


	//   ....[1]....
        /*01c0*/ 	.word	0xffffffff


	//   ....[2]....
        /*01c4*/ 	.word	0xffffffff


	//   ....[3]....
        /*01c8*/ 	.word	0xffffffff


	//   ....[4]....
        /*01cc*/ 	.word	0xffffffff


	//   ....[5]....
        /*01d0*/ 	.word	0xffffffff


	//   ....[6]....
        /*01d4*/ 	.word	0xffffffff


	//   ....[7]....
        /*01d8*/ 	.word	0xffffffff


	//   ....[8]....
        /*01dc*/ 	.word	0xffffffff


	//   ....[9]....
        /*01e0*/ 	.word	0xffffffff


	//   ....[10]....
        /*01e4*/ 	.word	0xffffffff


	//   ....[11]....
        /*01e8*/ 	.word	0xffffffff


	//   ....[12]....
        /*01ec*/ 	.word	0xffffffff


	//   ....[13]....
        /*01f0*/ 	.word	0xffffffff


	//   ....[14]....
        /*01f4*/ 	.word	0xffffffff


	//   ....[15]....
        /*01f8*/ 	.word	0xffffffff


	//   ....[16]....
        /*01fc*/ 	.word	0xffffffff


	//   ....[17]....
        /*0200*/ 	.word	0xffffffff


	//   ....[18]....
        /*0204*/ 	.word	0xffffffff


	//   ....[19]....
        /*0208*/ 	.word	0xffffffff


	//   ....[20]....
        /*020c*/ 	.word	0xffffffff


	//   ....[21]....
        /*0210*/ 	.word	0xffffffff


	//   ....[22]....
        /*0214*/ 	.word	0xffffffff


	//   ....[23]....
        /*0218*/ 	.word	0xffffffff


	//   ....[24]....
        /*021c*/ 	.word	0xffffffff


	//   ....[25]....
        /*0220*/ 	.word	0xffffffff


	//   ....[26]....
        /*0224*/ 	.word	0xffffffff


	//   ....[27]....
        /*0228*/ 	.word	0xffffffff


	//   ....[28]....
        /*022c*/ 	.word	0xffffffff


	//   ....[29]....
        /*0230*/ 	.word	0xffffffff


	//   ....[30]....
        /*0234*/ 	.word	0xffffffff


	//   ....[31]....
        /*0238*/ 	.word	0xffffffff


	//   ....[32]....
        /*023c*/ 	.word	0xffffffff


	//   ....[33]....
        /*0240*/ 	.word	0xffffffff


	//   ....[34]....
        /*0244*/ 	.word	0xffffffff


	//   ....[35]....
        /*0248*/ 	.word	0xffffffff


	//   ....[36]....
        /*024c*/ 	.word	0xffffffff


	//   ....[37]....
        /*0250*/ 	.word	0xffffffff


	//   ....[38]....
        /*0254*/ 	.word	0xffffffff


	//   ....[39]....
        /*0258*/ 	.word	0xffffffff


	//   ....[40]....
        /*025c*/ 	.word	0xffffffff


	//   ....[41]....
        /*0260*/ 	.word	0xffffffff


	//   ....[42]....
        /*0264*/ 	.word	0xffffffff


	//   ....[43]....
        /*0268*/ 	.word	0xffffffff


	//   ....[44]....
        /*026c*/ 	.word	0xffffffff


	//   ....[45]....
        /*0270*/ 	.word	0xffffffff


	//   ....[46]....
        /*0274*/ 	.word	0xffffffff


	//   ....[47]....
        /*0278*/ 	.word	0xffffffff


	//   ....[48]....
        /*027c*/ 	.word	0xffffffff


	//   ....[49]....
        /*0280*/ 	.word	0xffffffff


	//   ....[50]....
        /*0284*/ 	.word	0xffffffff


	//   ....[51]....
        /*0288*/ 	.word	0xffffffff


	//   ....[52]....
        /*028c*/ 	.word	0xffffffff


	//   ....[53]....
        /*0290*/ 	.word	0xffffffff


	//   ....[54]....
        /*0294*/ 	.word	0xffffffff


	//   ....[55]....
        /*0298*/ 	.word	0xffffffff


	//   ....[56]....
        /*029c*/ 	.word	0xffffffff


	//   ....[57]....
        /*02a0*/ 	.word	0xffffffff


	//   ....[58]....
        /*02a4*/ 	.word	0xffffffff


	//   ....[59]....
        /*02a8*/ 	.word	0xffffffff


	//   ....[60]....
        /*02ac*/ 	.word	0xffffffff


	//   ....[61]....
        /*02b0*/ 	.word	0xffffffff


	//   ....[62]....
        /*02b4*/ 	.word	0xffffffff


	//   ....[63]....
        /*02b8*/ 	.word	0xffffffff


	//   ....[64]....
        /*02bc*/ 	.word	0xffffffff


	//   ....[65]....
        /*02c0*/ 	.word	0xffffffff


	//   ....[66]....
        /*02c4*/ 	.word	0xffffffff


	//   ....[67]....
        /*02c8*/ 	.word	0xffffffff


	//   ....[68]....
        /*02cc*/ 	.word	0xffffffff


	//   ....[69]....
        /*02d0*/ 	.word	0xffffffff


	//   ....[70]....
        /*02d4*/ 	.word	0xffffffff


	//   ....[71]....
        /*02d8*/ 	.word	0xffffffff


	//   ....[72]....
        /*02dc*/ 	.word	0xffffffff


	//   ....[73]....
        /*02e0*/ 	.word	0xffffffff


	//   ....[74]....
        /*02e4*/ 	.word	0xffffffff


	//   ....[75]....
        /*02e8*/ 	.word	0xffffffff


	//   ....[76]....
        /*02ec*/ 	.word	0xffffffff


	//   ....[77]....
        /*02f0*/ 	.word	0xffffffff


	//   ....[78]....
        /*02f4*/ 	.word	0xffffffff


	//   ....[79]....
        /*02f8*/ 	.word	0xffffffff


	//   ....[80]....
        /*02fc*/ 	.word	0xffffffff


	//   ....[81]....
        /*0300*/ 	.word	0xffffffff


	//   ....[82]....
        /*0304*/ 	.word	0xffffffff


	//   ....[83]....
        /*0308*/ 	.word	0xffffffff


	//   ....[84]....
        /*030c*/ 	.word	0xffffffff


	//   ....[85]....
        /*0310*/ 	.word	0xffffffff


	//   ....[86]....
        /*0314*/ 	.word	0xffffffff


	//   ....[87]....
        /*0318*/ 	.word	0xffffffff


	//   ....[88]....
        /*031c*/ 	.word	0xffffffff


	//   ....[89]....
        /*0320*/ 	.word	0xffffffff


	//   ....[90]....
        /*0324*/ 	.word	0xffffffff


	//   ....[91]....
        /*0328*/ 	.word	0xffffffff


	//   ....[92]....
        /*032c*/ 	.word	0xffffffff


	//   ....[93]....
        /*0330*/ 	.word	0xffffffff


	//   ....[94]....
        /*0334*/ 	.word	0xffffffff


	//   ....[95]....
        /*0338*/ 	.word	0xffffffff


	//   ....[96]....
        /*033c*/ 	.word	0xffffffff


	//   ....[97]....
        /*0340*/ 	.word	0xffffffff


	//   ....[98]....
        /*0344*/ 	.word	0xffffffff


	//   ....[99]....
        /*0348*/ 	.word	0xffffffff


	//   ....[100]....
        /*034c*/ 	.word	0xffffffff


	//   ....[101]....
        /*0350*/ 	.word	0xffffffff


	//   ....[102]....
        /*0354*/ 	.word	0xffffffff


	//   ....[103]....
        /*0358*/ 	.word	0xffffffff


	//   ....[104]....
        /*035c*/ 	.word	0xffffffff


	//   ....[105]....
        /*0360*/ 	.word	0xffffffff


	//   ....[106]....
        /*0364*/ 	.word	0xffffffff


	//   ....[107]....
        /*0368*/ 	.word	0xffffffff


	//   ....[108]....
        /*036c*/ 	.word	0xffffffff


	//   ....[109]....
        /*0370*/ 	.word	0xffffffff


	//   ....[110]....
        /*0374*/ 	.word	0xffffffff


	//   ....[111]....
        /*0378*/ 	.word	0xffffffff


	//   ....[112]....
        /*037c*/ 	.word	0xffffffff


	//   ....[113]....
        /*0380*/ 	.word	0xffffffff


	//   ....[114]....
        /*0384*/ 	.word	0xffffffff


	//   ....[115]....
        /*0388*/ 	.word	0xffffffff


	//   ....[116]....
        /*038c*/ 	.word	0xffffffff


	//   ....[117]....
        /*0390*/ 	.word	0xffffffff


	//   ....[118]....
        /*0394*/ 	.word	0xffffffff


	//   ....[119]....
        /*0398*/ 	.word	0xffffffff


	//   ....[120]....
        /*039c*/ 	.word	0xffffffff


	//   ....[121]....
        /*03a0*/ 	.word	0xffffffff


	//   ....[122]....
        /*03a4*/ 	.word	0xffffffff


	//   ....[123]....
        /*03a8*/ 	.word	0xffffffff


	//   ....[124]....
        /*03ac*/ 	.word	0xffffffff


	//   ....[125]....
        /*03b0*/ 	.word	0xffffffff


	//   ....[126]....
        /*03b4*/ 	.word	0xffffffff


	//   ....[127]....
        /*03b8*/ 	.word	0xffffffff


	//   ....[128]....
        /*03bc*/ 	.word	0xffffffff


	//   ....[129]....
        /*03c0*/ 	.word	0xffffffff


	//   ....[130]....
        /*03c4*/ 	.word	0xffffffff


	//   ....[131]....
        /*03c8*/ 	.word	0xffffffff


	//   ....[132]....
        /*03cc*/ 	.word	0xffffffff


	//   ....[133]....
        /*03d0*/ 	.word	0xffffffff


	//   ....[134]....
        /*03d4*/ 	.word	0xffffffff


	//   ....[135]....
        /*03d8*/ 	.word	0xffffffff


	//   ....[136]....
        /*03dc*/ 	.word	0xffffffff


	//   ....[137]....
        /*03e0*/ 	.word	0xffffffff


	//   ....[138]....
        /*03e4*/ 	.word	0xffffffff


	//   ....[139]....
        /*03e8*/ 	.word	0xffffffff


	//   ....[140]....
        /*03ec*/ 	.word	0xffffffff


	//   ....[141]....
        /*03f0*/ 	.word	0x0500000f


	//   ....[142]....
        /*03f4*/ 	.word	0x0500000f


	//   ....[143]....
        /*03f8*/ 	.word	0x0500000f


	//   ....[144]....
        /*03fc*/ 	.word	0x0500000f


	//   ....[145]....
        /*0400*/ 	.word	0x0500000f


	//   ....[146]....
        /*0404*/ 	.word	0x0500000f


	//   ....[147]....
        /*0408*/ 	.word	0x0500000f


	//   ....[148]....
        /*040c*/ 	.word	0x0500000f


	//   ....[149]....
        /*0410*/ 	.word	0x0500000f


	//   ....[150]....
        /*0414*/ 	.word	0x0500000f


	//   ....[151]....
        /*0418*/ 	.word	0x0500000f


	//   ....[152]....
        /*041c*/ 	.word	0x0500000f


	//   ....[153]....
        /*0420*/ 	.word	0x0500000f


	//   ....[154]....
        /*0424*/ 	.word	0x0500000f


	//   ....[155]....
        /*0428*/ 	.word	0x0500000f


	//   ....[156]....
        /*042c*/ 	.word	0x0500000f


	//   ....[157]....
        /*0430*/ 	.word	0x0500000f


	//   ....[158]....
        /*0434*/ 	.word	0x0500000f


	//   ....[159]....
        /*0438*/ 	.word	0x0500000f


	//   ....[160]....
        /*043c*/ 	.word	0x0500000f


	//   ....[161]....
        /*0440*/ 	.word	0x0500000f


	//   ....[162]....
        /*0444*/ 	.word	0x0500000f


	//   ....[163]....
        /*0448*/ 	.word	0x0500000f


	//   ....[164]....
        /*044c*/ 	.word	0x0500000f


	//   ....[165]....
        /*0450*/ 	.word	0x0500000f


	//   ....[166]....
        /*0454*/ 	.word	0x0500000f


	//   ....[167]....
        /*0458*/ 	.word	0x0500000f


	//   ....[168]....
        /*045c*/ 	.word	0x0500000f


	//   ....[169]....
        /*0460*/ 	.word	0x0500000f


	//   ....[170]....
        /*0464*/ 	.word	0x0500000f


	//   ....[171]....
        /*0468*/ 	.word	0x0500000f


	//   ....[172]....
        /*046c*/ 	.word	0x0500000f


	//   ....[173]....
        /*0470*/ 	.word	0x0500000f


	//   ....[174]....
        /*0474*/ 	.word	0x0500000f


	//   ....[175]....
        /*0478*/ 	.word	0x0500000f


	//   ....[176]....
        /*047c*/ 	.word	0x0500000f


	//   ....[177]....
        /*0480*/ 	.word	0x0500000f


	//   ....[178]....
        /*0484*/ 	.word	0x0500000f


	//   ....[179]....
        /*0488*/ 	.word	0x0500000f


	//   ....[180]....
        /*048c*/ 	.word	0x0500000f


	//   ....[181]....
        /*0490*/ 	.word	0x0500000f


	//   ....[182]....
        /*0494*/ 	.word	0x0500000f


	//   ....[183]....
        /*0498*/ 	.word	0x0500000f


	//   ....[184]....
        /*049c*/ 	.word	0x0500000f


	//   ....[185]....
        /*04a0*/ 	.word	0x0500000f


	//   ....[186]....
        /*04a4*/ 	.word	0x0500000f


	//   ....[187]....
        /*04a8*/ 	.word	0x0500000f


	//   ....[188]....
        /*04ac*/ 	.word	0x0500000f


	//   ....[189]....
        /*04b0*/ 	.word	0x0500000f


	//   ....[190]....
        /*04b4*/ 	.word	0x0500000f


	//   ....[191]....
        /*04b8*/ 	.word	0x0500000f


	//   ....[192]....
        /*04bc*/ 	.word	0x0500000f


	//   ....[193]....
        /*04c0*/ 	.word	0x0500000f


	//   ....[194]....
        /*04c4*/ 	.word	0x0500000f


	//   ....[195]....
        /*04c8*/ 	.word	0x0500000f


	//   ....[196]....
        /*04cc*/ 	.word	0x0500000f


	//   ....[197]....
        /*04d0*/ 	.word	0x0500000f


	//   ....[198]....
        /*04d4*/ 	.word	0x0500000f


	//   ....[199]....
        /*04d8*/ 	.word	0x0500000f


	//   ....[200]....
        /*04dc*/ 	.word	0x0500000f


	//   ....[201]....
        /*04e0*/ 	.word	0x0500000f


	//   ....[202]....
        /*04e4*/ 	.word	0x0500000f


	//   ....[203]....
        /*04e8*/ 	.word	0x0500000f


	//   ....[204]....
        /*04ec*/ 	.word	0x0500000f


	//   ....[205]....
        /*04f0*/ 	.word	0x0500000f


	//   ....[206]....
        /*04f4*/ 	.word	0x0500000f


	//   ....[207]....
        /*04f8*/ 	.word	0x0500000f


	//   ....[208]....
        /*04fc*/ 	.word	0x0500000f


	//----- nvinfo : EIATTR_COOP_GROUP_INSTR_OFFSETS
	.align		4
.L_439:
        /*0500*/ 	.byte	0x04, 0x28
        /*0502*/ 	.short	(.L_441 - .L_440)


	//   ....[0]....
.L_440:
        /*0504*/ 	.word	0x00000070


	//   ....[1]....
        /*0508*/ 	.word	0x000000b0


	//   ....[2]....
        /*050c*/ 	.word	0x000002d0


	//   ....[3]....
        /*0510*/ 	.word	0x00000430


	//   ....[4]....
        /*0514*/ 	.word	0x00000550


	//   ....[5]....
        /*0518*/ 	.word	0x000006b0


	//   ....[6]....
        /*051c*/ 	.word	0x000022e0


	//   ....[7]....
        /*0520*/ 	.word	0x000031b0


	//   ....[8]....
        /*0524*/ 	.word	0x000036c0


	//   ....[9]....
        /*0528*/ 	.word	0x00003fd0


	//   ....[10]....
        /*052c*/ 	.word	0x00004120


	//   ....[11]....
        /*0530*/ 	.word	0x00004470


	//   ....[12]....
        /*0534*/ 	.word	0x00004550


	//   ....[13]....
        /*0538*/ 	.word	0x000065a0


	//   ....[14]....
        /*053c*/ 	.word	0x00006b00


	//   ....[15]....
        /*0540*/ 	.word	0x000074a0


	//   ....[16]....
        /*0544*/ 	.word	0x000075a0


	//   ....[17]....
        /*0548*/ 	.word	0x00007910


	//   ....[18]....
        /*054c*/ 	.word	0x00007980


	//   ....[19]....
        /*0550*/ 	.word	0x00009990


	//   ....[20]....
        /*0554*/ 	.word	0x000099f0


	//   ....[21]....
        /*0558*/ 	.word	0x00009bd0


	//   ....[22]....
        /*055c*/ 	.word	0x00009bf0


	//   ....[23]....
        /*0560*/ 	.word	0x0000b940


	//   ....[24]....
        /*0564*/ 	.word	0x0000bde0


	//   ....[25]....
        /*0568*/ 	.word	0x0000c780


	//   ....[26]....
        /*056c*/ 	.word	0x0000c880


	//   ....[27]....
        /*0570*/ 	.word	0x0000cbf0


	//   ....[28]....
        /*0574*/ 	.word	0x0000cc60


	//   ....[29]....
        /*0578*/ 	.word	0x0000dc60


	//   ....[30]....
        /*057c*/ 	.word	0x0000dc90


	//   ....[31]....
        /*0580*/ 	.word	0x0000dd50


	//   ....[32]....
        /*0584*/ 	.word	0x0000dd60


	//   ....[33]....
        /*0588*/ 	.word	0x0000fac0


	//   ....[34]....
        /*058c*/ 	.word	0x0000fad0


	//   ....[35]....
        /*0590*/ 	.word	0x0000fae0


	//   ....[36]....
        /*0594*/ 	.word	0x0000faf0


	//   ....[37]....
        /*0598*/ 	.word	0x000105b0


	//   ....[38]....
        /*059c*/ 	.word	0x000105c0


	//   ....[39]....
        /*05a0*/ 	.word	0x00010730


	//   ....[40]....
        /*05a4*/ 	.word	0x00010750


	//   ....[41]....
        /*05a8*/ 	.word	0x00010890


	//   ....[42]....
        /*05ac*/ 	.word	0x000108b0


	//   ....[43]....
        /*05b0*/ 	.word	0x00010a00


	//   ....[44]....
        /*05b4*/ 	.word	0x00010a20


	//   ....[45]....
        /*05b8*/ 	.word	0x00010fe0


	//   ....[46]....
        /*05bc*/ 	.word	0x00011010


	//   ....[47]....
        /*05c0*/ 	.word	0x00011970


	//   ....[48]....
        /*05c4*/ 	.word	0x00011980


	//   ....[49]....
        /*05c8*/ 	.word	0x00012c60


	//   ....[50]....
        /*05cc*/ 	.word	0x00012c90


	//   ....[51]....
        /*05d0*/ 	.word	0x00012e00


	//   ....[52]....
        /*05d4*/ 	.word	0x00012e20


	//   ....[53]....
        /*05d8*/ 	.word	0x00012f60


	//   ....[54]....
        /*05dc*/ 	.word	0x00012f80


	//   ....[55]....
        /*05e0*/ 	.word	0x000130d0


	//   ....[56]....
        /*05e4*/ 	.word	0x000130f0


	//   ....[57]....
        /*05e8*/ 	.word	0x000132d0


	//   ....[58]....
        /*05ec*/ 	.word	0x000134c0


	//   ....[59]....
        /*05f0*/ 	.word	0x000134f0


	//   ....[60]....
        /*05f4*/ 	.word	0x00013520


	//   ....[61]....
        /*05f8*/ 	.word	0x00013550


	//   ....[62]....
        /*05fc*/ 	.word	0x00013580


	//   ....[63]....
        /*0600*/ 	.word	0x000135b0


	//   ....[64]....
        /*0604*/ 	.word	0x00013720


	//   ....[65]....
        /*0608*/ 	.word	0x00013750


	//   ....[66]....
        /*060c*/ 	.word	0x00013780


	//   ....[67]....
        /*0610*/ 	.word	0x000137b0


	//   ....[68]....
        /*0614*/ 	.word	0x000137e0


	//   ....[69]....
        /*0618*/ 	.word	0x00013810


	//   ....[70]....
        /*061c*/ 	.word	0x000138a0


	//   ....[71]....
        /*0620*/ 	.word	0x000138d0


	//   ....[72]....
        /*0624*/ 	.word	0x000138e0


	//   ....[73]....
        /*0628*/ 	.word	0x00013920


	//   ....[74]....
        /*062c*/ 	.word	0x00015b40


	//   ....[75]....
        /*0630*/ 	.word	0x00015b60


	//   ....[76]....
        /*0634*/ 	.word	0x00015b70


	//   ....[77]....
        /*0638*/ 	.word	0x00015c20


	//   ....[78]....
        /*063c*/ 	.word	0x00015c60


	//   ....[79]....
        /*0640*/ 	.word	0x00015cc0


	//   ....[80]....
        /*0644*/ 	.word	0x00015ce0


	//   ....[81]....
        /*0648*/ 	.word	0x00015d10


	//   ....[82]....
        /*064c*/ 	.word	0x00016450


	//   ....[83]....
        /*0650*/ 	.word	0x00016480


	//   ....[84]....
        /*0654*/ 	.word	0x000164e0


	//   ....[85]....
        /*0658*/ 	.word	0x00016550


	//   ....[86]....
        /*065c*/ 	.word	0x000165a0


	//   ....[87]....
        /*0660*/ 	.word	0x00016610


	//   ....[88]....
        /*0664*/ 	.word	0x00016660


	//   ....[89]....
        /*0668*/ 	.word	0x000166d0


	//   ....[90]....
        /*066c*/ 	.word	0x00016720


	//   ....[91]....
        /*0670*/ 	.word	0x00016790


	//   ....[92]....
        /*0674*/ 	.word	0x000167e0


	//   ....[93]....
        /*0678*/ 	.word	0x00016850


	//   ....[94]....
        /*067c*/ 	.word	0x000168a0


	//   ....[95]....
        /*0680*/ 	.word	0x00016900


	//   ....[96]....
        /*0684*/ 	.word	0x00016910


	//   ....[97]....
        /*0688*/ 	.word	0x00016960


	//   ....[98]....
        /*068c*/ 	.word	0x00017130


	//   ....[99]....
        /*0690*/ 	.word	0x00017160


	//   ....[100]....
        /*0694*/ 	.word	0x00017190


	//   ....[101]....
        /*0698*/ 	.word	0x00017250


	//   ....[102]....
        /*069c*/ 	.word	0x00017280


	//   ....[103]....
        /*06a0*/ 	.word	0x000172d0


	//   ....[104]....
        /*06a4*/ 	.word	0x00017300


	//   ....[105]....
        /*06a8*/ 	.word	0x00017370


	//   ....[106]....
        /*06ac*/ 	.word	0x00017650


	//   ....[107]....
        /*06b0*/ 	.word	0x00017670


	//   ....[108]....
        /*06b4*/ 	.word	0x00017680


	//   ....[109]....
        /*06b8*/ 	.word	0x00017730


	//   ....[110]....
        /*06bc*/ 	.word	0x00017740


	//   ....[111]....
        /*06c0*/ 	.word	0x000177f0


	//   ....[112]....
        /*06c4*/ 	.word	0x00017800


	//   ....[113]....
        /*06c8*/ 	.word	0x00017810


	//   ....[114]....
        /*06cc*/ 	.word	0x00017e20


	//   ....[115]....
        /*06d0*/ 	.word	0x00017e60


	//   ....[116]....
        /*06d4*/ 	.word	0x00017ea0


	//   ....[117]....
        /*06d8*/ 	.word	0x00017ed0


	//   ....[118]....
        /*06dc*/ 	.word	0x00017f80


	//   ....[119]....
        /*06e0*/ 	.word	0x00017fb0


	//   ....[120]....
        /*06e4*/ 	.word	0x00017fc0


	//   ....[121]....
        /*06e8*/ 	.word	0x00018050


	//   ....[122]....
        /*06ec*/ 	.word	0x000184c0


	//   ....[123]....
        /*06f0*/ 	.word	0x000184f0


	//   ....[124]....
        /*06f4*/ 	.word	0x00018550


	//   ....[125]....
        /*06f8*/ 	.word	0x00018580


	//   ....[126]....
        /*06fc*/ 	.word	0x000185b0


	//   ....[127]....
        /*0700*/ 	.word	0x000185e0


	//   ....[128]....
        /*0704*/ 	.word	0x00018610


	//   ....[129]....
        /*0708*/ 	.word	0x00018640


	//   ....[130]....
        /*070c*/ 	.word	0x000187e0


	//   ....[131]....
        /*0710*/ 	.word	0x00018810


	//   ....[132]....
        /*0714*/ 	.word	0x00018840


	//   ....[133]....
        /*0718*/ 	.word	0x00018870


	//   ....[134]....
        /*071c*/ 	.word	0x000188a0


	//   ....[135]....
        /*0720*/ 	.word	0x000188d0


	//   ....[136]....
        /*0724*/ 	.word	0x00018990


	//   ....[137]....
        /*0728*/ 	.word	0x000189b0


	//   ....[138]....
        /*072c*/ 	.word	0x000189d0


	//   ....[139]....
        /*0730*/ 	.word	0x00018a30


	//   ....[140]....
        /*0734*/ 	.word	0x00019450


	//   ....[141]....
        /*0738*/ 	.word	0x00019ad0


	//   ....[142]....
        /*073c*/ 	.word	0x00019bc0


	//   ....[143]....
        /*0740*/ 	.word	0x00019c60


	//   ....[144]....
        /*0744*/ 	.word	0x00019cc0


	//   ....[145]....
        /*0748*/ 	.word	0x00019d60


	//   ....[146]....
        /*074c*/ 	.word	0x00019e40


	//   ....[147]....
        /*0750*/ 	.word	0x00019f40


	//   ....[148]....
        /*0754*/ 	.word	0x00019fb0


	//   ....[149]....
        /*0758*/ 	.word	0x0001a090


	//   ....[150]....
        /*075c*/ 	.word	0x0001a140


	//   ....[151]....
        /*0760*/ 	.word	0x0001a1b0


	//   ....[152]....
        /*0764*/ 	.word	0x0001a230


	//   ....[153]....
        /*0768*/ 	.word	0x0001a310


	//   ....[154]....
        /*076c*/ 	.word	0x0001a390


	//   ....[155]....
        /*0770*/ 	.word	0x0001a480


	//   ....[156]....
        /*0774*/ 	.word	0x0001a500


	//   ....[157]....
        /*0778*/ 	.word	0x0001a5f0


	//   ....[158]....
        /*077c*/ 	.word	0x0001a670


	//   ....[159]....
        /*0780*/ 	.word	0x0001a760


	//   ....[160]....
        /*0784*/ 	.word	0x0001a7e0


	//   ....[161]....
        /*0788*/ 	.word	0x0001a8d0


	//   ....[162]....
        /*078c*/ 	.word	0x0001a950


	//   ....[163]....
        /*0790*/ 	.word	0x0001aa30


	//   ....[164]....
        /*0794*/ 	.word	0x0001aab0


	//   ....[165]....
        /*0798*/ 	.word	0x0001ab80


	//   ....[166]....
        /*079c*/ 	.word	0x0001acb0


	//   ....[167]....
        /*07a0*/ 	.word	0x0001ad80


	//   ....[168]....
        /*07a4*/ 	.word	0x0001ae50


	//   ....[169]....
        /*07a8*/ 	.word	0x0001af30


	//   ....[170]....
        /*07ac*/ 	.word	0x0001af90


	//   ....[171]....
        /*07b0*/ 	.word	0x0001b070


	//   ....[172]....
        /*07b4*/ 	.word	0x0001b0d0


	//   ....[173]....
        /*07b8*/ 	.word	0x0001b1e0


	//   ....[174]....
        /*07bc*/ 	.word	0x0001b2d0


	//   ....[175]....
        /*07c0*/ 	.word	0x0001b370


	//   ....[176]....
        /*07c4*/ 	.word	0x0001b3d0


	//   ....[177]....
        /*07c8*/ 	.word	0x0001b4f0


	//   ....[178]....
        /*07cc*/ 	.word	0x0001b550


	//   ....[179]....
        /*07d0*/ 	.word	0x0001b670


	//   ....[180]....
        /*07d4*/ 	.word	0x0001b6d0


	//   ....[181]....
        /*07d8*/ 	.word	0x0001b7a0


	//   ....[182]....
        /*07dc*/ 	.word	0x0001b900


	//   ....[183]....
        /*07e0*/ 	.word	0x0001b9a0


	//   ....[184]....
        /*07e4*/ 	.word	0x0001baf0


	//   ....[185]....
        /*07e8*/ 	.word	0x0001bba0


	//   ....[186]....
        /*07ec*/ 	.word	0x0001bc00


	//   ....[187]....
        /*07f0*/ 	.word	0x0001bcc0


	//   ....[188]....
        /*07f4*/ 	.word	0x0001bda0


	//   ....[189]....
        /*07f8*/ 	.word	0x0001be60


	//   ....[190]....
        /*07fc*/ 	.word	0x0001bf70


	//   ....[191]....
        /*0800*/ 	.word	0x0001c010


	//   ....[192]....
        /*0804*/ 	.word	0x0001c190


	//   ....[193]....
        /*0808*/ 	.word	0x0001c200


	//   ....[194]....
        /*080c*/ 	.word	0x0001c270


	//   ....[195]....
        /*0810*/ 	.word	0x0001c2e0


	//   ....[196]....
        /*0814*/ 	.word	0x0001c350


	//   ....[197]....
        /*0818*/ 	.word	0x0001c3d0


	//   ....[198]....
        /*081c*/ 	.word	0x0001c450


	//   ....[199]....
        /*0820*/ 	.word	0x0001c4e0


	//   ....[200]....
        /*0824*/ 	.word	0x0001c550


	//   ....[201]....
        /*0828*/ 	.word	0x0001c5c0


	//   ....[202]....
        /*082c*/ 	.word	0x0001c630


	//   ....[203]....
        /*0830*/ 	.word	0x0001c6b0


	//   ....[204]....
        /*0834*/ 	.word	0x0001c720


	//   ....[205]....
        /*0838*/ 	.word	0x0001c7b0


	//   ....[206]....
        /*083c*/ 	.word	0x0001c810


	//   ....[207]....
        /*0840*/ 	.word	0x0001c8a0


	//   ....[208]....
        /*0844*/ 	.word	0x0001c9d0


	//----- nvinfo : EIATTR_REG_RECONFIG
	.align		4
.L_441:
        /*0848*/ 	.byte	0x01, 0x54
	.zero		2


	//----- nvinfo : EIATTR_SYSCALL_OFFSETS
	.align		4
        /*084c*/ 	.byte	0x04, 0x46
        /*084e*/ 	.short	(.L_443 - .L_442)


	//   ....[0]....
.L_442:
        /*0850*/ 	.word	0x00002460


	//   ....[1]....
        /*0854*/ 	.word	0x00015120


	//   ....[2]....
        /*0858*/ 	.word	0x00015270


	//   ....[3]....
        /*085c*/ 	.word	0x00015360


	//   ....[4]....
        /*0860*/ 	.word	0x000160a0


	//----- nvinfo : EIATTR_MBARRIER_INSTR_OFFSETS
	.align		4
.L_443:
        /*0864*/ 	.byte	0x04, 0x39
        /*0866*/ 	.short	(.L_445 - .L_444)


	//   ....[0]....
.L_444:
        /*0868*/ 	.word	0x00000180
        /*086c*/ 	.word	0x000000ff
        /*0870*/ 	.word	0x00030800
        /*0874*/ 	.short	0x0100
        /*0876*/ 	.byte	0x08
	.zero		1


	//   ....[1]....
        /*0878*/ 	.word	0x00000190
        /*087c*/ 	.word	0x000000ff
        /*0880*/ 	.word	0x00030820
        /*0884*/ 	.short	0x0100
        /*0886*/ 	.byte	0x08
	.zero		1


	//   ....[2]....
        /*0888*/ 	.word	0x00000280
        /*088c*/ 	.word	0x000000ff
        /*0890*/ 	.word	0x00030830
        /*0894*/ 	.short	0x0100
        /*0896*/ 	.byte	0x08
	.zero		1


	//   ....[3]....
        /*0898*/ 	.word	0x00000290
        /*089c*/ 	.word	0x000000ff
        /*08a0*/ 	.word	0x00030840
        /*08a4*/ 	.short	0x0100
        /*08a6*/ 	.byte	0x08
	.zero		1


	//   ....[4]....
        /*08a8*/ 	.word	0x000002a0
        /*08ac*/ 	.word	0x000000ff
        /*08b0*/ 	.word	0x00030838
        /*08b4*/ 	.short	0x0100
        /*08b6*/ 	.byte	0x08
	.zero		1


	//   ....[5]....
        /*08b8*/ 	.word	0x000002b0
        /*08bc*/ 	.word	0x000000ff
        /*08c0*/ 	.word	0x00030848
        /*08c4*/ 	.short	0x0100
        /*08c6*/ 	.byte	0x08
	.zero		1


	//   ....[6]....
        /*08c8*/ 	.word	0x000003e0
        /*08cc*/ 	.word	0x000000ff
        /*08d0*/ 	.word	0x00030850
        /*08d4*/ 	.short	0x0100
        /*08d6*/ 	.byte	0x08
	.zero		1


	//   ....[7]....
        /*08d8*/ 	.word	0x000003f0
        /*08dc*/ 	.word	0x000000ff
        /*08e0*/ 	.word	0x00030860
        /*08e4*/ 	.short	0x0100
        /*08e6*/ 	.byte	0x08
	.zero		1


	//   ....[8]....
        /*08e8*/ 	.word	0x00000400
        /*08ec*/ 	.word	0x000000ff
        /*08f0*/ 	.word	0x00030858
        /*08f4*/ 	.short	0x0100
        /*08f6*/ 	.byte	0x08
	.zero		1


	//   ....[9]....
        /*08f8*/ 	.word	0x00000410
        /*08fc*/ 	.word	0x000000ff
        /*0900*/ 	.word	0x00030868
        /*0904*/ 	.short	0x0100
        /*0906*/ 	.byte	0x08
	.zero		1


	//   ....[10]....
        /*0908*/ 	.word	0x00000500
        /*090c*/ 	.word	0x000000ff
        /*0910*/ 	.word	0x00030870
        /*0914*/ 	.short	0x0100
        /*0916*/ 	.byte	0x06
	.zero		1


	//   ....[11]....
        /*0918*/ 	.word	0x00000510
        /*091c*/ 	.word	0x000000ff
        /*0920*/ 	.word	0x00030880
        /*0924*/ 	.short	0x0100
        /*0926*/ 	.byte	0x06
	.zero		1


	//   ....[12]....
        /*0928*/ 	.word	0x00000520
        /*092c*/ 	.word	0x000000ff
        /*0930*/ 	.word	0x00030878
        /*0934*/ 	.short	0x0100
        /*0936*/ 	.byte	0x06
	.zero		1


	//   ....[13]....
        /*0938*/ 	.word	0x00000530
        /*093c*/ 	.word	0x000000ff
        /*0940*/ 	.word	0x00030888
        /*0944*/ 	.short	0x0100
        /*0946*/ 	.byte	0x06
	.zero		1


	//   ....[14]....
        /*0948*/ 	.word	0x00000660
        /*094c*/ 	.word	0x000000ff
        /*0950*/ 	.word	0x00030890
        /*0954*/ 	.short	0x0100
        /*0956*/ 	.byte	0x08
	.zero		1


	//   ....[15]....
        /*0958*/ 	.word	0x00000670
        /*095c*/ 	.word	0x000000ff
        /*0960*/ 	.word	0x000308a0
        /*0964*/ 	.short	0x0100
        /*0966*/ 	.byte	0x08
	.zero		1


	//   ....[16]....
        /*0968*/ 	.word	0x00000680
        /*096c*/ 	.word	0x000000ff
        /*0970*/ 	.word	0x00030898
        /*0974*/ 	.short	0x0100
        /*0976*/ 	.byte	0x08
	.zero		1


	//   ....[17]....
        /*0978*/ 	.word	0x00000690
        /*097c*/ 	.word	0x000000ff
        /*0980*/ 	.word	0x000308a8
        /*0984*/ 	.short	0x0100
        /*0986*/ 	.byte	0x08
	.zero		1


	//   ....[18]....
        /*0988*/ 	.word	0x000007d0
        /*098c*/ 	.word	0x000000ff
        /*0990*/ 	.word	0x000308b0
        /*0994*/ 	.short	0x0100
        /*0996*/ 	.byte	0x08
	.zero		1


	//   ....[19]....
        /*0998*/ 	.word	0x000007e0
        /*099c*/ 	.word	0x000000ff
        /*09a0*/ 	.word	0x000308c0
        /*09a4*/ 	.short	0x0100
        /*09a6*/ 	.byte	0x08
	.zero		1


	//   ....[20]....
        /*09a8*/ 	.word	0x000007f0
        /*09ac*/ 	.word	0x000000ff
        /*09b0*/ 	.word	0x000308b8
        /*09b4*/ 	.short	0x0100
        /*09b6*/ 	.byte	0x08
	.zero		1


	//   ....[21]....
        /*09b8*/ 	.word	0x00000800
        /*09bc*/ 	.word	0x000000ff
        /*09c0*/ 	.word	0x000308c8
        /*09c4*/ 	.short	0x0100
        /*09c6*/ 	.byte	0x08
	.zero		1


	//   ....[22]....
        /*09c8*/ 	.word	0x00002520
        /*09cc*/ 	.word	0x000000ff
        /*09d0*/ 	.word	0x00030800
        /*09d4*/ 	.short	0x010a
        /*09d6*/ 	.byte	0x28
	.zero		1


	//   ....[23]....
        /*09d8*/ 	.word	0x000025a0
        /*09dc*/ 	.word	0x00000003
        /*09e0*/ 	.word	0x00030830
        /*09e4*/ 	.short	0x010a
        /*09e6*/ 	.byte	0x3f
	.zero		1


	//   ....[24]....
        /*09e8*/ 	.word	0x000025e0
        /*09ec*/ 	.word	0x00000003
        /*09f0*/ 	.word	0x00030830
        /*09f4*/ 	.short	0x010a
        /*09f6*/ 	.byte	0x3f
	.zero		1


	//   ....[25]....
        /*09f8*/ 	.word	0x00003270
        /*09fc*/ 	.word	0x000000ff
        /*0a00*/ 	.word	0x00000000
        /*0a04*/ 	.short	0x0101
        /*0a06*/ 	.byte	0x04
	.zero		1


	//   ....[26]....
        /*0a08*/ 	.word	0x000052a0
        /*0a0c*/ 	.word	0x000000ff
        /*0a10*/ 	.word	0x00030830
        /*0a14*/ 	.short	0x010a
        /*0a16*/ 	.byte	0x06
	.zero		1


	//   ....[27]....
        /*0a18*/ 	.word	0x00005300
        /*0a1c*/ 	.word	0x000000ff
        /*0a20*/ 	.word	0x00030830
        /*0a24*/ 	.short	0x010a
        /*0a26*/ 	.byte	0x06
	.zero		1


	//   ....[28]....
        /*0a28*/ 	.word	0x00006170
        /*0a2c*/ 	.word	0x000000ff
        /*0a30*/ 	.word	0x00030850
        /*0a34*/ 	.short	0x010a
        /*0a36*/ 	.byte	0x05
	.zero		1


	//   ....[29]....
        /*0a38*/ 	.word	0x000061b0
        /*0a3c*/ 	.word	0x000000ff
        /*0a40*/ 	.word	0x00030850
        /*0a44*/ 	.short	0x010a
        /*0a46*/ 	.byte	0x05
	.zero		1


	//   ....[30]....
        /*0a48*/ 	.word	0x000066e0
        /*0a4c*/ 	.word	0x000000ff
        /*0a50*/ 	.word	0x00000000
        /*0a54*/ 	.short	0x0101
        /*0a56*/ 	.byte	0x06
	.zero		1


	//   ....[31]....
        /*0a58*/ 	.word	0x00008040
        /*0a5c*/ 	.word	0x000000ff
        /*0a60*/ 	.word	0x00000000
        /*0a64*/ 	.short	0x0101
        /*0a66*/ 	.byte	0x05
	.zero		1


	//   ....[32]....
        /*0a68*/ 	.word	0x00008410
        /*0a6c*/ 	.word	0x000000ff
        /*0a70*/ 	.word	0x00030830
        /*0a74*/ 	.short	0x010a
        /*0a76*/ 	.byte	0x07
	.zero		1


	//   ....[33]....
        /*0a78*/ 	.word	0x00008470
        /*0a7c*/ 	.word	0x000000ff
        /*0a80*/ 	.word	0x00030830
        /*0a84*/ 	.short	0x010a
        /*0a86*/ 	.byte	0x07
	.zero		1


	//   ....[34]....
        /*0a88*/ 	.word	0x000092e0
        /*0a8c*/ 	.word	0x000000ff
        /*0a90*/ 	.word	0x00030850
        /*0a94*/ 	.short	0x010a
        /*0a96*/ 	.byte	0x05
	.zero		1


	//   ....[35]....
        /*0a98*/ 	.word	0x00009320
        /*0a9c*/ 	.word	0x000000ff
        /*0aa0*/ 	.word	0x00030850
        /*0aa4*/ 	.short	0x010a
        /*0aa6*/ 	.byte	0x05
	.zero		1


	//   ....[36]....
        /*0aa8*/ 	.word	0x00009860
        /*0aac*/ 	.word	0x000000ff
        /*0ab0*/ 	.word	0x00000000
        /*0ab4*/ 	.short	0x0101
        /*0ab6*/ 	.byte	0x07
	.zero		1


	//   ....[37]....
        /*0ab8*/ 	.word	0x0000a400
        /*0abc*/ 	.word	0x000000ff
        /*0ac0*/ 	.word	0x00000000
        /*0ac4*/ 	.short	0x0101
        /*0ac6*/ 	.byte	0x05
	.zero		1


	//   ....[38]....
        /*0ac8*/ 	.word	0x0000a580
        /*0acc*/ 	.word	0x000000ff
        /*0ad0*/ 	.word	0x00030830
        /*0ad4*/ 	.short	0x010a
        /*0ad6*/ 	.byte	0x05
	.zero		1


	//   ....[39]....
        /*0ad8*/ 	.word	0x0000a5e0
        /*0adc*/ 	.word	0x000000ff
        /*0ae0*/ 	.word	0x00030830
        /*0ae4*/ 	.short	0x010a
        /*0ae6*/ 	.byte	0x05
	.zero		1


	//   ....[40]....
        /*0ae8*/ 	.word	0x0000b450
        /*0aec*/ 	.word	0x000000ff
        /*0af0*/ 	.word	0x00030850
        /*0af4*/ 	.short	0x010a
        /*0af6*/ 	.byte	0x05
	.zero		1


	//   ....[41]....
        /*0af8*/ 	.word	0x0000b490
        /*0afc*/ 	.word	0x000000ff
        /*0b00*/ 	.word	0x00030850
        /*0b04*/ 	.short	0x010a
        /*0b06*/ 	.byte	0x05
	.zero		1


	//   ....[42]....
        /*0b08*/ 	.word	0x0000b9f0
        /*0b0c*/ 	.word	0x000000ff
        /*0b10*/ 	.word	0x00000000
        /*0b14*/ 	.short	0x0101
        /*0b16*/ 	.byte	0x04
	.zero		1


	//   ....[43]....
        /*0b18*/ 	.word	0x0000d330
        /*0b1c*/ 	.word	0x000000ff
        /*0b20*/ 	.word	0x00000000
        /*0b24*/ 	.short	0x0101
        /*0b26*/ 	.byte	0x05
	.zero		1


	//   ....[44]....
        /*0b28*/ 	.word	0x0000dbd0
        /*0b2c*/ 	.word	0x000000ff
        /*0b30*/ 	.word	0x00030850
        /*0b34*/ 	.short	0x010a
        /*0b36*/ 	.byte	0x05
	.zero		1


	//   ....[45]....
        /*0b38*/ 	.word	0x0000dc10
        /*0b3c*/ 	.word	0x000000ff
        /*0b40*/ 	.word	0x00030850
        /*0b44*/ 	.short	0x010a
        /*0b46*/ 	.byte	0x05
	.zero		1


	//   ....[46]....
        /*0b48*/ 	.word	0x0000e1e0
        /*0b4c*/ 	.word	0x000000ff
        /*0b50*/ 	.word	0x00000000
        /*0b54*/ 	.short	0x0101
        /*0b56*/ 	.byte	0x04
	.zero		1


	//   ....[47]....
        /*0b58*/ 	.word	0x000105d0
        /*0b5c*/ 	.word	0x000000ff
        /*0b60*/ 	.word	0x00000000
        /*0b64*/ 	.short	0x0101
        /*0b66*/ 	.byte	0x08
	.zero		1


	//   ....[48]....
        /*0b68*/ 	.word	0x00010e10
        /*0b6c*/ 	.word	0x000000ff
        /*0b70*/ 	.word	0x00000000
        /*0b74*/ 	.short	0x0101
        /*0b76*/ 	.byte	0x08
	.zero		1


	//   ....[49]....
        /*0b78*/ 	.word	0x00015930
        /*0b7c*/ 	.word	0x00000004
        /*0b80*/ 	.word	0x00030840
        /*0b84*/ 	.short	0x010a
        /*0b86*/ 	.byte	0x3f
	.zero		1


	//   ....[50]....
        /*0b88*/ 	.word	0x00015e20
        /*0b8c*/ 	.word	0x00000004
        /*0b90*/ 	.word	0x00030830
        /*0b94*/ 	.short	0x0107
        /*0b96*/ 	.byte	0x3f
	.zero		1


	//   ....[51]....
        /*0b98*/ 	.word	0x00015ed0
        /*0b9c*/ 	.word	0x00000004
        /*0ba0*/ 	.word	0x00030830
        /*0ba4*/ 	.short	0x0101
        /*0ba6*/ 	.byte	0x3f
	.zero		1


	//   ....[52]....
        /*0ba8*/ 	.word	0x00016a90
        /*0bac*/ 	.word	0x00000011
        /*0bb0*/ 	.word	0x00030800
        /*0bb4*/ 	.short	0x0107
        /*0bb6*/ 	.byte	0x3f
	.zero		1


	//   ....[53]....
        /*0bb8*/ 	.word	0x00016bb0
        /*0bbc*/ 	.word	0x00000011
        /*0bc0*/ 	.word	0x00030800
        /*0bc4*/ 	.short	0x0101
        /*0bc6*/ 	.byte	0x3f
	.zero		1


	//   ....[54]....
        /*0bc8*/ 	.word	0x00016bd0
        /*0bcc*/ 	.word	0x00000011
        /*0bd0*/ 	.word	0x00030820
        /*0bd4*/ 	.short	0x010a
        /*0bd6*/ 	.byte	0x3f
	.zero		1


	//   ....[55]....
        /*0bd8*/ 	.word	0x00016fa0
        /*0bdc*/ 	.word	0x00000007
        /*0be0*/ 	.word	0x00030840
        /*0be4*/ 	.short	0x010a
        /*0be6*/ 	.byte	0x3f
	.zero		1


	//   ....[56]....
        /*0be8*/ 	.word	0x00017480
        /*0bec*/ 	.word	0x00000007
        /*0bf0*/ 	.word	0x00030830
        /*0bf4*/ 	.short	0x0107
        /*0bf6*/ 	.byte	0x3f
	.zero		1


	//   ....[57]....
        /*0bf8*/ 	.word	0x00017530
        /*0bfc*/ 	.word	0x00000007
        /*0c00*/ 	.word	0x00030830
        /*0c04*/ 	.short	0x0101
        /*0c06*/ 	.byte	0x3f
	.zero		1


	//   ....[58]....
        /*0c08*/ 	.word	0x00017590
        /*0c0c*/ 	.word	0x00000007
        /*0c10*/ 	.word	0x00030860
        /*0c14*/ 	.short	0x010a
        /*0c16*/ 	.byte	0x3f
	.zero		1


	//   ....[59]....
        /*0c18*/ 	.word	0x00017a40
        /*0c1c*/ 	.word	0x00000007
        /*0c20*/ 	.word	0x00030850
        /*0c24*/ 	.short	0x0107
        /*0c26*/ 	.byte	0x3f
	.zero		1


	//   ....[60]....
        /*0c28*/ 	.word	0x00017b60
        /*0c2c*/ 	.word	0x00000007
        /*0c30*/ 	.word	0x00030850
        /*0c34*/ 	.short	0x0101
        /*0c36*/ 	.byte	0x3f
	.zero		1


	//   ....[61]....
        /*0c38*/ 	.word	0x00017d70
        /*0c3c*/ 	.word	0x00000000
        /*0c40*/ 	.word	0x00030860
        /*0c44*/ 	.short	0x010a
        /*0c46*/ 	.byte	0x3f
	.zero		1


	//   ....[62]....
        /*0c48*/ 	.word	0x000181d0
        /*0c4c*/ 	.word	0x00000000
        /*0c50*/ 	.word	0x00030850
        /*0c54*/ 	.short	0x0107
        /*0c56*/ 	.byte	0x3f
	.zero		1


	//   ....[63]....
        /*0c58*/ 	.word	0x00018280
        /*0c5c*/ 	.word	0x00000000
        /*0c60*/ 	.word	0x00030850
        /*0c64*/ 	.short	0x0101
        /*0c66*/ 	.byte	0x3f
	.zero		1


	//   ....[64]....
        /*0c68*/ 	.word	0x000193d0
        /*0c6c*/ 	.word	0x00000007
        /*0c70*/ 	.word	0x00030820
        /*0c74*/ 	.short	0x010a
        /*0c76*/ 	.byte	0x3f
	.zero		1


	//   ....[65]....
        /*0c78*/ 	.word	0x00019570
        /*0c7c*/ 	.word	0x00000005
        /*0c80*/ 	.word	0x00030840
        /*0c84*/ 	.short	0x010a
        /*0c86*/ 	.byte	0x3f
	.zero		1


	//   ....[66]....
        /*0c88*/ 	.word	0x00019610
        /*0c8c*/ 	.word	0x00000003
        /*0c90*/ 	.word	0x00030840
        /*0c94*/ 	.short	0x010a
        /*0c96*/ 	.byte	0x3f
	.zero		1


	//   ....[67]....
        /*0c98*/ 	.word	0x00019650
        /*0c9c*/ 	.word	0x00000005
        /*0ca0*/ 	.word	0x00030860
        /*0ca4*/ 	.short	0x010a
        /*0ca6*/ 	.byte	0x3f
	.zero		1


	//   ....[68]....
        /*0ca8*/ 	.word	0x00019690
        /*0cac*/ 	.word	0x00000003
        /*0cb0*/ 	.word	0x00030860
        /*0cb4*/ 	.short	0x010a
        /*0cb6*/ 	.byte	0x3f
	.zero		1


	//   ....[69]....
        /*0cb8*/ 	.word	0x00019700
        /*0cbc*/ 	.word	0x00000003
        /*0cc0*/ 	.word	0x00030800
        /*0cc4*/ 	.short	0x010a
        /*0cc6*/ 	.byte	0x3f
	.zero		1


	//   ....[70]....
        /*0cc8*/ 	.word	0x00019750
        /*0ccc*/ 	.word	0x00000003
        /*0cd0*/ 	.word	0x00030830
        /*0cd4*/ 	.short	0x010a
        /*0cd6*/ 	.byte	0x3f
	.zero		1


	//   ....[71]....
        /*0cd8*/ 	.word	0x000197b0
        /*0cdc*/ 	.word	0x00000003
        /*0ce0*/ 	.word	0x00030830
        /*0ce4*/ 	.short	0x010a
        /*0ce6*/ 	.byte	0x3f
	.zero		1


	//   ....[72]....
        /*0ce8*/ 	.word	0x00019810
        /*0cec*/ 	.word	0x00000002
        /*0cf0*/ 	.word	0x00030850
        /*0cf4*/ 	.short	0x010a
        /*0cf6*/ 	.byte	0x3f
	.zero		1


	//   ....[73]....
        /*0cf8*/ 	.word	0x00019870
        /*0cfc*/ 	.word	0x00000003
        /*0d00*/ 	.word	0x00030830
        /*0d04*/ 	.short	0x010a
        /*0d06*/ 	.byte	0x3f
	.zero		1


	//   ....[74]....
        /*0d08*/ 	.word	0x000198d0
        /*0d0c*/ 	.word	0x00000002
        /*0d10*/ 	.word	0x00030850
        /*0d14*/ 	.short	0x010a
        /*0d16*/ 	.byte	0x3f
	.zero		1


	//   ....[75]....
        /*0d18*/ 	.word	0x00019930
        /*0d1c*/ 	.word	0x00000003
        /*0d20*/ 	.word	0x00030830
        /*0d24*/ 	.short	0x010a
        /*0d26*/ 	.byte	0x3f
	.zero		1


	//   ....[76]....
        /*0d28*/ 	.word	0x00019990
        /*0d2c*/ 	.word	0x00000002
        /*0d30*/ 	.word	0x00030850
        /*0d34*/ 	.short	0x010a
        /*0d36*/ 	.byte	0x3f
	.zero		1


	//   ....[77]....
        /*0d38*/ 	.word	0x000199f0
        /*0d3c*/ 	.word	0x00000005
        /*0d40*/ 	.word	0x00030850
        /*0d44*/ 	.short	0x010a
        /*0d46*/ 	.byte	0x3f
	.zero		1


	//   ....[78]....
        /*0d48*/ 	.word	0x00019b10
        /*0d4c*/ 	.word	0x00000004
        /*0d50*/ 	.word	0x00030840
        /*0d54*/ 	.short	0x010a
        /*0d56*/ 	.byte	0x3f
	.zero		1


	//   ....[79]....
        /*0d58*/ 	.word	0x0001abb0
        /*0d5c*/ 	.word	0x00000011
        /*0d60*/ 	.word	0x00030820
        /*0d64*/ 	.short	0x010a
        /*0d66*/ 	.byte	0x3f
	.zero		1


	//   ....[80]....
        /*0d68*/ 	.word	0x0001ac00
        /*0d6c*/ 	.word	0x00000007
        /*0d70*/ 	.word	0x00030840
        /*0d74*/ 	.short	0x010a
        /*0d76*/ 	.byte	0x3f
	.zero		1


	//   ....[81]....
        /*0d78*/ 	.word	0x0001b220
        /*0d7c*/ 	.word	0x00000007
        /*0d80*/ 	.word	0x00030860
        /*0d84*/ 	.short	0x010a
        /*0d86*/ 	.byte	0x3f
	.zero		1


	//   ....[82]....
        /*0d88*/ 	.word	0x0001b850
        /*0d8c*/ 	.word	0x00000000
        /*0d90*/ 	.word	0x00030860
        /*0d94*/ 	.short	0x010a
        /*0d96*/ 	.byte	0x3f
	.zero		1


	//   ....[83]....
        /*0d98*/ 	.word	0x0001c8f0
        /*0d9c*/ 	.word	0x00000007
        /*0da0*/ 	.word	0x00030820
        /*0da4*/ 	.short	0x010a
        /*0da6*/ 	.byte	0x3f
	.zero		1


	//   ....[84]....
        /*0da8*/ 	.word	0x0001ca90
        /*0dac*/ 	.word	0x00000005
        /*0db0*/ 	.word	0x00030840
        /*0db4*/ 	.short	0x010a
        /*0db6*/ 	.byte	0x3f
	.zero		1


	//   ....[85]....
        /*0db8*/ 	.word	0x0001cae0
        /*0dbc*/ 	.word	0x00000003
        /*0dc0*/ 	.word	0x00030840
        /*0dc4*/ 	.short	0x010a
        /*0dc6*/ 	.byte	0x3f
	.zero		1


	//   ....[86]....
        /*0dc8*/ 	.word	0x0001cb30
        /*0dcc*/ 	.word	0x00000005
        /*0dd0*/ 	.word	0x00030860
        /*0dd4*/ 	.short	0x010a
        /*0dd6*/ 	.byte	0x3f
	.zero		1


	//----- nvinfo : EIATTR_NUM_MBARRIERS
	.align		4
.L_445:
        /*0dd8*/ 	.byte	0x03, 0x38
        /*0dda*/ 	.short	0x0016


	//----- nvinfo : EIATTR_EXIT_INSTR_OFFSETS
	.align		4
        /*0ddc*/ 	.byte	0x04, 0x1c
        /*0dde*/ 	.short	(.L_447 - .L_446)


	//   ....[0]....
.L_446:
        /*0de0*/ 	.word	0x00000990


	//   ....[1]....
        /*0de4*/ 	.word	0x00013270


	//   ....[2]....
        /*0de8*/ 	.word	0x000196e0


	//----- nvinfo : EIATTR_MAX_THREADS
	.align		4
.L_447:
        /*0dec*/ 	.byte	0x04, 0x05
        /*0dee*/ 	.short	(.L_449 - .L_448)
.L_448:
        /*0df0*/ 	.word	0x00000180
        /*0df4*/ 	.word	0x00000001
        /*0df8*/ 	.word	0x00000001


	//----- nvinfo : EIATTR_CRS_STACK_SIZE
	.align		4
.L_449:
        /*0dfc*/ 	.byte	0x04, 0x1e
        /*0dfe*/ 	.short	(.L_451 - .L_450)
.L_450:
        /*0e00*/ 	.word	0x00000000


	//----- nvinfo : EIATTR_CBANK_PARAM_SIZE
	.align		4
.L_451:
        /*0e04*/ 	.byte	0x03, 0x19
        /*0e06*/ 	.short	0x0af0


	//----- nvinfo : EIATTR_PARAM_CBANK
	.align		4
        /*0e08*/ 	.byte	0x04, 0x0a
        /*0e0a*/ 	.short	(.L_453 - .L_452)
	.align		4
.L_452:
        /*0e0c*/ 	.word	index@(.nv.constant0._ZN7cutlass13device_kernelIN5flash11enable_sm90INS1_16FlashAttnFwdSm90INS1_25CollectiveMainloopFwdSm90ILi2EN4cute5tupleIJNS5_1CILi1EEES8_S8_EEENS6_IJNS7_ILi128EEENS7_ILi64EEENS7_ILi256EEEEEELi256ENS_6half_tEfNS_4arch4Sm90ELb0ELb1ELb1ELb1ELb1ELb0ELb0ELb1ELb1ELb1ELb1ELb0EEENS1_21CollectiveEpilogueFwdINS6_IJSA_SC_SB_EEES9_SE_SG_Li256ELb1ELb1ELb1ELb0EEENS1_36VarlenDynamicPersistentTileSchedulerILi128ELi64ELi256ELi128ELb1ELb1ELb1ELb1ELb0ELb1EEEEEEEEEvNT_6ParamsE)
        /*0e10*/ 	.short	0x0210
        /*0e12*/ 	.short	0x0af0


	//----- nvinfo : EIATTR_SW_WAR
	.align		4
.L_453:
        /*0e14*/ 	.byte	0x04, 0x36
        /*0e16*/ 	.short	(.L_455 - .L_454)
.L_454:
        /*0e18*/ 	.word	0x00000008
.L_455:


//--------------------- .nv.info._ZN7cutlass13device_kernelIN5flash11enable_sm90INS1_16FlashAttnFwdSm90INS1_25CollectiveMainloopFwdSm90ILi2EN4cute5tupleIJNS5_1CILi1EEES8_S8_EEENS6_IJNS7_ILi128EEENS7_ILi64EEENS7_ILi256EEEEEELi256ENS_6half_tEfNS_4arch4Sm90ELb0ELb1ELb1ELb1ELb1ELb1ELb0ELb1ELb1ELb1ELb1ELb0EEENS1_21CollectiveEpilogueFwdINS6_IJSA_SC_SB_EEES9_SE_SG_Li256ELb1ELb1ELb1ELb0EEENS1_36VarlenDynamicPersistentTileSchedulerILi128ELi64ELi256ELi128ELb1ELb1ELb1ELb1ELb0ELb1EEEEEEEEEvNT_6ParamsE --------------------------
	.section	.nv.info._ZN7cutlass13device_kernelIN5flash11enable_sm90INS1_16FlashAttnFwdSm90INS1_25CollectiveMainloopFwdSm90ILi2EN4cute5tupleIJNS5_1CILi1EEES8_S8_EEENS6_IJNS7_ILi128EEENS7_ILi64EEENS7_ILi256EEEEEELi256ENS_6half_tEfNS_4arch4Sm90ELb0ELb1ELb1ELb1ELb1ELb1ELb0ELb1ELb1ELb1ELb1ELb0EEENS1_21CollectiveEpilogueFwdINS6_IJSA_SC_SB_EEES9_SE_SG_Li256ELb1ELb1ELb1ELb0EEENS1_36VarlenDynamicPersistentTileSchedulerILi128ELi64ELi256ELi128ELb1ELb1ELb1ELb1ELb0ELb1EEEEEEEEEvNT_6ParamsE,"",@"SHT_CUDA_INFO"
	.sectionflags	@""
	.align	4


	//----- nvinfo : EIATTR_CUDA_API_VERSION
	.align		4
        /*0000*/ 	.byte	0x04, 0x37
        /*0002*/ 	.short	(.L_457 - .L_456)
.L_456:
        /*0004*/ 	.word	0x00000082


	//----- nvinfo : EIATTR_KPARAM_INFO
	.align		4
.L_457:
        /*0008*/ 	.byte	0x04, 0x17
        /*000a*/ 	.short	(.L_459 - .L_458)
.L_458:
        /*000c*/ 	.word	0x00000000
        /*0010*/ 	.short	0x0000
        /*0012*/ 	.short	0x0070
        /*0014*/ 	.byte	0x00, 0xf0, 0x01, 0x2a


	//----- nvinfo : EIATTR_SPARSE_MMA_MASK
	.align		4
.L_459:
        /*0018*/ 	.byte	0x03, 0x50
        /*001a*/ 	.short	0x0000


	//----- nvinfo : EIATTR_MAXREG_COUNT
	.align		4
        /*001c*/ 	.byte	0x03, 0x1b
        /*001e*/ 	.short	0x00a8


	//----- nvinfo : EIATTR_NUM_BARRIERS
	.align		4
        /*0020*/ 	.byte	0x02, 0x4c
        /*0022*/ 	.byte	0x10
	.zero		1


	//----- nvinfo : EIATTR_EXTERNS
	.align		4
        /*0024*/ 	.byte	0x04, 0x0f
        /*0026*/ 	.short	(.L_461 - .L_460)


	//   ....[0]....
	.align		4
.L_460:
        /*0028*/ 	.word	index@(__assertfail)


	//----- nvinfo : EIATTR_ANNOTATIONS
	.align		4
.L_461:
        /*002c*/ 	.byte	0x04, 0x55
        /*002e*/ 	.short	(.L_463 - .L_462)


	//   ....[0]....
.L_462:
        /* <DEDUP_REMOVED lines=153> */


	//----- nvinfo : EIATTR_MERCURY_ISA_VERSION
	.align		4
.L_463:
        /*09a8*/ 	.byte	0x03, 0x5f
        /*09aa*/ 	.short	0x0101


	//----- nvinfo : EIATTR_UNUSED_LOAD_BYTE_OFFSET
	.align		4
        /*09ac*/ 	.byte	0x04, 0x44
        /*09ae*/ 	.short	(.L_465 - .L_464)


	//   ....[0]....
.L_464:
        /*09b0*/ 	.word	0x00000a60
        /*09b4*/ 	.word	0x0000fff0


	//   ....[1]....
        /*09b8*/ 	.word	0x00020540
        /*09bc*/ 	.word	0x0000fff0


	//----- nvinfo : EIATTR_INT_WARP_WIDE_INSTR_OFFSETS
	.align		4
.L_465:
        /*09c0*/ 	.byte	0x04, 0x31
        /*09c2*/ 	.short	(.L_467 - .L_466)


	//   ....[0]....
.L_466:
        /*09c4*/ 	.word	0x00000130


	//   ....[1]....
        /*09c8*/ 	.word	0x00000170


	//   ....[2]....
        /*09cc*/ 	.word	0x000001e0


	//   ....[3]....
        /*09d0*/ 	.word	0x00028a90


	//   ....[4]....
        /*09d4*/ 	.word	0x00028b20


	//   ....[5]....
        /*09d8*/ 	.word	0x0002b810


	//   ....[6]....
        /*09dc*/ 	.word	0x0002b8a0


	//----- nvinfo : EIATTR_COOP_GROUP_MASK_REGIDS
	.align		4
.L_467:
        /*09e0*/ 	.byte	0x04, 0x29
        /*09e2*/ 	.short	(.L_469 - .L_468)


	//   ....[0]....
.L_468:
        /*09e4*/ 	.word	0xffffffff


	//   ....[1]....
        /*09e8*/ 	.word	0xffffffff


	//   ....[2]....
        /*09ec*/ 	.word	0xffffffff


	//   ....[3]....
        /*09f0*/ 	.word	0xffffffff


	//   ....[4]....
        /*09f4*/ 	.word	0xffffffff


	//   ....[5]....
        /*09f8*/ 	.word	0xffffffff


	//   ....[6]....
        /*09fc*/ 	.word	0xffffffff


	//   ....[7]....
        /*0a00*/ 	.word	0xffffffff


	//   ....[8]....
        /*0a04*/ 	.word	0xffffffff


	//   ....[9]....
        /*0a08*/ 	.word	0xffffffff


	//   ....[10]....
        /*0a0c*/ 	.word	0xffffffff


	//   ....[11]....
        /*0a10*/ 	.word	0xffffffff


	//   ....[12]....
        /*0a14*/ 	.word	0xffffffff


	//   ....[13]....
        /*0a18*/ 	.word	0xffffffff


	//   ....[14]....
        /*0a1c*/ 	.word	0xffffffff


	//   ....[15]....
        /*0a20*/ 	.word	0xffffffff


	//   ....[16]....
        /*0a24*/ 	.word	0xffffffff


	//   ....[17]....
        /*0a28*/ 	.word	0xffffffff


	//   ....[18]....
        /*0a2c*/ 	.word	0xffffffff


	//   ....[19]....
        /*0a30*/ 	.word	0xffffffff


	//   ....[20]....
        /*0a34*/ 	.word	0xffffffff


	//   ....[21]....
        /*0a38*/ 	.word	0xffffffff


	//   ....[22]....
        /*0a3c*/ 	.word	0xffffffff


	//   ....[23]....
        /*0a40*/ 	.word	0xffffffff


	//   ....[24]....
        /*0a44*/ 	.word	0xffffffff


	//   ....[25]....
        /*0a48*/ 	.word	0xffffffff


	//   ....[26]....
        /*0a4c*/ 	.word	0xffffffff


	//   ....[27]....
        /*0a50*/ 	.word	0xffffffff


	//   ....[28]....
        /*0a54*/ 	.word	0xffffffff


	//   ....[29]....
        /*0a58*/ 	.word	0xffffffff


	//   ....[30]....
        /*0a5c*/ 	.word	0xffffffff


	//   ....[31]....
        /*0a60*/ 	.word	0xffffffff


	//   ....[32]....
        /*0a64*/ 	.word	0xffffffff


	//   ....[33]....
        /*0a68*/ 	.word	0xffffffff


	//   ....[34]....
        /*0a6c*/ 	.word	0xffffffff


	//   ....[35]....
        /*0a70*/ 	.word	0xffffffff


	//   ....[36]....
        /*0a74*/ 	.word	0xffffffff


	//   ....[37]....
        /*0a78*/ 	.word	0xffffffff


	//   ....[38]....
        /*0a7c*/ 	.word	0xffffffff


	//   ....[39]....
        /*0a80*/ 	.word	0xffffffff


	//   ....[40]....
        /*0a84*/ 	.word	0xffffffff


	//   ....[41]....
        /*0a88*/ 	.word	0xffffffff


	//   ....[42]....
        /*0a8c*/ 	.word	0xffffffff


	//   ....[43]....
        /*0a90*/ 	.word	0xffffffff


	//   ....[44]....
        /*0a94*/ 	.word	0xffffffff


	//   ....[45]....
        /*0a98*/ 	.word	0xffffffff


	//   ....[46]....
        /*0a9c*/ 	.word	0xffffffff


	//   ....[47]....
        /*0aa0*/ 	.word	0xffffffff


	//   ....[48]....
        /*0aa4*/ 	.word	0xffffffff


	//   ....[49]....
        /*0aa8*/ 	.word	0xffffffff


	//   ....[50]....
        /*0aac*/ 	.word	0xffffffff


	//   ....[51]....
        /*0ab0*/ 	.word	0xffffffff


	//   ....[52]....
        /*0ab4*/ 	.word	0xffffffff


	//   ....[53]....
        /*0ab8*/ 	.word	0xffffffff


	//   ....[54]....
        /*0abc*/ 	.word	0xffffffff


	//   ....[55]....
        /*0ac0*/ 	.word	0xffffffff


	//   ....[56]....
        /*0ac4*/ 	.word	0xffffffff


	//   ....[57]....
        /*0ac8*/ 	.word	0xffffffff


	//   ....[58]....
        /*0acc*/ 	.word	0xffffffff


	//   ....[59]....
        /*0ad0*/ 	.word	0xffffffff


	//   ....[60]....
        /*0ad4*/ 	.word	0xffffffff


	//   ....[61]....
        /*0ad8*/ 	.word	0xffffffff


	//   ....[62]....
        /*0adc*/ 	.word	0xffffffff


	//   ....[63]....
        /*0ae0*/ 	.word	0xffffffff


	//   ....[64]....
        /*0ae4*/ 	.word	0xffffffff


	//   ....[65]....
        /*0ae8*/ 	.word	0xffffffff


	//   ....[66]....
        /*0aec*/ 	.word	0xffffffff


	//   ....[67]....
        /*0af0*/ 	.word	0xffffffff


	//   ....[68]....
        /*0af4*/ 	.word	0xffffffff


	//   ....[69]....
        /*0af8*/ 	.word	0xffffffff


	//   ....[70]....
        /*0afc*/ 	.word	0xffffffff


	//   ....[71]....
        /*0b00*/ 	.word	0xffffffff


	//   ....[72]....
        /*0b04*/ 	.word	0xffffffff


	//   ....[73]....
        /*0b08*/ 	.word	0xffffffff


	//   ....[74]....
        /*0b0c*/ 	.word	0xffffffff


	//   ....[75]....
        /*0b10*/ 	.word	0xffffffff


	//   ....[76]....
        /*0b14*/ 	.word	0xffffffff


	//   ....[77]....
        /*0b18*/ 	.word	0xffffffff


	//   ....[78]....
        /*0b1c*/ 	.word	0xffffffff


	//   ....[79]....
        /*0b20*/ 	.word	0xffffffff


	//   ....[80]....
        /*0b24*/ 	.word	0xffffffff


	//   ....[81]....
        /*0b28*/ 	.word	0xffffffff


	//   ....[82]....
        /*0b2c*/ 	.word	0xffffffff


	//   ....[83]....
        /*0b30*/ 	.word	0xffffffff


	//   ....[84]....
        /*0b34*/ 	.word	0xffffffff


	//   ....[85]....
        /*0b38*/ 	.word	0xffffffff


	//   ....[86]....
        /*0b3c*/ 	.word	0xffffffff


	//   ....[87]....
        /*0b40*/ 	.word	0xffffffff


	//   ....[88]....
        /*0b44*/ 	.word	0xffffffff


	//   ....[89]....
        /*0b48*/ 	.word	0xffffffff


	//   ....[90]....
        /*0b4c*/ 	.word	0xffffffff


	//   ....[91]....
        /*0b50*/ 	.word	0xffffffff


	//   ....[92]....
        /*0b54*/ 	.word	0xffffffff


	//   ....[93]....
        /*0b58*/ 	.word	0xffffffff


	//   ....[94]....
        /*0b5c*/ 	.word	0xffffffff


	//   ....[95]....
        /*0b60*/ 	.word	0xffffffff


	//   ....[96]....
        /*0b64*/ 	.word	0xffffffff


	//   ....[97]....
        /*0b68*/ 	.word	0xffffffff


	//   ....[98]....
        /*0b6c*/ 	.word	0xffffffff


	//   ....[99]....
        /*0b70*/ 	.word	0xffffffff


	//   ....[100]....
        /*0b74*/ 	.word	0xffffffff


	//   ....[101]....
        /*0b78*/ 	.word	0xffffffff


	//   ....[102]....
        /*0b7c*/ 	.word	0xffffffff


	//   ....[103]....
        /*0b80*/ 	.word	0xffffffff


	//   ....[104]....
        /*0b84*/ 	.word	0xffffffff


	//   ....[105]....
        /*0b88*/ 	.word	0xffffffff


	//   ....[106]....
        /*0b8c*/ 	.word	0xffffffff


	//   ....[107]....
        /*0b90*/ 	.word	0xffffffff


	//   ....[108]....
        /*0b94*/ 	.word	0xffffffff


	//   ....[109]....
        /*0b98*/ 	.word	0xffffffff


	//   ....[110]....
        /*0b9c*/ 	.word	0xffffffff


	//   ....[111]....
        /*0ba0*/ 	.word	0xffffffff


	//   ....[112]....
        /*0ba4*/ 	.word	0xffffffff


	//   ....[113]....
        /*0ba8*/ 	.word	0xffffffff


	//   ....[114]....
        /*0bac*/ 	.word	0xffffffff


	//   ....[115]....
        /*0bb0*/ 	.word	0xffffffff


	//   ....[116]....
        /*0bb4*/ 	.word	0xffffffff


	//   ....[117]....
        /*0bb8*/ 	.word	0xffffffff


	//   ....[118]....
        /*0bbc*/ 	.word	0xffffffff


	//   ....[119]....
        /*0bc0*/ 	.word	0xffffffff


	//   ....[120]....
        /*0bc4*/ 	.word	0xffffffff


	//   ....[121]....
        /*0bc8*/ 	.word	0xffffffff


	//   ....[122]....
        /*0bcc*/ 	.word	0xffffffff


	//   ....[123]....
        /*0bd0*/ 	.word	0xffffffff


	//   ....[124]....
        /*0bd4*/ 	.word	0xffffffff


	//   ....[125]....
        /*0bd8*/ 	.word	0xffffffff


	//   ....[126]....
        /*0bdc*/ 	.word	0xffffffff


	//   ....[127]....
        /*0be0*/ 	.word	0xffffffff


	//   ....[128]....
        /*0be4*/ 	.word	0xffffffff


	//   ....[129]....
        /*0be8*/ 	.word	0xffffffff


	//   ....[130]....
        /*0bec*/ 	.word	0xffffffff


	//   ....[131]....
        /*0bf0*/ 	.word	0xffffffff


	//   ....[132]....
        /*0bf4*/ 	.word	0xffffffff


	//   ....[133]....
        /*0bf8*/ 	.word	0xffffffff


	//   ....[134]....
        /*0bfc*/ 	.word	0xffffffff


	//   ....[135]....
        /*0c00*/ 	.word	0xffffffff


	//   ....[136]....
        /*0c04*/ 	.word	0xffffffff


	//   ....[137]....
        /*0c08*/ 	.word	0xffffffff


	//   ....[138]....
        /*0c0c*/ 	.word	0xffffffff


	//   ....[139]....
        /*0c10*/ 	.word	0xffffffff


	//   ....[140]....
        /*0c14*/ 	.word	0xffffffff


	//   ....[141]....
        /*0c18*/ 	.word	0xffffffff


	//   ....[142]....
        /*0c1c*/ 	.word	0xffffffff


	//   ....[143]....
        /*0c20*/ 	.word	0xffffffff


	//   ....[144]....
        /*0c24*/ 	.word	0xffffffff


	//   ....[145]....
        /*0c28*/ 	.word	0xffffffff


	//   ....[146]....
        /*0c2c*/ 	.word	0xffffffff


	//   ....[147]....
        /*0c30*/ 	.word	0xffffffff


	//   ....[148]....
        /*0c34*/ 	.word	0xffffffff


	//   ....[149]....
        /*0c38*/ 	.word	0xffffffff


	//   ....[150]....
        /*0c3c*/ 	.word	0xffffffff


	//   ....[151]....
        /*0c40*/ 	.word	0xffffffff


	//   ....[152]....
        /*0c44*/ 	.word	0xffffffff


	//   ....[153]....
        /*0c48*/ 	.word	0xffffffff


	//   ....[154]....
        /*0c4c*/ 	.word	0xffffffff


	//   ....[155]....
        /*0c50*/ 	.word	0xffffffff


	//   ....[156]....
        /*0c54*/ 	.word	0xffffffff


	//   ....[157]....
        /*0c58*/ 	.word	0xffffffff


	//   ....[158]....
        /*0c5c*/ 	.word	0xffffffff


	//   ....[159]....
        /*0c60*/ 	.word	0xffffffff


	//   ....[160]....
        /*0c64*/ 	.word	0xffffffff


	//   ....[161]....
        /*0c68*/ 	.word	0xffffffff


	//   ....[162]....
        /*0c6c*/ 	.word	0xffffffff


	//   ....[163]....
        /*0c70*/ 	.word	0xffffffff


	//   ....[164]....
        /*0c74*/ 	.word	0xffffffff


	//   ....[165]....
        /*0c78*/ 	.word	0xffffffff


	//   ....[166]....
        /*0c7c*/ 	.word	0xffffffff


	//   ....[167]....
        /*0c80*/ 	.word	0xffffffff


	//   ....[168]....
        /*0c84*/ 	.word	0xffffffff


	//   ....[169]....
        /*0c88*/ 	.word	0xffffffff


	//   ....[170]....
        /*0c8c*/ 	.word	0xffffffff


	//   ....[171]....
        /*0c90*/ 	.word	0xffffffff


	//   ....[172]....
        /*0c94*/ 	.word	0xffffffff


	//   ....[173]....
        /*0c98*/ 	.word	0xffffffff


	//   ....[174]....
        /*0c9c*/ 	.word	0xffffffff


	//   ....[175]....
        /*0ca0*/ 	.word	0xffffffff


	//   ....[176]....
        /*0ca4*/ 	.word	0xffffffff


	//   ....[177]....
        /*0ca8*/ 	.word	0xffffffff


	//   ....[178]....
        /*0cac*/ 	.word	0xffffffff


	//   ....[179]....
        /*0cb0*/ 	.word	0xffffffff


	//   ....[180]....
        /*0cb4*/ 	.word	0xffffffff


	//   ....[181]....
        /*0cb8*/ 	.word	0xffffffff


	//   ....[182]....
        /*0cbc*/ 	.word	0xffffffff


	//   ....[183]....
        /*0cc0*/ 	.word	0xffffffff


	//   ....[184]....
        /*0cc4*/ 	.word	0xffffffff


	//   ....[185]....
        /*0cc8*/ 	.word	0xffffffff


	//   ....[186]....
        /*0ccc*/ 	.word	0xffffffff


	//   ....[187]....
        /*0cd0*/ 	.word	0xffffffff


	//   ....[188]....
        /*0cd4*/ 	.word	0xffffffff


	//   ....[189]....
        /*0cd8*/ 	.word	0xffffffff


	//   ....[190]....
        /*0cdc*/ 	.word	0xffffffff


	//   ....[191]....
        /*0ce0*/ 	.word	0x0500000f


	//   ....[192]....
        /*0ce4*/ 	.word	0x0500000f


	//   ....[193]....
        /*0ce8*/ 	.word	0x0500000f


	//   ....[194]....
        /*0cec*/ 	.word	0x0500000f


	//   ....[195]....
        /*0cf0*/ 	.word	0x0500000f


	//   ....[196]....
        /*0cf4*/ 	.word	0x0500000f


	//   ....[197]....
        /*0cf8*/ 	.word	0x0500000f


	//   ....[198]....
        /*0cfc*/ 	.word	0x0500000f


	//   ....[199]....
        /*0d00*/ 	.word	0x0500000f


	//   ....[200]....
        /*0d04*/ 	.word	0x0500000f


	//   ....[201]....
        /*0d08*/ 	.word	0x0500000f


	//   ....[202]....
        /*0d0c*/ 	.word	0x0500000f


	//   ....[203]....
        /*0d10*/ 	.word	0x0500000f


	//   ....[204]....
        /*0d14*/ 	.word	0x0500000f


	//   ....[205]....
        /*0d18*/ 	.word	0x0500000f


	//   ....[206]....
        /*0d1c*/ 	.word	0x0500000f


	//   ....[207]....
        /*0d20*/ 	.word	0x0500000f


	//   ....[208]....
        /*0d24*/ 	.word	0x0500000f


	//   ....[209]....
        /*0d28*/ 	.word	0x0500000f


	//   ....[210]....
        /*0d2c*/ 	.word	0x0500000f


	//   ....[211]....
        /*0d30*/ 	.word	0x0500000f


	//   ....[212]....
        /*0d34*/ 	.word	0x0500000f


	//   ....[213]....
        /*0d38*/ 	.word	0x0500000f


	//   ....[214]....
        /*0d3c*/ 	.word	0x0500000f


	//   ....[215]....
        /*0d40*/ 	.word	0x0500000f


	//   ....[216]....
        /*0d44*/ 	.word	0x0500000f


	//   ....[217]....
        /*0d48*/ 	.word	0x0500000f


	//   ....[218]....
        /*0d4c*/ 	.word	0x0500000f


	//   ....[219]....
        /*0d50*/ 	.word	0x0500000f


	//   ....[220]....
        /*0d54*/ 	.word	0x0500000f


	//   ....[221]....
        /*0d58*/ 	.word	0x0500000f


	//   ....[222]....
        /*0d5c*/ 	.word	0x0500000f


	//   ....[223]....
        /*0d60*/ 	.word	0x0500000f


	//   ....[224]....
        /*0d64*/ 	.word	0x0500000f


	//   ....[225]....
        /*0d68*/ 	.word	0x0500000f


	//   ....[226]....
        /*0d6c*/ 	.word	0x0500000f


	//   ....[227]....
        /*0d70*/ 	.word	0x0500000f


	//   ....[228]....
        /*0d74*/ 	.word	0x0500000f


	//   ....[229]....
        /*0d78*/ 	.word	0x0500000f


	//   ....[230]....
        /*0d7c*/ 	.word	0x0500000f


	//   ....[231]....
        /*0d80*/ 	.word	0x0500000f


	//   ....[232]....
        /*0d84*/ 	.word	0x0500000f


	//   ....[233]....
        /*0d88*/ 	.word	0x0500000f


	//   ....[234]....
        /*0d8c*/ 	.word	0x0500000f


	//   ....[235]....
        /*0d90*/ 	.word	0x0500000f


	//   ....[236]....
        /*0d94*/ 	.word	0x0500000f


	//   ....[237]....
        /*0d98*/ 	.word	0x0500000f


	//   ....[238]....
        /*0d9c*/ 	.word	0x0500000f


	//   ....[239]....
        /*0da0*/ 	.word	0x0500000f


	//   ....[240]....
        /*0da4*/ 	.word	0x0500000f


	//   ....[241]....
        /*0da8*/ 	.word	0x0500000f


	//   ....[242]....
        /*0dac*/ 	.word	0x0500000f


	//   ....[243]....
        /*0db0*/ 	.word	0x0500000f


	//   ....[244]....
        /*0db4*/ 	.word	0x0500000f


	//   ....[245]....
        /*0db8*/ 	.word	0x0500000f


	//   ....[246]....
        /*0dbc*/ 	.word	0x0500000f


	//   ....[247]....
        /*0dc0*/ 	.word	0x0500000f


	//   ....[248]....
        /*0dc4*/ 	.word	0x0500000f


	//   ....[249]....
        /*0dc8*/ 	.word	0x0500000f


	//   ....[250]....
        /*0dcc*/ 	.word	0x0500000f


	//   ....[251]....
        /*0dd0*/ 	.word	0x0500000f


	//   ....[252]....
        /*0dd4*/ 	.word	0x0500000f


	//   ....[253]....
        /*0dd8*/ 	.word	0x0500000f


	//   ....[254]....
        /*0ddc*/ 	.word	0x0500000f


	//   ....[255]....
        /*0de0*/ 	.word	0x0500000f


	//   ....[0]....
        /*0de4*/ 	.word	0x0500000f


	//   ....[1]....
        /*0de8*/ 	.word	0x0500000f


	//   ....[2]....
        /*0dec*/ 	.word	0x0500000f


	//   ....[3]....
        /*0df0*/ 	.word	0x0500000f


	//   ....[4]....
        /*0df4*/ 	.word	0x0500000f


	//   ....[5]....
        /*0df8*/ 	.word	0x0500000f


	//   ....[6]....
        /*0dfc*/ 	.word	0x0500000f


	//   ....[7]....
        /*0e00*/ 	.word	0x0500000f


	//   ....[8]....
        /*0e04*/ 	.word	0x0500000f


	//   ....[9]....
        /*0e08*/ 	.word	0x0500000f


	//   ....[10]....
        /*0e0c*/ 	.word	0x0500000f


	//   ....[11]....
        /*0e10*/ 	.word	0x0500000f


	//   ....[12]....
        /*0e14*/ 	.word	0x0500000f


	//   ....[13]....
        /*0e18*/ 	.word	0x0500000f


	//   ....[14]....
        /*0e1c*/ 	.word	0x0500000f


	//   ....[15]....
        /*0e20*/ 	.word	0x0500000f


	//   ....[16]....
        /*0e24*/ 	.word	0x0500000f


	//   ....[17]....
        /*0e28*/ 	.word	0x0500000f


	//   ....[18]....
        /*0e2c*/ 	.word	0x0500000f


	//   ....[19]....
        /*0e30*/ 	.word	0x0500000f


	//   ....[20]....
        /*0e34*/ 	.word	0x0500000f


	//   ....[21]....
        /*0e38*/ 	.word	0x0500000f


	//   ....[22]....
        /*0e3c*/ 	.word	0x0500000f


	//   ....[23]....
        /*0e40*/ 	.word	0x0500000f


	//   ....[24]....
        /*0e44*/ 	.word	0x0500000f


	//   ....[25]....
        /*0e48*/ 	.word	0x0500000f


	//   ....[26]....
        /*0e4c*/ 	.word	0x0500000f


	//   ....[27]....
        /*0e50*/ 	.word	0x0500000f


	//   ....[28]....
        /*0e54*/ 	.word	0x0500000f


	//   ....[29]....
        /*0e58*/ 	.word	0x0500000f


	//   ....[30]....
        /*0e5c*/ 	.word	0x0500000f


	//   ....[31]....
        /*0e60*/ 	.word	0x0500000f


	//   ....[32]....
        /*0e64*/ 	.word	0x0500000f


	//   ....[33]....
        /*0e68*/ 	.word	0x0500000f


	//   ....[34]....
        /*0e6c*/ 	.word	0x0500000f


	//   ....[35]....
        /*0e70*/ 	.word	0x0500000f


	//   ....[36]....
        /*0e74*/ 	.word	0x0500000f


	//   ....[37]....
        /*0e78*/ 	.word	0x0500000f


	//   ....[38]....
        /*0e7c*/ 	.word	0x0500000f


	//   ....[39]....
        /*0e80*/ 	.word	0x0500000f


	//   ....[40]....
        /*0e84*/ 	.word	0x0500000f


	//   ....[41]....
        /*0e88*/ 	.word	0x0500000f


	//   ....[42]....
        /*0e8c*/ 	.word	0x0500000f


	//   ....[43]....
        /*0e90*/ 	.word	0x0500000f


	//   ....[44]....
        /*0e94*/ 	.word	0x0500000f


	//   ....[45]....
        /*0e98*/ 	.word	0x0500000f


	//   ....[46]....
        /*0e9c*/ 	.word	0x0500000f


	//   ....[47]....
        /*0ea0*/ 	.word	0x0500000f


	//----- nvinfo : EIATTR_COOP_GROUP_INSTR_OFFSETS
	.align		4
.L_469:
        /*0ea4*/ 	.byte	0x04, 0x28
        /*0ea6*/ 	.short	(.L_471 - .L_470)


	//   ....[0]....
.L_470:
        /*0ea8*/ 	.word	0x00000060


	//   ....[1]....
        /*0eac*/ 	.word	0x00000140


	//   ....[2]....
        /*0eb0*/ 	.word	0x00000190


	//   ....[3]....
        /*0eb4*/ 	.word	0x000003c0


	//   ....[4]....
        /*0eb8*/ 	.word	0x00000520


	//   ....[5]....
        /*0ebc*/ 	.word	0x00000640


	//   ....[6]....
        /*0ec0*/ 	.word	0x000007a0


	//   ....[7]....
        /*0ec4*/ 	.word	0x00003d50


	//   ....[8]....
        /*0ec8*/ 	.word	0x00003d60


	//   ....[9]....
        /*0ecc*/ 	.word	0x00004b90


	//   ....[10]....
        /*0ed0*/ 	.word	0x00004ba0


	//   ....[11]....
        /*0ed4*/ 	.word	0x00006250


	//   ....[12]....
        /*0ed8*/ 	.word	0x00006260


	//   ....[13]....
        /*0edc*/ 	.word	0x00007230


	//   ....[14]....
        /*0ee0*/ 	.word	0x00007240


	//   ....[15]....
        /*0ee4*/ 	.word	0x00008400


	//   ....[16]....
        /*0ee8*/ 	.word	0x00008410


	//   ....[17]....
        /*0eec*/ 	.word	0x000085d0


	//   ....[18]....
        /*0ef0*/ 	.word	0x000085e0


	//   ....[19]....
        /*0ef4*/ 	.word	0x00008a10


	//   ....[20]....
        /*0ef8*/ 	.word	0x00008a20


	//   ....[21]....
        /*0efc*/ 	.word	0x00008bd0


	//   ....[22]....
        /*0f00*/ 	.word	0x00008bf0


	//   ....[23]....
        /*0f04*/ 	.word	0x00009a50


	//   ....[24]....
        /*0f08*/ 	.word	0x0000a180


	//   ....[25]....
        /*0f0c*/ 	.word	0x0000a190


	//   ....[26]....
        /*0f10*/ 	.word	0x0000a1a0


	//   ....[27]....
        /*0f14*/ 	.word	0x0000a1b0


	//   ....[28]....
        /*0f18*/ 	.word	0x0000a7d0


	//   ....[29]....
        /*0f1c*/ 	.word	0x0000a7e0


	//   ....[30]....
        /*0f20*/ 	.word	0x0000a7f0


	//   ....[31]....
        /*0f24*/ 	.word	0x0000a800


	//   ....[32]....
        /*0f28*/ 	.word	0x0000ad80


	//   ....[33]....
        /*0f2c*/ 	.word	0x0000ad90


	//   ....[34]....
        /*0f30*/ 	.word	0x0000ada0


	//   ....[35]....
        /*0f34*/ 	.word	0x0000adb0


	//   ....[36]....
        /*0f38*/ 	.word	0x0000b350


	//   ....[37]....
        /*0f3c*/ 	.word	0x0000b360


	//   ....[38]....
        /*0f40*/ 	.word	0x0000b370


	//   ....[39]....
        /*0f44*/ 	.word	0x0000b380


	//   ....[40]....
        /*0f48*/ 	.word	0x0000eb60


	//   ....[41]....
        /*0f4c*/ 	.word	0x0000eb70


	//   ....[42]....
        /*0f50*/ 	.word	0x0000eb80


	//   ....[43]....
        /*0f54*/ 	.word	0x0000eb90


	//   ....[44]....
        /*0f58*/ 	.word	0x0000f030


	//   ....[45]....
        /*0f5c*/ 	.word	0x0000f040


	//   ....[46]....
        /*0f60*/ 	.word	0x0000f050


	//   ....[47]....
        /*0f64*/ 	.word	0x0000f060


	//   ....[48]....
        /*0f68*/ 	.word	0x0000f480


	//   ....[49]....
        /*0f6c*/ 	.word	0x0000f490


	//   ....[50]....
        /*0f70*/ 	.word	0x0000f4a0


	//   ....[51]....
        /*0f74*/ 	.word	0x0000f4b0


	//   ....[52]....
        /*0f78*/ 	.word	0x0000f8f0


	//   ....[53]....
        /*0f7c*/ 	.word	0x0000f900


	//   ....[54]....
        /*0f80*/ 	.word	0x0000f910


	//   ....[55]....
        /*0f84*/ 	.word	0x0000f920


	//   ....[56]....
        /*0f88*/ 	.word	0x000144e0


	//   ....[57]....
        /*0f8c*/ 	.word	0x000147b0


	//   ....[58]....
        /*0f90*/ 	.word	0x00015040


	//   ....[59]....
        /*0f94*/ 	.word	0x000151a0


	//   ....[60]....
        /*0f98*/ 	.word	0x00015520


	//   ....[61]....
        /*0f9c*/ 	.word	0x00015590


	//   ....[62]....
        /*0fa0*/ 	.word	0x00017b70


	//   ....[63]....
        /*0fa4*/ 	.word	0x00017f40


	//   ....[64]....
        /*0fa8*/ 	.word	0x00018620


	//   ....[65]....
        /*0fac*/ 	.word	0x000187b0


	//   ....[66]....
        /*0fb0*/ 	.word	0x00018c10


	//   ....[67]....
        /*0fb4*/ 	.word	0x00018c70


	//   ....[68]....
        /*0fb8*/ 	.word	0x0001b1d0


	//   ....[69]....
        /*0fbc*/ 	.word	0x0001b230


	//   ....[70]....
        /*0fc0*/ 	.word	0x0001b400


	//   ....[71]....
        /*0fc4*/ 	.word	0x0001b440


	//   ....[72]....
        /*0fc8*/ 	.word	0x0001d6b0


	//   ....[73]....
        /*0fcc*/ 	.word	0x0001db00


	//   ....[74]....
        /*0fd0*/ 	.word	0x0001e270


	//   ....[75]....
        /*0fd4*/ 	.word	0x0001e370


	//   ....[76]....
        /*0fd8*/ 	.word	0x0001e7e0


	//   ....[77]....
        /*0fdc*/ 	.word	0x0001e840


	//   ....[78]....
        /*0fe0*/ 	.word	0x0001f870


	//   ....[79]....
        /*0fe4*/ 	.word	0x0001fa60


	//   ....[80]....
        /*0fe8*/ 	.word	0x0001fa70


	//   ....[81]....
        /*0fec*/ 	.word	0x0001faa0


	//   ....[82]....
        /*0ff0*/ 	.word	0x000215c0


	//   ....[83]....
        /*0ff4*/ 	.word	0x000215d0


	//   ....[84]....
        /*0ff8*/ 	.word	0x000215e0


	//   ....[85]....
        /*0ffc*/ 	.word	0x000215f0


	//   ....[86]....
        /*1000*/ 	.word	0x00022010


	//   ....[87]....
        /*1004*/ 	.word	0x00022050


	//   ....[88]....
        /*1008*/ 	.word	0x00022190


	//   ....[89]....
        /*100c*/ 	.word	0x000221b0


	//   ....[90]....
        /*1010*/ 	.word	0x000222f0


	//   ....[91]....
        /*1014*/ 	.word	0x00022310


	//   ....[92]....
        /*1018*/ 	.word	0x00022460


	//   ....[93]....
        /*101c*/ 	.word	0x00022480


	//   ....[94]....
        /*1020*/ 	.word	0x00022c00


	//   ....[95]....
        /*1024*/ 	.word	0x00022c40


	//   ....[96]....
        /*1028*/ 	.word	0x000236d0


	//   ....[97]....
        /*102c*/ 	.word	0x000236e0


	//   ....[98]....
        /*1030*/ 	.word	0x000247c0


	//   ....[99]....
        /*1034*/ 	.word	0x000247e0


	//   ....[100]....
        /*1038*/ 	.word	0x00024920


	//   ....[101]....
        /*103c*/ 	.word	0x00024940


	//   ....[102]....
        /*1040*/ 	.word	0x00024a80


	//   ....[103]....
        /*1044*/ 	.word	0x00024aa0


	//   ....[104]....
        /*1048*/ 	.word	0x00024bf0


	//   ....[105]....
        /*104c*/ 	.word	0x00024c10


	//   ....[106]....
        /*1050*/ 	.word	0x00024de0


	//   ....[107]....
        /*1054*/ 	.word	0x00024fd0


	//   ....[108]....
        /*1058*/ 	.word	0x00025000


	//   ....[109]....
        /*105c*/ 	.word	0x00025030


	//   ....[110]....
        /*1060*/ 	.word	0x00025060


	//   ....[111]....
        /*1064*/ 	.word	0x00025090


	//   ....[112]....
        /*1068*/ 	.word	0x000250c0


	//   ....[113]....
        /*106c*/ 	.word	0x00025250


	//   ....[114]....
        /*1070*/ 	.word	0x00025280


	//   ....[115]....
        /*1074*/ 	.word	0x000252b0


	//   ....[116]....
        /*1078*/ 	.word	0x000252e0


	//   ....[117]....
        /*107c*/ 	.word	0x00025310


	//   ....[118]....
        /*1080*/ 	.word	0x00025340


	//   ....[119]....
        /*1084*/ 	.word	0x000253d0


	//   ....[120]....
        /*1088*/ 	.word	0x00025400


	//   ....[121]....
        /*108c*/ 	.word	0x00025410


	//   ....[122]....
        /*1090*/ 	.word	0x00025450


	//   ....[123]....
        /*1094*/ 	.word	0x00026bd0


	//   ....[124]....
        /*1098*/ 	.word	0x00029690


	//   ....[125]....
        /*109c*/ 	.word	0x000296b0


	//   ....[126]....
        /*10a0*/ 	.word	0x000296c0


	//   ....[127]....
        /*10a4*/ 	.word	0x00029770


	//   ....[128]....
        /*10a8*/ 	.word	0x000297b0


	//   ....[129]....
        /*10ac*/ 	.word	0x00029810


	//   ....[130]....
        /*10b0*/ 	.word	0x00029830


	//   ....[131]....
        /*10b4*/ 	.word	0x00029860


	//   ....[132]....
        /*10b8*/ 	.word	0x0002a000


	//   ....[133]....
        /*10bc*/ 	.word	0x0002a030


	//   ....[134]....
        /*10c0*/ 	.word	0x0002a050


	//   ....[135]....
        /*10c4*/ 	.word	0x0002a0f0


	//   ....[136]....
        /*10c8*/ 	.word	0x0002a100


	//   ....[137]....
        /*10cc*/ 	.word	0x0002a1b0


	//   ....[138]....
        /*10d0*/ 	.word	0x0002a1c0


	//   ....[139]....
        /*10d4*/ 	.word	0x0002a270


	//   ....[140]....
        /*10d8*/ 	.word	0x0002a280


	//   ....[141]....
        /*10dc*/ 	.word	0x0002a330


	//   ....[142]....
        /*10e0*/ 	.word	0x0002a340


	//   ....[143]....
        /*10e4*/ 	.word	0x0002a3f0


	//   ....[144]....
        /*10e8*/ 	.word	0x0002a400


	//   ....[145]....
        /*10ec*/ 	.word	0x0002a4b0


	//   ....[146]....
        /*10f0*/ 	.word	0x0002a4c0


	//   ....[147]....
        /*10f4*/ 	.word	0x0002a500


	//   ....[148]....
        /*10f8*/ 	.word	0x0002acf0


	//   ....[149]....
        /*10fc*/ 	.word	0x0002ad20


	//   ....[150]....
        /*1100*/ 	.word	0x0002ad50


	//   ....[151]....
        /*1104*/ 	.word	0x0002ae10


	//   ....[152]....
        /*1108*/ 	.word	0x0002ae40


	//   ....[153]....
        /*110c*/ 	.word	0x0002ae90


	//   ....[154]....
        /*1110*/ 	.word	0x0002aec0


	//   ....[155]....
        /*1114*/ 	.word	0x0002af30


	//   ....[156]....
        /*1118*/ 	.word	0x0002b210


	//   ....[157]....
        /*111c*/ 	.word	0x0002b230


	//   ....[158]....
        /*1120*/ 	.word	0x0002b2f0


	//   ....[159]....
        /*1124*/ 	.word	0x0002b300


	//   ....[160]....
        /*1128*/ 	.word	0x0002b3b0


	//   ....[161]....
        /*112c*/ 	.word	0x0002b3c0


	//   ....[162]....
        /*1130*/ 	.word	0x0002b3d0


	//   ....[163]....
        /*1134*/ 	.word	0x0002b480


	//   ....[164]....
        /*1138*/ 	.word	0x0002b9f0


	//   ....[165]....
        /*113c*/ 	.word	0x0002ba30


	//   ....[166]....
        /*1140*/ 	.word	0x0002bab0


	//   ....[167]....
        /*1144*/ 	.word	0x0002bae0


	//   ....[168]....
        /*1148*/ 	.word	0x0002bb70


	//   ....[169]....
        /*114c*/ 	.word	0x0002bba0


	//   ....[170]....
        /*1150*/ 	.word	0x0002bbb0


	//   ....[171]....
        /*1154*/ 	.word	0x0002bc40


	//   ....[172]....
        /*1158*/ 	.word	0x0002c0b0


	//   ....[173]....
        /*115c*/ 	.word	0x0002c0e0


	//   ....[174]....
        /*1160*/ 	.word	0x0002c140


	//   ....[175]....
        /*1164*/ 	.word	0x0002c170


	//   ....[176]....
        /*1168*/ 	.word	0x0002c1a0


	//   ....[177]....
        /*116c*/ 	.word	0x0002c1d0


	//   ....[178]....
        /*1170*/ 	.word	0x0002c200


	//   ....[179]....
        /*1174*/ 	.word	0x0002c230


	//   ....[180]....
        /*1178*/ 	.word	0x0002c3d0


	//   ....[181]....
        /*117c*/ 	.word	0x0002c400


	//   ....[182]....
        /*1180*/ 	.word	0x0002c430


	//   ....[183]....
        /*1184*/ 	.word	0x0002c460


	//   ....[184]....
        /*1188*/ 	.word	0x0002c490


	//   ....[185]....
        /*118c*/ 	.word	0x0002c4c0


	//   ....[186]....
        /*1190*/ 	.word	0x0002c580


	//   ....[187]....
        /*1194*/ 	.word	0x0002c5a0


	//   ....[188]....
        /*1198*/ 	.word	0x0002c5c0


	//   ....[189]....
        /*119c*/ 	.word	0x0002c620


	//   ....[190]....
        /*11a0*/ 	.word	0x0002d040


	//   ....[191]....
        /*11a4*/ 	.word	0x0002d380


	//   ....[192]....
        /*11a8*/ 	.word	0x0002d410


	//   ....[193]....
        /*11ac*/ 	.word	0x0002d4b0


	//   ....[194]....
        /*11b0*/ 	.word	0x0002d540


	//   ....[195]....
        /*11b4*/ 	.word	0x0002d630


	//   ....[196]....
        /*11b8*/ 	.word	0x0002d6c0


	//   ....[197]....
        /*11bc*/ 	.word	0x0002d760


	//   ....[198]....
        /*11c0*/ 	.word	0x0002d7f0


	//   ....[199]....
        /*11c4*/ 	.word	0x0002d8e0


	//   ....[200]....
        /*11c8*/ 	.word	0x0002d970


	//   ....[201]....
        /*11cc*/ 	.word	0x0002da10


	//   ....[202]....
        /*11d0*/ 	.word	0x0002daa0


	//   ....[203]....
        /*11d4*/ 	.word	0x0002db90


	//   ....[204]....
        /*11d8*/ 	.word	0x0002dc20


	//   ....[205]....
        /*11dc*/ 	.word	0x0002dc70


	//   ....[206]....
        /*11e0*/ 	.word	0x0002dcc0


	//   ....[207]....
        /*11e4*/ 	.word	0x0002dd60


	//   ....[208]....
        /*11e8*/ 	.word	0x0002ddf0


	//   ....[209]....
        /*11ec*/ 	.word	0x0002de40


	//   ....[210]....
        /*11f0*/ 	.word	0x0002de90


	//   ....[211]....
        /*11f4*/ 	.word	0x0002df30


	//   ....[212]....
        /*11f8*/ 	.word	0x0002dfc0


	//   ....[213]....
        /*11fc*/ 	.word	0x0002e010


	//   ....[214]....
        /*1200*/ 	.word	0x0002e060


	//   ....[215]....
        /*1204*/ 	.word	0x0002e100


	//   ....[216]....
        /*1208*/ 	.word	0x0002e190


	//   ....[217]....
        /*120c*/ 	.word	0x0002e1e0


	//   ....[218]....
        /*1210*/ 	.word	0x0002e230


	//   ....[219]....
        /*1214*/ 	.word	0x0002e320


	//   ....[220]....
        /*1218*/ 	.word	0x0002e3b0


	//   ....[221]....
        /*121c*/ 	.word	0x0002e400


	//   ....[222]....
        /*1220*/ 	.word	0x0002e450


	//   ....[223]....
        /*1224*/ 	.word	0x0002e4e0


	//   ....[224]....
        /*1228*/ 	.word	0x0002e570


	//   ....[225]....
        /*122c*/ 	.word	0x0002e5c0


	//   ....[226]....
        /*1230*/ 	.word	0x0002e610


	//   ....[227]....
        /*1234*/ 	.word	0x0002e6a0


	//   ....[228]....
        /*1238*/ 	.word	0x0002e730


	//   ....[229]....
        /*123c*/ 	.word	0x0002e780


	//   ....[230]....
        /*1240*/ 	.word	0x0002e7d0


	//   ....[231]....
        /*1244*/ 	.word	0x0002e860


	//   ....[232]....
        /*1248*/ 	.word	0x0002e8f0


	//   ....[233]....
        /*124c*/ 	.word	0x0002e940


	//   ....[234]....
        /*1250*/ 	.word	0x0002e990


	//   ....[235]....
        /*1254*/ 	.word	0x0002ed30


	//   ....[236]....
        /*1258*/ 	.word	0x0002f010


	//   ....[237]....
        /*125c*/ 	.word	0x0002f100


	//   ....[238]....
        /*1260*/ 	.word	0x0002f1a0


	//   ....[239]....
        /*1264*/ 	.word	0x0002f200


	//   ....[240]....
        /*1268*/ 	.word	0x0002f2e0


	//   ....[241]....
        /*126c*/ 	.word	0x0002f3b0


	//   ....[242]....
        /*1270*/ 	.word	0x0002f4b0


	//   ....[243]....
        /*1274*/ 	.word	0x0002f520


	//   ....[244]....
        /*1278*/ 	.word	0x0002f600


	//   ....[245]....
        /*127c*/ 	.word	0x0002f6b0


	//   ....[246]....
        /*1280*/ 	.word	0x0002f710


	//   ....[247]....
        /*1284*/ 	.word	0x0002f770


	//   ....[248]....
        /*1288*/ 	.word	0x0002f880


	//   ....[249]....
        /*128c*/ 	.word	0x0002f8e0


	//   ....[250]....
        /*1290*/ 	.word	0x0002fa00


	//   ....[251]....
        /*1294*/ 	.word	0x0002fa60


	//   ....[252]....
        /*1298*/ 	.word	0x0002fb80


	//   ....[253]....
        /*129c*/ 	.word	0x0002fbe0


	//   ....[254]....
        /*12a0*/ 	.word	0x0002fd00


	//   ....[255]....
        /*12a4*/ 	.word	0x0002fd60


	//   ....[0]....
        /*12a8*/ 	.word	0x0002fe80


	//   ....[1]....
        /*12ac*/ 	.word	0x0002fee0


	//   ....[2]....
        /*12b0*/ 	.word	0x00030000


	//   ....[3]....
        /*12b4*/ 	.word	0x00030060


	//   ....[4]....
        /*12b8*/ 	.word	0x00030160


	//   ....[5]....
        /*12bc*/ 	.word	0x00030290


	//   ....[6]....
        /*12c0*/ 	.word	0x00030360


	//   ....[7]....
        /*12c4*/ 	.word	0x00030430


	//   ....[8]....
        /*12c8*/ 	.word	0x00030510


	//   ....[9]....
        /*12cc*/ 	.word	0x00030570


	//   ....[10]....
        /*12d0*/ 	.word	0x00030650


	//   ....[11]....
        /*12d4*/ 	.word	0x000306b0


	//   ....[12]....
        /*12d8*/ 	.word	0x000307c0


	//   ....[13]....
        /*12dc*/ 	.word	0x000308b0


	//   ....[14]....
        /*12e0*/ 	.word	0x00030950


	//   ....[15]....
        /*12e4*/ 	.word	0x000309b0


	//   ....[16]....
        /*12e8*/ 	.word	0x00030ad0


	//   ....[17]....
        /*12ec*/ 	.word	0x00030b30


	//   ....[18]....
        /*12f0*/ 	.word	0x00030c50


	//   ....[19]....
        /*12f4*/ 	.word	0x00030cb0


	//   ....[20]....
        /*12f8*/ 	.word	0x00030d80


	//   ....[21]....
        /*12fc*/ 	.word	0x00030ef0


	//   ....[22]....
        /*1300*/ 	.word	0x00030fc0


	//   ....[23]....
        /*1304*/ 	.word	0x00031100


	//   ....[24]....
        /*1308*/ 	.word	0x000311b0


	//   ....[25]....
        /*130c*/ 	.word	0x00031210


	//   ....[26]....
        /*1310*/ 	.word	0x000312d0


	//   ....[27]....
        /*1314*/ 	.word	0x000313b0


	//   ....[28]....
        /*1318*/ 	.word	0x00031470


	//   ....[29]....
        /*131c*/ 	.word	0x00031580


	//   ....[30]....
        /*1320*/ 	.word	0x00031620


	//   ....[31]....
        /*1324*/ 	.word	0x00031790


	//   ....[32]....
        /*1328*/ 	.word	0x00031800


	//   ....[33]....
        /*132c*/ 	.word	0x00031870


	//   ....[34]....
        /*1330*/ 	.word	0x000318e0


	//   ....[35]....
        /*1334*/ 	.word	0x00031950


	//   ....[36]....
        /*1338*/ 	.word	0x000319d0


	//   ....[37]....
        /*133c*/ 	.word	0x00031a50


	//   ....[38]....
        /*1340*/ 	.word	0x00031ae0


	//   ....[39]....
        /*1344*/ 	.word	0x00031b50


	//   ....[40]....
        /*1348*/ 	.word	0x00031bc0


	//   ....[41]....
        /*134c*/ 	.word	0x00031c30


	//   ....[42]....
        /*1350*/ 	.word	0x00031cb0


	//   ....[43]....
        /*1354*/ 	.word	0x00031d20


	//   ....[44]....
        /*1358*/ 	.word	0x00031db0


	//   ....[45]....
        /*135c*/ 	.word	0x00031e10


	//   ....[46]....
        /*1360*/ 	.word	0x00031ea0


	//   ....[47]....
        /*1364*/ 	.word	0x00031fd0


	//----- nvinfo : EIATTR_REG_RECONFIG
	.align		4
.L_471:
        /*1368*/ 	.byte	0x01, 0x54
	.zero		2


	//----- nvinfo : EIATTR_SYSCALL_OFFSETS
	.align		4
        /*136c*/ 	.byte	0x04, 0x46
        /*136e*/ 	.short	(.L_473 - .L_472)


	//   ....[0]....
.L_472:
        /*1370*/ 	.word	0x00002720


	//   ....[1]....
        /*1374*/ 	.word	0x00002870


	//   ....[2]....
        /*1378*/ 	.word	0x00009bf0


	//   ....[3]....
        /*137c*/ 	.word	0x00009f10


	//   ....[4]....
        /*1380*/ 	.word	0x00028c80


	//   ....[5]....
        /*1384*/ 	.word	0x00028dd0


	//   ....[6]....
        /*1388*/ 	.word	0x00028ec0


	//   ....[7]....
        /*138c*/ 	.word	0x00029c70


	//----- nvinfo : EIATTR_MBARRIER_INSTR_OFFSETS
	.align		4
.L_473:
        /*1390*/ 	.byte	0x04, 0x39
        /*1392*/ 	.short	(.L_475 - .L_474)


	//   ....[0]....
.L_474:
        /*1394*/ 	.word	0x00000270
        /*1398*/ 	.word	0x000000ff
        /*139c*/ 	.word	0x00030800
        /*13a0*/ 	.short	0x0100
        /*13a2*/ 	.byte	0x08
	.zero		1


	//   ....[1]....
        /*13a4*/ 	.word	0x00000280
        /*13a8*/ 	.word	0x000000ff
        /*13ac*/ 	.word	0x00030820
        /*13b0*/ 	.short	0x0100
        /*13b2*/ 	.byte	0x08
	.zero		1


	//   ....[2]....
        /*13b4*/ 	.word	0x00000370
        /*13b8*/ 	.word	0x000000ff
        /*13bc*/ 	.word	0x00030830
        /*13c0*/ 	.short	0x0100
        /*13c2*/ 	.byte	0x08
	.zero		1


	//   ....[3]....
        /*13c4*/ 	.word	0x00000380
        /*13c8*/ 	.word	0x000000ff
        /*13cc*/ 	.word	0x00030840
        /*13d0*/ 	.short	0x0100
        /*13d2*/ 	.byte	0x08
	.zero		1


	//   ....[4]....
        /*13d4*/ 	.word	0x00000390
        /*13d8*/ 	.word	0x000000ff
        /*13dc*/ 	.word	0x00030838
        /*13e0*/ 	.short	0x0100
        /*13e2*/ 	.byte	0x08
	.zero		1


	//   ....[5]....
        /*13e4*/ 	.word	0x000003a0
        /*13e8*/ 	.word	0x000000ff
        /*13ec*/ 	.word	0x00030848
        /*13f0*/ 	.short	0x0100
        /*13f2*/ 	.byte	0x08
	.zero		1


	//   ....[6]....
        /*13f4*/ 	.word	0x000004d0
        /*13f8*/ 	.word	0x000000ff
        /*13fc*/ 	.word	0x00030850
        /*1400*/ 	.short	0x0100
        /*1402*/ 	.byte	0x08
	.zero		1


	//   ....[7]....
        /*1404*/ 	.word	0x000004e0
        /*1408*/ 	.word	0x000000ff
        /*140c*/ 	.word	0x00030860
        /*1410*/ 	.short	0x0100
        /*1412*/ 	.byte	0x08
	.zero		1


	//   ....[8]....
        /*1414*/ 	.word	0x000004f0
        /*1418*/ 	.word	0x000000ff
        /*141c*/ 	.word	0x00030858
        /*1420*/ 	.short	0x0100
        /*1422*/ 	.byte	0x08
	.zero		1


	//   ....[9]....
        /*1424*/ 	.word	0x00000500
        /*1428*/ 	.word	0x000000ff
        /*142c*/ 	.word	0x00030868
        /*1430*/ 	.short	0x0100
        /*1432*/ 	.byte	0x08
	.zero		1


	//   ....[10]....
        /*1434*/ 	.word	0x000005f0
        /*1438*/ 	.word	0x000000ff
        /*143c*/ 	.word	0x00030870
        /*1440*/ 	.short	0x0100
        /*1442*/ 	.byte	0x06
	.zero		1


	//   ....[11]....
        /*1444*/ 	.word	0x00000600
        /*1448*/ 	.word	0x000000ff
        /*144c*/ 	.word	0x00030880
        /*1450*/ 	.short	0x0100
        /*1452*/ 	.byte	0x06
	.zero		1


	//   ....[12]....
        /*1454*/ 	.word	0x00000610
        /*1458*/ 	.word	0x000000ff
        /*145c*/ 	.word	0x00030878
        /*1460*/ 	.short	0x0100
        /*1462*/ 	.byte	0x06
	.zero		1


	//   ....[13]....
        /*1464*/ 	.word	0x00000620
        /*1468*/ 	.word	0x000000ff
        /*146c*/ 	.word	0x00030888
        /*1470*/ 	.short	0x0100
        /*1472*/ 	.byte	0x06
	.zero		1


	//   ....[14]....
        /*1474*/ 	.word	0x00000750
        /*1478*/ 	.word	0x000000ff
        /*147c*/ 	.word	0x00030890
        /*1480*/ 	.short	0x0100
        /*1482*/ 	.byte	0x08
	.zero		1


	//   ....[15]....
        /*1484*/ 	.word	0x00000760
        /*1488*/ 	.word	0x000000ff
        /*148c*/ 	.word	0x000308a0
        /*1490*/ 	.short	0x0100
        /*1492*/ 	.byte	0x08
	.zero		1


	//   ....[16]....
        /*1494*/ 	.word	0x00000770
        /*1498*/ 	.word	0x000000ff
        /*149c*/ 	.word	0x00030898
        /*14a0*/ 	.short	0x0100
        /*14a2*/ 	.byte	0x08
	.zero		1


	//   ....[17]....
        /*14a4*/ 	.word	0x00000780
        /*14a8*/ 	.word	0x000000ff
        /*14ac*/ 	.word	0x000308a8
        /*14b0*/ 	.short	0x0100
        /*14b2*/ 	.byte	0x08
	.zero		1


	//   ....[18]....
        /*14b4*/ 	.word	0x000008b0
        /*14b8*/ 	.word	0x000000ff
        /*14bc*/ 	.word	0x000308b0
        /*14c0*/ 	.short	0x0100
        /*14c2*/ 	.byte	0x08
	.zero		1


	//   ....[19]....
        /*14c4*/ 	.word	0x000008c0
        /*14c8*/ 	.word	0x000000ff
        /*14cc*/ 	.word	0x000308c0
        /*14d0*/ 	.short	0x0100
        /*14d2*/ 	.byte	0x08
	.zero		1


	//   ....[20]....
        /*14d4*/ 	.word	0x000008d0
        /*14d8*/ 	.word	0x000000ff
        /*14dc*/ 	.word	0x000308b8
        /*14e0*/ 	.short	0x0100
        /*14e2*/ 	.byte	0x08
	.zero		1


	//   ....[21]....
        /*14e4*/ 	.word	0x000008e0
        /*14e8*/ 	.word	0x000000ff
        /*14ec*/ 	.word	0x000308c8
        /*14f0*/ 	.short	0x0100
        /*14f2*/ 	.byte	0x08
	.zero		1


	//   ....[22]....
        /*14f4*/ 	.word	0x00003d00
        /*14f8*/ 	.word	0x00000058
        /*14fc*/ 	.word	0x00030890
        /*1500*/ 	.short	0x010a
        /*1502*/ 	.byte	0x3f
	.zero		1


	//   ....[23]....
        /*1504*/ 	.word	0x000061f0
        /*1508*/ 	.word	0x00000058
        /*150c*/ 	.word	0x00030890
        /*1510*/ 	.short	0x010a
        /*1512*/ 	.byte	0x3f
	.zero		1


	//   ....[24]....
        /*1514*/ 	.word	0x00008250
        /*1518*/ 	.word	0x00000058
        /*151c*/ 	.word	0x00030890
        /*1520*/ 	.short	0x010a
        /*1522*/ 	.byte	0x3f
	.zero		1


	//   ....[25]....
        /*1524*/ 	.word	0x00008860
        /*1528*/ 	.word	0x0000000b
        /*152c*/ 	.word	0x00000000
        /*1530*/ 	.short	0x0101
        /*1532*/ 	.byte	0x3f
	.zero		1


	//   ....[26]....
        /*1534*/ 	.word	0x000088a0
        /*1538*/ 	.word	0x00000058
        /*153c*/ 	.word	0x000308b0
        /*1540*/ 	.short	0x010a
        /*1542*/ 	.byte	0x3f
	.zero		1


	//   ....[27]....
        /*1544*/ 	.word	0x00008e50
        /*1548*/ 	.word	0x00000058
        /*154c*/ 	.word	0x00000000
        /*1550*/ 	.short	0x0101
        /*1552*/ 	.byte	0x3f
	.zero		1


	//   ....[28]....
        /*1554*/ 	.word	0x00009c90
        /*1558*/ 	.word	0x00000011
        /*155c*/ 	.word	0x00030800
        /*1560*/ 	.short	0x010a
        /*1562*/ 	.byte	0x3f
	.zero		1


	//   ....[29]....
        /*1564*/ 	.word	0x00009ce0
        /*1568*/ 	.word	0x00000011
        /*156c*/ 	.word	0x00030800
        /*1570*/ 	.short	0x010a
        /*1572*/ 	.byte	0x3f
	.zero		1


	//   ....[30]....
        /*1574*/ 	.word	0x0000b7e0
        /*1578*/ 	.word	0x00000011
        /*157c*/ 	.word	0x00030800
        /*1580*/ 	.short	0x010a
        /*1582*/ 	.byte	0x3f
	.zero		1


	//   ....[31]....
        /*1584*/ 	.word	0x0000fc00
        /*1588*/ 	.word	0x00000011
        /*158c*/ 	.word	0x00030800
        /*1590*/ 	.short	0x010a
        /*1592*/ 	.byte	0x3f
	.zero		1


	//   ....[32]....
        /*1594*/ 	.word	0x000133e0
        /*1598*/ 	.word	0x00000000
        /*159c*/ 	.word	0x00030830
        /*15a0*/ 	.short	0x010a
        /*15a2*/ 	.byte	0x3f
	.zero		1


	//   ....[33]....
        /*15a4*/ 	.word	0x00013490
        /*15a8*/ 	.word	0x00000000
        /*15ac*/ 	.word	0x00030830
        /*15b0*/ 	.short	0x010a
        /*15b2*/ 	.byte	0x3f
	.zero		1


	//   ....[34]....
        /*15b4*/ 	.word	0x000144d0
        /*15b8*/ 	.word	0x00000002
        /*15bc*/ 	.word	0x00000000
        /*15c0*/ 	.short	0x0101
        /*15c2*/ 	.byte	0x3f
	.zero		1


	//   ....[35]....
        /*15c4*/ 	.word	0x00016290
        /*15c8*/ 	.word	0x00000002
        /*15cc*/ 	.word	0x00030830
        /*15d0*/ 	.short	0x010a
        /*15d2*/ 	.byte	0x3f
	.zero		1


	//   ....[36]....
        /*15d4*/ 	.word	0x00016320
        /*15d8*/ 	.word	0x00000002
        /*15dc*/ 	.word	0x00030830
        /*15e0*/ 	.short	0x010a
        /*15e2*/ 	.byte	0x3f
	.zero		1


	//   ....[37]....
        /*15e4*/ 	.word	0x00017530
        /*15e8*/ 	.word	0x000000da
        /*15ec*/ 	.word	0x00030850
        /*15f0*/ 	.short	0x010a
        /*15f2*/ 	.byte	0x3f
	.zero		1


	//   ....[38]....
        /*15f4*/ 	.word	0x00017580
        /*15f8*/ 	.word	0x000000da
        /*15fc*/ 	.word	0x00030850
        /*1600*/ 	.short	0x010a
        /*1602*/ 	.byte	0x3f
	.zero		1


	//   ....[39]....
        /*1604*/ 	.word	0x00017b60
        /*1608*/ 	.word	0x00000002
        /*160c*/ 	.word	0x00000000
        /*1610*/ 	.short	0x0101
        /*1612*/ 	.byte	0x3f
	.zero		1


	//   ....[40]....
        /*1614*/ 	.word	0x00019270
        /*1618*/ 	.word	0x000000da
        /*161c*/ 	.word	0x00000000
        /*1620*/ 	.short	0x0101
        /*1622*/ 	.byte	0x3f
	.zero		1


	//   ....[41]....
        /*1624*/ 	.word	0x000197f0
        /*1628*/ 	.word	0x000000de
        /*162c*/ 	.word	0x00030830
        /*1630*/ 	.short	0x010a
        /*1632*/ 	.byte	0x3f
	.zero		1


	//   ....[42]....
        /*1634*/ 	.word	0x00019880
        /*1638*/ 	.word	0x000000de
        /*163c*/ 	.word	0x00030830
        /*1640*/ 	.short	0x010a
        /*1642*/ 	.byte	0x3f
	.zero		1


	//   ....[43]....
        /*1644*/ 	.word	0x0001aaa0
        /*1648*/ 	.word	0x0000000b
        /*164c*/ 	.word	0x00030850
        /*1650*/ 	.short	0x010a
        /*1652*/ 	.byte	0x3f
	.zero		1


	//   ....[44]....
        /*1654*/ 	.word	0x0001aaf0
        /*1658*/ 	.word	0x0000000b
        /*165c*/ 	.word	0x00030850
        /*1660*/ 	.short	0x010a
        /*1662*/ 	.byte	0x3f
	.zero		1


	//   ....[45]....
        /*1664*/ 	.word	0x0001b430
        /*1668*/ 	.word	0x000000de
        /*166c*/ 	.word	0x00000000
        /*1670*/ 	.short	0x0101
        /*1672*/ 	.byte	0x3f
	.zero		1


	//   ....[46]....
        /*1674*/ 	.word	0x0001bbb0
        /*1678*/ 	.word	0x0000000b
        /*167c*/ 	.word	0x00000000
        /*1680*/ 	.short	0x0101
        /*1682*/ 	.byte	0x3f
	.zero		1


	//   ....[47]....
        /*1684*/ 	.word	0x0001be20
        /*1688*/ 	.word	0x00000004
        /*168c*/ 	.word	0x00030830
        /*1690*/ 	.short	0x010a
        /*1692*/ 	.byte	0x3f
	.zero		1


	//   ....[48]....
        /*1694*/ 	.word	0x0001beb0
        /*1698*/ 	.word	0x00000004
        /*169c*/ 	.word	0x00030830
        /*16a0*/ 	.short	0x010a
        /*16a2*/ 	.byte	0x3f
	.zero		1


	//   ....[49]....
        /*16a4*/ 	.word	0x0001d0e0
        /*16a8*/ 	.word	0x000000de
        /*16ac*/ 	.word	0x00030850
        /*16b0*/ 	.short	0x010a
        /*16b2*/ 	.byte	0x3f
	.zero		1


	//   ....[50]....
        /*16b4*/ 	.word	0x0001d130
        /*16b8*/ 	.word	0x000000de
        /*16bc*/ 	.word	0x00030850
        /*16c0*/ 	.short	0x010a
        /*16c2*/ 	.byte	0x3f
	.zero		1


	//   ....[51]....
        /*16c4*/ 	.word	0x0001d700
        /*16c8*/ 	.word	0x00000004
        /*16cc*/ 	.word	0x00000000
        /*16d0*/ 	.short	0x0101
        /*16d2*/ 	.byte	0x3f
	.zero		1


	//   ....[52]....
        /*16d4*/ 	.word	0x0001ee20
        /*16d8*/ 	.word	0x000000de
        /*16dc*/ 	.word	0x00000000
        /*16e0*/ 	.short	0x0101
        /*16e2*/ 	.byte	0x3f
	.zero		1


	//   ....[53]....
        /*16e4*/ 	.word	0x0001f7c0
        /*16e8*/ 	.word	0x00000005
        /*16ec*/ 	.word	0x00030850
        /*16f0*/ 	.short	0x010a
        /*16f2*/ 	.byte	0x3f
	.zero		1


	//   ....[54]....
        /*16f4*/ 	.word	0x0001f810
        /*16f8*/ 	.word	0x00000005
        /*16fc*/ 	.word	0x00030850
        /*1700*/ 	.short	0x010a
        /*1702*/ 	.byte	0x3f
	.zero		1


	//   ....[55]....
        /*1704*/ 	.word	0x00020460
        /*1708*/ 	.word	0x00000005
        /*170c*/ 	.word	0x00000000
        /*1710*/ 	.short	0x0101
        /*1712*/ 	.byte	0x3f
	.zero		1


	//   ....[56]....
        /*1714*/ 	.word	0x00022020
        /*1718*/ 	.word	0x00000000
        /*171c*/ 	.word	0x00000000
        /*1720*/ 	.short	0x0101
        /*1722*/ 	.byte	0x3f
	.zero		1


	//   ....[57]....
        /*1724*/ 	.word	0x00022c60
        /*1728*/ 	.word	0x00000006
        /*172c*/ 	.word	0x00000000
        /*1730*/ 	.short	0x0101
        /*1732*/ 	.byte	0x3f
	.zero		1


	//   ....[58]....
        /*1734*/ 	.word	0x00026cb0
        /*1738*/ 	.word	0x00000011
        /*173c*/ 	.word	0x00030820
        /*1740*/ 	.short	0x010a
        /*1742*/ 	.byte	0x3f
	.zero		1


	//   ....[59]....
        /*1744*/ 	.word	0x00026d40
        /*1748*/ 	.word	0x0000000c
        /*174c*/ 	.word	0x000308a0
        /*1750*/ 	.short	0x010a
        /*1752*/ 	.byte	0x3f
	.zero		1


	//   ....[60]....
        /*1754*/ 	.word	0x000272a0
        /*1758*/ 	.word	0x0000000c
        /*175c*/ 	.word	0x000308c0
        /*1760*/ 	.short	0x010a
        /*1762*/ 	.byte	0x3f
	.zero		1


	//   ....[61]....
        /*1764*/ 	.word	0x000278b0
        /*1768*/ 	.word	0x00000007
        /*176c*/ 	.word	0x000308a0
        /*1770*/ 	.short	0x010a
        /*1772*/ 	.byte	0x3f
	.zero		1


	//   ....[62]....
        /*1774*/ 	.word	0x00027df0
        /*1778*/ 	.word	0x00000007
        /*177c*/ 	.word	0x000308c0
        /*1780*/ 	.short	0x010a
        /*1782*/ 	.byte	0x3f
	.zero		1


	//   ....[63]....
        /*1784*/ 	.word	0x00029480
        /*1788*/ 	.word	0x00000004
        /*178c*/ 	.word	0x00030840
        /*1790*/ 	.short	0x010a
        /*1792*/ 	.byte	0x3f
	.zero		1


	//   ....[64]....
        /*1794*/ 	.word	0x00029970
        /*1798*/ 	.word	0x00000004
        /*179c*/ 	.word	0x00030830
        /*17a0*/ 	.short	0x0107
        /*17a2*/ 	.byte	0x3f
	.zero		1


	//   ....[65]....
        /*17a4*/ 	.word	0x00029a20
        /*17a8*/ 	.word	0x00000004
        /*17ac*/ 	.word	0x00030830
        /*17b0*/ 	.short	0x0101
        /*17b2*/ 	.byte	0x3f
	.zero		1


	//   ....[66]....
        /*17b4*/ 	.word	0x0002a640
        /*17b8*/ 	.word	0x00000011
        /*17bc*/ 	.word	0x00030800
        /*17c0*/ 	.short	0x0107
        /*17c2*/ 	.byte	0x3f
	.zero		1


	//   ....[67]....
        /*17c4*/ 	.word	0x0002a760
        /*17c8*/ 	.word	0x00000011
        /*17cc*/ 	.word	0x00030800
        /*17d0*/ 	.short	0x0101
        /*17d2*/ 	.byte	0x3f
	.zero		1


	//   ....[68]....
        /*17d4*/ 	.word	0x0002a780
        /*17d8*/ 	.word	0x00000011
        /*17dc*/ 	.word	0x00030820
        /*17e0*/ 	.short	0x010a
        /*17e2*/ 	.byte	0x3f
	.zero		1


	//   ....[69]....
        /*17e4*/ 	.word	0x0002ab60
        /*17e8*/ 	.word	0x00000007
        /*17ec*/ 	.word	0x00030840
        /*17f0*/ 	.short	0x010a
        /*17f2*/ 	.byte	0x3f
	.zero		1


	//   ....[70]....
        /*17f4*/ 	.word	0x0002b040
        /*17f8*/ 	.word	0x00000007
        /*17fc*/ 	.word	0x00030830
        /*1800*/ 	.short	0x0107
        /*1802*/ 	.byte	0x3f
	.zero		1


	//   ....[71]....
        /*1804*/ 	.word	0x0002b0f0
        /*1808*/ 	.word	0x00000007
        /*180c*/ 	.word	0x00030830
        /*1810*/ 	.short	0x0101
        /*1812*/ 	.byte	0x3f
	.zero		1


	//   ....[72]....
        /*1814*/ 	.word	0x0002b150
        /*1818*/ 	.word	0x00000007
        /*181c*/ 	.word	0x00030860
        /*1820*/ 	.short	0x010a
        /*1822*/ 	.byte	0x3f
	.zero		1


	//   ....[73]....
        /*1824*/ 	.word	0x0002b610
        /*1828*/ 	.word	0x00000007
        /*182c*/ 	.word	0x00030850
        /*1830*/ 	.short	0x0107
        /*1832*/ 	.byte	0x3f
	.zero		1


	//   ....[74]....
        /*1834*/ 	.word	0x0002b730
        /*1838*/ 	.word	0x00000007
        /*183c*/ 	.word	0x00030850
        /*1840*/ 	.short	0x0101
        /*1842*/ 	.byte	0x3f
	.zero		1


	//   ....[75]....
        /*1844*/ 	.word	0x0002b940
        /*1848*/ 	.word	0x00000004
        /*184c*/ 	.word	0x00030860
        /*1850*/ 	.short	0x010a
        /*1852*/ 	.byte	0x3f
	.zero		1


	//   ....[76]....
        /*1854*/ 	.word	0x0002bdc0
        /*1858*/ 	.word	0x00000004
        /*185c*/ 	.word	0x00030850
        /*1860*/ 	.short	0x0107
        /*1862*/ 	.byte	0x3f
	.zero		1


	//   ....[77]....
        /*1864*/ 	.word	0x0002be70
        /*1868*/ 	.word	0x00000004
        /*186c*/ 	.word	0x00030850
        /*1870*/ 	.short	0x0101
        /*1872*/ 	.byte	0x3f
	.zero		1


	//   ....[78]....
        /*1874*/ 	.word	0x0002cfc0
        /*1878*/ 	.word	0x00000005
        /*187c*/ 	.word	0x00030820
        /*1880*/ 	.short	0x010a
        /*1882*/ 	.byte	0x3f
	.zero		1


	//   ....[79]....
        /*1884*/ 	.word	0x0002d150
        /*1888*/ 	.word	0x00000003
        /*188c*/ 	.word	0x00030840
        /*1890*/ 	.short	0x010a
        /*1892*/ 	.byte	0x3f
	.zero		1


	//   ....[80]....
        /*1894*/ 	.word	0x0002d1f0
        /*1898*/ 	.word	0x00000005
        /*189c*/ 	.word	0x00030840
        /*18a0*/ 	.short	0x010a
        /*18a2*/ 	.byte	0x3f
	.zero		1


	//   ....[81]....
        /*18a4*/ 	.word	0x0002d230
        /*18a8*/ 	.word	0x00000003
        /*18ac*/ 	.word	0x00030860
        /*18b0*/ 	.short	0x010a
        /*18b2*/ 	.byte	0x3f
	.zero		1


	//   ....[82]....
        /*18b4*/ 	.word	0x0002d270
        /*18b8*/ 	.word	0x00000005
        /*18bc*/ 	.word	0x00030860
        /*18c0*/ 	.short	0x010a
        /*18c2*/ 	.byte	0x3f
	.zero		1


	//   ....[83]....
        /*18c4*/ 	.word	0x0002d2d0
        /*18c8*/ 	.word	0x00000058
        /*18cc*/ 	.word	0x00030890
        /*18d0*/ 	.short	0x010a
        /*18d2*/ 	.byte	0x3f
	.zero		1


	//   ....[84]....
        /*18d4*/ 	.word	0x0002d580
        /*18d8*/ 	.word	0x00000058
        /*18dc*/ 	.word	0x00030890
        /*18e0*/ 	.short	0x010a
        /*18e2*/ 	.byte	0x3f
	.zero		1


	//   ....[85]....
        /*18e4*/ 	.word	0x0002d830
        /*18e8*/ 	.word	0x00000058
        /*18ec*/ 	.word	0x00030890
        /*18f0*/ 	.short	0x010a
        /*18f2*/ 	.byte	0x3f
	.zero		1


	//   ....[86]....
        /*18f4*/ 	.word	0x0002dae0
        /*18f8*/ 	.word	0x00000058
        /*18fc*/ 	.word	0x000308b0
        /*1900*/ 	.short	0x010a
        /*1902*/ 	.byte	0x3f
	.zero		1


	//   ....[87]....
        /*1904*/ 	.word	0x0002e270
        /*1908*/ 	.word	0x00000011
        /*190c*/ 	.word	0x00030800
        /*1910*/ 	.short	0x010a
        /*1912*/ 	.byte	0x3f
	.zero		1


	//   ....[88]....
        /*1914*/ 	.word	0x0002e9d0
        /*1918*/ 	.word	0x00000011
        /*191c*/ 	.word	0x00030800
        /*1920*/ 	.short	0x010a
        /*1922*/ 	.byte	0x3f
	.zero		1


	//   ....[89]....
        /*1924*/ 	.word	0x0002ea20
        /*1928*/ 	.word	0x00000000
        /*192c*/ 	.word	0x00030830
        /*1930*/ 	.short	0x010a
        /*1932*/ 	.byte	0x3f
	.zero		1


	//   ....[90]....
        /*1934*/ 	.word	0x0002ea70
        /*1938*/ 	.word	0x00000002
        /*193c*/ 	.word	0x00030830
        /*1940*/ 	.short	0x010a
        /*1942*/ 	.byte	0x3f
	.zero		1


	//   ....[91]....
        /*1944*/ 	.word	0x0002eac0
        /*1948*/ 	.word	0x000000da
        /*194c*/ 	.word	0x00030850
        /*1950*/ 	.short	0x010a
        /*1952*/ 	.byte	0x3f
	.zero		1


	//   ....[92]....
        /*1954*/ 	.word	0x0002eb10
        /*1958*/ 	.word	0x000000de
        /*195c*/ 	.word	0x00030830
        /*1960*/ 	.short	0x010a
        /*1962*/ 	.byte	0x3f
	.zero		1


	//   ....[93]....
        /*1964*/ 	.word	0x0002eb60
        /*1968*/ 	.word	0x0000000b
        /*196c*/ 	.word	0x00030850
        /*1970*/ 	.short	0x010a
        /*1972*/ 	.byte	0x3f
	.zero		1


	//   ....[94]....
        /*1974*/ 	.word	0x0002ebb0
        /*1978*/ 	.word	0x00000004
        /*197c*/ 	.word	0x00030830
        /*1980*/ 	.short	0x010a
        /*1982*/ 	.byte	0x3f
	.zero		1


	//   ....[95]....
        /*1984*/ 	.word	0x0002ec00
        /*1988*/ 	.word	0x000000de
        /*198c*/ 	.word	0x00030850
        /*1990*/ 	.short	0x010a
        /*1992*/ 	.byte	0x3f
	.zero		1


	//   ....[96]....
        /*1994*/ 	.word	0x0002ec50
        /*1998*/ 	.word	0x00000005
        /*199c*/ 	.word	0x00030850
        /*19a0*/ 	.short	0x010a
        /*19a2*/ 	.byte	0x3f
	.zero		1


	//   ....[97]....
        /*19a4*/ 	.word	0x0002edf0
        /*19a8*/ 	.word	0x00000011
        /*19ac*/ 	.word	0x00030820
        /*19b0*/ 	.short	0x010a
        /*19b2*/ 	.byte	0x3f
	.zero		1


	//   ....[98]....
        /*19b4*/ 	.word	0x0002ee40
        /*19b8*/ 	.word	0x0000000c
        /*19bc*/ 	.word	0x000308a0
        /*19c0*/ 	.short	0x010a
        /*19c2*/ 	.byte	0x3f
	.zero		1


	//   ....[99]....
        /*19c4*/ 	.word	0x0002ee90
        /*19c8*/ 	.word	0x0000000c
        /*19cc*/ 	.word	0x000308c0
        /*19d0*/ 	.short	0x010a
        /*19d2*/ 	.byte	0x3f
	.zero		1


	//   ....[100]....
        /*19d4*/ 	.word	0x0002eee0
        /*19d8*/ 	.word	0x00000007
        /*19dc*/ 	.word	0x000308a0
        /*19e0*/ 	.short	0x010a
        /*19e2*/ 	.byte	0x3f
	.zero		1


	//   ....[101]....
        /*19e4*/ 	.word	0x0002ef30
        /*19e8*/ 	.word	0x00000007
        /*19ec*/ 	.word	0x000308c0
        /*19f0*/ 	.short	0x010a
        /*19f2*/ 	.byte	0x3f
	.zero		1


	//   ....[102]....
        /*19f4*/ 	.word	0x0002f050
        /*19f8*/ 	.word	0x00000004
        /*19fc*/ 	.word	0x00030840
        /*1a00*/ 	.short	0x010a
        /*1a02*/ 	.byte	0x3f
	.zero		1


	//   ....[103]....
        /*1a04*/ 	.word	0x00030190
        /*1a08*/ 	.word	0x00000011
        /*1a0c*/ 	.word	0x00030820
        /*1a10*/ 	.short	0x010a
        /*1a12*/ 	.byte	0x3f
	.zero		1


	//   ....[104]....
        /*1a14*/ 	.word	0x000301e0
        /*1a18*/ 	.word	0x00000007
        /*1a1c*/ 	.word	0x00030840
        /*1a20*/ 	.short	0x010a
        /*1a22*/ 	.byte	0x3f
	.zero		1


	//   ....[105]....
        /*1a24*/ 	.word	0x00030800
        /*1a28*/ 	.word	0x00000007
        /*1a2c*/ 	.word	0x00030860
        /*1a30*/ 	.short	0x010a
        /*1a32*/ 	.byte	0x3f
	.zero		1


	//   ....[106]....
        /*1a34*/ 	.word	0x00030e40
        /*1a38*/ 	.word	0x00000004
        /*1a3c*/ 	.word	0x00030860
        /*1a40*/ 	.short	0x010a
        /*1a42*/ 	.byte	0x3f
	.zero		1


	//   ....[107]....
        /*1a44*/ 	.word	0x00031ef0
        /*1a48*/ 	.word	0x00000005
        /*1a4c*/ 	.word	0x00030820
        /*1a50*/ 	.short	0x010a
        /*1a52*/ 	.byte	0x3f
	.zero		1


	//   ....[108]....
        /*1a54*/ 	.word	0x00032090
        /*1a58*/ 	.word	0x00000003
        /*1a5c*/ 	.word	0x00030840
        /*1a60*/ 	.short	0x010a
        /*1a62*/ 	.byte	0x3f
	.zero		1


	//   ....[109]....
        /*1a64*/ 	.word	0x000320e0
        /*1a68*/ 	.word	0x00000005
        /*1a6c*/ 	.word	0x00030840
        /*1a70*/ 	.short	0x010a
        /*1a72*/ 	.byte	0x3f
	.zero		1


	//   ....[110]....
        /*1a74*/ 	.word	0x00032130
        /*1a78*/ 	.word	0x00000003
        /*1a7c*/ 	.word	0x00030860
        /*1a80*/ 	.short	0x010a
        /*1a82*/ 	.byte	0x3f
	.zero		1


	//----- nvinfo : EIATTR_NUM_MBARRIERS
	.align		4
.L_475:
        /*1a84*/ 	.byte	0x03, 0x38
        /*1a86*/ 	.short	0x0016


	//----- nvinfo : EIATTR_EXIT_INSTR_OFFSETS
	.align		4
        /*1a88*/ 	.byte	0x04, 0x1c
        /*1a8a*/ 	.short	(.L_477 - .L_476)


	//   ....[0]....
.L_476:
        /*1a8c*/ 	.word	0x0002d2c0


	//----- nvinfo : EIATTR_MAX_THREADS
	.align		4
.L_477:
        /*1a90*/ 	.byte	0x04, 0x05
        /*1a92*/ 	.short	(.L_479 - .L_478)
.L_478:
        /*1a94*/ 	.word	0x00000180
        /*1a98*/ 	.word	0x00000001
        /*1a9c*/ 	.word	0x00000001


	//----- nvinfo : EIATTR_CRS_STACK_SIZE
	.align		4
.L_479:
        /*1aa0*/ 	.byte	0x04, 0x1e
        /*1aa2*/ 	.short	(.L_481 - .L_480)
.L_480:
        /*1aa4*/ 	.word	0x00000000


	//----- nvinfo : EIATTR_CBANK_PARAM_SIZE
	.align		4
.L_481:
        /*1aa8*/ 	.byte	0x03, 0x19
        /*1aaa*/ 	.short	0x0af0


	//----- nvinfo : EIATTR_PARAM_CBANK
	.align		4
        /*1aac*/ 	.byte	0x04, 0x0a
        /*1aae*/ 	.short	(.L_483 - .L_482)
	.align		4
.L_482:
        /*1ab0*/ 	.word	index@(.nv.constant0._ZN7cutlass13device_kernelIN5flash11enable_sm90INS1_16FlashAttnFwdSm90INS1_25CollectiveMainloopFwdSm90ILi2EN4cute5tupleIJNS5_1CILi1EEES8_S8_EEENS6_IJNS7_ILi128EEENS7_ILi64EEENS7_ILi256EEEEEELi256ENS_6half_tEfNS_4arch4Sm90ELb0ELb1ELb1ELb1ELb1ELb1ELb0ELb1ELb1ELb1ELb1ELb0EEENS1_21CollectiveEpilogueFwdINS6_IJSA_SC_SB_EEES9_SE_SG_Li256ELb1ELb1ELb1ELb0EEENS1_36VarlenDynamicPersistentTileSchedulerILi128ELi64ELi256ELi128ELb1ELb1ELb1ELb1ELb0ELb1EEEEEEEEEvNT_6ParamsE)
        /*1ab4*/ 	.short	0x0210
        /*1ab6*/ 	.short	0x0af0


	//----- nvinfo : EIATTR_SW_WAR
	.align		4
.L_483:
        /*1ab8*/ 	.byte	0x04, 0x36
        /*1aba*/ 	.short	(.L_485 - .L_484)
.L_484:
        /*1abc*/ 	.word	0x00000008
.L_485:


//--------------------- .nv.info._ZN7cutlass13device_kernelIN5flash11enable_sm90INS1_16FlashAttnFwdSm90INS1_25CollectiveMainloopFwdSm90ILi2EN4cute5tupleIJNS5_1CILi1EEES8_S8_EEENS6_IJNS7_ILi128EEENS7_ILi80EEENS7_ILi256EEEEEELi256ENS_6half_tEfNS_4arch4Sm90ELb1ELb0ELb1ELb0ELb1ELb0ELb0ELb1ELb1ELb1ELb1ELb0EEENS1_21CollectiveEpilogueFwdINS6_IJSA_SC_SB_EEES9_SE_SG_Li256ELb0ELb1ELb1ELb0EEENS1_19SingleTileSchedulerILb0ELb1ELb1ELi128EEEEEEEEEvNT_6ParamsE --------------------------
	.section	.nv.info._ZN7cutlass13device_kernelIN5flash11enable_sm90INS1_16FlashAttnFwdSm90INS1_25CollectiveMainloopFwdSm90ILi2EN4cute5tupleIJNS5_1CILi1EEES8_S8_EEENS6_IJNS7_ILi128EEENS7_ILi80EEENS7_ILi256EEEEEELi256ENS_6half_tEfNS_4arch4Sm90ELb1ELb0ELb1ELb0ELb1ELb0ELb0ELb1ELb1ELb1ELb1ELb0EEENS1_21CollectiveEpilogueFwdINS6_IJSA_SC_SB_EEES9_SE_SG_Li256ELb0ELb1ELb1ELb0EEENS1_19SingleTileSchedulerILb0ELb1ELb1ELi128EEEEEEEEEvNT_6ParamsE,"",@"SHT_CUDA_INFO"
	.sectionflags	@""
	.align	4


	//----- nvinfo : EIATTR_CUDA_API_VERSION
	.align		4
        /*0000*/ 	.byte	0x04, 0x37
        /*0002*/ 	.short	(.L_487 - .L_486)
.L_486:
        /*0004*/ 	.word	0x00000082


	//----- nvinfo : EIATTR_KPARAM_INFO
	.align		4
.L_487:
        /*0008*/ 	.byte	0x04, 0x17
        /*000a*/ 	.short	(.L_489 - .L_488)
.L_488:
        /*000c*/ 	.word	0x00000000
        /*0010*/ 	.short	0x0000
        /*0012*/ 	.short	0x0070
        /*0014*/ 	.byte	0x00, 0xf0, 0x01, 0x28


	//----- nvinfo : EIATTR_SPARSE_MMA_MASK
	.align		4
.L_489:
        /*0018*/ 	.byte	0x03, 0x50
        /*001a*/ 	.short	0x0000


	//----- nvinfo : EIATTR_MAXREG_COUNT
	.align		4
        /*001c*/ 	.byte	0x03, 0x1b
        /*001e*/ 	.short	0x00a8


	//----- nvinfo : EIATTR_NUM_BARRIERS
	.align		4
        /*0020*/ 	.byte	0x02, 0x4c
        /*0022*/ 	.byte	0x09
	.zero		1


	//----- nvinfo : EIATTR_EXTERNS
	.align		4
        /*0024*/ 	.byte	0x04, 0x0f
        /*0026*/ 	.short	(.L_491 - .L_490)


	//   ....[0]....
	.align		4
.L_490:
        /*0028*/ 	.word	index@(__assertfail)


	//----- nvinfo : EIATTR_ANNOTATIONS
	.align		4
.L_491:
        /*002c*/ 	.byte	0x04, 0x55
        /*002e*/ 	.short	(.L_493 - .L_492)


	//   ....[0]....
.L_492:
        /*0030*/ 	.word	0x00000001
        /*0034*/ 	.byte	0xa0, 0x08, 0x00, 0x00, 0x01, 0x00, 0x00, 0x00, 0xf0, 0x15, 0x00, 0x00, 0x01, 0x00, 0x00, 0x00
        /*0044*/ 	.byte	0x50, 0x28, 0x01, 0x00, 0x01, 0x00, 0x00, 0x00, 0xe0, 0x29, 0x01, 0x00, 0x01, 0x00, 0x00, 0x00
        /*0054*/ 	.byte	0xf0, 0x3f, 0x01, 0x00, 0x01, 0x00, 0x00, 0x00, 0x90, 0x58, 0x01, 0x00


	//----- nvinfo : EIATTR_MERCURY_ISA_VERSION
	.align		4
.L_493:
        /*0060*/ 	.byte	0x03, 0x5f
        /*0062*/ 	.short	0x0101


	//----- nvinfo : EIATTR_INT_WARP_WIDE_INSTR_OFFSETS
	.align		4
        /*0064*/ 	.byte	0x04, 0x31
        /*0066*/ 	.short	(.L_495 - .L_494)


	//   ....[0]....
.L_494:
        /*0068*/ 	.word	0x000000c0


	//   ....[1]....
        /*006c*/ 	.word	0x000000d0


	//   ....[2]....
        /*0070*/ 	.word	0x00000170


	//----- nvinfo : EIATTR_COOP_GROUP_MASK_REGIDS
	.align		4
.L_495:
        /*0074*/ 	.byte	0x04, 0x29
        /*0076*/ 	.short	(.L_497 - .L_496)


	//   ....[0]....
.L_496:
        /*0078*/ 	.word	0xffffffff


	//   ....[1]....
        /*007c*/ 	.word	0xffffffff


	//   ....[2]....
        /*0080*/ 	.word	0xffffffff


	//   ....[3]....
        /*0084*/ 	.word	0xffffffff


	//   ....[4]....
        /*0088*/ 	.word	0xffffffff


	//   ....[5]....
        /*008c*/ 	.word	0xffffffff


	//   ....[6]....
        /*0090*/ 	.word	0xffffffff


	//   ....[7]....
        /*0094*/ 	.word	0xffffffff


	//   ....[8]....
        /*0098*/ 	.word	0xffffffff


	//   ....[9]....
        /*009c*/ 	.word	0xffffffff


	//   ....[10]....
        /*00a0*/ 	.word	0xffffffff


	//   ....[11]....
        /*00a4*/ 	.word	0xffffffff


	//   ....[12]....
        /*00a8*/ 	.word	0xffffffff


	//   ....[13]....
        /*00ac*/ 	.word	0xffffffff


	//   ....[14]....
        /*00b0*/ 	.word	0xffffffff


	//   ....[15]....
        /*00b4*/ 	.word	0xffffffff


	//   ....[16]....
        /*00b8*/ 	.word	0xffffffff


	//   ....[17]....
        /*00bc*/ 	.word	0xffffffff


	//   ....[18]....
        /*00c0*/ 	.word	0xffffffff


	//   ....[19]....
        /*00c4*/ 	.word	0xffffffff


	//   ....[20]....
        /*00c8*/ 	.word	0xffffffff


	//   ....[21]....
        /*00cc*/ 	.word	0xffffffff


	//   ....[22]....
        /*00d0*/ 	.word	0xffffffff


	//   ....[23]....
        /*00d4*/ 	.word	0xffffffff


	//   ....[24]....
        /*00d8*/ 	.word	0xffffffff


	//   ....[25]....
        /*00dc*/ 	.word	0xffffffff


	//   ....[26]....
        /*00e0*/ 	.word	0xffffffff


	//   ....[27]....
        /*00e4*/ 	.word	0xffffffff


	//   ....[28]....
        /*00e8*/ 	.word	0xffffffff


	//   ....[29]....
        /*00ec*/ 	.word	0xffffffff


	//   ....[30]....
        /*00f0*/ 	.word	0xffffffff


	//   ....[31]....
        /*00f4*/ 	.word	0xffffffff


	//   ....[32]....
        /*00f8*/ 	.word	0xffffffff


	//   ....[33]....
        /*00fc*/ 	.word	0xffffffff


	//   ....[34]....
        /*0100*/ 	.word	0xffffffff


	//   ....[35]....
        /*0104*/ 	.word	0xffffffff


	//   ....[36]....
        /*0108*/ 	.word	0xffffffff


	//   ....[37]....
        /*010c*/ 	.word	0xffffffff


	//   ....[38]....
        /*0110*/ 	.word	0xffffffff


	//   ....[39]....
        /*0114*/ 	.word	0xffffffff


	//   ....[40]....
        /*0118*/ 	.word	0xffffffff


	//   ....[41]....
        /*011c*/ 	.word	0xffffffff


	//   ....[42]....
        /*0120*/ 	.word	0xffffffff


	//   ....[43]....
        /*0124*/ 	.word	0xffffffff


	//   ....[44]....
        /*0128*/ 	.word	0xffffffff


	//   ....[45]....
        /*012c*/ 	.word	0xffffffff


	//   ....[46]....
        /*0130*/ 	.word	0xffffffff


	//   ....[47]....
        /*0134*/ 	.word	0xffffffff


	//   ....[48]....
        /*0138*/ 	.word	0xffffffff


	//   ....[49]....
        /*013c*/ 	.word	0xffffffff


	//   ....[50]....
        /*0140*/ 	.word	0xffffffff


	//   ....[51]....
        /*0144*/ 	.word	0xffffffff


	//   ....[52]....
        /*0148*/ 	.word	0xffffffff


	//   ....[53]....
        /*014c*/ 	.word	0xffffffff


	//   ....[54]....
        /*0150*/ 	.word	0xffffffff


	//   ....[55]....
        /*0154*/ 	.word	0xffffffff


	//   ....[56]....
        /*0158*/ 	.word	0xffffffff


	//   ....[57]....
        /*015c*/ 	.word	0xffffffff


	//   ....[58]....
        /*0160*/ 	.word	0xffffffff


	//   ....[59]....
        /*0164*/ 	.word	0xffffffff


	//   ....[60]....
        /*0168*/ 	.word	0xffffffff


	//   ....[61]....
        /*016c*/ 	.word	0xffffffff


	//   ....[62]....
        /*0170*/ 	.word	0xffffffff


	//   ....[63]....
        /*0174*/ 	.word	0xffffffff


	//   ....[64]....
        /*0178*/ 	.word	0xffffffff


	//   ....[65]....
        /*017c*/ 	.word	0xffffffff


	//   ....[66]....
        /*0180*/ 	.word	0xffffffff


	//   ....[67]....
        /*0184*/ 	.word	0xffffffff


	//   ....[68]....
        /*0188*/ 	.word	0xffffffff


	//   ....[69]....
        /*018c*/ 	.word	0xffffffff


	//   ....[70]....
        /*0190*/ 	.word	0xffffffff


	//   ....[71]....
        /*0194*/ 	.word	0xffffffff


	//   ....[72]....
        /*0198*/ 	.word	0xffffffff


	//   ....[73]....
        /*019c*/ 	.word	0xffffffff


	//   ....[74]....
        /*01a0*/ 	.word	0xffffffff


	//   ....[75]....
        /*01a4*/ 	.word	0xffffffff


	//   ....[76]....
        /*01a8*/ 	.word	0xffffffff


	//   ....[77]....
        /*01ac*/ 	.word	0xffffffff


	//   ....[78]....
        /*01b0*/ 	.word	0xffffffff


	//   ....[79]....
        /*01b4*/ 	.word	0xffffffff


	//   ....[80]....
        /*01b8*/ 	.word	0xffffffff


	//   ....[81]....
        /*01bc*/ 	.word	0xffffffff


	//   ....[82]....
        /*01c0*/ 	.word	0xffffffff


	//   ....[83]....
        /*01c4*/ 	.word	0xffffffff


	//   ....[84]....
        /*01c8*/ 	.word	0xffffffff


	//   ....[85]....
        /*01cc*/ 	.word	0xffffffff


	//   ....[86]....
        /*01d0*/ 	.word	0xffffffff


	//   ....[87]....
        /*01d4*/ 	.word	0xffffffff


	//   ....[88]....
        /*01d8*/ 	.word	0xffffffff


	//   ....[89]....
        /*01dc*/ 	.word	0xffffffff


	//   ....[90]....
        /*01e0*/ 	.word	0xffffffff


	//   ....[91]....
        /*01e4*/ 	.word	0xffffffff


	//   ....[92]....
        /*01e8*/ 	.word	0xffffffff


	//   ....[93]....
        /*01ec*/ 	.word	0x0500000f


	//   ....[94]....
        /*01f0*/ 	.word	0x0500000f


	//   ....[95]....
        /*01f4*/ 	.word	0x0500000f


	//   ....[96]....
        /*01f8*/ 	.word	0x0500000f


	//   ....[97]....
        /*01fc*/ 	.word	0x0500000f


	//   ....[98]....
        /*0200*/ 	.word	0x0500000f


	//   ....[99]....
        /*0204*/ 	.word	0x0500000f


	//   ....[100]....
        /*0208*/ 	.word	0x0500000f


	//   ....[101]....
        /*020c*/ 	.word	0x0500000f


	//   ....[102]....
        /*0210*/ 	.word	0x0500000f


	//   ....[103]....
        /*0214*/ 	.word	0x0500000f


	//   ....[104]....
        /*0218*/ 	.word	0x0500000f


	//   ....[105]....
        /*021c*/ 	.word	0x0500000f


	//   ....[106]....
        /*0220*/ 	.word	0x0500000f


	//   ....[107]....
        /*0224*/ 	.word	0x0500000f


	//   ....[108]....
        /*0228*/ 	.word	0x0500000f


	//   ....[109]....
        /*022c*/ 	.word	0x0500000f


	//   ....[110]....
        /*0230*/ 	.word	0x0500000f


	//   ....[111]....
        /*0234*/ 	.word	0x0500000f


	//   ....[112]....
        /*0238*/ 	.word	0x0500000f


	//   ....[113]....
        /*023c*/ 	.word	0x0500000f


	//   ....[114]....
        /*0240*/ 	.word	0x0500000f


	//   ....[115]....
        /*0244*/ 	.word	0x0500000f


	//   ....[116]....
        /*0248*/ 	.word	0x0500000f


	//   ....[117]....
        /*024c*/ 	.word	0x0500000f


	//   ....[118]....
        /*0250*/ 	.word	0x0500000f


	//   ....[119]....
        /*0254*/ 	.word	0x0500000f


	//   ....[120]....
        /*0258*/ 	.word	0x0500000f


	//   ....[121]....
        /*025c*/ 	.word	0x0500000f


	//   ....[122]....
        /*0260*/ 	.word	0x0500000f


	//   ....[123]....
        /*0264*/ 	.word	0x0500000f


	//   ....[124]....
        /*0268*/ 	.word	0x0500000f


	//   ....[125]....
        /*026c*/ 	.word	0x0500000f


	//   ....[126]....
        /*0270*/ 	.word	0x0500000f


	//   ....[127]....
        /*0274*/ 	.word	0x0500000f


	//   ....[128]....
        /*0278*/ 	.word	0x0500000f


	//   ....[129]....
        /*027c*/ 	.word	0x0500000f


	//   ....[130]....
        /*0280*/ 	.word	0x0500000f


	//   ....[131]....
        /*0284*/ 	.word	0x0500000f


	//   ....[132]....
        /*0288*/ 	.word	0x0500000f


	//   ....[133]....
        /*028c*/ 	.word	0x0500000f


	//   ....[134]....
        /*0290*/ 	.word	0x0500000f


	//   ....[135]....
        /*0294*/ 	.word	0x0500000f


	//   ....[136]....
        /*0298*/ 	.word	0x0500000f


	//   ....[137]....
        /*029c*/ 	.word	0x0500000f


	//   ....[138]....
        /*02a0*/ 	.word	0x0500000f


	//   ....[139]....
        /*02a4*/ 	.word	0x0500000f


	//   ....[140]....
        /*02a8*/ 	.word	0x0500000f


	//   ....[141]....
        /*02ac*/ 	.word	0x0500000f


	//   ....[142]....
        /*02b0*/ 	.word	0x0500000f


	//   ....[143]....
        /*02b4*/ 	.word	0x0500000f


	//   ....[144]....
        /*02b8*/ 	.word	0x0500000f


	//   ....[145]....
        /*02bc*/ 	.word	0x0500000f


	//   ....[146]....
        /*02c0*/ 	.word	0x0500000f


	//   ....[147]....
        /*02c4*/ 	.word	0x0500000f


	//   ....[148]....
        /*02c8*/ 	.word	0x0500000f


	//   ....[149]....
        /*02cc*/ 	.word	0x0500000f


	//   ....[150]....
        /*02d0*/ 	.word	0x0500000f


	//----- nvinfo : EIATTR_COOP_GROUP_INSTR_OFFSETS
	.align		4
.L_497:
        /*02d4*/ 	.byte	0x04, 0x28
        /*02d6*/ 	.short	(.L_499 - .L_498)


	//   ....[0]....
.L_498:
        /*02d8*/ 	.word	0x00000070


	//   ....[1]....
        /*02dc*/ 	.word	0x000000b0


	//   ....[2]....
        /*02e0*/ 	.word	0x000002d0


	//   ....[3]....
        /*02e4*/ 	.word	0x00000430


	//   ....[4]....
        /*02e8*/ 	.word	0x00000550


	//   ....[5]....
        /*02ec*/ 	.word	0x000006b0


	//   ....[6]....
        /*02f0*/ 	.word	0x000013d0


	//   ....[7]....
        /*02f4*/ 	.word	0x00003e30


	//   ....[8]....
        /*02f8*/ 	.word	0x00003f90


	//   ....[9]....
        /*02fc*/ 	.word	0x000049d0


	//   ....[10]....
        /*0300*/ 	.word	0x00004a90


	//   ....[11]....
        /*0304*/ 	.word	0x00005070


	//   ....[12]....
        /*0308*/ 	.word	0x000050f0


	//   ....[13]....
        /*030c*/ 	.word	0x00008910


	//   ....[14]....
        /*0310*/ 	.word	0x00008f30


	//   ....[15]....
        /*0314*/ 	.word	0x00008f80


	//   ....[16]....
        /*0318*/ 	.word	0x00009060


	//   ....[17]....
        /*031c*/ 	.word	0x000096b0


	//   ....[18]....
        /*0320*/ 	.word	0x00009710


	//   ....[19]....
        /*0324*/ 	.word	0x0000d5b0


	//   ....[20]....
        /*0328*/ 	.word	0x0000d5d0


	//   ....[21]....
        /*032c*/ 	.word	0x0000d5f0


	//   ....[22]....
        /*0330*/ 	.word	0x0000d610


	//   ....[23]....
        /*0334*/ 	.word	0x0000e9b0


	//   ....[24]....
        /*0338*/ 	.word	0x0000e9c0


	//   ....[25]....
        /*033c*/ 	.word	0x0000ea60


	//   ....[26]....
        /*0340*/ 	.word	0x0000eac0


	//   ....[27]....
        /*0344*/ 	.word	0x0000fd80


	//   ....[28]....
        /*0348*/ 	.word	0x0000fdf0


	//   ....[29]....
        /*034c*/ 	.word	0x0000fe30


	//   ....[30]....
        /*0350*/ 	.word	0x0000fe60


	//   ....[31]....
        /*0354*/ 	.word	0x0000fea0


	//   ....[32]....
        /*0358*/ 	.word	0x0000feb0


	//   ....[33]....
        /*035c*/ 	.word	0x00010b20


	//   ....[34]....
        /*0360*/ 	.word	0x00010b30


	//   ....[35]....
        /*0364*/ 	.word	0x00011ba0


	//   ....[36]....
        /*0368*/ 	.word	0x00012e80


	//   ....[37]....
        /*036c*/ 	.word	0x00012ec0


	//   ....[38]....
        /*0370*/ 	.word	0x00012ef0


	//   ....[39]....
        /*0374*/ 	.word	0x00012f10


	//   ....[40]....
        /*0378*/ 	.word	0x00012f20


	//   ....[41]....
        /*037c*/ 	.word	0x00012f90


	//   ....[42]....
        /*0380*/ 	.word	0x00012fc0


	//   ....[43]....
        /*0384*/ 	.word	0x00013020


	//   ....[44]....
        /*0388*/ 	.word	0x00013050


	//   ....[45]....
        /*038c*/ 	.word	0x000130b0


	//   ....[46]....
        /*0390*/ 	.word	0x000137b0


	//   ....[47]....
        /*0394*/ 	.word	0x000137f0


	//   ....[48]....
        /*0398*/ 	.word	0x00013820


	//   ....[49]....
        /*039c*/ 	.word	0x00013850


	//   ....[50]....
        /*03a0*/ 	.word	0x00013860


	//   ....[51]....
        /*03a4*/ 	.word	0x000138f0


	//   ....[52]....
        /*03a8*/ 	.word	0x00013920


	//   ....[53]....
        /*03ac*/ 	.word	0x00013990


	//   ....[54]....
        /*03b0*/ 	.word	0x000139c0


	//   ....[55]....
        /*03b4*/ 	.word	0x00013a30


	//   ....[56]....
        /*03b8*/ 	.word	0x00013a60


	//   ....[57]....
        /*03bc*/ 	.word	0x00013ad0


	//   ....[58]....
        /*03c0*/ 	.word	0x00013b00


	//   ....[59]....
        /*03c4*/ 	.word	0x00013b70


	//   ....[60]....
        /*03c8*/ 	.word	0x00013ba0


	//   ....[61]....
        /*03cc*/ 	.word	0x00013c00


	//   ....[62]....
        /*03d0*/ 	.word	0x00014470


	//   ....[63]....
        /*03d4*/ 	.word	0x000144b0


	//   ....[64]....
        /*03d8*/ 	.word	0x000144e0


	//   ....[65]....
        /*03dc*/ 	.word	0x00014500


	//   ....[66]....
        /*03e0*/ 	.word	0x00014520


	//   ....[67]....
        /*03e4*/ 	.word	0x00014540


	//   ....[68]....
        /*03e8*/ 	.word	0x00014570


	//   ....[69]....
        /*03ec*/ 	.word	0x00014590


	//   ....[70]....
        /*03f0*/ 	.word	0x000145a0


	//   ....[71]....
        /*03f4*/ 	.word	0x00014620


	//   ....[72]....
        /*03f8*/ 	.word	0x000149c0


	//   ....[73]....
        /*03fc*/ 	.word	0x000149f0


	//   ....[74]....
        /*0400*/ 	.word	0x00014a10


	//   ....[75]....
        /*0404*/ 	.word	0x00014ab0


	//   ....[76]....
        /*0408*/ 	.word	0x00014ad0


	//   ....[77]....
        /*040c*/ 	.word	0x00014b70


	//   ....[78]....
        /*0410*/ 	.word	0x00014b90


	//   ....[79]....
        /*0414*/ 	.word	0x00014c30


	//   ....[80]....
        /*0418*/ 	.word	0x00014c50


	//   ....[81]....
        /*041c*/ 	.word	0x00014c60


	//   ....[82]....
        /*0420*/ 	.word	0x000151a0


	//   ....[83]....
        /*0424*/ 	.word	0x000151e0


	//   ....[84]....
        /*0428*/ 	.word	0x00015210


	//   ....[85]....
        /*042c*/ 	.word	0x00015240


	//   ....[86]....
        /*0430*/ 	.word	0x00015320


	//   ....[87]....
        /*0434*/ 	.word	0x00015340


	//   ....[88]....
        /*0438*/ 	.word	0x000153f0


	//   ....[89]....
        /*043c*/ 	.word	0x00015410


	//   ....[90]....
        /*0440*/ 	.word	0x00015460


	//   ....[91]....
        /*0444*/ 	.word	0x000154d0


	//   ....[92]....
        /*0448*/ 	.word	0x00015820


	//   ....[93]....
        /*044c*/ 	.word	0x00015de0


	//   ....[94]....
        /*0450*/ 	.word	0x00015ed0


	//   ....[95]....
        /*0454*/ 	.word	0x00015f90


	//   ....[96]....
        /*0458*/ 	.word	0x000160b0


	//   ....[97]....
        /*045c*/ 	.word	0x00016110


	//   ....[98]....
        /*0460*/ 	.word	0x00016210


	//   ....[99]....
        /*0464*/ 	.word	0x00016270


	//   ....[100]....
        /*0468*/ 	.word	0x00016370


	//   ....[101]....
        /*046c*/ 	.word	0x000163d0


	//   ....[102]....
        /*0470*/ 	.word	0x000164c0


	//   ....[103]....
        /*0474*/ 	.word	0x00016510


	//   ....[104]....
        /*0478*/ 	.word	0x000165b0


	//   ....[105]....
        /*047c*/ 	.word	0x00016610


	//   ....[106]....
        /*0480*/ 	.word	0x00016750


	//   ....[107]....
        /*0484*/ 	.word	0x000167c0


	//   ....[108]....
        /*0488*/ 	.word	0x000168c0


	//   ....[109]....
        /*048c*/ 	.word	0x00016930


	//   ....[110]....
        /*0490*/ 	.word	0x00016a30


	//   ....[111]....
        /*0494*/ 	.word	0x00016aa0


	//   ....[112]....
        /*0498*/ 	.word	0x00016ba0


	//   ....[113]....
        /*049c*/ 	.word	0x00016c10


	//   ....[114]....
        /*04a0*/ 	.word	0x00016d10


	//   ....[115]....
        /*04a4*/ 	.word	0x00016d80


	//   ....[116]....
        /*04a8*/ 	.word	0x00016e80


	//   ....[117]....
        /*04ac*/ 	.word	0x00016ee0


	//   ....[118]....
        /*04b0*/ 	.word	0x00016fd0


	//   ....[119]....
        /*04b4*/ 	.word	0x00017020


	//   ....[120]....
        /*04b8*/ 	.word	0x00017160


	//   ....[121]....
        /*04bc*/ 	.word	0x00017220


	//   ....[122]....
        /*04c0*/ 	.word	0x00017360


	//   ....[123]....
        /*04c4*/ 	.word	0x000173b0


	//   ....[124]....
        /*04c8*/ 	.word	0x000174c0


	//   ....[125]....
        /*04cc*/ 	.word	0x00017510


	//   ....[126]....
        /*04d0*/ 	.word	0x00017630


	//   ....[127]....
        /*04d4*/ 	.word	0x00017680


	//   ....[128]....
        /*04d8*/ 	.word	0x000177b0


	//   ....[129]....
        /*04dc*/ 	.word	0x00017800


	//   ....[130]....
        /*04e0*/ 	.word	0x000178e0


	//   ....[131]....
        /*04e4*/ 	.word	0x00017980


	//   ....[132]....
        /*04e8*/ 	.word	0x00017ab0


	//   ....[133]....
        /*04ec*/ 	.word	0x00017b00


	//   ....[134]....
        /*04f0*/ 	.word	0x00017c30


	//   ....[135]....
        /*04f4*/ 	.word	0x00017c80


	//   ....[136]....
        /*04f8*/ 	.word	0x00017db0


	//   ....[137]....
        /*04fc*/ 	.word	0x00017e00


	//   ....[138]....
        /*0500*/ 	.word	0x00017f30


	//   ....[139]....
        /*0504*/ 	.word	0x00017f80


	//   ....[140]....
        /*0508*/ 	.word	0x00018060


	//   ....[141]....
        /*050c*/ 	.word	0x00018100


	//   ....[142]....
        /*0510*/ 	.word	0x000182a0


	//   ....[143]....
        /*0514*/ 	.word	0x000182f0


	//   ....[144]....
        /*0518*/ 	.word	0x00018430


	//   ....[145]....
        /*051c*/ 	.word	0x00018480


	//   ....[146]....
        /*0520*/ 	.word	0x000185c0


	//   ....[147]....
        /*0524*/ 	.word	0x00018610


	//   ....[148]....
        /*0528*/ 	.word	0x00018740


	//   ....[149]....
        /*052c*/ 	.word	0x00018790


	//   ....[150]....
        /*0530*/ 	.word	0x000188a0


	//----- nvinfo : EIATTR_REG_RECONFIG
	.align		4
.L_499:
        /*0534*/ 	.byte	0x01, 0x54
	.zero		2


	//----- nvinfo : EIATTR_SYSCALL_OFFSETS
	.align		4
        /*0538*/ 	.byte	0x04, 0x46
        /*053a*/ 	.short	(.L_501 - .L_500)


	//   ....[0]....
.L_500:
        /*053c*/ 	.word	0x000015a0


	//   ....[1]....
        /*0540*/ 	.word	0x000123d0


	//   ....[2]....
        /*0544*/ 	.word	0x00012510


	//   ....[3]....
        /*0548*/ 	.word	0x00012600


	//   ....[4]....
        /*054c*/ 	.word	0x000134a0


	//----- nvinfo : EIATTR_MBARRIER_INSTR_OFFSETS
	.align		4
.L_501:
        /*0550*/ 	.byte	0x04, 0x39
        /*0552*/ 	.short	(.L_503 - .L_502)


	//   ....[0]....
.L_502:
        /*0554*/ 	.word	0x00000180
        /*0558*/ 	.word	0x000000ff
        /*055c*/ 	.word	0x00038800
        /*0560*/ 	.short	0x0100
        /*0562*/ 	.byte	0x08
	.zero		1


	//   ....[1]....
        /*0564*/ 	.word	0x00000190
        /*0568*/ 	.word	0x000000ff
        /*056c*/ 	.word	0x00038820
        /*0570*/ 	.short	0x0100
        /*0572*/ 	.byte	0x08
	.zero		1


	//   ....[2]....
        /*0574*/ 	.word	0x00000280
        /*0578*/ 	.word	0x000000ff
        /*057c*/ 	.word	0x00038830
        /*0580*/ 	.short	0x0100
        /*0582*/ 	.byte	0x08
	.zero		1


	//   ....[3]....
        /*0584*/ 	.word	0x00000290
        /*0588*/ 	.word	0x000000ff
        /*058c*/ 	.word	0x00038840
        /*0590*/ 	.short	0x0100
        /*0592*/ 	.byte	0x08
	.zero		1


	//   ....[4]....
        /*0594*/ 	.word	0x000002a0
        /*0598*/ 	.word	0x000000ff
        /*059c*/ 	.word	0x00038838
        /*05a0*/ 	.short	0x0100
        /*05a2*/ 	.byte	0x08
	.zero		1


	//   ....[5]....
        /*05a4*/ 	.word	0x000002b0
        /*05a8*/ 	.word	0x000000ff
        /*05ac*/ 	.word	0x00038848
        /*05b0*/ 	.short	0x0100
        /*05b2*/ 	.byte	0x08
	.zero		1


	//   ....[6]....
        /*05b4*/ 	.word	0x000003e0
        /*05b8*/ 	.word	0x000000ff
        /*05bc*/ 	.word	0x00038850
        /*05c0*/ 	.short	0x0100
        /*05c2*/ 	.byte	0x08
	.zero		1


	//   ....[7]....
        /*05c4*/ 	.word	0x000003f0
        /*05c8*/ 	.word	0x000000ff
        /*05cc*/ 	.word	0x00038860
        /*05d0*/ 	.short	0x0100
        /*05d2*/ 	.byte	0x08
	.zero		1


	//   ....[8]....
        /*05d4*/ 	.word	0x00000400
        /*05d8*/ 	.word	0x000000ff
        /*05dc*/ 	.word	0x00038858
        /*05e0*/ 	.short	0x0100
        /*05e2*/ 	.byte	0x08
	.zero		1


	//   ....[9]....
        /*05e4*/ 	.word	0x00000410
        /*05e8*/ 	.word	0x000000ff
        /*05ec*/ 	.word	0x00038868
        /*05f0*/ 	.short	0x0100
        /*05f2*/ 	.byte	0x08
	.zero		1


	//   ....[10]....
        /*05f4*/ 	.word	0x00000500
        /*05f8*/ 	.word	0x000000ff
        /*05fc*/ 	.word	0x00038870
        /*0600*/ 	.short	0x0100
        /*0602*/ 	.byte	0x06
	.zero		1


	//   ....[11]....
        /*0604*/ 	.word	0x00000510
        /*0608*/ 	.word	0x000000ff
        /*060c*/ 	.word	0x00038880
        /*0610*/ 	.short	0x0100
        /*0612*/ 	.byte	0x06
	.zero		1


	//   ....[12]....
        /*0614*/ 	.word	0x00000520
        /*0618*/ 	.word	0x000000ff
        /*061c*/ 	.word	0x00038878
        /*0620*/ 	.short	0x0100
        /*0622*/ 	.byte	0x06
	.zero		1


	//   ....[13]....
        /*0624*/ 	.word	0x00000530
        /*0628*/ 	.word	0x000000ff
        /*062c*/ 	.word	0x00038888
        /*0630*/ 	.short	0x0100
        /*0632*/ 	.byte	0x06
	.zero		1


	//   ....[14]....
        /*0634*/ 	.word	0x00000660
        /*0638*/ 	.word	0x000000ff
        /*063c*/ 	.word	0x00038890
        /*0640*/ 	.short	0x0100
        /*0642*/ 	.byte	0x08
	.zero		1


	//   ....[15]....
        /*0644*/ 	.word	0x00000670
        /*0648*/ 	.word	0x000000ff
        /*064c*/ 	.word	0x000388a0
        /*0650*/ 	.short	0x0100
        /*0652*/ 	.byte	0x08
	.zero		1


	//   ....[16]....
        /*0654*/ 	.word	0x00000680
        /*0658*/ 	.word	0x000000ff
        /*065c*/ 	.word	0x00038898
        /*0660*/ 	.short	0x0100
        /*0662*/ 	.byte	0x08
	.zero		1


	//   ....[17]....
        /*0664*/ 	.word	0x00000690
        /*0668*/ 	.word	0x000000ff
        /*066c*/ 	.word	0x000388a8
        /*0670*/ 	.short	0x0100
        /*0672*/ 	.byte	0x08
	.zero		1


	//   ....[18]....
        /*0674*/ 	.word	0x000007d0
        /*0678*/ 	.word	0x000000ff
        /*067c*/ 	.word	0x000388b0
        /*0680*/ 	.short	0x0100
        /*0682*/ 	.byte	0x08
	.zero		1


	//   ....[19]....
        /*0684*/ 	.word	0x000007e0
        /*0688*/ 	.word	0x000000ff
        /*068c*/ 	.word	0x000388c0
        /*0690*/ 	.short	0x0100
        /*0692*/ 	.byte	0x08
	.zero		1


	//   ....[20]....
        /*0694*/ 	.word	0x000007f0
        /*0698*/ 	.word	0x000000ff
        /*069c*/ 	.word	0x000388b8
        /*06a0*/ 	.short	0x0100
        /*06a2*/ 	.byte	0x08
	.zero		1


	//   ....[21]....
        /*06a4*/ 	.word	0x00000800
        /*06a8*/ 	.word	0x000000ff
        /*06ac*/ 	.word	0x000388c8
        /*06b0*/ 	.short	0x0100
        /*06b2*/ 	.byte	0x08
	.zero		1


	//   ....[22]....
        /*06b4*/ 	.word	0x000015d0
        /*06b8*/ 	.word	0x000000ff
        /*06bc*/ 	.word	0x00038800
        /*06c0*/ 	.short	0x010a
        /*06c2*/ 	.byte	0x04
	.zero		1


	//   ....[23]....
        /*06c4*/ 	.word	0x00001670
        /*06c8*/ 	.word	0x000000ff
        /*06cc*/ 	.word	0x00038830
        /*06d0*/ 	.short	0x010a
        /*06d2*/ 	.byte	0x04
	.zero		1


	//   ....[24]....
        /*06d4*/ 	.word	0x000016e0
        /*06d8*/ 	.word	0x000000ff
        /*06dc*/ 	.word	0x00038830
        /*06e0*/ 	.short	0x010a
        /*06e2*/ 	.byte	0x04
	.zero		1


	//   ....[25]....
        /*06e4*/ 	.word	0x00004560
        /*06e8*/ 	.word	0x000000ff
        /*06ec*/ 	.word	0x00000000
        /*06f0*/ 	.short	0x0101
        /*06f2*/ 	.byte	0x07
	.zero		1


	//   ....[26]....
        /*06f4*/ 	.word	0x00005ae0
        /*06f8*/ 	.word	0x000000ff
        /*06fc*/ 	.word	0x00038830
        /*0700*/ 	.short	0x010a
        /*0702*/ 	.byte	0x06
	.zero		1


	//   ....[27]....
        /*0704*/ 	.word	0x00005b30
        /*0708*/ 	.word	0x000000ff
        /*070c*/ 	.word	0x00038830
        /*0710*/ 	.short	0x010a
        /*0712*/ 	.byte	0x06
	.zero		1


	//   ....[28]....
        /*0714*/ 	.word	0x000083b0
        /*0718*/ 	.word	0x000000ff
        /*071c*/ 	.word	0x00038850
        /*0720*/ 	.short	0x010a
        /*0722*/ 	.byte	0x0a
	.zero		1


	//   ....[29]....
        /*0724*/ 	.word	0x000083f0
        /*0728*/ 	.word	0x000000ff
        /*072c*/ 	.word	0x00038850
        /*0730*/ 	.short	0x010a
        /*0732*/ 	.byte	0x0a
	.zero		1


	//   ....[30]....
        /*0734*/ 	.word	0x000095e0
        /*0738*/ 	.word	0x000000ff
        /*073c*/ 	.word	0x00000000
        /*0740*/ 	.short	0x0101
        /*0742*/ 	.byte	0x07
	.zero		1


	//   ....[31]....
        /*0744*/ 	.word	0x00009f60
        /*0748*/ 	.word	0x000000ff
        /*074c*/ 	.word	0x00000000
        /*0750*/ 	.short	0x0101
        /*0752*/ 	.byte	0x0a
	.zero		1


	//   ....[32]....
        /*0754*/ 	.word	0x0000a1c0
        /*0758*/ 	.word	0x000000ff
        /*075c*/ 	.word	0x00038830
        /*0760*/ 	.short	0x010a
        /*0762*/ 	.byte	0x06
	.zero		1


	//   ....[33]....
        /*0764*/ 	.word	0x0000a210
        /*0768*/ 	.word	0x000000ff
        /*076c*/ 	.word	0x00038830
        /*0770*/ 	.short	0x010a
        /*0772*/ 	.byte	0x06
	.zero		1


	//   ....[34]....
        /*0774*/ 	.word	0x0000cb30
        /*0778*/ 	.word	0x000000ff
        /*077c*/ 	.word	0x00038850
        /*0780*/ 	.short	0x010a
        /*0782*/ 	.byte	0x0e
	.zero		1


	//   ....[35]....
        /*0784*/ 	.word	0x0000cb70
        /*0788*/ 	.word	0x000000ff
        /*078c*/ 	.word	0x00038850
        /*0790*/ 	.short	0x010a
        /*0792*/ 	.byte	0x0e
	.zero		1


	//   ....[36]....
        /*0794*/ 	.word	0x0000d1b0
        /*0798*/ 	.word	0x000000ff
        /*079c*/ 	.word	0x00000000
        /*07a0*/ 	.short	0x0101
        /*07a2*/ 	.byte	0x0a
	.zero		1


	//   ....[37]....
        /*07a4*/ 	.word	0x0000dfe0
        /*07a8*/ 	.word	0x000000ff
        /*07ac*/ 	.word	0x00000000
        /*07b0*/ 	.short	0x0101
        /*07b2*/ 	.byte	0x0e
	.zero		1


	//   ....[38]....
        /*07b4*/ 	.word	0x0000e920
        /*07b8*/ 	.word	0x000000ff
        /*07bc*/ 	.word	0x00038850
        /*07c0*/ 	.short	0x010a
        /*07c2*/ 	.byte	0x05
	.zero		1


	//   ....[39]....
        /*07c4*/ 	.word	0x0000e960
        /*07c8*/ 	.word	0x000000ff
        /*07cc*/ 	.word	0x00038850
        /*07d0*/ 	.short	0x010a
        /*07d2*/ 	.byte	0x05
	.zero		1


	//   ....[40]....
        /*07d4*/ 	.word	0x0000efa0
        /*07d8*/ 	.word	0x000000ff
        /*07dc*/ 	.word	0x00000000
        /*07e0*/ 	.short	0x0101
        /*07e2*/ 	.byte	0x04
	.zero		1


	//   ....[41]....
        /*07e4*/ 	.word	0x0000fed0
        /*07e8*/ 	.word	0x000000ff
        /*07ec*/ 	.word	0x00000000
        /*07f0*/ 	.short	0x0101
        /*07f2*/ 	.byte	0x04
	.zero		1


	//   ....[42]....
        /*07f4*/ 	.word	0x00012c60
        /*07f8*/ 	.word	0x000000ff
        /*07fc*/ 	.word	0x00038840
        /*0800*/ 	.short	0x010a
        /*0802*/ 	.byte	0x2c
	.zero		1


	//   ....[43]....
        /*0804*/ 	.word	0x00013260
        /*0808*/ 	.word	0x000000ff
        /*080c*/ 	.word	0x00038830
        /*0810*/ 	.short	0x0107
        /*0812*/ 	.byte	0x2c
	.zero		1


	//   ....[44]....
        /*0814*/ 	.word	0x000132d0
        /*0818*/ 	.word	0x000000ff
        /*081c*/ 	.word	0x00038830
        /*0820*/ 	.short	0x0101
        /*0822*/ 	.byte	0x2c
	.zero		1


	//   ....[45]....
        /*0824*/ 	.word	0x00013d80
        /*0828*/ 	.word	0x000000ff
        /*082c*/ 	.word	0x00038800
        /*0830*/ 	.short	0x0107
        /*0832*/ 	.byte	0x2c
	.zero		1


	//   ....[46]....
        /*0834*/ 	.word	0x00013e00
        /*0838*/ 	.word	0x000000ff
        /*083c*/ 	.word	0x00038800
        /*0840*/ 	.short	0x0101
        /*0842*/ 	.byte	0x2c
	.zero		1


	//   ....[47]....
        /*0844*/ 	.word	0x00013e10
        /*0848*/ 	.word	0x000000ff
        /*084c*/ 	.word	0x00038820
        /*0850*/ 	.short	0x010a
        /*0852*/ 	.byte	0x2c
	.zero		1


	//   ....[48]....
        /*0854*/ 	.word	0x00014270
        /*0858*/ 	.word	0x00000013
        /*085c*/ 	.word	0x00038840
        /*0860*/ 	.short	0x010a
        /*0862*/ 	.byte	0x3f
	.zero		1


	//   ....[49]....
        /*0864*/ 	.word	0x00014840
        /*0868*/ 	.word	0x00000013
        /*086c*/ 	.word	0x00038830
        /*0870*/ 	.short	0x0107
        /*0872*/ 	.byte	0x3f
	.zero		1


	//   ....[50]....
        /*0874*/ 	.word	0x000148f0
        /*0878*/ 	.word	0x00000013
        /*087c*/ 	.word	0x00038830
        /*0880*/ 	.short	0x0101
        /*0882*/ 	.byte	0x3f
	.zero		1


	//   ....[51]....
        /*0884*/ 	.word	0x00014950
        /*0888*/ 	.word	0x00000004
        /*088c*/ 	.word	0x00038860
        /*0890*/ 	.short	0x010a
        /*0892*/ 	.byte	0x3f
	.zero		1


	//   ....[52]....
        /*0894*/ 	.word	0x00014e10
        /*0898*/ 	.word	0x00000004
        /*089c*/ 	.word	0x00038850
        /*08a0*/ 	.short	0x0107
        /*08a2*/ 	.byte	0x3f
	.zero		1


	//   ....[53]....
        /*08a4*/ 	.word	0x00014f80
        /*08a8*/ 	.word	0x00000004
        /*08ac*/ 	.word	0x00038850
        /*08b0*/ 	.short	0x0101
        /*08b2*/ 	.byte	0x3f
	.zero		1


	//   ....[54]....
        /*08b4*/ 	.word	0x00015110
        /*08b8*/ 	.word	0x00000000
        /*08bc*/ 	.word	0x00038860
        /*08c0*/ 	.short	0x010a
        /*08c2*/ 	.byte	0x3f
	.zero		1


	//   ....[55]....
        /*08c4*/ 	.word	0x00015660
        /*08c8*/ 	.word	0x00000000
        /*08cc*/ 	.word	0x00038850
        /*08d0*/ 	.short	0x0107
        /*08d2*/ 	.byte	0x3f
	.zero		1


	//   ....[56]....
        /*08d4*/ 	.word	0x00015720
        /*08d8*/ 	.word	0x00000000
        /*08dc*/ 	.word	0x00038850
        /*08e0*/ 	.short	0x0101
        /*08e2*/ 	.byte	0x3f
	.zero		1


	//   ....[57]....
        /*08e4*/ 	.word	0x000157b0
        /*08e8*/ 	.word	0x00000007
        /*08ec*/ 	.word	0x00038820
        /*08f0*/ 	.short	0x010a
        /*08f2*/ 	.byte	0x3f
	.zero		1


	//   ....[58]....
        /*08f4*/ 	.word	0x00015930
        /*08f8*/ 	.word	0x00000005
        /*08fc*/ 	.word	0x00038840
        /*0900*/ 	.short	0x010a
        /*0902*/ 	.byte	0x3f
	.zero		1


	//   ....[59]....
        /*0904*/ 	.word	0x000159d0
        /*0908*/ 	.word	0x00000003
        /*090c*/ 	.word	0x00038840
        /*0910*/ 	.short	0x010a
        /*0912*/ 	.byte	0x3f
	.zero		1


	//   ....[60]....
        /*0914*/ 	.word	0x00015a10
        /*0918*/ 	.word	0x00000005
        /*091c*/ 	.word	0x00038860
        /*0920*/ 	.short	0x010a
        /*0922*/ 	.byte	0x3f
	.zero		1


	//   ....[61]....
        /*0924*/ 	.word	0x00015a50
        /*0928*/ 	.word	0x00000003
        /*092c*/ 	.word	0x00038860
        /*0930*/ 	.short	0x010a
        /*0932*/ 	.byte	0x3f
	.zero		1


	//   ....[62]....
        /*0934*/ 	.word	0x00015ad0
        /*0938*/ 	.word	0x00000003
        /*093c*/ 	.word	0x00038800
        /*0940*/ 	.short	0x010a
        /*0942*/ 	.byte	0x3f
	.zero		1


	//   ....[63]....
        /*0944*/ 	.word	0x00015b40
        /*0948*/ 	.word	0x00000003
        /*094c*/ 	.word	0x00038830
        /*0950*/ 	.short	0x010a
        /*0952*/ 	.byte	0x3f
	.zero		1


	//   ....[64]....
        /*0954*/ 	.word	0x00015bb0
        /*0958*/ 	.word	0x00000006
        /*095c*/ 	.word	0x00038830
        /*0960*/ 	.short	0x010a
        /*0962*/ 	.byte	0x3f
	.zero		1


	//   ....[65]....
        /*0964*/ 	.word	0x00015c10
        /*0968*/ 	.word	0x00000003
        /*096c*/ 	.word	0x00038850
        /*0970*/ 	.short	0x010a
        /*0972*/ 	.byte	0x3f
	.zero		1


	//   ....[66]....
        /*0974*/ 	.word	0x00015c80
        /*0978*/ 	.word	0x00000006
        /*097c*/ 	.word	0x00038830
        /*0980*/ 	.short	0x010a
        /*0982*/ 	.byte	0x3f
	.zero		1


	//   ....[67]....
        /*0984*/ 	.word	0x00015ce0
        /*0988*/ 	.word	0x00000003
        /*098c*/ 	.word	0x00038850
        /*0990*/ 	.short	0x010a
        /*0992*/ 	.byte	0x3f
	.zero		1


	//   ....[68]....
        /*0994*/ 	.word	0x00015d40
        /*0998*/ 	.word	0x00000005
        /*099c*/ 	.word	0x00038850
        /*09a0*/ 	.short	0x010a
        /*09a2*/ 	.byte	0x3f
	.zero		1


	//   ....[69]....
        /*09a4*/ 	.word	0x00015e20
        /*09a8*/ 	.word	0x00000003
        /*09ac*/ 	.word	0x00038840
        /*09b0*/ 	.short	0x010a
        /*09b2*/ 	.byte	0x3f
	.zero		1


	//   ....[70]....
        /*09b4*/ 	.word	0x00017060
        /*09b8*/ 	.word	0x00000003
        /*09bc*/ 	.word	0x00038820
        /*09c0*/ 	.short	0x010a
        /*09c2*/ 	.byte	0x3f
	.zero		1


	//   ....[71]....
        /*09c4*/ 	.word	0x000170b0
        /*09c8*/ 	.word	0x00000013
        /*09cc*/ 	.word	0x00038840
        /*09d0*/ 	.short	0x010a
        /*09d2*/ 	.byte	0x3f
	.zero		1


	//   ....[72]....
        /*09d4*/ 	.word	0x00017830
        /*09d8*/ 	.word	0x00000004
        /*09dc*/ 	.word	0x00038860
        /*09e0*/ 	.short	0x010a
        /*09e2*/ 	.byte	0x3f
	.zero		1


	//   ....[73]....
        /*09e4*/ 	.word	0x00017fb0
        /*09e8*/ 	.word	0x00000000
        /*09ec*/ 	.word	0x00038860
        /*09f0*/ 	.short	0x010a
        /*09f2*/ 	.byte	0x3f
	.zero		1


	//   ....[74]....
        /*09f4*/ 	.word	0x000187c0
        /*09f8*/ 	.word	0x00000007
        /*09fc*/ 	.word	0x00038820
        /*0a00*/ 	.short	0x010a
        /*0a02*/ 	.byte	0x3f
	.zero		1


	//   ....[75]....
        /*0a04*/ 	.word	0x00018960
        /*0a08*/ 	.word	0x00000005
        /*0a0c*/ 	.word	0x00038840
        /*0a10*/ 	.short	0x010a
        /*0a12*/ 	.byte	0x3f
	.zero		1


	//   ....[76]....
        /*0a14*/ 	.word	0x000189b0
        /*0a18*/ 	.word	0x00000003
        /*0a1c*/ 	.word	0x00038840
        /*0a20*/ 	.short	0x010a
        /*0a22*/ 	.byte	0x3f
	.zero		1


	//   ....[77]....
        /*0a24*/ 	.word	0x00018a00
        /*0a28*/ 	.word	0x00000005
        /*0a2c*/ 	.word	0x00038860
        /*0a30*/ 	.short	0x010a
        /*0a32*/ 	.byte	0x3f
	.zero		1


	//----- nvinfo : EIATTR_NUM_MBARRIERS
	.align		4
.L_503:
        /*0a34*/ 	.byte	0x03, 0x38
        /*0a36*/ 	.short	0x0016


	//----- nvinfo : EIATTR_EXIT_INSTR_OFFSETS
	.align		4
        /*0a38*/ 	.byte	0x04, 0x1c
        /*0a3a*/ 	.short	(.L_505 - .L_504)


	//   ....[0]....
.L_504:
        /*0a3c*/ 	.word	0x00015aa0


	//----- nvinfo : EIATTR_MAX_THREADS
	.align		4
.L_505:
        /*0a40*/ 	.byte	0x04, 0x05
        /*0a42*/ 	.short	(.L_507 - .L_506)
.L_506:
        /*0a44*/ 	.word	0x00000180
        /*0a48*/ 	.word	0x00000001
        /*0a4c*/ 	.word	0x00000001


	//----- nvinfo : EIATTR_CRS_STACK_SIZE
	.align		4
.L_507:
        /*0a50*/ 	.byte	0x04, 0x1e
        /*0a52*/ 	.short	(.L_509 - .L_508)
.L_508:
        /*0a54*/ 	.word	0x00000000


	//----- nvinfo : EIATTR_CBANK_PARAM_SIZE
	.align		4
.L_509:
        /*0a58*/ 	.byte	0x03, 0x19
        /*0a5a*/ 	.short	0x0a70


	//----- nvinfo : EIATTR_PARAM_CBANK
	.align		4
        /*0a5c*/ 	.byte	0x04, 0x0a
        /*0a5e*/ 	.short	(.L_511 - .L_510)
	.align		4
.L_510:
        /*0a60*/ 	.word	index@(.nv.constant0._ZN7cutlass13device_kernelIN5flash11enable_sm90INS1_16FlashAttnFwdSm90INS1_25CollectiveMainloopFwdSm90ILi2EN4cute5tupleIJNS5_1CILi1EEES8_S8_EEENS6_IJNS7_ILi128EEENS7_ILi80EEENS7_ILi256EEEEEELi256ENS_6half_tEfNS_4arch4Sm90ELb1ELb0ELb1ELb0ELb1ELb0ELb0ELb1ELb1ELb1ELb1ELb0EEENS1_21CollectiveEpilogueFwdINS6_IJSA_SC_SB_EEES9_SE_SG_Li256ELb0ELb1ELb1ELb0EEENS1_19SingleTileSchedulerILb0ELb1ELb1ELi128EEEEEEEEEvNT_6ParamsE)
        /*0a64*/ 	.short	0x0210
        /*0a66*/ 	.short	0x0a70


	//----- nvinfo : EIATTR_SW_WAR
	.align		4
.L_511:
        /*0a68*/ 	.byte	0x04, 0x36
        /*0a6a*/ 	.short	(.L_513 - .L_512)
.L_512:
        /*0a6c*/ 	.word	0x00000008
.L_513:


//--------------------- .nv.info._ZN7cutlass13device_kernelIN5flash11enable_sm90INS1_16FlashAttnFwdSm90INS1_25CollectiveMainloopFwdSm90ILi2EN4cute5tupleIJNS5_1CILi1EEES8_S8_EEENS6_IJNS7_ILi128EEENS7_ILi80EEENS7_ILi256EEEEEELi256ENS_6half_tEfNS_4arch4Sm90ELb1ELb0ELb1ELb1ELb1ELb0ELb0ELb1ELb1ELb1ELb1ELb0EEENS1_21CollectiveEpilogueFwdINS6_IJSA_SC_SB_EEES9_SE_SG_Li256ELb1ELb1ELb1ELb0EEENS1_36VarlenDynamicPersistentTileSchedulerILi128ELi80ELi256ELi128ELb1ELb1ELb1ELb1ELb1ELb1EEEEEEEEEvNT_6ParamsE --------------------------
	.section	.nv.info._ZN7cutlass13device_kernelIN5flash11enable_sm90INS1_16FlashAttnFwdSm90INS1_25CollectiveMainloopFwdSm90ILi2EN4cute5tupleIJNS5_1CILi1EEES8_S8_EEENS6_IJNS7_ILi128EEENS7_ILi80EEENS7_ILi256EEEEEELi256ENS_6half_tEfNS_4arch4Sm90ELb1ELb0ELb1ELb1ELb1ELb0ELb0ELb1ELb1ELb1ELb1ELb0EEENS1_21CollectiveEpilogueFwdINS6_IJSA_SC_SB_EEES9_SE_SG_Li256ELb1ELb1ELb1ELb0EEENS1_36VarlenDynamicPersistentTileSchedulerILi128ELi80ELi256ELi128ELb1ELb1ELb1ELb1ELb1ELb1EEEEEEEEEvNT_6ParamsE,"",@"SHT_CUDA_INFO"
	.sectionflags	@""
	.align	4


	//----- nvinfo : EIATTR_CUDA_API_VERSION
	.align		4
        /*0000*/ 	.byte	0x04, 0x37
        /*0002*/ 	.short	(.L_515 - .L_514)
.L_514:
        /*0004*/ 	.word	0x00000082


	//----- nvinfo : EIATTR_KPARAM_INFO
	.align		4
.L_515:
        /*0008*/ 	.byte	0x04, 0x17
        /*000a*/ 	.short	(.L_517 - .L_516)
.L_516:
        /*000c*/ 	.word	0x00000000
        /*0010*/ 	.short	0x0000
        /*0012*/ 	.short	0x0070
        /*0014*/ 	.byte	0x00, 0xf0, 0x01, 0x2a


	//----- nvinfo : EIATTR_SPARSE_MMA_MASK
	.align		4
.L_517:
        /*0018*/ 	.byte	0x03, 0x50
        /*001a*/ 	.short	0x0000


	//----- nvinfo : EIATTR_MAXREG_COUNT
	.align		4
        /*001c*/ 	.byte	0x03, 0x1b
        /*001e*/ 	.short	0x00a8


	//----- nvinfo : EIATTR_NUM_BARRIERS
	.align		4
        /*0020*/ 	.byte	0x02, 0x4c
        /*0022*/ 	.byte	0x09
	.zero		1


	//----- nvinfo : EIATTR_EXTERNS
	.align		4
        /*0024*/ 	.byte	0x04, 0x0f
        /*0026*/ 	.short	(.L_519 - .L_518)


	//   ....[0]....
	.align		4
.L_518:
        /*0028*/ 	.word	index@(__assertfail)


	//----- nvinfo : EIATTR_ANNOTATIONS
	.align		4
.L_519:
        /*002c*/ 	.byte	0x04, 0x55
        /*002e*/ 	.short	(.L_521 - .L_520)


	//   ....[0]....
.L_520:
        /* <DEDUP_REMOVED lines=29> */


	//----- nvinfo : EIATTR_MERCURY_ISA_VERSION
	.align		4
.L_521:
        /*01e8*/ 	.byte	0x03, 0x5f
        /*01ea*/ 	.short	0x0101


	//----- nvinfo : EIATTR_UNUSED_LOAD_BYTE_OFFSET
	.align		4
        /*01ec*/ 	.byte	0x04, 0x44
        /*01ee*/ 	.short	(.L_523 - .L_522)


	//   ....[0]....
.L_522:
        /*01f0*/ 	.word	0x00000950
        /*01f4*/ 	.word	0x0000fff0


	//   ....[1]....
        /*01f8*/ 	.word	0x0000f950
        /*01fc*/ 	.word	0x0000fff0


	//----- nvinfo : EIATTR_INT_WARP_WIDE_INSTR_OFFSETS
	.align		4
.L_523:
        /*0200*/ 	.byte	0x04, 0x31
        /*0202*/ 	.short	(.L_525 - .L_524)


	//   ....[0]....
.L_524:
        /*0204*/ 	.word	0x000000c0


	//   ....[1]....
        /*0208*/ 	.word	0x000000d0


	//   ....[2]....
        /*020c*/ 	.word	0x00000170


	//   ....[3]....
        /*0210*/ 	.word	0x00015fd0


	//   ....[4]....
        /*0214*/ 	.word	0x00016060


	//   ....[5]....
        /*0218*/ 	.word	0x00018f70


	//   ....[6]....
        /*021c*/ 	.word	0x00019000


	//----- nvinfo : EIATTR_COOP_GROUP_MASK_REGIDS
	.align		4
.L_525:
        /*0220*/ 	.byte	0x04, 0x29
        /*0222*/ 	.short	(.L_527 - .L_526)


	//   ....[0]....
.L_526:
        /*0224*/ 	.word	0xffffffff


	//   ....[1]....
        /*0228*/ 	.word	0xffffffff


	//   ....[2]....
        /*022c*/ 	.word	0xffffffff


	//   ....[3]....
        /*0230*/ 	.word	0xffffffff


	//   ....[4]....
        /*0234*/ 	.word	0xffffffff


	//   ....[5]....
        /*0238*/ 	.word	0xffffffff


	//   ....[6]....
        /*023c*/ 	.word	0xffffffff


	//   ....[7]....
        /*0240*/ 	.word	0xffffffff


	//   ....[8]....
        /*0244*/ 	.word	0xffffffff


	//   ....[9]....
        /*0248*/ 	.word	0xffffffff


	//   ....[10]....
        /*024c*/ 	.word	0xffffffff


	//   ....[11]....
        /*0250*/ 	.word	0xffffffff


	//   ....[12]....
        /*0254*/ 	.word	0xffffffff


	//   ....[13]....
        /*0258*/ 	.word	0xffffffff


	//   ....[14]....
        /*025c*/ 	.word	0xffffffff


	//   ....[15]....
        /*0260*/ 	.word	0xffffffff


	//   ....[16]....
        /*0264*/ 	.word	0xffffffff


	//   ....[17]....
        /*0268*/ 	.word	0xffffffff


	//   ....[18]....
        /*026c*/ 	.word	0xffffffff


	//   ....[19]....
        /*0270*/ 	.word	0xffffffff


	//   ....[20]....
        /*0274*/ 	.word	0xffffffff


	//   ....[21]....
        /*0278*/ 	.word	0xffffffff


	//   ....[22]....
        /*027c*/ 	.word	0xffffffff


	//   ....[23]....
        /*0280*/ 	.word	0xffffffff


	//   ....[24]....
        /*0284*/ 	.word	0xffffffff


	//   ....[25]....
        /*0288*/ 	.word	0xffffffff


	//   ....[26]....
        /*028c*/ 	.word	0xffffffff


	//   ....[27]....
        /*0290*/ 	.word	0xffffffff


	//   ....[28]....
        /*0294*/ 	.word	0xffffffff


	//   ....[29]....
        /*0298*/ 	.word	0xffffffff


	//   ....[30]....
        /*029c*/ 	.word	0xffffffff


	//   ....[31]....
        /*02a0*/ 	.word	0xffffffff


	//   ....[32]....
        /*02a4*/ 	.word	0xffffffff


	//   ....[33]....
        /*02a8*/ 	.word	0xffffffff


	//   ....[34]....
        /*02ac*/ 	.word	0xffffffff


	//   ....[35]....
        /*02b0*/ 	.word	0xffffffff


	//   ....[36]....
        /*02b4*/ 	.word	0xffffffff


	//   ....[37]....
        /*02b8*/ 	.word	0xffffffff


	//   ....[38]....
        /*02bc*/ 	.word	0xffffffff


	//   ....[39]....
        /*02c0*/ 	.word	0xffffffff


	//   ....[40]....
        /*02c4*/ 	.word	0xffffffff


	//   ....[41]....
        /*02c8*/ 	.word	0xffffffff


	//   ....[42]....
        /*02cc*/ 	.word	0xffffffff


	//   ....[43]....
        /*02d0*/ 	.word	0xffffffff


	//   ....[44]....
        /*02d4*/ 	.word	0xffffffff


	//   ....[45]....
        /*02d8*/ 	.word	0xffffffff


	//   ....[46]....
        /*02dc*/ 	.word	0xffffffff


	//   ....[47]....
        /*02e0*/ 	.word	0xffffffff


	//   ....[48]....
        /*02e4*/ 	.word	0xffffffff


	//   ....[49]....
        /*02e8*/ 	.word	0xffffffff


	//   ....[50]....
        /*02ec*/ 	.word	0xffffffff


	//   ....[51]....
        /*02f0*/ 	.word	0xffffffff


	//   ....[52]....
        /*02f4*/ 	.word	0xffffffff


	//   ....[53]....
        /*02f8*/ 	.word	0xffffffff


	//   ....[54]....
        /*02fc*/ 	.word	0xffffffff


	//   ....[55]....
        /*0300*/ 	.word	0xffffffff


	//   ....[56]....
        /*0304*/ 	.word	0xffffffff


	//   ....[57]....
        /*0308*/ 	.word	0xffffffff


	//   ....[58]....
        /*030c*/ 	.word	0xffffffff


	//   ....[59]....
        /*0310*/ 	.word	0xffffffff


	//   ....[60]....
        /*0314*/ 	.word	0xffffffff


	//   ....[61]....
        /*0318*/ 	.word	0xffffffff


	//   ....[62]....
        /*031c*/ 	.word	0xffffffff


	//   ....[63]....
        /*0320*/ 	.word	0xffffffff


	//   ....[64]....
        /*0324*/ 	.word	0xffffffff


	//   ....[65]....
        /*0328*/ 	.word	0xffffffff


	//   ....[66]....
        /*032c*/ 	.word	0xffffffff


	//   ....[67]....
        /*0330*/ 	.word	0xffffffff


	//   ....[68]....
        /*0334*/ 	.word	0xffffffff


	//   ....[69]....
        /*0338*/ 	.word	0xffffffff


	//   ....[70]....
        /*033c*/ 	.word	0xffffffff


	//   ....[71]....
        /*0340*/ 	.word	0xffffffff


	//   ....[72]....
        /*0344*/ 	.word	0xffffffff


	//   ....[73]....
        /*0348*/ 	.word	0xffffffff


	//   ....[74]....
        /*034c*/ 	.word	0xffffffff


	//   ....[75]....
        /*0350*/ 	.word	0xffffffff


	//   ....[76]....
        /*0354*/ 	.word	0xffffffff


	//   ....[77]....
        /*0358*/ 	.word	0xffffffff


	//   ....[78]....
        /*035c*/ 	.word	0xffffffff


	//   ....[79]....
        /*0360*/ 	.word	0xffffffff


	//   ....[80]....
        /*0364*/ 	.word	0xffffffff


	//   ....[81]....
        /*0368*/ 	.word	0xffffffff


	//   ....[82]....
        /*036c*/ 	.word	0xffffffff


	//   ....[83]....
        /*0370*/ 	.word	0xffffffff


	//   ....[84]....
        /*0374*/ 	.word	0xffffffff


	//   ....[85]....
        /*0378*/ 	.word	0xffffffff


	//   ....[86]....
        /*037c*/ 	.word	0xffffffff


	//   ....[87]....
        /*0380*/ 	.word	0xffffffff


	//   ....[88]....
        /*0384*/ 	.word	0xffffffff


	//   ....[89]....
        /*0388*/ 	.word	0xffffffff


	//   ....[90]....
        /*038c*/ 	.word	0xffffffff


	//   ....[91]....
        /*0390*/ 	.word	0xffffffff


	//   ....[92]....
        /*0394*/ 	.word	0xffffffff


	//   ....[93]....
        /*0398*/ 	.word	0xffffffff


	//   ....[94]....
        /*039c*/ 	.word	0xffffffff


	//   ....[95]....
        /*03a0*/ 	.word	0xffffffff


	//   ....[96]....
        /*03a4*/ 	.word	0xffffffff


	//   ....[97]....
        /*03a8*/ 	.word	0xffffffff


	//   ....[98]....
        /*03ac*/ 	.word	0xffffffff


	//   ....[99]....
        /*03b0*/ 	.word	0xffffffff


	//   ....[100]....
        /*03b4*/ 	.word	0xffffffff


	//   ....[101]....
        /*03b8*/ 	.word	0xffffffff


	//   ....[102]....
        /*03bc*/ 	.word	0xffffffff


	//   ....[103]....
        /*03c0*/ 	.word	0xffffffff


	//   ....[104]....
        /*03c4*/ 	.word	0xffffffff


	//   ....[105]....
        /*03c8*/ 	.word	0xffffffff


	//   ....[106]....
        /*03cc*/ 	.word	0xffffffff


	//   ....[107]....
        /*03d0*/ 	.word	0xffffffff


	//   ....[108]....
        /*03d4*/ 	.word	0xffffffff


	//   ....[109]....
        /*03d8*/ 	.word	0xffffffff


	//   ....[110]....
        /*03dc*/ 	.word	0xffffffff


	//   ....[111]....
        /*03e0*/ 	.word	0xffffffff


	//   ....[112]....
        /*03e4*/ 	.word	0xffffffff


	//   ....[113]....
        /*03e8*/ 	.word	0xffffffff


	//   ....[114]....
        /*03ec*/ 	.word	0xffffffff


	//   ....[115]....
        /*03f0*/ 	.word	0xffffffff


	//   ....[116]....
        /*03f4*/ 	.word	0xffffffff


	//   ....[117]....
        /*03f8*/ 	.word	0xffffffff


	//   ....[118]....
        /*03fc*/ 	.word	0xffffffff


	//   ....[119]....
        /*0400*/ 	.word	0xffffffff


	//   ....[120]....
        /*0404*/ 	.word	0xffffffff


	//   ....[121]....
        /*0408*/ 	.word	0xffffffff


	//   ....[122]....
        /*040c*/ 	.word	0xffffffff


	//   ....[123]....
        /*0410*/ 	.word	0xffffffff


	//   ....[124]....
        /*0414*/ 	.word	0xffffffff


	//   ....[125]....
        /*0418*/ 	.word	0xffffffff


	//   ....[126]....
        /*041c*/ 	.word	0xffffffff


	//   ....[127]....
        /*0420*/ 	.word	0xffffffff


	//   ....[128]....
        /*0424*/ 	.word	0xffffffff


	//   ....[129]....
        /*0428*/ 	.word	0xffffffff


	//   ....[130]....
        /*042c*/ 	.word	0xffffffff


	//   ....[131]....
        /*0430*/ 	.word	0xffffffff


	//   ....[132]....
        /*0434*/ 	.word	0xffffffff


	//   ....[133]....
        /*0438*/ 	.word	0xffffffff


	//   ....[134]....
        /*043c*/ 	.word	0xffffffff


	//   ....[135]....
        /*0440*/ 	.word	0xffffffff


	//   ....[136]....
        /*0444*/ 	.word	0xffffffff


	//   ....[137]....
        /*0448*/ 	.word	0xffffffff


	//   ....[138]....
        /*044c*/ 	.word	0xffffffff


	//   ....[139]....
        /*0450*/ 	.word	0xffffffff


	//   ....[140]....
        /*0454*/ 	.word	0xffffffff


	//   ....[141]....
        /*0458*/ 	.word	0xffffffff


	//   ....[142]....
        /*045c*/ 	.word	0xffffffff


	//   ....[143]....
        /*0460*/ 	.word	0x0500000f


	//   ....[144]....
        /*0464*/ 	.word	0x0500000f


	//   ....[145]....
        /*0468*/ 	.word	0x0500000f


	//   ....[146]....
        /*046c*/ 	.word	0x0500000f


	//   ....[147]....
        /*0470*/ 	.word	0x0500000f


	//   ....[148]....
        /*0474*/ 	.word	0x0500000f


	//   ....[149]....
        /*0478*/ 	.word	0x0500000f


	//   ....[150]....
        /*047c*/ 	.word	0x0500000f


	//   ....[151]....
        /*0480*/ 	.word	0x0500000f


	//   ....[152]....
        /*0484*/ 	.word	0x0500000f


	//   ....[153]....
        /*0488*/ 	.word	0x0500000f


	//   ....[154]....
        /*048c*/ 	.word	0x0500000f


	//   ....[155]....
        /*0490*/ 	.word	0x0500000f


	//   ....[156]....
        /*0494*/ 	.word	0x0500000f


	//   ....[157]....
        /*0498*/ 	.word	0x0500000f


	//   ....[158]....
        /*049c*/ 	.word	0x0500000f


	//   ....[159]....
        /*04a0*/ 	.word	0x0500000f


	//   ....[160]....
        /*04a4*/ 	.word	0x0500000f


	//   ....[161]....
        /*04a8*/ 	.word	0x0500000f


	//   ....[162]....
        /*04ac*/ 	.word	0x0500000f


	//   ....[163]....
        /*04b0*/ 	.word	0x0500000f


	//   ....[164]....
        /*04b4*/ 	.word	0x0500000f


	//   ....[165]....
        /*04b8*/ 	.word	0x0500000f


	//   ....[166]....
        /*04bc*/ 	.word	0x0500000f


	//   ....[167]....
        /*04c0*/ 	.word	0x0500000f


	//   ....[168]....
        /*04c4*/ 	.word	0x0500000f


	//   ....[169]....
        /*04c8*/ 	.word	0x0500000f


	//   ....[170]....
        /*04cc*/ 	.word	0x0500000f


	//   ....[171]....
        /*04d0*/ 	.word	0x0500000f


	//   ....[172]....
        /*04d4*/ 	.word	0x0500000f


	//   ....[173]....
        /*04d8*/ 	.word	0x0500000f


	//   ....[174]....
        /*04dc*/ 	.word	0x0500000f


	//   ....[175]....
        /*04e0*/ 	.word	0x0500000f


	//   ....[176]....
        /*04e4*/ 	.word	0x0500000f


	//   ....[177]....
        /*04e8*/ 	.word	0x0500000f


	//   ....[178]....
        /*04ec*/ 	.word	0x0500000f


	//   ....[179]....
        /*04f0*/ 	.word	0x0500000f


	//   ....[180]....
        /*04f4*/ 	.word	0x0500000f


	//   ....[181]....
        /*04f8*/ 	.word	0x0500000f


	//   ....[182]....
        /*04fc*/ 	.word	0x0500000f


	//   ....[183]....
        /*0500*/ 	.word	0x0500000f


	//   ....[184]....
        /*0504*/ 	.word	0x0500000f


	//   ....[185]....
        /*0508*/ 	.word	0x0500000f


	//   ....[186]....
        /*050c*/ 	.word	0x0500000f


	//   ....[187]....
        /*0510*/ 	.word	0x0500000f


	//   ....[188]....
        /*0514*/ 	.word	0x0500000f


	//   ....[189]....
        /*0518*/ 	.word	0x0500000f


	//   ....[190]....
        /*051c*/ 	.word	0x0500000f


	//   ....[191]....
        /*0520*/ 	.word	0x0500000f


	//   ....[192]....
        /*0524*/ 	.word	0x0500000f


	//   ....[193]....
        /*0528*/ 	.word	0x0500000f


	//   ....[194]....
        /*052c*/ 	.word	0x0500000f


	//   ....[195]....
        /*0530*/ 	.word	0x0500000f


	//   ....[196]....
        /*0534*/ 	.word	0x0500000f


	//   ....[197]....
        /*0538*/ 	.word	0x0500000f


	//   ....[198]....
        /*053c*/ 	.word	0x0500000f


	//   ....[199]....
        /*0540*/ 	.word	0x0500000f


	//   ....[200]....
        /*0544*/ 	.word	0x0500000f


	//   ....[201]....
        /*0548*/ 	.word	0x0500000f


	//   ....[202]....
        /*054c*/ 	.word	0x0500000f


	//   ....[203]....
        /*0550*/ 	.word	0x0500000f


	//   ....[204]....
        /*0554*/ 	.word	0x0500000f


	//   ....[205]....
        /*0558*/ 	.word	0x0500000f


	//   ....[206]....
        /*055c*/ 	.word	0x0500000f


	//   ....[207]....
        /*0560*/ 	.word	0x0500000f


	//   ....[208]....
        /*0564*/ 	.word	0x0500000f


	//   ....[209]....
        /*0568*/ 	.word	0x0500000f


	//   ....[210]....
        /*056c*/ 	.word	0x0500000f


	//   ....[211]....
        /*0570*/ 	.word	0x0500000f


	//   ....[212]....
        /*0574*/ 	.word	0x0500000f


	//   ....[213]....
        /*0578*/ 	.word	0x0500000f


	//   ....[214]....
        /*057c*/ 	.word	0x0500000f


	//   ....[215]....
        /*0580*/ 	.word	0x0500000f


	//   ....[216]....
        /*0584*/ 	.word	0x0500000f


	//   ....[217]....
        /*0588*/ 	.word	0x0500000f


	//   ....[218]....
        /*058c*/ 	.word	0x0500000f


	//----- nvinfo : EIATTR_COOP_GROUP_INSTR_OFFSETS
	.align		4
.L_527:
        /*0590*/ 	.byte	0x04, 0x28
        /*0592*/ 	.short	(.L_529 - .L_528)


	//   ....[0]....
.L_528:
        /*0594*/ 	.word	0x00000070


	//   ....[1]....
        /*0598*/ 	.word	0x000000b0


	//   ....[2]....
        /*059c*/ 	.word	0x000002d0


	//   ....[3]....
        /*05a0*/ 	.word	0x00000430


	//   ....[4]....
        /*05a4*/ 	.word	0x00000550


	//   ....[5]....
        /*05a8*/ 	.word	0x000006b0


	//   ....[6]....
        /*05ac*/ 	.word	0x00002020


	//   ....[7]....
        /*05b0*/ 	.word	0x00004900


	//   ....[8]....
        /*05b4*/ 	.word	0x000049a0


	//   ....[9]....
        /*05b8*/ 	.word	0x00005290


	//   ....[10]....
        /*05bc*/ 	.word	0x000054f0


	//   ....[11]....
        /*05c0*/ 	.word	0x00005a70


	//   ....[12]....
        /*05c4*/ 	.word	0x00005b00


	//   ....[13]....
        /*05c8*/ 	.word	0x00008fe0


	//   ....[14]....
        /*05cc*/ 	.word	0x00009030


	//   ....[15]....
        /*05d0*/ 	.word	0x00009700


	//   ....[16]....
        /*05d4*/ 	.word	0x00009810


	//   ....[17]....
        /*05d8*/ 	.word	0x00009d90


	//   ....[18]....
        /*05dc*/ 	.word	0x00009e00


	//   ....[19]....
        /*05e0*/ 	.word	0x0000d610


	//   ....[20]....
        /*05e4*/ 	.word	0x0000d670


	//   ....[21]....
        /*05e8*/ 	.word	0x0000d8d0


	//   ....[22]....
        /*05ec*/ 	.word	0x0000d8f0


	//   ....[23]....
        /*05f0*/ 	.word	0x0000ec40


	//   ....[24]....
        /*05f4*/ 	.word	0x0000ec70


	//   ....[25]....
        /*05f8*/ 	.word	0x0000ed00


	//   ....[26]....
        /*05fc*/ 	.word	0x0000ed20


	//   ....[27]....
        /*0600*/ 	.word	0x00010b50


	//   ....[28]....
        /*0604*/ 	.word	0x00010b60


	//   ....[29]....
        /*0608*/ 	.word	0x00010b70


	//   ....[30]....
        /*060c*/ 	.word	0x00010b80


	//   ....[31]....
        /*0610*/ 	.word	0x00011670


	//   ....[32]....
        /*0614*/ 	.word	0x00011690


	//   ....[33]....
        /*0618*/ 	.word	0x00011830


	//   ....[34]....
        /*061c*/ 	.word	0x00011850


	//   ....[35]....
        /*0620*/ 	.word	0x00011990


	//   ....[36]....
        /*0624*/ 	.word	0x000119b0


	//   ....[37]....
        /*0628*/ 	.word	0x00011b00


	//   ....[38]....
        /*062c*/ 	.word	0x00011b20


	//   ....[39]....
        /*0630*/ 	.word	0x00012110


	//   ....[40]....
        /*0634*/ 	.word	0x00012150


	//   ....[41]....
        /*0638*/ 	.word	0x00012c40


	//   ....[42]....
        /*063c*/ 	.word	0x00012c50


	//   ....[43]....
        /*0640*/ 	.word	0x00013fb0


	//   ....[44]....
        /*0644*/ 	.word	0x00013fe0


	//   ....[45]....
        /*0648*/ 	.word	0x00014150


	//   ....[46]....
        /*064c*/ 	.word	0x00014170


	//   ....[47]....
        /*0650*/ 	.word	0x000142b0


	//   ....[48]....
        /*0654*/ 	.word	0x000142d0


	//   ....[49]....
        /*0658*/ 	.word	0x00014420


	//   ....[50]....
        /*065c*/ 	.word	0x00014440


	//   ....[51]....
        /*0660*/ 	.word	0x00014620


	//   ....[52]....
        /*0664*/ 	.word	0x00014810


	//   ....[53]....
        /*0668*/ 	.word	0x00014840


	//   ....[54]....
        /*066c*/ 	.word	0x00014870


	//   ....[55]....
        /*0670*/ 	.word	0x000148a0


	//   ....[56]....
        /*0674*/ 	.word	0x000148d0


	//   ....[57]....
        /*0678*/ 	.word	0x00014900


	//   ....[58]....
        /*067c*/ 	.word	0x00014a70


	//   ....[59]....
        /*0680*/ 	.word	0x00014aa0


	//   ....[60]....
        /*0684*/ 	.word	0x00014ad0


	//   ....[61]....
        /*0688*/ 	.word	0x00014b00


	//   ....[62]....
        /*068c*/ 	.word	0x00014b30


	//   ....[63]....
        /*0690*/ 	.word	0x00014b60


	//   ....[64]....
        /*0694*/ 	.word	0x00014bf0


	//   ....[65]....
        /*0698*/ 	.word	0x00014c20


	//   ....[66]....
        /*069c*/ 	.word	0x00014c30


	//   ....[67]....
        /*06a0*/ 	.word	0x00014c70


	//   ....[68]....
        /*06a4*/ 	.word	0x00016ba0


	//   ....[69]....
        /*06a8*/ 	.word	0x00016be0


	//   ....[70]....
        /*06ac*/ 	.word	0x00016c10


	//   ....[71]....
        /*06b0*/ 	.word	0x00016cc0


	//   ....[72]....
        /*06b4*/ 	.word	0x00016d00


	//   ....[73]....
        /*06b8*/ 	.word	0x00016d60


	//   ....[74]....
        /*06bc*/ 	.word	0x00016da0


	//   ....[75]....
        /*06c0*/ 	.word	0x00016e00


	//   ....[76]....
        /*06c4*/ 	.word	0x00016e20


	//   ....[77]....
        /*06c8*/ 	.word	0x00016e50


	//   ....[78]....
        /*06cc*/ 	.word	0x00017640


	//   ....[79]....
        /*06d0*/ 	.word	0x00017670


	//   ....[80]....
        /*06d4*/ 	.word	0x000176d0


	//   ....[81]....
        /*06d8*/ 	.word	0x00017740


	//   ....[82]....
        /*06dc*/ 	.word	0x00017790


	//   ....[83]....
        /*06e0*/ 	.word	0x00017800


	//   ....[84]....
        /*06e4*/ 	.word	0x00017850


	//   ....[85]....
        /*06e8*/ 	.word	0x000178c0


	//   ....[86]....
        /*06ec*/ 	.word	0x00017910


	//   ....[87]....
        /*06f0*/ 	.word	0x00017980


	//   ....[88]....
        /*06f4*/ 	.word	0x000179d0


	//   ....[89]....
        /*06f8*/ 	.word	0x00017a40


	//   ....[90]....
        /*06fc*/ 	.word	0x00017a80


	//   ....[91]....
        /*0700*/ 	.word	0x00017af0


	//   ....[92]....
        /*0704*/ 	.word	0x00017b00


	//   ....[93]....
        /*0708*/ 	.word	0x00017b50


	//   ....[94]....
        /*070c*/ 	.word	0x00018320


	//   ....[95]....
        /*0710*/ 	.word	0x00018350


	//   ....[96]....
        /*0714*/ 	.word	0x00018380


	//   ....[97]....
        /*0718*/ 	.word	0x00018440


	//   ....[98]....
        /*071c*/ 	.word	0x00018470


	//   ....[99]....
        /*0720*/ 	.word	0x000184c0


	//   ....[100]....
        /*0724*/ 	.word	0x000184f0


	//   ....[101]....
        /*0728*/ 	.word	0x00018540


	//   ....[102]....
        /*072c*/ 	.word	0x00018570


	//   ....[103]....
        /*0730*/ 	.word	0x000185e0


	//   ....[104]....
        /*0734*/ 	.word	0x000188c0


	//   ....[105]....
        /*0738*/ 	.word	0x000188e0


	//   ....[106]....
        /*073c*/ 	.word	0x000188f0


	//   ....[107]....
        /*0740*/ 	.word	0x000189a0


	//   ....[108]....
        /*0744*/ 	.word	0x000189b0


	//   ....[109]....
        /*0748*/ 	.word	0x00018a60


	//   ....[110]....
        /*074c*/ 	.word	0x00018a70


	//   ....[111]....
        /*0750*/ 	.word	0x00018b20


	//   ....[112]....
        /*0754*/ 	.word	0x00018b30


	//   ....[113]....
        /*0758*/ 	.word	0x00018b40


	//   ....[114]....
        /*075c*/ 	.word	0x00019150


	//   ....[115]....
        /*0760*/ 	.word	0x00019190


	//   ....[116]....
        /*0764*/ 	.word	0x000191d0


	//   ....[117]....
        /*0768*/ 	.word	0x000191f0


	//   ....[118]....
        /*076c*/ 	.word	0x00019210


	//   ....[119]....
        /*0770*/ 	.word	0x000192c0


	//   ....[120]....
        /*0774*/ 	.word	0x00019370


	//   ....[121]....
        /*0778*/ 	.word	0x000193a0


	//   ....[122]....
        /*077c*/ 	.word	0x000193b0


	//   ....[123]....
        /*0780*/ 	.word	0x00019440


	//   ....[124]....
        /*0784*/ 	.word	0x000198b0


	//   ....[125]....
        /*0788*/ 	.word	0x000198e0


	//   ....[126]....
        /*078c*/ 	.word	0x00019940


	//   ....[127]....
        /*0790*/ 	.word	0x00019970


	//   ....[128]....
        /*0794*/ 	.word	0x000199a0


	//   ....[129]....
        /*0798*/ 	.word	0x000199d0


	//   ....[130]....
        /*079c*/ 	.word	0x00019a00


	//   ....[131]....
        /*07a0*/ 	.word	0x00019a30


	//   ....[132]....
        /*07a4*/ 	.word	0x00019bd0


	//   ....[133]....
        /*07a8*/ 	.word	0x00019c00


	//   ....[134]....
        /*07ac*/ 	.word	0x00019c30


	//   ....[135]....
        /*07b0*/ 	.word	0x00019c60


	//   ....[136]....
        /*07b4*/ 	.word	0x00019c90


	//   ....[137]....
        /*07b8*/ 	.word	0x00019cc0


	//   ....[138]....
        /*07bc*/ 	.word	0x00019d80


	//   ....[139]....
        /*07c0*/ 	.word	0x00019da0


	//   ....[140]....
        /*07c4*/ 	.word	0x00019dc0


	//   ....[141]....
        /*07c8*/ 	.word	0x00019e20


	//   ....[142]....
        /*07cc*/ 	.word	0x0001a840


	//   ....[143]....
        /*07d0*/ 	.word	0x0001ae10


	//   ....[144]....
        /*07d4*/ 	.word	0x0001af00


	//   ....[145]....
        /*07d8*/ 	.word	0x0001afd0


	//   ....[146]....
        /*07dc*/ 	.word	0x0001b040


	//   ....[147]....
        /*07e0*/ 	.word	0x0001b0e0


	//   ....[148]....
        /*07e4*/ 	.word	0x0001b1c0


	//   ....[149]....
        /*07e8*/ 	.word	0x0001b2c0


	//   ....[150]....
        /*07ec*/ 	.word	0x0001b330


	//   ....[151]....
        /*07f0*/ 	.word	0x0001b420


	//   ....[152]....
        /*07f4*/ 	.word	0x0001b490


	//   ....[153]....
        /*07f8*/ 	.word	0x0001b570


	//   ....[154]....
        /*07fc*/ 	.word	0x0001b620


	//   ....[155]....
        /*0800*/ 	.word	0x0001b690


	//   ....[156]....
        /*0804*/ 	.word	0x0001b710


	//   ....[157]....
        /*0808*/ 	.word	0x0001b7f0


	//   ....[158]....
        /*080c*/ 	.word	0x0001b870


	//   ....[159]....
        /*0810*/ 	.word	0x0001b960


	//   ....[160]....
        /*0814*/ 	.word	0x0001b9e0


	//   ....[161]....
        /*0818*/ 	.word	0x0001bad0


	//   ....[162]....
        /*081c*/ 	.word	0x0001bb50


	//   ....[163]....
        /*0820*/ 	.word	0x0001bc40


	//   ....[164]....
        /*0824*/ 	.word	0x0001bcc0


	//   ....[165]....
        /*0828*/ 	.word	0x0001bdb0


	//   ....[166]....
        /*082c*/ 	.word	0x0001be30


	//   ....[167]....
        /*0830*/ 	.word	0x0001bf10


	//   ....[168]....
        /*0834*/ 	.word	0x0001bf90


	//   ....[169]....
        /*0838*/ 	.word	0x0001c060


	//   ....[170]....
        /*083c*/ 	.word	0x0001c190


	//   ....[171]....
        /*0840*/ 	.word	0x0001c260


	//   ....[172]....
        /*0844*/ 	.word	0x0001c330


	//   ....[173]....
        /*0848*/ 	.word	0x0001c410


	//   ....[174]....
        /*084c*/ 	.word	0x0001c470


	//   ....[175]....
        /*0850*/ 	.word	0x0001c550


	//   ....[176]....
        /*0854*/ 	.word	0x0001c5b0


	//   ....[177]....
        /*0858*/ 	.word	0x0001c690


	//   ....[178]....
        /*085c*/ 	.word	0x0001c6f0


	//   ....[179]....
        /*0860*/ 	.word	0x0001c800


	//   ....[180]....
        /*0864*/ 	.word	0x0001c8f0


	//   ....[181]....
        /*0868*/ 	.word	0x0001c990


	//   ....[182]....
        /*086c*/ 	.word	0x0001c9f0


	//   ....[183]....
        /*0870*/ 	.word	0x0001cb10


	//   ....[184]....
        /*0874*/ 	.word	0x0001cb70


	//   ....[185]....
        /*0878*/ 	.word	0x0001cc90


	//   ....[186]....
        /*087c*/ 	.word	0x0001ccf0


	//   ....[187]....
        /*0880*/ 	.word	0x0001ce10


	//   ....[188]....
        /*0884*/ 	.word	0x0001ce70


	//   ....[189]....
        /*0888*/ 	.word	0x0001cf40


	//   ....[190]....
        /*088c*/ 	.word	0x0001d0a0


	//   ....[191]....
        /*0890*/ 	.word	0x0001d140


	//   ....[192]....
        /*0894*/ 	.word	0x0001d290


	//   ....[193]....
        /*0898*/ 	.word	0x0001d340


	//   ....[194]....
        /*089c*/ 	.word	0x0001d3a0


	//   ....[195]....
        /*08a0*/ 	.word	0x0001d460


	//   ....[196]....
        /*08a4*/ 	.word	0x0001d540


	//   ....[197]....
        /*08a8*/ 	.word	0x0001d600


	//   ....[198]....
        /*08ac*/ 	.word	0x0001d6e0


	//   ....[199]....
        /*08b0*/ 	.word	0x0001d7a0


	//   ....[200]....
        /*08b4*/ 	.word	0x0001d8b0


	//   ....[201]....
        /*08b8*/ 	.word	0x0001d950


	//   ....[202]....
        /*08bc*/ 	.word	0x0001dad0


	//   ....[203]....
        /*08c0*/ 	.word	0x0001db40


	//   ....[204]....
        /*08c4*/ 	.word	0x0001dbb0


	//   ....[205]....
        /*08c8*/ 	.word	0x0001dc20


	//   ....[206]....
        /*08cc*/ 	.word	0x0001dc90


	//   ....[207]....
        /*08d0*/ 	.word	0x0001dd10


	//   ....[208]....
        /*08d4*/ 	.word	0x0001dd90


	//   ....[209]....
        /*08d8*/ 	.word	0x0001de20


	//   ....[210]....
        /*08dc*/ 	.word	0x0001de90


	//   ....[211]....
        /*08e0*/ 	.word	0x0001df00


	//   ....[212]....
        /*08e4*/ 	.word	0x0001df70


	//   ....[213]....
        /*08e8*/ 	.word	0x0001dff0


	//   ....[214]....
        /*08ec*/ 	.word	0x0001e060


	//   ....[215]....
        /*08f0*/ 	.word	0x0001e0f0


	//   ....[216]....
        /*08f4*/ 	.word	0x0001e150


	//   ....[217]....
        /*08f8*/ 	.word	0x0001e1e0


	//   ....[218]....
        /*08fc*/ 	.word	0x0001e310


	//----- nvinfo : EIATTR_REG_RECONFIG
	.align		4
.L_529:
        /*0900*/ 	.byte	0x01, 0x54
	.zero		2


	//----- nvinfo : EIATTR_SYSCALL_OFFSETS
	.align		4
        /*0904*/ 	.byte	0x04, 0x46
        /*0906*/ 	.short	(.L_531 - .L_530)


	//   ....[0]....
.L_530:
        /*0908*/ 	.word	0x000021a0


	//   ....[1]....
        /*090c*/ 	.word	0x000161c0


	//   ....[2]....
        /*0910*/ 	.word	0x00016310


	//   ....[3]....
        /*0914*/ 	.word	0x00016400


	//   ....[4]....
        /*0918*/ 	.word	0x000172a0


	//----- nvinfo : EIATTR_MBARRIER_INSTR_OFFSETS
	.align		4
.L_531:
        /*091c*/ 	.byte	0x04, 0x39
        /*091e*/ 	.short	(.L_533 - .L_532)


	//   ....[0]....
.L_532:
        /*0920*/ 	.word	0x00000180
        /*0924*/ 	.word	0x000000ff
        /*0928*/ 	.word	0x00038800
        /*092c*/ 	.short	0x0100
        /*092e*/ 	.byte	0x08
	.zero		1


	//   ....[1]....
        /*0930*/ 	.word	0x00000190
        /*0934*/ 	.word	0x000000ff
        /*0938*/ 	.word	0x00038820
        /*093c*/ 	.short	0x0100
        /*093e*/ 	.byte	0x08
	.zero		1


	//   ....[2]....
        /*0940*/ 	.word	0x00000280
        /*0944*/ 	.word	0x000000ff
        /*0948*/ 	.word	0x00038830
        /*094c*/ 	.short	0x0100
        /*094e*/ 	.byte	0x08
	.zero		1


	//   ....[3]....
        /*0950*/ 	.word	0x00000290
        /*0954*/ 	.word	0x000000ff
        /*0958*/ 	.word	0x00038840
        /*095c*/ 	.short	0x0100
        /*095e*/ 	.byte	0x08
	.zero		1


	//   ....[4]....
        /*0960*/ 	.word	0x000002a0
        /*0964*/ 	.word	0x000000ff
        /*0968*/ 	.word	0x00038838
        /*096c*/ 	.short	0x0100
        /*096e*/ 	.byte	0x08
	.zero		1


	//   ....[5]....
        /*0970*/ 	.word	0x000002b0
        /*0974*/ 	.word	0x000000ff
        /*0978*/ 	.word	0x00038848
        /*097c*/ 	.short	0x0100
        /*097e*/ 	.byte	0x08
	.zero		1


	//   ....[6]....
        /*0980*/ 	.word	0x000003e0
        /*0984*/ 	.word	0x000000ff
        /*0988*/ 	.word	0x00038850
        /*098c*/ 	.short	0x0100
        /*098e*/ 	.byte	0x08
	.zero		1


	//   ....[7]....
        /*0990*/ 	.word	0x000003f0
        /*0994*/ 	.word	0x000000ff
        /*0998*/ 	.word	0x00038860
        /*099c*/ 	.short	0x0100
        /*099e*/ 	.byte	0x08
	.zero		1


	//   ....[8]....
        /*09a0*/ 	.word	0x00000400
        /*09a4*/ 	.word	0x000000ff
        /*09a8*/ 	.word	0x00038858
        /*09ac*/ 	.short	0x0100
        /*09ae*/ 	.byte	0x08
	.zero		1


	//   ....[9]....
        /*09b0*/ 	.word	0x00000410
        /*09b4*/ 	.word	0x000000ff
        /*09b8*/ 	.word	0x00038868
        /*09bc*/ 	.short	0x0100
        /*09be*/ 	.byte	0x08
	.zero		1


	//   ....[10]....
        /*09c0*/ 	.word	0x00000500
        /*09c4*/ 	.word	0x000000ff
        /*09c8*/ 	.word	0x00038870
        /*09cc*/ 	.short	0x0100
        /*09ce*/ 	.byte	0x06
	.zero		1


	//   ....[11]....
        /*09d0*/ 	.word	0x00000510
        /*09d4*/ 	.word	0x000000ff
        /*09d8*/ 	.word	0x00038880
        /*09dc*/ 	.short	0x0100
        /*09de*/ 	.byte	0x06
	.zero		1


	//   ....[12]....
        /*09e0*/ 	.word	0x00000520
        /*09e4*/ 	.word	0x000000ff
        /*09e8*/ 	.word	0x00038878
        /*09ec*/ 	.short	0x0100
        /*09ee*/ 	.byte	0x06
	.zero		1


	//   ....[13]....
        /*09f0*/ 	.word	0x00000530
        /*09f4*/ 	.word	0x000000ff
        /*09f8*/ 	.word	0x00038888
        /*09fc*/ 	.short	0x0100
        /*09fe*/ 	.byte	0x06
	.zero		1


	//   ....[14]....
        /*0a00*/ 	.word	0x00000660
        /*0a04*/ 	.word	0x000000ff
        /*0a08*/ 	.word	0x00038890
        /*0a0c*/ 	.short	0x0100
        /*0a0e*/ 	.byte	0x08
	.zero		1


	//   ....[15]....
        /*0a10*/ 	.word	0x00000670
        /*0a14*/ 	.word	0x000000ff
        /*0a18*/ 	.word	0x000388a0
        /*0a1c*/ 	.short	0x0100
        /*0a1e*/ 	.byte	0x08
	.zero		1


	//   ....[16]....
        /*0a20*/ 	.word	0x00000680
        /*0a24*/ 	.word	0x000000ff
        /*0a28*/ 	.word	0x00038898
        /*0a2c*/ 	.short	0x0100
        /*0a2e*/ 	.byte	0x08
	.zero		1


	//   ....[17]....
        /*0a30*/ 	.word	0x00000690
        /*0a34*/ 	.word	0x000000ff
        /*0a38*/ 	.word	0x000388a8
        /*0a3c*/ 	.short	0x0100
        /*0a3e*/ 	.byte	0x08
	.zero		1


	//   ....[18]....
        /*0a40*/ 	.word	0x000007d0
        /*0a44*/ 	.word	0x000000ff
        /*0a48*/ 	.word	0x000388b0
        /*0a4c*/ 	.short	0x0100
        /*0a4e*/ 	.byte	0x08
	.zero		1


	//   ....[19]....
        /*0a50*/ 	.word	0x000007e0
        /*0a54*/ 	.word	0x000000ff
        /*0a58*/ 	.word	0x000388c0
        /*0a5c*/ 	.short	0x0100
        /*0a5e*/ 	.byte	0x08
	.zero		1


	//   ....[20]....
        /*0a60*/ 	.word	0x000007f0
        /*0a64*/ 	.word	0x000000ff
        /*0a68*/ 	.word	0x000388b8
        /*0a6c*/ 	.short	0x0100
        /*0a6e*/ 	.byte	0x08
	.zero		1


	//   ....[21]....
        /*0a70*/ 	.word	0x00000800
        /*0a74*/ 	.word	0x000000ff
        /*0a78*/ 	.word	0x000388c8
        /*0a7c*/ 	.short	0x0100
        /*0a7e*/ 	.byte	0x08
	.zero		1


	//   ....[22]....
        /*0a80*/ 	.word	0x00002270
        /*0a84*/ 	.word	0x000000ff
        /*0a88*/ 	.word	0x00038800
        /*0a8c*/ 	.short	0x010a
        /*0a8e*/ 	.byte	0x06
	.zero		1


	//   ....[23]....
        /*0a90*/ 	.word	0x00002310
        /*0a94*/ 	.word	0x00000000
        /*0a98*/ 	.word	0x00038830
        /*0a9c*/ 	.short	0x010a
        /*0a9e*/ 	.byte	0x3f
	.zero		1


	//   ....[24]....
        /*0aa0*/ 	.word	0x00002350
        /*0aa4*/ 	.word	0x00000000
        /*0aa8*/ 	.word	0x00038830
        /*0aac*/ 	.short	0x010a
        /*0aae*/ 	.byte	0x3f
	.zero		1


	//   ....[25]....
        /*0ab0*/ 	.word	0x00005430
        /*0ab4*/ 	.word	0x000000ff
        /*0ab8*/ 	.word	0x00000000
        /*0abc*/ 	.short	0x0101
        /*0abe*/ 	.byte	0x04
	.zero		1


	//   ....[26]....
        /*0ac0*/ 	.word	0x000064e0
        /*0ac4*/ 	.word	0x000000ff
        /*0ac8*/ 	.word	0x00038830
        /*0acc*/ 	.short	0x010a
        /*0ace*/ 	.byte	0x3d
	.zero		1


	//   ....[27]....
        /*0ad0*/ 	.word	0x00006520
        /*0ad4*/ 	.word	0x000000ff
        /*0ad8*/ 	.word	0x00038830
        /*0adc*/ 	.short	0x010a
        /*0ade*/ 	.byte	0x3d
	.zero		1


	//   ....[28]....
        /*0ae0*/ 	.word	0x00008a90
        /*0ae4*/ 	.word	0x000000ff
        /*0ae8*/ 	.word	0x00038850
        /*0aec*/ 	.short	0x010a
        /*0aee*/ 	.byte	0x04
	.zero		1


	//   ....[29]....
        /*0af0*/ 	.word	0x00008ad0
        /*0af4*/ 	.word	0x000000ff
        /*0af8*/ 	.word	0x00038850
        /*0afc*/ 	.short	0x010a
        /*0afe*/ 	.byte	0x04
	.zero		1


	//   ....[30]....
        /*0b00*/ 	.word	0x000092c0
        /*0b04*/ 	.word	0x000000ff
        /*0b08*/ 	.word	0x00000000
        /*0b0c*/ 	.short	0x0101
        /*0b0e*/ 	.byte	0x3d
	.zero		1


	//   ....[31]....
        /*0b10*/ 	.word	0x0000a5f0
        /*0b14*/ 	.word	0x000000ff
        /*0b18*/ 	.word	0x00000000
        /*0b1c*/ 	.short	0x0101
        /*0b1e*/ 	.byte	0x04
	.zero		1


	//   ....[32]....
        /*0b20*/ 	.word	0x0000a820
        /*0b24*/ 	.word	0x000000ff
        /*0b28*/ 	.word	0x00038830
        /*0b2c*/ 	.short	0x010a
        /*0b2e*/ 	.byte	0x04
	.zero		1


	//   ....[33]....
        /*0b30*/ 	.word	0x0000a860
        /*0b34*/ 	.word	0x000000ff
        /*0b38*/ 	.word	0x00038830
        /*0b3c*/ 	.short	0x010a
        /*0b3e*/ 	.byte	0x04
	.zero		1


	//   ....[34]....
        /*0b40*/ 	.word	0x0000cdd0
        /*0b44*/ 	.word	0x000000ff
        /*0b48*/ 	.word	0x00038850
        /*0b4c*/ 	.short	0x010a
        /*0b4e*/ 	.byte	0x04
	.zero		1


	//   ....[35]....
        /*0b50*/ 	.word	0x0000ce10
        /*0b54*/ 	.word	0x000000ff
        /*0b58*/ 	.word	0x00038850
        /*0b5c*/ 	.short	0x010a
        /*0b5e*/ 	.byte	0x04
	.zero		1


	//   ....[36]....
        /*0b60*/ 	.word	0x0000d480
        /*0b64*/ 	.word	0x000000ff
        /*0b68*/ 	.word	0x00000000
        /*0b6c*/ 	.short	0x0101
        /*0b6e*/ 	.byte	0x06
	.zero		1


	//   ....[37]....
        /*0b70*/ 	.word	0x0000e280
        /*0b74*/ 	.word	0x000000ff
        /*0b78*/ 	.word	0x00000000
        /*0b7c*/ 	.short	0x0101
        /*0b7e*/ 	.byte	0x04
	.zero		1


	//   ....[38]....
        /*0b80*/ 	.word	0x0000ebb0
        /*0b84*/ 	.word	0x000000ff
        /*0b88*/ 	.word	0x00038850
        /*0b8c*/ 	.short	0x010a
        /*0b8e*/ 	.byte	0x08
	.zero		1


	//   ....[39]....
        /*0b90*/ 	.word	0x0000ebf0
        /*0b94*/ 	.word	0x000000ff
        /*0b98*/ 	.word	0x00038850
        /*0b9c*/ 	.short	0x010a
        /*0b9e*/ 	.byte	0x08
	.zero		1


	//   ....[40]....
        /*0ba0*/ 	.word	0x0000f210
        /*0ba4*/ 	.word	0x000000ff
        /*0ba8*/ 	.word	0x00000000
        /*0bac*/ 	.short	0x0101
        /*0bae*/ 	.byte	0x04
	.zero		1


	//   ....[41]....
        /*0bb0*/ 	.word	0x00011660
        /*0bb4*/ 	.word	0x000000ff
        /*0bb8*/ 	.word	0x00000000
        /*0bbc*/ 	.short	0x0101
        /*0bbe*/ 	.byte	0x08
	.zero		1


	//   ....[42]....
        /*0bc0*/ 	.word	0x00011f10
        /*0bc4*/ 	.word	0x000000ff
        /*0bc8*/ 	.word	0x00000000
        /*0bcc*/ 	.short	0x0101
        /*0bce*/ 	.byte	0x08
	.zero		1


	//   ....[43]....
        /*0bd0*/ 	.word	0x000169d0
        /*0bd4*/ 	.word	0x00000005
        /*0bd8*/ 	.word	0x00038840
        /*0bdc*/ 	.short	0x010a
        /*0bde*/ 	.byte	0x3f
	.zero		1


	//   ....[44]....
        /*0be0*/ 	.word	0x00016fc0
        /*0be4*/ 	.word	0x00000005
        /*0be8*/ 	.word	0x00038830
        /*0bec*/ 	.short	0x0107
        /*0bee*/ 	.byte	0x3f
	.zero		1


	//   ....[45]....
        /*0bf0*/ 	.word	0x000170a0
        /*0bf4*/ 	.word	0x00000005
        /*0bf8*/ 	.word	0x00038830
        /*0bfc*/ 	.short	0x0101
        /*0bfe*/ 	.byte	0x3f
	.zero		1


	//   ....[46]....
        /*0c00*/ 	.word	0x00017c80
        /*0c04*/ 	.word	0x00000016
        /*0c08*/ 	.word	0x00038800
        /*0c0c*/ 	.short	0x0107
        /*0c0e*/ 	.byte	0x3f
	.zero		1


	//   ....[47]....
        /*0c10*/ 	.word	0x00017da0
        /*0c14*/ 	.word	0x00000016
        /*0c18*/ 	.word	0x00038800
        /*0c1c*/ 	.short	0x0101
        /*0c1e*/ 	.byte	0x3f
	.zero		1


	//   ....[48]....
        /*0c20*/ 	.word	0x00017dc0
        /*0c24*/ 	.word	0x00000016
        /*0c28*/ 	.word	0x00038820
        /*0c2c*/ 	.short	0x010a
        /*0c2e*/ 	.byte	0x3f
	.zero		1


	//   ....[49]....
        /*0c30*/ 	.word	0x00018190
        /*0c34*/ 	.word	0x00000006
        /*0c38*/ 	.word	0x00038840
        /*0c3c*/ 	.short	0x010a
        /*0c3e*/ 	.byte	0x3f
	.zero		1


	//   ....[50]....
        /*0c40*/ 	.word	0x000186f0
        /*0c44*/ 	.word	0x00000006
        /*0c48*/ 	.word	0x00038830
        /*0c4c*/ 	.short	0x0107
        /*0c4e*/ 	.byte	0x3f
	.zero		1


	//   ....[51]....
        /*0c50*/ 	.word	0x000187a0
        /*0c54*/ 	.word	0x00000006
        /*0c58*/ 	.word	0x00038830
        /*0c5c*/ 	.short	0x0101
        /*0c5e*/ 	.byte	0x3f
	.zero		1


	//   ....[52]....
        /*0c60*/ 	.word	0x00018800
        /*0c64*/ 	.word	0x00000006
        /*0c68*/ 	.word	0x00038860
        /*0c6c*/ 	.short	0x010a
        /*0c6e*/ 	.byte	0x3f
	.zero		1


	//   ....[53]....
        /*0c70*/ 	.word	0x00018d00
        /*0c74*/ 	.word	0x00000006
        /*0c78*/ 	.word	0x00038850
        /*0c7c*/ 	.short	0x0107
        /*0c7e*/ 	.byte	0x3f
	.zero		1


	//   ....[54]....
        /*0c80*/ 	.word	0x00018e90
        /*0c84*/ 	.word	0x00000006
        /*0c88*/ 	.word	0x00038850
        /*0c8c*/ 	.short	0x0101
        /*0c8e*/ 	.byte	0x3f
	.zero		1


	//   ....[55]....
        /*0c90*/ 	.word	0x000190a0
        /*0c94*/ 	.word	0x00000004
        /*0c98*/ 	.word	0x00038860
        /*0c9c*/ 	.short	0x010a
        /*0c9e*/ 	.byte	0x3f
	.zero		1


	//   ....[56]....
        /*0ca0*/ 	.word	0x000195c0
        /*0ca4*/ 	.word	0x00000004
        /*0ca8*/ 	.word	0x00038850
        /*0cac*/ 	.short	0x0107
        /*0cae*/ 	.byte	0x3f
	.zero		1


	//   ....[57]....
        /*0cb0*/ 	.word	0x00019670
        /*0cb4*/ 	.word	0x00000004
        /*0cb8*/ 	.word	0x00038850
        /*0cbc*/ 	.short	0x0101
        /*0cbe*/ 	.byte	0x3f
	.zero		1


	//   ....[58]....
        /*0cc0*/ 	.word	0x0001a7c0
        /*0cc4*/ 	.word	0x00000004
        /*0cc8*/ 	.word	0x00038820
        /*0ccc*/ 	.short	0x010a
        /*0cce*/ 	.byte	0x3f
	.zero		1


	//   ....[59]....
        /*0cd0*/ 	.word	0x0001a960
        /*0cd4*/ 	.word	0x00000005
        /*0cd8*/ 	.word	0x00038840
        /*0cdc*/ 	.short	0x010a
        /*0cde*/ 	.byte	0x3f
	.zero		1


	//   ....[60]....
        /*0ce0*/ 	.word	0x0001aa00
        /*0ce4*/ 	.word	0x0000001b
        /*0ce8*/ 	.word	0x00038840
        /*0cec*/ 	.short	0x010a
        /*0cee*/ 	.byte	0x3f
	.zero		1


	//   ....[61]....
        /*0cf0*/ 	.word	0x0001aa40
        /*0cf4*/ 	.word	0x00000005
        /*0cf8*/ 	.word	0x00038860
        /*0cfc*/ 	.short	0x010a
        /*0cfe*/ 	.byte	0x3f
	.zero		1


	//   ....[62]....
        /*0d00*/ 	.word	0x0001aa80
        /*0d04*/ 	.word	0x0000001b
        /*0d08*/ 	.word	0x00038860
        /*0d0c*/ 	.short	0x010a
        /*0d0e*/ 	.byte	0x3f
	.zero		1


	//   ....[63]....
        /*0d10*/ 	.word	0x0001ab00
        /*0d14*/ 	.word	0x00000003
        /*0d18*/ 	.word	0x00038800
        /*0d1c*/ 	.short	0x010a
        /*0d1e*/ 	.byte	0x3f
	.zero		1


	//   ....[64]....
        /*0d20*/ 	.word	0x0001ab50
        /*0d24*/ 	.word	0x00000000
        /*0d28*/ 	.word	0x00038830
        /*0d2c*/ 	.short	0x010a
        /*0d2e*/ 	.byte	0x3f
	.zero		1


	//   ....[65]....
        /*0d30*/ 	.word	0x0001abb0
        /*0d34*/ 	.word	0x00000004
        /*0d38*/ 	.word	0x00038830
        /*0d3c*/ 	.short	0x010a
        /*0d3e*/ 	.byte	0x3f
	.zero		1


	//   ....[66]....
        /*0d40*/ 	.word	0x0001ac10
        /*0d44*/ 	.word	0x00000002
        /*0d48*/ 	.word	0x00038850
        /*0d4c*/ 	.short	0x010a
        /*0d4e*/ 	.byte	0x3f
	.zero		1


	//   ....[67]....
        /*0d50*/ 	.word	0x0001ac70
        /*0d54*/ 	.word	0x00000004
        /*0d58*/ 	.word	0x00038830
        /*0d5c*/ 	.short	0x010a
        /*0d5e*/ 	.byte	0x3f
	.zero		1


	//   ....[68]....
        /*0d60*/ 	.word	0x0001acd0
        /*0d64*/ 	.word	0x00000002
        /*0d68*/ 	.word	0x00038850
        /*0d6c*/ 	.short	0x010a
        /*0d6e*/ 	.byte	0x3f
	.zero		1


	//   ....[69]....
        /*0d70*/ 	.word	0x0001ad30
        /*0d74*/ 	.word	0x00000007
        /*0d78*/ 	.word	0x00038850
        /*0d7c*/ 	.short	0x010a
        /*0d7e*/ 	.byte	0x3f
	.zero		1


	//   ....[70]....
        /*0d80*/ 	.word	0x0001ae50
        /*0d84*/ 	.word	0x00000005
        /*0d88*/ 	.word	0x00038840
        /*0d8c*/ 	.short	0x010a
        /*0d8e*/ 	.byte	0x3f
	.zero		1


	//   ....[71]....
        /*0d90*/ 	.word	0x0001c090
        /*0d94*/ 	.word	0x00000016
        /*0d98*/ 	.word	0x00038820
        /*0d9c*/ 	.short	0x010a
        /*0d9e*/ 	.byte	0x3f
	.zero		1


	//   ....[72]....
        /*0da0*/ 	.word	0x0001c0e0
        /*0da4*/ 	.word	0x00000006
        /*0da8*/ 	.word	0x00038840
        /*0dac*/ 	.short	0x010a
        /*0dae*/ 	.byte	0x3f
	.zero		1


	//   ....[73]....
        /*0db0*/ 	.word	0x0001c840
        /*0db4*/ 	.word	0x00000006
        /*0db8*/ 	.word	0x00038860
        /*0dbc*/ 	.short	0x010a
        /*0dbe*/ 	.byte	0x3f
	.zero		1


	//   ....[74]....
        /*0dc0*/ 	.word	0x0001cff0
        /*0dc4*/ 	.word	0x00000004
        /*0dc8*/ 	.word	0x00038860
        /*0dcc*/ 	.short	0x010a
        /*0dce*/ 	.byte	0x3f
	.zero		1


	//   ....[75]....
        /*0dd0*/ 	.word	0x0001e230
        /*0dd4*/ 	.word	0x00000004
        /*0dd8*/ 	.word	0x00038820
        /*0ddc*/ 	.short	0x010a
        /*0dde*/ 	.byte	0x3f
	.zero		1


	//   ....[76]....
        /*0de0*/ 	.word	0x0001e3d0
        /*0de4*/ 	.word	0x00000005
        /*0de8*/ 	.word	0x00038840
        /*0dec*/ 	.short	0x010a
        /*0dee*/ 	.byte	0x3f
	.zero		1


	//   ....[77]....
        /*0df0*/ 	.word	0x0001e420
        /*0df4*/ 	.word	0x0000001b
        /*0df8*/ 	.word	0x00038840
        /*0dfc*/ 	.short	0x010a
        /*0dfe*/ 	.byte	0x3f
	.zero		1


	//   ....[78]....
        /*0e00*/ 	.word	0x0001e470
        /*0e04*/ 	.word	0x00000005
        /*0e08*/ 	.word	0x00038860
        /*0e0c*/ 	.short	0x010a
        /*0e0e*/ 	.byte	0x3f
	.zero		1


	//----- nvinfo : EIATTR_NUM_MBARRIERS
	.align		4
.L_533:
        /*0e10*/ 	.byte	0x03, 0x38
        /*0e12*/ 	.short	0x0016


	//----- nvinfo : EIATTR_EXIT_INSTR_OFFSETS
	.align		4
        /*0e14*/ 	.byte	0x04, 0x1c
        /*0e16*/ 	.short	(.L_535 - .L_534)


	//   ....[0]....
.L_534:
        /*0e18*/ 	.word	0x00000990


	//   ....[1]....
        /*0e1c*/ 	.word	0x000145c0


	//   ....[2]....
        /*0e20*/ 	.word	0x0001aad0


	//----- nvinfo : EIATTR_MAX_THREADS
	.align		4
.L_535:
        /*0e24*/ 	.byte	0x04, 0x05
        /*0e26*/ 	.short	(.L_537 - .L_536)
.L_536:
        /*0e28*/ 	.word	0x00000180
        /*0e2c*/ 	.word	0x00000001
        /*0e30*/ 	.word	0x00000001


	//----- nvinfo : EIATTR_CRS_STACK_SIZE
	.align		4
.L_537:
        /*0e34*/ 	.byte	0x04, 0x1e
        /*0e36*/ 	.short	(.L_539 - .L_538)
.L_538:
        /*0e38*/ 	.word	0x00000000


	//----- nvinfo : EIATTR_CBANK_PARAM_SIZE
	.align		4
.L_539:
        /*0e3c*/ 	.byte	0x03, 0x19
        /*0e3e*/ 	.short	0x0af0


	//----- nvinfo : EIATTR_PARAM_CBANK
	.align		4
        /*0e40*/ 	.byte	0x04, 0x0a
        /*0e42*/ 	.short	(.L_541 - .L_540)
	.align		4
.L_540:
        /*0e44*/ 	.word	index@(.nv.constant0._ZN7cutlass13device_kernelIN5flash11enable_sm90INS1_16FlashAttnFwdSm90INS1_25CollectiveMainloopFwdSm90ILi2EN4cute5tupleIJNS5_1CILi1EEES8_S8_EEENS6_IJNS7_ILi128EEENS7_ILi80EEENS7_ILi256EEEEEELi256ENS_6half_tEfNS_4arch4Sm90ELb1ELb0ELb1ELb1ELb1ELb0ELb0ELb1ELb1ELb1ELb1ELb0EEENS1_21CollectiveEpilogueFwdINS6_IJSA_SC_SB_EEES9_SE_SG_Li256ELb1ELb1ELb1ELb0EEENS1_36VarlenDynamicPersistentTileSchedulerILi128ELi80ELi256ELi128ELb1ELb1ELb1ELb1ELb1ELb1EEEEEEEEEvNT_6ParamsE)
        /*0e48*/ 	.short	0x0210
        /*0e4a*/ 	.short	0x0af0


	//----- nvinfo : EIATTR_SW_WAR
	.align		4
.L_541:
        /*0e4c*/ 	.byte	0x04, 0x36
        /*0e4e*/ 	.short	(.L_543 - .L_542)
.L_542:
        /*0e50*/ 	.word	0x00000008
.L_543:


//--------------------- .nv.info._ZN7cutlass13device_kernelIN5flash11enable_sm90INS1_16FlashAttnFwdSm90INS1_25CollectiveMainloopFwdSm90ILi2EN4cute5tupleIJNS5_1CILi1EEES8_S8_EEENS6_IJNS7_ILi128EEENS7_ILi80EEENS7_ILi256EEEEEELi256ENS_6half_tEfNS_4arch4Sm90ELb1ELb0ELb1ELb1ELb1ELb1ELb0ELb1ELb1ELb1ELb1ELb0EEENS1_21CollectiveEpilogueFwdINS6_IJSA_SC_SB_EEES9_SE_SG_Li256ELb1ELb1ELb1ELb0EEENS1_36VarlenDynamicPersistentTileSchedulerILi128ELi80ELi256ELi128ELb1ELb1ELb1ELb1ELb1ELb1EEEEEEEEEvNT_6ParamsE --------------------------
	.section	.nv.info._ZN7cutlass13device_kernelIN5flash11enable_sm90INS1_16FlashAttnFwdSm90INS1_25CollectiveMainloopFwdSm90ILi2EN4cute5tupleIJNS5_1CILi1EEES8_S8_EEENS6_IJNS7_ILi128EEENS7_ILi80EEENS7_ILi256EEEEEELi256ENS_6half_tEfNS_4arch4Sm90ELb1ELb0ELb1ELb1ELb1ELb1ELb0ELb1ELb1ELb1ELb1ELb0EEENS1_21CollectiveEpilogueFwdINS6_IJSA_SC_SB_EEES9_SE_SG_Li256ELb1ELb1ELb1ELb0EEENS1_36VarlenDynamicPersistentTileSchedulerILi128ELi80ELi256ELi128ELb1ELb1ELb1ELb1ELb1ELb1EEEEEEEEEvNT_6ParamsE,"",@"SHT_CUDA_INFO"
	.sectionflags	@""
	.align	4


	//----- nvinfo : EIATTR_CUDA_API_VERSION
	.align		4
        /*0000*/ 	.byte	0x04, 0x37
        /*0002*/ 	.short	(.L_545 - .L_544)
.L_544:
        /*0004*/ 	.word	0x00000082


	//----- nvinfo : EIATTR_KPARAM_INFO
	.align		4
.L_545:
        /*0008*/ 	.byte	0x04, 0x17
        /*000a*/ 	.short	(.L_547 - .L_546)
.L_546:
        /*000c*/ 	.word	0x00000000
        /*0010*/ 	.short	0x0000
        /*0012*/ 	.short	0x0070
        /*0014*/ 	.byte	0x00, 0xf0, 0x01, 0x2a


	//----- nvinfo : EIATTR_SPARSE_MMA_MASK
	.align		4
.L_547:
        /*0018*/ 	.byte	0x03, 0x50
        /*001a*/ 	.short	0x0000


	//----- nvinfo : EIATTR_MAXREG_COUNT
	.align		4
        /*001c*/ 	.byte	0x03, 0x1b
        /*001e*/ 	.short	0x00a8


	//----- nvinfo : EIATTR_NUM_BARRIERS
	.align		4
        /*0020*/ 	.byte	0x02, 0x4c
        /*0022*/ 	.byte	0x10
	.zero		1


	//----- nvinfo : EIATTR_EXTERNS
	.align		4
        /*0024*/ 	.byte	0x04, 0x0f
        /*0026*/ 	.short	(.L_549 - .L_548)


	//   ....[0]....
	.align		4
.L_548:
        /*0028*/ 	.word	index@(__assertfail)


	//----- nvinfo : EIATTR_ANNOTATIONS
	.align		4
.L_549:
        /*002c*/ 	.byte	0x04, 0x55
        /*002e*/ 	.short	(.L_551 - .L_550)


	//   ....[0]....
.L_550:
        /* <DEDUP_REMOVED lines=168> */


	//----- nvinfo : EIATTR_MERCURY_ISA_VERSION
	.align		4
.L_551:
        /*0aa0*/ 	.byte	0x03, 0x5f
        /*0aa2*/ 	.short	0x0101


	//----- nvinfo : EIATTR_UNUSED_LOAD_BYTE_OFFSET
	.align		4
        /*0aa4*/ 	.byte	0x04, 0x44
        /*0aa6*/ 	.short	(.L_553 - .L_552)


	//   ....[0]....
.L_552:
        /*0aa8*/ 	.word	0x00000a60
        /*0aac*/ 	.word	0x0000fff0


	//   ....[1]....
        /*0ab0*/ 	.word	0x000264f0
        /*0ab4*/ 	.word	0x0000fff0


	//----- nvinfo : EIATTR_INT_WARP_WIDE_INSTR_OFFSETS
	.align		4
.L_553:
        /*0ab8*/ 	.byte	0x04, 0x31
        /*0aba*/ 	.short	(.L_555 - .L_554)


	//   ....[0]....
.L_554:
        /*0abc*/ 	.word	0x00000130


	//   ....[1]....
        /*0ac0*/ 	.word	0x00000170


	//   ....[2]....
        /*0ac4*/ 	.word	0x000001e0


	//   ....[3]....
        /*0ac8*/ 	.word	0x0002e240


	//   ....[4]....
        /*0acc*/ 	.word	0x0002e2d0


	//   ....[5]....
        /*0ad0*/ 	.word	0x000311f0


	//   ....[6]....
        /*0ad4*/ 	.word	0x00031280


	//----- nvinfo : EIATTR_COOP_GROUP_MASK_REGIDS
	.align		4
.L_555:
        /*0ad8*/ 	.byte	0x04, 0x29
        /*0ada*/ 	.short	(.L_557 - .L_556)


	//   ....[0]....
.L_556:
        /*0adc*/ 	.word	0xffffffff


	//   ....[1]....
        /*0ae0*/ 	.word	0xffffffff


	//   ....[2]....
        /*0ae4*/ 	.word	0xffffffff


	//   ....[3]....
        /*0ae8*/ 	.word	0xffffffff


	//   ....[4]....
        /*0aec*/ 	.word	0xffffffff


	//   ....[5]....
        /*0af0*/ 	.word	0xffffffff


	//   ....[6]....
        /*0af4*/ 	.word	0xffffffff


	//   ....[7]....
        /*0af8*/ 	.word	0xffffffff


	//   ....[8]....
        /*0afc*/ 	.word	0xffffffff


	//   ....[9]....
        /*0b00*/ 	.word	0xffffffff


	//   ....[10]....
        /*0b04*/ 	.word	0xffffffff


	//   ....[11]....
        /*0b08*/ 	.word	0xffffffff


	//   ....[12]....
        /*0b0c*/ 	.word	0xffffffff


	//   ....[13]....
        /*0b10*/ 	.word	0xffffffff


	//   ....[14]....
        /*0b14*/ 	.word	0xffffffff


	//   ....[15]....
        /*0b18*/ 	.word	0xffffffff


	//   ....[16]....
        /*0b1c*/ 	.word	0xffffffff


	//   ....[17]....
        /*0b20*/ 	.word	0xffffffff


	//   ....[18]....
        /*0b24*/ 	.word	0xffffffff


	//   ....[19]....
        /*0b28*/ 	.word	0xffffffff


	//   ....[20]....
        /*0b2c*/ 	.word	0xffffffff


	//   ....[21]....
        /*0b30*/ 	.word	0xffffffff


	//   ....[22]....
        /*0b34*/ 	.word	0xffffffff


	//   ....[23]....
        /*0b38*/ 	.word	0xffffffff


	//   ....[24]....
        /*0b3c*/ 	.word	0xffffffff


	//   ....[25]....
        /*0b40*/ 	.word	0xffffffff


	//   ....[26]....
        /*0b44*/ 	.word	0xffffffff


	//   ....[27]....
        /*0b48*/ 	.word	0xffffffff


	//   ....[28]....
        /*0b4c*/ 	.word	0xffffffff


	//   ....[29]....
        /*0b50*/ 	.word	0xffffffff


	//   ....[30]....
        /*0b54*/ 	.word	0xffffffff


	//   ....[31]....
        /*0b58*/ 	.word	0xffffffff


	//   ....[32]....
        /*0b5c*/ 	.word	0xffffffff


	//   ....[33]....
        /*0b60*/ 	.word	0xffffffff


	//   ....[34]....
        /*0b64*/ 	.word	0xffffffff


	//   ....[35]....
        /*0b68*/ 	.word	0xffffffff


	//   ....[36]....
        /*0b6c*/ 	.word	0xffffffff


	//   ....[37]....
        /*0b70*/ 	.word	0xffffffff


	//   ....[38]....
        /*0b74*/ 	.word	0xffffffff


	//   ....[39]....
        /*0b78*/ 	.word	0xffffffff


	//   ....[40]....
        /*0b7c*/ 	.word	0xffffffff


	//   ....[41]....
        /*0b80*/ 	.word	0xffffffff


	//   ....[42]....
        /*0b84*/ 	.word	0xffffffff


	//   ....[43]....
        /*0b88*/ 	.word	0xffffffff


	//   ....[44]....
        /*0b8c*/ 	.word	0xffffffff


	//   ....[45]....
        /*0b90*/ 	.word	0xffffffff


	//   ....[46]....
        /*0b94*/ 	.word	0xffffffff


	//   ....[47]....
        /*0b98*/ 	.word	0xffffffff


	//   ....[48]....
        /*0b9c*/ 	.word	0xffffffff


	//   ....[49]....
        /*0ba0*/ 	.word	0xffffffff


	//   ....[50]....
        /*0ba4*/ 	.word	0xffffffff


	//   ....[51]....
        /*0ba8*/ 	.word	0xffffffff


	//   ....[52]....
        /*0bac*/ 	.word	0xffffffff


	//   ....[53]....
        /*0bb0*/ 	.word	0xffffffff


	//   ....[54]....
        /*0bb4*/ 	.word	0xffffffff


	//   ....[55]....
        /*0bb8*/ 	.word	0xffffffff


	//   ....[56]....
        /*0bbc*/ 	.word	0xffffffff


	//   ....[57]....
        /*0bc0*/ 	.word	0xffffffff


	//   ....[58]....
        /*0bc4*/ 	.word	0xffffffff


	//   ....[59]....
        /*0bc8*/ 	.word	0xffffffff


	//   ....[60]....
        /*0bcc*/ 	.word	0xffffffff


	//   ....[61]....
        /*0bd0*/ 	.word	0xffffffff


	//   ....[62]....
        /*0bd4*/ 	.word	0xffffffff


	//   ....[63]....
        /*0bd8*/ 	.word	0xffffffff


	//   ....[64]....
        /*0bdc*/ 	.word	0xffffffff


	//   ....[65]....
        /*0be0*/ 	.word	0xffffffff


	//   ....[66]....
        /*0be4*/ 	.word	0xffffffff


	//   ....[67]....
        /*0be8*/ 	.word	0xffffffff


	//   ....[68]....
        /*0bec*/ 	.word	0xffffffff


	//   ....[69]....
        /*0bf0*/ 	.word	0xffffffff


	//   ....[70]....
        /*0bf4*/ 	.word	0xffffffff


	//   ....[71]....
        /*0bf8*/ 	.word	0xffffffff


	//   ....[72]....
        /*0bfc*/ 	.word	0xffffffff


	//   ....[73]....
        /*0c00*/ 	.word	0xffffffff


	//   ....[74]....
        /*0c04*/ 	.word	0xffffffff


	//   ....[75]....
        /*0c08*/ 	.word	0xffffffff


	//   ....[76]....
        /*0c0c*/ 	.word	0xffffffff


	//   ....[77]....
        /*0c10*/ 	.word	0xffffffff


	//   ....[78]....
        /*0c14*/ 	.word	0xffffffff


	//   ....[79]....
        /*0c18*/ 	.word	0xffffffff


	//   ....[80]....
        /*0c1c*/ 	.word	0xffffffff


	//   ....[81]....
        /*0c20*/ 	.word	0xffffffff


	//   ....[82]....
        /*0c24*/ 	.word	0xffffffff


	//   ....[83]....
        /*0c28*/ 	.word	0xffffffff


	//   ....[84]....
        /*0c2c*/ 	.word	0xffffffff


	//   ....[85]....
        /*0c30*/ 	.word	0xffffffff


	//   ....[86]....
        /*0c34*/ 	.word	0xffffffff


	//   ....[87]....
        /*0c38*/ 	.word	0xffffffff


	//   ....[88]....
        /*0c3c*/ 	.word	0xffffffff


	//   ....[89]....
        /*0c40*/ 	.word	0xffffffff


	//   ....[90]....
        /*0c44*/ 	.word	0xffffffff


	//   ....[91]....
        /*0c48*/ 	.word	0xffffffff


	//   ....[92]....
        /*0c4c*/ 	.word	0xffffffff


	//   ....[93]....
        /*0c50*/ 	.word	0xffffffff


	//   ....[94]....
        /*0c54*/ 	.word	0xffffffff


	//   ....[95]....
        /*0c58*/ 	.word	0xffffffff


	//   ....[96]....
        /*0c5c*/ 	.word	0xffffffff


	//   ....[97]....
        /*0c60*/ 	.word	0xffffffff


	//   ....[98]....
        /*0c64*/ 	.word	0xffffffff


	//   ....[99]....
        /*0c68*/ 	.word	0xffffffff


	//   ....[100]....
        /*0c6c*/ 	.word	0xffffffff


	//   ....[101]....
        /*0c70*/ 	.word	0xffffffff


	//   ....[102]....
        /*0c74*/ 	.word	0xffffffff


	//   ....[103]....
        /*0c78*/ 	.word	0xffffffff


	//   ....[104]....
        /*0c7c*/ 	.word	0xffffffff


	//   ....[105]....
        /*0c80*/ 	.word	0xffffffff


	//   ....[106]....
        /*0c84*/ 	.word	0xffffffff


	//   ....[107]....
        /*0c88*/ 	.word	0xffffffff


	//   ....[108]....
        /*0c8c*/ 	.word	0xffffffff


	//   ....[109]....
        /*0c90*/ 	.word	0xffffffff


	//   ....[110]....
        /*0c94*/ 	.word	0xffffffff


	//   ....[111]....
        /*0c98*/ 	.word	0xffffffff


	//   ....[112]....
        /*0c9c*/ 	.word	0xffffffff


	//   ....[113]....
        /*0ca0*/ 	.word	0xffffffff


	//   ....[114]....
        /*0ca4*/ 	.word	0xffffffff


	//   ....[115]....
        /*0ca8*/ 	.word	0xffffffff


	//   ....[116]....
        /*0cac*/ 	.word	0xffffffff


	//   ....[117]....
        /*0cb0*/ 	.word	0xffffffff


	//   ....[118]....
        /*0cb4*/ 	.word	0xffffffff


	//   ....[119]....
        /*0cb8*/ 	.word	0xffffffff


	//   ....[120]....
        /*0cbc*/ 	.word	0xffffffff


	//   ....[121]....
        /*0cc0*/ 	.word	0xffffffff


	//   ....[122]....
        /*0cc4*/ 	.word	0xffffffff


	//   ....[123]....
        /*0cc8*/ 	.word	0xffffffff


	//   ....[124]....
        /*0ccc*/ 	.word	0xffffffff


	//   ....[125]....
        /*0cd0*/ 	.word	0xffffffff


	//   ....[126]....
        /*0cd4*/ 	.word	0xffffffff


	//   ....[127]....
        /*0cd8*/ 	.word	0xffffffff


	//   ....[128]....
        /*0cdc*/ 	.word	0xffffffff


	//   ....[129]....
        /*0ce0*/ 	.word	0xffffffff


	//   ....[130]....
        /*0ce4*/ 	.word	0xffffffff


	//   ....[131]....
        /*0ce8*/ 	.word	0xffffffff


	//   ....[132]....
        /*0cec*/ 	.word	0xffffffff


	//   ....[133]....
        /*0cf0*/ 	.word	0xffffffff


	//   ....[134]....
        /*0cf4*/ 	.word	0xffffffff


	//   ....[135]....
        /*0cf8*/ 	.word	0xffffffff


	//   ....[136]....
        /*0cfc*/ 	.word	0xffffffff


	//   ....[137]....
        /*0d00*/ 	.word	0xffffffff


	//   ....[138]....
        /*0d04*/ 	.word	0xffffffff


	//   ....[139]....
        /*0d08*/ 	.word	0xffffffff


	//   ....[140]....
        /*0d0c*/ 	.word	0xffffffff


	//   ....[141]....
        /*0d10*/ 	.word	0xffffffff


	//   ....[142]....
        /*0d14*/ 	.word	0xffffffff


	//   ....[143]....
        /*0d18*/ 	.word	0xffffffff


	//   ....[144]....
        /*0d1c*/ 	.word	0xffffffff


	//   ....[145]....
        /*0d20*/ 	.word	0xffffffff


	//   ....[146]....
        /*0d24*/ 	.word	0xffffffff


	//   ....[147]....
        /*0d28*/ 	.word	0xffffffff


	//   ....[148]....
        /*0d2c*/ 	.word	0xffffffff


	//   ....[149]....
        /*0d30*/ 	.word	0xffffffff


	//   ....[150]....
        /*0d34*/ 	.word	0xffffffff


	//   ....[151]....
        /*0d38*/ 	.word	0xffffffff


	//   ....[152]....
        /*0d3c*/ 	.word	0xffffffff


	//   ....[153]....
        /*0d40*/ 	.word	0xffffffff


	//   ....[154]....
        /*0d44*/ 	.word	0xffffffff


	//   ....[155]....
        /*0d48*/ 	.word	0xffffffff


	//   ....[156]....
        /*0d4c*/ 	.word	0xffffffff


	//   ....[157]....
        /*0d50*/ 	.word	0xffffffff


	//   ....[158]....
        /*0d54*/ 	.word	0xffffffff


	//   ....[159]....
        /*0d58*/ 	.word	0xffffffff


	//   ....[160]....
        /*0d5c*/ 	.word	0xffffffff


	//   ....[161]....
        /*0d60*/ 	.word	0xffffffff


	//   ....[162]....
        /*0d64*/ 	.word	0xffffffff


	//   ....[163]....
        /*0d68*/ 	.word	0xffffffff


	//   ....[164]....
        /*0d6c*/ 	.word	0xffffffff


	//   ....[165]....
        /*0d70*/ 	.word	0xffffffff


	//   ....[166]....
        /*0d74*/ 	.word	0xffffffff


	//   ....[167]....
        /*0d78*/ 	.word	0xffffffff


	//   ....[168]....
        /*0d7c*/ 	.word	0xffffffff


	//   ....[169]....
        /*0d80*/ 	.word	0xffffffff


	//   ....[170]....
        /*0d84*/ 	.word	0xffffffff


	//   ....[171]....
        /*0d88*/ 	.word	0xffffffff


	//   ....[172]....
        /*0d8c*/ 	.word	0xffffffff


	//   ....[173]....
        /*0d90*/ 	.word	0xffffffff


	//   ....[174]....
        /*0d94*/ 	.word	0xffffffff


	//   ....[175]....
        /*0d98*/ 	.word	0xffffffff


	//   ....[176]....
        /*0d9c*/ 	.word	0xffffffff


	//   ....[177]....
        /*0da0*/ 	.word	0xffffffff


	//   ....[178]....
        /*0da4*/ 	.word	0xffffffff


	//   ....[179]....
        /*0da8*/ 	.word	0xffffffff


	//   ....[180]....
        /*0dac*/ 	.word	0xffffffff


	//   ....[181]....
        /*0db0*/ 	.word	0xffffffff


	//   ....[182]....
        /*0db4*/ 	.word	0xffffffff


	//   ....[183]....
        /*0db8*/ 	.word	0xffffffff


	//   ....[184]....
        /*0dbc*/ 	.word	0xffffffff


	//   ....[185]....
        /*0dc0*/ 	.word	0xffffffff


	//   ....[186]....
        /*0dc4*/ 	.word	0xffffffff


	//   ....[187]....
        /*0dc8*/ 	.word	0xffffffff


	//   ....[188]....
        /*0dcc*/ 	.word	0xffffffff


	//   ....[189]....
        /*0dd0*/ 	.word	0xffffffff


	//   ....[190]....
        /*0dd4*/ 	.word	0xffffffff


	//   ....[191]....
        /*0dd8*/ 	.word	0xffffffff


	//   ....[192]....
        /*0ddc*/ 	.word	0xffffffff


	//   ....[193]....
        /*0de0*/ 	.word	0xffffffff


	//   ....[194]....
        /*0de4*/ 	.word	0xffffffff


	//   ....[195]....
        /*0de8*/ 	.word	0xffffffff


	//   ....[196]....
        /*0dec*/ 	.word	0xffffffff


	//   ....[197]....
        /*0df0*/ 	.word	0xffffffff


	//   ....[198]....
        /*0df4*/ 	.word	0xffffffff


	//   ....[199]....
        /*0df8*/ 	.word	0xffffffff


	//   ....[200]....
        /*0dfc*/ 	.word	0xffffffff


	//   ....[201]....
        /*0e00*/ 	.word	0x0500000f


	//   ....[202]....
        /*0e04*/ 	.word	0x0500000f


	//   ....[203]....
        /*0e08*/ 	.word	0x0500000f


	//   ....[204]....
        /*0e0c*/ 	.word	0x0500000f


	//   ....[205]....
        /*0e10*/ 	.word	0x0500000f


	//   ....[206]....
        /*0e14*/ 	.word	0x0500000f


	//   ....[207]....
        /*0e18*/ 	.word	0x0500000f


	//   ....[208]....
        /*0e1c*/ 	.word	0x0500000f


	//   ....[209]....
        /*0e20*/ 	.word	0x0500000f


	//   ....[210]....
        /*0e24*/ 	.word	0x0500000f


	//   ....[211]....
        /*0e28*/ 	.word	0x0500000f


	//   ....[212]....
        /*0e2c*/ 	.word	0x0500000f


	//   ....[213]....
        /*0e30*/ 	.word	0x0500000f


	//   ....[214]....
        /*0e34*/ 	.word	0x0500000f


	//   ....[215]....
        /*0e38*/ 	.word	0x0500000f


	//   ....[216]....
        /*0e3c*/ 	.word	0x0500000f


	//   ....[217]....
        /*0e40*/ 	.word	0x0500000f


	//   ....[218]....
        /*0e44*/ 	.word	0x0500000f


	//   ....[219]....
        /*0e48*/ 	.word	0x0500000f


	//   ....[220]....
        /*0e4c*/ 	.word	0x0500000f


	//   ....[221]....
        /*0e50*/ 	.word	0x0500000f


	//   ....[222]....
        /*0e54*/ 	.word	0x0500000f


	//   ....[223]....
        /*0e58*/ 	.word	0x0500000f


	//   ....[224]....
        /*0e5c*/ 	.word	0x0500000f


	//   ....[225]....
        /*0e60*/ 	.word	0x0500000f


	//   ....[226]....
        /*0e64*/ 	.word	0x0500000f


	//   ....[227]....
        /*0e68*/ 	.word	0x0500000f


	//   ....[228]....
        /*0e6c*/ 	.word	0x0500000f


	//   ....[229]....
        /*0e70*/ 	.word	0x0500000f


	//   ....[230]....
        /*0e74*/ 	.word	0x0500000f


	//   ....[231]....
        /*0e78*/ 	.word	0x0500000f


	//   ....[232]....
        /*0e7c*/ 	.word	0x0500000f


	//   ....[233]....
        /*0e80*/ 	.word	0x0500000f


	//   ....[234]....
        /*0e84*/ 	.word	0x0500000f


	//   ....[235]....
        /*0e88*/ 	.word	0x0500000f


	//   ....[236]....
        /*0e8c*/ 	.word	0x0500000f


	//   ....[237]....
        /*0e90*/ 	.word	0x0500000f


	//   ....[238]....
        /*0e94*/ 	.word	0x0500000f


	//   ....[239]....
        /*0e98*/ 	.word	0x0500000f


	//   ....[240]....
        /*0e9c*/ 	.word	0x0500000f


	//   ....[241]....
        /*0ea0*/ 	.word	0x0500000f


	//   ....[242]....
        /*0ea4*/ 	.word	0x0500000f


	//   ....[243]....
        /*0ea8*/ 	.word	0x0500000f


	//   ....[244]....
        /*0eac*/ 	.word	0x0500000f


	//   ....[245]....
        /*0eb0*/ 	.word	0x0500000f


	//   ....[246]....
        /*0eb4*/ 	.word	0x0500000f


	//   ....[247]....
        /*0eb8*/ 	.word	0x0500000f


	//   ....[248]....
        /*0ebc*/ 	.word	0x0500000f


	//   ....[249]....
        /*0ec0*/ 	.word	0x0500000f


	//   ....[250]....
        /*0ec4*/ 	.word	0x0500000f


	//   ....[251]....
        /*0ec8*/ 	.word	0x0500000f


	//   ....[252]....
        /*0ecc*/ 	.word	0x0500000f


	//   ....[253]....
        /*0ed0*/ 	.word	0x0500000f


	//   ....[254]....
        /*0ed4*/ 	.word	0x0500000f


	//   ....[255]....
        /*0ed8*/ 	.word	0x0500000f


	//   ....[0]....
        /*0edc*/ 	.word	0x0500000f


	//   ....[1]....
        /*0ee0*/ 	.word	0x0500000f


	//   ....[2]....
        /*0ee4*/ 	.word	0x0500000f


	//   ....[3]....
        /*0ee8*/ 	.word	0x0500000f


	//   ....[4]....
        /*0eec*/ 	.word	0x0500000f


	//   ....[5]....
        /*0ef0*/ 	.word	0x0500000f


	//   ....[6]....
        /*0ef4*/ 	.word	0x0500000f


	//   ....[7]....
        /*0ef8*/ 	.word	0x0500000f


	//   ....[8]....
        /*0efc*/ 	.word	0x0500000f


	//   ....[9]....
        /*0f00*/ 	.word	0x0500000f


	//   ....[10]....
        /*0f04*/ 	.word	0x0500000f


	//   ....[11]....
        /*0f08*/ 	.word	0x0500000f


	//   ....[12]....
        /*0f0c*/ 	.word	0x0500000f


	//   ....[13]....
        /*0f10*/ 	.word	0x0500000f


	//   ....[14]....
        /*0f14*/ 	.word	0x0500000f


	//   ....[15]....
        /*0f18*/ 	.word	0x0500000f


	//   ....[16]....
        /*0f1c*/ 	.word	0x0500000f


	//   ....[17]....
        /*0f20*/ 	.word	0x0500000f


	//   ....[18]....
        /*0f24*/ 	.word	0x0500000f


	//   ....[19]....
        /*0f28*/ 	.word	0x0500000f


	//   ....[20]....
        /*0f2c*/ 	.word	0x0500000f


	//   ....[21]....
        /*0f30*/ 	.word	0x0500000f


	//   ....[22]....
        /*0f34*/ 	.word	0x0500000f


	//   ....[23]....
        /*0f38*/ 	.word	0x0500000f


	//   ....[24]....
        /*0f3c*/ 	.word	0x0500000f


	//   ....[25]....
        /*0f40*/ 	.word	0x0500000f


	//   ....[26]....
        /*0f44*/ 	.word	0x0500000f


	//   ....[27]....
        /*0f48*/ 	.word	0x0500000f


	//   ....[28]....
        /*0f4c*/ 	.word	0x0500000f


	//   ....[29]....
        /*0f50*/ 	.word	0x0500000f


	//   ....[30]....
        /*0f54*/ 	.word	0x0500000f


	//   ....[31]....
        /*0f58*/ 	.word	0x0500000f


	//   ....[32]....
        /*0f5c*/ 	.word	0x0500000f


	//   ....[33]....
        /*0f60*/ 	.word	0x0500000f


	//   ....[34]....
        /*0f64*/ 	.word	0x0500000f


	//   ....[35]....
        /*0f68*/ 	.word	0x0500000f


	//   ....[36]....
        /*0f6c*/ 	.word	0x0500000f


	//   ....[37]....
        /*0f70*/ 	.word	0x0500000f


	//   ....[38]....
        /*0f74*/ 	.word	0x0500000f


	//   ....[39]....
        /*0f78*/ 	.word	0x0500000f


	//   ....[40]....
        /*0f7c*/ 	.word	0x0500000f


	//   ....[41]....
        /*0f80*/ 	.word	0x0500000f


	//   ....[42]....
        /*0f84*/ 	.word	0x0500000f


	//   ....[43]....
        /*0f88*/ 	.word	0x0500000f


	//   ....[44]....
        /*0f8c*/ 	.word	0x0500000f


	//   ....[45]....
        /*0f90*/ 	.word	0x0500000f


	//   ....[46]....
        /*0f94*/ 	.word	0x0500000f


	//   ....[47]....
        /*0f98*/ 	.word	0x0500000f


	//   ....[48]....
        /*0f9c*/ 	.word	0x0500000f


	//   ....[49]....
        /*0fa0*/ 	.word	0x0500000f


	//   ....[50]....
        /*0fa4*/ 	.word	0x0500000f


	//   ....[51]....
        /*0fa8*/ 	.word	0x0500000f


	//   ....[52]....
        /*0fac*/ 	.word	0x0500000f


	//   ....[53]....
        /*0fb0*/ 	.word	0x0500000f


	//   ....[54]....
        /*0fb4*/ 	.word	0x0500000f


	//   ....[55]....
        /*0fb8*/ 	.word	0x0500000f


	//   ....[56]....
        /*0fbc*/ 	.word	0x0500000f


	//   ....[57]....
        /*0fc0*/ 	.word	0x0500000f


	//   ....[58]....
        /*0fc4*/ 	.word	0x0500000f


	//   ....[59]....
        /*0fc8*/ 	.word	0x0500000f


	//   ....[60]....
        /*0fcc*/ 	.word	0x0500000f


	//   ....[61]....
        /*0fd0*/ 	.word	0x0500000f


	//   ....[62]....
        /*0fd4*/ 	.word	0x0500000f


	//   ....[63]....
        /*0fd8*/ 	.word	0x0500000f


	//   ....[64]....
        /*0fdc*/ 	.word	0x0500000f


	//   ....[65]....
        /*0fe0*/ 	.word	0x0500000f


	//   ....[66]....
        /*0fe4*/ 	.word	0x0500000f


	//   ....[67]....
        /*0fe8*/ 	.word	0x0500000f


	//   ....[68]....
        /*0fec*/ 	.word	0x0500000f


	//   ....[69]....
        /*0ff0*/ 	.word	0x0500000f


	//   ....[70]....
        /*0ff4*/ 	.word	0x0500000f


	//   ....[71]....
        /*0ff8*/ 	.word	0x0500000f


	//----- nvinfo : EIATTR_COOP_GROUP_INSTR_OFFSETS
	.align		4
.L_557:
        /*0ffc*/ 	.byte	0x04, 0x28
        /*0ffe*/ 	.short	(.L_559 - .L_558)


	//   ....[0]....
.L_558:
        /*1000*/ 	.word	0x00000060


	//   ....[1]....
        /*1004*/ 	.word	0x00000140


	//   ....[2]....
        /*1008*/ 	.word	0x00000190


	//   ....[3]....
        /*100c*/ 	.word	0x000003c0


	//   ....[4]....
        /*1010*/ 	.word	0x00000520


	//   ....[5]....
        /*1014*/ 	.word	0x00000640


	//   ....[6]....
        /*1018*/ 	.word	0x000007a0


	//   ....[7]....
        /*101c*/ 	.word	0x00004360


	//   ....[8]....
        /*1020*/ 	.word	0x00004370


	//   ....[9]....
        /*1024*/ 	.word	0x00005140


	//   ....[10]....
        /*1028*/ 	.word	0x00005150


	//   ....[11]....
        /*102c*/ 	.word	0x00005fa0


	//   ....[12]....
        /*1030*/ 	.word	0x00005fb0


	//   ....[13]....
        /*1034*/ 	.word	0x00007a70


	//   ....[14]....
        /*1038*/ 	.word	0x00007a80


	//   ....[15]....
        /*103c*/ 	.word	0x00008aa0


	//   ....[16]....
        /*1040*/ 	.word	0x00008ab0


	//   ....[17]....
        /*1044*/ 	.word	0x00009b00


	//   ....[18]....
        /*1048*/ 	.word	0x00009b10


	//   ....[19]....
        /*104c*/ 	.word	0x0000ad60


	//   ....[20]....
        /*1050*/ 	.word	0x0000ad70


	//   ....[21]....
        /*1054*/ 	.word	0x0000af20


	//   ....[22]....
        /*1058*/ 	.word	0x0000af30


	//   ....[23]....
        /*105c*/ 	.word	0x0000b0f0


	//   ....[24]....
        /*1060*/ 	.word	0x0000b100


	//   ....[25]....
        /*1064*/ 	.word	0x0000b530


	//   ....[26]....
        /*1068*/ 	.word	0x0000b540


	//   ....[27]....
        /*106c*/ 	.word	0x0000b6c0


	//   ....[28]....
        /*1070*/ 	.word	0x0000b6e0


	//   ....[29]....
        /*1074*/ 	.word	0x0000b870


	//   ....[30]....
        /*1078*/ 	.word	0x0000b890


	//   ....[31]....
        /*107c*/ 	.word	0x0000c3b0


	//   ....[32]....
        /*1080*/ 	.word	0x0000cab0


	//   ....[33]....
        /*1084*/ 	.word	0x0000cac0


	//   ....[34]....
        /*1088*/ 	.word	0x0000cad0


	//   ....[35]....
        /*108c*/ 	.word	0x0000cae0


	//   ....[36]....
        /*1090*/ 	.word	0x0000d0e0


	//   ....[37]....
        /*1094*/ 	.word	0x0000d0f0


	//   ....[38]....
        /*1098*/ 	.word	0x0000d100


	//   ....[39]....
        /*109c*/ 	.word	0x0000d110


	//   ....[40]....
        /*10a0*/ 	.word	0x0000d6a0


	//   ....[41]....
        /*10a4*/ 	.word	0x0000d6b0


	//   ....[42]....
        /*10a8*/ 	.word	0x0000d6c0


	//   ....[43]....
        /*10ac*/ 	.word	0x0000d6d0


	//   ....[44]....
        /*10b0*/ 	.word	0x0000dc80


	//   ....[45]....
        /*10b4*/ 	.word	0x0000dc90


	//   ....[46]....
        /*10b8*/ 	.word	0x0000dca0


	//   ....[47]....
        /*10bc*/ 	.word	0x0000dcb0


	//   ....[48]....
        /*10c0*/ 	.word	0x000113a0


	//   ....[49]....
        /*10c4*/ 	.word	0x000113b0


	//   ....[50]....
        /*10c8*/ 	.word	0x000113c0


	//   ....[51]....
        /*10cc*/ 	.word	0x000113d0


	//   ....[52]....
        /*10d0*/ 	.word	0x000118a0


	//   ....[53]....
        /*10d4*/ 	.word	0x000118b0


	//   ....[54]....
        /*10d8*/ 	.word	0x000118c0


	//   ....[55]....
        /*10dc*/ 	.word	0x000118d0


	//   ....[56]....
        /*10e0*/ 	.word	0x00011cf0


	//   ....[57]....
        /*10e4*/ 	.word	0x00011d00


	//   ....[58]....
        /*10e8*/ 	.word	0x00011d10


	//   ....[59]....
        /*10ec*/ 	.word	0x00011d20


	//   ....[60]....
        /*10f0*/ 	.word	0x00012160


	//   ....[61]....
        /*10f4*/ 	.word	0x00012170


	//   ....[62]....
        /*10f8*/ 	.word	0x00012180


	//   ....[63]....
        /*10fc*/ 	.word	0x00012190


	//   ....[64]....
        /*1100*/ 	.word	0x000192d0


	//   ....[65]....
        /*1104*/ 	.word	0x00019760


	//   ....[66]....
        /*1108*/ 	.word	0x00019770


	//   ....[67]....
        /*110c*/ 	.word	0x000197e0


	//   ....[68]....
        /*1110*/ 	.word	0x00019d40


	//   ....[69]....
        /*1114*/ 	.word	0x00019d60


	//   ....[70]....
        /*1118*/ 	.word	0x0001e9a0


	//   ....[71]....
        /*111c*/ 	.word	0x0001e9b0


	//   ....[72]....
        /*1120*/ 	.word	0x0001eee0


	//   ....[73]....
        /*1124*/ 	.word	0x0001ef40


	//   ....[74]....
        /*1128*/ 	.word	0x0001f700


	//   ....[75]....
        /*112c*/ 	.word	0x0001f720


	//   ....[76]....
        /*1130*/ 	.word	0x00024180


	//   ....[77]....
        /*1134*/ 	.word	0x000241e0


	//   ....[78]....
        /*1138*/ 	.word	0x00024450


	//   ....[79]....
        /*113c*/ 	.word	0x00024470


	//   ....[80]....
        /*1140*/ 	.word	0x000257c0


	//   ....[81]....
        /*1144*/ 	.word	0x00025880


	//   ....[82]....
        /*1148*/ 	.word	0x00025a60


	//   ....[83]....
        /*114c*/ 	.word	0x00025a80


	//   ....[84]....
        /*1150*/ 	.word	0x000275a0


	//   ....[85]....
        /*1154*/ 	.word	0x000275b0


	//   ....[86]....
        /*1158*/ 	.word	0x000275c0


	//   ....[87]....
        /*115c*/ 	.word	0x000275d0


	//   ....[88]....
        /*1160*/ 	.word	0x00027fc0


	//   ....[89]....
        /*1164*/ 	.word	0x00027fe0


	//   ....[90]....
        /*1168*/ 	.word	0x00028140


	//   ....[91]....
        /*116c*/ 	.word	0x00028160


	//   ....[92]....
        /*1170*/ 	.word	0x000282a0


	//   ....[93]....
        /*1174*/ 	.word	0x000282c0


	//   ....[94]....
        /*1178*/ 	.word	0x00028410


	//   ....[95]....
        /*117c*/ 	.word	0x00028430


	//   ....[96]....
        /*1180*/ 	.word	0x00028c10


	//   ....[97]....
        /*1184*/ 	.word	0x00028c40


	//   ....[98]....
        /*1188*/ 	.word	0x00029480


	//   ....[99]....
        /*118c*/ 	.word	0x00029490


	//   ....[100]....
        /*1190*/ 	.word	0x0002a550


	//   ....[101]....
        /*1194*/ 	.word	0x0002a580


	//   ....[102]....
        /*1198*/ 	.word	0x0002a6d0


	//   ....[103]....
        /*119c*/ 	.word	0x0002a6f0


	//   ....[104]....
        /*11a0*/ 	.word	0x0002a830


	//   ....[105]....
        /*11a4*/ 	.word	0x0002a850


	//   ....[106]....
        /*11a8*/ 	.word	0x0002a9a0


	//   ....[107]....
        /*11ac*/ 	.word	0x0002a9c0


	//   ....[108]....
        /*11b0*/ 	.word	0x0002ab90


	//   ....[109]....
        /*11b4*/ 	.word	0x0002ad80


	//   ....[110]....
        /*11b8*/ 	.word	0x0002adb0


	//   ....[111]....
        /*11bc*/ 	.word	0x0002ade0


	//   ....[112]....
        /*11c0*/ 	.word	0x0002ae10


	//   ....[113]....
        /*11c4*/ 	.word	0x0002ae40


	//   ....[114]....
        /*11c8*/ 	.word	0x0002ae70


	//   ....[115]....
        /*11cc*/ 	.word	0x0002b000


	//   ....[116]....
        /*11d0*/ 	.word	0x0002b030


	//   ....[117]....
        /*11d4*/ 	.word	0x0002b060


	//   ....[118]....
        /*11d8*/ 	.word	0x0002b090


	//   ....[119]....
        /*11dc*/ 	.word	0x0002b0c0


	//   ....[120]....
        /*11e0*/ 	.word	0x0002b0f0


	//   ....[121]....
        /*11e4*/ 	.word	0x0002b180


	//   ....[122]....
        /*11e8*/ 	.word	0x0002b1b0


	//   ....[123]....
        /*11ec*/ 	.word	0x0002b1c0


	//   ....[124]....
        /*11f0*/ 	.word	0x0002b200


	//   ....[125]....
        /*11f4*/ 	.word	0x0002c6e0


	//   ....[126]....
        /*11f8*/ 	.word	0x0002edf0


	//   ....[127]....
        /*11fc*/ 	.word	0x0002ee20


	//   ....[128]....
        /*1200*/ 	.word	0x0002ee50


	//   ....[129]....
        /*1204*/ 	.word	0x0002ef10


	//   ....[130]....
        /*1208*/ 	.word	0x0002ef50


	//   ....[131]....
        /*120c*/ 	.word	0x0002efb0


	//   ....[132]....
        /*1210*/ 	.word	0x0002eff0


	//   ....[133]....
        /*1214*/ 	.word	0x0002f050


	//   ....[134]....
        /*1218*/ 	.word	0x0002f070


	//   ....[135]....
        /*121c*/ 	.word	0x0002f0a0


	//   ....[136]....
        /*1220*/ 	.word	0x0002f8a0


	//   ....[137]....
        /*1224*/ 	.word	0x0002f8d0


	//   ....[138]....
        /*1228*/ 	.word	0x0002f8f0


	//   ....[139]....
        /*122c*/ 	.word	0x0002f990


	//   ....[140]....
        /*1230*/ 	.word	0x0002f9a0


	//   ....[141]....
        /*1234*/ 	.word	0x0002fa50


	//   ....[142]....
        /*1238*/ 	.word	0x0002fa60


	//   ....[143]....
        /*123c*/ 	.word	0x0002fb10


	//   ....[144]....
        /*1240*/ 	.word	0x0002fb20


	//   ....[145]....
        /*1244*/ 	.word	0x0002fbd0


	//   ....[146]....
        /*1248*/ 	.word	0x0002fbe0


	//   ....[147]....
        /*124c*/ 	.word	0x0002fc90


	//   ....[148]....
        /*1250*/ 	.word	0x0002fca0


	//   ....[149]....
        /*1254*/ 	.word	0x0002fd50


	//   ....[150]....
        /*1258*/ 	.word	0x0002fd60


	//   ....[151]....
        /*125c*/ 	.word	0x0002fda0


	//   ....[152]....
        /*1260*/ 	.word	0x00030590


	//   ....[153]....
        /*1264*/ 	.word	0x000305c0


	//   ....[154]....
        /*1268*/ 	.word	0x000305f0


	//   ....[155]....
        /*126c*/ 	.word	0x000306b0


	//   ....[156]....
        /*1270*/ 	.word	0x000306e0


	//   ....[157]....
        /*1274*/ 	.word	0x00030730


	//   ....[158]....
        /*1278*/ 	.word	0x00030760


	//   ....[159]....
        /*127c*/ 	.word	0x000307b0


	//   ....[160]....
        /*1280*/ 	.word	0x000307e0


	//   ....[161]....
        /*1284*/ 	.word	0x00030850


	//   ....[162]....
        /*1288*/ 	.word	0x00030b30


	//   ....[163]....
        /*128c*/ 	.word	0x00030b50


	//   ....[164]....
        /*1290*/ 	.word	0x00030c10


	//   ....[165]....
        /*1294*/ 	.word	0x00030c20


	//   ....[166]....
        /*1298*/ 	.word	0x00030cd0


	//   ....[167]....
        /*129c*/ 	.word	0x00030ce0


	//   ....[168]....
        /*12a0*/ 	.word	0x00030d90


	//   ....[169]....
        /*12a4*/ 	.word	0x00030da0


	//   ....[170]....
        /*12a8*/ 	.word	0x00030db0


	//   ....[171]....
        /*12ac*/ 	.word	0x00030e60


	//   ....[172]....
        /*12b0*/ 	.word	0x000313d0


	//   ....[173]....
        /*12b4*/ 	.word	0x00031410


	//   ....[174]....
        /*12b8*/ 	.word	0x00031490


	//   ....[175]....
        /*12bc*/ 	.word	0x000314c0


	//   ....[176]....
        /*12c0*/ 	.word	0x00031550


	//   ....[177]....
        /*12c4*/ 	.word	0x00031580


	//   ....[178]....
        /*12c8*/ 	.word	0x00031610


	//   ....[179]....
        /*12cc*/ 	.word	0x00031640


	//   ....[180]....
        /*12d0*/ 	.word	0x00031650


	//   ....[181]....
        /*12d4*/ 	.word	0x000316e0


	//   ....[182]....
        /*12d8*/ 	.word	0x00031b40


	//   ....[183]....
        /*12dc*/ 	.word	0x00031b70


	//   ....[184]....
        /*12e0*/ 	.word	0x00031be0


	//   ....[185]....
        /*12e4*/ 	.word	0x00031c10


	//   ....[186]....
        /*12e8*/ 	.word	0x00031c40


	//   ....[187]....
        /*12ec*/ 	.word	0x00031c70


	//   ....[188]....
        /*12f0*/ 	.word	0x00031ca0


	//   ....[189]....
        /*12f4*/ 	.word	0x00031cd0


	//   ....[190]....
        /*12f8*/ 	.word	0x00031e70


	//   ....[191]....
        /*12fc*/ 	.word	0x00031ea0


	//   ....[192]....
        /*1300*/ 	.word	0x00031ed0


	//   ....[193]....
        /*1304*/ 	.word	0x00031f00


	//   ....[194]....
        /*1308*/ 	.word	0x00031f30


	//   ....[195]....
        /*130c*/ 	.word	0x00031f60


	//   ....[196]....
        /*1310*/ 	.word	0x00032020


	//   ....[197]....
        /*1314*/ 	.word	0x00032040


	//   ....[198]....
        /*1318*/ 	.word	0x00032060


	//   ....[199]....
        /*131c*/ 	.word	0x000320c0


	//   ....[200]....
        /*1320*/ 	.word	0x00032ae0


	//   ....[201]....
        /*1324*/ 	.word	0x00032e20


	//   ....[202]....
        /*1328*/ 	.word	0x00032eb0


	//   ....[203]....
        /*132c*/ 	.word	0x00032f50


	//   ....[204]....
        /*1330*/ 	.word	0x00032fe0


	//   ....[205]....
        /*1334*/ 	.word	0x00033080


	//   ....[206]....
        /*1338*/ 	.word	0x00033110


	//   ....[207]....
        /*133c*/ 	.word	0x00033200


	//   ....[208]....
        /*1340*/ 	.word	0x00033290


	//   ....[209]....
        /*1344*/ 	.word	0x00033330


	//   ....[210]....
        /*1348*/ 	.word	0x000333c0


	//   ....[211]....
        /*134c*/ 	.word	0x00033460


	//   ....[212]....
        /*1350*/ 	.word	0x000334f0


	//   ....[213]....
        /*1354*/ 	.word	0x000335e0


	//   ....[214]....
        /*1358*/ 	.word	0x00033670


	//   ....[215]....
        /*135c*/ 	.word	0x00033710


	//   ....[216]....
        /*1360*/ 	.word	0x000337a0


	//   ....[217]....
        /*1364*/ 	.word	0x00033840


	//   ....[218]....
        /*1368*/ 	.word	0x000338d0


	//   ....[219]....
        /*136c*/ 	.word	0x000339c0


	//   ....[220]....
        /*1370*/ 	.word	0x00033a50


	//   ....[221]....
        /*1374*/ 	.word	0x00033aa0


	//   ....[222]....
        /*1378*/ 	.word	0x00033af0


	//   ....[223]....
        /*137c*/ 	.word	0x00033b90


	//   ....[224]....
        /*1380*/ 	.word	0x00033c20


	//   ....[225]....
        /*1384*/ 	.word	0x00033c70


	//   ....[226]....
        /*1388*/ 	.word	0x00033cc0


	//   ....[227]....
        /*138c*/ 	.word	0x00033d60


	//   ....[228]....
        /*1390*/ 	.word	0x00033df0


	//   ....[229]....
        /*1394*/ 	.word	0x00033e40


	//   ....[230]....
        /*1398*/ 	.word	0x00033e90


	//   ....[231]....
        /*139c*/ 	.word	0x00033f30


	//   ....[232]....
        /*13a0*/ 	.word	0x00033fc0


	//   ....[233]....
        /*13a4*/ 	.word	0x00034010


	//   ....[234]....
        /*13a8*/ 	.word	0x00034060


	//   ....[235]....
        /*13ac*/ 	.word	0x00034150


	//   ....[236]....
        /*13b0*/ 	.word	0x000341e0


	//   ....[237]....
        /*13b4*/ 	.word	0x00034230


	//   ....[238]....
        /*13b8*/ 	.word	0x00034280


	//   ....[239]....
        /*13bc*/ 	.word	0x00034310


	//   ....[240]....
        /*13c0*/ 	.word	0x000343a0


	//   ....[241]....
        /*13c4*/ 	.word	0x000343f0


	//   ....[242]....
        /*13c8*/ 	.word	0x00034440


	//   ....[243]....
        /*13cc*/ 	.word	0x000344d0


	//   ....[244]....
        /*13d0*/ 	.word	0x00034560


	//   ....[245]....
        /*13d4*/ 	.word	0x000345b0


	//   ....[246]....
        /*13d8*/ 	.word	0x00034600


	//   ....[247]....
        /*13dc*/ 	.word	0x000346a0


	//   ....[248]....
        /*13e0*/ 	.word	0x00034730


	//   ....[249]....
        /*13e4*/ 	.word	0x00034780


	//   ....[250]....
        /*13e8*/ 	.word	0x000347d0


	//   ....[251]....
        /*13ec*/ 	.word	0x00034ad0


	//   ....[252]....
        /*13f0*/ 	.word	0x00034db0


	//   ....[253]....
        /*13f4*/ 	.word	0x00034ea0


	//   ....[254]....
        /*13f8*/ 	.word	0x00034f70


	//   ....[255]....
        /*13fc*/ 	.word	0x00034fe0


	//   ....[0]....
        /*1400*/ 	.word	0x000350c0


	//   ....[1]....
        /*1404*/ 	.word	0x00035190


	//   ....[2]....
        /*1408*/ 	.word	0x00035290


	//   ....[3]....
        /*140c*/ 	.word	0x00035300


	//   ....[4]....
        /*1410*/ 	.word	0x000353f0


	//   ....[5]....
        /*1414*/ 	.word	0x00035460


	//   ....[6]....
        /*1418*/ 	.word	0x00035540


	//   ....[7]....
        /*141c*/ 	.word	0x000355f0


	//   ....[8]....
        /*1420*/ 	.word	0x00035650


	//   ....[9]....
        /*1424*/ 	.word	0x000356b0


	//   ....[10]....
        /*1428*/ 	.word	0x000357c0


	//   ....[11]....
        /*142c*/ 	.word	0x00035820


	//   ....[12]....
        /*1430*/ 	.word	0x00035940


	//   ....[13]....
        /*1434*/ 	.word	0x000359a0


	//   ....[14]....
        /*1438*/ 	.word	0x00035ac0


	//   ....[15]....
        /*143c*/ 	.word	0x00035b20


	//   ....[16]....
        /*1440*/ 	.word	0x00035c40


	//   ....[17]....
        /*1444*/ 	.word	0x00035ca0


	//   ....[18]....
        /*1448*/ 	.word	0x00035dc0


	//   ....[19]....
        /*144c*/ 	.word	0x00035e20


	//   ....[20]....
        /*1450*/ 	.word	0x00035f40


	//   ....[21]....
        /*1454*/ 	.word	0x00035fa0


	//   ....[22]....
        /*1458*/ 	.word	0x000360a0


	//   ....[23]....
        /*145c*/ 	.word	0x000361d0


	//   ....[24]....
        /*1460*/ 	.word	0x00036290


	//   ....[25]....
        /*1464*/ 	.word	0x00036370


	//   ....[26]....
        /*1468*/ 	.word	0x00036450


	//   ....[27]....
        /*146c*/ 	.word	0x000364b0


	//   ....[28]....
        /*1470*/ 	.word	0x00036590


	//   ....[29]....
        /*1474*/ 	.word	0x000365f0


	//   ....[30]....
        /*1478*/ 	.word	0x000366d0


	//   ....[31]....
        /*147c*/ 	.word	0x00036730


	//   ....[32]....
        /*1480*/ 	.word	0x00036840


	//   ....[33]....
        /*1484*/ 	.word	0x00036930


	//   ....[34]....
        /*1488*/ 	.word	0x000369d0


	//   ....[35]....
        /*148c*/ 	.word	0x00036a30


	//   ....[36]....
        /*1490*/ 	.word	0x00036b50


	//   ....[37]....
        /*1494*/ 	.word	0x00036bb0


	//   ....[38]....
        /*1498*/ 	.word	0x00036cd0


	//   ....[39]....
        /*149c*/ 	.word	0x00036d30


	//   ....[40]....
        /*14a0*/ 	.word	0x00036e50


	//   ....[41]....
        /*14a4*/ 	.word	0x00036eb0


	//   ....[42]....
        /*14a8*/ 	.word	0x00036f80


	//   ....[43]....
        /*14ac*/ 	.word	0x000370f0


	//   ....[44]....
        /*14b0*/ 	.word	0x000371b0


	//   ....[45]....
        /*14b4*/ 	.word	0x00037300


	//   ....[46]....
        /*14b8*/ 	.word	0x000373b0


	//   ....[47]....
        /*14bc*/ 	.word	0x00037410


	//   ....[48]....
        /*14c0*/ 	.word	0x000374d0


	//   ....[49]....
        /*14c4*/ 	.word	0x000375b0


	//   ....[50]....
        /*14c8*/ 	.word	0x000376c0


	//   ....[51]....
        /*14cc*/ 	.word	0x00037720


	//   ....[52]....
        /*14d0*/ 	.word	0x000377e0


	//   ....[53]....
        /*14d4*/ 	.word	0x000378f0


	//   ....[54]....
        /*14d8*/ 	.word	0x00037990


	//   ....[55]....
        /*14dc*/ 	.word	0x00037b00


	//   ....[56]....
        /*14e0*/ 	.word	0x00037b70


	//   ....[57]....
        /*14e4*/ 	.word	0x00037be0


	//   ....[58]....
        /*14e8*/ 	.word	0x00037c50


	//   ....[59]....
        /*14ec*/ 	.word	0x00037cc0


	//   ....[60]....
        /*14f0*/ 	.word	0x00037d40


	//   ....[61]....
        /*14f4*/ 	.word	0x00037dc0


	//   ....[62]....
        /*14f8*/ 	.word	0x00037e50


	//   ....[63]....
        /*14fc*/ 	.word	0x00037ec0


	//   ....[64]....
        /*1500*/ 	.word	0x00037f30


	//   ....[65]....
        /*1504*/ 	.word	0x00037fa0


	//   ....[66]....
        /*1508*/ 	.word	0x00038020


	//   ....[67]....
        /*150c*/ 	.word	0x00038090


	//   ....[68]....
        /*1510*/ 	.word	0x00038120


	//   ....[69]....
        /*1514*/ 	.word	0x00038180


	//   ....[70]....
        /*1518*/ 	.word	0x00038210


	//   ....[71]....
        /*151c*/ 	.word	0x00038340


	//----- nvinfo : EIATTR_REG_RECONFIG
	.align		4
.L_559:
        /*1520*/ 	.byte	0x01, 0x54
	.zero		2


	//----- nvinfo : EIATTR_SYSCALL_OFFSETS
	.align		4
        /*1524*/ 	.byte	0x04, 0x46
        /*1526*/ 	.short	(.L_561 - .L_560)


	//   ....[0]....
.L_560:
        /*1528*/ 	.word	0x000026e0


	//   ....[1]....
        /*152c*/ 	.word	0x00002830


	//   ....[2]....
        /*1530*/ 	.word	0x0000c520


	//   ....[3]....
        /*1534*/ 	.word	0x0000c850


	//   ....[4]....
        /*1538*/ 	.word	0x0002e430


	//   ....[5]....
        /*153c*/ 	.word	0x0002e580


	//   ....[6]....
        /*1540*/ 	.word	0x0002e670


	//   ....[7]....
        /*1544*/ 	.word	0x0002f510


	//----- nvinfo : EIATTR_MBARRIER_INSTR_OFFSETS
	.align		4
.L_561:
        /*1548*/ 	.byte	0x04, 0x39
        /*154a*/ 	.short	(.L_563 - .L_562)


	//   ....[0]....
.L_562:
        /*154c*/ 	.word	0x00000270
        /*1550*/ 	.word	0x000000ff
        /*1554*/ 	.word	0x00038800
        /*1558*/ 	.short	0x0100
        /*155a*/ 	.byte	0x08
	.zero		1


	//   ....[1]....
        /*155c*/ 	.word	0x00000280
        /*1560*/ 	.word	0x000000ff
        /*1564*/ 	.word	0x00038820
        /*1568*/ 	.short	0x0100
        /*156a*/ 	.byte	0x08
	.zero		1


	//   ....[2]....
        /*156c*/ 	.word	0x00000370
        /*1570*/ 	.word	0x000000ff
        /*1574*/ 	.word	0x00038830
        /*1578*/ 	.short	0x0100
        /*157a*/ 	.byte	0x08
	.zero		1


	//   ....[3]....
        /*157c*/ 	.word	0x00000380
        /*1580*/ 	.word	0x000000ff
        /*1584*/ 	.word	0x00038840
        /*1588*/ 	.short	0x0100
        /*158a*/ 	.byte	0x08
	.zero		1


	//   ....[4]....
        /*158c*/ 	.word	0x00000390
        /*1590*/ 	.word	0x000000ff
        /*1594*/ 	.word	0x00038838
        /*1598*/ 	.short	0x0100
        /*159a*/ 	.byte	0x08
	.zero		1


	//   ....[5]....
        /*159c*/ 	.word	0x000003a0
        /*15a0*/ 	.word	0x000000ff
        /*15a4*/ 	.word	0x00038848
        /*15a8*/ 	.short	0x0100
        /*15aa*/ 	.byte	0x08
	.zero		1


	//   ....[6]....
        /*15ac*/ 	.word	0x000004d0
        /*15b0*/ 	.word	0x000000ff
        /*15b4*/ 	.word	0x00038850
        /*15b8*/ 	.short	0x0100
        /*15ba*/ 	.byte	0x08
	.zero		1


	//   ....[7]....
        /*15bc*/ 	.word	0x000004e0
        /*15c0*/ 	.word	0x000000ff
        /*15c4*/ 	.word	0x00038860
        /*15c8*/ 	.short	0x0100
        /*15ca*/ 	.byte	0x08
	.zero		1


	//   ....[8]....
        /*15cc*/ 	.word	0x000004f0
        /*15d0*/ 	.word	0x000000ff
        /*15d4*/ 	.word	0x00038858
        /*15d8*/ 	.short	0x0100
        /*15da*/ 	.byte	0x08
	.zero		1


	//   ....[9]....
        /*15dc*/ 	.word	0x00000500
        /*15e0*/ 	.word	0x000000ff
        /*15e4*/ 	.word	0x00038868
        /*15e8*/ 	.short	0x0100
        /*15ea*/ 	.byte	0x08
	.zero		1


	//   ....[10]....
        /*15ec*/ 	.word	0x000005f0
        /*15f0*/ 	.word	0x000000ff
        /*15f4*/ 	.word	0x00038870
        /*15f8*/ 	.short	0x0100
        /*15fa*/ 	.byte	0x06
	.zero		1


	//   ....[11]....
        /*15fc*/ 	.word	0x00000600
        /*1600*/ 	.word	0x000000ff
        /*1604*/ 	.word	0x00038880
        /*1608*/ 	.short	0x0100
        /*160a*/ 	.byte	0x06
	.zero		1


	//   ....[12]....
        /*160c*/ 	.word	0x00000610
        /*1610*/ 	.word	0x000000ff
        /*1614*/ 	.word	0x00038878
        /*1618*/ 	.short	0x0100
        /*161a*/ 	.byte	0x06
	.zero		1


	//   ....[13]....
        /*161c*/ 	.word	0x00000620
        /*1620*/ 	.word	0x000000ff
        /*1624*/ 	.word	0x00038888
        /*1628*/ 	.short	0x0100
        /*162a*/ 	.byte	0x06
	.zero		1


	//   ....[14]....
        /*162c*/ 	.word	0x00000750
        /*1630*/ 	.word	0x000000ff
        /*1634*/ 	.word	0x00038890
        /*1638*/ 	.short	0x0100
        /*163a*/ 	.byte	0x08
	.zero		1


	//   ....[15]....
        /*163c*/ 	.word	0x00000760
        /*1640*/ 	.word	0x000000ff
        /*1644*/ 	.word	0x000388a0
        /*1648*/ 	.short	0x0100
        /*164a*/ 	.byte	0x08
	.zero		1


	//   ....[16]....
        /*164c*/ 	.word	0x00000770
        /*1650*/ 	.word	0x000000ff
        /*1654*/ 	.word	0x00038898
        /*1658*/ 	.short	0x0100
        /*165a*/ 	.byte	0x08
	.zero		1


	//   ....[17]....
        /*165c*/ 	.word	0x00000780
        /*1660*/ 	.word	0x000000ff
        /*1664*/ 	.word	0x000388a8
        /*1668*/ 	.short	0x0100
        /*166a*/ 	.byte	0x08
	.zero		1


	//   ....[18]....
        /*166c*/ 	.word	0x000008b0
        /*1670*/ 	.word	0x000000ff
        /*1674*/ 	.word	0x000388b0
        /*1678*/ 	.short	0x0100
        /*167a*/ 	.byte	0x08
	.zero		1


	//   ....[19]....
        /*167c*/ 	.word	0x000008c0
        /*1680*/ 	.word	0x000000ff
        /*1684*/ 	.word	0x000388c0
        /*1688*/ 	.short	0x0100
        /*168a*/ 	.byte	0x08
	.zero		1


	//   ....[20]....
        /*168c*/ 	.word	0x000008d0
        /*1690*/ 	.word	0x000000ff
        /*1694*/ 	.word	0x000388b8
        /*1698*/ 	.short	0x0100
        /*169a*/ 	.byte	0x08
	.zero		1


	//   ....[21]....
        /*169c*/ 	.word	0x000008e0
        /*16a0*/ 	.word	0x000000ff
        /*16a4*/ 	.word	0x000388c8
        /*16a8*/ 	.short	0x0100
        /*16aa*/ 	.byte	0x08
	.zero		1


	//   ....[22]....
        /*16ac*/ 	.word	0x00004310
        /*16b0*/ 	.word	0x00000058
        /*16b4*/ 	.word	0x00038890
        /*16b8*/ 	.short	0x010a
        /*16ba*/ 	.byte	0x3f
	.zero		1


	//   ....[23]....
        /*16bc*/ 	.word	0x00007a00
        /*16c0*/ 	.word	0x00000058
        /*16c4*/ 	.word	0x00038890
        /*16c8*/ 	.short	0x010a
        /*16ca*/ 	.byte	0x3f
	.zero		1


	//   ....[24]....
        /*16cc*/ 	.word	0x0000abc0
        /*16d0*/ 	.word	0x00000058
        /*16d4*/ 	.word	0x00038890
        /*16d8*/ 	.short	0x010a
        /*16da*/ 	.byte	0x3f
	.zero		1


	//   ....[25]....
        /*16dc*/ 	.word	0x0000b370
        /*16e0*/ 	.word	0x0000000b
        /*16e4*/ 	.word	0x00000000
        /*16e8*/ 	.short	0x0101
        /*16ea*/ 	.byte	0x3f
	.zero		1


	//   ....[26]....
        /*16ec*/ 	.word	0x0000b3b0
        /*16f0*/ 	.word	0x00000058
        /*16f4*/ 	.word	0x000388b0
        /*16f8*/ 	.short	0x010a
        /*16fa*/ 	.byte	0x3f
	.zero		1


	//   ....[27]....
        /*16fc*/ 	.word	0x0000bad0
        /*1700*/ 	.word	0x00000058
        /*1704*/ 	.word	0x00000000
        /*1708*/ 	.short	0x0101
        /*170a*/ 	.byte	0x3f
	.zero		1


	//   ....[28]....
        /*170c*/ 	.word	0x0000c5b0
        /*1710*/ 	.word	0x00000017
        /*1714*/ 	.word	0x00038800
        /*1718*/ 	.short	0x010a
        /*171a*/ 	.byte	0x3f
	.zero		1


	//   ....[29]....
        /*171c*/ 	.word	0x0000c600
        /*1720*/ 	.word	0x00000017
        /*1724*/ 	.word	0x00038800
        /*1728*/ 	.short	0x010a
        /*172a*/ 	.byte	0x3f
	.zero		1


	//   ....[30]....
        /*172c*/ 	.word	0x0000e0e0
        /*1730*/ 	.word	0x00000017
        /*1734*/ 	.word	0x00038800
        /*1738*/ 	.short	0x010a
        /*173a*/ 	.byte	0x3f
	.zero		1


	//   ....[31]....
        /*173c*/ 	.word	0x00012470
        /*1740*/ 	.word	0x00000017
        /*1744*/ 	.word	0x00038800
        /*1748*/ 	.short	0x010a
        /*174a*/ 	.byte	0x3f
	.zero		1


	//   ....[32]....
        /*174c*/ 	.word	0x00015de0
        /*1750*/ 	.word	0x00000000
        /*1754*/ 	.word	0x00038830
        /*1758*/ 	.short	0x010a
        /*175a*/ 	.byte	0x3f
	.zero		1


	//   ....[33]....
        /*175c*/ 	.word	0x00015e20
        /*1760*/ 	.word	0x00000000
        /*1764*/ 	.word	0x00038830
        /*1768*/ 	.short	0x010a
        /*176a*/ 	.byte	0x3f
	.zero		1


	//   ....[34]....
        /*176c*/ 	.word	0x0001a150
        /*1770*/ 	.word	0x00000000
        /*1774*/ 	.word	0x00000000
        /*1778*/ 	.short	0x0101
        /*177a*/ 	.byte	0x3f
	.zero		1


	//   ....[35]....
        /*177c*/ 	.word	0x0001ac60
        /*1780*/ 	.word	0x00000009
        /*1784*/ 	.word	0x00038830
        /*1788*/ 	.short	0x010a
        /*178a*/ 	.byte	0x3f
	.zero		1


	//   ....[36]....
        /*178c*/ 	.word	0x0001acf0
        /*1790*/ 	.word	0x00000009
        /*1794*/ 	.word	0x00038830
        /*1798*/ 	.short	0x010a
        /*179a*/ 	.byte	0x3f
	.zero		1


	//   ....[37]....
        /*179c*/ 	.word	0x0001e3e0
        /*17a0*/ 	.word	0x00000007
        /*17a4*/ 	.word	0x00038850
        /*17a8*/ 	.short	0x010a
        /*17aa*/ 	.byte	0x3f
	.zero		1


	//   ....[38]....
        /*17ac*/ 	.word	0x0001e430
        /*17b0*/ 	.word	0x00000007
        /*17b4*/ 	.word	0x00038850
        /*17b8*/ 	.short	0x010a
        /*17ba*/ 	.byte	0x3f
	.zero		1


	//   ....[39]....
        /*17bc*/ 	.word	0x0001ea00
        /*17c0*/ 	.word	0x00000009
        /*17c4*/ 	.word	0x00000000
        /*17c8*/ 	.short	0x0101
        /*17ca*/ 	.byte	0x3f
	.zero		1


	//   ....[40]....
        /*17cc*/ 	.word	0x0001fea0
        /*17d0*/ 	.word	0x00000007
        /*17d4*/ 	.word	0x00000000
        /*17d8*/ 	.short	0x0101
        /*17da*/ 	.byte	0x3f
	.zero		1


	//   ....[41]....
        /*17dc*/ 	.word	0x00020160
        /*17e0*/ 	.word	0x00000004
        /*17e4*/ 	.word	0x00038830
        /*17e8*/ 	.short	0x010a
        /*17ea*/ 	.byte	0x3f
	.zero		1


	//   ....[42]....
        /*17ec*/ 	.word	0x000201f0
        /*17f0*/ 	.word	0x00000004
        /*17f4*/ 	.word	0x00038830
        /*17f8*/ 	.short	0x010a
        /*17fa*/ 	.byte	0x3f
	.zero		1


	//   ....[43]....
        /*17fc*/ 	.word	0x000238e0
        /*1800*/ 	.word	0x00000006
        /*1804*/ 	.word	0x00038850
        /*1808*/ 	.short	0x010a
        /*180a*/ 	.byte	0x3f
	.zero		1


	//   ....[44]....
        /*180c*/ 	.word	0x00023930
        /*1810*/ 	.word	0x00000006
        /*1814*/ 	.word	0x00038850
        /*1818*/ 	.short	0x010a
        /*181a*/ 	.byte	0x3f
	.zero		1


	//   ....[45]....
        /*181c*/ 	.word	0x000243e0
        /*1820*/ 	.word	0x00000004
        /*1824*/ 	.word	0x00000000
        /*1828*/ 	.short	0x0101
        /*182a*/ 	.byte	0x3f
	.zero		1


	//   ....[46]....
        /*182c*/ 	.word	0x00024d30
        /*1830*/ 	.word	0x00000006
        /*1834*/ 	.word	0x00000000
        /*1838*/ 	.short	0x0101
        /*183a*/ 	.byte	0x3f
	.zero		1


	//   ....[47]....
        /*183c*/ 	.word	0x00025700
        /*1840*/ 	.word	0x0000000a
        /*1844*/ 	.word	0x00038850
        /*1848*/ 	.short	0x010a
        /*184a*/ 	.byte	0x3f
	.zero		1


	//   ....[48]....
        /*184c*/ 	.word	0x00025750
        /*1850*/ 	.word	0x0000000a
        /*1854*/ 	.word	0x00038850
        /*1858*/ 	.short	0x010a
        /*185a*/ 	.byte	0x3f
	.zero		1


	//   ....[49]....
        /*185c*/ 	.word	0x00025c00
        /*1860*/ 	.word	0x0000000a
        /*1864*/ 	.word	0x00000000
        /*1868*/ 	.short	0x0101
        /*186a*/ 	.byte	0x3f
	.zero		1


	//   ....[50]....
        /*186c*/ 	.word	0x00027fd0
        /*1870*/ 	.word	0x00000014
        /*1874*/ 	.word	0x00000000
        /*1878*/ 	.short	0x0101
        /*187a*/ 	.byte	0x3f
	.zero		1


	//   ....[51]....
        /*187c*/ 	.word	0x00028c30
        /*1880*/ 	.word	0x00000002
        /*1884*/ 	.word	0x00000000
        /*1888*/ 	.short	0x0101
        /*188a*/ 	.byte	0x3f
	.zero		1


	//   ....[52]....
        /*188c*/ 	.word	0x0002c7c0
        /*1890*/ 	.word	0x00000010
        /*1894*/ 	.word	0x00038820
        /*1898*/ 	.short	0x010a
        /*189a*/ 	.byte	0x3f
	.zero		1


	//   ....[53]....
        /*189c*/ 	.word	0x0002c850
        /*18a0*/ 	.word	0x0000000b
        /*18a4*/ 	.word	0x000388a0
        /*18a8*/ 	.short	0x010a
        /*18aa*/ 	.byte	0x3f
	.zero		1


	//   ....[54]....
        /*18ac*/ 	.word	0x0002cda0
        /*18b0*/ 	.word	0x0000000b
        /*18b4*/ 	.word	0x000388c0
        /*18b8*/ 	.short	0x010a
        /*18ba*/ 	.byte	0x3f
	.zero		1


	//   ....[55]....
        /*18bc*/ 	.word	0x0002d3b0
        /*18c0*/ 	.word	0x0000000a
        /*18c4*/ 	.word	0x000388a0
        /*18c8*/ 	.short	0x010a
        /*18ca*/ 	.byte	0x3f
	.zero		1


	//   ....[56]....
        /*18cc*/ 	.word	0x0002d8f0
        /*18d0*/ 	.word	0x0000000a
        /*18d4*/ 	.word	0x000388c0
        /*18d8*/ 	.short	0x010a
        /*18da*/ 	.byte	0x3f
	.zero		1


	//   ....[57]....
        /*18dc*/ 	.word	0x0002ec20
        /*18e0*/ 	.word	0x00000005
        /*18e4*/ 	.word	0x00038840
        /*18e8*/ 	.short	0x010a
        /*18ea*/ 	.byte	0x3f
	.zero		1


	//   ....[58]....
        /*18ec*/ 	.word	0x0002f210
        /*18f0*/ 	.word	0x00000005
        /*18f4*/ 	.word	0x00038830
        /*18f8*/ 	.short	0x0107
        /*18fa*/ 	.byte	0x3f
	.zero		1


	//   ....[59]....
        /*18fc*/ 	.word	0x0002f2e0
        /*1900*/ 	.word	0x00000005
        /*1904*/ 	.word	0x00038830
        /*1908*/ 	.short	0x0101
        /*190a*/ 	.byte	0x3f
	.zero		1


	//   ....[60]....
        /*190c*/ 	.word	0x0002fee0
        /*1910*/ 	.word	0x00000010
        /*1914*/ 	.word	0x00038800
        /*1918*/ 	.short	0x0107
        /*191a*/ 	.byte	0x3f
	.zero		1


	//   ....[61]....
        /*191c*/ 	.word	0x00030000
        /*1920*/ 	.word	0x00000010
        /*1924*/ 	.word	0x00038800
        /*1928*/ 	.short	0x0101
        /*192a*/ 	.byte	0x3f
	.zero		1


	//   ....[62]....
        /*192c*/ 	.word	0x00030020
        /*1930*/ 	.word	0x00000010
        /*1934*/ 	.word	0x00038820
        /*1938*/ 	.short	0x010a
        /*193a*/ 	.byte	0x3f
	.zero		1


	//   ....[63]....
        /*193c*/ 	.word	0x00030400
        /*1940*/ 	.word	0x00000006
        /*1944*/ 	.word	0x00038840
        /*1948*/ 	.short	0x010a
        /*194a*/ 	.byte	0x3f
	.zero		1


	//   ....[64]....
        /*194c*/ 	.word	0x00030960
        /*1950*/ 	.word	0x00000006
        /*1954*/ 	.word	0x00038830
        /*1958*/ 	.short	0x0107
        /*195a*/ 	.byte	0x3f
	.zero		1


	//   ....[65]....
        /*195c*/ 	.word	0x00030a10
        /*1960*/ 	.word	0x00000006
        /*1964*/ 	.word	0x00038830
        /*1968*/ 	.short	0x0101
        /*196a*/ 	.byte	0x3f
	.zero		1


	//   ....[66]....
        /*196c*/ 	.word	0x00030a70
        /*1970*/ 	.word	0x00000006
        /*1974*/ 	.word	0x00038860
        /*1978*/ 	.short	0x010a
        /*197a*/ 	.byte	0x3f
	.zero		1


	//   ....[67]....
        /*197c*/ 	.word	0x00030f80
        /*1980*/ 	.word	0x00000006
        /*1984*/ 	.word	0x00038850
        /*1988*/ 	.short	0x0107
        /*198a*/ 	.byte	0x3f
	.zero		1


	//   ....[68]....
        /*198c*/ 	.word	0x00031110
        /*1990*/ 	.word	0x00000006
        /*1994*/ 	.word	0x00038850
        /*1998*/ 	.short	0x0101
        /*199a*/ 	.byte	0x3f
	.zero		1


	//   ....[69]....
        /*199c*/ 	.word	0x00031320
        /*19a0*/ 	.word	0x00000004
        /*19a4*/ 	.word	0x00038860
        /*19a8*/ 	.short	0x010a
        /*19aa*/ 	.byte	0x3f
	.zero		1


	//   ....[70]....
        /*19ac*/ 	.word	0x00031860
        /*19b0*/ 	.word	0x00000004
        /*19b4*/ 	.word	0x00038850
        /*19b8*/ 	.short	0x0107
        /*19ba*/ 	.byte	0x3f
	.zero		1


	//   ....[71]....
        /*19bc*/ 	.word	0x00031910
        /*19c0*/ 	.word	0x00000004
        /*19c4*/ 	.word	0x00038850
        /*19c8*/ 	.short	0x0101
        /*19ca*/ 	.byte	0x3f
	.zero		1


	//   ....[72]....
        /*19cc*/ 	.word	0x00032a60
        /*19d0*/ 	.word	0x00000005
        /*19d4*/ 	.word	0x00038820
        /*19d8*/ 	.short	0x010a
        /*19da*/ 	.byte	0x3f
	.zero		1


	//   ....[73]....
        /*19dc*/ 	.word	0x00032bf0
        /*19e0*/ 	.word	0x00000003
        /*19e4*/ 	.word	0x00038840
        /*19e8*/ 	.short	0x010a
        /*19ea*/ 	.byte	0x3f
	.zero		1


	//   ....[74]....
        /*19ec*/ 	.word	0x00032c90
        /*19f0*/ 	.word	0x00000017
        /*19f4*/ 	.word	0x00038840
        /*19f8*/ 	.short	0x010a
        /*19fa*/ 	.byte	0x3f
	.zero		1


	//   ....[75]....
        /*19fc*/ 	.word	0x00032cd0
        /*1a00*/ 	.word	0x00000003
        /*1a04*/ 	.word	0x00038860
        /*1a08*/ 	.short	0x010a
        /*1a0a*/ 	.byte	0x3f
	.zero		1


	//   ....[76]....
        /*1a0c*/ 	.word	0x00032d10
        /*1a10*/ 	.word	0x00000017
        /*1a14*/ 	.word	0x00038860
        /*1a18*/ 	.short	0x010a
        /*1a1a*/ 	.byte	0x3f
	.zero		1


	//   ....[77]....
        /*1a1c*/ 	.word	0x00032d70
        /*1a20*/ 	.word	0x00000058
        /*1a24*/ 	.word	0x00038890
        /*1a28*/ 	.short	0x010a
        /*1a2a*/ 	.byte	0x3f
	.zero		1


	//   ....[78]....
        /*1a2c*/ 	.word	0x00033150
        /*1a30*/ 	.word	0x00000058
        /*1a34*/ 	.word	0x00038890
        /*1a38*/ 	.short	0x010a
        /*1a3a*/ 	.byte	0x3f
	.zero		1


	//   ....[79]....
        /*1a3c*/ 	.word	0x00033530
        /*1a40*/ 	.word	0x00000058
        /*1a44*/ 	.word	0x00038890
        /*1a48*/ 	.short	0x010a
        /*1a4a*/ 	.byte	0x3f
	.zero		1


	//   ....[80]....
        /*1a4c*/ 	.word	0x00033910
        /*1a50*/ 	.word	0x00000058
        /*1a54*/ 	.word	0x000388b0
        /*1a58*/ 	.short	0x010a
        /*1a5a*/ 	.byte	0x3f
	.zero		1


	//   ....[81]....
        /*1a5c*/ 	.word	0x000340a0
        /*1a60*/ 	.word	0x00000017
        /*1a64*/ 	.word	0x00038800
        /*1a68*/ 	.short	0x010a
        /*1a6a*/ 	.byte	0x3f
	.zero		1


	//   ....[82]....
        /*1a6c*/ 	.word	0x00034810
        /*1a70*/ 	.word	0x00000017
        /*1a74*/ 	.word	0x00038800
        /*1a78*/ 	.short	0x010a
        /*1a7a*/ 	.byte	0x3f
	.zero		1


	//   ....[83]....
        /*1a7c*/ 	.word	0x00034860
        /*1a80*/ 	.word	0x00000000
        /*1a84*/ 	.word	0x00038830
        /*1a88*/ 	.short	0x010a
        /*1a8a*/ 	.byte	0x3f
	.zero		1


	//   ....[84]....
        /*1a8c*/ 	.word	0x000348b0
        /*1a90*/ 	.word	0x00000009
        /*1a94*/ 	.word	0x00038830
        /*1a98*/ 	.short	0x010a
        /*1a9a*/ 	.byte	0x3f
	.zero		1


	//   ....[85]....
        /*1a9c*/ 	.word	0x00034900
        /*1aa0*/ 	.word	0x00000007
        /*1aa4*/ 	.word	0x00038850
        /*1aa8*/ 	.short	0x010a
        /*1aaa*/ 	.byte	0x3f
	.zero		1


	//   ....[86]....
        /*1aac*/ 	.word	0x00034950
        /*1ab0*/ 	.word	0x00000004
        /*1ab4*/ 	.word	0x00038830
        /*1ab8*/ 	.short	0x010a
        /*1aba*/ 	.byte	0x3f
	.zero		1


	//   ....[87]....
        /*1abc*/ 	.word	0x000349a0
        /*1ac0*/ 	.word	0x00000006
        /*1ac4*/ 	.word	0x00038850
        /*1ac8*/ 	.short	0x010a
        /*1aca*/ 	.byte	0x3f
	.zero		1


	//   ....[88]....
        /*1acc*/ 	.word	0x000349f0
        /*1ad0*/ 	.word	0x0000000a
        /*1ad4*/ 	.word	0x00038850
        /*1ad8*/ 	.short	0x010a
        /*1ada*/ 	.byte	0x3f
	.zero		1


	//   ....[89]....
        /*1adc*/ 	.word	0x00034b90
        /*1ae0*/ 	.word	0x00000010
        /*1ae4*/ 	.word	0x00038820
        /*1ae8*/ 	.short	0x010a
        /*1aea*/ 	.byte	0x3f
	.zero		1


	//   ....[90]....
        /*1aec*/ 	.word	0x00034be0
        /*1af0*/ 	.word	0x0000000b
        /*1af4*/ 	.word	0x000388a0
        /*1af8*/ 	.short	0x010a
        /*1afa*/ 	.byte	0x3f
	.zero		1


	//   ....[91]....
        /*1afc*/ 	.word	0x00034c30
        /*1b00*/ 	.word	0x0000000b
        /*1b04*/ 	.word	0x000388c0
        /*1b08*/ 	.short	0x010a
        /*1b0a*/ 	.byte	0x3f
	.zero		1


	//   ....[92]....
        /*1b0c*/ 	.word	0x00034c80
        /*1b10*/ 	.word	0x0000000a
        /*1b14*/ 	.word	0x000388a0
        /*1b18*/ 	.short	0x010a
        /*1b1a*/ 	.byte	0x3f
	.zero		1


	//   ....[93]....
        /*1b1c*/ 	.word	0x00034cd0
        /*1b20*/ 	.word	0x0000000a
        /*1b24*/ 	.word	0x000388c0
        /*1b28*/ 	.short	0x010a
        /*1b2a*/ 	.byte	0x3f
	.zero		1


	//   ....[94]....
        /*1b2c*/ 	.word	0x00034df0
        /*1b30*/ 	.word	0x00000005
        /*1b34*/ 	.word	0x00038840
        /*1b38*/ 	.short	0x010a
        /*1b3a*/ 	.byte	0x3f
	.zero		1


	//   ....[95]....
        /*1b3c*/ 	.word	0x000360d0
        /*1b40*/ 	.word	0x00000010
        /*1b44*/ 	.word	0x00038820
        /*1b48*/ 	.short	0x010a
        /*1b4a*/ 	.byte	0x3f
	.zero		1


	//   ....[96]....
        /*1b4c*/ 	.word	0x00036120
        /*1b50*/ 	.word	0x00000006
        /*1b54*/ 	.word	0x00038840
        /*1b58*/ 	.short	0x010a
        /*1b5a*/ 	.byte	0x3f
	.zero		1


	//   ....[97]....
        /*1b5c*/ 	.word	0x00036880
        /*1b60*/ 	.word	0x00000006
        /*1b64*/ 	.word	0x00038860
        /*1b68*/ 	.short	0x010a
        /*1b6a*/ 	.byte	0x3f
	.zero		1


	//   ....[98]....
        /*1b6c*/ 	.word	0x00037040
        /*1b70*/ 	.word	0x00000004
        /*1b74*/ 	.word	0x00038860
        /*1b78*/ 	.short	0x010a
        /*1b7a*/ 	.byte	0x3f
	.zero		1


	//   ....[99]....
        /*1b7c*/ 	.word	0x00038260
        /*1b80*/ 	.word	0x00000005
        /*1b84*/ 	.word	0x00038820
        /*1b88*/ 	.short	0x010a
        /*1b8a*/ 	.byte	0x3f
	.zero		1


	//   ....[100]....
        /*1b8c*/ 	.word	0x00038400
        /*1b90*/ 	.word	0x00000003
        /*1b94*/ 	.word	0x00038840
        /*1b98*/ 	.short	0x010a
        /*1b9a*/ 	.byte	0x3f
	.zero		1


	//   ....[101]....
        /*1b9c*/ 	.word	0x00038450
        /*1ba0*/ 	.word	0x00000017
        /*1ba4*/ 	.word	0x00038840
        /*1ba8*/ 	.short	0x010a
        /*1baa*/ 	.byte	0x3f
	.zero		1


	//   ....[102]....
        /*1bac*/ 	.word	0x000384a0
        /*1bb0*/ 	.word	0x00000003
        /*1bb4*/ 	.word	0x00038860
        /*1bb8*/ 	.short	0x010a
        /*1bba*/ 	.byte	0x3f
	.zero		1


	//----- nvinfo : EIATTR_NUM_MBARRIERS
	.align		4
.L_563:
        /*1bbc*/ 	.byte	0x03, 0x38
        /*1bbe*/ 	.short	0x0016


	//----- nvinfo : EIATTR_EXIT_INSTR_OFFSETS
	.align		4
        /*1bc0*/ 	.byte	0x04, 0x1c
        /*1bc2*/ 	.short	(.L_565 - .L_564)


	//   ....[0]....
.L_564:
        /*1bc4*/ 	.word	0x00032d60


	//----- nvinfo : EIATTR_MAX_THREADS
	.align		4
.L_565:
        /*1bc8*/ 	.byte	0x04, 0x05
        /*1bca*/ 	.short	(.L_567 - .L_566)
.L_566:
        /*1bcc*/ 	.word	0x00000180
        /*1bd0*/ 	.word	0x00000001
        /*1bd4*/ 	.word	0x00000001


	//----- nvinfo : EIATTR_CRS_STACK_SIZE
	.align		4
.L_567:
        /*1bd8*/ 	.byte	0x04, 0x1e
        /*1bda*/ 	.short	(.L_569 - .L_568)
.L_568:
        /*1bdc*/ 	.word	0x00000000


	//----- nvinfo : EIATTR_CBANK_PARAM_SIZE
	.align		4
.L_569:
        /*1be0*/ 	.byte	0x03, 0x19
        /*1be2*/ 	.short	0x0af0


	//----- nvinfo : EIATTR_PARAM_CBANK
	.align		4
        /*1be4*/ 	.byte	0x04, 0x0a
        /*1be6*/ 	.short	(.L_571 - .L_570)
	.align		4
.L_570:
        /*1be8*/ 	.word	index@(.nv.constant0._ZN7cutlass13device_kernelIN5flash11enable_sm90INS1_16FlashAttnFwdSm90INS1_25CollectiveMainloopFwdSm90ILi2EN4cute5tupleIJNS5_1CILi1EEES8_S8_EEENS6_IJNS7_ILi128EEENS7_ILi80EEENS7_ILi256EEEEEELi256ENS_6half_tEfNS_4arch4Sm90ELb1ELb0ELb1ELb1ELb1ELb1ELb0ELb1ELb1ELb1ELb1ELb0EEENS1_21CollectiveEpilogueFwdINS6_IJSA_SC_SB_EEES9_SE_SG_Li256ELb1ELb1ELb1ELb0EEENS1_36VarlenDynamicPersistentTileSchedulerILi128ELi80ELi256ELi128ELb1ELb1ELb1ELb1ELb1ELb1EEEEEEEEEvNT_6ParamsE)
        /*1bec*/ 	.short	0x0210
        /*1bee*/ 	.short	0x0af0


	//----- nvinfo : EIATTR_SW_WAR
	.align		4
.L_571:
        /*1bf0*/ 	.byte	0x04, 0x36
        /*1bf2*/ 	.short	(.L_573 - .L_572)
.L_572:
        /*1bf4*/ 	.word	0x00000008
.L_573:


//--------------------- .nv.info._ZN7cutlass13device_kernelIN5flash11enable_sm90INS1_16FlashAttnFwdSm90INS1_25CollectiveMainloopFwdSm90ILi2EN4cute5tupleIJNS5_1CILi1EEES8_S8_EEENS6_IJNS7_ILi128EEENS7_ILi96EEENS7_ILi192EEEEEELi192ENS_6half_tEfNS_4arch4Sm90ELb0ELb0ELb1ELb0ELb1ELb0ELb0ELb1ELb1ELb1ELb1ELb0EEENS1_21CollectiveEpilogueFwdINS6_IJSA_SC_SB_EEES9_SE_SG_Li256ELb0ELb1ELb1ELb0EEENS1_19SingleTileSchedulerILb0ELb1ELb1ELi128EEEEEEEEEvNT_6ParamsE --------------------------
	.section	.nv.info._ZN7cutlass13device_kernelIN5flash11enable_sm90INS1_16FlashAttnFwdSm90INS1_25CollectiveMainloopFwdSm90ILi2EN4cute5tupleIJNS5_1CILi1EEES8_S8_EEENS6_IJNS7_ILi128EEENS7_ILi96EEENS7_ILi192EEEEEELi192ENS_6half_tEfNS_4arch4Sm90ELb0ELb0ELb1ELb0ELb1ELb0ELb0ELb1ELb1ELb1ELb1ELb0EEENS1_21CollectiveEpilogueFwdINS6_IJSA_SC_SB_EEES9_SE_SG_Li256ELb0ELb1ELb1ELb0EEENS1_19SingleTileSchedulerILb0ELb1ELb1ELi128EEEEEEEEEvNT_6ParamsE,"",@"SHT_CUDA_INFO"
	.sectionflags	@""
	.align	4


	//----- nvinfo : EIATTR_CUDA_API_VERSION
	.align		4
        /*0000*/ 	.byte	0x04, 0x37
        /*0002*/ 	.short	(.L_575 - .L_574)
.L_574:
        /*0004*/ 	.word	0x00000082


	//----- nvinfo : EIATTR_KPARAM_INFO
	.align		4
.L_575:
        /*0008*/ 	.byte	0x04, 0x17
        /*000a*/ 	.short	(.L_577 - .L_576)
.L_576:
        /*000c*/ 	.word	0x00000000
        /*0010*/ 	.short	0x0000
        /*0012*/ 	.short	0x0070
        /*0014*/ 	.byte	0x00, 0xf0, 0x01, 0x28


	//----- nvinfo : EIATTR_SPARSE_MMA_MASK
	.align		4
.L_577:
        /*0018*/ 	.byte	0x03, 0x50
        /*001a*/ 	.short	0x0000


	//----- nvinfo : EIATTR_MAXREG_COUNT
	.align		4
        /*001c*/ 	.byte	0x03, 0x1b
        /*001e*/ 	.short	0x00a8


	//----- nvinfo : EIATTR_NUM_BARRIERS
	.align		4
        /*0020*/ 	.byte	0x02, 0x4c
        /*0022*/ 	.byte	0x09
	.zero		1


	//----- nvinfo : EIATTR_EXTERNS
	.align		4
        /*0024*/ 	.byte	0x04, 0x0f
        /*0026*/ 	.short	(.L_579 - .L_578)


	//   ....[0]....
	.align		4
.L_578:
        /*0028*/ 	.word	index@(__assertfail)


	//----- nvinfo : EIATTR_ANNOTATIONS
	.align		4
.L_579:
        /*002c*/ 	.byte	0x04, 0x55
        /*002e*/ 	.short	(.L_581 - .L_580)


	//   ....[0]....
.L_580:
        /*0030*/ 	.word	0x00000001
        /*0034*/ 	.byte	0xb0, 0x08, 0x00, 0x00, 0x01, 0x00, 0x00, 0x00, 0x60, 0x13, 0x00, 0x00, 0x01, 0x00, 0x00, 0x00
        /*0044*/ 	.byte	0x10, 0x9e, 0x00, 0x00, 0x01, 0x00, 0x00, 0x00, 0x70, 0x9e, 0x00, 0x00, 0x01, 0x00, 0x00, 0x00
        /*0054*/ 	.byte	0xc0, 0xb4, 0x00, 0x00, 0x01, 0x00, 0x00, 0x00, 0x10, 0xcc, 0x00, 0x00


	//----- nvinfo : EIATTR_MERCURY_ISA_VERSION
	.align		4
.L_581:
        /*0060*/ 	.byte	0x03, 0x5f
        /*0062*/ 	.short	0x0101


	//----- nvinfo : EIATTR_INT_WARP_WIDE_INSTR_OFFSETS
	.align		4
        /*0064*/ 	.byte	0x04, 0x31
        /*0066*/ 	.short	(.L_583 - .L_582)


	//   ....[0]....
.L_582:
        /*0068*/ 	.word	0x000000c0


	//   ....[1]....
        /*006c*/ 	.word	0x000000d0


	//   ....[2]....
        /*0070*/ 	.word	0x00000170


	//----- nvinfo : EIATTR_COOP_GROUP_MASK_REGIDS
	.align		4
.L_583:
        /*0074*/ 	.byte	0x04, 0x29
        /*0076*/ 	.short	(.L_585 - .L_584)


	//   ....[0]....
.L_584:
        /*0078*/ 	.word	0xffffffff


	//   ....[1]....
        /*007c*/ 	.word	0xffffffff


	//   ....[2]....
        /*0080*/ 	.word	0xffffffff


	//   ....[3]....
        /*0084*/ 	.word	0xffffffff


	//   ....[4]....
        /*0088*/ 	.word	0xffffffff


	//   ....[5]....
        /*008c*/ 	.word	0xffffffff


	//   ....[6]....
        /*0090*/ 	.word	0xffffffff


	//   ....[7]....
        /*0094*/ 	.word	0xffffffff


	//   ....[8]....
        /*0098*/ 	.word	0xffffffff


	//   ....[9]....
        /*009c*/ 	.word	0xffffffff


	//   ....[10]....
        /*00a0*/ 	.word	0xffffffff


	//   ....[11]....
        /*00a4*/ 	.word	0xffffffff


	//   ....[12]....
        /*00a8*/ 	.word	0xffffffff


	//   ....[13]....
        /*00ac*/ 	.word	0xffffffff


	//   ....[14]....
        /*00b0*/ 	.word	0xffffffff


	//   ....[15]....
        /*00b4*/ 	.word	0xffffffff


	//   ....[16]....
        /*00b8*/ 	.word	0xffffffff


	//   ....[17]....
        /*00bc*/ 	.word	0xffffffff


	//   ....[18]....
        /*00c0*/ 	.word	0xffffffff


	//   ....[19]....
        /*00c4*/ 	.word	0xffffffff


	//   ....[20]....
        /*00c8*/ 	.word	0xffffffff


	//   ....[21]....
        /*00cc*/ 	.word	0xffffffff


	//   ....[22]....
        /*00d0*/ 	.word	0xffffffff


	//   ....[23]....
        /*00d4*/ 	.word	0xffffffff


	//   ....[24]....
        /*00d8*/ 	.word	0xffffffff


	//   ....[25]....
        /*00dc*/ 	.word	0xffffffff


	//   ....[26]....
        /*00e0*/ 	.word	0xffffffff


	//   ....[27]....
        /*00e4*/ 	.word	0xffffffff


	//   ....[28]....
        /*00e8*/ 	.word	0xffffffff


	//   ....[29]....
        /*00ec*/ 	.word	0xffffffff


	//   ....[30]....
        /*00f0*/ 	.word	0xffffffff


	//   ....[31]....
        /*00f4*/ 	.word	0xffffffff


	//   ....[32]....
        /*00f8*/ 	.word	0xffffffff


	//   ....[33]....
        /*00fc*/ 	.word	0xffffffff


	//   ....[34]....
        /*0100*/ 	.word	0xffffffff


	//   ....[35]....
        /*0104*/ 	.word	0xffffffff


	//   ....[36]....
        /*0108*/ 	.word	0xffffffff


	//   ....[37]....
        /*010c*/ 	.word	0xffffffff


	//   ....[38]....
        /*0110*/ 	.word	0xffffffff


	//   ....[39]....
        /*0114*/ 	.word	0xffffffff


	//   ....[40]....
        /*0118*/ 	.word	0xffffffff


	//   ....[41]....
        /*011c*/ 	.word	0xffffffff


	//   ....[42]....
        /*0120*/ 	.word	0xffffffff


	//   ....[43]....
        /*0124*/ 	.word	0xffffffff


	//   ....[44]....
        /*0128*/ 	.word	0xffffffff


	//   ....[45]....
        /*012c*/ 	.word	0xffffffff


	//   ....[46]....
        /*0130*/ 	.word	0xffffffff


	//   ....[47]....
        /*0134*/ 	.word	0xffffffff


	//   ....[48]....
        /*0138*/ 	.word	0xffffffff


	//   ....[49]....
        /*013c*/ 	.word	0xffffffff


	//   ....[50]....
        /*0140*/ 	.word	0xffffffff


	//   ....[51]....
        /*0144*/ 	.word	0xffffffff


	//   ....[52]....
        /*0148*/ 	.word	0xffffffff


	//   ....[53]....
        /*014c*/ 	.word	0xffffffff


	//   ....[54]....
        /*0150*/ 	.word	0xffffffff


	//   ....[55]....
        /*0154*/ 	.word	0xffffffff


	//   ....[56]....
        /*0158*/ 	.word	0xffffffff


	//   ....[57]....
        /*015c*/ 	.word	0xffffffff


	//   ....[58]....
        /*0160*/ 	.word	0xffffffff


	//   ....[59]....
        /*0164*/ 	.word	0xffffffff


	//   ....[60]....
        /*0168*/ 	.word	0xffffffff


	//   ....[61]....
        /*016c*/ 	.word	0xffffffff


	//   ....[62]....
        /*0170*/ 	.word	0xffffffff


	//   ....[63]....
        /*0174*/ 	.word	0xffffffff


	//   ....[64]....
        /*0178*/ 	.word	0xffffffff


	//   ....[65]....
        /*017c*/ 	.word	0xffffffff


	//   ....[66]....
        /*0180*/ 	.word	0xffffffff


	//   ....[67]....
        /*0184*/ 	.word	0xffffffff


	//   ....[68]....
        /*0188*/ 	.word	0xffffffff


	//   ....[69]....
        /*018c*/ 	.word	0xffffffff


	//   ....[70]....
        /*0190*/ 	.word	0xffffffff


	//   ....[71]....
        /*0194*/ 	.word	0xffffffff


	//   ....[72]....
        /*0198*/ 	.word	0xffffffff


	//   ....[73]....
        /*019c*/ 	.word	0xffffffff


	//   ....[74]....
        /*01a0*/ 	.word	0xffffffff


	//   ....[75]....
        /*01a4*/ 	.word	0xffffffff


	//   ....[76]....
        /*01a8*/ 	.word	0xffffffff


	//   ....[77]....
        /*01ac*/ 	.word	0xffffffff


	//   ....[78]....
        /*01b0*/ 	.word	0xffffffff


	//   ....[79]....
        /*01b4*/ 	.word	0xffffffff


	//   ....[80]....
        /*01b8*/ 	.word	0xffffffff


	//   ....[81]....
        /*01bc*/ 	.word	0xffffffff


	//   ....[82]....
        /*01c0*/ 	.word	0xffffffff


	//   ....[83]....
        /*01c4*/ 	.word	0xffffffff


	//   ....[84]....
        /*01c8*/ 	.word	0xffffffff


	//   ....[85]....
        /*01cc*/ 	.word	0xffffffff


	//   ....[86]....
        /*01d0*/ 	.word	0xffffffff


	//   ....[87]....
        /*01d4*/ 	.word	0xffffffff


	//   ....[88]....
        /*01d8*/ 	.word	0xffffffff


	//   ....[89]....
        /*01dc*/ 	.word	0xffffffff


	//   ....[90]....
        /*01e0*/ 	.word	0xffffffff


	//   ....[91]....
        /*01e4*/ 	.word	0xffffffff


	//   ....[92]....
        /*01e8*/ 	.word	0xffffffff


	//   ....[93]....
        /*01ec*/ 	.word	0x0500000f


	//   ....[94]....
        /*01f0*/ 	.word	0x0500000f


	//   ....[95]....
        /*01f4*/ 	.word	0x0500000f


	//   ....[96]....
        /*01f8*/ 	.word	0x0500000f


	//   ....[97]....
        /*01fc*/ 	.word	0x0500000f


	//   ....[98]....
        /*0200*/ 	.word	0x0500000f


	//   ....[99]....
        /*0204*/ 	.word	0x0500000f


	//   ....[100]....
        /*0208*/ 	.word	0x0500000f


	//   ....[101]....
        /*020c*/ 	.word	0x0500000f


	//   ....[102]....
        /*0210*/ 	.word	0x0500000f


	//   ....[103]....
        /*0214*/ 	.word	0x0500000f


	//   ....[104]....
        /*0218*/ 	.word	0x0500000f


	//   ....[105]....
        /*021c*/ 	.word	0x0500000f


	//   ....[106]....
        /*0220*/ 	.word	0x0500000f


	//   ....[107]....
        /*0224*/ 	.word	0x0500000f


	//   ....[108]....
        /*0228*/ 	.word	0x0500000f


	//   ....[109]....
        /*022c*/ 	.word	0x0500000f


	//   ....[110]....
        /*0230*/ 	.word	0x0500000f


	//   ....[111]....
        /*0234*/ 	.word	0x0500000f


	//   ....[112]....
        /*0238*/ 	.word	0x0500000f


	//   ....[113]....
        /*023c*/ 	.word	0x0500000f


	//   ....[114]....
        /*0240*/ 	.word	0x0500000f


	//   ....[115]....
        /*0244*/ 	.word	0x0500000f


	//   ....[116]....
        /*0248*/ 	.word	0x0500000f


	//   ....[117]....
        /*024c*/ 	.word	0x0500000f


	//   ....[118]....
        /*0250*/ 	.word	0x0500000f


	//   ....[119]....
        /*0254*/ 	.word	0x0500000f


	//   ....[120]....
        /*0258*/ 	.word	0x0500000f


	//   ....[121]....
        /*025c*/ 	.word	0x0500000f


	//   ....[122]....
        /*0260*/ 	.word	0x0500000f


	//   ....[123]....
        /*0264*/ 	.word	0x0500000f


	//   ....[124]....
        /*0268*/ 	.word	0x0500000f


	//   ....[125]....
        /*026c*/ 	.word	0x0500000f


	//   ....[126]....
        /*0270*/ 	.word	0x0500000f


	//   ....[127]....
        /*0274*/ 	.word	0x0500000f


	//   ....[128]....
        /*0278*/ 	.word	0x0500000f


	//   ....[129]....
        /*027c*/ 	.word	0x0500000f


	//   ....[130]....
        /*0280*/ 	.word	0x0500000f


	//   ....[131]....
        /*0284*/ 	.word	0x0500000f


	//   ....[132]....
        /*0288*/ 	.word	0x0500000f


	//   ....[133]....
        /*028c*/ 	.word	0x0500000f


	//   ....[134]....
        /*0290*/ 	.word	0x0500000f


	//   ....[135]....
        /*0294*/ 	.word	0x0500000f


	//   ....[136]....
        /*0298*/ 	.word	0x0500000f


	//   ....[137]....
        /*029c*/ 	.word	0x0500000f


	//   ....[138]....
        /*02a0*/ 	.word	0x0500000f


	//   ....[139]....
        /*02a4*/ 	.word	0x0500000f


	//   ....[140]....
        /*02a8*/ 	.word	0x0500000f


	//   ....[141]....
        /*02ac*/ 	.word	0x0500000f


	//   ....[142]....
        /*02b0*/ 	.word	0x0500000f


	//   ....[143]....
        /*02b4*/ 	.word	0x0500000f


	//   ....[144]....
        /*02b8*/ 	.word	0x0500000f


	//   ....[145]....
        /*02bc*/ 	.word	0x0500000f


	//   ....[146]....
        /*02c0*/ 	.word	0x0500000f


	//   ....[147]....
        /*02c4*/ 	.word	0x0500000f


	//   ....[148]....
        /*02c8*/ 	.word	0x0500000f


	//   ....[149]....
        /*02cc*/ 	.word	0x0500000f


	//   ....[150]....
        /*02d0*/ 	.word	0x0500000f


	//   ....[151]....
        /*02d4*/ 	.word	0x0500000f


	//   ....[152]....
        /*02d8*/ 	.word	0x0500000f


	//   ....[153]....
        /*02dc*/ 	.word	0x0500000f


	//   ....[154]....
        /*02e0*/ 	.word	0x0500000f


	//   ....[155]....
        /*02e4*/ 	.word	0x0500000f


	//   ....[156]....
        /*02e8*/ 	.word	0x0500000f


	//   ....[157]....
        /*02ec*/ 	.word	0x0500000f


	//   ....[158]....
        /*02f0*/ 	.word	0x0500000f


	//----- nvinfo : EIATTR_COOP_GROUP_INSTR_OFFSETS
	.align		4
.L_585:
        /*02f4*/ 	.byte	0x04, 0x28
        /*02f6*/ 	.short	(.L_587 - .L_586)


	//   ....[0]....
.L_586:
        /*02f8*/ 	.word	0x00000070


	//   ....[1]....
        /*02fc*/ 	.word	0x000000b0


	//   ....[2]....
        /*0300*/ 	.word	0x000002d0


	//   ....[3]....
        /*0304*/ 	.word	0x00000430


	//   ....[4]....
        /*0308*/ 	.word	0x00000550


	//   ....[5]....
        /*030c*/ 	.word	0x000006b0


	//   ....[6]....
        /*0310*/ 	.word	0x00001160


	//   ....[7]....
        /*0314*/ 	.word	0x00002ac0


	//   ....[8]....
        /*0318*/ 	.word	0x00002b40


	//   ....[9]....
        /*031c*/ 	.word	0x00002f60


	//   ....[10]....
        /*0320*/ 	.word	0x00003010


	//   ....[11]....
        /*0324*/ 	.word	0x000055c0


	//   ....[12]....
        /*0328*/ 	.word	0x000055f0


	//   ....[13]....
        /*032c*/ 	.word	0x00005610


	//   ....[14]....
        /*0330*/ 	.word	0x00005640


	//   ....[15]....
        /*0334*/ 	.word	0x00006980


	//   ....[16]....
        /*0338*/ 	.word	0x000069a0


	//   ....[17]....
        /*033c*/ 	.word	0x00006a50


	//   ....[18]....
        /*0340*/ 	.word	0x00006a60


	//   ....[19]....
        /*0344*/ 	.word	0x00007af0


	//   ....[20]....
        /*0348*/ 	.word	0x00007b30


	//   ....[21]....
        /*034c*/ 	.word	0x00007b70


	//   ....[22]....
        /*0350*/ 	.word	0x00007bb0


	//   ....[23]....
        /*0354*/ 	.word	0x00007c00


	//   ....[24]....
        /*0358*/ 	.word	0x00007c20


	//   ....[25]....
        /*035c*/ 	.word	0x00008590


	//   ....[26]....
        /*0360*/ 	.word	0x000085a0


	//   ....[27]....
        /*0364*/ 	.word	0x000092e0


	//   ....[28]....
        /*0368*/ 	.word	0x0000a4d0


	//   ....[29]....
        /*036c*/ 	.word	0x0000a4f0


	//   ....[30]....
        /*0370*/ 	.word	0x0000a500


	//   ....[31]....
        /*0374*/ 	.word	0x0000a510


	//   ....[32]....
        /*0378*/ 	.word	0x0000a520


	//   ....[33]....
        /*037c*/ 	.word	0x0000a530


	//   ....[34]....
        /*0380*/ 	.word	0x0000a540


	//   ....[35]....
        /*0384*/ 	.word	0x0000a5a0


	//   ....[36]....
        /*0388*/ 	.word	0x0000a5e0


	//   ....[37]....
        /*038c*/ 	.word	0x0000a640


	//   ....[38]....
        /*0390*/ 	.word	0x0000a650


	//   ....[39]....
        /*0394*/ 	.word	0x0000a720


	//   ....[40]....
        /*0398*/ 	.word	0x0000ad40


	//   ....[41]....
        /*039c*/ 	.word	0x0000ad70


	//   ....[42]....
        /*03a0*/ 	.word	0x0000ada0


	//   ....[43]....
        /*03a4*/ 	.word	0x0000adc0


	//   ....[44]....
        /*03a8*/ 	.word	0x0000add0


	//   ....[45]....
        /*03ac*/ 	.word	0x0000ae50


	//   ....[46]....
        /*03b0*/ 	.word	0x0000ae90


	//   ....[47]....
        /*03b4*/ 	.word	0x0000aee0


	//   ....[48]....
        /*03b8*/ 	.word	0x0000af10


	//   ....[49]....
        /*03bc*/ 	.word	0x0000af70


	//   ....[50]....
        /*03c0*/ 	.word	0x0000afb0


	//   ....[51]....
        /*03c4*/ 	.word	0x0000b000


	//   ....[52]....
        /*03c8*/ 	.word	0x0000b030


	//   ....[53]....
        /*03cc*/ 	.word	0x0000b080


	//   ....[54]....
        /*03d0*/ 	.word	0x0000b0c0


	//   ....[55]....
        /*03d4*/ 	.word	0x0000b110


	//   ....[56]....
        /*03d8*/ 	.word	0x0000b8d0


	//   ....[57]....
        /*03dc*/ 	.word	0x0000b900


	//   ....[58]....
        /*03e0*/ 	.word	0x0000b920


	//   ....[59]....
        /*03e4*/ 	.word	0x0000b930


	//   ....[60]....
        /*03e8*/ 	.word	0x0000b950


	//   ....[61]....
        /*03ec*/ 	.word	0x0000b9b0


	//   ....[62]....
        /*03f0*/ 	.word	0x0000b9d0


	//   ....[63]....
        /*03f4*/ 	.word	0x0000b9f0


	//   ....[64]....
        /*03f8*/ 	.word	0x0000ba00


	//   ....[65]....
        /*03fc*/ 	.word	0x0000ba60


	//   ....[66]....
        /*0400*/ 	.word	0x0000ba80


	//   ....[67]....
        /*0404*/ 	.word	0x0000bb40


	//   ....[68]....
        /*0408*/ 	.word	0x0000bd80


	//   ....[69]....
        /*040c*/ 	.word	0x0000bda0


	//   ....[70]....
        /*0410*/ 	.word	0x0000bdb0


	//   ....[71]....
        /*0414*/ 	.word	0x0000bdd0


	//   ....[72]....
        /*0418*/ 	.word	0x0000be60


	//   ....[73]....
        /*041c*/ 	.word	0x0000be90


	//   ....[74]....
        /*0420*/ 	.word	0x0000bf00


	//   ....[75]....
        /*0424*/ 	.word	0x0000bf30


	//   ....[76]....
        /*0428*/ 	.word	0x0000bfa0


	//   ....[77]....
        /*042c*/ 	.word	0x0000bfd0


	//   ....[78]....
        /*0430*/ 	.word	0x0000c040


	//   ....[79]....
        /*0434*/ 	.word	0x0000c070


	//   ....[80]....
        /*0438*/ 	.word	0x0000c540


	//   ....[81]....
        /*043c*/ 	.word	0x0000c570


	//   ....[82]....
        /*0440*/ 	.word	0x0000c5a0


	//   ....[83]....
        /*0444*/ 	.word	0x0000c5d0


	//   ....[84]....
        /*0448*/ 	.word	0x0000c600


	//   ....[85]....
        /*044c*/ 	.word	0x0000c610


	//   ....[86]....
        /*0450*/ 	.word	0x0000c6b0


	//   ....[87]....
        /*0454*/ 	.word	0x0000c6d0


	//   ....[88]....
        /*0458*/ 	.word	0x0000c760


	//   ....[89]....
        /*045c*/ 	.word	0x0000c780


	//   ....[90]....
        /*0460*/ 	.word	0x0000c7f0


	//   ....[91]....
        /*0464*/ 	.word	0x0000c820


	//   ....[92]....
        /*0468*/ 	.word	0x0000cba0


	//   ....[93]....
        /*046c*/ 	.word	0x0000d060


	//   ....[94]....
        /*0470*/ 	.word	0x0000d150


	//   ....[95]....
        /*0474*/ 	.word	0x0000d1f0


	//   ....[96]....
        /*0478*/ 	.word	0x0000d250


	//   ....[97]....
        /*047c*/ 	.word	0x0000d320


	//   ....[98]....
        /*0480*/ 	.word	0x0000d390


	//   ....[99]....
        /*0484*/ 	.word	0x0000d460


	//   ....[100]....
        /*0488*/ 	.word	0x0000d4e0


	//   ....[101]....
        /*048c*/ 	.word	0x0000d5b0


	//   ....[102]....
        /*0490*/ 	.word	0x0000d630


	//   ....[103]....
        /*0494*/ 	.word	0x0000d710


	//   ....[104]....
        /*0498*/ 	.word	0x0000d790


	//   ....[105]....
        /*049c*/ 	.word	0x0000d850


	//   ....[106]....
        /*04a0*/ 	.word	0x0000d8e0


	//   ....[107]....
        /*04a4*/ 	.word	0x0000d940


	//   ....[108]....
        /*04a8*/ 	.word	0x0000d9e0


	//   ....[109]....
        /*04ac*/ 	.word	0x0000dab0


	//   ....[110]....
        /*04b0*/ 	.word	0x0000db30


	//   ....[111]....
        /*04b4*/ 	.word	0x0000dc00


	//   ....[112]....
        /*04b8*/ 	.word	0x0000dc80


	//   ....[113]....
        /*04bc*/ 	.word	0x0000dd50


	//   ....[114]....
        /*04c0*/ 	.word	0x0000ddd0


	//   ....[115]....
        /*04c4*/ 	.word	0x0000dea0


	//   ....[116]....
        /*04c8*/ 	.word	0x0000df20


	//   ....[117]....
        /*04cc*/ 	.word	0x0000dff0


	//   ....[118]....
        /*04d0*/ 	.word	0x0000e070


	//   ....[119]....
        /*04d4*/ 	.word	0x0000e140


	//   ....[120]....
        /*04d8*/ 	.word	0x0000e1b0


	//   ....[121]....
        /*04dc*/ 	.word	0x0000e270


	//   ....[122]....
        /*04e0*/ 	.word	0x0000e3b0


	//   ....[123]....
        /*04e4*/ 	.word	0x0000e470


	//   ....[124]....
        /*04e8*/ 	.word	0x0000e4e0


	//   ....[125]....
        /*04ec*/ 	.word	0x0000e5a0


	//   ....[126]....
        /*04f0*/ 	.word	0x0000e600


	//   ....[127]....
        /*04f4*/ 	.word	0x0000e6c0


	//   ....[128]....
        /*04f8*/ 	.word	0x0000e720


	//   ....[129]....
        /*04fc*/ 	.word	0x0000e7f0


	//   ....[130]....
        /*0500*/ 	.word	0x0000e850


	//   ....[131]....
        /*0504*/ 	.word	0x0000e920


	//   ....[132]....
        /*0508*/ 	.word	0x0000e980


	//   ....[133]....
        /*050c*/ 	.word	0x0000ea60


	//   ....[134]....
        /*0510*/ 	.word	0x0000eb40


	//   ....[135]....
        /*0514*/ 	.word	0x0000ebe0


	//   ....[136]....
        /*0518*/ 	.word	0x0000ec40


	//   ....[137]....
        /*051c*/ 	.word	0x0000ed00


	//   ....[138]....
        /*0520*/ 	.word	0x0000edc0


	//   ....[139]....
        /*0524*/ 	.word	0x0000ee80


	//   ....[140]....
        /*0528*/ 	.word	0x0000ef40


	//   ....[141]....
        /*052c*/ 	.word	0x0000f000


	//   ....[142]....
        /*0530*/ 	.word	0x0000f0c0


	//   ....[143]....
        /*0534*/ 	.word	0x0000f180


	//   ....[144]....
        /*0538*/ 	.word	0x0000f240


	//   ....[145]....
        /*053c*/ 	.word	0x0000f300


	//   ....[146]....
        /*0540*/ 	.word	0x0000f440


	//   ....[147]....
        /*0544*/ 	.word	0x0000f4e0


	//   ....[148]....
        /*0548*/ 	.word	0x0000f5b0


	//   ....[149]....
        /*054c*/ 	.word	0x0000f6a0


	//   ....[150]....
        /*0550*/ 	.word	0x0000f710


	//   ....[151]....
        /*0554*/ 	.word	0x0000f800


	//   ....[152]....
        /*0558*/ 	.word	0x0000f870


	//   ....[153]....
        /*055c*/ 	.word	0x0000f970


	//   ....[154]....
        /*0560*/ 	.word	0x0000f9f0


	//   ....[155]....
        /*0564*/ 	.word	0x0000fae0


	//   ....[156]....
        /*0568*/ 	.word	0x0000fb50


	//   ....[157]....
        /*056c*/ 	.word	0x0000fc20


	//   ....[158]....
        /*0570*/ 	.word	0x0000fd30


	//----- nvinfo : EIATTR_REG_RECONFIG
	.align		4
.L_587:
        /*0574*/ 	.byte	0x01, 0x54
	.zero		2


	//----- nvinfo : EIATTR_SYSCALL_OFFSETS
	.align		4
        /*0578*/ 	.byte	0x04, 0x46
        /*057a*/ 	.short	(.L_589 - .L_588)


	//   ....[0]....
.L_588:
        /*057c*/ 	.word	0x00001320


	//   ....[1]....
        /*0580*/ 	.word	0x00009a20


	//   ....[2]....
        /*0584*/ 	.word	0x00009b60


	//   ....[3]....
        /*0588*/ 	.word	0x00009c50


	//   ....[4]....
        /*058c*/ 	.word	0x0000aab0


	//----- nvinfo : EIATTR_MBARRIER_INSTR_OFFSETS
	.align		4
.L_589:
        /*0590*/ 	.byte	0x04, 0x39
        /*0592*/ 	.short	(.L_591 - .L_590)


	//   ....[0]....
.L_590:
        /*0594*/ 	.word	0x00000180
        /*0598*/ 	.word	0x000000ff
        /*059c*/ 	.word	0x00030800
        /*05a0*/ 	.short	0x0100
        /*05a2*/ 	.byte	0x08
	.zero		1


	//   ....[1]....
        /*05a4*/ 	.word	0x00000190
        /*05a8*/ 	.word	0x000000ff
        /*05ac*/ 	.word	0x00030820
        /*05b0*/ 	.short	0x0100
        /*05b2*/ 	.byte	0x08
	.zero		1


	//   ....[2]....
        /*05b4*/ 	.word	0x00000280
        /*05b8*/ 	.word	0x000000ff
        /*05bc*/ 	.word	0x00030830
        /*05c0*/ 	.short	0x0100
        /*05c2*/ 	.byte	0x08
	.zero		1


	//   ....[3]....
        /*05c4*/ 	.word	0x00000290
        /*05c8*/ 	.word	0x000000ff
        /*05cc*/ 	.word	0x00030840
        /*05d0*/ 	.short	0x0100
        /*05d2*/ 	.byte	0x08
	.zero		1


	//   ....[4]....
        /*05d4*/ 	.word	0x000002a0
        /*05d8*/ 	.word	0x000000ff
        /*05dc*/ 	.word	0x00030838
        /*05e0*/ 	.short	0x0100
        /*05e2*/ 	.byte	0x08
	.zero		1


	//   ....[5]....
        /*05e4*/ 	.word	0x000002b0
        /*05e8*/ 	.word	0x000000ff
        /*05ec*/ 	.word	0x00030848
        /*05f0*/ 	.short	0x0100
        /*05f2*/ 	.byte	0x08
	.zero		1


	//   ....[6]....
        /*05f4*/ 	.word	0x000003e0
        /*05f8*/ 	.word	0x000000ff
        /*05fc*/ 	.word	0x00030850
        /*0600*/ 	.short	0x0100
        /*0602*/ 	.byte	0x08
	.zero		1


	//   ....[7]....
        /*0604*/ 	.word	0x000003f0
        /*0608*/ 	.word	0x000000ff
        /*060c*/ 	.word	0x00030860
        /*0610*/ 	.short	0x0100
        /*0612*/ 	.byte	0x08
	.zero		1


	//   ....[8]....
        /*0614*/ 	.word	0x00000400
        /*0618*/ 	.word	0x000000ff
        /*061c*/ 	.word	0x00030858
        /*0620*/ 	.short	0x0100
        /*0622*/ 	.byte	0x08
	.zero		1


	//   ....[9]....
        /*0624*/ 	.word	0x00000410
        /*0628*/ 	.word	0x000000ff
        /*062c*/ 	.word	0x00030868
        /*0630*/ 	.short	0x0100
        /*0632*/ 	.byte	0x08
	.zero		1


	//   ....[10]....
        /*0634*/ 	.word	0x00000500
        /*0638*/ 	.word	0x000000ff
        /*063c*/ 	.word	0x00030870
        /*0640*/ 	.short	0x0100
        /*0642*/ 	.byte	0x06
	.zero		1


	//   ....[11]....
        /*0644*/ 	.word	0x00000510
        /*0648*/ 	.word	0x000000ff
        /*064c*/ 	.word	0x00030880
        /*0650*/ 	.short	0x0100
        /*0652*/ 	.byte	0x06
	.zero		1


	//   ....[12]....
        /*0654*/ 	.word	0x00000520
        /*0658*/ 	.word	0x000000ff
        /*065c*/ 	.word	0x00030878
        /*0660*/ 	.short	0x0100
        /*0662*/ 	.byte	0x06
	.zero		1


	//   ....[13]....
        /*0664*/ 	.word	0x00000530
        /*0668*/ 	.word	0x000000ff
        /*066c*/ 	.word	0x00030888
        /*0670*/ 	.short	0x0100
        /*0672*/ 	.byte	0x06
	.zero		1


	//   ....[14]....
        /*0674*/ 	.word	0x00000660
        /*0678*/ 	.word	0x000000ff
        /*067c*/ 	.word	0x00030890
        /*0680*/ 	.short	0x0100
        /*0682*/ 	.byte	0x08
	.zero		1


	//   ....[15]....
        /*0684*/ 	.word	0x00000670
        /*0688*/ 	.word	0x000000ff
        /*068c*/ 	.word	0x000308a0
        /*0690*/ 	.short	0x0100
        /*0692*/ 	.byte	0x08
	.zero		1


	//   ....[16]....
        /*0694*/ 	.word	0x00000680
        /*0698*/ 	.word	0x000000ff
        /*069c*/ 	.word	0x00030898
        /*06a0*/ 	.short	0x0100
        /*06a2*/ 	.byte	0x08
	.zero		1


	//   ....[17]....
        /*06a4*/ 	.word	0x00000690
        /*06a8*/ 	.word	0x000000ff
        /*06ac*/ 	.word	0x000308a8
        /*06b0*/ 	.short	0x0100
        /*06b2*/ 	.byte	0x08
	.zero		1


	//   ....[18]....
        /*06b4*/ 	.word	0x000007d0
        /*06b8*/ 	.word	0x000000ff
        /*06bc*/ 	.word	0x000308b0
        /*06c0*/ 	.short	0x0100
        /*06c2*/ 	.byte	0x08
	.zero		1


	//   ....[19]....
        /*06c4*/ 	.word	0x000007e0
        /*06c8*/ 	.word	0x000000ff
        /*06cc*/ 	.word	0x000308c0
        /*06d0*/ 	.short	0x0100
        /*06d2*/ 	.byte	0x08
	.zero		1


	//   ....[20]....
        /*06d4*/ 	.word	0x000007f0
        /*06d8*/ 	.word	0x000000ff
        /*06dc*/ 	.word	0x000308b8
        /*06e0*/ 	.short	0x0100
        /*06e2*/ 	.byte	0x08
	.zero		1


	//   ....[21]....
        /*06e4*/ 	.word	0x00000800
        /*06e8*/ 	.word	0x000000ff
        /*06ec*/ 	.word	0x000308c8
        /*06f0*/ 	.short	0x0100
        /*06f2*/ 	.byte	0x08
	.zero		1


	//   ....[22]....
        /*06f4*/ 	.word	0x00001340
        /*06f8*/ 	.word	0x000000ff
        /*06fc*/ 	.word	0x00030800
        /*0700*/ 	.short	0x010a
        /*0702*/ 	.byte	0x26
	.zero		1


	//   ....[23]....
        /*0704*/ 	.word	0x000013d0
        /*0708*/ 	.word	0x000000ff
        /*070c*/ 	.word	0x00030830
        /*0710*/ 	.short	0x010a
        /*0712*/ 	.byte	0x26
	.zero		1


	//   ....[24]....
        /*0714*/ 	.word	0x00001430
        /*0718*/ 	.word	0x000000ff
        /*071c*/ 	.word	0x00030830
        /*0720*/ 	.short	0x010a
        /*0722*/ 	.byte	0x26
	.zero		1


	//   ....[25]....
        /*0724*/ 	.word	0x00002320
        /*0728*/ 	.word	0x000000ff
        /*072c*/ 	.word	0x00000000
        /*0730*/ 	.short	0x0101
        /*0732*/ 	.byte	0x04
	.zero		1


	//   ....[26]....
        /*0734*/ 	.word	0x00003f60
        /*0738*/ 	.word	0x000000ff
        /*073c*/ 	.word	0x00030830
        /*0740*/ 	.short	0x010a
        /*0742*/ 	.byte	0x3d
	.zero		1


	//   ....[27]....
        /*0744*/ 	.word	0x00003fa0
        /*0748*/ 	.word	0x000000ff
        /*074c*/ 	.word	0x00030830
        /*0750*/ 	.short	0x010a
        /*0752*/ 	.byte	0x3d
	.zero		1


	//   ....[28]....
        /*0754*/ 	.word	0x00004a00
        /*0758*/ 	.word	0x000000ff
        /*075c*/ 	.word	0x00030850
        /*0760*/ 	.short	0x010a
        /*0762*/ 	.byte	0x04
	.zero		1


	//   ....[29]....
        /*0764*/ 	.word	0x00004a40
        /*0768*/ 	.word	0x000000ff
        /*076c*/ 	.word	0x00030850
        /*0770*/ 	.short	0x010a
        /*0772*/ 	.byte	0x04
	.zero		1


	//   ....[30]....
        /*0774*/ 	.word	0x00005110
        /*0778*/ 	.word	0x000000ff
        /*077c*/ 	.word	0x00000000
        /*0780*/ 	.short	0x0101
        /*0782*/ 	.byte	0x3d
	.zero		1


	//   ....[31]....
        /*0784*/ 	.word	0x00006180
        /*0788*/ 	.word	0x000000ff
        /*078c*/ 	.word	0x00000000
        /*0790*/ 	.short	0x0101
        /*0792*/ 	.byte	0x04
	.zero		1


	//   ....[32]....
        /*0794*/ 	.word	0x000068d0
        /*0798*/ 	.word	0x000000ff
        /*079c*/ 	.word	0x00030850
        /*07a0*/ 	.short	0x010a
        /*07a2*/ 	.byte	0x05
	.zero		1


	//   ....[33]....
        /*07a4*/ 	.word	0x00006910
        /*07a8*/ 	.word	0x000000ff
        /*07ac*/ 	.word	0x00030850
        /*07b0*/ 	.short	0x010a
        /*07b2*/ 	.byte	0x05
	.zero		1


	//   ....[34]....
        /*07b4*/ 	.word	0x00006f30
        /*07b8*/ 	.word	0x000000ff
        /*07bc*/ 	.word	0x00000000
        /*07c0*/ 	.short	0x0101
        /*07c2*/ 	.byte	0x04
	.zero		1


	//   ....[35]....
        /*07c4*/ 	.word	0x00007c40
        /*07c8*/ 	.word	0x000000ff
        /*07cc*/ 	.word	0x00000000
        /*07d0*/ 	.short	0x0101
        /*07d2*/ 	.byte	0x04
	.zero		1


	//   ....[36]....
        /*07d4*/ 	.word	0x0000a280
        /*07d8*/ 	.word	0x000000ff
        /*07dc*/ 	.word	0x00030840
        /*07e0*/ 	.short	0x010a
        /*07e2*/ 	.byte	0x2c
	.zero		1


	//   ....[37]....
        /*07e4*/ 	.word	0x0000a870
        /*07e8*/ 	.word	0x000000ff
        /*07ec*/ 	.word	0x00030830
        /*07f0*/ 	.short	0x0107
        /*07f2*/ 	.byte	0x2c
	.zero		1


	//   ....[38]....
        /*07f4*/ 	.word	0x0000a8e0
        /*07f8*/ 	.word	0x000000ff
        /*07fc*/ 	.word	0x00030830
        /*0800*/ 	.short	0x0101
        /*0802*/ 	.byte	0x2c
	.zero		1


	//   ....[39]....
        /*0804*/ 	.word	0x0000b260
        /*0808*/ 	.word	0x000000ff
        /*080c*/ 	.word	0x00030800
        /*0810*/ 	.short	0x0107
        /*0812*/ 	.byte	0x2c
	.zero		1


	//   ....[40]....
        /*0814*/ 	.word	0x0000b2c0
        /*0818*/ 	.word	0x000000ff
        /*081c*/ 	.word	0x00030800
        /*0820*/ 	.short	0x0101
        /*0822*/ 	.byte	0x2c
	.zero		1


	//   ....[41]....
        /*0824*/ 	.word	0x0000b2d0
        /*0828*/ 	.word	0x000000ff
        /*082c*/ 	.word	0x00030820
        /*0830*/ 	.short	0x010a
        /*0832*/ 	.byte	0x2c
	.zero		1


	//   ....[42]....
        /*0834*/ 	.word	0x0000b6c0
        /*0838*/ 	.word	0x00000013
        /*083c*/ 	.word	0x00030840
        /*0840*/ 	.short	0x010a
        /*0842*/ 	.byte	0x3f
	.zero		1


	//   ....[43]....
        /*0844*/ 	.word	0x0000bc00
        /*0848*/ 	.word	0x00000013
        /*084c*/ 	.word	0x00030830
        /*0850*/ 	.short	0x0107
        /*0852*/ 	.byte	0x3f
	.zero		1


	//   ....[44]....
        /*0854*/ 	.word	0x0000bcb0
        /*0858*/ 	.word	0x00000013
        /*085c*/ 	.word	0x00030830
        /*0860*/ 	.short	0x0101
        /*0862*/ 	.byte	0x3f
	.zero		1


	//   ....[45]....
        /*0864*/ 	.word	0x0000bd10
        /*0868*/ 	.word	0x00000006
        /*086c*/ 	.word	0x00030860
        /*0870*/ 	.short	0x010a
        /*0872*/ 	.byte	0x3f
	.zero		1


	//   ....[46]....
        /*0874*/ 	.word	0x0000c1c0
        /*0878*/ 	.word	0x00000006
        /*087c*/ 	.word	0x00030850
        /*0880*/ 	.short	0x0107
        /*0882*/ 	.byte	0x3f
	.zero		1


	//   ....[47]....
        /*0884*/ 	.word	0x0000c330
        /*0888*/ 	.word	0x00000006
        /*088c*/ 	.word	0x00030850
        /*0890*/ 	.short	0x0101
        /*0892*/ 	.byte	0x3f
	.zero		1


	//   ....[48]....
        /*0894*/ 	.word	0x0000c4b0
        /*0898*/ 	.word	0x00000000
        /*089c*/ 	.word	0x00030860
        /*08a0*/ 	.short	0x010a
        /*08a2*/ 	.byte	0x3f
	.zero		1


	//   ....[49]....
        /*08a4*/ 	.word	0x0000c9e0
        /*08a8*/ 	.word	0x00000000
        /*08ac*/ 	.word	0x00030850
        /*08b0*/ 	.short	0x0107
        /*08b2*/ 	.byte	0x3f
	.zero		1


	//   ....[50]....
        /*08b4*/ 	.word	0x0000ca90
        /*08b8*/ 	.word	0x00000000
        /*08bc*/ 	.word	0x00030850
        /*08c0*/ 	.short	0x0101
        /*08c2*/ 	.byte	0x3f
	.zero		1


	//   ....[51]....
        /*08c4*/ 	.word	0x0000cb30
        /*08c8*/ 	.word	0x00000007
        /*08cc*/ 	.word	0x00030820
        /*08d0*/ 	.short	0x010a
        /*08d2*/ 	.byte	0x3f
	.zero		1


	//   ....[52]....
        /*08d4*/ 	.word	0x0000ccb0
        /*08d8*/ 	.word	0x00000005
        /*08dc*/ 	.word	0x00030840
        /*08e0*/ 	.short	0x010a
        /*08e2*/ 	.byte	0x3f
	.zero		1


	//   ....[53]....
        /*08e4*/ 	.word	0x0000cd50
        /*08e8*/ 	.word	0x00000007
        /*08ec*/ 	.word	0x00030840
        /*08f0*/ 	.short	0x010a
        /*08f2*/ 	.byte	0x3f
	.zero		1


	//   ....[54]....
        /*08f4*/ 	.word	0x0000cd90
        /*08f8*/ 	.word	0x00000005
        /*08fc*/ 	.word	0x00030860
        /*0900*/ 	.short	0x010a
        /*0902*/ 	.byte	0x3f
	.zero		1


	//   ....[55]....
        /*0904*/ 	.word	0x0000cdd0
        /*0908*/ 	.word	0x00000007
        /*090c*/ 	.word	0x00030860
        /*0910*/ 	.short	0x010a
        /*0912*/ 	.byte	0x3f
	.zero		1


	//   ....[56]....
        /*0914*/ 	.word	0x0000ce40
        /*0918*/ 	.word	0x00000003
        /*091c*/ 	.word	0x00030800
        /*0920*/ 	.short	0x010a
        /*0922*/ 	.byte	0x3f
	.zero		1


	//   ....[57]....
        /*0924*/ 	.word	0x0000cea0
        /*0928*/ 	.word	0x00000003
        /*092c*/ 	.word	0x00030830
        /*0930*/ 	.short	0x010a
        /*0932*/ 	.byte	0x3f
	.zero		1


	//   ....[58]....
        /*0934*/ 	.word	0x0000cf00
        /*0938*/ 	.word	0x00000005
        /*093c*/ 	.word	0x00030830
        /*0940*/ 	.short	0x010a
        /*0942*/ 	.byte	0x3f
	.zero		1


	//   ....[59]....
        /*0944*/ 	.word	0x0000cf60
        /*0948*/ 	.word	0x00000005
        /*094c*/ 	.word	0x00030850
        /*0950*/ 	.short	0x010a
        /*0952*/ 	.byte	0x3f
	.zero		1


	//   ....[60]....
        /*0954*/ 	.word	0x0000cfc0
        /*0958*/ 	.word	0x00000007
        /*095c*/ 	.word	0x00030850
        /*0960*/ 	.short	0x010a
        /*0962*/ 	.byte	0x3f
	.zero		1


	//   ....[61]....
        /*0964*/ 	.word	0x0000d0a0
        /*0968*/ 	.word	0x00000003
        /*096c*/ 	.word	0x00030840
        /*0970*/ 	.short	0x010a
        /*0972*/ 	.byte	0x3f
	.zero		1


	//   ....[62]....
        /*0974*/ 	.word	0x0000e2b0
        /*0978*/ 	.word	0x00000003
        /*097c*/ 	.word	0x00030820
        /*0980*/ 	.short	0x010a
        /*0982*/ 	.byte	0x3f
	.zero		1


	//   ....[63]....
        /*0984*/ 	.word	0x0000e300
        /*0988*/ 	.word	0x00000013
        /*098c*/ 	.word	0x00030840
        /*0990*/ 	.short	0x010a
        /*0992*/ 	.byte	0x3f
	.zero		1


	//   ....[64]....
        /*0994*/ 	.word	0x0000ea90
        /*0998*/ 	.word	0x00000006
        /*099c*/ 	.word	0x00030860
        /*09a0*/ 	.short	0x010a
        /*09a2*/ 	.byte	0x3f
	.zero		1


	//   ....[65]....
        /*09a4*/ 	.word	0x0000f390
        /*09a8*/ 	.word	0x00000000
        /*09ac*/ 	.word	0x00030860
        /*09b0*/ 	.short	0x010a
        /*09b2*/ 	.byte	0x3f
	.zero		1


	//   ....[66]....
        /*09b4*/ 	.word	0x0000fc50
        /*09b8*/ 	.word	0x00000007
        /*09bc*/ 	.word	0x00030820
        /*09c0*/ 	.short	0x010a
        /*09c2*/ 	.byte	0x3f
	.zero		1


	//   ....[67]....
        /*09c4*/ 	.word	0x0000fdf0
        /*09c8*/ 	.word	0x00000005
        /*09cc*/ 	.word	0x00030840
        /*09d0*/ 	.short	0x010a
        /*09d2*/ 	.byte	0x3f
	.zero		1


	//   ....[68]....
        /*09d4*/ 	.word	0x0000fe40
        /*09d8*/ 	.word	0x00000007
        /*09dc*/ 	.word	0x00030840
        /*09e0*/ 	.short	0x010a
        /*09e2*/ 	.byte	0x3f
	.zero		1


	//   ....[69]....
        /*09e4*/ 	.word	0x0000fe90
        /*09e8*/ 	.word	0x00000005
        /*09ec*/ 	.word	0x00030860
        /*09f0*/ 	.short	0x010a
        /*09f2*/ 	.byte	0x3f
	.zero		1


	//----- nvinfo : EIATTR_NUM_MBARRIERS
	.align		4
.L_591:
        /*09f4*/ 	.byte	0x03, 0x38
        /*09f6*/ 	.short	0x0016


	//----- nvinfo : EIATTR_EXIT_INSTR_OFFSETS
	.align		4
        /*09f8*/ 	.byte	0x04, 0x1c
        /*09fa*/ 	.short	(.L_593 - .L_592)


	//   ....[0]....
.L_592:
        /*09fc*/ 	.word	0x0000ce20


	//----- nvinfo : EIATTR_MAX_THREADS
	.align		4
.L_593:
        /*0a00*/ 	.byte	0x04, 0x05
        /*0a02*/ 	.short	(.L_595 - .L_594)
.L_594:
        /*0a04*/ 	.word	0x00000180
        /*0a08*/ 	.word	0x00000001
        /*0a0c*/ 	.word	0x00000001


	//----- nvinfo : EIATTR_CRS_STACK_SIZE
	.align		4
.L_595:
        /*0a10*/ 	.byte	0x04, 0x1e
        /*0a12*/ 	.short	(.L_597 - .L_596)
.L_596:
        /*0a14*/ 	.word	0x00000000


	//----- nvinfo : EIATTR_CBANK_PARAM_SIZE
	.align		4
.L_597:
        /*0a18*/ 	.byte	0x03, 0x19
        /*0a1a*/ 	.short	0x0a70


	//----- nvinfo : EIATTR_PARAM_CBANK
	.align		4
        /*0a1c*/ 	.byte	0x04, 0x0a
        /*0a1e*/ 	.short	(.L_599 - .L_598)
	.align		4
.L_598:
        /*0a20*/ 	.word	index@(.nv.constant0._ZN7cutlass13device_kernelIN5flash11enable_sm90INS1_16FlashAttnFwdSm90INS1_25CollectiveMainloopFwdSm90ILi2EN4cute5tupleIJNS5_1CILi1EEES8_S8_EEENS6_IJNS7_ILi128EEENS7_ILi96EEENS7_ILi192EEEEEELi192ENS_6half_tEfNS_4arch4Sm90ELb0ELb0ELb1ELb0ELb1ELb0ELb0ELb1ELb1ELb1ELb1ELb0EEENS1_21CollectiveEpilogueFwdINS6_IJSA_SC_SB_EEES9_SE_SG_Li256ELb0ELb1ELb1ELb0EEENS1_19SingleTileSchedulerILb0ELb1ELb1ELi128EEEEEEEEEvNT_6ParamsE)
        /*0a24*/ 	.short	0x0210
        /*0a26*/ 	.short	0x0a70


	//----- nvinfo : EIATTR_SW_WAR
	.align		4
.L_599:
        /*0a28*/ 	.byte	0x04, 0x36
        /*0a2a*/ 	.short	(.L_601 - .L_600)
.L_600:
        /*0a2c*/ 	.word	0x00000008
.L_601:


//--------------------- .nv.info._ZN7cutlass13device_kernelIN5flash11enable_sm90INS1_16FlashAttnFwdSm90INS1_25CollectiveMainloopFwdSm90ILi2EN4cute5tupleIJNS5_1CILi1EEES8_S8_EEENS6_IJNS7_ILi128EEENS7_ILi96EEENS7_ILi192EEEEEELi192ENS_6half_tEfNS_4arch4Sm90ELb0ELb0ELb1ELb1ELb1ELb0ELb0ELb1ELb1ELb1ELb1ELb0EEENS1_21CollectiveEpilogueFwdINS6_IJSA_SC_SB_EEES9_SE_SG_Li256ELb1ELb1ELb1ELb0EEENS1_36VarlenDynamicPersistentTileSchedulerILi128ELi96ELi256ELi128ELb1ELb1ELb1ELb0ELb1ELb1EEEEEEEEEvNT_6ParamsE --------------------------
	.section	.nv.info._ZN7cutlass13device_kernelIN5flash11enable_sm90INS1_16FlashAttnFwdSm90INS1_25CollectiveMainloopFwdSm90ILi2EN4cute5tupleIJNS5_1CILi1EEES8_S8_EEENS6_IJNS7_ILi128EEENS7_ILi96EEENS7_ILi192EEEEEELi192ENS_6half_tEfNS_4arch4Sm90ELb0ELb0ELb1ELb1ELb1ELb0ELb0ELb1ELb1ELb1ELb1ELb0EEENS1_21CollectiveEpilogueFwdINS6_IJSA_SC_SB_EEES9_SE_SG_Li256ELb1ELb1ELb1ELb0EEENS1_36VarlenDynamicPersistentTileSchedulerILi128ELi96ELi256ELi128ELb1ELb1ELb1ELb0ELb1ELb1EEEEEEEEEvNT_6ParamsE,"",@"SHT_CUDA_INFO"
	.sectionflags	@""
	.align	4


	//----- nvinfo : EIATTR_CUDA_API_VERSION
	.align		4
        /*0000*/ 	.byte	0x04, 0x37
        /*0002*/ 	.short	(.L_603 - .L_602)
.L_602:
        /*0004*/ 	.word	0x00000082


	//----- nvinfo : EIATTR_KPARAM_INFO
	.align		4
.L_603:
        /*0008*/ 	.byte	0x04, 0x17
        /*000a*/ 	.short	(.L_605 - .L_604)
.L_604:
        /*000c*/ 	.word	0x00000000
        /*0010*/ 	.short	0x0000
        /*0012*/ 	.short	0x0070
        /*0014*/ 	.byte	0x00, 0xf0, 0x01, 0x2a


	//----- nvinfo : EIATTR_SPARSE_MMA_MASK
	.align		4
.L_605:
        /*0018*/ 	.byte	0x03, 0x50
        /*001a*/ 	.short	0x0000


	//----- nvinfo : EIATTR_MAXREG_COUNT
	.align		4
        /*001c*/ 	.byte	0x03, 0x1b
        /*001e*/ 	.short	0x00a8


	//----- nvinfo : EIATTR_NUM_BARRIERS
	.align		4
        /*0020*/ 	.byte	0x02, 0x4c
        /*0022*/ 	.byte	0x09
	.zero		1


	//----- nvinfo : EIATTR_EXTERNS
	.align		4
        /*0024*/ 	.byte	0x04, 0x0f
        /*0026*/ 	.short	(.L_607 - .L_606)


	//   ....[0]....
	.align		4
.L_606:
        /*0028*/ 	.word	index@(__assertfail)


	//----- nvinfo : EIATTR_ANNOTATIONS
	.align		4
.L_607:
        /*002c*/ 	.byte	0x04, 0x55
        /*002e*/ 	.short	(.L_609 - .L_608)


	//   ....[0]....
.L_608:
        /* <DEDUP_REMOVED lines=20> */


	//----- nvinfo : EIATTR_MERCURY_ISA_VERSION
	.align		4
.L_609:
        /*0160*/ 	.byte	0x03, 0x5f
        /*0162*/ 	.short	0x0101


	//----- nvinfo : EIATTR_UNUSED_LOAD_BYTE_OFFSET
	.align		4
        /*0164*/ 	.byte	0x04, 0x44
        /*0166*/ 	.short	(.L_611 - .L_610)


	//   ....[0]....
.L_610:
        /*0168*/ 	.word	0x00000950
        /*016c*/ 	.word	0x0000fff0


	//   ....[1]....
        /*0170*/ 	.word	0x00007f70
        /*0174*/ 	.word	0x0000fff0


	//----- nvinfo : EIATTR_INT_WARP_WIDE_INSTR_OFFSETS
	.align		4
.L_611:
        /*0178*/ 	.byte	0x04, 0x31
        /*017a*/ 	.short	(.L_613 - .L_612)


	//   ....[0]....
.L_612:
        /*017c*/ 	.word	0x000000c0


	//   ....[1]....
        /*0180*/ 	.word	0x000000d0


	//   ....[2]....
        /*0184*/ 	.word	0x00000170


	//   ....[3]....
        /*0188*/ 	.word	0x0000d120


	//   ....[4]....
        /*018c*/ 	.word	0x0000d1b0


	//   ....[5]....
        /*0190*/ 	.word	0x0000ff80


	//   ....[6]....
        /*0194*/ 	.word	0x00010010


	//----- nvinfo : EIATTR_COOP_GROUP_MASK_REGIDS
	.align		4
.L_613:
        /*0198*/ 	.byte	0x04, 0x29
        /*019a*/ 	.short	(.L_615 - .L_614)


	//   ....[0]....
.L_614:
        /*019c*/ 	.word	0xffffffff


	//   ....[1]....
        /*01a0*/ 	.word	0xffffffff


	//   ....[2]....
        /*01a4*/ 	.word	0xffffffff


	//   ....[3]....
        /*01a8*/ 	.word	0xffffffff


	//   ....[4]....
        /*01ac*/ 	.word	0xffffffff


	//   ....[5]....
        /*01b0*/ 	.word	0xffffffff


	//   ....[6]....
        /*01b4*/ 	.word	0xffffffff


	//   ....[7]....
        /*01b8*/ 	.word	0xffffffff


	//   ....[8]....
        /*01bc*/ 	.word	0xffffffff


	//   ....[9]....
        /*01c0*/ 	.word	0xffffffff


	//   ....[10]....
        /*01c4*/ 	.word	0xffffffff


	//   ....[11]....
        /*01c8*/ 	.word	0xffffffff


	//   ....[12]....
        /*01cc*/ 	.word	0xffffffff


	//   ....[13]....
        /*01d0*/ 	.word	0xffffffff


	//   ....[14]....
        /*01d4*/ 	.word	0xffffffff


	//   ....[15]....
        /*01d8*/ 	.word	0xffffffff


	//   ....[16]....
        /*01dc*/ 	.word	0xffffffff


	//   ....[17]....
        /*01e0*/ 	.word	0xffffffff


	//   ....[18]....
        /*01e4*/ 	.word	0xffffffff


	//   ....[19]....
        /*01e8*/ 	.word	0xffffffff


	//   ....[20]....
        /*01ec*/ 	.word	0xffffffff


	//   ....[21]....
        /*01f0*/ 	.word	0xffffffff


	//   ....[22]....
        /*01f4*/ 	.word	0xffffffff


	//   ....[23]....
        /*01f8*/ 	.word	0xffffffff


	//   ....[24]....
        /*01fc*/ 	.word	0xffffffff


	//   ....[25]....
        /*0200*/ 	.word	0xffffffff


	//   ....[26]....
        /*0204*/ 	.word	0xffffffff


	//   ....[27]....
        /*0208*/ 	.word	0xffffffff


	//   ....[28]....
        /*020c*/ 	.word	0xffffffff


	//   ....[29]....
        /*0210*/ 	.word	0xffffffff


	//   ....[30]....
        /*0214*/ 	.word	0xffffffff


	//   ....[31]....
        /*0218*/ 	.word	0xffffffff


	//   ....[32]....
        /*021c*/ 	.word	0xffffffff


	//   ....[33]....
        /*0220*/ 	.word	0xffffffff


	//   ....[34]....
        /*0224*/ 	.word	0xffffffff


	//   ....[35]....
        /*0228*/ 	.word	0xffffffff


	//   ....[36]....
        /*022c*/ 	.word	0xffffffff


	//   ....[37]....
        /*0230*/ 	.word	0xffffffff


	//   ....[38]....
        /*0234*/ 	.word	0xffffffff


	//   ....[39]....
        /*0238*/ 	.word	0xffffffff


	//   ....[40]....
        /*023c*/ 	.word	0xffffffff


	//   ....[41]....
        /*0240*/ 	.word	0xffffffff


	//   ....[42]....
        /*0244*/ 	.word	0xffffffff


	//   ....[43]....
        /*0248*/ 	.word	0xffffffff


	//   ....[44]....
        /*024c*/ 	.word	0xffffffff


	//   ....[45]....
        /*0250*/ 	.word	0xffffffff


	//   ....[46]....
        /*0254*/ 	.word	0xffffffff


	//   ....[47]....
        /*0258*/ 	.word	0xffffffff


	//   ....[48]....
        /*025c*/ 	.word	0xffffffff


	//   ....[49]....
        /*0260*/ 	.word	0xffffffff


	//   ....[50]....
        /*0264*/ 	.word	0xffffffff


	//   ....[51]....
        /*0268*/ 	.word	0xffffffff


	//   ....[52]....
        /*026c*/ 	.word	0xffffffff


	//   ....[53]....
        /*0270*/ 	.word	0xffffffff


	//   ....[54]....
        /*0274*/ 	.word	0xffffffff


	//   ....[55]....
        /*0278*/ 	.word	0xffffffff


	//   ....[56]....
        /*027c*/ 	.word	0xffffffff


	//   ....[57]....
        /*0280*/ 	.word	0xffffffff


	//   ....[58]....
        /*0284*/ 	.word	0xffffffff


	//   ....[59]....
        /*0288*/ 	.word	0xffffffff


	//   ....[60]....
        /*028c*/ 	.word	0xffffffff


	//   ....[61]....
        /*0290*/ 	.word	0xffffffff


	//   ....[62]....
        /*0294*/ 	.word	0xffffffff


	//   ....[63]....
        /*0298*/ 	.word	0xffffffff


	//   ....[64]....
        /*029c*/ 	.word	0xffffffff


	//   ....[65]....
        /*02a0*/ 	.word	0xffffffff


	//   ....[66]....
        /*02a4*/ 	.word	0xffffffff


	//   ....[67]....
        /*02a8*/ 	.word	0xffffffff


	//   ....[68]....
        /*02ac*/ 	.word	0xffffffff


	//   ....[69]....
        /*02b0*/ 	.word	0xffffffff


	//   ....[70]....
        /*02b4*/ 	.word	0xffffffff


	//   ....[71]....
        /*02b8*/ 	.word	0xffffffff


	//   ....[72]....
        /*02bc*/ 	.word	0xffffffff


	//   ....[73]....
        /*02c0*/ 	.word	0xffffffff


	//   ....[74]....
        /*02c4*/ 	.word	0xffffffff


	//   ....[75]....
        /*02c8*/ 	.word	0xffffffff


	//   ....[76]....
        /*02cc*/ 	.word	0xffffffff


	//   ....[77]....
        /*02d0*/ 	.word	0xffffffff


	//   ....[78]....
        /*02d4*/ 	.word	0xffffffff


	//   ....[79]....
        /*02d8*/ 	.word	0xffffffff


	//   ....[80]....
        /*02dc*/ 	.word	0xffffffff


	//   ....[81]....
        /*02e0*/ 	.word	0xffffffff


	//   ....[82]....
        /*02e4*/ 	.word	0xffffffff


	//   ....[83]....
        /*02e8*/ 	.word	0xffffffff


	//   ....[84]....
        /*02ec*/ 	.word	0xffffffff


	//   ....[85]....
        /*02f0*/ 	.word	0xffffffff


	//   ....[86]....
        /*02f4*/ 	.word	0xffffffff


	//   ....[87]....
        /*02f8*/ 	.word	0xffffffff


	//   ....[88]....
        /*02fc*/ 	.word	0xffffffff


	//   ....[89]....
        /*0300*/ 	.word	0xffffffff


	//   ....[90]....
        /*0304*/ 	.word	0xffffffff


	//   ....[91]....
        /*0308*/ 	.word	0xffffffff


	//   ....[92]....
        /*030c*/ 	.word	0xffffffff


	//   ....[93]....
        /*0310*/ 	.word	0xffffffff


	//   ....[94]....
        /*0314*/ 	.word	0xffffffff


	//   ....[95]....
        /*0318*/ 	.word	0xffffffff


	//   ....[96]....
        /*031c*/ 	.word	0xffffffff


	//   ....[97]....
        /*0320*/ 	.word	0xffffffff


	//   ....[98]....
        /*0324*/ 	.word	0xffffffff


	//   ....[99]....
        /*0328*/ 	.word	0xffffffff


	//   ....[100]....
        /*032c*/ 	.word	0xffffffff


	//   ....[101]....
        /*0330*/ 	.word	0xffffffff


	//   ....[102]....
        /*0334*/ 	.word	0xffffffff


	//   ....[103]....
        /*0338*/ 	.word	0xffffffff


	//   ....[104]....
        /*033c*/ 	.word	0xffffffff


	//   ....[105]....
        /*0340*/ 	.word	0xffffffff


	//   ....[106]....
        /*0344*/ 	.word	0xffffffff


	//   ....[107]....
        /*0348*/ 	.word	0xffffffff


	//   ....[108]....
        /*034c*/ 	.word	0xffffffff


	//   ....[109]....
        /*0350*/ 	.word	0xffffffff


	//   ....[110]....
        /*0354*/ 	.word	0xffffffff


	//   ....[111]....
        /*0358*/ 	.word	0xffffffff


	//   ....[112]....
        /*035c*/ 	.word	0xffffffff


	//   ....[113]....
        /*0360*/ 	.word	0xffffffff


	//   ....[114]....
        /*0364*/ 	.word	0xffffffff


	//   ....[115]....
        /*0368*/ 	.word	0xffffffff


	//   ....[116]....
        /*036c*/ 	.word	0xffffffff


	//   ....[117]....
        /*0370*/ 	.word	0xffffffff


	//   ....[118]....
        /*0374*/ 	.word	0xffffffff


	//   ....[119]....
        /*0378*/ 	.word	0xffffffff


	//   ....[120]....
        /*037c*/ 	.word	0xffffffff


	//   ....[121]....
        /*0380*/ 	.word	0xffffffff


	//   ....[122]....
        /*0384*/ 	.word	0xffffffff


	//   ....[123]....
        /*0388*/ 	.word	0xffffffff


	//   ....[124]....
        /*038c*/ 	.word	0xffffffff


	//   ....[125]....
        /*0390*/ 	.word	0xffffffff


	//   ....[126]....
        /*0394*/ 	.word	0xffffffff


	//   ....[127]....
        /*0398*/ 	.word	0xffffffff


	//   ....[128]....
        /*039c*/ 	.word	0xffffffff


	//   ....[129]....
        /*03a0*/ 	.word	0xffffffff


	//   ....[130]....
        /*03a4*/ 	.word	0xffffffff


	//   ....[131]....
        /*03a8*/ 	.word	0xffffffff


	//   ....[132]....
        /*03ac*/ 	.word	0xffffffff


	//   ....[133]....
        /*03b0*/ 	.word	0xffffffff


	//   ....[134]....
        /*03b4*/ 	.word	0xffffffff


	//   ....[135]....
        /*03b8*/ 	.word	0xffffffff


	//   ....[136]....
        /*03bc*/ 	.word	0xffffffff


	//   ....[137]....
        /*03c0*/ 	.word	0xffffffff


	//   ....[138]....
        /*03c4*/ 	.word	0xffffffff


	//   ....[139]....
        /*03c8*/ 	.word	0xffffffff


	//   ....[140]....
        /*03cc*/ 	.word	0xffffffff


	//   ....[141]....
        /*03d0*/ 	.word	0xffffffff


	//   ....[142]....
        /*03d4*/ 	.word	0xffffffff


	//   ....[143]....
        /*03d8*/ 	.word	0x0500000f


	//   ....[144]....
        /*03dc*/ 	.word	0x0500000f


	//   ....[145]....
        /*03e0*/ 	.word	0x0500000f


	//   ....[146]....
        /*03e4*/ 	.word	0x0500000f


	//   ....[147]....
        /*03e8*/ 	.word	0x0500000f


	//   ....[148]....
        /*03ec*/ 	.word	0x0500000f


	//   ....[149]....
        /*03f0*/ 	.word	0x0500000f


	//   ....[150]....
        /*03f4*/ 	.word	0x0500000f


	//   ....[151]....
        /*03f8*/ 	.word	0x0500000f


	//   ....[152]....
        /*03fc*/ 	.word	0x0500000f


	//   ....[153]....
        /*0400*/ 	.word	0x0500000f


	//   ....[154]....
        /*0404*/ 	.word	0x0500000f


	//   ....[155]....
        /*0408*/ 	.word	0x0500000f


	//   ....[156]....
        /*040c*/ 	.word	0x0500000f


	//   ....[157]....
        /*0410*/ 	.word	0x0500000f


	//   ....[158]....
        /*0414*/ 	.word	0x0500000f


	//   ....[159]....
        /*0418*/ 	.word	0x0500000f


	//   ....[160]....
        /*041c*/ 	.word	0x0500000f


	//   ....[161]....
        /*0420*/ 	.word	0x0500000f


	//   ....[162]....
        /*0424*/ 	.word	0x0500000f


	//   ....[163]....
        /*0428*/ 	.word	0x0500000f


	//   ....[164]....
        /*042c*/ 	.word	0x0500000f


	//   ....[165]....
        /*0430*/ 	.word	0x0500000f


	//   ....[166]....
        /*0434*/ 	.word	0x0500000f


	//   ....[167]....
        /*0438*/ 	.word	0x0500000f


	//   ....[168]....
        /*043c*/ 	.word	0x0500000f


	//   ....[169]....
        /*0440*/ 	.word	0x0500000f


	//   ....[170]....
        /*0444*/ 	.word	0x0500000f


	//   ....[171]....
        /*0448*/ 	.word	0x0500000f


	//   ....[172]....
        /*044c*/ 	.word	0x0500000f


	//   ....[173]....
        /*0450*/ 	.word	0x0500000f


	//   ....[174]....
        /*0454*/ 	.word	0x0500000f


	//   ....[175]....
        /*0458*/ 	.word	0x0500000f


	//   ....[176]....
        /*045c*/ 	.word	0x0500000f


	//   ....[177]....
        /*0460*/ 	.word	0x0500000f


	//   ....[178]....
        /*0464*/ 	.word	0x0500000f


	//   ....[179]....
        /*0468*/ 	.word	0x0500000f


	//   ....[180]....
        /*046c*/ 	.word	0x0500000f


	//   ....[181]....
        /*0470*/ 	.word	0x0500000f


	//   ....[182]....
        /*0474*/ 	.word	0x0500000f


	//   ....[183]....
        /*0478*/ 	.word	0x0500000f


	//   ....[184]....
        /*047c*/ 	.word	0x0500000f


	//   ....[185]....
        /*0480*/ 	.word	0x0500000f


	//   ....[186]....
        /*0484*/ 	.word	0x0500000f


	//   ....[187]....
        /*0488*/ 	.word	0x0500000f


	//   ....[188]....
        /*048c*/ 	.word	0x0500000f


	//   ....[189]....
        /*0490*/ 	.word	0x0500000f


	//   ....[190]....
        /*0494*/ 	.word	0x0500000f


	//   ....[191]....
        /*0498*/ 	.word	0x0500000f


	//   ....[192]....
        /*049c*/ 	.word	0x0500000f


	//   ....[193]....
        /*04a0*/ 	.word	0x0500000f


	//   ....[194]....
        /*04a4*/ 	.word	0x0500000f


	//   ....[195]....
        /*04a8*/ 	.word	0x0500000f


	//   ....[196]....
        /*04ac*/ 	.word	0x0500000f


	//   ....[197]....
        /*04b0*/ 	.word	0x0500000f


	//   ....[198]....
        /*04b4*/ 	.word	0x0500000f


	//   ....[199]....
        /*04b8*/ 	.word	0x0500000f


	//   ....[200]....
        /*04bc*/ 	.word	0x0500000f


	//   ....[201]....
        /*04c0*/ 	.word	0x0500000f


	//   ....[202]....
        /*04c4*/ 	.word	0x0500000f


	//   ....[203]....
        /*04c8*/ 	.word	0x0500000f


	//   ....[204]....
        /*04cc*/ 	.word	0x0500000f


	//   ....[205]....
        /*04d0*/ 	.word	0x0500000f


	//   ....[206]....
        /*04d4*/ 	.word	0x0500000f


	//   ....[207]....
        /*04d8*/ 	.word	0x0500000f


	//   ....[208]....
        /*04dc*/ 	.word	0x0500000f


	//   ....[209]....
        /*04e0*/ 	.word	0x0500000f


	//   ....[210]....
        /*04e4*/ 	.word	0x0500000f


	//   ....[211]....
        /*04e8*/ 	.word	0x0500000f


	//   ....[212]....
        /*04ec*/ 	.word	0x0500000f


	//   ....[213]....
        /*04f0*/ 	.word	0x0500000f


	//   ....[214]....
        /*04f4*/ 	.word	0x0500000f


	//   ....[215]....
        /*04f8*/ 	.word	0x0500000f


	//   ....[216]....
        /*04fc*/ 	.word	0x0500000f


	//   ....[217]....
        /*0500*/ 	.word	0x0500000f


	//   ....[218]....
        /*0504*/ 	.word	0x0500000f


	//   ....[219]....
        /*0508*/ 	.word	0x0500000f


	//   ....[220]....
        /*050c*/ 	.word	0x0500000f


	//   ....[221]....
        /*0510*/ 	.word	0x0500000f


	//   ....[222]....
        /*0514*/ 	.word	0x0500000f


	//   ....[223]....
        /*0518*/ 	.word	0x0500000f


	//   ....[224]....
        /*051c*/ 	.word	0x0500000f


	//   ....[225]....
        /*0520*/ 	.word	0x0500000f


	//   ....[226]....
        /*0524*/ 	.word	0x0500000f


	//----- nvinfo : EIATTR_COOP_GROUP_INSTR_OFFSETS
	.align		4
.L_615:
        /*0528*/ 	.byte	0x04, 0x28
        /*052a*/ 	.short	(.L_617 - .L_616)


	//   ....[0]....
.L_616:
        /*052c*/ 	.word	0x00000070


	//   ....[1]....
        /*0530*/ 	.word	0x000000b0


	//   ....[2]....
        /*0534*/ 	.word	0x000002d0


	//   ....[3]....
        /*0538*/ 	.word	0x00000430


	//   ....[4]....
        /*053c*/ 	.word	0x00000550


	//   ....[5]....
        /*0540*/ 	.word	0x000006b0


	//   ....[6]....
        /*0544*/ 	.word	0x00001b30


	//   ....[7]....
        /*0548*/ 	.word	0x00003430


	//   ....[8]....
        /*054c*/ 	.word	0x000034c0


	//   ....[9]....
        /*0550*/ 	.word	0x00003970


	//   ....[10]....
        /*0554*/ 	.word	0x000039d0


	//   ....[11]....
        /*0558*/ 	.word	0x00006060


	//   ....[12]....
        /*055c*/ 	.word	0x00006080


	//   ....[13]....
        /*0560*/ 	.word	0x000060a0


	//   ....[14]....
        /*0564*/ 	.word	0x000060c0


	//   ....[15]....
        /*0568*/ 	.word	0x00007450


	//   ....[16]....
        /*056c*/ 	.word	0x00007650


	//   ....[17]....
        /*0570*/ 	.word	0x00007720


	//   ....[18]....
        /*0574*/ 	.word	0x00007750


	//   ....[19]....
        /*0578*/ 	.word	0x00008e40


	//   ....[20]....
        /*057c*/ 	.word	0x00008e60


	//   ....[21]....
        /*0580*/ 	.word	0x00008e70


	//   ....[22]....
        /*0584*/ 	.word	0x00008e90


	//   ....[23]....
        /*0588*/ 	.word	0x000097b0


	//   ....[24]....
        /*058c*/ 	.word	0x000097d0


	//   ....[25]....
        /*0590*/ 	.word	0x00009900


	//   ....[26]....
        /*0594*/ 	.word	0x00009920


	//   ....[27]....
        /*0598*/ 	.word	0x00009a20


	//   ....[28]....
        /*059c*/ 	.word	0x00009a40


	//   ....[29]....
        /*05a0*/ 	.word	0x00009b50


	//   ....[30]....
        /*05a4*/ 	.word	0x00009b70


	//   ....[31]....
        /*05a8*/ 	.word	0x00009fe0


	//   ....[32]....
        /*05ac*/ 	.word	0x00009ff0


	//   ....[33]....
        /*05b0*/ 	.word	0x0000a680


	//   ....[34]....
        /*05b4*/ 	.word	0x0000a690


	//   ....[35]....
        /*05b8*/ 	.word	0x0000b740


	//   ....[36]....
        /*05bc*/ 	.word	0x0000b770


	//   ....[37]....
        /*05c0*/ 	.word	0x0000b880


	//   ....[38]....
        /*05c4*/ 	.word	0x0000b8a0


	//   ....[39]....
        /*05c8*/ 	.word	0x0000b9a0


	//   ....[40]....
        /*05cc*/ 	.word	0x0000b9c0


	//   ....[41]....
        /*05d0*/ 	.word	0x0000bad0


	//   ....[42]....
        /*05d4*/ 	.word	0x0000baf0


	//   ....[43]....
        /*05d8*/ 	.word	0x0000bc90


	//   ....[44]....
        /*05dc*/ 	.word	0x0000be80


	//   ....[45]....
        /*05e0*/ 	.word	0x0000beb0


	//   ....[46]....
        /*05e4*/ 	.word	0x0000bee0


	//   ....[47]....
        /*05e8*/ 	.word	0x0000bf10


	//   ....[48]....
        /*05ec*/ 	.word	0x0000bf40


	//   ....[49]....
        /*05f0*/ 	.word	0x0000bf70


	//   ....[50]....
        /*05f4*/ 	.word	0x0000c0e0


	//   ....[51]....
        /*05f8*/ 	.word	0x0000c110


	//   ....[52]....
        /*05fc*/ 	.word	0x0000c140


	//   ....[53]....
        /*0600*/ 	.word	0x0000c170


	//   ....[54]....
        /*0604*/ 	.word	0x0000c1a0


	//   ....[55]....
        /*0608*/ 	.word	0x0000c1d0


	//   ....[56]....
        /*060c*/ 	.word	0x0000c260


	//   ....[57]....
        /*0610*/ 	.word	0x0000c290


	//   ....[58]....
        /*0614*/ 	.word	0x0000c2a0


	//   ....[59]....
        /*0618*/ 	.word	0x0000c330


	//   ....[60]....
        /*061c*/ 	.word	0x0000dcc0


	//   ....[61]....
        /*0620*/ 	.word	0x0000dce0


	//   ....[62]....
        /*0624*/ 	.word	0x0000dd90


	//   ....[63]....
        /*0628*/ 	.word	0x0000ddb0


	//   ....[64]....
        /*062c*/ 	.word	0x0000de50


	//   ....[65]....
        /*0630*/ 	.word	0x0000de70


	//   ....[66]....
        /*0634*/ 	.word	0x0000df10


	//   ....[67]....
        /*0638*/ 	.word	0x0000df30


	//   ....[68]....
        /*063c*/ 	.word	0x0000dfd0


	//   ....[69]....
        /*0640*/ 	.word	0x0000dff0


	//   ....[70]....
        /*0644*/ 	.word	0x0000e000


	//   ....[71]....
        /*0648*/ 	.word	0x0000e090


	//   ....[72]....
        /*064c*/ 	.word	0x0000e790


	//   ....[73]....
        /*0650*/ 	.word	0x0000e7c0


	//   ....[74]....
        /*0654*/ 	.word	0x0000e820


	//   ....[75]....
        /*0658*/ 	.word	0x0000e870


	//   ....[76]....
        /*065c*/ 	.word	0x0000e8b0


	//   ....[77]....
        /*0660*/ 	.word	0x0000e920


	//   ....[78]....
        /*0664*/ 	.word	0x0000e970


	//   ....[79]....
        /*0668*/ 	.word	0x0000e9d0


	//   ....[80]....
        /*066c*/ 	.word	0x0000ea20


	//   ....[81]....
        /*0670*/ 	.word	0x0000ea80


	//   ....[82]....
        /*0674*/ 	.word	0x0000ead0


	//   ....[83]....
        /*0678*/ 	.word	0x0000eb30


	//   ....[84]....
        /*067c*/ 	.word	0x0000eb80


	//   ....[85]....
        /*0680*/ 	.word	0x0000ebe0


	//   ....[86]....
        /*0684*/ 	.word	0x0000ec00


	//   ....[87]....
        /*0688*/ 	.word	0x0000ec30


	//   ....[88]....
        /*068c*/ 	.word	0x0000f3f0


	//   ....[89]....
        /*0690*/ 	.word	0x0000f430


	//   ....[90]....
        /*0694*/ 	.word	0x0000f440


	//   ....[91]....
        /*0698*/ 	.word	0x0000f4a0


	//   ....[92]....
        /*069c*/ 	.word	0x0000f4b0


	//   ....[93]....
        /*06a0*/ 	.word	0x0000f510


	//   ....[94]....
        /*06a4*/ 	.word	0x0000f540


	//   ....[95]....
        /*06a8*/ 	.word	0x0000f580


	//   ....[96]....
        /*06ac*/ 	.word	0x0000f5b0


	//   ....[97]....
        /*06b0*/ 	.word	0x0000f5f0


	//   ....[98]....
        /*06b4*/ 	.word	0x0000f620


	//   ....[99]....
        /*06b8*/ 	.word	0x0000f660


	//   ....[100]....
        /*06bc*/ 	.word	0x0000f8d0


	//   ....[101]....
        /*06c0*/ 	.word	0x0000f8f0


	//   ....[102]....
        /*06c4*/ 	.word	0x0000f900


	//   ....[103]....
        /*06c8*/ 	.word	0x0000f990


	//   ....[104]....
        /*06cc*/ 	.word	0x0000f9a0


	//   ....[105]....
        /*06d0*/ 	.word	0x0000fa30


	//   ....[106]....
        /*06d4*/ 	.word	0x0000fa40


	//   ....[107]....
        /*06d8*/ 	.word	0x0000fad0


	//   ....[108]....
        /*06dc*/ 	.word	0x0000fae0


	//   ....[109]....
        /*06e0*/ 	.word	0x0000fb70


	//   ....[110]....
        /*06e4*/ 	.word	0x0000fb80


	//   ....[111]....
        /*06e8*/ 	.word	0x0000fb90


	//   ....[112]....
        /*06ec*/ 	.word	0x00010150


	//   ....[113]....
        /*06f0*/ 	.word	0x00010190


	//   ....[114]....
        /*06f4*/ 	.word	0x000101d0


	//   ....[115]....
        /*06f8*/ 	.word	0x00010200


	//   ....[116]....
        /*06fc*/ 	.word	0x00010290


	//   ....[117]....
        /*0700*/ 	.word	0x000102c0


	//   ....[118]....
        /*0704*/ 	.word	0x00010330


	//   ....[119]....
        /*0708*/ 	.word	0x00010360


	//   ....[120]....
        /*070c*/ 	.word	0x000103d0


	//   ....[121]....
        /*0710*/ 	.word	0x00010400


	//   ....[122]....
        /*0714*/ 	.word	0x00010430


	//   ....[123]....
        /*0718*/ 	.word	0x00010480


	//   ....[124]....
        /*071c*/ 	.word	0x000108c0


	//   ....[125]....
        /*0720*/ 	.word	0x000108d0


	//   ....[126]....
        /*0724*/ 	.word	0x00010910


	//   ....[127]....
        /*0728*/ 	.word	0x00010950


	//   ....[128]....
        /*072c*/ 	.word	0x00010980


	//   ....[129]....
        /*0730*/ 	.word	0x000109b0


	//   ....[130]....
        /*0734*/ 	.word	0x000109e0


	//   ....[131]....
        /*0738*/ 	.word	0x00010a10


	//   ....[132]....
        /*073c*/ 	.word	0x00010bc0


	//   ....[133]....
        /*0740*/ 	.word	0x00010bf0


	//   ....[134]....
        /*0744*/ 	.word	0x00010c20


	//   ....[135]....
        /*0748*/ 	.word	0x00010c50


	//   ....[136]....
        /*074c*/ 	.word	0x00010c80


	//   ....[137]....
        /*0750*/ 	.word	0x00010cb0


	//   ....[138]....
        /*0754*/ 	.word	0x00010d70


	//   ....[139]....
        /*0758*/ 	.word	0x00010d90


	//   ....[140]....
        /*075c*/ 	.word	0x00010da0


	//   ....[141]....
        /*0760*/ 	.word	0x00010e00


	//   ....[142]....
        /*0764*/ 	.word	0x00011420


	//   ....[143]....
        /*0768*/ 	.word	0x00011900


	//   ....[144]....
        /*076c*/ 	.word	0x000119f0


	//   ....[145]....
        /*0770*/ 	.word	0x00011a90


	//   ....[146]....
        /*0774*/ 	.word	0x00011af0


	//   ....[147]....
        /*0778*/ 	.word	0x00011c00


	//   ....[148]....
        /*077c*/ 	.word	0x00011c70


	//   ....[149]....
        /*0780*/ 	.word	0x00011d80


	//   ....[150]....
        /*0784*/ 	.word	0x00011df0


	//   ....[151]....
        /*0788*/ 	.word	0x00011f00


	//   ....[152]....
        /*078c*/ 	.word	0x00011f70


	//   ....[153]....
        /*0790*/ 	.word	0x00012080


	//   ....[154]....
        /*0794*/ 	.word	0x000120f0


	//   ....[155]....
        /*0798*/ 	.word	0x00012190


	//   ....[156]....
        /*079c*/ 	.word	0x000122a0


	//   ....[157]....
        /*07a0*/ 	.word	0x00012310


	//   ....[158]....
        /*07a4*/ 	.word	0x00012390


	//   ....[159]....
        /*07a8*/ 	.word	0x00012450


	//   ....[160]....
        /*07ac*/ 	.word	0x000124d0


	//   ....[161]....
        /*07b0*/ 	.word	0x000125b0


	//   ....[162]....
        /*07b4*/ 	.word	0x00012630


	//   ....[163]....
        /*07b8*/ 	.word	0x00012710


	//   ....[164]....
        /*07bc*/ 	.word	0x00012790


	//   ....[165]....
        /*07c0*/ 	.word	0x00012870


	//   ....[166]....
        /*07c4*/ 	.word	0x000128f0


	//   ....[167]....
        /*07c8*/ 	.word	0x000129d0


	//   ....[168]....
        /*07cc*/ 	.word	0x00012a50


	//   ....[169]....
        /*07d0*/ 	.word	0x00012b30


	//   ....[170]....
        /*07d4*/ 	.word	0x00012bb0


	//   ....[171]....
        /*07d8*/ 	.word	0x00012c70


	//   ....[172]....
        /*07dc*/ 	.word	0x00012da0


	//   ....[173]....
        /*07e0*/ 	.word	0x00012e60


	//   ....[174]....
        /*07e4*/ 	.word	0x00012ee0


	//   ....[175]....
        /*07e8*/ 	.word	0x00012fb0


	//   ....[176]....
        /*07ec*/ 	.word	0x00013010


	//   ....[177]....
        /*07f0*/ 	.word	0x000130e0


	//   ....[178]....
        /*07f4*/ 	.word	0x00013140


	//   ....[179]....
        /*07f8*/ 	.word	0x00013210


	//   ....[180]....
        /*07fc*/ 	.word	0x00013270


	//   ....[181]....
        /*0800*/ 	.word	0x00013340


	//   ....[182]....
        /*0804*/ 	.word	0x000133a0


	//   ....[183]....
        /*0808*/ 	.word	0x00013480


	//   ....[184]....
        /*080c*/ 	.word	0x00013570


	//   ....[185]....
        /*0810*/ 	.word	0x00013610


	//   ....[186]....
        /*0814*/ 	.word	0x00013670


	//   ....[187]....
        /*0818*/ 	.word	0x00013770


	//   ....[188]....
        /*081c*/ 	.word	0x000137d0


	//   ....[189]....
        /*0820*/ 	.word	0x000138d0


	//   ....[190]....
        /*0824*/ 	.word	0x00013930


	//   ....[191]....
        /*0828*/ 	.word	0x00013a30


	//   ....[192]....
        /*082c*/ 	.word	0x00013a90


	//   ....[193]....
        /*0830*/ 	.word	0x00013b90


	//   ....[194]....
        /*0834*/ 	.word	0x00013bf0


	//   ....[195]....
        /*0838*/ 	.word	0x00013cc0


	//   ....[196]....
        /*083c*/ 	.word	0x00013e00


	//   ....[197]....
        /*0840*/ 	.word	0x00013ea0


	//   ....[198]....
        /*0844*/ 	.word	0x00013f80


	//   ....[199]....
        /*0848*/ 	.word	0x00014050


	//   ....[200]....
        /*084c*/ 	.word	0x000140b0


	//   ....[201]....
        /*0850*/ 	.word	0x000141a0


	//   ....[202]....
        /*0854*/ 	.word	0x00014200


	//   ....[203]....
        /*0858*/ 	.word	0x000142f0


	//   ....[204]....
        /*085c*/ 	.word	0x00014350


	//   ....[205]....
        /*0860*/ 	.word	0x00014440


	//   ....[206]....
        /*0864*/ 	.word	0x000144a0


	//   ....[207]....
        /*0868*/ 	.word	0x00014580


	//   ....[208]....
        /*086c*/ 	.word	0x00014610


	//   ....[209]....
        /*0870*/ 	.word	0x000146b0


	//   ....[210]....
        /*0874*/ 	.word	0x00014810


	//   ....[211]....
        /*0878*/ 	.word	0x00014880


	//   ....[212]....
        /*087c*/ 	.word	0x00014900


	//   ....[213]....
        /*0880*/ 	.word	0x00014970


	//   ....[214]....
        /*0884*/ 	.word	0x000149e0


	//   ....[215]....
        /*0888*/ 	.word	0x00014a60


	//   ....[216]....
        /*088c*/ 	.word	0x00014ae0


	//   ....[217]....
        /*0890*/ 	.word	0x00014b70


	//   ....[218]....
        /*0894*/ 	.word	0x00014be0


	//   ....[219]....
        /*0898*/ 	.word	0x00014c50


	//   ....[220]....
        /*089c*/ 	.word	0x00014cc0


	//   ....[221]....
        /*08a0*/ 	.word	0x00014d40


	//   ....[222]....
        /*08a4*/ 	.word	0x00014db0


	//   ....[223]....
        /*08a8*/ 	.word	0x00014e50


	//   ....[224]....
        /*08ac*/ 	.word	0x00014ea0


	//   ....[225]....
        /*08b0*/ 	.word	0x00014f30


	//   ....[226]....
        /*08b4*/ 	.word	0x00015060


	//----- nvinfo : EIATTR_REG_RECONFIG
	.align		4
.L_617:
        /*08b8*/ 	.byte	0x01, 0x54
	.zero		2


	//----- nvinfo : EIATTR_SYSCALL_OFFSETS
	.align		4
        /*08bc*/ 	.byte	0x04, 0x46
        /*08be*/ 	.short	(.L_619 - .L_618)


	//   ....[0]....
.L_618:
        /*08c0*/ 	.word	0x00001cb0


	//   ....[1]....
        /*08c4*/ 	.word	0x0000d310


	//   ....[2]....
        /*08c8*/ 	.word	0x0000d460


	//   ....[3]....
        /*08cc*/ 	.word	0x0000d550


	//   ....[4]....
        /*08d0*/ 	.word	0x0000e420


	//----- nvinfo : EIATTR_MBARRIER_INSTR_OFFSETS
	.align		4
.L_619:
        /*08d4*/ 	.byte	0x04, 0x39
        /*08d6*/ 	.short	(.L_621 - .L_620)


	//   ....[0]....
.L_620:
        /*08d8*/ 	.word	0x00000180
        /*08dc*/ 	.word	0x000000ff
        /*08e0*/ 	.word	0x00030800
        /*08e4*/ 	.short	0x0100
        /*08e6*/ 	.byte	0x08
	.zero		1


	//   ....[1]....
        /*08e8*/ 	.word	0x00000190
        /*08ec*/ 	.word	0x000000ff
        /*08f0*/ 	.word	0x00030820
        /*08f4*/ 	.short	0x0100
        /*08f6*/ 	.byte	0x08
	.zero		1


	//   ....[2]....
        /*08f8*/ 	.word	0x00000280
        /*08fc*/ 	.word	0x000000ff
        /*0900*/ 	.word	0x00030830
        /*0904*/ 	.short	0x0100
        /*0906*/ 	.byte	0x08
	.zero		1


	//   ....[3]....
        /*0908*/ 	.word	0x00000290
        /*090c*/ 	.word	0x000000ff
        /*0910*/ 	.word	0x00030840
        /*0914*/ 	.short	0x0100
        /*0916*/ 	.byte	0x08
	.zero		1


	//   ....[4]....
        /*0918*/ 	.word	0x000002a0
        /*091c*/ 	.word	0x000000ff
        /*0920*/ 	.word	0x00030838
        /*0924*/ 	.short	0x0100
        /*0926*/ 	.byte	0x08
	.zero		1


	//   ....[5]....
        /*0928*/ 	.word	0x000002b0
        /*092c*/ 	.word	0x000000ff
        /*0930*/ 	.word	0x00030848
        /*0934*/ 	.short	0x0100
        /*0936*/ 	.byte	0x08
	.zero		1


	//   ....[6]....
        /*0938*/ 	.word	0x000003e0
        /*093c*/ 	.word	0x000000ff
        /*0940*/ 	.word	0x00030850
        /*0944*/ 	.short	0x0100
        /*0946*/ 	.byte	0x08
	.zero		1


	//   ....[7]....
        /*0948*/ 	.word	0x000003f0
        /*094c*/ 	.word	0x000000ff
        /*0950*/ 	.word	0x00030860
        /*0954*/ 	.short	0x0100
        /*0956*/ 	.byte	0x08
	.zero		1


	//   ....[8]....
        /*0958*/ 	.word	0x00000400
        /*095c*/ 	.word	0x000000ff
        /*0960*/ 	.word	0x00030858
        /*0964*/ 	.short	0x0100
        /*0966*/ 	.byte	0x08
	.zero		1


	//   ....[9]....
        /*0968*/ 	.word	0x00000410
        /*096c*/ 	.word	0x000000ff
        /*0970*/ 	.word	0x00030868
        /*0974*/ 	.short	0x0100
        /*0976*/ 	.byte	0x08
	.zero		1


	//   ....[10]....
        /*0978*/ 	.word	0x00000500
        /*097c*/ 	.word	0x000000ff
        /*0980*/ 	.word	0x00030870
        /*0984*/ 	.short	0x0100
        /*0986*/ 	.byte	0x06
	.zero		1


	//   ....[11]....
        /*0988*/ 	.word	0x00000510
        /*098c*/ 	.word	0x000000ff
        /*0990*/ 	.word	0x00030880
        /*0994*/ 	.short	0x0100
        /*0996*/ 	.byte	0x06
	.zero		1


	//   ....[12]....
        /*0998*/ 	.word	0x00000520
        /*099c*/ 	.word	0x000000ff
        /*09a0*/ 	.word	0x00030878
        /*09a4*/ 	.short	0x0100
        /*09a6*/ 	.byte	0x06
	.zero		1


	//   ....[13]....
        /*09a8*/ 	.word	0x00000530
        /*09ac*/ 	.word	0x000000ff
        /*09b0*/ 	.word	0x00030888
        /*09b4*/ 	.short	0x0100
        /*09b6*/ 	.byte	0x06
	.zero		1


	//   ....[14]....
        /*09b8*/ 	.word	0x00000660
        /*09bc*/ 	.word	0x000000ff
        /*09c0*/ 	.word	0x00030890
        /*09c4*/ 	.short	0x0100
        /*09c6*/ 	.byte	0x08
	.zero		1


	//   ....[15]....
        /*09c8*/ 	.word	0x00000670
        /*09cc*/ 	.word	0x000000ff
        /*09d0*/ 	.word	0x000308a0
        /*09d4*/ 	.short	0x0100
        /*09d6*/ 	.byte	0x08
	.zero		1


	//   ....[16]....
        /*09d8*/ 	.word	0x00000680
        /*09dc*/ 	.word	0x000000ff
        /*09e0*/ 	.word	0x00030898
        /*09e4*/ 	.short	0x0100
        /*09e6*/ 	.byte	0x08
	.zero		1


	//   ....[17]....
        /*09e8*/ 	.word	0x00000690
        /*09ec*/ 	.word	0x000000ff
        /*09f0*/ 	.word	0x000308a8
        /*09f4*/ 	.short	0x0100
        /*09f6*/ 	.byte	0x08
	.zero		1


	//   ....[18]....
        /*09f8*/ 	.word	0x000007d0
        /*09fc*/ 	.word	0x000000ff
        /*0a00*/ 	.word	0x000308b0
        /*0a04*/ 	.short	0x0100
        /*0a06*/ 	.byte	0x08
	.zero		1


	//   ....[19]....
        /*0a08*/ 	.word	0x000007e0
        /*0a0c*/ 	.word	0x000000ff
        /*0a10*/ 	.word	0x000308c0
        /*0a14*/ 	.short	0x0100
        /*0a16*/ 	.byte	0x08
	.zero		1


	//   ....[20]....
        /*0a18*/ 	.word	0x000007f0
        /*0a1c*/ 	.word	0x000000ff
        /*0a20*/ 	.word	0x000308b8
        /*0a24*/ 	.short	0x0100
        /*0a26*/ 	.byte	0x08
	.zero		1


	//   ....[21]....
        /*0a28*/ 	.word	0x00000800
        /*0a2c*/ 	.word	0x000000ff
        /*0a30*/ 	.word	0x000308c8
        /*0a34*/ 	.short	0x0100
        /*0a36*/ 	.byte	0x08
	.zero		1


	//   ....[22]....
        /*0a38*/ 	.word	0x00001d80
        /*0a3c*/ 	.word	0x00000002
        /*0a40*/ 	.word	0x00030800
        /*0a44*/ 	.short	0x010a
        /*0a46*/ 	.byte	0x3f
	.zero		1


	//   ....[23]....
        /*0a48*/ 	.word	0x00001e20
        /*0a4c*/ 	.word	0x00000000
        /*0a50*/ 	.word	0x00030830
        /*0a54*/ 	.short	0x010a
        /*0a56*/ 	.byte	0x3f
	.zero		1


	//   ....[24]....
        /*0a58*/ 	.word	0x00001e70
        /*0a5c*/ 	.word	0x00000000
        /*0a60*/ 	.word	0x00030830
        /*0a64*/ 	.short	0x010a
        /*0a66*/ 	.byte	0x3f
	.zero		1


	//   ....[25]....
        /*0a68*/ 	.word	0x00002a50
        /*0a6c*/ 	.word	0x00000000
        /*0a70*/ 	.word	0x00000000
        /*0a74*/ 	.short	0x0101
        /*0a76*/ 	.byte	0x3f
	.zero		1


	//   ....[26]....
        /*0a78*/ 	.word	0x00004900
        /*0a7c*/ 	.word	0x000000ff
        /*0a80*/ 	.word	0x00030830
        /*0a84*/ 	.short	0x010a
        /*0a86*/ 	.byte	0x09
	.zero		1


	//   ....[27]....
        /*0a88*/ 	.word	0x00004940
        /*0a8c*/ 	.word	0x000000ff
        /*0a90*/ 	.word	0x00030830
        /*0a94*/ 	.short	0x010a
        /*0a96*/ 	.byte	0x09
	.zero		1


	//   ....[28]....
        /*0a98*/ 	.word	0x00005470
        /*0a9c*/ 	.word	0x000000ff
        /*0aa0*/ 	.word	0x00030850
        /*0aa4*/ 	.short	0x010a
        /*0aa6*/ 	.byte	0x0a
	.zero		1


	//   ....[29]....
        /*0aa8*/ 	.word	0x000054b0
        /*0aac*/ 	.word	0x000000ff
        /*0ab0*/ 	.word	0x00030850
        /*0ab4*/ 	.short	0x010a
        /*0ab6*/ 	.byte	0x0a
	.zero		1


	//   ....[30]....
        /*0ab8*/ 	.word	0x00005af0
        /*0abc*/ 	.word	0x000000ff
        /*0ac0*/ 	.word	0x00000000
        /*0ac4*/ 	.short	0x0101
        /*0ac6*/ 	.byte	0x09
	.zero		1


	//   ....[31]....
        /*0ac8*/ 	.word	0x00006bc0
        /*0acc*/ 	.word	0x000000ff
        /*0ad0*/ 	.word	0x00000000
        /*0ad4*/ 	.short	0x0101
        /*0ad6*/ 	.byte	0x0a
	.zero		1


	//   ....[32]....
        /*0ad8*/ 	.word	0x00007340
        /*0adc*/ 	.word	0x0000000d
        /*0ae0*/ 	.word	0x00030850
        /*0ae4*/ 	.short	0x010a
        /*0ae6*/ 	.byte	0x3f
	.zero		1


	//   ....[33]....
        /*0ae8*/ 	.word	0x000073d0
        /*0aec*/ 	.word	0x0000000d
        /*0af0*/ 	.word	0x00030850
        /*0af4*/ 	.short	0x010a
        /*0af6*/ 	.byte	0x3f
	.zero		1


	//   ....[34]....
        /*0af8*/ 	.word	0x000078f0
        /*0afc*/ 	.word	0x00000004
        /*0b00*/ 	.word	0x00000000
        /*0b04*/ 	.short	0x0101
        /*0b06*/ 	.byte	0x3f
	.zero		1


	//   ....[35]....
        /*0b08*/ 	.word	0x000097a0
        /*0b0c*/ 	.word	0x000000ff
        /*0b10*/ 	.word	0x00000000
        /*0b14*/ 	.short	0x0101
        /*0b16*/ 	.byte	0x08
	.zero		1


	//   ....[36]....
        /*0b18*/ 	.word	0x00009e40
        /*0b1c*/ 	.word	0x000000ff
        /*0b20*/ 	.word	0x00000000
        /*0b24*/ 	.short	0x0101
        /*0b26*/ 	.byte	0x08
	.zero		1


	//   ....[37]....
        /*0b28*/ 	.word	0x0000dad0
        /*0b2c*/ 	.word	0x00000007
        /*0b30*/ 	.word	0x00030840
        /*0b34*/ 	.short	0x010a
        /*0b36*/ 	.byte	0x3f
	.zero		1


	//   ....[38]....
        /*0b38*/ 	.word	0x0000e150
        /*0b3c*/ 	.word	0x00000007
        /*0b40*/ 	.word	0x00030830
        /*0b44*/ 	.short	0x0107
        /*0b46*/ 	.byte	0x3f
	.zero		1


	//   ....[39]....
        /*0b48*/ 	.word	0x0000e220
        /*0b4c*/ 	.word	0x00000007
        /*0b50*/ 	.word	0x00030830
        /*0b54*/ 	.short	0x0101
        /*0b56*/ 	.byte	0x3f
	.zero		1


	//   ....[40]....
        /*0b58*/ 	.word	0x0000ed50
        /*0b5c*/ 	.word	0x00000016
        /*0b60*/ 	.word	0x00030800
        /*0b64*/ 	.short	0x0107
        /*0b66*/ 	.byte	0x3f
	.zero		1


	//   ....[41]....
        /*0b68*/ 	.word	0x0000ee70
        /*0b6c*/ 	.word	0x00000016
        /*0b70*/ 	.word	0x00030800
        /*0b74*/ 	.short	0x0101
        /*0b76*/ 	.byte	0x3f
	.zero		1


	//   ....[42]....
        /*0b78*/ 	.word	0x0000ee90
        /*0b7c*/ 	.word	0x00000016
        /*0b80*/ 	.word	0x00030820
        /*0b84*/ 	.short	0x010a
        /*0b86*/ 	.byte	0x3f
	.zero		1


	//   ....[43]....
        /*0b88*/ 	.word	0x0000f250
        /*0b8c*/ 	.word	0x00000006
        /*0b90*/ 	.word	0x00030840
        /*0b94*/ 	.short	0x010a
        /*0b96*/ 	.byte	0x3f
	.zero		1


	//   ....[44]....
        /*0b98*/ 	.word	0x0000f710
        /*0b9c*/ 	.word	0x00000006
        /*0ba0*/ 	.word	0x00030830
        /*0ba4*/ 	.short	0x0107
        /*0ba6*/ 	.byte	0x3f
	.zero		1


	//   ....[45]....
        /*0ba8*/ 	.word	0x0000f7c0
        /*0bac*/ 	.word	0x00000006
        /*0bb0*/ 	.word	0x00030830
        /*0bb4*/ 	.short	0x0101
        /*0bb6*/ 	.byte	0x3f
	.zero		1


	//   ....[46]....
        /*0bb8*/ 	.word	0x0000f830
        /*0bbc*/ 	.word	0x00000006
        /*0bc0*/ 	.word	0x00030860
        /*0bc4*/ 	.short	0x010a
        /*0bc6*/ 	.byte	0x3f
	.zero		1


	//   ....[47]....
        /*0bc8*/ 	.word	0x0000fd80
        /*0bcc*/ 	.word	0x00000006
        /*0bd0*/ 	.word	0x00030850
        /*0bd4*/ 	.short	0x0107
        /*0bd6*/ 	.byte	0x3f
	.zero		1


	//   ....[48]....
        /*0bd8*/ 	.word	0x0000fea0
        /*0bdc*/ 	.word	0x00000006
        /*0be0*/ 	.word	0x00030850
        /*0be4*/ 	.short	0x0101
        /*0be6*/ 	.byte	0x3f
	.zero		1


	//   ....[49]....
        /*0be8*/ 	.word	0x000100b0
        /*0bec*/ 	.word	0x00000000
        /*0bf0*/ 	.word	0x00030860
        /*0bf4*/ 	.short	0x010a
        /*0bf6*/ 	.byte	0x3f
	.zero		1


	//   ....[50]....
        /*0bf8*/ 	.word	0x000105b0
        /*0bfc*/ 	.word	0x00000000
        /*0c00*/ 	.word	0x00030850
        /*0c04*/ 	.short	0x0107
        /*0c06*/ 	.byte	0x3f
	.zero		1


	//   ....[51]....
        /*0c08*/ 	.word	0x00010660
        /*0c0c*/ 	.word	0x00000000
        /*0c10*/ 	.word	0x00030850
        /*0c14*/ 	.short	0x0101
        /*0c16*/ 	.byte	0x3f
	.zero		1


	//   ....[52]....
        /*0c18*/ 	.word	0x000113a0
        /*0c1c*/ 	.word	0x00000004
        /*0c20*/ 	.word	0x00030820
        /*0c24*/ 	.short	0x010a
        /*0c26*/ 	.byte	0x3f
	.zero		1


	//   ....[53]....
        /*0c28*/ 	.word	0x00011540
        /*0c2c*/ 	.word	0x00000005
        /*0c30*/ 	.word	0x00030840
        /*0c34*/ 	.short	0x010a
        /*0c36*/ 	.byte	0x3f
	.zero		1


	//   ....[54]....
        /*0c38*/ 	.word	0x000115e0
        /*0c3c*/ 	.word	0x0000001b
        /*0c40*/ 	.word	0x00030840
        /*0c44*/ 	.short	0x010a
        /*0c46*/ 	.byte	0x3f
	.zero		1


	//   ....[55]....
        /*0c48*/ 	.word	0x00011620
        /*0c4c*/ 	.word	0x00000005
        /*0c50*/ 	.word	0x00030860
        /*0c54*/ 	.short	0x010a
        /*0c56*/ 	.byte	0x3f
	.zero		1


	//   ....[56]....
        /*0c58*/ 	.word	0x00011660
        /*0c5c*/ 	.word	0x0000001b
        /*0c60*/ 	.word	0x00030860
        /*0c64*/ 	.short	0x010a
        /*0c66*/ 	.byte	0x3f
	.zero		1


	//   ....[57]....
        /*0c68*/ 	.word	0x000116c0
        /*0c6c*/ 	.word	0x00000002
        /*0c70*/ 	.word	0x00030800
        /*0c74*/ 	.short	0x010a
        /*0c76*/ 	.byte	0x3f
	.zero		1


	//   ....[58]....
        /*0c78*/ 	.word	0x00011710
        /*0c7c*/ 	.word	0x00000000
        /*0c80*/ 	.word	0x00030830
        /*0c84*/ 	.short	0x010a
        /*0c86*/ 	.byte	0x3f
	.zero		1


	//   ....[59]....
        /*0c88*/ 	.word	0x00011770
        /*0c8c*/ 	.word	0x0000000b
        /*0c90*/ 	.word	0x00030830
        /*0c94*/ 	.short	0x010a
        /*0c96*/ 	.byte	0x3f
	.zero		1


	//   ....[60]....
        /*0c98*/ 	.word	0x000117d0
        /*0c9c*/ 	.word	0x00000004
        /*0ca0*/ 	.word	0x00030850
        /*0ca4*/ 	.short	0x010a
        /*0ca6*/ 	.byte	0x3f
	.zero		1


	//   ....[61]....
        /*0ca8*/ 	.word	0x00011820
        /*0cac*/ 	.word	0x0000000d
        /*0cb0*/ 	.word	0x00030850
        /*0cb4*/ 	.short	0x010a
        /*0cb6*/ 	.byte	0x3f
	.zero		1


	//   ....[62]....
        /*0cb8*/ 	.word	0x00011940
        /*0cbc*/ 	.word	0x00000007
        /*0cc0*/ 	.word	0x00030840
        /*0cc4*/ 	.short	0x010a
        /*0cc6*/ 	.byte	0x3f
	.zero		1


	//   ....[63]....
        /*0cc8*/ 	.word	0x00012ca0
        /*0ccc*/ 	.word	0x00000016
        /*0cd0*/ 	.word	0x00030820
        /*0cd4*/ 	.short	0x010a
        /*0cd6*/ 	.byte	0x3f
	.zero		1


	//   ....[64]....
        /*0cd8*/ 	.word	0x00012cf0
        /*0cdc*/ 	.word	0x00000006
        /*0ce0*/ 	.word	0x00030840
        /*0ce4*/ 	.short	0x010a
        /*0ce6*/ 	.byte	0x3f
	.zero		1


	//   ....[65]....
        /*0ce8*/ 	.word	0x000134c0
        /*0cec*/ 	.word	0x00000006
        /*0cf0*/ 	.word	0x00030860
        /*0cf4*/ 	.short	0x010a
        /*0cf6*/ 	.byte	0x3f
	.zero		1


	//   ....[66]....
        /*0cf8*/ 	.word	0x00013d50
        /*0cfc*/ 	.word	0x00000000
        /*0d00*/ 	.word	0x00030860
        /*0d04*/ 	.short	0x010a
        /*0d06*/ 	.byte	0x3f
	.zero		1


	//   ....[67]....
        /*0d08*/ 	.word	0x00014f80
        /*0d0c*/ 	.word	0x00000004
        /*0d10*/ 	.word	0x00030820
        /*0d14*/ 	.short	0x010a
        /*0d16*/ 	.byte	0x3f
	.zero		1


	//   ....[68]....
        /*0d18*/ 	.word	0x00015120
        /*0d1c*/ 	.word	0x00000005
        /*0d20*/ 	.word	0x00030840
        /*0d24*/ 	.short	0x010a
        /*0d26*/ 	.byte	0x3f
	.zero		1


	//   ....[69]....
        /*0d28*/ 	.word	0x00015170
        /*0d2c*/ 	.word	0x0000001b
        /*0d30*/ 	.word	0x00030840
        /*0d34*/ 	.short	0x010a
        /*0d36*/ 	.byte	0x3f
	.zero		1


	//   ....[70]....
        /*0d38*/ 	.word	0x000151c0
        /*0d3c*/ 	.word	0x00000005
        /*0d40*/ 	.word	0x00030860
        /*0d44*/ 	.short	0x010a
        /*0d46*/ 	.byte	0x3f
	.zero		1


	//----- nvinfo : EIATTR_NUM_MBARRIERS
	.align		4
.L_621:
        /*0d48*/ 	.byte	0x03, 0x38
        /*0d4a*/ 	.short	0x0016


	//----- nvinfo : EIATTR_EXIT_INSTR_OFFSETS
	.align		4
        /*0d4c*/ 	.byte	0x04, 0x1c
        /*0d4e*/ 	.short	(.L_623 - .L_622)


	//   ....[0]....
.L_622:
        /*0d50*/ 	.word	0x00000990


	//   ....[1]....
        /*0d54*/ 	.word	0x0000bc30


	//   ....[2]....
        /*0d58*/ 	.word	0x000116b0


	//----- nvinfo : EIATTR_MAX_THREADS
	.align		4
.L_623:
        /*0d5c*/ 	.byte	0x04, 0x05
        /*0d5e*/ 	.short	(.L_625 - .L_624)
.L_624:
        /*0d60*/ 	.word	0x00000180
        /*0d64*/ 	.word	0x00000001
        /*0d68*/ 	.word	0x00000001


	//----- nvinfo : EIATTR_CRS_STACK_SIZE
	.align		4
.L_625:
        /*0d6c*/ 	.byte	0x04, 0x1e
        /*0d6e*/ 	.short	(.L_627 - .L_626)
.L_626:
        /*0d70*/ 	.word	0x00000000


	//----- nvinfo : EIATTR_CBANK_PARAM_SIZE
	.align		4
.L_627:
        /*0d74*/ 	.byte	0x03, 0x19
        /*0d76*/ 	.short	0x0af0


	//----- nvinfo : EIATTR_PARAM_CBANK
	.align		4
        /*0d78*/ 	.byte	0x04, 0x0a
        /*0d7a*/ 	.short	(.L_629 - .L_628)
	.align		4
.L_628:
        /*0d7c*/ 	.word	index@(.nv.constant0._ZN7cutlass13device_kernelIN5flash11enable_sm90INS1_16FlashAttnFwdSm90INS1_25CollectiveMainloopFwdSm90ILi2EN4cute5tupleIJNS5_1CILi1EEES8_S8_EEENS6_IJNS7_ILi128EEENS7_ILi96EEENS7_ILi192EEEEEELi192ENS_6half_tEfNS_4arch4Sm90ELb0ELb0ELb1ELb1ELb1ELb0ELb0ELb1ELb1ELb1ELb1ELb0EEENS1_21CollectiveEpilogueFwdINS6_IJSA_SC_SB_EEES9_SE_SG_Li256ELb1ELb1ELb1ELb0EEENS1_36VarlenDynamicPersistentTileSchedulerILi128ELi96ELi256ELi128ELb1ELb1ELb1ELb0ELb1ELb1EEEEEEEEEvNT_6ParamsE)
        /*0d80*/ 	.short	0x0210
        /*0d82*/ 	.short	0x0af0


	//----- nvinfo : EIATTR_SW_WAR
	.align		4
.L_629:
        /*0d84*/ 	.byte	0x04, 0x36
        /*0d86*/ 	.short	(.L_631 - .L_630)
.L_630:
        /*0d88*/ 	.word	0x00000008
.L_631:


//--------------------- .nv.info._ZN7cutlass13device_kernelIN5flash11enable_sm90INS1_16FlashAttnFwdSm90INS1_25CollectiveMainloopFwdSm90ILi2EN4cute5tupleIJNS5_1CILi1EEES8_S8_EEENS6_IJNS7_ILi128EEENS7_ILi96EEENS7_ILi192EEEEEELi192ENS_6half_tEfNS_4arch4Sm90ELb0ELb0ELb1ELb1ELb1ELb1ELb0ELb1ELb1ELb1ELb1ELb0EEENS1_21CollectiveEpilogueFwdINS6_IJSA_SC_SB_EEES9_SE_SG_Li256ELb1ELb1ELb1ELb0EEENS1_36VarlenDynamicPersistentTileSchedulerILi128ELi96ELi256ELi128ELb1ELb1ELb1ELb0ELb1ELb1EEEEEEEEEvNT_6ParamsE --------------------------
	.section	.nv.info._ZN7cutlass13device_kernelIN5flash11enable_sm90INS1_16FlashAttnFwdSm90INS1_25CollectiveMainloopFwdSm90ILi2EN4cute5tupleIJNS5_1CILi1EEES8_S8_EEENS6_IJNS7_ILi128EEENS7_ILi96EEENS7_ILi192EEEEEELi192ENS_6half_tEfNS_4arch4Sm90ELb0ELb0ELb1ELb1ELb1ELb1ELb0ELb1ELb1ELb1ELb1ELb0EEENS1_21CollectiveEpilogueFwdINS6_IJSA_SC_SB_EEES9_SE_SG_Li256ELb1ELb1ELb1ELb0EEENS1_36VarlenDynamicPersistentTileSchedulerILi128ELi96ELi256ELi128ELb1ELb1ELb1ELb0ELb1ELb1EEEEEEEEEvNT_6ParamsE,"",@"SHT_CUDA_INFO"
	.sectionflags	@""
	.align	4


	//----- nvinfo : EIATTR_CUDA_API_VERSION
	.align		4
        /*0000*/ 	.byte	0x04, 0x37
        /*0002*/ 	.short	(.L_633 - .L_632)
.L_632:
        /*0004*/ 	.word	0x00000082


	//----- nvinfo : EIATTR_KPARAM_INFO
	.align		4
.L_633:
        /*0008*/ 	.byte	0x04, 0x17
        /*000a*/ 	.short	(.L_635 - .L_634)
.L_634:
        /*000c*/ 	.word	0x00000000
        /*0010*/ 	.short	0x0000
        /*0012*/ 	.short	0x0070
        /*0014*/ 	.byte	0x00, 0xf0, 0x01, 0x2a


	//----- nvinfo : EIATTR_SPARSE_MMA_MASK
	.align		4
.L_635:
        /*0018*/ 	.byte	0x03, 0x50
        /*001a*/ 	.short	0x0000


	//----- nvinfo : EIATTR_MAXREG_COUNT
	.align		4
        /*001c*/ 	.byte	0x03, 0x1b
        /*001e*/ 	.short	0x00a8


	//----- nvinfo : EIATTR_NUM_BARRIERS
	.align		4
        /*0020*/ 	.byte	0x02, 0x4c
        /*0022*/ 	.byte	0x10
	.zero		1


	//----- nvinfo : EIATTR_EXTERNS
	.align		4
        /*0024*/ 	.byte	0x04, 0x0f
        /*0026*/ 	.short	(.L_637 - .L_636)


	//   ....[0]....
	.align		4
.L_636:
        /*0028*/ 	.word	index@(__assertfail)


	//----- nvinfo : EIATTR_ANNOTATIONS
	.align		4
.L_637:
        /*002c*/ 	.byte	0x04, 0x55
        /*002e*/ 	.short	(.L_639 - .L_638)


	//   ....[0]....
.L_638:
        /* <DEDUP_REMOVED lines=105> */


	//----- nvinfo : EIATTR_MERCURY_ISA_VERSION
	.align		4
.L_639:
        /*06b0*/ 	.byte	0x03, 0x5f
        /*06b2*/ 	.short	0x0101


	//----- nvinfo : EIATTR_UNUSED_LOAD_BYTE_OFFSET
	.align		4
        /*06b4*/ 	.byte	0x04, 0x44
        /*06b6*/ 	.short	(.L_641 - .L_640)


	//   ....[0]....
.L_640:
        /*06b8*/ 	.word	0x00000a30
        /*06bc*/ 	.word	0x0000fff0


	//   ....[1]....
        /*06c0*/ 	.word	0x00017d90
        /*06c4*/ 	.word	0x0000fff0


	//----- nvinfo : EIATTR_INT_WARP_WIDE_INSTR_OFFSETS
	.align		4
.L_641:
        /*06c8*/ 	.byte	0x04, 0x31
        /*06ca*/ 	.short	(.L_643 - .L_642)


	//   ....[0]....
.L_642:
        /*06cc*/ 	.word	0x00000130


	//   ....[1]....
        /*06d0*/ 	.word	0x00000170


	//   ....[2]....
        /*06d4*/ 	.word	0x000001e0


	//   ....[3]....
        /*06d8*/ 	.word	0x0001e6e0


	//   ....[4]....
        /*06dc*/ 	.word	0x0001e770


	//   ....[5]....
        /*06e0*/ 	.word	0x00021600


	//   ....[6]....
        /*06e4*/ 	.word	0x00021690


	//----- nvinfo : EIATTR_COOP_GROUP_MASK_REGIDS
	.align		4
.L_643:
        /*06e8*/ 	.byte	0x04, 0x29
        /*06ea*/ 	.short	(.L_645 - .L_644)


	//   ....[0]....
.L_644:
        /*06ec*/ 	.word	0xffffffff


	//   ....[1]....
        /*06f0*/ 	.word	0xffffffff


	//   ....[2]....
        /*06f4*/ 	.word	0xffffffff


	//   ....[3]....
        /*06f8*/ 	.word	0xffffffff


	//   ....[4]....
        /*06fc*/ 	.word	0xffffffff


	//   ....[5]....
        /*0700*/ 	.word	0xffffffff


	//   ....[6]....
        /*0704*/ 	.word	0xffffffff


	//   ....[7]....
        /*0708*/ 	.word	0xffffffff


	//   ....[8]....
        /*070c*/ 	.word	0xffffffff


	//   ....[9]....
        /*0710*/ 	.word	0xffffffff


	//   ....[10]....
        /*0714*/ 	.word	0xffffffff


	//   ....[11]....
        /*0718*/ 	.word	0xffffffff


	//   ....[12]....
        /*071c*/ 	.word	0xffffffff


	//   ....[13]....
        /*0720*/ 	.word	0xffffffff


	//   ....[14]....
        /*0724*/ 	.word	0xffffffff


	//   ....[15]....
        /*0728*/ 	.word	0xffffffff


	//   ....[16]....
        /*072c*/ 	.word	0xffffffff


	//   ....[17]....
        /*0730*/ 	.word	0xffffffff


	//   ....[18]....
        /*0734*/ 	.word	0xffffffff


	//   ....[19]....
        /*0738*/ 	.word	0xffffffff


	//   ....[20]....
        /*073c*/ 	.word	0xffffffff


	//   ....[21]....
        /*0740*/ 	.word	0xffffffff


	//   ....[22]....
        /*0744*/ 	.word	0xffffffff


	//   ....[23]....
        /*0748*/ 	.word	0xffffffff


	//   ....[24]....
        /*074c*/ 	.word	0xffffffff


	//   ....[25]....
        /*0750*/ 	.word	0xffffffff


	//   ....[26]....
        /*0754*/ 	.word	0xffffffff


	//   ....[27]....
        /*0758*/ 	.word	0xffffffff


	//   ....[28]....
        /*075c*/ 	.word	0xffffffff


	//   ....[29]....
        /*0760*/ 	.word	0xffffffff


	//   ....[30]....
        /*0764*/ 	.word	0xffffffff


	//   ....[31]....
        /*0768*/ 	.word	0xffffffff


	//   ....[32]....
        /*076c*/ 	.word	0xffffffff


	//   ....[33]....
        /*0770*/ 	.word	0xffffffff


	//   ....[34]....
        /*0774*/ 	.word	0xffffffff


	//   ....[35]....
        /*0778*/ 	.word	0xffffffff


	//   ....[36]....
        /*077c*/ 	.word	0xffffffff


	//   ....[37]....
        /*0780*/ 	.word	0xffffffff


	//   ....[38]....
        /*0784*/ 	.word	0xffffffff


	//   ....[39]....
        /*0788*/ 	.word	0xffffffff


	//   ....[40]....
        /*078c*/ 	.word	0xffffffff


	//   ....[41]....
        /*0790*/ 	.word	0xffffffff


	//   ....[42]....
        /*0794*/ 	.word	0xffffffff


	//   ....[43]....
        /*0798*/ 	.word	0xffffffff


	//   ....[44]....
        /*079c*/ 	.word	0xffffffff


	//   ....[45]....
        /*07a0*/ 	.word	0xffffffff


	//   ....[46]....
        /*07a4*/ 	.word	0xffffffff


	//   ....[47]....
        /*07a8*/ 	.word	0xffffffff


	//   ....[48]....
        /*07ac*/ 	.word	0xffffffff


	//   ....[49]....
        /*07b0*/ 	.word	0xffffffff


	//   ....[50]....
        /*07b4*/ 	.word	0xffffffff


	//   ....[51]....
        /*07b8*/ 	.word	0xffffffff


	//   ....[52]....
        /*07bc*/ 	.word	0xffffffff


	//   ....[53]....
        /*07c0*/ 	.word	0xffffffff


	//   ....[54]....
        /*07c4*/ 	.word	0xffffffff


	//   ....[55]....
        /*07c8*/ 	.word	0xffffffff


	//   ....[56]....
        /*07cc*/ 	.word	0xffffffff


	//   ....[57]....
        /*07d0*/ 	.word	0xffffffff


	//   ....[58]....
        /*07d4*/ 	.word	0xffffffff


	//   ....[59]....
        /*07d8*/ 	.word	0xffffffff


	//   ....[60]....
        /*07dc*/ 	.word	0xffffffff


	//   ....[61]....
        /*07e0*/ 	.word	0xffffffff


	//   ....[62]....
        /*07e4*/ 	.word	0xffffffff


	//   ....[63]....
        /*07e8*/ 	.word	0xffffffff


	//   ....[64]....
        /*07ec*/ 	.word	0xffffffff


	//   ....[65]....
        /*07f0*/ 	.word	0xffffffff


	//   ....[66]....
        /*07f4*/ 	.word	0xffffffff


	//   ....[67]....
        /*07f8*/ 	.word	0xffffffff


	//   ....[68]....
        /*07fc*/ 	.word	0xffffffff


	//   ....[69]....
        /*0800*/ 	.word	0xffffffff


	//   ....[70]....
        /*0804*/ 	.word	0xffffffff


	//   ....[71]....
        /*0808*/ 	.word	0xffffffff


	//   ....[72]....
        /*080c*/ 	.word	0xffffffff


	//   ....[73]....
        /*0810*/ 	.word	0xffffffff


	//   ....[74]....
        /*0814*/ 	.word	0xffffffff


	//   ....[75]....
        /*0818*/ 	.word	0xffffffff


	//   ....[76]....
        /*081c*/ 	.word	0xffffffff


	//   ....[77]....
        /*0820*/ 	.word	0xffffffff


	//   ....[78]....
        /*0824*/ 	.word	0xffffffff


	//   ....[79]....
        /*0828*/ 	.word	0xffffffff


	//   ....[80]....
        /*082c*/ 	.word	0xffffffff


	//   ....[81]....
        /*0830*/ 	.word	0xffffffff


	//   ....[82]....
        /*0834*/ 	.word	0xffffffff


	//   ....[83]....
        /*0838*/ 	.word	0xffffffff


	//   ....[84]....
        /*083c*/ 	.word	0xffffffff


	//   ....[85]....
        /*0840*/ 	.word	0xffffffff


	//   ....[86]....
        /*0844*/ 	.word	0xffffffff


	//   ....[87]....
        /*0848*/ 	.word	0xffffffff


	//   ....[88]....
        /*084c*/ 	.word	0xffffffff


	//   ....[89]....
        /*0850*/ 	.word	0xffffffff


	//   ....[90]....
        /*0854*/ 	.word	0xffffffff


	//   ....[91]....
        /*0858*/ 	.word	0xffffffff


	//   ....[92]....
        /*085c*/ 	.word	0xffffffff


	//   ....[93]....
        /*0860*/ 	.word	0xffffffff


	//   ....[94]....
        /*0864*/ 	.word	0xffffffff


	//   ....[95]....
        /*0868*/ 	.word	0xffffffff


	//   ....[96]....
        /*086c*/ 	.word	0xffffffff


	//   ....[97]....
        /*0870*/ 	.word	0xffffffff


	//   ....[98]....
        /*0874*/ 	.word	0xffffffff


	//   ....[99]....
        /*0878*/ 	.word	0xffffffff


	//   ....[100]....
        /*087c*/ 	.word	0xffffffff


	//   ....[101]....
        /*0880*/ 	.word	0xffffffff


	//   ....[102]....
        /*0884*/ 	.word	0xffffffff


	//   ....[103]....
        /*0888*/ 	.word	0xffffffff


	//   ....[104]....
        /*088c*/ 	.word	0xffffffff


	//   ....[105]....
        /*0890*/ 	.word	0xffffffff


	//   ....[106]....
        /*0894*/ 	.word	0xffffffff


	//   ....[107]....
        /*0898*/ 	.word	0xffffffff


	//   ....[108]....
        /*089c*/ 	.word	0xffffffff


	//   ....[109]....
        /*08a0*/ 	.word	0xffffffff


	//   ....[110]....
        /*08a4*/ 	.word	0xffffffff


	//   ....[111]....
        /*08a8*/ 	.word	0xffffffff


	//   ....[112]....
        /*08ac*/ 	.word	0xffffffff


	//   ....[113]....
        /*08b0*/ 	.word	0xffffffff


	//   ....[114]....
        /*08b4*/ 	.word	0xffffffff


	//   ....[115]....
        /*08b8*/ 	.word	0xffffffff


	//   ....[116]....
        /*08bc*/ 	.word	0xffffffff


	//   ....[117]....
        /*08c0*/ 	.word	0xffffffff


	//   ....[118]....
        /*08c4*/ 	.word	0xffffffff


	//   ....[119]....
        /*08c8*/ 	.word	0xffffffff


	//   ....[120]....
        /*08cc*/ 	.word	0xffffffff


	//   ....[121]....
        /*08d0*/ 	.word	0xffffffff


	//   ....[122]....
        /*08d4*/ 	.word	0xffffffff


	//   ....[123]....
        /*08d8*/ 	.word	0xffffffff


	//   ....[124]....
        /*08dc*/ 	.word	0xffffffff


	//   ....[125]....
        /*08e0*/ 	.word	0xffffffff


	//   ....[126]....
        /*08e4*/ 	.word	0xffffffff


	//   ....[127]....
        /*08e8*/ 	.word	0xffffffff


	//   ....[128]....
        /*08ec*/ 	.word	0xffffffff


	//   ....[129]....
        /*08f0*/ 	.word	0xffffffff


	//   ....[130]....
        /*08f4*/ 	.word	0xffffffff


	//   ....[131]....
        /*08f8*/ 	.word	0xffffffff


	//   ....[132]....
        /*08fc*/ 	.word	0xffffffff


	//   ....[133]....
        /*0900*/ 	.word	0xffffffff


	//   ....[134]....
        /*0904*/ 	.word	0xffffffff


	//   ....[135]....
        /*0908*/ 	.word	0xffffffff


	//   ....[136]....
        /*090c*/ 	.word	0xffffffff


	//   ....[137]....
        /*0910*/ 	.word	0xffffffff


	//   ....[138]....
        /*0914*/ 	.word	0xffffffff


	//   ....[139]....
        /*0918*/ 	.word	0xffffffff


	//   ....[140]....
        /*091c*/ 	.word	0xffffffff


	//   ....[141]....
        /*0920*/ 	.word	0xffffffff


	//   ....[142]....
        /*0924*/ 	.word	0xffffffff


	//   ....[143]....
        /*0928*/ 	.word	0xffffffff


	//   ....[144]....
        /*092c*/ 	.word	0xffffffff


	//   ....[145]....
        /*0930*/ 	.word	0xffffffff


	//   ....[146]....
        /*0934*/ 	.word	0xffffffff


	//   ....[147]....
        /*0938*/ 	.word	0xffffffff


	//   ....[148]....
        /*093c*/ 	.word	0xffffffff


	//   ....[149]....
        /*0940*/ 	.word	0xffffffff


	//   ....[150]....
        /*0944*/ 	.word	0xffffffff


	//   ....[151]....
        /*0948*/ 	.word	0xffffffff


	//   ....[152]....
        /*094c*/ 	.word	0xffffffff


	//   ....[153]....
        /*0950*/ 	.word	0xffffffff


	//   ....[154]....
        /*0954*/ 	.word	0xffffffff


	//   ....[155]....
        /*0958*/ 	.word	0xffffffff


	//   ....[156]....
        /*095c*/ 	.word	0xffffffff


	//   ....[157]....
        /*0960*/ 	.word	0xffffffff


	//   ....[158]....
        /*0964*/ 	.word	0xffffffff


	//   ....[159]....
        /*0968*/ 	.word	0xffffffff


	//   ....[160]....
        /*096c*/ 	.word	0xffffffff


	//   ....[161]....
        /*0970*/ 	.word	0xffffffff


	//   ....[162]....
        /*0974*/ 	.word	0xffffffff


	//   ....[163]....
        /*0978*/ 	.word	0xffffffff


	//   ....[164]....
        /*097c*/ 	.word	0xffffffff


	//   ....[165]....
        /*0980*/ 	.word	0xffffffff


	//   ....[166]....
        /*0984*/ 	.word	0xffffffff


	//   ....[167]....
        /*0988*/ 	.word	0xffffffff


	//   ....[168]....
        /*098c*/ 	.word	0xffffffff


	//   ....[169]....
        /*0990*/ 	.word	0x0500000f


	//   ....[170]....
        /*0994*/ 	.word	0x0500000f


	//   ....[171]....
        /*0998*/ 	.word	0x0500000f


	//   ....[172]....
        /*099c*/ 	.word	0x0500000f


	//   ....[173]....
        /*09a0*/ 	.word	0x0500000f


	//   ....[174]....
        /*09a4*/ 	.word	0x0500000f


	//   ....[175]....
        /*09a8*/ 	.word	0x0500000f


	//   ....[176]....
        /*09ac*/ 	.word	0x0500000f


	//   ....[177]....
        /*09b0*/ 	.word	0x0500000f


	//   ....[178]....
        /*09b4*/ 	.word	0x0500000f


	//   ....[179]....
        /*09b8*/ 	.word	0x0500000f


	//   ....[180]....
        /*09bc*/ 	.word	0x0500000f


	//   ....[181]....
        /*09c0*/ 	.word	0x0500000f


	//   ....[182]....
        /*09c4*/ 	.word	0x0500000f


	//   ....[183]....
        /*09c8*/ 	.word	0x0500000f


	//   ....[184]....
        /*09cc*/ 	.word	0x0500000f


	//   ....[185]....
        /*09d0*/ 	.word	0x0500000f


	//   ....[186]....
        /*09d4*/ 	.word	0x0500000f


	//   ....[187]....
        /*09d8*/ 	.word	0x0500000f


	//   ....[188]....
        /*09dc*/ 	.word	0x0500000f


	//   ....[189]....
        /*09e0*/ 	.word	0x0500000f


	//   ....[190]....
        /*09e4*/ 	.word	0x0500000f


	//   ....[191]....
        /*09e8*/ 	.word	0x0500000f


	//   ....[192]....
        /*09ec*/ 	.word	0x0500000f


	//   ....[193]....
        /*09f0*/ 	.word	0x0500000f


	//   ....[194]....
        /*09f4*/ 	.word	0x0500000f


	//   ....[195]....
        /*09f8*/ 	.word	0x0500000f


	//   ....[196]....
        /*09fc*/ 	.word	0x0500000f


	//   ....[197]....
        /*0a00*/ 	.word	0x0500000f


	//   ....[198]....
        /*0a04*/ 	.word	0x0500000f


	//   ....[199]....
        /*0a08*/ 	.word	0x0500000f


	//   ....[200]....
        /*0a0c*/ 	.word	0x0500000f


	//   ....[201]....
        /*0a10*/ 	.word	0x0500000f


	//   ....[202]....
        /*0a14*/ 	.word	0x0500000f


	//   ....[203]....
        /*0a18*/ 	.word	0x0500000f


	//   ....[204]....
        /*0a1c*/ 	.word	0x0500000f


	//   ....[205]....
        /*0a20*/ 	.word	0x0500000f


	//   ....[206]....
        /*0a24*/ 	.word	0x0500000f


	//   ....[207]....
        /*0a28*/ 	.word	0x0500000f


	//   ....[208]....
        /*0a2c*/ 	.word	0x0500000f


	//   ....[209]....
        /*0a30*/ 	.word	0x0500000f


	//   ....[210]....
        /*0a34*/ 	.word	0x0500000f


	//   ....[211]....
        /*0a38*/ 	.word	0x0500000f


	//   ....[212]....
        /*0a3c*/ 	.word	0x0500000f


	//   ....[213]....
        /*0a40*/ 	.word	0x0500000f


	//   ....[214]....
        /*0a44*/ 	.word	0x0500000f


	//   ....[215]....
        /*0a48*/ 	.word	0x0500000f


	//   ....[216]....
        /*0a4c*/ 	.word	0x0500000f


	//   ....[217]....
        /*0a50*/ 	.word	0x0500000f


	//   ....[218]....
        /*0a54*/ 	.word	0x0500000f


	//   ....[219]....
        /*0a58*/ 	.word	0x0500000f


	//   ....[220]....
        /*0a5c*/ 	.word	0x0500000f


	//   ....[221]....
        /*0a60*/ 	.word	0x0500000f


	//   ....[222]....
        /*0a64*/ 	.word	0x0500000f


	//   ....[223]....
        /*0a68*/ 	.word	0x0500000f


	//   ....[224]....
        /*0a6c*/ 	.word	0x0500000f


	//   ....[225]....
        /*0a70*/ 	.word	0x0500000f


	//   ....[226]....
        /*0a74*/ 	.word	0x0500000f


	//   ....[227]....
        /*0a78*/ 	.word	0x0500000f


	//   ....[228]....
        /*0a7c*/ 	.word	0x0500000f


	//   ....[229]....
        /*0a80*/ 	.word	0x0500000f


	//   ....[230]....
        /*0a84*/ 	.word	0x0500000f


	//   ....[231]....
        /*0a88*/ 	.word	0x0500000f


	//   ....[232]....
        /*0a8c*/ 	.word	0x0500000f


	//   ....[233]....
        /*0a90*/ 	.word	0x0500000f


	//   ....[234]....
        /*0a94*/ 	.word	0x0500000f


	//   ....[235]....
        /*0a98*/ 	.word	0x0500000f


	//   ....[236]....
        /*0a9c*/ 	.word	0x0500000f


	//   ....[237]....
        /*0aa0*/ 	.word	0x0500000f


	//   ....[238]....
        /*0aa4*/ 	.word	0x0500000f


	//   ....[239]....
        /*0aa8*/ 	.word	0x0500000f


	//   ....[240]....
        /*0aac*/ 	.word	0x0500000f


	//   ....[241]....
        /*0ab0*/ 	.word	0x0500000f


	//   ....[242]....
        /*0ab4*/ 	.word	0x0500000f


	//   ....[243]....
        /*0ab8*/ 	.word	0x0500000f


	//   ....[244]....
        /*0abc*/ 	.word	0x0500000f


	//   ....[245]....
        /*0ac0*/ 	.word	0x0500000f


	//   ....[246]....
        /*0ac4*/ 	.word	0x0500000f


	//   ....[247]....
        /*0ac8*/ 	.word	0x0500000f


	//   ....[248]....
        /*0acc*/ 	.word	0x0500000f


	//   ....[249]....
        /*0ad0*/ 	.word	0x0500000f


	//   ....[250]....
        /*0ad4*/ 	.word	0x0500000f


	//   ....[251]....
        /*0ad8*/ 	.word	0x0500000f


	//   ....[252]....
        /*0adc*/ 	.word	0x0500000f


	//   ....[253]....
        /*0ae0*/ 	.word	0x0500000f


	//   ....[254]....
        /*0ae4*/ 	.word	0x0500000f


	//   ....[255]....
        /*0ae8*/ 	.word	0x0500000f


	//   ....[0]....
        /*0aec*/ 	.word	0x0500000f


	//   ....[1]....
        /*0af0*/ 	.word	0x0500000f


	//   ....[2]....
        /*0af4*/ 	.word	0x0500000f


	//   ....[3]....
        /*0af8*/ 	.word	0x0500000f


	//   ....[4]....
        /*0afc*/ 	.word	0x0500000f


	//   ....[5]....
        /*0b00*/ 	.word	0x0500000f


	//   ....[6]....
        /*0b04*/ 	.word	0x0500000f


	//   ....[7]....
        /*0b08*/ 	.word	0x0500000f


	//   ....[8]....
        /*0b0c*/ 	.word	0x0500000f


	//   ....[9]....
        /*0b10*/ 	.word	0x0500000f


	//   ....[10]....
        /*0b14*/ 	.word	0x0500000f


	//   ....[11]....
        /*0b18*/ 	.word	0x0500000f


	//   ....[12]....
        /*0b1c*/ 	.word	0x0500000f


	//   ....[13]....
        /*0b20*/ 	.word	0x0500000f


	//   ....[14]....
        /*0b24*/ 	.word	0x0500000f


	//   ....[15]....
        /*0b28*/ 	.word	0x0500000f


	//   ....[16]....
        /*0b2c*/ 	.word	0x0500000f


	//   ....[17]....
        /*0b30*/ 	.word	0x0500000f


	//----- nvinfo : EIATTR_COOP_GROUP_INSTR_OFFSETS
	.align		4
.L_645:
        /*0b34*/ 	.byte	0x04, 0x28
        /*0b36*/ 	.short	(.L_647 - .L_646)


	//   ....[0]....
.L_646:
        /*0b38*/ 	.word	0x00000060


	//   ....[1]....
        /*0b3c*/ 	.word	0x00000140


	//   ....[2]....
        /*0b40*/ 	.word	0x00000190


	//   ....[3]....
        /*0b44*/ 	.word	0x000003c0


	//   ....[4]....
        /*0b48*/ 	.word	0x00000520


	//   ....[5]....
        /*0b4c*/ 	.word	0x00000640


	//   ....[6]....
        /*0b50*/ 	.word	0x000007a0


	//   ....[7]....
        /*0b54*/ 	.word	0x00003d40


	//   ....[8]....
        /*0b58*/ 	.word	0x00003d50


	//   ....[9]....
        /*0b5c*/ 	.word	0x000052b0


	//   ....[10]....
        /*0b60*/ 	.word	0x000052c0


	//   ....[11]....
        /*0b64*/ 	.word	0x00007330


	//   ....[12]....
        /*0b68*/ 	.word	0x00007340


	//   ....[13]....
        /*0b6c*/ 	.word	0x00008a50


	//   ....[14]....
        /*0b70*/ 	.word	0x00008a60


	//   ....[15]....
        /*0b74*/ 	.word	0x0000a2f0


	//   ....[16]....
        /*0b78*/ 	.word	0x0000a300


	//   ....[17]....
        /*0b7c*/ 	.word	0x0000a590


	//   ....[18]....
        /*0b80*/ 	.word	0x0000a5a0


	//   ....[19]....
        /*0b84*/ 	.word	0x0000aaa0


	//   ....[20]....
        /*0b88*/ 	.word	0x0000aac0


	//   ....[21]....
        /*0b8c*/ 	.word	0x0000ad00


	//   ....[22]....
        /*0b90*/ 	.word	0x0000ad20


	//   ....[23]....
        /*0b94*/ 	.word	0x0000b6f0


	//   ....[24]....
        /*0b98*/ 	.word	0x0000bc50


	//   ....[25]....
        /*0b9c*/ 	.word	0x0000bc60


	//   ....[26]....
        /*0ba0*/ 	.word	0x0000bc70


	//   ....[27]....
        /*0ba4*/ 	.word	0x0000bc80


	//   ....[28]....
        /*0ba8*/ 	.word	0x0000e7e0


	//   ....[29]....
        /*0bac*/ 	.word	0x0000e7f0


	//   ....[30]....
        /*0bb0*/ 	.word	0x0000e800


	//   ....[31]....
        /*0bb4*/ 	.word	0x0000e810


	//   ....[32]....
        /*0bb8*/ 	.word	0x00012e40


	//   ....[33]....
        /*0bbc*/ 	.word	0x00012e70


	//   ....[34]....
        /*0bc0*/ 	.word	0x000132a0


	//   ....[35]....
        /*0bc4*/ 	.word	0x00013360


	//   ....[36]....
        /*0bc8*/ 	.word	0x00015bd0


	//   ....[37]....
        /*0bcc*/ 	.word	0x00015c30


	//   ....[38]....
        /*0bd0*/ 	.word	0x00015f00


	//   ....[39]....
        /*0bd4*/ 	.word	0x00015f20


	//   ....[40]....
        /*0bd8*/ 	.word	0x000174b0


	//   ....[41]....
        /*0bdc*/ 	.word	0x000174c0


	//   ....[42]....
        /*0be0*/ 	.word	0x000174f0


	//   ....[43]....
        /*0be4*/ 	.word	0x00017500


	//   ....[44]....
        /*0be8*/ 	.word	0x00018b30


	//   ....[45]....
        /*0bec*/ 	.word	0x00018b40


	//   ....[46]....
        /*0bf0*/ 	.word	0x00018b50


	//   ....[47]....
        /*0bf4*/ 	.word	0x00018b60


	//   ....[48]....
        /*0bf8*/ 	.word	0x00019440


	//   ....[49]....
        /*0bfc*/ 	.word	0x000194a0


	//   ....[50]....
        /*0c00*/ 	.word	0x000195d0


	//   ....[51]....
        /*0c04*/ 	.word	0x00019600


	//   ....[52]....
        /*0c08*/ 	.word	0x00019720


	//   ....[53]....
        /*0c0c*/ 	.word	0x00019740


	//   ....[54]....
        /*0c10*/ 	.word	0x00019850


	//   ....[55]....
        /*0c14*/ 	.word	0x00019870


	//   ....[56]....
        /*0c18*/ 	.word	0x00019f30


	//   ....[57]....
        /*0c1c*/ 	.word	0x00019f40


	//   ....[58]....
        /*0c20*/ 	.word	0x0001a580


	//   ....[59]....
        /*0c24*/ 	.word	0x0001a590


	//   ....[60]....
        /*0c28*/ 	.word	0x0001b4c0


	//   ....[61]....
        /*0c2c*/ 	.word	0x0001b4f0


	//   ....[62]....
        /*0c30*/ 	.word	0x0001b600


	//   ....[63]....
        /*0c34*/ 	.word	0x0001b620


	//   ....[64]....
        /*0c38*/ 	.word	0x0001b720


	//   ....[65]....
        /*0c3c*/ 	.word	0x0001b740


	//   ....[66]....
        /*0c40*/ 	.word	0x0001b850


	//   ....[67]....
        /*0c44*/ 	.word	0x0001b870


	//   ....[68]....
        /*0c48*/ 	.word	0x0001ba00


	//   ....[69]....
        /*0c4c*/ 	.word	0x0001bc10


	//   ....[70]....
        /*0c50*/ 	.word	0x0001bc40


	//   ....[71]....
        /*0c54*/ 	.word	0x0001bc70


	//   ....[72]....
        /*0c58*/ 	.word	0x0001bca0


	//   ....[73]....
        /*0c5c*/ 	.word	0x0001bcd0


	//   ....[74]....
        /*0c60*/ 	.word	0x0001bd00


	//   ....[75]....
        /*0c64*/ 	.word	0x0001be90


	//   ....[76]....
        /*0c68*/ 	.word	0x0001bec0


	//   ....[77]....
        /*0c6c*/ 	.word	0x0001bef0


	//   ....[78]....
        /*0c70*/ 	.word	0x0001bf20


	//   ....[79]....
        /*0c74*/ 	.word	0x0001bf50


	//   ....[80]....
        /*0c78*/ 	.word	0x0001bf80


	//   ....[81]....
        /*0c7c*/ 	.word	0x0001c010


	//   ....[82]....
        /*0c80*/ 	.word	0x0001c040


	//   ....[83]....
        /*0c84*/ 	.word	0x0001c050


	//   ....[84]....
        /*0c88*/ 	.word	0x0001c0e0


	//   ....[85]....
        /*0c8c*/ 	.word	0x0001d050


	//   ....[86]....
        /*0c90*/ 	.word	0x0001f2b0


	//   ....[87]....
        /*0c94*/ 	.word	0x0001f2d0


	//   ....[88]....
        /*0c98*/ 	.word	0x0001f380


	//   ....[89]....
        /*0c9c*/ 	.word	0x0001f3a0


	//   ....[90]....
        /*0ca0*/ 	.word	0x0001f440


	//   ....[91]....
        /*0ca4*/ 	.word	0x0001f460


	//   ....[92]....
        /*0ca8*/ 	.word	0x0001f500


	//   ....[93]....
        /*0cac*/ 	.word	0x0001f520


	//   ....[94]....
        /*0cb0*/ 	.word	0x0001f5c0


	//   ....[95]....
        /*0cb4*/ 	.word	0x0001f5e0


	//   ....[96]....
        /*0cb8*/ 	.word	0x0001f5f0


	//   ....[97]....
        /*0cbc*/ 	.word	0x0001f680


	//   ....[98]....
        /*0cc0*/ 	.word	0x0001fdb0


	//   ....[99]....
        /*0cc4*/ 	.word	0x0001fde0


	//   ....[100]....
        /*0cc8*/ 	.word	0x0001fe40


	//   ....[101]....
        /*0ccc*/ 	.word	0x0001fe90


	//   ....[102]....
        /*0cd0*/ 	.word	0x0001fed0


	//   ....[103]....
        /*0cd4*/ 	.word	0x0001ff40


	//   ....[104]....
        /*0cd8*/ 	.word	0x0001ff80


	//   ....[105]....
        /*0cdc*/ 	.word	0x0001fff0


	//   ....[106]....
        /*0ce0*/ 	.word	0x00020030


	//   ....[107]....
        /*0ce4*/ 	.word	0x000200a0


	//   ....[108]....
        /*0ce8*/ 	.word	0x000200e0


	//   ....[109]....
        /*0cec*/ 	.word	0x00020150


	//   ....[110]....
        /*0cf0*/ 	.word	0x00020190


	//   ....[111]....
        /*0cf4*/ 	.word	0x00020200


	//   ....[112]....
        /*0cf8*/ 	.word	0x00020220


	//   ....[113]....
        /*0cfc*/ 	.word	0x00020250


	//   ....[114]....
        /*0d00*/ 	.word	0x00020a50


	//   ....[115]....
        /*0d04*/ 	.word	0x00020a60


	//   ....[116]....
        /*0d08*/ 	.word	0x00020a90


	//   ....[117]....
        /*0d0c*/ 	.word	0x00020ae0


	//   ....[118]....
        /*0d10*/ 	.word	0x00020af0


	//   ....[119]....
        /*0d14*/ 	.word	0x00020b50


	//   ....[120]....
        /*0d18*/ 	.word	0x00020b80


	//   ....[121]....
        /*0d1c*/ 	.word	0x00020bc0


	//   ....[122]....
        /*0d20*/ 	.word	0x00020bf0


	//   ....[123]....
        /*0d24*/ 	.word	0x00020c30


	//   ....[124]....
        /*0d28*/ 	.word	0x00020c60


	//   ....[125]....
        /*0d2c*/ 	.word	0x00020ca0


	//   ....[126]....
        /*0d30*/ 	.word	0x00020f40


	//   ....[127]....
        /*0d34*/ 	.word	0x00020f60


	//   ....[128]....
        /*0d38*/ 	.word	0x00020f70


	//   ....[129]....
        /*0d3c*/ 	.word	0x00021000


	//   ....[130]....
        /*0d40*/ 	.word	0x00021010


	//   ....[131]....
        /*0d44*/ 	.word	0x000210a0


	//   ....[132]....
        /*0d48*/ 	.word	0x000210b0


	//   ....[133]....
        /*0d4c*/ 	.word	0x00021140


	//   ....[134]....
        /*0d50*/ 	.word	0x00021150


	//   ....[135]....
        /*0d54*/ 	.word	0x000211e0


	//   ....[136]....
        /*0d58*/ 	.word	0x000211f0


	//   ....[137]....
        /*0d5c*/ 	.word	0x00021200


	//   ....[138]....
        /*0d60*/ 	.word	0x000217f0


	//   ....[139]....
        /*0d64*/ 	.word	0x00021830


	//   ....[140]....
        /*0d68*/ 	.word	0x00021860


	//   ....[141]....
        /*0d6c*/ 	.word	0x000218a0


	//   ....[142]....
        /*0d70*/ 	.word	0x00021930


	//   ....[143]....
        /*0d74*/ 	.word	0x00021960


	//   ....[144]....
        /*0d78*/ 	.word	0x000219d0


	//   ....[145]....
        /*0d7c*/ 	.word	0x000219f0


	//   ....[146]....
        /*0d80*/ 	.word	0x00021a70


	//   ....[147]....
        /*0d84*/ 	.word	0x00021aa0


	//   ....[148]....
        /*0d88*/ 	.word	0x00021ad0


	//   ....[149]....
        /*0d8c*/ 	.word	0x00021b20


	//   ....[150]....
        /*0d90*/ 	.word	0x00021f50


	//   ....[151]....
        /*0d94*/ 	.word	0x00021f80


	//   ....[152]....
        /*0d98*/ 	.word	0x00021ff0


	//   ....[153]....
        /*0d9c*/ 	.word	0x00022020


	//   ....[154]....
        /*0da0*/ 	.word	0x00022050


	//   ....[155]....
        /*0da4*/ 	.word	0x00022080


	//   ....[156]....
        /*0da8*/ 	.word	0x000220b0


	//   ....[157]....
        /*0dac*/ 	.word	0x000220e0


	//   ....[158]....
        /*0db0*/ 	.word	0x00022280


	//   ....[159]....
        /*0db4*/ 	.word	0x000222b0


	//   ....[160]....
        /*0db8*/ 	.word	0x000222e0


	//   ....[161]....
        /*0dbc*/ 	.word	0x00022310


	//   ....[162]....
        /*0dc0*/ 	.word	0x00022340


	//   ....[163]....
        /*0dc4*/ 	.word	0x00022370


	//   ....[164]....
        /*0dc8*/ 	.word	0x00022430


	//   ....[165]....
        /*0dcc*/ 	.word	0x00022450


	//   ....[166]....
        /*0dd0*/ 	.word	0x00022460


	//   ....[167]....
        /*0dd4*/ 	.word	0x000224c0


	//   ....[168]....
        /*0dd8*/ 	.word	0x00022ae0


	//   ....[169]....
        /*0ddc*/ 	.word	0x00022e00


	//   ....[170]....
        /*0de0*/ 	.word	0x00022e90


	//   ....[171]....
        /*0de4*/ 	.word	0x00022f30


	//   ....[172]....
        /*0de8*/ 	.word	0x00022fc0


	//   ....[173]....
        /*0dec*/ 	.word	0x000230b0


	//   ....[174]....
        /*0df0*/ 	.word	0x00023140


	//   ....[175]....
        /*0df4*/ 	.word	0x000231e0


	//   ....[176]....
        /*0df8*/ 	.word	0x00023270


	//   ....[177]....
        /*0dfc*/ 	.word	0x00023360


	//   ....[178]....
        /*0e00*/ 	.word	0x000233f0


	//   ....[179]....
        /*0e04*/ 	.word	0x00023490


	//   ....[180]....
        /*0e08*/ 	.word	0x00023520


	//   ....[181]....
        /*0e0c*/ 	.word	0x00023610


	//   ....[182]....
        /*0e10*/ 	.word	0x000236a0


	//   ....[183]....
        /*0e14*/ 	.word	0x000236f0


	//   ....[184]....
        /*0e18*/ 	.word	0x00023740


	//   ....[185]....
        /*0e1c*/ 	.word	0x00023830


	//   ....[186]....
        /*0e20*/ 	.word	0x000238c0


	//   ....[187]....
        /*0e24*/ 	.word	0x00023910


	//   ....[188]....
        /*0e28*/ 	.word	0x00023960


	//   ....[189]....
        /*0e2c*/ 	.word	0x00023bc0


	//   ....[190]....
        /*0e30*/ 	.word	0x00023ea0


	//   ....[191]....
        /*0e34*/ 	.word	0x00023f90


	//   ....[192]....
        /*0e38*/ 	.word	0x00024030


	//   ....[193]....
        /*0e3c*/ 	.word	0x00024090


	//   ....[194]....
        /*0e40*/ 	.word	0x000241a0


	//   ....[195]....
        /*0e44*/ 	.word	0x00024210


	//   ....[196]....
        /*0e48*/ 	.word	0x00024320


	//   ....[197]....
        /*0e4c*/ 	.word	0x00024390


	//   ....[198]....
        /*0e50*/ 	.word	0x000244a0


	//   ....[199]....
        /*0e54*/ 	.word	0x00024510


	//   ....[200]....
        /*0e58*/ 	.word	0x00024620


	//   ....[201]....
        /*0e5c*/ 	.word	0x00024690


	//   ....[202]....
        /*0e60*/ 	.word	0x00024770


	//   ....[203]....
        /*0e64*/ 	.word	0x00024870


	//   ....[204]....
        /*0e68*/ 	.word	0x000248e0


	//   ....[205]....
        /*0e6c*/ 	.word	0x00024960


	//   ....[206]....
        /*0e70*/ 	.word	0x00024a20


	//   ....[207]....
        /*0e74*/ 	.word	0x00024aa0


	//   ....[208]....
        /*0e78*/ 	.word	0x00024b80


	//   ....[209]....
        /*0e7c*/ 	.word	0x00024c00


	//   ....[210]....
        /*0e80*/ 	.word	0x00024ce0


	//   ....[211]....
        /*0e84*/ 	.word	0x00024d60


	//   ....[212]....
        /*0e88*/ 	.word	0x00024e40


	//   ....[213]....
        /*0e8c*/ 	.word	0x00024ec0


	//   ....[214]....
        /*0e90*/ 	.word	0x00024fa0


	//   ....[215]....
        /*0e94*/ 	.word	0x00025020


	//   ....[216]....
        /*0e98*/ 	.word	0x00025100


	//   ....[217]....
        /*0e9c*/ 	.word	0x00025180


	//   ....[218]....
        /*0ea0*/ 	.word	0x00025240


	//   ....[219]....
        /*0ea4*/ 	.word	0x00025370


	//   ....[220]....
        /*0ea8*/ 	.word	0x00025440


	//   ....[221]....
        /*0eac*/ 	.word	0x000254a0


	//   ....[222]....
        /*0eb0*/ 	.word	0x000255b0


	//   ....[223]....
        /*0eb4*/ 	.word	0x00025610


	//   ....[224]....
        /*0eb8*/ 	.word	0x000256e0


	//   ....[225]....
        /*0ebc*/ 	.word	0x00025740


	//   ....[226]....
        /*0ec0*/ 	.word	0x00025810


	//   ....[227]....
        /*0ec4*/ 	.word	0x00025870


	//   ....[228]....
        /*0ec8*/ 	.word	0x00025940


	//   ....[229]....
        /*0ecc*/ 	.word	0x00025a30


	//   ....[230]....
        /*0ed0*/ 	.word	0x00025ac0


	//   ....[231]....
        /*0ed4*/ 	.word	0x00025bb0


	//   ....[232]....
        /*0ed8*/ 	.word	0x00025c50


	//   ....[233]....
        /*0edc*/ 	.word	0x00025cb0


	//   ....[234]....
        /*0ee0*/ 	.word	0x00025db0


	//   ....[235]....
        /*0ee4*/ 	.word	0x00025e10


	//   ....[236]....
        /*0ee8*/ 	.word	0x00025f10


	//   ....[237]....
        /*0eec*/ 	.word	0x00025f70


	//   ....[238]....
        /*0ef0*/ 	.word	0x00026070


	//   ....[239]....
        /*0ef4*/ 	.word	0x000260d0


	//   ....[240]....
        /*0ef8*/ 	.word	0x000261d0


	//   ....[241]....
        /*0efc*/ 	.word	0x00026230


	//   ....[242]....
        /*0f00*/ 	.word	0x00026300


	//   ....[243]....
        /*0f04*/ 	.word	0x00026440


	//   ....[244]....
        /*0f08*/ 	.word	0x000264f0


	//   ....[245]....
        /*0f0c*/ 	.word	0x000265c0


	//   ....[246]....
        /*0f10*/ 	.word	0x00026690


	//   ....[247]....
        /*0f14*/ 	.word	0x000266f0


	//   ....[248]....
        /*0f18*/ 	.word	0x000267e0


	//   ....[249]....
        /*0f1c*/ 	.word	0x00026840


	//   ....[250]....
        /*0f20*/ 	.word	0x00026930


	//   ....[251]....
        /*0f24*/ 	.word	0x00026990


	//   ....[252]....
        /*0f28*/ 	.word	0x00026a80


	//   ....[253]....
        /*0f2c*/ 	.word	0x00026ae0


	//   ....[254]....
        /*0f30*/ 	.word	0x00026bc0


	//   ....[255]....
        /*0f34*/ 	.word	0x00026c50


	//   ....[0]....
        /*0f38*/ 	.word	0x00026cf0


	//   ....[1]....
        /*0f3c*/ 	.word	0x00026e70


	//   ....[2]....
        /*0f40*/ 	.word	0x00026ee0


	//   ....[3]....
        /*0f44*/ 	.word	0x00026f50


	//   ....[4]....
        /*0f48*/ 	.word	0x00026fc0


	//   ....[5]....
        /*0f4c*/ 	.word	0x00027030


	//   ....[6]....
        /*0f50*/ 	.word	0x000270b0


	//   ....[7]....
        /*0f54*/ 	.word	0x00027130


	//   ....[8]....
        /*0f58*/ 	.word	0x000271c0


	//   ....[9]....
        /*0f5c*/ 	.word	0x00027230


	//   ....[10]....
        /*0f60*/ 	.word	0x000272a0


	//   ....[11]....
        /*0f64*/ 	.word	0x00027310


	//   ....[12]....
        /*0f68*/ 	.word	0x00027390


	//   ....[13]....
        /*0f6c*/ 	.word	0x00027400


	//   ....[14]....
        /*0f70*/ 	.word	0x000274a0


	//   ....[15]....
        /*0f74*/ 	.word	0x000274f0


	//   ....[16]....
        /*0f78*/ 	.word	0x00027580


	//   ....[17]....
        /*0f7c*/ 	.word	0x000276b0


	//----- nvinfo : EIATTR_REG_RECONFIG
	.align		4
.L_647:
        /*0f80*/ 	.byte	0x01, 0x54
	.zero		2


	//----- nvinfo : EIATTR_SYSCALL_OFFSETS
	.align		4
        /*0f84*/ 	.byte	0x04, 0x46
        /*0f86*/ 	.short	(.L_649 - .L_648)


	//   ....[0]....
.L_648:
        /*0f88*/ 	.word	0x000021b0


	//   ....[1]....
        /*0f8c*/ 	.word	0x00002300


	//   ....[2]....
        /*0f90*/ 	.word	0x0000b860


	//   ....[3]....
        /*0f94*/ 	.word	0x0000bbd0


	//   ....[4]....
        /*0f98*/ 	.word	0x0001e8d0


	//   ....[5]....
        /*0f9c*/ 	.word	0x0001ea20


	//   ....[6]....
        /*0fa0*/ 	.word	0x0001eb10


	//   ....[7]....
        /*0fa4*/ 	.word	0x0001fa40


	//----- nvinfo : EIATTR_MBARRIER_INSTR_OFFSETS
	.align		4
.L_649:
        /*0fa8*/ 	.byte	0x04, 0x39
        /*0faa*/ 	.short	(.L_651 - .L_650)


	//   ....[0]....
.L_650:
        /*0fac*/ 	.word	0x00000270
        /*0fb0*/ 	.word	0x000000ff
        /*0fb4*/ 	.word	0x00030800
        /*0fb8*/ 	.short	0x0100
        /*0fba*/ 	.byte	0x08
	.zero		1


	//   ....[1]....
        /*0fbc*/ 	.word	0x00000280
        /*0fc0*/ 	.word	0x000000ff
        /*0fc4*/ 	.word	0x00030820
        /*0fc8*/ 	.short	0x0100
        /*0fca*/ 	.byte	0x08
	.zero		1


	//   ....[2]....
        /*0fcc*/ 	.word	0x00000370
        /*0fd0*/ 	.word	0x000000ff
        /*0fd4*/ 	.word	0x00030830
        /*0fd8*/ 	.short	0x0100
        /*0fda*/ 	.byte	0x08
	.zero		1


	//   ....[3]....
        /*0fdc*/ 	.word	0x00000380
        /*0fe0*/ 	.word	0x000000ff
        /*0fe4*/ 	.word	0x00030840
        /*0fe8*/ 	.short	0x0100
        /*0fea*/ 	.byte	0x08
	.zero		1


	//   ....[4]....
        /*0fec*/ 	.word	0x00000390
        /*0ff0*/ 	.word	0x000000ff
        /*0ff4*/ 	.word	0x00030838
        /*0ff8*/ 	.short	0x0100
        /*0ffa*/ 	.byte	0x08
	.zero		1


	//   ....[5]....
        /*0ffc*/ 	.word	0x000003a0
        /*1000*/ 	.word	0x000000ff
        /*1004*/ 	.word	0x00030848
        /*1008*/ 	.short	0x0100
        /*100a*/ 	.byte	0x08
	.zero		1


	//   ....[6]....
        /*100c*/ 	.word	0x000004d0
        /*1010*/ 	.word	0x000000ff
        /*1014*/ 	.word	0x00030850
        /*1018*/ 	.short	0x0100
        /*101a*/ 	.byte	0x08
	.zero		1


	//   ....[7]....
        /*101c*/ 	.word	0x000004e0
        /*1020*/ 	.word	0x000000ff
        /*1024*/ 	.word	0x00030860
        /*1028*/ 	.short	0x0100
        /*102a*/ 	.byte	0x08
	.zero		1


	//   ....[8]....
        /*102c*/ 	.word	0x000004f0
        /*1030*/ 	.word	0x000000ff
        /*1034*/ 	.word	0x00030858
        /*1038*/ 	.short	0x0100
        /*103a*/ 	.byte	0x08
	.zero		1


	//   ....[9]....
        /*103c*/ 	.word	0x00000500
        /*1040*/ 	.word	0x000000ff
        /*1044*/ 	.word	0x00030868
        /*1048*/ 	.short	0x0100
        /*104a*/ 	.byte	0x08
	.zero		1


	//   ....[10]....
        /*104c*/ 	.word	0x000005f0
        /*1050*/ 	.word	0x000000ff
        /*1054*/ 	.word	0x00030870
        /*1058*/ 	.short	0x0100
        /*105a*/ 	.byte	0x06
	.zero		1


	//   ....[11]....
        /*105c*/ 	.word	0x00000600
        /*1060*/ 	.word	0x000000ff
        /*1064*/ 	.word	0x00030880
        /*1068*/ 	.short	0x0100
        /*106a*/ 	.byte	0x06
	.zero		1


	//   ....[12]....
        /*106c*/ 	.word	0x00000610
        /*1070*/ 	.word	0x000000ff
        /*1074*/ 	.word	0x00030878
        /*1078*/ 	.short	0x0100
        /*107a*/ 	.byte	0x06
	.zero		1


	//   ....[13]....
        /*107c*/ 	.word	0x00000620
        /*1080*/ 	.word	0x000000ff
        /*1084*/ 	.word	0x00030888
        /*1088*/ 	.short	0x0100
        /*108a*/ 	.byte	0x06
	.zero		1


	//   ....[14]....
        /*108c*/ 	.word	0x00000750
        /*1090*/ 	.word	0x000000ff
        /*1094*/ 	.word	0x00030890
        /*1098*/ 	.short	0x0100
        /*109a*/ 	.byte	0x08
	.zero		1


	//   ....[15]....
        /*109c*/ 	.word	0x00000760
        /*10a0*/ 	.word	0x000000ff
        /*10a4*/ 	.word	0x000308a0
        /*10a8*/ 	.short	0x0100
        /*10aa*/ 	.byte	0x08
	.zero		1


	//   ....[16]....
        /*10ac*/ 	.word	0x00000770
        /*10b0*/ 	.word	0x000000ff
        /*10b4*/ 	.word	0x00030898
        /*10b8*/ 	.short	0x0100
        /*10ba*/ 	.byte	0x08
	.zero		1


	//   ....[17]....
        /*10bc*/ 	.word	0x00000780
        /*10c0*/ 	.word	0x000000ff
        /*10c4*/ 	.word	0x000308a8
        /*10c8*/ 	.short	0x0100
        /*10ca*/ 	.byte	0x08
	.zero		1


	//   ....[18]....
        /*10cc*/ 	.word	0x000008b0
        /*10d0*/ 	.word	0x000000ff
        /*10d4*/ 	.word	0x000308b0
        /*10d8*/ 	.short	0x0100
        /*10da*/ 	.byte	0x08
	.zero		1


	//   ....[19]....
        /*10dc*/ 	.word	0x000008c0
        /*10e0*/ 	.word	0x000000ff
        /*10e4*/ 	.word	0x000308c0
        /*10e8*/ 	.short	0x0100
        /*10ea*/ 	.byte	0x08
	.zero		1


	//   ....[20]....
        /*10ec*/ 	.word	0x000008d0
        /*10f0*/ 	.word	0x000000ff
        /*10f4*/ 	.word	0x000308b8
        /*10f8*/ 	.short	0x0100
        /*10fa*/ 	.byte	0x08
	.zero		1


	//   ....[21]....
        /*10fc*/ 	.word	0x000008e0
        /*1100*/ 	.word	0x000000ff
        /*1104*/ 	.word	0x000308c8
        /*1108*/ 	.short	0x0100
        /*110a*/ 	.byte	0x08
	.zero		1


	//   ....[22]....
        /*110c*/ 	.word	0x00003cf0
        /*1110*/ 	.word	0x00000054
        /*1114*/ 	.word	0x00030890
        /*1118*/ 	.short	0x010a
        /*111a*/ 	.byte	0x3f
	.zero		1


	//   ....[23]....
        /*111c*/ 	.word	0x000072c0
        /*1120*/ 	.word	0x00000054
        /*1124*/ 	.word	0x00030890
        /*1128*/ 	.short	0x010a
        /*112a*/ 	.byte	0x3f
	.zero		1


	//   ....[24]....
        /*112c*/ 	.word	0x0000a150
        /*1130*/ 	.word	0x00000054
        /*1134*/ 	.word	0x00030890
        /*1138*/ 	.short	0x010a
        /*113a*/ 	.byte	0x3f
	.zero		1


	//   ....[25]....
        /*113c*/ 	.word	0x0000a8f0
        /*1140*/ 	.word	0x0000000b
        /*1144*/ 	.word	0x00000000
        /*1148*/ 	.short	0x0101
        /*114a*/ 	.byte	0x3f
	.zero		1


	//   ....[26]....
        /*114c*/ 	.word	0x0000a930
        /*1150*/ 	.word	0x00000054
        /*1154*/ 	.word	0x000308b0
        /*1158*/ 	.short	0x010a
        /*115a*/ 	.byte	0x3f
	.zero		1


	//   ....[27]....
        /*115c*/ 	.word	0x0000b050
        /*1160*/ 	.word	0x00000054
        /*1164*/ 	.word	0x00000000
        /*1168*/ 	.short	0x0101
        /*116a*/ 	.byte	0x3f
	.zero		1


	//   ....[28]....
        /*116c*/ 	.word	0x0000b8f0
        /*1170*/ 	.word	0x00000002
        /*1174*/ 	.word	0x00030800
        /*1178*/ 	.short	0x010a
        /*117a*/ 	.byte	0x3f
	.zero		1


	//   ....[29]....
        /*117c*/ 	.word	0x0000b940
        /*1180*/ 	.word	0x00000002
        /*1184*/ 	.word	0x00030800
        /*1188*/ 	.short	0x010a
        /*118a*/ 	.byte	0x3f
	.zero		1


	//   ....[30]....
        /*118c*/ 	.word	0x0000c7b0
        /*1190*/ 	.word	0x00000002
        /*1194*/ 	.word	0x00030800
        /*1198*/ 	.short	0x010a
        /*119a*/ 	.byte	0x3f
	.zero		1


	//   ....[31]....
        /*119c*/ 	.word	0x0000f080
        /*11a0*/ 	.word	0x00000002
        /*11a4*/ 	.word	0x00030800
        /*11a8*/ 	.short	0x010a
        /*11aa*/ 	.byte	0x3f
	.zero		1


	//   ....[32]....
        /*11ac*/ 	.word	0x00011590
        /*11b0*/ 	.word	0x00000003
        /*11b4*/ 	.word	0x00030830
        /*11b8*/ 	.short	0x010a
        /*11ba*/ 	.byte	0x3f
	.zero		1


	//   ....[33]....
        /*11bc*/ 	.word	0x000115e0
        /*11c0*/ 	.word	0x00000003
        /*11c4*/ 	.word	0x00030830
        /*11c8*/ 	.short	0x010a
        /*11ca*/ 	.byte	0x3f
	.zero		1


	//   ....[34]....
        /*11cc*/ 	.word	0x00012330
        /*11d0*/ 	.word	0x00000003
        /*11d4*/ 	.word	0x00000000
        /*11d8*/ 	.short	0x0101
        /*11da*/ 	.byte	0x3f
	.zero		1


	//   ....[35]....
        /*11dc*/ 	.word	0x000142b0
        /*11e0*/ 	.word	0x00000000
        /*11e4*/ 	.word	0x00030830
        /*11e8*/ 	.short	0x010a
        /*11ea*/ 	.byte	0x3f
	.zero		1


	//   ....[36]....
        /*11ec*/ 	.word	0x00014330
        /*11f0*/ 	.word	0x00000000
        /*11f4*/ 	.word	0x00030830
        /*11f8*/ 	.short	0x010a
        /*11fa*/ 	.byte	0x3f
	.zero		1


	//   ....[37]....
        /*11fc*/ 	.word	0x00015200
        /*1200*/ 	.word	0x0000000c
        /*1204*/ 	.word	0x00030850
        /*1208*/ 	.short	0x010a
        /*120a*/ 	.byte	0x3f
	.zero		1


	//   ....[38]....
        /*120c*/ 	.word	0x00015250
        /*1210*/ 	.word	0x0000000c
        /*1214*/ 	.word	0x00030850
        /*1218*/ 	.short	0x010a
        /*121a*/ 	.byte	0x3f
	.zero		1


	//   ....[39]....
        /*121c*/ 	.word	0x00015650
        /*1220*/ 	.word	0x00000000
        /*1224*/ 	.word	0x00000000
        /*1228*/ 	.short	0x0101
        /*122a*/ 	.byte	0x3f
	.zero		1


	//   ....[40]....
        /*122c*/ 	.word	0x00016950
        /*1230*/ 	.word	0x0000000c
        /*1234*/ 	.word	0x00000000
        /*1238*/ 	.short	0x0101
        /*123a*/ 	.byte	0x3f
	.zero		1


	//   ....[41]....
        /*123c*/ 	.word	0x00017160
        /*1240*/ 	.word	0x00000006
        /*1244*/ 	.word	0x00030850
        /*1248*/ 	.short	0x010a
        /*124a*/ 	.byte	0x3f
	.zero		1


	//   ....[42]....
        /*124c*/ 	.word	0x00017200
        /*1250*/ 	.word	0x00000006
        /*1254*/ 	.word	0x00030850
        /*1258*/ 	.short	0x010a
        /*125a*/ 	.byte	0x3f
	.zero		1


	//   ....[43]....
        /*125c*/ 	.word	0x00017700
        /*1260*/ 	.word	0x000000e0
        /*1264*/ 	.word	0x00000000
        /*1268*/ 	.short	0x0101
        /*126a*/ 	.byte	0x3f
	.zero		1


	//   ....[44]....
        /*126c*/ 	.word	0x00019460
        /*1270*/ 	.word	0x00000000
        /*1274*/ 	.word	0x00000000
        /*1278*/ 	.short	0x0101
        /*127a*/ 	.byte	0x3f
	.zero		1


	//   ....[45]....
        /*127c*/ 	.word	0x00019f20
        /*1280*/ 	.word	0x0000003e
        /*1284*/ 	.word	0x00000000
        /*1288*/ 	.short	0x0101
        /*128a*/ 	.byte	0x3f
	.zero		1


	//   ....[46]....
        /*128c*/ 	.word	0x0001d130
        /*1290*/ 	.word	0x00000016
        /*1294*/ 	.word	0x00030820
        /*1298*/ 	.short	0x010a
        /*129a*/ 	.byte	0x3f
	.zero		1


	//   ....[47]....
        /*129c*/ 	.word	0x0001d1c0
        /*12a0*/ 	.word	0x0000000c
        /*12a4*/ 	.word	0x000308a0
        /*12a8*/ 	.short	0x010a
        /*12aa*/ 	.byte	0x3f
	.zero		1


	//   ....[48]....
        /*12ac*/ 	.word	0x0001d610
        /*12b0*/ 	.word	0x0000000c
        /*12b4*/ 	.word	0x000308c0
        /*12b8*/ 	.short	0x010a
        /*12ba*/ 	.byte	0x3f
	.zero		1


	//   ....[49]....
        /*12bc*/ 	.word	0x0001db20
        /*12c0*/ 	.word	0x0000000b
        /*12c4*/ 	.word	0x000308a0
        /*12c8*/ 	.short	0x010a
        /*12ca*/ 	.byte	0x3f
	.zero		1


	//   ....[50]....
        /*12cc*/ 	.word	0x0001df60
        /*12d0*/ 	.word	0x0000000b
        /*12d4*/ 	.word	0x000308c0
        /*12d8*/ 	.short	0x010a
        /*12da*/ 	.byte	0x3f
	.zero		1


	//   ....[51]....
        /*12dc*/ 	.word	0x0001f0a0
        /*12e0*/ 	.word	0x00000007
        /*12e4*/ 	.word	0x00030840
        /*12e8*/ 	.short	0x010a
        /*12ea*/ 	.byte	0x3f
	.zero		1


	//   ....[52]....
        /*12ec*/ 	.word	0x0001f740
        /*12f0*/ 	.word	0x00000007
        /*12f4*/ 	.word	0x00030830
        /*12f8*/ 	.short	0x0107
        /*12fa*/ 	.byte	0x3f
	.zero		1


	//   ....[53]....
        /*12fc*/ 	.word	0x0001f810
        /*1300*/ 	.word	0x00000007
        /*1304*/ 	.word	0x00030830
        /*1308*/ 	.short	0x0101
        /*130a*/ 	.byte	0x3f
	.zero		1


	//   ....[54]....
        /*130c*/ 	.word	0x00020370
        /*1310*/ 	.word	0x00000016
        /*1314*/ 	.word	0x00030800
        /*1318*/ 	.short	0x0107
        /*131a*/ 	.byte	0x3f
	.zero		1


	//   ....[55]....
        /*131c*/ 	.word	0x00020480
        /*1320*/ 	.word	0x00000016
        /*1324*/ 	.word	0x00030800
        /*1328*/ 	.short	0x0101
        /*132a*/ 	.byte	0x3f
	.zero		1


	//   ....[56]....
        /*132c*/ 	.word	0x000204a0
        /*1330*/ 	.word	0x00000016
        /*1334*/ 	.word	0x00030820
        /*1338*/ 	.short	0x010a
        /*133a*/ 	.byte	0x3f
	.zero		1


	//   ....[57]....
        /*133c*/ 	.word	0x00020870
        /*1340*/ 	.word	0x00000007
        /*1344*/ 	.word	0x00030840
        /*1348*/ 	.short	0x010a
        /*134a*/ 	.byte	0x3f
	.zero		1


	//   ....[58]....
        /*134c*/ 	.word	0x00020d60
        /*1350*/ 	.word	0x00000007
        /*1354*/ 	.word	0x00030830
        /*1358*/ 	.short	0x0107
        /*135a*/ 	.byte	0x3f
	.zero		1


	//   ....[59]....
        /*135c*/ 	.word	0x00020e20
        /*1360*/ 	.word	0x00000007
        /*1364*/ 	.word	0x00030830
        /*1368*/ 	.short	0x0101
        /*136a*/ 	.byte	0x3f
	.zero		1


	//   ....[60]....
        /*136c*/ 	.word	0x00020e80
        /*1370*/ 	.word	0x00000006
        /*1374*/ 	.word	0x00030860
        /*1378*/ 	.short	0x010a
        /*137a*/ 	.byte	0x3f
	.zero		1


	//   ....[61]....
        /*137c*/ 	.word	0x000213f0
        /*1380*/ 	.word	0x00000006
        /*1384*/ 	.word	0x00030850
        /*1388*/ 	.short	0x0107
        /*138a*/ 	.byte	0x3f
	.zero		1


	//   ....[62]....
        /*138c*/ 	.word	0x00021520
        /*1390*/ 	.word	0x00000006
        /*1394*/ 	.word	0x00030850
        /*1398*/ 	.short	0x0101
        /*139a*/ 	.byte	0x3f
	.zero		1


	//   ....[63]....
        /*139c*/ 	.word	0x00021740
        /*13a0*/ 	.word	0x00000000
        /*13a4*/ 	.word	0x00030860
        /*13a8*/ 	.short	0x010a
        /*13aa*/ 	.byte	0x3f
	.zero		1


	//   ....[64]....
        /*13ac*/ 	.word	0x00021c50
        /*13b0*/ 	.word	0x00000000
        /*13b4*/ 	.word	0x00030850
        /*13b8*/ 	.short	0x0107
        /*13ba*/ 	.byte	0x3f
	.zero		1


	//   ....[65]....
        /*13bc*/ 	.word	0x00021d10
        /*13c0*/ 	.word	0x00000000
        /*13c4*/ 	.word	0x00030850
        /*13c8*/ 	.short	0x0101
        /*13ca*/ 	.byte	0x3f
	.zero		1


	//   ....[66]....
        /*13cc*/ 	.word	0x00022a60
        /*13d0*/ 	.word	0x00000007
        /*13d4*/ 	.word	0x00030820
        /*13d8*/ 	.short	0x010a
        /*13da*/ 	.byte	0x3f
	.zero		1


	//   ....[67]....
        /*13dc*/ 	.word	0x00022bd0
        /*13e0*/ 	.word	0x00000005
        /*13e4*/ 	.word	0x00030840
        /*13e8*/ 	.short	0x010a
        /*13ea*/ 	.byte	0x3f
	.zero		1


	//   ....[68]....
        /*13ec*/ 	.word	0x00022c70
        /*13f0*/ 	.word	0x00000003
        /*13f4*/ 	.word	0x00030840
        /*13f8*/ 	.short	0x010a
        /*13fa*/ 	.byte	0x3f
	.zero		1


	//   ....[69]....
        /*13fc*/ 	.word	0x00022cb0
        /*1400*/ 	.word	0x00000005
        /*1404*/ 	.word	0x00030860
        /*1408*/ 	.short	0x010a
        /*140a*/ 	.byte	0x3f
	.zero		1


	//   ....[70]....
        /*140c*/ 	.word	0x00022cf0
        /*1410*/ 	.word	0x00000003
        /*1414*/ 	.word	0x00030860
        /*1418*/ 	.short	0x010a
        /*141a*/ 	.byte	0x3f
	.zero		1


	//   ....[71]....
        /*141c*/ 	.word	0x00022d50
        /*1420*/ 	.word	0x00000054
        /*1424*/ 	.word	0x00030890
        /*1428*/ 	.short	0x010a
        /*142a*/ 	.byte	0x3f
	.zero		1


	//   ....[72]....
        /*142c*/ 	.word	0x00023000
        /*1430*/ 	.word	0x00000054
        /*1434*/ 	.word	0x00030890
        /*1438*/ 	.short	0x010a
        /*143a*/ 	.byte	0x3f
	.zero		1


	//   ....[73]....
        /*143c*/ 	.word	0x000232b0
        /*1440*/ 	.word	0x00000054
        /*1444*/ 	.word	0x00030890
        /*1448*/ 	.short	0x010a
        /*144a*/ 	.byte	0x3f
	.zero		1


	//   ....[74]....
        /*144c*/ 	.word	0x00023560
        /*1450*/ 	.word	0x00000054
        /*1454*/ 	.word	0x000308b0
        /*1458*/ 	.short	0x010a
        /*145a*/ 	.byte	0x3f
	.zero		1


	//   ....[75]....
        /*145c*/ 	.word	0x00023780
        /*1460*/ 	.word	0x00000002
        /*1464*/ 	.word	0x00030800
        /*1468*/ 	.short	0x010a
        /*146a*/ 	.byte	0x3f
	.zero		1


	//   ....[76]....
        /*146c*/ 	.word	0x000239a0
        /*1470*/ 	.word	0x00000002
        /*1474*/ 	.word	0x00030800
        /*1478*/ 	.short	0x010a
        /*147a*/ 	.byte	0x3f
	.zero		1


	//   ....[77]....
        /*147c*/ 	.word	0x000239f0
        /*1480*/ 	.word	0x00000003
        /*1484*/ 	.word	0x00030830
        /*1488*/ 	.short	0x010a
        /*148a*/ 	.byte	0x3f
	.zero		1


	//   ....[78]....
        /*148c*/ 	.word	0x00023a40
        /*1490*/ 	.word	0x00000000
        /*1494*/ 	.word	0x00030830
        /*1498*/ 	.short	0x010a
        /*149a*/ 	.byte	0x3f
	.zero		1


	//   ....[79]....
        /*149c*/ 	.word	0x00023a90
        /*14a0*/ 	.word	0x0000000c
        /*14a4*/ 	.word	0x00030850
        /*14a8*/ 	.short	0x010a
        /*14aa*/ 	.byte	0x3f
	.zero		1


	//   ....[80]....
        /*14ac*/ 	.word	0x00023ae0
        /*14b0*/ 	.word	0x00000006
        /*14b4*/ 	.word	0x00030850
        /*14b8*/ 	.short	0x010a
        /*14ba*/ 	.byte	0x3f
	.zero		1


	//   ....[81]....
        /*14bc*/ 	.word	0x00023c80
        /*14c0*/ 	.word	0x00000016
        /*14c4*/ 	.word	0x00030820
        /*14c8*/ 	.short	0x010a
        /*14ca*/ 	.byte	0x3f
	.zero		1


	//   ....[82]....
        /*14cc*/ 	.word	0x00023cd0
        /*14d0*/ 	.word	0x0000000c
        /*14d4*/ 	.word	0x000308a0
        /*14d8*/ 	.short	0x010a
        /*14da*/ 	.byte	0x3f
	.zero		1


	//   ....[83]....
        /*14dc*/ 	.word	0x00023d20
        /*14e0*/ 	.word	0x0000000c
        /*14e4*/ 	.word	0x000308c0
        /*14e8*/ 	.short	0x010a
        /*14ea*/ 	.byte	0x3f
	.zero		1


	//   ....[84]....
        /*14ec*/ 	.word	0x00023d70
        /*14f0*/ 	.word	0x0000000b
        /*14f4*/ 	.word	0x000308a0
        /*14f8*/ 	.short	0x010a
        /*14fa*/ 	.byte	0x3f
	.zero		1


	//   ....[85]....
        /*14fc*/ 	.word	0x00023dc0
        /*1500*/ 	.word	0x0000000b
        /*1504*/ 	.word	0x000308c0
        /*1508*/ 	.short	0x010a
        /*150a*/ 	.byte	0x3f
	.zero		1


	//   ....[86]....
        /*150c*/ 	.word	0x00023ee0
        /*1510*/ 	.word	0x00000007
        /*1514*/ 	.word	0x00030840
        /*1518*/ 	.short	0x010a
        /*151a*/ 	.byte	0x3f
	.zero		1


	//   ....[87]....
        /*151c*/ 	.word	0x00025270
        /*1520*/ 	.word	0x00000016
        /*1524*/ 	.word	0x00030820
        /*1528*/ 	.short	0x010a
        /*152a*/ 	.byte	0x3f
	.zero		1


	//   ....[88]....
        /*152c*/ 	.word	0x000252c0
        /*1530*/ 	.word	0x00000007
        /*1534*/ 	.word	0x00030840
        /*1538*/ 	.short	0x010a
        /*153a*/ 	.byte	0x3f
	.zero		1


	//   ....[89]....
        /*153c*/ 	.word	0x00025b00
        /*1540*/ 	.word	0x00000006
        /*1544*/ 	.word	0x00030860
        /*1548*/ 	.short	0x010a
        /*154a*/ 	.byte	0x3f
	.zero		1


	//   ....[90]....
        /*154c*/ 	.word	0x00026390
        /*1550*/ 	.word	0x00000000
        /*1554*/ 	.word	0x00030860
        /*1558*/ 	.short	0x010a
        /*155a*/ 	.byte	0x3f
	.zero		1


	//   ....[91]....
        /*155c*/ 	.word	0x000275d0
        /*1560*/ 	.word	0x00000007
        /*1564*/ 	.word	0x00030820
        /*1568*/ 	.short	0x010a
        /*156a*/ 	.byte	0x3f
	.zero		1


	//   ....[92]....
        /*156c*/ 	.word	0x00027770
        /*1570*/ 	.word	0x00000005
        /*1574*/ 	.word	0x00030840
        /*1578*/ 	.short	0x010a
        /*157a*/ 	.byte	0x3f
	.zero		1


	//   ....[93]....
        /*157c*/ 	.word	0x000277c0
        /*1580*/ 	.word	0x00000003
        /*1584*/ 	.word	0x00030840
        /*1588*/ 	.short	0x010a
        /*158a*/ 	.byte	0x3f
	.zero		1


	//   ....[94]....
        /*158c*/ 	.word	0x00027810
        /*1590*/ 	.word	0x00000005
        /*1594*/ 	.word	0x00030860
        /*1598*/ 	.short	0x010a
        /*159a*/ 	.byte	0x3f
	.zero		1


	//----- nvinfo : EIATTR_NUM_MBARRIERS
	.align		4
.L_651:
        /*159c*/ 	.byte	0x03, 0x38
        /*159e*/ 	.short	0x0016


	//----- nvinfo : EIATTR_EXIT_INSTR_OFFSETS
	.align		4
        /*15a0*/ 	.byte	0x04, 0x1c
        /*15a2*/ 	.short	(.L_653 - .L_652)


	//   ....[0]....
.L_652:
        /*15a4*/ 	.word	0x00022d40


	//----- nvinfo : EIATTR_MAX_THREADS
	.align		4
.L_653:
        /*15a8*/ 	.byte	0x04, 0x05
        /*15aa*/ 	.short	(.L_655 - .L_654)
.L_654:
        /*15ac*/ 	.word	0x00000180
        /*15b0*/ 	.word	0x00000001
        /*15b4*/ 	.word	0x00000001


	//----- nvinfo : EIATTR_CRS_STACK_SIZE
	.align		4
.L_655:
        /*15b8*/ 	.byte	0x04, 0x1e
        /*15ba*/ 	.short	(.L_657 - .L_656)
.L_656:
        /*15bc*/ 	.word	0x00000000


	//----- nvinfo : EIATTR_CBANK_PARAM_SIZE
	.align		4
.L_657:
        /*15c0*/ 	.byte	0x03, 0x19
        /*15c2*/ 	.short	0x0af0


	//----- nvinfo : EIATTR_PARAM_CBANK
	.align		4
        /*15c4*/ 	.byte	0x04, 0x0a
        /*15c6*/ 	.short	(.L_659 - .L_658)
	.align		4
.L_658:
        /*15c8*/ 	.word	index@(.nv.constant0._ZN7cutlass13device_kernelIN5flash11enable_sm90INS1_16FlashAttnFwdSm90INS1_25CollectiveMainloopFwdSm90ILi2EN4cute5tupleIJNS5_1CILi1EEES8_S8_EEENS6_IJNS7_ILi128EEENS7_ILi96EEENS7_ILi192EEEEEELi192ENS_6half_tEfNS_4arch4Sm90ELb0ELb0ELb1ELb1ELb1ELb1ELb0ELb1ELb1ELb1ELb1ELb0EEENS1_21CollectiveEpilogueFwdINS6_IJSA_SC_SB_EEES9_SE_SG_Li256ELb1ELb1ELb1ELb0EEENS1_36VarlenDynamicPersistentTileSchedulerILi128ELi96ELi256ELi128ELb1ELb1ELb1ELb0ELb1ELb1EEEEEEEEEvNT_6ParamsE)
        /*15cc*/ 	.short	0x0210
        /*15ce*/ 	.short	0x0af0


	//----- nvinfo : EIATTR_SW_WAR
	.align		4
.L_659:
        /*15d0*/ 	.byte	0x04, 0x36
        /*15d2*/ 	.short	(.L_661 - .L_660)
.L_660:
        /*15d4*/ 	.word	0x00000008
.L_661:


//--------------------- .nv.info._ZN7cutlass13device_kernelIN5flash11enable_sm90INS1_16FlashAttnFwdSm90INS1_25CollectiveMainloopFwdSm90ILi2EN4cute5tupleIJNS5_1CILi1EEES8_S8_EEENS6_IJNS7_ILi128EEENS7_ILi96EEENS7_ILi192EEEEEELi192ENS_6half_tEfNS_4arch4Sm90ELb0ELb1ELb1ELb0ELb1ELb0ELb0ELb1ELb1ELb1ELb1ELb0EEENS1_21CollectiveEpilogueFwdINS6_IJSA_SC_SB_EEES9_SE_SG_Li256ELb0ELb1ELb1ELb0EEENS1_19SingleTileSchedulerILb0ELb1ELb1ELi128EEEEEEEEEvNT_6ParamsE --------------------------
	.section	.nv.info._ZN7cutlass13device_kernelIN5flash11enable_sm90INS1_16FlashAttnFwdSm90INS1_25CollectiveMainloopFwdSm90ILi2EN4cute5tupleIJNS5_1CILi1EEES8_S8_EEENS6_IJNS7_ILi128EEENS7_ILi96EEENS7_ILi192EEEEEELi192ENS_6half_tEfNS_4arch4Sm90ELb0ELb1ELb1ELb0ELb1ELb0ELb0ELb1ELb1ELb1ELb1ELb0EEENS1_21CollectiveEpilogueFwdINS6_IJSA_SC_SB_EEES9_SE_SG_Li256ELb0ELb1ELb1ELb0EEENS1_19SingleTileSchedulerILb0ELb1ELb1ELi128EEEEEEEEEvNT_6ParamsE,"",@"SHT_CUDA_INFO"
	.sectionflags	@""
	.align	4


	//----- nvinfo : EIATTR_CUDA_API_VERSION
	.align		4
        /*0000*/ 	.byte	0x04, 0x37
        /*0002*/ 	.short	(.L_663 - .L_662)
.L_662:
        /*0004*/ 	.word	0x00000082


	//----- nvinfo : EIATTR_KPARAM_INFO
	.align		4
.L_663:
        /*0008*/ 	.byte	0x04, 0x17
        /*000a*/ 	.short	(.L_665 - .L_664)
.L_664:
        /*000c*/ 	.word	0x00000000
        /*0010*/ 	.short	0x0000
        /*0012*/ 	.short	0x0070
        /*0014*/ 	.byte	0x00, 0xf0, 0x01, 0x28


	//----- nvinfo : EIATTR_SPARSE_MMA_MASK
	.align		4
.L_665:
        /*0018*/ 	.byte	0x03, 0x50
        /*001a*/ 	.short	0x0000


	//----- nvinfo : EIATTR_MAXREG_COUNT
	.align		4
        /*001c*/ 	.byte	0x03, 0x1b
        /*001e*/ 	.short	0x00a8


	//----- nvinfo : EIATTR_NUM_BARRIERS
	.align		4
        /*0020*/ 	.byte	0x02, 0x4c
        /*0022*/ 	.byte	0x09
	.zero		1


	//----- nvinfo : EIATTR_EXTERNS
	.align		4
        /*0024*/ 	.byte	0x04, 0x0f
        /*0026*/ 	.short	(.L_667 - .L_666)


	//   ....[0]....
	.align		4
.L_666:
        /*0028*/ 	.word	index@(__assertfail)


	//----- nvinfo : EIATTR_ANNOTATIONS
	.align		4
.L_667:
        /*002c*/ 	.byte	0x04, 0x55
        /*002e*/ 	.short	(.L_669 - .L_668)


	//   ....[0]....
.L_668:
        /*0030*/ 	.word	0x00000001
        /*0034*/ 	.byte	0xb0, 0x08, 0x00, 0x00, 0x01, 0x00, 0x00, 0x00, 0xe0, 0x09, 0x00, 0x00, 0x01, 0x00, 0x00, 0x00
        /*0044*/ 	.byte	0x80, 0x18, 0x00, 0x00, 0x01, 0x00, 0x00, 0x00, 0x30, 0xf6, 0x00, 0x00, 0x01, 0x00, 0x00, 0x00
        /*0054*/ 	.byte	0x40, 0x12, 0x01, 0x00, 0x01, 0x00, 0x00, 0x00, 0x00, 0x26, 0x01, 0x00, 0x01, 0x00, 0x00, 0x00
        /*0064*/ 	.byte	0x30, 0x27, 0x01, 0x00, 0x01, 0x00, 0x00, 0x00, 0x20, 0x3c, 0x01, 0x00, 0x01, 0x00, 0x00, 0x00
        /*0074*/ 	.byte	0x70, 0x53, 0x01, 0x00


	//----- nvinfo : EIATTR_MERCURY_ISA_VERSION
	.align		4
.L_669:
        /*0078*/ 	.byte	0x03, 0x5f
        /*007a*/ 	.short	0x0101


	//----- nvinfo : EIATTR_INT_WARP_WIDE_INSTR_OFFSETS
	.align		4
        /*007c*/ 	.byte	0x04, 0x31
        /*007e*/ 	.short	(.L_671 - .L_670)


	//   ....[0]....
.L_670:
        /*0080*/ 	.word	0x000000c0


	//   ....[1]....
        /*0084*/ 	.word	0x000000d0


	//   ....[2]....
        /*0088*/ 	.word	0x00000170


	//----- nvinfo : EIATTR_COOP_GROUP_MASK_REGIDS
	.align		4
.L_671:
        /*008c*/ 	.byte	0x04, 0x29
        /*008e*/ 	.short	(.L_673 - .L_672)


	//   ....[0]....
.L_672:
        /*0090*/ 	.word	0xffffffff


	//   ....[1]....
        /*0094*/ 	.word	0xffffffff


	//   ....[2]....
        /*0098*/ 	.word	0xffffffff


	//   ....[3]....
        /*009c*/ 	.word	0xffffffff


	//   ....[4]....
        /*00a0*/ 	.word	0xffffffff


	//   ....[5]....
        /*00a4*/ 	.word	0xffffffff


	//   ....[6]....
        /*00a8*/ 	.word	0xffffffff


	//   ....[7]....
        /*00ac*/ 	.word	0xffffffff


	//   ....[8]....
        /*00b0*/ 	.word	0xffffffff


	//   ....[9]....
        /*00b4*/ 	.word	0xffffffff


	//   ....[10]....
        /*00b8*/ 	.word	0xffffffff


	//   ....[11]....
        /*00bc*/ 	.word	0xffffffff


	//   ....[12]....
        /*00c0*/ 	.word	0xffffffff


	//   ....[13]....
        /*00c4*/ 	.word	0xffffffff


	//   ....[14]....
        /*00c8*/ 	.word	0xffffffff


	//   ....[15]....
        /*00cc*/ 	.word	0xffffffff


	//   ....[16]....
        /*00d0*/ 	.word	0xffffffff


	//   ....[17]....
        /*00d4*/ 	.word	0xffffffff


	//   ....[18]....
        /*00d8*/ 	.word	0xffffffff


	//   ....[19]....
        /*00dc*/ 	.word	0xffffffff


	//   ....[20]....
        /*00e0*/ 	.word	0xffffffff


	//   ....[21]....
        /*00e4*/ 	.word	0xffffffff


	//   ....[22]....
        /*00e8*/ 	.word	0xffffffff


	//   ....[23]....
        /*00ec*/ 	.word	0xffffffff


	//   ....[24]....
        /*00f0*/ 	.word	0xffffffff


	//   ....[25]....
        /*00f4*/ 	.word	0xffffffff


	//   ....[26]....
        /*00f8*/ 	.word	0xffffffff


	//   ....[27]....
        /*00fc*/ 	.word	0xffffffff


	//   ....[28]....
        /*0100*/ 	.word	0xffffffff


	//   ....[29]....
        /*0104*/ 	.word	0xffffffff


	//   ....[30]....
        /*0108*/ 	.word	0xffffffff


	//   ....[31]....
        /*010c*/ 	.word	0xffffffff


	//   ....[32]....
        /*0110*/ 	.word	0xffffffff


	//   ....[33]....
        /*0114*/ 	.word	0xffffffff


	//   ....[34]....
        /*0118*/ 	.word	0xffffffff


	//   ....[35]....
        /*011c*/ 	.word	0xffffffff


	//   ....[36]....
        /*0120*/ 	.word	0xffffffff


	//   ....[37]....
        /*0124*/ 	.word	0xffffffff


	//   ....[38]....
        /*0128*/ 	.word	0xffffffff


	//   ....[39]....
        /*012c*/ 	.word	0xffffffff


	//   ....[40]....
        /*0130*/ 	.word	0xffffffff


	//   ....[41]....
        /*0134*/ 	.word	0xffffffff


	//   ....[42]....
        /*0138*/ 	.word	0xffffffff


	//   ....[43]....
        /*013c*/ 	.word	0xffffffff


	//   ....[44]....
        /*0140*/ 	.word	0xffffffff


	//   ....[45]....
        /*0144*/ 	.word	0xffffffff


	//   ....[46]....
        /*0148*/ 	.word	0xffffffff


	//   ....[47]....
        /*014c*/ 	.word	0xffffffff


	//   ....[48]....
        /*0150*/ 	.word	0xffffffff


	//   ....[49]....
        /*0154*/ 	.word	0xffffffff


	//   ....[50]....
        /*0158*/ 	.word	0xffffffff


	//   ....[51]....
        /*015c*/ 	.word	0xffffffff


	//   ....[52]....
        /*0160*/ 	.word	0xffffffff


	//   ....[53]....
        /*0164*/ 	.word	0xffffffff


	//   ....[54]....
        /*0168*/ 	.word	0xffffffff


	//   ....[55]....
        /*016c*/ 	.word	0xffffffff


	//   ....[56]....
        /*0170*/ 	.word	0xffffffff


	//   ....[57]....
        /*0174*/ 	.word	0xffffffff


	//   ....[58]....
        /*0178*/ 	.word	0xffffffff


	//   ....[59]....
        /*017c*/ 	.word	0xffffffff


	//   ....[60]....
        /*0180*/ 	.word	0xffffffff


	//   ....[61]....
        /*0184*/ 	.word	0xffffffff


	//   ....[62]....
        /*0188*/ 	.word	0xffffffff


	//   ....[63]....
        /*018c*/ 	.word	0xffffffff


	//   ....[64]....
        /*0190*/ 	.word	0xffffffff


	//   ....[65]....
        /*0194*/ 	.word	0xffffffff


	//   ....[66]....
        /*0198*/ 	.word	0xffffffff


	//   ....[67]....
        /*019c*/ 	.word	0xffffffff


	//   ....[68]....
        /*01a0*/ 	.word	0xffffffff


	//   ....[69]....
        /*01a4*/ 	.word	0xffffffff


	//   ....[70]....
        /*01a8*/ 	.word	0xffffffff


	//   ....[71]....
        /*01ac*/ 	.word	0xffffffff


	//   ....[72]....
        /*01b0*/ 	.word	0xffffffff


	//   ....[73]....
        /*01b4*/ 	.word	0xffffffff


	//   ....[74]....
        /*01b8*/ 	.word	0xffffffff


	//   ....[75]....
        /*01bc*/ 	.word	0xffffffff


	//   ....[76]....
        /*01c0*/ 	.word	0xffffffff


	//   ....[77]....
        /*01c4*/ 	.word	0xffffffff


	//   ....[78]....
        /*01c8*/ 	.word	0xffffffff


	//   ....[79]....
        /*01cc*/ 	.word	0xffffffff


	//   ....[80]....
        /*01d0*/ 	.word	0xffffffff


	//   ....[81]....
        /*01d4*/ 	.word	0xffffffff


	//   ....[82]....
        /*01d8*/ 	.word	0xffffffff


	//   ....[83]....
        /*01dc*/ 	.word	0xffffffff


	//   ....[84]....
        /*01e0*/ 	.word	0xffffffff


	//   ....[85]....
        /*01e4*/ 	.word	0xffffffff


	//   ....[86]....
        /*01e8*/ 	.word	0xffffffff


	//   ....[87]....
        /*01ec*/ 	.word	0xffffffff


	//   ....[88]....
        /*01f0*/ 	.word	0xffffffff


	//   ....[89]....
        /*01f4*/ 	.word	0xffffffff


	//   ....[90]....
        /*01f8*/ 	.word	0xffffffff


	//   ....[91]....
        /*01fc*/ 	.word	0xffffffff


	//   ....[92]....
        /*0200*/ 	.word	0xffffffff


	//   ....[93]....
        /*0204*/ 	.word	0xffffffff


	//   ....[94]....
        /*0208*/ 	.word	0xffffffff


	//   ....[95]....
        /*020c*/ 	.word	0xffffffff


	//   ....[96]....
        /*0210*/ 	.word	0xffffffff


	//   ....[97]....
        /*0214*/ 	.word	0xffffffff


	//   ....[98]....
        /*0218*/ 	.word	0xffffffff


	//   ....[99]....
        /*021c*/ 	.word	0xffffffff


	//   ....[100]....
        /*0220*/ 	.word	0xffffffff


	//   ....[101]....
        /*0224*/ 	.word	0xffffffff


	//   ....[102]....
        /*0228*/ 	.word	0xffffffff


	//   ....[103]....
        /*022c*/ 	.word	0xffffffff


	//   ....[104]....
        /*0230*/ 	.word	0xffffffff


	//   ....[105]....
        /*0234*/ 	.word	0xffffffff


	//   ....[106]....
        /*0238*/ 	.word	0xffffffff


	//   ....[107]....
        /*023c*/ 	.word	0x0500000f


	//   ....[108]....
        /*0240*/ 	.word	0x0500000f


	//   ....[109]....
        /*0244*/ 	.word	0x0500000f


	//   ....[110]....
        /*0248*/ 	.word	0x0500000f


	//   ....[111]....
        /*024c*/ 	.word	0x0500000f


	//   ....[112]....
        /*0250*/ 	.word	0x0500000f


	//   ....[113]....
        /*0254*/ 	.word	0x0500000f


	//   ....[114]....
        /*0258*/ 	.word	0x0500000f


	//   ....[115]....
        /*025c*/ 	.word	0x0500000f


	//   ....[116]....
        /*0260*/ 	.word	0x0500000f


	//   ....[117]....
        /*0264*/ 	.word	0x0500000f


	//   ....[118]....
        /*0268*/ 	.word	0x0500000f


	//   ....[119]....
        /*026c*/ 	.word	0x0500000f


	//   ....[120]....
        /*0270*/ 	.word	0x0500000f


	//   ....[121]....
        /*0274*/ 	.word	0x0500000f


	//   ....[122]....
        /*0278*/ 	.word	0x0500000f


	//   ....[123]....
        /*027c*/ 	.word	0x0500000f


	//   ....[124]....
        /*0280*/ 	.word	0x0500000f


	//   ....[125]....
        /*0284*/ 	.word	0x0500000f


	//   ....[126]....
        /*0288*/ 	.word	0x0500000f


	//   ....[127]....
        /*028c*/ 	.word	0x0500000f


	//   ....[128]....
        /*0290*/ 	.word	0x0500000f


	//   ....[129]....
        /*0294*/ 	.word	0x0500000f


	//   ....[130]....
        /*0298*/ 	.word	0x0500000f


	//   ....[131]....
        /*029c*/ 	.word	0x0500000f


	//   ....[132]....
        /*02a0*/ 	.word	0x0500000f


	//   ....[133]....
        /*02a4*/ 	.word	0x0500000f


	//   ....[134]....
        /*02a8*/ 	.word	0x0500000f


	//   ....[135]....
        /*02ac*/ 	.word	0x0500000f


	//   ....[136]....
        /*02b0*/ 	.word	0x0500000f


	//   ....[137]....
        /*02b4*/ 	.word	0x0500000f


	//   ....[138]....
        /*02b8*/ 	.word	0x0500000f


	//   ....[139]....
        /*02bc*/ 	.word	0x0500000f


	//   ....[140]....
        /*02c0*/ 	.word	0x0500000f


	//   ....[141]....
        /*02c4*/ 	.word	0x0500000f


	//   ....[142]....
        /*02c8*/ 	.word	0x0500000f


	//   ....[143]....
        /*02cc*/ 	.word	0x0500000f


	//   ....[144]....
        /*02d0*/ 	.word	0x0500000f


	//   ....[145]....
        /*02d4*/ 	.word	0x0500000f


	//   ....[146]....
        /*02d8*/ 	.word	0x0500000f


	//   ....[147]....
        /*02dc*/ 	.word	0x0500000f


	//   ....[148]....
        /*02e0*/ 	.word	0x0500000f


	//   ....[149]....
        /*02e4*/ 	.word	0x0500000f


	//   ....[150]....
        /*02e8*/ 	.word	0x0500000f


	//   ....[151]....
        /*02ec*/ 	.word	0x0500000f


	//   ....[152]....
        /*02f0*/ 	.word	0x0500000f


	//   ....[153]....
        /*02f4*/ 	.word	0x0500000f


	//   ....[154]....
        /*02f8*/ 	.word	0x0500000f


	//   ....[155]....
        /*02fc*/ 	.word	0x0500000f


	//   ....[156]....
        /*0300*/ 	.word	0x0500000f


	//   ....[157]....
        /*0304*/ 	.word	0x0500000f


	//   ....[158]....
        /*0308*/ 	.word	0x0500000f


	//   ....[159]....
        /*030c*/ 	.word	0x0500000f


	//   ....[160]....
        /*0310*/ 	.word	0x0500000f


	//   ....[161]....
        /*0314*/ 	.word	0x0500000f


	//   ....[162]....
        /*0318*/ 	.word	0x0500000f


	//   ....[163]....
        /*031c*/ 	.word	0x0500000f


	//   ....[164]....
        /*0320*/ 	.word	0x0500000f


	//   ....[165]....
        /*0324*/ 	.word	0x0500000f


	//   ....[166]....
        /*0328*/ 	.word	0x0500000f


	//   ....[167]....
        /*032c*/ 	.word	0x0500000f


	//   ....[168]....
        /*0330*/ 	.word	0x0500000f


	//   ....[169]....
        /*0334*/ 	.word	0x0500000f


	//   ....[170]....
        /*0338*/ 	.word	0x0500000f


	//   ....[171]....
        /*033c*/ 	.word	0x0500000f


	//   ....[172]....
        /*0340*/ 	.word	0x0500000f


	//----- nvinfo : EIATTR_COOP_GROUP_INSTR_OFFSETS
	.align		4
.L_673:
        /*0344*/ 	.byte	0x04, 0x28
        /*0346*/ 	.short	(.L_675 - .L_674)


	//   ....[0]....
.L_674:
        /*0348*/ 	.word	0x00000070


	//   ....[1]....
        /*034c*/ 	.word	0x000000b0


	//   ....[2]....
        /*0350*/ 	.word	0x000002d0


	//   ....[3]....
        /*0354*/ 	.word	0x00000430


	//   ....[4]....
        /*0358*/ 	.word	0x00000550


	//   ....[5]....
        /*035c*/ 	.word	0x000006b0


	//   ....[6]....
        /*0360*/ 	.word	0x00001680


	//   ....[7]....
        /*0364*/ 	.word	0x00002450


	//   ....[8]....
        /*0368*/ 	.word	0x00002b90


	//   ....[9]....
        /*036c*/ 	.word	0x00003900


	//   ....[10]....
        /*0370*/ 	.word	0x00003a40


	//   ....[11]....
        /*0374*/ 	.word	0x00004040


	//   ....[12]....
        /*0378*/ 	.word	0x000040c0


	//   ....[13]....
        /*037c*/ 	.word	0x00005f70


	//   ....[14]....
        /*0380*/ 	.word	0x00006ea0


	//   ....[15]....
        /*0384*/ 	.word	0x00007520


	//   ....[16]....
        /*0388*/ 	.word	0x00007640


	//   ....[17]....
        /*038c*/ 	.word	0x00007c00


	//   ....[18]....
        /*0390*/ 	.word	0x00007c90


	//   ....[19]....
        /*0394*/ 	.word	0x0000a0b0


	//   ....[20]....
        /*0398*/ 	.word	0x0000a0e0


	//   ....[21]....
        /*039c*/ 	.word	0x0000a110


	//   ....[22]....
        /*03a0*/ 	.word	0x0000a130


	//   ....[23]....
        /*03a4*/ 	.word	0x0000be60


	//   ....[24]....
        /*03a8*/ 	.word	0x0000cd80


	//   ....[25]....
        /*03ac*/ 	.word	0x0000d410


	//   ....[26]....
        /*03b0*/ 	.word	0x0000d530


	//   ....[27]....
        /*03b4*/ 	.word	0x0000daf0


	//   ....[28]....
        /*03b8*/ 	.word	0x0000db80


	//   ....[29]....
        /*03bc*/ 	.word	0x0000ec20


	//   ....[30]....
        /*03c0*/ 	.word	0x0000ec40


	//   ....[31]....
        /*03c4*/ 	.word	0x0000ed00


	//   ....[32]....
        /*03c8*/ 	.word	0x0000ed10


	//   ....[33]....
        /*03cc*/ 	.word	0x0000fdc0


	//   ....[34]....
        /*03d0*/ 	.word	0x0000fe10


	//   ....[35]....
        /*03d4*/ 	.word	0x0000fe50


	//   ....[36]....
        /*03d8*/ 	.word	0x0000fe90


	//   ....[37]....
        /*03dc*/ 	.word	0x0000fee0


	//   ....[38]....
        /*03e0*/ 	.word	0x0000ff00


	//   ....[39]....
        /*03e4*/ 	.word	0x00010850


	//   ....[40]....
        /*03e8*/ 	.word	0x00010860


	//   ....[41]....
        /*03ec*/ 	.word	0x000115b0


	//   ....[42]....
        /*03f0*/ 	.word	0x00012c00


	//   ....[43]....
        /*03f4*/ 	.word	0x00012c20


	//   ....[44]....
        /*03f8*/ 	.word	0x00012c30


	//   ....[45]....
        /*03fc*/ 	.word	0x00012c40


	//   ....[46]....
        /*0400*/ 	.word	0x00012c50


	//   ....[47]....
        /*0404*/ 	.word	0x00012c60


	//   ....[48]....
        /*0408*/ 	.word	0x00012c70


	//   ....[49]....
        /*040c*/ 	.word	0x00012cd0


	//   ....[50]....
        /*0410*/ 	.word	0x00012d10


	//   ....[51]....
        /*0414*/ 	.word	0x00012d70


	//   ....[52]....
        /*0418*/ 	.word	0x00012d80


	//   ....[53]....
        /*041c*/ 	.word	0x00012e40


	//   ....[54]....
        /*0420*/ 	.word	0x00013490


	//   ....[55]....
        /*0424*/ 	.word	0x000134c0


	//   ....[56]....
        /*0428*/ 	.word	0x000134f0


	//   ....[57]....
        /*042c*/ 	.word	0x00013510


	//   ....[58]....
        /*0430*/ 	.word	0x00013520


	//   ....[59]....
        /*0434*/ 	.word	0x000135a0


	//   ....[60]....
        /*0438*/ 	.word	0x000135e0


	//   ....[61]....
        /*043c*/ 	.word	0x00013630


	//   ....[62]....
        /*0440*/ 	.word	0x00013660


	//   ....[63]....
        /*0444*/ 	.word	0x000136c0


	//   ....[64]....
        /*0448*/ 	.word	0x00013700


	//   ....[65]....
        /*044c*/ 	.word	0x00013750


	//   ....[66]....
        /*0450*/ 	.word	0x00013780


	//   ....[67]....
        /*0454*/ 	.word	0x000137d0


	//   ....[68]....
        /*0458*/ 	.word	0x00013810


	//   ....[69]....
        /*045c*/ 	.word	0x00013860


	//   ....[70]....
        /*0460*/ 	.word	0x00014030


	//   ....[71]....
        /*0464*/ 	.word	0x00014060


	//   ....[72]....
        /*0468*/ 	.word	0x00014080


	//   ....[73]....
        /*046c*/ 	.word	0x00014090


	//   ....[74]....
        /*0470*/ 	.word	0x000140b0


	//   ....[75]....
        /*0474*/ 	.word	0x00014110


	//   ....[76]....
        /*0478*/ 	.word	0x00014130


	//   ....[77]....
        /*047c*/ 	.word	0x00014150


	//   ....[78]....
        /*0480*/ 	.word	0x00014160


	//   ....[79]....
        /*0484*/ 	.word	0x000141c0


	//   ....[80]....
        /*0488*/ 	.word	0x000141f0


	//   ....[81]....
        /*048c*/ 	.word	0x00014270


	//   ....[82]....
        /*0490*/ 	.word	0x000144e0


	//   ....[83]....
        /*0494*/ 	.word	0x00014500


	//   ....[84]....
        /*0498*/ 	.word	0x00014510


	//   ....[85]....
        /*049c*/ 	.word	0x00014530


	//   ....[86]....
        /*04a0*/ 	.word	0x000145c0


	//   ....[87]....
        /*04a4*/ 	.word	0x000145f0


	//   ....[88]....
        /*04a8*/ 	.word	0x00014660


	//   ....[89]....
        /*04ac*/ 	.word	0x00014690


	//   ....[90]....
        /*04b0*/ 	.word	0x00014700


	//   ....[91]....
        /*04b4*/ 	.word	0x00014730


	//   ....[92]....
        /*04b8*/ 	.word	0x000147a0


	//   ....[93]....
        /*04bc*/ 	.word	0x000147d0


	//   ....[94]....
        /*04c0*/ 	.word	0x00014ca0


	//   ....[95]....
        /*04c4*/ 	.word	0x00014cd0


	//   ....[96]....
        /*04c8*/ 	.word	0x00014d00


	//   ....[97]....
        /*04cc*/ 	.word	0x00014d30


	//   ....[98]....
        /*04d0*/ 	.word	0x00014d60


	//   ....[99]....
        /*04d4*/ 	.word	0x00014d70


	//   ....[100]....
        /*04d8*/ 	.word	0x00014e10


	//   ....[101]....
        /*04dc*/ 	.word	0x00014e30


	//   ....[102]....
        /*04e0*/ 	.word	0x00014ec0


	//   ....[103]....
        /*04e4*/ 	.word	0x00014ee0


	//   ....[104]....
        /*04e8*/ 	.word	0x00014f50


	//   ....[105]....
        /*04ec*/ 	.word	0x00014f80


	//   ....[106]....
        /*04f0*/ 	.word	0x00015300


	//   ....[107]....
        /*04f4*/ 	.word	0x00015940


	//   ....[108]....
        /*04f8*/ 	.word	0x00015a30


	//   ....[109]....
        /*04fc*/ 	.word	0x00015ad0


	//   ....[110]....
        /*0500*/ 	.word	0x00015b30


	//   ....[111]....
        /*0504*/ 	.word	0x00015c00


	//   ....[112]....
        /*0508*/ 	.word	0x00015c70


	//   ....[113]....
        /*050c*/ 	.word	0x00015d40


	//   ....[114]....
        /*0510*/ 	.word	0x00015dc0


	//   ....[115]....
        /*0514*/ 	.word	0x00015e90


	//   ....[116]....
        /*0518*/ 	.word	0x00015f10


	//   ....[117]....
        /*051c*/ 	.word	0x00015ff0


	//   ....[118]....
        /*0520*/ 	.word	0x00016070


	//   ....[119]....
        /*0524*/ 	.word	0x00016130


	//   ....[120]....
        /*0528*/ 	.word	0x000161c0


	//   ....[121]....
        /*052c*/ 	.word	0x00016220


	//   ....[122]....
        /*0530*/ 	.word	0x000162c0


	//   ....[123]....
        /*0534*/ 	.word	0x00016390


	//   ....[124]....
        /*0538*/ 	.word	0x00016410


	//   ....[125]....
        /*053c*/ 	.word	0x000164e0


	//   ....[126]....
        /*0540*/ 	.word	0x00016560


	//   ....[127]....
        /*0544*/ 	.word	0x00016630


	//   ....[128]....
        /*0548*/ 	.word	0x000166b0


	//   ....[129]....
        /*054c*/ 	.word	0x00016780


	//   ....[130]....
        /*0550*/ 	.word	0x00016800


	//   ....[131]....
        /*0554*/ 	.word	0x000168d0


	//   ....[132]....
        /*0558*/ 	.word	0x00016950


	//   ....[133]....
        /*055c*/ 	.word	0x00016a20


	//   ....[134]....
        /*0560*/ 	.word	0x00016a90


	//   ....[135]....
        /*0564*/ 	.word	0x00016b50


	//   ....[136]....
        /*0568*/ 	.word	0x00016c90


	//   ....[137]....
        /*056c*/ 	.word	0x00016d60


	//   ....[138]....
        /*0570*/ 	.word	0x00016dc0


	//   ....[139]....
        /*0574*/ 	.word	0x00016e80


	//   ....[140]....
        /*0578*/ 	.word	0x00016ee0


	//   ....[141]....
        /*057c*/ 	.word	0x00016fa0


	//   ....[142]....
        /*0580*/ 	.word	0x00017000


	//   ....[143]....
        /*0584*/ 	.word	0x000170d0


	//   ....[144]....
        /*0588*/ 	.word	0x00017130


	//   ....[145]....
        /*058c*/ 	.word	0x00017200


	//   ....[146]....
        /*0590*/ 	.word	0x00017260


	//   ....[147]....
        /*0594*/ 	.word	0x00017340


	//   ....[148]....
        /*0598*/ 	.word	0x00017420


	//   ....[149]....
        /*059c*/ 	.word	0x000174c0


	//   ....[150]....
        /*05a0*/ 	.word	0x00017520


	//   ....[151]....
        /*05a4*/ 	.word	0x000175e0


	//   ....[152]....
        /*05a8*/ 	.word	0x000176a0


	//   ....[153]....
        /*05ac*/ 	.word	0x00017760


	//   ....[154]....
        /*05b0*/ 	.word	0x00017820


	//   ....[155]....
        /*05b4*/ 	.word	0x000178e0


	//   ....[156]....
        /*05b8*/ 	.word	0x000179a0


	//   ....[157]....
        /*05bc*/ 	.word	0x00017a60


	//   ....[158]....
        /*05c0*/ 	.word	0x00017b20


	//   ....[159]....
        /*05c4*/ 	.word	0x00017be0


	//   ....[160]....
        /*05c8*/ 	.word	0x00017d20


	//   ....[161]....
        /*05cc*/ 	.word	0x00017dc0


	//   ....[162]....
        /*05d0*/ 	.word	0x00017e90


	//   ....[163]....
        /*05d4*/ 	.word	0x00017f80


	//   ....[164]....
        /*05d8*/ 	.word	0x00017ff0


	//   ....[165]....
        /*05dc*/ 	.word	0x000180e0


	//   ....[166]....
        /*05e0*/ 	.word	0x00018150


	//   ....[167]....
        /*05e4*/ 	.word	0x00018250


	//   ....[168]....
        /*05e8*/ 	.word	0x000182d0


	//   ....[169]....
        /*05ec*/ 	.word	0x000183c0


	//   ....[170]....
        /*05f0*/ 	.word	0x00018430


	//   ....[171]....
        /*05f4*/ 	.word	0x00018500


	//   ....[172]....
        /*05f8*/ 	.word	0x00018610


	//----- nvinfo : EIATTR_REG_RECONFIG
	.align		4
.L_675:
        /*05fc*/ 	.byte	0x01, 0x54
	.zero		2


	//----- nvinfo : EIATTR_SYSCALL_OFFSETS
	.align		4
        /*0600*/ 	.byte	0x04, 0x46
        /*0602*/ 	.short	(.L_677 - .L_676)


	//   ....[0]....
.L_676:
        /*0604*/ 	.word	0x00001840


	//   ....[1]....
        /*0608*/ 	.word	0x00012170


	//   ....[2]....
        /*060c*/ 	.word	0x000122b0


	//   ....[3]....
        /*0610*/ 	.word	0x000123a0


	//   ....[4]....
        /*0614*/ 	.word	0x000131e0


	//----- nvinfo : EIATTR_MBARRIER_INSTR_OFFSETS
	.align		4
.L_677:
        /*0618*/ 	.byte	0x04, 0x39
        /*061a*/ 	.short	(.L_679 - .L_678)


	//   ....[0]....
.L_678:
        /*061c*/ 	.word	0x00000180
        /*0620*/ 	.word	0x000000ff
        /*0624*/ 	.word	0x00030800
        /*0628*/ 	.short	0x0100
        /*062a*/ 	.byte	0x08
	.zero		1


	//   ....[1]....
        /*062c*/ 	.word	0x00000190
        /*0630*/ 	.word	0x000000ff
        /*0634*/ 	.word	0x00030820
        /*0638*/ 	.short	0x0100
        /*063a*/ 	.byte	0x08
	.zero		1


	//   ....[2]....
        /*063c*/ 	.word	0x00000280
        /*0640*/ 	.word	0x000000ff
        /*0644*/ 	.word	0x00030830
        /*0648*/ 	.short	0x0100
        /*064a*/ 	.byte	0x08
	.zero		1


	//   ....[3]....
        /*064c*/ 	.word	0x00000290
        /*0650*/ 	.word	0x000000ff
        /*0654*/ 	.word	0x00030840
        /*0658*/ 	.short	0x0100
        /*065a*/ 	.byte	0x08
	.zero		1


	//   ....[4]....
        /*065c*/ 	.word	0x000002a0
        /*0660*/ 	.word	0x000000ff
        /*0664*/ 	.word	0x00030838
        /*0668*/ 	.short	0x0100
        /*066a*/ 	.byte	0x08
	.zero		1


	//   ....[5]....
        /*066c*/ 	.word	0x000002b0
        /*0670*/ 	.word	0x000000ff
        /*0674*/ 	.word	0x00030848
        /*0678*/ 	.short	0x0100
        /*067a*/ 	.byte	0x08
	.zero		1


	//   ....[6]....
        /*067c*/ 	.word	0x000003e0
        /*0680*/ 	.word	0x000000ff
        /*0684*/ 	.word	0x00030850
        /*0688*/ 	.short	0x0100
        /*068a*/ 	.byte	0x08
	.zero		1


	//   ....[7]....
        /*068c*/ 	.word	0x000003f0
        /*0690*/ 	.word	0x000000ff
        /*0694*/ 	.word	0x00030860
        /*0698*/ 	.short	0x0100
        /*069a*/ 	.byte	0x08
	.zero		1


	//   ....[8]....
        /*069c*/ 	.word	0x00000400
        /*06a0*/ 	.word	0x000000ff
        /*06a4*/ 	.word	0x00030858
        /*06a8*/ 	.short	0x0100
        /*06aa*/ 	.byte	0x08
	.zero		1


	//   ....[9]....
        /*06ac*/ 	.word	0x00000410
        /*06b0*/ 	.word	0x000000ff
        /*06b4*/ 	.word	0x00030868
        /*06b8*/ 	.short	0x0100
        /*06ba*/ 	.byte	0x08
	.zero		1


	//   ....[10]....
        /*06bc*/ 	.word	0x00000500
        /*06c0*/ 	.word	0x000000ff
        /*06c4*/ 	.word	0x00030870
        /*06c8*/ 	.short	0x0100
        /*06ca*/ 	.byte	0x06
	.zero		1


	//   ....[11]....
        /*06cc*/ 	.word	0x00000510
        /*06d0*/ 	.word	0x000000ff
        /*06d4*/ 	.word	0x00030880
        /*06d8*/ 	.short	0x0100
        /*06da*/ 	.byte	0x06
	.zero		1


	//   ....[12]....
        /*06dc*/ 	.word	0x00000520
        /*06e0*/ 	.word	0x000000ff
        /*06e4*/ 	.word	0x00030878
        /*06e8*/ 	.short	0x0100
        /*06ea*/ 	.byte	0x06
	.zero		1


	//   ....[13]....
        /*06ec*/ 	.word	0x00000530
        /*06f0*/ 	.word	0x000000ff
        /*06f4*/ 	.word	0x00030888
        /*06f8*/ 	.short	0x0100
        /*06fa*/ 	.byte	0x06
	.zero		1


	//   ....[14]....
        /*06fc*/ 	.word	0x00000660
        /*0700*/ 	.word	0x000000ff
        /*0704*/ 	.word	0x00030890
        /*0708*/ 	.short	0x0100
        /*070a*/ 	.byte	0x08
	.zero		1


	//   ....[15]....
        /*070c*/ 	.word	0x00000670
        /*0710*/ 	.word	0x000000ff
        /*0714*/ 	.word	0x000308a0
        /*0718*/ 	.short	0x0100
        /*071a*/ 	.byte	0x08
	.zero		1


	//   ....[16]....
        /*071c*/ 	.word	0x00000680
        /*0720*/ 	.word	0x000000ff
        /*0724*/ 	.word	0x00030898
        /*0728*/ 	.short	0x0100
        /*072a*/ 	.byte	0x08
	.zero		1


	//   ....[17]....
        /*072c*/ 	.word	0x00000690
        /*0730*/ 	.word	0x000000ff
        /*0734*/ 	.word	0x000308a8
        /*0738*/ 	.short	0x0100
        /*073a*/ 	.byte	0x08
	.zero		1


	//   ....[18]....
        /*073c*/ 	.word	0x000007d0
        /*0740*/ 	.word	0x000000ff
        /*0744*/ 	.word	0x000308b0
        /*0748*/ 	.short	0x0100
        /*074a*/ 	.byte	0x08
	.zero		1


	//   ....[19]....
        /*074c*/ 	.word	0x000007e0
        /*0750*/ 	.word	0x000000ff
        /*0754*/ 	.word	0x000308c0
        /*0758*/ 	.short	0x0100
        /*075a*/ 	.byte	0x08
	.zero		1


	//   ....[20]....
        /*075c*/ 	.word	0x000007f0
        /*0760*/ 	.word	0x000000ff
        /*0764*/ 	.word	0x000308b8
        /*0768*/ 	.short	0x0100
        /*076a*/ 	.byte	0x08
	.zero		1


	//   ....[21]....
        /*076c*/ 	.word	0x00000800
        /*0770*/ 	.word	0x000000ff
        /*0774*/ 	.word	0x000308c8
        /*0778*/ 	.short	0x0100
        /*077a*/ 	.byte	0x08
	.zero		1


	//   ....[22]....
        /*077c*/ 	.word	0x00001860
        /*0780*/ 	.word	0x000000ff
        /*0784*/ 	.word	0x00030800
        /*0788*/ 	.short	0x010a
        /*078a*/ 	.byte	0x27
	.zero		1


	//   ....[23]....
        /*078c*/ 	.word	0x000018f0
        /*0790*/ 	.word	0x000000ff
        /*0794*/ 	.word	0x00030830
        /*0798*/ 	.short	0x010a
        /*079a*/ 	.byte	0x27
	.zero		1


	//   ....[24]....
        /*079c*/ 	.word	0x00001950
        /*07a0*/ 	.word	0x000000ff
        /*07a4*/ 	.word	0x00030830
        /*07a8*/ 	.short	0x010a
        /*07aa*/ 	.byte	0x27
	.zero		1


	//   ....[25]....
        /*07ac*/ 	.word	0x00002660
        /*07b0*/ 	.word	0x000000ff
        /*07b4*/ 	.word	0x00000000
        /*07b8*/ 	.short	0x0101
        /*07ba*/ 	.byte	0x04
	.zero		1


	//   ....[26]....
        /*07bc*/ 	.word	0x00004f70
        /*07c0*/ 	.word	0x000000ff
        /*07c4*/ 	.word	0x00030830
        /*07c8*/ 	.short	0x010a
        /*07ca*/ 	.byte	0x3c
	.zero		1


	//   ....[27]....
        /*07cc*/ 	.word	0x00004fb0
        /*07d0*/ 	.word	0x000000ff
        /*07d4*/ 	.word	0x00030830
        /*07d8*/ 	.short	0x010a
        /*07da*/ 	.byte	0x3c
	.zero		1


	//   ....[28]....
        /*07dc*/ 	.word	0x00005a20
        /*07e0*/ 	.word	0x000000ff
        /*07e4*/ 	.word	0x00030850
        /*07e8*/ 	.short	0x010a
        /*07ea*/ 	.byte	0x0e
	.zero		1


	//   ....[29]....
        /*07ec*/ 	.word	0x00005a60
        /*07f0*/ 	.word	0x000000ff
        /*07f4*/ 	.word	0x00030850
        /*07f8*/ 	.short	0x010a
        /*07fa*/ 	.byte	0x0e
	.zero		1


	//   ....[30]....
        /*07fc*/ 	.word	0x00006190
        /*0800*/ 	.word	0x000000ff
        /*0804*/ 	.word	0x00000000
        /*0808*/ 	.short	0x0101
        /*080a*/ 	.byte	0x3c
	.zero		1


	//   ....[31]....
        /*080c*/ 	.word	0x00008570
        /*0810*/ 	.word	0x000000ff
        /*0814*/ 	.word	0x00000000
        /*0818*/ 	.short	0x0101
        /*081a*/ 	.byte	0x0e
	.zero		1


	//   ....[32]....
        /*081c*/ 	.word	0x00008a20
        /*0820*/ 	.word	0x000000ff
        /*0824*/ 	.word	0x00030830
        /*0828*/ 	.short	0x010a
        /*082a*/ 	.byte	0x05
	.zero		1


	//   ....[33]....
        /*082c*/ 	.word	0x00008a60
        /*0830*/ 	.word	0x000000ff
        /*0834*/ 	.word	0x00030830
        /*0838*/ 	.short	0x010a
        /*083a*/ 	.byte	0x05
	.zero		1


	//   ....[34]....
        /*083c*/ 	.word	0x000094d0
        /*0840*/ 	.word	0x000000ff
        /*0844*/ 	.word	0x00030850
        /*0848*/ 	.short	0x010a
        /*084a*/ 	.byte	0x05
	.zero		1


	//   ....[35]....
        /*084c*/ 	.word	0x00009510
        /*0850*/ 	.word	0x000000ff
        /*0854*/ 	.word	0x00030850
        /*0858*/ 	.short	0x010a
        /*085a*/ 	.byte	0x05
	.zero		1


	//   ....[36]....
        /*085c*/ 	.word	0x00009c00
        /*0860*/ 	.word	0x000000ff
        /*0864*/ 	.word	0x00000000
        /*0868*/ 	.short	0x0101
        /*086a*/ 	.byte	0x0a
	.zero		1


	//   ....[37]....
        /*086c*/ 	.word	0x0000ac70
        /*0870*/ 	.word	0x000000ff
        /*0874*/ 	.word	0x00000000
        /*0878*/ 	.short	0x0101
        /*087a*/ 	.byte	0x05
	.zero		1


	//   ....[38]....
        /*087c*/ 	.word	0x0000ae60
        /*0880*/ 	.word	0x000000ff
        /*0884*/ 	.word	0x00030830
        /*0888*/ 	.short	0x010a
        /*088a*/ 	.byte	0x3c
	.zero		1


	//   ....[39]....
        /*088c*/ 	.word	0x0000aea0
        /*0890*/ 	.word	0x000000ff
        /*0894*/ 	.word	0x00030830
        /*0898*/ 	.short	0x010a
        /*089a*/ 	.byte	0x3c
	.zero		1


	//   ....[40]....
        /*089c*/ 	.word	0x0000b910
        /*08a0*/ 	.word	0x000000ff
        /*08a4*/ 	.word	0x00030850
        /*08a8*/ 	.short	0x010a
        /*08aa*/ 	.byte	0x05
	.zero		1


	//   ....[41]....
        /*08ac*/ 	.word	0x0000b950
        /*08b0*/ 	.word	0x000000ff
        /*08b4*/ 	.word	0x00030850
        /*08b8*/ 	.short	0x010a
        /*08ba*/ 	.byte	0x05
	.zero		1


	//   ....[42]....
        /*08bc*/ 	.word	0x0000c080
        /*08c0*/ 	.word	0x000000ff
        /*08c4*/ 	.word	0x00000000
        /*08c8*/ 	.short	0x0101
        /*08ca*/ 	.byte	0x3c
	.zero		1


	//   ....[43]....
        /*08cc*/ 	.word	0x0000e460
        /*08d0*/ 	.word	0x000000ff
        /*08d4*/ 	.word	0x00000000
        /*08d8*/ 	.short	0x0101
        /*08da*/ 	.byte	0x05
	.zero		1


	//   ....[44]....
        /*08dc*/ 	.word	0x0000eb90
        /*08e0*/ 	.word	0x000000ff
        /*08e4*/ 	.word	0x00030850
        /*08e8*/ 	.short	0x010a
        /*08ea*/ 	.byte	0x05
	.zero		1


	//   ....[45]....
        /*08ec*/ 	.word	0x0000ebd0
        /*08f0*/ 	.word	0x000000ff
        /*08f4*/ 	.word	0x00030850
        /*08f8*/ 	.short	0x010a
        /*08fa*/ 	.byte	0x05
	.zero		1


	//   ....[46]....
        /*08fc*/ 	.word	0x0000f1e0
        /*0900*/ 	.word	0x000000ff
        /*0904*/ 	.word	0x00000000
        /*0908*/ 	.short	0x0101
        /*090a*/ 	.byte	0x04
	.zero		1


	//   ....[47]....
        /*090c*/ 	.word	0x0000ff10
        /*0910*/ 	.word	0x000000ff
        /*0914*/ 	.word	0x00000000
        /*0918*/ 	.short	0x0101
        /*091a*/ 	.byte	0x04
	.zero		1


	//   ....[48]....
        /*091c*/ 	.word	0x000129b0
        /*0920*/ 	.word	0x000000ff
        /*0924*/ 	.word	0x00030840
        /*0928*/ 	.short	0x010a
        /*092a*/ 	.byte	0x30
	.zero		1


	//   ....[49]....
        /*092c*/ 	.word	0x00012fa0
        /*0930*/ 	.word	0x000000ff
        /*0934*/ 	.word	0x00030830
        /*0938*/ 	.short	0x0107
        /*093a*/ 	.byte	0x30
	.zero		1


	//   ....[50]....
        /*093c*/ 	.word	0x00013010
        /*0940*/ 	.word	0x000000ff
        /*0944*/ 	.word	0x00030830
        /*0948*/ 	.short	0x0101
        /*094a*/ 	.byte	0x30
	.zero		1


	//   ....[51]....
        /*094c*/ 	.word	0x000139b0
        /*0950*/ 	.word	0x000000ff
        /*0954*/ 	.word	0x00030800
        /*0958*/ 	.short	0x0107
        /*095a*/ 	.byte	0x30
	.zero		1


	//   ....[52]....
        /*095c*/ 	.word	0x00013a10
        /*0960*/ 	.word	0x000000ff
        /*0964*/ 	.word	0x00030800
        /*0968*/ 	.short	0x0101
        /*096a*/ 	.byte	0x30
	.zero		1


	//   ....[53]....
        /*096c*/ 	.word	0x00013a30
        /*0970*/ 	.word	0x000000ff
        /*0974*/ 	.word	0x00030820
        /*0978*/ 	.short	0x010a
        /*097a*/ 	.byte	0x30
	.zero		1


	//   ....[54]....
        /*097c*/ 	.word	0x00013e20
        /*0980*/ 	.word	0x00000013
        /*0984*/ 	.word	0x00030840
        /*0988*/ 	.short	0x010a
        /*098a*/ 	.byte	0x3f
	.zero		1


	//   ....[55]....
        /*098c*/ 	.word	0x00014360
        /*0990*/ 	.word	0x00000013
        /*0994*/ 	.word	0x00030830
        /*0998*/ 	.short	0x0107
        /*099a*/ 	.byte	0x3f
	.zero		1


	//   ....[56]....
        /*099c*/ 	.word	0x00014410
        /*09a0*/ 	.word	0x00000013
        /*09a4*/ 	.word	0x00030830
        /*09a8*/ 	.short	0x0101
        /*09aa*/ 	.byte	0x3f
	.zero		1


	//   ....[57]....
        /*09ac*/ 	.word	0x00014470
        /*09b0*/ 	.word	0x00000006
        /*09b4*/ 	.word	0x00030860
        /*09b8*/ 	.short	0x010a
        /*09ba*/ 	.byte	0x3f
	.zero		1


	//   ....[58]....
        /*09bc*/ 	.word	0x00014920
        /*09c0*/ 	.word	0x00000006
        /*09c4*/ 	.word	0x00030850
        /*09c8*/ 	.short	0x0107
        /*09ca*/ 	.byte	0x3f
	.zero		1


	//   ....[59]....
        /*09cc*/ 	.word	0x00014a90
        /*09d0*/ 	.word	0x00000006
        /*09d4*/ 	.word	0x00030850
        /*09d8*/ 	.short	0x0101
        /*09da*/ 	.byte	0x3f
	.zero		1


	//   ....[60]....
        /*09dc*/ 	.word	0x00014c10
        /*09e0*/ 	.word	0x00000000
        /*09e4*/ 	.word	0x00030860
        /*09e8*/ 	.short	0x010a
        /*09ea*/ 	.byte	0x3f
	.zero		1


	//   ....[61]....
        /*09ec*/ 	.word	0x00015140
        /*09f0*/ 	.word	0x00000000
        /*09f4*/ 	.word	0x00030850
        /*09f8*/ 	.short	0x0107
        /*09fa*/ 	.byte	0x3f
	.zero		1


	//   ....[62]....
        /*09fc*/ 	.word	0x000151f0
        /*0a00*/ 	.word	0x00000000
        /*0a04*/ 	.word	0x00030850
        /*0a08*/ 	.short	0x0101
        /*0a0a*/ 	.byte	0x3f
	.zero		1


	//   ....[63]....
        /*0a0c*/ 	.word	0x00015290
        /*0a10*/ 	.word	0x00000007
        /*0a14*/ 	.word	0x00030820
        /*0a18*/ 	.short	0x010a
        /*0a1a*/ 	.byte	0x3f
	.zero		1


	//   ....[64]....
        /*0a1c*/ 	.word	0x00015410
        /*0a20*/ 	.word	0x00000005
        /*0a24*/ 	.word	0x00030840
        /*0a28*/ 	.short	0x010a
        /*0a2a*/ 	.byte	0x3f
	.zero		1


	//   ....[65]....
        /*0a2c*/ 	.word	0x000154b0
        /*0a30*/ 	.word	0x00000007
        /*0a34*/ 	.word	0x00030840
        /*0a38*/ 	.short	0x010a
        /*0a3a*/ 	.byte	0x3f
	.zero		1


	//   ....[66]....
        /*0a3c*/ 	.word	0x000154f0
        /*0a40*/ 	.word	0x00000005
        /*0a44*/ 	.word	0x00030860
        /*0a48*/ 	.short	0x010a
        /*0a4a*/ 	.byte	0x3f
	.zero		1


	//   ....[67]....
        /*0a4c*/ 	.word	0x00015530
        /*0a50*/ 	.word	0x00000007
        /*0a54*/ 	.word	0x00030860
        /*0a58*/ 	.short	0x010a
        /*0a5a*/ 	.byte	0x3f
	.zero		1


	//   ....[68]....
        /*0a5c*/ 	.word	0x000155a0
        /*0a60*/ 	.word	0x00000003
        /*0a64*/ 	.word	0x00030800
        /*0a68*/ 	.short	0x010a
        /*0a6a*/ 	.byte	0x3f
	.zero		1


	//   ....[69]....
        /*0a6c*/ 	.word	0x00015600
        /*0a70*/ 	.word	0x00000003
        /*0a74*/ 	.word	0x00030830
        /*0a78*/ 	.short	0x010a
        /*0a7a*/ 	.byte	0x3f
	.zero		1


	//   ....[70]....
        /*0a7c*/ 	.word	0x00015660
        /*0a80*/ 	.word	0x00000009
        /*0a84*/ 	.word	0x00030830
        /*0a88*/ 	.short	0x010a
        /*0a8a*/ 	.byte	0x3f
	.zero		1


	//   ....[71]....
        /*0a8c*/ 	.word	0x000156c0
        /*0a90*/ 	.word	0x00000009
        /*0a94*/ 	.word	0x00030850
        /*0a98*/ 	.short	0x010a
        /*0a9a*/ 	.byte	0x3f
	.zero		1


	//   ....[72]....
        /*0a9c*/ 	.word	0x00015720
        /*0aa0*/ 	.word	0x00000009
        /*0aa4*/ 	.word	0x00030830
        /*0aa8*/ 	.short	0x010a
        /*0aaa*/ 	.byte	0x3f
	.zero		1


	//   ....[73]....
        /*0aac*/ 	.word	0x00015780
        /*0ab0*/ 	.word	0x00000009
        /*0ab4*/ 	.word	0x00030850
        /*0ab8*/ 	.short	0x010a
        /*0aba*/ 	.byte	0x3f
	.zero		1


	//   ....[74]....
        /*0abc*/ 	.word	0x000157e0
        /*0ac0*/ 	.word	0x00000009
        /*0ac4*/ 	.word	0x00030830
        /*0ac8*/ 	.short	0x010a
        /*0aca*/ 	.byte	0x3f
	.zero		1


	//   ....[75]....
        /*0acc*/ 	.word	0x00015840
        /*0ad0*/ 	.word	0x00000009
        /*0ad4*/ 	.word	0x00030850
        /*0ad8*/ 	.short	0x010a
        /*0ada*/ 	.byte	0x3f
	.zero		1


	//   ....[76]....
        /*0adc*/ 	.word	0x000158a0
        /*0ae0*/ 	.word	0x00000005
        /*0ae4*/ 	.word	0x00030850
        /*0ae8*/ 	.short	0x010a
        /*0aea*/ 	.byte	0x3f
	.zero		1


	//   ....[77]....
        /*0aec*/ 	.word	0x00015980
        /*0af0*/ 	.word	0x00000003
        /*0af4*/ 	.word	0x00030840
        /*0af8*/ 	.short	0x010a
        /*0afa*/ 	.byte	0x3f
	.zero		1


	//   ....[78]....
        /*0afc*/ 	.word	0x00016b90
        /*0b00*/ 	.word	0x00000003
        /*0b04*/ 	.word	0x00030820
        /*0b08*/ 	.short	0x010a
        /*0b0a*/ 	.byte	0x3f
	.zero		1


	//   ....[79]....
        /*0b0c*/ 	.word	0x00016be0
        /*0b10*/ 	.word	0x00000013
        /*0b14*/ 	.word	0x00030840
        /*0b18*/ 	.short	0x010a
        /*0b1a*/ 	.byte	0x3f
	.zero		1


	//   ....[80]....
        /*0b1c*/ 	.word	0x00017370
        /*0b20*/ 	.word	0x00000006
        /*0b24*/ 	.word	0x00030860
        /*0b28*/ 	.short	0x010a
        /*0b2a*/ 	.byte	0x3f
	.zero		1


	//   ....[81]....
        /*0b2c*/ 	.word	0x00017c70
        /*0b30*/ 	.word	0x00000000
        /*0b34*/ 	.word	0x00030860
        /*0b38*/ 	.short	0x010a
        /*0b3a*/ 	.byte	0x3f
	.zero		1


	//   ....[82]....
        /*0b3c*/ 	.word	0x00018530
        /*0b40*/ 	.word	0x00000007
        /*0b44*/ 	.word	0x00030820
        /*0b48*/ 	.short	0x010a
        /*0b4a*/ 	.byte	0x3f
	.zero		1


	//   ....[83]....
        /*0b4c*/ 	.word	0x000186d0
        /*0b50*/ 	.word	0x00000005
        /*0b54*/ 	.word	0x00030840
        /*0b58*/ 	.short	0x010a
        /*0b5a*/ 	.byte	0x3f
	.zero		1


	//   ....[84]....
        /*0b5c*/ 	.word	0x00018720
        /*0b60*/ 	.word	0x00000007
        /*0b64*/ 	.word	0x00030840
        /*0b68*/ 	.short	0x010a
        /*0b6a*/ 	.byte	0x3f
	.zero		1


	//   ....[85]....
        /*0b6c*/ 	.word	0x00018770
        /*0b70*/ 	.word	0x00000005
        /*0b74*/ 	.word	0x00030860
        /*0b78*/ 	.short	0x010a
        /*0b7a*/ 	.byte	0x3f
	.zero		1


	//----- nvinfo : EIATTR_NUM_MBARRIERS
	.align		4
.L_679:
        /*0b7c*/ 	.byte	0x03, 0x38
        /*0b7e*/ 	.short	0x0016


	//----- nvinfo : EIATTR_EXIT_INSTR_OFFSETS
	.align		4
        /*0b80*/ 	.byte	0x04, 0x1c
        /*0b82*/ 	.short	(.L_681 - .L_680)


	//   ....[0]....
.L_680:
        /*0b84*/ 	.word	0x00015580


	//----- nvinfo : EIATTR_MAX_THREADS
	.align		4
.L_681:
        /*0b88*/ 	.byte	0x04, 0x05
        /*0b8a*/ 	.short	(.L_683 - .L_682)
.L_682:
        /*0b8c*/ 	.word	0x00000180
        /*0b90*/ 	.word	0x00000001
        /*0b94*/ 	.word	0x00000001


	//----- nvinfo : EIATTR_CRS_STACK_SIZE
	.align		4
.L_683:
        /*0b98*/ 	.byte	0x04, 0x1e
        /*0b9a*/ 	.short	(.L_685 - .L_684)
.L_684:
        /*0b9c*/ 	.word	0x00000000


	//----- nvinfo : EIATTR_CBANK_PARAM_SIZE
	.align		4
.L_685:
        /*0ba0*/ 	.byte	0x03, 0x19
        /*0ba2*/ 	.short	0x0a70


	//----- nvinfo : EIATTR_PARAM_CBANK
	.align		4
        /*0ba4*/ 	.byte	0x04, 0x0a
        /*0ba6*/ 	.short	(.L_687 - .L_686)
	.align		4
.L_686:
        /*0ba8*/ 	.word	index@(.nv.constant0._ZN7cutlass13device_kernelIN5flash11enable_sm90INS1_16FlashAttnFwdSm90INS1_25CollectiveMainloopFwdSm90ILi2EN4cute5tupleIJNS5_1CILi1EEES8_S8_EEENS6_IJNS7_ILi128EEENS7_ILi96EEENS7_ILi192EEEEEELi192ENS_6half_tEfNS_4arch4Sm90ELb0ELb1ELb1ELb0ELb1ELb0ELb0ELb1ELb1ELb1ELb1ELb0EEENS1_21CollectiveEpilogueFwdINS6_IJSA_SC_SB_EEES9_SE_SG_Li256ELb0ELb1ELb1ELb0EEENS1_19SingleTileSchedulerILb0ELb1ELb1ELi128EEEEEEEEEvNT_6ParamsE)
        /*0bac*/ 	.short	0x0210
        /*0bae*/ 	.short	0x0a70


	//----- nvinfo : EIATTR_SW_WAR
	.align		4
.L_687:
        /*0bb0*/ 	.byte	0x04, 0x36
        /*0bb2*/ 	.short	(.L_689 - .L_688)
.L_688:
        /*0bb4*/ 	.word	0x00000008
.L_689:


//--------------------- .nv.info._ZN7cutlass13device_kernelIN5flash11enable_sm90INS1_16FlashAttnFwdSm90INS1_25CollectiveMainloopFwdSm90ILi2EN4cute5tupleIJNS5_1CILi1EEES8_S8_EEENS6_IJNS7_ILi128EEENS7_ILi96EEENS7_ILi192EEEEEELi192ENS_6half_tEfNS_4arch4Sm90ELb0ELb1ELb1ELb1ELb1ELb0ELb0ELb1ELb1ELb1ELb1ELb0EEENS1_21CollectiveEpilogueFwdINS6_IJSA_SC_SB_EEES9_SE_SG_Li256ELb1ELb1ELb1ELb0EEENS1_36VarlenDynamicPersistentTileSchedulerILi128ELi96ELi256ELi128ELb1ELb1ELb1ELb1ELb0ELb1EEEEEEEEEvNT_6ParamsE --------------------------
	.section	.nv.info._ZN7cutlass13device_kernelIN5flash11enable_sm90INS1_16FlashAttnFwdSm90INS1_25CollectiveMainloopFwdSm90ILi2EN4cute5tupleIJNS5_1CILi1EEES8_S8_EEENS6_IJNS7_ILi128EEENS7_ILi96EEENS7_ILi192EEEEEELi192ENS_6half_tEfNS_4arch4Sm90ELb0ELb1ELb1ELb1ELb1ELb0ELb0ELb1ELb1ELb1ELb1ELb0EEENS1_21CollectiveEpilogueFwdINS6_IJSA_SC_SB_EEES9_SE_SG_Li256ELb1ELb1ELb1ELb0EEENS1_36VarlenDynamicPersistentTileSchedulerILi128ELi96ELi256ELi128ELb1ELb1ELb1ELb1ELb0ELb1EEEEEEEEEvNT_6ParamsE,"",@"SHT_CUDA_INFO"
	.sectionflags	@""
	.align	4


	//----- nvinfo : EIATTR_CUDA_API_VERSION
	.align		4
        /*0000*/ 	.byte	0x04, 0x37
        /*0002*/ 	.short	(.L_691 - .L_690)
.L_690:
        /*0004*/ 	.word	0x00000082


	//----- nvinfo : EIATTR_KPARAM_INFO
	.align		4
.L_691:
        /*0008*/ 	.byte	0x04, 0x17
        /*000a*/ 	.short	(.L_693 - .L_692)
.L_692:
        /*000c*/ 	.word	0x00000000
        /*0010*/ 	.short	0x0000
        /*0012*/ 	.short	0x0070
        /*0014*/ 	.byte	0x00, 0xf0, 0x01, 0x2a


	//----- nvinfo : EIATTR_SPARSE_MMA_MASK
	.align		4
.L_693:
        /*0018*/ 	.byte	0x03, 0x50
        /*001a*/ 	.short	0x0000


	//----- nvinfo : EIATTR_MAXREG_COUNT
	.align		4
        /*001c*/ 	.byte	0x03, 0x1b
        /*001e*/ 	.short	0x00a8


	//----- nvinfo : EIATTR_NUM_BARRIERS
	.align		4
        /*0020*/ 	.byte	0x02, 0x4c
        /*0022*/ 	.byte	0x09
	.zero		1


	//----- nvinfo : EIATTR_EXTERNS
	.align		4
        /*0024*/ 	.byte	0x04, 0x0f
        /*0026*/ 	.short	(.L_695 - .L_694)


	//   ....[0]....
	.align		4
.L_694:
        /*0028*/ 	.word	index@(__assertfail)


	//----- nvinfo : EIATTR_ANNOTATIONS
	.align		4
.L_695:
        /*002c*/ 	.byte	0x04, 0x55
        /*002e*/ 	.short	(.L_697 - .L_696)


	//   ....[0]....
.L_696:
        /* <DEDUP_REMOVED lines=14> */


	//----- nvinfo : EIATTR_MERCURY_ISA_VERSION
	.align		4
.L_697:
        /*0100*/ 	.byte	0x03, 0x5f
        /*0102*/ 	.short	0x0101


	//----- nvinfo : EIATTR_UNUSED_LOAD_BYTE_OFFSET
	.align		4
        /*0104*/ 	.byte	0x04, 0x44
        /*0106*/ 	.short	(.L_699 - .L_698)


	//   ....[0]....
.L_698:
        /*0108*/ 	.word	0x00000950
        /*010c*/ 	.word	0x0000fff0


	//   ....[1]....
        /*0110*/ 	.word	0x0000fe10
        /*0114*/ 	.word	0x0000fff0


	//----- nvinfo : EIATTR_INT_WARP_WIDE_INSTR_OFFSETS
	.align		4
.L_699:
        /*0118*/ 	.byte	0x04, 0x31
        /*011a*/ 	.short	(.L_701 - .L_700)


	//   ....[0]....
.L_700:
        /*011c*/ 	.word	0x000000c0


	//   ....[1]....
        /*0120*/ 	.word	0x000000d0


	//   ....[2]....
        /*0124*/ 	.word	0x00000170


	//   ....[3]....
        /*0128*/ 	.word	0x00015880


	//   ....[4]....
        /*012c*/ 	.word	0x00015910


	//   ....[5]....
        /*0130*/ 	.word	0x000186b0


	//   ....[6]....
        /*0134*/ 	.word	0x00018740


	//----- nvinfo : EIATTR_COOP_GROUP_MASK_REGIDS
	.align		4
.L_701:
        /*0138*/ 	.byte	0x04, 0x29
        /*013a*/ 	.short	(.L_703 - .L_702)


	//   ....[0]....
.L_702:
        /*013c*/ 	.word	0xffffffff


	//   ....[1]....
        /*0140*/ 	.word	0xffffffff


	//   ....[2]....
        /*0144*/ 	.word	0xffffffff


	//   ....[3]....
        /*0148*/ 	.word	0xffffffff


	//   ....[4]....
        /*014c*/ 	.word	0xffffffff


	//   ....[5]....
        /*0150*/ 	.word	0xffffffff


	//   ....[6]....
        /*0154*/ 	.word	0xffffffff


	//   ....[7]....
        /*0158*/ 	.word	0xffffffff


	//   ....[8]....
        /*015c*/ 	.word	0xffffffff


	//   ....[9]....
        /*0160*/ 	.word	0xffffffff


	//   ....[10]....
        /*0164*/ 	.word	0xffffffff


	//   ....[11]....
        /*0168*/ 	.word	0xffffffff


	//   ....[12]....
        /*016c*/ 	.word	0xffffffff


	//   ....[13]....
        /*0170*/ 	.word	0xffffffff


	//   ....[14]....
        /*0174*/ 	.word	0xffffffff


	//   ....[15]....
        /*0178*/ 	.word	0xffffffff


	//   ....[16]....
        /*017c*/ 	.word	0xffffffff


	//   ....[17]....
        /*0180*/ 	.word	0xffffffff


	//   ....[18]....
        /*0184*/ 	.word	0xffffffff


	//   ....[19]....
        /*0188*/ 	.word	0xffffffff


	//   ....[20]....
        /*018c*/ 	.word	0xffffffff


	//   ....[21]....
        /*0190*/ 	.word	0xffffffff


	//   ....[22]....
        /*0194*/ 	.word	0xffffffff


	//   ....[23]....
        /*0198*/ 	.word	0xffffffff


	//   ....[24]....
        /*019c*/ 	.word	0xffffffff


	//   ....[25]....
        /*01a0*/ 	.word	0xffffffff


	//   ....[26]....
        /*01a4*/ 	.word	0xffffffff


	//   ....[27]....
        /*01a8*/ 	.word	0xffffffff


	//   ....[28]....
        /*01ac*/ 	.word	0xffffffff


	//   ....[29]....
        /*01b0*/ 	.word	0xffffffff


	//   ....[30]....
        /*01b4*/ 	.word	0xffffffff


	//   ....[31]....
        /*01b8*/ 	.word	0xffffffff


	//   ....[32]....
        /*01bc*/ 	.word	0xffffffff


	//   ....[33]....
        /*01c0*/ 	.word	0xffffffff


	//   ....[34]....
        /*01c4*/ 	.word	0xffffffff


	//   ....[35]....
        /*01c8*/ 	.word	0xffffffff


	//   ....[36]....
        /*01cc*/ 	.word	0xffffffff


	//   ....[37]....
        /*01d0*/ 	.word	0xffffffff


	//   ....[38]....
        /*01d4*/ 	.word	0xffffffff


	//   ....[39]....
        /*01d8*/ 	.word	0xffffffff


	//   ....[40]....
        /*01dc*/ 	.word	0xffffffff


	//   ....[41]....
        /*01e0*/ 	.word	0xffffffff


	//   ....[42]....
        /*01e4*/ 	.word	0xffffffff


	//   ....[43]....
        /*01e8*/ 	.word	0xffffffff


	//   ....[44]....
        /*01ec*/ 	.word	0xffffffff


	//   ....[45]....
        /*01f0*/ 	.word	0xffffffff


	//   ....[46]....
        /*01f4*/ 	.word	0xffffffff


	//   ....[47]....
        /*01f8*/ 	.word	0xffffffff


	//   ....[48]....
        /*01fc*/ 	.word	0xffffffff


	//   ....[49]....
        /*0200*/ 	.word	0xffffffff


	//   ....[50]....
        /*0204*/ 	.word	0xffffffff


	//   ....[51]....
        /*0208*/ 	.word	0xffffffff


	//   ....[52]....
        /*020c*/ 	.word	0xffffffff


	//   ....[53]....
        /*0210*/ 	.word	0xffffffff


	//   ....[54]....
        /*0214*/ 	.word	0xffffffff


	//   ....[55]....
        /*0218*/ 	.word	0xffffffff


	//   ....[56]....
        /*021c*/ 	.word	0xffffffff


	//   ....[57]....
        /*0220*/ 	.word	0xffffffff


	//   ....[58]....
        /*0224*/ 	.word	0xffffffff


	//   ....[59]....
        /*0228*/ 	.word	0xffffffff


	//   ....[60]....
        /*022c*/ 	.word	0xffffffff


	//   ....[61]....
        /*0230*/ 	.word	0xffffffff


	//   ....[62]....
        /*0234*/ 	.word	0xffffffff


	//   ....[63]....
        /*0238*/ 	.word	0xffffffff


	//   ....[64]....
        /*023c*/ 	.word	0xffffffff


	//   ....[65]....
        /*0240*/ 	.word	0xffffffff


	//   ....[66]....
        /*0244*/ 	.word	0xffffffff


	//   ....[67]....
        /*0248*/ 	.word	0xffffffff


	//   ....[68]....
        /*024c*/ 	.word	0xffffffff


	//   ....[69]....
        /*0250*/ 	.word	0xffffffff


	//   ....[70]....
        /*0254*/ 	.word	0xffffffff


	//   ....[71]....
        /*0258*/ 	.word	0xffffffff


	//   ....[72]....
        /*025c*/ 	.word	0xffffffff


	//   ....[73]....
        /*0260*/ 	.word	0xffffffff


	//   ....[74]....
        /*0264*/ 	.word	0xffffffff


	//   ....[75]....
        /*0268*/ 	.word	0xffffffff


	//   ....[76]....
        /*026c*/ 	.word	0xffffffff


	//   ....[77]....
        /*0270*/ 	.word	0xffffffff


	//   ....[78]....
        /*0274*/ 	.word	0xffffffff


	//   ....[79]....
        /*0278*/ 	.word	0xffffffff


	//   ....[80]....
        /*027c*/ 	.word	0xffffffff


	//   ....[81]....
        /*0280*/ 	.word	0xffffffff


	//   ....[82]....
        /*0284*/ 	.word	0xffffffff


	//   ....[83]....
        /*0288*/ 	.word	0xffffffff


	//   ....[84]....
        /*028c*/ 	.word	0xffffffff


	//   ....[85]....
        /*0290*/ 	.word	0xffffffff


	//   ....[86]....
        /*0294*/ 	.word	0xffffffff


	//   ....[87]....
        /*0298*/ 	.word	0xffffffff


	//   ....[88]....
        /*029c*/ 	.word	0xffffffff


	//   ....[89]....
        /*02a0*/ 	.word	0xffffffff


	//   ....[90]....
        /*02a4*/ 	.word	0xffffffff


	//   ....[91]....
        /*02a8*/ 	.word	0xffffffff


	//   ....[92]....
        /*02ac*/ 	.word	0xffffffff


	//   ....[93]....
        /*02b0*/ 	.word	0xffffffff


	//   ....[94]....
        /*02b4*/ 	.word	0xffffffff


	//   ....[95]....
        /*02b8*/ 	.word	0xffffffff


	//   ....[96]....
        /*02bc*/ 	.word	0xffffffff


	//   ....[97]....
        /*02c0*/ 	.word	0xffffffff


	//   ....[98]....
        /*02c4*/ 	.word	0xffffffff


	//   ....[99]....
        /*02c8*/ 	.word	0xffffffff


	//   ....[100]....
        /*02cc*/ 	.word	0xffffffff


	//   ....[101]....
        /*02d0*/ 	.word	0xffffffff


	//   ....[102]....
        /*02d4*/ 	.word	0xffffffff


	//   ....[103]....
        /*02d8*/ 	.word	0xffffffff


	//   ....[104]....
        /*02dc*/ 	.word	0xffffffff


	//   ....[105]....
        /*02e0*/ 	.word	0xffffffff


	//   ....[106]....
        /*02e4*/ 	.word	0xffffffff


	//   ....[107]....
        /*02e8*/ 	.word	0xffffffff


	//   ....[108]....
        /*02ec*/ 	.word	0xffffffff


	//   ....[109]....
        /*02f0*/ 	.word	0xffffffff


	//   ....[110]....
        /*02f4*/ 	.word	0xffffffff


	//   ....[111]....
        /*02f8*/ 	.word	0xffffffff


	//   ....[112]....
        /*02fc*/ 	.word	0xffffffff


	//   ....[113]....
        /*0300*/ 	.word	0xffffffff


	//   ....[114]....
        /*0304*/ 	.word	0xffffffff


	//   ....[115]....
        /*0308*/ 	.word	0xffffffff


	//   ....[116]....
        /*030c*/ 	.word	0xffffffff


	//   ....[117]....
        /*0310*/ 	.word	0xffffffff


	//   ....[118]....
        /*0314*/ 	.word	0xffffffff


	//   ....[119]....
        /*0318*/ 	.word	0xffffffff


	//   ....[120]....
        /*031c*/ 	.word	0xffffffff


	//   ....[121]....
        /*0320*/ 	.word	0xffffffff


	//   ....[122]....
        /*0324*/ 	.word	0xffffffff


	//   ....[123]....
        /*0328*/ 	.word	0xffffffff


	//   ....[124]....
        /*032c*/ 	.word	0xffffffff


	//   ....[125]....
        /*0330*/ 	.word	0xffffffff


	//   ....[126]....
        /*0334*/ 	.word	0xffffffff


	//   ....[127]....
        /*0338*/ 	.word	0xffffffff


	//   ....[128]....
        /*033c*/ 	.word	0xffffffff


	//   ....[129]....
        /*0340*/ 	.word	0xffffffff


	//   ....[130]....
        /*0344*/ 	.word	0xffffffff


	//   ....[131]....
        /*0348*/ 	.word	0xffffffff


	//   ....[132]....
        /*034c*/ 	.word	0xffffffff


	//   ....[133]....
        /*0350*/ 	.word	0xffffffff


	//   ....[134]....
        /*0354*/ 	.word	0xffffffff


	//   ....[135]....
        /*0358*/ 	.word	0xffffffff


	//   ....[136]....
        /*035c*/ 	.word	0xffffffff


	//   ....[137]....
        /*0360*/ 	.word	0xffffffff


	//   ....[138]....
        /*0364*/ 	.word	0xffffffff


	//   ....[139]....
        /*0368*/ 	.word	0xffffffff


	//   ....[140]....
        /*036c*/ 	.word	0xffffffff


	//   ....[141]....
        /*0370*/ 	.word	0xffffffff


	//   ....[142]....
        /*0374*/ 	.word	0xffffffff


	//   ....[143]....
        /*0378*/ 	.word	0xffffffff


	//   ....[144]....
        /*037c*/ 	.word	0xffffffff


	//   ....[145]....
        /*0380*/ 	.word	0xffffffff


	//   ....[146]....
        /*0384*/ 	.word	0xffffffff


	//   ....[147]....
        /*0388*/ 	.word	0xffffffff


	//   ....[148]....
        /*038c*/ 	.word	0xffffffff


	//   ....[149]....
        /*0390*/ 	.word	0xffffffff


	//   ....[150]....
        /*0394*/ 	.word	0xffffffff


	//   ....[151]....
        /*0398*/ 	.word	0xffffffff


	//   ....[152]....
        /*039c*/ 	.word	0xffffffff


	//   ....[153]....
        /*03a0*/ 	.word	0xffffffff


	//   ....[154]....
        /*03a4*/ 	.word	0xffffffff


	//   ....[155]....
        /*03a8*/ 	.word	0xffffffff


	//   ....[156]....
        /*03ac*/ 	.word	0xffffffff


	//   ....[157]....
        /*03b0*/ 	.word	0x0500000f


	//   ....[158]....
        /*03b4*/ 	.word	0x0500000f


	//   ....[159]....
        /*03b8*/ 	.word	0x0500000f


	//   ....[160]....
        /*03bc*/ 	.word	0x0500000f


	//   ....[161]....
        /*03c0*/ 	.word	0x0500000f


	//   ....[162]....
        /*03c4*/ 	.word	0x0500000f


	//   ....[163]....
        /*03c8*/ 	.word	0x0500000f


	//   ....[164]....
        /*03cc*/ 	.word	0x0500000f


	//   ....[165]....
        /*03d0*/ 	.word	0x0500000f


	//   ....[166]....
        /*03d4*/ 	.word	0x0500000f


	//   ....[167]....
        /*03d8*/ 	.word	0x0500000f


	//   ....[168]....
        /*03dc*/ 	.word	0x0500000f


	//   ....[169]....
        /*03e0*/ 	.word	0x0500000f


	//   ....[170]....
        /*03e4*/ 	.word	0x0500000f


	//   ....[171]....
        /*03e8*/ 	.word	0x0500000f


	//   ....[172]....
        /*03ec*/ 	.word	0x0500000f


	//   ....[173]....
        /*03f0*/ 	.word	0x0500000f


	//   ....[174]....
        /*03f4*/ 	.word	0x0500000f


	//   ....[175]....
        /*03f8*/ 	.word	0x0500000f


	//   ....[176]....
        /*03fc*/ 	.word	0x0500000f


	//   ....[177]....
        /*0400*/ 	.word	0x0500000f


	//   ....[178]....
        /*0404*/ 	.word	0x0500000f


	//   ....[179]....
        /*0408*/ 	.word	0x0500000f


	//   ....[180]....
        /*040c*/ 	.word	0x0500000f


	//   ....[181]....
        /*0410*/ 	.word	0x0500000f


	//   ....[182]....
        /*0414*/ 	.word	0x0500000f


	//   ....[183]....
        /*0418*/ 	.word	0x0500000f


	//   ....[184]....
        /*041c*/ 	.word	0x0500000f


	//   ....[185]....
        /*0420*/ 	.word	0x0500000f


	//   ....[186]....
        /*0424*/ 	.word	0x0500000f


	//   ....[187]....
        /*0428*/ 	.word	0x0500000f


	//   ....[188]....
        /*042c*/ 	.word	0x0500000f


	//   ....[189]....
        /*0430*/ 	.word	0x0500000f


	//   ....[190]....
        /*0434*/ 	.word	0x0500000f


	//   ....[191]....
        /*0438*/ 	.word	0x0500000f


	//   ....[192]....
        /*043c*/ 	.word	0x0500000f


	//   ....[193]....
        /*0440*/ 	.word	0x0500000f


	//   ....[194]....
        /*0444*/ 	.word	0x0500000f


	//   ....[195]....
        /*0448*/ 	.word	0x0500000f


	//   ....[196]....
        /*044c*/ 	.word	0x0500000f


	//   ....[197]....
        /*0450*/ 	.word	0x0500000f


	//   ....[198]....
        /*0454*/ 	.word	0x0500000f


	//   ....[199]....
        /*0458*/ 	.word	0x0500000f


	//   ....[200]....
        /*045c*/ 	.word	0x0500000f


	//   ....[201]....
        /*0460*/ 	.word	0x0500000f


	//   ....[202]....
        /*0464*/ 	.word	0x0500000f


	//   ....[203]....
        /*0468*/ 	.word	0x0500000f


	//   ....[204]....
        /*046c*/ 	.word	0x0500000f


	//   ....[205]....
        /*0470*/ 	.word	0x0500000f


	//   ....[206]....
        /*0474*/ 	.word	0x0500000f


	//   ....[207]....
        /*0478*/ 	.word	0x0500000f


	//   ....[208]....
        /*047c*/ 	.word	0x0500000f


	//   ....[209]....
        /*0480*/ 	.word	0x0500000f


	//   ....[210]....
        /*0484*/ 	.word	0x0500000f


	//   ....[211]....
        /*0488*/ 	.word	0x0500000f


	//   ....[212]....
        /*048c*/ 	.word	0x0500000f


	//   ....[213]....
        /*0490*/ 	.word	0x0500000f


	//   ....[214]....
        /*0494*/ 	.word	0x0500000f


	//   ....[215]....
        /*0498*/ 	.word	0x0500000f


	//   ....[216]....
        /*049c*/ 	.word	0x0500000f


	//   ....[217]....
        /*04a0*/ 	.word	0x0500000f


	//   ....[218]....
        /*04a4*/ 	.word	0x0500000f


	//   ....[219]....
        /*04a8*/ 	.word	0x0500000f


	//   ....[220]....
        /*04ac*/ 	.word	0x0500000f


	//   ....[221]....
        /*04b0*/ 	.word	0x0500000f


	//   ....[222]....
        /*04b4*/ 	.word	0x0500000f


	//   ....[223]....
        /*04b8*/ 	.word	0x0500000f


	//   ....[224]....
        /*04bc*/ 	.word	0x0500000f


	//   ....[225]....
        /*04c0*/ 	.word	0x0500000f


	//   ....[226]....
        /*04c4*/ 	.word	0x0500000f


	//   ....[227]....
        /*04c8*/ 	.word	0x0500000f


	//   ....[228]....
        /*04cc*/ 	.word	0x0500000f


	//   ....[229]....
        /*04d0*/ 	.word	0x0500000f


	//   ....[230]....
        /*04d4*/ 	.word	0x0500000f


	//   ....[231]....
        /*04d8*/ 	.word	0x0500000f


	//   ....[232]....
        /*04dc*/ 	.word	0x0500000f


	//   ....[233]....
        /*04e0*/ 	.word	0x0500000f


	//   ....[234]....
        /*04e4*/ 	.word	0x0500000f


	//   ....[235]....
        /*04e8*/ 	.word	0x0500000f


	//   ....[236]....
        /*04ec*/ 	.word	0x0500000f


	//   ....[237]....
        /*04f0*/ 	.word	0x0500000f


	//   ....[238]....
        /*04f4*/ 	.word	0x0500000f


	//   ....[239]....
        /*04f8*/ 	.word	0x0500000f


	//   ....[240]....
        /*04fc*/ 	.word	0x0500000f


	//----- nvinfo : EIATTR_COOP_GROUP_INSTR_OFFSETS
	.align		4
.L_703:
        /*0500*/ 	.byte	0x04, 0x28
        /*0502*/ 	.short	(.L_705 - .L_704)


	//   ....[0]....
.L_704:
        /*0504*/ 	.word	0x00000070


	//   ....[1]....
        /*0508*/ 	.word	0x000000b0


	//   ....[2]....
        /*050c*/ 	.word	0x000002d0


	//   ....[3]....
        /*0510*/ 	.word	0x00000430


	//   ....[4]....
        /*0514*/ 	.word	0x00000550


	//   ....[5]....
        /*0518*/ 	.word	0x000006b0


	//   ....[6]....
        /*051c*/ 	.word	0x00001fe0


	//   ....[7]....
        /*0520*/ 	.word	0x00002b90


	//   ....[8]....
        /*0524*/ 	.word	0x000032b0


	//   ....[9]....
        /*0528*/ 	.word	0x000042d0


	//   ....[10]....
        /*052c*/ 	.word	0x000042f0


	//   ....[11]....
        /*0530*/ 	.word	0x000047c0


	//   ....[12]....
        /*0534*/ 	.word	0x00004840


	//   ....[13]....
        /*0538*/ 	.word	0x00006710


	//   ....[14]....
        /*053c*/ 	.word	0x000075b0


	//   ....[15]....
        /*0540*/ 	.word	0x00007c00


	//   ....[16]....
        /*0544*/ 	.word	0x00007d10


	//   ....[17]....
        /*0548*/ 	.word	0x000082f0


	//   ....[18]....
        /*054c*/ 	.word	0x00008340


	//   ....[19]....
        /*0550*/ 	.word	0x0000a7f0


	//   ....[20]....
        /*0554*/ 	.word	0x0000a810


	//   ....[21]....
        /*0558*/ 	.word	0x0000a830


	//   ....[22]....
        /*055c*/ 	.word	0x0000a850


	//   ....[23]....
        /*0560*/ 	.word	0x0000c640


	//   ....[24]....
        /*0564*/ 	.word	0x0000ccb0


	//   ....[25]....
        /*0568*/ 	.word	0x0000db20


	//   ....[26]....
        /*056c*/ 	.word	0x0000dc30


	//   ....[27]....
        /*0570*/ 	.word	0x0000e210


	//   ....[28]....
        /*0574*/ 	.word	0x0000e260


	//   ....[29]....
        /*0578*/ 	.word	0x0000f320


	//   ....[30]....
        /*057c*/ 	.word	0x0000f350


	//   ....[31]....
        /*0580*/ 	.word	0x0000f410


	//   ....[32]....
        /*0584*/ 	.word	0x0000f420


	//   ....[33]....
        /*0588*/ 	.word	0x00010cc0


	//   ....[34]....
        /*058c*/ 	.word	0x00010ce0


	//   ....[35]....
        /*0590*/ 	.word	0x00010cf0


	//   ....[36]....
        /*0594*/ 	.word	0x00010d00


	//   ....[37]....
        /*0598*/ 	.word	0x00011610


	//   ....[38]....
        /*059c*/ 	.word	0x00011630


	//   ....[39]....
        /*05a0*/ 	.word	0x00011760


	//   ....[40]....
        /*05a4*/ 	.word	0x00011780


	//   ....[41]....
        /*05a8*/ 	.word	0x00011880


	//   ....[42]....
        /*05ac*/ 	.word	0x000118a0


	//   ....[43]....
        /*05b0*/ 	.word	0x000119b0


	//   ....[44]....
        /*05b4*/ 	.word	0x000119d0


	//   ....[45]....
        /*05b8*/ 	.word	0x00011e00


	//   ....[46]....
        /*05bc*/ 	.word	0x00011e10


	//   ....[47]....
        /*05c0*/ 	.word	0x00012540


	//   ....[48]....
        /*05c4*/ 	.word	0x00012550


	//   ....[49]....
        /*05c8*/ 	.word	0x000136f0


	//   ....[50]....
        /*05cc*/ 	.word	0x00013720


	//   ....[51]....
        /*05d0*/ 	.word	0x00013840


	//   ....[52]....
        /*05d4*/ 	.word	0x00013860


	//   ....[53]....
        /*05d8*/ 	.word	0x00013960


	//   ....[54]....
        /*05dc*/ 	.word	0x00013980


	//   ....[55]....
        /*05e0*/ 	.word	0x00013a90


	//   ....[56]....
        /*05e4*/ 	.word	0x00013ab0


	//   ....[57]....
        /*05e8*/ 	.word	0x00013c50


	//   ....[58]....
        /*05ec*/ 	.word	0x00013e40


	//   ....[59]....
        /*05f0*/ 	.word	0x00013e70


	//   ....[60]....
        /*05f4*/ 	.word	0x00013ea0


	//   ....[61]....
        /*05f8*/ 	.word	0x00013ed0


	//   ....[62]....
        /*05fc*/ 	.word	0x00013f00


	//   ....[63]....
        /*0600*/ 	.word	0x00013f30


	//   ....[64]....
        /*0604*/ 	.word	0x000140a0


	//   ....[65]....
        /*0608*/ 	.word	0x000140d0


	//   ....[66]....
        /*060c*/ 	.word	0x00014100


	//   ....[67]....
        /*0610*/ 	.word	0x00014130


	//   ....[68]....
        /*0614*/ 	.word	0x00014160


	//   ....[69]....
        /*0618*/ 	.word	0x00014190


	//   ....[70]....
        /*061c*/ 	.word	0x00014220


	//   ....[71]....
        /*0620*/ 	.word	0x00014250


	//   ....[72]....
        /*0624*/ 	.word	0x00014260


	//   ....[73]....
        /*0628*/ 	.word	0x000142a0


	//   ....[74]....
        /*062c*/ 	.word	0x00016410


	//   ....[75]....
        /*0630*/ 	.word	0x00016430


	//   ....[76]....
        /*0634*/ 	.word	0x000164e0


	//   ....[77]....
        /*0638*/ 	.word	0x00016500


	//   ....[78]....
        /*063c*/ 	.word	0x000165a0


	//   ....[79]....
        /*0640*/ 	.word	0x000165c0


	//   ....[80]....
        /*0644*/ 	.word	0x00016660


	//   ....[81]....
        /*0648*/ 	.word	0x00016680


	//   ....[82]....
        /*064c*/ 	.word	0x00016720


	//   ....[83]....
        /*0650*/ 	.word	0x00016740


	//   ....[84]....
        /*0654*/ 	.word	0x00016750


	//   ....[85]....
        /*0658*/ 	.word	0x000167e0


	//   ....[86]....
        /*065c*/ 	.word	0x00016ec0


	//   ....[87]....
        /*0660*/ 	.word	0x00016ef0


	//   ....[88]....
        /*0664*/ 	.word	0x00016f50


	//   ....[89]....
        /*0668*/ 	.word	0x00016fb0


	//   ....[90]....
        /*066c*/ 	.word	0x00017000


	//   ....[91]....
        /*0670*/ 	.word	0x00017060


	//   ....[92]....
        /*0674*/ 	.word	0x000170b0


	//   ....[93]....
        /*0678*/ 	.word	0x00017110


	//   ....[94]....
        /*067c*/ 	.word	0x00017160


	//   ....[95]....
        /*0680*/ 	.word	0x000171c0


	//   ....[96]....
        /*0684*/ 	.word	0x00017210


	//   ....[97]....
        /*0688*/ 	.word	0x00017270


	//   ....[98]....
        /*068c*/ 	.word	0x000172c0


	//   ....[99]....
        /*0690*/ 	.word	0x00017310


	//   ....[100]....
        /*0694*/ 	.word	0x00017330


	//   ....[101]....
        /*0698*/ 	.word	0x00017370


	//   ....[102]....
        /*069c*/ 	.word	0x00017b20


	//   ....[103]....
        /*06a0*/ 	.word	0x00017b60


	//   ....[104]....
        /*06a4*/ 	.word	0x00017b70


	//   ....[105]....
        /*06a8*/ 	.word	0x00017bd0


	//   ....[106]....
        /*06ac*/ 	.word	0x00017be0


	//   ....[107]....
        /*06b0*/ 	.word	0x00017c40


	//   ....[108]....
        /*06b4*/ 	.word	0x00017c70


	//   ....[109]....
        /*06b8*/ 	.word	0x00017cb0


	//   ....[110]....
        /*06bc*/ 	.word	0x00017ce0


	//   ....[111]....
        /*06c0*/ 	.word	0x00017d20


	//   ....[112]....
        /*06c4*/ 	.word	0x00017d50


	//   ....[113]....
        /*06c8*/ 	.word	0x00017d90


	//   ....[114]....
        /*06cc*/ 	.word	0x00018000


	//   ....[115]....
        /*06d0*/ 	.word	0x00018020


	//   ....[116]....
        /*06d4*/ 	.word	0x00018030


	//   ....[117]....
        /*06d8*/ 	.word	0x000180c0


	//   ....[118]....
        /*06dc*/ 	.word	0x000180d0


	//   ....[119]....
        /*06e0*/ 	.word	0x00018160


	//   ....[120]....
        /*06e4*/ 	.word	0x00018170


	//   ....[121]....
        /*06e8*/ 	.word	0x00018200


	//   ....[122]....
        /*06ec*/ 	.word	0x00018210


	//   ....[123]....
        /*06f0*/ 	.word	0x000182a0


	//   ....[124]....
        /*06f4*/ 	.word	0x000182b0


	//   ....[125]....
        /*06f8*/ 	.word	0x000182c0


	//   ....[126]....
        /*06fc*/ 	.word	0x00018880


	//   ....[127]....
        /*0700*/ 	.word	0x000188c0


	//   ....[128]....
        /*0704*/ 	.word	0x00018900


	//   ....[129]....
        /*0708*/ 	.word	0x00018930


	//   ....[130]....
        /*070c*/ 	.word	0x000189c0


	//   ....[131]....
        /*0710*/ 	.word	0x000189f0


	//   ....[132]....
        /*0714*/ 	.word	0x00018a60


	//   ....[133]....
        /*0718*/ 	.word	0x00018a90


	//   ....[134]....
        /*071c*/ 	.word	0x00018b00


	//   ....[135]....
        /*0720*/ 	.word	0x00018b30


	//   ....[136]....
        /*0724*/ 	.word	0x00018b60


	//   ....[137]....
        /*0728*/ 	.word	0x00018bb0


	//   ....[138]....
        /*072c*/ 	.word	0x00018ff0


	//   ....[139]....
        /*0730*/ 	.word	0x00019000


	//   ....[140]....
        /*0734*/ 	.word	0x00019040


	//   ....[141]....
        /*0738*/ 	.word	0x00019080


	//   ....[142]....
        /*073c*/ 	.word	0x000190b0


	//   ....[143]....
        /*0740*/ 	.word	0x000190e0


	//   ....[144]....
        /*0744*/ 	.word	0x00019110


	//   ....[145]....
        /*0748*/ 	.word	0x00019140


	//   ....[146]....
        /*074c*/ 	.word	0x000192f0


	//   ....[147]....
        /*0750*/ 	.word	0x00019320


	//   ....[148]....
        /*0754*/ 	.word	0x00019350


	//   ....[149]....
        /*0758*/ 	.word	0x00019380


	//   ....[150]....
        /*075c*/ 	.word	0x000193b0


	//   ....[151]....
        /*0760*/ 	.word	0x000193e0


	//   ....[152]....
        /*0764*/ 	.word	0x000194a0


	//   ....[153]....
        /*0768*/ 	.word	0x000194c0


	//   ....[154]....
        /*076c*/ 	.word	0x000194e0


	//   ....[155]....
        /*0770*/ 	.word	0x00019540


	//   ....[156]....
        /*0774*/ 	.word	0x00019f60


	//   ....[157]....
        /*0778*/ 	.word	0x0001a5e0


	//   ....[158]....
        /*077c*/ 	.word	0x0001a6d0


	//   ....[159]....
        /*0780*/ 	.word	0x0001a770


	//   ....[160]....
        /*0784*/ 	.word	0x0001a7d0


	//   ....[161]....
        /*0788*/ 	.word	0x0001a8e0


	//   ....[162]....
        /*078c*/ 	.word	0x0001a950


	//   ....[163]....
        /*0790*/ 	.word	0x0001aa60


	//   ....[164]....
        /*0794*/ 	.word	0x0001aad0


	//   ....[165]....
        /*0798*/ 	.word	0x0001abe0


	//   ....[166]....
        /*079c*/ 	.word	0x0001ac50


	//   ....[167]....
        /*07a0*/ 	.word	0x0001ad60


	//   ....[168]....
        /*07a4*/ 	.word	0x0001add0


	//   ....[169]....
        /*07a8*/ 	.word	0x0001ae70


	//   ....[170]....
        /*07ac*/ 	.word	0x0001af80


	//   ....[171]....
        /*07b0*/ 	.word	0x0001aff0


	//   ....[172]....
        /*07b4*/ 	.word	0x0001b070


	//   ....[173]....
        /*07b8*/ 	.word	0x0001b140


	//   ....[174]....
        /*07bc*/ 	.word	0x0001b1c0


	//   ....[175]....
        /*07c0*/ 	.word	0x0001b2a0


	//   ....[176]....
        /*07c4*/ 	.word	0x0001b320


	//   ....[177]....
        /*07c8*/ 	.word	0x0001b400


	//   ....[178]....
        /*07cc*/ 	.word	0x0001b480


	//   ....[179]....
        /*07d0*/ 	.word	0x0001b560


	//   ....[180]....
        /*07d4*/ 	.word	0x0001b5e0


	//   ....[181]....
        /*07d8*/ 	.word	0x0001b6c0


	//   ....[182]....
        /*07dc*/ 	.word	0x0001b740


	//   ....[183]....
        /*07e0*/ 	.word	0x0001b810


	//   ....[184]....
        /*07e4*/ 	.word	0x0001b890


	//   ....[185]....
        /*07e8*/ 	.word	0x0001b950


	//   ....[186]....
        /*07ec*/ 	.word	0x0001ba80


	//   ....[187]....
        /*07f0*/ 	.word	0x0001bb50


	//   ....[188]....
        /*07f4*/ 	.word	0x0001bbc0


	//   ....[189]....
        /*07f8*/ 	.word	0x0001bc90


	//   ....[190]....
        /*07fc*/ 	.word	0x0001bcf0


	//   ....[191]....
        /*0800*/ 	.word	0x0001bdc0


	//   ....[192]....
        /*0804*/ 	.word	0x0001be20


	//   ....[193]....
        /*0808*/ 	.word	0x0001bef0


	//   ....[194]....
        /*080c*/ 	.word	0x0001bf50


	//   ....[195]....
        /*0810*/ 	.word	0x0001c020


	//   ....[196]....
        /*0814*/ 	.word	0x0001c080


	//   ....[197]....
        /*0818*/ 	.word	0x0001c160


	//   ....[198]....
        /*081c*/ 	.word	0x0001c250


	//   ....[199]....
        /*0820*/ 	.word	0x0001c2f0


	//   ....[200]....
        /*0824*/ 	.word	0x0001c350


	//   ....[201]....
        /*0828*/ 	.word	0x0001c450


	//   ....[202]....
        /*082c*/ 	.word	0x0001c4b0


	//   ....[203]....
        /*0830*/ 	.word	0x0001c5b0


	//   ....[204]....
        /*0834*/ 	.word	0x0001c610


	//   ....[205]....
        /*0838*/ 	.word	0x0001c710


	//   ....[206]....
        /*083c*/ 	.word	0x0001c770


	//   ....[207]....
        /*0840*/ 	.word	0x0001c870


	//   ....[208]....
        /*0844*/ 	.word	0x0001c8d0


	//   ....[209]....
        /*0848*/ 	.word	0x0001c9a0


	//   ....[210]....
        /*084c*/ 	.word	0x0001cae0


	//   ....[211]....
        /*0850*/ 	.word	0x0001cb80


	//   ....[212]....
        /*0854*/ 	.word	0x0001cc60


	//   ....[213]....
        /*0858*/ 	.word	0x0001cd30


	//   ....[214]....
        /*085c*/ 	.word	0x0001cd90


	//   ....[215]....
        /*0860*/ 	.word	0x0001ce80


	//   ....[216]....
        /*0864*/ 	.word	0x0001cee0


	//   ....[217]....
        /*0868*/ 	.word	0x0001cfd0


	//   ....[218]....
        /*086c*/ 	.word	0x0001d030


	//   ....[219]....
        /*0870*/ 	.word	0x0001d120


	//   ....[220]....
        /*0874*/ 	.word	0x0001d180


	//   ....[221]....
        /*0878*/ 	.word	0x0001d260


	//   ....[222]....
        /*087c*/ 	.word	0x0001d2f0


	//   ....[223]....
        /*0880*/ 	.word	0x0001d390


	//   ....[224]....
        /*0884*/ 	.word	0x0001d500


	//   ....[225]....
        /*0888*/ 	.word	0x0001d570


	//   ....[226]....
        /*088c*/ 	.word	0x0001d5f0


	//   ....[227]....
        /*0890*/ 	.word	0x0001d660


	//   ....[228]....
        /*0894*/ 	.word	0x0001d6d0


	//   ....[229]....
        /*0898*/ 	.word	0x0001d750


	//   ....[230]....
        /*089c*/ 	.word	0x0001d7d0


	//   ....[231]....
        /*08a0*/ 	.word	0x0001d860


	//   ....[232]....
        /*08a4*/ 	.word	0x0001d8d0


	//   ....[233]....
        /*08a8*/ 	.word	0x0001d940


	//   ....[234]....
        /*08ac*/ 	.word	0x0001d9b0


	//   ....[235]....
        /*08b0*/ 	.word	0x0001da30


	//   ....[236]....
        /*08b4*/ 	.word	0x0001daa0


	//   ....[237]....
        /*08b8*/ 	.word	0x0001db30


	//   ....[238]....
        /*08bc*/ 	.word	0x0001db90


	//   ....[239]....
        /*08c0*/ 	.word	0x0001dc20


	//   ....[240]....
        /*08c4*/ 	.word	0x0001dd50


	//----- nvinfo : EIATTR_REG_RECONFIG
	.align		4
.L_705:
        /*08c8*/ 	.byte	0x01, 0x54
	.zero		2


	//----- nvinfo : EIATTR_SYSCALL_OFFSETS
	.align		4
        /*08cc*/ 	.byte	0x04, 0x46
        /*08ce*/ 	.short	(.L_707 - .L_706)


	//   ....[0]....
.L_706:
        /*08d0*/ 	.word	0x00002160


	//   ....[1]....
        /*08d4*/ 	.word	0x00015a70


	//   ....[2]....
        /*08d8*/ 	.word	0x00015bc0


	//   ....[3]....
        /*08dc*/ 	.word	0x00015cb0


	//   ....[4]....
        /*08e0*/ 	.word	0x00016b20


	//----- nvinfo : EIATTR_MBARRIER_INSTR_OFFSETS
	.align		4
.L_707:
        /*08e4*/ 	.byte	0x04, 0x39
        /*08e6*/ 	.short	(.L_709 - .L_708)


	//   ....[0]....
.L_708:
        /*08e8*/ 	.word	0x00000180
        /*08ec*/ 	.word	0x000000ff
        /*08f0*/ 	.word	0x00030800
        /*08f4*/ 	.short	0x0100
        /*08f6*/ 	.byte	0x08
	.zero		1


	//   ....[1]....
        /*08f8*/ 	.word	0x00000190
        /*08fc*/ 	.word	0x000000ff
        /*0900*/ 	.word	0x00030820
        /*0904*/ 	.short	0x0100
        /*0906*/ 	.byte	0x08
	.zero		1


	//   ....[2]....
        /*0908*/ 	.word	0x00000280
        /*090c*/ 	.word	0x000000ff
        /*0910*/ 	.word	0x00030830
        /*0914*/ 	.short	0x0100
        /*0916*/ 	.byte	0x08
	.zero		1


	//   ....[3]....
        /*0918*/ 	.word	0x00000290
        /*091c*/ 	.word	0x000000ff
        /*0920*/ 	.word	0x00030840
        /*0924*/ 	.short	0x0100
        /*0926*/ 	.byte	0x08
	.zero		1


	//   ....[4]....
        /*0928*/ 	.word	0x000002a0
        /*092c*/ 	.word	0x000000ff
        /*0930*/ 	.word	0x00030838
        /*0934*/ 	.short	0x0100
        /*0936*/ 	.byte	0x08
	.zero		1


	//   ....[5]....
        /*0938*/ 	.word	0x000002b0
        /*093c*/ 	.word	0x000000ff
        /*0940*/ 	.word	0x00030848
        /*0944*/ 	.short	0x0100
        /*0946*/ 	.byte	0x08
	.zero		1


	//   ....[6]....
        /*0948*/ 	.word	0x000003e0
        /*094c*/ 	.word	0x000000ff
        /*0950*/ 	.word	0x00030850
        /*0954*/ 	.short	0x0100
        /*0956*/ 	.byte	0x08
	.zero		1


	//   ....[7]....
        /*0958*/ 	.word	0x000003f0
        /*095c*/ 	.word	0x000000ff
        /*0960*/ 	.word	0x00030860
        /*0964*/ 	.short	0x0100
        /*0966*/ 	.byte	0x08
	.zero		1


	//   ....[8]....
        /*0968*/ 	.word	0x00000400
        /*096c*/ 	.word	0x000000ff
        /*0970*/ 	.word	0x00030858
        /*0974*/ 	.short	0x0100
        /*0976*/ 	.byte	0x08
	.zero		1


	//   ....[9]....
        /*0978*/ 	.word	0x00000410
        /*097c*/ 	.word	0x000000ff
        /*0980*/ 	.word	0x00030868
        /*0984*/ 	.short	0x0100
        /*0986*/ 	.byte	0x08
	.zero		1


	//   ....[10]....
        /*0988*/ 	.word	0x00000500
        /*098c*/ 	.word	0x000000ff
        /*0990*/ 	.word	0x00030870
        /*0994*/ 	.short	0x0100
        /*0996*/ 	.byte	0x06
	.zero		1


	//   ....[11]....
        /*0998*/ 	.word	0x00000510
        /*099c*/ 	.word	0x000000ff
        /*09a0*/ 	.word	0x00030880
        /*09a4*/ 	.short	0x0100
        /*09a6*/ 	.byte	0x06
	.zero		1


	//   ....[12]....
        /*09a8*/ 	.word	0x00000520
        /*09ac*/ 	.word	0x000000ff
        /*09b0*/ 	.word	0x00030878
        /*09b4*/ 	.short	0x0100
        /*09b6*/ 	.byte	0x06
	.zero		1


	//   ....[13]....
        /*09b8*/ 	.word	0x00000530
        /*09bc*/ 	.word	0x000000ff
        /*09c0*/ 	.word	0x00030888
        /*09c4*/ 	.short	0x0100
        /*09c6*/ 	.byte	0x06
	.zero		1


	//   ....[14]....
        /*09c8*/ 	.word	0x00000660
        /*09cc*/ 	.word	0x000000ff
        /*09d0*/ 	.word	0x00030890
        /*09d4*/ 	.short	0x0100
        /*09d6*/ 	.byte	0x08
	.zero		1


	//   ....[15]....
        /*09d8*/ 	.word	0x00000670
        /*09dc*/ 	.word	0x000000ff
        /*09e0*/ 	.word	0x000308a0
        /*09e4*/ 	.short	0x0100
        /*09e6*/ 	.byte	0x08
	.zero		1


	//   ....[16]....
        /*09e8*/ 	.word	0x00000680
        /*09ec*/ 	.word	0x000000ff
        /*09f0*/ 	.word	0x00030898
        /*09f4*/ 	.short	0x0100
        /*09f6*/ 	.byte	0x08
	.zero		1


	//   ....[17]....
        /*09f8*/ 	.word	0x00000690
        /*09fc*/ 	.word	0x000000ff
        /*0a00*/ 	.word	0x000308a8
        /*0a04*/ 	.short	0x0100
        /*0a06*/ 	.byte	0x08
	.zero		1


	//   ....[18]....
        /*0a08*/ 	.word	0x000007d0
        /*0a0c*/ 	.word	0x000000ff
        /*0a10*/ 	.word	0x000308b0
        /*0a14*/ 	.short	0x0100
        /*0a16*/ 	.byte	0x08
	.zero		1


	//   ....[19]....
        /*0a18*/ 	.word	0x000007e0
        /*0a1c*/ 	.word	0x000000ff
        /*0a20*/ 	.word	0x000308c0
        /*0a24*/ 	.short	0x0100
        /*0a26*/ 	.byte	0x08
	.zero		1


	//   ....[20]....
        /*0a28*/ 	.word	0x000007f0
        /*0a2c*/ 	.word	0x000000ff
        /*0a30*/ 	.word	0x000308b8
        /*0a34*/ 	.short	0x0100
        /*0a36*/ 	.byte	0x08
	.zero		1


	//   ....[21]....
        /*0a38*/ 	.word	0x00000800
        /*0a3c*/ 	.word	0x000000ff
        /*0a40*/ 	.word	0x000308c8
        /*0a44*/ 	.short	0x0100
        /*0a46*/ 	.byte	0x08
	.zero		1


	//   ....[22]....
        /*0a48*/ 	.word	0x000021e0
        /*0a4c*/ 	.word	0x000000ff
        /*0a50*/ 	.word	0x00030800
        /*0a54*/ 	.short	0x010a
        /*0a56*/ 	.byte	0x3c
	.zero		1


	//   ....[23]....
        /*0a58*/ 	.word	0x00002290
        /*0a5c*/ 	.word	0x00000003
        /*0a60*/ 	.word	0x00030830
        /*0a64*/ 	.short	0x010a
        /*0a66*/ 	.byte	0x3f
	.zero		1


	//   ....[24]....
        /*0a68*/ 	.word	0x000022d0
        /*0a6c*/ 	.word	0x00000003
        /*0a70*/ 	.word	0x00030830
        /*0a74*/ 	.short	0x010a
        /*0a76*/ 	.byte	0x3f
	.zero		1


	//   ....[25]....
        /*0a78*/ 	.word	0x00002dd0
        /*0a7c*/ 	.word	0x000000ff
        /*0a80*/ 	.word	0x00000000
        /*0a84*/ 	.short	0x0101
        /*0a86*/ 	.byte	0x04
	.zero		1


	//   ....[26]....
        /*0a88*/ 	.word	0x00005690
        /*0a8c*/ 	.word	0x000000ff
        /*0a90*/ 	.word	0x00030830
        /*0a94*/ 	.short	0x010a
        /*0a96*/ 	.byte	0x06
	.zero		1


	//   ....[27]....
        /*0a98*/ 	.word	0x000056d0
        /*0a9c*/ 	.word	0x000000ff
        /*0aa0*/ 	.word	0x00030830
        /*0aa4*/ 	.short	0x010a
        /*0aa6*/ 	.byte	0x06
	.zero		1


	//   ....[28]....
        /*0aa8*/ 	.word	0x000061c0
        /*0aac*/ 	.word	0x000000ff
        /*0ab0*/ 	.word	0x00030850
        /*0ab4*/ 	.short	0x010a
        /*0ab6*/ 	.byte	0x07
	.zero		1


	//   ....[29]....
        /*0ab8*/ 	.word	0x00006200
        /*0abc*/ 	.word	0x000000ff
        /*0ac0*/ 	.word	0x00030850
        /*0ac4*/ 	.short	0x010a
        /*0ac6*/ 	.byte	0x07
	.zero		1


	//   ....[30]....
        /*0ac8*/ 	.word	0x00006900
        /*0acc*/ 	.word	0x000000ff
        /*0ad0*/ 	.word	0x00000000
        /*0ad4*/ 	.short	0x0101
        /*0ad6*/ 	.byte	0x06
	.zero		1


	//   ....[31]....
        /*0ad8*/ 	.word	0x00008c40
        /*0adc*/ 	.word	0x000000ff
        /*0ae0*/ 	.word	0x00000000
        /*0ae4*/ 	.short	0x0101
        /*0ae6*/ 	.byte	0x07
	.zero		1


	//   ....[32]....
        /*0ae8*/ 	.word	0x000090d0
        /*0aec*/ 	.word	0x000000ff
        /*0af0*/ 	.word	0x00030830
        /*0af4*/ 	.short	0x010a
        /*0af6*/ 	.byte	0x06
	.zero		1


	//   ....[33]....
        /*0af8*/ 	.word	0x00009110
        /*0afc*/ 	.word	0x000000ff
        /*0b00*/ 	.word	0x00030830
        /*0b04*/ 	.short	0x010a
        /*0b06*/ 	.byte	0x06
	.zero		1


	//   ....[34]....
        /*0b08*/ 	.word	0x00009c00
        /*0b0c*/ 	.word	0x000000ff
        /*0b10*/ 	.word	0x00030850
        /*0b14*/ 	.short	0x010a
        /*0b16*/ 	.byte	0x07
	.zero		1


	//   ....[35]....
        /*0b18*/ 	.word	0x00009c40
        /*0b1c*/ 	.word	0x000000ff
        /*0b20*/ 	.word	0x00030850
        /*0b24*/ 	.short	0x010a
        /*0b26*/ 	.byte	0x07
	.zero		1


	//   ....[36]....
        /*0b28*/ 	.word	0x0000a2f0
        /*0b2c*/ 	.word	0x000000ff
        /*0b30*/ 	.word	0x00000000
        /*0b34*/ 	.short	0x0101
        /*0b36*/ 	.byte	0x06
	.zero		1


	//   ....[37]....
        /*0b38*/ 	.word	0x0000b390
        /*0b3c*/ 	.word	0x000000ff
        /*0b40*/ 	.word	0x00000000
        /*0b44*/ 	.short	0x0101
        /*0b46*/ 	.byte	0x07
	.zero		1


	//   ....[38]....
        /*0b48*/ 	.word	0x0000b5c0
        /*0b4c*/ 	.word	0x000000ff
        /*0b50*/ 	.word	0x00030830
        /*0b54*/ 	.short	0x010a
        /*0b56*/ 	.byte	0x06
	.zero		1


	//   ....[39]....
        /*0b58*/ 	.word	0x0000b600
        /*0b5c*/ 	.word	0x000000ff
        /*0b60*/ 	.word	0x00030830
        /*0b64*/ 	.short	0x010a
        /*0b66*/ 	.byte	0x06
	.zero		1


	//   ....[40]....
        /*0b68*/ 	.word	0x0000c0f0
        /*0b6c*/ 	.word	0x000000ff
        /*0b70*/ 	.word	0x00030850
        /*0b74*/ 	.short	0x010a
        /*0b76*/ 	.byte	0x07
	.zero		1


	//   ....[41]....
        /*0b78*/ 	.word	0x0000c130
        /*0b7c*/ 	.word	0x000000ff
        /*0b80*/ 	.word	0x00030850
        /*0b84*/ 	.short	0x010a
        /*0b86*/ 	.byte	0x07
	.zero		1


	//   ....[42]....
        /*0b88*/ 	.word	0x0000c820
        /*0b8c*/ 	.word	0x000000ff
        /*0b90*/ 	.word	0x00000000
        /*0b94*/ 	.short	0x0101
        /*0b96*/ 	.byte	0x06
	.zero		1


	//   ....[43]....
        /*0b98*/ 	.word	0x0000eb70
        /*0b9c*/ 	.word	0x000000ff
        /*0ba0*/ 	.word	0x00000000
        /*0ba4*/ 	.short	0x0101
        /*0ba6*/ 	.byte	0x07
	.zero		1


	//   ....[44]....
        /*0ba8*/ 	.word	0x0000f290
        /*0bac*/ 	.word	0x000000ff
        /*0bb0*/ 	.word	0x00030850
        /*0bb4*/ 	.short	0x010a
        /*0bb6*/ 	.byte	0x05
	.zero		1


	//   ....[45]....
        /*0bb8*/ 	.word	0x0000f2d0
        /*0bbc*/ 	.word	0x000000ff
        /*0bc0*/ 	.word	0x00030850
        /*0bc4*/ 	.short	0x010a
        /*0bc6*/ 	.byte	0x05
	.zero		1


	//   ....[46]....
        /*0bc8*/ 	.word	0x0000fa80
        /*0bcc*/ 	.word	0x000000ff
        /*0bd0*/ 	.word	0x00000000
        /*0bd4*/ 	.short	0x0101
        /*0bd6*/ 	.byte	0x04
	.zero		1


	//   ....[47]....
        /*0bd8*/ 	.word	0x00011600
        /*0bdc*/ 	.word	0x000000ff
        /*0be0*/ 	.word	0x00000000
        /*0be4*/ 	.short	0x0101
        /*0be6*/ 	.byte	0x08
	.zero		1


	//   ....[48]....
        /*0be8*/ 	.word	0x00011c60
        /*0bec*/ 	.word	0x000000ff
        /*0bf0*/ 	.word	0x00000000
        /*0bf4*/ 	.short	0x0101
        /*0bf6*/ 	.byte	0x08
	.zero		1


	//   ....[49]....
        /*0bf8*/ 	.word	0x00016220
        /*0bfc*/ 	.word	0x00000007
        /*0c00*/ 	.word	0x00030840
        /*0c04*/ 	.short	0x010a
        /*0c06*/ 	.byte	0x3f
	.zero		1


	//   ....[50]....
        /*0c08*/ 	.word	0x000168a0
        /*0c0c*/ 	.word	0x00000007
        /*0c10*/ 	.word	0x00030830
        /*0c14*/ 	.short	0x0107
        /*0c16*/ 	.byte	0x3f
	.zero		1


	//   ....[51]....
        /*0c18*/ 	.word	0x00016950
        /*0c1c*/ 	.word	0x00000007
        /*0c20*/ 	.word	0x00030830
        /*0c24*/ 	.short	0x0101
        /*0c26*/ 	.byte	0x3f
	.zero		1


	//   ....[52]....
        /*0c28*/ 	.word	0x00017480
        /*0c2c*/ 	.word	0x00000011
        /*0c30*/ 	.word	0x00030800
        /*0c34*/ 	.short	0x0107
        /*0c36*/ 	.byte	0x3f
	.zero		1


	//   ....[53]....
        /*0c38*/ 	.word	0x000175a0
        /*0c3c*/ 	.word	0x00000011
        /*0c40*/ 	.word	0x00030800
        /*0c44*/ 	.short	0x0101
        /*0c46*/ 	.byte	0x3f
	.zero		1


	//   ....[54]....
        /*0c48*/ 	.word	0x000175c0
        /*0c4c*/ 	.word	0x00000011
        /*0c50*/ 	.word	0x00030820
        /*0c54*/ 	.short	0x010a
        /*0c56*/ 	.byte	0x3f
	.zero		1


	//   ....[55]....
        /*0c58*/ 	.word	0x00017980
        /*0c5c*/ 	.word	0x00000006
        /*0c60*/ 	.word	0x00030840
        /*0c64*/ 	.short	0x010a
        /*0c66*/ 	.byte	0x3f
	.zero		1


	//   ....[56]....
        /*0c68*/ 	.word	0x00017e40
        /*0c6c*/ 	.word	0x00000006
        /*0c70*/ 	.word	0x00030830
        /*0c74*/ 	.short	0x0107
        /*0c76*/ 	.byte	0x3f
	.zero		1


	//   ....[57]....
        /*0c78*/ 	.word	0x00017ef0
        /*0c7c*/ 	.word	0x00000006
        /*0c80*/ 	.word	0x00030830
        /*0c84*/ 	.short	0x0101
        /*0c86*/ 	.byte	0x3f
	.zero		1


	//   ....[58]....
        /*0c88*/ 	.word	0x00017f60
        /*0c8c*/ 	.word	0x00000006
        /*0c90*/ 	.word	0x00030860
        /*0c94*/ 	.short	0x010a
        /*0c96*/ 	.byte	0x3f
	.zero		1


	//   ....[59]....
        /*0c98*/ 	.word	0x000184b0
        /*0c9c*/ 	.word	0x00000006
        /*0ca0*/ 	.word	0x00030850
        /*0ca4*/ 	.short	0x0107
        /*0ca6*/ 	.byte	0x3f
	.zero		1


	//   ....[60]....
        /*0ca8*/ 	.word	0x000185d0
        /*0cac*/ 	.word	0x00000006
        /*0cb0*/ 	.word	0x00030850
        /*0cb4*/ 	.short	0x0101
        /*0cb6*/ 	.byte	0x3f
	.zero		1


	//   ....[61]....
        /*0cb8*/ 	.word	0x000187e0
        /*0cbc*/ 	.word	0x00000000
        /*0cc0*/ 	.word	0x00030860
        /*0cc4*/ 	.short	0x010a
        /*0cc6*/ 	.byte	0x3f
	.zero		1


	//   ....[62]....
        /*0cc8*/ 	.word	0x00018ce0
        /*0ccc*/ 	.word	0x00000000
        /*0cd0*/ 	.word	0x00030850
        /*0cd4*/ 	.short	0x0107
        /*0cd6*/ 	.byte	0x3f
	.zero		1


	//   ....[63]....
        /*0cd8*/ 	.word	0x00018d90
        /*0cdc*/ 	.word	0x00000000
        /*0ce0*/ 	.word	0x00030850
        /*0ce4*/ 	.short	0x0101
        /*0ce6*/ 	.byte	0x3f
	.zero		1


	//   ....[64]....
        /*0ce8*/ 	.word	0x00019ee0
        /*0cec*/ 	.word	0x00000004
        /*0cf0*/ 	.word	0x00030820
        /*0cf4*/ 	.short	0x010a
        /*0cf6*/ 	.byte	0x3f
	.zero		1


	//   ....[65]....
        /*0cf8*/ 	.word	0x0001a080
        /*0cfc*/ 	.word	0x00000005
        /*0d00*/ 	.word	0x00030840
        /*0d04*/ 	.short	0x010a
        /*0d06*/ 	.byte	0x3f
	.zero		1


	//   ....[66]....
        /*0d08*/ 	.word	0x0001a120
        /*0d0c*/ 	.word	0x00000017
        /*0d10*/ 	.word	0x00030840
        /*0d14*/ 	.short	0x010a
        /*0d16*/ 	.byte	0x3f
	.zero		1


	//   ....[67]....
        /*0d18*/ 	.word	0x0001a160
        /*0d1c*/ 	.word	0x00000005
        /*0d20*/ 	.word	0x00030860
        /*0d24*/ 	.short	0x010a
        /*0d26*/ 	.byte	0x3f
	.zero		1


	//   ....[68]....
        /*0d28*/ 	.word	0x0001a1a0
        /*0d2c*/ 	.word	0x00000017
        /*0d30*/ 	.word	0x00030860
        /*0d34*/ 	.short	0x010a
        /*0d36*/ 	.byte	0x3f
	.zero		1


	//   ....[69]....
        /*0d38*/ 	.word	0x0001a210
        /*0d3c*/ 	.word	0x00000003
        /*0d40*/ 	.word	0x00030800
        /*0d44*/ 	.short	0x010a
        /*0d46*/ 	.byte	0x3f
	.zero		1


	//   ....[70]....
        /*0d48*/ 	.word	0x0001a260
        /*0d4c*/ 	.word	0x00000003
        /*0d50*/ 	.word	0x00030830
        /*0d54*/ 	.short	0x010a
        /*0d56*/ 	.byte	0x3f
	.zero		1


	//   ....[71]....
        /*0d58*/ 	.word	0x0001a2c0
        /*0d5c*/ 	.word	0x00000009
        /*0d60*/ 	.word	0x00030830
        /*0d64*/ 	.short	0x010a
        /*0d66*/ 	.byte	0x3f
	.zero		1


	//   ....[72]....
        /*0d68*/ 	.word	0x0001a320
        /*0d6c*/ 	.word	0x00000002
        /*0d70*/ 	.word	0x00030850
        /*0d74*/ 	.short	0x010a
        /*0d76*/ 	.byte	0x3f
	.zero		1


	//   ....[73]....
        /*0d78*/ 	.word	0x0001a380
        /*0d7c*/ 	.word	0x00000009
        /*0d80*/ 	.word	0x00030830
        /*0d84*/ 	.short	0x010a
        /*0d86*/ 	.byte	0x3f
	.zero		1


	//   ....[74]....
        /*0d88*/ 	.word	0x0001a3e0
        /*0d8c*/ 	.word	0x00000002
        /*0d90*/ 	.word	0x00030850
        /*0d94*/ 	.short	0x010a
        /*0d96*/ 	.byte	0x3f
	.zero		1


	//   ....[75]....
        /*0d98*/ 	.word	0x0001a440
        /*0d9c*/ 	.word	0x00000009
        /*0da0*/ 	.word	0x00030830
        /*0da4*/ 	.short	0x010a
        /*0da6*/ 	.byte	0x3f
	.zero		1


	//   ....[76]....
        /*0da8*/ 	.word	0x0001a4a0
        /*0dac*/ 	.word	0x00000002
        /*0db0*/ 	.word	0x00030850
        /*0db4*/ 	.short	0x010a
        /*0db6*/ 	.byte	0x3f
	.zero		1


	//   ....[77]....
        /*0db8*/ 	.word	0x0001a500
        /*0dbc*/ 	.word	0x00000005
        /*0dc0*/ 	.word	0x00030850
        /*0dc4*/ 	.short	0x010a
        /*0dc6*/ 	.byte	0x3f
	.zero		1


	//   ....[78]....
        /*0dc8*/ 	.word	0x0001a620
        /*0dcc*/ 	.word	0x00000007
        /*0dd0*/ 	.word	0x00030840
        /*0dd4*/ 	.short	0x010a
        /*0dd6*/ 	.byte	0x3f
	.zero		1


	//   ....[79]....
        /*0dd8*/ 	.word	0x0001b980
        /*0ddc*/ 	.word	0x00000011
        /*0de0*/ 	.word	0x00030820
        /*0de4*/ 	.short	0x010a
        /*0de6*/ 	.byte	0x3f
	.zero		1


	//   ....[80]....
        /*0de8*/ 	.word	0x0001b9d0
        /*0dec*/ 	.word	0x00000006
        /*0df0*/ 	.word	0x00030840
        /*0df4*/ 	.short	0x010a
        /*0df6*/ 	.byte	0x3f
	.zero		1


	//   ....[81]....
        /*0df8*/ 	.word	0x0001c1a0
        /*0dfc*/ 	.word	0x00000006
        /*0e00*/ 	.word	0x00030860
        /*0e04*/ 	.short	0x010a
        /*0e06*/ 	.byte	0x3f
	.zero		1


	//   ....[82]....
        /*0e08*/ 	.word	0x0001ca30
        /*0e0c*/ 	.word	0x00000000
        /*0e10*/ 	.word	0x00030860
        /*0e14*/ 	.short	0x010a
        /*0e16*/ 	.byte	0x3f
	.zero		1


	//   ....[83]....
        /*0e18*/ 	.word	0x0001dc70
        /*0e1c*/ 	.word	0x00000004
        /*0e20*/ 	.word	0x00030820
        /*0e24*/ 	.short	0x010a
        /*0e26*/ 	.byte	0x3f
	.zero		1


	//   ....[84]....
        /*0e28*/ 	.word	0x0001de10
        /*0e2c*/ 	.word	0x00000005
        /*0e30*/ 	.word	0x00030840
        /*0e34*/ 	.short	0x010a
        /*0e36*/ 	.byte	0x3f
	.zero		1


	//   ....[85]....
        /*0e38*/ 	.word	0x0001de60
        /*0e3c*/ 	.word	0x00000017
        /*0e40*/ 	.word	0x00030840
        /*0e44*/ 	.short	0x010a
        /*0e46*/ 	.byte	0x3f
	.zero		1


	//   ....[86]....
        /*0e48*/ 	.word	0x0001deb0
        /*0e4c*/ 	.word	0x00000005
        /*0e50*/ 	.word	0x00030860
        /*0e54*/ 	.short	0x010a
        /*0e56*/ 	.byte	0x3f
	.zero		1


	//----- nvinfo : EIATTR_NUM_MBARRIERS
	.align		4
.L_709:
        /*0e58*/ 	.byte	0x03, 0x38
        /*0e5a*/ 	.short	0x0016


	//----- nvinfo : EIATTR_EXIT_INSTR_OFFSETS
	.align		4
        /*0e5c*/ 	.byte	0x04, 0x1c
        /*0e5e*/ 	.short	(.L_711 - .L_710)


	//   ....[0]....
.L_710:
        /*0e60*/ 	.word	0x00000990


	//   ....[1]....
        /*0e64*/ 	.word	0x00013bf0


	//   ....[2]....
        /*0e68*/ 	.word	0x0001a1f0


	//----- nvinfo : EIATTR_MAX_THREADS
	.align		4
.L_711:
        /*0e6c*/ 	.byte	0x04, 0x05
        /*0e6e*/ 	.short	(.L_713 - .L_712)
.L_712:
        /*0e70*/ 	.word	0x00000180
        /*0e74*/ 	.word	0x00000001
        /*0e78*/ 	.word	0x00000001


	//----- nvinfo : EIATTR_CRS_STACK_SIZE
	.align		4
.L_713:
        /*0e7c*/ 	.byte	0x04, 0x1e
        /*0e7e*/ 	.short	(.L_715 - .L_714)
.L_714:
        /*0e80*/ 	.word	0x00000000


	//----- nvinfo : EIATTR_CBANK_PARAM_SIZE
	.align		4
.L_715:
        /*0e84*/ 	.byte	0x03, 0x19
        /*0e86*/ 	.short	0x0af0


	//----- nvinfo : EIATTR_PARAM_CBANK
	.align		4
        /*0e88*/ 	.byte	0x04, 0x0a
        /*0e8a*/ 	.short	(.L_717 - .L_716)
	.align		4
.L_716:
        /*0e8c*/ 	.word	index@(.nv.constant0._ZN7cutlass13device_kernelIN5flash11enable_sm90INS1_16FlashAttnFwdSm90INS1_25CollectiveMainloopFwdSm90ILi2EN4cute5tupleIJNS5_1CILi1EEES8_S8_EEENS6_IJNS7_ILi128EEENS7_ILi96EEENS7_ILi192EEEEEELi192ENS_6half_tEfNS_4arch4Sm90ELb0ELb1ELb1ELb1ELb1ELb0ELb0ELb1ELb1ELb1ELb1ELb0EEENS1_21CollectiveEpilogueFwdINS6_IJSA_SC_SB_EEES9_SE_SG_Li256ELb1ELb1ELb1ELb0EEENS1_36VarlenDynamicPersistentTileSchedulerILi128ELi96ELi256ELi128ELb1ELb1ELb1ELb1ELb0ELb1EEEEEEEEEvNT_6ParamsE)
        /*0e90*/ 	.short	0x0210
        /*0e92*/ 	.short	0x0af0


	//----- nvinfo : EIATTR_SW_WAR
	.align		4
.L_717:
        /*0e94*/ 	.byte	0x04, 0x36
        /*0e96*/ 	.short	(.L_719 - .L_718)
.L_718:
        /*0e98*/ 	.word	0x00000008
.L_719:


//--------------------- .nv.info._ZN7cutlass13device_kernelIN5flash11enable_sm90INS1_16FlashAttnFwdSm90INS1_25CollectiveMainloopFwdSm90ILi2EN4cute5tupleIJNS5_1CILi1EEES8_S8_EEENS6_IJNS7_ILi128EEENS7_ILi96EEENS7_ILi192EEEEEELi192ENS_6half_tEfNS_4arch4Sm90ELb0ELb1ELb1ELb1ELb1ELb1ELb0ELb1ELb1ELb1ELb1ELb0EEENS1_21CollectiveEpilogueFwdINS6_IJSA_SC_SB_EEES9_SE_SG_Li256ELb1ELb1ELb1ELb0EEENS1_36VarlenDynamicPersistentTileSchedulerILi128ELi96ELi256ELi128ELb1ELb1ELb1ELb1ELb0ELb1EEEEEEEEEvNT_6ParamsE --------------------------
	.section	.nv.info._ZN7cutlass13device_kernelIN5flash11enable_sm90INS1_16FlashAttnFwdSm90INS1_25CollectiveMainloopFwdSm90ILi2EN4cute5tupleIJNS5_1CILi1EEES8_S8_EEENS6_IJNS7_ILi128EEENS7_ILi96EEENS7_ILi192EEEEEELi192ENS_6half_tEfNS_4arch4Sm90ELb0ELb1ELb1ELb1ELb1ELb1ELb0ELb1ELb1ELb1ELb1ELb0EEENS1_21CollectiveEpilogueFwdINS6_IJSA_SC_SB_EEES9_SE_SG_Li256ELb1ELb1ELb1ELb0EEENS1_36VarlenDynamicPersistentTileSchedulerILi128ELi96ELi256ELi128ELb1ELb1ELb1ELb1ELb0ELb1EEEEEEEEEvNT_6ParamsE,"",@"SHT_CUDA_INFO"
	.sectionflags	@""
	.align	4


	//----- nvinfo : EIATTR_CUDA_API_VERSION
	.align		4
        /*0000*/ 	.byte	0x04, 0x37
        /*0002*/ 	.short	(.L_721 - .L_720)
.L_720:
        /*0004*/ 	.word	0x00000082


	//----- nvinfo : EIATTR_KPARAM_INFO
	.align		4
.L_721:
        /*0008*/ 	.byte	0x04, 0x17
        /*000a*/ 	.short	(.L_723 - .L_722)
.L_722:
        /*000c*/ 	.word	0x00000000
        /*0010*/ 	.short	0x0000
        /*0012*/ 	.short	0x0070
        /*0014*/ 	.byte	0x00, 0xf0, 0x01, 0x2a


	//----- nvinfo : EIATTR_SPARSE_MMA_MASK
	.align		4
.L_723:
        /*0018*/ 	.byte	0x03, 0x50
        /*001a*/ 	.short	0x0000


	//----- nvinfo : EIATTR_MAXREG_COUNT
	.align		4
        /*001c*/ 	.byte	0x03, 0x1b
        /*001e*/ 	.short	0x00a8


	//----- nvinfo : EIATTR_NUM_BARRIERS
	.align		4
        /*0020*/ 	.byte	0x02, 0x4c
        /*0022*/ 	.byte	0x10
	.zero		1


	//----- nvinfo : EIATTR_EXTERNS
	.align		4
        /*0024*/ 	.byte	0x04, 0x0f
        /*0026*/ 	.short	(.L_725 - .L_724)


	//   ....[0]....
	.align		4
.L_724:
        /*0028*/ 	.word	index@(__assertfail)


	//----- nvinfo : EIATTR_ANNOTATIONS
	.align		4
.L_725:
        /*002c*/ 	.byte	0x04, 0x55
        /*002e*/ 	.short	(.L_727 - .L_726)


	//   ....[0]....
.L_726:
        /* <DEDUP_REMOVED lines=64> */


	//----- nvinfo : EIATTR_MERCURY_ISA_VERSION
	.align		4
.L_727:
        /*0420*/ 	.byte	0x03, 0x5f
        /*0422*/ 	.short	0x0101


	//----- nvinfo : EIATTR_UNUSED_LOAD_BYTE_OFFSET
	.align		4
        /*0424*/ 	.byte	0x04, 0x44
        /*0426*/ 	.short	(.L_729 - .L_728)


	//   ....[0]....
.L_728:
        /*0428*/ 	.word	0x00000a50
        /*042c*/ 	.word	0x0000fff0


	//   ....[1]....
        /*0430*/ 	.word	0x000220c0
        /*0434*/ 	.word	0x0000fff0


	//----- nvinfo : EIATTR_INT_WARP_WIDE_INSTR_OFFSETS
	.align		4
.L_729:
        /*0438*/ 	.byte	0x04, 0x31
        /*043a*/ 	.short	(.L_731 - .L_730)


	//   ....[0]....
.L_730:
        /*043c*/ 	.word	0x00000130


	//   ....[1]....
        /*0440*/ 	.word	0x00000170


	//   ....[2]....
        /*0444*/ 	.word	0x000001e0


	//   ....[3]....
        /*0448*/ 	.word	0x00029760


	//   ....[4]....
        /*044c*/ 	.word	0x000297f0


	//   ....[5]....
        /*0450*/ 	.word	0x0002c5e0


	//   ....[6]....
        /*0454*/ 	.word	0x0002c670


	//----- nvinfo : EIATTR_COOP_GROUP_MASK_REGIDS
	.align		4
.L_731:
        /*0458*/ 	.byte	0x04, 0x29
        /*045a*/ 	.short	(.L_733 - .L_732)


	//   ....[0]....
.L_732:
        /*045c*/ 	.word	0xffffffff


	//   ....[1]....
        /*0460*/ 	.word	0xffffffff


	//   ....[2]....
        /*0464*/ 	.word	0xffffffff


	//   ....[3]....
        /*0468*/ 	.word	0xffffffff


	//   ....[4]....
        /*046c*/ 	.word	0xffffffff


	//   ....[5]....
        /*0470*/ 	.word	0xffffffff


	//   ....[6]....
        /*0474*/ 	.word	0xffffffff


	//   ....[7]....
        /*0478*/ 	.word	0xffffffff


	//   ....[8]....
        /*047c*/ 	.word	0xffffffff


	//   ....[9]....
        /*0480*/ 	.word	0xffffffff


	//   ....[10]....
        /*0484*/ 	.word	0xffffffff


	//   ....[11]....
        /*0488*/ 	.word	0xffffffff


	//   ....[12]....
        /*048c*/ 	.word	0xffffffff


	//   ....[13]....
        /*0490*/ 	.word	0xffffffff


	//   ....[14]....
        /*0494*/ 	.word	0xffffffff


	//   ....[15]....
        /*0498*/ 	.word	0xffffffff


	//   ....[16]....
        /*049c*/ 	.word	0xffffffff


	//   ....[17]....
        /*04a0*/ 	.word	0xffffffff


	//   ....[18]....
        /*04a4*/ 	.word	0xffffffff


	//   ....[19]....
        /*04a8*/ 	.word	0xffffffff


	//   ....[20]....
        /*04ac*/ 	.word	0xffffffff


	//   ....[21]....
        /*04b0*/ 	.word	0xffffffff


	//   ....[22]....
        /*04b4*/ 	.word	0xffffffff


	//   ....[23]....
        /*04b8*/ 	.word	0xffffffff


	//   ....[24]....
        /*04bc*/ 	.word	0xffffffff


	//   ....[25]....
        /*04c0*/ 	.word	0xffffffff


	//   ....[26]....
        /*04c4*/ 	.word	0xffffffff


	//   ....[27]....
        /*04c8*/ 	.word	0xffffffff


	//   ....[28]....
        /*04cc*/ 	.word	0xffffffff


	//   ....[29]....
        /*04d0*/ 	.word	0xffffffff


	//   ....[30]....
        /*04d4*/ 	.word	0xffffffff


	//   ....[31]....
        /*04d8*/ 	.word	0xffffffff


	//   ....[32]....
        /*04dc*/ 	.word	0xffffffff


	//   ....[33]....
        /*04e0*/ 	.word	0xffffffff


	//   ....[34]....
        /*04e4*/ 	.word	0xffffffff


	//   ....[35]....
        /*04e8*/ 	.word	0xffffffff


	//   ....[36]....
        /*04ec*/ 	.word	0xffffffff


	//   ....[37]....
        /*04f0*/ 	.word	0xffffffff


	//   ....[38]....
        /*04f4*/ 	.word	0xffffffff


	//   ....[39]....
        /*04f8*/ 	.word	0xffffffff


	//   ....[40]....
        /*04fc*/ 	.word	0xffffffff


	//   ....[41]....
        /*0500*/ 	.word	0xffffffff


	//   ....[42]....
        /*0504*/ 	.word	0xffffffff


	//   ....[43]....
        /*0508*/ 	.word	0xffffffff


	//   ....[44]....
        /*050c*/ 	.word	0xffffffff


	//   ....[45]....
        /*0510*/ 	.word	0xffffffff


	//   ....[46]....
        /*0514*/ 	.word	0xffffffff


	//   ....[47]....
        /*0518*/ 	.word	0xffffffff


	//   ....[48]....
        /*051c*/ 	.word	0xffffffff


	//   ....[49]....
        /*0520*/ 	.word	0xffffffff


	//   ....[50]....
        /*0524*/ 	.word	0xffffffff


	//   ....[51]....
        /*0528*/ 	.word	0xffffffff


	//   ....[52]....
        /*052c*/ 	.word	0xffffffff


	//   ....[53]....
        /*0530*/ 	.word	0xffffffff


	//   ....[54]....
        /*0534*/ 	.word	0xffffffff


	//   ....[55]....
        /*0538*/ 	.word	0xffffffff


	//   ....[56]....
        /*053c*/ 	.word	0xffffffff


	//   ....[57]....
        /*0540*/ 	.word	0xffffffff


	//   ....[58]....
        /*0544*/ 	.word	0xffffffff


	//   ....[59]....
        /*0548*/ 	.word	0xffffffff


	//   ....[60]....
        /*054c*/ 	.word	0xffffffff


	//   ....[61]....
        /*0550*/ 	.word	0xffffffff


	//   ....[62]....
        /*0554*/ 	.word	0xffffffff


	//   ....[63]....
        /*0558*/ 	.word	0xffffffff


	//   ....[64]....
        /*055c*/ 	.word	0xffffffff


	//   ....[65]....
        /*0560*/ 	.word	0xffffffff


	//   ....[66]....
        /*0564*/ 	.word	0xffffffff


	//   ....[67]....
        /*0568*/ 	.word	0xffffffff


	//   ....[68]....
        /*056c*/ 	.word	0xffffffff


	//   ....[69]....
        /*0570*/ 	.word	0xffffffff


	//   ....[70]....
        /*0574*/ 	.word	0xffffffff


	//   ....[71]....
        /*0578*/ 	.word	0xffffffff


	//   ....[72]....
        /*057c*/ 	.word	0xffffffff


	//   ....[73]....
        /*0580*/ 	.word	0xffffffff


	//   ....[74]....
        /*0584*/ 	.word	0xffffffff


	//   ....[75]....
        /*0588*/ 	.word	0xffffffff


	//   ....[76]....
        /*058c*/ 	.word	0xffffffff


	//   ....[77]....
        /*0590*/ 	.word	0xffffffff


	//   ....[78]....
        /*0594*/ 	.word	0xffffffff


	//   ....[79]....
        /*0598*/ 	.word	0xffffffff


	//   ....[80]....
        /*059c*/ 	.word	0xffffffff


	//   ....[81]....
        /*05a0*/ 	.word	0xffffffff


	//   ....[82]....
        /*05a4*/ 	.word	0xffffffff


	//   ....[83]....
        /*05a8*/ 	.word	0xffffffff


	//   ....[84]....
        /*05ac*/ 	.word	0xffffffff


	//   ....[85]....
        /*05b0*/ 	.word	0xffffffff


	//   ....[86]....
        /*05b4*/ 	.word	0xffffffff


	//   ....[87]....
        /*05b8*/ 	.word	0xffffffff


	//   ....[88]....
        /*05bc*/ 	.word	0xffffffff


	//   ....[89]....
        /*05c0*/ 	.word	0xffffffff


	//   ....[90]....
        /*05c4*/ 	.word	0xffffffff


	//   ....[91]....
        /*05c8*/ 	.word	0xffffffff


	//   ....[92]....
        /*05cc*/ 	.word	0xffffffff


	//   ....[93]....
        /*05d0*/ 	.word	0xffffffff


	//   ....[94]....
        /*05d4*/ 	.word	0xffffffff


	//   ....[95]....
        /*05d8*/ 	.word	0xffffffff


	//   ....[96]....
        /*05dc*/ 	.word	0xffffffff


	//   ....[97]....
        /*05e0*/ 	.word	0xffffffff


	//   ....[98]....
        /*05e4*/ 	.word	0xffffffff


	//   ....[99]....
        /*05e8*/ 	.word	0xffffffff


	//   ....[100]....
        /*05ec*/ 	.word	0xffffffff


	//   ....[101]....
        /*05f0*/ 	.word	0xffffffff


	//   ....[102]....
        /*05f4*/ 	.word	0xffffffff


	//   ....[103]....
        /*05f8*/ 	.word	0xffffffff


	//   ....[104]....
        /*05fc*/ 	.word	0xffffffff


	//   ....[105]....
        /*0600*/ 	.word	0xffffffff


	//   ....[106]....
        /*0604*/ 	.word	0xffffffff


	//   ....[107]....
        /*0608*/ 	.word	0xffffffff


	//   ....[108]....
        /*060c*/ 	.word	0xffffffff


	//   ....[109]....
        /*0610*/ 	.word	0xffffffff


	//   ....[110]....
        /*0614*/ 	.word	0xffffffff


	//   ....[111]....
        /*0618*/ 	.word	0xffffffff


	//   ....[112]....
        /*061c*/ 	.word	0xffffffff


	//   ....[113]....
        /*0620*/ 	.word	0xffffffff


	//   ....[114]....
        /*0624*/ 	.word	0xffffffff


	//   ....[115]....
        /*0628*/ 	.word	0xffffffff


	//   ....[116]....
        /*062c*/ 	.word	0xffffffff


	//   ....[117]....
        /*0630*/ 	.word	0xffffffff


	//   ....[118]....
        /*0634*/ 	.word	0xffffffff


	//   ....[119]....
        /*0638*/ 	.word	0xffffffff


	//   ....[120]....
        /*063c*/ 	.word	0xffffffff


	//   ....[121]....
        /*0640*/ 	.word	0xffffffff


	//   ....[122]....
        /*0644*/ 	.word	0xffffffff


	//   ....[123]....
        /*0648*/ 	.word	0xffffffff


	//   ....[124]....
        /*064c*/ 	.word	0xffffffff


	//   ....[125]....
        /*0650*/ 	.word	0xffffffff


	//   ....[126]....
        /*0654*/ 	.word	0xffffffff


	//   ....[127]....
        /*0658*/ 	.word	0xffffffff


	//   ....[128]....
        /*065c*/ 	.word	0xffffffff


	//   ....[129]....
        /*0660*/ 	.word	0xffffffff


	//   ....[130]....
        /*0664*/ 	.word	0xffffffff


	//   ....[131]....
        /*0668*/ 	.word	0xffffffff


	//   ....[132]....
        /*066c*/ 	.word	0xffffffff


	//   ....[133]....
        /*0670*/ 	.word	0xffffffff


	//   ....[134]....
        /*0674*/ 	.word	0xffffffff


	//   ....[135]....
        /*0678*/ 	.word	0xffffffff


	//   ....[136]....
        /*067c*/ 	.word	0xffffffff


	//   ....[137]....
        /*0680*/ 	.word	0xffffffff


	//   ....[138]....
        /*0684*/ 	.word	0xffffffff


	//   ....[139]....
        /*0688*/ 	.word	0xffffffff


	//   ....[140]....
        /*068c*/ 	.word	0xffffffff


	//   ....[141]....
        /*0690*/ 	.word	0xffffffff


	//   ....[142]....
        /*0694*/ 	.word	0xffffffff


	//   ....[143]....
        /*0698*/ 	.word	0xffffffff


	//   ....[144]....
        /*069c*/ 	.word	0xffffffff


	//   ....[145]....
        /*06a0*/ 	.word	0xffffffff


	//   ....[146]....
        /*06a4*/ 	.word	0xffffffff


	//   ....[147]....
        /*06a8*/ 	.word	0xffffffff


	//   ....[148]....
        /*06ac*/ 	.word	0xffffffff


	//   ....[149]....
        /*06b0*/ 	.word	0xffffffff


	//   ....[150]....
        /*06b4*/ 	.word	0xffffffff


	//   ....[151]....
        /*06b8*/ 	.word	0xffffffff


	//   ....[152]....
        /*06bc*/ 	.word	0xffffffff


	//   ....[153]....
        /*06c0*/ 	.word	0xffffffff


	//   ....[154]....
        /*06c4*/ 	.word	0xffffffff


	//   ....[155]....
        /*06c8*/ 	.word	0xffffffff


	//   ....[156]....
        /*06cc*/ 	.word	0xffffffff


	//   ....[157]....
        /*06d0*/ 	.word	0xffffffff


	//   ....[158]....
        /*06d4*/ 	.word	0xffffffff


	//   ....[159]....
        /*06d8*/ 	.word	0xffffffff


	//   ....[160]....
        /*06dc*/ 	.word	0xffffffff


	//   ....[161]....
        /*06e0*/ 	.word	0xffffffff


	//   ....[162]....
        /*06e4*/ 	.word	0xffffffff


	//   ....[163]....
        /*06e8*/ 	.word	0xffffffff


	//   ....[164]....
        /*06ec*/ 	.word	0xffffffff


	//   ....[165]....
        /*06f0*/ 	.word	0xffffffff


	//   ....[166]....
        /*06f4*/ 	.word	0xffffffff


	//   ....[167]....
        /*06f8*/ 	.word	0xffffffff


	//   ....[168]....
        /*06fc*/ 	.word	0xffffffff


	//   ....[169]....
        /*0700*/ 	.word	0xffffffff


	//   ....[170]....
        /*0704*/ 	.word	0xffffffff


	//   ....[171]....
        /*0708*/ 	.word	0xffffffff


	//   ....[172]....
        /*070c*/ 	.word	0xffffffff


	//   ....[173]....
        /*0710*/ 	.word	0xffffffff


	//   ....[174]....
        /*0714*/ 	.word	0xffffffff


	//   ....[175]....
        /*0718*/ 	.word	0xffffffff


	//   ....[176]....
        /*071c*/ 	.word	0xffffffff


	//   ....[177]....
        /*0720*/ 	.word	0xffffffff


	//   ....[178]....
        /*0724*/ 	.word	0xffffffff


	//   ....[179]....
        /*0728*/ 	.word	0xffffffff


	//   ....[180]....
        /*072c*/ 	.word	0xffffffff


	//   ....[181]....
        /*0730*/ 	.word	0xffffffff


	//   ....[182]....
        /*0734*/ 	.word	0xffffffff


	//   ....[183]....
        /*0738*/ 	.word	0xffffffff


	//   ....[184]....
        /*073c*/ 	.word	0xffffffff


	//   ....[185]....
        /*0740*/ 	.word	0xffffffff


	//   ....[186]....
        /*0744*/ 	.word	0xffffffff


	//   ....[187]....
        /*0748*/ 	.word	0xffffffff


	//   ....[188]....
        /*074c*/ 	.word	0xffffffff


	//   ....[189]....
        /*0750*/ 	.word	0xffffffff


	//   ....[190]....
        /*0754*/ 	.word	0xffffffff


	//   ....[191]....
        /*0758*/ 	.word	0x0500000f


	//   ....[192]....
        /*075c*/ 	.word	0x0500000f


	//   ....[193]....
        /*0760*/ 	.word	0x0500000f


	//   ....[194]....
        /*0764*/ 	.word	0x0500000f


	//   ....[195]....
        /*0768*/ 	.word	0x0500000f


	//   ....[196]....
        /*076c*/ 	.word	0x0500000f


	//   ....[197]....
        /*0770*/ 	.word	0x0500000f


	//   ....[198]....
        /*0774*/ 	.word	0x0500000f


	//   ....[199]....
        /*0778*/ 	.word	0x0500000f


	//   ....[200]....
        /*077c*/ 	.word	0x0500000f


	//   ....[201]....
        /*0780*/ 	.word	0x0500000f


	//   ....[202]....
        /*0784*/ 	.word	0x0500000f


	//   ....[203]....
        /*0788*/ 	.word	0x0500000f


	//   ....[204]....
        /*078c*/ 	.word	0x0500000f


	//   ....[205]....
        /*0790*/ 	.word	0x0500000f


	//   ....[206]....
        /*0794*/ 	.word	0x0500000f


	//   ....[207]....
        /*0798*/ 	.word	0x0500000f


	//   ....[208]....
        /*079c*/ 	.word	0x0500000f


	//   ....[209]....
        /*07a0*/ 	.word	0x0500000f


	//   ....[210]....
        /*07a4*/ 	.word	0x0500000f


	//   ....[211]....
        /*07a8*/ 	.word	0x0500000f


	//   ....[212]....
        /*07ac*/ 	.word	0x0500000f


	//   ....[213]....
        /*07b0*/ 	.word	0x0500000f


	//   ....[214]....
        /*07b4*/ 	.word	0x0500000f


	//   ....[215]....
        /*07b8*/ 	.word	0x0500000f


	//   ....[216]....
        /*07bc*/ 	.word	0x0500000f


	//   ....[217]....
        /*07c0*/ 	.word	0x0500000f


	//   ....[218]....
        /*07c4*/ 	.word	0x0500000f


	//   ....[219]....
        /*07c8*/ 	.word	0x0500000f


	//   ....[220]....
        /*07cc*/ 	.word	0x0500000f


	//   ....[221]....
        /*07d0*/ 	.word	0x0500000f


	//   ....[222]....
        /*07d4*/ 	.word	0x0500000f


	//   ....[223]....
        /*07d8*/ 	.word	0x0500000f


	//   ....[224]....
        /*07dc*/ 	.word	0x0500000f


	//   ....[225]....
        /*07e0*/ 	.word	0x0500000f


	//   ....[226]....
        /*07e4*/ 	.word	0x0500000f


	//   ....[227]....
        /*07e8*/ 	.word	0x0500000f


	//   ....[228]....
        /*07ec*/ 	.word	0x0500000f


	//   ....[229]....
        /*07f0*/ 	.word	0x0500000f


	//   ....[230]....
        /*07f4*/ 	.word	0x0500000f


	//   ....[231]....
        /*07f8*/ 	.word	0x0500000f


	//   ....[232]....
        /*07fc*/ 	.word	0x0500000f


	//   ....[233]....
        /*0800*/ 	.word	0x0500000f


	//   ....[234]....
        /*0804*/ 	.word	0x0500000f


	//   ....[235]....
        /*0808*/ 	.word	0x0500000f


	//   ....[236]....
        /*080c*/ 	.word	0x0500000f


	//   ....[237]....
        /*0810*/ 	.word	0x0500000f


	//   ....[238]....
        /*0814*/ 	.word	0x0500000f


	//   ....[239]....
        /*0818*/ 	.word	0x0500000f


	//   ....[240]....
        /*081c*/ 	.word	0x0500000f


	//   ....[241]....
        /*0820*/ 	.word	0x0500000f


	//   ....[242]....
        /*0824*/ 	.word	0x0500000f


	//   ....[243]....
        /*0828*/ 	.word	0x0500000f


	//   ....[244]....
        /*082c*/ 	.word	0x0500000f


	//   ....[245]....
        /*0830*/ 	.word	0x0500000f


	//   ....[246]....
        /*0834*/ 	.word	0x0500000f


	//   ....[247]....
        /*0838*/ 	.word	0x0500000f


	//   ....[248]....
        /*083c*/ 	.word	0x0500000f


	//   ....[249]....
        /*0840*/ 	.word	0x0500000f


	//   ....[250]....
        /*0844*/ 	.word	0x0500000f


	//   ....[251]....
        /*0848*/ 	.word	0x0500000f


	//   ....[252]....
        /*084c*/ 	.word	0x0500000f


	//   ....[253]....
        /*0850*/ 	.word	0x0500000f


	//   ....[254]....
        /*0854*/ 	.word	0x0500000f


	//   ....[255]....
        /*0858*/ 	.word	0x0500000f


	//   ....[0]....
        /*085c*/ 	.word	0x0500000f


	//   ....[1]....
        /*0860*/ 	.word	0x0500000f


	//   ....[2]....
        /*0864*/ 	.word	0x0500000f


	//   ....[3]....
        /*0868*/ 	.word	0x0500000f


	//   ....[4]....
        /*086c*/ 	.word	0x0500000f


	//   ....[5]....
        /*0870*/ 	.word	0x0500000f


	//   ....[6]....
        /*0874*/ 	.word	0x0500000f


	//   ....[7]....
        /*0878*/ 	.word	0x0500000f


	//   ....[8]....
        /*087c*/ 	.word	0x0500000f


	//   ....[9]....
        /*0880*/ 	.word	0x0500000f


	//   ....[10]....
        /*0884*/ 	.word	0x0500000f


	//   ....[11]....
        /*0888*/ 	.word	0x0500000f


	//   ....[12]....
        /*088c*/ 	.word	0x0500000f


	//   ....[13]....
        /*0890*/ 	.word	0x0500000f


	//   ....[14]....
        /*0894*/ 	.word	0x0500000f


	//   ....[15]....
        /*0898*/ 	.word	0x0500000f


	//   ....[16]....
        /*089c*/ 	.word	0x0500000f


	//   ....[17]....
        /*08a0*/ 	.word	0x0500000f


	//   ....[18]....
        /*08a4*/ 	.word	0x0500000f


	//   ....[19]....
        /*08a8*/ 	.word	0x0500000f


	//   ....[20]....
        /*08ac*/ 	.word	0x0500000f


	//   ....[21]....
        /*08b0*/ 	.word	0x0500000f


	//   ....[22]....
        /*08b4*/ 	.word	0x0500000f


	//   ....[23]....
        /*08b8*/ 	.word	0x0500000f


	//   ....[24]....
        /*08bc*/ 	.word	0x0500000f


	//   ....[25]....
        /*08c0*/ 	.word	0x0500000f


	//   ....[26]....
        /*08c4*/ 	.word	0x0500000f


	//   ....[27]....
        /*08c8*/ 	.word	0x0500000f


	//   ....[28]....
        /*08cc*/ 	.word	0x0500000f


	//   ....[29]....
        /*08d0*/ 	.word	0x0500000f


	//   ....[30]....
        /*08d4*/ 	.word	0x0500000f


	//   ....[31]....
        /*08d8*/ 	.word	0x0500000f


	//   ....[32]....
        /*08dc*/ 	.word	0x0500000f


	//   ....[33]....
        /*08e0*/ 	.word	0x0500000f


	//   ....[34]....
        /*08e4*/ 	.word	0x0500000f


	//   ....[35]....
        /*08e8*/ 	.word	0x0500000f


	//   ....[36]....
        /*08ec*/ 	.word	0x0500000f


	//   ....[37]....
        /*08f0*/ 	.word	0x0500000f


	//   ....[38]....
        /*08f4*/ 	.word	0x0500000f


	//   ....[39]....
        /*08f8*/ 	.word	0x0500000f


	//   ....[40]....
        /*08fc*/ 	.word	0x0500000f


	//   ....[41]....
        /*0900*/ 	.word	0x0500000f


	//   ....[42]....
        /*0904*/ 	.word	0x0500000f


	//   ....[43]....
        /*0908*/ 	.word	0x0500000f


	//   ....[44]....
        /*090c*/ 	.word	0x0500000f


	//   ....[45]....
        /*0910*/ 	.word	0x0500000f


	//   ....[46]....
        /*0914*/ 	.word	0x0500000f


	//   ....[47]....
        /*0918*/ 	.word	0x0500000f


	//----- nvinfo : EIATTR_COOP_GROUP_INSTR_OFFSETS
	.align		4
.L_733:
        /*091c*/ 	.byte	0x04, 0x28
        /*091e*/ 	.short	(.L_735 - .L_734)


	//   ....[0]....
.L_734:
        /*0920*/ 	.word	0x00000060


	//   ....[1]....
        /*0924*/ 	.word	0x00000140


	//   ....[2]....
        /*0928*/ 	.word	0x00000190


	//   ....[3]....
        /*092c*/ 	.word	0x000003c0


	//   ....[4]....
        /*0930*/ 	.word	0x00000520


	//   ....[5]....
        /*0934*/ 	.word	0x00000640


	//   ....[6]....
        /*0938*/ 	.word	0x000007a0


	//   ....[7]....
        /*093c*/ 	.word	0x00003e00


	//   ....[8]....
        /*0940*/ 	.word	0x00003e10


	//   ....[9]....
        /*0944*/ 	.word	0x00005380


	//   ....[10]....
        /*0948*/ 	.word	0x00005390


	//   ....[11]....
        /*094c*/ 	.word	0x000073d0


	//   ....[12]....
        /*0950*/ 	.word	0x000073e0


	//   ....[13]....
        /*0954*/ 	.word	0x00008b50


	//   ....[14]....
        /*0958*/ 	.word	0x00008b60


	//   ....[15]....
        /*095c*/ 	.word	0x0000a460


	//   ....[16]....
        /*0960*/ 	.word	0x0000a470


	//   ....[17]....
        /*0964*/ 	.word	0x0000a700


	//   ....[18]....
        /*0968*/ 	.word	0x0000a710


	//   ....[19]....
        /*096c*/ 	.word	0x0000ac00


	//   ....[20]....
        /*0970*/ 	.word	0x0000ac20


	//   ....[21]....
        /*0974*/ 	.word	0x0000ae70


	//   ....[22]....
        /*0978*/ 	.word	0x0000ae90


	//   ....[23]....
        /*097c*/ 	.word	0x0000bcd0


	//   ....[24]....
        /*0980*/ 	.word	0x0000c3f0


	//   ....[25]....
        /*0984*/ 	.word	0x0000c400


	//   ....[26]....
        /*0988*/ 	.word	0x0000c410


	//   ....[27]....
        /*098c*/ 	.word	0x0000c420


	//   ....[28]....
        /*0990*/ 	.word	0x0000cc60


	//   ....[29]....
        /*0994*/ 	.word	0x0000cc70


	//   ....[30]....
        /*0998*/ 	.word	0x0000cc80


	//   ....[31]....
        /*099c*/ 	.word	0x0000cc90


	//   ....[32]....
        /*09a0*/ 	.word	0x0000fb00


	//   ....[33]....
        /*09a4*/ 	.word	0x0000fb10


	//   ....[34]....
        /*09a8*/ 	.word	0x0000fb20


	//   ....[35]....
        /*09ac*/ 	.word	0x0000fb30


	//   ....[36]....
        /*09b0*/ 	.word	0x00010150


	//   ....[37]....
        /*09b4*/ 	.word	0x00010160


	//   ....[38]....
        /*09b8*/ 	.word	0x00010170


	//   ....[39]....
        /*09bc*/ 	.word	0x00010180


	//   ....[40]....
        /*09c0*/ 	.word	0x00014120


	//   ....[41]....
        /*09c4*/ 	.word	0x00014430


	//   ....[42]....
        /*09c8*/ 	.word	0x00015110


	//   ....[43]....
        /*09cc*/ 	.word	0x00015220


	//   ....[44]....
        /*09d0*/ 	.word	0x00015770


	//   ....[45]....
        /*09d4*/ 	.word	0x00015840


	//   ....[46]....
        /*09d8*/ 	.word	0x00017f10


	//   ....[47]....
        /*09dc*/ 	.word	0x00018360


	//   ....[48]....
        /*09e0*/ 	.word	0x000192b0


	//   ....[49]....
        /*09e4*/ 	.word	0x00019400


	//   ....[50]....
        /*09e8*/ 	.word	0x00019970


	//   ....[51]....
        /*09ec*/ 	.word	0x000199c0


	//   ....[52]....
        /*09f0*/ 	.word	0x0001c150


	//   ....[53]....
        /*09f4*/ 	.word	0x0001c1b0


	//   ....[54]....
        /*09f8*/ 	.word	0x0001c480


	//   ....[55]....
        /*09fc*/ 	.word	0x0001c4a0


	//   ....[56]....
        /*0a00*/ 	.word	0x0001e940


	//   ....[57]....
        /*0a04*/ 	.word	0x0001edb0


	//   ....[58]....
        /*0a08*/ 	.word	0x0001fd90


	//   ....[59]....
        /*0a0c*/ 	.word	0x0001fea0


	//   ....[60]....
        /*0a10*/ 	.word	0x000203d0


	//   ....[61]....
        /*0a14*/ 	.word	0x00020480


	//   ....[62]....
        /*0a18*/ 	.word	0x00021590


	//   ....[63]....
        /*0a1c*/ 	.word	0x000217c0


	//   ....[64]....
        /*0a20*/ 	.word	0x00021830


	//   ....[65]....
        /*0a24*/ 	.word	0x00021840


	//   ....[66]....
        /*0a28*/ 	.word	0x00022e90


	//   ....[67]....
        /*0a2c*/ 	.word	0x00022ea0


	//   ....[68]....
        /*0a30*/ 	.word	0x00022eb0


	//   ....[69]....
        /*0a34*/ 	.word	0x00022ec0


	//   ....[70]....
        /*0a38*/ 	.word	0x000237a0


	//   ....[71]....
        /*0a3c*/ 	.word	0x000237c0


	//   ....[72]....
        /*0a40*/ 	.word	0x00023910


	//   ....[73]....
        /*0a44*/ 	.word	0x00023930


	//   ....[74]....
        /*0a48*/ 	.word	0x00023a30


	//   ....[75]....
        /*0a4c*/ 	.word	0x00023a50


	//   ....[76]....
        /*0a50*/ 	.word	0x00023b60


	//   ....[77]....
        /*0a54*/ 	.word	0x00023b80


	//   ....[78]....
        /*0a58*/ 	.word	0x000240b0


	//   ....[79]....
        /*0a5c*/ 	.word	0x000240f0


	//   ....[80]....
        /*0a60*/ 	.word	0x000249d0


	//   ....[81]....
        /*0a64*/ 	.word	0x000249e0


	//   ....[82]....
        /*0a68*/ 	.word	0x00025960


	//   ....[83]....
        /*0a6c*/ 	.word	0x00025990


	//   ....[84]....
        /*0a70*/ 	.word	0x00025aa0


	//   ....[85]....
        /*0a74*/ 	.word	0x00025ac0


	//   ....[86]....
        /*0a78*/ 	.word	0x00025bc0


	//   ....[87]....
        /*0a7c*/ 	.word	0x00025be0


	//   ....[88]....
        /*0a80*/ 	.word	0x00025cf0


	//   ....[89]....
        /*0a84*/ 	.word	0x00025d10


	//   ....[90]....
        /*0a88*/ 	.word	0x00025ea0


	//   ....[91]....
        /*0a8c*/ 	.word	0x00026090


	//   ....[92]....
        /*0a90*/ 	.word	0x000260c0


	//   ....[93]....
        /*0a94*/ 	.word	0x000260f0


	//   ....[94]....
        /*0a98*/ 	.word	0x00026120


	//   ....[95]....
        /*0a9c*/ 	.word	0x00026150


	//   ....[96]....
        /*0aa0*/ 	.word	0x00026180


	//   ....[97]....
        /*0aa4*/ 	.word	0x00026310


	//   ....[98]....
        /*0aa8*/ 	.word	0x00026340


	//   ....[99]....
        /*0aac*/ 	.word	0x00026370


	//   ....[100]....
        /*0ab0*/ 	.word	0x000263a0


	//   ....[101]....
        /*0ab4*/ 	.word	0x000263d0


	//   ....[102]....
        /*0ab8*/ 	.word	0x00026400


	//   ....[103]....
        /*0abc*/ 	.word	0x00026490


	//   ....[104]....
        /*0ac0*/ 	.word	0x000264c0


	//   ....[105]....
        /*0ac4*/ 	.word	0x000264d0


	//   ....[106]....
        /*0ac8*/ 	.word	0x00026510


	//   ....[107]....
        /*0acc*/ 	.word	0x00027ca0


	//   ....[108]....
        /*0ad0*/ 	.word	0x0002a2f0


	//   ....[109]....
        /*0ad4*/ 	.word	0x0002a310


	//   ....[110]....
        /*0ad8*/ 	.word	0x0002a3c0


	//   ....[111]....
        /*0adc*/ 	.word	0x0002a3e0


	//   ....[112]....
        /*0ae0*/ 	.word	0x0002a480


	//   ....[113]....
        /*0ae4*/ 	.word	0x0002a4a0


	//   ....[114]....
        /*0ae8*/ 	.word	0x0002a540


	//   ....[115]....
        /*0aec*/ 	.word	0x0002a560


	//   ....[116]....
        /*0af0*/ 	.word	0x0002a600


	//   ....[117]....
        /*0af4*/ 	.word	0x0002a620


	//   ....[118]....
        /*0af8*/ 	.word	0x0002a630


	//   ....[119]....
        /*0afc*/ 	.word	0x0002a6c0


	//   ....[120]....
        /*0b00*/ 	.word	0x0002adf0


	//   ....[121]....
        /*0b04*/ 	.word	0x0002ae20


	//   ....[122]....
        /*0b08*/ 	.word	0x0002ae80


	//   ....[123]....
        /*0b0c*/ 	.word	0x0002aee0


	//   ....[124]....
        /*0b10*/ 	.word	0x0002af20


	//   ....[125]....
        /*0b14*/ 	.word	0x0002af90


	//   ....[126]....
        /*0b18*/ 	.word	0x0002afe0


	//   ....[127]....
        /*0b1c*/ 	.word	0x0002b040


	//   ....[128]....
        /*0b20*/ 	.word	0x0002b090


	//   ....[129]....
        /*0b24*/ 	.word	0x0002b0f0


	//   ....[130]....
        /*0b28*/ 	.word	0x0002b130


	//   ....[131]....
        /*0b2c*/ 	.word	0x0002b1a0


	//   ....[132]....
        /*0b30*/ 	.word	0x0002b1f0


	//   ....[133]....
        /*0b34*/ 	.word	0x0002b240


	//   ....[134]....
        /*0b38*/ 	.word	0x0002b260


	//   ....[135]....
        /*0b3c*/ 	.word	0x0002b2a0


	//   ....[136]....
        /*0b40*/ 	.word	0x0002ba40


	//   ....[137]....
        /*0b44*/ 	.word	0x0002ba80


	//   ....[138]....
        /*0b48*/ 	.word	0x0002ba90


	//   ....[139]....
        /*0b4c*/ 	.word	0x0002baf0


	//   ....[140]....
        /*0b50*/ 	.word	0x0002bb00


	//   ....[141]....
        /*0b54*/ 	.word	0x0002bb60


	//   ....[142]....
        /*0b58*/ 	.word	0x0002bb90


	//   ....[143]....
        /*0b5c*/ 	.word	0x0002bbd0


	//   ....[144]....
        /*0b60*/ 	.word	0x0002bc00


	//   ....[145]....
        /*0b64*/ 	.word	0x0002bc40


	//   ....[146]....
        /*0b68*/ 	.word	0x0002bc70


	//   ....[147]....
        /*0b6c*/ 	.word	0x0002bcb0


	//   ....[148]....
        /*0b70*/ 	.word	0x0002bf30


	//   ....[149]....
        /*0b74*/ 	.word	0x0002bf50


	//   ....[150]....
        /*0b78*/ 	.word	0x0002bf60


	//   ....[151]....
        /*0b7c*/ 	.word	0x0002bff0


	//   ....[152]....
        /*0b80*/ 	.word	0x0002c000


	//   ....[153]....
        /*0b84*/ 	.word	0x0002c090


	//   ....[154]....
        /*0b88*/ 	.word	0x0002c0a0


	//   ....[155]....
        /*0b8c*/ 	.word	0x0002c130


	//   ....[156]....
        /*0b90*/ 	.word	0x0002c140


	//   ....[157]....
        /*0b94*/ 	.word	0x0002c1d0


	//   ....[158]....
        /*0b98*/ 	.word	0x0002c1e0


	//   ....[159]....
        /*0b9c*/ 	.word	0x0002c1f0


	//   ....[160]....
        /*0ba0*/ 	.word	0x0002c7c0


	//   ....[161]....
        /*0ba4*/ 	.word	0x0002c800


	//   ....[162]....
        /*0ba8*/ 	.word	0x0002c840


	//   ....[163]....
        /*0bac*/ 	.word	0x0002c870


	//   ....[164]....
        /*0bb0*/ 	.word	0x0002c900


	//   ....[165]....
        /*0bb4*/ 	.word	0x0002c930


	//   ....[166]....
        /*0bb8*/ 	.word	0x0002c9a0


	//   ....[167]....
        /*0bbc*/ 	.word	0x0002c9d0


	//   ....[168]....
        /*0bc0*/ 	.word	0x0002ca40


	//   ....[169]....
        /*0bc4*/ 	.word	0x0002ca60


	//   ....[170]....
        /*0bc8*/ 	.word	0x0002caa0


	//   ....[171]....
        /*0bcc*/ 	.word	0x0002caf0


	//   ....[172]....
        /*0bd0*/ 	.word	0x0002cf00


	//   ....[173]....
        /*0bd4*/ 	.word	0x0002cf30


	//   ....[174]....
        /*0bd8*/ 	.word	0x0002cfa0


	//   ....[175]....
        /*0bdc*/ 	.word	0x0002cfd0


	//   ....[176]....
        /*0be0*/ 	.word	0x0002d000


	//   ....[177]....
        /*0be4*/ 	.word	0x0002d030


	//   ....[178]....
        /*0be8*/ 	.word	0x0002d060


	//   ....[179]....
        /*0bec*/ 	.word	0x0002d090


	//   ....[180]....
        /*0bf0*/ 	.word	0x0002d230


	//   ....[181]....
        /*0bf4*/ 	.word	0x0002d260


	//   ....[182]....
        /*0bf8*/ 	.word	0x0002d290


	//   ....[183]....
        /*0bfc*/ 	.word	0x0002d2c0


	//   ....[184]....
        /*0c00*/ 	.word	0x0002d2f0


	//   ....[185]....
        /*0c04*/ 	.word	0x0002d320


	//   ....[186]....
        /*0c08*/ 	.word	0x0002d3e0


	//   ....[187]....
        /*0c0c*/ 	.word	0x0002d400


	//   ....[188]....
        /*0c10*/ 	.word	0x0002d420


	//   ....[189]....
        /*0c14*/ 	.word	0x0002d480


	//   ....[190]....
        /*0c18*/ 	.word	0x0002dea0


	//   ....[191]....
        /*0c1c*/ 	.word	0x0002e1e0


	//   ....[192]....
        /*0c20*/ 	.word	0x0002e270


	//   ....[193]....
        /*0c24*/ 	.word	0x0002e310


	//   ....[194]....
        /*0c28*/ 	.word	0x0002e3a0


	//   ....[195]....
        /*0c2c*/ 	.word	0x0002e490


	//   ....[196]....
        /*0c30*/ 	.word	0x0002e520


	//   ....[197]....
        /*0c34*/ 	.word	0x0002e5c0


	//   ....[198]....
        /*0c38*/ 	.word	0x0002e650


	//   ....[199]....
        /*0c3c*/ 	.word	0x0002e740


	//   ....[200]....
        /*0c40*/ 	.word	0x0002e7d0


	//   ....[201]....
        /*0c44*/ 	.word	0x0002e870


	//   ....[202]....
        /*0c48*/ 	.word	0x0002e900


	//   ....[203]....
        /*0c4c*/ 	.word	0x0002e9f0


	//   ....[204]....
        /*0c50*/ 	.word	0x0002ea80


	//   ....[205]....
        /*0c54*/ 	.word	0x0002ead0


	//   ....[206]....
        /*0c58*/ 	.word	0x0002eb20


	//   ....[207]....
        /*0c5c*/ 	.word	0x0002ebc0


	//   ....[208]....
        /*0c60*/ 	.word	0x0002ec50


	//   ....[209]....
        /*0c64*/ 	.word	0x0002eca0


	//   ....[210]....
        /*0c68*/ 	.word	0x0002ecf0


	//   ....[211]....
        /*0c6c*/ 	.word	0x0002ede0


	//   ....[212]....
        /*0c70*/ 	.word	0x0002ee70


	//   ....[213]....
        /*0c74*/ 	.word	0x0002eec0


	//   ....[214]....
        /*0c78*/ 	.word	0x0002ef10


	//   ....[215]....
        /*0c7c*/ 	.word	0x0002efb0


	//   ....[216]....
        /*0c80*/ 	.word	0x0002f040


	//   ....[217]....
        /*0c84*/ 	.word	0x0002f090


	//   ....[218]....
        /*0c88*/ 	.word	0x0002f0e0


	//   ....[219]....
        /*0c8c*/ 	.word	0x0002f480


	//   ....[220]....
        /*0c90*/ 	.word	0x0002f760


	//   ....[221]....
        /*0c94*/ 	.word	0x0002f850


	//   ....[222]....
        /*0c98*/ 	.word	0x0002f8f0


	//   ....[223]....
        /*0c9c*/ 	.word	0x0002f950


	//   ....[224]....
        /*0ca0*/ 	.word	0x0002fa70


	//   ....[225]....
        /*0ca4*/ 	.word	0x0002fad0


	//   ....[226]....
        /*0ca8*/ 	.word	0x0002fbe0


	//   ....[227]....
        /*0cac*/ 	.word	0x0002fc50


	//   ....[228]....
        /*0cb0*/ 	.word	0x0002fd60


	//   ....[229]....
        /*0cb4*/ 	.word	0x0002fdd0


	//   ....[230]....
        /*0cb8*/ 	.word	0x0002fee0


	//   ....[231]....
        /*0cbc*/ 	.word	0x0002ff50


	//   ....[232]....
        /*0cc0*/ 	.word	0x00030030


	//   ....[233]....
        /*0cc4*/ 	.word	0x00030130


	//   ....[234]....
        /*0cc8*/ 	.word	0x000301a0


	//   ....[235]....
        /*0ccc*/ 	.word	0x00030220


	//   ....[236]....
        /*0cd0*/ 	.word	0x000302f0


	//   ....[237]....
        /*0cd4*/ 	.word	0x00030370


	//   ....[238]....
        /*0cd8*/ 	.word	0x00030450


	//   ....[239]....
        /*0cdc*/ 	.word	0x000304d0


	//   ....[240]....
        /*0ce0*/ 	.word	0x000305b0


	//   ....[241]....
        /*0ce4*/ 	.word	0x00030630


	//   ....[242]....
        /*0ce8*/ 	.word	0x00030710


	//   ....[243]....
        /*0cec*/ 	.word	0x00030790


	//   ....[244]....
        /*0cf0*/ 	.word	0x00030870


	//   ....[245]....
        /*0cf4*/ 	.word	0x000308f0


	//   ....[246]....
        /*0cf8*/ 	.word	0x000309c0


	//   ....[247]....
        /*0cfc*/ 	.word	0x00030a40


	//   ....[248]....
        /*0d00*/ 	.word	0x00030b00


	//   ....[249]....
        /*0d04*/ 	.word	0x00030c30


	//   ....[250]....
        /*0d08*/ 	.word	0x00030d00


	//   ....[251]....
        /*0d0c*/ 	.word	0x00030d70


	//   ....[252]....
        /*0d10*/ 	.word	0x00030e40


	//   ....[253]....
        /*0d14*/ 	.word	0x00030ea0


	//   ....[254]....
        /*0d18*/ 	.word	0x00030f70


	//   ....[255]....
        /*0d1c*/ 	.word	0x00030fd0


	//   ....[0]....
        /*0d20*/ 	.word	0x000310a0


	//   ....[1]....
        /*0d24*/ 	.word	0x00031100


	//   ....[2]....
        /*0d28*/ 	.word	0x000311d0


	//   ....[3]....
        /*0d2c*/ 	.word	0x00031230


	//   ....[4]....
        /*0d30*/ 	.word	0x00031310


	//   ....[5]....
        /*0d34*/ 	.word	0x00031400


	//   ....[6]....
        /*0d38*/ 	.word	0x000314a0


	//   ....[7]....
        /*0d3c*/ 	.word	0x00031500


	//   ....[8]....
        /*0d40*/ 	.word	0x00031600


	//   ....[9]....
        /*0d44*/ 	.word	0x00031660


	//   ....[10]....
        /*0d48*/ 	.word	0x00031760


	//   ....[11]....
        /*0d4c*/ 	.word	0x000317c0


	//   ....[12]....
        /*0d50*/ 	.word	0x000318c0


	//   ....[13]....
        /*0d54*/ 	.word	0x00031920


	//   ....[14]....
        /*0d58*/ 	.word	0x00031a20


	//   ....[15]....
        /*0d5c*/ 	.word	0x00031a80


	//   ....[16]....
        /*0d60*/ 	.word	0x00031b50


	//   ....[17]....
        /*0d64*/ 	.word	0x00031c90


	//   ....[18]....
        /*0d68*/ 	.word	0x00031d30


	//   ....[19]....
        /*0d6c*/ 	.word	0x00031e10


	//   ....[20]....
        /*0d70*/ 	.word	0x00031ee0


	//   ....[21]....
        /*0d74*/ 	.word	0x00031f40


	//   ....[22]....
        /*0d78*/ 	.word	0x00032030


	//   ....[23]....
        /*0d7c*/ 	.word	0x00032090


	//   ....[24]....
        /*0d80*/ 	.word	0x00032180


	//   ....[25]....
        /*0d84*/ 	.word	0x000321e0


	//   ....[26]....
        /*0d88*/ 	.word	0x000322d0


	//   ....[27]....
        /*0d8c*/ 	.word	0x00032330


	//   ....[28]....
        /*0d90*/ 	.word	0x00032410


	//   ....[29]....
        /*0d94*/ 	.word	0x000324a0


	//   ....[30]....
        /*0d98*/ 	.word	0x00032540


	//   ....[31]....
        /*0d9c*/ 	.word	0x000326c0


	//   ....[32]....
        /*0da0*/ 	.word	0x00032730


	//   ....[33]....
        /*0da4*/ 	.word	0x000327a0


	//   ....[34]....
        /*0da8*/ 	.word	0x00032810


	//   ....[35]....
        /*0dac*/ 	.word	0x00032880


	//   ....[36]....
        /*0db0*/ 	.word	0x00032900


	//   ....[37]....
        /*0db4*/ 	.word	0x00032980


	//   ....[38]....
        /*0db8*/ 	.word	0x00032a10


	//   ....[39]....
        /*0dbc*/ 	.word	0x00032a80


	//   ....[40]....
        /*0dc0*/ 	.word	0x00032af0


	//   ....[41]....
        /*0dc4*/ 	.word	0x00032b60


	//   ....[42]....
        /*0dc8*/ 	.word	0x00032be0


	//   ....[43]....
        /*0dcc*/ 	.word	0x00032c50


	//   ....[44]....
        /*0dd0*/ 	.word	0x00032ce0


	//   ....[45]....
        /*0dd4*/ 	.word	0x00032d40


	//   ....[46]....
        /*0dd8*/ 	.word	0x00032dd0


	//   ....[47]....
        /*0ddc*/ 	.word	0x00032f00


	//----- nvinfo : EIATTR_REG_RECONFIG
	.align		4
.L_735:
        /*0de0*/ 	.byte	0x01, 0x54
	.zero		2


	//----- nvinfo : EIATTR_SYSCALL_OFFSETS
	.align		4
        /*0de4*/ 	.byte	0x04, 0x46
        /*0de6*/ 	.short	(.L_737 - .L_736)


	//   ....[0]....
.L_736:
        /*0de8*/ 	.word	0x000021c0


	//   ....[1]....
        /*0dec*/ 	.word	0x00002310


	//   ....[2]....
        /*0df0*/ 	.word	0x0000be40


	//   ....[3]....
        /*0df4*/ 	.word	0x0000c170


	//   ....[4]....
        /*0df8*/ 	.word	0x00029950


	//   ....[5]....
        /*0dfc*/ 	.word	0x00029aa0


	//   ....[6]....
        /*0e00*/ 	.word	0x00029b90


	//   ....[7]....
        /*0e04*/ 	.word	0x0002aa80


	//----- nvinfo : EIATTR_MBARRIER_INSTR_OFFSETS
	.align		4
.L_737:
        /*0e08*/ 	.byte	0x04, 0x39
        /*0e0a*/ 	.short	(.L_739 - .L_738)


	//   ....[0]....
.L_738:
        /*0e0c*/ 	.word	0x00000270
        /*0e10*/ 	.word	0x000000ff
        /*0e14*/ 	.word	0x00030800
        /*0e18*/ 	.short	0x0100
        /*0e1a*/ 	.byte	0x08
	.zero		1


	//   ....[1]....
        /*0e1c*/ 	.word	0x00000280
        /*0e20*/ 	.word	0x000000ff
        /*0e24*/ 	.word	0x00030820
        /*0e28*/ 	.short	0x0100
        /*0e2a*/ 	.byte	0x08
	.zero		1


	//   ....[2]....
        /*0e2c*/ 	.word	0x00000370
        /*0e30*/ 	.word	0x000000ff
        /*0e34*/ 	.word	0x00030830
        /*0e38*/ 	.short	0x0100
        /*0e3a*/ 	.byte	0x08
	.zero		1


	//   ....[3]....
        /*0e3c*/ 	.word	0x00000380
        /*0e40*/ 	.word	0x000000ff
        /*0e44*/ 	.word	0x00030840
        /*0e48*/ 	.short	0x0100
        /*0e4a*/ 	.byte	0x08
	.zero		1


	//   ....[4]....
        /*0e4c*/ 	.word	0x00000390
        /*0e50*/ 	.word	0x000000ff
        /*0e54*/ 	.word	0x00030838
        /*0e58*/ 	.short	0x0100
        /*0e5a*/ 	.byte	0x08
	.zero		1


	//   ....[5]....
        /*0e5c*/ 	.word	0x000003a0
        /*0e60*/ 	.word	0x000000ff
        /*0e64*/ 	.word	0x00030848
        /*0e68*/ 	.short	0x0100
        /*0e6a*/ 	.byte	0x08
	.zero		1


	//   ....[6]....
        /*0e6c*/ 	.word	0x000004d0
        /*0e70*/ 	.word	0x000000ff
        /*0e74*/ 	.word	0x00030850
        /*0e78*/ 	.short	0x0100
        /*0e7a*/ 	.byte	0x08
	.zero		1


	//   ....[7]....
        /*0e7c*/ 	.word	0x000004e0
        /*0e80*/ 	.word	0x000000ff
        /*0e84*/ 	.word	0x00030860
        /*0e88*/ 	.short	0x0100
        /*0e8a*/ 	.byte	0x08
	.zero		1


	//   ....[8]....
        /*0e8c*/ 	.word	0x000004f0
        /*0e90*/ 	.word	0x000000ff
        /*0e94*/ 	.word	0x00030858
        /*0e98*/ 	.short	0x0100
        /*0e9a*/ 	.byte	0x08
	.zero		1


	//   ....[9]....
        /*0e9c*/ 	.word	0x00000500
        /*0ea0*/ 	.word	0x000000ff
        /*0ea4*/ 	.word	0x00030868
        /*0ea8*/ 	.short	0x0100
        /*0eaa*/ 	.byte	0x08
	.zero		1


	//   ....[10]....
        /*0eac*/ 	.word	0x000005f0
        /*0eb0*/ 	.word	0x000000ff
        /*0eb4*/ 	.word	0x00030870
        /*0eb8*/ 	.short	0x0100
        /*0eba*/ 	.byte	0x06
	.zero		1


	//   ....[11]....
        /*0ebc*/ 	.word	0x00000600
        /*0ec0*/ 	.word	0x000000ff
        /*0ec4*/ 	.word	0x00030880
        /*0ec8*/ 	.short	0x0100
        /*0eca*/ 	.byte	0x06
	.zero		1


	//   ....[12]....
        /*0ecc*/ 	.word	0x00000610
        /*0ed0*/ 	.word	0x000000ff
        /*0ed4*/ 	.word	0x00030878
        /*0ed8*/ 	.short	0x0100
        /*0eda*/ 	.byte	0x06
	.zero		1


	//   ....[13]....
        /*0edc*/ 	.word	0x00000620
        /*0ee0*/ 	.word	0x000000ff
        /*0ee4*/ 	.word	0x00030888
        /*0ee8*/ 	.short	0x0100
        /*0eea*/ 	.byte	0x06
	.zero		1


	//   ....[14]....
        /*0eec*/ 	.word	0x00000750
        /*0ef0*/ 	.word	0x000000ff
        /*0ef4*/ 	.word	0x00030890
        /*0ef8*/ 	.short	0x0100
        /*0efa*/ 	.byte	0x08
	.zero		1


	//   ....[15]....
        /*0efc*/ 	.word	0x00000760
        /*0f00*/ 	.word	0x000000ff
        /*0f04*/ 	.word	0x000308a0
        /*0f08*/ 	.short	0x0100
        /*0f0a*/ 	.byte	0x08
	.zero		1


	//   ....[16]....
        /*0f0c*/ 	.word	0x00000770
        /*0f10*/ 	.word	0x000000ff
        /*0f14*/ 	.word	0x00030898
        /*0f18*/ 	.short	0x0100
        /*0f1a*/ 	.byte	0x08
	.zero		1


	//   ....[17]....
        /*0f1c*/ 	.word	0x00000780
        /*0f20*/ 	.word	0x000000ff
        /*0f24*/ 	.word	0x000308a8
        /*0f28*/ 	.short	0x0100
        /*0f2a*/ 	.byte	0x08
	.zero		1


	//   ....[18]....
        /*0f2c*/ 	.word	0x000008b0
        /*0f30*/ 	.word	0x000000ff
        /*0f34*/ 	.word	0x000308b0
        /*0f38*/ 	.short	0x0100
        /*0f3a*/ 	.byte	0x08
	.zero		1


	//   ....[19]....
        /*0f3c*/ 	.word	0x000008c0
        /*0f40*/ 	.word	0x000000ff
        /*0f44*/ 	.word	0x000308c0
        /*0f48*/ 	.short	0x0100
        /*0f4a*/ 	.byte	0x08
	.zero		1


	//   ....[20]....
        /*0f4c*/ 	.word	0x000008d0
        /*0f50*/ 	.word	0x000000ff
        /*0f54*/ 	.word	0x000308b8
        /*0f58*/ 	.short	0x0100
        /*0f5a*/ 	.byte	0x08
	.zero		1


	//   ....[21]....
        /*0f5c*/ 	.word	0x000008e0
        /*0f60*/ 	.word	0x000000ff
        /*0f64*/ 	.word	0x000308c8
        /*0f68*/ 	.short	0x0100
        /*0f6a*/ 	.byte	0x08
	.zero		1


	//   ....[22]....
        /*0f6c*/ 	.word	0x00003db0
        /*0f70*/ 	.word	0x00000057
        /*0f74*/ 	.word	0x00030890
        /*0f78*/ 	.short	0x010a
        /*0f7a*/ 	.byte	0x3f
	.zero		1


	//   ....[23]....
        /*0f7c*/ 	.word	0x00007360
        /*0f80*/ 	.word	0x00000057
        /*0f84*/ 	.word	0x00030890
        /*0f88*/ 	.short	0x010a
        /*0f8a*/ 	.byte	0x3f
	.zero		1


	//   ....[24]....
        /*0f8c*/ 	.word	0x0000a2c0
        /*0f90*/ 	.word	0x00000057
        /*0f94*/ 	.word	0x00030890
        /*0f98*/ 	.short	0x010a
        /*0f9a*/ 	.byte	0x3f
	.zero		1


	//   ....[25]....
        /*0f9c*/ 	.word	0x0000aa60
        /*0fa0*/ 	.word	0x0000000b
        /*0fa4*/ 	.word	0x00000000
        /*0fa8*/ 	.short	0x0101
        /*0faa*/ 	.byte	0x3f
	.zero		1


	//   ....[26]....
        /*0fac*/ 	.word	0x0000aaa0
        /*0fb0*/ 	.word	0x00000057
        /*0fb4*/ 	.word	0x000308b0
        /*0fb8*/ 	.short	0x010a
        /*0fba*/ 	.byte	0x3f
	.zero		1


	//   ....[27]....
        /*0fbc*/ 	.word	0x0000b190
        /*0fc0*/ 	.word	0x00000057
        /*0fc4*/ 	.word	0x00000000
        /*0fc8*/ 	.short	0x0101
        /*0fca*/ 	.byte	0x3f
	.zero		1


	//   ....[28]....
        /*0fcc*/ 	.word	0x0000bed0
        /*0fd0*/ 	.word	0x00000002
        /*0fd4*/ 	.word	0x00030800
        /*0fd8*/ 	.short	0x010a
        /*0fda*/ 	.byte	0x3f
	.zero		1


	//   ....[29]....
        /*0fdc*/ 	.word	0x0000bf20
        /*0fe0*/ 	.word	0x00000002
        /*0fe4*/ 	.word	0x00030800
        /*0fe8*/ 	.short	0x010a
        /*0fea*/ 	.byte	0x3f
	.zero		1


	//   ....[30]....
        /*0fec*/ 	.word	0x0000d4d0
        /*0ff0*/ 	.word	0x00000002
        /*0ff4*/ 	.word	0x00030800
        /*0ff8*/ 	.short	0x010a
        /*0ffa*/ 	.byte	0x3f
	.zero		1


	//   ....[31]....
        /*0ffc*/ 	.word	0x000106f0
        /*1000*/ 	.word	0x00000002
        /*1004*/ 	.word	0x00030800
        /*1008*/ 	.short	0x010a
        /*100a*/ 	.byte	0x3f
	.zero		1


	//   ....[32]....
        /*100c*/ 	.word	0x000131a0
        /*1010*/ 	.word	0x0000000f
        /*1014*/ 	.word	0x00030830
        /*1018*/ 	.short	0x010a
        /*101a*/ 	.byte	0x3f
	.zero		1


	//   ....[33]....
        /*101c*/ 	.word	0x000131e0
        /*1020*/ 	.word	0x0000000f
        /*1024*/ 	.word	0x00030830
        /*1028*/ 	.short	0x010a
        /*102a*/ 	.byte	0x3f
	.zero		1


	//   ....[34]....
        /*102c*/ 	.word	0x00013e10
        /*1030*/ 	.word	0x0000000f
        /*1034*/ 	.word	0x00000000
        /*1038*/ 	.short	0x0101
        /*103a*/ 	.byte	0x3f
	.zero		1


	//   ....[35]....
        /*103c*/ 	.word	0x00016790
        /*1040*/ 	.word	0x00000005
        /*1044*/ 	.word	0x00030830
        /*1048*/ 	.short	0x010a
        /*104a*/ 	.byte	0x3f
	.zero		1


	//   ....[36]....
        /*104c*/ 	.word	0x00016810
        /*1050*/ 	.word	0x00000005
        /*1054*/ 	.word	0x00030830
        /*1058*/ 	.short	0x010a
        /*105a*/ 	.byte	0x3f
	.zero		1


	//   ....[37]....
        /*105c*/ 	.word	0x00017710
        /*1060*/ 	.word	0x0000000d
        /*1064*/ 	.word	0x00030850
        /*1068*/ 	.short	0x010a
        /*106a*/ 	.byte	0x3f
	.zero		1


	//   ....[38]....
        /*106c*/ 	.word	0x00017760
        /*1070*/ 	.word	0x0000000d
        /*1074*/ 	.word	0x00030850
        /*1078*/ 	.short	0x010a
        /*107a*/ 	.byte	0x3f
	.zero		1


	//   ....[39]....
        /*107c*/ 	.word	0x00017cc0
        /*1080*/ 	.word	0x00000005
        /*1084*/ 	.word	0x00000000
        /*1088*/ 	.short	0x0101
        /*108a*/ 	.byte	0x3f
	.zero		1


	//   ....[40]....
        /*108c*/ 	.word	0x0001a250
        /*1090*/ 	.word	0x0000000d
        /*1094*/ 	.word	0x00000000
        /*1098*/ 	.short	0x0101
        /*109a*/ 	.byte	0x3f
	.zero		1


	//   ....[41]....
        /*109c*/ 	.word	0x0001a800
        /*10a0*/ 	.word	0x00000000
        /*10a4*/ 	.word	0x00030830
        /*10a8*/ 	.short	0x010a
        /*10aa*/ 	.byte	0x3f
	.zero		1


	//   ....[42]....
        /*10ac*/ 	.word	0x0001a880
        /*10b0*/ 	.word	0x00000000
        /*10b4*/ 	.word	0x00030830
        /*10b8*/ 	.short	0x010a
        /*10ba*/ 	.byte	0x3f
	.zero		1


	//   ....[43]....
        /*10bc*/ 	.word	0x0001b780
        /*10c0*/ 	.word	0x00000014
        /*10c4*/ 	.word	0x00030850
        /*10c8*/ 	.short	0x010a
        /*10ca*/ 	.byte	0x3f
	.zero		1


	//   ....[44]....
        /*10cc*/ 	.word	0x0001b7d0
        /*10d0*/ 	.word	0x00000014
        /*10d4*/ 	.word	0x00030850
        /*10d8*/ 	.short	0x010a
        /*10da*/ 	.byte	0x3f
	.zero		1


	//   ....[45]....
        /*10dc*/ 	.word	0x0001bbd0
        /*10e0*/ 	.word	0x00000000
        /*10e4*/ 	.word	0x00000000
        /*10e8*/ 	.short	0x0101
        /*10ea*/ 	.byte	0x3f
	.zero		1


	//   ....[46]....
        /*10ec*/ 	.word	0x0001cf00
        /*10f0*/ 	.word	0x00000014
        /*10f4*/ 	.word	0x00000000
        /*10f8*/ 	.short	0x0101
        /*10fa*/ 	.byte	0x3f
	.zero		1


	//   ....[47]....
        /*10fc*/ 	.word	0x0001d1d0
        /*1100*/ 	.word	0x00000000
        /*1104*/ 	.word	0x00030830
        /*1108*/ 	.short	0x010a
        /*110a*/ 	.byte	0x3f
	.zero		1


	//   ....[48]....
        /*110c*/ 	.word	0x0001d250
        /*1110*/ 	.word	0x00000000
        /*1114*/ 	.word	0x00030830
        /*1118*/ 	.short	0x010a
        /*111a*/ 	.byte	0x3f
	.zero		1


	//   ....[49]....
        /*111c*/ 	.word	0x0001e150
        /*1120*/ 	.word	0x00000014
        /*1124*/ 	.word	0x00030850
        /*1128*/ 	.short	0x010a
        /*112a*/ 	.byte	0x3f
	.zero		1


	//   ....[50]....
        /*112c*/ 	.word	0x0001e1a0
        /*1130*/ 	.word	0x00000014
        /*1134*/ 	.word	0x00030850
        /*1138*/ 	.short	0x010a
        /*113a*/ 	.byte	0x3f
	.zero		1


	//   ....[51]....
        /*113c*/ 	.word	0x0001e720
        /*1140*/ 	.word	0x00000000
        /*1144*/ 	.word	0x00000000
        /*1148*/ 	.short	0x0101
        /*114a*/ 	.byte	0x3f
	.zero		1


	//   ....[52]....
        /*114c*/ 	.word	0x00020c80
        /*1150*/ 	.word	0x00000014
        /*1154*/ 	.word	0x00000000
        /*1158*/ 	.short	0x0101
        /*115a*/ 	.byte	0x3f
	.zero		1


	//   ....[53]....
        /*115c*/ 	.word	0x00021490
        /*1160*/ 	.word	0x00000006
        /*1164*/ 	.word	0x00030850
        /*1168*/ 	.short	0x010a
        /*116a*/ 	.byte	0x3f
	.zero		1


	//   ....[54]....
        /*116c*/ 	.word	0x00021530
        /*1170*/ 	.word	0x00000006
        /*1174*/ 	.word	0x00030850
        /*1178*/ 	.short	0x010a
        /*117a*/ 	.byte	0x3f
	.zero		1


	//   ....[55]....
        /*117c*/ 	.word	0x00021a40
        /*1180*/ 	.word	0x00000003
        /*1184*/ 	.word	0x00000000
        /*1188*/ 	.short	0x0101
        /*118a*/ 	.byte	0x3f
	.zero		1


	//   ....[56]....
        /*118c*/ 	.word	0x000237d0
        /*1190*/ 	.word	0x00000000
        /*1194*/ 	.word	0x00000000
        /*1198*/ 	.short	0x0101
        /*119a*/ 	.byte	0x3f
	.zero		1


	//   ....[57]....
        /*119c*/ 	.word	0x00024090
        /*11a0*/ 	.word	0x00000006
        /*11a4*/ 	.word	0x00000000
        /*11a8*/ 	.short	0x0101
        /*11aa*/ 	.byte	0x3f
	.zero		1


	//   ....[58]....
        /*11ac*/ 	.word	0x00027d80
        /*11b0*/ 	.word	0x00000011
        /*11b4*/ 	.word	0x00030820
        /*11b8*/ 	.short	0x010a
        /*11ba*/ 	.byte	0x3f
	.zero		1


	//   ....[59]....
        /*11bc*/ 	.word	0x00027e10
        /*11c0*/ 	.word	0x0000000c
        /*11c4*/ 	.word	0x000308a0
        /*11c8*/ 	.short	0x010a
        /*11ca*/ 	.byte	0x3f
	.zero		1


	//   ....[60]....
        /*11cc*/ 	.word	0x00028260
        /*11d0*/ 	.word	0x0000000c
        /*11d4*/ 	.word	0x000308c0
        /*11d8*/ 	.short	0x010a
        /*11da*/ 	.byte	0x3f
	.zero		1


	//   ....[61]....
        /*11dc*/ 	.word	0x00028770
        /*11e0*/ 	.word	0x00000007
        /*11e4*/ 	.word	0x000308a0
        /*11e8*/ 	.short	0x010a
        /*11ea*/ 	.byte	0x3f
	.zero		1


	//   ....[62]....
        /*11ec*/ 	.word	0x00028bb0
        /*11f0*/ 	.word	0x00000007
        /*11f4*/ 	.word	0x000308c0
        /*11f8*/ 	.short	0x010a
        /*11fa*/ 	.byte	0x3f
	.zero		1


	//   ....[63]....
        /*11fc*/ 	.word	0x0002a0f0
        /*1200*/ 	.word	0x00000007
        /*1204*/ 	.word	0x00030840
        /*1208*/ 	.short	0x010a
        /*120a*/ 	.byte	0x3f
	.zero		1


	//   ....[64]....
        /*120c*/ 	.word	0x0002a780
        /*1210*/ 	.word	0x00000007
        /*1214*/ 	.word	0x00030830
        /*1218*/ 	.short	0x0107
        /*121a*/ 	.byte	0x3f
	.zero		1


	//   ....[65]....
        /*121c*/ 	.word	0x0002a830
        /*1220*/ 	.word	0x00000007
        /*1224*/ 	.word	0x00030830
        /*1228*/ 	.short	0x0101
        /*122a*/ 	.byte	0x3f
	.zero		1


	//   ....[66]....
        /*122c*/ 	.word	0x0002b3b0
        /*1230*/ 	.word	0x00000011
        /*1234*/ 	.word	0x00030800
        /*1238*/ 	.short	0x0107
        /*123a*/ 	.byte	0x3f
	.zero		1


	//   ....[67]....
        /*123c*/ 	.word	0x0002b4c0
        /*1240*/ 	.word	0x00000011
        /*1244*/ 	.word	0x00030800
        /*1248*/ 	.short	0x0101
        /*124a*/ 	.byte	0x3f
	.zero		1


	//   ....[68]....
        /*124c*/ 	.word	0x0002b4e0
        /*1250*/ 	.word	0x00000011
        /*1254*/ 	.word	0x00030820
        /*1258*/ 	.short	0x010a
        /*125a*/ 	.byte	0x3f
	.zero		1


	//   ....[69]....
        /*125c*/ 	.word	0x0002b8a0
        /*1260*/ 	.word	0x00000007
        /*1264*/ 	.word	0x00030840
        /*1268*/ 	.short	0x010a
        /*126a*/ 	.byte	0x3f
	.zero		1


	//   ....[70]....
        /*126c*/ 	.word	0x0002bd60
        /*1270*/ 	.word	0x00000007
        /*1274*/ 	.word	0x00030830
        /*1278*/ 	.short	0x0107
        /*127a*/ 	.byte	0x3f
	.zero		1


	//   ....[71]....
        /*127c*/ 	.word	0x0002be10
        /*1280*/ 	.word	0x00000007
        /*1284*/ 	.word	0x00030830
        /*1288*/ 	.short	0x0101
        /*128a*/ 	.byte	0x3f
	.zero		1


	//   ....[72]....
        /*128c*/ 	.word	0x0002be70
        /*1290*/ 	.word	0x00000006
        /*1294*/ 	.word	0x00030860
        /*1298*/ 	.short	0x010a
        /*129a*/ 	.byte	0x3f
	.zero		1


	//   ....[73]....
        /*129c*/ 	.word	0x0002c3e0
        /*12a0*/ 	.word	0x00000006
        /*12a4*/ 	.word	0x00030850
        /*12a8*/ 	.short	0x0107
        /*12aa*/ 	.byte	0x3f
	.zero		1


	//   ....[74]....
        /*12ac*/ 	.word	0x0002c500
        /*12b0*/ 	.word	0x00000006
        /*12b4*/ 	.word	0x00030850
        /*12b8*/ 	.short	0x0101
        /*12ba*/ 	.byte	0x3f
	.zero		1


	//   ....[75]....
        /*12bc*/ 	.word	0x0002c710
        /*12c0*/ 	.word	0x00000000
        /*12c4*/ 	.word	0x00030860
        /*12c8*/ 	.short	0x010a
        /*12ca*/ 	.byte	0x3f
	.zero		1


	//   ....[76]....
        /*12cc*/ 	.word	0x0002cc20
        /*12d0*/ 	.word	0x00000000
        /*12d4*/ 	.word	0x00030850
        /*12d8*/ 	.short	0x0107
        /*12da*/ 	.byte	0x3f
	.zero		1


	//   ....[77]....
        /*12dc*/ 	.word	0x0002cce0
        /*12e0*/ 	.word	0x00000000
        /*12e4*/ 	.word	0x00030850
        /*12e8*/ 	.short	0x0101
        /*12ea*/ 	.byte	0x3f
	.zero		1


	//   ....[78]....
        /*12ec*/ 	.word	0x0002de20
        /*12f0*/ 	.word	0x00000005
        /*12f4*/ 	.word	0x00030820
        /*12f8*/ 	.short	0x010a
        /*12fa*/ 	.byte	0x3f
	.zero		1


	//   ....[79]....
        /*12fc*/ 	.word	0x0002dfb0
        /*1300*/ 	.word	0x00000003
        /*1304*/ 	.word	0x00030840
        /*1308*/ 	.short	0x010a
        /*130a*/ 	.byte	0x3f
	.zero		1


	//   ....[80]....
        /*130c*/ 	.word	0x0002e050
        /*1310*/ 	.word	0x00000017
        /*1314*/ 	.word	0x00030840
        /*1318*/ 	.short	0x010a
        /*131a*/ 	.byte	0x3f
	.zero		1


	//   ....[81]....
        /*131c*/ 	.word	0x0002e090
        /*1320*/ 	.word	0x00000003
        /*1324*/ 	.word	0x00030860
        /*1328*/ 	.short	0x010a
        /*132a*/ 	.byte	0x3f
	.zero		1


	//   ....[82]....
        /*132c*/ 	.word	0x0002e0d0
        /*1330*/ 	.word	0x00000017
        /*1334*/ 	.word	0x00030860
        /*1338*/ 	.short	0x010a
        /*133a*/ 	.byte	0x3f
	.zero		1


	//   ....[83]....
        /*133c*/ 	.word	0x0002e130
        /*1340*/ 	.word	0x00000057
        /*1344*/ 	.word	0x00030890
        /*1348*/ 	.short	0x010a
        /*134a*/ 	.byte	0x3f
	.zero		1


	//   ....[84]....
        /*134c*/ 	.word	0x0002e3e0
        /*1350*/ 	.word	0x00000057
        /*1354*/ 	.word	0x00030890
        /*1358*/ 	.short	0x010a
        /*135a*/ 	.byte	0x3f
	.zero		1


	//   ....[85]....
        /*135c*/ 	.word	0x0002e690
        /*1360*/ 	.word	0x00000057
        /*1364*/ 	.word	0x00030890
        /*1368*/ 	.short	0x010a
        /*136a*/ 	.byte	0x3f
	.zero		1


	//   ....[86]....
        /*136c*/ 	.word	0x0002e940
        /*1370*/ 	.word	0x00000057
        /*1374*/ 	.word	0x000308b0
        /*1378*/ 	.short	0x010a
        /*137a*/ 	.byte	0x3f
	.zero		1


	//   ....[87]....
        /*137c*/ 	.word	0x0002ed30
        /*1380*/ 	.word	0x00000002
        /*1384*/ 	.word	0x00030800
        /*1388*/ 	.short	0x010a
        /*138a*/ 	.byte	0x3f
	.zero		1


	//   ....[88]....
        /*138c*/ 	.word	0x0002f120
        /*1390*/ 	.word	0x00000002
        /*1394*/ 	.word	0x00030800
        /*1398*/ 	.short	0x010a
        /*139a*/ 	.byte	0x3f
	.zero		1


	//   ....[89]....
        /*139c*/ 	.word	0x0002f170
        /*13a0*/ 	.word	0x0000000f
        /*13a4*/ 	.word	0x00030830
        /*13a8*/ 	.short	0x010a
        /*13aa*/ 	.byte	0x3f
	.zero		1


	//   ....[90]....
        /*13ac*/ 	.word	0x0002f1c0
        /*13b0*/ 	.word	0x00000005
        /*13b4*/ 	.word	0x00030830
        /*13b8*/ 	.short	0x010a
        /*13ba*/ 	.byte	0x3f
	.zero		1


	//   ....[91]....
        /*13bc*/ 	.word	0x0002f210
        /*13c0*/ 	.word	0x0000000d
        /*13c4*/ 	.word	0x00030850
        /*13c8*/ 	.short	0x010a
        /*13ca*/ 	.byte	0x3f
	.zero		1


	//   ....[92]....
        /*13cc*/ 	.word	0x0002f260
        /*13d0*/ 	.word	0x00000000
        /*13d4*/ 	.word	0x00030830
        /*13d8*/ 	.short	0x010a
        /*13da*/ 	.byte	0x3f
	.zero		1


	//   ....[93]....
        /*13dc*/ 	.word	0x0002f2b0
        /*13e0*/ 	.word	0x00000014
        /*13e4*/ 	.word	0x00030850
        /*13e8*/ 	.short	0x010a
        /*13ea*/ 	.byte	0x3f
	.zero		1


	//   ....[94]....
        /*13ec*/ 	.word	0x0002f300
        /*13f0*/ 	.word	0x00000000
        /*13f4*/ 	.word	0x00030830
        /*13f8*/ 	.short	0x010a
        /*13fa*/ 	.byte	0x3f
	.zero		1


	//   ....[95]....
        /*13fc*/ 	.word	0x0002f350
        /*1400*/ 	.word	0x00000014
        /*1404*/ 	.word	0x00030850
        /*1408*/ 	.short	0x010a
        /*140a*/ 	.byte	0x3f
	.zero		1


	//   ....[96]....
        /*140c*/ 	.word	0x0002f3a0
        /*1410*/ 	.word	0x00000006
        /*1414*/ 	.word	0x00030850
        /*1418*/ 	.short	0x010a
        /*141a*/ 	.byte	0x3f
	.zero		1


	//   ....[97]....
        /*141c*/ 	.word	0x0002f540
        /*1420*/ 	.word	0x00000011
        /*1424*/ 	.word	0x00030820
        /*1428*/ 	.short	0x010a
        /*142a*/ 	.byte	0x3f
	.zero		1


	//   ....[98]....
        /*142c*/ 	.word	0x0002f590
        /*1430*/ 	.word	0x0000000c
        /*1434*/ 	.word	0x000308a0
        /*1438*/ 	.short	0x010a
        /*143a*/ 	.byte	0x3f
	.zero		1


	//   ....[99]....
        /*143c*/ 	.word	0x0002f5e0
        /*1440*/ 	.word	0x0000000c
        /*1444*/ 	.word	0x000308c0
        /*1448*/ 	.short	0x010a
        /*144a*/ 	.byte	0x3f
	.zero		1


	//   ....[100]....
        /*144c*/ 	.word	0x0002f630
        /*1450*/ 	.word	0x00000007
        /*1454*/ 	.word	0x000308a0
        /*1458*/ 	.short	0x010a
        /*145a*/ 	.byte	0x3f
	.zero		1


	//   ....[101]....
        /*145c*/ 	.word	0x0002f680
        /*1460*/ 	.word	0x00000007
        /*1464*/ 	.word	0x000308c0
        /*1468*/ 	.short	0x010a
        /*146a*/ 	.byte	0x3f
	.zero		1


	//   ....[102]....
        /*146c*/ 	.word	0x0002f7a0
        /*1470*/ 	.word	0x00000007
        /*1474*/ 	.word	0x00030840
        /*1478*/ 	.short	0x010a
        /*147a*/ 	.byte	0x3f
	.zero		1


	//   ....[103]....
        /*147c*/ 	.word	0x00030b30
        /*1480*/ 	.word	0x00000011
        /*1484*/ 	.word	0x00030820
        /*1488*/ 	.short	0x010a
        /*148a*/ 	.byte	0x3f
	.zero		1


	//   ....[104]....
        /*148c*/ 	.word	0x00030b80
        /*1490*/ 	.word	0x00000007
        /*1494*/ 	.word	0x00030840
        /*1498*/ 	.short	0x010a
        /*149a*/ 	.byte	0x3f
	.zero		1


	//   ....[105]....
        /*149c*/ 	.word	0x00031350
        /*14a0*/ 	.word	0x00000006
        /*14a4*/ 	.word	0x00030860
        /*14a8*/ 	.short	0x010a
        /*14aa*/ 	.byte	0x3f
	.zero		1


	//   ....[106]....
        /*14ac*/ 	.word	0x00031be0
        /*14b0*/ 	.word	0x00000000
        /*14b4*/ 	.word	0x00030860
        /*14b8*/ 	.short	0x010a
        /*14ba*/ 	.byte	0x3f
	.zero		1


	//   ....[107]....
        /*14bc*/ 	.word	0x00032e20
        /*14c0*/ 	.word	0x00000005
        /*14c4*/ 	.word	0x00030820
        /*14c8*/ 	.short	0x010a
        /*14ca*/ 	.byte	0x3f
	.zero		1


	//   ....[108]....
        /*14cc*/ 	.word	0x00032fc0
        /*14d0*/ 	.word	0x00000003
        /*14d4*/ 	.word	0x00030840
        /*14d8*/ 	.short	0x010a
        /*14da*/ 	.byte	0x3f
	.zero		1


	//   ....[109]....
        /*14dc*/ 	.word	0x00033010
        /*14e0*/ 	.word	0x00000017
        /*14e4*/ 	.word	0x00030840
        /*14e8*/ 	.short	0x010a
        /*14ea*/ 	.byte	0x3f
	.zero		1


	//   ....[110]....
        /*14ec*/ 	.word	0x00033060
        /*14f0*/ 	.word	0x00000003
        /*14f4*/ 	.word	0x00030860
        /*14f8*/ 	.short	0x010a
        /*14fa*/ 	.byte	0x3f
	.zero		1


	//----- nvinfo : EIATTR_NUM_MBARRIERS
	.align		4
.L_739:
        /*14fc*/ 	.byte	0x03, 0x38
        /*14fe*/ 	.short	0x0016


	//----- nvinfo : EIATTR_EXIT_INSTR_OFFSETS
	.align		4
        /*1500*/ 	.byte	0x04, 0x1c
        /*1502*/ 	.short	(.L_741 - .L_740)


	//   ....[0]....
.L_740:
        /*1504*/ 	.word	0x0002e120


	//----- nvinfo : EIATTR_MAX_THREADS
	.align		4
.L_741:
        /*1508*/ 	.byte	0x04, 0x05
        /*150a*/ 	.short	(.L_743 - .L_742)
.L_742:
        /*150c*/ 	.word	0x00000180
        /*1510*/ 	.word	0x00000001
        /*1514*/ 	.word	0x00000001


	//----- nvinfo : EIATTR_CRS_STACK_SIZE
	.align		4
.L_743:
        /*1518*/ 	.byte	0x04, 0x1e
        /*151a*/ 	.short	(.L_745 - .L_744)
.L_744:
        /*151c*/ 	.word	0x00000000


	//----- nvinfo : EIATTR_CBANK_PARAM_SIZE
	.align		4
.L_745:
        /*1520*/ 	.byte	0x03, 0x19
        /*1522*/ 	.short	0x0af0


	//----- nvinfo : EIATTR_PARAM_CBANK
	.align		4
        /*1524*/ 	.byte	0x04, 0x0a
        /*1526*/ 	.short	(.L_747 - .L_746)
	.align		4
.L_746:
        /*1528*/ 	.word	index@(.nv.constant0._ZN7cutlass13device_kernelIN5flash11enable_sm90INS1_16FlashAttnFwdSm90INS1_25CollectiveMainloopFwdSm90ILi2EN4cute5tupleIJNS5_1CILi1EEES8_S8_EEENS6_IJNS7_ILi128EEENS7_ILi96EEENS7_ILi192EEEEEELi192ENS_6half_tEfNS_4arch4Sm90ELb0ELb1ELb1ELb1ELb1ELb1ELb0ELb1ELb1ELb1ELb1ELb0EEENS1_21CollectiveEpilogueFwdINS6_IJSA_SC_SB_EEES9_SE_SG_Li256ELb1ELb1ELb1ELb0EEENS1_36VarlenDynamicPersistentTileSchedulerILi128ELi96ELi256ELi128ELb1ELb1ELb1ELb1ELb0ELb1EEEEEEEEEvNT_6ParamsE)
        /*152c*/ 	.short	0x0210
        /*152e*/ 	.short	0x0af0


	//----- nvinfo : EIATTR_SW_WAR
	.align		4
.L_747:
        /*1530*/ 	.byte	0x04, 0x36
        /*1532*/ 	.short	(.L_749 - .L_748)
.L_748:
        /*1534*/ 	.word	0x00000008
.L_749:


//--------------------- .nv.info._ZN7cutlass13device_kernelIN5flash11enable_sm90INS1_16FlashAttnFwdSm90INS1_25CollectiveMainloopFwdSm90ILi2EN4cute5tupleIJNS5_1CILi1EEES8_S8_EEENS6_IJNS7_ILi128EEENS7_ILi96EEENS7_ILi192EEEEEELi192ENS_6half_tEfNS_4arch4Sm90ELb1ELb0ELb1ELb0ELb1ELb0ELb0ELb1ELb1ELb1ELb1ELb0EEENS1_21CollectiveEpilogueFwdINS6_IJSA_SC_SB_EEES9_SE_SG_Li256ELb0ELb1ELb1ELb0EEENS1_19SingleTileSchedulerILb0ELb1ELb1ELi128EEEEEEEEEvNT_6ParamsE --------------------------
	.section	.nv.info._ZN7cutlass13device_kernelIN5flash11enable_sm90INS1_16FlashAttnFwdSm90INS1_25CollectiveMainloopFwdSm90ILi2EN4cute5tupleIJNS5_1CILi1EEES8_S8_EEENS6_IJNS7_ILi128EEENS7_ILi96EEENS7_ILi192EEEEEELi192ENS_6half_tEfNS_4arch4Sm90ELb1ELb0ELb1ELb0ELb1ELb0ELb0ELb1ELb1ELb1ELb1ELb0EEENS1_21CollectiveEpilogueFwdINS6_IJSA_SC_SB_EEES9_SE_SG_Li256ELb0ELb1ELb1ELb0EEENS1_19SingleTileSchedulerILb0ELb1ELb1ELi128EEEEEEEEEvNT_6ParamsE,"",@"SHT_CUDA_INFO"
	.sectionflags	@""
	.align	4


	//----- nvinfo : EIATTR_CUDA_API_VERSION
	.align		4
        /*0000*/ 	.byte	0x04, 0x37
        /*0002*/ 	.short	(.L_751 - .L_750)
.L_750:
        /*0004*/ 	.word	0x00000082


	//----- nvinfo : EIATTR_KPARAM_INFO
	.align		4
.L_751:
        /*0008*/ 	.byte	0x04, 0x17
        /*000a*/ 	.short	(.L_753 - .L_752)
.L_752:
        /*000c*/ 	.word	0x00000000
        /*0010*/ 	.short	0x0000
        /*0012*/ 	.short	0x0070
        /*0014*/ 	.byte	0x00, 0xf0, 0x01, 0x28


	//----- nvinfo : EIATTR_SPARSE_MMA_MASK
	.align		4
.L_753:
        /*0018*/ 	.byte	0x03, 0x50
        /*001a*/ 	.short	0x0000


	//----- nvinfo : EIATTR_MAXREG_COUNT
	.align		4
        /*001c*/ 	.byte	0x03, 0x1b
        /*001e*/ 	.short	0x00a8


	//----- nvinfo : EIATTR_NUM_BARRIERS
	.align		4
        /*0020*/ 	.byte	0x02, 0x4c
        /*0022*/ 	.byte	0x09
	.zero		1


	//----- nvinfo : EIATTR_EXTERNS
	.align		4
        /*0024*/ 	.byte	0x04, 0x0f
        /*0026*/ 	.short	(.L_755 - .L_754)


	//   ....[0]....
	.align		4
.L_754:
        /*0028*/ 	.word	index@(__assertfail)


	//----- nvinfo : EIATTR_ANNOTATIONS
	.align		4
.L_755:
        /*002c*/ 	.byte	0x04, 0x55
        /*002e*/ 	.short	(.L_757 - .L_756)


	//   ....[0]....
.L_756:
        /*0030*/ 	.word	0x00000001
        /*0034*/ 	.byte	0xb0, 0x08, 0x00, 0x00, 0x01, 0x00, 0x00, 0x00, 0xd0, 0x14, 0x00, 0x00, 0x01, 0x00, 0x00, 0x00
        /*0044*/ 	.byte	0x40, 0xcc, 0x00, 0x00, 0x01, 0x00, 0x00, 0x00, 0x70, 0xcd, 0x00, 0x00, 0x01, 0x00, 0x00, 0x00
        /*0054*/ 	.byte	0x70, 0xe2, 0x00, 0x00, 0x01, 0x00, 0x00, 0x00, 0xc0, 0xf9, 0x00, 0x00


	//----- nvinfo : EIATTR_MERCURY_ISA_VERSION
	.align		4
.L_757:
        /*0060*/ 	.byte	0x03, 0x5f
        /*0062*/ 	.short	0x0101


	//----- nvinfo : EIATTR_INT_WARP_WIDE_INSTR_OFFSETS
	.align		4
        /*0064*/ 	.byte	0x04, 0x31
        /*0066*/ 	.short	(.L_759 - .L_758)


	//   ....[0]....
.L_758:
        /*0068*/ 	.word	0x000000c0


	//   ....[1]....
        /*006c*/ 	.word	0x000000d0


	//   ....[2]....
        /*0070*/ 	.word	0x00000170


	//----- nvinfo : EIATTR_COOP_GROUP_MASK_REGIDS
	.align		4
.L_759:
        /*0074*/ 	.byte	0x04, 0x29
        /*0076*/ 	.short	(.L_761 - .L_760)


	//   ....[0]....
.L_760:
        /*0078*/ 	.word	0xffffffff


	//   ....[1]....
        /*007c*/ 	.word	0xffffffff


	//   ....[2]....
        /*0080*/ 	.word	0xffffffff


	//   ....[3]....
        /*0084*/ 	.word	0xffffffff


	//   ....[4]....
        /*0088*/ 	.word	0xffffffff


	//   ....[5]....
        /*008c*/ 	.word	0xffffffff


	//   ....[6]....
        /*0090*/ 	.word	0xffffffff


	//   ....[7]....
        /*0094*/ 	.word	0xffffffff


	//   ....[8]....
        /*0098*/ 	.word	0xffffffff


	//   ....[9]....
        /*009c*/ 	.word	0xffffffff


	//   ....[10]....
        /*00a0*/ 	.word	0xffffffff


	//   ....[11]....
        /*00a4*/ 	.word	0xffffffff


	//   ....[12]....
        /*00a8*/ 	.word	0xffffffff


	//   ....[13]....
        /*00ac*/ 	.word	0xffffffff


	//   ....[14]....
        /*00b0*/ 	.word	0xffffffff


	//   ....[15]....
        /*00b4*/ 	.word	0xffffffff


	//   ....[16]....
        /*00b8*/ 	.word	0xffffffff


	//   ....[17]....
        /*00bc*/ 	.word	0xffffffff


	//   ....[18]....
        /*00c0*/ 	.word	0xffffffff


	//   ....[19]....
        /*00c4*/ 	.word	0xffffffff


	//   ....[20]....
        /*00c8*/ 	.word	0xffffffff


	//   ....[21]....
        /*00cc*/ 	.word	0xffffffff


	//   ....[22]....
        /*00d0*/ 	.word	0xffffffff


	//   ....[23]....
        /*00d4*/ 	.word	0xffffffff


	//   ....[24]....
        /*00d8*/ 	.word	0xffffffff


	//   ....[25]....
        /*00dc*/ 	.word	0xffffffff


	//   ....[26]....
        /*00e0*/ 	.word	0xffffffff


	//   ....[27]....
        /*00e4*/ 	.word	0xffffffff


	//   ....[28]....
        /*00e8*/ 	.word	0xffffffff


	//   ....[29]....
        /*00ec*/ 	.word	0xffffffff


	//   ....[30]....
        /*00f0*/ 	.word	0xffffffff


	//   ....[31]....
        /*00f4*/ 	.word	0xffffffff


	//   ....[32]....
        /*00f8*/ 	.word	0xffffffff


	//   ....[33]....
        /*00fc*/ 	.word	0xffffffff


	//   ....[34]....
        /*0100*/ 	.word	0xffffffff


	//   ....[35]....
        /*0104*/ 	.word	0xffffffff


	//   ....[36]....
        /*0108*/ 	.word	0xffffffff


	//   ....[37]....
        /*010c*/ 	.word	0xffffffff


	//   ....[38]....
        /*0110*/ 	.word	0xffffffff


	//   ....[39]....
        /*0114*/ 	.word	0xffffffff


	//   ....[40]....
        /*0118*/ 	.word	0xffffffff


	//   ....[41]....
        /*011c*/ 	.word	0xffffffff


	//   ....[42]....
        /*0120*/ 	.word	0xffffffff


	//   ....[43]....
        /*0124*/ 	.word	0xffffffff


	//   ....[44]....
        /*0128*/ 	.word	0xffffffff


	//   ....[45]....
        /*012c*/ 	.word	0xffffffff


	//   ....[46]....
        /*0130*/ 	.word	0xffffffff


	//   ....[47]....
        /*0134*/ 	.word	0xffffffff


	//   ....[48]....
        /*0138*/ 	.word	0xffffffff


	//   ....[49]....
        /*013c*/ 	.word	0xffffffff


	//   ....[50]....
        /*0140*/ 	.word	0xffffffff


	//   ....[51]....
        /*0144*/ 	.word	0xffffffff


	//   ....[52]....
        /*0148*/ 	.word	0xffffffff


	//   ....[53]....
        /*014c*/ 	.word	0xffffffff


	//   ....[54]....
        /*0150*/ 	.word	0xffffffff


	//   ....[55]....
        /*0154*/ 	.word	0xffffffff


	//   ....[56]....
        /*0158*/ 	.word	0xffffffff


	//   ....[57]....
        /*015c*/ 	.word	0xffffffff


	//   ....[58]....
        /*0160*/ 	.word	0xffffffff


	//   ....[59]....
        /*0164*/ 	.word	0xffffffff


	//   ....[60]....
        /*0168*/ 	.word	0xffffffff


	//   ....[61]....
        /*016c*/ 	.word	0xffffffff


	//   ....[62]....
        /*0170*/ 	.word	0xffffffff


	//   ....[63]....
        /*0174*/ 	.word	0xffffffff


	//   ....[64]....
        /*0178*/ 	.word	0xffffffff


	//   ....[65]....
        /*017c*/ 	.word	0xffffffff


	//   ....[66]....
        /*0180*/ 	.word	0xffffffff


	//   ....[67]....
        /*0184*/ 	.word	0xffffffff


	//   ....[68]....
        /*0188*/ 	.word	0xffffffff


	//   ....[69]....
        /*018c*/ 	.word	0xffffffff


	//   ....[70]....
        /*0190*/ 	.word	0xffffffff


	//   ....[71]....
        /*0194*/ 	.word	0xffffffff


	//   ....[72]....
        /*0198*/ 	.word	0xffffffff


	//   ....[73]....
        /*019c*/ 	.word	0xffffffff


	//   ....[74]....
        /*01a0*/ 	.word	0xffffffff


	//   ....[75]....
        /*01a4*/ 	.word	0xffffffff


	//   ....[76]....
        /*01a8*/ 	.word	0xffffffff


	//   ....[77]....
        /*01ac*/ 	.word	0xffffffff


	//   ....[78]....
        /*01b0*/ 	.word	0xffffffff


	//   ....[79]....
        /*01b4*/ 	.word	0xffffffff


	//   ....[80]....
        /*01b8*/ 	.word	0xffffffff


	//   ....[81]....
        /*01bc*/ 	.word	0xffffffff


	//   ....[82]....
        /*01c0*/ 	.word	0xffffffff


	//   ....[83]....
        /*01c4*/ 	.word	0xffffffff


	//   ....[84]....
        /*01c8*/ 	.word	0xffffffff


	//   ....[85]....
        /*01cc*/ 	.word	0xffffffff


	//   ....[86]....
        /*01d0*/ 	.word	0xffffffff


	//   ....[87]....
        /*01d4*/ 	.word	0xffffffff


	//   ....[88]....
        /*01d8*/ 	.word	0xffffffff


	//   ....[89]....
        /*01dc*/ 	.word	0xffffffff


	//   ....[90]....
        /*01e0*/ 	.word	0xffffffff


	//   ....[91]....
        /*01e4*/ 	.word	0xffffffff


	//   ....[92]....
        /*01e8*/ 	.word	0xffffffff


	//   ....[93]....
        /*01ec*/ 	.word	0xffffffff


	//   ....[94]....
        /*01f0*/ 	.word	0xffffffff


	//   ....[95]....
        /*01f4*/ 	.word	0xffffffff


	//   ....[96]....
        /*01f8*/ 	.word	0xffffffff


	//   ....[97]....
        /*01fc*/ 	.word	0xffffffff


	//   ....[98]....
        /*0200*/ 	.word	0xffffffff


	//   ....[99]....
        /*0204*/ 	.word	0xffffffff


	//   ....[100]....
        /*0208*/ 	.word	0xffffffff


	//   ....[101]....
        /*020c*/ 	.word	0x0500000f


	//   ....[102]....
        /*0210*/ 	.word	0x0500000f


	//   ....[103]....
        /*0214*/ 	.word	0x0500000f


	//   ....[104]....
        /*0218*/ 	.word	0x0500000f


	//   ....[105]....
        /*021c*/ 	.word	0x0500000f


	//   ....[106]....
        /*0220*/ 	.word	0x0500000f


	//   ....[107]....
        /*0224*/ 	.word	0x0500000f


	//   ....[108]....
        /*0228*/ 	.word	0x0500000f


	//   ....[109]....
        /*022c*/ 	.word	0x0500000f


	//   ....[110]....
        /*0230*/ 	.word	0x0500000f


	//   ....[111]....
        /*0234*/ 	.word	0x0500000f


	//   ....[112]....
        /*0238*/ 	.word	0x0500000f


	//   ....[113]....
        /*023c*/ 	.word	0x0500000f


	//   ....[114]....
        /*0240*/ 	.word	0x0500000f


	//   ....[115]....
        /*0244*/ 	.word	0x0500000f


	//   ....[116]....
        /*0248*/ 	.word	0x0500000f


	//   ....[117]....
        /*024c*/ 	.word	0x0500000f


	//   ....[118]....
        /*0250*/ 	.word	0x0500000f


	//   ....[119]....
        /*0254*/ 	.word	0x0500000f


	//   ....[120]....
        /*0258*/ 	.word	0x0500000f


	//   ....[121]....
        /*025c*/ 	.word	0x0500000f


	//   ....[122]....
        /*0260*/ 	.word	0x0500000f


	//   ....[123]....
        /*0264*/ 	.word	0x0500000f


	//   ....[124]....
        /*0268*/ 	.word	0x0500000f


	//   ....[125]....
        /*026c*/ 	.word	0x0500000f


	//   ....[126]....
        /*0270*/ 	.word	0x0500000f


	//   ....[127]....
        /*0274*/ 	.word	0x0500000f


	//   ....[128]....
        /*0278*/ 	.word	0x0500000f


	//   ....[129]....
        /*027c*/ 	.word	0x0500000f


	//   ....[130]....
        /*0280*/ 	.word	0x0500000f


	//   ....[131]....
        /*0284*/ 	.word	0x0500000f


	//   ....[132]....
        /*0288*/ 	.word	0x0500000f


	//   ....[133]....
        /*028c*/ 	.word	0x0500000f


	//   ....[134]....
        /*0290*/ 	.word	0x0500000f


	//   ....[135]....
        /*0294*/ 	.word	0x0500000f


	//   ....[136]....
        /*0298*/ 	.word	0x0500000f


	//   ....[137]....
        /*029c*/ 	.word	0x0500000f


	//   ....[138]....
        /*02a0*/ 	.word	0x0500000f


	//   ....[139]....
        /*02a4*/ 	.word	0x0500000f


	//   ....[140]....
        /*02a8*/ 	.word	0x0500000f


	//   ....[141]....
        /*02ac*/ 	.word	0x0500000f


	//   ....[142]....
        /*02b0*/ 	.word	0x0500000f


	//   ....[143]....
        /*02b4*/ 	.word	0x0500000f


	//   ....[144]....
        /*02b8*/ 	.word	0x0500000f


	//   ....[145]....
        /*02bc*/ 	.word	0x0500000f


	//   ....[146]....
        /*02c0*/ 	.word	0x0500000f


	//   ....[147]....
        /*02c4*/ 	.word	0x0500000f


	//   ....[148]....
        /*02c8*/ 	.word	0x0500000f


	//   ....[149]....
        /*02cc*/ 	.word	0x0500000f


	//   ....[150]....
        /*02d0*/ 	.word	0x0500000f


	//   ....[151]....
        /*02d4*/ 	.word	0x0500000f


	//   ....[152]....
        /*02d8*/ 	.word	0x0500000f


	//   ....[153]....
        /*02dc*/ 	.word	0x0500000f


	//   ....[154]....
        /*02e0*/ 	.word	0x0500000f


	//   ....[155]....
        /*02e4*/ 	.word	0x0500000f


	//   ....[156]....
        /*02e8*/ 	.word	0x0500000f


	//   ....[157]....
        /*02ec*/ 	.word	0x0500000f


	//   ....[158]....
        /*02f0*/ 	.word	0x0500000f


	//   ....[159]....
        /*02f4*/ 	.word	0x0500000f


	//   ....[160]....
        /*02f8*/ 	.word	0x0500000f


	//   ....[161]....
        /*02fc*/ 	.word	0x0500000f


	//   ....[162]....
        /*0300*/ 	.word	0x0500000f


	//   ....[163]....
        /*0304*/ 	.word	0x0500000f


	//   ....[164]....
        /*0308*/ 	.word	0x0500000f


	//   ....[165]....
        /*030c*/ 	.word	0x0500000f


	//   ....[166]....
        /*0310*/ 	.word	0x0500000f


	//----- nvinfo : EIATTR_COOP_GROUP_INSTR_OFFSETS
	.align		4
.L_761:
        /*0314*/ 	.byte	0x04, 0x28
        /*0316*/ 	.short	(.L_763 - .L_762)


	//   ....[0]....
.L_762:
        /*0318*/ 	.word	0x00000070


	//   ....[1]....
        /*031c*/ 	.word	0x000000b0


	//   ....[2]....
        /*0320*/ 	.word	0x000002d0


	//   ....[3]....
        /*0324*/ 	.word	0x00000430


	//   ....[4]....
        /*0328*/ 	.word	0x00000550


	//   ....[5]....
        /*032c*/ 	.word	0x000006b0


	//   ....[6]....
        /*0330*/ 	.word	0x000012d0


	//   ....[7]....
        /*0334*/ 	.word	0x000020b0


	//   ....[8]....
        /*0338*/ 	.word	0x000021e0


	//   ....[9]....
        /*033c*/ 	.word	0x00002b60


	//   ....[10]....
        /*0340*/ 	.word	0x00002c10


	//   ....[11]....
        /*0344*/ 	.word	0x00003350


	//   ....[12]....
        /*0348*/ 	.word	0x000033c0


	//   ....[13]....
        /*034c*/ 	.word	0x00004fe0


	//   ....[14]....
        /*0350*/ 	.word	0x000057e0


	//   ....[15]....
        /*0354*/ 	.word	0x00005840


	//   ....[16]....
        /*0358*/ 	.word	0x00005860


	//   ....[17]....
        /*035c*/ 	.word	0x00006050


	//   ....[18]....
        /*0360*/ 	.word	0x000060c0


	//   ....[19]....
        /*0364*/ 	.word	0x000082a0


	//   ....[20]....
        /*0368*/ 	.word	0x000082d0


	//   ....[21]....
        /*036c*/ 	.word	0x000082f0


	//   ....[22]....
        /*0370*/ 	.word	0x00008310


	//   ....[23]....
        /*0374*/ 	.word	0x00009620


	//   ....[24]....
        /*0378*/ 	.word	0x00009640


	//   ....[25]....
        /*037c*/ 	.word	0x00009700


	//   ....[26]....
        /*0380*/ 	.word	0x00009710


	//   ....[27]....
        /*0384*/ 	.word	0x0000a7b0


	//   ....[28]....
        /*0388*/ 	.word	0x0000a800


	//   ....[29]....
        /*038c*/ 	.word	0x0000a840


	//   ....[30]....
        /*0390*/ 	.word	0x0000a880


	//   ....[31]....
        /*0394*/ 	.word	0x0000a8d0


	//   ....[32]....
        /*0398*/ 	.word	0x0000a8e0


	//   ....[33]....
        /*039c*/ 	.word	0x0000b240


	//   ....[34]....
        /*03a0*/ 	.word	0x0000b250


	//   ....[35]....
        /*03a4*/ 	.word	0x0000bf90


	//   ....[36]....
        /*03a8*/ 	.word	0x0000d240


	//   ....[37]....
        /*03ac*/ 	.word	0x0000d260


	//   ....[38]....
        /*03b0*/ 	.word	0x0000d270


	//   ....[39]....
        /*03b4*/ 	.word	0x0000d280


	//   ....[40]....
        /*03b8*/ 	.word	0x0000d290


	//   ....[41]....
        /*03bc*/ 	.word	0x0000d2a0


	//   ....[42]....
        /*03c0*/ 	.word	0x0000d2b0


	//   ....[43]....
        /*03c4*/ 	.word	0x0000d310


	//   ....[44]....
        /*03c8*/ 	.word	0x0000d350


	//   ....[45]....
        /*03cc*/ 	.word	0x0000d3b0


	//   ....[46]....
        /*03d0*/ 	.word	0x0000d3c0


	//   ....[47]....
        /*03d4*/ 	.word	0x0000d480


	//   ....[48]....
        /*03d8*/ 	.word	0x0000dae0


	//   ....[49]....
        /*03dc*/ 	.word	0x0000db10


	//   ....[50]....
        /*03e0*/ 	.word	0x0000db40


	//   ....[51]....
        /*03e4*/ 	.word	0x0000db60


	//   ....[52]....
        /*03e8*/ 	.word	0x0000db80


	//   ....[53]....
        /*03ec*/ 	.word	0x0000dc00


	//   ....[54]....
        /*03f0*/ 	.word	0x0000dc40


	//   ....[55]....
        /*03f4*/ 	.word	0x0000dc90


	//   ....[56]....
        /*03f8*/ 	.word	0x0000dcc0


	//   ....[57]....
        /*03fc*/ 	.word	0x0000dd20


	//   ....[58]....
        /*0400*/ 	.word	0x0000dd60


	//   ....[59]....
        /*0404*/ 	.word	0x0000ddb0


	//   ....[60]....
        /*0408*/ 	.word	0x0000dde0


	//   ....[61]....
        /*040c*/ 	.word	0x0000de30


	//   ....[62]....
        /*0410*/ 	.word	0x0000de70


	//   ....[63]....
        /*0414*/ 	.word	0x0000dec0


	//   ....[64]....
        /*0418*/ 	.word	0x0000e680


	//   ....[65]....
        /*041c*/ 	.word	0x0000e6b0


	//   ....[66]....
        /*0420*/ 	.word	0x0000e6d0


	//   ....[67]....
        /*0424*/ 	.word	0x0000e6e0


	//   ....[68]....
        /*0428*/ 	.word	0x0000e700


	//   ....[69]....
        /*042c*/ 	.word	0x0000e760


	//   ....[70]....
        /*0430*/ 	.word	0x0000e780


	//   ....[71]....
        /*0434*/ 	.word	0x0000e7a0


	//   ....[72]....
        /*0438*/ 	.word	0x0000e7b0


	//   ....[73]....
        /*043c*/ 	.word	0x0000e810


	//   ....[74]....
        /*0440*/ 	.word	0x0000e840


	//   ....[75]....
        /*0444*/ 	.word	0x0000e8c0


	//   ....[76]....
        /*0448*/ 	.word	0x0000eb30


	//   ....[77]....
        /*044c*/ 	.word	0x0000eb50


	//   ....[78]....
        /*0450*/ 	.word	0x0000eb60


	//   ....[79]....
        /*0454*/ 	.word	0x0000eb80


	//   ....[80]....
        /*0458*/ 	.word	0x0000ec10


	//   ....[81]....
        /*045c*/ 	.word	0x0000ec40


	//   ....[82]....
        /*0460*/ 	.word	0x0000ecb0


	//   ....[83]....
        /*0464*/ 	.word	0x0000ece0


	//   ....[84]....
        /*0468*/ 	.word	0x0000ed50


	//   ....[85]....
        /*046c*/ 	.word	0x0000ed80


	//   ....[86]....
        /*0470*/ 	.word	0x0000edf0


	//   ....[87]....
        /*0474*/ 	.word	0x0000ee20


	//   ....[88]....
        /*0478*/ 	.word	0x0000f2f0


	//   ....[89]....
        /*047c*/ 	.word	0x0000f320


	//   ....[90]....
        /*0480*/ 	.word	0x0000f350


	//   ....[91]....
        /*0484*/ 	.word	0x0000f380


	//   ....[92]....
        /*0488*/ 	.word	0x0000f3b0


	//   ....[93]....
        /*048c*/ 	.word	0x0000f3c0


	//   ....[94]....
        /*0490*/ 	.word	0x0000f460


	//   ....[95]....
        /*0494*/ 	.word	0x0000f480


	//   ....[96]....
        /*0498*/ 	.word	0x0000f510


	//   ....[97]....
        /*049c*/ 	.word	0x0000f530


	//   ....[98]....
        /*04a0*/ 	.word	0x0000f5a0


	//   ....[99]....
        /*04a4*/ 	.word	0x0000f5d0


	//   ....[100]....
        /*04a8*/ 	.word	0x0000f950


	//   ....[101]....
        /*04ac*/ 	.word	0x0000fed0


	//   ....[102]....
        /*04b0*/ 	.word	0x0000ffc0


	//   ....[103]....
        /*04b4*/ 	.word	0x00010060


	//   ....[104]....
        /*04b8*/ 	.word	0x000100c0


	//   ....[105]....
        /*04bc*/ 	.word	0x00010190


	//   ....[106]....
        /*04c0*/ 	.word	0x00010200


	//   ....[107]....
        /*04c4*/ 	.word	0x000102d0


	//   ....[108]....
        /*04c8*/ 	.word	0x00010350


	//   ....[109]....
        /*04cc*/ 	.word	0x00010420


	//   ....[110]....
        /*04d0*/ 	.word	0x000104a0


	//   ....[111]....
        /*04d4*/ 	.word	0x00010580


	//   ....[112]....
        /*04d8*/ 	.word	0x00010600


	//   ....[113]....
        /*04dc*/ 	.word	0x000106c0


	//   ....[114]....
        /*04e0*/ 	.word	0x00010750


	//   ....[115]....
        /*04e4*/ 	.word	0x000107c0


	//   ....[116]....
        /*04e8*/ 	.word	0x00010860


	//   ....[117]....
        /*04ec*/ 	.word	0x00010930


	//   ....[118]....
        /*04f0*/ 	.word	0x000109b0


	//   ....[119]....
        /*04f4*/ 	.word	0x00010a80


	//   ....[120]....
        /*04f8*/ 	.word	0x00010b00


	//   ....[121]....
        /*04fc*/ 	.word	0x00010bd0


	//   ....[122]....
        /*0500*/ 	.word	0x00010c50


	//   ....[123]....
        /*0504*/ 	.word	0x00010d20


	//   ....[124]....
        /*0508*/ 	.word	0x00010da0


	//   ....[125]....
        /*050c*/ 	.word	0x00010e70


	//   ....[126]....
        /*0510*/ 	.word	0x00010ef0


	//   ....[127]....
        /*0514*/ 	.word	0x00010fc0


	//   ....[128]....
        /*0518*/ 	.word	0x00011030


	//   ....[129]....
        /*051c*/ 	.word	0x000110f0


	//   ....[130]....
        /*0520*/ 	.word	0x00011230


	//   ....[131]....
        /*0524*/ 	.word	0x000112f0


	//   ....[132]....
        /*0528*/ 	.word	0x00011360


	//   ....[133]....
        /*052c*/ 	.word	0x00011420


	//   ....[134]....
        /*0530*/ 	.word	0x00011480


	//   ....[135]....
        /*0534*/ 	.word	0x00011540


	//   ....[136]....
        /*0538*/ 	.word	0x000115a0


	//   ....[137]....
        /*053c*/ 	.word	0x00011670


	//   ....[138]....
        /*0540*/ 	.word	0x000116d0


	//   ....[139]....
        /*0544*/ 	.word	0x000117a0


	//   ....[140]....
        /*0548*/ 	.word	0x00011800


	//   ....[141]....
        /*054c*/ 	.word	0x000118e0


	//   ....[142]....
        /*0550*/ 	.word	0x000119c0


	//   ....[143]....
        /*0554*/ 	.word	0x00011a60


	//   ....[144]....
        /*0558*/ 	.word	0x00011ac0


	//   ....[145]....
        /*055c*/ 	.word	0x00011b80


	//   ....[146]....
        /*0560*/ 	.word	0x00011c40


	//   ....[147]....
        /*0564*/ 	.word	0x00011d00


	//   ....[148]....
        /*0568*/ 	.word	0x00011dc0


	//   ....[149]....
        /*056c*/ 	.word	0x00011e80


	//   ....[150]....
        /*0570*/ 	.word	0x00011f40


	//   ....[151]....
        /*0574*/ 	.word	0x00012000


	//   ....[152]....
        /*0578*/ 	.word	0x000120c0


	//   ....[153]....
        /*057c*/ 	.word	0x00012180


	//   ....[154]....
        /*0580*/ 	.word	0x000122c0


	//   ....[155]....
        /*0584*/ 	.word	0x00012360


	//   ....[156]....
        /*0588*/ 	.word	0x00012430


	//   ....[157]....
        /*058c*/ 	.word	0x00012520


	//   ....[158]....
        /*0590*/ 	.word	0x00012590


	//   ....[159]....
        /*0594*/ 	.word	0x00012680


	//   ....[160]....
        /*0598*/ 	.word	0x000126f0


	//   ....[161]....
        /*059c*/ 	.word	0x000127f0


	//   ....[162]....
        /*05a0*/ 	.word	0x00012870


	//   ....[163]....
        /*05a4*/ 	.word	0x00012960


	//   ....[164]....
        /*05a8*/ 	.word	0x000129d0


	//   ....[165]....
        /*05ac*/ 	.word	0x00012aa0


	//   ....[166]....
        /*05b0*/ 	.word	0x00012bb0


	//----- nvinfo : EIATTR_REG_RECONFIG
	.align		4
.L_763:
        /*05b4*/ 	.byte	0x01, 0x54
	.zero		2


	//----- nvinfo : EIATTR_SYSCALL_OFFSETS
	.align		4
        /*05b8*/ 	.byte	0x04, 0x46
        /*05ba*/ 	.short	(.L_765 - .L_764)


	//   ....[0]....
.L_764:
        /*05bc*/ 	.word	0x00001490


	//   ....[1]....
        /*05c0*/ 	.word	0x0000c7b0


	//   ....[2]....
        /*05c4*/ 	.word	0x0000c8f0


	//   ....[3]....
        /*05c8*/ 	.word	0x0000c9e0


	//   ....[4]....
        /*05cc*/ 	.word	0x0000d820


	//----- nvinfo : EIATTR_MBARRIER_INSTR_OFFSETS
	.align		4
.L_765:
        /*05d0*/ 	.byte	0x04, 0x39
        /*05d2*/ 	.short	(.L_767 - .L_766)


	//   ....[0]....
.L_766:
        /*05d4*/ 	.word	0x00000180
        /*05d8*/ 	.word	0x000000ff
        /*05dc*/ 	.word	0x00030800
        /*05e0*/ 	.short	0x0100
        /*05e2*/ 	.byte	0x08
	.zero		1


	//   ....[1]....
        /*05e4*/ 	.word	0x00000190
        /*05e8*/ 	.word	0x000000ff
        /*05ec*/ 	.word	0x00030820
        /*05f0*/ 	.short	0x0100
        /*05f2*/ 	.byte	0x08
	.zero		1


	//   ....[2]....
        /*05f4*/ 	.word	0x00000280
        /*05f8*/ 	.word	0x000000ff
        /*05fc*/ 	.word	0x00030830
        /*0600*/ 	.short	0x0100
        /*0602*/ 	.byte	0x08
	.zero		1


	//   ....[3]....
        /*0604*/ 	.word	0x00000290
        /*0608*/ 	.word	0x000000ff
        /*060c*/ 	.word	0x00030840
        /*0610*/ 	.short	0x0100
        /*0612*/ 	.byte	0x08
	.zero		1


	//   ....[4]....
        /*0614*/ 	.word	0x000002a0
        /*0618*/ 	.word	0x000000ff
        /*061c*/ 	.word	0x00030838
        /*0620*/ 	.short	0x0100
        /*0622*/ 	.byte	0x08
	.zero		1


	//   ....[5]....
        /*0624*/ 	.word	0x000002b0
        /*0628*/ 	.word	0x000000ff
        /*062c*/ 	.word	0x00030848
        /*0630*/ 	.short	0x0100
        /*0632*/ 	.byte	0x08
	.zero		1


	//   ....[6]....
        /*0634*/ 	.word	0x000003e0
        /*0638*/ 	.word	0x000000ff
        /*063c*/ 	.word	0x00030850
        /*0640*/ 	.short	0x0100
        /*0642*/ 	.byte	0x08
	.zero		1


	//   ....[7]....
        /*0644*/ 	.word	0x000003f0
        /*0648*/ 	.word	0x000000ff
        /*064c*/ 	.word	0x00030860
        /*0650*/ 	.short	0x0100
        /*0652*/ 	.byte	0x08
	.zero		1


	//   ....[8]....
        /*0654*/ 	.word	0x00000400
        /*0658*/ 	.word	0x000000ff
        /*065c*/ 	.word	0x00030858
        /*0660*/ 	.short	0x0100
        /*0662*/ 	.byte	0x08
	.zero		1


	//   ....[9]....
        /*0664*/ 	.word	0x00000410
        /*0668*/ 	.word	0x000000ff
        /*066c*/ 	.word	0x00030868
        /*0670*/ 	.short	0x0100
        /*0672*/ 	.byte	0x08
	.zero		1


	//   ....[10]....
        /*0674*/ 	.word	0x00000500
        /*0678*/ 	.word	0x000000ff
        /*067c*/ 	.word	0x00030870
        /*0680*/ 	.short	0x0100
        /*0682*/ 	.byte	0x06
	.zero		1


	//   ....[11]....
        /*0684*/ 	.word	0x00000510
        /*0688*/ 	.word	0x000000ff
        /*068c*/ 	.word	0x00030880
        /*0690*/ 	.short	0x0100
        /*0692*/ 	.byte	0x06
	.zero		1


	//   ....[12]....
        /*0694*/ 	.word	0x00000520
        /*0698*/ 	.word	0x000000ff
        /*069c*/ 	.word	0x00030878
        /*06a0*/ 	.short	0x0100
        /*06a2*/ 	.byte	0x06
	.zero		1


	//   ....[13]....
        /*06a4*/ 	.word	0x00000530
        /*06a8*/ 	.word	0x000000ff
        /*06ac*/ 	.word	0x00030888
        /*06b0*/ 	.short	0x0100
        /*06b2*/ 	.byte	0x06
	.zero		1


	//   ....[14]....
        /*06b4*/ 	.word	0x00000660
        /*06b8*/ 	.word	0x000000ff
        /*06bc*/ 	.word	0x00030890
        /*06c0*/ 	.short	0x0100
        /*06c2*/ 	.byte	0x08
	.zero		1


	//   ....[15]....
        /*06c4*/ 	.word	0x00000670
        /*06c8*/ 	.word	0x000000ff
        /*06cc*/ 	.word	0x000308a0
        /*06d0*/ 	.short	0x0100
        /*06d2*/ 	.byte	0x08
	.zero		1


	//   ....[16]....
        /*06d4*/ 	.word	0x00000680
        /*06d8*/ 	.word	0x000000ff
        /*06dc*/ 	.word	0x00030898
        /*06e0*/ 	.short	0x0100
        /*06e2*/ 	.byte	0x08
	.zero		1


	//   ....[17]....
        /*06e4*/ 	.word	0x00000690
        /*06e8*/ 	.word	0x000000ff
        /*06ec*/ 	.word	0x000308a8
        /*06f0*/ 	.short	0x0100
        /*06f2*/ 	.byte	0x08
	.zero		1


	//   ....[18]....
        /*06f4*/ 	.word	0x000007d0
        /*06f8*/ 	.word	0x000000ff
        /*06fc*/ 	.word	0x000308b0
        /*0700*/ 	.short	0x0100
        /*0702*/ 	.byte	0x08
	.zero		1


	//   ....[19]....
        /*0704*/ 	.word	0x000007e0
        /*0708*/ 	.word	0x000000ff
        /*070c*/ 	.word	0x000308c0
        /*0710*/ 	.short	0x0100
        /*0712*/ 	.byte	0x08
	.zero		1


	//   ....[20]....
        /*0714*/ 	.word	0x000007f0
        /*0718*/ 	.word	0x000000ff
        /*071c*/ 	.word	0x000308b8
        /*0720*/ 	.short	0x0100
        /*0722*/ 	.byte	0x08
	.zero		1


	//   ....[21]....
        /*0724*/ 	.word	0x00000800
        /*0728*/ 	.word	0x000000ff
        /*072c*/ 	.word	0x000308c8
        /*0730*/ 	.short	0x0100
        /*0732*/ 	.byte	0x08
	.zero		1


	//   ....[22]....
        /*0734*/ 	.word	0x000014b0
        /*0738*/ 	.word	0x000000ff
        /*073c*/ 	.word	0x00030800
        /*0740*/ 	.short	0x010a
        /*0742*/ 	.byte	0x3c
	.zero		1


	//   ....[23]....
        /*0744*/ 	.word	0x00001540
        /*0748*/ 	.word	0x000000ff
        /*074c*/ 	.word	0x00030830
        /*0750*/ 	.short	0x010a
        /*0752*/ 	.byte	0x3c
	.zero		1


	//   ....[24]....
        /*0754*/ 	.word	0x000015a0
        /*0758*/ 	.word	0x000000ff
        /*075c*/ 	.word	0x00030830
        /*0760*/ 	.short	0x010a
        /*0762*/ 	.byte	0x3c
	.zero		1


	//   ....[25]....
        /*0764*/ 	.word	0x00002840
        /*0768*/ 	.word	0x000000ff
        /*076c*/ 	.word	0x00000000
        /*0770*/ 	.short	0x0101
        /*0772*/ 	.byte	0x06
	.zero		1


	//   ....[26]....
        /*0774*/ 	.word	0x00003fe0
        /*0778*/ 	.word	0x000000ff
        /*077c*/ 	.word	0x00030830
        /*0780*/ 	.short	0x010a
        /*0782*/ 	.byte	0x27
	.zero		1


	//   ....[27]....
        /*0784*/ 	.word	0x00004020
        /*0788*/ 	.word	0x000000ff
        /*078c*/ 	.word	0x00030830
        /*0790*/ 	.short	0x010a
        /*0792*/ 	.byte	0x27
	.zero		1


	//   ....[28]....
        /*0794*/ 	.word	0x00004a90
        /*0798*/ 	.word	0x000000ff
        /*079c*/ 	.word	0x00030850
        /*07a0*/ 	.short	0x010a
        /*07a2*/ 	.byte	0x0e
	.zero		1


	//   ....[29]....
        /*07a4*/ 	.word	0x00004ad0
        /*07a8*/ 	.word	0x000000ff
        /*07ac*/ 	.word	0x00030850
        /*07b0*/ 	.short	0x010a
        /*07b2*/ 	.byte	0x0e
	.zero		1


	//   ....[30]....
        /*07b4*/ 	.word	0x000053d0
        /*07b8*/ 	.word	0x000000ff
        /*07bc*/ 	.word	0x00000000
        /*07c0*/ 	.short	0x0101
        /*07c2*/ 	.byte	0x27
	.zero		1


	//   ....[31]....
        /*07c4*/ 	.word	0x000069f0
        /*07c8*/ 	.word	0x000000ff
        /*07cc*/ 	.word	0x00000000
        /*07d0*/ 	.short	0x0101
        /*07d2*/ 	.byte	0x0e
	.zero		1


	//   ....[32]....
        /*07d4*/ 	.word	0x00006c00
        /*07d8*/ 	.word	0x000000ff
        /*07dc*/ 	.word	0x00030830
        /*07e0*/ 	.short	0x010a
        /*07e2*/ 	.byte	0x27
	.zero		1


	//   ....[33]....
        /*07e4*/ 	.word	0x00006c40
        /*07e8*/ 	.word	0x000000ff
        /*07ec*/ 	.word	0x00030830
        /*07f0*/ 	.short	0x010a
        /*07f2*/ 	.byte	0x27
	.zero		1


	//   ....[34]....
        /*07f4*/ 	.word	0x000076c0
        /*07f8*/ 	.word	0x000000ff
        /*07fc*/ 	.word	0x00030850
        /*0800*/ 	.short	0x010a
        /*0802*/ 	.byte	0x05
	.zero		1


	//   ....[35]....
        /*0804*/ 	.word	0x00007700
        /*0808*/ 	.word	0x000000ff
        /*080c*/ 	.word	0x00030850
        /*0810*/ 	.short	0x010a
        /*0812*/ 	.byte	0x05
	.zero		1


	//   ....[36]....
        /*0814*/ 	.word	0x00007e10
        /*0818*/ 	.word	0x000000ff
        /*081c*/ 	.word	0x00000000
        /*0820*/ 	.short	0x0101
        /*0822*/ 	.byte	0x27
	.zero		1


	//   ....[37]....
        /*0824*/ 	.word	0x00008e60
        /*0828*/ 	.word	0x000000ff
        /*082c*/ 	.word	0x00000000
        /*0830*/ 	.short	0x0101
        /*0832*/ 	.byte	0x05
	.zero		1


	//   ....[38]....
        /*0834*/ 	.word	0x00009590
        /*0838*/ 	.word	0x000000ff
        /*083c*/ 	.word	0x00030850
        /*0840*/ 	.short	0x010a
        /*0842*/ 	.byte	0x05
	.zero		1


	//   ....[39]....
        /*0844*/ 	.word	0x000095d0
        /*0848*/ 	.word	0x000000ff
        /*084c*/ 	.word	0x00030850
        /*0850*/ 	.short	0x010a
        /*0852*/ 	.byte	0x05
	.zero		1


	//   ....[40]....
        /*0854*/ 	.word	0x00009be0
        /*0858*/ 	.word	0x000000ff
        /*085c*/ 	.word	0x00000000
        /*0860*/ 	.short	0x0101
        /*0862*/ 	.byte	0x04
	.zero		1


	//   ....[41]....
        /*0864*/ 	.word	0x0000a900
        /*0868*/ 	.word	0x000000ff
        /*086c*/ 	.word	0x00000000
        /*0870*/ 	.short	0x0101
        /*0872*/ 	.byte	0x04
	.zero		1


	//   ....[42]....
        /*0874*/ 	.word	0x0000cff0
        /*0878*/ 	.word	0x000000ff
        /*087c*/ 	.word	0x00030840
        /*0880*/ 	.short	0x010a
        /*0882*/ 	.byte	0x2e
	.zero		1


	//   ....[43]....
        /*0884*/ 	.word	0x0000d5e0
        /*0888*/ 	.word	0x000000ff
        /*088c*/ 	.word	0x00030830
        /*0890*/ 	.short	0x0107
        /*0892*/ 	.byte	0x2e
	.zero		1


	//   ....[44]....
        /*0894*/ 	.word	0x0000d650
        /*0898*/ 	.word	0x000000ff
        /*089c*/ 	.word	0x00030830
        /*08a0*/ 	.short	0x0101
        /*08a2*/ 	.byte	0x2e
	.zero		1


	//   ....[45]....
        /*08a4*/ 	.word	0x0000e010
        /*08a8*/ 	.word	0x000000ff
        /*08ac*/ 	.word	0x00030800
        /*08b0*/ 	.short	0x0107
        /*08b2*/ 	.byte	0x2e
	.zero		1


	//   ....[46]....
        /*08b4*/ 	.word	0x0000e070
        /*08b8*/ 	.word	0x000000ff
        /*08bc*/ 	.word	0x00030800
        /*08c0*/ 	.short	0x0101
        /*08c2*/ 	.byte	0x2e
	.zero		1


	//   ....[47]....
        /*08c4*/ 	.word	0x0000e090
        /*08c8*/ 	.word	0x000000ff
        /*08cc*/ 	.word	0x00030820
        /*08d0*/ 	.short	0x010a
        /*08d2*/ 	.byte	0x2e
	.zero		1


	//   ....[48]....
        /*08d4*/ 	.word	0x0000e470
        /*08d8*/ 	.word	0x00000013
        /*08dc*/ 	.word	0x00030840
        /*08e0*/ 	.short	0x010a
        /*08e2*/ 	.byte	0x3f
	.zero		1


	//   ....[49]....
        /*08e4*/ 	.word	0x0000e9b0
        /*08e8*/ 	.word	0x00000013
        /*08ec*/ 	.word	0x00030830
        /*08f0*/ 	.short	0x0107
        /*08f2*/ 	.byte	0x3f
	.zero		1


	//   ....[50]....
        /*08f4*/ 	.word	0x0000ea60
        /*08f8*/ 	.word	0x00000013
        /*08fc*/ 	.word	0x00030830
        /*0900*/ 	.short	0x0101
        /*0902*/ 	.byte	0x3f
	.zero		1


	//   ....[51]....
        /*0904*/ 	.word	0x0000eac0
        /*0908*/ 	.word	0x00000006
        /*090c*/ 	.word	0x00030860
        /*0910*/ 	.short	0x010a
        /*0912*/ 	.byte	0x3f
	.zero		1


	//   ....[52]....
        /*0914*/ 	.word	0x0000ef70
        /*0918*/ 	.word	0x00000006
        /*091c*/ 	.word	0x00030850
        /*0920*/ 	.short	0x0107
        /*0922*/ 	.byte	0x3f
	.zero		1


	//   ....[53]....
        /*0924*/ 	.word	0x0000f0e0
        /*0928*/ 	.word	0x00000006
        /*092c*/ 	.word	0x00030850
        /*0930*/ 	.short	0x0101
        /*0932*/ 	.byte	0x3f
	.zero		1


	//   ....[54]....
        /*0934*/ 	.word	0x0000f260
        /*0938*/ 	.word	0x00000000
        /*093c*/ 	.word	0x00030860
        /*0940*/ 	.short	0x010a
        /*0942*/ 	.byte	0x3f
	.zero		1


	//   ....[55]....
        /*0944*/ 	.word	0x0000f790
        /*0948*/ 	.word	0x00000000
        /*094c*/ 	.word	0x00030850
        /*0950*/ 	.short	0x0107
        /*0952*/ 	.byte	0x3f
	.zero		1


	//   ....[56]....
        /*0954*/ 	.word	0x0000f840
        /*0958*/ 	.word	0x00000000
        /*095c*/ 	.word	0x00030850
        /*0960*/ 	.short	0x0101
        /*0962*/ 	.byte	0x3f
	.zero		1


	//   ....[57]....
        /*0964*/ 	.word	0x0000f8e0
        /*0968*/ 	.word	0x00000007
        /*096c*/ 	.word	0x00030820
        /*0970*/ 	.short	0x010a
        /*0972*/ 	.byte	0x3f
	.zero		1


	//   ....[58]....
        /*0974*/ 	.word	0x0000fa60
        /*0978*/ 	.word	0x00000005
        /*097c*/ 	.word	0x00030840
        /*0980*/ 	.short	0x010a
        /*0982*/ 	.byte	0x3f
	.zero		1


	//   ....[59]....
        /*0984*/ 	.word	0x0000fb00
        /*0988*/ 	.word	0x00000007
        /*098c*/ 	.word	0x00030840
        /*0990*/ 	.short	0x010a
        /*0992*/ 	.byte	0x3f
	.zero		1


	//   ....[60]....
        /*0994*/ 	.word	0x0000fb40
        /*0998*/ 	.word	0x00000005
        /*099c*/ 	.word	0x00030860
        /*09a0*/ 	.short	0x010a
        /*09a2*/ 	.byte	0x3f
	.zero		1


	//   ....[61]....
        /*09a4*/ 	.word	0x0000fb80
        /*09a8*/ 	.word	0x00000007
        /*09ac*/ 	.word	0x00030860
        /*09b0*/ 	.short	0x010a
        /*09b2*/ 	.byte	0x3f
	.zero		1


	//   ....[62]....
        /*09b4*/ 	.word	0x0000fbf0
        /*09b8*/ 	.word	0x00000003
        /*09bc*/ 	.word	0x00030800
        /*09c0*/ 	.short	0x010a
        /*09c2*/ 	.byte	0x3f
	.zero		1


	//   ....[63]....
        /*09c4*/ 	.word	0x0000fc50
        /*09c8*/ 	.word	0x00000003
        /*09cc*/ 	.word	0x00030830
        /*09d0*/ 	.short	0x010a
        /*09d2*/ 	.byte	0x3f
	.zero		1


	//   ....[64]....
        /*09d4*/ 	.word	0x0000fcb0
        /*09d8*/ 	.word	0x00000009
        /*09dc*/ 	.word	0x00030830
        /*09e0*/ 	.short	0x010a
        /*09e2*/ 	.byte	0x3f
	.zero		1


	//   ....[65]....
        /*09e4*/ 	.word	0x0000fd10
        /*09e8*/ 	.word	0x00000009
        /*09ec*/ 	.word	0x00030850
        /*09f0*/ 	.short	0x010a
        /*09f2*/ 	.byte	0x3f
	.zero		1


	//   ....[66]....
        /*09f4*/ 	.word	0x0000fd70
        /*09f8*/ 	.word	0x00000009
        /*09fc*/ 	.word	0x00030830
        /*0a00*/ 	.short	0x010a
        /*0a02*/ 	.byte	0x3f
	.zero		1


	//   ....[67]....
        /*0a04*/ 	.word	0x0000fdd0
        /*0a08*/ 	.word	0x00000009
        /*0a0c*/ 	.word	0x00030850
        /*0a10*/ 	.short	0x010a
        /*0a12*/ 	.byte	0x3f
	.zero		1


	//   ....[68]....
        /*0a14*/ 	.word	0x0000fe30
        /*0a18*/ 	.word	0x00000005
        /*0a1c*/ 	.word	0x00030850
        /*0a20*/ 	.short	0x010a
        /*0a22*/ 	.byte	0x3f
	.zero		1


	//   ....[69]....
        /*0a24*/ 	.word	0x0000ff10
        /*0a28*/ 	.word	0x00000003
        /*0a2c*/ 	.word	0x00030840
        /*0a30*/ 	.short	0x010a
        /*0a32*/ 	.byte	0x3f
	.zero		1


	//   ....[70]....
        /*0a34*/ 	.word	0x00011130
        /*0a38*/ 	.word	0x00000003
        /*0a3c*/ 	.word	0x00030820
        /*0a40*/ 	.short	0x010a
        /*0a42*/ 	.byte	0x3f
	.zero		1


	//   ....[71]....
        /*0a44*/ 	.word	0x00011180
        /*0a48*/ 	.word	0x00000013
        /*0a4c*/ 	.word	0x00030840
        /*0a50*/ 	.short	0x010a
        /*0a52*/ 	.byte	0x3f
	.zero		1


	//   ....[72]....
        /*0a54*/ 	.word	0x00011910
        /*0a58*/ 	.word	0x00000006
        /*0a5c*/ 	.word	0x00030860
        /*0a60*/ 	.short	0x010a
        /*0a62*/ 	.byte	0x3f
	.zero		1


	//   ....[73]....
        /*0a64*/ 	.word	0x00012210
        /*0a68*/ 	.word	0x00000000
        /*0a6c*/ 	.word	0x00030860
        /*0a70*/ 	.short	0x010a
        /*0a72*/ 	.byte	0x3f
	.zero		1


	//   ....[74]....
        /*0a74*/ 	.word	0x00012ad0
        /*0a78*/ 	.word	0x00000007
        /*0a7c*/ 	.word	0x00030820
        /*0a80*/ 	.short	0x010a
        /*0a82*/ 	.byte	0x3f
	.zero		1


	//   ....[75]....
        /*0a84*/ 	.word	0x00012c70
        /*0a88*/ 	.word	0x00000005
        /*0a8c*/ 	.word	0x00030840
        /*0a90*/ 	.short	0x010a
        /*0a92*/ 	.byte	0x3f
	.zero		1


	//   ....[76]....
        /*0a94*/ 	.word	0x00012cc0
        /*0a98*/ 	.word	0x00000007
        /*0a9c*/ 	.word	0x00030840
        /*0aa0*/ 	.short	0x010a
        /*0aa2*/ 	.byte	0x3f
	.zero		1


	//   ....[77]....
        /*0aa4*/ 	.word	0x00012d10
        /*0aa8*/ 	.word	0x00000005
        /*0aac*/ 	.word	0x00030860
        /*0ab0*/ 	.short	0x010a
        /*0ab2*/ 	.byte	0x3f
	.zero		1


	//----- nvinfo : EIATTR_NUM_MBARRIERS
	.align		4
.L_767:
        /*0ab4*/ 	.byte	0x03, 0x38
        /*0ab6*/ 	.short	0x0016


	//----- nvinfo : EIATTR_EXIT_INSTR_OFFSETS
	.align		4
        /*0ab8*/ 	.byte	0x04, 0x1c
        /*0aba*/ 	.short	(.L_769 - .L_768)


	//   ....[0]....
.L_768:
        /*0abc*/ 	.word	0x0000fbd0


	//----- nvinfo : EIATTR_MAX_THREADS
	.align		4
.L_769:
        /*0ac0*/ 	.byte	0x04, 0x05
        /*0ac2*/ 	.short	(.L_771 - .L_770)
.L_770:
        /*0ac4*/ 	.word	0x00000180
        /*0ac8*/ 	.word	0x00000001
        /*0acc*/ 	.word	0x00000001


	//----- nvinfo : EIATTR_CRS_STACK_SIZE
	.align		4
.L_771:
        /*0ad0*/ 	.byte	0x04, 0x1e
        /*0ad2*/ 	.short	(.L_773 - .L_772)
.L_772:
        /*0ad4*/ 	.word	0x00000000


	//----- nvinfo : EIATTR_CBANK_PARAM_SIZE
	.align		4
.L_773:
        /*0ad8*/ 	.byte	0x03, 0x19
        /*0ada*/ 	.short	0x0a70


	//----- nvinfo : EIATTR_PARAM_CBANK
	.align		4
        /*0adc*/ 	.byte	0x04, 0x0a
        /*0ade*/ 	.short	(.L_775 - .L_774)
	.align		4
.L_774:
        /*0ae0*/ 	.word	index@(.nv.constant0._ZN7cutlass13device_kernelIN5flash11enable_sm90INS1_16FlashAttnFwdSm90INS1_25CollectiveMainloopFwdSm90ILi2EN4cute5tupleIJNS5_1CILi1EEES8_S8_EEENS6_IJNS7_ILi128EEENS7_ILi96EEENS7_ILi192EEEEEELi192ENS_6half_tEfNS_4arch4Sm90ELb1ELb0ELb1ELb0ELb1ELb0ELb0ELb1ELb1ELb1ELb1ELb0EEENS1_21CollectiveEpilogueFwdINS6_IJSA_SC_SB_EEES9_SE_SG_Li256ELb0ELb1ELb1ELb0EEENS1_19SingleTileSchedulerILb0ELb1ELb1ELi128EEEEEEEEEvNT_6ParamsE)
        /*0ae4*/ 	.short	0x0210
        /*0ae6*/ 	.short	0x0a70


	//----- nvinfo : EIATTR_SW_WAR
	.align		4
.L_775:
        /*0ae8*/ 	.byte	0x04, 0x36
        /*0aea*/ 	.short	(.L_777 - .L_776)
.L_776:
        /*0aec*/ 	.word	0x00000008
.L_777:


//--------------------- .nv.info._ZN7cutlass13device_kernelIN5flash11enable_sm90INS1_16FlashAttnFwdSm90INS1_25CollectiveMainloopFwdSm90ILi2EN4cute5tupleIJNS5_1CILi1EEES8_S8_EEENS6_IJNS7_ILi128EEENS7_ILi96EEENS7_ILi192EEEEEELi192ENS_6half_tEfNS_4arch4Sm90ELb1ELb0ELb1ELb1ELb1ELb0ELb0ELb1ELb1ELb1ELb1ELb0EEENS1_21CollectiveEpilogueFwdINS6_IJSA_SC_SB_EEES9_SE_SG_Li256ELb1ELb1ELb1ELb0EEENS1_36VarlenDynamicPersistentTileSchedulerILi128ELi96ELi256ELi128ELb1ELb1ELb1ELb1ELb1ELb1EEEEEEEEEvNT_6ParamsE --------------------------
	.section	.nv.info._ZN7cutlass13device_kernelIN5flash11enable_sm90INS1_16FlashAttnFwdSm90INS1_25CollectiveMainloopFwdSm90ILi2EN4cute5tupleIJNS5_1CILi1EEES8_S8_EEENS6_IJNS7_ILi128EEENS7_ILi96EEENS7_ILi192EEEEEELi192ENS_6half_tEfNS_4arch4Sm90ELb1ELb0ELb1ELb1ELb1ELb0ELb0ELb1ELb1ELb1ELb1ELb0EEENS1_21CollectiveEpilogueFwdINS6_IJSA_SC_SB_EEES9_SE_SG_Li256ELb1ELb1ELb1ELb0EEENS1_36VarlenDynamicPersistentTileSchedulerILi128ELi96ELi256ELi128ELb1ELb1ELb1ELb1ELb1ELb1EEEEEEEEEvNT_6ParamsE,"",@"SHT_CUDA_INFO"
	.sectionflags	@""
	.align	4


	//----- nvinfo : EIATTR_CUDA_API_VERSION
	.align		4
        /*0000*/ 	.byte	0x04, 0x37
        /*0002*/ 	.short	(.L_779 - .L_778)
.L_778:
        /*0004*/ 	.word	0x00000082


	//----- nvinfo : EIATTR_KPARAM_INFO
	.align		4
.L_779:
        /*0008*/ 	.byte	0x04, 0x17
        /*000a*/ 	.short	(.L_781 - .L_780)
.L_780:
        /*000c*/ 	.word	0x00000000
        /*0010*/ 	.short	0x0000
        /*0012*/ 	.short	0x0070
        /*0014*/ 	.byte	0x00, 0xf0, 0x01, 0x2a


	//----- nvinfo : EIATTR_SPARSE_MMA_MASK
	.align		4
.L_781:
        /*0018*/ 	.byte	0x03, 0x50
        /*001a*/ 	.short	0x0000


	//----- nvinfo : EIATTR_MAXREG_COUNT
	.align		4
        /*001c*/ 	.byte	0x03, 0x1b
        /*001e*/ 	.short	0x00a8


	//----- nvinfo : EIATTR_NUM_BARRIERS
	.align		4
        /*0020*/ 	.byte	0x02, 0x4c
        /*0022*/ 	.byte	0x09
	.zero		1


	//----- nvinfo : EIATTR_EXTERNS
	.align		4
        /*0024*/ 	.byte	0x04, 0x0f
        /*0026*/ 	.short	(.L_783 - .L_782)


	//   ....[0]....
	.align		4
.L_782:
        /*0028*/ 	.word	index@(__assertfail)


	//----- nvinfo : EIATTR_ANNOTATIONS
	.align		4
.L_783:
        /*002c*/ 	.byte	0x04, 0x55
        /*002e*/ 	.short	(.L_785 - .L_784)


	//   ....[0]....
.L_784:
        /* <DEDUP_REMOVED lines=20> */


	//----- nvinfo : EIATTR_MERCURY_ISA_VERSION
	.align		4
.L_785:
        /*0158*/ 	.byte	0x03, 0x5f
        /*015a*/ 	.short	0x0101


	//----- nvinfo : EIATTR_UNUSED_LOAD_BYTE_OFFSET
	.align		4
        /*015c*/ 	.byte	0x04, 0x44
        /*015e*/ 	.short	(.L_787 - .L_786)


	//   ....[0]....
.L_786:
        /*0160*/ 	.word	0x00000950
        /*0164*/ 	.word	0x0000fff0


	//   ....[1]....
        /*0168*/ 	.word	0x0000aab0
        /*016c*/ 	.word	0x0000fff0


	//----- nvinfo : EIATTR_INT_WARP_WIDE_INSTR_OFFSETS
	.align		4
.L_787:
        /*0170*/ 	.byte	0x04, 0x31
        /*0172*/ 	.short	(.L_789 - .L_788)


	//   ....[0]....
.L_788:
        /*0174*/ 	.word	0x000000c0


	//   ....[1]....
        /*0178*/ 	.word	0x000000d0


	//   ....[2]....
        /*017c*/ 	.word	0x00000170


	//   ....[3]....
        /*0180*/ 	.word	0x000100e0


	//   ....[4]....
        /*0184*/ 	.word	0x00010170


	//   ....[5]....
        /*0188*/ 	.word	0x00012f40


	//   ....[6]....
        /*018c*/ 	.word	0x00012fd0


	//----- nvinfo : EIATTR_COOP_GROUP_MASK_REGIDS
	.align		4
.L_789:
        /*0190*/ 	.byte	0x04, 0x29
        /*0192*/ 	.short	(.L_791 - .L_790)


	//   ....[0]....
.L_790:
        /*0194*/ 	.word	0xffffffff


	//   ....[1]....
        /*0198*/ 	.word	0xffffffff


	//   ....[2]....
        /*019c*/ 	.word	0xffffffff


	//   ....[3]....
        /*01a0*/ 	.word	0xffffffff


	//   ....[4]....
        /*01a4*/ 	.word	0xffffffff


	//   ....[5]....
        /*01a8*/ 	.word	0xffffffff


	//   ....[6]....
        /*01ac*/ 	.word	0xffffffff


	//   ....[7]....
        /*01b0*/ 	.word	0xffffffff


	//   ....[8]....
        /*01b4*/ 	.word	0xffffffff


	//   ....[9]....
        /*01b8*/ 	.word	0xffffffff


	//   ....[10]....
        /*01bc*/ 	.word	0xffffffff


	//   ....[11]....
        /*01c0*/ 	.word	0xffffffff


	//   ....[12]....
        /*01c4*/ 	.word	0xffffffff


	//   ....[13]....
        /*01c8*/ 	.word	0xffffffff


	//   ....[14]....
        /*01cc*/ 	.word	0xffffffff


	//   ....[15]....
        /*01d0*/ 	.word	0xffffffff


	//   ....[16]....
        /*01d4*/ 	.word	0xffffffff


	//   ....[17]....
        /*01d8*/ 	.word	0xffffffff


	//   ....[18]....
        /*01dc*/ 	.word	0xffffffff


	//   ....[19]....
        /*01e0*/ 	.word	0xffffffff


	//   ....[20]....
        /*01e4*/ 	.word	0xffffffff


	//   ....[21]....
        /*01e8*/ 	.word	0xffffffff


	//   ....[22]....
        /*01ec*/ 	.word	0xffffffff


	//   ....[23]....
        /*01f0*/ 	.word	0xffffffff


	//   ....[24]....
        /*01f4*/ 	.word	0xffffffff


	//   ....[25]....
        /*01f8*/ 	.word	0xffffffff


	//   ....[26]....
        /*01fc*/ 	.word	0xffffffff


	//   ....[27]....
        /*0200*/ 	.word	0xffffffff


	//   ....[28]....
        /*0204*/ 	.word	0xffffffff


	//   ....[29]....
        /*0208*/ 	.word	0xffffffff


	//   ....[30]....
        /*020c*/ 	.word	0xffffffff


	//   ....[31]....
        /*0210*/ 	.word	0xffffffff


	//   ....[32]....
        /*0214*/ 	.word	0xffffffff


	//   ....[33]....
        /*0218*/ 	.word	0xffffffff


	//   ....[34]....
        /*021c*/ 	.word	0xffffffff


	//   ....[35]....
        /*0220*/ 	.word	0xffffffff


	//   ....[36]....
        /*0224*/ 	.word	0xffffffff


	//   ....[37]....
        /*0228*/ 	.word	0xffffffff


	//   ....[38]....
        /*022c*/ 	.word	0xffffffff


	//   ....[39]....
        /*0230*/ 	.word	0xffffffff


	//   ....[40]....
        /*0234*/ 	.word	0xffffffff


	//   ....[41]....
        /*0238*/ 	.word	0xffffffff


	//   ....[42]....
        /*023c*/ 	.word	0xffffffff


	//   ....[43]....
        /*0240*/ 	.word	0xffffffff


	//   ....[44]....
        /*0244*/ 	.word	0xffffffff


	//   ....[45]....
        /*0248*/ 	.word	0xffffffff


	//   ....[46]....
        /*024c*/ 	.word	0xffffffff


	//   ....[47]....
        /*0250*/ 	.word	0xffffffff


	//   ....[48]....
        /*0254*/ 	.word	0xffffffff


	//   ....[49]....
        /*0258*/ 	.word	0xffffffff


	//   ....[50]....
        /*025c*/ 	.word	0xffffffff


	//   ....[51]....
        /*0260*/ 	.word	0xffffffff


	//   ....[52]....
        /*0264*/ 	.word	0xffffffff


	//   ....[53]....
        /*0268*/ 	.word	0xffffffff


	//   ....[54]....
        /*026c*/ 	.word	0xffffffff


	//   ....[55]....
        /*0270*/ 	.word	0xffffffff


	//   ....[56]....
        /*0274*/ 	.word	0xffffffff


	//   ....[57]....
        /*0278*/ 	.word	0xffffffff


	//   ....[58]....
        /*027c*/ 	.word	0xffffffff


	//   ....[59]....
        /*0280*/ 	.word	0xffffffff


	//   ....[60]....
        /*0284*/ 	.word	0xffffffff


	//   ....[61]....
        /*0288*/ 	.word	0xffffffff


	//   ....[62]....
        /*028c*/ 	.word	0xffffffff


	//   ....[63]....
        /*0290*/ 	.word	0xffffffff


	//   ....[64]....
        /*0294*/ 	.word	0xffffffff


	//   ....[65]....
        /*0298*/ 	.word	0xffffffff


	//   ....[66]....
        /*029c*/ 	.word	0xffffffff


	//   ....[67]....
        /*02a0*/ 	.word	0xffffffff


	//   ....[68]....
        /*02a4*/ 	.word	0xffffffff


	//   ....[69]....
        /*02a8*/ 	.word	0xffffffff


	//   ....[70]....
        /*02ac*/ 	.word	0xffffffff


	//   ....[71]....
        /*02b0*/ 	.word	0xffffffff


	//   ....[72]....
        /*02b4*/ 	.word	0xffffffff


	//   ....[73]....
        /*02b8*/ 	.word	0xffffffff


	//   ....[74]....
        /*02bc*/ 	.word	0xffffffff


	//   ....[75]....
        /*02c0*/ 	.word	0xffffffff


	//   ....[76]....
        /*02c4*/ 	.word	0xffffffff


	//   ....[77]....
        /*02c8*/ 	.word	0xffffffff


	//   ....[78]....
        /*02cc*/ 	.word	0xffffffff


	//   ....[79]....
        /*02d0*/ 	.word	0xffffffff


	//   ....[80]....
        /*02d4*/ 	.word	0xffffffff


	//   ....[81]....
        /*02d8*/ 	.word	0xffffffff


	//   ....[82]....
        /*02dc*/ 	.word	0xffffffff


	//   ....[83]....
        /*02e0*/ 	.word	0xffffffff


	//   ....[84]....
        /*02e4*/ 	.word	0xffffffff


	//   ....[85]....
        /*02e8*/ 	.word	0xffffffff


	//   ....[86]....
        /*02ec*/ 	.word	0xffffffff


	//   ....[87]....
        /*02f0*/ 	.word	0xffffffff


	//   ....[88]....
        /*02f4*/ 	.word	0xffffffff


	//   ....[89]....
        /*02f8*/ 	.word	0xffffffff


	//   ....[90]....
        /*02fc*/ 	.word	0xffffffff


	//   ....[91]....
        /*0300*/ 	.word	0xffffffff


	//   ....[92]....
        /*0304*/ 	.word	0xffffffff


	//   ....[93]....
        /*0308*/ 	.word	0xffffffff


	//   ....[94]....
        /*030c*/ 	.word	0xffffffff


	//   ....[95]....
        /*0310*/ 	.word	0xffffffff


	//   ....[96]....
        /*0314*/ 	.word	0xffffffff


	//   ....[97]....
        /*0318*/ 	.word	0xffffffff


	//   ....[98]....
        /*031c*/ 	.word	0xffffffff


	//   ....[99]....
        /*0320*/ 	.word	0xffffffff


	//   ....[100]....
        /*0324*/ 	.word	0xffffffff


	//   ....[101]....
        /*0328*/ 	.word	0xffffffff


	//   ....[102]....
        /*032c*/ 	.word	0xffffffff


	//   ....[103]....
        /*0330*/ 	.word	0xffffffff


	//   ....[104]....
        /*0334*/ 	.word	0xffffffff


	//   ....[105]....
        /*0338*/ 	.word	0xffffffff


	//   ....[106]....
        /*033c*/ 	.word	0xffffffff


	//   ....[107]....
        /*0340*/ 	.word	0xffffffff


	//   ....[108]....
        /*0344*/ 	.word	0xffffffff


	//   ....[109]....
        /*0348*/ 	.word	0xffffffff


	//   ....[110]....
        /*034c*/ 	.word	0xffffffff


	//   ....[111]....
        /*0350*/ 	.word	0xffffffff


	//   ....[112]....
        /*0354*/ 	.word	0xffffffff


	//   ....[113]....
        /*0358*/ 	.word	0xffffffff


	//   ....[114]....
        /*035c*/ 	.word	0xffffffff


	//   ....[115]....
        /*0360*/ 	.word	0xffffffff


	//   ....[116]....
        /*0364*/ 	.word	0xffffffff


	//   ....[117]....
        /*0368*/ 	.word	0xffffffff


	//   ....[118]....
        /*036c*/ 	.word	0xffffffff


	//   ....[119]....
        /*0370*/ 	.word	0xffffffff


	//   ....[120]....
        /*0374*/ 	.word	0xffffffff


	//   ....[121]....
        /*0378*/ 	.word	0xffffffff


	//   ....[122]....
        /*037c*/ 	.word	0xffffffff


	//   ....[123]....
        /*0380*/ 	.word	0xffffffff


	//   ....[124]....
        /*0384*/ 	.word	0xffffffff


	//   ....[125]....
        /*0388*/ 	.word	0xffffffff


	//   ....[126]....
        /*038c*/ 	.word	0xffffffff


	//   ....[127]....
        /*0390*/ 	.word	0xffffffff


	//   ....[128]....
        /*0394*/ 	.word	0xffffffff


	//   ....[129]....
        /*0398*/ 	.word	0xffffffff


	//   ....[130]....
        /*039c*/ 	.word	0xffffffff


	//   ....[131]....
        /*03a0*/ 	.word	0xffffffff


	//   ....[132]....
        /*03a4*/ 	.word	0xffffffff


	//   ....[133]....
        /*03a8*/ 	.word	0xffffffff


	//   ....[134]....
        /*03ac*/ 	.word	0xffffffff


	//   ....[135]....
        /*03b0*/ 	.word	0xffffffff


	//   ....[136]....
        /*03b4*/ 	.word	0xffffffff


	//   ....[137]....
        /*03b8*/ 	.word	0xffffffff


	//   ....[138]....
        /*03bc*/ 	.word	0xffffffff


	//   ....[139]....
        /*03c0*/ 	.word	0xffffffff


	//   ....[140]....
        /*03c4*/ 	.word	0xffffffff


	//   ....[141]....
        /*03c8*/ 	.word	0xffffffff


	//   ....[142]....
        /*03cc*/ 	.word	0xffffffff


	//   ....[143]....
        /*03d0*/ 	.word	0xffffffff


	//   ....[144]....
        /*03d4*/ 	.word	0xffffffff


	//   ....[145]....
        /*03d8*/ 	.word	0xffffffff


	//   ....[146]....
        /*03dc*/ 	.word	0xffffffff


	//   ....[147]....
        /*03e0*/ 	.word	0xffffffff


	//   ....[148]....
        /*03e4*/ 	.word	0xffffffff


	//   ....[149]....
        /*03e8*/ 	.word	0xffffffff


	//   ....[150]....
        /*03ec*/ 	.word	0xffffffff


	//   ....[151]....
        /*03f0*/ 	.word	0x0500000f


	//   ....[152]....
        /*03f4*/ 	.word	0x0500000f


	//   ....[153]....
        /*03f8*/ 	.word	0x0500000f


	//   ....[154]....
        /*03fc*/ 	.word	0x0500000f


	//   ....[155]....
        /*0400*/ 	.word	0x0500000f


	//   ....[156]....
        /*0404*/ 	.word	0x0500000f


	//   ....[157]....
        /*0408*/ 	.word	0x0500000f


	//   ....[158]....
        /*040c*/ 	.word	0x0500000f


	//   ....[159]....
        /*0410*/ 	.word	0x0500000f


	//   ....[160]....
        /*0414*/ 	.word	0x0500000f


	//   ....[161]....
        /*0418*/ 	.word	0x0500000f


	//   ....[162]....
        /*041c*/ 	.word	0x0500000f


	//   ....[163]....
        /*0420*/ 	.word	0x0500000f


	//   ....[164]....
        /*0424*/ 	.word	0x0500000f


	//   ....[165]....
        /*0428*/ 	.word	0x0500000f


	//   ....[166]....
        /*042c*/ 	.word	0x0500000f


	//   ....[167]....
        /*0430*/ 	.word	0x0500000f


	//   ....[168]....
        /*0434*/ 	.word	0x0500000f


	//   ....[169]....
        /*0438*/ 	.word	0x0500000f


	//   ....[170]....
        /*043c*/ 	.word	0x0500000f


	//   ....[171]....
        /*0440*/ 	.word	0x0500000f


	//   ....[172]....
        /*0444*/ 	.word	0x0500000f


	//   ....[173]....
        /*0448*/ 	.word	0x0500000f


	//   ....[174]....
        /*044c*/ 	.word	0x0500000f


	//   ....[175]....
        /*0450*/ 	.word	0x0500000f


	//   ....[176]....
        /*0454*/ 	.word	0x0500000f


	//   ....[177]....
        /*0458*/ 	.word	0x0500000f


	//   ....[178]....
        /*045c*/ 	.word	0x0500000f


	//   ....[179]....
        /*0460*/ 	.word	0x0500000f


	//   ....[180]....
        /*0464*/ 	.word	0x0500000f


	//   ....[181]....
        /*0468*/ 	.word	0x0500000f


	//   ....[182]....
        /*046c*/ 	.word	0x0500000f


	//   ....[183]....
        /*0470*/ 	.word	0x0500000f


	//   ....[184]....
        /*0474*/ 	.word	0x0500000f


	//   ....[185]....
        /*0478*/ 	.word	0x0500000f


	//   ....[186]....
        /*047c*/ 	.word	0x0500000f


	//   ....[187]....
        /*0480*/ 	.word	0x0500000f


	//   ....[188]....
        /*0484*/ 	.word	0x0500000f


	//   ....[189]....
        /*0488*/ 	.word	0x0500000f


	//   ....[190]....
        /*048c*/ 	.word	0x0500000f


	//   ....[191]....
        /*0490*/ 	.word	0x0500000f


	//   ....[192]....
        /*0494*/ 	.word	0x0500000f


	//   ....[193]....
        /*0498*/ 	.word	0x0500000f


	//   ....[194]....
        /*049c*/ 	.word	0x0500000f


	//   ....[195]....
        /*04a0*/ 	.word	0x0500000f


	//   ....[196]....
        /*04a4*/ 	.word	0x0500000f


	//   ....[197]....
        /*04a8*/ 	.word	0x0500000f


	//   ....[198]....
        /*04ac*/ 	.word	0x0500000f


	//   ....[199]....
        /*04b0*/ 	.word	0x0500000f


	//   ....[200]....
        /*04b4*/ 	.word	0x0500000f


	//   ....[201]....
        /*04b8*/ 	.word	0x0500000f


	//   ....[202]....
        /*04bc*/ 	.word	0x0500000f


	//   ....[203]....
        /*04c0*/ 	.word	0x0500000f


	//   ....[204]....
        /*04c4*/ 	.word	0x0500000f


	//   ....[205]....
        /*04c8*/ 	.word	0x0500000f


	//   ....[206]....
        /*04cc*/ 	.word	0x0500000f


	//   ....[207]....
        /*04d0*/ 	.word	0x0500000f


	//   ....[208]....
        /*04d4*/ 	.word	0x0500000f


	//   ....[209]....
        /*04d8*/ 	.word	0x0500000f


	//   ....[210]....
        /*04dc*/ 	.word	0x0500000f


	//   ....[211]....
        /*04e0*/ 	.word	0x0500000f


	//   ....[212]....
        /*04e4*/ 	.word	0x0500000f


	//   ....[213]....
        /*04e8*/ 	.word	0x0500000f


	//   ....[214]....
        /*04ec*/ 	.word	0x0500000f


	//   ....[215]....
        /*04f0*/ 	.word	0x0500000f


	//   ....[216]....
        /*04f4*/ 	.word	0x0500000f


	//   ....[217]....
        /*04f8*/ 	.word	0x0500000f


	//   ....[218]....
        /*04fc*/ 	.word	0x0500000f


	//   ....[219]....
        /*0500*/ 	.word	0x0500000f


	//   ....[220]....
        /*0504*/ 	.word	0x0500000f


	//   ....[221]....
        /*0508*/ 	.word	0x0500000f


	//   ....[222]....
        /*050c*/ 	.word	0x0500000f


	//   ....[223]....
        /*0510*/ 	.word	0x0500000f


	//   ....[224]....
        /*0514*/ 	.word	0x0500000f


	//   ....[225]....
        /*0518*/ 	.word	0x0500000f


	//   ....[226]....
        /*051c*/ 	.word	0x0500000f


	//   ....[227]....
        /*0520*/ 	.word	0x0500000f


	//   ....[228]....
        /*0524*/ 	.word	0x0500000f


	//   ....[229]....
        /*0528*/ 	.word	0x0500000f


	//   ....[230]....
        /*052c*/ 	.word	0x0500000f


	//   ....[231]....
        /*0530*/ 	.word	0x0500000f


	//   ....[232]....
        /*0534*/ 	.word	0x0500000f


	//   ....[233]....
        /*0538*/ 	.word	0x0500000f


	//   ....[234]....
        /*053c*/ 	.word	0x0500000f


	//----- nvinfo : EIATTR_COOP_GROUP_INSTR_OFFSETS
	.align		4
.L_791:
        /*0540*/ 	.byte	0x04, 0x28
        /*0542*/ 	.short	(.L_793 - .L_792)


	//   ....[0]....
.L_792:
        /*0544*/ 	.word	0x00000070


	//   ....[1]....
        /*0548*/ 	.word	0x000000b0


	//   ....[2]....
        /*054c*/ 	.word	0x000002d0


	//   ....[3]....
        /*0550*/ 	.word	0x00000430


	//   ....[4]....
        /*0554*/ 	.word	0x00000550


	//   ....[5]....
        /*0558*/ 	.word	0x000006b0


	//   ....[6]....
        /*055c*/ 	.word	0x00001db0


	//   ....[7]....
        /*0560*/ 	.word	0x00002930


	//   ....[8]....
        /*0564*/ 	.word	0x00002b80


	//   ....[9]....
        /*0568*/ 	.word	0x00003480


	//   ....[10]....
        /*056c*/ 	.word	0x000034f0


	//   ....[11]....
        /*0570*/ 	.word	0x00003c70


	//   ....[12]....
        /*0574*/ 	.word	0x00003d40


	//   ....[13]....
        /*0578*/ 	.word	0x00005860


	//   ....[14]....
        /*057c*/ 	.word	0x00006090


	//   ....[15]....
        /*0580*/ 	.word	0x000060f0


	//   ....[16]....
        /*0584*/ 	.word	0x00006170


	//   ....[17]....
        /*0588*/ 	.word	0x000068f0


	//   ....[18]....
        /*058c*/ 	.word	0x00006950


	//   ....[19]....
        /*0590*/ 	.word	0x00008c70


	//   ....[20]....
        /*0594*/ 	.word	0x00008c90


	//   ....[21]....
        /*0598*/ 	.word	0x00008cb0


	//   ....[22]....
        /*059c*/ 	.word	0x00008cd0


	//   ....[23]....
        /*05a0*/ 	.word	0x00009fd0


	//   ....[24]....
        /*05a4*/ 	.word	0x0000a000


	//   ....[25]....
        /*05a8*/ 	.word	0x0000a0c0


	//   ....[26]....
        /*05ac*/ 	.word	0x0000a0d0


	//   ....[27]....
        /*05b0*/ 	.word	0x0000b930


	//   ....[28]....
        /*05b4*/ 	.word	0x0000b950


	//   ....[29]....
        /*05b8*/ 	.word	0x0000b960


	//   ....[30]....
        /*05bc*/ 	.word	0x0000b970


	//   ....[31]....
        /*05c0*/ 	.word	0x0000c250


	//   ....[32]....
        /*05c4*/ 	.word	0x0000c270


	//   ....[33]....
        /*05c8*/ 	.word	0x0000c3b0


	//   ....[34]....
        /*05cc*/ 	.word	0x0000c3d0


	//   ....[35]....
        /*05d0*/ 	.word	0x0000c4d0


	//   ....[36]....
        /*05d4*/ 	.word	0x0000c4f0


	//   ....[37]....
        /*05d8*/ 	.word	0x0000c600


	//   ....[38]....
        /*05dc*/ 	.word	0x0000c620


	//   ....[39]....
        /*05e0*/ 	.word	0x0000ca70


	//   ....[40]....
        /*05e4*/ 	.word	0x0000ca80


	//   ....[41]....
        /*05e8*/ 	.word	0x0000d140


	//   ....[42]....
        /*05ec*/ 	.word	0x0000d150


	//   ....[43]....
        /*05f0*/ 	.word	0x0000e200


	//   ....[44]....
        /*05f4*/ 	.word	0x0000e230


	//   ....[45]....
        /*05f8*/ 	.word	0x0000e340


	//   ....[46]....
        /*05fc*/ 	.word	0x0000e360


	//   ....[47]....
        /*0600*/ 	.word	0x0000e460


	//   ....[48]....
        /*0604*/ 	.word	0x0000e480


	//   ....[49]....
        /*0608*/ 	.word	0x0000e590


	//   ....[50]....
        /*060c*/ 	.word	0x0000e5b0


	//   ....[51]....
        /*0610*/ 	.word	0x0000e750


	//   ....[52]....
        /*0614*/ 	.word	0x0000e940


	//   ....[53]....
        /*0618*/ 	.word	0x0000e970


	//   ....[54]....
        /*061c*/ 	.word	0x0000e9a0


	//   ....[55]....
        /*0620*/ 	.word	0x0000e9d0


	//   ....[56]....
        /*0624*/ 	.word	0x0000ea00


	//   ....[57]....
        /*0628*/ 	.word	0x0000ea30


	//   ....[58]....
        /*062c*/ 	.word	0x0000eba0


	//   ....[59]....
        /*0630*/ 	.word	0x0000ebd0


	//   ....[60]....
        /*0634*/ 	.word	0x0000ec00


	//   ....[61]....
        /*0638*/ 	.word	0x0000ec30


	//   ....[62]....
        /*063c*/ 	.word	0x0000ec60


	//   ....[63]....
        /*0640*/ 	.word	0x0000ec90


	//   ....[64]....
        /*0644*/ 	.word	0x0000ed20


	//   ....[65]....
        /*0648*/ 	.word	0x0000ed50


	//   ....[66]....
        /*064c*/ 	.word	0x0000ed60


	//   ....[67]....
        /*0650*/ 	.word	0x0000eda0


	//   ....[68]....
        /*0654*/ 	.word	0x00010c80


	//   ....[69]....
        /*0658*/ 	.word	0x00010ca0


	//   ....[70]....
        /*065c*/ 	.word	0x00010d50


	//   ....[71]....
        /*0660*/ 	.word	0x00010d70


	//   ....[72]....
        /*0664*/ 	.word	0x00010e10


	//   ....[73]....
        /*0668*/ 	.word	0x00010e30


	//   ....[74]....
        /*066c*/ 	.word	0x00010ed0


	//   ....[75]....
        /*0670*/ 	.word	0x00010ef0


	//   ....[76]....
        /*0674*/ 	.word	0x00010f90


	//   ....[77]....
        /*0678*/ 	.word	0x00010fb0


	//   ....[78]....
        /*067c*/ 	.word	0x00010fc0


	//   ....[79]....
        /*0680*/ 	.word	0x00011050


	//   ....[80]....
        /*0684*/ 	.word	0x00011750


	//   ....[81]....
        /*0688*/ 	.word	0x00011780


	//   ....[82]....
        /*068c*/ 	.word	0x000117e0


	//   ....[83]....
        /*0690*/ 	.word	0x00011840


	//   ....[84]....
        /*0694*/ 	.word	0x00011890


	//   ....[85]....
        /*0698*/ 	.word	0x000118f0


	//   ....[86]....
        /*069c*/ 	.word	0x00011930


	//   ....[87]....
        /*06a0*/ 	.word	0x000119a0


	//   ....[88]....
        /*06a4*/ 	.word	0x000119f0


	//   ....[89]....
        /*06a8*/ 	.word	0x00011a50


	//   ....[90]....
        /*06ac*/ 	.word	0x00011aa0


	//   ....[91]....
        /*06b0*/ 	.word	0x00011b00


	//   ....[92]....
        /*06b4*/ 	.word	0x00011b40


	//   ....[93]....
        /*06b8*/ 	.word	0x00011ba0


	//   ....[94]....
        /*06bc*/ 	.word	0x00011bc0


	//   ....[95]....
        /*06c0*/ 	.word	0x00011c00


	//   ....[96]....
        /*06c4*/ 	.word	0x000123b0


	//   ....[97]....
        /*06c8*/ 	.word	0x000123f0


	//   ....[98]....
        /*06cc*/ 	.word	0x00012400


	//   ....[99]....
        /*06d0*/ 	.word	0x00012460


	//   ....[100]....
        /*06d4*/ 	.word	0x00012470


	//   ....[101]....
        /*06d8*/ 	.word	0x000124d0


	//   ....[102]....
        /*06dc*/ 	.word	0x00012500


	//   ....[103]....
        /*06e0*/ 	.word	0x00012540


	//   ....[104]....
        /*06e4*/ 	.word	0x00012570


	//   ....[105]....
        /*06e8*/ 	.word	0x000125b0


	//   ....[106]....
        /*06ec*/ 	.word	0x000125e0


	//   ....[107]....
        /*06f0*/ 	.word	0x00012620


	//   ....[108]....
        /*06f4*/ 	.word	0x00012890


	//   ....[109]....
        /*06f8*/ 	.word	0x000128b0


	//   ....[110]....
        /*06fc*/ 	.word	0x000128c0


	//   ....[111]....
        /*0700*/ 	.word	0x00012950


	//   ....[112]....
        /*0704*/ 	.word	0x00012960


	//   ....[113]....
        /*0708*/ 	.word	0x000129f0


	//   ....[114]....
        /*070c*/ 	.word	0x00012a00


	//   ....[115]....
        /*0710*/ 	.word	0x00012a90


	//   ....[116]....
        /*0714*/ 	.word	0x00012aa0


	//   ....[117]....
        /*0718*/ 	.word	0x00012b30


	//   ....[118]....
        /*071c*/ 	.word	0x00012b40


	//   ....[119]....
        /*0720*/ 	.word	0x00012b50


	//   ....[120]....
        /*0724*/ 	.word	0x00013110


	//   ....[121]....
        /*0728*/ 	.word	0x00013150


	//   ....[122]....
        /*072c*/ 	.word	0x00013190


	//   ....[123]....
        /*0730*/ 	.word	0x000131c0


	//   ....[124]....
        /*0734*/ 	.word	0x00013250


	//   ....[125]....
        /*0738*/ 	.word	0x00013270


	//   ....[126]....
        /*073c*/ 	.word	0x000132f0


	//   ....[127]....
        /*0740*/ 	.word	0x00013320


	//   ....[128]....
        /*0744*/ 	.word	0x00013390


	//   ....[129]....
        /*0748*/ 	.word	0x000133c0


	//   ....[130]....
        /*074c*/ 	.word	0x000133f0


	//   ....[131]....
        /*0750*/ 	.word	0x00013440


	//   ....[132]....
        /*0754*/ 	.word	0x00013880


	//   ....[133]....
        /*0758*/ 	.word	0x00013890


	//   ....[134]....
        /*075c*/ 	.word	0x000138d0


	//   ....[135]....
        /*0760*/ 	.word	0x00013910


	//   ....[136]....
        /*0764*/ 	.word	0x00013940


	//   ....[137]....
        /*0768*/ 	.word	0x00013970


	//   ....[138]....
        /*076c*/ 	.word	0x000139a0


	//   ....[139]....
        /*0770*/ 	.word	0x000139d0


	//   ....[140]....
        /*0774*/ 	.word	0x00013b80


	//   ....[141]....
        /*0778*/ 	.word	0x00013bb0


	//   ....[142]....
        /*077c*/ 	.word	0x00013be0


	//   ....[143]....
        /*0780*/ 	.word	0x00013c10


	//   ....[144]....
        /*0784*/ 	.word	0x00013c40


	//   ....[145]....
        /*0788*/ 	.word	0x00013c70


	//   ....[146]....
        /*078c*/ 	.word	0x00013d30


	//   ....[147]....
        /*0790*/ 	.word	0x00013d50


	//   ....[148]....
        /*0794*/ 	.word	0x00013d70


	//   ....[149]....
        /*0798*/ 	.word	0x00013dd0


	//   ....[150]....
        /*079c*/ 	.word	0x000147f0


	//   ....[151]....
        /*07a0*/ 	.word	0x00014db0


	//   ....[152]....
        /*07a4*/ 	.word	0x00014ea0


	//   ....[153]....
        /*07a8*/ 	.word	0x00014f40


	//   ....[154]....
        /*07ac*/ 	.word	0x00014fa0


	//   ....[155]....
        /*07b0*/ 	.word	0x000150b0


	//   ....[156]....
        /*07b4*/ 	.word	0x00015120


	//   ....[157]....
        /*07b8*/ 	.word	0x00015230


	//   ....[158]....
        /*07bc*/ 	.word	0x000152a0


	//   ....[159]....
        /*07c0*/ 	.word	0x000153b0


	//   ....[160]....
        /*07c4*/ 	.word	0x00015420


	//   ....[161]....
        /*07c8*/ 	.word	0x00015530


	//   ....[162]....
        /*07cc*/ 	.word	0x000155a0


	//   ....[163]....
        /*07d0*/ 	.word	0x00015640


	//   ....[164]....
        /*07d4*/ 	.word	0x00015750


	//   ....[165]....
        /*07d8*/ 	.word	0x000157c0


	//   ....[166]....
        /*07dc*/ 	.word	0x00015840


	//   ....[167]....
        /*07e0*/ 	.word	0x00015910


	//   ....[168]....
        /*07e4*/ 	.word	0x00015990


	//   ....[169]....
        /*07e8*/ 	.word	0x00015a70


	//   ....[170]....
        /*07ec*/ 	.word	0x00015af0


	//   ....[171]....
        /*07f0*/ 	.word	0x00015bd0


	//   ....[172]....
        /*07f4*/ 	.word	0x00015c50


	//   ....[173]....
        /*07f8*/ 	.word	0x00015d30


	//   ....[174]....
        /*07fc*/ 	.word	0x00015db0


	//   ....[175]....
        /*0800*/ 	.word	0x00015e90


	//   ....[176]....
        /*0804*/ 	.word	0x00015f10


	//   ....[177]....
        /*0808*/ 	.word	0x00015fe0


	//   ....[178]....
        /*080c*/ 	.word	0x00016060


	//   ....[179]....
        /*0810*/ 	.word	0x00016120


	//   ....[180]....
        /*0814*/ 	.word	0x00016250


	//   ....[181]....
        /*0818*/ 	.word	0x00016330


	//   ....[182]....
        /*081c*/ 	.word	0x00016390


	//   ....[183]....
        /*0820*/ 	.word	0x00016460


	//   ....[184]....
        /*0824*/ 	.word	0x000164c0


	//   ....[185]....
        /*0828*/ 	.word	0x00016590


	//   ....[186]....
        /*082c*/ 	.word	0x000165f0


	//   ....[187]....
        /*0830*/ 	.word	0x000166c0


	//   ....[188]....
        /*0834*/ 	.word	0x00016720


	//   ....[189]....
        /*0838*/ 	.word	0x000167f0


	//   ....[190]....
        /*083c*/ 	.word	0x00016850


	//   ....[191]....
        /*0840*/ 	.word	0x00016930


	//   ....[192]....
        /*0844*/ 	.word	0x00016a20


	//   ....[193]....
        /*0848*/ 	.word	0x00016ac0


	//   ....[194]....
        /*084c*/ 	.word	0x00016b20


	//   ....[195]....
        /*0850*/ 	.word	0x00016c20


	//   ....[196]....
        /*0854*/ 	.word	0x00016c80


	//   ....[197]....
        /*0858*/ 	.word	0x00016d80


	//   ....[198]....
        /*085c*/ 	.word	0x00016de0


	//   ....[199]....
        /*0860*/ 	.word	0x00016ee0


	//   ....[200]....
        /*0864*/ 	.word	0x00016f40


	//   ....[201]....
        /*0868*/ 	.word	0x00017040


	//   ....[202]....
        /*086c*/ 	.word	0x000170a0


	//   ....[203]....
        /*0870*/ 	.word	0x00017170


	//   ....[204]....
        /*0874*/ 	.word	0x000172b0


	//   ....[205]....
        /*0878*/ 	.word	0x00017350


	//   ....[206]....
        /*087c*/ 	.word	0x00017430


	//   ....[207]....
        /*0880*/ 	.word	0x00017500


	//   ....[208]....
        /*0884*/ 	.word	0x00017560


	//   ....[209]....
        /*0888*/ 	.word	0x00017650


	//   ....[210]....
        /*088c*/ 	.word	0x000176b0


	//   ....[211]....
        /*0890*/ 	.word	0x000177a0


	//   ....[212]....
        /*0894*/ 	.word	0x00017800


	//   ....[213]....
        /*0898*/ 	.word	0x000178f0


	//   ....[214]....
        /*089c*/ 	.word	0x00017950


	//   ....[215]....
        /*08a0*/ 	.word	0x00017a30


	//   ....[216]....
        /*08a4*/ 	.word	0x00017ac0


	//   ....[217]....
        /*08a8*/ 	.word	0x00017b60


	//   ....[218]....
        /*08ac*/ 	.word	0x00017cd0


	//   ....[219]....
        /*08b0*/ 	.word	0x00017d40


	//   ....[220]....
        /*08b4*/ 	.word	0x00017dc0


	//   ....[221]....
        /*08b8*/ 	.word	0x00017e30


	//   ....[222]....
        /*08bc*/ 	.word	0x00017ea0


	//   ....[223]....
        /*08c0*/ 	.word	0x00017f20


	//   ....[224]....
        /*08c4*/ 	.word	0x00017fa0


	//   ....[225]....
        /*08c8*/ 	.word	0x00018030


	//   ....[226]....
        /*08cc*/ 	.word	0x000180a0


	//   ....[227]....
        /*08d0*/ 	.word	0x00018110


	//   ....[228]....
        /*08d4*/ 	.word	0x00018180


	//   ....[229]....
        /*08d8*/ 	.word	0x00018200


	//   ....[230]....
        /*08dc*/ 	.word	0x00018270


	//   ....[231]....
        /*08e0*/ 	.word	0x00018300


	//   ....[232]....
        /*08e4*/ 	.word	0x00018360


	//   ....[233]....
        /*08e8*/ 	.word	0x000183f0


	//   ....[234]....
        /*08ec*/ 	.word	0x00018520


	//----- nvinfo : EIATTR_REG_RECONFIG
	.align		4
.L_793:
        /*08f0*/ 	.byte	0x01, 0x54
	.zero		2


	//----- nvinfo : EIATTR_SYSCALL_OFFSETS
	.align		4
        /*08f4*/ 	.byte	0x04, 0x46
        /*08f6*/ 	.short	(.L_795 - .L_794)


	//   ....[0]....
.L_794:
        /*08f8*/ 	.word	0x00001f30


	//   ....[1]....
        /*08fc*/ 	.word	0x000102d0


	//   ....[2]....
        /*0900*/ 	.word	0x00010420


	//   ....[3]....
        /*0904*/ 	.word	0x00010510


	//   ....[4]....
        /*0908*/ 	.word	0x000113e0


	//----- nvinfo : EIATTR_MBARRIER_INSTR_OFFSETS
	.align		4
.L_795:
        /*090c*/ 	.byte	0x04, 0x39
        /*090e*/ 	.short	(.L_797 - .L_796)


	//   ....[0]....
.L_796:
        /*0910*/ 	.word	0x00000180
        /*0914*/ 	.word	0x000000ff
        /*0918*/ 	.word	0x00030800
        /*091c*/ 	.short	0x0100
        /*091e*/ 	.byte	0x08
	.zero		1


	//   ....[1]....
        /*0920*/ 	.word	0x00000190
        /*0924*/ 	.word	0x000000ff
        /*0928*/ 	.word	0x00030820
        /*092c*/ 	.short	0x0100
        /*092e*/ 	.byte	0x08
	.zero		1


	//   ....[2]....
        /*0930*/ 	.word	0x00000280
        /*0934*/ 	.word	0x000000ff
        /*0938*/ 	.word	0x00030830
        /*093c*/ 	.short	0x0100
        /*093e*/ 	.byte	0x08
	.zero		1


	//   ....[3]....
        /*0940*/ 	.word	0x00000290
        /*0944*/ 	.word	0x000000ff
        /*0948*/ 	.word	0x00030840
        /*094c*/ 	.short	0x0100
        /*094e*/ 	.byte	0x08
	.zero		1


	//   ....[4]....
        /*0950*/ 	.word	0x000002a0
        /*0954*/ 	.word	0x000000ff
        /*0958*/ 	.word	0x00030838
        /*095c*/ 	.short	0x0100
        /*095e*/ 	.byte	0x08
	.zero		1


	//   ....[5]....
        /*0960*/ 	.word	0x000002b0
        /*0964*/ 	.word	0x000000ff
        /*0968*/ 	.word	0x00030848
        /*096c*/ 	.short	0x0100
        /*096e*/ 	.byte	0x08
	.zero		1


	//   ....[6]....
        /*0970*/ 	.word	0x000003e0
        /*0974*/ 	.word	0x000000ff
        /*0978*/ 	.word	0x00030850
        /*097c*/ 	.short	0x0100
        /*097e*/ 	.byte	0x08
	.zero		1


	//   ....[7]....
        /*0980*/ 	.word	0x000003f0
        /*0984*/ 	.word	0x000000ff
        /*0988*/ 	.word	0x00030860
        /*098c*/ 	.short	0x0100
        /*098e*/ 	.byte	0x08
	.zero		1


	//   ....[8]....
        /*0990*/ 	.word	0x00000400
        /*0994*/ 	.word	0x000000ff
        /*0998*/ 	.word	0x00030858
        /*099c*/ 	.short	0x0100
        /*099e*/ 	.byte	0x08
	.zero		1


	//   ....[9]....
        /*09a0*/ 	.word	0x00000410
        /*09a4*/ 	.word	0x000000ff
        /*09a8*/ 	.word	0x00030868
        /*09ac*/ 	.short	0x0100
        /*09ae*/ 	.byte	0x08
	.zero		1


	//   ....[10]....
        /*09b0*/ 	.word	0x00000500
        /*09b4*/ 	.word	0x000000ff
        /*09b8*/ 	.word	0x00030870
        /*09bc*/ 	.short	0x0100
        /*09be*/ 	.byte	0x06
	.zero		1


	//   ....[11]....
        /*09c0*/ 	.word	0x00000510
        /*09c4*/ 	.word	0x000000ff
        /*09c8*/ 	.word	0x00030880
        /*09cc*/ 	.short	0x0100
        /*09ce*/ 	.byte	0x06
	.zero		1


	//   ....[12]....
        /*09d0*/ 	.word	0x00000520
        /*09d4*/ 	.word	0x000000ff
        /*09d8*/ 	.word	0x00030878
        /*09dc*/ 	.short	0x0100
        /*09de*/ 	.byte	0x06
	.zero		1


	//   ....[13]....
        /*09e0*/ 	.word	0x00000530
        /*09e4*/ 	.word	0x000000ff
        /*09e8*/ 	.word	0x00030888
        /*09ec*/ 	.short	0x0100
        /*09ee*/ 	.byte	0x06
	.zero		1


	//   ....[14]....
        /*09f0*/ 	.word	0x00000660
        /*09f4*/ 	.word	0x000000ff
        /*09f8*/ 	.word	0x00030890
        /*09fc*/ 	.short	0x0100
        /*09fe*/ 	.byte	0x08
	.zero		1


	//   ....[15]....
        /*0a00*/ 	.word	0x00000670
        /*0a04*/ 	.word	0x000000ff
        /*0a08*/ 	.word	0x000308a0
        /*0a0c*/ 	.short	0x0100
        /*0a0e*/ 	.byte	0x08
	.zero		1


	//   ....[16]....
        /*0a10*/ 	.word	0x00000680
        /*0a14*/ 	.word	0x000000ff
        /*0a18*/ 	.word	0x00030898
        /*0a1c*/ 	.short	0x0100
        /*0a1e*/ 	.byte	0x08
	.zero		1


	//   ....[17]....
        /*0a20*/ 	.word	0x00000690
        /*0a24*/ 	.word	0x000000ff
        /*0a28*/ 	.word	0x000308a8
        /*0a2c*/ 	.short	0x0100
        /*0a2e*/ 	.byte	0x08
	.zero		1


	//   ....[18]....
        /*0a30*/ 	.word	0x000007d0
        /*0a34*/ 	.word	0x000000ff
        /*0a38*/ 	.word	0x000308b0
        /*0a3c*/ 	.short	0x0100
        /*0a3e*/ 	.byte	0x08
	.zero		1


	//   ....[19]....
        /*0a40*/ 	.word	0x000007e0
        /*0a44*/ 	.word	0x000000ff
        /*0a48*/ 	.word	0x000308c0
        /*0a4c*/ 	.short	0x0100
        /*0a4e*/ 	.byte	0x08
	.zero		1


	//   ....[20]....
        /*0a50*/ 	.word	0x000007f0
        /*0a54*/ 	.word	0x000000ff
        /*0a58*/ 	.word	0x000308b8
        /*0a5c*/ 	.short	0x0100
        /*0a5e*/ 	.byte	0x08
	.zero		1


	//   ....[21]....
        /*0a60*/ 	.word	0x00000800
        /*0a64*/ 	.word	0x000000ff
        /*0a68*/ 	.word	0x000308c8
        /*0a6c*/ 	.short	0x0100
        /*0a6e*/ 	.byte	0x08
	.zero		1


	//   ....[22]....
        /*0a70*/ 	.word	0x00001fb0
        /*0a74*/ 	.word	0x000000ff
        /*0a78*/ 	.word	0x00030800
        /*0a7c*/ 	.short	0x010a
        /*0a7e*/ 	.byte	0x28
	.zero		1


	//   ....[23]....
        /*0a80*/ 	.word	0x00002060
        /*0a84*/ 	.word	0x00000000
        /*0a88*/ 	.word	0x00030830
        /*0a8c*/ 	.short	0x010a
        /*0a8e*/ 	.byte	0x3f
	.zero		1


	//   ....[24]....
        /*0a90*/ 	.word	0x000020a0
        /*0a94*/ 	.word	0x00000000
        /*0a98*/ 	.word	0x00030830
        /*0a9c*/ 	.short	0x010a
        /*0a9e*/ 	.byte	0x3f
	.zero		1


	//   ....[25]....
        /*0aa0*/ 	.word	0x000030a0
        /*0aa4*/ 	.word	0x000000ff
        /*0aa8*/ 	.word	0x00000000
        /*0aac*/ 	.short	0x0101
        /*0aae*/ 	.byte	0x05
	.zero		1


	//   ....[26]....
        /*0ab0*/ 	.word	0x00004860
        /*0ab4*/ 	.word	0x000000ff
        /*0ab8*/ 	.word	0x00030830
        /*0abc*/ 	.short	0x010a
        /*0abe*/ 	.byte	0x08
	.zero		1


	//   ....[27]....
        /*0ac0*/ 	.word	0x000048a0
        /*0ac4*/ 	.word	0x000000ff
        /*0ac8*/ 	.word	0x00030830
        /*0acc*/ 	.short	0x010a
        /*0ace*/ 	.byte	0x08
	.zero		1


	//   ....[28]....
        /*0ad0*/ 	.word	0x000053e0
        /*0ad4*/ 	.word	0x000000ff
        /*0ad8*/ 	.word	0x00030850
        /*0adc*/ 	.short	0x010a
        /*0ade*/ 	.byte	0x09
	.zero		1


	//   ....[29]....
        /*0ae0*/ 	.word	0x00005420
        /*0ae4*/ 	.word	0x000000ff
        /*0ae8*/ 	.word	0x00030850
        /*0aec*/ 	.short	0x010a
        /*0aee*/ 	.byte	0x09
	.zero		1


	//   ....[30]....
        /*0af0*/ 	.word	0x00005c40
        /*0af4*/ 	.word	0x000000ff
        /*0af8*/ 	.word	0x00000000
        /*0afc*/ 	.short	0x0101
        /*0afe*/ 	.byte	0x08
	.zero		1


	//   ....[31]....
        /*0b00*/ 	.word	0x000072f0
        /*0b04*/ 	.word	0x000000ff
        /*0b08*/ 	.word	0x00000000
        /*0b0c*/ 	.short	0x0101
        /*0b0e*/ 	.byte	0x09
	.zero		1


	//   ....[32]....
        /*0b10*/ 	.word	0x000074f0
        /*0b14*/ 	.word	0x000000ff
        /*0b18*/ 	.word	0x00030830
        /*0b1c*/ 	.short	0x010a
        /*0b1e*/ 	.byte	0x08
	.zero		1


	//   ....[33]....
        /*0b20*/ 	.word	0x00007530
        /*0b24*/ 	.word	0x000000ff
        /*0b28*/ 	.word	0x00030830
        /*0b2c*/ 	.short	0x010a
        /*0b2e*/ 	.byte	0x08
	.zero		1


	//   ....[34]....
        /*0b30*/ 	.word	0x00008070
        /*0b34*/ 	.word	0x000000ff
        /*0b38*/ 	.word	0x00030850
        /*0b3c*/ 	.short	0x010a
        /*0b3e*/ 	.byte	0x08
	.zero		1


	//   ....[35]....
        /*0b40*/ 	.word	0x000080b0
        /*0b44*/ 	.word	0x000000ff
        /*0b48*/ 	.word	0x00030850
        /*0b4c*/ 	.short	0x010a
        /*0b4e*/ 	.byte	0x08
	.zero		1


	//   ....[36]....
        /*0b50*/ 	.word	0x00008740
        /*0b54*/ 	.word	0x000000ff
        /*0b58*/ 	.word	0x00000000
        /*0b5c*/ 	.short	0x0101
        /*0b5e*/ 	.byte	0x05
	.zero		1


	//   ....[37]....
        /*0b60*/ 	.word	0x00009820
        /*0b64*/ 	.word	0x000000ff
        /*0b68*/ 	.word	0x00000000
        /*0b6c*/ 	.short	0x0101
        /*0b6e*/ 	.byte	0x08
	.zero		1


	//   ....[38]....
        /*0b70*/ 	.word	0x00009f40
        /*0b74*/ 	.word	0x000000ff
        /*0b78*/ 	.word	0x00030850
        /*0b7c*/ 	.short	0x010a
        /*0b7e*/ 	.byte	0x05
	.zero		1


	//   ....[39]....
        /*0b80*/ 	.word	0x00009f80
        /*0b84*/ 	.word	0x000000ff
        /*0b88*/ 	.word	0x00030850
        /*0b8c*/ 	.short	0x010a
        /*0b8e*/ 	.byte	0x05
	.zero		1


	//   ....[40]....
        /*0b90*/ 	.word	0x0000a720
        /*0b94*/ 	.word	0x000000ff
        /*0b98*/ 	.word	0x00000000
        /*0b9c*/ 	.short	0x0101
        /*0b9e*/ 	.byte	0x04
	.zero		1


	//   ....[41]....
        /*0ba0*/ 	.word	0x0000c230
        /*0ba4*/ 	.word	0x000000ff
        /*0ba8*/ 	.word	0x00000000
        /*0bac*/ 	.short	0x0101
        /*0bae*/ 	.byte	0x08
	.zero		1


	//   ....[42]....
        /*0bb0*/ 	.word	0x0000c8d0
        /*0bb4*/ 	.word	0x000000ff
        /*0bb8*/ 	.word	0x00000000
        /*0bbc*/ 	.short	0x0101
        /*0bbe*/ 	.byte	0x08
	.zero		1


	//   ....[43]....
        /*0bc0*/ 	.word	0x00010a90
        /*0bc4*/ 	.word	0x00000007
        /*0bc8*/ 	.word	0x00030840
        /*0bcc*/ 	.short	0x010a
        /*0bce*/ 	.byte	0x3f
	.zero		1


	//   ....[44]....
        /*0bd0*/ 	.word	0x00011110
        /*0bd4*/ 	.word	0x00000007
        /*0bd8*/ 	.word	0x00030830
        /*0bdc*/ 	.short	0x0107
        /*0bde*/ 	.byte	0x3f
	.zero		1


	//   ....[45]....
        /*0be0*/ 	.word	0x000111e0
        /*0be4*/ 	.word	0x00000007
        /*0be8*/ 	.word	0x00030830
        /*0bec*/ 	.short	0x0101
        /*0bee*/ 	.byte	0x3f
	.zero		1


	//   ....[46]....
        /*0bf0*/ 	.word	0x00011d10
        /*0bf4*/ 	.word	0x00000016
        /*0bf8*/ 	.word	0x00030800
        /*0bfc*/ 	.short	0x0107
        /*0bfe*/ 	.byte	0x3f
	.zero		1


	//   ....[47]....
        /*0c00*/ 	.word	0x00011e30
        /*0c04*/ 	.word	0x00000016
        /*0c08*/ 	.word	0x00030800
        /*0c0c*/ 	.short	0x0101
        /*0c0e*/ 	.byte	0x3f
	.zero		1


	//   ....[48]....
        /*0c10*/ 	.word	0x00011e50
        /*0c14*/ 	.word	0x00000016
        /*0c18*/ 	.word	0x00030820
        /*0c1c*/ 	.short	0x010a
        /*0c1e*/ 	.byte	0x3f
	.zero		1


	//   ....[49]....
        /*0c20*/ 	.word	0x00012210
        /*0c24*/ 	.word	0x00000006
        /*0c28*/ 	.word	0x00030840
        /*0c2c*/ 	.short	0x010a
        /*0c2e*/ 	.byte	0x3f
	.zero		1


	//   ....[50]....
        /*0c30*/ 	.word	0x000126d0
        /*0c34*/ 	.word	0x00000006
        /*0c38*/ 	.word	0x00030830
        /*0c3c*/ 	.short	0x0107
        /*0c3e*/ 	.byte	0x3f
	.zero		1


	//   ....[51]....
        /*0c40*/ 	.word	0x00012780
        /*0c44*/ 	.word	0x00000006
        /*0c48*/ 	.word	0x00030830
        /*0c4c*/ 	.short	0x0101
        /*0c4e*/ 	.byte	0x3f
	.zero		1


	//   ....[52]....
        /*0c50*/ 	.word	0x000127f0
        /*0c54*/ 	.word	0x00000006
        /*0c58*/ 	.word	0x00030860
        /*0c5c*/ 	.short	0x010a
        /*0c5e*/ 	.byte	0x3f
	.zero		1


	//   ....[53]....
        /*0c60*/ 	.word	0x00012d40
        /*0c64*/ 	.word	0x00000006
        /*0c68*/ 	.word	0x00030850
        /*0c6c*/ 	.short	0x0107
        /*0c6e*/ 	.byte	0x3f
	.zero		1


	//   ....[54]....
        /*0c70*/ 	.word	0x00012e60
        /*0c74*/ 	.word	0x00000006
        /*0c78*/ 	.word	0x00030850
        /*0c7c*/ 	.short	0x0101
        /*0c7e*/ 	.byte	0x3f
	.zero		1


	//   ....[55]....
        /*0c80*/ 	.word	0x00013070
        /*0c84*/ 	.word	0x00000000
        /*0c88*/ 	.word	0x00030860
        /*0c8c*/ 	.short	0x010a
        /*0c8e*/ 	.byte	0x3f
	.zero		1


	//   ....[56]....
        /*0c90*/ 	.word	0x00013570
        /*0c94*/ 	.word	0x00000000
        /*0c98*/ 	.word	0x00030850
        /*0c9c*/ 	.short	0x0107
        /*0c9e*/ 	.byte	0x3f
	.zero		1


	//   ....[57]....
        /*0ca0*/ 	.word	0x00013620
        /*0ca4*/ 	.word	0x00000000
        /*0ca8*/ 	.word	0x00030850
        /*0cac*/ 	.short	0x0101
        /*0cae*/ 	.byte	0x3f
	.zero		1


	//   ....[58]....
        /*0cb0*/ 	.word	0x00014770
        /*0cb4*/ 	.word	0x00000004
        /*0cb8*/ 	.word	0x00030820
        /*0cbc*/ 	.short	0x010a
        /*0cbe*/ 	.byte	0x3f
	.zero		1


	//   ....[59]....
        /*0cc0*/ 	.word	0x00014910
        /*0cc4*/ 	.word	0x00000005
        /*0cc8*/ 	.word	0x00030840
        /*0ccc*/ 	.short	0x010a
        /*0cce*/ 	.byte	0x3f
	.zero		1


	//   ....[60]....
        /*0cd0*/ 	.word	0x000149b0
        /*0cd4*/ 	.word	0x0000001b
        /*0cd8*/ 	.word	0x00030840
        /*0cdc*/ 	.short	0x010a
        /*0cde*/ 	.byte	0x3f
	.zero		1


	//   ....[61]....
        /*0ce0*/ 	.word	0x000149f0
        /*0ce4*/ 	.word	0x00000005
        /*0ce8*/ 	.word	0x00030860
        /*0cec*/ 	.short	0x010a
        /*0cee*/ 	.byte	0x3f
	.zero		1


	//   ....[62]....
        /*0cf0*/ 	.word	0x00014a30
        /*0cf4*/ 	.word	0x0000001b
        /*0cf8*/ 	.word	0x00030860
        /*0cfc*/ 	.short	0x010a
        /*0cfe*/ 	.byte	0x3f
	.zero		1


	//   ....[63]....
        /*0d00*/ 	.word	0x00014aa0
        /*0d04*/ 	.word	0x00000003
        /*0d08*/ 	.word	0x00030800
        /*0d0c*/ 	.short	0x010a
        /*0d0e*/ 	.byte	0x3f
	.zero		1


	//   ....[64]....
        /*0d10*/ 	.word	0x00014af0
        /*0d14*/ 	.word	0x00000000
        /*0d18*/ 	.word	0x00030830
        /*0d1c*/ 	.short	0x010a
        /*0d1e*/ 	.byte	0x3f
	.zero		1


	//   ....[65]....
        /*0d20*/ 	.word	0x00014b50
        /*0d24*/ 	.word	0x0000000c
        /*0d28*/ 	.word	0x00030830
        /*0d2c*/ 	.short	0x010a
        /*0d2e*/ 	.byte	0x3f
	.zero		1


	//   ....[66]....
        /*0d30*/ 	.word	0x00014bb0
        /*0d34*/ 	.word	0x00000002
        /*0d38*/ 	.word	0x00030850
        /*0d3c*/ 	.short	0x010a
        /*0d3e*/ 	.byte	0x3f
	.zero		1


	//   ....[67]....
        /*0d40*/ 	.word	0x00014c10
        /*0d44*/ 	.word	0x0000000c
        /*0d48*/ 	.word	0x00030830
        /*0d4c*/ 	.short	0x010a
        /*0d4e*/ 	.byte	0x3f
	.zero		1


	//   ....[68]....
        /*0d50*/ 	.word	0x00014c70
        /*0d54*/ 	.word	0x00000002
        /*0d58*/ 	.word	0x00030850
        /*0d5c*/ 	.short	0x010a
        /*0d5e*/ 	.byte	0x3f
	.zero		1


	//   ....[69]....
        /*0d60*/ 	.word	0x00014cd0
        /*0d64*/ 	.word	0x00000005
        /*0d68*/ 	.word	0x00030850
        /*0d6c*/ 	.short	0x010a
        /*0d6e*/ 	.byte	0x3f
	.zero		1


	//   ....[70]....
        /*0d70*/ 	.word	0x00014df0
        /*0d74*/ 	.word	0x00000007
        /*0d78*/ 	.word	0x00030840
        /*0d7c*/ 	.short	0x010a
        /*0d7e*/ 	.byte	0x3f
	.zero		1


	//   ....[71]....
        /*0d80*/ 	.word	0x00016150
        /*0d84*/ 	.word	0x00000016
        /*0d88*/ 	.word	0x00030820
        /*0d8c*/ 	.short	0x010a
        /*0d8e*/ 	.byte	0x3f
	.zero		1


	//   ....[72]....
        /*0d90*/ 	.word	0x000161a0
        /*0d94*/ 	.word	0x00000006
        /*0d98*/ 	.word	0x00030840
        /*0d9c*/ 	.short	0x010a
        /*0d9e*/ 	.byte	0x3f
	.zero		1


	//   ....[73]....
        /*0da0*/ 	.word	0x00016970
        /*0da4*/ 	.word	0x00000006
        /*0da8*/ 	.word	0x00030860
        /*0dac*/ 	.short	0x010a
        /*0dae*/ 	.byte	0x3f
	.zero		1


	//   ....[74]....
        /*0db0*/ 	.word	0x00017200
        /*0db4*/ 	.word	0x00000000
        /*0db8*/ 	.word	0x00030860
        /*0dbc*/ 	.short	0x010a
        /*0dbe*/ 	.byte	0x3f
	.zero		1


	//   ....[75]....
        /*0dc0*/ 	.word	0x00018440
        /*0dc4*/ 	.word	0x00000004
        /*0dc8*/ 	.word	0x00030820
        /*0dcc*/ 	.short	0x010a
        /*0dce*/ 	.byte	0x3f
	.zero		1


	//   ....[76]....
        /*0dd0*/ 	.word	0x000185e0
        /*0dd4*/ 	.word	0x00000005
        /*0dd8*/ 	.word	0x00030840
        /*0ddc*/ 	.short	0x010a
        /*0dde*/ 	.byte	0x3f
	.zero		1


	//   ....[77]....
        /*0de0*/ 	.word	0x00018630
        /*0de4*/ 	.word	0x0000001b
        /*0de8*/ 	.word	0x00030840
        /*0dec*/ 	.short	0x010a
        /*0dee*/ 	.byte	0x3f
	.zero		1


	//   ....[78]....
        /*0df0*/ 	.word	0x00018680
        /*0df4*/ 	.word	0x00000005
        /*0df8*/ 	.word	0x00030860
        /*0dfc*/ 	.short	0x010a
        /*0dfe*/ 	.byte	0x3f
	.zero		1


	//----- nvinfo : EIATTR_NUM_MBARRIERS
	.align		4
.L_797:
        /*0e00*/ 	.byte	0x03, 0x38
        /*0e02*/ 	.short	0x0016


	//----- nvinfo : EIATTR_EXIT_INSTR_OFFSETS
	.align		4
        /*0e04*/ 	.byte	0x04, 0x1c
        /*0e06*/ 	.short	(.L_799 - .L_798)


	//   ....[0]....
.L_798:
        /*0e08*/ 	.word	0x00000990


	//   ....[1]....
        /*0e0c*/ 	.word	0x0000e6f0


	//   ....[2]....
        /*0e10*/ 	.word	0x00014a80


	//----- nvinfo : EIATTR_MAX_THREADS
	.align		4
.L_799:
        /*0e14*/ 	.byte	0x04, 0x05
        /*0e16*/ 	.short	(.L_801 - .L_800)
.L_800:
        /*0e18*/ 	.word	0x00000180
        /*0e1c*/ 	.word	0x00000001
        /*0e20*/ 	.word	0x00000001


	//----- nvinfo : EIATTR_CRS_STACK_SIZE
	.align		4
.L_801:
        /*0e24*/ 	.byte	0x04, 0x1e
        /*0e26*/ 	.short	(.L_803 - .L_802)
.L_802:
        /*0e28*/ 	.word	0x00000000


	//----- nvinfo : EIATTR_CBANK_PARAM_SIZE
	.align		4
.L_803:
        /*0e2c*/ 	.byte	0x03, 0x19
        /*0e2e*/ 	.short	0x0af0


	//----- nvinfo : EIATTR_PARAM_CBANK
	.align		4
        /*0e30*/ 	.byte	0x04, 0x0a
        /*0e32*/ 	.short	(.L_805 - .L_804)
	.align		4
.L_804:
        /*0e34*/ 	.word	index@(.nv.constant0._ZN7cutlass13device_kernelIN5flash11enable_sm90INS1_16FlashAttnFwdSm90INS1_25CollectiveMainloopFwdSm90ILi2EN4cute5tupleIJNS5_1CILi1EEES8_S8_EEENS6_IJNS7_ILi128EEENS7_ILi96EEENS7_ILi192EEEEEELi192ENS_6half_tEfNS_4arch4Sm90ELb1ELb0ELb1ELb1ELb1ELb0ELb0ELb1ELb1ELb1ELb1ELb0EEENS1_21CollectiveEpilogueFwdINS6_IJSA_SC_SB_EEES9_SE_SG_Li256ELb1ELb1ELb1ELb0EEENS1_36VarlenDynamicPersistentTileSchedulerILi128ELi96ELi256ELi128ELb1ELb1ELb1ELb1ELb1ELb1EEEEEEEEEvNT_6ParamsE)
        /*0e38*/ 	.short	0x0210
        /*0e3a*/ 	.short	0x0af0


	//----- nvinfo : EIATTR_SW_WAR
	.align		4
.L_805:
        /*0e3c*/ 	.byte	0x04, 0x36
        /*0e3e*/ 	.short	(.L_807 - .L_806)
.L_806:
        /*0e40*/ 	.word	0x00000008
.L_807:


//--------------------- .nv.info._ZN7cutlass13device_kernelIN5flash11enable_sm90INS1_16FlashAttnFwdSm90INS1_25CollectiveMainloopFwdSm90ILi2EN4cute5tupleIJNS5_1CILi1EEES8_S8_EEENS6_IJNS7_ILi128EEENS7_ILi96EEENS7_ILi192EEEEEELi192ENS_6half_tEfNS_4arch4Sm90ELb1ELb0ELb1ELb1ELb1ELb1ELb0ELb1ELb1ELb1ELb1ELb0EEENS1_21CollectiveEpilogueFwdINS6_IJSA_SC_SB_EEES9_SE_SG_Li256ELb1ELb1ELb1ELb0EEENS1_36VarlenDynamicPersistentTileSchedulerILi128ELi96ELi256ELi128ELb1ELb1ELb1ELb1ELb1ELb1EEEEEEEEEvNT_6ParamsE --------------------------
	.section	.nv.info._ZN7cutlass13device_kernelIN5flash11enable_sm90INS1_16FlashAttnFwdSm90INS1_25CollectiveMainloopFwdSm90ILi2EN4cute5tupleIJNS5_1CILi1EEES8_S8_EEENS6_IJNS7_ILi128EEENS7_ILi96EEENS7_ILi192EEEEEELi192ENS_6half_tEfNS_4arch4Sm90ELb1ELb0ELb1ELb1ELb1ELb1ELb0ELb1ELb1ELb1ELb1ELb0EEENS1_21CollectiveEpilogueFwdINS6_IJSA_SC_SB_EEES9_SE_SG_Li256ELb1ELb1ELb1ELb0EEENS1_36VarlenDynamicPersistentTileSchedulerILi128ELi96ELi256ELi128ELb1ELb1ELb1ELb1ELb1ELb1EEEEEEEEEvNT_6ParamsE,"",@"SHT_CUDA_INFO"
	.sectionflags	@""
	.align	4


	//----- nvinfo : EIATTR_CUDA_API_VERSION
	.align		4
        /*0000*/ 	.byte	0x04, 0x37
        /*0002*/ 	.short	(.L_809 - .L_808)
.L_808:
        /*0004*/ 	.word	0x00000082


	//----- nvinfo : EIATTR_KPARAM_INFO
	.align		4
.L_809:
        /*0008*/ 	.byte	0x04, 0x17
        /*000a*/ 	.short	(.L_811 - .L_810)
.L_810:
        /*000c*/ 	.word	0x00000000
        /*0010*/ 	.short	0x0000
        /*0012*/ 	.short	0x0070
        /*0014*/ 	.byte	0x00, 0xf0, 0x01, 0x2a


	//----- nvinfo : EIATTR_SPARSE_MMA_MASK
	.align		4
.L_811:
        /*0018*/ 	.byte	0x03, 0x50
        /*001a*/ 	.short	0x0000


	//----- nvinfo : EIATTR_MAXREG_COUNT
	.align		4
        /*001c*/ 	.byte	0x03, 0x1b
        /*001e*/ 	.short	0x00a8


	//----- nvinfo : EIATTR_NUM_BARRIERS
	.align		4
        /*0020*/ 	.byte	0x02, 0x4c
        /*0022*/ 	.byte	0x10
	.zero		1


	//----- nvinfo : EIATTR_EXTERNS
	.align		4
        /*0024*/ 	.byte	0x04, 0x0f
        /*0026*/ 	.short	(.L_813 - .L_812)


	//   ....[0]....
	.align		4
.L_812:
        /*0028*/ 	.word	index@(__assertfail)


	//----- nvinfo : EIATTR_ANNOTATIONS
	.align		4
.L_813:
        /*002c*/ 	.byte	0x04, 0x55
        /*002e*/ 	.short	(.L_815 - .L_814)


	//   ....[0]....
.L_814:
        /* <DEDUP_REMOVED lines=70> */


	//----- nvinfo : EIATTR_MERCURY_ISA_VERSION
	.align		4
.L_815:
        /*0478*/ 	.byte	0x03, 0x5f
        /*047a*/ 	.short	0x0101


	//----- nvinfo : EIATTR_UNUSED_LOAD_BYTE_OFFSET
	.align		4
        /*047c*/ 	.byte	0x04, 0x44
        /*047e*/ 	.short	(.L_817 - .L_816)


	//   ....[0]....
.L_816:
        /*0480*/ 	.word	0x00000a50
        /*0484*/ 	.word	0x0000fff0


	//   ....[1]....
        /*0488*/ 	.word	0x0001bf90
        /*048c*/ 	.word	0x0000fff0


	//----- nvinfo : EIATTR_INT_WARP_WIDE_INSTR_OFFSETS
	.align		4
.L_817:
        /*0490*/ 	.byte	0x04, 0x31
        /*0492*/ 	.short	(.L_819 - .L_818)


	//   ....[0]....
.L_818:
        /*0494*/ 	.word	0x00000130


	//   ....[1]....
        /*0498*/ 	.word	0x00000170


	//   ....[2]....
        /*049c*/ 	.word	0x000001e0


	//   ....[3]....
        /*04a0*/ 	.word	0x00023050


	//   ....[4]....
        /*04a4*/ 	.word	0x000230e0


	//   ....[5]....
        /*04a8*/ 	.word	0x00025f50


	//   ....[6]....
        /*04ac*/ 	.word	0x00025fe0


	//----- nvinfo : EIATTR_COOP_GROUP_MASK_REGIDS
	.align		4
.L_819:
        /*04b0*/ 	.byte	0x04, 0x29
        /*04b2*/ 	.short	(.L_821 - .L_820)


	//   ....[0]....
.L_820:
        /*04b4*/ 	.word	0xffffffff


	//   ....[1]....
        /*04b8*/ 	.word	0xffffffff


	//   ....[2]....
        /*04bc*/ 	.word	0xffffffff


	//   ....[3]....
        /*04c0*/ 	.word	0xffffffff


	//   ....[4]....
        /*04c4*/ 	.word	0xffffffff


	//   ....[5]....
        /*04c8*/ 	.word	0xffffffff


	//   ....[6]....
        /*04cc*/ 	.word	0xffffffff


	//   ....[7]....
        /*04d0*/ 	.word	0xffffffff


	//   ....[8]....
        /*04d4*/ 	.word	0xffffffff


	//   ....[9]....
        /*04d8*/ 	.word	0xffffffff


	//   ....[10]....
        /*04dc*/ 	.word	0xffffffff


	//   ....[11]....
        /*04e0*/ 	.word	0xffffffff


	//   ....[12]....
        /*04e4*/ 	.word	0xffffffff


	//   ....[13]....
        /*04e8*/ 	.word	0xffffffff


	//   ....[14]....
        /*04ec*/ 	.word	0xffffffff


	//   ....[15]....
        /*04f0*/ 	.word	0xffffffff


	//   ....[16]....
        /*04f4*/ 	.word	0xffffffff


	//   ....[17]....
        /*04f8*/ 	.word	0xffffffff


	//   ....[18]....
        /*04fc*/ 	.word	0xffffffff


	//   ....[19]....
        /*0500*/ 	.word	0xffffffff


	//   ....[20]....
        /*0504*/ 	.word	0xffffffff


	//   ....[21]....
        /*0508*/ 	.word	0xffffffff


	//   ....[22]....
        /*050c*/ 	.word	0xffffffff


	//   ....[23]....
        /*0510*/ 	.word	0xffffffff


	//   ....[24]....
        /*0514*/ 	.word	0xffffffff


	//   ....[25]....
        /*0518*/ 	.word	0xffffffff


	//   ....[26]....
        /*051c*/ 	.word	0xffffffff


	//   ....[27]....
        /*0520*/ 	.word	0xffffffff


	//   ....[28]....
        /*0524*/ 	.word	0xffffffff


	//   ....[29]....
        /*0528*/ 	.word	0xffffffff


	//   ....[30]....
        /*052c*/ 	.word	0xffffffff


	//   ....[31]....
        /*0530*/ 	.word	0xffffffff


	//   ....[32]....
        /*0534*/ 	.word	0xffffffff


	//   ....[33]....
        /*0538*/ 	.word	0xffffffff


	//   ....[34]....
        /*053c*/ 	.word	0xffffffff


	//   ....[35]....
        /*0540*/ 	.word	0xffffffff


	//   ....[36]....
        /*0544*/ 	.word	0xffffffff


	//   ....[37]....
        /*0548*/ 	.word	0xffffffff


	//   ....[38]....
        /*054c*/ 	.word	0xffffffff


	//   ....[39]....
        /*0550*/ 	.word	0xffffffff


	//   ....[40]....
        /*0554*/ 	.word	0xffffffff


	//   ....[41]....
        /*0558*/ 	.word	0xffffffff


	//   ....[42]....
        /*055c*/ 	.word	0xffffffff


	//   ....[43]....
        /*0560*/ 	.word	0xffffffff


	//   ....[44]....
        /*0564*/ 	.word	0xffffffff


	//   ....[45]....
        /*0568*/ 	.word	0xffffffff


	//   ....[46]....
        /*056c*/ 	.word	0xffffffff


	//   ....[47]....
        /*0570*/ 	.word	0xffffffff


	//   ....[48]....
        /*0574*/ 	.word	0xffffffff


	//   ....[49]....
        /*0578*/ 	.word	0xffffffff


	//   ....[50]....
        /*057c*/ 	.word	0xffffffff


	//   ....[51]....
        /*0580*/ 	.word	0xffffffff


	//   ....[52]....
        /*0584*/ 	.word	0xffffffff


	//   ....[53]....
        /*0588*/ 	.word	0xffffffff


	//   ....[54]....
        /*058c*/ 	.word	0xffffffff


	//   ....[55]....
        /*0590*/ 	.word	0xffffffff


	//   ....[56]....
        /*0594*/ 	.word	0xffffffff


	//   ....[57]....
        /*0598*/ 	.word	0xffffffff


	//   ....[58]....
        /*059c*/ 	.word	0xffffffff


	//   ....[59]....
        /*05a0*/ 	.word	0xffffffff


	//   ....[60]....
        /*05a4*/ 	.word	0xffffffff


	//   ....[61]....
        /*05a8*/ 	.word	0xffffffff


	//   ....[62]....
        /*05ac*/ 	.word	0xffffffff


	//   ....[63]....
        /*05b0*/ 	.word	0xffffffff


	//   ....[64]....
        /*05b4*/ 	.word	0xffffffff


	//   ....[65]....
        /*05b8*/ 	.word	0xffffffff


	//   ....[66]....
        /*05bc*/ 	.word	0xffffffff


	//   ....[67]....
        /*05c0*/ 	.word	0xffffffff


	//   ....[68]....
        /*05c4*/ 	.word	0xffffffff


	//   ....[69]....
        /*05c8*/ 	.word	0xffffffff


	//   ....[70]....
        /*05cc*/ 	.word	0xffffffff


	//   ....[71]....
        /*05d0*/ 	.word	0xffffffff


	//   ....[72]....
        /*05d4*/ 	.word	0xffffffff


	//   ....[73]....
        /*05d8*/ 	.word	0xffffffff


	//   ....[74]....
        /*05dc*/ 	.word	0xffffffff


	//   ....[75]....
        /*05e0*/ 	.word	0xffffffff


	//   ....[76]....
        /*05e4*/ 	.word	0xffffffff


	//   ....[77]....
        /*05e8*/ 	.word	0xffffffff


	//   ....[78]....
        /*05ec*/ 	.word	0xffffffff


	//   ....[79]....
        /*05f0*/ 	.word	0xffffffff


	//   ....[80]....
        /*05f4*/ 	.word	0xffffffff


	//   ....[81]....
        /*05f8*/ 	.word	0xffffffff


	//   ....[82]....
        /*05fc*/ 	.word	0xffffffff


	//   ....[83]....
        /*0600*/ 	.word	0xffffffff


	//   ....[84]....
        /*0604*/ 	.word	0xffffffff


	//   ....[85]....
        /*0608*/ 	.word	0xffffffff


	//   ....[86]....
        /*060c*/ 	.word	0xffffffff


	//   ....[87]....
        /*0610*/ 	.word	0xffffffff


	//   ....[88]....
        /*0614*/ 	.word	0xffffffff


	//   ....[89]....
        /*0618*/ 	.word	0xffffffff


	//   ....[90]....
        /*061c*/ 	.word	0xffffffff


	//   ....[91]....
        /*0620*/ 	.word	0xffffffff


	//   ....[92]....
        /*0624*/ 	.word	0xffffffff


	//   ....[93]....
        /*0628*/ 	.word	0xffffffff


	//   ....[94]....
        /*062c*/ 	.word	0xffffffff


	//   ....[95]....
        /*0630*/ 	.word	0xffffffff


	//   ....[96]....
        /*0634*/ 	.word	0xffffffff


	//   ....[97]....
        /*0638*/ 	.word	0xffffffff


	//   ....[98]....
        /*063c*/ 	.word	0xffffffff


	//   ....[99]....
        /*0640*/ 	.word	0xffffffff


	//   ....[100]....
        /*0644*/ 	.word	0xffffffff


	//   ....[101]....
        /*0648*/ 	.word	0xffffffff


	//   ....[102]....
        /*064c*/ 	.word	0xffffffff


	//   ....[103]....
        /*0650*/ 	.word	0xffffffff


	//   ....[104]....
        /*0654*/ 	.word	0xffffffff


	//   ....[105]....
        /*0658*/ 	.word	0xffffffff


	//   ....[106]....
        /*065c*/ 	.word	0xffffffff


	//   ....[107]....
        /*0660*/ 	.word	0xffffffff


	//   ....[108]....
        /*0664*/ 	.word	0xffffffff


	//   ....[109]....
        /*0668*/ 	.word	0xffffffff


	//   ....[110]....
        /*066c*/ 	.word	0xffffffff


	//   ....[111]....
        /*0670*/ 	.word	0xffffffff


	//   ....[112]....
        /*0674*/ 	.word	0xffffffff


	//   ....[113]....
        /*0678*/ 	.word	0xffffffff


	//   ....[114]....
        /*067c*/ 	.word	0xffffffff


	//   ....[115]....
        /*0680*/ 	.word	0xffffffff


	//   ....[116]....
        /*0684*/ 	.word	0xffffffff


	//   ....[117]....
        /*0688*/ 	.word	0xffffffff


	//   ....[118]....
        /*068c*/ 	.word	0xffffffff


	//   ....[119]....
        /*0690*/ 	.word	0xffffffff


	//   ....[120]....
        /*0694*/ 	.word	0xffffffff


	//   ....[121]....
        /*0698*/ 	.word	0xffffffff


	//   ....[122]....
        /*069c*/ 	.word	0xffffffff


	//   ....[123]....
        /*06a0*/ 	.word	0xffffffff


	//   ....[124]....
        /*06a4*/ 	.word	0xffffffff


	//   ....[125]....
        /*06a8*/ 	.word	0xffffffff


	//   ....[126]....
        /*06ac*/ 	.word	0xffffffff


	//   ....[127]....
        /*06b0*/ 	.word	0xffffffff


	//   ....[128]....
        /*06b4*/ 	.word	0xffffffff


	//   ....[129]....
        /*06b8*/ 	.word	0xffffffff


	//   ....[130]....
        /*06bc*/ 	.word	0xffffffff


	//   ....[131]....
        /*06c0*/ 	.word	0xffffffff


	//   ....[132]....
        /*06c4*/ 	.word	0xffffffff


	//   ....[133]....
        /*06c8*/ 	.word	0xffffffff


	//   ....[134]....
        /*06cc*/ 	.word	0xffffffff


	//   ....[135]....
        /*06d0*/ 	.word	0xffffffff


	//   ....[136]....
        /*06d4*/ 	.word	0xffffffff


	//   ....[137]....
        /*06d8*/ 	.word	0xffffffff


	//   ....[138]....
        /*06dc*/ 	.word	0xffffffff


	//   ....[139]....
        /*06e0*/ 	.word	0xffffffff


	//   ....[140]....
        /*06e4*/ 	.word	0xffffffff


	//   ....[141]....
        /*06e8*/ 	.word	0xffffffff


	//   ....[142]....
        /*06ec*/ 	.word	0xffffffff


	//   ....[143]....
        /*06f0*/ 	.word	0xffffffff


	//   ....[144]....
        /*06f4*/ 	.word	0xffffffff


	//   ....[145]....
        /*06f8*/ 	.word	0xffffffff


	//   ....[146]....
        /*06fc*/ 	.word	0xffffffff


	//   ....[147]....
        /*0700*/ 	.word	0xffffffff


	//   ....[148]....
        /*0704*/ 	.word	0xffffffff


	//   ....[149]....
        /*0708*/ 	.word	0xffffffff


	//   ....[150]....
        /*070c*/ 	.word	0xffffffff


	//   ....[151]....
        /*0710*/ 	.word	0xffffffff


	//   ....[152]....
        /*0714*/ 	.word	0xffffffff


	//   ....[153]....
        /*0718*/ 	.word	0xffffffff


	//   ....[154]....
        /*071c*/ 	.word	0xffffffff


	//   ....[155]....
        /*0720*/ 	.word	0xffffffff


	//   ....[156]....
        /*0724*/ 	.word	0xffffffff


	//   ....[157]....
        /*0728*/ 	.word	0xffffffff


	//   ....[158]....
        /*072c*/ 	.word	0xffffffff


	//   ....[159]....
        /*0730*/ 	.word	0xffffffff


	//   ....[160]....
        /*0734*/ 	.word	0xffffffff


	//   ....[161]....
        /*0738*/ 	.word	0xffffffff


	//   ....[162]....
        /*073c*/ 	.word	0xffffffff


	//   ....[163]....
        /*0740*/ 	.word	0xffffffff


	//   ....[164]....
        /*0744*/ 	.word	0xffffffff


	//   ....[165]....
        /*0748*/ 	.word	0xffffffff


	//   ....[166]....
        /*074c*/ 	.word	0xffffffff


	//   ....[167]....
        /*0750*/ 	.word	0xffffffff


	//   ....[168]....
        /*0754*/ 	.word	0xffffffff


	//   ....[169]....
        /*0758*/ 	.word	0xffffffff


	//   ....[170]....
        /*075c*/ 	.word	0xffffffff


	//   ....[171]....
        /*0760*/ 	.word	0xffffffff


	//   ....[172]....
        /*0764*/ 	.word	0xffffffff


	//   ....[173]....
        /*0768*/ 	.word	0xffffffff


	//   ....[174]....
        /*076c*/ 	.word	0xffffffff


	//   ....[175]....
        /*0770*/ 	.word	0xffffffff


	//   ....[176]....
        /*0774*/ 	.word	0xffffffff


	//   ....[177]....
        /*0778*/ 	.word	0xffffffff


	//   ....[178]....
        /*077c*/ 	.word	0xffffffff


	//   ....[179]....
        /*0780*/ 	.word	0xffffffff


	//   ....[180]....
        /*0784*/ 	.word	0xffffffff


	//   ....[181]....
        /*0788*/ 	.word	0xffffffff


	//   ....[182]....
        /*078c*/ 	.word	0xffffffff


	//   ....[183]....
        /*0790*/ 	.word	0xffffffff


	//   ....[184]....
        /*0794*/ 	.word	0xffffffff


	//   ....[185]....
        /*0798*/ 	.word	0x0500000f


	//   ....[186]....
        /*079c*/ 	.word	0x0500000f


	//   ....[187]....
        /*07a0*/ 	.word	0x0500000f


	//   ....[188]....
        /*07a4*/ 	.word	0x0500000f


	//   ....[189]....
        /*07a8*/ 	.word	0x0500000f


	//   ....[190]....
        /*07ac*/ 	.word	0x0500000f


	//   ....[191]....
        /*07b0*/ 	.word	0x0500000f


	//   ....[192]....
        /*07b4*/ 	.word	0x0500000f


	//   ....[193]....
        /*07b8*/ 	.word	0x0500000f


	//   ....[194]....
        /*07bc*/ 	.word	0x0500000f


	//   ....[195]....
        /*07c0*/ 	.word	0x0500000f


	//   ....[196]....
        /*07c4*/ 	.word	0x0500000f


	//   ....[197]....
        /*07c8*/ 	.word	0x0500000f


	//   ....[198]....
        /*07cc*/ 	.word	0x0500000f


	//   ....[199]....
        /*07d0*/ 	.word	0x0500000f


	//   ....[200]....
        /*07d4*/ 	.word	0x0500000f


	//   ....[201]....
        /*07d8*/ 	.word	0x0500000f


	//   ....[202]....
        /*07dc*/ 	.word	0x0500000f


	//   ....[203]....
        /*07e0*/ 	.word	0x0500000f


	//   ....[204]....
        /*07e4*/ 	.word	0x0500000f


	//   ....[205]....
        /*07e8*/ 	.word	0x0500000f


	//   ....[206]....
        /*07ec*/ 	.word	0x0500000f


	//   ....[207]....
        /*07f0*/ 	.word	0x0500000f


	//   ....[208]....
        /*07f4*/ 	.word	0x0500000f


	//   ....[209]....
        /*07f8*/ 	.word	0x0500000f


	//   ....[210]....
        /*07fc*/ 	.word	0x0500000f


	//   ....[211]....
        /*0800*/ 	.word	0x0500000f


	//   ....[212]....
        /*0804*/ 	.word	0x0500000f


	//   ....[213]....
        /*0808*/ 	.word	0x0500000f


	//   ....[214]....
        /*080c*/ 	.word	0x0500000f


	//   ....[215]....
        /*0810*/ 	.word	0x0500000f


	//   ....[216]....
        /*0814*/ 	.word	0x0500000f


	//   ....[217]....
        /*0818*/ 	.word	0x0500000f


	//   ....[218]....
        /*081c*/ 	.word	0x0500000f


	//   ....[219]....
        /*0820*/ 	.word	0x0500000f


	//   ....[220]....
        /*0824*/ 	.word	0x0500000f


	//   ....[221]....
        /*0828*/ 	.word	0x0500000f


	//   ....[222]....
        /*082c*/ 	.word	0x0500000f


	//   ....[223]....
        /*0830*/ 	.word	0x0500000f


	//   ....[224]....
        /*0834*/ 	.word	0x0500000f


	//   ....[225]....
        /*0838*/ 	.word	0x0500000f


	//   ....[226]....
        /*083c*/ 	.word	0x0500000f


	//   ....[227]....
        /*0840*/ 	.word	0x0500000f


	//   ....[228]....
        /*0844*/ 	.word	0x0500000f


	//   ....[229]....
        /*0848*/ 	.word	0x0500000f


	//   ....[230]....
        /*084c*/ 	.word	0x0500000f


	//   ....[231]....
        /*0850*/ 	.word	0x0500000f


	//   ....[232]....
        /*0854*/ 	.word	0x0500000f


	//   ....[233]....
        /*0858*/ 	.word	0x0500000f


	//   ....[234]....
        /*085c*/ 	.word	0x0500000f


	//   ....[235]....
        /*0860*/ 	.word	0x0500000f


	//   ....[236]....
        /*0864*/ 	.word	0x0500000f


	//   ....[237]....
        /*0868*/ 	.word	0x0500000f


	//   ....[238]....
        /*086c*/ 	.word	0x0500000f


	//   ....[239]....
        /*0870*/ 	.word	0x0500000f


	//   ....[240]....
        /*0874*/ 	.word	0x0500000f


	//   ....[241]....
        /*0878*/ 	.word	0x0500000f


	//   ....[242]....
        /*087c*/ 	.word	0x0500000f


	//   ....[243]....
        /*0880*/ 	.word	0x0500000f


	//   ....[244]....
        /*0884*/ 	.word	0x0500000f


	//   ....[245]....
        /*0888*/ 	.word	0x0500000f


	//   ....[246]....
        /*088c*/ 	.word	0x0500000f


	//   ....[247]....
        /*0890*/ 	.word	0x0500000f


	//   ....[248]....
        /*0894*/ 	.word	0x0500000f


	//   ....[249]....
        /*0898*/ 	.word	0x0500000f


	//   ....[250]....
        /*089c*/ 	.word	0x0500000f


	//   ....[251]....
        /*08a0*/ 	.word	0x0500000f


	//   ....[252]....
        /*08a4*/ 	.word	0x0500000f


	//   ....[253]....
        /*08a8*/ 	.word	0x0500000f


	//   ....[254]....
        /*08ac*/ 	.word	0x0500000f


	//   ....[255]....
        /*08b0*/ 	.word	0x0500000f


	//   ....[0]....
        /*08b4*/ 	.word	0x0500000f


	//   ....[1]....
        /*08b8*/ 	.word	0x0500000f


	//   ....[2]....
        /*08bc*/ 	.word	0x0500000f


	//   ....[3]....
        /*08c0*/ 	.word	0x0500000f


	//   ....[4]....
        /*08c4*/ 	.word	0x0500000f


	//   ....[5]....
        /*08c8*/ 	.word	0x0500000f


	//   ....[6]....
        /*08cc*/ 	.word	0x0500000f


	//   ....[7]....
        /*08d0*/ 	.word	0x0500000f


	//   ....[8]....
        /*08d4*/ 	.word	0x0500000f


	//   ....[9]....
        /*08d8*/ 	.word	0x0500000f


	//   ....[10]....
        /*08dc*/ 	.word	0x0500000f


	//   ....[11]....
        /*08e0*/ 	.word	0x0500000f


	//   ....[12]....
        /*08e4*/ 	.word	0x0500000f


	//   ....[13]....
        /*08e8*/ 	.word	0x0500000f


	//   ....[14]....
        /*08ec*/ 	.word	0x0500000f


	//   ....[15]....
        /*08f0*/ 	.word	0x0500000f


	//   ....[16]....
        /*08f4*/ 	.word	0x0500000f


	//   ....[17]....
        /*08f8*/ 	.word	0x0500000f


	//   ....[18]....
        /*08fc*/ 	.word	0x0500000f


	//   ....[19]....
        /*0900*/ 	.word	0x0500000f


	//   ....[20]....
        /*0904*/ 	.word	0x0500000f


	//   ....[21]....
        /*0908*/ 	.word	0x0500000f


	//   ....[22]....
        /*090c*/ 	.word	0x0500000f


	//   ....[23]....
        /*0910*/ 	.word	0x0500000f


	//   ....[24]....
        /*0914*/ 	.word	0x0500000f


	//   ....[25]....
        /*0918*/ 	.word	0x0500000f


	//   ....[26]....
        /*091c*/ 	.word	0x0500000f


	//   ....[27]....
        /*0920*/ 	.word	0x0500000f


	//   ....[28]....
        /*0924*/ 	.word	0x0500000f


	//   ....[29]....
        /*0928*/ 	.word	0x0500000f


	//   ....[30]....
        /*092c*/ 	.word	0x0500000f


	//   ....[31]....
        /*0930*/ 	.word	0x0500000f


	//   ....[32]....
        /*0934*/ 	.word	0x0500000f


	//   ....[33]....
        /*0938*/ 	.word	0x0500000f


	//   ....[34]....
        /*093c*/ 	.word	0x0500000f


	//   ....[35]....
        /*0940*/ 	.word	0x0500000f


	//   ....[36]....
        /*0944*/ 	.word	0x0500000f


	//   ....[37]....
        /*0948*/ 	.word	0x0500000f


	//   ....[38]....
        /*094c*/ 	.word	0x0500000f


	//   ....[39]....
        /*0950*/ 	.word	0x0500000f


	//   ....[40]....
        /*0954*/ 	.word	0x0500000f


	//   ....[41]....
        /*0958*/ 	.word	0x0500000f


	//----- nvinfo : EIATTR_COOP_GROUP_INSTR_OFFSETS
	.align		4
.L_821:
        /*095c*/ 	.byte	0x04, 0x28
        /*095e*/ 	.short	(.L_823 - .L_822)


	//   ....[0]....
.L_822:
        /*0960*/ 	.word	0x00000060


	//   ....[1]....
        /*0964*/ 	.word	0x00000140


	//   ....[2]....
        /*0968*/ 	.word	0x00000190


	//   ....[3]....
        /*096c*/ 	.word	0x000003c0


	//   ....[4]....
        /*0970*/ 	.word	0x00000520


	//   ....[5]....
        /*0974*/ 	.word	0x00000640


	//   ....[6]....
        /*0978*/ 	.word	0x000007a0


	//   ....[7]....
        /*097c*/ 	.word	0x00003af0


	//   ....[8]....
        /*0980*/ 	.word	0x00003b00


	//   ....[9]....
        /*0984*/ 	.word	0x000050a0


	//   ....[10]....
        /*0988*/ 	.word	0x000050b0


	//   ....[11]....
        /*098c*/ 	.word	0x000070f0


	//   ....[12]....
        /*0990*/ 	.word	0x00007100


	//   ....[13]....
        /*0994*/ 	.word	0x00008800


	//   ....[14]....
        /*0998*/ 	.word	0x00008810


	//   ....[15]....
        /*099c*/ 	.word	0x0000a0d0


	//   ....[16]....
        /*09a0*/ 	.word	0x0000a0e0


	//   ....[17]....
        /*09a4*/ 	.word	0x0000a370


	//   ....[18]....
        /*09a8*/ 	.word	0x0000a380


	//   ....[19]....
        /*09ac*/ 	.word	0x0000a870


	//   ....[20]....
        /*09b0*/ 	.word	0x0000a890


	//   ....[21]....
        /*09b4*/ 	.word	0x0000aae0


	//   ....[22]....
        /*09b8*/ 	.word	0x0000ab00


	//   ....[23]....
        /*09bc*/ 	.word	0x0000b5b0


	//   ....[24]....
        /*09c0*/ 	.word	0x0000bcc0


	//   ....[25]....
        /*09c4*/ 	.word	0x0000bcd0


	//   ....[26]....
        /*09c8*/ 	.word	0x0000bce0


	//   ....[27]....
        /*09cc*/ 	.word	0x0000bcf0


	//   ....[28]....
        /*09d0*/ 	.word	0x0000c540


	//   ....[29]....
        /*09d4*/ 	.word	0x0000c550


	//   ....[30]....
        /*09d8*/ 	.word	0x0000c560


	//   ....[31]....
        /*09dc*/ 	.word	0x0000c570


	//   ....[32]....
        /*09e0*/ 	.word	0x0000f3b0


	//   ....[33]....
        /*09e4*/ 	.word	0x0000f3c0


	//   ....[34]....
        /*09e8*/ 	.word	0x0000f3d0


	//   ....[35]....
        /*09ec*/ 	.word	0x0000f3e0


	//   ....[36]....
        /*09f0*/ 	.word	0x0000fa00


	//   ....[37]....
        /*09f4*/ 	.word	0x0000fa10


	//   ....[38]....
        /*09f8*/ 	.word	0x0000fa20


	//   ....[39]....
        /*09fc*/ 	.word	0x0000fa30


	//   ....[40]....
        /*0a00*/ 	.word	0x00013a80


	//   ....[41]....
        /*0a04*/ 	.word	0x00013fd0


	//   ....[42]....
        /*0a08*/ 	.word	0x00013ff0


	//   ....[43]....
        /*0a0c*/ 	.word	0x00014000


	//   ....[44]....
        /*0a10*/ 	.word	0x000147e0


	//   ....[45]....
        /*0a14*/ 	.word	0x000148f0


	//   ....[46]....
        /*0a18*/ 	.word	0x00016a20


	//   ....[47]....
        /*0a1c*/ 	.word	0x00016a30


	//   ....[48]....
        /*0a20*/ 	.word	0x00017040


	//   ....[49]....
        /*0a24*/ 	.word	0x00017080


	//   ....[50]....
        /*0a28*/ 	.word	0x00017920


	//   ....[51]....
        /*0a2c*/ 	.word	0x00017940


	//   ....[52]....
        /*0a30*/ 	.word	0x00019dd0


	//   ....[53]....
        /*0a34*/ 	.word	0x00019e30


	//   ....[54]....
        /*0a38*/ 	.word	0x0001a100


	//   ....[55]....
        /*0a3c*/ 	.word	0x0001a120


	//   ....[56]....
        /*0a40*/ 	.word	0x0001b460


	//   ....[57]....
        /*0a44*/ 	.word	0x0001b670


	//   ....[58]....
        /*0a48*/ 	.word	0x0001b6f0


	//   ....[59]....
        /*0a4c*/ 	.word	0x0001b700


	//   ....[60]....
        /*0a50*/ 	.word	0x0001cd70


	//   ....[61]....
        /*0a54*/ 	.word	0x0001cd80


	//   ....[62]....
        /*0a58*/ 	.word	0x0001cd90


	//   ....[63]....
        /*0a5c*/ 	.word	0x0001cda0


	//   ....[64]....
        /*0a60*/ 	.word	0x0001d670


	//   ....[65]....
        /*0a64*/ 	.word	0x0001d6a0


	//   ....[66]....
        /*0a68*/ 	.word	0x0001d7f0


	//   ....[67]....
        /*0a6c*/ 	.word	0x0001d810


	//   ....[68]....
        /*0a70*/ 	.word	0x0001d910


	//   ....[69]....
        /*0a74*/ 	.word	0x0001d930


	//   ....[70]....
        /*0a78*/ 	.word	0x0001da40


	//   ....[71]....
        /*0a7c*/ 	.word	0x0001da60


	//   ....[72]....
        /*0a80*/ 	.word	0x0001dfe0


	//   ....[73]....
        /*0a84*/ 	.word	0x0001e020


	//   ....[74]....
        /*0a88*/ 	.word	0x0001e8b0


	//   ....[75]....
        /*0a8c*/ 	.word	0x0001e8c0


	//   ....[76]....
        /*0a90*/ 	.word	0x0001f840


	//   ....[77]....
        /*0a94*/ 	.word	0x0001f870


	//   ....[78]....
        /*0a98*/ 	.word	0x0001f980


	//   ....[79]....
        /*0a9c*/ 	.word	0x0001f9a0


	//   ....[80]....
        /*0aa0*/ 	.word	0x0001faa0


	//   ....[81]....
        /*0aa4*/ 	.word	0x0001fac0


	//   ....[82]....
        /*0aa8*/ 	.word	0x0001fbd0


	//   ....[83]....
        /*0aac*/ 	.word	0x0001fbf0


	//   ....[84]....
        /*0ab0*/ 	.word	0x0001fd80


	//   ....[85]....
        /*0ab4*/ 	.word	0x0001ff90


	//   ....[86]....
        /*0ab8*/ 	.word	0x0001ffc0


	//   ....[87]....
        /*0abc*/ 	.word	0x0001fff0


	//   ....[88]....
        /*0ac0*/ 	.word	0x00020020


	//   ....[89]....
        /*0ac4*/ 	.word	0x00020050


	//   ....[90]....
        /*0ac8*/ 	.word	0x00020080


	//   ....[91]....
        /*0acc*/ 	.word	0x00020210


	//   ....[92]....
        /*0ad0*/ 	.word	0x00020240


	//   ....[93]....
        /*0ad4*/ 	.word	0x00020270


	//   ....[94]....
        /*0ad8*/ 	.word	0x000202a0


	//   ....[95]....
        /*0adc*/ 	.word	0x000202d0


	//   ....[96]....
        /*0ae0*/ 	.word	0x00020300


	//   ....[97]....
        /*0ae4*/ 	.word	0x00020390


	//   ....[98]....
        /*0ae8*/ 	.word	0x000203c0


	//   ....[99]....
        /*0aec*/ 	.word	0x000203d0


	//   ....[100]....
        /*0af0*/ 	.word	0x00020410


	//   ....[101]....
        /*0af4*/ 	.word	0x000218d0


	//   ....[102]....
        /*0af8*/ 	.word	0x00023c10


	//   ....[103]....
        /*0afc*/ 	.word	0x00023c30


	//   ....[104]....
        /*0b00*/ 	.word	0x00023ce0


	//   ....[105]....
        /*0b04*/ 	.word	0x00023d00


	//   ....[106]....
        /*0b08*/ 	.word	0x00023da0


	//   ....[107]....
        /*0b0c*/ 	.word	0x00023dc0


	//   ....[108]....
        /*0b10*/ 	.word	0x00023e60


	//   ....[109]....
        /*0b14*/ 	.word	0x00023e80


	//   ....[110]....
        /*0b18*/ 	.word	0x00023f20


	//   ....[111]....
        /*0b1c*/ 	.word	0x00023f40


	//   ....[112]....
        /*0b20*/ 	.word	0x00023f50


	//   ....[113]....
        /*0b24*/ 	.word	0x00023fe0


	//   ....[114]....
        /*0b28*/ 	.word	0x00024700


	//   ....[115]....
        /*0b2c*/ 	.word	0x00024730


	//   ....[116]....
        /*0b30*/ 	.word	0x00024790


	//   ....[117]....
        /*0b34*/ 	.word	0x000247f0


	//   ....[118]....
        /*0b38*/ 	.word	0x00024830


	//   ....[119]....
        /*0b3c*/ 	.word	0x000248a0


	//   ....[120]....
        /*0b40*/ 	.word	0x000248e0


	//   ....[121]....
        /*0b44*/ 	.word	0x00024950


	//   ....[122]....
        /*0b48*/ 	.word	0x00024990


	//   ....[123]....
        /*0b4c*/ 	.word	0x00024a00


	//   ....[124]....
        /*0b50*/ 	.word	0x00024a40


	//   ....[125]....
        /*0b54*/ 	.word	0x00024ab0


	//   ....[126]....
        /*0b58*/ 	.word	0x00024af0


	//   ....[127]....
        /*0b5c*/ 	.word	0x00024b50


	//   ....[128]....
        /*0b60*/ 	.word	0x00024b70


	//   ....[129]....
        /*0b64*/ 	.word	0x00024ba0


	//   ....[130]....
        /*0b68*/ 	.word	0x000253a0


	//   ....[131]....
        /*0b6c*/ 	.word	0x000253b0


	//   ....[132]....
        /*0b70*/ 	.word	0x000253e0


	//   ....[133]....
        /*0b74*/ 	.word	0x00025430


	//   ....[134]....
        /*0b78*/ 	.word	0x00025440


	//   ....[135]....
        /*0b7c*/ 	.word	0x000254a0


	//   ....[136]....
        /*0b80*/ 	.word	0x000254d0


	//   ....[137]....
        /*0b84*/ 	.word	0x00025510


	//   ....[138]....
        /*0b88*/ 	.word	0x00025540


	//   ....[139]....
        /*0b8c*/ 	.word	0x00025580


	//   ....[140]....
        /*0b90*/ 	.word	0x000255b0


	//   ....[141]....
        /*0b94*/ 	.word	0x000255f0


	//   ....[142]....
        /*0b98*/ 	.word	0x00025890


	//   ....[143]....
        /*0b9c*/ 	.word	0x000258b0


	//   ....[144]....
        /*0ba0*/ 	.word	0x000258c0


	//   ....[145]....
        /*0ba4*/ 	.word	0x00025950


	//   ....[146]....
        /*0ba8*/ 	.word	0x00025960


	//   ....[147]....
        /*0bac*/ 	.word	0x000259f0


	//   ....[148]....
        /*0bb0*/ 	.word	0x00025a00


	//   ....[149]....
        /*0bb4*/ 	.word	0x00025a90


	//   ....[150]....
        /*0bb8*/ 	.word	0x00025aa0


	//   ....[151]....
        /*0bbc*/ 	.word	0x00025b30


	//   ....[152]....
        /*0bc0*/ 	.word	0x00025b40


	//   ....[153]....
        /*0bc4*/ 	.word	0x00025b50


	//   ....[154]....
        /*0bc8*/ 	.word	0x00026140


	//   ....[155]....
        /*0bcc*/ 	.word	0x00026180


	//   ....[156]....
        /*0bd0*/ 	.word	0x000261c0


	//   ....[157]....
        /*0bd4*/ 	.word	0x000261f0


	//   ....[158]....
        /*0bd8*/ 	.word	0x00026280


	//   ....[159]....
        /*0bdc*/ 	.word	0x000262b0


	//   ....[160]....
        /*0be0*/ 	.word	0x00026320


	//   ....[161]....
        /*0be4*/ 	.word	0x00026350


	//   ....[162]....
        /*0be8*/ 	.word	0x000263c0


	//   ....[163]....
        /*0bec*/ 	.word	0x000263e0


	//   ....[164]....
        /*0bf0*/ 	.word	0x00026420


	//   ....[165]....
        /*0bf4*/ 	.word	0x00026470


	//   ....[166]....
        /*0bf8*/ 	.word	0x000268a0


	//   ....[167]....
        /*0bfc*/ 	.word	0x000268d0


	//   ....[168]....
        /*0c00*/ 	.word	0x00026940


	//   ....[169]....
        /*0c04*/ 	.word	0x00026970


	//   ....[170]....
        /*0c08*/ 	.word	0x000269a0


	//   ....[171]....
        /*0c0c*/ 	.word	0x000269d0


	//   ....[172]....
        /*0c10*/ 	.word	0x00026a00


	//   ....[173]....
        /*0c14*/ 	.word	0x00026a30


	//   ....[174]....
        /*0c18*/ 	.word	0x00026bd0


	//   ....[175]....
        /*0c1c*/ 	.word	0x00026c00


	//   ....[176]....
        /*0c20*/ 	.word	0x00026c30


	//   ....[177]....
        /*0c24*/ 	.word	0x00026c60


	//   ....[178]....
        /*0c28*/ 	.word	0x00026c90


	//   ....[179]....
        /*0c2c*/ 	.word	0x00026cc0


	//   ....[180]....
        /*0c30*/ 	.word	0x00026d80


	//   ....[181]....
        /*0c34*/ 	.word	0x00026da0


	//   ....[182]....
        /*0c38*/ 	.word	0x00026dc0


	//   ....[183]....
        /*0c3c*/ 	.word	0x00026e20


	//   ....[184]....
        /*0c40*/ 	.word	0x00027840


	//   ....[185]....
        /*0c44*/ 	.word	0x00027b80


	//   ....[186]....
        /*0c48*/ 	.word	0x00027c10


	//   ....[187]....
        /*0c4c*/ 	.word	0x00027cb0


	//   ....[188]....
        /*0c50*/ 	.word	0x00027d40


	//   ....[189]....
        /*0c54*/ 	.word	0x00027e30


	//   ....[190]....
        /*0c58*/ 	.word	0x00027ec0


	//   ....[191]....
        /*0c5c*/ 	.word	0x00027f60


	//   ....[192]....
        /*0c60*/ 	.word	0x00027ff0


	//   ....[193]....
        /*0c64*/ 	.word	0x000280e0


	//   ....[194]....
        /*0c68*/ 	.word	0x00028170


	//   ....[195]....
        /*0c6c*/ 	.word	0x00028210


	//   ....[196]....
        /*0c70*/ 	.word	0x000282a0


	//   ....[197]....
        /*0c74*/ 	.word	0x00028390


	//   ....[198]....
        /*0c78*/ 	.word	0x00028420


	//   ....[199]....
        /*0c7c*/ 	.word	0x00028470


	//   ....[200]....
        /*0c80*/ 	.word	0x000284c0


	//   ....[201]....
        /*0c84*/ 	.word	0x00028560


	//   ....[202]....
        /*0c88*/ 	.word	0x000285f0


	//   ....[203]....
        /*0c8c*/ 	.word	0x00028640


	//   ....[204]....
        /*0c90*/ 	.word	0x00028690


	//   ....[205]....
        /*0c94*/ 	.word	0x00028780


	//   ....[206]....
        /*0c98*/ 	.word	0x00028810


	//   ....[207]....
        /*0c9c*/ 	.word	0x00028860


	//   ....[208]....
        /*0ca0*/ 	.word	0x000288b0


	//   ....[209]....
        /*0ca4*/ 	.word	0x00028950


	//   ....[210]....
        /*0ca8*/ 	.word	0x000289e0


	//   ....[211]....
        /*0cac*/ 	.word	0x00028a30


	//   ....[212]....
        /*0cb0*/ 	.word	0x00028a80


	//   ....[213]....
        /*0cb4*/ 	.word	0x00028d80


	//   ....[214]....
        /*0cb8*/ 	.word	0x00029060


	//   ....[215]....
        /*0cbc*/ 	.word	0x00029150


	//   ....[216]....
        /*0cc0*/ 	.word	0x000291f0


	//   ....[217]....
        /*0cc4*/ 	.word	0x00029250


	//   ....[218]....
        /*0cc8*/ 	.word	0x00029370


	//   ....[219]....
        /*0ccc*/ 	.word	0x000293d0


	//   ....[220]....
        /*0cd0*/ 	.word	0x000294e0


	//   ....[221]....
        /*0cd4*/ 	.word	0x00029550


	//   ....[222]....
        /*0cd8*/ 	.word	0x00029660


	//   ....[223]....
        /*0cdc*/ 	.word	0x000296d0


	//   ....[224]....
        /*0ce0*/ 	.word	0x000297e0


	//   ....[225]....
        /*0ce4*/ 	.word	0x00029850


	//   ....[226]....
        /*0ce8*/ 	.word	0x00029930


	//   ....[227]....
        /*0cec*/ 	.word	0x00029a30


	//   ....[228]....
        /*0cf0*/ 	.word	0x00029aa0


	//   ....[229]....
        /*0cf4*/ 	.word	0x00029b20


	//   ....[230]....
        /*0cf8*/ 	.word	0x00029bf0


	//   ....[231]....
        /*0cfc*/ 	.word	0x00029c70


	//   ....[232]....
        /*0d00*/ 	.word	0x00029d50


	//   ....[233]....
        /*0d04*/ 	.word	0x00029dd0


	//   ....[234]....
        /*0d08*/ 	.word	0x00029eb0


	//   ....[235]....
        /*0d0c*/ 	.word	0x00029f30


	//   ....[236]....
        /*0d10*/ 	.word	0x0002a010


	//   ....[237]....
        /*0d14*/ 	.word	0x0002a090


	//   ....[238]....
        /*0d18*/ 	.word	0x0002a170


	//   ....[239]....
        /*0d1c*/ 	.word	0x0002a1f0


	//   ....[240]....
        /*0d20*/ 	.word	0x0002a2c0


	//   ....[241]....
        /*0d24*/ 	.word	0x0002a340


	//   ....[242]....
        /*0d28*/ 	.word	0x0002a400


	//   ....[243]....
        /*0d2c*/ 	.word	0x0002a530


	//   ....[244]....
        /*0d30*/ 	.word	0x0002a600


	//   ....[245]....
        /*0d34*/ 	.word	0x0002a660


	//   ....[246]....
        /*0d38*/ 	.word	0x0002a770


	//   ....[247]....
        /*0d3c*/ 	.word	0x0002a7d0


	//   ....[248]....
        /*0d40*/ 	.word	0x0002a8a0


	//   ....[249]....
        /*0d44*/ 	.word	0x0002a900


	//   ....[250]....
        /*0d48*/ 	.word	0x0002a9d0


	//   ....[251]....
        /*0d4c*/ 	.word	0x0002aa30


	//   ....[252]....
        /*0d50*/ 	.word	0x0002ab00


	//   ....[253]....
        /*0d54*/ 	.word	0x0002abf0


	//   ....[254]....
        /*0d58*/ 	.word	0x0002ac80


	//   ....[255]....
        /*0d5c*/ 	.word	0x0002ad70


	//   ....[0]....
        /*0d60*/ 	.word	0x0002ae10


	//   ....[1]....
        /*0d64*/ 	.word	0x0002ae70


	//   ....[2]....
        /*0d68*/ 	.word	0x0002af70


	//   ....[3]....
        /*0d6c*/ 	.word	0x0002afd0


	//   ....[4]....
        /*0d70*/ 	.word	0x0002b0d0


	//   ....[5]....
        /*0d74*/ 	.word	0x0002b130


	//   ....[6]....
        /*0d78*/ 	.word	0x0002b230


	//   ....[7]....
        /*0d7c*/ 	.word	0x0002b290


	//   ....[8]....
        /*0d80*/ 	.word	0x0002b390


	//   ....[9]....
        /*0d84*/ 	.word	0x0002b3f0


	//   ....[10]....
        /*0d88*/ 	.word	0x0002b4c0


	//   ....[11]....
        /*0d8c*/ 	.word	0x0002b600


	//   ....[12]....
        /*0d90*/ 	.word	0x0002b6b0


	//   ....[13]....
        /*0d94*/ 	.word	0x0002b780


	//   ....[14]....
        /*0d98*/ 	.word	0x0002b850


	//   ....[15]....
        /*0d9c*/ 	.word	0x0002b8b0


	//   ....[16]....
        /*0da0*/ 	.word	0x0002b9a0


	//   ....[17]....
        /*0da4*/ 	.word	0x0002ba00


	//   ....[18]....
        /*0da8*/ 	.word	0x0002baf0


	//   ....[19]....
        /*0dac*/ 	.word	0x0002bb50


	//   ....[20]....
        /*0db0*/ 	.word	0x0002bc40


	//   ....[21]....
        /*0db4*/ 	.word	0x0002bca0


	//   ....[22]....
        /*0db8*/ 	.word	0x0002bd80


	//   ....[23]....
        /*0dbc*/ 	.word	0x0002be10


	//   ....[24]....
        /*0dc0*/ 	.word	0x0002beb0


	//   ....[25]....
        /*0dc4*/ 	.word	0x0002c030


	//   ....[26]....
        /*0dc8*/ 	.word	0x0002c0a0


	//   ....[27]....
        /*0dcc*/ 	.word	0x0002c110


	//   ....[28]....
        /*0dd0*/ 	.word	0x0002c180


	//   ....[29]....
        /*0dd4*/ 	.word	0x0002c1f0


	//   ....[30]....
        /*0dd8*/ 	.word	0x0002c270


	//   ....[31]....
        /*0ddc*/ 	.word	0x0002c2f0


	//   ....[32]....
        /*0de0*/ 	.word	0x0002c380


	//   ....[33]....
        /*0de4*/ 	.word	0x0002c3f0


	//   ....[34]....
        /*0de8*/ 	.word	0x0002c460


	//   ....[35]....
        /*0dec*/ 	.word	0x0002c4d0


	//   ....[36]....
        /*0df0*/ 	.word	0x0002c550


	//   ....[37]....
        /*0df4*/ 	.word	0x0002c5c0


	//   ....[38]....
        /*0df8*/ 	.word	0x0002c650


	//   ....[39]....
        /*0dfc*/ 	.word	0x0002c6b0


	//   ....[40]....
        /*0e00*/ 	.word	0x0002c740


	//   ....[41]....
        /*0e04*/ 	.word	0x0002c870


	//----- nvinfo : EIATTR_REG_RECONFIG
	.align		4
.L_823:
        /*0e08*/ 	.byte	0x01, 0x54
	.zero		2


	//----- nvinfo : EIATTR_SYSCALL_OFFSETS
	.align		4
        /*0e0c*/ 	.byte	0x04, 0x46
        /*0e0e*/ 	.short	(.L_825 - .L_824)


	//   ....[0]....
.L_824:
        /*0e10*/ 	.word	0x00001ed0


	//   ....[1]....
        /*0e14*/ 	.word	0x00002020


	//   ....[2]....
        /*0e18*/ 	.word	0x0000b720


	//   ....[3]....
        /*0e1c*/ 	.word	0x0000ba50


	//   ....[4]....
        /*0e20*/ 	.word	0x00023240


	//   ....[5]....
        /*0e24*/ 	.word	0x00023390


	//   ....[6]....
        /*0e28*/ 	.word	0x00023480


	//   ....[7]....
        /*0e2c*/ 	.word	0x000243a0


	//----- nvinfo : EIATTR_MBARRIER_INSTR_OFFSETS
	.align		4
.L_825:
        /*0e30*/ 	.byte	0x04, 0x39
        /*0e32*/ 	.short	(.L_827 - .L_826)


	//   ....[0]....
.L_826:
        /*0e34*/ 	.word	0x00000270
        /*0e38*/ 	.word	0x000000ff
        /*0e3c*/ 	.word	0x00030800
        /*0e40*/ 	.short	0x0100
        /*0e42*/ 	.byte	0x08
	.zero		1


	//   ....[1]....
        /*0e44*/ 	.word	0x00000280
        /*0e48*/ 	.word	0x000000ff
        /*0e4c*/ 	.word	0x00030820
        /*0e50*/ 	.short	0x0100
        /*0e52*/ 	.byte	0x08
	.zero		1


	//   ....[2]....
        /*0e54*/ 	.word	0x00000370
        /*0e58*/ 	.word	0x000000ff
        /*0e5c*/ 	.word	0x00030830
        /*0e60*/ 	.short	0x0100
        /*0e62*/ 	.byte	0x08
	.zero		1


	//   ....[3]....
        /*0e64*/ 	.word	0x00000380
        /*0e68*/ 	.word	0x000000ff
        /*0e6c*/ 	.word	0x00030840
        /*0e70*/ 	.short	0x0100
        /*0e72*/ 	.byte	0x08
	.zero		1


	//   ....[4]....
        /*0e74*/ 	.word	0x00000390
        /*0e78*/ 	.word	0x000000ff
        /*0e7c*/ 	.word	0x00030838
        /*0e80*/ 	.short	0x0100
        /*0e82*/ 	.byte	0x08
	.zero		1


	//   ....[5]....
        /*0e84*/ 	.word	0x000003a0
        /*0e88*/ 	.word	0x000000ff
        /*0e8c*/ 	.word	0x00030848
        /*0e90*/ 	.short	0x0100
        /*0e92*/ 	.byte	0x08
	.zero		1


	//   ....[6]....
        /*0e94*/ 	.word	0x000004d0
        /*0e98*/ 	.word	0x000000ff
        /*0e9c*/ 	.word	0x00030850
        /*0ea0*/ 	.short	0x0100
        /*0ea2*/ 	.byte	0x08
	.zero		1


	//   ....[7]....
        /*0ea4*/ 	.word	0x000004e0
        /*0ea8*/ 	.word	0x000000ff
        /*0eac*/ 	.word	0x00030860
        /*0eb0*/ 	.short	0x0100
        /*0eb2*/ 	.byte	0x08
	.zero		1


	//   ....[8]....
        /*0eb4*/ 	.word	0x000004f0
        /*0eb8*/ 	.word	0x000000ff
        /*0ebc*/ 	.word	0x00030858
        /*0ec0*/ 	.short	0x0100
        /*0ec2*/ 	.byte	0x08
	.zero		1


	//   ....[9]....
        /*0ec4*/ 	.word	0x00000500
        /*0ec8*/ 	.word	0x000000ff
        /*0ecc*/ 	.word	0x00030868
        /*0ed0*/ 	.short	0x0100
        /*0ed2*/ 	.byte	0x08
	.zero		1


	//   ....[10]....
        /*0ed4*/ 	.word	0x000005f0
        /*0ed8*/ 	.word	0x000000ff
        /*0edc*/ 	.word	0x00030870
        /*0ee0*/ 	.short	0x0100
        /*0ee2*/ 	.byte	0x06
	.zero		1


	//   ....[11]....
        /*0ee4*/ 	.word	0x00000600
        /*0ee8*/ 	.word	0x000000ff
        /*0eec*/ 	.word	0x00030880
        /*0ef0*/ 	.short	0x0100
        /*0ef2*/ 	.byte	0x06
	.zero		1


	//   ....[12]....
        /*0ef4*/ 	.word	0x00000610
        /*0ef8*/ 	.word	0x000000ff
        /*0efc*/ 	.word	0x00030878
        /*0f00*/ 	.short	0x0100
        /*0f02*/ 	.byte	0x06
	.zero		1


	//   ....[13]....
        /*0f04*/ 	.word	0x00000620
        /*0f08*/ 	.word	0x000000ff
        /*0f0c*/ 	.word	0x00030888
        /*0f10*/ 	.short	0x0100
        /*0f12*/ 	.byte	0x06
	.zero		1


	//   ....[14]....
        /*0f14*/ 	.word	0x00000750
        /*0f18*/ 	.word	0x000000ff
        /*0f1c*/ 	.word	0x00030890
        /*0f20*/ 	.short	0x0100
        /*0f22*/ 	.byte	0x08
	.zero		1


	//   ....[15]....
        /*0f24*/ 	.word	0x00000760
        /*0f28*/ 	.word	0x000000ff
        /*0f2c*/ 	.word	0x000308a0
        /*0f30*/ 	.short	0x0100
        /*0f32*/ 	.byte	0x08
	.zero		1


	//   ....[16]....
        /*0f34*/ 	.word	0x00000770
        /*0f38*/ 	.word	0x000000ff
        /*0f3c*/ 	.word	0x00030898
        /*0f40*/ 	.short	0x0100
        /*0f42*/ 	.byte	0x08
	.zero		1


	//   ....[17]....
        /*0f44*/ 	.word	0x00000780
        /*0f48*/ 	.word	0x000000ff
        /*0f4c*/ 	.word	0x000308a8
        /*0f50*/ 	.short	0x0100
        /*0f52*/ 	.byte	0x08
	.zero		1


	//   ....[18]....
        /*0f54*/ 	.word	0x000008b0
        /*0f58*/ 	.word	0x000000ff
        /*0f5c*/ 	.word	0x000308b0
        /*0f60*/ 	.short	0x0100
        /*0f62*/ 	.byte	0x08
	.zero		1


	//   ....[19]....
        /*0f64*/ 	.word	0x000008c0
        /*0f68*/ 	.word	0x000000ff
        /*0f6c*/ 	.word	0x000308c0
        /*0f70*/ 	.short	0x0100
        /*0f72*/ 	.byte	0x08
	.zero		1


	//   ....[20]....
        /*0f74*/ 	.word	0x000008d0
        /*0f78*/ 	.word	0x000000ff
        /*0f7c*/ 	.word	0x000308b8
        /*0f80*/ 	.short	0x0100
        /*0f82*/ 	.byte	0x08
	.zero		1


	//   ....[21]....
        /*0f84*/ 	.word	0x000008e0
        /*0f88*/ 	.word	0x000000ff
        /*0f8c*/ 	.word	0x000308c8
        /*0f90*/ 	.short	0x0100
        /*0f92*/ 	.byte	0x08
	.zero		1


	//   ....[22]....
        /*0f94*/ 	.word	0x00003aa0
        /*0f98*/ 	.word	0x00000056
        /*0f9c*/ 	.word	0x00030890
        /*0fa0*/ 	.short	0x010a
        /*0fa2*/ 	.byte	0x3f
	.zero		1


	//   ....[23]....
        /*0fa4*/ 	.word	0x00007080
        /*0fa8*/ 	.word	0x00000056
        /*0fac*/ 	.word	0x00030890
        /*0fb0*/ 	.short	0x010a
        /*0fb2*/ 	.byte	0x3f
	.zero		1


	//   ....[24]....
        /*0fb4*/ 	.word	0x00009f30
        /*0fb8*/ 	.word	0x00000056
        /*0fbc*/ 	.word	0x00030890
        /*0fc0*/ 	.short	0x010a
        /*0fc2*/ 	.byte	0x3f
	.zero		1


	//   ....[25]....
        /*0fc4*/ 	.word	0x0000a6d0
        /*0fc8*/ 	.word	0x0000000b
        /*0fcc*/ 	.word	0x00000000
        /*0fd0*/ 	.short	0x0101
        /*0fd2*/ 	.byte	0x3f
	.zero		1


	//   ....[26]....
        /*0fd4*/ 	.word	0x0000a710
        /*0fd8*/ 	.word	0x00000056
        /*0fdc*/ 	.word	0x000308b0
        /*0fe0*/ 	.short	0x010a
        /*0fe2*/ 	.byte	0x3f
	.zero		1


	//   ....[27]....
        /*0fe4*/ 	.word	0x0000ae00
        /*0fe8*/ 	.word	0x00000056
        /*0fec*/ 	.word	0x00000000
        /*0ff0*/ 	.short	0x0101
        /*0ff2*/ 	.byte	0x3f
	.zero		1


	//   ....[28]....
        /*0ff4*/ 	.word	0x0000b7b0
        /*0ff8*/ 	.word	0x00000002
        /*0ffc*/ 	.word	0x00030800
        /*1000*/ 	.short	0x010a
        /*1002*/ 	.byte	0x3f
	.zero		1


	//   ....[29]....
        /*1004*/ 	.word	0x0000b800
        /*1008*/ 	.word	0x00000002
        /*100c*/ 	.word	0x00030800
        /*1010*/ 	.short	0x010a
        /*1012*/ 	.byte	0x3f
	.zero		1


	//   ....[30]....
        /*1014*/ 	.word	0x0000cd80
        /*1018*/ 	.word	0x00000002
        /*101c*/ 	.word	0x00030800
        /*1020*/ 	.short	0x010a
        /*1022*/ 	.byte	0x3f
	.zero		1


	//   ....[31]....
        /*1024*/ 	.word	0x0000ff60
        /*1028*/ 	.word	0x00000002
        /*102c*/ 	.word	0x00030800
        /*1030*/ 	.short	0x010a
        /*1032*/ 	.byte	0x3f
	.zero		1


	//   ....[32]....
        /*1034*/ 	.word	0x00012a10
        /*1038*/ 	.word	0x00000008
        /*103c*/ 	.word	0x00030830
        /*1040*/ 	.short	0x010a
        /*1042*/ 	.byte	0x3f
	.zero		1


	//   ....[33]....
        /*1044*/ 	.word	0x00012a50
        /*1048*/ 	.word	0x00000008
        /*104c*/ 	.word	0x00030830
        /*1050*/ 	.short	0x010a
        /*1052*/ 	.byte	0x3f
	.zero		1


	//   ....[34]....
        /*1054*/ 	.word	0x00014800
        /*1058*/ 	.word	0x0000001d
        /*105c*/ 	.word	0x00000000
        /*1060*/ 	.short	0x0101
        /*1062*/ 	.byte	0x3f
	.zero		1


	//   ....[35]....
        /*1064*/ 	.word	0x00015450
        /*1068*/ 	.word	0x00000000
        /*106c*/ 	.word	0x00030830
        /*1070*/ 	.short	0x010a
        /*1072*/ 	.byte	0x3f
	.zero		1


	//   ....[36]....
        /*1074*/ 	.word	0x000154d0
        /*1078*/ 	.word	0x00000000
        /*107c*/ 	.word	0x00030830
        /*1080*/ 	.short	0x010a
        /*1082*/ 	.byte	0x3f
	.zero		1


	//   ....[37]....
        /*1084*/ 	.word	0x00016360
        /*1088*/ 	.word	0x0000000d
        /*108c*/ 	.word	0x00030850
        /*1090*/ 	.short	0x010a
        /*1092*/ 	.byte	0x3f
	.zero		1


	//   ....[38]....
        /*1094*/ 	.word	0x000163b0
        /*1098*/ 	.word	0x0000000d
        /*109c*/ 	.word	0x00030850
        /*10a0*/ 	.short	0x010a
        /*10a2*/ 	.byte	0x3f
	.zero		1


	//   ....[39]....
        /*10a4*/ 	.word	0x00016720
        /*10a8*/ 	.word	0x00000000
        /*10ac*/ 	.word	0x00000000
        /*10b0*/ 	.short	0x0101
        /*10b2*/ 	.byte	0x3f
	.zero		1


	//   ....[40]....
        /*10b4*/ 	.word	0x00018210
        /*10b8*/ 	.word	0x0000000d
        /*10bc*/ 	.word	0x00000000
        /*10c0*/ 	.short	0x0101
        /*10c2*/ 	.byte	0x3f
	.zero		1


	//   ....[41]....
        /*10c4*/ 	.word	0x000184e0
        /*10c8*/ 	.word	0x00000003
        /*10cc*/ 	.word	0x00030830
        /*10d0*/ 	.short	0x010a
        /*10d2*/ 	.byte	0x3f
	.zero		1


	//   ....[42]....
        /*10d4*/ 	.word	0x00018560
        /*10d8*/ 	.word	0x00000003
        /*10dc*/ 	.word	0x00030830
        /*10e0*/ 	.short	0x010a
        /*10e2*/ 	.byte	0x3f
	.zero		1


	//   ....[43]....
        /*10e4*/ 	.word	0x000193f0
        /*10e8*/ 	.word	0x0000000d
        /*10ec*/ 	.word	0x00030850
        /*10f0*/ 	.short	0x010a
        /*10f2*/ 	.byte	0x3f
	.zero		1


	//   ....[44]....
        /*10f4*/ 	.word	0x00019440
        /*10f8*/ 	.word	0x0000000d
        /*10fc*/ 	.word	0x00030850
        /*1100*/ 	.short	0x010a
        /*1102*/ 	.byte	0x3f
	.zero		1


	//   ....[45]....
        /*1104*/ 	.word	0x00019870
        /*1108*/ 	.word	0x00000000
        /*110c*/ 	.word	0x00000000
        /*1110*/ 	.short	0x0101
        /*1112*/ 	.byte	0x3f
	.zero		1


	//   ....[46]....
        /*1114*/ 	.word	0x0001ab60
        /*1118*/ 	.word	0x0000000d
        /*111c*/ 	.word	0x00000000
        /*1120*/ 	.short	0x0101
        /*1122*/ 	.byte	0x3f
	.zero		1


	//   ....[47]....
        /*1124*/ 	.word	0x0001b360
        /*1128*/ 	.word	0x0000000a
        /*112c*/ 	.word	0x00030850
        /*1130*/ 	.short	0x010a
        /*1132*/ 	.byte	0x3f
	.zero		1


	//   ....[48]....
        /*1134*/ 	.word	0x0001b400
        /*1138*/ 	.word	0x0000000a
        /*113c*/ 	.word	0x00030850
        /*1140*/ 	.short	0x010a
        /*1142*/ 	.byte	0x3f
	.zero		1


	//   ....[49]....
        /*1144*/ 	.word	0x0001b900
        /*1148*/ 	.word	0x00000003
        /*114c*/ 	.word	0x00000000
        /*1150*/ 	.short	0x0101
        /*1152*/ 	.byte	0x3f
	.zero		1


	//   ....[50]....
        /*1154*/ 	.word	0x0001d6b0
        /*1158*/ 	.word	0x00000000
        /*115c*/ 	.word	0x00000000
        /*1160*/ 	.short	0x0101
        /*1162*/ 	.byte	0x3f
	.zero		1


	//   ....[51]....
        /*1164*/ 	.word	0x0001de20
        /*1168*/ 	.word	0x00000004
        /*116c*/ 	.word	0x00000000
        /*1170*/ 	.short	0x0101
        /*1172*/ 	.byte	0x3f
	.zero		1


	//   ....[52]....
        /*1174*/ 	.word	0x000219b0
        /*1178*/ 	.word	0x00000016
        /*117c*/ 	.word	0x00030820
        /*1180*/ 	.short	0x010a
        /*1182*/ 	.byte	0x3f
	.zero		1


	//   ....[53]....
        /*1184*/ 	.word	0x00021a40
        /*1188*/ 	.word	0x0000000c
        /*118c*/ 	.word	0x000308a0
        /*1190*/ 	.short	0x010a
        /*1192*/ 	.byte	0x3f
	.zero		1


	//   ....[54]....
        /*1194*/ 	.word	0x00021e90
        /*1198*/ 	.word	0x0000000c
        /*119c*/ 	.word	0x000308c0
        /*11a0*/ 	.short	0x010a
        /*11a2*/ 	.byte	0x3f
	.zero		1


	//   ....[55]....
        /*11a4*/ 	.word	0x000223b0
        /*11a8*/ 	.word	0x0000000b
        /*11ac*/ 	.word	0x000308a0
        /*11b0*/ 	.short	0x010a
        /*11b2*/ 	.byte	0x3f
	.zero		1


	//   ....[56]....
        /*11b4*/ 	.word	0x000227f0
        /*11b8*/ 	.word	0x0000000b
        /*11bc*/ 	.word	0x000308c0
        /*11c0*/ 	.short	0x010a
        /*11c2*/ 	.byte	0x3f
	.zero		1


	//   ....[57]....
        /*11c4*/ 	.word	0x00023a00
        /*11c8*/ 	.word	0x00000007
        /*11cc*/ 	.word	0x00030840
        /*11d0*/ 	.short	0x010a
        /*11d2*/ 	.byte	0x3f
	.zero		1


	//   ....[58]....
        /*11d4*/ 	.word	0x000240a0
        /*11d8*/ 	.word	0x00000007
        /*11dc*/ 	.word	0x00030830
        /*11e0*/ 	.short	0x0107
        /*11e2*/ 	.byte	0x3f
	.zero		1


	//   ....[59]....
        /*11e4*/ 	.word	0x00024170
        /*11e8*/ 	.word	0x00000007
        /*11ec*/ 	.word	0x00030830
        /*11f0*/ 	.short	0x0101
        /*11f2*/ 	.byte	0x3f
	.zero		1


	//   ....[60]....
        /*11f4*/ 	.word	0x00024cc0
        /*11f8*/ 	.word	0x00000016
        /*11fc*/ 	.word	0x00030800
        /*1200*/ 	.short	0x0107
        /*1202*/ 	.byte	0x3f
	.zero		1


	//   ....[61]....
        /*1204*/ 	.word	0x00024dd0
        /*1208*/ 	.word	0x00000016
        /*120c*/ 	.word	0x00030800
        /*1210*/ 	.short	0x0101
        /*1212*/ 	.byte	0x3f
	.zero		1


	//   ....[62]....
        /*1214*/ 	.word	0x00024df0
        /*1218*/ 	.word	0x00000016
        /*121c*/ 	.word	0x00030820
        /*1220*/ 	.short	0x010a
        /*1222*/ 	.byte	0x3f
	.zero		1


	//   ....[63]....
        /*1224*/ 	.word	0x000251c0
        /*1228*/ 	.word	0x00000007
        /*122c*/ 	.word	0x00030840
        /*1230*/ 	.short	0x010a
        /*1232*/ 	.byte	0x3f
	.zero		1


	//   ....[64]....
        /*1234*/ 	.word	0x000256b0
        /*1238*/ 	.word	0x00000007
        /*123c*/ 	.word	0x00030830
        /*1240*/ 	.short	0x0107
        /*1242*/ 	.byte	0x3f
	.zero		1


	//   ....[65]....
        /*1244*/ 	.word	0x00025770
        /*1248*/ 	.word	0x00000007
        /*124c*/ 	.word	0x00030830
        /*1250*/ 	.short	0x0101
        /*1252*/ 	.byte	0x3f
	.zero		1


	//   ....[66]....
        /*1254*/ 	.word	0x000257d0
        /*1258*/ 	.word	0x00000006
        /*125c*/ 	.word	0x00030860
        /*1260*/ 	.short	0x010a
        /*1262*/ 	.byte	0x3f
	.zero		1


	//   ....[67]....
        /*1264*/ 	.word	0x00025d40
        /*1268*/ 	.word	0x00000006
        /*126c*/ 	.word	0x00030850
        /*1270*/ 	.short	0x0107
        /*1272*/ 	.byte	0x3f
	.zero		1


	//   ....[68]....
        /*1274*/ 	.word	0x00025e70
        /*1278*/ 	.word	0x00000006
        /*127c*/ 	.word	0x00030850
        /*1280*/ 	.short	0x0101
        /*1282*/ 	.byte	0x3f
	.zero		1


	//   ....[69]....
        /*1284*/ 	.word	0x00026090
        /*1288*/ 	.word	0x00000000
        /*128c*/ 	.word	0x00030860
        /*1290*/ 	.short	0x010a
        /*1292*/ 	.byte	0x3f
	.zero		1


	//   ....[70]....
        /*1294*/ 	.word	0x000265a0
        /*1298*/ 	.word	0x00000000
        /*129c*/ 	.word	0x00030850
        /*12a0*/ 	.short	0x0107
        /*12a2*/ 	.byte	0x3f
	.zero		1


	//   ....[71]....
        /*12a4*/ 	.word	0x00026660
        /*12a8*/ 	.word	0x00000000
        /*12ac*/ 	.word	0x00030850
        /*12b0*/ 	.short	0x0101
        /*12b2*/ 	.byte	0x3f
	.zero		1


	//   ....[72]....
        /*12b4*/ 	.word	0x000277c0
        /*12b8*/ 	.word	0x00000007
        /*12bc*/ 	.word	0x00030820
        /*12c0*/ 	.short	0x010a
        /*12c2*/ 	.byte	0x3f
	.zero		1


	//   ....[73]....
        /*12c4*/ 	.word	0x00027950
        /*12c8*/ 	.word	0x00000005
        /*12cc*/ 	.word	0x00030840
        /*12d0*/ 	.short	0x010a
        /*12d2*/ 	.byte	0x3f
	.zero		1


	//   ....[74]....
        /*12d4*/ 	.word	0x000279f0
        /*12d8*/ 	.word	0x00000003
        /*12dc*/ 	.word	0x00030840
        /*12e0*/ 	.short	0x010a
        /*12e2*/ 	.byte	0x3f
	.zero		1


	//   ....[75]....
        /*12e4*/ 	.word	0x00027a30
        /*12e8*/ 	.word	0x00000005
        /*12ec*/ 	.word	0x00030860
        /*12f0*/ 	.short	0x010a
        /*12f2*/ 	.byte	0x3f
	.zero		1


	//   ....[76]....
        /*12f4*/ 	.word	0x00027a70
        /*12f8*/ 	.word	0x00000003
        /*12fc*/ 	.word	0x00030860
        /*1300*/ 	.short	0x010a
        /*1302*/ 	.byte	0x3f
	.zero		1


	//   ....[77]....
        /*1304*/ 	.word	0x00027ad0
        /*1308*/ 	.word	0x00000056
        /*130c*/ 	.word	0x00030890
        /*1310*/ 	.short	0x010a
        /*1312*/ 	.byte	0x3f
	.zero		1


	//   ....[78]....
        /*1314*/ 	.word	0x00027d80
        /*1318*/ 	.word	0x00000056
        /*131c*/ 	.word	0x00030890
        /*1320*/ 	.short	0x010a
        /*1322*/ 	.byte	0x3f
	.zero		1


	//   ....[79]....
        /*1324*/ 	.word	0x00028030
        /*1328*/ 	.word	0x00000056
        /*132c*/ 	.word	0x00030890
        /*1330*/ 	.short	0x010a
        /*1332*/ 	.byte	0x3f
	.zero		1


	//   ....[80]....
        /*1334*/ 	.word	0x000282e0
        /*1338*/ 	.word	0x00000056
        /*133c*/ 	.word	0x000308b0
        /*1340*/ 	.short	0x010a
        /*1342*/ 	.byte	0x3f
	.zero		1


	//   ....[81]....
        /*1344*/ 	.word	0x000286d0
        /*1348*/ 	.word	0x00000002
        /*134c*/ 	.word	0x00030800
        /*1350*/ 	.short	0x010a
        /*1352*/ 	.byte	0x3f
	.zero		1


	//   ....[82]....
        /*1354*/ 	.word	0x00028ac0
        /*1358*/ 	.word	0x00000002
        /*135c*/ 	.word	0x00030800
        /*1360*/ 	.short	0x010a
        /*1362*/ 	.byte	0x3f
	.zero		1


	//   ....[83]....
        /*1364*/ 	.word	0x00028b10
        /*1368*/ 	.word	0x00000008
        /*136c*/ 	.word	0x00030830
        /*1370*/ 	.short	0x010a
        /*1372*/ 	.byte	0x3f
	.zero		1


	//   ....[84]....
        /*1374*/ 	.word	0x00028b60
        /*1378*/ 	.word	0x00000000
        /*137c*/ 	.word	0x00030830
        /*1380*/ 	.short	0x010a
        /*1382*/ 	.byte	0x3f
	.zero		1


	//   ....[85]....
        /*1384*/ 	.word	0x00028bb0
        /*1388*/ 	.word	0x0000000d
        /*138c*/ 	.word	0x00030850
        /*1390*/ 	.short	0x010a
        /*1392*/ 	.byte	0x3f
	.zero		1


	//   ....[86]....
        /*1394*/ 	.word	0x00028c00
        /*1398*/ 	.word	0x00000003
        /*139c*/ 	.word	0x00030830
        /*13a0*/ 	.short	0x010a
        /*13a2*/ 	.byte	0x3f
	.zero		1


	//   ....[87]....
        /*13a4*/ 	.word	0x00028c50
        /*13a8*/ 	.word	0x0000000d
        /*13ac*/ 	.word	0x00030850
        /*13b0*/ 	.short	0x010a
        /*13b2*/ 	.byte	0x3f
	.zero		1


	//   ....[88]....
        /*13b4*/ 	.word	0x00028ca0
        /*13b8*/ 	.word	0x0000000a
        /*13bc*/ 	.word	0x00030850
        /*13c0*/ 	.short	0x010a
        /*13c2*/ 	.byte	0x3f
	.zero		1


	//   ....[89]....
        /*13c4*/ 	.word	0x00028e40
        /*13c8*/ 	.word	0x00000016
        /*13cc*/ 	.word	0x00030820
        /*13d0*/ 	.short	0x010a
        /*13d2*/ 	.byte	0x3f
	.zero		1


	//   ....[90]....
        /*13d4*/ 	.word	0x00028e90
        /*13d8*/ 	.word	0x0000000c
        /*13dc*/ 	.word	0x000308a0
        /*13e0*/ 	.short	0x010a
        /*13e2*/ 	.byte	0x3f
	.zero		1


	//   ....[91]....
        /*13e4*/ 	.word	0x00028ee0
        /*13e8*/ 	.word	0x0000000c
        /*13ec*/ 	.word	0x000308c0
        /*13f0*/ 	.short	0x010a
        /*13f2*/ 	.byte	0x3f
	.zero		1


	//   ....[92]....
        /*13f4*/ 	.word	0x00028f30
        /*13f8*/ 	.word	0x0000000b
        /*13fc*/ 	.word	0x000308a0
        /*1400*/ 	.short	0x010a
        /*1402*/ 	.byte	0x3f
	.zero		1


	//   ....[93]....
        /*1404*/ 	.word	0x00028f80
        /*1408*/ 	.word	0x0000000b
        /*140c*/ 	.word	0x000308c0
        /*1410*/ 	.short	0x010a
        /*1412*/ 	.byte	0x3f
	.zero		1


	//   ....[94]....
        /*1414*/ 	.word	0x000290a0
        /*1418*/ 	.word	0x00000007
        /*141c*/ 	.word	0x00030840
        /*1420*/ 	.short	0x010a
        /*1422*/ 	.byte	0x3f
	.zero		1


	//   ....[95]....
        /*1424*/ 	.word	0x0002a430
        /*1428*/ 	.word	0x00000016
        /*142c*/ 	.word	0x00030820
        /*1430*/ 	.short	0x010a
        /*1432*/ 	.byte	0x3f
	.zero		1


	//   ....[96]....
        /*1434*/ 	.word	0x0002a480
        /*1438*/ 	.word	0x00000007
        /*143c*/ 	.word	0x00030840
        /*1440*/ 	.short	0x010a
        /*1442*/ 	.byte	0x3f
	.zero		1


	//   ....[97]....
        /*1444*/ 	.word	0x0002acc0
        /*1448*/ 	.word	0x00000006
        /*144c*/ 	.word	0x00030860
        /*1450*/ 	.short	0x010a
        /*1452*/ 	.byte	0x3f
	.zero		1


	//   ....[98]....
        /*1454*/ 	.word	0x0002b550
        /*1458*/ 	.word	0x00000000
        /*145c*/ 	.word	0x00030860
        /*1460*/ 	.short	0x010a
        /*1462*/ 	.byte	0x3f
	.zero		1


	//   ....[99]....
        /*1464*/ 	.word	0x0002c790
        /*1468*/ 	.word	0x00000007
        /*146c*/ 	.word	0x00030820
        /*1470*/ 	.short	0x010a
        /*1472*/ 	.byte	0x3f
	.zero		1


	//   ....[100]....
        /*1474*/ 	.word	0x0002c930
        /*1478*/ 	.word	0x00000005
        /*147c*/ 	.word	0x00030840
        /*1480*/ 	.short	0x010a
        /*1482*/ 	.byte	0x3f
	.zero		1


	//   ....[101]....
        /*1484*/ 	.word	0x0002c980
        /*1488*/ 	.word	0x00000003
        /*148c*/ 	.word	0x00030840
        /*1490*/ 	.short	0x010a
        /*1492*/ 	.byte	0x3f
	.zero		1


	//   ....[102]....
        /*1494*/ 	.word	0x0002c9d0
        /*1498*/ 	.word	0x00000005
        /*149c*/ 	.word	0x00030860
        /*14a0*/ 	.short	0x010a
        /*14a2*/ 	.byte	0x3f
	.zero		1


	//----- nvinfo : EIATTR_NUM_MBARRIERS
	.align		4
.L_827:
        /*14a4*/ 	.byte	0x03, 0x38
        /*14a6*/ 	.short	0x0016


	//----- nvinfo : EIATTR_EXIT_INSTR_OFFSETS
	.align		4
        /*14a8*/ 	.byte	0x04, 0x1c
        /*14aa*/ 	.short	(.L_829 - .L_828)


	//   ....[0]....
.L_828:
        /*14ac*/ 	.word	0x00027ac0


	//----- nvinfo : EIATTR_MAX_THREADS
	.align		4
.L_829:
        /*14b0*/ 	.byte	0x04, 0x05
        /*14b2*/ 	.short	(.L_831 - .L_830)
.L_830:
        /*14b4*/ 	.word	0x00000180
        /*14b8*/ 	.word	0x00000001
        /*14bc*/ 	.word	0x00000001


	//----- nvinfo : EIATTR_CRS_STACK_SIZE
	.align		4
.L_831:
        /*14c0*/ 	.byte	0x04, 0x1e
        /*14c2*/ 	.short	(.L_833 - .L_832)
.L_832:
        /*14c4*/ 	.word	0x00000000


	//----- nvinfo : EIATTR_CBANK_PARAM_SIZE
	.align		4
.L_833:
        /*14c8*/ 	.byte	0x03, 0x19
        /*14ca*/ 	.short	0x0af0


	//----- nvinfo : EIATTR_PARAM_CBANK
	.align		4
        /*14cc*/ 	.byte	0x04, 0x0a
        /*14ce*/ 	.short	(.L_835 - .L_834)
	.align		4
.L_834:
        /*14d0*/ 	.word	index@(.nv.constant0._ZN7cutlass13device_kernelIN5flash11enable_sm90INS1_16FlashAttnFwdSm90INS1_25CollectiveMainloopFwdSm90ILi2EN4cute5tupleIJNS5_1CILi1EEES8_S8_EEENS6_IJNS7_ILi128EEENS7_ILi96EEENS7_ILi192EEEEEELi192ENS_6half_tEfNS_4arch4Sm90ELb1ELb0ELb1ELb1ELb1ELb1ELb0ELb1ELb1ELb1ELb1ELb0EEENS1_21CollectiveEpilogueFwdINS6_IJSA_SC_SB_EEES9_SE_SG_Li256ELb1ELb1ELb1ELb0EEENS1_36VarlenDynamicPersistentTileSchedulerILi128ELi96ELi256ELi128ELb1ELb1ELb1ELb1ELb1ELb1EEEEEEEEEvNT_6ParamsE)
        /*14d4*/ 	.short	0x0210
        /*14d6*/ 	.short	0x0af0


	//----- nvinfo : EIATTR_SW_WAR
	.align		4
.L_835:
        /*14d8*/ 	.byte	0x04, 0x36
        /*14da*/ 	.short	(.L_837 - .L_836)
.L_836:
        /*14dc*/ 	.word	0x00000008
.L_837:


//--------------------- .nv.info._ZN7cutlass13device_kernelIN5flash11enable_sm90INS1_16FlashAttnFwdSm90INS1_25CollectiveMainloopFwdSm90ILi2EN4cute5tupleIJNS5_1CILi1EEES8_S8_EEENS6_IJNS7_ILi128EEESA_SA_EEELi128ENS_6half_tEfNS_4arch4Sm90ELb0ELb0ELb1ELb0ELb1ELb0ELb0ELb1ELb1ELb1ELb1ELb0EEENS1_21CollectiveEpilogueFwdISB_S9_SC_SE_Li256ELb0ELb1ELb1ELb0EEENS1_19SingleTileSchedulerILb0ELb1ELb1ELi128EEEEEEEEEvNT_6ParamsE --------------------------
	.section	.nv.info._ZN7cutlass13device_kernelIN5flash11enable_sm90INS1_16FlashAttnFwdSm90INS1_25CollectiveMainloopFwdSm90ILi2EN4cute5tupleIJNS5_1CILi1EEES8_S8_EEENS6_IJNS7_ILi128EEESA_SA_EEELi128ENS_6half_tEfNS_4arch4Sm90ELb0ELb0ELb1ELb0ELb1ELb0ELb0ELb1ELb1ELb1ELb1ELb0EEENS1_21CollectiveEpilogueFwdISB_S9_SC_SE_Li256ELb0ELb1ELb1ELb0EEENS1_19SingleTileSchedulerILb0ELb1ELb1ELi128EEEEEEEEEvNT_6ParamsE,"",@"SHT_CUDA_INFO"
	.sectionflags	@""
	.align	4


	//----- nvinfo : EIATTR_CUDA_API_VERSION
	.align		4
        /*0000*/ 	.byte	0x04, 0x37
        /*0002*/ 	.short	(.L_839 - .L_838)
.L_838:
        /*0004*/ 	.word	0x00000082


	//----- nvinfo : EIATTR_KPARAM_INFO
	.align		4
.L_839:
        /*0008*/ 	.byte	0x04, 0x17
        /*000a*/ 	.short	(.L_841 - .L_840)
.L_840:
        /*000c*/ 	.word	0x00000000
        /*0010*/ 	.short	0x0000
        /*0012*/ 	.short	0x0070
        /*0014*/ 	.byte	0x00, 0xf0, 0x01, 0x28


	//----- nvinfo : EIATTR_SPARSE_MMA_MASK
	.align		4
.L_841:
        /*0018*/ 	.byte	0x03, 0x50
        /*001a*/ 	.short	0x0000


	//----- nvinfo : EIATTR_MAXREG_COUNT
	.align		4
        /*001c*/ 	.byte	0x03, 0x1b
        /*001e*/ 	.short	0x00a8


	//----- nvinfo : EIATTR_NUM_BARRIERS
	.align		4
        /*0020*/ 	.byte	0x02, 0x4c
        /*0022*/ 	.byte	0x10
	.zero		1


	//----- nvinfo : EIATTR_EXTERNS
	.align		4
        /*0024*/ 	.byte	0x04, 0x0f
        /*0026*/ 	.short	(.L_843 - .L_842)


	//   ....[0]....
	.align		4
.L_842:
        /*0028*/ 	.word	index@(__assertfail)


	//----- nvinfo : EIATTR_MERCURY_ISA_VERSION
	.align		4
.L_843:
        /*002c*/ 	.byte	0x03, 0x5f
        /*002e*/ 	.short	0x0101


	//----- nvinfo : EIATTR_INT_WARP_WIDE_INSTR_OFFSETS
	.align		4
        /*0030*/ 	.byte	0x04, 0x31
        /*0032*/ 	.short	(.L_845 - .L_844)


	//   ....[0]....
.L_844:
        /*0034*/ 	.word	0x000000b0


	//   ....[1]....
        /*0038*/ 	.word	0x000000c0


	//   ....[2]....
        /*003c*/ 	.word	0x00000160


	//----- nvinfo : EIATTR_COOP_GROUP_MASK_REGIDS
	.align		4
.L_845:
        /*0040*/ 	.byte	0x04, 0x29
        /*0042*/ 	.short	(.L_847 - .L_846)


	//   ....[0]....
.L_846:
        /*0044*/ 	.word	0xffffffff


	//   ....[1]....
        /*0048*/ 	.word	0xffffffff


	//   ....[2]....
        /*004c*/ 	.word	0xffffffff


	//   ....[3]....
        /*0050*/ 	.word	0xffffffff


	//   ....[4]....
        /*0054*/ 	.word	0xffffffff


	//   ....[5]....
        /*0058*/ 	.word	0xffffffff


	//   ....[6]....
        /*005c*/ 	.word	0xffffffff


	//   ....[7]....
        /*0060*/ 	.word	0xffffffff


	//   ....[8]....
        /*0064*/ 	.word	0xffffffff


	//   ....[9]....
        /*0068*/ 	.word	0xffffffff


	//   ....[10]....
        /*006c*/ 	.word	0xffffffff


	//   ....[11]....
        /*0070*/ 	.word	0xffffffff


	//   ....[12]....
        /*0074*/ 	.word	0xffffffff


	//   ....[13]....
        /*0078*/ 	.word	0xffffffff


	//   ....[14]....
        /*007c*/ 	.word	0xffffffff


	//   ....[15]....
        /*0080*/ 	.word	0xffffffff


	//   ....[16]....
        /*0084*/ 	.word	0xffffffff


	//   ....[17]....
        /*0088*/ 	.word	0xffffffff


	//   ....[18]....
        /*008c*/ 	.word	0xffffffff


	//   ....[19]....
        /*0090*/ 	.word	0xffffffff


	//   ....[20]....
        /*0094*/ 	.word	0xffffffff


	//   ....[21]....
        /*0098*/ 	.word	0xffffffff


	//   ....[22]....
        /*009c*/ 	.word	0xffffffff


	//   ....[23]....
        /*00a0*/ 	.word	0xffffffff


	//   ....[24]....
        /*00a4*/ 	.word	0xffffffff


	//   ....[25]....
        /*00a8*/ 	.word	0xffffffff


	//   ....[26]....
        /*00ac*/ 	.word	0xffffffff


	//   ....[27]....
        /*00b0*/ 	.word	0xffffffff


	//   ....[28]....
        /*00b4*/ 	.word	0xffffffff


	//   ....[29]....
        /*00b8*/ 	.word	0xffffffff


	//   ....[30]....
        /*00bc*/ 	.word	0xffffffff


	//   ....[31]....
        /*00c0*/ 	.word	0xffffffff


	//   ....[32]....
        /*00c4*/ 	.word	0xffffffff


	//   ....[33]....
        /*00c8*/ 	.word	0xffffffff


	//   ....[34]....
        /*00cc*/ 	.word	0xffffffff


	//   ....[35]....
        /*00d0*/ 	.word	0xffffffff


	//   ....[36]....
        /*00d4*/ 	.word	0xffffffff


	//   ....[37]....
        /*00d8*/ 	.word	0xffffffff


	//   ....[38]....
        /*00dc*/ 	.word	0xffffffff


	//   ....[39]....
        /*00e0*/ 	.word	0xffffffff


	//   ....[40]....
        /*00e4*/ 	.word	0xffffffff


	//   ....[41]....
        /*00e8*/ 	.word	0xffffffff


	//   ....[42]....
        /*00ec*/ 	.word	0xffffffff


	//   ....[43]....
        /*00f0*/ 	.word	0xffffffff


	//   ....[44]....
        /*00f4*/ 	.word	0xffffffff


	//   ....[45]....
        /*00f8*/ 	.word	0xffffffff


	//   ....[46]....
        /*00fc*/ 	.word	0xffffffff


	//   ....[47]....
        /*0100*/ 	.word	0xffffffff


	//   ....[48]....
        /*0104*/ 	.word	0xffffffff


	//   ....[49]....
        /*0108*/ 	.word	0xffffffff


	//   ....[50]....
        /*010c*/ 	.word	0xffffffff


	//   ....[51]....
        /*0110*/ 	.word	0xffffffff


	//   ....[52]....
        /*0114*/ 	.word	0xffffffff


	//   ....[53]....
        /*0118*/ 	.word	0xffffffff


	//   ....[54]....
        /*011c*/ 	.word	0xffffffff


	//   ....[55]....
        /*0120*/ 	.word	0xffffffff


	//   ....[56]....
        /*0124*/ 	.word	0xffffffff


	//   ....[57]....
        /*0128*/ 	.word	0xffffffff


	//   ....[58]....
        /*012c*/ 	.word	0xffffffff


	//   ....[59]....
        /*0130*/ 	.word	0xffffffff


	//   ....[60]....
        /*0134*/ 	.word	0xffffffff


	//   ....[61]....
        /*0138*/ 	.word	0xffffffff


	//   ....[62]....
        /*013c*/ 	.word	0xffffffff


	//   ....[63]....
        /*0140*/ 	.word	0xffffffff


	//   ....[64]....
        /*0144*/ 	.word	0xffffffff


	//   ....[65]....
        /*0148*/ 	.word	0xffffffff


	//   ....[66]....
        /*014c*/ 	.word	0xffffffff


	//   ....[67]....
        /*0150*/ 	.word	0xffffffff


	//   ....[68]....
        /*0154*/ 	.word	0xffffffff


	//   ....[69]....
        /*0158*/ 	.word	0xffffffff


	//   ....[70]....
        /*015c*/ 	.word	0xffffffff


	//   ....[71]....
        /*0160*/ 	.word	0xffffffff


	//   ....[72]....
        /*0164*/ 	.word	0xffffffff


	//   ....[73]....
        /*0168*/ 	.word	0xffffffff


	//   ....[74]....
        /*016c*/ 	.word	0xffffffff


	//   ....[75]....
        /*0170*/ 	.word	0xffffffff


	//   ....[76]....
        /*0174*/ 	.word	0xffffffff


	//   ....[77]....
        /*0178*/ 	.word	0xffffffff


	//   ....[78]....
        /*017c*/ 	.word	0xffffffff


	//   ....[79]....
        /*0180*/ 	.word	0xffffffff


	//   ....[80]....
        /*0184*/ 	.word	0xffffffff


	//   ....[81]....
        /*0188*/ 	.word	0xffffffff


	//   ....[82]....
        /*018c*/ 	.word	0xffffffff


	//   ....[83]....
        /*0190*/ 	.word	0xffffffff


	//   ....[84]....
        /*0194*/ 	.word	0xffffffff


	//   ....[85]....
        /*0198*/ 	.word	0xffffffff


	//   ....[86]....
        /*019c*/ 	.word	0xffffffff


	//   ....[87]....
        /*01a0*/ 	.word	0xffffffff


	//   ....[88]....
        /*01a4*/ 	.word	0xffffffff


	//   ....[89]....
        /*01a8*/ 	.word	0xffffffff


	//   ....[90]....
        /*01ac*/ 	.word	0xffffffff


	//   ....[91]....
        /*01b0*/ 	.word	0xffffffff


	//   ....[92]....
        /*01b4*/ 	.word	0xffffffff


	//   ....[93]....
        /*01b8*/ 	.word	0xffffffff


	//   ....[94]....
        /*01bc*/ 	.word	0xffffffff


	//   ....[95]....
        /*01c0*/ 	.word	0xffffffff


	//   ....[96]....
        /*01c4*/ 	.word	0xffffffff


	//   ....[97]....
        /*01c8*/ 	.word	0xffffffff


	//   ....[98]....
        /*01cc*/ 	.word	0xffffffff


	//   ....[99]....
        /*01d0*/ 	.word	0xffffffff


	//   ....[100]....
        /*01d4*/ 	.word	0xffffffff


	//   ....[101]....
        /*01d8*/ 	.word	0xffffffff


	//   ....[102]....
        /*01dc*/ 	.word	0xffffffff


	//   ....[103]....
        /*01e0*/ 	.word	0xffffffff


	//   ....[104]....
        /*01e4*/ 	.word	0xffffffff


	//   ....[105]....
        /*01e8*/ 	.word	0xffffffff


	//   ....[106]....
        /*01ec*/ 	.word	0xffffffff


	//   ....[107]....
        /*01f0*/ 	.word	0xffffffff


	//   ....[108]....
        /*01f4*/ 	.word	0xffffffff


	//   ....[109]....
        /*01f8*/ 	.word	0x0500000f


	//   ....[110]....
        /*01fc*/ 	.word	0x0500000f


	//   ....[111]....
        /*0200*/ 	.word	0x0500000f


	//   ....[112]....
        /*0204*/ 	.word	0x0500000f


	//   ....[113]....
        /*0208*/ 	.word	0x0500000f


	//   ....[114]....
        /*020c*/ 	.word	0x0500000f


	//   ....[115]....
        /*0210*/ 	.word	0x0500000f


	//   ....[116]....
        /*0214*/ 	.word	0x0500000f


	//   ....[117]....
        /*0218*/ 	.word	0x0500000f


	//   ....[118]....
        /*021c*/ 	.word	0x0500000f


	//   ....[119]....
        /*0220*/ 	.word	0x0500000f


	//   ....[120]....
        /*0224*/ 	.word	0x0500000f


	//   ....[121]....
        /*0228*/ 	.word	0x0500000f


	//   ....[122]....
        /*022c*/ 	.word	0x0500000f


	//   ....[123]....
        /*0230*/ 	.word	0x0500000f


	//   ....[124]....
        /*0234*/ 	.word	0x0500000f


	//   ....[125]....
        /*0238*/ 	.word	0x0500000f


	//   ....[126]....
        /*023c*/ 	.word	0x0500000f


	//   ....[127]....
        /*0240*/ 	.word	0x0500000f


	//   ....[128]....
        /*0244*/ 	.word	0x0500000f


	//   ....[129]....
        /*0248*/ 	.word	0x0500000f


	//   ....[130]....
        /*024c*/ 	.word	0x0500000f


	//   ....[131]....
        /*0250*/ 	.word	0x0500000f


	//   ....[132]....
        /*0254*/ 	.word	0x0500000f


	//   ....[133]....
        /*0258*/ 	.word	0x0500000f


	//   ....[134]....
        /*025c*/ 	.word	0x0500000f


	//   ....[135]....
        /*0260*/ 	.word	0x0500000f


	//   ....[136]....
        /*0264*/ 	.word	0x0500000f


	//   ....[137]....
        /*0268*/ 	.word	0x0500000f


	//   ....[138]....
        /*026c*/ 	.word	0x0500000f


	//   ....[139]....
        /*0270*/ 	.word	0x0500000f


	//   ....[140]....
        /*0274*/ 	.word	0x0500000f


	//   ....[141]....
        /*0278*/ 	.word	0x0500000f


	//   ....[142]....
        /*027c*/ 	.word	0x0500000f


	//   ....[143]....
        /*0280*/ 	.word	0x0500000f


	//   ....[144]....
        /*0284*/ 	.word	0x0500000f


	//   ....[145]....
        /*0288*/ 	.word	0x0500000f


	//   ....[146]....
        /*028c*/ 	.word	0x0500000f


	//   ....[147]....
        /*0290*/ 	.word	0x0500000f


	//   ....[148]....
        /*0294*/ 	.word	0x0500000f


	//   ....[149]....
        /*0298*/ 	.word	0x0500000f


	//   ....[150]....
        /*029c*/ 	.word	0x0500000f


	//   ....[151]....
        /*02a0*/ 	.word	0x0500000f


	//   ....[152]....
        /*02a4*/ 	.word	0x0500000f


	//   ....[153]....
        /*02a8*/ 	.word	0x0500000f


	//   ....[154]....
        /*02ac*/ 	.word	0x0500000f


	//   ....[155]....
        /*02b0*/ 	.word	0x0500000f


	//   ....[156]....
        /*02b4*/ 	.word	0x0500000f


	//   ....[157]....
        /*02b8*/ 	.word	0x0500000f


	//   ....[158]....
        /*02bc*/ 	.word	0x0500000f


	//   ....[159]....
        /*02c0*/ 	.word	0x0500000f


	//   ....[160]....
        /*02c4*/ 	.word	0x0500000f


	//   ....[161]....
        /*02c8*/ 	.word	0x0500000f


	//   ....[162]....
        /*02cc*/ 	.word	0x0500000f


	//   ....[163]....
        /*02d0*/ 	.word	0x0500000f


	//   ....[164]....
        /*02d4*/ 	.word	0x0500000f


	//   ....[165]....
        /*02d8*/ 	.word	0x0500000f


	//   ....[166]....
        /*02dc*/ 	.word	0x0500000f


	//   ....[167]....
        /*02e0*/ 	.word	0x0500000f


	//   ....[168]....
        /*02e4*/ 	.word	0x0500000f


	//   ....[169]....
        /*02e8*/ 	.word	0x0500000f


	//   ....[170]....
        /*02ec*/ 	.word	0x0500000f


	//   ....[171]....
        /*02f0*/ 	.word	0x0500000f


	//   ....[172]....
        /*02f4*/ 	.word	0x0500000f


	//   ....[173]....
        /*02f8*/ 	.word	0x0500000f


	//   ....[174]....
        /*02fc*/ 	.word	0x0500000f


	//   ....[175]....
        /*0300*/ 	.word	0x0500000f


	//   ....[176]....
        /*0304*/ 	.word	0x0500000f


	//   ....[177]....
        /*0308*/ 	.word	0x0500000f


	//   ....[178]....
        /*030c*/ 	.word	0x0500000f


	//   ....[179]....
        /*0310*/ 	.word	0x0500000f


	//   ....[180]....
        /*0314*/ 	.word	0x0500000f


	//   ....[181]....
        /*0318*/ 	.word	0x0500000f


	//   ....[182]....
        /*031c*/ 	.word	0x0500000f


	//   ....[183]....
        /*0320*/ 	.word	0x0500000f


	//   ....[184]....
        /*0324*/ 	.word	0x0500000f


	//   ....[185]....
        /*0328*/ 	.word	0x0500000f


	//   ....[186]....
        /*032c*/ 	.word	0x0500000f


	//   ....[187]....
        /*0330*/ 	.word	0x0500000f


	//   ....[188]....
        /*0334*/ 	.word	0x0500000f


	//   ....[189]....
        /*0338*/ 	.word	0x0500000f


	//   ....[190]....
        /*033c*/ 	.word	0x0500000f


	//----- nvinfo : EIATTR_COOP_GROUP_INSTR_OFFSETS
	.align		4
.L_847:
        /*0340*/ 	.byte	0x04, 0x28
        /*0342*/ 	.short	(.L_849 - .L_848)


	//   ....[0]....
.L_848:
        /*0344*/ 	.word	0x00000070


	//   ....[1]....
        /*0348*/ 	.word	0x00000080


	//   ....[2]....
        /*034c*/ 	.word	0x000002c0


	//   ....[3]....
        /*0350*/ 	.word	0x00000420


	//   ....[4]....
        /*0354*/ 	.word	0x00000540


	//   ....[5]....
        /*0358*/ 	.word	0x000006a0


	//   ....[6]....
        /*035c*/ 	.word	0x00000fd0


	//   ....[7]....
        /*0360*/ 	.word	0x000029a0


	//   ....[8]....
        /*0364*/ 	.word	0x00002a20


	//   ....[9]....
        /*0368*/ 	.word	0x00003070


	//   ....[10]....
        /*036c*/ 	.word	0x000030d0


	//   ....[11]....
        /*0370*/ 	.word	0x00005380


	//   ....[12]....
        /*0374*/ 	.word	0x000053b0


	//   ....[13]....
        /*0378*/ 	.word	0x000053e0


	//   ....[14]....
        /*037c*/ 	.word	0x000053f0


	//   ....[15]....
        /*0380*/ 	.word	0x000068a0


	//   ....[16]....
        /*0384*/ 	.word	0x000068d0


	//   ....[17]....
        /*0388*/ 	.word	0x00006990


	//   ....[18]....
        /*038c*/ 	.word	0x000069a0


	//   ....[19]....
        /*0390*/ 	.word	0x00007940


	//   ....[20]....
        /*0394*/ 	.word	0x00007980


	//   ....[21]....
        /*0398*/ 	.word	0x000079b0


	//   ....[22]....
        /*039c*/ 	.word	0x000079f0


	//   ....[23]....
        /*03a0*/ 	.word	0x00007a00


	//   ....[24]....
        /*03a4*/ 	.word	0x00007a30


	//   ....[25]....
        /*03a8*/ 	.word	0x00008090


	//   ....[26]....
        /*03ac*/ 	.word	0x000080a0


	//   ....[27]....
        /*03b0*/ 	.word	0x00008ad0


	//   ....[28]....
        /*03b4*/ 	.word	0x00009bb0


	//   ....[29]....
        /*03b8*/ 	.word	0x00009be0


	//   ....[30]....
        /*03bc*/ 	.word	0x00009bf0


	//   ....[31]....
        /*03c0*/ 	.word	0x00009c00


	//   ....[32]....
        /*03c4*/ 	.word	0x00009c10


	//   ....[33]....
        /*03c8*/ 	.word	0x00009c20


	//   ....[34]....
        /*03cc*/ 	.word	0x00009c30


	//   ....[35]....
        /*03d0*/ 	.word	0x00009c50


	//   ....[36]....
        /*03d4*/ 	.word	0x00009cc0


	//   ....[37]....
        /*03d8*/ 	.word	0x00009d50


	//   ....[38]....
        /*03dc*/ 	.word	0x00009da0


	//   ....[39]....
        /*03e0*/ 	.word	0x00009db0


	//   ....[40]....
        /*03e4*/ 	.word	0x00009de0


	//   ....[41]....
        /*03e8*/ 	.word	0x00009e30


	//   ....[42]....
        /*03ec*/ 	.word	0x00009e70


	//   ....[43]....
        /*03f0*/ 	.word	0x00009f40


	//   ....[44]....
        /*03f4*/ 	.word	0x0000a500


	//   ....[45]....
        /*03f8*/ 	.word	0x0000a530


	//   ....[46]....
        /*03fc*/ 	.word	0x0000a560


	//   ....[47]....
        /*0400*/ 	.word	0x0000a590


	//   ....[48]....
        /*0404*/ 	.word	0x0000a5a0


	//   ....[49]....
        /*0408*/ 	.word	0x0000a630


	//   ....[50]....
        /*040c*/ 	.word	0x0000a650


	//   ....[51]....
        /*0410*/ 	.word	0x0000a660


	//   ....[52]....
        /*0414*/ 	.word	0x0000a740


	//   ....[53]....
        /*0418*/ 	.word	0x0000a760


	//   ....[54]....
        /*041c*/ 	.word	0x0000a770


	//   ....[55]....
        /*0420*/ 	.word	0x0000a7c0


	//   ....[56]....
        /*0424*/ 	.word	0x0000a850


	//   ....[57]....
        /*0428*/ 	.word	0x0000a880


	//   ....[58]....
        /*042c*/ 	.word	0x0000a890


	//   ....[59]....
        /*0430*/ 	.word	0x0000a8a0


	//   ....[60]....
        /*0434*/ 	.word	0x0000afd0


	//   ....[61]....
        /*0438*/ 	.word	0x0000b000


	//   ....[62]....
        /*043c*/ 	.word	0x0000b010


	//   ....[63]....
        /*0440*/ 	.word	0x0000b020


	//   ....[64]....
        /*0444*/ 	.word	0x0000b050


	//   ....[65]....
        /*0448*/ 	.word	0x0000b090


	//   ....[66]....
        /*044c*/ 	.word	0x0000b0a0


	//   ....[67]....
        /*0450*/ 	.word	0x0000b0c0


	//   ....[68]....
        /*0454*/ 	.word	0x0000b120


	//   ....[69]....
        /*0458*/ 	.word	0x0000b140


	//   ....[70]....
        /*045c*/ 	.word	0x0000b150


	//   ....[71]....
        /*0460*/ 	.word	0x0000b1b0


	//   ....[72]....
        /*0464*/ 	.word	0x0000b1d0


	//   ....[73]....
        /*0468*/ 	.word	0x0000b1e0


	//   ....[74]....
        /*046c*/ 	.word	0x0000b210


	//   ....[75]....
        /*0470*/ 	.word	0x0000b220


	//   ....[76]....
        /*0474*/ 	.word	0x0000b4a0


	//   ....[77]....
        /*0478*/ 	.word	0x0000b4c0


	//   ....[78]....
        /*047c*/ 	.word	0x0000b4d0


	//   ....[79]....
        /*0480*/ 	.word	0x0000b4f0


	//   ....[80]....
        /*0484*/ 	.word	0x0000b560


	//   ....[81]....
        /*0488*/ 	.word	0x0000b590


	//   ....[82]....
        /*048c*/ 	.word	0x0000b5e0


	//   ....[83]....
        /*0490*/ 	.word	0x0000b610


	//   ....[84]....
        /*0494*/ 	.word	0x0000b660


	//   ....[85]....
        /*0498*/ 	.word	0x0000b690


	//   ....[86]....
        /*049c*/ 	.word	0x0000b6e0


	//   ....[87]....
        /*04a0*/ 	.word	0x0000b710


	//   ....[88]....
        /*04a4*/ 	.word	0x0000b760


	//   ....[89]....
        /*04a8*/ 	.word	0x0000b790


	//   ....[90]....
        /*04ac*/ 	.word	0x0000b7e0


	//   ....[91]....
        /*04b0*/ 	.word	0x0000b810


	//   ....[92]....
        /*04b4*/ 	.word	0x0000bc70


	//   ....[93]....
        /*04b8*/ 	.word	0x0000bca0


	//   ....[94]....
        /*04bc*/ 	.word	0x0000bcd0


	//   ....[95]....
        /*04c0*/ 	.word	0x0000bd00


	//   ....[96]....
        /*04c4*/ 	.word	0x0000bd30


	//   ....[97]....
        /*04c8*/ 	.word	0x0000bd40


	//   ....[98]....
        /*04cc*/ 	.word	0x0000bd60


	//   ....[99]....
        /*04d0*/ 	.word	0x0000bd80


	//   ....[100]....
        /*04d4*/ 	.word	0x0000bda0


	//   ....[101]....
        /*04d8*/ 	.word	0x0000bdd0


	//   ....[102]....
        /*04dc*/ 	.word	0x0000be50


	//   ....[103]....
        /*04e0*/ 	.word	0x0000be70


	//   ....[104]....
        /*04e4*/ 	.word	0x0000be90


	//   ....[105]....
        /*04e8*/ 	.word	0x0000bec0


	//   ....[106]....
        /*04ec*/ 	.word	0x0000c090


	//   ....[107]....
        /*04f0*/ 	.word	0x0000c0a0


	//   ....[108]....
        /*04f4*/ 	.word	0x0000c300


	//   ....[109]....
        /*04f8*/ 	.word	0x0000c7a0


	//   ....[110]....
        /*04fc*/ 	.word	0x0000c890


	//   ....[111]....
        /*0500*/ 	.word	0x0000c930


	//   ....[112]....
        /*0504*/ 	.word	0x0000c990


	//   ....[113]....
        /*0508*/ 	.word	0x0000ca60


	//   ....[114]....
        /*050c*/ 	.word	0x0000cad0


	//   ....[115]....
        /*0510*/ 	.word	0x0000cba0


	//   ....[116]....
        /*0514*/ 	.word	0x0000cc10


	//   ....[117]....
        /*0518*/ 	.word	0x0000ccf0


	//   ....[118]....
        /*051c*/ 	.word	0x0000cd70


	//   ....[119]....
        /*0520*/ 	.word	0x0000ce30


	//   ....[120]....
        /*0524*/ 	.word	0x0000cea0


	//   ....[121]....
        /*0528*/ 	.word	0x0000cf80


	//   ....[122]....
        /*052c*/ 	.word	0x0000d000


	//   ....[123]....
        /*0530*/ 	.word	0x0000d0d0


	//   ....[124]....
        /*0534*/ 	.word	0x0000d150


	//   ....[125]....
        /*0538*/ 	.word	0x0000d200


	//   ....[126]....
        /*053c*/ 	.word	0x0000d290


	//   ....[127]....
        /*0540*/ 	.word	0x0000d2f0


	//   ....[128]....
        /*0544*/ 	.word	0x0000d390


	//   ....[129]....
        /*0548*/ 	.word	0x0000d450


	//   ....[130]....
        /*054c*/ 	.word	0x0000d4d0


	//   ....[131]....
        /*0550*/ 	.word	0x0000d5c0


	//   ....[132]....
        /*0554*/ 	.word	0x0000d620


	//   ....[133]....
        /*0558*/ 	.word	0x0000d6e0


	//   ....[134]....
        /*055c*/ 	.word	0x0000d760


	//   ....[135]....
        /*0560*/ 	.word	0x0000d830


	//   ....[136]....
        /*0564*/ 	.word	0x0000d8b0


	//   ....[137]....
        /*0568*/ 	.word	0x0000d980


	//   ....[138]....
        /*056c*/ 	.word	0x0000d9f0


	//   ....[139]....
        /*0570*/ 	.word	0x0000dac0


	//   ....[140]....
        /*0574*/ 	.word	0x0000db30


	//   ....[141]....
        /*0578*/ 	.word	0x0000dbe0


	//   ....[142]....
        /*057c*/ 	.word	0x0000dd20


	//   ....[143]....
        /*0580*/ 	.word	0x0000ddd0


	//   ....[144]....
        /*0584*/ 	.word	0x0000dea0


	//   ....[145]....
        /*0588*/ 	.word	0x0000def0


	//   ....[146]....
        /*058c*/ 	.word	0x0000dfd0


	//   ....[147]....
        /*0590*/ 	.word	0x0000e020


	//   ....[148]....
        /*0594*/ 	.word	0x0000e0f0


	//   ....[149]....
        /*0598*/ 	.word	0x0000e140


	//   ....[150]....
        /*059c*/ 	.word	0x0000e220


	//   ....[151]....
        /*05a0*/ 	.word	0x0000e270


	//   ....[152]....
        /*05a4*/ 	.word	0x0000e350


	//   ....[153]....
        /*05a8*/ 	.word	0x0000e3a0


	//   ....[154]....
        /*05ac*/ 	.word	0x0000e470


	//   ....[155]....
        /*05b0*/ 	.word	0x0000e4c0


	//   ....[156]....
        /*05b4*/ 	.word	0x0000e5a0


	//   ....[157]....
        /*05b8*/ 	.word	0x0000e5f0


	//   ....[158]....
        /*05bc*/ 	.word	0x0000e6e0


	//   ....[159]....
        /*05c0*/ 	.word	0x0000e780


	//   ....[160]....
        /*05c4*/ 	.word	0x0000e7e0


	//   ....[161]....
        /*05c8*/ 	.word	0x0000e8a0


	//   ....[162]....
        /*05cc*/ 	.word	0x0000e940


	//   ....[163]....
        /*05d0*/ 	.word	0x0000ea00


	//   ....[164]....
        /*05d4*/ 	.word	0x0000eaa0


	//   ....[165]....
        /*05d8*/ 	.word	0x0000eb60


	//   ....[166]....
        /*05dc*/ 	.word	0x0000ec00


	//   ....[167]....
        /*05e0*/ 	.word	0x0000ecc0


	//   ....[168]....
        /*05e4*/ 	.word	0x0000ed60


	//   ....[169]....
        /*05e8*/ 	.word	0x0000ee20


	//   ....[170]....
        /*05ec*/ 	.word	0x0000eec0


	//   ....[171]....
        /*05f0*/ 	.word	0x0000ef80


	//   ....[172]....
        /*05f4*/ 	.word	0x0000f020


	//   ....[173]....
        /*05f8*/ 	.word	0x0000f0e0


	//   ....[174]....
        /*05fc*/ 	.word	0x0000f200


	//   ....[175]....
        /*0600*/ 	.word	0x0000f2a0


	//   ....[176]....
        /*0604*/ 	.word	0x0000f350


	//   ....[177]....
        /*0608*/ 	.word	0x0000f420


	//   ....[178]....
        /*060c*/ 	.word	0x0000f490


	//   ....[179]....
        /*0610*/ 	.word	0x0000f560


	//   ....[180]....
        /*0614*/ 	.word	0x0000f5d0


	//   ....[181]....
        /*0618*/ 	.word	0x0000f6b0


	//   ....[182]....
        /*061c*/ 	.word	0x0000f730


	//   ....[183]....
        /*0620*/ 	.word	0x0000f810


	//   ....[184]....
        /*0624*/ 	.word	0x0000f880


	//   ....[185]....
        /*0628*/ 	.word	0x0000f960


	//   ....[186]....
        /*062c*/ 	.word	0x0000f9d0


	//   ....[187]....
        /*0630*/ 	.word	0x0000faa0


	//   ....[188]....
        /*0634*/ 	.word	0x0000fb10


	//   ....[189]....
        /*0638*/ 	.word	0x0000fbd0


	//   ....[190]....
        /*063c*/ 	.word	0x0000fcb0


	//----- nvinfo : EIATTR_REG_RECONFIG
	.align		4
.L_849:
        /*0640*/ 	.byte	0x01, 0x54
	.zero		2


	//----- nvinfo : EIATTR_SYSCALL_OFFSETS
	.align		4
        /*0644*/ 	.byte	0x04, 0x46
        /*0646*/ 	.short	(.L_851 - .L_850)


	//   ....[0]....
.L_850:
        /*0648*/ 	.word	0x00001190


	//   ....[1]....
        /*064c*/ 	.word	0x000091f0


	//   ....[2]....
        /*0650*/ 	.word	0x00009330


	//   ....[3]....
        /*0654*/ 	.word	0x00009420


	//   ....[4]....
        /*0658*/ 	.word	0x0000a270


	//----- nvinfo : EIATTR_MBARRIER_INSTR_OFFSETS
	.align		4
.L_851:
        /*065c*/ 	.byte	0x04, 0x39
        /*065e*/ 	.short	(.L_853 - .L_852)


	//   ....[0]....
.L_852:
        /*0660*/ 	.word	0x00000170
        /*0664*/ 	.word	0x000000ff
        /*0668*/ 	.word	0x00028800
        /*066c*/ 	.short	0x0100
        /*066e*/ 	.byte	0x08
	.zero		1


	//   ....[1]....
        /*0670*/ 	.word	0x00000180
        /*0674*/ 	.word	0x000000ff
        /*0678*/ 	.word	0x00028820
        /*067c*/ 	.short	0x0100
        /*067e*/ 	.byte	0x08
	.zero		1


	//   ....[2]....
        /*0680*/ 	.word	0x00000270
        /*0684*/ 	.word	0x000000ff
        /*0688*/ 	.word	0x00028830
        /*068c*/ 	.short	0x0100
        /*068e*/ 	.byte	0x08
	.zero		1


	//   ....[3]....
        /*0690*/ 	.word	0x00000280
        /*0694*/ 	.word	0x000000ff
        /*0698*/ 	.word	0x00028840
        /*069c*/ 	.short	0x0100
        /*069e*/ 	.byte	0x08
	.zero		1


	//   ....[4]....
        /*06a0*/ 	.word	0x00000290
        /*06a4*/ 	.word	0x000000ff
        /*06a8*/ 	.word	0x00028838
        /*06ac*/ 	.short	0x0100
        /*06ae*/ 	.byte	0x08
	.zero		1


	//   ....[5]....
        /*06b0*/ 	.word	0x000002a0
        /*06b4*/ 	.word	0x000000ff
        /*06b8*/ 	.word	0x00028848
        /*06bc*/ 	.short	0x0100
        /*06be*/ 	.byte	0x08
	.zero		1


	//   ....[6]....
        /*06c0*/ 	.word	0x000003d0
        /*06c4*/ 	.word	0x000000ff
        /*06c8*/ 	.word	0x00028850
        /*06cc*/ 	.short	0x0100
        /*06ce*/ 	.byte	0x08
	.zero		1


	//   ....[7]....
        /*06d0*/ 	.word	0x000003e0
        /*06d4*/ 	.word	0x000000ff
        /*06d8*/ 	.word	0x00028860
        /*06dc*/ 	.short	0x0100
        /*06de*/ 	.byte	0x08
	.zero		1


	//   ....[8]....
        /*06e0*/ 	.word	0x000003f0
        /*06e4*/ 	.word	0x000000ff
        /*06e8*/ 	.word	0x00028858
        /*06ec*/ 	.short	0x0100
        /*06ee*/ 	.byte	0x08
	.zero		1


	//   ....[9]....
        /*06f0*/ 	.word	0x00000400
        /*06f4*/ 	.word	0x000000ff
        /*06f8*/ 	.word	0x00028868
        /*06fc*/ 	.short	0x0100
        /*06fe*/ 	.byte	0x08
	.zero		1


	//   ....[10]....
        /*0700*/ 	.word	0x000004f0
        /*0704*/ 	.word	0x000000ff
        /*0708*/ 	.word	0x00028870
        /*070c*/ 	.short	0x0100
        /*070e*/ 	.byte	0x06
	.zero		1


	//   ....[11]....
        /*0710*/ 	.word	0x00000500
        /*0714*/ 	.word	0x000000ff
        /*0718*/ 	.word	0x00028880
        /*071c*/ 	.short	0x0100
        /*071e*/ 	.byte	0x06
	.zero		1


	//   ....[12]....
        /*0720*/ 	.word	0x00000510
        /*0724*/ 	.word	0x000000ff
        /*0728*/ 	.word	0x00028878
        /*072c*/ 	.short	0x0100
        /*072e*/ 	.byte	0x06
	.zero		1


	//   ....[13]....
        /*0730*/ 	.word	0x00000520
        /*0734*/ 	.word	0x000000ff
        /*0738*/ 	.word	0x00028888
        /*073c*/ 	.short	0x0100
        /*073e*/ 	.byte	0x06
	.zero		1


	//   ....[14]....
        /*0740*/ 	.word	0x00000650
        /*0744*/ 	.word	0x000000ff
        /*0748*/ 	.word	0x00028890
        /*074c*/ 	.short	0x0100
        /*074e*/ 	.byte	0x08
	.zero		1


	//   ....[15]....
        /*0750*/ 	.word	0x00000660
        /*0754*/ 	.word	0x000000ff
        /*0758*/ 	.word	0x000288a0
        /*075c*/ 	.short	0x0100
        /*075e*/ 	.byte	0x08
	.zero		1


	//   ....[16]....
        /*0760*/ 	.word	0x00000670
        /*0764*/ 	.word	0x000000ff
        /*0768*/ 	.word	0x00028898
        /*076c*/ 	.short	0x0100
        /*076e*/ 	.byte	0x08
	.zero		1


	//   ....[17]....
        /*0770*/ 	.word	0x00000680
        /*0774*/ 	.word	0x000000ff
        /*0778*/ 	.word	0x000288a8
        /*077c*/ 	.short	0x0100
        /*077e*/ 	.byte	0x08
	.zero		1


	//   ....[18]....
        /*0780*/ 	.word	0x000007c0
        /*0784*/ 	.word	0x000000ff
        /*0788*/ 	.word	0x000288b0
        /*078c*/ 	.short	0x0100
        /*078e*/ 	.byte	0x08
	.zero		1


	//   ....[19]....
        /*0790*/ 	.word	0x000007d0
        /*0794*/ 	.word	0x000000ff
        /*0798*/ 	.word	0x000288c0
        /*079c*/ 	.short	0x0100
        /*079e*/ 	.byte	0x08
	.zero		1


	//   ....[20]....
        /*07a0*/ 	.word	0x000007e0
        /*07a4*/ 	.word	0x000000ff
        /*07a8*/ 	.word	0x000288b8
        /*07ac*/ 	.short	0x0100
        /*07ae*/ 	.byte	0x08
	.zero		1


	//   ....[21]....
        /*07b0*/ 	.word	0x000007f0
        /*07b4*/ 	.word	0x000000ff
        /*07b8*/ 	.word	0x000288c8
        /*07bc*/ 	.short	0x0100
        /*07be*/ 	.byte	0x08
	.zero		1


	//   ....[22]....
        /*07c0*/ 	.word	0x000011b0
        /*07c4*/ 	.word	0x000000ff
        /*07c8*/ 	.word	0x00028800
        /*07cc*/ 	.short	0x010a
        /*07ce*/ 	.byte	0x24
	.zero		1


	//   ....[23]....
        /*07d0*/ 	.word	0x00001220
        /*07d4*/ 	.word	0x000000ff
        /*07d8*/ 	.word	0x00028830
        /*07dc*/ 	.short	0x010a
        /*07de*/ 	.byte	0x24
	.zero		1


	//   ....[24]....
        /*07e0*/ 	.word	0x00001280
        /*07e4*/ 	.word	0x000000ff
        /*07e8*/ 	.word	0x00028830
        /*07ec*/ 	.short	0x010a
        /*07ee*/ 	.byte	0x24
	.zero		1


	//   ....[25]....
        /*07f0*/ 	.word	0x00001fa0
        /*07f4*/ 	.word	0x000000ff
        /*07f8*/ 	.word	0x00000000
        /*07fc*/ 	.short	0x0101
        /*07fe*/ 	.byte	0x04
	.zero		1


	//   ....[26]....
        /*0800*/ 	.word	0x00004000
        /*0804*/ 	.word	0x000000ff
        /*0808*/ 	.word	0x00028830
        /*080c*/ 	.short	0x010a
        /*080e*/ 	.byte	0x0a
	.zero		1


	//   ....[27]....
        /*0810*/ 	.word	0x00004040
        /*0814*/ 	.word	0x000000ff
        /*0818*/ 	.word	0x00028830
        /*081c*/ 	.short	0x010a
        /*081e*/ 	.byte	0x0a
	.zero		1


	//   ....[28]....
        /*0820*/ 	.word	0x000043c0
        /*0824*/ 	.word	0x000000ff
        /*0828*/ 	.word	0x00028850
        /*082c*/ 	.short	0x010a
        /*082e*/ 	.byte	0x0a
	.zero		1


	//   ....[29]....
        /*0830*/ 	.word	0x00004400
        /*0834*/ 	.word	0x000000ff
        /*0838*/ 	.word	0x00028850
        /*083c*/ 	.short	0x010a
        /*083e*/ 	.byte	0x0a
	.zero		1


	//   ....[30]....
        /*0840*/ 	.word	0x00004d20
        /*0844*/ 	.word	0x000000ff
        /*0848*/ 	.word	0x00000000
        /*084c*/ 	.short	0x0101
        /*084e*/ 	.byte	0x06
	.zero		1


	//   ....[31]....
        /*0850*/ 	.word	0x000061d0
        /*0854*/ 	.word	0x000000ff
        /*0858*/ 	.word	0x00000000
        /*085c*/ 	.short	0x0101
        /*085e*/ 	.byte	0x05
	.zero		1


	//   ....[32]....
        /*0860*/ 	.word	0x000067f0
        /*0864*/ 	.word	0x000000ff
        /*0868*/ 	.word	0x00028850
        /*086c*/ 	.short	0x010a
        /*086e*/ 	.byte	0x05
	.zero		1


	//   ....[33]....
        /*0870*/ 	.word	0x00006830
        /*0874*/ 	.word	0x000000ff
        /*0878*/ 	.word	0x00028850
        /*087c*/ 	.short	0x010a
        /*087e*/ 	.byte	0x05
	.zero		1


	//   ....[34]....
        /*0880*/ 	.word	0x00006e10
        /*0884*/ 	.word	0x000000ff
        /*0888*/ 	.word	0x00000000
        /*088c*/ 	.short	0x0101
        /*088e*/ 	.byte	0x04
	.zero		1


	//   ....[35]....
        /*0890*/ 	.word	0x00007a10
        /*0894*/ 	.word	0x000000ff
        /*0898*/ 	.word	0x00000000
        /*089c*/ 	.short	0x0101
        /*089e*/ 	.byte	0x04
	.zero		1


	//   ....[36]....
        /*08a0*/ 	.word	0x00009870
        /*08a4*/ 	.word	0x000000ff
        /*08a8*/ 	.word	0x00028840
        /*08ac*/ 	.short	0x010a
        /*08ae*/ 	.byte	0x2d
	.zero		1


	//   ....[37]....
        /*08b0*/ 	.word	0x0000a030
        /*08b4*/ 	.word	0x000000ff
        /*08b8*/ 	.word	0x00028830
        /*08bc*/ 	.short	0x0107
        /*08be*/ 	.byte	0x2d
	.zero		1


	//   ....[38]....
        /*08c0*/ 	.word	0x0000a0a0
        /*08c4*/ 	.word	0x000000ff
        /*08c8*/ 	.word	0x00028830
        /*08cc*/ 	.short	0x0101
        /*08ce*/ 	.byte	0x2d
	.zero		1


	//   ....[39]....
        /*08d0*/ 	.word	0x0000aa20
        /*08d4*/ 	.word	0x000000ff
        /*08d8*/ 	.word	0x00028800
        /*08dc*/ 	.short	0x0107
        /*08de*/ 	.byte	0x2d
	.zero		1


	//   ....[40]....
        /*08e0*/ 	.word	0x0000aa60
        /*08e4*/ 	.word	0x000000ff
        /*08e8*/ 	.word	0x00028800
        /*08ec*/ 	.short	0x0101
        /*08ee*/ 	.byte	0x2d
	.zero		1


	//   ....[41]....
        /*08f0*/ 	.word	0x0000aa90
        /*08f4*/ 	.word	0x000000ff
        /*08f8*/ 	.word	0x00028820
        /*08fc*/ 	.short	0x010a
        /*08fe*/ 	.byte	0x2d
	.zero		1


	//   ....[42]....
        /*0900*/ 	.word	0x0000add0
        /*0904*/ 	.word	0x00000021
        /*0908*/ 	.word	0x00028840
        /*090c*/ 	.short	0x010a
        /*090e*/ 	.byte	0x3f
	.zero		1


	//   ....[43]....
        /*0910*/ 	.word	0x0000b330
        /*0914*/ 	.word	0x00000021
        /*0918*/ 	.word	0x00028830
        /*091c*/ 	.short	0x0107
        /*091e*/ 	.byte	0x3f
	.zero		1


	//   ....[44]....
        /*0920*/ 	.word	0x0000b3e0
        /*0924*/ 	.word	0x00000021
        /*0928*/ 	.word	0x00028830
        /*092c*/ 	.short	0x0101
        /*092e*/ 	.byte	0x3f
	.zero		1


	//   ....[45]....
        /*0930*/ 	.word	0x0000b440
        /*0934*/ 	.word	0x00000000
        /*0938*/ 	.word	0x00028860
        /*093c*/ 	.short	0x010a
        /*093e*/ 	.byte	0x3f
	.zero		1


	//   ....[46]....
        /*0940*/ 	.word	0x0000b990
        /*0944*/ 	.word	0x00000000
        /*0948*/ 	.word	0x00028850
        /*094c*/ 	.short	0x0107
        /*094e*/ 	.byte	0x3f
	.zero		1


	//   ....[47]....
        /*0950*/ 	.word	0x0000ba70
        /*0954*/ 	.word	0x00000000
        /*0958*/ 	.word	0x00028850
        /*095c*/ 	.short	0x0101
        /*095e*/ 	.byte	0x3f
	.zero		1


	//   ....[48]....
        /*0960*/ 	.word	0x0000bbf0
        /*0964*/ 	.word	0x00000000
        /*0968*/ 	.word	0x00028860
        /*096c*/ 	.short	0x010a
        /*096e*/ 	.byte	0x3f
	.zero		1


	//   ....[49]....
        /*0970*/ 	.word	0x0000c170
        /*0974*/ 	.word	0x00000000
        /*0978*/ 	.word	0x00028850
        /*097c*/ 	.short	0x0107
        /*097e*/ 	.byte	0x3f
	.zero		1


	//   ....[50]....
        /*0980*/ 	.word	0x0000c220
        /*0984*/ 	.word	0x00000000
        /*0988*/ 	.word	0x00028850
        /*098c*/ 	.short	0x0101
        /*098e*/ 	.byte	0x3f
	.zero		1


	//   ....[51]....
        /*0990*/ 	.word	0x0000c2c0
        /*0994*/ 	.word	0x00000007
        /*0998*/ 	.word	0x00028820
        /*099c*/ 	.short	0x010a
        /*099e*/ 	.byte	0x3f
	.zero		1


	//   ....[52]....
        /*09a0*/ 	.word	0x0000c3f0
        /*09a4*/ 	.word	0x00000005
        /*09a8*/ 	.word	0x00028840
        /*09ac*/ 	.short	0x010a
        /*09ae*/ 	.byte	0x3f
	.zero		1


	//   ....[53]....
        /*09b0*/ 	.word	0x0000c490
        /*09b4*/ 	.word	0x00000007
        /*09b8*/ 	.word	0x00028840
        /*09bc*/ 	.short	0x010a
        /*09be*/ 	.byte	0x3f
	.zero		1


	//   ....[54]....
        /*09c0*/ 	.word	0x0000c4d0
        /*09c4*/ 	.word	0x00000005
        /*09c8*/ 	.word	0x00028860
        /*09cc*/ 	.short	0x010a
        /*09ce*/ 	.byte	0x3f
	.zero		1


	//   ....[55]....
        /*09d0*/ 	.word	0x0000c510
        /*09d4*/ 	.word	0x00000007
        /*09d8*/ 	.word	0x00028860
        /*09dc*/ 	.short	0x010a
        /*09de*/ 	.byte	0x3f
	.zero		1


	//   ....[56]....
        /*09e0*/ 	.word	0x0000c580
        /*09e4*/ 	.word	0x00000000
        /*09e8*/ 	.word	0x00028800
        /*09ec*/ 	.short	0x010a
        /*09ee*/ 	.byte	0x3f
	.zero		1


	//   ....[57]....
        /*09f0*/ 	.word	0x0000c5e0
        /*09f4*/ 	.word	0x00000004
        /*09f8*/ 	.word	0x00028830
        /*09fc*/ 	.short	0x010a
        /*09fe*/ 	.byte	0x3f
	.zero		1


	//   ....[58]....
        /*0a00*/ 	.word	0x0000c640
        /*0a04*/ 	.word	0x00000009
        /*0a08*/ 	.word	0x00028830
        /*0a0c*/ 	.short	0x010a
        /*0a0e*/ 	.byte	0x3f
	.zero		1


	//   ....[59]....
        /*0a10*/ 	.word	0x0000c6a0
        /*0a14*/ 	.word	0x0000000a
        /*0a18*/ 	.word	0x00028850
        /*0a1c*/ 	.short	0x010a
        /*0a1e*/ 	.byte	0x3f
	.zero		1


	//   ....[60]....
        /*0a20*/ 	.word	0x0000c700
        /*0a24*/ 	.word	0x00000003
        /*0a28*/ 	.word	0x00028850
        /*0a2c*/ 	.short	0x010a
        /*0a2e*/ 	.byte	0x3f
	.zero		1


	//   ....[61]....
        /*0a30*/ 	.word	0x0000c7e0
        /*0a34*/ 	.word	0x00000003
        /*0a38*/ 	.word	0x00028840
        /*0a3c*/ 	.short	0x010a
        /*0a3e*/ 	.byte	0x3f
	.zero		1


	//   ....[62]....
        /*0a40*/ 	.word	0x0000dc20
        /*0a44*/ 	.word	0x00000003
        /*0a48*/ 	.word	0x00028820
        /*0a4c*/ 	.short	0x010a
        /*0a4e*/ 	.byte	0x3f
	.zero		1


	//   ....[63]....
        /*0a50*/ 	.word	0x0000dc70
        /*0a54*/ 	.word	0x00000021
        /*0a58*/ 	.word	0x00028840
        /*0a5c*/ 	.short	0x010a
        /*0a5e*/ 	.byte	0x3f
	.zero		1


	//   ....[64]....
        /*0a60*/ 	.word	0x0000e630
        /*0a64*/ 	.word	0x00000000
        /*0a68*/ 	.word	0x00028860
        /*0a6c*/ 	.short	0x010a
        /*0a6e*/ 	.byte	0x3f
	.zero		1


	//   ....[65]....
        /*0a70*/ 	.word	0x0000f150
        /*0a74*/ 	.word	0x00000000
        /*0a78*/ 	.word	0x00028860
        /*0a7c*/ 	.short	0x010a
        /*0a7e*/ 	.byte	0x3f
	.zero		1


	//   ....[66]....
        /*0a80*/ 	.word	0x0000fc00
        /*0a84*/ 	.word	0x00000007
        /*0a88*/ 	.word	0x00028820
        /*0a8c*/ 	.short	0x010a
        /*0a8e*/ 	.byte	0x3f
	.zero		1


	//   ....[67]....
        /*0a90*/ 	.word	0x0000fd70
        /*0a94*/ 	.word	0x00000005
        /*0a98*/ 	.word	0x00028840
        /*0a9c*/ 	.short	0x010a
        /*0a9e*/ 	.byte	0x3f
	.zero		1


	//   ....[68]....
        /*0aa0*/ 	.word	0x0000fdc0
        /*0aa4*/ 	.word	0x00000007
        /*0aa8*/ 	.word	0x00028840
        /*0aac*/ 	.short	0x010a
        /*0aae*/ 	.byte	0x3f
	.zero		1


	//   ....[69]....
        /*0ab0*/ 	.word	0x0000fe10
        /*0ab4*/ 	.word	0x00000005
        /*0ab8*/ 	.word	0x00028860
        /*0abc*/ 	.short	0x010a
        /*0abe*/ 	.byte	0x3f
	.zero		1


	//----- nvinfo : EIATTR_NUM_MBARRIERS
	.align		4
.L_853:
        /*0ac0*/ 	.byte	0x03, 0x38
        /*0ac2*/ 	.short	0x0016


	//----- nvinfo : EIATTR_EXIT_INSTR_OFFSETS
	.align		4
        /*0ac4*/ 	.byte	0x04, 0x1c
        /*0ac6*/ 	.short	(.L_855 - .L_854)


	//   ....[0]....
.L_854:
        /*0ac8*/ 	.word	0x0000c560


	//----- nvinfo : EIATTR_MAX_THREADS
	.align		4
.L_855:
        /*0acc*/ 	.byte	0x04, 0x05
        /*0ace*/ 	.short	(.L_857 - .L_856)
.L_856:
        /*0ad0*/ 	.word	0x00000180
        /*0ad4*/ 	.word	0x00000001
        /*0ad8*/ 	.word	0x00000001


	//----- nvinfo : EIATTR_CRS_STACK_SIZE
	.align		4
.L_857:
        /*0adc*/ 	.byte	0x04, 0x1e
        /*0ade*/ 	.short	(.L_859 - .L_858)
.L_858:
        /*0ae0*/ 	.word	0x00000000


	//----- nvinfo : EIATTR_CBANK_PARAM_SIZE
	.align		4
.L_859:
        /*0ae4*/ 	.byte	0x03, 0x19
        /*0ae6*/ 	.short	0x0a70


	//----- nvinfo : EIATTR_PARAM_CBANK
	.align		4
        /*0ae8*/ 	.byte	0x04, 0x0a
        /*0aea*/ 	.short	(.L_861 - .L_860)
	.align		4
.L_860:
        /*0aec*/ 	.word	index@(.nv.constant0._ZN7cutlass13device_kernelIN5flash11enable_sm90INS1_16FlashAttnFwdSm90INS1_25CollectiveMainloopFwdSm90ILi2EN4cute5tupleIJNS5_1CILi1EEES8_S8_EEENS6_IJNS7_ILi128EEESA_SA_EEELi128ENS_6half_tEfNS_4arch4Sm90ELb0ELb0ELb1ELb0ELb1ELb0ELb0ELb1ELb1ELb1ELb1ELb0EEENS1_21CollectiveEpilogueFwdISB_S9_SC_SE_Li256ELb0ELb1ELb1ELb0EEENS1_19SingleTileSchedulerILb0ELb1ELb1ELi128EEEEEEEEEvNT_6ParamsE)
        /*0af0*/ 	.short	0x0210
        /*0af2*/ 	.short	0x0a70


	//----- nvinfo : EIATTR_SW_WAR
	.align		4
.L_861:
        /*0af4*/ 	.byte	0x04, 0x36
        /*0af6*/ 	.short	(.L_863 - .L_862)
.L_862:
        /*0af8*/ 	.word	0x00000008
.L_863:


//--------------------- .nv.info._ZN7cutlass13device_kernelIN5flash11enable_sm90INS1_16FlashAttnFwdSm90INS1_25CollectiveMainloopFwdSm90ILi2EN4cute5tupleIJNS5_1CILi1EEES8_S8_EEENS6_IJNS7_ILi128EEESA_SA_EEELi128ENS_6half_tEfNS_4arch4Sm90ELb0ELb0ELb1ELb1ELb1ELb0ELb0ELb1ELb1ELb1ELb1ELb0EEENS1_21CollectiveEpilogueFwdISB_S9_SC_SE_Li256ELb1ELb1ELb1ELb0EEENS1_36VarlenDynamicPersistentTileSchedulerILi128ELi128ELi256ELi128ELb1ELb1ELb1ELb0ELb1ELb1EEEEEEEEEvNT_6ParamsE --------------------------
	.section	.nv.info._ZN7cutlass13device_kernelIN5flash11enable_sm90INS1_16FlashAttnFwdSm90INS1_25CollectiveMainloopFwdSm90ILi2EN4cute5tupleIJNS5_1CILi1EEES8_S8_EEENS6_IJNS7_ILi128EEESA_SA_EEELi128ENS_6half_tEfNS_4arch4Sm90ELb0ELb0ELb1ELb1ELb1ELb0ELb0ELb1ELb1ELb1ELb1ELb0EEENS1_21CollectiveEpilogueFwdISB_S9_SC_SE_Li256ELb1ELb1ELb1ELb0EEENS1_36VarlenDynamicPersistentTileSchedulerILi128ELi128ELi256ELi128ELb1ELb1ELb1ELb0ELb1ELb1EEEEEEEEEvNT_6ParamsE,"",@"SHT_CUDA_INFO"
	.sectionflags	@""
	.align	4


	//----- nvinfo : EIATTR_CUDA_API_VERSION
	.align		4
        /*0000*/ 	.byte	0x04, 0x37
        /*0002*/ 	.short	(.L_865 - .L_864)
.L_864:
        /*0004*/ 	.word	0x00000082


	//----- nvinfo : EIATTR_KPARAM_INFO
	.align		4
.L_865:
        /*0008*/ 	.byte	0x04, 0x17
        /*000a*/ 	.short	(.L_867 - .L_866)
.L_866:
        /*000c*/ 	.word	0x00000000
        /*0010*/ 	.short	0x0000
        /*0012*/ 	.short	0x0070
        /*0014*/ 	.byte	0x00, 0xf0, 0x01, 0x2a


	//----- nvinfo : EIATTR_SPARSE_MMA_MASK
	.align		4
.L_867:
        /*0018*/ 	.byte	0x03, 0x50
        /*001a*/ 	.short	0x0000


	//----- nvinfo : EIATTR_MAXREG_COUNT
	.align		4
        /*001c*/ 	.byte	0x03, 0x1b
        /*001e*/ 	.short	0x00a8


	//----- nvinfo : EIATTR_NUM_BARRIERS
	.align		4
        /*0020*/ 	.byte	0x02, 0x4c
        /*0022*/ 	.byte	0x10
	.zero		1


	//----- nvinfo : EIATTR_EXTERNS
	.align		4
        /*0024*/ 	.byte	0x04, 0x0f
        /*0026*/ 	.short	(.L_869 - .L_868)


	//   ....[0]....
	.align		4
.L_868:
        /*0028*/ 	.word	index@(__assertfail)


	//----- nvinfo : EIATTR_ANNOTATIONS
	.align		4
.L_869:
        /*002c*/ 	.byte	0x04, 0x55
        /*002e*/ 	.short	(.L_871 - .L_870)


	//   ....[0]....
.L_870:
        /* <DEDUP_REMOVED lines=19> */


	//----- nvinfo : EIATTR_MERCURY_ISA_VERSION
	.align		4
.L_871:
        /*0150*/ 	.byte	0x03, 0x5f
        /*0152*/ 	.short	0x0101


	//----- nvinfo : EIATTR_UNUSED_LOAD_BYTE_OFFSET
	.align		4
        /*0154*/ 	.byte	0x04, 0x44
        /*0156*/ 	.short	(.L_873 - .L_872)


	//   ....[0]....
.L_872:
        /*0158*/ 	.word	0x00000960
        /*015c*/ 	.word	0x0000fff0


	//   ....[1]....
        /*0160*/ 	.word	0x00007910
        /*0164*/ 	.word	0x0000fff0


	//----- nvinfo : EIATTR_INT_WARP_WIDE_INSTR_OFFSETS
	.align		4
.L_873:
        /*0168*/ 	.byte	0x04, 0x31
        /*016a*/ 	.short	(.L_875 - .L_874)


	//   ....[0]....
.L_874:
        /*016c*/ 	.word	0x000000c0


	//   ....[1]....
        /*0170*/ 	.word	0x000000d0


	//   ....[2]....
        /*0174*/ 	.word	0x00000170


	//   ....[3]....
        /*0178*/ 	.word	0x0000ba00


	//   ....[4]....
        /*017c*/ 	.word	0x0000ba90


	//   ....[5]....
        /*0180*/ 	.word	0x0000e890


	//   ....[6]....
        /*0184*/ 	.word	0x0000e920


	//----- nvinfo : EIATTR_COOP_GROUP_MASK_REGIDS
	.align		4
.L_875:
        /*0188*/ 	.byte	0x04, 0x29
        /*018a*/ 	.short	(.L_877 - .L_876)


	//   ....[0]....
.L_876:
        /*018c*/ 	.word	0xffffffff


	//   ....[1]....
        /*0190*/ 	.word	0xffffffff


	//   ....[2]....
        /*0194*/ 	.word	0xffffffff


	//   ....[3]....
        /*0198*/ 	.word	0xffffffff


	//   ....[4]....
        /*019c*/ 	.word	0xffffffff


	//   ....[5]....
        /*01a0*/ 	.word	0xffffffff


	//   ....[6]....
        /*01a4*/ 	.word	0xffffffff


	//   ....[7]....
        /*01a8*/ 	.word	0xffffffff


	//   ....[8]....
        /*01ac*/ 	.word	0xffffffff


	//   ....[9]....
        /*01b0*/ 	.word	0xffffffff


	//   ....[10]....
        /*01b4*/ 	.word	0xffffffff


	//   ....[11]....
        /*01b8*/ 	.word	0xffffffff


	//   ....[12]....
        /*01bc*/ 	.word	0xffffffff


	//   ....[13]....
        /*01c0*/ 	.word	0xffffffff


	//   ....[14]....
        /*01c4*/ 	.word	0xffffffff


	//   ....[15]....
        /*01c8*/ 	.word	0xffffffff


	//   ....[16]....
        /*01cc*/ 	.word	0xffffffff


	//   ....[17]....
        /*01d0*/ 	.word	0xffffffff


	//   ....[18]....
        /*01d4*/ 	.word	0xffffffff


	//   ....[19]....
        /*01d8*/ 	.word	0xffffffff


	//   ....[20]....
        /*01dc*/ 	.word	0xffffffff


	//   ....[21]....
        /*01e0*/ 	.word	0xffffffff


	//   ....[22]....
        /*01e4*/ 	.word	0xffffffff


	//   ....[23]....
        /*01e8*/ 	.word	0xffffffff


	//   ....[24]....
        /*01ec*/ 	.word	0xffffffff


	//   ....[25]....
        /*01f0*/ 	.word	0xffffffff


	//   ....[26]....
        /*01f4*/ 	.word	0xffffffff


	//   ....[27]....
        /*01f8*/ 	.word	0xffffffff


	//   ....[28]....
        /*01fc*/ 	.word	0xffffffff


	//   ....[29]....
        /*0200*/ 	.word	0xffffffff


	//   ....[30]....
        /*0204*/ 	.word	0xffffffff


	//   ....[31]....
        /*0208*/ 	.word	0xffffffff


	//   ....[32]....
        /*020c*/ 	.word	0xffffffff


	//   ....[33]....
        /*0210*/ 	.word	0xffffffff


	//   ....[34]....
        /*0214*/ 	.word	0xffffffff


	//   ....[35]....
        /*0218*/ 	.word	0xffffffff


	//   ....[36]....
        /*021c*/ 	.word	0xffffffff


	//   ....[37]....
        /*0220*/ 	.word	0xffffffff


	//   ....[38]....
        /*0224*/ 	.word	0xffffffff


	//   ....[39]....
        /*0228*/ 	.word	0xffffffff


	//   ....[40]....
        /*022c*/ 	.word	0xffffffff


	//   ....[41]....
        /*0230*/ 	.word	0xffffffff


	//   ....[42]....
        /*0234*/ 	.word	0xffffffff


	//   ....[43]....
        /*0238*/ 	.word	0xffffffff


	//   ....[44]....
        /*023c*/ 	.word	0xffffffff


	//   ....[45]....
        /*0240*/ 	.word	0xffffffff


	//   ....[46]....
        /*0244*/ 	.word	0xffffffff


	//   ....[47]....
        /*0248*/ 	.word	0xffffffff


	//   ....[48]....
        /*024c*/ 	.word	0xffffffff


	//   ....[49]....
        /*0250*/ 	.word	0xffffffff


	//   ....[50]....
        /*0254*/ 	.word	0xffffffff


	//   ....[51]....
        /*0258*/ 	.word	0xffffffff


	//   ....[52]....
        /*025c*/ 	.word	0xffffffff


	//   ....[53]....
        /*0260*/ 	.word	0xffffffff


	//   ....[54]....
        /*0264*/ 	.word	0xffffffff


	//   ....[55]....
        /*0268*/ 	.word	0xffffffff


	//   ....[56]....
        /*026c*/ 	.word	0xffffffff


	//   ....[57]....
        /*0270*/ 	.word	0xffffffff


	//   ....[58]....
        /*0274*/ 	.word	0xffffffff


	//   ....[59]....
        /*0278*/ 	.word	0xffffffff


	//   ....[60]....
        /*027c*/ 	.word	0xffffffff


	//   ....[61]....
        /*0280*/ 	.word	0xffffffff


	//   ....[62]....
        /*0284*/ 	.word	0xffffffff


	//   ....[63]....
        /*0288*/ 	.word	0xffffffff


	//   ....[64]....
        /*028c*/ 	.word	0xffffffff


	//   ....[65]....
        /*0290*/ 	.word	0xffffffff


	//   ....[66]....
        /*0294*/ 	.word	0xffffffff


	//   ....[67]....
        /*0298*/ 	.word	0xffffffff


	//   ....[68]....
        /*029c*/ 	.word	0xffffffff


	//   ....[69]....
        /*02a0*/ 	.word	0xffffffff


	//   ....[70]....
        /*02a4*/ 	.word	0xffffffff


	//   ....[71]....
        /*02a8*/ 	.word	0xffffffff


	//   ....[72]....
        /*02ac*/ 	.word	0xffffffff


	//   ....[73]....
        /*02b0*/ 	.word	0xffffffff


	//   ....[74]....
        /*02b4*/ 	.word	0xffffffff


	//   ....[75]....
        /*02b8*/ 	.word	0xffffffff


	//   ....[76]....
        /*02bc*/ 	.word	0xffffffff


	//   ....[77]....
        /*02c0*/ 	.word	0xffffffff


	//   ....[78]....
        /*02c4*/ 	.word	0xffffffff


	//   ....[79]....
        /*02c8*/ 	.word	0xffffffff


	//   ....[80]....
        /*02cc*/ 	.word	0xffffffff


	//   ....[81]....
        /*02d0*/ 	.word	0xffffffff


	//   ....[82]....
        /*02d4*/ 	.word	0xffffffff


	//   ....[83]....
        /*02d8*/ 	.word	0xffffffff


	//   ....[84]....
        /*02dc*/ 	.word	0xffffffff


	//   ....[85]....
        /*02e0*/ 	.word	0xffffffff


	//   ....[86]....
        /*02e4*/ 	.word	0xffffffff


	//   ....[87]....
        /*02e8*/ 	.word	0xffffffff


	//   ....[88]....
        /*02ec*/ 	.word	0xffffffff


	//   ....[89]....
        /*02f0*/ 	.word	0xffffffff


	//   ....[90]....
        /*02f4*/ 	.word	0xffffffff


	//   ....[91]....
        /*02f8*/ 	.word	0xffffffff


	//   ....[92]....
        /*02fc*/ 	.word	0xffffffff


	//   ....[93]....
        /*0300*/ 	.word	0xffffffff


	//   ....[94]....
        /*0304*/ 	.word	0xffffffff


	//   ....[95]....
        /*0308*/ 	.word	0xffffffff


	//   ....[96]....
        /*030c*/ 	.word	0xffffffff


	//   ....[97]....
        /*0310*/ 	.word	0xffffffff


	//   ....[98]....
        /*0314*/ 	.word	0xffffffff


	//   ....[99]....
        /*0318*/ 	.word	0xffffffff


	//   ....[100]....
        /*031c*/ 	.word	0xffffffff


	//   ....[101]....
        /*0320*/ 	.word	0xffffffff


	//   ....[102]....
        /*0324*/ 	.word	0xffffffff


	//   ....[103]....
        /*0328*/ 	.word	0xffffffff


	//   ....[104]....
        /*032c*/ 	.word	0xffffffff


	//   ....[105]....
        /*0330*/ 	.word	0xffffffff


	//   ....[106]....
        /*0334*/ 	.word	0xffffffff


	//   ....[107]....
        /*0338*/ 	.word	0xffffffff


	//   ....[108]....
        /*033c*/ 	.word	0xffffffff


	//   ....[109]....
        /*0340*/ 	.word	0xffffffff


	//   ....[110]....
        /*0344*/ 	.word	0xffffffff


	//   ....[111]....
        /*0348*/ 	.word	0xffffffff


	//   ....[112]....
        /*034c*/ 	.word	0xffffffff


	//   ....[113]....
        /*0350*/ 	.word	0xffffffff


	//   ....[114]....
        /*0354*/ 	.word	0xffffffff


	//   ....[115]....
        /*0358*/ 	.word	0xffffffff


	//   ....[116]....
        /*035c*/ 	.word	0xffffffff


	//   ....[117]....
        /*0360*/ 	.word	0xffffffff


	//   ....[118]....
        /*0364*/ 	.word	0xffffffff


	//   ....[119]....
        /*0368*/ 	.word	0xffffffff


	//   ....[120]....
        /*036c*/ 	.word	0xffffffff


	//   ....[121]....
        /*0370*/ 	.word	0xffffffff


	//   ....[122]....
        /*0374*/ 	.word	0xffffffff


	//   ....[123]....
        /*0378*/ 	.word	0xffffffff


	//   ....[124]....
        /*037c*/ 	.word	0xffffffff


	//   ....[125]....
        /*0380*/ 	.word	0xffffffff


	//   ....[126]....
        /*0384*/ 	.word	0xffffffff


	//   ....[127]....
        /*0388*/ 	.word	0xffffffff


	//   ....[128]....
        /*038c*/ 	.word	0xffffffff


	//   ....[129]....
        /*0390*/ 	.word	0xffffffff


	//   ....[130]....
        /*0394*/ 	.word	0xffffffff


	//   ....[131]....
        /*0398*/ 	.word	0xffffffff


	//   ....[132]....
        /*039c*/ 	.word	0xffffffff


	//   ....[133]....
        /*03a0*/ 	.word	0xffffffff


	//   ....[134]....
        /*03a4*/ 	.word	0xffffffff


	//   ....[135]....
        /*03a8*/ 	.word	0xffffffff


	//   ....[136]....
        /*03ac*/ 	.word	0xffffffff


	//   ....[137]....
        /*03b0*/ 	.word	0xffffffff


	//   ....[138]....
        /*03b4*/ 	.word	0xffffffff


	//   ....[139]....
        /*03b8*/ 	.word	0xffffffff


	//   ....[140]....
        /*03bc*/ 	.word	0xffffffff


	//   ....[141]....
        /*03c0*/ 	.word	0xffffffff


	//   ....[142]....
        /*03c4*/ 	.word	0xffffffff


	//   ....[143]....
        /*03c8*/ 	.word	0xffffffff


	//   ....[144]....
        /*03cc*/ 	.word	0xffffffff


	//   ....[145]....
        /*03d0*/ 	.word	0xffffffff


	//   ....[146]....
        /*03d4*/ 	.word	0xffffffff


	//   ....[147]....
        /*03d8*/ 	.word	0xffffffff


	//   ....[148]....
        /*03dc*/ 	.word	0xffffffff


	//   ....[149]....
        /*03e0*/ 	.word	0xffffffff


	//   ....[150]....
        /*03e4*/ 	.word	0xffffffff


	//   ....[151]....
        /*03e8*/ 	.word	0xffffffff


	//   ....[152]....
        /*03ec*/ 	.word	0xffffffff


	//   ....[153]....
        /*03f0*/ 	.word	0xffffffff


	//   ....[154]....
        /*03f4*/ 	.word	0xffffffff


	//   ....[155]....
        /*03f8*/ 	.word	0xffffffff


	//   ....[156]....
        /*03fc*/ 	.word	0xffffffff


	//   ....[157]....
        /*0400*/ 	.word	0xffffffff


	//   ....[158]....
        /*0404*/ 	.word	0xffffffff


	//   ....[159]....
        /*0408*/ 	.word	0x0500000f


	//   ....[160]....
        /*040c*/ 	.word	0x0500000f


	//   ....[161]....
        /*0410*/ 	.word	0x0500000f


	//   ....[162]....
        /*0414*/ 	.word	0x0500000f


	//   ....[163]....
        /*0418*/ 	.word	0x0500000f


	//   ....[164]....
        /*041c*/ 	.word	0x0500000f


	//   ....[165]....
        /*0420*/ 	.word	0x0500000f


	//   ....[166]....
        /*0424*/ 	.word	0x0500000f


	//   ....[167]....
        /*0428*/ 	.word	0x0500000f


	//   ....[168]....
        /*042c*/ 	.word	0x0500000f


	//   ....[169]....
        /*0430*/ 	.word	0x0500000f


	//   ....[170]....
        /*0434*/ 	.word	0x0500000f


	//   ....[171]....
        /*0438*/ 	.word	0x0500000f


	//   ....[172]....
        /*043c*/ 	.word	0x0500000f


	//   ....[173]....
        /*0440*/ 	.word	0x0500000f


	//   ....[174]....
        /*0444*/ 	.word	0x0500000f


	//   ....[175]....
        /*0448*/ 	.word	0x0500000f


	//   ....[176]....
        /*044c*/ 	.word	0x0500000f


	//   ....[177]....
        /*0450*/ 	.word	0x0500000f


	//   ....[178]....
        /*0454*/ 	.word	0x0500000f


	//   ....[179]....
        /*0458*/ 	.word	0x0500000f


	//   ....[180]....
        /*045c*/ 	.word	0x0500000f


	//   ....[181]....
        /*0460*/ 	.word	0x0500000f


	//   ....[182]....
        /*0464*/ 	.word	0x0500000f


	//   ....[183]....
        /*0468*/ 	.word	0x0500000f


	//   ....[184]....
        /*046c*/ 	.word	0x0500000f


	//   ....[185]....
        /*0470*/ 	.word	0x0500000f


	//   ....[186]....
        /*0474*/ 	.word	0x0500000f


	//   ....[187]....
        /*0478*/ 	.word	0x0500000f


	//   ....[188]....
        /*047c*/ 	.word	0x0500000f


	//   ....[189]....
        /*0480*/ 	.word	0x0500000f


	//   ....[190]....
        /*0484*/ 	.word	0x0500000f


	//   ....[191]....
        /*0488*/ 	.word	0x0500000f


	//   ....[192]....
        /*048c*/ 	.word	0x0500000f


	//   ....[193]....
        /*0490*/ 	.word	0x0500000f


	//   ....[194]....
        /*0494*/ 	.word	0x0500000f


	//   ....[195]....
        /*0498*/ 	.word	0x0500000f


	//   ....[196]....
        /*049c*/ 	.word	0x0500000f


	//   ....[197]....
        /*04a0*/ 	.word	0x0500000f


	//   ....[198]....
        /*04a4*/ 	.word	0x0500000f


	//   ....[199]....
        /*04a8*/ 	.word	0x0500000f


	//   ....[200]....
        /*04ac*/ 	.word	0x0500000f


	//   ....[201]....
        /*04b0*/ 	.word	0x0500000f


	//   ....[202]....
        /*04b4*/ 	.word	0x0500000f


	//   ....[203]....
        /*04b8*/ 	.word	0x0500000f


	//   ....[204]....
        /*04bc*/ 	.word	0x0500000f


	//   ....[205]....
        /*04c0*/ 	.word	0x0500000f


	//   ....[206]....
        /*04c4*/ 	.word	0x0500000f


	//   ....[207]....
        /*04c8*/ 	.word	0x0500000f


	//   ....[208]....
        /*04cc*/ 	.word	0x0500000f


	//   ....[209]....
        /*04d0*/ 	.word	0x0500000f


	//   ....[210]....
        /*04d4*/ 	.word	0x0500000f


	//   ....[211]....
        /*04d8*/ 	.word	0x0500000f


	//   ....[212]....
        /*04dc*/ 	.word	0x0500000f


	//   ....[213]....
        /*04e0*/ 	.word	0x0500000f


	//   ....[214]....
        /*04e4*/ 	.word	0x0500000f


	//   ....[215]....
        /*04e8*/ 	.word	0x0500000f


	//   ....[216]....
        /*04ec*/ 	.word	0x0500000f


	//   ....[217]....
        /*04f0*/ 	.word	0x0500000f


	//   ....[218]....
        /*04f4*/ 	.word	0x0500000f


	//   ....[219]....
        /*04f8*/ 	.word	0x0500000f


	//   ....[220]....
        /*04fc*/ 	.word	0x0500000f


	//   ....[221]....
        /*0500*/ 	.word	0x0500000f


	//   ....[222]....
        /*0504*/ 	.word	0x0500000f


	//   ....[223]....
        /*0508*/ 	.word	0x0500000f


	//   ....[224]....
        /*050c*/ 	.word	0x0500000f


	//   ....[225]....
        /*0510*/ 	.word	0x0500000f


	//   ....[226]....
        /*0514*/ 	.word	0x0500000f


	//   ....[227]....
        /*0518*/ 	.word	0x0500000f


	//   ....[228]....
        /*051c*/ 	.word	0x0500000f


	//   ....[229]....
        /*0520*/ 	.word	0x0500000f


	//   ....[230]....
        /*0524*/ 	.word	0x0500000f


	//   ....[231]....
        /*0528*/ 	.word	0x0500000f


	//   ....[232]....
        /*052c*/ 	.word	0x0500000f


	//   ....[233]....
        /*0530*/ 	.word	0x0500000f


	//   ....[234]....
        /*0534*/ 	.word	0x0500000f


	//   ....[235]....
        /*0538*/ 	.word	0x0500000f


	//   ....[236]....
        /*053c*/ 	.word	0x0500000f


	//   ....[237]....
        /*0540*/ 	.word	0x0500000f


	//   ....[238]....
        /*0544*/ 	.word	0x0500000f


	//   ....[239]....
        /*0548*/ 	.word	0x0500000f


	//   ....[240]....
        /*054c*/ 	.word	0x0500000f


	//   ....[241]....
        /*0550*/ 	.word	0x0500000f


	//   ....[242]....
        /*0554*/ 	.word	0x0500000f


	//   ....[243]....
        /*0558*/ 	.word	0x0500000f


	//   ....[244]....
        /*055c*/ 	.word	0x0500000f


	//   ....[245]....
        /*0560*/ 	.word	0x0500000f


	//   ....[246]....
        /*0564*/ 	.word	0x0500000f


	//   ....[247]....
        /*0568*/ 	.word	0x0500000f


	//   ....[248]....
        /*056c*/ 	.word	0x0500000f


	//   ....[249]....
        /*0570*/ 	.word	0x0500000f


	//   ....[250]....
        /*0574*/ 	.word	0x0500000f


	//   ....[251]....
        /*0578*/ 	.word	0x0500000f


	//   ....[252]....
        /*057c*/ 	.word	0x0500000f


	//   ....[253]....
        /*0580*/ 	.word	0x0500000f


	//   ....[254]....
        /*0584*/ 	.word	0x0500000f


	//   ....[255]....
        /*0588*/ 	.word	0x0500000f


	//   ....[0]....
        /*058c*/ 	.word	0x0500000f


	//   ....[1]....
        /*0590*/ 	.word	0x0500000f


	//   ....[2]....
        /*0594*/ 	.word	0x0500000f


	//----- nvinfo : EIATTR_COOP_GROUP_INSTR_OFFSETS
	.align		4
.L_877:
        /*0598*/ 	.byte	0x04, 0x28
        /*059a*/ 	.short	(.L_879 - .L_878)


	//   ....[0]....
.L_878:
        /*059c*/ 	.word	0x00000080


	//   ....[1]....
        /*05a0*/ 	.word	0x000000b0


	//   ....[2]....
        /*05a4*/ 	.word	0x000002d0


	//   ....[3]....
        /*05a8*/ 	.word	0x00000430


	//   ....[4]....
        /*05ac*/ 	.word	0x00000550


	//   ....[5]....
        /*05b0*/ 	.word	0x000006b0


	//   ....[6]....
        /*05b4*/ 	.word	0x000016a0


	//   ....[7]....
        /*05b8*/ 	.word	0x000031e0


	//   ....[8]....
        /*05bc*/ 	.word	0x00003220


	//   ....[9]....
        /*05c0*/ 	.word	0x000034a0


	//   ....[10]....
        /*05c4*/ 	.word	0x00003650


	//   ....[11]....
        /*05c8*/ 	.word	0x00005a60


	//   ....[12]....
        /*05cc*/ 	.word	0x00005a90


	//   ....[13]....
        /*05d0*/ 	.word	0x00005ab0


	//   ....[14]....
        /*05d4*/ 	.word	0x00005ad0


	//   ....[15]....
        /*05d8*/ 	.word	0x00006f70


	//   ....[16]....
        /*05dc*/ 	.word	0x00006fa0


	//   ....[17]....
        /*05e0*/ 	.word	0x00007090


	//   ....[18]....
        /*05e4*/ 	.word	0x000070a0


	//   ....[19]....
        /*05e8*/ 	.word	0x00008390


	//   ....[20]....
        /*05ec*/ 	.word	0x000083d0


	//   ....[21]....
        /*05f0*/ 	.word	0x000083f0


	//   ....[22]....
        /*05f4*/ 	.word	0x00008420


	//   ....[23]....
        /*05f8*/ 	.word	0x00008ac0


	//   ....[24]....
        /*05fc*/ 	.word	0x00008ae0


	//   ....[25]....
        /*0600*/ 	.word	0x00008bb0


	//   ....[26]....
        /*0604*/ 	.word	0x00008bd0


	//   ....[27]....
        /*0608*/ 	.word	0x00008c90


	//   ....[28]....
        /*060c*/ 	.word	0x00008cb0


	//   ....[29]....
        /*0610*/ 	.word	0x00008d80


	//   ....[30]....
        /*0614*/ 	.word	0x00008da0


	//   ....[31]....
        /*0618*/ 	.word	0x00009120


	//   ....[32]....
        /*061c*/ 	.word	0x00009130


	//   ....[33]....
        /*0620*/ 	.word	0x00009560


	//   ....[34]....
        /*0624*/ 	.word	0x00009570


	//   ....[35]....
        /*0628*/ 	.word	0x0000a1a0


	//   ....[36]....
        /*062c*/ 	.word	0x0000a1c0


	//   ....[37]....
        /*0630*/ 	.word	0x0000a280


	//   ....[38]....
        /*0634*/ 	.word	0x0000a2a0


	//   ....[39]....
        /*0638*/ 	.word	0x0000a360


	//   ....[40]....
        /*063c*/ 	.word	0x0000a380


	//   ....[41]....
        /*0640*/ 	.word	0x0000a450


	//   ....[42]....
        /*0644*/ 	.word	0x0000a470


	//   ....[43]....
        /*0648*/ 	.word	0x0000a5b0


	//   ....[44]....
        /*064c*/ 	.word	0x0000a7c0


	//   ....[45]....
        /*0650*/ 	.word	0x0000a7f0


	//   ....[46]....
        /*0654*/ 	.word	0x0000a820


	//   ....[47]....
        /*0658*/ 	.word	0x0000a850


	//   ....[48]....
        /*065c*/ 	.word	0x0000a880


	//   ....[49]....
        /*0660*/ 	.word	0x0000a8b0


	//   ....[50]....
        /*0664*/ 	.word	0x0000aa20


	//   ....[51]....
        /*0668*/ 	.word	0x0000aa50


	//   ....[52]....
        /*066c*/ 	.word	0x0000aa80


	//   ....[53]....
        /*0670*/ 	.word	0x0000aab0


	//   ....[54]....
        /*0674*/ 	.word	0x0000aae0


	//   ....[55]....
        /*0678*/ 	.word	0x0000ab10


	//   ....[56]....
        /*067c*/ 	.word	0x0000aba0


	//   ....[57]....
        /*0680*/ 	.word	0x0000abd0


	//   ....[58]....
        /*0684*/ 	.word	0x0000abe0


	//   ....[59]....
        /*0688*/ 	.word	0x0000ac70


	//   ....[60]....
        /*068c*/ 	.word	0x0000c500


	//   ....[61]....
        /*0690*/ 	.word	0x0000c520


	//   ....[62]....
        /*0694*/ 	.word	0x0000c5c0


	//   ....[63]....
        /*0698*/ 	.word	0x0000c5e0


	//   ....[64]....
        /*069c*/ 	.word	0x0000c670


	//   ....[65]....
        /*06a0*/ 	.word	0x0000c690


	//   ....[66]....
        /*06a4*/ 	.word	0x0000c720


	//   ....[67]....
        /*06a8*/ 	.word	0x0000c740


	//   ....[68]....
        /*06ac*/ 	.word	0x0000c7d0


	//   ....[69]....
        /*06b0*/ 	.word	0x0000c7f0


	//   ....[70]....
        /*06b4*/ 	.word	0x0000c880


	//   ....[71]....
        /*06b8*/ 	.word	0x0000c8a0


	//   ....[72]....
        /*06bc*/ 	.word	0x0000c930


	//   ....[73]....
        /*06c0*/ 	.word	0x0000c950


	//   ....[74]....
        /*06c4*/ 	.word	0x0000c960


	//   ....[75]....
        /*06c8*/ 	.word	0x0000c9e0


	//   ....[76]....
        /*06cc*/ 	.word	0x0000d0e0


	//   ....[77]....
        /*06d0*/ 	.word	0x0000d110


	//   ....[78]....
        /*06d4*/ 	.word	0x0000d170


	//   ....[79]....
        /*06d8*/ 	.word	0x0000d1b0


	//   ....[80]....
        /*06dc*/ 	.word	0x0000d1f0


	//   ....[81]....
        /*06e0*/ 	.word	0x0000d250


	//   ....[82]....
        /*06e4*/ 	.word	0x0000d2a0


	//   ....[83]....
        /*06e8*/ 	.word	0x0000d2f0


	//   ....[84]....
        /*06ec*/ 	.word	0x0000d330


	//   ....[85]....
        /*06f0*/ 	.word	0x0000d390


	//   ....[86]....
        /*06f4*/ 	.word	0x0000d3e0


	//   ....[87]....
        /*06f8*/ 	.word	0x0000d430


	//   ....[88]....
        /*06fc*/ 	.word	0x0000d480


	//   ....[89]....
        /*0700*/ 	.word	0x0000d4d0


	//   ....[90]....
        /*0704*/ 	.word	0x0000d4f0


	//   ....[91]....
        /*0708*/ 	.word	0x0000d520


	//   ....[92]....
        /*070c*/ 	.word	0x0000dc60


	//   ....[93]....
        /*0710*/ 	.word	0x0000dc90


	//   ....[94]....
        /*0714*/ 	.word	0x0000dcf0


	//   ....[95]....
        /*0718*/ 	.word	0x0000dd00


	//   ....[96]....
        /*071c*/ 	.word	0x0000dd50


	//   ....[97]....
        /*0720*/ 	.word	0x0000dd60


	//   ....[98]....
        /*0724*/ 	.word	0x0000ddb0


	//   ....[99]....
        /*0728*/ 	.word	0x0000ddc0


	//   ....[100]....
        /*072c*/ 	.word	0x0000de10


	//   ....[101]....
        /*0730*/ 	.word	0x0000de20


	//   ....[102]....
        /*0734*/ 	.word	0x0000de70


	//   ....[103]....
        /*0738*/ 	.word	0x0000de80


	//   ....[104]....
        /*073c*/ 	.word	0x0000ded0


	//   ....[105]....
        /*0740*/ 	.word	0x0000dee0


	//   ....[106]....
        /*0744*/ 	.word	0x0000def0


	//   ....[107]....
        /*0748*/ 	.word	0x0000df40


	//   ....[108]....
        /*074c*/ 	.word	0x0000e1a0


	//   ....[109]....
        /*0750*/ 	.word	0x0000e1c0


	//   ....[110]....
        /*0754*/ 	.word	0x0000e1d0


	//   ....[111]....
        /*0758*/ 	.word	0x0000e240


	//   ....[112]....
        /*075c*/ 	.word	0x0000e250


	//   ....[113]....
        /*0760*/ 	.word	0x0000e2c0


	//   ....[114]....
        /*0764*/ 	.word	0x0000e2d0


	//   ....[115]....
        /*0768*/ 	.word	0x0000e340


	//   ....[116]....
        /*076c*/ 	.word	0x0000e350


	//   ....[117]....
        /*0770*/ 	.word	0x0000e3c0


	//   ....[118]....
        /*0774*/ 	.word	0x0000e3d0


	//   ....[119]....
        /*0778*/ 	.word	0x0000e440


	//   ....[120]....
        /*077c*/ 	.word	0x0000e450


	//   ....[121]....
        /*0780*/ 	.word	0x0000e4c0


	//   ....[122]....
        /*0784*/ 	.word	0x0000e4d0


	//   ....[123]....
        /*0788*/ 	.word	0x0000e4e0


	//   ....[124]....
        /*078c*/ 	.word	0x0000ea70


	//   ....[125]....
        /*0790*/ 	.word	0x0000eab0


	//   ....[126]....
        /*0794*/ 	.word	0x0000eaf0


	//   ....[127]....
        /*0798*/ 	.word	0x0000eb10


	//   ....[128]....
        /*079c*/ 	.word	0x0000eb20


	//   ....[129]....
        /*07a0*/ 	.word	0x0000eb40


	//   ....[130]....
        /*07a4*/ 	.word	0x0000ebb0


	//   ....[131]....
        /*07a8*/ 	.word	0x0000ebd0


	//   ....[132]....
        /*07ac*/ 	.word	0x0000ec30


	//   ....[133]....
        /*07b0*/ 	.word	0x0000ec50


	//   ....[134]....
        /*07b4*/ 	.word	0x0000ecb0


	//   ....[135]....
        /*07b8*/ 	.word	0x0000ecd0


	//   ....[136]....
        /*07bc*/ 	.word	0x0000ed30


	//   ....[137]....
        /*07c0*/ 	.word	0x0000ed50


	//   ....[138]....
        /*07c4*/ 	.word	0x0000eda0


	//   ....[139]....
        /*07c8*/ 	.word	0x0000edc0


	//   ....[140]....
        /*07cc*/ 	.word	0x0000f200


	//   ....[141]....
        /*07d0*/ 	.word	0x0000f230


	//   ....[142]....
        /*07d4*/ 	.word	0x0000f290


	//   ....[143]....
        /*07d8*/ 	.word	0x0000f2c0


	//   ....[144]....
        /*07dc*/ 	.word	0x0000f2f0


	//   ....[145]....
        /*07e0*/ 	.word	0x0000f320


	//   ....[146]....
        /*07e4*/ 	.word	0x0000f350


	//   ....[147]....
        /*07e8*/ 	.word	0x0000f380


	//   ....[148]....
        /*07ec*/ 	.word	0x0000f520


	//   ....[149]....
        /*07f0*/ 	.word	0x0000f550


	//   ....[150]....
        /*07f4*/ 	.word	0x0000f580


	//   ....[151]....
        /*07f8*/ 	.word	0x0000f5b0


	//   ....[152]....
        /*07fc*/ 	.word	0x0000f5e0


	//   ....[153]....
        /*0800*/ 	.word	0x0000f610


	//   ....[154]....
        /*0804*/ 	.word	0x0000f6d0


	//   ....[155]....
        /*0808*/ 	.word	0x0000f6f0


	//   ....[156]....
        /*080c*/ 	.word	0x0000f700


	//   ....[157]....
        /*0810*/ 	.word	0x0000f760


	//   ....[158]....
        /*0814*/ 	.word	0x0000fd80


	//   ....[159]....
        /*0818*/ 	.word	0x00010260


	//   ....[160]....
        /*081c*/ 	.word	0x00010350


	//   ....[161]....
        /*0820*/ 	.word	0x000103f0


	//   ....[162]....
        /*0824*/ 	.word	0x00010450


	//   ....[163]....
        /*0828*/ 	.word	0x00010560


	//   ....[164]....
        /*082c*/ 	.word	0x000105c0


	//   ....[165]....
        /*0830*/ 	.word	0x000106c0


	//   ....[166]....
        /*0834*/ 	.word	0x00010730


	//   ....[167]....
        /*0838*/ 	.word	0x00010830


	//   ....[168]....
        /*083c*/ 	.word	0x000108a0


	//   ....[169]....
        /*0840*/ 	.word	0x000109a0


	//   ....[170]....
        /*0844*/ 	.word	0x00010a10


	//   ....[171]....
        /*0848*/ 	.word	0x00010b10


	//   ....[172]....
        /*084c*/ 	.word	0x00010b80


	//   ....[173]....
        /*0850*/ 	.word	0x00010c80


	//   ....[174]....
        /*0854*/ 	.word	0x00010cf0


	//   ....[175]....
        /*0858*/ 	.word	0x00010d90


	//   ....[176]....
        /*085c*/ 	.word	0x00010e90


	//   ....[177]....
        /*0860*/ 	.word	0x00010f00


	//   ....[178]....
        /*0864*/ 	.word	0x00010f80


	//   ....[179]....
        /*0868*/ 	.word	0x00011030


	//   ....[180]....
        /*086c*/ 	.word	0x000110b0


	//   ....[181]....
        /*0870*/ 	.word	0x00011180


	//   ....[182]....
        /*0874*/ 	.word	0x00011200


	//   ....[183]....
        /*0878*/ 	.word	0x000112d0


	//   ....[184]....
        /*087c*/ 	.word	0x00011350


	//   ....[185]....
        /*0880*/ 	.word	0x00011420


	//   ....[186]....
        /*0884*/ 	.word	0x000114a0


	//   ....[187]....
        /*0888*/ 	.word	0x00011570


	//   ....[188]....
        /*088c*/ 	.word	0x000115f0


	//   ....[189]....
        /*0890*/ 	.word	0x000116c0


	//   ....[190]....
        /*0894*/ 	.word	0x00011740


	//   ....[191]....
        /*0898*/ 	.word	0x000117f0


	//   ....[192]....
        /*089c*/ 	.word	0x00011920


	//   ....[193]....
        /*08a0*/ 	.word	0x000119d0


	//   ....[194]....
        /*08a4*/ 	.word	0x00011a30


	//   ....[195]....
        /*08a8*/ 	.word	0x00011af0


	//   ....[196]....
        /*08ac*/ 	.word	0x00011b50


	//   ....[197]....
        /*08b0*/ 	.word	0x00011c10


	//   ....[198]....
        /*08b4*/ 	.word	0x00011c70


	//   ....[199]....
        /*08b8*/ 	.word	0x00011d30


	//   ....[200]....
        /*08bc*/ 	.word	0x00011d90


	//   ....[201]....
        /*08c0*/ 	.word	0x00011e50


	//   ....[202]....
        /*08c4*/ 	.word	0x00011eb0


	//   ....[203]....
        /*08c8*/ 	.word	0x00011f70


	//   ....[204]....
        /*08cc*/ 	.word	0x00011fd0


	//   ....[205]....
        /*08d0*/ 	.word	0x00012090


	//   ....[206]....
        /*08d4*/ 	.word	0x000120f0


	//   ....[207]....
        /*08d8*/ 	.word	0x000121b0


	//   ....[208]....
        /*08dc*/ 	.word	0x000122a0


	//   ....[209]....
        /*08e0*/ 	.word	0x00012340


	//   ....[210]....
        /*08e4*/ 	.word	0x000123a0


	//   ....[211]....
        /*08e8*/ 	.word	0x00012480


	//   ....[212]....
        /*08ec*/ 	.word	0x000124e0


	//   ....[213]....
        /*08f0*/ 	.word	0x000125c0


	//   ....[214]....
        /*08f4*/ 	.word	0x00012620


	//   ....[215]....
        /*08f8*/ 	.word	0x00012700


	//   ....[216]....
        /*08fc*/ 	.word	0x00012760


	//   ....[217]....
        /*0900*/ 	.word	0x00012840


	//   ....[218]....
        /*0904*/ 	.word	0x000128a0


	//   ....[219]....
        /*0908*/ 	.word	0x00012980


	//   ....[220]....
        /*090c*/ 	.word	0x000129e0


	//   ....[221]....
        /*0910*/ 	.word	0x00012ac0


	//   ....[222]....
        /*0914*/ 	.word	0x00012b20


	//   ....[223]....
        /*0918*/ 	.word	0x00012bf0


	//   ....[224]....
        /*091c*/ 	.word	0x00012d10


	//   ....[225]....
        /*0920*/ 	.word	0x00012dc0


	//   ....[226]....
        /*0924*/ 	.word	0x00012e70


	//   ....[227]....
        /*0928*/ 	.word	0x00012f40


	//   ....[228]....
        /*092c*/ 	.word	0x00012fa0


	//   ....[229]....
        /*0930*/ 	.word	0x00013080


	//   ....[230]....
        /*0934*/ 	.word	0x000130e0


	//   ....[231]....
        /*0938*/ 	.word	0x000131b0


	//   ....[232]....
        /*093c*/ 	.word	0x00013210


	//   ....[233]....
        /*0940*/ 	.word	0x000132e0


	//   ....[234]....
        /*0944*/ 	.word	0x00013340


	//   ....[235]....
        /*0948*/ 	.word	0x00013420


	//   ....[236]....
        /*094c*/ 	.word	0x00013480


	//   ....[237]....
        /*0950*/ 	.word	0x00013550


	//   ....[238]....
        /*0954*/ 	.word	0x000135b0


	//   ....[239]....
        /*0958*/ 	.word	0x00013670


	//   ....[240]....
        /*095c*/ 	.word	0x00013700


	//   ....[241]....
        /*0960*/ 	.word	0x000137a0


	//   ....[242]....
        /*0964*/ 	.word	0x00013920


	//   ....[243]....
        /*0968*/ 	.word	0x00013990


	//   ....[244]....
        /*096c*/ 	.word	0x00013a00


	//   ....[245]....
        /*0970*/ 	.word	0x00013a70


	//   ....[246]....
        /*0974*/ 	.word	0x00013ae0


	//   ....[247]....
        /*0978*/ 	.word	0x00013b60


	//   ....[248]....
        /*097c*/ 	.word	0x00013be0


	//   ....[249]....
        /*0980*/ 	.word	0x00013c70


	//   ....[250]....
        /*0984*/ 	.word	0x00013ce0


	//   ....[251]....
        /*0988*/ 	.word	0x00013d50


	//   ....[252]....
        /*098c*/ 	.word	0x00013dc0


	//   ....[253]....
        /*0990*/ 	.word	0x00013e40


	//   ....[254]....
        /*0994*/ 	.word	0x00013eb0


	//   ....[255]....
        /*0998*/ 	.word	0x00013f50


	//   ....[0]....
        /*099c*/ 	.word	0x00013fa0


	//   ....[1]....
        /*09a0*/ 	.word	0x00014030


	//   ....[2]....
        /*09a4*/ 	.word	0x00014160


	//----- nvinfo : EIATTR_REG_RECONFIG
	.align		4
.L_879:
        /*09a8*/ 	.byte	0x01, 0x54
	.zero		2


	//----- nvinfo : EIATTR_SYSCALL_OFFSETS
	.align		4
        /*09ac*/ 	.byte	0x04, 0x46
        /*09ae*/ 	.short	(.L_881 - .L_880)


	//   ....[0]....
.L_880:
        /*09b0*/ 	.word	0x00001880


	//   ....[1]....
        /*09b4*/ 	.word	0x0000bbf0


	//   ....[2]....
        /*09b8*/ 	.word	0x0000bd40


	//   ....[3]....
        /*09bc*/ 	.word	0x0000be30


	//   ....[4]....
        /*09c0*/ 	.word	0x0000cd90


	//----- nvinfo : EIATTR_MBARRIER_INSTR_OFFSETS
	.align		4
.L_881:
        /*09c4*/ 	.byte	0x04, 0x39
        /*09c6*/ 	.short	(.L_883 - .L_882)


	//   ....[0]....
.L_882:
        /*09c8*/ 	.word	0x00000180
        /*09cc*/ 	.word	0x000000ff
        /*09d0*/ 	.word	0x00028800
        /*09d4*/ 	.short	0x0100
        /*09d6*/ 	.byte	0x08
	.zero		1


	//   ....[1]....
        /*09d8*/ 	.word	0x00000190
        /*09dc*/ 	.word	0x000000ff
        /*09e0*/ 	.word	0x00028820
        /*09e4*/ 	.short	0x0100
        /*09e6*/ 	.byte	0x08
	.zero		1


	//   ....[2]....
        /*09e8*/ 	.word	0x00000280
        /*09ec*/ 	.word	0x000000ff
        /*09f0*/ 	.word	0x00028830
        /*09f4*/ 	.short	0x0100
        /*09f6*/ 	.byte	0x08
	.zero		1


	//   ....[3]....
        /*09f8*/ 	.word	0x00000290
        /*09fc*/ 	.word	0x000000ff
        /*0a00*/ 	.word	0x00028840
        /*0a04*/ 	.short	0x0100
        /*0a06*/ 	.byte	0x08
	.zero		1


	//   ....[4]....
        /*0a08*/ 	.word	0x000002a0
        /*0a0c*/ 	.word	0x000000ff
        /*0a10*/ 	.word	0x00028838
        /*0a14*/ 	.short	0x0100
        /*0a16*/ 	.byte	0x08
	.zero		1


	//   ....[5]....
        /*0a18*/ 	.word	0x000002b0
        /*0a1c*/ 	.word	0x000000ff
        /*0a20*/ 	.word	0x00028848
        /*0a24*/ 	.short	0x0100
        /*0a26*/ 	.byte	0x08
	.zero		1


	//   ....[6]....
        /*0a28*/ 	.word	0x000003e0
        /*0a2c*/ 	.word	0x000000ff
        /*0a30*/ 	.word	0x00028850
        /*0a34*/ 	.short	0x0100
        /*0a36*/ 	.byte	0x08
	.zero		1


	//   ....[7]....
        /*0a38*/ 	.word	0x000003f0
        /*0a3c*/ 	.word	0x000000ff
        /*0a40*/ 	.word	0x00028860
        /*0a44*/ 	.short	0x0100
        /*0a46*/ 	.byte	0x08
	.zero		1


	//   ....[8]....
        /*0a48*/ 	.word	0x00000400
        /*0a4c*/ 	.word	0x000000ff
        /*0a50*/ 	.word	0x00028858
        /*0a54*/ 	.short	0x0100
        /*0a56*/ 	.byte	0x08
	.zero		1


	//   ....[9]....
        /*0a58*/ 	.word	0x00000410
        /*0a5c*/ 	.word	0x000000ff
        /*0a60*/ 	.word	0x00028868
        /*0a64*/ 	.short	0x0100
        /*0a66*/ 	.byte	0x08
	.zero		1


	//   ....[10]....
        /*0a68*/ 	.word	0x00000500
        /*0a6c*/ 	.word	0x000000ff
        /*0a70*/ 	.word	0x00028870
        /*0a74*/ 	.short	0x0100
        /*0a76*/ 	.byte	0x06
	.zero		1


	//   ....[11]....
        /*0a78*/ 	.word	0x00000510
        /*0a7c*/ 	.word	0x000000ff
        /*0a80*/ 	.word	0x00028880
        /*0a84*/ 	.short	0x0100
        /*0a86*/ 	.byte	0x06
	.zero		1


	//   ....[12]....
        /*0a88*/ 	.word	0x00000520
        /*0a8c*/ 	.word	0x000000ff
        /*0a90*/ 	.word	0x00028878
        /*0a94*/ 	.short	0x0100
        /*0a96*/ 	.byte	0x06
	.zero		1


	//   ....[13]....
        /*0a98*/ 	.word	0x00000530
        /*0a9c*/ 	.word	0x000000ff
        /*0aa0*/ 	.word	0x00028888
        /*0aa4*/ 	.short	0x0100
        /*0aa6*/ 	.byte	0x06
	.zero		1


	//   ....[14]....
        /*0aa8*/ 	.word	0x00000660
        /*0aac*/ 	.word	0x000000ff
        /*0ab0*/ 	.word	0x00028890
        /*0ab4*/ 	.short	0x0100
        /*0ab6*/ 	.byte	0x08
	.zero		1


	//   ....[15]....
        /*0ab8*/ 	.word	0x00000670
        /*0abc*/ 	.word	0x000000ff
        /*0ac0*/ 	.word	0x000288a0
        /*0ac4*/ 	.short	0x0100
        /*0ac6*/ 	.byte	0x08
	.zero		1


	//   ....[16]....
        /*0ac8*/ 	.word	0x00000680
        /*0acc*/ 	.word	0x000000ff
        /*0ad0*/ 	.word	0x00028898
        /*0ad4*/ 	.short	0x0100
        /*0ad6*/ 	.byte	0x08
	.zero		1


	//   ....[17]....
        /*0ad8*/ 	.word	0x00000690
        /*0adc*/ 	.word	0x000000ff
        /*0ae0*/ 	.word	0x000288a8
        /*0ae4*/ 	.short	0x0100
        /*0ae6*/ 	.byte	0x08
	.zero		1


	//   ....[18]....
        /*0ae8*/ 	.word	0x000007c0
        /*0aec*/ 	.word	0x000000ff
        /*0af0*/ 	.word	0x000288b0
        /*0af4*/ 	.short	0x0100
        /*0af6*/ 	.byte	0x08
	.zero		1


	//   ....[19]....
        /*0af8*/ 	.word	0x000007d0
        /*0afc*/ 	.word	0x000000ff
        /*0b00*/ 	.word	0x000288c0
        /*0b04*/ 	.short	0x0100
        /*0b06*/ 	.byte	0x08
	.zero		1


	//   ....[20]....
        /*0b08*/ 	.word	0x000007e0
        /*0b0c*/ 	.word	0x000000ff
        /*0b10*/ 	.word	0x000288b8
        /*0b14*/ 	.short	0x0100
        /*0b16*/ 	.byte	0x08
	.zero		1


	//   ....[21]....
        /*0b18*/ 	.word	0x000007f0
        /*0b1c*/ 	.word	0x000000ff
        /*0b20*/ 	.word	0x000288c8
        /*0b24*/ 	.short	0x0100
        /*0b26*/ 	.byte	0x08
	.zero		1


	//   ....[22]....
        /*0b28*/ 	.word	0x000018e0
        /*0b2c*/ 	.word	0x000000ff
        /*0b30*/ 	.word	0x00028800
        /*0b34*/ 	.short	0x010a
        /*0b36*/ 	.byte	0x2a
	.zero		1


	//   ....[23]....
        /*0b38*/ 	.word	0x00001960
        /*0b3c*/ 	.word	0x00000000
        /*0b40*/ 	.word	0x00028830
        /*0b44*/ 	.short	0x010a
        /*0b46*/ 	.byte	0x3f
	.zero		1


	//   ....[24]....
        /*0b48*/ 	.word	0x000019b0
        /*0b4c*/ 	.word	0x00000000
        /*0b50*/ 	.word	0x00028830
        /*0b54*/ 	.short	0x010a
        /*0b56*/ 	.byte	0x3f
	.zero		1


	//   ....[25]....
        /*0b58*/ 	.word	0x00002520
        /*0b5c*/ 	.word	0x000000ff
        /*0b60*/ 	.word	0x00000000
        /*0b64*/ 	.short	0x0101
        /*0b66*/ 	.byte	0x06
	.zero		1


	//   ....[26]....
        /*0b68*/ 	.word	0x00004680
        /*0b6c*/ 	.word	0x000000ff
        /*0b70*/ 	.word	0x00028830
        /*0b74*/ 	.short	0x010a
        /*0b76*/ 	.byte	0x06
	.zero		1


	//   ....[27]....
        /*0b78*/ 	.word	0x000046c0
        /*0b7c*/ 	.word	0x000000ff
        /*0b80*/ 	.word	0x00028830
        /*0b84*/ 	.short	0x010a
        /*0b86*/ 	.byte	0x06
	.zero		1


	//   ....[28]....
        /*0b88*/ 	.word	0x00004a60
        /*0b8c*/ 	.word	0x000000ff
        /*0b90*/ 	.word	0x00028850
        /*0b94*/ 	.short	0x010a
        /*0b96*/ 	.byte	0x06
	.zero		1


	//   ....[29]....
        /*0b98*/ 	.word	0x00004aa0
        /*0b9c*/ 	.word	0x000000ff
        /*0ba0*/ 	.word	0x00028850
        /*0ba4*/ 	.short	0x010a
        /*0ba6*/ 	.byte	0x06
	.zero		1


	//   ....[30]....
        /*0ba8*/ 	.word	0x000053c0
        /*0bac*/ 	.word	0x000000ff
        /*0bb0*/ 	.word	0x00000000
        /*0bb4*/ 	.short	0x0101
        /*0bb6*/ 	.byte	0x07
	.zero		1


	//   ....[31]....
        /*0bb8*/ 	.word	0x000068b0
        /*0bbc*/ 	.word	0x000000ff
        /*0bc0*/ 	.word	0x00000000
        /*0bc4*/ 	.short	0x0101
        /*0bc6*/ 	.byte	0x07
	.zero		1


	//   ....[32]....
        /*0bc8*/ 	.word	0x00006ee0
        /*0bcc*/ 	.word	0x000000ff
        /*0bd0*/ 	.word	0x00028850
        /*0bd4*/ 	.short	0x010a
        /*0bd6*/ 	.byte	0x05
	.zero		1


	//   ....[33]....
        /*0bd8*/ 	.word	0x00006f20
        /*0bdc*/ 	.word	0x000000ff
        /*0be0*/ 	.word	0x00028850
        /*0be4*/ 	.short	0x010a
        /*0be6*/ 	.byte	0x05
	.zero		1


	//   ....[34]....
        /*0be8*/ 	.word	0x000074f0
        /*0bec*/ 	.word	0x000000ff
        /*0bf0*/ 	.word	0x00000000
        /*0bf4*/ 	.short	0x0101
        /*0bf6*/ 	.byte	0x04
	.zero		1


	//   ....[35]....
        /*0bf8*/ 	.word	0x00008ab0
        /*0bfc*/ 	.word	0x00000011
        /*0c00*/ 	.word	0x00000000
        /*0c04*/ 	.short	0x0101
        /*0c06*/ 	.byte	0x3f
	.zero		1


	//   ....[36]....
        /*0c08*/ 	.word	0x00008f50
        /*0c0c*/ 	.word	0x00000011
        /*0c10*/ 	.word	0x00000000
        /*0c14*/ 	.short	0x0101
        /*0c16*/ 	.byte	0x3f
	.zero		1


	//   ....[37]....
        /*0c18*/ 	.word	0x0000c330
        /*0c1c*/ 	.word	0x00000007
        /*0c20*/ 	.word	0x00028840
        /*0c24*/ 	.short	0x010a
        /*0c26*/ 	.byte	0x3f
	.zero		1


	//   ....[38]....
        /*0c28*/ 	.word	0x0000ca90
        /*0c2c*/ 	.word	0x00000007
        /*0c30*/ 	.word	0x00028830
        /*0c34*/ 	.short	0x0107
        /*0c36*/ 	.byte	0x3f
	.zero		1


	//   ....[39]....
        /*0c38*/ 	.word	0x0000cb60
        /*0c3c*/ 	.word	0x00000007
        /*0c40*/ 	.word	0x00028830
        /*0c44*/ 	.short	0x0101
        /*0c46*/ 	.byte	0x3f
	.zero		1


	//   ....[40]....
        /*0c48*/ 	.word	0x0000d620
        /*0c4c*/ 	.word	0x00000016
        /*0c50*/ 	.word	0x00028800
        /*0c54*/ 	.short	0x0107
        /*0c56*/ 	.byte	0x3f
	.zero		1


	//   ....[41]....
        /*0c58*/ 	.word	0x0000d730
        /*0c5c*/ 	.word	0x00000016
        /*0c60*/ 	.word	0x00028800
        /*0c64*/ 	.short	0x0101
        /*0c66*/ 	.byte	0x3f
	.zero		1


	//   ....[42]....
        /*0c68*/ 	.word	0x0000d750
        /*0c6c*/ 	.word	0x00000016
        /*0c70*/ 	.word	0x00028820
        /*0c74*/ 	.short	0x010a
        /*0c76*/ 	.byte	0x3f
	.zero		1


	//   ....[43]....
        /*0c78*/ 	.word	0x0000dad0
        /*0c7c*/ 	.word	0x00000006
        /*0c80*/ 	.word	0x00028840
        /*0c84*/ 	.short	0x010a
        /*0c86*/ 	.byte	0x3f
	.zero		1


	//   ....[44]....
        /*0c88*/ 	.word	0x0000dfd0
        /*0c8c*/ 	.word	0x00000006
        /*0c90*/ 	.word	0x00028830
        /*0c94*/ 	.short	0x0107
        /*0c96*/ 	.byte	0x3f
	.zero		1


	//   ....[45]....
        /*0c98*/ 	.word	0x0000e090
        /*0c9c*/ 	.word	0x00000006
        /*0ca0*/ 	.word	0x00028830
        /*0ca4*/ 	.short	0x0101
        /*0ca6*/ 	.byte	0x3f
	.zero		1


	//   ....[46]....
        /*0ca8*/ 	.word	0x0000e0f0
        /*0cac*/ 	.word	0x00000006
        /*0cb0*/ 	.word	0x00028860
        /*0cb4*/ 	.short	0x010a
        /*0cb6*/ 	.byte	0x3f
	.zero		1


	//   ....[47]....
        /*0cb8*/ 	.word	0x0000e690
        /*0cbc*/ 	.word	0x00000006
        /*0cc0*/ 	.word	0x00028850
        /*0cc4*/ 	.short	0x0107
        /*0cc6*/ 	.byte	0x3f
	.zero		1


	//   ....[48]....
        /*0cc8*/ 	.word	0x0000e7c0
        /*0ccc*/ 	.word	0x00000006
        /*0cd0*/ 	.word	0x00028850
        /*0cd4*/ 	.short	0x0101
        /*0cd6*/ 	.byte	0x3f
	.zero		1


	//   ....[49]....
        /*0cd8*/ 	.word	0x0000e9d0
        /*0cdc*/ 	.word	0x00000000
        /*0ce0*/ 	.word	0x00028860
        /*0ce4*/ 	.short	0x010a
        /*0ce6*/ 	.byte	0x3f
	.zero		1


	//   ....[50]....
        /*0ce8*/ 	.word	0x0000ef00
        /*0cec*/ 	.word	0x00000000
        /*0cf0*/ 	.word	0x00028850
        /*0cf4*/ 	.short	0x0107
        /*0cf6*/ 	.byte	0x3f
	.zero		1


	//   ....[51]....
        /*0cf8*/ 	.word	0x0000efc0
        /*0cfc*/ 	.word	0x00000000
        /*0d00*/ 	.word	0x00028850
        /*0d04*/ 	.short	0x0101
        /*0d06*/ 	.byte	0x3f
	.zero		1


	//   ....[52]....
        /*0d08*/ 	.word	0x0000fd00
        /*0d0c*/ 	.word	0x00000004
        /*0d10*/ 	.word	0x00028820
        /*0d14*/ 	.short	0x010a
        /*0d16*/ 	.byte	0x3f
	.zero		1


	//   ....[53]....
        /*0d18*/ 	.word	0x0000fe80
        /*0d1c*/ 	.word	0x00000005
        /*0d20*/ 	.word	0x00028840
        /*0d24*/ 	.short	0x010a
        /*0d26*/ 	.byte	0x3f
	.zero		1


	//   ....[54]....
        /*0d28*/ 	.word	0x0000ff20
        /*0d2c*/ 	.word	0x00000019
        /*0d30*/ 	.word	0x00028840
        /*0d34*/ 	.short	0x010a
        /*0d36*/ 	.byte	0x3f
	.zero		1


	//   ....[55]....
        /*0d38*/ 	.word	0x0000ff60
        /*0d3c*/ 	.word	0x00000005
        /*0d40*/ 	.word	0x00028860
        /*0d44*/ 	.short	0x010a
        /*0d46*/ 	.byte	0x3f
	.zero		1


	//   ....[56]....
        /*0d48*/ 	.word	0x0000ffa0
        /*0d4c*/ 	.word	0x00000019
        /*0d50*/ 	.word	0x00028860
        /*0d54*/ 	.short	0x010a
        /*0d56*/ 	.byte	0x3f
	.zero		1


	//   ....[57]....
        /*0d58*/ 	.word	0x00010010
        /*0d5c*/ 	.word	0x00000003
        /*0d60*/ 	.word	0x00028800
        /*0d64*/ 	.short	0x010a
        /*0d66*/ 	.byte	0x3f
	.zero		1


	//   ....[58]....
        /*0d68*/ 	.word	0x00010060
        /*0d6c*/ 	.word	0x00000000
        /*0d70*/ 	.word	0x00028830
        /*0d74*/ 	.short	0x010a
        /*0d76*/ 	.byte	0x3f
	.zero		1


	//   ....[59]....
        /*0d78*/ 	.word	0x000100c0
        /*0d7c*/ 	.word	0x00000008
        /*0d80*/ 	.word	0x00028830
        /*0d84*/ 	.short	0x010a
        /*0d86*/ 	.byte	0x3f
	.zero		1


	//   ....[60]....
        /*0d88*/ 	.word	0x00010120
        /*0d8c*/ 	.word	0x00000008
        /*0d90*/ 	.word	0x00028850
        /*0d94*/ 	.short	0x010a
        /*0d96*/ 	.byte	0x3f
	.zero		1


	//   ....[61]....
        /*0d98*/ 	.word	0x00010180
        /*0d9c*/ 	.word	0x00000005
        /*0da0*/ 	.word	0x00028850
        /*0da4*/ 	.short	0x010a
        /*0da6*/ 	.byte	0x3f
	.zero		1


	//   ....[62]....
        /*0da8*/ 	.word	0x000102a0
        /*0dac*/ 	.word	0x00000007
        /*0db0*/ 	.word	0x00028840
        /*0db4*/ 	.short	0x010a
        /*0db6*/ 	.byte	0x3f
	.zero		1


	//   ....[63]....
        /*0db8*/ 	.word	0x00011820
        /*0dbc*/ 	.word	0x00000016
        /*0dc0*/ 	.word	0x00028820
        /*0dc4*/ 	.short	0x010a
        /*0dc6*/ 	.byte	0x3f
	.zero		1


	//   ....[64]....
        /*0dc8*/ 	.word	0x00011870
        /*0dcc*/ 	.word	0x00000006
        /*0dd0*/ 	.word	0x00028840
        /*0dd4*/ 	.short	0x010a
        /*0dd6*/ 	.byte	0x3f
	.zero		1


	//   ....[65]....
        /*0dd8*/ 	.word	0x000121f0
        /*0ddc*/ 	.word	0x00000006
        /*0de0*/ 	.word	0x00028860
        /*0de4*/ 	.short	0x010a
        /*0de6*/ 	.byte	0x3f
	.zero		1


	//   ....[66]....
        /*0de8*/ 	.word	0x00012c60
        /*0dec*/ 	.word	0x00000000
        /*0df0*/ 	.word	0x00028860
        /*0df4*/ 	.short	0x010a
        /*0df6*/ 	.byte	0x3f
	.zero		1


	//   ....[67]....
        /*0df8*/ 	.word	0x00014080
        /*0dfc*/ 	.word	0x00000004
        /*0e00*/ 	.word	0x00028820
        /*0e04*/ 	.short	0x010a
        /*0e06*/ 	.byte	0x3f
	.zero		1


	//   ....[68]....
        /*0e08*/ 	.word	0x00014220
        /*0e0c*/ 	.word	0x00000005
        /*0e10*/ 	.word	0x00028840
        /*0e14*/ 	.short	0x010a
        /*0e16*/ 	.byte	0x3f
	.zero		1


	//   ....[69]....
        /*0e18*/ 	.word	0x00014270
        /*0e1c*/ 	.word	0x00000019
        /*0e20*/ 	.word	0x00028840
        /*0e24*/ 	.short	0x010a
        /*0e26*/ 	.byte	0x3f
	.zero		1


	//   ....[70]....
        /*0e28*/ 	.word	0x000142c0
        /*0e2c*/ 	.word	0x00000005
        /*0e30*/ 	.word	0x00028860
        /*0e34*/ 	.short	0x010a
        /*0e36*/ 	.byte	0x3f
	.zero		1


	//----- nvinfo : EIATTR_NUM_MBARRIERS
	.align		4
.L_883:
        /*0e38*/ 	.byte	0x03, 0x38
        /*0e3a*/ 	.short	0x0016


	//----- nvinfo : EIATTR_EXIT_INSTR_OFFSETS
	.align		4
        /*0e3c*/ 	.byte	0x04, 0x1c
        /*0e3e*/ 	.short	(.L_885 - .L_884)


	//   ....[0]....
.L_884:
        /*0e40*/ 	.word	0x000009a0


	//   ....[1]....
        /*0e44*/ 	.word	0x0000a560


	//   ....[2]....
        /*0e48*/ 	.word	0x0000fff0


	//----- nvinfo : EIATTR_MAX_THREADS
	.align		4
.L_885:
        /*0e4c*/ 	.byte	0x04, 0x05
        /*0e4e*/ 	.short	(.L_887 - .L_886)
.L_886:
        /*0e50*/ 	.word	0x00000180
        /*0e54*/ 	.word	0x00000001
        /*0e58*/ 	.word	0x00000001


	//----- nvinfo : EIATTR_CRS_STACK_SIZE
	.align		4
.L_887:
        /*0e5c*/ 	.byte	0x04, 0x1e
        /*0e5e*/ 	.short	(.L_889 - .L_888)
.L_888:
        /*0e60*/ 	.word	0x00000000


	//----- nvinfo : EIATTR_CBANK_PARAM_SIZE
	.align		4
.L_889:
        /*0e64*/ 	.byte	0x03, 0x19
        /*0e66*/ 	.short	0x0af0


	//----- nvinfo : EIATTR_PARAM_CBANK
	.align		4
        /*0e68*/ 	.byte	0x04, 0x0a
        /*0e6a*/ 	.short	(.L_891 - .L_890)
	.align		4
.L_890:
        /*0e6c*/ 	.word	index@(.nv.constant0._ZN7cutlass13device_kernelIN5flash11enable_sm90INS1_16FlashAttnFwdSm90INS1_25CollectiveMainloopFwdSm90ILi2EN4cute5tupleIJNS5_1CILi1EEES8_S8_EEENS6_IJNS7_ILi128EEESA_SA_EEELi128ENS_6half_tEfNS_4arch4Sm90ELb0ELb0ELb1ELb1ELb1ELb0ELb0ELb1ELb1ELb1ELb1ELb0EEENS1_21CollectiveEpilogueFwdISB_S9_SC_SE_Li256ELb1ELb1ELb1ELb0EEENS1_36VarlenDynamicPersistentTileSchedulerILi128ELi128ELi256ELi128ELb1ELb1ELb1ELb0ELb1ELb1EEEEEEEEEvNT_6ParamsE)
        /*0e70*/ 	.short	0x0210
        /*0e72*/ 	.short	0x0af0


	//----- nvinfo : EIATTR_SW_WAR
	.align		4
.L_891:
        /*0e74*/ 	.byte	0x04, 0x36
        /*0e76*/ 	.short	(.L_893 - .L_892)
.L_892:
        /*0e78*/ 	.word	0x00000008
.L_893:


//--------------------- .nv.info._ZN7cutlass13device_kernelIN5flash11enable_sm90INS1_16FlashAttnFwdSm90INS1_25CollectiveMainloopFwdSm90ILi2EN4cute5tupleIJNS5_1CILi1EEES8_S8_EEENS6_IJNS7_ILi128EEESA_SA_EEELi128ENS_6half_tEfNS_4arch4Sm90ELb0ELb0ELb1ELb1ELb1ELb1ELb0ELb1ELb1ELb1ELb1ELb0EEENS1_21CollectiveEpilogueFwdISB_S9_SC_SE_Li256ELb1ELb1ELb1ELb0EEENS1_36VarlenDynamicPersistentTileSchedulerILi128ELi128ELi256ELi128ELb1ELb1ELb1ELb0ELb1ELb1EEEEEEEEEvNT_6ParamsE --------------------------
	.section	.nv.info._ZN7cutlass13device_kernelIN5flash11enable_sm90INS1_16FlashAttnFwdSm90INS1_25CollectiveMainloopFwdSm90ILi2EN4cute5tupleIJNS5_1CILi1EEES8_S8_EEENS6_IJNS7_ILi128EEESA_SA_EEELi128ENS_6half_tEfNS_4arch4Sm90ELb0ELb0ELb1ELb1ELb1ELb1ELb0ELb1ELb1ELb1ELb1ELb0EEENS1_21CollectiveEpilogueFwdISB_S9_SC_SE_Li256ELb1ELb1ELb1ELb0EEENS1_36VarlenDynamicPersistentTileSchedulerILi128ELi128ELi256ELi128ELb1ELb1ELb1ELb0ELb1ELb1EEEEEEEEEvNT_6ParamsE,"",@"SHT_CUDA_INFO"
	.sectionflags	@""
	.align	4


	//----- nvinfo : EIATTR_CUDA_API_VERSION
	.align		4
        /*0000*/ 	.byte	0x04, 0x37
        /*0002*/ 	.short	(.L_895 - .L_894)
.L_894:
        /*0004*/ 	.word	0x00000082


	//----- nvinfo : EIATTR_KPARAM_INFO
	.align		4
.L_895:
        /*0008*/ 	.byte	0x04, 0x17
        /*000a*/ 	.short	(.L_897 - .L_896)
.L_896:
        /*000c*/ 	.word	0x00000000
        /*0010*/ 	.short	0x0000
        /*0012*/ 	.short	0x0070
        /*0014*/ 	.byte	0x00, 0xf0, 0x01, 0x2a


	//----- nvinfo : EIATTR_SPARSE_MMA_MASK
	.align		4
.L_897:
        /*0018*/ 	.byte	0x03, 0x50
        /*001a*/ 	.short	0x0000


	//----- nvinfo : EIATTR_MAXREG_COUNT
	.align		4
        /*001c*/ 	.byte	0x03, 0x1b
        /*001e*/ 	.short	0x00a8


	//----- nvinfo : EIATTR_NUM_BARRIERS
	.align		4
        /*0020*/ 	.byte	0x02, 0x4c
        /*0022*/ 	.byte	0x10
	.zero		1


	//----- nvinfo : EIATTR_EXTERNS
	.align		4
        /*0024*/ 	.byte	0x04, 0x0f
        /*0026*/ 	.short	(.L_899 - .L_898)


	//   ....[0]....
	.align		4
.L_898:
        /*0028*/ 	.word	index@(__assertfail)


	//----- nvinfo : EIATTR_ANNOTATIONS
	.align		4
.L_899:
        /*002c*/ 	.byte	0x04, 0x55
        /*002e*/ 	.short	(.L_901 - .L_900)


	//   ....[0]....
.L_900:
        /* <DEDUP_REMOVED lines=19> */


	//----- nvinfo : EIATTR_MERCURY_ISA_VERSION
	.align		4
.L_901:
        /*0148*/ 	.byte	0x03, 0x5f
        /*014a*/ 	.short	0x0101


	//----- nvinfo : EIATTR_UNUSED_LOAD_BYTE_OFFSET
	.align		4
        /*014c*/ 	.byte	0x04, 0x44
        /*014e*/ 	.short	(.L_903 - .L_902)


	//   ....[0]....
.L_902:
        /*0150*/ 	.word	0x00000a60
        /*0154*/ 	.word	0x0000fff0


	//   ....[1]....
        /*0158*/ 	.word	0x00012860
        /*015c*/ 	.word	0x0000fff0


	//----- nvinfo : EIATTR_INT_WARP_WIDE_INSTR_OFFSETS
	.align		4
.L_903:
        /*0160*/ 	.byte	0x04, 0x31
        /*0162*/ 	.short	(.L_905 - .L_904)


	//   ....[0]....
.L_904:
        /*0164*/ 	.word	0x00000130


	//   ....[1]....
        /*0168*/ 	.word	0x00000170


	//   ....[2]....
        /*016c*/ 	.word	0x000001e0


	//   ....[3]....
        /*0170*/ 	.word	0x00018090


	//   ....[4]....
        /*0174*/ 	.word	0x00018120


	//   ....[5]....
        /*0178*/ 	.word	0x0001af50


	//   ....[6]....
        /*017c*/ 	.word	0x0001afe0


	//----- nvinfo : EIATTR_COOP_GROUP_MASK_REGIDS
	.align		4
.L_905:
        /*0180*/ 	.byte	0x04, 0x29
        /*0182*/ 	.short	(.L_907 - .L_906)


	//   ....[0]....
.L_906:
        /*0184*/ 	.word	0xffffffff


	//   ....[1]....
        /*0188*/ 	.word	0xffffffff


	//   ....[2]....
        /*018c*/ 	.word	0xffffffff


	//   ....[3]....
        /*0190*/ 	.word	0xffffffff


	//   ....[4]....
        /*0194*/ 	.word	0xffffffff


	//   ....[5]....
        /*0198*/ 	.word	0xffffffff


	//   ....[6]....
        /*019c*/ 	.word	0xffffffff


	//   ....[7]....
        /*01a0*/ 	.word	0xffffffff


	//   ....[8]....
        /*01a4*/ 	.word	0xffffffff


	//   ....[9]....
        /*01a8*/ 	.word	0xffffffff


	//   ....[10]....
        /*01ac*/ 	.word	0xffffffff


	//   ....[11]....
        /*01b0*/ 	.word	0xffffffff


	//   ....[12]....
        /*01b4*/ 	.word	0xffffffff


	//   ....[13]....
        /*01b8*/ 	.word	0xffffffff


	//   ....[14]....
        /*01bc*/ 	.word	0xffffffff


	//   ....[15]....
        /*01c0*/ 	.word	0xffffffff


	//   ....[16]....
        /*01c4*/ 	.word	0xffffffff


	//   ....[17]....
        /*01c8*/ 	.word	0xffffffff


	//   ....[18]....
        /*01cc*/ 	.word	0xffffffff


	//   ....[19]....
        /*01d0*/ 	.word	0xffffffff


	//   ....[20]....
        /*01d4*/ 	.word	0xffffffff


	//   ....[21]....
        /*01d8*/ 	.word	0xffffffff


	//   ....[22]....
        /*01dc*/ 	.word	0xffffffff


	//   ....[23]....
        /*01e0*/ 	.word	0xffffffff


	//   ....[24]....
        /*01e4*/ 	.word	0xffffffff


	//   ....[25]....
        /*01e8*/ 	.word	0xffffffff


	//   ....[26]....
        /*01ec*/ 	.word	0xffffffff


	//   ....[27]....
        /*01f0*/ 	.word	0xffffffff


	//   ....[28]....
        /*01f4*/ 	.word	0xffffffff


	//   ....[29]....
        /*01f8*/ 	.word	0xffffffff


	//   ....[30]....
        /*01fc*/ 	.word	0xffffffff


	//   ....[31]....
        /*0200*/ 	.word	0xffffffff


	//   ....[32]....
        /*0204*/ 	.word	0xffffffff


	//   ....[33]....
        /*0208*/ 	.word	0xffffffff


	//   ....[34]....
        /*020c*/ 	.word	0xffffffff


	//   ....[35]....
        /*0210*/ 	.word	0xffffffff


	//   ....[36]....
        /*0214*/ 	.word	0xffffffff


	//   ....[37]....
        /*0218*/ 	.word	0xffffffff


	//   ....[38]....
        /*021c*/ 	.word	0xffffffff


	//   ....[39]....
        /*0220*/ 	.word	0xffffffff


	//   ....[40]....
        /*0224*/ 	.word	0xffffffff


	//   ....[41]....
        /*0228*/ 	.word	0xffffffff


	//   ....[42]....
        /*022c*/ 	.word	0xffffffff


	//   ....[43]....
        /*0230*/ 	.word	0xffffffff


	//   ....[44]....
        /*0234*/ 	.word	0xffffffff


	//   ....[45]....
        /*0238*/ 	.word	0xffffffff


	//   ....[46]....
        /*023c*/ 	.word	0xffffffff


	//   ....[47]....
        /*0240*/ 	.word	0xffffffff


	//   ....[48]....
        /*0244*/ 	.word	0xffffffff


	//   ....[49]....
        /*0248*/ 	.word	0xffffffff


	//   ....[50]....
        /*024c*/ 	.word	0xffffffff


	//   ....[51]....
        /*0250*/ 	.word	0xffffffff


	//   ....[52]....
        /*0254*/ 	.word	0xffffffff


	//   ....[53]....
        /*0258*/ 	.word	0xffffffff


	//   ....[54]....
        /*025c*/ 	.word	0xffffffff


	//   ....[55]....
        /*0260*/ 	.word	0xffffffff


	//   ....[56]....
        /*0264*/ 	.word	0xffffffff


	//   ....[57]....
        /*0268*/ 	.word	0xffffffff


	//   ....[58]....
        /*026c*/ 	.word	0xffffffff


	//   ....[59]....
        /*0270*/ 	.word	0xffffffff


	//   ....[60]....
        /*0274*/ 	.word	0xffffffff


	//   ....[61]....
        /*0278*/ 	.word	0xffffffff


	//   ....[62]....
        /*027c*/ 	.word	0xffffffff


	//   ....[63]....
        /*0280*/ 	.word	0xffffffff


	//   ....[64]....
        /*0284*/ 	.word	0xffffffff


	//   ....[65]....
        /*0288*/ 	.word	0xffffffff


	//   ....[66]....
        /*028c*/ 	.word	0xffffffff


	//   ....[67]....
        /*0290*/ 	.word	0xffffffff


	//   ....[68]....
        /*0294*/ 	.word	0xffffffff


	//   ....[69]....
        /*0298*/ 	.word	0xffffffff


	//   ....[70]....
        /*029c*/ 	.word	0xffffffff


	//   ....[71]....
        /*02a0*/ 	.word	0xffffffff


	//   ....[72]....
        /*02a4*/ 	.word	0xffffffff


	//   ....[73]....
        /*02a8*/ 	.word	0xffffffff


	//   ....[74]....
        /*02ac*/ 	.word	0xffffffff


	//   ....[75]....
        /*02b0*/ 	.word	0xffffffff


	//   ....[76]....
        /*02b4*/ 	.word	0xffffffff


	//   ....[77]....
        /*02b8*/ 	.word	0xffffffff


	//   ....[78]....
        /*02bc*/ 	.word	0xffffffff


	//   ....[79]....
        /*02c0*/ 	.word	0xffffffff


	//   ....[80]....
        /*02c4*/ 	.word	0xffffffff


	//   ....[81]....
        /*02c8*/ 	.word	0xffffffff


	//   ....[82]....
        /*02cc*/ 	.word	0xffffffff


	//   ....[83]....
        /*02d0*/ 	.word	0xffffffff


	//   ....[84]....
        /*02d4*/ 	.word	0xffffffff


	//   ....[85]....
        /*02d8*/ 	.word	0xffffffff


	//   ....[86]....
        /*02dc*/ 	.word	0xffffffff


	//   ....[87]....
        /*02e0*/ 	.word	0xffffffff


	//   ....[88]....
        /*02e4*/ 	.word	0xffffffff


	//   ....[89]....
        /*02e8*/ 	.word	0xffffffff


	//   ....[90]....
        /*02ec*/ 	.word	0xffffffff


	//   ....[91]....
        /*02f0*/ 	.word	0xffffffff


	//   ....[92]....
        /*02f4*/ 	.word	0xffffffff


	//   ....[93]....
        /*02f8*/ 	.word	0xffffffff


	//   ....[94]....
        /*02fc*/ 	.word	0xffffffff


	//   ....[95]....
        /*0300*/ 	.word	0xffffffff


	//   ....[96]....
        /*0304*/ 	.word	0xffffffff


	//   ....[97]....
        /*0308*/ 	.word	0xffffffff


	//   ....[98]....
        /*030c*/ 	.word	0xffffffff


	//   ....[99]....
        /*0310*/ 	.word	0xffffffff


	//   ....[100]....
        /*0314*/ 	.word	0xffffffff


	//   ....[101]....
        /*0318*/ 	.word	0xffffffff


	//   ....[102]....
        /*031c*/ 	.word	0xffffffff


	//   ....[103]....
        /*0320*/ 	.word	0xffffffff


	//   ....[104]....
        /*0324*/ 	.word	0xffffffff


	//   ....[105]....
        /*0328*/ 	.word	0xffffffff


	//   ....[106]....
        /*032c*/ 	.word	0xffffffff


	//   ....[107]....
        /*0330*/ 	.word	0xffffffff


	//   ....[108]....
        /*0334*/ 	.word	0xffffffff


	//   ....[109]....
        /*0338*/ 	.word	0xffffffff


	//   ....[110]....
        /*033c*/ 	.word	0xffffffff


	//   ....[111]....
        /*0340*/ 	.word	0xffffffff


	//   ....[112]....
        /*0344*/ 	.word	0xffffffff


	//   ....[113]....
        /*0348*/ 	.word	0xffffffff


	//   ....[114]....
        /*034c*/ 	.word	0xffffffff


	//   ....[115]....
        /*0350*/ 	.word	0xffffffff


	//   ....[116]....
        /*0354*/ 	.word	0xffffffff


	//   ....[117]....
        /*0358*/ 	.word	0xffffffff


	//   ....[118]....
        /*035c*/ 	.word	0xffffffff


	//   ....[119]....
        /*0360*/ 	.word	0xffffffff


	//   ....[120]....
        /*0364*/ 	.word	0xffffffff


	//   ....[121]....
        /*0368*/ 	.word	0xffffffff


	//   ....[122]....
        /*036c*/ 	.word	0xffffffff


	//   ....[123]....
        /*0370*/ 	.word	0xffffffff


	//   ....[124]....
        /*0374*/ 	.word	0xffffffff


	//   ....[125]....
        /*0378*/ 	.word	0xffffffff


	//   ....[126]....
        /*037c*/ 	.word	0xffffffff


	//   ....[127]....
        /*0380*/ 	.word	0xffffffff


	//   ....[128]....
        /*0384*/ 	.word	0xffffffff


	//   ....[129]....
        /*0388*/ 	.word	0xffffffff


	//   ....[130]....
        /*038c*/ 	.word	0xffffffff


	//   ....[131]....
        /*0390*/ 	.word	0xffffffff


	//   ....[132]....
        /*0394*/ 	.word	0xffffffff


	//   ....[133]....
        /*0398*/ 	.word	0xffffffff


	//   ....[134]....
        /*039c*/ 	.word	0xffffffff


	//   ....[135]....
        /*03a0*/ 	.word	0xffffffff


	//   ....[136]....
        /*03a4*/ 	.word	0xffffffff


	//   ....[137]....
        /*03a8*/ 	.word	0xffffffff


	//   ....[138]....
        /*03ac*/ 	.word	0xffffffff


	//   ....[139]....
        /*03b0*/ 	.word	0xffffffff


	//   ....[140]....
        /*03b4*/ 	.word	0xffffffff


	//   ....[141]....
        /*03b8*/ 	.word	0xffffffff


	//   ....[142]....
        /*03bc*/ 	.word	0xffffffff


	//   ....[143]....
        /*03c0*/ 	.word	0xffffffff


	//   ....[144]....
        /*03c4*/ 	.word	0xffffffff


	//   ....[145]....
        /*03c8*/ 	.word	0xffffffff


	//   ....[146]....
        /*03cc*/ 	.word	0xffffffff


	//   ....[147]....
        /*03d0*/ 	.word	0xffffffff


	//   ....[148]....
        /*03d4*/ 	.word	0xffffffff


	//   ....[149]....
        /*03d8*/ 	.word	0xffffffff


	//   ....[150]....
        /*03dc*/ 	.word	0xffffffff


	//   ....[151]....
        /*03e0*/ 	.word	0xffffffff


	//   ....[152]....
        /*03e4*/ 	.word	0xffffffff


	//   ....[153]....
        /*03e8*/ 	.word	0xffffffff


	//   ....[154]....
        /*03ec*/ 	.word	0xffffffff


	//   ....[155]....
        /*03f0*/ 	.word	0xffffffff


	//   ....[156]....
        /*03f4*/ 	.word	0xffffffff


	//   ....[157]....
        /*03f8*/ 	.word	0xffffffff


	//   ....[158]....
        /*03fc*/ 	.word	0xffffffff


	//   ....[159]....
        /*0400*/ 	.word	0xffffffff


	//   ....[160]....
        /*0404*/ 	.word	0xffffffff


	//   ....[161]....
        /*0408*/ 	.word	0xffffffff


	//   ....[162]....
        /*040c*/ 	.word	0xffffffff


	//   ....[163]....
        /*0410*/ 	.word	0xffffffff


	//   ....[164]....
        /*0414*/ 	.word	0xffffffff


	//   ....[165]....
        /*0418*/ 	.word	0xffffffff


	//   ....[166]....
        /*041c*/ 	.word	0xffffffff


	//   ....[167]....
        /*0420*/ 	.word	0xffffffff


	//   ....[168]....
        /*0424*/ 	.word	0xffffffff


	//   ....[169]....
        /*0428*/ 	.word	0xffffffff


	//   ....[170]....
        /*042c*/ 	.word	0xffffffff


	//   ....[171]....
        /*0430*/ 	.word	0xffffffff


	//   ....[172]....
        /*0434*/ 	.word	0xffffffff


	//   ....[173]....
        /*0438*/ 	.word	0xffffffff


	//   ....[174]....
        /*043c*/ 	.word	0xffffffff


	//   ....[175]....
        /*0440*/ 	.word	0xffffffff


	//   ....[176]....
        /*0444*/ 	.word	0xffffffff


	//   ....[177]....
        /*0448*/ 	.word	0xffffffff


	//   ....[178]....
        /*044c*/ 	.word	0xffffffff


	//   ....[179]....
        /*0450*/ 	.word	0xffffffff


	//   ....[180]....
        /*0454*/ 	.word	0xffffffff


	//   ....[181]....
        /*0458*/ 	.word	0xffffffff


	//   ....[182]....
        /*045c*/ 	.word	0xffffffff


	//   ....[183]....
        /*0460*/ 	.word	0xffffffff


	//   ....[184]....
        /*0464*/ 	.word	0xffffffff


	//   ....[185]....
        /*0468*/ 	.word	0xffffffff


	//   ....[186]....
        /*046c*/ 	.word	0xffffffff


	//   ....[187]....
        /*0470*/ 	.word	0xffffffff


	//   ....[188]....
        /*0474*/ 	.word	0xffffffff


	//   ....[189]....
        /*0478*/ 	.word	0xffffffff


	//   ....[190]....
        /*047c*/ 	.word	0xffffffff


	//   ....[191]....
        /*0480*/ 	.word	0xffffffff


	//   ....[192]....
        /*0484*/ 	.word	0xffffffff


	//   ....[193]....
        /*0488*/ 	.word	0xffffffff


	//   ....[194]....
        /*048c*/ 	.word	0xffffffff


	//   ....[195]....
        /*0490*/ 	.word	0xffffffff


	//   ....[196]....
        /*0494*/ 	.word	0xffffffff


	//   ....[197]....
        /*0498*/ 	.word	0xffffffff


	//   ....[198]....
        /*049c*/ 	.word	0xffffffff


	//   ....[199]....
        /*04a0*/ 	.word	0xffffffff


	//   ....[200]....
        /*04a4*/ 	.word	0xffffffff


	//   ....[201]....
        /*04a8*/ 	.word	0x0500000f


	//   ....[202]....
        /*04ac*/ 	.word	0x0500000f


	//   ....[203]....
        /*04b0*/ 	.word	0x0500000f


	//   ....[204]....
        /*04b4*/ 	.word	0x0500000f


	//   ....[205]....
        /*04b8*/ 	.word	0x0500000f


	//   ....[206]....
        /*04bc*/ 	.word	0x0500000f


	//   ....[207]....
        /*04c0*/ 	.word	0x0500000f


	//   ....[208]....
        /*04c4*/ 	.word	0x0500000f


	//   ....[209]....
        /*04c8*/ 	.word	0x0500000f


	//   ....[210]....
        /*04cc*/ 	.word	0x0500000f


	//   ....[211]....
        /*04d0*/ 	.word	0x0500000f


	//   ....[212]....
        /*04d4*/ 	.word	0x0500000f


	//   ....[213]....
        /*04d8*/ 	.word	0x0500000f


	//   ....[214]....
        /*04dc*/ 	.word	0x0500000f


	//   ....[215]....
        /*04e0*/ 	.word	0x0500000f


	//   ....[216]....
        /*04e4*/ 	.word	0x0500000f


	//   ....[217]....
        /*04e8*/ 	.word	0x0500000f


	//   ....[218]....
        /*04ec*/ 	.word	0x0500000f


	//   ....[219]....
        /*04f0*/ 	.word	0x0500000f


	//   ....[220]....
        /*04f4*/ 	.word	0x0500000f


	//   ....[221]....
        /*04f8*/ 	.word	0x0500000f


	//   ....[222]....
        /*04fc*/ 	.word	0x0500000f


	//   ....[223]....
        /*0500*/ 	.word	0x0500000f


	//   ....[224]....
        /*0504*/ 	.word	0x0500000f


	//   ....[225]....
        /*0508*/ 	.word	0x0500000f


	//   ....[226]....
        /*050c*/ 	.word	0x0500000f


	//   ....[227]....
        /*0510*/ 	.word	0x0500000f


	//   ....[228]....
        /*0514*/ 	.word	0x0500000f


	//   ....[229]....
        /*0518*/ 	.word	0x0500000f


	//   ....[230]....
        /*051c*/ 	.word	0x0500000f


	//   ....[231]....
        /*0520*/ 	.word	0x0500000f


	//   ....[232]....
        /*0524*/ 	.word	0x0500000f


	//   ....[233]....
        /*0528*/ 	.word	0x0500000f


	//   ....[234]....
        /*052c*/ 	.word	0x0500000f


	//   ....[235]....
        /*0530*/ 	.word	0x0500000f


	//   ....[236]....
        /*0534*/ 	.word	0x0500000f


	//   ....[237]....
        /*0538*/ 	.word	0x0500000f


	//   ....[238]....
        /*053c*/ 	.word	0x0500000f


	//   ....[239]....
        /*0540*/ 	.word	0x0500000f


	//   ....[240]....
        /*0544*/ 	.word	0x0500000f


	//   ....[241]....
        /*0548*/ 	.word	0x0500000f


	//   ....[242]....
        /*054c*/ 	.word	0x0500000f


	//   ....[243]....
        /*0550*/ 	.word	0x0500000f


	//   ....[244]....
        /*0554*/ 	.word	0x0500000f


	//   ....[245]....
        /*0558*/ 	.word	0x0500000f


	//   ....[246]....
        /*055c*/ 	.word	0x0500000f


	//   ....[247]....
        /*0560*/ 	.word	0x0500000f


	//   ....[248]....
        /*0564*/ 	.word	0x0500000f


	//   ....[249]....
        /*0568*/ 	.word	0x0500000f


	//   ....[250]....
        /*056c*/ 	.word	0x0500000f


	//   ....[251]....
        /*0570*/ 	.word	0x0500000f


	//   ....[252]....
        /*0574*/ 	.word	0x0500000f


	//   ....[253]....
        /*0578*/ 	.word	0x0500000f


	//   ....[254]....
        /*057c*/ 	.word	0x0500000f


	//   ....[255]....
        /*0580*/ 	.word	0x0500000f


	//   ....[0]....
        /*0584*/ 	.word	0x0500000f


	//   ....[1]....
        /*0588*/ 	.word	0x0500000f


	//   ....[2]....
        /*058c*/ 	.word	0x0500000f


	//   ....[3]....
        /*0590*/ 	.word	0x0500000f


	//   ....[4]....
        /*0594*/ 	.word	0x0500000f


	//   ....[5]....
        /*0598*/ 	.word	0x0500000f


	//   ....[6]....
        /*059c*/ 	.word	0x0500000f


	//   ....[7]....
        /*05a0*/ 	.word	0x0500000f


	//   ....[8]....
        /*05a4*/ 	.word	0x0500000f


	//   ....[9]....
        /*05a8*/ 	.word	0x0500000f


	//   ....[10]....
        /*05ac*/ 	.word	0x0500000f


	//   ....[11]....
        /*05b0*/ 	.word	0x0500000f


	//   ....[12]....
        /*05b4*/ 	.word	0x0500000f


	//   ....[13]....
        /*05b8*/ 	.word	0x0500000f


	//   ....[14]....
        /*05bc*/ 	.word	0x0500000f


	//   ....[15]....
        /*05c0*/ 	.word	0x0500000f


	//   ....[16]....
        /*05c4*/ 	.word	0x0500000f


	//   ....[17]....
        /*05c8*/ 	.word	0x0500000f


	//   ....[18]....
        /*05cc*/ 	.word	0x0500000f


	//   ....[19]....
        /*05d0*/ 	.word	0x0500000f


	//   ....[20]....
        /*05d4*/ 	.word	0x0500000f


	//   ....[21]....
        /*05d8*/ 	.word	0x0500000f


	//   ....[22]....
        /*05dc*/ 	.word	0x0500000f


	//   ....[23]....
        /*05e0*/ 	.word	0x0500000f


	//   ....[24]....
        /*05e4*/ 	.word	0x0500000f


	//   ....[25]....
        /*05e8*/ 	.word	0x0500000f


	//   ....[26]....
        /*05ec*/ 	.word	0x0500000f


	//   ....[27]....
        /*05f0*/ 	.word	0x0500000f


	//   ....[28]....
        /*05f4*/ 	.word	0x0500000f


	//   ....[29]....
        /*05f8*/ 	.word	0x0500000f


	//   ....[30]....
        /*05fc*/ 	.word	0x0500000f


	//   ....[31]....
        /*0600*/ 	.word	0x0500000f


	//   ....[32]....
        /*0604*/ 	.word	0x0500000f


	//   ....[33]....
        /*0608*/ 	.word	0x0500000f


	//   ....[34]....
        /*060c*/ 	.word	0x0500000f


	//   ....[35]....
        /*0610*/ 	.word	0x0500000f


	//   ....[36]....
        /*0614*/ 	.word	0x0500000f


	//   ....[37]....
        /*0618*/ 	.word	0x0500000f


	//   ....[38]....
        /*061c*/ 	.word	0x0500000f


	//   ....[39]....
        /*0620*/ 	.word	0x0500000f


	//   ....[40]....
        /*0624*/ 	.word	0x0500000f


	//   ....[41]....
        /*0628*/ 	.word	0x0500000f


	//   ....[42]....
        /*062c*/ 	.word	0x0500000f


	//   ....[43]....
        /*0630*/ 	.word	0x0500000f


	//   ....[44]....
        /*0634*/ 	.word	0x0500000f


	//   ....[45]....
        /*0638*/ 	.word	0x0500000f


	//   ....[46]....
        /*063c*/ 	.word	0x0500000f


	//   ....[47]....
        /*0640*/ 	.word	0x0500000f


	//   ....[48]....
        /*0644*/ 	.word	0x0500000f


	//   ....[49]....
        /*0648*/ 	.word	0x0500000f


	//   ....[50]....
        /*064c*/ 	.word	0x0500000f


	//   ....[51]....
        /*0650*/ 	.word	0x0500000f


	//   ....[52]....
        /*0654*/ 	.word	0x0500000f


	//   ....[53]....
        /*0658*/ 	.word	0x0500000f


	//   ....[54]....
        /*065c*/ 	.word	0x0500000f


	//   ....[55]....
        /*0660*/ 	.word	0x0500000f


	//   ....[56]....
        /*0664*/ 	.word	0x0500000f


	//   ....[57]....
        /*0668*/ 	.word	0x0500000f


	//   ....[58]....
        /*066c*/ 	.word	0x0500000f


	//   ....[59]....
        /*0670*/ 	.word	0x0500000f


	//   ....[60]....
        /*0674*/ 	.word	0x0500000f


	//   ....[61]....
        /*0678*/ 	.word	0x0500000f


	//   ....[62]....
        /*067c*/ 	.word	0x0500000f


	//   ....[63]....
        /*0680*/ 	.word	0x0500000f


	//   ....[64]....
        /*0684*/ 	.word	0x0500000f


	//   ....[65]....
        /*0688*/ 	.word	0x0500000f


	//   ....[66]....
        /*068c*/ 	.word	0x0500000f


	//   ....[67]....
        /*0690*/ 	.word	0x0500000f


	//   ....[68]....
        /*0694*/ 	.word	0x0500000f


	//   ....[69]....
        /*0698*/ 	.word	0x0500000f


	//   ....[70]....
        /*069c*/ 	.word	0x0500000f


	//   ....[71]....
        /*06a0*/ 	.word	0x0500000f


	//   ....[72]....
        /*06a4*/ 	.word	0x0500000f


	//   ....[73]....
        /*06a8*/ 	.word	0x0500000f


	//   ....[74]....
        /*06ac*/ 	.word	0x0500000f


	//   ....[75]....
        /*06b0*/ 	.word	0x0500000f


	//   ....[76]....
        /*06b4*/ 	.word	0x0500000f


	//   ....[77]....
        /*06b8*/ 	.word	0x0500000f


	//   ....[78]....
        /*06bc*/ 	.word	0x0500000f


	//   ....[79]....
        /*06c0*/ 	.word	0x0500000f


	//   ....[80]....
        /*06c4*/ 	.word	0x0500000f


	//   ....[81]....
        /*06c8*/ 	.word	0x0500000f


	//   ....[82]....
        /*06cc*/ 	.word	0x0500000f


	//   ....[83]....
        /*06d0*/ 	.word	0x0500000f


	//   ....[84]....
        /*06d4*/ 	.word	0x0500000f


	//   ....[85]....
        /*06d8*/ 	.word	0x0500000f


	//   ....[86]....
        /*06dc*/ 	.word	0x0500000f


	//   ....[87]....
        /*06e0*/ 	.word	0x0500000f


	//   ....[88]....
        /*06e4*/ 	.word	0x0500000f


	//   ....[89]....
        /*06e8*/ 	.word	0x0500000f


	//   ....[90]....
        /*06ec*/ 	.word	0x0500000f


	//   ....[91]....
        /*06f0*/ 	.word	0x0500000f


	//   ....[92]....
        /*06f4*/ 	.word	0x0500000f


	//   ....[93]....
        /*06f8*/ 	.word	0x0500000f


	//   ....[94]....
        /*06fc*/ 	.word	0x0500000f


	//   ....[95]....
        /*0700*/ 	.word	0x0500000f


	//   ....[96]....
        /*0704*/ 	.word	0x0500000f


	//   ....[97]....
        /*0708*/ 	.word	0x0500000f


	//   ....[98]....
        /*070c*/ 	.word	0x0500000f


	//----- nvinfo : EIATTR_COOP_GROUP_INSTR_OFFSETS
	.align		4
.L_907:
        /*0710*/ 	.byte	0x04, 0x28
        /*0712*/ 	.short	(.L_909 - .L_908)


	//   ....[0]....
.L_908:
        /*0714*/ 	.word	0x00000070


	//   ....[1]....
        /*0718*/ 	.word	0x00000140


	//   ....[2]....
        /*071c*/ 	.word	0x00000190


	//   ....[3]....
        /*0720*/ 	.word	0x000003c0


	//   ....[4]....
        /*0724*/ 	.word	0x00000520


	//   ....[5]....
        /*0728*/ 	.word	0x00000640


	//   ....[6]....
        /*072c*/ 	.word	0x000007a0


	//   ....[7]....
        /*0730*/ 	.word	0x00003320


	//   ....[8]....
        /*0734*/ 	.word	0x00003330


	//   ....[9]....
        /*0738*/ 	.word	0x000039e0


	//   ....[10]....
        /*073c*/ 	.word	0x000039f0


	//   ....[11]....
        /*0740*/ 	.word	0x000040a0


	//   ....[12]....
        /*0744*/ 	.word	0x000040b0


	//   ....[13]....
        /*0748*/ 	.word	0x00004760


	//   ....[14]....
        /*074c*/ 	.word	0x00004770


	//   ....[15]....
        /*0750*/ 	.word	0x00005790


	//   ....[16]....
        /*0754*/ 	.word	0x000057a0


	//   ....[17]....
        /*0758*/ 	.word	0x00005f20


	//   ....[18]....
        /*075c*/ 	.word	0x00005f30


	//   ....[19]....
        /*0760*/ 	.word	0x000066e0


	//   ....[20]....
        /*0764*/ 	.word	0x000066f0


	//   ....[21]....
        /*0768*/ 	.word	0x00006e90


	//   ....[22]....
        /*076c*/ 	.word	0x00006ea0


	//   ....[23]....
        /*0770*/ 	.word	0x00007860


	//   ....[24]....
        /*0774*/ 	.word	0x00007870


	//   ....[25]....
        /*0778*/ 	.word	0x00007980


	//   ....[26]....
        /*077c*/ 	.word	0x00007990


	//   ....[27]....
        /*0780*/ 	.word	0x00007ab0


	//   ....[28]....
        /*0784*/ 	.word	0x00007ac0


	//   ....[29]....
        /*0788*/ 	.word	0x00007be0


	//   ....[30]....
        /*078c*/ 	.word	0x00007bf0


	//   ....[31]....
        /*0790*/ 	.word	0x00007f70


	//   ....[32]....
        /*0794*/ 	.word	0x00007f90


	//   ....[33]....
        /*0798*/ 	.word	0x00008070


	//   ....[34]....
        /*079c*/ 	.word	0x00008090


	//   ....[35]....
        /*07a0*/ 	.word	0x00008170


	//   ....[36]....
        /*07a4*/ 	.word	0x00008190


	//   ....[37]....
        /*07a8*/ 	.word	0x00008270


	//   ....[38]....
        /*07ac*/ 	.word	0x00008290


	//   ....[39]....
        /*07b0*/ 	.word	0x00008a00


	//   ....[40]....
        /*07b4*/ 	.word	0x00008f90


	//   ....[41]....
        /*07b8*/ 	.word	0x00008fa0


	//   ....[42]....
        /*07bc*/ 	.word	0x00008fb0


	//   ....[43]....
        /*07c0*/ 	.word	0x00008fc0


	//   ....[44]....
        /*07c4*/ 	.word	0x0000a9f0


	//   ....[45]....
        /*07c8*/ 	.word	0x0000aa00


	//   ....[46]....
        /*07cc*/ 	.word	0x0000aa10


	//   ....[47]....
        /*07d0*/ 	.word	0x0000aa20


	//   ....[48]....
        /*07d4*/ 	.word	0x0000def0


	//   ....[49]....
        /*07d8*/ 	.word	0x0000df30


	//   ....[50]....
        /*07dc*/ 	.word	0x0000e4c0


	//   ....[51]....
        /*07e0*/ 	.word	0x0000e520


	//   ....[52]....
        /*07e4*/ 	.word	0x000108b0


	//   ....[53]....
        /*07e8*/ 	.word	0x000108d0


	//   ....[54]....
        /*07ec*/ 	.word	0x00010900


	//   ....[55]....
        /*07f0*/ 	.word	0x00010910


	//   ....[56]....
        /*07f4*/ 	.word	0x00011e70


	//   ....[57]....
        /*07f8*/ 	.word	0x000121a0


	//   ....[58]....
        /*07fc*/ 	.word	0x000121d0


	//   ....[59]....
        /*0800*/ 	.word	0x000121e0


	//   ....[60]....
        /*0804*/ 	.word	0x00013310


	//   ....[61]....
        /*0808*/ 	.word	0x00013330


	//   ....[62]....
        /*080c*/ 	.word	0x00013340


	//   ....[63]....
        /*0810*/ 	.word	0x00013350


	//   ....[64]....
        /*0814*/ 	.word	0x00013a00


	//   ....[65]....
        /*0818*/ 	.word	0x00013a10


	//   ....[66]....
        /*081c*/ 	.word	0x00013b10


	//   ....[67]....
        /*0820*/ 	.word	0x00013b20


	//   ....[68]....
        /*0824*/ 	.word	0x00013c30


	//   ....[69]....
        /*0828*/ 	.word	0x00013c40


	//   ....[70]....
        /*082c*/ 	.word	0x00013d50


	//   ....[71]....
        /*0830*/ 	.word	0x00013d60


	//   ....[72]....
        /*0834*/ 	.word	0x00014220


	//   ....[73]....
        /*0838*/ 	.word	0x00014230


	//   ....[74]....
        /*083c*/ 	.word	0x000146b0


	//   ....[75]....
        /*0840*/ 	.word	0x000146c0


	//   ....[76]....
        /*0844*/ 	.word	0x000152f0


	//   ....[77]....
        /*0848*/ 	.word	0x00015300


	//   ....[78]....
        /*084c*/ 	.word	0x00015410


	//   ....[79]....
        /*0850*/ 	.word	0x00015420


	//   ....[80]....
        /*0854*/ 	.word	0x00015530


	//   ....[81]....
        /*0858*/ 	.word	0x00015540


	//   ....[82]....
        /*085c*/ 	.word	0x00015650


	//   ....[83]....
        /*0860*/ 	.word	0x00015660


	//   ....[84]....
        /*0864*/ 	.word	0x000157d0


	//   ....[85]....
        /*0868*/ 	.word	0x000159c0


	//   ....[86]....
        /*086c*/ 	.word	0x000159f0


	//   ....[87]....
        /*0870*/ 	.word	0x00015a20


	//   ....[88]....
        /*0874*/ 	.word	0x00015a50


	//   ....[89]....
        /*0878*/ 	.word	0x00015a80


	//   ....[90]....
        /*087c*/ 	.word	0x00015ab0


	//   ....[91]....
        /*0880*/ 	.word	0x00015c40


	//   ....[92]....
        /*0884*/ 	.word	0x00015c70


	//   ....[93]....
        /*0888*/ 	.word	0x00015ca0


	//   ....[94]....
        /*088c*/ 	.word	0x00015cd0


	//   ....[95]....
        /*0890*/ 	.word	0x00015d00


	//   ....[96]....
        /*0894*/ 	.word	0x00015d30


	//   ....[97]....
        /*0898*/ 	.word	0x00015dc0


	//   ....[98]....
        /*089c*/ 	.word	0x00015df0


	//   ....[99]....
        /*08a0*/ 	.word	0x00015e00


	//   ....[100]....
        /*08a4*/ 	.word	0x00015e90


	//   ....[101]....
        /*08a8*/ 	.word	0x00016dd0


	//   ....[102]....
        /*08ac*/ 	.word	0x00018b80


	//   ....[103]....
        /*08b0*/ 	.word	0x00018ba0


	//   ....[104]....
        /*08b4*/ 	.word	0x00018c40


	//   ....[105]....
        /*08b8*/ 	.word	0x00018c60


	//   ....[106]....
        /*08bc*/ 	.word	0x00018cf0


	//   ....[107]....
        /*08c0*/ 	.word	0x00018d10


	//   ....[108]....
        /*08c4*/ 	.word	0x00018da0


	//   ....[109]....
        /*08c8*/ 	.word	0x00018dc0


	//   ....[110]....
        /*08cc*/ 	.word	0x00018e50


	//   ....[111]....
        /*08d0*/ 	.word	0x00018e70


	//   ....[112]....
        /*08d4*/ 	.word	0x00018f00


	//   ....[113]....
        /*08d8*/ 	.word	0x00018f20


	//   ....[114]....
        /*08dc*/ 	.word	0x00018fb0


	//   ....[115]....
        /*08e0*/ 	.word	0x00018fd0


	//   ....[116]....
        /*08e4*/ 	.word	0x00018fe0


	//   ....[117]....
        /*08e8*/ 	.word	0x00019060


	//   ....[118]....
        /*08ec*/ 	.word	0x00019780


	//   ....[119]....
        /*08f0*/ 	.word	0x000197b0


	//   ....[120]....
        /*08f4*/ 	.word	0x00019810


	//   ....[121]....
        /*08f8*/ 	.word	0x00019850


	//   ....[122]....
        /*08fc*/ 	.word	0x00019890


	//   ....[123]....
        /*0900*/ 	.word	0x000198f0


	//   ....[124]....
        /*0904*/ 	.word	0x00019930


	//   ....[125]....
        /*0908*/ 	.word	0x00019990


	//   ....[126]....
        /*090c*/ 	.word	0x000199d0


	//   ....[127]....
        /*0910*/ 	.word	0x00019a30


	//   ....[128]....
        /*0914*/ 	.word	0x00019a70


	//   ....[129]....
        /*0918*/ 	.word	0x00019ad0


	//   ....[130]....
        /*091c*/ 	.word	0x00019b10


	//   ....[131]....
        /*0920*/ 	.word	0x00019b70


	//   ....[132]....
        /*0924*/ 	.word	0x00019b90


	//   ....[133]....
        /*0928*/ 	.word	0x00019bc0


	//   ....[134]....
        /*092c*/ 	.word	0x0001a320


	//   ....[135]....
        /*0930*/ 	.word	0x0001a350


	//   ....[136]....
        /*0934*/ 	.word	0x0001a3b0


	//   ....[137]....
        /*0938*/ 	.word	0x0001a3c0


	//   ....[138]....
        /*093c*/ 	.word	0x0001a410


	//   ....[139]....
        /*0940*/ 	.word	0x0001a420


	//   ....[140]....
        /*0944*/ 	.word	0x0001a470


	//   ....[141]....
        /*0948*/ 	.word	0x0001a480


	//   ....[142]....
        /*094c*/ 	.word	0x0001a4d0


	//   ....[143]....
        /*0950*/ 	.word	0x0001a4e0


	//   ....[144]....
        /*0954*/ 	.word	0x0001a530


	//   ....[145]....
        /*0958*/ 	.word	0x0001a540


	//   ....[146]....
        /*095c*/ 	.word	0x0001a590


	//   ....[147]....
        /*0960*/ 	.word	0x0001a5a0


	//   ....[148]....
        /*0964*/ 	.word	0x0001a5b0


	//   ....[149]....
        /*0968*/ 	.word	0x0001a600


	//   ....[150]....
        /*096c*/ 	.word	0x0001a860


	//   ....[151]....
        /*0970*/ 	.word	0x0001a880


	//   ....[152]....
        /*0974*/ 	.word	0x0001a890


	//   ....[153]....
        /*0978*/ 	.word	0x0001a900


	//   ....[154]....
        /*097c*/ 	.word	0x0001a910


	//   ....[155]....
        /*0980*/ 	.word	0x0001a980


	//   ....[156]....
        /*0984*/ 	.word	0x0001a990


	//   ....[157]....
        /*0988*/ 	.word	0x0001aa00


	//   ....[158]....
        /*098c*/ 	.word	0x0001aa10


	//   ....[159]....
        /*0990*/ 	.word	0x0001aa80


	//   ....[160]....
        /*0994*/ 	.word	0x0001aa90


	//   ....[161]....
        /*0998*/ 	.word	0x0001ab00


	//   ....[162]....
        /*099c*/ 	.word	0x0001ab10


	//   ....[163]....
        /*09a0*/ 	.word	0x0001ab80


	//   ....[164]....
        /*09a4*/ 	.word	0x0001ab90


	//   ....[165]....
        /*09a8*/ 	.word	0x0001aba0


	//   ....[166]....
        /*09ac*/ 	.word	0x0001b130


	//   ....[167]....
        /*09b0*/ 	.word	0x0001b170


	//   ....[168]....
        /*09b4*/ 	.word	0x0001b1b0


	//   ....[169]....
        /*09b8*/ 	.word	0x0001b1d0


	//   ....[170]....
        /*09bc*/ 	.word	0x0001b1e0


	//   ....[171]....
        /*09c0*/ 	.word	0x0001b200


	//   ....[172]....
        /*09c4*/ 	.word	0x0001b270


	//   ....[173]....
        /*09c8*/ 	.word	0x0001b290


	//   ....[174]....
        /*09cc*/ 	.word	0x0001b2f0


	//   ....[175]....
        /*09d0*/ 	.word	0x0001b310


	//   ....[176]....
        /*09d4*/ 	.word	0x0001b370


	//   ....[177]....
        /*09d8*/ 	.word	0x0001b390


	//   ....[178]....
        /*09dc*/ 	.word	0x0001b3f0


	//   ....[179]....
        /*09e0*/ 	.word	0x0001b410


	//   ....[180]....
        /*09e4*/ 	.word	0x0001b460


	//   ....[181]....
        /*09e8*/ 	.word	0x0001b480


	//   ....[182]....
        /*09ec*/ 	.word	0x0001b8b0


	//   ....[183]....
        /*09f0*/ 	.word	0x0001b8e0


	//   ....[184]....
        /*09f4*/ 	.word	0x0001b950


	//   ....[185]....
        /*09f8*/ 	.word	0x0001b980


	//   ....[186]....
        /*09fc*/ 	.word	0x0001b9b0


	//   ....[187]....
        /*0a00*/ 	.word	0x0001b9e0


	//   ....[188]....
        /*0a04*/ 	.word	0x0001ba10


	//   ....[189]....
        /*0a08*/ 	.word	0x0001ba40


	//   ....[190]....
        /*0a0c*/ 	.word	0x0001bbe0


	//   ....[191]....
        /*0a10*/ 	.word	0x0001bc10


	//   ....[192]....
        /*0a14*/ 	.word	0x0001bc40


	//   ....[193]....
        /*0a18*/ 	.word	0x0001bc70


	//   ....[194]....
        /*0a1c*/ 	.word	0x0001bca0


	//   ....[195]....
        /*0a20*/ 	.word	0x0001bcd0


	//   ....[196]....
        /*0a24*/ 	.word	0x0001bd90


	//   ....[197]....
        /*0a28*/ 	.word	0x0001bdb0


	//   ....[198]....
        /*0a2c*/ 	.word	0x0001bdc0


	//   ....[199]....
        /*0a30*/ 	.word	0x0001be20


	//   ....[200]....
        /*0a34*/ 	.word	0x0001c440


	//   ....[201]....
        /*0a38*/ 	.word	0x0001c760


	//   ....[202]....
        /*0a3c*/ 	.word	0x0001c7f0


	//   ....[203]....
        /*0a40*/ 	.word	0x0001c890


	//   ....[204]....
        /*0a44*/ 	.word	0x0001c920


	//   ....[205]....
        /*0a48*/ 	.word	0x0001c9c0


	//   ....[206]....
        /*0a4c*/ 	.word	0x0001ca50


	//   ....[207]....
        /*0a50*/ 	.word	0x0001caf0


	//   ....[208]....
        /*0a54*/ 	.word	0x0001cb80


	//   ....[209]....
        /*0a58*/ 	.word	0x0001cc70


	//   ....[210]....
        /*0a5c*/ 	.word	0x0001cd00


	//   ....[211]....
        /*0a60*/ 	.word	0x0001cda0


	//   ....[212]....
        /*0a64*/ 	.word	0x0001ce30


	//   ....[213]....
        /*0a68*/ 	.word	0x0001ced0


	//   ....[214]....
        /*0a6c*/ 	.word	0x0001cf60


	//   ....[215]....
        /*0a70*/ 	.word	0x0001d000


	//   ....[216]....
        /*0a74*/ 	.word	0x0001d090


	//   ....[217]....
        /*0a78*/ 	.word	0x0001d180


	//   ....[218]....
        /*0a7c*/ 	.word	0x0001d210


	//   ....[219]....
        /*0a80*/ 	.word	0x0001d2a0


	//   ....[220]....
        /*0a84*/ 	.word	0x0001d330


	//   ....[221]....
        /*0a88*/ 	.word	0x0001d3c0


	//   ....[222]....
        /*0a8c*/ 	.word	0x0001d450


	//   ....[223]....
        /*0a90*/ 	.word	0x0001d4e0


	//   ....[224]....
        /*0a94*/ 	.word	0x0001d570


	//   ....[225]....
        /*0a98*/ 	.word	0x0001d6a0


	//   ....[226]....
        /*0a9c*/ 	.word	0x0001d750


	//   ....[227]....
        /*0aa0*/ 	.word	0x0001d7e0


	//   ....[228]....
        /*0aa4*/ 	.word	0x0001d830


	//   ....[229]....
        /*0aa8*/ 	.word	0x0001d880


	//   ....[230]....
        /*0aac*/ 	.word	0x0001d960


	//   ....[231]....
        /*0ab0*/ 	.word	0x0001d9f0


	//   ....[232]....
        /*0ab4*/ 	.word	0x0001da40


	//   ....[233]....
        /*0ab8*/ 	.word	0x0001da90


	//   ....[234]....
        /*0abc*/ 	.word	0x0001dca0


	//   ....[235]....
        /*0ac0*/ 	.word	0x0001dcf0


	//   ....[236]....
        /*0ac4*/ 	.word	0x0001dd80


	//   ....[237]....
        /*0ac8*/ 	.word	0x0001de10


	//   ....[238]....
        /*0acc*/ 	.word	0x0001dea0


	//   ....[239]....
        /*0ad0*/ 	.word	0x0001df30


	//   ....[240]....
        /*0ad4*/ 	.word	0x0001dfc0


	//   ....[241]....
        /*0ad8*/ 	.word	0x0001e050


	//   ....[242]....
        /*0adc*/ 	.word	0x0001e0d0


	//   ....[243]....
        /*0ae0*/ 	.word	0x0001e120


	//   ....[244]....
        /*0ae4*/ 	.word	0x0001e1b0


	//   ....[245]....
        /*0ae8*/ 	.word	0x0001e240


	//   ....[246]....
        /*0aec*/ 	.word	0x0001e2c0


	//   ....[247]....
        /*0af0*/ 	.word	0x0001e310


	//   ....[248]....
        /*0af4*/ 	.word	0x0001e3a0


	//   ....[249]....
        /*0af8*/ 	.word	0x0001e430


	//   ....[250]....
        /*0afc*/ 	.word	0x0001e4c0


	//   ....[251]....
        /*0b00*/ 	.word	0x0001e550


	//   ....[252]....
        /*0b04*/ 	.word	0x0001e5e0


	//   ....[253]....
        /*0b08*/ 	.word	0x0001e670


	//   ....[254]....
        /*0b0c*/ 	.word	0x0001e730


	//   ....[255]....
        /*0b10*/ 	.word	0x0001ea10


	//   ....[0]....
        /*0b14*/ 	.word	0x0001eb00


	//   ....[1]....
        /*0b18*/ 	.word	0x0001eba0


	//   ....[2]....
        /*0b1c*/ 	.word	0x0001ec00


	//   ....[3]....
        /*0b20*/ 	.word	0x0001ed00


	//   ....[4]....
        /*0b24*/ 	.word	0x0001ed70


	//   ....[5]....
        /*0b28*/ 	.word	0x0001ee70


	//   ....[6]....
        /*0b2c*/ 	.word	0x0001eee0


	//   ....[7]....
        /*0b30*/ 	.word	0x0001efe0


	//   ....[8]....
        /*0b34*/ 	.word	0x0001f050


	//   ....[9]....
        /*0b38*/ 	.word	0x0001f150


	//   ....[10]....
        /*0b3c*/ 	.word	0x0001f1c0


	//   ....[11]....
        /*0b40*/ 	.word	0x0001f2c0


	//   ....[12]....
        /*0b44*/ 	.word	0x0001f330


	//   ....[13]....
        /*0b48*/ 	.word	0x0001f430


	//   ....[14]....
        /*0b4c*/ 	.word	0x0001f4a0


	//   ....[15]....
        /*0b50*/ 	.word	0x0001f540


	//   ....[16]....
        /*0b54*/ 	.word	0x0001f640


	//   ....[17]....
        /*0b58*/ 	.word	0x0001f6b0


	//   ....[18]....
        /*0b5c*/ 	.word	0x0001f730


	//   ....[19]....
        /*0b60*/ 	.word	0x0001f7e0


	//   ....[20]....
        /*0b64*/ 	.word	0x0001f860


	//   ....[21]....
        /*0b68*/ 	.word	0x0001f930


	//   ....[22]....
        /*0b6c*/ 	.word	0x0001f9b0


	//   ....[23]....
        /*0b70*/ 	.word	0x0001fa80


	//   ....[24]....
        /*0b74*/ 	.word	0x0001fb00


	//   ....[25]....
        /*0b78*/ 	.word	0x0001fbd0


	//   ....[26]....
        /*0b7c*/ 	.word	0x0001fc50


	//   ....[27]....
        /*0b80*/ 	.word	0x0001fd20


	//   ....[28]....
        /*0b84*/ 	.word	0x0001fda0


	//   ....[29]....
        /*0b88*/ 	.word	0x0001fe60


	//   ....[30]....
        /*0b8c*/ 	.word	0x0001fef0


	//   ....[31]....
        /*0b90*/ 	.word	0x0001ffa0


	//   ....[32]....
        /*0b94*/ 	.word	0x000200d0


	//   ....[33]....
        /*0b98*/ 	.word	0x00020170


	//   ....[34]....
        /*0b9c*/ 	.word	0x000201e0


	//   ....[35]....
        /*0ba0*/ 	.word	0x000202a0


	//   ....[36]....
        /*0ba4*/ 	.word	0x00020300


	//   ....[37]....
        /*0ba8*/ 	.word	0x000203c0


	//   ....[38]....
        /*0bac*/ 	.word	0x00020420


	//   ....[39]....
        /*0bb0*/ 	.word	0x000204e0


	//   ....[40]....
        /*0bb4*/ 	.word	0x00020540


	//   ....[41]....
        /*0bb8*/ 	.word	0x00020600


	//   ....[42]....
        /*0bbc*/ 	.word	0x00020660


	//   ....[43]....
        /*0bc0*/ 	.word	0x00020720


	//   ....[44]....
        /*0bc4*/ 	.word	0x00020780


	//   ....[45]....
        /*0bc8*/ 	.word	0x00020840


	//   ....[46]....
        /*0bcc*/ 	.word	0x000208a0


	//   ....[47]....
        /*0bd0*/ 	.word	0x00020960


	//   ....[48]....
        /*0bd4*/ 	.word	0x00020a50


	//   ....[49]....
        /*0bd8*/ 	.word	0x00020af0


	//   ....[50]....
        /*0bdc*/ 	.word	0x00020b50


	//   ....[51]....
        /*0be0*/ 	.word	0x00020c30


	//   ....[52]....
        /*0be4*/ 	.word	0x00020c90


	//   ....[53]....
        /*0be8*/ 	.word	0x00020d70


	//   ....[54]....
        /*0bec*/ 	.word	0x00020dd0


	//   ....[55]....
        /*0bf0*/ 	.word	0x00020eb0


	//   ....[56]....
        /*0bf4*/ 	.word	0x00020f10


	//   ....[57]....
        /*0bf8*/ 	.word	0x00020ff0


	//   ....[58]....
        /*0bfc*/ 	.word	0x00021050


	//   ....[59]....
        /*0c00*/ 	.word	0x00021130


	//   ....[60]....
        /*0c04*/ 	.word	0x00021190


	//   ....[61]....
        /*0c08*/ 	.word	0x00021270


	//   ....[62]....
        /*0c0c*/ 	.word	0x000212d0


	//   ....[63]....
        /*0c10*/ 	.word	0x000213a0


	//   ....[64]....
        /*0c14*/ 	.word	0x000214c0


	//   ....[65]....
        /*0c18*/ 	.word	0x00021570


	//   ....[66]....
        /*0c1c*/ 	.word	0x00021620


	//   ....[67]....
        /*0c20*/ 	.word	0x000216f0


	//   ....[68]....
        /*0c24*/ 	.word	0x00021750


	//   ....[69]....
        /*0c28*/ 	.word	0x00021830


	//   ....[70]....
        /*0c2c*/ 	.word	0x00021890


	//   ....[71]....
        /*0c30*/ 	.word	0x00021960


	//   ....[72]....
        /*0c34*/ 	.word	0x000219c0


	//   ....[73]....
        /*0c38*/ 	.word	0x00021a90


	//   ....[74]....
        /*0c3c*/ 	.word	0x00021af0


	//   ....[75]....
        /*0c40*/ 	.word	0x00021bd0


	//   ....[76]....
        /*0c44*/ 	.word	0x00021c30


	//   ....[77]....
        /*0c48*/ 	.word	0x00021d00


	//   ....[78]....
        /*0c4c*/ 	.word	0x00021d60


	//   ....[79]....
        /*0c50*/ 	.word	0x00021e20


	//   ....[80]....
        /*0c54*/ 	.word	0x00021eb0


	//   ....[81]....
        /*0c58*/ 	.word	0x00021f50


	//   ....[82]....
        /*0c5c*/ 	.word	0x000220d0


	//   ....[83]....
        /*0c60*/ 	.word	0x00022140


	//   ....[84]....
        /*0c64*/ 	.word	0x000221b0


	//   ....[85]....
        /*0c68*/ 	.word	0x00022220


	//   ....[86]....
        /*0c6c*/ 	.word	0x00022290


	//   ....[87]....
        /*0c70*/ 	.word	0x00022310


	//   ....[88]....
        /*0c74*/ 	.word	0x00022390


	//   ....[89]....
        /*0c78*/ 	.word	0x00022420


	//   ....[90]....
        /*0c7c*/ 	.word	0x00022490


	//   ....[91]....
        /*0c80*/ 	.word	0x00022500


	//   ....[92]....
        /*0c84*/ 	.word	0x00022570


	//   ....[93]....
        /*0c88*/ 	.word	0x000225f0


	//   ....[94]....
        /*0c8c*/ 	.word	0x00022660


	//   ....[95]....
        /*0c90*/ 	.word	0x00022700


	//   ....[96]....
        /*0c94*/ 	.word	0x00022750


	//   ....[97]....
        /*0c98*/ 	.word	0x000227e0


	//   ....[98]....
        /*0c9c*/ 	.word	0x00022910


	//----- nvinfo : EIATTR_REG_RECONFIG
	.align		4
.L_909:
        /*0ca0*/ 	.byte	0x01, 0x54
	.zero		2


	//----- nvinfo : EIATTR_SYSCALL_OFFSETS
	.align		4
        /*0ca4*/ 	.byte	0x04, 0x46
        /*0ca6*/ 	.short	(.L_911 - .L_910)


	//   ....[0]....
.L_910:
        /*0ca8*/ 	.word	0x00001c20


	//   ....[1]....
        /*0cac*/ 	.word	0x00001d70


	//   ....[2]....
        /*0cb0*/ 	.word	0x00008ba0


	//   ....[3]....
        /*0cb4*/ 	.word	0x00008f00


	//   ....[4]....
        /*0cb8*/ 	.word	0x00018280


	//   ....[5]....
        /*0cbc*/ 	.word	0x000183d0


	//   ....[6]....
        /*0cc0*/ 	.word	0x000184c0


	//   ....[7]....
        /*0cc4*/ 	.word	0x00019430


	//----- nvinfo : EIATTR_MBARRIER_INSTR_OFFSETS
	.align		4
.L_911:
        /*0cc8*/ 	.byte	0x04, 0x39
        /*0cca*/ 	.short	(.L_913 - .L_912)


	//   ....[0]....
.L_912:
        /*0ccc*/ 	.word	0x00000270
        /*0cd0*/ 	.word	0x000000ff
        /*0cd4*/ 	.word	0x00028800
        /*0cd8*/ 	.short	0x0100
        /*0cda*/ 	.byte	0x08
	.zero		1


	//   ....[1]....
        /*0cdc*/ 	.word	0x00000280
        /*0ce0*/ 	.word	0x000000ff
        /*0ce4*/ 	.word	0x00028820
        /*0ce8*/ 	.short	0x0100
        /*0cea*/ 	.byte	0x08
	.zero		1


	//   ....[2]....
        /*0cec*/ 	.word	0x00000370
        /*0cf0*/ 	.word	0x000000ff
        /*0cf4*/ 	.word	0x00028830
        /*0cf8*/ 	.short	0x0100
        /*0cfa*/ 	.byte	0x08
	.zero		1


	//   ....[3]....
        /*0cfc*/ 	.word	0x00000380
        /*0d00*/ 	.word	0x000000ff
        /*0d04*/ 	.word	0x00028840
        /*0d08*/ 	.short	0x0100
        /*0d0a*/ 	.byte	0x08
	.zero		1


	//   ....[4]....
        /*0d0c*/ 	.word	0x00000390
        /*0d10*/ 	.word	0x000000ff
        /*0d14*/ 	.word	0x00028838
        /*0d18*/ 	.short	0x0100
        /*0d1a*/ 	.byte	0x08
	.zero		1


	//   ....[5]....
        /*0d1c*/ 	.word	0x000003a0
        /*0d20*/ 	.word	0x000000ff
        /*0d24*/ 	.word	0x00028848
        /*0d28*/ 	.short	0x0100
        /*0d2a*/ 	.byte	0x08
	.zero		1


	//   ....[6]....
        /*0d2c*/ 	.word	0x000004d0
        /*0d30*/ 	.word	0x000000ff
        /*0d34*/ 	.word	0x00028850
        /*0d38*/ 	.short	0x0100
        /*0d3a*/ 	.byte	0x08
	.zero		1


	//   ....[7]....
        /*0d3c*/ 	.word	0x000004e0
        /*0d40*/ 	.word	0x000000ff
        /*0d44*/ 	.word	0x00028860
        /*0d48*/ 	.short	0x0100
        /*0d4a*/ 	.byte	0x08
	.zero		1


	//   ....[8]....
        /*0d4c*/ 	.word	0x000004f0
        /*0d50*/ 	.word	0x000000ff
        /*0d54*/ 	.word	0x00028858
        /*0d58*/ 	.short	0x0100
        /*0d5a*/ 	.byte	0x08
	.zero		1


	//   ....[9]....
        /*0d5c*/ 	.word	0x00000500
        /*0d60*/ 	.word	0x000000ff
        /*0d64*/ 	.word	0x00028868
        /*0d68*/ 	.short	0x0100
        /*0d6a*/ 	.byte	0x08
	.zero		1


	//   ....[10]....
        /*0d6c*/ 	.word	0x000005f0
        /*0d70*/ 	.word	0x000000ff
        /*0d74*/ 	.word	0x00028870
        /*0d78*/ 	.short	0x0100
        /*0d7a*/ 	.byte	0x06
	.zero		1


	//   ....[11]....
        /*0d7c*/ 	.word	0x00000600
        /*0d80*/ 	.word	0x000000ff
        /*0d84*/ 	.word	0x00028880
        /*0d88*/ 	.short	0x0100
        /*0d8a*/ 	.byte	0x06
	.zero		1


	//   ....[12]....
        /*0d8c*/ 	.word	0x00000610
        /*0d90*/ 	.word	0x000000ff
        /*0d94*/ 	.word	0x00028878
        /*0d98*/ 	.short	0x0100
        /*0d9a*/ 	.byte	0x06
	.zero		1


	//   ....[13]....
        /*0d9c*/ 	.word	0x00000620
        /*0da0*/ 	.word	0x000000ff
        /*0da4*/ 	.word	0x00028888
        /*0da8*/ 	.short	0x0100
        /*0daa*/ 	.byte	0x06
	.zero		1


	//   ....[14]....
        /*0dac*/ 	.word	0x00000750
        /*0db0*/ 	.word	0x000000ff
        /*0db4*/ 	.word	0x00028890
        /*0db8*/ 	.short	0x0100
        /*0dba*/ 	.byte	0x08
	.zero		1


	//   ....[15]....
        /*0dbc*/ 	.word	0x00000760
        /*0dc0*/ 	.word	0x000000ff
        /*0dc4*/ 	.word	0x000288a0
        /*0dc8*/ 	.short	0x0100
        /*0dca*/ 	.byte	0x08
	.zero		1


	//   ....[16]....
        /*0dcc*/ 	.word	0x00000770
        /*0dd0*/ 	.word	0x000000ff
        /*0dd4*/ 	.word	0x00028898
        /*0dd8*/ 	.short	0x0100
        /*0dda*/ 	.byte	0x08
	.zero		1


	//   ....[17]....
        /*0ddc*/ 	.word	0x00000780
        /*0de0*/ 	.word	0x000000ff
        /*0de4*/ 	.word	0x000288a8
        /*0de8*/ 	.short	0x0100
        /*0dea*/ 	.byte	0x08
	.zero		1


	//   ....[18]....
        /*0dec*/ 	.word	0x000008b0
        /*0df0*/ 	.word	0x000000ff
        /*0df4*/ 	.word	0x000288b0
        /*0df8*/ 	.short	0x0100
        /*0dfa*/ 	.byte	0x08
	.zero		1


	//   ....[19]....
        /*0dfc*/ 	.word	0x000008c0
        /*0e00*/ 	.word	0x000000ff
        /*0e04*/ 	.word	0x000288c0
        /*0e08*/ 	.short	0x0100
        /*0e0a*/ 	.byte	0x08
	.zero		1


	//   ....[20]....
        /*0e0c*/ 	.word	0x000008d0
        /*0e10*/ 	.word	0x000000ff
        /*0e14*/ 	.word	0x000288b8
        /*0e18*/ 	.short	0x0100
        /*0e1a*/ 	.byte	0x08
	.zero		1


	//   ....[21]....
        /*0e1c*/ 	.word	0x000008e0
        /*0e20*/ 	.word	0x000000ff
        /*0e24*/ 	.word	0x000288c8
        /*0e28*/ 	.short	0x0100
        /*0e2a*/ 	.byte	0x08
	.zero		1


	//   ....[22]....
        /*0e2c*/ 	.word	0x000032d0
        /*0e30*/ 	.word	0x0000005a
        /*0e34*/ 	.word	0x00028890
        /*0e38*/ 	.short	0x010a
        /*0e3a*/ 	.byte	0x3f
	.zero		1


	//   ....[23]....
        /*0e3c*/ 	.word	0x00005730
        /*0e40*/ 	.word	0x0000005a
        /*0e44*/ 	.word	0x00028890
        /*0e48*/ 	.short	0x010a
        /*0e4a*/ 	.byte	0x3f
	.zero		1


	//   ....[24]....
        /*0e4c*/ 	.word	0x000076c0
        /*0e50*/ 	.word	0x0000005a
        /*0e54*/ 	.word	0x00028890
        /*0e58*/ 	.short	0x010a
        /*0e5a*/ 	.byte	0x3f
	.zero		1


	//   ....[25]....
        /*0e5c*/ 	.word	0x00007dc0
        /*0e60*/ 	.word	0x0000000b
        /*0e64*/ 	.word	0x00000000
        /*0e68*/ 	.short	0x0101
        /*0e6a*/ 	.byte	0x3f
	.zero		1


	//   ....[26]....
        /*0e6c*/ 	.word	0x00007e00
        /*0e70*/ 	.word	0x0000005a
        /*0e74*/ 	.word	0x000288b0
        /*0e78*/ 	.short	0x010a
        /*0e7a*/ 	.byte	0x3f
	.zero		1


	//   ....[27]....
        /*0e7c*/ 	.word	0x00008410
        /*0e80*/ 	.word	0x0000005a
        /*0e84*/ 	.word	0x00000000
        /*0e88*/ 	.short	0x0101
        /*0e8a*/ 	.byte	0x3f
	.zero		1


	//   ....[28]....
        /*0e8c*/ 	.word	0x00008c30
        /*0e90*/ 	.word	0x0000009c
        /*0e94*/ 	.word	0x00028800
        /*0e98*/ 	.short	0x010a
        /*0e9a*/ 	.byte	0x3f
	.zero		1


	//   ....[29]....
        /*0e9c*/ 	.word	0x00008c80
        /*0ea0*/ 	.word	0x0000009c
        /*0ea4*/ 	.word	0x00028800
        /*0ea8*/ 	.short	0x010a
        /*0eaa*/ 	.byte	0x3f
	.zero		1


	//   ....[30]....
        /*0eac*/ 	.word	0x00009300
        /*0eb0*/ 	.word	0x0000009c
        /*0eb4*/ 	.word	0x00028800
        /*0eb8*/ 	.short	0x010a
        /*0eba*/ 	.byte	0x3f
	.zero		1


	//   ....[31]....
        /*0ebc*/ 	.word	0x0000acf0
        /*0ec0*/ 	.word	0x0000009c
        /*0ec4*/ 	.word	0x00028800
        /*0ec8*/ 	.short	0x010a
        /*0eca*/ 	.byte	0x3f
	.zero		1


	//   ....[32]....
        /*0ecc*/ 	.word	0x0000c5b0
        /*0ed0*/ 	.word	0x00000003
        /*0ed4*/ 	.word	0x00028830
        /*0ed8*/ 	.short	0x010a
        /*0eda*/ 	.byte	0x3f
	.zero		1


	//   ....[33]....
        /*0edc*/ 	.word	0x0000c600
        /*0ee0*/ 	.word	0x00000003
        /*0ee4*/ 	.word	0x00028830
        /*0ee8*/ 	.short	0x010a
        /*0eea*/ 	.byte	0x3f
	.zero		1


	//   ....[34]....
        /*0eec*/ 	.word	0x0000e2c0
        /*0ef0*/ 	.word	0x00000003
        /*0ef4*/ 	.word	0x00000000
        /*0ef8*/ 	.short	0x0101
        /*0efa*/ 	.byte	0x3f
	.zero		1


	//   ....[35]....
        /*0efc*/ 	.word	0x0000f390
        /*0f00*/ 	.word	0x00000005
        /*0f04*/ 	.word	0x00028830
        /*0f08*/ 	.short	0x010a
        /*0f0a*/ 	.byte	0x3f
	.zero		1


	//   ....[36]....
        /*0f0c*/ 	.word	0x0000f3e0
        /*0f10*/ 	.word	0x00000005
        /*0f14*/ 	.word	0x00028830
        /*0f18*/ 	.short	0x010a
        /*0f1a*/ 	.byte	0x3f
	.zero		1


	//   ....[37]....
        /*0f1c*/ 	.word	0x0000f820
        /*0f20*/ 	.word	0x00000005
        /*0f24*/ 	.word	0x00028850
        /*0f28*/ 	.short	0x010a
        /*0f2a*/ 	.byte	0x3f
	.zero		1


	//   ....[38]....
        /*0f2c*/ 	.word	0x0000f860
        /*0f30*/ 	.word	0x00000005
        /*0f34*/ 	.word	0x00028850
        /*0f38*/ 	.short	0x010a
        /*0f3a*/ 	.byte	0x3f
	.zero		1


	//   ....[39]....
        /*0f3c*/ 	.word	0x00011450
        /*0f40*/ 	.word	0x00000003
        /*0f44*/ 	.word	0x00000000
        /*0f48*/ 	.short	0x0101
        /*0f4a*/ 	.byte	0x3f
	.zero		1


	//   ....[40]....
        /*0f4c*/ 	.word	0x00011700
        /*0f50*/ 	.word	0x0000000c
        /*0f54*/ 	.word	0x00000000
        /*0f58*/ 	.short	0x0101
        /*0f5a*/ 	.byte	0x3f
	.zero		1


	//   ....[41]....
        /*0f5c*/ 	.word	0x00011d50
        /*0f60*/ 	.word	0x00000009
        /*0f64*/ 	.word	0x00028850
        /*0f68*/ 	.short	0x010a
        /*0f6a*/ 	.byte	0x3f
	.zero		1


	//   ....[42]....
        /*0f6c*/ 	.word	0x00011dd0
        /*0f70*/ 	.word	0x00000009
        /*0f74*/ 	.word	0x00028850
        /*0f78*/ 	.short	0x010a
        /*0f7a*/ 	.byte	0x3f
	.zero		1


	//   ....[43]....
        /*0f7c*/ 	.word	0x000123f0
        /*0f80*/ 	.word	0x00000004
        /*0f84*/ 	.word	0x00000000
        /*0f88*/ 	.short	0x0101
        /*0f8a*/ 	.byte	0x3f
	.zero		1


	//   ....[44]....
        /*0f8c*/ 	.word	0x00013910
        /*0f90*/ 	.word	0x00000000
        /*0f94*/ 	.word	0x00000000
        /*0f98*/ 	.short	0x0101
        /*0f9a*/ 	.byte	0x3f
	.zero		1


	//   ....[45]....
        /*0f9c*/ 	.word	0x000141a0
        /*0fa0*/ 	.word	0x00000004
        /*0fa4*/ 	.word	0x00000000
        /*0fa8*/ 	.short	0x0101
        /*0faa*/ 	.byte	0x3f
	.zero		1


	//   ....[46]....
        /*0fac*/ 	.word	0x00016eb0
        /*0fb0*/ 	.word	0x00000016
        /*0fb4*/ 	.word	0x00028820
        /*0fb8*/ 	.short	0x010a
        /*0fba*/ 	.byte	0x3f
	.zero		1


	//   ....[47]....
        /*0fbc*/ 	.word	0x00016f40
        /*0fc0*/ 	.word	0x0000000a
        /*0fc4*/ 	.word	0x000288a0
        /*0fc8*/ 	.short	0x010a
        /*0fca*/ 	.byte	0x3f
	.zero		1


	//   ....[48]....
        /*0fcc*/ 	.word	0x000172a0
        /*0fd0*/ 	.word	0x0000000a
        /*0fd4*/ 	.word	0x000288c0
        /*0fd8*/ 	.short	0x010a
        /*0fda*/ 	.byte	0x3f
	.zero		1


	//   ....[49]....
        /*0fdc*/ 	.word	0x000176d0
        /*0fe0*/ 	.word	0x0000000a
        /*0fe4*/ 	.word	0x000288a0
        /*0fe8*/ 	.short	0x010a
        /*0fea*/ 	.byte	0x3f
	.zero		1


	//   ....[50]....
        /*0fec*/ 	.word	0x00017a10
        /*0ff0*/ 	.word	0x0000000a
        /*0ff4*/ 	.word	0x000288c0
        /*0ff8*/ 	.short	0x010a
        /*0ffa*/ 	.byte	0x3f
	.zero		1


	//   ....[51]....
        /*0ffc*/ 	.word	0x000189b0
        /*1000*/ 	.word	0x00000007
        /*1004*/ 	.word	0x00028840
        /*1008*/ 	.short	0x010a
        /*100a*/ 	.byte	0x3f
	.zero		1


	//   ....[52]....
        /*100c*/ 	.word	0x00019110
        /*1010*/ 	.word	0x00000007
        /*1014*/ 	.word	0x00028830
        /*1018*/ 	.short	0x0107
        /*101a*/ 	.byte	0x3f
	.zero		1


	//   ....[53]....
        /*101c*/ 	.word	0x000191e0
        /*1020*/ 	.word	0x00000007
        /*1024*/ 	.word	0x00028830
        /*1028*/ 	.short	0x0101
        /*102a*/ 	.byte	0x3f
	.zero		1


	//   ....[54]....
        /*102c*/ 	.word	0x00019cc0
        /*1030*/ 	.word	0x00000016
        /*1034*/ 	.word	0x00028800
        /*1038*/ 	.short	0x0107
        /*103a*/ 	.byte	0x3f
	.zero		1


	//   ....[55]....
        /*103c*/ 	.word	0x00019dd0
        /*1040*/ 	.word	0x00000016
        /*1044*/ 	.word	0x00028800
        /*1048*/ 	.short	0x0101
        /*104a*/ 	.byte	0x3f
	.zero		1


	//   ....[56]....
        /*104c*/ 	.word	0x00019df0
        /*1050*/ 	.word	0x00000016
        /*1054*/ 	.word	0x00028820
        /*1058*/ 	.short	0x010a
        /*105a*/ 	.byte	0x3f
	.zero		1


	//   ....[57]....
        /*105c*/ 	.word	0x0001a190
        /*1060*/ 	.word	0x00000006
        /*1064*/ 	.word	0x00028840
        /*1068*/ 	.short	0x010a
        /*106a*/ 	.byte	0x3f
	.zero		1


	//   ....[58]....
        /*106c*/ 	.word	0x0001a690
        /*1070*/ 	.word	0x00000006
        /*1074*/ 	.word	0x00028830
        /*1078*/ 	.short	0x0107
        /*107a*/ 	.byte	0x3f
	.zero		1


	//   ....[59]....
        /*107c*/ 	.word	0x0001a750
        /*1080*/ 	.word	0x00000006
        /*1084*/ 	.word	0x00028830
        /*1088*/ 	.short	0x0101
        /*108a*/ 	.byte	0x3f
	.zero		1


	//   ....[60]....
        /*108c*/ 	.word	0x0001a7b0
        /*1090*/ 	.word	0x00000006
        /*1094*/ 	.word	0x00028860
        /*1098*/ 	.short	0x010a
        /*109a*/ 	.byte	0x3f
	.zero		1


	//   ....[61]....
        /*109c*/ 	.word	0x0001ace0
        /*10a0*/ 	.word	0x00000006
        /*10a4*/ 	.word	0x00028850
        /*10a8*/ 	.short	0x0107
        /*10aa*/ 	.byte	0x3f
	.zero		1


	//   ....[62]....
        /*10ac*/ 	.word	0x0001ae80
        /*10b0*/ 	.word	0x00000006
        /*10b4*/ 	.word	0x00028850
        /*10b8*/ 	.short	0x0101
        /*10ba*/ 	.byte	0x3f
	.zero		1


	//   ....[63]....
        /*10bc*/ 	.word	0x0001b090
        /*10c0*/ 	.word	0x00000000
        /*10c4*/ 	.word	0x00028860
        /*10c8*/ 	.short	0x010a
        /*10ca*/ 	.byte	0x3f
	.zero		1


	//   ....[64]....
        /*10cc*/ 	.word	0x0001b5c0
        /*10d0*/ 	.word	0x00000000
        /*10d4*/ 	.word	0x00028850
        /*10d8*/ 	.short	0x0107
        /*10da*/ 	.byte	0x3f
	.zero		1


	//   ....[65]....
        /*10dc*/ 	.word	0x0001b680
        /*10e0*/ 	.word	0x00000000
        /*10e4*/ 	.word	0x00028850
        /*10e8*/ 	.short	0x0101
        /*10ea*/ 	.byte	0x3f
	.zero		1


	//   ....[66]....
        /*10ec*/ 	.word	0x0001c3c0
        /*10f0*/ 	.word	0x00000004
        /*10f4*/ 	.word	0x00028820
        /*10f8*/ 	.short	0x010a
        /*10fa*/ 	.byte	0x3f
	.zero		1


	//   ....[67]....
        /*10fc*/ 	.word	0x0001c530
        /*1100*/ 	.word	0x00000005
        /*1104*/ 	.word	0x00028840
        /*1108*/ 	.short	0x010a
        /*110a*/ 	.byte	0x3f
	.zero		1


	//   ....[68]....
        /*110c*/ 	.word	0x0001c5d0
        /*1110*/ 	.word	0x00000019
        /*1114*/ 	.word	0x00028840
        /*1118*/ 	.short	0x010a
        /*111a*/ 	.byte	0x3f
	.zero		1


	//   ....[69]....
        /*111c*/ 	.word	0x0001c610
        /*1120*/ 	.word	0x00000005
        /*1124*/ 	.word	0x00028860
        /*1128*/ 	.short	0x010a
        /*112a*/ 	.byte	0x3f
	.zero		1


	//   ....[70]....
        /*112c*/ 	.word	0x0001c650
        /*1130*/ 	.word	0x00000019
        /*1134*/ 	.word	0x00028860
        /*1138*/ 	.short	0x010a
        /*113a*/ 	.byte	0x3f
	.zero		1


	//   ....[71]....
        /*113c*/ 	.word	0x0001c6b0
        /*1140*/ 	.word	0x0000005a
        /*1144*/ 	.word	0x00028890
        /*1148*/ 	.short	0x010a
        /*114a*/ 	.byte	0x3f
	.zero		1


	//   ....[72]....
        /*114c*/ 	.word	0x0001cbc0
        /*1150*/ 	.word	0x0000005a
        /*1154*/ 	.word	0x00028890
        /*1158*/ 	.short	0x010a
        /*115a*/ 	.byte	0x3f
	.zero		1


	//   ....[73]....
        /*115c*/ 	.word	0x0001d0d0
        /*1160*/ 	.word	0x0000005a
        /*1164*/ 	.word	0x00028890
        /*1168*/ 	.short	0x010a
        /*116a*/ 	.byte	0x3f
	.zero		1


	//   ....[74]....
        /*116c*/ 	.word	0x0001d5a0
        /*1170*/ 	.word	0x0000005a
        /*1174*/ 	.word	0x000288b0
        /*1178*/ 	.short	0x010a
        /*117a*/ 	.byte	0x3f
	.zero		1


	//   ....[75]....
        /*117c*/ 	.word	0x0001d8b0
        /*1180*/ 	.word	0x0000009c
        /*1184*/ 	.word	0x00028800
        /*1188*/ 	.short	0x010a
        /*118a*/ 	.byte	0x3f
	.zero		1


	//   ....[76]....
        /*118c*/ 	.word	0x0001dac0
        /*1190*/ 	.word	0x0000009c
        /*1194*/ 	.word	0x00028800
        /*1198*/ 	.short	0x010a
        /*119a*/ 	.byte	0x3f
	.zero		1


	//   ....[77]....
        /*119c*/ 	.word	0x0001db10
        /*11a0*/ 	.word	0x00000003
        /*11a4*/ 	.word	0x00028830
        /*11a8*/ 	.short	0x010a
        /*11aa*/ 	.byte	0x3f
	.zero		1


	//   ....[78]....
        /*11ac*/ 	.word	0x0001db60
        /*11b0*/ 	.word	0x00000005
        /*11b4*/ 	.word	0x00028830
        /*11b8*/ 	.short	0x010a
        /*11ba*/ 	.byte	0x3f
	.zero		1


	//   ....[79]....
        /*11bc*/ 	.word	0x0001dbb0
        /*11c0*/ 	.word	0x00000005
        /*11c4*/ 	.word	0x00028850
        /*11c8*/ 	.short	0x010a
        /*11ca*/ 	.byte	0x3f
	.zero		1


	//   ....[80]....
        /*11cc*/ 	.word	0x0001dc00
        /*11d0*/ 	.word	0x00000009
        /*11d4*/ 	.word	0x00028850
        /*11d8*/ 	.short	0x010a
        /*11da*/ 	.byte	0x3f
	.zero		1


	//   ....[81]....
        /*11dc*/ 	.word	0x0001e7f0
        /*11e0*/ 	.word	0x00000016
        /*11e4*/ 	.word	0x00028820
        /*11e8*/ 	.short	0x010a
        /*11ea*/ 	.byte	0x3f
	.zero		1


	//   ....[82]....
        /*11ec*/ 	.word	0x0001e840
        /*11f0*/ 	.word	0x0000000a
        /*11f4*/ 	.word	0x000288a0
        /*11f8*/ 	.short	0x010a
        /*11fa*/ 	.byte	0x3f
	.zero		1


	//   ....[83]....
        /*11fc*/ 	.word	0x0001e890
        /*1200*/ 	.word	0x0000000a
        /*1204*/ 	.word	0x000288c0
        /*1208*/ 	.short	0x010a
        /*120a*/ 	.byte	0x3f
	.zero		1


	//   ....[84]....
        /*120c*/ 	.word	0x0001e8e0
        /*1210*/ 	.word	0x0000000a
        /*1214*/ 	.word	0x000288a0
        /*1218*/ 	.short	0x010a
        /*121a*/ 	.byte	0x3f
	.zero		1


	//   ....[85]....
        /*121c*/ 	.word	0x0001e930
        /*1220*/ 	.word	0x0000000a
        /*1224*/ 	.word	0x000288c0
        /*1228*/ 	.short	0x010a
        /*122a*/ 	.byte	0x3f
	.zero		1


	//   ....[86]....
        /*122c*/ 	.word	0x0001ea50
        /*1230*/ 	.word	0x00000007
        /*1234*/ 	.word	0x00028840
        /*1238*/ 	.short	0x010a
        /*123a*/ 	.byte	0x3f
	.zero		1


	//   ....[87]....
        /*123c*/ 	.word	0x0001ffd0
        /*1240*/ 	.word	0x00000016
        /*1244*/ 	.word	0x00028820
        /*1248*/ 	.short	0x010a
        /*124a*/ 	.byte	0x3f
	.zero		1


	//   ....[88]....
        /*124c*/ 	.word	0x00020020
        /*1250*/ 	.word	0x00000006
        /*1254*/ 	.word	0x00028840
        /*1258*/ 	.short	0x010a
        /*125a*/ 	.byte	0x3f
	.zero		1


	//   ....[89]....
        /*125c*/ 	.word	0x000209a0
        /*1260*/ 	.word	0x00000006
        /*1264*/ 	.word	0x00028860
        /*1268*/ 	.short	0x010a
        /*126a*/ 	.byte	0x3f
	.zero		1


	//   ....[90]....
        /*126c*/ 	.word	0x00021410
        /*1270*/ 	.word	0x00000000
        /*1274*/ 	.word	0x00028860
        /*1278*/ 	.short	0x010a
        /*127a*/ 	.byte	0x3f
	.zero		1


	//   ....[91]....
        /*127c*/ 	.word	0x00022830
        /*1280*/ 	.word	0x00000004
        /*1284*/ 	.word	0x00028820
        /*1288*/ 	.short	0x010a
        /*128a*/ 	.byte	0x3f
	.zero		1


	//   ....[92]....
        /*128c*/ 	.word	0x000229d0
        /*1290*/ 	.word	0x00000005
        /*1294*/ 	.word	0x00028840
        /*1298*/ 	.short	0x010a
        /*129a*/ 	.byte	0x3f
	.zero		1


	//   ....[93]....
        /*129c*/ 	.word	0x00022a20
        /*12a0*/ 	.word	0x00000019
        /*12a4*/ 	.word	0x00028840
        /*12a8*/ 	.short	0x010a
        /*12aa*/ 	.byte	0x3f
	.zero		1


	//   ....[94]....
        /*12ac*/ 	.word	0x00022a70
        /*12b0*/ 	.word	0x00000005
        /*12b4*/ 	.word	0x00028860
        /*12b8*/ 	.short	0x010a
        /*12ba*/ 	.byte	0x3f
	.zero		1


	//----- nvinfo : EIATTR_NUM_MBARRIERS
	.align		4
.L_913:
        /*12bc*/ 	.byte	0x03, 0x38
        /*12be*/ 	.short	0x0016


	//----- nvinfo : EIATTR_EXIT_INSTR_OFFSETS
	.align		4
        /*12c0*/ 	.byte	0x04, 0x1c
        /*12c2*/ 	.short	(.L_915 - .L_914)


	//   ....[0]....
.L_914:
        /*12c4*/ 	.word	0x0001c6a0


	//----- nvinfo : EIATTR_MAX_THREADS
	.align		4
.L_915:
        /*12c8*/ 	.byte	0x04, 0x05
        /*12ca*/ 	.short	(.L_917 - .L_916)
.L_916:
        /*12cc*/ 	.word	0x00000180
        /*12d0*/ 	.word	0x00000001
        /*12d4*/ 	.word	0x00000001


	//----- nvinfo : EIATTR_CRS_STACK_SIZE
	.align		4
.L_917:
        /*12d8*/ 	.byte	0x04, 0x1e
        /*12da*/ 	.short	(.L_919 - .L_918)
.L_918:
        /*12dc*/ 	.word	0x00000000


	//----- nvinfo : EIATTR_CBANK_PARAM_SIZE
	.align		4
.L_919:
        /*12e0*/ 	.byte	0x03, 0x19
        /*12e2*/ 	.short	0x0af0


	//----- nvinfo : EIATTR_PARAM_CBANK
	.align		4
        /*12e4*/ 	.byte	0x04, 0x0a
        /*12e6*/ 	.short	(.L_921 - .L_920)
	.align		4
.L_920:
        /*12e8*/ 	.word	index@(.nv.constant0._ZN7cutlass13device_kernelIN5flash11enable_sm90INS1_16FlashAttnFwdSm90INS1_25CollectiveMainloopFwdSm90ILi2EN4cute5tupleIJNS5_1CILi1EEES8_S8_EEENS6_IJNS7_ILi128EEESA_SA_EEELi128ENS_6half_tEfNS_4arch4Sm90ELb0ELb0ELb1ELb1ELb1ELb1ELb0ELb1ELb1ELb1ELb1ELb0EEENS1_21CollectiveEpilogueFwdISB_S9_SC_SE_Li256ELb1ELb1ELb1ELb0EEENS1_36VarlenDynamicPersistentTileSchedulerILi128ELi128ELi256ELi128ELb1ELb1ELb1ELb0ELb1ELb1EEEEEEEEEvNT_6ParamsE)
        /*12ec*/ 	.short	0x0210
        /*12ee*/ 	.short	0x0af0


	//----- nvinfo : EIATTR_SW_WAR
	.align		4
.L_921:
        /*12f0*/ 	.byte	0x04, 0x36
        /*12f2*/ 	.short	(.L_923 - .L_922)
.L_922:
        /*12f4*/ 	.word	0x00000008
.L_923:


//--------------------- .nv.info._ZN7cutlass13device_kernelIN5flash11enable_sm90INS1_16FlashAttnFwdSm90INS1_25CollectiveMainloopFwdSm90ILi2EN4cute5tupleIJNS5_1CILi1EEES8_S8_EEENS6_IJNS7_ILi128EEESA_SA_EEELi128ENS_6half_tEfNS_4arch4Sm90ELb0ELb1ELb1ELb0ELb1ELb0ELb0ELb1ELb1ELb1ELb1ELb0EEENS1_21CollectiveEpilogueFwdISB_S9_SC_SE_Li256ELb0ELb1ELb1ELb0EEENS1_19SingleTileSchedulerILb0ELb1ELb1ELi128EEEEEEEEEvNT_6ParamsE --------------------------
	.section	.nv.info._ZN7cutlass13device_kernelIN5flash11enable_sm90INS1_16FlashAttnFwdSm90INS1_25CollectiveMainloopFwdSm90ILi2EN4cute5tupleIJNS5_1CILi1EEES8_S8_EEENS6_IJNS7_ILi128EEESA_SA_EEELi128ENS_6half_tEfNS_4arch4Sm90ELb0ELb1ELb1ELb0ELb1ELb0ELb0ELb1ELb1ELb1ELb1ELb0EEENS1_21CollectiveEpilogueFwdISB_S9_SC_SE_Li256ELb0ELb1ELb1ELb0EEENS1_19SingleTileSchedulerILb0ELb1ELb1ELi128EEEEEEEEEvNT_6ParamsE,"",@"SHT_CUDA_INFO"
	.sectionflags	@""
	.align	4


	//----- nvinfo : EIATTR_CUDA_API_VERSION
	.align		4
        /*0000*/ 	.byte	0x04, 0x37
        /*0002*/ 	.short	(.L_925 - .L_924)
.L_924:
        /*0004*/ 	.word	0x00000082


	//----- nvinfo : EIATTR_KPARAM_INFO
	.align		4
.L_925:
        /*0008*/ 	.byte	0x04, 0x17
        /*000a*/ 	.short	(.L_927 - .L_926)
.L_926:
        /*000c*/ 	.word	0x00000000
        /*0010*/ 	.short	0x0000
        /*0012*/ 	.short	0x0070
        /*0014*/ 	.byte	0x00, 0xf0, 0x01, 0x28


	//----- nvinfo : EIATTR_SPARSE_MMA_MASK
	.align		4
.L_927:
        /*0018*/ 	.byte	0x03, 0x50
        /*001a*/ 	.short	0x0000


	//----- nvinfo : EIATTR_MAXREG_COUNT
	.align		4
        /*001c*/ 	.byte	0x03, 0x1b
        /*001e*/ 	.short	0x00a8


	//----- nvinfo : EIATTR_NUM_BARRIERS
	.align		4
        /*0020*/ 	.byte	0x02, 0x4c
        /*0022*/ 	.byte	0x10
	.zero		1


	//----- nvinfo : EIATTR_EXTERNS
	.align		4
        /*0024*/ 	.byte	0x04, 0x0f
        /*0026*/ 	.short	(.L_929 - .L_928)


	//   ....[0]....
	.align		4
.L_928:
        /*0028*/ 	.word	index@(__assertfail)


	//----- nvinfo : EIATTR_MERCURY_ISA_VERSION
	.align		4
.L_929:
        /*002c*/ 	.byte	0x03, 0x5f
        /*002e*/ 	.short	0x0101


	//----- nvinfo : EIATTR_INT_WARP_WIDE_INSTR_OFFSETS
	.align		4
        /*0030*/ 	.byte	0x04, 0x31
        /*0032*/ 	.short	(.L_931 - .L_930)


	//   ....[0]....
.L_930:
        /*0034*/ 	.word	0x000000b0


	//   ....[1]....
        /*0038*/ 	.word	0x000000c0


	//   ....[2]....
        /*003c*/ 	.word	0x00000160


	//----- nvinfo : EIATTR_COOP_GROUP_MASK_REGIDS
	.align		4
.L_931:
        /*0040*/ 	.byte	0x04, 0x29
        /*0042*/ 	.short	(.L_933 - .L_932)


	//   ....[0]....
.L_932:
        /*0044*/ 	.word	0xffffffff


	//   ....[1]....
        /*0048*/ 	.word	0xffffffff


	//   ....[2]....
        /*004c*/ 	.word	0xffffffff


	//   ....[3]....
        /*0050*/ 	.word	0xffffffff


	//   ....[4]....
        /*0054*/ 	.word	0xffffffff


	//   ....[5]....
        /*0058*/ 	.word	0xffffffff


	//   ....[6]....
        /*005c*/ 	.word	0xffffffff


	//   ....[7]....
        /*0060*/ 	.word	0xffffffff


	//   ....[8]....
        /*0064*/ 	.word	0xffffffff


	//   ....[9]....
        /*0068*/ 	.word	0xffffffff


	//   ....[10]....
        /*006c*/ 	.word	0xffffffff


	//   ....[11]....
        /*0070*/ 	.word	0xffffffff


	//   ....[12]....
        /*0074*/ 	.word	0xffffffff


	//   ....[13]....
        /*0078*/ 	.word	0xffffffff


	//   ....[14]....
        /*007c*/ 	.word	0xffffffff


	//   ....[15]....
        /*0080*/ 	.word	0xffffffff


	//   ....[16]....
        /*0084*/ 	.word	0xffffffff


	//   ....[17]....
        /*0088*/ 	.word	0xffffffff


	//   ....[18]....
        /*008c*/ 	.word	0xffffffff


	//   ....[19]....
        /*0090*/ 	.word	0xffffffff


	//   ....[20]....
        /*0094*/ 	.word	0xffffffff


	//   ....[21]....
        /*0098*/ 	.word	0xffffffff


	//   ....[22]....
        /*009c*/ 	.word	0xffffffff


	//   ....[23]....
        /*00a0*/ 	.word	0xffffffff


	//   ....[24]....
        /*00a4*/ 	.word	0xffffffff


	//   ....[25]....
        /*00a8*/ 	.word	0xffffffff


	//   ....[26]....
        /*00ac*/ 	.word	0xffffffff


	//   ....[27]....
        /*00b0*/ 	.word	0xffffffff


	//   ....[28]....
        /*00b4*/ 	.word	0xffffffff


	//   ....[29]....
        /*00b8*/ 	.word	0xffffffff


	//   ....[30]....
        /*00bc*/ 	.word	0xffffffff


	//   ....[31]....
        /*00c0*/ 	.word	0xffffffff


	//   ....[32]....
        /*00c4*/ 	.word	0xffffffff


	//   ....[33]....
        /*00c8*/ 	.word	0xffffffff


	//   ....[34]....
        /*00cc*/ 	.word	0xffffffff


	//   ....[35]....
        /*00d0*/ 	.word	0xffffffff


	//   ....[36]....
        /*00d4*/ 	.word	0xffffffff


	//   ....[37]....
        /*00d8*/ 	.word	0xffffffff


	//   ....[38]....
        /*00dc*/ 	.word	0xffffffff


	//   ....[39]....
        /*00e0*/ 	.word	0xffffffff


	//   ....[40]....
        /*00e4*/ 	.word	0xffffffff


	//   ....[41]....
        /*00e8*/ 	.word	0xffffffff


	//   ....[42]....
        /*00ec*/ 	.word	0xffffffff


	//   ....[43]....
        /*00f0*/ 	.word	0xffffffff


	//   ....[44]....
        /*00f4*/ 	.word	0xffffffff


	//   ....[45]....
        /*00f8*/ 	.word	0xffffffff


	//   ....[46]....
        /*00fc*/ 	.word	0xffffffff


	//   ....[47]....
        /*0100*/ 	.word	0xffffffff


	//   ....[48]....
        /*0104*/ 	.word	0xffffffff


	//   ....[49]....
        /*0108*/ 	.word	0xffffffff


	//   ....[50]....
        /*010c*/ 	.word	0xffffffff


	//   ....[51]....
        /*0110*/ 	.word	0xffffffff


	//   ....[52]....
        /*0114*/ 	.word	0xffffffff


	//   ....[53]....
        /*0118*/ 	.word	0xffffffff


	//   ....[54]....
        /*011c*/ 	.word	0xffffffff


	//   ....[55]....
        /*0120*/ 	.word	0xffffffff


	//   ....[56]....
        /*0124*/ 	.word	0xffffffff


	//   ....[57]....
        /*0128*/ 	.word	0xffffffff


	//   ....[58]....
        /*012c*/ 	.word	0xffffffff


	//   ....[59]....
        /*0130*/ 	.word	0xffffffff


	//   ....[60]....
        /*0134*/ 	.word	0xffffffff


	//   ....[61]....
        /*0138*/ 	.word	0xffffffff


	//   ....[62]....
        /*013c*/ 	.word	0xffffffff


	//   ....[63]....
        /*0140*/ 	.word	0xffffffff


	//   ....[64]....
        /*0144*/ 	.word	0xffffffff


	//   ....[65]....
        /*0148*/ 	.word	0xffffffff


	//   ....[66]....
        /*014c*/ 	.word	0xffffffff


	//   ....[67]....
        /*0150*/ 	.word	0xffffffff


	//   ....[68]....
        /*0154*/ 	.word	0xffffffff


	//   ....[69]....
        /*0158*/ 	.word	0xffffffff


	//   ....[70]....
        /*015c*/ 	.word	0xffffffff


	//   ....[71]....
        /*0160*/ 	.word	0xffffffff


	//   ....[72]....
        /*0164*/ 	.word	0xffffffff


	//   ....[73]....
        /*0168*/ 	.word	0xffffffff


	//   ....[74]....
        /*016c*/ 	.word	0xffffffff


	//   ....[75]....
        /*0170*/ 	.word	0xffffffff


	//   ....[76]....
        /*0174*/ 	.word	0xffffffff


	//   ....[77]....
        /*0178*/ 	.word	0xffffffff


	//   ....[78]....
        /*017c*/ 	.word	0xffffffff


	//   ....[79]....
        /*0180*/ 	.word	0xffffffff


	//   ....[80]....
        /*0184*/ 	.word	0xffffffff


	//   ....[81]....
        /*0188*/ 	.word	0xffffffff


	//   ....[82]....
        /*018c*/ 	.word	0xffffffff


	//   ....[83]....
        /*0190*/ 	.word	0xffffffff


	//   ....[84]....
        /*0194*/ 	.word	0xffffffff


	//   ....[85]....
        /*0198*/ 	.word	0xffffffff


	//   ....[86]....
        /*019c*/ 	.word	0xffffffff


	//   ....[87]....
        /*01a0*/ 	.word	0xffffffff


	//   ....[88]....
        /*01a4*/ 	.word	0xffffffff


	//   ....[89]....
        /*01a8*/ 	.word	0xffffffff


	//   ....[90]....
        /*01ac*/ 	.word	0xffffffff


	//   ....[91]....
        /*01b0*/ 	.word	0xffffffff


	//   ....[92]....
        /*01b4*/ 	.word	0xffffffff


	//   ....[93]....
        /*01b8*/ 	.word	0xffffffff


	//   ....[94]....
        /*01bc*/ 	.word	0xffffffff


	//   ....[95]....
        /*01c0*/ 	.word	0xffffffff


	//   ....[96]....
        /*01c4*/ 	.word	0xffffffff


	//   ....[97]....
        /*01c8*/ 	.word	0xffffffff


	//   ....[98]....
        /*01cc*/ 	.word	0xffffffff


	//   ....[99]....
        /*01d0*/ 	.word	0xffffffff


	//   ....[100]....
        /*01d4*/ 	.word	0xffffffff


	//   ....[101]....
        /*01d8*/ 	.word	0xffffffff


	//   ....[102]....
        /*01dc*/ 	.word	0xffffffff


	//   ....[103]....
        /*01e0*/ 	.word	0xffffffff


	//   ....[104]....
        /*01e4*/ 	.word	0xffffffff


	//   ....[105]....
        /*01e8*/ 	.word	0xffffffff


	//   ....[106]....
        /*01ec*/ 	.word	0xffffffff


	//   ....[107]....
        /*01f0*/ 	.word	0xffffffff


	//   ....[108]....
        /*01f4*/ 	.word	0xffffffff


	//   ....[109]....
        /*01f8*/ 	.word	0xffffffff


	//   ....[110]....
        /*01fc*/ 	.word	0xffffffff


	//   ....[111]....
        /*0200*/ 	.word	0xffffffff


	//   ....[112]....
        /*0204*/ 	.word	0xffffffff


	//   ....[113]....
        /*0208*/ 	.word	0xffffffff


	//   ....[114]....
        /*020c*/ 	.word	0xffffffff


	//   ....[115]....
        /*0210*/ 	.word	0xffffffff


	//   ....[116]....
        /*0214*/ 	.word	0xffffffff


	//   ....[117]....
        /*0218*/ 	.word	0xffffffff


	//   ....[118]....
        /*021c*/ 	.word	0xffffffff


	//   ....[119]....
        /*0220*/ 	.word	0xffffffff


	//   ....[120]....
        /*0224*/ 	.word	0xffffffff


	//   ....[121]....
        /*0228*/ 	.word	0xffffffff


	//   ....[122]....
        /*022c*/ 	.word	0xffffffff


	//   ....[123]....
        /*0230*/ 	.word	0x0500000f


	//   ....[124]....
        /*0234*/ 	.word	0x0500000f


	//   ....[125]....
        /*0238*/ 	.word	0x0500000f


	//   ....[126]....
        /*023c*/ 	.word	0x0500000f


	//   ....[127]....
        /*0240*/ 	.word	0x0500000f


	//   ....[128]....
        /*0244*/ 	.word	0x0500000f


	//   ....[129]....
        /*0248*/ 	.word	0x0500000f


	//   ....[130]....
        /*024c*/ 	.word	0x0500000f


	//   ....[131]....
        /*0250*/ 	.word	0x0500000f


	//   ....[132]....
        /*0254*/ 	.word	0x0500000f


	//   ....[133]....
        /*0258*/ 	.word	0x0500000f


	//   ....[134]....
        /*025c*/ 	.word	0x0500000f


	//   ....[135]....
        /*0260*/ 	.word	0x0500000f


	//   ....[136]....
        /*0264*/ 	.word	0x0500000f


	//   ....[137]....
        /*0268*/ 	.word	0x0500000f


	//   ....[138]....
        /*026c*/ 	.word	0x0500000f


	//   ....[139]....
        /*0270*/ 	.word	0x0500000f


	//   ....[140]....
        /*0274*/ 	.word	0x0500000f


	//   ....[141]....
        /*0278*/ 	.word	0x0500000f


	//   ....[142]....
        /*027c*/ 	.word	0x0500000f


	//   ....[143]....
        /*0280*/ 	.word	0x0500000f


	//   ....[144]....
        /*0284*/ 	.word	0x0500000f


	//   ....[145]....
        /*0288*/ 	.word	0x0500000f


	//   ....[146]....
        /*028c*/ 	.word	0x0500000f


	//   ....[147]....
        /*0290*/ 	.word	0x0500000f


	//   ....[148]....
        /*0294*/ 	.word	0x0500000f


	//   ....[149]....
        /*0298*/ 	.word	0x0500000f


	//   ....[150]....
        /*029c*/ 	.word	0x0500000f


	//   ....[151]....
        /*02a0*/ 	.word	0x0500000f


	//   ....[152]....
        /*02a4*/ 	.word	0x0500000f


	//   ....[153]....
        /*02a8*/ 	.word	0x0500000f


	//   ....[154]....
        /*02ac*/ 	.word	0x0500000f


	//   ....[155]....
        /*02b0*/ 	.word	0x0500000f


	//   ....[156]....
        /*02b4*/ 	.word	0x0500000f


	//   ....[157]....
        /*02b8*/ 	.word	0x0500000f


	//   ....[158]....
        /*02bc*/ 	.word	0x0500000f


	//   ....[159]....
        /*02c0*/ 	.word	0x0500000f


	//   ....[160]....
        /*02c4*/ 	.word	0x0500000f


	//   ....[161]....
        /*02c8*/ 	.word	0x0500000f


	//   ....[162]....
        /*02cc*/ 	.word	0x0500000f


	//   ....[163]....
        /*02d0*/ 	.word	0x0500000f


	//   ....[164]....
        /*02d4*/ 	.word	0x0500000f


	//   ....[165]....
        /*02d8*/ 	.word	0x0500000f


	//   ....[166]....
        /*02dc*/ 	.word	0x0500000f


	//   ....[167]....
        /*02e0*/ 	.word	0x0500000f


	//   ....[168]....
        /*02e4*/ 	.word	0x0500000f


	//   ....[169]....
        /*02e8*/ 	.word	0x0500000f


	//   ....[170]....
        /*02ec*/ 	.word	0x0500000f


	//   ....[171]....
        /*02f0*/ 	.word	0x0500000f


	//   ....[172]....
        /*02f4*/ 	.word	0x0500000f


	//   ....[173]....
        /*02f8*/ 	.word	0x0500000f


	//   ....[174]....
        /*02fc*/ 	.word	0x0500000f


	//   ....[175]....
        /*0300*/ 	.word	0x0500000f


	//   ....[176]....
        /*0304*/ 	.word	0x0500000f


	//   ....[177]....
        /*0308*/ 	.word	0x0500000f


	//   ....[178]....
        /*030c*/ 	.word	0x0500000f


	//   ....[179]....
        /*0310*/ 	.word	0x0500000f


	//   ....[180]....
        /*0314*/ 	.word	0x0500000f


	//   ....[181]....
        /*0318*/ 	.word	0x0500000f


	//   ....[182]....
        /*031c*/ 	.word	0x0500000f


	//   ....[183]....
        /*0320*/ 	.word	0x0500000f


	//   ....[184]....
        /*0324*/ 	.word	0x0500000f


	//   ....[185]....
        /*0328*/ 	.word	0x0500000f


	//   ....[186]....
        /*032c*/ 	.word	0x0500000f


	//   ....[187]....
        /*0330*/ 	.word	0x0500000f


	//   ....[188]....
        /*0334*/ 	.word	0x0500000f


	//   ....[189]....
        /*0338*/ 	.word	0x0500000f


	//   ....[190]....
        /*033c*/ 	.word	0x0500000f


	//   ....[191]....
        /*0340*/ 	.word	0x0500000f


	//   ....[192]....
        /*0344*/ 	.word	0x0500000f


	//   ....[193]....
        /*0348*/ 	.word	0x0500000f


	//   ....[194]....
        /*034c*/ 	.word	0x0500000f


	//   ....[195]....
        /*0350*/ 	.word	0x0500000f


	//   ....[196]....
        /*0354*/ 	.word	0x0500000f


	//   ....[197]....
        /*0358*/ 	.word	0x0500000f


	//   ....[198]....
        /*035c*/ 	.word	0x0500000f


	//   ....[199]....
        /*0360*/ 	.word	0x0500000f


	//   ....[200]....
        /*0364*/ 	.word	0x0500000f


	//   ....[201]....
        /*0368*/ 	.word	0x0500000f


	//   ....[202]....
        /*036c*/ 	.word	0x0500000f


	//   ....[203]....
        /*0370*/ 	.word	0x0500000f


	//   ....[204]....
        /*0374*/ 	.word	0x0500000f


	//----- nvinfo : EIATTR_COOP_GROUP_INSTR_OFFSETS
	.align		4
.L_933:
        /*0378*/ 	.byte	0x04, 0x28
        /*037a*/ 	.short	(.L_935 - .L_934)


	//   ....[0]....
.L_934:
        /*037c*/ 	.word	0x00000070


	//   ....[1]....
        /*0380*/ 	.word	0x00000080


	//   ....[2]....
        /*0384*/ 	.word	0x000002c0


	//   ....[3]....
        /*0388*/ 	.word	0x00000420


	//   ....[4]....
        /*038c*/ 	.word	0x00000540


	//   ....[5]....
        /*0390*/ 	.word	0x000006a0


	//   ....[6]....
        /*0394*/ 	.word	0x00001510


	//   ....[7]....
        /*0398*/ 	.word	0x00001ff0


	//   ....[8]....
        /*039c*/ 	.word	0x000032f0


	//   ....[9]....
        /*03a0*/ 	.word	0x00003b70


	//   ....[10]....
        /*03a4*/ 	.word	0x00003c80


	//   ....[11]....
        /*03a8*/ 	.word	0x000045b0


	//   ....[12]....
        /*03ac*/ 	.word	0x00004600


	//   ....[13]....
        /*03b0*/ 	.word	0x00005e60


	//   ....[14]....
        /*03b4*/ 	.word	0x000067b0


	//   ....[15]....
        /*03b8*/ 	.word	0x00007360


	//   ....[16]....
        /*03bc*/ 	.word	0x00007380


	//   ....[17]....
        /*03c0*/ 	.word	0x00007d80


	//   ....[18]....
        /*03c4*/ 	.word	0x00007e00


	//   ....[19]....
        /*03c8*/ 	.word	0x0000a510


	//   ....[20]....
        /*03cc*/ 	.word	0x0000a530


	//   ....[21]....
        /*03d0*/ 	.word	0x0000a550


	//   ....[22]....
        /*03d4*/ 	.word	0x0000a570


	//   ....[23]....
        /*03d8*/ 	.word	0x0000c330


	//   ....[24]....
        /*03dc*/ 	.word	0x0000cc70


	//   ....[25]....
        /*03e0*/ 	.word	0x0000d820


	//   ....[26]....
        /*03e4*/ 	.word	0x0000d840


	//   ....[27]....
        /*03e8*/ 	.word	0x0000e240


	//   ....[28]....
        /*03ec*/ 	.word	0x0000e2c0


	//   ....[29]....
        /*03f0*/ 	.word	0x0000f390


	//   ....[30]....
        /*03f4*/ 	.word	0x0000f3b0


	//   ....[31]....
        /*03f8*/ 	.word	0x0000f460


	//   ....[32]....
        /*03fc*/ 	.word	0x0000f470


	//   ....[33]....
        /*0400*/ 	.word	0x00010440


	//   ....[34]....
        /*0404*/ 	.word	0x00010480


	//   ....[35]....
        /*0408*/ 	.word	0x000104c0


	//   ....[36]....
        /*040c*/ 	.word	0x000104e0


	//   ....[37]....
        /*0410*/ 	.word	0x00010500


	//   ....[38]....
        /*0414*/ 	.word	0x00010510


	//   ....[39]....
        /*0418*/ 	.word	0x00010b50


	//   ....[40]....
        /*041c*/ 	.word	0x00010b60


	//   ....[41]....
        /*0420*/ 	.word	0x00011590


	//   ....[42]....
        /*0424*/ 	.word	0x00012b10


	//   ....[43]....
        /*0428*/ 	.word	0x00012b40


	//   ....[44]....
        /*042c*/ 	.word	0x00012b50


	//   ....[45]....
        /*0430*/ 	.word	0x00012b60


	//   ....[46]....
        /*0434*/ 	.word	0x00012b70


	//   ....[47]....
        /*0438*/ 	.word	0x00012b80


	//   ....[48]....
        /*043c*/ 	.word	0x00012b90


	//   ....[49]....
        /*0440*/ 	.word	0x00012bb0


	//   ....[50]....
        /*0444*/ 	.word	0x00012c20


	//   ....[51]....
        /*0448*/ 	.word	0x00012cb0


	//   ....[52]....
        /*044c*/ 	.word	0x00012d00


	//   ....[53]....
        /*0450*/ 	.word	0x00012d10


	//   ....[54]....
        /*0454*/ 	.word	0x00012d40


	//   ....[55]....
        /*0458*/ 	.word	0x00012d90


	//   ....[56]....
        /*045c*/ 	.word	0x00012dd0


	//   ....[57]....
        /*0460*/ 	.word	0x00012df0


	//   ....[58]....
        /*0464*/ 	.word	0x00013470


	//   ....[59]....
        /*0468*/ 	.word	0x000134a0


	//   ....[60]....
        /*046c*/ 	.word	0x000134d0


	//   ....[61]....
        /*0470*/ 	.word	0x00013500


	//   ....[62]....
        /*0474*/ 	.word	0x00013510


	//   ....[63]....
        /*0478*/ 	.word	0x000135a0


	//   ....[64]....
        /*047c*/ 	.word	0x000135c0


	//   ....[65]....
        /*0480*/ 	.word	0x000135d0


	//   ....[66]....
        /*0484*/ 	.word	0x000136b0


	//   ....[67]....
        /*0488*/ 	.word	0x000136d0


	//   ....[68]....
        /*048c*/ 	.word	0x000136e0


	//   ....[69]....
        /*0490*/ 	.word	0x00013730


	//   ....[70]....
        /*0494*/ 	.word	0x000137d0


	//   ....[71]....
        /*0498*/ 	.word	0x000137f0


	//   ....[72]....
        /*049c*/ 	.word	0x00013800


	//   ....[73]....
        /*04a0*/ 	.word	0x00013840


	//   ....[74]....
        /*04a4*/ 	.word	0x00013f60


	//   ....[75]....
        /*04a8*/ 	.word	0x00013f90


	//   ....[76]....
        /*04ac*/ 	.word	0x00013fa0


	//   ....[77]....
        /*04b0*/ 	.word	0x00013fb0


	//   ....[78]....
        /*04b4*/ 	.word	0x00013fe0


	//   ....[79]....
        /*04b8*/ 	.word	0x00014020


	//   ....[80]....
        /*04bc*/ 	.word	0x00014030


	//   ....[81]....
        /*04c0*/ 	.word	0x00014050


	//   ....[82]....
        /*04c4*/ 	.word	0x000140b0


	//   ....[83]....
        /*04c8*/ 	.word	0x000140c0


	//   ....[84]....
        /*04cc*/ 	.word	0x000140e0


	//   ....[85]....
        /*04d0*/ 	.word	0x00014140


	//   ....[86]....
        /*04d4*/ 	.word	0x00014160


	//   ....[87]....
        /*04d8*/ 	.word	0x00014170


	//   ....[88]....
        /*04dc*/ 	.word	0x000141a0


	//   ....[89]....
        /*04e0*/ 	.word	0x000141b0


	//   ....[90]....
        /*04e4*/ 	.word	0x00014430


	//   ....[91]....
        /*04e8*/ 	.word	0x00014450


	//   ....[92]....
        /*04ec*/ 	.word	0x00014460


	//   ....[93]....
        /*04f0*/ 	.word	0x00014480


	//   ....[94]....
        /*04f4*/ 	.word	0x000144f0


	//   ....[95]....
        /*04f8*/ 	.word	0x00014520


	//   ....[96]....
        /*04fc*/ 	.word	0x00014570


	//   ....[97]....
        /*0500*/ 	.word	0x000145a0


	//   ....[98]....
        /*0504*/ 	.word	0x000145f0


	//   ....[99]....
        /*0508*/ 	.word	0x00014620


	//   ....[100]....
        /*050c*/ 	.word	0x00014670


	//   ....[101]....
        /*0510*/ 	.word	0x000146a0


	//   ....[102]....
        /*0514*/ 	.word	0x000146f0


	//   ....[103]....
        /*0518*/ 	.word	0x00014720


	//   ....[104]....
        /*051c*/ 	.word	0x00014770


	//   ....[105]....
        /*0520*/ 	.word	0x000147a0


	//   ....[106]....
        /*0524*/ 	.word	0x00014c00


	//   ....[107]....
        /*0528*/ 	.word	0x00014c30


	//   ....[108]....
        /*052c*/ 	.word	0x00014c60


	//   ....[109]....
        /*0530*/ 	.word	0x00014c90


	//   ....[110]....
        /*0534*/ 	.word	0x00014cc0


	//   ....[111]....
        /*0538*/ 	.word	0x00014cd0


	//   ....[112]....
        /*053c*/ 	.word	0x00014cf0


	//   ....[113]....
        /*0540*/ 	.word	0x00014d10


	//   ....[114]....
        /*0544*/ 	.word	0x00014d30


	//   ....[115]....
        /*0548*/ 	.word	0x00014d50


	//   ....[116]....
        /*054c*/ 	.word	0x00014dd0


	//   ....[117]....
        /*0550*/ 	.word	0x00014df0


	//   ....[118]....
        /*0554*/ 	.word	0x00014e20


	//   ....[119]....
        /*0558*/ 	.word	0x00014e40


	//   ....[120]....
        /*055c*/ 	.word	0x00014ff0


	//   ....[121]....
        /*0560*/ 	.word	0x00015000


	//   ....[122]....
        /*0564*/ 	.word	0x00015260


	//   ....[123]....
        /*0568*/ 	.word	0x00015880


	//   ....[124]....
        /*056c*/ 	.word	0x00015970


	//   ....[125]....
        /*0570*/ 	.word	0x00015a10


	//   ....[126]....
        /*0574*/ 	.word	0x00015a70


	//   ....[127]....
        /*0578*/ 	.word	0x00015b30


	//   ....[128]....
        /*057c*/ 	.word	0x00015bb0


	//   ....[129]....
        /*0580*/ 	.word	0x00015c70


	//   ....[130]....
        /*0584*/ 	.word	0x00015ce0


	//   ....[131]....
        /*0588*/ 	.word	0x00015dc0


	//   ....[132]....
        /*058c*/ 	.word	0x00015e40


	//   ....[133]....
        /*0590*/ 	.word	0x00015f10


	//   ....[134]....
        /*0594*/ 	.word	0x00015f90


	//   ....[135]....
        /*0598*/ 	.word	0x00016050


	//   ....[136]....
        /*059c*/ 	.word	0x000160d0


	//   ....[137]....
        /*05a0*/ 	.word	0x000161a0


	//   ....[138]....
        /*05a4*/ 	.word	0x00016220


	//   ....[139]....
        /*05a8*/ 	.word	0x000162e0


	//   ....[140]....
        /*05ac*/ 	.word	0x00016380


	//   ....[141]....
        /*05b0*/ 	.word	0x000163d0


	//   ....[142]....
        /*05b4*/ 	.word	0x00016470


	//   ....[143]....
        /*05b8*/ 	.word	0x00016540


	//   ....[144]....
        /*05bc*/ 	.word	0x000165b0


	//   ....[145]....
        /*05c0*/ 	.word	0x000166a0


	//   ....[146]....
        /*05c4*/ 	.word	0x00016700


	//   ....[147]....
        /*05c8*/ 	.word	0x000167d0


	//   ....[148]....
        /*05cc*/ 	.word	0x00016840


	//   ....[149]....
        /*05d0*/ 	.word	0x00016930


	//   ....[150]....
        /*05d4*/ 	.word	0x00016990


	//   ....[151]....
        /*05d8*/ 	.word	0x00016a60


	//   ....[152]....
        /*05dc*/ 	.word	0x00016ad0


	//   ....[153]....
        /*05e0*/ 	.word	0x00016bb0


	//   ....[154]....
        /*05e4*/ 	.word	0x00016c10


	//   ....[155]....
        /*05e8*/ 	.word	0x00016cc0


	//   ....[156]....
        /*05ec*/ 	.word	0x00016e00


	//   ....[157]....
        /*05f0*/ 	.word	0x00016eb0


	//   ....[158]....
        /*05f4*/ 	.word	0x00016f80


	//   ....[159]....
        /*05f8*/ 	.word	0x00016fd0


	//   ....[160]....
        /*05fc*/ 	.word	0x000170b0


	//   ....[161]....
        /*0600*/ 	.word	0x00017100


	//   ....[162]....
        /*0604*/ 	.word	0x000171d0


	//   ....[163]....
        /*0608*/ 	.word	0x00017220


	//   ....[164]....
        /*060c*/ 	.word	0x00017300


	//   ....[165]....
        /*0610*/ 	.word	0x00017350


	//   ....[166]....
        /*0614*/ 	.word	0x00017430


	//   ....[167]....
        /*0618*/ 	.word	0x00017480


	//   ....[168]....
        /*061c*/ 	.word	0x00017550


	//   ....[169]....
        /*0620*/ 	.word	0x000175a0


	//   ....[170]....
        /*0624*/ 	.word	0x00017680


	//   ....[171]....
        /*0628*/ 	.word	0x000176d0


	//   ....[172]....
        /*062c*/ 	.word	0x000177c0


	//   ....[173]....
        /*0630*/ 	.word	0x00017860


	//   ....[174]....
        /*0634*/ 	.word	0x000178c0


	//   ....[175]....
        /*0638*/ 	.word	0x00017980


	//   ....[176]....
        /*063c*/ 	.word	0x00017a20


	//   ....[177]....
        /*0640*/ 	.word	0x00017ae0


	//   ....[178]....
        /*0644*/ 	.word	0x00017b80


	//   ....[179]....
        /*0648*/ 	.word	0x00017c40


	//   ....[180]....
        /*064c*/ 	.word	0x00017ce0


	//   ....[181]....
        /*0650*/ 	.word	0x00017da0


	//   ....[182]....
        /*0654*/ 	.word	0x00017e40


	//   ....[183]....
        /*0658*/ 	.word	0x00017f00


	//   ....[184]....
        /*065c*/ 	.word	0x00017fa0


	//   ....[185]....
        /*0660*/ 	.word	0x00018060


	//   ....[186]....
        /*0664*/ 	.word	0x00018100


	//   ....[187]....
        /*0668*/ 	.word	0x000181c0


	//   ....[188]....
        /*066c*/ 	.word	0x000182e0


	//   ....[189]....
        /*0670*/ 	.word	0x00018380


	//   ....[190]....
        /*0674*/ 	.word	0x00018430


	//   ....[191]....
        /*0678*/ 	.word	0x00018500


	//   ....[192]....
        /*067c*/ 	.word	0x00018570


	//   ....[193]....
        /*0680*/ 	.word	0x00018640


	//   ....[194]....
        /*0684*/ 	.word	0x000186b0


	//   ....[195]....
        /*0688*/ 	.word	0x00018790


	//   ....[196]....
        /*068c*/ 	.word	0x00018800


	//   ....[197]....
        /*0690*/ 	.word	0x000188e0


	//   ....[198]....
        /*0694*/ 	.word	0x00018960


	//   ....[199]....
        /*0698*/ 	.word	0x00018a40


	//   ....[200]....
        /*069c*/ 	.word	0x00018ab0


	//   ....[201]....
        /*06a0*/ 	.word	0x00018b80


	//   ....[202]....
        /*06a4*/ 	.word	0x00018bf0


	//   ....[203]....
        /*06a8*/ 	.word	0x00018cb0


	//   ....[204]....
        /*06ac*/ 	.word	0x00018d90


	//----- nvinfo : EIATTR_REG_RECONFIG
	.align		4
.L_935:
        /*06b0*/ 	.byte	0x01, 0x54
	.zero		2


	//----- nvinfo : EIATTR_SYSCALL_OFFSETS
	.align		4
        /*06b4*/ 	.byte	0x04, 0x46
        /*06b6*/ 	.short	(.L_937 - .L_936)


	//   ....[0]....
.L_936:
        /*06b8*/ 	.word	0x000016d0


	//   ....[1]....
        /*06bc*/ 	.word	0x00012150


	//   ....[2]....
        /*06c0*/ 	.word	0x00012290


	//   ....[3]....
        /*06c4*/ 	.word	0x00012380


	//   ....[4]....
        /*06c8*/ 	.word	0x000131d0


	//----- nvinfo : EIATTR_MBARRIER_INSTR_OFFSETS
	.align		4
.L_937:
        /*06cc*/ 	.byte	0x04, 0x39
        /*06ce*/ 	.short	(.L_939 - .L_938)


	//   ....[0]....
.L_938:
        /*06d0*/ 	.word	0x00000170
        /*06d4*/ 	.word	0x000000ff
        /*06d8*/ 	.word	0x00028800
        /*06dc*/ 	.short	0x0100
        /*06de*/ 	.byte	0x08
	.zero		1


	//   ....[1]....
        /*06e0*/ 	.word	0x00000180
        /*06e4*/ 	.word	0x000000ff
        /*06e8*/ 	.word	0x00028820
        /*06ec*/ 	.short	0x0100
        /*06ee*/ 	.byte	0x08
	.zero		1


	//   ....[2]....
        /*06f0*/ 	.word	0x00000270
        /*06f4*/ 	.word	0x000000ff
        /*06f8*/ 	.word	0x00028830
        /*06fc*/ 	.short	0x0100
        /*06fe*/ 	.byte	0x08
	.zero		1


	//   ....[3]....
        /*0700*/ 	.word	0x00000280
        /*0704*/ 	.word	0x000000ff
        /*0708*/ 	.word	0x00028840
        /*070c*/ 	.short	0x0100
        /*070e*/ 	.byte	0x08
	.zero		1


	//   ....[4]....
        /*0710*/ 	.word	0x00000290
        /*0714*/ 	.word	0x000000ff
        /*0718*/ 	.word	0x00028838
        /*071c*/ 	.short	0x0100
        /*071e*/ 	.byte	0x08
	.zero		1


	//   ....[5]....
        /*0720*/ 	.word	0x000002a0
        /*0724*/ 	.word	0x000000ff
        /*0728*/ 	.word	0x00028848
        /*072c*/ 	.short	0x0100
        /*072e*/ 	.byte	0x08
	.zero		1


	//   ....[6]....
        /*0730*/ 	.word	0x000003d0
        /*0734*/ 	.word	0x000000ff
        /*0738*/ 	.word	0x00028850
        /*073c*/ 	.short	0x0100
        /*073e*/ 	.byte	0x08
	.zero		1


	//   ....[7]....
        /*0740*/ 	.word	0x000003e0
        /*0744*/ 	.word	0x000000ff
        /*0748*/ 	.word	0x00028860
        /*074c*/ 	.short	0x0100
        /*074e*/ 	.byte	0x08
	.zero		1


	//   ....[8]....
        /*0750*/ 	.word	0x000003f0
        /*0754*/ 	.word	0x000000ff
        /*0758*/ 	.word	0x00028858
        /*075c*/ 	.short	0x0100
        /*075e*/ 	.byte	0x08
	.zero		1


	//   ....[9]....
        /*0760*/ 	.word	0x00000400
        /*0764*/ 	.word	0x000000ff
        /*0768*/ 	.word	0x00028868
        /*076c*/ 	.short	0x0100
        /*076e*/ 	.byte	0x08
	.zero		1


	//   ....[10]....
        /*0770*/ 	.word	0x000004f0
        /*0774*/ 	.word	0x000000ff
        /*0778*/ 	.word	0x00028870
        /*077c*/ 	.short	0x0100
        /*077e*/ 	.byte	0x06
	.zero		1


	//   ....[11]....
        /*0780*/ 	.word	0x00000500
        /*0784*/ 	.word	0x000000ff
        /*0788*/ 	.word	0x00028880
        /*078c*/ 	.short	0x0100
        /*078e*/ 	.byte	0x06
	.zero		1


	//   ....[12]....
        /*0790*/ 	.word	0x00000510
        /*0794*/ 	.word	0x000000ff
        /*0798*/ 	.word	0x00028878
        /*079c*/ 	.short	0x0100
        /*079e*/ 	.byte	0x06
	.zero		1


	//   ....[13]....
        /*07a0*/ 	.word	0x00000520
        /*07a4*/ 	.word	0x000000ff
        /*07a8*/ 	.word	0x00028888
        /*07ac*/ 	.short	0x0100
        /*07ae*/ 	.byte	0x06
	.zero		1


	//   ....[14]....
        /*07b0*/ 	.word	0x00000650
        /*07b4*/ 	.word	0x000000ff
        /*07b8*/ 	.word	0x00028890
        /*07bc*/ 	.short	0x0100
        /*07be*/ 	.byte	0x08
	.zero		1


	//   ....[15]....
        /*07c0*/ 	.word	0x00000660
        /*07c4*/ 	.word	0x000000ff
        /*07c8*/ 	.word	0x000288a0
        /*07cc*/ 	.short	0x0100
        /*07ce*/ 	.byte	0x08
	.zero		1


	//   ....[16]....
        /*07d0*/ 	.word	0x00000670
        /*07d4*/ 	.word	0x000000ff
        /*07d8*/ 	.word	0x00028898
        /*07dc*/ 	.short	0x0100
        /*07de*/ 	.byte	0x08
	.zero		1


	//   ....[17]....
        /*07e0*/ 	.word	0x00000680
        /*07e4*/ 	.word	0x000000ff
        /*07e8*/ 	.word	0x000288a8
        /*07ec*/ 	.short	0x0100
        /*07ee*/ 	.byte	0x08
	.zero		1


	//   ....[18]....
        /*07f0*/ 	.word	0x000007c0
        /*07f4*/ 	.word	0x000000ff
        /*07f8*/ 	.word	0x000288b0
        /*07fc*/ 	.short	0x0100
        /*07fe*/ 	.byte	0x08
	.zero		1


	//   ....[19]....
        /*0800*/ 	.word	0x000007d0
        /*0804*/ 	.word	0x000000ff
        /*0808*/ 	.word	0x000288c0
        /*080c*/ 	.short	0x0100
        /*080e*/ 	.byte	0x08
	.zero		1


	//   ....[20]....
        /*0810*/ 	.word	0x000007e0
        /*0814*/ 	.word	0x000000ff
        /*0818*/ 	.word	0x000288b8
        /*081c*/ 	.short	0x0100
        /*081e*/ 	.byte	0x08
	.zero		1


	//   ....[21]....
        /*0820*/ 	.word	0x000007f0
        /*0824*/ 	.word	0x000000ff
        /*0828*/ 	.word	0x000288c8
        /*082c*/ 	.short	0x0100
        /*082e*/ 	.byte	0x08
	.zero		1


	//   ....[22]....
        /*0830*/ 	.word	0x000016f0
        /*0834*/ 	.word	0x000000ff
        /*0838*/ 	.word	0x00028800
        /*083c*/ 	.short	0x010a
        /*083e*/ 	.byte	0x28
	.zero		1


	//   ....[23]....
        /*0840*/ 	.word	0x00001760
        /*0844*/ 	.word	0x000000ff
        /*0848*/ 	.word	0x00028830
        /*084c*/ 	.short	0x010a
        /*084e*/ 	.byte	0x28
	.zero		1


	//   ....[24]....
        /*0850*/ 	.word	0x000017c0
        /*0854*/ 	.word	0x000000ff
        /*0858*/ 	.word	0x00028830
        /*085c*/ 	.short	0x010a
        /*085e*/ 	.byte	0x28
	.zero		1


	//   ....[25]....
        /*0860*/ 	.word	0x00002310
        /*0864*/ 	.word	0x000000ff
        /*0868*/ 	.word	0x00000000
        /*086c*/ 	.short	0x0101
        /*086e*/ 	.byte	0x06
	.zero		1


	//   ....[26]....
        /*0870*/ 	.word	0x00005570
        /*0874*/ 	.word	0x000000ff
        /*0878*/ 	.word	0x00028830
        /*087c*/ 	.short	0x010a
        /*087e*/ 	.byte	0x06
	.zero		1


	//   ....[27]....
        /*0880*/ 	.word	0x000055b0
        /*0884*/ 	.word	0x000000ff
        /*0888*/ 	.word	0x00028830
        /*088c*/ 	.short	0x010a
        /*088e*/ 	.byte	0x06
	.zero		1


	//   ....[28]....
        /*0890*/ 	.word	0x00005920
        /*0894*/ 	.word	0x000000ff
        /*0898*/ 	.word	0x00028850
        /*089c*/ 	.short	0x010a
        /*089e*/ 	.byte	0x06
	.zero		1


	//   ....[29]....
        /*08a0*/ 	.word	0x00005960
        /*08a4*/ 	.word	0x000000ff
        /*08a8*/ 	.word	0x00028850
        /*08ac*/ 	.short	0x010a
        /*08ae*/ 	.byte	0x06
	.zero		1


	//   ....[30]....
        /*08b0*/ 	.word	0x00006210
        /*08b4*/ 	.word	0x000000ff
        /*08b8*/ 	.word	0x00000000
        /*08bc*/ 	.short	0x0101
        /*08be*/ 	.byte	0x06
	.zero		1


	//   ....[31]....
        /*08c0*/ 	.word	0x00008820
        /*08c4*/ 	.word	0x000000ff
        /*08c8*/ 	.word	0x00000000
        /*08cc*/ 	.short	0x0101
        /*08ce*/ 	.byte	0x06
	.zero		1


	//   ....[32]....
        /*08d0*/ 	.word	0x000091b0
        /*08d4*/ 	.word	0x000000ff
        /*08d8*/ 	.word	0x00028830
        /*08dc*/ 	.short	0x010a
        /*08de*/ 	.byte	0x06
	.zero		1


	//   ....[33]....
        /*08e0*/ 	.word	0x000091f0
        /*08e4*/ 	.word	0x000000ff
        /*08e8*/ 	.word	0x00028830
        /*08ec*/ 	.short	0x010a
        /*08ee*/ 	.byte	0x06
	.zero		1


	//   ....[34]....
        /*08f0*/ 	.word	0x00009560
        /*08f4*/ 	.word	0x000000ff
        /*08f8*/ 	.word	0x00028850
        /*08fc*/ 	.short	0x010a
        /*08fe*/ 	.byte	0x06
	.zero		1


	//   ....[35]....
        /*0900*/ 	.word	0x000095a0
        /*0904*/ 	.word	0x000000ff
        /*0908*/ 	.word	0x00028850
        /*090c*/ 	.short	0x010a
        /*090e*/ 	.byte	0x06
	.zero		1


	//   ....[36]....
        /*0910*/ 	.word	0x00009e60
        /*0914*/ 	.word	0x000000ff
        /*0918*/ 	.word	0x00000000
        /*091c*/ 	.short	0x0101
        /*091e*/ 	.byte	0x06
	.zero		1


	//   ....[37]....
        /*0920*/ 	.word	0x0000b350
        /*0924*/ 	.word	0x000000ff
        /*0928*/ 	.word	0x00000000
        /*092c*/ 	.short	0x0101
        /*092e*/ 	.byte	0x06
	.zero		1


	//   ....[38]....
        /*0930*/ 	.word	0x0000ba90
        /*0934*/ 	.word	0x000000ff
        /*0938*/ 	.word	0x00028830
        /*093c*/ 	.short	0x010a
        /*093e*/ 	.byte	0x06
	.zero		1


	//   ....[39]....
        /*0940*/ 	.word	0x0000bad0
        /*0944*/ 	.word	0x000000ff
        /*0948*/ 	.word	0x00028830
        /*094c*/ 	.short	0x010a
        /*094e*/ 	.byte	0x06
	.zero		1


	//   ....[40]....
        /*0950*/ 	.word	0x0000be00
        /*0954*/ 	.word	0x000000ff
        /*0958*/ 	.word	0x00028850
        /*095c*/ 	.short	0x010a
        /*095e*/ 	.byte	0x06
	.zero		1


	//   ....[41]....
        /*0960*/ 	.word	0x0000be40
        /*0964*/ 	.word	0x000000ff
        /*0968*/ 	.word	0x00028850
        /*096c*/ 	.short	0x010a
        /*096e*/ 	.byte	0x06
	.zero		1


	//   ....[42]....
        /*0970*/ 	.word	0x0000c6d0
        /*0974*/ 	.word	0x000000ff
        /*0978*/ 	.word	0x00000000
        /*097c*/ 	.short	0x0101
        /*097e*/ 	.byte	0x06
	.zero		1


	//   ....[43]....
        /*0980*/ 	.word	0x0000ece0
        /*0984*/ 	.word	0x000000ff
        /*0988*/ 	.word	0x00000000
        /*098c*/ 	.short	0x0101
        /*098e*/ 	.byte	0x06
	.zero		1


	//   ....[44]....
        /*0990*/ 	.word	0x0000f2e0
        /*0994*/ 	.word	0x000000ff
        /*0998*/ 	.word	0x00028850
        /*099c*/ 	.short	0x010a
        /*099e*/ 	.byte	0x05
	.zero		1


	//   ....[45]....
        /*09a0*/ 	.word	0x0000f320
        /*09a4*/ 	.word	0x000000ff
        /*09a8*/ 	.word	0x00028850
        /*09ac*/ 	.short	0x010a
        /*09ae*/ 	.byte	0x05
	.zero		1


	//   ....[46]....
        /*09b0*/ 	.word	0x0000f8d0
        /*09b4*/ 	.word	0x000000ff
        /*09b8*/ 	.word	0x00000000
        /*09bc*/ 	.short	0x0101
        /*09be*/ 	.byte	0x04
	.zero		1


	//   ....[47]....
        /*09c0*/ 	.word	0x000104f0
        /*09c4*/ 	.word	0x000000ff
        /*09c8*/ 	.word	0x00000000
        /*09cc*/ 	.short	0x0101
        /*09ce*/ 	.byte	0x04
	.zero		1


	//   ....[48]....
        /*09d0*/ 	.word	0x00012840
        /*09d4*/ 	.word	0x000000ff
        /*09d8*/ 	.word	0x00028840
        /*09dc*/ 	.short	0x010a
        /*09de*/ 	.byte	0x2e
	.zero		1


	//   ....[49]....
        /*09e0*/ 	.word	0x00012f90
        /*09e4*/ 	.word	0x000000ff
        /*09e8*/ 	.word	0x00028830
        /*09ec*/ 	.short	0x0107
        /*09ee*/ 	.byte	0x2e
	.zero		1


	//   ....[50]....
        /*09f0*/ 	.word	0x00013000
        /*09f4*/ 	.word	0x000000ff
        /*09f8*/ 	.word	0x00028830
        /*09fc*/ 	.short	0x0101
        /*09fe*/ 	.byte	0x2e
	.zero		1


	//   ....[51]....
        /*0a00*/ 	.word	0x00013990
        /*0a04*/ 	.word	0x000000ff
        /*0a08*/ 	.word	0x00028800
        /*0a0c*/ 	.short	0x0107
        /*0a0e*/ 	.byte	0x2e
	.zero		1


	//   ....[52]....
        /*0a10*/ 	.word	0x000139d0
        /*0a14*/ 	.word	0x000000ff
        /*0a18*/ 	.word	0x00028800
        /*0a1c*/ 	.short	0x0101
        /*0a1e*/ 	.byte	0x2e
	.zero		1


	//   ....[53]....
        /*0a20*/ 	.word	0x00013a00
        /*0a24*/ 	.word	0x000000ff
        /*0a28*/ 	.word	0x00028820
        /*0a2c*/ 	.short	0x010a
        /*0a2e*/ 	.byte	0x2e
	.zero		1


	//   ....[54]....
        /*0a30*/ 	.word	0x00013d60
        /*0a34*/ 	.word	0x00000022
        /*0a38*/ 	.word	0x00028840
        /*0a3c*/ 	.short	0x010a
        /*0a3e*/ 	.byte	0x3f
	.zero		1


	//   ....[55]....
        /*0a40*/ 	.word	0x000142c0
        /*0a44*/ 	.word	0x00000022
        /*0a48*/ 	.word	0x00028830
        /*0a4c*/ 	.short	0x0107
        /*0a4e*/ 	.byte	0x3f
	.zero		1


	//   ....[56]....
        /*0a50*/ 	.word	0x00014370
        /*0a54*/ 	.word	0x00000022
        /*0a58*/ 	.word	0x00028830
        /*0a5c*/ 	.short	0x0101
        /*0a5e*/ 	.byte	0x3f
	.zero		1


	//   ....[57]....
        /*0a60*/ 	.word	0x000143d0
        /*0a64*/ 	.word	0x00000000
        /*0a68*/ 	.word	0x00028860
        /*0a6c*/ 	.short	0x010a
        /*0a6e*/ 	.byte	0x3f
	.zero		1


	//   ....[58]....
        /*0a70*/ 	.word	0x00014920
        /*0a74*/ 	.word	0x00000000
        /*0a78*/ 	.word	0x00028850
        /*0a7c*/ 	.short	0x0107
        /*0a7e*/ 	.byte	0x3f
	.zero		1


	//   ....[59]....
        /*0a80*/ 	.word	0x00014a00
        /*0a84*/ 	.word	0x00000000
        /*0a88*/ 	.word	0x00028850
        /*0a8c*/ 	.short	0x0101
        /*0a8e*/ 	.byte	0x3f
	.zero		1


	//   ....[60]....
        /*0a90*/ 	.word	0x00014b90
        /*0a94*/ 	.word	0x00000000
        /*0a98*/ 	.word	0x00028860
        /*0a9c*/ 	.short	0x010a
        /*0a9e*/ 	.byte	0x3f
	.zero		1


	//   ....[61]....
        /*0aa0*/ 	.word	0x000150d0
        /*0aa4*/ 	.word	0x00000000
        /*0aa8*/ 	.word	0x00028850
        /*0aac*/ 	.short	0x0107
        /*0aae*/ 	.byte	0x3f
	.zero		1


	//   ....[62]....
        /*0ab0*/ 	.word	0x00015180
        /*0ab4*/ 	.word	0x00000000
        /*0ab8*/ 	.word	0x00028850
        /*0abc*/ 	.short	0x0101
        /*0abe*/ 	.byte	0x3f
	.zero		1


	//   ....[63]....
        /*0ac0*/ 	.word	0x00015220
        /*0ac4*/ 	.word	0x00000007
        /*0ac8*/ 	.word	0x00028820
        /*0acc*/ 	.short	0x010a
        /*0ace*/ 	.byte	0x3f
	.zero		1


	//   ....[64]....
        /*0ad0*/ 	.word	0x00015350
        /*0ad4*/ 	.word	0x00000005
        /*0ad8*/ 	.word	0x00028840
        /*0adc*/ 	.short	0x010a
        /*0ade*/ 	.byte	0x3f
	.zero		1


	//   ....[65]....
        /*0ae0*/ 	.word	0x000153f0
        /*0ae4*/ 	.word	0x00000007
        /*0ae8*/ 	.word	0x00028840
        /*0aec*/ 	.short	0x010a
        /*0aee*/ 	.byte	0x3f
	.zero		1


	//   ....[66]....
        /*0af0*/ 	.word	0x00015430
        /*0af4*/ 	.word	0x00000005
        /*0af8*/ 	.word	0x00028860
        /*0afc*/ 	.short	0x010a
        /*0afe*/ 	.byte	0x3f
	.zero		1


	//   ....[67]....
        /*0b00*/ 	.word	0x00015470
        /*0b04*/ 	.word	0x00000007
        /*0b08*/ 	.word	0x00028860
        /*0b0c*/ 	.short	0x010a
        /*0b0e*/ 	.byte	0x3f
	.zero		1


	//   ....[68]....
        /*0b10*/ 	.word	0x000154e0
        /*0b14*/ 	.word	0x00000003
        /*0b18*/ 	.word	0x00028800
        /*0b1c*/ 	.short	0x010a
        /*0b1e*/ 	.byte	0x3f
	.zero		1


	//   ....[69]....
        /*0b20*/ 	.word	0x00015540
        /*0b24*/ 	.word	0x00000003
        /*0b28*/ 	.word	0x00028830
        /*0b2c*/ 	.short	0x010a
        /*0b2e*/ 	.byte	0x3f
	.zero		1


	//   ....[70]....
        /*0b30*/ 	.word	0x000155a0
        /*0b34*/ 	.word	0x00000009
        /*0b38*/ 	.word	0x00028830
        /*0b3c*/ 	.short	0x010a
        /*0b3e*/ 	.byte	0x3f
	.zero		1


	//   ....[71]....
        /*0b40*/ 	.word	0x00015600
        /*0b44*/ 	.word	0x00000009
        /*0b48*/ 	.word	0x00028850
        /*0b4c*/ 	.short	0x010a
        /*0b4e*/ 	.byte	0x3f
	.zero		1


	//   ....[72]....
        /*0b50*/ 	.word	0x00015660
        /*0b54*/ 	.word	0x0000000a
        /*0b58*/ 	.word	0x00028830
        /*0b5c*/ 	.short	0x010a
        /*0b5e*/ 	.byte	0x3f
	.zero		1


	//   ....[73]....
        /*0b60*/ 	.word	0x000156c0
        /*0b64*/ 	.word	0x0000000a
        /*0b68*/ 	.word	0x00028850
        /*0b6c*/ 	.short	0x010a
        /*0b6e*/ 	.byte	0x3f
	.zero		1


	//   ....[74]....
        /*0b70*/ 	.word	0x00015720
        /*0b74*/ 	.word	0x0000000a
        /*0b78*/ 	.word	0x00028830
        /*0b7c*/ 	.short	0x010a
        /*0b7e*/ 	.byte	0x3f
	.zero		1


	//   ....[75]....
        /*0b80*/ 	.word	0x00015780
        /*0b84*/ 	.word	0x0000000a
        /*0b88*/ 	.word	0x00028850
        /*0b8c*/ 	.short	0x010a
        /*0b8e*/ 	.byte	0x3f
	.zero		1


	//   ....[76]....
        /*0b90*/ 	.word	0x000157e0
        /*0b94*/ 	.word	0x00000003
        /*0b98*/ 	.word	0x00028850
        /*0b9c*/ 	.short	0x010a
        /*0b9e*/ 	.byte	0x3f
	.zero		1


	//   ....[77]....
        /*0ba0*/ 	.word	0x000158c0
        /*0ba4*/ 	.word	0x0000000a
        /*0ba8*/ 	.word	0x00028840
        /*0bac*/ 	.short	0x010a
        /*0bae*/ 	.byte	0x3f
	.zero		1


	//   ....[78]....
        /*0bb0*/ 	.word	0x00016d00
        /*0bb4*/ 	.word	0x00000003
        /*0bb8*/ 	.word	0x00028820
        /*0bbc*/ 	.short	0x010a
        /*0bbe*/ 	.byte	0x3f
	.zero		1


	//   ....[79]....
        /*0bc0*/ 	.word	0x00016d50
        /*0bc4*/ 	.word	0x00000022
        /*0bc8*/ 	.word	0x00028840
        /*0bcc*/ 	.short	0x010a
        /*0bce*/ 	.byte	0x3f
	.zero		1


	//   ....[80]....
        /*0bd0*/ 	.word	0x00017710
        /*0bd4*/ 	.word	0x00000000
        /*0bd8*/ 	.word	0x00028860
        /*0bdc*/ 	.short	0x010a
        /*0bde*/ 	.byte	0x3f
	.zero		1


	//   ....[81]....
        /*0be0*/ 	.word	0x00018230
        /*0be4*/ 	.word	0x00000000
        /*0be8*/ 	.word	0x00028860
        /*0bec*/ 	.short	0x010a
        /*0bee*/ 	.byte	0x3f
	.zero		1


	//   ....[82]....
        /*0bf0*/ 	.word	0x00018ce0
        /*0bf4*/ 	.word	0x00000007
        /*0bf8*/ 	.word	0x00028820
        /*0bfc*/ 	.short	0x010a
        /*0bfe*/ 	.byte	0x3f
	.zero		1


	//   ....[83]....
        /*0c00*/ 	.word	0x00018e50
        /*0c04*/ 	.word	0x00000005
        /*0c08*/ 	.word	0x00028840
        /*0c0c*/ 	.short	0x010a
        /*0c0e*/ 	.byte	0x3f
	.zero		1


	//   ....[84]....
        /*0c10*/ 	.word	0x00018ea0
        /*0c14*/ 	.word	0x00000007
        /*0c18*/ 	.word	0x00028840
        /*0c1c*/ 	.short	0x010a
        /*0c1e*/ 	.byte	0x3f
	.zero		1


	//   ....[85]....
        /*0c20*/ 	.word	0x00018ef0
        /*0c24*/ 	.word	0x00000005
        /*0c28*/ 	.word	0x00028860
        /*0c2c*/ 	.short	0x010a
        /*0c2e*/ 	.byte	0x3f
	.zero		1


	//----- nvinfo : EIATTR_NUM_MBARRIERS
	.align		4
.L_939:
        /*0c30*/ 	.byte	0x03, 0x38
        /*0c32*/ 	.short	0x0016


	//----- nvinfo : EIATTR_EXIT_INSTR_OFFSETS
	.align		4
        /*0c34*/ 	.byte	0x04, 0x1c
        /*0c36*/ 	.short	(.L_941 - .L_940)


	//   ....[0]....
.L_940:
        /*0c38*/ 	.word	0x000154c0


	//----- nvinfo : EIATTR_MAX_THREADS
	.align		4
.L_941:
        /*0c3c*/ 	.byte	0x04, 0x05
        /*0c3e*/ 	.short	(.L_943 - .L_942)
.L_942:
        /*0c40*/ 	.word	0x00000180
        /*0c44*/ 	.word	0x00000001
        /*0c48*/ 	.word	0x00000001


	//----- nvinfo : EIATTR_CRS_STACK_SIZE
	.align		4
.L_943:
        /*0c4c*/ 	.byte	0x04, 0x1e
        /*0c4e*/ 	.short	(.L_945 - .L_944)
.L_944:
        /*0c50*/ 	.word	0x00000000


	//----- nvinfo : EIATTR_CBANK_PARAM_SIZE
	.align		4
.L_945:
        /*0c54*/ 	.byte	0x03, 0x19
        /*0c56*/ 	.short	0x0a70


	//----- nvinfo : EIATTR_PARAM_CBANK
	.align		4
        /*0c58*/ 	.byte	0x04, 0x0a
        /*0c5a*/ 	.short	(.L_947 - .L_946)
	.align		4
.L_946:
        /*0c5c*/ 	.word	index@(.nv.constant0._ZN7cutlass13device_kernelIN5flash11enable_sm90INS1_16FlashAttnFwdSm90INS1_25CollectiveMainloopFwdSm90ILi2EN4cute5tupleIJNS5_1CILi1EEES8_S8_EEENS6_IJNS7_ILi128EEESA_SA_EEELi128ENS_6half_tEfNS_4arch4Sm90ELb0ELb1ELb1ELb0ELb1ELb0ELb0ELb1ELb1ELb1ELb1ELb0EEENS1_21CollectiveEpilogueFwdISB_S9_SC_SE_Li256ELb0ELb1ELb1ELb0EEENS1_19SingleTileSchedulerILb0ELb1ELb1ELi128EEEEEEEEEvNT_6ParamsE)
        /*0c60*/ 	.short	0x0210
        /*0c62*/ 	.short	0x0a70


	//----- nvinfo : EIATTR_SW_WAR
	.align		4
.L_947:
        /*0c64*/ 	.byte	0x04, 0x36
        /*0c66*/ 	.short	(.L_949 - .L_948)
.L_948:
        /*0c68*/ 	.word	0x00000008
.L_949:


//--------------------- .nv.info._ZN7cutlass13device_kernelIN5flash11enable_sm90INS1_16FlashAttnFwdSm90INS1_25CollectiveMainloopFwdSm90ILi2EN4cute5tupleIJNS5_1CILi1EEES8_S8_EEENS6_IJNS7_ILi128EEESA_SA_EEELi128ENS_6half_tEfNS_4arch4Sm90ELb0ELb1ELb1ELb1ELb1ELb0ELb0ELb1ELb1ELb1ELb1ELb0EEENS1_21CollectiveEpilogueFwdISB_S9_SC_SE_Li256ELb1ELb1ELb1ELb0EEENS1_36VarlenDynamicPersistentTileSchedulerILi128ELi128ELi256ELi128ELb1ELb1ELb1ELb1ELb0ELb1EEEEEEEEEvNT_6ParamsE --------------------------
	.section	.nv.info._ZN7cutlass13device_kernelIN5flash11enable_sm90INS1_16FlashAttnFwdSm90INS1_25CollectiveMainloopFwdSm90ILi2EN4cute5tupleIJNS5_1CILi1EEES8_S8_EEENS6_IJNS7_ILi128EEESA_SA_EEELi128ENS_6half_tEfNS_4arch4Sm90ELb0ELb1ELb1ELb1ELb1ELb0ELb0ELb1ELb1ELb1ELb1ELb0EEENS1_21CollectiveEpilogueFwdISB_S9_SC_SE_Li256ELb1ELb1ELb1ELb0EEENS1_36VarlenDynamicPersistentTileSchedulerILi128ELi128ELi256ELi128ELb1ELb1ELb1ELb1ELb0ELb1EEEEEEEEEvNT_6ParamsE,"",@"SHT_CUDA_INFO"
	.sectionflags	@""
	.align	4


	//----- nvinfo : EIATTR_CUDA_API_VERSION
	.align		4
        /*0000*/ 	.byte	0x04, 0x37
        /*0002*/ 	.short	(.L_951 - .L_950)
.L_950:
        /*0004*/ 	.word	0x00000082


	//----- nvinfo : EIATTR_KPARAM_INFO
	.align		4
.L_951:
        /*0008*/ 	.byte	0x04, 0x17
        /*000a*/ 	.short	(.L_953 - .L_952)
.L_952:
        /*000c*/ 	.word	0x00000000
        /*0010*/ 	.short	0x0000
        /*0012*/ 	.short	0x0070
        /*0014*/ 	.byte	0x00, 0xf0, 0x01, 0x2a


	//----- nvinfo : EIATTR_SPARSE_MMA_MASK
	.align		4
.L_953:
        /*0018*/ 	.byte	0x03, 0x50
        /*001a*/ 	.short	0x0000


	//----- nvinfo : EIATTR_MAXREG_COUNT
	.align		4
        /*001c*/ 	.byte	0x03, 0x1b
        /*001e*/ 	.short	0x00a8


	//----- nvinfo : EIATTR_NUM_BARRIERS
	.align		4
        /*0020*/ 	.byte	0x02, 0x4c
        /*0022*/ 	.byte	0x10
	.zero		1


	//----- nvinfo : EIATTR_EXTERNS
	.align		4
        /*0024*/ 	.byte	0x04, 0x0f
        /*0026*/ 	.short	(.L_955 - .L_954)


	//   ....[0]....
	.align		4
.L_954:
        /*0028*/ 	.word	index@(__assertfail)


	//----- nvinfo : EIATTR_ANNOTATIONS
	.align		4
.L_955:
        /*002c*/ 	.byte	0x04, 0x55
        /*002e*/ 	.short	(.L_957 - .L_956)


	//   ....[0]....
.L_956:
        /* <DEDUP_REMOVED lines=11> */


	//----- nvinfo : EIATTR_MERCURY_ISA_VERSION
	.align		4
.L_957:
        /*00c8*/ 	.byte	0x03, 0x5f
        /*00ca*/ 	.short	0x0101


	//----- nvinfo : EIATTR_UNUSED_LOAD_BYTE_OFFSET
	.align		4
        /*00cc*/ 	.byte	0x04, 0x44
        /*00ce*/ 	.short	(.L_959 - .L_958)


	//   ....[0]....
.L_958:
        /*00d0*/ 	.word	0x00000980
        /*00d4*/ 	.word	0x0000fff0


	//   ....[1]....
        /*00d8*/ 	.word	0x000104d0
        /*00dc*/ 	.word	0x0000fff0


	//----- nvinfo : EIATTR_INT_WARP_WIDE_INSTR_OFFSETS
	.align		4
.L_959:
        /*00e0*/ 	.byte	0x04, 0x31
        /*00e2*/ 	.short	(.L_961 - .L_960)


	//   ....[0]....
.L_960:
        /*00e4*/ 	.word	0x000000c0


	//   ....[1]....
        /*00e8*/ 	.word	0x000000d0


	//   ....[2]....
        /*00ec*/ 	.word	0x00000170


	//   ....[3]....
        /*00f0*/ 	.word	0x00015010


	//   ....[4]....
        /*00f4*/ 	.word	0x000150a0


	//   ....[5]....
        /*00f8*/ 	.word	0x00017e90


	//   ....[6]....
        /*00fc*/ 	.word	0x00017f20


	//----- nvinfo : EIATTR_COOP_GROUP_MASK_REGIDS
	.align		4
.L_961:
        /*0100*/ 	.byte	0x04, 0x29
        /*0102*/ 	.short	(.L_963 - .L_962)


	//   ....[0]....
.L_962:
        /*0104*/ 	.word	0xffffffff


	//   ....[1]....
        /*0108*/ 	.word	0xffffffff


	//   ....[2]....
        /*010c*/ 	.word	0xffffffff


	//   ....[3]....
        /*0110*/ 	.word	0xffffffff


	//   ....[4]....
        /*0114*/ 	.word	0xffffffff


	//   ....[5]....
        /*0118*/ 	.word	0xffffffff


	//   ....[6]....
        /*011c*/ 	.word	0xffffffff


	//   ....[7]....
        /*0120*/ 	.word	0xffffffff


	//   ....[8]....
        /*0124*/ 	.word	0xffffffff


	//   ....[9]....
        /*0128*/ 	.word	0xffffffff


	//   ....[10]....
        /*012c*/ 	.word	0xffffffff


	//   ....[11]....
        /*0130*/ 	.word	0xffffffff


	//   ....[12]....
        /*0134*/ 	.word	0xffffffff


	//   ....[13]....
        /*0138*/ 	.word	0xffffffff


	//   ....[14]....
        /*013c*/ 	.word	0xffffffff


	//   ....[15]....
        /*0140*/ 	.word	0xffffffff


	//   ....[16]....
        /*0144*/ 	.word	0xffffffff


	//   ....[17]....
        /*0148*/ 	.word	0xffffffff


	//   ....[18]....
        /*014c*/ 	.word	0xffffffff


	//   ....[19]....
        /*0150*/ 	.word	0xffffffff


	//   ....[20]....
        /*0154*/ 	.word	0xffffffff


	//   ....[21]....
        /*0158*/ 	.word	0xffffffff


	//   ....[22]....
        /*015c*/ 	.word	0xffffffff


	//   ....[23]....
        /*0160*/ 	.word	0xffffffff


	//   ....[24]....
        /*0164*/ 	.word	0xffffffff


	//   ....[25]....
        /*0168*/ 	.word	0xffffffff


	//   ....[26]....
        /*016c*/ 	.word	0xffffffff


	//   ....[27]....
        /*0170*/ 	.word	0xffffffff


	//   ....[28]....
        /*0174*/ 	.word	0xffffffff


	//   ....[29]....
        /*0178*/ 	.word	0xffffffff


	//   ....[30]....
        /*017c*/ 	.word	0xffffffff


	//   ....[31]....
        /*0180*/ 	.word	0xffffffff


	//   ....[32]....
        /*0184*/ 	.word	0xffffffff


	//   ....[33]....
        /*0188*/ 	.word	0xffffffff


	//   ....[34]....
        /*018c*/ 	.word	0xffffffff


	//   ....[35]....
        /*0190*/ 	.word	0xffffffff


	//   ....[36]....
        /*0194*/ 	.word	0xffffffff


	//   ....[37]....
        /*0198*/ 	.word	0xffffffff


	//   ....[38]....
        /*019c*/ 	.word	0xffffffff


	//   ....[39]....
        /*01a0*/ 	.word	0xffffffff


	//   ....[40]....
        /*01a4*/ 	.word	0xffffffff


	//   ....[41]....
        /*01a8*/ 	.word	0xffffffff


	//   ....[42]....
        /*01ac*/ 	.word	0xffffffff


	//   ....[43]....
        /*01b0*/ 	.word	0xffffffff


	//   ....[44]....
        /*01b4*/ 	.word	0xffffffff


	//   ....[45]....
        /*01b8*/ 	.word	0xffffffff


	//   ....[46]....
        /*01bc*/ 	.word	0xffffffff


	//   ....[47]....
        /*01c0*/ 	.word	0xffffffff


	//   ....[48]....
        /*01c4*/ 	.word	0xffffffff


	//   ....[49]....
        /*01c8*/ 	.word	0xffffffff


	//   ....[50]....
        /*01cc*/ 	.word	0xffffffff


	//   ....[51]....
        /*01d0*/ 	.word	0xffffffff


	//   ....[52]....
        /*01d4*/ 	.word	0xffffffff


	//   ....[53]....
        /*01d8*/ 	.word	0xffffffff


	//   ....[54]....
        /*01dc*/ 	.word	0xffffffff


	//   ....[55]....
        /*01e0*/ 	.word	0xffffffff


	//   ....[56]....
        /*01e4*/ 	.word	0xffffffff


	//   ....[57]....
        /*01e8*/ 	.word	0xffffffff


	//   ....[58]....
        /*01ec*/ 	.word	0xffffffff


	//   ....[59]....
        /*01f0*/ 	.word	0xffffffff


	//   ....[60]....
        /*01f4*/ 	.word	0xffffffff


	//   ....[61]....
        /*01f8*/ 	.word	0xffffffff


	//   ....[62]....
        /*01fc*/ 	.word	0xffffffff


	//   ....[63]....
        /*0200*/ 	.word	0xffffffff


	//   ....[64]....
        /*0204*/ 	.word	0xffffffff


	//   ....[65]....
        /*0208*/ 	.word	0xffffffff


	//   ....[66]....
        /*020c*/ 	.word	0xffffffff


	//   ....[67]....
        /*0210*/ 	.word	0xffffffff


	//   ....[68]....
        /*0214*/ 	.word	0xffffffff


	//   ....[69]....
        /*0218*/ 	.word	0xffffffff


	//   ....[70]....
        /*021c*/ 	.word	0xffffffff


	//   ....[71]....
        /*0220*/ 	.word	0xffffffff


	//   ....[72]....
        /*0224*/ 	.word	0xffffffff


	//   ....[73]....
        /*0228*/ 	.word	0xffffffff


	//   ....[74]....
        /*022c*/ 	.word	0xffffffff


	//   ....[75]....
        /*0230*/ 	.word	0xffffffff


	//   ....[76]....
        /*0234*/ 	.word	0xffffffff


	//   ....[77]....
        /*0238*/ 	.word	0xffffffff


	//   ....[78]....
        /*023c*/ 	.word	0xffffffff


	//   ....[79]....
        /*0240*/ 	.word	0xffffffff


	//   ....[80]....
        /*0244*/ 	.word	0xffffffff


	//   ....[81]....
        /*0248*/ 	.word	0xffffffff


	//   ....[82]....
        /*024c*/ 	.word	0xffffffff


	//   ....[83]....
        /*0250*/ 	.word	0xffffffff


	//   ....[84]....
        /*0254*/ 	.word	0xffffffff


	//   ....[85]....
        /*0258*/ 	.word	0xffffffff


	//   ....[86]....
        /*025c*/ 	.word	0xffffffff


	//   ....[87]....
        /*0260*/ 	.word	0xffffffff


	//   ....[88]....
        /*0264*/ 	.word	0xffffffff


	//   ....[89]....
        /*0268*/ 	.word	0xffffffff


	//   ....[90]....
        /*026c*/ 	.word	0xffffffff


	//   ....[91]....
        /*0270*/ 	.word	0xffffffff


	//   ....[92]....
        /*0274*/ 	.word	0xffffffff


	//   ....[93]....
        /*0278*/ 	.word	0xffffffff


	//   ....[94]....
        /*027c*/ 	.word	0xffffffff


	//   ....[95]....
        /*0280*/ 	.word	0xffffffff


	//   ....[96]....
        /*0284*/ 	.word	0xffffffff


	//   ....[97]....
        /*0288*/ 	.word	0xffffffff


	//   ....[98]....
        /*028c*/ 	.word	0xffffffff


	//   ....[99]....
        /*0290*/ 	.word	0xffffffff


	//   ....[100]....
        /*0294*/ 	.word	0xffffffff


	//   ....[101]....
        /*0298*/ 	.word	0xffffffff


	//   ....[102]....
        /*029c*/ 	.word	0xffffffff


	//   ....[103]....
        /*02a0*/ 	.word	0xffffffff


	//   ....[104]....
        /*02a4*/ 	.word	0xffffffff


	//   ....[105]....
        /*02a8*/ 	.word	0xffffffff


	//   ....[106]....
        /*02ac*/ 	.word	0xffffffff


	//   ....[107]....
        /*02b0*/ 	.word	0xffffffff


	//   ....[108]....
        /*02b4*/ 	.word	0xffffffff


	//   ....[109]....
        /*02b8*/ 	.word	0xffffffff


	//   ....[110]....
        /*02bc*/ 	.word	0xffffffff


	//   ....[111]....
        /*02c0*/ 	.word	0xffffffff


	//   ....[112]....
        /*02c4*/ 	.word	0xffffffff


	//   ....[113]....
        /*02c8*/ 	.word	0xffffffff


	//   ....[114]....
        /*02cc*/ 	.word	0xffffffff


	//   ....[115]....
        /*02d0*/ 	.word	0xffffffff


	//   ....[116]....
        /*02d4*/ 	.word	0xffffffff


	//   ....[117]....
        /*02d8*/ 	.word	0xffffffff


	//   ....[118]....
        /*02dc*/ 	.word	0xffffffff


	//   ....[119]....
        /*02e0*/ 	.word	0xffffffff


	//   ....[120]....
        /*02e4*/ 	.word	0xffffffff


	//   ....[121]....
        /*02e8*/ 	.word	0xffffffff


	//   ....[122]....
        /*02ec*/ 	.word	0xffffffff


	//   ....[123]....
        /*02f0*/ 	.word	0xffffffff


	//   ....[124]....
        /*02f4*/ 	.word	0xffffffff


	//   ....[125]....
        /*02f8*/ 	.word	0xffffffff


	//   ....[126]....
        /*02fc*/ 	.word	0xffffffff


	//   ....[127]....
        /*0300*/ 	.word	0xffffffff


	//   ....[128]....
        /*0304*/ 	.word	0xffffffff


	//   ....[129]....
        /*0308*/ 	.word	0xffffffff


	//   ....[130]....
        /*030c*/ 	.word	0xffffffff


	//   ....[131]....
        /*0310*/ 	.word	0xffffffff


	//   ....[132]....
        /*0314*/ 	.word	0xffffffff


	//   ....[133]....
        /*0318*/ 	.word	0xffffffff


	//   ....[134]....
        /*031c*/ 	.word	0xffffffff


	//   ....[135]....
        /*0320*/ 	.word	0xffffffff


	//   ....[136]....
        /*0324*/ 	.word	0xffffffff


	//   ....[137]....
        /*0328*/ 	.word	0xffffffff


	//   ....[138]....
        /*032c*/ 	.word	0xffffffff


	//   ....[139]....
        /*0330*/ 	.word	0xffffffff


	//   ....[140]....
        /*0334*/ 	.word	0xffffffff


	//   ....[141]....
        /*0338*/ 	.word	0xffffffff


	//   ....[142]....
        /*033c*/ 	.word	0xffffffff


	//   ....[143]....
        /*0340*/ 	.word	0xffffffff


	//   ....[144]....
        /*0344*/ 	.word	0xffffffff


	//   ....[145]....
        /*0348*/ 	.word	0xffffffff


	//   ....[146]....
        /*034c*/ 	.word	0xffffffff


	//   ....[147]....
        /*0350*/ 	.word	0xffffffff


	//   ....[148]....
        /*0354*/ 	.word	0xffffffff


	//   ....[149]....
        /*0358*/ 	.word	0xffffffff


	//   ....[150]....
        /*035c*/ 	.word	0xffffffff


	//   ....[151]....
        /*0360*/ 	.word	0xffffffff


	//   ....[152]....
        /*0364*/ 	.word	0xffffffff


	//   ....[153]....
        /*0368*/ 	.word	0xffffffff


	//   ....[154]....
        /*036c*/ 	.word	0xffffffff


	//   ....[155]....
        /*0370*/ 	.word	0xffffffff


	//   ....[156]....
        /*0374*/ 	.word	0xffffffff


	//   ....[157]....
        /*0378*/ 	.word	0xffffffff


	//   ....[158]....
        /*037c*/ 	.word	0xffffffff


	//   ....[159]....
        /*0380*/ 	.word	0xffffffff


	//   ....[160]....
        /*0384*/ 	.word	0xffffffff


	//   ....[161]....
        /*0388*/ 	.word	0xffffffff


	//   ....[162]....
        /*038c*/ 	.word	0xffffffff


	//   ....[163]....
        /*0390*/ 	.word	0xffffffff


	//   ....[164]....
        /*0394*/ 	.word	0xffffffff


	//   ....[165]....
        /*0398*/ 	.word	0xffffffff


	//   ....[166]....
        /*039c*/ 	.word	0xffffffff


	//   ....[167]....
        /*03a0*/ 	.word	0xffffffff


	//   ....[168]....
        /*03a4*/ 	.word	0xffffffff


	//   ....[169]....
        /*03a8*/ 	.word	0xffffffff


	//   ....[170]....
        /*03ac*/ 	.word	0xffffffff


	//   ....[171]....
        /*03b0*/ 	.word	0xffffffff


	//   ....[172]....
        /*03b4*/ 	.word	0xffffffff


	//   ....[173]....
        /*03b8*/ 	.word	0x0500000f


	//   ....[174]....
        /*03bc*/ 	.word	0x0500000f


	//   ....[175]....
        /*03c0*/ 	.word	0x0500000f


	//   ....[176]....
        /*03c4*/ 	.word	0x0500000f


	//   ....[177]....
        /*03c8*/ 	.word	0x0500000f


	//   ....[178]....
        /*03cc*/ 	.word	0x0500000f


	//   ....[179]....
        /*03d0*/ 	.word	0x0500000f


	//   ....[180]....
        /*03d4*/ 	.word	0x0500000f


	//   ....[181]....
        /*03d8*/ 	.word	0x0500000f


	//   ....[182]....
        /*03dc*/ 	.word	0x0500000f


	//   ....[183]....
        /*03e0*/ 	.word	0x0500000f


	//   ....[184]....
        /*03e4*/ 	.word	0x0500000f


	//   ....[185]....
        /*03e8*/ 	.word	0x0500000f


	//   ....[186]....
        /*03ec*/ 	.word	0x0500000f


	//   ....[187]....
        /*03f0*/ 	.word	0x0500000f


	//   ....[188]....
        /*03f4*/ 	.word	0x0500000f


	//   ....[189]....
        /*03f8*/ 	.word	0x0500000f


	//   ....[190]....
        /*03fc*/ 	.word	0x0500000f


	//   ....[191]....
        /*0400*/ 	.word	0x0500000f


	//   ....[192]....
        /*0404*/ 	.word	0x0500000f


	//   ....[193]....
        /*0408*/ 	.word	0x0500000f


	//   ....[194]....
        /*040c*/ 	.word	0x0500000f


	//   ....[195]....
        /*0410*/ 	.word	0x0500000f


	//   ....[196]....
        /*0414*/ 	.word	0x0500000f


	//   ....[197]....
        /*0418*/ 	.word	0x0500000f


	//   ....[198]....
        /*041c*/ 	.word	0x0500000f


	//   ....[199]....
        /*0420*/ 	.word	0x0500000f


	//   ....[200]....
        /*0424*/ 	.word	0x0500000f


	//   ....[201]....
        /*0428*/ 	.word	0x0500000f


	//   ....[202]....
        /*042c*/ 	.word	0x0500000f


	//   ....[203]....
        /*0430*/ 	.word	0x0500000f


	//   ....[204]....
        /*0434*/ 	.word	0x0500000f


	//   ....[205]....
        /*0438*/ 	.word	0x0500000f


	//   ....[206]....
        /*043c*/ 	.word	0x0500000f


	//   ....[207]....
        /*0440*/ 	.word	0x0500000f


	//   ....[208]....
        /*0444*/ 	.word	0x0500000f


	//   ....[209]....
        /*0448*/ 	.word	0x0500000f


	//   ....[210]....
        /*044c*/ 	.word	0x0500000f


	//   ....[211]....
        /*0450*/ 	.word	0x0500000f


	//   ....[212]....
        /*0454*/ 	.word	0x0500000f


	//   ....[213]....
        /*0458*/ 	.word	0x0500000f


	//   ....[214]....
        /*045c*/ 	.word	0x0500000f


	//   ....[215]....
        /*0460*/ 	.word	0x0500000f


	//   ....[216]....
        /*0464*/ 	.word	0x0500000f


	//   ....[217]....
        /*0468*/ 	.word	0x0500000f


	//   ....[218]....
        /*046c*/ 	.word	0x0500000f


	//   ....[219]....
        /*0470*/ 	.word	0x0500000f


	//   ....[220]....
        /*0474*/ 	.word	0x0500000f


	//   ....[221]....
        /*0478*/ 	.word	0x0500000f


	//   ....[222]....
        /*047c*/ 	.word	0x0500000f


	//   ....[223]....
        /*0480*/ 	.word	0x0500000f


	//   ....[224]....
        /*0484*/ 	.word	0x0500000f


	//   ....[225]....
        /*0488*/ 	.word	0x0500000f


	//   ....[226]....
        /*048c*/ 	.word	0x0500000f


	//   ....[227]....
        /*0490*/ 	.word	0x0500000f


	//   ....[228]....
        /*0494*/ 	.word	0x0500000f


	//   ....[229]....
        /*0498*/ 	.word	0x0500000f


	//   ....[230]....
        /*049c*/ 	.word	0x0500000f


	//   ....[231]....
        /*04a0*/ 	.word	0x0500000f


	//   ....[232]....
        /*04a4*/ 	.word	0x0500000f


	//   ....[233]....
        /*04a8*/ 	.word	0x0500000f


	//   ....[234]....
        /*04ac*/ 	.word	0x0500000f


	//   ....[235]....
        /*04b0*/ 	.word	0x0500000f


	//   ....[236]....
        /*04b4*/ 	.word	0x0500000f


	//   ....[237]....
        /*04b8*/ 	.word	0x0500000f


	//   ....[238]....
        /*04bc*/ 	.word	0x0500000f


	//   ....[239]....
        /*04c0*/ 	.word	0x0500000f


	//   ....[240]....
        /*04c4*/ 	.word	0x0500000f


	//   ....[241]....
        /*04c8*/ 	.word	0x0500000f


	//   ....[242]....
        /*04cc*/ 	.word	0x0500000f


	//   ....[243]....
        /*04d0*/ 	.word	0x0500000f


	//   ....[244]....
        /*04d4*/ 	.word	0x0500000f


	//   ....[245]....
        /*04d8*/ 	.word	0x0500000f


	//   ....[246]....
        /*04dc*/ 	.word	0x0500000f


	//   ....[247]....
        /*04e0*/ 	.word	0x0500000f


	//   ....[248]....
        /*04e4*/ 	.word	0x0500000f


	//   ....[249]....
        /*04e8*/ 	.word	0x0500000f


	//   ....[250]....
        /*04ec*/ 	.word	0x0500000f


	//   ....[251]....
        /*04f0*/ 	.word	0x0500000f


	//   ....[252]....
        /*04f4*/ 	.word	0x0500000f


	//   ....[253]....
        /*04f8*/ 	.word	0x0500000f


	//   ....[254]....
        /*04fc*/ 	.word	0x0500000f


	//   ....[255]....
        /*0500*/ 	.word	0x0500000f


	//   ....[0]....
        /*0504*/ 	.word	0x0500000f


	//   ....[1]....
        /*0508*/ 	.word	0x0500000f


	//   ....[2]....
        /*050c*/ 	.word	0x0500000f


	//   ....[3]....
        /*0510*/ 	.word	0x0500000f


	//   ....[4]....
        /*0514*/ 	.word	0x0500000f


	//   ....[5]....
        /*0518*/ 	.word	0x0500000f


	//   ....[6]....
        /*051c*/ 	.word	0x0500000f


	//   ....[7]....
        /*0520*/ 	.word	0x0500000f


	//   ....[8]....
        /*0524*/ 	.word	0x0500000f


	//   ....[9]....
        /*0528*/ 	.word	0x0500000f


	//   ....[10]....
        /*052c*/ 	.word	0x0500000f


	//   ....[11]....
        /*0530*/ 	.word	0x0500000f


	//   ....[12]....
        /*0534*/ 	.word	0x0500000f


	//   ....[13]....
        /*0538*/ 	.word	0x0500000f


	//   ....[14]....
        /*053c*/ 	.word	0x0500000f


	//   ....[15]....
        /*0540*/ 	.word	0x0500000f


	//   ....[16]....
        /*0544*/ 	.word	0x0500000f


	//----- nvinfo : EIATTR_COOP_GROUP_INSTR_OFFSETS
	.align		4
.L_963:
        /*0548*/ 	.byte	0x04, 0x28
        /*054a*/ 	.short	(.L_965 - .L_964)


	//   ....[0]....
.L_964:
        /*054c*/ 	.word	0x00000080


	//   ....[1]....
        /*0550*/ 	.word	0x00000090


	//   ....[2]....
        /*0554*/ 	.word	0x000002d0


	//   ....[3]....
        /*0558*/ 	.word	0x00000430


	//   ....[4]....
        /*055c*/ 	.word	0x00000550


	//   ....[5]....
        /*0560*/ 	.word	0x000006b0


	//   ....[6]....
        /*0564*/ 	.word	0x00001e60


	//   ....[7]....
        /*0568*/ 	.word	0x00002780


	//   ....[8]....
        /*056c*/ 	.word	0x00003ac0


	//   ....[9]....
        /*0570*/ 	.word	0x00004330


	//   ....[10]....
        /*0574*/ 	.word	0x00004450


	//   ....[11]....
        /*0578*/ 	.word	0x00004c70


	//   ....[12]....
        /*057c*/ 	.word	0x00004cd0


	//   ....[13]....
        /*0580*/ 	.word	0x00006630


	//   ....[14]....
        /*0584*/ 	.word	0x00006f80


	//   ....[15]....
        /*0588*/ 	.word	0x00007b70


	//   ....[16]....
        /*058c*/ 	.word	0x00007c70


	//   ....[17]....
        /*0590*/ 	.word	0x00008490


	//   ....[18]....
        /*0594*/ 	.word	0x00008510


	//   ....[19]....
        /*0598*/ 	.word	0x0000ace0


	//   ....[20]....
        /*059c*/ 	.word	0x0000acf0


	//   ....[21]....
        /*05a0*/ 	.word	0x0000ad20


	//   ....[22]....
        /*05a4*/ 	.word	0x0000ad30


	//   ....[23]....
        /*05a8*/ 	.word	0x0000cb10


	//   ....[24]....
        /*05ac*/ 	.word	0x0000d450


	//   ....[25]....
        /*05b0*/ 	.word	0x0000e040


	//   ....[26]....
        /*05b4*/ 	.word	0x0000e140


	//   ....[27]....
        /*05b8*/ 	.word	0x0000e960


	//   ....[28]....
        /*05bc*/ 	.word	0x0000e9e0


	//   ....[29]....
        /*05c0*/ 	.word	0x0000fb50


	//   ....[30]....
        /*05c4*/ 	.word	0x0000fb80


	//   ....[31]....
        /*05c8*/ 	.word	0x0000fc30


	//   ....[32]....
        /*05cc*/ 	.word	0x0000fc50


	//   ....[33]....
        /*05d0*/ 	.word	0x00011000


	//   ....[34]....
        /*05d4*/ 	.word	0x00011040


	//   ....[35]....
        /*05d8*/ 	.word	0x00011070


	//   ....[36]....
        /*05dc*/ 	.word	0x000110a0


	//   ....[37]....
        /*05e0*/ 	.word	0x00011780


	//   ....[38]....
        /*05e4*/ 	.word	0x000117b0


	//   ....[39]....
        /*05e8*/ 	.word	0x00011870


	//   ....[40]....
        /*05ec*/ 	.word	0x00011890


	//   ....[41]....
        /*05f0*/ 	.word	0x00011950


	//   ....[42]....
        /*05f4*/ 	.word	0x00011970


	//   ....[43]....
        /*05f8*/ 	.word	0x00011a40


	//   ....[44]....
        /*05fc*/ 	.word	0x00011a60


	//   ....[45]....
        /*0600*/ 	.word	0x00011e10


	//   ....[46]....
        /*0604*/ 	.word	0x00011e20


	//   ....[47]....
        /*0608*/ 	.word	0x00012260


	//   ....[48]....
        /*060c*/ 	.word	0x00012270


	//   ....[49]....
        /*0610*/ 	.word	0x00012fa0


	//   ....[50]....
        /*0614*/ 	.word	0x00012fc0


	//   ....[51]....
        /*0618*/ 	.word	0x00013080


	//   ....[52]....
        /*061c*/ 	.word	0x000130a0


	//   ....[53]....
        /*0620*/ 	.word	0x00013160


	//   ....[54]....
        /*0624*/ 	.word	0x00013180


	//   ....[55]....
        /*0628*/ 	.word	0x00013250


	//   ....[56]....
        /*062c*/ 	.word	0x00013270


	//   ....[57]....
        /*0630*/ 	.word	0x000133d0


	//   ....[58]....
        /*0634*/ 	.word	0x000135c0


	//   ....[59]....
        /*0638*/ 	.word	0x000135f0


	//   ....[60]....
        /*063c*/ 	.word	0x00013620


	//   ....[61]....
        /*0640*/ 	.word	0x00013650


	//   ....[62]....
        /*0644*/ 	.word	0x00013680


	//   ....[63]....
        /*0648*/ 	.word	0x000136b0


	//   ....[64]....
        /*064c*/ 	.word	0x00013820


	//   ....[65]....
        /*0650*/ 	.word	0x00013850


	//   ....[66]....
        /*0654*/ 	.word	0x00013880


	//   ....[67]....
        /*0658*/ 	.word	0x000138b0


	//   ....[68]....
        /*065c*/ 	.word	0x000138e0


	//   ....[69]....
        /*0660*/ 	.word	0x00013910


	//   ....[70]....
        /*0664*/ 	.word	0x000139a0


	//   ....[71]....
        /*0668*/ 	.word	0x000139d0


	//   ....[72]....
        /*066c*/ 	.word	0x000139e0


	//   ....[73]....
        /*0670*/ 	.word	0x00013a20


	//   ....[74]....
        /*0674*/ 	.word	0x00015b10


	//   ....[75]....
        /*0678*/ 	.word	0x00015b30


	//   ....[76]....
        /*067c*/ 	.word	0x00015bd0


	//   ....[77]....
        /*0680*/ 	.word	0x00015bf0


	//   ....[78]....
        /*0684*/ 	.word	0x00015c80


	//   ....[79]....
        /*0688*/ 	.word	0x00015ca0


	//   ....[80]....
        /*068c*/ 	.word	0x00015d30


	//   ....[81]....
        /*0690*/ 	.word	0x00015d50


	//   ....[82]....
        /*0694*/ 	.word	0x00015de0


	//   ....[83]....
        /*0698*/ 	.word	0x00015e00


	//   ....[84]....
        /*069c*/ 	.word	0x00015e90


	//   ....[85]....
        /*06a0*/ 	.word	0x00015eb0


	//   ....[86]....
        /*06a4*/ 	.word	0x00015f40


	//   ....[87]....
        /*06a8*/ 	.word	0x00015f60


	//   ....[88]....
        /*06ac*/ 	.word	0x00015f70


	//   ....[89]....
        /*06b0*/ 	.word	0x00015ff0


	//   ....[90]....
        /*06b4*/ 	.word	0x00016700


	//   ....[91]....
        /*06b8*/ 	.word	0x00016730


	//   ....[92]....
        /*06bc*/ 	.word	0x00016790


	//   ....[93]....
        /*06c0*/ 	.word	0x000167e0


	//   ....[94]....
        /*06c4*/ 	.word	0x00016830


	//   ....[95]....
        /*06c8*/ 	.word	0x00016880


	//   ....[96]....
        /*06cc*/ 	.word	0x000168d0


	//   ....[97]....
        /*06d0*/ 	.word	0x00016920


	//   ....[98]....
        /*06d4*/ 	.word	0x00016970


	//   ....[99]....
        /*06d8*/ 	.word	0x000169c0


	//   ....[100]....
        /*06dc*/ 	.word	0x00016a10


	//   ....[101]....
        /*06e0*/ 	.word	0x00016a60


	//   ....[102]....
        /*06e4*/ 	.word	0x00016ab0


	//   ....[103]....
        /*06e8*/ 	.word	0x00016af0


	//   ....[104]....
        /*06ec*/ 	.word	0x00016b10


	//   ....[105]....
        /*06f0*/ 	.word	0x00016b50


	//   ....[106]....
        /*06f4*/ 	.word	0x00017280


	//   ....[107]....
        /*06f8*/ 	.word	0x000172b0


	//   ....[108]....
        /*06fc*/ 	.word	0x00017310


	//   ....[109]....
        /*0700*/ 	.word	0x00017320


	//   ....[110]....
        /*0704*/ 	.word	0x00017370


	//   ....[111]....
        /*0708*/ 	.word	0x00017380


	//   ....[112]....
        /*070c*/ 	.word	0x000173d0


	//   ....[113]....
        /*0710*/ 	.word	0x000173e0


	//   ....[114]....
        /*0714*/ 	.word	0x00017430


	//   ....[115]....
        /*0718*/ 	.word	0x00017440


	//   ....[116]....
        /*071c*/ 	.word	0x00017490


	//   ....[117]....
        /*0720*/ 	.word	0x000174a0


	//   ....[118]....
        /*0724*/ 	.word	0x000174f0


	//   ....[119]....
        /*0728*/ 	.word	0x00017500


	//   ....[120]....
        /*072c*/ 	.word	0x00017510


	//   ....[121]....
        /*0730*/ 	.word	0x00017560


	//   ....[122]....
        /*0734*/ 	.word	0x000177b0


	//   ....[123]....
        /*0738*/ 	.word	0x000177d0


	//   ....[124]....
        /*073c*/ 	.word	0x000177e0


	//   ....[125]....
        /*0740*/ 	.word	0x00017850


	//   ....[126]....
        /*0744*/ 	.word	0x00017860


	//   ....[127]....
        /*0748*/ 	.word	0x000178d0


	//   ....[128]....
        /*074c*/ 	.word	0x000178e0


	//   ....[129]....
        /*0750*/ 	.word	0x00017950


	//   ....[130]....
        /*0754*/ 	.word	0x00017960


	//   ....[131]....
        /*0758*/ 	.word	0x000179d0


	//   ....[132]....
        /*075c*/ 	.word	0x000179e0


	//   ....[133]....
        /*0760*/ 	.word	0x00017a50


	//   ....[134]....
        /*0764*/ 	.word	0x00017a60


	//   ....[135]....
        /*0768*/ 	.word	0x00017ad0


	//   ....[136]....
        /*076c*/ 	.word	0x00017ae0


	//   ....[137]....
        /*0770*/ 	.word	0x00017af0


	//   ....[138]....
        /*0774*/ 	.word	0x00018060


	//   ....[139]....
        /*0778*/ 	.word	0x000180a0


	//   ....[140]....
        /*077c*/ 	.word	0x000180e0


	//   ....[141]....
        /*0780*/ 	.word	0x00018100


	//   ....[142]....
        /*0784*/ 	.word	0x00018110


	//   ....[143]....
        /*0788*/ 	.word	0x00018130


	//   ....[144]....
        /*078c*/ 	.word	0x000181a0


	//   ....[145]....
        /*0790*/ 	.word	0x000181c0


	//   ....[146]....
        /*0794*/ 	.word	0x00018220


	//   ....[147]....
        /*0798*/ 	.word	0x00018240


	//   ....[148]....
        /*079c*/ 	.word	0x000182a0


	//   ....[149]....
        /*07a0*/ 	.word	0x000182c0


	//   ....[150]....
        /*07a4*/ 	.word	0x00018320


	//   ....[151]....
        /*07a8*/ 	.word	0x00018340


	//   ....[152]....
        /*07ac*/ 	.word	0x00018390


	//   ....[153]....
        /*07b0*/ 	.word	0x000183b0


	//   ....[154]....
        /*07b4*/ 	.word	0x00018800


	//   ....[155]....
        /*07b8*/ 	.word	0x00018810


	//   ....[156]....
        /*07bc*/ 	.word	0x00018850


	//   ....[157]....
        /*07c0*/ 	.word	0x00018890


	//   ....[158]....
        /*07c4*/ 	.word	0x000188c0


	//   ....[159]....
        /*07c8*/ 	.word	0x000188f0


	//   ....[160]....
        /*07cc*/ 	.word	0x00018920


	//   ....[161]....
        /*07d0*/ 	.word	0x00018950


	//   ....[162]....
        /*07d4*/ 	.word	0x00018b00


	//   ....[163]....
        /*07d8*/ 	.word	0x00018b30


	//   ....[164]....
        /*07dc*/ 	.word	0x00018b60


	//   ....[165]....
        /*07e0*/ 	.word	0x00018b90


	//   ....[166]....
        /*07e4*/ 	.word	0x00018bc0


	//   ....[167]....
        /*07e8*/ 	.word	0x00018bf0


	//   ....[168]....
        /*07ec*/ 	.word	0x00018cb0


	//   ....[169]....
        /*07f0*/ 	.word	0x00018cd0


	//   ....[170]....
        /*07f4*/ 	.word	0x00018cf0


	//   ....[171]....
        /*07f8*/ 	.word	0x00018d50


	//   ....[172]....
        /*07fc*/ 	.word	0x00019770


	//   ....[173]....
        /*0800*/ 	.word	0x00019df0


	//   ....[174]....
        /*0804*/ 	.word	0x00019ee0


	//   ....[175]....
        /*0808*/ 	.word	0x00019f80


	//   ....[176]....
        /*080c*/ 	.word	0x00019fe0


	//   ....[177]....
        /*0810*/ 	.word	0x0001a0e0


	//   ....[178]....
        /*0814*/ 	.word	0x0001a150


	//   ....[179]....
        /*0818*/ 	.word	0x0001a250


	//   ....[180]....
        /*081c*/ 	.word	0x0001a2c0


	//   ....[181]....
        /*0820*/ 	.word	0x0001a3c0


	//   ....[182]....
        /*0824*/ 	.word	0x0001a430


	//   ....[183]....
        /*0828*/ 	.word	0x0001a530


	//   ....[184]....
        /*082c*/ 	.word	0x0001a5a0


	//   ....[185]....
        /*0830*/ 	.word	0x0001a6a0


	//   ....[186]....
        /*0834*/ 	.word	0x0001a710


	//   ....[187]....
        /*0838*/ 	.word	0x0001a810


	//   ....[188]....
        /*083c*/ 	.word	0x0001a880


	//   ....[189]....
        /*0840*/ 	.word	0x0001a920


	//   ....[190]....
        /*0844*/ 	.word	0x0001aa20


	//   ....[191]....
        /*0848*/ 	.word	0x0001aa90


	//   ....[192]....
        /*084c*/ 	.word	0x0001ab10


	//   ....[193]....
        /*0850*/ 	.word	0x0001abd0


	//   ....[194]....
        /*0854*/ 	.word	0x0001ac50


	//   ....[195]....
        /*0858*/ 	.word	0x0001ad20


	//   ....[196]....
        /*085c*/ 	.word	0x0001ada0


	//   ....[197]....
        /*0860*/ 	.word	0x0001ae70


	//   ....[198]....
        /*0864*/ 	.word	0x0001aef0


	//   ....[199]....
        /*0868*/ 	.word	0x0001afc0


	//   ....[200]....
        /*086c*/ 	.word	0x0001b040


	//   ....[201]....
        /*0870*/ 	.word	0x0001b110


	//   ....[202]....
        /*0874*/ 	.word	0x0001b190


	//   ....[203]....
        /*0878*/ 	.word	0x0001b250


	//   ....[204]....
        /*087c*/ 	.word	0x0001b2d0


	//   ....[205]....
        /*0880*/ 	.word	0x0001b380


	//   ....[206]....
        /*0884*/ 	.word	0x0001b4b0


	//   ....[207]....
        /*0888*/ 	.word	0x0001b550


	//   ....[208]....
        /*088c*/ 	.word	0x0001b5c0


	//   ....[209]....
        /*0890*/ 	.word	0x0001b680


	//   ....[210]....
        /*0894*/ 	.word	0x0001b6e0


	//   ....[211]....
        /*0898*/ 	.word	0x0001b7a0


	//   ....[212]....
        /*089c*/ 	.word	0x0001b800


	//   ....[213]....
        /*08a0*/ 	.word	0x0001b8c0


	//   ....[214]....
        /*08a4*/ 	.word	0x0001b920


	//   ....[215]....
        /*08a8*/ 	.word	0x0001b9e0


	//   ....[216]....
        /*08ac*/ 	.word	0x0001ba40


	//   ....[217]....
        /*08b0*/ 	.word	0x0001bb00


	//   ....[218]....
        /*08b4*/ 	.word	0x0001bb60


	//   ....[219]....
        /*08b8*/ 	.word	0x0001bc20


	//   ....[220]....
        /*08bc*/ 	.word	0x0001bc80


	//   ....[221]....
        /*08c0*/ 	.word	0x0001bd40


	//   ....[222]....
        /*08c4*/ 	.word	0x0001be30


	//   ....[223]....
        /*08c8*/ 	.word	0x0001bed0


	//   ....[224]....
        /*08cc*/ 	.word	0x0001bf30


	//   ....[225]....
        /*08d0*/ 	.word	0x0001c010


	//   ....[226]....
        /*08d4*/ 	.word	0x0001c070


	//   ....[227]....
        /*08d8*/ 	.word	0x0001c150


	//   ....[228]....
        /*08dc*/ 	.word	0x0001c1b0


	//   ....[229]....
        /*08e0*/ 	.word	0x0001c290


	//   ....[230]....
        /*08e4*/ 	.word	0x0001c2f0


	//   ....[231]....
        /*08e8*/ 	.word	0x0001c3d0


	//   ....[232]....
        /*08ec*/ 	.word	0x0001c430


	//   ....[233]....
        /*08f0*/ 	.word	0x0001c510


	//   ....[234]....
        /*08f4*/ 	.word	0x0001c570


	//   ....[235]....
        /*08f8*/ 	.word	0x0001c650


	//   ....[236]....
        /*08fc*/ 	.word	0x0001c6b0


	//   ....[237]....
        /*0900*/ 	.word	0x0001c780


	//   ....[238]....
        /*0904*/ 	.word	0x0001c8a0


	//   ....[239]....
        /*0908*/ 	.word	0x0001c940


	//   ....[240]....
        /*090c*/ 	.word	0x0001ca00


	//   ....[241]....
        /*0910*/ 	.word	0x0001cad0


	//   ....[242]....
        /*0914*/ 	.word	0x0001cb30


	//   ....[243]....
        /*0918*/ 	.word	0x0001cc10


	//   ....[244]....
        /*091c*/ 	.word	0x0001cc70


	//   ....[245]....
        /*0920*/ 	.word	0x0001cd40


	//   ....[246]....
        /*0924*/ 	.word	0x0001cda0


	//   ....[247]....
        /*0928*/ 	.word	0x0001ce70


	//   ....[248]....
        /*092c*/ 	.word	0x0001ced0


	//   ....[249]....
        /*0930*/ 	.word	0x0001cfb0


	//   ....[250]....
        /*0934*/ 	.word	0x0001d010


	//   ....[251]....
        /*0938*/ 	.word	0x0001d0e0


	//   ....[252]....
        /*093c*/ 	.word	0x0001d140


	//   ....[253]....
        /*0940*/ 	.word	0x0001d200


	//   ....[254]....
        /*0944*/ 	.word	0x0001d290


	//   ....[255]....
        /*0948*/ 	.word	0x0001d330


	//   ....[0]....
        /*094c*/ 	.word	0x0001d4a0


	//   ....[1]....
        /*0950*/ 	.word	0x0001d510


	//   ....[2]....
        /*0954*/ 	.word	0x0001d590


	//   ....[3]....
        /*0958*/ 	.word	0x0001d600


	//   ....[4]....
        /*095c*/ 	.word	0x0001d670


	//   ....[5]....
        /*0960*/ 	.word	0x0001d6f0


	//   ....[6]....
        /*0964*/ 	.word	0x0001d770


	//   ....[7]....
        /*0968*/ 	.word	0x0001d800


	//   ....[8]....
        /*096c*/ 	.word	0x0001d870


	//   ....[9]....
        /*0970*/ 	.word	0x0001d8e0


	//   ....[10]....
        /*0974*/ 	.word	0x0001d950


	//   ....[11]....
        /*0978*/ 	.word	0x0001d9d0


	//   ....[12]....
        /*097c*/ 	.word	0x0001da40


	//   ....[13]....
        /*0980*/ 	.word	0x0001dad0


	//   ....[14]....
        /*0984*/ 	.word	0x0001db30


	//   ....[15]....
        /*0988*/ 	.word	0x0001dbc0


	//   ....[16]....
        /*098c*/ 	.word	0x0001dcf0


	//----- nvinfo : EIATTR_REG_RECONFIG
	.align		4
.L_965:
        /*0990*/ 	.byte	0x01, 0x54
	.zero		2


	//----- nvinfo : EIATTR_SYSCALL_OFFSETS
	.align		4
        /*0994*/ 	.byte	0x04, 0x46
        /*0996*/ 	.short	(.L_967 - .L_966)


	//   ....[0]....
.L_966:
        /*0998*/ 	.word	0x00002040


	//   ....[1]....
        /*099c*/ 	.word	0x00015200


	//   ....[2]....
        /*09a0*/ 	.word	0x00015350


	//   ....[3]....
        /*09a4*/ 	.word	0x00015440


	//   ....[4]....
        /*09a8*/ 	.word	0x00016340


	//----- nvinfo : EIATTR_MBARRIER_INSTR_OFFSETS
	.align		4
.L_967:
        /*09ac*/ 	.byte	0x04, 0x39
        /*09ae*/ 	.short	(.L_969 - .L_968)


	//   ....[0]....
.L_968:
        /*09b0*/ 	.word	0x00000180
        /*09b4*/ 	.word	0x000000ff
        /*09b8*/ 	.word	0x00028800
        /*09bc*/ 	.short	0x0100
        /*09be*/ 	.byte	0x08
	.zero		1


	//   ....[1]....
        /*09c0*/ 	.word	0x00000190
        /*09c4*/ 	.word	0x000000ff
        /*09c8*/ 	.word	0x00028820
        /*09cc*/ 	.short	0x0100
        /*09ce*/ 	.byte	0x08
	.zero		1


	//   ....[2]....
        /*09d0*/ 	.word	0x00000280
        /*09d4*/ 	.word	0x000000ff
        /*09d8*/ 	.word	0x00028830
        /*09dc*/ 	.short	0x0100
        /*09de*/ 	.byte	0x08
	.zero		1


	//   ....[3]....
        /*09e0*/ 	.word	0x00000290
        /*09e4*/ 	.word	0x000000ff
        /*09e8*/ 	.word	0x00028840
        /*09ec*/ 	.short	0x0100
        /*09ee*/ 	.byte	0x08
	.zero		1


	//   ....[4]....
        /*09f0*/ 	.word	0x000002a0
        /*09f4*/ 	.word	0x000000ff
        /*09f8*/ 	.word	0x00028838
        /*09fc*/ 	.short	0x0100
        /*09fe*/ 	.byte	0x08
	.zero		1


	//   ....[5]....
        /*0a00*/ 	.word	0x000002b0
        /*0a04*/ 	.word	0x000000ff
        /*0a08*/ 	.word	0x00028848
        /*0a0c*/ 	.short	0x0100
        /*0a0e*/ 	.byte	0x08
	.zero		1


	//   ....[6]....
        /*0a10*/ 	.word	0x000003e0
        /*0a14*/ 	.word	0x000000ff
        /*0a18*/ 	.word	0x00028850
        /*0a1c*/ 	.short	0x0100
        /*0a1e*/ 	.byte	0x08
	.zero		1


	//   ....[7]....
        /*0a20*/ 	.word	0x000003f0
        /*0a24*/ 	.word	0x000000ff
        /*0a28*/ 	.word	0x00028860
        /*0a2c*/ 	.short	0x0100
        /*0a2e*/ 	.byte	0x08
	.zero		1


	//   ....[8]....
        /*0a30*/ 	.word	0x00000400
        /*0a34*/ 	.word	0x000000ff
        /*0a38*/ 	.word	0x00028858
        /*0a3c*/ 	.short	0x0100
        /*0a3e*/ 	.byte	0x08
	.zero		1


	//   ....[9]....
        /*0a40*/ 	.word	0x00000410
        /*0a44*/ 	.word	0x000000ff
        /*0a48*/ 	.word	0x00028868
        /*0a4c*/ 	.short	0x0100
        /*0a4e*/ 	.byte	0x08
	.zero		1


	//   ....[10]....
        /*0a50*/ 	.word	0x00000500
        /*0a54*/ 	.word	0x000000ff
        /*0a58*/ 	.word	0x00028870
        /*0a5c*/ 	.short	0x0100
        /*0a5e*/ 	.byte	0x06
	.zero		1


	//   ....[11]....
        /*0a60*/ 	.word	0x00000510
        /*0a64*/ 	.word	0x000000ff
        /*0a68*/ 	.word	0x00028880
        /*0a6c*/ 	.short	0x0100
        /*0a6e*/ 	.byte	0x06
	.zero		1


	//   ....[12]....
        /*0a70*/ 	.word	0x00000520
        /*0a74*/ 	.word	0x000000ff
        /*0a78*/ 	.word	0x00028878
        /*0a7c*/ 	.short	0x0100
        /*0a7e*/ 	.byte	0x06
	.zero		1


	//   ....[13]....
        /*0a80*/ 	.word	0x00000530
        /*0a84*/ 	.word	0x000000ff
        /*0a88*/ 	.word	0x00028888
        /*0a8c*/ 	.short	0x0100
        /*0a8e*/ 	.byte	0x06
	.zero		1


	//   ....[14]....
        /*0a90*/ 	.word	0x00000660
        /*0a94*/ 	.word	0x000000ff
        /*0a98*/ 	.word	0x00028890
        /*0a9c*/ 	.short	0x0100
        /*0a9e*/ 	.byte	0x08
	.zero		1


	//   ....[15]....
        /*0aa0*/ 	.word	0x00000670
        /*0aa4*/ 	.word	0x000000ff
        /*0aa8*/ 	.word	0x000288a0
        /*0aac*/ 	.short	0x0100
        /*0aae*/ 	.byte	0x08
	.zero		1


	//   ....[16]....
        /*0ab0*/ 	.word	0x00000680
        /*0ab4*/ 	.word	0x000000ff
        /*0ab8*/ 	.word	0x00028898
        /*0abc*/ 	.short	0x0100
        /*0abe*/ 	.byte	0x08
	.zero		1


	//   ....[17]....
        /*0ac0*/ 	.word	0x00000690
        /*0ac4*/ 	.word	0x000000ff
        /*0ac8*/ 	.word	0x000288a8
        /*0acc*/ 	.short	0x0100
        /*0ace*/ 	.byte	0x08
	.zero		1


	//   ....[18]....
        /*0ad0*/ 	.word	0x000007d0
        /*0ad4*/ 	.word	0x000000ff
        /*0ad8*/ 	.word	0x000288b0
        /*0adc*/ 	.short	0x0100
        /*0ade*/ 	.byte	0x08
	.zero		1


	//   ....[19]....
        /*0ae0*/ 	.word	0x000007e0
        /*0ae4*/ 	.word	0x000000ff
        /*0ae8*/ 	.word	0x000288c0
        /*0aec*/ 	.short	0x0100
        /*0aee*/ 	.byte	0x08
	.zero		1


	//   ....[20]....
        /*0af0*/ 	.word	0x000007f0
        /*0af4*/ 	.word	0x000000ff
        /*0af8*/ 	.word	0x000288b8
        /*0afc*/ 	.short	0x0100
        /*0afe*/ 	.byte	0x08
	.zero		1


	//   ....[21]....
        /*0b00*/ 	.word	0x00000800
        /*0b04*/ 	.word	0x000000ff
        /*0b08*/ 	.word	0x000288c8
        /*0b0c*/ 	.short	0x0100
        /*0b0e*/ 	.byte	0x08
	.zero		1


	//   ....[22]....
        /*0b10*/ 	.word	0x000020e0
        /*0b14*/ 	.word	0x000000ff
        /*0b18*/ 	.word	0x00028800
        /*0b1c*/ 	.short	0x010a
        /*0b1e*/ 	.byte	0x28
	.zero		1


	//   ....[23]....
        /*0b20*/ 	.word	0x00002160
        /*0b24*/ 	.word	0x00000059
        /*0b28*/ 	.word	0x00028830
        /*0b2c*/ 	.short	0x010a
        /*0b2e*/ 	.byte	0x3f
	.zero		1


	//   ....[24]....
        /*0b30*/ 	.word	0x000021a0
        /*0b34*/ 	.word	0x00000059
        /*0b38*/ 	.word	0x00028830
        /*0b3c*/ 	.short	0x010a
        /*0b3e*/ 	.byte	0x3f
	.zero		1


	//   ....[25]....
        /*0b40*/ 	.word	0x00002b20
        /*0b44*/ 	.word	0x000000ff
        /*0b48*/ 	.word	0x00000000
        /*0b4c*/ 	.short	0x0101
        /*0b4e*/ 	.byte	0x06
	.zero		1


	//   ....[26]....
        /*0b50*/ 	.word	0x00005d10
        /*0b54*/ 	.word	0x000000ff
        /*0b58*/ 	.word	0x00028830
        /*0b5c*/ 	.short	0x010a
        /*0b5e*/ 	.byte	0x06
	.zero		1


	//   ....[27]....
        /*0b60*/ 	.word	0x00005d50
        /*0b64*/ 	.word	0x000000ff
        /*0b68*/ 	.word	0x00028830
        /*0b6c*/ 	.short	0x010a
        /*0b6e*/ 	.byte	0x06
	.zero		1


	//   ....[28]....
        /*0b70*/ 	.word	0x000060d0
        /*0b74*/ 	.word	0x000000ff
        /*0b78*/ 	.word	0x00028850
        /*0b7c*/ 	.short	0x010a
        /*0b7e*/ 	.byte	0x06
	.zero		1


	//   ....[29]....
        /*0b80*/ 	.word	0x00006110
        /*0b84*/ 	.word	0x000000ff
        /*0b88*/ 	.word	0x00028850
        /*0b8c*/ 	.short	0x010a
        /*0b8e*/ 	.byte	0x06
	.zero		1


	//   ....[30]....
        /*0b90*/ 	.word	0x00006990
        /*0b94*/ 	.word	0x000000ff
        /*0b98*/ 	.word	0x00000000
        /*0b9c*/ 	.short	0x0101
        /*0b9e*/ 	.byte	0x06
	.zero		1


	//   ....[31]....
        /*0ba0*/ 	.word	0x00008ff0
        /*0ba4*/ 	.word	0x000000ff
        /*0ba8*/ 	.word	0x00000000
        /*0bac*/ 	.short	0x0101
        /*0bae*/ 	.byte	0x0a
	.zero		1


	//   ....[32]....
        /*0bb0*/ 	.word	0x00009940
        /*0bb4*/ 	.word	0x000000ff
        /*0bb8*/ 	.word	0x00028830
        /*0bbc*/ 	.short	0x010a
        /*0bbe*/ 	.byte	0x06
	.zero		1


	//   ....[33]....
        /*0bc0*/ 	.word	0x00009980
        /*0bc4*/ 	.word	0x000000ff
        /*0bc8*/ 	.word	0x00028830
        /*0bcc*/ 	.short	0x010a
        /*0bce*/ 	.byte	0x06
	.zero		1


	//   ....[34]....
        /*0bd0*/ 	.word	0x00009d00
        /*0bd4*/ 	.word	0x000000ff
        /*0bd8*/ 	.word	0x00028850
        /*0bdc*/ 	.short	0x010a
        /*0bde*/ 	.byte	0x06
	.zero		1


	//   ....[35]....
        /*0be0*/ 	.word	0x00009d40
        /*0be4*/ 	.word	0x000000ff
        /*0be8*/ 	.word	0x00028850
        /*0bec*/ 	.short	0x010a
        /*0bee*/ 	.byte	0x06
	.zero		1


	//   ....[36]....
        /*0bf0*/ 	.word	0x0000a5a0
        /*0bf4*/ 	.word	0x000000ff
        /*0bf8*/ 	.word	0x00000000
        /*0bfc*/ 	.short	0x0101
        /*0bfe*/ 	.byte	0x07
	.zero		1


	//   ....[37]....
        /*0c00*/ 	.word	0x0000bb10
        /*0c04*/ 	.word	0x000000ff
        /*0c08*/ 	.word	0x00000000
        /*0c0c*/ 	.short	0x0101
        /*0c0e*/ 	.byte	0x07
	.zero		1


	//   ....[38]....
        /*0c10*/ 	.word	0x0000c220
        /*0c14*/ 	.word	0x000000ff
        /*0c18*/ 	.word	0x00028830
        /*0c1c*/ 	.short	0x010a
        /*0c1e*/ 	.byte	0x06
	.zero		1


	//   ....[39]....
        /*0c20*/ 	.word	0x0000c260
        /*0c24*/ 	.word	0x000000ff
        /*0c28*/ 	.word	0x00028830
        /*0c2c*/ 	.short	0x010a
        /*0c2e*/ 	.byte	0x06
	.zero		1


	//   ....[40]....
        /*0c30*/ 	.word	0x0000c5b0
        /*0c34*/ 	.word	0x000000ff
        /*0c38*/ 	.word	0x00028850
        /*0c3c*/ 	.short	0x010a
        /*0c3e*/ 	.byte	0x06
	.zero		1


	//   ....[41]....
        /*0c40*/ 	.word	0x0000c5f0
        /*0c44*/ 	.word	0x000000ff
        /*0c48*/ 	.word	0x00028850
        /*0c4c*/ 	.short	0x010a
        /*0c4e*/ 	.byte	0x06
	.zero		1


	//   ....[42]....
        /*0c50*/ 	.word	0x0000ce60
        /*0c54*/ 	.word	0x000000ff
        /*0c58*/ 	.word	0x00000000
        /*0c5c*/ 	.short	0x0101
        /*0c5e*/ 	.byte	0x06
	.zero		1


	//   ....[43]....
        /*0c60*/ 	.word	0x0000f4c0
        /*0c64*/ 	.word	0x000000ff
        /*0c68*/ 	.word	0x00000000
        /*0c6c*/ 	.short	0x0101
        /*0c6e*/ 	.byte	0x07
	.zero		1


	//   ....[44]....
        /*0c70*/ 	.word	0x0000fac0
        /*0c74*/ 	.word	0x000000ff
        /*0c78*/ 	.word	0x00028850
        /*0c7c*/ 	.short	0x010a
        /*0c7e*/ 	.byte	0x05
	.zero		1


	//   ....[45]....
        /*0c80*/ 	.word	0x0000fb00
        /*0c84*/ 	.word	0x000000ff
        /*0c88*/ 	.word	0x00028850
        /*0c8c*/ 	.short	0x010a
        /*0c8e*/ 	.byte	0x05
	.zero		1


	//   ....[46]....
        /*0c90*/ 	.word	0x000100a0
        /*0c94*/ 	.word	0x000000ff
        /*0c98*/ 	.word	0x00000000
        /*0c9c*/ 	.short	0x0101
        /*0c9e*/ 	.byte	0x04
	.zero		1


	//   ....[47]....
        /*0ca0*/ 	.word	0x00011770
        /*0ca4*/ 	.word	0x00000015
        /*0ca8*/ 	.word	0x00000000
        /*0cac*/ 	.short	0x0101
        /*0cae*/ 	.byte	0x3f
	.zero		1


	//   ....[48]....
        /*0cb0*/ 	.word	0x00011c10
        /*0cb4*/ 	.word	0x00000015
        /*0cb8*/ 	.word	0x00000000
        /*0cbc*/ 	.short	0x0101
        /*0cbe*/ 	.byte	0x3f
	.zero		1


	//   ....[49]....
        /*0cc0*/ 	.word	0x00015940
        /*0cc4*/ 	.word	0x00000007
        /*0cc8*/ 	.word	0x00028840
        /*0ccc*/ 	.short	0x010a
        /*0cce*/ 	.byte	0x3f
	.zero		1


	//   ....[50]....
        /*0cd0*/ 	.word	0x000160a0
        /*0cd4*/ 	.word	0x00000007
        /*0cd8*/ 	.word	0x00028830
        /*0cdc*/ 	.short	0x0107
        /*0cde*/ 	.byte	0x3f
	.zero		1


	//   ....[51]....
        /*0ce0*/ 	.word	0x00016160
        /*0ce4*/ 	.word	0x00000007
        /*0ce8*/ 	.word	0x00028830
        /*0cec*/ 	.short	0x0101
        /*0cee*/ 	.byte	0x3f
	.zero		1


	//   ....[52]....
        /*0cf0*/ 	.word	0x00016c40
        /*0cf4*/ 	.word	0x00000016
        /*0cf8*/ 	.word	0x00028800
        /*0cfc*/ 	.short	0x0107
        /*0cfe*/ 	.byte	0x3f
	.zero		1


	//   ....[53]....
        /*0d00*/ 	.word	0x00016d50
        /*0d04*/ 	.word	0x00000016
        /*0d08*/ 	.word	0x00028800
        /*0d0c*/ 	.short	0x0101
        /*0d0e*/ 	.byte	0x3f
	.zero		1


	//   ....[54]....
        /*0d10*/ 	.word	0x00016d70
        /*0d14*/ 	.word	0x00000016
        /*0d18*/ 	.word	0x00028820
        /*0d1c*/ 	.short	0x010a
        /*0d1e*/ 	.byte	0x3f
	.zero		1


	//   ....[55]....
        /*0d20*/ 	.word	0x000170f0
        /*0d24*/ 	.word	0x00000006
        /*0d28*/ 	.word	0x00028840
        /*0d2c*/ 	.short	0x010a
        /*0d2e*/ 	.byte	0x3f
	.zero		1


	//   ....[56]....
        /*0d30*/ 	.word	0x000175f0
        /*0d34*/ 	.word	0x00000006
        /*0d38*/ 	.word	0x00028830
        /*0d3c*/ 	.short	0x0107
        /*0d3e*/ 	.byte	0x3f
	.zero		1


	//   ....[57]....
        /*0d40*/ 	.word	0x000176a0
        /*0d44*/ 	.word	0x00000006
        /*0d48*/ 	.word	0x00028830
        /*0d4c*/ 	.short	0x0101
        /*0d4e*/ 	.byte	0x3f
	.zero		1


	//   ....[58]....
        /*0d50*/ 	.word	0x00017710
        /*0d54*/ 	.word	0x00000006
        /*0d58*/ 	.word	0x00028860
        /*0d5c*/ 	.short	0x010a
        /*0d5e*/ 	.byte	0x3f
	.zero		1


	//   ....[59]....
        /*0d60*/ 	.word	0x00017ca0
        /*0d64*/ 	.word	0x00000006
        /*0d68*/ 	.word	0x00028850
        /*0d6c*/ 	.short	0x0107
        /*0d6e*/ 	.byte	0x3f
	.zero		1


	//   ....[60]....
        /*0d70*/ 	.word	0x00017dc0
        /*0d74*/ 	.word	0x00000006
        /*0d78*/ 	.word	0x00028850
        /*0d7c*/ 	.short	0x0101
        /*0d7e*/ 	.byte	0x3f
	.zero		1


	//   ....[61]....
        /*0d80*/ 	.word	0x00017fc0
        /*0d84*/ 	.word	0x00000000
        /*0d88*/ 	.word	0x00028860
        /*0d8c*/ 	.short	0x010a
        /*0d8e*/ 	.byte	0x3f
	.zero		1


	//   ....[62]....
        /*0d90*/ 	.word	0x000184f0
        /*0d94*/ 	.word	0x00000000
        /*0d98*/ 	.word	0x00028850
        /*0d9c*/ 	.short	0x0107
        /*0d9e*/ 	.byte	0x3f
	.zero		1


	//   ....[63]....
        /*0da0*/ 	.word	0x000185a0
        /*0da4*/ 	.word	0x00000000
        /*0da8*/ 	.word	0x00028850
        /*0dac*/ 	.short	0x0101
        /*0dae*/ 	.byte	0x3f
	.zero		1


	//   ....[64]....
        /*0db0*/ 	.word	0x000196f0
        /*0db4*/ 	.word	0x00000004
        /*0db8*/ 	.word	0x00028820
        /*0dbc*/ 	.short	0x010a
        /*0dbe*/ 	.byte	0x3f
	.zero		1


	//   ....[65]....
        /*0dc0*/ 	.word	0x00019890
        /*0dc4*/ 	.word	0x00000005
        /*0dc8*/ 	.word	0x00028840
        /*0dcc*/ 	.short	0x010a
        /*0dce*/ 	.byte	0x3f
	.zero		1


	//   ....[66]....
        /*0dd0*/ 	.word	0x00019930
        /*0dd4*/ 	.word	0x00000019
        /*0dd8*/ 	.word	0x00028840
        /*0ddc*/ 	.short	0x010a
        /*0dde*/ 	.byte	0x3f
	.zero		1


	//   ....[67]....
        /*0de0*/ 	.word	0x00019970
        /*0de4*/ 	.word	0x00000005
        /*0de8*/ 	.word	0x00028860
        /*0dec*/ 	.short	0x010a
        /*0dee*/ 	.byte	0x3f
	.zero		1


	//   ....[68]....
        /*0df0*/ 	.word	0x000199b0
        /*0df4*/ 	.word	0x00000019
        /*0df8*/ 	.word	0x00028860
        /*0dfc*/ 	.short	0x010a
        /*0dfe*/ 	.byte	0x3f
	.zero		1


	//   ....[69]....
        /*0e00*/ 	.word	0x00019a20
        /*0e04*/ 	.word	0x00000003
        /*0e08*/ 	.word	0x00028800
        /*0e0c*/ 	.short	0x010a
        /*0e0e*/ 	.byte	0x3f
	.zero		1


	//   ....[70]....
        /*0e10*/ 	.word	0x00019a70
        /*0e14*/ 	.word	0x00000059
        /*0e18*/ 	.word	0x00028830
        /*0e1c*/ 	.short	0x010a
        /*0e1e*/ 	.byte	0x3f
	.zero		1


	//   ....[71]....
        /*0e20*/ 	.word	0x00019ad0
        /*0e24*/ 	.word	0x00000007
        /*0e28*/ 	.word	0x00028830
        /*0e2c*/ 	.short	0x010a
        /*0e2e*/ 	.byte	0x3f
	.zero		1


	//   ....[72]....
        /*0e30*/ 	.word	0x00019b30
        /*0e34*/ 	.word	0x00000007
        /*0e38*/ 	.word	0x00028850
        /*0e3c*/ 	.short	0x010a
        /*0e3e*/ 	.byte	0x3f
	.zero		1


	//   ....[73]....
        /*0e40*/ 	.word	0x00019b90
        /*0e44*/ 	.word	0x00000007
        /*0e48*/ 	.word	0x00028830
        /*0e4c*/ 	.short	0x010a
        /*0e4e*/ 	.byte	0x3f
	.zero		1


	//   ....[74]....
        /*0e50*/ 	.word	0x00019bf0
        /*0e54*/ 	.word	0x00000007
        /*0e58*/ 	.word	0x00028850
        /*0e5c*/ 	.short	0x010a
        /*0e5e*/ 	.byte	0x3f
	.zero		1


	//   ....[75]....
        /*0e60*/ 	.word	0x00019c50
        /*0e64*/ 	.word	0x00000007
        /*0e68*/ 	.word	0x00028830
        /*0e6c*/ 	.short	0x010a
        /*0e6e*/ 	.byte	0x3f
	.zero		1


	//   ....[76]....
        /*0e70*/ 	.word	0x00019cb0
        /*0e74*/ 	.word	0x00000007
        /*0e78*/ 	.word	0x00028850
        /*0e7c*/ 	.short	0x010a
        /*0e7e*/ 	.byte	0x3f
	.zero		1


	//   ....[77]....
        /*0e80*/ 	.word	0x00019d10
        /*0e84*/ 	.word	0x00000004
        /*0e88*/ 	.word	0x00028850
        /*0e8c*/ 	.short	0x010a
        /*0e8e*/ 	.byte	0x3f
	.zero		1


	//   ....[78]....
        /*0e90*/ 	.word	0x00019e30
        /*0e94*/ 	.word	0x00000007
        /*0e98*/ 	.word	0x00028840
        /*0e9c*/ 	.short	0x010a
        /*0e9e*/ 	.byte	0x3f
	.zero		1


	//   ....[79]....
        /*0ea0*/ 	.word	0x0001b3b0
        /*0ea4*/ 	.word	0x00000016
        /*0ea8*/ 	.word	0x00028820
        /*0eac*/ 	.short	0x010a
        /*0eae*/ 	.byte	0x3f
	.zero		1


	//   ....[80]....
        /*0eb0*/ 	.word	0x0001b400
        /*0eb4*/ 	.word	0x00000006
        /*0eb8*/ 	.word	0x00028840
        /*0ebc*/ 	.short	0x010a
        /*0ebe*/ 	.byte	0x3f
	.zero		1


	//   ....[81]....
        /*0ec0*/ 	.word	0x0001bd80
        /*0ec4*/ 	.word	0x00000006
        /*0ec8*/ 	.word	0x00028860
        /*0ecc*/ 	.short	0x010a
        /*0ece*/ 	.byte	0x3f
	.zero		1


	//   ....[82]....
        /*0ed0*/ 	.word	0x0001c7f0
        /*0ed4*/ 	.word	0x00000000
        /*0ed8*/ 	.word	0x00028860
        /*0edc*/ 	.short	0x010a
        /*0ede*/ 	.byte	0x3f
	.zero		1


	//   ....[83]....
        /*0ee0*/ 	.word	0x0001dc10
        /*0ee4*/ 	.word	0x00000004
        /*0ee8*/ 	.word	0x00028820
        /*0eec*/ 	.short	0x010a
        /*0eee*/ 	.byte	0x3f
	.zero		1


	//   ....[84]....
        /*0ef0*/ 	.word	0x0001ddb0
        /*0ef4*/ 	.word	0x00000005
        /*0ef8*/ 	.word	0x00028840
        /*0efc*/ 	.short	0x010a
        /*0efe*/ 	.byte	0x3f
	.zero		1


	//   ....[85]....
        /*0f00*/ 	.word	0x0001de00
        /*0f04*/ 	.word	0x00000019
        /*0f08*/ 	.word	0x00028840
        /*0f0c*/ 	.short	0x010a
        /*0f0e*/ 	.byte	0x3f
	.zero		1


	//   ....[86]....
        /*0f10*/ 	.word	0x0001de50
        /*0f14*/ 	.word	0x00000005
        /*0f18*/ 	.word	0x00028860
        /*0f1c*/ 	.short	0x010a
        /*0f1e*/ 	.byte	0x3f
	.zero		1


	//----- nvinfo : EIATTR_NUM_MBARRIERS
	.align		4
.L_969:
        /*0f20*/ 	.byte	0x03, 0x38
        /*0f22*/ 	.short	0x0016


	//----- nvinfo : EIATTR_EXIT_INSTR_OFFSETS
	.align		4
        /*0f24*/ 	.byte	0x04, 0x1c
        /*0f26*/ 	.short	(.L_971 - .L_970)


	//   ....[0]....
.L_970:
        /*0f28*/ 	.word	0x000009c0


	//   ....[1]....
        /*0f2c*/ 	.word	0x00013370


	//   ....[2]....
        /*0f30*/ 	.word	0x00019a00


	//----- nvinfo : EIATTR_MAX_THREADS
	.align		4
.L_971:
        /*0f34*/ 	.byte	0x04, 0x05
        /*0f36*/ 	.short	(.L_973 - .L_972)
.L_972:
        /*0f38*/ 	.word	0x00000180
        /*0f3c*/ 	.word	0x00000001
        /*0f40*/ 	.word	0x00000001


	//----- nvinfo : EIATTR_CRS_STACK_SIZE
	.align		4
.L_973:
        /*0f44*/ 	.byte	0x04, 0x1e
        /*0f46*/ 	.short	(.L_975 - .L_974)
.L_974:
        /*0f48*/ 	.word	0x00000000


	//----- nvinfo : EIATTR_CBANK_PARAM_SIZE
	.align		4
.L_975:
        /*0f4c*/ 	.byte	0x03, 0x19
        /*0f4e*/ 	.short	0x0af0


	//----- nvinfo : EIATTR_PARAM_CBANK
	.align		4
        /*0f50*/ 	.byte	0x04, 0x0a
        /*0f52*/ 	.short	(.L_977 - .L_976)
	.align		4
.L_976:
        /*0f54*/ 	.word	index@(.nv.constant0._ZN7cutlass13device_kernelIN5flash11enable_sm90INS1_16FlashAttnFwdSm90INS1_25CollectiveMainloopFwdSm90ILi2EN4cute5tupleIJNS5_1CILi1EEES8_S8_EEENS6_IJNS7_ILi128EEESA_SA_EEELi128ENS_6half_tEfNS_4arch4Sm90ELb0ELb1ELb1ELb1ELb1ELb0ELb0ELb1ELb1ELb1ELb1ELb0EEENS1_21CollectiveEpilogueFwdISB_S9_SC_SE_Li256ELb1ELb1ELb1ELb0EEENS1_36VarlenDynamicPersistentTileSchedulerILi128ELi128ELi256ELi128ELb1ELb1ELb1ELb1ELb0ELb1EEEEEEEEEvNT_6ParamsE)
        /*0f58*/ 	.short	0x0210
        /*0f5a*/ 	.short	0x0af0


	//----- nvinfo : EIATTR_SW_WAR
	.align		4
.L_977:
        /*0f5c*/ 	.byte	0x04, 0x36
        /*0f5e*/ 	.short	(.L_979 - .L_978)
.L_978:
        /*0f60*/ 	.word	0x00000008
.L_979:


//--------------------- .nv.info._ZN7cutlass13device_kernelIN5flash11enable_sm90INS1_16FlashAttnFwdSm90INS1_25CollectiveMainloopFwdSm90ILi2EN4cute5tupleIJNS5_1CILi1EEES8_S8_EEENS6_IJNS7_ILi128EEESA_SA_EEELi128ENS_6half_tEfNS_4arch4Sm90ELb0ELb1ELb1ELb1ELb1ELb1ELb0ELb1ELb1ELb1ELb1ELb0EEENS1_21CollectiveEpilogueFwdISB_S9_SC_SE_Li256ELb1ELb1ELb1ELb0EEENS1_36VarlenDynamicPersistentTileSchedulerILi128ELi128ELi256ELi128ELb1ELb1ELb1ELb1ELb0ELb1EEEEEEEEEvNT_6ParamsE --------------------------
	.section	.nv.info._ZN7cutlass13device_kernelIN5flash11enable_sm90INS1_16FlashAttnFwdSm90INS1_25CollectiveMainloopFwdSm90ILi2EN4cute5tupleIJNS5_1CILi1EEES8_S8_EEENS6_IJNS7_ILi128EEESA_SA_EEELi128ENS_6half_tEfNS_4arch4Sm90ELb0ELb1ELb1ELb1ELb1ELb1ELb0ELb1ELb1ELb1ELb1ELb0EEENS1_21CollectiveEpilogueFwdISB_S9_SC_SE_Li256ELb1ELb1ELb1ELb0EEENS1_36VarlenDynamicPersistentTileSchedulerILi128ELi128ELi256ELi128ELb1ELb1ELb1ELb1ELb0ELb1EEEEEEEEEvNT_6ParamsE,"",@"SHT_CUDA_INFO"
	.sectionflags	@""
	.align	4


	//----- nvinfo : EIATTR_CUDA_API_VERSION
	.align		4
        /*0000*/ 	.byte	0x04, 0x37
        /*0002*/ 	.short	(.L_981 - .L_980)
.L_980:
        /*0004*/ 	.word	0x00000082


	//----- nvinfo : EIATTR_KPARAM_INFO
	.align		4
.L_981:
        /*0008*/ 	.byte	0x04, 0x17
        /*000a*/ 	.short	(.L_983 - .L_982)
.L_982:
        /*000c*/ 	.word	0x00000000
        /*0010*/ 	.short	0x0000
        /*0012*/ 	.short	0x0070
        /*0014*/ 	.byte	0x00, 0xf0, 0x01, 0x2a


	//----- nvinfo : EIATTR_SPARSE_MMA_MASK
	.align		4
.L_983:
        /*0018*/ 	.byte	0x03, 0x50
        /*001a*/ 	.short	0x0000


	//----- nvinfo : EIATTR_MAXREG_COUNT
	.align		4
        /*001c*/ 	.byte	0x03, 0x1b
        /*001e*/ 	.short	0x00a8


	//----- nvinfo : EIATTR_NUM_BARRIERS
	.align		4
        /*0020*/ 	.byte	0x02, 0x4c
        /*0022*/ 	.byte	0x10
	.zero		1


	//----- nvinfo : EIATTR_EXTERNS
	.align		4
        /*0024*/ 	.byte	0x04, 0x0f
        /*0026*/ 	.short	(.L_985 - .L_984)


	//   ....[0]....
	.align		4
.L_984:
        /*0028*/ 	.word	index@(__assertfail)


	//----- nvinfo : EIATTR_ANNOTATIONS
	.align		4
.L_985:
        /*002c*/ 	.byte	0x04, 0x55
        /*002e*/ 	.short	(.L_987 - .L_986)


	//   ....[0]....
.L_986:
        /* <DEDUP_REMOVED lines=21> */


	//----- nvinfo : EIATTR_MERCURY_ISA_VERSION
	.align		4
.L_987:
        /*0170*/ 	.byte	0x03, 0x5f
        /*0172*/ 	.short	0x0101


	//----- nvinfo : EIATTR_UNUSED_LOAD_BYTE_OFFSET
	.align		4
        /*0174*/ 	.byte	0x04, 0x44
        /*0176*/ 	.short	(.L_989 - .L_988)


	//   ....[0]....
.L_988:
        /*0178*/ 	.word	0x00000a60
        /*017c*/ 	.word	0x0000fff0


	//   ....[1]....
        /*0180*/ 	.word	0x0001d140
        /*0184*/ 	.word	0x0000fff0


	//----- nvinfo : EIATTR_INT_WARP_WIDE_INSTR_OFFSETS
	.align		4
.L_989:
        /*0188*/ 	.byte	0x04, 0x31
        /*018a*/ 	.short	(.L_991 - .L_990)


	//   ....[0]....
.L_990:
        /*018c*/ 	.word	0x00000130


	//   ....[1]....
        /*0190*/ 	.word	0x00000170


	//   ....[2]....
        /*0194*/ 	.word	0x000001e0


	//   ....[3]....
        /*0198*/ 	.word	0x000236a0


	//   ....[4]....
        /*019c*/ 	.word	0x00023730


	//   ....[5]....
        /*01a0*/ 	.word	0x00026590


	//   ....[6]....
        /*01a4*/ 	.word	0x00026620


	//----- nvinfo : EIATTR_COOP_GROUP_MASK_REGIDS
	.align		4
.L_991:
        /*01a8*/ 	.byte	0x04, 0x29
        /*01aa*/ 	.short	(.L_993 - .L_992)


	//   ....[0]....
.L_992:
        /*01ac*/ 	.word	0xffffffff


	//   ....[1]....
        /*01b0*/ 	.word	0xffffffff


	//   ....[2]....
        /*01b4*/ 	.word	0xffffffff


	//   ....[3]....
        /*01b8*/ 	.word	0xffffffff


	//   ....[4]....
        /*01bc*/ 	.word	0xffffffff


	//   ....[5]....
        /*01c0*/ 	.word	0xffffffff


	//   ....[6]....
        /*01c4*/ 	.word	0xffffffff


	//   ....[7]....
        /*01c8*/ 	.word	0xffffffff


	//   ....[8]....
        /*01cc*/ 	.word	0xffffffff


	//   ....[9]....
        /*01d0*/ 	.word	0xffffffff


	//   ....[10]....
        /*01d4*/ 	.word	0xffffffff


	//   ....[11]....
        /*01d8*/ 	.word	0xffffffff


	//   ....[12]....
        /*01dc*/ 	.word	0xffffffff


	//   ....[13]....
        /*01e0*/ 	.word	0xffffffff


	//   ....[14]....
        /*01e4*/ 	.word	0xffffffff


	//   ....[15]....
        /*01e8*/ 	.word	0xffffffff


	//   ....[16]....
        /*01ec*/ 	.word	0xffffffff


	//   ....[17]....
        /*01f0*/ 	.word	0xffffffff


	//   ....[18]....
        /*01f4*/ 	.word	0xffffffff


	//   ....[19]....
        /*01f8*/ 	.word	0xffffffff


	//   ....[20]....
        /*01fc*/ 	.word	0xffffffff


	//   ....[21]....
        /*0200*/ 	.word	0xffffffff


	//   ....[22]....
        /*0204*/ 	.word	0xffffffff


	//   ....[23]....
        /*0208*/ 	.word	0xffffffff


	//   ....[24]....
        /*020c*/ 	.word	0xffffffff


	//   ....[25]....
        /*0210*/ 	.word	0xffffffff


	//   ....[26]....
        /*0214*/ 	.word	0xffffffff


	//   ....[27]....
        /*0218*/ 	.word	0xffffffff


	//   ....[28]....
        /*021c*/ 	.word	0xffffffff


	//   ....[29]....
        /*0220*/ 	.word	0xffffffff


	//   ....[30]....
        /*0224*/ 	.word	0xffffffff


	//   ....[31]....
        /*0228*/ 	.word	0xffffffff


	//   ....[32]....
        /*022c*/ 	.word	0xffffffff


	//   ....[33]....
        /*0230*/ 	.word	0xffffffff


	//   ....[34]....
        /*0234*/ 	.word	0xffffffff


	//   ....[35]....
        /*0238*/ 	.word	0xffffffff


	//   ....[36]....
        /*023c*/ 	.word	0xffffffff


	//   ....[37]....
        /*0240*/ 	.word	0xffffffff


	//   ....[38]....
        /*0244*/ 	.word	0xffffffff


	//   ....[39]....
        /*0248*/ 	.word	0xffffffff


	//   ....[40]....
        /*024c*/ 	.word	0xffffffff


	//   ....[41]....
        /*0250*/ 	.word	0xffffffff


	//   ....[42]....
        /*0254*/ 	.word	0xffffffff


	//   ....[43]....
        /*0258*/ 	.word	0xffffffff


	//   ....[44]....
        /*025c*/ 	.word	0xffffffff


	//   ....[45]....
        /*0260*/ 	.word	0xffffffff


	//   ....[46]....
        /*0264*/ 	.word	0xffffffff


	//   ....[47]....
        /*0268*/ 	.word	0xffffffff


	//   ....[48]....
        /*026c*/ 	.word	0xffffffff


	//   ....[49]....
        /*0270*/ 	.word	0xffffffff


	//   ....[50]....
        /*0274*/ 	.word	0xffffffff


	//   ....[51]....
        /*0278*/ 	.word	0xffffffff


	//   ....[52]....
        /*027c*/ 	.word	0xffffffff


	//   ....[53]....
        /*0280*/ 	.word	0xffffffff


	//   ....[54]....
        /*0284*/ 	.word	0xffffffff


	//   ....[55]....
        /*0288*/ 	.word	0xffffffff


	//   ....[56]....
        /*028c*/ 	.word	0xffffffff


	//   ....[57]....
        /*0290*/ 	.word	0xffffffff


	//   ....[58]....
        /*0294*/ 	.word	0xffffffff


	//   ....[59]....
        /*0298*/ 	.word	0xffffffff


	//   ....[60]....
        /*029c*/ 	.word	0xffffffff


	//   ....[61]....
        /*02a0*/ 	.word	0xffffffff


	//   ....[62]....
        /*02a4*/ 	.word	0xffffffff


	//   ....[63]....
        /*02a8*/ 	.word	0xffffffff


	//   ....[64]....
        /*02ac*/ 	.word	0xffffffff


	//   ....[65]....
        /*02b0*/ 	.word	0xffffffff


	//   ....[66]....
        /*02b4*/ 	.word	0xffffffff


	//   ....[67]....
        /*02b8*/ 	.word	0xffffffff


	//   ....[68]....
        /*02bc*/ 	.word	0xffffffff


	//   ....[69]....
        /*02c0*/ 	.word	0xffffffff


	//   ....[70]....
        /*02c4*/ 	.word	0xffffffff


	//   ....[71]....
        /*02c8*/ 	.word	0xffffffff


	//   ....[72]....
        /*02cc*/ 	.word	0xffffffff


	//   ....[73]....
        /*02d0*/ 	.word	0xffffffff


	//   ....[74]....
        /*02d4*/ 	.word	0xffffffff


	//   ....[75]....
        /*02d8*/ 	.word	0xffffffff


	//   ....[76]....
        /*02dc*/ 	.word	0xffffffff


	//   ....[77]....
        /*02e0*/ 	.word	0xffffffff


	//   ....[78]....
        /*02e4*/ 	.word	0xffffffff


	//   ....[79]....
        /*02e8*/ 	.word	0xffffffff


	//   ....[80]....
        /*02ec*/ 	.word	0xffffffff


	//   ....[81]....
        /*02f0*/ 	.word	0xffffffff


	//   ....[82]....
        /*02f4*/ 	.word	0xffffffff


	//   ....[83]....
        /*02f8*/ 	.word	0xffffffff


	//   ....[84]....
        /*02fc*/ 	.word	0xffffffff


	//   ....[85]....
        /*0300*/ 	.word	0xffffffff


	//   ....[86]....
        /*0304*/ 	.word	0xffffffff


	//   ....[87]....
        /*0308*/ 	.word	0xffffffff


	//   ....[88]....
        /*030c*/ 	.word	0xffffffff


	//   ....[89]....
        /*0310*/ 	.word	0xffffffff


	//   ....[90]....
        /*0314*/ 	.word	0xffffffff


	//   ....[91]....
        /*0318*/ 	.word	0xffffffff


	//   ....[92]....
        /*031c*/ 	.word	0xffffffff


	//   ....[93]....
        /*0320*/ 	.word	0xffffffff


	//   ....[94]....
        /*0324*/ 	.word	0xffffffff


	//   ....[95]....
        /*0328*/ 	.word	0xffffffff


	//   ....[96]....
        /*032c*/ 	.word	0xffffffff


	//   ....[97]....
        /*0330*/ 	.word	0xffffffff


	//   ....[98]....
        /*0334*/ 	.word	0xffffffff


	//   ....[99]....
        /*0338*/ 	.word	0xffffffff


	//   ....[100]....
        /*033c*/ 	.word	0xffffffff


	//   ....[101]....
        /*0340*/ 	.word	0xffffffff


	//   ....[102]....
        /*0344*/ 	.word	0xffffffff


	//   ....[103]....
        /*0348*/ 	.word	0xffffffff


	//   ....[104]....
        /*034c*/ 	.word	0xffffffff


	//   ....[105]....
        /*0350*/ 	.word	0xffffffff


	//   ....[106]....
        /*0354*/ 	.word	0xffffffff


	//   ....[107]....
        /*0358*/ 	.word	0xffffffff


	//   ....[108]....
        /*035c*/ 	.word	0xffffffff


	//   ....[109]....
        /*0360*/ 	.word	0xffffffff


	//   ....[110]....
        /*0364*/ 	.word	0xffffffff


	//   ....[111]....
        /*0368*/ 	.word	0xffffffff


	//   ....[112]....
        /*036c*/ 	.word	0xffffffff


	//   ....[113]....
        /*0370*/ 	.word	0xffffffff


	//   ....[114]....
        /*0374*/ 	.word	0xffffffff


	//   ....[115]....
        /*0378*/ 	.word	0xffffffff


	//   ....[116]....
        /*037c*/ 	.word	0xffffffff


	//   ....[117]....
        /*0380*/ 	.word	0xffffffff


	//   ....[118]....
        /*0384*/ 	.word	0xffffffff


	//   ....[119]....
        /*0388*/ 	.word	0xffffffff


	//   ....[120]....
        /*038c*/ 	.word	0xffffffff


	//   ....[121]....
        /*0390*/ 	.word	0xffffffff


	//   ....[122]....
        /*0394*/ 	.word	0xffffffff


	//   ....[123]....
        /*0398*/ 	.word	0xffffffff


	//   ....[124]....
        /*039c*/ 	.word	0xffffffff


	//   ....[125]....
        /*03a0*/ 	.word	0xffffffff


	//   ....[126]....
        /*03a4*/ 	.word	0xffffffff


	//   ....[127]....
        /*03a8*/ 	.word	0xffffffff


	//   ....[128]....
        /*03ac*/ 	.word	0xffffffff


	//   ....[129]....
        /*03b0*/ 	.word	0xffffffff


	//   ....[130]....
        /*03b4*/ 	.word	0xffffffff


	//   ....[131]....
        /*03b8*/ 	.word	0xffffffff


	//   ....[132]....
        /*03bc*/ 	.word	0xffffffff


	//   ....[133]....
        /*03c0*/ 	.word	0xffffffff


	//   ....[134]....
        /*03c4*/ 	.word	0xffffffff


	//   ....[135]....
        /*03c8*/ 	.word	0xffffffff


	//   ....[136]....
        /*03cc*/ 	.word	0xffffffff


	//   ....[137]....
        /*03d0*/ 	.word	0xffffffff


	//   ....[138]....
        /*03d4*/ 	.word	0xffffffff


	//   ....[139]....
        /*03d8*/ 	.word	0xffffffff


	//   ....[140]....
        /*03dc*/ 	.word	0xffffffff


	//   ....[141]....
        /*03e0*/ 	.word	0xffffffff


	//   ....[142]....
        /*03e4*/ 	.word	0xffffffff


	//   ....[143]....
        /*03e8*/ 	.word	0xffffffff


	//   ....[144]....
        /*03ec*/ 	.word	0xffffffff


	//   ....[145]....
        /*03f0*/ 	.word	0xffffffff


	//   ....[146]....
        /*03f4*/ 	.word	0xffffffff


	//   ....[147]....
        /*03f8*/ 	.word	0xffffffff


	//   ....[148]....
        /*03fc*/ 	.word	0xffffffff


	//   ....[149]....
        /*0400*/ 	.word	0xffffffff


	//   ....[150]....
        /*0404*/ 	.word	0xffffffff


	//   ....[151]....
        /*0408*/ 	.word	0xffffffff


	//   ....[152]....
        /*040c*/ 	.word	0xffffffff


	//   ....[153]....
        /*0410*/ 	.word	0xffffffff


	//   ....[154]....
        /*0414*/ 	.word	0xffffffff


	//   ....[155]....
        /*0418*/ 	.word	0xffffffff


	//   ....[156]....
        /*041c*/ 	.word	0xffffffff


	//   ....[157]....
        /*0420*/ 	.word	0xffffffff


	//   ....[158]....
        /*0424*/ 	.word	0xffffffff


	//   ....[159]....
        /*0428*/ 	.word	0xffffffff


	//   ....[160]....
        /*042c*/ 	.word	0xffffffff


	//   ....[161]....
        /*0430*/ 	.word	0xffffffff


	//   ....[162]....
        /*0434*/ 	.word	0xffffffff


	//   ....[163]....
        /*0438*/ 	.word	0xffffffff


	//   ....[164]....
        /*043c*/ 	.word	0xffffffff


	//   ....[165]....
        /*0440*/ 	.word	0xffffffff


	//   ....[166]....
        /*0444*/ 	.word	0xffffffff


	//   ....[167]....
        /*0448*/ 	.word	0xffffffff


	//   ....[168]....
        /*044c*/ 	.word	0xffffffff


	//   ....[169]....
        /*0450*/ 	.word	0xffffffff


	//   ....[170]....
        /*0454*/ 	.word	0xffffffff


	//   ....[171]....
        /*0458*/ 	.word	0xffffffff


	//   ....[172]....
        /*045c*/ 	.word	0xffffffff


	//   ....[173]....
        /*0460*/ 	.word	0xffffffff


	//   ....[174]....
        /*0464*/ 	.word	0xffffffff


	//   ....[175]....
        /*0468*/ 	.word	0xffffffff


	//   ....[176]....
        /*046c*/ 	.word	0xffffffff


	//   ....[177]....
        /*0470*/ 	.word	0xffffffff


	//   ....[178]....
        /*0474*/ 	.word	0xffffffff


	//   ....[179]....
        /*0478*/ 	.word	0xffffffff


	//   ....[180]....
        /*047c*/ 	.word	0xffffffff


	//   ....[181]....
        /*0480*/ 	.word	0xffffffff


	//   ....[182]....
        /*0484*/ 	.word	0xffffffff


	//   ....[183]....
        /*0488*/ 	.word	0xffffffff


	//   ....[184]....
        /*048c*/ 	.word	0xffffffff


	//   ....[185]....
        /*0490*/ 	.word	0xffffffff


	//   ....[186]....
        /*0494*/ 	.word	0xffffffff


	//   ....[187]....
        /*0498*/ 	.word	0xffffffff


	//   ....[188]....
        /*049c*/ 	.word	0xffffffff


	//   ....[189]....
        /*04a0*/ 	.word	0xffffffff


	//   ....[190]....
        /*04a4*/ 	.word	0xffffffff


	//   ....[191]....
        /*04a8*/ 	.word	0xffffffff


	//   ....[192]....
        /*04ac*/ 	.word	0xffffffff


	//   ....[193]....
        /*04b0*/ 	.word	0xffffffff


	//   ....[194]....
        /*04b4*/ 	.word	0xffffffff


	//   ....[195]....
        /*04b8*/ 	.word	0xffffffff


	//   ....[196]....
        /*04bc*/ 	.word	0xffffffff


	//   ....[197]....
        /*04c0*/ 	.word	0xffffffff


	//   ....[198]....
        /*04c4*/ 	.word	0xffffffff


	//   ....[199]....
        /*04c8*/ 	.word	0xffffffff


	//   ....[200]....
        /*04cc*/ 	.word	0xffffffff


	//   ....[201]....
        /*04d0*/ 	.word	0xffffffff


	//   ....[202]....
        /*04d4*/ 	.word	0xffffffff


	//   ....[203]....
        /*04d8*/ 	.word	0xffffffff


	//   ....[204]....
        /*04dc*/ 	.word	0xffffffff


	//   ....[205]....
        /*04e0*/ 	.word	0xffffffff


	//   ....[206]....
        /*04e4*/ 	.word	0xffffffff


	//   ....[207]....
        /*04e8*/ 	.word	0xffffffff


	//   ....[208]....
        /*04ec*/ 	.word	0xffffffff


	//   ....[209]....
        /*04f0*/ 	.word	0xffffffff


	//   ....[210]....
        /*04f4*/ 	.word	0xffffffff


	//   ....[211]....
        /*04f8*/ 	.word	0xffffffff


	//   ....[212]....
        /*04fc*/ 	.word	0xffffffff


	//   ....[213]....
        /*0500*/ 	.word	0xffffffff


	//   ....[214]....
        /*0504*/ 	.word	0xffffffff


	//   ....[215]....
        /*0508*/ 	.word	0xffffffff


	//   ....[216]....
        /*050c*/ 	.word	0xffffffff


	//   ....[217]....
        /*0510*/ 	.word	0xffffffff


	//   ....[218]....
        /*0514*/ 	.word	0xffffffff


	//   ....[219]....
        /*0518*/ 	.word	0xffffffff


	//   ....[220]....
        /*051c*/ 	.word	0xffffffff


	//   ....[221]....
        /*0520*/ 	.word	0xffffffff


	//   ....[222]....
        /*0524*/ 	.word	0xffffffff


	//   ....[223]....
        /*0528*/ 	.word	0xffffffff


	//   ....[224]....
        /*052c*/ 	.word	0xffffffff


	//   ....[225]....
        /*0530*/ 	.word	0xffffffff


	//   ....[226]....
        /*0534*/ 	.word	0xffffffff


	//   ....[227]....
        /*0538*/ 	.word	0xffffffff


	//   ....[228]....
        /*053c*/ 	.word	0xffffffff


	//   ....[229]....
        /*0540*/ 	.word	0xffffffff


	//   ....[230]....
        /*0544*/ 	.word	0xffffffff


	//   ....[231]....
        /*0548*/ 	.word	0xffffffff


	//   ....[232]....
        /*054c*/ 	.word	0xffffffff


	//   ....[233]....
        /*0550*/ 	.word	0xffffffff


	//   ....[234]....
        /*0554*/ 	.word	0xffffffff


	//   ....[235]....
        /*0558*/ 	.word	0xffffffff


	//   ....[236]....
        /*055c*/ 	.word	0xffffffff


	//   ....[237]....
        /*0560*/ 	.word	0xffffffff


	//   ....[238]....
        /*0564*/ 	.word	0xffffffff


	//   ....[239]....
        /*0568*/ 	.word	0x0500000f


	//   ....[240]....
        /*056c*/ 	.word	0x0500000f


	//   ....[241]....
        /*0570*/ 	.word	0x0500000f


	//   ....[242]....
        /*0574*/ 	.word	0x0500000f


	//   ....[243]....
        /*0578*/ 	.word	0x0500000f


	//   ....[244]....
        /*057c*/ 	.word	0x0500000f


	//   ....[245]....
        /*0580*/ 	.word	0x0500000f


	//   ....[246]....
        /*0584*/ 	.word	0x0500000f


	//   ....[247]....
        /*0588*/ 	.word	0x0500000f


	//   ....[248]....
        /*058c*/ 	.word	0x0500000f


	//   ....[249]....
        /*0590*/ 	.word	0x0500000f


	//   ....[250]....
        /*0594*/ 	.word	0x0500000f


	//   ....[251]....
        /*0598*/ 	.word	0x0500000f


	//   ....[252]....
        /*059c*/ 	.word	0x0500000f


	//   ....[253]....
        /*05a0*/ 	.word	0x0500000f


	//   ....[254]....
        /*05a4*/ 	.word	0x0500000f


	//   ....[255]....
        /*05a8*/ 	.word	0x0500000f


	//   ....[0]....
        /*05ac*/ 	.word	0x0500000f


	//   ....[1]....
        /*05b0*/ 	.word	0x0500000f


	//   ....[2]....
        /*05b4*/ 	.word	0x0500000f


	//   ....[3]....
        /*05b8*/ 	.word	0x0500000f


	//   ....[4]....
        /*05bc*/ 	.word	0x0500000f


	//   ....[5]....
        /*05c0*/ 	.word	0x0500000f


	//   ....[6]....
        /*05c4*/ 	.word	0x0500000f


	//   ....[7]....
        /*05c8*/ 	.word	0x0500000f


	//   ....[8]....
        /*05cc*/ 	.word	0x0500000f


	//   ....[9]....
        /*05d0*/ 	.word	0x0500000f


	//   ....[10]....
        /*05d4*/ 	.word	0x0500000f


	//   ....[11]....
        /*05d8*/ 	.word	0x0500000f


	//   ....[12]....
        /*05dc*/ 	.word	0x0500000f


	//   ....[13]....
        /*05e0*/ 	.word	0x0500000f


	//   ....[14]....
        /*05e4*/ 	.word	0x0500000f


	//   ....[15]....
        /*05e8*/ 	.word	0x0500000f


	//   ....[16]....
        /*05ec*/ 	.word	0x0500000f


	//   ....[17]....
        /*05f0*/ 	.word	0x0500000f


	//   ....[18]....
        /*05f4*/ 	.word	0x0500000f


	//   ....[19]....
        /*05f8*/ 	.word	0x0500000f


	//   ....[20]....
        /*05fc*/ 	.word	0x0500000f


	//   ....[21]....
        /*0600*/ 	.word	0x0500000f


	//   ....[22]....
        /*0604*/ 	.word	0x0500000f


	//   ....[23]....
        /*0608*/ 	.word	0x0500000f


	//   ....[24]....
        /*060c*/ 	.word	0x0500000f


	//   ....[25]....
        /*0610*/ 	.word	0x0500000f


	//   ....[26]....
        /*0614*/ 	.word	0x0500000f


	//   ....[27]....
        /*0618*/ 	.word	0x0500000f


	//   ....[28]....
        /*061c*/ 	.word	0x0500000f


	//   ....[29]....
        /*0620*/ 	.word	0x0500000f


	//   ....[30]....
        /*0624*/ 	.word	0x0500000f


	//   ....[31]....
        /*0628*/ 	.word	0x0500000f


	//   ....[32]....
        /*062c*/ 	.word	0x0500000f


	//   ....[33]....
        /*0630*/ 	.word	0x0500000f


	//   ....[34]....
        /*0634*/ 	.word	0x0500000f


	//   ....[35]....
        /*0638*/ 	.word	0x0500000f


	//   ....[36]....
        /*063c*/ 	.word	0x0500000f


	//   ....[37]....
        /*0640*/ 	.word	0x0500000f


	//   ....[38]....
        /*0644*/ 	.word	0x0500000f


	//   ....[39]....
        /*0648*/ 	.word	0x0500000f


	//   ....[40]....
        /*064c*/ 	.word	0x0500000f


	//   ....[41]....
        /*0650*/ 	.word	0x0500000f


	//   ....[42]....
        /*0654*/ 	.word	0x0500000f


	//   ....[43]....
        /*0658*/ 	.word	0x0500000f


	//   ....[44]....
        /*065c*/ 	.word	0x0500000f


	//   ....[45]....
        /*0660*/ 	.word	0x0500000f


	//   ....[46]....
        /*0664*/ 	.word	0x0500000f


	//   ....[47]....
        /*0668*/ 	.word	0x0500000f


	//   ....[48]....
        /*066c*/ 	.word	0x0500000f


	//   ....[49]....
        /*0670*/ 	.word	0x0500000f


	//   ....[50]....
        /*0674*/ 	.word	0x0500000f


	//   ....[51]....
        /*0678*/ 	.word	0x0500000f


	//   ....[52]....
        /*067c*/ 	.word	0x0500000f


	//   ....[53]....
        /*0680*/ 	.word	0x0500000f


	//   ....[54]....
        /*0684*/ 	.word	0x0500000f


	//   ....[55]....
        /*0688*/ 	.word	0x0500000f


	//   ....[56]....
        /*068c*/ 	.word	0x0500000f


	//   ....[57]....
        /*0690*/ 	.word	0x0500000f


	//   ....[58]....
        /*0694*/ 	.word	0x0500000f


	//   ....[59]....
        /*0698*/ 	.word	0x0500000f


	//   ....[60]....
        /*069c*/ 	.word	0x0500000f


	//   ....[61]....
        /*06a0*/ 	.word	0x0500000f


	//   ....[62]....
        /*06a4*/ 	.word	0x0500000f


	//   ....[63]....
        /*06a8*/ 	.word	0x0500000f


	//   ....[64]....
        /*06ac*/ 	.word	0x0500000f


	//   ....[65]....
        /*06b0*/ 	.word	0x0500000f


	//   ....[66]....
        /*06b4*/ 	.word	0x0500000f


	//   ....[67]....
        /*06b8*/ 	.word	0x0500000f


	//   ....[68]....
        /*06bc*/ 	.word	0x0500000f


	//   ....[69]....
        /*06c0*/ 	.word	0x0500000f


	//   ....[70]....
        /*06c4*/ 	.word	0x0500000f


	//   ....[71]....
        /*06c8*/ 	.word	0x0500000f


	//   ....[72]....
        /*06cc*/ 	.word	0x0500000f


	//   ....[73]....
        /*06d0*/ 	.word	0x0500000f


	//   ....[74]....
        /*06d4*/ 	.word	0x0500000f


	//   ....[75]....
        /*06d8*/ 	.word	0x0500000f


	//   ....[76]....
        /*06dc*/ 	.word	0x0500000f


	//   ....[77]....
        /*06e0*/ 	.word	0x0500000f


	//   ....[78]....
        /*06e4*/ 	.word	0x0500000f


	//   ....[79]....
        /*06e8*/ 	.word	0x0500000f


	//   ....[80]....
        /*06ec*/ 	.word	0x0500000f


	//   ....[81]....
        /*06f0*/ 	.word	0x0500000f


	//   ....[82]....
        /*06f4*/ 	.word	0x0500000f


	//   ....[83]....
        /*06f8*/ 	.word	0x0500000f


	//   ....[84]....
        /*06fc*/ 	.word	0x0500000f


	//   ....[85]....
        /*0700*/ 	.word	0x0500000f


	//   ....[86]....
        /*0704*/ 	.word	0x0500000f


	//   ....[87]....
        /*0708*/ 	.word	0x0500000f


	//   ....[88]....
        /*070c*/ 	.word	0x0500000f


	//   ....[89]....
        /*0710*/ 	.word	0x0500000f


	//   ....[90]....
        /*0714*/ 	.word	0x0500000f


	//   ....[91]....
        /*0718*/ 	.word	0x0500000f


	//   ....[92]....
        /*071c*/ 	.word	0x0500000f


	//   ....[93]....
        /*0720*/ 	.word	0x0500000f


	//   ....[94]....
        /*0724*/ 	.word	0x0500000f


	//   ....[95]....
        /*0728*/ 	.word	0x0500000f


	//   ....[96]....
        /*072c*/ 	.word	0x0500000f


	//   ....[97]....
        /*0730*/ 	.word	0x0500000f


	//   ....[98]....
        /*0734*/ 	.word	0x0500000f


	//   ....[99]....
        /*0738*/ 	.word	0x0500000f


	//   ....[100]....
        /*073c*/ 	.word	0x0500000f


	//   ....[101]....
        /*0740*/ 	.word	0x0500000f


	//   ....[102]....
        /*0744*/ 	.word	0x0500000f


	//   ....[103]....
        /*0748*/ 	.word	0x0500000f


	//   ....[104]....
        /*074c*/ 	.word	0x0500000f


	//   ....[105]....
        /*0750*/ 	.word	0x0500000f


	//   ....[106]....
        /*0754*/ 	.word	0x0500000f


	//   ....[107]....
        /*0758*/ 	.word	0x0500000f


	//   ....[108]....
        /*075c*/ 	.word	0x0500000f


	//   ....[109]....
        /*0760*/ 	.word	0x0500000f


	//   ....[110]....
        /*0764*/ 	.word	0x0500000f


	//   ....[111]....
        /*0768*/ 	.word	0x0500000f


	//   ....[112]....
        /*076c*/ 	.word	0x0500000f


	//   ....[113]....
        /*0770*/ 	.word	0x0500000f


	//   ....[114]....
        /*0774*/ 	.word	0x0500000f


	//   ....[115]....
        /*0778*/ 	.word	0x0500000f


	//   ....[116]....
        /*077c*/ 	.word	0x0500000f


	//   ....[117]....
        /*0780*/ 	.word	0x0500000f


	//   ....[118]....
        /*0784*/ 	.word	0x0500000f


	//   ....[119]....
        /*0788*/ 	.word	0x0500000f


	//   ....[120]....
        /*078c*/ 	.word	0x0500000f


	//   ....[121]....
        /*0790*/ 	.word	0x0500000f


	//   ....[122]....
        /*0794*/ 	.word	0x0500000f


	//   ....[123]....
        /*0798*/ 	.word	0x0500000f


	//   ....[124]....
        /*079c*/ 	.word	0x0500000f


	//   ....[125]....
        /*07a0*/ 	.word	0x0500000f


	//   ....[126]....
        /*07a4*/ 	.word	0x0500000f


	//   ....[127]....
        /*07a8*/ 	.word	0x0500000f


	//   ....[128]....
        /*07ac*/ 	.word	0x0500000f


	//   ....[129]....
        /*07b0*/ 	.word	0x0500000f


	//   ....[130]....
        /*07b4*/ 	.word	0x0500000f


	//   ....[131]....
        /*07b8*/ 	.word	0x0500000f


	//   ....[132]....
        /*07bc*/ 	.word	0x0500000f


	//   ....[133]....
        /*07c0*/ 	.word	0x0500000f


	//   ....[134]....
        /*07c4*/ 	.word	0x0500000f


	//   ....[135]....
        /*07c8*/ 	.word	0x0500000f


	//   ....[136]....
        /*07cc*/ 	.word	0x0500000f


	//   ....[137]....
        /*07d0*/ 	.word	0x0500000f


	//   ....[138]....
        /*07d4*/ 	.word	0x0500000f


	//   ....[139]....
        /*07d8*/ 	.word	0x0500000f


	//   ....[140]....
        /*07dc*/ 	.word	0x0500000f


	//   ....[141]....
        /*07e0*/ 	.word	0x0500000f


	//   ....[142]....
        /*07e4*/ 	.word	0x0500000f


	//   ....[143]....
        /*07e8*/ 	.word	0x0500000f


	//   ....[144]....
        /*07ec*/ 	.word	0x0500000f


	//   ....[145]....
        /*07f0*/ 	.word	0x0500000f


	//   ....[146]....
        /*07f4*/ 	.word	0x0500000f


	//   ....[147]....
        /*07f8*/ 	.word	0x0500000f


	//   ....[148]....
        /*07fc*/ 	.word	0x0500000f


	//   ....[149]....
        /*0800*/ 	.word	0x0500000f


	//   ....[150]....
        /*0804*/ 	.word	0x0500000f


	//   ....[151]....
        /*0808*/ 	.word	0x0500000f


	//   ....[152]....
        /*080c*/ 	.word	0x0500000f


	//   ....[153]....
        /*0810*/ 	.word	0x0500000f


	//   ....[154]....
        /*0814*/ 	.word	0x0500000f


	//   ....[155]....
        /*0818*/ 	.word	0x0500000f


	//   ....[156]....
        /*081c*/ 	.word	0x0500000f


	//   ....[157]....
        /*0820*/ 	.word	0x0500000f


	//   ....[158]....
        /*0824*/ 	.word	0x0500000f


	//   ....[159]....
        /*0828*/ 	.word	0x0500000f


	//   ....[160]....
        /*082c*/ 	.word	0x0500000f


	//----- nvinfo : EIATTR_COOP_GROUP_INSTR_OFFSETS
	.align		4
.L_993:
        /*0830*/ 	.byte	0x04, 0x28
        /*0832*/ 	.short	(.L_995 - .L_994)


	//   ....[0]....
.L_994:
        /*0834*/ 	.word	0x00000070


	//   ....[1]....
        /*0838*/ 	.word	0x00000140


	//   ....[2]....
        /*083c*/ 	.word	0x00000190


	//   ....[3]....
        /*0840*/ 	.word	0x000003c0


	//   ....[4]....
        /*0844*/ 	.word	0x00000520


	//   ....[5]....
        /*0848*/ 	.word	0x00000640


	//   ....[6]....
        /*084c*/ 	.word	0x000007a0


	//   ....[7]....
        /*0850*/ 	.word	0x00003760


	//   ....[8]....
        /*0854*/ 	.word	0x00003770


	//   ....[9]....
        /*0858*/ 	.word	0x00003e20


	//   ....[10]....
        /*085c*/ 	.word	0x00003e30


	//   ....[11]....
        /*0860*/ 	.word	0x000044e0


	//   ....[12]....
        /*0864*/ 	.word	0x000044f0


	//   ....[13]....
        /*0868*/ 	.word	0x00004b90


	//   ....[14]....
        /*086c*/ 	.word	0x00004ba0


	//   ....[15]....
        /*0870*/ 	.word	0x00005bc0


	//   ....[16]....
        /*0874*/ 	.word	0x00005bd0


	//   ....[17]....
        /*0878*/ 	.word	0x00006360


	//   ....[18]....
        /*087c*/ 	.word	0x00006370


	//   ....[19]....
        /*0880*/ 	.word	0x00006b10


	//   ....[20]....
        /*0884*/ 	.word	0x00006b20


	//   ....[21]....
        /*0888*/ 	.word	0x000072c0


	//   ....[22]....
        /*088c*/ 	.word	0x000072d0


	//   ....[23]....
        /*0890*/ 	.word	0x00007c60


	//   ....[24]....
        /*0894*/ 	.word	0x00007c70


	//   ....[25]....
        /*0898*/ 	.word	0x00007d80


	//   ....[26]....
        /*089c*/ 	.word	0x00007d90


	//   ....[27]....
        /*08a0*/ 	.word	0x00007eb0


	//   ....[28]....
        /*08a4*/ 	.word	0x00007ec0


	//   ....[29]....
        /*08a8*/ 	.word	0x00007fe0


	//   ....[30]....
        /*08ac*/ 	.word	0x00007ff0


	//   ....[31]....
        /*08b0*/ 	.word	0x00008370


	//   ....[32]....
        /*08b4*/ 	.word	0x00008390


	//   ....[33]....
        /*08b8*/ 	.word	0x00008470


	//   ....[34]....
        /*08bc*/ 	.word	0x00008490


	//   ....[35]....
        /*08c0*/ 	.word	0x00008570


	//   ....[36]....
        /*08c4*/ 	.word	0x00008590


	//   ....[37]....
        /*08c8*/ 	.word	0x00008670


	//   ....[38]....
        /*08cc*/ 	.word	0x00008690


	//   ....[39]....
        /*08d0*/ 	.word	0x00009210


	//   ....[40]....
        /*08d4*/ 	.word	0x00009930


	//   ....[41]....
        /*08d8*/ 	.word	0x00009940


	//   ....[42]....
        /*08dc*/ 	.word	0x00009950


	//   ....[43]....
        /*08e0*/ 	.word	0x00009960


	//   ....[44]....
        /*08e4*/ 	.word	0x00009ca0


	//   ....[45]....
        /*08e8*/ 	.word	0x00009cb0


	//   ....[46]....
        /*08ec*/ 	.word	0x00009cc0


	//   ....[47]....
        /*08f0*/ 	.word	0x00009cd0


	//   ....[48]....
        /*08f4*/ 	.word	0x00009fd0


	//   ....[49]....
        /*08f8*/ 	.word	0x00009fe0


	//   ....[50]....
        /*08fc*/ 	.word	0x00009ff0


	//   ....[51]....
        /*0900*/ 	.word	0x0000a000


	//   ....[52]....
        /*0904*/ 	.word	0x0000a300


	//   ....[53]....
        /*0908*/ 	.word	0x0000a310


	//   ....[54]....
        /*090c*/ 	.word	0x0000a320


	//   ....[55]....
        /*0910*/ 	.word	0x0000a330


	//   ....[56]....
        /*0914*/ 	.word	0x0000c030


	//   ....[57]....
        /*0918*/ 	.word	0x0000c050


	//   ....[58]....
        /*091c*/ 	.word	0x0000c060


	//   ....[59]....
        /*0920*/ 	.word	0x0000c070


	//   ....[60]....
        /*0924*/ 	.word	0x0000c180


	//   ....[61]....
        /*0928*/ 	.word	0x0000c1d0


	//   ....[62]....
        /*092c*/ 	.word	0x0000c200


	//   ....[63]....
        /*0930*/ 	.word	0x0000c250


	//   ....[64]....
        /*0934*/ 	.word	0x0000c560


	//   ....[65]....
        /*0938*/ 	.word	0x0000c580


	//   ....[66]....
        /*093c*/ 	.word	0x0000c5a0


	//   ....[67]....
        /*0940*/ 	.word	0x0000c5b0


	//   ....[68]....
        /*0944*/ 	.word	0x0000c680


	//   ....[69]....
        /*0948*/ 	.word	0x0000c6a0


	//   ....[70]....
        /*094c*/ 	.word	0x0000c6b0


	//   ....[71]....
        /*0950*/ 	.word	0x0000c750


	//   ....[72]....
        /*0954*/ 	.word	0x0000efe0


	//   ....[73]....
        /*0958*/ 	.word	0x0000f610


	//   ....[74]....
        /*095c*/ 	.word	0x00010650


	//   ....[75]....
        /*0960*/ 	.word	0x00010730


	//   ....[76]....
        /*0964*/ 	.word	0x00011070


	//   ....[77]....
        /*0968*/ 	.word	0x000110c0


	//   ....[78]....
        /*096c*/ 	.word	0x00012e20


	//   ....[79]....
        /*0970*/ 	.word	0x000135e0


	//   ....[80]....
        /*0974*/ 	.word	0x00014260


	//   ....[81]....
        /*0978*/ 	.word	0x000143c0


	//   ....[82]....
        /*097c*/ 	.word	0x00014af0


	//   ....[83]....
        /*0980*/ 	.word	0x00014b50


	//   ....[84]....
        /*0984*/ 	.word	0x000175a0


	//   ....[85]....
        /*0988*/ 	.word	0x000175d0


	//   ....[86]....
        /*098c*/ 	.word	0x000175f0


	//   ....[87]....
        /*0990*/ 	.word	0x00017610


	//   ....[88]....
        /*0994*/ 	.word	0x000198e0


	//   ....[89]....
        /*0998*/ 	.word	0x00019fe0


	//   ....[90]....
        /*099c*/ 	.word	0x0001ac60


	//   ....[91]....
        /*09a0*/ 	.word	0x0001adc0


	//   ....[92]....
        /*09a4*/ 	.word	0x0001b4a0


	//   ....[93]....
        /*09a8*/ 	.word	0x0001b530


	//   ....[94]....
        /*09ac*/ 	.word	0x0001c740


	//   ....[95]....
        /*09b0*/ 	.word	0x0001ca70


	//   ....[96]....
        /*09b4*/ 	.word	0x0001ca80


	//   ....[97]....
        /*09b8*/ 	.word	0x0001cac0


	//   ....[98]....
        /*09bc*/ 	.word	0x0001dbf0


	//   ....[99]....
        /*09c0*/ 	.word	0x0001dc10


	//   ....[100]....
        /*09c4*/ 	.word	0x0001dc20


	//   ....[101]....
        /*09c8*/ 	.word	0x0001dc30


	//   ....[102]....
        /*09cc*/ 	.word	0x0001e300


	//   ....[103]....
        /*09d0*/ 	.word	0x0001e310


	//   ....[104]....
        /*09d4*/ 	.word	0x0001e410


	//   ....[105]....
        /*09d8*/ 	.word	0x0001e420


	//   ....[106]....
        /*09dc*/ 	.word	0x0001e530


	//   ....[107]....
        /*09e0*/ 	.word	0x0001e540


	//   ....[108]....
        /*09e4*/ 	.word	0x0001e650


	//   ....[109]....
        /*09e8*/ 	.word	0x0001e660


	//   ....[110]....
        /*09ec*/ 	.word	0x0001eb20


	//   ....[111]....
        /*09f0*/ 	.word	0x0001eb30


	//   ....[112]....
        /*09f4*/ 	.word	0x0001f040


	//   ....[113]....
        /*09f8*/ 	.word	0x0001f050


	//   ....[114]....
        /*09fc*/ 	.word	0x0001fd00


	//   ....[115]....
        /*0a00*/ 	.word	0x0001fd10


	//   ....[116]....
        /*0a04*/ 	.word	0x0001fe20


	//   ....[117]....
        /*0a08*/ 	.word	0x0001fe30


	//   ....[118]....
        /*0a0c*/ 	.word	0x0001ff40


	//   ....[119]....
        /*0a10*/ 	.word	0x0001ff50


	//   ....[120]....
        /*0a14*/ 	.word	0x00020060


	//   ....[121]....
        /*0a18*/ 	.word	0x00020070


	//   ....[122]....
        /*0a1c*/ 	.word	0x000201e0


	//   ....[123]....
        /*0a20*/ 	.word	0x000203d0


	//   ....[124]....
        /*0a24*/ 	.word	0x00020400


	//   ....[125]....
        /*0a28*/ 	.word	0x00020430


	//   ....[126]....
        /*0a2c*/ 	.word	0x00020460


	//   ....[127]....
        /*0a30*/ 	.word	0x00020490


	//   ....[128]....
        /*0a34*/ 	.word	0x000204c0


	//   ....[129]....
        /*0a38*/ 	.word	0x00020650


	//   ....[130]....
        /*0a3c*/ 	.word	0x00020680


	//   ....[131]....
        /*0a40*/ 	.word	0x000206b0


	//   ....[132]....
        /*0a44*/ 	.word	0x000206e0


	//   ....[133]....
        /*0a48*/ 	.word	0x00020710


	//   ....[134]....
        /*0a4c*/ 	.word	0x00020740


	//   ....[135]....
        /*0a50*/ 	.word	0x000207d0


	//   ....[136]....
        /*0a54*/ 	.word	0x00020800


	//   ....[137]....
        /*0a58*/ 	.word	0x00020810


	//   ....[138]....
        /*0a5c*/ 	.word	0x00020850


	//   ....[139]....
        /*0a60*/ 	.word	0x00021fc0


	//   ....[140]....
        /*0a64*/ 	.word	0x00024190


	//   ....[141]....
        /*0a68*/ 	.word	0x000241b0


	//   ....[142]....
        /*0a6c*/ 	.word	0x00024250


	//   ....[143]....
        /*0a70*/ 	.word	0x00024270


	//   ....[144]....
        /*0a74*/ 	.word	0x00024300


	//   ....[145]....
        /*0a78*/ 	.word	0x00024320


	//   ....[146]....
        /*0a7c*/ 	.word	0x000243b0


	//   ....[147]....
        /*0a80*/ 	.word	0x000243d0


	//   ....[148]....
        /*0a84*/ 	.word	0x00024460


	//   ....[149]....
        /*0a88*/ 	.word	0x00024480


	//   ....[150]....
        /*0a8c*/ 	.word	0x00024510


	//   ....[151]....
        /*0a90*/ 	.word	0x00024530


	//   ....[152]....
        /*0a94*/ 	.word	0x000245c0


	//   ....[153]....
        /*0a98*/ 	.word	0x000245e0


	//   ....[154]....
        /*0a9c*/ 	.word	0x000245f0


	//   ....[155]....
        /*0aa0*/ 	.word	0x00024670


	//   ....[156]....
        /*0aa4*/ 	.word	0x00024dd0


	//   ....[157]....
        /*0aa8*/ 	.word	0x00024e00


	//   ....[158]....
        /*0aac*/ 	.word	0x00024e60


	//   ....[159]....
        /*0ab0*/ 	.word	0x00024eb0


	//   ....[160]....
        /*0ab4*/ 	.word	0x00024ef0


	//   ....[161]....
        /*0ab8*/ 	.word	0x00024f50


	//   ....[162]....
        /*0abc*/ 	.word	0x00024fa0


	//   ....[163]....
        /*0ac0*/ 	.word	0x00024ff0


	//   ....[164]....
        /*0ac4*/ 	.word	0x00025040


	//   ....[165]....
        /*0ac8*/ 	.word	0x00025090


	//   ....[166]....
        /*0acc*/ 	.word	0x000250d0


	//   ....[167]....
        /*0ad0*/ 	.word	0x00025130


	//   ....[168]....
        /*0ad4*/ 	.word	0x00025180


	//   ....[169]....
        /*0ad8*/ 	.word	0x000251c0


	//   ....[170]....
        /*0adc*/ 	.word	0x000251e0


	//   ....[171]....
        /*0ae0*/ 	.word	0x00025220


	//   ....[172]....
        /*0ae4*/ 	.word	0x00025960


	//   ....[173]....
        /*0ae8*/ 	.word	0x00025990


	//   ....[174]....
        /*0aec*/ 	.word	0x000259f0


	//   ....[175]....
        /*0af0*/ 	.word	0x00025a00


	//   ....[176]....
        /*0af4*/ 	.word	0x00025a50


	//   ....[177]....
        /*0af8*/ 	.word	0x00025a60


	//   ....[178]....
        /*0afc*/ 	.word	0x00025ab0


	//   ....[179]....
        /*0b00*/ 	.word	0x00025ac0


	//   ....[180]....
        /*0b04*/ 	.word	0x00025b10


	//   ....[181]....
        /*0b08*/ 	.word	0x00025b20


	//   ....[182]....
        /*0b0c*/ 	.word	0x00025b70


	//   ....[183]....
        /*0b10*/ 	.word	0x00025b80


	//   ....[184]....
        /*0b14*/ 	.word	0x00025bd0


	//   ....[185]....
        /*0b18*/ 	.word	0x00025be0


	//   ....[186]....
        /*0b1c*/ 	.word	0x00025bf0


	//   ....[187]....
        /*0b20*/ 	.word	0x00025c40


	//   ....[188]....
        /*0b24*/ 	.word	0x00025ea0


	//   ....[189]....
        /*0b28*/ 	.word	0x00025ec0


	//   ....[190]....
        /*0b2c*/ 	.word	0x00025ed0


	//   ....[191]....
        /*0b30*/ 	.word	0x00025f40


	//   ....[192]....
        /*0b34*/ 	.word	0x00025f50


	//   ....[193]....
        /*0b38*/ 	.word	0x00025fc0


	//   ....[194]....
        /*0b3c*/ 	.word	0x00025fd0


	//   ....[195]....
        /*0b40*/ 	.word	0x00026040


	//   ....[196]....
        /*0b44*/ 	.word	0x00026050


	//   ....[197]....
        /*0b48*/ 	.word	0x000260c0


	//   ....[198]....
        /*0b4c*/ 	.word	0x000260d0


	//   ....[199]....
        /*0b50*/ 	.word	0x00026140


	//   ....[200]....
        /*0b54*/ 	.word	0x00026150


	//   ....[201]....
        /*0b58*/ 	.word	0x000261c0


	//   ....[202]....
        /*0b5c*/ 	.word	0x000261d0


	//   ....[203]....
        /*0b60*/ 	.word	0x000261e0


	//   ....[204]....
        /*0b64*/ 	.word	0x00026770


	//   ....[205]....
        /*0b68*/ 	.word	0x000267b0


	//   ....[206]....
        /*0b6c*/ 	.word	0x000267f0


	//   ....[207]....
        /*0b70*/ 	.word	0x00026810


	//   ....[208]....
        /*0b74*/ 	.word	0x00026820


	//   ....[209]....
        /*0b78*/ 	.word	0x00026840


	//   ....[210]....
        /*0b7c*/ 	.word	0x000268b0


	//   ....[211]....
        /*0b80*/ 	.word	0x000268d0


	//   ....[212]....
        /*0b84*/ 	.word	0x00026930


	//   ....[213]....
        /*0b88*/ 	.word	0x00026950


	//   ....[214]....
        /*0b8c*/ 	.word	0x000269b0


	//   ....[215]....
        /*0b90*/ 	.word	0x000269d0


	//   ....[216]....
        /*0b94*/ 	.word	0x00026a30


	//   ....[217]....
        /*0b98*/ 	.word	0x00026a50


	//   ....[218]....
        /*0b9c*/ 	.word	0x00026aa0


	//   ....[219]....
        /*0ba0*/ 	.word	0x00026ac0


	//   ....[220]....
        /*0ba4*/ 	.word	0x00026ef0


	//   ....[221]....
        /*0ba8*/ 	.word	0x00026f20


	//   ....[222]....
        /*0bac*/ 	.word	0x00026f90


	//   ....[223]....
        /*0bb0*/ 	.word	0x00026fc0


	//   ....[224]....
        /*0bb4*/ 	.word	0x00026ff0


	//   ....[225]....
        /*0bb8*/ 	.word	0x00027020


	//   ....[226]....
        /*0bbc*/ 	.word	0x00027050


	//   ....[227]....
        /*0bc0*/ 	.word	0x00027080


	//   ....[228]....
        /*0bc4*/ 	.word	0x00027220


	//   ....[229]....
        /*0bc8*/ 	.word	0x00027250


	//   ....[230]....
        /*0bcc*/ 	.word	0x00027280


	//   ....[231]....
        /*0bd0*/ 	.word	0x000272b0


	//   ....[232]....
        /*0bd4*/ 	.word	0x000272e0


	//   ....[233]....
        /*0bd8*/ 	.word	0x00027310


	//   ....[234]....
        /*0bdc*/ 	.word	0x000273d0


	//   ....[235]....
        /*0be0*/ 	.word	0x000273f0


	//   ....[236]....
        /*0be4*/ 	.word	0x00027410


	//   ....[237]....
        /*0be8*/ 	.word	0x00027470


	//   ....[238]....
        /*0bec*/ 	.word	0x00027e90


	//   ....[239]....
        /*0bf0*/ 	.word	0x000281b0


	//   ....[240]....
        /*0bf4*/ 	.word	0x00028240


	//   ....[241]....
        /*0bf8*/ 	.word	0x000282e0


	//   ....[242]....
        /*0bfc*/ 	.word	0x00028370


	//   ....[243]....
        /*0c00*/ 	.word	0x00028410


	//   ....[244]....
        /*0c04*/ 	.word	0x000284a0


	//   ....[245]....
        /*0c08*/ 	.word	0x00028540


	//   ....[246]....
        /*0c0c*/ 	.word	0x000285d0


	//   ....[247]....
        /*0c10*/ 	.word	0x000286c0


	//   ....[248]....
        /*0c14*/ 	.word	0x00028750


	//   ....[249]....
        /*0c18*/ 	.word	0x000287f0


	//   ....[250]....
        /*0c1c*/ 	.word	0x00028880


	//   ....[251]....
        /*0c20*/ 	.word	0x00028920


	//   ....[252]....
        /*0c24*/ 	.word	0x000289b0


	//   ....[253]....
        /*0c28*/ 	.word	0x00028a50


	//   ....[254]....
        /*0c2c*/ 	.word	0x00028ae0


	//   ....[255]....
        /*0c30*/ 	.word	0x00028bd0


	//   ....[0]....
        /*0c34*/ 	.word	0x00028c60


	//   ....[1]....
        /*0c38*/ 	.word	0x00028cf0


	//   ....[2]....
        /*0c3c*/ 	.word	0x00028d80


	//   ....[3]....
        /*0c40*/ 	.word	0x00028e10


	//   ....[4]....
        /*0c44*/ 	.word	0x00028ea0


	//   ....[5]....
        /*0c48*/ 	.word	0x00028f30


	//   ....[6]....
        /*0c4c*/ 	.word	0x00028fc0


	//   ....[7]....
        /*0c50*/ 	.word	0x000290a0


	//   ....[8]....
        /*0c54*/ 	.word	0x00029150


	//   ....[9]....
        /*0c58*/ 	.word	0x000291e0


	//   ....[10]....
        /*0c5c*/ 	.word	0x00029230


	//   ....[11]....
        /*0c60*/ 	.word	0x00029280


	//   ....[12]....
        /*0c64*/ 	.word	0x00029310


	//   ....[13]....
        /*0c68*/ 	.word	0x000293a0


	//   ....[14]....
        /*0c6c*/ 	.word	0x000293f0


	//   ....[15]....
        /*0c70*/ 	.word	0x00029440


	//   ....[16]....
        /*0c74*/ 	.word	0x000294d0


	//   ....[17]....
        /*0c78*/ 	.word	0x00029560


	//   ....[18]....
        /*0c7c*/ 	.word	0x000295b0


	//   ....[19]....
        /*0c80*/ 	.word	0x00029600


	//   ....[20]....
        /*0c84*/ 	.word	0x00029690


	//   ....[21]....
        /*0c88*/ 	.word	0x00029720


	//   ....[22]....
        /*0c8c*/ 	.word	0x00029770


	//   ....[23]....
        /*0c90*/ 	.word	0x000297c0


	//   ....[24]....
        /*0c94*/ 	.word	0x000298b0


	//   ....[25]....
        /*0c98*/ 	.word	0x00029960


	//   ....[26]....
        /*0c9c*/ 	.word	0x000299e0


	//   ....[27]....
        /*0ca0*/ 	.word	0x00029a70


	//   ....[28]....
        /*0ca4*/ 	.word	0x00029bf0


	//   ....[29]....
        /*0ca8*/ 	.word	0x00029d10


	//   ....[30]....
        /*0cac*/ 	.word	0x00029d70


	//   ....[31]....
        /*0cb0*/ 	.word	0x00029dc0


	//   ....[32]....
        /*0cb4*/ 	.word	0x00029e50


	//   ....[33]....
        /*0cb8*/ 	.word	0x00029ef0


	//   ....[34]....
        /*0cbc*/ 	.word	0x00029f70


	//   ....[35]....
        /*0cc0*/ 	.word	0x00029fe0


	//   ....[36]....
        /*0cc4*/ 	.word	0x0002a170


	//   ....[37]....
        /*0cc8*/ 	.word	0x0002a260


	//   ....[38]....
        /*0ccc*/ 	.word	0x0002a2b0


	//   ....[39]....
        /*0cd0*/ 	.word	0x0002a300


	//   ....[40]....
        /*0cd4*/ 	.word	0x0002a680


	//   ....[41]....
        /*0cd8*/ 	.word	0x0002a6d0


	//   ....[42]....
        /*0cdc*/ 	.word	0x0002a760


	//   ....[43]....
        /*0ce0*/ 	.word	0x0002a7f0


	//   ....[44]....
        /*0ce4*/ 	.word	0x0002a880


	//   ....[45]....
        /*0ce8*/ 	.word	0x0002a910


	//   ....[46]....
        /*0cec*/ 	.word	0x0002a9a0


	//   ....[47]....
        /*0cf0*/ 	.word	0x0002aa30


	//   ....[48]....
        /*0cf4*/ 	.word	0x0002aab0


	//   ....[49]....
        /*0cf8*/ 	.word	0x0002ab00


	//   ....[50]....
        /*0cfc*/ 	.word	0x0002ab90


	//   ....[51]....
        /*0d00*/ 	.word	0x0002ac20


	//   ....[52]....
        /*0d04*/ 	.word	0x0002aca0


	//   ....[53]....
        /*0d08*/ 	.word	0x0002acf0


	//   ....[54]....
        /*0d0c*/ 	.word	0x0002ad80


	//   ....[55]....
        /*0d10*/ 	.word	0x0002ae10


	//   ....[56]....
        /*0d14*/ 	.word	0x0002aea0


	//   ....[57]....
        /*0d18*/ 	.word	0x0002af30


	//   ....[58]....
        /*0d1c*/ 	.word	0x0002afc0


	//   ....[59]....
        /*0d20*/ 	.word	0x0002b050


	//   ....[60]....
        /*0d24*/ 	.word	0x0002b110


	//   ....[61]....
        /*0d28*/ 	.word	0x0002b3f0


	//   ....[62]....
        /*0d2c*/ 	.word	0x0002b4e0


	//   ....[63]....
        /*0d30*/ 	.word	0x0002b580


	//   ....[64]....
        /*0d34*/ 	.word	0x0002b5e0


	//   ....[65]....
        /*0d38*/ 	.word	0x0002b6e0


	//   ....[66]....
        /*0d3c*/ 	.word	0x0002b750


	//   ....[67]....
        /*0d40*/ 	.word	0x0002b850


	//   ....[68]....
        /*0d44*/ 	.word	0x0002b8c0


	//   ....[69]....
        /*0d48*/ 	.word	0x0002b9c0


	//   ....[70]....
        /*0d4c*/ 	.word	0x0002ba30


	//   ....[71]....
        /*0d50*/ 	.word	0x0002bb30


	//   ....[72]....
        /*0d54*/ 	.word	0x0002bba0


	//   ....[73]....
        /*0d58*/ 	.word	0x0002bca0


	//   ....[74]....
        /*0d5c*/ 	.word	0x0002bd10


	//   ....[75]....
        /*0d60*/ 	.word	0x0002be10


	//   ....[76]....
        /*0d64*/ 	.word	0x0002be80


	//   ....[77]....
        /*0d68*/ 	.word	0x0002bf60


	//   ....[78]....
        /*0d6c*/ 	.word	0x0002c050


	//   ....[79]....
        /*0d70*/ 	.word	0x0002c0c0


	//   ....[80]....
        /*0d74*/ 	.word	0x0002c140


	//   ....[81]....
        /*0d78*/ 	.word	0x0002c200


	//   ....[82]....
        /*0d7c*/ 	.word	0x0002c280


	//   ....[83]....
        /*0d80*/ 	.word	0x0002c350


	//   ....[84]....
        /*0d84*/ 	.word	0x0002c3d0


	//   ....[85]....
        /*0d88*/ 	.word	0x0002c4a0


	//   ....[86]....
        /*0d8c*/ 	.word	0x0002c520


	//   ....[87]....
        /*0d90*/ 	.word	0x0002c5f0


	//   ....[88]....
        /*0d94*/ 	.word	0x0002c670


	//   ....[89]....
        /*0d98*/ 	.word	0x0002c740


	//   ....[90]....
        /*0d9c*/ 	.word	0x0002c7c0


	//   ....[91]....
        /*0da0*/ 	.word	0x0002c880


	//   ....[92]....
        /*0da4*/ 	.word	0x0002c900


	//   ....[93]....
        /*0da8*/ 	.word	0x0002c9b0


	//   ....[94]....
        /*0dac*/ 	.word	0x0002cae0


	//   ....[95]....
        /*0db0*/ 	.word	0x0002cb90


	//   ....[96]....
        /*0db4*/ 	.word	0x0002cbf0


	//   ....[97]....
        /*0db8*/ 	.word	0x0002ccb0


	//   ....[98]....
        /*0dbc*/ 	.word	0x0002cd10


	//   ....[99]....
        /*0dc0*/ 	.word	0x0002cdd0


	//   ....[100]....
        /*0dc4*/ 	.word	0x0002ce30


	//   ....[101]....
        /*0dc8*/ 	.word	0x0002cef0


	//   ....[102]....
        /*0dcc*/ 	.word	0x0002cf50


	//   ....[103]....
        /*0dd0*/ 	.word	0x0002d010


	//   ....[104]....
        /*0dd4*/ 	.word	0x0002d070


	//   ....[105]....
        /*0dd8*/ 	.word	0x0002d130


	//   ....[106]....
        /*0ddc*/ 	.word	0x0002d190


	//   ....[107]....
        /*0de0*/ 	.word	0x0002d250


	//   ....[108]....
        /*0de4*/ 	.word	0x0002d2b0


	//   ....[109]....
        /*0de8*/ 	.word	0x0002d370


	//   ....[110]....
        /*0dec*/ 	.word	0x0002d460


	//   ....[111]....
        /*0df0*/ 	.word	0x0002d500


	//   ....[112]....
        /*0df4*/ 	.word	0x0002d560


	//   ....[113]....
        /*0df8*/ 	.word	0x0002d640


	//   ....[114]....
        /*0dfc*/ 	.word	0x0002d6a0


	//   ....[115]....
        /*0e00*/ 	.word	0x0002d780


	//   ....[116]....
        /*0e04*/ 	.word	0x0002d7e0


	//   ....[117]....
        /*0e08*/ 	.word	0x0002d8c0


	//   ....[118]....
        /*0e0c*/ 	.word	0x0002d920


	//   ....[119]....
        /*0e10*/ 	.word	0x0002da00


	//   ....[120]....
        /*0e14*/ 	.word	0x0002da60


	//   ....[121]....
        /*0e18*/ 	.word	0x0002db40


	//   ....[122]....
        /*0e1c*/ 	.word	0x0002dba0


	//   ....[123]....
        /*0e20*/ 	.word	0x0002dc80


	//   ....[124]....
        /*0e24*/ 	.word	0x0002dce0


	//   ....[125]....
        /*0e28*/ 	.word	0x0002ddb0


	//   ....[126]....
        /*0e2c*/ 	.word	0x0002ded0


	//   ....[127]....
        /*0e30*/ 	.word	0x0002df80


	//   ....[128]....
        /*0e34*/ 	.word	0x0002e030


	//   ....[129]....
        /*0e38*/ 	.word	0x0002e100


	//   ....[130]....
        /*0e3c*/ 	.word	0x0002e160


	//   ....[131]....
        /*0e40*/ 	.word	0x0002e240


	//   ....[132]....
        /*0e44*/ 	.word	0x0002e2a0


	//   ....[133]....
        /*0e48*/ 	.word	0x0002e370


	//   ....[134]....
        /*0e4c*/ 	.word	0x0002e3d0


	//   ....[135]....
        /*0e50*/ 	.word	0x0002e4a0


	//   ....[136]....
        /*0e54*/ 	.word	0x0002e500


	//   ....[137]....
        /*0e58*/ 	.word	0x0002e5e0


	//   ....[138]....
        /*0e5c*/ 	.word	0x0002e640


	//   ....[139]....
        /*0e60*/ 	.word	0x0002e710


	//   ....[140]....
        /*0e64*/ 	.word	0x0002e770


	//   ....[141]....
        /*0e68*/ 	.word	0x0002e830


	//   ....[142]....
        /*0e6c*/ 	.word	0x0002e8c0


	//   ....[143]....
        /*0e70*/ 	.word	0x0002e960


	//   ....[144]....
        /*0e74*/ 	.word	0x0002eae0


	//   ....[145]....
        /*0e78*/ 	.word	0x0002eb50


	//   ....[146]....
        /*0e7c*/ 	.word	0x0002ebc0


	//   ....[147]....
        /*0e80*/ 	.word	0x0002ec30


	//   ....[148]....
        /*0e84*/ 	.word	0x0002eca0


	//   ....[149]....
        /*0e88*/ 	.word	0x0002ed20


	//   ....[150]....
        /*0e8c*/ 	.word	0x0002eda0


	//   ....[151]....
        /*0e90*/ 	.word	0x0002ee30


	//   ....[152]....
        /*0e94*/ 	.word	0x0002eea0


	//   ....[153]....
        /*0e98*/ 	.word	0x0002ef10


	//   ....[154]....
        /*0e9c*/ 	.word	0x0002ef80


	//   ....[155]....
        /*0ea0*/ 	.word	0x0002f000


	//   ....[156]....
        /*0ea4*/ 	.word	0x0002f070


	//   ....[157]....
        /*0ea8*/ 	.word	0x0002f100


	//   ....[158]....
        /*0eac*/ 	.word	0x0002f160


	//   ....[159]....
        /*0eb0*/ 	.word	0x0002f1f0


	//   ....[160]....
        /*0eb4*/ 	.word	0x0002f320


	//----- nvinfo : EIATTR_REG_RECONFIG
	.align		4
.L_995:
        /*0eb8*/ 	.byte	0x01, 0x54
	.zero		2


	//----- nvinfo : EIATTR_SYSCALL_OFFSETS
	.align		4
        /*0ebc*/ 	.byte	0x04, 0x46
        /*0ebe*/ 	.short	(.L_997 - .L_996)


	//   ....[0]....
.L_996:
        /*0ec0*/ 	.word	0x00002050


	//   ....[1]....
        /*0ec4*/ 	.word	0x000021a0


	//   ....[2]....
        /*0ec8*/ 	.word	0x000093b0


	//   ....[3]....
        /*0ecc*/ 	.word	0x000096d0


	//   ....[4]....
        /*0ed0*/ 	.word	0x00023890


	//   ....[5]....
        /*0ed4*/ 	.word	0x000239e0


	//   ....[6]....
        /*0ed8*/ 	.word	0x00023ad0


	//   ....[7]....
        /*0edc*/ 	.word	0x00024a50


	//----- nvinfo : EIATTR_MBARRIER_INSTR_OFFSETS
	.align		4
.L_997:
        /*0ee0*/ 	.byte	0x04, 0x39
        /*0ee2*/ 	.short	(.L_999 - .L_998)


	//   ....[0]....
.L_998:
        /*0ee4*/ 	.word	0x00000270
        /*0ee8*/ 	.word	0x000000ff
        /*0eec*/ 	.word	0x00028800
        /*0ef0*/ 	.short	0x0100
        /*0ef2*/ 	.byte	0x08
	.zero		1


	//   ....[1]....
        /*0ef4*/ 	.word	0x00000280
        /*0ef8*/ 	.word	0x000000ff
        /*0efc*/ 	.word	0x00028820
        /*0f00*/ 	.short	0x0100
        /*0f02*/ 	.byte	0x08
	.zero		1


	//   ....[2]....
        /*0f04*/ 	.word	0x00000370
        /*0f08*/ 	.word	0x000000ff
        /*0f0c*/ 	.word	0x00028830
        /*0f10*/ 	.short	0x0100
        /*0f12*/ 	.byte	0x08
	.zero		1


	//   ....[3]....
        /*0f14*/ 	.word	0x00000380
        /*0f18*/ 	.word	0x000000ff
        /*0f1c*/ 	.word	0x00028840
        /*0f20*/ 	.short	0x0100
        /*0f22*/ 	.byte	0x08
	.zero		1


	//   ....[4]....
        /*0f24*/ 	.word	0x00000390
        /*0f28*/ 	.word	0x000000ff
        /*0f2c*/ 	.word	0x00028838
        /*0f30*/ 	.short	0x0100
        /*0f32*/ 	.byte	0x08
	.zero		1


	//   ....[5]....
        /*0f34*/ 	.word	0x000003a0
        /*0f38*/ 	.word	0x000000ff
        /*0f3c*/ 	.word	0x00028848
        /*0f40*/ 	.short	0x0100
        /*0f42*/ 	.byte	0x08
	.zero		1


	//   ....[6]....
        /*0f44*/ 	.word	0x000004d0
        /*0f48*/ 	.word	0x000000ff
        /*0f4c*/ 	.word	0x00028850
        /*0f50*/ 	.short	0x0100
        /*0f52*/ 	.byte	0x08
	.zero		1


	//   ....[7]....
        /*0f54*/ 	.word	0x000004e0
        /*0f58*/ 	.word	0x000000ff
        /*0f5c*/ 	.word	0x00028860
        /*0f60*/ 	.short	0x0100
        /*0f62*/ 	.byte	0x08
	.zero		1


	//   ....[8]....
        /*0f64*/ 	.word	0x000004f0
        /*0f68*/ 	.word	0x000000ff
        /*0f6c*/ 	.word	0x00028858
        /*0f70*/ 	.short	0x0100
        /*0f72*/ 	.byte	0x08
	.zero		1


	//   ....[9]....
        /*0f74*/ 	.word	0x00000500
        /*0f78*/ 	.word	0x000000ff
        /*0f7c*/ 	.word	0x00028868
        /*0f80*/ 	.short	0x0100
        /*0f82*/ 	.byte	0x08
	.zero		1


	//   ....[10]....
        /*0f84*/ 	.word	0x000005f0
        /*0f88*/ 	.word	0x000000ff
        /*0f8c*/ 	.word	0x00028870
        /*0f90*/ 	.short	0x0100
        /*0f92*/ 	.byte	0x06
	.zero		1


	//   ....[11]....
        /*0f94*/ 	.word	0x00000600
        /*0f98*/ 	.word	0x000000ff
        /*0f9c*/ 	.word	0x00028880
        /*0fa0*/ 	.short	0x0100
        /*0fa2*/ 	.byte	0x06
	.zero		1


	//   ....[12]....
        /*0fa4*/ 	.word	0x00000610
        /*0fa8*/ 	.word	0x000000ff
        /*0fac*/ 	.word	0x00028878
        /*0fb0*/ 	.short	0x0100
        /*0fb2*/ 	.byte	0x06
	.zero		1


	//   ....[13]....
        /*0fb4*/ 	.word	0x00000620
        /*0fb8*/ 	.word	0x000000ff
        /*0fbc*/ 	.word	0x00028888
        /*0fc0*/ 	.short	0x0100
        /*0fc2*/ 	.byte	0x06
	.zero		1


	//   ....[14]....
        /*0fc4*/ 	.word	0x00000750
        /*0fc8*/ 	.word	0x000000ff
        /*0fcc*/ 	.word	0x00028890
        /*0fd0*/ 	.short	0x0100
        /*0fd2*/ 	.byte	0x08
	.zero		1


	//   ....[15]....
        /*0fd4*/ 	.word	0x00000760
        /*0fd8*/ 	.word	0x000000ff
        /*0fdc*/ 	.word	0x000288a0
        /*0fe0*/ 	.short	0x0100
        /*0fe2*/ 	.byte	0x08
	.zero		1


	//   ....[16]....
        /*0fe4*/ 	.word	0x00000770
        /*0fe8*/ 	.word	0x000000ff
        /*0fec*/ 	.word	0x00028898
        /*0ff0*/ 	.short	0x0100
        /*0ff2*/ 	.byte	0x08
	.zero		1


	//   ....[17]....
        /*0ff4*/ 	.word	0x00000780
        /*0ff8*/ 	.word	0x000000ff
        /*0ffc*/ 	.word	0x000288a8
        /*1000*/ 	.short	0x0100
        /*1002*/ 	.byte	0x08
	.zero		1


	//   ....[18]....
        /*1004*/ 	.word	0x000008b0
        /*1008*/ 	.word	0x000000ff
        /*100c*/ 	.word	0x000288b0
        /*1010*/ 	.short	0x0100
        /*1012*/ 	.byte	0x08
	.zero		1


	//   ....[19]....
        /*1014*/ 	.word	0x000008c0
        /*1018*/ 	.word	0x000000ff
        /*101c*/ 	.word	0x000288c0
        /*1020*/ 	.short	0x0100
        /*1022*/ 	.byte	0x08
	.zero		1


	//   ....[20]....
        /*1024*/ 	.word	0x000008d0
        /*1028*/ 	.word	0x000000ff
        /*102c*/ 	.word	0x000288b8
        /*1030*/ 	.short	0x0100
        /*1032*/ 	.byte	0x08
	.zero		1


	//   ....[21]....
        /*1034*/ 	.word	0x000008e0
        /*1038*/ 	.word	0x000000ff
        /*103c*/ 	.word	0x000288c8
        /*1040*/ 	.short	0x0100
        /*1042*/ 	.byte	0x08
	.zero		1


	//   ....[22]....
        /*1044*/ 	.word	0x00003710
        /*1048*/ 	.word	0x00000059
        /*104c*/ 	.word	0x00028890
        /*1050*/ 	.short	0x010a
        /*1052*/ 	.byte	0x3f
	.zero		1


	//   ....[23]....
        /*1054*/ 	.word	0x00005b60
        /*1058*/ 	.word	0x00000059
        /*105c*/ 	.word	0x00028890
        /*1060*/ 	.short	0x010a
        /*1062*/ 	.byte	0x3f
	.zero		1


	//   ....[24]....
        /*1064*/ 	.word	0x00007ac0
        /*1068*/ 	.word	0x00000059
        /*106c*/ 	.word	0x00028890
        /*1070*/ 	.short	0x010a
        /*1072*/ 	.byte	0x3f
	.zero		1


	//   ....[25]....
        /*1074*/ 	.word	0x000081c0
        /*1078*/ 	.word	0x0000000b
        /*107c*/ 	.word	0x00000000
        /*1080*/ 	.short	0x0101
        /*1082*/ 	.byte	0x3f
	.zero		1


	//   ....[26]....
        /*1084*/ 	.word	0x00008200
        /*1088*/ 	.word	0x00000059
        /*108c*/ 	.word	0x000288b0
        /*1090*/ 	.short	0x010a
        /*1092*/ 	.byte	0x3f
	.zero		1


	//   ....[27]....
        /*1094*/ 	.word	0x00008810
        /*1098*/ 	.word	0x00000059
        /*109c*/ 	.word	0x00000000
        /*10a0*/ 	.short	0x0101
        /*10a2*/ 	.byte	0x3f
	.zero		1


	//   ....[28]....
        /*10a4*/ 	.word	0x00009450
        /*10a8*/ 	.word	0x00000012
        /*10ac*/ 	.word	0x00028800
        /*10b0*/ 	.short	0x010a
        /*10b2*/ 	.byte	0x3f
	.zero		1


	//   ....[29]....
        /*10b4*/ 	.word	0x000094a0
        /*10b8*/ 	.word	0x00000012
        /*10bc*/ 	.word	0x00028800
        /*10c0*/ 	.short	0x010a
        /*10c2*/ 	.byte	0x3f
	.zero		1


	//   ....[30]....
        /*10c4*/ 	.word	0x0000a660
        /*10c8*/ 	.word	0x00000012
        /*10cc*/ 	.word	0x00028800
        /*10d0*/ 	.short	0x010a
        /*10d2*/ 	.byte	0x3f
	.zero		1


	//   ....[31]....
        /*10d4*/ 	.word	0x0000cab0
        /*10d8*/ 	.word	0x00000012
        /*10dc*/ 	.word	0x00028800
        /*10e0*/ 	.short	0x010a
        /*10e2*/ 	.byte	0x3f
	.zero		1


	//   ....[32]....
        /*10e4*/ 	.word	0x0000e4b0
        /*10e8*/ 	.word	0x0000005a
        /*10ec*/ 	.word	0x00028830
        /*10f0*/ 	.short	0x010a
        /*10f2*/ 	.byte	0x3f
	.zero		1


	//   ....[33]....
        /*10f4*/ 	.word	0x0000e550
        /*10f8*/ 	.word	0x0000005a
        /*10fc*/ 	.word	0x00028830
        /*1100*/ 	.short	0x010a
        /*1102*/ 	.byte	0x3f
	.zero		1


	//   ....[34]....
        /*1104*/ 	.word	0x0000f080
        /*1108*/ 	.word	0x0000005a
        /*110c*/ 	.word	0x00000000
        /*1110*/ 	.short	0x0101
        /*1112*/ 	.byte	0x3f
	.zero		1


	//   ....[35]....
        /*1114*/ 	.word	0x00012150
        /*1118*/ 	.word	0x00000019
        /*111c*/ 	.word	0x00028830
        /*1120*/ 	.short	0x010a
        /*1122*/ 	.byte	0x3f
	.zero		1


	//   ....[36]....
        /*1124*/ 	.word	0x000121a0
        /*1128*/ 	.word	0x00000019
        /*112c*/ 	.word	0x00028830
        /*1130*/ 	.short	0x010a
        /*1132*/ 	.byte	0x3f
	.zero		1


	//   ....[37]....
        /*1134*/ 	.word	0x000126b0
        /*1138*/ 	.word	0x000000cc
        /*113c*/ 	.word	0x00028850
        /*1140*/ 	.short	0x010a
        /*1142*/ 	.byte	0x3f
	.zero		1


	//   ....[38]....
        /*1144*/ 	.word	0x000126f0
        /*1148*/ 	.word	0x000000cc
        /*114c*/ 	.word	0x00028850
        /*1150*/ 	.short	0x010a
        /*1152*/ 	.byte	0x3f
	.zero		1


	//   ....[39]....
        /*1154*/ 	.word	0x00013010
        /*1158*/ 	.word	0x0000002c
        /*115c*/ 	.word	0x00000000
        /*1160*/ 	.short	0x0101
        /*1162*/ 	.byte	0x3f
	.zero		1


	//   ....[40]....
        /*1164*/ 	.word	0x000155e0
        /*1168*/ 	.word	0x00000037
        /*116c*/ 	.word	0x00000000
        /*1170*/ 	.short	0x0101
        /*1172*/ 	.byte	0x3f
	.zero		1


	//   ....[41]....
        /*1174*/ 	.word	0x00015f90
        /*1178*/ 	.word	0x00000019
        /*117c*/ 	.word	0x00028830
        /*1180*/ 	.short	0x010a
        /*1182*/ 	.byte	0x3f
	.zero		1


	//   ....[42]....
        /*1184*/ 	.word	0x00015fe0
        /*1188*/ 	.word	0x00000019
        /*118c*/ 	.word	0x00028830
        /*1190*/ 	.short	0x010a
        /*1192*/ 	.byte	0x3f
	.zero		1


	//   ....[43]....
        /*1194*/ 	.word	0x00016520
        /*1198*/ 	.word	0x000000cd
        /*119c*/ 	.word	0x00028850
        /*11a0*/ 	.short	0x010a
        /*11a2*/ 	.byte	0x3f
	.zero		1


	//   ....[44]....
        /*11a4*/ 	.word	0x00016560
        /*11a8*/ 	.word	0x000000cd
        /*11ac*/ 	.word	0x00028850
        /*11b0*/ 	.short	0x010a
        /*11b2*/ 	.byte	0x3f
	.zero		1


	//   ....[45]....
        /*11b4*/ 	.word	0x000178f0
        /*11b8*/ 	.word	0x0000001a
        /*11bc*/ 	.word	0x00000000
        /*11c0*/ 	.short	0x0101
        /*11c2*/ 	.byte	0x3f
	.zero		1


	//   ....[46]....
        /*11c4*/ 	.word	0x00018400
        /*11c8*/ 	.word	0x00000038
        /*11cc*/ 	.word	0x00000000
        /*11d0*/ 	.short	0x0101
        /*11d2*/ 	.byte	0x3f
	.zero		1


	//   ....[47]....
        /*11d4*/ 	.word	0x00018b20
        /*11d8*/ 	.word	0x00000019
        /*11dc*/ 	.word	0x00028830
        /*11e0*/ 	.short	0x010a
        /*11e2*/ 	.byte	0x3f
	.zero		1


	//   ....[48]....
        /*11e4*/ 	.word	0x00018b70
        /*11e8*/ 	.word	0x00000019
        /*11ec*/ 	.word	0x00028830
        /*11f0*/ 	.short	0x010a
        /*11f2*/ 	.byte	0x3f
	.zero		1


	//   ....[49]....
        /*11f4*/ 	.word	0x000190b0
        /*11f8*/ 	.word	0x000000cd
        /*11fc*/ 	.word	0x00028850
        /*1200*/ 	.short	0x010a
        /*1202*/ 	.byte	0x3f
	.zero		1


	//   ....[50]....
        /*1204*/ 	.word	0x000190f0
        /*1208*/ 	.word	0x000000cd
        /*120c*/ 	.word	0x00028850
        /*1210*/ 	.short	0x010a
        /*1212*/ 	.byte	0x3f
	.zero		1


	//   ....[51]....
        /*1214*/ 	.word	0x00019a00
        /*1218*/ 	.word	0x0000002a
        /*121c*/ 	.word	0x00000000
        /*1220*/ 	.short	0x0101
        /*1222*/ 	.byte	0x3f
	.zero		1


	//   ....[52]....
        /*1224*/ 	.word	0x0001bfe0
        /*1228*/ 	.word	0x00000038
        /*122c*/ 	.word	0x00000000
        /*1230*/ 	.short	0x0101
        /*1232*/ 	.byte	0x3f
	.zero		1


	//   ....[53]....
        /*1234*/ 	.word	0x0001c630
        /*1238*/ 	.word	0x0000000b
        /*123c*/ 	.word	0x00028850
        /*1240*/ 	.short	0x010a
        /*1242*/ 	.byte	0x3f
	.zero		1


	//   ....[54]....
        /*1244*/ 	.word	0x0001c6b0
        /*1248*/ 	.word	0x0000000b
        /*124c*/ 	.word	0x00028850
        /*1250*/ 	.short	0x010a
        /*1252*/ 	.byte	0x3f
	.zero		1


	//   ....[55]....
        /*1254*/ 	.word	0x0001ccd0
        /*1258*/ 	.word	0x00000004
        /*125c*/ 	.word	0x00000000
        /*1260*/ 	.short	0x0101
        /*1262*/ 	.byte	0x3f
	.zero		1


	//   ....[56]....
        /*1264*/ 	.word	0x0001e200
        /*1268*/ 	.word	0x00000000
        /*126c*/ 	.word	0x00000000
        /*1270*/ 	.short	0x0101
        /*1272*/ 	.byte	0x3f
	.zero		1


	//   ....[57]....
        /*1274*/ 	.word	0x0001ead0
        /*1278*/ 	.word	0x00000008
        /*127c*/ 	.word	0x00000000
        /*1280*/ 	.short	0x0101
        /*1282*/ 	.byte	0x3f
	.zero		1


	//   ....[58]....
        /*1284*/ 	.word	0x000220a0
        /*1288*/ 	.word	0x00000016
        /*128c*/ 	.word	0x00028820
        /*1290*/ 	.short	0x010a
        /*1292*/ 	.byte	0x3f
	.zero		1


	//   ....[59]....
        /*1294*/ 	.word	0x00022130
        /*1298*/ 	.word	0x00000003
        /*129c*/ 	.word	0x000288a0
        /*12a0*/ 	.short	0x010a
        /*12a2*/ 	.byte	0x3f
	.zero		1


	//   ....[60]....
        /*12a4*/ 	.word	0x00022490
        /*12a8*/ 	.word	0x00000003
        /*12ac*/ 	.word	0x000288c0
        /*12b0*/ 	.short	0x010a
        /*12b2*/ 	.byte	0x3f
	.zero		1


	//   ....[61]....
        /*12b4*/ 	.word	0x000228c0
        /*12b8*/ 	.word	0x0000000b
        /*12bc*/ 	.word	0x000288a0
        /*12c0*/ 	.short	0x010a
        /*12c2*/ 	.byte	0x3f
	.zero		1


	//   ....[62]....
        /*12c4*/ 	.word	0x00022c00
        /*12c8*/ 	.word	0x0000000b
        /*12cc*/ 	.word	0x000288c0
        /*12d0*/ 	.short	0x010a
        /*12d2*/ 	.byte	0x3f
	.zero		1


	//   ....[63]....
        /*12d4*/ 	.word	0x00023fc0
        /*12d8*/ 	.word	0x00000007
        /*12dc*/ 	.word	0x00028840
        /*12e0*/ 	.short	0x010a
        /*12e2*/ 	.byte	0x3f
	.zero		1


	//   ....[64]....
        /*12e4*/ 	.word	0x00024720
        /*12e8*/ 	.word	0x00000007
        /*12ec*/ 	.word	0x00028830
        /*12f0*/ 	.short	0x0107
        /*12f2*/ 	.byte	0x3f
	.zero		1


	//   ....[65]....
        /*12f4*/ 	.word	0x000247f0
        /*12f8*/ 	.word	0x00000007
        /*12fc*/ 	.word	0x00028830
        /*1300*/ 	.short	0x0101
        /*1302*/ 	.byte	0x3f
	.zero		1


	//   ....[66]....
        /*1304*/ 	.word	0x00025310
        /*1308*/ 	.word	0x00000016
        /*130c*/ 	.word	0x00028800
        /*1310*/ 	.short	0x0107
        /*1312*/ 	.byte	0x3f
	.zero		1


	//   ....[67]....
        /*1314*/ 	.word	0x00025420
        /*1318*/ 	.word	0x00000016
        /*131c*/ 	.word	0x00028800
        /*1320*/ 	.short	0x0101
        /*1322*/ 	.byte	0x3f
	.zero		1


	//   ....[68]....
        /*1324*/ 	.word	0x00025440
        /*1328*/ 	.word	0x00000016
        /*132c*/ 	.word	0x00028820
        /*1330*/ 	.short	0x010a
        /*1332*/ 	.byte	0x3f
	.zero		1


	//   ....[69]....
        /*1334*/ 	.word	0x000257d0
        /*1338*/ 	.word	0x00000006
        /*133c*/ 	.word	0x00028840
        /*1340*/ 	.short	0x010a
        /*1342*/ 	.byte	0x3f
	.zero		1


	//   ....[70]....
        /*1344*/ 	.word	0x00025cd0
        /*1348*/ 	.word	0x00000006
        /*134c*/ 	.word	0x00028830
        /*1350*/ 	.short	0x0107
        /*1352*/ 	.byte	0x3f
	.zero		1


	//   ....[71]....
        /*1354*/ 	.word	0x00025d90
        /*1358*/ 	.word	0x00000006
        /*135c*/ 	.word	0x00028830
        /*1360*/ 	.short	0x0101
        /*1362*/ 	.byte	0x3f
	.zero		1


	//   ....[72]....
        /*1364*/ 	.word	0x00025df0
        /*1368*/ 	.word	0x00000006
        /*136c*/ 	.word	0x00028860
        /*1370*/ 	.short	0x010a
        /*1372*/ 	.byte	0x3f
	.zero		1


	//   ....[73]....
        /*1374*/ 	.word	0x00026320
        /*1378*/ 	.word	0x00000006
        /*137c*/ 	.word	0x00028850
        /*1380*/ 	.short	0x0107
        /*1382*/ 	.byte	0x3f
	.zero		1


	//   ....[74]....
        /*1384*/ 	.word	0x000264c0
        /*1388*/ 	.word	0x00000006
        /*138c*/ 	.word	0x00028850
        /*1390*/ 	.short	0x0101
        /*1392*/ 	.byte	0x3f
	.zero		1


	//   ....[75]....
        /*1394*/ 	.word	0x000266d0
        /*1398*/ 	.word	0x00000000
        /*139c*/ 	.word	0x00028860
        /*13a0*/ 	.short	0x010a
        /*13a2*/ 	.byte	0x3f
	.zero		1


	//   ....[76]....
        /*13a4*/ 	.word	0x00026c00
        /*13a8*/ 	.word	0x00000000
        /*13ac*/ 	.word	0x00028850
        /*13b0*/ 	.short	0x0107
        /*13b2*/ 	.byte	0x3f
	.zero		1


	//   ....[77]....
        /*13b4*/ 	.word	0x00026cc0
        /*13b8*/ 	.word	0x00000000
        /*13bc*/ 	.word	0x00028850
        /*13c0*/ 	.short	0x0101
        /*13c2*/ 	.byte	0x3f
	.zero		1


	//   ....[78]....
        /*13c4*/ 	.word	0x00027e10
        /*13c8*/ 	.word	0x00000007
        /*13cc*/ 	.word	0x00028820
        /*13d0*/ 	.short	0x010a
        /*13d2*/ 	.byte	0x3f
	.zero		1


	//   ....[79]....
        /*13d4*/ 	.word	0x00027f80
        /*13d8*/ 	.word	0x00000005
        /*13dc*/ 	.word	0x00028840
        /*13e0*/ 	.short	0x010a
        /*13e2*/ 	.byte	0x3f
	.zero		1


	//   ....[80]....
        /*13e4*/ 	.word	0x00028020
        /*13e8*/ 	.word	0x00000003
        /*13ec*/ 	.word	0x00028840
        /*13f0*/ 	.short	0x010a
        /*13f2*/ 	.byte	0x3f
	.zero		1


	//   ....[81]....
        /*13f4*/ 	.word	0x00028060
        /*13f8*/ 	.word	0x00000005
        /*13fc*/ 	.word	0x00028860
        /*1400*/ 	.short	0x010a
        /*1402*/ 	.byte	0x3f
	.zero		1


	//   ....[82]....
        /*1404*/ 	.word	0x000280a0
        /*1408*/ 	.word	0x00000003
        /*140c*/ 	.word	0x00028860
        /*1410*/ 	.short	0x010a
        /*1412*/ 	.byte	0x3f
	.zero		1


	//   ....[83]....
        /*1414*/ 	.word	0x00028100
        /*1418*/ 	.word	0x00000059
        /*141c*/ 	.word	0x00028890
        /*1420*/ 	.short	0x010a
        /*1422*/ 	.byte	0x3f
	.zero		1


	//   ....[84]....
        /*1424*/ 	.word	0x00028610
        /*1428*/ 	.word	0x00000059
        /*142c*/ 	.word	0x00028890
        /*1430*/ 	.short	0x010a
        /*1432*/ 	.byte	0x3f
	.zero		1


	//   ....[85]....
        /*1434*/ 	.word	0x00028b20
        /*1438*/ 	.word	0x00000059
        /*143c*/ 	.word	0x00028890
        /*1440*/ 	.short	0x010a
        /*1442*/ 	.byte	0x3f
	.zero		1


	//   ....[86]....
        /*1444*/ 	.word	0x00028ff0
        /*1448*/ 	.word	0x00000059
        /*144c*/ 	.word	0x000288b0
        /*1450*/ 	.short	0x010a
        /*1452*/ 	.byte	0x3f
	.zero		1


	//   ....[87]....
        /*1454*/ 	.word	0x000297f0
        /*1458*/ 	.word	0x00000012
        /*145c*/ 	.word	0x00028800
        /*1460*/ 	.short	0x010a
        /*1462*/ 	.byte	0x3f
	.zero		1


	//   ....[88]....
        /*1464*/ 	.word	0x0002a360
        /*1468*/ 	.word	0x00000012
        /*146c*/ 	.word	0x00028800
        /*1470*/ 	.short	0x010a
        /*1472*/ 	.byte	0x3f
	.zero		1


	//   ....[89]....
        /*1474*/ 	.word	0x0002a3b0
        /*1478*/ 	.word	0x0000005a
        /*147c*/ 	.word	0x00028830
        /*1480*/ 	.short	0x010a
        /*1482*/ 	.byte	0x3f
	.zero		1


	//   ....[90]....
        /*1484*/ 	.word	0x0002a400
        /*1488*/ 	.word	0x00000019
        /*148c*/ 	.word	0x00028830
        /*1490*/ 	.short	0x010a
        /*1492*/ 	.byte	0x3f
	.zero		1


	//   ....[91]....
        /*1494*/ 	.word	0x0002a450
        /*1498*/ 	.word	0x000000cc
        /*149c*/ 	.word	0x00028850
        /*14a0*/ 	.short	0x010a
        /*14a2*/ 	.byte	0x3f
	.zero		1


	//   ....[92]....
        /*14a4*/ 	.word	0x0002a4a0
        /*14a8*/ 	.word	0x00000019
        /*14ac*/ 	.word	0x00028830
        /*14b0*/ 	.short	0x010a
        /*14b2*/ 	.byte	0x3f
	.zero		1


	//   ....[93]....
        /*14b4*/ 	.word	0x0002a4f0
        /*14b8*/ 	.word	0x000000cd
        /*14bc*/ 	.word	0x00028850
        /*14c0*/ 	.short	0x010a
        /*14c2*/ 	.byte	0x3f
	.zero		1


	//   ....[94]....
        /*14c4*/ 	.word	0x0002a540
        /*14c8*/ 	.word	0x00000019
        /*14cc*/ 	.word	0x00028830
        /*14d0*/ 	.short	0x010a
        /*14d2*/ 	.byte	0x3f
	.zero		1


	//   ....[95]....
        /*14d4*/ 	.word	0x0002a590
        /*14d8*/ 	.word	0x000000cd
        /*14dc*/ 	.word	0x00028850
        /*14e0*/ 	.short	0x010a
        /*14e2*/ 	.byte	0x3f
	.zero		1


	//   ....[96]....
        /*14e4*/ 	.word	0x0002a5e0
        /*14e8*/ 	.word	0x0000000b
        /*14ec*/ 	.word	0x00028850
        /*14f0*/ 	.short	0x010a
        /*14f2*/ 	.byte	0x3f
	.zero		1


	//   ....[97]....
        /*14f4*/ 	.word	0x0002b1d0
        /*14f8*/ 	.word	0x00000016
        /*14fc*/ 	.word	0x00028820
        /*1500*/ 	.short	0x010a
        /*1502*/ 	.byte	0x3f
	.zero		1


	//   ....[98]....
        /*1504*/ 	.word	0x0002b220
        /*1508*/ 	.word	0x00000003
        /*150c*/ 	.word	0x000288a0
        /*1510*/ 	.short	0x010a
        /*1512*/ 	.byte	0x3f
	.zero		1


	//   ....[99]....
        /*1514*/ 	.word	0x0002b270
        /*1518*/ 	.word	0x00000003
        /*151c*/ 	.word	0x000288c0
        /*1520*/ 	.short	0x010a
        /*1522*/ 	.byte	0x3f
	.zero		1


	//   ....[100]....
        /*1524*/ 	.word	0x0002b2c0
        /*1528*/ 	.word	0x0000000b
        /*152c*/ 	.word	0x000288a0
        /*1530*/ 	.short	0x010a
        /*1532*/ 	.byte	0x3f
	.zero		1


	//   ....[101]....
        /*1534*/ 	.word	0x0002b310
        /*1538*/ 	.word	0x0000000b
        /*153c*/ 	.word	0x000288c0
        /*1540*/ 	.short	0x010a
        /*1542*/ 	.byte	0x3f
	.zero		1


	//   ....[102]....
        /*1544*/ 	.word	0x0002b430
        /*1548*/ 	.word	0x00000007
        /*154c*/ 	.word	0x00028840
        /*1550*/ 	.short	0x010a
        /*1552*/ 	.byte	0x3f
	.zero		1


	//   ....[103]....
        /*1554*/ 	.word	0x0002c9e0
        /*1558*/ 	.word	0x00000016
        /*155c*/ 	.word	0x00028820
        /*1560*/ 	.short	0x010a
        /*1562*/ 	.byte	0x3f
	.zero		1


	//   ....[104]....
        /*1564*/ 	.word	0x0002ca30
        /*1568*/ 	.word	0x00000006
        /*156c*/ 	.word	0x00028840
        /*1570*/ 	.short	0x010a
        /*1572*/ 	.byte	0x3f
	.zero		1


	//   ....[105]....
        /*1574*/ 	.word	0x0002d3b0
        /*1578*/ 	.word	0x00000006
        /*157c*/ 	.word	0x00028860
        /*1580*/ 	.short	0x010a
        /*1582*/ 	.byte	0x3f
	.zero		1


	//   ....[106]....
        /*1584*/ 	.word	0x0002de20
        /*1588*/ 	.word	0x00000000
        /*158c*/ 	.word	0x00028860
        /*1590*/ 	.short	0x010a
        /*1592*/ 	.byte	0x3f
	.zero		1


	//   ....[107]....
        /*1594*/ 	.word	0x0002f240
        /*1598*/ 	.word	0x00000007
        /*159c*/ 	.word	0x00028820
        /*15a0*/ 	.short	0x010a
        /*15a2*/ 	.byte	0x3f
	.zero		1


	//   ....[108]....
        /*15a4*/ 	.word	0x0002f3e0
        /*15a8*/ 	.word	0x00000005
        /*15ac*/ 	.word	0x00028840
        /*15b0*/ 	.short	0x010a
        /*15b2*/ 	.byte	0x3f
	.zero		1


	//   ....[109]....
        /*15b4*/ 	.word	0x0002f430
        /*15b8*/ 	.word	0x00000003
        /*15bc*/ 	.word	0x00028840
        /*15c0*/ 	.short	0x010a
        /*15c2*/ 	.byte	0x3f
	.zero		1


	//   ....[110]....
        /*15c4*/ 	.word	0x0002f480
        /*15c8*/ 	.word	0x00000005
        /*15cc*/ 	.word	0x00028860
        /*15d0*/ 	.short	0x010a
        /*15d2*/ 	.byte	0x3f
	.zero		1


	//----- nvinfo : EIATTR_NUM_MBARRIERS
	.align		4
.L_999:
        /*15d4*/ 	.byte	0x03, 0x38
        /*15d6*/ 	.short	0x0016


	//----- nvinfo : EIATTR_EXIT_INSTR_OFFSETS
	.align		4
        /*15d8*/ 	.byte	0x04, 0x1c
        /*15da*/ 	.short	(.L_1001 - .L_1000)


	//   ....[0]....
.L_1000:
        /*15dc*/ 	.word	0x000280f0


	//----- nvinfo : EIATTR_MAX_THREADS
	.align		4
.L_1001:
        /*15e0*/ 	.byte	0x04, 0x05
        /*15e2*/ 	.short	(.L_1003 - .L_1002)
.L_1002:
        /*15e4*/ 	.word	0x00000180
        /*15e8*/ 	.word	0x00000001
        /*15ec*/ 	.word	0x00000001


	//----- nvinfo : EIATTR_CRS_STACK_SIZE
	.align		4
.L_1003:
        /*15f0*/ 	.byte	0x04, 0x1e
        /*15f2*/ 	.short	(.L_1005 - .L_1004)
.L_1004:
        /*15f4*/ 	.word	0x00000000


	//----- nvinfo : EIATTR_CBANK_PARAM_SIZE
	.align		4
.L_1005:
        /*15f8*/ 	.byte	0x03, 0x19
        /*15fa*/ 	.short	0x0af0


	//----- nvinfo : EIATTR_PARAM_CBANK
	.align		4
        /*15fc*/ 	.byte	0x04, 0x0a
        /*15fe*/ 	.short	(.L_1007 - .L_1006)
	.align		4
.L_1006:
        /*1600*/ 	.word	index@(.nv.constant0._ZN7cutlass13device_kernelIN5flash11enable_sm90INS1_16FlashAttnFwdSm90INS1_25CollectiveMainloopFwdSm90ILi2EN4cute5tupleIJNS5_1CILi1EEES8_S8_EEENS6_IJNS7_ILi128EEESA_SA_EEELi128ENS_6half_tEfNS_4arch4Sm90ELb0ELb1ELb1ELb1ELb1ELb1ELb0ELb1ELb1ELb1ELb1ELb0EEENS1_21CollectiveEpilogueFwdISB_S9_SC_SE_Li256ELb1ELb1ELb1ELb0EEENS1_36VarlenDynamicPersistentTileSchedulerILi128ELi128ELi256ELi128ELb1ELb1ELb1ELb1ELb0ELb1EEEEEEEEEvNT_6ParamsE)
        /*1604*/ 	.short	0x0210
        /*1606*/ 	.short	0x0af0


	//----- nvinfo : EIATTR_SW_WAR
	.align		4
.L_1007:
        /*1608*/ 	.byte	0x04, 0x36
        /*160a*/ 	.short	(.L_1009 - .L_1008)
.L_1008:
        /*160c*/ 	.word	0x00000008
.L_1009:


//--------------------- .nv.info._ZN7cutlass13device_kernelIN5flash11enable_sm90INS1_16FlashAttnFwdSm90INS1_25CollectiveMainloopFwdSm90ILi2EN4cute5tupleIJNS5_1CILi1EEES8_S8_EEENS6_IJNS7_ILi128EEESA_SA_EEELi128ENS_6half_tEfNS_4arch4Sm90ELb1ELb0ELb1ELb0ELb1ELb0ELb0ELb1ELb1ELb1ELb1ELb0EEENS1_21CollectiveEpilogueFwdISB_S9_SC_SE_Li256ELb0ELb1ELb1ELb0EEENS1_19SingleTileSchedulerILb0ELb1ELb1ELi128EEEEEEEEEvNT_6ParamsE --------------------------
	.section	.nv.info._ZN7cutlass13device_kernelIN5flash11enable_sm90INS1_16FlashAttnFwdSm90INS1_25CollectiveMainloopFwdSm90ILi2EN4cute5tupleIJNS5_1CILi1EEES8_S8_EEENS6_IJNS7_ILi128EEESA_SA_EEELi128ENS_6half_tEfNS_4arch4Sm90ELb1ELb0ELb1ELb0ELb1ELb0ELb0ELb1ELb1ELb1ELb1ELb0EEENS1_21CollectiveEpilogueFwdISB_S9_SC_SE_Li256ELb0ELb1ELb1ELb0EEENS1_19SingleTileSchedulerILb0ELb1ELb1ELi128EEEEEEEEEvNT_6ParamsE,"",@"SHT_CUDA_INFO"
	.sectionflags	@""
	.align	4


	//----- nvinfo : EIATTR_CUDA_API_VERSION
	.align		4
        /*0000*/ 	.byte	0x04, 0x37
        /*0002*/ 	.short	(.L_1011 - .L_1010)
.L_1010:
        /*0004*/ 	.word	0x00000082


	//----- nvinfo : EIATTR_KPARAM_INFO
	.align		4
.L_1011:
        /*0008*/ 	.byte	0x04, 0x17
        /*000a*/ 	.short	(.L_1013 - .L_1012)
.L_1012:
        /*000c*/ 	.word	0x00000000
        /*0010*/ 	.short	0x0000
        /*0012*/ 	.short	0x0070
        /*0014*/ 	.byte	0x00, 0xf0, 0x01, 0x28


	//----- nvinfo : EIATTR_SPARSE_MMA_MASK
	.align		4
.L_1013:
        /*0018*/ 	.byte	0x03, 0x50
        /*001a*/ 	.short	0x0000


	//----- nvinfo : EIATTR_MAXREG_COUNT
	.align		4
        /*001c*/ 	.byte	0x03, 0x1b
        /*001e*/ 	.short	0x00a8


	//----- nvinfo : EIATTR_NUM_BARRIERS
	.align		4
        /*0020*/ 	.byte	0x02, 0x4c
        /*0022*/ 	.byte	0x10
	.zero		1


	//----- nvinfo : EIATTR_EXTERNS
	.align		4
        /*0024*/ 	.byte	0x04, 0x0f
        /*0026*/ 	.short	(.L_1015 - .L_1014)


	//   ....[0]....
	.align		4
.L_1014:
        /*0028*/ 	.word	index@(__assertfail)


	//----- nvinfo : EIATTR_MERCURY_ISA_VERSION
	.align		4
.L_1015:
        /*002c*/ 	.byte	0x03, 0x5f
        /*002e*/ 	.short	0x0101


	//----- nvinfo : EIATTR_INT_WARP_WIDE_INSTR_OFFSETS
	.align		4
        /*0030*/ 	.byte	0x04, 0x31
        /*0032*/ 	.short	(.L_1017 - .L_1016)


	//   ....[0]....
.L_1016:
        /*0034*/ 	.word	0x000000b0


	//   ....[1]....
        /*0038*/ 	.word	0x000000c0


	//   ....[2]....
        /*003c*/ 	.word	0x00000160


	//----- nvinfo : EIATTR_COOP_GROUP_MASK_REGIDS
	.align		4
.L_1017:
        /*0040*/ 	.byte	0x04, 0x29
        /*0042*/ 	.short	(.L_1019 - .L_1018)


	//   ....[0]....
.L_1018:
        /*0044*/ 	.word	0xffffffff


	//   ....[1]....
        /*0048*/ 	.word	0xffffffff


	//   ....[2]....
        /*004c*/ 	.word	0xffffffff


	//   ....[3]....
        /*0050*/ 	.word	0xffffffff


	//   ....[4]....
        /*0054*/ 	.word	0xffffffff


	//   ....[5]....
        /*0058*/ 	.word	0xffffffff


	//   ....[6]....
        /*005c*/ 	.word	0xffffffff


	//   ....[7]....
        /*0060*/ 	.word	0xffffffff


	//   ....[8]....
        /*0064*/ 	.word	0xffffffff


	//   ....[9]....
        /*0068*/ 	.word	0xffffffff


	//   ....[10]....
        /*006c*/ 	.word	0xffffffff


	//   ....[11]....
        /*0070*/ 	.word	0xffffffff


	//   ....[12]....
        /*0074*/ 	.word	0xffffffff


	//   ....[13]....
        /*0078*/ 	.word	0xffffffff


	//   ....[14]....
        /*007c*/ 	.word	0xffffffff


	//   ....[15]....
        /*0080*/ 	.word	0xffffffff


	//   ....[16]....
        /*0084*/ 	.word	0xffffffff


	//   ....[17]....
        /*0088*/ 	.word	0xffffffff


	//   ....[18]....
        /*008c*/ 	.word	0xffffffff


	//   ....[19]....
        /*0090*/ 	.word	0xffffffff


	//   ....[20]....
        /*0094*/ 	.word	0xffffffff


	//   ....[21]....
        /*0098*/ 	.word	0xffffffff


	//   ....[22]....
        /*009c*/ 	.word	0xffffffff


	//   ....[23]....
        /*00a0*/ 	.word	0xffffffff


	//   ....[24]....
        /*00a4*/ 	.word	0xffffffff


	//   ....[25]....
        /*00a8*/ 	.word	0xffffffff


	//   ....[26]....
        /*00ac*/ 	.word	0xffffffff


	//   ....[27]....
        /*00b0*/ 	.word	0xffffffff


	//   ....[28]....
        /*00b4*/ 	.word	0xffffffff


	//   ....[29]....
        /*00b8*/ 	.word	0xffffffff


	//   ....[30]....
        /*00bc*/ 	.word	0xffffffff


	//   ....[31]....
        /*00c0*/ 	.word	0xffffffff


	//   ....[32]....
        /*00c4*/ 	.word	0xffffffff


	//   ....[33]....
        /*00c8*/ 	.word	0xffffffff


	//   ....[34]....
        /*00cc*/ 	.word	0xffffffff


	//   ....[35]....
        /*00d0*/ 	.word	0xffffffff


	//   ....[36]....
        /*00d4*/ 	.word	0xffffffff


	//   ....[37]....
        /*00d8*/ 	.word	0xffffffff


	//   ....[38]....
        /*00dc*/ 	.word	0xffffffff


	//   ....[39]....
        /*00e0*/ 	.word	0xffffffff


	//   ....[40]....
        /*00e4*/ 	.word	0xffffffff


	//   ....[41]....
        /*00e8*/ 	.word	0xffffffff


	//   ....[42]....
        /*00ec*/ 	.word	0xffffffff


	//   ....[43]....
        /*00f0*/ 	.word	0xffffffff


	//   ....[44]....
        /*00f4*/ 	.word	0xffffffff


	//   ....[45]....
        /*00f8*/ 	.word	0xffffffff


	//   ....[46]....
        /*00fc*/ 	.word	0xffffffff


	//   ....[47]....
        /*0100*/ 	.word	0xffffffff


	//   ....[48]....
        /*0104*/ 	.word	0xffffffff


	//   ....[49]....
        /*0108*/ 	.word	0xffffffff


	//   ....[50]....
        /*010c*/ 	.word	0xffffffff


	//   ....[51]....
        /*0110*/ 	.word	0xffffffff


	//   ....[52]....
        /*0114*/ 	.word	0xffffffff


	//   ....[53]....
        /*0118*/ 	.word	0xffffffff


	//   ....[54]....
        /*011c*/ 	.word	0xffffffff


	//   ....[55]....
        /*0120*/ 	.word	0xffffffff


	//   ....[56]....
        /*0124*/ 	.word	0xffffffff


	//   ....[57]....
        /*0128*/ 	.word	0xffffffff


	//   ....[58]....
        /*012c*/ 	.word	0xffffffff


	//   ....[59]....
        /*0130*/ 	.word	0xffffffff


	//   ....[60]....
        /*0134*/ 	.word	0xffffffff


	//   ....[61]....
        /*0138*/ 	.word	0xffffffff


	//   ....[62]....
        /*013c*/ 	.word	0xffffffff


	//   ....[63]....
        /*0140*/ 	.word	0xffffffff


	//   ....[64]....
        /*0144*/ 	.word	0xffffffff


	//   ....[65]....
        /*0148*/ 	.word	0xffffffff


	//   ....[66]....
        /*014c*/ 	.word	0xffffffff


	//   ....[67]....
        /*0150*/ 	.word	0xffffffff


	//   ....[68]....
        /*0154*/ 	.word	0xffffffff


	//   ....[69]....
        /*0158*/ 	.word	0xffffffff


	//   ....[70]....
        /*015c*/ 	.word	0xffffffff


	//   ....[71]....
        /*0160*/ 	.word	0xffffffff


	//   ....[72]....
        /*0164*/ 	.word	0xffffffff


	//   ....[73]....
        /*0168*/ 	.word	0xffffffff


	//   ....[74]....
        /*016c*/ 	.word	0xffffffff


	//   ....[75]....
        /*0170*/ 	.word	0xffffffff


	//   ....[76]....
        /*0174*/ 	.word	0xffffffff


	//   ....[77]....
        /*0178*/ 	.word	0xffffffff


	//   ....[78]....
        /*017c*/ 	.word	0xffffffff


	//   ....[79]....
        /*0180*/ 	.word	0xffffffff


	//   ....[80]....
        /*0184*/ 	.word	0xffffffff


	//   ....[81]....
        /*0188*/ 	.word	0xffffffff


	//   ....[82]....
        /*018c*/ 	.word	0xffffffff


	//   ....[83]....
        /*0190*/ 	.word	0xffffffff


	//   ....[84]....
        /*0194*/ 	.word	0xffffffff


	//   ....[85]....
        /*0198*/ 	.word	0xffffffff


	//   ....[86]....
        /*019c*/ 	.word	0xffffffff


	//   ....[87]....
        /*01a0*/ 	.word	0xffffffff


	//   ....[88]....
        /*01a4*/ 	.word	0xffffffff


	//   ....[89]....
        /*01a8*/ 	.word	0xffffffff


	//   ....[90]....
        /*01ac*/ 	.word	0xffffffff


	//   ....[91]....
        /*01b0*/ 	.word	0xffffffff


	//   ....[92]....
        /*01b4*/ 	.word	0xffffffff


	//   ....[93]....
        /*01b8*/ 	.word	0xffffffff


	//   ....[94]....
        /*01bc*/ 	.word	0xffffffff


	//   ....[95]....
        /*01c0*/ 	.word	0xffffffff


	//   ....[96]....
        /*01c4*/ 	.word	0xffffffff


	//   ....[97]....
        /*01c8*/ 	.word	0xffffffff


	//   ....[98]....
        /*01cc*/ 	.word	0xffffffff


	//   ....[99]....
        /*01d0*/ 	.word	0xffffffff


	//   ....[100]....
        /*01d4*/ 	.word	0xffffffff


	//   ....[101]....
        /*01d8*/ 	.word	0xffffffff


	//   ....[102]....
        /*01dc*/ 	.word	0xffffffff


	//   ....[103]....
        /*01e0*/ 	.word	0xffffffff


	//   ....[104]....
        /*01e4*/ 	.word	0xffffffff


	//   ....[105]....
        /*01e8*/ 	.word	0xffffffff


	//   ....[106]....
        /*01ec*/ 	.word	0xffffffff


	//   ....[107]....
        /*01f0*/ 	.word	0xffffffff


	//   ....[108]....
        /*01f4*/ 	.word	0xffffffff


	//   ....[109]....
        /*01f8*/ 	.word	0xffffffff


	//   ....[110]....
        /*01fc*/ 	.word	0xffffffff


	//   ....[111]....
        /*0200*/ 	.word	0xffffffff


	//   ....[112]....
        /*0204*/ 	.word	0xffffffff


	//   ....[113]....
        /*0208*/ 	.word	0xffffffff


	//   ....[114]....
        /*020c*/ 	.word	0xffffffff


	//   ....[115]....
        /*0210*/ 	.word	0xffffffff


	//   ....[116]....
        /*0214*/ 	.word	0xffffffff


	//   ....[117]....
        /*0218*/ 	.word	0x0500000f


	//   ....[118]....
        /*021c*/ 	.word	0x0500000f


	//   ....[119]....
        /*0220*/ 	.word	0x0500000f


	//   ....[120]....
        /*0224*/ 	.word	0x0500000f


	//   ....[121]....
        /*0228*/ 	.word	0x0500000f


	//   ....[122]....
        /*022c*/ 	.word	0x0500000f


	//   ....[123]....
        /*0230*/ 	.word	0x0500000f


	//   ....[124]....
        /*0234*/ 	.word	0x0500000f


	//   ....[125]....
        /*0238*/ 	.word	0x0500000f


	//   ....[126]....
        /*023c*/ 	.word	0x0500000f


	//   ....[127]....
        /*0240*/ 	.word	0x0500000f


	//   ....[128]....
        /*0244*/ 	.word	0x0500000f


	//   ....[129]....
        /*0248*/ 	.word	0x0500000f


	//   ....[130]....
        /*024c*/ 	.word	0x0500000f


	//   ....[131]....
        /*0250*/ 	.word	0x0500000f


	//   ....[132]....
        /*0254*/ 	.word	0x0500000f


	//   ....[133]....
        /*0258*/ 	.word	0x0500000f


	//   ....[134]....
        /*025c*/ 	.word	0x0500000f


	//   ....[135]....
        /*0260*/ 	.word	0x0500000f


	//   ....[136]....
        /*0264*/ 	.word	0x0500000f


	//   ....[137]....
        /*0268*/ 	.word	0x0500000f


	//   ....[138]....
        /*026c*/ 	.word	0x0500000f


	//   ....[139]....
        /*0270*/ 	.word	0x0500000f


	//   ....[140]....
        /*0274*/ 	.word	0x0500000f


	//   ....[141]....
        /*0278*/ 	.word	0x0500000f


	//   ....[142]....
        /*027c*/ 	.word	0x0500000f


	//   ....[143]....
        /*0280*/ 	.word	0x0500000f


	//   ....[144]....
        /*0284*/ 	.word	0x0500000f


	//   ....[145]....
        /*0288*/ 	.word	0x0500000f


	//   ....[146]....
        /*028c*/ 	.word	0x0500000f


	//   ....[147]....
        /*0290*/ 	.word	0x0500000f


	//   ....[148]....
        /*0294*/ 	.word	0x0500000f


	//   ....[149]....
        /*0298*/ 	.word	0x0500000f


	//   ....[150]....
        /*029c*/ 	.word	0x0500000f


	//   ....[151]....
        /*02a0*/ 	.word	0x0500000f


	//   ....[152]....
        /*02a4*/ 	.word	0x0500000f


	//   ....[153]....
        /*02a8*/ 	.word	0x0500000f


	//   ....[154]....
        /*02ac*/ 	.word	0x0500000f


	//   ....[155]....
        /*02b0*/ 	.word	0x0500000f


	//   ....[156]....
        /*02b4*/ 	.word	0x0500000f


	//   ....[157]....
        /*02b8*/ 	.word	0x0500000f


	//   ....[158]....
        /*02bc*/ 	.word	0x0500000f


	//   ....[159]....
        /*02c0*/ 	.word	0x0500000f


	//   ....[160]....
        /*02c4*/ 	.word	0x0500000f


	//   ....[161]....
        /*02c8*/ 	.word	0x0500000f


	//   ....[162]....
        /*02cc*/ 	.word	0x0500000f


	//   ....[163]....
        /*02d0*/ 	.word	0x0500000f


	//   ....[164]....
        /*02d4*/ 	.word	0x0500000f


	//   ....[165]....
        /*02d8*/ 	.word	0x0500000f


	//   ....[166]....
        /*02dc*/ 	.word	0x0500000f


	//   ....[167]....
        /*02e0*/ 	.word	0x0500000f


	//   ....[168]....
        /*02e4*/ 	.word	0x0500000f


	//   ....[169]....
        /*02e8*/ 	.word	0x0500000f


	//   ....[170]....
        /*02ec*/ 	.word	0x0500000f


	//   ....[171]....
        /*02f0*/ 	.word	0x0500000f


	//   ....[172]....
        /*02f4*/ 	.word	0x0500000f


	//   ....[173]....
        /*02f8*/ 	.word	0x0500000f


	//   ....[174]....
        /*02fc*/ 	.word	0x0500000f


	//   ....[175]....
        /*0300*/ 	.word	0x0500000f


	//   ....[176]....
        /*0304*/ 	.word	0x0500000f


	//   ....[177]....
        /*0308*/ 	.word	0x0500000f


	//   ....[178]....
        /*030c*/ 	.word	0x0500000f


	//   ....[179]....
        /*0310*/ 	.word	0x0500000f


	//   ....[180]....
        /*0314*/ 	.word	0x0500000f


	//   ....[181]....
        /*0318*/ 	.word	0x0500000f


	//   ....[182]....
        /*031c*/ 	.word	0x0500000f


	//   ....[183]....
        /*0320*/ 	.word	0x0500000f


	//   ....[184]....
        /*0324*/ 	.word	0x0500000f


	//   ....[185]....
        /*0328*/ 	.word	0x0500000f


	//   ....[186]....
        /*032c*/ 	.word	0x0500000f


	//   ....[187]....
        /*0330*/ 	.word	0x0500000f


	//   ....[188]....
        /*0334*/ 	.word	0x0500000f


	//   ....[189]....
        /*0338*/ 	.word	0x0500000f


	//   ....[190]....
        /*033c*/ 	.word	0x0500000f


	//   ....[191]....
        /*0340*/ 	.word	0x0500000f


	//   ....[192]....
        /*0344*/ 	.word	0x0500000f


	//   ....[193]....
        /*0348*/ 	.word	0x0500000f


	//   ....[194]....
        /*034c*/ 	.word	0x0500000f


	//   ....[195]....
        /*0350*/ 	.word	0x0500000f


	//   ....[196]....
        /*0354*/ 	.word	0x0500000f


	//   ....[197]....
        /*0358*/ 	.word	0x0500000f


	//   ....[198]....
        /*035c*/ 	.word	0x0500000f


	//----- nvinfo : EIATTR_COOP_GROUP_INSTR_OFFSETS
	.align		4
.L_1019:
        /*0360*/ 	.byte	0x04, 0x28
        /*0362*/ 	.short	(.L_1021 - .L_1020)


	//   ....[0]....
.L_1020:
        /*0364*/ 	.word	0x00000070


	//   ....[1]....
        /*0368*/ 	.word	0x00000080


	//   ....[2]....
        /*036c*/ 	.word	0x000002c0


	//   ....[3]....
        /*0370*/ 	.word	0x00000420


	//   ....[4]....
        /*0374*/ 	.word	0x00000540


	//   ....[5]....
        /*0378*/ 	.word	0x000006a0


	//   ....[6]....
        /*037c*/ 	.word	0x00001170


	//   ....[7]....
        /*0380*/ 	.word	0x00001c70


	//   ....[8]....
        /*0384*/ 	.word	0x00001fe0


	//   ....[9]....
        /*0388*/ 	.word	0x00002950


	//   ....[10]....
        /*038c*/ 	.word	0x000029d0


	//   ....[11]....
        /*0390*/ 	.word	0x000034a0


	//   ....[12]....
        /*0394*/ 	.word	0x00003520


	//   ....[13]....
        /*0398*/ 	.word	0x00004be0


	//   ....[14]....
        /*039c*/ 	.word	0x00005280


	//   ....[15]....
        /*03a0*/ 	.word	0x000057e0


	//   ....[16]....
        /*03a4*/ 	.word	0x000058e0


	//   ....[17]....
        /*03a8*/ 	.word	0x00006220


	//   ....[18]....
        /*03ac*/ 	.word	0x00006270


	//   ....[19]....
        /*03b0*/ 	.word	0x00008850


	//   ....[20]....
        /*03b4*/ 	.word	0x00008880


	//   ....[21]....
        /*03b8*/ 	.word	0x000088a0


	//   ....[22]....
        /*03bc*/ 	.word	0x000088c0


	//   ....[23]....
        /*03c0*/ 	.word	0x00009d50


	//   ....[24]....
        /*03c4*/ 	.word	0x00009d70


	//   ....[25]....
        /*03c8*/ 	.word	0x00009e50


	//   ....[26]....
        /*03cc*/ 	.word	0x00009e60


	//   ....[27]....
        /*03d0*/ 	.word	0x0000ae30


	//   ....[28]....
        /*03d4*/ 	.word	0x0000ae70


	//   ....[29]....
        /*03d8*/ 	.word	0x0000aeb0


	//   ....[30]....
        /*03dc*/ 	.word	0x0000aed0


	//   ....[31]....
        /*03e0*/ 	.word	0x0000af00


	//   ....[32]....
        /*03e4*/ 	.word	0x0000af10


	//   ....[33]....
        /*03e8*/ 	.word	0x0000b550


	//   ....[34]....
        /*03ec*/ 	.word	0x0000b560


	//   ....[35]....
        /*03f0*/ 	.word	0x0000bf90


	//   ....[36]....
        /*03f4*/ 	.word	0x0000d170


	//   ....[37]....
        /*03f8*/ 	.word	0x0000d1a0


	//   ....[38]....
        /*03fc*/ 	.word	0x0000d1b0


	//   ....[39]....
        /*0400*/ 	.word	0x0000d1c0


	//   ....[40]....
        /*0404*/ 	.word	0x0000d1d0


	//   ....[41]....
        /*0408*/ 	.word	0x0000d1e0


	//   ....[42]....
        /*040c*/ 	.word	0x0000d1f0


	//   ....[43]....
        /*0410*/ 	.word	0x0000d210


	//   ....[44]....
        /*0414*/ 	.word	0x0000d280


	//   ....[45]....
        /*0418*/ 	.word	0x0000d2b0


	//   ....[46]....
        /*041c*/ 	.word	0x0000d370


	//   ....[47]....
        /*0420*/ 	.word	0x0000d3a0


	//   ....[48]....
        /*0424*/ 	.word	0x0000d3e0


	//   ....[49]....
        /*0428*/ 	.word	0x0000d3f0


	//   ....[50]....
        /*042c*/ 	.word	0x0000d430


	//   ....[51]....
        /*0430*/ 	.word	0x0000d460


	//   ....[52]....
        /*0434*/ 	.word	0x0000daf0


	//   ....[53]....
        /*0438*/ 	.word	0x0000db20


	//   ....[54]....
        /*043c*/ 	.word	0x0000db50


	//   ....[55]....
        /*0440*/ 	.word	0x0000db80


	//   ....[56]....
        /*0444*/ 	.word	0x0000dba0


	//   ....[57]....
        /*0448*/ 	.word	0x0000dc20


	//   ....[58]....
        /*044c*/ 	.word	0x0000dc50


	//   ....[59]....
        /*0450*/ 	.word	0x0000dc60


	//   ....[60]....
        /*0454*/ 	.word	0x0000dd40


	//   ....[61]....
        /*0458*/ 	.word	0x0000dd60


	//   ....[62]....
        /*045c*/ 	.word	0x0000dd70


	//   ....[63]....
        /*0460*/ 	.word	0x0000ddc0


	//   ....[64]....
        /*0464*/ 	.word	0x0000de60


	//   ....[65]....
        /*0468*/ 	.word	0x0000de80


	//   ....[66]....
        /*046c*/ 	.word	0x0000de90


	//   ....[67]....
        /*0470*/ 	.word	0x0000ded0


	//   ....[68]....
        /*0474*/ 	.word	0x0000e5e0


	//   ....[69]....
        /*0478*/ 	.word	0x0000e610


	//   ....[70]....
        /*047c*/ 	.word	0x0000e620


	//   ....[71]....
        /*0480*/ 	.word	0x0000e630


	//   ....[72]....
        /*0484*/ 	.word	0x0000e660


	//   ....[73]....
        /*0488*/ 	.word	0x0000e6a0


	//   ....[74]....
        /*048c*/ 	.word	0x0000e6b0


	//   ....[75]....
        /*0490*/ 	.word	0x0000e6d0


	//   ....[76]....
        /*0494*/ 	.word	0x0000e730


	//   ....[77]....
        /*0498*/ 	.word	0x0000e740


	//   ....[78]....
        /*049c*/ 	.word	0x0000e760


	//   ....[79]....
        /*04a0*/ 	.word	0x0000e7c0


	//   ....[80]....
        /*04a4*/ 	.word	0x0000e7e0


	//   ....[81]....
        /*04a8*/ 	.word	0x0000e7f0


	//   ....[82]....
        /*04ac*/ 	.word	0x0000e820


	//   ....[83]....
        /*04b0*/ 	.word	0x0000e830


	//   ....[84]....
        /*04b4*/ 	.word	0x0000eab0


	//   ....[85]....
        /*04b8*/ 	.word	0x0000ead0


	//   ....[86]....
        /*04bc*/ 	.word	0x0000eae0


	//   ....[87]....
        /*04c0*/ 	.word	0x0000eb00


	//   ....[88]....
        /*04c4*/ 	.word	0x0000eb70


	//   ....[89]....
        /*04c8*/ 	.word	0x0000eba0


	//   ....[90]....
        /*04cc*/ 	.word	0x0000ebf0


	//   ....[91]....
        /*04d0*/ 	.word	0x0000ec20


	//   ....[92]....
        /*04d4*/ 	.word	0x0000ec70


	//   ....[93]....
        /*04d8*/ 	.word	0x0000eca0


	//   ....[94]....
        /*04dc*/ 	.word	0x0000ecf0


	//   ....[95]....
        /*04e0*/ 	.word	0x0000ed20


	//   ....[96]....
        /*04e4*/ 	.word	0x0000ed70


	//   ....[97]....
        /*04e8*/ 	.word	0x0000eda0


	//   ....[98]....
        /*04ec*/ 	.word	0x0000edf0


	//   ....[99]....
        /*04f0*/ 	.word	0x0000ee20


	//   ....[100]....
        /*04f4*/ 	.word	0x0000f280


	//   ....[101]....
        /*04f8*/ 	.word	0x0000f2b0


	//   ....[102]....
        /*04fc*/ 	.word	0x0000f2e0


	//   ....[103]....
        /*0500*/ 	.word	0x0000f310


	//   ....[104]....
        /*0504*/ 	.word	0x0000f340


	//   ....[105]....
        /*0508*/ 	.word	0x0000f350


	//   ....[106]....
        /*050c*/ 	.word	0x0000f370


	//   ....[107]....
        /*0510*/ 	.word	0x0000f390


	//   ....[108]....
        /*0514*/ 	.word	0x0000f3b0


	//   ....[109]....
        /*0518*/ 	.word	0x0000f3d0


	//   ....[110]....
        /*051c*/ 	.word	0x0000f450


	//   ....[111]....
        /*0520*/ 	.word	0x0000f470


	//   ....[112]....
        /*0524*/ 	.word	0x0000f4a0


	//   ....[113]....
        /*0528*/ 	.word	0x0000f4c0


	//   ....[114]....
        /*052c*/ 	.word	0x0000f670


	//   ....[115]....
        /*0530*/ 	.word	0x0000f680


	//   ....[116]....
        /*0534*/ 	.word	0x0000f8e0


	//   ....[117]....
        /*0538*/ 	.word	0x0000fe40


	//   ....[118]....
        /*053c*/ 	.word	0x0000ff30


	//   ....[119]....
        /*0540*/ 	.word	0x0000ffd0


	//   ....[120]....
        /*0544*/ 	.word	0x00010030


	//   ....[121]....
        /*0548*/ 	.word	0x00010100


	//   ....[122]....
        /*054c*/ 	.word	0x00010170


	//   ....[123]....
        /*0550*/ 	.word	0x00010230


	//   ....[124]....
        /*0554*/ 	.word	0x000102a0


	//   ....[125]....
        /*0558*/ 	.word	0x00010380


	//   ....[126]....
        /*055c*/ 	.word	0x00010400


	//   ....[127]....
        /*0560*/ 	.word	0x000104d0


	//   ....[128]....
        /*0564*/ 	.word	0x00010550


	//   ....[129]....
        /*0568*/ 	.word	0x00010610


	//   ....[130]....
        /*056c*/ 	.word	0x00010680


	//   ....[131]....
        /*0570*/ 	.word	0x00010760


	//   ....[132]....
        /*0574*/ 	.word	0x000107e0


	//   ....[133]....
        /*0578*/ 	.word	0x000108a0


	//   ....[134]....
        /*057c*/ 	.word	0x00010940


	//   ....[135]....
        /*0580*/ 	.word	0x000109a0


	//   ....[136]....
        /*0584*/ 	.word	0x00010a40


	//   ....[137]....
        /*0588*/ 	.word	0x00010b10


	//   ....[138]....
        /*058c*/ 	.word	0x00010b80


	//   ....[139]....
        /*0590*/ 	.word	0x00010c60


	//   ....[140]....
        /*0594*/ 	.word	0x00010cd0


	//   ....[141]....
        /*0598*/ 	.word	0x00010d90


	//   ....[142]....
        /*059c*/ 	.word	0x00010e10


	//   ....[143]....
        /*05a0*/ 	.word	0x00010f00


	//   ....[144]....
        /*05a4*/ 	.word	0x00010f60


	//   ....[145]....
        /*05a8*/ 	.word	0x00011020


	//   ....[146]....
        /*05ac*/ 	.word	0x000110a0


	//   ....[147]....
        /*05b0*/ 	.word	0x00011170


	//   ....[148]....
        /*05b4*/ 	.word	0x000111e0


	//   ....[149]....
        /*05b8*/ 	.word	0x00011290


	//   ....[150]....
        /*05bc*/ 	.word	0x000113d0


	//   ....[151]....
        /*05c0*/ 	.word	0x00011480


	//   ....[152]....
        /*05c4*/ 	.word	0x00011550


	//   ....[153]....
        /*05c8*/ 	.word	0x000115a0


	//   ....[154]....
        /*05cc*/ 	.word	0x00011680


	//   ....[155]....
        /*05d0*/ 	.word	0x000116d0


	//   ....[156]....
        /*05d4*/ 	.word	0x000117a0


	//   ....[157]....
        /*05d8*/ 	.word	0x000117f0


	//   ....[158]....
        /*05dc*/ 	.word	0x000118d0


	//   ....[159]....
        /*05e0*/ 	.word	0x00011920


	//   ....[160]....
        /*05e4*/ 	.word	0x00011a00


	//   ....[161]....
        /*05e8*/ 	.word	0x00011a50


	//   ....[162]....
        /*05ec*/ 	.word	0x00011b20


	//   ....[163]....
        /*05f0*/ 	.word	0x00011b70


	//   ....[164]....
        /*05f4*/ 	.word	0x00011c50


	//   ....[165]....
        /*05f8*/ 	.word	0x00011ca0


	//   ....[166]....
        /*05fc*/ 	.word	0x00011d90


	//   ....[167]....
        /*0600*/ 	.word	0x00011e30


	//   ....[168]....
        /*0604*/ 	.word	0x00011e90


	//   ....[169]....
        /*0608*/ 	.word	0x00011f50


	//   ....[170]....
        /*060c*/ 	.word	0x00011ff0


	//   ....[171]....
        /*0610*/ 	.word	0x000120b0


	//   ....[172]....
        /*0614*/ 	.word	0x00012150


	//   ....[173]....
        /*0618*/ 	.word	0x00012210


	//   ....[174]....
        /*061c*/ 	.word	0x000122b0


	//   ....[175]....
        /*0620*/ 	.word	0x00012370


	//   ....[176]....
        /*0624*/ 	.word	0x00012410


	//   ....[177]....
        /*0628*/ 	.word	0x000124d0


	//   ....[178]....
        /*062c*/ 	.word	0x00012570


	//   ....[179]....
        /*0630*/ 	.word	0x00012630


	//   ....[180]....
        /*0634*/ 	.word	0x000126d0


	//   ....[181]....
        /*0638*/ 	.word	0x00012790


	//   ....[182]....
        /*063c*/ 	.word	0x000128b0


	//   ....[183]....
        /*0640*/ 	.word	0x00012950


	//   ....[184]....
        /*0644*/ 	.word	0x00012a00


	//   ....[185]....
        /*0648*/ 	.word	0x00012ad0


	//   ....[186]....
        /*064c*/ 	.word	0x00012b40


	//   ....[187]....
        /*0650*/ 	.word	0x00012c10


	//   ....[188]....
        /*0654*/ 	.word	0x00012c80


	//   ....[189]....
        /*0658*/ 	.word	0x00012d60


	//   ....[190]....
        /*065c*/ 	.word	0x00012dd0


	//   ....[191]....
        /*0660*/ 	.word	0x00012eb0


	//   ....[192]....
        /*0664*/ 	.word	0x00012f30


	//   ....[193]....
        /*0668*/ 	.word	0x00013010


	//   ....[194]....
        /*066c*/ 	.word	0x00013080


	//   ....[195]....
        /*0670*/ 	.word	0x00013150


	//   ....[196]....
        /*0674*/ 	.word	0x000131c0


	//   ....[197]....
        /*0678*/ 	.word	0x00013280


	//   ....[198]....
        /*067c*/ 	.word	0x00013360


	//----- nvinfo : EIATTR_REG_RECONFIG
	.align		4
.L_1021:
        /*0680*/ 	.byte	0x01, 0x54
	.zero		2


	//----- nvinfo : EIATTR_SYSCALL_OFFSETS
	.align		4
        /*0684*/ 	.byte	0x04, 0x46
        /*0686*/ 	.short	(.L_1023 - .L_1022)


	//   ....[0]....
.L_1022:
        /*0688*/ 	.word	0x00001330


	//   ....[1]....
        /*068c*/ 	.word	0x0000c7b0


	//   ....[2]....
        /*0690*/ 	.word	0x0000c8f0


	//   ....[3]....
        /*0694*/ 	.word	0x0000c9e0


	//   ....[4]....
        /*0698*/ 	.word	0x0000d830


	//----- nvinfo : EIATTR_MBARRIER_INSTR_OFFSETS
	.align		4
.L_1023:
        /*069c*/ 	.byte	0x04, 0x39
        /*069e*/ 	.short	(.L_1025 - .L_1024)


	//   ....[0]....
.L_1024:
        /*06a0*/ 	.word	0x00000170
        /*06a4*/ 	.word	0x000000ff
        /*06a8*/ 	.word	0x00028800
        /*06ac*/ 	.short	0x0100
        /*06ae*/ 	.byte	0x08
	.zero		1


	//   ....[1]....
        /*06b0*/ 	.word	0x00000180
        /*06b4*/ 	.word	0x000000ff
        /*06b8*/ 	.word	0x00028820
        /*06bc*/ 	.short	0x0100
        /*06be*/ 	.byte	0x08
	.zero		1


	//   ....[2]....
        /*06c0*/ 	.word	0x00000270
        /*06c4*/ 	.word	0x000000ff
        /*06c8*/ 	.word	0x00028830
        /*06cc*/ 	.short	0x0100
        /*06ce*/ 	.byte	0x08
	.zero		1


	//   ....[3]....
        /*06d0*/ 	.word	0x00000280
        /*06d4*/ 	.word	0x000000ff
        /*06d8*/ 	.word	0x00028840
        /*06dc*/ 	.short	0x0100
        /*06de*/ 	.byte	0x08
	.zero		1


	//   ....[4]....
        /*06e0*/ 	.word	0x00000290
        /*06e4*/ 	.word	0x000000ff
        /*06e8*/ 	.word	0x00028838
        /*06ec*/ 	.short	0x0100
        /*06ee*/ 	.byte	0x08
	.zero		1


	//   ....[5]....
        /*06f0*/ 	.word	0x000002a0
        /*06f4*/ 	.word	0x000000ff
        /*06f8*/ 	.word	0x00028848
        /*06fc*/ 	.short	0x0100
        /*06fe*/ 	.byte	0x08
	.zero		1


	//   ....[6]....
        /*0700*/ 	.word	0x000003d0
        /*0704*/ 	.word	0x000000ff
        /*0708*/ 	.word	0x00028850
        /*070c*/ 	.short	0x0100
        /*070e*/ 	.byte	0x08
	.zero		1


	//   ....[7]....
        /*0710*/ 	.word	0x000003e0
        /*0714*/ 	.word	0x000000ff
        /*0718*/ 	.word	0x00028860
        /*071c*/ 	.short	0x0100
        /*071e*/ 	.byte	0x08
	.zero		1


	//   ....[8]....
        /*0720*/ 	.word	0x000003f0
        /*0724*/ 	.word	0x000000ff
        /*0728*/ 	.word	0x00028858
        /*072c*/ 	.short	0x0100
        /*072e*/ 	.byte	0x08
	.zero		1


	//   ....[9]....
        /*0730*/ 	.word	0x00000400
        /*0734*/ 	.word	0x000000ff
        /*0738*/ 	.word	0x00028868
        /*073c*/ 	.short	0x0100
        /*073e*/ 	.byte	0x08
	.zero		1


	//   ....[10]....
        /*0740*/ 	.word	0x000004f0
        /*0744*/ 	.word	0x000000ff
        /*0748*/ 	.word	0x00028870
        /*074c*/ 	.short	0x0100
        /*074e*/ 	.byte	0x06
	.zero		1


	//   ....[11]....
        /*0750*/ 	.word	0x00000500
        /*0754*/ 	.word	0x000000ff
        /*0758*/ 	.word	0x00028880
        /*075c*/ 	.short	0x0100
        /*075e*/ 	.byte	0x06
	.zero		1


	//   ....[12]....
        /*0760*/ 	.word	0x00000510
        /*0764*/ 	.word	0x000000ff
        /*0768*/ 	.word	0x00028878
        /*076c*/ 	.short	0x0100
        /*076e*/ 	.byte	0x06
	.zero		1


	//   ....[13]....
        /*0770*/ 	.word	0x00000520
        /*0774*/ 	.word	0x000000ff
        /*0778*/ 	.word	0x00028888
        /*077c*/ 	.short	0x0100
        /*077e*/ 	.byte	0x06
	.zero		1


	//   ....[14]....
        /*0780*/ 	.word	0x00000650
        /*0784*/ 	.word	0x000000ff
        /*0788*/ 	.word	0x00028890
        /*078c*/ 	.short	0x0100
        /*078e*/ 	.byte	0x08
	.zero		1


	//   ....[15]....
        /*0790*/ 	.word	0x00000660
        /*0794*/ 	.word	0x000000ff
        /*0798*/ 	.word	0x000288a0
        /*079c*/ 	.short	0x0100
        /*079e*/ 	.byte	0x08
	.zero		1


	//   ....[16]....
        /*07a0*/ 	.word	0x00000670
        /*07a4*/ 	.word	0x000000ff
        /*07a8*/ 	.word	0x00028898
        /*07ac*/ 	.short	0x0100
        /*07ae*/ 	.byte	0x08
	.zero		1


	//   ....[17]....
        /*07b0*/ 	.word	0x00000680
        /*07b4*/ 	.word	0x000000ff
        /*07b8*/ 	.word	0x000288a8
        /*07bc*/ 	.short	0x0100
        /*07be*/ 	.byte	0x08
	.zero		1


	//   ....[18]....
        /*07c0*/ 	.word	0x000007c0
        /*07c4*/ 	.word	0x000000ff
        /*07c8*/ 	.word	0x000288b0
        /*07cc*/ 	.short	0x0100
        /*07ce*/ 	.byte	0x08
	.zero		1


	//   ....[19]....
        /*07d0*/ 	.word	0x000007d0
        /*07d4*/ 	.word	0x000000ff
        /*07d8*/ 	.word	0x000288c0
        /*07dc*/ 	.short	0x0100
        /*07de*/ 	.byte	0x08
	.zero		1


	//   ....[20]....
        /*07e0*/ 	.word	0x000007e0
        /*07e4*/ 	.word	0x000000ff
        /*07e8*/ 	.word	0x000288b8
        /*07ec*/ 	.short	0x0100
        /*07ee*/ 	.byte	0x08
	.zero		1


	//   ....[21]....
        /*07f0*/ 	.word	0x000007f0
        /*07f4*/ 	.word	0x000000ff
        /*07f8*/ 	.word	0x000288c8
        /*07fc*/ 	.short	0x0100
        /*07fe*/ 	.byte	0x08
	.zero		1


	//   ....[22]....
        /*0800*/ 	.word	0x00001350
        /*0804*/ 	.word	0x000000ff
        /*0808*/ 	.word	0x00028800
        /*080c*/ 	.short	0x010a
        /*080e*/ 	.byte	0x29
	.zero		1


	//   ....[23]....
        /*0810*/ 	.word	0x000013c0
        /*0814*/ 	.word	0x000000ff
        /*0818*/ 	.word	0x00028830
        /*081c*/ 	.short	0x010a
        /*081e*/ 	.byte	0x29
	.zero		1


	//   ....[24]....
        /*0820*/ 	.word	0x00001420
        /*0824*/ 	.word	0x000000ff
        /*0828*/ 	.word	0x00028830
        /*082c*/ 	.short	0x010a
        /*082e*/ 	.byte	0x29
	.zero		1


	//   ....[25]....
        /*0830*/ 	.word	0x00002540
        /*0834*/ 	.word	0x000000ff
        /*0838*/ 	.word	0x00000000
        /*083c*/ 	.short	0x0101
        /*083e*/ 	.byte	0x06
	.zero		1


	//   ....[26]....
        /*0840*/ 	.word	0x000042f0
        /*0844*/ 	.word	0x000000ff
        /*0848*/ 	.word	0x00028830
        /*084c*/ 	.short	0x010a
        /*084e*/ 	.byte	0x04
	.zero		1


	//   ....[27]....
        /*0850*/ 	.word	0x00004330
        /*0854*/ 	.word	0x000000ff
        /*0858*/ 	.word	0x00028830
        /*085c*/ 	.short	0x010a
        /*085e*/ 	.byte	0x04
	.zero		1


	//   ....[28]....
        /*0860*/ 	.word	0x000046a0
        /*0864*/ 	.word	0x000000ff
        /*0868*/ 	.word	0x00028850
        /*086c*/ 	.short	0x010a
        /*086e*/ 	.byte	0x04
	.zero		1


	//   ....[29]....
        /*0870*/ 	.word	0x000046e0
        /*0874*/ 	.word	0x000000ff
        /*0878*/ 	.word	0x00028850
        /*087c*/ 	.short	0x010a
        /*087e*/ 	.byte	0x04
	.zero		1


	//   ....[30]....
        /*0880*/ 	.word	0x000052f0
        /*0884*/ 	.word	0x000000ff
        /*0888*/ 	.word	0x00000000
        /*088c*/ 	.short	0x0101
        /*088e*/ 	.byte	0x04
	.zero		1


	//   ....[31]....
        /*0890*/ 	.word	0x00006e30
        /*0894*/ 	.word	0x000000ff
        /*0898*/ 	.word	0x00000000
        /*089c*/ 	.short	0x0101
        /*089e*/ 	.byte	0x04
	.zero		1


	//   ....[32]....
        /*08a0*/ 	.word	0x00007540
        /*08a4*/ 	.word	0x000000ff
        /*08a8*/ 	.word	0x00028830
        /*08ac*/ 	.short	0x010a
        /*08ae*/ 	.byte	0x04
	.zero		1


	//   ....[33]....
        /*08b0*/ 	.word	0x00007580
        /*08b4*/ 	.word	0x000000ff
        /*08b8*/ 	.word	0x00028830
        /*08bc*/ 	.short	0x010a
        /*08be*/ 	.byte	0x04
	.zero		1


	//   ....[34]....
        /*08c0*/ 	.word	0x000078b0
        /*08c4*/ 	.word	0x000000ff
        /*08c8*/ 	.word	0x00028850
        /*08cc*/ 	.short	0x010a
        /*08ce*/ 	.byte	0x04
	.zero		1


	//   ....[35]....
        /*08d0*/ 	.word	0x000078f0
        /*08d4*/ 	.word	0x000000ff
        /*08d8*/ 	.word	0x00028850
        /*08dc*/ 	.short	0x010a
        /*08de*/ 	.byte	0x04
	.zero		1


	//   ....[36]....
        /*08e0*/ 	.word	0x000081b0
        /*08e4*/ 	.word	0x000000ff
        /*08e8*/ 	.word	0x00000000
        /*08ec*/ 	.short	0x0101
        /*08ee*/ 	.byte	0x04
	.zero		1


	//   ....[37]....
        /*08f0*/ 	.word	0x000096c0
        /*08f4*/ 	.word	0x000000ff
        /*08f8*/ 	.word	0x00000000
        /*08fc*/ 	.short	0x0101
        /*08fe*/ 	.byte	0x04
	.zero		1


	//   ....[38]....
        /*0900*/ 	.word	0x00009cc0
        /*0904*/ 	.word	0x000000ff
        /*0908*/ 	.word	0x00028850
        /*090c*/ 	.short	0x010a
        /*090e*/ 	.byte	0x05
	.zero		1


	//   ....[39]....
        /*0910*/ 	.word	0x00009d00
        /*0914*/ 	.word	0x000000ff
        /*0918*/ 	.word	0x00028850
        /*091c*/ 	.short	0x010a
        /*091e*/ 	.byte	0x05
	.zero		1


	//   ....[40]....
        /*0920*/ 	.word	0x0000a2d0
        /*0924*/ 	.word	0x000000ff
        /*0928*/ 	.word	0x00000000
        /*092c*/ 	.short	0x0101
        /*092e*/ 	.byte	0x04
	.zero		1


	//   ....[41]....
        /*0930*/ 	.word	0x0000aef0
        /*0934*/ 	.word	0x000000ff
        /*0938*/ 	.word	0x00000000
        /*093c*/ 	.short	0x0101
        /*093e*/ 	.byte	0x04
	.zero		1


	//   ....[42]....
        /*0940*/ 	.word	0x0000cec0
        /*0944*/ 	.word	0x000000ff
        /*0948*/ 	.word	0x00028840
        /*094c*/ 	.short	0x010a
        /*094e*/ 	.byte	0x2f
	.zero		1


	//   ....[43]....
        /*0950*/ 	.word	0x0000d5f0
        /*0954*/ 	.word	0x000000ff
        /*0958*/ 	.word	0x00028830
        /*095c*/ 	.short	0x0107
        /*095e*/ 	.byte	0x2f
	.zero		1


	//   ....[44]....
        /*0960*/ 	.word	0x0000d660
        /*0964*/ 	.word	0x000000ff
        /*0968*/ 	.word	0x00028830
        /*096c*/ 	.short	0x0101
        /*096e*/ 	.byte	0x2f
	.zero		1


	//   ....[45]....
        /*0970*/ 	.word	0x0000e020
        /*0974*/ 	.word	0x000000ff
        /*0978*/ 	.word	0x00028800
        /*097c*/ 	.short	0x0107
        /*097e*/ 	.byte	0x2f
	.zero		1


	//   ....[46]....
        /*0980*/ 	.word	0x0000e060
        /*0984*/ 	.word	0x000000ff
        /*0988*/ 	.word	0x00028800
        /*098c*/ 	.short	0x0101
        /*098e*/ 	.byte	0x2f
	.zero		1


	//   ....[47]....
        /*0990*/ 	.word	0x0000e090
        /*0994*/ 	.word	0x000000ff
        /*0998*/ 	.word	0x00028820
        /*099c*/ 	.short	0x010a
        /*099e*/ 	.byte	0x2f
	.zero		1


	//   ....[48]....
        /*09a0*/ 	.word	0x0000e3e0
        /*09a4*/ 	.word	0x00000022
        /*09a8*/ 	.word	0x00028840
        /*09ac*/ 	.short	0x010a
        /*09ae*/ 	.byte	0x3f
	.zero		1


	//   ....[49]....
        /*09b0*/ 	.word	0x0000e940
        /*09b4*/ 	.word	0x00000022
        /*09b8*/ 	.word	0x00028830
        /*09bc*/ 	.short	0x0107
        /*09be*/ 	.byte	0x3f
	.zero		1


	//   ....[50]....
        /*09c0*/ 	.word	0x0000e9f0
        /*09c4*/ 	.word	0x00000022
        /*09c8*/ 	.word	0x00028830
        /*09cc*/ 	.short	0x0101
        /*09ce*/ 	.byte	0x3f
	.zero		1


	//   ....[51]....
        /*09d0*/ 	.word	0x0000ea50
        /*09d4*/ 	.word	0x00000000
        /*09d8*/ 	.word	0x00028860
        /*09dc*/ 	.short	0x010a
        /*09de*/ 	.byte	0x3f
	.zero		1


	//   ....[52]....
        /*09e0*/ 	.word	0x0000efa0
        /*09e4*/ 	.word	0x00000000
        /*09e8*/ 	.word	0x00028850
        /*09ec*/ 	.short	0x0107
        /*09ee*/ 	.byte	0x3f
	.zero		1


	//   ....[53]....
        /*09f0*/ 	.word	0x0000f090
        /*09f4*/ 	.word	0x00000000
        /*09f8*/ 	.word	0x00028850
        /*09fc*/ 	.short	0x0101
        /*09fe*/ 	.byte	0x3f
	.zero		1


	//   ....[54]....
        /*0a00*/ 	.word	0x0000f220
        /*0a04*/ 	.word	0x00000000
        /*0a08*/ 	.word	0x00028860
        /*0a0c*/ 	.short	0x010a
        /*0a0e*/ 	.byte	0x3f
	.zero		1


	//   ....[55]....
        /*0a10*/ 	.word	0x0000f750
        /*0a14*/ 	.word	0x00000000
        /*0a18*/ 	.word	0x00028850
        /*0a1c*/ 	.short	0x0107
        /*0a1e*/ 	.byte	0x3f
	.zero		1


	//   ....[56]....
        /*0a20*/ 	.word	0x0000f800
        /*0a24*/ 	.word	0x00000000
        /*0a28*/ 	.word	0x00028850
        /*0a2c*/ 	.short	0x0101
        /*0a2e*/ 	.byte	0x3f
	.zero		1


	//   ....[57]....
        /*0a30*/ 	.word	0x0000f8a0
        /*0a34*/ 	.word	0x00000007
        /*0a38*/ 	.word	0x00028820
        /*0a3c*/ 	.short	0x010a
        /*0a3e*/ 	.byte	0x3f
	.zero		1


	//   ....[58]....
        /*0a40*/ 	.word	0x0000f9d0
        /*0a44*/ 	.word	0x00000005
        /*0a48*/ 	.word	0x00028840
        /*0a4c*/ 	.short	0x010a
        /*0a4e*/ 	.byte	0x3f
	.zero		1


	//   ....[59]....
        /*0a50*/ 	.word	0x0000fa70
        /*0a54*/ 	.word	0x00000007
        /*0a58*/ 	.word	0x00028840
        /*0a5c*/ 	.short	0x010a
        /*0a5e*/ 	.byte	0x3f
	.zero		1


	//   ....[60]....
        /*0a60*/ 	.word	0x0000fab0
        /*0a64*/ 	.word	0x00000005
        /*0a68*/ 	.word	0x00028860
        /*0a6c*/ 	.short	0x010a
        /*0a6e*/ 	.byte	0x3f
	.zero		1


	//   ....[61]....
        /*0a70*/ 	.word	0x0000faf0
        /*0a74*/ 	.word	0x00000007
        /*0a78*/ 	.word	0x00028860
        /*0a7c*/ 	.short	0x010a
        /*0a7e*/ 	.byte	0x3f
	.zero		1


	//   ....[62]....
        /*0a80*/ 	.word	0x0000fb60
        /*0a84*/ 	.word	0x00000003
        /*0a88*/ 	.word	0x00028800
        /*0a8c*/ 	.short	0x010a
        /*0a8e*/ 	.byte	0x3f
	.zero		1


	//   ....[63]....
        /*0a90*/ 	.word	0x0000fbc0
        /*0a94*/ 	.word	0x00000003
        /*0a98*/ 	.word	0x00028830
        /*0a9c*/ 	.short	0x010a
        /*0a9e*/ 	.byte	0x3f
	.zero		1


	//   ....[64]....
        /*0aa0*/ 	.word	0x0000fc20
        /*0aa4*/ 	.word	0x0000000b
        /*0aa8*/ 	.word	0x00028830
        /*0aac*/ 	.short	0x010a
        /*0aae*/ 	.byte	0x3f
	.zero		1


	//   ....[65]....
        /*0ab0*/ 	.word	0x0000fc80
        /*0ab4*/ 	.word	0x0000000b
        /*0ab8*/ 	.word	0x00028850
        /*0abc*/ 	.short	0x010a
        /*0abe*/ 	.byte	0x3f
	.zero		1


	//   ....[66]....
        /*0ac0*/ 	.word	0x0000fce0
        /*0ac4*/ 	.word	0x0000000a
        /*0ac8*/ 	.word	0x00028830
        /*0acc*/ 	.short	0x010a
        /*0ace*/ 	.byte	0x3f
	.zero		1


	//   ....[67]....
        /*0ad0*/ 	.word	0x0000fd40
        /*0ad4*/ 	.word	0x0000000a
        /*0ad8*/ 	.word	0x00028850
        /*0adc*/ 	.short	0x010a
        /*0ade*/ 	.byte	0x3f
	.zero		1


	//   ....[68]....
        /*0ae0*/ 	.word	0x0000fda0
        /*0ae4*/ 	.word	0x00000005
        /*0ae8*/ 	.word	0x00028850
        /*0aec*/ 	.short	0x010a
        /*0aee*/ 	.byte	0x3f
	.zero		1


	//   ....[69]....
        /*0af0*/ 	.word	0x0000fe80
        /*0af4*/ 	.word	0x0000000a
        /*0af8*/ 	.word	0x00028840
        /*0afc*/ 	.short	0x010a
        /*0afe*/ 	.byte	0x3f
	.zero		1


	//   ....[70]....
        /*0b00*/ 	.word	0x000112d0
        /*0b04*/ 	.word	0x00000003
        /*0b08*/ 	.word	0x00028820
        /*0b0c*/ 	.short	0x010a
        /*0b0e*/ 	.byte	0x3f
	.zero		1


	//   ....[71]....
        /*0b10*/ 	.word	0x00011320
        /*0b14*/ 	.word	0x00000022
        /*0b18*/ 	.word	0x00028840
        /*0b1c*/ 	.short	0x010a
        /*0b1e*/ 	.byte	0x3f
	.zero		1


	//   ....[72]....
        /*0b20*/ 	.word	0x00011ce0
        /*0b24*/ 	.word	0x00000000
        /*0b28*/ 	.word	0x00028860
        /*0b2c*/ 	.short	0x010a
        /*0b2e*/ 	.byte	0x3f
	.zero		1


	//   ....[73]....
        /*0b30*/ 	.word	0x00012800
        /*0b34*/ 	.word	0x00000000
        /*0b38*/ 	.word	0x00028860
        /*0b3c*/ 	.short	0x010a
        /*0b3e*/ 	.byte	0x3f
	.zero		1


	//   ....[74]....
        /*0b40*/ 	.word	0x000132b0
        /*0b44*/ 	.word	0x00000007
        /*0b48*/ 	.word	0x00028820
        /*0b4c*/ 	.short	0x010a
        /*0b4e*/ 	.byte	0x3f
	.zero		1


	//   ....[75]....
        /*0b50*/ 	.word	0x00013420
        /*0b54*/ 	.word	0x00000005
        /*0b58*/ 	.word	0x00028840
        /*0b5c*/ 	.short	0x010a
        /*0b5e*/ 	.byte	0x3f
	.zero		1


	//   ....[76]....
        /*0b60*/ 	.word	0x00013470
        /*0b64*/ 	.word	0x00000007
        /*0b68*/ 	.word	0x00028840
        /*0b6c*/ 	.short	0x010a
        /*0b6e*/ 	.byte	0x3f
	.zero		1


	//   ....[77]....
        /*0b70*/ 	.word	0x000134c0
        /*0b74*/ 	.word	0x00000005
        /*0b78*/ 	.word	0x00028860
        /*0b7c*/ 	.short	0x010a
        /*0b7e*/ 	.byte	0x3f
	.zero		1


	//----- nvinfo : EIATTR_NUM_MBARRIERS
	.align		4
.L_1025:
        /*0b80*/ 	.byte	0x03, 0x38
        /*0b82*/ 	.short	0x0016


	//----- nvinfo : EIATTR_EXIT_INSTR_OFFSETS
	.align		4
        /*0b84*/ 	.byte	0x04, 0x1c
        /*0b86*/ 	.short	(.L_1027 - .L_1026)


	//   ....[0]....
.L_1026:
        /*0b88*/ 	.word	0x0000fb40


	//----- nvinfo : EIATTR_MAX_THREADS
	.align		4
.L_1027:
        /*0b8c*/ 	.byte	0x04, 0x05
        /*0b8e*/ 	.short	(.L_1029 - .L_1028)
.L_1028:
        /*0b90*/ 	.word	0x00000180
        /*0b94*/ 	.word	0x00000001
        /*0b98*/ 	.word	0x00000001


	//----- nvinfo : EIATTR_CRS_STACK_SIZE
	.align		4
.L_1029:
        /*0b9c*/ 	.byte	0x04, 0x1e
        /*0b9e*/ 	.short	(.L_1031 - .L_1030)
.L_1030:
        /*0ba0*/ 	.word	0x00000000


	//----- nvinfo : EIATTR_CBANK_PARAM_SIZE
	.align		4
.L_1031:
        /*0ba4*/ 	.byte	0x03, 0x19
        /*0ba6*/ 	.short	0x0a70


	//----- nvinfo : EIATTR_PARAM_CBANK
	.align		4
        /*0ba8*/ 	.byte	0x04, 0x0a
        /*0baa*/ 	.short	(.L_1033 - .L_1032)
	.align		4
.L_1032:
        /*0bac*/ 	.word	index@(.nv.constant0._ZN7cutlass13device_kernelIN5flash11enable_sm90INS1_16FlashAttnFwdSm90INS1_25CollectiveMainloopFwdSm90ILi2EN4cute5tupleIJNS5_1CILi1EEES8_S8_EEENS6_IJNS7_ILi128EEESA_SA_EEELi128ENS_6half_tEfNS_4arch4Sm90ELb1ELb0ELb1ELb0ELb1ELb0ELb0ELb1ELb1ELb1ELb1ELb0EEENS1_21CollectiveEpilogueFwdISB_S9_SC_SE_Li256ELb0ELb1ELb1ELb0EEENS1_19SingleTileSchedulerILb0ELb1ELb1ELi128EEEEEEEEEvNT_6ParamsE)
        /*0bb0*/ 	.short	0x0210
        /*0bb2*/ 	.short	0x0a70


	//----- nvinfo : EIATTR_SW_WAR
	.align		4
.L_1033:
        /*0bb4*/ 	.byte	0x04, 0x36
        /*0bb6*/ 	.short	(.L_1035 - .L_1034)
.L_1034:
        /*0bb8*/ 	.word	0x00000008
.L_1035:


//--------------------- .nv.info._ZN7cutlass13device_kernelIN5flash11enable_sm90INS1_16FlashAttnFwdSm90INS1_25CollectiveMainloopFwdSm90ILi2EN4cute5tupleIJNS5_1CILi1EEES8_S8_EEENS6_IJNS7_ILi128EEESA_SA_EEELi128ENS_6half_tEfNS_4arch4Sm90ELb1ELb0ELb1ELb1ELb1ELb0ELb0ELb1ELb1ELb1ELb1ELb0EEENS1_21CollectiveEpilogueFwdISB_S9_SC_SE_Li256ELb1ELb1ELb1ELb0EEENS1_36VarlenDynamicPersistentTileSchedulerILi128ELi128ELi256ELi128ELb1ELb1ELb1ELb1ELb1ELb1EEEEEEEEEvNT_6ParamsE --------------------------
	.section	.nv.info._ZN7cutlass13device_kernelIN5flash11enable_sm90INS1_16FlashAttnFwdSm90INS1_25CollectiveMainloopFwdSm90ILi2EN4cute5tupleIJNS5_1CILi1EEES8_S8_EEENS6_IJNS7_ILi128EEESA_SA_EEELi128ENS_6half_tEfNS_4arch4Sm90ELb1ELb0ELb1ELb1ELb1ELb0ELb0ELb1ELb1ELb1ELb1ELb0EEENS1_21CollectiveEpilogueFwdISB_S9_SC_SE_Li256ELb1ELb1ELb1ELb0EEENS1_36VarlenDynamicPersistentTileSchedulerILi128ELi128ELi256ELi128ELb1ELb1ELb1ELb1ELb1ELb1EEEEEEEEEvNT_6ParamsE,"",@"SHT_CUDA_INFO"
	.sectionflags	@""
	.align	4


	//----- nvinfo : EIATTR_CUDA_API_VERSION
	.align		4
        /*0000*/ 	.byte	0x04, 0x37
        /*0002*/ 	.short	(.L_1037 - .L_1036)
.L_1036:
        /*0004*/ 	.word	0x00000082


	//----- nvinfo : EIATTR_KPARAM_INFO
	.align		4
.L_1037:
        /*0008*/ 	.byte	0x04, 0x17
        /*000a*/ 	.short	(.L_1039 - .L_1038)
.L_1038:
        /*000c*/ 	.word	0x00000000
        /*0010*/ 	.short	0x0000
        /*0012*/ 	.short	0x0070
        /*0014*/ 	.byte	0x00, 0xf0, 0x01, 0x2a


	//----- nvinfo : EIATTR_SPARSE_MMA_MASK
	.align		4
.L_1039:
        /*0018*/ 	.byte	0x03, 0x50
        /*001a*/ 	.short	0x0000


	//----- nvinfo : EIATTR_MAXREG_COUNT
	.align		4
        /*001c*/ 	.byte	0x03, 0x1b
        /*001e*/ 	.short	0x00a8


	//----- nvinfo : EIATTR_NUM_BARRIERS
	.align		4
        /*0020*/ 	.byte	0x02, 0x4c
        /*0022*/ 	.byte	0x10
	.zero		1


	//----- nvinfo : EIATTR_EXTERNS
	.align		4
        /*0024*/ 	.byte	0x04, 0x0f
        /*0026*/ 	.short	(.L_1041 - .L_1040)


	//   ....[0]....
	.align		4
.L_1040:
        /*0028*/ 	.word	index@(__assertfail)


	//----- nvinfo : EIATTR_ANNOTATIONS
	.align		4
.L_1041:
        /*002c*/ 	.byte	0x04, 0x55
        /*002e*/ 	.short	(.L_1043 - .L_1042)


	//   ....[0]....
.L_1042:
        /* <DEDUP_REMOVED lines=16> */


	//----- nvinfo : EIATTR_MERCURY_ISA_VERSION
	.align		4
.L_1043:
        /*0118*/ 	.byte	0x03, 0x5f
        /*011a*/ 	.short	0x0101


	//----- nvinfo : EIATTR_UNUSED_LOAD_BYTE_OFFSET
	.align		4
        /*011c*/ 	.byte	0x04, 0x44
        /*011e*/ 	.short	(.L_1045 - .L_1044)


	//   ....[0]....
.L_1044:
        /*0120*/ 	.word	0x00000990
        /*0124*/ 	.word	0x0000fff0


	//   ....[1]....
        /*0128*/ 	.word	0x0000ae60
        /*012c*/ 	.word	0x0000fff0


	//----- nvinfo : EIATTR_INT_WARP_WIDE_INSTR_OFFSETS
	.align		4
.L_1045:
        /*0130*/ 	.byte	0x04, 0x31
        /*0132*/ 	.short	(.L_1047 - .L_1046)


	//   ....[0]....
.L_1046:
        /*0134*/ 	.word	0x000000c0


	//   ....[1]....
        /*0138*/ 	.word	0x000000d0


	//   ....[2]....
        /*013c*/ 	.word	0x00000170


	//   ....[3]....
        /*0140*/ 	.word	0x0000f6a0


	//   ....[4]....
        /*0144*/ 	.word	0x0000f730


	//   ....[5]....
        /*0148*/ 	.word	0x00012530


	//   ....[6]....
        /*014c*/ 	.word	0x000125c0


	//----- nvinfo : EIATTR_COOP_GROUP_MASK_REGIDS
	.align		4
.L_1047:
        /*0150*/ 	.byte	0x04, 0x29
        /*0152*/ 	.short	(.L_1049 - .L_1048)


	//   ....[0]....
.L_1048:
        /*0154*/ 	.word	0xffffffff


	//   ....[1]....
        /*0158*/ 	.word	0xffffffff


	//   ....[2]....
        /*015c*/ 	.word	0xffffffff


	//   ....[3]....
        /*0160*/ 	.word	0xffffffff


	//   ....[4]....
        /*0164*/ 	.word	0xffffffff


	//   ....[5]....
        /*0168*/ 	.word	0xffffffff


	//   ....[6]....
        /*016c*/ 	.word	0xffffffff


	//   ....[7]....
        /*0170*/ 	.word	0xffffffff


	//   ....[8]....
        /*0174*/ 	.word	0xffffffff


	//   ....[9]....
        /*0178*/ 	.word	0xffffffff


	//   ....[10]....
        /*017c*/ 	.word	0xffffffff


	//   ....[11]....
        /*0180*/ 	.word	0xffffffff


	//   ....[12]....
        /*0184*/ 	.word	0xffffffff


	//   ....[13]....
        /*0188*/ 	.word	0xffffffff


	//   ....[14]....
        /*018c*/ 	.word	0xffffffff


	//   ....[15]....
        /*0190*/ 	.word	0xffffffff


	//   ....[16]....
        /*0194*/ 	.word	0xffffffff


	//   ....[17]....
        /*0198*/ 	.word	0xffffffff


	//   ....[18]....
        /*019c*/ 	.word	0xffffffff


	//   ....[19]....
        /*01a0*/ 	.word	0xffffffff


	//   ....[20]....
        /*01a4*/ 	.word	0xffffffff


	//   ....[21]....
        /*01a8*/ 	.word	0xffffffff


	//   ....[22]....
        /*01ac*/ 	.word	0xffffffff


	//   ....[23]....
        /*01b0*/ 	.word	0xffffffff


	//   ....[24]....
        /*01b4*/ 	.word	0xffffffff


	//   ....[25]....
        /*01b8*/ 	.word	0xffffffff


	//   ....[26]....
        /*01bc*/ 	.word	0xffffffff


	//   ....[27]....
        /*01c0*/ 	.word	0xffffffff


	//   ....[28]....
        /*01c4*/ 	.word	0xffffffff


	//   ....[29]....
        /*01c8*/ 	.word	0xffffffff


	//   ....[30]....
        /*01cc*/ 	.word	0xffffffff


	//   ....[31]....
        /*01d0*/ 	.word	0xffffffff


	//   ....[32]....
        /*01d4*/ 	.word	0xffffffff


	//   ....[33]....
        /*01d8*/ 	.word	0xffffffff


	//   ....[34]....
        /*01dc*/ 	.word	0xffffffff


	//   ....[35]....
        /*01e0*/ 	.word	0xffffffff


	//   ....[36]....
        /*01e4*/ 	.word	0xffffffff


	//   ....[37]....
        /*01e8*/ 	.word	0xffffffff


	//   ....[38]....
        /*01ec*/ 	.word	0xffffffff


	//   ....[39]....
        /*01f0*/ 	.word	0xffffffff


	//   ....[40]....
        /*01f4*/ 	.word	0xffffffff


	//   ....[41]....
        /*01f8*/ 	.word	0xffffffff


	//   ....[42]....
        /*01fc*/ 	.word	0xffffffff


	//   ....[43]....
        /*0200*/ 	.word	0xffffffff


	//   ....[44]....
        /*0204*/ 	.word	0xffffffff


	//   ....[45]....
        /*0208*/ 	.word	0xffffffff


	//   ....[46]....
        /*020c*/ 	.word	0xffffffff


	//   ....[47]....
        /*0210*/ 	.word	0xffffffff


	//   ....[48]....
        /*0214*/ 	.word	0xffffffff


	//   ....[49]....
        /*0218*/ 	.word	0xffffffff


	//   ....[50]....
        /*021c*/ 	.word	0xffffffff


	//   ....[51]....
        /*0220*/ 	.word	0xffffffff


	//   ....[52]....
        /*0224*/ 	.word	0xffffffff


	//   ....[53]....
        /*0228*/ 	.word	0xffffffff


	//   ....[54]....
        /*022c*/ 	.word	0xffffffff


	//   ....[55]....
        /*0230*/ 	.word	0xffffffff


	//   ....[56]....
        /*0234*/ 	.word	0xffffffff


	//   ....[57]....
        /*0238*/ 	.word	0xffffffff


	//   ....[58]....
        /*023c*/ 	.word	0xffffffff


	//   ....[59]....
        /*0240*/ 	.word	0xffffffff


	//   ....[60]....
        /*0244*/ 	.word	0xffffffff


	//   ....[61]....
        /*0248*/ 	.word	0xffffffff


	//   ....[62]....
        /*024c*/ 	.word	0xffffffff


	//   ....[63]....
        /*0250*/ 	.word	0xffffffff


	//   ....[64]....
        /*0254*/ 	.word	0xffffffff


	//   ....[65]....
        /*0258*/ 	.word	0xffffffff


	//   ....[66]....
        /*025c*/ 	.word	0xffffffff


	//   ....[67]....
        /*0260*/ 	.word	0xffffffff


	//   ....[68]....
        /*0264*/ 	.word	0xffffffff


	//   ....[69]....
        /*0268*/ 	.word	0xffffffff


	//   ....[70]....
        /*026c*/ 	.word	0xffffffff


	//   ....[71]....
        /*0270*/ 	.word	0xffffffff


	//   ....[72]....
        /*0274*/ 	.word	0xffffffff


	//   ....[73]....
        /*0278*/ 	.word	0xffffffff


	//   ....[74]....
        /*027c*/ 	.word	0xffffffff


	//   ....[75]....
        /*0280*/ 	.word	0xffffffff


	//   ....[76]....
        /*0284*/ 	.word	0xffffffff


	//   ....[77]....
        /*0288*/ 	.word	0xffffffff


	//   ....[78]....
        /*028c*/ 	.word	0xffffffff


	//   ....[79]....
        /*0290*/ 	.word	0xffffffff


	//   ....[80]....
        /*0294*/ 	.word	0xffffffff


	//   ....[81]....
        /*0298*/ 	.word	0xffffffff


	//   ....[82]....
        /*029c*/ 	.word	0xffffffff


	//   ....[83]....
        /*02a0*/ 	.word	0xffffffff


	//   ....[84]....
        /*02a4*/ 	.word	0xffffffff


	//   ....[85]....
        /*02a8*/ 	.word	0xffffffff


	//   ....[86]....
        /*02ac*/ 	.word	0xffffffff


	//   ....[87]....
        /*02b0*/ 	.word	0xffffffff


	//   ....[88]....
        /*02b4*/ 	.word	0xffffffff


	//   ....[89]....
        /*02b8*/ 	.word	0xffffffff


	//   ....[90]....
        /*02bc*/ 	.word	0xffffffff


	//   ....[91]....
        /*02c0*/ 	.word	0xffffffff


	//   ....[92]....
        /*02c4*/ 	.word	0xffffffff


	//   ....[93]....
        /*02c8*/ 	.word	0xffffffff


	//   ....[94]....
        /*02cc*/ 	.word	0xffffffff


	//   ....[95]....
        /*02d0*/ 	.word	0xffffffff


	//   ....[96]....
        /*02d4*/ 	.word	0xffffffff


	//   ....[97]....
        /*02d8*/ 	.word	0xffffffff


	//   ....[98]....
        /*02dc*/ 	.word	0xffffffff


	//   ....[99]....
        /*02e0*/ 	.word	0xffffffff


	//   ....[100]....
        /*02e4*/ 	.word	0xffffffff


	//   ....[101]....
        /*02e8*/ 	.word	0xffffffff


	//   ....[102]....
        /*02ec*/ 	.word	0xffffffff


	//   ....[103]....
        /*02f0*/ 	.word	0xffffffff


	//   ....[104]....
        /*02f4*/ 	.word	0xffffffff


	//   ....[105]....
        /*02f8*/ 	.word	0xffffffff


	//   ....[106]....
        /*02fc*/ 	.word	0xffffffff


	//   ....[107]....
        /*0300*/ 	.word	0xffffffff


	//   ....[108]....
        /*0304*/ 	.word	0xffffffff


	//   ....[109]....
        /*0308*/ 	.word	0xffffffff


	//   ....[110]....
        /*030c*/ 	.word	0xffffffff


	//   ....[111]....
        /*0310*/ 	.word	0xffffffff


	//   ....[112]....
        /*0314*/ 	.word	0xffffffff


	//   ....[113]....
        /*0318*/ 	.word	0xffffffff


	//   ....[114]....
        /*031c*/ 	.word	0xffffffff


	//   ....[115]....
        /*0320*/ 	.word	0xffffffff


	//   ....[116]....
        /*0324*/ 	.word	0xffffffff


	//   ....[117]....
        /*0328*/ 	.word	0xffffffff


	//   ....[118]....
        /*032c*/ 	.word	0xffffffff


	//   ....[119]....
        /*0330*/ 	.word	0xffffffff


	//   ....[120]....
        /*0334*/ 	.word	0xffffffff


	//   ....[121]....
        /*0338*/ 	.word	0xffffffff


	//   ....[122]....
        /*033c*/ 	.word	0xffffffff


	//   ....[123]....
        /*0340*/ 	.word	0xffffffff


	//   ....[124]....
        /*0344*/ 	.word	0xffffffff


	//   ....[125]....
        /*0348*/ 	.word	0xffffffff


	//   ....[126]....
        /*034c*/ 	.word	0xffffffff


	//   ....[127]....
        /*0350*/ 	.word	0xffffffff


	//   ....[128]....
        /*0354*/ 	.word	0xffffffff


	//   ....[129]....
        /*0358*/ 	.word	0xffffffff


	//   ....[130]....
        /*035c*/ 	.word	0xffffffff


	//   ....[131]....
        /*0360*/ 	.word	0xffffffff


	//   ....[132]....
        /*0364*/ 	.word	0xffffffff


	//   ....[133]....
        /*0368*/ 	.word	0xffffffff


	//   ....[134]....
        /*036c*/ 	.word	0xffffffff


	//   ....[135]....
        /*0370*/ 	.word	0xffffffff


	//   ....[136]....
        /*0374*/ 	.word	0xffffffff


	//   ....[137]....
        /*0378*/ 	.word	0xffffffff


	//   ....[138]....
        /*037c*/ 	.word	0xffffffff


	//   ....[139]....
        /*0380*/ 	.word	0xffffffff


	//   ....[140]....
        /*0384*/ 	.word	0xffffffff


	//   ....[141]....
        /*0388*/ 	.word	0xffffffff


	//   ....[142]....
        /*038c*/ 	.word	0xffffffff


	//   ....[143]....
        /*0390*/ 	.word	0xffffffff


	//   ....[144]....
        /*0394*/ 	.word	0xffffffff


	//   ....[145]....
        /*0398*/ 	.word	0xffffffff


	//   ....[146]....
        /*039c*/ 	.word	0xffffffff


	//   ....[147]....
        /*03a0*/ 	.word	0xffffffff


	//   ....[148]....
        /*03a4*/ 	.word	0xffffffff


	//   ....[149]....
        /*03a8*/ 	.word	0xffffffff


	//   ....[150]....
        /*03ac*/ 	.word	0xffffffff


	//   ....[151]....
        /*03b0*/ 	.word	0xffffffff


	//   ....[152]....
        /*03b4*/ 	.word	0xffffffff


	//   ....[153]....
        /*03b8*/ 	.word	0xffffffff


	//   ....[154]....
        /*03bc*/ 	.word	0xffffffff


	//   ....[155]....
        /*03c0*/ 	.word	0xffffffff


	//   ....[156]....
        /*03c4*/ 	.word	0xffffffff


	//   ....[157]....
        /*03c8*/ 	.word	0xffffffff


	//   ....[158]....
        /*03cc*/ 	.word	0xffffffff


	//   ....[159]....
        /*03d0*/ 	.word	0xffffffff


	//   ....[160]....
        /*03d4*/ 	.word	0xffffffff


	//   ....[161]....
        /*03d8*/ 	.word	0xffffffff


	//   ....[162]....
        /*03dc*/ 	.word	0xffffffff


	//   ....[163]....
        /*03e0*/ 	.word	0xffffffff


	//   ....[164]....
        /*03e4*/ 	.word	0xffffffff


	//   ....[165]....
        /*03e8*/ 	.word	0xffffffff


	//   ....[166]....
        /*03ec*/ 	.word	0xffffffff


	//   ....[167]....
        /*03f0*/ 	.word	0x0500000f


	//   ....[168]....
        /*03f4*/ 	.word	0x0500000f


	//   ....[169]....
        /*03f8*/ 	.word	0x0500000f


	//   ....[170]....
        /*03fc*/ 	.word	0x0500000f


	//   ....[171]....
        /*0400*/ 	.word	0x0500000f


	//   ....[172]....
        /*0404*/ 	.word	0x0500000f


	//   ....[173]....
        /*0408*/ 	.word	0x0500000f


	//   ....[174]....
        /*040c*/ 	.word	0x0500000f


	//   ....[175]....
        /*0410*/ 	.word	0x0500000f


	//   ....[176]....
        /*0414*/ 	.word	0x0500000f


	//   ....[177]....
        /*0418*/ 	.word	0x0500000f


	//   ....[178]....
        /*041c*/ 	.word	0x0500000f


	//   ....[179]....
        /*0420*/ 	.word	0x0500000f


	//   ....[180]....
        /*0424*/ 	.word	0x0500000f


	//   ....[181]....
        /*0428*/ 	.word	0x0500000f


	//   ....[182]....
        /*042c*/ 	.word	0x0500000f


	//   ....[183]....
        /*0430*/ 	.word	0x0500000f


	//   ....[184]....
        /*0434*/ 	.word	0x0500000f


	//   ....[185]....
        /*0438*/ 	.word	0x0500000f


	//   ....[186]....
        /*043c*/ 	.word	0x0500000f


	//   ....[187]....
        /*0440*/ 	.word	0x0500000f


	//   ....[188]....
        /*0444*/ 	.word	0x0500000f


	//   ....[189]....
        /*0448*/ 	.word	0x0500000f


	//   ....[190]....
        /*044c*/ 	.word	0x0500000f


	//   ....[191]....
        /*0450*/ 	.word	0x0500000f


	//   ....[192]....
        /*0454*/ 	.word	0x0500000f


	//   ....[193]....
        /*0458*/ 	.word	0x0500000f


	//   ....[194]....
        /*045c*/ 	.word	0x0500000f


	//   ....[195]....
        /*0460*/ 	.word	0x0500000f


	//   ....[196]....
        /*0464*/ 	.word	0x0500000f


	//   ....[197]....
        /*0468*/ 	.word	0x0500000f


	//   ....[198]....
        /*046c*/ 	.word	0x0500000f


	//   ....[199]....
        /*0470*/ 	.word	0x0500000f


	//   ....[200]....
        /*0474*/ 	.word	0x0500000f


	//   ....[201]....
        /*0478*/ 	.word	0x0500000f


	//   ....[202]....
        /*047c*/ 	.word	0x0500000f


	//   ....[203]....
        /*0480*/ 	.word	0x0500000f


	//   ....[204]....
        /*0484*/ 	.word	0x0500000f


	//   ....[205]....
        /*0488*/ 	.word	0x0500000f


	//   ....[206]....
        /*048c*/ 	.word	0x0500000f


	//   ....[207]....
        /*0490*/ 	.word	0x0500000f


	//   ....[208]....
        /*0494*/ 	.word	0x0500000f


	//   ....[209]....
        /*0498*/ 	.word	0x0500000f


	//   ....[210]....
        /*049c*/ 	.word	0x0500000f


	//   ....[211]....
        /*04a0*/ 	.word	0x0500000f


	//   ....[212]....
        /*04a4*/ 	.word	0x0500000f


	//   ....[213]....
        /*04a8*/ 	.word	0x0500000f


	//   ....[214]....
        /*04ac*/ 	.word	0x0500000f


	//   ....[215]....
        /*04b0*/ 	.word	0x0500000f


	//   ....[216]....
        /*04b4*/ 	.word	0x0500000f


	//   ....[217]....
        /*04b8*/ 	.word	0x0500000f


	//   ....[218]....
        /*04bc*/ 	.word	0x0500000f


	//   ....[219]....
        /*04c0*/ 	.word	0x0500000f


	//   ....[220]....
        /*04c4*/ 	.word	0x0500000f


	//   ....[221]....
        /*04c8*/ 	.word	0x0500000f


	//   ....[222]....
        /*04cc*/ 	.word	0x0500000f


	//   ....[223]....
        /*04d0*/ 	.word	0x0500000f


	//   ....[224]....
        /*04d4*/ 	.word	0x0500000f


	//   ....[225]....
        /*04d8*/ 	.word	0x0500000f


	//   ....[226]....
        /*04dc*/ 	.word	0x0500000f


	//   ....[227]....
        /*04e0*/ 	.word	0x0500000f


	//   ....[228]....
        /*04e4*/ 	.word	0x0500000f


	//   ....[229]....
        /*04e8*/ 	.word	0x0500000f


	//   ....[230]....
        /*04ec*/ 	.word	0x0500000f


	//   ....[231]....
        /*04f0*/ 	.word	0x0500000f


	//   ....[232]....
        /*04f4*/ 	.word	0x0500000f


	//   ....[233]....
        /*04f8*/ 	.word	0x0500000f


	//   ....[234]....
        /*04fc*/ 	.word	0x0500000f


	//   ....[235]....
        /*0500*/ 	.word	0x0500000f


	//   ....[236]....
        /*0504*/ 	.word	0x0500000f


	//   ....[237]....
        /*0508*/ 	.word	0x0500000f


	//   ....[238]....
        /*050c*/ 	.word	0x0500000f


	//   ....[239]....
        /*0510*/ 	.word	0x0500000f


	//   ....[240]....
        /*0514*/ 	.word	0x0500000f


	//   ....[241]....
        /*0518*/ 	.word	0x0500000f


	//   ....[242]....
        /*051c*/ 	.word	0x0500000f


	//   ....[243]....
        /*0520*/ 	.word	0x0500000f


	//   ....[244]....
        /*0524*/ 	.word	0x0500000f


	//   ....[245]....
        /*0528*/ 	.word	0x0500000f


	//   ....[246]....
        /*052c*/ 	.word	0x0500000f


	//   ....[247]....
        /*0530*/ 	.word	0x0500000f


	//   ....[248]....
        /*0534*/ 	.word	0x0500000f


	//   ....[249]....
        /*0538*/ 	.word	0x0500000f


	//   ....[250]....
        /*053c*/ 	.word	0x0500000f


	//   ....[251]....
        /*0540*/ 	.word	0x0500000f


	//   ....[252]....
        /*0544*/ 	.word	0x0500000f


	//   ....[253]....
        /*0548*/ 	.word	0x0500000f


	//   ....[254]....
        /*054c*/ 	.word	0x0500000f


	//   ....[255]....
        /*0550*/ 	.word	0x0500000f


	//   ....[0]....
        /*0554*/ 	.word	0x0500000f


	//   ....[1]....
        /*0558*/ 	.word	0x0500000f


	//   ....[2]....
        /*055c*/ 	.word	0x0500000f


	//   ....[3]....
        /*0560*/ 	.word	0x0500000f


	//   ....[4]....
        /*0564*/ 	.word	0x0500000f


	//   ....[5]....
        /*0568*/ 	.word	0x0500000f


	//   ....[6]....
        /*056c*/ 	.word	0x0500000f


	//   ....[7]....
        /*0570*/ 	.word	0x0500000f


	//   ....[8]....
        /*0574*/ 	.word	0x0500000f


	//   ....[9]....
        /*0578*/ 	.word	0x0500000f


	//   ....[10]....
        /*057c*/ 	.word	0x0500000f


	//----- nvinfo : EIATTR_COOP_GROUP_INSTR_OFFSETS
	.align		4
.L_1049:
        /*0580*/ 	.byte	0x04, 0x28
        /*0582*/ 	.short	(.L_1051 - .L_1050)


	//   ....[0]....
.L_1050:
        /*0584*/ 	.word	0x00000080


	//   ....[1]....
        /*0588*/ 	.word	0x00000090


	//   ....[2]....
        /*058c*/ 	.word	0x000002d0


	//   ....[3]....
        /*0590*/ 	.word	0x00000430


	//   ....[4]....
        /*0594*/ 	.word	0x00000550


	//   ....[5]....
        /*0598*/ 	.word	0x000006b0


	//   ....[6]....
        /*059c*/ 	.word	0x00001ad0


	//   ....[7]....
        /*05a0*/ 	.word	0x000023e0


	//   ....[8]....
        /*05a4*/ 	.word	0x00002870


	//   ....[9]....
        /*05a8*/ 	.word	0x00003240


	//   ....[10]....
        /*05ac*/ 	.word	0x000032a0


	//   ....[11]....
        /*05b0*/ 	.word	0x00003d10


	//   ....[12]....
        /*05b4*/ 	.word	0x00003d70


	//   ....[13]....
        /*05b8*/ 	.word	0x00005380


	//   ....[14]....
        /*05bc*/ 	.word	0x00005dd0


	//   ....[15]....
        /*05c0*/ 	.word	0x00005f70


	//   ....[16]....
        /*05c4*/ 	.word	0x00006040


	//   ....[17]....
        /*05c8*/ 	.word	0x000069b0


	//   ....[18]....
        /*05cc*/ 	.word	0x00006a00


	//   ....[19]....
        /*05d0*/ 	.word	0x00009030


	//   ....[20]....
        /*05d4*/ 	.word	0x00009040


	//   ....[21]....
        /*05d8*/ 	.word	0x00009070


	//   ....[22]....
        /*05dc*/ 	.word	0x00009080


	//   ....[23]....
        /*05e0*/ 	.word	0x0000a510


	//   ....[24]....
        /*05e4*/ 	.word	0x0000a540


	//   ....[25]....
        /*05e8*/ 	.word	0x0000a610


	//   ....[26]....
        /*05ec*/ 	.word	0x0000a620


	//   ....[27]....
        /*05f0*/ 	.word	0x0000b970


	//   ....[28]....
        /*05f4*/ 	.word	0x0000b9b0


	//   ....[29]....
        /*05f8*/ 	.word	0x0000b9e0


	//   ....[30]....
        /*05fc*/ 	.word	0x0000ba10


	//   ....[31]....
        /*0600*/ 	.word	0x0000c0c0


	//   ....[32]....
        /*0604*/ 	.word	0x0000c100


	//   ....[33]....
        /*0608*/ 	.word	0x0000c1d0


	//   ....[34]....
        /*060c*/ 	.word	0x0000c1f0


	//   ....[35]....
        /*0610*/ 	.word	0x0000c2b0


	//   ....[36]....
        /*0614*/ 	.word	0x0000c2d0


	//   ....[37]....
        /*0618*/ 	.word	0x0000c3a0


	//   ....[38]....
        /*061c*/ 	.word	0x0000c3c0


	//   ....[39]....
        /*0620*/ 	.word	0x0000c770


	//   ....[40]....
        /*0624*/ 	.word	0x0000c780


	//   ....[41]....
        /*0628*/ 	.word	0x0000cbb0


	//   ....[42]....
        /*062c*/ 	.word	0x0000cbc0


	//   ....[43]....
        /*0630*/ 	.word	0x0000d8b0


	//   ....[44]....
        /*0634*/ 	.word	0x0000d8e0


	//   ....[45]....
        /*0638*/ 	.word	0x0000d9b0


	//   ....[46]....
        /*063c*/ 	.word	0x0000d9d0


	//   ....[47]....
        /*0640*/ 	.word	0x0000da90


	//   ....[48]....
        /*0644*/ 	.word	0x0000dab0


	//   ....[49]....
        /*0648*/ 	.word	0x0000db80


	//   ....[50]....
        /*064c*/ 	.word	0x0000dba0


	//   ....[51]....
        /*0650*/ 	.word	0x0000dce0


	//   ....[52]....
        /*0654*/ 	.word	0x0000def0


	//   ....[53]....
        /*0658*/ 	.word	0x0000df20


	//   ....[54]....
        /*065c*/ 	.word	0x0000df50


	//   ....[55]....
        /*0660*/ 	.word	0x0000df80


	//   ....[56]....
        /*0664*/ 	.word	0x0000dfb0


	//   ....[57]....
        /*0668*/ 	.word	0x0000dfe0


	//   ....[58]....
        /*066c*/ 	.word	0x0000e150


	//   ....[59]....
        /*0670*/ 	.word	0x0000e180


	//   ....[60]....
        /*0674*/ 	.word	0x0000e1b0


	//   ....[61]....
        /*0678*/ 	.word	0x0000e1e0


	//   ....[62]....
        /*067c*/ 	.word	0x0000e210


	//   ....[63]....
        /*0680*/ 	.word	0x0000e240


	//   ....[64]....
        /*0684*/ 	.word	0x0000e2d0


	//   ....[65]....
        /*0688*/ 	.word	0x0000e300


	//   ....[66]....
        /*068c*/ 	.word	0x0000e310


	//   ....[67]....
        /*0690*/ 	.word	0x0000e350


	//   ....[68]....
        /*0694*/ 	.word	0x000101a0


	//   ....[69]....
        /*0698*/ 	.word	0x000101c0


	//   ....[70]....
        /*069c*/ 	.word	0x00010260


	//   ....[71]....
        /*06a0*/ 	.word	0x00010280


	//   ....[72]....
        /*06a4*/ 	.word	0x00010310


	//   ....[73]....
        /*06a8*/ 	.word	0x00010330


	//   ....[74]....
        /*06ac*/ 	.word	0x000103c0


	//   ....[75]....
        /*06b0*/ 	.word	0x000103e0


	//   ....[76]....
        /*06b4*/ 	.word	0x00010470


	//   ....[77]....
        /*06b8*/ 	.word	0x00010490


	//   ....[78]....
        /*06bc*/ 	.word	0x00010520


	//   ....[79]....
        /*06c0*/ 	.word	0x00010540


	//   ....[80]....
        /*06c4*/ 	.word	0x000105d0


	//   ....[81]....
        /*06c8*/ 	.word	0x000105f0


	//   ....[82]....
        /*06cc*/ 	.word	0x00010600


	//   ....[83]....
        /*06d0*/ 	.word	0x00010680


	//   ....[84]....
        /*06d4*/ 	.word	0x00010db0


	//   ....[85]....
        /*06d8*/ 	.word	0x00010de0


	//   ....[86]....
        /*06dc*/ 	.word	0x00010e40


	//   ....[87]....
        /*06e0*/ 	.word	0x00010e90


	//   ....[88]....
        /*06e4*/ 	.word	0x00010ee0


	//   ....[89]....
        /*06e8*/ 	.word	0x00010f30


	//   ....[90]....
        /*06ec*/ 	.word	0x00010f80


	//   ....[91]....
        /*06f0*/ 	.word	0x00010fd0


	//   ....[92]....
        /*06f4*/ 	.word	0x00011010


	//   ....[93]....
        /*06f8*/ 	.word	0x00011070


	//   ....[94]....
        /*06fc*/ 	.word	0x000110c0


	//   ....[95]....
        /*0700*/ 	.word	0x00011110


	//   ....[96]....
        /*0704*/ 	.word	0x00011150


	//   ....[97]....
        /*0708*/ 	.word	0x000111a0


	//   ....[98]....
        /*070c*/ 	.word	0x000111c0


	//   ....[99]....
        /*0710*/ 	.word	0x00011200


	//   ....[100]....
        /*0714*/ 	.word	0x00011920


	//   ....[101]....
        /*0718*/ 	.word	0x00011950


	//   ....[102]....
        /*071c*/ 	.word	0x000119b0


	//   ....[103]....
        /*0720*/ 	.word	0x000119c0


	//   ....[104]....
        /*0724*/ 	.word	0x00011a10


	//   ....[105]....
        /*0728*/ 	.word	0x00011a20


	//   ....[106]....
        /*072c*/ 	.word	0x00011a70


	//   ....[107]....
        /*0730*/ 	.word	0x00011a80


	//   ....[108]....
        /*0734*/ 	.word	0x00011ad0


	//   ....[109]....
        /*0738*/ 	.word	0x00011ae0


	//   ....[110]....
        /*073c*/ 	.word	0x00011b30


	//   ....[111]....
        /*0740*/ 	.word	0x00011b40


	//   ....[112]....
        /*0744*/ 	.word	0x00011b90


	//   ....[113]....
        /*0748*/ 	.word	0x00011ba0


	//   ....[114]....
        /*074c*/ 	.word	0x00011bb0


	//   ....[115]....
        /*0750*/ 	.word	0x00011c00


	//   ....[116]....
        /*0754*/ 	.word	0x00011e50


	//   ....[117]....
        /*0758*/ 	.word	0x00011e70


	//   ....[118]....
        /*075c*/ 	.word	0x00011e80


	//   ....[119]....
        /*0760*/ 	.word	0x00011ef0


	//   ....[120]....
        /*0764*/ 	.word	0x00011f00


	//   ....[121]....
        /*0768*/ 	.word	0x00011f70


	//   ....[122]....
        /*076c*/ 	.word	0x00011f80


	//   ....[123]....
        /*0770*/ 	.word	0x00011ff0


	//   ....[124]....
        /*0774*/ 	.word	0x00012000


	//   ....[125]....
        /*0778*/ 	.word	0x00012070


	//   ....[126]....
        /*077c*/ 	.word	0x00012080


	//   ....[127]....
        /*0780*/ 	.word	0x000120f0


	//   ....[128]....
        /*0784*/ 	.word	0x00012100


	//   ....[129]....
        /*0788*/ 	.word	0x00012170


	//   ....[130]....
        /*078c*/ 	.word	0x00012180


	//   ....[131]....
        /*0790*/ 	.word	0x00012190


	//   ....[132]....
        /*0794*/ 	.word	0x00012700


	//   ....[133]....
        /*0798*/ 	.word	0x00012740


	//   ....[134]....
        /*079c*/ 	.word	0x00012780


	//   ....[135]....
        /*07a0*/ 	.word	0x000127a0


	//   ....[136]....
        /*07a4*/ 	.word	0x000127b0


	//   ....[137]....
        /*07a8*/ 	.word	0x000127d0


	//   ....[138]....
        /*07ac*/ 	.word	0x00012840


	//   ....[139]....
        /*07b0*/ 	.word	0x00012860


	//   ....[140]....
        /*07b4*/ 	.word	0x000128c0


	//   ....[141]....
        /*07b8*/ 	.word	0x000128e0


	//   ....[142]....
        /*07bc*/ 	.word	0x00012940


	//   ....[143]....
        /*07c0*/ 	.word	0x00012960


	//   ....[144]....
        /*07c4*/ 	.word	0x000129c0


	//   ....[145]....
        /*07c8*/ 	.word	0x000129e0


	//   ....[146]....
        /*07cc*/ 	.word	0x00012a30


	//   ....[147]....
        /*07d0*/ 	.word	0x00012a50


	//   ....[148]....
        /*07d4*/ 	.word	0x00012ea0


	//   ....[149]....
        /*07d8*/ 	.word	0x00012eb0


	//   ....[150]....
        /*07dc*/ 	.word	0x00012ef0


	//   ....[151]....
        /*07e0*/ 	.word	0x00012f30


	//   ....[152]....
        /*07e4*/ 	.word	0x00012f60


	//   ....[153]....
        /*07e8*/ 	.word	0x00012f90


	//   ....[154]....
        /*07ec*/ 	.word	0x00012fc0


	//   ....[155]....
        /*07f0*/ 	.word	0x00012ff0


	//   ....[156]....
        /*07f4*/ 	.word	0x000131a0


	//   ....[157]....
        /*07f8*/ 	.word	0x000131d0


	//   ....[158]....
        /*07fc*/ 	.word	0x00013200


	//   ....[159]....
        /*0800*/ 	.word	0x00013230


	//   ....[160]....
        /*0804*/ 	.word	0x00013260


	//   ....[161]....
        /*0808*/ 	.word	0x00013290


	//   ....[162]....
        /*080c*/ 	.word	0x00013350


	//   ....[163]....
        /*0810*/ 	.word	0x00013370


	//   ....[164]....
        /*0814*/ 	.word	0x00013390


	//   ....[165]....
        /*0818*/ 	.word	0x000133f0


	//   ....[166]....
        /*081c*/ 	.word	0x00013e10


	//   ....[167]....
        /*0820*/ 	.word	0x000143d0


	//   ....[168]....
        /*0824*/ 	.word	0x000144c0


	//   ....[169]....
        /*0828*/ 	.word	0x00014560


	//   ....[170]....
        /*082c*/ 	.word	0x000145c0


	//   ....[171]....
        /*0830*/ 	.word	0x000146d0


	//   ....[172]....
        /*0834*/ 	.word	0x00014730


	//   ....[173]....
        /*0838*/ 	.word	0x00014830


	//   ....[174]....
        /*083c*/ 	.word	0x000148a0


	//   ....[175]....
        /*0840*/ 	.word	0x000149a0


	//   ....[176]....
        /*0844*/ 	.word	0x00014a10


	//   ....[177]....
        /*0848*/ 	.word	0x00014b10


	//   ....[178]....
        /*084c*/ 	.word	0x00014b80


	//   ....[179]....
        /*0850*/ 	.word	0x00014c80


	//   ....[180]....
        /*0854*/ 	.word	0x00014cf0


	//   ....[181]....
        /*0858*/ 	.word	0x00014df0


	//   ....[182]....
        /*085c*/ 	.word	0x00014e60


	//   ....[183]....
        /*0860*/ 	.word	0x00014f00


	//   ....[184]....
        /*0864*/ 	.word	0x00015000


	//   ....[185]....
        /*0868*/ 	.word	0x00015070


	//   ....[186]....
        /*086c*/ 	.word	0x000150f0


	//   ....[187]....
        /*0870*/ 	.word	0x000151b0


	//   ....[188]....
        /*0874*/ 	.word	0x00015230


	//   ....[189]....
        /*0878*/ 	.word	0x00015300


	//   ....[190]....
        /*087c*/ 	.word	0x00015380


	//   ....[191]....
        /*0880*/ 	.word	0x00015450


	//   ....[192]....
        /*0884*/ 	.word	0x000154d0


	//   ....[193]....
        /*0888*/ 	.word	0x000155a0


	//   ....[194]....
        /*088c*/ 	.word	0x00015620


	//   ....[195]....
        /*0890*/ 	.word	0x000156f0


	//   ....[196]....
        /*0894*/ 	.word	0x00015770


	//   ....[197]....
        /*0898*/ 	.word	0x00015830


	//   ....[198]....
        /*089c*/ 	.word	0x000158b0


	//   ....[199]....
        /*08a0*/ 	.word	0x00015960


	//   ....[200]....
        /*08a4*/ 	.word	0x00015a90


	//   ....[201]....
        /*08a8*/ 	.word	0x00015b30


	//   ....[202]....
        /*08ac*/ 	.word	0x00015ba0


	//   ....[203]....
        /*08b0*/ 	.word	0x00015c60


	//   ....[204]....
        /*08b4*/ 	.word	0x00015cc0


	//   ....[205]....
        /*08b8*/ 	.word	0x00015d80


	//   ....[206]....
        /*08bc*/ 	.word	0x00015de0


	//   ....[207]....
        /*08c0*/ 	.word	0x00015ea0


	//   ....[208]....
        /*08c4*/ 	.word	0x00015f00


	//   ....[209]....
        /*08c8*/ 	.word	0x00015fc0


	//   ....[210]....
        /*08cc*/ 	.word	0x00016020


	//   ....[211]....
        /*08d0*/ 	.word	0x000160e0


	//   ....[212]....
        /*08d4*/ 	.word	0x00016140


	//   ....[213]....
        /*08d8*/ 	.word	0x00016200


	//   ....[214]....
        /*08dc*/ 	.word	0x00016260


	//   ....[215]....
        /*08e0*/ 	.word	0x00016320


	//   ....[216]....
        /*08e4*/ 	.word	0x00016410


	//   ....[217]....
        /*08e8*/ 	.word	0x000164b0


	//   ....[218]....
        /*08ec*/ 	.word	0x00016510


	//   ....[219]....
        /*08f0*/ 	.word	0x000165f0


	//   ....[220]....
        /*08f4*/ 	.word	0x00016650


	//   ....[221]....
        /*08f8*/ 	.word	0x00016730


	//   ....[222]....
        /*08fc*/ 	.word	0x00016790


	//   ....[223]....
        /*0900*/ 	.word	0x00016870


	//   ....[224]....
        /*0904*/ 	.word	0x000168d0


	//   ....[225]....
        /*0908*/ 	.word	0x000169b0


	//   ....[226]....
        /*090c*/ 	.word	0x00016a10


	//   ....[227]....
        /*0910*/ 	.word	0x00016af0


	//   ....[228]....
        /*0914*/ 	.word	0x00016b50


	//   ....[229]....
        /*0918*/ 	.word	0x00016c30


	//   ....[230]....
        /*091c*/ 	.word	0x00016c90


	//   ....[231]....
        /*0920*/ 	.word	0x00016d60


	//   ....[232]....
        /*0924*/ 	.word	0x00016e80


	//   ....[233]....
        /*0928*/ 	.word	0x00016f30


	//   ....[234]....
        /*092c*/ 	.word	0x00016fe0


	//   ....[235]....
        /*0930*/ 	.word	0x000170b0


	//   ....[236]....
        /*0934*/ 	.word	0x00017110


	//   ....[237]....
        /*0938*/ 	.word	0x000171f0


	//   ....[238]....
        /*093c*/ 	.word	0x00017250


	//   ....[239]....
        /*0940*/ 	.word	0x00017320


	//   ....[240]....
        /*0944*/ 	.word	0x00017380


	//   ....[241]....
        /*0948*/ 	.word	0x00017450


	//   ....[242]....
        /*094c*/ 	.word	0x000174b0


	//   ....[243]....
        /*0950*/ 	.word	0x00017590


	//   ....[244]....
        /*0954*/ 	.word	0x000175f0


	//   ....[245]....
        /*0958*/ 	.word	0x000176c0


	//   ....[246]....
        /*095c*/ 	.word	0x00017720


	//   ....[247]....
        /*0960*/ 	.word	0x000177e0


	//   ....[248]....
        /*0964*/ 	.word	0x00017870


	//   ....[249]....
        /*0968*/ 	.word	0x00017910


	//   ....[250]....
        /*096c*/ 	.word	0x00017a80


	//   ....[251]....
        /*0970*/ 	.word	0x00017af0


	//   ....[252]....
        /*0974*/ 	.word	0x00017b70


	//   ....[253]....
        /*0978*/ 	.word	0x00017be0


	//   ....[254]....
        /*097c*/ 	.word	0x00017c50


	//   ....[255]....
        /*0980*/ 	.word	0x00017cd0


	//   ....[0]....
        /*0984*/ 	.word	0x00017d50


	//   ....[1]....
        /*0988*/ 	.word	0x00017de0


	//   ....[2]....
        /*098c*/ 	.word	0x00017e50


	//   ....[3]....
        /*0990*/ 	.word	0x00017ec0


	//   ....[4]....
        /*0994*/ 	.word	0x00017f30


	//   ....[5]....
        /*0998*/ 	.word	0x00017fb0


	//   ....[6]....
        /*099c*/ 	.word	0x00018020


	//   ....[7]....
        /*09a0*/ 	.word	0x000180b0


	//   ....[8]....
        /*09a4*/ 	.word	0x00018110


	//   ....[9]....
        /*09a8*/ 	.word	0x000181a0


	//   ....[10]....
        /*09ac*/ 	.word	0x000182d0


	//----- nvinfo : EIATTR_REG_RECONFIG
	.align		4
.L_1051:
        /*09b0*/ 	.byte	0x01, 0x54
	.zero		2


	//----- nvinfo : EIATTR_SYSCALL_OFFSETS
	.align		4
        /*09b4*/ 	.byte	0x04, 0x46
        /*09b6*/ 	.short	(.L_1053 - .L_1052)


	//   ....[0]....
.L_1052:
        /*09b8*/ 	.word	0x00001cb0


	//   ....[1]....
        /*09bc*/ 	.word	0x0000f890


	//   ....[2]....
        /*09c0*/ 	.word	0x0000f9e0


	//   ....[3]....
        /*09c4*/ 	.word	0x0000fad0


	//   ....[4]....
        /*09c8*/ 	.word	0x00010a20


	//----- nvinfo : EIATTR_MBARRIER_INSTR_OFFSETS
	.align		4
.L_1053:
        /*09cc*/ 	.byte	0x04, 0x39
        /*09ce*/ 	.short	(.L_1055 - .L_1054)


	//   ....[0]....
.L_1054:
        /*09d0*/ 	.word	0x00000180
        /*09d4*/ 	.word	0x000000ff
        /*09d8*/ 	.word	0x00028800
        /*09dc*/ 	.short	0x0100
        /*09de*/ 	.byte	0x08
	.zero		1


	//   ....[1]....
        /*09e0*/ 	.word	0x00000190
        /*09e4*/ 	.word	0x000000ff
        /*09e8*/ 	.word	0x00028820
        /*09ec*/ 	.short	0x0100
        /*09ee*/ 	.byte	0x08
	.zero		1


	//   ....[2]....
        /*09f0*/ 	.word	0x00000280
        /*09f4*/ 	.word	0x000000ff
        /*09f8*/ 	.word	0x00028830
        /*09fc*/ 	.short	0x0100
        /*09fe*/ 	.byte	0x08
	.zero		1


	//   ....[3]....
        /*0a00*/ 	.word	0x00000290
        /*0a04*/ 	.word	0x000000ff
        /*0a08*/ 	.word	0x00028840
        /*0a0c*/ 	.short	0x0100
        /*0a0e*/ 	.byte	0x08
	.zero		1


	//   ....[4]....
        /*0a10*/ 	.word	0x000002a0
        /*0a14*/ 	.word	0x000000ff
        /*0a18*/ 	.word	0x00028838
        /*0a1c*/ 	.short	0x0100
        /*0a1e*/ 	.byte	0x08
	.zero		1


	//   ....[5]....
        /*0a20*/ 	.word	0x000002b0
        /*0a24*/ 	.word	0x000000ff
        /*0a28*/ 	.word	0x00028848
        /*0a2c*/ 	.short	0x0100
        /*0a2e*/ 	.byte	0x08
	.zero		1


	//   ....[6]....
        /*0a30*/ 	.word	0x000003e0
        /*0a34*/ 	.word	0x000000ff
        /*0a38*/ 	.word	0x00028850
        /*0a3c*/ 	.short	0x0100
        /*0a3e*/ 	.byte	0x08
	.zero		1


	//   ....[7]....
        /*0a40*/ 	.word	0x000003f0
        /*0a44*/ 	.word	0x000000ff
        /*0a48*/ 	.word	0x00028860
        /*0a4c*/ 	.short	0x0100
        /*0a4e*/ 	.byte	0x08
	.zero		1


	//   ....[8]....
        /*0a50*/ 	.word	0x00000400
        /*0a54*/ 	.word	0x000000ff
        /*0a58*/ 	.word	0x00028858
        /*0a5c*/ 	.short	0x0100
        /*0a5e*/ 	.byte	0x08
	.zero		1


	//   ....[9]....
        /*0a60*/ 	.word	0x00000410
        /*0a64*/ 	.word	0x000000ff
        /*0a68*/ 	.word	0x00028868
        /*0a6c*/ 	.short	0x0100
        /*0a6e*/ 	.byte	0x08
	.zero		1


	//   ....[10]....
        /*0a70*/ 	.word	0x00000500
        /*0a74*/ 	.word	0x000000ff
        /*0a78*/ 	.word	0x00028870
        /*0a7c*/ 	.short	0x0100
        /*0a7e*/ 	.byte	0x06
	.zero		1


	//   ....[11]....
        /*0a80*/ 	.word	0x00000510
        /*0a84*/ 	.word	0x000000ff
        /*0a88*/ 	.word	0x00028880
        /*0a8c*/ 	.short	0x0100
        /*0a8e*/ 	.byte	0x06
	.zero		1


	//   ....[12]....
        /*0a90*/ 	.word	0x00000520
        /*0a94*/ 	.word	0x000000ff
        /*0a98*/ 	.word	0x00028878
        /*0a9c*/ 	.short	0x0100
        /*0a9e*/ 	.byte	0x06
	.zero		1


	//   ....[13]....
        /*0aa0*/ 	.word	0x00000530
        /*0aa4*/ 	.word	0x000000ff
        /*0aa8*/ 	.word	0x00028888
        /*0aac*/ 	.short	0x0100
        /*0aae*/ 	.byte	0x06
	.zero		1


	//   ....[14]....
        /*0ab0*/ 	.word	0x00000660
        /*0ab4*/ 	.word	0x000000ff
        /*0ab8*/ 	.word	0x00028890
        /*0abc*/ 	.short	0x0100
        /*0abe*/ 	.byte	0x08
	.zero		1


	//   ....[15]....
        /*0ac0*/ 	.word	0x00000670
        /*0ac4*/ 	.word	0x000000ff
        /*0ac8*/ 	.word	0x000288a0
        /*0acc*/ 	.short	0x0100
        /*0ace*/ 	.byte	0x08
	.zero		1


	//   ....[16]....
        /*0ad0*/ 	.word	0x00000680
        /*0ad4*/ 	.word	0x000000ff
        /*0ad8*/ 	.word	0x00028898
        /*0adc*/ 	.short	0x0100
        /*0ade*/ 	.byte	0x08
	.zero		1


	//   ....[17]....
        /*0ae0*/ 	.word	0x00000690
        /*0ae4*/ 	.word	0x000000ff
        /*0ae8*/ 	.word	0x000288a8
        /*0aec*/ 	.short	0x0100
        /*0aee*/ 	.byte	0x08
	.zero		1


	//   ....[18]....
        /*0af0*/ 	.word	0x000007d0
        /*0af4*/ 	.word	0x000000ff
        /*0af8*/ 	.word	0x000288b0
        /*0afc*/ 	.short	0x0100
        /*0afe*/ 	.byte	0x08
	.zero		1


	//   ....[19]....
        /*0b00*/ 	.word	0x000007e0
        /*0b04*/ 	.word	0x000000ff
        /*0b08*/ 	.word	0x000288c0
        /*0b0c*/ 	.short	0x0100
        /*0b0e*/ 	.byte	0x08
	.zero		1


	//   ....[20]....
        /*0b10*/ 	.word	0x000007f0
        /*0b14*/ 	.word	0x000000ff
        /*0b18*/ 	.word	0x000288b8
        /*0b1c*/ 	.short	0x0100
        /*0b1e*/ 	.byte	0x08
	.zero		1


	//   ....[21]....
        /*0b20*/ 	.word	0x00000800
        /*0b24*/ 	.word	0x000000ff
        /*0b28*/ 	.word	0x000288c8
        /*0b2c*/ 	.short	0x0100
        /*0b2e*/ 	.byte	0x08
	.zero		1


	//   ....[22]....
        /*0b30*/ 	.word	0x00001d30
        /*0b34*/ 	.word	0x000000ff
        /*0b38*/ 	.word	0x00028800
        /*0b3c*/ 	.short	0x010a
        /*0b3e*/ 	.byte	0x28
	.zero		1


	//   ....[23]....
        /*0b40*/ 	.word	0x00001db0
        /*0b44*/ 	.word	0x00000000
        /*0b48*/ 	.word	0x00028830
        /*0b4c*/ 	.short	0x010a
        /*0b4e*/ 	.byte	0x3f
	.zero		1


	//   ....[24]....
        /*0b50*/ 	.word	0x00001df0
        /*0b54*/ 	.word	0x00000000
        /*0b58*/ 	.word	0x00028830
        /*0b5c*/ 	.short	0x010a
        /*0b5e*/ 	.byte	0x3f
	.zero		1


	//   ....[25]....
        /*0b60*/ 	.word	0x00002c70
        /*0b64*/ 	.word	0x000000ff
        /*0b68*/ 	.word	0x00000000
        /*0b6c*/ 	.short	0x0101
        /*0b6e*/ 	.byte	0x06
	.zero		1


	//   ....[26]....
        /*0b70*/ 	.word	0x00004a60
        /*0b74*/ 	.word	0x000000ff
        /*0b78*/ 	.word	0x00028830
        /*0b7c*/ 	.short	0x010a
        /*0b7e*/ 	.byte	0x0a
	.zero		1


	//   ....[27]....
        /*0b80*/ 	.word	0x00004aa0
        /*0b84*/ 	.word	0x000000ff
        /*0b88*/ 	.word	0x00028830
        /*0b8c*/ 	.short	0x010a
        /*0b8e*/ 	.byte	0x0a
	.zero		1


	//   ....[28]....
        /*0b90*/ 	.word	0x00004e20
        /*0b94*/ 	.word	0x000000ff
        /*0b98*/ 	.word	0x00028850
        /*0b9c*/ 	.short	0x010a
        /*0b9e*/ 	.byte	0x0a
	.zero		1


	//   ....[29]....
        /*0ba0*/ 	.word	0x00004e60
        /*0ba4*/ 	.word	0x000000ff
        /*0ba8*/ 	.word	0x00028850
        /*0bac*/ 	.short	0x010a
        /*0bae*/ 	.byte	0x0a
	.zero		1


	//   ....[30]....
        /*0bb0*/ 	.word	0x000059a0
        /*0bb4*/ 	.word	0x000000ff
        /*0bb8*/ 	.word	0x00000000
        /*0bbc*/ 	.short	0x0101
        /*0bbe*/ 	.byte	0x06
	.zero		1


	//   ....[31]....
        /*0bc0*/ 	.word	0x000075c0
        /*0bc4*/ 	.word	0x000000ff
        /*0bc8*/ 	.word	0x00000000
        /*0bcc*/ 	.short	0x0101
        /*0bce*/ 	.byte	0x05
	.zero		1


	//   ....[32]....
        /*0bd0*/ 	.word	0x00007cc0
        /*0bd4*/ 	.word	0x000000ff
        /*0bd8*/ 	.word	0x00028830
        /*0bdc*/ 	.short	0x010a
        /*0bde*/ 	.byte	0x0a
	.zero		1


	//   ....[33]....
        /*0be0*/ 	.word	0x00007d00
        /*0be4*/ 	.word	0x000000ff
        /*0be8*/ 	.word	0x00028830
        /*0bec*/ 	.short	0x010a
        /*0bee*/ 	.byte	0x0a
	.zero		1


	//   ....[34]....
        /*0bf0*/ 	.word	0x00008050
        /*0bf4*/ 	.word	0x000000ff
        /*0bf8*/ 	.word	0x00028850
        /*0bfc*/ 	.short	0x010a
        /*0bfe*/ 	.byte	0x0a
	.zero		1


	//   ....[35]....
        /*0c00*/ 	.word	0x00008090
        /*0c04*/ 	.word	0x000000ff
        /*0c08*/ 	.word	0x00028850
        /*0c0c*/ 	.short	0x010a
        /*0c0e*/ 	.byte	0x0a
	.zero		1


	//   ....[36]....
        /*0c10*/ 	.word	0x000088e0
        /*0c14*/ 	.word	0x000000ff
        /*0c18*/ 	.word	0x00000000
        /*0c1c*/ 	.short	0x0101
        /*0c1e*/ 	.byte	0x06
	.zero		1


	//   ....[37]....
        /*0c20*/ 	.word	0x00009e80
        /*0c24*/ 	.word	0x000000ff
        /*0c28*/ 	.word	0x00000000
        /*0c2c*/ 	.short	0x0101
        /*0c2e*/ 	.byte	0x05
	.zero		1


	//   ....[38]....
        /*0c30*/ 	.word	0x0000a480
        /*0c34*/ 	.word	0x000000ff
        /*0c38*/ 	.word	0x00028850
        /*0c3c*/ 	.short	0x010a
        /*0c3e*/ 	.byte	0x05
	.zero		1


	//   ....[39]....
        /*0c40*/ 	.word	0x0000a4c0
        /*0c44*/ 	.word	0x000000ff
        /*0c48*/ 	.word	0x00028850
        /*0c4c*/ 	.short	0x010a
        /*0c4e*/ 	.byte	0x05
	.zero		1


	//   ....[40]....
        /*0c50*/ 	.word	0x0000aa40
        /*0c54*/ 	.word	0x000000ff
        /*0c58*/ 	.word	0x00000000
        /*0c5c*/ 	.short	0x0101
        /*0c5e*/ 	.byte	0x04
	.zero		1


	//   ....[41]....
        /*0c60*/ 	.word	0x0000c0e0
        /*0c64*/ 	.word	0x00000014
        /*0c68*/ 	.word	0x00000000
        /*0c6c*/ 	.short	0x0101
        /*0c6e*/ 	.byte	0x3f
	.zero		1


	//   ....[42]....
        /*0c70*/ 	.word	0x0000c570
        /*0c74*/ 	.word	0x00000014
        /*0c78*/ 	.word	0x00000000
        /*0c7c*/ 	.short	0x0101
        /*0c7e*/ 	.byte	0x3f
	.zero		1


	//   ....[43]....
        /*0c80*/ 	.word	0x0000ffd0
        /*0c84*/ 	.word	0x00000007
        /*0c88*/ 	.word	0x00028840
        /*0c8c*/ 	.short	0x010a
        /*0c8e*/ 	.byte	0x3f
	.zero		1


	//   ....[44]....
        /*0c90*/ 	.word	0x00010730
        /*0c94*/ 	.word	0x00000007
        /*0c98*/ 	.word	0x00028830
        /*0c9c*/ 	.short	0x0107
        /*0c9e*/ 	.byte	0x3f
	.zero		1


	//   ....[45]....
        /*0ca0*/ 	.word	0x000107f0
        /*0ca4*/ 	.word	0x00000007
        /*0ca8*/ 	.word	0x00028830
        /*0cac*/ 	.short	0x0101
        /*0cae*/ 	.byte	0x3f
	.zero		1


	//   ....[46]....
        /*0cb0*/ 	.word	0x000112f0
        /*0cb4*/ 	.word	0x00000016
        /*0cb8*/ 	.word	0x00028800
        /*0cbc*/ 	.short	0x0107
        /*0cbe*/ 	.byte	0x3f
	.zero		1


	//   ....[47]....
        /*0cc0*/ 	.word	0x00011400
        /*0cc4*/ 	.word	0x00000016
        /*0cc8*/ 	.word	0x00028800
        /*0ccc*/ 	.short	0x0101
        /*0cce*/ 	.byte	0x3f
	.zero		1


	//   ....[48]....
        /*0cd0*/ 	.word	0x00011420
        /*0cd4*/ 	.word	0x00000016
        /*0cd8*/ 	.word	0x00028820
        /*0cdc*/ 	.short	0x010a
        /*0cde*/ 	.byte	0x3f
	.zero		1


	//   ....[49]....
        /*0ce0*/ 	.word	0x00011790
        /*0ce4*/ 	.word	0x00000006
        /*0ce8*/ 	.word	0x00028840
        /*0cec*/ 	.short	0x010a
        /*0cee*/ 	.byte	0x3f
	.zero		1


	//   ....[50]....
        /*0cf0*/ 	.word	0x00011c90
        /*0cf4*/ 	.word	0x00000006
        /*0cf8*/ 	.word	0x00028830
        /*0cfc*/ 	.short	0x0107
        /*0cfe*/ 	.byte	0x3f
	.zero		1


	//   ....[51]....
        /*0d00*/ 	.word	0x00011d40
        /*0d04*/ 	.word	0x00000006
        /*0d08*/ 	.word	0x00028830
        /*0d0c*/ 	.short	0x0101
        /*0d0e*/ 	.byte	0x3f
	.zero		1


	//   ....[52]....
        /*0d10*/ 	.word	0x00011db0
        /*0d14*/ 	.word	0x00000006
        /*0d18*/ 	.word	0x00028860
        /*0d1c*/ 	.short	0x010a
        /*0d1e*/ 	.byte	0x3f
	.zero		1


	//   ....[53]....
        /*0d20*/ 	.word	0x00012340
        /*0d24*/ 	.word	0x00000006
        /*0d28*/ 	.word	0x00028850
        /*0d2c*/ 	.short	0x0107
        /*0d2e*/ 	.byte	0x3f
	.zero		1


	//   ....[54]....
        /*0d30*/ 	.word	0x00012460
        /*0d34*/ 	.word	0x00000006
        /*0d38*/ 	.word	0x00028850
        /*0d3c*/ 	.short	0x0101
        /*0d3e*/ 	.byte	0x3f
	.zero		1


	//   ....[55]....
        /*0d40*/ 	.word	0x00012660
        /*0d44*/ 	.word	0x00000000
        /*0d48*/ 	.word	0x00028860
        /*0d4c*/ 	.short	0x010a
        /*0d4e*/ 	.byte	0x3f
	.zero		1


	//   ....[56]....
        /*0d50*/ 	.word	0x00012b90
        /*0d54*/ 	.word	0x00000000
        /*0d58*/ 	.word	0x00028850
        /*0d5c*/ 	.short	0x0107
        /*0d5e*/ 	.byte	0x3f
	.zero		1


	//   ....[57]....
        /*0d60*/ 	.word	0x00012c40
        /*0d64*/ 	.word	0x00000000
        /*0d68*/ 	.word	0x00028850
        /*0d6c*/ 	.short	0x0101
        /*0d6e*/ 	.byte	0x3f
	.zero		1


	//   ....[58]....
        /*0d70*/ 	.word	0x00013d90
        /*0d74*/ 	.word	0x00000007
        /*0d78*/ 	.word	0x00028820
        /*0d7c*/ 	.short	0x010a
        /*0d7e*/ 	.byte	0x3f
	.zero		1


	//   ....[59]....
        /*0d80*/ 	.word	0x00013f30
        /*0d84*/ 	.word	0x00000005
        /*0d88*/ 	.word	0x00028840
        /*0d8c*/ 	.short	0x010a
        /*0d8e*/ 	.byte	0x3f
	.zero		1


	//   ....[60]....
        /*0d90*/ 	.word	0x00013fd0
        /*0d94*/ 	.word	0x00000003
        /*0d98*/ 	.word	0x00028840
        /*0d9c*/ 	.short	0x010a
        /*0d9e*/ 	.byte	0x3f
	.zero		1


	//   ....[61]....
        /*0da0*/ 	.word	0x00014010
        /*0da4*/ 	.word	0x00000005
        /*0da8*/ 	.word	0x00028860
        /*0dac*/ 	.short	0x010a
        /*0dae*/ 	.byte	0x3f
	.zero		1


	//   ....[62]....
        /*0db0*/ 	.word	0x00014050
        /*0db4*/ 	.word	0x00000003
        /*0db8*/ 	.word	0x00028860
        /*0dbc*/ 	.short	0x010a
        /*0dbe*/ 	.byte	0x3f
	.zero		1


	//   ....[63]....
        /*0dc0*/ 	.word	0x000140c0
        /*0dc4*/ 	.word	0x00000003
        /*0dc8*/ 	.word	0x00028800
        /*0dcc*/ 	.short	0x010a
        /*0dce*/ 	.byte	0x3f
	.zero		1


	//   ....[64]....
        /*0dd0*/ 	.word	0x00014110
        /*0dd4*/ 	.word	0x00000000
        /*0dd8*/ 	.word	0x00028830
        /*0ddc*/ 	.short	0x010a
        /*0dde*/ 	.byte	0x3f
	.zero		1


	//   ....[65]....
        /*0de0*/ 	.word	0x00014170
        /*0de4*/ 	.word	0x00000007
        /*0de8*/ 	.word	0x00028830
        /*0dec*/ 	.short	0x010a
        /*0dee*/ 	.byte	0x3f
	.zero		1


	//   ....[66]....
        /*0df0*/ 	.word	0x000141d0
        /*0df4*/ 	.word	0x00000007
        /*0df8*/ 	.word	0x00028850
        /*0dfc*/ 	.short	0x010a
        /*0dfe*/ 	.byte	0x3f
	.zero		1


	//   ....[67]....
        /*0e00*/ 	.word	0x00014230
        /*0e04*/ 	.word	0x00000007
        /*0e08*/ 	.word	0x00028830
        /*0e0c*/ 	.short	0x010a
        /*0e0e*/ 	.byte	0x3f
	.zero		1


	//   ....[68]....
        /*0e10*/ 	.word	0x00014290
        /*0e14*/ 	.word	0x00000007
        /*0e18*/ 	.word	0x00028850
        /*0e1c*/ 	.short	0x010a
        /*0e1e*/ 	.byte	0x3f
	.zero		1


	//   ....[69]....
        /*0e20*/ 	.word	0x000142f0
        /*0e24*/ 	.word	0x00000005
        /*0e28*/ 	.word	0x00028850
        /*0e2c*/ 	.short	0x010a
        /*0e2e*/ 	.byte	0x3f
	.zero		1


	//   ....[70]....
        /*0e30*/ 	.word	0x00014410
        /*0e34*/ 	.word	0x00000007
        /*0e38*/ 	.word	0x00028840
        /*0e3c*/ 	.short	0x010a
        /*0e3e*/ 	.byte	0x3f
	.zero		1


	//   ....[71]....
        /*0e40*/ 	.word	0x00015990
        /*0e44*/ 	.word	0x00000016
        /*0e48*/ 	.word	0x00028820
        /*0e4c*/ 	.short	0x010a
        /*0e4e*/ 	.byte	0x3f
	.zero		1


	//   ....[72]....
        /*0e50*/ 	.word	0x000159e0
        /*0e54*/ 	.word	0x00000006
        /*0e58*/ 	.word	0x00028840
        /*0e5c*/ 	.short	0x010a
        /*0e5e*/ 	.byte	0x3f
	.zero		1


	//   ....[73]....
        /*0e60*/ 	.word	0x00016360
        /*0e64*/ 	.word	0x00000006
        /*0e68*/ 	.word	0x00028860
        /*0e6c*/ 	.short	0x010a
        /*0e6e*/ 	.byte	0x3f
	.zero		1


	//   ....[74]....
        /*0e70*/ 	.word	0x00016dd0
        /*0e74*/ 	.word	0x00000000
        /*0e78*/ 	.word	0x00028860
        /*0e7c*/ 	.short	0x010a
        /*0e7e*/ 	.byte	0x3f
	.zero		1


	//   ....[75]....
        /*0e80*/ 	.word	0x000181f0
        /*0e84*/ 	.word	0x00000007
        /*0e88*/ 	.word	0x00028820
        /*0e8c*/ 	.short	0x010a
        /*0e8e*/ 	.byte	0x3f
	.zero		1


	//   ....[76]....
        /*0e90*/ 	.word	0x00018390
        /*0e94*/ 	.word	0x00000005
        /*0e98*/ 	.word	0x00028840
        /*0e9c*/ 	.short	0x010a
        /*0e9e*/ 	.byte	0x3f
	.zero		1


	//   ....[77]....
        /*0ea0*/ 	.word	0x000183e0
        /*0ea4*/ 	.word	0x00000003
        /*0ea8*/ 	.word	0x00028840
        /*0eac*/ 	.short	0x010a
        /*0eae*/ 	.byte	0x3f
	.zero		1


	//   ....[78]....
        /*0eb0*/ 	.word	0x00018430
        /*0eb4*/ 	.word	0x00000005
        /*0eb8*/ 	.word	0x00028860
        /*0ebc*/ 	.short	0x010a
        /*0ebe*/ 	.byte	0x3f
	.zero		1


	//----- nvinfo : EIATTR_NUM_MBARRIERS
	.align		4
.L_1055:
        /*0ec0*/ 	.byte	0x03, 0x38
        /*0ec2*/ 	.short	0x0016


	//----- nvinfo : EIATTR_EXIT_INSTR_OFFSETS
	.align		4
        /*0ec4*/ 	.byte	0x04, 0x1c
        /*0ec6*/ 	.short	(.L_1057 - .L_1056)


	//   ....[0]....
.L_1056:
        /*0ec8*/ 	.word	0x000009d0


	//   ....[1]....
        /*0ecc*/ 	.word	0x0000dc90


	//   ....[2]....
        /*0ed0*/ 	.word	0x000140a0


	//----- nvinfo : EIATTR_MAX_THREADS
	.align		4
.L_1057:
        /*0ed4*/ 	.byte	0x04, 0x05
        /*0ed6*/ 	.short	(.L_1059 - .L_1058)
.L_1058:
        /*0ed8*/ 	.word	0x00000180
        /*0edc*/ 	.word	0x00000001
        /*0ee0*/ 	.word	0x00000001


	//----- nvinfo : EIATTR_CRS_STACK_SIZE
	.align		4
.L_1059:
        /*0ee4*/ 	.byte	0x04, 0x1e
        /*0ee6*/ 	.short	(.L_1061 - .L_1060)
.L_1060:
        /*0ee8*/ 	.word	0x00000000


	//----- nvinfo : EIATTR_CBANK_PARAM_SIZE
	.align		4
.L_1061:
        /*0eec*/ 	.byte	0x03, 0x19
        /*0eee*/ 	.short	0x0af0


	//----- nvinfo : EIATTR_PARAM_CBANK
	.align		4
        /*0ef0*/ 	.byte	0x04, 0x0a
        /*0ef2*/ 	.short	(.L_1063 - .L_1062)
	.align		4
.L_1062:
        /*0ef4*/ 	.word	index@(.nv.constant0._ZN7cutlass13device_kernelIN5flash11enable_sm90INS1_16FlashAttnFwdSm90INS1_25CollectiveMainloopFwdSm90ILi2EN4cute5tupleIJNS5_1CILi1EEES8_S8_EEENS6_IJNS7_ILi128EEESA_SA_EEELi128ENS_6half_tEfNS_4arch4Sm90ELb1ELb0ELb1ELb1ELb1ELb0ELb0ELb1ELb1ELb1ELb1ELb0EEENS1_21CollectiveEpilogueFwdISB_S9_SC_SE_Li256ELb1ELb1ELb1ELb0EEENS1_36VarlenDynamicPersistentTileSchedulerILi128ELi128ELi256ELi128ELb1ELb1ELb1ELb1ELb1ELb1EEEEEEEEEvNT_6ParamsE)
        /*0ef8*/ 	.short	0x0210
        /*0efa*/ 	.short	0x0af0


	//----- nvinfo : EIATTR_SW_WAR
	.align		4
.L_1063:
        /*0efc*/ 	.byte	0x04, 0x36
        /*0efe*/ 	.short	(.L_1065 - .L_1064)
.L_1064:
        /*0f00*/ 	.word	0x00000008
.L_1065:


//--------------------- .nv.info._ZN7cutlass13device_kernelIN5flash11enable_sm90INS1_16FlashAttnFwdSm90INS1_25CollectiveMainloopFwdSm90ILi2EN4cute5tupleIJNS5_1CILi1EEES8_S8_EEENS6_IJNS7_ILi128EEESA_SA_EEELi128ENS_6half_tEfNS_4arch4Sm90ELb1ELb0ELb1ELb1ELb1ELb1ELb0ELb1ELb1ELb1ELb1ELb0EEENS1_21CollectiveEpilogueFwdISB_S9_SC_SE_Li256ELb1ELb1ELb1ELb0EEENS1_36VarlenDynamicPersistentTileSchedulerILi128ELi128ELi256ELi128ELb1ELb1ELb1ELb1ELb1ELb1EEEEEEEEEvNT_6ParamsE --------------------------
	.section	.nv.info._ZN7cutlass13device_kernelIN5flash11enable_sm90INS1_16FlashAttnFwdSm90INS1_25CollectiveMainloopFwdSm90ILi2EN4cute5tupleIJNS5_1CILi1EEES8_S8_EEENS6_IJNS7_ILi128EEESA_SA_EEELi128ENS_6half_tEfNS_4arch4Sm90ELb1ELb0ELb1ELb1ELb1ELb1ELb0ELb1ELb1ELb1ELb1ELb0EEENS1_21CollectiveEpilogueFwdISB_S9_SC_SE_Li256ELb1ELb1ELb1ELb0EEENS1_36VarlenDynamicPersistentTileSchedulerILi128ELi128ELi256ELi128ELb1ELb1ELb1ELb1ELb1ELb1EEEEEEEEEvNT_6ParamsE,"",@"SHT_CUDA_INFO"
	.sectionflags	@""
	.align	4


	//----- nvinfo : EIATTR_CUDA_API_VERSION
	.align		4
        /*0000*/ 	.byte	0x04, 0x37
        /*0002*/ 	.short	(.L_1067 - .L_1066)
.L_1066:
        /*0004*/ 	.word	0x00000082


	//----- nvinfo : EIATTR_KPARAM_INFO
	.align		4
.L_1067:
        /*0008*/ 	.byte	0x04, 0x17
        /*000a*/ 	.short	(.L_1069 - .L_1068)
.L_1068:
        /*000c*/ 	.word	0x00000000
        /*0010*/ 	.short	0x0000
        /*0012*/ 	.short	0x0070
        /*0014*/ 	.byte	0x00, 0xf0, 0x01, 0x2a


	//----- nvinfo : EIATTR_SPARSE_MMA_MASK
	.align		4
.L_1069:
        /*0018*/ 	.byte	0x03, 0x50
        /*001a*/ 	.short	0x0000


	//----- nvinfo : EIATTR_MAXREG_COUNT
	.align		4
        /*001c*/ 	.byte	0x03, 0x1b
        /*001e*/ 	.short	0x00a8


	//----- nvinfo : EIATTR_NUM_BARRIERS
	.align		4
        /*0020*/ 	.byte	0x02, 0x4c
        /*0022*/ 	.byte	0x10
	.zero		1


	//----- nvinfo : EIATTR_EXTERNS
	.align		4
        /*0024*/ 	.byte	0x04, 0x0f
        /*0026*/ 	.short	(.L_1071 - .L_1070)


	//   ....[0]....
	.align		4
.L_1070:
        /*0028*/ 	.word	index@(__assertfail)


	//----- nvinfo : EIATTR_ANNOTATIONS
	.align		4
.L_1071:
        /*002c*/ 	.byte	0x04, 0x55
        /*002e*/ 	.short	(.L_1073 - .L_1072)


	//   ....[0]....
.L_1072:
        /* <DEDUP_REMOVED lines=18> */


	//----- nvinfo : EIATTR_MERCURY_ISA_VERSION
	.align		4
.L_1073:
        /*0138*/ 	.byte	0x03, 0x5f
        /*013a*/ 	.short	0x0101


	//----- nvinfo : EIATTR_UNUSED_LOAD_BYTE_OFFSET
	.align		4
        /*013c*/ 	.byte	0x04, 0x44
        /*013e*/ 	.short	(.L_1075 - .L_1074)


	//   ....[0]....
.L_1074:
        /*0140*/ 	.word	0x00000a60
        /*0144*/ 	.word	0x0000fff0


	//   ....[1]....
        /*0148*/ 	.word	0x000173d0
        /*014c*/ 	.word	0x0000fff0


	//----- nvinfo : EIATTR_INT_WARP_WIDE_INSTR_OFFSETS
	.align		4
.L_1075:
        /*0150*/ 	.byte	0x04, 0x31
        /*0152*/ 	.short	(.L_1077 - .L_1076)


	//   ....[0]....
.L_1076:
        /*0154*/ 	.word	0x00000130


	//   ....[1]....
        /*0158*/ 	.word	0x00000170


	//   ....[2]....
        /*015c*/ 	.word	0x000001e0


	//   ....[3]....
        /*0160*/ 	.word	0x0001d1e0


	//   ....[4]....
        /*0164*/ 	.word	0x0001d270


	//   ....[5]....
        /*0168*/ 	.word	0x000200c0


	//   ....[6]....
        /*016c*/ 	.word	0x00020150


	//----- nvinfo : EIATTR_COOP_GROUP_MASK_REGIDS
	.align		4
.L_1077:
        /*0170*/ 	.byte	0x04, 0x29
        /*0172*/ 	.short	(.L_1079 - .L_1078)


	//   ....[0]....
.L_1078:
        /*0174*/ 	.word	0xffffffff


	//   ....[1]....
        /*0178*/ 	.word	0xffffffff


	//   ....[2]....
        /*017c*/ 	.word	0xffffffff


	//   ....[3]....
        /*0180*/ 	.word	0xffffffff


	//   ....[4]....
        /*0184*/ 	.word	0xffffffff


	//   ....[5]....
        /*0188*/ 	.word	0xffffffff


	//   ....[6]....
        /*018c*/ 	.word	0xffffffff


	//   ....[7]....
        /*0190*/ 	.word	0xffffffff


	//   ....[8]....
        /*0194*/ 	.word	0xffffffff


	//   ....[9]....
        /*0198*/ 	.word	0xffffffff


	//   ....[10]....
        /*019c*/ 	.word	0xffffffff


	//   ....[11]....
        /*01a0*/ 	.word	0xffffffff


	//   ....[12]....
        /*01a4*/ 	.word	0xffffffff


	//   ....[13]....
        /*01a8*/ 	.word	0xffffffff


	//   ....[14]....
        /*01ac*/ 	.word	0xffffffff


	//   ....[15]....
        /*01b0*/ 	.word	0xffffffff


	//   ....[16]....
        /*01b4*/ 	.word	0xffffffff


	//   ....[17]....
        /*01b8*/ 	.word	0xffffffff


	//   ....[18]....
        /*01bc*/ 	.word	0xffffffff


	//   ....[19]....
        /*01c0*/ 	.word	0xffffffff


	//   ....[20]....
        /*01c4*/ 	.word	0xffffffff


	//   ....[21]....
        /*01c8*/ 	.word	0xffffffff


	//   ....[22]....
        /*01cc*/ 	.word	0xffffffff


	//   ....[23]....
        /*01d0*/ 	.word	0xffffffff


	//   ....[24]....
        /*01d4*/ 	.word	0xffffffff


	//   ....[25]....
        /*01d8*/ 	.word	0xffffffff


	//   ....[26]....
        /*01dc*/ 	.word	0xffffffff


	//   ....[27]....
        /*01e0*/ 	.word	0xffffffff


	//   ....[28]....
        /*01e4*/ 	.word	0xffffffff


	//   ....[29]....
        /*01e8*/ 	.word	0xffffffff


	//   ....[30]....
        /*01ec*/ 	.word	0xffffffff


	//   ....[31]....
        /*01f0*/ 	.word	0xffffffff


	//   ....[32]....
        /*01f4*/ 	.word	0xffffffff


	//   ....[33]....
        /*01f8*/ 	.word	0xffffffff


	//   ....[34]....
        /*01fc*/ 	.word	0xffffffff


	//   ....[35]....
        /*0200*/ 	.word	0xffffffff


	//   ....[36]....
        /*0204*/ 	.word	0xffffffff


	//   ....[37]....
        /*0208*/ 	.word	0xffffffff


	//   ....[38]....
        /*020c*/ 	.word	0xffffffff


	//   ....[39]....
        /*0210*/ 	.word	0xffffffff


	//   ....[40]....
        /*0214*/ 	.word	0xffffffff


	//   ....[41]....
        /*0218*/ 	.word	0xffffffff


	//   ....[42]....
        /*021c*/ 	.word	0xffffffff


	//   ....[43]....
        /*0220*/ 	.word	0xffffffff


	//   ....[44]....
        /*0224*/ 	.word	0xffffffff


	//   ....[45]....
        /*0228*/ 	.word	0xffffffff


	//   ....[46]....
        /*022c*/ 	.word	0xffffffff


	//   ....[47]....
        /*0230*/ 	.word	0xffffffff


	//   ....[48]....
        /*0234*/ 	.word	0xffffffff


	//   ....[49]....
        /*0238*/ 	.word	0xffffffff


	//   ....[50]....
        /*023c*/ 	.word	0xffffffff


	//   ....[51]....
        /*0240*/ 	.word	0xffffffff


	//   ....[52]....
        /*0244*/ 	.word	0xffffffff


	//   ....[53]....
        /*0248*/ 	.word	0xffffffff


	//   ....[54]....
        /*024c*/ 	.word	0xffffffff


	//   ....[55]....
        /*0250*/ 	.word	0xffffffff


	//   ....[56]....
        /*0254*/ 	.word	0xffffffff


	//   ....[57]....
        /*0258*/ 	.word	0xffffffff


	//   ....[58]....
        /*025c*/ 	.word	0xffffffff


	//   ....[59]....
        /*0260*/ 	.word	0xffffffff


	//   ....[60]....
        /*0264*/ 	.word	0xffffffff


	//   ....[61]....
        /*0268*/ 	.word	0xffffffff


	//   ....[62]....
        /*026c*/ 	.word	0xffffffff


	//   ....[63]....
        /*0270*/ 	.word	0xffffffff


	//   ....[64]....
        /*0274*/ 	.word	0xffffffff


	//   ....[65]....
        /*0278*/ 	.word	0xffffffff


	//   ....[66]....
        /*027c*/ 	.word	0xffffffff


	//   ....[67]....
        /*0280*/ 	.word	0xffffffff


	//   ....[68]....
        /*0284*/ 	.word	0xffffffff


	//   ....[69]....
        /*0288*/ 	.word	0xffffffff


	//   ....[70]....
        /*028c*/ 	.word	0xffffffff


	//   ....[71]....
        /*0290*/ 	.word	0xffffffff


	//   ....[72]....
        /*0294*/ 	.word	0xffffffff


	//   ....[73]....
        /*0298*/ 	.word	0xffffffff


	//   ....[74]....
        /*029c*/ 	.word	0xffffffff


	//   ....[75]....
        /*02a0*/ 	.word	0xffffffff


	//   ....[76]....
        /*02a4*/ 	.word	0xffffffff


	//   ....[77]....
        /*02a8*/ 	.word	0xffffffff


	//   ....[78]....
        /*02ac*/ 	.word	0xffffffff


	//   ....[79]....
        /*02b0*/ 	.word	0xffffffff


	//   ....[80]....
        /*02b4*/ 	.word	0xffffffff


	//   ....[81]....
        /*02b8*/ 	.word	0xffffffff


	//   ....[82]....
        /*02bc*/ 	.word	0xffffffff


	//   ....[83]....
        /*02c0*/ 	.word	0xffffffff


	//   ....[84]....
        /*02c4*/ 	.word	0xffffffff


	//   ....[85]....
        /*02c8*/ 	.word	0xffffffff


	//   ....[86]....
        /*02cc*/ 	.word	0xffffffff


	//   ....[87]....
        /*02d0*/ 	.word	0xffffffff


	//   ....[88]....
        /*02d4*/ 	.word	0xffffffff


	//   ....[89]....
        /*02d8*/ 	.word	0xffffffff


	//   ....[90]....
        /*02dc*/ 	.word	0xffffffff


	//   ....[91]....
        /*02e0*/ 	.word	0xffffffff


	//   ....[92]....
        /*02e4*/ 	.word	0xffffffff


	//   ....[93]....
        /*02e8*/ 	.word	0xffffffff


	//   ....[94]....
        /*02ec*/ 	.word	0xffffffff


	//   ....[95]....
        /*02f0*/ 	.word	0xffffffff


	//   ....[96]....
        /*02f4*/ 	.word	0xffffffff


	//   ....[97]....
        /*02f8*/ 	.word	0xffffffff


	//   ....[98]....
        /*02fc*/ 	.word	0xffffffff


	//   ....[99]....
        /*0300*/ 	.word	0xffffffff


	//   ....[100]....
        /*0304*/ 	.word	0xffffffff


	//   ....[101]....
        /*0308*/ 	.word	0xffffffff


	//   ....[102]....
        /*030c*/ 	.word	0xffffffff


	//   ....[103]....
        /*0310*/ 	.word	0xffffffff


	//   ....[104]....
        /*0314*/ 	.word	0xffffffff


	//   ....[105]....
        /*0318*/ 	.word	0xffffffff


	//   ....[106]....
        /*031c*/ 	.word	0xffffffff


	//   ....[107]....
        /*0320*/ 	.word	0xffffffff


	//   ....[108]....
        /*0324*/ 	.word	0xffffffff


	//   ....[109]....
        /*0328*/ 	.word	0xffffffff


	//   ....[110]....
        /*032c*/ 	.word	0xffffffff


	//   ....[111]....
        /*0330*/ 	.word	0xffffffff


	//   ....[112]....
        /*0334*/ 	.word	0xffffffff


	//   ....[113]....
        /*0338*/ 	.word	0xffffffff


	//   ....[114]....
        /*033c*/ 	.word	0xffffffff


	//   ....[115]....
        /*0340*/ 	.word	0xffffffff


	//   ....[116]....
        /*0344*/ 	.word	0xffffffff


	//   ....[117]....
        /*0348*/ 	.word	0xffffffff


	//   ....[118]....
        /*034c*/ 	.word	0xffffffff


	//   ....[119]....
        /*0350*/ 	.word	0xffffffff


	//   ....[120]....
        /*0354*/ 	.word	0xffffffff


	//   ....[121]....
        /*0358*/ 	.word	0xffffffff


	//   ....[122]....
        /*035c*/ 	.word	0xffffffff


	//   ....[123]....
        /*0360*/ 	.word	0xffffffff


	//   ....[124]....
        /*0364*/ 	.word	0xffffffff


	//   ....[125]....
        /*0368*/ 	.word	0xffffffff


	//   ....[126]....
        /*036c*/ 	.word	0xffffffff


	//   ....[127]....
        /*0370*/ 	.word	0xffffffff


	//   ....[128]....
        /*0374*/ 	.word	0xffffffff


	//   ....[129]....
        /*0378*/ 	.word	0xffffffff


	//   ....[130]....
        /*037c*/ 	.word	0xffffffff


	//   ....[131]....
        /*0380*/ 	.word	0xffffffff


	//   ....[132]....
        /*0384*/ 	.word	0xffffffff


	//   ....[133]....
        /*0388*/ 	.word	0xffffffff


	//   ....[134]....
        /*038c*/ 	.word	0xffffffff


	//   ....[135]....
        /*0390*/ 	.word	0xffffffff


	//   ....[136]....
        /*0394*/ 	.word	0xffffffff


	//   ....[137]....
        /*0398*/ 	.word	0xffffffff


	//   ....[138]....
        /*039c*/ 	.word	0xffffffff


	//   ....[139]....
        /*03a0*/ 	.word	0xffffffff


	//   ....[140]....
        /*03a4*/ 	.word	0xffffffff


	//   ....[141]....
        /*03a8*/ 	.word	0xffffffff


	//   ....[142]....
        /*03ac*/ 	.word	0xffffffff


	//   ....[143]....
        /*03b0*/ 	.word	0xffffffff


	//   ....[144]....
        /*03b4*/ 	.word	0xffffffff


	//   ....[145]....
        /*03b8*/ 	.word	0xffffffff


	//   ....[146]....
        /*03bc*/ 	.word	0xffffffff


	//   ....[147]....
        /*03c0*/ 	.word	0xffffffff


	//   ....[148]....
        /*03c4*/ 	.word	0xffffffff


	//   ....[149]....
        /*03c8*/ 	.word	0xffffffff


	//   ....[150]....
        /*03cc*/ 	.word	0xffffffff


	//   ....[151]....
        /*03d0*/ 	.word	0xffffffff


	//   ....[152]....
        /*03d4*/ 	.word	0xffffffff


	//   ....[153]....
        /*03d8*/ 	.word	0xffffffff


	//   ....[154]....
        /*03dc*/ 	.word	0xffffffff


	//   ....[155]....
        /*03e0*/ 	.word	0xffffffff


	//   ....[156]....
        /*03e4*/ 	.word	0xffffffff


	//   ....[157]....
        /*03e8*/ 	.word	0xffffffff


	//   ....[158]....
        /*03ec*/ 	.word	0xffffffff


	//   ....[159]....
        /*03f0*/ 	.word	0xffffffff


	//   ....[160]....
        /*03f4*/ 	.word	0xffffffff


	//   ....[161]....
        /*03f8*/ 	.word	0xffffffff


	//   ....[162]....
        /*03fc*/ 	.word	0xffffffff


	//   ....[163]....
        /*0400*/ 	.word	0xffffffff


	//   ....[164]....
        /*0404*/ 	.word	0xffffffff


	//   ....[165]....
        /*0408*/ 	.word	0xffffffff


	//   ....[166]....
        /*040c*/ 	.word	0xffffffff


	//   ....[167]....
        /*0410*/ 	.word	0xffffffff


	//   ....[168]....
        /*0414*/ 	.word	0xffffffff


	//   ....[169]....
        /*0418*/ 	.word	0xffffffff


	//   ....[170]....
        /*041c*/ 	.word	0xffffffff


	//   ....[171]....
        /*0420*/ 	.word	0xffffffff


	//   ....[172]....
        /*0424*/ 	.word	0xffffffff


	//   ....[173]....
        /*0428*/ 	.word	0xffffffff


	//   ....[174]....
        /*042c*/ 	.word	0xffffffff


	//   ....[175]....
        /*0430*/ 	.word	0xffffffff


	//   ....[176]....
        /*0434*/ 	.word	0xffffffff


	//   ....[177]....
        /*0438*/ 	.word	0xffffffff


	//   ....[178]....
        /*043c*/ 	.word	0xffffffff


	//   ....[179]....
        /*0440*/ 	.word	0xffffffff


	//   ....[180]....
        /*0444*/ 	.word	0xffffffff


	//   ....[181]....
        /*0448*/ 	.word	0xffffffff


	//   ....[182]....
        /*044c*/ 	.word	0xffffffff


	//   ....[183]....
        /*0450*/ 	.word	0xffffffff


	//   ....[184]....
        /*0454*/ 	.word	0xffffffff


	//   ....[185]....
        /*0458*/ 	.word	0xffffffff


	//   ....[186]....
        /*045c*/ 	.word	0xffffffff


	//   ....[187]....
        /*0460*/ 	.word	0xffffffff


	//   ....[188]....
        /*0464*/ 	.word	0xffffffff


	//   ....[189]....
        /*0468*/ 	.word	0xffffffff


	//   ....[190]....
        /*046c*/ 	.word	0xffffffff


	//   ....[191]....
        /*0470*/ 	.word	0xffffffff


	//   ....[192]....
        /*0474*/ 	.word	0xffffffff


	//   ....[193]....
        /*0478*/ 	.word	0xffffffff


	//   ....[194]....
        /*047c*/ 	.word	0xffffffff


	//   ....[195]....
        /*0480*/ 	.word	0xffffffff


	//   ....[196]....
        /*0484*/ 	.word	0xffffffff


	//   ....[197]....
        /*0488*/ 	.word	0xffffffff


	//   ....[198]....
        /*048c*/ 	.word	0xffffffff


	//   ....[199]....
        /*0490*/ 	.word	0xffffffff


	//   ....[200]....
        /*0494*/ 	.word	0xffffffff


	//   ....[201]....
        /*0498*/ 	.word	0xffffffff


	//   ....[202]....
        /*049c*/ 	.word	0xffffffff


	//   ....[203]....
        /*04a0*/ 	.word	0xffffffff


	//   ....[204]....
        /*04a4*/ 	.word	0xffffffff


	//   ....[205]....
        /*04a8*/ 	.word	0xffffffff


	//   ....[206]....
        /*04ac*/ 	.word	0xffffffff


	//   ....[207]....
        /*04b0*/ 	.word	0xffffffff


	//   ....[208]....
        /*04b4*/ 	.word	0xffffffff


	//   ....[209]....
        /*04b8*/ 	.word	0xffffffff


	//   ....[210]....
        /*04bc*/ 	.word	0xffffffff


	//   ....[211]....
        /*04c0*/ 	.word	0xffffffff


	//   ....[212]....
        /*04c4*/ 	.word	0xffffffff


	//   ....[213]....
        /*04c8*/ 	.word	0xffffffff


	//   ....[214]....
        /*04cc*/ 	.word	0xffffffff


	//   ....[215]....
        /*04d0*/ 	.word	0xffffffff


	//   ....[216]....
        /*04d4*/ 	.word	0xffffffff


	//   ....[217]....
        /*04d8*/ 	.word	0xffffffff


	//   ....[218]....
        /*04dc*/ 	.word	0xffffffff


	//   ....[219]....
        /*04e0*/ 	.word	0xffffffff


	//   ....[220]....
        /*04e4*/ 	.word	0xffffffff


	//   ....[221]....
        /*04e8*/ 	.word	0xffffffff


	//   ....[222]....
        /*04ec*/ 	.word	0xffffffff


	//   ....[223]....
        /*04f0*/ 	.word	0xffffffff


	//   ....[224]....
        /*04f4*/ 	.word	0xffffffff


	//   ....[225]....
        /*04f8*/ 	.word	0xffffffff


	//   ....[226]....
        /*04fc*/ 	.word	0xffffffff


	//   ....[227]....
        /*0500*/ 	.word	0xffffffff


	//   ....[228]....
        /*0504*/ 	.word	0xffffffff


	//   ....[229]....
        /*0508*/ 	.word	0xffffffff


	//   ....[230]....
        /*050c*/ 	.word	0xffffffff


	//   ....[231]....
        /*0510*/ 	.word	0xffffffff


	//   ....[232]....
        /*0514*/ 	.word	0xffffffff


	//   ....[233]....
        /*0518*/ 	.word	0x0500000f


	//   ....[234]....
        /*051c*/ 	.word	0x0500000f


	//   ....[235]....
        /*0520*/ 	.word	0x0500000f


	//   ....[236]....
        /*0524*/ 	.word	0x0500000f


	//   ....[237]....
        /*0528*/ 	.word	0x0500000f


	//   ....[238]....
        /*052c*/ 	.word	0x0500000f


	//   ....[239]....
        /*0530*/ 	.word	0x0500000f


	//   ....[240]....
        /*0534*/ 	.word	0x0500000f


	//   ....[241]....
        /*0538*/ 	.word	0x0500000f


	//   ....[242]....
        /*053c*/ 	.word	0x0500000f


	//   ....[243]....
        /*0540*/ 	.word	0x0500000f


	//   ....[244]....
        /*0544*/ 	.word	0x0500000f


	//   ....[245]....
        /*0548*/ 	.word	0x0500000f


	//   ....[246]....
        /*054c*/ 	.word	0x0500000f


	//   ....[247]....
        /*0550*/ 	.word	0x0500000f


	//   ....[248]....
        /*0554*/ 	.word	0x0500000f


	//   ....[249]....
        /*0558*/ 	.word	0x0500000f


	//   ....[250]....
        /*055c*/ 	.word	0x0500000f


	//   ....[251]....
        /*0560*/ 	.word	0x0500000f


	//   ....[252]....
        /*0564*/ 	.word	0x0500000f


	//   ....[253]....
        /*0568*/ 	.word	0x0500000f


	//   ....[254]....
        /*056c*/ 	.word	0x0500000f


	//   ....[255]....
        /*0570*/ 	.word	0x0500000f


	//   ....[0]....
        /*0574*/ 	.word	0x0500000f


	//   ....[1]....
        /*0578*/ 	.word	0x0500000f


	//   ....[2]....
        /*057c*/ 	.word	0x0500000f


	//   ....[3]....
        /*0580*/ 	.word	0x0500000f


	//   ....[4]....
        /*0584*/ 	.word	0x0500000f


	//   ....[5]....
        /*0588*/ 	.word	0x0500000f


	//   ....[6]....
        /*058c*/ 	.word	0x0500000f


	//   ....[7]....
        /*0590*/ 	.word	0x0500000f


	//   ....[8]....
        /*0594*/ 	.word	0x0500000f


	//   ....[9]....
        /*0598*/ 	.word	0x0500000f


	//   ....[10]....
        /*059c*/ 	.word	0x0500000f


	//   ....[11]....
        /*05a0*/ 	.word	0x0500000f


	//   ....[12]....
        /*05a4*/ 	.word	0x0500000f


	//   ....[13]....
        /*05a8*/ 	.word	0x0500000f


	//   ....[14]....
        /*05ac*/ 	.word	0x0500000f


	//   ....[15]....
        /*05b0*/ 	.word	0x0500000f


	//   ....[16]....
        /*05b4*/ 	.word	0x0500000f


	//   ....[17]....
        /*05b8*/ 	.word	0x0500000f


	//   ....[18]....
        /*05bc*/ 	.word	0x0500000f


	//   ....[19]....
        /*05c0*/ 	.word	0x0500000f


	//   ....[20]....
        /*05c4*/ 	.word	0x0500000f


	//   ....[21]....
        /*05c8*/ 	.word	0x0500000f


	//   ....[22]....
        /*05cc*/ 	.word	0x0500000f


	//   ....[23]....
        /*05d0*/ 	.word	0x0500000f


	//   ....[24]....
        /*05d4*/ 	.word	0x0500000f


	//   ....[25]....
        /*05d8*/ 	.word	0x0500000f


	//   ....[26]....
        /*05dc*/ 	.word	0x0500000f


	//   ....[27]....
        /*05e0*/ 	.word	0x0500000f


	//   ....[28]....
        /*05e4*/ 	.word	0x0500000f


	//   ....[29]....
        /*05e8*/ 	.word	0x0500000f


	//   ....[30]....
        /*05ec*/ 	.word	0x0500000f


	//   ....[31]....
        /*05f0*/ 	.word	0x0500000f


	//   ....[32]....
        /*05f4*/ 	.word	0x0500000f


	//   ....[33]....
        /*05f8*/ 	.word	0x0500000f


	//   ....[34]....
        /*05fc*/ 	.word	0x0500000f


	//   ....[35]....
        /*0600*/ 	.word	0x0500000f


	//   ....[36]....
        /*0604*/ 	.word	0x0500000f


	//   ....[37]....
        /*0608*/ 	.word	0x0500000f


	//   ....[38]....
        /*060c*/ 	.word	0x0500000f


	//   ....[39]....
        /*0610*/ 	.word	0x0500000f


	//   ....[40]....
        /*0614*/ 	.word	0x0500000f


	//   ....[41]....
        /*0618*/ 	.word	0x0500000f


	//   ....[42]....
        /*061c*/ 	.word	0x0500000f


	//   ....[43]....
        /*0620*/ 	.word	0x0500000f


	//   ....[44]....
        /*0624*/ 	.word	0x0500000f


	//   ....[45]....
        /*0628*/ 	.word	0x0500000f


	//   ....[46]....
        /*062c*/ 	.word	0x0500000f


	//   ....[47]....
        /*0630*/ 	.word	0x0500000f


	//   ....[48]....
        /*0634*/ 	.word	0x0500000f


	//   ....[49]....
        /*0638*/ 	.word	0x0500000f


	//   ....[50]....
        /*063c*/ 	.word	0x0500000f


	//   ....[51]....
        /*0640*/ 	.word	0x0500000f


	//   ....[52]....
        /*0644*/ 	.word	0x0500000f


	//   ....[53]....
        /*0648*/ 	.word	0x0500000f


	//   ....[54]....
        /*064c*/ 	.word	0x0500000f


	//   ....[55]....
        /*0650*/ 	.word	0x0500000f


	//   ....[56]....
        /*0654*/ 	.word	0x0500000f


	//   ....[57]....
        /*0658*/ 	.word	0x0500000f


	//   ....[58]....
        /*065c*/ 	.word	0x0500000f


	//   ....[59]....
        /*0660*/ 	.word	0x0500000f


	//   ....[60]....
        /*0664*/ 	.word	0x0500000f


	//   ....[61]....
        /*0668*/ 	.word	0x0500000f


	//   ....[62]....
        /*066c*/ 	.word	0x0500000f


	//   ....[63]....
        /*0670*/ 	.word	0x0500000f


	//   ....[64]....
        /*0674*/ 	.word	0x0500000f


	//   ....[65]....
        /*0678*/ 	.word	0x0500000f


	//   ....[66]....
        /*067c*/ 	.word	0x0500000f


	//   ....[67]....
        /*0680*/ 	.word	0x0500000f


	//   ....[68]....
        /*0684*/ 	.word	0x0500000f


	//   ....[69]....
        /*0688*/ 	.word	0x0500000f


	//   ....[70]....
        /*068c*/ 	.word	0x0500000f


	//   ....[71]....
        /*0690*/ 	.word	0x0500000f


	//   ....[72]....
        /*0694*/ 	.word	0x0500000f


	//   ....[73]....
        /*0698*/ 	.word	0x0500000f


	//   ....[74]....
        /*069c*/ 	.word	0x0500000f


	//   ....[75]....
        /*06a0*/ 	.word	0x0500000f


	//   ....[76]....
        /*06a4*/ 	.word	0x0500000f


	//   ....[77]....
        /*06a8*/ 	.word	0x0500000f


	//   ....[78]....
        /*06ac*/ 	.word	0x0500000f


	//   ....[79]....
        /*06b0*/ 	.word	0x0500000f


	//   ....[80]....
        /*06b4*/ 	.word	0x0500000f


	//   ....[81]....
        /*06b8*/ 	.word	0x0500000f


	//   ....[82]....
        /*06bc*/ 	.word	0x0500000f


	//   ....[83]....
        /*06c0*/ 	.word	0x0500000f


	//   ....[84]....
        /*06c4*/ 	.word	0x0500000f


	//   ....[85]....
        /*06c8*/ 	.word	0x0500000f


	//   ....[86]....
        /*06cc*/ 	.word	0x0500000f


	//   ....[87]....
        /*06d0*/ 	.word	0x0500000f


	//   ....[88]....
        /*06d4*/ 	.word	0x0500000f


	//   ....[89]....
        /*06d8*/ 	.word	0x0500000f


	//   ....[90]....
        /*06dc*/ 	.word	0x0500000f


	//   ....[91]....
        /*06e0*/ 	.word	0x0500000f


	//   ....[92]....
        /*06e4*/ 	.word	0x0500000f


	//   ....[93]....
        /*06e8*/ 	.word	0x0500000f


	//   ....[94]....
        /*06ec*/ 	.word	0x0500000f


	//   ....[95]....
        /*06f0*/ 	.word	0x0500000f


	//   ....[96]....
        /*06f4*/ 	.word	0x0500000f


	//   ....[97]....
        /*06f8*/ 	.word	0x0500000f


	//   ....[98]....
        /*06fc*/ 	.word	0x0500000f


	//   ....[99]....
        /*0700*/ 	.word	0x0500000f


	//   ....[100]....
        /*0704*/ 	.word	0x0500000f


	//   ....[101]....
        /*0708*/ 	.word	0x0500000f


	//   ....[102]....
        /*070c*/ 	.word	0x0500000f


	//   ....[103]....
        /*0710*/ 	.word	0x0500000f


	//   ....[104]....
        /*0714*/ 	.word	0x0500000f


	//   ....[105]....
        /*0718*/ 	.word	0x0500000f


	//   ....[106]....
        /*071c*/ 	.word	0x0500000f


	//   ....[107]....
        /*0720*/ 	.word	0x0500000f


	//   ....[108]....
        /*0724*/ 	.word	0x0500000f


	//   ....[109]....
        /*0728*/ 	.word	0x0500000f


	//   ....[110]....
        /*072c*/ 	.word	0x0500000f


	//   ....[111]....
        /*0730*/ 	.word	0x0500000f


	//   ....[112]....
        /*0734*/ 	.word	0x0500000f


	//   ....[113]....
        /*0738*/ 	.word	0x0500000f


	//   ....[114]....
        /*073c*/ 	.word	0x0500000f


	//   ....[115]....
        /*0740*/ 	.word	0x0500000f


	//   ....[116]....
        /*0744*/ 	.word	0x0500000f


	//   ....[117]....
        /*0748*/ 	.word	0x0500000f


	//   ....[118]....
        /*074c*/ 	.word	0x0500000f


	//   ....[119]....
        /*0750*/ 	.word	0x0500000f


	//   ....[120]....
        /*0754*/ 	.word	0x0500000f


	//   ....[121]....
        /*0758*/ 	.word	0x0500000f


	//   ....[122]....
        /*075c*/ 	.word	0x0500000f


	//   ....[123]....
        /*0760*/ 	.word	0x0500000f


	//   ....[124]....
        /*0764*/ 	.word	0x0500000f


	//   ....[125]....
        /*0768*/ 	.word	0x0500000f


	//   ....[126]....
        /*076c*/ 	.word	0x0500000f


	//   ....[127]....
        /*0770*/ 	.word	0x0500000f


	//   ....[128]....
        /*0774*/ 	.word	0x0500000f


	//   ....[129]....
        /*0778*/ 	.word	0x0500000f


	//   ....[130]....
        /*077c*/ 	.word	0x0500000f


	//   ....[131]....
        /*0780*/ 	.word	0x0500000f


	//   ....[132]....
        /*0784*/ 	.word	0x0500000f


	//   ....[133]....
        /*0788*/ 	.word	0x0500000f


	//   ....[134]....
        /*078c*/ 	.word	0x0500000f


	//   ....[135]....
        /*0790*/ 	.word	0x0500000f


	//   ....[136]....
        /*0794*/ 	.word	0x0500000f


	//   ....[137]....
        /*0798*/ 	.word	0x0500000f


	//   ....[138]....
        /*079c*/ 	.word	0x0500000f


	//   ....[139]....
        /*07a0*/ 	.word	0x0500000f


	//   ....[140]....
        /*07a4*/ 	.word	0x0500000f


	//   ....[141]....
        /*07a8*/ 	.word	0x0500000f


	//   ....[142]....
        /*07ac*/ 	.word	0x0500000f


	//   ....[143]....
        /*07b0*/ 	.word	0x0500000f


	//   ....[144]....
        /*07b4*/ 	.word	0x0500000f


	//   ....[145]....
        /*07b8*/ 	.word	0x0500000f


	//   ....[146]....
        /*07bc*/ 	.word	0x0500000f


	//   ....[147]....
        /*07c0*/ 	.word	0x0500000f


	//   ....[148]....
        /*07c4*/ 	.word	0x0500000f


	//   ....[149]....
        /*07c8*/ 	.word	0x0500000f


	//   ....[150]....
        /*07cc*/ 	.word	0x0500000f


	//   ....[151]....
        /*07d0*/ 	.word	0x0500000f


	//   ....[152]....
        /*07d4*/ 	.word	0x0500000f


	//   ....[153]....
        /*07d8*/ 	.word	0x0500000f


	//   ....[154]....
        /*07dc*/ 	.word	0x0500000f


	//----- nvinfo : EIATTR_COOP_GROUP_INSTR_OFFSETS
	.align		4
.L_1079:
        /*07e0*/ 	.byte	0x04, 0x28
        /*07e2*/ 	.short	(.L_1081 - .L_1080)


	//   ....[0]....
.L_1080:
        /*07e4*/ 	.word	0x00000070


	//   ....[1]....
        /*07e8*/ 	.word	0x00000140


	//   ....[2]....
        /*07ec*/ 	.word	0x00000190


	//   ....[3]....
        /*07f0*/ 	.word	0x000003c0


	//   ....[4]....
        /*07f4*/ 	.word	0x00000520


	//   ....[5]....
        /*07f8*/ 	.word	0x00000640


	//   ....[6]....
        /*07fc*/ 	.word	0x000007a0


	//   ....[7]....
        /*0800*/ 	.word	0x00003400


	//   ....[8]....
        /*0804*/ 	.word	0x00003410


	//   ....[9]....
        /*0808*/ 	.word	0x00003ac0


	//   ....[10]....
        /*080c*/ 	.word	0x00003ad0


	//   ....[11]....
        /*0810*/ 	.word	0x00004180


	//   ....[12]....
        /*0814*/ 	.word	0x00004190


	//   ....[13]....
        /*0818*/ 	.word	0x00004840


	//   ....[14]....
        /*081c*/ 	.word	0x00004850


	//   ....[15]....
        /*0820*/ 	.word	0x00005870


	//   ....[16]....
        /*0824*/ 	.word	0x00005880


	//   ....[17]....
        /*0828*/ 	.word	0x00006010


	//   ....[18]....
        /*082c*/ 	.word	0x00006020


	//   ....[19]....
        /*0830*/ 	.word	0x000067c0


	//   ....[20]....
        /*0834*/ 	.word	0x000067d0


	//   ....[21]....
        /*0838*/ 	.word	0x00006f90


	//   ....[22]....
        /*083c*/ 	.word	0x00006fa0


	//   ....[23]....
        /*0840*/ 	.word	0x00007950


	//   ....[24]....
        /*0844*/ 	.word	0x00007960


	//   ....[25]....
        /*0848*/ 	.word	0x00007a70


	//   ....[26]....
        /*084c*/ 	.word	0x00007a80


	//   ....[27]....
        /*0850*/ 	.word	0x00007ba0


	//   ....[28]....
        /*0854*/ 	.word	0x00007bb0


	//   ....[29]....
        /*0858*/ 	.word	0x00007cd0


	//   ....[30]....
        /*085c*/ 	.word	0x00007ce0


	//   ....[31]....
        /*0860*/ 	.word	0x00008060


	//   ....[32]....
        /*0864*/ 	.word	0x00008080


	//   ....[33]....
        /*0868*/ 	.word	0x00008160


	//   ....[34]....
        /*086c*/ 	.word	0x00008180


	//   ....[35]....
        /*0870*/ 	.word	0x00008260


	//   ....[36]....
        /*0874*/ 	.word	0x00008280


	//   ....[37]....
        /*0878*/ 	.word	0x00008360


	//   ....[38]....
        /*087c*/ 	.word	0x00008380


	//   ....[39]....
        /*0880*/ 	.word	0x00008bb0


	//   ....[40]....
        /*0884*/ 	.word	0x000092b0


	//   ....[41]....
        /*0888*/ 	.word	0x000092c0


	//   ....[42]....
        /*088c*/ 	.word	0x000092d0


	//   ....[43]....
        /*0890*/ 	.word	0x000092e0


	//   ....[44]....
        /*0894*/ 	.word	0x00009620


	//   ....[45]....
        /*0898*/ 	.word	0x00009630


	//   ....[46]....
        /*089c*/ 	.word	0x00009640


	//   ....[47]....
        /*08a0*/ 	.word	0x00009650


	//   ....[48]....
        /*08a4*/ 	.word	0x00009930


	//   ....[49]....
        /*08a8*/ 	.word	0x00009940


	//   ....[50]....
        /*08ac*/ 	.word	0x00009950


	//   ....[51]....
        /*08b0*/ 	.word	0x00009960


	//   ....[52]....
        /*08b4*/ 	.word	0x00009c60


	//   ....[53]....
        /*08b8*/ 	.word	0x00009c70


	//   ....[54]....
        /*08bc*/ 	.word	0x00009c80


	//   ....[55]....
        /*08c0*/ 	.word	0x00009c90


	//   ....[56]....
        /*08c4*/ 	.word	0x0000b990


	//   ....[57]....
        /*08c8*/ 	.word	0x0000b9b0


	//   ....[58]....
        /*08cc*/ 	.word	0x0000b9c0


	//   ....[59]....
        /*08d0*/ 	.word	0x0000b9d0


	//   ....[60]....
        /*08d4*/ 	.word	0x0000bae0


	//   ....[61]....
        /*08d8*/ 	.word	0x0000bb30


	//   ....[62]....
        /*08dc*/ 	.word	0x0000bb70


	//   ....[63]....
        /*08e0*/ 	.word	0x0000bba0


	//   ....[64]....
        /*08e4*/ 	.word	0x0000bec0


	//   ....[65]....
        /*08e8*/ 	.word	0x0000bee0


	//   ....[66]....
        /*08ec*/ 	.word	0x0000bf00


	//   ....[67]....
        /*08f0*/ 	.word	0x0000bf10


	//   ....[68]....
        /*08f4*/ 	.word	0x0000bfe0


	//   ....[69]....
        /*08f8*/ 	.word	0x0000c000


	//   ....[70]....
        /*08fc*/ 	.word	0x0000c010


	//   ....[71]....
        /*0900*/ 	.word	0x0000c0b0


	//   ....[72]....
        /*0904*/ 	.word	0x0000e7f0


	//   ....[73]....
        /*0908*/ 	.word	0x0000e830


	//   ....[74]....
        /*090c*/ 	.word	0x0000f270


	//   ....[75]....
        /*0910*/ 	.word	0x0000f2d0


	//   ....[76]....
        /*0914*/ 	.word	0x0000fd50


	//   ....[77]....
        /*0918*/ 	.word	0x0000fdc0


	//   ....[78]....
        /*091c*/ 	.word	0x00011710


	//   ....[79]....
        /*0920*/ 	.word	0x00012150


	//   ....[80]....
        /*0924*/ 	.word	0x000121c0


	//   ....[81]....
        /*0928*/ 	.word	0x000121e0


	//   ....[82]....
        /*092c*/ 	.word	0x00012be0


	//   ....[83]....
        /*0930*/ 	.word	0x00012c60


	//   ....[84]....
        /*0934*/ 	.word	0x00015420


	//   ....[85]....
        /*0938*/ 	.word	0x00015440


	//   ....[86]....
        /*093c*/ 	.word	0x00015470


	//   ....[87]....
        /*0940*/ 	.word	0x00015480


	//   ....[88]....
        /*0944*/ 	.word	0x00016cd0


	//   ....[89]....
        /*0948*/ 	.word	0x00016ce0


	//   ....[90]....
        /*094c*/ 	.word	0x00016d30


	//   ....[91]....
        /*0950*/ 	.word	0x00016d40


	//   ....[92]....
        /*0954*/ 	.word	0x00017e50


	//   ....[93]....
        /*0958*/ 	.word	0x00017e80


	//   ....[94]....
        /*095c*/ 	.word	0x00017ea0


	//   ....[95]....
        /*0960*/ 	.word	0x00017eb0


	//   ....[96]....
        /*0964*/ 	.word	0x00018570


	//   ....[97]....
        /*0968*/ 	.word	0x00018580


	//   ....[98]....
        /*096c*/ 	.word	0x00018680


	//   ....[99]....
        /*0970*/ 	.word	0x00018690


	//   ....[100]....
        /*0974*/ 	.word	0x000187a0


	//   ....[101]....
        /*0978*/ 	.word	0x000187b0


	//   ....[102]....
        /*097c*/ 	.word	0x000188c0


	//   ....[103]....
        /*0980*/ 	.word	0x000188d0


	//   ....[104]....
        /*0984*/ 	.word	0x00018da0


	//   ....[105]....
        /*0988*/ 	.word	0x00018db0


	//   ....[106]....
        /*098c*/ 	.word	0x00019230


	//   ....[107]....
        /*0990*/ 	.word	0x00019240


	//   ....[108]....
        /*0994*/ 	.word	0x00019e60


	//   ....[109]....
        /*0998*/ 	.word	0x00019e70


	//   ....[110]....
        /*099c*/ 	.word	0x00019f80


	//   ....[111]....
        /*09a0*/ 	.word	0x00019f90


	//   ....[112]....
        /*09a4*/ 	.word	0x0001a0a0


	//   ....[113]....
        /*09a8*/ 	.word	0x0001a0b0


	//   ....[114]....
        /*09ac*/ 	.word	0x0001a1c0


	//   ....[115]....
        /*09b0*/ 	.word	0x0001a1d0


	//   ....[116]....
        /*09b4*/ 	.word	0x0001a340


	//   ....[117]....
        /*09b8*/ 	.word	0x0001a530


	//   ....[118]....
        /*09bc*/ 	.word	0x0001a560


	//   ....[119]....
        /*09c0*/ 	.word	0x0001a590


	//   ....[120]....
        /*09c4*/ 	.word	0x0001a5c0


	//   ....[121]....
        /*09c8*/ 	.word	0x0001a5f0


	//   ....[122]....
        /*09cc*/ 	.word	0x0001a620


	//   ....[123]....
        /*09d0*/ 	.word	0x0001a7b0


	//   ....[124]....
        /*09d4*/ 	.word	0x0001a7e0


	//   ....[125]....
        /*09d8*/ 	.word	0x0001a810


	//   ....[126]....
        /*09dc*/ 	.word	0x0001a840


	//   ....[127]....
        /*09e0*/ 	.word	0x0001a870


	//   ....[128]....
        /*09e4*/ 	.word	0x0001a8a0


	//   ....[129]....
        /*09e8*/ 	.word	0x0001a930


	//   ....[130]....
        /*09ec*/ 	.word	0x0001a960


	//   ....[131]....
        /*09f0*/ 	.word	0x0001a970


	//   ....[132]....
        /*09f4*/ 	.word	0x0001a9b0


	//   ....[133]....
        /*09f8*/ 	.word	0x0001be50


	//   ....[134]....
        /*09fc*/ 	.word	0x0001dcd0


	//   ....[135]....
        /*0a00*/ 	.word	0x0001dcf0


	//   ....[136]....
        /*0a04*/ 	.word	0x0001dd90


	//   ....[137]....
        /*0a08*/ 	.word	0x0001ddb0


	//   ....[138]....
        /*0a0c*/ 	.word	0x0001de40


	//   ....[139]....
        /*0a10*/ 	.word	0x0001de60


	//   ....[140]....
        /*0a14*/ 	.word	0x0001def0


	//   ....[141]....
        /*0a18*/ 	.word	0x0001df10


	//   ....[142]....
        /*0a1c*/ 	.word	0x0001dfa0


	//   ....[143]....
        /*0a20*/ 	.word	0x0001dfc0


	//   ....[144]....
        /*0a24*/ 	.word	0x0001e050


	//   ....[145]....
        /*0a28*/ 	.word	0x0001e070


	//   ....[146]....
        /*0a2c*/ 	.word	0x0001e100


	//   ....[147]....
        /*0a30*/ 	.word	0x0001e120


	//   ....[148]....
        /*0a34*/ 	.word	0x0001e130


	//   ....[149]....
        /*0a38*/ 	.word	0x0001e1b0


	//   ....[150]....
        /*0a3c*/ 	.word	0x0001e900


	//   ....[151]....
        /*0a40*/ 	.word	0x0001e930


	//   ....[152]....
        /*0a44*/ 	.word	0x0001e990


	//   ....[153]....
        /*0a48*/ 	.word	0x0001e9e0


	//   ....[154]....
        /*0a4c*/ 	.word	0x0001ea20


	//   ....[155]....
        /*0a50*/ 	.word	0x0001ea80


	//   ....[156]....
        /*0a54*/ 	.word	0x0001eac0


	//   ....[157]....
        /*0a58*/ 	.word	0x0001eb20


	//   ....[158]....
        /*0a5c*/ 	.word	0x0001eb60


	//   ....[159]....
        /*0a60*/ 	.word	0x0001ebc0


	//   ....[160]....
        /*0a64*/ 	.word	0x0001ec00


	//   ....[161]....
        /*0a68*/ 	.word	0x0001ec60


	//   ....[162]....
        /*0a6c*/ 	.word	0x0001eca0


	//   ....[163]....
        /*0a70*/ 	.word	0x0001ecf0


	//   ....[164]....
        /*0a74*/ 	.word	0x0001ed10


	//   ....[165]....
        /*0a78*/ 	.word	0x0001ed40


	//   ....[166]....
        /*0a7c*/ 	.word	0x0001f490


	//   ....[167]....
        /*0a80*/ 	.word	0x0001f4c0


	//   ....[168]....
        /*0a84*/ 	.word	0x0001f520


	//   ....[169]....
        /*0a88*/ 	.word	0x0001f530


	//   ....[170]....
        /*0a8c*/ 	.word	0x0001f580


	//   ....[171]....
        /*0a90*/ 	.word	0x0001f590


	//   ....[172]....
        /*0a94*/ 	.word	0x0001f5e0


	//   ....[173]....
        /*0a98*/ 	.word	0x0001f5f0


	//   ....[174]....
        /*0a9c*/ 	.word	0x0001f640


	//   ....[175]....
        /*0aa0*/ 	.word	0x0001f650


	//   ....[176]....
        /*0aa4*/ 	.word	0x0001f6a0


	//   ....[177]....
        /*0aa8*/ 	.word	0x0001f6b0


	//   ....[178]....
        /*0aac*/ 	.word	0x0001f700


	//   ....[179]....
        /*0ab0*/ 	.word	0x0001f710


	//   ....[180]....
        /*0ab4*/ 	.word	0x0001f720


	//   ....[181]....
        /*0ab8*/ 	.word	0x0001f770


	//   ....[182]....
        /*0abc*/ 	.word	0x0001f9d0


	//   ....[183]....
        /*0ac0*/ 	.word	0x0001f9f0


	//   ....[184]....
        /*0ac4*/ 	.word	0x0001fa00


	//   ....[185]....
        /*0ac8*/ 	.word	0x0001fa70


	//   ....[186]....
        /*0acc*/ 	.word	0x0001fa80


	//   ....[187]....
        /*0ad0*/ 	.word	0x0001faf0


	//   ....[188]....
        /*0ad4*/ 	.word	0x0001fb00


	//   ....[189]....
        /*0ad8*/ 	.word	0x0001fb70


	//   ....[190]....
        /*0adc*/ 	.word	0x0001fb80


	//   ....[191]....
        /*0ae0*/ 	.word	0x0001fbf0


	//   ....[192]....
        /*0ae4*/ 	.word	0x0001fc00


	//   ....[193]....
        /*0ae8*/ 	.word	0x0001fc70


	//   ....[194]....
        /*0aec*/ 	.word	0x0001fc80


	//   ....[195]....
        /*0af0*/ 	.word	0x0001fcf0


	//   ....[196]....
        /*0af4*/ 	.word	0x0001fd00


	//   ....[197]....
        /*0af8*/ 	.word	0x0001fd10


	//   ....[198]....
        /*0afc*/ 	.word	0x000202a0


	//   ....[199]....
        /*0b00*/ 	.word	0x000202e0


	//   ....[200]....
        /*0b04*/ 	.word	0x00020310


	//   ....[201]....
        /*0b08*/ 	.word	0x00020340


	//   ....[202]....
        /*0b0c*/ 	.word	0x00020350


	//   ....[203]....
        /*0b10*/ 	.word	0x00020370


	//   ....[204]....
        /*0b14*/ 	.word	0x000203e0


	//   ....[205]....
        /*0b18*/ 	.word	0x00020400


	//   ....[206]....
        /*0b1c*/ 	.word	0x00020460


	//   ....[207]....
        /*0b20*/ 	.word	0x00020480


	//   ....[208]....
        /*0b24*/ 	.word	0x000204e0


	//   ....[209]....
        /*0b28*/ 	.word	0x00020500


	//   ....[210]....
        /*0b2c*/ 	.word	0x00020560


	//   ....[211]....
        /*0b30*/ 	.word	0x00020580


	//   ....[212]....
        /*0b34*/ 	.word	0x000205d0


	//   ....[213]....
        /*0b38*/ 	.word	0x000205f0


	//   ....[214]....
        /*0b3c*/ 	.word	0x00020a20


	//   ....[215]....
        /*0b40*/ 	.word	0x00020a50


	//   ....[216]....
        /*0b44*/ 	.word	0x00020ac0


	//   ....[217]....
        /*0b48*/ 	.word	0x00020af0


	//   ....[218]....
        /*0b4c*/ 	.word	0x00020b20


	//   ....[219]....
        /*0b50*/ 	.word	0x00020b50


	//   ....[220]....
        /*0b54*/ 	.word	0x00020b80


	//   ....[221]....
        /*0b58*/ 	.word	0x00020bb0


	//   ....[222]....
        /*0b5c*/ 	.word	0x00020d50


	//   ....[223]....
        /*0b60*/ 	.word	0x00020d80


	//   ....[224]....
        /*0b64*/ 	.word	0x00020db0


	//   ....[225]....
        /*0b68*/ 	.word	0x00020de0


	//   ....[226]....
        /*0b6c*/ 	.word	0x00020e10


	//   ....[227]....
        /*0b70*/ 	.word	0x00020e40


	//   ....[228]....
        /*0b74*/ 	.word	0x00020f00


	//   ....[229]....
        /*0b78*/ 	.word	0x00020f20


	//   ....[230]....
        /*0b7c*/ 	.word	0x00020f40


	//   ....[231]....
        /*0b80*/ 	.word	0x00020fa0


	//   ....[232]....
        /*0b84*/ 	.word	0x000219c0


	//   ....[233]....
        /*0b88*/ 	.word	0x00021ce0


	//   ....[234]....
        /*0b8c*/ 	.word	0x00021d70


	//   ....[235]....
        /*0b90*/ 	.word	0x00021e10


	//   ....[236]....
        /*0b94*/ 	.word	0x00021ea0


	//   ....[237]....
        /*0b98*/ 	.word	0x00021f40


	//   ....[238]....
        /*0b9c*/ 	.word	0x00021fd0


	//   ....[239]....
        /*0ba0*/ 	.word	0x00022070


	//   ....[240]....
        /*0ba4*/ 	.word	0x00022100


	//   ....[241]....
        /*0ba8*/ 	.word	0x000221f0


	//   ....[242]....
        /*0bac*/ 	.word	0x00022280


	//   ....[243]....
        /*0bb0*/ 	.word	0x00022320


	//   ....[244]....
        /*0bb4*/ 	.word	0x000223b0


	//   ....[245]....
        /*0bb8*/ 	.word	0x00022450


	//   ....[246]....
        /*0bbc*/ 	.word	0x000224e0


	//   ....[247]....
        /*0bc0*/ 	.word	0x00022580


	//   ....[248]....
        /*0bc4*/ 	.word	0x00022610


	//   ....[249]....
        /*0bc8*/ 	.word	0x00022700


	//   ....[250]....
        /*0bcc*/ 	.word	0x00022790


	//   ....[251]....
        /*0bd0*/ 	.word	0x00022820


	//   ....[252]....
        /*0bd4*/ 	.word	0x000228b0


	//   ....[253]....
        /*0bd8*/ 	.word	0x00022940


	//   ....[254]....
        /*0bdc*/ 	.word	0x000229d0


	//   ....[255]....
        /*0be0*/ 	.word	0x00022a60


	//   ....[0]....
        /*0be4*/ 	.word	0x00022af0


	//   ....[1]....
        /*0be8*/ 	.word	0x00022c20


	//   ....[2]....
        /*0bec*/ 	.word	0x00022cd0


	//   ....[3]....
        /*0bf0*/ 	.word	0x00022d60


	//   ....[4]....
        /*0bf4*/ 	.word	0x00022db0


	//   ....[5]....
        /*0bf8*/ 	.word	0x00022e00


	//   ....[6]....
        /*0bfc*/ 	.word	0x00022e90


	//   ....[7]....
        /*0c00*/ 	.word	0x00022f20


	//   ....[8]....
        /*0c04*/ 	.word	0x00022f70


	//   ....[9]....
        /*0c08*/ 	.word	0x00022fc0


	//   ....[10]....
        /*0c0c*/ 	.word	0x00023050


	//   ....[11]....
        /*0c10*/ 	.word	0x000230e0


	//   ....[12]....
        /*0c14*/ 	.word	0x00023130


	//   ....[13]....
        /*0c18*/ 	.word	0x00023180


	//   ....[14]....
        /*0c1c*/ 	.word	0x00023210


	//   ....[15]....
        /*0c20*/ 	.word	0x000232a0


	//   ....[16]....
        /*0c24*/ 	.word	0x000232f0


	//   ....[17]....
        /*0c28*/ 	.word	0x00023340


	//   ....[18]....
        /*0c2c*/ 	.word	0x00023430


	//   ....[19]....
        /*0c30*/ 	.word	0x000234e0


	//   ....[20]....
        /*0c34*/ 	.word	0x00023560


	//   ....[21]....
        /*0c38*/ 	.word	0x000235f0


	//   ....[22]....
        /*0c3c*/ 	.word	0x00023780


	//   ....[23]....
        /*0c40*/ 	.word	0x000238a0


	//   ....[24]....
        /*0c44*/ 	.word	0x000238f0


	//   ....[25]....
        /*0c48*/ 	.word	0x00023940


	//   ....[26]....
        /*0c4c*/ 	.word	0x000239d0


	//   ....[27]....
        /*0c50*/ 	.word	0x00023a70


	//   ....[28]....
        /*0c54*/ 	.word	0x00023af0


	//   ....[29]....
        /*0c58*/ 	.word	0x00023b60


	//   ....[30]....
        /*0c5c*/ 	.word	0x00023d00


	//   ....[31]....
        /*0c60*/ 	.word	0x00023de0


	//   ....[32]....
        /*0c64*/ 	.word	0x00023e30


	//   ....[33]....
        /*0c68*/ 	.word	0x00023e80


	//   ....[34]....
        /*0c6c*/ 	.word	0x00024160


	//   ....[35]....
        /*0c70*/ 	.word	0x000241b0


	//   ....[36]....
        /*0c74*/ 	.word	0x00024240


	//   ....[37]....
        /*0c78*/ 	.word	0x000242d0


	//   ....[38]....
        /*0c7c*/ 	.word	0x00024360


	//   ....[39]....
        /*0c80*/ 	.word	0x000243f0


	//   ....[40]....
        /*0c84*/ 	.word	0x00024480


	//   ....[41]....
        /*0c88*/ 	.word	0x00024510


	//   ....[42]....
        /*0c8c*/ 	.word	0x00024590


	//   ....[43]....
        /*0c90*/ 	.word	0x000245e0


	//   ....[44]....
        /*0c94*/ 	.word	0x00024670


	//   ....[45]....
        /*0c98*/ 	.word	0x00024700


	//   ....[46]....
        /*0c9c*/ 	.word	0x00024780


	//   ....[47]....
        /*0ca0*/ 	.word	0x000247d0


	//   ....[48]....
        /*0ca4*/ 	.word	0x00024860


	//   ....[49]....
        /*0ca8*/ 	.word	0x000248f0


	//   ....[50]....
        /*0cac*/ 	.word	0x00024980


	//   ....[51]....
        /*0cb0*/ 	.word	0x00024a10


	//   ....[52]....
        /*0cb4*/ 	.word	0x00024aa0


	//   ....[53]....
        /*0cb8*/ 	.word	0x00024b30


	//   ....[54]....
        /*0cbc*/ 	.word	0x00024bf0


	//   ....[55]....
        /*0cc0*/ 	.word	0x00024ed0


	//   ....[56]....
        /*0cc4*/ 	.word	0x00024fc0


	//   ....[57]....
        /*0cc8*/ 	.word	0x00025060


	//   ....[58]....
        /*0ccc*/ 	.word	0x000250c0


	//   ....[59]....
        /*0cd0*/ 	.word	0x000251c0


	//   ....[60]....
        /*0cd4*/ 	.word	0x00025230


	//   ....[61]....
        /*0cd8*/ 	.word	0x00025330


	//   ....[62]....
        /*0cdc*/ 	.word	0x000253a0


	//   ....[63]....
        /*0ce0*/ 	.word	0x000254a0


	//   ....[64]....
        /*0ce4*/ 	.word	0x00025510


	//   ....[65]....
        /*0ce8*/ 	.word	0x00025610


	//   ....[66]....
        /*0cec*/ 	.word	0x00025680


	//   ....[67]....
        /*0cf0*/ 	.word	0x00025780


	//   ....[68]....
        /*0cf4*/ 	.word	0x000257f0


	//   ....[69]....
        /*0cf8*/ 	.word	0x000258f0


	//   ....[70]....
        /*0cfc*/ 	.word	0x00025960


	//   ....[71]....
        /*0d00*/ 	.word	0x00025a00


	//   ....[72]....
        /*0d04*/ 	.word	0x00025b00


	//   ....[73]....
        /*0d08*/ 	.word	0x00025b70


	//   ....[74]....
        /*0d0c*/ 	.word	0x00025bf0


	//   ....[75]....
        /*0d10*/ 	.word	0x00025cb0


	//   ....[76]....
        /*0d14*/ 	.word	0x00025d30


	//   ....[77]....
        /*0d18*/ 	.word	0x00025e00


	//   ....[78]....
        /*0d1c*/ 	.word	0x00025e80


	//   ....[79]....
        /*0d20*/ 	.word	0x00025f50


	//   ....[80]....
        /*0d24*/ 	.word	0x00025fd0


	//   ....[81]....
        /*0d28*/ 	.word	0x000260a0


	//   ....[82]....
        /*0d2c*/ 	.word	0x00026120


	//   ....[83]....
        /*0d30*/ 	.word	0x000261f0


	//   ....[84]....
        /*0d34*/ 	.word	0x00026270


	//   ....[85]....
        /*0d38*/ 	.word	0x00026330


	//   ....[86]....
        /*0d3c*/ 	.word	0x000263b0


	//   ....[87]....
        /*0d40*/ 	.word	0x00026460


	//   ....[88]....
        /*0d44*/ 	.word	0x00026590


	//   ....[89]....
        /*0d48*/ 	.word	0x00026630


	//   ....[90]....
        /*0d4c*/ 	.word	0x000266a0


	//   ....[91]....
        /*0d50*/ 	.word	0x00026760


	//   ....[92]....
        /*0d54*/ 	.word	0x000267c0


	//   ....[93]....
        /*0d58*/ 	.word	0x00026880


	//   ....[94]....
        /*0d5c*/ 	.word	0x000268e0


	//   ....[95]....
        /*0d60*/ 	.word	0x000269a0


	//   ....[96]....
        /*0d64*/ 	.word	0x00026a00


	//   ....[97]....
        /*0d68*/ 	.word	0x00026ac0


	//   ....[98]....
        /*0d6c*/ 	.word	0x00026b20


	//   ....[99]....
        /*0d70*/ 	.word	0x00026be0


	//   ....[100]....
        /*0d74*/ 	.word	0x00026c40


	//   ....[101]....
        /*0d78*/ 	.word	0x00026d00


	//   ....[102]....
        /*0d7c*/ 	.word	0x00026d60


	//   ....[103]....
        /*0d80*/ 	.word	0x00026e20


	//   ....[104]....
        /*0d84*/ 	.word	0x00026f10


	//   ....[105]....
        /*0d88*/ 	.word	0x00026fb0


	//   ....[106]....
        /*0d8c*/ 	.word	0x00027010


	//   ....[107]....
        /*0d90*/ 	.word	0x000270f0


	//   ....[108]....
        /*0d94*/ 	.word	0x00027150


	//   ....[109]....
        /*0d98*/ 	.word	0x00027230


	//   ....[110]....
        /*0d9c*/ 	.word	0x00027290


	//   ....[111]....
        /*0da0*/ 	.word	0x00027370


	//   ....[112]....
        /*0da4*/ 	.word	0x000273d0


	//   ....[113]....
        /*0da8*/ 	.word	0x000274b0


	//   ....[114]....
        /*0dac*/ 	.word	0x00027510


	//   ....[115]....
        /*0db0*/ 	.word	0x000275f0


	//   ....[116]....
        /*0db4*/ 	.word	0x00027650


	//   ....[117]....
        /*0db8*/ 	.word	0x00027730


	//   ....[118]....
        /*0dbc*/ 	.word	0x00027790


	//   ....[119]....
        /*0dc0*/ 	.word	0x00027860


	//   ....[120]....
        /*0dc4*/ 	.word	0x00027980


	//   ....[121]....
        /*0dc8*/ 	.word	0x00027a30


	//   ....[122]....
        /*0dcc*/ 	.word	0x00027ae0


	//   ....[123]....
        /*0dd0*/ 	.word	0x00027bb0


	//   ....[124]....
        /*0dd4*/ 	.word	0x00027c10


	//   ....[125]....
        /*0dd8*/ 	.word	0x00027cf0


	//   ....[126]....
        /*0ddc*/ 	.word	0x00027d50


	//   ....[127]....
        /*0de0*/ 	.word	0x00027e20


	//   ....[128]....
        /*0de4*/ 	.word	0x00027e80


	//   ....[129]....
        /*0de8*/ 	.word	0x00027f50


	//   ....[130]....
        /*0dec*/ 	.word	0x00027fb0


	//   ....[131]....
        /*0df0*/ 	.word	0x00028090


	//   ....[132]....
        /*0df4*/ 	.word	0x000280f0


	//   ....[133]....
        /*0df8*/ 	.word	0x000281c0


	//   ....[134]....
        /*0dfc*/ 	.word	0x00028220


	//   ....[135]....
        /*0e00*/ 	.word	0x000282e0


	//   ....[136]....
        /*0e04*/ 	.word	0x00028370


	//   ....[137]....
        /*0e08*/ 	.word	0x00028410


	//   ....[138]....
        /*0e0c*/ 	.word	0x00028590


	//   ....[139]....
        /*0e10*/ 	.word	0x00028600


	//   ....[140]....
        /*0e14*/ 	.word	0x00028670


	//   ....[141]....
        /*0e18*/ 	.word	0x000286e0


	//   ....[142]....
        /*0e1c*/ 	.word	0x00028750


	//   ....[143]....
        /*0e20*/ 	.word	0x000287d0


	//   ....[144]....
        /*0e24*/ 	.word	0x00028850


	//   ....[145]....
        /*0e28*/ 	.word	0x000288e0


	//   ....[146]....
        /*0e2c*/ 	.word	0x00028950


	//   ....[147]....
        /*0e30*/ 	.word	0x000289c0


	//   ....[148]....
        /*0e34*/ 	.word	0x00028a30


	//   ....[149]....
        /*0e38*/ 	.word	0x00028ab0


	//   ....[150]....
        /*0e3c*/ 	.word	0x00028b20


	//   ....[151]....
        /*0e40*/ 	.word	0x00028bb0


	//   ....[152]....
        /*0e44*/ 	.word	0x00028c10


	//   ....[153]....
        /*0e48*/ 	.word	0x00028ca0


	//   ....[154]....
        /*0e4c*/ 	.word	0x00028dd0


	//----- nvinfo : EIATTR_REG_RECONFIG
	.align		4
.L_1081:
        /*0e50*/ 	.byte	0x01, 0x54
	.zero		2


	//----- nvinfo : EIATTR_SYSCALL_OFFSETS
	.align		4
        /*0e54*/ 	.byte	0x04, 0x46
        /*0e56*/ 	.short	(.L_1083 - .L_1082)


	//   ....[0]....
.L_1082:
        /*0e58*/ 	.word	0x00001cd0


	//   ....[1]....
        /*0e5c*/ 	.word	0x00001e20


	//   ....[2]....
        /*0e60*/ 	.word	0x00008d50


	//   ....[3]....
        /*0e64*/ 	.word	0x00009050


	//   ....[4]....
        /*0e68*/ 	.word	0x0001d3d0


	//   ....[5]....
        /*0e6c*/ 	.word	0x0001d520


	//   ....[6]....
        /*0e70*/ 	.word	0x0001d610


	//   ....[7]....
        /*0e74*/ 	.word	0x0001e580


	//----- nvinfo : EIATTR_MBARRIER_INSTR_OFFSETS
	.align		4
.L_1083:
        /*0e78*/ 	.byte	0x04, 0x39
        /*0e7a*/ 	.short	(.L_1085 - .L_1084)


	//   ....[0]....
.L_1084:
        /*0e7c*/ 	.word	0x00000270
        /*0e80*/ 	.word	0x000000ff
        /*0e84*/ 	.word	0x00028800
        /*0e88*/ 	.short	0x0100
        /*0e8a*/ 	.byte	0x08
	.zero		1


	//   ....[1]....
        /*0e8c*/ 	.word	0x00000280
        /*0e90*/ 	.word	0x000000ff
        /*0e94*/ 	.word	0x00028820
        /*0e98*/ 	.short	0x0100
        /*0e9a*/ 	.byte	0x08
	.zero		1


	//   ....[2]....
        /*0e9c*/ 	.word	0x00000370
        /*0ea0*/ 	.word	0x000000ff
        /*0ea4*/ 	.word	0x00028830
        /*0ea8*/ 	.short	0x0100
        /*0eaa*/ 	.byte	0x08
	.zero		1


	//   ....[3]....
        /*0eac*/ 	.word	0x00000380
        /*0eb0*/ 	.word	0x000000ff
        /*0eb4*/ 	.word	0x00028840
        /*0eb8*/ 	.short	0x0100
        /*0eba*/ 	.byte	0x08
	.zero		1


	//   ....[4]....
        /*0ebc*/ 	.word	0x00000390
        /*0ec0*/ 	.word	0x000000ff
        /*0ec4*/ 	.word	0x00028838
        /*0ec8*/ 	.short	0x0100
        /*0eca*/ 	.byte	0x08
	.zero		1


	//   ....[5]....
        /*0ecc*/ 	.word	0x000003a0
        /*0ed0*/ 	.word	0x000000ff
        /*0ed4*/ 	.word	0x00028848
        /*0ed8*/ 	.short	0x0100
        /*0eda*/ 	.byte	0x08
	.zero		1


	//   ....[6]....
        /*0edc*/ 	.word	0x000004d0
        /*0ee0*/ 	.word	0x000000ff
        /*0ee4*/ 	.word	0x00028850
        /*0ee8*/ 	.short	0x0100
        /*0eea*/ 	.byte	0x08
	.zero		1


	//   ....[7]....
        /*0eec*/ 	.word	0x000004e0
        /*0ef0*/ 	.word	0x000000ff
        /*0ef4*/ 	.word	0x00028860
        /*0ef8*/ 	.short	0x0100
        /*0efa*/ 	.byte	0x08
	.zero		1


	//   ....[8]....
        /*0efc*/ 	.word	0x000004f0
        /*0f00*/ 	.word	0x000000ff
        /*0f04*/ 	.word	0x00028858
        /*0f08*/ 	.short	0x0100
        /*0f0a*/ 	.byte	0x08
	.zero		1


	//   ....[9]....
        /*0f0c*/ 	.word	0x00000500
        /*0f10*/ 	.word	0x000000ff
        /*0f14*/ 	.word	0x00028868
        /*0f18*/ 	.short	0x0100
        /*0f1a*/ 	.byte	0x08
	.zero		1


	//   ....[10]....
        /*0f1c*/ 	.word	0x000005f0
        /*0f20*/ 	.word	0x000000ff
        /*0f24*/ 	.word	0x00028870
        /*0f28*/ 	.short	0x0100
        /*0f2a*/ 	.byte	0x06
	.zero		1


	//   ....[11]....
        /*0f2c*/ 	.word	0x00000600
        /*0f30*/ 	.word	0x000000ff
        /*0f34*/ 	.word	0x00028880
        /*0f38*/ 	.short	0x0100
        /*0f3a*/ 	.byte	0x06
	.zero		1


	//   ....[12]....
        /*0f3c*/ 	.word	0x00000610
        /*0f40*/ 	.word	0x000000ff
        /*0f44*/ 	.word	0x00028878
        /*0f48*/ 	.short	0x0100
        /*0f4a*/ 	.byte	0x06
	.zero		1


	//   ....[13]....
        /*0f4c*/ 	.word	0x00000620
        /*0f50*/ 	.word	0x000000ff
        /*0f54*/ 	.word	0x00028888
        /*0f58*/ 	.short	0x0100
        /*0f5a*/ 	.byte	0x06
	.zero		1


	//   ....[14]....
        /*0f5c*/ 	.word	0x00000750
        /*0f60*/ 	.word	0x000000ff
        /*0f64*/ 	.word	0x00028890
        /*0f68*/ 	.short	0x0100
        /*0f6a*/ 	.byte	0x08
	.zero		1


	//   ....[15]....
        /*0f6c*/ 	.word	0x00000760
        /*0f70*/ 	.word	0x000000ff
        /*0f74*/ 	.word	0x000288a0
        /*0f78*/ 	.short	0x0100
        /*0f7a*/ 	.byte	0x08
	.zero		1


	//   ....[16]....
        /*0f7c*/ 	.word	0x00000770
        /*0f80*/ 	.word	0x000000ff
        /*0f84*/ 	.word	0x00028898
        /*0f88*/ 	.short	0x0100
        /*0f8a*/ 	.byte	0x08
	.zero		1


	//   ....[17]....
        /*0f8c*/ 	.word	0x00000780
        /*0f90*/ 	.word	0x000000ff
        /*0f94*/ 	.word	0x000288a8
        /*0f98*/ 	.short	0x0100
        /*0f9a*/ 	.byte	0x08
	.zero		1


	//   ....[18]....
        /*0f9c*/ 	.word	0x000008b0
        /*0fa0*/ 	.word	0x000000ff
        /*0fa4*/ 	.word	0x000288b0
        /*0fa8*/ 	.short	0x0100
        /*0faa*/ 	.byte	0x08
	.zero		1


	//   ....[19]....
        /*0fac*/ 	.word	0x000008c0
        /*0fb0*/ 	.word	0x000000ff
        /*0fb4*/ 	.word	0x000288c0
        /*0fb8*/ 	.short	0x0100
        /*0fba*/ 	.byte	0x08
	.zero		1


	//   ....[20]....
        /*0fbc*/ 	.word	0x000008d0
        /*0fc0*/ 	.word	0x000000ff
        /*0fc4*/ 	.word	0x000288b8
        /*0fc8*/ 	.short	0x0100
        /*0fca*/ 	.byte	0x08
	.zero		1


	//   ....[21]....
        /*0fcc*/ 	.word	0x000008e0
        /*0fd0*/ 	.word	0x000000ff
        /*0fd4*/ 	.word	0x000288c8
        /*0fd8*/ 	.short	0x0100
        /*0fda*/ 	.byte	0x08
	.zero		1


	//   ....[22]....
        /*0fdc*/ 	.word	0x000033b0
        /*0fe0*/ 	.word	0x00000059
        /*0fe4*/ 	.word	0x00028890
        /*0fe8*/ 	.short	0x010a
        /*0fea*/ 	.byte	0x3f
	.zero		1


	//   ....[23]....
        /*0fec*/ 	.word	0x00005810
        /*0ff0*/ 	.word	0x00000059
        /*0ff4*/ 	.word	0x00028890
        /*0ff8*/ 	.short	0x010a
        /*0ffa*/ 	.byte	0x3f
	.zero		1


	//   ....[24]....
        /*0ffc*/ 	.word	0x000077b0
        /*1000*/ 	.word	0x00000059
        /*1004*/ 	.word	0x00028890
        /*1008*/ 	.short	0x010a
        /*100a*/ 	.byte	0x3f
	.zero		1


	//   ....[25]....
        /*100c*/ 	.word	0x00007eb0
        /*1010*/ 	.word	0x0000000b
        /*1014*/ 	.word	0x00000000
        /*1018*/ 	.short	0x0101
        /*101a*/ 	.byte	0x3f
	.zero		1


	//   ....[26]....
        /*101c*/ 	.word	0x00007ef0
        /*1020*/ 	.word	0x00000059
        /*1024*/ 	.word	0x000288b0
        /*1028*/ 	.short	0x010a
        /*102a*/ 	.byte	0x3f
	.zero		1


	//   ....[27]....
        /*102c*/ 	.word	0x00008500
        /*1030*/ 	.word	0x00000059
        /*1034*/ 	.word	0x00000000
        /*1038*/ 	.short	0x0101
        /*103a*/ 	.byte	0x3f
	.zero		1


	//   ....[28]....
        /*103c*/ 	.word	0x00008de0
        /*1040*/ 	.word	0x00000012
        /*1044*/ 	.word	0x00028800
        /*1048*/ 	.short	0x010a
        /*104a*/ 	.byte	0x3f
	.zero		1


	//   ....[29]....
        /*104c*/ 	.word	0x00008e30
        /*1050*/ 	.word	0x00000012
        /*1054*/ 	.word	0x00028800
        /*1058*/ 	.short	0x010a
        /*105a*/ 	.byte	0x3f
	.zero		1


	//   ....[30]....
        /*105c*/ 	.word	0x00009fb0
        /*1060*/ 	.word	0x00000012
        /*1064*/ 	.word	0x00028800
        /*1068*/ 	.short	0x010a
        /*106a*/ 	.byte	0x3f
	.zero		1


	//   ....[31]....
        /*106c*/ 	.word	0x0000c3f0
        /*1070*/ 	.word	0x00000012
        /*1074*/ 	.word	0x00028800
        /*1078*/ 	.short	0x010a
        /*107a*/ 	.byte	0x3f
	.zero		1


	//   ....[32]....
        /*107c*/ 	.word	0x0000ddf0
        /*1080*/ 	.word	0x00000000
        /*1084*/ 	.word	0x00028830
        /*1088*/ 	.short	0x010a
        /*108a*/ 	.byte	0x3f
	.zero		1


	//   ....[33]....
        /*108c*/ 	.word	0x0000de30
        /*1090*/ 	.word	0x00000000
        /*1094*/ 	.word	0x00028830
        /*1098*/ 	.short	0x010a
        /*109a*/ 	.byte	0x3f
	.zero		1


	//   ....[34]....
        /*109c*/ 	.word	0x0000ff70
        /*10a0*/ 	.word	0x00000000
        /*10a4*/ 	.word	0x00000000
        /*10a8*/ 	.short	0x0101
        /*10aa*/ 	.byte	0x3f
	.zero		1


	//   ....[35]....
        /*10ac*/ 	.word	0x00010b80
        /*10b0*/ 	.word	0x00000007
        /*10b4*/ 	.word	0x00028830
        /*10b8*/ 	.short	0x010a
        /*10ba*/ 	.byte	0x3f
	.zero		1


	//   ....[36]....
        /*10bc*/ 	.word	0x00010bd0
        /*10c0*/ 	.word	0x00000007
        /*10c4*/ 	.word	0x00028830
        /*10c8*/ 	.short	0x010a
        /*10ca*/ 	.byte	0x3f
	.zero		1


	//   ....[37]....
        /*10cc*/ 	.word	0x00011010
        /*10d0*/ 	.word	0x00000007
        /*10d4*/ 	.word	0x00028850
        /*10d8*/ 	.short	0x010a
        /*10da*/ 	.byte	0x3f
	.zero		1


	//   ....[38]....
        /*10dc*/ 	.word	0x00011050
        /*10e0*/ 	.word	0x00000007
        /*10e4*/ 	.word	0x00028850
        /*10e8*/ 	.short	0x010a
        /*10ea*/ 	.byte	0x3f
	.zero		1


	//   ....[39]....
        /*10ec*/ 	.word	0x000135a0
        /*10f0*/ 	.word	0x00000000
        /*10f4*/ 	.word	0x00000000
        /*10f8*/ 	.short	0x0101
        /*10fa*/ 	.byte	0x3f
	.zero		1


	//   ....[40]....
        /*10fc*/ 	.word	0x00013830
        /*1100*/ 	.word	0x0000000d
        /*1104*/ 	.word	0x00000000
        /*1108*/ 	.short	0x0101
        /*110a*/ 	.byte	0x3f
	.zero		1


	//   ....[41]....
        /*110c*/ 	.word	0x00013f30
        /*1110*/ 	.word	0x00000007
        /*1114*/ 	.word	0x00028830
        /*1118*/ 	.short	0x010a
        /*111a*/ 	.byte	0x3f
	.zero		1


	//   ....[42]....
        /*111c*/ 	.word	0x00013f80
        /*1120*/ 	.word	0x00000007
        /*1124*/ 	.word	0x00028830
        /*1128*/ 	.short	0x010a
        /*112a*/ 	.byte	0x3f
	.zero		1


	//   ....[43]....
        /*112c*/ 	.word	0x00014390
        /*1130*/ 	.word	0x00000007
        /*1134*/ 	.word	0x00028850
        /*1138*/ 	.short	0x010a
        /*113a*/ 	.byte	0x3f
	.zero		1


	//   ....[44]....
        /*113c*/ 	.word	0x000143d0
        /*1140*/ 	.word	0x00000007
        /*1144*/ 	.word	0x00028850
        /*1148*/ 	.short	0x010a
        /*114a*/ 	.byte	0x3f
	.zero		1


	//   ....[45]....
        /*114c*/ 	.word	0x00015a40
        /*1150*/ 	.word	0x0000002b
        /*1154*/ 	.word	0x00000000
        /*1158*/ 	.short	0x0101
        /*115a*/ 	.byte	0x3f
	.zero		1


	//   ....[46]....
        /*115c*/ 	.word	0x00016280
        /*1160*/ 	.word	0x0000000b
        /*1164*/ 	.word	0x00000000
        /*1168*/ 	.short	0x0101
        /*116a*/ 	.byte	0x3f
	.zero		1


	//   ....[47]....
        /*116c*/ 	.word	0x000168c0
        /*1170*/ 	.word	0x0000000b
        /*1174*/ 	.word	0x00028850
        /*1178*/ 	.short	0x010a
        /*117a*/ 	.byte	0x3f
	.zero		1


	//   ....[48]....
        /*117c*/ 	.word	0x00016940
        /*1180*/ 	.word	0x0000000b
        /*1184*/ 	.word	0x00028850
        /*1188*/ 	.short	0x010a
        /*118a*/ 	.byte	0x3f
	.zero		1


	//   ....[49]....
        /*118c*/ 	.word	0x00016f40
        /*1190*/ 	.word	0x00000004
        /*1194*/ 	.word	0x00000000
        /*1198*/ 	.short	0x0101
        /*119a*/ 	.byte	0x3f
	.zero		1


	//   ....[50]....
        /*119c*/ 	.word	0x00018470
        /*11a0*/ 	.word	0x00000000
        /*11a4*/ 	.word	0x00000000
        /*11a8*/ 	.short	0x0101
        /*11aa*/ 	.byte	0x3f
	.zero		1


	//   ....[51]....
        /*11ac*/ 	.word	0x00018c80
        /*11b0*/ 	.word	0x00000004
        /*11b4*/ 	.word	0x00000000
        /*11b8*/ 	.short	0x0101
        /*11ba*/ 	.byte	0x3f
	.zero		1


	//   ....[52]....
        /*11bc*/ 	.word	0x0001bf30
        /*11c0*/ 	.word	0x00000016
        /*11c4*/ 	.word	0x00028820
        /*11c8*/ 	.short	0x010a
        /*11ca*/ 	.byte	0x3f
	.zero		1


	//   ....[53]....
        /*11cc*/ 	.word	0x0001bfc0
        /*11d0*/ 	.word	0x00000008
        /*11d4*/ 	.word	0x000288a0
        /*11d8*/ 	.short	0x010a
        /*11da*/ 	.byte	0x3f
	.zero		1


	//   ....[54]....
        /*11dc*/ 	.word	0x0001c320
        /*11e0*/ 	.word	0x00000008
        /*11e4*/ 	.word	0x000288c0
        /*11e8*/ 	.short	0x010a
        /*11ea*/ 	.byte	0x3f
	.zero		1


	//   ....[55]....
        /*11ec*/ 	.word	0x0001c750
        /*11f0*/ 	.word	0x0000000b
        /*11f4*/ 	.word	0x000288a0
        /*11f8*/ 	.short	0x010a
        /*11fa*/ 	.byte	0x3f
	.zero		1


	//   ....[56]....
        /*11fc*/ 	.word	0x0001ca90
        /*1200*/ 	.word	0x0000000b
        /*1204*/ 	.word	0x000288c0
        /*1208*/ 	.short	0x010a
        /*120a*/ 	.byte	0x3f
	.zero		1


	//   ....[57]....
        /*120c*/ 	.word	0x0001db00
        /*1210*/ 	.word	0x00000007
        /*1214*/ 	.word	0x00028840
        /*1218*/ 	.short	0x010a
        /*121a*/ 	.byte	0x3f
	.zero		1


	//   ....[58]....
        /*121c*/ 	.word	0x0001e260
        /*1220*/ 	.word	0x00000007
        /*1224*/ 	.word	0x00028830
        /*1228*/ 	.short	0x0107
        /*122a*/ 	.byte	0x3f
	.zero		1


	//   ....[59]....
        /*122c*/ 	.word	0x0001e330
        /*1230*/ 	.word	0x00000007
        /*1234*/ 	.word	0x00028830
        /*1238*/ 	.short	0x0101
        /*123a*/ 	.byte	0x3f
	.zero		1


	//   ....[60]....
        /*123c*/ 	.word	0x0001ee40
        /*1240*/ 	.word	0x00000016
        /*1244*/ 	.word	0x00028800
        /*1248*/ 	.short	0x0107
        /*124a*/ 	.byte	0x3f
	.zero		1


	//   ....[61]....
        /*124c*/ 	.word	0x0001ef50
        /*1250*/ 	.word	0x00000016
        /*1254*/ 	.word	0x00028800
        /*1258*/ 	.short	0x0101
        /*125a*/ 	.byte	0x3f
	.zero		1


	//   ....[62]....
        /*125c*/ 	.word	0x0001ef70
        /*1260*/ 	.word	0x00000016
        /*1264*/ 	.word	0x00028820
        /*1268*/ 	.short	0x010a
        /*126a*/ 	.byte	0x3f
	.zero		1


	//   ....[63]....
        /*126c*/ 	.word	0x0001f300
        /*1270*/ 	.word	0x00000006
        /*1274*/ 	.word	0x00028840
        /*1278*/ 	.short	0x010a
        /*127a*/ 	.byte	0x3f
	.zero		1


	//   ....[64]....
        /*127c*/ 	.word	0x0001f800
        /*1280*/ 	.word	0x00000006
        /*1284*/ 	.word	0x00028830
        /*1288*/ 	.short	0x0107
        /*128a*/ 	.byte	0x3f
	.zero		1


	//   ....[65]....
        /*128c*/ 	.word	0x0001f8c0
        /*1290*/ 	.word	0x00000006
        /*1294*/ 	.word	0x00028830
        /*1298*/ 	.short	0x0101
        /*129a*/ 	.byte	0x3f
	.zero		1


	//   ....[66]....
        /*129c*/ 	.word	0x0001f920
        /*12a0*/ 	.word	0x00000006
        /*12a4*/ 	.word	0x00028860
        /*12a8*/ 	.short	0x010a
        /*12aa*/ 	.byte	0x3f
	.zero		1


	//   ....[67]....
        /*12ac*/ 	.word	0x0001fe50
        /*12b0*/ 	.word	0x00000006
        /*12b4*/ 	.word	0x00028850
        /*12b8*/ 	.short	0x0107
        /*12ba*/ 	.byte	0x3f
	.zero		1


	//   ....[68]....
        /*12bc*/ 	.word	0x0001fff0
        /*12c0*/ 	.word	0x00000006
        /*12c4*/ 	.word	0x00028850
        /*12c8*/ 	.short	0x0101
        /*12ca*/ 	.byte	0x3f
	.zero		1


	//   ....[69]....
        /*12cc*/ 	.word	0x00020200
        /*12d0*/ 	.word	0x00000000
        /*12d4*/ 	.word	0x00028860
        /*12d8*/ 	.short	0x010a
        /*12da*/ 	.byte	0x3f
	.zero		1


	//   ....[70]....
        /*12dc*/ 	.word	0x00020730
        /*12e0*/ 	.word	0x00000000
        /*12e4*/ 	.word	0x00028850
        /*12e8*/ 	.short	0x0107
        /*12ea*/ 	.byte	0x3f
	.zero		1


	//   ....[71]....
        /*12ec*/ 	.word	0x000207f0
        /*12f0*/ 	.word	0x00000000
        /*12f4*/ 	.word	0x00028850
        /*12f8*/ 	.short	0x0101
        /*12fa*/ 	.byte	0x3f
	.zero		1


	//   ....[72]....
        /*12fc*/ 	.word	0x00021940
        /*1300*/ 	.word	0x00000004
        /*1304*/ 	.word	0x00028820
        /*1308*/ 	.short	0x010a
        /*130a*/ 	.byte	0x3f
	.zero		1


	//   ....[73]....
        /*130c*/ 	.word	0x00021ab0
        /*1310*/ 	.word	0x00000005
        /*1314*/ 	.word	0x00028840
        /*1318*/ 	.short	0x010a
        /*131a*/ 	.byte	0x3f
	.zero		1


	//   ....[74]....
        /*131c*/ 	.word	0x00021b50
        /*1320*/ 	.word	0x00000019
        /*1324*/ 	.word	0x00028840
        /*1328*/ 	.short	0x010a
        /*132a*/ 	.byte	0x3f
	.zero		1


	//   ....[75]....
        /*132c*/ 	.word	0x00021b90
        /*1330*/ 	.word	0x00000005
        /*1334*/ 	.word	0x00028860
        /*1338*/ 	.short	0x010a
        /*133a*/ 	.byte	0x3f
	.zero		1


	//   ....[76]....
        /*133c*/ 	.word	0x00021bd0
        /*1340*/ 	.word	0x00000019
        /*1344*/ 	.word	0x00028860
        /*1348*/ 	.short	0x010a
        /*134a*/ 	.byte	0x3f
	.zero		1


	//   ....[77]....
        /*134c*/ 	.word	0x00021c30
        /*1350*/ 	.word	0x00000059
        /*1354*/ 	.word	0x00028890
        /*1358*/ 	.short	0x010a
        /*135a*/ 	.byte	0x3f
	.zero		1


	//   ....[78]....
        /*135c*/ 	.word	0x00022140
        /*1360*/ 	.word	0x00000059
        /*1364*/ 	.word	0x00028890
        /*1368*/ 	.short	0x010a
        /*136a*/ 	.byte	0x3f
	.zero		1


	//   ....[79]....
        /*136c*/ 	.word	0x00022650
        /*1370*/ 	.word	0x00000059
        /*1374*/ 	.word	0x00028890
        /*1378*/ 	.short	0x010a
        /*137a*/ 	.byte	0x3f
	.zero		1


	//   ....[80]....
        /*137c*/ 	.word	0x00022b20
        /*1380*/ 	.word	0x00000059
        /*1384*/ 	.word	0x000288b0
        /*1388*/ 	.short	0x010a
        /*138a*/ 	.byte	0x3f
	.zero		1


	//   ....[81]....
        /*138c*/ 	.word	0x00023370
        /*1390*/ 	.word	0x00000012
        /*1394*/ 	.word	0x00028800
        /*1398*/ 	.short	0x010a
        /*139a*/ 	.byte	0x3f
	.zero		1


	//   ....[82]....
        /*139c*/ 	.word	0x00023ee0
        /*13a0*/ 	.word	0x00000012
        /*13a4*/ 	.word	0x00028800
        /*13a8*/ 	.short	0x010a
        /*13aa*/ 	.byte	0x3f
	.zero		1


	//   ....[83]....
        /*13ac*/ 	.word	0x00023f30
        /*13b0*/ 	.word	0x00000000
        /*13b4*/ 	.word	0x00028830
        /*13b8*/ 	.short	0x010a
        /*13ba*/ 	.byte	0x3f
	.zero		1


	//   ....[84]....
        /*13bc*/ 	.word	0x00023f80
        /*13c0*/ 	.word	0x00000007
        /*13c4*/ 	.word	0x00028830
        /*13c8*/ 	.short	0x010a
        /*13ca*/ 	.byte	0x3f
	.zero		1


	//   ....[85]....
        /*13cc*/ 	.word	0x00023fd0
        /*13d0*/ 	.word	0x00000007
        /*13d4*/ 	.word	0x00028850
        /*13d8*/ 	.short	0x010a
        /*13da*/ 	.byte	0x3f
	.zero		1


	//   ....[86]....
        /*13dc*/ 	.word	0x00024020
        /*13e0*/ 	.word	0x00000007
        /*13e4*/ 	.word	0x00028830
        /*13e8*/ 	.short	0x010a
        /*13ea*/ 	.byte	0x3f
	.zero		1


	//   ....[87]....
        /*13ec*/ 	.word	0x00024070
        /*13f0*/ 	.word	0x00000007
        /*13f4*/ 	.word	0x00028850
        /*13f8*/ 	.short	0x010a
        /*13fa*/ 	.byte	0x3f
	.zero		1


	//   ....[88]....
        /*13fc*/ 	.word	0x000240c0
        /*1400*/ 	.word	0x0000000b
        /*1404*/ 	.word	0x00028850
        /*1408*/ 	.short	0x010a
        /*140a*/ 	.byte	0x3f
	.zero		1


	//   ....[89]....
        /*140c*/ 	.word	0x00024cb0
        /*1410*/ 	.word	0x00000016
        /*1414*/ 	.word	0x00028820
        /*1418*/ 	.short	0x010a
        /*141a*/ 	.byte	0x3f
	.zero		1


	//   ....[90]....
        /*141c*/ 	.word	0x00024d00
        /*1420*/ 	.word	0x00000008
        /*1424*/ 	.word	0x000288a0
        /*1428*/ 	.short	0x010a
        /*142a*/ 	.byte	0x3f
	.zero		1


	//   ....[91]....
        /*142c*/ 	.word	0x00024d50
        /*1430*/ 	.word	0x00000008
        /*1434*/ 	.word	0x000288c0
        /*1438*/ 	.short	0x010a
        /*143a*/ 	.byte	0x3f
	.zero		1


	//   ....[92]....
        /*143c*/ 	.word	0x00024da0
        /*1440*/ 	.word	0x0000000b
        /*1444*/ 	.word	0x000288a0
        /*1448*/ 	.short	0x010a
        /*144a*/ 	.byte	0x3f
	.zero		1


	//   ....[93]....
        /*144c*/ 	.word	0x00024df0
        /*1450*/ 	.word	0x0000000b
        /*1454*/ 	.word	0x000288c0
        /*1458*/ 	.short	0x010a
        /*145a*/ 	.byte	0x3f
	.zero		1


	//   ....[94]....
        /*145c*/ 	.word	0x00024f10
        /*1460*/ 	.word	0x00000007
        /*1464*/ 	.word	0x00028840
        /*1468*/ 	.short	0x010a
        /*146a*/ 	.byte	0x3f
	.zero		1


	//   ....[95]....
        /*146c*/ 	.word	0x00026490
        /*1470*/ 	.word	0x00000016
        /*1474*/ 	.word	0x00028820
        /*1478*/ 	.short	0x010a
        /*147a*/ 	.byte	0x3f
	.zero		1


	//   ....[96]....
        /*147c*/ 	.word	0x000264e0
        /*1480*/ 	.word	0x00000006
        /*1484*/ 	.word	0x00028840
        /*1488*/ 	.short	0x010a
        /*148a*/ 	.byte	0x3f
	.zero		1


	//   ....[97]....
        /*148c*/ 	.word	0x00026e60
        /*1490*/ 	.word	0x00000006
        /*1494*/ 	.word	0x00028860
        /*1498*/ 	.short	0x010a
        /*149a*/ 	.byte	0x3f
	.zero		1


	//   ....[98]....
        /*149c*/ 	.word	0x000278d0
        /*14a0*/ 	.word	0x00000000
        /*14a4*/ 	.word	0x00028860
        /*14a8*/ 	.short	0x010a
        /*14aa*/ 	.byte	0x3f
	.zero		1


	//   ....[99]....
        /*14ac*/ 	.word	0x00028cf0
        /*14b0*/ 	.word	0x00000004
        /*14b4*/ 	.word	0x00028820
        /*14b8*/ 	.short	0x010a
        /*14ba*/ 	.byte	0x3f
	.zero		1


	//   ....[100]....
        /*14bc*/ 	.word	0x00028e90
        /*14c0*/ 	.word	0x00000005
        /*14c4*/ 	.word	0x00028840
        /*14c8*/ 	.short	0x010a
        /*14ca*/ 	.byte	0x3f
	.zero		1


	//   ....[101]....
        /*14cc*/ 	.word	0x00028ee0
        /*14d0*/ 	.word	0x00000019
        /*14d4*/ 	.word	0x00028840
        /*14d8*/ 	.short	0x010a
        /*14da*/ 	.byte	0x3f
	.zero		1


	//   ....[102]....
        /*14dc*/ 	.word	0x00028f30
        /*14e0*/ 	.word	0x00000005
        /*14e4*/ 	.word	0x00028860
        /*14e8*/ 	.short	0x010a
        /*14ea*/ 	.byte	0x3f
	.zero		1


	//----- nvinfo : EIATTR_NUM_MBARRIERS
	.align		4
.L_1085:
        /*14ec*/ 	.byte	0x03, 0x38
        /*14ee*/ 	.short	0x0016


	//----- nvinfo : EIATTR_EXIT_INSTR_OFFSETS
	.align		4
        /*14f0*/ 	.byte	0x04, 0x1c
        /*14f2*/ 	.short	(.L_1087 - .L_1086)


	//   ....[0]....
.L_1086:
        /*14f4*/ 	.word	0x00021c20


	//----- nvinfo : EIATTR_MAX_THREADS
	.align		4
.L_1087:
        /*14f8*/ 	.byte	0x04, 0x05
        /*14fa*/ 	.short	(.L_1089 - .L_1088)
.L_1088:
        /*14fc*/ 	.word	0x00000180
        /*1500*/ 	.word	0x00000001
        /*1504*/ 	.word	0x00000001


	//----- nvinfo : EIATTR_CRS_STACK_SIZE
	.align		4
.L_1089:
        /*1508*/ 	.byte	0x04, 0x1e
        /*150a*/ 	.short	(.L_1091 - .L_1090)
.L_1090:
        /*150c*/ 	.word	0x00000000


	//----- nvinfo : EIATTR_CBANK_PARAM_SIZE
	.align		4
.L_1091:
        /*1510*/ 	.byte	0x03, 0x19
        /*1512*/ 	.short	0x0af0


	//----- nvinfo : EIATTR_PARAM_CBANK
	.align		4
        /*1514*/ 	.byte	0x04, 0x0a
        /*1516*/ 	.short	(.L_1093 - .L_1092)
	.align		4
.L_1092:
        /*1518*/ 	.word	index@(.nv.constant0._ZN7cutlass13device_kernelIN5flash11enable_sm90INS1_16FlashAttnFwdSm90INS1_25CollectiveMainloopFwdSm90ILi2EN4cute5tupleIJNS5_1CILi1EEES8_S8_EEENS6_IJNS7_ILi128EEESA_SA_EEELi128ENS_6half_tEfNS_4arch4Sm90ELb1ELb0ELb1ELb1ELb1ELb1ELb0ELb1ELb1ELb1ELb1ELb0EEENS1_21CollectiveEpilogueFwdISB_S9_SC_SE_Li256ELb1ELb1ELb1ELb0EEENS1_36VarlenDynamicPersistentTileSchedulerILi128ELi128ELi256ELi128ELb1ELb1ELb1ELb1ELb1ELb1EEEEEEEEEvNT_6ParamsE)
        /*151c*/ 	.short	0x0210
        /*151e*/ 	.short	0x0af0


	//----- nvinfo : EIATTR_SW_WAR
	.align		4
.L_1093:
        /*1520*/ 	.byte	0x04, 0x36
        /*1522*/ 	.short	(.L_1095 - .L_1094)
.L_1094:
        /*1524*/ 	.word	0x00000008
.L_1095:


//--------------------- .nv.info._ZN7cutlass13device_kernelIN5flash11enable_sm90INS1_16FlashAttnFwdSm90INS1_25CollectiveMainloopFwdSm90ILi2EN4cute5tupleIJNS5_1CILi1EEES8_S8_EEENS6_IJNS7_ILi192EEENS7_ILi128EEENS7_ILi96EEEEEELi96ENS_6half_tEfNS_4arch4Sm90ELb0ELb0ELb1ELb0ELb1ELb0ELb0ELb0ELb1ELb1ELb1ELb0EEENS1_21CollectiveEpilogueFwdINS6_IJSA_SC_SB_EEES9_SE_SG_Li384ELb0ELb1ELb1ELb0EEENS1_19SingleTileSchedulerILb0ELb1ELb1ELi192EEEEEEEEEvNT_6ParamsE --------------------------
	.section	.nv.info._ZN7cutlass13device_kernelIN5flash11enable_sm90INS1_16FlashAttnFwdSm90INS1_25CollectiveMainloopFwdSm90ILi2EN4cute5tupleIJNS5_1CILi1EEES8_S8_EEENS6_IJNS7_ILi192EEENS7_ILi128EEENS7_ILi96EEEEEELi96ENS_6half_tEfNS_4arch4Sm90ELb0ELb0ELb1ELb0ELb1ELb0ELb0ELb0ELb1ELb1ELb1ELb0EEENS1_21CollectiveEpilogueFwdINS6_IJSA_SC_SB_EEES9_SE_SG_Li384ELb0ELb1ELb1ELb0EEENS1_19SingleTileSchedulerILb0ELb1ELb1ELi192EEEEEEEEEvNT_6ParamsE,"",@"SHT_CUDA_INFO"
	.sectionflags	@""
	.align	4


	//----- nvinfo : EIATTR_CUDA_API_VERSION
	.align		4
        /*0000*/ 	.byte	0x04, 0x37
        /*0002*/ 	.short	(.L_1097 - .L_1096)
.L_1096:
        /*0004*/ 	.word	0x00000082


	//----- nvinfo : EIATTR_KPARAM_INFO
	.align		4
.L_1097:
        /*0008*/ 	.byte	0x04, 0x17
        /*000a*/ 	.short	(.L_1099 - .L_1098)
.L_1098:
        /*000c*/ 	.word	0x00000000
        /*0010*/ 	.short	0x0000
        /*0012*/ 	.short	0x0070
        /*0014*/ 	.byte	0x00, 0xf0, 0x01, 0x28


	//----- nvinfo : EIATTR_SPARSE_MMA_MASK
	.align		4
.L_1099:
        /*0018*/ 	.byte	0x03, 0x50
        /*001a*/ 	.short	0x0000


	//----- nvinfo : EIATTR_MAXREG_COUNT
	.align		4
        /*001c*/ 	.byte	0x03, 0x1b
        /*001e*/ 	.short	0x0080


	//----- nvinfo : EIATTR_NUM_BARRIERS
	.align		4
        /*0020*/ 	.byte	0x02, 0x4c
        /*0022*/ 	.byte	0x10
	.zero		1


	//----- nvinfo : EIATTR_EXTERNS
	.align		4
        /*0024*/ 	.byte	0x04, 0x0f
        /*0026*/ 	.short	(.L_1101 - .L_1100)


	//   ....[0]....
	.align		4
.L_1100:
        /*0028*/ 	.word	index@(__assertfail)


	//----- nvinfo : EIATTR_ANNOTATIONS
	.align		4
.L_1101:
        /*002c*/ 	.byte	0x04, 0x55
        /*002e*/ 	.short	(.L_1103 - .L_1102)


	//   ....[0]....
.L_1102:
        /*0030*/ 	.word	0x00000001
        /*0034*/ 	.byte	0x00, 0x94, 0x00, 0x00, 0x01, 0x00, 0x00, 0x00, 0x10, 0x94, 0x00, 0x00, 0x01, 0x00, 0x00, 0x00
        /*0044*/ 	.byte	0x80, 0xab, 0x00, 0x00, 0x01, 0x00, 0x00, 0x00, 0xa0, 0xab, 0x00, 0x00


	//----- nvinfo : EIATTR_MERCURY_ISA_VERSION
	.align		4
.L_1103:
        /*0050*/ 	.byte	0x03, 0x5f
        /*0052*/ 	.short	0x0101


	//----- nvinfo : EIATTR_INT_WARP_WIDE_INSTR_OFFSETS
	.align		4
        /*0054*/ 	.byte	0x04, 0x31
        /*0056*/ 	.short	(.L_1105 - .L_1104)


	//   ....[0]....
.L_1104:
        /*0058*/ 	.word	0x000000c0


	//   ....[1]....
        /*005c*/ 	.word	0x000000d0


	//   ....[2]....
        /*0060*/ 	.word	0x00000170


	//----- nvinfo : EIATTR_COOP_GROUP_MASK_REGIDS
	.align		4
.L_1105:
        /*0064*/ 	.byte	0x04, 0x29
        /*0066*/ 	.short	(.L_1107 - .L_1106)


	//   ....[0]....
.L_1106:
        /*0068*/ 	.word	0xffffffff


	//   ....[1]....
        /*006c*/ 	.word	0xffffffff


	//   ....[2]....
        /*0070*/ 	.word	0xffffffff


	//   ....[3]....
        /*0074*/ 	.word	0xffffffff


	//   ....[4]....
        /*0078*/ 	.word	0xffffffff


	//   ....[5]....
        /*007c*/ 	.word	0xffffffff


	//   ....[6]....
        /*0080*/ 	.word	0xffffffff


	//   ....[7]....
        /*0084*/ 	.word	0xffffffff


	//   ....[8]....
        /*0088*/ 	.word	0xffffffff


	//   ....[9]....
        /*008c*/ 	.word	0xffffffff


	//   ....[10]....
        /*0090*/ 	.word	0xffffffff


	//   ....[11]....
        /*0094*/ 	.word	0xffffffff


	//   ....[12]....
        /*0098*/ 	.word	0xffffffff


	//   ....[13]....
        /*009c*/ 	.word	0xffffffff


	//   ....[14]....
        /*00a0*/ 	.word	0xffffffff


	//   ....[15]....
        /*00a4*/ 	.word	0xffffffff


	//   ....[16]....
        /*00a8*/ 	.word	0xffffffff


	//   ....[17]....
        /*00ac*/ 	.word	0xffffffff


	//   ....[18]....
        /*00b0*/ 	.word	0xffffffff


	//   ....[19]....
        /*00b4*/ 	.word	0xffffffff


	//   ....[20]....
        /*00b8*/ 	.word	0xffffffff


	//   ....[21]....
        /*00bc*/ 	.word	0xffffffff


	//   ....[22]....
        /*00c0*/ 	.word	0xffffffff


	//   ....[23]....
        /*00c4*/ 	.word	0xffffffff


	//   ....[24]....
        /*00c8*/ 	.word	0xffffffff


	//   ....[25]....
        /*00cc*/ 	.word	0xffffffff


	//   ....[26]....
        /*00d0*/ 	.word	0xffffffff


	//   ....[27]....
        /*00d4*/ 	.word	0xffffffff


	//   ....[28]....
        /*00d8*/ 	.word	0xffffffff


	//   ....[29]....
        /*00dc*/ 	.word	0xffffffff


	//   ....[30]....
        /*00e0*/ 	.word	0xffffffff


	//   ....[31]....
        /*00e4*/ 	.word	0xffffffff


	//   ....[32]....
        /*00e8*/ 	.word	0xffffffff


	//   ....[33]....
        /*00ec*/ 	.word	0xffffffff


	//   ....[34]....
        /*00f0*/ 	.word	0xffffffff


	//   ....[35]....
        /*00f4*/ 	.word	0xffffffff


	//   ....[36]....
        /*00f8*/ 	.word	0xffffffff


	//   ....[37]....
        /*00fc*/ 	.word	0xffffffff


	//   ....[38]....
        /*0100*/ 	.word	0xffffffff


	//   ....[39]....
        /*0104*/ 	.word	0xffffffff


	//   ....[40]....
        /*0108*/ 	.word	0xffffffff


	//   ....[41]....
        /*010c*/ 	.word	0xffffffff


	//   ....[42]....
        /*0110*/ 	.word	0xffffffff


	//   ....[43]....
        /*0114*/ 	.word	0xffffffff


	//   ....[44]....
        /*0118*/ 	.word	0xffffffff


	//   ....[45]....
        /*011c*/ 	.word	0xffffffff


	//   ....[46]....
        /*0120*/ 	.word	0xffffffff


	//   ....[47]....
        /*0124*/ 	.word	0xffffffff


	//   ....[48]....
        /*0128*/ 	.word	0xffffffff


	//   ....[49]....
        /*012c*/ 	.word	0xffffffff


	//   ....[50]....
        /*0130*/ 	.word	0xffffffff


	//   ....[51]....
        /*0134*/ 	.word	0xffffffff


	//   ....[52]....
        /*0138*/ 	.word	0xffffffff


	//   ....[53]....
        /*013c*/ 	.word	0xffffffff


	//   ....[54]....
        /*0140*/ 	.word	0xffffffff


	//   ....[55]....
        /*0144*/ 	.word	0xffffffff


	//   ....[56]....
        /*0148*/ 	.word	0xffffffff


	//   ....[57]....
        /*014c*/ 	.word	0xffffffff


	//   ....[58]....
        /*0150*/ 	.word	0xffffffff


	//   ....[59]....
        /*0154*/ 	.word	0xffffffff


	//   ....[60]....
        /*0158*/ 	.word	0xffffffff


	//   ....[61]....
        /*015c*/ 	.word	0xffffffff


	//   ....[62]....
        /*0160*/ 	.word	0xffffffff


	//   ....[63]....
        /*0164*/ 	.word	0xffffffff


	//   ....[64]....
        /*0168*/ 	.word	0xffffffff


	//   ....[65]....
        /*016c*/ 	.word	0xffffffff


	//   ....[66]....
        /*0170*/ 	.word	0xffffffff


	//   ....[67]....
        /*0174*/ 	.word	0xffffffff


	//   ....[68]....
        /*0178*/ 	.word	0xffffffff


	//   ....[69]....
        /*017c*/ 	.word	0xffffffff


	//   ....[70]....
        /*0180*/ 	.word	0xffffffff


	//   ....[71]....
        /*0184*/ 	.word	0xffffffff


	//   ....[72]....
        /*0188*/ 	.word	0xffffffff


	//   ....[73]....
        /*018c*/ 	.word	0xffffffff


	//   ....[74]....
        /*0190*/ 	.word	0xffffffff


	//   ....[75]....
        /*0194*/ 	.word	0x0500000f


	//   ....[76]....
        /*0198*/ 	.word	0x0500000f


	//   ....[77]....
        /*019c*/ 	.word	0x0500000f


	//   ....[78]....
        /*01a0*/ 	.word	0x0500000f


	//   ....[79]....
        /*01a4*/ 	.word	0x0500000f


	//   ....[80]....
        /*01a8*/ 	.word	0x0500000f


	//   ....[81]....
        /*01ac*/ 	.word	0x0500000f


	//   ....[82]....
        /*01b0*/ 	.word	0x0500000f


	//   ....[83]....
        /*01b4*/ 	.word	0x0500000f


	//   ....[84]....
        /*01b8*/ 	.word	0x0500000f


	//   ....[85]....
        /*01bc*/ 	.word	0x0500000f


	//   ....[86]....
        /*01c0*/ 	.word	0x0500000f


	//   ....[87]....
        /*01c4*/ 	.word	0x0500000f


	//   ....[88]....
        /*01c8*/ 	.word	0x0500000f


	//   ....[89]....
        /*01cc*/ 	.word	0x0500000f


	//   ....[90]....
        /*01d0*/ 	.word	0x0500000f


	//   ....[91]....
        /*01d4*/ 	.word	0x0500000f


	//   ....[92]....
        /*01d8*/ 	.word	0x0500000f


	//   ....[93]....
        /*01dc*/ 	.word	0x0500000f


	//   ....[94]....
        /*01e0*/ 	.word	0x0500000f


	//   ....[95]....
        /*01e4*/ 	.word	0x0500000f


	//   ....[96]....
        /*01e8*/ 	.word	0x0500000f


	//   ....[97]....
        /*01ec*/ 	.word	0x0500000f


	//   ....[98]....
        /*01f0*/ 	.word	0x0500000f


	//   ....[99]....
        /*01f4*/ 	.word	0x0500000f


	//   ....[100]....
        /*01f8*/ 	.word	0x0500000f


	//   ....[101]....
        /*01fc*/ 	.word	0x0500000f


	//   ....[102]....
        /*0200*/ 	.word	0x0500000f


	//   ....[103]....
        /*0204*/ 	.word	0x0500000f


	//   ....[104]....
        /*0208*/ 	.word	0x0500000f


	//   ....[105]....
        /*020c*/ 	.word	0x0500000f


	//   ....[106]....
        /*0210*/ 	.word	0x0500000f


	//   ....[107]....
        /*0214*/ 	.word	0x0500000f


	//   ....[108]....
        /*0218*/ 	.word	0x0500000f


	//   ....[109]....
        /*021c*/ 	.word	0x0500000f


	//   ....[110]....
        /*0220*/ 	.word	0x0500000f


	//   ....[111]....
        /*0224*/ 	.word	0x0500000f


	//   ....[112]....
        /*0228*/ 	.word	0x0500000f


	//   ....[113]....
        /*022c*/ 	.word	0x0500000f


	//   ....[114]....
        /*0230*/ 	.word	0x0500000f


	//   ....[115]....
        /*0234*/ 	.word	0x0500000f


	//   ....[116]....
        /*0238*/ 	.word	0x0500000f


	//   ....[117]....
        /*023c*/ 	.word	0x0500000f


	//   ....[118]....
        /*0240*/ 	.word	0x0500000f


	//   ....[119]....
        /*0244*/ 	.word	0x0500000f


	//   ....[120]....
        /*0248*/ 	.word	0x0500000f


	//----- nvinfo : EIATTR_COOP_GROUP_INSTR_OFFSETS
	.align		4
.L_1107:
        /*024c*/ 	.byte	0x04, 0x28
        /*024e*/ 	.short	(.L_1109 - .L_1108)


	//   ....[0]....
.L_1108:
        /*0250*/ 	.word	0x00000080


	//   ....[1]....
        /*0254*/ 	.word	0x00000090


	//   ....[2]....
        /*0258*/ 	.word	0x000002d0


	//   ....[3]....
        /*025c*/ 	.word	0x00000430


	//   ....[4]....
        /*0260*/ 	.word	0x00000550


	//   ....[5]....
        /*0264*/ 	.word	0x000006b0


	//   ....[6]....
        /*0268*/ 	.word	0x00000fd0


	//   ....[7]....
        /*026c*/ 	.word	0x00002a30


	//   ....[8]....
        /*0270*/ 	.word	0x00002ab0


	//   ....[9]....
        /*0274*/ 	.word	0x00002f70


	//   ....[10]....
        /*0278*/ 	.word	0x00002fe0


	//   ....[11]....
        /*027c*/ 	.word	0x00003db0


	//   ....[12]....
        /*0280*/ 	.word	0x00005490


	//   ....[13]....
        /*0284*/ 	.word	0x000054b0


	//   ....[14]....
        /*0288*/ 	.word	0x000054e0


	//   ....[15]....
        /*028c*/ 	.word	0x000054f0


	//   ....[16]....
        /*0290*/ 	.word	0x00006860


	//   ....[17]....
        /*0294*/ 	.word	0x000069a0


	//   ....[18]....
        /*0298*/ 	.word	0x000069e0


	//   ....[19]....
        /*029c*/ 	.word	0x00006ae0


	//   ....[20]....
        /*02a0*/ 	.word	0x00006af0


	//   ....[21]....
        /*02a4*/ 	.word	0x000079e0


	//   ....[22]....
        /*02a8*/ 	.word	0x00007a20


	//   ....[23]....
        /*02ac*/ 	.word	0x00007a60


	//   ....[24]....
        /*02b0*/ 	.word	0x00007aa0


	//   ....[25]....
        /*02b4*/ 	.word	0x00007ac0


	//   ....[26]....
        /*02b8*/ 	.word	0x00007af0


	//   ....[27]....
        /*02bc*/ 	.word	0x00007fc0


	//   ....[28]....
        /*02c0*/ 	.word	0x00007fd0


	//   ....[29]....
        /*02c4*/ 	.word	0x00008870


	//   ....[30]....
        /*02c8*/ 	.word	0x00009a80


	//   ....[31]....
        /*02cc*/ 	.word	0x00009a90


	//   ....[32]....
        /*02d0*/ 	.word	0x00009aa0


	//   ....[33]....
        /*02d4*/ 	.word	0x00009ab0


	//   ....[34]....
        /*02d8*/ 	.word	0x00009ad0


	//   ....[35]....
        /*02dc*/ 	.word	0x00009ae0


	//   ....[36]....
        /*02e0*/ 	.word	0x00009b00


	//   ....[37]....
        /*02e4*/ 	.word	0x00009b30


	//   ....[38]....
        /*02e8*/ 	.word	0x0000a490


	//   ....[39]....
        /*02ec*/ 	.word	0x0000a4d0


	//   ....[40]....
        /*02f0*/ 	.word	0x0000a500


	//   ....[41]....
        /*02f4*/ 	.word	0x0000a520


	//   ....[42]....
        /*02f8*/ 	.word	0x0000a560


	//   ....[43]....
        /*02fc*/ 	.word	0x0000a5d0


	//   ....[44]....
        /*0300*/ 	.word	0x0000a600


	//   ....[45]....
        /*0304*/ 	.word	0x0000a660


	//   ....[46]....
        /*0308*/ 	.word	0x0000a690


	//   ....[47]....
        /*030c*/ 	.word	0x0000a6f0


	//   ....[48]....
        /*0310*/ 	.word	0x0000a720


	//   ....[49]....
        /*0314*/ 	.word	0x0000a770


	//   ....[50]....
        /*0318*/ 	.word	0x0000afd0


	//   ....[51]....
        /*031c*/ 	.word	0x0000afe0


	//   ....[52]....
        /*0320*/ 	.word	0x0000aff0


	//   ....[53]....
        /*0324*/ 	.word	0x0000b080


	//   ....[54]....
        /*0328*/ 	.word	0x0000b090


	//   ....[55]....
        /*032c*/ 	.word	0x0000b0f0


	//   ....[56]....
        /*0330*/ 	.word	0x0000b120


	//   ....[57]....
        /*0334*/ 	.word	0x0000b160


	//   ....[58]....
        /*0338*/ 	.word	0x0000b3a0


	//   ....[59]....
        /*033c*/ 	.word	0x0000b3c0


	//   ....[60]....
        /*0340*/ 	.word	0x0000b3e0


	//   ....[61]....
        /*0344*/ 	.word	0x0000b460


	//   ....[62]....
        /*0348*/ 	.word	0x0000b480


	//   ....[63]....
        /*034c*/ 	.word	0x0000b500


	//   ....[64]....
        /*0350*/ 	.word	0x0000b520


	//   ....[65]....
        /*0354*/ 	.word	0x0000b530


	//   ....[66]....
        /*0358*/ 	.word	0x0000bac0


	//   ....[67]....
        /*035c*/ 	.word	0x0000bae0


	//   ....[68]....
        /*0360*/ 	.word	0x0000bb00


	//   ....[69]....
        /*0364*/ 	.word	0x0000bb10


	//   ....[70]....
        /*0368*/ 	.word	0x0000bbb0


	//   ....[71]....
        /*036c*/ 	.word	0x0000bbe0


	//   ....[72]....
        /*0370*/ 	.word	0x0000bbf0


	//   ....[73]....
        /*0374*/ 	.word	0x0000bc60


	//   ....[74]....
        /*0378*/ 	.word	0x0000c000


	//   ....[75]....
        /*037c*/ 	.word	0x0000c4a0


	//   ....[76]....
        /*0380*/ 	.word	0x0000c590


	//   ....[77]....
        /*0384*/ 	.word	0x0000c640


	//   ....[78]....
        /*0388*/ 	.word	0x0000c6b0


	//   ....[79]....
        /*038c*/ 	.word	0x0000c7a0


	//   ....[80]....
        /*0390*/ 	.word	0x0000c810


	//   ....[81]....
        /*0394*/ 	.word	0x0000c8f0


	//   ....[82]....
        /*0398*/ 	.word	0x0000c9b0


	//   ....[83]....
        /*039c*/ 	.word	0x0000caa0


	//   ....[84]....
        /*03a0*/ 	.word	0x0000cb40


	//   ....[85]....
        /*03a4*/ 	.word	0x0000cba0


	//   ....[86]....
        /*03a8*/ 	.word	0x0000cc50


	//   ....[87]....
        /*03ac*/ 	.word	0x0000cd20


	//   ....[88]....
        /*03b0*/ 	.word	0x0000cda0


	//   ....[89]....
        /*03b4*/ 	.word	0x0000ce70


	//   ....[90]....
        /*03b8*/ 	.word	0x0000cee0


	//   ....[91]....
        /*03bc*/ 	.word	0x0000cfa0


	//   ....[92]....
        /*03c0*/ 	.word	0x0000d040


	//   ....[93]....
        /*03c4*/ 	.word	0x0000d110


	//   ....[94]....
        /*03c8*/ 	.word	0x0000d180


	//   ....[95]....
        /*03cc*/ 	.word	0x0000d240


	//   ....[96]....
        /*03d0*/ 	.word	0x0000d380


	//   ....[97]....
        /*03d4*/ 	.word	0x0000d450


	//   ....[98]....
        /*03d8*/ 	.word	0x0000d4e0


	//   ....[99]....
        /*03dc*/ 	.word	0x0000d5c0


	//   ....[100]....
        /*03e0*/ 	.word	0x0000d620


	//   ....[101]....
        /*03e4*/ 	.word	0x0000d6f0


	//   ....[102]....
        /*03e8*/ 	.word	0x0000d750


	//   ....[103]....
        /*03ec*/ 	.word	0x0000d830


	//   ....[104]....
        /*03f0*/ 	.word	0x0000d920


	//   ....[105]....
        /*03f4*/ 	.word	0x0000d9c0


	//   ....[106]....
        /*03f8*/ 	.word	0x0000da20


	//   ....[107]....
        /*03fc*/ 	.word	0x0000db10


	//   ....[108]....
        /*0400*/ 	.word	0x0000db70


	//   ....[109]....
        /*0404*/ 	.word	0x0000dc60


	//   ....[110]....
        /*0408*/ 	.word	0x0000dcc0


	//   ....[111]....
        /*040c*/ 	.word	0x0000dd80


	//   ....[112]....
        /*0410*/ 	.word	0x0000dec0


	//   ....[113]....
        /*0414*/ 	.word	0x0000df70


	//   ....[114]....
        /*0418*/ 	.word	0x0000e060


	//   ....[115]....
        /*041c*/ 	.word	0x0000e170


	//   ....[116]....
        /*0420*/ 	.word	0x0000e1f0


	//   ....[117]....
        /*0424*/ 	.word	0x0000e2e0


	//   ....[118]....
        /*0428*/ 	.word	0x0000e350


	//   ....[119]....
        /*042c*/ 	.word	0x0000e420


	//   ....[120]....
        /*0430*/ 	.word	0x0000e530


	//----- nvinfo : EIATTR_REG_RECONFIG
	.align		4
.L_1109:
        /*0434*/ 	.byte	0x01, 0x54
	.zero		2


	//----- nvinfo : EIATTR_SYSCALL_OFFSETS
	.align		4
        /*0438*/ 	.byte	0x04, 0x46
        /*043a*/ 	.short	(.L_1111 - .L_1110)


	//   ....[0]....
.L_1110:
        /*043c*/ 	.word	0x00001190


	//   ....[1]....
        /*0440*/ 	.word	0x00008fb0


	//   ....[2]....
        /*0444*/ 	.word	0x000090f0


	//   ....[3]....
        /*0448*/ 	.word	0x000091e0


	//   ....[4]....
        /*044c*/ 	.word	0x00009fd0


	//----- nvinfo : EIATTR_MBARRIER_INSTR_OFFSETS
	.align		4
.L_1111:
        /*0450*/ 	.byte	0x04, 0x39
        /*0452*/ 	.short	(.L_1113 - .L_1112)


	//   ....[0]....
.L_1112:
        /*0454*/ 	.word	0x00000180
        /*0458*/ 	.word	0x000000ff
        /*045c*/ 	.word	0x0002d800
        /*0460*/ 	.short	0x0100
        /*0462*/ 	.byte	0x08
	.zero		1


	//   ....[1]....
        /*0464*/ 	.word	0x00000190
        /*0468*/ 	.word	0x000000ff
        /*046c*/ 	.word	0x0002d820
        /*0470*/ 	.short	0x0100
        /*0472*/ 	.byte	0x08
	.zero		1


	//   ....[2]....
        /*0474*/ 	.word	0x00000280
        /*0478*/ 	.word	0x000000ff
        /*047c*/ 	.word	0x0002d830
        /*0480*/ 	.short	0x0100
        /*0482*/ 	.byte	0x08
	.zero		1


	//   ....[3]....
        /*0484*/ 	.word	0x00000290
        /*0488*/ 	.word	0x000000ff
        /*048c*/ 	.word	0x0002d840
        /*0490*/ 	.short	0x0100
        /*0492*/ 	.byte	0x08
	.zero		1


	//   ....[4]....
        /*0494*/ 	.word	0x000002a0
        /*0498*/ 	.word	0x000000ff
        /*049c*/ 	.word	0x0002d838
        /*04a0*/ 	.short	0x0100
        /*04a2*/ 	.byte	0x08
	.zero		1


	//   ....[5]....
        /*04a4*/ 	.word	0x000002b0
        /*04a8*/ 	.word	0x000000ff
        /*04ac*/ 	.word	0x0002d848
        /*04b0*/ 	.short	0x0100
        /*04b2*/ 	.byte	0x08
	.zero		1


	//   ....[6]....
        /*04b4*/ 	.word	0x000003e0
        /*04b8*/ 	.word	0x000000ff
        /*04bc*/ 	.word	0x0002d850
        /*04c0*/ 	.short	0x0100
        /*04c2*/ 	.byte	0x08
	.zero		1


	//   ....[7]....
        /*04c4*/ 	.word	0x000003f0
        /*04c8*/ 	.word	0x000000ff
        /*04cc*/ 	.word	0x0002d860
        /*04d0*/ 	.short	0x0100
        /*04d2*/ 	.byte	0x08
	.zero		1


	//   ....[8]....
        /*04d4*/ 	.word	0x00000400
        /*04d8*/ 	.word	0x000000ff
        /*04dc*/ 	.word	0x0002d858
        /*04e0*/ 	.short	0x0100
        /*04e2*/ 	.byte	0x08
	.zero		1


	//   ....[9]....
        /*04e4*/ 	.word	0x00000410
        /*04e8*/ 	.word	0x000000ff
        /*04ec*/ 	.word	0x0002d868
        /*04f0*/ 	.short	0x0100
        /*04f2*/ 	.byte	0x08
	.zero		1


	//   ....[10]....
        /*04f4*/ 	.word	0x00000500
        /*04f8*/ 	.word	0x000000ff
        /*04fc*/ 	.word	0x0002d870
        /*0500*/ 	.short	0x0100
        /*0502*/ 	.byte	0x06
	.zero		1


	//   ....[11]....
        /*0504*/ 	.word	0x00000510
        /*0508*/ 	.word	0x000000ff
        /*050c*/ 	.word	0x0002d880
        /*0510*/ 	.short	0x0100
        /*0512*/ 	.byte	0x06
	.zero		1


	//   ....[12]....
        /*0514*/ 	.word	0x00000520
        /*0518*/ 	.word	0x000000ff
        /*051c*/ 	.word	0x0002d878
        /*0520*/ 	.short	0x0100
        /*0522*/ 	.byte	0x06
	.zero		1


	//   ....[13]....
        /*0524*/ 	.word	0x00000530
        /*0528*/ 	.word	0x000000ff
        /*052c*/ 	.word	0x0002d888
        /*0530*/ 	.short	0x0100
        /*0532*/ 	.byte	0x06
	.zero		1


	//   ....[14]....
        /*0534*/ 	.word	0x00000660
        /*0538*/ 	.word	0x000000ff
        /*053c*/ 	.word	0x0002d890
        /*0540*/ 	.short	0x0100
        /*0542*/ 	.byte	0x08
	.zero		1


	//   ....[15]....
        /*0544*/ 	.word	0x00000670
        /*0548*/ 	.word	0x000000ff
        /*054c*/ 	.word	0x0002d8a0
        /*0550*/ 	.short	0x0100
        /*0552*/ 	.byte	0x08
	.zero		1


	//   ....[16]....
        /*0554*/ 	.word	0x00000680
        /*0558*/ 	.word	0x000000ff
        /*055c*/ 	.word	0x0002d898
        /*0560*/ 	.short	0x0100
        /*0562*/ 	.byte	0x08
	.zero		1


	//   ....[17]....
        /*0564*/ 	.word	0x00000690
        /*0568*/ 	.word	0x000000ff
        /*056c*/ 	.word	0x0002d8a8
        /*0570*/ 	.short	0x0100
        /*0572*/ 	.byte	0x08
	.zero		1


	//   ....[18]....
        /*0574*/ 	.word	0x000007d0
        /*0578*/ 	.word	0x000000ff
        /*057c*/ 	.word	0x0002d8b0
        /*0580*/ 	.short	0x0100
        /*0582*/ 	.byte	0x08
	.zero		1


	//   ....[19]....
        /*0584*/ 	.word	0x000007e0
        /*0588*/ 	.word	0x000000ff
        /*058c*/ 	.word	0x0002d8c0
        /*0590*/ 	.short	0x0100
        /*0592*/ 	.byte	0x08
	.zero		1


	//   ....[20]....
        /*0594*/ 	.word	0x000007f0
        /*0598*/ 	.word	0x000000ff
        /*059c*/ 	.word	0x0002d8b8
        /*05a0*/ 	.short	0x0100
        /*05a2*/ 	.byte	0x08
	.zero		1


	//   ....[21]....
        /*05a4*/ 	.word	0x00000800
        /*05a8*/ 	.word	0x000000ff
        /*05ac*/ 	.word	0x0002d8c8
        /*05b0*/ 	.short	0x0100
        /*05b2*/ 	.byte	0x08
	.zero		1


	//   ....[22]....
        /*05b4*/ 	.word	0x000011b0
        /*05b8*/ 	.word	0x000000ff
        /*05bc*/ 	.word	0x0002d800
        /*05c0*/ 	.short	0x010a
        /*05c2*/ 	.byte	0x2a
	.zero		1


	//   ....[23]....
        /*05c4*/ 	.word	0x00001220
        /*05c8*/ 	.word	0x000000ff
        /*05cc*/ 	.word	0x0002d830
        /*05d0*/ 	.short	0x010a
        /*05d2*/ 	.byte	0x2a
	.zero		1


	//   ....[24]....
        /*05d4*/ 	.word	0x00001260
        /*05d8*/ 	.word	0x000000ff
        /*05dc*/ 	.word	0x0002d830
        /*05e0*/ 	.short	0x010a
        /*05e2*/ 	.byte	0x2a
	.zero		1


	//   ....[25]....
        /*05e4*/ 	.word	0x00001eb0
        /*05e8*/ 	.word	0x000000ff
        /*05ec*/ 	.word	0x00000000
        /*05f0*/ 	.short	0x0101
        /*05f2*/ 	.byte	0x05
	.zero		1


	//   ....[26]....
        /*05f4*/ 	.word	0x00004090
        /*05f8*/ 	.word	0x000000ff
        /*05fc*/ 	.word	0x0002d830
        /*0600*/ 	.short	0x010a
        /*0602*/ 	.byte	0x0a
	.zero		1


	//   ....[27]....
        /*0604*/ 	.word	0x000040d0
        /*0608*/ 	.word	0x000000ff
        /*060c*/ 	.word	0x0002d830
        /*0610*/ 	.short	0x010a
        /*0612*/ 	.byte	0x0a
	.zero		1


	//   ....[28]....
        /*0614*/ 	.word	0x000043b0
        /*0618*/ 	.word	0x000000ff
        /*061c*/ 	.word	0x0002d850
        /*0620*/ 	.short	0x010a
        /*0622*/ 	.byte	0x0a
	.zero		1


	//   ....[29]....
        /*0624*/ 	.word	0x000043f0
        /*0628*/ 	.word	0x000000ff
        /*062c*/ 	.word	0x0002d850
        /*0630*/ 	.short	0x010a
        /*0632*/ 	.byte	0x0a
	.zero		1


	//   ....[30]....
        /*0634*/ 	.word	0x00004d50
        /*0638*/ 	.word	0x000000ff
        /*063c*/ 	.word	0x00000000
        /*0640*/ 	.short	0x0101
        /*0642*/ 	.byte	0x0a
	.zero		1


	//   ....[31]....
        /*0644*/ 	.word	0x000062e0
        /*0648*/ 	.word	0x000000ff
        /*064c*/ 	.word	0x00000000
        /*0650*/ 	.short	0x0101
        /*0652*/ 	.byte	0x07
	.zero		1


	//   ....[32]....
        /*0654*/ 	.word	0x000068f0
        /*0658*/ 	.word	0x000000ff
        /*065c*/ 	.word	0x0002d850
        /*0660*/ 	.short	0x010a
        /*0662*/ 	.byte	0x05
	.zero		1


	//   ....[33]....
        /*0664*/ 	.word	0x00006930
        /*0668*/ 	.word	0x000000ff
        /*066c*/ 	.word	0x0002d850
        /*0670*/ 	.short	0x010a
        /*0672*/ 	.byte	0x05
	.zero		1


	//   ....[34]....
        /*0674*/ 	.word	0x00006fd0
        /*0678*/ 	.word	0x000000ff
        /*067c*/ 	.word	0x00000000
        /*0680*/ 	.short	0x0101
        /*0682*/ 	.byte	0x05
	.zero		1


	//   ....[35]....
        /*0684*/ 	.word	0x00007ae0
        /*0688*/ 	.word	0x000000ff
        /*068c*/ 	.word	0x00000000
        /*0690*/ 	.short	0x0101
        /*0692*/ 	.byte	0x04
	.zero		1


	//   ....[36]....
        /*0694*/ 	.word	0x00009740
        /*0698*/ 	.word	0x000000ff
        /*069c*/ 	.word	0x0002d840
        /*06a0*/ 	.short	0x010a
        /*06a2*/ 	.byte	0x2d
	.zero		1


	//   ....[37]....
        /*06a4*/ 	.word	0x00009d70
        /*06a8*/ 	.word	0x000000ff
        /*06ac*/ 	.word	0x0002d830
        /*06b0*/ 	.short	0x0107
        /*06b2*/ 	.byte	0x2d
	.zero		1


	//   ....[38]....
        /*06b4*/ 	.word	0x00009e00
        /*06b8*/ 	.word	0x000000ff
        /*06bc*/ 	.word	0x0002d830
        /*06c0*/ 	.short	0x0101
        /*06c2*/ 	.byte	0x2d
	.zero		1


	//   ....[39]....
        /*06c4*/ 	.word	0x0000a8c0
        /*06c8*/ 	.word	0x000000ff
        /*06cc*/ 	.word	0x0002d800
        /*06d0*/ 	.short	0x0107
        /*06d2*/ 	.byte	0x2d
	.zero		1


	//   ....[40]....
        /*06d4*/ 	.word	0x0000a920
        /*06d8*/ 	.word	0x000000ff
        /*06dc*/ 	.word	0x0002d800
        /*06e0*/ 	.short	0x0101
        /*06e2*/ 	.byte	0x2d
	.zero		1


	//   ....[41]....
        /*06e4*/ 	.word	0x0000a930
        /*06e8*/ 	.word	0x000000ff
        /*06ec*/ 	.word	0x0002d820
        /*06f0*/ 	.short	0x010a
        /*06f2*/ 	.byte	0x2d
	.zero		1


	//   ....[42]....
        /*06f4*/ 	.word	0x0000ada0
        /*06f8*/ 	.word	0x00000007
        /*06fc*/ 	.word	0x0002d840
        /*0700*/ 	.short	0x010a
        /*0702*/ 	.byte	0x3f
	.zero		1


	//   ....[43]....
        /*0704*/ 	.word	0x0000b210
        /*0708*/ 	.word	0x00000007
        /*070c*/ 	.word	0x0002d830
        /*0710*/ 	.short	0x0107
        /*0712*/ 	.byte	0x3f
	.zero		1


	//   ....[44]....
        /*0714*/ 	.word	0x0000b2e0
        /*0718*/ 	.word	0x00000007
        /*071c*/ 	.word	0x0002d830
        /*0720*/ 	.short	0x0101
        /*0722*/ 	.byte	0x3f
	.zero		1


	//   ....[45]....
        /*0724*/ 	.word	0x0000b340
        /*0728*/ 	.word	0x00000007
        /*072c*/ 	.word	0x0002d860
        /*0730*/ 	.short	0x010a
        /*0732*/ 	.byte	0x3f
	.zero		1


	//   ....[46]....
        /*0734*/ 	.word	0x0000b6a0
        /*0738*/ 	.word	0x00000007
        /*073c*/ 	.word	0x0002d850
        /*0740*/ 	.short	0x0107
        /*0742*/ 	.byte	0x3f
	.zero		1


	//   ....[47]....
        /*0744*/ 	.word	0x0000b820
        /*0748*/ 	.word	0x00000007
        /*074c*/ 	.word	0x0002d850
        /*0750*/ 	.short	0x0101
        /*0752*/ 	.byte	0x3f
	.zero		1


	//   ....[48]....
        /*0754*/ 	.word	0x0000b9d0
        /*0758*/ 	.word	0x00000000
        /*075c*/ 	.word	0x0002d860
        /*0760*/ 	.short	0x010a
        /*0762*/ 	.byte	0x3f
	.zero		1


	//   ....[49]....
        /*0764*/ 	.word	0x0000be20
        /*0768*/ 	.word	0x00000000
        /*076c*/ 	.word	0x0002d850
        /*0770*/ 	.short	0x0107
        /*0772*/ 	.byte	0x3f
	.zero		1


	//   ....[50]....
        /*0774*/ 	.word	0x0000bf00
        /*0778*/ 	.word	0x00000000
        /*077c*/ 	.word	0x0002d850
        /*0780*/ 	.short	0x0101
        /*0782*/ 	.byte	0x3f
	.zero		1


	//   ....[51]....
        /*0784*/ 	.word	0x0000bf90
        /*0788*/ 	.word	0x00000007
        /*078c*/ 	.word	0x0002d820
        /*0790*/ 	.short	0x010a
        /*0792*/ 	.byte	0x3f
	.zero		1


	//   ....[52]....
        /*0794*/ 	.word	0x0000c0f0
        /*0798*/ 	.word	0x00000005
        /*079c*/ 	.word	0x0002d840
        /*07a0*/ 	.short	0x010a
        /*07a2*/ 	.byte	0x3f
	.zero		1


	//   ....[53]....
        /*07a4*/ 	.word	0x0000c190
        /*07a8*/ 	.word	0x00000003
        /*07ac*/ 	.word	0x0002d840
        /*07b0*/ 	.short	0x010a
        /*07b2*/ 	.byte	0x3f
	.zero		1


	//   ....[54]....
        /*07b4*/ 	.word	0x0000c1d0
        /*07b8*/ 	.word	0x00000005
        /*07bc*/ 	.word	0x0002d860
        /*07c0*/ 	.short	0x010a
        /*07c2*/ 	.byte	0x3f
	.zero		1


	//   ....[55]....
        /*07c4*/ 	.word	0x0000c210
        /*07c8*/ 	.word	0x00000003
        /*07cc*/ 	.word	0x0002d860
        /*07d0*/ 	.short	0x010a
        /*07d2*/ 	.byte	0x3f
	.zero		1


	//   ....[56]....
        /*07d4*/ 	.word	0x0000c280
        /*07d8*/ 	.word	0x00000003
        /*07dc*/ 	.word	0x0002d800
        /*07e0*/ 	.short	0x010a
        /*07e2*/ 	.byte	0x3f
	.zero		1


	//   ....[57]....
        /*07e4*/ 	.word	0x0000c2e0
        /*07e8*/ 	.word	0x00000003
        /*07ec*/ 	.word	0x0002d830
        /*07f0*/ 	.short	0x010a
        /*07f2*/ 	.byte	0x3f
	.zero		1


	//   ....[58]....
        /*07f4*/ 	.word	0x0000c340
        /*07f8*/ 	.word	0x0000000d
        /*07fc*/ 	.word	0x0002d830
        /*0800*/ 	.short	0x010a
        /*0802*/ 	.byte	0x3f
	.zero		1


	//   ....[59]....
        /*0804*/ 	.word	0x0000c3a0
        /*0808*/ 	.word	0x0000000e
        /*080c*/ 	.word	0x0002d850
        /*0810*/ 	.short	0x010a
        /*0812*/ 	.byte	0x3f
	.zero		1


	//   ....[60]....
        /*0814*/ 	.word	0x0000c400
        /*0818*/ 	.word	0x00000003
        /*081c*/ 	.word	0x0002d850
        /*0820*/ 	.short	0x010a
        /*0822*/ 	.byte	0x3f
	.zero		1


	//   ....[61]....
        /*0824*/ 	.word	0x0000c4e0
        /*0828*/ 	.word	0x00000002
        /*082c*/ 	.word	0x0002d840
        /*0830*/ 	.short	0x010a
        /*0832*/ 	.byte	0x3f
	.zero		1


	//   ....[62]....
        /*0834*/ 	.word	0x0000d280
        /*0838*/ 	.word	0x00000003
        /*083c*/ 	.word	0x0002d820
        /*0840*/ 	.short	0x010a
        /*0842*/ 	.byte	0x3f
	.zero		1


	//   ....[63]....
        /*0844*/ 	.word	0x0000d2d0
        /*0848*/ 	.word	0x00000007
        /*084c*/ 	.word	0x0002d840
        /*0850*/ 	.short	0x010a
        /*0852*/ 	.byte	0x3f
	.zero		1


	//   ....[64]....
        /*0854*/ 	.word	0x0000d870
        /*0858*/ 	.word	0x00000007
        /*085c*/ 	.word	0x0002d860
        /*0860*/ 	.short	0x010a
        /*0862*/ 	.byte	0x3f
	.zero		1


	//   ....[65]....
        /*0864*/ 	.word	0x0000de10
        /*0868*/ 	.word	0x00000000
        /*086c*/ 	.word	0x0002d860
        /*0870*/ 	.short	0x010a
        /*0872*/ 	.byte	0x3f
	.zero		1


	//   ....[66]....
        /*0874*/ 	.word	0x0000e450
        /*0878*/ 	.word	0x00000007
        /*087c*/ 	.word	0x0002d820
        /*0880*/ 	.short	0x010a
        /*0882*/ 	.byte	0x3f
	.zero		1


	//   ....[67]....
        /*0884*/ 	.word	0x0000e5f0
        /*0888*/ 	.word	0x00000005
        /*088c*/ 	.word	0x0002d840
        /*0890*/ 	.short	0x010a
        /*0892*/ 	.byte	0x3f
	.zero		1


	//   ....[68]....
        /*0894*/ 	.word	0x0000e640
        /*0898*/ 	.word	0x00000003
        /*089c*/ 	.word	0x0002d840
        /*08a0*/ 	.short	0x010a
        /*08a2*/ 	.byte	0x3f
	.zero		1


	//   ....[69]....
        /*08a4*/ 	.word	0x0000e690
        /*08a8*/ 	.word	0x00000005
        /*08ac*/ 	.word	0x0002d860
        /*08b0*/ 	.short	0x010a
        /*08b2*/ 	.byte	0x3f
	.zero		1


	//----- nvinfo : EIATTR_NUM_MBARRIERS
	.align		4
.L_1113:
        /*08b4*/ 	.byte	0x03, 0x38
        /*08b6*/ 	.short	0x0016


	//----- nvinfo : EIATTR_EXIT_INSTR_OFFSETS
	.align		4
        /*08b8*/ 	.byte	0x04, 0x1c
        /*08ba*/ 	.short	(.L_1115 - .L_1114)


	//   ....[0]....
.L_1114:
        /*08bc*/ 	.word	0x0000c260


	//----- nvinfo : EIATTR_MAX_THREADS
	.align		4
.L_1115:
        /*08c0*/ 	.byte	0x04, 0x05
        /*08c2*/ 	.short	(.L_1117 - .L_1116)
.L_1116:
        /*08c4*/ 	.word	0x00000200
        /*08c8*/ 	.word	0x00000001
        /*08cc*/ 	.word	0x00000001


	//----- nvinfo : EIATTR_CRS_STACK_SIZE
	.align		4
.L_1117:
        /*08d0*/ 	.byte	0x04, 0x1e
        /*08d2*/ 	.short	(.L_1119 - .L_1118)
.L_1118:
        /*08d4*/ 	.word	0x00000000


	//----- nvinfo : EIATTR_CBANK_PARAM_SIZE
	.align		4
.L_1119:
        /*08d8*/ 	.byte	0x03, 0x19
        /*08da*/ 	.short	0x0a70


	//----- nvinfo : EIATTR_PARAM_CBANK
	.align		4
        /*08dc*/ 	.byte	0x04, 0x0a
        /*08de*/ 	.short	(.L_1121 - .L_1120)
	.align		4
.L_1120:
        /*08e0*/ 	.word	index@(.nv.constant0._ZN7cutlass13device_kernelIN5flash11enable_sm90INS1_16FlashAttnFwdSm90INS1_25CollectiveMainloopFwdSm90ILi2EN4cute5tupleIJNS5_1CILi1EEES8_S8_EEENS6_IJNS7_ILi192EEENS7_ILi128EEENS7_ILi96EEEEEELi96ENS_6half_tEfNS_4arch4Sm90ELb0ELb0ELb1ELb0ELb1ELb0ELb0ELb0ELb1ELb1ELb1ELb0EEENS1_21CollectiveEpilogueFwdINS6_IJSA_SC_SB_EEES9_SE_SG_Li384ELb0ELb1ELb1ELb0EEENS1_19SingleTileSchedulerILb0ELb1ELb1ELi192EEEEEEEEEvNT_6ParamsE)
        /*08e4*/ 	.short	0x0210
        /*08e6*/ 	.short	0x0a70


	//----- nvinfo : EIATTR_SW_WAR
	.align		4
.L_1121:
        /*08e8*/ 	.byte	0x04, 0x36
        /*08ea*/ 	.short	(.L_1123 - .L_1122)
.L_1122:
        /*08ec*/ 	.word	0x00000008
.L_1123:


//--------------------- .nv.info._ZN7cutlass13device_kernelIN5flash11enable_sm90INS1_16FlashAttnFwdSm90INS1_25CollectiveMainloopFwdSm90ILi2EN4cute5tupleIJNS5_1CILi1EEES8_S8_EEENS6_IJNS7_ILi192EEENS7_ILi128EEENS7_ILi96EEEEEELi96ENS_6half_tEfNS_4arch4Sm90ELb0ELb0ELb1ELb1ELb1ELb0ELb0ELb0ELb1ELb1ELb1ELb0EEENS1_21CollectiveEpilogueFwdINS6_IJSA_SC_SB_EEES9_SE_SG_Li384ELb1ELb1ELb1ELb0EEENS1_36VarlenDynamicPersistentTileSchedulerILi192ELi128ELi384ELi128ELb1ELb1ELb1ELb0ELb1ELb1EEEEEEEEEvNT_6ParamsE --------------------------
	.section	.nv.info._ZN7cutlass13device_kernelIN5flash11enable_sm90INS1_16FlashAttnFwdSm90INS1_25CollectiveMainloopFwdSm90ILi2EN4cute5tupleIJNS5_1CILi1EEES8_S8_EEENS6_IJNS7_ILi192EEENS7_ILi128EEENS7_ILi96EEEEEELi96ENS_6half_tEfNS_4arch4Sm90ELb0ELb0ELb1ELb1ELb1ELb0ELb0ELb0ELb1ELb1ELb1ELb0EEENS1_21CollectiveEpilogueFwdINS6_IJSA_SC_SB_EEES9_SE_SG_Li384ELb1ELb1ELb1ELb0EEENS1_36VarlenDynamicPersistentTileSchedulerILi192ELi128ELi384ELi128ELb1ELb1ELb1ELb0ELb1ELb1EEEEEEEEEvNT_6ParamsE,"",@"SHT_CUDA_INFO"
	.sectionflags	@""
	.align	4


	//----- nvinfo : EIATTR_CUDA_API_VERSION
	.align		4
        /*0000*/ 	.byte	0x04, 0x37
        /*0002*/ 	.short	(.L_1125 - .L_1124)
.L_1124:
        /*0004*/ 	.word	0x00000082


	//----- nvinfo : EIATTR_KPARAM_INFO
	.align		4
.L_1125:
        /*0008*/ 	.byte	0x04, 0x17
        /*000a*/ 	.short	(.L_1127 - .L_1126)
.L_1126:
        /*000c*/ 	.word	0x00000000
        /*0010*/ 	.short	0x0000
        /*0012*/ 	.short	0x0070
        /*0014*/ 	.byte	0x00, 0xf0, 0x01, 0x2a


	//----- nvinfo : EIATTR_SPARSE_MMA_MASK
	.align		4
.L_1127:
        /*0018*/ 	.byte	0x03, 0x50
        /*001a*/ 	.short	0x0000


	//----- nvinfo : EIATTR_MAXREG_COUNT
	.align		4
        /*001c*/ 	.byte	0x03, 0x1b
        /*001e*/ 	.short	0x0080


	//----- nvinfo : EIATTR_NUM_BARRIERS
	.align		4
        /*0020*/ 	.byte	0x02, 0x4c
        /*0022*/ 	.byte	0x10
	.zero		1


	//----- nvinfo : EIATTR_EXTERNS
	.align		4
        /*0024*/ 	.byte	0x04, 0x0f
        /*0026*/ 	.short	(.L_1129 - .L_1128)


	//   ....[0]....
	.align		4
.L_1128:
        /*0028*/ 	.word	index@(__assertfail)


	//----- nvinfo : EIATTR_ANNOTATIONS
	.align		4
.L_1129:
        /*002c*/ 	.byte	0x04, 0x55
        /*002e*/ 	.short	(.L_1131 - .L_1130)


	//   ....[0]....
.L_1130:
        /* <DEDUP_REMOVED lines=36> */


	//----- nvinfo : EIATTR_MERCURY_ISA_VERSION
	.align		4
.L_1131:
        /*0258*/ 	.byte	0x03, 0x5f
        /*025a*/ 	.short	0x0101


	//----- nvinfo : EIATTR_UNUSED_LOAD_BYTE_OFFSET
	.align		4
        /*025c*/ 	.byte	0x04, 0x44
        /*025e*/ 	.short	(.L_1133 - .L_1132)


	//   ....[0]....
.L_1132:
        /*0260*/ 	.word	0x00000970
        /*0264*/ 	.word	0x0000fff0


	//   ....[1]....
        /*0268*/ 	.word	0x00007790
        /*026c*/ 	.word	0x0000fff0


	//----- nvinfo : EIATTR_INT_WARP_WIDE_INSTR_OFFSETS
	.align		4
.L_1133:
        /*0270*/ 	.byte	0x04, 0x31
        /*0272*/ 	.short	(.L_1135 - .L_1134)


	//   ....[0]....
.L_1134:
        /*0274*/ 	.word	0x000000c0


	//   ....[1]....
        /*0278*/ 	.word	0x000000d0


	//   ....[2]....
        /*027c*/ 	.word	0x00000170


	//   ....[3]....
        /*0280*/ 	.word	0x0000b470


	//   ....[4]....
        /*0284*/ 	.word	0x0000b500


	//   ....[5]....
        /*0288*/ 	.word	0x0000e1b0


	//   ....[6]....
        /*028c*/ 	.word	0x0000e240


	//----- nvinfo : EIATTR_COOP_GROUP_MASK_REGIDS
	.align		4
.L_1135:
        /*0290*/ 	.byte	0x04, 0x29
        /*0292*/ 	.short	(.L_1137 - .L_1136)


	//   ....[0]....
.L_1136:
        /*0294*/ 	.word	0xffffffff


	//   ....[1]....
        /*0298*/ 	.word	0xffffffff


	//   ....[2]....
        /*029c*/ 	.word	0xffffffff


	//   ....[3]....
        /*02a0*/ 	.word	0xffffffff


	//   ....[4]....
        /*02a4*/ 	.word	0xffffffff


	//   ....[5]....
        /*02a8*/ 	.word	0xffffffff


	//   ....[6]....
        /*02ac*/ 	.word	0xffffffff


	//   ....[7]....
        /*02b0*/ 	.word	0xffffffff


	//   ....[8]....
        /*02b4*/ 	.word	0xffffffff


	//   ....[9]....
        /*02b8*/ 	.word	0xffffffff


	//   ....[10]....
        /*02bc*/ 	.word	0xffffffff


	//   ....[11]....
        /*02c0*/ 	.word	0xffffffff


	//   ....[12]....
        /*02c4*/ 	.word	0xffffffff


	//   ....[13]....
        /*02c8*/ 	.word	0xffffffff


	//   ....[14]....
        /*02cc*/ 	.word	0xffffffff


	//   ....[15]....
        /*02d0*/ 	.word	0xffffffff


	//   ....[16]....
        /*02d4*/ 	.word	0xffffffff


	//   ....[17]....
        /*02d8*/ 	.word	0xffffffff


	//   ....[18]....
        /*02dc*/ 	.word	0xffffffff


	//   ....[19]....
        /*02e0*/ 	.word	0xffffffff


	//   ....[20]....
        /*02e4*/ 	.word	0xffffffff


	//   ....[21]....
        /*02e8*/ 	.word	0xffffffff


	//   ....[22]....
        /*02ec*/ 	.word	0xffffffff


	//   ....[23]....
        /*02f0*/ 	.word	0xffffffff


	//   ....[24]....
        /*02f4*/ 	.word	0xffffffff


	//   ....[25]....
        /*02f8*/ 	.word	0xffffffff


	//   ....[26]....
        /*02fc*/ 	.word	0xffffffff


	//   ....[27]....
        /*0300*/ 	.word	0xffffffff


	//   ....[28]....
        /*0304*/ 	.word	0xffffffff


	//   ....[29]....
        /*0308*/ 	.word	0xffffffff


	//   ....[30]....
        /*030c*/ 	.word	0xffffffff


	//   ....[31]....
        /*0310*/ 	.word	0xffffffff


	//   ....[32]....
        /*0314*/ 	.word	0xffffffff


	//   ....[33]....
        /*0318*/ 	.word	0xffffffff


	//   ....[34]....
        /*031c*/ 	.word	0xffffffff


	//   ....[35]....
        /*0320*/ 	.word	0xffffffff


	//   ....[36]....
        /*0324*/ 	.word	0xffffffff


	//   ....[37]....
        /*0328*/ 	.word	0xffffffff


	//   ....[38]....
        /*032c*/ 	.word	0xffffffff


	//   ....[39]....
        /*0330*/ 	.word	0xffffffff


	//   ....[40]....
        /*0334*/ 	.word	0xffffffff


	//   ....[41]....
        /*0338*/ 	.word	0xffffffff


	//   ....[42]....
        /*033c*/ 	.word	0xffffffff


	//   ....[43]....
        /*0340*/ 	.word	0xffffffff


	//   ....[44]....
        /*0344*/ 	.word	0xffffffff


	//   ....[45]....
        /*0348*/ 	.word	0xffffffff


	//   ....[46]....
        /*034c*/ 	.word	0xffffffff


	//   ....[47]....
        /*0350*/ 	.word	0xffffffff


	//   ....[48]....
        /*0354*/ 	.word	0xffffffff


	//   ....[49]....
        /*0358*/ 	.word	0xffffffff


	//   ....[50]....
        /*035c*/ 	.word	0xffffffff


	//   ....[51]....
        /*0360*/ 	.word	0xffffffff


	//   ....[52]....
        /*0364*/ 	.word	0xffffffff


	//   ....[53]....
        /*0368*/ 	.word	0xffffffff


	//   ....[54]....
        /*036c*/ 	.word	0xffffffff


	//   ....[55]....
        /*0370*/ 	.word	0xffffffff


	//   ....[56]....
        /*0374*/ 	.word	0xffffffff


	//   ....[57]....
        /*0378*/ 	.word	0xffffffff


	//   ....[58]....
        /*037c*/ 	.word	0xffffffff


	//   ....[59]....
        /*0380*/ 	.word	0xffffffff


	//   ....[60]....
        /*0384*/ 	.word	0xffffffff


	//   ....[61]....
        /*0388*/ 	.word	0xffffffff


	//   ....[62]....
        /*038c*/ 	.word	0xffffffff


	//   ....[63]....
        /*0390*/ 	.word	0xffffffff


	//   ....[64]....
        /*0394*/ 	.word	0xffffffff


	//   ....[65]....
        /*0398*/ 	.word	0xffffffff


	//   ....[66]....
        /*039c*/ 	.word	0xffffffff


	//   ....[67]....
        /*03a0*/ 	.word	0xffffffff


	//   ....[68]....
        /*03a4*/ 	.word	0xffffffff


	//   ....[69]....
        /*03a8*/ 	.word	0xffffffff


	//   ....[70]....
        /*03ac*/ 	.word	0xffffffff


	//   ....[71]....
        /*03b0*/ 	.word	0xffffffff


	//   ....[72]....
        /*03b4*/ 	.word	0xffffffff


	//   ....[73]....
        /*03b8*/ 	.word	0xffffffff


	//   ....[74]....
        /*03bc*/ 	.word	0xffffffff


	//   ....[75]....
        /*03c0*/ 	.word	0xffffffff


	//   ....[76]....
        /*03c4*/ 	.word	0xffffffff


	//   ....[77]....
        /*03c8*/ 	.word	0xffffffff


	//   ....[78]....
        /*03cc*/ 	.word	0xffffffff


	//   ....[79]....
        /*03d0*/ 	.word	0xffffffff


	//   ....[80]....
        /*03d4*/ 	.word	0xffffffff


	//   ....[81]....
        /*03d8*/ 	.word	0xffffffff


	//   ....[82]....
        /*03dc*/ 	.word	0xffffffff


	//   ....[83]....
        /*03e0*/ 	.word	0xffffffff


	//   ....[84]....
        /*03e4*/ 	.word	0xffffffff


	//   ....[85]....
        /*03e8*/ 	.word	0xffffffff


	//   ....[86]....
        /*03ec*/ 	.word	0xffffffff


	//   ....[87]....
        /*03f0*/ 	.word	0xffffffff


	//   ....[88]....
        /*03f4*/ 	.word	0xffffffff


	//   ....[89]....
        /*03f8*/ 	.word	0xffffffff


	//   ....[90]....
        /*03fc*/ 	.word	0xffffffff


	//   ....[91]....
        /*0400*/ 	.word	0xffffffff


	//   ....[92]....
        /*0404*/ 	.word	0xffffffff


	//   ....[93]....
        /*0408*/ 	.word	0xffffffff


	//   ....[94]....
        /*040c*/ 	.word	0xffffffff


	//   ....[95]....
        /*0410*/ 	.word	0xffffffff


	//   ....[96]....
        /*0414*/ 	.word	0xffffffff


	//   ....[97]....
        /*0418*/ 	.word	0xffffffff


	//   ....[98]....
        /*041c*/ 	.word	0xffffffff


	//   ....[99]....
        /*0420*/ 	.word	0xffffffff


	//   ....[100]....
        /*0424*/ 	.word	0xffffffff


	//   ....[101]....
        /*0428*/ 	.word	0xffffffff


	//   ....[102]....
        /*042c*/ 	.word	0xffffffff


	//   ....[103]....
        /*0430*/ 	.word	0xffffffff


	//   ....[104]....
        /*0434*/ 	.word	0xffffffff


	//   ....[105]....
        /*0438*/ 	.word	0xffffffff


	//   ....[106]....
        /*043c*/ 	.word	0xffffffff


	//   ....[107]....
        /*0440*/ 	.word	0xffffffff


	//   ....[108]....
        /*0444*/ 	.word	0xffffffff


	//   ....[109]....
        /*0448*/ 	.word	0xffffffff


	//   ....[110]....
        /*044c*/ 	.word	0xffffffff


	//   ....[111]....
        /*0450*/ 	.word	0xffffffff


	//   ....[112]....
        /*0454*/ 	.word	0xffffffff


	//   ....[113]....
        /*0458*/ 	.word	0xffffffff


	//   ....[114]....
        /*045c*/ 	.word	0xffffffff


	//   ....[115]....
        /*0460*/ 	.word	0xffffffff


	//   ....[116]....
        /*0464*/ 	.word	0xffffffff


	//   ....[117]....
        /*0468*/ 	.word	0x0500000f


	//   ....[118]....
        /*046c*/ 	.word	0x0500000f


	//   ....[119]....
        /*0470*/ 	.word	0x0500000f


	//   ....[120]....
        /*0474*/ 	.word	0x0500000f


	//   ....[121]....
        /*0478*/ 	.word	0x0500000f


	//   ....[122]....
        /*047c*/ 	.word	0x0500000f


	//   ....[123]....
        /*0480*/ 	.word	0x0500000f


	//   ....[124]....
        /*0484*/ 	.word	0x0500000f


	//   ....[125]....
        /*0488*/ 	.word	0x0500000f


	//   ....[126]....
        /*048c*/ 	.word	0x0500000f


	//   ....[127]....
        /*0490*/ 	.word	0x0500000f


	//   ....[128]....
        /*0494*/ 	.word	0x0500000f


	//   ....[129]....
        /*0498*/ 	.word	0x0500000f


	//   ....[130]....
        /*049c*/ 	.word	0x0500000f


	//   ....[131]....
        /*04a0*/ 	.word	0x0500000f


	//   ....[132]....
        /*04a4*/ 	.word	0x0500000f


	//   ....[133]....
        /*04a8*/ 	.word	0x0500000f


	//   ....[134]....
        /*04ac*/ 	.word	0x0500000f


	//   ....[135]....
        /*04b0*/ 	.word	0x0500000f


	//   ....[136]....
        /*04b4*/ 	.word	0x0500000f


	//   ....[137]....
        /*04b8*/ 	.word	0x0500000f


	//   ....[138]....
        /*04bc*/ 	.word	0x0500000f


	//   ....[139]....
        /*04c0*/ 	.word	0x0500000f


	//   ....[140]....
        /*04c4*/ 	.word	0x0500000f


	//   ....[141]....
        /*04c8*/ 	.word	0x0500000f


	//   ....[142]....
        /*04cc*/ 	.word	0x0500000f


	//   ....[143]....
        /*04d0*/ 	.word	0x0500000f


	//   ....[144]....
        /*04d4*/ 	.word	0x0500000f


	//   ....[145]....
        /*04d8*/ 	.word	0x0500000f


	//   ....[146]....
        /*04dc*/ 	.word	0x0500000f


	//   ....[147]....
        /*04e0*/ 	.word	0x0500000f


	//   ....[148]....
        /*04e4*/ 	.word	0x0500000f


	//   ....[149]....
        /*04e8*/ 	.word	0x0500000f


	//   ....[150]....
        /*04ec*/ 	.word	0x0500000f


	//   ....[151]....
        /*04f0*/ 	.word	0x0500000f


	//   ....[152]....
        /*04f4*/ 	.word	0x0500000f


	//   ....[153]....
        /*04f8*/ 	.word	0x0500000f


	//   ....[154]....
        /*04fc*/ 	.word	0x0500000f


	//   ....[155]....
        /*0500*/ 	.word	0x0500000f


	//   ....[156]....
        /*0504*/ 	.word	0x0500000f


	//   ....[157]....
        /*0508*/ 	.word	0x0500000f


	//   ....[158]....
        /*050c*/ 	.word	0x0500000f


	//   ....[159]....
        /*0510*/ 	.word	0x0500000f


	//   ....[160]....
        /*0514*/ 	.word	0x0500000f


	//   ....[161]....
        /*0518*/ 	.word	0x0500000f


	//   ....[162]....
        /*051c*/ 	.word	0x0500000f


	//   ....[163]....
        /*0520*/ 	.word	0x0500000f


	//   ....[164]....
        /*0524*/ 	.word	0x0500000f


	//   ....[165]....
        /*0528*/ 	.word	0x0500000f


	//   ....[166]....
        /*052c*/ 	.word	0x0500000f


	//   ....[167]....
        /*0530*/ 	.word	0x0500000f


	//   ....[168]....
        /*0534*/ 	.word	0x0500000f


	//   ....[169]....
        /*0538*/ 	.word	0x0500000f


	//   ....[170]....
        /*053c*/ 	.word	0x0500000f


	//   ....[171]....
        /*0540*/ 	.word	0x0500000f


	//   ....[172]....
        /*0544*/ 	.word	0x0500000f


	//   ....[173]....
        /*0548*/ 	.word	0x0500000f


	//   ....[174]....
        /*054c*/ 	.word	0x0500000f


	//   ....[175]....
        /*0550*/ 	.word	0x0500000f


	//   ....[176]....
        /*0554*/ 	.word	0x0500000f


	//   ....[177]....
        /*0558*/ 	.word	0x0500000f


	//   ....[178]....
        /*055c*/ 	.word	0x0500000f


	//   ....[179]....
        /*0560*/ 	.word	0x0500000f


	//   ....[180]....
        /*0564*/ 	.word	0x0500000f


	//----- nvinfo : EIATTR_COOP_GROUP_INSTR_OFFSETS
	.align		4
.L_1137:
        /*0568*/ 	.byte	0x04, 0x28
        /*056a*/ 	.short	(.L_1139 - .L_1138)


	//   ....[0]....
.L_1138:
        /*056c*/ 	.word	0x00000080


	//   ....[1]....
        /*0570*/ 	.word	0x000000b0


	//   ....[2]....
        /*0574*/ 	.word	0x000002d0


	//   ....[3]....
        /*0578*/ 	.word	0x00000430


	//   ....[4]....
        /*057c*/ 	.word	0x00000550


	//   ....[5]....
        /*0580*/ 	.word	0x000006b0


	//   ....[6]....
        /*0584*/ 	.word	0x00001790


	//   ....[7]....
        /*0588*/ 	.word	0x000030b0


	//   ....[8]....
        /*058c*/ 	.word	0x00003100


	//   ....[9]....
        /*0590*/ 	.word	0x00003450


	//   ....[10]....
        /*0594*/ 	.word	0x00003560


	//   ....[11]....
        /*0598*/ 	.word	0x000042b0


	//   ....[12]....
        /*059c*/ 	.word	0x00005580


	//   ....[13]....
        /*05a0*/ 	.word	0x000055e0


	//   ....[14]....
        /*05a4*/ 	.word	0x000059d0


	//   ....[15]....
        /*05a8*/ 	.word	0x000059f0


	//   ....[16]....
        /*05ac*/ 	.word	0x00006d30


	//   ....[17]....
        /*05b0*/ 	.word	0x00006e30


	//   ....[18]....
        /*05b4*/ 	.word	0x00006e90


	//   ....[19]....
        /*05b8*/ 	.word	0x00006f50


	//   ....[20]....
        /*05bc*/ 	.word	0x00006f60


	//   ....[21]....
        /*05c0*/ 	.word	0x00008110


	//   ....[22]....
        /*05c4*/ 	.word	0x00008120


	//   ....[23]....
        /*05c8*/ 	.word	0x00008130


	//   ....[24]....
        /*05cc*/ 	.word	0x00008180


	//   ....[25]....
        /*05d0*/ 	.word	0x00008820


	//   ....[26]....
        /*05d4*/ 	.word	0x00008850


	//   ....[27]....
        /*05d8*/ 	.word	0x00008970


	//   ....[28]....
        /*05dc*/ 	.word	0x00008990


	//   ....[29]....
        /*05e0*/ 	.word	0x00008df0


	//   ....[30]....
        /*05e4*/ 	.word	0x00008e00


	//   ....[31]....
        /*05e8*/ 	.word	0x00009130


	//   ....[32]....
        /*05ec*/ 	.word	0x00009140


	//   ....[33]....
        /*05f0*/ 	.word	0x00009ce0


	//   ....[34]....
        /*05f4*/ 	.word	0x00009cf0


	//   ....[35]....
        /*05f8*/ 	.word	0x00009df0


	//   ....[36]....
        /*05fc*/ 	.word	0x00009e10


	//   ....[37]....
        /*0600*/ 	.word	0x00009f80


	//   ....[38]....
        /*0604*/ 	.word	0x0000a190


	//   ....[39]....
        /*0608*/ 	.word	0x0000a1c0


	//   ....[40]....
        /*060c*/ 	.word	0x0000a1f0


	//   ....[41]....
        /*0610*/ 	.word	0x0000a220


	//   ....[42]....
        /*0614*/ 	.word	0x0000a250


	//   ....[43]....
        /*0618*/ 	.word	0x0000a280


	//   ....[44]....
        /*061c*/ 	.word	0x0000a3f0


	//   ....[45]....
        /*0620*/ 	.word	0x0000a420


	//   ....[46]....
        /*0624*/ 	.word	0x0000a450


	//   ....[47]....
        /*0628*/ 	.word	0x0000a480


	//   ....[48]....
        /*062c*/ 	.word	0x0000a4b0


	//   ....[49]....
        /*0630*/ 	.word	0x0000a4e0


	//   ....[50]....
        /*0634*/ 	.word	0x0000a570


	//   ....[51]....
        /*0638*/ 	.word	0x0000a5a0


	//   ....[52]....
        /*063c*/ 	.word	0x0000a5b0


	//   ....[53]....
        /*0640*/ 	.word	0x0000a650


	//   ....[54]....
        /*0644*/ 	.word	0x0000c0d0


	//   ....[55]....
        /*0648*/ 	.word	0x0000c0f0


	//   ....[56]....
        /*064c*/ 	.word	0x0000c1a0


	//   ....[57]....
        /*0650*/ 	.word	0x0000c1c0


	//   ....[58]....
        /*0654*/ 	.word	0x0000c260


	//   ....[59]....
        /*0658*/ 	.word	0x0000c280


	//   ....[60]....
        /*065c*/ 	.word	0x0000c290


	//   ....[61]....
        /*0660*/ 	.word	0x0000c2a0


	//   ....[62]....
        /*0664*/ 	.word	0x0000cc30


	//   ....[63]....
        /*0668*/ 	.word	0x0000cc50


	//   ....[64]....
        /*066c*/ 	.word	0x0000ccb0


	//   ....[65]....
        /*0670*/ 	.word	0x0000ccf0


	//   ....[66]....
        /*0674*/ 	.word	0x0000cd50


	//   ....[67]....
        /*0678*/ 	.word	0x0000cd90


	//   ....[68]....
        /*067c*/ 	.word	0x0000cda0


	//   ....[69]....
        /*0680*/ 	.word	0x0000cdc0


	//   ....[70]....
        /*0684*/ 	.word	0x0000ce90


	//   ....[71]....
        /*0688*/ 	.word	0x0000ced0


	//   ....[72]....
        /*068c*/ 	.word	0x0000cee0


	//   ....[73]....
        /*0690*/ 	.word	0x0000cf00


	//   ....[74]....
        /*0694*/ 	.word	0x0000d790


	//   ....[75]....
        /*0698*/ 	.word	0x0000d7a0


	//   ....[76]....
        /*069c*/ 	.word	0x0000d7c0


	//   ....[77]....
        /*06a0*/ 	.word	0x0000d840


	//   ....[78]....
        /*06a4*/ 	.word	0x0000d850


	//   ....[79]....
        /*06a8*/ 	.word	0x0000d8b0


	//   ....[80]....
        /*06ac*/ 	.word	0x0000d8e0


	//   ....[81]....
        /*06b0*/ 	.word	0x0000d920


	//   ....[82]....
        /*06b4*/ 	.word	0x0000dc10


	//   ....[83]....
        /*06b8*/ 	.word	0x0000dc30


	//   ....[84]....
        /*06bc*/ 	.word	0x0000dcd0


	//   ....[85]....
        /*06c0*/ 	.word	0x0000dce0


	//   ....[86]....
        /*06c4*/ 	.word	0x0000dd70


	//   ....[87]....
        /*06c8*/ 	.word	0x0000dd80


	//   ....[88]....
        /*06cc*/ 	.word	0x0000dd90


	//   ....[89]....
        /*06d0*/ 	.word	0x0000de20


	//   ....[90]....
        /*06d4*/ 	.word	0x0000e430


	//   ....[91]....
        /*06d8*/ 	.word	0x0000e440


	//   ....[92]....
        /*06dc*/ 	.word	0x0000e4d0


	//   ....[93]....
        /*06e0*/ 	.word	0x0000e570


	//   ....[94]....
        /*06e4*/ 	.word	0x0000e590


	//   ....[95]....
        /*06e8*/ 	.word	0x0000e610


	//   ....[96]....
        /*06ec*/ 	.word	0x0000e630


	//   ....[97]....
        /*06f0*/ 	.word	0x0000e640


	//   ....[98]....
        /*06f4*/ 	.word	0x0000ea60


	//   ....[99]....
        /*06f8*/ 	.word	0x0000ea90


	//   ....[100]....
        /*06fc*/ 	.word	0x0000eb00


	//   ....[101]....
        /*0700*/ 	.word	0x0000eb30


	//   ....[102]....
        /*0704*/ 	.word	0x0000eb60


	//   ....[103]....
        /*0708*/ 	.word	0x0000eb90


	//   ....[104]....
        /*070c*/ 	.word	0x0000ebc0


	//   ....[105]....
        /*0710*/ 	.word	0x0000ebf0


	//   ....[106]....
        /*0714*/ 	.word	0x0000ed90


	//   ....[107]....
        /*0718*/ 	.word	0x0000edc0


	//   ....[108]....
        /*071c*/ 	.word	0x0000edf0


	//   ....[109]....
        /*0720*/ 	.word	0x0000ee20


	//   ....[110]....
        /*0724*/ 	.word	0x0000ee50


	//   ....[111]....
        /*0728*/ 	.word	0x0000ee80


	//   ....[112]....
        /*072c*/ 	.word	0x0000ef40


	//   ....[113]....
        /*0730*/ 	.word	0x0000ef60


	//   ....[114]....
        /*0734*/ 	.word	0x0000ef70


	//   ....[115]....
        /*0738*/ 	.word	0x0000efd0


	//   ....[116]....
        /*073c*/ 	.word	0x0000f5f0


	//   ....[117]....
        /*0740*/ 	.word	0x0000fad0


	//   ....[118]....
        /*0744*/ 	.word	0x0000fbc0


	//   ....[119]....
        /*0748*/ 	.word	0x0000fc60


	//   ....[120]....
        /*074c*/ 	.word	0x0000fcc0


	//   ....[121]....
        /*0750*/ 	.word	0x0000fde0


	//   ....[122]....
        /*0754*/ 	.word	0x0000fe40


	//   ....[123]....
        /*0758*/ 	.word	0x0000ff50


	//   ....[124]....
        /*075c*/ 	.word	0x0000ffc0


	//   ....[125]....
        /*0760*/ 	.word	0x00010060


	//   ....[126]....
        /*0764*/ 	.word	0x00010190


	//   ....[127]....
        /*0768*/ 	.word	0x000101e0


	//   ....[128]....
        /*076c*/ 	.word	0x00010250


	//   ....[129]....
        /*0770*/ 	.word	0x00010340


	//   ....[130]....
        /*0774*/ 	.word	0x000103c0


	//   ....[131]....
        /*0778*/ 	.word	0x000104a0


	//   ....[132]....
        /*077c*/ 	.word	0x00010520


	//   ....[133]....
        /*0780*/ 	.word	0x00010580


	//   ....[134]....
        /*0784*/ 	.word	0x00010680


	//   ....[135]....
        /*0788*/ 	.word	0x00010780


	//   ....[136]....
        /*078c*/ 	.word	0x000107e0


	//   ....[137]....
        /*0790*/ 	.word	0x000108c0


	//   ....[138]....
        /*0794*/ 	.word	0x00010a00


	//   ....[139]....
        /*0798*/ 	.word	0x00010ae0


	//   ....[140]....
        /*079c*/ 	.word	0x00010b60


	//   ....[141]....
        /*07a0*/ 	.word	0x00010c40


	//   ....[142]....
        /*07a4*/ 	.word	0x00010ca0


	//   ....[143]....
        /*07a8*/ 	.word	0x00010d70


	//   ....[144]....
        /*07ac*/ 	.word	0x00010dd0


	//   ....[145]....
        /*07b0*/ 	.word	0x00010eb0


	//   ....[146]....
        /*07b4*/ 	.word	0x00010fa0


	//   ....[147]....
        /*07b8*/ 	.word	0x00011040


	//   ....[148]....
        /*07bc*/ 	.word	0x000110a0


	//   ....[149]....
        /*07c0*/ 	.word	0x000111a0


	//   ....[150]....
        /*07c4*/ 	.word	0x00011200


	//   ....[151]....
        /*07c8*/ 	.word	0x00011300


	//   ....[152]....
        /*07cc*/ 	.word	0x00011360


	//   ....[153]....
        /*07d0*/ 	.word	0x00011430


	//   ....[154]....
        /*07d4*/ 	.word	0x00011580


	//   ....[155]....
        /*07d8*/ 	.word	0x00011630


	//   ....[156]....
        /*07dc*/ 	.word	0x00011740


	//   ....[157]....
        /*07e0*/ 	.word	0x00011820


	//   ....[158]....
        /*07e4*/ 	.word	0x00011880


	//   ....[159]....
        /*07e8*/ 	.word	0x00011970


	//   ....[160]....
        /*07ec*/ 	.word	0x000119d0


	//   ....[161]....
        /*07f0*/ 	.word	0x00011ab0


	//   ....[162]....
        /*07f4*/ 	.word	0x00011b40


	//   ....[163]....
        /*07f8*/ 	.word	0x00011be0


	//   ....[164]....
        /*07fc*/ 	.word	0x00011d60


	//   ....[165]....
        /*0800*/ 	.word	0x00011dd0


	//   ....[166]....
        /*0804*/ 	.word	0x00011e40


	//   ....[167]....
        /*0808*/ 	.word	0x00011eb0


	//   ....[168]....
        /*080c*/ 	.word	0x00011f20


	//   ....[169]....
        /*0810*/ 	.word	0x00011fa0


	//   ....[170]....
        /*0814*/ 	.word	0x00012020


	//   ....[171]....
        /*0818*/ 	.word	0x000120b0


	//   ....[172]....
        /*081c*/ 	.word	0x00012120


	//   ....[173]....
        /*0820*/ 	.word	0x00012190


	//   ....[174]....
        /*0824*/ 	.word	0x00012200


	//   ....[175]....
        /*0828*/ 	.word	0x00012280


	//   ....[176]....
        /*082c*/ 	.word	0x000122f0


	//   ....[177]....
        /*0830*/ 	.word	0x00012390


	//   ....[178]....
        /*0834*/ 	.word	0x000123e0


	//   ....[179]....
        /*0838*/ 	.word	0x00012470


	//   ....[180]....
        /*083c*/ 	.word	0x000125a0


	//----- nvinfo : EIATTR_REG_RECONFIG
	.align		4
.L_1139:
        /*0840*/ 	.byte	0x01, 0x54
	.zero		2


	//----- nvinfo : EIATTR_SYSCALL_OFFSETS
	.align		4
        /*0844*/ 	.byte	0x04, 0x46
        /*0846*/ 	.short	(.L_1141 - .L_1140)


	//   ....[0]....
.L_1140:
        /*0848*/ 	.word	0x00001910


	//   ....[1]....
        /*084c*/ 	.word	0x0000b660


	//   ....[2]....
        /*0850*/ 	.word	0x0000b7b0


	//   ....[3]....
        /*0854*/ 	.word	0x0000b8a0


	//   ....[4]....
        /*0858*/ 	.word	0x0000c6e0


	//----- nvinfo : EIATTR_MBARRIER_INSTR_OFFSETS
	.align		4
.L_1141:
        /*085c*/ 	.byte	0x04, 0x39
        /*085e*/ 	.short	(.L_1143 - .L_1142)


	//   ....[0]....
.L_1142:
        /*0860*/ 	.word	0x00000180
        /*0864*/ 	.word	0x000000ff
        /*0868*/ 	.word	0x0002d800
        /*086c*/ 	.short	0x0100
        /*086e*/ 	.byte	0x08
	.zero		1


	//   ....[1]....
        /*0870*/ 	.word	0x00000190
        /*0874*/ 	.word	0x000000ff
        /*0878*/ 	.word	0x0002d820
        /*087c*/ 	.short	0x0100
        /*087e*/ 	.byte	0x08
	.zero		1


	//   ....[2]....
        /*0880*/ 	.word	0x00000280
        /*0884*/ 	.word	0x000000ff
        /*0888*/ 	.word	0x0002d830
        /*088c*/ 	.short	0x0100
        /*088e*/ 	.byte	0x08
	.zero		1


	//   ....[3]....
        /*0890*/ 	.word	0x00000290
        /*0894*/ 	.word	0x000000ff
        /*0898*/ 	.word	0x0002d840
        /*089c*/ 	.short	0x0100
        /*089e*/ 	.byte	0x08
	.zero		1


	//   ....[4]....
        /*08a0*/ 	.word	0x000002a0
        /*08a4*/ 	.word	0x000000ff
        /*08a8*/ 	.word	0x0002d838
        /*08ac*/ 	.short	0x0100
        /*08ae*/ 	.byte	0x08
	.zero		1


	//   ....[5]....
        /*08b0*/ 	.word	0x000002b0
        /*08b4*/ 	.word	0x000000ff
        /*08b8*/ 	.word	0x0002d848
        /*08bc*/ 	.short	0x0100
        /*08be*/ 	.byte	0x08
	.zero		1


	//   ....[6]....
        /*08c0*/ 	.word	0x000003e0
        /*08c4*/ 	.word	0x000000ff
        /*08c8*/ 	.word	0x0002d850
        /*08cc*/ 	.short	0x0100
        /*08ce*/ 	.byte	0x08
	.zero		1


	//   ....[7]....
        /*08d0*/ 	.word	0x000003f0
        /*08d4*/ 	.word	0x000000ff
        /*08d8*/ 	.word	0x0002d860
        /*08dc*/ 	.short	0x0100
        /*08de*/ 	.byte	0x08
	.zero		1


	//   ....[8]....
        /*08e0*/ 	.word	0x00000400
        /*08e4*/ 	.word	0x000000ff
        /*08e8*/ 	.word	0x0002d858
        /*08ec*/ 	.short	0x0100
        /*08ee*/ 	.byte	0x08
	.zero		1


	//   ....[9]....
        /*08f0*/ 	.word	0x00000410
        /*08f4*/ 	.word	0x000000ff
        /*08f8*/ 	.word	0x0002d868
        /*08fc*/ 	.short	0x0100
        /*08fe*/ 	.byte	0x08
	.zero		1


	//   ....[10]....
        /*0900*/ 	.word	0x00000500
        /*0904*/ 	.word	0x000000ff
        /*0908*/ 	.word	0x0002d870
        /*090c*/ 	.short	0x0100
        /*090e*/ 	.byte	0x06
	.zero		1


	//   ....[11]....
        /*0910*/ 	.word	0x00000510
        /*0914*/ 	.word	0x000000ff
        /*0918*/ 	.word	0x0002d880
        /*091c*/ 	.short	0x0100
        /*091e*/ 	.byte	0x06
	.zero		1


	//   ....[12]....
        /*0920*/ 	.word	0x00000520
        /*0924*/ 	.word	0x000000ff
        /*0928*/ 	.word	0x0002d878
        /*092c*/ 	.short	0x0100
        /*092e*/ 	.byte	0x06
	.zero		1


	//   ....[13]....
        /*0930*/ 	.word	0x00000530
        /*0934*/ 	.word	0x000000ff
        /*0938*/ 	.word	0x0002d888
        /*093c*/ 	.short	0x0100
        /*093e*/ 	.byte	0x06
	.zero		1


	//   ....[14]....
        /*0940*/ 	.word	0x00000660
        /*0944*/ 	.word	0x000000ff
        /*0948*/ 	.word	0x0002d890
        /*094c*/ 	.short	0x0100
        /*094e*/ 	.byte	0x08
	.zero		1


	//   ....[15]....
        /*0950*/ 	.word	0x00000670
        /*0954*/ 	.word	0x000000ff
        /*0958*/ 	.word	0x0002d8a0
        /*095c*/ 	.short	0x0100
        /*095e*/ 	.byte	0x08
	.zero		1


	//   ....[16]....
        /*0960*/ 	.word	0x00000680
        /*0964*/ 	.word	0x000000ff
        /*0968*/ 	.word	0x0002d898
        /*096c*/ 	.short	0x0100
        /*096e*/ 	.byte	0x08
	.zero		1


	//   ....[17]....
        /*0970*/ 	.word	0x00000690
        /*0974*/ 	.word	0x000000ff
        /*0978*/ 	.word	0x0002d8a8
        /*097c*/ 	.short	0x0100
        /*097e*/ 	.byte	0x08
	.zero		1


	//   ....[18]....
        /*0980*/ 	.word	0x000007c0
        /*0984*/ 	.word	0x000000ff
        /*0988*/ 	.word	0x0002d8b0
        /*098c*/ 	.short	0x0100
        /*098e*/ 	.byte	0x08
	.zero		1


	//   ....[19]....
        /*0990*/ 	.word	0x000007d0
        /*0994*/ 	.word	0x000000ff
        /*0998*/ 	.word	0x0002d8c0
        /*099c*/ 	.short	0x0100
        /*099e*/ 	.byte	0x08
	.zero		1


	//   ....[20]....
        /*09a0*/ 	.word	0x000007e0
        /*09a4*/ 	.word	0x000000ff
        /*09a8*/ 	.word	0x0002d8b8
        /*09ac*/ 	.short	0x0100
        /*09ae*/ 	.byte	0x08
	.zero		1


	//   ....[21]....
        /*09b0*/ 	.word	0x000007f0
        /*09b4*/ 	.word	0x000000ff
        /*09b8*/ 	.word	0x0002d8c8
        /*09bc*/ 	.short	0x0100
        /*09be*/ 	.byte	0x08
	.zero		1


	//   ....[22]....
        /*09c0*/ 	.word	0x00001980
        /*09c4*/ 	.word	0x000000ff
        /*09c8*/ 	.word	0x0002d800
        /*09cc*/ 	.short	0x010a
        /*09ce*/ 	.byte	0x29
	.zero		1


	//   ....[23]....
        /*09d0*/ 	.word	0x000019f0
        /*09d4*/ 	.word	0x00000000
        /*09d8*/ 	.word	0x0002d830
        /*09dc*/ 	.short	0x010a
        /*09de*/ 	.byte	0x3f
	.zero		1


	//   ....[24]....
        /*09e0*/ 	.word	0x00001a40
        /*09e4*/ 	.word	0x00000000
        /*09e8*/ 	.word	0x0002d830
        /*09ec*/ 	.short	0x010a
        /*09ee*/ 	.byte	0x3f
	.zero		1


	//   ....[25]....
        /*09f0*/ 	.word	0x00002b60
        /*09f4*/ 	.word	0x000000ff
        /*09f8*/ 	.word	0x00000000
        /*09fc*/ 	.short	0x0101
        /*09fe*/ 	.byte	0x06
	.zero		1


	//   ....[26]....
        /*0a00*/ 	.word	0x00004560
        /*0a04*/ 	.word	0x000000ff
        /*0a08*/ 	.word	0x0002d830
        /*0a0c*/ 	.short	0x010a
        /*0a0e*/ 	.byte	0x06
	.zero		1


	//   ....[27]....
        /*0a10*/ 	.word	0x000045a0
        /*0a14*/ 	.word	0x000000ff
        /*0a18*/ 	.word	0x0002d830
        /*0a1c*/ 	.short	0x010a
        /*0a1e*/ 	.byte	0x06
	.zero		1


	//   ....[28]....
        /*0a20*/ 	.word	0x00004880
        /*0a24*/ 	.word	0x000000ff
        /*0a28*/ 	.word	0x0002d850
        /*0a2c*/ 	.short	0x010a
        /*0a2e*/ 	.byte	0x06
	.zero		1


	//   ....[29]....
        /*0a30*/ 	.word	0x000048c0
        /*0a34*/ 	.word	0x000000ff
        /*0a38*/ 	.word	0x0002d850
        /*0a3c*/ 	.short	0x010a
        /*0a3e*/ 	.byte	0x06
	.zero		1


	//   ....[30]....
        /*0a40*/ 	.word	0x00005230
        /*0a44*/ 	.word	0x000000ff
        /*0a48*/ 	.word	0x00000000
        /*0a4c*/ 	.short	0x0101
        /*0a4e*/ 	.byte	0x06
	.zero		1


	//   ....[31]....
        /*0a50*/ 	.word	0x000067d0
        /*0a54*/ 	.word	0x000000ff
        /*0a58*/ 	.word	0x00000000
        /*0a5c*/ 	.short	0x0101
        /*0a5e*/ 	.byte	0x06
	.zero		1


	//   ....[32]....
        /*0a60*/ 	.word	0x00006da0
        /*0a64*/ 	.word	0x000000ff
        /*0a68*/ 	.word	0x0002d850
        /*0a6c*/ 	.short	0x010a
        /*0a6e*/ 	.byte	0x04
	.zero		1


	//   ....[33]....
        /*0a70*/ 	.word	0x00006de0
        /*0a74*/ 	.word	0x000000ff
        /*0a78*/ 	.word	0x0002d850
        /*0a7c*/ 	.short	0x010a
        /*0a7e*/ 	.byte	0x04
	.zero		1


	//   ....[34]....
        /*0a80*/ 	.word	0x00007460
        /*0a84*/ 	.word	0x000000ff
        /*0a88*/ 	.word	0x00000000
        /*0a8c*/ 	.short	0x0101
        /*0a8e*/ 	.byte	0x04
	.zero		1


	//   ....[35]....
        /*0a90*/ 	.word	0x00008840
        /*0a94*/ 	.word	0x000000ff
        /*0a98*/ 	.word	0x00000000
        /*0a9c*/ 	.short	0x0101
        /*0a9e*/ 	.byte	0x04
	.zero		1


	//   ....[36]....
        /*0aa0*/ 	.word	0x00008d60
        /*0aa4*/ 	.word	0x000000ff
        /*0aa8*/ 	.word	0x00000000
        /*0aac*/ 	.short	0x0101
        /*0aae*/ 	.byte	0x04
	.zero		1


	//   ....[37]....
        /*0ab0*/ 	.word	0x0000be60
        /*0ab4*/ 	.word	0x00000002
        /*0ab8*/ 	.word	0x0002d840
        /*0abc*/ 	.short	0x010a
        /*0abe*/ 	.byte	0x3f
	.zero		1


	//   ....[38]....
        /*0ac0*/ 	.word	0x0000c3e0
        /*0ac4*/ 	.word	0x00000002
        /*0ac8*/ 	.word	0x0002d830
        /*0acc*/ 	.short	0x0107
        /*0ace*/ 	.byte	0x3f
	.zero		1


	//   ....[39]....
        /*0ad0*/ 	.word	0x0000c4b0
        /*0ad4*/ 	.word	0x00000002
        /*0ad8*/ 	.word	0x0002d830
        /*0adc*/ 	.short	0x0101
        /*0ade*/ 	.byte	0x3f
	.zero		1


	//   ....[40]....
        /*0ae0*/ 	.word	0x0000d040
        /*0ae4*/ 	.word	0x00000011
        /*0ae8*/ 	.word	0x0002d800
        /*0aec*/ 	.short	0x0107
        /*0aee*/ 	.byte	0x3f
	.zero		1


	//   ....[41]....
        /*0af0*/ 	.word	0x0000d130
        /*0af4*/ 	.word	0x00000011
        /*0af8*/ 	.word	0x0002d800
        /*0afc*/ 	.short	0x0101
        /*0afe*/ 	.byte	0x3f
	.zero		1


	//   ....[42]....
        /*0b00*/ 	.word	0x0000d150
        /*0b04*/ 	.word	0x00000011
        /*0b08*/ 	.word	0x0002d820
        /*0b0c*/ 	.short	0x010a
        /*0b0e*/ 	.byte	0x3f
	.zero		1


	//   ....[43]....
        /*0b10*/ 	.word	0x0000d570
        /*0b14*/ 	.word	0x00000005
        /*0b18*/ 	.word	0x0002d840
        /*0b1c*/ 	.short	0x010a
        /*0b1e*/ 	.byte	0x3f
	.zero		1


	//   ....[44]....
        /*0b20*/ 	.word	0x0000d9d0
        /*0b24*/ 	.word	0x00000005
        /*0b28*/ 	.word	0x0002d830
        /*0b2c*/ 	.short	0x0107
        /*0b2e*/ 	.byte	0x3f
	.zero		1


	//   ....[45]....
        /*0b30*/ 	.word	0x0000da90
        /*0b34*/ 	.word	0x00000005
        /*0b38*/ 	.word	0x0002d830
        /*0b3c*/ 	.short	0x0101
        /*0b3e*/ 	.byte	0x3f
	.zero		1


	//   ....[46]....
        /*0b40*/ 	.word	0x0000daf0
        /*0b44*/ 	.word	0x00000005
        /*0b48*/ 	.word	0x0002d860
        /*0b4c*/ 	.short	0x010a
        /*0b4e*/ 	.byte	0x3f
	.zero		1


	//   ....[47]....
        /*0b50*/ 	.word	0x0000dfe0
        /*0b54*/ 	.word	0x00000005
        /*0b58*/ 	.word	0x0002d850
        /*0b5c*/ 	.short	0x0107
        /*0b5e*/ 	.byte	0x3f
	.zero		1


	//   ....[48]....
        /*0b60*/ 	.word	0x0000e0d0
        /*0b64*/ 	.word	0x00000005
        /*0b68*/ 	.word	0x0002d850
        /*0b6c*/ 	.short	0x0101
        /*0b6e*/ 	.byte	0x3f
	.zero		1


	//   ....[49]....
        /*0b70*/ 	.word	0x0000e2f0
        /*0b74*/ 	.word	0x00000000
        /*0b78*/ 	.word	0x0002d860
        /*0b7c*/ 	.short	0x010a
        /*0b7e*/ 	.byte	0x3f
	.zero		1


	//   ....[50]....
        /*0b80*/ 	.word	0x0000e770
        /*0b84*/ 	.word	0x00000000
        /*0b88*/ 	.word	0x0002d850
        /*0b8c*/ 	.short	0x0107
        /*0b8e*/ 	.byte	0x3f
	.zero		1


	//   ....[51]....
        /*0b90*/ 	.word	0x0000e840
        /*0b94*/ 	.word	0x00000000
        /*0b98*/ 	.word	0x0002d850
        /*0b9c*/ 	.short	0x0101
        /*0b9e*/ 	.byte	0x3f
	.zero		1


	//   ....[52]....
        /*0ba0*/ 	.word	0x0000f570
        /*0ba4*/ 	.word	0x00000005
        /*0ba8*/ 	.word	0x0002d820
        /*0bac*/ 	.short	0x010a
        /*0bae*/ 	.byte	0x3f
	.zero		1


	//   ....[53]....
        /*0bb0*/ 	.word	0x0000f6f0
        /*0bb4*/ 	.word	0x00000003
        /*0bb8*/ 	.word	0x0002d840
        /*0bbc*/ 	.short	0x010a
        /*0bbe*/ 	.byte	0x3f
	.zero		1


	//   ....[54]....
        /*0bc0*/ 	.word	0x0000f790
        /*0bc4*/ 	.word	0x00000005
        /*0bc8*/ 	.word	0x0002d840
        /*0bcc*/ 	.short	0x010a
        /*0bce*/ 	.byte	0x3f
	.zero		1


	//   ....[55]....
        /*0bd0*/ 	.word	0x0000f7d0
        /*0bd4*/ 	.word	0x00000003
        /*0bd8*/ 	.word	0x0002d860
        /*0bdc*/ 	.short	0x010a
        /*0bde*/ 	.byte	0x3f
	.zero		1


	//   ....[56]....
        /*0be0*/ 	.word	0x0000f810
        /*0be4*/ 	.word	0x00000005
        /*0be8*/ 	.word	0x0002d860
        /*0bec*/ 	.short	0x010a
        /*0bee*/ 	.byte	0x3f
	.zero		1


	//   ....[57]....
        /*0bf0*/ 	.word	0x0000f880
        /*0bf4*/ 	.word	0x00000003
        /*0bf8*/ 	.word	0x0002d800
        /*0bfc*/ 	.short	0x010a
        /*0bfe*/ 	.byte	0x3f
	.zero		1


	//   ....[58]....
        /*0c00*/ 	.word	0x0000f8d0
        /*0c04*/ 	.word	0x00000000
        /*0c08*/ 	.word	0x0002d830
        /*0c0c*/ 	.short	0x010a
        /*0c0e*/ 	.byte	0x3f
	.zero		1


	//   ....[59]....
        /*0c10*/ 	.word	0x0000f930
        /*0c14*/ 	.word	0x00000009
        /*0c18*/ 	.word	0x0002d830
        /*0c1c*/ 	.short	0x010a
        /*0c1e*/ 	.byte	0x3f
	.zero		1


	//   ....[60]....
        /*0c20*/ 	.word	0x0000f990
        /*0c24*/ 	.word	0x00000008
        /*0c28*/ 	.word	0x0002d850
        /*0c2c*/ 	.short	0x010a
        /*0c2e*/ 	.byte	0x3f
	.zero		1


	//   ....[61]....
        /*0c30*/ 	.word	0x0000f9f0
        /*0c34*/ 	.word	0x00000003
        /*0c38*/ 	.word	0x0002d850
        /*0c3c*/ 	.short	0x010a
        /*0c3e*/ 	.byte	0x3f
	.zero		1


	//   ....[62]....
        /*0c40*/ 	.word	0x0000fb10
        /*0c44*/ 	.word	0x00000002
        /*0c48*/ 	.word	0x0002d840
        /*0c4c*/ 	.short	0x010a
        /*0c4e*/ 	.byte	0x3f
	.zero		1


	//   ....[63]....
        /*0c50*/ 	.word	0x00010900
        /*0c54*/ 	.word	0x00000011
        /*0c58*/ 	.word	0x0002d820
        /*0c5c*/ 	.short	0x010a
        /*0c5e*/ 	.byte	0x3f
	.zero		1


	//   ....[64]....
        /*0c60*/ 	.word	0x00010950
        /*0c64*/ 	.word	0x00000005
        /*0c68*/ 	.word	0x0002d840
        /*0c6c*/ 	.short	0x010a
        /*0c6e*/ 	.byte	0x3f
	.zero		1


	//   ....[65]....
        /*0c70*/ 	.word	0x00010ef0
        /*0c74*/ 	.word	0x00000005
        /*0c78*/ 	.word	0x0002d860
        /*0c7c*/ 	.short	0x010a
        /*0c7e*/ 	.byte	0x3f
	.zero		1


	//   ....[66]....
        /*0c80*/ 	.word	0x000114d0
        /*0c84*/ 	.word	0x00000000
        /*0c88*/ 	.word	0x0002d860
        /*0c8c*/ 	.short	0x010a
        /*0c8e*/ 	.byte	0x3f
	.zero		1


	//   ....[67]....
        /*0c90*/ 	.word	0x000124c0
        /*0c94*/ 	.word	0x00000005
        /*0c98*/ 	.word	0x0002d820
        /*0c9c*/ 	.short	0x010a
        /*0c9e*/ 	.byte	0x3f
	.zero		1


	//   ....[68]....
        /*0ca0*/ 	.word	0x00012660
        /*0ca4*/ 	.word	0x00000003
        /*0ca8*/ 	.word	0x0002d840
        /*0cac*/ 	.short	0x010a
        /*0cae*/ 	.byte	0x3f
	.zero		1


	//   ....[69]....
        /*0cb0*/ 	.word	0x000126b0
        /*0cb4*/ 	.word	0x00000005
        /*0cb8*/ 	.word	0x0002d840
        /*0cbc*/ 	.short	0x010a
        /*0cbe*/ 	.byte	0x3f
	.zero		1


	//   ....[70]....
        /*0cc0*/ 	.word	0x00012700
        /*0cc4*/ 	.word	0x00000003
        /*0cc8*/ 	.word	0x0002d860
        /*0ccc*/ 	.short	0x010a
        /*0cce*/ 	.byte	0x3f
	.zero		1


	//----- nvinfo : EIATTR_NUM_MBARRIERS
	.align		4
.L_1143:
        /*0cd0*/ 	.byte	0x03, 0x38
        /*0cd2*/ 	.short	0x0016


	//----- nvinfo : EIATTR_EXIT_INSTR_OFFSETS
	.align		4
        /*0cd4*/ 	.byte	0x04, 0x1c
        /*0cd6*/ 	.short	(.L_1145 - .L_1144)


	//   ....[0]....
.L_1144:
        /*0cd8*/ 	.word	0x000009a0


	//   ....[1]....
        /*0cdc*/ 	.word	0x00009f30


	//   ....[2]....
        /*0ce0*/ 	.word	0x0000f860


	//----- nvinfo : EIATTR_MAX_THREADS
	.align		4
.L_1145:
        /*0ce4*/ 	.byte	0x04, 0x05
        /*0ce6*/ 	.short	(.L_1147 - .L_1146)
.L_1146:
        /*0ce8*/ 	.word	0x00000200
        /*0cec*/ 	.word	0x00000001
        /*0cf0*/ 	.word	0x00000001


	//----- nvinfo : EIATTR_CRS_STACK_SIZE
	.align		4
.L_1147:
        /*0cf4*/ 	.byte	0x04, 0x1e
        /*0cf6*/ 	.short	(.L_1149 - .L_1148)
.L_1148:
        /*0cf8*/ 	.word	0x00000000


	//----- nvinfo : EIATTR_CBANK_PARAM_SIZE
	.align		4
.L_1149:
        /*0cfc*/ 	.byte	0x03, 0x19
        /*0cfe*/ 	.short	0x0af0


	//----- nvinfo : EIATTR_PARAM_CBANK
	.align		4
        /*0d00*/ 	.byte	0x04, 0x0a
        /*0d02*/ 	.short	(.L_1151 - .L_1150)
	.align		4
.L_1150:
        /*0d04*/ 	.word	index@(.nv.constant0._ZN7cutlass13device_kernelIN5flash11enable_sm90INS1_16FlashAttnFwdSm90INS1_25CollectiveMainloopFwdSm90ILi2EN4cute5tupleIJNS5_1CILi1EEES8_S8_EEENS6_IJNS7_ILi192EEENS7_ILi128EEENS7_ILi96EEEEEELi96ENS_6half_tEfNS_4arch4Sm90ELb0ELb0ELb1ELb1ELb1ELb0ELb0ELb0ELb1ELb1ELb1ELb0EEENS1_21CollectiveEpilogueFwdINS6_IJSA_SC_SB_EEES9_SE_SG_Li384ELb1ELb1ELb1ELb0EEENS1_36VarlenDynamicPersistentTileSchedulerILi192ELi128ELi384ELi128ELb1ELb1ELb1ELb0ELb1ELb1EEEEEEEEEvNT_6ParamsE)
        /*0d08*/ 	.short	0x0210
        /*0d0a*/ 	.short	0x0af0


	//----- nvinfo : EIATTR_SW_WAR
	.align		4
.L_1151:
        /*0d0c*/ 	.byte	0x04, 0x36
        /*0d0e*/ 	.short	(.L_1153 - .L_1152)
.L_1152:
        /*0d10*/ 	.word	0x00000008
.L_1153:


//--------------------- .nv.info._ZN7cutlass13device_kernelIN5flash11enable_sm90INS1_16FlashAttnFwdSm90INS1_25CollectiveMainloopFwdSm90ILi2EN4cute5tupleIJNS5_1CILi1EEES8_S8_EEENS6_IJNS7_ILi192EEENS7_ILi128EEENS7_ILi96EEEEEELi96ENS_6half_tEfNS_4arch4Sm90ELb0ELb0ELb1ELb1ELb1ELb1ELb0ELb0ELb1ELb1ELb1ELb0EEENS1_21CollectiveEpilogueFwdINS6_IJSA_SC_SB_EEES9_SE_SG_Li384ELb1ELb1ELb1ELb0EEENS1_36VarlenDynamicPersistentTileSchedulerILi192ELi128ELi384ELi128ELb1ELb1ELb1ELb0ELb1ELb1EEEEEEEEEvNT_6ParamsE --------------------------
	.section	.nv.info._ZN7cutlass13device_kernelIN5flash11enable_sm90INS1_16FlashAttnFwdSm90INS1_25CollectiveMainloopFwdSm90ILi2EN4cute5tupleIJNS5_1CILi1EEES8_S8_EEENS6_IJNS7_ILi192EEENS7_ILi128EEENS7_ILi96EEEEEELi96ENS_6half_tEfNS_4arch4Sm90ELb0ELb0ELb1ELb1ELb1ELb1ELb0ELb0ELb1ELb1ELb1ELb0EEENS1_21CollectiveEpilogueFwdINS6_IJSA_SC_SB_EEES9_SE_SG_Li384ELb1ELb1ELb1ELb0EEENS1_36VarlenDynamicPersistentTileSchedulerILi192ELi128ELi384ELi128ELb1ELb1ELb1ELb0ELb1ELb1EEEEEEEEEvNT_6ParamsE,"",@"SHT_CUDA_INFO"
	.sectionflags	@""
	.align	4


	//----- nvinfo : EIATTR_CUDA_API_VERSION
	.align		4
        /*0000*/ 	.byte	0x04, 0x37
        /*0002*/ 	.short	(.L_1155 - .L_1154)
.L_1154:
        /*0004*/ 	.word	0x00000082


	//----- nvinfo : EIATTR_KPARAM_INFO
	.align		4
.L_1155:
        /*0008*/ 	.byte	0x04, 0x17
        /*000a*/ 	.short	(.L_1157 - .L_1156)
.L_1156:
        /*000c*/ 	.word	0x00000000
        /*0010*/ 	.short	0x0000
        /*0012*/ 	.short	0x0070
        /*0014*/ 	.byte	0x00, 0xf0, 0x01, 0x2a


	//----- nvinfo : EIATTR_SPARSE_MMA_MASK
	.align		4
.L_1157:
        /*0018*/ 	.byte	0x03, 0x50
        /*001a*/ 	.short	0x0000


	//----- nvinfo : EIATTR_MAXREG_COUNT
	.align		4
        /*001c*/ 	.byte	0x03, 0x1b
        /*001e*/ 	.short	0x0080


	//----- nvinfo : EIATTR_NUM_BARRIERS
	.align		4
        /*0020*/ 	.byte	0x02, 0x4c
        /*0022*/ 	.byte	0x10
	.zero		1


	//----- nvinfo : EIATTR_EXTERNS
	.align		4
        /*0024*/ 	.byte	0x04, 0x0f
        /*0026*/ 	.short	(.L_1159 - .L_1158)


	//   ....[0]....
	.align		4
.L_1158:
        /*0028*/ 	.word	index@(__assertfail)


	//----- nvinfo : EIATTR_ANNOTATIONS
	.align		4
.L_1159:
        /*002c*/ 	.byte	0x04, 0x55
        /*002e*/ 	.short	(.L_1161 - .L_1160)


	//   ....[0]....
.L_1160:
        /* <DEDUP_REMOVED lines=130> */


	//----- nvinfo : EIATTR_MERCURY_ISA_VERSION
	.align		4
.L_1161:
        /*0838*/ 	.byte	0x03, 0x5f
        /*083a*/ 	.short	0x0101


	//----- nvinfo : EIATTR_UNUSED_LOAD_BYTE_OFFSET
	.align		4
        /*083c*/ 	.byte	0x04, 0x44
        /*083e*/ 	.short	(.L_1163 - .L_1162)


	//   ....[0]....
.L_1162:
        /*0840*/ 	.word	0x00000a90
        /*0844*/ 	.word	0x0000fff0


	//   ....[1]....
        /*0848*/ 	.word	0x00011d50
        /*084c*/ 	.word	0x0000fff0


	//----- nvinfo : EIATTR_INT_WARP_WIDE_INSTR_OFFSETS
	.align		4
.L_1163:
        /*0850*/ 	.byte	0x04, 0x31
        /*0852*/ 	.short	(.L_1165 - .L_1164)


	//   ....[0]....
.L_1164:
        /*0854*/ 	.word	0x00000130


	//   ....[1]....
        /*0858*/ 	.word	0x00000170


	//   ....[2]....
        /*085c*/ 	.word	0x000001e0


	//   ....[3]....
        /*0860*/ 	.word	0x00017700


	//   ....[4]....
        /*0864*/ 	.word	0x00017790


	//   ....[5]....
        /*0868*/ 	.word	0x0001a400


	//   ....[6]....
        /*086c*/ 	.word	0x0001a490


	//----- nvinfo : EIATTR_COOP_GROUP_MASK_REGIDS
	.align		4
.L_1165:
        /*0870*/ 	.byte	0x04, 0x29
        /*0872*/ 	.short	(.L_1167 - .L_1166)


	//   ....[0]....
.L_1166:
        /*0874*/ 	.word	0xffffffff


	//   ....[1]....
        /*0878*/ 	.word	0xffffffff


	//   ....[2]....
        /*087c*/ 	.word	0xffffffff


	//   ....[3]....
        /*0880*/ 	.word	0xffffffff


	//   ....[4]....
        /*0884*/ 	.word	0xffffffff


	//   ....[5]....
        /*0888*/ 	.word	0xffffffff


	//   ....[6]....
        /*088c*/ 	.word	0xffffffff


	//   ....[7]....
        /*0890*/ 	.word	0xffffffff


	//   ....[8]....
        /*0894*/ 	.word	0xffffffff


	//   ....[9]....
        /*0898*/ 	.word	0xffffffff


	//   ....[10]....
        /*089c*/ 	.word	0xffffffff


	//   ....[11]....
        /*08a0*/ 	.word	0xffffffff


	//   ....[12]....
        /*08a4*/ 	.word	0xffffffff


	//   ....[13]....
        /*08a8*/ 	.word	0xffffffff


	//   ....[14]....
        /*08ac*/ 	.word	0xffffffff


	//   ....[15]....
        /*08b0*/ 	.word	0xffffffff


	//   ....[16]....
        /*08b4*/ 	.word	0xffffffff


	//   ....[17]....
        /*08b8*/ 	.word	0xffffffff


	//   ....[18]....
        /*08bc*/ 	.word	0xffffffff


	//   ....[19]....
        /*08c0*/ 	.word	0xffffffff


	//   ....[20]....
        /*08c4*/ 	.word	0xffffffff


	//   ....[21]....
        /*08c8*/ 	.word	0xffffffff


	//   ....[22]....
        /*08cc*/ 	.word	0xffffffff


	//   ....[23]....
        /*08d0*/ 	.word	0xffffffff


	//   ....[24]....
        /*08d4*/ 	.word	0xffffffff


	//   ....[25]....
        /*08d8*/ 	.word	0xffffffff


	//   ....[26]....
        /*08dc*/ 	.word	0xffffffff


	//   ....[27]....
        /*08e0*/ 	.word	0xffffffff


	//   ....[28]....
        /*08e4*/ 	.word	0xffffffff


	//   ....[29]....
        /*08e8*/ 	.word	0xffffffff


	//   ....[30]....
        /*08ec*/ 	.word	0xffffffff


	//   ....[31]....
        /*08f0*/ 	.word	0xffffffff


	//   ....[32]....
        /*08f4*/ 	.word	0xffffffff


	//   ....[33]....
        /*08f8*/ 	.word	0xffffffff


	//   ....[34]....
        /*08fc*/ 	.word	0xffffffff


	//   ....[35]....
        /*0900*/ 	.word	0xffffffff


	//   ....[36]....
        /*0904*/ 	.word	0xffffffff


	//   ....[37]....
        /*0908*/ 	.word	0xffffffff


	//   ....[38]....
        /*090c*/ 	.word	0xffffffff


	//   ....[39]....
        /*0910*/ 	.word	0xffffffff


	//   ....[40]....
        /*0914*/ 	.word	0xffffffff


	//   ....[41]....
        /*0918*/ 	.word	0xffffffff


	//   ....[42]....
        /*091c*/ 	.word	0xffffffff


	//   ....[43]....
        /*0920*/ 	.word	0xffffffff


	//   ....[44]....
        /*0924*/ 	.word	0xffffffff


	//   ....[45]....
        /*0928*/ 	.word	0xffffffff


	//   ....[46]....
        /*092c*/ 	.word	0xffffffff


	//   ....[47]....
        /*0930*/ 	.word	0xffffffff


	//   ....[48]....
        /*0934*/ 	.word	0xffffffff


	//   ....[49]....
        /*0938*/ 	.word	0xffffffff


	//   ....[50]....
        /*093c*/ 	.word	0xffffffff


	//   ....[51]....
        /*0940*/ 	.word	0xffffffff


	//   ....[52]....
        /*0944*/ 	.word	0xffffffff


	//   ....[53]....
        /*0948*/ 	.word	0xffffffff


	//   ....[54]....
        /*094c*/ 	.word	0xffffffff


	//   ....[55]....
        /*0950*/ 	.word	0xffffffff


	//   ....[56]....
        /*0954*/ 	.word	0xffffffff


	//   ....[57]....
        /*0958*/ 	.word	0xffffffff


	//   ....[58]....
        /*095c*/ 	.word	0xffffffff


	//   ....[59]....
        /*0960*/ 	.word	0xffffffff


	//   ....[60]....
        /*0964*/ 	.word	0xffffffff


	//   ....[61]....
        /*0968*/ 	.word	0xffffffff


	//   ....[62]....
        /*096c*/ 	.word	0xffffffff


	//   ....[63]....
        /*0970*/ 	.word	0xffffffff


	//   ....[64]....
        /*0974*/ 	.word	0xffffffff


	//   ....[65]....
        /*0978*/ 	.word	0xffffffff


	//   ....[66]....
        /*097c*/ 	.word	0xffffffff


	//   ....[67]....
        /*0980*/ 	.word	0xffffffff


	//   ....[68]....
        /*0984*/ 	.word	0xffffffff


	//   ....[69]....
        /*0988*/ 	.word	0xffffffff


	//   ....[70]....
        /*098c*/ 	.word	0xffffffff


	//   ....[71]....
        /*0990*/ 	.word	0xffffffff


	//   ....[72]....
        /*0994*/ 	.word	0xffffffff


	//   ....[73]....
        /*0998*/ 	.word	0xffffffff


	//   ....[74]....
        /*099c*/ 	.word	0xffffffff


	//   ....[75]....
        /*09a0*/ 	.word	0xffffffff


	//   ....[76]....
        /*09a4*/ 	.word	0xffffffff


	//   ....[77]....
        /*09a8*/ 	.word	0xffffffff


	//   ....[78]....
        /*09ac*/ 	.word	0xffffffff


	//   ....[79]....
        /*09b0*/ 	.word	0xffffffff


	//   ....[80]....
        /*09b4*/ 	.word	0xffffffff


	//   ....[81]....
        /*09b8*/ 	.word	0xffffffff


	//   ....[82]....
        /*09bc*/ 	.word	0xffffffff


	//   ....[83]....
        /*09c0*/ 	.word	0xffffffff


	//   ....[84]....
        /*09c4*/ 	.word	0xffffffff


	//   ....[85]....
        /*09c8*/ 	.word	0xffffffff


	//   ....[86]....
        /*09cc*/ 	.word	0xffffffff


	//   ....[87]....
        /*09d0*/ 	.word	0xffffffff


	//   ....[88]....
        /*09d4*/ 	.word	0xffffffff


	//   ....[89]....
        /*09d8*/ 	.word	0xffffffff


	//   ....[90]....
        /*09dc*/ 	.word	0xffffffff


	//   ....[91]....
        /*09e0*/ 	.word	0xffffffff


	//   ....[92]....
        /*09e4*/ 	.word	0xffffffff


	//   ....[93]....
        /*09e8*/ 	.word	0xffffffff


	//   ....[94]....
        /*09ec*/ 	.word	0xffffffff


	//   ....[95]....
        /*09f0*/ 	.word	0xffffffff


	//   ....[96]....
        /*09f4*/ 	.word	0xffffffff


	//   ....[97]....
        /*09f8*/ 	.word	0xffffffff


	//   ....[98]....
        /*09fc*/ 	.word	0xffffffff


	//   ....[99]....
        /*0a00*/ 	.word	0xffffffff


	//   ....[100]....
        /*0a04*/ 	.word	0xffffffff


	//   ....[101]....
        /*0a08*/ 	.word	0xffffffff


	//   ....[102]....
        /*0a0c*/ 	.word	0xffffffff


	//   ....[103]....
        /*0a10*/ 	.word	0xffffffff


	//   ....[104]....
        /*0a14*/ 	.word	0xffffffff


	//   ....[105]....
        /*0a18*/ 	.word	0xffffffff


	//   ....[106]....
        /*0a1c*/ 	.word	0xffffffff


	//   ....[107]....
        /*0a20*/ 	.word	0xffffffff


	//   ....[108]....
        /*0a24*/ 	.word	0xffffffff


	//   ....[109]....
        /*0a28*/ 	.word	0xffffffff


	//   ....[110]....
        /*0a2c*/ 	.word	0xffffffff


	//   ....[111]....
        /*0a30*/ 	.word	0xffffffff


	//   ....[112]....
        /*0a34*/ 	.word	0xffffffff


	//   ....[113]....
        /*0a38*/ 	.word	0xffffffff


	//   ....[114]....
        /*0a3c*/ 	.word	0xffffffff


	//   ....[115]....
        /*0a40*/ 	.word	0xffffffff


	//   ....[116]....
        /*0a44*/ 	.word	0xffffffff


	//   ....[117]....
        /*0a48*/ 	.word	0xffffffff


	//   ....[118]....
        /*0a4c*/ 	.word	0xffffffff


	//   ....[119]....
        /*0a50*/ 	.word	0xffffffff


	//   ....[120]....
        /*0a54*/ 	.word	0xffffffff


	//   ....[121]....
        /*0a58*/ 	.word	0xffffffff


	//   ....[122]....
        /*0a5c*/ 	.word	0xffffffff


	//   ....[123]....
        /*0a60*/ 	.word	0xffffffff


	//   ....[124]....
        /*0a64*/ 	.word	0xffffffff


	//   ....[125]....
        /*0a68*/ 	.word	0xffffffff


	//   ....[126]....
        /*0a6c*/ 	.word	0xffffffff


	//   ....[127]....
        /*0a70*/ 	.word	0xffffffff


	//   ....[128]....
        /*0a74*/ 	.word	0xffffffff


	//   ....[129]....
        /*0a78*/ 	.word	0xffffffff


	//   ....[130]....
        /*0a7c*/ 	.word	0xffffffff


	//   ....[131]....
        /*0a80*/ 	.word	0xffffffff


	//   ....[132]....
        /*0a84*/ 	.word	0xffffffff


	//   ....[133]....
        /*0a88*/ 	.word	0xffffffff


	//   ....[134]....
        /*0a8c*/ 	.word	0xffffffff


	//   ....[135]....
        /*0a90*/ 	.word	0x0500000f


	//   ....[136]....
        /*0a94*/ 	.word	0x0500000f


	//   ....[137]....
        /*0a98*/ 	.word	0x0500000f


	//   ....[138]....
        /*0a9c*/ 	.word	0x0500000f


	//   ....[139]....
        /*0aa0*/ 	.word	0x0500000f


	//   ....[140]....
        /*0aa4*/ 	.word	0x0500000f


	//   ....[141]....
        /*0aa8*/ 	.word	0x0500000f


	//   ....[142]....
        /*0aac*/ 	.word	0x0500000f


	//   ....[143]....
        /*0ab0*/ 	.word	0x0500000f


	//   ....[144]....
        /*0ab4*/ 	.word	0x0500000f


	//   ....[145]....
        /*0ab8*/ 	.word	0x0500000f


	//   ....[146]....
        /*0abc*/ 	.word	0x0500000f


	//   ....[147]....
        /*0ac0*/ 	.word	0x0500000f


	//   ....[148]....
        /*0ac4*/ 	.word	0x0500000f


	//   ....[149]....
        /*0ac8*/ 	.word	0x0500000f


	//   ....[150]....
        /*0acc*/ 	.word	0x0500000f


	//   ....[151]....
        /*0ad0*/ 	.word	0x0500000f


	//   ....[152]....
        /*0ad4*/ 	.word	0x0500000f


	//   ....[153]....
        /*0ad8*/ 	.word	0x0500000f


	//   ....[154]....
        /*0adc*/ 	.word	0x0500000f


	//   ....[155]....
        /*0ae0*/ 	.word	0x0500000f


	//   ....[156]....
        /*0ae4*/ 	.word	0x0500000f


	//   ....[157]....
        /*0ae8*/ 	.word	0x0500000f


	//   ....[158]....
        /*0aec*/ 	.word	0x0500000f


	//   ....[159]....
        /*0af0*/ 	.word	0x0500000f


	//   ....[160]....
        /*0af4*/ 	.word	0x0500000f


	//   ....[161]....
        /*0af8*/ 	.word	0x0500000f


	//   ....[162]....
        /*0afc*/ 	.word	0x0500000f


	//   ....[163]....
        /*0b00*/ 	.word	0x0500000f


	//   ....[164]....
        /*0b04*/ 	.word	0x0500000f


	//   ....[165]....
        /*0b08*/ 	.word	0x0500000f


	//   ....[166]....
        /*0b0c*/ 	.word	0x0500000f


	//   ....[167]....
        /*0b10*/ 	.word	0x0500000f


	//   ....[168]....
        /*0b14*/ 	.word	0x0500000f


	//   ....[169]....
        /*0b18*/ 	.word	0x0500000f


	//   ....[170]....
        /*0b1c*/ 	.word	0x0500000f


	//   ....[171]....
        /*0b20*/ 	.word	0x0500000f


	//   ....[172]....
        /*0b24*/ 	.word	0x0500000f


	//   ....[173]....
        /*0b28*/ 	.word	0x0500000f


	//   ....[174]....
        /*0b2c*/ 	.word	0x0500000f


	//   ....[175]....
        /*0b30*/ 	.word	0x0500000f


	//   ....[176]....
        /*0b34*/ 	.word	0x0500000f


	//   ....[177]....
        /*0b38*/ 	.word	0x0500000f


	//   ....[178]....
        /*0b3c*/ 	.word	0x0500000f


	//   ....[179]....
        /*0b40*/ 	.word	0x0500000f


	//   ....[180]....
        /*0b44*/ 	.word	0x0500000f


	//   ....[181]....
        /*0b48*/ 	.word	0x0500000f


	//   ....[182]....
        /*0b4c*/ 	.word	0x0500000f


	//   ....[183]....
        /*0b50*/ 	.word	0x0500000f


	//   ....[184]....
        /*0b54*/ 	.word	0x0500000f


	//   ....[185]....
        /*0b58*/ 	.word	0x0500000f


	//   ....[186]....
        /*0b5c*/ 	.word	0x0500000f


	//   ....[187]....
        /*0b60*/ 	.word	0x0500000f


	//   ....[188]....
        /*0b64*/ 	.word	0x0500000f


	//   ....[189]....
        /*0b68*/ 	.word	0x0500000f


	//   ....[190]....
        /*0b6c*/ 	.word	0x0500000f


	//   ....[191]....
        /*0b70*/ 	.word	0x0500000f


	//   ....[192]....
        /*0b74*/ 	.word	0x0500000f


	//   ....[193]....
        /*0b78*/ 	.word	0x0500000f


	//   ....[194]....
        /*0b7c*/ 	.word	0x0500000f


	//   ....[195]....
        /*0b80*/ 	.word	0x0500000f


	//   ....[196]....
        /*0b84*/ 	.word	0x0500000f


	//   ....[197]....
        /*0b88*/ 	.word	0x0500000f


	//   ....[198]....
        /*0b8c*/ 	.word	0x0500000f


	//   ....[199]....
        /*0b90*/ 	.word	0x0500000f


	//   ....[200]....
        /*0b94*/ 	.word	0x0500000f


	//   ....[201]....
        /*0b98*/ 	.word	0x0500000f


	//   ....[202]....
        /*0b9c*/ 	.word	0x0500000f


	//   ....[203]....
        /*0ba0*/ 	.word	0x0500000f


	//   ....[204]....
        /*0ba4*/ 	.word	0x0500000f


	//   ....[205]....
        /*0ba8*/ 	.word	0x0500000f


	//   ....[206]....
        /*0bac*/ 	.word	0x0500000f


	//   ....[207]....
        /*0bb0*/ 	.word	0x0500000f


	//   ....[208]....
        /*0bb4*/ 	.word	0x0500000f


	//   ....[209]....
        /*0bb8*/ 	.word	0x0500000f


	//   ....[210]....
        /*0bbc*/ 	.word	0x0500000f


	//   ....[211]....
        /*0bc0*/ 	.word	0x0500000f


	//   ....[212]....
        /*0bc4*/ 	.word	0x0500000f


	//   ....[213]....
        /*0bc8*/ 	.word	0x0500000f


	//   ....[214]....
        /*0bcc*/ 	.word	0x0500000f


	//   ....[215]....
        /*0bd0*/ 	.word	0x0500000f


	//   ....[216]....
        /*0bd4*/ 	.word	0x0500000f


	//   ....[217]....
        /*0bd8*/ 	.word	0x0500000f


	//   ....[218]....
        /*0bdc*/ 	.word	0x0500000f


	//   ....[219]....
        /*0be0*/ 	.word	0x0500000f


	//   ....[220]....
        /*0be4*/ 	.word	0x0500000f


	//   ....[221]....
        /*0be8*/ 	.word	0x0500000f


	//   ....[222]....
        /*0bec*/ 	.word	0x0500000f


	//   ....[223]....
        /*0bf0*/ 	.word	0x0500000f


	//   ....[224]....
        /*0bf4*/ 	.word	0x0500000f


	//   ....[225]....
        /*0bf8*/ 	.word	0x0500000f


	//   ....[226]....
        /*0bfc*/ 	.word	0x0500000f


	//----- nvinfo : EIATTR_COOP_GROUP_INSTR_OFFSETS
	.align		4
.L_1167:
        /*0c00*/ 	.byte	0x04, 0x28
        /*0c02*/ 	.short	(.L_1169 - .L_1168)


	//   ....[0]....
.L_1168:
        /*0c04*/ 	.word	0x00000070


	//   ....[1]....
        /*0c08*/ 	.word	0x00000140


	//   ....[2]....
        /*0c0c*/ 	.word	0x00000190


	//   ....[3]....
        /*0c10*/ 	.word	0x000003c0


	//   ....[4]....
        /*0c14*/ 	.word	0x00000520


	//   ....[5]....
        /*0c18*/ 	.word	0x00000640


	//   ....[6]....
        /*0c1c*/ 	.word	0x000007a0


	//   ....[7]....
        /*0c20*/ 	.word	0x00003560


	//   ....[8]....
        /*0c24*/ 	.word	0x00003570


	//   ....[9]....
        /*0c28*/ 	.word	0x00005140


	//   ....[10]....
        /*0c2c*/ 	.word	0x00005150


	//   ....[11]....
        /*0c30*/ 	.word	0x00006a90


	//   ....[12]....
        /*0c34*/ 	.word	0x00006aa0


	//   ....[13]....
        /*0c38*/ 	.word	0x00006f90


	//   ....[14]....
        /*0c3c*/ 	.word	0x00006fb0


	//   ....[15]....
        /*0c40*/ 	.word	0x00007860


	//   ....[16]....
        /*0c44*/ 	.word	0x00007e30


	//   ....[17]....
        /*0c48*/ 	.word	0x00007e40


	//   ....[18]....
        /*0c4c*/ 	.word	0x00007e50


	//   ....[19]....
        /*0c50*/ 	.word	0x00007e60


	//   ....[20]....
        /*0c54*/ 	.word	0x00009a20


	//   ....[21]....
        /*0c58*/ 	.word	0x00009a30


	//   ....[22]....
        /*0c5c*/ 	.word	0x00009a40


	//   ....[23]....
        /*0c60*/ 	.word	0x00009a50


	//   ....[24]....
        /*0c64*/ 	.word	0x0000ce80


	//   ....[25]....
        /*0c68*/ 	.word	0x0000cec0


	//   ....[26]....
        /*0c6c*/ 	.word	0x0000cee0


	//   ....[27]....
        /*0c70*/ 	.word	0x0000cf00


	//   ....[28]....
        /*0c74*/ 	.word	0x0000e170


	//   ....[29]....
        /*0c78*/ 	.word	0x0000f7d0


	//   ....[30]....
        /*0c7c*/ 	.word	0x0000f8b0


	//   ....[31]....
        /*0c80*/ 	.word	0x0000fee0


	//   ....[32]....
        /*0c84*/ 	.word	0x0000ff40


	//   ....[33]....
        /*0c88*/ 	.word	0x00011080


	//   ....[34]....
        /*0c8c*/ 	.word	0x000112c0


	//   ....[35]....
        /*0c90*/ 	.word	0x000112f0


	//   ....[36]....
        /*0c94*/ 	.word	0x000113c0


	//   ....[37]....
        /*0c98*/ 	.word	0x00011780


	//   ....[38]....
        /*0c9c*/ 	.word	0x00012710


	//   ....[39]....
        /*0ca0*/ 	.word	0x00012730


	//   ....[40]....
        /*0ca4*/ 	.word	0x00012740


	//   ....[41]....
        /*0ca8*/ 	.word	0x00012750


	//   ....[42]....
        /*0cac*/ 	.word	0x00012df0


	//   ....[43]....
        /*0cb0*/ 	.word	0x00012e00


	//   ....[44]....
        /*0cb4*/ 	.word	0x00012f50


	//   ....[45]....
        /*0cb8*/ 	.word	0x00012f60


	//   ....[46]....
        /*0cbc*/ 	.word	0x00013350


	//   ....[47]....
        /*0cc0*/ 	.word	0x00013360


	//   ....[48]....
        /*0cc4*/ 	.word	0x00013860


	//   ....[49]....
        /*0cc8*/ 	.word	0x00013870


	//   ....[50]....
        /*0ccc*/ 	.word	0x00014620


	//   ....[51]....
        /*0cd0*/ 	.word	0x00014630


	//   ....[52]....
        /*0cd4*/ 	.word	0x00014790


	//   ....[53]....
        /*0cd8*/ 	.word	0x000147a0


	//   ....[54]....
        /*0cdc*/ 	.word	0x00014940


	//   ....[55]....
        /*0ce0*/ 	.word	0x00014b50


	//   ....[56]....
        /*0ce4*/ 	.word	0x00014b80


	//   ....[57]....
        /*0ce8*/ 	.word	0x00014bb0


	//   ....[58]....
        /*0cec*/ 	.word	0x00014be0


	//   ....[59]....
        /*0cf0*/ 	.word	0x00014c10


	//   ....[60]....
        /*0cf4*/ 	.word	0x00014c40


	//   ....[61]....
        /*0cf8*/ 	.word	0x00014dd0


	//   ....[62]....
        /*0cfc*/ 	.word	0x00014e00


	//   ....[63]....
        /*0d00*/ 	.word	0x00014e30


	//   ....[64]....
        /*0d04*/ 	.word	0x00014e60


	//   ....[65]....
        /*0d08*/ 	.word	0x00014e90


	//   ....[66]....
        /*0d0c*/ 	.word	0x00014ec0


	//   ....[67]....
        /*0d10*/ 	.word	0x00014f50


	//   ....[68]....
        /*0d14*/ 	.word	0x00014f80


	//   ....[69]....
        /*0d18*/ 	.word	0x00014f90


	//   ....[70]....
        /*0d1c*/ 	.word	0x00015030


	//   ....[71]....
        /*0d20*/ 	.word	0x00016010


	//   ....[72]....
        /*0d24*/ 	.word	0x00018320


	//   ....[73]....
        /*0d28*/ 	.word	0x00018330


	//   ....[74]....
        /*0d2c*/ 	.word	0x000183f0


	//   ....[75]....
        /*0d30*/ 	.word	0x00018400


	//   ....[76]....
        /*0d34*/ 	.word	0x000184b0


	//   ....[77]....
        /*0d38*/ 	.word	0x000184c0


	//   ....[78]....
        /*0d3c*/ 	.word	0x000184d0


	//   ....[79]....
        /*0d40*/ 	.word	0x000184e0


	//   ....[80]....
        /*0d44*/ 	.word	0x00018ea0


	//   ....[81]....
        /*0d48*/ 	.word	0x00018ed0


	//   ....[82]....
        /*0d4c*/ 	.word	0x00018f90


	//   ....[83]....
        /*0d50*/ 	.word	0x00018fb0


	//   ....[84]....
        /*0d54*/ 	.word	0x00019050


	//   ....[85]....
        /*0d58*/ 	.word	0x00019070


	//   ....[86]....
        /*0d5c*/ 	.word	0x00019080


	//   ....[87]....
        /*0d60*/ 	.word	0x00019090


	//   ....[88]....
        /*0d64*/ 	.word	0x000191b0


	//   ....[89]....
        /*0d68*/ 	.word	0x000191c0


	//   ....[90]....
        /*0d6c*/ 	.word	0x000191d0


	//   ....[91]....
        /*0d70*/ 	.word	0x00019260


	//   ....[92]....
        /*0d74*/ 	.word	0x00019a20


	//   ....[93]....
        /*0d78*/ 	.word	0x00019a30


	//   ....[94]....
        /*0d7c*/ 	.word	0x00019a50


	//   ....[95]....
        /*0d80*/ 	.word	0x00019ad0


	//   ....[96]....
        /*0d84*/ 	.word	0x00019ae0


	//   ....[97]....
        /*0d88*/ 	.word	0x00019b40


	//   ....[98]....
        /*0d8c*/ 	.word	0x00019b70


	//   ....[99]....
        /*0d90*/ 	.word	0x00019bb0


	//   ....[100]....
        /*0d94*/ 	.word	0x00019e60


	//   ....[101]....
        /*0d98*/ 	.word	0x00019e80


	//   ....[102]....
        /*0d9c*/ 	.word	0x00019f20


	//   ....[103]....
        /*0da0*/ 	.word	0x00019f30


	//   ....[104]....
        /*0da4*/ 	.word	0x00019fc0


	//   ....[105]....
        /*0da8*/ 	.word	0x00019fd0


	//   ....[106]....
        /*0dac*/ 	.word	0x00019fe0


	//   ....[107]....
        /*0db0*/ 	.word	0x0001a070


	//   ....[108]....
        /*0db4*/ 	.word	0x0001a640


	//   ....[109]....
        /*0db8*/ 	.word	0x0001a650


	//   ....[110]....
        /*0dbc*/ 	.word	0x0001a6d0


	//   ....[111]....
        /*0dc0*/ 	.word	0x0001a780


	//   ....[112]....
        /*0dc4*/ 	.word	0x0001a7a0


	//   ....[113]....
        /*0dc8*/ 	.word	0x0001a820


	//   ....[114]....
        /*0dcc*/ 	.word	0x0001a840


	//   ....[115]....
        /*0dd0*/ 	.word	0x0001a850


	//   ....[116]....
        /*0dd4*/ 	.word	0x0001ac90


	//   ....[117]....
        /*0dd8*/ 	.word	0x0001acc0


	//   ....[118]....
        /*0ddc*/ 	.word	0x0001ad30


	//   ....[119]....
        /*0de0*/ 	.word	0x0001ad60


	//   ....[120]....
        /*0de4*/ 	.word	0x0001ad90


	//   ....[121]....
        /*0de8*/ 	.word	0x0001adc0


	//   ....[122]....
        /*0dec*/ 	.word	0x0001adf0


	//   ....[123]....
        /*0df0*/ 	.word	0x0001ae20


	//   ....[124]....
        /*0df4*/ 	.word	0x0001afc0


	//   ....[125]....
        /*0df8*/ 	.word	0x0001aff0


	//   ....[126]....
        /*0dfc*/ 	.word	0x0001b020


	//   ....[127]....
        /*0e00*/ 	.word	0x0001b050


	//   ....[128]....
        /*0e04*/ 	.word	0x0001b080


	//   ....[129]....
        /*0e08*/ 	.word	0x0001b0b0


	//   ....[130]....
        /*0e0c*/ 	.word	0x0001b170


	//   ....[131]....
        /*0e10*/ 	.word	0x0001b190


	//   ....[132]....
        /*0e14*/ 	.word	0x0001b1a0


	//   ....[133]....
        /*0e18*/ 	.word	0x0001b200


	//   ....[134]....
        /*0e1c*/ 	.word	0x0001b820


	//   ....[135]....
        /*0e20*/ 	.word	0x0001bb60


	//   ....[136]....
        /*0e24*/ 	.word	0x0001bbf0


	//   ....[137]....
        /*0e28*/ 	.word	0x0001bce0


	//   ....[138]....
        /*0e2c*/ 	.word	0x0001bd70


	//   ....[139]....
        /*0e30*/ 	.word	0x0001be50


	//   ....[140]....
        /*0e34*/ 	.word	0x0001bee0


	//   ....[141]....
        /*0e38*/ 	.word	0x0001bfc0


	//   ....[142]....
        /*0e3c*/ 	.word	0x0001c070


	//   ....[143]....
        /*0e40*/ 	.word	0x0001c100


	//   ....[144]....
        /*0e44*/ 	.word	0x0001c150


	//   ....[145]....
        /*0e48*/ 	.word	0x0001c1a0


	//   ....[146]....
        /*0e4c*/ 	.word	0x0001c290


	//   ....[147]....
        /*0e50*/ 	.word	0x0001c320


	//   ....[148]....
        /*0e54*/ 	.word	0x0001c370


	//   ....[149]....
        /*0e58*/ 	.word	0x0001c3c0


	//   ....[150]....
        /*0e5c*/ 	.word	0x0001c5e0


	//   ....[151]....
        /*0e60*/ 	.word	0x0001c630


	//   ....[152]....
        /*0e64*/ 	.word	0x0001c6c0


	//   ....[153]....
        /*0e68*/ 	.word	0x0001c750


	//   ....[154]....
        /*0e6c*/ 	.word	0x0001c7d0


	//   ....[155]....
        /*0e70*/ 	.word	0x0001c820


	//   ....[156]....
        /*0e74*/ 	.word	0x0001c8b0


	//   ....[157]....
        /*0e78*/ 	.word	0x0001c940


	//   ....[158]....
        /*0e7c*/ 	.word	0x0001c9c0


	//   ....[159]....
        /*0e80*/ 	.word	0x0001ca10


	//   ....[160]....
        /*0e84*/ 	.word	0x0001caa0


	//   ....[161]....
        /*0e88*/ 	.word	0x0001cb30


	//   ....[162]....
        /*0e8c*/ 	.word	0x0001cbf0


	//   ....[163]....
        /*0e90*/ 	.word	0x0001ced0


	//   ....[164]....
        /*0e94*/ 	.word	0x0001cfc0


	//   ....[165]....
        /*0e98*/ 	.word	0x0001d050


	//   ....[166]....
        /*0e9c*/ 	.word	0x0001d0b0


	//   ....[167]....
        /*0ea0*/ 	.word	0x0001d1d0


	//   ....[168]....
        /*0ea4*/ 	.word	0x0001d230


	//   ....[169]....
        /*0ea8*/ 	.word	0x0001d350


	//   ....[170]....
        /*0eac*/ 	.word	0x0001d3b0


	//   ....[171]....
        /*0eb0*/ 	.word	0x0001d4a0


	//   ....[172]....
        /*0eb4*/ 	.word	0x0001d5a0


	//   ....[173]....
        /*0eb8*/ 	.word	0x0001d610


	//   ....[174]....
        /*0ebc*/ 	.word	0x0001d670


	//   ....[175]....
        /*0ec0*/ 	.word	0x0001d780


	//   ....[176]....
        /*0ec4*/ 	.word	0x0001d7e0


	//   ....[177]....
        /*0ec8*/ 	.word	0x0001d900


	//   ....[178]....
        /*0ecc*/ 	.word	0x0001d960


	//   ....[179]....
        /*0ed0*/ 	.word	0x0001da40


	//   ....[180]....
        /*0ed4*/ 	.word	0x0001db10


	//   ....[181]....
        /*0ed8*/ 	.word	0x0001dc00


	//   ....[182]....
        /*0edc*/ 	.word	0x0001dc60


	//   ....[183]....
        /*0ee0*/ 	.word	0x0001dd00


	//   ....[184]....
        /*0ee4*/ 	.word	0x0001dea0


	//   ....[185]....
        /*0ee8*/ 	.word	0x0001df70


	//   ....[186]....
        /*0eec*/ 	.word	0x0001dff0


	//   ....[187]....
        /*0ef0*/ 	.word	0x0001e0e0


	//   ....[188]....
        /*0ef4*/ 	.word	0x0001e140


	//   ....[189]....
        /*0ef8*/ 	.word	0x0001e210


	//   ....[190]....
        /*0efc*/ 	.word	0x0001e270


	//   ....[191]....
        /*0f00*/ 	.word	0x0001e350


	//   ....[192]....
        /*0f04*/ 	.word	0x0001e440


	//   ....[193]....
        /*0f08*/ 	.word	0x0001e4e0


	//   ....[194]....
        /*0f0c*/ 	.word	0x0001e540


	//   ....[195]....
        /*0f10*/ 	.word	0x0001e640


	//   ....[196]....
        /*0f14*/ 	.word	0x0001e6a0


	//   ....[197]....
        /*0f18*/ 	.word	0x0001e7a0


	//   ....[198]....
        /*0f1c*/ 	.word	0x0001e800


	//   ....[199]....
        /*0f20*/ 	.word	0x0001e8d0


	//   ....[200]....
        /*0f24*/ 	.word	0x0001ea20


	//   ....[201]....
        /*0f28*/ 	.word	0x0001ead0


	//   ....[202]....
        /*0f2c*/ 	.word	0x0001ebe0


	//   ....[203]....
        /*0f30*/ 	.word	0x0001ecc0


	//   ....[204]....
        /*0f34*/ 	.word	0x0001ed20


	//   ....[205]....
        /*0f38*/ 	.word	0x0001ee10


	//   ....[206]....
        /*0f3c*/ 	.word	0x0001ee70


	//   ....[207]....
        /*0f40*/ 	.word	0x0001ef50


	//   ....[208]....
        /*0f44*/ 	.word	0x0001efe0


	//   ....[209]....
        /*0f48*/ 	.word	0x0001f080


	//   ....[210]....
        /*0f4c*/ 	.word	0x0001f200


	//   ....[211]....
        /*0f50*/ 	.word	0x0001f270


	//   ....[212]....
        /*0f54*/ 	.word	0x0001f2e0


	//   ....[213]....
        /*0f58*/ 	.word	0x0001f350


	//   ....[214]....
        /*0f5c*/ 	.word	0x0001f3c0


	//   ....[215]....
        /*0f60*/ 	.word	0x0001f440


	//   ....[216]....
        /*0f64*/ 	.word	0x0001f4c0


	//   ....[217]....
        /*0f68*/ 	.word	0x0001f550


	//   ....[218]....
        /*0f6c*/ 	.word	0x0001f5c0


	//   ....[219]....
        /*0f70*/ 	.word	0x0001f630


	//   ....[220]....
        /*0f74*/ 	.word	0x0001f6a0


	//   ....[221]....
        /*0f78*/ 	.word	0x0001f720


	//   ....[222]....
        /*0f7c*/ 	.word	0x0001f790


	//   ....[223]....
        /*0f80*/ 	.word	0x0001f830


	//   ....[224]....
        /*0f84*/ 	.word	0x0001f880


	//   ....[225]....
        /*0f88*/ 	.word	0x0001f910


	//   ....[226]....
        /*0f8c*/ 	.word	0x0001fa40


	//----- nvinfo : EIATTR_REG_RECONFIG
	.align		4
.L_1169:
        /*0f90*/ 	.byte	0x01, 0x54
	.zero		2


	//----- nvinfo : EIATTR_SYSCALL_OFFSETS
	.align		4
        /*0f94*/ 	.byte	0x04, 0x46
        /*0f96*/ 	.short	(.L_1171 - .L_1170)


	//   ....[0]....
.L_1170:
        /*0f98*/ 	.word	0x00002070


	//   ....[1]....
        /*0f9c*/ 	.word	0x000021c0


	//   ....[2]....
        /*0fa0*/ 	.word	0x00007a30


	//   ....[3]....
        /*0fa4*/ 	.word	0x00007db0


	//   ....[4]....
        /*0fa8*/ 	.word	0x000178f0


	//   ....[5]....
        /*0fac*/ 	.word	0x00017a40


	//   ....[6]....
        /*0fb0*/ 	.word	0x00017b30


	//   ....[7]....
        /*0fb4*/ 	.word	0x00018960


	//----- nvinfo : EIATTR_MBARRIER_INSTR_OFFSETS
	.align		4
.L_1171:
        /*0fb8*/ 	.byte	0x04, 0x39
        /*0fba*/ 	.short	(.L_1173 - .L_1172)


	//   ....[0]....
.L_1172:
        /*0fbc*/ 	.word	0x00000270
        /*0fc0*/ 	.word	0x000000ff
        /*0fc4*/ 	.word	0x0002d800
        /*0fc8*/ 	.short	0x0100
        /*0fca*/ 	.byte	0x08
	.zero		1


	//   ....[1]....
        /*0fcc*/ 	.word	0x00000280
        /*0fd0*/ 	.word	0x000000ff
        /*0fd4*/ 	.word	0x0002d820
        /*0fd8*/ 	.short	0x0100
        /*0fda*/ 	.byte	0x08
	.zero		1


	//   ....[2]....
        /*0fdc*/ 	.word	0x00000370
        /*0fe0*/ 	.word	0x000000ff
        /*0fe4*/ 	.word	0x0002d830
        /*0fe8*/ 	.short	0x0100
        /*0fea*/ 	.byte	0x08
	.zero		1


	//   ....[3]....
        /*0fec*/ 	.word	0x00000380
        /*0ff0*/ 	.word	0x000000ff
        /*0ff4*/ 	.word	0x0002d840
        /*0ff8*/ 	.short	0x0100
        /*0ffa*/ 	.byte	0x08
	.zero		1


	//   ....[4]....
        /*0ffc*/ 	.word	0x00000390
        /*1000*/ 	.word	0x000000ff
        /*1004*/ 	.word	0x0002d838
        /*1008*/ 	.short	0x0100
        /*100a*/ 	.byte	0x08
	.zero		1


	//   ....[5]....
        /*100c*/ 	.word	0x000003a0
        /*1010*/ 	.word	0x000000ff
        /*1014*/ 	.word	0x0002d848
        /*1018*/ 	.short	0x0100
        /*101a*/ 	.byte	0x08
	.zero		1


	//   ....[6]....
        /*101c*/ 	.word	0x000004d0
        /*1020*/ 	.word	0x000000ff
        /*1024*/ 	.word	0x0002d850
        /*1028*/ 	.short	0x0100
        /*102a*/ 	.byte	0x08
	.zero		1


	//   ....[7]....
        /*102c*/ 	.word	0x000004e0
        /*1030*/ 	.word	0x000000ff
        /*1034*/ 	.word	0x0002d860
        /*1038*/ 	.short	0x0100
        /*103a*/ 	.byte	0x08
	.zero		1


	//   ....[8]....
        /*103c*/ 	.word	0x000004f0
        /*1040*/ 	.word	0x000000ff
        /*1044*/ 	.word	0x0002d858
        /*1048*/ 	.short	0x0100
        /*104a*/ 	.byte	0x08
	.zero		1


	//   ....[9]....
        /*104c*/ 	.word	0x00000500
        /*1050*/ 	.word	0x000000ff
        /*1054*/ 	.word	0x0002d868
        /*1058*/ 	.short	0x0100
        /*105a*/ 	.byte	0x08
	.zero		1


	//   ....[10]....
        /*105c*/ 	.word	0x000005f0
        /*1060*/ 	.word	0x000000ff
        /*1064*/ 	.word	0x0002d870
        /*1068*/ 	.short	0x0100
        /*106a*/ 	.byte	0x06
	.zero		1


	//   ....[11]....
        /*106c*/ 	.word	0x00000600
        /*1070*/ 	.word	0x000000ff
        /*1074*/ 	.word	0x0002d880
        /*1078*/ 	.short	0x0100
        /*107a*/ 	.byte	0x06
	.zero		1


	//   ....[12]....
        /*107c*/ 	.word	0x00000610
        /*1080*/ 	.word	0x000000ff
        /*1084*/ 	.word	0x0002d878
        /*1088*/ 	.short	0x0100
        /*108a*/ 	.byte	0x06
	.zero		1


	//   ....[13]....
        /*108c*/ 	.word	0x00000620
        /*1090*/ 	.word	0x000000ff
        /*1094*/ 	.word	0x0002d888
        /*1098*/ 	.short	0x0100
        /*109a*/ 	.byte	0x06
	.zero		1


	//   ....[14]....
        /*109c*/ 	.word	0x00000750
        /*10a0*/ 	.word	0x000000ff
        /*10a4*/ 	.word	0x0002d890
        /*10a8*/ 	.short	0x0100
        /*10aa*/ 	.byte	0x08
	.zero		1


	//   ....[15]....
        /*10ac*/ 	.word	0x00000760
        /*10b0*/ 	.word	0x000000ff
        /*10b4*/ 	.word	0x0002d8a0
        /*10b8*/ 	.short	0x0100
        /*10ba*/ 	.byte	0x08
	.zero		1


	//   ....[16]....
        /*10bc*/ 	.word	0x00000770
        /*10c0*/ 	.word	0x000000ff
        /*10c4*/ 	.word	0x0002d898
        /*10c8*/ 	.short	0x0100
        /*10ca*/ 	.byte	0x08
	.zero		1


	//   ....[17]....
        /*10cc*/ 	.word	0x00000780
        /*10d0*/ 	.word	0x000000ff
        /*10d4*/ 	.word	0x0002d8a8
        /*10d8*/ 	.short	0x0100
        /*10da*/ 	.byte	0x08
	.zero		1


	//   ....[18]....
        /*10dc*/ 	.word	0x000008b0
        /*10e0*/ 	.word	0x000000ff
        /*10e4*/ 	.word	0x0002d8b0
        /*10e8*/ 	.short	0x0100
        /*10ea*/ 	.byte	0x08
	.zero		1


	//   ....[19]....
        /*10ec*/ 	.word	0x000008c0
        /*10f0*/ 	.word	0x000000ff
        /*10f4*/ 	.word	0x0002d8c0
        /*10f8*/ 	.short	0x0100
        /*10fa*/ 	.byte	0x08
	.zero		1


	//   ....[20]....
        /*10fc*/ 	.word	0x000008d0
        /*1100*/ 	.word	0x000000ff
        /*1104*/ 	.word	0x0002d8b8
        /*1108*/ 	.short	0x0100
        /*110a*/ 	.byte	0x08
	.zero		1


	//   ....[21]....
        /*110c*/ 	.word	0x000008e0
        /*1110*/ 	.word	0x000000ff
        /*1114*/ 	.word	0x0002d8c8
        /*1118*/ 	.short	0x0100
        /*111a*/ 	.byte	0x08
	.zero		1


	//   ....[22]....
        /*111c*/ 	.word	0x00003510
        /*1120*/ 	.word	0x00000035
        /*1124*/ 	.word	0x0002d890
        /*1128*/ 	.short	0x010a
        /*112a*/ 	.byte	0x3f
	.zero		1


	//   ....[23]....
        /*112c*/ 	.word	0x000050f0
        /*1130*/ 	.word	0x00000035
        /*1134*/ 	.word	0x0002d890
        /*1138*/ 	.short	0x010a
        /*113a*/ 	.byte	0x3f
	.zero		1


	//   ....[24]....
        /*113c*/ 	.word	0x00006900
        /*1140*/ 	.word	0x00000035
        /*1144*/ 	.word	0x0002d890
        /*1148*/ 	.short	0x010a
        /*114a*/ 	.byte	0x3f
	.zero		1


	//   ....[25]....
        /*114c*/ 	.word	0x00006e00
        /*1150*/ 	.word	0x0000000b
        /*1154*/ 	.word	0x00000000
        /*1158*/ 	.short	0x0101
        /*115a*/ 	.byte	0x3f
	.zero		1


	//   ....[26]....
        /*115c*/ 	.word	0x00006e40
        /*1160*/ 	.word	0x00000035
        /*1164*/ 	.word	0x0002d8b0
        /*1168*/ 	.short	0x010a
        /*116a*/ 	.byte	0x3f
	.zero		1


	//   ....[27]....
        /*116c*/ 	.word	0x00007300
        /*1170*/ 	.word	0x00000035
        /*1174*/ 	.word	0x00000000
        /*1178*/ 	.short	0x0101
        /*117a*/ 	.byte	0x3f
	.zero		1


	//   ....[28]....
        /*117c*/ 	.word	0x00007ad0
        /*1180*/ 	.word	0x00000002
        /*1184*/ 	.word	0x0002d800
        /*1188*/ 	.short	0x010a
        /*118a*/ 	.byte	0x3f
	.zero		1


	//   ....[29]....
        /*118c*/ 	.word	0x00007b20
        /*1190*/ 	.word	0x00000002
        /*1194*/ 	.word	0x0002d800
        /*1198*/ 	.short	0x010a
        /*119a*/ 	.byte	0x3f
	.zero		1


	//   ....[30]....
        /*119c*/ 	.word	0x000085d0
        /*11a0*/ 	.word	0x00000002
        /*11a4*/ 	.word	0x0002d800
        /*11a8*/ 	.short	0x010a
        /*11aa*/ 	.byte	0x3f
	.zero		1


	//   ....[31]....
        /*11ac*/ 	.word	0x00009f80
        /*11b0*/ 	.word	0x00000002
        /*11b4*/ 	.word	0x0002d800
        /*11b8*/ 	.short	0x010a
        /*11ba*/ 	.byte	0x3f
	.zero		1


	//   ....[32]....
        /*11bc*/ 	.word	0x0000b650
        /*11c0*/ 	.word	0x00000000
        /*11c4*/ 	.word	0x0002d830
        /*11c8*/ 	.short	0x010a
        /*11ca*/ 	.byte	0x3f
	.zero		1


	//   ....[33]....
        /*11cc*/ 	.word	0x0000b720
        /*11d0*/ 	.word	0x00000000
        /*11d4*/ 	.word	0x0002d830
        /*11d8*/ 	.short	0x010a
        /*11da*/ 	.byte	0x3f
	.zero		1


	//   ....[34]....
        /*11dc*/ 	.word	0x0000d100
        /*11e0*/ 	.word	0x00000000
        /*11e4*/ 	.word	0x00000000
        /*11e8*/ 	.short	0x0101
        /*11ea*/ 	.byte	0x3f
	.zero		1


	//   ....[35]....
        /*11ec*/ 	.word	0x0000e440
        /*11f0*/ 	.word	0x00000009
        /*11f4*/ 	.word	0x0002d830
        /*11f8*/ 	.short	0x010a
        /*11fa*/ 	.byte	0x3f
	.zero		1


	//   ....[36]....
        /*11fc*/ 	.word	0x0000e490
        /*1200*/ 	.word	0x00000009
        /*1204*/ 	.word	0x0002d830
        /*1208*/ 	.short	0x010a
        /*120a*/ 	.byte	0x3f
	.zero		1


	//   ....[37]....
        /*120c*/ 	.word	0x0000e940
        /*1210*/ 	.word	0x00000009
        /*1214*/ 	.word	0x0002d850
        /*1218*/ 	.short	0x010a
        /*121a*/ 	.byte	0x3f
	.zero		1


	//   ....[38]....
        /*121c*/ 	.word	0x0000e980
        /*1220*/ 	.word	0x00000009
        /*1224*/ 	.word	0x0002d850
        /*1228*/ 	.short	0x010a
        /*122a*/ 	.byte	0x3f
	.zero		1


	//   ....[39]....
        /*122c*/ 	.word	0x0000f0a0
        /*1230*/ 	.word	0x00000006
        /*1234*/ 	.word	0x00000000
        /*1238*/ 	.short	0x0101
        /*123a*/ 	.byte	0x3f
	.zero		1


	//   ....[40]....
        /*123c*/ 	.word	0x00010a20
        /*1240*/ 	.word	0x00000005
        /*1244*/ 	.word	0x00000000
        /*1248*/ 	.short	0x0101
        /*124a*/ 	.byte	0x3f
	.zero		1


	//   ....[41]....
        /*124c*/ 	.word	0x00011110
        /*1250*/ 	.word	0x00000005
        /*1254*/ 	.word	0x0002d850
        /*1258*/ 	.short	0x010a
        /*125a*/ 	.byte	0x3f
	.zero		1


	//   ....[42]....
        /*125c*/ 	.word	0x000111c0
        /*1260*/ 	.word	0x00000005
        /*1264*/ 	.word	0x0002d850
        /*1268*/ 	.short	0x010a
        /*126a*/ 	.byte	0x3f
	.zero		1


	//   ....[43]....
        /*126c*/ 	.word	0x000119e0
        /*1270*/ 	.word	0x00000005
        /*1274*/ 	.word	0x00000000
        /*1278*/ 	.short	0x0101
        /*127a*/ 	.byte	0x3f
	.zero		1


	//   ....[44]....
        /*127c*/ 	.word	0x00012d50
        /*1280*/ 	.word	0x00000000
        /*1284*/ 	.word	0x00000000
        /*1288*/ 	.short	0x0101
        /*128a*/ 	.byte	0x3f
	.zero		1


	//   ....[45]....
        /*128c*/ 	.word	0x00013270
        /*1290*/ 	.word	0x00000006
        /*1294*/ 	.word	0x00000000
        /*1298*/ 	.short	0x0101
        /*129a*/ 	.byte	0x3f
	.zero		1


	//   ....[46]....
        /*129c*/ 	.word	0x000160f0
        /*12a0*/ 	.word	0x00000010
        /*12a4*/ 	.word	0x0002d820
        /*12a8*/ 	.short	0x010a
        /*12aa*/ 	.byte	0x3f
	.zero		1


	//   ....[47]....
        /*12ac*/ 	.word	0x000161b0
        /*12b0*/ 	.word	0x00000009
        /*12b4*/ 	.word	0x0002d8a0
        /*12b8*/ 	.short	0x010a
        /*12ba*/ 	.byte	0x3f
	.zero		1


	//   ....[48]....
        /*12bc*/ 	.word	0x000165e0
        /*12c0*/ 	.word	0x00000009
        /*12c4*/ 	.word	0x0002d8c0
        /*12c8*/ 	.short	0x010a
        /*12ca*/ 	.byte	0x3f
	.zero		1


	//   ....[49]....
        /*12cc*/ 	.word	0x00016b40
        /*12d0*/ 	.word	0x00000009
        /*12d4*/ 	.word	0x0002d8a0
        /*12d8*/ 	.short	0x010a
        /*12da*/ 	.byte	0x3f
	.zero		1


	//   ....[50]....
        /*12dc*/ 	.word	0x00016f60
        /*12e0*/ 	.word	0x00000009
        /*12e4*/ 	.word	0x0002d8c0
        /*12e8*/ 	.short	0x010a
        /*12ea*/ 	.byte	0x3f
	.zero		1


	//   ....[51]....
        /*12ec*/ 	.word	0x000180e0
        /*12f0*/ 	.word	0x00000000
        /*12f4*/ 	.word	0x0002d840
        /*12f8*/ 	.short	0x010a
        /*12fa*/ 	.byte	0x3f
	.zero		1


	//   ....[52]....
        /*12fc*/ 	.word	0x00018630
        /*1300*/ 	.word	0x00000000
        /*1304*/ 	.word	0x0002d830
        /*1308*/ 	.short	0x0107
        /*130a*/ 	.byte	0x3f
	.zero		1


	//   ....[53]....
        /*130c*/ 	.word	0x00018700
        /*1310*/ 	.word	0x00000000
        /*1314*/ 	.word	0x0002d830
        /*1318*/ 	.short	0x0101
        /*131a*/ 	.byte	0x3f
	.zero		1


	//   ....[54]....
        /*131c*/ 	.word	0x00019320
        /*1320*/ 	.word	0x00000010
        /*1324*/ 	.word	0x0002d800
        /*1328*/ 	.short	0x0107
        /*132a*/ 	.byte	0x3f
	.zero		1


	//   ....[55]....
        /*132c*/ 	.word	0x00019410
        /*1330*/ 	.word	0x00000010
        /*1334*/ 	.word	0x0002d800
        /*1338*/ 	.short	0x0101
        /*133a*/ 	.byte	0x3f
	.zero		1


	//   ....[56]....
        /*133c*/ 	.word	0x00019430
        /*1340*/ 	.word	0x00000010
        /*1344*/ 	.word	0x0002d820
        /*1348*/ 	.short	0x010a
        /*134a*/ 	.byte	0x3f
	.zero		1


	//   ....[57]....
        /*134c*/ 	.word	0x00019850
        /*1350*/ 	.word	0x00000005
        /*1354*/ 	.word	0x0002d840
        /*1358*/ 	.short	0x010a
        /*135a*/ 	.byte	0x3f
	.zero		1


	//   ....[58]....
        /*135c*/ 	.word	0x00019c60
        /*1360*/ 	.word	0x00000005
        /*1364*/ 	.word	0x0002d830
        /*1368*/ 	.short	0x0107
        /*136a*/ 	.byte	0x3f
	.zero		1


	//   ....[59]....
        /*136c*/ 	.word	0x00019d20
        /*1370*/ 	.word	0x00000005
        /*1374*/ 	.word	0x0002d830
        /*1378*/ 	.short	0x0101
        /*137a*/ 	.byte	0x3f
	.zero		1


	//   ....[60]....
        /*137c*/ 	.word	0x00019d80
        /*1380*/ 	.word	0x00000005
        /*1384*/ 	.word	0x0002d860
        /*1388*/ 	.short	0x010a
        /*138a*/ 	.byte	0x3f
	.zero		1


	//   ....[61]....
        /*138c*/ 	.word	0x0001a230
        /*1390*/ 	.word	0x00000005
        /*1394*/ 	.word	0x0002d850
        /*1398*/ 	.short	0x0107
        /*139a*/ 	.byte	0x3f
	.zero		1


	//   ....[62]....
        /*139c*/ 	.word	0x0001a320
        /*13a0*/ 	.word	0x00000005
        /*13a4*/ 	.word	0x0002d850
        /*13a8*/ 	.short	0x0101
        /*13aa*/ 	.byte	0x3f
	.zero		1


	//   ....[63]....
        /*13ac*/ 	.word	0x0001a550
        /*13b0*/ 	.word	0x00000000
        /*13b4*/ 	.word	0x0002d860
        /*13b8*/ 	.short	0x010a
        /*13ba*/ 	.byte	0x3f
	.zero		1


	//   ....[64]....
        /*13bc*/ 	.word	0x0001a980
        /*13c0*/ 	.word	0x00000000
        /*13c4*/ 	.word	0x0002d850
        /*13c8*/ 	.short	0x0107
        /*13ca*/ 	.byte	0x3f
	.zero		1


	//   ....[65]....
        /*13cc*/ 	.word	0x0001aa60
        /*13d0*/ 	.word	0x00000000
        /*13d4*/ 	.word	0x0002d850
        /*13d8*/ 	.short	0x0101
        /*13da*/ 	.byte	0x3f
	.zero		1


	//   ....[66]....
        /*13dc*/ 	.word	0x0001b7a0
        /*13e0*/ 	.word	0x00000005
        /*13e4*/ 	.word	0x0002d820
        /*13e8*/ 	.short	0x010a
        /*13ea*/ 	.byte	0x3f
	.zero		1


	//   ....[67]....
        /*13ec*/ 	.word	0x0001b940
        /*13f0*/ 	.word	0x00000003
        /*13f4*/ 	.word	0x0002d840
        /*13f8*/ 	.short	0x010a
        /*13fa*/ 	.byte	0x3f
	.zero		1


	//   ....[68]....
        /*13fc*/ 	.word	0x0001b9d0
        /*1400*/ 	.word	0x00000005
        /*1404*/ 	.word	0x0002d840
        /*1408*/ 	.short	0x010a
        /*140a*/ 	.byte	0x3f
	.zero		1


	//   ....[69]....
        /*140c*/ 	.word	0x0001ba10
        /*1410*/ 	.word	0x00000003
        /*1414*/ 	.word	0x0002d860
        /*1418*/ 	.short	0x010a
        /*141a*/ 	.byte	0x3f
	.zero		1


	//   ....[70]....
        /*141c*/ 	.word	0x0001ba50
        /*1420*/ 	.word	0x00000005
        /*1424*/ 	.word	0x0002d860
        /*1428*/ 	.short	0x010a
        /*142a*/ 	.byte	0x3f
	.zero		1


	//   ....[71]....
        /*142c*/ 	.word	0x0001bab0
        /*1430*/ 	.word	0x00000035
        /*1434*/ 	.word	0x0002d890
        /*1438*/ 	.short	0x010a
        /*143a*/ 	.byte	0x3f
	.zero		1


	//   ....[72]....
        /*143c*/ 	.word	0x0001bc30
        /*1440*/ 	.word	0x00000035
        /*1444*/ 	.word	0x0002d890
        /*1448*/ 	.short	0x010a
        /*144a*/ 	.byte	0x3f
	.zero		1


	//   ....[73]....
        /*144c*/ 	.word	0x0001bdb0
        /*1450*/ 	.word	0x00000035
        /*1454*/ 	.word	0x0002d890
        /*1458*/ 	.short	0x010a
        /*145a*/ 	.byte	0x3f
	.zero		1


	//   ....[74]....
        /*145c*/ 	.word	0x0001bf20
        /*1460*/ 	.word	0x00000035
        /*1464*/ 	.word	0x0002d8b0
        /*1468*/ 	.short	0x010a
        /*146a*/ 	.byte	0x3f
	.zero		1


	//   ....[75]....
        /*146c*/ 	.word	0x0001c1e0
        /*1470*/ 	.word	0x00000002
        /*1474*/ 	.word	0x0002d800
        /*1478*/ 	.short	0x010a
        /*147a*/ 	.byte	0x3f
	.zero		1


	//   ....[76]....
        /*147c*/ 	.word	0x0001c400
        /*1480*/ 	.word	0x00000002
        /*1484*/ 	.word	0x0002d800
        /*1488*/ 	.short	0x010a
        /*148a*/ 	.byte	0x3f
	.zero		1


	//   ....[77]....
        /*148c*/ 	.word	0x0001c450
        /*1490*/ 	.word	0x00000000
        /*1494*/ 	.word	0x0002d830
        /*1498*/ 	.short	0x010a
        /*149a*/ 	.byte	0x3f
	.zero		1


	//   ....[78]....
        /*149c*/ 	.word	0x0001c4a0
        /*14a0*/ 	.word	0x00000009
        /*14a4*/ 	.word	0x0002d830
        /*14a8*/ 	.short	0x010a
        /*14aa*/ 	.byte	0x3f
	.zero		1


	//   ....[79]....
        /*14ac*/ 	.word	0x0001c4f0
        /*14b0*/ 	.word	0x00000009
        /*14b4*/ 	.word	0x0002d850
        /*14b8*/ 	.short	0x010a
        /*14ba*/ 	.byte	0x3f
	.zero		1


	//   ....[80]....
        /*14bc*/ 	.word	0x0001c540
        /*14c0*/ 	.word	0x00000005
        /*14c4*/ 	.word	0x0002d850
        /*14c8*/ 	.short	0x010a
        /*14ca*/ 	.byte	0x3f
	.zero		1


	//   ....[81]....
        /*14cc*/ 	.word	0x0001ccb0
        /*14d0*/ 	.word	0x00000010
        /*14d4*/ 	.word	0x0002d820
        /*14d8*/ 	.short	0x010a
        /*14da*/ 	.byte	0x3f
	.zero		1


	//   ....[82]....
        /*14dc*/ 	.word	0x0001cd00
        /*14e0*/ 	.word	0x00000009
        /*14e4*/ 	.word	0x0002d8a0
        /*14e8*/ 	.short	0x010a
        /*14ea*/ 	.byte	0x3f
	.zero		1


	//   ....[83]....
        /*14ec*/ 	.word	0x0001cd50
        /*14f0*/ 	.word	0x00000009
        /*14f4*/ 	.word	0x0002d8c0
        /*14f8*/ 	.short	0x010a
        /*14fa*/ 	.byte	0x3f
	.zero		1


	//   ....[84]....
        /*14fc*/ 	.word	0x0001cda0
        /*1500*/ 	.word	0x00000009
        /*1504*/ 	.word	0x0002d8a0
        /*1508*/ 	.short	0x010a
        /*150a*/ 	.byte	0x3f
	.zero		1


	//   ....[85]....
        /*150c*/ 	.word	0x0001cdf0
        /*1510*/ 	.word	0x00000009
        /*1514*/ 	.word	0x0002d8c0
        /*1518*/ 	.short	0x010a
        /*151a*/ 	.byte	0x3f
	.zero		1


	//   ....[86]....
        /*151c*/ 	.word	0x0001cf10
        /*1520*/ 	.word	0x00000000
        /*1524*/ 	.word	0x0002d840
        /*1528*/ 	.short	0x010a
        /*152a*/ 	.byte	0x3f
	.zero		1


	//   ....[87]....
        /*152c*/ 	.word	0x0001dda0
        /*1530*/ 	.word	0x00000010
        /*1534*/ 	.word	0x0002d820
        /*1538*/ 	.short	0x010a
        /*153a*/ 	.byte	0x3f
	.zero		1


	//   ....[88]....
        /*153c*/ 	.word	0x0001ddf0
        /*1540*/ 	.word	0x00000005
        /*1544*/ 	.word	0x0002d840
        /*1548*/ 	.short	0x010a
        /*154a*/ 	.byte	0x3f
	.zero		1


	//   ....[89]....
        /*154c*/ 	.word	0x0001e390
        /*1550*/ 	.word	0x00000005
        /*1554*/ 	.word	0x0002d860
        /*1558*/ 	.short	0x010a
        /*155a*/ 	.byte	0x3f
	.zero		1


	//   ....[90]....
        /*155c*/ 	.word	0x0001e970
        /*1560*/ 	.word	0x00000000
        /*1564*/ 	.word	0x0002d860
        /*1568*/ 	.short	0x010a
        /*156a*/ 	.byte	0x3f
	.zero		1


	//   ....[91]....
        /*156c*/ 	.word	0x0001f960
        /*1570*/ 	.word	0x00000005
        /*1574*/ 	.word	0x0002d820
        /*1578*/ 	.short	0x010a
        /*157a*/ 	.byte	0x3f
	.zero		1


	//   ....[92]....
        /*157c*/ 	.word	0x0001fb00
        /*1580*/ 	.word	0x00000003
        /*1584*/ 	.word	0x0002d840
        /*1588*/ 	.short	0x010a
        /*158a*/ 	.byte	0x3f
	.zero		1


	//   ....[93]....
        /*158c*/ 	.word	0x0001fb50
        /*1590*/ 	.word	0x00000005
        /*1594*/ 	.word	0x0002d840
        /*1598*/ 	.short	0x010a
        /*159a*/ 	.byte	0x3f
	.zero		1


	//   ....[94]....
        /*159c*/ 	.word	0x0001fba0
        /*15a0*/ 	.word	0x00000003
        /*15a4*/ 	.word	0x0002d860
        /*15a8*/ 	.short	0x010a
        /*15aa*/ 	.byte	0x3f
	.zero		1


	//----- nvinfo : EIATTR_NUM_MBARRIERS
	.align		4
.L_1173:
        /*15ac*/ 	.byte	0x03, 0x38
        /*15ae*/ 	.short	0x0016


	//----- nvinfo : EIATTR_EXIT_INSTR_OFFSETS
	.align		4
        /*15b0*/ 	.byte	0x04, 0x1c
        /*15b2*/ 	.short	(.L_1175 - .L_1174)


	//   ....[0]....
.L_1174:
        /*15b4*/ 	.word	0x0001baa0


	//----- nvinfo : EIATTR_MAX_THREADS
	.align		4
.L_1175:
        /*15b8*/ 	.byte	0x04, 0x05
        /*15ba*/ 	.short	(.L_1177 - .L_1176)
.L_1176:
        /*15bc*/ 	.word	0x00000200
        /*15c0*/ 	.word	0x00000001
        /*15c4*/ 	.word	0x00000001


	//----- nvinfo : EIATTR_CRS_STACK_SIZE
	.align		4
.L_1177:
        /*15c8*/ 	.byte	0x04, 0x1e
        /*15ca*/ 	.short	(.L_1179 - .L_1178)
.L_1178:
        /*15cc*/ 	.word	0x00000000


	//----- nvinfo : EIATTR_CBANK_PARAM_SIZE
	.align		4
.L_1179:
        /*15d0*/ 	.byte	0x03, 0x19
        /*15d2*/ 	.short	0x0af0


	//----- nvinfo : EIATTR_PARAM_CBANK
	.align		4
        /*15d4*/ 	.byte	0x04, 0x0a
        /*15d6*/ 	.short	(.L_1181 - .L_1180)
	.align		4
.L_1180:
        /*15d8*/ 	.word	index@(.nv.constant0._ZN7cutlass13device_kernelIN5flash11enable_sm90INS1_16FlashAttnFwdSm90INS1_25CollectiveMainloopFwdSm90ILi2EN4cute5tupleIJNS5_1CILi1EEES8_S8_EEENS6_IJNS7_ILi192EEENS7_ILi128EEENS7_ILi96EEEEEELi96ENS_6half_tEfNS_4arch4Sm90ELb0ELb0ELb1ELb1ELb1ELb1ELb0ELb0ELb1ELb1ELb1ELb0EEENS1_21CollectiveEpilogueFwdINS6_IJSA_SC_SB_EEES9_SE_SG_Li384ELb1ELb1ELb1ELb0EEENS1_36VarlenDynamicPersistentTileSchedulerILi192ELi128ELi384ELi128ELb1ELb1ELb1ELb0ELb1ELb1EEEEEEEEEvNT_6ParamsE)
        /*15dc*/ 	.short	0x0210
        /*15de*/ 	.short	0x0af0


	//----- nvinfo : EIATTR_SW_WAR
	.align		4
.L_1181:
        /*15e0*/ 	.byte	0x04, 0x36
        /*15e2*/ 	.short	(.L_1183 - .L_1182)
.L_1182:
        /*15e4*/ 	.word	0x00000008
.L_1183:


//--------------------- .nv.info._ZN7cutlass13device_kernelIN5flash11enable_sm90INS1_16FlashAttnFwdSm90INS1_25CollectiveMainloopFwdSm90ILi2EN4cute5tupleIJNS5_1CILi1EEES8_S8_EEENS6_IJNS7_ILi192EEENS7_ILi128EEENS7_ILi96EEEEEELi96ENS_6half_tEfNS_4arch4Sm90ELb0ELb1ELb1ELb0ELb1ELb0ELb0ELb0ELb1ELb1ELb1ELb0EEENS1_21CollectiveEpilogueFwdINS6_IJSA_SC_SB_EEES9_SE_SG_Li384ELb0ELb1ELb1ELb0EEENS1_19SingleTileSchedulerILb0ELb1ELb1ELi192EEEEEEEEEvNT_6ParamsE --------------------------
	.section	.nv.info._ZN7cutlass13device_kernelIN5flash11enable_sm90INS1_16FlashAttnFwdSm90INS1_25CollectiveMainloopFwdSm90ILi2EN4cute5tupleIJNS5_1CILi1EEES8_S8_EEENS6_IJNS7_ILi192EEENS7_ILi128EEENS7_ILi96EEEEEELi96ENS_6half_tEfNS_4arch4Sm90ELb0ELb1ELb1ELb0ELb1ELb0ELb0ELb0ELb1ELb1ELb1ELb0EEENS1_21CollectiveEpilogueFwdINS6_IJSA_SC_SB_EEES9_SE_SG_Li384ELb0ELb1ELb1ELb0EEENS1_19SingleTileSchedulerILb0ELb1ELb1ELi192EEEEEEEEEvNT_6ParamsE,"",@"SHT_CUDA_INFO"
	.sectionflags	@""
	.align	4


	//----- nvinfo : EIATTR_CUDA_API_VERSION
	.align		4
        /*0000*/ 	.byte	0x04, 0x37
        /*0002*/ 	.short	(.L_1185 - .L_1184)
.L_1184:
        /*0004*/ 	.word	0x00000082


	//----- nvinfo : EIATTR_KPARAM_INFO
	.align		4
.L_1185:
        /*0008*/ 	.byte	0x04, 0x17
        /*000a*/ 	.short	(.L_1187 - .L_1186)
.L_1186:
        /*000c*/ 	.word	0x00000000
        /*0010*/ 	.short	0x0000
        /*0012*/ 	.short	0x0070
        /*0014*/ 	.byte	0x00, 0xf0, 0x01, 0x28


	//----- nvinfo : EIATTR_SPARSE_MMA_MASK
	.align		4
.L_1187:
        /*0018*/ 	.byte	0x03, 0x50
        /*001a*/ 	.short	0x0000


	//----- nvinfo : EIATTR_MAXREG_COUNT
	.align		4
        /*001c*/ 	.byte	0x03, 0x1b
        /*001e*/ 	.short	0x0080


	//----- nvinfo : EIATTR_NUM_BARRIERS
	.align		4
        /*0020*/ 	.byte	0x02, 0x4c
        /*0022*/ 	.byte	0x10
	.zero		1


	//----- nvinfo : EIATTR_EXTERNS
	.align		4
        /*0024*/ 	.byte	0x04, 0x0f
        /*0026*/ 	.short	(.L_1189 - .L_1188)


	//   ....[0]....
	.align		4
.L_1188:
        /*0028*/ 	.word	index@(__assertfail)


	//----- nvinfo : EIATTR_ANNOTATIONS
	.align		4
.L_1189:
        /*002c*/ 	.byte	0x04, 0x55
        /*002e*/ 	.short	(.L_1191 - .L_1190)


	//   ....[0]....
.L_1190:
        /*0030*/ 	.word	0x00000001
        /*0034*/ 	.byte	0xb0, 0x08, 0x00, 0x00, 0x01, 0x00, 0x00, 0x00, 0x10, 0x0a, 0x00, 0x00, 0x01, 0x00, 0x00, 0x00
        /*0044*/ 	.byte	0x80, 0x17, 0x00, 0x00, 0x01, 0x00, 0x00, 0x00, 0xc0, 0x00, 0x01, 0x00, 0x01, 0x00, 0x00, 0x00
        /*0054*/ 	.byte	0xd0, 0x13, 0x01, 0x00, 0x01, 0x00, 0x00, 0x00, 0x50, 0x27, 0x01, 0x00, 0x01, 0x00, 0x00, 0x00
        /*0064*/ 	.byte	0x70, 0x27, 0x01, 0x00, 0x01, 0x00, 0x00, 0x00, 0xd0, 0x28, 0x01, 0x00, 0x01, 0x00, 0x00, 0x00
        /*0074*/ 	.byte	0x20, 0x3f, 0x01, 0x00, 0x01, 0x00, 0x00, 0x00, 0x40, 0x3f, 0x01, 0x00, 0x01, 0x00, 0x00, 0x00
        /*0084*/ 	.byte	0x60, 0x53, 0x01, 0x00


	//----- nvinfo : EIATTR_MERCURY_ISA_VERSION
	.align		4
.L_1191:
        /*0088*/ 	.byte	0x03, 0x5f
        /*008a*/ 	.short	0x0101


	//----- nvinfo : EIATTR_INT_WARP_WIDE_INSTR_OFFSETS
	.align		4
        /*008c*/ 	.byte	0x04, 0x31
        /*008e*/ 	.short	(.L_1193 - .L_1192)


	//   ....[0]....
.L_1192:
        /*0090*/ 	.word	0x000000c0


	//   ....[1]....
        /*0094*/ 	.word	0x000000d0


	//   ....[2]....
        /*0098*/ 	.word	0x00000170


	//----- nvinfo : EIATTR_COOP_GROUP_MASK_REGIDS
	.align		4
.L_1193:
        /*009c*/ 	.byte	0x04, 0x29
        /*009e*/ 	.short	(.L_1195 - .L_1194)


	//   ....[0]....
.L_1194:
        /*00a0*/ 	.word	0xffffffff


	//   ....[1]....
        /*00a4*/ 	.word	0xffffffff


	//   ....[2]....
        /*00a8*/ 	.word	0xffffffff


	//   ....[3]....
        /*00ac*/ 	.word	0xffffffff


	//   ....[4]....
        /*00b0*/ 	.word	0xffffffff


	//   ....[5]....
        /*00b4*/ 	.word	0xffffffff


	//   ....[6]....
        /*00b8*/ 	.word	0xffffffff


	//   ....[7]....
        /*00bc*/ 	.word	0xffffffff


	//   ....[8]....
        /*00c0*/ 	.word	0xffffffff


	//   ....[9]....
        /*00c4*/ 	.word	0xffffffff


	//   ....[10]....
        /*00c8*/ 	.word	0xffffffff


	//   ....[11]....
        /*00cc*/ 	.word	0xffffffff


	//   ....[12]....
        /*00d0*/ 	.word	0xffffffff


	//   ....[13]....
        /*00d4*/ 	.word	0xffffffff


	//   ....[14]....
        /*00d8*/ 	.word	0xffffffff


	//   ....[15]....
        /*00dc*/ 	.word	0xffffffff


	//   ....[16]....
        /*00e0*/ 	.word	0xffffffff


	//   ....[17]....
        /*00e4*/ 	.word	0xffffffff


	//   ....[18]....
        /*00e8*/ 	.word	0xffffffff


	//   ....[19]....
        /*00ec*/ 	.word	0xffffffff


	//   ....[20]....
        /*00f0*/ 	.word	0xffffffff


	//   ....[21]....
        /*00f4*/ 	.word	0xffffffff


	//   ....[22]....
        /*00f8*/ 	.word	0xffffffff


	//   ....[23]....
        /*00fc*/ 	.word	0xffffffff


	//   ....[24]....
        /*0100*/ 	.word	0xffffffff


	//   ....[25]....
        /*0104*/ 	.word	0xffffffff


	//   ....[26]....
        /*0108*/ 	.word	0xffffffff


	//   ....[27]....
        /*010c*/ 	.word	0xffffffff


	//   ....[28]....
        /*0110*/ 	.word	0xffffffff


	//   ....[29]....
        /*0114*/ 	.word	0xffffffff


	//   ....[30]....
        /*0118*/ 	.word	0xffffffff


	//   ....[31]....
        /*011c*/ 	.word	0xffffffff


	//   ....[32]....
        /*0120*/ 	.word	0xffffffff


	//   ....[33]....
        /*0124*/ 	.word	0xffffffff


	//   ....[34]....
        /*0128*/ 	.word	0xffffffff


	//   ....[35]....
        /*012c*/ 	.word	0xffffffff


	//   ....[36]....
        /*0130*/ 	.word	0xffffffff


	//   ....[37]....
        /*0134*/ 	.word	0xffffffff


	//   ....[38]....
        /*0138*/ 	.word	0xffffffff


	//   ....[39]....
        /*013c*/ 	.word	0xffffffff


	//   ....[40]....
        /*0140*/ 	.word	0xffffffff


	//   ....[41]....
        /*0144*/ 	.word	0xffffffff


	//   ....[42]....
        /*0148*/ 	.word	0xffffffff


	//   ....[43]....
        /*014c*/ 	.word	0xffffffff


	//   ....[44]....
        /*0150*/ 	.word	0xffffffff


	//   ....[45]....
        /*0154*/ 	.word	0xffffffff


	//   ....[46]....
        /*0158*/ 	.word	0xffffffff


	//   ....[47]....
        /*015c*/ 	.word	0xffffffff


	//   ....[48]....
        /*0160*/ 	.word	0xffffffff


	//   ....[49]....
        /*0164*/ 	.word	0xffffffff


	//   ....[50]....
        /*0168*/ 	.word	0xffffffff


	//   ....[51]....
        /*016c*/ 	.word	0xffffffff


	//   ....[52]....
        /*0170*/ 	.word	0xffffffff


	//   ....[53]....
        /*0174*/ 	.word	0xffffffff


	//   ....[54]....
        /*0178*/ 	.word	0xffffffff


	//   ....[55]....
        /*017c*/ 	.word	0xffffffff


	//   ....[56]....
        /*0180*/ 	.word	0xffffffff


	//   ....[57]....
        /*0184*/ 	.word	0xffffffff


	//   ....[58]....
        /*0188*/ 	.word	0xffffffff


	//   ....[59]....
        /*018c*/ 	.word	0xffffffff


	//   ....[60]....
        /*0190*/ 	.word	0xffffffff


	//   ....[61]....
        /*0194*/ 	.word	0xffffffff


	//   ....[62]....
        /*0198*/ 	.word	0xffffffff


	//   ....[63]....
        /*019c*/ 	.word	0xffffffff


	//   ....[64]....
        /*01a0*/ 	.word	0xffffffff


	//   ....[65]....
        /*01a4*/ 	.word	0xffffffff


	//   ....[66]....
        /*01a8*/ 	.word	0xffffffff


	//   ....[67]....
        /*01ac*/ 	.word	0xffffffff


	//   ....[68]....
        /*01b0*/ 	.word	0xffffffff


	//   ....[69]....
        /*01b4*/ 	.word	0xffffffff


	//   ....[70]....
        /*01b8*/ 	.word	0xffffffff


	//   ....[71]....
        /*01bc*/ 	.word	0xffffffff


	//   ....[72]....
        /*01c0*/ 	.word	0xffffffff


	//   ....[73]....
        /*01c4*/ 	.word	0xffffffff


	//   ....[74]....
        /*01c8*/ 	.word	0xffffffff


	//   ....[75]....
        /*01cc*/ 	.word	0xffffffff


	//   ....[76]....
        /*01d0*/ 	.word	0xffffffff


	//   ....[77]....
        /*01d4*/ 	.word	0xffffffff


	//   ....[78]....
        /*01d8*/ 	.word	0xffffffff


	//   ....[79]....
        /*01dc*/ 	.word	0xffffffff


	//   ....[80]....
        /*01e0*/ 	.word	0xffffffff


	//   ....[81]....
        /*01e4*/ 	.word	0xffffffff


	//   ....[82]....
        /*01e8*/ 	.word	0xffffffff


	//   ....[83]....
        /*01ec*/ 	.word	0xffffffff


	//   ....[84]....
        /*01f0*/ 	.word	0xffffffff


	//   ....[85]....
        /*01f4*/ 	.word	0xffffffff


	//   ....[86]....
        /*01f8*/ 	.word	0xffffffff


	//   ....[87]....
        /*01fc*/ 	.word	0xffffffff


	//   ....[88]....
        /*0200*/ 	.word	0xffffffff


	//   ....[89]....
        /*0204*/ 	.word	0xffffffff


	//   ....[90]....
        /*0208*/ 	.word	0xffffffff


	//   ....[91]....
        /*020c*/ 	.word	0x0500000f


	//   ....[92]....
        /*0210*/ 	.word	0x0500000f


	//   ....[93]....
        /*0214*/ 	.word	0x0500000f


	//   ....[94]....
        /*0218*/ 	.word	0x0500000f


	//   ....[95]....
        /*021c*/ 	.word	0x0500000f


	//   ....[96]....
        /*0220*/ 	.word	0x0500000f


	//   ....[97]....
        /*0224*/ 	.word	0x0500000f


	//   ....[98]....
        /*0228*/ 	.word	0x0500000f


	//   ....[99]....
        /*022c*/ 	.word	0x0500000f


	//   ....[100]....
        /*0230*/ 	.word	0x0500000f


	//   ....[101]....
        /*0234*/ 	.word	0x0500000f


	//   ....[102]....
        /*0238*/ 	.word	0x0500000f


	//   ....[103]....
        /*023c*/ 	.word	0x0500000f


	//   ....[104]....
        /*0240*/ 	.word	0x0500000f


	//   ....[105]....
        /*0244*/ 	.word	0x0500000f


	//   ....[106]....
        /*0248*/ 	.word	0x0500000f


	//   ....[107]....
        /*024c*/ 	.word	0x0500000f


	//   ....[108]....
        /*0250*/ 	.word	0x0500000f


	//   ....[109]....
        /*0254*/ 	.word	0x0500000f


	//   ....[110]....
        /*0258*/ 	.word	0x0500000f


	//   ....[111]....
        /*025c*/ 	.word	0x0500000f


	//   ....[112]....
        /*0260*/ 	.word	0x0500000f


	//   ....[113]....
        /*0264*/ 	.word	0x0500000f


	//   ....[114]....
        /*0268*/ 	.word	0x0500000f


	//   ....[115]....
        /*026c*/ 	.word	0x0500000f


	//   ....[116]....
        /*0270*/ 	.word	0x0500000f


	//   ....[117]....
        /*0274*/ 	.word	0x0500000f


	//   ....[118]....
        /*0278*/ 	.word	0x0500000f


	//   ....[119]....
        /*027c*/ 	.word	0x0500000f


	//   ....[120]....
        /*0280*/ 	.word	0x0500000f


	//   ....[121]....
        /*0284*/ 	.word	0x0500000f


	//   ....[122]....
        /*0288*/ 	.word	0x0500000f


	//   ....[123]....
        /*028c*/ 	.word	0x0500000f


	//   ....[124]....
        /*0290*/ 	.word	0x0500000f


	//   ....[125]....
        /*0294*/ 	.word	0x0500000f


	//   ....[126]....
        /*0298*/ 	.word	0x0500000f


	//   ....[127]....
        /*029c*/ 	.word	0x0500000f


	//   ....[128]....
        /*02a0*/ 	.word	0x0500000f


	//   ....[129]....
        /*02a4*/ 	.word	0x0500000f


	//   ....[130]....
        /*02a8*/ 	.word	0x0500000f


	//   ....[131]....
        /*02ac*/ 	.word	0x0500000f


	//   ....[132]....
        /*02b0*/ 	.word	0x0500000f


	//   ....[133]....
        /*02b4*/ 	.word	0x0500000f


	//   ....[134]....
        /*02b8*/ 	.word	0x0500000f


	//   ....[135]....
        /*02bc*/ 	.word	0x0500000f


	//   ....[136]....
        /*02c0*/ 	.word	0x0500000f


	//----- nvinfo : EIATTR_COOP_GROUP_INSTR_OFFSETS
	.align		4
.L_1195:
        /*02c4*/ 	.byte	0x04, 0x28
        /*02c6*/ 	.short	(.L_1197 - .L_1196)


	//   ....[0]....
.L_1196:
        /*02c8*/ 	.word	0x00000080


	//   ....[1]....
        /*02cc*/ 	.word	0x00000090


	//   ....[2]....
        /*02d0*/ 	.word	0x000002d0


	//   ....[3]....
        /*02d4*/ 	.word	0x00000430


	//   ....[4]....
        /*02d8*/ 	.word	0x00000550


	//   ....[5]....
        /*02dc*/ 	.word	0x000006b0


	//   ....[6]....
        /*02e0*/ 	.word	0x00001520


	//   ....[7]....
        /*02e4*/ 	.word	0x00001f90


	//   ....[8]....
        /*02e8*/ 	.word	0x00002960


	//   ....[9]....
        /*02ec*/ 	.word	0x00003c10


	//   ....[10]....
        /*02f0*/ 	.word	0x00003d10


	//   ....[11]....
        /*02f4*/ 	.word	0x00004240


	//   ....[12]....
        /*02f8*/ 	.word	0x00004290


	//   ....[13]....
        /*02fc*/ 	.word	0x000050b0


	//   ....[14]....
        /*0300*/ 	.word	0x00006040


	//   ....[15]....
        /*0304*/ 	.word	0x000068f0


	//   ....[16]....
        /*0308*/ 	.word	0x000074e0


	//   ....[17]....
        /*030c*/ 	.word	0x000075e0


	//   ....[18]....
        /*0310*/ 	.word	0x00007dd0


	//   ....[19]....
        /*0314*/ 	.word	0x00007e70


	//   ....[20]....
        /*0318*/ 	.word	0x00008ee0


	//   ....[21]....
        /*031c*/ 	.word	0x0000a790


	//   ....[22]....
        /*0320*/ 	.word	0x0000a7b0


	//   ....[23]....
        /*0324*/ 	.word	0x0000a7e0


	//   ....[24]....
        /*0328*/ 	.word	0x0000a7f0


	//   ....[25]....
        /*032c*/ 	.word	0x0000bb50


	//   ....[26]....
        /*0330*/ 	.word	0x0000c770


	//   ....[27]....
        /*0334*/ 	.word	0x0000d080


	//   ....[28]....
        /*0338*/ 	.word	0x0000dcc0


	//   ....[29]....
        /*033c*/ 	.word	0x0000ddc0


	//   ....[30]....
        /*0340*/ 	.word	0x0000e5f0


	//   ....[31]....
        /*0344*/ 	.word	0x0000e680


	//   ....[32]....
        /*0348*/ 	.word	0x0000f6d0


	//   ....[33]....
        /*034c*/ 	.word	0x0000f800


	//   ....[34]....
        /*0350*/ 	.word	0x0000f840


	//   ....[35]....
        /*0354*/ 	.word	0x0000f930


	//   ....[36]....
        /*0358*/ 	.word	0x0000f940


	//   ....[37]....
        /*035c*/ 	.word	0x00010890


	//   ....[38]....
        /*0360*/ 	.word	0x000108d0


	//   ....[39]....
        /*0364*/ 	.word	0x00010910


	//   ....[40]....
        /*0368*/ 	.word	0x00010950


	//   ....[41]....
        /*036c*/ 	.word	0x00010970


	//   ....[42]....
        /*0370*/ 	.word	0x000109a0


	//   ....[43]....
        /*0374*/ 	.word	0x00010e60


	//   ....[44]....
        /*0378*/ 	.word	0x00010e70


	//   ....[45]....
        /*037c*/ 	.word	0x00011740


	//   ....[46]....
        /*0380*/ 	.word	0x00012e00


	//   ....[47]....
        /*0384*/ 	.word	0x00012e10


	//   ....[48]....
        /*0388*/ 	.word	0x00012e20


	//   ....[49]....
        /*038c*/ 	.word	0x00012e30


	//   ....[50]....
        /*0390*/ 	.word	0x00012e50


	//   ....[51]....
        /*0394*/ 	.word	0x00012e80


	//   ....[52]....
        /*0398*/ 	.word	0x00012eb0


	//   ....[53]....
        /*039c*/ 	.word	0x00012ee0


	//   ....[54]....
        /*03a0*/ 	.word	0x000137f0


	//   ....[55]....
        /*03a4*/ 	.word	0x00013810


	//   ....[56]....
        /*03a8*/ 	.word	0x00013820


	//   ....[57]....
        /*03ac*/ 	.word	0x000138a0


	//   ....[58]....
        /*03b0*/ 	.word	0x00013940


	//   ....[59]....
        /*03b4*/ 	.word	0x00013950


	//   ....[60]....
        /*03b8*/ 	.word	0x000139f0


	//   ....[61]....
        /*03bc*/ 	.word	0x00013a20


	//   ....[62]....
        /*03c0*/ 	.word	0x00013a80


	//   ....[63]....
        /*03c4*/ 	.word	0x00013a90


	//   ....[64]....
        /*03c8*/ 	.word	0x00013ac0


	//   ....[65]....
        /*03cc*/ 	.word	0x00013b10


	//   ....[66]....
        /*03d0*/ 	.word	0x00014350


	//   ....[67]....
        /*03d4*/ 	.word	0x00014360


	//   ....[68]....
        /*03d8*/ 	.word	0x00014380


	//   ....[69]....
        /*03dc*/ 	.word	0x00014400


	//   ....[70]....
        /*03e0*/ 	.word	0x00014410


	//   ....[71]....
        /*03e4*/ 	.word	0x00014470


	//   ....[72]....
        /*03e8*/ 	.word	0x000144a0


	//   ....[73]....
        /*03ec*/ 	.word	0x000144e0


	//   ....[74]....
        /*03f0*/ 	.word	0x00014700


	//   ....[75]....
        /*03f4*/ 	.word	0x00014720


	//   ....[76]....
        /*03f8*/ 	.word	0x00014740


	//   ....[77]....
        /*03fc*/ 	.word	0x000147c0


	//   ....[78]....
        /*0400*/ 	.word	0x000147e0


	//   ....[79]....
        /*0404*/ 	.word	0x00014860


	//   ....[80]....
        /*0408*/ 	.word	0x00014880


	//   ....[81]....
        /*040c*/ 	.word	0x00014890


	//   ....[82]....
        /*0410*/ 	.word	0x00014dc0


	//   ....[83]....
        /*0414*/ 	.word	0x00014df0


	//   ....[84]....
        /*0418*/ 	.word	0x00014e20


	//   ....[85]....
        /*041c*/ 	.word	0x00014e50


	//   ....[86]....
        /*0420*/ 	.word	0x00014e80


	//   ....[87]....
        /*0424*/ 	.word	0x00014eb0


	//   ....[88]....
        /*0428*/ 	.word	0x00014ed0


	//   ....[89]....
        /*042c*/ 	.word	0x00014f70


	//   ....[90]....
        /*0430*/ 	.word	0x000152f0


	//   ....[91]....
        /*0434*/ 	.word	0x00015930


	//   ....[92]....
        /*0438*/ 	.word	0x00015a20


	//   ....[93]....
        /*043c*/ 	.word	0x00015ac0


	//   ....[94]....
        /*0440*/ 	.word	0x00015b50


	//   ....[95]....
        /*0444*/ 	.word	0x00015c30


	//   ....[96]....
        /*0448*/ 	.word	0x00015ca0


	//   ....[97]....
        /*044c*/ 	.word	0x00015d80


	//   ....[98]....
        /*0450*/ 	.word	0x00015e30


	//   ....[99]....
        /*0454*/ 	.word	0x00015f30


	//   ....[100]....
        /*0458*/ 	.word	0x00015fd0


	//   ....[101]....
        /*045c*/ 	.word	0x00016030


	//   ....[102]....
        /*0460*/ 	.word	0x000160e0


	//   ....[103]....
        /*0464*/ 	.word	0x000161b0


	//   ....[104]....
        /*0468*/ 	.word	0x00016240


	//   ....[105]....
        /*046c*/ 	.word	0x00016310


	//   ....[106]....
        /*0470*/ 	.word	0x00016390


	//   ....[107]....
        /*0474*/ 	.word	0x00016450


	//   ....[108]....
        /*0478*/ 	.word	0x000164f0


	//   ....[109]....
        /*047c*/ 	.word	0x000165c0


	//   ....[110]....
        /*0480*/ 	.word	0x00016630


	//   ....[111]....
        /*0484*/ 	.word	0x000166f0


	//   ....[112]....
        /*0488*/ 	.word	0x00016830


	//   ....[113]....
        /*048c*/ 	.word	0x00016910


	//   ....[114]....
        /*0490*/ 	.word	0x00016990


	//   ....[115]....
        /*0494*/ 	.word	0x00016a70


	//   ....[116]....
        /*0498*/ 	.word	0x00016ad0


	//   ....[117]....
        /*049c*/ 	.word	0x00016ba0


	//   ....[118]....
        /*04a0*/ 	.word	0x00016c00


	//   ....[119]....
        /*04a4*/ 	.word	0x00016ce0


	//   ....[120]....
        /*04a8*/ 	.word	0x00016dd0


	//   ....[121]....
        /*04ac*/ 	.word	0x00016e70


	//   ....[122]....
        /*04b0*/ 	.word	0x00016ed0


	//   ....[123]....
        /*04b4*/ 	.word	0x00016fc0


	//   ....[124]....
        /*04b8*/ 	.word	0x00017020


	//   ....[125]....
        /*04bc*/ 	.word	0x00017110


	//   ....[126]....
        /*04c0*/ 	.word	0x00017170


	//   ....[127]....
        /*04c4*/ 	.word	0x00017230


	//   ....[128]....
        /*04c8*/ 	.word	0x00017370


	//   ....[129]....
        /*04cc*/ 	.word	0x00017420


	//   ....[130]....
        /*04d0*/ 	.word	0x00017510


	//   ....[131]....
        /*04d4*/ 	.word	0x00017620


	//   ....[132]....
        /*04d8*/ 	.word	0x000176a0


	//   ....[133]....
        /*04dc*/ 	.word	0x00017790


	//   ....[134]....
        /*04e0*/ 	.word	0x00017800


	//   ....[135]....
        /*04e4*/ 	.word	0x000178d0


	//   ....[136]....
        /*04e8*/ 	.word	0x000179e0


	//----- nvinfo : EIATTR_REG_RECONFIG
	.align		4
.L_1197:
        /*04ec*/ 	.byte	0x01, 0x54
	.zero		2


	//----- nvinfo : EIATTR_SYSCALL_OFFSETS
	.align		4
        /*04f0*/ 	.byte	0x04, 0x46
        /*04f2*/ 	.short	(.L_1199 - .L_1198)


	//   ....[0]....
.L_1198:
        /*04f4*/ 	.word	0x00001740


	//   ....[1]....
        /*04f8*/ 	.word	0x00012300


	//   ....[2]....
        /*04fc*/ 	.word	0x00012440


	//   ....[3]....
        /*0500*/ 	.word	0x00012530


	//   ....[4]....
        /*0504*/ 	.word	0x00013320


	//----- nvinfo : EIATTR_MBARRIER_INSTR_OFFSETS
	.align		4
.L_1199:
        /*0508*/ 	.byte	0x04, 0x39
        /*050a*/ 	.short	(.L_1201 - .L_1200)


	//   ....[0]....
.L_1200:
        /*050c*/ 	.word	0x00000180
        /*0510*/ 	.word	0x000000ff
        /*0514*/ 	.word	0x0002d800
        /*0518*/ 	.short	0x0100
        /*051a*/ 	.byte	0x08
	.zero		1


	//   ....[1]....
        /*051c*/ 	.word	0x00000190
        /*0520*/ 	.word	0x000000ff
        /*0524*/ 	.word	0x0002d820
        /*0528*/ 	.short	0x0100
        /*052a*/ 	.byte	0x08
	.zero		1


	//   ....[2]....
        /*052c*/ 	.word	0x00000280
        /*0530*/ 	.word	0x000000ff
        /*0534*/ 	.word	0x0002d830
        /*0538*/ 	.short	0x0100
        /*053a*/ 	.byte	0x08
	.zero		1


	//   ....[3]....
        /*053c*/ 	.word	0x00000290
        /*0540*/ 	.word	0x000000ff
        /*0544*/ 	.word	0x0002d840
        /*0548*/ 	.short	0x0100
        /*054a*/ 	.byte	0x08
	.zero		1


	//   ....[4]....
        /*054c*/ 	.word	0x000002a0
        /*0550*/ 	.word	0x000000ff
        /*0554*/ 	.word	0x0002d838
        /*0558*/ 	.short	0x0100
        /*055a*/ 	.byte	0x08
	.zero		1


	//   ....[5]....
        /*055c*/ 	.word	0x000002b0
        /*0560*/ 	.word	0x000000ff
        /*0564*/ 	.word	0x0002d848
        /*0568*/ 	.short	0x0100
        /*056a*/ 	.byte	0x08
	.zero		1


	//   ....[6]....
        /*056c*/ 	.word	0x000003e0
        /*0570*/ 	.word	0x000000ff
        /*0574*/ 	.word	0x0002d850
        /*0578*/ 	.short	0x0100
        /*057a*/ 	.byte	0x08
	.zero		1


	//   ....[7]....
        /*057c*/ 	.word	0x000003f0
        /*0580*/ 	.word	0x000000ff
        /*0584*/ 	.word	0x0002d860
        /*0588*/ 	.short	0x0100
        /*058a*/ 	.byte	0x08
	.zero		1


	//   ....[8]....
        /*058c*/ 	.word	0x00000400
        /*0590*/ 	.word	0x000000ff
        /*0594*/ 	.word	0x0002d858
        /*0598*/ 	.short	0x0100
        /*059a*/ 	.byte	0x08
	.zero		1


	//   ....[9]....
        /*059c*/ 	.word	0x00000410
        /*05a0*/ 	.word	0x000000ff
        /*05a4*/ 	.word	0x0002d868
        /*05a8*/ 	.short	0x0100
        /*05aa*/ 	.byte	0x08
	.zero		1


	//   ....[10]....
        /*05ac*/ 	.word	0x00000500
        /*05b0*/ 	.word	0x000000ff
        /*05b4*/ 	.word	0x0002d870
        /*05b8*/ 	.short	0x0100
        /*05ba*/ 	.byte	0x06
	.zero		1


	//   ....[11]....
        /*05bc*/ 	.word	0x00000510
        /*05c0*/ 	.word	0x000000ff
        /*05c4*/ 	.word	0x0002d880
        /*05c8*/ 	.short	0x0100
        /*05ca*/ 	.byte	0x06
	.zero		1


	//   ....[12]....
        /*05cc*/ 	.word	0x00000520
        /*05d0*/ 	.word	0x000000ff
        /*05d4*/ 	.word	0x0002d878
        /*05d8*/ 	.short	0x0100
        /*05da*/ 	.byte	0x06
	.zero		1


	//   ....[13]....
        /*05dc*/ 	.word	0x00000530
        /*05e0*/ 	.word	0x000000ff
        /*05e4*/ 	.word	0x0002d888
        /*05e8*/ 	.short	0x0100
        /*05ea*/ 	.byte	0x06
	.zero		1


	//   ....[14]....
        /*05ec*/ 	.word	0x00000660
        /*05f0*/ 	.word	0x000000ff
        /*05f4*/ 	.word	0x0002d890
        /*05f8*/ 	.short	0x0100
        /*05fa*/ 	.byte	0x08
	.zero		1


	//   ....[15]....
        /*05fc*/ 	.word	0x00000670
        /*0600*/ 	.word	0x000000ff
        /*0604*/ 	.word	0x0002d8a0
        /*0608*/ 	.short	0x0100
        /*060a*/ 	.byte	0x08
	.zero		1


	//   ....[16]....
        /*060c*/ 	.word	0x00000680
        /*0610*/ 	.word	0x000000ff
        /*0614*/ 	.word	0x0002d898
        /*0618*/ 	.short	0x0100
        /*061a*/ 	.byte	0x08
	.zero		1


	//   ....[17]....
        /*061c*/ 	.word	0x00000690
        /*0620*/ 	.word	0x000000ff
        /*0624*/ 	.word	0x0002d8a8
        /*0628*/ 	.short	0x0100
        /*062a*/ 	.byte	0x08
	.zero		1


	//   ....[18]....
        /*062c*/ 	.word	0x000007d0
        /*0630*/ 	.word	0x000000ff
        /*0634*/ 	.word	0x0002d8b0
        /*0638*/ 	.short	0x0100
        /*063a*/ 	.byte	0x08
	.zero		1


	//   ....[19]....
        /*063c*/ 	.word	0x000007e0
        /*0640*/ 	.word	0x000000ff
        /*0644*/ 	.word	0x0002d8c0
        /*0648*/ 	.short	0x0100
        /*064a*/ 	.byte	0x08
	.zero		1


	//   ....[20]....
        /*064c*/ 	.word	0x000007f0
        /*0650*/ 	.word	0x000000ff
        /*0654*/ 	.word	0x0002d8b8
        /*0658*/ 	.short	0x0100
        /*065a*/ 	.byte	0x08
	.zero		1


	//   ....[21]....
        /*065c*/ 	.word	0x00000800
        /*0660*/ 	.word	0x000000ff
        /*0664*/ 	.word	0x0002d8c8
        /*0668*/ 	.short	0x0100
        /*066a*/ 	.byte	0x08
	.zero		1


	//   ....[22]....
        /*066c*/ 	.word	0x00001760
        /*0670*/ 	.word	0x000000ff
        /*0674*/ 	.word	0x0002d800
        /*0678*/ 	.short	0x010a
        /*067a*/ 	.byte	0x26
	.zero		1


	//   ....[23]....
        /*067c*/ 	.word	0x000017f0
        /*0680*/ 	.word	0x000000ff
        /*0684*/ 	.word	0x0002d830
        /*0688*/ 	.short	0x010a
        /*068a*/ 	.byte	0x26
	.zero		1


	//   ....[24]....
        /*068c*/ 	.word	0x00001850
        /*0690*/ 	.word	0x000000ff
        /*0694*/ 	.word	0x0002d830
        /*0698*/ 	.short	0x010a
        /*069a*/ 	.byte	0x26
	.zero		1


	//   ....[25]....
        /*069c*/ 	.word	0x000022d0
        /*06a0*/ 	.word	0x000000ff
        /*06a4*/ 	.word	0x00000000
        /*06a8*/ 	.short	0x0101
        /*06aa*/ 	.byte	0x04
	.zero		1


	//   ....[26]....
        /*06ac*/ 	.word	0x000055a0
        /*06b0*/ 	.word	0x000000ff
        /*06b4*/ 	.word	0x0002d830
        /*06b8*/ 	.short	0x010a
        /*06ba*/ 	.byte	0x04
	.zero		1


	//   ....[27]....
        /*06bc*/ 	.word	0x000055e0
        /*06c0*/ 	.word	0x000000ff
        /*06c4*/ 	.word	0x0002d830
        /*06c8*/ 	.short	0x010a
        /*06ca*/ 	.byte	0x04
	.zero		1


	//   ....[28]....
        /*06cc*/ 	.word	0x000058d0
        /*06d0*/ 	.word	0x000000ff
        /*06d4*/ 	.word	0x0002d850
        /*06d8*/ 	.short	0x010a
        /*06da*/ 	.byte	0x0a
	.zero		1


	//   ....[29]....
        /*06dc*/ 	.word	0x00005910
        /*06e0*/ 	.word	0x000000ff
        /*06e4*/ 	.word	0x0002d850
        /*06e8*/ 	.short	0x010a
        /*06ea*/ 	.byte	0x0a
	.zero		1


	//   ....[30]....
        /*06ec*/ 	.word	0x00006340
        /*06f0*/ 	.word	0x000000ff
        /*06f4*/ 	.word	0x00000000
        /*06f8*/ 	.short	0x0101
        /*06fa*/ 	.byte	0x0a
	.zero		1


	//   ....[31]....
        /*06fc*/ 	.word	0x00008a70
        /*0700*/ 	.word	0x000000ff
        /*0704*/ 	.word	0x00000000
        /*0708*/ 	.short	0x0101
        /*070a*/ 	.byte	0x06
	.zero		1


	//   ....[32]....
        /*070c*/ 	.word	0x00009320
        /*0710*/ 	.word	0x000000ff
        /*0714*/ 	.word	0x0002d830
        /*0718*/ 	.short	0x010a
        /*071a*/ 	.byte	0x04
	.zero		1


	//   ....[33]....
        /*071c*/ 	.word	0x00009360
        /*0720*/ 	.word	0x000000ff
        /*0724*/ 	.word	0x0002d830
        /*0728*/ 	.short	0x010a
        /*072a*/ 	.byte	0x04
	.zero		1


	//   ....[34]....
        /*072c*/ 	.word	0x00009680
        /*0730*/ 	.word	0x000000ff
        /*0734*/ 	.word	0x0002d850
        /*0738*/ 	.short	0x010a
        /*073a*/ 	.byte	0x0e
	.zero		1


	//   ....[35]....
        /*073c*/ 	.word	0x000096c0
        /*0740*/ 	.word	0x000000ff
        /*0744*/ 	.word	0x0002d850
        /*0748*/ 	.short	0x010a
        /*074a*/ 	.byte	0x0e
	.zero		1


	//   ....[36]....
        /*074c*/ 	.word	0x0000a0b0
        /*0750*/ 	.word	0x000000ff
        /*0754*/ 	.word	0x00000000
        /*0758*/ 	.short	0x0101
        /*075a*/ 	.byte	0x0e
	.zero		1


	//   ....[37]....
        /*075c*/ 	.word	0x0000b6e0
        /*0760*/ 	.word	0x000000ff
        /*0764*/ 	.word	0x00000000
        /*0768*/ 	.short	0x0101
        /*076a*/ 	.byte	0x07
	.zero		1


	//   ....[38]....
        /*076c*/ 	.word	0x0000be40
        /*0770*/ 	.word	0x000000ff
        /*0774*/ 	.word	0x0002d830
        /*0778*/ 	.short	0x010a
        /*077a*/ 	.byte	0x0a
	.zero		1


	//   ....[39]....
        /*077c*/ 	.word	0x0000be80
        /*0780*/ 	.word	0x000000ff
        /*0784*/ 	.word	0x0002d830
        /*0788*/ 	.short	0x010a
        /*078a*/ 	.byte	0x0a
	.zero		1


	//   ....[40]....
        /*078c*/ 	.word	0x0000c120
        /*0790*/ 	.word	0x000000ff
        /*0794*/ 	.word	0x0002d850
        /*0798*/ 	.short	0x010a
        /*079a*/ 	.byte	0x0a
	.zero		1


	//   ....[41]....
        /*079c*/ 	.word	0x0000c160
        /*07a0*/ 	.word	0x000000ff
        /*07a4*/ 	.word	0x0002d850
        /*07a8*/ 	.short	0x010a
        /*07aa*/ 	.byte	0x0a
	.zero		1


	//   ....[42]....
        /*07ac*/ 	.word	0x0000ca80
        /*07b0*/ 	.word	0x000000ff
        /*07b4*/ 	.word	0x00000000
        /*07b8*/ 	.short	0x0101
        /*07ba*/ 	.byte	0x0a
	.zero		1


	//   ....[43]....
        /*07bc*/ 	.word	0x0000f250
        /*07c0*/ 	.word	0x000000ff
        /*07c4*/ 	.word	0x00000000
        /*07c8*/ 	.short	0x0101
        /*07ca*/ 	.byte	0x07
	.zero		1


	//   ....[44]....
        /*07cc*/ 	.word	0x0000f750
        /*07d0*/ 	.word	0x000000ff
        /*07d4*/ 	.word	0x0002d850
        /*07d8*/ 	.short	0x010a
        /*07da*/ 	.byte	0x06
	.zero		1


	//   ....[45]....
        /*07dc*/ 	.word	0x0000f790
        /*07e0*/ 	.word	0x000000ff
        /*07e4*/ 	.word	0x0002d850
        /*07e8*/ 	.short	0x010a
        /*07ea*/ 	.byte	0x06
	.zero		1


	//   ....[46]....
        /*07ec*/ 	.word	0x0000ff70
        /*07f0*/ 	.word	0x000000ff
        /*07f4*/ 	.word	0x00000000
        /*07f8*/ 	.short	0x0101
        /*07fa*/ 	.byte	0x06
	.zero		1


	//   ....[47]....
        /*07fc*/ 	.word	0x00010990
        /*0800*/ 	.word	0x000000ff
        /*0804*/ 	.word	0x00000000
        /*0808*/ 	.short	0x0101
        /*080a*/ 	.byte	0x04
	.zero		1


	//   ....[48]....
        /*080c*/ 	.word	0x00012a20
        /*0810*/ 	.word	0x000000ff
        /*0814*/ 	.word	0x0002d840
        /*0818*/ 	.short	0x010a
        /*081a*/ 	.byte	0x2f
	.zero		1


	//   ....[49]....
        /*081c*/ 	.word	0x000130e0
        /*0820*/ 	.word	0x000000ff
        /*0824*/ 	.word	0x0002d830
        /*0828*/ 	.short	0x0107
        /*082a*/ 	.byte	0x2f
	.zero		1


	//   ....[50]....
        /*082c*/ 	.word	0x00013150
        /*0830*/ 	.word	0x000000ff
        /*0834*/ 	.word	0x0002d830
        /*0838*/ 	.short	0x0101
        /*083a*/ 	.byte	0x2f
	.zero		1


	//   ....[51]....
        /*083c*/ 	.word	0x00013c60
        /*0840*/ 	.word	0x000000ff
        /*0844*/ 	.word	0x0002d800
        /*0848*/ 	.short	0x0107
        /*084a*/ 	.byte	0x2f
	.zero		1


	//   ....[52]....
        /*084c*/ 	.word	0x00013cc0
        /*0850*/ 	.word	0x000000ff
        /*0854*/ 	.word	0x0002d800
        /*0858*/ 	.short	0x0101
        /*085a*/ 	.byte	0x2f
	.zero		1


	//   ....[53]....
        /*085c*/ 	.word	0x00013cf0
        /*0860*/ 	.word	0x000000ff
        /*0864*/ 	.word	0x0002d820
        /*0868*/ 	.short	0x010a
        /*086a*/ 	.byte	0x2f
	.zero		1


	//   ....[54]....
        /*086c*/ 	.word	0x00014120
        /*0870*/ 	.word	0x00000007
        /*0874*/ 	.word	0x0002d840
        /*0878*/ 	.short	0x010a
        /*087a*/ 	.byte	0x3f
	.zero		1


	//   ....[55]....
        /*087c*/ 	.word	0x00014590
        /*0880*/ 	.word	0x00000007
        /*0884*/ 	.word	0x0002d830
        /*0888*/ 	.short	0x0107
        /*088a*/ 	.byte	0x3f
	.zero		1


	//   ....[56]....
        /*088c*/ 	.word	0x00014640
        /*0890*/ 	.word	0x00000007
        /*0894*/ 	.word	0x0002d830
        /*0898*/ 	.short	0x0101
        /*089a*/ 	.byte	0x3f
	.zero		1


	//   ....[57]....
        /*089c*/ 	.word	0x000146a0
        /*08a0*/ 	.word	0x00000007
        /*08a4*/ 	.word	0x0002d860
        /*08a8*/ 	.short	0x010a
        /*08aa*/ 	.byte	0x3f
	.zero		1


	//   ....[58]....
        /*08ac*/ 	.word	0x00014a00
        /*08b0*/ 	.word	0x00000007
        /*08b4*/ 	.word	0x0002d850
        /*08b8*/ 	.short	0x0107
        /*08ba*/ 	.byte	0x3f
	.zero		1


	//   ....[59]....
        /*08bc*/ 	.word	0x00014b50
        /*08c0*/ 	.word	0x00000007
        /*08c4*/ 	.word	0x0002d850
        /*08c8*/ 	.short	0x0101
        /*08ca*/ 	.byte	0x3f
	.zero		1


	//   ....[60]....
        /*08cc*/ 	.word	0x00014cf0
        /*08d0*/ 	.word	0x00000000
        /*08d4*/ 	.word	0x0002d860
        /*08d8*/ 	.short	0x010a
        /*08da*/ 	.byte	0x3f
	.zero		1


	//   ....[61]....
        /*08dc*/ 	.word	0x00015130
        /*08e0*/ 	.word	0x00000000
        /*08e4*/ 	.word	0x0002d850
        /*08e8*/ 	.short	0x0107
        /*08ea*/ 	.byte	0x3f
	.zero		1


	//   ....[62]....
        /*08ec*/ 	.word	0x000151f0
        /*08f0*/ 	.word	0x00000000
        /*08f4*/ 	.word	0x0002d850
        /*08f8*/ 	.short	0x0101
        /*08fa*/ 	.byte	0x3f
	.zero		1


	//   ....[63]....
        /*08fc*/ 	.word	0x00015280
        /*0900*/ 	.word	0x00000007
        /*0904*/ 	.word	0x0002d820
        /*0908*/ 	.short	0x010a
        /*090a*/ 	.byte	0x3f
	.zero		1


	//   ....[64]....
        /*090c*/ 	.word	0x00015400
        /*0910*/ 	.word	0x00000005
        /*0914*/ 	.word	0x0002d840
        /*0918*/ 	.short	0x010a
        /*091a*/ 	.byte	0x3f
	.zero		1


	//   ....[65]....
        /*091c*/ 	.word	0x000154a0
        /*0920*/ 	.word	0x00000003
        /*0924*/ 	.word	0x0002d840
        /*0928*/ 	.short	0x010a
        /*092a*/ 	.byte	0x3f
	.zero		1


	//   ....[66]....
        /*092c*/ 	.word	0x000154e0
        /*0930*/ 	.word	0x00000005
        /*0934*/ 	.word	0x0002d860
        /*0938*/ 	.short	0x010a
        /*093a*/ 	.byte	0x3f
	.zero		1


	//   ....[67]....
        /*093c*/ 	.word	0x00015520
        /*0940*/ 	.word	0x00000003
        /*0944*/ 	.word	0x0002d860
        /*0948*/ 	.short	0x010a
        /*094a*/ 	.byte	0x3f
	.zero		1


	//   ....[68]....
        /*094c*/ 	.word	0x00015590
        /*0950*/ 	.word	0x00000003
        /*0954*/ 	.word	0x0002d800
        /*0958*/ 	.short	0x010a
        /*095a*/ 	.byte	0x3f
	.zero		1


	//   ....[69]....
        /*095c*/ 	.word	0x000155f0
        /*0960*/ 	.word	0x00000003
        /*0964*/ 	.word	0x0002d830
        /*0968*/ 	.short	0x010a
        /*096a*/ 	.byte	0x3f
	.zero		1


	//   ....[70]....
        /*096c*/ 	.word	0x00015650
        /*0970*/ 	.word	0x0000000e
        /*0974*/ 	.word	0x0002d830
        /*0978*/ 	.short	0x010a
        /*097a*/ 	.byte	0x3f
	.zero		1


	//   ....[71]....
        /*097c*/ 	.word	0x000156b0
        /*0980*/ 	.word	0x0000000e
        /*0984*/ 	.word	0x0002d850
        /*0988*/ 	.short	0x010a
        /*098a*/ 	.byte	0x3f
	.zero		1


	//   ....[72]....
        /*098c*/ 	.word	0x00015710
        /*0990*/ 	.word	0x0000000e
        /*0994*/ 	.word	0x0002d830
        /*0998*/ 	.short	0x010a
        /*099a*/ 	.byte	0x3f
	.zero		1


	//   ....[73]....
        /*099c*/ 	.word	0x00015770
        /*09a0*/ 	.word	0x0000000e
        /*09a4*/ 	.word	0x0002d850
        /*09a8*/ 	.short	0x010a
        /*09aa*/ 	.byte	0x3f
	.zero		1


	//   ....[74]....
        /*09ac*/ 	.word	0x000157d0
        /*09b0*/ 	.word	0x0000000e
        /*09b4*/ 	.word	0x0002d830
        /*09b8*/ 	.short	0x010a
        /*09ba*/ 	.byte	0x3f
	.zero		1


	//   ....[75]....
        /*09bc*/ 	.word	0x00015830
        /*09c0*/ 	.word	0x0000000e
        /*09c4*/ 	.word	0x0002d850
        /*09c8*/ 	.short	0x010a
        /*09ca*/ 	.byte	0x3f
	.zero		1


	//   ....[76]....
        /*09cc*/ 	.word	0x00015890
        /*09d0*/ 	.word	0x00000003
        /*09d4*/ 	.word	0x0002d850
        /*09d8*/ 	.short	0x010a
        /*09da*/ 	.byte	0x3f
	.zero		1


	//   ....[77]....
        /*09dc*/ 	.word	0x00015970
        /*09e0*/ 	.word	0x00000003
        /*09e4*/ 	.word	0x0002d840
        /*09e8*/ 	.short	0x010a
        /*09ea*/ 	.byte	0x3f
	.zero		1


	//   ....[78]....
        /*09ec*/ 	.word	0x00016730
        /*09f0*/ 	.word	0x00000003
        /*09f4*/ 	.word	0x0002d820
        /*09f8*/ 	.short	0x010a
        /*09fa*/ 	.byte	0x3f
	.zero		1


	//   ....[79]....
        /*09fc*/ 	.word	0x00016780
        /*0a00*/ 	.word	0x00000007
        /*0a04*/ 	.word	0x0002d840
        /*0a08*/ 	.short	0x010a
        /*0a0a*/ 	.byte	0x3f
	.zero		1


	//   ....[80]....
        /*0a0c*/ 	.word	0x00016d20
        /*0a10*/ 	.word	0x00000007
        /*0a14*/ 	.word	0x0002d860
        /*0a18*/ 	.short	0x010a
        /*0a1a*/ 	.byte	0x3f
	.zero		1


	//   ....[81]....
        /*0a1c*/ 	.word	0x000172c0
        /*0a20*/ 	.word	0x00000000
        /*0a24*/ 	.word	0x0002d860
        /*0a28*/ 	.short	0x010a
        /*0a2a*/ 	.byte	0x3f
	.zero		1


	//   ....[82]....
        /*0a2c*/ 	.word	0x00017900
        /*0a30*/ 	.word	0x00000007
        /*0a34*/ 	.word	0x0002d820
        /*0a38*/ 	.short	0x010a
        /*0a3a*/ 	.byte	0x3f
	.zero		1


	//   ....[83]....
        /*0a3c*/ 	.word	0x00017aa0
        /*0a40*/ 	.word	0x00000005
        /*0a44*/ 	.word	0x0002d840
        /*0a48*/ 	.short	0x010a
        /*0a4a*/ 	.byte	0x3f
	.zero		1


	//   ....[84]....
        /*0a4c*/ 	.word	0x00017af0
        /*0a50*/ 	.word	0x00000003
        /*0a54*/ 	.word	0x0002d840
        /*0a58*/ 	.short	0x010a
        /*0a5a*/ 	.byte	0x3f
	.zero		1


	//   ....[85]....
        /*0a5c*/ 	.word	0x00017b40
        /*0a60*/ 	.word	0x00000005
        /*0a64*/ 	.word	0x0002d860
        /*0a68*/ 	.short	0x010a
        /*0a6a*/ 	.byte	0x3f
	.zero		1


	//----- nvinfo : EIATTR_NUM_MBARRIERS
	.align		4
.L_1201:
        /*0a6c*/ 	.byte	0x03, 0x38
        /*0a6e*/ 	.short	0x0016


	//----- nvinfo : EIATTR_EXIT_INSTR_OFFSETS
	.align		4
        /*0a70*/ 	.byte	0x04, 0x1c
        /*0a72*/ 	.short	(.L_1203 - .L_1202)


	//   ....[0]....
.L_1202:
        /*0a74*/ 	.word	0x00015570


	//----- nvinfo : EIATTR_MAX_THREADS
	.align		4
.L_1203:
        /*0a78*/ 	.byte	0x04, 0x05
        /*0a7a*/ 	.short	(.L_1205 - .L_1204)
.L_1204:
        /*0a7c*/ 	.word	0x00000200
        /*0a80*/ 	.word	0x00000001
        /*0a84*/ 	.word	0x00000001


	//----- nvinfo : EIATTR_CRS_STACK_SIZE
	.align		4
.L_1205:
        /*0a88*/ 	.byte	0x04, 0x1e
        /*0a8a*/ 	.short	(.L_1207 - .L_1206)
.L_1206:
        /*0a8c*/ 	.word	0x00000000


	//----- nvinfo : EIATTR_CBANK_PARAM_SIZE
	.align		4
.L_1207:
        /*0a90*/ 	.byte	0x03, 0x19
        /*0a92*/ 	.short	0x0a70


	//----- nvinfo : EIATTR_PARAM_CBANK
	.align		4
        /*0a94*/ 	.byte	0x04, 0x0a
        /*0a96*/ 	.short	(.L_1209 - .L_1208)
	.align		4
.L_1208:
        /*0a98*/ 	.word	index@(.nv.constant0._ZN7cutlass13device_kernelIN5flash11enable_sm90INS1_16FlashAttnFwdSm90INS1_25CollectiveMainloopFwdSm90ILi2EN4cute5tupleIJNS5_1CILi1EEES8_S8_EEENS6_IJNS7_ILi192EEENS7_ILi128EEENS7_ILi96EEEEEELi96ENS_6half_tEfNS_4arch4Sm90ELb0ELb1ELb1ELb0ELb1ELb0ELb0ELb0ELb1ELb1ELb1ELb0EEENS1_21CollectiveEpilogueFwdINS6_IJSA_SC_SB_EEES9_SE_SG_Li384ELb0ELb1ELb1ELb0EEENS1_19SingleTileSchedulerILb0ELb1ELb1ELi192EEEEEEEEEvNT_6ParamsE)
        /*0a9c*/ 	.short	0x0210
        /*0a9e*/ 	.short	0x0a70


	//----- nvinfo : EIATTR_SW_WAR
	.align		4
.L_1209:
        /*0aa0*/ 	.byte	0x04, 0x36
        /*0aa2*/ 	.short	(.L_1211 - .L_1210)
.L_1210:
        /*0aa4*/ 	.word	0x00000008
.L_1211:


//--------------------- .nv.info._ZN7cutlass13device_kernelIN5flash11enable_sm90INS1_16FlashAttnFwdSm90INS1_25CollectiveMainloopFwdSm90ILi2EN4cute5tupleIJNS5_1CILi1EEES8_S8_EEENS6_IJNS7_ILi192EEENS7_ILi128EEENS7_ILi96EEEEEELi96ENS_6half_tEfNS_4arch4Sm90ELb0ELb1ELb1ELb1ELb1ELb0ELb0ELb0ELb1ELb1ELb1ELb0EEENS1_21CollectiveEpilogueFwdINS6_IJSA_SC_SB_EEES9_SE_SG_Li384ELb1ELb1ELb1ELb0EEENS1_36VarlenDynamicPersistentTileSchedulerILi192ELi128ELi384ELi128ELb1ELb1ELb1ELb1ELb0ELb1EEEEEEEEEvNT_6ParamsE --------------------------
	.section	.nv.info._ZN7cutlass13device_kernelIN5flash11enable_sm90INS1_16FlashAttnFwdSm90INS1_25CollectiveMainloopFwdSm90ILi2EN4cute5tupleIJNS5_1CILi1EEES8_S8_EEENS6_IJNS7_ILi192EEENS7_ILi128EEENS7_ILi96EEEEEELi96ENS_6half_tEfNS_4arch4Sm90ELb0ELb1ELb1ELb1ELb1ELb0ELb0ELb0ELb1ELb1ELb1ELb0EEENS1_21CollectiveEpilogueFwdINS6_IJSA_SC_SB_EEES9_SE_SG_Li384ELb1ELb1ELb1ELb0EEENS1_36VarlenDynamicPersistentTileSchedulerILi192ELi128ELi384ELi128ELb1ELb1ELb1ELb1ELb0ELb1EEEEEEEEEvNT_6ParamsE,"",@"SHT_CUDA_INFO"
	.sectionflags	@""
	.align	4


	//----- nvinfo : EIATTR_CUDA_API_VERSION
	.align		4
        /*0000*/ 	.byte	0x04, 0x37
        /*0002*/ 	.short	(.L_1213 - .L_1212)
.L_1212:
        /*0004*/ 	.word	0x00000082


	//----- nvinfo : EIATTR_KPARAM_INFO
	.align		4
.L_1213:
        /*0008*/ 	.byte	0x04, 0x17
        /*000a*/ 	.short	(.L_1215 - .L_1214)
.L_1214:
        /*000c*/ 	.word	0x00000000
        /*0010*/ 	.short	0x0000
        /*0012*/ 	.short	0x0070
        /*0014*/ 	.byte	0x00, 0xf0, 0x01, 0x2a


	//----- nvinfo : EIATTR_SPARSE_MMA_MASK
	.align		4
.L_1215:
        /*0018*/ 	.byte	0x03, 0x50
        /*001a*/ 	.short	0x0000


	//----- nvinfo : EIATTR_MAXREG_COUNT
	.align		4
        /*001c*/ 	.byte	0x03, 0x1b
        /*001e*/ 	.short	0x0080


	//----- nvinfo : EIATTR_NUM_BARRIERS
	.align		4
        /*0020*/ 	.byte	0x02, 0x4c
        /*0022*/ 	.byte	0x10
	.zero		1


	//----- nvinfo : EIATTR_EXTERNS
	.align		4
        /*0024*/ 	.byte	0x04, 0x0f
        /*0026*/ 	.short	(.L_1217 - .L_1216)


	//   ....[0]....
	.align		4
.L_1216:
        /*0028*/ 	.word	index@(__assertfail)


	//----- nvinfo : EIATTR_ANNOTATIONS
	.align		4
.L_1217:
        /*002c*/ 	.byte	0x04, 0x55
        /*002e*/ 	.short	(.L_1219 - .L_1218)


	//   ....[0]....
.L_1218:
        /* <DEDUP_REMOVED lines=20> */


	//----- nvinfo : EIATTR_MERCURY_ISA_VERSION
	.align		4
.L_1219:
        /*0160*/ 	.byte	0x03, 0x5f
        /*0162*/ 	.short	0x0101


	//----- nvinfo : EIATTR_UNUSED_LOAD_BYTE_OFFSET
	.align		4
        /*0164*/ 	.byte	0x04, 0x44
        /*0166*/ 	.short	(.L_1221 - .L_1220)


	//   ....[0]....
.L_1220:
        /*0168*/ 	.word	0x00000980
        /*016c*/ 	.word	0x0000fff0


	//   ....[1]....
        /*0170*/ 	.word	0x00010c30
        /*0174*/ 	.word	0x0000fff0


	//----- nvinfo : EIATTR_INT_WARP_WIDE_INSTR_OFFSETS
	.align		4
.L_1221:
        /*0178*/ 	.byte	0x04, 0x31
        /*017a*/ 	.short	(.L_1223 - .L_1222)


	//   ....[0]....
.L_1222:
        /*017c*/ 	.word	0x000000c0


	//   ....[1]....
        /*0180*/ 	.word	0x000000d0


	//   ....[2]....
        /*0184*/ 	.word	0x00000170


	//   ....[3]....
        /*0188*/ 	.word	0x00015160


	//   ....[4]....
        /*018c*/ 	.word	0x000151f0


	//   ....[5]....
        /*0190*/ 	.word	0x00017e90


	//   ....[6]....
        /*0194*/ 	.word	0x00017f20


	//----- nvinfo : EIATTR_COOP_GROUP_MASK_REGIDS
	.align		4
.L_1223:
        /*0198*/ 	.byte	0x04, 0x29
        /*019a*/ 	.short	(.L_1225 - .L_1224)


	//   ....[0]....
.L_1224:
        /*019c*/ 	.word	0xffffffff


	//   ....[1]....
        /*01a0*/ 	.word	0xffffffff


	//   ....[2]....
        /*01a4*/ 	.word	0xffffffff


	//   ....[3]....
        /*01a8*/ 	.word	0xffffffff


	//   ....[4]....
        /*01ac*/ 	.word	0xffffffff


	//   ....[5]....
        /*01b0*/ 	.word	0xffffffff


	//   ....[6]....
        /*01b4*/ 	.word	0xffffffff


	//   ....[7]....
        /*01b8*/ 	.word	0xffffffff


	//   ....[8]....
        /*01bc*/ 	.word	0xffffffff


	//   ....[9]....
        /*01c0*/ 	.word	0xffffffff


	//   ....[10]....
        /*01c4*/ 	.word	0xffffffff


	//   ....[11]....
        /*01c8*/ 	.word	0xffffffff


	//   ....[12]....
        /*01cc*/ 	.word	0xffffffff


	//   ....[13]....
        /*01d0*/ 	.word	0xffffffff


	//   ....[14]....
        /*01d4*/ 	.word	0xffffffff


	//   ....[15]....
        /*01d8*/ 	.word	0xffffffff


	//   ....[16]....
        /*01dc*/ 	.word	0xffffffff


	//   ....[17]....
        /*01e0*/ 	.word	0xffffffff


	//   ....[18]....
        /*01e4*/ 	.word	0xffffffff


	//   ....[19]....
        /*01e8*/ 	.word	0xffffffff


	//   ....[20]....
        /*01ec*/ 	.word	0xffffffff


	//   ....[21]....
        /*01f0*/ 	.word	0xffffffff


	//   ....[22]....
        /*01f4*/ 	.word	0xffffffff


	//   ....[23]....
        /*01f8*/ 	.word	0xffffffff


	//   ....[24]....
        /*01fc*/ 	.word	0xffffffff


	//   ....[25]....
        /*0200*/ 	.word	0xffffffff


	//   ....[26]....
        /*0204*/ 	.word	0xffffffff


	//   ....[27]....
        /*0208*/ 	.word	0xffffffff


	//   ....[28]....
        /*020c*/ 	.word	0xffffffff


	//   ....[29]....
        /*0210*/ 	.word	0xffffffff


	//   ....[30]....
        /*0214*/ 	.word	0xffffffff


	//   ....[31]....
        /*0218*/ 	.word	0xffffffff


	//   ....[32]....
        /*021c*/ 	.word	0xffffffff


	//   ....[33]....
        /*0220*/ 	.word	0xffffffff


	//   ....[34]....
        /*0224*/ 	.word	0xffffffff


	//   ....[35]....
        /*0228*/ 	.word	0xffffffff


	//   ....[36]....
        /*022c*/ 	.word	0xffffffff


	//   ....[37]....
        /*0230*/ 	.word	0xffffffff


	//   ....[38]....
        /*0234*/ 	.word	0xffffffff


	//   ....[39]....
        /*0238*/ 	.word	0xffffffff


	//   ....[40]....
        /*023c*/ 	.word	0xffffffff


	//   ....[41]....
        /*0240*/ 	.word	0xffffffff


	//   ....[42]....
        /*0244*/ 	.word	0xffffffff


	//   ....[43]....
        /*0248*/ 	.word	0xffffffff


	//   ....[44]....
        /*024c*/ 	.word	0xffffffff


	//   ....[45]....
        /*0250*/ 	.word	0xffffffff


	//   ....[46]....
        /*0254*/ 	.word	0xffffffff


	//   ....[47]....
        /*0258*/ 	.word	0xffffffff


	//   ....[48]....
        /*025c*/ 	.word	0xffffffff


	//   ....[49]....
        /*0260*/ 	.word	0xffffffff


	//   ....[50]....
        /*0264*/ 	.word	0xffffffff


	//   ....[51]....
        /*0268*/ 	.word	0xffffffff


	//   ....[52]....
        /*026c*/ 	.word	0xffffffff


	//   ....[53]....
        /*0270*/ 	.word	0xffffffff


	//   ....[54]....
        /*0274*/ 	.word	0xffffffff


	//   ....[55]....
        /*0278*/ 	.word	0xffffffff


	//   ....[56]....
        /*027c*/ 	.word	0xffffffff


	//   ....[57]....
        /*0280*/ 	.word	0xffffffff


	//   ....[58]....
        /*0284*/ 	.word	0xffffffff


	//   ....[59]....
        /*0288*/ 	.word	0xffffffff


	//   ....[60]....
        /*028c*/ 	.word	0xffffffff


	//   ....[61]....
        /*0290*/ 	.word	0xffffffff


	//   ....[62]....
        /*0294*/ 	.word	0xffffffff


	//   ....[63]....
        /*0298*/ 	.word	0xffffffff


	//   ....[64]....
        /*029c*/ 	.word	0xffffffff


	//   ....[65]....
        /*02a0*/ 	.word	0xffffffff


	//   ....[66]....
        /*02a4*/ 	.word	0xffffffff


	//   ....[67]....
        /*02a8*/ 	.word	0xffffffff


	//   ....[68]....
        /*02ac*/ 	.word	0xffffffff


	//   ....[69]....
        /*02b0*/ 	.word	0xffffffff


	//   ....[70]....
        /*02b4*/ 	.word	0xffffffff


	//   ....[71]....
        /*02b8*/ 	.word	0xffffffff


	//   ....[72]....
        /*02bc*/ 	.word	0xffffffff


	//   ....[73]....
        /*02c0*/ 	.word	0xffffffff


	//   ....[74]....
        /*02c4*/ 	.word	0xffffffff


	//   ....[75]....
        /*02c8*/ 	.word	0xffffffff


	//   ....[76]....
        /*02cc*/ 	.word	0xffffffff


	//   ....[77]....
        /*02d0*/ 	.word	0xffffffff


	//   ....[78]....
        /*02d4*/ 	.word	0xffffffff


	//   ....[79]....
        /*02d8*/ 	.word	0xffffffff


	//   ....[80]....
        /*02dc*/ 	.word	0xffffffff


	//   ....[81]....
        /*02e0*/ 	.word	0xffffffff


	//   ....[82]....
        /*02e4*/ 	.word	0xffffffff


	//   ....[83]....
        /*02e8*/ 	.word	0xffffffff


	//   ....[84]....
        /*02ec*/ 	.word	0xffffffff


	//   ....[85]....
        /*02f0*/ 	.word	0xffffffff


	//   ....[86]....
        /*02f4*/ 	.word	0xffffffff


	//   ....[87]....
        /*02f8*/ 	.word	0xffffffff


	//   ....[88]....
        /*02fc*/ 	.word	0xffffffff


	//   ....[89]....
        /*0300*/ 	.word	0xffffffff


	//   ....[90]....
        /*0304*/ 	.word	0xffffffff


	//   ....[91]....
        /*0308*/ 	.word	0xffffffff


	//   ....[92]....
        /*030c*/ 	.word	0xffffffff


	//   ....[93]....
        /*0310*/ 	.word	0xffffffff


	//   ....[94]....
        /*0314*/ 	.word	0xffffffff


	//   ....[95]....
        /*0318*/ 	.word	0xffffffff


	//   ....[96]....
        /*031c*/ 	.word	0xffffffff


	//   ....[97]....
        /*0320*/ 	.word	0xffffffff


	//   ....[98]....
        /*0324*/ 	.word	0xffffffff


	//   ....[99]....
        /*0328*/ 	.word	0xffffffff


	//   ....[100]....
        /*032c*/ 	.word	0xffffffff


	//   ....[101]....
        /*0330*/ 	.word	0xffffffff


	//   ....[102]....
        /*0334*/ 	.word	0xffffffff


	//   ....[103]....
        /*0338*/ 	.word	0xffffffff


	//   ....[104]....
        /*033c*/ 	.word	0xffffffff


	//   ....[105]....
        /*0340*/ 	.word	0xffffffff


	//   ....[106]....
        /*0344*/ 	.word	0xffffffff


	//   ....[107]....
        /*0348*/ 	.word	0xffffffff


	//   ....[108]....
        /*034c*/ 	.word	0xffffffff


	//   ....[109]....
        /*0350*/ 	.word	0xffffffff


	//   ....[110]....
        /*0354*/ 	.word	0xffffffff


	//   ....[111]....
        /*0358*/ 	.word	0xffffffff


	//   ....[112]....
        /*035c*/ 	.word	0xffffffff


	//   ....[113]....
        /*0360*/ 	.word	0xffffffff


	//   ....[114]....
        /*0364*/ 	.word	0xffffffff


	//   ....[115]....
        /*0368*/ 	.word	0xffffffff


	//   ....[116]....
        /*036c*/ 	.word	0xffffffff


	//   ....[117]....
        /*0370*/ 	.word	0xffffffff


	//   ....[118]....
        /*0374*/ 	.word	0xffffffff


	//   ....[119]....
        /*0378*/ 	.word	0xffffffff


	//   ....[120]....
        /*037c*/ 	.word	0xffffffff


	//   ....[121]....
        /*0380*/ 	.word	0xffffffff


	//   ....[122]....
        /*0384*/ 	.word	0xffffffff


	//   ....[123]....
        /*0388*/ 	.word	0xffffffff


	//   ....[124]....
        /*038c*/ 	.word	0xffffffff


	//   ....[125]....
        /*0390*/ 	.word	0xffffffff


	//   ....[126]....
        /*0394*/ 	.word	0xffffffff


	//   ....[127]....
        /*0398*/ 	.word	0xffffffff


	//   ....[128]....
        /*039c*/ 	.word	0xffffffff


	//   ....[129]....
        /*03a0*/ 	.word	0xffffffff


	//   ....[130]....
        /*03a4*/ 	.word	0xffffffff


	//   ....[131]....
        /*03a8*/ 	.word	0xffffffff


	//   ....[132]....
        /*03ac*/ 	.word	0xffffffff


	//   ....[133]....
        /*03b0*/ 	.word	0x0500000f


	//   ....[134]....
        /*03b4*/ 	.word	0x0500000f


	//   ....[135]....
        /*03b8*/ 	.word	0x0500000f


	//   ....[136]....
        /*03bc*/ 	.word	0x0500000f


	//   ....[137]....
        /*03c0*/ 	.word	0x0500000f


	//   ....[138]....
        /*03c4*/ 	.word	0x0500000f


	//   ....[139]....
        /*03c8*/ 	.word	0x0500000f


	//   ....[140]....
        /*03cc*/ 	.word	0x0500000f


	//   ....[141]....
        /*03d0*/ 	.word	0x0500000f


	//   ....[142]....
        /*03d4*/ 	.word	0x0500000f


	//   ....[143]....
        /*03d8*/ 	.word	0x0500000f


	//   ....[144]....
        /*03dc*/ 	.word	0x0500000f


	//   ....[145]....
        /*03e0*/ 	.word	0x0500000f


	//   ....[146]....
        /*03e4*/ 	.word	0x0500000f


	//   ....[147]....
        /*03e8*/ 	.word	0x0500000f


	//   ....[148]....
        /*03ec*/ 	.word	0x0500000f


	//   ....[149]....
        /*03f0*/ 	.word	0x0500000f


	//   ....[150]....
        /*03f4*/ 	.word	0x0500000f


	//   ....[151]....
        /*03f8*/ 	.word	0x0500000f


	//   ....[152]....
        /*03fc*/ 	.word	0x0500000f


	//   ....[153]....
        /*0400*/ 	.word	0x0500000f


	//   ....[154]....
        /*0404*/ 	.word	0x0500000f


	//   ....[155]....
        /*0408*/ 	.word	0x0500000f


	//   ....[156]....
        /*040c*/ 	.word	0x0500000f


	//   ....[157]....
        /*0410*/ 	.word	0x0500000f


	//   ....[158]....
        /*0414*/ 	.word	0x0500000f


	//   ....[159]....
        /*0418*/ 	.word	0x0500000f


	//   ....[160]....
        /*041c*/ 	.word	0x0500000f


	//   ....[161]....
        /*0420*/ 	.word	0x0500000f


	//   ....[162]....
        /*0424*/ 	.word	0x0500000f


	//   ....[163]....
        /*0428*/ 	.word	0x0500000f


	//   ....[164]....
        /*042c*/ 	.word	0x0500000f


	//   ....[165]....
        /*0430*/ 	.word	0x0500000f


	//   ....[166]....
        /*0434*/ 	.word	0x0500000f


	//   ....[167]....
        /*0438*/ 	.word	0x0500000f


	//   ....[168]....
        /*043c*/ 	.word	0x0500000f


	//   ....[169]....
        /*0440*/ 	.word	0x0500000f


	//   ....[170]....
        /*0444*/ 	.word	0x0500000f


	//   ....[171]....
        /*0448*/ 	.word	0x0500000f


	//   ....[172]....
        /*044c*/ 	.word	0x0500000f


	//   ....[173]....
        /*0450*/ 	.word	0x0500000f


	//   ....[174]....
        /*0454*/ 	.word	0x0500000f


	//   ....[175]....
        /*0458*/ 	.word	0x0500000f


	//   ....[176]....
        /*045c*/ 	.word	0x0500000f


	//   ....[177]....
        /*0460*/ 	.word	0x0500000f


	//   ....[178]....
        /*0464*/ 	.word	0x0500000f


	//   ....[179]....
        /*0468*/ 	.word	0x0500000f


	//   ....[180]....
        /*046c*/ 	.word	0x0500000f


	//   ....[181]....
        /*0470*/ 	.word	0x0500000f


	//   ....[182]....
        /*0474*/ 	.word	0x0500000f


	//   ....[183]....
        /*0478*/ 	.word	0x0500000f


	//   ....[184]....
        /*047c*/ 	.word	0x0500000f


	//   ....[185]....
        /*0480*/ 	.word	0x0500000f


	//   ....[186]....
        /*0484*/ 	.word	0x0500000f


	//   ....[187]....
        /*0488*/ 	.word	0x0500000f


	//   ....[188]....
        /*048c*/ 	.word	0x0500000f


	//   ....[189]....
        /*0490*/ 	.word	0x0500000f


	//   ....[190]....
        /*0494*/ 	.word	0x0500000f


	//   ....[191]....
        /*0498*/ 	.word	0x0500000f


	//   ....[192]....
        /*049c*/ 	.word	0x0500000f


	//   ....[193]....
        /*04a0*/ 	.word	0x0500000f


	//   ....[194]....
        /*04a4*/ 	.word	0x0500000f


	//   ....[195]....
        /*04a8*/ 	.word	0x0500000f


	//   ....[196]....
        /*04ac*/ 	.word	0x0500000f


	//----- nvinfo : EIATTR_COOP_GROUP_INSTR_OFFSETS
	.align		4
.L_1225:
        /*04b0*/ 	.byte	0x04, 0x28
        /*04b2*/ 	.short	(.L_1227 - .L_1226)


	//   ....[0]....
.L_1226:
        /*04b4*/ 	.word	0x00000080


	//   ....[1]....
        /*04b8*/ 	.word	0x00000090


	//   ....[2]....
        /*04bc*/ 	.word	0x000002d0


	//   ....[3]....
        /*04c0*/ 	.word	0x00000430


	//   ....[4]....
        /*04c4*/ 	.word	0x00000550


	//   ....[5]....
        /*04c8*/ 	.word	0x000006b0


	//   ....[6]....
        /*04cc*/ 	.word	0x00001e90


	//   ....[7]....
        /*04d0*/ 	.word	0x000026c0


	//   ....[8]....
        /*04d4*/ 	.word	0x00003080


	//   ....[9]....
        /*04d8*/ 	.word	0x00004660


	//   ....[10]....
        /*04dc*/ 	.word	0x00004750


	//   ....[11]....
        /*04e0*/ 	.word	0x00004d30


	//   ....[12]....
        /*04e4*/ 	.word	0x00004da0


	//   ....[13]....
        /*04e8*/ 	.word	0x00005970


	//   ....[14]....
        /*04ec*/ 	.word	0x00006830


	//   ....[15]....
        /*04f0*/ 	.word	0x00007160


	//   ....[16]....
        /*04f4*/ 	.word	0x000080b0


	//   ....[17]....
        /*04f8*/ 	.word	0x000081a0


	//   ....[18]....
        /*04fc*/ 	.word	0x00008890


	//   ....[19]....
        /*0500*/ 	.word	0x000088f0


	//   ....[20]....
        /*0504*/ 	.word	0x00009970


	//   ....[21]....
        /*0508*/ 	.word	0x0000ad90


	//   ....[22]....
        /*050c*/ 	.word	0x0000adf0


	//   ....[23]....
        /*0510*/ 	.word	0x0000b1b0


	//   ....[24]....
        /*0514*/ 	.word	0x0000b1d0


	//   ....[25]....
        /*0518*/ 	.word	0x0000c510


	//   ....[26]....
        /*051c*/ 	.word	0x0000d080


	//   ....[27]....
        /*0520*/ 	.word	0x0000d9b0


	//   ....[28]....
        /*0524*/ 	.word	0x0000e900


	//   ....[29]....
        /*0528*/ 	.word	0x0000e9f0


	//   ....[30]....
        /*052c*/ 	.word	0x0000f190


	//   ....[31]....
        /*0530*/ 	.word	0x0000f1f0


	//   ....[32]....
        /*0534*/ 	.word	0x000101c0


	//   ....[33]....
        /*0538*/ 	.word	0x000102d0


	//   ....[34]....
        /*053c*/ 	.word	0x00010330


	//   ....[35]....
        /*0540*/ 	.word	0x000103f0


	//   ....[36]....
        /*0544*/ 	.word	0x00010420


	//   ....[37]....
        /*0548*/ 	.word	0x00011660


	//   ....[38]....
        /*054c*/ 	.word	0x00011680


	//   ....[39]....
        /*0550*/ 	.word	0x00011690


	//   ....[40]....
        /*0554*/ 	.word	0x000116a0


	//   ....[41]....
        /*0558*/ 	.word	0x00011cc0


	//   ....[42]....
        /*055c*/ 	.word	0x00011ce0


	//   ....[43]....
        /*0560*/ 	.word	0x00011e10


	//   ....[44]....
        /*0564*/ 	.word	0x00011e30


	//   ....[45]....
        /*0568*/ 	.word	0x000122a0


	//   ....[46]....
        /*056c*/ 	.word	0x000122b0


	//   ....[47]....
        /*0570*/ 	.word	0x000125f0


	//   ....[48]....
        /*0574*/ 	.word	0x00012600


	//   ....[49]....
        /*0578*/ 	.word	0x00013240


	//   ....[50]....
        /*057c*/ 	.word	0x00013250


	//   ....[51]....
        /*0580*/ 	.word	0x00013350


	//   ....[52]....
        /*0584*/ 	.word	0x00013370


	//   ....[53]....
        /*0588*/ 	.word	0x00013500


	//   ....[54]....
        /*058c*/ 	.word	0x00013700


	//   ....[55]....
        /*0590*/ 	.word	0x00013730


	//   ....[56]....
        /*0594*/ 	.word	0x00013760


	//   ....[57]....
        /*0598*/ 	.word	0x00013790


	//   ....[58]....
        /*059c*/ 	.word	0x000137c0


	//   ....[59]....
        /*05a0*/ 	.word	0x000137f0


	//   ....[60]....
        /*05a4*/ 	.word	0x00013950


	//   ....[61]....
        /*05a8*/ 	.word	0x00013980


	//   ....[62]....
        /*05ac*/ 	.word	0x000139b0


	//   ....[63]....
        /*05b0*/ 	.word	0x000139e0


	//   ....[64]....
        /*05b4*/ 	.word	0x00013a10


	//   ....[65]....
        /*05b8*/ 	.word	0x00013a40


	//   ....[66]....
        /*05bc*/ 	.word	0x00013ad0


	//   ....[67]....
        /*05c0*/ 	.word	0x00013b00


	//   ....[68]....
        /*05c4*/ 	.word	0x00013b10


	//   ....[69]....
        /*05c8*/ 	.word	0x00013b50


	//   ....[70]....
        /*05cc*/ 	.word	0x00015dc0


	//   ....[71]....
        /*05d0*/ 	.word	0x00015de0


	//   ....[72]....
        /*05d4*/ 	.word	0x00015e90


	//   ....[73]....
        /*05d8*/ 	.word	0x00015eb0


	//   ....[74]....
        /*05dc*/ 	.word	0x00015f50


	//   ....[75]....
        /*05e0*/ 	.word	0x00015f70


	//   ....[76]....
        /*05e4*/ 	.word	0x00015f80


	//   ....[77]....
        /*05e8*/ 	.word	0x00015f90


	//   ....[78]....
        /*05ec*/ 	.word	0x00016910


	//   ....[79]....
        /*05f0*/ 	.word	0x00016920


	//   ....[80]....
        /*05f4*/ 	.word	0x00016980


	//   ....[81]....
        /*05f8*/ 	.word	0x000169c0


	//   ....[82]....
        /*05fc*/ 	.word	0x00016a20


	//   ....[83]....
        /*0600*/ 	.word	0x00016a60


	//   ....[84]....
        /*0604*/ 	.word	0x00016a70


	//   ....[85]....
        /*0608*/ 	.word	0x00016a90


	//   ....[86]....
        /*060c*/ 	.word	0x00016b70


	//   ....[87]....
        /*0610*/ 	.word	0x00016bb0


	//   ....[88]....
        /*0614*/ 	.word	0x00016bc0


	//   ....[89]....
        /*0618*/ 	.word	0x00016be0


	//   ....[90]....
        /*061c*/ 	.word	0x00017470


	//   ....[91]....
        /*0620*/ 	.word	0x00017480


	//   ....[92]....
        /*0624*/ 	.word	0x000174a0


	//   ....[93]....
        /*0628*/ 	.word	0x00017520


	//   ....[94]....
        /*062c*/ 	.word	0x00017530


	//   ....[95]....
        /*0630*/ 	.word	0x00017590


	//   ....[96]....
        /*0634*/ 	.word	0x000175c0


	//   ....[97]....
        /*0638*/ 	.word	0x00017600


	//   ....[98]....
        /*063c*/ 	.word	0x000178f0


	//   ....[99]....
        /*0640*/ 	.word	0x00017910


	//   ....[100]....
        /*0644*/ 	.word	0x000179b0


	//   ....[101]....
        /*0648*/ 	.word	0x000179c0


	//   ....[102]....
        /*064c*/ 	.word	0x00017a50


	//   ....[103]....
        /*0650*/ 	.word	0x00017a60


	//   ....[104]....
        /*0654*/ 	.word	0x00017a70


	//   ....[105]....
        /*0658*/ 	.word	0x00017b00


	//   ....[106]....
        /*065c*/ 	.word	0x00018110


	//   ....[107]....
        /*0660*/ 	.word	0x00018120


	//   ....[108]....
        /*0664*/ 	.word	0x000181b0


	//   ....[109]....
        /*0668*/ 	.word	0x00018250


	//   ....[110]....
        /*066c*/ 	.word	0x00018270


	//   ....[111]....
        /*0670*/ 	.word	0x000182f0


	//   ....[112]....
        /*0674*/ 	.word	0x00018310


	//   ....[113]....
        /*0678*/ 	.word	0x00018320


	//   ....[114]....
        /*067c*/ 	.word	0x00018750


	//   ....[115]....
        /*0680*/ 	.word	0x00018780


	//   ....[116]....
        /*0684*/ 	.word	0x000187e0


	//   ....[117]....
        /*0688*/ 	.word	0x00018810


	//   ....[118]....
        /*068c*/ 	.word	0x00018840


	//   ....[119]....
        /*0690*/ 	.word	0x00018870


	//   ....[120]....
        /*0694*/ 	.word	0x000188a0


	//   ....[121]....
        /*0698*/ 	.word	0x000188d0


	//   ....[122]....
        /*069c*/ 	.word	0x00018a70


	//   ....[123]....
        /*06a0*/ 	.word	0x00018aa0


	//   ....[124]....
        /*06a4*/ 	.word	0x00018ad0


	//   ....[125]....
        /*06a8*/ 	.word	0x00018b00


	//   ....[126]....
        /*06ac*/ 	.word	0x00018b30


	//   ....[127]....
        /*06b0*/ 	.word	0x00018b60


	//   ....[128]....
        /*06b4*/ 	.word	0x00018c20


	//   ....[129]....
        /*06b8*/ 	.word	0x00018c40


	//   ....[130]....
        /*06bc*/ 	.word	0x00018c60


	//   ....[131]....
        /*06c0*/ 	.word	0x00018cc0


	//   ....[132]....
        /*06c4*/ 	.word	0x000196f0


	//   ....[133]....
        /*06c8*/ 	.word	0x00019d50


	//   ....[134]....
        /*06cc*/ 	.word	0x00019e40


	//   ....[135]....
        /*06d0*/ 	.word	0x00019ee0


	//   ....[136]....
        /*06d4*/ 	.word	0x00019f40


	//   ....[137]....
        /*06d8*/ 	.word	0x0001a050


	//   ....[138]....
        /*06dc*/ 	.word	0x0001a0c0


	//   ....[139]....
        /*06e0*/ 	.word	0x0001a1d0


	//   ....[140]....
        /*06e4*/ 	.word	0x0001a240


	//   ....[141]....
        /*06e8*/ 	.word	0x0001a2e0


	//   ....[142]....
        /*06ec*/ 	.word	0x0001a400


	//   ....[143]....
        /*06f0*/ 	.word	0x0001a460


	//   ....[144]....
        /*06f4*/ 	.word	0x0001a4c0


	//   ....[145]....
        /*06f8*/ 	.word	0x0001a5d0


	//   ....[146]....
        /*06fc*/ 	.word	0x0001a630


	//   ....[147]....
        /*0700*/ 	.word	0x0001a730


	//   ....[148]....
        /*0704*/ 	.word	0x0001a790


	//   ....[149]....
        /*0708*/ 	.word	0x0001a890


	//   ....[150]....
        /*070c*/ 	.word	0x0001a8f0


	//   ....[151]....
        /*0710*/ 	.word	0x0001aa00


	//   ....[152]....
        /*0714*/ 	.word	0x0001aa60


	//   ....[153]....
        /*0718*/ 	.word	0x0001ab40


	//   ....[154]....
        /*071c*/ 	.word	0x0001ac80


	//   ....[155]....
        /*0720*/ 	.word	0x0001ad60


	//   ....[156]....
        /*0724*/ 	.word	0x0001ade0


	//   ....[157]....
        /*0728*/ 	.word	0x0001aec0


	//   ....[158]....
        /*072c*/ 	.word	0x0001af20


	//   ....[159]....
        /*0730*/ 	.word	0x0001aff0


	//   ....[160]....
        /*0734*/ 	.word	0x0001b050


	//   ....[161]....
        /*0738*/ 	.word	0x0001b130


	//   ....[162]....
        /*073c*/ 	.word	0x0001b220


	//   ....[163]....
        /*0740*/ 	.word	0x0001b2c0


	//   ....[164]....
        /*0744*/ 	.word	0x0001b320


	//   ....[165]....
        /*0748*/ 	.word	0x0001b420


	//   ....[166]....
        /*074c*/ 	.word	0x0001b480


	//   ....[167]....
        /*0750*/ 	.word	0x0001b580


	//   ....[168]....
        /*0754*/ 	.word	0x0001b5e0


	//   ....[169]....
        /*0758*/ 	.word	0x0001b6b0


	//   ....[170]....
        /*075c*/ 	.word	0x0001b800


	//   ....[171]....
        /*0760*/ 	.word	0x0001b8b0


	//   ....[172]....
        /*0764*/ 	.word	0x0001b9c0


	//   ....[173]....
        /*0768*/ 	.word	0x0001baa0


	//   ....[174]....
        /*076c*/ 	.word	0x0001bb00


	//   ....[175]....
        /*0770*/ 	.word	0x0001bbf0


	//   ....[176]....
        /*0774*/ 	.word	0x0001bc50


	//   ....[177]....
        /*0778*/ 	.word	0x0001bd30


	//   ....[178]....
        /*077c*/ 	.word	0x0001bdc0


	//   ....[179]....
        /*0780*/ 	.word	0x0001be60


	//   ....[180]....
        /*0784*/ 	.word	0x0001bfd0


	//   ....[181]....
        /*0788*/ 	.word	0x0001c040


	//   ....[182]....
        /*078c*/ 	.word	0x0001c0b0


	//   ....[183]....
        /*0790*/ 	.word	0x0001c120


	//   ....[184]....
        /*0794*/ 	.word	0x0001c190


	//   ....[185]....
        /*0798*/ 	.word	0x0001c210


	//   ....[186]....
        /*079c*/ 	.word	0x0001c290


	//   ....[187]....
        /*07a0*/ 	.word	0x0001c320


	//   ....[188]....
        /*07a4*/ 	.word	0x0001c390


	//   ....[189]....
        /*07a8*/ 	.word	0x0001c400


	//   ....[190]....
        /*07ac*/ 	.word	0x0001c470


	//   ....[191]....
        /*07b0*/ 	.word	0x0001c4f0


	//   ....[192]....
        /*07b4*/ 	.word	0x0001c560


	//   ....[193]....
        /*07b8*/ 	.word	0x0001c610


	//   ....[194]....
        /*07bc*/ 	.word	0x0001c660


	//   ....[195]....
        /*07c0*/ 	.word	0x0001c6f0


	//   ....[196]....
        /*07c4*/ 	.word	0x0001c820


	//----- nvinfo : EIATTR_REG_RECONFIG
	.align		4
.L_1227:
        /*07c8*/ 	.byte	0x01, 0x54
	.zero		2


	//----- nvinfo : EIATTR_SYSCALL_OFFSETS
	.align		4
        /*07cc*/ 	.byte	0x04, 0x46
        /*07ce*/ 	.short	(.L_1229 - .L_1228)


	//   ....[0]....
.L_1228:
        /*07d0*/ 	.word	0x00002080


	//   ....[1]....
        /*07d4*/ 	.word	0x00015350


	//   ....[2]....
        /*07d8*/ 	.word	0x000154a0


	//   ....[3]....
        /*07dc*/ 	.word	0x00015590


	//   ....[4]....
        /*07e0*/ 	.word	0x00016380


	//----- nvinfo : EIATTR_MBARRIER_INSTR_OFFSETS
	.align		4
.L_1229:
        /*07e4*/ 	.byte	0x04, 0x39
        /*07e6*/ 	.short	(.L_1231 - .L_1230)


	//   ....[0]....
.L_1230:
        /*07e8*/ 	.word	0x00000180
        /*07ec*/ 	.word	0x000000ff
        /*07f0*/ 	.word	0x0002d800
        /*07f4*/ 	.short	0x0100
        /*07f6*/ 	.byte	0x08
	.zero		1


	//   ....[1]....
        /*07f8*/ 	.word	0x00000190
        /*07fc*/ 	.word	0x000000ff
        /*0800*/ 	.word	0x0002d820
        /*0804*/ 	.short	0x0100
        /*0806*/ 	.byte	0x08
	.zero		1


	//   ....[2]....
        /*0808*/ 	.word	0x00000280
        /*080c*/ 	.word	0x000000ff
        /*0810*/ 	.word	0x0002d830
        /*0814*/ 	.short	0x0100
        /*0816*/ 	.byte	0x08
	.zero		1


	//   ....[3]....
        /*0818*/ 	.word	0x00000290
        /*081c*/ 	.word	0x000000ff
        /*0820*/ 	.word	0x0002d840
        /*0824*/ 	.short	0x0100
        /*0826*/ 	.byte	0x08
	.zero		1


	//   ....[4]....
        /*0828*/ 	.word	0x000002a0
        /*082c*/ 	.word	0x000000ff
        /*0830*/ 	.word	0x0002d838
        /*0834*/ 	.short	0x0100
        /*0836*/ 	.byte	0x08
	.zero		1


	//   ....[5]....
        /*0838*/ 	.word	0x000002b0
        /*083c*/ 	.word	0x000000ff
        /*0840*/ 	.word	0x0002d848
        /*0844*/ 	.short	0x0100
        /*0846*/ 	.byte	0x08
	.zero		1


	//   ....[6]....
        /*0848*/ 	.word	0x000003e0
        /*084c*/ 	.word	0x000000ff
        /*0850*/ 	.word	0x0002d850
        /*0854*/ 	.short	0x0100
        /*0856*/ 	.byte	0x08
	.zero		1


	//   ....[7]....
        /*0858*/ 	.word	0x000003f0
        /*085c*/ 	.word	0x000000ff
        /*0860*/ 	.word	0x0002d860
        /*0864*/ 	.short	0x0100
        /*0866*/ 	.byte	0x08
	.zero		1


	//   ....[8]....
        /*0868*/ 	.word	0x00000400
        /*086c*/ 	.word	0x000000ff
        /*0870*/ 	.word	0x0002d858
        /*0874*/ 	.short	0x0100
        /*0876*/ 	.byte	0x08
	.zero		1


	//   ....[9]....
        /*0878*/ 	.word	0x00000410
        /*087c*/ 	.word	0x000000ff
        /*0880*/ 	.word	0x0002d868
        /*0884*/ 	.short	0x0100
        /*0886*/ 	.byte	0x08
	.zero		1


	//   ....[10]....
        /*0888*/ 	.word	0x00000500
        /*088c*/ 	.word	0x000000ff
        /*0890*/ 	.word	0x0002d870
        /*0894*/ 	.short	0x0100
        /*0896*/ 	.byte	0x06
	.zero		1


	//   ....[11]....
        /*0898*/ 	.word	0x00000510
        /*089c*/ 	.word	0x000000ff
        /*08a0*/ 	.word	0x0002d880
        /*08a4*/ 	.short	0x0100
        /*08a6*/ 	.byte	0x06
	.zero		1


	//   ....[12]....
        /*08a8*/ 	.word	0x00000520
        /*08ac*/ 	.word	0x000000ff
        /*08b0*/ 	.word	0x0002d878
        /*08b4*/ 	.short	0x0100
        /*08b6*/ 	.byte	0x06
	.zero		1


	//   ....[13]....
        /*08b8*/ 	.word	0x00000530
        /*08bc*/ 	.word	0x000000ff
        /*08c0*/ 	.word	0x0002d888
        /*08c4*/ 	.short	0x0100
        /*08c6*/ 	.byte	0x06
	.zero		1


	//   ....[14]....
        /*08c8*/ 	.word	0x00000660
        /*08cc*/ 	.word	0x000000ff
        /*08d0*/ 	.word	0x0002d890
        /*08d4*/ 	.short	0x0100
        /*08d6*/ 	.byte	0x08
	.zero		1


	//   ....[15]....
        /*08d8*/ 	.word	0x00000670
        /*08dc*/ 	.word	0x000000ff
        /*08e0*/ 	.word	0x0002d8a0
        /*08e4*/ 	.short	0x0100
        /*08e6*/ 	.byte	0x08
	.zero		1


	//   ....[16]....
        /*08e8*/ 	.word	0x00000680
        /*08ec*/ 	.word	0x000000ff
        /*08f0*/ 	.word	0x0002d898
        /*08f4*/ 	.short	0x0100
        /*08f6*/ 	.byte	0x08
	.zero		1


	//   ....[17]....
        /*08f8*/ 	.word	0x00000690
        /*08fc*/ 	.word	0x000000ff
        /*0900*/ 	.word	0x0002d8a8
        /*0904*/ 	.short	0x0100
        /*0906*/ 	.byte	0x08
	.zero		1


	//   ....[18]....
        /*0908*/ 	.word	0x000007d0
        /*090c*/ 	.word	0x000000ff
        /*0910*/ 	.word	0x0002d8b0
        /*0914*/ 	.short	0x0100
        /*0916*/ 	.byte	0x08
	.zero		1


	//   ....[19]....
        /*0918*/ 	.word	0x000007e0
        /*091c*/ 	.word	0x000000ff
        /*0920*/ 	.word	0x0002d8c0
        /*0924*/ 	.short	0x0100
        /*0926*/ 	.byte	0x08
	.zero		1


	//   ....[20]....
        /*0928*/ 	.word	0x000007f0
        /*092c*/ 	.word	0x000000ff
        /*0930*/ 	.word	0x0002d8b8
        /*0934*/ 	.short	0x0100
        /*0936*/ 	.byte	0x08
	.zero		1


	//   ....[21]....
        /*0938*/ 	.word	0x00000800
        /*093c*/ 	.word	0x000000ff
        /*0940*/ 	.word	0x0002d8c8
        /*0944*/ 	.short	0x0100
        /*0946*/ 	.byte	0x08
	.zero		1


	//   ....[22]....
        /*0948*/ 	.word	0x00002100
        /*094c*/ 	.word	0x000000ff
        /*0950*/ 	.word	0x0002d800
        /*0954*/ 	.short	0x010a
        /*0956*/ 	.byte	0x29
	.zero		1


	//   ....[23]....
        /*0958*/ 	.word	0x00002180
        /*095c*/ 	.word	0x00000002
        /*0960*/ 	.word	0x0002d830
        /*0964*/ 	.short	0x010a
        /*0966*/ 	.byte	0x3f
	.zero		1


	//   ....[24]....
        /*0968*/ 	.word	0x000021c0
        /*096c*/ 	.word	0x00000002
        /*0970*/ 	.word	0x0002d830
        /*0974*/ 	.short	0x010a
        /*0976*/ 	.byte	0x3f
	.zero		1


	//   ....[25]....
        /*0978*/ 	.word	0x00002a40
        /*097c*/ 	.word	0x000000ff
        /*0980*/ 	.word	0x00000000
        /*0984*/ 	.short	0x0101
        /*0986*/ 	.byte	0x06
	.zero		1


	//   ....[26]....
        /*0988*/ 	.word	0x00005e30
        /*098c*/ 	.word	0x000000ff
        /*0990*/ 	.word	0x0002d830
        /*0994*/ 	.short	0x010a
        /*0996*/ 	.byte	0x06
	.zero		1


	//   ....[27]....
        /*0998*/ 	.word	0x00005e70
        /*099c*/ 	.word	0x000000ff
        /*09a0*/ 	.word	0x0002d830
        /*09a4*/ 	.short	0x010a
        /*09a6*/ 	.byte	0x06
	.zero		1


	//   ....[28]....
        /*09a8*/ 	.word	0x00006140
        /*09ac*/ 	.word	0x000000ff
        /*09b0*/ 	.word	0x0002d850
        /*09b4*/ 	.short	0x010a
        /*09b6*/ 	.byte	0x06
	.zero		1


	//   ....[29]....
        /*09b8*/ 	.word	0x00006180
        /*09bc*/ 	.word	0x000000ff
        /*09c0*/ 	.word	0x0002d850
        /*09c4*/ 	.short	0x010a
        /*09c6*/ 	.byte	0x06
	.zero		1


	//   ....[30]....
        /*09c8*/ 	.word	0x00006b70
        /*09cc*/ 	.word	0x000000ff
        /*09d0*/ 	.word	0x00000000
        /*09d4*/ 	.short	0x0101
        /*09d6*/ 	.byte	0x06
	.zero		1


	//   ....[31]....
        /*09d8*/ 	.word	0x00009410
        /*09dc*/ 	.word	0x000000ff
        /*09e0*/ 	.word	0x00000000
        /*09e4*/ 	.short	0x0101
        /*09e6*/ 	.byte	0x06
	.zero		1


	//   ....[32]....
        /*09e8*/ 	.word	0x00009d60
        /*09ec*/ 	.word	0x000000ff
        /*09f0*/ 	.word	0x0002d830
        /*09f4*/ 	.short	0x010a
        /*09f6*/ 	.byte	0x06
	.zero		1


	//   ....[33]....
        /*09f8*/ 	.word	0x00009da0
        /*09fc*/ 	.word	0x000000ff
        /*0a00*/ 	.word	0x0002d830
        /*0a04*/ 	.short	0x010a
        /*0a06*/ 	.byte	0x06
	.zero		1


	//   ....[34]....
        /*0a08*/ 	.word	0x0000a070
        /*0a0c*/ 	.word	0x000000ff
        /*0a10*/ 	.word	0x0002d850
        /*0a14*/ 	.short	0x010a
        /*0a16*/ 	.byte	0x06
	.zero		1


	//   ....[35]....
        /*0a18*/ 	.word	0x0000a0b0
        /*0a1c*/ 	.word	0x000000ff
        /*0a20*/ 	.word	0x0002d850
        /*0a24*/ 	.short	0x010a
        /*0a26*/ 	.byte	0x06
	.zero		1


	//   ....[36]....
        /*0a28*/ 	.word	0x0000aac0
        /*0a2c*/ 	.word	0x000000ff
        /*0a30*/ 	.word	0x00000000
        /*0a34*/ 	.short	0x0101
        /*0a36*/ 	.byte	0x06
	.zero		1


	//   ....[37]....
        /*0a38*/ 	.word	0x0000bfb0
        /*0a3c*/ 	.word	0x000000ff
        /*0a40*/ 	.word	0x00000000
        /*0a44*/ 	.short	0x0101
        /*0a46*/ 	.byte	0x06
	.zero		1


	//   ....[38]....
        /*0a48*/ 	.word	0x0000c6c0
        /*0a4c*/ 	.word	0x000000ff
        /*0a50*/ 	.word	0x0002d830
        /*0a54*/ 	.short	0x010a
        /*0a56*/ 	.byte	0x06
	.zero		1


	//   ....[39]....
        /*0a58*/ 	.word	0x0000c700
        /*0a5c*/ 	.word	0x000000ff
        /*0a60*/ 	.word	0x0002d830
        /*0a64*/ 	.short	0x010a
        /*0a66*/ 	.byte	0x06
	.zero		1


	//   ....[40]....
        /*0a68*/ 	.word	0x0000c9d0
        /*0a6c*/ 	.word	0x000000ff
        /*0a70*/ 	.word	0x0002d850
        /*0a74*/ 	.short	0x010a
        /*0a76*/ 	.byte	0x06
	.zero		1


	//   ....[41]....
        /*0a78*/ 	.word	0x0000ca10
        /*0a7c*/ 	.word	0x000000ff
        /*0a80*/ 	.word	0x0002d850
        /*0a84*/ 	.short	0x010a
        /*0a86*/ 	.byte	0x06
	.zero		1


	//   ....[42]....
        /*0a88*/ 	.word	0x0000d3c0
        /*0a8c*/ 	.word	0x000000ff
        /*0a90*/ 	.word	0x00000000
        /*0a94*/ 	.short	0x0101
        /*0a96*/ 	.byte	0x06
	.zero		1


	//   ....[43]....
        /*0a98*/ 	.word	0x0000fc60
        /*0a9c*/ 	.word	0x000000ff
        /*0aa0*/ 	.word	0x00000000
        /*0aa4*/ 	.short	0x0101
        /*0aa6*/ 	.byte	0x06
	.zero		1


	//   ....[44]....
        /*0aa8*/ 	.word	0x00010240
        /*0aac*/ 	.word	0x000000ff
        /*0ab0*/ 	.word	0x0002d850
        /*0ab4*/ 	.short	0x010a
        /*0ab6*/ 	.byte	0x08
	.zero		1


	//   ....[45]....
        /*0ab8*/ 	.word	0x00010280
        /*0abc*/ 	.word	0x000000ff
        /*0ac0*/ 	.word	0x0002d850
        /*0ac4*/ 	.short	0x010a
        /*0ac6*/ 	.byte	0x08
	.zero		1


	//   ....[46]....
        /*0ac8*/ 	.word	0x00010910
        /*0acc*/ 	.word	0x000000ff
        /*0ad0*/ 	.word	0x00000000
        /*0ad4*/ 	.short	0x0101
        /*0ad6*/ 	.byte	0x08
	.zero		1


	//   ....[47]....
        /*0ad8*/ 	.word	0x00011cf0
        /*0adc*/ 	.word	0x000000ff
        /*0ae0*/ 	.word	0x00000000
        /*0ae4*/ 	.short	0x0101
        /*0ae6*/ 	.byte	0x04
	.zero		1


	//   ....[48]....
        /*0ae8*/ 	.word	0x000121b0
        /*0aec*/ 	.word	0x000000ff
        /*0af0*/ 	.word	0x00000000
        /*0af4*/ 	.short	0x0101
        /*0af6*/ 	.byte	0x04
	.zero		1


	//   ....[49]....
        /*0af8*/ 	.word	0x00015b40
        /*0afc*/ 	.word	0x00000004
        /*0b00*/ 	.word	0x0002d840
        /*0b04*/ 	.short	0x010a
        /*0b06*/ 	.byte	0x3f
	.zero		1


	//   ....[50]....
        /*0b08*/ 	.word	0x000160d0
        /*0b0c*/ 	.word	0x00000004
        /*0b10*/ 	.word	0x0002d830
        /*0b14*/ 	.short	0x0107
        /*0b16*/ 	.byte	0x3f
	.zero		1


	//   ....[51]....
        /*0b18*/ 	.word	0x000161a0
        /*0b1c*/ 	.word	0x00000004
        /*0b20*/ 	.word	0x0002d830
        /*0b24*/ 	.short	0x0101
        /*0b26*/ 	.byte	0x3f
	.zero		1


	//   ....[52]....
        /*0b28*/ 	.word	0x00016d20
        /*0b2c*/ 	.word	0x00000011
        /*0b30*/ 	.word	0x0002d800
        /*0b34*/ 	.short	0x0107
        /*0b36*/ 	.byte	0x3f
	.zero		1


	//   ....[53]....
        /*0b38*/ 	.word	0x00016e10
        /*0b3c*/ 	.word	0x00000011
        /*0b40*/ 	.word	0x0002d800
        /*0b44*/ 	.short	0x0101
        /*0b46*/ 	.byte	0x3f
	.zero		1


	//   ....[54]....
        /*0b48*/ 	.word	0x00016e30
        /*0b4c*/ 	.word	0x00000011
        /*0b50*/ 	.word	0x0002d820
        /*0b54*/ 	.short	0x010a
        /*0b56*/ 	.byte	0x3f
	.zero		1


	//   ....[55]....
        /*0b58*/ 	.word	0x00017250
        /*0b5c*/ 	.word	0x00000005
        /*0b60*/ 	.word	0x0002d840
        /*0b64*/ 	.short	0x010a
        /*0b66*/ 	.byte	0x3f
	.zero		1


	//   ....[56]....
        /*0b68*/ 	.word	0x000176b0
        /*0b6c*/ 	.word	0x00000005
        /*0b70*/ 	.word	0x0002d830
        /*0b74*/ 	.short	0x0107
        /*0b76*/ 	.byte	0x3f
	.zero		1


	//   ....[57]....
        /*0b78*/ 	.word	0x00017770
        /*0b7c*/ 	.word	0x00000005
        /*0b80*/ 	.word	0x0002d830
        /*0b84*/ 	.short	0x0101
        /*0b86*/ 	.byte	0x3f
	.zero		1


	//   ....[58]....
        /*0b88*/ 	.word	0x000177d0
        /*0b8c*/ 	.word	0x00000005
        /*0b90*/ 	.word	0x0002d860
        /*0b94*/ 	.short	0x010a
        /*0b96*/ 	.byte	0x3f
	.zero		1


	//   ....[59]....
        /*0b98*/ 	.word	0x00017cc0
        /*0b9c*/ 	.word	0x00000005
        /*0ba0*/ 	.word	0x0002d850
        /*0ba4*/ 	.short	0x0107
        /*0ba6*/ 	.byte	0x3f
	.zero		1


	//   ....[60]....
        /*0ba8*/ 	.word	0x00017db0
        /*0bac*/ 	.word	0x00000005
        /*0bb0*/ 	.word	0x0002d850
        /*0bb4*/ 	.short	0x0101
        /*0bb6*/ 	.byte	0x3f
	.zero		1


	//   ....[61]....
        /*0bb8*/ 	.word	0x00017fd0
        /*0bbc*/ 	.word	0x00000000
        /*0bc0*/ 	.word	0x0002d860
        /*0bc4*/ 	.short	0x010a
        /*0bc6*/ 	.byte	0x3f
	.zero		1


	//   ....[62]....
        /*0bc8*/ 	.word	0x00018450
        /*0bcc*/ 	.word	0x00000000
        /*0bd0*/ 	.word	0x0002d850
        /*0bd4*/ 	.short	0x0107
        /*0bd6*/ 	.byte	0x3f
	.zero		1


	//   ....[63]....
        /*0bd8*/ 	.word	0x00018520
        /*0bdc*/ 	.word	0x00000000
        /*0be0*/ 	.word	0x0002d850
        /*0be4*/ 	.short	0x0101
        /*0be6*/ 	.byte	0x3f
	.zero		1


	//   ....[64]....
        /*0be8*/ 	.word	0x00019670
        /*0bec*/ 	.word	0x00000005
        /*0bf0*/ 	.word	0x0002d820
        /*0bf4*/ 	.short	0x010a
        /*0bf6*/ 	.byte	0x3f
	.zero		1


	//   ....[65]....
        /*0bf8*/ 	.word	0x000197f0
        /*0bfc*/ 	.word	0x00000003
        /*0c00*/ 	.word	0x0002d840
        /*0c04*/ 	.short	0x010a
        /*0c06*/ 	.byte	0x3f
	.zero		1


	//   ....[66]....
        /*0c08*/ 	.word	0x00019890
        /*0c0c*/ 	.word	0x00000017
        /*0c10*/ 	.word	0x0002d840
        /*0c14*/ 	.short	0x010a
        /*0c16*/ 	.byte	0x3f
	.zero		1


	//   ....[67]....
        /*0c18*/ 	.word	0x000198d0
        /*0c1c*/ 	.word	0x00000003
        /*0c20*/ 	.word	0x0002d860
        /*0c24*/ 	.short	0x010a
        /*0c26*/ 	.byte	0x3f
	.zero		1


	//   ....[68]....
        /*0c28*/ 	.word	0x00019910
        /*0c2c*/ 	.word	0x00000017
        /*0c30*/ 	.word	0x0002d860
        /*0c34*/ 	.short	0x010a
        /*0c36*/ 	.byte	0x3f
	.zero		1


	//   ....[69]....
        /*0c38*/ 	.word	0x00019980
        /*0c3c*/ 	.word	0x00000003
        /*0c40*/ 	.word	0x0002d800
        /*0c44*/ 	.short	0x010a
        /*0c46*/ 	.byte	0x3f
	.zero		1


	//   ....[70]....
        /*0c48*/ 	.word	0x000199d0
        /*0c4c*/ 	.word	0x00000002
        /*0c50*/ 	.word	0x0002d830
        /*0c54*/ 	.short	0x010a
        /*0c56*/ 	.byte	0x3f
	.zero		1


	//   ....[71]....
        /*0c58*/ 	.word	0x00019a30
        /*0c5c*/ 	.word	0x00000007
        /*0c60*/ 	.word	0x0002d830
        /*0c64*/ 	.short	0x010a
        /*0c66*/ 	.byte	0x3f
	.zero		1


	//   ....[72]....
        /*0c68*/ 	.word	0x00019a90
        /*0c6c*/ 	.word	0x00000007
        /*0c70*/ 	.word	0x0002d850
        /*0c74*/ 	.short	0x010a
        /*0c76*/ 	.byte	0x3f
	.zero		1


	//   ....[73]....
        /*0c78*/ 	.word	0x00019af0
        /*0c7c*/ 	.word	0x00000007
        /*0c80*/ 	.word	0x0002d830
        /*0c84*/ 	.short	0x010a
        /*0c86*/ 	.byte	0x3f
	.zero		1


	//   ....[74]....
        /*0c88*/ 	.word	0x00019b50
        /*0c8c*/ 	.word	0x00000007
        /*0c90*/ 	.word	0x0002d850
        /*0c94*/ 	.short	0x010a
        /*0c96*/ 	.byte	0x3f
	.zero		1


	//   ....[75]....
        /*0c98*/ 	.word	0x00019bb0
        /*0c9c*/ 	.word	0x00000008
        /*0ca0*/ 	.word	0x0002d830
        /*0ca4*/ 	.short	0x010a
        /*0ca6*/ 	.byte	0x3f
	.zero		1


	//   ....[76]....
        /*0ca8*/ 	.word	0x00019c10
        /*0cac*/ 	.word	0x00000007
        /*0cb0*/ 	.word	0x0002d850
        /*0cb4*/ 	.short	0x010a
        /*0cb6*/ 	.byte	0x3f
	.zero		1


	//   ....[77]....
        /*0cb8*/ 	.word	0x00019c70
        /*0cbc*/ 	.word	0x00000004
        /*0cc0*/ 	.word	0x0002d850
        /*0cc4*/ 	.short	0x010a
        /*0cc6*/ 	.byte	0x3f
	.zero		1


	//   ....[78]....
        /*0cc8*/ 	.word	0x00019d90
        /*0ccc*/ 	.word	0x00000004
        /*0cd0*/ 	.word	0x0002d840
        /*0cd4*/ 	.short	0x010a
        /*0cd6*/ 	.byte	0x3f
	.zero		1


	//   ....[79]....
        /*0cd8*/ 	.word	0x0001ab80
        /*0cdc*/ 	.word	0x00000011
        /*0ce0*/ 	.word	0x0002d820
        /*0ce4*/ 	.short	0x010a
        /*0ce6*/ 	.byte	0x3f
	.zero		1


	//   ....[80]....
        /*0ce8*/ 	.word	0x0001abd0
        /*0cec*/ 	.word	0x00000005
        /*0cf0*/ 	.word	0x0002d840
        /*0cf4*/ 	.short	0x010a
        /*0cf6*/ 	.byte	0x3f
	.zero		1


	//   ....[81]....
        /*0cf8*/ 	.word	0x0001b170
        /*0cfc*/ 	.word	0x00000005
        /*0d00*/ 	.word	0x0002d860
        /*0d04*/ 	.short	0x010a
        /*0d06*/ 	.byte	0x3f
	.zero		1


	//   ....[82]....
        /*0d08*/ 	.word	0x0001b750
        /*0d0c*/ 	.word	0x00000000
        /*0d10*/ 	.word	0x0002d860
        /*0d14*/ 	.short	0x010a
        /*0d16*/ 	.byte	0x3f
	.zero		1


	//   ....[83]....
        /*0d18*/ 	.word	0x0001c740
        /*0d1c*/ 	.word	0x00000005
        /*0d20*/ 	.word	0x0002d820
        /*0d24*/ 	.short	0x010a
        /*0d26*/ 	.byte	0x3f
	.zero		1


	//   ....[84]....
        /*0d28*/ 	.word	0x0001c8e0
        /*0d2c*/ 	.word	0x00000003
        /*0d30*/ 	.word	0x0002d840
        /*0d34*/ 	.short	0x010a
        /*0d36*/ 	.byte	0x3f
	.zero		1


	//   ....[85]....
        /*0d38*/ 	.word	0x0001c930
        /*0d3c*/ 	.word	0x00000017
        /*0d40*/ 	.word	0x0002d840
        /*0d44*/ 	.short	0x010a
        /*0d46*/ 	.byte	0x3f
	.zero		1


	//   ....[86]....
        /*0d48*/ 	.word	0x0001c980
        /*0d4c*/ 	.word	0x00000003
        /*0d50*/ 	.word	0x0002d860
        /*0d54*/ 	.short	0x010a
        /*0d56*/ 	.byte	0x3f
	.zero		1


	//----- nvinfo : EIATTR_NUM_MBARRIERS
	.align		4
.L_1231:
        /*0d58*/ 	.byte	0x03, 0x38
        /*0d5a*/ 	.short	0x0016


	//----- nvinfo : EIATTR_EXIT_INSTR_OFFSETS
	.align		4
        /*0d5c*/ 	.byte	0x04, 0x1c
        /*0d5e*/ 	.short	(.L_1233 - .L_1232)


	//   ....[0]....
.L_1232:
        /*0d60*/ 	.word	0x000009b0


	//   ....[1]....
        /*0d64*/ 	.word	0x000134a0


	//   ....[2]....
        /*0d68*/ 	.word	0x00019960


	//----- nvinfo : EIATTR_MAX_THREADS
	.align		4
.L_1233:
        /*0d6c*/ 	.byte	0x04, 0x05
        /*0d6e*/ 	.short	(.L_1235 - .L_1234)
.L_1234:
        /*0d70*/ 	.word	0x00000200
        /*0d74*/ 	.word	0x00000001
        /*0d78*/ 	.word	0x00000001


	//----- nvinfo : EIATTR_CRS_STACK_SIZE
	.align		4
.L_1235:
        /*0d7c*/ 	.byte	0x04, 0x1e
        /*0d7e*/ 	.short	(.L_1237 - .L_1236)
.L_1236:
        /*0d80*/ 	.word	0x00000000


	//----- nvinfo : EIATTR_CBANK_PARAM_SIZE
	.align		4
.L_1237:
        /*0d84*/ 	.byte	0x03, 0x19
        /*0d86*/ 	.short	0x0af0


	//----- nvinfo : EIATTR_PARAM_CBANK
	.align		4
        /*0d88*/ 	.byte	0x04, 0x0a
        /*0d8a*/ 	.short	(.L_1239 - .L_1238)
	.align		4
.L_1238:
        /*0d8c*/ 	.word	index@(.nv.constant0._ZN7cutlass13device_kernelIN5flash11enable_sm90INS1_16FlashAttnFwdSm90INS1_25CollectiveMainloopFwdSm90ILi2EN4cute5tupleIJNS5_1CILi1EEES8_S8_EEENS6_IJNS7_ILi192EEENS7_ILi128EEENS7_ILi96EEEEEELi96ENS_6half_tEfNS_4arch4Sm90ELb0ELb1ELb1ELb1ELb1ELb0ELb0ELb0ELb1ELb1ELb1ELb0EEENS1_21CollectiveEpilogueFwdINS6_IJSA_SC_SB_EEES9_SE_SG_Li384ELb1ELb1ELb1ELb0EEENS1_36VarlenDynamicPersistentTileSchedulerILi192ELi128ELi384ELi128ELb1ELb1ELb1ELb1ELb0ELb1EEEEEEEEEvNT_6ParamsE)
        /*0d90*/ 	.short	0x0210
        /*0d92*/ 	.short	0x0af0


	//----- nvinfo : EIATTR_SW_WAR
	.align		4
.L_1239:
        /*0d94*/ 	.byte	0x04, 0x36
        /*0d96*/ 	.short	(.L_1241 - .L_1240)
.L_1240:
        /*0d98*/ 	.word	0x00000008
.L_1241:


//--------------------- .nv.info._ZN7cutlass13device_kernelIN5flash11enable_sm90INS1_16FlashAttnFwdSm90INS1_25CollectiveMainloopFwdSm90ILi2EN4cute5tupleIJNS5_1CILi1EEES8_S8_EEENS6_IJNS7_ILi192EEENS7_ILi128EEENS7_ILi96EEEEEELi96ENS_6half_tEfNS_4arch4Sm90ELb0ELb1ELb1ELb1ELb1ELb1ELb0ELb0ELb1ELb1ELb1ELb0EEENS1_21CollectiveEpilogueFwdINS6_IJSA_SC_SB_EEES9_SE_SG_Li384ELb1ELb1ELb1ELb0EEENS1_36VarlenDynamicPersistentTileSchedulerILi192ELi128ELi384ELi128ELb1ELb1ELb1ELb1ELb0ELb1EEEEEEEEEvNT_6ParamsE --------------------------
	.section	.nv.info._ZN7cutlass13device_kernelIN5flash11enable_sm90INS1_16FlashAttnFwdSm90INS1_25CollectiveMainloopFwdSm90ILi2EN4cute5tupleIJNS5_1CILi1EEES8_S8_EEENS6_IJNS7_ILi192EEENS7_ILi128EEENS7_ILi96EEEEEELi96ENS_6half_tEfNS_4arch4Sm90ELb0ELb1ELb1ELb1ELb1ELb1ELb0ELb0ELb1ELb1ELb1ELb0EEENS1_21CollectiveEpilogueFwdINS6_IJSA_SC_SB_EEES9_SE_SG_Li384ELb1ELb1ELb1ELb0EEENS1_36VarlenDynamicPersistentTileSchedulerILi192ELi128ELi384ELi128ELb1ELb1ELb1ELb1ELb0ELb1EEEEEEEEEvNT_6ParamsE,"",@"SHT_CUDA_INFO"
	.sectionflags	@""
	.align	4


	//----- nvinfo : EIATTR_CUDA_API_VERSION
	.align		4
        /*0000*/ 	.byte	0x04, 0x37
        /*0002*/ 	.short	(.L_1243 - .L_1242)
.L_1242:
        /*0004*/ 	.word	0x00000082


	//----- nvinfo : EIATTR_KPARAM_INFO
	.align		4
.L_1243:
        /*0008*/ 	.byte	0x04, 0x17
        /*000a*/ 	.short	(.L_1245 - .L_1244)
.L_1244:
        /*000c*/ 	.word	0x00000000
        /*0010*/ 	.short	0x0000
        /*0012*/ 	.short	0x0070
        /*0014*/ 	.byte	0x00, 0xf0, 0x01, 0x2a


	//----- nvinfo : EIATTR_SPARSE_MMA_MASK
	.align		4
.L_1245:
        /*0018*/ 	.byte	0x03, 0x50
        /*001a*/ 	.short	0x0000


	//----- nvinfo : EIATTR_MAXREG_COUNT
	.align		4
        /*001c*/ 	.byte	0x03, 0x1b
        /*001e*/ 	.short	0x0080


	//----- nvinfo : EIATTR_NUM_BARRIERS
	.align		4
        /*0020*/ 	.byte	0x02, 0x4c
        /*0022*/ 	.byte	0x10
	.zero		1


	//----- nvinfo : EIATTR_EXTERNS
	.align		4
        /*0024*/ 	.byte	0x04, 0x0f
        /*0026*/ 	.short	(.L_1247 - .L_1246)


	//   ....[0]....
	.align		4
.L_1246:
        /*0028*/ 	.word	index@(__assertfail)


	//----- nvinfo : EIATTR_ANNOTATIONS
	.align		4
.L_1247:
        /*002c*/ 	.byte	0x04, 0x55
        /*002e*/ 	.short	(.L_1249 - .L_1248)


	//   ....[0]....
.L_1248:
        /* <DEDUP_REMOVED lines=131> */


	//----- nvinfo : EIATTR_MERCURY_ISA_VERSION
	.align		4
.L_1249:
        /*0850*/ 	.byte	0x03, 0x5f
        /*0852*/ 	.short	0x0101


	//----- nvinfo : EIATTR_UNUSED_LOAD_BYTE_OFFSET
	.align		4
        /*0854*/ 	.byte	0x04, 0x44
        /*0856*/ 	.short	(.L_1251 - .L_1250)


	//   ....[0]....
.L_1250:
        /*0858*/ 	.word	0x00000a90
        /*085c*/ 	.word	0x0000fff0


	//   ....[1]....
        /*0860*/ 	.word	0x0001bc20
        /*0864*/ 	.word	0x0000fff0


	//----- nvinfo : EIATTR_INT_WARP_WIDE_INSTR_OFFSETS
	.align		4
.L_1251:
        /*0868*/ 	.byte	0x04, 0x31
        /*086a*/ 	.short	(.L_1253 - .L_1252)


	//   ....[0]....
.L_1252:
        /*086c*/ 	.word	0x00000130


	//   ....[1]....
        /*0870*/ 	.word	0x00000170


	//   ....[2]....
        /*0874*/ 	.word	0x000001e0


	//   ....[3]....
        /*0878*/ 	.word	0x000222d0


	//   ....[4]....
        /*087c*/ 	.word	0x00022360


	//   ....[5]....
        /*0880*/ 	.word	0x00024fa0


	//   ....[6]....
        /*0884*/ 	.word	0x00025030


	//----- nvinfo : EIATTR_COOP_GROUP_MASK_REGIDS
	.align		4
.L_1253:
        /*0888*/ 	.byte	0x04, 0x29
        /*088a*/ 	.short	(.L_1255 - .L_1254)


	//   ....[0]....
.L_1254:
        /*088c*/ 	.word	0xffffffff


	//   ....[1]....
        /*0890*/ 	.word	0xffffffff


	//   ....[2]....
        /*0894*/ 	.word	0xffffffff


	//   ....[3]....
        /*0898*/ 	.word	0xffffffff


	//   ....[4]....
        /*089c*/ 	.word	0xffffffff


	//   ....[5]....
        /*08a0*/ 	.word	0xffffffff


	//   ....[6]....
        /*08a4*/ 	.word	0xffffffff


	//   ....[7]....
        /*08a8*/ 	.word	0xffffffff


	//   ....[8]....
        /*08ac*/ 	.word	0xffffffff


	//   ....[9]....
        /*08b0*/ 	.word	0xffffffff


	//   ....[10]....
        /*08b4*/ 	.word	0xffffffff


	//   ....[11]....
        /*08b8*/ 	.word	0xffffffff


	//   ....[12]....
        /*08bc*/ 	.word	0xffffffff


	//   ....[13]....
        /*08c0*/ 	.word	0xffffffff


	//   ....[14]....
        /*08c4*/ 	.word	0xffffffff


	//   ....[15]....
        /*08c8*/ 	.word	0xffffffff


	//   ....[16]....
        /*08cc*/ 	.word	0xffffffff


	//   ....[17]....
        /*08d0*/ 	.word	0xffffffff


	//   ....[18]....
        /*08d4*/ 	.word	0xffffffff


	//   ....[19]....
        /*08d8*/ 	.word	0xffffffff


	//   ....[20]....
        /*08dc*/ 	.word	0xffffffff


	//   ....[21]....
        /*08e0*/ 	.word	0xffffffff


	//   ....[22]....
        /*08e4*/ 	.word	0xffffffff


	//   ....[23]....
        /*08e8*/ 	.word	0xffffffff


	//   ....[24]....
        /*08ec*/ 	.word	0xffffffff


	//   ....[25]....
        /*08f0*/ 	.word	0xffffffff


	//   ....[26]....
        /*08f4*/ 	.word	0xffffffff


	//   ....[27]....
        /*08f8*/ 	.word	0xffffffff


	//   ....[28]....
        /*08fc*/ 	.word	0xffffffff


	//   ....[29]....
        /*0900*/ 	.word	0xffffffff


	//   ....[30]....
        /*0904*/ 	.word	0xffffffff


	//   ....[31]....
        /*0908*/ 	.word	0xffffffff


	//   ....[32]....
        /*090c*/ 	.word	0xffffffff


	//   ....[33]....
        /*0910*/ 	.word	0xffffffff


	//   ....[34]....
        /*0914*/ 	.word	0xffffffff


	//   ....[35]....
        /*0918*/ 	.word	0xffffffff


	//   ....[36]....
        /*091c*/ 	.word	0xffffffff


	//   ....[37]....
        /*0920*/ 	.word	0xffffffff


	//   ....[38]....
        /*0924*/ 	.word	0xffffffff


	//   ....[39]....
        /*0928*/ 	.word	0xffffffff


	//   ....[40]....
        /*092c*/ 	.word	0xffffffff


	//   ....[41]....
        /*0930*/ 	.word	0xffffffff


	//   ....[42]....
        /*0934*/ 	.word	0xffffffff


	//   ....[43]....
        /*0938*/ 	.word	0xffffffff


	//   ....[44]....
        /*093c*/ 	.word	0xffffffff


	//   ....[45]....
        /*0940*/ 	.word	0xffffffff


	//   ....[46]....
        /*0944*/ 	.word	0xffffffff


	//   ....[47]....
        /*0948*/ 	.word	0xffffffff


	//   ....[48]....
        /*094c*/ 	.word	0xffffffff


	//   ....[49]....
        /*0950*/ 	.word	0xffffffff


	//   ....[50]....
        /*0954*/ 	.word	0xffffffff


	//   ....[51]....
        /*0958*/ 	.word	0xffffffff


	//   ....[52]....
        /*095c*/ 	.word	0xffffffff


	//   ....[53]....
        /*0960*/ 	.word	0xffffffff


	//   ....[54]....
        /*0964*/ 	.word	0xffffffff


	//   ....[55]....
        /*0968*/ 	.word	0xffffffff


	//   ....[56]....
        /*096c*/ 	.word	0xffffffff


	//   ....[57]....
        /*0970*/ 	.word	0xffffffff


	//   ....[58]....
        /*0974*/ 	.word	0xffffffff


	//   ....[59]....
        /*0978*/ 	.word	0xffffffff


	//   ....[60]....
        /*097c*/ 	.word	0xffffffff


	//   ....[61]....
        /*0980*/ 	.word	0xffffffff


	//   ....[62]....
        /*0984*/ 	.word	0xffffffff


	//   ....[63]....
        /*0988*/ 	.word	0xffffffff


	//   ....[64]....
        /*098c*/ 	.word	0xffffffff


	//   ....[65]....
        /*0990*/ 	.word	0xffffffff


	//   ....[66]....
        /*0994*/ 	.word	0xffffffff


	//   ....[67]....
        /*0998*/ 	.word	0xffffffff


	//   ....[68]....
        /*099c*/ 	.word	0xffffffff


	//   ....[69]....
        /*09a0*/ 	.word	0xffffffff


	//   ....[70]....
        /*09a4*/ 	.word	0xffffffff


	//   ....[71]....
        /*09a8*/ 	.word	0xffffffff


	//   ....[72]....
        /*09ac*/ 	.word	0xffffffff


	//   ....[73]....
        /*09b0*/ 	.word	0xffffffff


	//   ....[74]....
        /*09b4*/ 	.word	0xffffffff


	//   ....[75]....
        /*09b8*/ 	.word	0xffffffff


	//   ....[76]....
        /*09bc*/ 	.word	0xffffffff


	//   ....[77]....
        /*09c0*/ 	.word	0xffffffff


	//   ....[78]....
        /*09c4*/ 	.word	0xffffffff


	//   ....[79]....
        /*09c8*/ 	.word	0xffffffff


	//   ....[80]....
        /*09cc*/ 	.word	0xffffffff


	//   ....[81]....
        /*09d0*/ 	.word	0xffffffff


	//   ....[82]....
        /*09d4*/ 	.word	0xffffffff


	//   ....[83]....
        /*09d8*/ 	.word	0xffffffff


	//   ....[84]....
        /*09dc*/ 	.word	0xffffffff


	//   ....[85]....
        /*09e0*/ 	.word	0xffffffff


	//   ....[86]....
        /*09e4*/ 	.word	0xffffffff


	//   ....[87]....
        /*09e8*/ 	.word	0xffffffff


	//   ....[88]....
        /*09ec*/ 	.word	0xffffffff


	//   ....[89]....
        /*09f0*/ 	.word	0xffffffff


	//   ....[90]....
        /*09f4*/ 	.word	0xffffffff


	//   ....[91]....
        /*09f8*/ 	.word	0xffffffff


	//   ....[92]....
        /*09fc*/ 	.word	0xffffffff


	//   ....[93]....
        /*0a00*/ 	.word	0xffffffff


	//   ....[94]....
        /*0a04*/ 	.word	0xffffffff


	//   ....[95]....
        /*0a08*/ 	.word	0xffffffff


	//   ....[96]....
        /*0a0c*/ 	.word	0xffffffff


	//   ....[97]....
        /*0a10*/ 	.word	0xffffffff


	//   ....[98]....
        /*0a14*/ 	.word	0xffffffff


	//   ....[99]....
        /*0a18*/ 	.word	0xffffffff


	//   ....[100]....
        /*0a1c*/ 	.word	0xffffffff


	//   ....[101]....
        /*0a20*/ 	.word	0xffffffff


	//   ....[102]....
        /*0a24*/ 	.word	0xffffffff


	//   ....[103]....
        /*0a28*/ 	.word	0xffffffff


	//   ....[104]....
        /*0a2c*/ 	.word	0xffffffff


	//   ....[105]....
        /*0a30*/ 	.word	0xffffffff


	//   ....[106]....
        /*0a34*/ 	.word	0xffffffff


	//   ....[107]....
        /*0a38*/ 	.word	0xffffffff


	//   ....[108]....
        /*0a3c*/ 	.word	0xffffffff


	//   ....[109]....
        /*0a40*/ 	.word	0xffffffff


	//   ....[110]....
        /*0a44*/ 	.word	0xffffffff


	//   ....[111]....
        /*0a48*/ 	.word	0xffffffff


	//   ....[112]....
        /*0a4c*/ 	.word	0xffffffff


	//   ....[113]....
        /*0a50*/ 	.word	0xffffffff


	//   ....[114]....
        /*0a54*/ 	.word	0xffffffff


	//   ....[115]....
        /*0a58*/ 	.word	0xffffffff


	//   ....[116]....
        /*0a5c*/ 	.word	0xffffffff


	//   ....[117]....
        /*0a60*/ 	.word	0xffffffff


	//   ....[118]....
        /*0a64*/ 	.word	0xffffffff


	//   ....[119]....
        /*0a68*/ 	.word	0xffffffff


	//   ....[120]....
        /*0a6c*/ 	.word	0xffffffff


	//   ....[121]....
        /*0a70*/ 	.word	0xffffffff


	//   ....[122]....
        /*0a74*/ 	.word	0xffffffff


	//   ....[123]....
        /*0a78*/ 	.word	0xffffffff


	//   ....[124]....
        /*0a7c*/ 	.word	0xffffffff


	//   ....[125]....
        /*0a80*/ 	.word	0xffffffff


	//   ....[126]....
        /*0a84*/ 	.word	0xffffffff


	//   ....[127]....
        /*0a88*/ 	.word	0xffffffff


	//   ....[128]....
        /*0a8c*/ 	.word	0xffffffff


	//   ....[129]....
        /*0a90*/ 	.word	0xffffffff


	//   ....[130]....
        /*0a94*/ 	.word	0xffffffff


	//   ....[131]....
        /*0a98*/ 	.word	0xffffffff


	//   ....[132]....
        /*0a9c*/ 	.word	0xffffffff


	//   ....[133]....
        /*0aa0*/ 	.word	0xffffffff


	//   ....[134]....
        /*0aa4*/ 	.word	0xffffffff


	//   ....[135]....
        /*0aa8*/ 	.word	0xffffffff


	//   ....[136]....
        /*0aac*/ 	.word	0xffffffff


	//   ....[137]....
        /*0ab0*/ 	.word	0xffffffff


	//   ....[138]....
        /*0ab4*/ 	.word	0xffffffff


	//   ....[139]....
        /*0ab8*/ 	.word	0xffffffff


	//   ....[140]....
        /*0abc*/ 	.word	0xffffffff


	//   ....[141]....
        /*0ac0*/ 	.word	0xffffffff


	//   ....[142]....
        /*0ac4*/ 	.word	0xffffffff


	//   ....[143]....
        /*0ac8*/ 	.word	0xffffffff


	//   ....[144]....
        /*0acc*/ 	.word	0xffffffff


	//   ....[145]....
        /*0ad0*/ 	.word	0xffffffff


	//   ....[146]....
        /*0ad4*/ 	.word	0xffffffff


	//   ....[147]....
        /*0ad8*/ 	.word	0xffffffff


	//   ....[148]....
        /*0adc*/ 	.word	0xffffffff


	//   ....[149]....
        /*0ae0*/ 	.word	0xffffffff


	//   ....[150]....
        /*0ae4*/ 	.word	0xffffffff


	//   ....[151]....
        /*0ae8*/ 	.word	0x0500000f


	//   ....[152]....
        /*0aec*/ 	.word	0x0500000f


	//   ....[153]....
        /*0af0*/ 	.word	0x0500000f


	//   ....[154]....
        /*0af4*/ 	.word	0x0500000f


	//   ....[155]....
        /*0af8*/ 	.word	0x0500000f


	//   ....[156]....
        /*0afc*/ 	.word	0x0500000f


	//   ....[157]....
        /*0b00*/ 	.word	0x0500000f


	//   ....[158]....
        /*0b04*/ 	.word	0x0500000f


	//   ....[159]....
        /*0b08*/ 	.word	0x0500000f


	//   ....[160]....
        /*0b0c*/ 	.word	0x0500000f


	//   ....[161]....
        /*0b10*/ 	.word	0x0500000f


	//   ....[162]....
        /*0b14*/ 	.word	0x0500000f


	//   ....[163]....
        /*0b18*/ 	.word	0x0500000f


	//   ....[164]....
        /*0b1c*/ 	.word	0x0500000f


	//   ....[165]....
        /*0b20*/ 	.word	0x0500000f


	//   ....[166]....
        /*0b24*/ 	.word	0x0500000f


	//   ....[167]....
        /*0b28*/ 	.word	0x0500000f


	//   ....[168]....
        /*0b2c*/ 	.word	0x0500000f


	//   ....[169]....
        /*0b30*/ 	.word	0x0500000f


	//   ....[170]....
        /*0b34*/ 	.word	0x0500000f


	//   ....[171]....
        /*0b38*/ 	.word	0x0500000f


	//   ....[172]....
        /*0b3c*/ 	.word	0x0500000f


	//   ....[173]....
        /*0b40*/ 	.word	0x0500000f


	//   ....[174]....
        /*0b44*/ 	.word	0x0500000f


	//   ....[175]....
        /*0b48*/ 	.word	0x0500000f


	//   ....[176]....
        /*0b4c*/ 	.word	0x0500000f


	//   ....[177]....
        /*0b50*/ 	.word	0x0500000f


	//   ....[178]....
        /*0b54*/ 	.word	0x0500000f


	//   ....[179]....
        /*0b58*/ 	.word	0x0500000f


	//   ....[180]....
        /*0b5c*/ 	.word	0x0500000f


	//   ....[181]....
        /*0b60*/ 	.word	0x0500000f


	//   ....[182]....
        /*0b64*/ 	.word	0x0500000f


	//   ....[183]....
        /*0b68*/ 	.word	0x0500000f


	//   ....[184]....
        /*0b6c*/ 	.word	0x0500000f


	//   ....[185]....
        /*0b70*/ 	.word	0x0500000f


	//   ....[186]....
        /*0b74*/ 	.word	0x0500000f


	//   ....[187]....
        /*0b78*/ 	.word	0x0500000f


	//   ....[188]....
        /*0b7c*/ 	.word	0x0500000f


	//   ....[189]....
        /*0b80*/ 	.word	0x0500000f


	//   ....[190]....
        /*0b84*/ 	.word	0x0500000f


	//   ....[191]....
        /*0b88*/ 	.word	0x0500000f


	//   ....[192]....
        /*0b8c*/ 	.word	0x0500000f


	//   ....[193]....
        /*0b90*/ 	.word	0x0500000f


	//   ....[194]....
        /*0b94*/ 	.word	0x0500000f


	//   ....[195]....
        /*0b98*/ 	.word	0x0500000f


	//   ....[196]....
        /*0b9c*/ 	.word	0x0500000f


	//   ....[197]....
        /*0ba0*/ 	.word	0x0500000f


	//   ....[198]....
        /*0ba4*/ 	.word	0x0500000f


	//   ....[199]....
        /*0ba8*/ 	.word	0x0500000f


	//   ....[200]....
        /*0bac*/ 	.word	0x0500000f


	//   ....[201]....
        /*0bb0*/ 	.word	0x0500000f


	//   ....[202]....
        /*0bb4*/ 	.word	0x0500000f


	//   ....[203]....
        /*0bb8*/ 	.word	0x0500000f


	//   ....[204]....
        /*0bbc*/ 	.word	0x0500000f


	//   ....[205]....
        /*0bc0*/ 	.word	0x0500000f


	//   ....[206]....
        /*0bc4*/ 	.word	0x0500000f


	//   ....[207]....
        /*0bc8*/ 	.word	0x0500000f


	//   ....[208]....
        /*0bcc*/ 	.word	0x0500000f


	//   ....[209]....
        /*0bd0*/ 	.word	0x0500000f


	//   ....[210]....
        /*0bd4*/ 	.word	0x0500000f


	//   ....[211]....
        /*0bd8*/ 	.word	0x0500000f


	//   ....[212]....
        /*0bdc*/ 	.word	0x0500000f


	//   ....[213]....
        /*0be0*/ 	.word	0x0500000f


	//   ....[214]....
        /*0be4*/ 	.word	0x0500000f


	//   ....[215]....
        /*0be8*/ 	.word	0x0500000f


	//   ....[216]....
        /*0bec*/ 	.word	0x0500000f


	//   ....[217]....
        /*0bf0*/ 	.word	0x0500000f


	//   ....[218]....
        /*0bf4*/ 	.word	0x0500000f


	//   ....[219]....
        /*0bf8*/ 	.word	0x0500000f


	//   ....[220]....
        /*0bfc*/ 	.word	0x0500000f


	//   ....[221]....
        /*0c00*/ 	.word	0x0500000f


	//   ....[222]....
        /*0c04*/ 	.word	0x0500000f


	//   ....[223]....
        /*0c08*/ 	.word	0x0500000f


	//   ....[224]....
        /*0c0c*/ 	.word	0x0500000f


	//   ....[225]....
        /*0c10*/ 	.word	0x0500000f


	//   ....[226]....
        /*0c14*/ 	.word	0x0500000f


	//   ....[227]....
        /*0c18*/ 	.word	0x0500000f


	//   ....[228]....
        /*0c1c*/ 	.word	0x0500000f


	//   ....[229]....
        /*0c20*/ 	.word	0x0500000f


	//   ....[230]....
        /*0c24*/ 	.word	0x0500000f


	//   ....[231]....
        /*0c28*/ 	.word	0x0500000f


	//   ....[232]....
        /*0c2c*/ 	.word	0x0500000f


	//   ....[233]....
        /*0c30*/ 	.word	0x0500000f


	//   ....[234]....
        /*0c34*/ 	.word	0x0500000f


	//   ....[235]....
        /*0c38*/ 	.word	0x0500000f


	//   ....[236]....
        /*0c3c*/ 	.word	0x0500000f


	//   ....[237]....
        /*0c40*/ 	.word	0x0500000f


	//   ....[238]....
        /*0c44*/ 	.word	0x0500000f


	//   ....[239]....
        /*0c48*/ 	.word	0x0500000f


	//   ....[240]....
        /*0c4c*/ 	.word	0x0500000f


	//   ....[241]....
        /*0c50*/ 	.word	0x0500000f


	//   ....[242]....
        /*0c54*/ 	.word	0x0500000f


	//----- nvinfo : EIATTR_COOP_GROUP_INSTR_OFFSETS
	.align		4
.L_1255:
        /*0c58*/ 	.byte	0x04, 0x28
        /*0c5a*/ 	.short	(.L_1257 - .L_1256)


	//   ....[0]....
.L_1256:
        /*0c5c*/ 	.word	0x00000070


	//   ....[1]....
        /*0c60*/ 	.word	0x00000140


	//   ....[2]....
        /*0c64*/ 	.word	0x00000190


	//   ....[3]....
        /*0c68*/ 	.word	0x000003c0


	//   ....[4]....
        /*0c6c*/ 	.word	0x00000520


	//   ....[5]....
        /*0c70*/ 	.word	0x00000640


	//   ....[6]....
        /*0c74*/ 	.word	0x000007a0


	//   ....[7]....
        /*0c78*/ 	.word	0x00003980


	//   ....[8]....
        /*0c7c*/ 	.word	0x00003990


	//   ....[9]....
        /*0c80*/ 	.word	0x000055e0


	//   ....[10]....
        /*0c84*/ 	.word	0x000055f0


	//   ....[11]....
        /*0c88*/ 	.word	0x00007000


	//   ....[12]....
        /*0c8c*/ 	.word	0x00007010


	//   ....[13]....
        /*0c90*/ 	.word	0x00007550


	//   ....[14]....
        /*0c94*/ 	.word	0x00007570


	//   ....[15]....
        /*0c98*/ 	.word	0x000082d0


	//   ....[16]....
        /*0c9c*/ 	.word	0x00008a80


	//   ....[17]....
        /*0ca0*/ 	.word	0x00008a90


	//   ....[18]....
        /*0ca4*/ 	.word	0x00008aa0


	//   ....[19]....
        /*0ca8*/ 	.word	0x00008ab0


	//   ....[20]....
        /*0cac*/ 	.word	0x0000a820


	//   ....[21]....
        /*0cb0*/ 	.word	0x0000a830


	//   ....[22]....
        /*0cb4*/ 	.word	0x0000a840


	//   ....[23]....
        /*0cb8*/ 	.word	0x0000a850


	//   ....[24]....
        /*0cbc*/ 	.word	0x0000d200


	//   ....[25]....
        /*0cc0*/ 	.word	0x0000d660


	//   ....[26]....
        /*0cc4*/ 	.word	0x0000eb00


	//   ....[27]....
        /*0cc8*/ 	.word	0x0000eba0


	//   ....[28]....
        /*0ccc*/ 	.word	0x0000f1d0


	//   ....[29]....
        /*0cd0*/ 	.word	0x0000f250


	//   ....[30]....
        /*0cd4*/ 	.word	0x0000ff70


	//   ....[31]....
        /*0cd8*/ 	.word	0x000114e0


	//   ....[32]....
        /*0cdc*/ 	.word	0x000119a0


	//   ....[33]....
        /*0ce0*/ 	.word	0x00012990


	//   ....[34]....
        /*0ce4*/ 	.word	0x00012a90


	//   ....[35]....
        /*0ce8*/ 	.word	0x00012f60


	//   ....[36]....
        /*0cec*/ 	.word	0x00012fe0


	//   ....[37]....
        /*0cf0*/ 	.word	0x00014110


	//   ....[38]....
        /*0cf4*/ 	.word	0x00015940


	//   ....[39]....
        /*0cf8*/ 	.word	0x000159a0


	//   ....[40]....
        /*0cfc*/ 	.word	0x00015d70


	//   ....[41]....
        /*0d00*/ 	.word	0x00015d90


	//   ....[42]....
        /*0d04*/ 	.word	0x00017130


	//   ....[43]....
        /*0d08*/ 	.word	0x00018430


	//   ....[44]....
        /*0d0c*/ 	.word	0x00018900


	//   ....[45]....
        /*0d10*/ 	.word	0x000194c0


	//   ....[46]....
        /*0d14*/ 	.word	0x000195c0


	//   ....[47]....
        /*0d18*/ 	.word	0x00019ef0


	//   ....[48]....
        /*0d1c*/ 	.word	0x00019f50


	//   ....[49]....
        /*0d20*/ 	.word	0x0001af80


	//   ....[50]....
        /*0d24*/ 	.word	0x0001b1a0


	//   ....[51]....
        /*0d28*/ 	.word	0x0001b640


	//   ....[52]....
        /*0d2c*/ 	.word	0x0001b660


	//   ....[53]....
        /*0d30*/ 	.word	0x0001b6a0


	//   ....[54]....
        /*0d34*/ 	.word	0x0001c5c0


	//   ....[55]....
        /*0d38*/ 	.word	0x0001c5e0


	//   ....[56]....
        /*0d3c*/ 	.word	0x0001c5f0


	//   ....[57]....
        /*0d40*/ 	.word	0x0001c600


	//   ....[58]....
        /*0d44*/ 	.word	0x0001cca0


	//   ....[59]....
        /*0d48*/ 	.word	0x0001ccb0


	//   ....[60]....
        /*0d4c*/ 	.word	0x0001ce00


	//   ....[61]....
        /*0d50*/ 	.word	0x0001ce10


	//   ....[62]....
        /*0d54*/ 	.word	0x0001d200


	//   ....[63]....
        /*0d58*/ 	.word	0x0001d210


	//   ....[64]....
        /*0d5c*/ 	.word	0x0001d7a0


	//   ....[65]....
        /*0d60*/ 	.word	0x0001d7b0


	//   ....[66]....
        /*0d64*/ 	.word	0x0001e5d0


	//   ....[67]....
        /*0d68*/ 	.word	0x0001e5e0


	//   ....[68]....
        /*0d6c*/ 	.word	0x0001e740


	//   ....[69]....
        /*0d70*/ 	.word	0x0001e750


	//   ....[70]....
        /*0d74*/ 	.word	0x0001e900


	//   ....[71]....
        /*0d78*/ 	.word	0x0001eb00


	//   ....[72]....
        /*0d7c*/ 	.word	0x0001eb30


	//   ....[73]....
        /*0d80*/ 	.word	0x0001eb60


	//   ....[74]....
        /*0d84*/ 	.word	0x0001eb90


	//   ....[75]....
        /*0d88*/ 	.word	0x0001ebc0


	//   ....[76]....
        /*0d8c*/ 	.word	0x0001ebf0


	//   ....[77]....
        /*0d90*/ 	.word	0x0001ed80


	//   ....[78]....
        /*0d94*/ 	.word	0x0001edb0


	//   ....[79]....
        /*0d98*/ 	.word	0x0001ede0


	//   ....[80]....
        /*0d9c*/ 	.word	0x0001ee10


	//   ....[81]....
        /*0da0*/ 	.word	0x0001ee40


	//   ....[82]....
        /*0da4*/ 	.word	0x0001ee70


	//   ....[83]....
        /*0da8*/ 	.word	0x0001ef00


	//   ....[84]....
        /*0dac*/ 	.word	0x0001ef30


	//   ....[85]....
        /*0db0*/ 	.word	0x0001ef40


	//   ....[86]....
        /*0db4*/ 	.word	0x0001ef80


	//   ....[87]....
        /*0db8*/ 	.word	0x000207b0


	//   ....[88]....
        /*0dbc*/ 	.word	0x00022ed0


	//   ....[89]....
        /*0dc0*/ 	.word	0x00022ef0


	//   ....[90]....
        /*0dc4*/ 	.word	0x00022fa0


	//   ....[91]....
        /*0dc8*/ 	.word	0x00022fc0


	//   ....[92]....
        /*0dcc*/ 	.word	0x00023060


	//   ....[93]....
        /*0dd0*/ 	.word	0x00023080


	//   ....[94]....
        /*0dd4*/ 	.word	0x00023090


	//   ....[95]....
        /*0dd8*/ 	.word	0x000230a0


	//   ....[96]....
        /*0ddc*/ 	.word	0x00023a40


	//   ....[97]....
        /*0de0*/ 	.word	0x00023a70


	//   ....[98]....
        /*0de4*/ 	.word	0x00023b30


	//   ....[99]....
        /*0de8*/ 	.word	0x00023b50


	//   ....[100]....
        /*0dec*/ 	.word	0x00023bf0


	//   ....[101]....
        /*0df0*/ 	.word	0x00023c10


	//   ....[102]....
        /*0df4*/ 	.word	0x00023c20


	//   ....[103]....
        /*0df8*/ 	.word	0x00023c30


	//   ....[104]....
        /*0dfc*/ 	.word	0x00023d50


	//   ....[105]....
        /*0e00*/ 	.word	0x00023d60


	//   ....[106]....
        /*0e04*/ 	.word	0x00023d70


	//   ....[107]....
        /*0e08*/ 	.word	0x00023e00


	//   ....[108]....
        /*0e0c*/ 	.word	0x000245c0


	//   ....[109]....
        /*0e10*/ 	.word	0x000245d0


	//   ....[110]....
        /*0e14*/ 	.word	0x000245f0


	//   ....[111]....
        /*0e18*/ 	.word	0x00024670


	//   ....[112]....
        /*0e1c*/ 	.word	0x00024680


	//   ....[113]....
        /*0e20*/ 	.word	0x000246e0


	//   ....[114]....
        /*0e24*/ 	.word	0x00024710


	//   ....[115]....
        /*0e28*/ 	.word	0x00024750


	//   ....[116]....
        /*0e2c*/ 	.word	0x00024a00


	//   ....[117]....
        /*0e30*/ 	.word	0x00024a20


	//   ....[118]....
        /*0e34*/ 	.word	0x00024ac0


	//   ....[119]....
        /*0e38*/ 	.word	0x00024ad0


	//   ....[120]....
        /*0e3c*/ 	.word	0x00024b60


	//   ....[121]....
        /*0e40*/ 	.word	0x00024b70


	//   ....[122]....
        /*0e44*/ 	.word	0x00024b80


	//   ....[123]....
        /*0e48*/ 	.word	0x00024c10


	//   ....[124]....
        /*0e4c*/ 	.word	0x000251e0


	//   ....[125]....
        /*0e50*/ 	.word	0x000251f0


	//   ....[126]....
        /*0e54*/ 	.word	0x00025280


	//   ....[127]....
        /*0e58*/ 	.word	0x00025320


	//   ....[128]....
        /*0e5c*/ 	.word	0x00025340


	//   ....[129]....
        /*0e60*/ 	.word	0x000253c0


	//   ....[130]....
        /*0e64*/ 	.word	0x000253e0


	//   ....[131]....
        /*0e68*/ 	.word	0x000253f0


	//   ....[132]....
        /*0e6c*/ 	.word	0x00025840


	//   ....[133]....
        /*0e70*/ 	.word	0x00025870


	//   ....[134]....
        /*0e74*/ 	.word	0x000258d0


	//   ....[135]....
        /*0e78*/ 	.word	0x00025900


	//   ....[136]....
        /*0e7c*/ 	.word	0x00025930


	//   ....[137]....
        /*0e80*/ 	.word	0x00025960


	//   ....[138]....
        /*0e84*/ 	.word	0x00025990


	//   ....[139]....
        /*0e88*/ 	.word	0x000259c0


	//   ....[140]....
        /*0e8c*/ 	.word	0x00025b60


	//   ....[141]....
        /*0e90*/ 	.word	0x00025b90


	//   ....[142]....
        /*0e94*/ 	.word	0x00025bc0


	//   ....[143]....
        /*0e98*/ 	.word	0x00025bf0


	//   ....[144]....
        /*0e9c*/ 	.word	0x00025c20


	//   ....[145]....
        /*0ea0*/ 	.word	0x00025c50


	//   ....[146]....
        /*0ea4*/ 	.word	0x00025d10


	//   ....[147]....
        /*0ea8*/ 	.word	0x00025d30


	//   ....[148]....
        /*0eac*/ 	.word	0x00025d50


	//   ....[149]....
        /*0eb0*/ 	.word	0x00025db0


	//   ....[150]....
        /*0eb4*/ 	.word	0x000267e0


	//   ....[151]....
        /*0eb8*/ 	.word	0x00026b20


	//   ....[152]....
        /*0ebc*/ 	.word	0x00026bb0


	//   ....[153]....
        /*0ec0*/ 	.word	0x00026ca0


	//   ....[154]....
        /*0ec4*/ 	.word	0x00026d30


	//   ....[155]....
        /*0ec8*/ 	.word	0x00026e10


	//   ....[156]....
        /*0ecc*/ 	.word	0x00026ea0


	//   ....[157]....
        /*0ed0*/ 	.word	0x00026f80


	//   ....[158]....
        /*0ed4*/ 	.word	0x00027020


	//   ....[159]....
        /*0ed8*/ 	.word	0x000270b0


	//   ....[160]....
        /*0edc*/ 	.word	0x00027100


	//   ....[161]....
        /*0ee0*/ 	.word	0x00027150


	//   ....[162]....
        /*0ee4*/ 	.word	0x00027230


	//   ....[163]....
        /*0ee8*/ 	.word	0x000272c0


	//   ....[164]....
        /*0eec*/ 	.word	0x00027310


	//   ....[165]....
        /*0ef0*/ 	.word	0x00027360


	//   ....[166]....
        /*0ef4*/ 	.word	0x000276c0


	//   ....[167]....
        /*0ef8*/ 	.word	0x00027710


	//   ....[168]....
        /*0efc*/ 	.word	0x000277a0


	//   ....[169]....
        /*0f00*/ 	.word	0x00027830


	//   ....[170]....
        /*0f04*/ 	.word	0x000278b0


	//   ....[171]....
        /*0f08*/ 	.word	0x00027900


	//   ....[172]....
        /*0f0c*/ 	.word	0x00027990


	//   ....[173]....
        /*0f10*/ 	.word	0x00027a20


	//   ....[174]....
        /*0f14*/ 	.word	0x00027aa0


	//   ....[175]....
        /*0f18*/ 	.word	0x00027af0


	//   ....[176]....
        /*0f1c*/ 	.word	0x00027b80


	//   ....[177]....
        /*0f20*/ 	.word	0x00027c10


	//   ....[178]....
        /*0f24*/ 	.word	0x00027cd0


	//   ....[179]....
        /*0f28*/ 	.word	0x00027fb0


	//   ....[180]....
        /*0f2c*/ 	.word	0x000280a0


	//   ....[181]....
        /*0f30*/ 	.word	0x00028140


	//   ....[182]....
        /*0f34*/ 	.word	0x000281a0


	//   ....[183]....
        /*0f38*/ 	.word	0x000282b0


	//   ....[184]....
        /*0f3c*/ 	.word	0x00028320


	//   ....[185]....
        /*0f40*/ 	.word	0x00028430


	//   ....[186]....
        /*0f44*/ 	.word	0x000284a0


	//   ....[187]....
        /*0f48*/ 	.word	0x00028540


	//   ....[188]....
        /*0f4c*/ 	.word	0x00028650


	//   ....[189]....
        /*0f50*/ 	.word	0x000286c0


	//   ....[190]....
        /*0f54*/ 	.word	0x00028720


	//   ....[191]....
        /*0f58*/ 	.word	0x00028830


	//   ....[192]....
        /*0f5c*/ 	.word	0x00028890


	//   ....[193]....
        /*0f60*/ 	.word	0x000289b0


	//   ....[194]....
        /*0f64*/ 	.word	0x00028a10


	//   ....[195]....
        /*0f68*/ 	.word	0x00028ab0


	//   ....[196]....
        /*0f6c*/ 	.word	0x00028b80


	//   ....[197]....
        /*0f70*/ 	.word	0x00028c80


	//   ....[198]....
        /*0f74*/ 	.word	0x00028ce0


	//   ....[199]....
        /*0f78*/ 	.word	0x00028d80


	//   ....[200]....
        /*0f7c*/ 	.word	0x00028f20


	//   ....[201]....
        /*0f80*/ 	.word	0x00029000


	//   ....[202]....
        /*0f84*/ 	.word	0x00029080


	//   ....[203]....
        /*0f88*/ 	.word	0x00029160


	//   ....[204]....
        /*0f8c*/ 	.word	0x000291c0


	//   ....[205]....
        /*0f90*/ 	.word	0x00029290


	//   ....[206]....
        /*0f94*/ 	.word	0x000292f0


	//   ....[207]....
        /*0f98*/ 	.word	0x000293d0


	//   ....[208]....
        /*0f9c*/ 	.word	0x000294c0


	//   ....[209]....
        /*0fa0*/ 	.word	0x00029560


	//   ....[210]....
        /*0fa4*/ 	.word	0x000295c0


	//   ....[211]....
        /*0fa8*/ 	.word	0x000296c0


	//   ....[212]....
        /*0fac*/ 	.word	0x00029720


	//   ....[213]....
        /*0fb0*/ 	.word	0x00029820


	//   ....[214]....
        /*0fb4*/ 	.word	0x00029880


	//   ....[215]....
        /*0fb8*/ 	.word	0x00029950


	//   ....[216]....
        /*0fbc*/ 	.word	0x00029aa0


	//   ....[217]....
        /*0fc0*/ 	.word	0x00029b50


	//   ....[218]....
        /*0fc4*/ 	.word	0x00029c60


	//   ....[219]....
        /*0fc8*/ 	.word	0x00029d40


	//   ....[220]....
        /*0fcc*/ 	.word	0x00029da0


	//   ....[221]....
        /*0fd0*/ 	.word	0x00029e90


	//   ....[222]....
        /*0fd4*/ 	.word	0x00029ef0


	//   ....[223]....
        /*0fd8*/ 	.word	0x00029fd0


	//   ....[224]....
        /*0fdc*/ 	.word	0x0002a060


	//   ....[225]....
        /*0fe0*/ 	.word	0x0002a100


	//   ....[226]....
        /*0fe4*/ 	.word	0x0002a270


	//   ....[227]....
        /*0fe8*/ 	.word	0x0002a2e0


	//   ....[228]....
        /*0fec*/ 	.word	0x0002a350


	//   ....[229]....
        /*0ff0*/ 	.word	0x0002a3c0


	//   ....[230]....
        /*0ff4*/ 	.word	0x0002a430


	//   ....[231]....
        /*0ff8*/ 	.word	0x0002a4b0


	//   ....[232]....
        /*0ffc*/ 	.word	0x0002a530


	//   ....[233]....
        /*1000*/ 	.word	0x0002a5c0


	//   ....[234]....
        /*1004*/ 	.word	0x0002a630


	//   ....[235]....
        /*1008*/ 	.word	0x0002a6a0


	//   ....[236]....
        /*100c*/ 	.word	0x0002a710


	//   ....[237]....
        /*1010*/ 	.word	0x0002a790


	//   ....[238]....
        /*1014*/ 	.word	0x0002a800


	//   ....[239]....
        /*1018*/ 	.word	0x0002a8b0


	//   ....[240]....
        /*101c*/ 	.word	0x0002a900


	//   ....[241]....
        /*1020*/ 	.word	0x0002a990


	//   ....[242]....
        /*1024*/ 	.word	0x0002aac0


	//----- nvinfo : EIATTR_REG_RECONFIG
	.align		4
.L_1257:
        /*1028*/ 	.byte	0x01, 0x54
	.zero		2


	//----- nvinfo : EIATTR_SYSCALL_OFFSETS
	.align		4
        /*102c*/ 	.byte	0x04, 0x46
        /*102e*/ 	.short	(.L_1259 - .L_1258)


	//   ....[0]....
.L_1258:
        /*1030*/ 	.word	0x00002370


	//   ....[1]....
        /*1034*/ 	.word	0x000024c0


	//   ....[2]....
        /*1038*/ 	.word	0x000084e0


	//   ....[3]....
        /*103c*/ 	.word	0x00008800


	//   ....[4]....
        /*1040*/ 	.word	0x000224c0


	//   ....[5]....
        /*1044*/ 	.word	0x00022610


	//   ....[6]....
        /*1048*/ 	.word	0x00022700


	//   ....[7]....
        /*104c*/ 	.word	0x00023500


	//----- nvinfo : EIATTR_MBARRIER_INSTR_OFFSETS
	.align		4
.L_1259:
        /*1050*/ 	.byte	0x04, 0x39
        /*1052*/ 	.short	(.L_1261 - .L_1260)


	//   ....[0]....
.L_1260:
        /*1054*/ 	.word	0x00000270
        /*1058*/ 	.word	0x000000ff
        /*105c*/ 	.word	0x0002d800
        /*1060*/ 	.short	0x0100
        /*1062*/ 	.byte	0x08
	.zero		1


	//   ....[1]....
        /*1064*/ 	.word	0x00000280
        /*1068*/ 	.word	0x000000ff
        /*106c*/ 	.word	0x0002d820
        /*1070*/ 	.short	0x0100
        /*1072*/ 	.byte	0x08
	.zero		1


	//   ....[2]....
        /*1074*/ 	.word	0x00000370
        /*1078*/ 	.word	0x000000ff
        /*107c*/ 	.word	0x0002d830
        /*1080*/ 	.short	0x0100
        /*1082*/ 	.byte	0x08
	.zero		1


	//   ....[3]....
        /*1084*/ 	.word	0x00000380
        /*1088*/ 	.word	0x000000ff
        /*108c*/ 	.word	0x0002d840
        /*1090*/ 	.short	0x0100
        /*1092*/ 	.byte	0x08
	.zero		1


	//   ....[4]....
        /*1094*/ 	.word	0x00000390
        /*1098*/ 	.word	0x000000ff
        /*109c*/ 	.word	0x0002d838
        /*10a0*/ 	.short	0x0100
        /*10a2*/ 	.byte	0x08
	.zero		1


	//   ....[5]....
        /*10a4*/ 	.word	0x000003a0
        /*10a8*/ 	.word	0x000000ff
        /*10ac*/ 	.word	0x0002d848
        /*10b0*/ 	.short	0x0100
        /*10b2*/ 	.byte	0x08
	.zero		1


	//   ....[6]....
        /*10b4*/ 	.word	0x000004d0
        /*10b8*/ 	.word	0x000000ff
        /*10bc*/ 	.word	0x0002d850
        /*10c0*/ 	.short	0x0100
        /*10c2*/ 	.byte	0x08
	.zero		1


	//   ....[7]....
        /*10c4*/ 	.word	0x000004e0
        /*10c8*/ 	.word	0x000000ff
        /*10cc*/ 	.word	0x0002d860
        /*10d0*/ 	.short	0x0100
        /*10d2*/ 	.byte	0x08
	.zero		1


	//   ....[8]....
        /*10d4*/ 	.word	0x000004f0
        /*10d8*/ 	.word	0x000000ff
        /*10dc*/ 	.word	0x0002d858
        /*10e0*/ 	.short	0x0100
        /*10e2*/ 	.byte	0x08
	.zero		1


	//   ....[9]....
        /*10e4*/ 	.word	0x00000500
        /*10e8*/ 	.word	0x000000ff
        /*10ec*/ 	.word	0x0002d868
        /*10f0*/ 	.short	0x0100
        /*10f2*/ 	.byte	0x08
	.zero		1


	//   ....[10]....
        /*10f4*/ 	.word	0x000005f0
        /*10f8*/ 	.word	0x000000ff
        /*10fc*/ 	.word	0x0002d870
        /*1100*/ 	.short	0x0100
        /*1102*/ 	.byte	0x06
	.zero		1


	//   ....[11]....
        /*1104*/ 	.word	0x00000600
        /*1108*/ 	.word	0x000000ff
        /*110c*/ 	.word	0x0002d880
        /*1110*/ 	.short	0x0100
        /*1112*/ 	.byte	0x06
	.zero		1


	//   ....[12]....
        /*1114*/ 	.word	0x00000610
        /*1118*/ 	.word	0x000000ff
        /*111c*/ 	.word	0x0002d878
        /*1120*/ 	.short	0x0100
        /*1122*/ 	.byte	0x06
	.zero		1


	//   ....[13]....
        /*1124*/ 	.word	0x00000620
        /*1128*/ 	.word	0x000000ff
        /*112c*/ 	.word	0x0002d888
        /*1130*/ 	.short	0x0100
        /*1132*/ 	.byte	0x06
	.zero		1


	//   ....[14]....
        /*1134*/ 	.word	0x00000750
        /*1138*/ 	.word	0x000000ff
        /*113c*/ 	.word	0x0002d890
        /*1140*/ 	.short	0x0100
        /*1142*/ 	.byte	0x08
	.zero		1


	//   ....[15]....
        /*1144*/ 	.word	0x00000760
        /*1148*/ 	.word	0x000000ff
        /*114c*/ 	.word	0x0002d8a0
        /*1150*/ 	.short	0x0100
        /*1152*/ 	.byte	0x08
	.zero		1


	//   ....[16]....
        /*1154*/ 	.word	0x00000770
        /*1158*/ 	.word	0x000000ff
        /*115c*/ 	.word	0x0002d898
        /*1160*/ 	.short	0x0100
        /*1162*/ 	.byte	0x08
	.zero		1


	//   ....[17]....
        /*1164*/ 	.word	0x00000780
        /*1168*/ 	.word	0x000000ff
        /*116c*/ 	.word	0x0002d8a8
        /*1170*/ 	.short	0x0100
        /*1172*/ 	.byte	0x08
	.zero		1


	//   ....[18]....
        /*1174*/ 	.word	0x000008b0
        /*1178*/ 	.word	0x000000ff
        /*117c*/ 	.word	0x0002d8b0
        /*1180*/ 	.short	0x0100
        /*1182*/ 	.byte	0x08
	.zero		1


	//   ....[19]....
        /*1184*/ 	.word	0x000008c0
        /*1188*/ 	.word	0x000000ff
        /*118c*/ 	.word	0x0002d8c0
        /*1190*/ 	.short	0x0100
        /*1192*/ 	.byte	0x08
	.zero		1


	//   ....[20]....
        /*1194*/ 	.word	0x000008d0
        /*1198*/ 	.word	0x000000ff
        /*119c*/ 	.word	0x0002d8b8
        /*11a0*/ 	.short	0x0100
        /*11a2*/ 	.byte	0x08
	.zero		1


	//   ....[21]....
        /*11a4*/ 	.word	0x000008e0
        /*11a8*/ 	.word	0x000000ff
        /*11ac*/ 	.word	0x0002d8c8
        /*11b0*/ 	.short	0x0100
        /*11b2*/ 	.byte	0x08
	.zero		1


	//   ....[22]....
        /*11b4*/ 	.word	0x00003930
        /*11b8*/ 	.word	0x00000022
        /*11bc*/ 	.word	0x0002d890
        /*11c0*/ 	.short	0x010a
        /*11c2*/ 	.byte	0x3f
	.zero		1


	//   ....[23]....
        /*11c4*/ 	.word	0x00005590
        /*11c8*/ 	.word	0x00000022
        /*11cc*/ 	.word	0x0002d890
        /*11d0*/ 	.short	0x010a
        /*11d2*/ 	.byte	0x3f
	.zero		1


	//   ....[24]....
        /*11d4*/ 	.word	0x00006e20
        /*11d8*/ 	.word	0x00000022
        /*11dc*/ 	.word	0x0002d890
        /*11e0*/ 	.short	0x010a
        /*11e2*/ 	.byte	0x3f
	.zero		1


	//   ....[25]....
        /*11e4*/ 	.word	0x00007390
        /*11e8*/ 	.word	0x0000000b
        /*11ec*/ 	.word	0x00000000
        /*11f0*/ 	.short	0x0101
        /*11f2*/ 	.byte	0x3f
	.zero		1


	//   ....[26]....
        /*11f4*/ 	.word	0x000073d0
        /*11f8*/ 	.word	0x00000022
        /*11fc*/ 	.word	0x0002d8b0
        /*1200*/ 	.short	0x010a
        /*1202*/ 	.byte	0x3f
	.zero		1


	//   ....[27]....
        /*1204*/ 	.word	0x00007900
        /*1208*/ 	.word	0x00000022
        /*120c*/ 	.word	0x00000000
        /*1210*/ 	.short	0x0101
        /*1212*/ 	.byte	0x3f
	.zero		1


	//   ....[28]....
        /*1214*/ 	.word	0x00008580
        /*1218*/ 	.word	0x00000002
        /*121c*/ 	.word	0x0002d800
        /*1220*/ 	.short	0x010a
        /*1222*/ 	.byte	0x3f
	.zero		1


	//   ....[29]....
        /*1224*/ 	.word	0x000085d0
        /*1228*/ 	.word	0x00000002
        /*122c*/ 	.word	0x0002d800
        /*1230*/ 	.short	0x010a
        /*1232*/ 	.byte	0x3f
	.zero		1


	//   ....[30]....
        /*1234*/ 	.word	0x00009230
        /*1238*/ 	.word	0x00000002
        /*123c*/ 	.word	0x0002d800
        /*1240*/ 	.short	0x010a
        /*1242*/ 	.byte	0x3f
	.zero		1


	//   ....[31]....
        /*1244*/ 	.word	0x0000ae90
        /*1248*/ 	.word	0x00000002
        /*124c*/ 	.word	0x0002d800
        /*1250*/ 	.short	0x010a
        /*1252*/ 	.byte	0x3f
	.zero		1


	//   ....[32]....
        /*1254*/ 	.word	0x0000c560
        /*1258*/ 	.word	0x00000000
        /*125c*/ 	.word	0x0002d830
        /*1260*/ 	.short	0x010a
        /*1262*/ 	.byte	0x3f
	.zero		1


	//   ....[33]....
        /*1264*/ 	.word	0x0000c620
        /*1268*/ 	.word	0x00000000
        /*126c*/ 	.word	0x0002d830
        /*1270*/ 	.short	0x010a
        /*1272*/ 	.byte	0x3f
	.zero		1


	//   ....[34]....
        /*1274*/ 	.word	0x0000ce80
        /*1278*/ 	.word	0x00000000
        /*127c*/ 	.word	0x00000000
        /*1280*/ 	.short	0x0101
        /*1282*/ 	.byte	0x3f
	.zero		1


	//   ....[35]....
        /*1284*/ 	.word	0x00010450
        /*1288*/ 	.word	0x00000009
        /*128c*/ 	.word	0x0002d830
        /*1290*/ 	.short	0x010a
        /*1292*/ 	.byte	0x3f
	.zero		1


	//   ....[36]....
        /*1294*/ 	.word	0x000104a0
        /*1298*/ 	.word	0x00000009
        /*129c*/ 	.word	0x0002d830
        /*12a0*/ 	.short	0x010a
        /*12a2*/ 	.byte	0x3f
	.zero		1


	//   ....[37]....
        /*12a4*/ 	.word	0x00010920
        /*12a8*/ 	.word	0x00000009
        /*12ac*/ 	.word	0x0002d850
        /*12b0*/ 	.short	0x010a
        /*12b2*/ 	.byte	0x3f
	.zero		1


	//   ....[38]....
        /*12b4*/ 	.word	0x00010960
        /*12b8*/ 	.word	0x00000009
        /*12bc*/ 	.word	0x0002d850
        /*12c0*/ 	.short	0x010a
        /*12c2*/ 	.byte	0x3f
	.zero		1


	//   ....[39]....
        /*12c4*/ 	.word	0x00011200
        /*12c8*/ 	.word	0x00000034
        /*12cc*/ 	.word	0x00000000
        /*12d0*/ 	.short	0x0101
        /*12d2*/ 	.byte	0x3f
	.zero		1


	//   ....[40]....
        /*12d4*/ 	.word	0x00013b00
        /*12d8*/ 	.word	0x00000011
        /*12dc*/ 	.word	0x00000000
        /*12e0*/ 	.short	0x0101
        /*12e2*/ 	.byte	0x3f
	.zero		1


	//   ....[41]....
        /*12e4*/ 	.word	0x00014560
        /*12e8*/ 	.word	0x00000005
        /*12ec*/ 	.word	0x0002d830
        /*12f0*/ 	.short	0x010a
        /*12f2*/ 	.byte	0x3f
	.zero		1


	//   ....[42]....
        /*12f4*/ 	.word	0x000145b0
        /*12f8*/ 	.word	0x00000005
        /*12fc*/ 	.word	0x0002d830
        /*1300*/ 	.short	0x010a
        /*1302*/ 	.byte	0x3f
	.zero		1


	//   ....[43]....
        /*1304*/ 	.word	0x00014a60
        /*1308*/ 	.word	0x00000006
        /*130c*/ 	.word	0x0002d850
        /*1310*/ 	.short	0x010a
        /*1312*/ 	.byte	0x3f
	.zero		1


	//   ....[44]....
        /*1314*/ 	.word	0x00014aa0
        /*1318*/ 	.word	0x00000006
        /*131c*/ 	.word	0x0002d850
        /*1320*/ 	.short	0x010a
        /*1322*/ 	.byte	0x3f
	.zero		1


	//   ....[45]....
        /*1324*/ 	.word	0x000151f0
        /*1328*/ 	.word	0x00000005
        /*132c*/ 	.word	0x00000000
        /*1330*/ 	.short	0x0101
        /*1332*/ 	.byte	0x3f
	.zero		1


	//   ....[46]....
        /*1334*/ 	.word	0x00016ad0
        /*1338*/ 	.word	0x00000009
        /*133c*/ 	.word	0x00000000
        /*1340*/ 	.short	0x0101
        /*1342*/ 	.byte	0x3f
	.zero		1


	//   ....[47]....
        /*1344*/ 	.word	0x000172a0
        /*1348*/ 	.word	0x00000005
        /*134c*/ 	.word	0x0002d830
        /*1350*/ 	.short	0x010a
        /*1352*/ 	.byte	0x3f
	.zero		1


	//   ....[48]....
        /*1354*/ 	.word	0x000172f0
        /*1358*/ 	.word	0x00000005
        /*135c*/ 	.word	0x0002d830
        /*1360*/ 	.short	0x010a
        /*1362*/ 	.byte	0x3f
	.zero		1


	//   ....[49]....
        /*1364*/ 	.word	0x000177a0
        /*1368*/ 	.word	0x00000006
        /*136c*/ 	.word	0x0002d850
        /*1370*/ 	.short	0x010a
        /*1372*/ 	.byte	0x3f
	.zero		1


	//   ....[50]....
        /*1374*/ 	.word	0x000177e0
        /*1378*/ 	.word	0x00000006
        /*137c*/ 	.word	0x0002d850
        /*1380*/ 	.short	0x010a
        /*1382*/ 	.byte	0x3f
	.zero		1


	//   ....[51]....
        /*1384*/ 	.word	0x000186c0
        /*1388*/ 	.word	0x00000026
        /*138c*/ 	.word	0x00000000
        /*1390*/ 	.short	0x0101
        /*1392*/ 	.byte	0x3f
	.zero		1


	//   ....[52]....
        /*1394*/ 	.word	0x0001a920
        /*1398*/ 	.word	0x00000007
        /*139c*/ 	.word	0x00000000
        /*13a0*/ 	.short	0x0101
        /*13a2*/ 	.byte	0x3f
	.zero		1


	//   ....[53]....
        /*13a4*/ 	.word	0x0001b000
        /*13a8*/ 	.word	0x00000007
        /*13ac*/ 	.word	0x0002d850
        /*13b0*/ 	.short	0x010a
        /*13b2*/ 	.byte	0x3f
	.zero		1


	//   ....[54]....
        /*13b4*/ 	.word	0x0001b0b0
        /*13b8*/ 	.word	0x00000007
        /*13bc*/ 	.word	0x0002d850
        /*13c0*/ 	.short	0x010a
        /*13c2*/ 	.byte	0x3f
	.zero		1


	//   ....[55]....
        /*13c4*/ 	.word	0x0001b8b0
        /*13c8*/ 	.word	0x00000007
        /*13cc*/ 	.word	0x00000000
        /*13d0*/ 	.short	0x0101
        /*13d2*/ 	.byte	0x3f
	.zero		1


	//   ....[56]....
        /*13d4*/ 	.word	0x0001cc50
        /*13d8*/ 	.word	0x00000000
        /*13dc*/ 	.word	0x00000000
        /*13e0*/ 	.short	0x0101
        /*13e2*/ 	.byte	0x3f
	.zero		1


	//   ....[57]....
        /*13e4*/ 	.word	0x0001d100
        /*13e8*/ 	.word	0x00000006
        /*13ec*/ 	.word	0x00000000
        /*13f0*/ 	.short	0x0101
        /*13f2*/ 	.byte	0x3f
	.zero		1


	//   ....[58]....
        /*13f4*/ 	.word	0x00020890
        /*13f8*/ 	.word	0x00000012
        /*13fc*/ 	.word	0x0002d820
        /*1400*/ 	.short	0x010a
        /*1402*/ 	.byte	0x3f
	.zero		1


	//   ....[59]....
        /*1404*/ 	.word	0x00020950
        /*1408*/ 	.word	0x0000000a
        /*140c*/ 	.word	0x0002d8a0
        /*1410*/ 	.short	0x010a
        /*1412*/ 	.byte	0x3f
	.zero		1


	//   ....[60]....
        /*1414*/ 	.word	0x00020d80
        /*1418*/ 	.word	0x0000000a
        /*141c*/ 	.word	0x0002d8c0
        /*1420*/ 	.short	0x010a
        /*1422*/ 	.byte	0x3f
	.zero		1


	//   ....[61]....
        /*1424*/ 	.word	0x000212e0
        /*1428*/ 	.word	0x00000009
        /*142c*/ 	.word	0x0002d8a0
        /*1430*/ 	.short	0x010a
        /*1432*/ 	.byte	0x3f
	.zero		1


	//   ....[62]....
        /*1434*/ 	.word	0x00021700
        /*1438*/ 	.word	0x00000009
        /*143c*/ 	.word	0x0002d8c0
        /*1440*/ 	.short	0x010a
        /*1442*/ 	.byte	0x3f
	.zero		1


	//   ....[63]....
        /*1444*/ 	.word	0x00022ca0
        /*1448*/ 	.word	0x00000002
        /*144c*/ 	.word	0x0002d840
        /*1450*/ 	.short	0x010a
        /*1452*/ 	.byte	0x3f
	.zero		1


	//   ....[64]....
        /*1454*/ 	.word	0x000231e0
        /*1458*/ 	.word	0x00000002
        /*145c*/ 	.word	0x0002d830
        /*1460*/ 	.short	0x0107
        /*1462*/ 	.byte	0x3f
	.zero		1


	//   ....[65]....
        /*1464*/ 	.word	0x000232b0
        /*1468*/ 	.word	0x00000002
        /*146c*/ 	.word	0x0002d830
        /*1470*/ 	.short	0x0101
        /*1472*/ 	.byte	0x3f
	.zero		1


	//   ....[66]....
        /*1474*/ 	.word	0x00023ec0
        /*1478*/ 	.word	0x00000012
        /*147c*/ 	.word	0x0002d800
        /*1480*/ 	.short	0x0107
        /*1482*/ 	.byte	0x3f
	.zero		1


	//   ....[67]....
        /*1484*/ 	.word	0x00023fb0
        /*1488*/ 	.word	0x00000012
        /*148c*/ 	.word	0x0002d800
        /*1490*/ 	.short	0x0101
        /*1492*/ 	.byte	0x3f
	.zero		1


	//   ....[68]....
        /*1494*/ 	.word	0x00023fd0
        /*1498*/ 	.word	0x00000012
        /*149c*/ 	.word	0x0002d820
        /*14a0*/ 	.short	0x010a
        /*14a2*/ 	.byte	0x3f
	.zero		1


	//   ....[69]....
        /*14a4*/ 	.word	0x000243f0
        /*14a8*/ 	.word	0x00000005
        /*14ac*/ 	.word	0x0002d840
        /*14b0*/ 	.short	0x010a
        /*14b2*/ 	.byte	0x3f
	.zero		1


	//   ....[70]....
        /*14b4*/ 	.word	0x00024800
        /*14b8*/ 	.word	0x00000005
        /*14bc*/ 	.word	0x0002d830
        /*14c0*/ 	.short	0x0107
        /*14c2*/ 	.byte	0x3f
	.zero		1


	//   ....[71]....
        /*14c4*/ 	.word	0x000248c0
        /*14c8*/ 	.word	0x00000005
        /*14cc*/ 	.word	0x0002d830
        /*14d0*/ 	.short	0x0101
        /*14d2*/ 	.byte	0x3f
	.zero		1


	//   ....[72]....
        /*14d4*/ 	.word	0x00024920
        /*14d8*/ 	.word	0x00000005
        /*14dc*/ 	.word	0x0002d860
        /*14e0*/ 	.short	0x010a
        /*14e2*/ 	.byte	0x3f
	.zero		1


	//   ....[73]....
        /*14e4*/ 	.word	0x00024dd0
        /*14e8*/ 	.word	0x00000005
        /*14ec*/ 	.word	0x0002d850
        /*14f0*/ 	.short	0x0107
        /*14f2*/ 	.byte	0x3f
	.zero		1


	//   ....[74]....
        /*14f4*/ 	.word	0x00024ec0
        /*14f8*/ 	.word	0x00000005
        /*14fc*/ 	.word	0x0002d850
        /*1500*/ 	.short	0x0101
        /*1502*/ 	.byte	0x3f
	.zero		1


	//   ....[75]....
        /*1504*/ 	.word	0x000250f0
        /*1508*/ 	.word	0x00000000
        /*150c*/ 	.word	0x0002d860
        /*1510*/ 	.short	0x010a
        /*1512*/ 	.byte	0x3f
	.zero		1


	//   ....[76]....
        /*1514*/ 	.word	0x00025520
        /*1518*/ 	.word	0x00000000
        /*151c*/ 	.word	0x0002d850
        /*1520*/ 	.short	0x0107
        /*1522*/ 	.byte	0x3f
	.zero		1


	//   ....[77]....
        /*1524*/ 	.word	0x00025600
        /*1528*/ 	.word	0x00000000
        /*152c*/ 	.word	0x0002d850
        /*1530*/ 	.short	0x0101
        /*1532*/ 	.byte	0x3f
	.zero		1


	//   ....[78]....
        /*1534*/ 	.word	0x00026760
        /*1538*/ 	.word	0x00000005
        /*153c*/ 	.word	0x0002d820
        /*1540*/ 	.short	0x010a
        /*1542*/ 	.byte	0x3f
	.zero		1


	//   ....[79]....
        /*1544*/ 	.word	0x00026900
        /*1548*/ 	.word	0x00000003
        /*154c*/ 	.word	0x0002d840
        /*1550*/ 	.short	0x010a
        /*1552*/ 	.byte	0x3f
	.zero		1


	//   ....[80]....
        /*1554*/ 	.word	0x00026990
        /*1558*/ 	.word	0x00000005
        /*155c*/ 	.word	0x0002d840
        /*1560*/ 	.short	0x010a
        /*1562*/ 	.byte	0x3f
	.zero		1


	//   ....[81]....
        /*1564*/ 	.word	0x000269d0
        /*1568*/ 	.word	0x00000003
        /*156c*/ 	.word	0x0002d860
        /*1570*/ 	.short	0x010a
        /*1572*/ 	.byte	0x3f
	.zero		1


	//   ....[82]....
        /*1574*/ 	.word	0x00026a10
        /*1578*/ 	.word	0x00000005
        /*157c*/ 	.word	0x0002d860
        /*1580*/ 	.short	0x010a
        /*1582*/ 	.byte	0x3f
	.zero		1


	//   ....[83]....
        /*1584*/ 	.word	0x00026a70
        /*1588*/ 	.word	0x00000022
        /*158c*/ 	.word	0x0002d890
        /*1590*/ 	.short	0x010a
        /*1592*/ 	.byte	0x3f
	.zero		1


	//   ....[84]....
        /*1594*/ 	.word	0x00026bf0
        /*1598*/ 	.word	0x00000022
        /*159c*/ 	.word	0x0002d890
        /*15a0*/ 	.short	0x010a
        /*15a2*/ 	.byte	0x3f
	.zero		1


	//   ....[85]....
        /*15a4*/ 	.word	0x00026d70
        /*15a8*/ 	.word	0x00000022
        /*15ac*/ 	.word	0x0002d890
        /*15b0*/ 	.short	0x010a
        /*15b2*/ 	.byte	0x3f
	.zero		1


	//   ....[86]....
        /*15b4*/ 	.word	0x00026ee0
        /*15b8*/ 	.word	0x00000022
        /*15bc*/ 	.word	0x0002d8b0
        /*15c0*/ 	.short	0x010a
        /*15c2*/ 	.byte	0x3f
	.zero		1


	//   ....[87]....
        /*15c4*/ 	.word	0x00027190
        /*15c8*/ 	.word	0x00000002
        /*15cc*/ 	.word	0x0002d800
        /*15d0*/ 	.short	0x010a
        /*15d2*/ 	.byte	0x3f
	.zero		1


	//   ....[88]....
        /*15d4*/ 	.word	0x000273a0
        /*15d8*/ 	.word	0x00000002
        /*15dc*/ 	.word	0x0002d800
        /*15e0*/ 	.short	0x010a
        /*15e2*/ 	.byte	0x3f
	.zero		1


	//   ....[89]....
        /*15e4*/ 	.word	0x000273f0
        /*15e8*/ 	.word	0x00000000
        /*15ec*/ 	.word	0x0002d830
        /*15f0*/ 	.short	0x010a
        /*15f2*/ 	.byte	0x3f
	.zero		1


	//   ....[90]....
        /*15f4*/ 	.word	0x00027440
        /*15f8*/ 	.word	0x00000009
        /*15fc*/ 	.word	0x0002d830
        /*1600*/ 	.short	0x010a
        /*1602*/ 	.byte	0x3f
	.zero		1


	//   ....[91]....
        /*1604*/ 	.word	0x00027490
        /*1608*/ 	.word	0x00000009
        /*160c*/ 	.word	0x0002d850
        /*1610*/ 	.short	0x010a
        /*1612*/ 	.byte	0x3f
	.zero		1


	//   ....[92]....
        /*1614*/ 	.word	0x000274e0
        /*1618*/ 	.word	0x00000005
        /*161c*/ 	.word	0x0002d830
        /*1620*/ 	.short	0x010a
        /*1622*/ 	.byte	0x3f
	.zero		1


	//   ....[93]....
        /*1624*/ 	.word	0x00027530
        /*1628*/ 	.word	0x00000006
        /*162c*/ 	.word	0x0002d850
        /*1630*/ 	.short	0x010a
        /*1632*/ 	.byte	0x3f
	.zero		1


	//   ....[94]....
        /*1634*/ 	.word	0x00027580
        /*1638*/ 	.word	0x00000005
        /*163c*/ 	.word	0x0002d830
        /*1640*/ 	.short	0x010a
        /*1642*/ 	.byte	0x3f
	.zero		1


	//   ....[95]....
        /*1644*/ 	.word	0x000275d0
        /*1648*/ 	.word	0x00000006
        /*164c*/ 	.word	0x0002d850
        /*1650*/ 	.short	0x010a
        /*1652*/ 	.byte	0x3f
	.zero		1


	//   ....[96]....
        /*1654*/ 	.word	0x00027620
        /*1658*/ 	.word	0x00000007
        /*165c*/ 	.word	0x0002d850
        /*1660*/ 	.short	0x010a
        /*1662*/ 	.byte	0x3f
	.zero		1


	//   ....[97]....
        /*1664*/ 	.word	0x00027d90
        /*1668*/ 	.word	0x00000012
        /*166c*/ 	.word	0x0002d820
        /*1670*/ 	.short	0x010a
        /*1672*/ 	.byte	0x3f
	.zero		1


	//   ....[98]....
        /*1674*/ 	.word	0x00027de0
        /*1678*/ 	.word	0x0000000a
        /*167c*/ 	.word	0x0002d8a0
        /*1680*/ 	.short	0x010a
        /*1682*/ 	.byte	0x3f
	.zero		1


	//   ....[99]....
        /*1684*/ 	.word	0x00027e30
        /*1688*/ 	.word	0x0000000a
        /*168c*/ 	.word	0x0002d8c0
        /*1690*/ 	.short	0x010a
        /*1692*/ 	.byte	0x3f
	.zero		1


	//   ....[100]....
        /*1694*/ 	.word	0x00027e80
        /*1698*/ 	.word	0x00000009
        /*169c*/ 	.word	0x0002d8a0
        /*16a0*/ 	.short	0x010a
        /*16a2*/ 	.byte	0x3f
	.zero		1


	//   ....[101]....
        /*16a4*/ 	.word	0x00027ed0
        /*16a8*/ 	.word	0x00000009
        /*16ac*/ 	.word	0x0002d8c0
        /*16b0*/ 	.short	0x010a
        /*16b2*/ 	.byte	0x3f
	.zero		1


	//   ....[102]....
        /*16b4*/ 	.word	0x00027ff0
        /*16b8*/ 	.word	0x00000002
        /*16bc*/ 	.word	0x0002d840
        /*16c0*/ 	.short	0x010a
        /*16c2*/ 	.byte	0x3f
	.zero		1


	//   ....[103]....
        /*16c4*/ 	.word	0x00028e20
        /*16c8*/ 	.word	0x00000012
        /*16cc*/ 	.word	0x0002d820
        /*16d0*/ 	.short	0x010a
        /*16d2*/ 	.byte	0x3f
	.zero		1


	//   ....[104]....
        /*16d4*/ 	.word	0x00028e70
        /*16d8*/ 	.word	0x00000005
        /*16dc*/ 	.word	0x0002d840
        /*16e0*/ 	.short	0x010a
        /*16e2*/ 	.byte	0x3f
	.zero		1


	//   ....[105]....
        /*16e4*/ 	.word	0x00029410
        /*16e8*/ 	.word	0x00000005
        /*16ec*/ 	.word	0x0002d860
        /*16f0*/ 	.short	0x010a
        /*16f2*/ 	.byte	0x3f
	.zero		1


	//   ....[106]....
        /*16f4*/ 	.word	0x000299f0
        /*16f8*/ 	.word	0x00000000
        /*16fc*/ 	.word	0x0002d860
        /*1700*/ 	.short	0x010a
        /*1702*/ 	.byte	0x3f
	.zero		1


	//   ....[107]....
        /*1704*/ 	.word	0x0002a9e0
        /*1708*/ 	.word	0x00000005
        /*170c*/ 	.word	0x0002d820
        /*1710*/ 	.short	0x010a
        /*1712*/ 	.byte	0x3f
	.zero		1


	//   ....[108]....
        /*1714*/ 	.word	0x0002ab80
        /*1718*/ 	.word	0x00000003
        /*171c*/ 	.word	0x0002d840
        /*1720*/ 	.short	0x010a
        /*1722*/ 	.byte	0x3f
	.zero		1


	//   ....[109]....
        /*1724*/ 	.word	0x0002abd0
        /*1728*/ 	.word	0x00000005
        /*172c*/ 	.word	0x0002d840
        /*1730*/ 	.short	0x010a
        /*1732*/ 	.byte	0x3f
	.zero		1


	//   ....[110]....
        /*1734*/ 	.word	0x0002ac20
        /*1738*/ 	.word	0x00000003
        /*173c*/ 	.word	0x0002d860
        /*1740*/ 	.short	0x010a
        /*1742*/ 	.byte	0x3f
	.zero		1


	//----- nvinfo : EIATTR_NUM_MBARRIERS
	.align		4
.L_1261:
        /*1744*/ 	.byte	0x03, 0x38
        /*1746*/ 	.short	0x0016


	//----- nvinfo : EIATTR_EXIT_INSTR_OFFSETS
	.align		4
        /*1748*/ 	.byte	0x04, 0x1c
        /*174a*/ 	.short	(.L_1263 - .L_1262)


	//   ....[0]....
.L_1262:
        /*174c*/ 	.word	0x00026a60


	//----- nvinfo : EIATTR_MAX_THREADS
	.align		4
.L_1263:
        /*1750*/ 	.byte	0x04, 0x05
        /*1752*/ 	.short	(.L_1265 - .L_1264)
.L_1264:
        /*1754*/ 	.word	0x00000200
        /*1758*/ 	.word	0x00000001
        /*175c*/ 	.word	0x00000001


	//----- nvinfo : EIATTR_CRS_STACK_SIZE
	.align		4
.L_1265:
        /*1760*/ 	.byte	0x04, 0x1e
        /*1762*/ 	.short	(.L_1267 - .L_1266)
.L_1266:
        /*1764*/ 	.word	0x00000000


	//----- nvinfo : EIATTR_CBANK_PARAM_SIZE
	.align		4
.L_1267:
        /*1768*/ 	.byte	0x03, 0x19
        /*176a*/ 	.short	0x0af0


	//----- nvinfo : EIATTR_PARAM_CBANK
	.align		4
        /*176c*/ 	.byte	0x04, 0x0a
        /*176e*/ 	.short	(.L_1269 - .L_1268)
	.align		4
.L_1268:
        /*1770*/ 	.word	index@(.nv.constant0._ZN7cutlass13device_kernelIN5flash11enable_sm90INS1_16FlashAttnFwdSm90INS1_25CollectiveMainloopFwdSm90ILi2EN4cute5tupleIJNS5_1CILi1EEES8_S8_EEENS6_IJNS7_ILi192EEENS7_ILi128EEENS7_ILi96EEEEEELi96ENS_6half_tEfNS_4arch4Sm90ELb0ELb1ELb1ELb1ELb1ELb1ELb0ELb0ELb1ELb1ELb1ELb0EEENS1_21CollectiveEpilogueFwdINS6_IJSA_SC_SB_EEES9_SE_SG_Li384ELb1ELb1ELb1ELb0EEENS1_36VarlenDynamicPersistentTileSchedulerILi192ELi128ELi384ELi128ELb1ELb1ELb1ELb1ELb0ELb1EEEEEEEEEvNT_6ParamsE)
        /*1774*/ 	.short	0x0210
        /*1776*/ 	.short	0x0af0


	//----- nvinfo : EIATTR_SW_WAR
	.align		4
.L_1269:
        /*1778*/ 	.byte	0x04, 0x36
        /*177a*/ 	.short	(.L_1271 - .L_1270)
.L_1270:
        /*177c*/ 	.word	0x00000008
.L_1271:


//--------------------- .nv.info._ZN7cutlass13device_kernelIN5flash11enable_sm90INS1_16FlashAttnFwdSm90INS1_25CollectiveMainloopFwdSm90ILi2EN4cute5tupleIJNS5_1CILi1EEES8_S8_EEENS6_IJNS7_ILi192EEENS7_ILi128EEENS7_ILi96EEEEEELi96ENS_6half_tEfNS_4arch4Sm90ELb1ELb0ELb1ELb0ELb1ELb0ELb0ELb0ELb1ELb1ELb1ELb0EEENS1_21CollectiveEpilogueFwdINS6_IJSA_SC_SB_EEES9_SE_SG_Li384ELb0ELb1ELb1ELb0EEENS1_19SingleTileSchedulerILb0ELb1ELb1ELi192EEEEEEEEEvNT_6ParamsE --------------------------
	.section	.nv.info._ZN7cutlass13device_kernelIN5flash11enable_sm90INS1_16FlashAttnFwdSm90INS1_25CollectiveMainloopFwdSm90ILi2EN4cute5tupleIJNS5_1CILi1EEES8_S8_EEENS6_IJNS7_ILi192EEENS7_ILi128EEENS7_ILi96EEEEEELi96ENS_6half_tEfNS_4arch4Sm90ELb1ELb0ELb1ELb0ELb1ELb0ELb0ELb0ELb1ELb1ELb1ELb0EEENS1_21CollectiveEpilogueFwdINS6_IJSA_SC_SB_EEES9_SE_SG_Li384ELb0ELb1ELb1ELb0EEENS1_19SingleTileSchedulerILb0ELb1ELb1ELi192EEEEEEEEEvNT_6ParamsE,"",@"SHT_CUDA_INFO"
	.sectionflags	@""
	.align	4


	//----- nvinfo : EIATTR_CUDA_API_VERSION
	.align		4
        /*0000*/ 	.byte	0x04, 0x37
        /*0002*/ 	.short	(.L_1273 - .L_1272)
.L_1272:
        /*0004*/ 	.word	0x00000082


	//----- nvinfo : EIATTR_KPARAM_INFO
	.align		4
.L_1273:
        /*0008*/ 	.byte	0x04, 0x17
        /*000a*/ 	.short	(.L_1275 - .L_1274)
.L_1274:
        /*000c*/ 	.word	0x00000000
        /*0010*/ 	.short	0x0000
        /*0012*/ 	.short	0x0070
        /*0014*/ 	.byte	0x00, 0xf0, 0x01, 0x28


	//----- nvinfo : EIATTR_SPARSE_MMA_MASK
	.align		4
.L_1275:
        /*0018*/ 	.byte	0x03, 0x50
        /*001a*/ 	.short	0x0000


	//----- nvinfo : EIATTR_MAXREG_COUNT
	.align		4
        /*001c*/ 	.byte	0x03, 0x1b
        /*001e*/ 	.short	0x0080


	//----- nvinfo : EIATTR_NUM_BARRIERS
	.align		4
        /*0020*/ 	.byte	0x02, 0x4c
        /*0022*/ 	.byte	0x10
	.zero		1


	//----- nvinfo : EIATTR_EXTERNS
	.align		4
        /*0024*/ 	.byte	0x04, 0x0f
        /*0026*/ 	.short	(.L_1277 - .L_1276)


	//   ....[0]....
	.align		4
.L_1276:
        /*0028*/ 	.word	index@(__assertfail)


	//----- nvinfo : EIATTR_ANNOTATIONS
	.align		4
.L_1277:
        /*002c*/ 	.byte	0x04, 0x55
        /*002e*/ 	.short	(.L_1279 - .L_1278)


	//   ....[0]....
.L_1278:
        /*0030*/ 	.word	0x00000001
        /*0034*/ 	.byte	0xb0, 0x08, 0x00, 0x00, 0x01, 0x00, 0x00, 0x00, 0x10, 0x0a, 0x00, 0x00, 0x01, 0x00, 0x00, 0x00
        /*0044*/ 	.byte	0xc0, 0x13, 0x00, 0x00, 0x01, 0x00, 0x00, 0x00, 0xe0, 0xaa, 0x00, 0x00, 0x01, 0x00, 0x00, 0x00
        /*0054*/ 	.byte	0xf0, 0xbd, 0x00, 0x00, 0x01, 0x00, 0x00, 0x00, 0xe0, 0xcd, 0x00, 0x00, 0x01, 0x00, 0x00, 0x00
        /*0064*/ 	.byte	0x00, 0xce, 0x00, 0x00, 0x01, 0x00, 0x00, 0x00, 0x60, 0xcf, 0x00, 0x00, 0x01, 0x00, 0x00, 0x00
        /*0074*/ 	.byte	0xd0, 0xe5, 0x00, 0x00, 0x01, 0x00, 0x00, 0x00, 0xf0, 0xe5, 0x00, 0x00, 0x01, 0x00, 0x00, 0x00
        /*0084*/ 	.byte	0x10, 0xfa, 0x00, 0x00


	//----- nvinfo : EIATTR_MERCURY_ISA_VERSION
	.align		4
.L_1279:
        /*0088*/ 	.byte	0x03, 0x5f
        /*008a*/ 	.short	0x0101


	//----- nvinfo : EIATTR_INT_WARP_WIDE_INSTR_OFFSETS
	.align		4
        /*008c*/ 	.byte	0x04, 0x31
        /*008e*/ 	.short	(.L_1281 - .L_1280)


	//   ....[0]....
.L_1280:
        /*0090*/ 	.word	0x000000c0


	//   ....[1]....
        /*0094*/ 	.word	0x000000d0


	//   ....[2]....
        /*0098*/ 	.word	0x00000170


	//----- nvinfo : EIATTR_COOP_GROUP_MASK_REGIDS
	.align		4
.L_1281:
        /*009c*/ 	.byte	0x04, 0x29
        /*009e*/ 	.short	(.L_1283 - .L_1282)


	//   ....[0]....
.L_1282:
        /*00a0*/ 	.word	0xffffffff


	//   ....[1]....
        /*00a4*/ 	.word	0xffffffff


	//   ....[2]....
        /*00a8*/ 	.word	0xffffffff


	//   ....[3]....
        /*00ac*/ 	.word	0xffffffff


	//   ....[4]....
        /*00b0*/ 	.word	0xffffffff


	//   ....[5]....
        /*00b4*/ 	.word	0xffffffff


	//   ....[6]....
        /*00b8*/ 	.word	0xffffffff


	//   ....[7]....
        /*00bc*/ 	.word	0xffffffff


	//   ....[8]....
        /*00c0*/ 	.word	0xffffffff


	//   ....[9]....
        /*00c4*/ 	.word	0xffffffff


	//   ....[10]....
        /*00c8*/ 	.word	0xffffffff


	//   ....[11]....
        /*00cc*/ 	.word	0xffffffff


	//   ....[12]....
        /*00d0*/ 	.word	0xffffffff


	//   ....[13]....
        /*00d4*/ 	.word	0xffffffff


	//   ....[14]....
        /*00d8*/ 	.word	0xffffffff


	//   ....[15]....
        /*00dc*/ 	.word	0xffffffff


	//   ....[16]....
        /*00e0*/ 	.word	0xffffffff


	//   ....[17]....
        /*00e4*/ 	.word	0xffffffff


	//   ....[18]....
        /*00e8*/ 	.word	0xffffffff


	//   ....[19]....
        /*00ec*/ 	.word	0xffffffff


	//   ....[20]....
        /*00f0*/ 	.word	0xffffffff


	//   ....[21]....
        /*00f4*/ 	.word	0xffffffff


	//   ....[22]....
        /*00f8*/ 	.word	0xffffffff


	//   ....[23]....
        /*00fc*/ 	.word	0xffffffff


	//   ....[24]....
        /*0100*/ 	.word	0xffffffff


	//   ....[25]....
        /*0104*/ 	.word	0xffffffff


	//   ....[26]....
        /*0108*/ 	.word	0xffffffff


	//   ....[27]....
        /*010c*/ 	.word	0xffffffff


	//   ....[28]....
        /*0110*/ 	.word	0xffffffff


	//   ....[29]....
        /*0114*/ 	.word	0xffffffff


	//   ....[30]....
        /*0118*/ 	.word	0xffffffff


	//   ....[31]....
        /*011c*/ 	.word	0xffffffff


	//   ....[32]....
        /*0120*/ 	.word	0xffffffff


	//   ....[33]....
        /*0124*/ 	.word	0xffffffff


	//   ....[34]....
        /*0128*/ 	.word	0xffffffff


	//   ....[35]....
        /*012c*/ 	.word	0xffffffff


	//   ....[36]....
        /*0130*/ 	.word	0xffffffff


	//   ....[37]....
        /*0134*/ 	.word	0xffffffff


	//   ....[38]....
        /*0138*/ 	.word	0xffffffff


	//   ....[39]....
        /*013c*/ 	.word	0xffffffff


	//   ....[40]....
        /*0140*/ 	.word	0xffffffff


	//   ....[41]....
        /*0144*/ 	.word	0xffffffff


	//   ....[42]....
        /*0148*/ 	.word	0xffffffff


	//   ....[43]....
        /*014c*/ 	.word	0xffffffff


	//   ....[44]....
        /*0150*/ 	.word	0xffffffff


	//   ....[45]....
        /*0154*/ 	.word	0xffffffff


	//   ....[46]....
        /*0158*/ 	.word	0xffffffff


	//   ....[47]....
        /*015c*/ 	.word	0xffffffff


	//   ....[48]....
        /*0160*/ 	.word	0xffffffff


	//   ....[49]....
        /*0164*/ 	.word	0xffffffff


	//   ....[50]....
        /*0168*/ 	.word	0xffffffff


	//   ....[51]....
        /*016c*/ 	.word	0xffffffff


	//   ....[52]....
        /*0170*/ 	.word	0xffffffff


	//   ....[53]....
        /*0174*/ 	.word	0xffffffff


	//   ....[54]....
        /*0178*/ 	.word	0xffffffff


	//   ....[55]....
        /*017c*/ 	.word	0xffffffff


	//   ....[56]....
        /*0180*/ 	.word	0xffffffff


	//   ....[57]....
        /*0184*/ 	.word	0xffffffff


	//   ....[58]....
        /*0188*/ 	.word	0xffffffff


	//   ....[59]....
        /*018c*/ 	.word	0xffffffff


	//   ....[60]....
        /*0190*/ 	.word	0xffffffff


	//   ....[61]....
        /*0194*/ 	.word	0xffffffff


	//   ....[62]....
        /*0198*/ 	.word	0xffffffff


	//   ....[63]....
        /*019c*/ 	.word	0xffffffff


	//   ....[64]....
        /*01a0*/ 	.word	0xffffffff


	//   ....[65]....
        /*01a4*/ 	.word	0xffffffff


	//   ....[66]....
        /*01a8*/ 	.word	0xffffffff


	//   ....[67]....
        /*01ac*/ 	.word	0xffffffff


	//   ....[68]....
        /*01b0*/ 	.word	0xffffffff


	//   ....[69]....
        /*01b4*/ 	.word	0xffffffff


	//   ....[70]....
        /*01b8*/ 	.word	0xffffffff


	//   ....[71]....
        /*01bc*/ 	.word	0xffffffff


	//   ....[72]....
        /*01c0*/ 	.word	0xffffffff


	//   ....[73]....
        /*01c4*/ 	.word	0xffffffff


	//   ....[74]....
        /*01c8*/ 	.word	0xffffffff


	//   ....[75]....
        /*01cc*/ 	.word	0xffffffff


	//   ....[76]....
        /*01d0*/ 	.word	0xffffffff


	//   ....[77]....
        /*01d4*/ 	.word	0xffffffff


	//   ....[78]....
        /*01d8*/ 	.word	0xffffffff


	//   ....[79]....
        /*01dc*/ 	.word	0xffffffff


	//   ....[80]....
        /*01e0*/ 	.word	0xffffffff


	//   ....[81]....
        /*01e4*/ 	.word	0xffffffff


	//   ....[82]....
        /*01e8*/ 	.word	0xffffffff


	//   ....[83]....
        /*01ec*/ 	.word	0xffffffff


	//   ....[84]....
        /*01f0*/ 	.word	0x0500000f


	//   ....[85]....
        /*01f4*/ 	.word	0x0500000f


	//   ....[86]....
        /*01f8*/ 	.word	0x0500000f


	//   ....[87]....
        /*01fc*/ 	.word	0x0500000f


	//   ....[88]....
        /*0200*/ 	.word	0x0500000f


	//   ....[89]....
        /*0204*/ 	.word	0x0500000f


	//   ....[90]....
        /*0208*/ 	.word	0x0500000f


	//   ....[91]....
        /*020c*/ 	.word	0x0500000f


	//   ....[92]....
        /*0210*/ 	.word	0x0500000f


	//   ....[93]....
        /*0214*/ 	.word	0x0500000f


	//   ....[94]....
        /*0218*/ 	.word	0x0500000f


	//   ....[95]....
        /*021c*/ 	.word	0x0500000f


	//   ....[96]....
        /*0220*/ 	.word	0x0500000f


	//   ....[97]....
        /*0224*/ 	.word	0x0500000f


	//   ....[98]....
        /*0228*/ 	.word	0x0500000f


	//   ....[99]....
        /*022c*/ 	.word	0x0500000f


	//   ....[100]....
        /*0230*/ 	.word	0x0500000f


	//   ....[101]....
        /*0234*/ 	.word	0x0500000f


	//   ....[102]....
        /*0238*/ 	.word	0x0500000f


	//   ....[103]....
        /*023c*/ 	.word	0x0500000f


	//   ....[104]....
        /*0240*/ 	.word	0x0500000f


	//   ....[105]....
        /*0244*/ 	.word	0x0500000f


	//   ....[106]....
        /*0248*/ 	.word	0x0500000f


	//   ....[107]....
        /*024c*/ 	.word	0x0500000f


	//   ....[108]....
        /*0250*/ 	.word	0x0500000f


	//   ....[109]....
        /*0254*/ 	.word	0x0500000f


	//   ....[110]....
        /*0258*/ 	.word	0x0500000f


	//   ....[111]....
        /*025c*/ 	.word	0x0500000f


	//   ....[112]....
        /*0260*/ 	.word	0x0500000f


	//   ....[113]....
        /*0264*/ 	.word	0x0500000f


	//   ....[114]....
        /*0268*/ 	.word	0x0500000f


	//   ....[115]....
        /*026c*/ 	.word	0x0500000f


	//   ....[116]....
        /*0270*/ 	.word	0x0500000f


	//   ....[117]....
        /*0274*/ 	.word	0x0500000f


	//   ....[118]....
        /*0278*/ 	.word	0x0500000f


	//   ....[119]....
        /*027c*/ 	.word	0x0500000f


	//   ....[120]....
        /*0280*/ 	.word	0x0500000f


	//   ....[121]....
        /*0284*/ 	.word	0x0500000f


	//   ....[122]....
        /*0288*/ 	.word	0x0500000f


	//   ....[123]....
        /*028c*/ 	.word	0x0500000f


	//   ....[124]....
        /*0290*/ 	.word	0x0500000f


	//   ....[125]....
        /*0294*/ 	.word	0x0500000f


	//   ....[126]....
        /*0298*/ 	.word	0x0500000f


	//   ....[127]....
        /*029c*/ 	.word	0x0500000f


	//   ....[128]....
        /*02a0*/ 	.word	0x0500000f


	//   ....[129]....
        /*02a4*/ 	.word	0x0500000f


	//----- nvinfo : EIATTR_COOP_GROUP_INSTR_OFFSETS
	.align		4
.L_1283:
        /*02a8*/ 	.byte	0x04, 0x28
        /*02aa*/ 	.short	(.L_1285 - .L_1284)


	//   ....[0]....
.L_1284:
        /*02ac*/ 	.word	0x00000080


	//   ....[1]....
        /*02b0*/ 	.word	0x00000090


	//   ....[2]....
        /*02b4*/ 	.word	0x000002d0


	//   ....[3]....
        /*02b8*/ 	.word	0x00000430


	//   ....[4]....
        /*02bc*/ 	.word	0x00000550


	//   ....[5]....
        /*02c0*/ 	.word	0x000006b0


	//   ....[6]....
        /*02c4*/ 	.word	0x00001160


	//   ....[7]....
        /*02c8*/ 	.word	0x00001c00


	//   ....[8]....
        /*02cc*/ 	.word	0x000024d0


	//   ....[9]....
        /*02d0*/ 	.word	0x00002a70


	//   ....[10]....
        /*02d4*/ 	.word	0x00002af0


	//   ....[11]....
        /*02d8*/ 	.word	0x000034b0


	//   ....[12]....
        /*02dc*/ 	.word	0x00003520


	//   ....[13]....
        /*02e0*/ 	.word	0x00004390


	//   ....[14]....
        /*02e4*/ 	.word	0x00004ef0


	//   ....[15]....
        /*02e8*/ 	.word	0x00005a60


	//   ....[16]....
        /*02ec*/ 	.word	0x00005ad0


	//   ....[17]....
        /*02f0*/ 	.word	0x00005b00


	//   ....[18]....
        /*02f4*/ 	.word	0x00006590


	//   ....[19]....
        /*02f8*/ 	.word	0x000065e0


	//   ....[20]....
        /*02fc*/ 	.word	0x000076c0


	//   ....[21]....
        /*0300*/ 	.word	0x00008d10


	//   ....[22]....
        /*0304*/ 	.word	0x00008d20


	//   ....[23]....
        /*0308*/ 	.word	0x00008d50


	//   ....[24]....
        /*030c*/ 	.word	0x00008d60


	//   ....[25]....
        /*0310*/ 	.word	0x0000a0f0


	//   ....[26]....
        /*0314*/ 	.word	0x0000a220


	//   ....[27]....
        /*0318*/ 	.word	0x0000a260


	//   ....[28]....
        /*031c*/ 	.word	0x0000a350


	//   ....[29]....
        /*0320*/ 	.word	0x0000a360


	//   ....[30]....
        /*0324*/ 	.word	0x0000b2a0


	//   ....[31]....
        /*0328*/ 	.word	0x0000b2e0


	//   ....[32]....
        /*032c*/ 	.word	0x0000b320


	//   ....[33]....
        /*0330*/ 	.word	0x0000b360


	//   ....[34]....
        /*0334*/ 	.word	0x0000b3a0


	//   ....[35]....
        /*0338*/ 	.word	0x0000b3b0


	//   ....[36]....
        /*033c*/ 	.word	0x0000b880


	//   ....[37]....
        /*0340*/ 	.word	0x0000b890


	//   ....[38]....
        /*0344*/ 	.word	0x0000c160


	//   ....[39]....
        /*0348*/ 	.word	0x0000d490


	//   ....[40]....
        /*034c*/ 	.word	0x0000d4a0


	//   ....[41]....
        /*0350*/ 	.word	0x0000d4b0


	//   ....[42]....
        /*0354*/ 	.word	0x0000d4c0


	//   ....[43]....
        /*0358*/ 	.word	0x0000d4e0


	//   ....[44]....
        /*035c*/ 	.word	0x0000d510


	//   ....[45]....
        /*0360*/ 	.word	0x0000d540


	//   ....[46]....
        /*0364*/ 	.word	0x0000d570


	//   ....[47]....
        /*0368*/ 	.word	0x0000deb0


	//   ....[48]....
        /*036c*/ 	.word	0x0000ded0


	//   ....[49]....
        /*0370*/ 	.word	0x0000dee0


	//   ....[50]....
        /*0374*/ 	.word	0x0000df50


	//   ....[51]....
        /*0378*/ 	.word	0x0000e000


	//   ....[52]....
        /*037c*/ 	.word	0x0000e010


	//   ....[53]....
        /*0380*/ 	.word	0x0000e0b0


	//   ....[54]....
        /*0384*/ 	.word	0x0000e0e0


	//   ....[55]....
        /*0388*/ 	.word	0x0000e140


	//   ....[56]....
        /*038c*/ 	.word	0x0000e150


	//   ....[57]....
        /*0390*/ 	.word	0x0000e180


	//   ....[58]....
        /*0394*/ 	.word	0x0000e1d0


	//   ....[59]....
        /*0398*/ 	.word	0x0000ea00


	//   ....[60]....
        /*039c*/ 	.word	0x0000ea10


	//   ....[61]....
        /*03a0*/ 	.word	0x0000ea30


	//   ....[62]....
        /*03a4*/ 	.word	0x0000eab0


	//   ....[63]....
        /*03a8*/ 	.word	0x0000eac0


	//   ....[64]....
        /*03ac*/ 	.word	0x0000eb20


	//   ....[65]....
        /*03b0*/ 	.word	0x0000eb50


	//   ....[66]....
        /*03b4*/ 	.word	0x0000eb90


	//   ....[67]....
        /*03b8*/ 	.word	0x0000edb0


	//   ....[68]....
        /*03bc*/ 	.word	0x0000edd0


	//   ....[69]....
        /*03c0*/ 	.word	0x0000edf0


	//   ....[70]....
        /*03c4*/ 	.word	0x0000ee70


	//   ....[71]....
        /*03c8*/ 	.word	0x0000ee90


	//   ....[72]....
        /*03cc*/ 	.word	0x0000ef10


	//   ....[73]....
        /*03d0*/ 	.word	0x0000ef30


	//   ....[74]....
        /*03d4*/ 	.word	0x0000ef40


	//   ....[75]....
        /*03d8*/ 	.word	0x0000f470


	//   ....[76]....
        /*03dc*/ 	.word	0x0000f4a0


	//   ....[77]....
        /*03e0*/ 	.word	0x0000f4d0


	//   ....[78]....
        /*03e4*/ 	.word	0x0000f500


	//   ....[79]....
        /*03e8*/ 	.word	0x0000f530


	//   ....[80]....
        /*03ec*/ 	.word	0x0000f560


	//   ....[81]....
        /*03f0*/ 	.word	0x0000f580


	//   ....[82]....
        /*03f4*/ 	.word	0x0000f620


	//   ....[83]....
        /*03f8*/ 	.word	0x0000f9a0


	//   ....[84]....
        /*03fc*/ 	.word	0x0000ff20


	//   ....[85]....
        /*0400*/ 	.word	0x00010010


	//   ....[86]....
        /*0404*/ 	.word	0x000100c0


	//   ....[87]....
        /*0408*/ 	.word	0x00010120


	//   ....[88]....
        /*040c*/ 	.word	0x00010220


	//   ....[89]....
        /*0410*/ 	.word	0x00010290


	//   ....[90]....
        /*0414*/ 	.word	0x00010370


	//   ....[91]....
        /*0418*/ 	.word	0x00010420


	//   ....[92]....
        /*041c*/ 	.word	0x00010520


	//   ....[93]....
        /*0420*/ 	.word	0x000105d0


	//   ....[94]....
        /*0424*/ 	.word	0x00010630


	//   ....[95]....
        /*0428*/ 	.word	0x000106e0


	//   ....[96]....
        /*042c*/ 	.word	0x000107b0


	//   ....[97]....
        /*0430*/ 	.word	0x00010840


	//   ....[98]....
        /*0434*/ 	.word	0x00010910


	//   ....[99]....
        /*0438*/ 	.word	0x00010990


	//   ....[100]....
        /*043c*/ 	.word	0x00010a50


	//   ....[101]....
        /*0440*/ 	.word	0x00010af0


	//   ....[102]....
        /*0444*/ 	.word	0x00010bc0


	//   ....[103]....
        /*0448*/ 	.word	0x00010c30


	//   ....[104]....
        /*044c*/ 	.word	0x00010cf0


	//   ....[105]....
        /*0450*/ 	.word	0x00010e30


	//   ....[106]....
        /*0454*/ 	.word	0x00010ef0


	//   ....[107]....
        /*0458*/ 	.word	0x00010f80


	//   ....[108]....
        /*045c*/ 	.word	0x00011070


	//   ....[109]....
        /*0460*/ 	.word	0x000110d0


	//   ....[110]....
        /*0464*/ 	.word	0x000111a0


	//   ....[111]....
        /*0468*/ 	.word	0x00011200


	//   ....[112]....
        /*046c*/ 	.word	0x000112e0


	//   ....[113]....
        /*0470*/ 	.word	0x000113d0


	//   ....[114]....
        /*0474*/ 	.word	0x00011470


	//   ....[115]....
        /*0478*/ 	.word	0x000114d0


	//   ....[116]....
        /*047c*/ 	.word	0x000115c0


	//   ....[117]....
        /*0480*/ 	.word	0x00011620


	//   ....[118]....
        /*0484*/ 	.word	0x00011710


	//   ....[119]....
        /*0488*/ 	.word	0x00011770


	//   ....[120]....
        /*048c*/ 	.word	0x00011830


	//   ....[121]....
        /*0490*/ 	.word	0x00011970


	//   ....[122]....
        /*0494*/ 	.word	0x00011a20


	//   ....[123]....
        /*0498*/ 	.word	0x00011b10


	//   ....[124]....
        /*049c*/ 	.word	0x00011c20


	//   ....[125]....
        /*04a0*/ 	.word	0x00011ca0


	//   ....[126]....
        /*04a4*/ 	.word	0x00011d90


	//   ....[127]....
        /*04a8*/ 	.word	0x00011e00


	//   ....[128]....
        /*04ac*/ 	.word	0x00011ed0


	//   ....[129]....
        /*04b0*/ 	.word	0x00011fe0


	//----- nvinfo : EIATTR_REG_RECONFIG
	.align		4
.L_1285:
        /*04b4*/ 	.byte	0x01, 0x54
	.zero		2


	//----- nvinfo : EIATTR_SYSCALL_OFFSETS
	.align		4
        /*04b8*/ 	.byte	0x04, 0x46
        /*04ba*/ 	.short	(.L_1287 - .L_1286)


	//   ....[0]....
.L_1286:
        /*04bc*/ 	.word	0x00001380


	//   ....[1]....
        /*04c0*/ 	.word	0x0000c990


	//   ....[2]....
        /*04c4*/ 	.word	0x0000cad0


	//   ....[3]....
        /*04c8*/ 	.word	0x0000cbc0


	//   ....[4]....
        /*04cc*/ 	.word	0x0000d9b0


	//----- nvinfo : EIATTR_MBARRIER_INSTR_OFFSETS
	.align		4
.L_1287:
        /*04d0*/ 	.byte	0x04, 0x39
        /*04d2*/ 	.short	(.L_1289 - .L_1288)


	//   ....[0]....
.L_1288:
        /*04d4*/ 	.word	0x00000180
        /*04d8*/ 	.word	0x000000ff
        /*04dc*/ 	.word	0x0002d800
        /*04e0*/ 	.short	0x0100
        /*04e2*/ 	.byte	0x08
	.zero		1


	//   ....[1]....
        /*04e4*/ 	.word	0x00000190
        /*04e8*/ 	.word	0x000000ff
        /*04ec*/ 	.word	0x0002d820
        /*04f0*/ 	.short	0x0100
        /*04f2*/ 	.byte	0x08
	.zero		1


	//   ....[2]....
        /*04f4*/ 	.word	0x00000280
        /*04f8*/ 	.word	0x000000ff
        /*04fc*/ 	.word	0x0002d830
        /*0500*/ 	.short	0x0100
        /*0502*/ 	.byte	0x08
	.zero		1


	//   ....[3]....
        /*0504*/ 	.word	0x00000290
        /*0508*/ 	.word	0x000000ff
        /*050c*/ 	.word	0x0002d840
        /*0510*/ 	.short	0x0100
        /*0512*/ 	.byte	0x08
	.zero		1


	//   ....[4]....
        /*0514*/ 	.word	0x000002a0
        /*0518*/ 	.word	0x000000ff
        /*051c*/ 	.word	0x0002d838
        /*0520*/ 	.short	0x0100
        /*0522*/ 	.byte	0x08
	.zero		1


	//   ....[5]....
        /*0524*/ 	.word	0x000002b0
        /*0528*/ 	.word	0x000000ff
        /*052c*/ 	.word	0x0002d848
        /*0530*/ 	.short	0x0100
        /*0532*/ 	.byte	0x08
	.zero		1


	//   ....[6]....
        /*0534*/ 	.word	0x000003e0
        /*0538*/ 	.word	0x000000ff
        /*053c*/ 	.word	0x0002d850
        /*0540*/ 	.short	0x0100
        /*0542*/ 	.byte	0x08
	.zero		1


	//   ....[7]....
        /*0544*/ 	.word	0x000003f0
        /*0548*/ 	.word	0x000000ff
        /*054c*/ 	.word	0x0002d860
        /*0550*/ 	.short	0x0100
        /*0552*/ 	.byte	0x08
	.zero		1


	//   ....[8]....
        /*0554*/ 	.word	0x00000400
        /*0558*/ 	.word	0x000000ff
        /*055c*/ 	.word	0x0002d858
        /*0560*/ 	.short	0x0100
        /*0562*/ 	.byte	0x08
	.zero		1


	//   ....[9]....
        /*0564*/ 	.word	0x00000410
        /*0568*/ 	.word	0x000000ff
        /*056c*/ 	.word	0x0002d868
        /*0570*/ 	.short	0x0100
        /*0572*/ 	.byte	0x08
	.zero		1


	//   ....[10]....
        /*0574*/ 	.word	0x00000500
        /*0578*/ 	.word	0x000000ff
        /*057c*/ 	.word	0x0002d870
        /*0580*/ 	.short	0x0100
        /*0582*/ 	.byte	0x06
	.zero		1


	//   ....[11]....
        /*0584*/ 	.word	0x00000510
        /*0588*/ 	.word	0x000000ff
        /*058c*/ 	.word	0x0002d880
        /*0590*/ 	.short	0x0100
        /*0592*/ 	.byte	0x06
	.zero		1


	//   ....[12]....
        /*0594*/ 	.word	0x00000520
        /*0598*/ 	.word	0x000000ff
        /*059c*/ 	.word	0x0002d878
        /*05a0*/ 	.short	0x0100
        /*05a2*/ 	.byte	0x06
	.zero		1


	//   ....[13]....
        /*05a4*/ 	.word	0x00000530
        /*05a8*/ 	.word	0x000000ff
        /*05ac*/ 	.word	0x0002d888
        /*05b0*/ 	.short	0x0100
        /*05b2*/ 	.byte	0x06
	.zero		1


	//   ....[14]....
        /*05b4*/ 	.word	0x00000660
        /*05b8*/ 	.word	0x000000ff
        /*05bc*/ 	.word	0x0002d890
        /*05c0*/ 	.short	0x0100
        /*05c2*/ 	.byte	0x08
	.zero		1


	//   ....[15]....
        /*05c4*/ 	.word	0x00000670
        /*05c8*/ 	.word	0x000000ff
        /*05cc*/ 	.word	0x0002d8a0
        /*05d0*/ 	.short	0x0100
        /*05d2*/ 	.byte	0x08
	.zero		1


	//   ....[16]....
        /*05d4*/ 	.word	0x00000680
        /*05d8*/ 	.word	0x000000ff
        /*05dc*/ 	.word	0x0002d898
        /*05e0*/ 	.short	0x0100
        /*05e2*/ 	.byte	0x08
	.zero		1


	//   ....[17]....
        /*05e4*/ 	.word	0x00000690
        /*05e8*/ 	.word	0x000000ff
        /*05ec*/ 	.word	0x0002d8a8
        /*05f0*/ 	.short	0x0100
        /*05f2*/ 	.byte	0x08
	.zero		1


	//   ....[18]....
        /*05f4*/ 	.word	0x000007d0
        /*05f8*/ 	.word	0x000000ff
        /*05fc*/ 	.word	0x0002d8b0
        /*0600*/ 	.short	0x0100
        /*0602*/ 	.byte	0x08
	.zero		1


	//   ....[19]....
        /*0604*/ 	.word	0x000007e0
        /*0608*/ 	.word	0x000000ff
        /*060c*/ 	.word	0x0002d8c0
        /*0610*/ 	.short	0x0100
        /*0612*/ 	.byte	0x08
	.zero		1


	//   ....[20]....
        /*0614*/ 	.word	0x000007f0
        /*0618*/ 	.word	0x000000ff
        /*061c*/ 	.word	0x0002d8b8
        /*0620*/ 	.short	0x0100
        /*0622*/ 	.byte	0x08
	.zero		1


	//   ....[21]....
        /*0624*/ 	.word	0x00000800
        /*0628*/ 	.word	0x000000ff
        /*062c*/ 	.word	0x0002d8c8
        /*0630*/ 	.short	0x0100
        /*0632*/ 	.byte	0x08
	.zero		1


	//   ....[22]....
        /*0634*/ 	.word	0x000013a0
        /*0638*/ 	.word	0x000000ff
        /*063c*/ 	.word	0x0002d800
        /*0640*/ 	.short	0x010a
        /*0642*/ 	.byte	0x26
	.zero		1


	//   ....[23]....
        /*0644*/ 	.word	0x00001430
        /*0648*/ 	.word	0x000000ff
        /*064c*/ 	.word	0x0002d830
        /*0650*/ 	.short	0x010a
        /*0652*/ 	.byte	0x26
	.zero		1


	//   ....[24]....
        /*0654*/ 	.word	0x00001490
        /*0658*/ 	.word	0x000000ff
        /*065c*/ 	.word	0x0002d830
        /*0660*/ 	.short	0x010a
        /*0662*/ 	.byte	0x26
	.zero		1


	//   ....[25]....
        /*0664*/ 	.word	0x00002230
        /*0668*/ 	.word	0x000000ff
        /*066c*/ 	.word	0x00000000
        /*0670*/ 	.short	0x0101
        /*0672*/ 	.byte	0x04
	.zero		1


	//   ....[26]....
        /*0674*/ 	.word	0x00004520
        /*0678*/ 	.word	0x000000ff
        /*067c*/ 	.word	0x0002d830
        /*0680*/ 	.short	0x010a
        /*0682*/ 	.byte	0x04
	.zero		1


	//   ....[27]....
        /*0684*/ 	.word	0x00004560
        /*0688*/ 	.word	0x000000ff
        /*068c*/ 	.word	0x0002d830
        /*0690*/ 	.short	0x010a
        /*0692*/ 	.byte	0x04
	.zero		1


	//   ....[28]....
        /*0694*/ 	.word	0x00004850
        /*0698*/ 	.word	0x000000ff
        /*069c*/ 	.word	0x0002d850
        /*06a0*/ 	.short	0x010a
        /*06a2*/ 	.byte	0x0a
	.zero		1


	//   ....[29]....
        /*06a4*/ 	.word	0x00004890
        /*06a8*/ 	.word	0x000000ff
        /*06ac*/ 	.word	0x0002d850
        /*06b0*/ 	.short	0x010a
        /*06b2*/ 	.byte	0x0a
	.zero		1


	//   ....[30]....
        /*06b4*/ 	.word	0x00005440
        /*06b8*/ 	.word	0x000000ff
        /*06bc*/ 	.word	0x00000000
        /*06c0*/ 	.short	0x0101
        /*06c2*/ 	.byte	0x0a
	.zero		1


	//   ....[31]....
        /*06c4*/ 	.word	0x00007220
        /*06c8*/ 	.word	0x000000ff
        /*06cc*/ 	.word	0x00000000
        /*06d0*/ 	.short	0x0101
        /*06d2*/ 	.byte	0x05
	.zero		1


	//   ....[32]....
        /*06d4*/ 	.word	0x000079e0
        /*06d8*/ 	.word	0x000000ff
        /*06dc*/ 	.word	0x0002d830
        /*06e0*/ 	.short	0x010a
        /*06e2*/ 	.byte	0x0a
	.zero		1


	//   ....[33]....
        /*06e4*/ 	.word	0x00007a20
        /*06e8*/ 	.word	0x000000ff
        /*06ec*/ 	.word	0x0002d830
        /*06f0*/ 	.short	0x010a
        /*06f2*/ 	.byte	0x0a
	.zero		1


	//   ....[34]....
        /*06f4*/ 	.word	0x00007cc0
        /*06f8*/ 	.word	0x000000ff
        /*06fc*/ 	.word	0x0002d850
        /*0700*/ 	.short	0x010a
        /*0702*/ 	.byte	0x0a
	.zero		1


	//   ....[35]....
        /*0704*/ 	.word	0x00007d00
        /*0708*/ 	.word	0x000000ff
        /*070c*/ 	.word	0x0002d850
        /*0710*/ 	.short	0x010a
        /*0712*/ 	.byte	0x0a
	.zero		1


	//   ....[36]....
        /*0714*/ 	.word	0x000085b0
        /*0718*/ 	.word	0x000000ff
        /*071c*/ 	.word	0x00000000
        /*0720*/ 	.short	0x0101
        /*0722*/ 	.byte	0x0a
	.zero		1


	//   ....[37]....
        /*0724*/ 	.word	0x00009c40
        /*0728*/ 	.word	0x000000ff
        /*072c*/ 	.word	0x00000000
        /*0730*/ 	.short	0x0101
        /*0732*/ 	.byte	0x07
	.zero		1


	//   ....[38]....
        /*0734*/ 	.word	0x0000a170
        /*0738*/ 	.word	0x000000ff
        /*073c*/ 	.word	0x0002d850
        /*0740*/ 	.short	0x010a
        /*0742*/ 	.byte	0x05
	.zero		1


	//   ....[39]....
        /*0744*/ 	.word	0x0000a1b0
        /*0748*/ 	.word	0x000000ff
        /*074c*/ 	.word	0x0002d850
        /*0750*/ 	.short	0x010a
        /*0752*/ 	.byte	0x05
	.zero		1


	//   ....[40]....
        /*0754*/ 	.word	0x0000a990
        /*0758*/ 	.word	0x000000ff
        /*075c*/ 	.word	0x00000000
        /*0760*/ 	.short	0x0101
        /*0762*/ 	.byte	0x05
	.zero		1


	//   ....[41]....
        /*0764*/ 	.word	0x0000b3c0
        /*0768*/ 	.word	0x000000ff
        /*076c*/ 	.word	0x00000000
        /*0770*/ 	.short	0x0101
        /*0772*/ 	.byte	0x04
	.zero		1


	//   ....[42]....
        /*0774*/ 	.word	0x0000d0b0
        /*0778*/ 	.word	0x000000ff
        /*077c*/ 	.word	0x0002d840
        /*0780*/ 	.short	0x010a
        /*0782*/ 	.byte	0x2e
	.zero		1


	//   ....[43]....
        /*0784*/ 	.word	0x0000d770
        /*0788*/ 	.word	0x000000ff
        /*078c*/ 	.word	0x0002d830
        /*0790*/ 	.short	0x0107
        /*0792*/ 	.byte	0x2e
	.zero		1


	//   ....[44]....
        /*0794*/ 	.word	0x0000d7e0
        /*0798*/ 	.word	0x000000ff
        /*079c*/ 	.word	0x0002d830
        /*07a0*/ 	.short	0x0101
        /*07a2*/ 	.byte	0x2e
	.zero		1


	//   ....[45]....
        /*07a4*/ 	.word	0x0000e320
        /*07a8*/ 	.word	0x000000ff
        /*07ac*/ 	.word	0x0002d800
        /*07b0*/ 	.short	0x0107
        /*07b2*/ 	.byte	0x2e
	.zero		1


	//   ....[46]....
        /*07b4*/ 	.word	0x0000e380
        /*07b8*/ 	.word	0x000000ff
        /*07bc*/ 	.word	0x0002d800
        /*07c0*/ 	.short	0x0101
        /*07c2*/ 	.byte	0x2e
	.zero		1


	//   ....[47]....
        /*07c4*/ 	.word	0x0000e3b0
        /*07c8*/ 	.word	0x000000ff
        /*07cc*/ 	.word	0x0002d820
        /*07d0*/ 	.short	0x010a
        /*07d2*/ 	.byte	0x2e
	.zero		1


	//   ....[48]....
        /*07d4*/ 	.word	0x0000e7d0
        /*07d8*/ 	.word	0x00000007
        /*07dc*/ 	.word	0x0002d840
        /*07e0*/ 	.short	0x010a
        /*07e2*/ 	.byte	0x3f
	.zero		1


	//   ....[49]....
        /*07e4*/ 	.word	0x0000ec40
        /*07e8*/ 	.word	0x00000007
        /*07ec*/ 	.word	0x0002d830
        /*07f0*/ 	.short	0x0107
        /*07f2*/ 	.byte	0x3f
	.zero		1


	//   ....[50]....
        /*07f4*/ 	.word	0x0000ecf0
        /*07f8*/ 	.word	0x00000007
        /*07fc*/ 	.word	0x0002d830
        /*0800*/ 	.short	0x0101
        /*0802*/ 	.byte	0x3f
	.zero		1


	//   ....[51]....
        /*0804*/ 	.word	0x0000ed50
        /*0808*/ 	.word	0x00000007
        /*080c*/ 	.word	0x0002d860
        /*0810*/ 	.short	0x010a
        /*0812*/ 	.byte	0x3f
	.zero		1


	//   ....[52]....
        /*0814*/ 	.word	0x0000f0b0
        /*0818*/ 	.word	0x00000007
        /*081c*/ 	.word	0x0002d850
        /*0820*/ 	.short	0x0107
        /*0822*/ 	.byte	0x3f
	.zero		1


	//   ....[53]....
        /*0824*/ 	.word	0x0000f220
        /*0828*/ 	.word	0x00000007
        /*082c*/ 	.word	0x0002d850
        /*0830*/ 	.short	0x0101
        /*0832*/ 	.byte	0x3f
	.zero		1


	//   ....[54]....
        /*0834*/ 	.word	0x0000f3a0
        /*0838*/ 	.word	0x00000000
        /*083c*/ 	.word	0x0002d860
        /*0840*/ 	.short	0x010a
        /*0842*/ 	.byte	0x3f
	.zero		1


	//   ....[55]....
        /*0844*/ 	.word	0x0000f7e0
        /*0848*/ 	.word	0x00000000
        /*084c*/ 	.word	0x0002d850
        /*0850*/ 	.short	0x0107
        /*0852*/ 	.byte	0x3f
	.zero		1


	//   ....[56]....
        /*0854*/ 	.word	0x0000f8a0
        /*0858*/ 	.word	0x00000000
        /*085c*/ 	.word	0x0002d850
        /*0860*/ 	.short	0x0101
        /*0862*/ 	.byte	0x3f
	.zero		1


	//   ....[57]....
        /*0864*/ 	.word	0x0000f930
        /*0868*/ 	.word	0x00000007
        /*086c*/ 	.word	0x0002d820
        /*0870*/ 	.short	0x010a
        /*0872*/ 	.byte	0x3f
	.zero		1


	//   ....[58]....
        /*0874*/ 	.word	0x0000fab0
        /*0878*/ 	.word	0x00000005
        /*087c*/ 	.word	0x0002d840
        /*0880*/ 	.short	0x010a
        /*0882*/ 	.byte	0x3f
	.zero		1


	//   ....[59]....
        /*0884*/ 	.word	0x0000fb50
        /*0888*/ 	.word	0x00000003
        /*088c*/ 	.word	0x0002d840
        /*0890*/ 	.short	0x010a
        /*0892*/ 	.byte	0x3f
	.zero		1


	//   ....[60]....
        /*0894*/ 	.word	0x0000fb90
        /*0898*/ 	.word	0x00000005
        /*089c*/ 	.word	0x0002d860
        /*08a0*/ 	.short	0x010a
        /*08a2*/ 	.byte	0x3f
	.zero		1


	//   ....[61]....
        /*08a4*/ 	.word	0x0000fbd0
        /*08a8*/ 	.word	0x00000003
        /*08ac*/ 	.word	0x0002d860
        /*08b0*/ 	.short	0x010a
        /*08b2*/ 	.byte	0x3f
	.zero		1


	//   ....[62]....
        /*08b4*/ 	.word	0x0000fc40
        /*08b8*/ 	.word	0x00000003
        /*08bc*/ 	.word	0x0002d800
        /*08c0*/ 	.short	0x010a
        /*08c2*/ 	.byte	0x3f
	.zero		1


	//   ....[63]....
        /*08c4*/ 	.word	0x0000fca0
        /*08c8*/ 	.word	0x00000003
        /*08cc*/ 	.word	0x0002d830
        /*08d0*/ 	.short	0x010a
        /*08d2*/ 	.byte	0x3f
	.zero		1


	//   ....[64]....
        /*08d4*/ 	.word	0x0000fd00
        /*08d8*/ 	.word	0x0000000f
        /*08dc*/ 	.word	0x0002d830
        /*08e0*/ 	.short	0x010a
        /*08e2*/ 	.byte	0x3f
	.zero		1


	//   ....[65]....
        /*08e4*/ 	.word	0x0000fd60
        /*08e8*/ 	.word	0x0000000f
        /*08ec*/ 	.word	0x0002d850
        /*08f0*/ 	.short	0x010a
        /*08f2*/ 	.byte	0x3f
	.zero		1


	//   ....[66]....
        /*08f4*/ 	.word	0x0000fdc0
        /*08f8*/ 	.word	0x0000000d
        /*08fc*/ 	.word	0x0002d830
        /*0900*/ 	.short	0x010a
        /*0902*/ 	.byte	0x3f
	.zero		1


	//   ....[67]....
        /*0904*/ 	.word	0x0000fe20
        /*0908*/ 	.word	0x0000000d
        /*090c*/ 	.word	0x0002d850
        /*0910*/ 	.short	0x010a
        /*0912*/ 	.byte	0x3f
	.zero		1


	//   ....[68]....
        /*0914*/ 	.word	0x0000fe80
        /*0918*/ 	.word	0x00000005
        /*091c*/ 	.word	0x0002d850
        /*0920*/ 	.short	0x010a
        /*0922*/ 	.byte	0x3f
	.zero		1


	//   ....[69]....
        /*0924*/ 	.word	0x0000ff60
        /*0928*/ 	.word	0x00000003
        /*092c*/ 	.word	0x0002d840
        /*0930*/ 	.short	0x010a
        /*0932*/ 	.byte	0x3f
	.zero		1


	//   ....[70]....
        /*0934*/ 	.word	0x00010d30
        /*0938*/ 	.word	0x00000003
        /*093c*/ 	.word	0x0002d820
        /*0940*/ 	.short	0x010a
        /*0942*/ 	.byte	0x3f
	.zero		1


	//   ....[71]....
        /*0944*/ 	.word	0x00010d80
        /*0948*/ 	.word	0x00000007
        /*094c*/ 	.word	0x0002d840
        /*0950*/ 	.short	0x010a
        /*0952*/ 	.byte	0x3f
	.zero		1


	//   ....[72]....
        /*0954*/ 	.word	0x00011320
        /*0958*/ 	.word	0x00000007
        /*095c*/ 	.word	0x0002d860
        /*0960*/ 	.short	0x010a
        /*0962*/ 	.byte	0x3f
	.zero		1


	//   ....[73]....
        /*0964*/ 	.word	0x000118c0
        /*0968*/ 	.word	0x00000000
        /*096c*/ 	.word	0x0002d860
        /*0970*/ 	.short	0x010a
        /*0972*/ 	.byte	0x3f
	.zero		1


	//   ....[74]....
        /*0974*/ 	.word	0x00011f00
        /*0978*/ 	.word	0x00000007
        /*097c*/ 	.word	0x0002d820
        /*0980*/ 	.short	0x010a
        /*0982*/ 	.byte	0x3f
	.zero		1


	//   ....[75]....
        /*0984*/ 	.word	0x000120a0
        /*0988*/ 	.word	0x00000005
        /*098c*/ 	.word	0x0002d840
        /*0990*/ 	.short	0x010a
        /*0992*/ 	.byte	0x3f
	.zero		1


	//   ....[76]....
        /*0994*/ 	.word	0x000120f0
        /*0998*/ 	.word	0x00000003
        /*099c*/ 	.word	0x0002d840
        /*09a0*/ 	.short	0x010a
        /*09a2*/ 	.byte	0x3f
	.zero		1


	//   ....[77]....
        /*09a4*/ 	.word	0x00012140
        /*09a8*/ 	.word	0x00000005
        /*09ac*/ 	.word	0x0002d860
        /*09b0*/ 	.short	0x010a
        /*09b2*/ 	.byte	0x3f
	.zero		1


	//----- nvinfo : EIATTR_NUM_MBARRIERS
	.align		4
.L_1289:
        /*09b4*/ 	.byte	0x03, 0x38
        /*09b6*/ 	.short	0x0016


	//----- nvinfo : EIATTR_EXIT_INSTR_OFFSETS
	.align		4
        /*09b8*/ 	.byte	0x04, 0x1c
        /*09ba*/ 	.short	(.L_1291 - .L_1290)


	//   ....[0]....
.L_1290:
        /*09bc*/ 	.word	0x0000fc20


	//----- nvinfo : EIATTR_MAX_THREADS
	.align		4
.L_1291:
        /*09c0*/ 	.byte	0x04, 0x05
        /*09c2*/ 	.short	(.L_1293 - .L_1292)
.L_1292:
        /*09c4*/ 	.word	0x00000200
        /*09c8*/ 	.word	0x00000001
        /*09cc*/ 	.word	0x00000001


	//----- nvinfo : EIATTR_CRS_STACK_SIZE
	.align		4
.L_1293:
        /*09d0*/ 	.byte	0x04, 0x1e
        /*09d2*/ 	.short	(.L_1295 - .L_1294)
.L_1294:
        /*09d4*/ 	.word	0x00000000


	//----- nvinfo : EIATTR_CBANK_PARAM_SIZE
	.align		4
.L_1295:
        /*09d8*/ 	.byte	0x03, 0x19
        /*09da*/ 	.short	0x0a70


	//----- nvinfo : EIATTR_PARAM_CBANK
	.align		4
        /*09dc*/ 	.byte	0x04, 0x0a
        /*09de*/ 	.short	(.L_1297 - .L_1296)
	.align		4
.L_1296:
        /*09e0*/ 	.word	index@(.nv.constant0._ZN7cutlass13device_kernelIN5flash11enable_sm90INS1_16FlashAttnFwdSm90INS1_25CollectiveMainloopFwdSm90ILi2EN4cute5tupleIJNS5_1CILi1EEES8_S8_EEENS6_IJNS7_ILi192EEENS7_ILi128EEENS7_ILi96EEEEEELi96ENS_6half_tEfNS_4arch4Sm90ELb1ELb0ELb1ELb0ELb1ELb0ELb0ELb0ELb1ELb1ELb1ELb0EEENS1_21CollectiveEpilogueFwdINS6_IJSA_SC_SB_EEES9_SE_SG_Li384ELb0ELb1ELb1ELb0EEENS1_19SingleTileSchedulerILb0ELb1ELb1ELi192EEEEEEEEEvNT_6ParamsE)
        /*09e4*/ 	.short	0x0210
        /*09e6*/ 	.short	0x0a70


	//----- nvinfo : EIATTR_SW_WAR
	.align		4
.L_1297:
        /*09e8*/ 	.byte	0x04, 0x36
        /*09ea*/ 	.short	(.L_1299 - .L_1298)
.L_1298:
        /*09ec*/ 	.word	0x00000008
.L_1299:


//--------------------- .nv.info._ZN7cutlass13device_kernelIN5flash11enable_sm90INS1_16FlashAttnFwdSm90INS1_25CollectiveMainloopFwdSm90ILi2EN4cute5tupleIJNS5_1CILi1EEES8_S8_EEENS6_IJNS7_ILi192EEENS7_ILi128EEENS7_ILi96EEEEEELi96ENS_6half_tEfNS_4arch4Sm90ELb1ELb0ELb1ELb1ELb1ELb0ELb0ELb0ELb1ELb1ELb1ELb0EEENS1_21CollectiveEpilogueFwdINS6_IJSA_SC_SB_EEES9_SE_SG_Li384ELb1ELb1ELb1ELb0EEENS1_36VarlenDynamicPersistentTileSchedulerILi192ELi128ELi384ELi128ELb1ELb1ELb1ELb1ELb1ELb1EEEEEEEEEvNT_6ParamsE --------------------------
	.section	.nv.info._ZN7cutlass13device_kernelIN5flash11enable_sm90INS1_16FlashAttnFwdSm90INS1_25CollectiveMainloopFwdSm90ILi2EN4cute5tupleIJNS5_1CILi1EEES8_S8_EEENS6_IJNS7_ILi192EEENS7_ILi128EEENS7_ILi96EEEEEELi96ENS_6half_tEfNS_4arch4Sm90ELb1ELb0ELb1ELb1ELb1ELb0ELb0ELb0ELb1ELb1ELb1ELb0EEENS1_21CollectiveEpilogueFwdINS6_IJSA_SC_SB_EEES9_SE_SG_Li384ELb1ELb1ELb1ELb0EEENS1_36VarlenDynamicPersistentTileSchedulerILi192ELi128ELi384ELi128ELb1ELb1ELb1ELb1ELb1ELb1EEEEEEEEEvNT_6ParamsE,"",@"SHT_CUDA_INFO"
	.sectionflags	@""
	.align	4


	//----- nvinfo : EIATTR_CUDA_API_VERSION
	.align		4
        /*0000*/ 	.byte	0x04, 0x37
        /*0002*/ 	.short	(.L_1301 - .L_1300)
.L_1300:
        /*0004*/ 	.word	0x00000082


	//----- nvinfo : EIATTR_KPARAM_INFO
	.align		4
.L_1301:
        /*0008*/ 	.byte	0x04, 0x17
        /*000a*/ 	.short	(.L_1303 - .L_1302)
.L_1302:
        /*000c*/ 	.word	0x00000000
        /*0010*/ 	.short	0x0000
        /*0012*/ 	.short	0x0070
        /*0014*/ 	.byte	0x00, 0xf0, 0x01, 0x2a


	//----- nvinfo : EIATTR_SPARSE_MMA_MASK
	.align		4
.L_1303:
        /*0018*/ 	.byte	0x03, 0x50
        /*001a*/ 	.short	0x0000


	//----- nvinfo : EIATTR_MAXREG_COUNT
	.align		4
        /*001c*/ 	.byte	0x03, 0x1b
        /*001e*/ 	.short	0x0080


	//----- nvinfo : EIATTR_NUM_BARRIERS
	.align		4
        /*0020*/ 	.byte	0x02, 0x4c
        /*0022*/ 	.byte	0x10
	.zero		1


	//----- nvinfo : EIATTR_EXTERNS
	.align		4
        /*0024*/ 	.byte	0x04, 0x0f
        /*0026*/ 	.short	(.L_1305 - .L_1304)


	//   ....[0]....
	.align		4
.L_1304:
        /*0028*/ 	.word	index@(__assertfail)


	//----- nvinfo : EIATTR_ANNOTATIONS
	.align		4
.L_1305:
        /*002c*/ 	.byte	0x04, 0x55
        /*002e*/ 	.short	(.L_1307 - .L_1306)


	//   ....[0]....
.L_1306:
        /* <DEDUP_REMOVED lines=43> */


	//----- nvinfo : EIATTR_MERCURY_ISA_VERSION
	.align		4
.L_1307:
        /*02c8*/ 	.byte	0x03, 0x5f
        /*02ca*/ 	.short	0x0101


	//----- nvinfo : EIATTR_UNUSED_LOAD_BYTE_OFFSET
	.align		4
        /*02cc*/ 	.byte	0x04, 0x44
        /*02ce*/ 	.short	(.L_1309 - .L_1308)


	//   ....[0]....
.L_1308:
        /*02d0*/ 	.word	0x00000970
        /*02d4*/ 	.word	0x0000fff0


	//   ....[1]....
        /*02d8*/ 	.word	0x0000ac50
        /*02dc*/ 	.word	0x0000fff0


	//----- nvinfo : EIATTR_INT_WARP_WIDE_INSTR_OFFSETS
	.align		4
.L_1309:
        /*02e0*/ 	.byte	0x04, 0x31
        /*02e2*/ 	.short	(.L_1311 - .L_1310)


	//   ....[0]....
.L_1310:
        /*02e4*/ 	.word	0x000000c0


	//   ....[1]....
        /*02e8*/ 	.word	0x000000d0


	//   ....[2]....
        /*02ec*/ 	.word	0x00000170


	//   ....[3]....
        /*02f0*/ 	.word	0x0000ef90


	//   ....[4]....
        /*02f4*/ 	.word	0x0000f020


	//   ....[5]....
        /*02f8*/ 	.word	0x00011d50


	//   ....[6]....
        /*02fc*/ 	.word	0x00011de0


	//----- nvinfo : EIATTR_COOP_GROUP_MASK_REGIDS
	.align		4
.L_1311:
        /*0300*/ 	.byte	0x04, 0x29
        /*0302*/ 	.short	(.L_1313 - .L_1312)


	//   ....[0]....
.L_1312:
        /*0304*/ 	.word	0xffffffff


	//   ....[1]....
        /*0308*/ 	.word	0xffffffff


	//   ....[2]....
        /*030c*/ 	.word	0xffffffff


	//   ....[3]....
        /*0310*/ 	.word	0xffffffff


	//   ....[4]....
        /*0314*/ 	.word	0xffffffff


	//   ....[5]....
        /*0318*/ 	.word	0xffffffff


	//   ....[6]....
        /*031c*/ 	.word	0xffffffff


	//   ....[7]....
        /*0320*/ 	.word	0xffffffff


	//   ....[8]....
        /*0324*/ 	.word	0xffffffff


	//   ....[9]....
        /*0328*/ 	.word	0xffffffff


	//   ....[10]....
        /*032c*/ 	.word	0xffffffff


	//   ....[11]....
        /*0330*/ 	.word	0xffffffff


	//   ....[12]....
        /*0334*/ 	.word	0xffffffff


	//   ....[13]....
        /*0338*/ 	.word	0xffffffff


	//   ....[14]....
        /*033c*/ 	.word	0xffffffff


	//   ....[15]....
        /*0340*/ 	.word	0xffffffff


	//   ....[16]....
        /*0344*/ 	.word	0xffffffff


	//   ....[17]....
        /*0348*/ 	.word	0xffffffff


	//   ....[18]....
        /*034c*/ 	.word	0xffffffff


	//   ....[19]....
        /*0350*/ 	.word	0xffffffff


	//   ....[20]....
        /*0354*/ 	.word	0xffffffff


	//   ....[21]....
        /*0358*/ 	.word	0xffffffff


	//   ....[22]....
        /*035c*/ 	.word	0xffffffff


	//   ....[23]....
        /*0360*/ 	.word	0xffffffff


	//   ....[24]....
        /*0364*/ 	.word	0xffffffff


	//   ....[25]....
        /*0368*/ 	.word	0xffffffff


	//   ....[26]....
        /*036c*/ 	.word	0xffffffff


	//   ....[27]....
        /*0370*/ 	.word	0xffffffff


	//   ....[28]....
        /*0374*/ 	.word	0xffffffff


	//   ....[29]....
        /*0378*/ 	.word	0xffffffff


	//   ....[30]....
        /*037c*/ 	.word	0xffffffff


	//   ....[31]....
        /*0380*/ 	.word	0xffffffff


	//   ....[32]....
        /*0384*/ 	.word	0xffffffff


	//   ....[33]....
        /*0388*/ 	.word	0xffffffff


	//   ....[34]....
        /*038c*/ 	.word	0xffffffff


	//   ....[35]....
        /*0390*/ 	.word	0xffffffff


	//   ....[36]....
        /*0394*/ 	.word	0xffffffff


	//   ....[37]....
        /*0398*/ 	.word	0xffffffff


	//   ....[38]....
        /*039c*/ 	.word	0xffffffff


	//   ....[39]....
        /*03a0*/ 	.word	0xffffffff


	//   ....[40]....
        /*03a4*/ 	.word	0xffffffff


	//   ....[41]....
        /*03a8*/ 	.word	0xffffffff


	//   ....[42]....
        /*03ac*/ 	.word	0xffffffff


	//   ....[43]....
        /*03b0*/ 	.word	0xffffffff


	//   ....[44]....
        /*03b4*/ 	.word	0xffffffff


	//   ....[45]....
        /*03b8*/ 	.word	0xffffffff


	//   ....[46]....
        /*03bc*/ 	.word	0xffffffff


	//   ....[47]....
        /*03c0*/ 	.word	0xffffffff


	//   ....[48]....
        /*03c4*/ 	.word	0xffffffff


	//   ....[49]....
        /*03c8*/ 	.word	0xffffffff


	//   ....[50]....
        /*03cc*/ 	.word	0xffffffff


	//   ....[51]....
        /*03d0*/ 	.word	0xffffffff


	//   ....[52]....
        /*03d4*/ 	.word	0xffffffff


	//   ....[53]....
        /*03d8*/ 	.word	0xffffffff


	//   ....[54]....
        /*03dc*/ 	.word	0xffffffff


	//   ....[55]....
        /*03e0*/ 	.word	0xffffffff


	//   ....[56]....
        /*03e4*/ 	.word	0xffffffff


	//   ....[57]....
        /*03e8*/ 	.word	0xffffffff


	//   ....[58]....
        /*03ec*/ 	.word	0xffffffff


	//   ....[59]....
        /*03f0*/ 	.word	0xffffffff


	//   ....[60]....
        /*03f4*/ 	.word	0xffffffff


	//   ....[61]....
        /*03f8*/ 	.word	0xffffffff


	//   ....[62]....
        /*03fc*/ 	.word	0xffffffff


	//   ....[63]....
        /*0400*/ 	.word	0xffffffff


	//   ....[64]....
        /*0404*/ 	.word	0xffffffff


	//   ....[65]....
        /*0408*/ 	.word	0xffffffff


	//   ....[66]....
        /*040c*/ 	.word	0xffffffff


	//   ....[67]....
        /*0410*/ 	.word	0xffffffff


	//   ....[68]....
        /*0414*/ 	.word	0xffffffff


	//   ....[69]....
        /*0418*/ 	.word	0xffffffff


	//   ....[70]....
        /*041c*/ 	.word	0xffffffff


	//   ....[71]....
        /*0420*/ 	.word	0xffffffff


	//   ....[72]....
        /*0424*/ 	.word	0xffffffff


	//   ....[73]....
        /*0428*/ 	.word	0xffffffff


	//   ....[74]....
        /*042c*/ 	.word	0xffffffff


	//   ....[75]....
        /*0430*/ 	.word	0xffffffff


	//   ....[76]....
        /*0434*/ 	.word	0xffffffff


	//   ....[77]....
        /*0438*/ 	.word	0xffffffff


	//   ....[78]....
        /*043c*/ 	.word	0xffffffff


	//   ....[79]....
        /*0440*/ 	.word	0xffffffff


	//   ....[80]....
        /*0444*/ 	.word	0xffffffff


	//   ....[81]....
        /*0448*/ 	.word	0xffffffff


	//   ....[82]....
        /*044c*/ 	.word	0xffffffff


	//   ....[83]....
        /*0450*/ 	.word	0xffffffff


	//   ....[84]....
        /*0454*/ 	.word	0xffffffff


	//   ....[85]....
        /*0458*/ 	.word	0xffffffff


	//   ....[86]....
        /*045c*/ 	.word	0xffffffff


	//   ....[87]....
        /*0460*/ 	.word	0xffffffff


	//   ....[88]....
        /*0464*/ 	.word	0xffffffff


	//   ....[89]....
        /*0468*/ 	.word	0xffffffff


	//   ....[90]....
        /*046c*/ 	.word	0xffffffff


	//   ....[91]....
        /*0470*/ 	.word	0xffffffff


	//   ....[92]....
        /*0474*/ 	.word	0xffffffff


	//   ....[93]....
        /*0478*/ 	.word	0xffffffff


	//   ....[94]....
        /*047c*/ 	.word	0xffffffff


	//   ....[95]....
        /*0480*/ 	.word	0xffffffff


	//   ....[96]....
        /*0484*/ 	.word	0xffffffff


	//   ....[97]....
        /*0488*/ 	.word	0xffffffff


	//   ....[98]....
        /*048c*/ 	.word	0xffffffff


	//   ....[99]....
        /*0490*/ 	.word	0xffffffff


	//   ....[100]....
        /*0494*/ 	.word	0xffffffff


	//   ....[101]....
        /*0498*/ 	.word	0xffffffff


	//   ....[102]....
        /*049c*/ 	.word	0xffffffff


	//   ....[103]....
        /*04a0*/ 	.word	0xffffffff


	//   ....[104]....
        /*04a4*/ 	.word	0xffffffff


	//   ....[105]....
        /*04a8*/ 	.word	0xffffffff


	//   ....[106]....
        /*04ac*/ 	.word	0xffffffff


	//   ....[107]....
        /*04b0*/ 	.word	0xffffffff


	//   ....[108]....
        /*04b4*/ 	.word	0xffffffff


	//   ....[109]....
        /*04b8*/ 	.word	0xffffffff


	//   ....[110]....
        /*04bc*/ 	.word	0xffffffff


	//   ....[111]....
        /*04c0*/ 	.word	0xffffffff


	//   ....[112]....
        /*04c4*/ 	.word	0xffffffff


	//   ....[113]....
        /*04c8*/ 	.word	0xffffffff


	//   ....[114]....
        /*04cc*/ 	.word	0xffffffff


	//   ....[115]....
        /*04d0*/ 	.word	0xffffffff


	//   ....[116]....
        /*04d4*/ 	.word	0xffffffff


	//   ....[117]....
        /*04d8*/ 	.word	0xffffffff


	//   ....[118]....
        /*04dc*/ 	.word	0xffffffff


	//   ....[119]....
        /*04e0*/ 	.word	0xffffffff


	//   ....[120]....
        /*04e4*/ 	.word	0xffffffff


	//   ....[121]....
        /*04e8*/ 	.word	0xffffffff


	//   ....[122]....
        /*04ec*/ 	.word	0xffffffff


	//   ....[123]....
        /*04f0*/ 	.word	0xffffffff


	//   ....[124]....
        /*04f4*/ 	.word	0xffffffff


	//   ....[125]....
        /*04f8*/ 	.word	0xffffffff


	//   ....[126]....
        /*04fc*/ 	.word	0x0500000f


	//   ....[127]....
        /*0500*/ 	.word	0x0500000f


	//   ....[128]....
        /*0504*/ 	.word	0x0500000f


	//   ....[129]....
        /*0508*/ 	.word	0x0500000f


	//   ....[130]....
        /*050c*/ 	.word	0x0500000f


	//   ....[131]....
        /*0510*/ 	.word	0x0500000f


	//   ....[132]....
        /*0514*/ 	.word	0x0500000f


	//   ....[133]....
        /*0518*/ 	.word	0x0500000f


	//   ....[134]....
        /*051c*/ 	.word	0x0500000f


	//   ....[135]....
        /*0520*/ 	.word	0x0500000f


	//   ....[136]....
        /*0524*/ 	.word	0x0500000f


	//   ....[137]....
        /*0528*/ 	.word	0x0500000f


	//   ....[138]....
        /*052c*/ 	.word	0x0500000f


	//   ....[139]....
        /*0530*/ 	.word	0x0500000f


	//   ....[140]....
        /*0534*/ 	.word	0x0500000f


	//   ....[141]....
        /*0538*/ 	.word	0x0500000f


	//   ....[142]....
        /*053c*/ 	.word	0x0500000f


	//   ....[143]....
        /*0540*/ 	.word	0x0500000f


	//   ....[144]....
        /*0544*/ 	.word	0x0500000f


	//   ....[145]....
        /*0548*/ 	.word	0x0500000f


	//   ....[146]....
        /*054c*/ 	.word	0x0500000f


	//   ....[147]....
        /*0550*/ 	.word	0x0500000f


	//   ....[148]....
        /*0554*/ 	.word	0x0500000f


	//   ....[149]....
        /*0558*/ 	.word	0x0500000f


	//   ....[150]....
        /*055c*/ 	.word	0x0500000f


	//   ....[151]....
        /*0560*/ 	.word	0x0500000f


	//   ....[152]....
        /*0564*/ 	.word	0x0500000f


	//   ....[153]....
        /*0568*/ 	.word	0x0500000f


	//   ....[154]....
        /*056c*/ 	.word	0x0500000f


	//   ....[155]....
        /*0570*/ 	.word	0x0500000f


	//   ....[156]....
        /*0574*/ 	.word	0x0500000f


	//   ....[157]....
        /*0578*/ 	.word	0x0500000f


	//   ....[158]....
        /*057c*/ 	.word	0x0500000f


	//   ....[159]....
        /*0580*/ 	.word	0x0500000f


	//   ....[160]....
        /*0584*/ 	.word	0x0500000f


	//   ....[161]....
        /*0588*/ 	.word	0x0500000f


	//   ....[162]....
        /*058c*/ 	.word	0x0500000f


	//   ....[163]....
        /*0590*/ 	.word	0x0500000f


	//   ....[164]....
        /*0594*/ 	.word	0x0500000f


	//   ....[165]....
        /*0598*/ 	.word	0x0500000f


	//   ....[166]....
        /*059c*/ 	.word	0x0500000f


	//   ....[167]....
        /*05a0*/ 	.word	0x0500000f


	//   ....[168]....
        /*05a4*/ 	.word	0x0500000f


	//   ....[169]....
        /*05a8*/ 	.word	0x0500000f


	//   ....[170]....
        /*05ac*/ 	.word	0x0500000f


	//   ....[171]....
        /*05b0*/ 	.word	0x0500000f


	//   ....[172]....
        /*05b4*/ 	.word	0x0500000f


	//   ....[173]....
        /*05b8*/ 	.word	0x0500000f


	//   ....[174]....
        /*05bc*/ 	.word	0x0500000f


	//   ....[175]....
        /*05c0*/ 	.word	0x0500000f


	//   ....[176]....
        /*05c4*/ 	.word	0x0500000f


	//   ....[177]....
        /*05c8*/ 	.word	0x0500000f


	//   ....[178]....
        /*05cc*/ 	.word	0x0500000f


	//   ....[179]....
        /*05d0*/ 	.word	0x0500000f


	//   ....[180]....
        /*05d4*/ 	.word	0x0500000f


	//   ....[181]....
        /*05d8*/ 	.word	0x0500000f


	//   ....[182]....
        /*05dc*/ 	.word	0x0500000f


	//   ....[183]....
        /*05e0*/ 	.word	0x0500000f


	//   ....[184]....
        /*05e4*/ 	.word	0x0500000f


	//   ....[185]....
        /*05e8*/ 	.word	0x0500000f


	//   ....[186]....
        /*05ec*/ 	.word	0x0500000f


	//   ....[187]....
        /*05f0*/ 	.word	0x0500000f


	//   ....[188]....
        /*05f4*/ 	.word	0x0500000f


	//   ....[189]....
        /*05f8*/ 	.word	0x0500000f


	//----- nvinfo : EIATTR_COOP_GROUP_INSTR_OFFSETS
	.align		4
.L_1313:
        /*05fc*/ 	.byte	0x04, 0x28
        /*05fe*/ 	.short	(.L_1315 - .L_1314)


	//   ....[0]....
.L_1314:
        /*0600*/ 	.word	0x00000080


	//   ....[1]....
        /*0604*/ 	.word	0x000000b0


	//   ....[2]....
        /*0608*/ 	.word	0x000002d0


	//   ....[3]....
        /*060c*/ 	.word	0x00000430


	//   ....[4]....
        /*0610*/ 	.word	0x00000550


	//   ....[5]....
        /*0614*/ 	.word	0x000006b0


	//   ....[6]....
        /*0618*/ 	.word	0x000019b0


	//   ....[7]....
        /*061c*/ 	.word	0x00002400


	//   ....[8]....
        /*0620*/ 	.word	0x00002450


	//   ....[9]....
        /*0624*/ 	.word	0x00002d30


	//   ....[10]....
        /*0628*/ 	.word	0x00002df0


	//   ....[11]....
        /*062c*/ 	.word	0x00003850


	//   ....[12]....
        /*0630*/ 	.word	0x000038a0


	//   ....[13]....
        /*0634*/ 	.word	0x000046b0


	//   ....[14]....
        /*0638*/ 	.word	0x00005420


	//   ....[15]....
        /*063c*/ 	.word	0x000054b0


	//   ....[16]....
        /*0640*/ 	.word	0x00005d20


	//   ....[17]....
        /*0644*/ 	.word	0x00005e50


	//   ....[18]....
        /*0648*/ 	.word	0x00006870


	//   ....[19]....
        /*064c*/ 	.word	0x000068d0


	//   ....[20]....
        /*0650*/ 	.word	0x000078f0


	//   ....[21]....
        /*0654*/ 	.word	0x00008a60


	//   ....[22]....
        /*0658*/ 	.word	0x00008ac0


	//   ....[23]....
        /*065c*/ 	.word	0x00008e90


	//   ....[24]....
        /*0660*/ 	.word	0x00008eb0


	//   ....[25]....
        /*0664*/ 	.word	0x0000a1f0


	//   ....[26]....
        /*0668*/ 	.word	0x0000a2f0


	//   ....[27]....
        /*066c*/ 	.word	0x0000a340


	//   ....[28]....
        /*0670*/ 	.word	0x0000a400


	//   ....[29]....
        /*0674*/ 	.word	0x0000a430


	//   ....[30]....
        /*0678*/ 	.word	0x0000b5b0


	//   ....[31]....
        /*067c*/ 	.word	0x0000b5c0


	//   ....[32]....
        /*0680*/ 	.word	0x0000b5d0


	//   ....[33]....
        /*0684*/ 	.word	0x0000b610


	//   ....[34]....
        /*0688*/ 	.word	0x0000bcd0


	//   ....[35]....
        /*068c*/ 	.word	0x0000bd00


	//   ....[36]....
        /*0690*/ 	.word	0x0000be20


	//   ....[37]....
        /*0694*/ 	.word	0x0000be40


	//   ....[38]....
        /*0698*/ 	.word	0x0000c310


	//   ....[39]....
        /*069c*/ 	.word	0x0000c350


	//   ....[40]....
        /*06a0*/ 	.word	0x0000c6e0


	//   ....[41]....
        /*06a4*/ 	.word	0x0000c6f0


	//   ....[42]....
        /*06a8*/ 	.word	0x0000d290


	//   ....[43]....
        /*06ac*/ 	.word	0x0000d2a0


	//   ....[44]....
        /*06b0*/ 	.word	0x0000d3a0


	//   ....[45]....
        /*06b4*/ 	.word	0x0000d3c0


	//   ....[46]....
        /*06b8*/ 	.word	0x0000d540


	//   ....[47]....
        /*06bc*/ 	.word	0x0000d760


	//   ....[48]....
        /*06c0*/ 	.word	0x0000d790


	//   ....[49]....
        /*06c4*/ 	.word	0x0000d7c0


	//   ....[50]....
        /*06c8*/ 	.word	0x0000d7f0


	//   ....[51]....
        /*06cc*/ 	.word	0x0000d820


	//   ....[52]....
        /*06d0*/ 	.word	0x0000d850


	//   ....[53]....
        /*06d4*/ 	.word	0x0000d9c0


	//   ....[54]....
        /*06d8*/ 	.word	0x0000d9f0


	//   ....[55]....
        /*06dc*/ 	.word	0x0000da20


	//   ....[56]....
        /*06e0*/ 	.word	0x0000da50


	//   ....[57]....
        /*06e4*/ 	.word	0x0000da80


	//   ....[58]....
        /*06e8*/ 	.word	0x0000dab0


	//   ....[59]....
        /*06ec*/ 	.word	0x0000db40


	//   ....[60]....
        /*06f0*/ 	.word	0x0000db70


	//   ....[61]....
        /*06f4*/ 	.word	0x0000db80


	//   ....[62]....
        /*06f8*/ 	.word	0x0000dbc0


	//   ....[63]....
        /*06fc*/ 	.word	0x0000fc60


	//   ....[64]....
        /*0700*/ 	.word	0x0000fc80


	//   ....[65]....
        /*0704*/ 	.word	0x0000fd30


	//   ....[66]....
        /*0708*/ 	.word	0x0000fd50


	//   ....[67]....
        /*070c*/ 	.word	0x0000fdf0


	//   ....[68]....
        /*0710*/ 	.word	0x0000fe10


	//   ....[69]....
        /*0714*/ 	.word	0x0000fe20


	//   ....[70]....
        /*0718*/ 	.word	0x0000fe30


	//   ....[71]....
        /*071c*/ 	.word	0x000107c0


	//   ....[72]....
        /*0720*/ 	.word	0x000107d0


	//   ....[73]....
        /*0724*/ 	.word	0x00010830


	//   ....[74]....
        /*0728*/ 	.word	0x00010870


	//   ....[75]....
        /*072c*/ 	.word	0x000108d0


	//   ....[76]....
        /*0730*/ 	.word	0x00010910


	//   ....[77]....
        /*0734*/ 	.word	0x00010920


	//   ....[78]....
        /*0738*/ 	.word	0x00010940


	//   ....[79]....
        /*073c*/ 	.word	0x00010a10


	//   ....[80]....
        /*0740*/ 	.word	0x00010a50


	//   ....[81]....
        /*0744*/ 	.word	0x00010a60


	//   ....[82]....
        /*0748*/ 	.word	0x00010a80


	//   ....[83]....
        /*074c*/ 	.word	0x00011320


	//   ....[84]....
        /*0750*/ 	.word	0x00011330


	//   ....[85]....
        /*0754*/ 	.word	0x00011390


	//   ....[86]....
        /*0758*/ 	.word	0x000113e0


	//   ....[87]....
        /*075c*/ 	.word	0x000113f0


	//   ....[88]....
        /*0760*/ 	.word	0x00011450


	//   ....[89]....
        /*0764*/ 	.word	0x00011480


	//   ....[90]....
        /*0768*/ 	.word	0x000114c0


	//   ....[91]....
        /*076c*/ 	.word	0x000117b0


	//   ....[92]....
        /*0770*/ 	.word	0x000117d0


	//   ....[93]....
        /*0774*/ 	.word	0x00011870


	//   ....[94]....
        /*0778*/ 	.word	0x00011880


	//   ....[95]....
        /*077c*/ 	.word	0x00011910


	//   ....[96]....
        /*0780*/ 	.word	0x00011920


	//   ....[97]....
        /*0784*/ 	.word	0x00011930


	//   ....[98]....
        /*0788*/ 	.word	0x000119c0


	//   ....[99]....
        /*078c*/ 	.word	0x00011fd0


	//   ....[100]....
        /*0790*/ 	.word	0x00011fe0


	//   ....[101]....
        /*0794*/ 	.word	0x00012070


	//   ....[102]....
        /*0798*/ 	.word	0x00012110


	//   ....[103]....
        /*079c*/ 	.word	0x00012130


	//   ....[104]....
        /*07a0*/ 	.word	0x000121b0


	//   ....[105]....
        /*07a4*/ 	.word	0x000121d0


	//   ....[106]....
        /*07a8*/ 	.word	0x000121e0


	//   ....[107]....
        /*07ac*/ 	.word	0x00012620


	//   ....[108]....
        /*07b0*/ 	.word	0x00012650


	//   ....[109]....
        /*07b4*/ 	.word	0x000126b0


	//   ....[110]....
        /*07b8*/ 	.word	0x000126e0


	//   ....[111]....
        /*07bc*/ 	.word	0x00012710


	//   ....[112]....
        /*07c0*/ 	.word	0x00012740


	//   ....[113]....
        /*07c4*/ 	.word	0x00012770


	//   ....[114]....
        /*07c8*/ 	.word	0x000127a0


	//   ....[115]....
        /*07cc*/ 	.word	0x00012940


	//   ....[116]....
        /*07d0*/ 	.word	0x00012970


	//   ....[117]....
        /*07d4*/ 	.word	0x000129a0


	//   ....[118]....
        /*07d8*/ 	.word	0x000129d0


	//   ....[119]....
        /*07dc*/ 	.word	0x00012a00


	//   ....[120]....
        /*07e0*/ 	.word	0x00012a30


	//   ....[121]....
        /*07e4*/ 	.word	0x00012af0


	//   ....[122]....
        /*07e8*/ 	.word	0x00012b10


	//   ....[123]....
        /*07ec*/ 	.word	0x00012b30


	//   ....[124]....
        /*07f0*/ 	.word	0x00012b90


	//   ....[125]....
        /*07f4*/ 	.word	0x000135c0


	//   ....[126]....
        /*07f8*/ 	.word	0x00013b60


	//   ....[127]....
        /*07fc*/ 	.word	0x00013c50


	//   ....[128]....
        /*0800*/ 	.word	0x00013cf0


	//   ....[129]....
        /*0804*/ 	.word	0x00013d50


	//   ....[130]....
        /*0808*/ 	.word	0x00013e60


	//   ....[131]....
        /*080c*/ 	.word	0x00013ed0


	//   ....[132]....
        /*0810*/ 	.word	0x00013fe0


	//   ....[133]....
        /*0814*/ 	.word	0x00014050


	//   ....[134]....
        /*0818*/ 	.word	0x000140f0


	//   ....[135]....
        /*081c*/ 	.word	0x00014210


	//   ....[136]....
        /*0820*/ 	.word	0x00014270


	//   ....[137]....
        /*0824*/ 	.word	0x000142d0


	//   ....[138]....
        /*0828*/ 	.word	0x000143e0


	//   ....[139]....
        /*082c*/ 	.word	0x00014440


	//   ....[140]....
        /*0830*/ 	.word	0x00014540


	//   ....[141]....
        /*0834*/ 	.word	0x000145a0


	//   ....[142]....
        /*0838*/ 	.word	0x000146a0


	//   ....[143]....
        /*083c*/ 	.word	0x00014700


	//   ....[144]....
        /*0840*/ 	.word	0x00014800


	//   ....[145]....
        /*0844*/ 	.word	0x00014860


	//   ....[146]....
        /*0848*/ 	.word	0x00014940


	//   ....[147]....
        /*084c*/ 	.word	0x00014a80


	//   ....[148]....
        /*0850*/ 	.word	0x00014b50


	//   ....[149]....
        /*0854*/ 	.word	0x00014bc0


	//   ....[150]....
        /*0858*/ 	.word	0x00014cf0


	//   ....[151]....
        /*085c*/ 	.word	0x00014d50


	//   ....[152]....
        /*0860*/ 	.word	0x00014e20


	//   ....[153]....
        /*0864*/ 	.word	0x00014f10


	//   ....[154]....
        /*0868*/ 	.word	0x00014fa0


	//   ....[155]....
        /*086c*/ 	.word	0x00015090


	//   ....[156]....
        /*0870*/ 	.word	0x00015130


	//   ....[157]....
        /*0874*/ 	.word	0x00015190


	//   ....[158]....
        /*0878*/ 	.word	0x00015290


	//   ....[159]....
        /*087c*/ 	.word	0x000152f0


	//   ....[160]....
        /*0880*/ 	.word	0x000153f0


	//   ....[161]....
        /*0884*/ 	.word	0x00015450


	//   ....[162]....
        /*0888*/ 	.word	0x00015520


	//   ....[163]....
        /*088c*/ 	.word	0x00015670


	//   ....[164]....
        /*0890*/ 	.word	0x00015720


	//   ....[165]....
        /*0894*/ 	.word	0x00015830


	//   ....[166]....
        /*0898*/ 	.word	0x00015910


	//   ....[167]....
        /*089c*/ 	.word	0x00015970


	//   ....[168]....
        /*08a0*/ 	.word	0x00015a60


	//   ....[169]....
        /*08a4*/ 	.word	0x00015ac0


	//   ....[170]....
        /*08a8*/ 	.word	0x00015ba0


	//   ....[171]....
        /*08ac*/ 	.word	0x00015c30


	//   ....[172]....
        /*08b0*/ 	.word	0x00015cd0


	//   ....[173]....
        /*08b4*/ 	.word	0x00015e40


	//   ....[174]....
        /*08b8*/ 	.word	0x00015eb0


	//   ....[175]....
        /*08bc*/ 	.word	0x00015f20


	//   ....[176]....
        /*08c0*/ 	.word	0x00015f90


	//   ....[177]....
        /*08c4*/ 	.word	0x00016000


	//   ....[178]....
        /*08c8*/ 	.word	0x00016080


	//   ....[179]....
        /*08cc*/ 	.word	0x00016100


	//   ....[180]....
        /*08d0*/ 	.word	0x00016190


	//   ....[181]....
        /*08d4*/ 	.word	0x00016200


	//   ....[182]....
        /*08d8*/ 	.word	0x00016270


	//   ....[183]....
        /*08dc*/ 	.word	0x000162e0


	//   ....[184]....
        /*08e0*/ 	.word	0x00016360


	//   ....[185]....
        /*08e4*/ 	.word	0x000163d0


	//   ....[186]....
        /*08e8*/ 	.word	0x00016480


	//   ....[187]....
        /*08ec*/ 	.word	0x000164d0


	//   ....[188]....
        /*08f0*/ 	.word	0x00016560


	//   ....[189]....
        /*08f4*/ 	.word	0x00016690


	//----- nvinfo : EIATTR_REG_RECONFIG
	.align		4
.L_1315:
        /*08f8*/ 	.byte	0x01, 0x54
	.zero		2


	//----- nvinfo : EIATTR_SYSCALL_OFFSETS
	.align		4
        /*08fc*/ 	.byte	0x04, 0x46
        /*08fe*/ 	.short	(.L_1317 - .L_1316)


	//   ....[0]....
.L_1316:
        /*0900*/ 	.word	0x00001b70


	//   ....[1]....
        /*0904*/ 	.word	0x0000f180


	//   ....[2]....
        /*0908*/ 	.word	0x0000f2d0


	//   ....[3]....
        /*090c*/ 	.word	0x0000f3c0


	//   ....[4]....
        /*0910*/ 	.word	0x00010260


	//----- nvinfo : EIATTR_MBARRIER_INSTR_OFFSETS
	.align		4
.L_1317:
        /*0914*/ 	.byte	0x04, 0x39
        /*0916*/ 	.short	(.L_1319 - .L_1318)


	//   ....[0]....
.L_1318:
        /*0918*/ 	.word	0x00000180
        /*091c*/ 	.word	0x000000ff
        /*0920*/ 	.word	0x0002d800
        /*0924*/ 	.short	0x0100
        /*0926*/ 	.byte	0x08
	.zero		1


	//   ....[1]....
        /*0928*/ 	.word	0x00000190
        /*092c*/ 	.word	0x000000ff
        /*0930*/ 	.word	0x0002d820
        /*0934*/ 	.short	0x0100
        /*0936*/ 	.byte	0x08
	.zero		1


	//   ....[2]....
        /*0938*/ 	.word	0x00000280
        /*093c*/ 	.word	0x000000ff
        /*0940*/ 	.word	0x0002d830
        /*0944*/ 	.short	0x0100
        /*0946*/ 	.byte	0x08
	.zero		1


	//   ....[3]....
        /*0948*/ 	.word	0x00000290
        /*094c*/ 	.word	0x000000ff
        /*0950*/ 	.word	0x0002d840
        /*0954*/ 	.short	0x0100
        /*0956*/ 	.byte	0x08
	.zero		1


	//   ....[4]....
        /*0958*/ 	.word	0x000002a0
        /*095c*/ 	.word	0x000000ff
        /*0960*/ 	.word	0x0002d838
        /*0964*/ 	.short	0x0100
        /*0966*/ 	.byte	0x08
	.zero		1


	//   ....[5]....
        /*0968*/ 	.word	0x000002b0
        /*096c*/ 	.word	0x000000ff
        /*0970*/ 	.word	0x0002d848
        /*0974*/ 	.short	0x0100
        /*0976*/ 	.byte	0x08
	.zero		1


	//   ....[6]....
        /*0978*/ 	.word	0x000003e0
        /*097c*/ 	.word	0x000000ff
        /*0980*/ 	.word	0x0002d850
        /*0984*/ 	.short	0x0100
        /*0986*/ 	.byte	0x08
	.zero		1


	//   ....[7]....
        /*0988*/ 	.word	0x000003f0
        /*098c*/ 	.word	0x000000ff
        /*0990*/ 	.word	0x0002d860
        /*0994*/ 	.short	0x0100
        /*0996*/ 	.byte	0x08
	.zero		1


	//   ....[8]....
        /*0998*/ 	.word	0x00000400
        /*099c*/ 	.word	0x000000ff
        /*09a0*/ 	.word	0x0002d858
        /*09a4*/ 	.short	0x0100
        /*09a6*/ 	.byte	0x08
	.zero		1


	//   ....[9]....
        /*09a8*/ 	.word	0x00000410
        /*09ac*/ 	.word	0x000000ff
        /*09b0*/ 	.word	0x0002d868
        /*09b4*/ 	.short	0x0100
        /*09b6*/ 	.byte	0x08
	.zero		1


	//   ....[10]....
        /*09b8*/ 	.word	0x00000500
        /*09bc*/ 	.word	0x000000ff
        /*09c0*/ 	.word	0x0002d870
        /*09c4*/ 	.short	0x0100
        /*09c6*/ 	.byte	0x06
	.zero		1


	//   ....[11]....
        /*09c8*/ 	.word	0x00000510
        /*09cc*/ 	.word	0x000000ff
        /*09d0*/ 	.word	0x0002d880
        /*09d4*/ 	.short	0x0100
        /*09d6*/ 	.byte	0x06
	.zero		1


	//   ....[12]....
        /*09d8*/ 	.word	0x00000520
        /*09dc*/ 	.word	0x000000ff
        /*09e0*/ 	.word	0x0002d878
        /*09e4*/ 	.short	0x0100
        /*09e6*/ 	.byte	0x06
	.zero		1


	//   ....[13]....
        /*09e8*/ 	.word	0x00000530
        /*09ec*/ 	.word	0x000000ff
        /*09f0*/ 	.word	0x0002d888
        /*09f4*/ 	.short	0x0100
        /*09f6*/ 	.byte	0x06
	.zero		1


	//   ....[14]....
        /*09f8*/ 	.word	0x00000660
        /*09fc*/ 	.word	0x000000ff
        /*0a00*/ 	.word	0x0002d890
        /*0a04*/ 	.short	0x0100
        /*0a06*/ 	.byte	0x08
	.zero		1


	//   ....[15]....
        /*0a08*/ 	.word	0x00000670
        /*0a0c*/ 	.word	0x000000ff
        /*0a10*/ 	.word	0x0002d8a0
        /*0a14*/ 	.short	0x0100
        /*0a16*/ 	.byte	0x08
	.zero		1


	//   ....[16]....
        /*0a18*/ 	.word	0x00000680
        /*0a1c*/ 	.word	0x000000ff
        /*0a20*/ 	.word	0x0002d898
        /*0a24*/ 	.short	0x0100
        /*0a26*/ 	.byte	0x08
	.zero		1


	//   ....[17]....
        /*0a28*/ 	.word	0x00000690
        /*0a2c*/ 	.word	0x000000ff
        /*0a30*/ 	.word	0x0002d8a8
        /*0a34*/ 	.short	0x0100
        /*0a36*/ 	.byte	0x08
	.zero		1


	//   ....[18]....
        /*0a38*/ 	.word	0x000007c0
        /*0a3c*/ 	.word	0x000000ff
        /*0a40*/ 	.word	0x0002d8b0
        /*0a44*/ 	.short	0x0100
        /*0a46*/ 	.byte	0x08
	.zero		1


	//   ....[19]....
        /*0a48*/ 	.word	0x000007d0
        /*0a4c*/ 	.word	0x000000ff
        /*0a50*/ 	.word	0x0002d8c0
        /*0a54*/ 	.short	0x0100
        /*0a56*/ 	.byte	0x08
	.zero		1


	//   ....[20]....
        /*0a58*/ 	.word	0x000007e0
        /*0a5c*/ 	.word	0x000000ff
        /*0a60*/ 	.word	0x0002d8b8
        /*0a64*/ 	.short	0x0100
        /*0a66*/ 	.byte	0x08
	.zero		1


	//   ....[21]....
        /*0a68*/ 	.word	0x000007f0
        /*0a6c*/ 	.word	0x000000ff
        /*0a70*/ 	.word	0x0002d8c8
        /*0a74*/ 	.short	0x0100
        /*0a76*/ 	.byte	0x08
	.zero		1


	//   ....[22]....
        /*0a78*/ 	.word	0x00001be0
        /*0a7c*/ 	.word	0x000000ff
        /*0a80*/ 	.word	0x0002d800
        /*0a84*/ 	.short	0x010a
        /*0a86*/ 	.byte	0x29
	.zero		1


	//   ....[23]....
        /*0a88*/ 	.word	0x00001c50
        /*0a8c*/ 	.word	0x00000000
        /*0a90*/ 	.word	0x0002d830
        /*0a94*/ 	.short	0x010a
        /*0a96*/ 	.byte	0x3f
	.zero		1


	//   ....[24]....
        /*0a98*/ 	.word	0x00001c90
        /*0a9c*/ 	.word	0x00000000
        /*0aa0*/ 	.word	0x0002d830
        /*0aa4*/ 	.short	0x010a
        /*0aa6*/ 	.byte	0x3f
	.zero		1


	//   ....[25]....
        /*0aa8*/ 	.word	0x000030b0
        /*0aac*/ 	.word	0x000000ff
        /*0ab0*/ 	.word	0x00000000
        /*0ab4*/ 	.short	0x0101
        /*0ab6*/ 	.byte	0x05
	.zero		1


	//   ....[26]....
        /*0ab8*/ 	.word	0x000047f0
        /*0abc*/ 	.word	0x000000ff
        /*0ac0*/ 	.word	0x0002d830
        /*0ac4*/ 	.short	0x010a
        /*0ac6*/ 	.byte	0x07
	.zero		1


	//   ....[27]....
        /*0ac8*/ 	.word	0x00004830
        /*0acc*/ 	.word	0x000000ff
        /*0ad0*/ 	.word	0x0002d830
        /*0ad4*/ 	.short	0x010a
        /*0ad6*/ 	.byte	0x07
	.zero		1


	//   ....[28]....
        /*0ad8*/ 	.word	0x00004af0
        /*0adc*/ 	.word	0x000000ff
        /*0ae0*/ 	.word	0x0002d850
        /*0ae4*/ 	.short	0x010a
        /*0ae6*/ 	.byte	0x07
	.zero		1


	//   ....[29]....
        /*0ae8*/ 	.word	0x00004b30
        /*0aec*/ 	.word	0x000000ff
        /*0af0*/ 	.word	0x0002d850
        /*0af4*/ 	.short	0x010a
        /*0af6*/ 	.byte	0x07
	.zero		1


	//   ....[30]....
        /*0af8*/ 	.word	0x00005500
        /*0afc*/ 	.word	0x000000ff
        /*0b00*/ 	.word	0x00000000
        /*0b04*/ 	.short	0x0101
        /*0b06*/ 	.byte	0x07
	.zero		1


	//   ....[31]....
        /*0b08*/ 	.word	0x00007390
        /*0b0c*/ 	.word	0x000000ff
        /*0b10*/ 	.word	0x00000000
        /*0b14*/ 	.short	0x0101
        /*0b16*/ 	.byte	0x06
	.zero		1


	//   ....[32]....
        /*0b18*/ 	.word	0x00007a40
        /*0b1c*/ 	.word	0x000000ff
        /*0b20*/ 	.word	0x0002d830
        /*0b24*/ 	.short	0x010a
        /*0b26*/ 	.byte	0x07
	.zero		1


	//   ....[33]....
        /*0b28*/ 	.word	0x00007a80
        /*0b2c*/ 	.word	0x000000ff
        /*0b30*/ 	.word	0x0002d830
        /*0b34*/ 	.short	0x010a
        /*0b36*/ 	.byte	0x07
	.zero		1


	//   ....[34]....
        /*0b38*/ 	.word	0x00007d40
        /*0b3c*/ 	.word	0x000000ff
        /*0b40*/ 	.word	0x0002d850
        /*0b44*/ 	.short	0x010a
        /*0b46*/ 	.byte	0x07
	.zero		1


	//   ....[35]....
        /*0b48*/ 	.word	0x00007d80
        /*0b4c*/ 	.word	0x000000ff
        /*0b50*/ 	.word	0x0002d850
        /*0b54*/ 	.short	0x010a
        /*0b56*/ 	.byte	0x07
	.zero		1


	//   ....[36]....
        /*0b58*/ 	.word	0x00008790
        /*0b5c*/ 	.word	0x000000ff
        /*0b60*/ 	.word	0x00000000
        /*0b64*/ 	.short	0x0101
        /*0b66*/ 	.byte	0x07
	.zero		1


	//   ....[37]....
        /*0b68*/ 	.word	0x00009c90
        /*0b6c*/ 	.word	0x000000ff
        /*0b70*/ 	.word	0x00000000
        /*0b74*/ 	.short	0x0101
        /*0b76*/ 	.byte	0x06
	.zero		1


	//   ....[38]....
        /*0b78*/ 	.word	0x0000a260
        /*0b7c*/ 	.word	0x000000ff
        /*0b80*/ 	.word	0x0002d850
        /*0b84*/ 	.short	0x010a
        /*0b86*/ 	.byte	0x04
	.zero		1


	//   ....[39]....
        /*0b88*/ 	.word	0x0000a2a0
        /*0b8c*/ 	.word	0x000000ff
        /*0b90*/ 	.word	0x0002d850
        /*0b94*/ 	.short	0x010a
        /*0b96*/ 	.byte	0x04
	.zero		1


	//   ....[40]....
        /*0b98*/ 	.word	0x0000a920
        /*0b9c*/ 	.word	0x000000ff
        /*0ba0*/ 	.word	0x00000000
        /*0ba4*/ 	.short	0x0101
        /*0ba6*/ 	.byte	0x04
	.zero		1


	//   ....[41]....
        /*0ba8*/ 	.word	0x0000bcf0
        /*0bac*/ 	.word	0x000000ff
        /*0bb0*/ 	.word	0x00000000
        /*0bb4*/ 	.short	0x0101
        /*0bb6*/ 	.byte	0x04
	.zero		1


	//   ....[42]....
        /*0bb8*/ 	.word	0x0000c250
        /*0bbc*/ 	.word	0x000000ff
        /*0bc0*/ 	.word	0x00000000
        /*0bc4*/ 	.short	0x0101
        /*0bc6*/ 	.byte	0x04
	.zero		1


	//   ....[43]....
        /*0bc8*/ 	.word	0x0000f9e0
        /*0bcc*/ 	.word	0x00000002
        /*0bd0*/ 	.word	0x0002d840
        /*0bd4*/ 	.short	0x010a
        /*0bd6*/ 	.byte	0x3f
	.zero		1


	//   ....[44]....
        /*0bd8*/ 	.word	0x0000ff70
        /*0bdc*/ 	.word	0x00000002
        /*0be0*/ 	.word	0x0002d830
        /*0be4*/ 	.short	0x0107
        /*0be6*/ 	.byte	0x3f
	.zero		1


	//   ....[45]....
        /*0be8*/ 	.word	0x00010040
        /*0bec*/ 	.word	0x00000002
        /*0bf0*/ 	.word	0x0002d830
        /*0bf4*/ 	.short	0x0101
        /*0bf6*/ 	.byte	0x3f
	.zero		1


	//   ....[46]....
        /*0bf8*/ 	.word	0x00010bc0
        /*0bfc*/ 	.word	0x00000016
        /*0c00*/ 	.word	0x0002d800
        /*0c04*/ 	.short	0x0107
        /*0c06*/ 	.byte	0x3f
	.zero		1


	//   ....[47]....
        /*0c08*/ 	.word	0x00010cb0
        /*0c0c*/ 	.word	0x00000016
        /*0c10*/ 	.word	0x0002d800
        /*0c14*/ 	.short	0x0101
        /*0c16*/ 	.byte	0x3f
	.zero		1


	//   ....[48]....
        /*0c18*/ 	.word	0x00010cd0
        /*0c1c*/ 	.word	0x00000016
        /*0c20*/ 	.word	0x0002d820
        /*0c24*/ 	.short	0x010a
        /*0c26*/ 	.byte	0x3f
	.zero		1


	//   ....[49]....
        /*0c28*/ 	.word	0x000110f0
        /*0c2c*/ 	.word	0x00000005
        /*0c30*/ 	.word	0x0002d840
        /*0c34*/ 	.short	0x010a
        /*0c36*/ 	.byte	0x3f
	.zero		1


	//   ....[50]....
        /*0c38*/ 	.word	0x00011580
        /*0c3c*/ 	.word	0x00000005
        /*0c40*/ 	.word	0x0002d830
        /*0c44*/ 	.short	0x0107
        /*0c46*/ 	.byte	0x3f
	.zero		1


	//   ....[51]....
        /*0c48*/ 	.word	0x00011640
        /*0c4c*/ 	.word	0x00000005
        /*0c50*/ 	.word	0x0002d830
        /*0c54*/ 	.short	0x0101
        /*0c56*/ 	.byte	0x3f
	.zero		1


	//   ....[52]....
        /*0c58*/ 	.word	0x000116a0
        /*0c5c*/ 	.word	0x00000006
        /*0c60*/ 	.word	0x0002d860
        /*0c64*/ 	.short	0x010a
        /*0c66*/ 	.byte	0x3f
	.zero		1


	//   ....[53]....
        /*0c68*/ 	.word	0x00011b80
        /*0c6c*/ 	.word	0x00000006
        /*0c70*/ 	.word	0x0002d850
        /*0c74*/ 	.short	0x0107
        /*0c76*/ 	.byte	0x3f
	.zero		1


	//   ....[54]....
        /*0c78*/ 	.word	0x00011c70
        /*0c7c*/ 	.word	0x00000006
        /*0c80*/ 	.word	0x0002d850
        /*0c84*/ 	.short	0x0101
        /*0c86*/ 	.byte	0x3f
	.zero		1


	//   ....[55]....
        /*0c88*/ 	.word	0x00011e90
        /*0c8c*/ 	.word	0x00000000
        /*0c90*/ 	.word	0x0002d860
        /*0c94*/ 	.short	0x010a
        /*0c96*/ 	.byte	0x3f
	.zero		1


	//   ....[56]....
        /*0c98*/ 	.word	0x00012310
        /*0c9c*/ 	.word	0x00000000
        /*0ca0*/ 	.word	0x0002d850
        /*0ca4*/ 	.short	0x0107
        /*0ca6*/ 	.byte	0x3f
	.zero		1


	//   ....[57]....
        /*0ca8*/ 	.word	0x000123d0
        /*0cac*/ 	.word	0x00000000
        /*0cb0*/ 	.word	0x0002d850
        /*0cb4*/ 	.short	0x0101
        /*0cb6*/ 	.byte	0x3f
	.zero		1


	//   ....[58]....
        /*0cb8*/ 	.word	0x00013540
        /*0cbc*/ 	.word	0x00000007
        /*0cc0*/ 	.word	0x0002d820
        /*0cc4*/ 	.short	0x010a
        /*0cc6*/ 	.byte	0x3f
	.zero		1


	//   ....[59]....
        /*0cc8*/ 	.word	0x000136c0
        /*0ccc*/ 	.word	0x00000005
        /*0cd0*/ 	.word	0x0002d840
        /*0cd4*/ 	.short	0x010a
        /*0cd6*/ 	.byte	0x3f
	.zero		1


	//   ....[60]....
        /*0cd8*/ 	.word	0x00013760
        /*0cdc*/ 	.word	0x00000003
        /*0ce0*/ 	.word	0x0002d840
        /*0ce4*/ 	.short	0x010a
        /*0ce6*/ 	.byte	0x3f
	.zero		1


	//   ....[61]....
        /*0ce8*/ 	.word	0x000137a0
        /*0cec*/ 	.word	0x00000005
        /*0cf0*/ 	.word	0x0002d860
        /*0cf4*/ 	.short	0x010a
        /*0cf6*/ 	.byte	0x3f
	.zero		1


	//   ....[62]....
        /*0cf8*/ 	.word	0x000137e0
        /*0cfc*/ 	.word	0x00000003
        /*0d00*/ 	.word	0x0002d860
        /*0d04*/ 	.short	0x010a
        /*0d06*/ 	.byte	0x3f
	.zero		1


	//   ....[63]....
        /*0d08*/ 	.word	0x00013850
        /*0d0c*/ 	.word	0x00000003
        /*0d10*/ 	.word	0x0002d800
        /*0d14*/ 	.short	0x010a
        /*0d16*/ 	.byte	0x3f
	.zero		1


	//   ....[64]....
        /*0d18*/ 	.word	0x000138a0
        /*0d1c*/ 	.word	0x00000000
        /*0d20*/ 	.word	0x0002d830
        /*0d24*/ 	.short	0x010a
        /*0d26*/ 	.byte	0x3f
	.zero		1


	//   ....[65]....
        /*0d28*/ 	.word	0x00013900
        /*0d2c*/ 	.word	0x00000007
        /*0d30*/ 	.word	0x0002d830
        /*0d34*/ 	.short	0x010a
        /*0d36*/ 	.byte	0x3f
	.zero		1


	//   ....[66]....
        /*0d38*/ 	.word	0x00013960
        /*0d3c*/ 	.word	0x00000007
        /*0d40*/ 	.word	0x0002d850
        /*0d44*/ 	.short	0x010a
        /*0d46*/ 	.byte	0x3f
	.zero		1


	//   ....[67]....
        /*0d48*/ 	.word	0x000139c0
        /*0d4c*/ 	.word	0x00000007
        /*0d50*/ 	.word	0x0002d830
        /*0d54*/ 	.short	0x010a
        /*0d56*/ 	.byte	0x3f
	.zero		1


	//   ....[68]....
        /*0d58*/ 	.word	0x00013a20
        /*0d5c*/ 	.word	0x00000007
        /*0d60*/ 	.word	0x0002d850
        /*0d64*/ 	.short	0x010a
        /*0d66*/ 	.byte	0x3f
	.zero		1


	//   ....[69]....
        /*0d68*/ 	.word	0x00013a80
        /*0d6c*/ 	.word	0x00000005
        /*0d70*/ 	.word	0x0002d850
        /*0d74*/ 	.short	0x010a
        /*0d76*/ 	.byte	0x3f
	.zero		1


	//   ....[70]....
        /*0d78*/ 	.word	0x00013ba0
        /*0d7c*/ 	.word	0x00000002
        /*0d80*/ 	.word	0x0002d840
        /*0d84*/ 	.short	0x010a
        /*0d86*/ 	.byte	0x3f
	.zero		1


	//   ....[71]....
        /*0d88*/ 	.word	0x00014980
        /*0d8c*/ 	.word	0x00000016
        /*0d90*/ 	.word	0x0002d820
        /*0d94*/ 	.short	0x010a
        /*0d96*/ 	.byte	0x3f
	.zero		1


	//   ....[72]....
        /*0d98*/ 	.word	0x000149d0
        /*0d9c*/ 	.word	0x00000005
        /*0da0*/ 	.word	0x0002d840
        /*0da4*/ 	.short	0x010a
        /*0da6*/ 	.byte	0x3f
	.zero		1


	//   ....[73]....
        /*0da8*/ 	.word	0x00014fe0
        /*0dac*/ 	.word	0x00000006
        /*0db0*/ 	.word	0x0002d860
        /*0db4*/ 	.short	0x010a
        /*0db6*/ 	.byte	0x3f
	.zero		1


	//   ....[74]....
        /*0db8*/ 	.word	0x000155c0
        /*0dbc*/ 	.word	0x00000000
        /*0dc0*/ 	.word	0x0002d860
        /*0dc4*/ 	.short	0x010a
        /*0dc6*/ 	.byte	0x3f
	.zero		1


	//   ....[75]....
        /*0dc8*/ 	.word	0x000165b0
        /*0dcc*/ 	.word	0x00000007
        /*0dd0*/ 	.word	0x0002d820
        /*0dd4*/ 	.short	0x010a
        /*0dd6*/ 	.byte	0x3f
	.zero		1


	//   ....[76]....
        /*0dd8*/ 	.word	0x00016750
        /*0ddc*/ 	.word	0x00000005
        /*0de0*/ 	.word	0x0002d840
        /*0de4*/ 	.short	0x010a
        /*0de6*/ 	.byte	0x3f
	.zero		1


	//   ....[77]....
        /*0de8*/ 	.word	0x000167a0
        /*0dec*/ 	.word	0x00000003
        /*0df0*/ 	.word	0x0002d840
        /*0df4*/ 	.short	0x010a
        /*0df6*/ 	.byte	0x3f
	.zero		1


	//   ....[78]....
        /*0df8*/ 	.word	0x000167f0
        /*0dfc*/ 	.word	0x00000005
        /*0e00*/ 	.word	0x0002d860
        /*0e04*/ 	.short	0x010a
        /*0e06*/ 	.byte	0x3f
	.zero		1


	//----- nvinfo : EIATTR_NUM_MBARRIERS
	.align		4
.L_1319:
        /*0e08*/ 	.byte	0x03, 0x38
        /*0e0a*/ 	.short	0x0016


	//----- nvinfo : EIATTR_EXIT_INSTR_OFFSETS
	.align		4
        /*0e0c*/ 	.byte	0x04, 0x1c
        /*0e0e*/ 	.short	(.L_1321 - .L_1320)


	//   ....[0]....
.L_1320:
        /*0e10*/ 	.word	0x000009a0


	//   ....[1]....
        /*0e14*/ 	.word	0x0000d4e0


	//   ....[2]....
        /*0e18*/ 	.word	0x00013830


	//----- nvinfo : EIATTR_MAX_THREADS
	.align		4
.L_1321:
        /*0e1c*/ 	.byte	0x04, 0x05
        /*0e1e*/ 	.short	(.L_1323 - .L_1322)
.L_1322:
        /*0e20*/ 	.word	0x00000200
        /*0e24*/ 	.word	0x00000001
        /*0e28*/ 	.word	0x00000001


	//----- nvinfo : EIATTR_CRS_STACK_SIZE
	.align		4
.L_1323:
        /*0e2c*/ 	.byte	0x04, 0x1e
        /*0e2e*/ 	.short	(.L_1325 - .L_1324)
.L_1324:
        /*0e30*/ 	.word	0x00000000


	//----- nvinfo : EIATTR_CBANK_PARAM_SIZE
	.align		4
.L_1325:
        /*0e34*/ 	.byte	0x03, 0x19
        /*0e36*/ 	.short	0x0af0


	//----- nvinfo : EIATTR_PARAM_CBANK
	.align		4
        /*0e38*/ 	.byte	0x04, 0x0a
        /*0e3a*/ 	.short	(.L_1327 - .L_1326)
	.align		4
.L_1326:
        /*0e3c*/ 	.word	index@(.nv.constant0._ZN7cutlass13device_kernelIN5flash11enable_sm90INS1_16FlashAttnFwdSm90INS1_25CollectiveMainloopFwdSm90ILi2EN4cute5tupleIJNS5_1CILi1EEES8_S8_EEENS6_IJNS7_ILi192EEENS7_ILi128EEENS7_ILi96EEEEEELi96ENS_6half_tEfNS_4arch4Sm90ELb1ELb0ELb1ELb1ELb1ELb0ELb0ELb0ELb1ELb1ELb1ELb0EEENS1_21CollectiveEpilogueFwdINS6_IJSA_SC_SB_EEES9_SE_SG_Li384ELb1ELb1ELb1ELb0EEENS1_36VarlenDynamicPersistentTileSchedulerILi192ELi128ELi384ELi128ELb1ELb1ELb1ELb1ELb1ELb1EEEEEEEEEvNT_6ParamsE)
        /*0e40*/ 	.short	0x0210
        /*0e42*/ 	.short	0x0af0


	//----- nvinfo : EIATTR_SW_WAR
	.align		4
.L_1327:
        /*0e44*/ 	.byte	0x04, 0x36
        /*0e46*/ 	.short	(.L_1329 - .L_1328)
.L_1328:
        /*0e48*/ 	.word	0x00000008
.L_1329:


//--------------------- .nv.info._ZN7cutlass13device_kernelIN5flash11enable_sm90INS1_16FlashAttnFwdSm90INS1_25CollectiveMainloopFwdSm90ILi2EN4cute5tupleIJNS5_1CILi1EEES8_S8_EEENS6_IJNS7_ILi192EEENS7_ILi128EEENS7_ILi96EEEEEELi96ENS_6half_tEfNS_4arch4Sm90ELb1ELb0ELb1ELb1ELb1ELb1ELb0ELb0ELb1ELb1ELb1ELb0EEENS1_21CollectiveEpilogueFwdINS6_IJSA_SC_SB_EEES9_SE_SG_Li384ELb1ELb1ELb1ELb0EEENS1_36VarlenDynamicPersistentTileSchedulerILi192ELi128ELi384ELi128ELb1ELb1ELb1ELb1ELb1ELb1EEEEEEEEEvNT_6ParamsE --------------------------
	.section	.nv.info._ZN7cutlass13device_kernelIN5flash11enable_sm90INS1_16FlashAttnFwdSm90INS1_25CollectiveMainloopFwdSm90ILi2EN4cute5tupleIJNS5_1CILi1EEES8_S8_EEENS6_IJNS7_ILi192EEENS7_ILi128EEENS7_ILi96EEEEEELi96ENS_6half_tEfNS_4arch4Sm90ELb1ELb0ELb1ELb1ELb1ELb1ELb0ELb0ELb1ELb1ELb1ELb0EEENS1_21CollectiveEpilogueFwdINS6_IJSA_SC_SB_EEES9_SE_SG_Li384ELb1ELb1ELb1ELb0EEENS1_36VarlenDynamicPersistentTileSchedulerILi192ELi128ELi384ELi128ELb1ELb1ELb1ELb1ELb1ELb1EEEEEEEEEvNT_6ParamsE,"",@"SHT_CUDA_INFO"
	.sectionflags	@""
	.align	4


	//----- nvinfo : EIATTR_CUDA_API_VERSION
	.align		4
        /*0000*/ 	.byte	0x04, 0x37
        /*0002*/ 	.short	(.L_1331 - .L_1330)
.L_1330:
        /*0004*/ 	.word	0x00000082


	//----- nvinfo : EIATTR_KPARAM_INFO
	.align		4
.L_1331:
        /*0008*/ 	.byte	0x04, 0x17
        /*000a*/ 	.short	(.L_1333 - .L_1332)
.L_1332:
        /*000c*/ 	.word	0x00000000
        /*0010*/ 	.short	0x0000
        /*0012*/ 	.short	0x0070
        /*0014*/ 	.byte	0x00, 0xf0, 0x01, 0x2a


	//----- nvinfo : EIATTR_SPARSE_MMA_MASK
	.align		4
.L_1333:
        /*0018*/ 	.byte	0x03, 0x50
        /*001a*/ 	.short	0x0000


	//----- nvinfo : EIATTR_MAXREG_COUNT
	.align		4
        /*001c*/ 	.byte	0x03, 0x1b
        /*001e*/ 	.short	0x0080


	//----- nvinfo : EIATTR_NUM_BARRIERS
	.align		4
        /*0020*/ 	.byte	0x02, 0x4c
        /*0022*/ 	.byte	0x10
	.zero		1


	//----- nvinfo : EIATTR_EXTERNS
	.align		4
        /*0024*/ 	.byte	0x04, 0x0f
        /*0026*/ 	.short	(.L_1335 - .L_1334)


	//   ....[0]....
	.align		4
.L_1334:
        /*0028*/ 	.word	index@(__assertfail)


	//----- nvinfo : EIATTR_ANNOTATIONS
	.align		4
.L_1335:
        /*002c*/ 	.byte	0x04, 0x55
        /*002e*/ 	.short	(.L_1337 - .L_1336)


	//   ....[0]....
.L_1336:
        /* <DEDUP_REMOVED lines=155> */


	//----- nvinfo : EIATTR_MERCURY_ISA_VERSION
	.align		4
.L_1337:
        /*09c8*/ 	.byte	0x03, 0x5f
        /*09ca*/ 	.short	0x0101


	//----- nvinfo : EIATTR_UNUSED_LOAD_BYTE_OFFSET
	.align		4
        /*09cc*/ 	.byte	0x04, 0x44
        /*09ce*/ 	.short	(.L_1339 - .L_1338)


	//   ....[0]....
.L_1338:
        /*09d0*/ 	.word	0x00000a90
        /*09d4*/ 	.word	0x0000fff0


	//   ....[1]....
        /*09d8*/ 	.word	0x00015b00
        /*09dc*/ 	.word	0x0000fff0


	//----- nvinfo : EIATTR_INT_WARP_WIDE_INSTR_OFFSETS
	.align		4
.L_1339:
        /*09e0*/ 	.byte	0x04, 0x31
        /*09e2*/ 	.short	(.L_1341 - .L_1340)


	//   ....[0]....
.L_1340:
        /*09e4*/ 	.word	0x00000130


	//   ....[1]....
        /*09e8*/ 	.word	0x00000170


	//   ....[2]....
        /*09ec*/ 	.word	0x000001e0


	//   ....[3]....
        /*09f0*/ 	.word	0x0001ba90


	//   ....[4]....
        /*09f4*/ 	.word	0x0001bb20


	//   ....[5]....
        /*09f8*/ 	.word	0x0001e790


	//   ....[6]....
        /*09fc*/ 	.word	0x0001e820


	//----- nvinfo : EIATTR_COOP_GROUP_MASK_REGIDS
	.align		4
.L_1341:
        /*0a00*/ 	.byte	0x04, 0x29
        /*0a02*/ 	.short	(.L_1343 - .L_1342)


	//   ....[0]....
.L_1342:
        /*0a04*/ 	.word	0xffffffff


	//   ....[1]....
        /*0a08*/ 	.word	0xffffffff


	//   ....[2]....
        /*0a0c*/ 	.word	0xffffffff


	//   ....[3]....
        /*0a10*/ 	.word	0xffffffff


	//   ....[4]....
        /*0a14*/ 	.word	0xffffffff


	//   ....[5]....
        /*0a18*/ 	.word	0xffffffff


	//   ....[6]....
        /*0a1c*/ 	.word	0xffffffff


	//   ....[7]....
        /*0a20*/ 	.word	0xffffffff


	//   ....[8]....
        /*0a24*/ 	.word	0xffffffff


	//   ....[9]....
        /*0a28*/ 	.word	0xffffffff


	//   ....[10]....
        /*0a2c*/ 	.word	0xffffffff


	//   ....[11]....
        /*0a30*/ 	.word	0xffffffff


	//   ....[12]....
        /*0a34*/ 	.word	0xffffffff


	//   ....[13]....
        /*0a38*/ 	.word	0xffffffff


	//   ....[14]....
        /*0a3c*/ 	.word	0xffffffff


	//   ....[15]....
        /*0a40*/ 	.word	0xffffffff


	//   ....[16]....
        /*0a44*/ 	.word	0xffffffff


	//   ....[17]....
        /*0a48*/ 	.word	0xffffffff


	//   ....[18]....
        /*0a4c*/ 	.word	0xffffffff


	//   ....[19]....
        /*0a50*/ 	.word	0xffffffff


	//   ....[20]....
        /*0a54*/ 	.word	0xffffffff


	//   ....[21]....
        /*0a58*/ 	.word	0xffffffff


	//   ....[22]....
        /*0a5c*/ 	.word	0xffffffff


	//   ....[23]....
        /*0a60*/ 	.word	0xffffffff


	//   ....[24]....
        /*0a64*/ 	.word	0xffffffff


	//   ....[25]....
        /*0a68*/ 	.word	0xffffffff


	//   ....[26]....
        /*0a6c*/ 	.word	0xffffffff


	//   ....[27]....
        /*0a70*/ 	.word	0xffffffff


	//   ....[28]....
        /*0a74*/ 	.word	0xffffffff


	//   ....[29]....
        /*0a78*/ 	.word	0xffffffff


	//   ....[30]....
        /*0a7c*/ 	.word	0xffffffff


	//   ....[31]....
        /*0a80*/ 	.word	0xffffffff


	//   ....[32]....
        /*0a84*/ 	.word	0xffffffff


	//   ....[33]....
        /*0a88*/ 	.word	0xffffffff


	//   ....[34]....
        /*0a8c*/ 	.word	0xffffffff


	//   ....[35]....
        /*0a90*/ 	.word	0xffffffff


	//   ....[36]....
        /*0a94*/ 	.word	0xffffffff


	//   ....[37]....
        /*0a98*/ 	.word	0xffffffff


	//   ....[38]....
        /*0a9c*/ 	.word	0xffffffff


	//   ....[39]....
        /*0aa0*/ 	.word	0xffffffff


	//   ....[40]....
        /*0aa4*/ 	.word	0xffffffff


	//   ....[41]....
        /*0aa8*/ 	.word	0xffffffff


	//   ....[42]....
        /*0aac*/ 	.word	0xffffffff


	//   ....[43]....
        /*0ab0*/ 	.word	0xffffffff


	//   ....[44]....
        /*0ab4*/ 	.word	0xffffffff


	//   ....[45]....
        /*0ab8*/ 	.word	0xffffffff


	//   ....[46]....
        /*0abc*/ 	.word	0xffffffff


	//   ....[47]....
        /*0ac0*/ 	.word	0xffffffff


	//   ....[48]....
        /*0ac4*/ 	.word	0xffffffff


	//   ....[49]....
        /*0ac8*/ 	.word	0xffffffff


	//   ....[50]....
        /*0acc*/ 	.word	0xffffffff


	//   ....[51]....
        /*0ad0*/ 	.word	0xffffffff


	//   ....[52]....
        /*0ad4*/ 	.word	0xffffffff


	//   ....[53]....
        /*0ad8*/ 	.word	0xffffffff


	//   ....[54]....
        /*0adc*/ 	.word	0xffffffff


	//   ....[55]....
        /*0ae0*/ 	.word	0xffffffff


	//   ....[56]....
        /*0ae4*/ 	.word	0xffffffff


	//   ....[57]....
        /*0ae8*/ 	.word	0xffffffff


	//   ....[58]....
        /*0aec*/ 	.word	0xffffffff


	//   ....[59]....
        /*0af0*/ 	.word	0xffffffff


	//   ....[60]....
        /*0af4*/ 	.word	0xffffffff


	//   ....[61]....
        /*0af8*/ 	.word	0xffffffff


	//   ....[62]....
        /*0afc*/ 	.word	0xffffffff


	//   ....[63]....
        /*0b00*/ 	.word	0xffffffff


	//   ....[64]....
        /*0b04*/ 	.word	0xffffffff


	//   ....[65]....
        /*0b08*/ 	.word	0xffffffff


	//   ....[66]....
        /*0b0c*/ 	.word	0xffffffff


	//   ....[67]....
        /*0b10*/ 	.word	0xffffffff


	//   ....[68]....
        /*0b14*/ 	.word	0xffffffff


	//   ....[69]....
        /*0b18*/ 	.word	0xffffffff


	//   ....[70]....
        /*0b1c*/ 	.word	0xffffffff


	//   ....[71]....
        /*0b20*/ 	.word	0xffffffff


	//   ....[72]....
        /*0b24*/ 	.word	0xffffffff


	//   ....[73]....
        /*0b28*/ 	.word	0xffffffff


	//   ....[74]....
        /*0b2c*/ 	.word	0xffffffff


	//   ....[75]....
        /*0b30*/ 	.word	0xffffffff


	//   ....[76]....
        /*0b34*/ 	.word	0xffffffff


	//   ....[77]....
        /*0b38*/ 	.word	0xffffffff


	//   ....[78]....
        /*0b3c*/ 	.word	0xffffffff


	//   ....[79]....
        /*0b40*/ 	.word	0xffffffff


	//   ....[80]....
        /*0b44*/ 	.word	0xffffffff


	//   ....[81]....
        /*0b48*/ 	.word	0xffffffff


	//   ....[82]....
        /*0b4c*/ 	.word	0xffffffff


	//   ....[83]....
        /*0b50*/ 	.word	0xffffffff


	//   ....[84]....
        /*0b54*/ 	.word	0xffffffff


	//   ....[85]....
        /*0b58*/ 	.word	0xffffffff


	//   ....[86]....
        /*0b5c*/ 	.word	0xffffffff


	//   ....[87]....
        /*0b60*/ 	.word	0xffffffff


	//   ....[88]....
        /*0b64*/ 	.word	0xffffffff


	//   ....[89]....
        /*0b68*/ 	.word	0xffffffff


	//   ....[90]....
        /*0b6c*/ 	.word	0xffffffff


	//   ....[91]....
        /*0b70*/ 	.word	0xffffffff


	//   ....[92]....
        /*0b74*/ 	.word	0xffffffff


	//   ....[93]....
        /*0b78*/ 	.word	0xffffffff


	//   ....[94]....
        /*0b7c*/ 	.word	0xffffffff


	//   ....[95]....
        /*0b80*/ 	.word	0xffffffff


	//   ....[96]....
        /*0b84*/ 	.word	0xffffffff


	//   ....[97]....
        /*0b88*/ 	.word	0xffffffff


	//   ....[98]....
        /*0b8c*/ 	.word	0xffffffff


	//   ....[99]....
        /*0b90*/ 	.word	0xffffffff


	//   ....[100]....
        /*0b94*/ 	.word	0xffffffff


	//   ....[101]....
        /*0b98*/ 	.word	0xffffffff


	//   ....[102]....
        /*0b9c*/ 	.word	0xffffffff


	//   ....[103]....
        /*0ba0*/ 	.word	0xffffffff


	//   ....[104]....
        /*0ba4*/ 	.word	0xffffffff


	//   ....[105]....
        /*0ba8*/ 	.word	0xffffffff


	//   ....[106]....
        /*0bac*/ 	.word	0xffffffff


	//   ....[107]....
        /*0bb0*/ 	.word	0xffffffff


	//   ....[108]....
        /*0bb4*/ 	.word	0xffffffff


	//   ....[109]....
        /*0bb8*/ 	.word	0xffffffff


	//   ....[110]....
        /*0bbc*/ 	.word	0xffffffff


	//   ....[111]....
        /*0bc0*/ 	.word	0xffffffff


	//   ....[112]....
        /*0bc4*/ 	.word	0xffffffff


	//   ....[113]....
        /*0bc8*/ 	.word	0xffffffff


	//   ....[114]....
        /*0bcc*/ 	.word	0xffffffff


	//   ....[115]....
        /*0bd0*/ 	.word	0xffffffff


	//   ....[116]....
        /*0bd4*/ 	.word	0xffffffff


	//   ....[117]....
        /*0bd8*/ 	.word	0xffffffff


	//   ....[118]....
        /*0bdc*/ 	.word	0xffffffff


	//   ....[119]....
        /*0be0*/ 	.word	0xffffffff


	//   ....[120]....
        /*0be4*/ 	.word	0xffffffff


	//   ....[121]....
        /*0be8*/ 	.word	0xffffffff


	//   ....[122]....
        /*0bec*/ 	.word	0xffffffff


	//   ....[123]....
        /*0bf0*/ 	.word	0xffffffff


	//   ....[124]....
        /*0bf4*/ 	.word	0xffffffff


	//   ....[125]....
        /*0bf8*/ 	.word	0xffffffff


	//   ....[126]....
        /*0bfc*/ 	.word	0xffffffff


	//   ....[127]....
        /*0c00*/ 	.word	0xffffffff


	//   ....[128]....
        /*0c04*/ 	.word	0xffffffff


	//   ....[129]....
        /*0c08*/ 	.word	0xffffffff


	//   ....[130]....
        /*0c0c*/ 	.word	0xffffffff


	//   ....[131]....
        /*0c10*/ 	.word	0xffffffff


	//   ....[132]....
        /*0c14*/ 	.word	0xffffffff


	//   ....[133]....
        /*0c18*/ 	.word	0xffffffff


	//   ....[134]....
        /*0c1c*/ 	.word	0xffffffff


	//   ....[135]....
        /*0c20*/ 	.word	0xffffffff


	//   ....[136]....
        /*0c24*/ 	.word	0xffffffff


	//   ....[137]....
        /*0c28*/ 	.word	0xffffffff


	//   ....[138]....
        /*0c2c*/ 	.word	0xffffffff


	//   ....[139]....
        /*0c30*/ 	.word	0xffffffff


	//   ....[140]....
        /*0c34*/ 	.word	0xffffffff


	//   ....[141]....
        /*0c38*/ 	.word	0xffffffff


	//   ....[142]....
        /*0c3c*/ 	.word	0xffffffff


	//   ....[143]....
        /*0c40*/ 	.word	0xffffffff


	//   ....[144]....
        /*0c44*/ 	.word	0x0500000f


	//   ....[145]....
        /*0c48*/ 	.word	0x0500000f


	//   ....[146]....
        /*0c4c*/ 	.word	0x0500000f


	//   ....[147]....
        /*0c50*/ 	.word	0x0500000f


	//   ....[148]....
        /*0c54*/ 	.word	0x0500000f


	//   ....[149]....
        /*0c58*/ 	.word	0x0500000f


	//   ....[150]....
        /*0c5c*/ 	.word	0x0500000f


	//   ....[151]....
        /*0c60*/ 	.word	0x0500000f


	//   ....[152]....
        /*0c64*/ 	.word	0x0500000f


	//   ....[153]....
        /*0c68*/ 	.word	0x0500000f


	//   ....[154]....
        /*0c6c*/ 	.word	0x0500000f


	//   ....[155]....
        /*0c70*/ 	.word	0x0500000f


	//   ....[156]....
        /*0c74*/ 	.word	0x0500000f


	//   ....[157]....
        /*0c78*/ 	.word	0x0500000f


	//   ....[158]....
        /*0c7c*/ 	.word	0x0500000f


	//   ....[159]....
        /*0c80*/ 	.word	0x0500000f


	//   ....[160]....
        /*0c84*/ 	.word	0x0500000f


	//   ....[161]....
        /*0c88*/ 	.word	0x0500000f


	//   ....[162]....
        /*0c8c*/ 	.word	0x0500000f


	//   ....[163]....
        /*0c90*/ 	.word	0x0500000f


	//   ....[164]....
        /*0c94*/ 	.word	0x0500000f


	//   ....[165]....
        /*0c98*/ 	.word	0x0500000f


	//   ....[166]....
        /*0c9c*/ 	.word	0x0500000f


	//   ....[167]....
        /*0ca0*/ 	.word	0x0500000f


	//   ....[168]....
        /*0ca4*/ 	.word	0x0500000f


	//   ....[169]....
        /*0ca8*/ 	.word	0x0500000f


	//   ....[170]....
        /*0cac*/ 	.word	0x0500000f


	//   ....[171]....
        /*0cb0*/ 	.word	0x0500000f


	//   ....[172]....
        /*0cb4*/ 	.word	0x0500000f


	//   ....[173]....
        /*0cb8*/ 	.word	0x0500000f


	//   ....[174]....
        /*0cbc*/ 	.word	0x0500000f


	//   ....[175]....
        /*0cc0*/ 	.word	0x0500000f


	//   ....[176]....
        /*0cc4*/ 	.word	0x0500000f


	//   ....[177]....
        /*0cc8*/ 	.word	0x0500000f


	//   ....[178]....
        /*0ccc*/ 	.word	0x0500000f


	//   ....[179]....
        /*0cd0*/ 	.word	0x0500000f


	//   ....[180]....
        /*0cd4*/ 	.word	0x0500000f


	//   ....[181]....
        /*0cd8*/ 	.word	0x0500000f


	//   ....[182]....
        /*0cdc*/ 	.word	0x0500000f


	//   ....[183]....
        /*0ce0*/ 	.word	0x0500000f


	//   ....[184]....
        /*0ce4*/ 	.word	0x0500000f


	//   ....[185]....
        /*0ce8*/ 	.word	0x0500000f


	//   ....[186]....
        /*0cec*/ 	.word	0x0500000f


	//   ....[187]....
        /*0cf0*/ 	.word	0x0500000f


	//   ....[188]....
        /*0cf4*/ 	.word	0x0500000f


	//   ....[189]....
        /*0cf8*/ 	.word	0x0500000f


	//   ....[190]....
        /*0cfc*/ 	.word	0x0500000f


	//   ....[191]....
        /*0d00*/ 	.word	0x0500000f


	//   ....[192]....
        /*0d04*/ 	.word	0x0500000f


	//   ....[193]....
        /*0d08*/ 	.word	0x0500000f


	//   ....[194]....
        /*0d0c*/ 	.word	0x0500000f


	//   ....[195]....
        /*0d10*/ 	.word	0x0500000f


	//   ....[196]....
        /*0d14*/ 	.word	0x0500000f


	//   ....[197]....
        /*0d18*/ 	.word	0x0500000f


	//   ....[198]....
        /*0d1c*/ 	.word	0x0500000f


	//   ....[199]....
        /*0d20*/ 	.word	0x0500000f


	//   ....[200]....
        /*0d24*/ 	.word	0x0500000f


	//   ....[201]....
        /*0d28*/ 	.word	0x0500000f


	//   ....[202]....
        /*0d2c*/ 	.word	0x0500000f


	//   ....[203]....
        /*0d30*/ 	.word	0x0500000f


	//   ....[204]....
        /*0d34*/ 	.word	0x0500000f


	//   ....[205]....
        /*0d38*/ 	.word	0x0500000f


	//   ....[206]....
        /*0d3c*/ 	.word	0x0500000f


	//   ....[207]....
        /*0d40*/ 	.word	0x0500000f


	//   ....[208]....
        /*0d44*/ 	.word	0x0500000f


	//   ....[209]....
        /*0d48*/ 	.word	0x0500000f


	//   ....[210]....
        /*0d4c*/ 	.word	0x0500000f


	//   ....[211]....
        /*0d50*/ 	.word	0x0500000f


	//   ....[212]....
        /*0d54*/ 	.word	0x0500000f


	//   ....[213]....
        /*0d58*/ 	.word	0x0500000f


	//   ....[214]....
        /*0d5c*/ 	.word	0x0500000f


	//   ....[215]....
        /*0d60*/ 	.word	0x0500000f


	//   ....[216]....
        /*0d64*/ 	.word	0x0500000f


	//   ....[217]....
        /*0d68*/ 	.word	0x0500000f


	//   ....[218]....
        /*0d6c*/ 	.word	0x0500000f


	//   ....[219]....
        /*0d70*/ 	.word	0x0500000f


	//   ....[220]....
        /*0d74*/ 	.word	0x0500000f


	//   ....[221]....
        /*0d78*/ 	.word	0x0500000f


	//   ....[222]....
        /*0d7c*/ 	.word	0x0500000f


	//   ....[223]....
        /*0d80*/ 	.word	0x0500000f


	//   ....[224]....
        /*0d84*/ 	.word	0x0500000f


	//   ....[225]....
        /*0d88*/ 	.word	0x0500000f


	//   ....[226]....
        /*0d8c*/ 	.word	0x0500000f


	//   ....[227]....
        /*0d90*/ 	.word	0x0500000f


	//   ....[228]....
        /*0d94*/ 	.word	0x0500000f


	//   ....[229]....
        /*0d98*/ 	.word	0x0500000f


	//   ....[230]....
        /*0d9c*/ 	.word	0x0500000f


	//   ....[231]....
        /*0da0*/ 	.word	0x0500000f


	//   ....[232]....
        /*0da4*/ 	.word	0x0500000f


	//   ....[233]....
        /*0da8*/ 	.word	0x0500000f


	//   ....[234]....
        /*0dac*/ 	.word	0x0500000f


	//   ....[235]....
        /*0db0*/ 	.word	0x0500000f


	//----- nvinfo : EIATTR_COOP_GROUP_INSTR_OFFSETS
	.align		4
.L_1343:
        /*0db4*/ 	.byte	0x04, 0x28
        /*0db6*/ 	.short	(.L_1345 - .L_1344)


	//   ....[0]....
.L_1344:
        /*0db8*/ 	.word	0x00000070


	//   ....[1]....
        /*0dbc*/ 	.word	0x00000140


	//   ....[2]....
        /*0dc0*/ 	.word	0x00000190


	//   ....[3]....
        /*0dc4*/ 	.word	0x000003c0


	//   ....[4]....
        /*0dc8*/ 	.word	0x00000520


	//   ....[5]....
        /*0dcc*/ 	.word	0x00000640


	//   ....[6]....
        /*0dd0*/ 	.word	0x000007a0


	//   ....[7]....
        /*0dd4*/ 	.word	0x000036e0


	//   ....[8]....
        /*0dd8*/ 	.word	0x000036f0


	//   ....[9]....
        /*0ddc*/ 	.word	0x000052f0


	//   ....[10]....
        /*0de0*/ 	.word	0x00005300


	//   ....[11]....
        /*0de4*/ 	.word	0x00006cb0


	//   ....[12]....
        /*0de8*/ 	.word	0x00006cc0


	//   ....[13]....
        /*0dec*/ 	.word	0x000071d0


	//   ....[14]....
        /*0df0*/ 	.word	0x000071f0


	//   ....[15]....
        /*0df4*/ 	.word	0x00007b90


	//   ....[16]....
        /*0df8*/ 	.word	0x000082b0


	//   ....[17]....
        /*0dfc*/ 	.word	0x000082c0


	//   ....[18]....
        /*0e00*/ 	.word	0x000082d0


	//   ....[19]....
        /*0e04*/ 	.word	0x000082e0


	//   ....[20]....
        /*0e08*/ 	.word	0x0000a070


	//   ....[21]....
        /*0e0c*/ 	.word	0x0000a080


	//   ....[22]....
        /*0e10*/ 	.word	0x0000a090


	//   ....[23]....
        /*0e14*/ 	.word	0x0000a0a0


	//   ....[24]....
        /*0e18*/ 	.word	0x0000c790


	//   ....[25]....
        /*0e1c*/ 	.word	0x0000c7a0


	//   ....[26]....
        /*0e20*/ 	.word	0x0000d840


	//   ....[27]....
        /*0e24*/ 	.word	0x0000d8c0


	//   ....[28]....
        /*0e28*/ 	.word	0x0000d8e0


	//   ....[29]....
        /*0e2c*/ 	.word	0x0000d900


	//   ....[30]....
        /*0e30*/ 	.word	0x0000eac0


	//   ....[31]....
        /*0e34*/ 	.word	0x0000fbb0


	//   ....[32]....
        /*0e38*/ 	.word	0x0000fc40


	//   ....[33]....
        /*0e3c*/ 	.word	0x000104b0


	//   ....[34]....
        /*0e40*/ 	.word	0x00010530


	//   ....[35]....
        /*0e44*/ 	.word	0x00010f20


	//   ....[36]....
        /*0e48*/ 	.word	0x00010f40


	//   ....[37]....
        /*0e4c*/ 	.word	0x00012130


	//   ....[38]....
        /*0e50*/ 	.word	0x00013680


	//   ....[39]....
        /*0e54*/ 	.word	0x000136e0


	//   ....[40]....
        /*0e58*/ 	.word	0x00013cc0


	//   ....[41]....
        /*0e5c*/ 	.word	0x00013d20


	//   ....[42]....
        /*0e60*/ 	.word	0x00014e60


	//   ....[43]....
        /*0e64*/ 	.word	0x00015090


	//   ....[44]....
        /*0e68*/ 	.word	0x000150b0


	//   ....[45]....
        /*0e6c*/ 	.word	0x00015530


	//   ....[46]....
        /*0e70*/ 	.word	0x00015560


	//   ....[47]....
        /*0e74*/ 	.word	0x000164c0


	//   ....[48]....
        /*0e78*/ 	.word	0x000164e0


	//   ....[49]....
        /*0e7c*/ 	.word	0x000164f0


	//   ....[50]....
        /*0e80*/ 	.word	0x00016500


	//   ....[51]....
        /*0e84*/ 	.word	0x00016ba0


	//   ....[52]....
        /*0e88*/ 	.word	0x00016bb0


	//   ....[53]....
        /*0e8c*/ 	.word	0x00016d00


	//   ....[54]....
        /*0e90*/ 	.word	0x00016d10


	//   ....[55]....
        /*0e94*/ 	.word	0x00017100


	//   ....[56]....
        /*0e98*/ 	.word	0x00017110


	//   ....[57]....
        /*0e9c*/ 	.word	0x00017610


	//   ....[58]....
        /*0ea0*/ 	.word	0x00017620


	//   ....[59]....
        /*0ea4*/ 	.word	0x000183c0


	//   ....[60]....
        /*0ea8*/ 	.word	0x000183d0


	//   ....[61]....
        /*0eac*/ 	.word	0x00018530


	//   ....[62]....
        /*0eb0*/ 	.word	0x00018540


	//   ....[63]....
        /*0eb4*/ 	.word	0x000186f0


	//   ....[64]....
        /*0eb8*/ 	.word	0x000188f0


	//   ....[65]....
        /*0ebc*/ 	.word	0x00018920


	//   ....[66]....
        /*0ec0*/ 	.word	0x00018950


	//   ....[67]....
        /*0ec4*/ 	.word	0x00018980


	//   ....[68]....
        /*0ec8*/ 	.word	0x000189b0


	//   ....[69]....
        /*0ecc*/ 	.word	0x000189e0


	//   ....[70]....
        /*0ed0*/ 	.word	0x00018b70


	//   ....[71]....
        /*0ed4*/ 	.word	0x00018ba0


	//   ....[72]....
        /*0ed8*/ 	.word	0x00018bd0


	//   ....[73]....
        /*0edc*/ 	.word	0x00018c00


	//   ....[74]....
        /*0ee0*/ 	.word	0x00018c30


	//   ....[75]....
        /*0ee4*/ 	.word	0x00018c60


	//   ....[76]....
        /*0ee8*/ 	.word	0x00018cf0


	//   ....[77]....
        /*0eec*/ 	.word	0x00018d20


	//   ....[78]....
        /*0ef0*/ 	.word	0x00018d30


	//   ....[79]....
        /*0ef4*/ 	.word	0x00018d70


	//   ....[80]....
        /*0ef8*/ 	.word	0x0001a2c0


	//   ....[81]....
        /*0efc*/ 	.word	0x0001c6b0


	//   ....[82]....
        /*0f00*/ 	.word	0x0001c6c0


	//   ....[83]....
        /*0f04*/ 	.word	0x0001c780


	//   ....[84]....
        /*0f08*/ 	.word	0x0001c790


	//   ....[85]....
        /*0f0c*/ 	.word	0x0001c840


	//   ....[86]....
        /*0f10*/ 	.word	0x0001c850


	//   ....[87]....
        /*0f14*/ 	.word	0x0001c860


	//   ....[88]....
        /*0f18*/ 	.word	0x0001c870


	//   ....[89]....
        /*0f1c*/ 	.word	0x0001d230


	//   ....[90]....
        /*0f20*/ 	.word	0x0001d260


	//   ....[91]....
        /*0f24*/ 	.word	0x0001d320


	//   ....[92]....
        /*0f28*/ 	.word	0x0001d340


	//   ....[93]....
        /*0f2c*/ 	.word	0x0001d3e0


	//   ....[94]....
        /*0f30*/ 	.word	0x0001d400


	//   ....[95]....
        /*0f34*/ 	.word	0x0001d410


	//   ....[96]....
        /*0f38*/ 	.word	0x0001d420


	//   ....[97]....
        /*0f3c*/ 	.word	0x0001d540


	//   ....[98]....
        /*0f40*/ 	.word	0x0001d550


	//   ....[99]....
        /*0f44*/ 	.word	0x0001d560


	//   ....[100]....
        /*0f48*/ 	.word	0x0001d5f0


	//   ....[101]....
        /*0f4c*/ 	.word	0x0001ddb0


	//   ....[102]....
        /*0f50*/ 	.word	0x0001ddc0


	//   ....[103]....
        /*0f54*/ 	.word	0x0001dde0


	//   ....[104]....
        /*0f58*/ 	.word	0x0001de60


	//   ....[105]....
        /*0f5c*/ 	.word	0x0001de70


	//   ....[106]....
        /*0f60*/ 	.word	0x0001ded0


	//   ....[107]....
        /*0f64*/ 	.word	0x0001df00


	//   ....[108]....
        /*0f68*/ 	.word	0x0001df40


	//   ....[109]....
        /*0f6c*/ 	.word	0x0001e1f0


	//   ....[110]....
        /*0f70*/ 	.word	0x0001e210


	//   ....[111]....
        /*0f74*/ 	.word	0x0001e2b0


	//   ....[112]....
        /*0f78*/ 	.word	0x0001e2c0


	//   ....[113]....
        /*0f7c*/ 	.word	0x0001e350


	//   ....[114]....
        /*0f80*/ 	.word	0x0001e360


	//   ....[115]....
        /*0f84*/ 	.word	0x0001e370


	//   ....[116]....
        /*0f88*/ 	.word	0x0001e400


	//   ....[117]....
        /*0f8c*/ 	.word	0x0001e9d0


	//   ....[118]....
        /*0f90*/ 	.word	0x0001e9e0


	//   ....[119]....
        /*0f94*/ 	.word	0x0001ea60


	//   ....[120]....
        /*0f98*/ 	.word	0x0001eb10


	//   ....[121]....
        /*0f9c*/ 	.word	0x0001eb30


	//   ....[122]....
        /*0fa0*/ 	.word	0x0001ebb0


	//   ....[123]....
        /*0fa4*/ 	.word	0x0001ebd0


	//   ....[124]....
        /*0fa8*/ 	.word	0x0001ebe0


	//   ....[125]....
        /*0fac*/ 	.word	0x0001f020


	//   ....[126]....
        /*0fb0*/ 	.word	0x0001f050


	//   ....[127]....
        /*0fb4*/ 	.word	0x0001f0c0


	//   ....[128]....
        /*0fb8*/ 	.word	0x0001f0f0


	//   ....[129]....
        /*0fbc*/ 	.word	0x0001f120


	//   ....[130]....
        /*0fc0*/ 	.word	0x0001f150


	//   ....[131]....
        /*0fc4*/ 	.word	0x0001f180


	//   ....[132]....
        /*0fc8*/ 	.word	0x0001f1b0


	//   ....[133]....
        /*0fcc*/ 	.word	0x0001f350


	//   ....[134]....
        /*0fd0*/ 	.word	0x0001f380


	//   ....[135]....
        /*0fd4*/ 	.word	0x0001f3b0


	//   ....[136]....
        /*0fd8*/ 	.word	0x0001f3e0


	//   ....[137]....
        /*0fdc*/ 	.word	0x0001f410


	//   ....[138]....
        /*0fe0*/ 	.word	0x0001f440


	//   ....[139]....
        /*0fe4*/ 	.word	0x0001f500


	//   ....[140]....
        /*0fe8*/ 	.word	0x0001f520


	//   ....[141]....
        /*0fec*/ 	.word	0x0001f540


	//   ....[142]....
        /*0ff0*/ 	.word	0x0001f5a0


	//   ....[143]....
        /*0ff4*/ 	.word	0x0001ffd0


	//   ....[144]....
        /*0ff8*/ 	.word	0x00020310


	//   ....[145]....
        /*0ffc*/ 	.word	0x000203a0


	//   ....[146]....
        /*1000*/ 	.word	0x00020490


	//   ....[147]....
        /*1004*/ 	.word	0x00020520


	//   ....[148]....
        /*1008*/ 	.word	0x00020600


	//   ....[149]....
        /*100c*/ 	.word	0x00020690


	//   ....[150]....
        /*1010*/ 	.word	0x00020770


	//   ....[151]....
        /*1014*/ 	.word	0x00020810


	//   ....[152]....
        /*1018*/ 	.word	0x000208a0


	//   ....[153]....
        /*101c*/ 	.word	0x000208f0


	//   ....[154]....
        /*1020*/ 	.word	0x00020940


	//   ....[155]....
        /*1024*/ 	.word	0x00020a20


	//   ....[156]....
        /*1028*/ 	.word	0x00020ab0


	//   ....[157]....
        /*102c*/ 	.word	0x00020b00


	//   ....[158]....
        /*1030*/ 	.word	0x00020b50


	//   ....[159]....
        /*1034*/ 	.word	0x00020e10


	//   ....[160]....
        /*1038*/ 	.word	0x00020e60


	//   ....[161]....
        /*103c*/ 	.word	0x00020ef0


	//   ....[162]....
        /*1040*/ 	.word	0x00020f80


	//   ....[163]....
        /*1044*/ 	.word	0x00021000


	//   ....[164]....
        /*1048*/ 	.word	0x00021050


	//   ....[165]....
        /*104c*/ 	.word	0x000210e0


	//   ....[166]....
        /*1050*/ 	.word	0x00021170


	//   ....[167]....
        /*1054*/ 	.word	0x000211f0


	//   ....[168]....
        /*1058*/ 	.word	0x00021240


	//   ....[169]....
        /*105c*/ 	.word	0x000212d0


	//   ....[170]....
        /*1060*/ 	.word	0x00021360


	//   ....[171]....
        /*1064*/ 	.word	0x00021420


	//   ....[172]....
        /*1068*/ 	.word	0x00021700


	//   ....[173]....
        /*106c*/ 	.word	0x000217f0


	//   ....[174]....
        /*1070*/ 	.word	0x00021880


	//   ....[175]....
        /*1074*/ 	.word	0x000218e0


	//   ....[176]....
        /*1078*/ 	.word	0x00021a00


	//   ....[177]....
        /*107c*/ 	.word	0x00021a60


	//   ....[178]....
        /*1080*/ 	.word	0x00021b80


	//   ....[179]....
        /*1084*/ 	.word	0x00021be0


	//   ....[180]....
        /*1088*/ 	.word	0x00021c90


	//   ....[181]....
        /*108c*/ 	.word	0x00021da0


	//   ....[182]....
        /*1090*/ 	.word	0x00021e10


	//   ....[183]....
        /*1094*/ 	.word	0x00021e70


	//   ....[184]....
        /*1098*/ 	.word	0x00021f80


	//   ....[185]....
        /*109c*/ 	.word	0x00021fe0


	//   ....[186]....
        /*10a0*/ 	.word	0x00022100


	//   ....[187]....
        /*10a4*/ 	.word	0x00022160


	//   ....[188]....
        /*10a8*/ 	.word	0x00022200


	//   ....[189]....
        /*10ac*/ 	.word	0x000222d0


	//   ....[190]....
        /*10b0*/ 	.word	0x000223d0


	//   ....[191]....
        /*10b4*/ 	.word	0x00022430


	//   ....[192]....
        /*10b8*/ 	.word	0x00022510


	//   ....[193]....
        /*10bc*/ 	.word	0x000226a0


	//   ....[194]....
        /*10c0*/ 	.word	0x00022780


	//   ....[195]....
        /*10c4*/ 	.word	0x00022800


	//   ....[196]....
        /*10c8*/ 	.word	0x000228e0


	//   ....[197]....
        /*10cc*/ 	.word	0x00022940


	//   ....[198]....
        /*10d0*/ 	.word	0x00022a10


	//   ....[199]....
        /*10d4*/ 	.word	0x00022a70


	//   ....[200]....
        /*10d8*/ 	.word	0x00022b50


	//   ....[201]....
        /*10dc*/ 	.word	0x00022c40


	//   ....[202]....
        /*10e0*/ 	.word	0x00022ce0


	//   ....[203]....
        /*10e4*/ 	.word	0x00022d40


	//   ....[204]....
        /*10e8*/ 	.word	0x00022e40


	//   ....[205]....
        /*10ec*/ 	.word	0x00022ea0


	//   ....[206]....
        /*10f0*/ 	.word	0x00022fa0


	//   ....[207]....
        /*10f4*/ 	.word	0x00023000


	//   ....[208]....
        /*10f8*/ 	.word	0x000230d0


	//   ....[209]....
        /*10fc*/ 	.word	0x00023220


	//   ....[210]....
        /*1100*/ 	.word	0x000232d0


	//   ....[211]....
        /*1104*/ 	.word	0x000233e0


	//   ....[212]....
        /*1108*/ 	.word	0x000234c0


	//   ....[213]....
        /*110c*/ 	.word	0x00023520


	//   ....[214]....
        /*1110*/ 	.word	0x00023610


	//   ....[215]....
        /*1114*/ 	.word	0x00023670


	//   ....[216]....
        /*1118*/ 	.word	0x00023750


	//   ....[217]....
        /*111c*/ 	.word	0x000237e0


	//   ....[218]....
        /*1120*/ 	.word	0x00023880


	//   ....[219]....
        /*1124*/ 	.word	0x000239f0


	//   ....[220]....
        /*1128*/ 	.word	0x00023a60


	//   ....[221]....
        /*112c*/ 	.word	0x00023ad0


	//   ....[222]....
        /*1130*/ 	.word	0x00023b40


	//   ....[223]....
        /*1134*/ 	.word	0x00023bb0


	//   ....[224]....
        /*1138*/ 	.word	0x00023c30


	//   ....[225]....
        /*113c*/ 	.word	0x00023cb0


	//   ....[226]....
        /*1140*/ 	.word	0x00023d40


	//   ....[227]....
        /*1144*/ 	.word	0x00023db0


	//   ....[228]....
        /*1148*/ 	.word	0x00023e20


	//   ....[229]....
        /*114c*/ 	.word	0x00023e90


	//   ....[230]....
        /*1150*/ 	.word	0x00023f10


	//   ....[231]....
        /*1154*/ 	.word	0x00023f80


	//   ....[232]....
        /*1158*/ 	.word	0x00024030


	//   ....[233]....
        /*115c*/ 	.word	0x00024080


	//   ....[234]....
        /*1160*/ 	.word	0x00024110


	//   ....[235]....
        /*1164*/ 	.word	0x00024240


	//----- nvinfo : EIATTR_REG_RECONFIG
	.align		4
.L_1345:
        /*1168*/ 	.byte	0x01, 0x54
	.zero		2


	//----- nvinfo : EIATTR_SYSCALL_OFFSETS
	.align		4
        /*116c*/ 	.byte	0x04, 0x46
        /*116e*/ 	.short	(.L_1347 - .L_1346)


	//   ....[0]....
.L_1346:
        /*1170*/ 	.word	0x00002170


	//   ....[1]....
        /*1174*/ 	.word	0x000022c0


	//   ....[2]....
        /*1178*/ 	.word	0x00007d60


	//   ....[3]....
        /*117c*/ 	.word	0x00008080


	//   ....[4]....
        /*1180*/ 	.word	0x0001bc80


	//   ....[5]....
        /*1184*/ 	.word	0x0001bdd0


	//   ....[6]....
        /*1188*/ 	.word	0x0001bec0


	//   ....[7]....
        /*118c*/ 	.word	0x0001ccf0


	//----- nvinfo : EIATTR_MBARRIER_INSTR_OFFSETS
	.align		4
.L_1347:
        /*1190*/ 	.byte	0x04, 0x39
        /*1192*/ 	.short	(.L_1349 - .L_1348)


	//   ....[0]....
.L_1348:
        /*1194*/ 	.word	0x00000270
        /*1198*/ 	.word	0x000000ff
        /*119c*/ 	.word	0x0002d800
        /*11a0*/ 	.short	0x0100
        /*11a2*/ 	.byte	0x08
	.zero		1


	//   ....[1]....
        /*11a4*/ 	.word	0x00000280
        /*11a8*/ 	.word	0x000000ff
        /*11ac*/ 	.word	0x0002d820
        /*11b0*/ 	.short	0x0100
        /*11b2*/ 	.byte	0x08
	.zero		1


	//   ....[2]....
        /*11b4*/ 	.word	0x00000370
        /*11b8*/ 	.word	0x000000ff
        /*11bc*/ 	.word	0x0002d830
        /*11c0*/ 	.short	0x0100
        /*11c2*/ 	.byte	0x08
	.zero		1


	//   ....[3]....
        /*11c4*/ 	.word	0x00000380
        /*11c8*/ 	.word	0x000000ff
        /*11cc*/ 	.word	0x0002d840
        /*11d0*/ 	.short	0x0100
        /*11d2*/ 	.byte	0x08
	.zero		1


	//   ....[4]....
        /*11d4*/ 	.word	0x00000390
        /*11d8*/ 	.word	0x000000ff
        /*11dc*/ 	.word	0x0002d838
        /*11e0*/ 	.short	0x0100
        /*11e2*/ 	.byte	0x08
	.zero		1


	//   ....[5]....
        /*11e4*/ 	.word	0x000003a0
        /*11e8*/ 	.word	0x000000ff
        /*11ec*/ 	.word	0x0002d848
        /*11f0*/ 	.short	0x0100
        /*11f2*/ 	.byte	0x08
	.zero		1


	//   ....[6]....
        /*11f4*/ 	.word	0x000004d0
        /*11f8*/ 	.word	0x000000ff
        /*11fc*/ 	.word	0x0002d850
        /*1200*/ 	.short	0x0100
        /*1202*/ 	.byte	0x08
	.zero		1


	//   ....[7]....
        /*1204*/ 	.word	0x000004e0
        /*1208*/ 	.word	0x000000ff
        /*120c*/ 	.word	0x0002d860
        /*1210*/ 	.short	0x0100
        /*1212*/ 	.byte	0x08
	.zero		1


	//   ....[8]....
        /*1214*/ 	.word	0x000004f0
        /*1218*/ 	.word	0x000000ff
        /*121c*/ 	.word	0x0002d858
        /*1220*/ 	.short	0x0100
        /*1222*/ 	.byte	0x08
	.zero		1


	//   ....[9]....
        /*1224*/ 	.word	0x00000500
        /*1228*/ 	.word	0x000000ff
        /*122c*/ 	.word	0x0002d868
        /*1230*/ 	.short	0x0100
        /*1232*/ 	.byte	0x08
	.zero		1


	//   ....[10]....
        /*1234*/ 	.word	0x000005f0
        /*1238*/ 	.word	0x000000ff
        /*123c*/ 	.word	0x0002d870
        /*1240*/ 	.short	0x0100
        /*1242*/ 	.byte	0x06
	.zero		1


	//   ....[11]....
        /*1244*/ 	.word	0x00000600
        /*1248*/ 	.word	0x000000ff
        /*124c*/ 	.word	0x0002d880
        /*1250*/ 	.short	0x0100
        /*1252*/ 	.byte	0x06
	.zero		1


	//   ....[12]....
        /*1254*/ 	.word	0x00000610
        /*1258*/ 	.word	0x000000ff
        /*125c*/ 	.word	0x0002d878
        /*1260*/ 	.short	0x0100
        /*1262*/ 	.byte	0x06
	.zero		1


	//   ....[13]....
        /*1264*/ 	.word	0x00000620
        /*1268*/ 	.word	0x000000ff
        /*126c*/ 	.word	0x0002d888
        /*1270*/ 	.short	0x0100
        /*1272*/ 	.byte	0x06
	.zero		1


	//   ....[14]....
        /*1274*/ 	.word	0x00000750
        /*1278*/ 	.word	0x000000ff
        /*127c*/ 	.word	0x0002d890
        /*1280*/ 	.short	0x0100
        /*1282*/ 	.byte	0x08
	.zero		1


	//   ....[15]....
        /*1284*/ 	.word	0x00000760
        /*1288*/ 	.word	0x000000ff
        /*128c*/ 	.word	0x0002d8a0
        /*1290*/ 	.short	0x0100
        /*1292*/ 	.byte	0x08
	.zero		1


	//   ....[16]....
        /*1294*/ 	.word	0x00000770
        /*1298*/ 	.word	0x000000ff
        /*129c*/ 	.word	0x0002d898
        /*12a0*/ 	.short	0x0100
        /*12a2*/ 	.byte	0x08
	.zero		1


	//   ....[17]....
        /*12a4*/ 	.word	0x00000780
        /*12a8*/ 	.word	0x000000ff
        /*12ac*/ 	.word	0x0002d8a8
        /*12b0*/ 	.short	0x0100
        /*12b2*/ 	.byte	0x08
	.zero		1


	//   ....[18]....
        /*12b4*/ 	.word	0x000008b0
        /*12b8*/ 	.word	0x000000ff
        /*12bc*/ 	.word	0x0002d8b0
        /*12c0*/ 	.short	0x0100
        /*12c2*/ 	.byte	0x08
	.zero		1


	//   ....[19]....
        /*12c4*/ 	.word	0x000008c0
        /*12c8*/ 	.word	0x000000ff
        /*12cc*/ 	.word	0x0002d8c0
        /*12d0*/ 	.short	0x0100
        /*12d2*/ 	.byte	0x08
	.zero		1


	//   ....[20]....
        /*12d4*/ 	.word	0x000008d0
        /*12d8*/ 	.word	0x000000ff
        /*12dc*/ 	.word	0x0002d8b8
        /*12e0*/ 	.short	0x0100
        /*12e2*/ 	.byte	0x08
	.zero		1


	//   ....[21]....
        /*12e4*/ 	.word	0x000008e0
        /*12e8*/ 	.word	0x000000ff
        /*12ec*/ 	.word	0x0002d8c8
        /*12f0*/ 	.short	0x0100
        /*12f2*/ 	.byte	0x08
	.zero		1


	//   ....[22]....
        /*12f4*/ 	.word	0x00003690
        /*12f8*/ 	.word	0x00000039
        /*12fc*/ 	.word	0x0002d890
        /*1300*/ 	.short	0x010a
        /*1302*/ 	.byte	0x3f
	.zero		1


	//   ....[23]....
        /*1304*/ 	.word	0x000052a0
        /*1308*/ 	.word	0x00000039
        /*130c*/ 	.word	0x0002d890
        /*1310*/ 	.short	0x010a
        /*1312*/ 	.byte	0x3f
	.zero		1


	//   ....[24]....
        /*1314*/ 	.word	0x00006b20
        /*1318*/ 	.word	0x00000039
        /*131c*/ 	.word	0x0002d890
        /*1320*/ 	.short	0x010a
        /*1322*/ 	.byte	0x3f
	.zero		1


	//   ....[25]....
        /*1324*/ 	.word	0x00007040
        /*1328*/ 	.word	0x0000000b
        /*132c*/ 	.word	0x00000000
        /*1330*/ 	.short	0x0101
        /*1332*/ 	.byte	0x3f
	.zero		1


	//   ....[26]....
        /*1334*/ 	.word	0x00007080
        /*1338*/ 	.word	0x00000039
        /*133c*/ 	.word	0x0002d8b0
        /*1340*/ 	.short	0x010a
        /*1342*/ 	.byte	0x3f
	.zero		1


	//   ....[27]....
        /*1344*/ 	.word	0x00007560
        /*1348*/ 	.word	0x00000039
        /*134c*/ 	.word	0x00000000
        /*1350*/ 	.short	0x0101
        /*1352*/ 	.byte	0x3f
	.zero		1


	//   ....[28]....
        /*1354*/ 	.word	0x00007e00
        /*1358*/ 	.word	0x00000002
        /*135c*/ 	.word	0x0002d800
        /*1360*/ 	.short	0x010a
        /*1362*/ 	.byte	0x3f
	.zero		1


	//   ....[29]....
        /*1364*/ 	.word	0x00007e50
        /*1368*/ 	.word	0x00000002
        /*136c*/ 	.word	0x0002d800
        /*1370*/ 	.short	0x010a
        /*1372*/ 	.byte	0x3f
	.zero		1


	//   ....[30]....
        /*1374*/ 	.word	0x00008a50
        /*1378*/ 	.word	0x00000002
        /*137c*/ 	.word	0x0002d800
        /*1380*/ 	.short	0x010a
        /*1382*/ 	.byte	0x3f
	.zero		1


	//   ....[31]....
        /*1384*/ 	.word	0x0000a5e0
        /*1388*/ 	.word	0x00000002
        /*138c*/ 	.word	0x0002d800
        /*1390*/ 	.short	0x010a
        /*1392*/ 	.byte	0x3f
	.zero		1


	//   ....[32]....
        /*1394*/ 	.word	0x0000bd50
        /*1398*/ 	.word	0x00000000
        /*139c*/ 	.word	0x0002d830
        /*13a0*/ 	.short	0x010a
        /*13a2*/ 	.byte	0x3f
	.zero		1


	//   ....[33]....
        /*13a4*/ 	.word	0x0000be20
        /*13a8*/ 	.word	0x00000000
        /*13ac*/ 	.word	0x0002d830
        /*13b0*/ 	.short	0x010a
        /*13b2*/ 	.byte	0x3f
	.zero		1


	//   ....[34]....
        /*13b4*/ 	.word	0x0000db00
        /*13b8*/ 	.word	0x0000000c
        /*13bc*/ 	.word	0x00000000
        /*13c0*/ 	.short	0x0101
        /*13c2*/ 	.byte	0x3f
	.zero		1


	//   ....[35]....
        /*13c4*/ 	.word	0x0000ec10
        /*13c8*/ 	.word	0x00000007
        /*13cc*/ 	.word	0x0002d830
        /*13d0*/ 	.short	0x010a
        /*13d2*/ 	.byte	0x3f
	.zero		1


	//   ....[36]....
        /*13d4*/ 	.word	0x0000ec60
        /*13d8*/ 	.word	0x00000007
        /*13dc*/ 	.word	0x0002d830
        /*13e0*/ 	.short	0x010a
        /*13e2*/ 	.byte	0x3f
	.zero		1


	//   ....[37]....
        /*13e4*/ 	.word	0x0000f110
        /*13e8*/ 	.word	0x00000008
        /*13ec*/ 	.word	0x0002d850
        /*13f0*/ 	.short	0x010a
        /*13f2*/ 	.byte	0x3f
	.zero		1


	//   ....[38]....
        /*13f4*/ 	.word	0x0000f150
        /*13f8*/ 	.word	0x00000008
        /*13fc*/ 	.word	0x0002d850
        /*1400*/ 	.short	0x010a
        /*1402*/ 	.byte	0x3f
	.zero		1


	//   ....[39]....
        /*1404*/ 	.word	0x000112f0
        /*1408*/ 	.word	0x00000050
        /*140c*/ 	.word	0x00000000
        /*1410*/ 	.short	0x0101
        /*1412*/ 	.byte	0x3f
	.zero		1


	//   ....[40]....
        /*1414*/ 	.word	0x00011b20
        /*1418*/ 	.word	0x00000005
        /*141c*/ 	.word	0x00000000
        /*1420*/ 	.short	0x0101
        /*1422*/ 	.byte	0x3f
	.zero		1


	//   ....[41]....
        /*1424*/ 	.word	0x000122a0
        /*1428*/ 	.word	0x00000007
        /*142c*/ 	.word	0x0002d830
        /*1430*/ 	.short	0x010a
        /*1432*/ 	.byte	0x3f
	.zero		1


	//   ....[42]....
        /*1434*/ 	.word	0x000122f0
        /*1438*/ 	.word	0x00000007
        /*143c*/ 	.word	0x0002d830
        /*1440*/ 	.short	0x010a
        /*1442*/ 	.byte	0x3f
	.zero		1


	//   ....[43]....
        /*1444*/ 	.word	0x000127a0
        /*1448*/ 	.word	0x00000008
        /*144c*/ 	.word	0x0002d850
        /*1450*/ 	.short	0x010a
        /*1452*/ 	.byte	0x3f
	.zero		1


	//   ....[44]....
        /*1454*/ 	.word	0x000127e0
        /*1458*/ 	.word	0x00000008
        /*145c*/ 	.word	0x0002d850
        /*1460*/ 	.short	0x010a
        /*1462*/ 	.byte	0x3f
	.zero		1


	//   ....[45]....
        /*1464*/ 	.word	0x00012f30
        /*1468*/ 	.word	0x00000007
        /*146c*/ 	.word	0x00000000
        /*1470*/ 	.short	0x0101
        /*1472*/ 	.byte	0x3f
	.zero		1


	//   ....[46]....
        /*1474*/ 	.word	0x00014800
        /*1478*/ 	.word	0x00000005
        /*147c*/ 	.word	0x00000000
        /*1480*/ 	.short	0x0101
        /*1482*/ 	.byte	0x3f
	.zero		1


	//   ....[47]....
        /*1484*/ 	.word	0x00014ee0
        /*1488*/ 	.word	0x00000006
        /*148c*/ 	.word	0x0002d850
        /*1490*/ 	.short	0x010a
        /*1492*/ 	.byte	0x3f
	.zero		1


	//   ....[48]....
        /*1494*/ 	.word	0x00014f90
        /*1498*/ 	.word	0x00000006
        /*149c*/ 	.word	0x0002d850
        /*14a0*/ 	.short	0x010a
        /*14a2*/ 	.byte	0x3f
	.zero		1


	//   ....[49]....
        /*14a4*/ 	.word	0x00015790
        /*14a8*/ 	.word	0x00000006
        /*14ac*/ 	.word	0x00000000
        /*14b0*/ 	.short	0x0101
        /*14b2*/ 	.byte	0x3f
	.zero		1


	//   ....[50]....
        /*14b4*/ 	.word	0x00016b00
        /*14b8*/ 	.word	0x00000000
        /*14bc*/ 	.word	0x00000000
        /*14c0*/ 	.short	0x0101
        /*14c2*/ 	.byte	0x3f
	.zero		1


	//   ....[51]....
        /*14c4*/ 	.word	0x00017000
        /*14c8*/ 	.word	0x00000006
        /*14cc*/ 	.word	0x00000000
        /*14d0*/ 	.short	0x0101
        /*14d2*/ 	.byte	0x3f
	.zero		1


	//   ....[52]....
        /*14d4*/ 	.word	0x0001a3a0
        /*14d8*/ 	.word	0x00000010
        /*14dc*/ 	.word	0x0002d820
        /*14e0*/ 	.short	0x010a
        /*14e2*/ 	.byte	0x3f
	.zero		1


	//   ....[53]....
        /*14e4*/ 	.word	0x0001a460
        /*14e8*/ 	.word	0x00000009
        /*14ec*/ 	.word	0x0002d8a0
        /*14f0*/ 	.short	0x010a
        /*14f2*/ 	.byte	0x3f
	.zero		1


	//   ....[54]....
        /*14f4*/ 	.word	0x0001a890
        /*14f8*/ 	.word	0x00000009
        /*14fc*/ 	.word	0x0002d8c0
        /*1500*/ 	.short	0x010a
        /*1502*/ 	.byte	0x3f
	.zero		1


	//   ....[55]....
        /*1504*/ 	.word	0x0001adf0
        /*1508*/ 	.word	0x00000009
        /*150c*/ 	.word	0x0002d8a0
        /*1510*/ 	.short	0x010a
        /*1512*/ 	.byte	0x3f
	.zero		1


	//   ....[56]....
        /*1514*/ 	.word	0x0001b210
        /*1518*/ 	.word	0x00000009
        /*151c*/ 	.word	0x0002d8c0
        /*1520*/ 	.short	0x010a
        /*1522*/ 	.byte	0x3f
	.zero		1


	//   ....[57]....
        /*1524*/ 	.word	0x0001c470
        /*1528*/ 	.word	0x00000000
        /*152c*/ 	.word	0x0002d840
        /*1530*/ 	.short	0x010a
        /*1532*/ 	.byte	0x3f
	.zero		1


	//   ....[58]....
        /*1534*/ 	.word	0x0001c9c0
        /*1538*/ 	.word	0x00000000
        /*153c*/ 	.word	0x0002d830
        /*1540*/ 	.short	0x0107
        /*1542*/ 	.byte	0x3f
	.zero		1


	//   ....[59]....
        /*1544*/ 	.word	0x0001ca90
        /*1548*/ 	.word	0x00000000
        /*154c*/ 	.word	0x0002d830
        /*1550*/ 	.short	0x0101
        /*1552*/ 	.byte	0x3f
	.zero		1


	//   ....[60]....
        /*1554*/ 	.word	0x0001d6b0
        /*1558*/ 	.word	0x00000010
        /*155c*/ 	.word	0x0002d800
        /*1560*/ 	.short	0x0107
        /*1562*/ 	.byte	0x3f
	.zero		1


	//   ....[61]....
        /*1564*/ 	.word	0x0001d7a0
        /*1568*/ 	.word	0x00000010
        /*156c*/ 	.word	0x0002d800
        /*1570*/ 	.short	0x0101
        /*1572*/ 	.byte	0x3f
	.zero		1


	//   ....[62]....
        /*1574*/ 	.word	0x0001d7c0
        /*1578*/ 	.word	0x00000010
        /*157c*/ 	.word	0x0002d820
        /*1580*/ 	.short	0x010a
        /*1582*/ 	.byte	0x3f
	.zero		1


	//   ....[63]....
        /*1584*/ 	.word	0x0001dbe0
        /*1588*/ 	.word	0x00000005
        /*158c*/ 	.word	0x0002d840
        /*1590*/ 	.short	0x010a
        /*1592*/ 	.byte	0x3f
	.zero		1


	//   ....[64]....
        /*1594*/ 	.word	0x0001dff0
        /*1598*/ 	.word	0x00000005
        /*159c*/ 	.word	0x0002d830
        /*15a0*/ 	.short	0x0107
        /*15a2*/ 	.byte	0x3f
	.zero		1


	//   ....[65]....
        /*15a4*/ 	.word	0x0001e0b0
        /*15a8*/ 	.word	0x00000005
        /*15ac*/ 	.word	0x0002d830
        /*15b0*/ 	.short	0x0101
        /*15b2*/ 	.byte	0x3f
	.zero		1


	//   ....[66]....
        /*15b4*/ 	.word	0x0001e110
        /*15b8*/ 	.word	0x00000005
        /*15bc*/ 	.word	0x0002d860
        /*15c0*/ 	.short	0x010a
        /*15c2*/ 	.byte	0x3f
	.zero		1


	//   ....[67]....
        /*15c4*/ 	.word	0x0001e5c0
        /*15c8*/ 	.word	0x00000005
        /*15cc*/ 	.word	0x0002d850
        /*15d0*/ 	.short	0x0107
        /*15d2*/ 	.byte	0x3f
	.zero		1


	//   ....[68]....
        /*15d4*/ 	.word	0x0001e6b0
        /*15d8*/ 	.word	0x00000005
        /*15dc*/ 	.word	0x0002d850
        /*15e0*/ 	.short	0x0101
        /*15e2*/ 	.byte	0x3f
	.zero		1


	//   ....[69]....
        /*15e4*/ 	.word	0x0001e8e0
        /*15e8*/ 	.word	0x00000000
        /*15ec*/ 	.word	0x0002d860
        /*15f0*/ 	.short	0x010a
        /*15f2*/ 	.byte	0x3f
	.zero		1


	//   ....[70]....
        /*15f4*/ 	.word	0x0001ed10
        /*15f8*/ 	.word	0x00000000
        /*15fc*/ 	.word	0x0002d850
        /*1600*/ 	.short	0x0107
        /*1602*/ 	.byte	0x3f
	.zero		1


	//   ....[71]....
        /*1604*/ 	.word	0x0001edf0
        /*1608*/ 	.word	0x00000000
        /*160c*/ 	.word	0x0002d850
        /*1610*/ 	.short	0x0101
        /*1612*/ 	.byte	0x3f
	.zero		1


	//   ....[72]....
        /*1614*/ 	.word	0x0001ff50
        /*1618*/ 	.word	0x00000005
        /*161c*/ 	.word	0x0002d820
        /*1620*/ 	.short	0x010a
        /*1622*/ 	.byte	0x3f
	.zero		1


	//   ....[73]....
        /*1624*/ 	.word	0x000200f0
        /*1628*/ 	.word	0x00000003
        /*162c*/ 	.word	0x0002d840
        /*1630*/ 	.short	0x010a
        /*1632*/ 	.byte	0x3f
	.zero		1


	//   ....[74]....
        /*1634*/ 	.word	0x00020180
        /*1638*/ 	.word	0x00000005
        /*163c*/ 	.word	0x0002d840
        /*1640*/ 	.short	0x010a
        /*1642*/ 	.byte	0x3f
	.zero		1


	//   ....[75]....
        /*1644*/ 	.word	0x000201c0
        /*1648*/ 	.word	0x00000003
        /*164c*/ 	.word	0x0002d860
        /*1650*/ 	.short	0x010a
        /*1652*/ 	.byte	0x3f
	.zero		1


	//   ....[76]....
        /*1654*/ 	.word	0x00020200
        /*1658*/ 	.word	0x00000005
        /*165c*/ 	.word	0x0002d860
        /*1660*/ 	.short	0x010a
        /*1662*/ 	.byte	0x3f
	.zero		1


	//   ....[77]....
        /*1664*/ 	.word	0x00020260
        /*1668*/ 	.word	0x00000039
        /*166c*/ 	.word	0x0002d890
        /*1670*/ 	.short	0x010a
        /*1672*/ 	.byte	0x3f
	.zero		1


	//   ....[78]....
        /*1674*/ 	.word	0x000203e0
        /*1678*/ 	.word	0x00000039
        /*167c*/ 	.word	0x0002d890
        /*1680*/ 	.short	0x010a
        /*1682*/ 	.byte	0x3f
	.zero		1


	//   ....[79]....
        /*1684*/ 	.word	0x00020560
        /*1688*/ 	.word	0x00000039
        /*168c*/ 	.word	0x0002d890
        /*1690*/ 	.short	0x010a
        /*1692*/ 	.byte	0x3f
	.zero		1


	//   ....[80]....
        /*1694*/ 	.word	0x000206d0
        /*1698*/ 	.word	0x00000039
        /*169c*/ 	.word	0x0002d8b0
        /*16a0*/ 	.short	0x010a
        /*16a2*/ 	.byte	0x3f
	.zero		1


	//   ....[81]....
        /*16a4*/ 	.word	0x00020980
        /*16a8*/ 	.word	0x00000002
        /*16ac*/ 	.word	0x0002d800
        /*16b0*/ 	.short	0x010a
        /*16b2*/ 	.byte	0x3f
	.zero		1


	//   ....[82]....
        /*16b4*/ 	.word	0x00020b90
        /*16b8*/ 	.word	0x00000002
        /*16bc*/ 	.word	0x0002d800
        /*16c0*/ 	.short	0x010a
        /*16c2*/ 	.byte	0x3f
	.zero		1


	//   ....[83]....
        /*16c4*/ 	.word	0x00020be0
        /*16c8*/ 	.word	0x00000000
        /*16cc*/ 	.word	0x0002d830
        /*16d0*/ 	.short	0x010a
        /*16d2*/ 	.byte	0x3f
	.zero		1


	//   ....[84]....
        /*16d4*/ 	.word	0x00020c30
        /*16d8*/ 	.word	0x00000007
        /*16dc*/ 	.word	0x0002d830
        /*16e0*/ 	.short	0x010a
        /*16e2*/ 	.byte	0x3f
	.zero		1


	//   ....[85]....
        /*16e4*/ 	.word	0x00020c80
        /*16e8*/ 	.word	0x00000008
        /*16ec*/ 	.word	0x0002d850
        /*16f0*/ 	.short	0x010a
        /*16f2*/ 	.byte	0x3f
	.zero		1


	//   ....[86]....
        /*16f4*/ 	.word	0x00020cd0
        /*16f8*/ 	.word	0x00000007
        /*16fc*/ 	.word	0x0002d830
        /*1700*/ 	.short	0x010a
        /*1702*/ 	.byte	0x3f
	.zero		1


	//   ....[87]....
        /*1704*/ 	.word	0x00020d20
        /*1708*/ 	.word	0x00000008
        /*170c*/ 	.word	0x0002d850
        /*1710*/ 	.short	0x010a
        /*1712*/ 	.byte	0x3f
	.zero		1


	//   ....[88]....
        /*1714*/ 	.word	0x00020d70
        /*1718*/ 	.word	0x00000006
        /*171c*/ 	.word	0x0002d850
        /*1720*/ 	.short	0x010a
        /*1722*/ 	.byte	0x3f
	.zero		1


	//   ....[89]....
        /*1724*/ 	.word	0x000214e0
        /*1728*/ 	.word	0x00000010
        /*172c*/ 	.word	0x0002d820
        /*1730*/ 	.short	0x010a
        /*1732*/ 	.byte	0x3f
	.zero		1


	//   ....[90]....
        /*1734*/ 	.word	0x00021530
        /*1738*/ 	.word	0x00000009
        /*173c*/ 	.word	0x0002d8a0
        /*1740*/ 	.short	0x010a
        /*1742*/ 	.byte	0x3f
	.zero		1


	//   ....[91]....
        /*1744*/ 	.word	0x00021580
        /*1748*/ 	.word	0x00000009
        /*174c*/ 	.word	0x0002d8c0
        /*1750*/ 	.short	0x010a
        /*1752*/ 	.byte	0x3f
	.zero		1


	//   ....[92]....
        /*1754*/ 	.word	0x000215d0
        /*1758*/ 	.word	0x00000009
        /*175c*/ 	.word	0x0002d8a0
        /*1760*/ 	.short	0x010a
        /*1762*/ 	.byte	0x3f
	.zero		1


	//   ....[93]....
        /*1764*/ 	.word	0x00021620
        /*1768*/ 	.word	0x00000009
        /*176c*/ 	.word	0x0002d8c0
        /*1770*/ 	.short	0x010a
        /*1772*/ 	.byte	0x3f
	.zero		1


	//   ....[94]....
        /*1774*/ 	.word	0x00021740
        /*1778*/ 	.word	0x00000000
        /*177c*/ 	.word	0x0002d840
        /*1780*/ 	.short	0x010a
        /*1782*/ 	.byte	0x3f
	.zero		1


	//   ....[95]....
        /*1784*/ 	.word	0x000225a0
        /*1788*/ 	.word	0x00000010
        /*178c*/ 	.word	0x0002d820
        /*1790*/ 	.short	0x010a
        /*1792*/ 	.byte	0x3f
	.zero		1


	//   ....[96]....
        /*1794*/ 	.word	0x000225f0
        /*1798*/ 	.word	0x00000005
        /*179c*/ 	.word	0x0002d840
        /*17a0*/ 	.short	0x010a
        /*17a2*/ 	.byte	0x3f
	.zero		1


	//   ....[97]....
        /*17a4*/ 	.word	0x00022b90
        /*17a8*/ 	.word	0x00000005
        /*17ac*/ 	.word	0x0002d860
        /*17b0*/ 	.short	0x010a
        /*17b2*/ 	.byte	0x3f
	.zero		1


	//   ....[98]....
        /*17b4*/ 	.word	0x00023170
        /*17b8*/ 	.word	0x00000000
        /*17bc*/ 	.word	0x0002d860
        /*17c0*/ 	.short	0x010a
        /*17c2*/ 	.byte	0x3f
	.zero		1


	//   ....[99]....
        /*17c4*/ 	.word	0x00024160
        /*17c8*/ 	.word	0x00000005
        /*17cc*/ 	.word	0x0002d820
        /*17d0*/ 	.short	0x010a
        /*17d2*/ 	.byte	0x3f
	.zero		1


	//   ....[100]....
        /*17d4*/ 	.word	0x00024300
        /*17d8*/ 	.word	0x00000003
        /*17dc*/ 	.word	0x0002d840
        /*17e0*/ 	.short	0x010a
        /*17e2*/ 	.byte	0x3f
	.zero		1


	//   ....[101]....
        /*17e4*/ 	.word	0x00024350
        /*17e8*/ 	.word	0x00000005
        /*17ec*/ 	.word	0x0002d840
        /*17f0*/ 	.short	0x010a
        /*17f2*/ 	.byte	0x3f
	.zero		1


	//   ....[102]....
        /*17f4*/ 	.word	0x000243a0
        /*17f8*/ 	.word	0x00000003
        /*17fc*/ 	.word	0x0002d860
        /*1800*/ 	.short	0x010a
        /*1802*/ 	.byte	0x3f
	.zero		1


	//----- nvinfo : EIATTR_NUM_MBARRIERS
	.align		4
.L_1349:
        /*1804*/ 	.byte	0x03, 0x38
        /*1806*/ 	.short	0x0016


	//----- nvinfo : EIATTR_EXIT_INSTR_OFFSETS
	.align		4
        /*1808*/ 	.byte	0x04, 0x1c
        /*180a*/ 	.short	(.L_1351 - .L_1350)


	//   ....[0]....
.L_1350:
        /*180c*/ 	.word	0x00020250


	//----- nvinfo : EIATTR_MAX_THREADS
	.align		4
.L_1351:
        /*1810*/ 	.byte	0x04, 0x05
        /*1812*/ 	.short	(.L_1353 - .L_1352)
.L_1352:
        /*1814*/ 	.word	0x00000200
        /*1818*/ 	.word	0x00000001
        /*181c*/ 	.word	0x00000001


	//----- nvinfo : EIATTR_CRS_STACK_SIZE
	.align		4
.L_1353:
        /*1820*/ 	.byte	0x04, 0x1e
        /*1822*/ 	.short	(.L_1355 - .L_1354)
.L_1354:
        /*1824*/ 	.word	0x00000000


	//----- nvinfo : EIATTR_CBANK_PARAM_SIZE
	.align		4
.L_1355:
        /*1828*/ 	.byte	0x03, 0x19
        /*182a*/ 	.short	0x0af0


	//----- nvinfo : EIATTR_PARAM_CBANK
	.align		4
        /*182c*/ 	.byte	0x04, 0x0a
        /*182e*/ 	.short	(.L_1357 - .L_1356)
	.align		4
.L_1356:
        /*1830*/ 	.word	index@(.nv.constant0._ZN7cutlass13device_kernelIN5flash11enable_sm90INS1_16FlashAttnFwdSm90INS1_25CollectiveMainloopFwdSm90ILi2EN4cute5tupleIJNS5_1CILi1EEES8_S8_EEENS6_IJNS7_ILi192EEENS7_ILi128EEENS7_ILi96EEEEEELi96ENS_6half_tEfNS_4arch4Sm90ELb1ELb0ELb1ELb1ELb1ELb1ELb0ELb0ELb1ELb1ELb1ELb0EEENS1_21CollectiveEpilogueFwdINS6_IJSA_SC_SB_EEES9_SE_SG_Li384ELb1ELb1ELb1ELb0EEENS1_36VarlenDynamicPersistentTileSchedulerILi192ELi128ELi384ELi128ELb1ELb1ELb1ELb1ELb1ELb1EEEEEEEEEvNT_6ParamsE)
        /*1834*/ 	.short	0x0210
        /*1836*/ 	.short	0x0af0


	//----- nvinfo : EIATTR_SW_WAR
	.align		4
.L_1357:
        /*1838*/ 	.byte	0x04, 0x36
        /*183a*/ 	.short	(.L_1359 - .L_1358)
.L_1358:
        /*183c*/ 	.word	0x00000008
.L_1359:


//--------------------- .nv.info._ZN7cutlass13device_kernelIN5flash11enable_sm90INS1_16FlashAttnFwdSm90INS1_25CollectiveMainloopFwdSm90ILi2EN4cute5tupleIJNS5_1CILi1EEES8_S8_EEENS6_IJNS7_ILi192EEENS7_ILi128EEENS7_ILi64EEEEEELi64ENS_6half_tEfNS_4arch4Sm90ELb0ELb0ELb1ELb0ELb1ELb0ELb0ELb1ELb1ELb1ELb1ELb0EEENS1_21CollectiveEpilogueFwdINS6_IJSA_SC_SB_EEES9_SE_SG_Li384ELb0ELb1ELb1ELb0EEENS1_19SingleTileSchedulerILb0ELb1ELb1ELi192EEEEEEEEEvNT_6ParamsE --------------------------
	.section	.nv.info._ZN7cutlass13device_kernelIN5flash11enable_sm90INS1_16FlashAttnFwdSm90INS1_25CollectiveMainloopFwdSm90ILi2EN4cute5tupleIJNS5_1CILi1EEES8_S8_EEENS6_IJNS7_ILi192EEENS7_ILi128EEENS7_ILi64EEEEEELi64ENS_6half_tEfNS_4arch4Sm90ELb0ELb0ELb1ELb0ELb1ELb0ELb0ELb1ELb1ELb1ELb1ELb0EEENS1_21CollectiveEpilogueFwdINS6_IJSA_SC_SB_EEES9_SE_SG_Li384ELb0ELb1ELb1ELb0EEENS1_19SingleTileSchedulerILb0ELb1ELb1ELi192EEEEEEEEEvNT_6ParamsE,"",@"SHT_CUDA_INFO"
	.sectionflags	@""
	.align	4


	//----- nvinfo : EIATTR_CUDA_API_VERSION
	.align		4
        /*0000*/ 	.byte	0x04, 0x37
        /*0002*/ 	.short	(.L_1361 - .L_1360)
.L_1360:
        /*0004*/ 	.word	0x00000082


	//----- nvinfo : EIATTR_KPARAM_INFO
	.align		4
.L_1361:
        /*0008*/ 	.byte	0x04, 0x17
        /*000a*/ 	.short	(.L_1363 - .L_1362)
.L_1362:
        /*000c*/ 	.word	0x00000000
        /*0010*/ 	.short	0x0000
        /*0012*/ 	.short	0x0070
        /*0014*/ 	.byte	0x00, 0xf0, 0x01, 0x28


	//----- nvinfo : EIATTR_SPARSE_MMA_MASK
	.align		4
.L_1363:
        /*0018*/ 	.byte	0x03, 0x50
        /*001a*/ 	.short	0x0000


	//----- nvinfo : EIATTR_MAXREG_COUNT
	.align		4
        /*001c*/ 	.byte	0x03, 0x1b
        /*001e*/ 	.short	0x0080


	//----- nvinfo : EIATTR_NUM_BARRIERS
	.align		4
        /*0020*/ 	.byte	0x02, 0x4c
        /*0022*/ 	.byte	0x10
	.zero		1


	//----- nvinfo : EIATTR_EXTERNS
	.align		4
        /*0024*/ 	.byte	0x04, 0x0f
        /*0026*/ 	.short	(.L_1365 - .L_1364)


	//   ....[0]....
	.align		4
.L_1364:
        /*0028*/ 	.word	index@(__assertfail)


	//----- nvinfo : EIATTR_ANNOTATIONS
	.align		4
.L_1365:
        /*002c*/ 	.byte	0x04, 0x55
        /*002e*/ 	.short	(.L_1367 - .L_1366)


	//   ....[0]....
.L_1366:
        /*0030*/ 	.word	0x00000001
        /*0034*/ 	.byte	0xb0, 0x85, 0x00, 0x00, 0x01, 0x00, 0x00, 0x00, 0x10, 0x9e, 0x00, 0x00


	//----- nvinfo : EIATTR_MERCURY_ISA_VERSION
	.align		4
.L_1367:
        /*0040*/ 	.byte	0x03, 0x5f
        /*0042*/ 	.short	0x0101


	//----- nvinfo : EIATTR_INT_WARP_WIDE_INSTR_OFFSETS
	.align		4
        /*0044*/ 	.byte	0x04, 0x31
        /*0046*/ 	.short	(.L_1369 - .L_1368)


	//   ....[0]....
.L_1368:
        /*0048*/ 	.word	0x000000c0


	//   ....[1]....
        /*004c*/ 	.word	0x000000d0


	//   ....[2]....
        /*0050*/ 	.word	0x00000170


	//----- nvinfo : EIATTR_COOP_GROUP_MASK_REGIDS
	.align		4
.L_1369:
        /*0054*/ 	.byte	0x04, 0x29
        /*0056*/ 	.short	(.L_1371 - .L_1370)


	//   ....[0]....
.L_1370:
        /*0058*/ 	.word	0xffffffff


	//   ....[1]....
        /*005c*/ 	.word	0xffffffff


	//   ....[2]....
        /*0060*/ 	.word	0xffffffff


	//   ....[3]....
        /*0064*/ 	.word	0xffffffff


	//   ....[4]....
        /*0068*/ 	.word	0xffffffff


	//   ....[5]....
        /*006c*/ 	.word	0xffffffff


	//   ....[6]....
        /*0070*/ 	.word	0xffffffff


	//   ....[7]....
        /*0074*/ 	.word	0xffffffff


	//   ....[8]....
        /*0078*/ 	.word	0xffffffff


	//   ....[9]....
        /*007c*/ 	.word	0xffffffff


	//   ....[10]....
        /*0080*/ 	.word	0xffffffff


	//   ....[11]....
        /*0084*/ 	.word	0xffffffff


	//   ....[12]....
        /*0088*/ 	.word	0xffffffff


	//   ....[13]....
        /*008c*/ 	.word	0xffffffff


	//   ....[14]....
        /*0090*/ 	.word	0xffffffff


	//   ....[15]....
        /*0094*/ 	.word	0xffffffff


	//   ....[16]....
        /*0098*/ 	.word	0xffffffff


	//   ....[17]....
        /*009c*/ 	.word	0xffffffff


	//   ....[18]....
        /*00a0*/ 	.word	0xffffffff


	//   ....[19]....
        /*00a4*/ 	.word	0xffffffff


	//   ....[20]....
        /*00a8*/ 	.word	0xffffffff


	//   ....[21]....
        /*00ac*/ 	.word	0xffffffff


	//   ....[22]....
        /*00b0*/ 	.word	0xffffffff


	//   ....[23]....
        /*00b4*/ 	.word	0xffffffff


	//   ....[24]....
        /*00b8*/ 	.word	0xffffffff


	//   ....[25]....
        /*00bc*/ 	.word	0xffffffff


	//   ....[26]....
        /*00c0*/ 	.word	0xffffffff


	//   ....[27]....
        /*00c4*/ 	.word	0xffffffff


	//   ....[28]....
        /*00c8*/ 	.word	0xffffffff


	//   ....[29]....
        /*00cc*/ 	.word	0xffffffff


	//   ....[30]....
        /*00d0*/ 	.word	0xffffffff


	//   ....[31]....
        /*00d4*/ 	.word	0xffffffff


	//   ....[32]....
        /*00d8*/ 	.word	0xffffffff


	//   ....[33]....
        /*00dc*/ 	.word	0xffffffff


	//   ....[34]....
        /*00e0*/ 	.word	0xffffffff


	//   ....[35]....
        /*00e4*/ 	.word	0xffffffff


	//   ....[36]....
        /*00e8*/ 	.word	0xffffffff


	//   ....[37]....
        /*00ec*/ 	.word	0xffffffff


	//   ....[38]....
        /*00f0*/ 	.word	0xffffffff


	//   ....[39]....
        /*00f4*/ 	.word	0xffffffff


	//   ....[40]....
        /*00f8*/ 	.word	0xffffffff


	//   ....[41]....
        /*00fc*/ 	.word	0xffffffff


	//   ....[42]....
        /*0100*/ 	.word	0xffffffff


	//   ....[43]....
        /*0104*/ 	.word	0xffffffff


	//   ....[44]....
        /*0108*/ 	.word	0xffffffff


	//   ....[45]....
        /*010c*/ 	.word	0xffffffff


	//   ....[46]....
        /*0110*/ 	.word	0xffffffff


	//   ....[47]....
        /*0114*/ 	.word	0xffffffff


	//   ....[48]....
        /*0118*/ 	.word	0xffffffff


	//   ....[49]....
        /*011c*/ 	.word	0xffffffff


	//   ....[50]....
        /*0120*/ 	.word	0xffffffff


	//   ....[51]....
        /*0124*/ 	.word	0xffffffff


	//   ....[52]....
        /*0128*/ 	.word	0xffffffff


	//   ....[53]....
        /*012c*/ 	.word	0xffffffff


	//   ....[54]....
        /*0130*/ 	.word	0xffffffff


	//   ....[55]....
        /*0134*/ 	.word	0xffffffff


	//   ....[56]....
        /*0138*/ 	.word	0xffffffff


	//   ....[57]....
        /*013c*/ 	.word	0xffffffff


	//   ....[58]....
        /*0140*/ 	.word	0xffffffff


	//   ....[59]....
        /*0144*/ 	.word	0xffffffff


	//   ....[60]....
        /*0148*/ 	.word	0xffffffff


	//   ....[61]....
        /*014c*/ 	.word	0xffffffff


	//   ....[62]....
        /*0150*/ 	.word	0xffffffff


	//   ....[63]....
        /*0154*/ 	.word	0xffffffff


	//   ....[64]....
        /*0158*/ 	.word	0xffffffff


	//   ....[65]....
        /*015c*/ 	.word	0xffffffff


	//   ....[66]....
        /*0160*/ 	.word	0xffffffff


	//   ....[67]....
        /*0164*/ 	.word	0xffffffff


	//   ....[68]....
        /*0168*/ 	.word	0xffffffff


	//   ....[69]....
        /*016c*/ 	.word	0xffffffff


	//   ....[70]....
        /*0170*/ 	.word	0xffffffff


	//   ....[71]....
        /*0174*/ 	.word	0xffffffff


	//   ....[72]....
        /*0178*/ 	.word	0xffffffff


	//   ....[73]....
        /*017c*/ 	.word	0xffffffff


	//   ....[74]....
        /*0180*/ 	.word	0xffffffff


	//   ....[75]....
        /*0184*/ 	.word	0xffffffff


	//   ....[76]....
        /*0188*/ 	.word	0xffffffff


	//   ....[77]....
        /*018c*/ 	.word	0xffffffff


	//   ....[78]....
        /*0190*/ 	.word	0xffffffff


	//   ....[79]....
        /*0194*/ 	.word	0xffffffff


	//   ....[80]....
        /*0198*/ 	.word	0xffffffff


	//   ....[81]....
        /*019c*/ 	.word	0xffffffff


	//   ....[82]....
        /*01a0*/ 	.word	0xffffffff


	//   ....[83]....
        /*01a4*/ 	.word	0xffffffff


	//   ....[84]....
        /*01a8*/ 	.word	0xffffffff


	//   ....[85]....
        /*01ac*/ 	.word	0xffffffff


	//   ....[86]....
        /*01b0*/ 	.word	0xffffffff


	//   ....[87]....
        /*01b4*/ 	.word	0xffffffff


	//   ....[88]....
        /*01b8*/ 	.word	0xffffffff


	//   ....[89]....
        /*01bc*/ 	.word	0xffffffff


	//   ....[90]....
        /*01c0*/ 	.word	0xffffffff


	//   ....[91]....
        /*01c4*/ 	.word	0xffffffff


	//   ....[92]....
        /*01c8*/ 	.word	0xffffffff


	//   ....[93]....
        /*01cc*/ 	.word	0xffffffff


	//   ....[94]....
        /*01d0*/ 	.word	0xffffffff


	//   ....[95]....
        /*01d4*/ 	.word	0xffffffff


	//   ....[96]....
        /*01d8*/ 	.word	0xffffffff


	//   ....[97]....
        /*01dc*/ 	.word	0xffffffff


	//   ....[98]....
        /*01e0*/ 	.word	0xffffffff


	//   ....[99]....
        /*01e4*/ 	.word	0xffffffff


	//   ....[100]....
        /*01e8*/ 	.word	0xffffffff


	//   ....[101]....
        /*01ec*/ 	.word	0xffffffff


	//   ....[102]....
        /*01f0*/ 	.word	0xffffffff


	//   ....[103]....
        /*01f4*/ 	.word	0xffffffff


	//   ....[104]....
        /*01f8*/ 	.word	0xffffffff


	//   ....[105]....
        /*01fc*/ 	.word	0xffffffff


	//   ....[106]....
        /*0200*/ 	.word	0xffffffff


	//   ....[107]....
        /*0204*/ 	.word	0xffffffff


	//   ....[108]....
        /*0208*/ 	.word	0xffffffff


	//   ....[109]....
        /*020c*/ 	.word	0xffffffff


	//   ....[110]....
        /*0210*/ 	.word	0xffffffff


	//   ....[111]....
        /*0214*/ 	.word	0xffffffff


	//   ....[112]....
        /*0218*/ 	.word	0xffffffff


	//   ....[113]....
        /*021c*/ 	.word	0xffffffff


	//   ....[114]....
        /*0220*/ 	.word	0xffffffff


	//   ....[115]....
        /*0224*/ 	.word	0xffffffff


	//   ....[116]....
        /*0228*/ 	.word	0xffffffff


	//   ....[117]....
        /*022c*/ 	.word	0x0500000f


	//   ....[118]....
        /*0230*/ 	.word	0x0500000f


	//   ....[119]....
        /*0234*/ 	.word	0x0500000f


	//   ....[120]....
        /*0238*/ 	.word	0x0500000f


	//   ....[121]....
        /*023c*/ 	.word	0x0500000f


	//   ....[122]....
        /*0240*/ 	.word	0x0500000f


	//   ....[123]....
        /*0244*/ 	.word	0x0500000f


	//   ....[124]....
        /*0248*/ 	.word	0x0500000f


	//   ....[125]....
        /*024c*/ 	.word	0x0500000f


	//   ....[126]....
        /*0250*/ 	.word	0x0500000f


	//   ....[127]....
        /*0254*/ 	.word	0x0500000f


	//   ....[128]....
        /*0258*/ 	.word	0x0500000f


	//   ....[129]....
        /*025c*/ 	.word	0x0500000f


	//   ....[130]....
        /*0260*/ 	.word	0x0500000f


	//   ....[131]....
        /*0264*/ 	.word	0x0500000f


	//   ....[132]....
        /*0268*/ 	.word	0x0500000f


	//   ....[133]....
        /*026c*/ 	.word	0x0500000f


	//   ....[134]....
        /*0270*/ 	.word	0x0500000f


	//   ....[135]....
        /*0274*/ 	.word	0x0500000f


	//   ....[136]....
        /*0278*/ 	.word	0x0500000f


	//   ....[137]....
        /*027c*/ 	.word	0x0500000f


	//   ....[138]....
        /*0280*/ 	.word	0x0500000f


	//   ....[139]....
        /*0284*/ 	.word	0x0500000f


	//   ....[140]....
        /*0288*/ 	.word	0x0500000f


	//   ....[141]....
        /*028c*/ 	.word	0x0500000f


	//   ....[142]....
        /*0290*/ 	.word	0x0500000f


	//   ....[143]....
        /*0294*/ 	.word	0x0500000f


	//   ....[144]....
        /*0298*/ 	.word	0x0500000f


	//   ....[145]....
        /*029c*/ 	.word	0x0500000f


	//   ....[146]....
        /*02a0*/ 	.word	0x0500000f


	//   ....[147]....
        /*02a4*/ 	.word	0x0500000f


	//   ....[148]....
        /*02a8*/ 	.word	0x0500000f


	//   ....[149]....
        /*02ac*/ 	.word	0x0500000f


	//   ....[150]....
        /*02b0*/ 	.word	0x0500000f


	//   ....[151]....
        /*02b4*/ 	.word	0x0500000f


	//   ....[152]....
        /*02b8*/ 	.word	0x0500000f


	//   ....[153]....
        /*02bc*/ 	.word	0x0500000f


	//   ....[154]....
        /*02c0*/ 	.word	0x0500000f


	//   ....[155]....
        /*02c4*/ 	.word	0x0500000f


	//   ....[156]....
        /*02c8*/ 	.word	0x0500000f


	//   ....[157]....
        /*02cc*/ 	.word	0x0500000f


	//   ....[158]....
        /*02d0*/ 	.word	0x0500000f


	//   ....[159]....
        /*02d4*/ 	.word	0x0500000f


	//   ....[160]....
        /*02d8*/ 	.word	0x0500000f


	//   ....[161]....
        /*02dc*/ 	.word	0x0500000f


	//   ....[162]....
        /*02e0*/ 	.word	0x0500000f


	//   ....[163]....
        /*02e4*/ 	.word	0x0500000f


	//   ....[164]....
        /*02e8*/ 	.word	0x0500000f


	//   ....[165]....
        /*02ec*/ 	.word	0x0500000f


	//   ....[166]....
        /*02f0*/ 	.word	0x0500000f


	//   ....[167]....
        /*02f4*/ 	.word	0x0500000f


	//   ....[168]....
        /*02f8*/ 	.word	0x0500000f


	//   ....[169]....
        /*02fc*/ 	.word	0x0500000f


	//   ....[170]....
        /*0300*/ 	.word	0x0500000f


	//   ....[171]....
        /*0304*/ 	.word	0x0500000f


	//   ....[172]....
        /*0308*/ 	.word	0x0500000f


	//   ....[173]....
        /*030c*/ 	.word	0x0500000f


	//   ....[174]....
        /*0310*/ 	.word	0x0500000f


	//   ....[175]....
        /*0314*/ 	.word	0x0500000f


	//   ....[176]....
        /*0318*/ 	.word	0x0500000f


	//   ....[177]....
        /*031c*/ 	.word	0x0500000f


	//   ....[178]....
        /*0320*/ 	.word	0x0500000f


	//   ....[179]....
        /*0324*/ 	.word	0x0500000f


	//   ....[180]....
        /*0328*/ 	.word	0x0500000f


	//   ....[181]....
        /*032c*/ 	.word	0x0500000f


	//   ....[182]....
        /*0330*/ 	.word	0x0500000f


	//   ....[183]....
        /*0334*/ 	.word	0x0500000f


	//   ....[184]....
        /*0338*/ 	.word	0x0500000f


	//   ....[185]....
        /*033c*/ 	.word	0x0500000f


	//   ....[186]....
        /*0340*/ 	.word	0x0500000f


	//   ....[187]....
        /*0344*/ 	.word	0x0500000f


	//   ....[188]....
        /*0348*/ 	.word	0x0500000f


	//   ....[189]....
        /*034c*/ 	.word	0x0500000f


	//   ....[190]....
        /*0350*/ 	.word	0x0500000f


	//   ....[191]....
        /*0354*/ 	.word	0x0500000f


	//   ....[192]....
        /*0358*/ 	.word	0x0500000f


	//   ....[193]....
        /*035c*/ 	.word	0x0500000f


	//   ....[194]....
        /*0360*/ 	.word	0x0500000f


	//   ....[195]....
        /*0364*/ 	.word	0x0500000f


	//   ....[196]....
        /*0368*/ 	.word	0x0500000f


	//   ....[197]....
        /*036c*/ 	.word	0x0500000f


	//   ....[198]....
        /*0370*/ 	.word	0x0500000f


	//   ....[199]....
        /*0374*/ 	.word	0x0500000f


	//   ....[200]....
        /*0378*/ 	.word	0x0500000f


	//   ....[201]....
        /*037c*/ 	.word	0x0500000f


	//   ....[202]....
        /*0380*/ 	.word	0x0500000f


	//   ....[203]....
        /*0384*/ 	.word	0x0500000f


	//   ....[204]....
        /*0388*/ 	.word	0x0500000f


	//   ....[205]....
        /*038c*/ 	.word	0x0500000f


	//   ....[206]....
        /*0390*/ 	.word	0x0500000f


	//----- nvinfo : EIATTR_COOP_GROUP_INSTR_OFFSETS
	.align		4
.L_1371:
        /*0394*/ 	.byte	0x04, 0x28
        /*0396*/ 	.short	(.L_1373 - .L_1372)


	//   ....[0]....
.L_1372:
        /*0398*/ 	.word	0x00000080


	//   ....[1]....
        /*039c*/ 	.word	0x00000090


	//   ....[2]....
        /*03a0*/ 	.word	0x000002d0


	//   ....[3]....
        /*03a4*/ 	.word	0x00000430


	//   ....[4]....
        /*03a8*/ 	.word	0x00000550


	//   ....[5]....
        /*03ac*/ 	.word	0x000006b0


	//   ....[6]....
        /*03b0*/ 	.word	0x00000f50


	//   ....[7]....
        /*03b4*/ 	.word	0x00002640


	//   ....[8]....
        /*03b8*/ 	.word	0x00002690


	//   ....[9]....
        /*03bc*/ 	.word	0x00002c80


	//   ....[10]....
        /*03c0*/ 	.word	0x00002ce0


	//   ....[11]....
        /*03c4*/ 	.word	0x00004d20


	//   ....[12]....
        /*03c8*/ 	.word	0x00004d50


	//   ....[13]....
        /*03cc*/ 	.word	0x00004d80


	//   ....[14]....
        /*03d0*/ 	.word	0x00004d90


	//   ....[15]....
        /*03d4*/ 	.word	0x00006040


	//   ....[16]....
        /*03d8*/ 	.word	0x00006070


	//   ....[17]....
        /*03dc*/ 	.word	0x00006140


	//   ....[18]....
        /*03e0*/ 	.word	0x00006150


	//   ....[19]....
        /*03e4*/ 	.word	0x00006ee0


	//   ....[20]....
        /*03e8*/ 	.word	0x00006f20


	//   ....[21]....
        /*03ec*/ 	.word	0x00006f60


	//   ....[22]....
        /*03f0*/ 	.word	0x00006fa0


	//   ....[23]....
        /*03f4*/ 	.word	0x00006fc0


	//   ....[24]....
        /*03f8*/ 	.word	0x00006fe0


	//   ....[25]....
        /*03fc*/ 	.word	0x00007320


	//   ....[26]....
        /*0400*/ 	.word	0x00007330


	//   ....[27]....
        /*0404*/ 	.word	0x00007a50


	//   ....[28]....
        /*0408*/ 	.word	0x00008b20


	//   ....[29]....
        /*040c*/ 	.word	0x00008b40


	//   ....[30]....
        /*0410*/ 	.word	0x00008b50


	//   ....[31]....
        /*0414*/ 	.word	0x00008b60


	//   ....[32]....
        /*0418*/ 	.word	0x00008b70


	//   ....[33]....
        /*041c*/ 	.word	0x00008bb0


	//   ....[34]....
        /*0420*/ 	.word	0x00008bf0


	//   ....[35]....
        /*0424*/ 	.word	0x00008c20


	//   ....[36]....
        /*0428*/ 	.word	0x00008c40


	//   ....[37]....
        /*042c*/ 	.word	0x00008ca0


	//   ....[38]....
        /*0430*/ 	.word	0x00008cf0


	//   ....[39]....
        /*0434*/ 	.word	0x00008d20


	//   ....[40]....
        /*0438*/ 	.word	0x00008d50


	//   ....[41]....
        /*043c*/ 	.word	0x00008d80


	//   ....[42]....
        /*0440*/ 	.word	0x00008db0


	//   ....[43]....
        /*0444*/ 	.word	0x00008dd0


	//   ....[44]....
        /*0448*/ 	.word	0x00009570


	//   ....[45]....
        /*044c*/ 	.word	0x00009580


	//   ....[46]....
        /*0450*/ 	.word	0x00009590


	//   ....[47]....
        /*0454*/ 	.word	0x000095d0


	//   ....[48]....
        /*0458*/ 	.word	0x00009620


	//   ....[49]....
        /*045c*/ 	.word	0x00009670


	//   ....[50]....
        /*0460*/ 	.word	0x000096d0


	//   ....[51]....
        /*0464*/ 	.word	0x00009700


	//   ....[52]....
        /*0468*/ 	.word	0x00009730


	//   ....[53]....
        /*046c*/ 	.word	0x000097a0


	//   ....[54]....
        /*0470*/ 	.word	0x000097e0


	//   ....[55]....
        /*0474*/ 	.word	0x00009800


	//   ....[56]....
        /*0478*/ 	.word	0x00009830


	//   ....[57]....
        /*047c*/ 	.word	0x000098a0


	//   ....[58]....
        /*0480*/ 	.word	0x000098b0


	//   ....[59]....
        /*0484*/ 	.word	0x000098e0


	//   ....[60]....
        /*0488*/ 	.word	0x00009930


	//   ....[61]....
        /*048c*/ 	.word	0x000099a0


	//   ....[62]....
        /*0490*/ 	.word	0x000099e0


	//   ....[63]....
        /*0494*/ 	.word	0x00009a00


	//   ....[64]....
        /*0498*/ 	.word	0x00009a30


	//   ....[65]....
        /*049c*/ 	.word	0x00009a40


	//   ....[66]....
        /*04a0*/ 	.word	0x00009a80


	//   ....[67]....
        /*04a4*/ 	.word	0x00009b00


	//   ....[68]....
        /*04a8*/ 	.word	0x0000a210


	//   ....[69]....
        /*04ac*/ 	.word	0x0000a240


	//   ....[70]....
        /*04b0*/ 	.word	0x0000a250


	//   ....[71]....
        /*04b4*/ 	.word	0x0000a290


	//   ....[72]....
        /*04b8*/ 	.word	0x0000a2a0


	//   ....[73]....
        /*04bc*/ 	.word	0x0000a2e0


	//   ....[74]....
        /*04c0*/ 	.word	0x0000a2f0


	//   ....[75]....
        /*04c4*/ 	.word	0x0000a330


	//   ....[76]....
        /*04c8*/ 	.word	0x0000a340


	//   ....[77]....
        /*04cc*/ 	.word	0x0000a380


	//   ....[78]....
        /*04d0*/ 	.word	0x0000a390


	//   ....[79]....
        /*04d4*/ 	.word	0x0000a3d0


	//   ....[80]....
        /*04d8*/ 	.word	0x0000a3e0


	//   ....[81]....
        /*04dc*/ 	.word	0x0000a420


	//   ....[82]....
        /*04e0*/ 	.word	0x0000a430


	//   ....[83]....
        /*04e4*/ 	.word	0x0000a440


	//   ....[84]....
        /*04e8*/ 	.word	0x0000a6a0


	//   ....[85]....
        /*04ec*/ 	.word	0x0000a6d0


	//   ....[86]....
        /*04f0*/ 	.word	0x0000a6e0


	//   ....[87]....
        /*04f4*/ 	.word	0x0000a6f0


	//   ....[88]....
        /*04f8*/ 	.word	0x0000a700


	//   ....[89]....
        /*04fc*/ 	.word	0x0000a710


	//   ....[90]....
        /*0500*/ 	.word	0x0000a730


	//   ....[91]....
        /*0504*/ 	.word	0x0000a780


	//   ....[92]....
        /*0508*/ 	.word	0x0000a7a0


	//   ....[93]....
        /*050c*/ 	.word	0x0000a7e0


	//   ....[94]....
        /*0510*/ 	.word	0x0000a800


	//   ....[95]....
        /*0514*/ 	.word	0x0000a840


	//   ....[96]....
        /*0518*/ 	.word	0x0000a860


	//   ....[97]....
        /*051c*/ 	.word	0x0000a8a0


	//   ....[98]....
        /*0520*/ 	.word	0x0000a8c0


	//   ....[99]....
        /*0524*/ 	.word	0x0000a8f0


	//   ....[100]....
        /*0528*/ 	.word	0x0000ade0


	//   ....[101]....
        /*052c*/ 	.word	0x0000ae10


	//   ....[102]....
        /*0530*/ 	.word	0x0000ae40


	//   ....[103]....
        /*0534*/ 	.word	0x0000ae70


	//   ....[104]....
        /*0538*/ 	.word	0x0000ae80


	//   ....[105]....
        /*053c*/ 	.word	0x0000ae90


	//   ....[106]....
        /*0540*/ 	.word	0x0000aeb0


	//   ....[107]....
        /*0544*/ 	.word	0x0000aed0


	//   ....[108]....
        /*0548*/ 	.word	0x0000aef0


	//   ....[109]....
        /*054c*/ 	.word	0x0000af20


	//   ....[110]....
        /*0550*/ 	.word	0x0000af40


	//   ....[111]....
        /*0554*/ 	.word	0x0000af60


	//   ....[112]....
        /*0558*/ 	.word	0x0000af80


	//   ....[113]....
        /*055c*/ 	.word	0x0000afb0


	//   ....[114]....
        /*0560*/ 	.word	0x0000aff0


	//   ....[115]....
        /*0564*/ 	.word	0x0000b040


	//   ....[116]....
        /*0568*/ 	.word	0x0000b350


	//   ....[117]....
        /*056c*/ 	.word	0x0000b7f0


	//   ....[118]....
        /*0570*/ 	.word	0x0000b8e0


	//   ....[119]....
        /*0574*/ 	.word	0x0000b980


	//   ....[120]....
        /*0578*/ 	.word	0x0000ba00


	//   ....[121]....
        /*057c*/ 	.word	0x0000bac0


	//   ....[122]....
        /*0580*/ 	.word	0x0000bb20


	//   ....[123]....
        /*0584*/ 	.word	0x0000bbc0


	//   ....[124]....
        /*0588*/ 	.word	0x0000bc20


	//   ....[125]....
        /*058c*/ 	.word	0x0000bd10


	//   ....[126]....
        /*0590*/ 	.word	0x0000bd80


	//   ....[127]....
        /*0594*/ 	.word	0x0000be20


	//   ....[128]....
        /*0598*/ 	.word	0x0000be80


	//   ....[129]....
        /*059c*/ 	.word	0x0000bf50


	//   ....[130]....
        /*05a0*/ 	.word	0x0000bfb0


	//   ....[131]....
        /*05a4*/ 	.word	0x0000c060


	//   ....[132]....
        /*05a8*/ 	.word	0x0000c0c0


	//   ....[133]....
        /*05ac*/ 	.word	0x0000c180


	//   ....[134]....
        /*05b0*/ 	.word	0x0000c210


	//   ....[135]....
        /*05b4*/ 	.word	0x0000c260


	//   ....[136]....
        /*05b8*/ 	.word	0x0000c330


	//   ....[137]....
        /*05bc*/ 	.word	0x0000c3f0


	//   ....[138]....
        /*05c0*/ 	.word	0x0000c450


	//   ....[139]....
        /*05c4*/ 	.word	0x0000c510


	//   ....[140]....
        /*05c8*/ 	.word	0x0000c580


	//   ....[141]....
        /*05cc*/ 	.word	0x0000c660


	//   ....[142]....
        /*05d0*/ 	.word	0x0000c6c0


	//   ....[143]....
        /*05d4*/ 	.word	0x0000c780


	//   ....[144]....
        /*05d8*/ 	.word	0x0000c7f0


	//   ....[145]....
        /*05dc*/ 	.word	0x0000c8d0


	//   ....[146]....
        /*05e0*/ 	.word	0x0000c930


	//   ....[147]....
        /*05e4*/ 	.word	0x0000c9f0


	//   ....[148]....
        /*05e8*/ 	.word	0x0000ca60


	//   ....[149]....
        /*05ec*/ 	.word	0x0000cb20


	//   ....[150]....
        /*05f0*/ 	.word	0x0000cba0


	//   ....[151]....
        /*05f4*/ 	.word	0x0000cc60


	//   ....[152]....
        /*05f8*/ 	.word	0x0000ccc0


	//   ....[153]....
        /*05fc*/ 	.word	0x0000cd90


	//   ....[154]....
        /*0600*/ 	.word	0x0000cdf0


	//   ....[155]....
        /*0604*/ 	.word	0x0000ceb0


	//   ....[156]....
        /*0608*/ 	.word	0x0000cf30


	//   ....[157]....
        /*060c*/ 	.word	0x0000cfe0


	//   ....[158]....
        /*0610*/ 	.word	0x0000d120


	//   ....[159]....
        /*0614*/ 	.word	0x0000d1c0


	//   ....[160]....
        /*0618*/ 	.word	0x0000d260


	//   ....[161]....
        /*061c*/ 	.word	0x0000d2f0


	//   ....[162]....
        /*0620*/ 	.word	0x0000d390


	//   ....[163]....
        /*0624*/ 	.word	0x0000d420


	//   ....[164]....
        /*0628*/ 	.word	0x0000d4c0


	//   ....[165]....
        /*062c*/ 	.word	0x0000d550


	//   ....[166]....
        /*0630*/ 	.word	0x0000d5f0


	//   ....[167]....
        /*0634*/ 	.word	0x0000d680


	//   ....[168]....
        /*0638*/ 	.word	0x0000d720


	//   ....[169]....
        /*063c*/ 	.word	0x0000d7b0


	//   ....[170]....
        /*0640*/ 	.word	0x0000d850


	//   ....[171]....
        /*0644*/ 	.word	0x0000d8e0


	//   ....[172]....
        /*0648*/ 	.word	0x0000d980


	//   ....[173]....
        /*064c*/ 	.word	0x0000da10


	//   ....[174]....
        /*0650*/ 	.word	0x0000daf0


	//   ....[175]....
        /*0654*/ 	.word	0x0000dba0


	//   ....[176]....
        /*0658*/ 	.word	0x0000dc00


	//   ....[177]....
        /*065c*/ 	.word	0x0000dcb0


	//   ....[178]....
        /*0660*/ 	.word	0x0000dd40


	//   ....[179]....
        /*0664*/ 	.word	0x0000dde0


	//   ....[180]....
        /*0668*/ 	.word	0x0000de60


	//   ....[181]....
        /*066c*/ 	.word	0x0000df00


	//   ....[182]....
        /*0670*/ 	.word	0x0000df90


	//   ....[183]....
        /*0674*/ 	.word	0x0000e030


	//   ....[184]....
        /*0678*/ 	.word	0x0000e0b0


	//   ....[185]....
        /*067c*/ 	.word	0x0000e150


	//   ....[186]....
        /*0680*/ 	.word	0x0000e1e0


	//   ....[187]....
        /*0684*/ 	.word	0x0000e280


	//   ....[188]....
        /*0688*/ 	.word	0x0000e300


	//   ....[189]....
        /*068c*/ 	.word	0x0000e390


	//   ....[190]....
        /*0690*/ 	.word	0x0000e470


	//   ....[191]....
        /*0694*/ 	.word	0x0000e510


	//   ....[192]....
        /*0698*/ 	.word	0x0000e5b0


	//   ....[193]....
        /*069c*/ 	.word	0x0000e660


	//   ....[194]....
        /*06a0*/ 	.word	0x0000e6c0


	//   ....[195]....
        /*06a4*/ 	.word	0x0000e780


	//   ....[196]....
        /*06a8*/ 	.word	0x0000e7e0


	//   ....[197]....
        /*06ac*/ 	.word	0x0000e8a0


	//   ....[198]....
        /*06b0*/ 	.word	0x0000e900


	//   ....[199]....
        /*06b4*/ 	.word	0x0000e9c0


	//   ....[200]....
        /*06b8*/ 	.word	0x0000ea20


	//   ....[201]....
        /*06bc*/ 	.word	0x0000eae0


	//   ....[202]....
        /*06c0*/ 	.word	0x0000eb40


	//   ....[203]....
        /*06c4*/ 	.word	0x0000ec00


	//   ....[204]....
        /*06c8*/ 	.word	0x0000ec60


	//   ....[205]....
        /*06cc*/ 	.word	0x0000ed10


	//   ....[206]....
        /*06d0*/ 	.word	0x0000ee20


	//----- nvinfo : EIATTR_REG_RECONFIG
	.align		4
.L_1373:
        /*06d4*/ 	.byte	0x01, 0x54
	.zero		2


	//----- nvinfo : EIATTR_SYSCALL_OFFSETS
	.align		4
        /*06d8*/ 	.byte	0x04, 0x46
        /*06da*/ 	.short	(.L_1375 - .L_1374)


	//   ....[0]....
.L_1374:
        /*06dc*/ 	.word	0x00001110


	//   ....[1]....
        /*06e0*/ 	.word	0x00008180


	//   ....[2]....
        /*06e4*/ 	.word	0x000082c0


	//   ....[3]....
        /*06e8*/ 	.word	0x000083b0


	//   ....[4]....
        /*06ec*/ 	.word	0x00009130


	//----- nvinfo : EIATTR_MBARRIER_INSTR_OFFSETS
	.align		4
.L_1375:
        /*06f0*/ 	.byte	0x04, 0x39
        /*06f2*/ 	.short	(.L_1377 - .L_1376)


	//   ....[0]....
.L_1376:
        /*06f4*/ 	.word	0x00000180
        /*06f8*/ 	.word	0x000000ff
        /*06fc*/ 	.word	0x00016800
        /*0700*/ 	.short	0x0100
        /*0702*/ 	.byte	0x08
	.zero		1


	//   ....[1]....
        /*0704*/ 	.word	0x00000190
        /*0708*/ 	.word	0x000000ff
        /*070c*/ 	.word	0x00016820
        /*0710*/ 	.short	0x0100
        /*0712*/ 	.byte	0x08
	.zero		1


	//   ....[2]....
        /*0714*/ 	.word	0x00000280
        /*0718*/ 	.word	0x000000ff
        /*071c*/ 	.word	0x00016830
        /*0720*/ 	.short	0x0100
        /*0722*/ 	.byte	0x08
	.zero		1


	//   ....[3]....
        /*0724*/ 	.word	0x00000290
        /*0728*/ 	.word	0x000000ff
        /*072c*/ 	.word	0x00016840
        /*0730*/ 	.short	0x0100
        /*0732*/ 	.byte	0x08
	.zero		1


	//   ....[4]....
        /*0734*/ 	.word	0x000002a0
        /*0738*/ 	.word	0x000000ff
        /*073c*/ 	.word	0x00016838
        /*0740*/ 	.short	0x0100
        /*0742*/ 	.byte	0x08
	.zero		1


	//   ....[5]....
        /*0744*/ 	.word	0x000002b0
        /*0748*/ 	.word	0x000000ff
        /*074c*/ 	.word	0x00016848
        /*0750*/ 	.short	0x0100
        /*0752*/ 	.byte	0x08
	.zero		1


	//   ....[6]....
        /*0754*/ 	.word	0x000003e0
        /*0758*/ 	.word	0x000000ff
        /*075c*/ 	.word	0x00016850
        /*0760*/ 	.short	0x0100
        /*0762*/ 	.byte	0x08
	.zero		1


	//   ....[7]....
        /*0764*/ 	.word	0x000003f0
        /*0768*/ 	.word	0x000000ff
        /*076c*/ 	.word	0x00016860
        /*0770*/ 	.short	0x0100
        /*0772*/ 	.byte	0x08
	.zero		1


	//   ....[8]....
        /*0774*/ 	.word	0x00000400
        /*0778*/ 	.word	0x000000ff
        /*077c*/ 	.word	0x00016858
        /*0780*/ 	.short	0x0100
        /*0782*/ 	.byte	0x08
	.zero		1


	//   ....[9]....
        /*0784*/ 	.word	0x00000410
        /*0788*/ 	.word	0x000000ff
        /*078c*/ 	.word	0x00016868
        /*0790*/ 	.short	0x0100
        /*0792*/ 	.byte	0x08
	.zero		1


	//   ....[10]....
        /*0794*/ 	.word	0x00000500
        /*0798*/ 	.word	0x000000ff
        /*079c*/ 	.word	0x00016870
        /*07a0*/ 	.short	0x0100
        /*07a2*/ 	.byte	0x06
	.zero		1


	//   ....[11]....
        /*07a4*/ 	.word	0x00000510
        /*07a8*/ 	.word	0x000000ff
        /*07ac*/ 	.word	0x00016880
        /*07b0*/ 	.short	0x0100
        /*07b2*/ 	.byte	0x06
	.zero		1


	//   ....[12]....
        /*07b4*/ 	.word	0x00000520
        /*07b8*/ 	.word	0x000000ff
        /*07bc*/ 	.word	0x00016878
        /*07c0*/ 	.short	0x0100
        /*07c2*/ 	.byte	0x06
	.zero		1


	//   ....[13]....
        /*07c4*/ 	.word	0x00000530
        /*07c8*/ 	.word	0x000000ff
        /*07cc*/ 	.word	0x00016888
        /*07d0*/ 	.short	0x0100
        /*07d2*/ 	.byte	0x06
	.zero		1


	//   ....[14]....
        /*07d4*/ 	.word	0x00000660
        /*07d8*/ 	.word	0x000000ff
        /*07dc*/ 	.word	0x00016890
        /*07e0*/ 	.short	0x0100
        /*07e2*/ 	.byte	0x08
	.zero		1


	//   ....[15]....
        /*07e4*/ 	.word	0x00000670
        /*07e8*/ 	.word	0x000000ff
        /*07ec*/ 	.word	0x000168a0
        /*07f0*/ 	.short	0x0100
        /*07f2*/ 	.byte	0x08
	.zero		1


	//   ....[16]....
        /*07f4*/ 	.word	0x00000680
        /*07f8*/ 	.word	0x000000ff
        /*07fc*/ 	.word	0x00016898
        /*0800*/ 	.short	0x0100
        /*0802*/ 	.byte	0x08
	.zero		1


	//   ....[17]....
        /*0804*/ 	.word	0x00000690
        /*0808*/ 	.word	0x000000ff
        /*080c*/ 	.word	0x000168a8
        /*0810*/ 	.short	0x0100
        /*0812*/ 	.byte	0x08
	.zero		1


	//   ....[18]....
        /*0814*/ 	.word	0x000007d0
        /*0818*/ 	.word	0x000000ff
        /*081c*/ 	.word	0x000168b0
        /*0820*/ 	.short	0x0100
        /*0822*/ 	.byte	0x08
	.zero		1


	//   ....[19]....
        /*0824*/ 	.word	0x000007e0
        /*0828*/ 	.word	0x000000ff
        /*082c*/ 	.word	0x000168c0
        /*0830*/ 	.short	0x0100
        /*0832*/ 	.byte	0x08
	.zero		1


	//   ....[20]....
        /*0834*/ 	.word	0x000007f0
        /*0838*/ 	.word	0x000000ff
        /*083c*/ 	.word	0x000168b8
        /*0840*/ 	.short	0x0100
        /*0842*/ 	.byte	0x08
	.zero		1


	//   ....[21]....
        /*0844*/ 	.word	0x00000800
        /*0848*/ 	.word	0x000000ff
        /*084c*/ 	.word	0x000168c8
        /*0850*/ 	.short	0x0100
        /*0852*/ 	.byte	0x08
	.zero		1


	//   ....[22]....
        /*0854*/ 	.word	0x00001130
        /*0858*/ 	.word	0x000000ff
        /*085c*/ 	.word	0x00016800
        /*0860*/ 	.short	0x010a
        /*0862*/ 	.byte	0x28
	.zero		1


	//   ....[23]....
        /*0864*/ 	.word	0x000011a0
        /*0868*/ 	.word	0x000000ff
        /*086c*/ 	.word	0x00016830
        /*0870*/ 	.short	0x010a
        /*0872*/ 	.byte	0x28
	.zero		1


	//   ....[24]....
        /*0874*/ 	.word	0x00001200
        /*0878*/ 	.word	0x000000ff
        /*087c*/ 	.word	0x00016830
        /*0880*/ 	.short	0x010a
        /*0882*/ 	.byte	0x28
	.zero		1


	//   ....[25]....
        /*0884*/ 	.word	0x00001d00
        /*0888*/ 	.word	0x000000ff
        /*088c*/ 	.word	0x00000000
        /*0890*/ 	.short	0x0101
        /*0892*/ 	.byte	0x04
	.zero		1


	//   ....[26]....
        /*0894*/ 	.word	0x00003ad0
        /*0898*/ 	.word	0x000000ff
        /*089c*/ 	.word	0x00016830
        /*08a0*/ 	.short	0x010a
        /*08a2*/ 	.byte	0x0a
	.zero		1


	//   ....[27]....
        /*08a4*/ 	.word	0x00003b10
        /*08a8*/ 	.word	0x000000ff
        /*08ac*/ 	.word	0x00016830
        /*08b0*/ 	.short	0x010a
        /*08b2*/ 	.byte	0x0a
	.zero		1


	//   ....[28]....
        /*08b4*/ 	.word	0x00003d50
        /*08b8*/ 	.word	0x000000ff
        /*08bc*/ 	.word	0x00016850
        /*08c0*/ 	.short	0x010a
        /*08c2*/ 	.byte	0x0a
	.zero		1


	//   ....[29]....
        /*08c4*/ 	.word	0x00003d90
        /*08c8*/ 	.word	0x000000ff
        /*08cc*/ 	.word	0x00016850
        /*08d0*/ 	.short	0x010a
        /*08d2*/ 	.byte	0x0a
	.zero		1


	//   ....[30]....
        /*08d4*/ 	.word	0x000046c0
        /*08d8*/ 	.word	0x000000ff
        /*08dc*/ 	.word	0x00000000
        /*08e0*/ 	.short	0x0101
        /*08e2*/ 	.byte	0x06
	.zero		1


	//   ....[31]....
        /*08e4*/ 	.word	0x00005b80
        /*08e8*/ 	.word	0x000000ff
        /*08ec*/ 	.word	0x00000000
        /*08f0*/ 	.short	0x0101
        /*08f2*/ 	.byte	0x05
	.zero		1


	//   ....[32]....
        /*08f4*/ 	.word	0x00005fa0
        /*08f8*/ 	.word	0x000000ff
        /*08fc*/ 	.word	0x00016850
        /*0900*/ 	.short	0x010a
        /*0902*/ 	.byte	0x05
	.zero		1


	//   ....[33]....
        /*0904*/ 	.word	0x00005fe0
        /*0908*/ 	.word	0x000000ff
        /*090c*/ 	.word	0x00016850
        /*0910*/ 	.short	0x010a
        /*0912*/ 	.byte	0x05
	.zero		1


	//   ....[34]....
        /*0914*/ 	.word	0x000065b0
        /*0918*/ 	.word	0x000000ff
        /*091c*/ 	.word	0x00000000
        /*0920*/ 	.short	0x0101
        /*0922*/ 	.byte	0x04
	.zero		1


	//   ....[35]....
        /*0924*/ 	.word	0x00006fd0
        /*0928*/ 	.word	0x000000ff
        /*092c*/ 	.word	0x00000000
        /*0930*/ 	.short	0x0101
        /*0932*/ 	.byte	0x04
	.zero		1


	//   ....[36]....
        /*0934*/ 	.word	0x00008820
        /*0938*/ 	.word	0x000000ff
        /*093c*/ 	.word	0x00016840
        /*0940*/ 	.short	0x010a
        /*0942*/ 	.byte	0x2d
	.zero		1


	//   ....[37]....
        /*0944*/ 	.word	0x00008ed0
        /*0948*/ 	.word	0x000000ff
        /*094c*/ 	.word	0x00016830
        /*0950*/ 	.short	0x0107
        /*0952*/ 	.byte	0x2d
	.zero		1


	//   ....[38]....
        /*0954*/ 	.word	0x00008f60
        /*0958*/ 	.word	0x000000ff
        /*095c*/ 	.word	0x00016830
        /*0960*/ 	.short	0x0101
        /*0962*/ 	.byte	0x2d
	.zero		1


	//   ....[39]....
        /*0964*/ 	.word	0x00009bf0
        /*0968*/ 	.word	0x000000ff
        /*096c*/ 	.word	0x00016800
        /*0970*/ 	.short	0x0107
        /*0972*/ 	.byte	0x2d
	.zero		1


	//   ....[40]....
        /*0974*/ 	.word	0x00009c30
        /*0978*/ 	.word	0x000000ff
        /*097c*/ 	.word	0x00016800
        /*0980*/ 	.short	0x0101
        /*0982*/ 	.byte	0x2d
	.zero		1


	//   ....[41]....
        /*0984*/ 	.word	0x00009c40
        /*0988*/ 	.word	0x000000ff
        /*098c*/ 	.word	0x00016820
        /*0990*/ 	.short	0x010a
        /*0992*/ 	.byte	0x2d
	.zero		1


	//   ....[42]....
        /*0994*/ 	.word	0x0000a020
        /*0998*/ 	.word	0x00000007
        /*099c*/ 	.word	0x00016840
        /*09a0*/ 	.short	0x010a
        /*09a2*/ 	.byte	0x3f
	.zero		1


	//   ....[43]....
        /*09a4*/ 	.word	0x0000a500
        /*09a8*/ 	.word	0x00000007
        /*09ac*/ 	.word	0x00016830
        /*09b0*/ 	.short	0x0107
        /*09b2*/ 	.byte	0x3f
	.zero		1


	//   ....[44]....
        /*09b4*/ 	.word	0x0000a5d0
        /*09b8*/ 	.word	0x00000007
        /*09bc*/ 	.word	0x00016830
        /*09c0*/ 	.short	0x0101
        /*09c2*/ 	.byte	0x3f
	.zero		1


	//   ....[45]....
        /*09c4*/ 	.word	0x0000a630
        /*09c8*/ 	.word	0x00000007
        /*09cc*/ 	.word	0x00016860
        /*09d0*/ 	.short	0x010a
        /*09d2*/ 	.byte	0x3f
	.zero		1


	//   ....[46]....
        /*09d4*/ 	.word	0x0000aa20
        /*09d8*/ 	.word	0x00000007
        /*09dc*/ 	.word	0x00016850
        /*09e0*/ 	.short	0x0107
        /*09e2*/ 	.byte	0x3f
	.zero		1


	//   ....[47]....
        /*09e4*/ 	.word	0x0000abb0
        /*09e8*/ 	.word	0x00000007
        /*09ec*/ 	.word	0x00016850
        /*09f0*/ 	.short	0x0101
        /*09f2*/ 	.byte	0x3f
	.zero		1


	//   ....[48]....
        /*09f4*/ 	.word	0x0000ad50
        /*09f8*/ 	.word	0x00000000
        /*09fc*/ 	.word	0x00016860
        /*0a00*/ 	.short	0x010a
        /*0a02*/ 	.byte	0x3f
	.zero		1


	//   ....[49]....
        /*0a04*/ 	.word	0x0000b170
        /*0a08*/ 	.word	0x00000000
        /*0a0c*/ 	.word	0x00016850
        /*0a10*/ 	.short	0x0107
        /*0a12*/ 	.byte	0x3f
	.zero		1


	//   ....[50]....
        /*0a14*/ 	.word	0x0000b250
        /*0a18*/ 	.word	0x00000000
        /*0a1c*/ 	.word	0x00016850
        /*0a20*/ 	.short	0x0101
        /*0a22*/ 	.byte	0x3f
	.zero		1


	//   ....[51]....
        /*0a24*/ 	.word	0x0000b2e0
        /*0a28*/ 	.word	0x00000007
        /*0a2c*/ 	.word	0x00016820
        /*0a30*/ 	.short	0x010a
        /*0a32*/ 	.byte	0x3f
	.zero		1


	//   ....[52]....
        /*0a34*/ 	.word	0x0000b440
        /*0a38*/ 	.word	0x00000005
        /*0a3c*/ 	.word	0x00016840
        /*0a40*/ 	.short	0x010a
        /*0a42*/ 	.byte	0x3f
	.zero		1


	//   ....[53]....
        /*0a44*/ 	.word	0x0000b4e0
        /*0a48*/ 	.word	0x00000003
        /*0a4c*/ 	.word	0x00016840
        /*0a50*/ 	.short	0x010a
        /*0a52*/ 	.byte	0x3f
	.zero		1


	//   ....[54]....
        /*0a54*/ 	.word	0x0000b520
        /*0a58*/ 	.word	0x00000005
        /*0a5c*/ 	.word	0x00016860
        /*0a60*/ 	.short	0x010a
        /*0a62*/ 	.byte	0x3f
	.zero		1


	//   ....[55]....
        /*0a64*/ 	.word	0x0000b560
        /*0a68*/ 	.word	0x00000003
        /*0a6c*/ 	.word	0x00016860
        /*0a70*/ 	.short	0x010a
        /*0a72*/ 	.byte	0x3f
	.zero		1


	//   ....[56]....
        /*0a74*/ 	.word	0x0000b5d0
        /*0a78*/ 	.word	0x00000003
        /*0a7c*/ 	.word	0x00016800
        /*0a80*/ 	.short	0x010a
        /*0a82*/ 	.byte	0x3f
	.zero		1


	//   ....[57]....
        /*0a84*/ 	.word	0x0000b630
        /*0a88*/ 	.word	0x00000003
        /*0a8c*/ 	.word	0x00016830
        /*0a90*/ 	.short	0x010a
        /*0a92*/ 	.byte	0x3f
	.zero		1


	//   ....[58]....
        /*0a94*/ 	.word	0x0000b690
        /*0a98*/ 	.word	0x00000009
        /*0a9c*/ 	.word	0x00016830
        /*0aa0*/ 	.short	0x010a
        /*0aa2*/ 	.byte	0x3f
	.zero		1


	//   ....[59]....
        /*0aa4*/ 	.word	0x0000b6f0
        /*0aa8*/ 	.word	0x00000009
        /*0aac*/ 	.word	0x00016850
        /*0ab0*/ 	.short	0x010a
        /*0ab2*/ 	.byte	0x3f
	.zero		1


	//   ....[60]....
        /*0ab4*/ 	.word	0x0000b750
        /*0ab8*/ 	.word	0x00000003
        /*0abc*/ 	.word	0x00016850
        /*0ac0*/ 	.short	0x010a
        /*0ac2*/ 	.byte	0x3f
	.zero		1


	//   ....[61]....
        /*0ac4*/ 	.word	0x0000b830
        /*0ac8*/ 	.word	0x00000002
        /*0acc*/ 	.word	0x00016840
        /*0ad0*/ 	.short	0x010a
        /*0ad2*/ 	.byte	0x3f
	.zero		1


	//   ....[62]....
        /*0ad4*/ 	.word	0x0000d020
        /*0ad8*/ 	.word	0x00000003
        /*0adc*/ 	.word	0x00016820
        /*0ae0*/ 	.short	0x010a
        /*0ae2*/ 	.byte	0x3f
	.zero		1


	//   ....[63]....
        /*0ae4*/ 	.word	0x0000d070
        /*0ae8*/ 	.word	0x00000007
        /*0aec*/ 	.word	0x00016840
        /*0af0*/ 	.short	0x010a
        /*0af2*/ 	.byte	0x3f
	.zero		1


	//   ....[64]....
        /*0af4*/ 	.word	0x0000da40
        /*0af8*/ 	.word	0x00000007
        /*0afc*/ 	.word	0x00016860
        /*0b00*/ 	.short	0x010a
        /*0b02*/ 	.byte	0x3f
	.zero		1


	//   ....[65]....
        /*0b04*/ 	.word	0x0000e3c0
        /*0b08*/ 	.word	0x00000000
        /*0b0c*/ 	.word	0x00016860
        /*0b10*/ 	.short	0x010a
        /*0b12*/ 	.byte	0x3f
	.zero		1


	//   ....[66]....
        /*0b14*/ 	.word	0x0000ed40
        /*0b18*/ 	.word	0x00000007
        /*0b1c*/ 	.word	0x00016820
        /*0b20*/ 	.short	0x010a
        /*0b22*/ 	.byte	0x3f
	.zero		1


	//   ....[67]....
        /*0b24*/ 	.word	0x0000eee0
        /*0b28*/ 	.word	0x00000005
        /*0b2c*/ 	.word	0x00016840
        /*0b30*/ 	.short	0x010a
        /*0b32*/ 	.byte	0x3f
	.zero		1


	//   ....[68]....
        /*0b34*/ 	.word	0x0000ef30
        /*0b38*/ 	.word	0x00000003
        /*0b3c*/ 	.word	0x00016840
        /*0b40*/ 	.short	0x010a
        /*0b42*/ 	.byte	0x3f
	.zero		1


	//   ....[69]....
        /*0b44*/ 	.word	0x0000ef80
        /*0b48*/ 	.word	0x00000005
        /*0b4c*/ 	.word	0x00016860
        /*0b50*/ 	.short	0x010a
        /*0b52*/ 	.byte	0x3f
	.zero		1


	//----- nvinfo : EIATTR_NUM_MBARRIERS
	.align		4
.L_1377:
        /*0b54*/ 	.byte	0x03, 0x38
        /*0b56*/ 	.short	0x0016


	//----- nvinfo : EIATTR_EXIT_INSTR_OFFSETS
	.align		4
        /*0b58*/ 	.byte	0x04, 0x1c
        /*0b5a*/ 	.short	(.L_1379 - .L_1378)


	//   ....[0]....
.L_1378:
        /*0b5c*/ 	.word	0x0000b5b0


	//----- nvinfo : EIATTR_MAX_THREADS
	.align		4
.L_1379:
        /*0b60*/ 	.byte	0x04, 0x05
        /*0b62*/ 	.short	(.L_1381 - .L_1380)
.L_1380:
        /*0b64*/ 	.word	0x00000200
        /*0b68*/ 	.word	0x00000001
        /*0b6c*/ 	.word	0x00000001


	//----- nvinfo : EIATTR_CRS_STACK_SIZE
	.align		4
.L_1381:
        /*0b70*/ 	.byte	0x04, 0x1e
        /*0b72*/ 	.short	(.L_1383 - .L_1382)
.L_1382:
        /*0b74*/ 	.word	0x00000000


	//----- nvinfo : EIATTR_CBANK_PARAM_SIZE
	.align		4
.L_1383:
        /*0b78*/ 	.byte	0x03, 0x19
        /*0b7a*/ 	.short	0x0a70


	//----- nvinfo : EIATTR_PARAM_CBANK
	.align		4
        /*0b7c*/ 	.byte	0x04, 0x0a
        /*0b7e*/ 	.short	(.L_1385 - .L_1384)
	.align		4
.L_1384:
        /*0b80*/ 	.word	index@(.nv.constant0._ZN7cutlass13device_kernelIN5flash11enable_sm90INS1_16FlashAttnFwdSm90INS1_25CollectiveMainloopFwdSm90ILi2EN4cute5tupleIJNS5_1CILi1EEES8_S8_EEENS6_IJNS7_ILi192EEENS7_ILi128EEENS7_ILi64EEEEEELi64ENS_6half_tEfNS_4arch4Sm90ELb0ELb0ELb1ELb0ELb1ELb0ELb0ELb1ELb1ELb1ELb1ELb0EEENS1_21CollectiveEpilogueFwdINS6_IJSA_SC_SB_EEES9_SE_SG_Li384ELb0ELb1ELb1ELb0EEENS1_19SingleTileSchedulerILb0ELb1ELb1ELi192EEEEEEEEEvNT_6ParamsE)
        /*0b84*/ 	.short	0x0210
        /*0b86*/ 	.short	0x0a70


	//----- nvinfo : EIATTR_SW_WAR
	.align		4
.L_1385:
        /*0b88*/ 	.byte	0x04, 0x36
        /*0b8a*/ 	.short	(.L_1387 - .L_1386)
.L_1386:
        /*0b8c*/ 	.word	0x00000008
.L_1387:


//--------------------- .nv.info._ZN7cutlass13device_kernelIN5flash11enable_sm90INS1_16FlashAttnFwdSm90INS1_25CollectiveMainloopFwdSm90ILi2EN4cute5tupleIJNS5_1CILi1EEES8_S8_EEENS6_IJNS7_ILi192EEENS7_ILi128EEENS7_ILi64EEEEEELi64ENS_6half_tEfNS_4arch4Sm90ELb0ELb0ELb1ELb1ELb1ELb0ELb0ELb1ELb1ELb1ELb1ELb0EEENS1_21CollectiveEpilogueFwdINS6_IJSA_SC_SB_EEES9_SE_SG_Li384ELb1ELb1ELb1ELb0EEENS1_36VarlenDynamicPersistentTileSchedulerILi192ELi128ELi384ELi128ELb1ELb1ELb1ELb0ELb1ELb1EEEEEEEEEvNT_6ParamsE --------------------------
	.section	.nv.info._ZN7cutlass13device_kernelIN5flash11enable_sm90INS1_16FlashAttnFwdSm90INS1_25CollectiveMainloopFwdSm90ILi2EN4cute5tupleIJNS5_1CILi1EEES8_S8_EEENS6_IJNS7_ILi192EEENS7_ILi128EEENS7_ILi64EEEEEELi64ENS_6half_tEfNS_4arch4Sm90ELb0ELb0ELb1ELb1ELb1ELb0ELb0ELb1ELb1ELb1ELb1ELb0EEENS1_21CollectiveEpilogueFwdINS6_IJSA_SC_SB_EEES9_SE_SG_Li384ELb1ELb1ELb1ELb0EEENS1_36VarlenDynamicPersistentTileSchedulerILi192ELi128ELi384ELi128ELb1ELb1ELb1ELb0ELb1ELb1EEEEEEEEEvNT_6ParamsE,"",@"SHT_CUDA_INFO"
	.sectionflags	@""
	.align	4


	//----- nvinfo : EIATTR_CUDA_API_VERSION
	.align		4
        /*0000*/ 	.byte	0x04, 0x37
        /*0002*/ 	.short	(.L_1389 - .L_1388)
.L_1388:
        /*0004*/ 	.word	0x00000082


	//----- nvinfo : EIATTR_KPARAM_INFO
	.align		4
.L_1389:
        /*0008*/ 	.byte	0x04, 0x17
        /*000a*/ 	.short	(.L_1391 - .L_1390)
.L_1390:
        /*000c*/ 	.word	0x00000000
        /*0010*/ 	.short	0x0000
        /*0012*/ 	.short	0x0070
        /*0014*/ 	.byte	0x00, 0xf0, 0x01, 0x2a


	//----- nvinfo : EIATTR_SPARSE_MMA_MASK
	.align		4
.L_1391:
        /*0018*/ 	.byte	0x03, 0x50
        /*001a*/ 	.short	0x0000


	//----- nvinfo : EIATTR_MAXREG_COUNT
	.align		4
        /*001c*/ 	.byte	0x03, 0x1b
        /*001e*/ 	.short	0x0080


	//----- nvinfo : EIATTR_NUM_BARRIERS
	.align		4
        /*0020*/ 	.byte	0x02, 0x4c
        /*0022*/ 	.byte	0x10
	.zero		1


	//----- nvinfo : EIATTR_EXTERNS
	.align		4
        /*0024*/ 	.byte	0x04, 0x0f
        /*0026*/ 	.short	(.L_1393 - .L_1392)


	//   ....[0]....
	.align		4
.L_1392:
        /*0028*/ 	.word	index@(__assertfail)


	//----- nvinfo : EIATTR_ANNOTATIONS
	.align		4
.L_1393:
        /*002c*/ 	.byte	0x04, 0x55
        /*002e*/ 	.short	(.L_1395 - .L_1394)


	//   ....[0]....
.L_1394:
        /* <DEDUP_REMOVED lines=47> */


	//----- nvinfo : EIATTR_MERCURY_ISA_VERSION
	.align		4
.L_1395:
        /*0310*/ 	.byte	0x03, 0x5f
        /*0312*/ 	.short	0x0101


	//----- nvinfo : EIATTR_UNUSED_LOAD_BYTE_OFFSET
	.align		4
        /*0314*/ 	.byte	0x04, 0x44
        /*0316*/ 	.short	(.L_1397 - .L_1396)


	//   ....[0]....
.L_1396:
        /*0318*/ 	.word	0x00000960
        /*031c*/ 	.word	0x0000fff0


	//   ....[1]....
        /*0320*/ 	.word	0x00006ea0
        /*0324*/ 	.word	0x0000fff0


	//----- nvinfo : EIATTR_INT_WARP_WIDE_INSTR_OFFSETS
	.align		4
.L_1397:
        /*0328*/ 	.byte	0x04, 0x31
        /*032a*/ 	.short	(.L_1399 - .L_1398)


	//   ....[0]....
.L_1398:
        /*032c*/ 	.word	0x000000c0


	//   ....[1]....
        /*0330*/ 	.word	0x000000d0


	//   ....[2]....
        /*0334*/ 	.word	0x00000170


	//   ....[3]....
        /*0338*/ 	.word	0x0000a630


	//   ....[4]....
        /*033c*/ 	.word	0x0000a6c0


	//   ....[5]....
        /*0340*/ 	.word	0x0000d7e0


	//   ....[6]....
        /*0344*/ 	.word	0x0000d870


	//----- nvinfo : EIATTR_COOP_GROUP_MASK_REGIDS
	.align		4
.L_1399:
        /*0348*/ 	.byte	0x04, 0x29
        /*034a*/ 	.short	(.L_1401 - .L_1400)


	//   ....[0]....
.L_1400:
        /*034c*/ 	.word	0xffffffff


	//   ....[1]....
        /*0350*/ 	.word	0xffffffff


	//   ....[2]....
        /*0354*/ 	.word	0xffffffff


	//   ....[3]....
        /*0358*/ 	.word	0xffffffff


	//   ....[4]....
        /*035c*/ 	.word	0xffffffff


	//   ....[5]....
        /*0360*/ 	.word	0xffffffff


	//   ....[6]....
        /*0364*/ 	.word	0xffffffff


	//   ....[7]....
        /*0368*/ 	.word	0xffffffff


	//   ....[8]....
        /*036c*/ 	.word	0xffffffff


	//   ....[9]....
        /*0370*/ 	.word	0xffffffff


	//   ....[10]....
        /*0374*/ 	.word	0xffffffff


	//   ....[11]....
        /*0378*/ 	.word	0xffffffff


	//   ....[12]....
        /*037c*/ 	.word	0xffffffff


	//   ....[13]....
        /*0380*/ 	.word	0xffffffff


	//   ....[14]....
        /*0384*/ 	.word	0xffffffff


	//   ....[15]....
        /*0388*/ 	.word	0xffffffff


	//   ....[16]....
        /*038c*/ 	.word	0xffffffff


	//   ....[17]....
        /*0390*/ 	.word	0xffffffff


	//   ....[18]....
        /*0394*/ 	.word	0xffffffff


	//   ....[19]....
        /*0398*/ 	.word	0xffffffff


	//   ....[20]....
        /*039c*/ 	.word	0xffffffff


	//   ....[21]....
        /*03a0*/ 	.word	0xffffffff


	//   ....[22]....
        /*03a4*/ 	.word	0xffffffff


	//   ....[23]....
        /*03a8*/ 	.word	0xffffffff


	//   ....[24]....
        /*03ac*/ 	.word	0xffffffff


	//   ....[25]....
        /*03b0*/ 	.word	0xffffffff


	//   ....[26]....
        /*03b4*/ 	.word	0xffffffff


	//   ....[27]....
        /*03b8*/ 	.word	0xffffffff


	//   ....[28]....
        /*03bc*/ 	.word	0xffffffff


	//   ....[29]....
        /*03c0*/ 	.word	0xffffffff


	//   ....[30]....
        /*03c4*/ 	.word	0xffffffff


	//   ....[31]....
        /*03c8*/ 	.word	0xffffffff


	//   ....[32]....
        /*03cc*/ 	.word	0xffffffff


	//   ....[33]....
        /*03d0*/ 	.word	0xffffffff


	//   ....[34]....
        /*03d4*/ 	.word	0xffffffff


	//   ....[35]....
        /*03d8*/ 	.word	0xffffffff


	//   ....[36]....
        /*03dc*/ 	.word	0xffffffff


	//   ....[37]....
        /*03e0*/ 	.word	0xffffffff


	//   ....[38]....
        /*03e4*/ 	.word	0xffffffff


	//   ....[39]....
        /*03e8*/ 	.word	0xffffffff


	//   ....[40]....
        /*03ec*/ 	.word	0xffffffff


	//   ....[41]....
        /*03f0*/ 	.word	0xffffffff


	//   ....[42]....
        /*03f4*/ 	.word	0xffffffff


	//   ....[43]....
        /*03f8*/ 	.word	0xffffffff


	//   ....[44]....
        /*03fc*/ 	.word	0xffffffff


	//   ....[45]....
        /*0400*/ 	.word	0xffffffff


	//   ....[46]....
        /*0404*/ 	.word	0xffffffff


	//   ....[47]....
        /*0408*/ 	.word	0xffffffff


	//   ....[48]....
        /*040c*/ 	.word	0xffffffff


	//   ....[49]....
        /*0410*/ 	.word	0xffffffff


	//   ....[50]....
        /*0414*/ 	.word	0xffffffff


	//   ....[51]....
        /*0418*/ 	.word	0xffffffff


	//   ....[52]....
        /*041c*/ 	.word	0xffffffff


	//   ....[53]....
        /*0420*/ 	.word	0xffffffff


	//   ....[54]....
        /*0424*/ 	.word	0xffffffff


	//   ....[55]....
        /*0428*/ 	.word	0xffffffff


	//   ....[56]....
        /*042c*/ 	.word	0xffffffff


	//   ....[57]....
        /*0430*/ 	.word	0xffffffff


	//   ....[58]....
        /*0434*/ 	.word	0xffffffff


	//   ....[59]....
        /*0438*/ 	.word	0xffffffff


	//   ....[60]....
        /*043c*/ 	.word	0xffffffff


	//   ....[61]....
        /*0440*/ 	.word	0xffffffff


	//   ....[62]....
        /*0444*/ 	.word	0xffffffff


	//   ....[63]....
        /*0448*/ 	.word	0xffffffff


	//   ....[64]....
        /*044c*/ 	.word	0xffffffff


	//   ....[65]....
        /*0450*/ 	.word	0xffffffff


	//   ....[66]....
        /*0454*/ 	.word	0xffffffff


	//   ....[67]....
        /*0458*/ 	.word	0xffffffff


	//   ....[68]....
        /*045c*/ 	.word	0xffffffff


	//   ....[69]....
        /*0460*/ 	.word	0xffffffff


	//   ....[70]....
        /*0464*/ 	.word	0xffffffff


	//   ....[71]....
        /*0468*/ 	.word	0xffffffff


	//   ....[72]....
        /*046c*/ 	.word	0xffffffff


	//   ....[73]....
        /*0470*/ 	.word	0xffffffff


	//   ....[74]....
        /*0474*/ 	.word	0xffffffff


	//   ....[75]....
        /*0478*/ 	.word	0xffffffff


	//   ....[76]....
        /*047c*/ 	.word	0xffffffff


	//   ....[77]....
        /*0480*/ 	.word	0xffffffff


	//   ....[78]....
        /*0484*/ 	.word	0xffffffff


	//   ....[79]....
        /*0488*/ 	.word	0xffffffff


	//   ....[80]....
        /*048c*/ 	.word	0xffffffff


	//   ....[81]....
        /*0490*/ 	.word	0xffffffff


	//   ....[82]....
        /*0494*/ 	.word	0xffffffff


	//   ....[83]....
        /*0498*/ 	.word	0xffffffff


	//   ....[84]....
        /*049c*/ 	.word	0xffffffff


	//   ....[85]....
        /*04a0*/ 	.word	0xffffffff


	//   ....[86]....
        /*04a4*/ 	.word	0xffffffff


	//   ....[87]....
        /*04a8*/ 	.word	0xffffffff


	//   ....[88]....
        /*04ac*/ 	.word	0xffffffff


	//   ....[89]....
        /*04b0*/ 	.word	0xffffffff


	//   ....[90]....
        /*04b4*/ 	.word	0xffffffff


	//   ....[91]....
        /*04b8*/ 	.word	0xffffffff


	//   ....[92]....
        /*04bc*/ 	.word	0xffffffff


	//   ....[93]....
        /*04c0*/ 	.word	0xffffffff


	//   ....[94]....
        /*04c4*/ 	.word	0xffffffff


	//   ....[95]....
        /*04c8*/ 	.word	0xffffffff


	//   ....[96]....
        /*04cc*/ 	.word	0xffffffff


	//   ....[97]....
        /*04d0*/ 	.word	0xffffffff


	//   ....[98]....
        /*04d4*/ 	.word	0xffffffff


	//   ....[99]....
        /*04d8*/ 	.word	0xffffffff


	//   ....[100]....
        /*04dc*/ 	.word	0xffffffff


	//   ....[101]....
        /*04e0*/ 	.word	0xffffffff


	//   ....[102]....
        /*04e4*/ 	.word	0xffffffff


	//   ....[103]....
        /*04e8*/ 	.word	0xffffffff


	//   ....[104]....
        /*04ec*/ 	.word	0xffffffff


	//   ....[105]....
        /*04f0*/ 	.word	0xffffffff


	//   ....[106]....
        /*04f4*/ 	.word	0xffffffff


	//   ....[107]....
        /*04f8*/ 	.word	0xffffffff


	//   ....[108]....
        /*04fc*/ 	.word	0xffffffff


	//   ....[109]....
        /*0500*/ 	.word	0xffffffff


	//   ....[110]....
        /*0504*/ 	.word	0xffffffff


	//   ....[111]....
        /*0508*/ 	.word	0xffffffff


	//   ....[112]....
        /*050c*/ 	.word	0xffffffff


	//   ....[113]....
        /*0510*/ 	.word	0xffffffff


	//   ....[114]....
        /*0514*/ 	.word	0xffffffff


	//   ....[115]....
        /*0518*/ 	.word	0xffffffff


	//   ....[116]....
        /*051c*/ 	.word	0xffffffff


	//   ....[117]....
        /*0520*/ 	.word	0xffffffff


	//   ....[118]....
        /*0524*/ 	.word	0xffffffff


	//   ....[119]....
        /*0528*/ 	.word	0xffffffff


	//   ....[120]....
        /*052c*/ 	.word	0xffffffff


	//   ....[121]....
        /*0530*/ 	.word	0xffffffff


	//   ....[122]....
        /*0534*/ 	.word	0xffffffff


	//   ....[123]....
        /*0538*/ 	.word	0xffffffff


	//   ....[124]....
        /*053c*/ 	.word	0xffffffff


	//   ....[125]....
        /*0540*/ 	.word	0xffffffff


	//   ....[126]....
        /*0544*/ 	.word	0xffffffff


	//   ....[127]....
        /*0548*/ 	.word	0xffffffff


	//   ....[128]....
        /*054c*/ 	.word	0xffffffff


	//   ....[129]....
        /*0550*/ 	.word	0xffffffff


	//   ....[130]....
        /*0554*/ 	.word	0xffffffff


	//   ....[131]....
        /*0558*/ 	.word	0xffffffff


	//   ....[132]....
        /*055c*/ 	.word	0xffffffff


	//   ....[133]....
        /*0560*/ 	.word	0xffffffff


	//   ....[134]....
        /*0564*/ 	.word	0xffffffff


	//   ....[135]....
        /*0568*/ 	.word	0xffffffff


	//   ....[136]....
        /*056c*/ 	.word	0xffffffff


	//   ....[137]....
        /*0570*/ 	.word	0xffffffff


	//   ....[138]....
        /*0574*/ 	.word	0xffffffff


	//   ....[139]....
        /*0578*/ 	.word	0xffffffff


	//   ....[140]....
        /*057c*/ 	.word	0xffffffff


	//   ....[141]....
        /*0580*/ 	.word	0xffffffff


	//   ....[142]....
        /*0584*/ 	.word	0xffffffff


	//   ....[143]....
        /*0588*/ 	.word	0xffffffff


	//   ....[144]....
        /*058c*/ 	.word	0xffffffff


	//   ....[145]....
        /*0590*/ 	.word	0xffffffff


	//   ....[146]....
        /*0594*/ 	.word	0xffffffff


	//   ....[147]....
        /*0598*/ 	.word	0xffffffff


	//   ....[148]....
        /*059c*/ 	.word	0xffffffff


	//   ....[149]....
        /*05a0*/ 	.word	0xffffffff


	//   ....[150]....
        /*05a4*/ 	.word	0xffffffff


	//   ....[151]....
        /*05a8*/ 	.word	0xffffffff


	//   ....[152]....
        /*05ac*/ 	.word	0xffffffff


	//   ....[153]....
        /*05b0*/ 	.word	0xffffffff


	//   ....[154]....
        /*05b4*/ 	.word	0xffffffff


	//   ....[155]....
        /*05b8*/ 	.word	0xffffffff


	//   ....[156]....
        /*05bc*/ 	.word	0xffffffff


	//   ....[157]....
        /*05c0*/ 	.word	0xffffffff


	//   ....[158]....
        /*05c4*/ 	.word	0xffffffff


	//   ....[159]....
        /*05c8*/ 	.word	0xffffffff


	//   ....[160]....
        /*05cc*/ 	.word	0xffffffff


	//   ....[161]....
        /*05d0*/ 	.word	0xffffffff


	//   ....[162]....
        /*05d4*/ 	.word	0xffffffff


	//   ....[163]....
        /*05d8*/ 	.word	0xffffffff


	//   ....[164]....
        /*05dc*/ 	.word	0xffffffff


	//   ....[165]....
        /*05e0*/ 	.word	0xffffffff


	//   ....[166]....
        /*05e4*/ 	.word	0xffffffff


	//   ....[167]....
        /*05e8*/ 	.word	0x0500000f


	//   ....[168]....
        /*05ec*/ 	.word	0x0500000f


	//   ....[169]....
        /*05f0*/ 	.word	0x0500000f


	//   ....[170]....
        /*05f4*/ 	.word	0x0500000f


	//   ....[171]....
        /*05f8*/ 	.word	0x0500000f


	//   ....[172]....
        /*05fc*/ 	.word	0x0500000f


	//   ....[173]....
        /*0600*/ 	.word	0x0500000f


	//   ....[174]....
        /*0604*/ 	.word	0x0500000f


	//   ....[175]....
        /*0608*/ 	.word	0x0500000f


	//   ....[176]....
        /*060c*/ 	.word	0x0500000f


	//   ....[177]....
        /*0610*/ 	.word	0x0500000f


	//   ....[178]....
        /*0614*/ 	.word	0x0500000f


	//   ....[179]....
        /*0618*/ 	.word	0x0500000f


	//   ....[180]....
        /*061c*/ 	.word	0x0500000f


	//   ....[181]....
        /*0620*/ 	.word	0x0500000f


	//   ....[182]....
        /*0624*/ 	.word	0x0500000f


	//   ....[183]....
        /*0628*/ 	.word	0x0500000f


	//   ....[184]....
        /*062c*/ 	.word	0x0500000f


	//   ....[185]....
        /*0630*/ 	.word	0x0500000f


	//   ....[186]....
        /*0634*/ 	.word	0x0500000f


	//   ....[187]....
        /*0638*/ 	.word	0x0500000f


	//   ....[188]....
        /*063c*/ 	.word	0x0500000f


	//   ....[189]....
        /*0640*/ 	.word	0x0500000f


	//   ....[190]....
        /*0644*/ 	.word	0x0500000f


	//   ....[191]....
        /*0648*/ 	.word	0x0500000f


	//   ....[192]....
        /*064c*/ 	.word	0x0500000f


	//   ....[193]....
        /*0650*/ 	.word	0x0500000f


	//   ....[194]....
        /*0654*/ 	.word	0x0500000f


	//   ....[195]....
        /*0658*/ 	.word	0x0500000f


	//   ....[196]....
        /*065c*/ 	.word	0x0500000f


	//   ....[197]....
        /*0660*/ 	.word	0x0500000f


	//   ....[198]....
        /*0664*/ 	.word	0x0500000f


	//   ....[199]....
        /*0668*/ 	.word	0x0500000f


	//   ....[200]....
        /*066c*/ 	.word	0x0500000f


	//   ....[201]....
        /*0670*/ 	.word	0x0500000f


	//   ....[202]....
        /*0674*/ 	.word	0x0500000f


	//   ....[203]....
        /*0678*/ 	.word	0x0500000f


	//   ....[204]....
        /*067c*/ 	.word	0x0500000f


	//   ....[205]....
        /*0680*/ 	.word	0x0500000f


	//   ....[206]....
        /*0684*/ 	.word	0x0500000f


	//   ....[207]....
        /*0688*/ 	.word	0x0500000f


	//   ....[208]....
        /*068c*/ 	.word	0x0500000f


	//   ....[209]....
        /*0690*/ 	.word	0x0500000f


	//   ....[210]....
        /*0694*/ 	.word	0x0500000f


	//   ....[211]....
        /*0698*/ 	.word	0x0500000f


	//   ....[212]....
        /*069c*/ 	.word	0x0500000f


	//   ....[213]....
        /*06a0*/ 	.word	0x0500000f


	//   ....[214]....
        /*06a4*/ 	.word	0x0500000f


	//   ....[215]....
        /*06a8*/ 	.word	0x0500000f


	//   ....[216]....
        /*06ac*/ 	.word	0x0500000f


	//   ....[217]....
        /*06b0*/ 	.word	0x0500000f


	//   ....[218]....
        /*06b4*/ 	.word	0x0500000f


	//   ....[219]....
        /*06b8*/ 	.word	0x0500000f


	//   ....[220]....
        /*06bc*/ 	.word	0x0500000f


	//   ....[221]....
        /*06c0*/ 	.word	0x0500000f


	//   ....[222]....
        /*06c4*/ 	.word	0x0500000f


	//   ....[223]....
        /*06c8*/ 	.word	0x0500000f


	//   ....[224]....
        /*06cc*/ 	.word	0x0500000f


	//   ....[225]....
        /*06d0*/ 	.word	0x0500000f


	//   ....[226]....
        /*06d4*/ 	.word	0x0500000f


	//   ....[227]....
        /*06d8*/ 	.word	0x0500000f


	//   ....[228]....
        /*06dc*/ 	.word	0x0500000f


	//   ....[229]....
        /*06e0*/ 	.word	0x0500000f


	//   ....[230]....
        /*06e4*/ 	.word	0x0500000f


	//   ....[231]....
        /*06e8*/ 	.word	0x0500000f


	//   ....[232]....
        /*06ec*/ 	.word	0x0500000f


	//   ....[233]....
        /*06f0*/ 	.word	0x0500000f


	//   ....[234]....
        /*06f4*/ 	.word	0x0500000f


	//   ....[235]....
        /*06f8*/ 	.word	0x0500000f


	//   ....[236]....
        /*06fc*/ 	.word	0x0500000f


	//   ....[237]....
        /*0700*/ 	.word	0x0500000f


	//   ....[238]....
        /*0704*/ 	.word	0x0500000f


	//   ....[239]....
        /*0708*/ 	.word	0x0500000f


	//   ....[240]....
        /*070c*/ 	.word	0x0500000f


	//   ....[241]....
        /*0710*/ 	.word	0x0500000f


	//   ....[242]....
        /*0714*/ 	.word	0x0500000f


	//   ....[243]....
        /*0718*/ 	.word	0x0500000f


	//   ....[244]....
        /*071c*/ 	.word	0x0500000f


	//   ....[245]....
        /*0720*/ 	.word	0x0500000f


	//   ....[246]....
        /*0724*/ 	.word	0x0500000f


	//   ....[247]....
        /*0728*/ 	.word	0x0500000f


	//   ....[248]....
        /*072c*/ 	.word	0x0500000f


	//   ....[249]....
        /*0730*/ 	.word	0x0500000f


	//   ....[250]....
        /*0734*/ 	.word	0x0500000f


	//   ....[251]....
        /*0738*/ 	.word	0x0500000f


	//   ....[252]....
        /*073c*/ 	.word	0x0500000f


	//   ....[253]....
        /*0740*/ 	.word	0x0500000f


	//   ....[254]....
        /*0744*/ 	.word	0x0500000f


	//   ....[255]....
        /*0748*/ 	.word	0x0500000f


	//   ....[0]....
        /*074c*/ 	.word	0x0500000f


	//   ....[1]....
        /*0750*/ 	.word	0x0500000f


	//   ....[2]....
        /*0754*/ 	.word	0x0500000f


	//   ....[3]....
        /*0758*/ 	.word	0x0500000f


	//   ....[4]....
        /*075c*/ 	.word	0x0500000f


	//   ....[5]....
        /*0760*/ 	.word	0x0500000f


	//   ....[6]....
        /*0764*/ 	.word	0x0500000f


	//   ....[7]....
        /*0768*/ 	.word	0x0500000f


	//   ....[8]....
        /*076c*/ 	.word	0x0500000f


	//   ....[9]....
        /*0770*/ 	.word	0x0500000f


	//   ....[10]....
        /*0774*/ 	.word	0x0500000f


	//   ....[11]....
        /*0778*/ 	.word	0x0500000f


	//   ....[12]....
        /*077c*/ 	.word	0x0500000f


	//   ....[13]....
        /*0780*/ 	.word	0x0500000f


	//   ....[14]....
        /*0784*/ 	.word	0x0500000f


	//   ....[15]....
        /*0788*/ 	.word	0x0500000f


	//   ....[16]....
        /*078c*/ 	.word	0x0500000f


	//   ....[17]....
        /*0790*/ 	.word	0x0500000f


	//   ....[18]....
        /*0794*/ 	.word	0x0500000f


	//----- nvinfo : EIATTR_COOP_GROUP_INSTR_OFFSETS
	.align		4
.L_1401:
        /*0798*/ 	.byte	0x04, 0x28
        /*079a*/ 	.short	(.L_1403 - .L_1402)


	//   ....[0]....
.L_1402:
        /*079c*/ 	.word	0x00000080


	//   ....[1]....
        /*07a0*/ 	.word	0x000000b0


	//   ....[2]....
        /*07a4*/ 	.word	0x000002d0


	//   ....[3]....
        /*07a8*/ 	.word	0x00000430


	//   ....[4]....
        /*07ac*/ 	.word	0x00000550


	//   ....[5]....
        /*07b0*/ 	.word	0x000006b0


	//   ....[6]....
        /*07b4*/ 	.word	0x000015a0


	//   ....[7]....
        /*07b8*/ 	.word	0x00002c40


	//   ....[8]....
        /*07bc*/ 	.word	0x00002d00


	//   ....[9]....
        /*07c0*/ 	.word	0x00003070


	//   ....[10]....
        /*07c4*/ 	.word	0x000031e0


	//   ....[11]....
        /*07c8*/ 	.word	0x000053d0


	//   ....[12]....
        /*07cc*/ 	.word	0x00005400


	//   ....[13]....
        /*07d0*/ 	.word	0x00005430


	//   ....[14]....
        /*07d4*/ 	.word	0x00005450


	//   ....[15]....
        /*07d8*/ 	.word	0x000066f0


	//   ....[16]....
        /*07dc*/ 	.word	0x00006720


	//   ....[17]....
        /*07e0*/ 	.word	0x000067e0


	//   ....[18]....
        /*07e4*/ 	.word	0x000067f0


	//   ....[19]....
        /*07e8*/ 	.word	0x000076b0


	//   ....[20]....
        /*07ec*/ 	.word	0x000076c0


	//   ....[21]....
        /*07f0*/ 	.word	0x000076d0


	//   ....[22]....
        /*07f4*/ 	.word	0x00007710


	//   ....[23]....
        /*07f8*/ 	.word	0x00007cc0


	//   ....[24]....
        /*07fc*/ 	.word	0x00007d00


	//   ....[25]....
        /*0800*/ 	.word	0x00007d20


	//   ....[26]....
        /*0804*/ 	.word	0x00007d60


	//   ....[27]....
        /*0808*/ 	.word	0x00007d80


	//   ....[28]....
        /*080c*/ 	.word	0x00007da0


	//   ....[29]....
        /*0810*/ 	.word	0x00007dc0


	//   ....[30]....
        /*0814*/ 	.word	0x00007e30


	//   ....[31]....
        /*0818*/ 	.word	0x000081d0


	//   ....[32]....
        /*081c*/ 	.word	0x00008200


	//   ....[33]....
        /*0820*/ 	.word	0x00008470


	//   ....[34]....
        /*0824*/ 	.word	0x00008480


	//   ....[35]....
        /*0828*/ 	.word	0x00008ee0


	//   ....[36]....
        /*082c*/ 	.word	0x00008f10


	//   ....[37]....
        /*0830*/ 	.word	0x00008f50


	//   ....[38]....
        /*0834*/ 	.word	0x00008f80


	//   ....[39]....
        /*0838*/ 	.word	0x00008f90


	//   ....[40]....
        /*083c*/ 	.word	0x00008fa0


	//   ....[41]....
        /*0840*/ 	.word	0x00008fb0


	//   ....[42]....
        /*0844*/ 	.word	0x00008fd0


	//   ....[43]....
        /*0848*/ 	.word	0x00009120


	//   ....[44]....
        /*084c*/ 	.word	0x00009350


	//   ....[45]....
        /*0850*/ 	.word	0x00009380


	//   ....[46]....
        /*0854*/ 	.word	0x000093b0


	//   ....[47]....
        /*0858*/ 	.word	0x000093e0


	//   ....[48]....
        /*085c*/ 	.word	0x00009410


	//   ....[49]....
        /*0860*/ 	.word	0x00009440


	//   ....[50]....
        /*0864*/ 	.word	0x000095b0


	//   ....[51]....
        /*0868*/ 	.word	0x000095e0


	//   ....[52]....
        /*086c*/ 	.word	0x00009610


	//   ....[53]....
        /*0870*/ 	.word	0x00009640


	//   ....[54]....
        /*0874*/ 	.word	0x00009670


	//   ....[55]....
        /*0878*/ 	.word	0x000096a0


	//   ....[56]....
        /*087c*/ 	.word	0x00009730


	//   ....[57]....
        /*0880*/ 	.word	0x00009760


	//   ....[58]....
        /*0884*/ 	.word	0x00009770


	//   ....[59]....
        /*0888*/ 	.word	0x00009810


	//   ....[60]....
        /*088c*/ 	.word	0x0000b1e0


	//   ....[61]....
        /*0890*/ 	.word	0x0000b200


	//   ....[62]....
        /*0894*/ 	.word	0x0000b290


	//   ....[63]....
        /*0898*/ 	.word	0x0000b2b0


	//   ....[64]....
        /*089c*/ 	.word	0x0000b330


	//   ....[65]....
        /*08a0*/ 	.word	0x0000b350


	//   ....[66]....
        /*08a4*/ 	.word	0x0000b3d0


	//   ....[67]....
        /*08a8*/ 	.word	0x0000b3f0


	//   ....[68]....
        /*08ac*/ 	.word	0x0000b470


	//   ....[69]....
        /*08b0*/ 	.word	0x0000b490


	//   ....[70]....
        /*08b4*/ 	.word	0x0000b510


	//   ....[71]....
        /*08b8*/ 	.word	0x0000b530


	//   ....[72]....
        /*08bc*/ 	.word	0x0000b5b0


	//   ....[73]....
        /*08c0*/ 	.word	0x0000b5d0


	//   ....[74]....
        /*08c4*/ 	.word	0x0000b5e0


	//   ....[75]....
        /*08c8*/ 	.word	0x0000b5f0


	//   ....[76]....
        /*08cc*/ 	.word	0x0000bec0


	//   ....[77]....
        /*08d0*/ 	.word	0x0000bef0


	//   ....[78]....
        /*08d4*/ 	.word	0x0000bf90


	//   ....[79]....
        /*08d8*/ 	.word	0x0000bfb0


	//   ....[80]....
        /*08dc*/ 	.word	0x0000c030


	//   ....[81]....
        /*08e0*/ 	.word	0x0000c050


	//   ....[82]....
        /*08e4*/ 	.word	0x0000c0d0


	//   ....[83]....
        /*08e8*/ 	.word	0x0000c0f0


	//   ....[84]....
        /*08ec*/ 	.word	0x0000c170


	//   ....[85]....
        /*08f0*/ 	.word	0x0000c190


	//   ....[86]....
        /*08f4*/ 	.word	0x0000c210


	//   ....[87]....
        /*08f8*/ 	.word	0x0000c230


	//   ....[88]....
        /*08fc*/ 	.word	0x0000c2b0


	//   ....[89]....
        /*0900*/ 	.word	0x0000c2d0


	//   ....[90]....
        /*0904*/ 	.word	0x0000c2e0


	//   ....[91]....
        /*0908*/ 	.word	0x0000c350


	//   ....[92]....
        /*090c*/ 	.word	0x0000c3a0


	//   ....[93]....
        /*0910*/ 	.word	0x0000c3d0


	//   ....[94]....
        /*0914*/ 	.word	0x0000c460


	//   ....[95]....
        /*0918*/ 	.word	0x0000c470


	//   ....[96]....
        /*091c*/ 	.word	0x0000c4e0


	//   ....[97]....
        /*0920*/ 	.word	0x0000c4f0


	//   ....[98]....
        /*0924*/ 	.word	0x0000c530


	//   ....[99]....
        /*0928*/ 	.word	0x0000c550


	//   ....[100]....
        /*092c*/ 	.word	0x0000cca0


	//   ....[101]....
        /*0930*/ 	.word	0x0000ccd0


	//   ....[102]....
        /*0934*/ 	.word	0x0000cd20


	//   ....[103]....
        /*0938*/ 	.word	0x0000cd30


	//   ....[104]....
        /*093c*/ 	.word	0x0000cd70


	//   ....[105]....
        /*0940*/ 	.word	0x0000cd80


	//   ....[106]....
        /*0944*/ 	.word	0x0000cdc0


	//   ....[107]....
        /*0948*/ 	.word	0x0000cdd0


	//   ....[108]....
        /*094c*/ 	.word	0x0000ce10


	//   ....[109]....
        /*0950*/ 	.word	0x0000ce20


	//   ....[110]....
        /*0954*/ 	.word	0x0000ce60


	//   ....[111]....
        /*0958*/ 	.word	0x0000ce70


	//   ....[112]....
        /*095c*/ 	.word	0x0000ceb0


	//   ....[113]....
        /*0960*/ 	.word	0x0000cec0


	//   ....[114]....
        /*0964*/ 	.word	0x0000ced0


	//   ....[115]....
        /*0968*/ 	.word	0x0000cf10


	//   ....[116]....
        /*096c*/ 	.word	0x0000d1c0


	//   ....[117]....
        /*0970*/ 	.word	0x0000d1f0


	//   ....[118]....
        /*0974*/ 	.word	0x0000d250


	//   ....[119]....
        /*0978*/ 	.word	0x0000d260


	//   ....[120]....
        /*097c*/ 	.word	0x0000d2b0


	//   ....[121]....
        /*0980*/ 	.word	0x0000d2c0


	//   ....[122]....
        /*0984*/ 	.word	0x0000d310


	//   ....[123]....
        /*0988*/ 	.word	0x0000d320


	//   ....[124]....
        /*098c*/ 	.word	0x0000d370


	//   ....[125]....
        /*0990*/ 	.word	0x0000d380


	//   ....[126]....
        /*0994*/ 	.word	0x0000d3d0


	//   ....[127]....
        /*0998*/ 	.word	0x0000d3e0


	//   ....[128]....
        /*099c*/ 	.word	0x0000d430


	//   ....[129]....
        /*09a0*/ 	.word	0x0000d440


	//   ....[130]....
        /*09a4*/ 	.word	0x0000d450


	//   ....[131]....
        /*09a8*/ 	.word	0x0000d490


	//   ....[132]....
        /*09ac*/ 	.word	0x0000da30


	//   ....[133]....
        /*09b0*/ 	.word	0x0000da70


	//   ....[134]....
        /*09b4*/ 	.word	0x0000dab0


	//   ....[135]....
        /*09b8*/ 	.word	0x0000daf0


	//   ....[136]....
        /*09bc*/ 	.word	0x0000db10


	//   ....[137]....
        /*09c0*/ 	.word	0x0000db50


	//   ....[138]....
        /*09c4*/ 	.word	0x0000db70


	//   ....[139]....
        /*09c8*/ 	.word	0x0000dbb0


	//   ....[140]....
        /*09cc*/ 	.word	0x0000dbd0


	//   ....[141]....
        /*09d0*/ 	.word	0x0000dc10


	//   ....[142]....
        /*09d4*/ 	.word	0x0000dc30


	//   ....[143]....
        /*09d8*/ 	.word	0x0000dc70


	//   ....[144]....
        /*09dc*/ 	.word	0x0000dc90


	//   ....[145]....
        /*09e0*/ 	.word	0x0000dcd0


	//   ....[146]....
        /*09e4*/ 	.word	0x0000dcf0


	//   ....[147]....
        /*09e8*/ 	.word	0x0000dd00


	//   ....[148]....
        /*09ec*/ 	.word	0x0000e0b0


	//   ....[149]....
        /*09f0*/ 	.word	0x0000e0e0


	//   ....[150]....
        /*09f4*/ 	.word	0x0000e150


	//   ....[151]....
        /*09f8*/ 	.word	0x0000e180


	//   ....[152]....
        /*09fc*/ 	.word	0x0000e1b0


	//   ....[153]....
        /*0a00*/ 	.word	0x0000e1e0


	//   ....[154]....
        /*0a04*/ 	.word	0x0000e210


	//   ....[155]....
        /*0a08*/ 	.word	0x0000e240


	//   ....[156]....
        /*0a0c*/ 	.word	0x0000e3e0


	//   ....[157]....
        /*0a10*/ 	.word	0x0000e410


	//   ....[158]....
        /*0a14*/ 	.word	0x0000e440


	//   ....[159]....
        /*0a18*/ 	.word	0x0000e470


	//   ....[160]....
        /*0a1c*/ 	.word	0x0000e4a0


	//   ....[161]....
        /*0a20*/ 	.word	0x0000e4d0


	//   ....[162]....
        /*0a24*/ 	.word	0x0000e590


	//   ....[163]....
        /*0a28*/ 	.word	0x0000e5b0


	//   ....[164]....
        /*0a2c*/ 	.word	0x0000e5c0


	//   ....[165]....
        /*0a30*/ 	.word	0x0000e620


	//   ....[166]....
        /*0a34*/ 	.word	0x0000ec40


	//   ....[167]....
        /*0a38*/ 	.word	0x0000f120


	//   ....[168]....
        /*0a3c*/ 	.word	0x0000f210


	//   ....[169]....
        /*0a40*/ 	.word	0x0000f2b0


	//   ....[170]....
        /*0a44*/ 	.word	0x0000f310


	//   ....[171]....
        /*0a48*/ 	.word	0x0000f400


	//   ....[172]....
        /*0a4c*/ 	.word	0x0000f470


	//   ....[173]....
        /*0a50*/ 	.word	0x0000f560


	//   ....[174]....
        /*0a54*/ 	.word	0x0000f5d0


	//   ....[175]....
        /*0a58*/ 	.word	0x0000f6c0


	//   ....[176]....
        /*0a5c*/ 	.word	0x0000f730


	//   ....[177]....
        /*0a60*/ 	.word	0x0000f820


	//   ....[178]....
        /*0a64*/ 	.word	0x0000f890


	//   ....[179]....
        /*0a68*/ 	.word	0x0000f980


	//   ....[180]....
        /*0a6c*/ 	.word	0x0000f9f0


	//   ....[181]....
        /*0a70*/ 	.word	0x0000fae0


	//   ....[182]....
        /*0a74*/ 	.word	0x0000fb50


	//   ....[183]....
        /*0a78*/ 	.word	0x0000fc30


	//   ....[184]....
        /*0a7c*/ 	.word	0x0000fce0


	//   ....[185]....
        /*0a80*/ 	.word	0x0000fd50


	//   ....[186]....
        /*0a84*/ 	.word	0x0000fdb0


	//   ....[187]....
        /*0a88*/ 	.word	0x0000fea0


	//   ....[188]....
        /*0a8c*/ 	.word	0x0000ff00


	//   ....[189]....
        /*0a90*/ 	.word	0x00010000


	//   ....[190]....
        /*0a94*/ 	.word	0x00010060


	//   ....[191]....
        /*0a98*/ 	.word	0x00010160


	//   ....[192]....
        /*0a9c*/ 	.word	0x000101c0


	//   ....[193]....
        /*0aa0*/ 	.word	0x000102c0


	//   ....[194]....
        /*0aa4*/ 	.word	0x00010320


	//   ....[195]....
        /*0aa8*/ 	.word	0x00010420


	//   ....[196]....
        /*0aac*/ 	.word	0x00010480


	//   ....[197]....
        /*0ab0*/ 	.word	0x00010580


	//   ....[198]....
        /*0ab4*/ 	.word	0x000105e0


	//   ....[199]....
        /*0ab8*/ 	.word	0x00010690


	//   ....[200]....
        /*0abc*/ 	.word	0x00010750


	//   ....[201]....
        /*0ac0*/ 	.word	0x00010810


	//   ....[202]....
        /*0ac4*/ 	.word	0x00010870


	//   ....[203]....
        /*0ac8*/ 	.word	0x00010970


	//   ....[204]....
        /*0acc*/ 	.word	0x000109d0


	//   ....[205]....
        /*0ad0*/ 	.word	0x00010aa0


	//   ....[206]....
        /*0ad4*/ 	.word	0x00010b00


	//   ....[207]....
        /*0ad8*/ 	.word	0x00010bc0


	//   ....[208]....
        /*0adc*/ 	.word	0x00010d00


	//   ....[209]....
        /*0ae0*/ 	.word	0x00010db0


	//   ....[210]....
        /*0ae4*/ 	.word	0x00010e10


	//   ....[211]....
        /*0ae8*/ 	.word	0x00010ec0


	//   ....[212]....
        /*0aec*/ 	.word	0x00010f20


	//   ....[213]....
        /*0af0*/ 	.word	0x00010fd0


	//   ....[214]....
        /*0af4*/ 	.word	0x00011030


	//   ....[215]....
        /*0af8*/ 	.word	0x000110e0


	//   ....[216]....
        /*0afc*/ 	.word	0x00011140


	//   ....[217]....
        /*0b00*/ 	.word	0x000111f0


	//   ....[218]....
        /*0b04*/ 	.word	0x00011250


	//   ....[219]....
        /*0b08*/ 	.word	0x00011300


	//   ....[220]....
        /*0b0c*/ 	.word	0x00011360


	//   ....[221]....
        /*0b10*/ 	.word	0x00011410


	//   ....[222]....
        /*0b14*/ 	.word	0x00011470


	//   ....[223]....
        /*0b18*/ 	.word	0x00011520


	//   ....[224]....
        /*0b1c*/ 	.word	0x00011610


	//   ....[225]....
        /*0b20*/ 	.word	0x000116c0


	//   ....[226]....
        /*0b24*/ 	.word	0x00011720


	//   ....[227]....
        /*0b28*/ 	.word	0x000117e0


	//   ....[228]....
        /*0b2c*/ 	.word	0x00011840


	//   ....[229]....
        /*0b30*/ 	.word	0x00011900


	//   ....[230]....
        /*0b34*/ 	.word	0x00011960


	//   ....[231]....
        /*0b38*/ 	.word	0x00011a20


	//   ....[232]....
        /*0b3c*/ 	.word	0x00011a80


	//   ....[233]....
        /*0b40*/ 	.word	0x00011b40


	//   ....[234]....
        /*0b44*/ 	.word	0x00011ba0


	//   ....[235]....
        /*0b48*/ 	.word	0x00011c60


	//   ....[236]....
        /*0b4c*/ 	.word	0x00011cc0


	//   ....[237]....
        /*0b50*/ 	.word	0x00011d80


	//   ....[238]....
        /*0b54*/ 	.word	0x00011de0


	//   ....[239]....
        /*0b58*/ 	.word	0x00011e90


	//   ....[240]....
        /*0b5c*/ 	.word	0x00011f80


	//   ....[241]....
        /*0b60*/ 	.word	0x00012020


	//   ....[242]....
        /*0b64*/ 	.word	0x000120c0


	//   ....[243]....
        /*0b68*/ 	.word	0x00012170


	//   ....[244]....
        /*0b6c*/ 	.word	0x000121d0


	//   ....[245]....
        /*0b70*/ 	.word	0x00012280


	//   ....[246]....
        /*0b74*/ 	.word	0x000122e0


	//   ....[247]....
        /*0b78*/ 	.word	0x00012390


	//   ....[248]....
        /*0b7c*/ 	.word	0x000123f0


	//   ....[249]....
        /*0b80*/ 	.word	0x000124a0


	//   ....[250]....
        /*0b84*/ 	.word	0x00012500


	//   ....[251]....
        /*0b88*/ 	.word	0x000125b0


	//   ....[252]....
        /*0b8c*/ 	.word	0x00012610


	//   ....[253]....
        /*0b90*/ 	.word	0x000126c0


	//   ....[254]....
        /*0b94*/ 	.word	0x00012720


	//   ....[255]....
        /*0b98*/ 	.word	0x000127c0


	//   ....[0]....
        /*0b9c*/ 	.word	0x00012850


	//   ....[1]....
        /*0ba0*/ 	.word	0x000128f0


	//   ....[2]....
        /*0ba4*/ 	.word	0x00012a70


	//   ....[3]....
        /*0ba8*/ 	.word	0x00012ae0


	//   ....[4]....
        /*0bac*/ 	.word	0x00012b50


	//   ....[5]....
        /*0bb0*/ 	.word	0x00012bc0


	//   ....[6]....
        /*0bb4*/ 	.word	0x00012c30


	//   ....[7]....
        /*0bb8*/ 	.word	0x00012cb0


	//   ....[8]....
        /*0bbc*/ 	.word	0x00012d30


	//   ....[9]....
        /*0bc0*/ 	.word	0x00012dc0


	//   ....[10]....
        /*0bc4*/ 	.word	0x00012e30


	//   ....[11]....
        /*0bc8*/ 	.word	0x00012ea0


	//   ....[12]....
        /*0bcc*/ 	.word	0x00012f10


	//   ....[13]....
        /*0bd0*/ 	.word	0x00012f90


	//   ....[14]....
        /*0bd4*/ 	.word	0x00013000


	//   ....[15]....
        /*0bd8*/ 	.word	0x000130a0


	//   ....[16]....
        /*0bdc*/ 	.word	0x000130f0


	//   ....[17]....
        /*0be0*/ 	.word	0x00013180


	//   ....[18]....
        /*0be4*/ 	.word	0x000132b0


	//----- nvinfo : EIATTR_REG_RECONFIG
	.align		4
.L_1403:
        /*0be8*/ 	.byte	0x01, 0x54
	.zero		2


	//----- nvinfo : EIATTR_SYSCALL_OFFSETS
	.align		4
        /*0bec*/ 	.byte	0x04, 0x46
        /*0bee*/ 	.short	(.L_1405 - .L_1404)


	//   ....[0]....
.L_1404:
        /*0bf0*/ 	.word	0x00001750


	//   ....[1]....
        /*0bf4*/ 	.word	0x0000a820


	//   ....[2]....
        /*0bf8*/ 	.word	0x0000a970


	//   ....[3]....
        /*0bfc*/ 	.word	0x0000aa60


	//   ....[4]....
        /*0c00*/ 	.word	0x0000ba00


	//----- nvinfo : EIATTR_MBARRIER_INSTR_OFFSETS
	.align		4
.L_1405:
        /*0c04*/ 	.byte	0x04, 0x39
        /*0c06*/ 	.short	(.L_1407 - .L_1406)


	//   ....[0]....
.L_1406:
        /*0c08*/ 	.word	0x00000180
        /*0c0c*/ 	.word	0x000000ff
        /*0c10*/ 	.word	0x00016800
        /*0c14*/ 	.short	0x0100
        /*0c16*/ 	.byte	0x08
	.zero		1


	//   ....[1]....
        /*0c18*/ 	.word	0x00000190
        /*0c1c*/ 	.word	0x000000ff
        /*0c20*/ 	.word	0x00016820
        /*0c24*/ 	.short	0x0100
        /*0c26*/ 	.byte	0x08
	.zero		1


	//   ....[2]....
        /*0c28*/ 	.word	0x00000280
        /*0c2c*/ 	.word	0x000000ff
        /*0c30*/ 	.word	0x00016830
        /*0c34*/ 	.short	0x0100
        /*0c36*/ 	.byte	0x08
	.zero		1


	//   ....[3]....
        /*0c38*/ 	.word	0x00000290
        /*0c3c*/ 	.word	0x000000ff
        /*0c40*/ 	.word	0x00016840
        /*0c44*/ 	.short	0x0100
        /*0c46*/ 	.byte	0x08
	.zero		1


	//   ....[4]....
        /*0c48*/ 	.word	0x000002a0
        /*0c4c*/ 	.word	0x000000ff
        /*0c50*/ 	.word	0x00016838
        /*0c54*/ 	.short	0x0100
        /*0c56*/ 	.byte	0x08
	.zero		1


	//   ....[5]....
        /*0c58*/ 	.word	0x000002b0
        /*0c5c*/ 	.word	0x000000ff
        /*0c60*/ 	.word	0x00016848
        /*0c64*/ 	.short	0x0100
        /*0c66*/ 	.byte	0x08
	.zero		1


	//   ....[6]....
        /*0c68*/ 	.word	0x000003e0
        /*0c6c*/ 	.word	0x000000ff
        /*0c70*/ 	.word	0x00016850
        /*0c74*/ 	.short	0x0100
        /*0c76*/ 	.byte	0x08
	.zero		1


	//   ....[7]....
        /*0c78*/ 	.word	0x000003f0
        /*0c7c*/ 	.word	0x000000ff
        /*0c80*/ 	.word	0x00016860
        /*0c84*/ 	.short	0x0100
        /*0c86*/ 	.byte	0x08
	.zero		1


	//   ....[8]....
        /*0c88*/ 	.word	0x00000400
        /*0c8c*/ 	.word	0x000000ff
        /*0c90*/ 	.word	0x00016858
        /*0c94*/ 	.short	0x0100
        /*0c96*/ 	.byte	0x08
	.zero		1


	//   ....[9]....
        /*0c98*/ 	.word	0x00000410
        /*0c9c*/ 	.word	0x000000ff
        /*0ca0*/ 	.word	0x00016868
        /*0ca4*/ 	.short	0x0100
        /*0ca6*/ 	.byte	0x08
	.zero		1


	//   ....[10]....
        /*0ca8*/ 	.word	0x00000500
        /*0cac*/ 	.word	0x000000ff
        /*0cb0*/ 	.word	0x00016870
        /*0cb4*/ 	.short	0x0100
        /*0cb6*/ 	.byte	0x06
	.zero		1


	//   ....[11]....
        /*0cb8*/ 	.word	0x00000510
        /*0cbc*/ 	.word	0x000000ff
        /*0cc0*/ 	.word	0x00016880
        /*0cc4*/ 	.short	0x0100
        /*0cc6*/ 	.byte	0x06
	.zero		1


	//   ....[12]....
        /*0cc8*/ 	.word	0x00000520
        /*0ccc*/ 	.word	0x000000ff
        /*0cd0*/ 	.word	0x00016878
        /*0cd4*/ 	.short	0x0100
        /*0cd6*/ 	.byte	0x06
	.zero		1


	//   ....[13]....
        /*0cd8*/ 	.word	0x00000530
        /*0cdc*/ 	.word	0x000000ff
        /*0ce0*/ 	.word	0x00016888
        /*0ce4*/ 	.short	0x0100
        /*0ce6*/ 	.byte	0x06
	.zero		1


	//   ....[14]....
        /*0ce8*/ 	.word	0x00000660
        /*0cec*/ 	.word	0x000000ff
        /*0cf0*/ 	.word	0x00016890
        /*0cf4*/ 	.short	0x0100
        /*0cf6*/ 	.byte	0x08
	.zero		1


	//   ....[15]....
        /*0cf8*/ 	.word	0x00000670
        /*0cfc*/ 	.word	0x000000ff
        /*0d00*/ 	.word	0x000168a0
        /*0d04*/ 	.short	0x0100
        /*0d06*/ 	.byte	0x08
	.zero		1


	//   ....[16]....
        /*0d08*/ 	.word	0x00000680
        /*0d0c*/ 	.word	0x000000ff
        /*0d10*/ 	.word	0x00016898
        /*0d14*/ 	.short	0x0100
        /*0d16*/ 	.byte	0x08
	.zero		1


	//   ....[17]....
        /*0d18*/ 	.word	0x00000690
        /*0d1c*/ 	.word	0x000000ff
        /*0d20*/ 	.word	0x000168a8
        /*0d24*/ 	.short	0x0100
        /*0d26*/ 	.byte	0x08
	.zero		1


	//   ....[18]....
        /*0d28*/ 	.word	0x000007c0
        /*0d2c*/ 	.word	0x000000ff
        /*0d30*/ 	.word	0x000168b0
        /*0d34*/ 	.short	0x0100
        /*0d36*/ 	.byte	0x08
	.zero		1


	//   ....[19]....
        /*0d38*/ 	.word	0x000007d0
        /*0d3c*/ 	.word	0x000000ff
        /*0d40*/ 	.word	0x000168c0
        /*0d44*/ 	.short	0x0100
        /*0d46*/ 	.byte	0x08
	.zero		1


	//   ....[20]....
        /*0d48*/ 	.word	0x000007e0
        /*0d4c*/ 	.word	0x000000ff
        /*0d50*/ 	.word	0x000168b8
        /*0d54*/ 	.short	0x0100
        /*0d56*/ 	.byte	0x08
	.zero		1


	//   ....[21]....
        /*0d58*/ 	.word	0x000007f0
        /*0d5c*/ 	.word	0x000000ff
        /*0d60*/ 	.word	0x000168c8
        /*0d64*/ 	.short	0x0100
        /*0d66*/ 	.byte	0x08
	.zero		1


	//   ....[22]....
        /*0d68*/ 	.word	0x000017c0
        /*0d6c*/ 	.word	0x000000ff
        /*0d70*/ 	.word	0x00016800
        /*0d74*/ 	.short	0x010a
        /*0d76*/ 	.byte	0x2b
	.zero		1


	//   ....[23]....
        /*0d78*/ 	.word	0x00001840
        /*0d7c*/ 	.word	0x00000000
        /*0d80*/ 	.word	0x00016830
        /*0d84*/ 	.short	0x010a
        /*0d86*/ 	.byte	0x3f
	.zero		1


	//   ....[24]....
        /*0d88*/ 	.word	0x00001890
        /*0d8c*/ 	.word	0x00000000
        /*0d90*/ 	.word	0x00016830
        /*0d94*/ 	.short	0x010a
        /*0d96*/ 	.byte	0x3f
	.zero		1


	//   ....[25]....
        /*0d98*/ 	.word	0x00002d20
        /*0d9c*/ 	.word	0x000000ff
        /*0da0*/ 	.word	0x00000000
        /*0da4*/ 	.short	0x0101
        /*0da6*/ 	.byte	0x06
	.zero		1


	//   ....[26]....
        /*0da8*/ 	.word	0x000040b0
        /*0dac*/ 	.word	0x000000ff
        /*0db0*/ 	.word	0x00016830
        /*0db4*/ 	.short	0x010a
        /*0db6*/ 	.byte	0x0a
	.zero		1


	//   ....[27]....
        /*0db8*/ 	.word	0x000040f0
        /*0dbc*/ 	.word	0x000000ff
        /*0dc0*/ 	.word	0x00016830
        /*0dc4*/ 	.short	0x010a
        /*0dc6*/ 	.byte	0x0a
	.zero		1


	//   ....[28]....
        /*0dc8*/ 	.word	0x00004370
        /*0dcc*/ 	.word	0x000000ff
        /*0dd0*/ 	.word	0x00016850
        /*0dd4*/ 	.short	0x010a
        /*0dd6*/ 	.byte	0x0a
	.zero		1


	//   ....[29]....
        /*0dd8*/ 	.word	0x000043b0
        /*0ddc*/ 	.word	0x000000ff
        /*0de0*/ 	.word	0x00016850
        /*0de4*/ 	.short	0x010a
        /*0de6*/ 	.byte	0x0a
	.zero		1


	//   ....[30]....
        /*0de8*/ 	.word	0x00004cc0
        /*0dec*/ 	.word	0x000000ff
        /*0df0*/ 	.word	0x00000000
        /*0df4*/ 	.short	0x0101
        /*0df6*/ 	.byte	0x07
	.zero		1


	//   ....[31]....
        /*0df8*/ 	.word	0x00006230
        /*0dfc*/ 	.word	0x000000ff
        /*0e00*/ 	.word	0x00000000
        /*0e04*/ 	.short	0x0101
        /*0e06*/ 	.byte	0x06
	.zero		1


	//   ....[32]....
        /*0e08*/ 	.word	0x00006660
        /*0e0c*/ 	.word	0x000000ff
        /*0e10*/ 	.word	0x00016850
        /*0e14*/ 	.short	0x010a
        /*0e16*/ 	.byte	0x05
	.zero		1


	//   ....[33]....
        /*0e18*/ 	.word	0x000066a0
        /*0e1c*/ 	.word	0x000000ff
        /*0e20*/ 	.word	0x00016850
        /*0e24*/ 	.short	0x010a
        /*0e26*/ 	.byte	0x05
	.zero		1


	//   ....[34]....
        /*0e28*/ 	.word	0x00006c70
        /*0e2c*/ 	.word	0x000000ff
        /*0e30*/ 	.word	0x00000000
        /*0e34*/ 	.short	0x0101
        /*0e36*/ 	.byte	0x04
	.zero		1


	//   ....[35]....
        /*0e38*/ 	.word	0x00007d90
        /*0e3c*/ 	.word	0x00000000
        /*0e40*/ 	.word	0x00000000
        /*0e44*/ 	.short	0x0101
        /*0e46*/ 	.byte	0x3f
	.zero		1


	//   ....[36]....
        /*0e48*/ 	.word	0x000081f0
        /*0e4c*/ 	.word	0x00000010
        /*0e50*/ 	.word	0x00000000
        /*0e54*/ 	.short	0x0101
        /*0e56*/ 	.byte	0x3f
	.zero		1


	//   ....[37]....
        /*0e58*/ 	.word	0x0000af60
        /*0e5c*/ 	.word	0x00000003
        /*0e60*/ 	.word	0x00016840
        /*0e64*/ 	.short	0x010a
        /*0e66*/ 	.byte	0x3f
	.zero		1


	//   ....[38]....
        /*0e68*/ 	.word	0x0000b6f0
        /*0e6c*/ 	.word	0x00000003
        /*0e70*/ 	.word	0x00016830
        /*0e74*/ 	.short	0x0107
        /*0e76*/ 	.byte	0x3f
	.zero		1


	//   ....[39]....
        /*0e78*/ 	.word	0x0000b7c0
        /*0e7c*/ 	.word	0x00000003
        /*0e80*/ 	.word	0x00016830
        /*0e84*/ 	.short	0x0101
        /*0e86*/ 	.byte	0x3f
	.zero		1


	//   ....[40]....
        /*0e88*/ 	.word	0x0000c5f0
        /*0e8c*/ 	.word	0x00000016
        /*0e90*/ 	.word	0x00016800
        /*0e94*/ 	.short	0x0107
        /*0e96*/ 	.byte	0x3f
	.zero		1


	//   ....[41]....
        /*0e98*/ 	.word	0x0000c6e0
        /*0e9c*/ 	.word	0x00000016
        /*0ea0*/ 	.word	0x00016800
        /*0ea4*/ 	.short	0x0101
        /*0ea6*/ 	.byte	0x3f
	.zero		1


	//   ....[42]....
        /*0ea8*/ 	.word	0x0000c700
        /*0eac*/ 	.word	0x00000016
        /*0eb0*/ 	.word	0x00016820
        /*0eb4*/ 	.short	0x010a
        /*0eb6*/ 	.byte	0x3f
	.zero		1


	//   ....[43]....
        /*0eb8*/ 	.word	0x0000cab0
        /*0ebc*/ 	.word	0x00000005
        /*0ec0*/ 	.word	0x00016840
        /*0ec4*/ 	.short	0x010a
        /*0ec6*/ 	.byte	0x3f
	.zero		1


	//   ....[44]....
        /*0ec8*/ 	.word	0x0000cf90
        /*0ecc*/ 	.word	0x00000005
        /*0ed0*/ 	.word	0x00016830
        /*0ed4*/ 	.short	0x0107
        /*0ed6*/ 	.byte	0x3f
	.zero		1


	//   ....[45]....
        /*0ed8*/ 	.word	0x0000d050
        /*0edc*/ 	.word	0x00000005
        /*0ee0*/ 	.word	0x00016830
        /*0ee4*/ 	.short	0x0101
        /*0ee6*/ 	.byte	0x3f
	.zero		1


	//   ....[46]....
        /*0ee8*/ 	.word	0x0000d0b0
        /*0eec*/ 	.word	0x00000005
        /*0ef0*/ 	.word	0x00016860
        /*0ef4*/ 	.short	0x010a
        /*0ef6*/ 	.byte	0x3f
	.zero		1


	//   ....[47]....
        /*0ef8*/ 	.word	0x0000d580
        /*0efc*/ 	.word	0x00000005
        /*0f00*/ 	.word	0x00016850
        /*0f04*/ 	.short	0x0107
        /*0f06*/ 	.byte	0x3f
	.zero		1


	//   ....[48]....
        /*0f08*/ 	.word	0x0000d700
        /*0f0c*/ 	.word	0x00000005
        /*0f10*/ 	.word	0x00016850
        /*0f14*/ 	.short	0x0101
        /*0f16*/ 	.byte	0x3f
	.zero		1


	//   ....[49]....
        /*0f18*/ 	.word	0x0000d920
        /*0f1c*/ 	.word	0x00000000
        /*0f20*/ 	.word	0x00016860
        /*0f24*/ 	.short	0x010a
        /*0f26*/ 	.byte	0x3f
	.zero		1


	//   ....[50]....
        /*0f28*/ 	.word	0x0000ddb0
        /*0f2c*/ 	.word	0x00000000
        /*0f30*/ 	.word	0x00016850
        /*0f34*/ 	.short	0x0107
        /*0f36*/ 	.byte	0x3f
	.zero		1


	//   ....[51]....
        /*0f38*/ 	.word	0x0000de80
        /*0f3c*/ 	.word	0x00000000
        /*0f40*/ 	.word	0x00016850
        /*0f44*/ 	.short	0x0101
        /*0f46*/ 	.byte	0x3f
	.zero		1


	//   ....[52]....
        /*0f48*/ 	.word	0x0000ebc0
        /*0f4c*/ 	.word	0x00000005
        /*0f50*/ 	.word	0x00016820
        /*0f54*/ 	.short	0x010a
        /*0f56*/ 	.byte	0x3f
	.zero		1


	//   ....[53]....
        /*0f58*/ 	.word	0x0000ed40
        /*0f5c*/ 	.word	0x00000003
        /*0f60*/ 	.word	0x00016840
        /*0f64*/ 	.short	0x010a
        /*0f66*/ 	.byte	0x3f
	.zero		1


	//   ....[54]....
        /*0f68*/ 	.word	0x0000ede0
        /*0f6c*/ 	.word	0x00000019
        /*0f70*/ 	.word	0x00016840
        /*0f74*/ 	.short	0x010a
        /*0f76*/ 	.byte	0x3f
	.zero		1


	//   ....[55]....
        /*0f78*/ 	.word	0x0000ee20
        /*0f7c*/ 	.word	0x00000003
        /*0f80*/ 	.word	0x00016860
        /*0f84*/ 	.short	0x010a
        /*0f86*/ 	.byte	0x3f
	.zero		1


	//   ....[56]....
        /*0f88*/ 	.word	0x0000ee60
        /*0f8c*/ 	.word	0x00000019
        /*0f90*/ 	.word	0x00016860
        /*0f94*/ 	.short	0x010a
        /*0f96*/ 	.byte	0x3f
	.zero		1


	//   ....[57]....
        /*0f98*/ 	.word	0x0000eed0
        /*0f9c*/ 	.word	0x00000003
        /*0fa0*/ 	.word	0x00016800
        /*0fa4*/ 	.short	0x010a
        /*0fa6*/ 	.byte	0x3f
	.zero		1


	//   ....[58]....
        /*0fa8*/ 	.word	0x0000ef20
        /*0fac*/ 	.word	0x00000000
        /*0fb0*/ 	.word	0x00016830
        /*0fb4*/ 	.short	0x010a
        /*0fb6*/ 	.byte	0x3f
	.zero		1


	//   ....[59]....
        /*0fb8*/ 	.word	0x0000ef80
        /*0fbc*/ 	.word	0x00000008
        /*0fc0*/ 	.word	0x00016830
        /*0fc4*/ 	.short	0x010a
        /*0fc6*/ 	.byte	0x3f
	.zero		1


	//   ....[60]....
        /*0fc8*/ 	.word	0x0000efe0
        /*0fcc*/ 	.word	0x00000008
        /*0fd0*/ 	.word	0x00016850
        /*0fd4*/ 	.short	0x010a
        /*0fd6*/ 	.byte	0x3f
	.zero		1


	//   ....[61]....
        /*0fd8*/ 	.word	0x0000f040
        /*0fdc*/ 	.word	0x00000005
        /*0fe0*/ 	.word	0x00016850
        /*0fe4*/ 	.short	0x010a
        /*0fe6*/ 	.byte	0x3f
	.zero		1


	//   ....[62]....
        /*0fe8*/ 	.word	0x0000f160
        /*0fec*/ 	.word	0x00000003
        /*0ff0*/ 	.word	0x00016840
        /*0ff4*/ 	.short	0x010a
        /*0ff6*/ 	.byte	0x3f
	.zero		1


	//   ....[63]....
        /*0ff8*/ 	.word	0x00010c00
        /*0ffc*/ 	.word	0x00000016
        /*1000*/ 	.word	0x00016820
        /*1004*/ 	.short	0x010a
        /*1006*/ 	.byte	0x3f
	.zero		1


	//   ....[64]....
        /*1008*/ 	.word	0x00010c50
        /*100c*/ 	.word	0x00000005
        /*1010*/ 	.word	0x00016840
        /*1014*/ 	.short	0x010a
        /*1016*/ 	.byte	0x3f
	.zero		1


	//   ....[65]....
        /*1018*/ 	.word	0x00011560
        /*101c*/ 	.word	0x00000005
        /*1020*/ 	.word	0x00016860
        /*1024*/ 	.short	0x010a
        /*1026*/ 	.byte	0x3f
	.zero		1


	//   ....[66]....
        /*1028*/ 	.word	0x00011ed0
        /*102c*/ 	.word	0x00000000
        /*1030*/ 	.word	0x00016860
        /*1034*/ 	.short	0x010a
        /*1036*/ 	.byte	0x3f
	.zero		1


	//   ....[67]....
        /*1038*/ 	.word	0x000131d0
        /*103c*/ 	.word	0x00000005
        /*1040*/ 	.word	0x00016820
        /*1044*/ 	.short	0x010a
        /*1046*/ 	.byte	0x3f
	.zero		1


	//   ....[68]....
        /*1048*/ 	.word	0x00013370
        /*104c*/ 	.word	0x00000003
        /*1050*/ 	.word	0x00016840
        /*1054*/ 	.short	0x010a
        /*1056*/ 	.byte	0x3f
	.zero		1


	//   ....[69]....
        /*1058*/ 	.word	0x000133c0
        /*105c*/ 	.word	0x00000019
        /*1060*/ 	.word	0x00016840
        /*1064*/ 	.short	0x010a
        /*1066*/ 	.byte	0x3f
	.zero		1


	//   ....[70]....
        /*1068*/ 	.word	0x00013410
        /*106c*/ 	.word	0x00000003
        /*1070*/ 	.word	0x00016860
        /*1074*/ 	.short	0x010a
        /*1076*/ 	.byte	0x3f
	.zero		1


	//----- nvinfo : EIATTR_NUM_MBARRIERS
	.align		4
.L_1407:
        /*1078*/ 	.byte	0x03, 0x38
        /*107a*/ 	.short	0x0016


	//----- nvinfo : EIATTR_EXIT_INSTR_OFFSETS
	.align		4
        /*107c*/ 	.byte	0x04, 0x1c
        /*107e*/ 	.short	(.L_1409 - .L_1408)


	//   ....[0]....
.L_1408:
        /*1080*/ 	.word	0x000009a0


	//   ....[1]....
        /*1084*/ 	.word	0x000090d0


	//   ....[2]....
        /*1088*/ 	.word	0x0000eeb0


	//----- nvinfo : EIATTR_MAX_THREADS
	.align		4
.L_1409:
        /*108c*/ 	.byte	0x04, 0x05
        /*108e*/ 	.short	(.L_1411 - .L_1410)
.L_1410:
        /*1090*/ 	.word	0x00000200
        /*1094*/ 	.word	0x00000001
        /*1098*/ 	.word	0x00000001


	//----- nvinfo : EIATTR_CRS_STACK_SIZE
	.align		4
.L_1411:
        /*109c*/ 	.byte	0x04, 0x1e
        /*109e*/ 	.short	(.L_1413 - .L_1412)
.L_1412:
        /*10a0*/ 	.word	0x00000000


	//----- nvinfo : EIATTR_CBANK_PARAM_SIZE
	.align		4
.L_1413:
        /*10a4*/ 	.byte	0x03, 0x19
        /*10a6*/ 	.short	0x0af0


	//----- nvinfo : EIATTR_PARAM_CBANK
	.align		4
        /*10a8*/ 	.byte	0x04, 0x0a
        /*10aa*/ 	.short	(.L_1415 - .L_1414)
	.align		4
.L_1414:
        /*10ac*/ 	.word	index@(.nv.constant0._ZN7cutlass13device_kernelIN5flash11enable_sm90INS1_16FlashAttnFwdSm90INS1_25CollectiveMainloopFwdSm90ILi2EN4cute5tupleIJNS5_1CILi1EEES8_S8_EEENS6_IJNS7_ILi192EEENS7_ILi128EEENS7_ILi64EEEEEELi64ENS_6half_tEfNS_4arch4Sm90ELb0ELb0ELb1ELb1ELb1ELb0ELb0ELb1ELb1ELb1ELb1ELb0EEENS1_21CollectiveEpilogueFwdINS6_IJSA_SC_SB_EEES9_SE_SG_Li384ELb1ELb1ELb1ELb0EEENS1_36VarlenDynamicPersistentTileSchedulerILi192ELi128ELi384ELi128ELb1ELb1ELb1ELb0ELb1ELb1EEEEEEEEEvNT_6ParamsE)
        /*10b0*/ 	.short	0x0210
        /*10b2*/ 	.short	0x0af0


	//----- nvinfo : EIATTR_SW_WAR
	.align		4
.L_1415:
        /*10b4*/ 	.byte	0x04, 0x36
        /*10b6*/ 	.short	(.L_1417 - .L_1416)
.L_1416:
        /*10b8*/ 	.word	0x00000008
.L_1417:


//--------------------- .nv.info._ZN7cutlass13device_kernelIN5flash11enable_sm90INS1_16FlashAttnFwdSm90INS1_25CollectiveMainloopFwdSm90ILi2EN4cute5tupleIJNS5_1CILi1EEES8_S8_EEENS6_IJNS7_ILi192EEENS7_ILi128EEENS7_ILi64EEEEEELi64ENS_6half_tEfNS_4arch4Sm90ELb0ELb0ELb1ELb1ELb1ELb1ELb0ELb1ELb1ELb1ELb1ELb0EEENS1_21CollectiveEpilogueFwdINS6_IJSA_SC_SB_EEES9_SE_SG_Li384ELb1ELb1ELb1ELb0EEENS1_36VarlenDynamicPersistentTileSchedulerILi192ELi128ELi384ELi128ELb1ELb1ELb1ELb0ELb1ELb1EEEEEEEEEvNT_6ParamsE --------------------------
	.section	.nv.info._ZN7cutlass13device_kernelIN5flash11enable_sm90INS1_16FlashAttnFwdSm90INS1_25CollectiveMainloopFwdSm90ILi2EN4cute5tupleIJNS5_1CILi1EEES8_S8_EEENS6_IJNS7_ILi192EEENS7_ILi128EEENS7_ILi64EEEEEELi64ENS_6half_tEfNS_4arch4Sm90ELb0ELb0ELb1ELb1ELb1ELb1ELb0ELb1ELb1ELb1ELb1ELb0EEENS1_21CollectiveEpilogueFwdINS6_IJSA_SC_SB_EEES9_SE_SG_Li384ELb1ELb1ELb1ELb0EEENS1_36VarlenDynamicPersistentTileSchedulerILi192ELi128ELi384ELi128ELb1ELb1ELb1ELb0ELb1ELb1EEEEEEEEEvNT_6ParamsE,"",@"SHT_CUDA_INFO"
	.sectionflags	@""
	.align	4


	//----- nvinfo : EIATTR_CUDA_API_VERSION
	.align		4
        /*0000*/ 	.byte	0x04, 0x37
        /*0002*/ 	.short	(.L_1419 - .L_1418)
.L_1418:
        /*0004*/ 	.word	0x00000082


	//----- nvinfo : EIATTR_KPARAM_INFO
	.align		4
.L_1419:
        /*0008*/ 	.byte	0x04, 0x17
        /*000a*/ 	.short	(.L_1421 - .L_1420)
.L_1420:
        /*000c*/ 	.word	0x00000000
        /*0010*/ 	.short	0x0000
        /*0012*/ 	.short	0x0070
        /*0014*/ 	.byte	0x00, 0xf0, 0x01, 0x2a


	//----- nvinfo : EIATTR_SPARSE_MMA_MASK
	.align		4
.L_1421:
        /*0018*/ 	.byte	0x03, 0x50
        /*001a*/ 	.short	0x0000


	//----- nvinfo : EIATTR_MAXREG_COUNT
	.align		4
        /*001c*/ 	.byte	0x03, 0x1b
        /*001e*/ 	.short	0x0080


	//----- nvinfo : EIATTR_NUM_BARRIERS
	.align		4
        /*0020*/ 	.byte	0x02, 0x4c
        /*0022*/ 	.byte	0x10
	.zero		1


	//----- nvinfo : EIATTR_EXTERNS
	.align		4
        /*0024*/ 	.byte	0x04, 0x0f
        /*0026*/ 	.short	(.L_1423 - .L_1422)


	//   ....[0]....
	.align		4
.L_1422:
        /*0028*/ 	.word	index@(__assertfail)


	//----- nvinfo : EIATTR_ANNOTATIONS
	.align		4
.L_1423:
        /*002c*/ 	.byte	0x04, 0x55
        /*002e*/ 	.short	(.L_1425 - .L_1424)


	//   ....[0]....
.L_1424:
        /* <DEDUP_REMOVED lines=69> */


	//----- nvinfo : EIATTR_MERCURY_ISA_VERSION
	.align		4
.L_1425:
        /*0468*/ 	.byte	0x03, 0x5f
        /*046a*/ 	.short	0x0101


	//----- nvinfo : EIATTR_UNUSED_LOAD_BYTE_OFFSET
	.align		4
        /*046c*/ 	.byte	0x04, 0x44
        /*046e*/ 	.short	(.L_1427 - .L_1426)


	//   ....[0]....
.L_1426:
        /*0470*/ 	.word	0x00000a80
        /*0474*/ 	.word	0x0000fff0


	//   ....[1]....
        /*0478*/ 	.word	0x0000dff0
        /*047c*/ 	.word	0x0000fff0


	//----- nvinfo : EIATTR_INT_WARP_WIDE_INSTR_OFFSETS
	.align		4
.L_1427:
        /*0480*/ 	.byte	0x04, 0x31
        /*0482*/ 	.short	(.L_1429 - .L_1428)


	//   ....[0]....
.L_1428:
        /*0484*/ 	.word	0x00000130


	//   ....[1]....
        /*0488*/ 	.word	0x00000170


	//   ....[2]....
        /*048c*/ 	.word	0x000001e0


	//   ....[3]....
        /*0490*/ 	.word	0x00012a30


	//   ....[4]....
        /*0494*/ 	.word	0x00012ac0


	//   ....[5]....
        /*0498*/ 	.word	0x00015c70


	//   ....[6]....
        /*049c*/ 	.word	0x00015d00


	//----- nvinfo : EIATTR_COOP_GROUP_MASK_REGIDS
	.align		4
.L_1429:
        /*04a0*/ 	.byte	0x04, 0x29
        /*04a2*/ 	.short	(.L_1431 - .L_1430)


	//   ....[0]....
.L_1430:
        /*04a4*/ 	.word	0xffffffff


	//   ....[1]....
        /*04a8*/ 	.word	0xffffffff


	//   ....[2]....
        /*04ac*/ 	.word	0xffffffff


	//   ....[3]....
        /*04b0*/ 	.word	0xffffffff


	//   ....[4]....
        /*04b4*/ 	.word	0xffffffff


	//   ....[5]....
        /*04b8*/ 	.word	0xffffffff


	//   ....[6]....
        /*04bc*/ 	.word	0xffffffff


	//   ....[7]....
        /*04c0*/ 	.word	0xffffffff


	//   ....[8]....
        /*04c4*/ 	.word	0xffffffff


	//   ....[9]....
        /*04c8*/ 	.word	0xffffffff


	//   ....[10]....
        /*04cc*/ 	.word	0xffffffff


	//   ....[11]....
        /*04d0*/ 	.word	0xffffffff


	//   ....[12]....
        /*04d4*/ 	.word	0xffffffff


	//   ....[13]....
        /*04d8*/ 	.word	0xffffffff


	//   ....[14]....
        /*04dc*/ 	.word	0xffffffff


	//   ....[15]....
        /*04e0*/ 	.word	0xffffffff


	//   ....[16]....
        /*04e4*/ 	.word	0xffffffff


	//   ....[17]....
        /*04e8*/ 	.word	0xffffffff


	//   ....[18]....
        /*04ec*/ 	.word	0xffffffff


	//   ....[19]....
        /*04f0*/ 	.word	0xffffffff


	//   ....[20]....
        /*04f4*/ 	.word	0xffffffff


	//   ....[21]....
        /*04f8*/ 	.word	0xffffffff


	//   ....[22]....
        /*04fc*/ 	.word	0xffffffff


	//   ....[23]....
        /*0500*/ 	.word	0xffffffff


	//   ....[24]....
        /*0504*/ 	.word	0xffffffff


	//   ....[25]....
        /*0508*/ 	.word	0xffffffff


	//   ....[26]....
        /*050c*/ 	.word	0xffffffff


	//   ....[27]....
        /*0510*/ 	.word	0xffffffff


	//   ....[28]....
        /*0514*/ 	.word	0xffffffff


	//   ....[29]....
        /*0518*/ 	.word	0xffffffff


	//   ....[30]....
        /*051c*/ 	.word	0xffffffff


	//   ....[31]....
        /*0520*/ 	.word	0xffffffff


	//   ....[32]....
        /*0524*/ 	.word	0xffffffff


	//   ....[33]....
        /*0528*/ 	.word	0xffffffff


	//   ....[34]....
        /*052c*/ 	.word	0xffffffff


	//   ....[35]....
        /*0530*/ 	.word	0xffffffff


	//   ....[36]....
        /*0534*/ 	.word	0xffffffff


	//   ....[37]....
        /*0538*/ 	.word	0xffffffff


	//   ....[38]....
        /*053c*/ 	.word	0xffffffff


	//   ....[39]....
        /*0540*/ 	.word	0xffffffff


	//   ....[40]....
        /*0544*/ 	.word	0xffffffff


	//   ....[41]....
        /*0548*/ 	.word	0xffffffff


	//   ....[42]....
        /*054c*/ 	.word	0xffffffff


	//   ....[43]....
        /*0550*/ 	.word	0xffffffff


	//   ....[44]....
        /*0554*/ 	.word	0xffffffff


	//   ....[45]....
        /*0558*/ 	.word	0xffffffff


	//   ....[46]....
        /*055c*/ 	.word	0xffffffff


	//   ....[47]....
        /*0560*/ 	.word	0xffffffff


	//   ....[48]....
        /*0564*/ 	.word	0xffffffff


	//   ....[49]....
        /*0568*/ 	.word	0xffffffff


	//   ....[50]....
        /*056c*/ 	.word	0xffffffff


	//   ....[51]....
        /*0570*/ 	.word	0xffffffff


	//   ....[52]....
        /*0574*/ 	.word	0xffffffff


	//   ....[53]....
        /*0578*/ 	.word	0xffffffff


	//   ....[54]....
        /*057c*/ 	.word	0xffffffff


	//   ....[55]....
        /*0580*/ 	.word	0xffffffff


	//   ....[56]....
        /*0584*/ 	.word	0xffffffff


	//   ....[57]....
        /*0588*/ 	.word	0xffffffff


	//   ....[58]....
        /*058c*/ 	.word	0xffffffff


	//   ....[59]....
        /*0590*/ 	.word	0xffffffff


	//   ....[60]....
        /*0594*/ 	.word	0xffffffff


	//   ....[61]....
        /*0598*/ 	.word	0xffffffff


	//   ....[62]....
        /*059c*/ 	.word	0xffffffff


	//   ....[63]....
        /*05a0*/ 	.word	0xffffffff


	//   ....[64]....
        /*05a4*/ 	.word	0xffffffff


	//   ....[65]....
        /*05a8*/ 	.word	0xffffffff


	//   ....[66]....
        /*05ac*/ 	.word	0xffffffff


	//   ....[67]....
        /*05b0*/ 	.word	0xffffffff


	//   ....[68]....
        /*05b4*/ 	.word	0xffffffff


	//   ....[69]....
        /*05b8*/ 	.word	0xffffffff


	//   ....[70]....
        /*05bc*/ 	.word	0xffffffff


	//   ....[71]....
        /*05c0*/ 	.word	0xffffffff


	//   ....[72]....
        /*05c4*/ 	.word	0xffffffff


	//   ....[73]....
        /*05c8*/ 	.word	0xffffffff


	//   ....[74]....
        /*05cc*/ 	.word	0xffffffff


	//   ....[75]....
        /*05d0*/ 	.word	0xffffffff


	//   ....[76]....
        /*05d4*/ 	.word	0xffffffff


	//   ....[77]....
        /*05d8*/ 	.word	0xffffffff


	//   ....[78]....
        /*05dc*/ 	.word	0xffffffff


	//   ....[79]....
        /*05e0*/ 	.word	0xffffffff


	//   ....[80]....
        /*05e4*/ 	.word	0xffffffff


	//   ....[81]....
        /*05e8*/ 	.word	0xffffffff


	//   ....[82]....
        /*05ec*/ 	.word	0xffffffff


	//   ....[83]....
        /*05f0*/ 	.word	0xffffffff


	//   ....[84]....
        /*05f4*/ 	.word	0xffffffff


	//   ....[85]....
        /*05f8*/ 	.word	0xffffffff


	//   ....[86]....
        /*05fc*/ 	.word	0xffffffff


	//   ....[87]....
        /*0600*/ 	.word	0xffffffff


	//   ....[88]....
        /*0604*/ 	.word	0xffffffff


	//   ....[89]....
        /*0608*/ 	.word	0xffffffff


	//   ....[90]....
        /*060c*/ 	.word	0xffffffff


	//   ....[91]....
        /*0610*/ 	.word	0xffffffff


	//   ....[92]....
        /*0614*/ 	.word	0xffffffff


	//   ....[93]....
        /*0618*/ 	.word	0xffffffff


	//   ....[94]....
        /*061c*/ 	.word	0xffffffff


	//   ....[95]....
        /*0620*/ 	.word	0xffffffff


	//   ....[96]....
        /*0624*/ 	.word	0xffffffff


	//   ....[97]....
        /*0628*/ 	.word	0xffffffff


	//   ....[98]....
        /*062c*/ 	.word	0xffffffff


	//   ....[99]....
        /*0630*/ 	.word	0xffffffff


	//   ....[100]....
        /*0634*/ 	.word	0xffffffff


	//   ....[101]....
        /*0638*/ 	.word	0xffffffff


	//   ....[102]....
        /*063c*/ 	.word	0xffffffff


	//   ....[103]....
        /*0640*/ 	.word	0xffffffff


	//   ....[104]....
        /*0644*/ 	.word	0xffffffff


	//   ....[105]....
        /*0648*/ 	.word	0xffffffff


	//   ....[106]....
        /*064c*/ 	.word	0xffffffff


	//   ....[107]....
        /*0650*/ 	.word	0xffffffff


	//   ....[108]....
        /*0654*/ 	.word	0xffffffff


	//   ....[109]....
        /*0658*/ 	.word	0xffffffff


	//   ....[110]....
        /*065c*/ 	.word	0xffffffff


	//   ....[111]....
        /*0660*/ 	.word	0xffffffff


	//   ....[112]....
        /*0664*/ 	.word	0xffffffff


	//   ....[113]....
        /*0668*/ 	.word	0xffffffff


	//   ....[114]....
        /*066c*/ 	.word	0xffffffff


	//   ....[115]....
        /*0670*/ 	.word	0xffffffff


	//   ....[116]....
        /*0674*/ 	.word	0xffffffff


	//   ....[117]....
        /*0678*/ 	.word	0xffffffff


	//   ....[118]....
        /*067c*/ 	.word	0xffffffff


	//   ....[119]....
        /*0680*/ 	.word	0xffffffff


	//   ....[120]....
        /*0684*/ 	.word	0xffffffff


	//   ....[121]....
        /*0688*/ 	.word	0xffffffff


	//   ....[122]....
        /*068c*/ 	.word	0xffffffff


	//   ....[123]....
        /*0690*/ 	.word	0xffffffff


	//   ....[124]....
        /*0694*/ 	.word	0xffffffff


	//   ....[125]....
        /*0698*/ 	.word	0xffffffff


	//   ....[126]....
        /*069c*/ 	.word	0xffffffff


	//   ....[127]....
        /*06a0*/ 	.word	0xffffffff


	//   ....[128]....
        /*06a4*/ 	.word	0xffffffff


	//   ....[129]....
        /*06a8*/ 	.word	0xffffffff


	//   ....[130]....
        /*06ac*/ 	.word	0xffffffff


	//   ....[131]....
        /*06b0*/ 	.word	0xffffffff


	//   ....[132]....
        /*06b4*/ 	.word	0xffffffff


	//   ....[133]....
        /*06b8*/ 	.word	0xffffffff


	//   ....[134]....
        /*06bc*/ 	.word	0xffffffff


	//   ....[135]....
        /*06c0*/ 	.word	0xffffffff


	//   ....[136]....
        /*06c4*/ 	.word	0xffffffff


	//   ....[137]....
        /*06c8*/ 	.word	0xffffffff


	//   ....[138]....
        /*06cc*/ 	.word	0xffffffff


	//   ....[139]....
        /*06d0*/ 	.word	0xffffffff


	//   ....[140]....
        /*06d4*/ 	.word	0xffffffff


	//   ....[141]....
        /*06d8*/ 	.word	0xffffffff


	//   ....[142]....
        /*06dc*/ 	.word	0xffffffff


	//   ....[143]....
        /*06e0*/ 	.word	0xffffffff


	//   ....[144]....
        /*06e4*/ 	.word	0xffffffff


	//   ....[145]....
        /*06e8*/ 	.word	0xffffffff


	//   ....[146]....
        /*06ec*/ 	.word	0xffffffff


	//   ....[147]....
        /*06f0*/ 	.word	0xffffffff


	//   ....[148]....
        /*06f4*/ 	.word	0xffffffff


	//   ....[149]....
        /*06f8*/ 	.word	0xffffffff


	//   ....[150]....
        /*06fc*/ 	.word	0xffffffff


	//   ....[151]....
        /*0700*/ 	.word	0xffffffff


	//   ....[152]....
        /*0704*/ 	.word	0xffffffff


	//   ....[153]....
        /*0708*/ 	.word	0xffffffff


	//   ....[154]....
        /*070c*/ 	.word	0xffffffff


	//   ....[155]....
        /*0710*/ 	.word	0xffffffff


	//   ....[156]....
        /*0714*/ 	.word	0xffffffff


	//   ....[157]....
        /*0718*/ 	.word	0xffffffff


	//   ....[158]....
        /*071c*/ 	.word	0xffffffff


	//   ....[159]....
        /*0720*/ 	.word	0xffffffff


	//   ....[160]....
        /*0724*/ 	.word	0xffffffff


	//   ....[161]....
        /*0728*/ 	.word	0xffffffff


	//   ....[162]....
        /*072c*/ 	.word	0xffffffff


	//   ....[163]....
        /*0730*/ 	.word	0xffffffff


	//   ....[164]....
        /*0734*/ 	.word	0xffffffff


	//   ....[165]....
        /*0738*/ 	.word	0xffffffff


	//   ....[166]....
        /*073c*/ 	.word	0xffffffff


	//   ....[167]....
        /*0740*/ 	.word	0xffffffff


	//   ....[168]....
        /*0744*/ 	.word	0xffffffff


	//   ....[169]....
        /*0748*/ 	.word	0xffffffff


	//   ....[170]....
        /*074c*/ 	.word	0xffffffff


	//   ....[171]....
        /*0750*/ 	.word	0xffffffff


	//   ....[172]....
        /*0754*/ 	.word	0xffffffff


	//   ....[173]....
        /*0758*/ 	.word	0xffffffff


	//   ....[174]....
        /*075c*/ 	.word	0xffffffff


	//   ....[175]....
        /*0760*/ 	.word	0xffffffff


	//   ....[176]....
        /*0764*/ 	.word	0xffffffff


	//   ....[177]....
        /*0768*/ 	.word	0xffffffff


	//   ....[178]....
        /*076c*/ 	.word	0xffffffff


	//   ....[179]....
        /*0770*/ 	.word	0xffffffff


	//   ....[180]....
        /*0774*/ 	.word	0xffffffff


	//   ....[181]....
        /*0778*/ 	.word	0xffffffff


	//   ....[182]....
        /*077c*/ 	.word	0xffffffff


	//   ....[183]....
        /*0780*/ 	.word	0xffffffff


	//   ....[184]....
        /*0784*/ 	.word	0xffffffff


	//   ....[185]....
        /*0788*/ 	.word	0xffffffff


	//   ....[186]....
        /*078c*/ 	.word	0xffffffff


	//   ....[187]....
        /*0790*/ 	.word	0xffffffff


	//   ....[188]....
        /*0794*/ 	.word	0xffffffff


	//   ....[189]....
        /*0798*/ 	.word	0xffffffff


	//   ....[190]....
        /*079c*/ 	.word	0xffffffff


	//   ....[191]....
        /*07a0*/ 	.word	0xffffffff


	//   ....[192]....
        /*07a4*/ 	.word	0xffffffff


	//   ....[193]....
        /*07a8*/ 	.word	0x0500000f


	//   ....[194]....
        /*07ac*/ 	.word	0x0500000f


	//   ....[195]....
        /*07b0*/ 	.word	0x0500000f


	//   ....[196]....
        /*07b4*/ 	.word	0x0500000f


	//   ....[197]....
        /*07b8*/ 	.word	0x0500000f


	//   ....[198]....
        /*07bc*/ 	.word	0x0500000f


	//   ....[199]....
        /*07c0*/ 	.word	0x0500000f


	//   ....[200]....
        /*07c4*/ 	.word	0x0500000f


	//   ....[201]....
        /*07c8*/ 	.word	0x0500000f


	//   ....[202]....
        /*07cc*/ 	.word	0x0500000f


	//   ....[203]....
        /*07d0*/ 	.word	0x0500000f


	//   ....[204]....
        /*07d4*/ 	.word	0x0500000f


	//   ....[205]....
        /*07d8*/ 	.word	0x0500000f


	//   ....[206]....
        /*07dc*/ 	.word	0x0500000f


	//   ....[207]....
        /*07e0*/ 	.word	0x0500000f


	//   ....[208]....
        /*07e4*/ 	.word	0x0500000f


	//   ....[209]....
        /*07e8*/ 	.word	0x0500000f


	//   ....[210]....
        /*07ec*/ 	.word	0x0500000f


	//   ....[211]....
        /*07f0*/ 	.word	0x0500000f


	//   ....[212]....
        /*07f4*/ 	.word	0x0500000f


	//   ....[213]....
        /*07f8*/ 	.word	0x0500000f


	//   ....[214]....
        /*07fc*/ 	.word	0x0500000f


	//   ....[215]....
        /*0800*/ 	.word	0x0500000f


	//   ....[216]....
        /*0804*/ 	.word	0x0500000f


	//   ....[217]....
        /*0808*/ 	.word	0x0500000f


	//   ....[218]....
        /*080c*/ 	.word	0x0500000f


	//   ....[219]....
        /*0810*/ 	.word	0x0500000f


	//   ....[220]....
        /*0814*/ 	.word	0x0500000f


	//   ....[221]....
        /*0818*/ 	.word	0x0500000f


	//   ....[222]....
        /*081c*/ 	.word	0x0500000f


	//   ....[223]....
        /*0820*/ 	.word	0x0500000f


	//   ....[224]....
        /*0824*/ 	.word	0x0500000f


	//   ....[225]....
        /*0828*/ 	.word	0x0500000f


	//   ....[226]....
        /*082c*/ 	.word	0x0500000f


	//   ....[227]....
        /*0830*/ 	.word	0x0500000f


	//   ....[228]....
        /*0834*/ 	.word	0x0500000f


	//   ....[229]....
        /*0838*/ 	.word	0x0500000f


	//   ....[230]....
        /*083c*/ 	.word	0x0500000f


	//   ....[231]....
        /*0840*/ 	.word	0x0500000f


	//   ....[232]....
        /*0844*/ 	.word	0x0500000f


	//   ....[233]....
        /*0848*/ 	.word	0x0500000f


	//   ....[234]....
        /*084c*/ 	.word	0x0500000f


	//   ....[235]....
        /*0850*/ 	.word	0x0500000f


	//   ....[236]....
        /*0854*/ 	.word	0x0500000f


	//   ....[237]....
        /*0858*/ 	.word	0x0500000f


	//   ....[238]....
        /*085c*/ 	.word	0x0500000f


	//   ....[239]....
        /*0860*/ 	.word	0x0500000f


	//   ....[240]....
        /*0864*/ 	.word	0x0500000f


	//   ....[241]....
        /*0868*/ 	.word	0x0500000f


	//   ....[242]....
        /*086c*/ 	.word	0x0500000f


	//   ....[243]....
        /*0870*/ 	.word	0x0500000f


	//   ....[244]....
        /*0874*/ 	.word	0x0500000f


	//   ....[245]....
        /*0878*/ 	.word	0x0500000f


	//   ....[246]....
        /*087c*/ 	.word	0x0500000f


	//   ....[247]....
        /*0880*/ 	.word	0x0500000f


	//   ....[248]....
        /*0884*/ 	.word	0x0500000f


	//   ....[249]....
        /*0888*/ 	.word	0x0500000f


	//   ....[250]....
        /*088c*/ 	.word	0x0500000f


	//   ....[251]....
        /*0890*/ 	.word	0x0500000f


	//   ....[252]....
        /*0894*/ 	.word	0x0500000f


	//   ....[253]....
        /*0898*/ 	.word	0x0500000f


	//   ....[254]....
        /*089c*/ 	.word	0x0500000f


	//   ....[255]....
        /*08a0*/ 	.word	0x0500000f


	//   ....[0]....
        /*08a4*/ 	.word	0x0500000f


	//   ....[1]....
        /*08a8*/ 	.word	0x0500000f


	//   ....[2]....
        /*08ac*/ 	.word	0x0500000f


	//   ....[3]....
        /*08b0*/ 	.word	0x0500000f


	//   ....[4]....
        /*08b4*/ 	.word	0x0500000f


	//   ....[5]....
        /*08b8*/ 	.word	0x0500000f


	//   ....[6]....
        /*08bc*/ 	.word	0x0500000f


	//   ....[7]....
        /*08c0*/ 	.word	0x0500000f


	//   ....[8]....
        /*08c4*/ 	.word	0x0500000f


	//   ....[9]....
        /*08c8*/ 	.word	0x0500000f


	//   ....[10]....
        /*08cc*/ 	.word	0x0500000f


	//   ....[11]....
        /*08d0*/ 	.word	0x0500000f


	//   ....[12]....
        /*08d4*/ 	.word	0x0500000f


	//   ....[13]....
        /*08d8*/ 	.word	0x0500000f


	//   ....[14]....
        /*08dc*/ 	.word	0x0500000f


	//   ....[15]....
        /*08e0*/ 	.word	0x0500000f


	//   ....[16]....
        /*08e4*/ 	.word	0x0500000f


	//   ....[17]....
        /*08e8*/ 	.word	0x0500000f


	//   ....[18]....
        /*08ec*/ 	.word	0x0500000f


	//   ....[19]....
        /*08f0*/ 	.word	0x0500000f


	//   ....[20]....
        /*08f4*/ 	.word	0x0500000f


	//   ....[21]....
        /*08f8*/ 	.word	0x0500000f


	//   ....[22]....
        /*08fc*/ 	.word	0x0500000f


	//   ....[23]....
        /*0900*/ 	.word	0x0500000f


	//   ....[24]....
        /*0904*/ 	.word	0x0500000f


	//   ....[25]....
        /*0908*/ 	.word	0x0500000f


	//   ....[26]....
        /*090c*/ 	.word	0x0500000f


	//   ....[27]....
        /*0910*/ 	.word	0x0500000f


	//   ....[28]....
        /*0914*/ 	.word	0x0500000f


	//   ....[29]....
        /*0918*/ 	.word	0x0500000f


	//   ....[30]....
        /*091c*/ 	.word	0x0500000f


	//   ....[31]....
        /*0920*/ 	.word	0x0500000f


	//   ....[32]....
        /*0924*/ 	.word	0x0500000f


	//   ....[33]....
        /*0928*/ 	.word	0x0500000f


	//   ....[34]....
        /*092c*/ 	.word	0x0500000f


	//   ....[35]....
        /*0930*/ 	.word	0x0500000f


	//   ....[36]....
        /*0934*/ 	.word	0x0500000f


	//   ....[37]....
        /*0938*/ 	.word	0x0500000f


	//   ....[38]....
        /*093c*/ 	.word	0x0500000f


	//   ....[39]....
        /*0940*/ 	.word	0x0500000f


	//   ....[40]....
        /*0944*/ 	.word	0x0500000f


	//   ....[41]....
        /*0948*/ 	.word	0x0500000f


	//   ....[42]....
        /*094c*/ 	.word	0x0500000f


	//   ....[43]....
        /*0950*/ 	.word	0x0500000f


	//   ....[44]....
        /*0954*/ 	.word	0x0500000f


	//   ....[45]....
        /*0958*/ 	.word	0x0500000f


	//   ....[46]....
        /*095c*/ 	.word	0x0500000f


	//   ....[47]....
        /*0960*/ 	.word	0x0500000f


	//   ....[48]....
        /*0964*/ 	.word	0x0500000f


	//   ....[49]....
        /*0968*/ 	.word	0x0500000f


	//   ....[50]....
        /*096c*/ 	.word	0x0500000f


	//   ....[51]....
        /*0970*/ 	.word	0x0500000f


	//   ....[52]....
        /*0974*/ 	.word	0x0500000f


	//   ....[53]....
        /*0978*/ 	.word	0x0500000f


	//   ....[54]....
        /*097c*/ 	.word	0x0500000f


	//   ....[55]....
        /*0980*/ 	.word	0x0500000f


	//   ....[56]....
        /*0984*/ 	.word	0x0500000f


	//   ....[57]....
        /*0988*/ 	.word	0x0500000f


	//   ....[58]....
        /*098c*/ 	.word	0x0500000f


	//   ....[59]....
        /*0990*/ 	.word	0x0500000f


	//   ....[60]....
        /*0994*/ 	.word	0x0500000f


	//   ....[61]....
        /*0998*/ 	.word	0x0500000f


	//   ....[62]....
        /*099c*/ 	.word	0x0500000f


	//   ....[63]....
        /*09a0*/ 	.word	0x0500000f


	//   ....[64]....
        /*09a4*/ 	.word	0x0500000f


	//   ....[65]....
        /*09a8*/ 	.word	0x0500000f


	//   ....[66]....
        /*09ac*/ 	.word	0x0500000f


	//   ....[67]....
        /*09b0*/ 	.word	0x0500000f


	//   ....[68]....
        /*09b4*/ 	.word	0x0500000f


	//   ....[69]....
        /*09b8*/ 	.word	0x0500000f


	//   ....[70]....
        /*09bc*/ 	.word	0x0500000f


	//   ....[71]....
        /*09c0*/ 	.word	0x0500000f


	//   ....[72]....
        /*09c4*/ 	.word	0x0500000f


	//   ....[73]....
        /*09c8*/ 	.word	0x0500000f


	//   ....[74]....
        /*09cc*/ 	.word	0x0500000f


	//   ....[75]....
        /*09d0*/ 	.word	0x0500000f


	//   ....[76]....
        /*09d4*/ 	.word	0x0500000f


	//   ....[77]....
        /*09d8*/ 	.word	0x0500000f


	//   ....[78]....
        /*09dc*/ 	.word	0x0500000f


	//   ....[79]....
        /*09e0*/ 	.word	0x0500000f


	//   ....[80]....
        /*09e4*/ 	.word	0x0500000f


	//   ....[81]....
        /*09e8*/ 	.word	0x0500000f


	//   ....[82]....
        /*09ec*/ 	.word	0x0500000f


	//   ....[83]....
        /*09f0*/ 	.word	0x0500000f


	//   ....[84]....
        /*09f4*/ 	.word	0x0500000f


	//   ....[85]....
        /*09f8*/ 	.word	0x0500000f


	//   ....[86]....
        /*09fc*/ 	.word	0x0500000f


	//----- nvinfo : EIATTR_COOP_GROUP_INSTR_OFFSETS
	.align		4
.L_1431:
        /*0a00*/ 	.byte	0x04, 0x28
        /*0a02*/ 	.short	(.L_1433 - .L_1432)


	//   ....[0]....
.L_1432:
        /*0a04*/ 	.word	0x00000070


	//   ....[1]....
        /*0a08*/ 	.word	0x00000140


	//   ....[2]....
        /*0a0c*/ 	.word	0x00000190


	//   ....[3]....
        /*0a10*/ 	.word	0x000003c0


	//   ....[4]....
        /*0a14*/ 	.word	0x00000520


	//   ....[5]....
        /*0a18*/ 	.word	0x00000640


	//   ....[6]....
        /*0a1c*/ 	.word	0x000007a0


	//   ....[7]....
        /*0a20*/ 	.word	0x00002d50


	//   ....[8]....
        /*0a24*/ 	.word	0x00002d60


	//   ....[9]....
        /*0a28*/ 	.word	0x00003420


	//   ....[10]....
        /*0a2c*/ 	.word	0x00003430


	//   ....[11]....
        /*0a30*/ 	.word	0x00004090


	//   ....[12]....
        /*0a34*/ 	.word	0x000040a0


	//   ....[13]....
        /*0a38*/ 	.word	0x00004800


	//   ....[14]....
        /*0a3c*/ 	.word	0x00004810


	//   ....[15]....
        /*0a40*/ 	.word	0x00005210


	//   ....[16]....
        /*0a44*/ 	.word	0x00005220


	//   ....[17]....
        /*0a48*/ 	.word	0x00005330


	//   ....[18]....
        /*0a4c*/ 	.word	0x00005340


	//   ....[19]....
        /*0a50*/ 	.word	0x000056b0


	//   ....[20]....
        /*0a54*/ 	.word	0x000056d0


	//   ....[21]....
        /*0a58*/ 	.word	0x000057b0


	//   ....[22]....
        /*0a5c*/ 	.word	0x000057d0


	//   ....[23]....
        /*0a60*/ 	.word	0x00005e90


	//   ....[24]....
        /*0a64*/ 	.word	0x00006470


	//   ....[25]....
        /*0a68*/ 	.word	0x00006480


	//   ....[26]....
        /*0a6c*/ 	.word	0x00006490


	//   ....[27]....
        /*0a70*/ 	.word	0x000064a0


	//   ....[28]....
        /*0a74*/ 	.word	0x00007510


	//   ....[29]....
        /*0a78*/ 	.word	0x00007520


	//   ....[30]....
        /*0a7c*/ 	.word	0x00007530


	//   ....[31]....
        /*0a80*/ 	.word	0x00007540


	//   ....[32]....
        /*0a84*/ 	.word	0x00009920


	//   ....[33]....
        /*0a88*/ 	.word	0x00009940


	//   ....[34]....
        /*0a8c*/ 	.word	0x00009e50


	//   ....[35]....
        /*0a90*/ 	.word	0x00009e70


	//   ....[36]....
        /*0a94*/ 	.word	0x0000c010


	//   ....[37]....
        /*0a98*/ 	.word	0x0000c070


	//   ....[38]....
        /*0a9c*/ 	.word	0x0000c450


	//   ....[39]....
        /*0aa0*/ 	.word	0x0000c470


	//   ....[40]....
        /*0aa4*/ 	.word	0x0000d9f0


	//   ....[41]....
        /*0aa8*/ 	.word	0x0000da00


	//   ....[42]....
        /*0aac*/ 	.word	0x0000daa0


	//   ....[43]....
        /*0ab0*/ 	.word	0x0000dab0


	//   ....[44]....
        /*0ab4*/ 	.word	0x0000e8a0


	//   ....[45]....
        /*0ab8*/ 	.word	0x0000e8c0


	//   ....[46]....
        /*0abc*/ 	.word	0x0000e8d0


	//   ....[47]....
        /*0ac0*/ 	.word	0x0000e8e0


	//   ....[48]....
        /*0ac4*/ 	.word	0x0000ee40


	//   ....[49]....
        /*0ac8*/ 	.word	0x0000ee80


	//   ....[50]....
        /*0acc*/ 	.word	0x0000eeb0


	//   ....[51]....
        /*0ad0*/ 	.word	0x0000eee0


	//   ....[52]....
        /*0ad4*/ 	.word	0x0000ef00


	//   ....[53]....
        /*0ad8*/ 	.word	0x0000ef10


	//   ....[54]....
        /*0adc*/ 	.word	0x0000ef50


	//   ....[55]....
        /*0ae0*/ 	.word	0x0000ef80


	//   ....[56]....
        /*0ae4*/ 	.word	0x0000f430


	//   ....[57]....
        /*0ae8*/ 	.word	0x0000f440


	//   ....[58]....
        /*0aec*/ 	.word	0x0000f6c0


	//   ....[59]....
        /*0af0*/ 	.word	0x0000f6d0


	//   ....[60]....
        /*0af4*/ 	.word	0x000101c0


	//   ....[61]....
        /*0af8*/ 	.word	0x000101f0


	//   ....[62]....
        /*0afc*/ 	.word	0x00010210


	//   ....[63]....
        /*0b00*/ 	.word	0x00010240


	//   ....[64]....
        /*0b04*/ 	.word	0x00010270


	//   ....[65]....
        /*0b08*/ 	.word	0x00010280


	//   ....[66]....
        /*0b0c*/ 	.word	0x000102b0


	//   ....[67]....
        /*0b10*/ 	.word	0x00010320


	//   ....[68]....
        /*0b14*/ 	.word	0x00010440


	//   ....[69]....
        /*0b18*/ 	.word	0x00010670


	//   ....[70]....
        /*0b1c*/ 	.word	0x000106a0


	//   ....[71]....
        /*0b20*/ 	.word	0x000106d0


	//   ....[72]....
        /*0b24*/ 	.word	0x00010700


	//   ....[73]....
        /*0b28*/ 	.word	0x00010730


	//   ....[74]....
        /*0b2c*/ 	.word	0x00010760


	//   ....[75]....
        /*0b30*/ 	.word	0x000108f0


	//   ....[76]....
        /*0b34*/ 	.word	0x00010920


	//   ....[77]....
        /*0b38*/ 	.word	0x00010950


	//   ....[78]....
        /*0b3c*/ 	.word	0x00010980


	//   ....[79]....
        /*0b40*/ 	.word	0x000109b0


	//   ....[80]....
        /*0b44*/ 	.word	0x000109e0


	//   ....[81]....
        /*0b48*/ 	.word	0x00010a70


	//   ....[82]....
        /*0b4c*/ 	.word	0x00010aa0


	//   ....[83]....
        /*0b50*/ 	.word	0x00010ab0


	//   ....[84]....
        /*0b54*/ 	.word	0x00010b50


	//   ....[85]....
        /*0b58*/ 	.word	0x00011ae0


	//   ....[86]....
        /*0b5c*/ 	.word	0x000135c0


	//   ....[87]....
        /*0b60*/ 	.word	0x000135e0


	//   ....[88]....
        /*0b64*/ 	.word	0x00013670


	//   ....[89]....
        /*0b68*/ 	.word	0x00013690


	//   ....[90]....
        /*0b6c*/ 	.word	0x00013710


	//   ....[91]....
        /*0b70*/ 	.word	0x00013730


	//   ....[92]....
        /*0b74*/ 	.word	0x000137b0


	//   ....[93]....
        /*0b78*/ 	.word	0x000137d0


	//   ....[94]....
        /*0b7c*/ 	.word	0x00013850


	//   ....[95]....
        /*0b80*/ 	.word	0x00013870


	//   ....[96]....
        /*0b84*/ 	.word	0x000138f0


	//   ....[97]....
        /*0b88*/ 	.word	0x00013910


	//   ....[98]....
        /*0b8c*/ 	.word	0x00013990


	//   ....[99]....
        /*0b90*/ 	.word	0x000139b0


	//   ....[100]....
        /*0b94*/ 	.word	0x000139c0


	//   ....[101]....
        /*0b98*/ 	.word	0x000139d0


	//   ....[102]....
        /*0b9c*/ 	.word	0x000142f0


	//   ....[103]....
        /*0ba0*/ 	.word	0x00014320


	//   ....[104]....
        /*0ba4*/ 	.word	0x00014340


	//   ....[105]....
        /*0ba8*/ 	.word	0x000143c0


	//   ....[106]....
        /*0bac*/ 	.word	0x000143e0


	//   ....[107]....
        /*0bb0*/ 	.word	0x00014460


	//   ....[108]....
        /*0bb4*/ 	.word	0x00014480


	//   ....[109]....
        /*0bb8*/ 	.word	0x00014500


	//   ....[110]....
        /*0bbc*/ 	.word	0x00014520


	//   ....[111]....
        /*0bc0*/ 	.word	0x000145a0


	//   ....[112]....
        /*0bc4*/ 	.word	0x000145c0


	//   ....[113]....
        /*0bc8*/ 	.word	0x00014640


	//   ....[114]....
        /*0bcc*/ 	.word	0x00014660


	//   ....[115]....
        /*0bd0*/ 	.word	0x000146e0


	//   ....[116]....
        /*0bd4*/ 	.word	0x00014700


	//   ....[117]....
        /*0bd8*/ 	.word	0x00014710


	//   ....[118]....
        /*0bdc*/ 	.word	0x00014780


	//   ....[119]....
        /*0be0*/ 	.word	0x000147d0


	//   ....[120]....
        /*0be4*/ 	.word	0x00014860


	//   ....[121]....
        /*0be8*/ 	.word	0x00014890


	//   ....[122]....
        /*0bec*/ 	.word	0x000148a0


	//   ....[123]....
        /*0bf0*/ 	.word	0x00014910


	//   ....[124]....
        /*0bf4*/ 	.word	0x00014920


	//   ....[125]....
        /*0bf8*/ 	.word	0x00014930


	//   ....[126]....
        /*0bfc*/ 	.word	0x00015120


	//   ....[127]....
        /*0c00*/ 	.word	0x00015140


	//   ....[128]....
        /*0c04*/ 	.word	0x000151b0


	//   ....[129]....
        /*0c08*/ 	.word	0x000151c0


	//   ....[130]....
        /*0c0c*/ 	.word	0x00015200


	//   ....[131]....
        /*0c10*/ 	.word	0x00015210


	//   ....[132]....
        /*0c14*/ 	.word	0x00015250


	//   ....[133]....
        /*0c18*/ 	.word	0x00015260


	//   ....[134]....
        /*0c1c*/ 	.word	0x000152a0


	//   ....[135]....
        /*0c20*/ 	.word	0x000152b0


	//   ....[136]....
        /*0c24*/ 	.word	0x000152f0


	//   ....[137]....
        /*0c28*/ 	.word	0x00015300


	//   ....[138]....
        /*0c2c*/ 	.word	0x00015340


	//   ....[139]....
        /*0c30*/ 	.word	0x00015350


	//   ....[140]....
        /*0c34*/ 	.word	0x00015360


	//   ....[141]....
        /*0c38*/ 	.word	0x000153a0


	//   ....[142]....
        /*0c3c*/ 	.word	0x00015650


	//   ....[143]....
        /*0c40*/ 	.word	0x00015680


	//   ....[144]....
        /*0c44*/ 	.word	0x000156e0


	//   ....[145]....
        /*0c48*/ 	.word	0x000156f0


	//   ....[146]....
        /*0c4c*/ 	.word	0x00015740


	//   ....[147]....
        /*0c50*/ 	.word	0x00015750


	//   ....[148]....
        /*0c54*/ 	.word	0x000157a0


	//   ....[149]....
        /*0c58*/ 	.word	0x000157b0


	//   ....[150]....
        /*0c5c*/ 	.word	0x00015800


	//   ....[151]....
        /*0c60*/ 	.word	0x00015810


	//   ....[152]....
        /*0c64*/ 	.word	0x00015860


	//   ....[153]....
        /*0c68*/ 	.word	0x00015870


	//   ....[154]....
        /*0c6c*/ 	.word	0x000158c0


	//   ....[155]....
        /*0c70*/ 	.word	0x000158d0


	//   ....[156]....
        /*0c74*/ 	.word	0x000158e0


	//   ....[157]....
        /*0c78*/ 	.word	0x00015920


	//   ....[158]....
        /*0c7c*/ 	.word	0x00015ef0


	//   ....[159]....
        /*0c80*/ 	.word	0x00015f00


	//   ....[160]....
        /*0c84*/ 	.word	0x00015f70


	//   ....[161]....
        /*0c88*/ 	.word	0x00015fb0


	//   ....[162]....
        /*0c8c*/ 	.word	0x00015fd0


	//   ....[163]....
        /*0c90*/ 	.word	0x00016010


	//   ....[164]....
        /*0c94*/ 	.word	0x00016030


	//   ....[165]....
        /*0c98*/ 	.word	0x00016070


	//   ....[166]....
        /*0c9c*/ 	.word	0x00016090


	//   ....[167]....
        /*0ca0*/ 	.word	0x000160d0


	//   ....[168]....
        /*0ca4*/ 	.word	0x000160f0


	//   ....[169]....
        /*0ca8*/ 	.word	0x00016130


	//   ....[170]....
        /*0cac*/ 	.word	0x00016150


	//   ....[171]....
        /*0cb0*/ 	.word	0x00016190


	//   ....[172]....
        /*0cb4*/ 	.word	0x000161b0


	//   ....[173]....
        /*0cb8*/ 	.word	0x000161c0


	//   ....[174]....
        /*0cbc*/ 	.word	0x00016580


	//   ....[175]....
        /*0cc0*/ 	.word	0x000165b0


	//   ....[176]....
        /*0cc4*/ 	.word	0x00016610


	//   ....[177]....
        /*0cc8*/ 	.word	0x00016640


	//   ....[178]....
        /*0ccc*/ 	.word	0x00016670


	//   ....[179]....
        /*0cd0*/ 	.word	0x000166a0


	//   ....[180]....
        /*0cd4*/ 	.word	0x000166d0


	//   ....[181]....
        /*0cd8*/ 	.word	0x00016700


	//   ....[182]....
        /*0cdc*/ 	.word	0x000168a0


	//   ....[183]....
        /*0ce0*/ 	.word	0x000168d0


	//   ....[184]....
        /*0ce4*/ 	.word	0x00016900


	//   ....[185]....
        /*0ce8*/ 	.word	0x00016930


	//   ....[186]....
        /*0cec*/ 	.word	0x00016960


	//   ....[187]....
        /*0cf0*/ 	.word	0x00016990


	//   ....[188]....
        /*0cf4*/ 	.word	0x00016a50


	//   ....[189]....
        /*0cf8*/ 	.word	0x00016a70


	//   ....[190]....
        /*0cfc*/ 	.word	0x00016a80


	//   ....[191]....
        /*0d00*/ 	.word	0x00016ae0


	//   ....[192]....
        /*0d04*/ 	.word	0x00017100


	//   ....[193]....
        /*0d08*/ 	.word	0x00017420


	//   ....[194]....
        /*0d0c*/ 	.word	0x000174b0


	//   ....[195]....
        /*0d10*/ 	.word	0x00017540


	//   ....[196]....
        /*0d14*/ 	.word	0x000175d0


	//   ....[197]....
        /*0d18*/ 	.word	0x000176b0


	//   ....[198]....
        /*0d1c*/ 	.word	0x00017740


	//   ....[199]....
        /*0d20*/ 	.word	0x000177e0


	//   ....[200]....
        /*0d24*/ 	.word	0x00017870


	//   ....[201]....
        /*0d28*/ 	.word	0x00017960


	//   ....[202]....
        /*0d2c*/ 	.word	0x000179f0


	//   ....[203]....
        /*0d30*/ 	.word	0x00017a90


	//   ....[204]....
        /*0d34*/ 	.word	0x00017b20


	//   ....[205]....
        /*0d38*/ 	.word	0x00017c60


	//   ....[206]....
        /*0d3c*/ 	.word	0x00017d10


	//   ....[207]....
        /*0d40*/ 	.word	0x00017da0


	//   ....[208]....
        /*0d44*/ 	.word	0x00017df0


	//   ....[209]....
        /*0d48*/ 	.word	0x00017e40


	//   ....[210]....
        /*0d4c*/ 	.word	0x00017f20


	//   ....[211]....
        /*0d50*/ 	.word	0x00017fb0


	//   ....[212]....
        /*0d54*/ 	.word	0x00018000


	//   ....[213]....
        /*0d58*/ 	.word	0x00018050


	//   ....[214]....
        /*0d5c*/ 	.word	0x00018270


	//   ....[215]....
        /*0d60*/ 	.word	0x000182d0


	//   ....[216]....
        /*0d64*/ 	.word	0x00018390


	//   ....[217]....
        /*0d68*/ 	.word	0x00018400


	//   ....[218]....
        /*0d6c*/ 	.word	0x00018460


	//   ....[219]....
        /*0d70*/ 	.word	0x00018510


	//   ....[220]....
        /*0d74*/ 	.word	0x00018570


	//   ....[221]....
        /*0d78*/ 	.word	0x00018600


	//   ....[222]....
        /*0d7c*/ 	.word	0x00018680


	//   ....[223]....
        /*0d80*/ 	.word	0x000186d0


	//   ....[224]....
        /*0d84*/ 	.word	0x00018760


	//   ....[225]....
        /*0d88*/ 	.word	0x000187f0


	//   ....[226]....
        /*0d8c*/ 	.word	0x00018890


	//   ....[227]....
        /*0d90*/ 	.word	0x00018930


	//   ....[228]....
        /*0d94*/ 	.word	0x00018990


	//   ....[229]....
        /*0d98*/ 	.word	0x00018a00


	//   ....[230]....
        /*0d9c*/ 	.word	0x00018a60


	//   ....[231]....
        /*0da0*/ 	.word	0x00018ad0


	//   ....[232]....
        /*0da4*/ 	.word	0x00018b90


	//   ....[233]....
        /*0da8*/ 	.word	0x00018bf0


	//   ....[234]....
        /*0dac*/ 	.word	0x00018cb0


	//   ....[235]....
        /*0db0*/ 	.word	0x00018f90


	//   ....[236]....
        /*0db4*/ 	.word	0x00019080


	//   ....[237]....
        /*0db8*/ 	.word	0x00019120


	//   ....[238]....
        /*0dbc*/ 	.word	0x00019180


	//   ....[239]....
        /*0dc0*/ 	.word	0x00019270


	//   ....[240]....
        /*0dc4*/ 	.word	0x000192e0


	//   ....[241]....
        /*0dc8*/ 	.word	0x000193d0


	//   ....[242]....
        /*0dcc*/ 	.word	0x00019440


	//   ....[243]....
        /*0dd0*/ 	.word	0x00019530


	//   ....[244]....
        /*0dd4*/ 	.word	0x000195a0


	//   ....[245]....
        /*0dd8*/ 	.word	0x00019690


	//   ....[246]....
        /*0ddc*/ 	.word	0x00019700


	//   ....[247]....
        /*0de0*/ 	.word	0x000197f0


	//   ....[248]....
        /*0de4*/ 	.word	0x00019860


	//   ....[249]....
        /*0de8*/ 	.word	0x00019950


	//   ....[250]....
        /*0dec*/ 	.word	0x000199c0


	//   ....[251]....
        /*0df0*/ 	.word	0x00019a60


	//   ....[252]....
        /*0df4*/ 	.word	0x00019b50


	//   ....[253]....
        /*0df8*/ 	.word	0x00019bc0


	//   ....[254]....
        /*0dfc*/ 	.word	0x00019c20


	//   ....[255]....
        /*0e00*/ 	.word	0x00019d10


	//   ....[0]....
        /*0e04*/ 	.word	0x00019d70


	//   ....[1]....
        /*0e08*/ 	.word	0x00019e70


	//   ....[2]....
        /*0e0c*/ 	.word	0x00019ed0


	//   ....[3]....
        /*0e10*/ 	.word	0x00019fd0


	//   ....[4]....
        /*0e14*/ 	.word	0x0001a030


	//   ....[5]....
        /*0e18*/ 	.word	0x0001a130


	//   ....[6]....
        /*0e1c*/ 	.word	0x0001a190


	//   ....[7]....
        /*0e20*/ 	.word	0x0001a290


	//   ....[8]....
        /*0e24*/ 	.word	0x0001a2f0


	//   ....[9]....
        /*0e28*/ 	.word	0x0001a3f0


	//   ....[10]....
        /*0e2c*/ 	.word	0x0001a450


	//   ....[11]....
        /*0e30*/ 	.word	0x0001a500


	//   ....[12]....
        /*0e34*/ 	.word	0x0001a5b0


	//   ....[13]....
        /*0e38*/ 	.word	0x0001a6a0


	//   ....[14]....
        /*0e3c*/ 	.word	0x0001a700


	//   ....[15]....
        /*0e40*/ 	.word	0x0001a7e0


	//   ....[16]....
        /*0e44*/ 	.word	0x0001a840


	//   ....[17]....
        /*0e48*/ 	.word	0x0001a910


	//   ....[18]....
        /*0e4c*/ 	.word	0x0001a970


	//   ....[19]....
        /*0e50*/ 	.word	0x0001aa30


	//   ....[20]....
        /*0e54*/ 	.word	0x0001ab70


	//   ....[21]....
        /*0e58*/ 	.word	0x0001ac20


	//   ....[22]....
        /*0e5c*/ 	.word	0x0001aca0


	//   ....[23]....
        /*0e60*/ 	.word	0x0001ad60


	//   ....[24]....
        /*0e64*/ 	.word	0x0001adc0


	//   ....[25]....
        /*0e68*/ 	.word	0x0001ae70


	//   ....[26]....
        /*0e6c*/ 	.word	0x0001aed0


	//   ....[27]....
        /*0e70*/ 	.word	0x0001af80


	//   ....[28]....
        /*0e74*/ 	.word	0x0001afe0


	//   ....[29]....
        /*0e78*/ 	.word	0x0001b090


	//   ....[30]....
        /*0e7c*/ 	.word	0x0001b0f0


	//   ....[31]....
        /*0e80*/ 	.word	0x0001b1a0


	//   ....[32]....
        /*0e84*/ 	.word	0x0001b200


	//   ....[33]....
        /*0e88*/ 	.word	0x0001b2b0


	//   ....[34]....
        /*0e8c*/ 	.word	0x0001b310


	//   ....[35]....
        /*0e90*/ 	.word	0x0001b3c0


	//   ....[36]....
        /*0e94*/ 	.word	0x0001b4b0


	//   ....[37]....
        /*0e98*/ 	.word	0x0001b560


	//   ....[38]....
        /*0e9c*/ 	.word	0x0001b5c0


	//   ....[39]....
        /*0ea0*/ 	.word	0x0001b680


	//   ....[40]....
        /*0ea4*/ 	.word	0x0001b6e0


	//   ....[41]....
        /*0ea8*/ 	.word	0x0001b7a0


	//   ....[42]....
        /*0eac*/ 	.word	0x0001b800


	//   ....[43]....
        /*0eb0*/ 	.word	0x0001b8c0


	//   ....[44]....
        /*0eb4*/ 	.word	0x0001b920


	//   ....[45]....
        /*0eb8*/ 	.word	0x0001b9e0


	//   ....[46]....
        /*0ebc*/ 	.word	0x0001ba40


	//   ....[47]....
        /*0ec0*/ 	.word	0x0001bb00


	//   ....[48]....
        /*0ec4*/ 	.word	0x0001bb60


	//   ....[49]....
        /*0ec8*/ 	.word	0x0001bc20


	//   ....[50]....
        /*0ecc*/ 	.word	0x0001bc80


	//   ....[51]....
        /*0ed0*/ 	.word	0x0001bd30


	//   ....[52]....
        /*0ed4*/ 	.word	0x0001be20


	//   ....[53]....
        /*0ed8*/ 	.word	0x0001bed0


	//   ....[54]....
        /*0edc*/ 	.word	0x0001bf90


	//   ....[55]....
        /*0ee0*/ 	.word	0x0001c040


	//   ....[56]....
        /*0ee4*/ 	.word	0x0001c0a0


	//   ....[57]....
        /*0ee8*/ 	.word	0x0001c150


	//   ....[58]....
        /*0eec*/ 	.word	0x0001c1b0


	//   ....[59]....
        /*0ef0*/ 	.word	0x0001c260


	//   ....[60]....
        /*0ef4*/ 	.word	0x0001c2c0


	//   ....[61]....
        /*0ef8*/ 	.word	0x0001c370


	//   ....[62]....
        /*0efc*/ 	.word	0x0001c3d0


	//   ....[63]....
        /*0f00*/ 	.word	0x0001c480


	//   ....[64]....
        /*0f04*/ 	.word	0x0001c4e0


	//   ....[65]....
        /*0f08*/ 	.word	0x0001c590


	//   ....[66]....
        /*0f0c*/ 	.word	0x0001c5f0


	//   ....[67]....
        /*0f10*/ 	.word	0x0001c690


	//   ....[68]....
        /*0f14*/ 	.word	0x0001c720


	//   ....[69]....
        /*0f18*/ 	.word	0x0001c7c0


	//   ....[70]....
        /*0f1c*/ 	.word	0x0001c940


	//   ....[71]....
        /*0f20*/ 	.word	0x0001c9b0


	//   ....[72]....
        /*0f24*/ 	.word	0x0001ca20


	//   ....[73]....
        /*0f28*/ 	.word	0x0001ca90


	//   ....[74]....
        /*0f2c*/ 	.word	0x0001cb00


	//   ....[75]....
        /*0f30*/ 	.word	0x0001cb80


	//   ....[76]....
        /*0f34*/ 	.word	0x0001cc00


	//   ....[77]....
        /*0f38*/ 	.word	0x0001cc90


	//   ....[78]....
        /*0f3c*/ 	.word	0x0001cd00


	//   ....[79]....
        /*0f40*/ 	.word	0x0001cd70


	//   ....[80]....
        /*0f44*/ 	.word	0x0001cde0


	//   ....[81]....
        /*0f48*/ 	.word	0x0001ce60


	//   ....[82]....
        /*0f4c*/ 	.word	0x0001ced0


	//   ....[83]....
        /*0f50*/ 	.word	0x0001cf70


	//   ....[84]....
        /*0f54*/ 	.word	0x0001cfc0


	//   ....[85]....
        /*0f58*/ 	.word	0x0001d050


	//   ....[86]....
        /*0f5c*/ 	.word	0x0001d180


	//----- nvinfo : EIATTR_REG_RECONFIG
	.align		4
.L_1433:
        /*0f60*/ 	.byte	0x01, 0x54
	.zero		2


	//----- nvinfo : EIATTR_SYSCALL_OFFSETS
	.align		4
        /*0f64*/ 	.byte	0x04, 0x46
        /*0f66*/ 	.short	(.L_1435 - .L_1434)


	//   ....[0]....
.L_1434:
        /*0f68*/ 	.word	0x00001ae0


	//   ....[1]....
        /*0f6c*/ 	.word	0x00001c30


	//   ....[2]....
        /*0f70*/ 	.word	0x00006060


	//   ....[3]....
        /*0f74*/ 	.word	0x000063e0


	//   ....[4]....
        /*0f78*/ 	.word	0x00012c20


	//   ....[5]....
        /*0f7c*/ 	.word	0x00012d70


	//   ....[6]....
        /*0f80*/ 	.word	0x00012e60


	//   ....[7]....
        /*0f84*/ 	.word	0x00013e00


	//----- nvinfo : EIATTR_MBARRIER_INSTR_OFFSETS
	.align		4
.L_1435:
        /*0f88*/ 	.byte	0x04, 0x39
        /*0f8a*/ 	.short	(.L_1437 - .L_1436)


	//   ....[0]....
.L_1436:
        /*0f8c*/ 	.word	0x00000270
        /*0f90*/ 	.word	0x000000ff
        /*0f94*/ 	.word	0x00016800
        /*0f98*/ 	.short	0x0100
        /*0f9a*/ 	.byte	0x08
	.zero		1


	//   ....[1]....
        /*0f9c*/ 	.word	0x00000280
        /*0fa0*/ 	.word	0x000000ff
        /*0fa4*/ 	.word	0x00016820
        /*0fa8*/ 	.short	0x0100
        /*0faa*/ 	.byte	0x08
	.zero		1


	//   ....[2]....
        /*0fac*/ 	.word	0x00000370
        /*0fb0*/ 	.word	0x000000ff
        /*0fb4*/ 	.word	0x00016830
        /*0fb8*/ 	.short	0x0100
        /*0fba*/ 	.byte	0x08
	.zero		1


	//   ....[3]....
        /*0fbc*/ 	.word	0x00000380
        /*0fc0*/ 	.word	0x000000ff
        /*0fc4*/ 	.word	0x00016840
        /*0fc8*/ 	.short	0x0100
        /*0fca*/ 	.byte	0x08
	.zero		1


	//   ....[4]....
        /*0fcc*/ 	.word	0x00000390
        /*0fd0*/ 	.word	0x000000ff
        /*0fd4*/ 	.word	0x00016838
        /*0fd8*/ 	.short	0x0100
        /*0fda*/ 	.byte	0x08
	.zero		1


	//   ....[5]....
        /*0fdc*/ 	.word	0x000003a0
        /*0fe0*/ 	.word	0x000000ff
        /*0fe4*/ 	.word	0x00016848
        /*0fe8*/ 	.short	0x0100
        /*0fea*/ 	.byte	0x08
	.zero		1


	//   ....[6]....
        /*0fec*/ 	.word	0x000004d0
        /*0ff0*/ 	.word	0x000000ff
        /*0ff4*/ 	.word	0x00016850
        /*0ff8*/ 	.short	0x0100
        /*0ffa*/ 	.byte	0x08
	.zero		1


	//   ....[7]....
        /*0ffc*/ 	.word	0x000004e0
        /*1000*/ 	.word	0x000000ff
        /*1004*/ 	.word	0x00016860
        /*1008*/ 	.short	0x0100
        /*100a*/ 	.byte	0x08
	.zero		1


	//   ....[8]....
        /*100c*/ 	.word	0x000004f0
        /*1010*/ 	.word	0x000000ff
        /*1014*/ 	.word	0x00016858
        /*1018*/ 	.short	0x0100
        /*101a*/ 	.byte	0x08
	.zero		1


	//   ....[9]....
        /*101c*/ 	.word	0x00000500
        /*1020*/ 	.word	0x000000ff
        /*1024*/ 	.word	0x00016868
        /*1028*/ 	.short	0x0100
        /*102a*/ 	.byte	0x08
	.zero		1


	//   ....[10]....
        /*102c*/ 	.word	0x000005f0
        /*1030*/ 	.word	0x000000ff
        /*1034*/ 	.word	0x00016870
        /*1038*/ 	.short	0x0100
        /*103a*/ 	.byte	0x06
	.zero		1


	//   ....[11]....
        /*103c*/ 	.word	0x00000600
        /*1040*/ 	.word	0x000000ff
        /*1044*/ 	.word	0x00016880
        /*1048*/ 	.short	0x0100
        /*104a*/ 	.byte	0x06
	.zero		1


	//   ....[12]....
        /*104c*/ 	.word	0x00000610
        /*1050*/ 	.word	0x000000ff
        /*1054*/ 	.word	0x00016878
        /*1058*/ 	.short	0x0100
        /*105a*/ 	.byte	0x06
	.zero		1


	//   ....[13]....
        /*105c*/ 	.word	0x00000620
        /*1060*/ 	.word	0x000000ff
        /*1064*/ 	.word	0x00016888
        /*1068*/ 	.short	0x0100
        /*106a*/ 	.byte	0x06
	.zero		1


	//   ....[14]....
        /*106c*/ 	.word	0x00000750
        /*1070*/ 	.word	0x000000ff
        /*1074*/ 	.word	0x00016890
        /*1078*/ 	.short	0x0100
        /*107a*/ 	.byte	0x08
	.zero		1


	//   ....[15]....
        /*107c*/ 	.word	0x00000760
        /*1080*/ 	.word	0x000000ff
        /*1084*/ 	.word	0x000168a0
        /*1088*/ 	.short	0x0100
        /*108a*/ 	.byte	0x08
	.zero		1


	//   ....[16]....
        /*108c*/ 	.word	0x00000770
        /*1090*/ 	.word	0x000000ff
        /*1094*/ 	.word	0x00016898
        /*1098*/ 	.short	0x0100
        /*109a*/ 	.byte	0x08
	.zero		1


	//   ....[17]....
        /*109c*/ 	.word	0x00000780
        /*10a0*/ 	.word	0x000000ff
        /*10a4*/ 	.word	0x000168a8
        /*10a8*/ 	.short	0x0100
        /*10aa*/ 	.byte	0x08
	.zero		1


	//   ....[18]....
        /*10ac*/ 	.word	0x000008b0
        /*10b0*/ 	.word	0x000000ff
        /*10b4*/ 	.word	0x000168b0
        /*10b8*/ 	.short	0x0100
        /*10ba*/ 	.byte	0x08
	.zero		1


	//   ....[19]....
        /*10bc*/ 	.word	0x000008c0
        /*10c0*/ 	.word	0x000000ff
        /*10c4*/ 	.word	0x000168c0
        /*10c8*/ 	.short	0x0100
        /*10ca*/ 	.byte	0x08
	.zero		1


	//   ....[20]....
        /*10cc*/ 	.word	0x000008d0
        /*10d0*/ 	.word	0x000000ff
        /*10d4*/ 	.word	0x000168b8
        /*10d8*/ 	.short	0x0100
        /*10da*/ 	.byte	0x08
	.zero		1


	//   ....[21]....
        /*10dc*/ 	.word	0x000008e0
        /*10e0*/ 	.word	0x000000ff
        /*10e4*/ 	.word	0x000168c8
        /*10e8*/ 	.short	0x0100
        /*10ea*/ 	.byte	0x08
	.zero		1


	//   ....[22]....
        /*10ec*/ 	.word	0x00002d00
        /*10f0*/ 	.word	0x00000046
        /*10f4*/ 	.word	0x00016890
        /*10f8*/ 	.short	0x010a
        /*10fa*/ 	.byte	0x3f
	.zero		1


	//   ....[23]....
        /*10fc*/ 	.word	0x00004030
        /*1100*/ 	.word	0x00000046
        /*1104*/ 	.word	0x00016890
        /*1108*/ 	.short	0x010a
        /*110a*/ 	.byte	0x3f
	.zero		1


	//   ....[24]....
        /*110c*/ 	.word	0x00005070
        /*1110*/ 	.word	0x00000046
        /*1114*/ 	.word	0x00016890
        /*1118*/ 	.short	0x010a
        /*111a*/ 	.byte	0x3f
	.zero		1


	//   ....[25]....
        /*111c*/ 	.word	0x00005500
        /*1120*/ 	.word	0x00000008
        /*1124*/ 	.word	0x00000000
        /*1128*/ 	.short	0x0101
        /*112a*/ 	.byte	0x3f
	.zero		1


	//   ....[26]....
        /*112c*/ 	.word	0x00005540
        /*1130*/ 	.word	0x00000046
        /*1134*/ 	.word	0x000168b0
        /*1138*/ 	.short	0x010a
        /*113a*/ 	.byte	0x3f
	.zero		1


	//   ....[27]....
        /*113c*/ 	.word	0x00005950
        /*1140*/ 	.word	0x00000046
        /*1144*/ 	.word	0x00000000
        /*1148*/ 	.short	0x0101
        /*114a*/ 	.byte	0x3f
	.zero		1


	//   ....[28]....
        /*114c*/ 	.word	0x00006100
        /*1150*/ 	.word	0x00000012
        /*1154*/ 	.word	0x00016800
        /*1158*/ 	.short	0x010a
        /*115a*/ 	.byte	0x3f
	.zero		1


	//   ....[29]....
        /*115c*/ 	.word	0x00006150
        /*1160*/ 	.word	0x00000012
        /*1164*/ 	.word	0x00016800
        /*1168*/ 	.short	0x010a
        /*116a*/ 	.byte	0x3f
	.zero		1


	//   ....[30]....
        /*116c*/ 	.word	0x00006800
        /*1170*/ 	.word	0x00000012
        /*1174*/ 	.word	0x00016800
        /*1178*/ 	.short	0x010a
        /*117a*/ 	.byte	0x3f
	.zero		1


	//   ....[31]....
        /*117c*/ 	.word	0x00007820
        /*1180*/ 	.word	0x00000012
        /*1184*/ 	.word	0x00016800
        /*1188*/ 	.short	0x010a
        /*118a*/ 	.byte	0x3f
	.zero		1


	//   ....[32]....
        /*118c*/ 	.word	0x000085d0
        /*1190*/ 	.word	0x00000000
        /*1194*/ 	.word	0x00016830
        /*1198*/ 	.short	0x010a
        /*119a*/ 	.byte	0x3f
	.zero		1


	//   ....[33]....
        /*119c*/ 	.word	0x00008680
        /*11a0*/ 	.word	0x00000000
        /*11a4*/ 	.word	0x00016830
        /*11a8*/ 	.short	0x010a
        /*11aa*/ 	.byte	0x3f
	.zero		1


	//   ....[34]....
        /*11ac*/ 	.word	0x0000a330
        /*11b0*/ 	.word	0x00000000
        /*11b4*/ 	.word	0x00000000
        /*11b8*/ 	.short	0x0101
        /*11ba*/ 	.byte	0x3f
	.zero		1


	//   ....[35]....
        /*11bc*/ 	.word	0x0000af50
        /*11c0*/ 	.word	0x00000005
        /*11c4*/ 	.word	0x00016830
        /*11c8*/ 	.short	0x010a
        /*11ca*/ 	.byte	0x3f
	.zero		1


	//   ....[36]....
        /*11cc*/ 	.word	0x0000afa0
        /*11d0*/ 	.word	0x00000005
        /*11d4*/ 	.word	0x00016830
        /*11d8*/ 	.short	0x010a
        /*11da*/ 	.byte	0x3f
	.zero		1


	//   ....[37]....
        /*11dc*/ 	.word	0x0000b2f0
        /*11e0*/ 	.word	0x00000005
        /*11e4*/ 	.word	0x00016850
        /*11e8*/ 	.short	0x010a
        /*11ea*/ 	.byte	0x3f
	.zero		1


	//   ....[38]....
        /*11ec*/ 	.word	0x0000b330
        /*11f0*/ 	.word	0x00000005
        /*11f4*/ 	.word	0x00016850
        /*11f8*/ 	.short	0x010a
        /*11fa*/ 	.byte	0x3f
	.zero		1


	//   ....[39]....
        /*11fc*/ 	.word	0x0000b900
        /*1200*/ 	.word	0x0000001f
        /*1204*/ 	.word	0x00000000
        /*1208*/ 	.short	0x0101
        /*120a*/ 	.byte	0x3f
	.zero		1


	//   ....[40]....
        /*120c*/ 	.word	0x0000d2f0
        /*1210*/ 	.word	0x0000000b
        /*1214*/ 	.word	0x00000000
        /*1218*/ 	.short	0x0101
        /*121a*/ 	.byte	0x3f
	.zero		1


	//   ....[41]....
        /*121c*/ 	.word	0x0000d650
        /*1220*/ 	.word	0x0000000b
        /*1224*/ 	.word	0x00016850
        /*1228*/ 	.short	0x010a
        /*122a*/ 	.byte	0x3f
	.zero		1


	//   ....[42]....
        /*122c*/ 	.word	0x0000d6c0
        /*1230*/ 	.word	0x0000000b
        /*1234*/ 	.word	0x00016850
        /*1238*/ 	.short	0x010a
        /*123a*/ 	.byte	0x3f
	.zero		1


	//   ....[43]....
        /*123c*/ 	.word	0x0000dcd0
        /*1240*/ 	.word	0x00000004
        /*1244*/ 	.word	0x00000000
        /*1248*/ 	.short	0x0101
        /*124a*/ 	.byte	0x3f
	.zero		1


	//   ....[44]....
        /*124c*/ 	.word	0x0000ed40
        /*1250*/ 	.word	0x00000000
        /*1254*/ 	.word	0x00000000
        /*1258*/ 	.short	0x0101
        /*125a*/ 	.byte	0x3f
	.zero		1


	//   ....[45]....
        /*125c*/ 	.word	0x0000f2f0
        /*1260*/ 	.word	0x00000008
        /*1264*/ 	.word	0x00000000
        /*1268*/ 	.short	0x0101
        /*126a*/ 	.byte	0x3f
	.zero		1


	//   ....[46]....
        /*126c*/ 	.word	0x00011bc0
        /*1270*/ 	.word	0x00000010
        /*1274*/ 	.word	0x00016820
        /*1278*/ 	.short	0x010a
        /*127a*/ 	.byte	0x3f
	.zero		1


	//   ....[47]....
        /*127c*/ 	.word	0x00011c80
        /*1280*/ 	.word	0x00000006
        /*1284*/ 	.word	0x000168a0
        /*1288*/ 	.short	0x010a
        /*128a*/ 	.byte	0x3f
	.zero		1


	//   ....[48]....
        /*128c*/ 	.word	0x00011ec0
        /*1290*/ 	.word	0x00000006
        /*1294*/ 	.word	0x000168c0
        /*1298*/ 	.short	0x010a
        /*129a*/ 	.byte	0x3f
	.zero		1


	//   ....[49]....
        /*129c*/ 	.word	0x00012250
        /*12a0*/ 	.word	0x00000006
        /*12a4*/ 	.word	0x000168a0
        /*12a8*/ 	.short	0x010a
        /*12aa*/ 	.byte	0x3f
	.zero		1


	//   ....[50]....
        /*12ac*/ 	.word	0x00012470
        /*12b0*/ 	.word	0x00000006
        /*12b4*/ 	.word	0x000168c0
        /*12b8*/ 	.short	0x010a
        /*12ba*/ 	.byte	0x3f
	.zero		1


	//   ....[51]....
        /*12bc*/ 	.word	0x00013320
        /*12c0*/ 	.word	0x00000003
        /*12c4*/ 	.word	0x00016840
        /*12c8*/ 	.short	0x010a
        /*12ca*/ 	.byte	0x3f
	.zero		1


	//   ....[52]....
        /*12cc*/ 	.word	0x00013ad0
        /*12d0*/ 	.word	0x00000003
        /*12d4*/ 	.word	0x00016830
        /*12d8*/ 	.short	0x0107
        /*12da*/ 	.byte	0x3f
	.zero		1


	//   ....[53]....
        /*12dc*/ 	.word	0x00013ba0
        /*12e0*/ 	.word	0x00000003
        /*12e4*/ 	.word	0x00016830
        /*12e8*/ 	.short	0x0101
        /*12ea*/ 	.byte	0x3f
	.zero		1


	//   ....[54]....
        /*12ec*/ 	.word	0x00014a10
        /*12f0*/ 	.word	0x00000010
        /*12f4*/ 	.word	0x00016800
        /*12f8*/ 	.short	0x0107
        /*12fa*/ 	.byte	0x3f
	.zero		1


	//   ....[55]....
        /*12fc*/ 	.word	0x00014b00
        /*1300*/ 	.word	0x00000010
        /*1304*/ 	.word	0x00016800
        /*1308*/ 	.short	0x0101
        /*130a*/ 	.byte	0x3f
	.zero		1


	//   ....[56]....
        /*130c*/ 	.word	0x00014b20
        /*1310*/ 	.word	0x00000010
        /*1314*/ 	.word	0x00016820
        /*1318*/ 	.short	0x010a
        /*131a*/ 	.byte	0x3f
	.zero		1


	//   ....[57]....
        /*131c*/ 	.word	0x00014ef0
        /*1320*/ 	.word	0x00000005
        /*1324*/ 	.word	0x00016840
        /*1328*/ 	.short	0x010a
        /*132a*/ 	.byte	0x3f
	.zero		1


	//   ....[58]....
        /*132c*/ 	.word	0x00015420
        /*1330*/ 	.word	0x00000005
        /*1334*/ 	.word	0x00016830
        /*1338*/ 	.short	0x0107
        /*133a*/ 	.byte	0x3f
	.zero		1


	//   ....[59]....
        /*133c*/ 	.word	0x000154e0
        /*1340*/ 	.word	0x00000005
        /*1344*/ 	.word	0x00016830
        /*1348*/ 	.short	0x0101
        /*134a*/ 	.byte	0x3f
	.zero		1


	//   ....[60]....
        /*134c*/ 	.word	0x00015540
        /*1350*/ 	.word	0x00000005
        /*1354*/ 	.word	0x00016860
        /*1358*/ 	.short	0x010a
        /*135a*/ 	.byte	0x3f
	.zero		1


	//   ....[61]....
        /*135c*/ 	.word	0x00015a10
        /*1360*/ 	.word	0x00000005
        /*1364*/ 	.word	0x00016850
        /*1368*/ 	.short	0x0107
        /*136a*/ 	.byte	0x3f
	.zero		1


	//   ....[62]....
        /*136c*/ 	.word	0x00015b90
        /*1370*/ 	.word	0x00000005
        /*1374*/ 	.word	0x00016850
        /*1378*/ 	.short	0x0101
        /*137a*/ 	.byte	0x3f
	.zero		1


	//   ....[63]....
        /*137c*/ 	.word	0x00015db0
        /*1380*/ 	.word	0x00000000
        /*1384*/ 	.word	0x00016860
        /*1388*/ 	.short	0x010a
        /*138a*/ 	.byte	0x3f
	.zero		1


	//   ....[64]....
        /*138c*/ 	.word	0x00016270
        /*1390*/ 	.word	0x00000000
        /*1394*/ 	.word	0x00016850
        /*1398*/ 	.short	0x0107
        /*139a*/ 	.byte	0x3f
	.zero		1


	//   ....[65]....
        /*139c*/ 	.word	0x00016340
        /*13a0*/ 	.word	0x00000000
        /*13a4*/ 	.word	0x00016850
        /*13a8*/ 	.short	0x0101
        /*13aa*/ 	.byte	0x3f
	.zero		1


	//   ....[66]....
        /*13ac*/ 	.word	0x00017080
        /*13b0*/ 	.word	0x00000005
        /*13b4*/ 	.word	0x00016820
        /*13b8*/ 	.short	0x010a
        /*13ba*/ 	.byte	0x3f
	.zero		1


	//   ....[67]....
        /*13bc*/ 	.word	0x000171f0
        /*13c0*/ 	.word	0x00000003
        /*13c4*/ 	.word	0x00016840
        /*13c8*/ 	.short	0x010a
        /*13ca*/ 	.byte	0x3f
	.zero		1


	//   ....[68]....
        /*13cc*/ 	.word	0x00017290
        /*13d0*/ 	.word	0x00000005
        /*13d4*/ 	.word	0x00016840
        /*13d8*/ 	.short	0x010a
        /*13da*/ 	.byte	0x3f
	.zero		1


	//   ....[69]....
        /*13dc*/ 	.word	0x000172d0
        /*13e0*/ 	.word	0x00000003
        /*13e4*/ 	.word	0x00016860
        /*13e8*/ 	.short	0x010a
        /*13ea*/ 	.byte	0x3f
	.zero		1


	//   ....[70]....
        /*13ec*/ 	.word	0x00017310
        /*13f0*/ 	.word	0x00000005
        /*13f4*/ 	.word	0x00016860
        /*13f8*/ 	.short	0x010a
        /*13fa*/ 	.byte	0x3f
	.zero		1


	//   ....[71]....
        /*13fc*/ 	.word	0x00017370
        /*1400*/ 	.word	0x00000046
        /*1404*/ 	.word	0x00016890
        /*1408*/ 	.short	0x010a
        /*140a*/ 	.byte	0x3f
	.zero		1


	//   ....[72]....
        /*140c*/ 	.word	0x00017600
        /*1410*/ 	.word	0x00000046
        /*1414*/ 	.word	0x00016890
        /*1418*/ 	.short	0x010a
        /*141a*/ 	.byte	0x3f
	.zero		1


	//   ....[73]....
        /*141c*/ 	.word	0x000178b0
        /*1420*/ 	.word	0x00000046
        /*1424*/ 	.word	0x00016890
        /*1428*/ 	.short	0x010a
        /*142a*/ 	.byte	0x3f
	.zero		1


	//   ....[74]....
        /*142c*/ 	.word	0x00017b60
        /*1430*/ 	.word	0x00000046
        /*1434*/ 	.word	0x000168b0
        /*1438*/ 	.short	0x010a
        /*143a*/ 	.byte	0x3f
	.zero		1


	//   ....[75]....
        /*143c*/ 	.word	0x00017e70
        /*1440*/ 	.word	0x00000012
        /*1444*/ 	.word	0x00016800
        /*1448*/ 	.short	0x010a
        /*144a*/ 	.byte	0x3f
	.zero		1


	//   ....[76]....
        /*144c*/ 	.word	0x00018080
        /*1450*/ 	.word	0x00000012
        /*1454*/ 	.word	0x00016800
        /*1458*/ 	.short	0x010a
        /*145a*/ 	.byte	0x3f
	.zero		1


	//   ....[77]....
        /*145c*/ 	.word	0x000180d0
        /*1460*/ 	.word	0x00000000
        /*1464*/ 	.word	0x00016830
        /*1468*/ 	.short	0x010a
        /*146a*/ 	.byte	0x3f
	.zero		1


	//   ....[78]....
        /*146c*/ 	.word	0x00018120
        /*1470*/ 	.word	0x00000005
        /*1474*/ 	.word	0x00016830
        /*1478*/ 	.short	0x010a
        /*147a*/ 	.byte	0x3f
	.zero		1


	//   ....[79]....
        /*147c*/ 	.word	0x00018170
        /*1480*/ 	.word	0x00000005
        /*1484*/ 	.word	0x00016850
        /*1488*/ 	.short	0x010a
        /*148a*/ 	.byte	0x3f
	.zero		1


	//   ....[80]....
        /*148c*/ 	.word	0x000181c0
        /*1490*/ 	.word	0x0000000b
        /*1494*/ 	.word	0x00016850
        /*1498*/ 	.short	0x010a
        /*149a*/ 	.byte	0x3f
	.zero		1


	//   ....[81]....
        /*149c*/ 	.word	0x00018d70
        /*14a0*/ 	.word	0x00000010
        /*14a4*/ 	.word	0x00016820
        /*14a8*/ 	.short	0x010a
        /*14aa*/ 	.byte	0x3f
	.zero		1


	//   ....[82]....
        /*14ac*/ 	.word	0x00018dc0
        /*14b0*/ 	.word	0x00000006
        /*14b4*/ 	.word	0x000168a0
        /*14b8*/ 	.short	0x010a
        /*14ba*/ 	.byte	0x3f
	.zero		1


	//   ....[83]....
        /*14bc*/ 	.word	0x00018e10
        /*14c0*/ 	.word	0x00000006
        /*14c4*/ 	.word	0x000168c0
        /*14c8*/ 	.short	0x010a
        /*14ca*/ 	.byte	0x3f
	.zero		1


	//   ....[84]....
        /*14cc*/ 	.word	0x00018e60
        /*14d0*/ 	.word	0x00000006
        /*14d4*/ 	.word	0x000168a0
        /*14d8*/ 	.short	0x010a
        /*14da*/ 	.byte	0x3f
	.zero		1


	//   ....[85]....
        /*14dc*/ 	.word	0x00018eb0
        /*14e0*/ 	.word	0x00000006
        /*14e4*/ 	.word	0x000168c0
        /*14e8*/ 	.short	0x010a
        /*14ea*/ 	.byte	0x3f
	.zero		1


	//   ....[86]....
        /*14ec*/ 	.word	0x00018fd0
        /*14f0*/ 	.word	0x00000003
        /*14f4*/ 	.word	0x00016840
        /*14f8*/ 	.short	0x010a
        /*14fa*/ 	.byte	0x3f
	.zero		1


	//   ....[87]....
        /*14fc*/ 	.word	0x0001aa70
        /*1500*/ 	.word	0x00000010
        /*1504*/ 	.word	0x00016820
        /*1508*/ 	.short	0x010a
        /*150a*/ 	.byte	0x3f
	.zero		1


	//   ....[88]....
        /*150c*/ 	.word	0x0001aac0
        /*1510*/ 	.word	0x00000005
        /*1514*/ 	.word	0x00016840
        /*1518*/ 	.short	0x010a
        /*151a*/ 	.byte	0x3f
	.zero		1


	//   ....[89]....
        /*151c*/ 	.word	0x0001b400
        /*1520*/ 	.word	0x00000005
        /*1524*/ 	.word	0x00016860
        /*1528*/ 	.short	0x010a
        /*152a*/ 	.byte	0x3f
	.zero		1


	//   ....[90]....
        /*152c*/ 	.word	0x0001bd70
        /*1530*/ 	.word	0x00000000
        /*1534*/ 	.word	0x00016860
        /*1538*/ 	.short	0x010a
        /*153a*/ 	.byte	0x3f
	.zero		1


	//   ....[91]....
        /*153c*/ 	.word	0x0001d0a0
        /*1540*/ 	.word	0x00000005
        /*1544*/ 	.word	0x00016820
        /*1548*/ 	.short	0x010a
        /*154a*/ 	.byte	0x3f
	.zero		1


	//   ....[92]....
        /*154c*/ 	.word	0x0001d240
        /*1550*/ 	.word	0x00000003
        /*1554*/ 	.word	0x00016840
        /*1558*/ 	.short	0x010a
        /*155a*/ 	.byte	0x3f
	.zero		1


	//   ....[93]....
        /*155c*/ 	.word	0x0001d290
        /*1560*/ 	.word	0x00000005
        /*1564*/ 	.word	0x00016840
        /*1568*/ 	.short	0x010a
        /*156a*/ 	.byte	0x3f
	.zero		1


	//   ....[94]....
        /*156c*/ 	.word	0x0001d2e0
        /*1570*/ 	.word	0x00000003
        /*1574*/ 	.word	0x00016860
        /*1578*/ 	.short	0x010a
        /*157a*/ 	.byte	0x3f
	.zero		1


	//----- nvinfo : EIATTR_NUM_MBARRIERS
	.align		4
.L_1437:
        /*157c*/ 	.byte	0x03, 0x38
        /*157e*/ 	.short	0x0016


	//----- nvinfo : EIATTR_EXIT_INSTR_OFFSETS
	.align		4
        /*1580*/ 	.byte	0x04, 0x1c
        /*1582*/ 	.short	(.L_1439 - .L_1438)


	//   ....[0]....
.L_1438:
        /*1584*/ 	.word	0x00017360


	//----- nvinfo : EIATTR_MAX_THREADS
	.align		4
.L_1439:
        /*1588*/ 	.byte	0x04, 0x05
        /*158a*/ 	.short	(.L_1441 - .L_1440)
.L_1440:
        /*158c*/ 	.word	0x00000200
        /*1590*/ 	.word	0x00000001
        /*1594*/ 	.word	0x00000001


	//----- nvinfo : EIATTR_CRS_STACK_SIZE
	.align		4
.L_1441:
        /*1598*/ 	.byte	0x04, 0x1e
        /*159a*/ 	.short	(.L_1443 - .L_1442)
.L_1442:
        /*159c*/ 	.word	0x00000000


	//----- nvinfo : EIATTR_CBANK_PARAM_SIZE
	.align		4
.L_1443:
        /*15a0*/ 	.byte	0x03, 0x19
        /*15a2*/ 	.short	0x0af0


	//----- nvinfo : EIATTR_PARAM_CBANK
	.align		4
        /*15a4*/ 	.byte	0x04, 0x0a
        /*15a6*/ 	.short	(.L_1445 - .L_1444)
	.align		4
.L_1444:
        /*15a8*/ 	.word	index@(.nv.constant0._ZN7cutlass13device_kernelIN5flash11enable_sm90INS1_16FlashAttnFwdSm90INS1_25CollectiveMainloopFwdSm90ILi2EN4cute5tupleIJNS5_1CILi1EEES8_S8_EEENS6_IJNS7_ILi192EEENS7_ILi128EEENS7_ILi64EEEEEELi64ENS_6half_tEfNS_4arch4Sm90ELb0ELb0ELb1ELb1ELb1ELb1ELb0ELb1ELb1ELb1ELb1ELb0EEENS1_21CollectiveEpilogueFwdINS6_IJSA_SC_SB_EEES9_SE_SG_Li384ELb1ELb1ELb1ELb0EEENS1_36VarlenDynamicPersistentTileSchedulerILi192ELi128ELi384ELi128ELb1ELb1ELb1ELb0ELb1ELb1EEEEEEEEEvNT_6ParamsE)
        /*15ac*/ 	.short	0x0210
        /*15ae*/ 	.short	0x0af0


	//----- nvinfo : EIATTR_SW_WAR
	.align		4
.L_1445:
        /*15b0*/ 	.byte	0x04, 0x36
        /*15b2*/ 	.short	(.L_1447 - .L_1446)
.L_1446:
        /*15b4*/ 	.word	0x00000008
.L_1447:


//--------------------- .nv.info._ZN7cutlass13device_kernelIN5flash11enable_sm90INS1_16FlashAttnFwdSm90INS1_25CollectiveMainloopFwdSm90ILi2EN4cute5tupleIJNS5_1CILi1EEES8_S8_EEENS6_IJNS7_ILi192EEENS7_ILi128EEENS7_ILi64EEEEEELi64ENS_6half_tEfNS_4arch4Sm90ELb0ELb1ELb1ELb0ELb1ELb0ELb0ELb1ELb1ELb1ELb1ELb0EEENS1_21CollectiveEpilogueFwdINS6_IJSA_SC_SB_EEES9_SE_SG_Li384ELb0ELb1ELb1ELb0EEENS1_19SingleTileSchedulerILb0ELb1ELb1ELi192EEEEEEEEEvNT_6ParamsE --------------------------
	.section	.nv.info._ZN7cutlass13device_kernelIN5flash11enable_sm90INS1_16FlashAttnFwdSm90INS1_25CollectiveMainloopFwdSm90ILi2EN4cute5tupleIJNS5_1CILi1EEES8_S8_EEENS6_IJNS7_ILi192EEENS7_ILi128EEENS7_ILi64EEEEEELi64ENS_6half_tEfNS_4arch4Sm90ELb0ELb1ELb1ELb0ELb1ELb0ELb0ELb1ELb1ELb1ELb1ELb0EEENS1_21CollectiveEpilogueFwdINS6_IJSA_SC_SB_EEES9_SE_SG_Li384ELb0ELb1ELb1ELb0EEENS1_19SingleTileSchedulerILb0ELb1ELb1ELi192EEEEEEEEEvNT_6ParamsE,"",@"SHT_CUDA_INFO"
	.sectionflags	@""
	.align	4


	//----- nvinfo : EIATTR_CUDA_API_VERSION
	.align		4
        /*0000*/ 	.byte	0x04, 0x37
        /*0002*/ 	.short	(.L_1449 - .L_1448)
.L_1448:
        /*0004*/ 	.word	0x00000082


	//----- nvinfo : EIATTR_KPARAM_INFO
	.align		4
.L_1449:
        /*0008*/ 	.byte	0x04, 0x17
        /*000a*/ 	.short	(.L_1451 - .L_1450)
.L_1450:
        /*000c*/ 	.word	0x00000000
        /*0010*/ 	.short	0x0000
        /*0012*/ 	.short	0x0070
        /*0014*/ 	.byte	0x00, 0xf0, 0x01, 0x28


	//----- nvinfo : EIATTR_SPARSE_MMA_MASK
	.align		4
.L_1451:
        /*0018*/ 	.byte	0x03, 0x50
        /*001a*/ 	.short	0x0000


	//----- nvinfo : EIATTR_MAXREG_COUNT
	.align		4
        /*001c*/ 	.byte	0x03, 0x1b
        /*001e*/ 	.short	0x0080


	//----- nvinfo : EIATTR_NUM_BARRIERS
	.align		4
        /*0020*/ 	.byte	0x02, 0x4c
        /*0022*/ 	.byte	0x10
	.zero		1


	//----- nvinfo : EIATTR_EXTERNS
	.align		4
        /*0024*/ 	.byte	0x04, 0x0f
        /*0026*/ 	.short	(.L_1453 - .L_1452)


	//   ....[0]....
	.align		4
.L_1452:
        /*0028*/ 	.word	index@(__assertfail)


	//----- nvinfo : EIATTR_ANNOTATIONS
	.align		4
.L_1453:
        /*002c*/ 	.byte	0x04, 0x55
        /*002e*/ 	.short	(.L_1455 - .L_1454)


	//   ....[0]....
.L_1454:
        /*0030*/ 	.word	0x00000001
        /*0034*/ 	.byte	0x20, 0x11, 0x01, 0x00, 0x01, 0x00, 0x00, 0x00, 0xc0, 0x29, 0x01, 0x00


	//----- nvinfo : EIATTR_MERCURY_ISA_VERSION
	.align		4
.L_1455:
        /*0040*/ 	.byte	0x03, 0x5f
        /*0042*/ 	.short	0x0101


	//----- nvinfo : EIATTR_INT_WARP_WIDE_INSTR_OFFSETS
	.align		4
        /*0044*/ 	.byte	0x04, 0x31
        /*0046*/ 	.short	(.L_1457 - .L_1456)


	//   ....[0]....
.L_1456:
        /*0048*/ 	.word	0x000000c0


	//   ....[1]....
        /*004c*/ 	.word	0x000000d0


	//   ....[2]....
        /*0050*/ 	.word	0x00000170


	//----- nvinfo : EIATTR_COOP_GROUP_MASK_REGIDS
	.align		4
.L_1457:
        /*0054*/ 	.byte	0x04, 0x29
        /*0056*/ 	.short	(.L_1459 - .L_1458)


	//   ....[0]....
.L_1458:
        /*0058*/ 	.word	0xffffffff


	//   ....[1]....
        /*005c*/ 	.word	0xffffffff


	//   ....[2]....
        /*0060*/ 	.word	0xffffffff


	//   ....[3]....
        /*0064*/ 	.word	0xffffffff


	//   ....[4]....
        /*0068*/ 	.word	0xffffffff


	//   ....[5]....
        /*006c*/ 	.word	0xffffffff


	//   ....[6]....
        /*0070*/ 	.word	0xffffffff


	//   ....[7]....
        /*0074*/ 	.word	0xffffffff


	//   ....[8]....
        /*0078*/ 	.word	0xffffffff


	//   ....[9]....
        /*007c*/ 	.word	0xffffffff


	//   ....[10]....
        /*0080*/ 	.word	0xffffffff


	//   ....[11]....
        /*0084*/ 	.word	0xffffffff


	//   ....[12]....
        /*0088*/ 	.word	0xffffffff


	//   ....[13]....
        /*008c*/ 	.word	0xffffffff


	//   ....[14]....
        /*0090*/ 	.word	0xffffffff


	//   ....[15]....
        /*0094*/ 	.word	0xffffffff


	//   ....[16]....
        /*0098*/ 	.word	0xffffffff


	//   ....[17]....
        /*009c*/ 	.word	0xffffffff


	//   ....[18]....
        /*00a0*/ 	.word	0xffffffff


	//   ....[19]....
        /*00a4*/ 	.word	0xffffffff


	//   ....[20]....
        /*00a8*/ 	.word	0xffffffff


	//   ....[21]....
        /*00ac*/ 	.word	0xffffffff


	//   ....[22]....
        /*00b0*/ 	.word	0xffffffff


	//   ....[23]....
        /*00b4*/ 	.word	0xffffffff


	//   ....[24]....
        /*00b8*/ 	.word	0xffffffff


	//   ....[25]....
        /*00bc*/ 	.word	0xffffffff


	//   ....[26]....
        /*00c0*/ 	.word	0xffffffff


	//   ....[27]....
        /*00c4*/ 	.word	0xffffffff


	//   ....[28]....
        /*00c8*/ 	.word	0xffffffff


	//   ....[29]....
        /*00cc*/ 	.word	0xffffffff


	//   ....[30]....
        /*00d0*/ 	.word	0xffffffff


	//   ....[31]....
        /*00d4*/ 	.word	0xffffffff


	//   ....[32]....
        /*00d8*/ 	.word	0xffffffff


	//   ....[33]....
        /*00dc*/ 	.word	0xffffffff


	//   ....[34]....
        /*00e0*/ 	.word	0xffffffff


	//   ....[35]....
        /*00e4*/ 	.word	0xffffffff


	//   ....[36]....
        /*00e8*/ 	.word	0xffffffff


	//   ....[37]....
        /*00ec*/ 	.word	0xffffffff


	//   ....[38]....
        /*00f0*/ 	.word	0xffffffff


	//   ....[39]....
        /*00f4*/ 	.word	0xffffffff


	//   ....[40]....
        /*00f8*/ 	.word	0xffffffff


	//   ....[41]....
        /*00fc*/ 	.word	0xffffffff


	//   ....[42]....
        /*0100*/ 	.word	0xffffffff


	//   ....[43]....
        /*0104*/ 	.word	0xffffffff


	//   ....[44]....
        /*0108*/ 	.word	0xffffffff


	//   ....[45]....
        /*010c*/ 	.word	0xffffffff


	//   ....[46]....
        /*0110*/ 	.word	0xffffffff


	//   ....[47]....
        /*0114*/ 	.word	0xffffffff


	//   ....[48]....
        /*0118*/ 	.word	0xffffffff


	//   ....[49]....
        /*011c*/ 	.word	0xffffffff


	//   ....[50]....
        /*0120*/ 	.word	0xffffffff


	//   ....[51]....
        /*0124*/ 	.word	0xffffffff


	//   ....[52]....
        /*0128*/ 	.word	0xffffffff


	//   ....[53]....
        /*012c*/ 	.word	0xffffffff


	//   ....[54]....
        /*0130*/ 	.word	0xffffffff


	//   ....[55]....
        /*0134*/ 	.word	0xffffffff


	//   ....[56]....
        /*0138*/ 	.word	0xffffffff


	//   ....[57]....
        /*013c*/ 	.word	0xffffffff


	//   ....[58]....
        /*0140*/ 	.word	0xffffffff


	//   ....[59]....
        /*0144*/ 	.word	0xffffffff


	//   ....[60]....
        /*0148*/ 	.word	0xffffffff


	//   ....[61]....
        /*014c*/ 	.word	0xffffffff


	//   ....[62]....
        /*0150*/ 	.word	0xffffffff


	//   ....[63]....
        /*0154*/ 	.word	0xffffffff


	//   ....[64]....
        /*0158*/ 	.word	0xffffffff


	//   ....[65]....
        /*015c*/ 	.word	0xffffffff


	//   ....[66]....
        /*0160*/ 	.word	0xffffffff


	//   ....[67]....
        /*0164*/ 	.word	0xffffffff


	//   ....[68]....
        /*0168*/ 	.word	0xffffffff


	//   ....[69]....
        /*016c*/ 	.word	0xffffffff


	//   ....[70]....
        /*0170*/ 	.word	0xffffffff


	//   ....[71]....
        /*0174*/ 	.word	0xffffffff


	//   ....[72]....
        /*0178*/ 	.word	0xffffffff


	//   ....[73]....
        /*017c*/ 	.word	0xffffffff


	//   ....[74]....
        /*0180*/ 	.word	0xffffffff


	//   ....[75]....
        /*0184*/ 	.word	0xffffffff


	//   ....[76]....
        /*0188*/ 	.word	0xffffffff


	//   ....[77]....
        /*018c*/ 	.word	0xffffffff


	//   ....[78]....
        /*0190*/ 	.word	0xffffffff


	//   ....[79]....
        /*0194*/ 	.word	0xffffffff


	//   ....[80]....
        /*0198*/ 	.word	0xffffffff


	//   ....[81]....
        /*019c*/ 	.word	0xffffffff


	//   ....[82]....
        /*01a0*/ 	.word	0xffffffff


	//   ....[83]....
        /*01a4*/ 	.word	0xffffffff


	//   ....[84]....
        /*01a8*/ 	.word	0xffffffff


	//   ....[85]....
        /*01ac*/ 	.word	0xffffffff


	//   ....[86]....
        /*01b0*/ 	.word	0xffffffff


	//   ....[87]....
        /*01b4*/ 	.word	0xffffffff


	//   ....[88]....
        /*01b8*/ 	.word	0xffffffff


	//   ....[89]....
        /*01bc*/ 	.word	0xffffffff


	//   ....[90]....
        /*01c0*/ 	.word	0xffffffff


	//   ....[91]....
        /*01c4*/ 	.word	0xffffffff


	//   ....[92]....
        /*01c8*/ 	.word	0xffffffff


	//   ....[93]....
        /*01cc*/ 	.word	0xffffffff


	//   ....[94]....
        /*01d0*/ 	.word	0xffffffff


	//   ....[95]....
        /*01d4*/ 	.word	0xffffffff


	//   ....[96]....
        /*01d8*/ 	.word	0xffffffff


	//   ....[97]....
        /*01dc*/ 	.word	0xffffffff


	//   ....[98]....
        /*01e0*/ 	.word	0xffffffff


	//   ....[99]....
        /*01e4*/ 	.word	0xffffffff


	//   ....[100]....
        /*01e8*/ 	.word	0xffffffff


	//   ....[101]....
        /*01ec*/ 	.word	0xffffffff


	//   ....[102]....
        /*01f0*/ 	.word	0xffffffff


	//   ....[103]....
        /*01f4*/ 	.word	0xffffffff


	//   ....[104]....
        /*01f8*/ 	.word	0xffffffff


	//   ....[105]....
        /*01fc*/ 	.word	0xffffffff


	//   ....[106]....
        /*0200*/ 	.word	0xffffffff


	//   ....[107]....
        /*0204*/ 	.word	0xffffffff


	//   ....[108]....
        /*0208*/ 	.word	0xffffffff


	//   ....[109]....
        /*020c*/ 	.word	0xffffffff


	//   ....[110]....
        /*0210*/ 	.word	0xffffffff


	//   ....[111]....
        /*0214*/ 	.word	0xffffffff


	//   ....[112]....
        /*0218*/ 	.word	0xffffffff


	//   ....[113]....
        /*021c*/ 	.word	0xffffffff


	//   ....[114]....
        /*0220*/ 	.word	0xffffffff


	//   ....[115]....
        /*0224*/ 	.word	0xffffffff


	//   ....[116]....
        /*0228*/ 	.word	0xffffffff


	//   ....[117]....
        /*022c*/ 	.word	0xffffffff


	//   ....[118]....
        /*0230*/ 	.word	0xffffffff


	//   ....[119]....
        /*0234*/ 	.word	0xffffffff


	//   ....[120]....
        /*0238*/ 	.word	0xffffffff


	//   ....[121]....
        /*023c*/ 	.word	0xffffffff


	//   ....[122]....
        /*0240*/ 	.word	0xffffffff


	//   ....[123]....
        /*0244*/ 	.word	0xffffffff


	//   ....[124]....
        /*0248*/ 	.word	0xffffffff


	//   ....[125]....
        /*024c*/ 	.word	0xffffffff


	//   ....[126]....
        /*0250*/ 	.word	0xffffffff


	//   ....[127]....
        /*0254*/ 	.word	0xffffffff


	//   ....[128]....
        /*0258*/ 	.word	0xffffffff


	//   ....[129]....
        /*025c*/ 	.word	0xffffffff


	//   ....[130]....
        /*0260*/ 	.word	0xffffffff


	//   ....[131]....
        /*0264*/ 	.word	0x0500000f


	//   ....[132]....
        /*0268*/ 	.word	0x0500000f


	//   ....[133]....
        /*026c*/ 	.word	0x0500000f


	//   ....[134]....
        /*0270*/ 	.word	0x0500000f


	//   ....[135]....
        /*0274*/ 	.word	0x0500000f


	//   ....[136]....
        /*0278*/ 	.word	0x0500000f


	//   ....[137]....
        /*027c*/ 	.word	0x0500000f


	//   ....[138]....
        /*0280*/ 	.word	0x0500000f


	//   ....[139]....
        /*0284*/ 	.word	0x0500000f


	//   ....[140]....
        /*0288*/ 	.word	0x0500000f


	//   ....[141]....
        /*028c*/ 	.word	0x0500000f


	//   ....[142]....
        /*0290*/ 	.word	0x0500000f


	//   ....[143]....
        /*0294*/ 	.word	0x0500000f


	//   ....[144]....
        /*0298*/ 	.word	0x0500000f


	//   ....[145]....
        /*029c*/ 	.word	0x0500000f


	//   ....[146]....
        /*02a0*/ 	.word	0x0500000f


	//   ....[147]....
        /*02a4*/ 	.word	0x0500000f


	//   ....[148]....
        /*02a8*/ 	.word	0x0500000f


	//   ....[149]....
        /*02ac*/ 	.word	0x0500000f


	//   ....[150]....
        /*02b0*/ 	.word	0x0500000f


	//   ....[151]....
        /*02b4*/ 	.word	0x0500000f


	//   ....[152]....
        /*02b8*/ 	.word	0x0500000f


	//   ....[153]....
        /*02bc*/ 	.word	0x0500000f


	//   ....[154]....
        /*02c0*/ 	.word	0x0500000f


	//   ....[155]....
        /*02c4*/ 	.word	0x0500000f


	//   ....[156]....
        /*02c8*/ 	.word	0x0500000f


	//   ....[157]....
        /*02cc*/ 	.word	0x0500000f


	//   ....[158]....
        /*02d0*/ 	.word	0x0500000f


	//   ....[159]....
        /*02d4*/ 	.word	0x0500000f


	//   ....[160]....
        /*02d8*/ 	.word	0x0500000f


	//   ....[161]....
        /*02dc*/ 	.word	0x0500000f


	//   ....[162]....
        /*02e0*/ 	.word	0x0500000f


	//   ....[163]....
        /*02e4*/ 	.word	0x0500000f


	//   ....[164]....
        /*02e8*/ 	.word	0x0500000f


	//   ....[165]....
        /*02ec*/ 	.word	0x0500000f


	//   ....[166]....
        /*02f0*/ 	.word	0x0500000f


	//   ....[167]....
        /*02f4*/ 	.word	0x0500000f


	//   ....[168]....
        /*02f8*/ 	.word	0x0500000f


	//   ....[169]....
        /*02fc*/ 	.word	0x0500000f


	//   ....[170]....
        /*0300*/ 	.word	0x0500000f


	//   ....[171]....
        /*0304*/ 	.word	0x0500000f


	//   ....[172]....
        /*0308*/ 	.word	0x0500000f


	//   ....[173]....
        /*030c*/ 	.word	0x0500000f


	//   ....[174]....
        /*0310*/ 	.word	0x0500000f


	//   ....[175]....
        /*0314*/ 	.word	0x0500000f


	//   ....[176]....
        /*0318*/ 	.word	0x0500000f


	//   ....[177]....
        /*031c*/ 	.word	0x0500000f


	//   ....[178]....
        /*0320*/ 	.word	0x0500000f


	//   ....[179]....
        /*0324*/ 	.word	0x0500000f


	//   ....[180]....
        /*0328*/ 	.word	0x0500000f


	//   ....[181]....
        /*032c*/ 	.word	0x0500000f


	//   ....[182]....
        /*0330*/ 	.word	0x0500000f


	//   ....[183]....
        /*0334*/ 	.word	0x0500000f


	//   ....[184]....
        /*0338*/ 	.word	0x0500000f


	//   ....[185]....
        /*033c*/ 	.word	0x0500000f


	//   ....[186]....
        /*0340*/ 	.word	0x0500000f


	//   ....[187]....
        /*0344*/ 	.word	0x0500000f


	//   ....[188]....
        /*0348*/ 	.word	0x0500000f


	//   ....[189]....
        /*034c*/ 	.word	0x0500000f


	//   ....[190]....
        /*0350*/ 	.word	0x0500000f


	//   ....[191]....
        /*0354*/ 	.word	0x0500000f


	//   ....[192]....
        /*0358*/ 	.word	0x0500000f


	//   ....[193]....
        /*035c*/ 	.word	0x0500000f


	//   ....[194]....
        /*0360*/ 	.word	0x0500000f


	//   ....[195]....
        /*0364*/ 	.word	0x0500000f


	//   ....[196]....
        /*0368*/ 	.word	0x0500000f


	//   ....[197]....
        /*036c*/ 	.word	0x0500000f


	//   ....[198]....
        /*0370*/ 	.word	0x0500000f


	//   ....[199]....
        /*0374*/ 	.word	0x0500000f


	//   ....[200]....
        /*0378*/ 	.word	0x0500000f


	//   ....[201]....
        /*037c*/ 	.word	0x0500000f


	//   ....[202]....
        /*0380*/ 	.word	0x0500000f


	//   ....[203]....
        /*0384*/ 	.word	0x0500000f


	//   ....[204]....
        /*0388*/ 	.word	0x0500000f


	//   ....[205]....
        /*038c*/ 	.word	0x0500000f


	//   ....[206]....
        /*0390*/ 	.word	0x0500000f


	//   ....[207]....
        /*0394*/ 	.word	0x0500000f


	//   ....[208]....
        /*0398*/ 	.word	0x0500000f


	//   ....[209]....
        /*039c*/ 	.word	0x0500000f


	//   ....[210]....
        /*03a0*/ 	.word	0x0500000f


	//   ....[211]....
        /*03a4*/ 	.word	0x0500000f


	//   ....[212]....
        /*03a8*/ 	.word	0x0500000f


	//   ....[213]....
        /*03ac*/ 	.word	0x0500000f


	//   ....[214]....
        /*03b0*/ 	.word	0x0500000f


	//   ....[215]....
        /*03b4*/ 	.word	0x0500000f


	//   ....[216]....
        /*03b8*/ 	.word	0x0500000f


	//   ....[217]....
        /*03bc*/ 	.word	0x0500000f


	//   ....[218]....
        /*03c0*/ 	.word	0x0500000f


	//   ....[219]....
        /*03c4*/ 	.word	0x0500000f


	//   ....[220]....
        /*03c8*/ 	.word	0x0500000f


	//----- nvinfo : EIATTR_COOP_GROUP_INSTR_OFFSETS
	.align		4
.L_1459:
        /*03cc*/ 	.byte	0x04, 0x28
        /*03ce*/ 	.short	(.L_1461 - .L_1460)


	//   ....[0]....
.L_1460:
        /*03d0*/ 	.word	0x00000080


	//   ....[1]....
        /*03d4*/ 	.word	0x00000090


	//   ....[2]....
        /*03d8*/ 	.word	0x000002d0


	//   ....[3]....
        /*03dc*/ 	.word	0x00000430


	//   ....[4]....
        /*03e0*/ 	.word	0x00000550


	//   ....[5]....
        /*03e4*/ 	.word	0x000006b0


	//   ....[6]....
        /*03e8*/ 	.word	0x00001420


	//   ....[7]....
        /*03ec*/ 	.word	0x00001d50


	//   ....[8]....
        /*03f0*/ 	.word	0x00002ac0


	//   ....[9]....
        /*03f4*/ 	.word	0x00003a00


	//   ....[10]....
        /*03f8*/ 	.word	0x00003b10


	//   ....[11]....
        /*03fc*/ 	.word	0x00004390


	//   ....[12]....
        /*0400*/ 	.word	0x000043f0


	//   ....[13]....
        /*0404*/ 	.word	0x00005b00


	//   ....[14]....
        /*0408*/ 	.word	0x00006450


	//   ....[15]....
        /*040c*/ 	.word	0x00006fd0


	//   ....[16]....
        /*0410*/ 	.word	0x00006ff0


	//   ....[17]....
        /*0414*/ 	.word	0x00007a40


	//   ....[18]....
        /*0418*/ 	.word	0x00007aa0


	//   ....[19]....
        /*041c*/ 	.word	0x00009e50


	//   ....[20]....
        /*0420*/ 	.word	0x00009e90


	//   ....[21]....
        /*0424*/ 	.word	0x00009ec0


	//   ....[22]....
        /*0428*/ 	.word	0x00009ed0


	//   ....[23]....
        /*042c*/ 	.word	0x0000b950


	//   ....[24]....
        /*0430*/ 	.word	0x0000c290


	//   ....[25]....
        /*0434*/ 	.word	0x0000ce70


	//   ....[26]....
        /*0438*/ 	.word	0x0000cf10


	//   ....[27]....
        /*043c*/ 	.word	0x0000d810


	//   ....[28]....
        /*0440*/ 	.word	0x0000d890


	//   ....[29]....
        /*0444*/ 	.word	0x0000e780


	//   ....[30]....
        /*0448*/ 	.word	0x0000e7b0


	//   ....[31]....
        /*044c*/ 	.word	0x0000e870


	//   ....[32]....
        /*0450*/ 	.word	0x0000e880


	//   ....[33]....
        /*0454*/ 	.word	0x0000f5f0


	//   ....[34]....
        /*0458*/ 	.word	0x0000f630


	//   ....[35]....
        /*045c*/ 	.word	0x0000f670


	//   ....[36]....
        /*0460*/ 	.word	0x0000f690


	//   ....[37]....
        /*0464*/ 	.word	0x0000f6c0


	//   ....[38]....
        /*0468*/ 	.word	0x0000f6d0


	//   ....[39]....
        /*046c*/ 	.word	0x0000fa10


	//   ....[40]....
        /*0470*/ 	.word	0x0000fa20


	//   ....[41]....
        /*0474*/ 	.word	0x00010140


	//   ....[42]....
        /*0478*/ 	.word	0x00011690


	//   ....[43]....
        /*047c*/ 	.word	0x000116b0


	//   ....[44]....
        /*0480*/ 	.word	0x000116c0


	//   ....[45]....
        /*0484*/ 	.word	0x000116d0


	//   ....[46]....
        /*0488*/ 	.word	0x000116e0


	//   ....[47]....
        /*048c*/ 	.word	0x00011730


	//   ....[48]....
        /*0490*/ 	.word	0x00011790


	//   ....[49]....
        /*0494*/ 	.word	0x000117b0


	//   ....[50]....
        /*0498*/ 	.word	0x000117e0


	//   ....[51]....
        /*049c*/ 	.word	0x00011810


	//   ....[52]....
        /*04a0*/ 	.word	0x00011860


	//   ....[53]....
        /*04a4*/ 	.word	0x00011890


	//   ....[54]....
        /*04a8*/ 	.word	0x000118c0


	//   ....[55]....
        /*04ac*/ 	.word	0x000118f0


	//   ....[56]....
        /*04b0*/ 	.word	0x00011920


	//   ....[57]....
        /*04b4*/ 	.word	0x00011950


	//   ....[58]....
        /*04b8*/ 	.word	0x00012110


	//   ....[59]....
        /*04bc*/ 	.word	0x00012120


	//   ....[60]....
        /*04c0*/ 	.word	0x00012130


	//   ....[61]....
        /*04c4*/ 	.word	0x00012140


	//   ....[62]....
        /*04c8*/ 	.word	0x00012150


	//   ....[63]....
        /*04cc*/ 	.word	0x00012210


	//   ....[64]....
        /*04d0*/ 	.word	0x00012260


	//   ....[65]....
        /*04d4*/ 	.word	0x000122a0


	//   ....[66]....
        /*04d8*/ 	.word	0x000122f0


	//   ....[67]....
        /*04dc*/ 	.word	0x00012320


	//   ....[68]....
        /*04e0*/ 	.word	0x00012370


	//   ....[69]....
        /*04e4*/ 	.word	0x000123a0


	//   ....[70]....
        /*04e8*/ 	.word	0x000123f0


	//   ....[71]....
        /*04ec*/ 	.word	0x00012420


	//   ....[72]....
        /*04f0*/ 	.word	0x00012460


	//   ....[73]....
        /*04f4*/ 	.word	0x000124a0


	//   ....[74]....
        /*04f8*/ 	.word	0x000124e0


	//   ....[75]....
        /*04fc*/ 	.word	0x00012500


	//   ....[76]....
        /*0500*/ 	.word	0x00012530


	//   ....[77]....
        /*0504*/ 	.word	0x00012580


	//   ....[78]....
        /*0508*/ 	.word	0x000125a0


	//   ....[79]....
        /*050c*/ 	.word	0x000125e0


	//   ....[80]....
        /*0510*/ 	.word	0x00012600


	//   ....[81]....
        /*0514*/ 	.word	0x000126a0


	//   ....[82]....
        /*0518*/ 	.word	0x00012dc0


	//   ....[83]....
        /*051c*/ 	.word	0x00012df0


	//   ....[84]....
        /*0520*/ 	.word	0x00012e00


	//   ....[85]....
        /*0524*/ 	.word	0x00012e40


	//   ....[86]....
        /*0528*/ 	.word	0x00012e50


	//   ....[87]....
        /*052c*/ 	.word	0x00012e90


	//   ....[88]....
        /*0530*/ 	.word	0x00012ea0


	//   ....[89]....
        /*0534*/ 	.word	0x00012ee0


	//   ....[90]....
        /*0538*/ 	.word	0x00012ef0


	//   ....[91]....
        /*053c*/ 	.word	0x00012f30


	//   ....[92]....
        /*0540*/ 	.word	0x00012f40


	//   ....[93]....
        /*0544*/ 	.word	0x00012f80


	//   ....[94]....
        /*0548*/ 	.word	0x00012f90


	//   ....[95]....
        /*054c*/ 	.word	0x00012fd0


	//   ....[96]....
        /*0550*/ 	.word	0x00012fe0


	//   ....[97]....
        /*0554*/ 	.word	0x00012ff0


	//   ....[98]....
        /*0558*/ 	.word	0x00013250


	//   ....[99]....
        /*055c*/ 	.word	0x00013280


	//   ....[100]....
        /*0560*/ 	.word	0x00013290


	//   ....[101]....
        /*0564*/ 	.word	0x000132a0


	//   ....[102]....
        /*0568*/ 	.word	0x000132b0


	//   ....[103]....
        /*056c*/ 	.word	0x000132c0


	//   ....[104]....
        /*0570*/ 	.word	0x000132e0


	//   ....[105]....
        /*0574*/ 	.word	0x00013330


	//   ....[106]....
        /*0578*/ 	.word	0x00013350


	//   ....[107]....
        /*057c*/ 	.word	0x00013390


	//   ....[108]....
        /*0580*/ 	.word	0x000133b0


	//   ....[109]....
        /*0584*/ 	.word	0x000133f0


	//   ....[110]....
        /*0588*/ 	.word	0x00013410


	//   ....[111]....
        /*058c*/ 	.word	0x00013450


	//   ....[112]....
        /*0590*/ 	.word	0x00013470


	//   ....[113]....
        /*0594*/ 	.word	0x000134a0


	//   ....[114]....
        /*0598*/ 	.word	0x00013990


	//   ....[115]....
        /*059c*/ 	.word	0x000139c0


	//   ....[116]....
        /*05a0*/ 	.word	0x000139f0


	//   ....[117]....
        /*05a4*/ 	.word	0x00013a20


	//   ....[118]....
        /*05a8*/ 	.word	0x00013a30


	//   ....[119]....
        /*05ac*/ 	.word	0x00013a40


	//   ....[120]....
        /*05b0*/ 	.word	0x00013a60


	//   ....[121]....
        /*05b4*/ 	.word	0x00013a80


	//   ....[122]....
        /*05b8*/ 	.word	0x00013aa0


	//   ....[123]....
        /*05bc*/ 	.word	0x00013ad0


	//   ....[124]....
        /*05c0*/ 	.word	0x00013af0


	//   ....[125]....
        /*05c4*/ 	.word	0x00013b10


	//   ....[126]....
        /*05c8*/ 	.word	0x00013b30


	//   ....[127]....
        /*05cc*/ 	.word	0x00013b60


	//   ....[128]....
        /*05d0*/ 	.word	0x00013ba0


	//   ....[129]....
        /*05d4*/ 	.word	0x00013bf0


	//   ....[130]....
        /*05d8*/ 	.word	0x00013f00


	//   ....[131]....
        /*05dc*/ 	.word	0x00014520


	//   ....[132]....
        /*05e0*/ 	.word	0x00014610


	//   ....[133]....
        /*05e4*/ 	.word	0x000146b0


	//   ....[134]....
        /*05e8*/ 	.word	0x00014740


	//   ....[135]....
        /*05ec*/ 	.word	0x00014800


	//   ....[136]....
        /*05f0*/ 	.word	0x00014860


	//   ....[137]....
        /*05f4*/ 	.word	0x00014900


	//   ....[138]....
        /*05f8*/ 	.word	0x00014960


	//   ....[139]....
        /*05fc*/ 	.word	0x00014a40


	//   ....[140]....
        /*0600*/ 	.word	0x00014ab0


	//   ....[141]....
        /*0604*/ 	.word	0x00014b50


	//   ....[142]....
        /*0608*/ 	.word	0x00014bb0


	//   ....[143]....
        /*060c*/ 	.word	0x00014c80


	//   ....[144]....
        /*0610*/ 	.word	0x00014cf0


	//   ....[145]....
        /*0614*/ 	.word	0x00014da0


	//   ....[146]....
        /*0618*/ 	.word	0x00014e00


	//   ....[147]....
        /*061c*/ 	.word	0x00014eb0


	//   ....[148]....
        /*0620*/ 	.word	0x00014f40


	//   ....[149]....
        /*0624*/ 	.word	0x00014fa0


	//   ....[150]....
        /*0628*/ 	.word	0x00015060


	//   ....[151]....
        /*062c*/ 	.word	0x00015110


	//   ....[152]....
        /*0630*/ 	.word	0x00015170


	//   ....[153]....
        /*0634*/ 	.word	0x00015250


	//   ....[154]....
        /*0638*/ 	.word	0x000152c0


	//   ....[155]....
        /*063c*/ 	.word	0x00015380


	//   ....[156]....
        /*0640*/ 	.word	0x000153e0


	//   ....[157]....
        /*0644*/ 	.word	0x000154c0


	//   ....[158]....
        /*0648*/ 	.word	0x00015530


	//   ....[159]....
        /*064c*/ 	.word	0x000155f0


	//   ....[160]....
        /*0650*/ 	.word	0x00015650


	//   ....[161]....
        /*0654*/ 	.word	0x00015720


	//   ....[162]....
        /*0658*/ 	.word	0x00015790


	//   ....[163]....
        /*065c*/ 	.word	0x00015850


	//   ....[164]....
        /*0660*/ 	.word	0x000158c0


	//   ....[165]....
        /*0664*/ 	.word	0x000159a0


	//   ....[166]....
        /*0668*/ 	.word	0x00015a00


	//   ....[167]....
        /*066c*/ 	.word	0x00015ad0


	//   ....[168]....
        /*0670*/ 	.word	0x00015b30


	//   ....[169]....
        /*0674*/ 	.word	0x00015be0


	//   ....[170]....
        /*0678*/ 	.word	0x00015c60


	//   ....[171]....
        /*067c*/ 	.word	0x00015d10


	//   ....[172]....
        /*0680*/ 	.word	0x00015e50


	//   ....[173]....
        /*0684*/ 	.word	0x00015ef0


	//   ....[174]....
        /*0688*/ 	.word	0x00015f90


	//   ....[175]....
        /*068c*/ 	.word	0x00016020


	//   ....[176]....
        /*0690*/ 	.word	0x000160c0


	//   ....[177]....
        /*0694*/ 	.word	0x00016150


	//   ....[178]....
        /*0698*/ 	.word	0x000161f0


	//   ....[179]....
        /*069c*/ 	.word	0x00016280


	//   ....[180]....
        /*06a0*/ 	.word	0x00016320


	//   ....[181]....
        /*06a4*/ 	.word	0x000163b0


	//   ....[182]....
        /*06a8*/ 	.word	0x00016450


	//   ....[183]....
        /*06ac*/ 	.word	0x000164e0


	//   ....[184]....
        /*06b0*/ 	.word	0x00016580


	//   ....[185]....
        /*06b4*/ 	.word	0x00016610


	//   ....[186]....
        /*06b8*/ 	.word	0x000166b0


	//   ....[187]....
        /*06bc*/ 	.word	0x00016740


	//   ....[188]....
        /*06c0*/ 	.word	0x00016820


	//   ....[189]....
        /*06c4*/ 	.word	0x000168d0


	//   ....[190]....
        /*06c8*/ 	.word	0x00016930


	//   ....[191]....
        /*06cc*/ 	.word	0x000169e0


	//   ....[192]....
        /*06d0*/ 	.word	0x00016a70


	//   ....[193]....
        /*06d4*/ 	.word	0x00016b10


	//   ....[194]....
        /*06d8*/ 	.word	0x00016b90


	//   ....[195]....
        /*06dc*/ 	.word	0x00016c30


	//   ....[196]....
        /*06e0*/ 	.word	0x00016cc0


	//   ....[197]....
        /*06e4*/ 	.word	0x00016d60


	//   ....[198]....
        /*06e8*/ 	.word	0x00016de0


	//   ....[199]....
        /*06ec*/ 	.word	0x00016e80


	//   ....[200]....
        /*06f0*/ 	.word	0x00016f10


	//   ....[201]....
        /*06f4*/ 	.word	0x00016fb0


	//   ....[202]....
        /*06f8*/ 	.word	0x00017030


	//   ....[203]....
        /*06fc*/ 	.word	0x000170c0


	//   ....[204]....
        /*0700*/ 	.word	0x000171a0


	//   ....[205]....
        /*0704*/ 	.word	0x00017240


	//   ....[206]....
        /*0708*/ 	.word	0x000172e0


	//   ....[207]....
        /*070c*/ 	.word	0x00017390


	//   ....[208]....
        /*0710*/ 	.word	0x000173f0


	//   ....[209]....
        /*0714*/ 	.word	0x000174b0


	//   ....[210]....
        /*0718*/ 	.word	0x00017510


	//   ....[211]....
        /*071c*/ 	.word	0x000175d0


	//   ....[212]....
        /*0720*/ 	.word	0x00017630


	//   ....[213]....
        /*0724*/ 	.word	0x000176f0


	//   ....[214]....
        /*0728*/ 	.word	0x00017750


	//   ....[215]....
        /*072c*/ 	.word	0x00017810


	//   ....[216]....
        /*0730*/ 	.word	0x00017870


	//   ....[217]....
        /*0734*/ 	.word	0x00017930


	//   ....[218]....
        /*0738*/ 	.word	0x00017990


	//   ....[219]....
        /*073c*/ 	.word	0x00017a40


	//   ....[220]....
        /*0740*/ 	.word	0x00017b50


	//----- nvinfo : EIATTR_REG_RECONFIG
	.align		4
.L_1461:
        /*0744*/ 	.byte	0x01, 0x54
	.zero		2


	//----- nvinfo : EIATTR_SYSCALL_OFFSETS
	.align		4
        /*0748*/ 	.byte	0x04, 0x46
        /*074a*/ 	.short	(.L_1463 - .L_1462)


	//   ....[0]....
.L_1462:
        /*074c*/ 	.word	0x000015e0


	//   ....[1]....
        /*0750*/ 	.word	0x00010d00


	//   ....[2]....
        /*0754*/ 	.word	0x00010e40


	//   ....[3]....
        /*0758*/ 	.word	0x00010f30


	//   ....[4]....
        /*075c*/ 	.word	0x00011c90


	//----- nvinfo : EIATTR_MBARRIER_INSTR_OFFSETS
	.align		4
.L_1463:
        /*0760*/ 	.byte	0x04, 0x39
        /*0762*/ 	.short	(.L_1465 - .L_1464)


	//   ....[0]....
.L_1464:
        /*0764*/ 	.word	0x00000180
        /*0768*/ 	.word	0x000000ff
        /*076c*/ 	.word	0x00016800
        /*0770*/ 	.short	0x0100
        /*0772*/ 	.byte	0x08
	.zero		1


	//   ....[1]....
        /*0774*/ 	.word	0x00000190
        /*0778*/ 	.word	0x000000ff
        /*077c*/ 	.word	0x00016820
        /*0780*/ 	.short	0x0100
        /*0782*/ 	.byte	0x08
	.zero		1


	//   ....[2]....
        /*0784*/ 	.word	0x00000280
        /*0788*/ 	.word	0x000000ff
        /*078c*/ 	.word	0x00016830
        /*0790*/ 	.short	0x0100
        /*0792*/ 	.byte	0x08
	.zero		1


	//   ....[3]....
        /*0794*/ 	.word	0x00000290
        /*0798*/ 	.word	0x000000ff
        /*079c*/ 	.word	0x00016840
        /*07a0*/ 	.short	0x0100
        /*07a2*/ 	.byte	0x08
	.zero		1


	//   ....[4]....
        /*07a4*/ 	.word	0x000002a0
        /*07a8*/ 	.word	0x000000ff
        /*07ac*/ 	.word	0x00016838
        /*07b0*/ 	.short	0x0100
        /*07b2*/ 	.byte	0x08
	.zero		1


	//   ....[5]....
        /*07b4*/ 	.word	0x000002b0
        /*07b8*/ 	.word	0x000000ff
        /*07bc*/ 	.word	0x00016848
        /*07c0*/ 	.short	0x0100
        /*07c2*/ 	.byte	0x08
	.zero		1


	//   ....[6]....
        /*07c4*/ 	.word	0x000003e0
        /*07c8*/ 	.word	0x000000ff
        /*07cc*/ 	.word	0x00016850
        /*07d0*/ 	.short	0x0100
        /*07d2*/ 	.byte	0x08
	.zero		1


	//   ....[7]....
        /*07d4*/ 	.word	0x000003f0
        /*07d8*/ 	.word	0x000000ff
        /*07dc*/ 	.word	0x00016860
        /*07e0*/ 	.short	0x0100
        /*07e2*/ 	.byte	0x08
	.zero		1


	//   ....[8]....
        /*07e4*/ 	.word	0x00000400
        /*07e8*/ 	.word	0x000000ff
        /*07ec*/ 	.word	0x00016858
        /*07f0*/ 	.short	0x0100
        /*07f2*/ 	.byte	0x08
	.zero		1


	//   ....[9]....
        /*07f4*/ 	.word	0x00000410
        /*07f8*/ 	.word	0x000000ff
        /*07fc*/ 	.word	0x00016868
        /*0800*/ 	.short	0x0100
        /*0802*/ 	.byte	0x08
	.zero		1


	//   ....[10]....
        /*0804*/ 	.word	0x00000500
        /*0808*/ 	.word	0x000000ff
        /*080c*/ 	.word	0x00016870
        /*0810*/ 	.short	0x0100
        /*0812*/ 	.byte	0x06
	.zero		1


	//   ....[11]....
        /*0814*/ 	.word	0x00000510
        /*0818*/ 	.word	0x000000ff
        /*081c*/ 	.word	0x00016880
        /*0820*/ 	.short	0x0100
        /*0822*/ 	.byte	0x06
	.zero		1


	//   ....[12]....
        /*0824*/ 	.word	0x00000520
        /*0828*/ 	.word	0x000000ff
        /*082c*/ 	.word	0x00016878
        /*0830*/ 	.short	0x0100
        /*0832*/ 	.byte	0x06
	.zero		1


	//   ....[13]....
        /*0834*/ 	.word	0x00000530
        /*0838*/ 	.word	0x000000ff
        /*083c*/ 	.word	0x00016888
        /*0840*/ 	.short	0x0100
        /*0842*/ 	.byte	0x06
	.zero		1


	//   ....[14]....
        /*0844*/ 	.word	0x00000660
        /*0848*/ 	.word	0x000000ff
        /*084c*/ 	.word	0x00016890
        /*0850*/ 	.short	0x0100
        /*0852*/ 	.byte	0x08
	.zero		1


	//   ....[15]....
        /*0854*/ 	.word	0x00000670
        /*0858*/ 	.word	0x000000ff
        /*085c*/ 	.word	0x000168a0
        /*0860*/ 	.short	0x0100
        /*0862*/ 	.byte	0x08
	.zero		1


	//   ....[16]....
        /*0864*/ 	.word	0x00000680
        /*0868*/ 	.word	0x000000ff
        /*086c*/ 	.word	0x00016898
        /*0870*/ 	.short	0x0100
        /*0872*/ 	.byte	0x08
	.zero		1


	//   ....[17]....
        /*0874*/ 	.word	0x00000690
        /*0878*/ 	.word	0x000000ff
        /*087c*/ 	.word	0x000168a8
        /*0880*/ 	.short	0x0100
        /*0882*/ 	.byte	0x08
	.zero		1


	//   ....[18]....
        /*0884*/ 	.word	0x000007d0
        /*0888*/ 	.word	0x000000ff
        /*088c*/ 	.word	0x000168b0
        /*0890*/ 	.short	0x0100
        /*0892*/ 	.byte	0x08
	.zero		1


	//   ....[19]....
        /*0894*/ 	.word	0x000007e0
        /*0898*/ 	.word	0x000000ff
        /*089c*/ 	.word	0x000168c0
        /*08a0*/ 	.short	0x0100
        /*08a2*/ 	.byte	0x08
	.zero		1


	//   ....[20]....
        /*08a4*/ 	.word	0x000007f0
        /*08a8*/ 	.word	0x000000ff
        /*08ac*/ 	.word	0x000168b8
        /*08b0*/ 	.short	0x0100
        /*08b2*/ 	.byte	0x08
	.zero		1


	//   ....[21]....
        /*08b4*/ 	.word	0x00000800
        /*08b8*/ 	.word	0x000000ff
        /*08bc*/ 	.word	0x000168c8
        /*08c0*/ 	.short	0x0100
        /*08c2*/ 	.byte	0x08
	.zero		1


	//   ....[22]....
        /*08c4*/ 	.word	0x00001600
        /*08c8*/ 	.word	0x000000ff
        /*08cc*/ 	.word	0x00016800
        /*08d0*/ 	.short	0x010a
        /*08d2*/ 	.byte	0x2b
	.zero		1


	//   ....[23]....
        /*08d4*/ 	.word	0x00001670
        /*08d8*/ 	.word	0x000000ff
        /*08dc*/ 	.word	0x00016830
        /*08e0*/ 	.short	0x010a
        /*08e2*/ 	.byte	0x2b
	.zero		1


	//   ....[24]....
        /*08e4*/ 	.word	0x000016d0
        /*08e8*/ 	.word	0x000000ff
        /*08ec*/ 	.word	0x00016830
        /*08f0*/ 	.short	0x010a
        /*08f2*/ 	.byte	0x2b
	.zero		1


	//   ....[25]....
        /*08f4*/ 	.word	0x00002000
        /*08f8*/ 	.word	0x000000ff
        /*08fc*/ 	.word	0x00000000
        /*0900*/ 	.short	0x0101
        /*0902*/ 	.byte	0x04
	.zero		1


	//   ....[26]....
        /*0904*/ 	.word	0x00005340
        /*0908*/ 	.word	0x000000ff
        /*090c*/ 	.word	0x00016830
        /*0910*/ 	.short	0x010a
        /*0912*/ 	.byte	0x07
	.zero		1


	//   ....[27]....
        /*0914*/ 	.word	0x00005380
        /*0918*/ 	.word	0x000000ff
        /*091c*/ 	.word	0x00016830
        /*0920*/ 	.short	0x010a
        /*0922*/ 	.byte	0x07
	.zero		1


	//   ....[28]....
        /*0924*/ 	.word	0x000055b0
        /*0928*/ 	.word	0x000000ff
        /*092c*/ 	.word	0x00016850
        /*0930*/ 	.short	0x010a
        /*0932*/ 	.byte	0x0a
	.zero		1


	//   ....[29]....
        /*0934*/ 	.word	0x000055f0
        /*0938*/ 	.word	0x000000ff
        /*093c*/ 	.word	0x00016850
        /*0940*/ 	.short	0x010a
        /*0942*/ 	.byte	0x0a
	.zero		1


	//   ....[30]....
        /*0944*/ 	.word	0x00005eb0
        /*0948*/ 	.word	0x000000ff
        /*094c*/ 	.word	0x00000000
        /*0950*/ 	.short	0x0101
        /*0952*/ 	.byte	0x0a
	.zero		1


	//   ....[31]....
        /*0954*/ 	.word	0x000084c0
        /*0958*/ 	.word	0x000000ff
        /*095c*/ 	.word	0x00000000
        /*0960*/ 	.short	0x0101
        /*0962*/ 	.byte	0x0a
	.zero		1


	//   ....[32]....
        /*0964*/ 	.word	0x00008c40
        /*0968*/ 	.word	0x000000ff
        /*096c*/ 	.word	0x00016830
        /*0970*/ 	.short	0x010a
        /*0972*/ 	.byte	0x07
	.zero		1


	//   ....[33]....
        /*0974*/ 	.word	0x00008c80
        /*0978*/ 	.word	0x000000ff
        /*097c*/ 	.word	0x00016830
        /*0980*/ 	.short	0x010a
        /*0982*/ 	.byte	0x07
	.zero		1


	//   ....[34]....
        /*0984*/ 	.word	0x00008eb0
        /*0988*/ 	.word	0x000000ff
        /*098c*/ 	.word	0x00016850
        /*0990*/ 	.short	0x010a
        /*0992*/ 	.byte	0x0a
	.zero		1


	//   ....[35]....
        /*0994*/ 	.word	0x00008ef0
        /*0998*/ 	.word	0x000000ff
        /*099c*/ 	.word	0x00016850
        /*09a0*/ 	.short	0x010a
        /*09a2*/ 	.byte	0x0a
	.zero		1


	//   ....[36]....
        /*09a4*/ 	.word	0x000097c0
        /*09a8*/ 	.word	0x000000ff
        /*09ac*/ 	.word	0x00000000
        /*09b0*/ 	.short	0x0101
        /*09b2*/ 	.byte	0x0a
	.zero		1


	//   ....[37]....
        /*09b4*/ 	.word	0x0000acb0
        /*09b8*/ 	.word	0x000000ff
        /*09bc*/ 	.word	0x00000000
        /*09c0*/ 	.short	0x0101
        /*09c2*/ 	.byte	0x0a
	.zero		1


	//   ....[38]....
        /*09c4*/ 	.word	0x0000b200
        /*09c8*/ 	.word	0x000000ff
        /*09cc*/ 	.word	0x00016830
        /*09d0*/ 	.short	0x010a
        /*09d2*/ 	.byte	0x0a
	.zero		1


	//   ....[39]....
        /*09d4*/ 	.word	0x0000b240
        /*09d8*/ 	.word	0x000000ff
        /*09dc*/ 	.word	0x00016830
        /*09e0*/ 	.short	0x010a
        /*09e2*/ 	.byte	0x0a
	.zero		1


	//   ....[40]....
        /*09e4*/ 	.word	0x0000b430
        /*09e8*/ 	.word	0x000000ff
        /*09ec*/ 	.word	0x00016850
        /*09f0*/ 	.short	0x010a
        /*09f2*/ 	.byte	0x0a
	.zero		1


	//   ....[41]....
        /*09f4*/ 	.word	0x0000b470
        /*09f8*/ 	.word	0x000000ff
        /*09fc*/ 	.word	0x00016850
        /*0a00*/ 	.short	0x010a
        /*0a02*/ 	.byte	0x0a
	.zero		1


	//   ....[42]....
        /*0a04*/ 	.word	0x0000bcf0
        /*0a08*/ 	.word	0x000000ff
        /*0a0c*/ 	.word	0x00000000
        /*0a10*/ 	.short	0x0101
        /*0a12*/ 	.byte	0x0a
	.zero		1


	//   ....[43]....
        /*0a14*/ 	.word	0x0000e300
        /*0a18*/ 	.word	0x000000ff
        /*0a1c*/ 	.word	0x00000000
        /*0a20*/ 	.short	0x0101
        /*0a22*/ 	.byte	0x0a
	.zero		1


	//   ....[44]....
        /*0a24*/ 	.word	0x0000e700
        /*0a28*/ 	.word	0x000000ff
        /*0a2c*/ 	.word	0x00016850
        /*0a30*/ 	.short	0x010a
        /*0a32*/ 	.byte	0x08
	.zero		1


	//   ....[45]....
        /*0a34*/ 	.word	0x0000e740
        /*0a38*/ 	.word	0x000000ff
        /*0a3c*/ 	.word	0x00016850
        /*0a40*/ 	.short	0x010a
        /*0a42*/ 	.byte	0x08
	.zero		1


	//   ....[46]....
        /*0a44*/ 	.word	0x0000eca0
        /*0a48*/ 	.word	0x000000ff
        /*0a4c*/ 	.word	0x00000000
        /*0a50*/ 	.short	0x0101
        /*0a52*/ 	.byte	0x04
	.zero		1


	//   ....[47]....
        /*0a54*/ 	.word	0x0000f6b0
        /*0a58*/ 	.word	0x000000ff
        /*0a5c*/ 	.word	0x00000000
        /*0a60*/ 	.short	0x0101
        /*0a62*/ 	.byte	0x04
	.zero		1


	//   ....[48]....
        /*0a64*/ 	.word	0x00011390
        /*0a68*/ 	.word	0x000000ff
        /*0a6c*/ 	.word	0x00016840
        /*0a70*/ 	.short	0x010a
        /*0a72*/ 	.byte	0x30
	.zero		1


	//   ....[49]....
        /*0a74*/ 	.word	0x00011a40
        /*0a78*/ 	.word	0x000000ff
        /*0a7c*/ 	.word	0x00016830
        /*0a80*/ 	.short	0x0107
        /*0a82*/ 	.byte	0x30
	.zero		1


	//   ....[50]....
        /*0a84*/ 	.word	0x00011ad0
        /*0a88*/ 	.word	0x000000ff
        /*0a8c*/ 	.word	0x00016830
        /*0a90*/ 	.short	0x0101
        /*0a92*/ 	.byte	0x30
	.zero		1


	//   ....[51]....
        /*0a94*/ 	.word	0x00012790
        /*0a98*/ 	.word	0x000000ff
        /*0a9c*/ 	.word	0x00016800
        /*0aa0*/ 	.short	0x0107
        /*0aa2*/ 	.byte	0x30
	.zero		1


	//   ....[52]....
        /*0aa4*/ 	.word	0x000127d0
        /*0aa8*/ 	.word	0x000000ff
        /*0aac*/ 	.word	0x00016800
        /*0ab0*/ 	.short	0x0101
        /*0ab2*/ 	.byte	0x30
	.zero		1


	//   ....[53]....
        /*0ab4*/ 	.word	0x00012800
        /*0ab8*/ 	.word	0x000000ff
        /*0abc*/ 	.word	0x00016820
        /*0ac0*/ 	.short	0x010a
        /*0ac2*/ 	.byte	0x30
	.zero		1


	//   ....[54]....
        /*0ac4*/ 	.word	0x00012bd0
        /*0ac8*/ 	.word	0x00000007
        /*0acc*/ 	.word	0x00016840
        /*0ad0*/ 	.short	0x010a
        /*0ad2*/ 	.byte	0x3f
	.zero		1


	//   ....[55]....
        /*0ad4*/ 	.word	0x000130b0
        /*0ad8*/ 	.word	0x00000007
        /*0adc*/ 	.word	0x00016830
        /*0ae0*/ 	.short	0x0107
        /*0ae2*/ 	.byte	0x3f
	.zero		1


	//   ....[56]....
        /*0ae4*/ 	.word	0x00013180
        /*0ae8*/ 	.word	0x00000007
        /*0aec*/ 	.word	0x00016830
        /*0af0*/ 	.short	0x0101
        /*0af2*/ 	.byte	0x3f
	.zero		1


	//   ....[57]....
        /*0af4*/ 	.word	0x000131e0
        /*0af8*/ 	.word	0x00000007
        /*0afc*/ 	.word	0x00016860
        /*0b00*/ 	.short	0x010a
        /*0b02*/ 	.byte	0x3f
	.zero		1


	//   ....[58]....
        /*0b04*/ 	.word	0x000135d0
        /*0b08*/ 	.word	0x00000007
        /*0b0c*/ 	.word	0x00016850
        /*0b10*/ 	.short	0x0107
        /*0b12*/ 	.byte	0x3f
	.zero		1


	//   ....[59]....
        /*0b14*/ 	.word	0x00013740
        /*0b18*/ 	.word	0x00000007
        /*0b1c*/ 	.word	0x00016850
        /*0b20*/ 	.short	0x0101
        /*0b22*/ 	.byte	0x3f
	.zero		1


	//   ....[60]....
        /*0b24*/ 	.word	0x00013900
        /*0b28*/ 	.word	0x00000000
        /*0b2c*/ 	.word	0x00016860
        /*0b30*/ 	.short	0x010a
        /*0b32*/ 	.byte	0x3f
	.zero		1


	//   ....[61]....
        /*0b34*/ 	.word	0x00013d20
        /*0b38*/ 	.word	0x00000000
        /*0b3c*/ 	.word	0x00016850
        /*0b40*/ 	.short	0x0107
        /*0b42*/ 	.byte	0x3f
	.zero		1


	//   ....[62]....
        /*0b44*/ 	.word	0x00013e00
        /*0b48*/ 	.word	0x00000000
        /*0b4c*/ 	.word	0x00016850
        /*0b50*/ 	.short	0x0101
        /*0b52*/ 	.byte	0x3f
	.zero		1


	//   ....[63]....
        /*0b54*/ 	.word	0x00013e90
        /*0b58*/ 	.word	0x00000007
        /*0b5c*/ 	.word	0x00016820
        /*0b60*/ 	.short	0x010a
        /*0b62*/ 	.byte	0x3f
	.zero		1


	//   ....[64]....
        /*0b64*/ 	.word	0x00013ff0
        /*0b68*/ 	.word	0x00000005
        /*0b6c*/ 	.word	0x00016840
        /*0b70*/ 	.short	0x010a
        /*0b72*/ 	.byte	0x3f
	.zero		1


	//   ....[65]....
        /*0b74*/ 	.word	0x00014090
        /*0b78*/ 	.word	0x00000003
        /*0b7c*/ 	.word	0x00016840
        /*0b80*/ 	.short	0x010a
        /*0b82*/ 	.byte	0x3f
	.zero		1


	//   ....[66]....
        /*0b84*/ 	.word	0x000140d0
        /*0b88*/ 	.word	0x00000005
        /*0b8c*/ 	.word	0x00016860
        /*0b90*/ 	.short	0x010a
        /*0b92*/ 	.byte	0x3f
	.zero		1


	//   ....[67]....
        /*0b94*/ 	.word	0x00014110
        /*0b98*/ 	.word	0x00000003
        /*0b9c*/ 	.word	0x00016860
        /*0ba0*/ 	.short	0x010a
        /*0ba2*/ 	.byte	0x3f
	.zero		1


	//   ....[68]....
        /*0ba4*/ 	.word	0x00014180
        /*0ba8*/ 	.word	0x00000003
        /*0bac*/ 	.word	0x00016800
        /*0bb0*/ 	.short	0x010a
        /*0bb2*/ 	.byte	0x3f
	.zero		1


	//   ....[69]....
        /*0bb4*/ 	.word	0x000141e0
        /*0bb8*/ 	.word	0x00000003
        /*0bbc*/ 	.word	0x00016830
        /*0bc0*/ 	.short	0x010a
        /*0bc2*/ 	.byte	0x3f
	.zero		1


	//   ....[70]....
        /*0bc4*/ 	.word	0x00014240
        /*0bc8*/ 	.word	0x0000000b
        /*0bcc*/ 	.word	0x00016830
        /*0bd0*/ 	.short	0x010a
        /*0bd2*/ 	.byte	0x3f
	.zero		1


	//   ....[71]....
        /*0bd4*/ 	.word	0x000142a0
        /*0bd8*/ 	.word	0x0000000b
        /*0bdc*/ 	.word	0x00016850
        /*0be0*/ 	.short	0x010a
        /*0be2*/ 	.byte	0x3f
	.zero		1


	//   ....[72]....
        /*0be4*/ 	.word	0x00014300
        /*0be8*/ 	.word	0x0000000b
        /*0bec*/ 	.word	0x00016830
        /*0bf0*/ 	.short	0x010a
        /*0bf2*/ 	.byte	0x3f
	.zero		1


	//   ....[73]....
        /*0bf4*/ 	.word	0x00014360
        /*0bf8*/ 	.word	0x0000000b
        /*0bfc*/ 	.word	0x00016850
        /*0c00*/ 	.short	0x010a
        /*0c02*/ 	.byte	0x3f
	.zero		1


	//   ....[74]....
        /*0c04*/ 	.word	0x000143c0
        /*0c08*/ 	.word	0x0000000c
        /*0c0c*/ 	.word	0x00016830
        /*0c10*/ 	.short	0x010a
        /*0c12*/ 	.byte	0x3f
	.zero		1


	//   ....[75]....
        /*0c14*/ 	.word	0x00014420
        /*0c18*/ 	.word	0x0000000c
        /*0c1c*/ 	.word	0x00016850
        /*0c20*/ 	.short	0x010a
        /*0c22*/ 	.byte	0x3f
	.zero		1


	//   ....[76]....
        /*0c24*/ 	.word	0x00014480
        /*0c28*/ 	.word	0x00000005
        /*0c2c*/ 	.word	0x00016850
        /*0c30*/ 	.short	0x010a
        /*0c32*/ 	.byte	0x3f
	.zero		1


	//   ....[77]....
        /*0c34*/ 	.word	0x00014560
        /*0c38*/ 	.word	0x00000002
        /*0c3c*/ 	.word	0x00016840
        /*0c40*/ 	.short	0x010a
        /*0c42*/ 	.byte	0x3f
	.zero		1


	//   ....[78]....
        /*0c44*/ 	.word	0x00015d50
        /*0c48*/ 	.word	0x00000003
        /*0c4c*/ 	.word	0x00016820
        /*0c50*/ 	.short	0x010a
        /*0c52*/ 	.byte	0x3f
	.zero		1


	//   ....[79]....
        /*0c54*/ 	.word	0x00015da0
        /*0c58*/ 	.word	0x00000007
        /*0c5c*/ 	.word	0x00016840
        /*0c60*/ 	.short	0x010a
        /*0c62*/ 	.byte	0x3f
	.zero		1


	//   ....[80]....
        /*0c64*/ 	.word	0x00016770
        /*0c68*/ 	.word	0x00000007
        /*0c6c*/ 	.word	0x00016860
        /*0c70*/ 	.short	0x010a
        /*0c72*/ 	.byte	0x3f
	.zero		1


	//   ....[81]....
        /*0c74*/ 	.word	0x000170f0
        /*0c78*/ 	.word	0x00000000
        /*0c7c*/ 	.word	0x00016860
        /*0c80*/ 	.short	0x010a
        /*0c82*/ 	.byte	0x3f
	.zero		1


	//   ....[82]....
        /*0c84*/ 	.word	0x00017a70
        /*0c88*/ 	.word	0x00000007
        /*0c8c*/ 	.word	0x00016820
        /*0c90*/ 	.short	0x010a
        /*0c92*/ 	.byte	0x3f
	.zero		1


	//   ....[83]....
        /*0c94*/ 	.word	0x00017c10
        /*0c98*/ 	.word	0x00000005
        /*0c9c*/ 	.word	0x00016840
        /*0ca0*/ 	.short	0x010a
        /*0ca2*/ 	.byte	0x3f
	.zero		1


	//   ....[84]....
        /*0ca4*/ 	.word	0x00017c60
        /*0ca8*/ 	.word	0x00000003
        /*0cac*/ 	.word	0x00016840
        /*0cb0*/ 	.short	0x010a
        /*0cb2*/ 	.byte	0x3f
	.zero		1


	//   ....[85]....
        /*0cb4*/ 	.word	0x00017cb0
        /*0cb8*/ 	.word	0x00000005
        /*0cbc*/ 	.word	0x00016860
        /*0cc0*/ 	.short	0x010a
        /*0cc2*/ 	.byte	0x3f
	.zero		1


	//----- nvinfo : EIATTR_NUM_MBARRIERS
	.align		4
.L_1465:
        /*0cc4*/ 	.byte	0x03, 0x38
        /*0cc6*/ 	.short	0x0016


	//----- nvinfo : EIATTR_EXIT_INSTR_OFFSETS
	.align		4
        /*0cc8*/ 	.byte	0x04, 0x1c
        /*0cca*/ 	.short	(.L_1467 - .L_1466)


	//   ....[0]....
.L_1466:
        /*0ccc*/ 	.word	0x00014160


	//----- nvinfo : EIATTR_MAX_THREADS
	.align		4
.L_1467:
        /*0cd0*/ 	.byte	0x04, 0x05
        /*0cd2*/ 	.short	(.L_1469 - .L_1468)
.L_1468:
        /*0cd4*/ 	.word	0x00000200
        /*0cd8*/ 	.word	0x00000001
        /*0cdc*/ 	.word	0x00000001


	//----- nvinfo : EIATTR_CRS_STACK_SIZE
	.align		4
.L_1469:
        /*0ce0*/ 	.byte	0x04, 0x1e
        /*0ce2*/ 	.short	(.L_1471 - .L_1470)
.L_1470:
        /*0ce4*/ 	.word	0x00000000


	//----- nvinfo : EIATTR_CBANK_PARAM_SIZE
	.align		4
.L_1471:
        /*0ce8*/ 	.byte	0x03, 0x19
        /*0cea*/ 	.short	0x0a70


	//----- nvinfo : EIATTR_PARAM_CBANK
	.align		4
        /*0cec*/ 	.byte	0x04, 0x0a
        /*0cee*/ 	.short	(.L_1473 - .L_1472)
	.align		4
.L_1472:
        /*0cf0*/ 	.word	index@(.nv.constant0._ZN7cutlass13device_kernelIN5flash11enable_sm90INS1_16FlashAttnFwdSm90INS1_25CollectiveMainloopFwdSm90ILi2EN4cute5tupleIJNS5_1CILi1EEES8_S8_EEENS6_IJNS7_ILi192EEENS7_ILi128EEENS7_ILi64EEEEEELi64ENS_6half_tEfNS_4arch4Sm90ELb0ELb1ELb1ELb0ELb1ELb0ELb0ELb1ELb1ELb1ELb1ELb0EEENS1_21CollectiveEpilogueFwdINS6_IJSA_SC_SB_EEES9_SE_SG_Li384ELb0ELb1ELb1ELb0EEENS1_19SingleTileSchedulerILb0ELb1ELb1ELi192EEEEEEEEEvNT_6ParamsE)
        /*0cf4*/ 	.short	0x0210
        /*0cf6*/ 	.short	0x0a70


	//----- nvinfo : EIATTR_SW_WAR
	.align		4
.L_1473:
        /*0cf8*/ 	.byte	0x04, 0x36
        /*0cfa*/ 	.short	(.L_1475 - .L_1474)
.L_1474:
        /*0cfc*/ 	.word	0x00000008
.L_1475:


//--------------------- .nv.info._ZN7cutlass13device_kernelIN5flash11enable_sm90INS1_16FlashAttnFwdSm90INS1_25CollectiveMainloopFwdSm90ILi2EN4cute5tupleIJNS5_1CILi1EEES8_S8_EEENS6_IJNS7_ILi192EEENS7_ILi128EEENS7_ILi64EEEEEELi64ENS_6half_tEfNS_4arch4Sm90ELb0ELb1ELb1ELb1ELb1ELb0ELb0ELb1ELb1ELb1ELb1ELb0EEENS1_21CollectiveEpilogueFwdINS6_IJSA_SC_SB_EEES9_SE_SG_Li384ELb1ELb1ELb1ELb0EEENS1_36VarlenDynamicPersistentTileSchedulerILi192ELi128ELi384ELi128ELb1ELb1ELb1ELb1ELb0ELb1EEEEEEEEEvNT_6ParamsE --------------------------
	.section	.nv.info._ZN7cutlass13device_kernelIN5flash11enable_sm90INS1_16FlashAttnFwdSm90INS1_25CollectiveMainloopFwdSm90ILi2EN4cute5tupleIJNS5_1CILi1EEES8_S8_EEENS6_IJNS7_ILi192EEENS7_ILi128EEENS7_ILi64EEEEEELi64ENS_6half_tEfNS_4arch4Sm90ELb0ELb1ELb1ELb1ELb1ELb0ELb0ELb1ELb1ELb1ELb1ELb0EEENS1_21CollectiveEpilogueFwdINS6_IJSA_SC_SB_EEES9_SE_SG_Li384ELb1ELb1ELb1ELb0EEENS1_36VarlenDynamicPersistentTileSchedulerILi192ELi128ELi384ELi128ELb1ELb1ELb1ELb1ELb0ELb1EEEEEEEEEvNT_6ParamsE,"",@"SHT_CUDA_INFO"
	.sectionflags	@""
	.align	4


	//----- nvinfo : EIATTR_CUDA_API_VERSION
	.align		4
        /*0000*/ 	.byte	0x04, 0x37
        /*0002*/ 	.short	(.L_1477 - .L_1476)
.L_1476:
        /*0004*/ 	.word	0x00000082


	//----- nvinfo : EIATTR_KPARAM_INFO
	.align		4
.L_1477:
        /*0008*/ 	.byte	0x04, 0x17
        /*000a*/ 	.short	(.L_1479 - .L_1478)
.L_1478:
        /*000c*/ 	.word	0x00000000
        /*0010*/ 	.short	0x0000
        /*0012*/ 	.short	0x0070
        /*0014*/ 	.byte	0x00, 0xf0, 0x01, 0x2a


	//----- nvinfo : EIATTR_SPARSE_MMA_MASK
	.align		4
.L_1479:
        /*0018*/ 	.byte	0x03, 0x50
        /*001a*/ 	.short	0x0000


	//----- nvinfo : EIATTR_MAXREG_COUNT
	.align		4
        /*001c*/ 	.byte	0x03, 0x1b
        /*001e*/ 	.short	0x0080


	//----- nvinfo : EIATTR_NUM_BARRIERS
	.align		4
        /*0020*/ 	.byte	0x02, 0x4c
        /*0022*/ 	.byte	0x10
	.zero		1


	//----- nvinfo : EIATTR_EXTERNS
	.align		4
        /*0024*/ 	.byte	0x04, 0x0f
        /*0026*/ 	.short	(.L_1481 - .L_1480)


	//   ....[0]....
	.align		4
.L_1480:
        /*0028*/ 	.word	index@(__assertfail)


	//----- nvinfo : EIATTR_ANNOTATIONS
	.align		4
.L_1481:
        /*002c*/ 	.byte	0x04, 0x55
        /*002e*/ 	.short	(.L_1483 - .L_1482)


	//   ....[0]....
.L_1482:
        /* <DEDUP_REMOVED lines=22> */


	//----- nvinfo : EIATTR_MERCURY_ISA_VERSION
	.align		4
.L_1483:
        /*0178*/ 	.byte	0x03, 0x5f
        /*017a*/ 	.short	0x0101


	//----- nvinfo : EIATTR_UNUSED_LOAD_BYTE_OFFSET
	.align		4
        /*017c*/ 	.byte	0x04, 0x44
        /*017e*/ 	.short	(.L_1485 - .L_1484)


	//   ....[0]....
.L_1484:
        /*0180*/ 	.word	0x00000970
        /*0184*/ 	.word	0x0000fff0


	//   ....[1]....
        /*0188*/ 	.word	0x0000f550
        /*018c*/ 	.word	0x0000fff0


	//----- nvinfo : EIATTR_INT_WARP_WIDE_INSTR_OFFSETS
	.align		4
.L_1485:
        /*0190*/ 	.byte	0x04, 0x31
        /*0192*/ 	.short	(.L_1487 - .L_1486)


	//   ....[0]....
.L_1486:
        /*0194*/ 	.word	0x000000c0


	//   ....[1]....
        /*0198*/ 	.word	0x000000d0


	//   ....[2]....
        /*019c*/ 	.word	0x00000170


	//   ....[3]....
        /*01a0*/ 	.word	0x00013640


	//   ....[4]....
        /*01a4*/ 	.word	0x000136d0


	//   ....[5]....
        /*01a8*/ 	.word	0x00016760


	//   ....[6]....
        /*01ac*/ 	.word	0x000167f0


	//----- nvinfo : EIATTR_COOP_GROUP_MASK_REGIDS
	.align		4
.L_1487:
        /*01b0*/ 	.byte	0x04, 0x29
        /*01b2*/ 	.short	(.L_1489 - .L_1488)


	//   ....[0]....
.L_1488:
        /*01b4*/ 	.word	0xffffffff


	//   ....[1]....
        /*01b8*/ 	.word	0xffffffff


	//   ....[2]....
        /*01bc*/ 	.word	0xffffffff


	//   ....[3]....
        /*01c0*/ 	.word	0xffffffff


	//   ....[4]....
        /*01c4*/ 	.word	0xffffffff


	//   ....[5]....
        /*01c8*/ 	.word	0xffffffff


	//   ....[6]....
        /*01cc*/ 	.word	0xffffffff


	//   ....[7]....
        /*01d0*/ 	.word	0xffffffff


	//   ....[8]....
        /*01d4*/ 	.word	0xffffffff


	//   ....[9]....
        /*01d8*/ 	.word	0xffffffff


	//   ....[10]....
        /*01dc*/ 	.word	0xffffffff


	//   ....[11]....
        /*01e0*/ 	.word	0xffffffff


	//   ....[12]....
        /*01e4*/ 	.word	0xffffffff


	//   ....[13]....
        /*01e8*/ 	.word	0xffffffff


	//   ....[14]....
        /*01ec*/ 	.word	0xffffffff


	//   ....[15]....
        /*01f0*/ 	.word	0xffffffff


	//   ....[16]....
        /*01f4*/ 	.word	0xffffffff


	//   ....[17]....
        /*01f8*/ 	.word	0xffffffff


	//   ....[18]....
        /*01fc*/ 	.word	0xffffffff


	//   ....[19]....
        /*0200*/ 	.word	0xffffffff


	//   ....[20]....
        /*0204*/ 	.word	0xffffffff


	//   ....[21]....
        /*0208*/ 	.word	0xffffffff


	//   ....[22]....
        /*020c*/ 	.word	0xffffffff


	//   ....[23]....
        /*0210*/ 	.word	0xffffffff


	//   ....[24]....
        /*0214*/ 	.word	0xffffffff


	//   ....[25]....
        /*0218*/ 	.word	0xffffffff


	//   ....[26]....
        /*021c*/ 	.word	0xffffffff


	//   ....[27]....
        /*0220*/ 	.word	0xffffffff


	//   ....[28]....
        /*0224*/ 	.word	0xffffffff


	//   ....[29]....
        /*0228*/ 	.word	0xffffffff


	//   ....[30]....
        /*022c*/ 	.word	0xffffffff


	//   ....[31]....
        /*0230*/ 	.word	0xffffffff


	//   ....[32]....
        /*0234*/ 	.word	0xffffffff


	//   ....[33]....
        /*0238*/ 	.word	0xffffffff


	//   ....[34]....
        /*023c*/ 	.word	0xffffffff


	//   ....[35]....
        /*0240*/ 	.word	0xffffffff


	//   ....[36]....
        /*0244*/ 	.word	0xffffffff


	//   ....[37]....
        /*0248*/ 	.word	0xffffffff


	//   ....[38]....
        /*024c*/ 	.word	0xffffffff


	//   ....[39]....
        /*0250*/ 	.word	0xffffffff


	//   ....[40]....
        /*0254*/ 	.word	0xffffffff


	//   ....[41]....
        /*0258*/ 	.word	0xffffffff


	//   ....[42]....
        /*025c*/ 	.word	0xffffffff


	//   ....[43]....
        /*0260*/ 	.word	0xffffffff


	//   ....[44]....
        /*0264*/ 	.word	0xffffffff


	//   ....[45]....
        /*0268*/ 	.word	0xffffffff


	//   ....[46]....
        /*026c*/ 	.word	0xffffffff


	//   ....[47]....
        /*0270*/ 	.word	0xffffffff


	//   ....[48]....
        /*0274*/ 	.word	0xffffffff


	//   ....[49]....
        /*0278*/ 	.word	0xffffffff


	//   ....[50]....
        /*027c*/ 	.word	0xffffffff


	//   ....[51]....
        /*0280*/ 	.word	0xffffffff


	//   ....[52]....
        /*0284*/ 	.word	0xffffffff


	//   ....[53]....
        /*0288*/ 	.word	0xffffffff


	//   ....[54]....
        /*028c*/ 	.word	0xffffffff


	//   ....[55]....
        /*0290*/ 	.word	0xffffffff


	//   ....[56]....
        /*0294*/ 	.word	0xffffffff


	//   ....[57]....
        /*0298*/ 	.word	0xffffffff


	//   ....[58]....
        /*029c*/ 	.word	0xffffffff


	//   ....[59]....
        /*02a0*/ 	.word	0xffffffff


	//   ....[60]....
        /*02a4*/ 	.word	0xffffffff


	//   ....[61]....
        /*02a8*/ 	.word	0xffffffff


	//   ....[62]....
        /*02ac*/ 	.word	0xffffffff


	//   ....[63]....
        /*02b0*/ 	.word	0xffffffff


	//   ....[64]....
        /*02b4*/ 	.word	0xffffffff


	//   ....[65]....
        /*02b8*/ 	.word	0xffffffff


	//   ....[66]....
        /*02bc*/ 	.word	0xffffffff


	//   ....[67]....
        /*02c0*/ 	.word	0xffffffff


	//   ....[68]....
        /*02c4*/ 	.word	0xffffffff


	//   ....[69]....
        /*02c8*/ 	.word	0xffffffff


	//   ....[70]....
        /*02cc*/ 	.word	0xffffffff


	//   ....[71]....
        /*02d0*/ 	.word	0xffffffff


	//   ....[72]....
        /*02d4*/ 	.word	0xffffffff


	//   ....[73]....
        /*02d8*/ 	.word	0xffffffff


	//   ....[74]....
        /*02dc*/ 	.word	0xffffffff


	//   ....[75]....
        /*02e0*/ 	.word	0xffffffff


	//   ....[76]....
        /*02e4*/ 	.word	0xffffffff


	//   ....[77]....
        /*02e8*/ 	.word	0xffffffff


	//   ....[78]....
        /*02ec*/ 	.word	0xffffffff


	//   ....[79]....
        /*02f0*/ 	.word	0xffffffff


	//   ....[80]....
        /*02f4*/ 	.word	0xffffffff


	//   ....[81]....
        /*02f8*/ 	.word	0xffffffff


	//   ....[82]....
        /*02fc*/ 	.word	0xffffffff


	//   ....[83]....
        /*0300*/ 	.word	0xffffffff


	//   ....[84]....
        /*0304*/ 	.word	0xffffffff


	//   ....[85]....
        /*0308*/ 	.word	0xffffffff


	//   ....[86]....
        /*030c*/ 	.word	0xffffffff


	//   ....[87]....
        /*0310*/ 	.word	0xffffffff


	//   ....[88]....
        /*0314*/ 	.word	0xffffffff


	//   ....[89]....
        /*0318*/ 	.word	0xffffffff


	//   ....[90]....
        /*031c*/ 	.word	0xffffffff


	//   ....[91]....
        /*0320*/ 	.word	0xffffffff


	//   ....[92]....
        /*0324*/ 	.word	0xffffffff


	//   ....[93]....
        /*0328*/ 	.word	0xffffffff


	//   ....[94]....
        /*032c*/ 	.word	0xffffffff


	//   ....[95]....
        /*0330*/ 	.word	0xffffffff


	//   ....[96]....
        /*0334*/ 	.word	0xffffffff


	//   ....[97]....
        /*0338*/ 	.word	0xffffffff


	//   ....[98]....
        /*033c*/ 	.word	0xffffffff


	//   ....[99]....
        /*0340*/ 	.word	0xffffffff


	//   ....[100]....
        /*0344*/ 	.word	0xffffffff


	//   ....[101]....
        /*0348*/ 	.word	0xffffffff


	//   ....[102]....
        /*034c*/ 	.word	0xffffffff


	//   ....[103]....
        /*0350*/ 	.word	0xffffffff


	//   ....[104]....
        /*0354*/ 	.word	0xffffffff


	//   ....[105]....
        /*0358*/ 	.word	0xffffffff


	//   ....[106]....
        /*035c*/ 	.word	0xffffffff


	//   ....[107]....
        /*0360*/ 	.word	0xffffffff


	//   ....[108]....
        /*0364*/ 	.word	0xffffffff


	//   ....[109]....
        /*0368*/ 	.word	0xffffffff


	//   ....[110]....
        /*036c*/ 	.word	0xffffffff


	//   ....[111]....
        /*0370*/ 	.word	0xffffffff


	//   ....[112]....
        /*0374*/ 	.word	0xffffffff


	//   ....[113]....
        /*0378*/ 	.word	0xffffffff


	//   ....[114]....
        /*037c*/ 	.word	0xffffffff


	//   ....[115]....
        /*0380*/ 	.word	0xffffffff


	//   ....[116]....
        /*0384*/ 	.word	0xffffffff


	//   ....[117]....
        /*0388*/ 	.word	0xffffffff


	//   ....[118]....
        /*038c*/ 	.word	0xffffffff


	//   ....[119]....
        /*0390*/ 	.word	0xffffffff


	//   ....[120]....
        /*0394*/ 	.word	0xffffffff


	//   ....[121]....
        /*0398*/ 	.word	0xffffffff


	//   ....[122]....
        /*039c*/ 	.word	0xffffffff


	//   ....[123]....
        /*03a0*/ 	.word	0xffffffff


	//   ....[124]....
        /*03a4*/ 	.word	0xffffffff


	//   ....[125]....
        /*03a8*/ 	.word	0xffffffff


	//   ....[126]....
        /*03ac*/ 	.word	0xffffffff


	//   ....[127]....
        /*03b0*/ 	.word	0xffffffff


	//   ....[128]....
        /*03b4*/ 	.word	0xffffffff


	//   ....[129]....
        /*03b8*/ 	.word	0xffffffff


	//   ....[130]....
        /*03bc*/ 	.word	0xffffffff


	//   ....[131]....
        /*03c0*/ 	.word	0xffffffff


	//   ....[132]....
        /*03c4*/ 	.word	0xffffffff


	//   ....[133]....
        /*03c8*/ 	.word	0xffffffff


	//   ....[134]....
        /*03cc*/ 	.word	0xffffffff


	//   ....[135]....
        /*03d0*/ 	.word	0xffffffff


	//   ....[136]....
        /*03d4*/ 	.word	0xffffffff


	//   ....[137]....
        /*03d8*/ 	.word	0xffffffff


	//   ....[138]....
        /*03dc*/ 	.word	0xffffffff


	//   ....[139]....
        /*03e0*/ 	.word	0xffffffff


	//   ....[140]....
        /*03e4*/ 	.word	0xffffffff


	//   ....[141]....
        /*03e8*/ 	.word	0xffffffff


	//   ....[142]....
        /*03ec*/ 	.word	0xffffffff


	//   ....[143]....
        /*03f0*/ 	.word	0xffffffff


	//   ....[144]....
        /*03f4*/ 	.word	0xffffffff


	//   ....[145]....
        /*03f8*/ 	.word	0xffffffff


	//   ....[146]....
        /*03fc*/ 	.word	0xffffffff


	//   ....[147]....
        /*0400*/ 	.word	0xffffffff


	//   ....[148]....
        /*0404*/ 	.word	0xffffffff


	//   ....[149]....
        /*0408*/ 	.word	0xffffffff


	//   ....[150]....
        /*040c*/ 	.word	0xffffffff


	//   ....[151]....
        /*0410*/ 	.word	0xffffffff


	//   ....[152]....
        /*0414*/ 	.word	0xffffffff


	//   ....[153]....
        /*0418*/ 	.word	0xffffffff


	//   ....[154]....
        /*041c*/ 	.word	0xffffffff


	//   ....[155]....
        /*0420*/ 	.word	0xffffffff


	//   ....[156]....
        /*0424*/ 	.word	0xffffffff


	//   ....[157]....
        /*0428*/ 	.word	0xffffffff


	//   ....[158]....
        /*042c*/ 	.word	0xffffffff


	//   ....[159]....
        /*0430*/ 	.word	0xffffffff


	//   ....[160]....
        /*0434*/ 	.word	0xffffffff


	//   ....[161]....
        /*0438*/ 	.word	0xffffffff


	//   ....[162]....
        /*043c*/ 	.word	0xffffffff


	//   ....[163]....
        /*0440*/ 	.word	0xffffffff


	//   ....[164]....
        /*0444*/ 	.word	0xffffffff


	//   ....[165]....
        /*0448*/ 	.word	0xffffffff


	//   ....[166]....
        /*044c*/ 	.word	0xffffffff


	//   ....[167]....
        /*0450*/ 	.word	0xffffffff


	//   ....[168]....
        /*0454*/ 	.word	0xffffffff


	//   ....[169]....
        /*0458*/ 	.word	0xffffffff


	//   ....[170]....
        /*045c*/ 	.word	0xffffffff


	//   ....[171]....
        /*0460*/ 	.word	0xffffffff


	//   ....[172]....
        /*0464*/ 	.word	0xffffffff


	//   ....[173]....
        /*0468*/ 	.word	0xffffffff


	//   ....[174]....
        /*046c*/ 	.word	0xffffffff


	//   ....[175]....
        /*0470*/ 	.word	0xffffffff


	//   ....[176]....
        /*0474*/ 	.word	0xffffffff


	//   ....[177]....
        /*0478*/ 	.word	0xffffffff


	//   ....[178]....
        /*047c*/ 	.word	0xffffffff


	//   ....[179]....
        /*0480*/ 	.word	0xffffffff


	//   ....[180]....
        /*0484*/ 	.word	0xffffffff


	//   ....[181]....
        /*0488*/ 	.word	0x0500000f


	//   ....[182]....
        /*048c*/ 	.word	0x0500000f


	//   ....[183]....
        /*0490*/ 	.word	0x0500000f


	//   ....[184]....
        /*0494*/ 	.word	0x0500000f


	//   ....[185]....
        /*0498*/ 	.word	0x0500000f


	//   ....[186]....
        /*049c*/ 	.word	0x0500000f


	//   ....[187]....
        /*04a0*/ 	.word	0x0500000f


	//   ....[188]....
        /*04a4*/ 	.word	0x0500000f


	//   ....[189]....
        /*04a8*/ 	.word	0x0500000f


	//   ....[190]....
        /*04ac*/ 	.word	0x0500000f


	//   ....[191]....
        /*04b0*/ 	.word	0x0500000f


	//   ....[192]....
        /*04b4*/ 	.word	0x0500000f


	//   ....[193]....
        /*04b8*/ 	.word	0x0500000f


	//   ....[194]....
        /*04bc*/ 	.word	0x0500000f


	//   ....[195]....
        /*04c0*/ 	.word	0x0500000f


	//   ....[196]....
        /*04c4*/ 	.word	0x0500000f


	//   ....[197]....
        /*04c8*/ 	.word	0x0500000f


	//   ....[198]....
        /*04cc*/ 	.word	0x0500000f


	//   ....[199]....
        /*04d0*/ 	.word	0x0500000f


	//   ....[200]....
        /*04d4*/ 	.word	0x0500000f


	//   ....[201]....
        /*04d8*/ 	.word	0x0500000f


	//   ....[202]....
        /*04dc*/ 	.word	0x0500000f


	//   ....[203]....
        /*04e0*/ 	.word	0x0500000f


	//   ....[204]....
        /*04e4*/ 	.word	0x0500000f


	//   ....[205]....
        /*04e8*/ 	.word	0x0500000f


	//   ....[206]....
        /*04ec*/ 	.word	0x0500000f


	//   ....[207]....
        /*04f0*/ 	.word	0x0500000f


	//   ....[208]....
        /*04f4*/ 	.word	0x0500000f


	//   ....[209]....
        /*04f8*/ 	.word	0x0500000f


	//   ....[210]....
        /*04fc*/ 	.word	0x0500000f


	//   ....[211]....
        /*0500*/ 	.word	0x0500000f


	//   ....[212]....
        /*0504*/ 	.word	0x0500000f


	//   ....[213]....
        /*0508*/ 	.word	0x0500000f


	//   ....[214]....
        /*050c*/ 	.word	0x0500000f


	//   ....[215]....
        /*0510*/ 	.word	0x0500000f


	//   ....[216]....
        /*0514*/ 	.word	0x0500000f


	//   ....[217]....
        /*0518*/ 	.word	0x0500000f


	//   ....[218]....
        /*051c*/ 	.word	0x0500000f


	//   ....[219]....
        /*0520*/ 	.word	0x0500000f


	//   ....[220]....
        /*0524*/ 	.word	0x0500000f


	//   ....[221]....
        /*0528*/ 	.word	0x0500000f


	//   ....[222]....
        /*052c*/ 	.word	0x0500000f


	//   ....[223]....
        /*0530*/ 	.word	0x0500000f


	//   ....[224]....
        /*0534*/ 	.word	0x0500000f


	//   ....[225]....
        /*0538*/ 	.word	0x0500000f


	//   ....[226]....
        /*053c*/ 	.word	0x0500000f


	//   ....[227]....
        /*0540*/ 	.word	0x0500000f


	//   ....[228]....
        /*0544*/ 	.word	0x0500000f


	//   ....[229]....
        /*0548*/ 	.word	0x0500000f


	//   ....[230]....
        /*054c*/ 	.word	0x0500000f


	//   ....[231]....
        /*0550*/ 	.word	0x0500000f


	//   ....[232]....
        /*0554*/ 	.word	0x0500000f


	//   ....[233]....
        /*0558*/ 	.word	0x0500000f


	//   ....[234]....
        /*055c*/ 	.word	0x0500000f


	//   ....[235]....
        /*0560*/ 	.word	0x0500000f


	//   ....[236]....
        /*0564*/ 	.word	0x0500000f


	//   ....[237]....
        /*0568*/ 	.word	0x0500000f


	//   ....[238]....
        /*056c*/ 	.word	0x0500000f


	//   ....[239]....
        /*0570*/ 	.word	0x0500000f


	//   ....[240]....
        /*0574*/ 	.word	0x0500000f


	//   ....[241]....
        /*0578*/ 	.word	0x0500000f


	//   ....[242]....
        /*057c*/ 	.word	0x0500000f


	//   ....[243]....
        /*0580*/ 	.word	0x0500000f


	//   ....[244]....
        /*0584*/ 	.word	0x0500000f


	//   ....[245]....
        /*0588*/ 	.word	0x0500000f


	//   ....[246]....
        /*058c*/ 	.word	0x0500000f


	//   ....[247]....
        /*0590*/ 	.word	0x0500000f


	//   ....[248]....
        /*0594*/ 	.word	0x0500000f


	//   ....[249]....
        /*0598*/ 	.word	0x0500000f


	//   ....[250]....
        /*059c*/ 	.word	0x0500000f


	//   ....[251]....
        /*05a0*/ 	.word	0x0500000f


	//   ....[252]....
        /*05a4*/ 	.word	0x0500000f


	//   ....[253]....
        /*05a8*/ 	.word	0x0500000f


	//   ....[254]....
        /*05ac*/ 	.word	0x0500000f


	//   ....[255]....
        /*05b0*/ 	.word	0x0500000f


	//   ....[0]....
        /*05b4*/ 	.word	0x0500000f


	//   ....[1]....
        /*05b8*/ 	.word	0x0500000f


	//   ....[2]....
        /*05bc*/ 	.word	0x0500000f


	//   ....[3]....
        /*05c0*/ 	.word	0x0500000f


	//   ....[4]....
        /*05c4*/ 	.word	0x0500000f


	//   ....[5]....
        /*05c8*/ 	.word	0x0500000f


	//   ....[6]....
        /*05cc*/ 	.word	0x0500000f


	//   ....[7]....
        /*05d0*/ 	.word	0x0500000f


	//   ....[8]....
        /*05d4*/ 	.word	0x0500000f


	//   ....[9]....
        /*05d8*/ 	.word	0x0500000f


	//   ....[10]....
        /*05dc*/ 	.word	0x0500000f


	//   ....[11]....
        /*05e0*/ 	.word	0x0500000f


	//   ....[12]....
        /*05e4*/ 	.word	0x0500000f


	//   ....[13]....
        /*05e8*/ 	.word	0x0500000f


	//   ....[14]....
        /*05ec*/ 	.word	0x0500000f


	//   ....[15]....
        /*05f0*/ 	.word	0x0500000f


	//   ....[16]....
        /*05f4*/ 	.word	0x0500000f


	//   ....[17]....
        /*05f8*/ 	.word	0x0500000f


	//   ....[18]....
        /*05fc*/ 	.word	0x0500000f


	//   ....[19]....
        /*0600*/ 	.word	0x0500000f


	//   ....[20]....
        /*0604*/ 	.word	0x0500000f


	//   ....[21]....
        /*0608*/ 	.word	0x0500000f


	//   ....[22]....
        /*060c*/ 	.word	0x0500000f


	//   ....[23]....
        /*0610*/ 	.word	0x0500000f


	//   ....[24]....
        /*0614*/ 	.word	0x0500000f


	//   ....[25]....
        /*0618*/ 	.word	0x0500000f


	//   ....[26]....
        /*061c*/ 	.word	0x0500000f


	//   ....[27]....
        /*0620*/ 	.word	0x0500000f


	//   ....[28]....
        /*0624*/ 	.word	0x0500000f


	//   ....[29]....
        /*0628*/ 	.word	0x0500000f


	//   ....[30]....
        /*062c*/ 	.word	0x0500000f


	//   ....[31]....
        /*0630*/ 	.word	0x0500000f


	//   ....[32]....
        /*0634*/ 	.word	0x0500000f


	//----- nvinfo : EIATTR_COOP_GROUP_INSTR_OFFSETS
	.align		4
.L_1489:
        /*0638*/ 	.byte	0x04, 0x28
        /*063a*/ 	.short	(.L_1491 - .L_1490)


	//   ....[0]....
.L_1490:
        /*063c*/ 	.word	0x00000080


	//   ....[1]....
        /*0640*/ 	.word	0x00000090


	//   ....[2]....
        /*0644*/ 	.word	0x000002d0


	//   ....[3]....
        /*0648*/ 	.word	0x00000430


	//   ....[4]....
        /*064c*/ 	.word	0x00000550


	//   ....[5]....
        /*0650*/ 	.word	0x000006b0


	//   ....[6]....
        /*0654*/ 	.word	0x00001c80


	//   ....[7]....
        /*0658*/ 	.word	0x000023a0


	//   ....[8]....
        /*065c*/ 	.word	0x00003730


	//   ....[9]....
        /*0660*/ 	.word	0x00004150


	//   ....[10]....
        /*0664*/ 	.word	0x00004260


	//   ....[11]....
        /*0668*/ 	.word	0x00004a20


	//   ....[12]....
        /*066c*/ 	.word	0x00004a80


	//   ....[13]....
        /*0670*/ 	.word	0x000061a0


	//   ....[14]....
        /*0674*/ 	.word	0x00006ae0


	//   ....[15]....
        /*0678*/ 	.word	0x000076c0


	//   ....[16]....
        /*067c*/ 	.word	0x000077c0


	//   ....[17]....
        /*0680*/ 	.word	0x00008000


	//   ....[18]....
        /*0684*/ 	.word	0x00008080


	//   ....[19]....
        /*0688*/ 	.word	0x0000a4d0


	//   ....[20]....
        /*068c*/ 	.word	0x0000a4f0


	//   ....[21]....
        /*0690*/ 	.word	0x0000a520


	//   ....[22]....
        /*0694*/ 	.word	0x0000a530


	//   ....[23]....
        /*0698*/ 	.word	0x0000bfd0


	//   ....[24]....
        /*069c*/ 	.word	0x0000c910


	//   ....[25]....
        /*06a0*/ 	.word	0x0000d4f0


	//   ....[26]....
        /*06a4*/ 	.word	0x0000d5f0


	//   ....[27]....
        /*06a8*/ 	.word	0x0000de50


	//   ....[28]....
        /*06ac*/ 	.word	0x0000dec0


	//   ....[29]....
        /*06b0*/ 	.word	0x0000ee00


	//   ....[30]....
        /*06b4*/ 	.word	0x0000ee30


	//   ....[31]....
        /*06b8*/ 	.word	0x0000eed0


	//   ....[32]....
        /*06bc*/ 	.word	0x0000eef0


	//   ....[33]....
        /*06c0*/ 	.word	0x0000fdf0


	//   ....[34]....
        /*06c4*/ 	.word	0x0000fe00


	//   ....[35]....
        /*06c8*/ 	.word	0x0000fe10


	//   ....[36]....
        /*06cc*/ 	.word	0x0000fe50


	//   ....[37]....
        /*06d0*/ 	.word	0x00010470


	//   ....[38]....
        /*06d4*/ 	.word	0x000104b0


	//   ....[39]....
        /*06d8*/ 	.word	0x000104d0


	//   ....[40]....
        /*06dc*/ 	.word	0x00010510


	//   ....[41]....
        /*06e0*/ 	.word	0x00010530


	//   ....[42]....
        /*06e4*/ 	.word	0x00010540


	//   ....[43]....
        /*06e8*/ 	.word	0x00010560


	//   ....[44]....
        /*06ec*/ 	.word	0x00010580


	//   ....[45]....
        /*06f0*/ 	.word	0x00010990


	//   ....[46]....
        /*06f4*/ 	.word	0x000109c0


	//   ....[47]....
        /*06f8*/ 	.word	0x00010c00


	//   ....[48]....
        /*06fc*/ 	.word	0x00010c10


	//   ....[49]....
        /*0700*/ 	.word	0x00011760


	//   ....[50]....
        /*0704*/ 	.word	0x00011790


	//   ....[51]....
        /*0708*/ 	.word	0x000117d0


	//   ....[52]....
        /*070c*/ 	.word	0x00011800


	//   ....[53]....
        /*0710*/ 	.word	0x00011810


	//   ....[54]....
        /*0714*/ 	.word	0x00011820


	//   ....[55]....
        /*0718*/ 	.word	0x00011830


	//   ....[56]....
        /*071c*/ 	.word	0x00011850


	//   ....[57]....
        /*0720*/ 	.word	0x000119c0


	//   ....[58]....
        /*0724*/ 	.word	0x00011bc0


	//   ....[59]....
        /*0728*/ 	.word	0x00011bf0


	//   ....[60]....
        /*072c*/ 	.word	0x00011c20


	//   ....[61]....
        /*0730*/ 	.word	0x00011c50


	//   ....[62]....
        /*0734*/ 	.word	0x00011c80


	//   ....[63]....
        /*0738*/ 	.word	0x00011cb0


	//   ....[64]....
        /*073c*/ 	.word	0x00011e10


	//   ....[65]....
        /*0740*/ 	.word	0x00011e40


	//   ....[66]....
        /*0744*/ 	.word	0x00011e70


	//   ....[67]....
        /*0748*/ 	.word	0x00011ea0


	//   ....[68]....
        /*074c*/ 	.word	0x00011ed0


	//   ....[69]....
        /*0750*/ 	.word	0x00011f00


	//   ....[70]....
        /*0754*/ 	.word	0x00011f90


	//   ....[71]....
        /*0758*/ 	.word	0x00011fc0


	//   ....[72]....
        /*075c*/ 	.word	0x00011fd0


	//   ....[73]....
        /*0760*/ 	.word	0x00012010


	//   ....[74]....
        /*0764*/ 	.word	0x00014190


	//   ....[75]....
        /*0768*/ 	.word	0x000141b0


	//   ....[76]....
        /*076c*/ 	.word	0x00014240


	//   ....[77]....
        /*0770*/ 	.word	0x00014260


	//   ....[78]....
        /*0774*/ 	.word	0x000142e0


	//   ....[79]....
        /*0778*/ 	.word	0x00014300


	//   ....[80]....
        /*077c*/ 	.word	0x00014380


	//   ....[81]....
        /*0780*/ 	.word	0x000143a0


	//   ....[82]....
        /*0784*/ 	.word	0x00014420


	//   ....[83]....
        /*0788*/ 	.word	0x00014440


	//   ....[84]....
        /*078c*/ 	.word	0x000144c0


	//   ....[85]....
        /*0790*/ 	.word	0x000144e0


	//   ....[86]....
        /*0794*/ 	.word	0x00014560


	//   ....[87]....
        /*0798*/ 	.word	0x00014580


	//   ....[88]....
        /*079c*/ 	.word	0x00014590


	//   ....[89]....
        /*07a0*/ 	.word	0x000145a0


	//   ....[90]....
        /*07a4*/ 	.word	0x00014e50


	//   ....[91]....
        /*07a8*/ 	.word	0x00014e80


	//   ....[92]....
        /*07ac*/ 	.word	0x00014f20


	//   ....[93]....
        /*07b0*/ 	.word	0x00014f40


	//   ....[94]....
        /*07b4*/ 	.word	0x00014fc0


	//   ....[95]....
        /*07b8*/ 	.word	0x00014fe0


	//   ....[96]....
        /*07bc*/ 	.word	0x00015060


	//   ....[97]....
        /*07c0*/ 	.word	0x00015080


	//   ....[98]....
        /*07c4*/ 	.word	0x00015100


	//   ....[99]....
        /*07c8*/ 	.word	0x00015120


	//   ....[100]....
        /*07cc*/ 	.word	0x000151a0


	//   ....[101]....
        /*07d0*/ 	.word	0x000151c0


	//   ....[102]....
        /*07d4*/ 	.word	0x00015240


	//   ....[103]....
        /*07d8*/ 	.word	0x00015260


	//   ....[104]....
        /*07dc*/ 	.word	0x00015270


	//   ....[105]....
        /*07e0*/ 	.word	0x000152e0


	//   ....[106]....
        /*07e4*/ 	.word	0x00015330


	//   ....[107]....
        /*07e8*/ 	.word	0x00015360


	//   ....[108]....
        /*07ec*/ 	.word	0x000153f0


	//   ....[109]....
        /*07f0*/ 	.word	0x00015400


	//   ....[110]....
        /*07f4*/ 	.word	0x00015470


	//   ....[111]....
        /*07f8*/ 	.word	0x00015480


	//   ....[112]....
        /*07fc*/ 	.word	0x000154c0


	//   ....[113]....
        /*0800*/ 	.word	0x000154e0


	//   ....[114]....
        /*0804*/ 	.word	0x00015c20


	//   ....[115]....
        /*0808*/ 	.word	0x00015c50


	//   ....[116]....
        /*080c*/ 	.word	0x00015ca0


	//   ....[117]....
        /*0810*/ 	.word	0x00015cb0


	//   ....[118]....
        /*0814*/ 	.word	0x00015cf0


	//   ....[119]....
        /*0818*/ 	.word	0x00015d00


	//   ....[120]....
        /*081c*/ 	.word	0x00015d40


	//   ....[121]....
        /*0820*/ 	.word	0x00015d50


	//   ....[122]....
        /*0824*/ 	.word	0x00015d90


	//   ....[123]....
        /*0828*/ 	.word	0x00015da0


	//   ....[124]....
        /*082c*/ 	.word	0x00015de0


	//   ....[125]....
        /*0830*/ 	.word	0x00015df0


	//   ....[126]....
        /*0834*/ 	.word	0x00015e30


	//   ....[127]....
        /*0838*/ 	.word	0x00015e40


	//   ....[128]....
        /*083c*/ 	.word	0x00015e50


	//   ....[129]....
        /*0840*/ 	.word	0x00015e90


	//   ....[130]....
        /*0844*/ 	.word	0x00016150


	//   ....[131]....
        /*0848*/ 	.word	0x00016180


	//   ....[132]....
        /*084c*/ 	.word	0x000161e0


	//   ....[133]....
        /*0850*/ 	.word	0x000161f0


	//   ....[134]....
        /*0854*/ 	.word	0x00016240


	//   ....[135]....
        /*0858*/ 	.word	0x00016250


	//   ....[136]....
        /*085c*/ 	.word	0x000162a0


	//   ....[137]....
        /*0860*/ 	.word	0x000162b0


	//   ....[138]....
        /*0864*/ 	.word	0x00016300


	//   ....[139]....
        /*0868*/ 	.word	0x00016310


	//   ....[140]....
        /*086c*/ 	.word	0x00016360


	//   ....[141]....
        /*0870*/ 	.word	0x00016370


	//   ....[142]....
        /*0874*/ 	.word	0x000163c0


	//   ....[143]....
        /*0878*/ 	.word	0x000163d0


	//   ....[144]....
        /*087c*/ 	.word	0x000163e0


	//   ....[145]....
        /*0880*/ 	.word	0x00016420


	//   ....[146]....
        /*0884*/ 	.word	0x000169b0


	//   ....[147]....
        /*0888*/ 	.word	0x000169f0


	//   ....[148]....
        /*088c*/ 	.word	0x00016a20


	//   ....[149]....
        /*0890*/ 	.word	0x00016a30


	//   ....[150]....
        /*0894*/ 	.word	0x00016a40


	//   ....[151]....
        /*0898*/ 	.word	0x00016a50


	//   ....[152]....
        /*089c*/ 	.word	0x00016a70


	//   ....[153]....
        /*08a0*/ 	.word	0x00016ac0


	//   ....[154]....
        /*08a4*/ 	.word	0x00016ae0


	//   ....[155]....
        /*08a8*/ 	.word	0x00016b20


	//   ....[156]....
        /*08ac*/ 	.word	0x00016b40


	//   ....[157]....
        /*08b0*/ 	.word	0x00016b80


	//   ....[158]....
        /*08b4*/ 	.word	0x00016ba0


	//   ....[159]....
        /*08b8*/ 	.word	0x00016bf0


	//   ....[160]....
        /*08bc*/ 	.word	0x00016c20


	//   ....[161]....
        /*08c0*/ 	.word	0x00016c80


	//   ....[162]....
        /*08c4*/ 	.word	0x00017030


	//   ....[163]....
        /*08c8*/ 	.word	0x00017060


	//   ....[164]....
        /*08cc*/ 	.word	0x000170c0


	//   ....[165]....
        /*08d0*/ 	.word	0x000170f0


	//   ....[166]....
        /*08d4*/ 	.word	0x00017120


	//   ....[167]....
        /*08d8*/ 	.word	0x00017150


	//   ....[168]....
        /*08dc*/ 	.word	0x00017180


	//   ....[169]....
        /*08e0*/ 	.word	0x000171b0


	//   ....[170]....
        /*08e4*/ 	.word	0x00017350


	//   ....[171]....
        /*08e8*/ 	.word	0x00017380


	//   ....[172]....
        /*08ec*/ 	.word	0x000173b0


	//   ....[173]....
        /*08f0*/ 	.word	0x000173e0


	//   ....[174]....
        /*08f4*/ 	.word	0x00017410


	//   ....[175]....
        /*08f8*/ 	.word	0x00017440


	//   ....[176]....
        /*08fc*/ 	.word	0x00017500


	//   ....[177]....
        /*0900*/ 	.word	0x00017520


	//   ....[178]....
        /*0904*/ 	.word	0x00017540


	//   ....[179]....
        /*0908*/ 	.word	0x000175a0


	//   ....[180]....
        /*090c*/ 	.word	0x00017fc0


	//   ....[181]....
        /*0910*/ 	.word	0x00018620


	//   ....[182]....
        /*0914*/ 	.word	0x00018710


	//   ....[183]....
        /*0918*/ 	.word	0x000187b0


	//   ....[184]....
        /*091c*/ 	.word	0x00018810


	//   ....[185]....
        /*0920*/ 	.word	0x00018900


	//   ....[186]....
        /*0924*/ 	.word	0x00018970


	//   ....[187]....
        /*0928*/ 	.word	0x00018a60


	//   ....[188]....
        /*092c*/ 	.word	0x00018ad0


	//   ....[189]....
        /*0930*/ 	.word	0x00018bc0


	//   ....[190]....
        /*0934*/ 	.word	0x00018c30


	//   ....[191]....
        /*0938*/ 	.word	0x00018d20


	//   ....[192]....
        /*093c*/ 	.word	0x00018d90


	//   ....[193]....
        /*0940*/ 	.word	0x00018e80


	//   ....[194]....
        /*0944*/ 	.word	0x00018ef0


	//   ....[195]....
        /*0948*/ 	.word	0x00018fe0


	//   ....[196]....
        /*094c*/ 	.word	0x00019050


	//   ....[197]....
        /*0950*/ 	.word	0x000190f0


	//   ....[198]....
        /*0954*/ 	.word	0x000191e0


	//   ....[199]....
        /*0958*/ 	.word	0x00019250


	//   ....[200]....
        /*095c*/ 	.word	0x000192b0


	//   ....[201]....
        /*0960*/ 	.word	0x000193a0


	//   ....[202]....
        /*0964*/ 	.word	0x00019400


	//   ....[203]....
        /*0968*/ 	.word	0x00019500


	//   ....[204]....
        /*096c*/ 	.word	0x00019560


	//   ....[205]....
        /*0970*/ 	.word	0x00019660


	//   ....[206]....
        /*0974*/ 	.word	0x000196c0


	//   ....[207]....
        /*0978*/ 	.word	0x000197c0


	//   ....[208]....
        /*097c*/ 	.word	0x00019820


	//   ....[209]....
        /*0980*/ 	.word	0x00019920


	//   ....[210]....
        /*0984*/ 	.word	0x00019980


	//   ....[211]....
        /*0988*/ 	.word	0x00019a80


	//   ....[212]....
        /*098c*/ 	.word	0x00019ae0


	//   ....[213]....
        /*0990*/ 	.word	0x00019b90


	//   ....[214]....
        /*0994*/ 	.word	0x00019c50


	//   ....[215]....
        /*0998*/ 	.word	0x00019d10


	//   ....[216]....
        /*099c*/ 	.word	0x00019d70


	//   ....[217]....
        /*09a0*/ 	.word	0x00019e70


	//   ....[218]....
        /*09a4*/ 	.word	0x00019ed0


	//   ....[219]....
        /*09a8*/ 	.word	0x00019fa0


	//   ....[220]....
        /*09ac*/ 	.word	0x0001a000


	//   ....[221]....
        /*09b0*/ 	.word	0x0001a0c0


	//   ....[222]....
        /*09b4*/ 	.word	0x0001a200


	//   ....[223]....
        /*09b8*/ 	.word	0x0001a2a0


	//   ....[224]....
        /*09bc*/ 	.word	0x0001a310


	//   ....[225]....
        /*09c0*/ 	.word	0x0001a3c0


	//   ....[226]....
        /*09c4*/ 	.word	0x0001a420


	//   ....[227]....
        /*09c8*/ 	.word	0x0001a4d0


	//   ....[228]....
        /*09cc*/ 	.word	0x0001a530


	//   ....[229]....
        /*09d0*/ 	.word	0x0001a5e0


	//   ....[230]....
        /*09d4*/ 	.word	0x0001a640


	//   ....[231]....
        /*09d8*/ 	.word	0x0001a6f0


	//   ....[232]....
        /*09dc*/ 	.word	0x0001a750


	//   ....[233]....
        /*09e0*/ 	.word	0x0001a800


	//   ....[234]....
        /*09e4*/ 	.word	0x0001a860


	//   ....[235]....
        /*09e8*/ 	.word	0x0001a910


	//   ....[236]....
        /*09ec*/ 	.word	0x0001a970


	//   ....[237]....
        /*09f0*/ 	.word	0x0001aa20


	//   ....[238]....
        /*09f4*/ 	.word	0x0001ab10


	//   ....[239]....
        /*09f8*/ 	.word	0x0001abc0


	//   ....[240]....
        /*09fc*/ 	.word	0x0001ac20


	//   ....[241]....
        /*0a00*/ 	.word	0x0001ace0


	//   ....[242]....
        /*0a04*/ 	.word	0x0001ad40


	//   ....[243]....
        /*0a08*/ 	.word	0x0001ae00


	//   ....[244]....
        /*0a0c*/ 	.word	0x0001ae60


	//   ....[245]....
        /*0a10*/ 	.word	0x0001af20


	//   ....[246]....
        /*0a14*/ 	.word	0x0001af80


	//   ....[247]....
        /*0a18*/ 	.word	0x0001b040


	//   ....[248]....
        /*0a1c*/ 	.word	0x0001b0a0


	//   ....[249]....
        /*0a20*/ 	.word	0x0001b160


	//   ....[250]....
        /*0a24*/ 	.word	0x0001b1c0


	//   ....[251]....
        /*0a28*/ 	.word	0x0001b280


	//   ....[252]....
        /*0a2c*/ 	.word	0x0001b2e0


	//   ....[253]....
        /*0a30*/ 	.word	0x0001b390


	//   ....[254]....
        /*0a34*/ 	.word	0x0001b480


	//   ....[255]....
        /*0a38*/ 	.word	0x0001b520


	//   ....[0]....
        /*0a3c*/ 	.word	0x0001b5c0


	//   ....[1]....
        /*0a40*/ 	.word	0x0001b670


	//   ....[2]....
        /*0a44*/ 	.word	0x0001b6d0


	//   ....[3]....
        /*0a48*/ 	.word	0x0001b790


	//   ....[4]....
        /*0a4c*/ 	.word	0x0001b7f0


	//   ....[5]....
        /*0a50*/ 	.word	0x0001b8b0


	//   ....[6]....
        /*0a54*/ 	.word	0x0001b910


	//   ....[7]....
        /*0a58*/ 	.word	0x0001b9d0


	//   ....[8]....
        /*0a5c*/ 	.word	0x0001ba30


	//   ....[9]....
        /*0a60*/ 	.word	0x0001baf0


	//   ....[10]....
        /*0a64*/ 	.word	0x0001bb50


	//   ....[11]....
        /*0a68*/ 	.word	0x0001bc10


	//   ....[12]....
        /*0a6c*/ 	.word	0x0001bc70


	//   ....[13]....
        /*0a70*/ 	.word	0x0001bd10


	//   ....[14]....
        /*0a74*/ 	.word	0x0001bda0


	//   ....[15]....
        /*0a78*/ 	.word	0x0001be40


	//   ....[16]....
        /*0a7c*/ 	.word	0x0001bfb0


	//   ....[17]....
        /*0a80*/ 	.word	0x0001c020


	//   ....[18]....
        /*0a84*/ 	.word	0x0001c090


	//   ....[19]....
        /*0a88*/ 	.word	0x0001c100


	//   ....[20]....
        /*0a8c*/ 	.word	0x0001c170


	//   ....[21]....
        /*0a90*/ 	.word	0x0001c1f0


	//   ....[22]....
        /*0a94*/ 	.word	0x0001c270


	//   ....[23]....
        /*0a98*/ 	.word	0x0001c300


	//   ....[24]....
        /*0a9c*/ 	.word	0x0001c370


	//   ....[25]....
        /*0aa0*/ 	.word	0x0001c3e0


	//   ....[26]....
        /*0aa4*/ 	.word	0x0001c450


	//   ....[27]....
        /*0aa8*/ 	.word	0x0001c4d0


	//   ....[28]....
        /*0aac*/ 	.word	0x0001c540


	//   ....[29]....
        /*0ab0*/ 	.word	0x0001c5f0


	//   ....[30]....
        /*0ab4*/ 	.word	0x0001c640


	//   ....[31]....
        /*0ab8*/ 	.word	0x0001c6d0


	//   ....[32]....
        /*0abc*/ 	.word	0x0001c800


	//----- nvinfo : EIATTR_REG_RECONFIG
	.align		4
.L_1491:
        /*0ac0*/ 	.byte	0x01, 0x54
	.zero		2


	//----- nvinfo : EIATTR_SYSCALL_OFFSETS
	.align		4
        /*0ac4*/ 	.byte	0x04, 0x46
        /*0ac6*/ 	.short	(.L_1493 - .L_1492)


	//   ....[0]....
.L_1492:
        /*0ac8*/ 	.word	0x00001e30


	//   ....[1]....
        /*0acc*/ 	.word	0x00013830


	//   ....[2]....
        /*0ad0*/ 	.word	0x00013980


	//   ....[3]....
        /*0ad4*/ 	.word	0x00013a70


	//   ....[4]....
        /*0ad8*/ 	.word	0x00014950


	//----- nvinfo : EIATTR_MBARRIER_INSTR_OFFSETS
	.align		4
.L_1493:
        /*0adc*/ 	.byte	0x04, 0x39
        /*0ade*/ 	.short	(.L_1495 - .L_1494)


	//   ....[0]....
.L_1494:
        /*0ae0*/ 	.word	0x00000180
        /*0ae4*/ 	.word	0x000000ff
        /*0ae8*/ 	.word	0x00016800
        /*0aec*/ 	.short	0x0100
        /*0aee*/ 	.byte	0x08
	.zero		1


	//   ....[1]....
        /*0af0*/ 	.word	0x00000190
        /*0af4*/ 	.word	0x000000ff
        /*0af8*/ 	.word	0x00016820
        /*0afc*/ 	.short	0x0100
        /*0afe*/ 	.byte	0x08
	.zero		1


	//   ....[2]....
        /*0b00*/ 	.word	0x00000280
        /*0b04*/ 	.word	0x000000ff
        /*0b08*/ 	.word	0x00016830
        /*0b0c*/ 	.short	0x0100
        /*0b0e*/ 	.byte	0x08
	.zero		1


	//   ....[3]....
        /*0b10*/ 	.word	0x00000290
        /*0b14*/ 	.word	0x000000ff
        /*0b18*/ 	.word	0x00016840
        /*0b1c*/ 	.short	0x0100
        /*0b1e*/ 	.byte	0x08
	.zero		1


	//   ....[4]....
        /*0b20*/ 	.word	0x000002a0
        /*0b24*/ 	.word	0x000000ff
        /*0b28*/ 	.word	0x00016838
        /*0b2c*/ 	.short	0x0100
        /*0b2e*/ 	.byte	0x08
	.zero		1


	//   ....[5]....
        /*0b30*/ 	.word	0x000002b0
        /*0b34*/ 	.word	0x000000ff
        /*0b38*/ 	.word	0x00016848
        /*0b3c*/ 	.short	0x0100
        /*0b3e*/ 	.byte	0x08
	.zero		1


	//   ....[6]....
        /*0b40*/ 	.word	0x000003e0
        /*0b44*/ 	.word	0x000000ff
        /*0b48*/ 	.word	0x00016850
        /*0b4c*/ 	.short	0x0100
        /*0b4e*/ 	.byte	0x08
	.zero		1


	//   ....[7]....
        /*0b50*/ 	.word	0x000003f0
        /*0b54*/ 	.word	0x000000ff
        /*0b58*/ 	.word	0x00016860
        /*0b5c*/ 	.short	0x0100
        /*0b5e*/ 	.byte	0x08
	.zero		1


	//   ....[8]....
        /*0b60*/ 	.word	0x00000400
        /*0b64*/ 	.word	0x000000ff
        /*0b68*/ 	.word	0x00016858
        /*0b6c*/ 	.short	0x0100
        /*0b6e*/ 	.byte	0x08
	.zero		1


	//   ....[9]....
        /*0b70*/ 	.word	0x00000410
        /*0b74*/ 	.word	0x000000ff
        /*0b78*/ 	.word	0x00016868
        /*0b7c*/ 	.short	0x0100
        /*0b7e*/ 	.byte	0x08
	.zero		1


	//   ....[10]....
        /*0b80*/ 	.word	0x00000500
        /*0b84*/ 	.word	0x000000ff
        /*0b88*/ 	.word	0x00016870
        /*0b8c*/ 	.short	0x0100
        /*0b8e*/ 	.byte	0x06
	.zero		1


	//   ....[11]....
        /*0b90*/ 	.word	0x00000510
        /*0b94*/ 	.word	0x000000ff
        /*0b98*/ 	.word	0x00016880
        /*0b9c*/ 	.short	0x0100
        /*0b9e*/ 	.byte	0x06
	.zero		1


	//   ....[12]....
        /*0ba0*/ 	.word	0x00000520
        /*0ba4*/ 	.word	0x000000ff
        /*0ba8*/ 	.word	0x00016878
        /*0bac*/ 	.short	0x0100
        /*0bae*/ 	.byte	0x06
	.zero		1


	//   ....[13]....
        /*0bb0*/ 	.word	0x00000530
        /*0bb4*/ 	.word	0x000000ff
        /*0bb8*/ 	.word	0x00016888
        /*0bbc*/ 	.short	0x0100
        /*0bbe*/ 	.byte	0x06
	.zero		1


	//   ....[14]....
        /*0bc0*/ 	.word	0x00000660
        /*0bc4*/ 	.word	0x000000ff
        /*0bc8*/ 	.word	0x00016890
        /*0bcc*/ 	.short	0x0100
        /*0bce*/ 	.byte	0x08
	.zero		1


	//   ....[15]....
        /*0bd0*/ 	.word	0x00000670
        /*0bd4*/ 	.word	0x000000ff
        /*0bd8*/ 	.word	0x000168a0
        /*0bdc*/ 	.short	0x0100
        /*0bde*/ 	.byte	0x08
	.zero		1


	//   ....[16]....
        /*0be0*/ 	.word	0x00000680
        /*0be4*/ 	.word	0x000000ff
        /*0be8*/ 	.word	0x00016898
        /*0bec*/ 	.short	0x0100
        /*0bee*/ 	.byte	0x08
	.zero		1


	//   ....[17]....
        /*0bf0*/ 	.word	0x00000690
        /*0bf4*/ 	.word	0x000000ff
        /*0bf8*/ 	.word	0x000168a8
        /*0bfc*/ 	.short	0x0100
        /*0bfe*/ 	.byte	0x08
	.zero		1


	//   ....[18]....
        /*0c00*/ 	.word	0x000007d0
        /*0c04*/ 	.word	0x000000ff
        /*0c08*/ 	.word	0x000168b0
        /*0c0c*/ 	.short	0x0100
        /*0c0e*/ 	.byte	0x08
	.zero		1


	//   ....[19]....
        /*0c10*/ 	.word	0x000007e0
        /*0c14*/ 	.word	0x000000ff
        /*0c18*/ 	.word	0x000168c0
        /*0c1c*/ 	.short	0x0100
        /*0c1e*/ 	.byte	0x08
	.zero		1


	//   ....[20]....
        /*0c20*/ 	.word	0x000007f0
        /*0c24*/ 	.word	0x000000ff
        /*0c28*/ 	.word	0x000168b8
        /*0c2c*/ 	.short	0x0100
        /*0c2e*/ 	.byte	0x08
	.zero		1


	//   ....[21]....
        /*0c30*/ 	.word	0x00000800
        /*0c34*/ 	.word	0x000000ff
        /*0c38*/ 	.word	0x000168c8
        /*0c3c*/ 	.short	0x0100
        /*0c3e*/ 	.byte	0x08
	.zero		1


	//   ....[22]....
        /*0c40*/ 	.word	0x00001eb0
        /*0c44*/ 	.word	0x000000ff
        /*0c48*/ 	.word	0x00016800
        /*0c4c*/ 	.short	0x010a
        /*0c4e*/ 	.byte	0x2d
	.zero		1


	//   ....[23]....
        /*0c50*/ 	.word	0x00001f30
        /*0c54*/ 	.word	0x0000005b
        /*0c58*/ 	.word	0x00016830
        /*0c5c*/ 	.short	0x010a
        /*0c5e*/ 	.byte	0x3f
	.zero		1


	//   ....[24]....
        /*0c60*/ 	.word	0x00001f70
        /*0c64*/ 	.word	0x0000005b
        /*0c68*/ 	.word	0x00016830
        /*0c6c*/ 	.short	0x010a
        /*0c6e*/ 	.byte	0x3f
	.zero		1


	//   ....[25]....
        /*0c70*/ 	.word	0x00002710
        /*0c74*/ 	.word	0x000000ff
        /*0c78*/ 	.word	0x00000000
        /*0c7c*/ 	.short	0x0101
        /*0c7e*/ 	.byte	0x06
	.zero		1


	//   ....[26]....
        /*0c80*/ 	.word	0x000059c0
        /*0c84*/ 	.word	0x000000ff
        /*0c88*/ 	.word	0x00016830
        /*0c8c*/ 	.short	0x010a
        /*0c8e*/ 	.byte	0x06
	.zero		1


	//   ....[27]....
        /*0c90*/ 	.word	0x00005a00
        /*0c94*/ 	.word	0x000000ff
        /*0c98*/ 	.word	0x00016830
        /*0c9c*/ 	.short	0x010a
        /*0c9e*/ 	.byte	0x06
	.zero		1


	//   ....[28]....
        /*0ca0*/ 	.word	0x00005c30
        /*0ca4*/ 	.word	0x000000ff
        /*0ca8*/ 	.word	0x00016850
        /*0cac*/ 	.short	0x010a
        /*0cae*/ 	.byte	0x06
	.zero		1


	//   ....[29]....
        /*0cb0*/ 	.word	0x00005c70
        /*0cb4*/ 	.word	0x000000ff
        /*0cb8*/ 	.word	0x00016850
        /*0cbc*/ 	.short	0x010a
        /*0cbe*/ 	.byte	0x06
	.zero		1


	//   ....[30]....
        /*0cc0*/ 	.word	0x000064f0
        /*0cc4*/ 	.word	0x000000ff
        /*0cc8*/ 	.word	0x00000000
        /*0ccc*/ 	.short	0x0101
        /*0cce*/ 	.byte	0x06
	.zero		1


	//   ....[31]....
        /*0cd0*/ 	.word	0x00008b40
        /*0cd4*/ 	.word	0x000000ff
        /*0cd8*/ 	.word	0x00000000
        /*0cdc*/ 	.short	0x0101
        /*0cde*/ 	.byte	0x06
	.zero		1


	//   ....[32]....
        /*0ce0*/ 	.word	0x00009290
        /*0ce4*/ 	.word	0x000000ff
        /*0ce8*/ 	.word	0x00016830
        /*0cec*/ 	.short	0x010a
        /*0cee*/ 	.byte	0x06
	.zero		1


	//   ....[33]....
        /*0cf0*/ 	.word	0x000092d0
        /*0cf4*/ 	.word	0x000000ff
        /*0cf8*/ 	.word	0x00016830
        /*0cfc*/ 	.short	0x010a
        /*0cfe*/ 	.byte	0x06
	.zero		1


	//   ....[34]....
        /*0d00*/ 	.word	0x00009500
        /*0d04*/ 	.word	0x000000ff
        /*0d08*/ 	.word	0x00016850
        /*0d0c*/ 	.short	0x010a
        /*0d0e*/ 	.byte	0x06
	.zero		1


	//   ....[35]....
        /*0d10*/ 	.word	0x00009540
        /*0d14*/ 	.word	0x000000ff
        /*0d18*/ 	.word	0x00016850
        /*0d1c*/ 	.short	0x010a
        /*0d1e*/ 	.byte	0x06
	.zero		1


	//   ....[36]....
        /*0d20*/ 	.word	0x00009d40
        /*0d24*/ 	.word	0x000000ff
        /*0d28*/ 	.word	0x00000000
        /*0d2c*/ 	.short	0x0101
        /*0d2e*/ 	.byte	0x06
	.zero		1


	//   ....[37]....
        /*0d30*/ 	.word	0x0000b310
        /*0d34*/ 	.word	0x000000ff
        /*0d38*/ 	.word	0x00000000
        /*0d3c*/ 	.short	0x0101
        /*0d3e*/ 	.byte	0x06
	.zero		1


	//   ....[38]....
        /*0d40*/ 	.word	0x0000b820
        /*0d44*/ 	.word	0x000000ff
        /*0d48*/ 	.word	0x00016830
        /*0d4c*/ 	.short	0x010a
        /*0d4e*/ 	.byte	0x06
	.zero		1


	//   ....[39]....
        /*0d50*/ 	.word	0x0000b860
        /*0d54*/ 	.word	0x000000ff
        /*0d58*/ 	.word	0x00016830
        /*0d5c*/ 	.short	0x010a
        /*0d5e*/ 	.byte	0x06
	.zero		1


	//   ....[40]....
        /*0d60*/ 	.word	0x0000ba60
        /*0d64*/ 	.word	0x000000ff
        /*0d68*/ 	.word	0x00016850
        /*0d6c*/ 	.short	0x010a
        /*0d6e*/ 	.byte	0x06
	.zero		1


	//   ....[41]....
        /*0d70*/ 	.word	0x0000baa0
        /*0d74*/ 	.word	0x000000ff
        /*0d78*/ 	.word	0x00016850
        /*0d7c*/ 	.short	0x010a
        /*0d7e*/ 	.byte	0x06
	.zero		1


	//   ....[42]....
        /*0d80*/ 	.word	0x0000c320
        /*0d84*/ 	.word	0x000000ff
        /*0d88*/ 	.word	0x00000000
        /*0d8c*/ 	.short	0x0101
        /*0d8e*/ 	.byte	0x06
	.zero		1


	//   ....[43]....
        /*0d90*/ 	.word	0x0000e970
        /*0d94*/ 	.word	0x000000ff
        /*0d98*/ 	.word	0x00000000
        /*0d9c*/ 	.short	0x0101
        /*0d9e*/ 	.byte	0x06
	.zero		1


	//   ....[44]....
        /*0da0*/ 	.word	0x0000ed70
        /*0da4*/ 	.word	0x000000ff
        /*0da8*/ 	.word	0x00016850
        /*0dac*/ 	.short	0x010a
        /*0dae*/ 	.byte	0x05
	.zero		1


	//   ....[45]....
        /*0db0*/ 	.word	0x0000edb0
        /*0db4*/ 	.word	0x000000ff
        /*0db8*/ 	.word	0x00016850
        /*0dbc*/ 	.short	0x010a
        /*0dbe*/ 	.byte	0x05
	.zero		1


	//   ....[46]....
        /*0dc0*/ 	.word	0x0000f330
        /*0dc4*/ 	.word	0x000000ff
        /*0dc8*/ 	.word	0x00000000
        /*0dcc*/ 	.short	0x0101
        /*0dce*/ 	.byte	0x04
	.zero		1


	//   ....[47]....
        /*0dd0*/ 	.word	0x00010320
        /*0dd4*/ 	.word	0x00000000
        /*0dd8*/ 	.word	0x00000000
        /*0ddc*/ 	.short	0x0101
        /*0dde*/ 	.byte	0x3f
	.zero		1


	//   ....[48]....
        /*0de0*/ 	.word	0x000109b0
        /*0de4*/ 	.word	0x00000006
        /*0de8*/ 	.word	0x00000000
        /*0dec*/ 	.short	0x0101
        /*0dee*/ 	.byte	0x3f
	.zero		1


	//   ....[49]....
        /*0df0*/ 	.word	0x00013f30
        /*0df4*/ 	.word	0x00000005
        /*0df8*/ 	.word	0x00016840
        /*0dfc*/ 	.short	0x010a
        /*0dfe*/ 	.byte	0x3f
	.zero		1


	//   ....[50]....
        /*0e00*/ 	.word	0x000146a0
        /*0e04*/ 	.word	0x00000005
        /*0e08*/ 	.word	0x00016830
        /*0e0c*/ 	.short	0x0107
        /*0e0e*/ 	.byte	0x3f
	.zero		1


	//   ....[51]....
        /*0e10*/ 	.word	0x00014770
        /*0e14*/ 	.word	0x00000005
        /*0e18*/ 	.word	0x00016830
        /*0e1c*/ 	.short	0x0101
        /*0e1e*/ 	.byte	0x3f
	.zero		1


	//   ....[52]....
        /*0e20*/ 	.word	0x00015580
        /*0e24*/ 	.word	0x00000016
        /*0e28*/ 	.word	0x00016800
        /*0e2c*/ 	.short	0x0107
        /*0e2e*/ 	.byte	0x3f
	.zero		1


	//   ....[53]....
        /*0e30*/ 	.word	0x00015680
        /*0e34*/ 	.word	0x00000016
        /*0e38*/ 	.word	0x00016800
        /*0e3c*/ 	.short	0x0101
        /*0e3e*/ 	.byte	0x3f
	.zero		1


	//   ....[54]....
        /*0e40*/ 	.word	0x000156b0
        /*0e44*/ 	.word	0x00000016
        /*0e48*/ 	.word	0x00016820
        /*0e4c*/ 	.short	0x010a
        /*0e4e*/ 	.byte	0x3f
	.zero		1


	//   ....[55]....
        /*0e50*/ 	.word	0x00015a40
        /*0e54*/ 	.word	0x00000005
        /*0e58*/ 	.word	0x00016840
        /*0e5c*/ 	.short	0x010a
        /*0e5e*/ 	.byte	0x3f
	.zero		1


	//   ....[56]....
        /*0e60*/ 	.word	0x00015f10
        /*0e64*/ 	.word	0x00000005
        /*0e68*/ 	.word	0x00016830
        /*0e6c*/ 	.short	0x0107
        /*0e6e*/ 	.byte	0x3f
	.zero		1


	//   ....[57]....
        /*0e70*/ 	.word	0x00015fd0
        /*0e74*/ 	.word	0x00000005
        /*0e78*/ 	.word	0x00016830
        /*0e7c*/ 	.short	0x0101
        /*0e7e*/ 	.byte	0x3f
	.zero		1


	//   ....[58]....
        /*0e80*/ 	.word	0x00016030
        /*0e84*/ 	.word	0x00000005
        /*0e88*/ 	.word	0x00016860
        /*0e8c*/ 	.short	0x010a
        /*0e8e*/ 	.byte	0x3f
	.zero		1


	//   ....[59]....
        /*0e90*/ 	.word	0x00016510
        /*0e94*/ 	.word	0x00000005
        /*0e98*/ 	.word	0x00016850
        /*0e9c*/ 	.short	0x0107
        /*0e9e*/ 	.byte	0x3f
	.zero		1


	//   ....[60]....
        /*0ea0*/ 	.word	0x00016680
        /*0ea4*/ 	.word	0x00000005
        /*0ea8*/ 	.word	0x00016850
        /*0eac*/ 	.short	0x0101
        /*0eae*/ 	.byte	0x3f
	.zero		1


	//   ....[61]....
        /*0eb0*/ 	.word	0x000168a0
        /*0eb4*/ 	.word	0x00000000
        /*0eb8*/ 	.word	0x00016860
        /*0ebc*/ 	.short	0x010a
        /*0ebe*/ 	.byte	0x3f
	.zero		1


	//   ....[62]....
        /*0ec0*/ 	.word	0x00016d30
        /*0ec4*/ 	.word	0x00000000
        /*0ec8*/ 	.word	0x00016850
        /*0ecc*/ 	.short	0x0107
        /*0ece*/ 	.byte	0x3f
	.zero		1


	//   ....[63]....
        /*0ed0*/ 	.word	0x00016df0
        /*0ed4*/ 	.word	0x00000000
        /*0ed8*/ 	.word	0x00016850
        /*0edc*/ 	.short	0x0101
        /*0ede*/ 	.byte	0x3f
	.zero		1


	//   ....[64]....
        /*0ee0*/ 	.word	0x00017f40
        /*0ee4*/ 	.word	0x00000004
        /*0ee8*/ 	.word	0x00016820
        /*0eec*/ 	.short	0x010a
        /*0eee*/ 	.byte	0x3f
	.zero		1


	//   ....[65]....
        /*0ef0*/ 	.word	0x000180c0
        /*0ef4*/ 	.word	0x00000005
        /*0ef8*/ 	.word	0x00016840
        /*0efc*/ 	.short	0x010a
        /*0efe*/ 	.byte	0x3f
	.zero		1


	//   ....[66]....
        /*0f00*/ 	.word	0x00018160
        /*0f04*/ 	.word	0x00000019
        /*0f08*/ 	.word	0x00016840
        /*0f0c*/ 	.short	0x010a
        /*0f0e*/ 	.byte	0x3f
	.zero		1


	//   ....[67]....
        /*0f10*/ 	.word	0x000181a0
        /*0f14*/ 	.word	0x00000005
        /*0f18*/ 	.word	0x00016860
        /*0f1c*/ 	.short	0x010a
        /*0f1e*/ 	.byte	0x3f
	.zero		1


	//   ....[68]....
        /*0f20*/ 	.word	0x000181e0
        /*0f24*/ 	.word	0x00000019
        /*0f28*/ 	.word	0x00016860
        /*0f2c*/ 	.short	0x010a
        /*0f2e*/ 	.byte	0x3f
	.zero		1


	//   ....[69]....
        /*0f30*/ 	.word	0x00018250
        /*0f34*/ 	.word	0x00000003
        /*0f38*/ 	.word	0x00016800
        /*0f3c*/ 	.short	0x010a
        /*0f3e*/ 	.byte	0x3f
	.zero		1


	//   ....[70]....
        /*0f40*/ 	.word	0x000182a0
        /*0f44*/ 	.word	0x0000005b
        /*0f48*/ 	.word	0x00016830
        /*0f4c*/ 	.short	0x010a
        /*0f4e*/ 	.byte	0x3f
	.zero		1


	//   ....[71]....
        /*0f50*/ 	.word	0x00018300
        /*0f54*/ 	.word	0x00000007
        /*0f58*/ 	.word	0x00016830
        /*0f5c*/ 	.short	0x010a
        /*0f5e*/ 	.byte	0x3f
	.zero		1


	//   ....[72]....
        /*0f60*/ 	.word	0x00018360
        /*0f64*/ 	.word	0x00000007
        /*0f68*/ 	.word	0x00016850
        /*0f6c*/ 	.short	0x010a
        /*0f6e*/ 	.byte	0x3f
	.zero		1


	//   ....[73]....
        /*0f70*/ 	.word	0x000183c0
        /*0f74*/ 	.word	0x00000007
        /*0f78*/ 	.word	0x00016830
        /*0f7c*/ 	.short	0x010a
        /*0f7e*/ 	.byte	0x3f
	.zero		1


	//   ....[74]....
        /*0f80*/ 	.word	0x00018420
        /*0f84*/ 	.word	0x00000007
        /*0f88*/ 	.word	0x00016850
        /*0f8c*/ 	.short	0x010a
        /*0f8e*/ 	.byte	0x3f
	.zero		1


	//   ....[75]....
        /*0f90*/ 	.word	0x00018480
        /*0f94*/ 	.word	0x00000007
        /*0f98*/ 	.word	0x00016830
        /*0f9c*/ 	.short	0x010a
        /*0f9e*/ 	.byte	0x3f
	.zero		1


	//   ....[76]....
        /*0fa0*/ 	.word	0x000184e0
        /*0fa4*/ 	.word	0x00000007
        /*0fa8*/ 	.word	0x00016850
        /*0fac*/ 	.short	0x010a
        /*0fae*/ 	.byte	0x3f
	.zero		1


	//   ....[77]....
        /*0fb0*/ 	.word	0x00018540
        /*0fb4*/ 	.word	0x00000004
        /*0fb8*/ 	.word	0x00016850
        /*0fbc*/ 	.short	0x010a
        /*0fbe*/ 	.byte	0x3f
	.zero		1


	//   ....[78]....
        /*0fc0*/ 	.word	0x00018660
        /*0fc4*/ 	.word	0x00000005
        /*0fc8*/ 	.word	0x00016840
        /*0fcc*/ 	.short	0x010a
        /*0fce*/ 	.byte	0x3f
	.zero		1


	//   ....[79]....
        /*0fd0*/ 	.word	0x0001a100
        /*0fd4*/ 	.word	0x00000016
        /*0fd8*/ 	.word	0x00016820
        /*0fdc*/ 	.short	0x010a
        /*0fde*/ 	.byte	0x3f
	.zero		1


	//   ....[80]....
        /*0fe0*/ 	.word	0x0001a150
        /*0fe4*/ 	.word	0x00000005
        /*0fe8*/ 	.word	0x00016840
        /*0fec*/ 	.short	0x010a
        /*0fee*/ 	.byte	0x3f
	.zero		1


	//   ....[81]....
        /*0ff0*/ 	.word	0x0001aa60
        /*0ff4*/ 	.word	0x00000005
        /*0ff8*/ 	.word	0x00016860
        /*0ffc*/ 	.short	0x010a
        /*0ffe*/ 	.byte	0x3f
	.zero		1


	//   ....[82]....
        /*1000*/ 	.word	0x0001b3d0
        /*1004*/ 	.word	0x00000000
        /*1008*/ 	.word	0x00016860
        /*100c*/ 	.short	0x010a
        /*100e*/ 	.byte	0x3f
	.zero		1


	//   ....[83]....
        /*1010*/ 	.word	0x0001c720
        /*1014*/ 	.word	0x00000004
        /*1018*/ 	.word	0x00016820
        /*101c*/ 	.short	0x010a
        /*101e*/ 	.byte	0x3f
	.zero		1


	//   ....[84]....
        /*1020*/ 	.word	0x0001c8c0
        /*1024*/ 	.word	0x00000005
        /*1028*/ 	.word	0x00016840
        /*102c*/ 	.short	0x010a
        /*102e*/ 	.byte	0x3f
	.zero		1


	//   ....[85]....
        /*1030*/ 	.word	0x0001c910
        /*1034*/ 	.word	0x00000019
        /*1038*/ 	.word	0x00016840
        /*103c*/ 	.short	0x010a
        /*103e*/ 	.byte	0x3f
	.zero		1


	//   ....[86]....
        /*1040*/ 	.word	0x0001c960
        /*1044*/ 	.word	0x00000005
        /*1048*/ 	.word	0x00016860
        /*104c*/ 	.short	0x010a
        /*104e*/ 	.byte	0x3f
	.zero		1


	//----- nvinfo : EIATTR_NUM_MBARRIERS
	.align		4
.L_1495:
        /*1050*/ 	.byte	0x03, 0x38
        /*1052*/ 	.short	0x0016


	//----- nvinfo : EIATTR_EXIT_INSTR_OFFSETS
	.align		4
        /*1054*/ 	.byte	0x04, 0x1c
        /*1056*/ 	.short	(.L_1497 - .L_1496)


	//   ....[0]....
.L_1496:
        /*1058*/ 	.word	0x000009b0


	//   ....[1]....
        /*105c*/ 	.word	0x00011960


	//   ....[2]....
        /*1060*/ 	.word	0x00018230


	//----- nvinfo : EIATTR_MAX_THREADS
	.align		4
.L_1497:
        /*1064*/ 	.byte	0x04, 0x05
        /*1066*/ 	.short	(.L_1499 - .L_1498)
.L_1498:
        /*1068*/ 	.word	0x00000200
        /*106c*/ 	.word	0x00000001
        /*1070*/ 	.word	0x00000001


	//----- nvinfo : EIATTR_CRS_STACK_SIZE
	.align		4
.L_1499:
        /*1074*/ 	.byte	0x04, 0x1e
        /*1076*/ 	.short	(.L_1501 - .L_1500)
.L_1500:
        /*1078*/ 	.word	0x00000000


	//----- nvinfo : EIATTR_CBANK_PARAM_SIZE
	.align		4
.L_1501:
        /*107c*/ 	.byte	0x03, 0x19
        /*107e*/ 	.short	0x0af0


	//----- nvinfo : EIATTR_PARAM_CBANK
	.align		4
        /*1080*/ 	.byte	0x04, 0x0a
        /*1082*/ 	.short	(.L_1503 - .L_1502)
	.align		4
.L_1502:
        /*1084*/ 	.word	index@(.nv.constant0._ZN7cutlass13device_kernelIN5flash11enable_sm90INS1_16FlashAttnFwdSm90INS1_25CollectiveMainloopFwdSm90ILi2EN4cute5tupleIJNS5_1CILi1EEES8_S8_EEENS6_IJNS7_ILi192EEENS7_ILi128EEENS7_ILi64EEEEEELi64ENS_6half_tEfNS_4arch4Sm90ELb0ELb1ELb1ELb1ELb1ELb0ELb0ELb1ELb1ELb1ELb1ELb0EEENS1_21CollectiveEpilogueFwdINS6_IJSA_SC_SB_EEES9_SE_SG_Li384ELb1ELb1ELb1ELb0EEENS1_36VarlenDynamicPersistentTileSchedulerILi192ELi128ELi384ELi128ELb1ELb1ELb1ELb1ELb0ELb1EEEEEEEEEvNT_6ParamsE)
        /*1088*/ 	.short	0x0210
        /*108a*/ 	.short	0x0af0


	//----- nvinfo : EIATTR_SW_WAR
	.align		4
.L_1503:
        /*108c*/ 	.byte	0x04, 0x36
        /*108e*/ 	.short	(.L_1505 - .L_1504)
.L_1504:
        /*1090*/ 	.word	0x00000008
.L_1505:


//--------------------- .nv.info._ZN7cutlass13device_kernelIN5flash11enable_sm90INS1_16FlashAttnFwdSm90INS1_25CollectiveMainloopFwdSm90ILi2EN4cute5tupleIJNS5_1CILi1EEES8_S8_EEENS6_IJNS7_ILi192EEENS7_ILi128EEENS7_ILi64EEEEEELi64ENS_6half_tEfNS_4arch4Sm90ELb0ELb1ELb1ELb1ELb1ELb1ELb0ELb1ELb1ELb1ELb1ELb0EEENS1_21CollectiveEpilogueFwdINS6_IJSA_SC_SB_EEES9_SE_SG_Li384ELb1ELb1ELb1ELb0EEENS1_36VarlenDynamicPersistentTileSchedulerILi192ELi128ELi384ELi128ELb1ELb1ELb1ELb1ELb0ELb1EEEEEEEEEvNT_6ParamsE --------------------------
	.section	.nv.info._ZN7cutlass13device_kernelIN5flash11enable_sm90INS1_16FlashAttnFwdSm90INS1_25CollectiveMainloopFwdSm90ILi2EN4cute5tupleIJNS5_1CILi1EEES8_S8_EEENS6_IJNS7_ILi192EEENS7_ILi128EEENS7_ILi64EEEEEELi64ENS_6half_tEfNS_4arch4Sm90ELb0ELb1ELb1ELb1ELb1ELb1ELb0ELb1ELb1ELb1ELb1ELb0EEENS1_21CollectiveEpilogueFwdINS6_IJSA_SC_SB_EEES9_SE_SG_Li384ELb1ELb1ELb1ELb0EEENS1_36VarlenDynamicPersistentTileSchedulerILi192ELi128ELi384ELi128ELb1ELb1ELb1ELb1ELb0ELb1EEEEEEEEEvNT_6ParamsE,"",@"SHT_CUDA_INFO"
	.sectionflags	@""
	.align	4


	//----- nvinfo : EIATTR_CUDA_API_VERSION
	.align		4
        /*0000*/ 	.byte	0x04, 0x37
        /*0002*/ 	.short	(.L_1507 - .L_1506)
.L_1506:
        /*0004*/ 	.word	0x00000082


	//----- nvinfo : EIATTR_KPARAM_INFO
	.align		4
.L_1507:
        /*0008*/ 	.byte	0x04, 0x17
        /*000a*/ 	.short	(.L_1509 - .L_1508)
.L_1508:
        /*000c*/ 	.word	0x00000000
        /*0010*/ 	.short	0x0000
        /*0012*/ 	.short	0x0070
        /*0014*/ 	.byte	0x00, 0xf0, 0x01, 0x2a


	//----- nvinfo : EIATTR_SPARSE_MMA_MASK
	.align		4
.L_1509:
        /*0018*/ 	.byte	0x03, 0x50
        /*001a*/ 	.short	0x0000


	//----- nvinfo : EIATTR_MAXREG_COUNT
	.align		4
        /*001c*/ 	.byte	0x03, 0x1b
        /*001e*/ 	.short	0x0080


	//----- nvinfo : EIATTR_NUM_BARRIERS
	.align		4
        /*0020*/ 	.byte	0x02, 0x4c
        /*0022*/ 	.byte	0x10
	.zero		1


	//----- nvinfo : EIATTR_EXTERNS
	.align		4
        /*0024*/ 	.byte	0x04, 0x0f
        /*0026*/ 	.short	(.L_1511 - .L_1510)


	//   ....[0]....
	.align		4
.L_1510:
        /*0028*/ 	.word	index@(__assertfail)


	//----- nvinfo : EIATTR_ANNOTATIONS
	.align		4
.L_1511:
        /*002c*/ 	.byte	0x04, 0x55
        /*002e*/ 	.short	(.L_1513 - .L_1512)


	//   ....[0]....
.L_1512:
        /* <DEDUP_REMOVED lines=86> */


	//----- nvinfo : EIATTR_MERCURY_ISA_VERSION
	.align		4
.L_1513:
        /*0580*/ 	.byte	0x03, 0x5f
        /*0582*/ 	.short	0x0101


	//----- nvinfo : EIATTR_UNUSED_LOAD_BYTE_OFFSET
	.align		4
        /*0584*/ 	.byte	0x04, 0x44
        /*0586*/ 	.short	(.L_1515 - .L_1514)


	//   ....[0]....
.L_1514:
        /*0588*/ 	.word	0x00000a90
        /*058c*/ 	.word	0x0000fff0


	//   ....[1]....
        /*0590*/ 	.word	0x00017b60
        /*0594*/ 	.word	0x0000fff0


	//----- nvinfo : EIATTR_INT_WARP_WIDE_INSTR_OFFSETS
	.align		4
.L_1515:
        /*0598*/ 	.byte	0x04, 0x31
        /*059a*/ 	.short	(.L_1517 - .L_1516)


	//   ....[0]....
.L_1516:
        /*059c*/ 	.word	0x00000130


	//   ....[1]....
        /*05a0*/ 	.word	0x00000170


	//   ....[2]....
        /*05a4*/ 	.word	0x000001e0


	//   ....[3]....
        /*05a8*/ 	.word	0x0001d110


	//   ....[4]....
        /*05ac*/ 	.word	0x0001d1a0


	//   ....[5]....
        /*05b0*/ 	.word	0x000202f0


	//   ....[6]....
        /*05b4*/ 	.word	0x00020380


	//----- nvinfo : EIATTR_COOP_GROUP_MASK_REGIDS
	.align		4
.L_1517:
        /*05b8*/ 	.byte	0x04, 0x29
        /*05ba*/ 	.short	(.L_1519 - .L_1518)


	//   ....[0]....
.L_1518:
        /*05bc*/ 	.word	0xffffffff


	//   ....[1]....
        /*05c0*/ 	.word	0xffffffff


	//   ....[2]....
        /*05c4*/ 	.word	0xffffffff


	//   ....[3]....
        /*05c8*/ 	.word	0xffffffff


	//   ....[4]....
        /*05cc*/ 	.word	0xffffffff


	//   ....[5]....
        /*05d0*/ 	.word	0xffffffff


	//   ....[6]....
        /*05d4*/ 	.word	0xffffffff


	//   ....[7]....
        /*05d8*/ 	.word	0xffffffff


	//   ....[8]....
        /*05dc*/ 	.word	0xffffffff


	//   ....[9]....
        /*05e0*/ 	.word	0xffffffff


	//   ....[10]....
        /*05e4*/ 	.word	0xffffffff


	//   ....[11]....
        /*05e8*/ 	.word	0xffffffff


	//   ....[12]....
        /*05ec*/ 	.word	0xffffffff


	//   ....[13]....
        /*05f0*/ 	.word	0xffffffff


	//   ....[14]....
        /*05f4*/ 	.word	0xffffffff


	//   ....[15]....
        /*05f8*/ 	.word	0xffffffff


	//   ....[16]....
        /*05fc*/ 	.word	0xffffffff


	//   ....[17]....
        /*0600*/ 	.word	0xffffffff


	//   ....[18]....
        /*0604*/ 	.word	0xffffffff


	//   ....[19]....
        /*0608*/ 	.word	0xffffffff


	//   ....[20]....
        /*060c*/ 	.word	0xffffffff


	//   ....[21]....
        /*0610*/ 	.word	0xffffffff


	//   ....[22]....
        /*0614*/ 	.word	0xffffffff


	//   ....[23]....
        /*0618*/ 	.word	0xffffffff


	//   ....[24]....
        /*061c*/ 	.word	0xffffffff


	//   ....[25]....
        /*0620*/ 	.word	0xffffffff


	//   ....[26]....
        /*0624*/ 	.word	0xffffffff


	//   ....[27]....
        /*0628*/ 	.word	0xffffffff


	//   ....[28]....
        /*062c*/ 	.word	0xffffffff


	//   ....[29]....
        /*0630*/ 	.word	0xffffffff


	//   ....[30]....
        /*0634*/ 	.word	0xffffffff


	//   ....[31]....
        /*0638*/ 	.word	0xffffffff


	//   ....[32]....
        /*063c*/ 	.word	0xffffffff


	//   ....[33]....
        /*0640*/ 	.word	0xffffffff


	//   ....[34]....
        /*0644*/ 	.word	0xffffffff


	//   ....[35]....
        /*0648*/ 	.word	0xffffffff


	//   ....[36]....
        /*064c*/ 	.word	0xffffffff


	//   ....[37]....
        /*0650*/ 	.word	0xffffffff


	//   ....[38]....
        /*0654*/ 	.word	0xffffffff


	//   ....[39]....
        /*0658*/ 	.word	0xffffffff


	//   ....[40]....
        /*065c*/ 	.word	0xffffffff


	//   ....[41]....
        /*0660*/ 	.word	0xffffffff


	//   ....[42]....
        /*0664*/ 	.word	0xffffffff


	//   ....[43]....
        /*0668*/ 	.word	0xffffffff


	//   ....[44]....
        /*066c*/ 	.word	0xffffffff


	//   ....[45]....
        /*0670*/ 	.word	0xffffffff


	//   ....[46]....
        /*0674*/ 	.word	0xffffffff


	//   ....[47]....
        /*0678*/ 	.word	0xffffffff


	//   ....[48]....
        /*067c*/ 	.word	0xffffffff


	//   ....[49]....
        /*0680*/ 	.word	0xffffffff


	//   ....[50]....
        /*0684*/ 	.word	0xffffffff


	//   ....[51]....
        /*0688*/ 	.word	0xffffffff


	//   ....[52]....
        /*068c*/ 	.word	0xffffffff


	//   ....[53]....
        /*0690*/ 	.word	0xffffffff


	//   ....[54]....
        /*0694*/ 	.word	0xffffffff


	//   ....[55]....
        /*0698*/ 	.word	0xffffffff


	//   ....[56]....
        /*069c*/ 	.word	0xffffffff


	//   ....[57]....
        /*06a0*/ 	.word	0xffffffff


	//   ....[58]....
        /*06a4*/ 	.word	0xffffffff


	//   ....[59]....
        /*06a8*/ 	.word	0xffffffff


	//   ....[60]....
        /*06ac*/ 	.word	0xffffffff


	//   ....[61]....
        /*06b0*/ 	.word	0xffffffff


	//   ....[62]....
        /*06b4*/ 	.word	0xffffffff


	//   ....[63]....
        /*06b8*/ 	.word	0xffffffff


	//   ....[64]....
        /*06bc*/ 	.word	0xffffffff


	//   ....[65]....
        /*06c0*/ 	.word	0xffffffff


	//   ....[66]....
        /*06c4*/ 	.word	0xffffffff


	//   ....[67]....
        /*06c8*/ 	.word	0xffffffff


	//   ....[68]....
        /*06cc*/ 	.word	0xffffffff


	//   ....[69]....
        /*06d0*/ 	.word	0xffffffff


	//   ....[70]....
        /*06d4*/ 	.word	0xffffffff


	//   ....[71]....
        /*06d8*/ 	.word	0xffffffff


	//   ....[72]....
        /*06dc*/ 	.word	0xffffffff


	//   ....[73]....
        /*06e0*/ 	.word	0xffffffff


	//   ....[74]....
        /*06e4*/ 	.word	0xffffffff


	//   ....[75]....
        /*06e8*/ 	.word	0xffffffff


	//   ....[76]....
        /*06ec*/ 	.word	0xffffffff


	//   ....[77]....
        /*06f0*/ 	.word	0xffffffff


	//   ....[78]....
        /*06f4*/ 	.word	0xffffffff


	//   ....[79]....
        /*06f8*/ 	.word	0xffffffff


	//   ....[80]....
        /*06fc*/ 	.word	0xffffffff


	//   ....[81]....
        /*0700*/ 	.word	0xffffffff


	//   ....[82]....
        /*0704*/ 	.word	0xffffffff


	//   ....[83]....
        /*0708*/ 	.word	0xffffffff


	//   ....[84]....
        /*070c*/ 	.word	0xffffffff


	//   ....[85]....
        /*0710*/ 	.word	0xffffffff


	//   ....[86]....
        /*0714*/ 	.word	0xffffffff


	//   ....[87]....
        /*0718*/ 	.word	0xffffffff


	//   ....[88]....
        /*071c*/ 	.word	0xffffffff


	//   ....[89]....
        /*0720*/ 	.word	0xffffffff


	//   ....[90]....
        /*0724*/ 	.word	0xffffffff


	//   ....[91]....
        /*0728*/ 	.word	0xffffffff


	//   ....[92]....
        /*072c*/ 	.word	0xffffffff


	//   ....[93]....
        /*0730*/ 	.word	0xffffffff


	//   ....[94]....
        /*0734*/ 	.word	0xffffffff


	//   ....[95]....
        /*0738*/ 	.word	0xffffffff


	//   ....[96]....
        /*073c*/ 	.word	0xffffffff


	//   ....[97]....
        /*0740*/ 	.word	0xffffffff


	//   ....[98]....
        /*0744*/ 	.word	0xffffffff


	//   ....[99]....
        /*0748*/ 	.word	0xffffffff


	//   ....[100]....
        /*074c*/ 	.word	0xffffffff


	//   ....[101]....
        /*0750*/ 	.word	0xffffffff


	//   ....[102]....
        /*0754*/ 	.word	0xffffffff


	//   ....[103]....
        /*0758*/ 	.word	0xffffffff


	//   ....[104]....
        /*075c*/ 	.word	0xffffffff


	//   ....[105]....
        /*0760*/ 	.word	0xffffffff


	//   ....[106]....
        /*0764*/ 	.word	0xffffffff


	//   ....[107]....
        /*0768*/ 	.word	0xffffffff


	//   ....[108]....
        /*076c*/ 	.word	0xffffffff


	//   ....[109]....
        /*0770*/ 	.word	0xffffffff


	//   ....[110]....
        /*0774*/ 	.word	0xffffffff


	//   ....[111]....
        /*0778*/ 	.word	0xffffffff


	//   ....[112]....
        /*077c*/ 	.word	0xffffffff


	//   ....[113]....
        /*0780*/ 	.word	0xffffffff


	//   ....[114]....
        /*0784*/ 	.word	0xffffffff


	//   ....[115]....
        /*0788*/ 	.word	0xffffffff


	//   ....[116]....
        /*078c*/ 	.word	0xffffffff


	//   ....[117]....
        /*0790*/ 	.word	0xffffffff


	//   ....[118]....
        /*0794*/ 	.word	0xffffffff


	//   ....[119]....
        /*0798*/ 	.word	0xffffffff


	//   ....[120]....
        /*079c*/ 	.word	0xffffffff


	//   ....[121]....
        /*07a0*/ 	.word	0xffffffff


	//   ....[122]....
        /*07a4*/ 	.word	0xffffffff


	//   ....[123]....
        /*07a8*/ 	.word	0xffffffff


	//   ....[124]....
        /*07ac*/ 	.word	0xffffffff


	//   ....[125]....
        /*07b0*/ 	.word	0xffffffff


	//   ....[126]....
        /*07b4*/ 	.word	0xffffffff


	//   ....[127]....
        /*07b8*/ 	.word	0xffffffff


	//   ....[128]....
        /*07bc*/ 	.word	0xffffffff


	//   ....[129]....
        /*07c0*/ 	.word	0xffffffff


	//   ....[130]....
        /*07c4*/ 	.word	0xffffffff


	//   ....[131]....
        /*07c8*/ 	.word	0xffffffff


	//   ....[132]....
        /*07cc*/ 	.word	0xffffffff


	//   ....[133]....
        /*07d0*/ 	.word	0xffffffff


	//   ....[134]....
        /*07d4*/ 	.word	0xffffffff


	//   ....[135]....
        /*07d8*/ 	.word	0xffffffff


	//   ....[136]....
        /*07dc*/ 	.word	0xffffffff


	//   ....[137]....
        /*07e0*/ 	.word	0xffffffff


	//   ....[138]....
        /*07e4*/ 	.word	0xffffffff


	//   ....[139]....
        /*07e8*/ 	.word	0xffffffff


	//   ....[140]....
        /*07ec*/ 	.word	0xffffffff


	//   ....[141]....
        /*07f0*/ 	.word	0xffffffff


	//   ....[142]....
        /*07f4*/ 	.word	0xffffffff


	//   ....[143]....
        /*07f8*/ 	.word	0xffffffff


	//   ....[144]....
        /*07fc*/ 	.word	0xffffffff


	//   ....[145]....
        /*0800*/ 	.word	0xffffffff


	//   ....[146]....
        /*0804*/ 	.word	0xffffffff


	//   ....[147]....
        /*0808*/ 	.word	0xffffffff


	//   ....[148]....
        /*080c*/ 	.word	0xffffffff


	//   ....[149]....
        /*0810*/ 	.word	0xffffffff


	//   ....[150]....
        /*0814*/ 	.word	0xffffffff


	//   ....[151]....
        /*0818*/ 	.word	0xffffffff


	//   ....[152]....
        /*081c*/ 	.word	0xffffffff


	//   ....[153]....
        /*0820*/ 	.word	0xffffffff


	//   ....[154]....
        /*0824*/ 	.word	0xffffffff


	//   ....[155]....
        /*0828*/ 	.word	0xffffffff


	//   ....[156]....
        /*082c*/ 	.word	0xffffffff


	//   ....[157]....
        /*0830*/ 	.word	0xffffffff


	//   ....[158]....
        /*0834*/ 	.word	0xffffffff


	//   ....[159]....
        /*0838*/ 	.word	0xffffffff


	//   ....[160]....
        /*083c*/ 	.word	0xffffffff


	//   ....[161]....
        /*0840*/ 	.word	0xffffffff


	//   ....[162]....
        /*0844*/ 	.word	0xffffffff


	//   ....[163]....
        /*0848*/ 	.word	0xffffffff


	//   ....[164]....
        /*084c*/ 	.word	0xffffffff


	//   ....[165]....
        /*0850*/ 	.word	0xffffffff


	//   ....[166]....
        /*0854*/ 	.word	0xffffffff


	//   ....[167]....
        /*0858*/ 	.word	0xffffffff


	//   ....[168]....
        /*085c*/ 	.word	0xffffffff


	//   ....[169]....
        /*0860*/ 	.word	0xffffffff


	//   ....[170]....
        /*0864*/ 	.word	0xffffffff


	//   ....[171]....
        /*0868*/ 	.word	0xffffffff


	//   ....[172]....
        /*086c*/ 	.word	0xffffffff


	//   ....[173]....
        /*0870*/ 	.word	0xffffffff


	//   ....[174]....
        /*0874*/ 	.word	0xffffffff


	//   ....[175]....
        /*0878*/ 	.word	0xffffffff


	//   ....[176]....
        /*087c*/ 	.word	0xffffffff


	//   ....[177]....
        /*0880*/ 	.word	0xffffffff


	//   ....[178]....
        /*0884*/ 	.word	0xffffffff


	//   ....[179]....
        /*0888*/ 	.word	0xffffffff


	//   ....[180]....
        /*088c*/ 	.word	0xffffffff


	//   ....[181]....
        /*0890*/ 	.word	0xffffffff


	//   ....[182]....
        /*0894*/ 	.word	0xffffffff


	//   ....[183]....
        /*0898*/ 	.word	0xffffffff


	//   ....[184]....
        /*089c*/ 	.word	0xffffffff


	//   ....[185]....
        /*08a0*/ 	.word	0xffffffff


	//   ....[186]....
        /*08a4*/ 	.word	0xffffffff


	//   ....[187]....
        /*08a8*/ 	.word	0xffffffff


	//   ....[188]....
        /*08ac*/ 	.word	0xffffffff


	//   ....[189]....
        /*08b0*/ 	.word	0xffffffff


	//   ....[190]....
        /*08b4*/ 	.word	0xffffffff


	//   ....[191]....
        /*08b8*/ 	.word	0xffffffff


	//   ....[192]....
        /*08bc*/ 	.word	0xffffffff


	//   ....[193]....
        /*08c0*/ 	.word	0xffffffff


	//   ....[194]....
        /*08c4*/ 	.word	0xffffffff


	//   ....[195]....
        /*08c8*/ 	.word	0xffffffff


	//   ....[196]....
        /*08cc*/ 	.word	0xffffffff


	//   ....[197]....
        /*08d0*/ 	.word	0xffffffff


	//   ....[198]....
        /*08d4*/ 	.word	0xffffffff


	//   ....[199]....
        /*08d8*/ 	.word	0xffffffff


	//   ....[200]....
        /*08dc*/ 	.word	0xffffffff


	//   ....[201]....
        /*08e0*/ 	.word	0xffffffff


	//   ....[202]....
        /*08e4*/ 	.word	0xffffffff


	//   ....[203]....
        /*08e8*/ 	.word	0xffffffff


	//   ....[204]....
        /*08ec*/ 	.word	0xffffffff


	//   ....[205]....
        /*08f0*/ 	.word	0xffffffff


	//   ....[206]....
        /*08f4*/ 	.word	0xffffffff


	//   ....[207]....
        /*08f8*/ 	.word	0xffffffff


	//   ....[208]....
        /*08fc*/ 	.word	0xffffffff


	//   ....[209]....
        /*0900*/ 	.word	0xffffffff


	//   ....[210]....
        /*0904*/ 	.word	0xffffffff


	//   ....[211]....
        /*0908*/ 	.word	0xffffffff


	//   ....[212]....
        /*090c*/ 	.word	0xffffffff


	//   ....[213]....
        /*0910*/ 	.word	0xffffffff


	//   ....[214]....
        /*0914*/ 	.word	0xffffffff


	//   ....[215]....
        /*0918*/ 	.word	0x0500000f


	//   ....[216]....
        /*091c*/ 	.word	0x0500000f


	//   ....[217]....
        /*0920*/ 	.word	0x0500000f


	//   ....[218]....
        /*0924*/ 	.word	0x0500000f


	//   ....[219]....
        /*0928*/ 	.word	0x0500000f


	//   ....[220]....
        /*092c*/ 	.word	0x0500000f


	//   ....[221]....
        /*0930*/ 	.word	0x0500000f


	//   ....[222]....
        /*0934*/ 	.word	0x0500000f


	//   ....[223]....
        /*0938*/ 	.word	0x0500000f


	//   ....[224]....
        /*093c*/ 	.word	0x0500000f


	//   ....[225]....
        /*0940*/ 	.word	0x0500000f


	//   ....[226]....
        /*0944*/ 	.word	0x0500000f


	//   ....[227]....
        /*0948*/ 	.word	0x0500000f


	//   ....[228]....
        /*094c*/ 	.word	0x0500000f


	//   ....[229]....
        /*0950*/ 	.word	0x0500000f


	//   ....[230]....
        /*0954*/ 	.word	0x0500000f


	//   ....[231]....
        /*0958*/ 	.word	0x0500000f


	//   ....[232]....
        /*095c*/ 	.word	0x0500000f


	//   ....[233]....
        /*0960*/ 	.word	0x0500000f


	//   ....[234]....
        /*0964*/ 	.word	0x0500000f


	//   ....[235]....
        /*0968*/ 	.word	0x0500000f


	//   ....[236]....
        /*096c*/ 	.word	0x0500000f


	//   ....[237]....
        /*0970*/ 	.word	0x0500000f


	//   ....[238]....
        /*0974*/ 	.word	0x0500000f


	//   ....[239]....
        /*0978*/ 	.word	0x0500000f


	//   ....[240]....
        /*097c*/ 	.word	0x0500000f


	//   ....[241]....
        /*0980*/ 	.word	0x0500000f


	//   ....[242]....
        /*0984*/ 	.word	0x0500000f


	//   ....[243]....
        /*0988*/ 	.word	0x0500000f


	//   ....[244]....
        /*098c*/ 	.word	0x0500000f


	//   ....[245]....
        /*0990*/ 	.word	0x0500000f


	//   ....[246]....
        /*0994*/ 	.word	0x0500000f


	//   ....[247]....
        /*0998*/ 	.word	0x0500000f


	//   ....[248]....
        /*099c*/ 	.word	0x0500000f


	//   ....[249]....
        /*09a0*/ 	.word	0x0500000f


	//   ....[250]....
        /*09a4*/ 	.word	0x0500000f


	//   ....[251]....
        /*09a8*/ 	.word	0x0500000f


	//   ....[252]....
        /*09ac*/ 	.word	0x0500000f


	//   ....[253]....
        /*09b0*/ 	.word	0x0500000f


	//   ....[254]....
        /*09b4*/ 	.word	0x0500000f


	//   ....[255]....
        /*09b8*/ 	.word	0x0500000f


	//   ....[0]....
        /*09bc*/ 	.word	0x0500000f


	//   ....[1]....
        /*09c0*/ 	.word	0x0500000f


	//   ....[2]....
        /*09c4*/ 	.word	0x0500000f


	//   ....[3]....
        /*09c8*/ 	.word	0x0500000f


	//   ....[4]....
        /*09cc*/ 	.word	0x0500000f


	//   ....[5]....
        /*09d0*/ 	.word	0x0500000f


	//   ....[6]....
        /*09d4*/ 	.word	0x0500000f


	//   ....[7]....
        /*09d8*/ 	.word	0x0500000f


	//   ....[8]....
        /*09dc*/ 	.word	0x0500000f


	//   ....[9]....
        /*09e0*/ 	.word	0x0500000f


	//   ....[10]....
        /*09e4*/ 	.word	0x0500000f


	//   ....[11]....
        /*09e8*/ 	.word	0x0500000f


	//   ....[12]....
        /*09ec*/ 	.word	0x0500000f


	//   ....[13]....
        /*09f0*/ 	.word	0x0500000f


	//   ....[14]....
        /*09f4*/ 	.word	0x0500000f


	//   ....[15]....
        /*09f8*/ 	.word	0x0500000f


	//   ....[16]....
        /*09fc*/ 	.word	0x0500000f


	//   ....[17]....
        /*0a00*/ 	.word	0x0500000f


	//   ....[18]....
        /*0a04*/ 	.word	0x0500000f


	//   ....[19]....
        /*0a08*/ 	.word	0x0500000f


	//   ....[20]....
        /*0a0c*/ 	.word	0x0500000f


	//   ....[21]....
        /*0a10*/ 	.word	0x0500000f


	//   ....[22]....
        /*0a14*/ 	.word	0x0500000f


	//   ....[23]....
        /*0a18*/ 	.word	0x0500000f


	//   ....[24]....
        /*0a1c*/ 	.word	0x0500000f


	//   ....[25]....
        /*0a20*/ 	.word	0x0500000f


	//   ....[26]....
        /*0a24*/ 	.word	0x0500000f


	//   ....[27]....
        /*0a28*/ 	.word	0x0500000f


	//   ....[28]....
        /*0a2c*/ 	.word	0x0500000f


	//   ....[29]....
        /*0a30*/ 	.word	0x0500000f


	//   ....[30]....
        /*0a34*/ 	.word	0x0500000f


	//   ....[31]....
        /*0a38*/ 	.word	0x0500000f


	//   ....[32]....
        /*0a3c*/ 	.word	0x0500000f


	//   ....[33]....
        /*0a40*/ 	.word	0x0500000f


	//   ....[34]....
        /*0a44*/ 	.word	0x0500000f


	//   ....[35]....
        /*0a48*/ 	.word	0x0500000f


	//   ....[36]....
        /*0a4c*/ 	.word	0x0500000f


	//   ....[37]....
        /*0a50*/ 	.word	0x0500000f


	//   ....[38]....
        /*0a54*/ 	.word	0x0500000f


	//   ....[39]....
        /*0a58*/ 	.word	0x0500000f


	//   ....[40]....
        /*0a5c*/ 	.word	0x0500000f


	//   ....[41]....
        /*0a60*/ 	.word	0x0500000f


	//   ....[42]....
        /*0a64*/ 	.word	0x0500000f


	//   ....[43]....
        /*0a68*/ 	.word	0x0500000f


	//   ....[44]....
        /*0a6c*/ 	.word	0x0500000f


	//   ....[45]....
        /*0a70*/ 	.word	0x0500000f


	//   ....[46]....
        /*0a74*/ 	.word	0x0500000f


	//   ....[47]....
        /*0a78*/ 	.word	0x0500000f


	//   ....[48]....
        /*0a7c*/ 	.word	0x0500000f


	//   ....[49]....
        /*0a80*/ 	.word	0x0500000f


	//   ....[50]....
        /*0a84*/ 	.word	0x0500000f


	//   ....[51]....
        /*0a88*/ 	.word	0x0500000f


	//   ....[52]....
        /*0a8c*/ 	.word	0x0500000f


	//   ....[53]....
        /*0a90*/ 	.word	0x0500000f


	//   ....[54]....
        /*0a94*/ 	.word	0x0500000f


	//   ....[55]....
        /*0a98*/ 	.word	0x0500000f


	//   ....[56]....
        /*0a9c*/ 	.word	0x0500000f


	//   ....[57]....
        /*0aa0*/ 	.word	0x0500000f


	//   ....[58]....
        /*0aa4*/ 	.word	0x0500000f


	//   ....[59]....
        /*0aa8*/ 	.word	0x0500000f


	//   ....[60]....
        /*0aac*/ 	.word	0x0500000f


	//   ....[61]....
        /*0ab0*/ 	.word	0x0500000f


	//   ....[62]....
        /*0ab4*/ 	.word	0x0500000f


	//   ....[63]....
        /*0ab8*/ 	.word	0x0500000f


	//   ....[64]....
        /*0abc*/ 	.word	0x0500000f


	//   ....[65]....
        /*0ac0*/ 	.word	0x0500000f


	//   ....[66]....
        /*0ac4*/ 	.word	0x0500000f


	//   ....[67]....
        /*0ac8*/ 	.word	0x0500000f


	//   ....[68]....
        /*0acc*/ 	.word	0x0500000f


	//   ....[69]....
        /*0ad0*/ 	.word	0x0500000f


	//   ....[70]....
        /*0ad4*/ 	.word	0x0500000f


	//   ....[71]....
        /*0ad8*/ 	.word	0x0500000f


	//   ....[72]....
        /*0adc*/ 	.word	0x0500000f


	//   ....[73]....
        /*0ae0*/ 	.word	0x0500000f


	//   ....[74]....
        /*0ae4*/ 	.word	0x0500000f


	//   ....[75]....
        /*0ae8*/ 	.word	0x0500000f


	//   ....[76]....
        /*0aec*/ 	.word	0x0500000f


	//   ....[77]....
        /*0af0*/ 	.word	0x0500000f


	//   ....[78]....
        /*0af4*/ 	.word	0x0500000f


	//   ....[79]....
        /*0af8*/ 	.word	0x0500000f


	//   ....[80]....
        /*0afc*/ 	.word	0x0500000f


	//   ....[81]....
        /*0b00*/ 	.word	0x0500000f


	//   ....[82]....
        /*0b04*/ 	.word	0x0500000f


	//   ....[83]....
        /*0b08*/ 	.word	0x0500000f


	//   ....[84]....
        /*0b0c*/ 	.word	0x0500000f


	//   ....[85]....
        /*0b10*/ 	.word	0x0500000f


	//   ....[86]....
        /*0b14*/ 	.word	0x0500000f


	//   ....[87]....
        /*0b18*/ 	.word	0x0500000f


	//   ....[88]....
        /*0b1c*/ 	.word	0x0500000f


	//   ....[89]....
        /*0b20*/ 	.word	0x0500000f


	//   ....[90]....
        /*0b24*/ 	.word	0x0500000f


	//   ....[91]....
        /*0b28*/ 	.word	0x0500000f


	//   ....[92]....
        /*0b2c*/ 	.word	0x0500000f


	//   ....[93]....
        /*0b30*/ 	.word	0x0500000f


	//   ....[94]....
        /*0b34*/ 	.word	0x0500000f


	//   ....[95]....
        /*0b38*/ 	.word	0x0500000f


	//   ....[96]....
        /*0b3c*/ 	.word	0x0500000f


	//   ....[97]....
        /*0b40*/ 	.word	0x0500000f


	//   ....[98]....
        /*0b44*/ 	.word	0x0500000f


	//   ....[99]....
        /*0b48*/ 	.word	0x0500000f


	//   ....[100]....
        /*0b4c*/ 	.word	0x0500000f


	//   ....[101]....
        /*0b50*/ 	.word	0x0500000f


	//   ....[102]....
        /*0b54*/ 	.word	0x0500000f


	//   ....[103]....
        /*0b58*/ 	.word	0x0500000f


	//   ....[104]....
        /*0b5c*/ 	.word	0x0500000f


	//   ....[105]....
        /*0b60*/ 	.word	0x0500000f


	//   ....[106]....
        /*0b64*/ 	.word	0x0500000f


	//   ....[107]....
        /*0b68*/ 	.word	0x0500000f


	//   ....[108]....
        /*0b6c*/ 	.word	0x0500000f


	//   ....[109]....
        /*0b70*/ 	.word	0x0500000f


	//   ....[110]....
        /*0b74*/ 	.word	0x0500000f


	//   ....[111]....
        /*0b78*/ 	.word	0x0500000f


	//   ....[112]....
        /*0b7c*/ 	.word	0x0500000f


	//   ....[113]....
        /*0b80*/ 	.word	0x0500000f


	//   ....[114]....
        /*0b84*/ 	.word	0x0500000f


	//   ....[115]....
        /*0b88*/ 	.word	0x0500000f


	//   ....[116]....
        /*0b8c*/ 	.word	0x0500000f


	//----- nvinfo : EIATTR_COOP_GROUP_INSTR_OFFSETS
	.align		4
.L_1519:
        /*0b90*/ 	.byte	0x04, 0x28
        /*0b92*/ 	.short	(.L_1521 - .L_1520)


	//   ....[0]....
.L_1520:
        /*0b94*/ 	.word	0x00000070


	//   ....[1]....
        /*0b98*/ 	.word	0x00000140


	//   ....[2]....
        /*0b9c*/ 	.word	0x00000190


	//   ....[3]....
        /*0ba0*/ 	.word	0x000003c0


	//   ....[4]....
        /*0ba4*/ 	.word	0x00000520


	//   ....[5]....
        /*0ba8*/ 	.word	0x00000640


	//   ....[6]....
        /*0bac*/ 	.word	0x000007a0


	//   ....[7]....
        /*0bb0*/ 	.word	0x00003190


	//   ....[8]....
        /*0bb4*/ 	.word	0x000031a0


	//   ....[9]....
        /*0bb8*/ 	.word	0x00003880


	//   ....[10]....
        /*0bbc*/ 	.word	0x00003890


	//   ....[11]....
        /*0bc0*/ 	.word	0x000045c0


	//   ....[12]....
        /*0bc4*/ 	.word	0x000045d0


	//   ....[13]....
        /*0bc8*/ 	.word	0x00004d90


	//   ....[14]....
        /*0bcc*/ 	.word	0x00004da0


	//   ....[15]....
        /*0bd0*/ 	.word	0x00005810


	//   ....[16]....
        /*0bd4*/ 	.word	0x00005820


	//   ....[17]....
        /*0bd8*/ 	.word	0x00005940


	//   ....[18]....
        /*0bdc*/ 	.word	0x00005950


	//   ....[19]....
        /*0be0*/ 	.word	0x00005d40


	//   ....[20]....
        /*0be4*/ 	.word	0x00005d60


	//   ....[21]....
        /*0be8*/ 	.word	0x00005e40


	//   ....[22]....
        /*0bec*/ 	.word	0x00005e60


	//   ....[23]....
        /*0bf0*/ 	.word	0x00006990


	//   ....[24]....
        /*0bf4*/ 	.word	0x000071a0


	//   ....[25]....
        /*0bf8*/ 	.word	0x000071b0


	//   ....[26]....
        /*0bfc*/ 	.word	0x000071c0


	//   ....[27]....
        /*0c00*/ 	.word	0x000071d0


	//   ....[28]....
        /*0c04*/ 	.word	0x000074f0


	//   ....[29]....
        /*0c08*/ 	.word	0x00007500


	//   ....[30]....
        /*0c0c*/ 	.word	0x00007510


	//   ....[31]....
        /*0c10*/ 	.word	0x00007520


	//   ....[32]....
        /*0c14*/ 	.word	0x00008850


	//   ....[33]....
        /*0c18*/ 	.word	0x00008860


	//   ....[34]....
        /*0c1c*/ 	.word	0x00008870


	//   ....[35]....
        /*0c20*/ 	.word	0x00008880


	//   ....[36]....
        /*0c24*/ 	.word	0x00008980


	//   ....[37]....
        /*0c28*/ 	.word	0x000089a0


	//   ....[38]....
        /*0c2c*/ 	.word	0x00008a40


	//   ....[39]....
        /*0c30*/ 	.word	0x00008a80


	//   ....[40]....
        /*0c34*/ 	.word	0x0000a610


	//   ....[41]....
        /*0c38*/ 	.word	0x0000b650


	//   ....[42]....
        /*0c3c*/ 	.word	0x0000bd40


	//   ....[43]....
        /*0c40*/ 	.word	0x0000be30


	//   ....[44]....
        /*0c44*/ 	.word	0x0000c740


	//   ....[45]....
        /*0c48*/ 	.word	0x0000c790


	//   ....[46]....
        /*0c4c*/ 	.word	0x0000e480


	//   ....[47]....
        /*0c50*/ 	.word	0x0000ea40


	//   ....[48]....
        /*0c54*/ 	.word	0x0000f670


	//   ....[49]....
        /*0c58*/ 	.word	0x0000fa60


	//   ....[50]....
        /*0c5c*/ 	.word	0x0000fe80


	//   ....[51]....
        /*0c60*/ 	.word	0x0000fee0


	//   ....[52]....
        /*0c64*/ 	.word	0x00012560


	//   ....[53]....
        /*0c68*/ 	.word	0x00012620


	//   ....[54]....
        /*0c6c*/ 	.word	0x00012760


	//   ....[55]....
        /*0c70*/ 	.word	0x00012790


	//   ....[56]....
        /*0c74*/ 	.word	0x000146f0


	//   ....[57]....
        /*0c78*/ 	.word	0x00014d50


	//   ....[58]....
        /*0c7c*/ 	.word	0x000159d0


	//   ....[59]....
        /*0c80*/ 	.word	0x00015b30


	//   ....[60]....
        /*0c84*/ 	.word	0x00016210


	//   ....[61]....
        /*0c88*/ 	.word	0x00016280


	//   ....[62]....
        /*0c8c*/ 	.word	0x000172a0


	//   ....[63]....
        /*0c90*/ 	.word	0x000172d0


	//   ....[64]....
        /*0c94*/ 	.word	0x00017390


	//   ....[65]....
        /*0c98*/ 	.word	0x00017660


	//   ....[66]....
        /*0c9c*/ 	.word	0x00018410


	//   ....[67]....
        /*0ca0*/ 	.word	0x00018430


	//   ....[68]....
        /*0ca4*/ 	.word	0x00018440


	//   ....[69]....
        /*0ca8*/ 	.word	0x00018450


	//   ....[70]....
        /*0cac*/ 	.word	0x00018970


	//   ....[71]....
        /*0cb0*/ 	.word	0x000189b0


	//   ....[72]....
        /*0cb4*/ 	.word	0x000189e0


	//   ....[73]....
        /*0cb8*/ 	.word	0x00018a10


	//   ....[74]....
        /*0cbc*/ 	.word	0x00018a30


	//   ....[75]....
        /*0cc0*/ 	.word	0x00018a40


	//   ....[76]....
        /*0cc4*/ 	.word	0x00018a80


	//   ....[77]....
        /*0cc8*/ 	.word	0x00018ab0


	//   ....[78]....
        /*0ccc*/ 	.word	0x00018f60


	//   ....[79]....
        /*0cd0*/ 	.word	0x00018f70


	//   ....[80]....
        /*0cd4*/ 	.word	0x000191f0


	//   ....[81]....
        /*0cd8*/ 	.word	0x00019200


	//   ....[82]....
        /*0cdc*/ 	.word	0x00019cb0


	//   ....[83]....
        /*0ce0*/ 	.word	0x00019ce0


	//   ....[84]....
        /*0ce4*/ 	.word	0x00019d00


	//   ....[85]....
        /*0ce8*/ 	.word	0x00019d30


	//   ....[86]....
        /*0cec*/ 	.word	0x00019d60


	//   ....[87]....
        /*0cf0*/ 	.word	0x00019d70


	//   ....[88]....
        /*0cf4*/ 	.word	0x00019da0


	//   ....[89]....
        /*0cf8*/ 	.word	0x00019e10


	//   ....[90]....
        /*0cfc*/ 	.word	0x00019f40


	//   ....[91]....
        /*0d00*/ 	.word	0x0001a140


	//   ....[92]....
        /*0d04*/ 	.word	0x0001a170


	//   ....[93]....
        /*0d08*/ 	.word	0x0001a1a0


	//   ....[94]....
        /*0d0c*/ 	.word	0x0001a1d0


	//   ....[95]....
        /*0d10*/ 	.word	0x0001a200


	//   ....[96]....
        /*0d14*/ 	.word	0x0001a230


	//   ....[97]....
        /*0d18*/ 	.word	0x0001a3c0


	//   ....[98]....
        /*0d1c*/ 	.word	0x0001a3f0


	//   ....[99]....
        /*0d20*/ 	.word	0x0001a420


	//   ....[100]....
        /*0d24*/ 	.word	0x0001a450


	//   ....[101]....
        /*0d28*/ 	.word	0x0001a480


	//   ....[102]....
        /*0d2c*/ 	.word	0x0001a4b0


	//   ....[103]....
        /*0d30*/ 	.word	0x0001a540


	//   ....[104]....
        /*0d34*/ 	.word	0x0001a570


	//   ....[105]....
        /*0d38*/ 	.word	0x0001a580


	//   ....[106]....
        /*0d3c*/ 	.word	0x0001a5c0


	//   ....[107]....
        /*0d40*/ 	.word	0x0001bd90


	//   ....[108]....
        /*0d44*/ 	.word	0x0001dc70


	//   ....[109]....
        /*0d48*/ 	.word	0x0001dc90


	//   ....[110]....
        /*0d4c*/ 	.word	0x0001dd20


	//   ....[111]....
        /*0d50*/ 	.word	0x0001dd40


	//   ....[112]....
        /*0d54*/ 	.word	0x0001ddc0


	//   ....[113]....
        /*0d58*/ 	.word	0x0001dde0


	//   ....[114]....
        /*0d5c*/ 	.word	0x0001de60


	//   ....[115]....
        /*0d60*/ 	.word	0x0001de80


	//   ....[116]....
        /*0d64*/ 	.word	0x0001df00


	//   ....[117]....
        /*0d68*/ 	.word	0x0001df20


	//   ....[118]....
        /*0d6c*/ 	.word	0x0001dfa0


	//   ....[119]....
        /*0d70*/ 	.word	0x0001dfc0


	//   ....[120]....
        /*0d74*/ 	.word	0x0001e040


	//   ....[121]....
        /*0d78*/ 	.word	0x0001e060


	//   ....[122]....
        /*0d7c*/ 	.word	0x0001e070


	//   ....[123]....
        /*0d80*/ 	.word	0x0001e080


	//   ....[124]....
        /*0d84*/ 	.word	0x0001e980


	//   ....[125]....
        /*0d88*/ 	.word	0x0001e9b0


	//   ....[126]....
        /*0d8c*/ 	.word	0x0001e9d0


	//   ....[127]....
        /*0d90*/ 	.word	0x0001ea50


	//   ....[128]....
        /*0d94*/ 	.word	0x0001ea70


	//   ....[129]....
        /*0d98*/ 	.word	0x0001eaf0


	//   ....[130]....
        /*0d9c*/ 	.word	0x0001eb10


	//   ....[131]....
        /*0da0*/ 	.word	0x0001eb90


	//   ....[132]....
        /*0da4*/ 	.word	0x0001ebb0


	//   ....[133]....
        /*0da8*/ 	.word	0x0001ec30


	//   ....[134]....
        /*0dac*/ 	.word	0x0001ec50


	//   ....[135]....
        /*0db0*/ 	.word	0x0001ecd0


	//   ....[136]....
        /*0db4*/ 	.word	0x0001ecf0


	//   ....[137]....
        /*0db8*/ 	.word	0x0001ed70


	//   ....[138]....
        /*0dbc*/ 	.word	0x0001ed90


	//   ....[139]....
        /*0dc0*/ 	.word	0x0001eda0


	//   ....[140]....
        /*0dc4*/ 	.word	0x0001ee10


	//   ....[141]....
        /*0dc8*/ 	.word	0x0001ee60


	//   ....[142]....
        /*0dcc*/ 	.word	0x0001ef10


	//   ....[143]....
        /*0dd0*/ 	.word	0x0001ef20


	//   ....[144]....
        /*0dd4*/ 	.word	0x0001ef90


	//   ....[145]....
        /*0dd8*/ 	.word	0x0001efa0


	//   ....[146]....
        /*0ddc*/ 	.word	0x0001efb0


	//   ....[147]....
        /*0de0*/ 	.word	0x0001efc0


	//   ....[148]....
        /*0de4*/ 	.word	0x0001f7a0


	//   ....[149]....
        /*0de8*/ 	.word	0x0001f7c0


	//   ....[150]....
        /*0dec*/ 	.word	0x0001f830


	//   ....[151]....
        /*0df0*/ 	.word	0x0001f840


	//   ....[152]....
        /*0df4*/ 	.word	0x0001f880


	//   ....[153]....
        /*0df8*/ 	.word	0x0001f890


	//   ....[154]....
        /*0dfc*/ 	.word	0x0001f8d0


	//   ....[155]....
        /*0e00*/ 	.word	0x0001f8e0


	//   ....[156]....
        /*0e04*/ 	.word	0x0001f920


	//   ....[157]....
        /*0e08*/ 	.word	0x0001f930


	//   ....[158]....
        /*0e0c*/ 	.word	0x0001f970


	//   ....[159]....
        /*0e10*/ 	.word	0x0001f980


	//   ....[160]....
        /*0e14*/ 	.word	0x0001f9c0


	//   ....[161]....
        /*0e18*/ 	.word	0x0001f9d0


	//   ....[162]....
        /*0e1c*/ 	.word	0x0001f9e0


	//   ....[163]....
        /*0e20*/ 	.word	0x0001fa20


	//   ....[164]....
        /*0e24*/ 	.word	0x0001fcd0


	//   ....[165]....
        /*0e28*/ 	.word	0x0001fd00


	//   ....[166]....
        /*0e2c*/ 	.word	0x0001fd60


	//   ....[167]....
        /*0e30*/ 	.word	0x0001fd70


	//   ....[168]....
        /*0e34*/ 	.word	0x0001fdc0


	//   ....[169]....
        /*0e38*/ 	.word	0x0001fdd0


	//   ....[170]....
        /*0e3c*/ 	.word	0x0001fe20


	//   ....[171]....
        /*0e40*/ 	.word	0x0001fe30


	//   ....[172]....
        /*0e44*/ 	.word	0x0001fe80


	//   ....[173]....
        /*0e48*/ 	.word	0x0001fe90


	//   ....[174]....
        /*0e4c*/ 	.word	0x0001fee0


	//   ....[175]....
        /*0e50*/ 	.word	0x0001fef0


	//   ....[176]....
        /*0e54*/ 	.word	0x0001ff40


	//   ....[177]....
        /*0e58*/ 	.word	0x0001ff50


	//   ....[178]....
        /*0e5c*/ 	.word	0x0001ff60


	//   ....[179]....
        /*0e60*/ 	.word	0x0001ffa0


	//   ....[180]....
        /*0e64*/ 	.word	0x00020580


	//   ....[181]....
        /*0e68*/ 	.word	0x00020590


	//   ....[182]....
        /*0e6c*/ 	.word	0x00020600


	//   ....[183]....
        /*0e70*/ 	.word	0x00020640


	//   ....[184]....
        /*0e74*/ 	.word	0x00020660


	//   ....[185]....
        /*0e78*/ 	.word	0x000206a0


	//   ....[186]....
        /*0e7c*/ 	.word	0x000206c0


	//   ....[187]....
        /*0e80*/ 	.word	0x00020700


	//   ....[188]....
        /*0e84*/ 	.word	0x00020720


	//   ....[189]....
        /*0e88*/ 	.word	0x00020760


	//   ....[190]....
        /*0e8c*/ 	.word	0x00020780


	//   ....[191]....
        /*0e90*/ 	.word	0x000207c0


	//   ....[192]....
        /*0e94*/ 	.word	0x000207e0


	//   ....[193]....
        /*0e98*/ 	.word	0x00020820


	//   ....[194]....
        /*0e9c*/ 	.word	0x00020840


	//   ....[195]....
        /*0ea0*/ 	.word	0x00020850


	//   ....[196]....
        /*0ea4*/ 	.word	0x00020c20


	//   ....[197]....
        /*0ea8*/ 	.word	0x00020c50


	//   ....[198]....
        /*0eac*/ 	.word	0x00020cb0


	//   ....[199]....
        /*0eb0*/ 	.word	0x00020ce0


	//   ....[200]....
        /*0eb4*/ 	.word	0x00020d10


	//   ....[201]....
        /*0eb8*/ 	.word	0x00020d40


	//   ....[202]....
        /*0ebc*/ 	.word	0x00020d70


	//   ....[203]....
        /*0ec0*/ 	.word	0x00020da0


	//   ....[204]....
        /*0ec4*/ 	.word	0x00020f40


	//   ....[205]....
        /*0ec8*/ 	.word	0x00020f70


	//   ....[206]....
        /*0ecc*/ 	.word	0x00020fa0


	//   ....[207]....
        /*0ed0*/ 	.word	0x00020fd0


	//   ....[208]....
        /*0ed4*/ 	.word	0x00021000


	//   ....[209]....
        /*0ed8*/ 	.word	0x00021030


	//   ....[210]....
        /*0edc*/ 	.word	0x000210f0


	//   ....[211]....
        /*0ee0*/ 	.word	0x00021110


	//   ....[212]....
        /*0ee4*/ 	.word	0x00021130


	//   ....[213]....
        /*0ee8*/ 	.word	0x00021190


	//   ....[214]....
        /*0eec*/ 	.word	0x00021bc0


	//   ....[215]....
        /*0ef0*/ 	.word	0x00021f00


	//   ....[216]....
        /*0ef4*/ 	.word	0x00021f90


	//   ....[217]....
        /*0ef8*/ 	.word	0x00022020


	//   ....[218]....
        /*0efc*/ 	.word	0x000220b0


	//   ....[219]....
        /*0f00*/ 	.word	0x00022190


	//   ....[220]....
        /*0f04*/ 	.word	0x00022220


	//   ....[221]....
        /*0f08*/ 	.word	0x000222c0


	//   ....[222]....
        /*0f0c*/ 	.word	0x00022350


	//   ....[223]....
        /*0f10*/ 	.word	0x00022440


	//   ....[224]....
        /*0f14*/ 	.word	0x000224d0


	//   ....[225]....
        /*0f18*/ 	.word	0x00022570


	//   ....[226]....
        /*0f1c*/ 	.word	0x00022600


	//   ....[227]....
        /*0f20*/ 	.word	0x00022740


	//   ....[228]....
        /*0f24*/ 	.word	0x000227f0


	//   ....[229]....
        /*0f28*/ 	.word	0x00022880


	//   ....[230]....
        /*0f2c*/ 	.word	0x000228d0


	//   ....[231]....
        /*0f30*/ 	.word	0x00022920


	//   ....[232]....
        /*0f34*/ 	.word	0x000229b0


	//   ....[233]....
        /*0f38*/ 	.word	0x00022a40


	//   ....[234]....
        /*0f3c*/ 	.word	0x00022a90


	//   ....[235]....
        /*0f40*/ 	.word	0x00022ae0


	//   ....[236]....
        /*0f44*/ 	.word	0x00022bd0


	//   ....[237]....
        /*0f48*/ 	.word	0x00022c80


	//   ....[238]....
        /*0f4c*/ 	.word	0x00022cd0


	//   ....[239]....
        /*0f50*/ 	.word	0x00022d20


	//   ....[240]....
        /*0f54*/ 	.word	0x00022ec0


	//   ....[241]....
        /*0f58*/ 	.word	0x00022fe0


	//   ....[242]....
        /*0f5c*/ 	.word	0x00023090


	//   ....[243]....
        /*0f60*/ 	.word	0x000230e0


	//   ....[244]....
        /*0f64*/ 	.word	0x00023440


	//   ....[245]....
        /*0f68*/ 	.word	0x000234a0


	//   ....[246]....
        /*0f6c*/ 	.word	0x00023560


	//   ....[247]....
        /*0f70*/ 	.word	0x000235d0


	//   ....[248]....
        /*0f74*/ 	.word	0x00023630


	//   ....[249]....
        /*0f78*/ 	.word	0x000236e0


	//   ....[250]....
        /*0f7c*/ 	.word	0x00023740


	//   ....[251]....
        /*0f80*/ 	.word	0x000237d0


	//   ....[252]....
        /*0f84*/ 	.word	0x00023850


	//   ....[253]....
        /*0f88*/ 	.word	0x000238a0


	//   ....[254]....
        /*0f8c*/ 	.word	0x00023930


	//   ....[255]....
        /*0f90*/ 	.word	0x000239c0


	//   ....[0]....
        /*0f94*/ 	.word	0x00023a60


	//   ....[1]....
        /*0f98*/ 	.word	0x00023b00


	//   ....[2]....
        /*0f9c*/ 	.word	0x00023b60


	//   ....[3]....
        /*0fa0*/ 	.word	0x00023bd0


	//   ....[4]....
        /*0fa4*/ 	.word	0x00023c30


	//   ....[5]....
        /*0fa8*/ 	.word	0x00023ca0


	//   ....[6]....
        /*0fac*/ 	.word	0x00023d60


	//   ....[7]....
        /*0fb0*/ 	.word	0x00023dc0


	//   ....[8]....
        /*0fb4*/ 	.word	0x00023e80


	//   ....[9]....
        /*0fb8*/ 	.word	0x00024160


	//   ....[10]....
        /*0fbc*/ 	.word	0x00024250


	//   ....[11]....
        /*0fc0*/ 	.word	0x000242f0


	//   ....[12]....
        /*0fc4*/ 	.word	0x00024350


	//   ....[13]....
        /*0fc8*/ 	.word	0x00024440


	//   ....[14]....
        /*0fcc*/ 	.word	0x000244b0


	//   ....[15]....
        /*0fd0*/ 	.word	0x000245a0


	//   ....[16]....
        /*0fd4*/ 	.word	0x00024610


	//   ....[17]....
        /*0fd8*/ 	.word	0x00024700


	//   ....[18]....
        /*0fdc*/ 	.word	0x00024770


	//   ....[19]....
        /*0fe0*/ 	.word	0x00024860


	//   ....[20]....
        /*0fe4*/ 	.word	0x000248d0


	//   ....[21]....
        /*0fe8*/ 	.word	0x000249c0


	//   ....[22]....
        /*0fec*/ 	.word	0x00024a30


	//   ....[23]....
        /*0ff0*/ 	.word	0x00024b20


	//   ....[24]....
        /*0ff4*/ 	.word	0x00024b90


	//   ....[25]....
        /*0ff8*/ 	.word	0x00024c30


	//   ....[26]....
        /*0ffc*/ 	.word	0x00024d20


	//   ....[27]....
        /*1000*/ 	.word	0x00024d90


	//   ....[28]....
        /*1004*/ 	.word	0x00024df0


	//   ....[29]....
        /*1008*/ 	.word	0x00024ee0


	//   ....[30]....
        /*100c*/ 	.word	0x00024f40


	//   ....[31]....
        /*1010*/ 	.word	0x00025040


	//   ....[32]....
        /*1014*/ 	.word	0x000250a0


	//   ....[33]....
        /*1018*/ 	.word	0x000251a0


	//   ....[34]....
        /*101c*/ 	.word	0x00025200


	//   ....[35]....
        /*1020*/ 	.word	0x00025300


	//   ....[36]....
        /*1024*/ 	.word	0x00025360


	//   ....[37]....
        /*1028*/ 	.word	0x00025460


	//   ....[38]....
        /*102c*/ 	.word	0x000254c0


	//   ....[39]....
        /*1030*/ 	.word	0x000255c0


	//   ....[40]....
        /*1034*/ 	.word	0x00025620


	//   ....[41]....
        /*1038*/ 	.word	0x000256d0


	//   ....[42]....
        /*103c*/ 	.word	0x00025790


	//   ....[43]....
        /*1040*/ 	.word	0x00025870


	//   ....[44]....
        /*1044*/ 	.word	0x000258d0


	//   ....[45]....
        /*1048*/ 	.word	0x000259b0


	//   ....[46]....
        /*104c*/ 	.word	0x00025a10


	//   ....[47]....
        /*1050*/ 	.word	0x00025ae0


	//   ....[48]....
        /*1054*/ 	.word	0x00025b40


	//   ....[49]....
        /*1058*/ 	.word	0x00025c00


	//   ....[50]....
        /*105c*/ 	.word	0x00025d40


	//   ....[51]....
        /*1060*/ 	.word	0x00025df0


	//   ....[52]....
        /*1064*/ 	.word	0x00025e60


	//   ....[53]....
        /*1068*/ 	.word	0x00025f30


	//   ....[54]....
        /*106c*/ 	.word	0x00025f90


	//   ....[55]....
        /*1070*/ 	.word	0x00026040


	//   ....[56]....
        /*1074*/ 	.word	0x000260a0


	//   ....[57]....
        /*1078*/ 	.word	0x00026150


	//   ....[58]....
        /*107c*/ 	.word	0x000261b0


	//   ....[59]....
        /*1080*/ 	.word	0x00026260


	//   ....[60]....
        /*1084*/ 	.word	0x000262c0


	//   ....[61]....
        /*1088*/ 	.word	0x00026370


	//   ....[62]....
        /*108c*/ 	.word	0x000263d0


	//   ....[63]....
        /*1090*/ 	.word	0x00026480


	//   ....[64]....
        /*1094*/ 	.word	0x000264e0


	//   ....[65]....
        /*1098*/ 	.word	0x00026590


	//   ....[66]....
        /*109c*/ 	.word	0x00026680


	//   ....[67]....
        /*10a0*/ 	.word	0x00026730


	//   ....[68]....
        /*10a4*/ 	.word	0x00026790


	//   ....[69]....
        /*10a8*/ 	.word	0x00026850


	//   ....[70]....
        /*10ac*/ 	.word	0x000268b0


	//   ....[71]....
        /*10b0*/ 	.word	0x00026970


	//   ....[72]....
        /*10b4*/ 	.word	0x000269d0


	//   ....[73]....
        /*10b8*/ 	.word	0x00026a90


	//   ....[74]....
        /*10bc*/ 	.word	0x00026af0


	//   ....[75]....
        /*10c0*/ 	.word	0x00026bb0


	//   ....[76]....
        /*10c4*/ 	.word	0x00026c10


	//   ....[77]....
        /*10c8*/ 	.word	0x00026cd0


	//   ....[78]....
        /*10cc*/ 	.word	0x00026d30


	//   ....[79]....
        /*10d0*/ 	.word	0x00026df0


	//   ....[80]....
        /*10d4*/ 	.word	0x00026e50


	//   ....[81]....
        /*10d8*/ 	.word	0x00026f00


	//   ....[82]....
        /*10dc*/ 	.word	0x00026ff0


	//   ....[83]....
        /*10e0*/ 	.word	0x000270a0


	//   ....[84]....
        /*10e4*/ 	.word	0x00027150


	//   ....[85]....
        /*10e8*/ 	.word	0x00027210


	//   ....[86]....
        /*10ec*/ 	.word	0x00027270


	//   ....[87]....
        /*10f0*/ 	.word	0x00027320


	//   ....[88]....
        /*10f4*/ 	.word	0x00027380


	//   ....[89]....
        /*10f8*/ 	.word	0x00027430


	//   ....[90]....
        /*10fc*/ 	.word	0x00027490


	//   ....[91]....
        /*1100*/ 	.word	0x00027540


	//   ....[92]....
        /*1104*/ 	.word	0x000275a0


	//   ....[93]....
        /*1108*/ 	.word	0x00027650


	//   ....[94]....
        /*110c*/ 	.word	0x000276b0


	//   ....[95]....
        /*1110*/ 	.word	0x00027760


	//   ....[96]....
        /*1114*/ 	.word	0x000277c0


	//   ....[97]....
        /*1118*/ 	.word	0x00027860


	//   ....[98]....
        /*111c*/ 	.word	0x000278f0


	//   ....[99]....
        /*1120*/ 	.word	0x00027990


	//   ....[100]....
        /*1124*/ 	.word	0x00027b00


	//   ....[101]....
        /*1128*/ 	.word	0x00027b70


	//   ....[102]....
        /*112c*/ 	.word	0x00027be0


	//   ....[103]....
        /*1130*/ 	.word	0x00027c50


	//   ....[104]....
        /*1134*/ 	.word	0x00027cc0


	//   ....[105]....
        /*1138*/ 	.word	0x00027d40


	//   ....[106]....
        /*113c*/ 	.word	0x00027dc0


	//   ....[107]....
        /*1140*/ 	.word	0x00027e50


	//   ....[108]....
        /*1144*/ 	.word	0x00027ec0


	//   ....[109]....
        /*1148*/ 	.word	0x00027f30


	//   ....[110]....
        /*114c*/ 	.word	0x00027fa0


	//   ....[111]....
        /*1150*/ 	.word	0x00028020


	//   ....[112]....
        /*1154*/ 	.word	0x00028090


	//   ....[113]....
        /*1158*/ 	.word	0x00028140


	//   ....[114]....
        /*115c*/ 	.word	0x00028190


	//   ....[115]....
        /*1160*/ 	.word	0x00028220


	//   ....[116]....
        /*1164*/ 	.word	0x00028350


	//----- nvinfo : EIATTR_REG_RECONFIG
	.align		4
.L_1521:
        /*1168*/ 	.byte	0x01, 0x54
	.zero		2


	//----- nvinfo : EIATTR_SYSCALL_OFFSETS
	.align		4
        /*116c*/ 	.byte	0x04, 0x46
        /*116e*/ 	.short	(.L_1523 - .L_1522)


	//   ....[0]....
.L_1522:
        /*1170*/ 	.word	0x00001e90


	//   ....[1]....
        /*1174*/ 	.word	0x00001fe0


	//   ....[2]....
        /*1178*/ 	.word	0x00006b60


	//   ....[3]....
        /*117c*/ 	.word	0x00006e80


	//   ....[4]....
        /*1180*/ 	.word	0x0001d300


	//   ....[5]....
        /*1184*/ 	.word	0x0001d450


	//   ....[6]....
        /*1188*/ 	.word	0x0001d540


	//   ....[7]....
        /*118c*/ 	.word	0x0001e4a0


	//----- nvinfo : EIATTR_MBARRIER_INSTR_OFFSETS
	.align		4
.L_1523:
        /*1190*/ 	.byte	0x04, 0x39
        /*1192*/ 	.short	(.L_1525 - .L_1524)


	//   ....[0]....
.L_1524:
        /*1194*/ 	.word	0x00000270
        /*1198*/ 	.word	0x000000ff
        /*119c*/ 	.word	0x00016800
        /*11a0*/ 	.short	0x0100
        /*11a2*/ 	.byte	0x08
	.zero		1


	//   ....[1]....
        /*11a4*/ 	.word	0x00000280
        /*11a8*/ 	.word	0x000000ff
        /*11ac*/ 	.word	0x00016820
        /*11b0*/ 	.short	0x0100
        /*11b2*/ 	.byte	0x08
	.zero		1


	//   ....[2]....
        /*11b4*/ 	.word	0x00000370
        /*11b8*/ 	.word	0x000000ff
        /*11bc*/ 	.word	0x00016830
        /*11c0*/ 	.short	0x0100
        /*11c2*/ 	.byte	0x08
	.zero		1


	//   ....[3]....
        /*11c4*/ 	.word	0x00000380
        /*11c8*/ 	.word	0x000000ff
        /*11cc*/ 	.word	0x00016840
        /*11d0*/ 	.short	0x0100
        /*11d2*/ 	.byte	0x08
	.zero		1


	//   ....[4]....
        /*11d4*/ 	.word	0x00000390
        /*11d8*/ 	.word	0x000000ff
        /*11dc*/ 	.word	0x00016838
        /*11e0*/ 	.short	0x0100
        /*11e2*/ 	.byte	0x08
	.zero		1


	//   ....[5]....
        /*11e4*/ 	.word	0x000003a0
        /*11e8*/ 	.word	0x000000ff
        /*11ec*/ 	.word	0x00016848
        /*11f0*/ 	.short	0x0100
        /*11f2*/ 	.byte	0x08
	.zero		1


	//   ....[6]....
        /*11f4*/ 	.word	0x000004d0
        /*11f8*/ 	.word	0x000000ff
        /*11fc*/ 	.word	0x00016850
        /*1200*/ 	.short	0x0100
        /*1202*/ 	.byte	0x08
	.zero		1


	//   ....[7]....
        /*1204*/ 	.word	0x000004e0
        /*1208*/ 	.word	0x000000ff
        /*120c*/ 	.word	0x00016860
        /*1210*/ 	.short	0x0100
        /*1212*/ 	.byte	0x08
	.zero		1


	//   ....[8]....
        /*1214*/ 	.word	0x000004f0
        /*1218*/ 	.word	0x000000ff
        /*121c*/ 	.word	0x00016858
        /*1220*/ 	.short	0x0100
        /*1222*/ 	.byte	0x08
	.zero		1


	//   ....[9]....
        /*1224*/ 	.word	0x00000500
        /*1228*/ 	.word	0x000000ff
        /*122c*/ 	.word	0x00016868
        /*1230*/ 	.short	0x0100
        /*1232*/ 	.byte	0x08
	.zero		1


	//   ....[10]....
        /*1234*/ 	.word	0x000005f0
        /*1238*/ 	.word	0x000000ff
        /*123c*/ 	.word	0x00016870
        /*1240*/ 	.short	0x0100
        /*1242*/ 	.byte	0x06
	.zero		1


	//   ....[11]....
        /*1244*/ 	.word	0x00000600
        /*1248*/ 	.word	0x000000ff
        /*124c*/ 	.word	0x00016880
        /*1250*/ 	.short	0x0100
        /*1252*/ 	.byte	0x06
	.zero		1


	//   ....[12]....
        /*1254*/ 	.word	0x00000610
        /*1258*/ 	.word	0x000000ff
        /*125c*/ 	.word	0x00016878
        /*1260*/ 	.short	0x0100
        /*1262*/ 	.byte	0x06
	.zero		1


	//   ....[13]....
        /*1264*/ 	.word	0x00000620
        /*1268*/ 	.word	0x000000ff
        /*126c*/ 	.word	0x00016888
        /*1270*/ 	.short	0x0100
        /*1272*/ 	.byte	0x06
	.zero		1


	//   ....[14]....
        /*1274*/ 	.word	0x00000750
        /*1278*/ 	.word	0x000000ff
        /*127c*/ 	.word	0x00016890
        /*1280*/ 	.short	0x0100
        /*1282*/ 	.byte	0x08
	.zero		1


	//   ....[15]....
        /*1284*/ 	.word	0x00000760
        /*1288*/ 	.word	0x000000ff
        /*128c*/ 	.word	0x000168a0
        /*1290*/ 	.short	0x0100
        /*1292*/ 	.byte	0x08
	.zero		1


	//   ....[16]....
        /*1294*/ 	.word	0x00000770
        /*1298*/ 	.word	0x000000ff
        /*129c*/ 	.word	0x00016898
        /*12a0*/ 	.short	0x0100
        /*12a2*/ 	.byte	0x08
	.zero		1


	//   ....[17]....
        /*12a4*/ 	.word	0x00000780
        /*12a8*/ 	.word	0x000000ff
        /*12ac*/ 	.word	0x000168a8
        /*12b0*/ 	.short	0x0100
        /*12b2*/ 	.byte	0x08
	.zero		1


	//   ....[18]....
        /*12b4*/ 	.word	0x000008b0
        /*12b8*/ 	.word	0x000000ff
        /*12bc*/ 	.word	0x000168b0
        /*12c0*/ 	.short	0x0100
        /*12c2*/ 	.byte	0x08
	.zero		1


	//   ....[19]....
        /*12c4*/ 	.word	0x000008c0
        /*12c8*/ 	.word	0x000000ff
        /*12cc*/ 	.word	0x000168c0
        /*12d0*/ 	.short	0x0100
        /*12d2*/ 	.byte	0x08
	.zero		1


	//   ....[20]....
        /*12d4*/ 	.word	0x000008d0
        /*12d8*/ 	.word	0x000000ff
        /*12dc*/ 	.word	0x000168b8
        /*12e0*/ 	.short	0x0100
        /*12e2*/ 	.byte	0x08
	.zero		1


	//   ....[21]....
        /*12e4*/ 	.word	0x000008e0
        /*12e8*/ 	.word	0x000000ff
        /*12ec*/ 	.word	0x000168c8
        /*12f0*/ 	.short	0x0100
        /*12f2*/ 	.byte	0x08
	.zero		1


	//   ....[22]....
        /*12f4*/ 	.word	0x00003140
        /*12f8*/ 	.word	0x00000045
        /*12fc*/ 	.word	0x00016890
        /*1300*/ 	.short	0x010a
        /*1302*/ 	.byte	0x3f
	.zero		1


	//   ....[23]....
        /*1304*/ 	.word	0x00004560
        /*1308*/ 	.word	0x00000045
        /*130c*/ 	.word	0x00016890
        /*1310*/ 	.short	0x010a
        /*1312*/ 	.byte	0x3f
	.zero		1


	//   ....[24]....
        /*1314*/ 	.word	0x00005610
        /*1318*/ 	.word	0x00000045
        /*131c*/ 	.word	0x00016890
        /*1320*/ 	.short	0x010a
        /*1322*/ 	.byte	0x3f
	.zero		1


	//   ....[25]....
        /*1324*/ 	.word	0x00005b20
        /*1328*/ 	.word	0x00000008
        /*132c*/ 	.word	0x00000000
        /*1330*/ 	.short	0x0101
        /*1332*/ 	.byte	0x3f
	.zero		1


	//   ....[26]....
        /*1334*/ 	.word	0x00005b60
        /*1338*/ 	.word	0x00000045
        /*133c*/ 	.word	0x000168b0
        /*1340*/ 	.short	0x010a
        /*1342*/ 	.byte	0x3f
	.zero		1


	//   ....[27]....
        /*1344*/ 	.word	0x00005ff0
        /*1348*/ 	.word	0x00000045
        /*134c*/ 	.word	0x00000000
        /*1350*/ 	.short	0x0101
        /*1352*/ 	.byte	0x3f
	.zero		1


	//   ....[28]....
        /*1354*/ 	.word	0x00006c00
        /*1358*/ 	.word	0x00000002
        /*135c*/ 	.word	0x00016800
        /*1360*/ 	.short	0x010a
        /*1362*/ 	.byte	0x3f
	.zero		1


	//   ....[29]....
        /*1364*/ 	.word	0x00006c50
        /*1368*/ 	.word	0x00000002
        /*136c*/ 	.word	0x00016800
        /*1370*/ 	.short	0x010a
        /*1372*/ 	.byte	0x3f
	.zero		1


	//   ....[30]....
        /*1374*/ 	.word	0x00007860
        /*1378*/ 	.word	0x00000002
        /*137c*/ 	.word	0x00016800
        /*1380*/ 	.short	0x010a
        /*1382*/ 	.byte	0x3f
	.zero		1


	//   ....[31]....
        /*1384*/ 	.word	0x00008d40
        /*1388*/ 	.word	0x00000002
        /*138c*/ 	.word	0x00016800
        /*1390*/ 	.short	0x010a
        /*1392*/ 	.byte	0x3f
	.zero		1


	//   ....[32]....
        /*1394*/ 	.word	0x00009c00
        /*1398*/ 	.word	0x00000000
        /*139c*/ 	.word	0x00016830
        /*13a0*/ 	.short	0x010a
        /*13a2*/ 	.byte	0x3f
	.zero		1


	//   ....[33]....
        /*13a4*/ 	.word	0x00009cb0
        /*13a8*/ 	.word	0x00000000
        /*13ac*/ 	.word	0x00016830
        /*13b0*/ 	.short	0x010a
        /*13b2*/ 	.byte	0x3f
	.zero		1


	//   ....[34]....
        /*13b4*/ 	.word	0x0000a650
        /*13b8*/ 	.word	0x00000004
        /*13bc*/ 	.word	0x00000000
        /*13c0*/ 	.short	0x0101
        /*13c2*/ 	.byte	0x3f
	.zero		1


	//   ....[35]....
        /*13c4*/ 	.word	0x0000d750
        /*13c8*/ 	.word	0x00000009
        /*13cc*/ 	.word	0x00016830
        /*13d0*/ 	.short	0x010a
        /*13d2*/ 	.byte	0x3f
	.zero		1


	//   ....[36]....
        /*13d4*/ 	.word	0x0000d7a0
        /*13d8*/ 	.word	0x00000009
        /*13dc*/ 	.word	0x00016830
        /*13e0*/ 	.short	0x010a
        /*13e2*/ 	.byte	0x3f
	.zero		1


	//   ....[37]....
        /*13e4*/ 	.word	0x0000dac0
        /*13e8*/ 	.word	0x00000009
        /*13ec*/ 	.word	0x00016850
        /*13f0*/ 	.short	0x010a
        /*13f2*/ 	.byte	0x3f
	.zero		1


	//   ....[38]....
        /*13f4*/ 	.word	0x0000db00
        /*13f8*/ 	.word	0x00000009
        /*13fc*/ 	.word	0x00016850
        /*1400*/ 	.short	0x010a
        /*1402*/ 	.byte	0x3f
	.zero		1


	//   ....[39]....
        /*1404*/ 	.word	0x0000e640
        /*1408*/ 	.word	0x00000038
        /*140c*/ 	.word	0x00000000
        /*1410*/ 	.short	0x0101
        /*1412*/ 	.byte	0x3f
	.zero		1


	//   ....[40]....
        /*1414*/ 	.word	0x00010a50
        /*1418*/ 	.word	0x00000013
        /*141c*/ 	.word	0x00000000
        /*1420*/ 	.short	0x0101
        /*1422*/ 	.byte	0x3f
	.zero		1


	//   ....[41]....
        /*1424*/ 	.word	0x00011250
        /*1428*/ 	.word	0x00000009
        /*142c*/ 	.word	0x00016830
        /*1430*/ 	.short	0x010a
        /*1432*/ 	.byte	0x3f
	.zero		1


	//   ....[42]....
        /*1434*/ 	.word	0x000112a0
        /*1438*/ 	.word	0x00000009
        /*143c*/ 	.word	0x00016830
        /*1440*/ 	.short	0x010a
        /*1442*/ 	.byte	0x3f
	.zero		1


	//   ....[43]....
        /*1444*/ 	.word	0x000115f0
        /*1448*/ 	.word	0x00000009
        /*144c*/ 	.word	0x00016850
        /*1450*/ 	.short	0x010a
        /*1452*/ 	.byte	0x3f
	.zero		1


	//   ....[44]....
        /*1454*/ 	.word	0x00011630
        /*1458*/ 	.word	0x00000009
        /*145c*/ 	.word	0x00016850
        /*1460*/ 	.short	0x010a
        /*1462*/ 	.byte	0x3f
	.zero		1


	//   ....[45]....
        /*1464*/ 	.word	0x00011b90
        /*1468*/ 	.word	0x0000000c
        /*146c*/ 	.word	0x00000000
        /*1470*/ 	.short	0x0101
        /*1472*/ 	.byte	0x3f
	.zero		1


	//   ....[46]....
        /*1474*/ 	.word	0x000134f0
        /*1478*/ 	.word	0x0000000f
        /*147c*/ 	.word	0x00000000
        /*1480*/ 	.short	0x0101
        /*1482*/ 	.byte	0x3f
	.zero		1


	//   ....[47]....
        /*1484*/ 	.word	0x00013a30
        /*1488*/ 	.word	0x00000009
        /*148c*/ 	.word	0x00016830
        /*1490*/ 	.short	0x010a
        /*1492*/ 	.byte	0x3f
	.zero		1


	//   ....[48]....
        /*1494*/ 	.word	0x00013a80
        /*1498*/ 	.word	0x00000009
        /*149c*/ 	.word	0x00016830
        /*14a0*/ 	.short	0x010a
        /*14a2*/ 	.byte	0x3f
	.zero		1


	//   ....[49]....
        /*14a4*/ 	.word	0x00013dd0
        /*14a8*/ 	.word	0x00000009
        /*14ac*/ 	.word	0x00016850
        /*14b0*/ 	.short	0x010a
        /*14b2*/ 	.byte	0x3f
	.zero		1


	//   ....[50]....
        /*14b4*/ 	.word	0x00013e10
        /*14b8*/ 	.word	0x00000009
        /*14bc*/ 	.word	0x00016850
        /*14c0*/ 	.short	0x010a
        /*14c2*/ 	.byte	0x3f
	.zero		1


	//   ....[51]....
        /*14c4*/ 	.word	0x000143e0
        /*14c8*/ 	.word	0x00000036
        /*14cc*/ 	.word	0x00000000
        /*14d0*/ 	.short	0x0101
        /*14d2*/ 	.byte	0x3f
	.zero		1


	//   ....[52]....
        /*14d4*/ 	.word	0x00016d60
        /*14d8*/ 	.word	0x0000000f
        /*14dc*/ 	.word	0x00000000
        /*14e0*/ 	.short	0x0101
        /*14e2*/ 	.byte	0x3f
	.zero		1


	//   ....[53]....
        /*14e4*/ 	.word	0x000171b0
        /*14e8*/ 	.word	0x0000000b
        /*14ec*/ 	.word	0x00016850
        /*14f0*/ 	.short	0x010a
        /*14f2*/ 	.byte	0x3f
	.zero		1


	//   ....[54]....
        /*14f4*/ 	.word	0x00017220
        /*14f8*/ 	.word	0x0000000b
        /*14fc*/ 	.word	0x00016850
        /*1500*/ 	.short	0x010a
        /*1502*/ 	.byte	0x3f
	.zero		1


	//   ....[55]....
        /*1504*/ 	.word	0x00017840
        /*1508*/ 	.word	0x00000002
        /*150c*/ 	.word	0x00000000
        /*1510*/ 	.short	0x0101
        /*1512*/ 	.byte	0x3f
	.zero		1


	//   ....[56]....
        /*1514*/ 	.word	0x00018870
        /*1518*/ 	.word	0x00000000
        /*151c*/ 	.word	0x00000000
        /*1520*/ 	.short	0x0101
        /*1522*/ 	.byte	0x3f
	.zero		1


	//   ....[57]....
        /*1524*/ 	.word	0x00018ec0
        /*1528*/ 	.word	0x00000008
        /*152c*/ 	.word	0x00000000
        /*1530*/ 	.short	0x0101
        /*1532*/ 	.byte	0x3f
	.zero		1


	//   ....[58]....
        /*1534*/ 	.word	0x0001be70
        /*1538*/ 	.word	0x00000010
        /*153c*/ 	.word	0x00016820
        /*1540*/ 	.short	0x010a
        /*1542*/ 	.byte	0x3f
	.zero		1


	//   ....[59]....
        /*1544*/ 	.word	0x0001bf30
        /*1548*/ 	.word	0x00000005
        /*154c*/ 	.word	0x000168a0
        /*1550*/ 	.short	0x010a
        /*1552*/ 	.byte	0x3f
	.zero		1


	//   ....[60]....
        /*1554*/ 	.word	0x0001c170
        /*1558*/ 	.word	0x00000005
        /*155c*/ 	.word	0x000168c0
        /*1560*/ 	.short	0x010a
        /*1562*/ 	.byte	0x3f
	.zero		1


	//   ....[61]....
        /*1564*/ 	.word	0x0001c500
        /*1568*/ 	.word	0x00000005
        /*156c*/ 	.word	0x000168a0
        /*1570*/ 	.short	0x010a
        /*1572*/ 	.byte	0x3f
	.zero		1


	//   ....[62]....
        /*1574*/ 	.word	0x0001c720
        /*1578*/ 	.word	0x00000005
        /*157c*/ 	.word	0x000168c0
        /*1580*/ 	.short	0x010a
        /*1582*/ 	.byte	0x3f
	.zero		1


	//   ....[63]....
        /*1584*/ 	.word	0x0001d9f0
        /*1588*/ 	.word	0x00000003
        /*158c*/ 	.word	0x00016840
        /*1590*/ 	.short	0x010a
        /*1592*/ 	.byte	0x3f
	.zero		1


	//   ....[64]....
        /*1594*/ 	.word	0x0001e180
        /*1598*/ 	.word	0x00000003
        /*159c*/ 	.word	0x00016830
        /*15a0*/ 	.short	0x0107
        /*15a2*/ 	.byte	0x3f
	.zero		1


	//   ....[65]....
        /*15a4*/ 	.word	0x0001e250
        /*15a8*/ 	.word	0x00000003
        /*15ac*/ 	.word	0x00016830
        /*15b0*/ 	.short	0x0101
        /*15b2*/ 	.byte	0x3f
	.zero		1


	//   ....[66]....
        /*15b4*/ 	.word	0x0001f0a0
        /*15b8*/ 	.word	0x00000010
        /*15bc*/ 	.word	0x00016800
        /*15c0*/ 	.short	0x0107
        /*15c2*/ 	.byte	0x3f
	.zero		1


	//   ....[67]....
        /*15c4*/ 	.word	0x0001f190
        /*15c8*/ 	.word	0x00000010
        /*15cc*/ 	.word	0x00016800
        /*15d0*/ 	.short	0x0101
        /*15d2*/ 	.byte	0x3f
	.zero		1


	//   ....[68]....
        /*15d4*/ 	.word	0x0001f1b0
        /*15d8*/ 	.word	0x00000010
        /*15dc*/ 	.word	0x00016820
        /*15e0*/ 	.short	0x010a
        /*15e2*/ 	.byte	0x3f
	.zero		1


	//   ....[69]....
        /*15e4*/ 	.word	0x0001f590
        /*15e8*/ 	.word	0x00000005
        /*15ec*/ 	.word	0x00016840
        /*15f0*/ 	.short	0x010a
        /*15f2*/ 	.byte	0x3f
	.zero		1


	//   ....[70]....
        /*15f4*/ 	.word	0x0001faa0
        /*15f8*/ 	.word	0x00000005
        /*15fc*/ 	.word	0x00016830
        /*1600*/ 	.short	0x0107
        /*1602*/ 	.byte	0x3f
	.zero		1


	//   ....[71]....
        /*1604*/ 	.word	0x0001fb60
        /*1608*/ 	.word	0x00000005
        /*160c*/ 	.word	0x00016830
        /*1610*/ 	.short	0x0101
        /*1612*/ 	.byte	0x3f
	.zero		1


	//   ....[72]....
        /*1614*/ 	.word	0x0001fbc0
        /*1618*/ 	.word	0x00000005
        /*161c*/ 	.word	0x00016860
        /*1620*/ 	.short	0x010a
        /*1622*/ 	.byte	0x3f
	.zero		1


	//   ....[73]....
        /*1624*/ 	.word	0x00020090
        /*1628*/ 	.word	0x00000005
        /*162c*/ 	.word	0x00016850
        /*1630*/ 	.short	0x0107
        /*1632*/ 	.byte	0x3f
	.zero		1


	//   ....[74]....
        /*1634*/ 	.word	0x00020210
        /*1638*/ 	.word	0x00000005
        /*163c*/ 	.word	0x00016850
        /*1640*/ 	.short	0x0101
        /*1642*/ 	.byte	0x3f
	.zero		1


	//   ....[75]....
        /*1644*/ 	.word	0x00020440
        /*1648*/ 	.word	0x00000000
        /*164c*/ 	.word	0x00016860
        /*1650*/ 	.short	0x010a
        /*1652*/ 	.byte	0x3f
	.zero		1


	//   ....[76]....
        /*1654*/ 	.word	0x00020900
        /*1658*/ 	.word	0x00000000
        /*165c*/ 	.word	0x00016850
        /*1660*/ 	.short	0x0107
        /*1662*/ 	.byte	0x3f
	.zero		1


	//   ....[77]....
        /*1664*/ 	.word	0x000209e0
        /*1668*/ 	.word	0x00000000
        /*166c*/ 	.word	0x00016850
        /*1670*/ 	.short	0x0101
        /*1672*/ 	.byte	0x3f
	.zero		1


	//   ....[78]....
        /*1674*/ 	.word	0x00021b40
        /*1678*/ 	.word	0x00000005
        /*167c*/ 	.word	0x00016820
        /*1680*/ 	.short	0x010a
        /*1682*/ 	.byte	0x3f
	.zero		1


	//   ....[79]....
        /*1684*/ 	.word	0x00021ce0
        /*1688*/ 	.word	0x00000003
        /*168c*/ 	.word	0x00016840
        /*1690*/ 	.short	0x010a
        /*1692*/ 	.byte	0x3f
	.zero		1


	//   ....[80]....
        /*1694*/ 	.word	0x00021d70
        /*1698*/ 	.word	0x00000005
        /*169c*/ 	.word	0x00016840
        /*16a0*/ 	.short	0x010a
        /*16a2*/ 	.byte	0x3f
	.zero		1


	//   ....[81]....
        /*16a4*/ 	.word	0x00021db0
        /*16a8*/ 	.word	0x00000003
        /*16ac*/ 	.word	0x00016860
        /*16b0*/ 	.short	0x010a
        /*16b2*/ 	.byte	0x3f
	.zero		1


	//   ....[82]....
        /*16b4*/ 	.word	0x00021df0
        /*16b8*/ 	.word	0x00000005
        /*16bc*/ 	.word	0x00016860
        /*16c0*/ 	.short	0x010a
        /*16c2*/ 	.byte	0x3f
	.zero		1


	//   ....[83]....
        /*16c4*/ 	.word	0x00021e50
        /*16c8*/ 	.word	0x00000045
        /*16cc*/ 	.word	0x00016890
        /*16d0*/ 	.short	0x010a
        /*16d2*/ 	.byte	0x3f
	.zero		1


	//   ....[84]....
        /*16d4*/ 	.word	0x000220e0
        /*16d8*/ 	.word	0x00000045
        /*16dc*/ 	.word	0x00016890
        /*16e0*/ 	.short	0x010a
        /*16e2*/ 	.byte	0x3f
	.zero		1


	//   ....[85]....
        /*16e4*/ 	.word	0x00022390
        /*16e8*/ 	.word	0x00000045
        /*16ec*/ 	.word	0x00016890
        /*16f0*/ 	.short	0x010a
        /*16f2*/ 	.byte	0x3f
	.zero		1


	//   ....[86]....
        /*16f4*/ 	.word	0x00022640
        /*16f8*/ 	.word	0x00000045
        /*16fc*/ 	.word	0x000168b0
        /*1700*/ 	.short	0x010a
        /*1702*/ 	.byte	0x3f
	.zero		1


	//   ....[87]....
        /*1704*/ 	.word	0x00022b10
        /*1708*/ 	.word	0x00000002
        /*170c*/ 	.word	0x00016800
        /*1710*/ 	.short	0x010a
        /*1712*/ 	.byte	0x3f
	.zero		1


	//   ....[88]....
        /*1714*/ 	.word	0x00023110
        /*1718*/ 	.word	0x00000002
        /*171c*/ 	.word	0x00016800
        /*1720*/ 	.short	0x010a
        /*1722*/ 	.byte	0x3f
	.zero		1


	//   ....[89]....
        /*1724*/ 	.word	0x00023160
        /*1728*/ 	.word	0x00000000
        /*172c*/ 	.word	0x00016830
        /*1730*/ 	.short	0x010a
        /*1732*/ 	.byte	0x3f
	.zero		1


	//   ....[90]....
        /*1734*/ 	.word	0x000231b0
        /*1738*/ 	.word	0x00000009
        /*173c*/ 	.word	0x00016830
        /*1740*/ 	.short	0x010a
        /*1742*/ 	.byte	0x3f
	.zero		1


	//   ....[91]....
        /*1744*/ 	.word	0x00023200
        /*1748*/ 	.word	0x00000009
        /*174c*/ 	.word	0x00016850
        /*1750*/ 	.short	0x010a
        /*1752*/ 	.byte	0x3f
	.zero		1


	//   ....[92]....
        /*1754*/ 	.word	0x00023250
        /*1758*/ 	.word	0x00000009
        /*175c*/ 	.word	0x00016830
        /*1760*/ 	.short	0x010a
        /*1762*/ 	.byte	0x3f
	.zero		1


	//   ....[93]....
        /*1764*/ 	.word	0x000232a0
        /*1768*/ 	.word	0x00000009
        /*176c*/ 	.word	0x00016850
        /*1770*/ 	.short	0x010a
        /*1772*/ 	.byte	0x3f
	.zero		1


	//   ....[94]....
        /*1774*/ 	.word	0x000232f0
        /*1778*/ 	.word	0x00000009
        /*177c*/ 	.word	0x00016830
        /*1780*/ 	.short	0x010a
        /*1782*/ 	.byte	0x3f
	.zero		1


	//   ....[95]....
        /*1784*/ 	.word	0x00023340
        /*1788*/ 	.word	0x00000009
        /*178c*/ 	.word	0x00016850
        /*1790*/ 	.short	0x010a
        /*1792*/ 	.byte	0x3f
	.zero		1


	//   ....[96]....
        /*1794*/ 	.word	0x00023390
        /*1798*/ 	.word	0x0000000b
        /*179c*/ 	.word	0x00016850
        /*17a0*/ 	.short	0x010a
        /*17a2*/ 	.byte	0x3f
	.zero		1


	//   ....[97]....
        /*17a4*/ 	.word	0x00023f40
        /*17a8*/ 	.word	0x00000010
        /*17ac*/ 	.word	0x00016820
        /*17b0*/ 	.short	0x010a
        /*17b2*/ 	.byte	0x3f
	.zero		1


	//   ....[98]....
        /*17b4*/ 	.word	0x00023f90
        /*17b8*/ 	.word	0x00000005
        /*17bc*/ 	.word	0x000168a0
        /*17c0*/ 	.short	0x010a
        /*17c2*/ 	.byte	0x3f
	.zero		1


	//   ....[99]....
        /*17c4*/ 	.word	0x00023fe0
        /*17c8*/ 	.word	0x00000005
        /*17cc*/ 	.word	0x000168c0
        /*17d0*/ 	.short	0x010a
        /*17d2*/ 	.byte	0x3f
	.zero		1


	//   ....[100]....
        /*17d4*/ 	.word	0x00024030
        /*17d8*/ 	.word	0x00000005
        /*17dc*/ 	.word	0x000168a0
        /*17e0*/ 	.short	0x010a
        /*17e2*/ 	.byte	0x3f
	.zero		1


	//   ....[101]....
        /*17e4*/ 	.word	0x00024080
        /*17e8*/ 	.word	0x00000005
        /*17ec*/ 	.word	0x000168c0
        /*17f0*/ 	.short	0x010a
        /*17f2*/ 	.byte	0x3f
	.zero		1


	//   ....[102]....
        /*17f4*/ 	.word	0x000241a0
        /*17f8*/ 	.word	0x00000003
        /*17fc*/ 	.word	0x00016840
        /*1800*/ 	.short	0x010a
        /*1802*/ 	.byte	0x3f
	.zero		1


	//   ....[103]....
        /*1804*/ 	.word	0x00025c40
        /*1808*/ 	.word	0x00000010
        /*180c*/ 	.word	0x00016820
        /*1810*/ 	.short	0x010a
        /*1812*/ 	.byte	0x3f
	.zero		1


	//   ....[104]....
        /*1814*/ 	.word	0x00025c90
        /*1818*/ 	.word	0x00000005
        /*181c*/ 	.word	0x00016840
        /*1820*/ 	.short	0x010a
        /*1822*/ 	.byte	0x3f
	.zero		1


	//   ....[105]....
        /*1824*/ 	.word	0x000265d0
        /*1828*/ 	.word	0x00000005
        /*182c*/ 	.word	0x00016860
        /*1830*/ 	.short	0x010a
        /*1832*/ 	.byte	0x3f
	.zero		1


	//   ....[106]....
        /*1834*/ 	.word	0x00026f40
        /*1838*/ 	.word	0x00000000
        /*183c*/ 	.word	0x00016860
        /*1840*/ 	.short	0x010a
        /*1842*/ 	.byte	0x3f
	.zero		1


	//   ....[107]....
        /*1844*/ 	.word	0x00028270
        /*1848*/ 	.word	0x00000005
        /*184c*/ 	.word	0x00016820
        /*1850*/ 	.short	0x010a
        /*1852*/ 	.byte	0x3f
	.zero		1


	//   ....[108]....
        /*1854*/ 	.word	0x00028410
        /*1858*/ 	.word	0x00000003
        /*185c*/ 	.word	0x00016840
        /*1860*/ 	.short	0x010a
        /*1862*/ 	.byte	0x3f
	.zero		1


	//   ....[109]....
        /*1864*/ 	.word	0x00028460
        /*1868*/ 	.word	0x00000005
        /*186c*/ 	.word	0x00016840
        /*1870*/ 	.short	0x010a
        /*1872*/ 	.byte	0x3f
	.zero		1


	//   ....[110]....
        /*1874*/ 	.word	0x000284b0
        /*1878*/ 	.word	0x00000003
        /*187c*/ 	.word	0x00016860
        /*1880*/ 	.short	0x010a
        /*1882*/ 	.byte	0x3f
	.zero		1


	//----- nvinfo : EIATTR_NUM_MBARRIERS
	.align		4
.L_1525:
        /*1884*/ 	.byte	0x03, 0x38
        /*1886*/ 	.short	0x0016


	//----- nvinfo : EIATTR_EXIT_INSTR_OFFSETS
	.align		4
        /*1888*/ 	.byte	0x04, 0x1c
        /*188a*/ 	.short	(.L_1527 - .L_1526)


	//   ....[0]....
.L_1526:
        /*188c*/ 	.word	0x00021e40


	//----- nvinfo : EIATTR_MAX_THREADS
	.align		4
.L_1527:
        /*1890*/ 	.byte	0x04, 0x05
        /*1892*/ 	.short	(.L_1529 - .L_1528)
.L_1528:
        /*1894*/ 	.word	0x00000200
        /*1898*/ 	.word	0x00000001
        /*189c*/ 	.word	0x00000001


	//----- nvinfo : EIATTR_CRS_STACK_SIZE
	.align		4
.L_1529:
        /*18a0*/ 	.byte	0x04, 0x1e
        /*18a2*/ 	.short	(.L_1531 - .L_1530)
.L_1530:
        /*18a4*/ 	.word	0x00000000


	//----- nvinfo : EIATTR_CBANK_PARAM_SIZE
	.align		4
.L_1531:
        /*18a8*/ 	.byte	0x03, 0x19
        /*18aa*/ 	.short	0x0af0


	//----- nvinfo : EIATTR_PARAM_CBANK
	.align		4
        /*18ac*/ 	.byte	0x04, 0x0a
        /*18ae*/ 	.short	(.L_1533 - .L_1532)
	.align		4
.L_1532:
        /*18b0*/ 	.word	index@(.nv.constant0._ZN7cutlass13device_kernelIN5flash11enable_sm90INS1_16FlashAttnFwdSm90INS1_25CollectiveMainloopFwdSm90ILi2EN4cute5tupleIJNS5_1CILi1EEES8_S8_EEENS6_IJNS7_ILi192EEENS7_ILi128EEENS7_ILi64EEEEEELi64ENS_6half_tEfNS_4arch4Sm90ELb0ELb1ELb1ELb1ELb1ELb1ELb0ELb1ELb1ELb1ELb1ELb0EEENS1_21CollectiveEpilogueFwdINS6_IJSA_SC_SB_EEES9_SE_SG_Li384ELb1ELb1ELb1ELb0EEENS1_36VarlenDynamicPersistentTileSchedulerILi192ELi128ELi384ELi128ELb1ELb1ELb1ELb1ELb0ELb1EEEEEEEEEvNT_6ParamsE)
        /*18b4*/ 	.short	0x0210
        /*18b6*/ 	.short	0x0af0


	//----- nvinfo : EIATTR_SW_WAR
	.align		4
.L_1533:
        /*18b8*/ 	.byte	0x04, 0x36
        /*18ba*/ 	.short	(.L_1535 - .L_1534)
.L_1534:
        /*18bc*/ 	.word	0x00000008
.L_1535:


//--------------------- .nv.info._ZN7cutlass13device_kernelIN5flash11enable_sm90INS1_16FlashAttnFwdSm90INS1_25CollectiveMainloopFwdSm90ILi2EN4cute5tupleIJNS5_1CILi1EEES8_S8_EEENS6_IJNS7_ILi192EEENS7_ILi128EEENS7_ILi64EEEEEELi64ENS_6half_tEfNS_4arch4Sm90ELb1ELb0ELb1ELb0ELb1ELb0ELb0ELb1ELb1ELb1ELb1ELb0EEENS1_21CollectiveEpilogueFwdINS6_IJSA_SC_SB_EEES9_SE_SG_Li384ELb0ELb1ELb1ELb0EEENS1_19SingleTileSchedulerILb0ELb1ELb1ELi192EEEEEEEEEvNT_6ParamsE --------------------------
	.section	.nv.info._ZN7cutlass13device_kernelIN5flash11enable_sm90INS1_16FlashAttnFwdSm90INS1_25CollectiveMainloopFwdSm90ILi2EN4cute5tupleIJNS5_1CILi1EEES8_S8_EEENS6_IJNS7_ILi192EEENS7_ILi128EEENS7_ILi64EEEEEELi64ENS_6half_tEfNS_4arch4Sm90ELb1ELb0ELb1ELb0ELb1ELb0ELb0ELb1ELb1ELb1ELb1ELb0EEENS1_21CollectiveEpilogueFwdINS6_IJSA_SC_SB_EEES9_SE_SG_Li384ELb0ELb1ELb1ELb0EEENS1_19SingleTileSchedulerILb0ELb1ELb1ELi192EEEEEEEEEvNT_6ParamsE,"",@"SHT_CUDA_INFO"
	.sectionflags	@""
	.align	4


	//----- nvinfo : EIATTR_CUDA_API_VERSION
	.align		4
        /*0000*/ 	.byte	0x04, 0x37
        /*0002*/ 	.short	(.L_1537 - .L_1536)
.L_1536:
        /*0004*/ 	.word	0x00000082


	//----- nvinfo : EIATTR_KPARAM_INFO
	.align		4
.L_1537:
        /*0008*/ 	.byte	0x04, 0x17
        /*000a*/ 	.short	(.L_1539 - .L_1538)
.L_1538:
        /*000c*/ 	.word	0x00000000
        /*0010*/ 	.short	0x0000
        /*0012*/ 	.short	0x0070
        /*0014*/ 	.byte	0x00, 0xf0, 0x01, 0x28


	//----- nvinfo : EIATTR_SPARSE_MMA_MASK
	.align		4
.L_1539:
        /*0018*/ 	.byte	0x03, 0x50
        /*001a*/ 	.short	0x0000


	//----- nvinfo : EIATTR_MAXREG_COUNT
	.align		4
        /*001c*/ 	.byte	0x03, 0x1b
        /*001e*/ 	.short	0x0080


	//----- nvinfo : EIATTR_NUM_BARRIERS
	.align		4
        /*0020*/ 	.byte	0x02, 0x4c
        /*0022*/ 	.byte	0x10
	.zero		1


	//----- nvinfo : EIATTR_EXTERNS
	.align		4
        /*0024*/ 	.byte	0x04, 0x0f
        /*0026*/ 	.short	(.L_1541 - .L_1540)


	//   ....[0]....
	.align		4
.L_1540:
        /*0028*/ 	.word	index@(__assertfail)


	//----- nvinfo : EIATTR_ANNOTATIONS
	.align		4
.L_1541:
        /*002c*/ 	.byte	0x04, 0x55
        /*002e*/ 	.short	(.L_1543 - .L_1542)


	//   ....[0]....
.L_1542:
        /*0030*/ 	.word	0x00000001
        /*0034*/ 	.byte	0x80, 0xbe, 0x00, 0x00, 0x01, 0x00, 0x00, 0x00, 0x20, 0xd4, 0x00, 0x00


	//----- nvinfo : EIATTR_MERCURY_ISA_VERSION
	.align		4
.L_1543:
        /*0040*/ 	.byte	0x03, 0x5f
        /*0042*/ 	.short	0x0101


	//----- nvinfo : EIATTR_INT_WARP_WIDE_INSTR_OFFSETS
	.align		4
        /*0044*/ 	.byte	0x04, 0x31
        /*0046*/ 	.short	(.L_1545 - .L_1544)


	//   ....[0]....
.L_1544:
        /*0048*/ 	.word	0x000000c0


	//   ....[1]....
        /*004c*/ 	.word	0x000000d0


	//   ....[2]....
        /*0050*/ 	.word	0x00000170


	//----- nvinfo : EIATTR_COOP_GROUP_MASK_REGIDS
	.align		4
.L_1545:
        /*0054*/ 	.byte	0x04, 0x29
        /*0056*/ 	.short	(.L_1547 - .L_1546)


	//   ....[0]....
.L_1546:
        /*0058*/ 	.word	0xffffffff


	//   ....[1]....
        /*005c*/ 	.word	0xffffffff


	//   ....[2]....
        /*0060*/ 	.word	0xffffffff


	//   ....[3]....
        /*0064*/ 	.word	0xffffffff


	//   ....[4]....
        /*0068*/ 	.word	0xffffffff


	//   ....[5]....
        /*006c*/ 	.word	0xffffffff


	//   ....[6]....
        /*0070*/ 	.word	0xffffffff


	//   ....[7]....
        /*0074*/ 	.word	0xffffffff


	//   ....[8]....
        /*0078*/ 	.word	0xffffffff


	//   ....[9]....
        /*007c*/ 	.word	0xffffffff


	//   ....[10]....
        /*0080*/ 	.word	0xffffffff


	//   ....[11]....
        /*0084*/ 	.word	0xffffffff


	//   ....[12]....
        /*0088*/ 	.word	0xffffffff


	//   ....[13]....
        /*008c*/ 	.word	0xffffffff


	//   ....[14]....
        /*0090*/ 	.word	0xffffffff


	//   ....[15]....
        /*0094*/ 	.word	0xffffffff


	//   ....[16]....
        /*0098*/ 	.word	0xffffffff


	//   ....[17]....
        /*009c*/ 	.word	0xffffffff


	//   ....[18]....
        /*00a0*/ 	.word	0xffffffff


	//   ....[19]....
        /*00a4*/ 	.word	0xffffffff


	//   ....[20]....
        /*00a8*/ 	.word	0xffffffff


	//   ....[21]....
        /*00ac*/ 	.word	0xffffffff


	//   ....[22]....
        /*00b0*/ 	.word	0xffffffff


	//   ....[23]....
        /*00b4*/ 	.word	0xffffffff


	//   ....[24]....
        /*00b8*/ 	.word	0xffffffff


	//   ....[25]....
        /*00bc*/ 	.word	0xffffffff


	//   ....[26]....
        /*00c0*/ 	.word	0xffffffff


	//   ....[27]....
        /*00c4*/ 	.word	0xffffffff


	//   ....[28]....
        /*00c8*/ 	.word	0xffffffff


	//   ....[29]....
        /*00cc*/ 	.word	0xffffffff


	//   ....[30]....
        /*00d0*/ 	.word	0xffffffff


	//   ....[31]....
        /*00d4*/ 	.word	0xffffffff


	//   ....[32]....
        /*00d8*/ 	.word	0xffffffff


	//   ....[33]....
        /*00dc*/ 	.word	0xffffffff


	//   ....[34]....
        /*00e0*/ 	.word	0xffffffff


	//   ....[35]....
        /*00e4*/ 	.word	0xffffffff


	//   ....[36]....
        /*00e8*/ 	.word	0xffffffff


	//   ....[37]....
        /*00ec*/ 	.word	0xffffffff


	//   ....[38]....
        /*00f0*/ 	.word	0xffffffff


	//   ....[39]....
        /*00f4*/ 	.word	0xffffffff


	//   ....[40]....
        /*00f8*/ 	.word	0xffffffff


	//   ....[41]....
        /*00fc*/ 	.word	0xffffffff


	//   ....[42]....
        /*0100*/ 	.word	0xffffffff


	//   ....[43]....
        /*0104*/ 	.word	0xffffffff


	//   ....[44]....
        /*0108*/ 	.word	0xffffffff


	//   ....[45]....
        /*010c*/ 	.word	0xffffffff


	//   ....[46]....
        /*0110*/ 	.word	0xffffffff


	//   ....[47]....
        /*0114*/ 	.word	0xffffffff


	//   ....[48]....
        /*0118*/ 	.word	0xffffffff


	//   ....[49]....
        /*011c*/ 	.word	0xffffffff


	//   ....[50]....
        /*0120*/ 	.word	0xffffffff


	//   ....[51]....
        /*0124*/ 	.word	0xffffffff


	//   ....[52]....
        /*0128*/ 	.word	0xffffffff


	//   ....[53]....
        /*012c*/ 	.word	0xffffffff


	//   ....[54]....
        /*0130*/ 	.word	0xffffffff


	//   ....[55]....
        /*0134*/ 	.word	0xffffffff


	//   ....[56]....
        /*0138*/ 	.word	0xffffffff


	//   ....[57]....
        /*013c*/ 	.word	0xffffffff


	//   ....[58]....
        /*0140*/ 	.word	0xffffffff


	//   ....[59]....
        /*0144*/ 	.word	0xffffffff


	//   ....[60]....
        /*0148*/ 	.word	0xffffffff


	//   ....[61]....
        /*014c*/ 	.word	0xffffffff


	//   ....[62]....
        /*0150*/ 	.word	0xffffffff


	//   ....[63]....
        /*0154*/ 	.word	0xffffffff


	//   ....[64]....
        /*0158*/ 	.word	0xffffffff


	//   ....[65]....
        /*015c*/ 	.word	0xffffffff


	//   ....[66]....
        /*0160*/ 	.word	0xffffffff


	//   ....[67]....
        /*0164*/ 	.word	0xffffffff


	//   ....[68]....
        /*0168*/ 	.word	0xffffffff


	//   ....[69]....
        /*016c*/ 	.word	0xffffffff


	//   ....[70]....
        /*0170*/ 	.word	0xffffffff


	//   ....[71]....
        /*0174*/ 	.word	0xffffffff


	//   ....[72]....
        /*0178*/ 	.word	0xffffffff


	//   ....[73]....
        /*017c*/ 	.word	0xffffffff


	//   ....[74]....
        /*0180*/ 	.word	0xffffffff


	//   ....[75]....
        /*0184*/ 	.word	0xffffffff


	//   ....[76]....
        /*0188*/ 	.word	0xffffffff


	//   ....[77]....
        /*018c*/ 	.word	0xffffffff


	//   ....[78]....
        /*0190*/ 	.word	0xffffffff


	//   ....[79]....
        /*0194*/ 	.word	0xffffffff


	//   ....[80]....
        /*0198*/ 	.word	0xffffffff


	//   ....[81]....
        /*019c*/ 	.word	0xffffffff


	//   ....[82]....
        /*01a0*/ 	.word	0xffffffff


	//   ....[83]....
        /*01a4*/ 	.word	0xffffffff


	//   ....[84]....
        /*01a8*/ 	.word	0xffffffff


	//   ....[85]....
        /*01ac*/ 	.word	0xffffffff


	//   ....[86]....
        /*01b0*/ 	.word	0xffffffff


	//   ....[87]....
        /*01b4*/ 	.word	0xffffffff


	//   ....[88]....
        /*01b8*/ 	.word	0xffffffff


	//   ....[89]....
        /*01bc*/ 	.word	0xffffffff


	//   ....[90]....
        /*01c0*/ 	.word	0xffffffff


	//   ....[91]....
        /*01c4*/ 	.word	0xffffffff


	//   ....[92]....
        /*01c8*/ 	.word	0xffffffff


	//   ....[93]....
        /*01cc*/ 	.word	0xffffffff


	//   ....[94]....
        /*01d0*/ 	.word	0xffffffff


	//   ....[95]....
        /*01d4*/ 	.word	0xffffffff


	//   ....[96]....
        /*01d8*/ 	.word	0xffffffff


	//   ....[97]....
        /*01dc*/ 	.word	0xffffffff


	//   ....[98]....
        /*01e0*/ 	.word	0xffffffff


	//   ....[99]....
        /*01e4*/ 	.word	0xffffffff


	//   ....[100]....
        /*01e8*/ 	.word	0xffffffff


	//   ....[101]....
        /*01ec*/ 	.word	0xffffffff


	//   ....[102]....
        /*01f0*/ 	.word	0xffffffff


	//   ....[103]....
        /*01f4*/ 	.word	0xffffffff


	//   ....[104]....
        /*01f8*/ 	.word	0xffffffff


	//   ....[105]....
        /*01fc*/ 	.word	0xffffffff


	//   ....[106]....
        /*0200*/ 	.word	0xffffffff


	//   ....[107]....
        /*0204*/ 	.word	0xffffffff


	//   ....[108]....
        /*0208*/ 	.word	0xffffffff


	//   ....[109]....
        /*020c*/ 	.word	0xffffffff


	//   ....[110]....
        /*0210*/ 	.word	0xffffffff


	//   ....[111]....
        /*0214*/ 	.word	0xffffffff


	//   ....[112]....
        /*0218*/ 	.word	0xffffffff


	//   ....[113]....
        /*021c*/ 	.word	0xffffffff


	//   ....[114]....
        /*0220*/ 	.word	0xffffffff


	//   ....[115]....
        /*0224*/ 	.word	0xffffffff


	//   ....[116]....
        /*0228*/ 	.word	0xffffffff


	//   ....[117]....
        /*022c*/ 	.word	0xffffffff


	//   ....[118]....
        /*0230*/ 	.word	0xffffffff


	//   ....[119]....
        /*0234*/ 	.word	0xffffffff


	//   ....[120]....
        /*0238*/ 	.word	0xffffffff


	//   ....[121]....
        /*023c*/ 	.word	0xffffffff


	//   ....[122]....
        /*0240*/ 	.word	0xffffffff


	//   ....[123]....
        /*0244*/ 	.word	0xffffffff


	//   ....[124]....
        /*0248*/ 	.word	0xffffffff


	//   ....[125]....
        /*024c*/ 	.word	0x0500000f


	//   ....[126]....
        /*0250*/ 	.word	0x0500000f


	//   ....[127]....
        /*0254*/ 	.word	0x0500000f


	//   ....[128]....
        /*0258*/ 	.word	0x0500000f


	//   ....[129]....
        /*025c*/ 	.word	0x0500000f


	//   ....[130]....
        /*0260*/ 	.word	0x0500000f


	//   ....[131]....
        /*0264*/ 	.word	0x0500000f


	//   ....[132]....
        /*0268*/ 	.word	0x0500000f


	//   ....[133]....
        /*026c*/ 	.word	0x0500000f


	//   ....[134]....
        /*0270*/ 	.word	0x0500000f


	//   ....[135]....
        /*0274*/ 	.word	0x0500000f


	//   ....[136]....
        /*0278*/ 	.word	0x0500000f


	//   ....[137]....
        /*027c*/ 	.word	0x0500000f


	//   ....[138]....
        /*0280*/ 	.word	0x0500000f


	//   ....[139]....
        /*0284*/ 	.word	0x0500000f


	//   ....[140]....
        /*0288*/ 	.word	0x0500000f


	//   ....[141]....
        /*028c*/ 	.word	0x0500000f


	//   ....[142]....
        /*0290*/ 	.word	0x0500000f


	//   ....[143]....
        /*0294*/ 	.word	0x0500000f


	//   ....[144]....
        /*0298*/ 	.word	0x0500000f


	//   ....[145]....
        /*029c*/ 	.word	0x0500000f


	//   ....[146]....
        /*02a0*/ 	.word	0x0500000f


	//   ....[147]....
        /*02a4*/ 	.word	0x0500000f


	//   ....[148]....
        /*02a8*/ 	.word	0x0500000f


	//   ....[149]....
        /*02ac*/ 	.word	0x0500000f


	//   ....[150]....
        /*02b0*/ 	.word	0x0500000f


	//   ....[151]....
        /*02b4*/ 	.word	0x0500000f


	//   ....[152]....
        /*02b8*/ 	.word	0x0500000f


	//   ....[153]....
        /*02bc*/ 	.word	0x0500000f


	//   ....[154]....
        /*02c0*/ 	.word	0x0500000f


	//   ....[155]....
        /*02c4*/ 	.word	0x0500000f


	//   ....[156]....
        /*02c8*/ 	.word	0x0500000f


	//   ....[157]....
        /*02cc*/ 	.word	0x0500000f


	//   ....[158]....
        /*02d0*/ 	.word	0x0500000f


	//   ....[159]....
        /*02d4*/ 	.word	0x0500000f


	//   ....[160]....
        /*02d8*/ 	.word	0x0500000f


	//   ....[161]....
        /*02dc*/ 	.word	0x0500000f


	//   ....[162]....
        /*02e0*/ 	.word	0x0500000f


	//   ....[163]....
        /*02e4*/ 	.word	0x0500000f


	//   ....[164]....
        /*02e8*/ 	.word	0x0500000f


	//   ....[165]....
        /*02ec*/ 	.word	0x0500000f


	//   ....[166]....
        /*02f0*/ 	.word	0x0500000f


	//   ....[167]....
        /*02f4*/ 	.word	0x0500000f


	//   ....[168]....
        /*02f8*/ 	.word	0x0500000f


	//   ....[169]....
        /*02fc*/ 	.word	0x0500000f


	//   ....[170]....
        /*0300*/ 	.word	0x0500000f


	//   ....[171]....
        /*0304*/ 	.word	0x0500000f


	//   ....[172]....
        /*0308*/ 	.word	0x0500000f


	//   ....[173]....
        /*030c*/ 	.word	0x0500000f


	//   ....[174]....
        /*0310*/ 	.word	0x0500000f


	//   ....[175]....
        /*0314*/ 	.word	0x0500000f


	//   ....[176]....
        /*0318*/ 	.word	0x0500000f


	//   ....[177]....
        /*031c*/ 	.word	0x0500000f


	//   ....[178]....
        /*0320*/ 	.word	0x0500000f


	//   ....[179]....
        /*0324*/ 	.word	0x0500000f


	//   ....[180]....
        /*0328*/ 	.word	0x0500000f


	//   ....[181]....
        /*032c*/ 	.word	0x0500000f


	//   ....[182]....
        /*0330*/ 	.word	0x0500000f


	//   ....[183]....
        /*0334*/ 	.word	0x0500000f


	//   ....[184]....
        /*0338*/ 	.word	0x0500000f


	//   ....[185]....
        /*033c*/ 	.word	0x0500000f


	//   ....[186]....
        /*0340*/ 	.word	0x0500000f


	//   ....[187]....
        /*0344*/ 	.word	0x0500000f


	//   ....[188]....
        /*0348*/ 	.word	0x0500000f


	//   ....[189]....
        /*034c*/ 	.word	0x0500000f


	//   ....[190]....
        /*0350*/ 	.word	0x0500000f


	//   ....[191]....
        /*0354*/ 	.word	0x0500000f


	//   ....[192]....
        /*0358*/ 	.word	0x0500000f


	//   ....[193]....
        /*035c*/ 	.word	0x0500000f


	//   ....[194]....
        /*0360*/ 	.word	0x0500000f


	//   ....[195]....
        /*0364*/ 	.word	0x0500000f


	//   ....[196]....
        /*0368*/ 	.word	0x0500000f


	//   ....[197]....
        /*036c*/ 	.word	0x0500000f


	//   ....[198]....
        /*0370*/ 	.word	0x0500000f


	//   ....[199]....
        /*0374*/ 	.word	0x0500000f


	//   ....[200]....
        /*0378*/ 	.word	0x0500000f


	//   ....[201]....
        /*037c*/ 	.word	0x0500000f


	//   ....[202]....
        /*0380*/ 	.word	0x0500000f


	//   ....[203]....
        /*0384*/ 	.word	0x0500000f


	//   ....[204]....
        /*0388*/ 	.word	0x0500000f


	//   ....[205]....
        /*038c*/ 	.word	0x0500000f


	//   ....[206]....
        /*0390*/ 	.word	0x0500000f


	//   ....[207]....
        /*0394*/ 	.word	0x0500000f


	//   ....[208]....
        /*0398*/ 	.word	0x0500000f


	//   ....[209]....
        /*039c*/ 	.word	0x0500000f


	//   ....[210]....
        /*03a0*/ 	.word	0x0500000f


	//   ....[211]....
        /*03a4*/ 	.word	0x0500000f


	//   ....[212]....
        /*03a8*/ 	.word	0x0500000f


	//   ....[213]....
        /*03ac*/ 	.word	0x0500000f


	//   ....[214]....
        /*03b0*/ 	.word	0x0500000f


	//----- nvinfo : EIATTR_COOP_GROUP_INSTR_OFFSETS
	.align		4
.L_1547:
        /*03b4*/ 	.byte	0x04, 0x28
        /*03b6*/ 	.short	(.L_1549 - .L_1548)


	//   ....[0]....
.L_1548:
        /*03b8*/ 	.word	0x00000080


	//   ....[1]....
        /*03bc*/ 	.word	0x00000090


	//   ....[2]....
        /*03c0*/ 	.word	0x000002d0


	//   ....[3]....
        /*03c4*/ 	.word	0x00000430


	//   ....[4]....
        /*03c8*/ 	.word	0x00000550


	//   ....[5]....
        /*03cc*/ 	.word	0x000006b0


	//   ....[6]....
        /*03d0*/ 	.word	0x00001080


	//   ....[7]....
        /*03d4*/ 	.word	0x00001970


	//   ....[8]....
        /*03d8*/ 	.word	0x00001dc0


	//   ....[9]....
        /*03dc*/ 	.word	0x00002600


	//   ....[10]....
        /*03e0*/ 	.word	0x00002690


	//   ....[11]....
        /*03e4*/ 	.word	0x00003100


	//   ....[12]....
        /*03e8*/ 	.word	0x000031a0


	//   ....[13]....
        /*03ec*/ 	.word	0x00004700


	//   ....[14]....
        /*03f0*/ 	.word	0x00004ab0


	//   ....[15]....
        /*03f4*/ 	.word	0x000052f0


	//   ....[16]....
        /*03f8*/ 	.word	0x00005430


	//   ....[17]....
        /*03fc*/ 	.word	0x00005d30


	//   ....[18]....
        /*0400*/ 	.word	0x00005da0


	//   ....[19]....
        /*0404*/ 	.word	0x00008030


	//   ....[20]....
        /*0408*/ 	.word	0x00008050


	//   ....[21]....
        /*040c*/ 	.word	0x00008070


	//   ....[22]....
        /*0410*/ 	.word	0x00008090


	//   ....[23]....
        /*0414*/ 	.word	0x00009320


	//   ....[24]....
        /*0418*/ 	.word	0x00009340


	//   ....[25]....
        /*041c*/ 	.word	0x00009400


	//   ....[26]....
        /*0420*/ 	.word	0x00009420


	//   ....[27]....
        /*0424*/ 	.word	0x0000a1a0


	//   ....[28]....
        /*0428*/ 	.word	0x0000a1e0


	//   ....[29]....
        /*042c*/ 	.word	0x0000a220


	//   ....[30]....
        /*0430*/ 	.word	0x0000a250


	//   ....[31]....
        /*0434*/ 	.word	0x0000a270


	//   ....[32]....
        /*0438*/ 	.word	0x0000a290


	//   ....[33]....
        /*043c*/ 	.word	0x0000a5f0


	//   ....[34]....
        /*0440*/ 	.word	0x0000a600


	//   ....[35]....
        /*0444*/ 	.word	0x0000ad20


	//   ....[36]....
        /*0448*/ 	.word	0x0000bec0


	//   ....[37]....
        /*044c*/ 	.word	0x0000bee0


	//   ....[38]....
        /*0450*/ 	.word	0x0000bef0


	//   ....[39]....
        /*0454*/ 	.word	0x0000bf00


	//   ....[40]....
        /*0458*/ 	.word	0x0000bf10


	//   ....[41]....
        /*045c*/ 	.word	0x0000bf60


	//   ....[42]....
        /*0460*/ 	.word	0x0000bfa0


	//   ....[43]....
        /*0464*/ 	.word	0x0000bfd0


	//   ....[44]....
        /*0468*/ 	.word	0x0000c010


	//   ....[45]....
        /*046c*/ 	.word	0x0000c040


	//   ....[46]....
        /*0470*/ 	.word	0x0000c090


	//   ....[47]....
        /*0474*/ 	.word	0x0000c0c0


	//   ....[48]....
        /*0478*/ 	.word	0x0000c0f0


	//   ....[49]....
        /*047c*/ 	.word	0x0000c120


	//   ....[50]....
        /*0480*/ 	.word	0x0000c150


	//   ....[51]....
        /*0484*/ 	.word	0x0000c170


	//   ....[52]....
        /*0488*/ 	.word	0x0000c930


	//   ....[53]....
        /*048c*/ 	.word	0x0000c960


	//   ....[54]....
        /*0490*/ 	.word	0x0000c990


	//   ....[55]....
        /*0494*/ 	.word	0x0000c9c0


	//   ....[56]....
        /*0498*/ 	.word	0x0000c9f0


	//   ....[57]....
        /*049c*/ 	.word	0x0000ca40


	//   ....[58]....
        /*04a0*/ 	.word	0x0000caa0


	//   ....[59]....
        /*04a4*/ 	.word	0x0000cad0


	//   ....[60]....
        /*04a8*/ 	.word	0x0000cb00


	//   ....[61]....
        /*04ac*/ 	.word	0x0000cb60


	//   ....[62]....
        /*04b0*/ 	.word	0x0000cba0


	//   ....[63]....
        /*04b4*/ 	.word	0x0000cbd0


	//   ....[64]....
        /*04b8*/ 	.word	0x0000cc00


	//   ....[65]....
        /*04bc*/ 	.word	0x0000cc60


	//   ....[66]....
        /*04c0*/ 	.word	0x0000cc80


	//   ....[67]....
        /*04c4*/ 	.word	0x0000ccb0


	//   ....[68]....
        /*04c8*/ 	.word	0x0000cd00


	//   ....[69]....
        /*04cc*/ 	.word	0x0000cd70


	//   ....[70]....
        /*04d0*/ 	.word	0x0000cdb0


	//   ....[71]....
        /*04d4*/ 	.word	0x0000cdd0


	//   ....[72]....
        /*04d8*/ 	.word	0x0000ce00


	//   ....[73]....
        /*04dc*/ 	.word	0x0000ce10


	//   ....[74]....
        /*04e0*/ 	.word	0x0000ce50


	//   ....[75]....
        /*04e4*/ 	.word	0x0000ced0


	//   ....[76]....
        /*04e8*/ 	.word	0x0000d5f0


	//   ....[77]....
        /*04ec*/ 	.word	0x0000d620


	//   ....[78]....
        /*04f0*/ 	.word	0x0000d630


	//   ....[79]....
        /*04f4*/ 	.word	0x0000d670


	//   ....[80]....
        /*04f8*/ 	.word	0x0000d680


	//   ....[81]....
        /*04fc*/ 	.word	0x0000d6c0


	//   ....[82]....
        /*0500*/ 	.word	0x0000d6d0


	//   ....[83]....
        /*0504*/ 	.word	0x0000d710


	//   ....[84]....
        /*0508*/ 	.word	0x0000d720


	//   ....[85]....
        /*050c*/ 	.word	0x0000d760


	//   ....[86]....
        /*0510*/ 	.word	0x0000d770


	//   ....[87]....
        /*0514*/ 	.word	0x0000d7b0


	//   ....[88]....
        /*0518*/ 	.word	0x0000d7c0


	//   ....[89]....
        /*051c*/ 	.word	0x0000d800


	//   ....[90]....
        /*0520*/ 	.word	0x0000d810


	//   ....[91]....
        /*0524*/ 	.word	0x0000d820


	//   ....[92]....
        /*0528*/ 	.word	0x0000da80


	//   ....[93]....
        /*052c*/ 	.word	0x0000dab0


	//   ....[94]....
        /*0530*/ 	.word	0x0000dac0


	//   ....[95]....
        /*0534*/ 	.word	0x0000dad0


	//   ....[96]....
        /*0538*/ 	.word	0x0000dae0


	//   ....[97]....
        /*053c*/ 	.word	0x0000daf0


	//   ....[98]....
        /*0540*/ 	.word	0x0000db10


	//   ....[99]....
        /*0544*/ 	.word	0x0000db60


	//   ....[100]....
        /*0548*/ 	.word	0x0000db80


	//   ....[101]....
        /*054c*/ 	.word	0x0000dbc0


	//   ....[102]....
        /*0550*/ 	.word	0x0000dbe0


	//   ....[103]....
        /*0554*/ 	.word	0x0000dc20


	//   ....[104]....
        /*0558*/ 	.word	0x0000dc40


	//   ....[105]....
        /*055c*/ 	.word	0x0000dc80


	//   ....[106]....
        /*0560*/ 	.word	0x0000dca0


	//   ....[107]....
        /*0564*/ 	.word	0x0000dcd0


	//   ....[108]....
        /*0568*/ 	.word	0x0000e1c0


	//   ....[109]....
        /*056c*/ 	.word	0x0000e1f0


	//   ....[110]....
        /*0570*/ 	.word	0x0000e220


	//   ....[111]....
        /*0574*/ 	.word	0x0000e250


	//   ....[112]....
        /*0578*/ 	.word	0x0000e260


	//   ....[113]....
        /*057c*/ 	.word	0x0000e270


	//   ....[114]....
        /*0580*/ 	.word	0x0000e290


	//   ....[115]....
        /*0584*/ 	.word	0x0000e2b0


	//   ....[116]....
        /*0588*/ 	.word	0x0000e2d0


	//   ....[117]....
        /*058c*/ 	.word	0x0000e300


	//   ....[118]....
        /*0590*/ 	.word	0x0000e320


	//   ....[119]....
        /*0594*/ 	.word	0x0000e340


	//   ....[120]....
        /*0598*/ 	.word	0x0000e360


	//   ....[121]....
        /*059c*/ 	.word	0x0000e390


	//   ....[122]....
        /*05a0*/ 	.word	0x0000e3d0


	//   ....[123]....
        /*05a4*/ 	.word	0x0000e420


	//   ....[124]....
        /*05a8*/ 	.word	0x0000e730


	//   ....[125]....
        /*05ac*/ 	.word	0x0000ec90


	//   ....[126]....
        /*05b0*/ 	.word	0x0000ed80


	//   ....[127]....
        /*05b4*/ 	.word	0x0000ee20


	//   ....[128]....
        /*05b8*/ 	.word	0x0000eea0


	//   ....[129]....
        /*05bc*/ 	.word	0x0000ef70


	//   ....[130]....
        /*05c0*/ 	.word	0x0000efd0


	//   ....[131]....
        /*05c4*/ 	.word	0x0000f070


	//   ....[132]....
        /*05c8*/ 	.word	0x0000f0d0


	//   ....[133]....
        /*05cc*/ 	.word	0x0000f1b0


	//   ....[134]....
        /*05d0*/ 	.word	0x0000f220


	//   ....[135]....
        /*05d4*/ 	.word	0x0000f2c0


	//   ....[136]....
        /*05d8*/ 	.word	0x0000f320


	//   ....[137]....
        /*05dc*/ 	.word	0x0000f3f0


	//   ....[138]....
        /*05e0*/ 	.word	0x0000f450


	//   ....[139]....
        /*05e4*/ 	.word	0x0000f500


	//   ....[140]....
        /*05e8*/ 	.word	0x0000f560


	//   ....[141]....
        /*05ec*/ 	.word	0x0000f620


	//   ....[142]....
        /*05f0*/ 	.word	0x0000f6b0


	//   ....[143]....
        /*05f4*/ 	.word	0x0000f710


	//   ....[144]....
        /*05f8*/ 	.word	0x0000f7e0


	//   ....[145]....
        /*05fc*/ 	.word	0x0000f8a0


	//   ....[146]....
        /*0600*/ 	.word	0x0000f900


	//   ....[147]....
        /*0604*/ 	.word	0x0000f9c0


	//   ....[148]....
        /*0608*/ 	.word	0x0000fa30


	//   ....[149]....
        /*060c*/ 	.word	0x0000fb10


	//   ....[150]....
        /*0610*/ 	.word	0x0000fb70


	//   ....[151]....
        /*0614*/ 	.word	0x0000fc30


	//   ....[152]....
        /*0618*/ 	.word	0x0000fca0


	//   ....[153]....
        /*061c*/ 	.word	0x0000fd80


	//   ....[154]....
        /*0620*/ 	.word	0x0000fde0


	//   ....[155]....
        /*0624*/ 	.word	0x0000fea0


	//   ....[156]....
        /*0628*/ 	.word	0x0000ff10


	//   ....[157]....
        /*062c*/ 	.word	0x0000ffd0


	//   ....[158]....
        /*0630*/ 	.word	0x00010050


	//   ....[159]....
        /*0634*/ 	.word	0x00010110


	//   ....[160]....
        /*0638*/ 	.word	0x00010170


	//   ....[161]....
        /*063c*/ 	.word	0x00010240


	//   ....[162]....
        /*0640*/ 	.word	0x000102a0


	//   ....[163]....
        /*0644*/ 	.word	0x00010370


	//   ....[164]....
        /*0648*/ 	.word	0x000103e0


	//   ....[165]....
        /*064c*/ 	.word	0x00010490


	//   ....[166]....
        /*0650*/ 	.word	0x000105d0


	//   ....[167]....
        /*0654*/ 	.word	0x00010670


	//   ....[168]....
        /*0658*/ 	.word	0x00010710


	//   ....[169]....
        /*065c*/ 	.word	0x000107a0


	//   ....[170]....
        /*0660*/ 	.word	0x00010840


	//   ....[171]....
        /*0664*/ 	.word	0x000108d0


	//   ....[172]....
        /*0668*/ 	.word	0x00010970


	//   ....[173]....
        /*066c*/ 	.word	0x00010a00


	//   ....[174]....
        /*0670*/ 	.word	0x00010aa0


	//   ....[175]....
        /*0674*/ 	.word	0x00010b30


	//   ....[176]....
        /*0678*/ 	.word	0x00010bd0


	//   ....[177]....
        /*067c*/ 	.word	0x00010c60


	//   ....[178]....
        /*0680*/ 	.word	0x00010d00


	//   ....[179]....
        /*0684*/ 	.word	0x00010d90


	//   ....[180]....
        /*0688*/ 	.word	0x00010e30


	//   ....[181]....
        /*068c*/ 	.word	0x00010ec0


	//   ....[182]....
        /*0690*/ 	.word	0x00010fa0


	//   ....[183]....
        /*0694*/ 	.word	0x00011050


	//   ....[184]....
        /*0698*/ 	.word	0x000110b0


	//   ....[185]....
        /*069c*/ 	.word	0x00011160


	//   ....[186]....
        /*06a0*/ 	.word	0x000111f0


	//   ....[187]....
        /*06a4*/ 	.word	0x00011290


	//   ....[188]....
        /*06a8*/ 	.word	0x00011310


	//   ....[189]....
        /*06ac*/ 	.word	0x000113b0


	//   ....[190]....
        /*06b0*/ 	.word	0x00011440


	//   ....[191]....
        /*06b4*/ 	.word	0x000114e0


	//   ....[192]....
        /*06b8*/ 	.word	0x00011560


	//   ....[193]....
        /*06bc*/ 	.word	0x00011600


	//   ....[194]....
        /*06c0*/ 	.word	0x00011690


	//   ....[195]....
        /*06c4*/ 	.word	0x00011730


	//   ....[196]....
        /*06c8*/ 	.word	0x000117b0


	//   ....[197]....
        /*06cc*/ 	.word	0x00011840


	//   ....[198]....
        /*06d0*/ 	.word	0x00011920


	//   ....[199]....
        /*06d4*/ 	.word	0x000119c0


	//   ....[200]....
        /*06d8*/ 	.word	0x00011a60


	//   ....[201]....
        /*06dc*/ 	.word	0x00011b10


	//   ....[202]....
        /*06e0*/ 	.word	0x00011b70


	//   ....[203]....
        /*06e4*/ 	.word	0x00011c30


	//   ....[204]....
        /*06e8*/ 	.word	0x00011c90


	//   ....[205]....
        /*06ec*/ 	.word	0x00011d50


	//   ....[206]....
        /*06f0*/ 	.word	0x00011db0


	//   ....[207]....
        /*06f4*/ 	.word	0x00011e70


	//   ....[208]....
        /*06f8*/ 	.word	0x00011ed0


	//   ....[209]....
        /*06fc*/ 	.word	0x00011f90


	//   ....[210]....
        /*0700*/ 	.word	0x00011ff0


	//   ....[211]....
        /*0704*/ 	.word	0x000120b0


	//   ....[212]....
        /*0708*/ 	.word	0x00012110


	//   ....[213]....
        /*070c*/ 	.word	0x000121c0


	//   ....[214]....
        /*0710*/ 	.word	0x000122d0


	//----- nvinfo : EIATTR_REG_RECONFIG
	.align		4
.L_1549:
        /*0714*/ 	.byte	0x01, 0x54
	.zero		2


	//----- nvinfo : EIATTR_SYSCALL_OFFSETS
	.align		4
        /*0718*/ 	.byte	0x04, 0x46
        /*071a*/ 	.short	(.L_1551 - .L_1550)


	//   ....[0]....
.L_1550:
        /*071c*/ 	.word	0x00001240


	//   ....[1]....
        /*0720*/ 	.word	0x0000b570


	//   ....[2]....
        /*0724*/ 	.word	0x0000b6b0


	//   ....[3]....
        /*0728*/ 	.word	0x0000b7a0


	//   ....[4]....
        /*072c*/ 	.word	0x0000c4d0


	//----- nvinfo : EIATTR_MBARRIER_INSTR_OFFSETS
	.align		4
.L_1551:
        /*0730*/ 	.byte	0x04, 0x39
        /*0732*/ 	.short	(.L_1553 - .L_1552)


	//   ....[0]....
.L_1552:
        /*0734*/ 	.word	0x00000180
        /*0738*/ 	.word	0x000000ff
        /*073c*/ 	.word	0x00016800
        /*0740*/ 	.short	0x0100
        /*0742*/ 	.byte	0x08
	.zero		1


	//   ....[1]....
        /*0744*/ 	.word	0x00000190
        /*0748*/ 	.word	0x000000ff
        /*074c*/ 	.word	0x00016820
        /*0750*/ 	.short	0x0100
        /*0752*/ 	.byte	0x08
	.zero		1


	//   ....[2]....
        /*0754*/ 	.word	0x00000280
        /*0758*/ 	.word	0x000000ff
        /*075c*/ 	.word	0x00016830
        /*0760*/ 	.short	0x0100
        /*0762*/ 	.byte	0x08
	.zero		1


	//   ....[3]....
        /*0764*/ 	.word	0x00000290
        /*0768*/ 	.word	0x000000ff
        /*076c*/ 	.word	0x00016840
        /*0770*/ 	.short	0x0100
        /*0772*/ 	.byte	0x08
	.zero		1


	//   ....[4]....
        /*0774*/ 	.word	0x000002a0
        /*0778*/ 	.word	0x000000ff
        /*077c*/ 	.word	0x00016838
        /*0780*/ 	.short	0x0100
        /*0782*/ 	.byte	0x08
	.zero		1


	//   ....[5]....
        /*0784*/ 	.word	0x000002b0
        /*0788*/ 	.word	0x000000ff
        /*078c*/ 	.word	0x00016848
        /*0790*/ 	.short	0x0100
        /*0792*/ 	.byte	0x08
	.zero		1


	//   ....[6]....
        /*0794*/ 	.word	0x000003e0
        /*0798*/ 	.word	0x000000ff
        /*079c*/ 	.word	0x00016850
        /*07a0*/ 	.short	0x0100
        /*07a2*/ 	.byte	0x08
	.zero		1


	//   ....[7]....
        /*07a4*/ 	.word	0x000003f0
        /*07a8*/ 	.word	0x000000ff
        /*07ac*/ 	.word	0x00016860
        /*07b0*/ 	.short	0x0100
        /*07b2*/ 	.byte	0x08
	.zero		1


	//   ....[8]....
        /*07b4*/ 	.word	0x00000400
        /*07b8*/ 	.word	0x000000ff
        /*07bc*/ 	.word	0x00016858
        /*07c0*/ 	.short	0x0100
        /*07c2*/ 	.byte	0x08
	.zero		1


	//   ....[9]....
        /*07c4*/ 	.word	0x00000410
        /*07c8*/ 	.word	0x000000ff
        /*07cc*/ 	.word	0x00016868
        /*07d0*/ 	.short	0x0100
        /*07d2*/ 	.byte	0x08
	.zero		1


	//   ....[10]....
        /*07d4*/ 	.word	0x00000500
        /*07d8*/ 	.word	0x000000ff
        /*07dc*/ 	.word	0x00016870
        /*07e0*/ 	.short	0x0100
        /*07e2*/ 	.byte	0x06
	.zero		1


	//   ....[11]....
        /*07e4*/ 	.word	0x00000510
        /*07e8*/ 	.word	0x000000ff
        /*07ec*/ 	.word	0x00016880
        /*07f0*/ 	.short	0x0100
        /*07f2*/ 	.byte	0x06
	.zero		1


	//   ....[12]....
        /*07f4*/ 	.word	0x00000520
        /*07f8*/ 	.word	0x000000ff
        /*07fc*/ 	.word	0x00016878
        /*0800*/ 	.short	0x0100
        /*0802*/ 	.byte	0x06
	.zero		1


	//   ....[13]....
        /*0804*/ 	.word	0x00000530
        /*0808*/ 	.word	0x000000ff
        /*080c*/ 	.word	0x00016888
        /*0810*/ 	.short	0x0100
        /*0812*/ 	.byte	0x06
	.zero		1


	//   ....[14]....
        /*0814*/ 	.word	0x00000660
        /*0818*/ 	.word	0x000000ff
        /*081c*/ 	.word	0x00016890
        /*0820*/ 	.short	0x0100
        /*0822*/ 	.byte	0x08
	.zero		1


	//   ....[15]....
        /*0824*/ 	.word	0x00000670
        /*0828*/ 	.word	0x000000ff
        /*082c*/ 	.word	0x000168a0
        /*0830*/ 	.short	0x0100
        /*0832*/ 	.byte	0x08
	.zero		1


	//   ....[16]....
        /*0834*/ 	.word	0x00000680
        /*0838*/ 	.word	0x000000ff
        /*083c*/ 	.word	0x00016898
        /*0840*/ 	.short	0x0100
        /*0842*/ 	.byte	0x08
	.zero		1


	//   ....[17]....
        /*0844*/ 	.word	0x00000690
        /*0848*/ 	.word	0x000000ff
        /*084c*/ 	.word	0x000168a8
        /*0850*/ 	.short	0x0100
        /*0852*/ 	.byte	0x08
	.zero		1


	//   ....[18]....
        /*0854*/ 	.word	0x000007d0
        /*0858*/ 	.word	0x000000ff
        /*085c*/ 	.word	0x000168b0
        /*0860*/ 	.short	0x0100
        /*0862*/ 	.byte	0x08
	.zero		1


	//   ....[19]....
        /*0864*/ 	.word	0x000007e0
        /*0868*/ 	.word	0x000000ff
        /*086c*/ 	.word	0x000168c0
        /*0870*/ 	.short	0x0100
        /*0872*/ 	.byte	0x08
	.zero		1


	//   ....[20]....
        /*0874*/ 	.word	0x000007f0
        /*0878*/ 	.word	0x000000ff
        /*087c*/ 	.word	0x000168b8
        /*0880*/ 	.short	0x0100
        /*0882*/ 	.byte	0x08
	.zero		1


	//   ....[21]....
        /*0884*/ 	.word	0x00000800
        /*0888*/ 	.word	0x000000ff
        /*088c*/ 	.word	0x000168c8
        /*0890*/ 	.short	0x0100
        /*0892*/ 	.byte	0x08
	.zero		1


	//   ....[22]....
        /*0894*/ 	.word	0x00001260
        /*0898*/ 	.word	0x000000ff
        /*089c*/ 	.word	0x00016800
        /*08a0*/ 	.short	0x010a
        /*08a2*/ 	.byte	0x2a
	.zero		1


	//   ....[23]....
        /*08a4*/ 	.word	0x000012d0
        /*08a8*/ 	.word	0x000000ff
        /*08ac*/ 	.word	0x00016830
        /*08b0*/ 	.short	0x010a
        /*08b2*/ 	.byte	0x2a
	.zero		1


	//   ....[24]....
        /*08b4*/ 	.word	0x00001330
        /*08b8*/ 	.word	0x000000ff
        /*08bc*/ 	.word	0x00016830
        /*08c0*/ 	.short	0x010a
        /*08c2*/ 	.byte	0x2a
	.zero		1


	//   ....[25]....
        /*08c4*/ 	.word	0x000025f0
        /*08c8*/ 	.word	0x000000ff
        /*08cc*/ 	.word	0x00000000
        /*08d0*/ 	.short	0x0101
        /*08d2*/ 	.byte	0x06
	.zero		1


	//   ....[26]....
        /*08d4*/ 	.word	0x00003f40
        /*08d8*/ 	.word	0x000000ff
        /*08dc*/ 	.word	0x00016830
        /*08e0*/ 	.short	0x010a
        /*08e2*/ 	.byte	0x04
	.zero		1


	//   ....[27]....
        /*08e4*/ 	.word	0x00003f80
        /*08e8*/ 	.word	0x000000ff
        /*08ec*/ 	.word	0x00016830
        /*08f0*/ 	.short	0x010a
        /*08f2*/ 	.byte	0x04
	.zero		1


	//   ....[28]....
        /*08f4*/ 	.word	0x000041b0
        /*08f8*/ 	.word	0x000000ff
        /*08fc*/ 	.word	0x00016850
        /*0900*/ 	.short	0x010a
        /*0902*/ 	.byte	0x0a
	.zero		1


	//   ....[29]....
        /*0904*/ 	.word	0x000041f0
        /*0908*/ 	.word	0x000000ff
        /*090c*/ 	.word	0x00016850
        /*0910*/ 	.short	0x010a
        /*0912*/ 	.byte	0x0a
	.zero		1


	//   ....[30]....
        /*0914*/ 	.word	0x00004df0
        /*0918*/ 	.word	0x000000ff
        /*091c*/ 	.word	0x00000000
        /*0920*/ 	.short	0x0101
        /*0922*/ 	.byte	0x07
	.zero		1


	//   ....[31]....
        /*0924*/ 	.word	0x00006940
        /*0928*/ 	.word	0x000000ff
        /*092c*/ 	.word	0x00000000
        /*0930*/ 	.short	0x0101
        /*0932*/ 	.byte	0x06
	.zero		1


	//   ....[32]....
        /*0934*/ 	.word	0x00006e80
        /*0938*/ 	.word	0x000000ff
        /*093c*/ 	.word	0x00016830
        /*0940*/ 	.short	0x010a
        /*0942*/ 	.byte	0x0a
	.zero		1


	//   ....[33]....
        /*0944*/ 	.word	0x00006ec0
        /*0948*/ 	.word	0x000000ff
        /*094c*/ 	.word	0x00016830
        /*0950*/ 	.short	0x010a
        /*0952*/ 	.byte	0x0a
	.zero		1


	//   ....[34]....
        /*0954*/ 	.word	0x000070b0
        /*0958*/ 	.word	0x000000ff
        /*095c*/ 	.word	0x00016850
        /*0960*/ 	.short	0x010a
        /*0962*/ 	.byte	0x0a
	.zero		1


	//   ....[35]....
        /*0964*/ 	.word	0x000070f0
        /*0968*/ 	.word	0x000000ff
        /*096c*/ 	.word	0x00016850
        /*0970*/ 	.short	0x010a
        /*0972*/ 	.byte	0x0a
	.zero		1


	//   ....[36]....
        /*0974*/ 	.word	0x00007980
        /*0978*/ 	.word	0x000000ff
        /*097c*/ 	.word	0x00000000
        /*0980*/ 	.short	0x0101
        /*0982*/ 	.byte	0x07
	.zero		1


	//   ....[37]....
        /*0984*/ 	.word	0x00008e80
        /*0988*/ 	.word	0x000000ff
        /*098c*/ 	.word	0x00000000
        /*0990*/ 	.short	0x0101
        /*0992*/ 	.byte	0x06
	.zero		1


	//   ....[38]....
        /*0994*/ 	.word	0x00009290
        /*0998*/ 	.word	0x000000ff
        /*099c*/ 	.word	0x00016850
        /*09a0*/ 	.short	0x010a
        /*09a2*/ 	.byte	0x07
	.zero		1


	//   ....[39]....
        /*09a4*/ 	.word	0x000092d0
        /*09a8*/ 	.word	0x000000ff
        /*09ac*/ 	.word	0x00016850
        /*09b0*/ 	.short	0x010a
        /*09b2*/ 	.byte	0x07
	.zero		1


	//   ....[40]....
        /*09b4*/ 	.word	0x00009880
        /*09b8*/ 	.word	0x000000ff
        /*09bc*/ 	.word	0x00000000
        /*09c0*/ 	.short	0x0101
        /*09c2*/ 	.byte	0x04
	.zero		1


	//   ....[41]....
        /*09c4*/ 	.word	0x0000a260
        /*09c8*/ 	.word	0x000000ff
        /*09cc*/ 	.word	0x00000000
        /*09d0*/ 	.short	0x0101
        /*09d2*/ 	.byte	0x04
	.zero		1


	//   ....[42]....
        /*09d4*/ 	.word	0x0000bb40
        /*09d8*/ 	.word	0x000000ff
        /*09dc*/ 	.word	0x00016840
        /*09e0*/ 	.short	0x010a
        /*09e2*/ 	.byte	0x2f
	.zero		1


	//   ....[43]....
        /*09e4*/ 	.word	0x0000c270
        /*09e8*/ 	.word	0x000000ff
        /*09ec*/ 	.word	0x00016830
        /*09f0*/ 	.short	0x0107
        /*09f2*/ 	.byte	0x2f
	.zero		1


	//   ....[44]....
        /*09f4*/ 	.word	0x0000c300
        /*09f8*/ 	.word	0x000000ff
        /*09fc*/ 	.word	0x00016830
        /*0a00*/ 	.short	0x0101
        /*0a02*/ 	.byte	0x2f
	.zero		1


	//   ....[45]....
        /*0a04*/ 	.word	0x0000cfc0
        /*0a08*/ 	.word	0x000000ff
        /*0a0c*/ 	.word	0x00016800
        /*0a10*/ 	.short	0x0107
        /*0a12*/ 	.byte	0x2f
	.zero		1


	//   ....[46]....
        /*0a14*/ 	.word	0x0000d000
        /*0a18*/ 	.word	0x000000ff
        /*0a1c*/ 	.word	0x00016800
        /*0a20*/ 	.short	0x0101
        /*0a22*/ 	.byte	0x2f
	.zero		1


	//   ....[47]....
        /*0a24*/ 	.word	0x0000d010
        /*0a28*/ 	.word	0x000000ff
        /*0a2c*/ 	.word	0x00016820
        /*0a30*/ 	.short	0x010a
        /*0a32*/ 	.byte	0x2f
	.zero		1


	//   ....[48]....
        /*0a34*/ 	.word	0x0000d3f0
        /*0a38*/ 	.word	0x00000007
        /*0a3c*/ 	.word	0x00016840
        /*0a40*/ 	.short	0x010a
        /*0a42*/ 	.byte	0x3f
	.zero		1


	//   ....[49]....
        /*0a44*/ 	.word	0x0000d8e0
        /*0a48*/ 	.word	0x00000007
        /*0a4c*/ 	.word	0x00016830
        /*0a50*/ 	.short	0x0107
        /*0a52*/ 	.byte	0x3f
	.zero		1


	//   ....[50]....
        /*0a54*/ 	.word	0x0000d9b0
        /*0a58*/ 	.word	0x00000007
        /*0a5c*/ 	.word	0x00016830
        /*0a60*/ 	.short	0x0101
        /*0a62*/ 	.byte	0x3f
	.zero		1


	//   ....[51]....
        /*0a64*/ 	.word	0x0000da10
        /*0a68*/ 	.word	0x00000007
        /*0a6c*/ 	.word	0x00016860
        /*0a70*/ 	.short	0x010a
        /*0a72*/ 	.byte	0x3f
	.zero		1


	//   ....[52]....
        /*0a74*/ 	.word	0x0000de00
        /*0a78*/ 	.word	0x00000007
        /*0a7c*/ 	.word	0x00016850
        /*0a80*/ 	.short	0x0107
        /*0a82*/ 	.byte	0x3f
	.zero		1


	//   ....[53]....
        /*0a84*/ 	.word	0x0000df80
        /*0a88*/ 	.word	0x00000007
        /*0a8c*/ 	.word	0x00016850
        /*0a90*/ 	.short	0x0101
        /*0a92*/ 	.byte	0x3f
	.zero		1


	//   ....[54]....
        /*0a94*/ 	.word	0x0000e130
        /*0a98*/ 	.word	0x00000000
        /*0a9c*/ 	.word	0x00016860
        /*0aa0*/ 	.short	0x010a
        /*0aa2*/ 	.byte	0x3f
	.zero		1


	//   ....[55]....
        /*0aa4*/ 	.word	0x0000e550
        /*0aa8*/ 	.word	0x00000000
        /*0aac*/ 	.word	0x00016850
        /*0ab0*/ 	.short	0x0107
        /*0ab2*/ 	.byte	0x3f
	.zero		1


	//   ....[56]....
        /*0ab4*/ 	.word	0x0000e630
        /*0ab8*/ 	.word	0x00000000
        /*0abc*/ 	.word	0x00016850
        /*0ac0*/ 	.short	0x0101
        /*0ac2*/ 	.byte	0x3f
	.zero		1


	//   ....[57]....
        /*0ac4*/ 	.word	0x0000e6c0
        /*0ac8*/ 	.word	0x00000007
        /*0acc*/ 	.word	0x00016820
        /*0ad0*/ 	.short	0x010a
        /*0ad2*/ 	.byte	0x3f
	.zero		1


	//   ....[58]....
        /*0ad4*/ 	.word	0x0000e820
        /*0ad8*/ 	.word	0x00000005
        /*0adc*/ 	.word	0x00016840
        /*0ae0*/ 	.short	0x010a
        /*0ae2*/ 	.byte	0x3f
	.zero		1


	//   ....[59]....
        /*0ae4*/ 	.word	0x0000e8c0
        /*0ae8*/ 	.word	0x00000003
        /*0aec*/ 	.word	0x00016840
        /*0af0*/ 	.short	0x010a
        /*0af2*/ 	.byte	0x3f
	.zero		1


	//   ....[60]....
        /*0af4*/ 	.word	0x0000e900
        /*0af8*/ 	.word	0x00000005
        /*0afc*/ 	.word	0x00016860
        /*0b00*/ 	.short	0x010a
        /*0b02*/ 	.byte	0x3f
	.zero		1


	//   ....[61]....
        /*0b04*/ 	.word	0x0000e940
        /*0b08*/ 	.word	0x00000003
        /*0b0c*/ 	.word	0x00016860
        /*0b10*/ 	.short	0x010a
        /*0b12*/ 	.byte	0x3f
	.zero		1


	//   ....[62]....
        /*0b14*/ 	.word	0x0000e9b0
        /*0b18*/ 	.word	0x00000003
        /*0b1c*/ 	.word	0x00016800
        /*0b20*/ 	.short	0x010a
        /*0b22*/ 	.byte	0x3f
	.zero		1


	//   ....[63]....
        /*0b24*/ 	.word	0x0000ea10
        /*0b28*/ 	.word	0x00000003
        /*0b2c*/ 	.word	0x00016830
        /*0b30*/ 	.short	0x010a
        /*0b32*/ 	.byte	0x3f
	.zero		1


	//   ....[64]....
        /*0b34*/ 	.word	0x0000ea70
        /*0b38*/ 	.word	0x0000000a
        /*0b3c*/ 	.word	0x00016830
        /*0b40*/ 	.short	0x010a
        /*0b42*/ 	.byte	0x3f
	.zero		1


	//   ....[65]....
        /*0b44*/ 	.word	0x0000ead0
        /*0b48*/ 	.word	0x0000000a
        /*0b4c*/ 	.word	0x00016850
        /*0b50*/ 	.short	0x010a
        /*0b52*/ 	.byte	0x3f
	.zero		1


	//   ....[66]....
        /*0b54*/ 	.word	0x0000eb30
        /*0b58*/ 	.word	0x00000009
        /*0b5c*/ 	.word	0x00016830
        /*0b60*/ 	.short	0x010a
        /*0b62*/ 	.byte	0x3f
	.zero		1


	//   ....[67]....
        /*0b64*/ 	.word	0x0000eb90
        /*0b68*/ 	.word	0x00000009
        /*0b6c*/ 	.word	0x00016850
        /*0b70*/ 	.short	0x010a
        /*0b72*/ 	.byte	0x3f
	.zero		1


	//   ....[68]....
        /*0b74*/ 	.word	0x0000ebf0
        /*0b78*/ 	.word	0x00000004
        /*0b7c*/ 	.word	0x00016850
        /*0b80*/ 	.short	0x010a
        /*0b82*/ 	.byte	0x3f
	.zero		1


	//   ....[69]....
        /*0b84*/ 	.word	0x0000ecd0
        /*0b88*/ 	.word	0x00000003
        /*0b8c*/ 	.word	0x00016840
        /*0b90*/ 	.short	0x010a
        /*0b92*/ 	.byte	0x3f
	.zero		1


	//   ....[70]....
        /*0b94*/ 	.word	0x000104d0
        /*0b98*/ 	.word	0x00000003
        /*0b9c*/ 	.word	0x00016820
        /*0ba0*/ 	.short	0x010a
        /*0ba2*/ 	.byte	0x3f
	.zero		1


	//   ....[71]....
        /*0ba4*/ 	.word	0x00010520
        /*0ba8*/ 	.word	0x00000007
        /*0bac*/ 	.word	0x00016840
        /*0bb0*/ 	.short	0x010a
        /*0bb2*/ 	.byte	0x3f
	.zero		1


	//   ....[72]....
        /*0bb4*/ 	.word	0x00010ef0
        /*0bb8*/ 	.word	0x00000007
        /*0bbc*/ 	.word	0x00016860
        /*0bc0*/ 	.short	0x010a
        /*0bc2*/ 	.byte	0x3f
	.zero		1


	//   ....[73]....
        /*0bc4*/ 	.word	0x00011870
        /*0bc8*/ 	.word	0x00000000
        /*0bcc*/ 	.word	0x00016860
        /*0bd0*/ 	.short	0x010a
        /*0bd2*/ 	.byte	0x3f
	.zero		1


	//   ....[74]....
        /*0bd4*/ 	.word	0x000121f0
        /*0bd8*/ 	.word	0x00000007
        /*0bdc*/ 	.word	0x00016820
        /*0be0*/ 	.short	0x010a
        /*0be2*/ 	.byte	0x3f
	.zero		1


	//   ....[75]....
        /*0be4*/ 	.word	0x00012390
        /*0be8*/ 	.word	0x00000005
        /*0bec*/ 	.word	0x00016840
        /*0bf0*/ 	.short	0x010a
        /*0bf2*/ 	.byte	0x3f
	.zero		1


	//   ....[76]....
        /*0bf4*/ 	.word	0x000123e0
        /*0bf8*/ 	.word	0x00000003
        /*0bfc*/ 	.word	0x00016840
        /*0c00*/ 	.short	0x010a
        /*0c02*/ 	.byte	0x3f
	.zero		1


	//   ....[77]....
        /*0c04*/ 	.word	0x00012430
        /*0c08*/ 	.word	0x00000005
        /*0c0c*/ 	.word	0x00016860
        /*0c10*/ 	.short	0x010a
        /*0c12*/ 	.byte	0x3f
	.zero		1


	//----- nvinfo : EIATTR_NUM_MBARRIERS
	.align		4
.L_1553:
        /*0c14*/ 	.byte	0x03, 0x38
        /*0c16*/ 	.short	0x0016


	//----- nvinfo : EIATTR_EXIT_INSTR_OFFSETS
	.align		4
        /*0c18*/ 	.byte	0x04, 0x1c
        /*0c1a*/ 	.short	(.L_1555 - .L_1554)


	//   ....[0]....
.L_1554:
        /*0c1c*/ 	.word	0x0000e990


	//----- nvinfo : EIATTR_MAX_THREADS
	.align		4
.L_1555:
        /*0c20*/ 	.byte	0x04, 0x05
        /*0c22*/ 	.short	(.L_1557 - .L_1556)
.L_1556:
        /*0c24*/ 	.word	0x00000200
        /*0c28*/ 	.word	0x00000001
        /*0c2c*/ 	.word	0x00000001


	//----- nvinfo : EIATTR_CRS_STACK_SIZE
	.align		4
.L_1557:
        /*0c30*/ 	.byte	0x04, 0x1e
        /*0c32*/ 	.short	(.L_1559 - .L_1558)
.L_1558:
        /*0c34*/ 	.word	0x00000000


	//----- nvinfo : EIATTR_CBANK_PARAM_SIZE
	.align		4
.L_1559:
        /*0c38*/ 	.byte	0x03, 0x19
        /*0c3a*/ 	.short	0x0a70


	//----- nvinfo : EIATTR_PARAM_CBANK
	.align		4
        /*0c3c*/ 	.byte	0x04, 0x0a
        /*0c3e*/ 	.short	(.L_1561 - .L_1560)
	.align		4
.L_1560:
        /*0c40*/ 	.word	index@(.nv.constant0._ZN7cutlass13device_kernelIN5flash11enable_sm90INS1_16FlashAttnFwdSm90INS1_25CollectiveMainloopFwdSm90ILi2EN4cute5tupleIJNS5_1CILi1EEES8_S8_EEENS6_IJNS7_ILi192EEENS7_ILi128EEENS7_ILi64EEEEEELi64ENS_6half_tEfNS_4arch4Sm90ELb1ELb0ELb1ELb0ELb1ELb0ELb0ELb1ELb1ELb1ELb1ELb0EEENS1_21CollectiveEpilogueFwdINS6_IJSA_SC_SB_EEES9_SE_SG_Li384ELb0ELb1ELb1ELb0EEENS1_19SingleTileSchedulerILb0ELb1ELb1ELi192EEEEEEEEEvNT_6ParamsE)
        /*0c44*/ 	.short	0x0210
        /*0c46*/ 	.short	0x0a70


	//----- nvinfo : EIATTR_SW_WAR
	.align		4
.L_1561:
        /*0c48*/ 	.byte	0x04, 0x36
        /*0c4a*/ 	.short	(.L_1563 - .L_1562)
.L_1562:
        /*0c4c*/ 	.word	0x00000008
.L_1563:


//--------------------- .nv.info._ZN7cutlass13device_kernelIN5flash11enable_sm90INS1_16FlashAttnFwdSm90INS1_25CollectiveMainloopFwdSm90ILi2EN4cute5tupleIJNS5_1CILi1EEES8_S8_EEENS6_IJNS7_ILi192EEENS7_ILi128EEENS7_ILi64EEEEEELi64ENS_6half_tEfNS_4arch4Sm90ELb1ELb0ELb1ELb1ELb1ELb0ELb0ELb1ELb1ELb1ELb1ELb0EEENS1_21CollectiveEpilogueFwdINS6_IJSA_SC_SB_EEES9_SE_SG_Li384ELb1ELb1ELb1ELb0EEENS1_36VarlenDynamicPersistentTileSchedulerILi192ELi128ELi384ELi128ELb1ELb1ELb1ELb1ELb1ELb1EEEEEEEEEvNT_6ParamsE --------------------------
	.section	.nv.info._ZN7cutlass13device_kernelIN5flash11enable_sm90INS1_16FlashAttnFwdSm90INS1_25CollectiveMainloopFwdSm90ILi2EN4cute5tupleIJNS5_1CILi1EEES8_S8_EEENS6_IJNS7_ILi192EEENS7_ILi128EEENS7_ILi64EEEEEELi64ENS_6half_tEfNS_4arch4Sm90ELb1ELb0ELb1ELb1ELb1ELb0ELb0ELb1ELb1ELb1ELb1ELb0EEENS1_21CollectiveEpilogueFwdINS6_IJSA_SC_SB_EEES9_SE_SG_Li384ELb1ELb1ELb1ELb0EEENS1_36VarlenDynamicPersistentTileSchedulerILi192ELi128ELi384ELi128ELb1ELb1ELb1ELb1ELb1ELb1EEEEEEEEEvNT_6ParamsE,"",@"SHT_CUDA_INFO"
	.sectionflags	@""
	.align	4


	//----- nvinfo : EIATTR_CUDA_API_VERSION
	.align		4
        /*0000*/ 	.byte	0x04, 0x37
        /*0002*/ 	.short	(.L_1565 - .L_1564)
.L_1564:
        /*0004*/ 	.word	0x00000082


	//----- nvinfo : EIATTR_KPARAM_INFO
	.align		4
.L_1565:
        /*0008*/ 	.byte	0x04, 0x17
        /*000a*/ 	.short	(.L_1567 - .L_1566)
.L_1566:
        /*000c*/ 	.word	0x00000000
        /*0010*/ 	.short	0x0000
        /*0012*/ 	.short	0x0070
        /*0014*/ 	.byte	0x00, 0xf0, 0x01, 0x2a


	//----- nvinfo : EIATTR_SPARSE_MMA_MASK
	.align		4
.L_1567:
        /*0018*/ 	.byte	0x03, 0x50
        /*001a*/ 	.short	0x0000


	//----- nvinfo : EIATTR_MAXREG_COUNT
	.align		4
        /*001c*/ 	.byte	0x03, 0x1b
        /*001e*/ 	.short	0x0080


	//----- nvinfo : EIATTR_NUM_BARRIERS
	.align		4
        /*0020*/ 	.byte	0x02, 0x4c
        /*0022*/ 	.byte	0x10
	.zero		1


	//----- nvinfo : EIATTR_EXTERNS
	.align		4
        /*0024*/ 	.byte	0x04, 0x0f
        /*0026*/ 	.short	(.L_1569 - .L_1568)


	//   ....[0]....
	.align		4
.L_1568:
        /*0028*/ 	.word	index@(__assertfail)


	//----- nvinfo : EIATTR_ANNOTATIONS
	.align		4
.L_1569:
        /*002c*/ 	.byte	0x04, 0x55
        /*002e*/ 	.short	(.L_1571 - .L_1570)


	//   ....[0]....
.L_1570:
        /* <DEDUP_REMOVED lines=30> */


	//----- nvinfo : EIATTR_MERCURY_ISA_VERSION
	.align		4
.L_1571:
        /*0200*/ 	.byte	0x03, 0x5f
        /*0202*/ 	.short	0x0101


	//----- nvinfo : EIATTR_UNUSED_LOAD_BYTE_OFFSET
	.align		4
        /*0204*/ 	.byte	0x04, 0x44
        /*0206*/ 	.short	(.L_1573 - .L_1572)


	//   ....[0]....
.L_1572:
        /*0208*/ 	.word	0x00000970
        /*020c*/ 	.word	0x0000fff0


	//   ....[1]....
        /*0210*/ 	.word	0x0000a0f0
        /*0214*/ 	.word	0x0000fff0


	//----- nvinfo : EIATTR_INT_WARP_WIDE_INSTR_OFFSETS
	.align		4
.L_1573:
        /*0218*/ 	.byte	0x04, 0x31
        /*021a*/ 	.short	(.L_1575 - .L_1574)


	//   ....[0]....
.L_1574:
        /*021c*/ 	.word	0x000000c0


	//   ....[1]....
        /*0220*/ 	.word	0x000000d0


	//   ....[2]....
        /*0224*/ 	.word	0x00000170


	//   ....[3]....
        /*0228*/ 	.word	0x0000de90


	//   ....[4]....
        /*022c*/ 	.word	0x0000df20


	//   ....[5]....
        /*0230*/ 	.word	0x00011030


	//   ....[6]....
        /*0234*/ 	.word	0x000110c0


	//----- nvinfo : EIATTR_COOP_GROUP_MASK_REGIDS
	.align		4
.L_1575:
        /*0238*/ 	.byte	0x04, 0x29
        /*023a*/ 	.short	(.L_1577 - .L_1576)


	//   ....[0]....
.L_1576:
        /*023c*/ 	.word	0xffffffff


	//   ....[1]....
        /*0240*/ 	.word	0xffffffff


	//   ....[2]....
        /*0244*/ 	.word	0xffffffff


	//   ....[3]....
        /*0248*/ 	.word	0xffffffff


	//   ....[4]....
        /*024c*/ 	.word	0xffffffff


	//   ....[5]....
        /*0250*/ 	.word	0xffffffff


	//   ....[6]....
        /*0254*/ 	.word	0xffffffff


	//   ....[7]....
        /*0258*/ 	.word	0xffffffff


	//   ....[8]....
        /*025c*/ 	.word	0xffffffff


	//   ....[9]....
        /*0260*/ 	.word	0xffffffff


	//   ....[10]....
        /*0264*/ 	.word	0xffffffff


	//   ....[11]....
        /*0268*/ 	.word	0xffffffff


	//   ....[12]....
        /*026c*/ 	.word	0xffffffff


	//   ....[13]....
        /*0270*/ 	.word	0xffffffff


	//   ....[14]....
        /*0274*/ 	.word	0xffffffff


	//   ....[15]....
        /*0278*/ 	.word	0xffffffff


	//   ....[16]....
        /*027c*/ 	.word	0xffffffff


	//   ....[17]....
        /*0280*/ 	.word	0xffffffff


	//   ....[18]....
        /*0284*/ 	.word	0xffffffff


	//   ....[19]....
        /*0288*/ 	.word	0xffffffff


	//   ....[20]....
        /*028c*/ 	.word	0xffffffff


	//   ....[21]....
        /*0290*/ 	.word	0xffffffff


	//   ....[22]....
        /*0294*/ 	.word	0xffffffff


	//   ....[23]....
        /*0298*/ 	.word	0xffffffff


	//   ....[24]....
        /*029c*/ 	.word	0xffffffff


	//   ....[25]....
        /*02a0*/ 	.word	0xffffffff


	//   ....[26]....
        /*02a4*/ 	.word	0xffffffff


	//   ....[27]....
        /*02a8*/ 	.word	0xffffffff


	//   ....[28]....
        /*02ac*/ 	.word	0xffffffff


	//   ....[29]....
        /*02b0*/ 	.word	0xffffffff


	//   ....[30]....
        /*02b4*/ 	.word	0xffffffff


	//   ....[31]....
        /*02b8*/ 	.word	0xffffffff


	//   ....[32]....
        /*02bc*/ 	.word	0xffffffff


	//   ....[33]....
        /*02c0*/ 	.word	0xffffffff


	//   ....[34]....
        /*02c4*/ 	.word	0xffffffff


	//   ....[35]....
        /*02c8*/ 	.word	0xffffffff


	//   ....[36]....
        /*02cc*/ 	.word	0xffffffff


	//   ....[37]....
        /*02d0*/ 	.word	0xffffffff


	//   ....[38]....
        /*02d4*/ 	.word	0xffffffff


	//   ....[39]....
        /*02d8*/ 	.word	0xffffffff


	//   ....[40]....
        /*02dc*/ 	.word	0xffffffff


	//   ....[41]....
        /*02e0*/ 	.word	0xffffffff


	//   ....[42]....
        /*02e4*/ 	.word	0xffffffff


	//   ....[43]....
        /*02e8*/ 	.word	0xffffffff


	//   ....[44]....
        /*02ec*/ 	.word	0xffffffff


	//   ....[45]....
        /*02f0*/ 	.word	0xffffffff


	//   ....[46]....
        /*02f4*/ 	.word	0xffffffff


	//   ....[47]....
        /*02f8*/ 	.word	0xffffffff


	//   ....[48]....
        /*02fc*/ 	.word	0xffffffff


	//   ....[49]....
        /*0300*/ 	.word	0xffffffff


	//   ....[50]....
        /*0304*/ 	.word	0xffffffff


	//   ....[51]....
        /*0308*/ 	.word	0xffffffff


	//   ....[52]....
        /*030c*/ 	.word	0xffffffff


	//   ....[53]....
        /*0310*/ 	.word	0xffffffff


	//   ....[54]....
        /*0314*/ 	.word	0xffffffff


	//   ....[55]....
        /*0318*/ 	.word	0xffffffff


	//   ....[56]....
        /*031c*/ 	.word	0xffffffff


	//   ....[57]....
        /*0320*/ 	.word	0xffffffff


	//   ....[58]....
        /*0324*/ 	.word	0xffffffff


	//   ....[59]....
        /*0328*/ 	.word	0xffffffff


	//   ....[60]....
        /*032c*/ 	.word	0xffffffff


	//   ....[61]....
        /*0330*/ 	.word	0xffffffff


	//   ....[62]....
        /*0334*/ 	.word	0xffffffff


	//   ....[63]....
        /*0338*/ 	.word	0xffffffff


	//   ....[64]....
        /*033c*/ 	.word	0xffffffff


	//   ....[65]....
        /*0340*/ 	.word	0xffffffff


	//   ....[66]....
        /*0344*/ 	.word	0xffffffff


	//   ....[67]....
        /*0348*/ 	.word	0xffffffff


	//   ....[68]....
        /*034c*/ 	.word	0xffffffff


	//   ....[69]....
        /*0350*/ 	.word	0xffffffff


	//   ....[70]....
        /*0354*/ 	.word	0xffffffff


	//   ....[71]....
        /*0358*/ 	.word	0xffffffff


	//   ....[72]....
        /*035c*/ 	.word	0xffffffff


	//   ....[73]....
        /*0360*/ 	.word	0xffffffff


	//   ....[74]....
        /*0364*/ 	.word	0xffffffff


	//   ....[75]....
        /*0368*/ 	.word	0xffffffff


	//   ....[76]....
        /*036c*/ 	.word	0xffffffff


	//   ....[77]....
        /*0370*/ 	.word	0xffffffff


	//   ....[78]....
        /*0374*/ 	.word	0xffffffff


	//   ....[79]....
        /*0378*/ 	.word	0xffffffff


	//   ....[80]....
        /*037c*/ 	.word	0xffffffff


	//   ....[81]....
        /*0380*/ 	.word	0xffffffff


	//   ....[82]....
        /*0384*/ 	.word	0xffffffff


	//   ....[83]....
        /*0388*/ 	.word	0xffffffff


	//   ....[84]....
        /*038c*/ 	.word	0xffffffff


	//   ....[85]....
        /*0390*/ 	.word	0xffffffff


	//   ....[86]....
        /*0394*/ 	.word	0xffffffff


	//   ....[87]....
        /*0398*/ 	.word	0xffffffff


	//   ....[88]....
        /*039c*/ 	.word	0xffffffff


	//   ....[89]....
        /*03a0*/ 	.word	0xffffffff


	//   ....[90]....
        /*03a4*/ 	.word	0xffffffff


	//   ....[91]....
        /*03a8*/ 	.word	0xffffffff


	//   ....[92]....
        /*03ac*/ 	.word	0xffffffff


	//   ....[93]....
        /*03b0*/ 	.word	0xffffffff


	//   ....[94]....
        /*03b4*/ 	.word	0xffffffff


	//   ....[95]....
        /*03b8*/ 	.word	0xffffffff


	//   ....[96]....
        /*03bc*/ 	.word	0xffffffff


	//   ....[97]....
        /*03c0*/ 	.word	0xffffffff


	//   ....[98]....
        /*03c4*/ 	.word	0xffffffff


	//   ....[99]....
        /*03c8*/ 	.word	0xffffffff


	//   ....[100]....
        /*03cc*/ 	.word	0xffffffff


	//   ....[101]....
        /*03d0*/ 	.word	0xffffffff


	//   ....[102]....
        /*03d4*/ 	.word	0xffffffff


	//   ....[103]....
        /*03d8*/ 	.word	0xffffffff


	//   ....[104]....
        /*03dc*/ 	.word	0xffffffff


	//   ....[105]....
        /*03e0*/ 	.word	0xffffffff


	//   ....[106]....
        /*03e4*/ 	.word	0xffffffff


	//   ....[107]....
        /*03e8*/ 	.word	0xffffffff


	//   ....[108]....
        /*03ec*/ 	.word	0xffffffff


	//   ....[109]....
        /*03f0*/ 	.word	0xffffffff


	//   ....[110]....
        /*03f4*/ 	.word	0xffffffff


	//   ....[111]....
        /*03f8*/ 	.word	0xffffffff


	//   ....[112]....
        /*03fc*/ 	.word	0xffffffff


	//   ....[113]....
        /*0400*/ 	.word	0xffffffff


	//   ....[114]....
        /*0404*/ 	.word	0xffffffff


	//   ....[115]....
        /*0408*/ 	.word	0xffffffff


	//   ....[116]....
        /*040c*/ 	.word	0xffffffff


	//   ....[117]....
        /*0410*/ 	.word	0xffffffff


	//   ....[118]....
        /*0414*/ 	.word	0xffffffff


	//   ....[119]....
        /*0418*/ 	.word	0xffffffff


	//   ....[120]....
        /*041c*/ 	.word	0xffffffff


	//   ....[121]....
        /*0420*/ 	.word	0xffffffff


	//   ....[122]....
        /*0424*/ 	.word	0xffffffff


	//   ....[123]....
        /*0428*/ 	.word	0xffffffff


	//   ....[124]....
        /*042c*/ 	.word	0xffffffff


	//   ....[125]....
        /*0430*/ 	.word	0xffffffff


	//   ....[126]....
        /*0434*/ 	.word	0xffffffff


	//   ....[127]....
        /*0438*/ 	.word	0xffffffff


	//   ....[128]....
        /*043c*/ 	.word	0xffffffff


	//   ....[129]....
        /*0440*/ 	.word	0xffffffff


	//   ....[130]....
        /*0444*/ 	.word	0xffffffff


	//   ....[131]....
        /*0448*/ 	.word	0xffffffff


	//   ....[132]....
        /*044c*/ 	.word	0xffffffff


	//   ....[133]....
        /*0450*/ 	.word	0xffffffff


	//   ....[134]....
        /*0454*/ 	.word	0xffffffff


	//   ....[135]....
        /*0458*/ 	.word	0xffffffff


	//   ....[136]....
        /*045c*/ 	.word	0xffffffff


	//   ....[137]....
        /*0460*/ 	.word	0xffffffff


	//   ....[138]....
        /*0464*/ 	.word	0xffffffff


	//   ....[139]....
        /*0468*/ 	.word	0xffffffff


	//   ....[140]....
        /*046c*/ 	.word	0xffffffff


	//   ....[141]....
        /*0470*/ 	.word	0xffffffff


	//   ....[142]....
        /*0474*/ 	.word	0xffffffff


	//   ....[143]....
        /*0478*/ 	.word	0xffffffff


	//   ....[144]....
        /*047c*/ 	.word	0xffffffff


	//   ....[145]....
        /*0480*/ 	.word	0xffffffff


	//   ....[146]....
        /*0484*/ 	.word	0xffffffff


	//   ....[147]....
        /*0488*/ 	.word	0xffffffff


	//   ....[148]....
        /*048c*/ 	.word	0xffffffff


	//   ....[149]....
        /*0490*/ 	.word	0xffffffff


	//   ....[150]....
        /*0494*/ 	.word	0xffffffff


	//   ....[151]....
        /*0498*/ 	.word	0xffffffff


	//   ....[152]....
        /*049c*/ 	.word	0xffffffff


	//   ....[153]....
        /*04a0*/ 	.word	0xffffffff


	//   ....[154]....
        /*04a4*/ 	.word	0xffffffff


	//   ....[155]....
        /*04a8*/ 	.word	0xffffffff


	//   ....[156]....
        /*04ac*/ 	.word	0xffffffff


	//   ....[157]....
        /*04b0*/ 	.word	0xffffffff


	//   ....[158]....
        /*04b4*/ 	.word	0xffffffff


	//   ....[159]....
        /*04b8*/ 	.word	0xffffffff


	//   ....[160]....
        /*04bc*/ 	.word	0xffffffff


	//   ....[161]....
        /*04c0*/ 	.word	0xffffffff


	//   ....[162]....
        /*04c4*/ 	.word	0xffffffff


	//   ....[163]....
        /*04c8*/ 	.word	0xffffffff


	//   ....[164]....
        /*04cc*/ 	.word	0xffffffff


	//   ....[165]....
        /*04d0*/ 	.word	0xffffffff


	//   ....[166]....
        /*04d4*/ 	.word	0xffffffff


	//   ....[167]....
        /*04d8*/ 	.word	0xffffffff


	//   ....[168]....
        /*04dc*/ 	.word	0xffffffff


	//   ....[169]....
        /*04e0*/ 	.word	0xffffffff


	//   ....[170]....
        /*04e4*/ 	.word	0xffffffff


	//   ....[171]....
        /*04e8*/ 	.word	0xffffffff


	//   ....[172]....
        /*04ec*/ 	.word	0xffffffff


	//   ....[173]....
        /*04f0*/ 	.word	0xffffffff


	//   ....[174]....
        /*04f4*/ 	.word	0xffffffff


	//   ....[175]....
        /*04f8*/ 	.word	0x0500000f


	//   ....[176]....
        /*04fc*/ 	.word	0x0500000f


	//   ....[177]....
        /*0500*/ 	.word	0x0500000f


	//   ....[178]....
        /*0504*/ 	.word	0x0500000f


	//   ....[179]....
        /*0508*/ 	.word	0x0500000f


	//   ....[180]....
        /*050c*/ 	.word	0x0500000f


	//   ....[181]....
        /*0510*/ 	.word	0x0500000f


	//   ....[182]....
        /*0514*/ 	.word	0x0500000f


	//   ....[183]....
        /*0518*/ 	.word	0x0500000f


	//   ....[184]....
        /*051c*/ 	.word	0x0500000f


	//   ....[185]....
        /*0520*/ 	.word	0x0500000f


	//   ....[186]....
        /*0524*/ 	.word	0x0500000f


	//   ....[187]....
        /*0528*/ 	.word	0x0500000f


	//   ....[188]....
        /*052c*/ 	.word	0x0500000f


	//   ....[189]....
        /*0530*/ 	.word	0x0500000f


	//   ....[190]....
        /*0534*/ 	.word	0x0500000f


	//   ....[191]....
        /*0538*/ 	.word	0x0500000f


	//   ....[192]....
        /*053c*/ 	.word	0x0500000f


	//   ....[193]....
        /*0540*/ 	.word	0x0500000f


	//   ....[194]....
        /*0544*/ 	.word	0x0500000f


	//   ....[195]....
        /*0548*/ 	.word	0x0500000f


	//   ....[196]....
        /*054c*/ 	.word	0x0500000f


	//   ....[197]....
        /*0550*/ 	.word	0x0500000f


	//   ....[198]....
        /*0554*/ 	.word	0x0500000f


	//   ....[199]....
        /*0558*/ 	.word	0x0500000f


	//   ....[200]....
        /*055c*/ 	.word	0x0500000f


	//   ....[201]....
        /*0560*/ 	.word	0x0500000f


	//   ....[202]....
        /*0564*/ 	.word	0x0500000f


	//   ....[203]....
        /*0568*/ 	.word	0x0500000f


	//   ....[204]....
        /*056c*/ 	.word	0x0500000f


	//   ....[205]....
        /*0570*/ 	.word	0x0500000f


	//   ....[206]....
        /*0574*/ 	.word	0x0500000f


	//   ....[207]....
        /*0578*/ 	.word	0x0500000f


	//   ....[208]....
        /*057c*/ 	.word	0x0500000f


	//   ....[209]....
        /*0580*/ 	.word	0x0500000f


	//   ....[210]....
        /*0584*/ 	.word	0x0500000f


	//   ....[211]....
        /*0588*/ 	.word	0x0500000f


	//   ....[212]....
        /*058c*/ 	.word	0x0500000f


	//   ....[213]....
        /*0590*/ 	.word	0x0500000f


	//   ....[214]....
        /*0594*/ 	.word	0x0500000f


	//   ....[215]....
        /*0598*/ 	.word	0x0500000f


	//   ....[216]....
        /*059c*/ 	.word	0x0500000f


	//   ....[217]....
        /*05a0*/ 	.word	0x0500000f


	//   ....[218]....
        /*05a4*/ 	.word	0x0500000f


	//   ....[219]....
        /*05a8*/ 	.word	0x0500000f


	//   ....[220]....
        /*05ac*/ 	.word	0x0500000f


	//   ....[221]....
        /*05b0*/ 	.word	0x0500000f


	//   ....[222]....
        /*05b4*/ 	.word	0x0500000f


	//   ....[223]....
        /*05b8*/ 	.word	0x0500000f


	//   ....[224]....
        /*05bc*/ 	.word	0x0500000f


	//   ....[225]....
        /*05c0*/ 	.word	0x0500000f


	//   ....[226]....
        /*05c4*/ 	.word	0x0500000f


	//   ....[227]....
        /*05c8*/ 	.word	0x0500000f


	//   ....[228]....
        /*05cc*/ 	.word	0x0500000f


	//   ....[229]....
        /*05d0*/ 	.word	0x0500000f


	//   ....[230]....
        /*05d4*/ 	.word	0x0500000f


	//   ....[231]....
        /*05d8*/ 	.word	0x0500000f


	//   ....[232]....
        /*05dc*/ 	.word	0x0500000f


	//   ....[233]....
        /*05e0*/ 	.word	0x0500000f


	//   ....[234]....
        /*05e4*/ 	.word	0x0500000f


	//   ....[235]....
        /*05e8*/ 	.word	0x0500000f


	//   ....[236]....
        /*05ec*/ 	.word	0x0500000f


	//   ....[237]....
        /*05f0*/ 	.word	0x0500000f


	//   ....[238]....
        /*05f4*/ 	.word	0x0500000f


	//   ....[239]....
        /*05f8*/ 	.word	0x0500000f


	//   ....[240]....
        /*05fc*/ 	.word	0x0500000f


	//   ....[241]....
        /*0600*/ 	.word	0x0500000f


	//   ....[242]....
        /*0604*/ 	.word	0x0500000f


	//   ....[243]....
        /*0608*/ 	.word	0x0500000f


	//   ....[244]....
        /*060c*/ 	.word	0x0500000f


	//   ....[245]....
        /*0610*/ 	.word	0x0500000f


	//   ....[246]....
        /*0614*/ 	.word	0x0500000f


	//   ....[247]....
        /*0618*/ 	.word	0x0500000f


	//   ....[248]....
        /*061c*/ 	.word	0x0500000f


	//   ....[249]....
        /*0620*/ 	.word	0x0500000f


	//   ....[250]....
        /*0624*/ 	.word	0x0500000f


	//   ....[251]....
        /*0628*/ 	.word	0x0500000f


	//   ....[252]....
        /*062c*/ 	.word	0x0500000f


	//   ....[253]....
        /*0630*/ 	.word	0x0500000f


	//   ....[254]....
        /*0634*/ 	.word	0x0500000f


	//   ....[255]....
        /*0638*/ 	.word	0x0500000f


	//   ....[0]....
        /*063c*/ 	.word	0x0500000f


	//   ....[1]....
        /*0640*/ 	.word	0x0500000f


	//   ....[2]....
        /*0644*/ 	.word	0x0500000f


	//   ....[3]....
        /*0648*/ 	.word	0x0500000f


	//   ....[4]....
        /*064c*/ 	.word	0x0500000f


	//   ....[5]....
        /*0650*/ 	.word	0x0500000f


	//   ....[6]....
        /*0654*/ 	.word	0x0500000f


	//   ....[7]....
        /*0658*/ 	.word	0x0500000f


	//   ....[8]....
        /*065c*/ 	.word	0x0500000f


	//   ....[9]....
        /*0660*/ 	.word	0x0500000f


	//   ....[10]....
        /*0664*/ 	.word	0x0500000f


	//   ....[11]....
        /*0668*/ 	.word	0x0500000f


	//   ....[12]....
        /*066c*/ 	.word	0x0500000f


	//   ....[13]....
        /*0670*/ 	.word	0x0500000f


	//   ....[14]....
        /*0674*/ 	.word	0x0500000f


	//   ....[15]....
        /*0678*/ 	.word	0x0500000f


	//   ....[16]....
        /*067c*/ 	.word	0x0500000f


	//   ....[17]....
        /*0680*/ 	.word	0x0500000f


	//   ....[18]....
        /*0684*/ 	.word	0x0500000f


	//   ....[19]....
        /*0688*/ 	.word	0x0500000f


	//   ....[20]....
        /*068c*/ 	.word	0x0500000f


	//   ....[21]....
        /*0690*/ 	.word	0x0500000f


	//   ....[22]....
        /*0694*/ 	.word	0x0500000f


	//   ....[23]....
        /*0698*/ 	.word	0x0500000f


	//   ....[24]....
        /*069c*/ 	.word	0x0500000f


	//   ....[25]....
        /*06a0*/ 	.word	0x0500000f


	//   ....[26]....
        /*06a4*/ 	.word	0x0500000f


	//----- nvinfo : EIATTR_COOP_GROUP_INSTR_OFFSETS
	.align		4
.L_1577:
        /*06a8*/ 	.byte	0x04, 0x28
        /*06aa*/ 	.short	(.L_1579 - .L_1578)


	//   ....[0]....
.L_1578:
        /*06ac*/ 	.word	0x00000080


	//   ....[1]....
        /*06b0*/ 	.word	0x00000090


	//   ....[2]....
        /*06b4*/ 	.word	0x000002d0


	//   ....[3]....
        /*06b8*/ 	.word	0x00000430


	//   ....[4]....
        /*06bc*/ 	.word	0x00000550


	//   ....[5]....
        /*06c0*/ 	.word	0x000006b0


	//   ....[6]....
        /*06c4*/ 	.word	0x00001900


	//   ....[7]....
        /*06c8*/ 	.word	0x00002020


	//   ....[8]....
        /*06cc*/ 	.word	0x00002440


	//   ....[9]....
        /*06d0*/ 	.word	0x00002ca0


	//   ....[10]....
        /*06d4*/ 	.word	0x00002d30


	//   ....[11]....
        /*06d8*/ 	.word	0x00003850


	//   ....[12]....
        /*06dc*/ 	.word	0x000038a0


	//   ....[13]....
        /*06e0*/ 	.word	0x00004d80


	//   ....[14]....
        /*06e4*/ 	.word	0x000053d0


	//   ....[15]....
        /*06e8*/ 	.word	0x00005930


	//   ....[16]....
        /*06ec*/ 	.word	0x00005a20


	//   ....[17]....
        /*06f0*/ 	.word	0x00006370


	//   ....[18]....
        /*06f4*/ 	.word	0x000063d0


	//   ....[19]....
        /*06f8*/ 	.word	0x000086b0


	//   ....[20]....
        /*06fc*/ 	.word	0x000086e0


	//   ....[21]....
        /*0700*/ 	.word	0x00008700


	//   ....[22]....
        /*0704*/ 	.word	0x00008720


	//   ....[23]....
        /*0708*/ 	.word	0x000099b0


	//   ....[24]....
        /*070c*/ 	.word	0x000099e0


	//   ....[25]....
        /*0710*/ 	.word	0x00009a80


	//   ....[26]....
        /*0714*/ 	.word	0x00009aa0


	//   ....[27]....
        /*0718*/ 	.word	0x0000a970


	//   ....[28]....
        /*071c*/ 	.word	0x0000a980


	//   ....[29]....
        /*0720*/ 	.word	0x0000a990


	//   ....[30]....
        /*0724*/ 	.word	0x0000a9e0


	//   ....[31]....
        /*0728*/ 	.word	0x0000af50


	//   ....[32]....
        /*072c*/ 	.word	0x0000af70


	//   ....[33]....
        /*0730*/ 	.word	0x0000af80


	//   ....[34]....
        /*0734*/ 	.word	0x0000afa0


	//   ....[35]....
        /*0738*/ 	.word	0x0000afc0


	//   ....[36]....
        /*073c*/ 	.word	0x0000afe0


	//   ....[37]....
        /*0740*/ 	.word	0x0000b0e0


	//   ....[38]....
        /*0744*/ 	.word	0x0000b0f0


	//   ....[39]....
        /*0748*/ 	.word	0x0000b4d0


	//   ....[40]....
        /*074c*/ 	.word	0x0000b4e0


	//   ....[41]....
        /*0750*/ 	.word	0x0000b710


	//   ....[42]....
        /*0754*/ 	.word	0x0000b720


	//   ....[43]....
        /*0758*/ 	.word	0x0000c230


	//   ....[44]....
        /*075c*/ 	.word	0x0000c260


	//   ....[45]....
        /*0760*/ 	.word	0x0000c2a0


	//   ....[46]....
        /*0764*/ 	.word	0x0000c2d0


	//   ....[47]....
        /*0768*/ 	.word	0x0000c2e0


	//   ....[48]....
        /*076c*/ 	.word	0x0000c2f0


	//   ....[49]....
        /*0770*/ 	.word	0x0000c300


	//   ....[50]....
        /*0774*/ 	.word	0x0000c320


	//   ....[51]....
        /*0778*/ 	.word	0x0000c480


	//   ....[52]....
        /*077c*/ 	.word	0x0000c6a0


	//   ....[53]....
        /*0780*/ 	.word	0x0000c6d0


	//   ....[54]....
        /*0784*/ 	.word	0x0000c700


	//   ....[55]....
        /*0788*/ 	.word	0x0000c730


	//   ....[56]....
        /*078c*/ 	.word	0x0000c760


	//   ....[57]....
        /*0790*/ 	.word	0x0000c790


	//   ....[58]....
        /*0794*/ 	.word	0x0000c8f0


	//   ....[59]....
        /*0798*/ 	.word	0x0000c920


	//   ....[60]....
        /*079c*/ 	.word	0x0000c950


	//   ....[61]....
        /*07a0*/ 	.word	0x0000c980


	//   ....[62]....
        /*07a4*/ 	.word	0x0000c9b0


	//   ....[63]....
        /*07a8*/ 	.word	0x0000c9e0


	//   ....[64]....
        /*07ac*/ 	.word	0x0000ca70


	//   ....[65]....
        /*07b0*/ 	.word	0x0000caa0


	//   ....[66]....
        /*07b4*/ 	.word	0x0000cab0


	//   ....[67]....
        /*07b8*/ 	.word	0x0000caf0


	//   ....[68]....
        /*07bc*/ 	.word	0x0000ea40


	//   ....[69]....
        /*07c0*/ 	.word	0x0000ea60


	//   ....[70]....
        /*07c4*/ 	.word	0x0000eaf0


	//   ....[71]....
        /*07c8*/ 	.word	0x0000eb10


	//   ....[72]....
        /*07cc*/ 	.word	0x0000eb90


	//   ....[73]....
        /*07d0*/ 	.word	0x0000ebb0


	//   ....[74]....
        /*07d4*/ 	.word	0x0000ec30


	//   ....[75]....
        /*07d8*/ 	.word	0x0000ec50


	//   ....[76]....
        /*07dc*/ 	.word	0x0000ecd0


	//   ....[77]....
        /*07e0*/ 	.word	0x0000ecf0


	//   ....[78]....
        /*07e4*/ 	.word	0x0000ed70


	//   ....[79]....
        /*07e8*/ 	.word	0x0000ed90


	//   ....[80]....
        /*07ec*/ 	.word	0x0000ee10


	//   ....[81]....
        /*07f0*/ 	.word	0x0000ee30


	//   ....[82]....
        /*07f4*/ 	.word	0x0000ee40


	//   ....[83]....
        /*07f8*/ 	.word	0x0000ee50


	//   ....[84]....
        /*07fc*/ 	.word	0x0000f720


	//   ....[85]....
        /*0800*/ 	.word	0x0000f750


	//   ....[86]....
        /*0804*/ 	.word	0x0000f7f0


	//   ....[87]....
        /*0808*/ 	.word	0x0000f810


	//   ....[88]....
        /*080c*/ 	.word	0x0000f890


	//   ....[89]....
        /*0810*/ 	.word	0x0000f8b0


	//   ....[90]....
        /*0814*/ 	.word	0x0000f930


	//   ....[91]....
        /*0818*/ 	.word	0x0000f950


	//   ....[92]....
        /*081c*/ 	.word	0x0000f9d0


	//   ....[93]....
        /*0820*/ 	.word	0x0000f9f0


	//   ....[94]....
        /*0824*/ 	.word	0x0000fa70


	//   ....[95]....
        /*0828*/ 	.word	0x0000fa90


	//   ....[96]....
        /*082c*/ 	.word	0x0000fb10


	//   ....[97]....
        /*0830*/ 	.word	0x0000fb30


	//   ....[98]....
        /*0834*/ 	.word	0x0000fb40


	//   ....[99]....
        /*0838*/ 	.word	0x0000fbb0


	//   ....[100]....
        /*083c*/ 	.word	0x0000fc00


	//   ....[101]....
        /*0840*/ 	.word	0x0000fc30


	//   ....[102]....
        /*0844*/ 	.word	0x0000fcc0


	//   ....[103]....
        /*0848*/ 	.word	0x0000fcd0


	//   ....[104]....
        /*084c*/ 	.word	0x0000fd40


	//   ....[105]....
        /*0850*/ 	.word	0x0000fd50


	//   ....[106]....
        /*0854*/ 	.word	0x0000fd90


	//   ....[107]....
        /*0858*/ 	.word	0x0000fdb0


	//   ....[108]....
        /*085c*/ 	.word	0x00010500


	//   ....[109]....
        /*0860*/ 	.word	0x00010530


	//   ....[110]....
        /*0864*/ 	.word	0x00010580


	//   ....[111]....
        /*0868*/ 	.word	0x00010590


	//   ....[112]....
        /*086c*/ 	.word	0x000105d0


	//   ....[113]....
        /*0870*/ 	.word	0x000105e0


	//   ....[114]....
        /*0874*/ 	.word	0x00010620


	//   ....[115]....
        /*0878*/ 	.word	0x00010630


	//   ....[116]....
        /*087c*/ 	.word	0x00010670


	//   ....[117]....
        /*0880*/ 	.word	0x00010680


	//   ....[118]....
        /*0884*/ 	.word	0x000106c0


	//   ....[119]....
        /*0888*/ 	.word	0x000106d0


	//   ....[120]....
        /*088c*/ 	.word	0x00010710


	//   ....[121]....
        /*0890*/ 	.word	0x00010720


	//   ....[122]....
        /*0894*/ 	.word	0x00010730


	//   ....[123]....
        /*0898*/ 	.word	0x00010770


	//   ....[124]....
        /*089c*/ 	.word	0x00010a20


	//   ....[125]....
        /*08a0*/ 	.word	0x00010a50


	//   ....[126]....
        /*08a4*/ 	.word	0x00010ab0


	//   ....[127]....
        /*08a8*/ 	.word	0x00010ac0


	//   ....[128]....
        /*08ac*/ 	.word	0x00010b10


	//   ....[129]....
        /*08b0*/ 	.word	0x00010b20


	//   ....[130]....
        /*08b4*/ 	.word	0x00010b70


	//   ....[131]....
        /*08b8*/ 	.word	0x00010b80


	//   ....[132]....
        /*08bc*/ 	.word	0x00010bd0


	//   ....[133]....
        /*08c0*/ 	.word	0x00010be0


	//   ....[134]....
        /*08c4*/ 	.word	0x00010c30


	//   ....[135]....
        /*08c8*/ 	.word	0x00010c40


	//   ....[136]....
        /*08cc*/ 	.word	0x00010c90


	//   ....[137]....
        /*08d0*/ 	.word	0x00010ca0


	//   ....[138]....
        /*08d4*/ 	.word	0x00010cb0


	//   ....[139]....
        /*08d8*/ 	.word	0x00010cf0


	//   ....[140]....
        /*08dc*/ 	.word	0x00011280


	//   ....[141]....
        /*08e0*/ 	.word	0x000112c0


	//   ....[142]....
        /*08e4*/ 	.word	0x000112e0


	//   ....[143]....
        /*08e8*/ 	.word	0x00011300


	//   ....[144]....
        /*08ec*/ 	.word	0x00011310


	//   ....[145]....
        /*08f0*/ 	.word	0x00011320


	//   ....[146]....
        /*08f4*/ 	.word	0x00011340


	//   ....[147]....
        /*08f8*/ 	.word	0x00011390


	//   ....[148]....
        /*08fc*/ 	.word	0x000113b0


	//   ....[149]....
        /*0900*/ 	.word	0x000113f0


	//   ....[150]....
        /*0904*/ 	.word	0x00011410


	//   ....[151]....
        /*0908*/ 	.word	0x00011450


	//   ....[152]....
        /*090c*/ 	.word	0x00011470


	//   ....[153]....
        /*0910*/ 	.word	0x000114c0


	//   ....[154]....
        /*0914*/ 	.word	0x000114f0


	//   ....[155]....
        /*0918*/ 	.word	0x00011550


	//   ....[156]....
        /*091c*/ 	.word	0x00011900


	//   ....[157]....
        /*0920*/ 	.word	0x00011930


	//   ....[158]....
        /*0924*/ 	.word	0x000119a0


	//   ....[159]....
        /*0928*/ 	.word	0x000119d0


	//   ....[160]....
        /*092c*/ 	.word	0x00011a00


	//   ....[161]....
        /*0930*/ 	.word	0x00011a30


	//   ....[162]....
        /*0934*/ 	.word	0x00011a60


	//   ....[163]....
        /*0938*/ 	.word	0x00011a90


	//   ....[164]....
        /*093c*/ 	.word	0x00011c30


	//   ....[165]....
        /*0940*/ 	.word	0x00011c60


	//   ....[166]....
        /*0944*/ 	.word	0x00011c90


	//   ....[167]....
        /*0948*/ 	.word	0x00011cc0


	//   ....[168]....
        /*094c*/ 	.word	0x00011cf0


	//   ....[169]....
        /*0950*/ 	.word	0x00011d20


	//   ....[170]....
        /*0954*/ 	.word	0x00011de0


	//   ....[171]....
        /*0958*/ 	.word	0x00011e00


	//   ....[172]....
        /*095c*/ 	.word	0x00011e20


	//   ....[173]....
        /*0960*/ 	.word	0x00011e80


	//   ....[174]....
        /*0964*/ 	.word	0x000128a0


	//   ....[175]....
        /*0968*/ 	.word	0x00012e40


	//   ....[176]....
        /*096c*/ 	.word	0x00012f30


	//   ....[177]....
        /*0970*/ 	.word	0x00012fd0


	//   ....[178]....
        /*0974*/ 	.word	0x00013030


	//   ....[179]....
        /*0978*/ 	.word	0x00013130


	//   ....[180]....
        /*097c*/ 	.word	0x00013190


	//   ....[181]....
        /*0980*/ 	.word	0x00013280


	//   ....[182]....
        /*0984*/ 	.word	0x000132f0


	//   ....[183]....
        /*0988*/ 	.word	0x000133e0


	//   ....[184]....
        /*098c*/ 	.word	0x00013450


	//   ....[185]....
        /*0990*/ 	.word	0x00013540


	//   ....[186]....
        /*0994*/ 	.word	0x000135b0


	//   ....[187]....
        /*0998*/ 	.word	0x000136a0


	//   ....[188]....
        /*099c*/ 	.word	0x00013710


	//   ....[189]....
        /*09a0*/ 	.word	0x00013800


	//   ....[190]....
        /*09a4*/ 	.word	0x00013870


	//   ....[191]....
        /*09a8*/ 	.word	0x00013910


	//   ....[192]....
        /*09ac*/ 	.word	0x00013a00


	//   ....[193]....
        /*09b0*/ 	.word	0x00013a70


	//   ....[194]....
        /*09b4*/ 	.word	0x00013ad0


	//   ....[195]....
        /*09b8*/ 	.word	0x00013bc0


	//   ....[196]....
        /*09bc*/ 	.word	0x00013c20


	//   ....[197]....
        /*09c0*/ 	.word	0x00013d20


	//   ....[198]....
        /*09c4*/ 	.word	0x00013d80


	//   ....[199]....
        /*09c8*/ 	.word	0x00013e80


	//   ....[200]....
        /*09cc*/ 	.word	0x00013ee0


	//   ....[201]....
        /*09d0*/ 	.word	0x00013fe0


	//   ....[202]....
        /*09d4*/ 	.word	0x00014040


	//   ....[203]....
        /*09d8*/ 	.word	0x00014140


	//   ....[204]....
        /*09dc*/ 	.word	0x000141a0


	//   ....[205]....
        /*09e0*/ 	.word	0x000142a0


	//   ....[206]....
        /*09e4*/ 	.word	0x00014300


	//   ....[207]....
        /*09e8*/ 	.word	0x000143b0


	//   ....[208]....
        /*09ec*/ 	.word	0x00014470


	//   ....[209]....
        /*09f0*/ 	.word	0x00014530


	//   ....[210]....
        /*09f4*/ 	.word	0x00014590


	//   ....[211]....
        /*09f8*/ 	.word	0x00014690


	//   ....[212]....
        /*09fc*/ 	.word	0x000146f0


	//   ....[213]....
        /*0a00*/ 	.word	0x000147c0


	//   ....[214]....
        /*0a04*/ 	.word	0x00014820


	//   ....[215]....
        /*0a08*/ 	.word	0x000148e0


	//   ....[216]....
        /*0a0c*/ 	.word	0x00014a20


	//   ....[217]....
        /*0a10*/ 	.word	0x00014ad0


	//   ....[218]....
        /*0a14*/ 	.word	0x00014b30


	//   ....[219]....
        /*0a18*/ 	.word	0x00014be0


	//   ....[220]....
        /*0a1c*/ 	.word	0x00014c40


	//   ....[221]....
        /*0a20*/ 	.word	0x00014cf0


	//   ....[222]....
        /*0a24*/ 	.word	0x00014d50


	//   ....[223]....
        /*0a28*/ 	.word	0x00014e00


	//   ....[224]....
        /*0a2c*/ 	.word	0x00014e60


	//   ....[225]....
        /*0a30*/ 	.word	0x00014f10


	//   ....[226]....
        /*0a34*/ 	.word	0x00014f70


	//   ....[227]....
        /*0a38*/ 	.word	0x00015020


	//   ....[228]....
        /*0a3c*/ 	.word	0x00015080


	//   ....[229]....
        /*0a40*/ 	.word	0x00015130


	//   ....[230]....
        /*0a44*/ 	.word	0x00015190


	//   ....[231]....
        /*0a48*/ 	.word	0x00015240


	//   ....[232]....
        /*0a4c*/ 	.word	0x00015330


	//   ....[233]....
        /*0a50*/ 	.word	0x000153e0


	//   ....[234]....
        /*0a54*/ 	.word	0x00015440


	//   ....[235]....
        /*0a58*/ 	.word	0x00015500


	//   ....[236]....
        /*0a5c*/ 	.word	0x00015560


	//   ....[237]....
        /*0a60*/ 	.word	0x00015620


	//   ....[238]....
        /*0a64*/ 	.word	0x00015680


	//   ....[239]....
        /*0a68*/ 	.word	0x00015740


	//   ....[240]....
        /*0a6c*/ 	.word	0x000157a0


	//   ....[241]....
        /*0a70*/ 	.word	0x00015860


	//   ....[242]....
        /*0a74*/ 	.word	0x000158c0


	//   ....[243]....
        /*0a78*/ 	.word	0x00015980


	//   ....[244]....
        /*0a7c*/ 	.word	0x000159e0


	//   ....[245]....
        /*0a80*/ 	.word	0x00015aa0


	//   ....[246]....
        /*0a84*/ 	.word	0x00015b00


	//   ....[247]....
        /*0a88*/ 	.word	0x00015bb0


	//   ....[248]....
        /*0a8c*/ 	.word	0x00015ca0


	//   ....[249]....
        /*0a90*/ 	.word	0x00015d40


	//   ....[250]....
        /*0a94*/ 	.word	0x00015de0


	//   ....[251]....
        /*0a98*/ 	.word	0x00015e90


	//   ....[252]....
        /*0a9c*/ 	.word	0x00015ef0


	//   ....[253]....
        /*0aa0*/ 	.word	0x00015fb0


	//   ....[254]....
        /*0aa4*/ 	.word	0x00016010


	//   ....[255]....
        /*0aa8*/ 	.word	0x000160d0


	//   ....[0]....
        /*0aac*/ 	.word	0x00016130


	//   ....[1]....
        /*0ab0*/ 	.word	0x000161f0


	//   ....[2]....
        /*0ab4*/ 	.word	0x00016250


	//   ....[3]....
        /*0ab8*/ 	.word	0x00016310


	//   ....[4]....
        /*0abc*/ 	.word	0x00016370


	//   ....[5]....
        /*0ac0*/ 	.word	0x00016430


	//   ....[6]....
        /*0ac4*/ 	.word	0x00016490


	//   ....[7]....
        /*0ac8*/ 	.word	0x00016530


	//   ....[8]....
        /*0acc*/ 	.word	0x000165c0


	//   ....[9]....
        /*0ad0*/ 	.word	0x00016660


	//   ....[10]....
        /*0ad4*/ 	.word	0x000167d0


	//   ....[11]....
        /*0ad8*/ 	.word	0x00016840


	//   ....[12]....
        /*0adc*/ 	.word	0x000168b0


	//   ....[13]....
        /*0ae0*/ 	.word	0x00016920


	//   ....[14]....
        /*0ae4*/ 	.word	0x00016990


	//   ....[15]....
        /*0ae8*/ 	.word	0x00016a10


	//   ....[16]....
        /*0aec*/ 	.word	0x00016a90


	//   ....[17]....
        /*0af0*/ 	.word	0x00016b20


	//   ....[18]....
        /*0af4*/ 	.word	0x00016b90


	//   ....[19]....
        /*0af8*/ 	.word	0x00016c00


	//   ....[20]....
        /*0afc*/ 	.word	0x00016c70


	//   ....[21]....
        /*0b00*/ 	.word	0x00016cf0


	//   ....[22]....
        /*0b04*/ 	.word	0x00016d60


	//   ....[23]....
        /*0b08*/ 	.word	0x00016e10


	//   ....[24]....
        /*0b0c*/ 	.word	0x00016e60


	//   ....[25]....
        /*0b10*/ 	.word	0x00016ef0


	//   ....[26]....
        /*0b14*/ 	.word	0x00017020


	//----- nvinfo : EIATTR_REG_RECONFIG
	.align		4
.L_1579:
        /*0b18*/ 	.byte	0x01, 0x54
	.zero		2


	//----- nvinfo : EIATTR_SYSCALL_OFFSETS
	.align		4
        /*0b1c*/ 	.byte	0x04, 0x46
        /*0b1e*/ 	.short	(.L_1581 - .L_1580)


	//   ....[0]....
.L_1580:
        /*0b20*/ 	.word	0x00001ab0


	//   ....[1]....
        /*0b24*/ 	.word	0x0000e080


	//   ....[2]....
        /*0b28*/ 	.word	0x0000e1d0


	//   ....[3]....
        /*0b2c*/ 	.word	0x0000e2c0


	//   ....[4]....
        /*0b30*/ 	.word	0x0000f260


	//----- nvinfo : EIATTR_MBARRIER_INSTR_OFFSETS
	.align		4
.L_1581:
        /*0b34*/ 	.byte	0x04, 0x39
        /*0b36*/ 	.short	(.L_1583 - .L_1582)


	//   ....[0]....
.L_1582:
        /*0b38*/ 	.word	0x00000180
        /*0b3c*/ 	.word	0x000000ff
        /*0b40*/ 	.word	0x00016800
        /*0b44*/ 	.short	0x0100
        /*0b46*/ 	.byte	0x08
	.zero		1


	//   ....[1]....
        /*0b48*/ 	.word	0x00000190
        /*0b4c*/ 	.word	0x000000ff
        /*0b50*/ 	.word	0x00016820
        /*0b54*/ 	.short	0x0100
        /*0b56*/ 	.byte	0x08
	.zero		1


	//   ....[2]....
        /*0b58*/ 	.word	0x00000280
        /*0b5c*/ 	.word	0x000000ff
        /*0b60*/ 	.word	0x00016830
        /*0b64*/ 	.short	0x0100
        /*0b66*/ 	.byte	0x08
	.zero		1


	//   ....[3]....
        /*0b68*/ 	.word	0x00000290
        /*0b6c*/ 	.word	0x000000ff
        /*0b70*/ 	.word	0x00016840
        /*0b74*/ 	.short	0x0100
        /*0b76*/ 	.byte	0x08
	.zero		1


	//   ....[4]....
        /*0b78*/ 	.word	0x000002a0
        /*0b7c*/ 	.word	0x000000ff
        /*0b80*/ 	.word	0x00016838
        /*0b84*/ 	.short	0x0100
        /*0b86*/ 	.byte	0x08
	.zero		1


	//   ....[5]....
        /*0b88*/ 	.word	0x000002b0
        /*0b8c*/ 	.word	0x000000ff
        /*0b90*/ 	.word	0x00016848
        /*0b94*/ 	.short	0x0100
        /*0b96*/ 	.byte	0x08
	.zero		1


	//   ....[6]....
        /*0b98*/ 	.word	0x000003e0
        /*0b9c*/ 	.word	0x000000ff
        /*0ba0*/ 	.word	0x00016850
        /*0ba4*/ 	.short	0x0100
        /*0ba6*/ 	.byte	0x08
	.zero		1


	//   ....[7]....
        /*0ba8*/ 	.word	0x000003f0
        /*0bac*/ 	.word	0x000000ff
        /*0bb0*/ 	.word	0x00016860
        /*0bb4*/ 	.short	0x0100
        /*0bb6*/ 	.byte	0x08
	.zero		1


	//   ....[8]....
        /*0bb8*/ 	.word	0x00000400
        /*0bbc*/ 	.word	0x000000ff
        /*0bc0*/ 	.word	0x00016858
        /*0bc4*/ 	.short	0x0100
        /*0bc6*/ 	.byte	0x08
	.zero		1


	//   ....[9]....
        /*0bc8*/ 	.word	0x00000410
        /*0bcc*/ 	.word	0x000000ff
        /*0bd0*/ 	.word	0x00016868
        /*0bd4*/ 	.short	0x0100
        /*0bd6*/ 	.byte	0x08
	.zero		1


	//   ....[10]....
        /*0bd8*/ 	.word	0x00000500
        /*0bdc*/ 	.word	0x000000ff
        /*0be0*/ 	.word	0x00016870
        /*0be4*/ 	.short	0x0100
        /*0be6*/ 	.byte	0x06
	.zero		1


	//   ....[11]....
        /*0be8*/ 	.word	0x00000510
        /*0bec*/ 	.word	0x000000ff
        /*0bf0*/ 	.word	0x00016880
        /*0bf4*/ 	.short	0x0100
        /*0bf6*/ 	.byte	0x06
	.zero		1


	//   ....[12]....
        /*0bf8*/ 	.word	0x00000520
        /*0bfc*/ 	.word	0x000000ff
        /*0c00*/ 	.word	0x00016878
        /*0c04*/ 	.short	0x0100
        /*0c06*/ 	.byte	0x06
	.zero		1


	//   ....[13]....
        /*0c08*/ 	.word	0x00000530
        /*0c0c*/ 	.word	0x000000ff
        /*0c10*/ 	.word	0x00016888
        /*0c14*/ 	.short	0x0100
        /*0c16*/ 	.byte	0x06
	.zero		1


	//   ....[14]....
        /*0c18*/ 	.word	0x00000660
        /*0c1c*/ 	.word	0x000000ff
        /*0c20*/ 	.word	0x00016890
        /*0c24*/ 	.short	0x0100
        /*0c26*/ 	.byte	0x08
	.zero		1


	//   ....[15]....
        /*0c28*/ 	.word	0x00000670
        /*0c2c*/ 	.word	0x000000ff
        /*0c30*/ 	.word	0x000168a0
        /*0c34*/ 	.short	0x0100
        /*0c36*/ 	.byte	0x08
	.zero		1


	//   ....[16]....
        /*0c38*/ 	.word	0x00000680
        /*0c3c*/ 	.word	0x000000ff
        /*0c40*/ 	.word	0x00016898
        /*0c44*/ 	.short	0x0100
        /*0c46*/ 	.byte	0x08
	.zero		1


	//   ....[17]....
        /*0c48*/ 	.word	0x00000690
        /*0c4c*/ 	.word	0x000000ff
        /*0c50*/ 	.word	0x000168a8
        /*0c54*/ 	.short	0x0100
        /*0c56*/ 	.byte	0x08
	.zero		1


	//   ....[18]....
        /*0c58*/ 	.word	0x000007d0
        /*0c5c*/ 	.word	0x000000ff
        /*0c60*/ 	.word	0x000168b0
        /*0c64*/ 	.short	0x0100
        /*0c66*/ 	.byte	0x08
	.zero		1


	//   ....[19]....
        /*0c68*/ 	.word	0x000007e0
        /*0c6c*/ 	.word	0x000000ff
        /*0c70*/ 	.word	0x000168c0
        /*0c74*/ 	.short	0x0100
        /*0c76*/ 	.byte	0x08
	.zero		1


	//   ....[20]....
        /*0c78*/ 	.word	0x000007f0
        /*0c7c*/ 	.word	0x000000ff
        /*0c80*/ 	.word	0x000168b8
        /*0c84*/ 	.short	0x0100
        /*0c86*/ 	.byte	0x08
	.zero		1


	//   ....[21]....
        /*0c88*/ 	.word	0x00000800
        /*0c8c*/ 	.word	0x000000ff
        /*0c90*/ 	.word	0x000168c8
        /*0c94*/ 	.short	0x0100
        /*0c96*/ 	.byte	0x08
	.zero		1


	//   ....[22]....
        /*0c98*/ 	.word	0x00001b30
        /*0c9c*/ 	.word	0x000000ff
        /*0ca0*/ 	.word	0x00016800
        /*0ca4*/ 	.short	0x010a
        /*0ca6*/ 	.byte	0x2d
	.zero		1


	//   ....[23]....
        /*0ca8*/ 	.word	0x00001bb0
        /*0cac*/ 	.word	0x00000000
        /*0cb0*/ 	.word	0x00016830
        /*0cb4*/ 	.short	0x010a
        /*0cb6*/ 	.byte	0x3f
	.zero		1


	//   ....[24]....
        /*0cb8*/ 	.word	0x00001bf0
        /*0cbc*/ 	.word	0x00000000
        /*0cc0*/ 	.word	0x00016830
        /*0cc4*/ 	.short	0x010a
        /*0cc6*/ 	.byte	0x3f
	.zero		1


	//   ....[25]....
        /*0cc8*/ 	.word	0x00003390
        /*0ccc*/ 	.word	0x000000ff
        /*0cd0*/ 	.word	0x00000000
        /*0cd4*/ 	.short	0x0101
        /*0cd6*/ 	.byte	0x06
	.zero		1


	//   ....[26]....
        /*0cd8*/ 	.word	0x000045a0
        /*0cdc*/ 	.word	0x000000ff
        /*0ce0*/ 	.word	0x00016830
        /*0ce4*/ 	.short	0x010a
        /*0ce6*/ 	.byte	0x06
	.zero		1


	//   ....[27]....
        /*0ce8*/ 	.word	0x000045e0
        /*0cec*/ 	.word	0x000000ff
        /*0cf0*/ 	.word	0x00016830
        /*0cf4*/ 	.short	0x010a
        /*0cf6*/ 	.byte	0x06
	.zero		1


	//   ....[28]....
        /*0cf8*/ 	.word	0x00004810
        /*0cfc*/ 	.word	0x000000ff
        /*0d00*/ 	.word	0x00016850
        /*0d04*/ 	.short	0x010a
        /*0d06*/ 	.byte	0x06
	.zero		1


	//   ....[29]....
        /*0d08*/ 	.word	0x00004850
        /*0d0c*/ 	.word	0x000000ff
        /*0d10*/ 	.word	0x00016850
        /*0d14*/ 	.short	0x010a
        /*0d16*/ 	.byte	0x06
	.zero		1


	//   ....[30]....
        /*0d18*/ 	.word	0x00005280
        /*0d1c*/ 	.word	0x000000ff
        /*0d20*/ 	.word	0x00000000
        /*0d24*/ 	.short	0x0101
        /*0d26*/ 	.byte	0x06
	.zero		1


	//   ....[31]....
        /*0d28*/ 	.word	0x00006fb0
        /*0d2c*/ 	.word	0x000000ff
        /*0d30*/ 	.word	0x00000000
        /*0d34*/ 	.short	0x0101
        /*0d36*/ 	.byte	0x06
	.zero		1


	//   ....[32]....
        /*0d38*/ 	.word	0x000074b0
        /*0d3c*/ 	.word	0x000000ff
        /*0d40*/ 	.word	0x00016830
        /*0d44*/ 	.short	0x010a
        /*0d46*/ 	.byte	0x06
	.zero		1


	//   ....[33]....
        /*0d48*/ 	.word	0x000074f0
        /*0d4c*/ 	.word	0x000000ff
        /*0d50*/ 	.word	0x00016830
        /*0d54*/ 	.short	0x010a
        /*0d56*/ 	.byte	0x06
	.zero		1


	//   ....[34]....
        /*0d58*/ 	.word	0x000076f0
        /*0d5c*/ 	.word	0x000000ff
        /*0d60*/ 	.word	0x00016850
        /*0d64*/ 	.short	0x010a
        /*0d66*/ 	.byte	0x06
	.zero		1


	//   ....[35]....
        /*0d68*/ 	.word	0x00007730
        /*0d6c*/ 	.word	0x000000ff
        /*0d70*/ 	.word	0x00016850
        /*0d74*/ 	.short	0x010a
        /*0d76*/ 	.byte	0x06
	.zero		1


	//   ....[36]....
        /*0d78*/ 	.word	0x00007fb0
        /*0d7c*/ 	.word	0x000000ff
        /*0d80*/ 	.word	0x00000000
        /*0d84*/ 	.short	0x0101
        /*0d86*/ 	.byte	0x06
	.zero		1


	//   ....[37]....
        /*0d88*/ 	.word	0x00009520
        /*0d8c*/ 	.word	0x000000ff
        /*0d90*/ 	.word	0x00000000
        /*0d94*/ 	.short	0x0101
        /*0d96*/ 	.byte	0x06
	.zero		1


	//   ....[38]....
        /*0d98*/ 	.word	0x00009920
        /*0d9c*/ 	.word	0x000000ff
        /*0da0*/ 	.word	0x00016850
        /*0da4*/ 	.short	0x010a
        /*0da6*/ 	.byte	0x05
	.zero		1


	//   ....[39]....
        /*0da8*/ 	.word	0x00009960
        /*0dac*/ 	.word	0x000000ff
        /*0db0*/ 	.word	0x00016850
        /*0db4*/ 	.short	0x010a
        /*0db6*/ 	.byte	0x05
	.zero		1


	//   ....[40]....
        /*0db8*/ 	.word	0x00009ed0
        /*0dbc*/ 	.word	0x000000ff
        /*0dc0*/ 	.word	0x00000000
        /*0dc4*/ 	.short	0x0101
        /*0dc6*/ 	.byte	0x04
	.zero		1


	//   ....[41]....
        /*0dc8*/ 	.word	0x0000b0a0
        /*0dcc*/ 	.word	0x00000000
        /*0dd0*/ 	.word	0x00000000
        /*0dd4*/ 	.short	0x0101
        /*0dd6*/ 	.byte	0x3f
	.zero		1


	//   ....[42]....
        /*0dd8*/ 	.word	0x0000b4c0
        /*0ddc*/ 	.word	0x00000004
        /*0de0*/ 	.word	0x00000000
        /*0de4*/ 	.short	0x0101
        /*0de6*/ 	.byte	0x3f
	.zero		1


	//   ....[43]....
        /*0de8*/ 	.word	0x0000e7c0
        /*0dec*/ 	.word	0x00000003
        /*0df0*/ 	.word	0x00016840
        /*0df4*/ 	.short	0x010a
        /*0df6*/ 	.byte	0x3f
	.zero		1


	//   ....[44]....
        /*0df8*/ 	.word	0x0000ef50
        /*0dfc*/ 	.word	0x00000003
        /*0e00*/ 	.word	0x00016830
        /*0e04*/ 	.short	0x0107
        /*0e06*/ 	.byte	0x3f
	.zero		1


	//   ....[45]....
        /*0e08*/ 	.word	0x0000f020
        /*0e0c*/ 	.word	0x00000003
        /*0e10*/ 	.word	0x00016830
        /*0e14*/ 	.short	0x0101
        /*0e16*/ 	.byte	0x3f
	.zero		1


	//   ....[46]....
        /*0e18*/ 	.word	0x0000fe50
        /*0e1c*/ 	.word	0x00000016
        /*0e20*/ 	.word	0x00016800
        /*0e24*/ 	.short	0x0107
        /*0e26*/ 	.byte	0x3f
	.zero		1


	//   ....[47]....
        /*0e28*/ 	.word	0x0000ff50
        /*0e2c*/ 	.word	0x00000016
        /*0e30*/ 	.word	0x00016800
        /*0e34*/ 	.short	0x0101
        /*0e36*/ 	.byte	0x3f
	.zero		1


	//   ....[48]....
        /*0e38*/ 	.word	0x0000ff80
        /*0e3c*/ 	.word	0x00000016
        /*0e40*/ 	.word	0x00016820
        /*0e44*/ 	.short	0x010a
        /*0e46*/ 	.byte	0x3f
	.zero		1


	//   ....[49]....
        /*0e48*/ 	.word	0x00010310
        /*0e4c*/ 	.word	0x00000005
        /*0e50*/ 	.word	0x00016840
        /*0e54*/ 	.short	0x010a
        /*0e56*/ 	.byte	0x3f
	.zero		1


	//   ....[50]....
        /*0e58*/ 	.word	0x000107f0
        /*0e5c*/ 	.word	0x00000005
        /*0e60*/ 	.word	0x00016830
        /*0e64*/ 	.short	0x0107
        /*0e66*/ 	.byte	0x3f
	.zero		1


	//   ....[51]....
        /*0e68*/ 	.word	0x000108b0
        /*0e6c*/ 	.word	0x00000005
        /*0e70*/ 	.word	0x00016830
        /*0e74*/ 	.short	0x0101
        /*0e76*/ 	.byte	0x3f
	.zero		1


	//   ....[52]....
        /*0e78*/ 	.word	0x00010910
        /*0e7c*/ 	.word	0x00000005
        /*0e80*/ 	.word	0x00016860
        /*0e84*/ 	.short	0x010a
        /*0e86*/ 	.byte	0x3f
	.zero		1


	//   ....[53]....
        /*0e88*/ 	.word	0x00010de0
        /*0e8c*/ 	.word	0x00000005
        /*0e90*/ 	.word	0x00016850
        /*0e94*/ 	.short	0x0107
        /*0e96*/ 	.byte	0x3f
	.zero		1


	//   ....[54]....
        /*0e98*/ 	.word	0x00010f50
        /*0e9c*/ 	.word	0x00000005
        /*0ea0*/ 	.word	0x00016850
        /*0ea4*/ 	.short	0x0101
        /*0ea6*/ 	.byte	0x3f
	.zero		1


	//   ....[55]....
        /*0ea8*/ 	.word	0x00011170
        /*0eac*/ 	.word	0x00000000
        /*0eb0*/ 	.word	0x00016860
        /*0eb4*/ 	.short	0x010a
        /*0eb6*/ 	.byte	0x3f
	.zero		1


	//   ....[56]....
        /*0eb8*/ 	.word	0x00011600
        /*0ebc*/ 	.word	0x00000000
        /*0ec0*/ 	.word	0x00016850
        /*0ec4*/ 	.short	0x0107
        /*0ec6*/ 	.byte	0x3f
	.zero		1


	//   ....[57]....
        /*0ec8*/ 	.word	0x000116d0
        /*0ecc*/ 	.word	0x00000000
        /*0ed0*/ 	.word	0x00016850
        /*0ed4*/ 	.short	0x0101
        /*0ed6*/ 	.byte	0x3f
	.zero		1


	//   ....[58]....
        /*0ed8*/ 	.word	0x00012820
        /*0edc*/ 	.word	0x00000005
        /*0ee0*/ 	.word	0x00016820
        /*0ee4*/ 	.short	0x010a
        /*0ee6*/ 	.byte	0x3f
	.zero		1


	//   ....[59]....
        /*0ee8*/ 	.word	0x000129a0
        /*0eec*/ 	.word	0x00000003
        /*0ef0*/ 	.word	0x00016840
        /*0ef4*/ 	.short	0x010a
        /*0ef6*/ 	.byte	0x3f
	.zero		1


	//   ....[60]....
        /*0ef8*/ 	.word	0x00012a40
        /*0efc*/ 	.word	0x00000019
        /*0f00*/ 	.word	0x00016840
        /*0f04*/ 	.short	0x010a
        /*0f06*/ 	.byte	0x3f
	.zero		1


	//   ....[61]....
        /*0f08*/ 	.word	0x00012a80
        /*0f0c*/ 	.word	0x00000003
        /*0f10*/ 	.word	0x00016860
        /*0f14*/ 	.short	0x010a
        /*0f16*/ 	.byte	0x3f
	.zero		1


	//   ....[62]....
        /*0f18*/ 	.word	0x00012ac0
        /*0f1c*/ 	.word	0x00000019
        /*0f20*/ 	.word	0x00016860
        /*0f24*/ 	.short	0x010a
        /*0f26*/ 	.byte	0x3f
	.zero		1


	//   ....[63]....
        /*0f28*/ 	.word	0x00012b30
        /*0f2c*/ 	.word	0x00000003
        /*0f30*/ 	.word	0x00016800
        /*0f34*/ 	.short	0x010a
        /*0f36*/ 	.byte	0x3f
	.zero		1


	//   ....[64]....
        /*0f38*/ 	.word	0x00012b80
        /*0f3c*/ 	.word	0x00000000
        /*0f40*/ 	.word	0x00016830
        /*0f44*/ 	.short	0x010a
        /*0f46*/ 	.byte	0x3f
	.zero		1


	//   ....[65]....
        /*0f48*/ 	.word	0x00012be0
        /*0f4c*/ 	.word	0x00000006
        /*0f50*/ 	.word	0x00016830
        /*0f54*/ 	.short	0x010a
        /*0f56*/ 	.byte	0x3f
	.zero		1


	//   ....[66]....
        /*0f58*/ 	.word	0x00012c40
        /*0f5c*/ 	.word	0x00000006
        /*0f60*/ 	.word	0x00016850
        /*0f64*/ 	.short	0x010a
        /*0f66*/ 	.byte	0x3f
	.zero		1


	//   ....[67]....
        /*0f68*/ 	.word	0x00012ca0
        /*0f6c*/ 	.word	0x00000006
        /*0f70*/ 	.word	0x00016830
        /*0f74*/ 	.short	0x010a
        /*0f76*/ 	.byte	0x3f
	.zero		1


	//   ....[68]....
        /*0f78*/ 	.word	0x00012d00
        /*0f7c*/ 	.word	0x00000006
        /*0f80*/ 	.word	0x00016850
        /*0f84*/ 	.short	0x010a
        /*0f86*/ 	.byte	0x3f
	.zero		1


	//   ....[69]....
        /*0f88*/ 	.word	0x00012d60
        /*0f8c*/ 	.word	0x00000004
        /*0f90*/ 	.word	0x00016850
        /*0f94*/ 	.short	0x010a
        /*0f96*/ 	.byte	0x3f
	.zero		1


	//   ....[70]....
        /*0f98*/ 	.word	0x00012e80
        /*0f9c*/ 	.word	0x00000003
        /*0fa0*/ 	.word	0x00016840
        /*0fa4*/ 	.short	0x010a
        /*0fa6*/ 	.byte	0x3f
	.zero		1


	//   ....[71]....
        /*0fa8*/ 	.word	0x00014920
        /*0fac*/ 	.word	0x00000016
        /*0fb0*/ 	.word	0x00016820
        /*0fb4*/ 	.short	0x010a
        /*0fb6*/ 	.byte	0x3f
	.zero		1


	//   ....[72]....
        /*0fb8*/ 	.word	0x00014970
        /*0fbc*/ 	.word	0x00000005
        /*0fc0*/ 	.word	0x00016840
        /*0fc4*/ 	.short	0x010a
        /*0fc6*/ 	.byte	0x3f
	.zero		1


	//   ....[73]....
        /*0fc8*/ 	.word	0x00015280
        /*0fcc*/ 	.word	0x00000005
        /*0fd0*/ 	.word	0x00016860
        /*0fd4*/ 	.short	0x010a
        /*0fd6*/ 	.byte	0x3f
	.zero		1


	//   ....[74]....
        /*0fd8*/ 	.word	0x00015bf0
        /*0fdc*/ 	.word	0x00000000
        /*0fe0*/ 	.word	0x00016860
        /*0fe4*/ 	.short	0x010a
        /*0fe6*/ 	.byte	0x3f
	.zero		1


	//   ....[75]....
        /*0fe8*/ 	.word	0x00016f40
        /*0fec*/ 	.word	0x00000005
        /*0ff0*/ 	.word	0x00016820
        /*0ff4*/ 	.short	0x010a
        /*0ff6*/ 	.byte	0x3f
	.zero		1


	//   ....[76]....
        /*0ff8*/ 	.word	0x000170e0
        /*0ffc*/ 	.word	0x00000003
        /*1000*/ 	.word	0x00016840
        /*1004*/ 	.short	0x010a
        /*1006*/ 	.byte	0x3f
	.zero		1


	//   ....[77]....
        /*1008*/ 	.word	0x00017130
        /*100c*/ 	.word	0x00000019
        /*1010*/ 	.word	0x00016840
        /*1014*/ 	.short	0x010a
        /*1016*/ 	.byte	0x3f
	.zero		1


	//   ....[78]....
        /*1018*/ 	.word	0x00017180
        /*101c*/ 	.word	0x00000003
        /*1020*/ 	.word	0x00016860
        /*1024*/ 	.short	0x010a
        /*1026*/ 	.byte	0x3f
	.zero		1


	//----- nvinfo : EIATTR_NUM_MBARRIERS
	.align		4
.L_1583:
        /*1028*/ 	.byte	0x03, 0x38
        /*102a*/ 	.short	0x0016


	//----- nvinfo : EIATTR_EXIT_INSTR_OFFSETS
	.align		4
        /*102c*/ 	.byte	0x04, 0x1c
        /*102e*/ 	.short	(.L_1585 - .L_1584)


	//   ....[0]....
.L_1584:
        /*1030*/ 	.word	0x000009b0


	//   ....[1]....
        /*1034*/ 	.word	0x0000c420


	//   ....[2]....
        /*1038*/ 	.word	0x00012b10


	//----- nvinfo : EIATTR_MAX_THREADS
	.align		4
.L_1585:
        /*103c*/ 	.byte	0x04, 0x05
        /*103e*/ 	.short	(.L_1587 - .L_1586)
.L_1586:
        /*1040*/ 	.word	0x00000200
        /*1044*/ 	.word	0x00000001
        /*1048*/ 	.word	0x00000001


	//----- nvinfo : EIATTR_CRS_STACK_SIZE
	.align		4
.L_1587:
        /*104c*/ 	.byte	0x04, 0x1e
        /*104e*/ 	.short	(.L_1589 - .L_1588)
.L_1588:
        /*1050*/ 	.word	0x00000000


	//----- nvinfo : EIATTR_CBANK_PARAM_SIZE
	.align		4
.L_1589:
        /*1054*/ 	.byte	0x03, 0x19
        /*1056*/ 	.short	0x0af0


	//----- nvinfo : EIATTR_PARAM_CBANK
	.align		4
        /*1058*/ 	.byte	0x04, 0x0a
        /*105a*/ 	.short	(.L_1591 - .L_1590)
	.align		4
.L_1590:
        /*105c*/ 	.word	index@(.nv.constant0._ZN7cutlass13device_kernelIN5flash11enable_sm90INS1_16FlashAttnFwdSm90INS1_25CollectiveMainloopFwdSm90ILi2EN4cute5tupleIJNS5_1CILi1EEES8_S8_EEENS6_IJNS7_ILi192EEENS7_ILi128EEENS7_ILi64EEEEEELi64ENS_6half_tEfNS_4arch4Sm90ELb1ELb0ELb1ELb1ELb1ELb0ELb0ELb1ELb1ELb1ELb1ELb0EEENS1_21CollectiveEpilogueFwdINS6_IJSA_SC_SB_EEES9_SE_SG_Li384ELb1ELb1ELb1ELb0EEENS1_36VarlenDynamicPersistentTileSchedulerILi192ELi128ELi384ELi128ELb1ELb1ELb1ELb1ELb1ELb1EEEEEEEEEvNT_6ParamsE)
        /*1060*/ 	.short	0x0210
        /*1062*/ 	.short	0x0af0


	//----- nvinfo : EIATTR_SW_WAR
	.align		4
.L_1591:
        /*1064*/ 	.byte	0x04, 0x36
        /*1066*/ 	.short	(.L_1593 - .L_1592)
.L_1592:
        /*1068*/ 	.word	0x00000008
.L_1593:


//--------------------- .nv.info._ZN7cutlass13device_kernelIN5flash11enable_sm90INS1_16FlashAttnFwdSm90INS1_25CollectiveMainloopFwdSm90ILi2EN4cute5tupleIJNS5_1CILi1EEES8_S8_EEENS6_IJNS7_ILi192EEENS7_ILi128EEENS7_ILi64EEEEEELi64ENS_6half_tEfNS_4arch4Sm90ELb1ELb0ELb1ELb1ELb1ELb1ELb0ELb1ELb1ELb1ELb1ELb0EEENS1_21CollectiveEpilogueFwdINS6_IJSA_SC_SB_EEES9_SE_SG_Li384ELb1ELb1ELb1ELb0EEENS1_36VarlenDynamicPersistentTileSchedulerILi192ELi128ELi384ELi128ELb1ELb1ELb1ELb1ELb1ELb1EEEEEEEEEvNT_6ParamsE --------------------------
	.section	.nv.info._ZN7cutlass13device_kernelIN5flash11enable_sm90INS1_16FlashAttnFwdSm90INS1_25CollectiveMainloopFwdSm90ILi2EN4cute5tupleIJNS5_1CILi1EEES8_S8_EEENS6_IJNS7_ILi192EEENS7_ILi128EEENS7_ILi64EEEEEELi64ENS_6half_tEfNS_4arch4Sm90ELb1ELb0ELb1ELb1ELb1ELb1ELb0ELb1ELb1ELb1ELb1ELb0EEENS1_21CollectiveEpilogueFwdINS6_IJSA_SC_SB_EEES9_SE_SG_Li384ELb1ELb1ELb1ELb0EEENS1_36VarlenDynamicPersistentTileSchedulerILi192ELi128ELi384ELi128ELb1ELb1ELb1ELb1ELb1ELb1EEEEEEEEEvNT_6ParamsE,"",@"SHT_CUDA_INFO"
	.sectionflags	@""
	.align	4


	//----- nvinfo : EIATTR_CUDA_API_VERSION
	.align		4
        /*0000*/ 	.byte	0x04, 0x37
        /*0002*/ 	.short	(.L_1595 - .L_1594)
.L_1594:
        /*0004*/ 	.word	0x00000082


	//----- nvinfo : EIATTR_KPARAM_INFO
	.align		4
.L_1595:
        /*0008*/ 	.byte	0x04, 0x17
        /*000a*/ 	.short	(.L_1597 - .L_1596)
.L_1596:
        /*000c*/ 	.word	0x00000000
        /*0010*/ 	.short	0x0000
        /*0012*/ 	.short	0x0070
        /*0014*/ 	.byte	0x00, 0xf0, 0x01, 0x2a


	//----- nvinfo : EIATTR_SPARSE_MMA_MASK
	.align		4
.L_1597:
        /*0018*/ 	.byte	0x03, 0x50
        /*001a*/ 	.short	0x0000


	//----- nvinfo : EIATTR_MAXREG_COUNT
	.align		4
        /*001c*/ 	.byte	0x03, 0x1b
        /*001e*/ 	.short	0x0080


	//----- nvinfo : EIATTR_NUM_BARRIERS
	.align		4
        /*0020*/ 	.byte	0x02, 0x4c
        /*0022*/ 	.byte	0x10
	.zero		1


	//----- nvinfo : EIATTR_EXTERNS
	.align		4
        /*0024*/ 	.byte	0x04, 0x0f
        /*0026*/ 	.short	(.L_1599 - .L_1598)


	//   ....[0]....
	.align		4
.L_1598:
        /*0028*/ 	.word	index@(__assertfail)


	//----- nvinfo : EIATTR_ANNOTATIONS
	.align		4
.L_1599:
        /*002c*/ 	.byte	0x04, 0x55
        /*002e*/ 	.short	(.L_1601 - .L_1600)


	//   ....[0]....
.L_1600:
        /* <DEDUP_REMOVED lines=86> */


	//----- nvinfo : EIATTR_MERCURY_ISA_VERSION
	.align		4
.L_1601:
        /*0580*/ 	.byte	0x03, 0x5f
        /*0582*/ 	.short	0x0101


	//----- nvinfo : EIATTR_UNUSED_LOAD_BYTE_OFFSET
	.align		4
        /*0584*/ 	.byte	0x04, 0x44
        /*0586*/ 	.short	(.L_1603 - .L_1602)


	//   ....[0]....
.L_1602:
        /*0588*/ 	.word	0x00000a60
        /*058c*/ 	.word	0x0000fff0


	//   ....[1]....
        /*0590*/ 	.word	0x00011f50
        /*0594*/ 	.word	0x0000fff0


	//----- nvinfo : EIATTR_INT_WARP_WIDE_INSTR_OFFSETS
	.align		4
.L_1603:
        /*0598*/ 	.byte	0x04, 0x31
        /*059a*/ 	.short	(.L_1605 - .L_1604)


	//   ....[0]....
.L_1604:
        /*059c*/ 	.word	0x00000120


	//   ....[1]....
        /*05a0*/ 	.word	0x000001c0


	//   ....[2]....
        /*05a4*/ 	.word	0x00000230


	//   ....[3]....
        /*05a8*/ 	.word	0x00016ef0


	//   ....[4]....
        /*05ac*/ 	.word	0x00016f80


	//   ....[5]....
        /*05b0*/ 	.word	0x0001a120


	//   ....[6]....
        /*05b4*/ 	.word	0x0001a1b0


	//----- nvinfo : EIATTR_COOP_GROUP_MASK_REGIDS
	.align		4
.L_1605:
        /*05b8*/ 	.byte	0x04, 0x29
        /*05ba*/ 	.short	(.L_1607 - .L_1606)


	//   ....[0]....
.L_1606:
        /*05bc*/ 	.word	0xffffffff


	//   ....[1]....
        /*05c0*/ 	.word	0xffffffff


	//   ....[2]....
        /*05c4*/ 	.word	0xffffffff


	//   ....[3]....
        /*05c8*/ 	.word	0xffffffff


	//   ....[4]....
        /*05cc*/ 	.word	0xffffffff


	//   ....[5]....
        /*05d0*/ 	.word	0xffffffff


	//   ....[6]....
        /*05d4*/ 	.word	0xffffffff


	//   ....[7]....
        /*05d8*/ 	.word	0xffffffff


	//   ....[8]....
        /*05dc*/ 	.word	0xffffffff


	//   ....[9]....
        /*05e0*/ 	.word	0xffffffff


	//   ....[10]....
        /*05e4*/ 	.word	0xffffffff


	//   ....[11]....
        /*05e8*/ 	.word	0xffffffff


	//   ....[12]....
        /*05ec*/ 	.word	0xffffffff


	//   ....[13]....
        /*05f0*/ 	.word	0xffffffff


	//   ....[14]....
        /*05f4*/ 	.word	0xffffffff


	//   ....[15]....
        /*05f8*/ 	.word	0xffffffff


	//   ....[16]....
        /*05fc*/ 	.word	0xffffffff


	//   ....[17]....
        /*0600*/ 	.word	0xffffffff


	//   ....[18]....
        /*0604*/ 	.word	0xffffffff


	//   ....[19]....
        /*0608*/ 	.word	0xffffffff


	//   ....[20]....
        /*060c*/ 	.word	0xffffffff


	//   ....[21]....
        /*0610*/ 	.word	0xffffffff


	//   ....[22]....
        /*0614*/ 	.word	0xffffffff


	//   ....[23]....
        /*0618*/ 	.word	0xffffffff


	//   ....[24]....
        /*061c*/ 	.word	0xffffffff


	//   ....[25]....
        /*0620*/ 	.word	0xffffffff


	//   ....[26]....
        /*0624*/ 	.word	0xffffffff


	//   ....[27]....
        /*0628*/ 	.word	0xffffffff


	//   ....[28]....
        /*062c*/ 	.word	0xffffffff


	//   ....[29]....
        /*0630*/ 	.word	0xffffffff


	//   ....[30]....
        /*0634*/ 	.word	0xffffffff


	//   ....[31]....
        /*0638*/ 	.word	0xffffffff


	//   ....[32]....
        /*063c*/ 	.word	0xffffffff


	//   ....[33]....
        /*0640*/ 	.word	0xffffffff


	//   ....[34]....
        /*0644*/ 	.word	0xffffffff


	//   ....[35]....
        /*0648*/ 	.word	0xffffffff


	//   ....[36]....
        /*064c*/ 	.word	0xffffffff


	//   ....[37]....
        /*0650*/ 	.word	0xffffffff


	//   ....[38]....
        /*0654*/ 	.word	0xffffffff


	//   ....[39]....
        /*0658*/ 	.word	0xffffffff


	//   ....[40]....
        /*065c*/ 	.word	0xffffffff


	//   ....[41]....
        /*0660*/ 	.word	0xffffffff


	//   ....[42]....
        /*0664*/ 	.word	0xffffffff


	//   ....[43]....
        /*0668*/ 	.word	0xffffffff


	//   ....[44]....
        /*066c*/ 	.word	0xffffffff


	//   ....[45]....
        /*0670*/ 	.word	0xffffffff


	//   ....[46]....
        /*0674*/ 	.word	0xffffffff


	//   ....[47]....
        /*0678*/ 	.word	0xffffffff


	//   ....[48]....
        /*067c*/ 	.word	0xffffffff


	//   ....[49]....
        /*0680*/ 	.word	0xffffffff


	//   ....[50]....
        /*0684*/ 	.word	0xffffffff


	//   ....[51]....
        /*0688*/ 	.word	0xffffffff


	//   ....[52]....
        /*068c*/ 	.word	0xffffffff


	//   ....[53]....
        /*0690*/ 	.word	0xffffffff


	//   ....[54]....
        /*0694*/ 	.word	0xffffffff


	//   ....[55]....
        /*0698*/ 	.word	0xffffffff


	//   ....[56]....
        /*069c*/ 	.word	0xffffffff


	//   ....[57]....
        /*06a0*/ 	.word	0xffffffff


	//   ....[58]....
        /*06a4*/ 	.word	0xffffffff


	//   ....[59]....
        /*06a8*/ 	.word	0xffffffff


	//   ....[60]....
        /*06ac*/ 	.word	0xffffffff


	//   ....[61]....
        /*06b0*/ 	.word	0xffffffff


	//   ....[62]....
        /*06b4*/ 	.word	0xffffffff


	//   ....[63]....
        /*06b8*/ 	.word	0xffffffff


	//   ....[64]....
        /*06bc*/ 	.word	0xffffffff


	//   ....[65]....
        /*06c0*/ 	.word	0xffffffff


	//   ....[66]....
        /*06c4*/ 	.word	0xffffffff


	//   ....[67]....
        /*06c8*/ 	.word	0xffffffff


	//   ....[68]....
        /*06cc*/ 	.word	0xffffffff


	//   ....[69]....
        /*06d0*/ 	.word	0xffffffff


	//   ....[70]....
        /*06d4*/ 	.word	0xffffffff


	//   ....[71]....
        /*06d8*/ 	.word	0xffffffff


	//   ....[72]....
        /*06dc*/ 	.word	0xffffffff


	//   ....[73]....
        /*06e0*/ 	.word	0xffffffff


	//   ....[74]....
        /*06e4*/ 	.word	0xffffffff


	//   ....[75]....
        /*06e8*/ 	.word	0xffffffff


	//   ....[76]....
        /*06ec*/ 	.word	0xffffffff


	//   ....[77]....
        /*06f0*/ 	.word	0xffffffff


	//   ....[78]....
        /*06f4*/ 	.word	0xffffffff


	//   ....[79]....
        /*06f8*/ 	.word	0xffffffff


	//   ....[80]....
        /*06fc*/ 	.word	0xffffffff


	//   ....[81]....
        /*0700*/ 	.word	0xffffffff


	//   ....[82]....
        /*0704*/ 	.word	0xffffffff


	//   ....[83]....
        /*0708*/ 	.word	0xffffffff


	//   ....[84]....
        /*070c*/ 	.word	0xffffffff


	//   ....[85]....
        /*0710*/ 	.word	0xffffffff


	//   ....[86]....
        /*0714*/ 	.word	0xffffffff


	//   ....[87]....
        /*0718*/ 	.word	0xffffffff


	//   ....[88]....
        /*071c*/ 	.word	0xffffffff


	//   ....[89]....
        /*0720*/ 	.word	0xffffffff


	//   ....[90]....
        /*0724*/ 	.word	0xffffffff


	//   ....[91]....
        /*0728*/ 	.word	0xffffffff


	//   ....[92]....
        /*072c*/ 	.word	0xffffffff


	//   ....[93]....
        /*0730*/ 	.word	0xffffffff


	//   ....[94]....
        /*0734*/ 	.word	0xffffffff


	//   ....[95]....
        /*0738*/ 	.word	0xffffffff


	//   ....[96]....
        /*073c*/ 	.word	0xffffffff


	//   ....[97]....
        /*0740*/ 	.word	0xffffffff


	//   ....[98]....
        /*0744*/ 	.word	0xffffffff


	//   ....[99]....
        /*0748*/ 	.word	0xffffffff


	//   ....[100]....
        /*074c*/ 	.word	0xffffffff


	//   ....[101]....
        /*0750*/ 	.word	0xffffffff


	//   ....[102]....
        /*0754*/ 	.word	0xffffffff


	//   ....[103]....
        /*0758*/ 	.word	0xffffffff


	//   ....[104]....
        /*075c*/ 	.word	0xffffffff


	//   ....[105]....
        /*0760*/ 	.word	0xffffffff


	//   ....[106]....
        /*0764*/ 	.word	0xffffffff


	//   ....[107]....
        /*0768*/ 	.word	0xffffffff


	//   ....[108]....
        /*076c*/ 	.word	0xffffffff


	//   ....[109]....
        /*0770*/ 	.word	0xffffffff


	//   ....[110]....
        /*0774*/ 	.word	0xffffffff


	//   ....[111]....
        /*0778*/ 	.word	0xffffffff


	//   ....[112]....
        /*077c*/ 	.word	0xffffffff


	//   ....[113]....
        /*0780*/ 	.word	0xffffffff


	//   ....[114]....
        /*0784*/ 	.word	0xffffffff


	//   ....[115]....
        /*0788*/ 	.word	0xffffffff


	//   ....[116]....
        /*078c*/ 	.word	0xffffffff


	//   ....[117]....
        /*0790*/ 	.word	0xffffffff


	//   ....[118]....
        /*0794*/ 	.word	0xffffffff


	//   ....[119]....
        /*0798*/ 	.word	0xffffffff


	//   ....[120]....
        /*079c*/ 	.word	0xffffffff


	//   ....[121]....
        /*07a0*/ 	.word	0xffffffff


	//   ....[122]....
        /*07a4*/ 	.word	0xffffffff


	//   ....[123]....
        /*07a8*/ 	.word	0xffffffff


	//   ....[124]....
        /*07ac*/ 	.word	0xffffffff


	//   ....[125]....
        /*07b0*/ 	.word	0xffffffff


	//   ....[126]....
        /*07b4*/ 	.word	0xffffffff


	//   ....[127]....
        /*07b8*/ 	.word	0xffffffff


	//   ....[128]....
        /*07bc*/ 	.word	0xffffffff


	//   ....[129]....
        /*07c0*/ 	.word	0xffffffff


	//   ....[130]....
        /*07c4*/ 	.word	0xffffffff


	//   ....[131]....
        /*07c8*/ 	.word	0xffffffff


	//   ....[132]....
        /*07cc*/ 	.word	0xffffffff


	//   ....[133]....
        /*07d0*/ 	.word	0xffffffff


	//   ....[134]....
        /*07d4*/ 	.word	0xffffffff


	//   ....[135]....
        /*07d8*/ 	.word	0xffffffff


	//   ....[136]....
        /*07dc*/ 	.word	0xffffffff


	//   ....[137]....
        /*07e0*/ 	.word	0xffffffff


	//   ....[138]....
        /*07e4*/ 	.word	0xffffffff


	//   ....[139]....
        /*07e8*/ 	.word	0xffffffff


	//   ....[140]....
        /*07ec*/ 	.word	0xffffffff


	//   ....[141]....
        /*07f0*/ 	.word	0xffffffff


	//   ....[142]....
        /*07f4*/ 	.word	0xffffffff


	//   ....[143]....
        /*07f8*/ 	.word	0xffffffff


	//   ....[144]....
        /*07fc*/ 	.word	0xffffffff


	//   ....[145]....
        /*0800*/ 	.word	0xffffffff


	//   ....[146]....
        /*0804*/ 	.word	0xffffffff


	//   ....[147]....
        /*0808*/ 	.word	0xffffffff


	//   ....[148]....
        /*080c*/ 	.word	0xffffffff


	//   ....[149]....
        /*0810*/ 	.word	0xffffffff


	//   ....[150]....
        /*0814*/ 	.word	0xffffffff


	//   ....[151]....
        /*0818*/ 	.word	0xffffffff


	//   ....[152]....
        /*081c*/ 	.word	0xffffffff


	//   ....[153]....
        /*0820*/ 	.word	0xffffffff


	//   ....[154]....
        /*0824*/ 	.word	0xffffffff


	//   ....[155]....
        /*0828*/ 	.word	0xffffffff


	//   ....[156]....
        /*082c*/ 	.word	0xffffffff


	//   ....[157]....
        /*0830*/ 	.word	0xffffffff


	//   ....[158]....
        /*0834*/ 	.word	0xffffffff


	//   ....[159]....
        /*0838*/ 	.word	0xffffffff


	//   ....[160]....
        /*083c*/ 	.word	0xffffffff


	//   ....[161]....
        /*0840*/ 	.word	0xffffffff


	//   ....[162]....
        /*0844*/ 	.word	0xffffffff


	//   ....[163]....
        /*0848*/ 	.word	0xffffffff


	//   ....[164]....
        /*084c*/ 	.word	0xffffffff


	//   ....[165]....
        /*0850*/ 	.word	0xffffffff


	//   ....[166]....
        /*0854*/ 	.word	0xffffffff


	//   ....[167]....
        /*0858*/ 	.word	0xffffffff


	//   ....[168]....
        /*085c*/ 	.word	0xffffffff


	//   ....[169]....
        /*0860*/ 	.word	0xffffffff


	//   ....[170]....
        /*0864*/ 	.word	0xffffffff


	//   ....[171]....
        /*0868*/ 	.word	0xffffffff


	//   ....[172]....
        /*086c*/ 	.word	0xffffffff


	//   ....[173]....
        /*0870*/ 	.word	0xffffffff


	//   ....[174]....
        /*0874*/ 	.word	0xffffffff


	//   ....[175]....
        /*0878*/ 	.word	0xffffffff


	//   ....[176]....
        /*087c*/ 	.word	0xffffffff


	//   ....[177]....
        /*0880*/ 	.word	0xffffffff


	//   ....[178]....
        /*0884*/ 	.word	0xffffffff


	//   ....[179]....
        /*0888*/ 	.word	0xffffffff


	//   ....[180]....
        /*088c*/ 	.word	0xffffffff


	//   ....[181]....
        /*0890*/ 	.word	0xffffffff


	//   ....[182]....
        /*0894*/ 	.word	0xffffffff


	//   ....[183]....
        /*0898*/ 	.word	0xffffffff


	//   ....[184]....
        /*089c*/ 	.word	0xffffffff


	//   ....[185]....
        /*08a0*/ 	.word	0xffffffff


	//   ....[186]....
        /*08a4*/ 	.word	0xffffffff


	//   ....[187]....
        /*08a8*/ 	.word	0xffffffff


	//   ....[188]....
        /*08ac*/ 	.word	0xffffffff


	//   ....[189]....
        /*08b0*/ 	.word	0xffffffff


	//   ....[190]....
        /*08b4*/ 	.word	0xffffffff


	//   ....[191]....
        /*08b8*/ 	.word	0xffffffff


	//   ....[192]....
        /*08bc*/ 	.word	0xffffffff


	//   ....[193]....
        /*08c0*/ 	.word	0xffffffff


	//   ....[194]....
        /*08c4*/ 	.word	0xffffffff


	//   ....[195]....
        /*08c8*/ 	.word	0xffffffff


	//   ....[196]....
        /*08cc*/ 	.word	0xffffffff


	//   ....[197]....
        /*08d0*/ 	.word	0xffffffff


	//   ....[198]....
        /*08d4*/ 	.word	0xffffffff


	//   ....[199]....
        /*08d8*/ 	.word	0xffffffff


	//   ....[200]....
        /*08dc*/ 	.word	0xffffffff


	//   ....[201]....
        /*08e0*/ 	.word	0xffffffff


	//   ....[202]....
        /*08e4*/ 	.word	0xffffffff


	//   ....[203]....
        /*08e8*/ 	.word	0xffffffff


	//   ....[204]....
        /*08ec*/ 	.word	0xffffffff


	//   ....[205]....
        /*08f0*/ 	.word	0xffffffff


	//   ....[206]....
        /*08f4*/ 	.word	0xffffffff


	//   ....[207]....
        /*08f8*/ 	.word	0xffffffff


	//   ....[208]....
        /*08fc*/ 	.word	0xffffffff


	//   ....[209]....
        /*0900*/ 	.word	0x0500000f


	//   ....[210]....
        /*0904*/ 	.word	0x0500000f


	//   ....[211]....
        /*0908*/ 	.word	0x0500000f


	//   ....[212]....
        /*090c*/ 	.word	0x0500000f


	//   ....[213]....
        /*0910*/ 	.word	0x0500000f


	//   ....[214]....
        /*0914*/ 	.word	0x0500000f


	//   ....[215]....
        /*0918*/ 	.word	0x0500000f


	//   ....[216]....
        /*091c*/ 	.word	0x0500000f


	//   ....[217]....
        /*0920*/ 	.word	0x0500000f


	//   ....[218]....
        /*0924*/ 	.word	0x0500000f


	//   ....[219]....
        /*0928*/ 	.word	0x0500000f


	//   ....[220]....
        /*092c*/ 	.word	0x0500000f


	//   ....[221]....
        /*0930*/ 	.word	0x0500000f


	//   ....[222]....
        /*0934*/ 	.word	0x0500000f


	//   ....[223]....
        /*0938*/ 	.word	0x0500000f


	//   ....[224]....
        /*093c*/ 	.word	0x0500000f


	//   ....[225]....
        /*0940*/ 	.word	0x0500000f


	//   ....[226]....
        /*0944*/ 	.word	0x0500000f


	//   ....[227]....
        /*0948*/ 	.word	0x0500000f


	//   ....[228]....
        /*094c*/ 	.word	0x0500000f


	//   ....[229]....
        /*0950*/ 	.word	0x0500000f


	//   ....[230]....
        /*0954*/ 	.word	0x0500000f


	//   ....[231]....
        /*0958*/ 	.word	0x0500000f


	//   ....[232]....
        /*095c*/ 	.word	0x0500000f


	//   ....[233]....
        /*0960*/ 	.word	0x0500000f


	//   ....[234]....
        /*0964*/ 	.word	0x0500000f


	//   ....[235]....
        /*0968*/ 	.word	0x0500000f


	//   ....[236]....
        /*096c*/ 	.word	0x0500000f


	//   ....[237]....
        /*0970*/ 	.word	0x0500000f


	//   ....[238]....
        /*0974*/ 	.word	0x0500000f


	//   ....[239]....
        /*0978*/ 	.word	0x0500000f


	//   ....[240]....
        /*097c*/ 	.word	0x0500000f


	//   ....[241]....
        /*0980*/ 	.word	0x0500000f


	//   ....[242]....
        /*0984*/ 	.word	0x0500000f


	//   ....[243]....
        /*0988*/ 	.word	0x0500000f


	//   ....[244]....
        /*098c*/ 	.word	0x0500000f


	//   ....[245]....
        /*0990*/ 	.word	0x0500000f


	//   ....[246]....
        /*0994*/ 	.word	0x0500000f


	//   ....[247]....
        /*0998*/ 	.word	0x0500000f


	//   ....[248]....
        /*099c*/ 	.word	0x0500000f


	//   ....[249]....
        /*09a0*/ 	.word	0x0500000f


	//   ....[250]....
        /*09a4*/ 	.word	0x0500000f


	//   ....[251]....
        /*09a8*/ 	.word	0x0500000f


	//   ....[252]....
        /*09ac*/ 	.word	0x0500000f


	//   ....[253]....
        /*09b0*/ 	.word	0x0500000f


	//   ....[254]....
        /*09b4*/ 	.word	0x0500000f


	//   ....[255]....
        /*09b8*/ 	.word	0x0500000f


	//   ....[0]....
        /*09bc*/ 	.word	0x0500000f


	//   ....[1]....
        /*09c0*/ 	.word	0x0500000f


	//   ....[2]....
        /*09c4*/ 	.word	0x0500000f


	//   ....[3]....
        /*09c8*/ 	.word	0x0500000f


	//   ....[4]....
        /*09cc*/ 	.word	0x0500000f


	//   ....[5]....
        /*09d0*/ 	.word	0x0500000f


	//   ....[6]....
        /*09d4*/ 	.word	0x0500000f


	//   ....[7]....
        /*09d8*/ 	.word	0x0500000f


	//   ....[8]....
        /*09dc*/ 	.word	0x0500000f


	//   ....[9]....
        /*09e0*/ 	.word	0x0500000f


	//   ....[10]....
        /*09e4*/ 	.word	0x0500000f


	//   ....[11]....
        /*09e8*/ 	.word	0x0500000f


	//   ....[12]....
        /*09ec*/ 	.word	0x0500000f


	//   ....[13]....
        /*09f0*/ 	.word	0x0500000f


	//   ....[14]....
        /*09f4*/ 	.word	0x0500000f


	//   ....[15]....
        /*09f8*/ 	.word	0x0500000f


	//   ....[16]....
        /*09fc*/ 	.word	0x0500000f


	//   ....[17]....
        /*0a00*/ 	.word	0x0500000f


	//   ....[18]....
        /*0a04*/ 	.word	0x0500000f


	//   ....[19]....
        /*0a08*/ 	.word	0x0500000f


	//   ....[20]....
        /*0a0c*/ 	.word	0x0500000f


	//   ....[21]....
        /*0a10*/ 	.word	0x0500000f


	//   ....[22]....
        /*0a14*/ 	.word	0x0500000f


	//   ....[23]....
        /*0a18*/ 	.word	0x0500000f


	//   ....[24]....
        /*0a1c*/ 	.word	0x0500000f


	//   ....[25]....
        /*0a20*/ 	.word	0x0500000f


	//   ....[26]....
        /*0a24*/ 	.word	0x0500000f


	//   ....[27]....
        /*0a28*/ 	.word	0x0500000f


	//   ....[28]....
        /*0a2c*/ 	.word	0x0500000f


	//   ....[29]....
        /*0a30*/ 	.word	0x0500000f


	//   ....[30]....
        /*0a34*/ 	.word	0x0500000f


	//   ....[31]....
        /*0a38*/ 	.word	0x0500000f


	//   ....[32]....
        /*0a3c*/ 	.word	0x0500000f


	//   ....[33]....
        /*0a40*/ 	.word	0x0500000f


	//   ....[34]....
        /*0a44*/ 	.word	0x0500000f


	//   ....[35]....
        /*0a48*/ 	.word	0x0500000f


	//   ....[36]....
        /*0a4c*/ 	.word	0x0500000f


	//   ....[37]....
        /*0a50*/ 	.word	0x0500000f


	//   ....[38]....
        /*0a54*/ 	.word	0x0500000f


	//   ....[39]....
        /*0a58*/ 	.word	0x0500000f


	//   ....[40]....
        /*0a5c*/ 	.word	0x0500000f


	//   ....[41]....
        /*0a60*/ 	.word	0x0500000f


	//   ....[42]....
        /*0a64*/ 	.word	0x0500000f


	//   ....[43]....
        /*0a68*/ 	.word	0x0500000f


	//   ....[44]....
        /*0a6c*/ 	.word	0x0500000f


	//   ....[45]....
        /*0a70*/ 	.word	0x0500000f


	//   ....[46]....
        /*0a74*/ 	.word	0x0500000f


	//   ....[47]....
        /*0a78*/ 	.word	0x0500000f


	//   ....[48]....
        /*0a7c*/ 	.word	0x0500000f


	//   ....[49]....
        /*0a80*/ 	.word	0x0500000f


	//   ....[50]....
        /*0a84*/ 	.word	0x0500000f


	//   ....[51]....
        /*0a88*/ 	.word	0x0500000f


	//   ....[52]....
        /*0a8c*/ 	.word	0x0500000f


	//   ....[53]....
        /*0a90*/ 	.word	0x0500000f


	//   ....[54]....
        /*0a94*/ 	.word	0x0500000f


	//   ....[55]....
        /*0a98*/ 	.word	0x0500000f


	//   ....[56]....
        /*0a9c*/ 	.word	0x0500000f


	//   ....[57]....
        /*0aa0*/ 	.word	0x0500000f


	//   ....[58]....
        /*0aa4*/ 	.word	0x0500000f


	//   ....[59]....
        /*0aa8*/ 	.word	0x0500000f


	//   ....[60]....
        /*0aac*/ 	.word	0x0500000f


	//   ....[61]....
        /*0ab0*/ 	.word	0x0500000f


	//   ....[62]....
        /*0ab4*/ 	.word	0x0500000f


	//   ....[63]....
        /*0ab8*/ 	.word	0x0500000f


	//   ....[64]....
        /*0abc*/ 	.word	0x0500000f


	//   ....[65]....
        /*0ac0*/ 	.word	0x0500000f


	//   ....[66]....
        /*0ac4*/ 	.word	0x0500000f


	//   ....[67]....
        /*0ac8*/ 	.word	0x0500000f


	//   ....[68]....
        /*0acc*/ 	.word	0x0500000f


	//   ....[69]....
        /*0ad0*/ 	.word	0x0500000f


	//   ....[70]....
        /*0ad4*/ 	.word	0x0500000f


	//   ....[71]....
        /*0ad8*/ 	.word	0x0500000f


	//   ....[72]....
        /*0adc*/ 	.word	0x0500000f


	//   ....[73]....
        /*0ae0*/ 	.word	0x0500000f


	//   ....[74]....
        /*0ae4*/ 	.word	0x0500000f


	//   ....[75]....
        /*0ae8*/ 	.word	0x0500000f


	//   ....[76]....
        /*0aec*/ 	.word	0x0500000f


	//   ....[77]....
        /*0af0*/ 	.word	0x0500000f


	//   ....[78]....
        /*0af4*/ 	.word	0x0500000f


	//   ....[79]....
        /*0af8*/ 	.word	0x0500000f


	//   ....[80]....
        /*0afc*/ 	.word	0x0500000f


	//   ....[81]....
        /*0b00*/ 	.word	0x0500000f


	//   ....[82]....
        /*0b04*/ 	.word	0x0500000f


	//   ....[83]....
        /*0b08*/ 	.word	0x0500000f


	//   ....[84]....
        /*0b0c*/ 	.word	0x0500000f


	//   ....[85]....
        /*0b10*/ 	.word	0x0500000f


	//   ....[86]....
        /*0b14*/ 	.word	0x0500000f


	//   ....[87]....
        /*0b18*/ 	.word	0x0500000f


	//   ....[88]....
        /*0b1c*/ 	.word	0x0500000f


	//   ....[89]....
        /*0b20*/ 	.word	0x0500000f


	//   ....[90]....
        /*0b24*/ 	.word	0x0500000f


	//   ....[91]....
        /*0b28*/ 	.word	0x0500000f


	//   ....[92]....
        /*0b2c*/ 	.word	0x0500000f


	//   ....[93]....
        /*0b30*/ 	.word	0x0500000f


	//   ....[94]....
        /*0b34*/ 	.word	0x0500000f


	//   ....[95]....
        /*0b38*/ 	.word	0x0500000f


	//   ....[96]....
        /*0b3c*/ 	.word	0x0500000f


	//   ....[97]....
        /*0b40*/ 	.word	0x0500000f


	//   ....[98]....
        /*0b44*/ 	.word	0x0500000f


	//   ....[99]....
        /*0b48*/ 	.word	0x0500000f


	//   ....[100]....
        /*0b4c*/ 	.word	0x0500000f


	//   ....[101]....
        /*0b50*/ 	.word	0x0500000f


	//   ....[102]....
        /*0b54*/ 	.word	0x0500000f


	//   ....[103]....
        /*0b58*/ 	.word	0x0500000f


	//   ....[104]....
        /*0b5c*/ 	.word	0x0500000f


	//   ....[105]....
        /*0b60*/ 	.word	0x0500000f


	//   ....[106]....
        /*0b64*/ 	.word	0x0500000f


	//   ....[107]....
        /*0b68*/ 	.word	0x0500000f


	//   ....[108]....
        /*0b6c*/ 	.word	0x0500000f


	//   ....[109]....
        /*0b70*/ 	.word	0x0500000f


	//   ....[110]....
        /*0b74*/ 	.word	0x0500000f


	//----- nvinfo : EIATTR_COOP_GROUP_INSTR_OFFSETS
	.align		4
.L_1607:
        /*0b78*/ 	.byte	0x04, 0x28
        /*0b7a*/ 	.short	(.L_1609 - .L_1608)


	//   ....[0]....
.L_1608:
        /*0b7c*/ 	.word	0x00000060


	//   ....[1]....
        /*0b80*/ 	.word	0x00000130


	//   ....[2]....
        /*0b84*/ 	.word	0x000001e0


	//   ....[3]....
        /*0b88*/ 	.word	0x000003a0


	//   ....[4]....
        /*0b8c*/ 	.word	0x00000500


	//   ....[5]....
        /*0b90*/ 	.word	0x00000620


	//   ....[6]....
        /*0b94*/ 	.word	0x00000780


	//   ....[7]....
        /*0b98*/ 	.word	0x00002df0


	//   ....[8]....
        /*0b9c*/ 	.word	0x00002e00


	//   ....[9]....
        /*0ba0*/ 	.word	0x000034d0


	//   ....[10]....
        /*0ba4*/ 	.word	0x000034e0


	//   ....[11]....
        /*0ba8*/ 	.word	0x00004150


	//   ....[12]....
        /*0bac*/ 	.word	0x00004160


	//   ....[13]....
        /*0bb0*/ 	.word	0x000048b0


	//   ....[14]....
        /*0bb4*/ 	.word	0x000048c0


	//   ....[15]....
        /*0bb8*/ 	.word	0x000052c0


	//   ....[16]....
        /*0bbc*/ 	.word	0x000052d0


	//   ....[17]....
        /*0bc0*/ 	.word	0x000053e0


	//   ....[18]....
        /*0bc4*/ 	.word	0x000053f0


	//   ....[19]....
        /*0bc8*/ 	.word	0x00005760


	//   ....[20]....
        /*0bcc*/ 	.word	0x00005780


	//   ....[21]....
        /*0bd0*/ 	.word	0x00005860


	//   ....[22]....
        /*0bd4*/ 	.word	0x00005880


	//   ....[23]....
        /*0bd8*/ 	.word	0x00006020


	//   ....[24]....
        /*0bdc*/ 	.word	0x000067f0


	//   ....[25]....
        /*0be0*/ 	.word	0x00006800


	//   ....[26]....
        /*0be4*/ 	.word	0x00006810


	//   ....[27]....
        /*0be8*/ 	.word	0x00006820


	//   ....[28]....
        /*0bec*/ 	.word	0x00006b40


	//   ....[29]....
        /*0bf0*/ 	.word	0x00006b50


	//   ....[30]....
        /*0bf4*/ 	.word	0x00006b60


	//   ....[31]....
        /*0bf8*/ 	.word	0x00006b70


	//   ....[32]....
        /*0bfc*/ 	.word	0x00007e70


	//   ....[33]....
        /*0c00*/ 	.word	0x00007e80


	//   ....[34]....
        /*0c04*/ 	.word	0x00007e90


	//   ....[35]....
        /*0c08*/ 	.word	0x00007ea0


	//   ....[36]....
        /*0c0c*/ 	.word	0x00007fa0


	//   ....[37]....
        /*0c10*/ 	.word	0x00007fc0


	//   ....[38]....
        /*0c14*/ 	.word	0x00008060


	//   ....[39]....
        /*0c18*/ 	.word	0x00008090


	//   ....[40]....
        /*0c1c*/ 	.word	0x00009ae0


	//   ....[41]....
        /*0c20*/ 	.word	0x0000a320


	//   ....[42]....
        /*0c24*/ 	.word	0x0000a330


	//   ....[43]....
        /*0c28*/ 	.word	0x0000a350


	//   ....[44]....
        /*0c2c*/ 	.word	0x0000ade0


	//   ....[45]....
        /*0c30*/ 	.word	0x0000ae00


	//   ....[46]....
        /*0c34*/ 	.word	0x0000ca10


	//   ....[47]....
        /*0c38*/ 	.word	0x0000ca20


	//   ....[48]....
        /*0c3c*/ 	.word	0x0000d230


	//   ....[49]....
        /*0c40*/ 	.word	0x0000d270


	//   ....[50]....
        /*0c44*/ 	.word	0x0000dda0


	//   ....[51]....
        /*0c48*/ 	.word	0x0000ddc0


	//   ....[52]....
        /*0c4c*/ 	.word	0x0000ff80


	//   ....[53]....
        /*0c50*/ 	.word	0x0000ffe0


	//   ....[54]....
        /*0c54*/ 	.word	0x000103a0


	//   ....[55]....
        /*0c58*/ 	.word	0x000103c0


	//   ....[56]....
        /*0c5c*/ 	.word	0x000116b0


	//   ....[57]....
        /*0c60*/ 	.word	0x00011980


	//   ....[58]....
        /*0c64*/ 	.word	0x000119b0


	//   ....[59]....
        /*0c68*/ 	.word	0x00011a70


	//   ....[60]....
        /*0c6c*/ 	.word	0x000127e0


	//   ....[61]....
        /*0c70*/ 	.word	0x00012800


	//   ....[62]....
        /*0c74*/ 	.word	0x00012810


	//   ....[63]....
        /*0c78*/ 	.word	0x00012820


	//   ....[64]....
        /*0c7c*/ 	.word	0x00012d70


	//   ....[65]....
        /*0c80*/ 	.word	0x00012db0


	//   ....[66]....
        /*0c84*/ 	.word	0x00012de0


	//   ....[67]....
        /*0c88*/ 	.word	0x00012e10


	//   ....[68]....
        /*0c8c*/ 	.word	0x00012e30


	//   ....[69]....
        /*0c90*/ 	.word	0x00012e40


	//   ....[70]....
        /*0c94*/ 	.word	0x00012e80


	//   ....[71]....
        /*0c98*/ 	.word	0x00012eb0


	//   ....[72]....
        /*0c9c*/ 	.word	0x00013360


	//   ....[73]....
        /*0ca0*/ 	.word	0x00013370


	//   ....[74]....
        /*0ca4*/ 	.word	0x000135f0


	//   ....[75]....
        /*0ca8*/ 	.word	0x00013600


	//   ....[76]....
        /*0cac*/ 	.word	0x000140b0


	//   ....[77]....
        /*0cb0*/ 	.word	0x000140e0


	//   ....[78]....
        /*0cb4*/ 	.word	0x00014100


	//   ....[79]....
        /*0cb8*/ 	.word	0x00014130


	//   ....[80]....
        /*0cbc*/ 	.word	0x00014160


	//   ....[81]....
        /*0cc0*/ 	.word	0x00014170


	//   ....[82]....
        /*0cc4*/ 	.word	0x000141a0


	//   ....[83]....
        /*0cc8*/ 	.word	0x000141e0


	//   ....[84]....
        /*0ccc*/ 	.word	0x00014340


	//   ....[85]....
        /*0cd0*/ 	.word	0x00014560


	//   ....[86]....
        /*0cd4*/ 	.word	0x00014590


	//   ....[87]....
        /*0cd8*/ 	.word	0x000145c0


	//   ....[88]....
        /*0cdc*/ 	.word	0x000145f0


	//   ....[89]....
        /*0ce0*/ 	.word	0x00014620


	//   ....[90]....
        /*0ce4*/ 	.word	0x00014650


	//   ....[91]....
        /*0ce8*/ 	.word	0x000147e0


	//   ....[92]....
        /*0cec*/ 	.word	0x00014810


	//   ....[93]....
        /*0cf0*/ 	.word	0x00014840


	//   ....[94]....
        /*0cf4*/ 	.word	0x00014870


	//   ....[95]....
        /*0cf8*/ 	.word	0x000148a0


	//   ....[96]....
        /*0cfc*/ 	.word	0x000148d0


	//   ....[97]....
        /*0d00*/ 	.word	0x00014960


	//   ....[98]....
        /*0d04*/ 	.word	0x00014990


	//   ....[99]....
        /*0d08*/ 	.word	0x000149a0


	//   ....[100]....
        /*0d0c*/ 	.word	0x000149e0


	//   ....[101]....
        /*0d10*/ 	.word	0x00015ec0


	//   ....[102]....
        /*0d14*/ 	.word	0x00017a90


	//   ....[103]....
        /*0d18*/ 	.word	0x00017ab0


	//   ....[104]....
        /*0d1c*/ 	.word	0x00017b40


	//   ....[105]....
        /*0d20*/ 	.word	0x00017b60


	//   ....[106]....
        /*0d24*/ 	.word	0x00017be0


	//   ....[107]....
        /*0d28*/ 	.word	0x00017c00


	//   ....[108]....
        /*0d2c*/ 	.word	0x00017c80


	//   ....[109]....
        /*0d30*/ 	.word	0x00017ca0


	//   ....[110]....
        /*0d34*/ 	.word	0x00017d20


	//   ....[111]....
        /*0d38*/ 	.word	0x00017d40


	//   ....[112]....
        /*0d3c*/ 	.word	0x00017dc0


	//   ....[113]....
        /*0d40*/ 	.word	0x00017de0


	//   ....[114]....
        /*0d44*/ 	.word	0x00017e60


	//   ....[115]....
        /*0d48*/ 	.word	0x00017e80


	//   ....[116]....
        /*0d4c*/ 	.word	0x00017e90


	//   ....[117]....
        /*0d50*/ 	.word	0x00017ea0


	//   ....[118]....
        /*0d54*/ 	.word	0x000187c0


	//   ....[119]....
        /*0d58*/ 	.word	0x000187f0


	//   ....[120]....
        /*0d5c*/ 	.word	0x00018810


	//   ....[121]....
        /*0d60*/ 	.word	0x00018860


	//   ....[122]....
        /*0d64*/ 	.word	0x00018880


	//   ....[123]....
        /*0d68*/ 	.word	0x00018900


	//   ....[124]....
        /*0d6c*/ 	.word	0x00018920


	//   ....[125]....
        /*0d70*/ 	.word	0x000189a0


	//   ....[126]....
        /*0d74*/ 	.word	0x000189c0


	//   ....[127]....
        /*0d78*/ 	.word	0x00018a40


	//   ....[128]....
        /*0d7c*/ 	.word	0x00018a60


	//   ....[129]....
        /*0d80*/ 	.word	0x00018ae0


	//   ....[130]....
        /*0d84*/ 	.word	0x00018b00


	//   ....[131]....
        /*0d88*/ 	.word	0x00018b80


	//   ....[132]....
        /*0d8c*/ 	.word	0x00018ba0


	//   ....[133]....
        /*0d90*/ 	.word	0x00018bb0


	//   ....[134]....
        /*0d94*/ 	.word	0x00018c20


	//   ....[135]....
        /*0d98*/ 	.word	0x00018c70


	//   ....[136]....
        /*0d9c*/ 	.word	0x00018d10


	//   ....[137]....
        /*0da0*/ 	.word	0x00018d40


	//   ....[138]....
        /*0da4*/ 	.word	0x00018d50


	//   ....[139]....
        /*0da8*/ 	.word	0x00018dc0


	//   ....[140]....
        /*0dac*/ 	.word	0x00018dd0


	//   ....[141]....
        /*0db0*/ 	.word	0x00018de0


	//   ....[142]....
        /*0db4*/ 	.word	0x000195d0


	//   ....[143]....
        /*0db8*/ 	.word	0x000195f0


	//   ....[144]....
        /*0dbc*/ 	.word	0x00019660


	//   ....[145]....
        /*0dc0*/ 	.word	0x00019670


	//   ....[146]....
        /*0dc4*/ 	.word	0x000196b0


	//   ....[147]....
        /*0dc8*/ 	.word	0x000196c0


	//   ....[148]....
        /*0dcc*/ 	.word	0x00019700


	//   ....[149]....
        /*0dd0*/ 	.word	0x00019710


	//   ....[150]....
        /*0dd4*/ 	.word	0x00019750


	//   ....[151]....
        /*0dd8*/ 	.word	0x00019760


	//   ....[152]....
        /*0ddc*/ 	.word	0x000197a0


	//   ....[153]....
        /*0de0*/ 	.word	0x000197b0


	//   ....[154]....
        /*0de4*/ 	.word	0x000197f0


	//   ....[155]....
        /*0de8*/ 	.word	0x00019800


	//   ....[156]....
        /*0dec*/ 	.word	0x00019810


	//   ....[157]....
        /*0df0*/ 	.word	0x00019850


	//   ....[158]....
        /*0df4*/ 	.word	0x00019b00


	//   ....[159]....
        /*0df8*/ 	.word	0x00019b30


	//   ....[160]....
        /*0dfc*/ 	.word	0x00019b90


	//   ....[161]....
        /*0e00*/ 	.word	0x00019ba0


	//   ....[162]....
        /*0e04*/ 	.word	0x00019bf0


	//   ....[163]....
        /*0e08*/ 	.word	0x00019c00


	//   ....[164]....
        /*0e0c*/ 	.word	0x00019c50


	//   ....[165]....
        /*0e10*/ 	.word	0x00019c60


	//   ....[166]....
        /*0e14*/ 	.word	0x00019cb0


	//   ....[167]....
        /*0e18*/ 	.word	0x00019cc0


	//   ....[168]....
        /*0e1c*/ 	.word	0x00019d10


	//   ....[169]....
        /*0e20*/ 	.word	0x00019d20


	//   ....[170]....
        /*0e24*/ 	.word	0x00019d70


	//   ....[171]....
        /*0e28*/ 	.word	0x00019d80


	//   ....[172]....
        /*0e2c*/ 	.word	0x00019d90


	//   ....[173]....
        /*0e30*/ 	.word	0x00019dd0


	//   ....[174]....
        /*0e34*/ 	.word	0x0001a3a0


	//   ....[175]....
        /*0e38*/ 	.word	0x0001a3b0


	//   ....[176]....
        /*0e3c*/ 	.word	0x0001a420


	//   ....[177]....
        /*0e40*/ 	.word	0x0001a460


	//   ....[178]....
        /*0e44*/ 	.word	0x0001a480


	//   ....[179]....
        /*0e48*/ 	.word	0x0001a4c0


	//   ....[180]....
        /*0e4c*/ 	.word	0x0001a4e0


	//   ....[181]....
        /*0e50*/ 	.word	0x0001a520


	//   ....[182]....
        /*0e54*/ 	.word	0x0001a540


	//   ....[183]....
        /*0e58*/ 	.word	0x0001a580


	//   ....[184]....
        /*0e5c*/ 	.word	0x0001a5a0


	//   ....[185]....
        /*0e60*/ 	.word	0x0001a5e0


	//   ....[186]....
        /*0e64*/ 	.word	0x0001a600


	//   ....[187]....
        /*0e68*/ 	.word	0x0001a640


	//   ....[188]....
        /*0e6c*/ 	.word	0x0001a660


	//   ....[189]....
        /*0e70*/ 	.word	0x0001a670


	//   ....[190]....
        /*0e74*/ 	.word	0x0001aa30


	//   ....[191]....
        /*0e78*/ 	.word	0x0001aa60


	//   ....[192]....
        /*0e7c*/ 	.word	0x0001aac0


	//   ....[193]....
        /*0e80*/ 	.word	0x0001aaf0


	//   ....[194]....
        /*0e84*/ 	.word	0x0001ab20


	//   ....[195]....
        /*0e88*/ 	.word	0x0001ab50


	//   ....[196]....
        /*0e8c*/ 	.word	0x0001ab80


	//   ....[197]....
        /*0e90*/ 	.word	0x0001abb0


	//   ....[198]....
        /*0e94*/ 	.word	0x0001ad50


	//   ....[199]....
        /*0e98*/ 	.word	0x0001ad80


	//   ....[200]....
        /*0e9c*/ 	.word	0x0001adb0


	//   ....[201]....
        /*0ea0*/ 	.word	0x0001ade0


	//   ....[202]....
        /*0ea4*/ 	.word	0x0001ae10


	//   ....[203]....
        /*0ea8*/ 	.word	0x0001ae40


	//   ....[204]....
        /*0eac*/ 	.word	0x0001af00


	//   ....[205]....
        /*0eb0*/ 	.word	0x0001af20


	//   ....[206]....
        /*0eb4*/ 	.word	0x0001af40


	//   ....[207]....
        /*0eb8*/ 	.word	0x0001afa0


	//   ....[208]....
        /*0ebc*/ 	.word	0x0001b9d0


	//   ....[209]....
        /*0ec0*/ 	.word	0x0001bcf0


	//   ....[210]....
        /*0ec4*/ 	.word	0x0001bd80


	//   ....[211]....
        /*0ec8*/ 	.word	0x0001be10


	//   ....[212]....
        /*0ecc*/ 	.word	0x0001bea0


	//   ....[213]....
        /*0ed0*/ 	.word	0x0001bf80


	//   ....[214]....
        /*0ed4*/ 	.word	0x0001c010


	//   ....[215]....
        /*0ed8*/ 	.word	0x0001c0b0


	//   ....[216]....
        /*0edc*/ 	.word	0x0001c140


	//   ....[217]....
        /*0ee0*/ 	.word	0x0001c230


	//   ....[218]....
        /*0ee4*/ 	.word	0x0001c2c0


	//   ....[219]....
        /*0ee8*/ 	.word	0x0001c360


	//   ....[220]....
        /*0eec*/ 	.word	0x0001c3f0


	//   ....[221]....
        /*0ef0*/ 	.word	0x0001c530


	//   ....[222]....
        /*0ef4*/ 	.word	0x0001c5e0


	//   ....[223]....
        /*0ef8*/ 	.word	0x0001c670


	//   ....[224]....
        /*0efc*/ 	.word	0x0001c6c0


	//   ....[225]....
        /*0f00*/ 	.word	0x0001c710


	//   ....[226]....
        /*0f04*/ 	.word	0x0001c7a0


	//   ....[227]....
        /*0f08*/ 	.word	0x0001c830


	//   ....[228]....
        /*0f0c*/ 	.word	0x0001c880


	//   ....[229]....
        /*0f10*/ 	.word	0x0001c8d0


	//   ....[230]....
        /*0f14*/ 	.word	0x0001c9c0


	//   ....[231]....
        /*0f18*/ 	.word	0x0001ca70


	//   ....[232]....
        /*0f1c*/ 	.word	0x0001cac0


	//   ....[233]....
        /*0f20*/ 	.word	0x0001cb10


	//   ....[234]....
        /*0f24*/ 	.word	0x0001ccc0


	//   ....[235]....
        /*0f28*/ 	.word	0x0001ce10


	//   ....[236]....
        /*0f2c*/ 	.word	0x0001ce80


	//   ....[237]....
        /*0f30*/ 	.word	0x0001ced0


	//   ....[238]....
        /*0f34*/ 	.word	0x0001d190


	//   ....[239]....
        /*0f38*/ 	.word	0x0001d1f0


	//   ....[240]....
        /*0f3c*/ 	.word	0x0001d2b0


	//   ....[241]....
        /*0f40*/ 	.word	0x0001d320


	//   ....[242]....
        /*0f44*/ 	.word	0x0001d380


	//   ....[243]....
        /*0f48*/ 	.word	0x0001d430


	//   ....[244]....
        /*0f4c*/ 	.word	0x0001d490


	//   ....[245]....
        /*0f50*/ 	.word	0x0001d520


	//   ....[246]....
        /*0f54*/ 	.word	0x0001d5a0


	//   ....[247]....
        /*0f58*/ 	.word	0x0001d5f0


	//   ....[248]....
        /*0f5c*/ 	.word	0x0001d680


	//   ....[249]....
        /*0f60*/ 	.word	0x0001d710


	//   ....[250]....
        /*0f64*/ 	.word	0x0001d7b0


	//   ....[251]....
        /*0f68*/ 	.word	0x0001d850


	//   ....[252]....
        /*0f6c*/ 	.word	0x0001d8b0


	//   ....[253]....
        /*0f70*/ 	.word	0x0001d920


	//   ....[254]....
        /*0f74*/ 	.word	0x0001d980


	//   ....[255]....
        /*0f78*/ 	.word	0x0001d9f0


	//   ....[0]....
        /*0f7c*/ 	.word	0x0001dab0


	//   ....[1]....
        /*0f80*/ 	.word	0x0001db10


	//   ....[2]....
        /*0f84*/ 	.word	0x0001dbd0


	//   ....[3]....
        /*0f88*/ 	.word	0x0001deb0


	//   ....[4]....
        /*0f8c*/ 	.word	0x0001dfa0


	//   ....[5]....
        /*0f90*/ 	.word	0x0001e040


	//   ....[6]....
        /*0f94*/ 	.word	0x0001e0a0


	//   ....[7]....
        /*0f98*/ 	.word	0x0001e190


	//   ....[8]....
        /*0f9c*/ 	.word	0x0001e200


	//   ....[9]....
        /*0fa0*/ 	.word	0x0001e2f0


	//   ....[10]....
        /*0fa4*/ 	.word	0x0001e360


	//   ....[11]....
        /*0fa8*/ 	.word	0x0001e450


	//   ....[12]....
        /*0fac*/ 	.word	0x0001e4c0


	//   ....[13]....
        /*0fb0*/ 	.word	0x0001e5b0


	//   ....[14]....
        /*0fb4*/ 	.word	0x0001e620


	//   ....[15]....
        /*0fb8*/ 	.word	0x0001e710


	//   ....[16]....
        /*0fbc*/ 	.word	0x0001e780


	//   ....[17]....
        /*0fc0*/ 	.word	0x0001e870


	//   ....[18]....
        /*0fc4*/ 	.word	0x0001e8e0


	//   ....[19]....
        /*0fc8*/ 	.word	0x0001e980


	//   ....[20]....
        /*0fcc*/ 	.word	0x0001ea70


	//   ....[21]....
        /*0fd0*/ 	.word	0x0001eae0


	//   ....[22]....
        /*0fd4*/ 	.word	0x0001eb40


	//   ....[23]....
        /*0fd8*/ 	.word	0x0001ec00


	//   ....[24]....
        /*0fdc*/ 	.word	0x0001ec60


	//   ....[25]....
        /*0fe0*/ 	.word	0x0001ed60


	//   ....[26]....
        /*0fe4*/ 	.word	0x0001edc0


	//   ....[27]....
        /*0fe8*/ 	.word	0x0001eec0


	//   ....[28]....
        /*0fec*/ 	.word	0x0001ef20


	//   ....[29]....
        /*0ff0*/ 	.word	0x0001f020


	//   ....[30]....
        /*0ff4*/ 	.word	0x0001f080


	//   ....[31]....
        /*0ff8*/ 	.word	0x0001f180


	//   ....[32]....
        /*0ffc*/ 	.word	0x0001f1e0


	//   ....[33]....
        /*1000*/ 	.word	0x0001f2e0


	//   ....[34]....
        /*1004*/ 	.word	0x0001f340


	//   ....[35]....
        /*1008*/ 	.word	0x0001f3f0


	//   ....[36]....
        /*100c*/ 	.word	0x0001f4a0


	//   ....[37]....
        /*1010*/ 	.word	0x0001f590


	//   ....[38]....
        /*1014*/ 	.word	0x0001f5f0


	//   ....[39]....
        /*1018*/ 	.word	0x0001f6e0


	//   ....[40]....
        /*101c*/ 	.word	0x0001f740


	//   ....[41]....
        /*1020*/ 	.word	0x0001f810


	//   ....[42]....
        /*1024*/ 	.word	0x0001f870


	//   ....[43]....
        /*1028*/ 	.word	0x0001f930


	//   ....[44]....
        /*102c*/ 	.word	0x0001fa70


	//   ....[45]....
        /*1030*/ 	.word	0x0001fb20


	//   ....[46]....
        /*1034*/ 	.word	0x0001fb90


	//   ....[47]....
        /*1038*/ 	.word	0x0001fc60


	//   ....[48]....
        /*103c*/ 	.word	0x0001fcc0


	//   ....[49]....
        /*1040*/ 	.word	0x0001fd70


	//   ....[50]....
        /*1044*/ 	.word	0x0001fdd0


	//   ....[51]....
        /*1048*/ 	.word	0x0001fe80


	//   ....[52]....
        /*104c*/ 	.word	0x0001fee0


	//   ....[53]....
        /*1050*/ 	.word	0x0001ff90


	//   ....[54]....
        /*1054*/ 	.word	0x0001fff0


	//   ....[55]....
        /*1058*/ 	.word	0x000200a0


	//   ....[56]....
        /*105c*/ 	.word	0x00020100


	//   ....[57]....
        /*1060*/ 	.word	0x000201b0


	//   ....[58]....
        /*1064*/ 	.word	0x00020210


	//   ....[59]....
        /*1068*/ 	.word	0x000202c0


	//   ....[60]....
        /*106c*/ 	.word	0x000203b0


	//   ....[61]....
        /*1070*/ 	.word	0x00020460


	//   ....[62]....
        /*1074*/ 	.word	0x000204c0


	//   ....[63]....
        /*1078*/ 	.word	0x00020580


	//   ....[64]....
        /*107c*/ 	.word	0x000205e0


	//   ....[65]....
        /*1080*/ 	.word	0x000206a0


	//   ....[66]....
        /*1084*/ 	.word	0x00020700


	//   ....[67]....
        /*1088*/ 	.word	0x000207c0


	//   ....[68]....
        /*108c*/ 	.word	0x00020820


	//   ....[69]....
        /*1090*/ 	.word	0x000208e0


	//   ....[70]....
        /*1094*/ 	.word	0x00020940


	//   ....[71]....
        /*1098*/ 	.word	0x00020a00


	//   ....[72]....
        /*109c*/ 	.word	0x00020a60


	//   ....[73]....
        /*10a0*/ 	.word	0x00020b20


	//   ....[74]....
        /*10a4*/ 	.word	0x00020b80


	//   ....[75]....
        /*10a8*/ 	.word	0x00020c30


	//   ....[76]....
        /*10ac*/ 	.word	0x00020d20


	//   ....[77]....
        /*10b0*/ 	.word	0x00020dd0


	//   ....[78]....
        /*10b4*/ 	.word	0x00020e80


	//   ....[79]....
        /*10b8*/ 	.word	0x00020f40


	//   ....[80]....
        /*10bc*/ 	.word	0x00020fa0


	//   ....[81]....
        /*10c0*/ 	.word	0x00021050


	//   ....[82]....
        /*10c4*/ 	.word	0x000210b0


	//   ....[83]....
        /*10c8*/ 	.word	0x00021160


	//   ....[84]....
        /*10cc*/ 	.word	0x000211c0


	//   ....[85]....
        /*10d0*/ 	.word	0x00021270


	//   ....[86]....
        /*10d4*/ 	.word	0x000212d0


	//   ....[87]....
        /*10d8*/ 	.word	0x00021380


	//   ....[88]....
        /*10dc*/ 	.word	0x000213e0


	//   ....[89]....
        /*10e0*/ 	.word	0x00021490


	//   ....[90]....
        /*10e4*/ 	.word	0x000214f0


	//   ....[91]....
        /*10e8*/ 	.word	0x00021590


	//   ....[92]....
        /*10ec*/ 	.word	0x00021620


	//   ....[93]....
        /*10f0*/ 	.word	0x000216c0


	//   ....[94]....
        /*10f4*/ 	.word	0x00021830


	//   ....[95]....
        /*10f8*/ 	.word	0x000218a0


	//   ....[96]....
        /*10fc*/ 	.word	0x00021910


	//   ....[97]....
        /*1100*/ 	.word	0x00021980


	//   ....[98]....
        /*1104*/ 	.word	0x000219f0


	//   ....[99]....
        /*1108*/ 	.word	0x00021a70


	//   ....[100]....
        /*110c*/ 	.word	0x00021af0


	//   ....[101]....
        /*1110*/ 	.word	0x00021b80


	//   ....[102]....
        /*1114*/ 	.word	0x00021bf0


	//   ....[103]....
        /*1118*/ 	.word	0x00021c60


	//   ....[104]....
        /*111c*/ 	.word	0x00021cd0


	//   ....[105]....
        /*1120*/ 	.word	0x00021d50


	//   ....[106]....
        /*1124*/ 	.word	0x00021dc0


	//   ....[107]....
        /*1128*/ 	.word	0x00021e70


	//   ....[108]....
        /*112c*/ 	.word	0x00021ec0


	//   ....[109]....
        /*1130*/ 	.word	0x00021f50


	//   ....[110]....
        /*1134*/ 	.word	0x00022080


	//----- nvinfo : EIATTR_REG_RECONFIG
	.align		4
.L_1609:
        /*1138*/ 	.byte	0x01, 0x54
	.zero		2


	//----- nvinfo : EIATTR_SYSCALL_OFFSETS
	.align		4
        /*113c*/ 	.byte	0x04, 0x46
        /*113e*/ 	.short	(.L_1611 - .L_1610)


	//   ....[0]....
.L_1610:
        /*1140*/ 	.word	0x00001b60


	//   ....[1]....
        /*1144*/ 	.word	0x00001cb0


	//   ....[2]....
        /*1148*/ 	.word	0x000061f0


	//   ....[3]....
        /*114c*/ 	.word	0x00006510


	//   ....[4]....
        /*1150*/ 	.word	0x000170e0


	//   ....[5]....
        /*1154*/ 	.word	0x00017230


	//   ....[6]....
        /*1158*/ 	.word	0x00017320


	//   ....[7]....
        /*115c*/ 	.word	0x000182d0


	//----- nvinfo : EIATTR_MBARRIER_INSTR_OFFSETS
	.align		4
.L_1611:
        /*1160*/ 	.byte	0x04, 0x39
        /*1162*/ 	.short	(.L_1613 - .L_1612)


	//   ....[0]....
.L_1612:
        /*1164*/ 	.word	0x00000250
        /*1168*/ 	.word	0x000000ff
        /*116c*/ 	.word	0x00016800
        /*1170*/ 	.short	0x0100
        /*1172*/ 	.byte	0x08
	.zero		1


	//   ....[1]....
        /*1174*/ 	.word	0x00000260
        /*1178*/ 	.word	0x000000ff
        /*117c*/ 	.word	0x00016820
        /*1180*/ 	.short	0x0100
        /*1182*/ 	.byte	0x08
	.zero		1


	//   ....[2]....
        /*1184*/ 	.word	0x00000350
        /*1188*/ 	.word	0x000000ff
        /*118c*/ 	.word	0x00016830
        /*1190*/ 	.short	0x0100
        /*1192*/ 	.byte	0x08
	.zero		1


	//   ....[3]....
        /*1194*/ 	.word	0x00000360
        /*1198*/ 	.word	0x000000ff
        /*119c*/ 	.word	0x00016840
        /*11a0*/ 	.short	0x0100
        /*11a2*/ 	.byte	0x08
	.zero		1


	//   ....[4]....
        /*11a4*/ 	.word	0x00000370
        /*11a8*/ 	.word	0x000000ff
        /*11ac*/ 	.word	0x00016838
        /*11b0*/ 	.short	0x0100
        /*11b2*/ 	.byte	0x08
	.zero		1


	//   ....[5]....
        /*11b4*/ 	.word	0x00000380
        /*11b8*/ 	.word	0x000000ff
        /*11bc*/ 	.word	0x00016848
        /*11c0*/ 	.short	0x0100
        /*11c2*/ 	.byte	0x08
	.zero		1


	//   ....[6]....
        /*11c4*/ 	.word	0x000004b0
        /*11c8*/ 	.word	0x000000ff
        /*11cc*/ 	.word	0x00016850
        /*11d0*/ 	.short	0x0100
        /*11d2*/ 	.byte	0x08
	.zero		1


	//   ....[7]....
        /*11d4*/ 	.word	0x000004c0
        /*11d8*/ 	.word	0x000000ff
        /*11dc*/ 	.word	0x00016860
        /*11e0*/ 	.short	0x0100
        /*11e2*/ 	.byte	0x08
	.zero		1


	//   ....[8]....
        /*11e4*/ 	.word	0x000004d0
        /*11e8*/ 	.word	0x000000ff
        /*11ec*/ 	.word	0x00016858
        /*11f0*/ 	.short	0x0100
        /*11f2*/ 	.byte	0x08
	.zero		1


	//   ....[9]....
        /*11f4*/ 	.word	0x000004e0
        /*11f8*/ 	.word	0x000000ff
        /*11fc*/ 	.word	0x00016868
        /*1200*/ 	.short	0x0100
        /*1202*/ 	.byte	0x08
	.zero		1


	//   ....[10]....
        /*1204*/ 	.word	0x000005d0
        /*1208*/ 	.word	0x000000ff
        /*120c*/ 	.word	0x00016870
        /*1210*/ 	.short	0x0100
        /*1212*/ 	.byte	0x06
	.zero		1


	//   ....[11]....
        /*1214*/ 	.word	0x000005e0
        /*1218*/ 	.word	0x000000ff
        /*121c*/ 	.word	0x00016880
        /*1220*/ 	.short	0x0100
        /*1222*/ 	.byte	0x06
	.zero		1


	//   ....[12]....
        /*1224*/ 	.word	0x000005f0
        /*1228*/ 	.word	0x000000ff
        /*122c*/ 	.word	0x00016878
        /*1230*/ 	.short	0x0100
        /*1232*/ 	.byte	0x06
	.zero		1


	//   ....[13]....
        /*1234*/ 	.word	0x00000600
        /*1238*/ 	.word	0x000000ff
        /*123c*/ 	.word	0x00016888
        /*1240*/ 	.short	0x0100
        /*1242*/ 	.byte	0x06
	.zero		1


	//   ....[14]....
        /*1244*/ 	.word	0x00000730
        /*1248*/ 	.word	0x000000ff
        /*124c*/ 	.word	0x00016890
        /*1250*/ 	.short	0x0100
        /*1252*/ 	.byte	0x08
	.zero		1


	//   ....[15]....
        /*1254*/ 	.word	0x00000740
        /*1258*/ 	.word	0x000000ff
        /*125c*/ 	.word	0x000168a0
        /*1260*/ 	.short	0x0100
        /*1262*/ 	.byte	0x08
	.zero		1


	//   ....[16]....
        /*1264*/ 	.word	0x00000750
        /*1268*/ 	.word	0x000000ff
        /*126c*/ 	.word	0x00016898
        /*1270*/ 	.short	0x0100
        /*1272*/ 	.byte	0x08
	.zero		1


	//   ....[17]....
        /*1274*/ 	.word	0x00000760
        /*1278*/ 	.word	0x000000ff
        /*127c*/ 	.word	0x000168a8
        /*1280*/ 	.short	0x0100
        /*1282*/ 	.byte	0x08
	.zero		1


	//   ....[18]....
        /*1284*/ 	.word	0x00000890
        /*1288*/ 	.word	0x000000ff
        /*128c*/ 	.word	0x000168b0
        /*1290*/ 	.short	0x0100
        /*1292*/ 	.byte	0x08
	.zero		1


	//   ....[19]....
        /*1294*/ 	.word	0x000008a0
        /*1298*/ 	.word	0x000000ff
        /*129c*/ 	.word	0x000168c0
        /*12a0*/ 	.short	0x0100
        /*12a2*/ 	.byte	0x08
	.zero		1


	//   ....[20]....
        /*12a4*/ 	.word	0x000008b0
        /*12a8*/ 	.word	0x000000ff
        /*12ac*/ 	.word	0x000168b8
        /*12b0*/ 	.short	0x0100
        /*12b2*/ 	.byte	0x08
	.zero		1


	//   ....[21]....
        /*12b4*/ 	.word	0x000008c0
        /*12b8*/ 	.word	0x000000ff
        /*12bc*/ 	.word	0x000168c8
        /*12c0*/ 	.short	0x0100
        /*12c2*/ 	.byte	0x08
	.zero		1


	//   ....[22]....
        /*12c4*/ 	.word	0x00002da0
        /*12c8*/ 	.word	0x00000044
        /*12cc*/ 	.word	0x00016890
        /*12d0*/ 	.short	0x010a
        /*12d2*/ 	.byte	0x3f
	.zero		1


	//   ....[23]....
        /*12d4*/ 	.word	0x000040f0
        /*12d8*/ 	.word	0x00000044
        /*12dc*/ 	.word	0x00016890
        /*12e0*/ 	.short	0x010a
        /*12e2*/ 	.byte	0x3f
	.zero		1


	//   ....[24]....
        /*12e4*/ 	.word	0x00005120
        /*12e8*/ 	.word	0x00000044
        /*12ec*/ 	.word	0x00016890
        /*12f0*/ 	.short	0x010a
        /*12f2*/ 	.byte	0x3f
	.zero		1


	//   ....[25]....
        /*12f4*/ 	.word	0x000055b0
        /*12f8*/ 	.word	0x00000004
        /*12fc*/ 	.word	0x00000000
        /*1300*/ 	.short	0x0101
        /*1302*/ 	.byte	0x3f
	.zero		1


	//   ....[26]....
        /*1304*/ 	.word	0x000055f0
        /*1308*/ 	.word	0x00000044
        /*130c*/ 	.word	0x000168b0
        /*1310*/ 	.short	0x010a
        /*1312*/ 	.byte	0x3f
	.zero		1


	//   ....[27]....
        /*1314*/ 	.word	0x00005a10
        /*1318*/ 	.word	0x00000044
        /*131c*/ 	.word	0x00000000
        /*1320*/ 	.short	0x0101
        /*1322*/ 	.byte	0x3f
	.zero		1


	//   ....[28]....
        /*1324*/ 	.word	0x00006290
        /*1328*/ 	.word	0x00000002
        /*132c*/ 	.word	0x00016800
        /*1330*/ 	.short	0x010a
        /*1332*/ 	.byte	0x3f
	.zero		1


	//   ....[29]....
        /*1334*/ 	.word	0x000062e0
        /*1338*/ 	.word	0x00000002
        /*133c*/ 	.word	0x00016800
        /*1340*/ 	.short	0x010a
        /*1342*/ 	.byte	0x3f
	.zero		1


	//   ....[30]....
        /*1344*/ 	.word	0x00006de0
        /*1348*/ 	.word	0x00000002
        /*134c*/ 	.word	0x00016800
        /*1350*/ 	.short	0x010a
        /*1352*/ 	.byte	0x3f
	.zero		1


	//   ....[31]....
        /*1354*/ 	.word	0x000082f0
        /*1358*/ 	.word	0x00000002
        /*135c*/ 	.word	0x00016800
        /*1360*/ 	.short	0x010a
        /*1362*/ 	.byte	0x3f
	.zero		1


	//   ....[32]....
        /*1364*/ 	.word	0x000091e0
        /*1368*/ 	.word	0x00000000
        /*136c*/ 	.word	0x00016830
        /*1370*/ 	.short	0x010a
        /*1372*/ 	.byte	0x3f
	.zero		1


	//   ....[33]....
        /*1374*/ 	.word	0x00009290
        /*1378*/ 	.word	0x00000000
        /*137c*/ 	.word	0x00016830
        /*1380*/ 	.short	0x010a
        /*1382*/ 	.byte	0x3f
	.zero		1


	//   ....[34]....
        /*1384*/ 	.word	0x0000af90
        /*1388*/ 	.word	0x00000004
        /*138c*/ 	.word	0x00000000
        /*1390*/ 	.short	0x0101
        /*1392*/ 	.byte	0x3f
	.zero		1


	//   ....[35]....
        /*1394*/ 	.word	0x0000bd80
        /*1398*/ 	.word	0x00000005
        /*139c*/ 	.word	0x00016830
        /*13a0*/ 	.short	0x010a
        /*13a2*/ 	.byte	0x3f
	.zero		1


	//   ....[36]....
        /*13a4*/ 	.word	0x0000bdd0
        /*13a8*/ 	.word	0x00000005
        /*13ac*/ 	.word	0x00016830
        /*13b0*/ 	.short	0x010a
        /*13b2*/ 	.byte	0x3f
	.zero		1


	//   ....[37]....
        /*13b4*/ 	.word	0x0000c120
        /*13b8*/ 	.word	0x00000005
        /*13bc*/ 	.word	0x00016850
        /*13c0*/ 	.short	0x010a
        /*13c2*/ 	.byte	0x3f
	.zero		1


	//   ....[38]....
        /*13c4*/ 	.word	0x0000c160
        /*13c8*/ 	.word	0x00000005
        /*13cc*/ 	.word	0x00016850
        /*13d0*/ 	.short	0x010a
        /*13d2*/ 	.byte	0x3f
	.zero		1


	//   ....[39]....
        /*13d4*/ 	.word	0x0000e140
        /*13d8*/ 	.word	0x00000037
        /*13dc*/ 	.word	0x00000000
        /*13e0*/ 	.short	0x0101
        /*13e2*/ 	.byte	0x3f
	.zero		1


	//   ....[40]....
        /*13e4*/ 	.word	0x0000e940
        /*13e8*/ 	.word	0x0000000d
        /*13ec*/ 	.word	0x00000000
        /*13f0*/ 	.short	0x0101
        /*13f2*/ 	.byte	0x3f
	.zero		1


	//   ....[41]....
        /*13f4*/ 	.word	0x0000eee0
        /*13f8*/ 	.word	0x00000005
        /*13fc*/ 	.word	0x00016830
        /*1400*/ 	.short	0x010a
        /*1402*/ 	.byte	0x3f
	.zero		1


	//   ....[42]....
        /*1404*/ 	.word	0x0000ef30
        /*1408*/ 	.word	0x00000005
        /*140c*/ 	.word	0x00016830
        /*1410*/ 	.short	0x010a
        /*1412*/ 	.byte	0x3f
	.zero		1


	//   ....[43]....
        /*1414*/ 	.word	0x0000f250
        /*1418*/ 	.word	0x00000005
        /*141c*/ 	.word	0x00016850
        /*1420*/ 	.short	0x010a
        /*1422*/ 	.byte	0x3f
	.zero		1


	//   ....[44]....
        /*1424*/ 	.word	0x0000f290
        /*1428*/ 	.word	0x00000005
        /*142c*/ 	.word	0x00016850
        /*1430*/ 	.short	0x010a
        /*1432*/ 	.byte	0x3f
	.zero		1


	//   ....[45]....
        /*1434*/ 	.word	0x0000f930
        /*1438*/ 	.word	0x00000005
        /*143c*/ 	.word	0x00000000
        /*1440*/ 	.short	0x0101
        /*1442*/ 	.byte	0x3f
	.zero		1


	//   ....[46]....
        /*1444*/ 	.word	0x000110e0
        /*1448*/ 	.word	0x0000000d
        /*144c*/ 	.word	0x00000000
        /*1450*/ 	.short	0x0101
        /*1452*/ 	.byte	0x3f
	.zero		1


	//   ....[47]....
        /*1454*/ 	.word	0x000115b0
        /*1458*/ 	.word	0x0000000d
        /*145c*/ 	.word	0x00016850
        /*1460*/ 	.short	0x010a
        /*1462*/ 	.byte	0x3f
	.zero		1


	//   ....[48]....
        /*1464*/ 	.word	0x00011620
        /*1468*/ 	.word	0x0000000d
        /*146c*/ 	.word	0x00016850
        /*1470*/ 	.short	0x010a
        /*1472*/ 	.byte	0x3f
	.zero		1


	//   ....[49]....
        /*1474*/ 	.word	0x00011bc0
        /*1478*/ 	.word	0x00000002
        /*147c*/ 	.word	0x00000000
        /*1480*/ 	.short	0x0101
        /*1482*/ 	.byte	0x3f
	.zero		1


	//   ....[50]....
        /*1484*/ 	.word	0x00012c90
        /*1488*/ 	.word	0x00000000
        /*148c*/ 	.word	0x00000000
        /*1490*/ 	.short	0x0101
        /*1492*/ 	.byte	0x3f
	.zero		1


	//   ....[51]....
        /*1494*/ 	.word	0x00013180
        /*1498*/ 	.word	0x00000004
        /*149c*/ 	.word	0x00000000
        /*14a0*/ 	.short	0x0101
        /*14a2*/ 	.byte	0x3f
	.zero		1


	//   ....[52]....
        /*14a4*/ 	.word	0x00015fa0
        /*14a8*/ 	.word	0x00000010
        /*14ac*/ 	.word	0x00016820
        /*14b0*/ 	.short	0x010a
        /*14b2*/ 	.byte	0x3f
	.zero		1


	//   ....[53]....
        /*14b4*/ 	.word	0x00016060
        /*14b8*/ 	.word	0x00000006
        /*14bc*/ 	.word	0x000168a0
        /*14c0*/ 	.short	0x010a
        /*14c2*/ 	.byte	0x3f
	.zero		1


	//   ....[54]....
        /*14c4*/ 	.word	0x000162a0
        /*14c8*/ 	.word	0x00000006
        /*14cc*/ 	.word	0x000168c0
        /*14d0*/ 	.short	0x010a
        /*14d2*/ 	.byte	0x3f
	.zero		1


	//   ....[55]....
        /*14d4*/ 	.word	0x00016630
        /*14d8*/ 	.word	0x00000006
        /*14dc*/ 	.word	0x000168a0
        /*14e0*/ 	.short	0x010a
        /*14e2*/ 	.byte	0x3f
	.zero		1


	//   ....[56]....
        /*14e4*/ 	.word	0x00016850
        /*14e8*/ 	.word	0x00000006
        /*14ec*/ 	.word	0x000168c0
        /*14f0*/ 	.short	0x010a
        /*14f2*/ 	.byte	0x3f
	.zero		1


	//   ....[57]....
        /*14f4*/ 	.word	0x000177f0
        /*14f8*/ 	.word	0x00000003
        /*14fc*/ 	.word	0x00016840
        /*1500*/ 	.short	0x010a
        /*1502*/ 	.byte	0x3f
	.zero		1


	//   ....[58]....
        /*1504*/ 	.word	0x00017fa0
        /*1508*/ 	.word	0x00000003
        /*150c*/ 	.word	0x00016830
        /*1510*/ 	.short	0x0107
        /*1512*/ 	.byte	0x3f
	.zero		1


	//   ....[59]....
        /*1514*/ 	.word	0x00018070
        /*1518*/ 	.word	0x00000003
        /*151c*/ 	.word	0x00016830
        /*1520*/ 	.short	0x0101
        /*1522*/ 	.byte	0x3f
	.zero		1


	//   ....[60]....
        /*1524*/ 	.word	0x00018ec0
        /*1528*/ 	.word	0x00000010
        /*152c*/ 	.word	0x00016800
        /*1530*/ 	.short	0x0107
        /*1532*/ 	.byte	0x3f
	.zero		1


	//   ....[61]....
        /*1534*/ 	.word	0x00018fb0
        /*1538*/ 	.word	0x00000010
        /*153c*/ 	.word	0x00016800
        /*1540*/ 	.short	0x0101
        /*1542*/ 	.byte	0x3f
	.zero		1


	//   ....[62]....
        /*1544*/ 	.word	0x00018fd0
        /*1548*/ 	.word	0x00000010
        /*154c*/ 	.word	0x00016820
        /*1550*/ 	.short	0x010a
        /*1552*/ 	.byte	0x3f
	.zero		1


	//   ....[63]....
        /*1554*/ 	.word	0x000193a0
        /*1558*/ 	.word	0x00000005
        /*155c*/ 	.word	0x00016840
        /*1560*/ 	.short	0x010a
        /*1562*/ 	.byte	0x3f
	.zero		1


	//   ....[64]....
        /*1564*/ 	.word	0x000198d0
        /*1568*/ 	.word	0x00000005
        /*156c*/ 	.word	0x00016830
        /*1570*/ 	.short	0x0107
        /*1572*/ 	.byte	0x3f
	.zero		1


	//   ....[65]....
        /*1574*/ 	.word	0x00019990
        /*1578*/ 	.word	0x00000005
        /*157c*/ 	.word	0x00016830
        /*1580*/ 	.short	0x0101
        /*1582*/ 	.byte	0x3f
	.zero		1


	//   ....[66]....
        /*1584*/ 	.word	0x000199f0
        /*1588*/ 	.word	0x00000005
        /*158c*/ 	.word	0x00016860
        /*1590*/ 	.short	0x010a
        /*1592*/ 	.byte	0x3f
	.zero		1


	//   ....[67]....
        /*1594*/ 	.word	0x00019ec0
        /*1598*/ 	.word	0x00000005
        /*159c*/ 	.word	0x00016850
        /*15a0*/ 	.short	0x0107
        /*15a2*/ 	.byte	0x3f
	.zero		1


	//   ....[68]....
        /*15a4*/ 	.word	0x0001a040
        /*15a8*/ 	.word	0x00000005
        /*15ac*/ 	.word	0x00016850
        /*15b0*/ 	.short	0x0101
        /*15b2*/ 	.byte	0x3f
	.zero		1


	//   ....[69]....
        /*15b4*/ 	.word	0x0001a260
        /*15b8*/ 	.word	0x00000000
        /*15bc*/ 	.word	0x00016860
        /*15c0*/ 	.short	0x010a
        /*15c2*/ 	.byte	0x3f
	.zero		1


	//   ....[70]....
        /*15c4*/ 	.word	0x0001a720
        /*15c8*/ 	.word	0x00000000
        /*15cc*/ 	.word	0x00016850
        /*15d0*/ 	.short	0x0107
        /*15d2*/ 	.byte	0x3f
	.zero		1


	//   ....[71]....
        /*15d4*/ 	.word	0x0001a7f0
        /*15d8*/ 	.word	0x00000000
        /*15dc*/ 	.word	0x00016850
        /*15e0*/ 	.short	0x0101
        /*15e2*/ 	.byte	0x3f
	.zero		1


	//   ....[72]....
        /*15e4*/ 	.word	0x0001b950
        /*15e8*/ 	.word	0x00000005
        /*15ec*/ 	.word	0x00016820
        /*15f0*/ 	.short	0x010a
        /*15f2*/ 	.byte	0x3f
	.zero		1


	//   ....[73]....
        /*15f4*/ 	.word	0x0001bac0
        /*15f8*/ 	.word	0x00000003
        /*15fc*/ 	.word	0x00016840
        /*1600*/ 	.short	0x010a
        /*1602*/ 	.byte	0x3f
	.zero		1


	//   ....[74]....
        /*1604*/ 	.word	0x0001bb60
        /*1608*/ 	.word	0x00000005
        /*160c*/ 	.word	0x00016840
        /*1610*/ 	.short	0x010a
        /*1612*/ 	.byte	0x3f
	.zero		1


	//   ....[75]....
        /*1614*/ 	.word	0x0001bba0
        /*1618*/ 	.word	0x00000003
        /*161c*/ 	.word	0x00016860
        /*1620*/ 	.short	0x010a
        /*1622*/ 	.byte	0x3f
	.zero		1


	//   ....[76]....
        /*1624*/ 	.word	0x0001bbe0
        /*1628*/ 	.word	0x00000005
        /*162c*/ 	.word	0x00016860
        /*1630*/ 	.short	0x010a
        /*1632*/ 	.byte	0x3f
	.zero		1


	//   ....[77]....
        /*1634*/ 	.word	0x0001bc40
        /*1638*/ 	.word	0x00000044
        /*163c*/ 	.word	0x00016890
        /*1640*/ 	.short	0x010a
        /*1642*/ 	.byte	0x3f
	.zero		1


	//   ....[78]....
        /*1644*/ 	.word	0x0001bed0
        /*1648*/ 	.word	0x00000044
        /*164c*/ 	.word	0x00016890
        /*1650*/ 	.short	0x010a
        /*1652*/ 	.byte	0x3f
	.zero		1


	//   ....[79]....
        /*1654*/ 	.word	0x0001c180
        /*1658*/ 	.word	0x00000044
        /*165c*/ 	.word	0x00016890
        /*1660*/ 	.short	0x010a
        /*1662*/ 	.byte	0x3f
	.zero		1


	//   ....[80]....
        /*1664*/ 	.word	0x0001c430
        /*1668*/ 	.word	0x00000044
        /*166c*/ 	.word	0x000168b0
        /*1670*/ 	.short	0x010a
        /*1672*/ 	.byte	0x3f
	.zero		1


	//   ....[81]....
        /*1674*/ 	.word	0x0001c900
        /*1678*/ 	.word	0x00000002
        /*167c*/ 	.word	0x00016800
        /*1680*/ 	.short	0x010a
        /*1682*/ 	.byte	0x3f
	.zero		1


	//   ....[82]....
        /*1684*/ 	.word	0x0001cf00
        /*1688*/ 	.word	0x00000002
        /*168c*/ 	.word	0x00016800
        /*1690*/ 	.short	0x010a
        /*1692*/ 	.byte	0x3f
	.zero		1


	//   ....[83]....
        /*1694*/ 	.word	0x0001cf50
        /*1698*/ 	.word	0x00000000
        /*169c*/ 	.word	0x00016830
        /*16a0*/ 	.short	0x010a
        /*16a2*/ 	.byte	0x3f
	.zero		1


	//   ....[84]....
        /*16a4*/ 	.word	0x0001cfa0
        /*16a8*/ 	.word	0x00000005
        /*16ac*/ 	.word	0x00016830
        /*16b0*/ 	.short	0x010a
        /*16b2*/ 	.byte	0x3f
	.zero		1


	//   ....[85]....
        /*16b4*/ 	.word	0x0001cff0
        /*16b8*/ 	.word	0x00000005
        /*16bc*/ 	.word	0x00016850
        /*16c0*/ 	.short	0x010a
        /*16c2*/ 	.byte	0x3f
	.zero		1


	//   ....[86]....
        /*16c4*/ 	.word	0x0001d040
        /*16c8*/ 	.word	0x00000005
        /*16cc*/ 	.word	0x00016830
        /*16d0*/ 	.short	0x010a
        /*16d2*/ 	.byte	0x3f
	.zero		1


	//   ....[87]....
        /*16d4*/ 	.word	0x0001d090
        /*16d8*/ 	.word	0x00000005
        /*16dc*/ 	.word	0x00016850
        /*16e0*/ 	.short	0x010a
        /*16e2*/ 	.byte	0x3f
	.zero		1


	//   ....[88]....
        /*16e4*/ 	.word	0x0001d0e0
        /*16e8*/ 	.word	0x0000000d
        /*16ec*/ 	.word	0x00016850
        /*16f0*/ 	.short	0x010a
        /*16f2*/ 	.byte	0x3f
	.zero		1


	//   ....[89]....
        /*16f4*/ 	.word	0x0001dc90
        /*16f8*/ 	.word	0x00000010
        /*16fc*/ 	.word	0x00016820
        /*1700*/ 	.short	0x010a
        /*1702*/ 	.byte	0x3f
	.zero		1


	//   ....[90]....
        /*1704*/ 	.word	0x0001dce0
        /*1708*/ 	.word	0x00000006
        /*170c*/ 	.word	0x000168a0
        /*1710*/ 	.short	0x010a
        /*1712*/ 	.byte	0x3f
	.zero		1


	//   ....[91]....
        /*1714*/ 	.word	0x0001dd30
        /*1718*/ 	.word	0x00000006
        /*171c*/ 	.word	0x000168c0
        /*1720*/ 	.short	0x010a
        /*1722*/ 	.byte	0x3f
	.zero		1


	//   ....[92]....
        /*1724*/ 	.word	0x0001dd80
        /*1728*/ 	.word	0x00000006
        /*172c*/ 	.word	0x000168a0
        /*1730*/ 	.short	0x010a
        /*1732*/ 	.byte	0x3f
	.zero		1


	//   ....[93]....
        /*1734*/ 	.word	0x0001ddd0
        /*1738*/ 	.word	0x00000006
        /*173c*/ 	.word	0x000168c0
        /*1740*/ 	.short	0x010a
        /*1742*/ 	.byte	0x3f
	.zero		1


	//   ....[94]....
        /*1744*/ 	.word	0x0001def0
        /*1748*/ 	.word	0x00000003
        /*174c*/ 	.word	0x00016840
        /*1750*/ 	.short	0x010a
        /*1752*/ 	.byte	0x3f
	.zero		1


	//   ....[95]....
        /*1754*/ 	.word	0x0001f970
        /*1758*/ 	.word	0x00000010
        /*175c*/ 	.word	0x00016820
        /*1760*/ 	.short	0x010a
        /*1762*/ 	.byte	0x3f
	.zero		1


	//   ....[96]....
        /*1764*/ 	.word	0x0001f9c0
        /*1768*/ 	.word	0x00000005
        /*176c*/ 	.word	0x00016840
        /*1770*/ 	.short	0x010a
        /*1772*/ 	.byte	0x3f
	.zero		1


	//   ....[97]....
        /*1774*/ 	.word	0x00020300
        /*1778*/ 	.word	0x00000005
        /*177c*/ 	.word	0x00016860
        /*1780*/ 	.short	0x010a
        /*1782*/ 	.byte	0x3f
	.zero		1


	//   ....[98]....
        /*1784*/ 	.word	0x00020c70
        /*1788*/ 	.word	0x00000000
        /*178c*/ 	.word	0x00016860
        /*1790*/ 	.short	0x010a
        /*1792*/ 	.byte	0x3f
	.zero		1


	//   ....[99]....
        /*1794*/ 	.word	0x00021fa0
        /*1798*/ 	.word	0x00000005
        /*179c*/ 	.word	0x00016820
        /*17a0*/ 	.short	0x010a
        /*17a2*/ 	.byte	0x3f
	.zero		1


	//   ....[100]....
        /*17a4*/ 	.word	0x00022140
        /*17a8*/ 	.word	0x00000003
        /*17ac*/ 	.word	0x00016840
        /*17b0*/ 	.short	0x010a
        /*17b2*/ 	.byte	0x3f
	.zero		1


	//   ....[101]....
        /*17b4*/ 	.word	0x00022190
        /*17b8*/ 	.word	0x00000005
        /*17bc*/ 	.word	0x00016840
        /*17c0*/ 	.short	0x010a
        /*17c2*/ 	.byte	0x3f
	.zero		1


	//   ....[102]....
        /*17c4*/ 	.word	0x000221e0
        /*17c8*/ 	.word	0x00000003
        /*17cc*/ 	.word	0x00016860
        /*17d0*/ 	.short	0x010a
        /*17d2*/ 	.byte	0x3f
	.zero		1


	//----- nvinfo : EIATTR_NUM_MBARRIERS
	.align		4
.L_1613:
        /*17d4*/ 	.byte	0x03, 0x38
        /*17d6*/ 	.short	0x0016


	//----- nvinfo : EIATTR_EXIT_INSTR_OFFSETS
	.align		4
        /*17d8*/ 	.byte	0x04, 0x1c
        /*17da*/ 	.short	(.L_1615 - .L_1614)


	//   ....[0]....
.L_1614:
        /*17dc*/ 	.word	0x0001bc30


	//----- nvinfo : EIATTR_MAX_THREADS
	.align		4
.L_1615:
        /*17e0*/ 	.byte	0x04, 0x05
        /*17e2*/ 	.short	(.L_1617 - .L_1616)
.L_1616:
        /*17e4*/ 	.word	0x00000200
        /*17e8*/ 	.word	0x00000001
        /*17ec*/ 	.word	0x00000001


	//----- nvinfo : EIATTR_CRS_STACK_SIZE
	.align		4
.L_1617:
        /*17f0*/ 	.byte	0x04, 0x1e
        /*17f2*/ 	.short	(.L_1619 - .L_1618)
.L_1618:
        /*17f4*/ 	.word	0x00000000


	//----- nvinfo : EIATTR_CBANK_PARAM_SIZE
	.align		4
.L_1619:
        /*17f8*/ 	.byte	0x03, 0x19
        /*17fa*/ 	.short	0x0af0


	//----- nvinfo : EIATTR_PARAM_CBANK
	.align		4
        /*17fc*/ 	.byte	0x04, 0x0a
        /*17fe*/ 	.short	(.L_1621 - .L_1620)
	.align		4
.L_1620:
        /*1800*/ 	.word	index@(.nv.constant0._ZN7cutlass13device_kernelIN5flash11enable_sm90INS1_16FlashAttnFwdSm90INS1_25CollectiveMainloopFwdSm90ILi2EN4cute5tupleIJNS5_1CILi1EEES8_S8_EEENS6_IJNS7_ILi192EEENS7_ILi128EEENS7_ILi64EEEEEELi64ENS_6half_tEfNS_4arch4Sm90ELb1ELb0ELb1ELb1ELb1ELb1ELb0ELb1ELb1ELb1ELb1ELb0EEENS1_21CollectiveEpilogueFwdINS6_IJSA_SC_SB_EEES9_SE_SG_Li384ELb1ELb1ELb1ELb0EEENS1_36VarlenDynamicPersistentTileSchedulerILi192ELi128ELi384ELi128ELb1ELb1ELb1ELb1ELb1ELb1EEEEEEEEEvNT_6ParamsE)
        /*1804*/ 	.short	0x0210
        /*1806*/ 	.short	0x0af0


	//----- nvinfo : EIATTR_SW_WAR
	.align		4
.L_1621:
        /*1808*/ 	.byte	0x04, 0x36
        /*180a*/ 	.short	(.L_1623 - .L_1622)
.L_1622:
        /*180c*/ 	.word	0x00000008
.L_1623:


//--------------------- .nv.callgraph             --------------------------
	.section	.nv.callgraph,"",@"SHT_CUDA_CALLGRAPH"
	.align	4
	.sectionentsize	8
	.align		4
        /*0000*/ 	.word	0x00000000
	.align		4
        /*0004*/ 	.word	0xffffffff
	.align		4
        /*0008*/ 	.word	index@(_ZN7cutlass13device_kernelIN5flash11enable_sm90INS1_16FlashAttnFwdSm90INS1_25CollectiveMainloopFwdSm90ILi2EN4cute5tupleIJNS5_1CILi1EEES8_S8_EEENS6_IJNS7_ILi128EEENS7_ILi80EEENS7_ILi256EEEEEELi256ENS_6half_tEfNS_4arch4Sm90ELb0ELb0ELb1ELb0ELb1ELb0ELb0ELb1ELb1ELb1ELb1ELb0EEENS1_21CollectiveEpilogueFwdINS6_IJSA_SC_SB_EEES9_SE_SG_Li256ELb0ELb1ELb1ELb0EEENS1_19SingleTileSchedulerILb0ELb1ELb1ELi128EEEEEEEEEvNT_6ParamsE)
	.align		4
        /*000c*/ 	.word	index@(__assertfail)
	.align		4
        /*0010*/ 	.word	index@(_ZN7cutlass13device_kernelIN5flash11enable_sm90INS1_16FlashAttnFwdSm90INS1_25CollectiveMainloopFwdSm90ILi2EN4cute5tupleIJNS5_1CILi1EEES8_S8_EEENS6_IJNS7_ILi128EEENS7_ILi80EEENS7_ILi256EEEEEELi256ENS_6half_tEfNS_4arch4Sm90ELb0ELb0ELb1ELb1ELb1ELb0ELb0ELb1ELb1ELb1ELb1ELb0EEENS1_21CollectiveEpilogueFwdINS6_IJSA_SC_SB_EEES9_SE_SG_Li256ELb1ELb1ELb1ELb0EEENS1_36VarlenDynamicPersistentTileSchedulerILi128ELi80ELi256ELi128ELb1ELb1ELb1ELb0ELb1ELb1EEEEEEEEEvNT_6ParamsE)
	.align		4
        /*0014*/ 	.word	index@(__assertfail)
	.align		4
        /*0018*/ 	.word	index@(_ZN7cutlass13device_kernelIN5flash11enable_sm90INS1_16FlashAttnFwdSm90INS1_25CollectiveMainloopFwdSm90ILi2EN4cute5tupleIJNS5_1CILi1EEES8_S8_EEENS6_IJNS7_ILi128EEENS7_ILi80EEENS7_ILi256EEEEEELi256ENS_6half_tEfNS_4arch4Sm90ELb0ELb0ELb1ELb1ELb1ELb1ELb0ELb1ELb1ELb1ELb1ELb0EEENS1_21CollectiveEpilogueFwdINS6_IJSA_SC_SB_EEES9_SE_SG_Li256ELb1ELb1ELb1ELb0EEENS1_36VarlenDynamicPersistentTileSchedulerILi128ELi80ELi256ELi128ELb1ELb1ELb1ELb0ELb1ELb1EEEEEEEEEvNT_6ParamsE)
	.align		4
        /*001c*/ 	.word	index@(__assertfail)
	.align		4
        /*0020*/ 	.word	index@(_ZN7cutlass13device_kernelIN5flash11enable_sm90INS1_16FlashAttnFwdSm90INS1_25CollectiveMainloopFwdSm90ILi2EN4cute5tupleIJNS5_1CILi1EEES8_S8_EEENS6_IJNS7_ILi128EEENS7_ILi64EEENS7_ILi256EEEEEELi256ENS_6half_tEfNS_4arch4Sm90ELb0ELb1ELb1ELb0ELb1ELb0ELb0ELb1ELb1ELb1ELb1ELb0EEENS1_21CollectiveEpilogueFwdINS6_IJSA_SC_SB_EEES9_SE_SG_Li256ELb0ELb1ELb1ELb0EEENS1_19SingleTileSchedulerILb0ELb1ELb1ELi128EEEEEEEEEvNT_6ParamsE)
	.align		4
        /*0024*/ 	.word	index@(__assertfail)
	.align		4
        /*0028*/ 	.word	index@(_ZN7cutlass13device_kernelIN5flash11enable_sm90INS1_16FlashAttnFwdSm90INS1_25CollectiveMainloopFwdSm90ILi2EN4cute5tupleIJNS5_1CILi1EEES8_S8_EEENS6_IJNS7_ILi128EEENS7_ILi64EEENS7_ILi256EEEEEELi256ENS_6half_tEfNS_4arch4Sm90ELb0ELb1ELb1ELb1ELb1ELb0ELb0ELb1ELb1ELb1ELb1ELb0EEENS1_21CollectiveEpilogueFwdINS6_IJSA_SC_SB_EEES9_SE_SG_Li256ELb1ELb1ELb1ELb0EEENS1_36VarlenDynamicPersistentTileSchedulerILi128ELi64ELi256ELi128ELb1ELb1ELb1ELb1ELb0ELb1EEEEEEEEEvNT_6ParamsE)
	.align		4
        /*002c*/ 	.word	index@(__assertfail)
	.align		4
        /*0030*/ 	.word	index@(_ZN7cutlass13device_kernelIN5flash11enable_sm90INS1_16FlashAttnFwdSm90INS1_25CollectiveMainloopFwdSm90ILi2EN4cute5tupleIJNS5_1CILi1EEES8_S8_EEENS6_IJNS7_ILi128EEENS7_ILi64EEENS7_ILi256EEEEEELi256ENS_6half_tEfNS_4arch4Sm90ELb0ELb1ELb1ELb1ELb1ELb1ELb0ELb1ELb1ELb1ELb1ELb0EEENS1_21CollectiveEpilogueFwdINS6_IJSA_SC_SB_EEES9_SE_SG_Li256ELb1ELb1ELb1ELb0EEENS1_36VarlenDynamicPersistentTileSchedulerILi128ELi64ELi256ELi128ELb1ELb1ELb1ELb1ELb0ELb1EEEEEEEEEvNT_6ParamsE)
	.align		4
        /*0034*/ 	.word	index@(__assertfail)
	.align		4
        /*0038*/ 	.word	index@(_ZN7cutlass13device_kernelIN5flash11enable_sm90INS1_16FlashAttnFwdSm90INS1_25CollectiveMainloopFwdSm90ILi2EN4cute5tupleIJNS5_1CILi1EEES8_S8_EEENS6_IJNS7_ILi128EEENS7_ILi80EEENS7_ILi256EEEEEELi256ENS_6half_tEfNS_4arch4Sm90ELb1ELb0ELb1ELb0ELb1ELb0ELb0ELb1ELb1ELb1ELb1ELb0EEENS1_21CollectiveEpilogueFwdINS6_IJSA_SC_SB_EEES9_SE_SG_Li256ELb0ELb1ELb1ELb0EEENS1_19SingleTileSchedulerILb0ELb1ELb1ELi128EEEEEEEEEvNT_6ParamsE)
	.align		4
        /*003c*/ 	.word	index@(__assertfail)
	.align		4
        /*0040*/ 	.word	index@(_ZN7cutlass13device_kernelIN5flash11enable_sm90INS1_16FlashAttnFwdSm90INS1_25CollectiveMainloopFwdSm90ILi2EN4cute5tupleIJNS5_1CILi1EEES8_S8_EEENS6_IJNS7_ILi128EEENS7_ILi80EEENS7_ILi256EEEEEELi256ENS_6half_tEfNS_4arch4Sm90ELb1ELb0ELb1ELb1ELb1ELb0ELb0ELb1ELb1ELb1ELb1ELb0EEENS1_21CollectiveEpilogueFwdINS6_IJSA_SC_SB_EEES9_SE_SG_Li256ELb1ELb1ELb1ELb0EEENS1_36VarlenDynamicPersistentTileSchedulerILi128ELi80ELi256ELi128ELb1ELb1ELb1ELb1ELb1ELb1EEEEEEEEEvNT_6ParamsE)
	.align		4
        /*0044*/ 	.word	index@(__assertfail)
	.align		4
        /*0048*/ 	.word	index@(_ZN7cutlass13device_kernelIN5flash11enable_sm90INS1_16FlashAttnFwdSm90INS1_25CollectiveMainloopFwdSm90ILi2EN4cute5tupleIJNS5_1CILi1EEES8_S8_EEENS6_IJNS7_ILi128EEENS7_ILi80EEENS7_ILi256EEEEEELi256ENS_6half_tEfNS_4arch4Sm90ELb1ELb0ELb1ELb1ELb1ELb1ELb0ELb1ELb1ELb1ELb1ELb0EEENS1_21CollectiveEpilogueFwdINS6_IJSA_SC_SB_EEES9_SE_SG_Li256ELb1ELb1ELb1ELb0EEENS1_36VarlenDynamicPersistentTileSchedulerILi128ELi80ELi256ELi128ELb1ELb1ELb1ELb1ELb1ELb1EEEEEEEEEvNT_6ParamsE)
	.align		4
        /*004c*/ 	.word	index@(__assertfail)
	.align		4
        /*0050*/ 	.word	index@(_ZN7cutlass13device_kernelIN5flash11enable_sm90INS1_16FlashAttnFwdSm90INS1_25CollectiveMainloopFwdSm90ILi2EN4cute5tupleIJNS5_1CILi1EEES8_S8_EEENS6_IJNS7_ILi128EEENS7_ILi96EEENS7_ILi192EEEEEELi192ENS_6half_tEfNS_4arch4Sm90ELb0ELb0ELb1ELb0ELb1ELb0ELb0ELb1ELb1ELb1ELb1ELb0EEENS1_21CollectiveEpilogueFwdINS6_IJSA_SC_SB_EEES9_SE_SG_Li256ELb0ELb1ELb1ELb0EEENS1_19SingleTileSchedulerILb0ELb1ELb1ELi128EEEEEEEEEvNT_6ParamsE)
	.align		4
        /*0054*/ 	.word	index@(__assertfail)
	.align		4
        /*0058*/ 	.word	index@(_ZN7cutlass13device_kernelIN5flash11enable_sm90INS1_16FlashAttnFwdSm90INS1_25CollectiveMainloopFwdSm90ILi2EN4cute5tupleIJNS5_1CILi1EEES8_S8_EEENS6_IJNS7_ILi128EEENS7_ILi96EEENS7_ILi192EEEEEELi192ENS_6half_tEfNS_4arch4Sm90ELb0ELb0ELb1ELb1ELb1ELb0ELb0ELb1ELb1ELb1ELb1ELb0EEENS1_21CollectiveEpilogueFwdINS6_IJSA_SC_SB_EEES9_SE_SG_Li256ELb1ELb1ELb1ELb0EEENS1_36VarlenDynamicPersistentTileSchedulerILi128ELi96ELi256ELi128ELb1ELb1ELb1ELb0ELb1ELb1EEEEEEEEEvNT_6ParamsE)
	.align		4
        /*005c*/ 	.word	index@(__assertfail)
	.align		4
        /*0060*/ 	.word	index@(_ZN7cutlass13device_kernelIN5flash11enable_sm90INS1_16FlashAttnFwdSm90INS1_25CollectiveMainloopFwdSm90ILi2EN4cute5tupleIJNS5_1CILi1EEES8_S8_EEENS6_IJNS7_ILi128EEENS7_ILi96EEENS7_ILi192EEEEEELi192ENS_6half_tEfNS_4arch4Sm90ELb0ELb0ELb1ELb1ELb1ELb1ELb0ELb1ELb1ELb1ELb1ELb0EEENS1_21CollectiveEpilogueFwdINS6_IJSA_SC_SB_EEES9_SE_SG_Li256ELb1ELb1ELb1ELb0EEENS1_36VarlenDynamicPersistentTileSchedulerILi128ELi96ELi256ELi128ELb1ELb1ELb1ELb0ELb1ELb1EEEEEEEEEvNT_6ParamsE)
	.align		4
        /*0064*/ 	.word	index@(__assertfail)
	.align		4
        /*0068*/ 	.word	index@(_ZN7cutlass13device_kernelIN5flash11enable_sm90INS1_16FlashAttnFwdSm90INS1_25CollectiveMainloopFwdSm90ILi2EN4cute5tupleIJNS5_1CILi1EEES8_S8_EEENS6_IJNS7_ILi128EEENS7_ILi96EEENS7_ILi192EEEEEELi192ENS_6half_tEfNS_4arch4Sm90ELb0ELb1ELb1ELb0ELb1ELb0ELb0ELb1ELb1ELb1ELb1ELb0EEENS1_21CollectiveEpilogueFwdINS6_IJSA_SC_SB_EEES9_SE_SG_Li256ELb0ELb1ELb1ELb0EEENS1_19SingleTileSchedulerILb0ELb1ELb1ELi128EEEEEEEEEvNT_6ParamsE)
	.align		4
        /*006c*/ 	.word	index@(__assertfail)
	.align		4
        /*0070*/ 	.word	index@(_ZN7cutlass13device_kernelIN5flash11enable_sm90INS1_16FlashAttnFwdSm90INS1_25CollectiveMainloopFwdSm90ILi2EN4cute5tupleIJNS5_1CILi1EEES8_S8_EEENS6_IJNS7_ILi128EEENS7_ILi96EEENS7_ILi192EEEEEELi192ENS_6half_tEfNS_4arch4Sm90ELb0ELb1ELb1ELb1ELb1ELb0ELb0ELb1ELb1ELb1ELb1ELb0EEENS1_21CollectiveEpilogueFwdINS6_IJSA_SC_SB_EEES9_SE_SG_Li256ELb1ELb1ELb1ELb0EEENS1_36VarlenDynamicPersistentTileSchedulerILi128ELi96ELi256ELi128ELb1ELb1ELb1ELb1ELb0ELb1EEEEEEEEEvNT_6ParamsE)
	.align		4
        /*0074*/ 	.word	index@(__assertfail)
	.align		4
        /*0078*/ 	.word	index@(_ZN7cutlass13device_kernelIN5flash11enable_sm90INS1_16FlashAttnFwdSm90INS1_25CollectiveMainloopFwdSm90ILi2EN4cute5tupleIJNS5_1CILi1EEES8_S8_EEENS6_IJNS7_ILi128EEENS7_ILi96EEENS7_ILi192EEEEEELi192ENS_6half_tEfNS_4arch4Sm90ELb0ELb1ELb1ELb1ELb1ELb1ELb0ELb1ELb1ELb1ELb1ELb0EEENS1_21CollectiveEpilogueFwdINS6_IJSA_SC_SB_EEES9_SE_SG_Li256ELb1ELb1ELb1ELb0EEENS1_36VarlenDynamicPersistentTileSchedulerILi128ELi96ELi256ELi128ELb1ELb1ELb1ELb1ELb0ELb1EEEEEEEEEvNT_6ParamsE)
	.align		4
        /*007c*/ 	.word	index@(__assertfail)
	.align		4
        /*0080*/ 	.word	index@(_ZN7cutlass13device_kernelIN5flash11enable_sm90INS1_16FlashAttnFwdSm90INS1_25CollectiveMainloopFwdSm90ILi2EN4cute5tupleIJNS5_1CILi1EEES8_S8_EEENS6_IJNS7_ILi128EEENS7_ILi96EEENS7_ILi192EEEEEELi192ENS_6half_tEfNS_4arch4Sm90ELb1ELb0ELb1ELb0ELb1ELb0ELb0ELb1ELb1ELb1ELb1ELb0EEENS1_21CollectiveEpilogueFwdINS6_IJSA_SC_SB_EEES9_SE_SG_Li256ELb0ELb1ELb1ELb0EEENS1_19SingleTileSchedulerILb0ELb1ELb1ELi128EEEEEEEEEvNT_6ParamsE)
	.align		4
        /*0084*/ 	.word	index@(__assertfail)
	.align		4
        /*0088*/ 	.word	index@(_ZN7cutlass13device_kernelIN5flash11enable_sm90INS1_16FlashAttnFwdSm90INS1_25CollectiveMainloopFwdSm90ILi2EN4cute5tupleIJNS5_1CILi1EEES8_S8_EEENS6_IJNS7_ILi128EEENS7_ILi96EEENS7_ILi192EEEEEELi192ENS_6half_tEfNS_4arch4Sm90ELb1ELb0ELb1ELb1ELb1ELb0ELb0ELb1ELb1ELb1ELb1ELb0EEENS1_21CollectiveEpilogueFwdINS6_IJSA_SC_SB_EEES9_SE_SG_Li256ELb1ELb1ELb1ELb0EEENS1_36VarlenDynamicPersistentTileSchedulerILi128ELi96ELi256ELi128ELb1ELb1ELb1ELb1ELb1ELb1EEEEEEEEEvNT_6ParamsE)
	.align		4
        /*008c*/ 	.word	index@(__assertfail)
	.align		4
        /*0090*/ 	.word	index@(_ZN7cutlass13device_kernelIN5flash11enable_sm90INS1_16FlashAttnFwdSm90INS1_25CollectiveMainloopFwdSm90ILi2EN4cute5tupleIJNS5_1CILi1EEES8_S8_EEENS6_IJNS7_ILi128EEENS7_ILi96EEENS7_ILi192EEEEEELi192ENS_6half_tEfNS_4arch4Sm90ELb1ELb0ELb1ELb1ELb1ELb1ELb0ELb1ELb1ELb1ELb1ELb0EEENS1_21CollectiveEpilogueFwdINS6_IJSA_SC_SB_EEES9_SE_SG_Li256ELb1ELb1ELb1ELb0EEENS1_36VarlenDynamicPersistentTileSchedulerILi128ELi96ELi256ELi128ELb1ELb1ELb1ELb1ELb1ELb1EEEEEEEEEvNT_6ParamsE)
	.align		4
        /*0094*/ 	.word	index@(__assertfail)
	.align		4
        /*0098*/ 	.word	index@(_ZN7cutlass13device_kernelIN5flash11enable_sm90INS1_16FlashAttnFwdSm90INS1_25CollectiveMainloopFwdSm90ILi2EN4cute5tupleIJNS5_1CILi1EEES8_S8_EEENS6_IJNS7_ILi128EEESA_SA_EEELi128ENS_6half_tEfNS_4arch4Sm90ELb0ELb0ELb1ELb0ELb1ELb0ELb0ELb1ELb1ELb1ELb1ELb0EEENS1_21CollectiveEpilogueFwdISB_S9_SC_SE_Li256ELb0ELb1ELb1ELb0EEENS1_19SingleTileSchedulerILb0ELb1ELb1ELi128EEEEEEEEEvNT_6ParamsE)
	.align		4
        /*009c*/ 	.word	index@(__assertfail)
	.align		4
        /*00a0*/ 	.word	index@(_ZN7cutlass13device_kernelIN5flash11enable_sm90INS1_16FlashAttnFwdSm90INS1_25CollectiveMainloopFwdSm90ILi2EN4cute5tupleIJNS5_1CILi1EEES8_S8_EEENS6_IJNS7_ILi128EEESA_SA_EEELi128ENS_6half_tEfNS_4arch4Sm90ELb0ELb0ELb1ELb1ELb1ELb0ELb0ELb1ELb1ELb1ELb1ELb0EEENS1_21CollectiveEpilogueFwdISB_S9_SC_SE_Li256ELb1ELb1ELb1ELb0EEENS1_36VarlenDynamicPersistentTileSchedulerILi128ELi128ELi256ELi128ELb1ELb1ELb1ELb0ELb1ELb1EEEEEEEEEvNT_6ParamsE)
	.align		4
        /*00a4*/ 	.word	index@(__assertfail)
	.align		4
        /*00a8*/ 	.word	index@(_ZN7cutlass13device_kernelIN5flash11enable_sm90INS1_16FlashAttnFwdSm90INS1_25CollectiveMainloopFwdSm90ILi2EN4cute5tupleIJNS5_1CILi1EEES8_S8_EEENS6_IJNS7_ILi128EEESA_SA_EEELi128ENS_6half_tEfNS_4arch4Sm90ELb0ELb0ELb1ELb1ELb1ELb1ELb0ELb1ELb1ELb1ELb1ELb0EEENS1_21CollectiveEpilogueFwdISB_S9_SC_SE_Li256ELb1ELb1ELb1ELb0EEENS1_36VarlenDynamicPersistentTileSchedulerILi128ELi128ELi256ELi128ELb1ELb1ELb1ELb0ELb1ELb1EEEEEEEEEvNT_6ParamsE)
	.align		4
        /*00ac*/ 	.word	index@(__assertfail)
	.align		4
        /*00b0*/ 	.word	index@(_ZN7cutlass13device_kernelIN5flash11enable_sm90INS1_16FlashAttnFwdSm90INS1_25CollectiveMainloopFwdSm90ILi2EN4cute5tupleIJNS5_1CILi1EEES8_S8_EEENS6_IJNS7_ILi128EEESA_SA_EEELi128ENS_6half_tEfNS_4arch4Sm90ELb0ELb1ELb1ELb0ELb1ELb0ELb0ELb1ELb1ELb1ELb1ELb0EEENS1_21CollectiveEpilogueFwdISB_S9_SC_SE_Li256ELb0ELb1ELb1ELb0EEENS1_19SingleTileSchedulerILb0ELb1ELb1ELi128EEEEEEEEEvNT_6ParamsE)
	.align		4
        /*00b4*/ 	.word	index@(__assertfail)
	.align		4
        /*00b8*/ 	.word	index@(_ZN7cutlass13device_kernelIN5flash11enable_sm90INS1_16FlashAttnFwdSm90INS1_25CollectiveMainloopFwdSm90ILi2EN4cute5tupleIJNS5_1CILi1EEES8_S8_EEENS6_IJNS7_ILi128EEESA_SA_EEELi128ENS_6half_tEfNS_4arch4Sm90ELb0ELb1ELb1ELb1ELb1ELb0ELb0ELb1ELb1ELb1ELb1ELb0EEENS1_21CollectiveEpilogueFwdISB_S9_SC_SE_Li256ELb1ELb1ELb1ELb0EEENS1_36VarlenDynamicPersistentTileSchedulerILi128ELi128ELi256ELi128ELb1ELb1ELb1ELb1ELb0ELb1EEEEEEEEEvNT_6ParamsE)
	.align		4
        /*00bc*/ 	.word	index@(__assertfail)
	.align		4
        /*00c0*/ 	.word	index@(_ZN7cutlass13device_kernelIN5flash11enable_sm90INS1_16FlashAttnFwdSm90INS1_25CollectiveMainloopFwdSm90ILi2EN4cute5tupleIJNS5_1CILi1EEES8_S8_EEENS6_IJNS7_ILi128EEESA_SA_EEELi128ENS_6half_tEfNS_4arch4Sm90ELb0ELb1ELb1ELb1ELb1ELb1ELb0ELb1ELb1ELb1ELb1ELb0EEENS1_21CollectiveEpilogueFwdISB_S9_SC_SE_Li256ELb1ELb1ELb1ELb0EEENS1_36VarlenDynamicPersistentTileSchedulerILi128ELi128ELi256ELi128ELb1ELb1ELb1ELb1ELb0ELb1EEEEEEEEEvNT_6ParamsE)
	.align		4
        /*00c4*/ 	.word	index@(__assertfail)
	.align		4
        /*00c8*/ 	.word	index@(_ZN7cutlass13device_kernelIN5flash11enable_sm90INS1_16FlashAttnFwdSm90INS1_25CollectiveMainloopFwdSm90ILi2EN4cute5tupleIJNS5_1CILi1EEES8_S8_EEENS6_IJNS7_ILi128EEESA_SA_EEELi128ENS_6half_tEfNS_4arch4Sm90ELb1ELb0ELb1ELb0ELb1ELb0ELb0ELb1ELb1ELb1ELb1ELb0EEENS1_21CollectiveEpilogueFwdISB_S9_SC_SE_Li256ELb0ELb1ELb1ELb0EEENS1_19SingleTileSchedulerILb0ELb1ELb1ELi128EEEEEEEEEvNT_6ParamsE)
	.align		4
        /*00cc*/ 	.word	index@(__assertfail)
	.align		4
        /*00d0*/ 	.word	index@(_ZN7cutlass13device_kernelIN5flash11enable_sm90INS1_16FlashAttnFwdSm90INS1_25CollectiveMainloopFwdSm90ILi2EN4cute5tupleIJNS5_1CILi1EEES8_S8_EEENS6_IJNS7_ILi128EEESA_SA_EEELi128ENS_6half_tEfNS_4arch4Sm90ELb1ELb0ELb1ELb1ELb1ELb0ELb0ELb1ELb1ELb1ELb1ELb0EEENS1_21CollectiveEpilogueFwdISB_S9_SC_SE_Li256ELb1ELb1ELb1ELb0EEENS1_36VarlenDynamicPersistentTileSchedulerILi128ELi128ELi256ELi128ELb1ELb1ELb1ELb1ELb1ELb1EEEEEEEEEvNT_6ParamsE)
	.align		4
        /*00d4*/ 	.word	index@(__assertfail)
	.align		4
        /*00d8*/ 	.word	index@(_ZN7cutlass13device_kernelIN5flash11enable_sm90INS1_16FlashAttnFwdSm90INS1_25CollectiveMainloopFwdSm90ILi2EN4cute5tupleIJNS5_1CILi1EEES8_S8_EEENS6_IJNS7_ILi128EEESA_SA_EEELi128ENS_6half_tEfNS_4arch4Sm90ELb1ELb0ELb1ELb1ELb1ELb1ELb0ELb1ELb1ELb1ELb1ELb0EEENS1_21CollectiveEpilogueFwdISB_S9_SC_SE_Li256ELb1ELb1ELb1ELb0EEENS1_36VarlenDynamicPersistentTileSchedulerILi128ELi128ELi256ELi128ELb1ELb1ELb1ELb1ELb1ELb1EEEEEEEEEvNT_6ParamsE)
	.align		4
        /*00dc*/ 	.word	index@(__assertfail)
	.align		4
        /*00e0*/ 	.word	index@(_ZN7cutlass13device_kernelIN5flash11enable_sm90INS1_16FlashAttnFwdSm90INS1_25CollectiveMainloopFwdSm90ILi2EN4cute5tupleIJNS5_1CILi1EEES8_S8_EEENS6_IJNS7_ILi192EEENS7_ILi128EEENS7_ILi96EEEEEELi96ENS_6half_tEfNS_4arch4Sm90ELb0ELb0ELb1ELb0ELb1ELb0ELb0ELb0ELb1ELb1ELb1ELb0EEENS1_21CollectiveEpilogueFwdINS6_IJSA_SC_SB_EEES9_SE_SG_Li384ELb0ELb1ELb1ELb0EEENS1_19SingleTileSchedulerILb0ELb1ELb1ELi192EEEEEEEEEvNT_6ParamsE)
	.align		4
        /*00e4*/ 	.word	index@(__assertfail)
	.align		4
        /*00e8*/ 	.word	index@(_ZN7cutlass13device_kernelIN5flash11enable_sm90INS1_16FlashAttnFwdSm90INS1_25CollectiveMainloopFwdSm90ILi2EN4cute5tupleIJNS5_1CILi1EEES8_S8_EEENS6_IJNS7_ILi192EEENS7_ILi128EEENS7_ILi96EEEEEELi96ENS_6half_tEfNS_4arch4Sm90ELb0ELb0ELb1ELb1ELb1ELb0ELb0ELb0ELb1ELb1ELb1ELb0EEENS1_21CollectiveEpilogueFwdINS6_IJSA_SC_SB_EEES9_SE_SG_Li384ELb1ELb1ELb1ELb0EEENS1_36VarlenDynamicPersistentTileSchedulerILi192ELi128ELi384ELi128ELb1ELb1ELb1ELb0ELb1ELb1EEEEEEEEEvNT_6ParamsE)
	.align		4
        /*00ec*/ 	.word	index@(__assertfail)
	.align		4
        /*00f0*/ 	.word	index@(_ZN7cutlass13device_kernelIN5flash11enable_sm90INS1_16FlashAttnFwdSm90INS1_25CollectiveMainloopFwdSm90ILi2EN4cute5tupleIJNS5_1CILi1EEES8_S8_EEENS6_IJNS7_ILi192EEENS7_ILi128EEENS7_ILi96EEEEEELi96ENS_6half_tEfNS_4arch4Sm90ELb0ELb0ELb1ELb1ELb1ELb1ELb0ELb0ELb1ELb1ELb1ELb0EEENS1_21CollectiveEpilogueFwdINS6_IJSA_SC_SB_EEES9_SE_SG_Li384ELb1ELb1ELb1ELb0EEENS1_36VarlenDynamicPersistentTileSchedulerILi192ELi128ELi384ELi128ELb1ELb1ELb1ELb0ELb1ELb1EEEEEEEEEvNT_6ParamsE)
	.align		4
        /*00f4*/ 	.word	index@(__assertfail)
	.align		4
        /*00f8*/ 	.word	index@(_ZN7cutlass13device_kernelIN5flash11enable_sm90INS1_16FlashAttnFwdSm90INS1_25CollectiveMainloopFwdSm90ILi2EN4cute5tupleIJNS5_1CILi1EEES8_S8_EEENS6_IJNS7_ILi192EEENS7_ILi128EEENS7_ILi96EEEEEELi96ENS_6half_tEfNS_4arch4Sm90ELb0ELb1ELb1ELb0ELb1ELb0ELb0ELb0ELb1ELb1ELb1ELb0EEENS1_21CollectiveEpilogueFwdINS6_IJSA_SC_SB_EEES9_SE_SG_Li384ELb0ELb1ELb1ELb0EEENS1_19SingleTileSchedulerILb0ELb1ELb1ELi192EEEEEEEEEvNT_6ParamsE)
	.align		4
        /*00fc*/ 	.word	index@(__assertfail)
	.align		4
        /*0100*/ 	.word	index@(_ZN7cutlass13device_kernelIN5flash11enable_sm90INS1_16FlashAttnFwdSm90INS1_25CollectiveMainloopFwdSm90ILi2EN4cute5tupleIJNS5_1CILi1EEES8_S8_EEENS6_IJNS7_ILi192EEENS7_ILi128EEENS7_ILi96EEEEEELi96ENS_6half_tEfNS_4arch4Sm90ELb0ELb1ELb1ELb1ELb1ELb0ELb0ELb0ELb1ELb1ELb1ELb0EEENS1_21CollectiveEpilogueFwdINS6_IJSA_SC_SB_EEES9_SE_SG_Li384ELb1ELb1ELb1ELb0EEENS1_36VarlenDynamicPersistentTileSchedulerILi192ELi128ELi384ELi128ELb1ELb1ELb1ELb1ELb0ELb1EEEEEEEEEvNT_6ParamsE)
	.align		4
        /*0104*/ 	.word	index@(__assertfail)
	.align		4
        /*0108*/ 	.word	index@(_ZN7cutlass13device_kernelIN5flash11enable_sm90INS1_16FlashAttnFwdSm90INS1_25CollectiveMainloopFwdSm90ILi2EN4cute5tupleIJNS5_1CILi1EEES8_S8_EEENS6_IJNS7_ILi192EEENS7_ILi128EEENS7_ILi96EEEEEELi96ENS_6half_tEfNS_4arch4Sm90ELb0ELb1ELb1ELb1ELb1ELb1ELb0ELb0ELb1ELb1ELb1ELb0EEENS1_21CollectiveEpilogueFwdINS6_IJSA_SC_SB_EEES9_SE_SG_Li384ELb1ELb1ELb1ELb0EEENS1_36VarlenDynamicPersistentTileSchedulerILi192ELi128ELi384ELi128ELb1ELb1ELb1ELb1ELb0ELb1EEEEEEEEEvNT_6ParamsE)
	.align		4
        /*010c*/ 	.word	index@(__assertfail)
	.align		4
        /*0110*/ 	.word	index@(_ZN7cutlass13device_kernelIN5flash11enable_sm90INS1_16FlashAttnFwdSm90INS1_25CollectiveMainloopFwdSm90ILi2EN4cute5tupleIJNS5_1CILi1EEES8_S8_EEENS6_IJNS7_ILi192EEENS7_ILi128EEENS7_ILi96EEEEEELi96ENS_6half_tEfNS_4arch4Sm90ELb1ELb0ELb1ELb0ELb1ELb0ELb0ELb0ELb1ELb1ELb1ELb0EEENS1_21CollectiveEpilogueFwdINS6_IJSA_SC_SB_EEES9_SE_SG_Li384ELb0ELb1ELb1ELb0EEENS1_19SingleTileSchedulerILb0ELb1ELb1ELi192EEEEEEEEEvNT_6ParamsE)
	.align		4
        /*0114*/ 	.word	index@(__assertfail)
	.align		4
        /*0118*/ 	.word	index@(_ZN7cutlass13device_kernelIN5flash11enable_sm90INS1_16FlashAttnFwdSm90INS1_25CollectiveMainloopFwdSm90ILi2EN4cute5tupleIJNS5_1CILi1EEES8_S8_EEENS6_IJNS7_ILi192EEENS7_ILi128EEENS7_ILi96EEEEEELi96ENS_6half_tEfNS_4arch4Sm90ELb1ELb0ELb1ELb1ELb1ELb0ELb0ELb0ELb1ELb1ELb1ELb0EEENS1_21CollectiveEpilogueFwdINS6_IJSA_SC_SB_EEES9_SE_SG_Li384ELb1ELb1ELb1ELb0EEENS1_36VarlenDynamicPersistentTileSchedulerILi192ELi128ELi384ELi128ELb1ELb1ELb1ELb1ELb1ELb1EEEEEEEEEvNT_6ParamsE)
	.align		4
        /*011c*/ 	.word	index@(__assertfail)
	.align		4
        /*0120*/ 	.word	index@(_ZN7cutlass13device_kernelIN5flash11enable_sm90INS1_16FlashAttnFwdSm90INS1_25CollectiveMainloopFwdSm90ILi2EN4cute5tupleIJNS5_1CILi1EEES8_S8_EEENS6_IJNS7_ILi192EEENS7_ILi128EEENS7_ILi96EEEEEELi96ENS_6half_tEfNS_4arch4Sm90ELb1ELb0ELb1ELb1ELb1ELb1ELb0ELb0ELb1ELb1ELb1ELb0EEENS1_21CollectiveEpilogueFwdINS6_IJSA_SC_SB_EEES9_SE_SG_Li384ELb1ELb1ELb1ELb0EEENS1_36VarlenDynamicPersistentTileSchedulerILi192ELi128ELi384ELi128ELb1ELb1ELb1ELb1ELb1ELb1EEEEEEEEEvNT_6ParamsE)
	.align		4
        /*0124*/ 	.word	index@(__assertfail)
	.align		4
        /*0128*/ 	.word	index@(_ZN7cutlass13device_kernelIN5flash11enable_sm90INS1_16FlashAttnFwdSm90INS1_25CollectiveMainloopFwdSm90ILi2EN4cute5tupleIJNS5_1CILi1EEES8_S8_EEENS6_IJNS7_ILi192EEENS7_ILi128EEENS7_ILi64EEEEEELi64ENS_6half_tEfNS_4arch4Sm90ELb0ELb0ELb1ELb0ELb1ELb0ELb0ELb1ELb1ELb1ELb1ELb0EEENS1_21CollectiveEpilogueFwdINS6_IJSA_SC_SB_EEES9_SE_SG_Li384ELb0ELb1ELb1ELb0EEENS1_19SingleTileSchedulerILb0ELb1ELb1ELi192EEEEEEEEEvNT_6ParamsE)
	.align		4
        /*012c*/ 	.word	index@(__assertfail)
	.align		4
        /*0130*/ 	.word	index@(_ZN7cutlass13device_kernelIN5flash11enable_sm90INS1_16FlashAttnFwdSm90INS1_25CollectiveMainloopFwdSm90ILi2EN4cute5tupleIJNS5_1CILi1EEES8_S8_EEENS6_IJNS7_ILi192EEENS7_ILi128EEENS7_ILi64EEEEEELi64ENS_6half_tEfNS_4arch4Sm90ELb0ELb0ELb1ELb1ELb1ELb0ELb0ELb1ELb1ELb1ELb1ELb0EEENS1_21CollectiveEpilogueFwdINS6_IJSA_SC_SB_EEES9_SE_SG_Li384ELb1ELb1ELb1ELb0EEENS1_36VarlenDynamicPersistentTileSchedulerILi192ELi128ELi384ELi128ELb1ELb1ELb1ELb0ELb1ELb1EEEEEEEEEvNT_6ParamsE)
	.align		4
        /*0134*/ 	.word	index@(__assertfail)
	.align		4
        /*0138*/ 	.word	index@(_ZN7cutlass13device_kernelIN5flash11enable_sm90INS1_16FlashAttnFwdSm90INS1_25CollectiveMainloopFwdSm90ILi2EN4cute5tupleIJNS5_1CILi1EEES8_S8_EEENS6_IJNS7_ILi192EEENS7_ILi128EEENS7_ILi64EEEEEELi64ENS_6half_tEfNS_4arch4Sm90ELb0ELb0ELb1ELb1ELb1ELb1ELb0ELb1ELb1ELb1ELb1ELb0EEENS1_21CollectiveEpilogueFwdINS6_IJSA_SC_SB_EEES9_SE_SG_Li384ELb1ELb1ELb1ELb0EEENS1_36VarlenDynamicPersistentTileSchedulerILi192ELi128ELi384ELi128ELb1ELb1ELb1ELb0ELb1ELb1EEEEEEEEEvNT_6ParamsE)
	.align		4
        /*013c*/ 	.word	index@(__assertfail)
	.align		4
        /*0140*/ 	.word	index@(_ZN7cutlass13device_kernelIN5flash11enable_sm90INS1_16FlashAttnFwdSm90INS1_25CollectiveMainloopFwdSm90ILi2EN4cute5tupleIJNS5_1CILi1EEES8_S8_EEENS6_IJNS7_ILi192EEENS7_ILi128EEENS7_ILi64EEEEEELi64ENS_6half_tEfNS_4arch4Sm90ELb0ELb1ELb1ELb0ELb1ELb0ELb0ELb1ELb1ELb1ELb1ELb0EEENS1_21CollectiveEpilogueFwdINS6_IJSA_SC_SB_EEES9_SE_SG_Li384ELb0ELb1ELb1ELb0EEENS1_19SingleTileSchedulerILb0ELb1ELb1ELi192EEEEEEEEEvNT_6ParamsE)
	.align		4
        /*0144*/ 	.word	index@(__assertfail)
	.align		4
        /*0148*/ 	.word	index@(_ZN7cutlass13device_kernelIN5flash11enable_sm90INS1_16FlashAttnFwdSm90INS1_25CollectiveMainloopFwdSm90ILi2EN4cute5tupleIJNS5_1CILi1EEES8_S8_EEENS6_IJNS7_ILi192EEENS7_ILi128EEENS7_ILi64EEEEEELi64ENS_6half_tEfNS_4arch4Sm90ELb0ELb1ELb1ELb1ELb1ELb0ELb0ELb1ELb1ELb1ELb1ELb0EEENS1_21CollectiveEpilogueFwdINS6_IJSA_SC_SB_EEES9_SE_SG_Li384ELb1ELb1ELb1ELb0EEENS1_36VarlenDynamicPersistentTileSchedulerILi192ELi128ELi384ELi128ELb1ELb1ELb1ELb1ELb0ELb1EEEEEEEEEvNT_6ParamsE)
	.align		4
        /*014c*/ 	.word	index@(__assertfail)
	.align		4
        /*0150*/ 	.word	index@(_ZN7cutlass13device_kernelIN5flash11enable_sm90INS1_16FlashAttnFwdSm90INS1_25CollectiveMainloopFwdSm90ILi2EN4cute5tupleIJNS5_1CILi1EEES8_S8_EEENS6_IJNS7_ILi192EEENS7_ILi128EEENS7_ILi64EEEEEELi64ENS_6half_tEfNS_4arch4Sm90ELb0ELb1ELb1ELb1ELb1ELb1ELb0ELb1ELb1ELb1ELb1ELb0EEENS1_21CollectiveEpilogueFwdINS6_IJSA_SC_SB_EEES9_SE_SG_Li384ELb1ELb1ELb1ELb0EEENS1_36VarlenDynamicPersistentTileSchedulerILi192ELi128ELi384ELi128ELb1ELb1ELb1ELb1ELb0ELb1EEEEEEEEEvNT_6ParamsE)
	.align		4
        /*0154*/ 	.word	index@(__assertfail)
	.align		4
        /*0158*/ 	.word	index@(_ZN7cutlass13device_kernelIN5flash11enable_sm90INS1_16FlashAttnFwdSm90INS1_25CollectiveMainloopFwdSm90ILi2EN4cute5tupleIJNS5_1CILi1EEES8_S8_EEENS6_IJNS7_ILi192EEENS7_ILi128EEENS7_ILi64EEEEEELi64ENS_6half_tEfNS_4arch4Sm90ELb1ELb0ELb1ELb0ELb1ELb0ELb0ELb1ELb1ELb1ELb1ELb0EEENS1_21CollectiveEpilogueFwdINS6_IJSA_SC_SB_EEES9_SE_SG_Li384ELb0ELb1ELb1ELb0EEENS1_19SingleTileSchedulerILb0ELb1ELb1ELi192EEEEEEEEEvNT_6ParamsE)
	.align		4
        /*015c*/ 	.word	index@(__assertfail)
	.align		4
        /*0160*/ 	.word	index@(_ZN7cutlass13device_kernelIN5flash11enable_sm90INS1_16FlashAttnFwdSm90INS1_25CollectiveMainloopFwdSm90ILi2EN4cute5tupleIJNS5_1CILi1EEES8_S8_EEENS6_IJNS7_ILi192EEENS7_ILi128EEENS7_ILi64EEEEEELi64ENS_6half_tEfNS_4arch4Sm90ELb1ELb0ELb1ELb1ELb1ELb0ELb0ELb1ELb1ELb1ELb1ELb0EEENS1_21CollectiveEpilogueFwdINS6_IJSA_SC_SB_EEES9_SE_SG_Li384ELb1ELb1ELb1ELb0EEENS1_36VarlenDynamicPersistentTileSchedulerILi192ELi128ELi384ELi128ELb1ELb1ELb1ELb1ELb1ELb1EEEEEEEEEvNT_6ParamsE)
	.align		4
        /*0164*/ 	.word	index@(__assertfail)
	.align		4
        /*0168*/ 	.word	index@(_ZN7cutlass13device_kernelIN5flash11enable_sm90INS1_16FlashAttnFwdSm90INS1_25CollectiveMainloopFwdSm90ILi2EN4cute5tupleIJNS5_1CILi1EEES8_S8_EEENS6_IJNS7_ILi192EEENS7_ILi128EEENS7_ILi64EEEEEELi64ENS_6half_tEfNS_4arch4Sm90ELb1ELb0ELb1ELb1ELb1ELb1ELb0ELb1ELb1ELb1ELb1ELb0EEENS1_21CollectiveEpilogueFwdINS6_IJSA_SC_SB_EEES9_SE_SG_Li384ELb1ELb1ELb1ELb0EEENS1_36VarlenDynamicPersistentTileSchedulerILi192ELi128ELi384ELi128ELb1ELb1ELb1ELb1ELb1ELb1EEEEEEEEEvNT_6ParamsE)
	.align		4
        /*016c*/ 	.word	index@(__assertfail)
	.align		4
        /*0170*/ 	.word	0x00000000
	.align		4
        /*0174*/ 	.word	0xfffffffe
	.align		4
        /*0178*/ 	.word	0x00000000
	.align		4
        /*017c*/ 	.word	0xfffffffd
	.align		4
        /*0180*/ 	.word	0x00000000
	.align		4
        /*0184*/ 	.word	0xfffffffc


//--------------------- .nv.constant4             --------------------------
	.section	.nv.constant4,"a",@progbits
	.align	8
	.align		8
.nv.constant4:
        /*0000*/ 	.dword	__assertfail
	.align		8
        /*0008*/ 	.dword	__unnamed_1
	.align		8
        /*0010*/ 	.dword	__unnamed_2
	.align		8
        /*0018*/ 	.dword	__unnamed_3
	.align		8
        /*0020*/ 	.dword	__unnamed_4
	.align		8
        /*0028*/ 	.dword	__unnamed_5
	.align		8
        /*0030*/ 	.dword	__unnamed_6
	.align		8
        /*0038*/ 	.dword	__unnamed_7
	.align		8
        /*0040*/ 	.dword	__unnamed_8
	.align		8
        /*0048*/ 	.dword	__unnamed_9
	.align		8
        /*0050*/ 	.dword	__unnamed_10
	.align		8
        /*0058*/ 	.dword	__unnamed_11
	.align		8
        /*0060*/ 	.dword	__unnamed_12
	.align		8
        /*0068*/ 	.dword	__unnamed_13
	.align		8
        /*0070*/ 	.dword	__unnamed_14
	.align		8
        /*0078*/ 	.dword	__unnamed_15
	.align		8
        /*0080*/ 	.dword	__unnamed_16
	.align		8
        /*0088*/ 	.dword	__unnamed_17
	.align		8
        /*0090*/ 	.dword	__unnamed_18
	.align		8
        /*0098*/ 	.dword	__unnamed_19
	.align		8
        /*00a0*/ 	.dword	__unnamed_20
	.align		8
        /*00a8*/ 	.dword	__unnamed_21
	.align		8
        /*00b0*/ 	.dword	__unnamed_22
	.align		8
        /*00b8*/ 	.dword	__unnamed_23
	.align		8
        /*00c0*/ 	.dword	__unnamed_24
	.align		8
        /*00c8*/ 	.dword	__unnamed_25
	.align		8
        /*00d0*/ 	.dword	__unnamed_26
	.align		8
        /*00d8*/ 	.dword	__unnamed_27
	.align		8
        /*00e0*/ 	.dword	_ZN86_INTERNAL_b72b0b08_50_flash_fwd_hdimall_fp16_paged_split_softcap_sm90_cu_2acf44d3_33384cuda3std3__45__cpo5beginE
	.align		8
        /*00e8*/ 	.dword	_ZN86_INTERNAL_b72b0b08_50_flash_fwd_hdimall_fp16_paged_split_softcap_sm90_cu_2acf44d3_33384cuda3std3__45__cpo3endE
	.align		8
        /*00f0*/ 	.dword	_ZN86_INTERNAL_b72b0b08_50_flash_fwd_hdimall_fp16_paged_split_softcap_sm90_cu_2acf44d3_33384cuda3std3__45__cpo6cbeginE
	.align		8
        /*00f8*/ 	.dword	_ZN86_INTERNAL_b72b0b08_50_flash_fwd_hdimall_fp16_paged_split_softcap_sm90_cu_2acf44d3_33384cuda3std3__45__cpo4cendE
	.align		8
        /*0100*/ 	.dword	_ZN86_INTERNAL_b72b0b08_50_flash_fwd_hdimall_fp16_paged_split_softcap_sm90_cu_2acf44d3_33384cuda3std3__488_GLOBAL__N__b72b0b08_50_flash_fwd_hdimall_fp16_paged_split_softcap_sm90_cu_2acf44d3_33386ignoreE
	.align		8
        /*0108*/ 	.dword	_ZN86_INTERNAL_b72b0b08_50_flash_fwd_hdimall_fp16_paged_split_softcap_sm90_cu_2acf44d3_33384cuda3std3__419piecewise_constructE
	.align		8
        /*0110*/ 	.dword	_ZN86_INTERNAL_b72b0b08_50_flash_fwd_hdimall_fp16_paged_split_softcap_sm90_cu_2acf44d3_33384cuda3std3__48in_placeE
	.align		8
        /*0118*/ 	.dword	_ZN86_INTERNAL_b72b0b08_50_flash_fwd_hdimall_fp16_paged_split_softcap_sm90_cu_2acf44d3_33384cuda3std6ranges3__45__cpo4swapE
	.align		8
        /*0120*/ 	.dword	_ZN86_INTERNAL_b72b0b08_50_flash_fwd_hdimall_fp16_paged_split_softcap_sm90_cu_2acf44d3_33384cuda3std6ranges3__45__cpo9iter_moveE
	.align		8
        /*0128*/ 	.dword	_ZN86_INTERNAL_b72b0b08_50_flash_fwd_hdimall_fp16_paged_split_softcap_sm90_cu_2acf44d3_33384cute7productE
	.align		8
        /*0130*/ 	.dword	_ZN86_INTERNAL_b72b0b08_50_flash_fwd_hdimall_fp16_paged_split_softcap_sm90_cu_2acf44d3_33384cute1_E
	.align		8
        /*0138*/ 	.dword	$str$23
	.align		8
        /*0140*/ 	.dword	$str$24


//--------------------- .text._ZN7cutlass13device_kernelIN5flash11enable_sm90INS1_16FlashAttnFwdSm90INS1_25CollectiveMainloopFwdSm90ILi2EN4cute5tupleIJNS5_1CILi1EEES8_S8_EEENS6_IJNS7_ILi128EEENS7_ILi80EEENS7_ILi256EEEEEELi256ENS_6half_tEfNS_4arch4Sm90ELb0ELb0ELb1ELb0ELb1ELb0ELb0ELb1ELb1ELb1ELb1ELb0EEENS1_21CollectiveEpilogueFwdINS6_IJSA_SC_SB_EEES9_SE_SG_Li256ELb0ELb1ELb1ELb0EEENS1_19SingleTileSchedulerILb0ELb1ELb1ELi128EEEEEEEEEvNT_6ParamsE --------------------------
	.section	.text._ZN7cutlass13device_kernelIN5flash11enable_sm90INS1_16FlashAttnFwdSm90INS1_25CollectiveMainloopFwdSm90ILi2EN4cute5tupleIJNS5_1CILi1EEES8_S8_EEENS6_IJNS7_ILi128EEENS7_ILi80EEENS7_ILi256EEEEEELi256ENS_6half_tEfNS_4arch4Sm90ELb0ELb0ELb1ELb0ELb1ELb0ELb0ELb1ELb1ELb1ELb1ELb0EEENS1_21CollectiveEpilogueFwdINS6_IJSA_SC_SB_EEES9_SE_SG_Li256ELb0ELb1ELb1ELb0EEENS1_19SingleTileSchedulerILb0ELb1ELb1ELi128EEEEEEEEEvNT_6ParamsE,"ax",@progbits
	.align	128
.text._ZN7cutlass13device_kernelIN5flash11enable_sm90INS1_16FlashAttnFwdSm90INS1_25CollectiveMainloopFwdSm90ILi2EN4cute5tupleIJNS5_1CILi1EEES8_S8_EEENS6_IJNS7_ILi128EEENS7_ILi80EEENS7_ILi256EEEEEELi256ENS_6half_tEfNS_4arch4Sm90ELb0ELb0ELb1ELb0ELb1ELb0ELb0ELb1ELb1ELb1ELb1ELb0EEENS1_21CollectiveEpilogueFwdINS6_IJSA_SC_SB_EEES9_SE_SG_Li256ELb0ELb1ELb1ELb0EEENS1_19SingleTileSchedulerILb0ELb1ELb1ELi128EEEEEEEEEvNT_6ParamsE:
        .type           _ZN7cutlass13device_kernelIN5flash11enable_sm90INS1_16FlashAttnFwdSm90INS1_25CollectiveMainloopFwdSm90ILi2EN4cute5tupleIJNS5_1CILi1EEES8_S8_EEENS6_IJNS7_ILi128EEENS7_ILi80EEENS7_ILi256EEEEEELi256ENS_6half_tEfNS_4arch4Sm90ELb0ELb0ELb1ELb0ELb1ELb0ELb0ELb1ELb1ELb1ELb1ELb0EEENS1_21CollectiveEpilogueFwdINS6_IJSA_SC_SB_EEES9_SE_SG_Li256ELb0ELb1ELb1ELb0EEENS1_19SingleTileSchedulerILb0ELb1ELb1ELi128EEEEEEEEEvNT_6ParamsE,@function
        .size           _ZN7cutlass13device_kernelIN5flash11enable_sm90INS1_16FlashAttnFwdSm90INS1_25CollectiveMainloopFwdSm90ILi2EN4cute5tupleIJNS5_1CILi1EEES8_S8_EEENS6_IJNS7_ILi128EEENS7_ILi80EEENS7_ILi256EEEEEELi256ENS_6half_tEfNS_4arch4Sm90ELb0ELb0ELb1ELb0ELb1ELb0ELb0ELb1ELb1ELb1ELb1ELb0EEENS1_21CollectiveEpilogueFwdINS6_IJSA_SC_SB_EEES9_SE_SG_Li256ELb0ELb1ELb1ELb0EEENS1_19SingleTileSchedulerILb0ELb1ELb1ELi128EEEEEEEEEvNT_6ParamsE,(.L_x_15970 - _ZN7cutlass13device_kernelIN5flash11enable_sm90INS1_16FlashAttnFwdSm90INS1_25CollectiveMainloopFwdSm90ILi2EN4cute5tupleIJNS5_1CILi1EEES8_S8_EEENS6_IJNS7_ILi128EEENS7_ILi80EEENS7_ILi256EEEEEELi256ENS_6half_tEfNS_4arch4Sm90ELb0ELb0ELb1ELb0ELb1ELb0ELb0ELb1ELb1ELb1ELb1ELb0EEENS1_21CollectiveEpilogueFwdINS6_IJSA_SC_SB_EEES9_SE_SG_Li256ELb0ELb1ELb1ELb0EEENS1_19SingleTileSchedulerILb0ELb1ELb1ELi128EEEEEEEEEvNT_6ParamsE)
        .other          _ZN7cutlass13device_kernelIN5flash11enable_sm90INS1_16FlashAttnFwdSm90INS1_25CollectiveMainloopFwdSm90ILi2EN4cute5tupleIJNS5_1CILi1EEES8_S8_EEENS6_IJNS7_ILi128EEENS7_ILi80EEENS7_ILi256EEEEEELi256ENS_6half_tEfNS_4arch4Sm90ELb0ELb0ELb1ELb0ELb1ELb0ELb0ELb1ELb1ELb1ELb1ELb0EEENS1_21CollectiveEpilogueFwdINS6_IJSA_SC_SB_EEES9_SE_SG_Li256ELb0ELb1ELb1ELb0EEENS1_19SingleTileSchedulerILb0ELb1ELb1ELi128EEEEEEEEEvNT_6ParamsE,@"STO_CUDA_ENTRY STV_DEFAULT"
_ZN7cutlass13device_kernelIN5flash11enable_sm90INS1_16FlashAttnFwdSm90INS1_25CollectiveMainloopFwdSm90ILi2EN4cute5tupleIJNS5_1CILi1EEES8_S8_EEENS6_IJNS7_ILi128EEENS7_ILi80EEENS7_ILi256EEEEEELi256ENS_6half_tEfNS_4arch4Sm90ELb0ELb0ELb1ELb0ELb1ELb0ELb0ELb1ELb1ELb1ELb1ELb0EEENS1_21CollectiveEpilogueFwdINS6_IJSA_SC_SB_EEES9_SE_SG_Li256ELb0ELb1ELb1ELb0EEENS1_19SingleTileSchedulerILb0ELb1ELb1ELi128EEEEEEEEEvNT_6ParamsE:
[----:B------:R-:W0:Y:S02]  /*0000*/  LDC R1, c[0x0][0x28] ;  /* 0x00000a00ff017b82 */ /* 0x000e240000000800 */
[----:B0-----:R-:W-:Y:S01]  /*0010*/  VIADD R1, R1, 0xfffffff8 ;  /* 0xfffffff801017836 */ /* 0x001fe20000000000 */
[----:B------:R-:W0:Y:S01]  /*0020*/  S2R R25, SR_TID.X ;  /* 0x0000000000197919 */ /* 0x000e220000002100 */
[----:B------:R-:W-:Y:S01]  /*0030*/  ELECT P0, URZ, PT ;  /* 0x00000000003f782f */ /* 0x000fe20003800000 */
[----:B------:R-:W-:Y:S01]  /*0040*/  UMOV UR4, 0x80 ;  /* 0x0000008000047882 */ /* 0x000fe20000000000 */
[----:B------:R-:W-:Y:S01]  /*0050*/  UMOV UR7, 0x100 ;  /* 0x0000010000077882 */ /* 0x000fe20000000000 */
[----:B0-----:R-:W-:-:S05]  /*0060*/  SHF.R.U32.HI R0, RZ, 0x5, R25 ;  /* 0x00000005ff007819 */ /* 0x001fca0000011619 */
[----:B------:R-:W0:Y:S02]  /*0070*/  SHFL.IDX PT, R2, R0, RZ, 0x1f ;  /* 0x00001fff00027589 */ /* 0x000e2400000e0000 */
[C---:B0-----:R-:W-:Y:S02]  /*0080*/  ISETP.NE.OR P0, PT, R2.reuse, RZ, !P0 ;  /* 0x000000ff0200720c */ /* 0x041fe40004705670 */
[----:B------:R-:W-:Y:S02]  /*0090*/  ISETP.NE.AND P1, PT, R2, RZ, PT ;  /* 0x000000ff0200720c */ /* 0x000fe40003f25270 */
[----:B------:R-:W-:-:S06]  /*00a0*/  SHF.R.U32.HI R2, RZ, 0x7, R25 ;  /* 0x00000007ff027819 */ /* 0x000fcc0000011619 */
[----:B------:R-:W0:Y:S03]  /*00b0*/  SHFL.IDX PT, R2, R2, RZ, 0x1f ;  /* 0x00001fff02027589 */ /* 0x000e2600000e0000 */
[----:B------:R-:W-:Y:S01]  /*00c0*/  VOTEU.ALL UP0, P0 ;  /* 0x00000000003f7886 */ /* 0x000fe20000000000 */
[----:B------:R-:W-:-:S04]  /*00d0*/  VOTEU.ALL UP1, P0 ;  /* 0x00000000003f7886 */ /* 0x000fc80000020000 */
[----:B------:R-:W1:Y:S01]  /*00e0*/  @!UP0 S2UR UR8, SR_CgaCtaId ;  /* 0x00000000000889c3 */ /* 0x000e620000008800 */
[----:B------:R-:W-:Y:S01]  /*00f0*/  @!UP0 UMOV UR6, 0x400 ;  /* 0x0000040000068882 */ /* 0x000fe20000000000 */
[----:B------:R-:W-:-:S04]  /*0100*/  @!UP0 UIADD3 UR4, -UR4, 0x100000, URZ ;  /* 0x0010000004048890 */ /* 0x000fc8000fffe13f */
[----:B------:R-:W-:Y:S02]  /*0110*/  @!UP0 USHF.L.U32 UR5, UR4, 0xb, URZ ;  /* 0x0000000b04058899 */ /* 0x000fe4000800063f */
[----:B------:R-:W-:Y:S02]  /*0120*/  @!UP0 USHF.L.U32 UR4, UR4, 0x1, URZ ;  /* 0x0000000104048899 */ /* 0x000fe4000800063f */
[----:B-1----:R-:W-:Y:S02]  /*0130*/  @!UP0 ULEA UR8, UR8, UR6, 0x18 ;  /* 0x0000000608088291 */ /* 0x002fe4000f8ec03f */
[----:B------:R-:W-:-:S04]  /*0140*/  @!UP0 UIADD3 UR6, -UR7, 0x100000, URZ ;  /* 0x0010000007068890 */ /* 0x000fc8000fffe13f */
[----:B------:R-:W-:Y:S02]  /*0150*/  @!UP0 USHF.L.U32 UR7, UR6, 0xb, URZ ;  /* 0x0000000b06078899 */ /* 0x000fe4000800063f */
[----:B------:R-:W-:Y:S01]  /*0160*/  @!UP0 USHF.L.U32 UR6, UR6, 0x1, URZ ;  /* 0x0000000106068899 */ /* 0x000fe2000800063f */
[----:B------:R-:W-:-:S05]  /*0170*/  VOTEU.ALL UP0, P0 ;  /* 0x00000000003f7886 */ /* 0x000fca0000000000 */
[----:B------:R1:W2:Y:S06]  /*0180*/  @!UP0 SYNCS.EXCH.64 URZ, [UR8+0x38800], UR4 ;  /* 0x03880004083f85b2 */ /* 0x0002ac0008000100 */
[----:B------:R1:W3:Y:S02]  /*0190*/  @!UP1 SYNCS.EXCH.64 URZ, [UR8+0x38820], UR6 ;  /* 0x03882006083f95b2 */ /* 0x0002e40008000100 */
[----:B01----:R-:W-:Y:S05]  /*01a0*/  @P1 BRA `(.L_x_0) ;  /* 0x0000000000481947 */ /* 0x003fea0003800000 */
[----:B------:R-:W0:Y:S01]  /*01b0*/  S2UR UR5, SR_CgaCtaId ;  /* 0x00000000000579c3 */ /* 0x000e220000008800 */
[----:B------:R-:W-:Y:S01]  /*01c0*/  UMOV UR4, 0x400 ;  /* 0x0000040000047882 */ /* 0x000fe20000000000 */
[----:B------:R-:W-:Y:S01]  /*01d0*/  UMOV UR6, 0x80 ;  /* 0x0000008000067882 */ /* 0x000fe20000000000 */
[----:B------:R-:W-:Y:S01]  /*01e0*/  UMOV UR7, 0x100 ;  /* 0x0000010000077882 */ /* 0x000fe20000000000 */
[----:B------:R-:W-:Y:S01]  /*01f0*/  ELECT P0, URZ, PT ;  /* 0x00000000003f782f */ /* 0x000fe20003800000 */
[----:B0-----:R-:W-:Y:S02]  /*0200*/  ULEA UR8, UR5, UR4, 0x18 ;  /* 0x0000000405087291 */ /* 0x001fe4000f8ec03f */
[----:B------:R-:W-:-:S04]  /*0210*/  UIADD3 UR4, -UR6, 0x100000, URZ ;  /* 0x0010000006047890 */ /* 0x000fc8000fffe13f */
[----:B------:R-:W-:Y:S02]  /*0220*/  USHF.L.U32 UR5, UR4, 0xb, URZ ;  /* 0x0000000b04057899 */ /* 0x000fe4000800063f */
[----:B------:R-:W-:Y:S02]  /*0230*/  USHF.L.U32 UR4, UR4, 0x1, URZ ;  /* 0x0000000104047899 */ /* 0x000fe4000800063f */
[----:B------:R-:W-:-:S04]  /*0240*/  UIADD3 UR6, -UR7, 0x100000, URZ ;  /* 0x0010000007067890 */ /* 0x000fc8000fffe13f */
[----:B------:R-:W-:Y:S02]  /*0250*/  USHF.L.U32 UR7, UR6, 0xb, URZ ;  /* 0x0000000b06077899 */ /* 0x000fe4000800063f */
[----:B------:R-:W-:Y:S01]  /*0260*/  USHF.L.U32 UR6, UR6, 0x1, URZ ;  /* 0x0000000106067899 */ /* 0x000fe2000800063f */
[----:B------:R-:W0:Y:S03]  /*0270*/  FENCE.VIEW.ASYNC.S ;  /* 0x00000000000073c6 */ /* 0x000e260000000000 */
[----:B0-----:R0:W1:Y:S08]  /*0280*/  SYNCS.EXCH.64 URZ, [UR8+0x38830], UR4 ;  /* 0x03883004083f75b2 */ /* 0x0010700008000100 */
[----:B------:R0:W4:Y:S01]  /*0290*/  SYNCS.EXCH.64 URZ, [UR8+0x38840], UR6 ;  /* 0x03884006083f75b2 */ /* 0x0001220008000100 */
[----:B------:R0:W0:Y:S01]  /*02a0*/  SYNCS.EXCH.64 URZ, [UR8+0x38838], UR4 ;  /* 0x03883804083f75b2 */ /* 0x0000220008000100 */
[----:B------:R0:W0:Y:S01]  /*02b0*/  SYNCS.EXCH.64 URZ, [UR8+0x38848], UR6 ;  /* 0x03884806083f75b2 */ /* 0x0000220008000100 */
[----:B------:R-:W-:Y:S01]  /*02c0*/  NOP ;  /* 0x0000000000007918 */ /* 0x000fe20000000000 */
.L_x_0:
[----:B------:R-:W5:Y:S01]  /*02d0*/  SHFL.IDX PT, R3, R0, RZ, 0x1f ;  /* 0x00001fff00037589 */ /* 0x000f6200000e0000 */
[----:B------:R-:W-:Y:S01]  /*02e0*/  NOP ;  /* 0x0000000000007918 */ /* 0x000fe20000000000 */
[----:B-----5:R-:W-:-:S13]  /*02f0*/  ISETP.NE.AND P0, PT, R3, RZ, PT ;  /* 0x000000ff0300720c */ /* 0x020fda0003f05270 */
[----:B------:R-:W-:Y:S05]  /*0300*/  @P0 BRA `(.L_x_1) ;  /* 0x0000000000480947 */ /* 0x000fea0003800000 */
[----:B0-----:R-:W0:Y:S01]  /*0310*/  S2UR UR5, SR_CgaCtaId ;  /* 0x00000000000579c3 */ /* 0x001e220000008800 */
        /* <DEDUP_REMOVED lines=12> */
[----:B0-----:R0:W0:Y:S08]  /*03e0*/  SYNCS.EXCH.64 URZ, [UR8+0x38850], UR4 ;  /* 0x03885004083f75b2 */ /* 0x0010300008000100 */
[----:B------:R0:W0:Y:S01]  /*03f0*/  SYNCS.EXCH.64 URZ, [UR8+0x38860], UR6 ;  /* 0x03886006083f75b2 */ /* 0x0000220008000100 */
[----:B------:R0:W0:Y:S01]  /*0400*/  SYNCS.EXCH.64 URZ, [UR8+0x38858], UR4 ;  /* 0x03885804083f75b2 */ /* 0x0000220008000100 */
[----:B------:R0:W0:Y:S01]  /*0410*/  SYNCS.EXCH.64 URZ, [UR8+0x38868], UR6 ;  /* 0x03886806083f75b2 */ /* 0x0000220008000100 */
[----:B------:R-:W-:Y:S01]  /*0420*/  NOP ;  /* 0x0000000000007918 */ /* 0x000fe20000000000 */
.L_x_1:
[----:B------:R-:W5:Y:S01]  /*0430*/  SHFL.IDX PT, R3, R0, RZ, 0x1f ;  /* 0x00001fff00037589 */ /* 0x000f6200000e0000 */
[----:B------:R-:W-:Y:S01]  /*0440*/  NOP ;  /* 0x0000000000007918 */ /* 0x000fe20000000000 */
[----:B-----5:R-:W-:-:S13]  /*0450*/  ISETP.NE.AND P0, PT, R3, RZ, PT ;  /* 0x000000ff0300720c */ /* 0x020fda0003f05270 */
[----:B------:R-:W-:Y:S05]  /*0460*/  @P0 BRA `(.L_x_2) ;  /* 0x0000000000380947 */ /* 0x000fea0003800000 */
[----:B0-----:R-:W0:Y:S01]  /*0470*/  S2UR UR5, SR_CgaCtaId ;  /* 0x00000000000579c3 */ /* 0x001e220000008800 */
[----:B------:R-:W-:Y:S01]  /*0480*/  UMOV UR4, 0x400 ;  /* 0x0000040000047882 */ /* 0x000fe20000000000 */
[----:B------:R-:W-:Y:S01]  /*0490*/  UMOV UR7, 0x80 ;  /* 0x0000008000077882 */ /* 0x000fe20000000000 */
[----:B------:R-:W-:Y:S01]  /*04a0*/  ELECT P0, URZ, PT ;  /* 0x00000000003f782f */ /* 0x000fe20003800000 */
[----:B0-----:R-:W-:Y:S02]  /*04b0*/  ULEA UR6, UR5, UR4, 0x18 ;  /* 0x0000000405067291 */ /* 0x001fe4000f8ec03f */
[----:B------:R-:W-:-:S04]  /*04c0*/  UIADD3 UR4, -UR7, 0x100000, URZ ;  /* 0x0010000007047890 */ /* 0x000fc8000fffe13f */
[----:B------:R-:W-:Y:S02]  /*04d0*/  USHF.L.U32 UR5, UR4, 0xb, URZ ;  /* 0x0000000b04057899 */ /* 0x000fe4000800063f */
[----:B------:R-:W-:Y:S01]  /*04e0*/  USHF.L.U32 UR4, UR4, 0x1, URZ ;  /* 0x0000000104047899 */ /* 0x000fe2000800063f */
[----:B------:R-:W0:Y:S11]  /*04f0*/  FENCE.VIEW.ASYNC.S ;  /* 0x00000000000073c6 */ /* 0x000e360000000000 */
[----:B0-----:R0:W0:Y:S01]  /*0500*/  SYNCS.EXCH.64 URZ, [UR6+0x38870], UR4 ;  /* 0x03887004063f75b2 */ /* 0x0010220008000100 */
[----:B------:R0:W0:Y:S01]  /*0510*/  SYNCS.EXCH.64 URZ, [UR6+0x38880], UR4 ;  /* 0x03888004063f75b2 */ /* 0x0000220008000100 */
[----:B------:R0:W0:Y:S01]  /*0520*/  SYNCS.EXCH.64 URZ, [UR6+0x38878], UR4 ;  /* 0x03887804063f75b2 */ /* 0x0000220008000100 */
[----:B------:R0:W0:Y:S01]  /*0530*/  SYNCS.EXCH.64 URZ, [UR6+0x38888], UR4 ;  /* 0x03888804063f75b2 */ /* 0x0000220008000100 */
[----:B------:R-:W-:Y:S01]  /*0540*/  NOP ;  /* 0x0000000000007918 */ /* 0x000fe20000000000 */
.L_x_2:
        /* <DEDUP_REMOVED lines=22> */
.L_x_3:
[----:B------:R-:W5:Y:S01]  /*06b0*/  SHFL.IDX PT, R3, R0, RZ, 0x1f ;  /* 0x00001fff00037589 */ /* 0x000f6200000e0000 */
[----:B------:R-:W-:Y:S01]  /*06c0*/  R2UR UR9, R2 ;  /* 0x00000000020972ca */ /* 0x000fe200000e0000 */
        /* <DEDUP_REMOVED lines=21> */
.L_x_4:
[----:B------:R-:W-:Y:S01]  /*0820*/  UISETP.NE.AND UP0, UPT, UR9, URZ, UPT ;  /* 0x0000003f0900728c */ /* 0x000fe2000bf05270 */
[----:B------:R-:W-:Y:S01]  /*0830*/  NOP ;  /* 0x0000000000007918 */ /* 0x000fe20000000000 */
[----:B0-----:R-:W-:Y:S01]  /*0840*/  UMOV UR4, 0x1 ;  /* 0x0000000100047882 */ /* 0x001fe20000000000 */
[----:B------:R-:W-:Y:S01]  /*0850*/  BSSY B6, `(.L_x_5) ;  /* 0x00010d3000067945 */ /* 0x000fe20003800000 */
[----:B------:R-:W-:Y:S01]  /*0860*/  USEL UR4, UR4, 0x2, !UP0 ;  /* 0x0000000204047887 */ /* 0x000fe2000c000000 */
[----:B-1234-:R-:W-:Y:S01]  /*0870*/  BAR.SYNC.DEFER_BLOCKING 0x0 ;  /* 0x0000000000007b1d */ /* 0x01efe20000010000 */
[----:B------:R-:W-:-:S04]  /*0880*/  PLOP3.LUT P0, PT, PT, PT, UP0, 0x80, 0x0 ;  /* 0x000000000000781c */ /* 0x000fc80003f0f008 */
[----:B------:R-:W-:-:S05]  /*0890*/  IMAD.U32 R2, RZ, RZ, UR4 ;  /* 0x00000004ff027e24 */ /* 0x000fca000f8e00ff */
[----:B------:R0:W-:Y:S04]  /*08a0*/  STL [R1+0x4], R2 ;  /* 0x0000040201007387 */ /* 0x0001e80000100800 */
[----:B------:R-:W-:Y:S05]  /*08b0*/  @!P0 BRA `(.L_x_6) ;  /* 0x000000cc009c8947 */ /* 0x000fea0003800000 */
.L_x_7:
[----:B------:R-:W-:-:S08]  /*08c0*/  NOP ;  /* 0x0000000000007918 */ /* 0x000fd00000000000 */
[----:B------:R-:W1:Y:S02]  /*08d0*/  USETMAXREG.TRY_ALLOC.CTAPOOL UP0, 0xe8 ;  /* 0x000000e8000079c8 */ /* 0x000e640008000600 */
[----:B-1----:R-:W-:-:S13]  /*08e0*/  PLOP3.LUT P0, PT, PT, PT, UP0, 0x80, 0x0 ;  /* 0x000000000000781c */ /* 0x002fda0003f0f008 */
[----:B------:R-:W-:Y:S05]  /*08f0*/  @!P0 BRA `(.L_x_7) ;  /* 0xfffffffc00f08947 */ /* 0x000fea000383ffff */
[----:B------:R-:W1:Y:S01]  /*0900*/  S2UR UR6, SR_CTAID.Y ;  /* 0x00000000000679c3 */ /* 0x000e620000002600 */
[----:B------:R-:W-:Y:S02]  /*0910*/  ULDC UR7, c[0x0][0xc50] ;  /* 0x0003140000077ab9 */ /* 0x000fe40000000800 */
[----:B------:R-:W-:-:S05]  /*0920*/  UISETP.NE.AND UP0, UPT, UR7, 0x1, UPT ;  /* 0x000000010700788c */ /* 0x000fca000bf05270 */
[----:B------:R-:W2:Y:S06]  /*0930*/  S2UR UR8, SR_CTAID.Z ;  /* 0x00000000000879c3 */ /* 0x000eac0000002700 */
[----:B------:R-:W-:Y:S01]  /*0940*/  @UP0 ULDC UR4, c[0x0][0xc54] ;  /* 0x0003150000040ab9 */ /* 0x000fe20000000800 */
[----:B------:R-:W-:Y:S01]  /*0950*/  @UP0 ULDC UR9, c[0x0][0xc58] ;  /* 0x0003160000090ab9 */ /* 0x000fe20000000800 */
[----:B-1----:R-:W-:Y:S02]  /*0960*/  UIMAD.WIDE.U32 UR4, UR6, UR4, URZ ;  /* 0x00000004060472a5 */ /* 0x002fe4000f8e003f */
[----:B------:R-:W-:-:S02]  /*0970*/  UMOV UR10, UR6 ;  /* 0x00000006000a7c82 */ /* 0x000fc40008000000 */
[----:B------:R-:W-:Y:S01]  /*0980*/  @UP0 USHF.R.U32.HI UR10, URZ, UR9, UR5 ;  /* 0x000000093f0a0299 */ /* 0x000fe20008011605 */
[----:B------:R-:W-:Y:S06]  /*0990*/  BAR.ARV 0x8, 0x180 ;  /* 0x0206000000007b1d */ /* 0x000fec0000002000 */
[----:B--2---:R-:W-:Y:S01]  /*09a0*/  ISETP.LE.AND P0, PT, RZ, UR8, PT ;  /* 0x00000008ff007c0c */ /* 0x004fe2000bf03270 */
[----:B------:R-:W-:Y:S02]  /*09b0*/  UIADD3 UR4, -UR10, URZ, URZ ;  /* 0x0000003f0a047290 */ /* 0x000fe4000fffe13f */
[----:B------:R-:W-:-:S02]  /*09c0*/  IMAD.U32 R18, RZ, RZ, UR10 ;  /* 0x0000000aff127e24 */ /* 0x000fc4000f8e00ff */
[----:B------:R-:W-:-:S08]  /*09d0*/  UIMAD UR7, UR7, UR4, UR6 ;  /* 0x00000004070772a4 */ /* 0x000fd0000f8e0206 */
[----:B------:R-:W-:Y:S05]  /*09e0*/  @!P0 BRA `(.L_x_8) ;  /* 0x0000010800e48947 */ /* 0x000fea0003800000 */
[----:B------:R-:W-:Y:S01]  /*09f0*/  ULDC.64 UR4, c[0x0][0x418] ;  /* 0x0001060000047ab9 */ /* 0x000fe20000000a00 */
[----:B------:R-:W-:Y:S01]  /*0a00*/  ULDC UR61, c[0x0][0x424] ;  /* 0x00010900003d7ab9 */ /* 0x000fe20000000800 */
[----:B------:R-:W-:Y:S02]  /*0a10*/  UISETP.NE.U32.AND UP0, UPT, UR4, URZ, UPT ;  /* 0x0000003f0400728c */ /* 0x000fe4000bf05070 */
[----:B------:R-:W-:Y:S02]  /*0a20*/  ULOP3.LUT UR9, UR7, 0xffff, URZ, 0xc0, !UPT ;  /* 0x0000ffff07097892 */ /* 0x000fe4000f8ec03f */
[----:B------:R-:W-:Y:S01]  /*0a30*/  UISETP.NE.AND.EX UP0, UPT, UR5, URZ, UPT, UP0 ;  /* 0x0000003f0500728c */ /* 0x000fe2000bf05300 */
[----:B------:R-:W-:-:S03]  /*0a40*/  ULDC UR4, c[0x0][0x2f0] ;  /* 0x0000bc0000047ab9 */ /* 0x000fc60000000800 */
[----:B------:R-:W-:-:S04]  /*0a50*/  USEL UR61, UR61, 0x1, UP0 ;  /* 0x000000013d3d7887 */ /* 0x000fc80008000000 */
[----:B------:R-:W-:-:S04]  /*0a60*/  UIMAD UR61, UR61, UR4, URZ ;  /* 0x000000043d3d72a4 */ /* 0x000fc8000f8e023f */
[----:B------:R-:W-:Y:S02]  /*0a70*/  UISETP.GE.AND UP0, UPT, UR61, 0x1, UPT ;  /* 0x000000013d00788c */ /* 0x000fe4000bf06270 */
[----:B------:R-:W-:-:S04]  /*0a80*/  UIADD3 UR4, UR61, 0x4f, URZ ;  /* 0x0000004f3d047890 */ /* 0x000fc8000fffe03f */
[----:B------:R-:W-:Y:S01]  /*0a90*/  PLOP3.LUT P0, PT, PT, PT, UP0, 0x80, 0x0 ;  /* 0x000000000000781c */ /* 0x000fe20003f0f008 */
[----:B------:R-:W-:-:S04]  /*0aa0*/  UIMAD.WIDE UR4, UR4, 0x66666667, URZ ;  /* 0x66666667040478a5 */ /* 0x000fc8000f8e023f */
[----:B------:R-:W-:-:S03]  /*0ab0*/  USHF.R.U32.HI UR6, URZ, 0x1f, UR5 ;  /* 0x0000001f3f067899 */ /* 0x000fc60008011605 */
[----:B------:R-:W-:Y:S01]  /*0ac0*/  UMOV UR4, URZ ;  /* 0x0000003f00047c82 */ /* 0x000fe20008000000 */
[----:B------:R-:W-:-:S04]  /*0ad0*/  ULEA.HI.SX32 UR6, UR5, UR6, 0x1b ;  /* 0x0000000605067291 */ /* 0x000fc8000f8fda3f */
[----:B------:R-:W-:Y:S08]  /*0ae0*/  @!P0 BRA `(.L_x_9) ;  /* 0x0000000000908947 */ /* 0x000ff00003800000 */
[----:B------:R-:W-:Y:S01]  /*0af0*/  USHF.R.U32.HI UR7, URZ, 0x10, UR7 ;  /* 0x000000103f077899 */ /* 0x000fe20008011607 */
[----:B------:R-:W-:-:S03]  /*0b00*/  UMOV UR4, URZ ;  /* 0x0000003f00047c82 */ /* 0x000fc60008000000 */
[----:B------:R-:W-:-:S11]  /*0b10*/  UISETP.NE.AND UP0, UPT, UR7, URZ, UPT ;  /* 0x0000003f0700728c */ /* 0x000fd6000bf05270 */
[----:B------:R-:W-:Y:S02]  /*0b20*/  @!UP0 ULDC UR7, c[0x0][0x9f0] ;  /* 0x00027c0000078ab9 */ /* 0x000fe40000000800 */
[----:B------:R-:W-:Y:S01]  /*0b30*/  MOV R3, UR7 ;  /* 0x0000000700037c02 */ /* 0x000fe20008000f00 */
[----:B------:R-:W-:-:S03]  /*0b40*/  UIADD3 UR8, UR6, -0x1, UR7 ;  /* 0xffffffff06087890 */ /* 0x000fc6000fffe007 */
[-C--:B------:R-:W-:Y:S02]  /*0b50*/  IABS R0, R3.reuse ;  /* 0x0000000300007213 */ /* 0x080fe40000000000 */
[----:B------:R-:W-:Y:S01]  /*0b60*/  IABS R5, R3 ;  /* 0x0000000300057213 */ /* 0x000fe20000000000 */
[----:B------:R-:W-:Y:S01]  /*0b70*/  IMAD.U32 R4, RZ, RZ, UR8 ;  /* 0x00000008ff047e24 */ /* 0x000fe2000f8e00ff */
[----:B------:R-:W-:Y:S01]  /*0b80*/  R2UR UR12, R0 ;  /* 0x00000000000c72ca */ /* 0x000fe200000e0000 */
[----:B------:R-:W-:-:S03]  /*0b90*/  ULOP3.LUT UR8, UR8, UR7, URZ, 0x3c, !UPT ;  /* 0x0000000708087292 */ /* 0x000fc6000f8e3c3f */
[----:B------:R-:W-:-:S05]  /*0ba0*/  IABS R4, R4 ;  /* 0x0000000400047213 */ /* 0x000fca0000000000 */
[----:B------:R-:W-:-:S04]  /*0bb0*/  IMAD.MOV.U32 R3, RZ, RZ, R4 ;  /* 0x000000ffff037224 */ /* 0x000fc800078e0004 */
[----:B------:R-:W1:Y:S01]  /*0bc0*/  I2F.RP R0, UR12 ;  /* 0x0000000c00007d06 */ /* 0x000e620008209400 */
[----:B------:R-:W-:-:S07]  /*0bd0*/  R2UR UR11, R3 ;  /* 0x00000000030b72ca */ /* 0x000fce00000e0000 */
[----:B-1----:R-:W0:Y:S02]  /*0be0*/  MUFU.RCP R0, R0 ;  /* 0x0000000000007308 */ /* 0x002e240000001000 */
[----:B0-----:R-:W-:Y:S01]  /*0bf0*/  VIADD R2, R0, 0xffffffe ;  /* 0x0ffffffe00027836 */ /* 0x001fe20000000000 */
[----:B------:R-:W-:-:S05]  /*0c00*/  IADD3 R0, RZ, -R5, RZ ;  /* 0x80000005ff007210 */ /* 0x000fca0007ffe0ff */
[----:B------:R-:W0:Y:S02]  /*0c10*/  F2I.FTZ.U32.TRUNC.NTZ R2, R2 ;  /* 0x0000000200027305 */ /* 0x000e24000021f000 */
[----:B0-----:R-:W-:-:S13]  /*0c20*/  R2UR UR5, R2 ;  /* 0x00000000020572ca */ /* 0x001fda00000e0000 */
[----:B------:R-:W-:-:S04]  /*0c30*/  UIADD3 UR10, URZ, -UR5, URZ ;  /* 0x800000053f0a7290 */ /* 0x000fc8000fffe03f */
[----:B------:R-:W-:-:S04]  /*0c40*/  UIMAD UR10, UR10, UR12, URZ ;  /* 0x0000000c0a0a72a4 */ /* 0x000fc8000f8e023f */
[----:B------:R-:W-:-:S03]  /*0c50*/  UIMAD.WIDE.U32 UR4, UR5, UR10, UR4 ;  /* 0x0000000a050472a5 */ /* 0x000fc6000f8e0004 */
[----:B------:R-:W-:Y:S01]  /*0c60*/  R2UR UR10, R0 ;  /* 0x00000000000a72ca */ /* 0x000fe200000e0000 */
[----:B------:R-:W-:-:S12]  /*0c70*/  UIMAD.WIDE.U32 UR4, UR5, UR11, URZ ;  /* 0x0000000b050472a5 */ /* 0x000fd8000f8e003f */
[----:B------:R-:W-:-:S04]  /*0c80*/  UIMAD UR4, UR5, UR10, UR11 ;  /* 0x0000000a050472a4 */ /* 0x000fc8000f8e020b */
[----:B------:R-:W-:-:S11]  /*0c90*/  UISETP.GT.U32.AND UP0, UPT, UR12, UR4, UPT ;  /* 0x000000040c00728c */ /* 0x000fd6000bf04070 */
[----:B------:R-:W-:Y:S02]  /*0ca0*/  @!UP0 UIADD3 UR4, UR4, -UR12, URZ ;  /* 0x8000000c04048290 */ /* 0x000fe4000fffe03f */
[----:B------:R-:W-:Y:S02]  /*0cb0*/  @!UP0 UIADD3 UR5, UR5, 0x1, URZ ;  /* 0x0000000105058890 */ /* 0x000fe4000fffe03f */
[----:B------:R-:W-:Y:S02]  /*0cc0*/  UISETP.GE.U32.AND UP1, UPT, UR4, UR12, UPT ;  /* 0x0000000c0400728c */ /* 0x000fe4000bf26070 */
[----:B------:R-:W-:-:S09]  /*0cd0*/  UISETP.GE.AND UP0, UPT, UR8, URZ, UPT ;  /* 0x0000003f0800728c */ /* 0x000fd2000bf06270 */
[----:B------:R-:W-:Y:S02]  /*0ce0*/  @UP1 UIADD3 UR5, UR5, 0x1, URZ ;  /* 0x0000000105051890 */ /* 0x000fe4000fffe03f */
[----:B------:R-:W-:-:S05]  /*0cf0*/  UISETP.NE.AND UP1, UPT, UR7, URZ, UPT ;  /* 0x0000003f0700728c */ /* 0x000fca000bf25270 */
[----:B------:R-:W-:Y:S02]  /*0d00*/  UMOV UR4, UR5 ;  /* 0x0000000500047c82 */ /* 0x000fe40008000000 */
[----:B------:R-:W-:-:S04]  /*0d10*/  @!UP0 UIADD3 UR4, -UR4, URZ, URZ ;  /* 0x0000003f04048290 */ /* 0x000fc8000fffe13f */
[----:B------:R-:W-:-:S12]  /*0d20*/  @!UP1 ULOP3.LUT UR4, URZ, UR7, URZ, 0x33, !UPT ;  /* 0x000000073f049292 */ /* 0x000fd8000f8e333f */
.L_x_9:
[----:B------:R-:W-:Y:S01]  /*0d30*/  UIMAD UR5, UR9, UR4, URZ ;  /* 0x00000004090572a4 */ /* 0x000fe2000f8e023f */
[----:B------:R-:W-:Y:S01]  /*0d40*/  IMAD.U32 R0, RZ, RZ, UR6 ;  /* 0x00000006ff007e24 */ /* 0x000fe2000f8e00ff */
[----:B------:R-:W-:Y:S01]  /*0d50*/  IADD3 R19, R25, -0x80, RZ ;  /* 0xffffff8019137810 */ /* 0x000fe20007ffe0ff */
[----:B------:R-:W-:Y:S01]  /*0d60*/  IMAD.U32 R3, RZ, RZ, UR4 ;  /* 0x00000004ff037e24 */ /* 0x000fe2000f8e00ff */
[----:B------:R-:W-:Y:S01]  /*0d70*/  PLOP3.LUT P0, PT, PT, PT, PT, 0x80, 0x0 ;  /* 0x000000000000781c */ /* 0x000fe20003f0f070 */
[----:B0-----:R-:W-:Y:S01]  /*0d80*/  IMAD.MOV.U32 R2, RZ, RZ, RZ ;  /* 0x000000ffff027224 */ /* 0x001fe200078e00ff */
[----:B------:R-:W-:Y:S01]  /*0d90*/  CS2R R150, SRZ ;  /* 0x0000000000967805 */ /* 0x000fe2000001ff00 */
[----:B------:R-:W-:Y:S01]  /*0da0*/  IMAD.U32 R17, RZ, RZ, UR5 ;  /* 0x00000005ff117e24 */ /* 0x000fe2000f8e00ff */
[----:B------:R-:W-:Y:S02]  /*0db0*/  VIADDMNMX R0, R3, UR5, R0, PT ;  /* 0x0000000503007c46 */ /* 0x000fe4000b800100 */
[----:B------:R-:W-:-:S02]  /*0dc0*/  CS2R R148, SRZ ;  /* 0x0000000000947805 */ /* 0x000fc4000001ff00 */
[----:B------:R-:W-:Y:S02]  /*0dd0*/  CS2R R146, SRZ ;  /* 0x0000000000927805 */ /* 0x000fe4000001ff00 */
[----:B------:R-:W-:Y:S02]  /*0de0*/  CS2R R144, SRZ ;  /* 0x0000000000907805 */ /* 0x000fe4000001ff00 */
[----:B------:R-:W-:Y:S01]  /*0df0*/  R2UR UR60, R0 ;  /* 0x00000000003c72ca */ /* 0x000fe200000e0000 */
[----:B------:R-:W-:Y:S01]  /*0e00*/  IMAD.MOV.U32 R0, RZ, RZ, RZ ;  /* 0x000000ffff007224 */ /* 0x000fe200078e00ff */
[----:B------:R-:W-:Y:S02]  /*0e10*/  CS2R R142, SRZ ;  /* 0x00000000008e7805 */ /* 0x000fe4000001ff00 */
[----:B------:R-:W-:Y:S02]  /*0e20*/  CS2R R140, SRZ ;  /* 0x00000000008c7805 */ /* 0x000fe4000001ff00 */
[----:B------:R-:W-:-:S02]  /*0e30*/  CS2R R138, SRZ ;  /* 0x00000000008a7805 */ /* 0x000fc4000001ff00 */
[----:B------:R-:W-:Y:S02]  /*0e40*/  CS2R R136, SRZ ;  /* 0x0000000000887805 */ /* 0x000fe4000001ff00 */
[----:B------:R-:W-:Y:S02]  /*0e50*/  CS2R R134, SRZ ;  /* 0x0000000000867805 */ /* 0x000fe4000001ff00 */
[----:B------:R-:W-:Y:S02]  /*0e60*/  CS2R R132, SRZ ;  /* 0x0000000000847805 */ /* 0x000fe4000001ff00 */
[----:B------:R-:W-:Y:S02]  /*0e70*/  CS2R R130, SRZ ;  /* 0x0000000000827805 */ /* 0x000fe4000001ff00 */
[----:B------:R-:W-:Y:S02]  /*0e80*/  CS2R R128, SRZ ;  /* 0x0000000000807805 */ /* 0x000fe4000001ff00 */
[----:B------:R-:W-:-:S02]  /*0e90*/  CS2R R126, SRZ ;  /* 0x00000000007e7805 */ /* 0x000fc4000001ff00 */
[----:B------:R-:W-:Y:S02]  /*0ea0*/  CS2R R124, SRZ ;  /* 0x00000000007c7805 */ /* 0x000fe4000001ff00 */
[----:B------:R-:W-:Y:S01]  /*0eb0*/  CS2R R122, SRZ ;  /* 0x00000000007a7805 */ /* 0x000fe2000001ff00 */
[----:B------:R-:W-:Y:S01]  /*0ec0*/  UISETP.GT.AND UP0, UPT, UR60, UR5, UPT ;  /* 0x000000053c00728c */ /* 0x000fe2000bf04270 */
[----:B------:R-:W-:Y:S02]  /*0ed0*/  CS2R R120, SRZ ;  /* 0x0000000000787805 */ /* 0x000fe4000001ff00 */
[----:B------:R-:W-:Y:S02]  /*0ee0*/  CS2R R118, SRZ ;  /* 0x0000000000767805 */ /* 0x000fe4000001ff00 */
[----:B------:R-:W-:Y:S02]  /*0ef0*/  CS2R R116, SRZ ;  /* 0x0000000000747805 */ /* 0x000fe4000001ff00 */
[----:B------:R-:W-:-:S02]  /*0f00*/  CS2R R114, SRZ ;  /* 0x0000000000727805 */ /* 0x000fc4000001ff00 */
[----:B------:R-:W-:Y:S02]  /*0f10*/  CS2R R112, SRZ ;  /* 0x0000000000707805 */ /* 0x000fe4000001ff00 */
[----:B------:R-:W-:Y:S02]  /*0f20*/  PLOP3.LUT P1, PT, PT, PT, UP0, 0x80, 0x0 ;  /* 0x000000000000781c */ /* 0x000fe40003f2f008 */
[----:B------:R-:W-:Y:S02]  /*0f30*/  CS2R R110, SRZ ;  /* 0x00000000006e7805 */ /* 0x000fe4000001ff00 */
        /* <DEDUP_REMOVED lines=42> */
[----:B------:R-:W-:Y:S01]  /*11e0*/  CS2R R24, SRZ ;  /* 0x0000000000187805 */ /* 0x000fe2000001ff00 */
[----:B------:R-:W-:Y:S06]  /*11f0*/  @!P1 BRA `(.L_x_10) ;  /* 0x0000009c00f09947 */ /* 0x000fec0003800000 */
[----:B------:R-:W-:Y:S01]  /*1200*/  SHF.R.S32.HI R0, RZ, 0x1f, R19 ;  /* 0x0000001fff007819 */ /* 0x000fe20000011413 */
[----:B------:R-:W0:Y:S01]  /*1210*/  S2UR UR7, SR_CgaCtaId ;  /* 0x00000000000779c3 */ /* 0x000e220000008800 */
[----:B------:R-:W-:Y:S02]  /*1220*/  UMOV UR6, 0x400 ;  /* 0x0000040000067882 */ /* 0x000fe40000000000 */
[----:B------:R-:W-:-:S04]  /*1230*/  LEA.HI R22, R0, R19, RZ, 0x7 ;  /* 0x0000001300167211 */ /* 0x000fc800078f38ff */
[----:B------:R-:W-:-:S06]  /*1240*/  SHF.R.S32.HI R0, RZ, 0x7, R22 ;  /* 0x00000007ff007819 */ /* 0x000fcc0000011416 */
[----:B------:R-:W1:Y:S01]  /*1250*/  SHFL.IDX PT, R0, R0, RZ, 0x1f ;  /* 0x00001fff00007589 */ /* 0x000e6200000e0000 */
[----:B0-----:R-:W-:-:S04]  /*1260*/  ULEA UR8, UR7, UR6, 0x18 ;  /* 0x0000000607087291 */ /* 0x001fc8000f8ec03f */
[----:B------:R-:W-:Y:S02]  /*1270*/  UIADD3 UR6, UR8, 0x14400, URZ ;  /* 0x0001440008067890 */ /* 0x000fe4000fffe03f */
[----:B------:R-:W-:Y:S02]  /*1280*/  IMAD.U32 R16, RZ, RZ, UR8 ;  /* 0x00000008ff107e24 */ /* 0x000fe4000f8e00ff */
[----:B------:R-:W-:Y:S01]  /*1290*/  ULOP3.LUT UP0, URZ, UR6, 0x9f, URZ, 0xc0, !UPT ;  /* 0x0000009f063f7892 */ /* 0x000fe2000f80c03f */
[----:B-1----:R-:W-:-:S05]  /*12a0*/  R2UR UR4, R0 ;  /* 0x00000000000472ca */ /* 0x002fca00000e0000 */
[----:B------:R-:W-:-:S08]  /*12b0*/  PLOP3.LUT P0, PT, PT, PT, UP0, 0x80, 0x0 ;  /* 0x000000000000781c */ /* 0x000fd00003f0f008 */
[----:B------:R-:W-:-:S04]  /*12c0*/  ULEA.HI UR5, UR4, UR4, URZ, 0x1 ;  /* 0x0000000404057291 */ /* 0x000fc8000f8f083f */
[----:B------:R-:W-:-:S04]  /*12d0*/  ULOP3.LUT UR5, UR5, 0x1e, URZ, 0xc0, !UPT ;  /* 0x0000001e05057892 */ /* 0x000fc8000f8ec03f */
[----:B------:R-:W-:-:S04]  /*12e0*/  UIADD3 UR5, UR4, -UR5, URZ ;  /* 0x8000000504057290 */ /* 0x000fc8000fffe03f */
[----:B------:R-:W-:-:S04]  /*12f0*/  ULEA UR5, UR5, UR6, 0xd ;  /* 0x0000000605057291 */ /* 0x000fc8000f8e683f */
[----:B------:R-:W-:-:S04]  /*1300*/  USHF.R.U32.HI UR5, URZ, 0x4, UR5 ;  /* 0x000000043f057899 */ /* 0x000fc80008011605 */
[----:B------:R-:W-:Y:S01]  /*1310*/  ULOP3.LUT UR36, UR5, 0x3fff, URZ, 0xc0, !UPT ;  /* 0x00003fff05247892 */ /* 0x000fe2000f8ec03f */
[----:B------:R-:W-:Y:S11]  /*1320*/  @!P0 BRA `(.L_x_11) ;  /* 0x0000000000408947 */ /* 0x000ff60003800000 */
[----:B------:R-:W-:Y:S01]  /*1330*/  MOV R0, 0x0 ;  /* 0x0000000000007802 */ /* 0x000fe20000000f00 */
[----:B------:R-:W-:Y:S01]  /*1340*/  ULDC.64 UR4, c[0x4][0x138] ;  /* 0x01004e0000047ab9 */ /* 0x000fe20000000a00 */
[----:B------:R-:W-:Y:S01]  /*1350*/  ULDC.64 UR6, c[0x4][0xb8] ;  /* 0x01002e0000067ab9 */ /* 0x000fe20000000a00 */
[----:B------:R-:W-:Y:S01]  /*1360*/  MOV R4, UR4 ;  /* 0x0000000400047c02 */ /* 0x000fe20008000f00 */
[----:B------:R0:W1:Y:S01]  /*1370*/  LDC.64 R2, c[0x4][R0] ;  /* 0x0100000000027b82 */ /* 0x0000620000000a00 */
[----:B------:R-:W-:Y:S01]  /*1380*/  IMAD.U32 R5, RZ, RZ, UR5 ;  /* 0x00000005ff057e24 */ /* 0x000fe2000f8e00ff */
[----:B------:R-:W-:Y:S01]  /*1390*/  ULDC.64 UR4, c[0x4][0x140] ;  /* 0x0100500000047ab9 */ /* 0x000fe20000000a00 */
[----:B------:R-:W-:Y:S01]  /*13a0*/  MOV R10, UR6 ;  /* 0x00000006000a7c02 */ /* 0x000fe20008000f00 */
[----:B------:R-:W-:Y:S01]  /*13b0*/  IMAD.U32 R6, RZ, RZ, UR4 ;  /* 0x00000004ff067e24 */ /* 0x000fe2000f8e00ff */
[----:B------:R-:W-:Y:S01]  /*13c0*/  MOV R13, RZ ;  /* 0x000000ff000d7202 */ /* 0x000fe20000000f00 */
[----:B------:R-:W-:-:S02]  /*13d0*/  IMAD.U32 R7, RZ, RZ, UR5 ;  /* 0x00000005ff077e24 */ /* 0x000fc4000f8e00ff */
[----:B------:R-:W-:Y:S02]  /*13e0*/  IMAD.U32 R11, RZ, RZ, UR7 ;  /* 0x00000007ff0b7e24 */ /* 0x000fe4000f8e00ff */
[----:B------:R-:W-:Y:S02]  /*13f0*/  IMAD.MOV.U32 R8, RZ, RZ, 0x70 ;  /* 0x00000070ff087424 */ /* 0x000fe400078e00ff */
[----:B0-----:R-:W-:-:S07]  /*1400*/  IMAD.MOV.U32 R12, RZ, RZ, 0x1 ;  /* 0x00000001ff0c7424 */ /* 0x001fce00078e00ff */
[----:B------:R-:W-:-:S07]  /*1410*/  LEPC R20, `(.L_x_11) ;  /* 0x000000001014794e */ /* 0x000fce0000000000 */
[----:B-1----:R-:W-:Y:S05]  /*1420*/  CALL.ABS.NOINC R2 ;  /* 0x0000000002007343 */ /* 0x002fea0003c00000 */
.L_x_11:
[----:B------:R-:W-:Y:S02]  /*1430*/  R2UR UR4, R16 ;  /* 0x00000000100472ca */ /* 0x000fe400000e0000 */
[----:B------:R-:W-:-:S11]  /*1440*/  SHF.L.U32 R0, RZ, 0x1f, RZ ;  /* 0x0000001fff007819 */ /* 0x000fd600000006ff */
[----:B------:R-:W0:Y:S02]  /*1450*/  SYNCS.PHASECHK.TRANS64.TRYWAIT P0, [UR4+0x38800], R0 ;  /* 0x03880000ff0075a7 */ /* 0x000e240008000144 */
[----:B0-----:R-:W-:Y:S05]  /*1460*/  @!P0 BRA `(.L_x_12) ;  /* 0x00000100004c8947 */ /* 0x001fea0003800000 */
.L_x_87:
[----:B------:R-:W2:Y:S02]  /*1470*/  LDL R2, [R1+0x4] ;  /* 0x0000040001027983 */ /* 0x000ea40000100800 */
[----:B--2---:R-:W-:-:S13]  /*1480*/  R2UR UR4, R2 ;  /* 0x00000000020472ca */ /* 0x004fda00000e0000 */
[----:B------:R-:W-:-:S06]  /*1490*/  ULOP3.LUT UR4, UR4, 0x1, URZ, 0xfc, !UPT ;  /* 0x0000000104047892 */ /* 0x000fcc000f8efc3f */
[----:B------:R-:W-:-:S05]  /*14a0*/  IMAD.U32 R2, RZ, RZ, UR4 ;  /* 0x00000004ff027e24 */ /* 0x000fca000f8e00ff */
[----:B------:R-:W-:-:S13]  /*14b0*/  ISETP.NE.AND P0, PT, R2, 0x3, PT ;  /* 0x000000030200780c */ /* 0x000fda0003f05270 */
[----:B------:R-:W-:Y:S05]  /*14c0*/  @!P0 BRA `(.L_x_13) ;  /* 0x0000000000048947 */ /* 0x000fea0003800000 */
[----:B------:R-:W-:Y:S01]  /*14d0*/  BPT.TRAP 0x1 ;  /* 0x000000040000795c */ /* 0x000fe20000300000 */
.L_x_13:
[----:B------:R-:W-:-:S13]  /*14e0*/  R2UR UR4, R16 ;  /* 0x00000000100472ca */ /* 0x000fda00000e0000 */
[----:B------:R1:W2:Y:S01]  /*14f0*/  SYNCS.PHASECHK.TRANS64.TRYWAIT P1, [UR4+0x38830], R0 ;  /* 0x03883000ff0075a7 */ /* 0x0002a20008020144 */
[----:B------:R-:W-:Y:S05]  /*1500*/  @!P0 BRA `(.L_x_14) ;  /* 0x0000000000048947 */ /* 0x000fea0003800000 */
[----:B------:R-:W-:Y:S01]  /*1510*/  BPT.TRAP 0x1 ;  /* 0x000000040000795c */ /* 0x000fe20000300000 */
.L_x_14:
[----:B------:R-:W-:Y:S02]  /*1520*/  IMAD.U32 R4, RZ, RZ, UR36 ;  /* 0x00000024ff047e24 */ /* 0x000fe4000f8e00ff */
[----:B------:R-:W-:Y:S01]  /*1530*/  IMAD.MOV.U32 R8, RZ, RZ, RZ ;  /* 0x000000ffff087224 */ /* 0x000fe200078e00ff */
[----:B--2---:R-:W-:Y:S06]  /*1540*/  @P1 BRA `(.L_x_15) ;  /* 0x00000000000c1947 */ /* 0x004fec0003800000 */
[----:B------:R-:W-:-:S13]  /*1550*/  R2UR UR4, R16 ;  /* 0x00000000100472ca */ /* 0x000fda00000e0000 */
[----:B------:R-:W2:Y:S02]  /*1560*/  SYNCS.PHASECHK.TRANS64.TRYWAIT P1, [UR4+0x38830], R0 ;  /* 0x03883000ff0075a7 */ /* 0x000ea40008020144 */
[----:B--2---:R-:W-:Y:S05]  /*1570*/  @!P1 BRA `(.L_x_16) ;  /* 0x0000010000249947 */ /* 0x004fea0003800000 */
.L_x_15:
[----:B------:R-:W-:Y:S05]  /*1580*/  WARPSYNC.ALL ;  /* 0x0000000000007948 */ /* 0x000fea0003800000 */
[----:B------:R-:W-:Y:S01]  /*1590*/  MOV R151, RZ ;  /* 0x000000ff00977202 */ /* 0x000fe20000000f00 */
[----:B------:R-:W-:Y:S01]  /*15a0*/  IMAD.MOV.U32 R5, RZ, RZ, 0x40000040 ;  /* 0x40000040ff057424 */ /* 0x000fe200078e00ff */
[----:B------:R-:W-:Y:S02]  /*15b0*/  LOP3.LUT R4, R4, 0x10000, RZ, 0xfc, !PT ;  /* 0x0001000004047812 */ /* 0x000fe400078efcff */
[----:B------:R-:W-:Y:S01]  /*15c0*/  R2UR UR4, R16 ;  /* 0x00000000100472ca */ /* 0x000fe200000e0000 */
[----:B------:R-:W-:Y:S01]  /*15d0*/  WARPGROUP.ARRIVE ;  /* 0x00000000000079c5 */ /* 0x000fe20000000000 */
[C---:B------:R-:W-:Y:S01]  /*15e0*/  R2UR UR8, R4.reuse ;  /* 0x00000000040872ca */ /* 0x040fe200000e0000 */
[----:B------:R-:W-:Y:S01]  /*15f0*/  UMOV UR11, 0x40000040 ;  /* 0x40000040000b7882 */ /* 0x000fe20000000000 */
        /* <DEDUP_REMOVED lines=9> */
[----:B------:R-:W-:Y:S01]  /*1690*/  UIADD3 UR4, UR4, 0x24400, URZ ;  /* 0x0002440004047890 */ /* 0x000fe2000fffe03f */
[C---:B------:R-:W-:Y:S01]  /*16a0*/  R2UR UR20, R4.reuse ;  /* 0x00000000041472ca */ /* 0x040fe200000e0000 */
[----:B------:R-:W-:Y:S01]  /*16b0*/  UMOV UR31, 0x40000040 ;  /* 0x40000040001f7882 */ /* 0x000fe20000000000 */
[C---:B------:R-:W-:Y:S01]  /*16c0*/  R2UR UR21, R5.reuse ;  /* 0x00000000051572ca */ /* 0x040fe200000e0000 */
[----:B------:R-:W-:Y:S01]  /*16d0*/  USHF.R.U32.HI UR4, URZ, 0x4, UR4 ;  /* 0x000000043f047899 */ /* 0x000fe20008011604 */
[C---:B------:R-:W-:Y:S01]  /*16e0*/  R2UR UR16, R4.reuse ;  /* 0x00000000041072ca */ /* 0x040fe200000e0000 */
[----:B------:R-:W-:Y:S01]  /*16f0*/  IMAD.U32 R13, RZ, RZ, UR31 ;  /* 0x0000001fff0d7e24 */ /* 0x000fe2000f8e00ff */
[----:B------:R-:W-:Y:S01]  /*1700*/  R2UR UR17, R5 ;  /* 0x00000000051172ca */ /* 0x000fe200000e0000 */
[----:B------:R-:W-:Y:S01]  /*1710*/  ULOP3.LUT UR4, UR4, 0x3fff, URZ, 0xc0, !UPT ;  /* 0x00003fff04047892 */ /* 0x000fe2000f8ec03f */
[----:B------:R-:W-:Y:S01]  /*1720*/  R2UR UR6, R4 ;  /* 0x00000000040672ca */ /* 0x000fe200000e0000 */
[----:B------:R-:W-:Y:S01]  /*1730*/  UMOV UR35, 0x40000040 ;  /* 0x4000004000237882 */ /* 0x000fe20000000000 */
[----:B------:R-:W-:Y:S01]  /*1740*/  UMOV UR39, 0x40000040 ;  /* 0x4000004000277882 */ /* 0x000fe20000000000 */
[----:B------:R-:W-:Y:S01]  /*1750*/  ULOP3.LUT UR28, UR4, 0x10000, URZ, 0xfc, !UPT ;  /* 0x00010000041c7892 */ /* 0x000fe2000f8efc3f */
[----:B------:R-:W-:Y:S01]  /*1760*/  UMOV UR43, 0x40000040 ;  /* 0x40000040002b7882 */ /* 0x000fe20000000000 */
[----:B------:R-:W-:-:S02]  /*1770*/  UMOV UR47, 0x40000040 ;  /* 0x40000040002f7882 */ /* 0x000fc40000000000 */
[----:B------:R-:W-:Y:S02]  /*1780*/  UIADD3 UR4, UR28, 0x80, URZ ;  /* 0x000000801c047890 */ /* 0x000fe4000fffe03f */
[----:B------:R-:W-:Y:S02]  /*1790*/  UIADD3 UR26, UR28, 0x100, URZ ;  /* 0x000001001c1a7890 */ /* 0x000fe4000fffe03f */
[----:B------:R-:W-:Y:S01]  /*17a0*/  IMAD.U32 R15, RZ, RZ, UR28 ;  /* 0x0000001cff0f7e24 */ /* 0x000fe2000f8e00ff */
[----:B------:R-:W-:Y:S01]  /*17b0*/  UMOV UR10, UR28 ;  /* 0x0000001c000a7c82 */ /* 0x000fe20008000000 */
[----:B------:R-:W-:Y:S01]  /*17c0*/  UIADD3 UR22, UR28, 0x180, URZ ;  /* 0x000001801c167890 */ /* 0x000fe2000fffe03f */
[----:B------:R-:W-:Y:S01]  /*17d0*/  HGMMA.64x16x16.F32 R56, gdesc[UR8], RZ, !UPT, gsb0 ;  /* 0x00200000083879f0 */ /* 0x000fe2000c0008ff */
[----:B------:R-:W-:Y:S01]  /*17e0*/  UMOV UR14, UR4 ;  /* 0x00000004000e7c82 */ /* 0x000fe20008000000 */
[----:B------:R-:W-:Y:S02]  /*17f0*/  UIADD3 UR18, UR28, 0x200, URZ ;  /* 0x000002001c127890 */ /* 0x000fe4000fffe03f */
[----:B------:R-:W-:-:S02]  /*1800*/  UIADD3 UR4, UR6, 0x2, URZ ;  /* 0x0000000206047890 */ /* 0x000fc4000fffe03f */
[----:B------:R-:W-:Y:S01]  /*1810*/  UIADD3 UR10, UR28, 0x102, URZ ;  /* 0x000001021c0a7890 */ /* 0x000fe2000fffe03f */
[----:B------:R-:W-:Y:S01]  /*1820*/  UMOV UR9, UR31 ;  /* 0x0000001f00097c82 */ /* 0x000fe20008000000 */
[----:B------:R-:W-:Y:S01]  /*1830*/  UMOV UR11, 0x40000040 ;  /* 0x40000040000b7882 */ /* 0x000fe20000000000 */
[----:B------:R-:W-:Y:S02]  /*1840*/  UIADD3 UR5, UR28, 0x202, URZ ;  /* 0x000002021c057890 */ /* 0x000fe4000fffe03f */
[----:B------:R-:W-:Y:S01]  /*1850*/  UMOV UR30, UR4 ;  /* 0x00000004001e7c82 */ /* 0x000fe20008000000 */
[----:B------:R-:W-:Y:S01]  /*1860*/  UIADD3 UR4, UR28, 0x182, URZ ;  /* 0x000001821c047890 */ /* 0x000fe2000fffe03f */
[----:B------:R-:W-:Y:S01]  /*1870*/  MOV R12, UR30 ;  /* 0x0000001e000c7c02 */ /* 0x000fe20008000f00 */
[----:B------:R-:W-:Y:S01]  /*1880*/  UMOV UR8, UR30 ;  /* 0x0000001e00087c82 */ /* 0x000fe20008000000 */
[----:B------:R-:W-:Y:S01]  /*1890*/  UIADD3 UR7, UR28, 0x184, URZ ;  /* 0x000001841c077890 */ /* 0x000fe2000fffe03f */
[----:B------:R-:W-:Y:S01]  /*18a0*/  UMOV UR51, 0x40000040 ;  /* 0x4000004000337882 */ /* 0x000fe20000000000 */
[----:B------:R-:W-:Y:S01]  /*18b0*/  UMOV UR55, 0x40000040 ;  /* 0x4000004000377882 */ /* 0x000fe20000000000 */
[----:B------:R-:W-:Y:S01]  /*18c0*/  UMOV UR59, 0x40000040 ;  /* 0x40000040003b7882 */ /* 0x000fe20000000000 */
[----:B------:R-:W-:-:S02]  /*18d0*/  WARPGROUP.DEPBAR.LE gsb0, 0x0 ;  /* 0x00008000000079c5 */ /* 0x000fc40000010000 */
[----:B------:R-:W-:-:S06]  /*18e0*/  WARPGROUP.ARRIVE ;  /* 0x00000000000079c5 */ /* 0x000fcc0000000000 */
[----:B------:R-:W-:Y:S01]  /*18f0*/  HGMMA.64x16x16.F32 R48, gdesc[UR12], RZ, !UPT, gsb0 ;  /* 0x002000000c3079f0 */ /* 0x000fe2000c0008ff */
[----:B------:R-:W-:Y:S01]  /*1900*/  UIADD3 UR14, UR28, 0x2, URZ ;  /* 0x000000021c0e7890 */ /* 0x000fe2000fffe03f */
[----:B------:R-:W-:Y:S01]  /*1910*/  UMOV UR12, UR30 ;  /* 0x0000001e000c7c82 */ /* 0x000fe20008000000 */
[----:B------:R-:W-:Y:S01]  /*1920*/  UMOV UR13, UR31 ;  /* 0x0000001f000d7c82 */ /* 0x000fe20008000000 */
[----:B------:R-:W-:Y:S01]  /*1930*/  UMOV UR15, 0x40000040 ;  /* 0x40000040000f7882 */ /* 0x000fe20000000000 */
[----:B------:R-:W-:Y:S02]  /*1940*/  WARPGROUP.DEPBAR.LE gsb0, 0x0 ;  /* 0x00008000000079c5 */ /* 0x000fe40000010000 */
[----:B------:R-:W-:-:S06]  /*1950*/  WARPGROUP.ARRIVE ;  /* 0x00000000000079c5 */ /* 0x000fcc0000000000 */
[----:B------:R-:W-:Y:S01]  /*1960*/  HGMMA.64x16x16.F32 R40, gdesc[UR24], RZ, !UPT, gsb0 ;  /* 0x00200000182879f0 */ /* 0x000fe2000c0008ff */
[----:B------:R-:W-:Y:S02]  /*1970*/  UMOV UR27, 0x40000040 ;  /* 0x40000040001b7882 */ /* 0x000fe40000000000 */
[----:B------:R-:W-:Y:S02]  /*1980*/  WARPGROUP.DEPBAR.LE gsb0, 0x0 ;  /* 0x00008000000079c5 */ /* 0x000fe40000010000 */
[----:B------:R-:W-:-:S06]  /*1990*/  WARPGROUP.ARRIVE ;  /* 0x00000000000079c5 */ /* 0x000fcc0000000000 */
[----:B------:R-:W-:Y:S01]  /*19a0*/  HGMMA.64x16x16.F32 R32, gdesc[UR20], RZ, !UPT, gsb0 ;  /* 0x00200000142079f0 */ /* 0x000fe2000c0008ff */
[----:B------:R-:W-:Y:S02]  /*19b0*/  UMOV UR23, 0x40000040 ;  /* 0x4000004000177882 */ /* 0x000fe40000000000 */
[----:B------:R-:W-:Y:S02]  /*19c0*/  WARPGROUP.DEPBAR.LE gsb0, 0x0 ;  /* 0x00008000000079c5 */ /* 0x000fe40000010000 */
        /* <DEDUP_REMOVED lines=8> */
[----:B------:R-:W-:Y:S01]  /*1a50*/  HGMMA.64x16x16.F32 R56, gdesc[UR12], R56, gsb0 ;  /* 0x002000000c3879f0 */ /* 0x000fe20008000838 */
[----:B------:R-:W-:Y:S01]  /*1a60*/  UIADD3 UR14, UR28, 0x84, URZ ;  /* 0x000000841c0e7890 */ /* 0x000fe2000fffe03f */
        /* <DEDUP_REMOVED lines=9> */
[----:B------:R-:W-:Y:S01]  /*1b00*/  UMOV UR8, UR30 ;  /* 0x0000001e00087c82 */ /* 0x000fe20008000000 */
[----:B------:R-:W-:Y:S01]  /*1b10*/  UMOV UR9, UR31 ;  /* 0x0000001f00097c82 */ /* 0x000fe20008000000 */
[----:B------:R-:W-:Y:S01]  /*1b20*/  UMOV UR10, UR4 ;  /* 0x00000004000a7c82 */ /* 0x000fe20008000000 */
[----:B------:R-:W-:Y:S01]  /*1b30*/  UMOV UR11, 0x40000040 ;  /* 0x40000040000b7882 */ /* 0x000fe20000000000 */
[----:B------:R-:W-:-:S07]  /*1b40*/  UIADD3 UR4, UR6, 0x4, URZ ;  /* 0x0000000406047890 */ /* 0x000fce000fffe03f */
[----:B------:R-:W-:Y:S01]  /*1b50*/  UMOV UR16, UR4 ;  /* 0x0000000400107c82 */ /* 0x000fe20008000000 */
[----:B------:R-:W-:Y:S01]  /*1b60*/  UMOV UR12, UR4 ;  /* 0x00000004000c7c82 */ /* 0x000fe20008000000 */
[----:B------:R-:W-:Y:S02]  /*1b70*/  WARPGROUP.DEPBAR.LE gsb0, 0x0 ;  /* 0x00008000000079c5 */ /* 0x000fe40000010000 */
[----:B------:R-:W-:-:S06]  /*1b80*/  WARPGROUP.ARRIVE ;  /* 0x00000000000079c5 */ /* 0x000fcc0000000000 */
[----:B------:R-:W-:Y:S01]  /*1b90*/  HGMMA.64x16x16.F32 R32, gdesc[UR8], R32, gsb0 ;  /* 0x00200000082079f0 */ /* 0x000fe20008000820 */
[----:B------:R-:W-:Y:S01]  /*1ba0*/  UMOV UR8, UR30 ;  /* 0x0000001e00087c82 */ /* 0x000fe20008000000 */
[----:B------:R-:W-:Y:S01]  /*1bb0*/  UMOV UR9, UR31 ;  /* 0x0000001f00097c82 */ /* 0x000fe20008000000 */
[----:B------:R-:W-:Y:S01]  /*1bc0*/  UMOV UR10, UR5 ;  /* 0x00000005000a7c82 */ /* 0x000fe20008000000 */
[----:B------:R-:W-:Y:S01]  /*1bd0*/  UMOV UR11, 0x40000040 ;  /* 0x40000040000b7882 */ /* 0x000fe20000000000 */
[----:B------:R-:W-:Y:S01]  /*1be0*/  UMOV UR5, 0x40000040 ;  /* 0x4000004000057882 */ /* 0x000fe20000000000 */
[----:B------:R-:W-:Y:S01]  /*1bf0*/  UMOV UR31, 0x40000040 ;  /* 0x40000040001f7882 */ /* 0x000fe20000000000 */
[----:B------:R-:W-:Y:S01]  /*1c00*/  UMOV UR17, UR5 ;  /* 0x0000000500117c82 */ /* 0x000fe20008000000 */
[----:B------:R-:W-:Y:S01]  /*1c10*/  UMOV UR13, UR5 ;  /* 0x00000005000d7c82 */ /* 0x000fe20008000000 */
[----:B------:R-:W-:Y:S02]  /*1c20*/  WARPGROUP.DEPBAR.LE gsb0, 0x0 ;  /* 0x00008000000079c5 */ /* 0x000fe40000010000 */
[----:B------:R-:W-:-:S06]  /*1c30*/  WARPGROUP.ARRIVE ;  /* 0x00000000000079c5 */ /* 0x000fcc0000000000 */
[----:B------:R-:W-:Y:S01]  /*1c40*/  HGMMA.64x16x16.F32 R24, gdesc[UR8], R24, gsb0 ;  /* 0x00200000081879f0 */ /* 0x000fe20008000818 */
        /* <DEDUP_REMOVED lines=12> */
[----:B------:R-:W-:Y:S02]  /*1d10*/  UIADD3 UR12, UR28, 0x204, URZ ;  /* 0x000002041c0c7890 */ /* 0x000fe4000fffe03f */
        /* <DEDUP_REMOVED lines=9> */
[----:B------:R-:W-:Y:S01]  /*1db0*/  UIADD3 UR7, UR28, 0x206, URZ ;  /* 0x000002061c077890 */ /* 0x000fe2000fffe03f */
[----:B------:R-:W-:Y:S02]  /*1dc0*/  WARPGROUP.DEPBAR.LE gsb0, 0x0 ;  /* 0x00008000000079c5 */ /* 0x000fe40000010000 */
[----:B------:R-:W-:-:S06]  /*1dd0*/  WARPGROUP.ARRIVE ;  /* 0x00000000000079c5 */ /* 0x000fcc0000000000 */
[----:B------:R-:W-:Y:S01]  /*1de0*/  HGMMA.64x16x16.F32 R32, gdesc[UR8], R32, gsb0 ;  /* 0x00200000082079f0 */ /* 0x000fe20008000820 */
[----:B------:R-:W-:Y:S01]  /*1df0*/  UMOV UR8, UR4 ;  /* 0x0000000400087c82 */ /* 0x000fe20008000000 */
[----:B------:R-:W-:Y:S01]  /*1e00*/  UMOV UR9, UR5 ;  /* 0x0000000500097c82 */ /* 0x000fe20008000000 */
[----:B------:R-:W-:Y:S01]  /*1e10*/  UMOV UR10, UR12 ;  /* 0x0000000c000a7c82 */ /* 0x000fe20008000000 */
[----:B------:R-:W-:Y:S01]  /*1e20*/  UMOV UR11, 0x40000040 ;  /* 0x40000040000b7882 */ /* 0x000fe20000000000 */
[----:B------:R-:W-:Y:S02]  /*1e30*/  WARPGROUP.DEPBAR.LE gsb0, 0x0 ;  /* 0x00008000000079c5 */ /* 0x000fe40000010000 */
[----:B------:R-:W-:-:S06]  /*1e40*/  WARPGROUP.ARRIVE ;  /* 0x00000000000079c5 */ /* 0x000fcc0000000000 */
[----:B------:R-:W-:Y:S01]  /*1e50*/  HGMMA.64x16x16.F32 R24, gdesc[UR8], R24, gsb0 ;  /* 0x00200000081879f0 */ /* 0x000fe20008000818 */
[----:B------:R-:W-:Y:S02]  /*1e60*/  UIADD3 UR8, UR6, 0x6, URZ ;  /* 0x0000000606087890 */ /* 0x000fe4000fffe03f */
[----:B------:R-:W-:Y:S01]  /*1e70*/  UIADD3 UR10, UR28, 0x6, URZ ;  /* 0x000000061c0a7890 */ /* 0x000fe2000fffe03f */
[----:B------:R-:W-:Y:S01]  /*1e80*/  UMOV UR9, 0x40000040 ;  /* 0x4000004000097882 */ /* 0x000fe20000000000 */
[----:B------:R-:W-:Y:S01]  /*1e90*/  UMOV UR11, 0x40000040 ;  /* 0x40000040000b7882 */ /* 0x000fe20000000000 */
[----:B------:R-:W-:Y:S02]  /*1ea0*/  UMOV UR13, UR9 ;  /* 0x00000009000d7c82 */ /* 0x000fe40008000000 */
[----:B------:R-:W-:Y:S01]  /*1eb0*/  UMOV UR12, UR8 ;  /* 0x00000008000c7c82 */ /* 0x000fe20008000000 */
[----:B------:R-:W-:Y:S01]  /*1ec0*/  UMOV UR16, UR8 ;  /* 0x0000000800107c82 */ /* 0x000fe20008000000 */
[----:B------:R-:W-:Y:S01]  /*1ed0*/  UMOV UR17, UR9 ;  /* 0x0000000900117c82 */ /* 0x000fe20008000000 */
[----:B------:R-:W-:-:S02]  /*1ee0*/  WARPGROUP.DEPBAR.LE gsb0, 0x0 ;  /* 0x00008000000079c5 */ /* 0x000fc40000010000 */
        /* <DEDUP_REMOVED lines=9> */
[----:B------:R-:W-:Y:S01]  /*1f80*/  UMOV UR15, 0x40000040 ;  /* 0x40000040000f7882 */ /* 0x000fe20000000000 */
[----:B------:R-:W-:-:S04]  /*1f90*/  UMOV UR21, UR13 ;  /* 0x0000000d00157c82 */ /* 0x000fc80008000000 */
[----:B------:R-:W-:Y:S01]  /*1fa0*/  UMOV UR20, UR12 ;  /* 0x0000000c00147c82 */ /* 0x000fe20008000000 */
[----:B------:R-:W-:Y:S02]  /*1fb0*/  WARPGROUP.DEPBAR.LE gsb0, 0x0 ;  /* 0x00008000000079c5 */ /* 0x000fe40000010000 */
[----:B------:R-:W-:-:S06]  /*1fc0*/  WARPGROUP.ARRIVE ;  /* 0x00000000000079c5 */ /* 0x000fcc0000000000 */
[----:B------:R-:W-:Y:S01]  /*1fd0*/  HGMMA.64x16x16.F32 R40, gdesc[UR16], R40, gsb0 ;  /* 0x00200000102879f0 */ /* 0x000fe20008000828 */
[----:B------:R-:W-:Y:S01]  /*1fe0*/  UMOV UR16, UR12 ;  /* 0x0000000c00107c82 */ /* 0x000fe20008000000 */
[----:B------:R-:W-:Y:S01]  /*1ff0*/  UMOV UR17, UR13 ;  /* 0x0000000d00117c82 */ /* 0x000fe20008000000 */
[----:B------:R-:W-:Y:S01]  /*2000*/  UMOV UR19, 0x40000040 ;  /* 0x4000004000137882 */ /* 0x000fe20000000000 */
[----:B------:R-:W-:Y:S02]  /*2010*/  WARPGROUP.DEPBAR.LE gsb0, 0x0 ;  /* 0x00008000000079c5 */ /* 0x000fe40000010000 */
[----:B------:R-:W-:-:S06]  /*2020*/  WARPGROUP.ARRIVE ;  /* 0x00000000000079c5 */ /* 0x000fcc0000000000 */
[----:B------:R-:W-:Y:S01]  /*2030*/  HGMMA.64x16x16.F32 R32, gdesc[UR8], R32, gsb0 ;  /* 0x00200000082079f0 */ /* 0x000fe20008000820 */
[----:B------:R-:W-:Y:S01]  /*2040*/  UMOV UR10, UR7 ;  /* 0x00000007000a7c82 */ /* 0x000fe20008000000 */
[----:B------:R-:W-:Y:S01]  /*2050*/  UMOV UR11, 0x40000040 ;  /* 0x40000040000b7882 */ /* 0x000fe20000000000 */
[----:B------:R-:W-:Y:S02]  /*2060*/  WARPGROUP.DEPBAR.LE gsb0, 0x0 ;  /* 0x00008000000079c5 */ /* 0x000fe40000010000 */
[----:B------:R-:W-:-:S06]  /*2070*/  WARPGROUP.ARRIVE ;  /* 0x00000000000079c5 */ /* 0x000fcc0000000000 */
[----:B------:R-:W-:Y:S01]  /*2080*/  HGMMA.64x16x16.F32 R24, gdesc[UR8], R24, gsb0 ;  /* 0x00200000081879f0 */ /* 0x000fe20008000818 */
[----:B------:R-:W-:Y:S02]  /*2090*/  UMOV UR11, UR28 ;  /* 0x0000001c000b7c82 */ /* 0x000fe40008000000 */
[----:B------:R-:W-:Y:S02]  /*20a0*/  UIADD3 UR14, UR11, 0x280, URZ ;  /* 0x000002800b0e7890 */ /* 0x000fe4000fffe03f */
[----:B------:R-:W-:Y:S02]  /*20b0*/  UIADD3 UR18, UR11, 0x300, URZ ;  /* 0x000003000b127890 */ /* 0x000fe4000fffe03f */
[----:B------:R-:W-:Y:S02]  /*20c0*/  UIADD3 UR22, UR11, 0x380, URZ ;  /* 0x000003800b167890 */ /* 0x000fe4000fffe03f */
[----:B------:R-:W-:Y:S02]  /*20d0*/  UIADD3 UR7, UR11, 0x480, URZ ;  /* 0x000004800b077890 */ /* 0x000fe4000fffe03f */
[----:B------:R-:W-:-:S02]  /*20e0*/  UIADD3 UR26, UR11, 0x382, URZ ;  /* 0x000003820b1a7890 */ /* 0x000fc4000fffe03f */
[----:B------:R-:W-:Y:S02]  /*20f0*/  UIADD3 UR30, UR11, 0x384, URZ ;  /* 0x000003840b1e7890 */ /* 0x000fe4000fffe03f */
[----:B------:R-:W-:Y:S02]  /*2100*/  UIADD3 UR34, UR11, 0x386, URZ ;  /* 0x000003860b227890 */ /* 0x000fe4000fffe03f */
[----:B------:R-:W-:Y:S02]  /*2110*/  UIADD3 UR38, UR11, 0x600, URZ ;  /* 0x000006000b267890 */ /* 0x000fe4000fffe03f */
[----:B------:R-:W-:Y:S02]  /*2120*/  UIADD3 UR42, UR11, 0x602, URZ ;  /* 0x000006020b2a7890 */ /* 0x000fe4000fffe03f */
[----:B------:R-:W-:Y:S02]  /*2130*/  UIADD3 UR46, UR11, 0x604, URZ ;  /* 0x000006040b2e7890 */ /* 0x000fe4000fffe03f */
[----:B------:R-:W-:-:S02]  /*2140*/  UIADD3 UR50, UR11, 0x506, URZ ;  /* 0x000005060b327890 */ /* 0x000fc4000fffe03f */
[----:B------:R-:W-:Y:S02]  /*2150*/  UIADD3 UR10, UR11, 0x706, URZ ;  /* 0x000007060b0a7890 */ /* 0x000fe4000fffe03f */
[----:B------:R-:W-:Y:S02]  /*2160*/  UIADD3 UR54, UR11, 0x780, URZ ;  /* 0x000007800b367890 */ /* 0x000fe4000fffe03f */
[----:B------:R-:W-:Y:S01]  /*2170*/  UIADD3 UR58, UR11, 0x782, URZ ;  /* 0x000007820b3a7890 */ /* 0x000fe2000fffe03f */
        /* <DEDUP_REMOVED lines=14> */
[----:B0-----:R-:W-:Y:S02]  /*2260*/  MOV R3, UR17 ;  /* 0x0000001100037c02 */ /* 0x001fe40008000f00 */
[----:B------:R-:W-:Y:S01]  /*2270*/  MOV R6, UR16 ;  /* 0x0000001000067c02 */ /* 0x000fe20008000f00 */
[----:B------:R-:W-:-:S02]  /*2280*/  WARPGROUP.DEPBAR.LE gsb0, 0x0 ;  /* 0x00008000000079c5 */ /* 0x000fc40000010000 */
        /* <DEDUP_REMOVED lines=11> */
[----:B------:R-:W-:Y:S01]  /*2340*/  UIADD3 UR7, UR11, 0x482, URZ ;  /* 0x000004820b077890 */ /* 0x000fe2000fffe03f */
[----:B------:R-:W-:Y:S02]  /*2350*/  WARPGROUP.DEPBAR.LE gsb0, 0x0 ;  /* 0x00008000000079c5 */ /* 0x000fe40000010000 */
[----:B------:R-:W-:-:S06]  /*2360*/  WARPGROUP.ARRIVE ;  /* 0x00000000000079c5 */ /* 0x000fcc0000000000 */
[----:B------:R-:W-:Y:S01]  /*2370*/  HGMMA.64x16x16.F32 R24, gdesc[UR12], R24, gsb0 ;  /* 0x002000000c1879f0 */ /* 0x000fe20008000818 */
[----:B------:R-:W-:Y:S02]  /*2380*/  UMOV UR15, 0x40000040 ;  /* 0x40000040000f7882 */ /* 0x000fe40000000000 */
[----:B------:R-:W-:Y:S01]  /*2390*/  MOV R11, UR15 ;  /* 0x0000000f000b7c02 */ /* 0x000fe20008000f00 */
        /* <DEDUP_REMOVED lines=14> */
[----:B-1----:R-:W-:Y:S02]  /*2480*/  MOV R0, UR21 ;  /* 0x0000001500007c02 */ /* 0x002fe40008000f00 */
        /* <DEDUP_REMOVED lines=79> */
[----:B------:R-:W-:Y:S03]  /*2980*/  HGMMA.64x16x16.F32 R24, gdesc[UR24], R24, gsb0 ;  /* 0x00200000181879f0 */ /* 0x000fe60008000818 */
        /* <DEDUP_REMOVED lines=70> */
[----:B------:R-:W-:Y:S01]  /*2df0*/  UIADD3 UR42, UR11, 0x586, URZ ;  /* 0x000005860b2a7890 */ /* 0x000fe2000fffe03f */
[----:B------:R-:W-:Y:S01]  /*2e00*/  UMOV UR49, UR41 ;  /* 0x0000002900317c82 */ /* 0x000fe20008000000 */
[----:B------:R-:W-:-:S03]  /*2e10*/  UMOV UR43, 0x40000040 ;  /* 0x40000040002b7882 */ /* 0x000fc60000000000 */
        /* <DEDUP_REMOVED lines=31> */
[----:B------:R-:W-:Y:S01]  /*3010*/  UIADD3 UR44, UR6, 0xc00, URZ ;  /* 0x00000c00062c7890 */ /* 0x000fe2000fffe03f */
[----:B------:R-:W-:Y:S01]  /*3020*/  UMOV UR45, 0x40000040 ;  /* 0x40000040002d7882 */ /* 0x000fe20000000000 */
[----:B------:R-:W-:Y:S01]  /*3030*/  UIADD3 UR46, UR11, 0x880, URZ ;  /* 0x000008800b2e7890 */ /* 0x000fe2000fffe03f */
[----:B------:R-:W-:Y:S01]  /*3040*/  UMOV UR53, UR45 ;  /* 0x0000002d00357c82 */ /* 0x000fe20008000000 */
[----:B------:R-:W-:-:S03]  /*3050*/  UMOV UR49, UR45 ;  /* 0x0000002d00317c82 */ /* 0x000fc60008000000 */
        /* <DEDUP_REMOVED lines=59> */
[----:B------:R-:W-:-:S07]  /*3410*/  UIADD3 UR6, UR6, 0xc06, URZ ;  /* 0x00000c0606067890 */ /* 0x000fce000fffe03f */
[----:B------:R-:W-:Y:S01]  /*3420*/  UMOV UR14, UR6 ;  /* 0x00000006000e7c82 */ /* 0x000fe20008000000 */
[----:B------:R-:W-:Y:S01]  /*3430*/  UIADD3 UR6, UR11, 0x786, URZ ;  /* 0x000007860b067890 */ /* 0x000fe2000fffe03f */
[----:B------:R-:W-:Y:S01]  /*3440*/  IMAD.U32 R10, RZ, RZ, UR14 ;  /* 0x0000000eff0a7e24 */ /* 0x000fe2000f8e00ff */
[----:B------:R-:W-:-:S05]  /*3450*/  UMOV UR20, UR14 ;  /* 0x0000000e00147c82 */ /* 0x000fca0008000000 */
[----:B------:R-:W-:Y:S01]  /*3460*/  UMOV UR22, UR6 ;  /* 0x0000000600167c82 */ /* 0x000fe20008000000 */
[----:B------:R-:W-:Y:S01]  /*3470*/  UIADD3 UR6, UR11, 0x906, URZ ;  /* 0x000009060b067890 */ /* 0x000fe2000fffe03f */
[----:B------:R-:W-:Y:S02]  /*3480*/  WARPGROUP.DEPBAR.LE gsb0, 0x0 ;  /* 0x00008000000079c5 */ /* 0x000fe40000010000 */
[----:B------:R-:W-:-:S06]  /*3490*/  WARPGROUP.ARRIVE ;  /* 0x00000000000079c5 */ /* 0x000fcc0000000000 */
[----:B------:R-:W-:Y:S01]  /*34a0*/  HGMMA.64x16x16.F32 R40, gdesc[UR48], R40, gsb0 ;  /* 0x00200000302879f0 */ /* 0x000fe20008000828 */
[----:B------:R-:W-:Y:S01]  /*34b0*/  UMOV UR50, UR7 ;  /* 0x0000000700327c82 */ /* 0x000fe20008000000 */
[----:B------:R-:W-:Y:S01]  /*34c0*/  UMOV UR51, 0x40000040 ;  /* 0x4000004000337882 */ /* 0x000fe20000000000 */
[----:B------:R-:W-:-:S07]  /*34d0*/  UIADD3 UR7, UR11, 0x784, URZ ;  /* 0x000007840b077890 */ /* 0x000fce000fffe03f */
[----:B------:R-:W-:Y:S01]  /*34e0*/  UMOV UR18, UR7 ;  /* 0x0000000700127c82 */ /* 0x000fe20008000000 */
        /* <DEDUP_REMOVED lines=38> */
[----:B------:R-:W-:Y:S03]  /*3750*/  HGMMA.64x16x16.F32 R24, gdesc[UR52], R24, gsb0 ;  /* 0x00200000341879f0 */ /* 0x000fe60008000818 */
[----:B------:R-:W-:Y:S02]  /*3760*/  WARPGROUP.DEPBAR.LE gsb0, 0x0 ;  /* 0x00008000000079c5 */ /* 0x000fe40000010000 */
[----:B------:R-:W-:-:S06]  /*3770*/  WARPGROUP.ARRIVE ;  /* 0x00000000000079c5 */ /* 0x000fcc0000000000 */
[----:B------:R-:W-:Y:S01]  /*3780*/  HGMMA.64x16x16.F32 R56, gdesc[UR20], R56, gsb0 ;  /* 0x00200000143879f0 */ /* 0x000fe20008000838 */
[----:B------:R-:W-:Y:S02]  /*3790*/  R2UR UR21, R0 ;  /* 0x00000000001572ca */ /* 0x000fe400000e0000 */
[----:B------:R-:W-:Y:S01]  /*37a0*/  R2UR UR20, R2 ;  /* 0x00000000021472ca */ /* 0x000fe200000e0000 */
        /* <DEDUP_REMOVED lines=21> */
[----:B------:R-:W-:Y:S03]  /*3900*/  HGMMA.64x16x16.F32 R24, gdesc[UR56], R24, gsb0 ;  /* 0x00200000381879f0 */ /* 0x000fe60008000818 */
[----:B------:R-:W-:Y:S02]  /*3910*/  WARPGROUP.DEPBAR.LE gsb0, 0x0 ;  /* 0x00008000000079c5 */ /* 0x000fe40000010000 */
[----:B------:R-:W-:Y:S05]  /*3920*/  @!P0 BRA `(.L_x_17) ;  /* 0x0000000000048947 */ /* 0x000fea0003800000 */
[----:B------:R-:W-:Y:S01]  /*3930*/  BPT.TRAP 0x1 ;  /* 0x000000040000795c */ /* 0x000fe20000300000 */
.L_x_17:
[----:B------:R-:W-:Y:S01]  /*3940*/  LOP3.LUT R22, R22, 0xffffff80, RZ, 0xc0, !PT ;  /* 0xffffff8016167812 */ /* 0x000fe200078ec0ff */
[----:B------:R-:W-:Y:S01]  /*3950*/  ULDC UR6, c[0x0][0x9d8] ;  /* 0x0002760000067ab9 */ /* 0x000fe20000000800 */
[----:B------:R-:W-:Y:S01]  /*3960*/  MOV R0, 0xfffffffe ;  /* 0xfffffffe00007802 */ /* 0x000fe20000000f00 */
[----:B------:R-:W-:Y:S01]  /*3970*/  FMUL.FTZ R58, R58, UR6 ;  /* 0x000000063a3a7c20 */ /* 0x000fe20008410000 */
[----:B------:R-:W-:Y:S01]  /*3980*/  FMUL.FTZ R59, R59, UR6 ;  /* 0x000000063b3b7c20 */ /* 0x000fe20008410000 */
[----:B------:R-:W-:Y:S02]  /*3990*/  IMAD.IADD R22, R19, 0x1, -R22 ;  /* 0x0000000113167824 */ /* 0x000fe400078e0a16 */
[----:B------:R-:W-:Y:S01]  /*39a0*/  FMUL.FTZ R62, R62, UR6 ;  /* 0x000000063e3e7c20 */ /* 0x000fe20008410000 */
[----:B------:R-:W-:Y:S01]  /*39b0*/  FMUL.FTZ R63, R63, UR6 ;  /* 0x000000063f3f7c20 */ /* 0x000fe20008410000 */
[----:B------:R-:W-:Y:S01]  /*39c0*/  FMUL.FTZ R50, R50, UR6 ;  /* 0x0000000632327c20 */ /* 0x000fe20008410000 */
[----:B------:R-:W0:Y:S01]  /*39d0*/  MUFU.TANH R58, R58 ;  /* 0x0000003a003a7308 */ /* 0x000e220000002400 */
[----:B------:R-:W-:Y:S01]  /*39e0*/  SHF.R.S32.HI R3, RZ, 0x1f, R22 ;  /* 0x0000001fff037819 */ /* 0x000fe20000011416 */
[----:B------:R-:W-:Y:S01]  /*39f0*/  FMUL.FTZ R56, R56, UR6 ;  /* 0x0000000638387c20 */ /* 0x000fe20008410000 */
[----:B------:R-:W-:Y:S01]  /*3a00*/  FMUL.FTZ R51, R51, UR6 ;  /* 0x0000000633337c20 */ /* 0x000fe20008410000 */
[----:B------:R-:W-:Y:S01]  /*3a10*/  FMUL.FTZ R57, R57, UR6 ;  /* 0x0000000639397c20 */ /* 0x000fe20008410000 */
[----:B------:R-:W-:Y:S01]  /*3a20*/  LEA.HI R3, R3, R22, RZ, 0x2 ;  /* 0x0000001603037211 */ /* 0x000fe200078f10ff */
[----:B------:R-:W-:Y:S01]  /*3a30*/  FMUL.FTZ R54, R54, UR6 ;  /* 0x0000000636367c20 */ /* 0x000fe20008410000 */
[----:B------:R-:W-:Y:S01]  /*3a40*/  FMUL.FTZ R60, R60, UR6 ;  /* 0x000000063c3c7c20 */ /* 0x000fe20008410000 */
[----:B------:R-:W1:Y:S01]  /*3a50*/  MUFU.TANH R59, R59 ;  /* 0x0000003b003b7308 */ /* 0x000e620000002400 */
[----:B------:R-:W-:Y:S01]  /*3a60*/  LOP3.LUT R3, R3, 0x7ffffffc, RZ, 0xc0, !PT ;  /* 0x7ffffffc03037812 */ /* 0x000fe200078ec0ff */
[----:B------:R-:W-:Y:S01]  /*3a70*/  FMUL.FTZ R55, R55, UR6 ;  /* 0x0000000637377c20 */ /* 0x000fe20008410000 */
[----:B------:R-:W-:Y:S01]  /*3a80*/  FMUL.FTZ R61, R61, UR6 ;  /* 0x000000063d3d7c20 */ /* 0x000fe20008410000 */
[----:B------:R-:W-:Y:S01]  /*3a90*/  FMUL.FTZ R42, R42, UR6 ;  /* 0x000000062a2a7c20 */ /* 0x000fe20008410000 */
[----:B------:R-:W-:Y:S01]  /*3aa0*/  FMUL.FTZ R48, R48, UR6 ;  /* 0x0000000630307c20 */ /* 0x000fe20008410000 */
[----:B------:R-:W-:-:S02]  /*3ab0*/  IMAD.IADD R3, R22, 0x1, -R3 ;  /* 0x0000000116037824 */ /* 0x000fc400078e0a03 */
[----:B------:R-:W-:Y:S01]  /*3ac0*/  FMUL.FTZ R43, R43, UR6 ;  /* 0x000000062b2b7c20 */ /* 0x000fe20008410000 */
[----:B------:R-:W2:Y:S01]  /*3ad0*/  MUFU.TANH R62, R62 ;  /* 0x0000003e003e7308 */ /* 0x000ea20000002400 */
[----:B------:R-:W-:Y:S01]  /*3ae0*/  FMUL.FTZ R49, R49, UR6 ;  /* 0x0000000631317c20 */ /* 0x000fe20008410000 */
[----:B------:R-:W-:Y:S02]  /*3af0*/  IMAD R3, R3, R0, 0x50 ;  /* 0x0000005003037424 */ /* 0x000fe400078e0200 */
[----:B------:R-:W-:Y:S01]  /*3b00*/  FMUL.FTZ R46, R46, UR6 ;  /* 0x000000062e2e7c20 */ /* 0x000fe20008410000 */
[----:B------:R-:W-:Y:S02]  /*3b10*/  IMAD.U32 R0, RZ, RZ, UR60 ;  /* 0x0000003cff007e24 */ /* 0x000fe4000f8e00ff */
[----:B------:R-:W-:Y:S01]  /*3b20*/  FMUL.FTZ R52, R52, UR6 ;  /* 0x0000000634347c20 */ /* 0x000fe20008410000 */
[----:B------:R-:W-:Y:S02]  /*3b30*/  VIADD R3, R3, UR61 ;  /* 0x0000003d03037c36 */ /* 0x000fe40008000000 */
[----:B------:R-:W-:Y:S01]  /*3b40*/  FMUL.FTZ R47, R47, UR6 ;  /* 0x000000062f2f7c20 */ /* 0x000fe20008410000 */
[----:B------:R-:W3:Y:S01]  /*3b50*/  MUFU.TANH R63, R63 ;  /* 0x0000003f003f7308 */ /* 0x000ee20000002400 */
[----:B------:R-:W-:Y:S01]  /*3b60*/  FMUL.FTZ R53, R53, UR6 ;  /* 0x0000000635357c20 */ /* 0x000fe20008410000 */
[----:B------:R-:W-:-:S02]  /*3b70*/  IMAD R3, R0, -0x50, R3 ;  /* 0xffffffb000037824 */ /* 0x000fc400078e0203 */
[----:B------:R-:W-:Y:S01]  /*3b80*/  FMUL.FTZ R34, R34, UR6 ;  /* 0x0000000622227c20 */ /* 0x000fe20008410000 */
[----:B------:R-:W-:Y:S01]  /*3b90*/  FMUL.FTZ R40, R40, UR6 ;  /* 0x0000000628287c20 */ /* 0x000fe20008410000 */
[----:B------:R-:W-:Y:S01]  /*3ba0*/  FMUL.FTZ R35, R35, UR6 ;  /* 0x0000000623237c20 */ /* 0x000fe20008410000 */
[----:B------:R-:W-:Y:S01]  /*3bb0*/  FMUL.FTZ R41, R41, UR6 ;  /* 0x0000000629297c20 */ /* 0x000fe20008410000 */
[C---:B------:R-:W-:Y:S01]  /*3bc0*/  ISETP.GT.AND P2, PT, R3.reuse, RZ, PT ;  /* 0x000000ff0300720c */ /* 0x040fe20003f44270 */
[----:B------:R-:W4:Y:S01]  /*3bd0*/  MUFU.TANH R50, R50 ;  /* 0x0000003200327308 */ /* 0x000f220000002400 */
[C---:B------:R-:W-:Y:S01]  /*3be0*/  ISETP.GT.AND P1, PT, R3.reuse, 0x1, PT ;  /* 0x000000010300780c */ /* 0x040fe20003f24270 */
[----:B------:R-:W-:Y:S01]  /*3bf0*/  FMUL.FTZ R38, R38, UR6 ;  /* 0x0000000626267c20 */ /* 0x000fe20008410000 */
[----:B------:R-:W-:Y:S01]  /*3c00*/  ISETP.GT.AND P6, PT, R3, 0x8, PT ;  /* 0x000000080300780c */ /* 0x000fe20003fc4270 */
[----:B------:R-:W-:Y:S01]  /*3c10*/  FMUL.FTZ R44, R44, UR6 ;  /* 0x000000062c2c7c20 */ /* 0x000fe20008410000 */
[----:B0-----:R-:W-:Y:S01]  /*3c20*/  FSEL R58, R58, -INF , P2 ;  /* 0xff8000003a3a7808 */ /* 0x001fe20001000000 */
[----:B------:R-:W-:Y:S01]  /*3c30*/  FMUL.FTZ R39, R39, UR6 ;  /* 0x0000000627277c20 */ /* 0x000fe20008410000 */
[----:B-1----:R-:W-:Y:S01]  /*3c40*/  FSEL R59, R59, -INF , P1 ;  /* 0xff8000003b3b7808 */ /* 0x002fe20000800000 */
[----:B------:R-:W0:Y:S01]  /*3c50*/  MUFU.TANH R56, R56 ;  /* 0x0000003800387308 */ /* 0x000e220000002400 */
[----:B------:R-:W-:Y:S01]  /*3c60*/  ISETP.GT.AND P5, PT, R3, 0x9, PT ;  /* 0x000000090300780c */ /* 0x000fe20003fa4270 */
[----:B------:R-:W-:Y:S01]  /*3c70*/  FMUL.FTZ R45, R45, UR6 ;  /* 0x000000062d2d7c20 */ /* 0x000fe20008410000 */
[----:B--2---:R-:W-:Y:S01]  /*3c80*/  FSEL R62, R62, -INF , P6 ;  /* 0xff8000003e3e7808 */ /* 0x004fe20003000000 */
[----:B------:R-:W-:Y:S01]  /*3c90*/  FMUL.FTZ R26, R26, UR6 ;  /* 0x000000061a1a7c20 */ /* 0x000fe20008410000 */
[----:B------:R-:W-:Y:S01]  /*3ca0*/  FMNMX.FTZ R7, R58, R59, !PT ;  /* 0x0000003b3a077209 */ /* 0x000fe20007810000 */
[----:B------:R-:W-:Y:S01]  /*3cb0*/  FMUL.FTZ R32, R32, UR6 ;  /* 0x0000000620207c20 */ /* 0x000fe20008410000 */
[----:B------:R-:W-:Y:S01]  /*3cc0*/  ISETP.GT.AND P4, PT, R3, 0x10, PT ;  /* 0x000000100300780c */ /* 0x000fe20003f84270 */
[----:B------:R-:W1:Y:S01]  /*3cd0*/  MUFU.TANH R51, R51 ;  /* 0x0000003300337308 */ /* 0x000e620000002400 */
[----:B---3--:R-:W-:Y:S01]  /*3ce0*/  FSEL R63, R63, -INF , P5 ;  /* 0xff8000003f3f7808 */ /* 0x008fe20002800000 */
[----:B------:R-:W-:Y:S01]  /*3cf0*/  FMUL.FTZ R27, R27, UR6 ;  /* 0x000000061b1b7c20 */ /* 0x000fe20008410000 */
[----:B------:R-:W-:Y:S01]  /*3d00*/  FMNMX.FTZ R0, R62, R7, !PT ;  /* 0x000000073e007209 */ /* 0x000fe20007810000 */
[----:B------:R-:W-:Y:S01]  /*3d10*/  FMUL.FTZ R33, R33, UR6 ;  /* 0x0000000621217c20 */ /* 0x000fe20008410000 */
[----:B------:R-:W-:Y:S01]  /*3d20*/  ISETP.GT.AND P3, PT, R3, 0x11, PT ;  /* 0x000000110300780c */ /* 0x000fe20003f64270 */
[----:B------:R-:W-:Y:S01]  /*3d30*/  FMUL.FTZ R30, R30, UR6 ;  /* 0x000000061e1e7c20 */ /* 0x000fe20008410000 */
[----:B----4-:R-:W-:Y:S01]  /*3d40*/  FSEL R50, R50, -INF , P4 ;  /* 0xff80000032327808 */ /* 0x010fe20002000000 */
[----:B------:R-:W2:Y:S01]  /*3d50*/  MUFU.TANH R57, R57 ;  /* 0x0000003900397308 */ /* 0x000ea20000002400 */
[----:B------:R-:W-:Y:S01]  /*3d60*/  FMNMX.FTZ R7, R63, R0, !PT ;  /* 0x000000003f077209 */ /* 0x000fe20007810000 */
[----:B------:R-:W-:Y:S01]  /*3d70*/  FMUL.FTZ R31, R31, UR6 ;  /* 0x000000061f1f7c20 */ /* 0x000fe20008410000 */
[----:B0-----:R-:W-:Y:S01]  /*3d80*/  FSEL R56, R56, -INF , P2 ;  /* 0xff80000038387808 */ /* 0x001fe20001000000 */
[----:B------:R-:W-:Y:S01]  /*3d90*/  FMUL.FTZ R36, R36, UR6 ;  /* 0x0000000624247c20 */ /* 0x000fe20008410000 */
[----:B------:R-:W-:Y:S01]  /*3da0*/  ISETP.GT.AND P2, PT, R3, 0x18, PT ;  /* 0x000000180300780c */ /* 0x000fe20003f44270 */
[----:B------:R-:W-:Y:S01]  /*3db0*/  FMUL.FTZ R37, R37, UR6 ;  /* 0x0000000625257c20 */ /* 0x000fe20008410000 */
[----:B------:R-:W-:Y:S01]  /*3dc0*/  FMNMX.FTZ R0, R50, R7, !PT ;  /* 0x0000000732007209 */ /* 0x000fe20007810000 */
[----:B------:R-:W0:Y:S01]  /*3dd0*/  MUFU.TANH R54, R54 ;  /* 0x0000003600367308 */ /* 0x000e220000002400 */
[----:B-1----:R-:W-:Y:S01]  /*3de0*/  FSEL R51, R51, -INF , P3 ;  /* 0xff80000033337808 */ /* 0x002fe20001800000 */
[----:B------:R-:W-:Y:S01]  /*3df0*/  FMUL.FTZ R24, R24, UR6 ;  /* 0x0000000618187c20 */ /* 0x000fe20008410000 */
[----:B------:R-:W-:Y:S01]  /*3e00*/  FMUL.FTZ R25, R25, UR6 ;  /* 0x0000000619197c20 */ /* 0x000fe20008410000 */
[----:B------:R-:W-:Y:S01]  /*3e10*/  FMUL.FTZ R28, R28, UR6 ;  /* 0x000000061c1c7c20 */ /* 0x000fe20008410000 */
[----:B------:R-:W-:Y:S01]  /*3e20*/  FMNMX.FTZ R7, R51, R0, !PT ;  /* 0x0000000033077209 */ /* 0x000fe20007810000 */
[----:B------:R-:W-:Y:S01]  /*3e30*/  FMUL.FTZ R29, R29, UR6 ;  /* 0x000000061d1d7c20 */ /* 0x000fe20008410000 */
[----:B------:R-:W-:Y:S01]  /*3e40*/  ULDC UR7, c[0x0][0x988] ;  /* 0x0002620000077ab9 */ /* 0x000fe20000000800 */
[----:B------:R-:W1:Y:S01]  /*3e50*/  MUFU.TANH R60, R60 ;  /* 0x0000003c003c7308 */ /* 0x000e620000002400 */
[----:B--2---:R-:W-:Y:S01]  /*3e60*/  FSEL R57, R57, -INF , P1 ;  /* 0xff80000039397808 */ /* 0x004fe20000800000 */
[----:B------:R-:W2:Y:S01]  /*3e70*/  S2UR UR11, SR_CgaCtaId ;  /* 0x00000000000b79c3 */ /* 0x000ea20000008800 */
[C---:B------:R-:W-:Y:S01]  /*3e80*/  ISETP.GT.AND P1, PT, R3.reuse, 0x19, PT ;  /* 0x000000190300780c */ /* 0x040fe20003f24270 */
[----:B------:R-:W-:Y:S01]  /*3e90*/  UIADD3 UR60, UR60, -0x2, URZ ;  /* 0xfffffffe3c3c7890 */ /* 0x000fe2000fffe03f */
[----:B------:R-:W-:Y:S01]  /*3ea0*/  P2R R9, PR, RZ, 0x1 ;  /* 0x00000001ff097803 */ /* 0x000fe20000000000 */
[--C-:B------:R-:W-:Y:S01]  /*3eb0*/  IMAD.MOV.U32 R150, RZ, RZ, R151.reuse ;  /* 0x000000ffff967224 */ /* 0x100fe200078e0097 */
[----:B------:R-:W-:Y:S01]  /*3ec0*/  R2UR UR10, R16 ;  /* 0x00000000100a72ca */ /* 0x000fe200000e0000 */
[----:B------:R-:W3:Y:S01]  /*3ed0*/  MUFU.TANH R55, R55 ;  /* 0x0000003700377308 */ /* 0x000ee20000002400 */
[----:B0-----:R-:W-:Y:S01]  /*3ee0*/  FSEL R54, R54, -INF , P2 ;  /* 0xff80000036367808 */ /* 0x001fe20001000000 */
[--C-:B------:R-:W-:Y:S01]  /*3ef0*/  IMAD.MOV.U32 R148, RZ, RZ, R151.reuse ;  /* 0x000000ffff947224 */ /* 0x100fe200078e0097 */
[----:B------:R-:W-:Y:S01]  /*3f00*/  MOV R149, R151 ;  /* 0x0000009700957202 */ /* 0x000fe20000000f00 */
[--C-:B------:R-:W-:Y:S01]  /*3f10*/  IMAD.MOV.U32 R147, RZ, RZ, R151.reuse ;  /* 0x000000ffff937224 */ /* 0x100fe200078e0097 */
[----:B------:R-:W-:Y:S01]  /*3f20*/  FMNMX.FTZ R0, R54, R7, !PT ;  /* 0x0000000736007209 */ /* 0x000fe20007810000 */
[--C-:B------:R-:W-:Y:S01]  /*3f30*/  IMAD.MOV.U32 R145, RZ, RZ, R151.reuse ;  /* 0x000000ffff917224 */ /* 0x100fe200078e0097 */
[-C--:B------:R-:W-:Y:S01]  /*3f40*/  MOV R146, R151.reuse ;  /* 0x0000009700927202 */ /* 0x080fe20000000f00 */
[----:B------:R-:W0:Y:S01]  /*3f50*/  MUFU.TANH R61, R61 ;  /* 0x0000003d003d7308 */ /* 0x000e220000002400 */
[----:B-1----:R-:W-:Y:S01]  /*3f60*/  FSEL R60, R60, -INF , P6 ;  /* 0xff8000003c3c7808 */ /* 0x002fe20003000000 */
[--C-:B------:R-:W-:Y:S01]  /*3f70*/  IMAD.MOV.U32 R144, RZ, RZ, R151.reuse ;  /* 0x000000ffff907224 */ /* 0x100fe200078e0097 */
[----:B------:R-:W-:Y:S01]  /*3f80*/  ISETP.GT.AND P6, PT, R3, 0x20, PT ;  /* 0x000000200300780c */ /* 0x000fe20003fc4270 */
[----:B------:R-:W-:Y:S01]  /*3f90*/  UIADD3 UR6, UR10, 0x38840, URZ ;  /* 0x000388400a067890 */ /* 0x000fe2000fffe03f */
[----:B------:R-:W-:Y:S01]  /*3fa0*/  R2UR UR10, R17 ;  /* 0x00000000110a72ca */ /* 0x000fe200000e0000 */
[--C-:B------:R-:W-:Y:S01]  /*3fb0*/  IMAD.MOV.U32 R142, RZ, RZ, R151.reuse ;  /* 0x000000ffff8e7224 */ /* 0x100fe200078e0097 */
[-C--:B------:R-:W-:Y:S01]  /*3fc0*/  MOV R143, R151.reuse ;  /* 0x00000097008f7202 */ /* 0x080fe20000000f00 */
[----:B------:R-:W1:Y:S01]  /*3fd0*/  MUFU.TANH R42, R42 ;  /* 0x0000002a002a7308 */ /* 0x000e620000002400 */
[----:B---3--:R-:W-:Y:S01]  /*3fe0*/  FSEL R55, R55, -INF , P1 ;  /* 0xff80000037377808 */ /* 0x008fe20000800000 */
[----:B--2---:R-:W-:Y:S01]  /*3ff0*/  UPRMT UR6, UR11, 0x654, UR6 ;  /* 0x000006540b067896 */ /* 0x004fe20008000006 */
[--C-:B------:R-:W-:Y:S01]  /*4000*/  IMAD.MOV.U32 R141, RZ, RZ, R151.reuse ;  /* 0x000000ffff8d7224 */ /* 0x100fe200078e0097 */
[-C--:B------:R-:W-:Y:S01]  /*4010*/  MOV R140, R151.reuse ;  /* 0x00000097008c7202 */ /* 0x080fe20000000f00 */
[--C-:B------:R-:W-:Y:S01]  /*4020*/  IMAD.MOV.U32 R139, RZ, RZ, R151.reuse ;  /* 0x000000ffff8b7224 */ /* 0x100fe200078e0097 */
[----:B------:R-:W-:Y:S01]  /*4030*/  FMNMX.FTZ R7, R55, R0, !PT ;  /* 0x0000000037077209 */ /* 0x000fe20007810000 */
[--C-:B------:R-:W-:Y:S01]  /*4040*/  IMAD.MOV.U32 R138, RZ, RZ, R151.reuse ;  /* 0x000000ffff8a7224 */ /* 0x100fe200078e0097 */
[----:B------:R-:W2:Y:S01]  /*4050*/  MUFU.TANH R48, R48 ;  /* 0x0000003000307308 */ /* 0x000ea20000002400 */
[----:B0-----:R-:W-:Y:S01]  /*4060*/  FSEL R61, R61, -INF , P5 ;  /* 0xff8000003d3d7808 */ /* 0x001fe20002800000 */
[----:B------:R-:W-:Y:S01]  /*4070*/  UISETP.GE.AND UP0, UPT, UR60, UR10, UPT ;  /* 0x0000000a3c00728c */ /* 0x000fe2000bf06270 */
[C---:B------:R-:W-:Y:S01]  /*4080*/  ISETP.GT.AND P5, PT, R3.reuse, 0x21, PT ;  /* 0x000000210300780c */ /* 0x040fe20003fa4270 */
[----:B------:R-:W-:Y:S01]  /*4090*/  SYNCS.ARRIVE.TRANS64.RED.A1T0 RZ, [UR6], RZ ;  /* 0x000000ffffff79a7 */ /* 0x000fe20008100406 */
[----:B------:R-:W-:Y:S01]  /*40a0*/  UMOV UR6, URZ ;  /* 0x0000003f00067c82 */ /* 0x000fe20008000000 */
[-C--:B------:R-:W-:Y:S01]  /*40b0*/  MOV R137, R151.reuse ;  /* 0x0000009700897202 */ /* 0x080fe20000000f00 */
[--C-:B------:R-:W-:Y:S01]  /*40c0*/  IMAD.MOV.U32 R136, RZ, RZ, R151.reuse ;  /* 0x000000ffff887224 */ /* 0x100fe200078e0097 */
[----:B------:R-:W0:Y:S01]  /*40d0*/  MUFU.TANH R43, R43 ;  /* 0x0000002b002b7308 */ /* 0x000e220000002400 */
[----:B-1----:R-:W-:Y:S01]  /*40e0*/  FSEL R42, R42, -INF , P6 ;  /* 0xff8000002a2a7808 */ /* 0x002fe20003000000 */
[--C-:B------:R-:W-:Y:S01]  /*40f0*/  IMAD.MOV.U32 R135, RZ, RZ, R151.reuse ;  /* 0x000000ffff877224 */ /* 0x100fe200078e0097 */
[----:B------:R-:W-:Y:S01]  /*4100*/  MOV R134, R151 ;  /* 0x0000009700867202 */ /* 0x000fe20000000f00 */
[--C-:B------:R-:W-:Y:S01]  /*4110*/  IMAD.MOV.U32 R133, RZ, RZ, R151.reuse ;  /* 0x000000ffff857224 */ /* 0x100fe200078e0097 */
[----:B------:R-:W-:Y:S01]  /*4120*/  FMNMX.FTZ R0, R42, R7, !PT ;  /* 0x000000072a007209 */ /* 0x000fe20007810000 */
[--C-:B------:R-:W-:Y:S01]  /*4130*/  IMAD.MOV.U32 R132, RZ, RZ, R151.reuse ;  /* 0x000000ffff847224 */ /* 0x100fe200078e0097 */
[-C--:B------:R-:W-:Y:S01]  /*4140*/  MOV R131, R151.reuse ;  /* 0x0000009700837202 */ /* 0x080fe20000000f00 */
[----:B------:R-:W1:Y:S01]  /*4150*/  MUFU.TANH R49, R49 ;  /* 0x0000003100317308 */ /* 0x000e620000002400 */
[----:B--2---:R-:W-:Y:S01]  /*4160*/  FSEL R48, R48, -INF , P4 ;  /* 0xff80000030307808 */ /* 0x004fe20002000000 */
[--C-:B------:R-:W-:Y:S01]  /*4170*/  IMAD.MOV.U32 R130, RZ, RZ, R151.reuse ;  /* 0x000000ffff827224 */ /* 0x100fe200078e0097 */
[----:B------:R-:W-:Y:S01]  /*4180*/  ISETP.GT.AND P4, PT, R3, 0x28, PT ;  /* 0x000000280300780c */ /* 0x000fe20003f84270 */
[--C-:B------:R-:W-:Y:S01]  /*4190*/  IMAD.MOV.U32 R129, RZ, RZ, R151.reuse ;  /* 0x000000ffff817224 */ /* 0x100fe200078e0097 */
[-C--:B------:R-:W-:Y:S01]  /*41a0*/  MOV R128, R151.reuse ;  /* 0x0000009700807202 */ /* 0x080fe20000000f00 */
[--C-:B------:R-:W-:Y:S01]  /*41b0*/  IMAD.MOV.U32 R127, RZ, RZ, R151.reuse ;  /* 0x000000ffff7f7224 */ /* 0x100fe200078e0097 */
[-C--:B------:R-:W-:Y:S01]  /*41c0*/  MOV R125, R151.reuse ;  /* 0x00000097007d7202 */ /* 0x080fe20000000f00 */
[----:B------:R-:W2:Y:S01]  /*41d0*/  MUFU.TANH R46, R46 ;  /* 0x0000002e002e7308 */ /* 0x000ea20000002400 */
[----:B0-----:R-:W-:Y:S01]  /*41e0*/  FSEL R43, R43, -INF , P5 ;  /* 0xff8000002b2b7808 */ /* 0x001fe20002800000 */
[--C-:B------:R-:W-:Y:S01]  /*41f0*/  IMAD.MOV.U32 R126, RZ, RZ, R151.reuse ;  /* 0x000000ffff7e7224 */ /* 0x100fe200078e0097 */
[-C--:B------:R-:W-:Y:S01]  /*4200*/  MOV R122, R151.reuse ;  /* 0x00000097007a7202 */ /* 0x080fe20000000f00 */
[--C-:B------:R-:W-:Y:S01]  /*4210*/  IMAD.MOV.U32 R124, RZ, RZ, R151.reuse ;  /* 0x000000ffff7c7224 */ /* 0x100fe200078e0097 */
[----:B------:R-:W-:Y:S01]  /*4220*/  FMNMX.FTZ R7, R43, R0, !PT ;  /* 0x000000002b077209 */ /* 0x000fe20007810000 */
[--C-:B------:R-:W-:Y:S01]  /*4230*/  IMAD.MOV.U32 R123, RZ, RZ, R151.reuse ;  /* 0x000000ffff7b7224 */ /* 0x100fe200078e0097 */
[-C--:B------:R-:W-:Y:S01]  /*4240*/  MOV R119, R151.reuse ;  /* 0x0000009700777202 */ /* 0x080fe20000000f00 */
[----:B------:R-:W0:Y:S01]  /*4250*/  MUFU.TANH R52, R52 ;  /* 0x0000003400347308 */ /* 0x000e220000002400 */
[----:B-1----:R-:W-:Y:S01]  /*4260*/  FSEL R49, R49, -INF , P3 ;  /* 0xff80000031317808 */ /* 0x002fe20001800000 */
[--C-:B------:R-:W-:Y:S01]  /*4270*/  IMAD.MOV.U32 R121, RZ, RZ, R151.reuse ;  /* 0x000000ffff797224 */ /* 0x100fe200078e0097 */
[C---:B------:R-:W-:Y:S01]  /*4280*/  ISETP.GT.AND P3, PT, R3.reuse, 0x29, PT ;  /* 0x000000290300780c */ /* 0x040fe20003f64270 */
[--C-:B------:R-:W-:Y:S01]  /*4290*/  IMAD.MOV.U32 R120, RZ, RZ, R151.reuse ;  /* 0x000000ffff787224 */ /* 0x100fe200078e0097 */
[-C--:B------:R-:W-:Y:S01]  /*42a0*/  MOV R116, R151.reuse ;  /* 0x0000009700747202 */ /* 0x080fe20000000f00 */
[--C-:B------:R-:W-:Y:S01]  /*42b0*/  IMAD.MOV.U32 R118, RZ, RZ, R151.reuse ;  /* 0x000000ffff767224 */ /* 0x100fe200078e0097 */
[-C--:B------:R-:W-:Y:S01]  /*42c0*/  MOV R113, R151.reuse ;  /* 0x0000009700717202 */ /* 0x080fe20000000f00 */
[----:B------:R-:W1:Y:S01]  /*42d0*/  MUFU.TANH R47, R47 ;  /* 0x0000002f002f7308 */ /* 0x000e620000002400 */
[----:B--2---:R-:W-:Y:S01]  /*42e0*/  FSEL R46, R46, -INF , P4 ;  /* 0xff8000002e2e7808 */ /* 0x004fe20002000000 */
[--C-:B------:R-:W-:Y:S01]  /*42f0*/  IMAD.MOV.U32 R117, RZ, RZ, R151.reuse ;  /* 0x000000ffff757224 */ /* 0x100fe200078e0097 */
[----:B------:R-:W-:Y:S01]  /*4300*/  MOV R110, R151 ;  /* 0x00000097006e7202 */ /* 0x000fe20000000f00 */
[--C-:B------:R-:W-:Y:S01]  /*4310*/  IMAD.MOV.U32 R115, RZ, RZ, R151.reuse ;  /* 0x000000ffff737224 */ /* 0x100fe200078e0097 */
[----:B------:R-:W-:Y:S01]  /*4320*/  FMNMX.FTZ R0, R46, R7, !PT ;  /* 0x000000072e007209 */ /* 0x000fe20007810000 */
[--C-:B------:R-:W-:Y:S01]  /*4330*/  IMAD.MOV.U32 R114, RZ, RZ, R151.reuse ;  /* 0x000000ffff727224 */ /* 0x100fe200078e0097 */
[-C--:B------:R-:W-:Y:S01]  /*4340*/  MOV R107, R151.reuse ;  /* 0x00000097006b7202 */ /* 0x080fe20000000f00 */
[----:B------:R-:W2:Y:S01]  /*4350*/  MUFU.TANH R53, R53 ;  /* 0x0000003500357308 */ /* 0x000ea20000002400 */
[----:B0-----:R-:W-:Y:S01]  /*4360*/  FSEL R52, R52, -INF , P2 ;  /* 0xff80000034347808 */ /* 0x001fe20001000000 */
[--C-:B------:R-:W-:Y:S01]  /*4370*/  IMAD.MOV.U32 R112, RZ, RZ, R151.reuse ;  /* 0x000000ffff707224 */ /* 0x100fe200078e0097 */
[----:B------:R-:W-:Y:S01]  /*4380*/  ISETP.GT.AND P2, PT, R3, 0x30, PT ;  /* 0x000000300300780c */ /* 0x000fe20003f44270 */
[--C-:B------:R-:W-:Y:S01]  /*4390*/  IMAD.MOV.U32 R111, RZ, RZ, R151.reuse ;  /* 0x000000ffff6f7224 */ /* 0x100fe200078e0097 */
[-C--:B------:R-:W-:Y:S01]  /*43a0*/  MOV R104, R151.reuse ;  /* 0x0000009700687202 */ /* 0x080fe20000000f00 */
[--C-:B------:R-:W-:Y:S01]  /*43b0*/  IMAD.MOV.U32 R109, RZ, RZ, R151.reuse ;  /* 0x000000ffff6d7224 */ /* 0x100fe200078e0097 */
[-C--:B------:R-:W-:Y:S01]  /*43c0*/  MOV R101, R151.reuse ;  /* 0x0000009700657202 */ /* 0x080fe20000000f00 */
[----:B------:R-:W0:Y:S01]  /*43d0*/  MUFU.TANH R34, R34 ;  /* 0x0000002200227308 */ /* 0x000e220000002400 */
[----:B-1----:R-:W-:Y:S01]  /*43e0*/  FSEL R47, R47, -INF , P3 ;  /* 0xff8000002f2f7808 */ /* 0x002fe20001800000 */
[--C-:B------:R-:W-:Y:S01]  /*43f0*/  IMAD.MOV.U32 R108, RZ, RZ, R151.reuse ;  /* 0x000000ffff6c7224 */ /* 0x100fe200078e0097 */
[-C--:B------:R-:W-:Y:S01]  /*4400*/  MOV R98, R151.reuse ;  /* 0x0000009700627202 */ /* 0x080fe20000000f00 */
[--C-:B------:R-:W-:Y:S01]  /*4410*/  IMAD.MOV.U32 R106, RZ, RZ, R151.reuse ;  /* 0x000000ffff6a7224 */ /* 0x100fe200078e0097 */
[----:B------:R-:W-:Y:S01]  /*4420*/  FMNMX.FTZ R7, R47, R0, !PT ;  /* 0x000000002f077209 */ /* 0x000fe20007810000 */
[--C-:B------:R-:W-:Y:S01]  /*4430*/  IMAD.MOV.U32 R105, RZ, RZ, R151.reuse ;  /* 0x000000ffff697224 */ /* 0x100fe200078e0097 */
[-C--:B------:R-:W-:Y:S01]  /*4440*/  MOV R95, R151.reuse ;  /* 0x00000097005f7202 */ /* 0x080fe20000000f00 */
[----:B------:R-:W1:Y:S01]  /*4450*/  MUFU.TANH R40, R40 ;  /* 0x0000002800287308 */ /* 0x000e620000002400 */
[----:B--2---:R-:W-:Y:S01]  /*4460*/  FSEL R53, R53, -INF , P1 ;  /* 0xff80000035357808 */ /* 0x004fe20000800000 */
[--C-:B------:R-:W-:Y:S01]  /*4470*/  IMAD.MOV.U32 R103, RZ, RZ, R151.reuse ;  /* 0x000000ffff677224 */ /* 0x100fe200078e0097 */
[C---:B------:R-:W-:Y:S01]  /*4480*/  ISETP.GT.AND P1, PT, R3.reuse, 0x31, PT ;  /* 0x000000310300780c */ /* 0x040fe20003f24270 */
[--C-:B------:R-:W-:Y:S01]  /*4490*/  IMAD.MOV.U32 R102, RZ, RZ, R151.reuse ;  /* 0x000000ffff667224 */ /* 0x100fe200078e0097 */
[-C--:B------:R-:W-:Y:S01]  /*44a0*/  MOV R92, R151.reuse ;  /* 0x00000097005c7202 */ /* 0x080fe20000000f00 */
[--C-:B------:R-:W-:Y:S01]  /*44b0*/  IMAD.MOV.U32 R100, RZ, RZ, R151.reuse ;  /* 0x000000ffff647224 */ /* 0x100fe200078e0097 */
[-C--:B------:R-:W-:Y:S01]  /*44c0*/  MOV R89, R151.reuse ;  /* 0x0000009700597202 */ /* 0x080fe20000000f00 */
[----:B------:R-:W2:Y:S01]  /*44d0*/  MUFU.TANH R35, R35 ;  /* 0x0000002300237308 */ /* 0x000ea20000002400 */
        /* <DEDUP_REMOVED lines=11> */
[--C-:B------:R-:W-:Y:S01]  /*4590*/  IMAD.MOV.U32 R93, RZ, RZ, R151.reuse ;  /* 0x000000ffff5d7224 */ /* 0x100fe200078e0097 */
[-C--:B------:R-:W-:Y:S01]  /*45a0*/  MOV R80, R151.reuse ;  /* 0x0000009700507202 */ /* 0x080fe20000000f00 */
[--C-:B------:R-:W-:Y:S01]  /*45b0*/  IMAD.MOV.U32 R91, RZ, RZ, R151.reuse ;  /* 0x000000ffff5b7224 */ /* 0x100fe200078e0097 */
[-C--:B------:R-:W-:Y:S01]  /*45c0*/  MOV R77, R151.reuse ;  /* 0x00000097004d7202 */ /* 0x080fe20000000f00 */
[----:B------:R-:W1:Y:S01]  /*45d0*/  MUFU.TANH R38, R38 ;  /* 0x0000002600267308 */ /* 0x000e620000002400 */
[----:B--2---:R-:W-:Y:S01]  /*45e0*/  FSEL R35, R35, -INF , P1 ;  /* 0xff80000023237808 */ /* 0x004fe20000800000 */
[--C-:B------:R-:W-:Y:S01]  /*45f0*/  IMAD.MOV.U32 R90, RZ, RZ, R151.reuse ;  /* 0x000000ffff5a7224 */ /* 0x100fe200078e0097 */
[-C--:B------:R-:W-:Y:S01]  /*4600*/  MOV R74, R151.reuse ;  /* 0x00000097004a7202 */ /* 0x080fe20000000f00 */
        /* <DEDUP_REMOVED lines=11> */
[----:B------:R-:W-:Y:S01]  /*46c0*/  MOV R65, R151 ;  /* 0x0000009700417202 */ /* 0x000fe20000000f00 */
[----:B------:R-:W0:Y:S01]  /*46d0*/  MUFU.TANH R39, R39 ;  /* 0x0000002700277308 */ /* 0x000e220000002400 */
[----:B-1----:R-:W-:Y:S01]  /*46e0*/  FSEL R38, R38, -INF , P6 ;  /* 0xff80000026267808 */ /* 0x002fe20003000000 */
[----:B------:R-:W-:-:S02]  /*46f0*/  IMAD.MOV.U32 R81, RZ, RZ, R151 ;  /* 0x000000ffff517224 */ /* 0x000fc400078e0097 */
[--C-:B------:R-:W-:Y:S01]  /*4700*/  IMAD.MOV.U32 R79, RZ, RZ, R151.reuse ;  /* 0x000000ffff4f7224 */ /* 0x100fe200078e0097 */
[----:B------:R-:W-:Y:S01]  /*4710*/  FMNMX.FTZ R0, R38, R7, !PT ;  /* 0x0000000726007209 */ /* 0x000fe20007810000 */
[--C-:B------:R-:W-:Y:S02]  /*4720*/  IMAD.MOV.U32 R78, RZ, RZ, R151.reuse ;  /* 0x000000ffff4e7224 */ /* 0x100fe400078e0097 */
[----:B------:R-:W1:Y:S01]  /*4730*/  MUFU.TANH R45, R45 ;  /* 0x0000002d002d7308 */ /* 0x000e620000002400 */
[----:B--2---:R-:W-:Y:S01]  /*4740*/  FSEL R44, R44, -INF , P4 ;  /* 0xff8000002c2c7808 */ /* 0x004fe20002000000 */
[--C-:B------:R-:W-:Y:S01]  /*4750*/  IMAD.MOV.U32 R76, RZ, RZ, R151.reuse ;  /* 0x000000ffff4c7224 */ /* 0x100fe200078e0097 */
[----:B------:R-:W-:Y:S01]  /*4760*/  ISETP.GT.AND P4, PT, R3, 0x40, PT ;  /* 0x000000400300780c */ /* 0x000fe20003f84270 */
[--C-:B------:R-:W-:Y:S02]  /*4770*/  IMAD.MOV.U32 R75, RZ, RZ, R151.reuse ;  /* 0x000000ffff4b7224 */ /* 0x100fe400078e0097 */
[----:B------:R-:W-:-:S02]  /*4780*/  IMAD.MOV.U32 R73, RZ, RZ, R151 ;  /* 0x000000ffff497224 */ /* 0x000fc400078e0097 */
[----:B------:R-:W2:Y:S01]  /*4790*/  MUFU.TANH R26, R26 ;  /* 0x0000001a001a7308 */ /* 0x000ea20000002400 */
[----:B0-----:R-:W-:Y:S01]  /*47a0*/  FSEL R39, R39, -INF , P5 ;  /* 0xff80000027277808 */ /* 0x001fe20002800000 */
[--C-:B------:R-:W-:Y:S02]  /*47b0*/  IMAD.MOV.U32 R72, RZ, RZ, R151.reuse ;  /* 0x000000ffff487224 */ /* 0x100fe400078e0097 */
[--C-:B------:R-:W-:Y:S01]  /*47c0*/  IMAD.MOV.U32 R70, RZ, RZ, R151.reuse ;  /* 0x000000ffff467224 */ /* 0x100fe200078e0097 */
[----:B------:R-:W-:Y:S01]  /*47d0*/  FMNMX.FTZ R7, R39, R0, !PT ;  /* 0x0000000027077209 */ /* 0x000fe20007810000 */
[--C-:B------:R-:W-:Y:S02]  /*47e0*/  IMAD.MOV.U32 R69, RZ, RZ, R151.reuse ;  /* 0x000000ffff457224 */ /* 0x100fe400078e0097 */
[----:B------:R-:W0:Y:S01]  /*47f0*/  MUFU.TANH R32, R32 ;  /* 0x0000002000207308 */ /* 0x000e220000002400 */
[----:B-1----:R-:W-:Y:S01]  /*4800*/  FSEL R45, R45, -INF , P3 ;  /* 0xff8000002d2d7808 */ /* 0x002fe20001800000 */
[--C-:B------:R-:W-:Y:S01]  /*4810*/  IMAD.MOV.U32 R67, RZ, RZ, R151.reuse ;  /* 0x000000ffff437224 */ /* 0x100fe200078e0097 */
[----:B------:R-:W-:Y:S01]  /*4820*/  ISETP.GT.AND P3, PT, R3, 0x41, PT ;  /* 0x000000410300780c */ /* 0x000fe20003f64270 */
[----:B------:R-:W-:-:S02]  /*4830*/  IMAD.MOV.U32 R66, RZ, RZ, R151 ;  /* 0x000000ffff427224 */ /* 0x000fc400078e0097 */
[----:B------:R-:W-:Y:S02]  /*4840*/  IMAD.MOV.U32 R64, RZ, RZ, R151 ;  /* 0x000000ffff407224 */ /* 0x000fe400078e0097 */
[----:B------:R-:W1:Y:S01]  /*4850*/  MUFU.TANH R27, R27 ;  /* 0x0000001b001b7308 */ /* 0x000e620000002400 */
[----:B--2---:R-:W-:-:S04]  /*4860*/  FSEL R26, R26, -INF , P4 ;  /* 0xff8000001a1a7808 */ /* 0x004fc80002000000 */
[----:B------:R-:W-:-:S03]  /*4870*/  FMNMX.FTZ R0, R26, R7, !PT ;  /* 0x000000071a007209 */ /* 0x000fc60007810000 */
[----:B------:R-:W2:Y:S01]  /*4880*/  MUFU.TANH R33, R33 ;  /* 0x0000002100217308 */ /* 0x000ea20000002400 */
[----:B0-----:R-:W-:Y:S02]  /*4890*/  FSEL R32, R32, -INF , P2 ;  /* 0xff80000020207808 */ /* 0x001fe40001000000 */
[----:B------:R-:W-:-:S05]  /*48a0*/  ISETP.GT.AND P2, PT, R3, 0x48, PT ;  /* 0x000000480300780c */ /* 0x000fca0003f44270 */
[----:B------:R-:W0:Y:S01]  /*48b0*/  MUFU.TANH R30, R30 ;  /* 0x0000001e001e7308 */ /* 0x000e220000002400 */
[----:B-1----:R-:W-:-:S07]  /*48c0*/  FSEL R27, R27, -INF , P3 ;  /* 0xff8000001b1b7808 */ /* 0x002fce0001800000 */
[----:B------:R-:W1:Y:S01]  /*48d0*/  MUFU.TANH R31, R31 ;  /* 0x0000001f001f7308 */ /* 0x000e620000002400 */
[----:B--2---:R-:W-:Y:S02]  /*48e0*/  FSEL R33, R33, -INF , P1 ;  /* 0xff80000021217808 */ /* 0x004fe40000800000 */
[----:B------:R-:W-:Y:S02]  /*48f0*/  ISETP.GT.AND P1, PT, R3, 0x49, PT ;  /* 0x000000490300780c */ /* 0x000fe40003f24270 */
[----:B------:R-:W-:-:S03]  /*4900*/  FMNMX.FTZ R3, R27, R0, !PT ;  /* 0x000000001b037209 */ /* 0x000fc60007810000 */
[----:B------:R-:W2:Y:S01]  /*4910*/  MUFU.TANH R36, R36 ;  /* 0x0000002400247308 */ /* 0x000ea20000002400 */
[----:B0-----:R-:W-:-:S04]  /*4920*/  FSEL R30, R30, -INF , P2 ;  /* 0xff8000001e1e7808 */ /* 0x001fc80001000000 */
[----:B------:R-:W-:-:S03]  /*4930*/  FMNMX.FTZ R0, R30, R3, !PT ;  /* 0x000000031e007209 */ /* 0x000fc60007810000 */
[----:B------:R-:W0:Y:S01]  /*4940*/  MUFU.TANH R37, R37 ;  /* 0x0000002500257308 */ /* 0x000e220000002400 */
[----:B-1----:R-:W-:-:S04]  /*4950*/  FSEL R31, R31, -INF , P1 ;  /* 0xff8000001f1f7808 */ /* 0x002fc80000800000 */
[----:B------:R-:W-:-:S03]  /*4960*/  FMNMX.FTZ R0, R31, R0, !PT ;  /* 0x000000001f007209 */ /* 0x000fc60007810000 */
[----:B------:R-:W1:Y:S01]  /*4970*/  MUFU.TANH R24, R24 ;  /* 0x0000001800187308 */ /* 0x000e620000002400 */
[----:B--2---:R-:W-:Y:S01]  /*4980*/  FSEL R36, R36, -INF , P6 ;  /* 0xff80000024247808 */ /* 0x004fe20003000000 */
[----:B------:R-:W2:Y:S06]  /*4990*/  SHFL.BFLY PT, R3, R0, 0x2, 0x1f ;  /* 0x0c401f0000037f89 */ /* 0x000eac00000e0000 */
[----:B------:R-:W3:Y:S01]  /*49a0*/  MUFU.TANH R25, R25 ;  /* 0x0000001900197308 */ /* 0x000ee20000002400 */
[----:B0-----:R-:W-:-:S07]  /*49b0*/  FSEL R37, R37, -INF , P5 ;  /* 0xff80000025257808 */ /* 0x001fce0002800000 */
[----:B------:R-:W0:Y:S01]  /*49c0*/  MUFU.TANH R28, R28 ;  /* 0x0000001c001c7308 */ /* 0x000e220000002400 */
[----:B-1----:R-:W-:-:S07]  /*49d0*/  FSEL R24, R24, -INF , P4 ;  /* 0xff80000018187808 */ /* 0x002fce0002000000 */
[----:B------:R-:W1:Y:S01]  /*49e0*/  MUFU.TANH R29, R29 ;  /* 0x0000001d001d7308 */ /* 0x000e620000002400 */
[----:B---3--:R-:W-:Y:S02]  /*49f0*/  FSEL R25, R25, -INF , P3 ;  /* 0xff80000019197808 */ /* 0x008fe40001800000 */
[----:B--2---:R-:W-:-:S05]  /*4a00*/  FMNMX.FTZ R3, R0, R3, !PT ;  /* 0x0000000300037209 */ /* 0x004fca0007810000 */
[----:B------:R-:W2:Y:S01]  /*4a10*/  SHFL.BFLY PT, R6, R3, 0x1, 0x1f ;  /* 0x0c201f0003067f89 */ /* 0x000ea200000e0000 */
[----:B0-----:R-:W-:Y:S02]  /*4a20*/  FSEL R28, R28, -INF , P2 ;  /* 0xff8000001c1c7808 */ /* 0x001fe40001000000 */
[----:B-1----:R-:W-:Y:S02]  /*4a30*/  FSEL R29, R29, -INF , P1 ;  /* 0xff8000001d1d7808 */ /* 0x002fe40000800000 */
[----:B--2---:R-:W-:Y:S02]  /*4a40*/  FMNMX.FTZ R6, R3, R6, !PT ;  /* 0x0000000603067209 */ /* 0x004fe40007810000 */
[----:B------:R-:W-:Y:S02]  /*4a50*/  FMNMX.FTZ R3, R56, R57, !PT ;  /* 0x0000003938037209 */ /* 0x000fe40007810000 */
[C---:B------:R-:W-:Y:S01]  /*4a60*/  FSETP.NEU.FTZ.AND P0, PT, R6.reuse, -INF , PT ;  /* 0xff8000000600780b */ /* 0x040fe20003f1d000 */
[----:B------:R-:W-:Y:S01]  /*4a70*/  FMUL.FTZ R2, R6, UR7 ;  /* 0x0000000706027c20 */ /* 0x000fe20008410000 */
[----:B------:R-:W-:-:S04]  /*4a80*/  FMNMX.FTZ R0, R60, R3, !PT ;  /* 0x000000033c007209 */ /* 0x000fc80007810000 */
[----:B------:R-:W-:Y:S02]  /*4a90*/  FMNMX.FTZ R3, R61, R0, !PT ;  /* 0x000000003d037209 */ /* 0x000fe40007810000 */
[----:B------:R-:W-:Y:S02]  /*4aa0*/  FSEL R7, R2, RZ, P0 ;  /* 0x000000ff02077208 */ /* 0x000fe40000000000 */
[----:B------:R-:W-:Y:S02]  /*4ab0*/  FMNMX.FTZ R0, R48, R3, !PT ;  /* 0x0000000330007209 */ /* 0x000fe40007810000 */
[----:B------:R-:W-:Y:S01]  /*4ac0*/  ISETP.NE.AND P0, PT, R9, RZ, PT ;  /* 0x000000ff0900720c */ /* 0x000fe20003f05270 */
[--C-:B------:R-:W-:Y:S01]  /*4ad0*/  FFMA.FTZ R58, R58, UR7, -R7.reuse ;  /* 0x000000073a3a7c23 */ /* 0x100fe20008010807 */
[----:B------:R-:W-:Y:S01]  /*4ae0*/  FMNMX.FTZ R3, R49, R0, !PT ;  /* 0x0000000031037209 */ /* 0x000fe20007810000 */
[--C-:B------:R-:W-:Y:S01]  /*4af0*/  FFMA.FTZ R59, R59, UR7, -R7.reuse ;  /* 0x000000073b3b7c23 */ /* 0x100fe20008010807 */
[--C-:B------:R-:W-:Y:S01]  /*4b00*/  FFMA.FTZ R62, R62, UR7, -R7.reuse ;  /* 0x000000073e3e7c23 */ /* 0x100fe20008010807 */
[--C-:B------:R-:W-:Y:S01]  /*4b10*/  FFMA.FTZ R63, R63, UR7, -R7.reuse ;  /* 0x000000073f3f7c23 */ /* 0x100fe20008010807 */
[----:B------:R-:W-:Y:S01]  /*4b20*/  FMNMX.FTZ R0, R52, R3, !PT ;  /* 0x0000000334007209 */ /* 0x000fe20007810000 */
[----:B------:R-:W-:Y:S01]  /*4b30*/  MUFU.EX2 R58, R58 ;  /* 0x0000003a003a7308 */ /* 0x000fe20000000800 */
[--C-:B------:R-:W-:Y:S01]  /*4b40*/  FFMA.FTZ R50, R50, UR7, -R7.reuse ;  /* 0x0000000732327c23 */ /* 0x100fe20008010807 */
[--C-:B------:R-:W-:Y:S01]  /*4b50*/  FFMA.FTZ R51, R51, UR7, -R7.reuse ;  /* 0x0000000733337c23 */ /* 0x100fe20008010807 */
[----:B------:R-:W-:Y:S01]  /*4b60*/  FMNMX.FTZ R3, R53, R0, !PT ;  /* 0x0000000035037209 */ /* 0x000fe20007810000 */
[--C-:B------:R-:W-:Y:S01]  /*4b70*/  FFMA.FTZ R54, R54, UR7, -R7.reuse ;  /* 0x0000000736367c23 */ /* 0x100fe20008010807 */
[--C-:B------:R-:W-:Y:S01]  /*4b80*/  FFMA.FTZ R55, R55, UR7, -R7.reuse ;  /* 0x0000000737377c23 */ /* 0x100fe20008010807 */
[--C-:B------:R-:W-:Y:S01]  /*4b90*/  FFMA.FTZ R42, R42, UR7, -R7.reuse ;  /* 0x000000072a2a7c23 */ /* 0x100fe20008010807 */
[----:B------:R-:W-:Y:S01]  /*4ba0*/  FMNMX.FTZ R0, R40, R3, !PT ;  /* 0x0000000328007209 */ /* 0x000fe20007810000 */
[----:B------:R-:W0:Y:S01]  /*4bb0*/  MUFU.EX2 R59, R59 ;  /* 0x0000003b003b7308 */ /* 0x000e220000000800 */
[--C-:B------:R-:W-:Y:S01]  /*4bc0*/  FFMA.FTZ R43, R43, UR7, -R7.reuse ;  /* 0x000000072b2b7c23 */ /* 0x100fe20008010807 */
        /* <DEDUP_REMOVED lines=14> */
[----:B------:R-:W1:Y:S01]  /*4cb0*/  MUFU.EX2 R63, R63 ;  /* 0x0000003f003f7308 */ /* 0x000e620000000800 */
[----:B------:R-:W-:Y:S01]  /*4cc0*/  FFMA.FTZ R7, R31, UR7, -R7 ;  /* 0x000000071f077c23 */ /* 0x000fe20008010807 */
[----:B0-----:R-:W-:Y:S01]  /*4cd0*/  F2FP.F16.F32.PACK_AB R209, R59, R58 ;  /* 0x0000003a3bd1723e */ /* 0x001fe200000000ff */
[----:B------:R-:W-:Y:S01]  /*4ce0*/  IMAD.MOV.U32 R31, RZ, RZ, R151 ;  /* 0x000000ffff1f7224 */ /* 0x000fe200078e0097 */
[----:B------:R-:W-:-:S04]  /*4cf0*/  FMNMX.FTZ R3, R33, R0, !PT ;  /* 0x0000000021037209 */ /* 0x000fc80007810000 */
[----:B------:R-:W-:Y:S01]  /*4d00*/  FMNMX.FTZ R0, R36, R3, !PT ;  /* 0x0000000324007209 */ /* 0x000fe20007810000 */
[----:B------:R-:W-:Y:S03]  /*4d10*/  MUFU.EX2 R50, R50 ;  /* 0x0000003200327308 */ /* 0x000fe60000000800 */
[----:B------:R-:W-:-:S04]  /*4d20*/  FMNMX.FTZ R3, R37, R0, !PT ;  /* 0x0000000025037209 */ /* 0x000fc80007810000 */
[----:B------:R-:W-:Y:S01]  /*4d30*/  FMNMX.FTZ R0, R24, R3, !PT ;  /* 0x0000000318007209 */ /* 0x000fe20007810000 */
[----:B------:R-:W0:Y:S01]  /*4d40*/  MUFU.EX2 R51, R51 ;  /* 0x0000003300337308 */ /* 0x000e220000000800 */
[----:B-1----:R-:W-:Y:S02]  /*4d50*/  F2FP.F16.F32.PACK_AB R211, R63, R62 ;  /* 0x0000003e3fd3723e */ /* 0x002fe400000000ff */
[----:B------:R-:W-:-:S04]  /*4d60*/  FMNMX.FTZ R3, R25, R0, !PT ;  /* 0x0000000019037209 */ /* 0x000fc80007810000 */
[----:B------:R-:W-:Y:S01]  /*4d70*/  FMNMX.FTZ R0, R28, R3, !PT ;  /* 0x000000031c007209 */ /* 0x000fe20007810000 */
[----:B------:R1:W-:Y:S03]  /*4d80*/  MUFU.EX2 R195, R7 ;  /* 0x0000000700c37308 */ /* 0x0003e60000000800 */
[----:B------:R-:W-:-:S05]  /*4d90*/  FMNMX.FTZ R0, R29, R0, !PT ;  /* 0x000000001d007209 */ /* 0x000fca0007810000 */
[----:B------:R-:W2:Y:S01]  /*4da0*/  SHFL.BFLY PT, R3, R0, 0x2, 0x1f ;  /* 0x0c401f0000037f89 */ /* 0x000ea200000e0000 */
[----:B-1----:R-:W-:Y:S01]  /*4db0*/  FADD.FTZ R7, R58, R59 ;  /* 0x0000003b3a077221 */ /* 0x002fe20000010000 */
[----:B------:R-:W-:Y:S01]  /*4dc0*/  MUFU.EX2 R54, R54 ;  /* 0x0000003600367308 */ /* 0x000fe20000000800 */
[----:B0-----:R-:W-:Y:S01]  /*4dd0*/  F2FP.F16.F32.PACK_AB R205, R51, R50 ;  /* 0x0000003233cd723e */ /* 0x001fe200000000ff */
[----:B------:R-:W-:Y:S01]  /*4de0*/  IMAD.MOV.U32 R58, RZ, RZ, R151 ;  /* 0x000000ffff3a7224 */ /* 0x000fe200078e0097 */
[----:B------:R-:W-:-:S05]  /*4df0*/  MOV R59, R151 ;  /* 0x00000097003b7202 */ /* 0x000fca0000000f00 */
[----:B------:R-:W0:Y:S08]  /*4e00*/  MUFU.EX2 R55, R55 ;  /* 0x0000003700377308 */ /* 0x000e300000000800 */
[----:B------:R-:W-:Y:S01]  /*4e10*/  MUFU.EX2 R42, R42 ;  /* 0x0000002a002a7308 */ /* 0x000fe20000000800 */
[----:B--2---:R-:W-:-:S07]  /*4e20*/  FMNMX.FTZ R2, R0, R3, !PT ;  /* 0x0000000300027209 */ /* 0x004fce0007810000 */
[----:B------:R-:W1:Y:S01]  /*4e30*/  MUFU.EX2 R43, R43 ;  /* 0x0000002b002b7308 */ /* 0x000e620000000800 */
[----:B0-----:R-:W-:Y:S01]  /*4e40*/  F2FP.F16.F32.PACK_AB R207, R55, R54 ;  /* 0x0000003637cf723e */ /* 0x001fe200000000ff */
[----:B------:R-:W0:Y:S06]  /*4e50*/  SHFL.BFLY PT, R3, R2, 0x1, 0x1f ;  /* 0x0c201f0002037f89 */ /* 0x000e2c00000e0000 */
[----:B------:R-:W-:Y:S08]  /*4e60*/  MUFU.EX2 R46, R46 ;  /* 0x0000002e002e7308 */ /* 0x000ff00000000800 */
[----:B------:R-:W2:Y:S01]  /*4e70*/  MUFU.EX2 R47, R47 ;  /* 0x0000002f002f7308 */ /* 0x000ea20000000800 */
[----:B-1----:R-:W-:-:S07]  /*4e80*/  F2FP.F16.F32.PACK_AB R201, R43, R42 ;  /* 0x0000002a2bc9723e */ /* 0x002fce00000000ff */
[----:B------:R-:W-:Y:S01]  /*4e90*/  MUFU.EX2 R34, R34 ;  /* 0x0000002200227308 */ /* 0x000fe20000000800 */
[----:B0-----:R-:W-:Y:S01]  /*4ea0*/  FMNMX.FTZ R3, R2, R3, !PT ;  /* 0x0000000302037209 */ /* 0x001fe20007810000 */
[----:B------:R-:W-:Y:S01]  /*4eb0*/  FADD.FTZ R2, R62, R7 ;  /* 0x000000073e027221 */ /* 0x000fe20000010000 */
[----:B------:R-:W-:Y:S02]  /*4ec0*/  MOV R62, R151 ;  /* 0x00000097003e7202 */ /* 0x000fe40000000f00 */
[C---:B------:R-:W-:Y:S01]  /*4ed0*/  FSETP.NEU.FTZ.AND P1, PT, R3.reuse, -INF , PT ;  /* 0xff8000000300780b */ /* 0x040fe20003f3d000 */
[----:B------:R-:W-:Y:S01]  /*4ee0*/  FMUL.FTZ R0, R3, UR7 ;  /* 0x0000000703007c20 */ /* 0x000fe20008410000 */
[----:B------:R-:W-:Y:S01]  /*4ef0*/  FADD.FTZ R7, R63, R2 ;  /* 0x000000023f077221 */ /* 0x000fe20000010000 */
[----:B------:R-:W0:Y:S01]  /*4f00*/  MUFU.EX2 R35, R35 ;  /* 0x0000002300237308 */ /* 0x000e220000000800 */
[----:B--2---:R-:W-:Y:S01]  /*4f10*/  F2FP.F16.F32.PACK_AB R203, R47, R46 ;  /* 0x0000002e2fcb723e */ /* 0x004fe200000000ff */
[----:B------:R-:W-:Y:S01]  /*4f20*/  IMAD.MOV.U32 R63, RZ, RZ, R151 ;  /* 0x000000ffff3f7224 */ /* 0x000fe200078e0097 */
[----:B------:R-:W-:Y:S01]  /*4f30*/  FSEL R0, R0, RZ, P1 ;  /* 0x000000ff00007208 */ /* 0x000fe20000800000 */
[----:B------:R-:W-:Y:S01]  /*4f40*/  FADD.FTZ R2, R50, R7 ;  /* 0x0000000732027221 */ /* 0x000fe20000010000 */
[----:B------:R-:W-:-:S02]  /*4f50*/  PLOP3.LUT P1, PT, PT, PT, UP0, 0x80, 0x0 ;  /* 0x000000000000781c */ /* 0x000fc40003f2f008 */
[-C--:B------:R-:W-:Y:S01]  /*4f60*/  MOV R50, R151.reuse ;  /* 0x0000009700327202 */ /* 0x080fe20000000f00 */
[--C-:B------:R-:W-:Y:S01]  /*4f70*/  FFMA.FTZ R56, R56, UR7, -R0.reuse ;  /* 0x0000000738387c23 */ /* 0x100fe20008010800 */
[--C-:B------:R-:W-:Y:S01]  /*4f80*/  FFMA.FTZ R57, R57, UR7, -R0.reuse ;  /* 0x0000000739397c23 */ /* 0x100fe20008010800 */
[--C-:B------:R-:W-:Y:S01]  /*4f90*/  FFMA.FTZ R60, R60, UR7, -R0.reuse ;  /* 0x000000073c3c7c23 */ /* 0x100fe20008010800 */
[--C-:B------:R-:W-:Y:S01]  /*4fa0*/  FFMA.FTZ R61, R61, UR7, -R0.reuse ;  /* 0x000000073d3d7c23 */ /* 0x100fe20008010800 */
[--C-:B------:R-:W-:Y:S01]  /*4fb0*/  FFMA.FTZ R48, R48, UR7, -R0.reuse ;  /* 0x0000000730307c23 */ /* 0x100fe20008010800 */
[--C-:B------:R-:W-:Y:S01]  /*4fc0*/  FFMA.FTZ R49, R49, UR7, -R0.reuse ;  /* 0x0000000731317c23 */ /* 0x100fe20008010800 */
[----:B------:R-:W-:Y:S01]  /*4fd0*/  MUFU.EX2 R56, R56 ;  /* 0x0000003800387308 */ /* 0x000fe20000000800 */
[--C-:B------:R-:W-:Y:S01]  /*4fe0*/  FFMA.FTZ R52, R52, UR7, -R0.reuse ;  /* 0x0000000734347c23 */ /* 0x100fe20008010800 */
[----:B------:R-:W-:Y:S01]  /*4ff0*/  FFMA.FTZ R53, R53, UR7, -R0 ;  /* 0x0000000735357c23 */ /* 0x000fe20008010800 */
[----:B------:R-:W-:Y:S01]  /*5000*/  FADD.FTZ R9, R51, R2 ;  /* 0x0000000233097221 */ /* 0x000fe20000010000 */
[--C-:B------:R-:W-:Y:S01]  /*5010*/  FFMA.FTZ R40, R40, UR7, -R0.reuse ;  /* 0x0000000728287c23 */ /* 0x100fe20008010800 */
[--C-:B------:R-:W-:Y:S01]  /*5020*/  FFMA.FTZ R41, R41, UR7, -R0.reuse ;  /* 0x0000000729297c23 */ /* 0x100fe20008010800 */
[--C-:B------:R-:W-:Y:S01]  /*5030*/  FFMA.FTZ R44, R44, UR7, -R0.reuse ;  /* 0x000000072c2c7c23 */ /* 0x100fe20008010800 */
[----:B------:R-:W-:Y:S01]  /*5040*/  FADD.FTZ R14, R54, R9 ;  /* 0x00000009360e7221 */ /* 0x000fe20000010000 */
[----:B------:R-:W1:Y:S01]  /*5050*/  MUFU.EX2 R57, R57 ;  /* 0x0000003900397308 */ /* 0x000e620000000800 */
[--C-:B------:R-:W-:Y:S01]  /*5060*/  FFMA.FTZ R45, R45, UR7, -R0.reuse ;  /* 0x000000072d2d7c23 */ /* 0x100fe20008010800 */
[----:B------:R-:W-:Y:S01]  /*5070*/  FFMA.FTZ R32, R32, UR7, -R0 ;  /* 0x0000000720207c23 */ /* 0x000fe20008010800 */
[----:B------:R-:W-:Y:S01]  /*5080*/  FADD.FTZ R9, R55, R14 ;  /* 0x0000000e37097221 */ /* 0x000fe20000010000 */
[--C-:B------:R-:W-:Y:S01]  /*5090*/  FFMA.FTZ R33, R33, UR7, -R0.reuse ;  /* 0x0000000721217c23 */ /* 0x100fe20008010800 */
[--C-:B------:R-:W-:Y:S01]  /*50a0*/  FFMA.FTZ R36, R36, UR7, -R0.reuse ;  /* 0x0000000724247c23 */ /* 0x100fe20008010800 */
[--C-:B------:R-:W-:Y:S01]  /*50b0*/  FFMA.FTZ R37, R37, UR7, -R0.reuse ;  /* 0x0000000725257c23 */ /* 0x100fe20008010800 */
[----:B------:R-:W-:Y:S01]  /*50c0*/  FADD.FTZ R14, R42, R9 ;  /* 0x000000092a0e7221 */ /* 0x000fe20000010000 */
[----:B------:R-:W2:Y:S01]  /*50d0*/  MUFU.EX2 R60, R60 ;  /* 0x0000003c003c7308 */ /* 0x000ea20000000800 */
[--C-:B------:R-:W-:Y:S01]  /*50e0*/  FFMA.FTZ R24, R24, UR7, -R0.reuse ;  /* 0x0000000718187c23 */ /* 0x100fe20008010800 */
[----:B------:R-:W-:Y:S01]  /*50f0*/  FFMA.FTZ R25, R25, UR7, -R0 ;  /* 0x0000000719197c23 */ /* 0x000fe20008010800 */
[----:B------:R-:W-:Y:S01]  /*5100*/  FADD.FTZ R9, R43, R14 ;  /* 0x0000000e2b097221 */ /* 0x000fe20000010000 */
[--C-:B------:R-:W-:Y:S01]  /*5110*/  FFMA.FTZ R28, R28, UR7, -R0.reuse ;  /* 0x000000071c1c7c23 */ /* 0x100fe20008010800 */
[----:B------:R-:W-:Y:S01]  /*5120*/  FFMA.FTZ R0, R29, UR7, -R0 ;  /* 0x000000071d007c23 */ /* 0x000fe20008010800 */
[----:B0-----:R-:W-:Y:S01]  /*5130*/  F2FP.F16.F32.PACK_AB R197, R35, R34 ;  /* 0x0000002223c5723e */ /* 0x001fe200000000ff */
[----:B------:R-:W-:Y:S01]  /*5140*/  FADD.FTZ R14, R46, R9 ;  /* 0x000000092e0e7221 */ /* 0x000fe20000010000 */
[----:B------:R-:W0:Y:S01]  /*5150*/  MUFU.EX2 R61, R61 ;  /* 0x0000003d003d7308 */ /* 0x000e220000000800 */
[----:B-1----:R-:W-:Y:S01]  /*5160*/  FADD.FTZ R7, R56, R57 ;  /* 0x0000003938077221 */ /* 0x002fe20000010000 */
[----:B------:R-:W-:Y:S01]  /*5170*/  F2FP.F16.F32.PACK_AB R208, R57, R56 ;  /* 0x0000003839d0723e */ /* 0x000fe200000000ff */
[----:B------:R-:W-:Y:S01]  /*5180*/  FADD.FTZ R9, R47, R14 ;  /* 0x0000000e2f097221 */ /* 0x000fe20000010000 */
[--C-:B------:R-:W-:Y:S01]  /*5190*/  IMAD.MOV.U32 R57, RZ, RZ, R151.reuse ;  /* 0x000000ffff397224 */ /* 0x100fe200078e0097 */
[----:B------:R-:W-:Y:S01]  /*51a0*/  MOV R56, R151 ;  /* 0x0000009700387202 */ /* 0x000fe20000000f00 */
[----:B------:R-:W-:-:S02]  /*51b0*/  IMAD.MOV.U32 R55, RZ, RZ, R151 ;  /* 0x000000ffff377224 */ /* 0x000fc400078e0097 */
[----:B------:R-:W-:Y:S01]  /*51c0*/  FADD.FTZ R14, R34, R9 ;  /* 0x00000009220e7221 */ /* 0x000fe20000010000 */
[----:B------:R-:W1:Y:S01]  /*51d0*/  MUFU.EX2 R48, R48 ;  /* 0x0000003000307308 */ /* 0x000e620000000800 */
[----:B--2---:R-:W-:Y:S01]  /*51e0*/  FADD.FTZ R2, R60, R7 ;  /* 0x000000073c027221 */ /* 0x004fe20000010000 */
[--C-:B------:R-:W-:Y:S02]  /*51f0*/  IMAD.MOV.U32 R54, RZ, RZ, R151.reuse ;  /* 0x000000ffff367224 */ /* 0x100fe400078e0097 */
[----:B------:R-:W-:Y:S01]  /*5200*/  FADD.FTZ R9, R35, R14 ;  /* 0x0000000e23097221 */ /* 0x000fe20000010000 */
[--C-:B------:R-:W-:Y:S01]  /*5210*/  IMAD.MOV.U32 R51, RZ, RZ, R151.reuse ;  /* 0x000000ffff337224 */ /* 0x100fe200078e0097 */
[-C--:B------:R-:W-:Y:S01]  /*5220*/  MOV R47, R151.reuse ;  /* 0x00000097002f7202 */ /* 0x080fe20000000f00 */
[--C-:B------:R-:W-:Y:S01]  /*5230*/  IMAD.MOV.U32 R46, RZ, RZ, R151.reuse ;  /* 0x000000ffff2e7224 */ /* 0x100fe200078e0097 */
[-C--:B------:R-:W-:Y:S01]  /*5240*/  MOV R35, R151.reuse ;  /* 0x0000009700237202 */ /* 0x080fe20000000f00 */
[----:B------:R-:W2:Y:S01]  /*5250*/  MUFU.EX2 R49, R49 ;  /* 0x0000003100317308 */ /* 0x000ea20000000800 */
[C---:B0-----:R-:W-:Y:S01]  /*5260*/  FADD.FTZ R7, R61.reuse, R2 ;  /* 0x000000023d077221 */ /* 0x041fe20000010000 */
[----:B------:R-:W-:Y:S01]  /*5270*/  F2FP.F16.F32.PACK_AB R210, R61, R60 ;  /* 0x0000003c3dd2723e */ /* 0x000fe200000000ff */
[--C-:B------:R-:W-:Y:S01]  /*5280*/  IMAD.MOV.U32 R61, RZ, RZ, R151.reuse ;  /* 0x000000ffff3d7224 */ /* 0x100fe200078e0097 */
[----:B------:R-:W-:Y:S01]  /*5290*/  MOV R29, R151 ;  /* 0x00000097001d7202 */ /* 0x000fe20000000f00 */
[----:B------:R-:W-:-:S02]  /*52a0*/  IMAD.MOV.U32 R60, RZ, RZ, R151 ;  /* 0x000000ffff3c7224 */ /* 0x000fc400078e0097 */
[----:B------:R-:W-:Y:S01]  /*52b0*/  IMAD.MOV.U32 R43, RZ, RZ, R151 ;  /* 0x000000ffff2b7224 */ /* 0x000fe200078e0097 */
[----:B------:R-:W0:Y:S01]  /*52c0*/  MUFU.EX2 R52, R52 ;  /* 0x0000003400347308 */ /* 0x000e220000000800 */
[----:B-1----:R-:W-:Y:S01]  /*52d0*/  FADD.FTZ R2, R48, R7 ;  /* 0x0000000730027221 */ /* 0x002fe20000010000 */
[--C-:B------:R-:W-:Y:S02]  /*52e0*/  IMAD.MOV.U32 R42, RZ, RZ, R151.reuse ;  /* 0x000000ffff2a7224 */ /* 0x100fe400078e0097 */
[----:B------:R-:W-:-:S04]  /*52f0*/  IMAD.MOV.U32 R34, RZ, RZ, R151 ;  /* 0x000000ffff227224 */ /* 0x000fc800078e0097 */
[----:B------:R-:W1:Y:S01]  /*5300*/  MUFU.EX2 R53, R53 ;  /* 0x0000003500357308 */ /* 0x000e620000000800 */
[C---:B--2---:R-:W-:Y:S01]  /*5310*/  FADD.FTZ R7, R49.reuse, R2 ;  /* 0x0000000231077221 */ /* 0x044fe20000010000 */
[----:B------:R-:W-:Y:S01]  /*5320*/  F2FP.F16.F32.PACK_AB R204, R49, R48 ;  /* 0x0000003031cc723e */ /* 0x000fe200000000ff */
[--C-:B------:R-:W-:Y:S02]  /*5330*/  IMAD.MOV.U32 R49, RZ, RZ, R151.reuse ;  /* 0x000000ffff317224 */ /* 0x100fe400078e0097 */
[----:B------:R-:W-:-:S03]  /*5340*/  IMAD.MOV.U32 R48, RZ, RZ, R151 ;  /* 0x000000ffff307224 */ /* 0x000fc600078e0097 */
[----:B------:R-:W2:Y:S01]  /*5350*/  MUFU.EX2 R40, R40 ;  /* 0x0000002800287308 */ /* 0x000ea20000000800 */
[----:B0-----:R-:W-:-:S07]  /*5360*/  FADD.FTZ R2, R52, R7 ;  /* 0x0000000734027221 */ /* 0x001fce0000010000 */
[----:B------:R-:W0:Y:S01]  /*5370*/  MUFU.EX2 R41, R41 ;  /* 0x0000002900297308 */ /* 0x000e220000000800 */
[C---:B-1----:R-:W-:Y:S01]  /*5380*/  FADD.FTZ R7, R53.reuse, R2 ;  /* 0x0000000235077221 */ /* 0x042fe20000010000 */
[----:B------:R-:W-:Y:S01]  /*5390*/  F2FP.F16.F32.PACK_AB R206, R53, R52 ;  /* 0x0000003435ce723e */ /* 0x000fe200000000ff */
[----:B------:R-:W-:Y:S01]  /*53a0*/  IMAD.MOV.U32 R52, RZ, RZ, R151 ;  /* 0x000000ffff347224 */ /* 0x000fe200078e0097 */
[----:B------:R-:W-:-:S04]  /*53b0*/  MOV R53, R151 ;  /* 0x0000009700357202 */ /* 0x000fc80000000f00 */
[----:B------:R-:W1:Y:S01]  /*53c0*/  MUFU.EX2 R44, R44 ;  /* 0x0000002c002c7308 */ /* 0x000e620000000800 */
[----:B--2---:R-:W-:-:S07]  /*53d0*/  FADD.FTZ R2, R40, R7 ;  /* 0x0000000728027221 */ /* 0x004fce0000010000 */
[----:B------:R-:W2:Y:S01]  /*53e0*/  MUFU.EX2 R45, R45 ;  /* 0x0000002d002d7308 */ /* 0x000ea20000000800 */
[C---:B0-----:R-:W-:Y:S01]  /*53f0*/  FADD.FTZ R7, R41.reuse, R2 ;  /* 0x0000000229077221 */ /* 0x041fe20000010000 */
[----:B------:R-:W-:Y:S01]  /*5400*/  F2FP.F16.F32.PACK_AB R200, R41, R40 ;  /* 0x0000002829c8723e */ /* 0x000fe200000000ff */
[----:B------:R-:W-:Y:S01]  /*5410*/  IMAD.MOV.U32 R40, RZ, RZ, R151 ;  /* 0x000000ffff287224 */ /* 0x000fe200078e0097 */
[----:B------:R-:W-:-:S04]  /*5420*/  MOV R41, R151 ;  /* 0x0000009700297202 */ /* 0x000fc80000000f00 */
[----:B------:R-:W0:Y:S01]  /*5430*/  MUFU.EX2 R32, R32 ;  /* 0x0000002000207308 */ /* 0x000e220000000800 */
[----:B-1----:R-:W-:-:S07]  /*5440*/  FADD.FTZ R2, R44, R7 ;  /* 0x000000072c027221 */ /* 0x002fce0000010000 */
[----:B------:R-:W1:Y:S01]  /*5450*/  MUFU.EX2 R38, R38 ;  /* 0x0000002600267308 */ /* 0x000e620000000800 */
[C---:B--2---:R-:W-:Y:S01]  /*5460*/  FADD.FTZ R7, R45.reuse, R2 ;  /* 0x000000022d077221 */ /* 0x044fe20000010000 */
[----:B------:R-:W-:Y:S01]  /*5470*/  F2FP.F16.F32.PACK_AB R202, R45, R44 ;  /* 0x0000002c2dca723e */ /* 0x000fe200000000ff */
[----:B------:R-:W-:Y:S01]  /*5480*/  IMAD.MOV.U32 R45, RZ, RZ, R151 ;  /* 0x000000ffff2d7224 */ /* 0x000fe200078e0097 */
[----:B------:R-:W-:-:S04]  /*5490*/  MOV R44, R151 ;  /* 0x00000097002c7202 */ /* 0x000fc80000000f00 */
[----:B------:R-:W2:Y:S01]  /*54a0*/  MUFU.EX2 R33, R33 ;  /* 0x0000002100217308 */ /* 0x000ea20000000800 */
[----:B0-----:R-:W-:-:S07]  /*54b0*/  FADD.FTZ R2, R32, R7 ;  /* 0x0000000720027221 */ /* 0x001fce0000010000 */
        /* <DEDUP_REMOVED lines=15> */
[----:B--2---:R-:W-:-:S07]  /*55b0*/  FADD.FTZ R14, R26, R9 ;  /* 0x000000091a0e7221 */ /* 0x004fce0000010000 */
[----:B------:R-:W2:Y:S01]  /*55c0*/  MUFU.EX2 R24, R24 ;  /* 0x0000001800187308 */ /* 0x000ea20000000800 */
[C---:B0-----:R-:W-:Y:S01]  /*55d0*/  FADD.FTZ R19, R37.reuse, R2 ;  /* 0x0000000225137221 */ /* 0x041fe20000010000 */
[----:B------:R-:W-:Y:S01]  /*55e0*/  F2FP.F16.F32.PACK_AB R198, R37, R36 ;  /* 0x0000002425c6723e */ /* 0x000fe200000000ff */
[--C-:B------:R-:W-:Y:S02]  /*55f0*/  IMAD.MOV.U32 R37, RZ, RZ, R151.reuse ;  /* 0x000000ffff257224 */ /* 0x100fe400078e0097 */
[----:B------:R-:W-:-:S03]  /*5600*/  IMAD.MOV.U32 R36, RZ, RZ, R151 ;  /* 0x000000ffff247224 */ /* 0x000fc600078e0097 */
        /* <DEDUP_REMOVED lines=8> */
[----:B0-----:R-:W-:-:S04]  /*5690*/  FADD.FTZ R14, R30, R9 ;  /* 0x000000091e0e7221 */ /* 0x001fc80000010000 */
[C---:B------:R-:W-:Y:S01]  /*56a0*/  FADD.FTZ R9, R195.reuse, R14 ;  /* 0x0000000ec3097221 */ /* 0x040fe20000010000 */
[----:B------:R-:W-:Y:S01]  /*56b0*/  F2FP.F16.F32.PACK_AB R195, R195, R30 ;  /* 0x0000001ec3c3723e */ /* 0x000fe200000000ff */
[--C-:B------:R-:W-:Y:S01]  /*56c0*/  IMAD.MOV.U32 R30, RZ, RZ, R151.reuse ;  /* 0x000000ffff1e7224 */ /* 0x100fe200078e0097 */
[----:B------:R0:W3:Y:S01]  /*56d0*/  MUFU.EX2 R7, R0 ;  /* 0x0000000000077308 */ /* 0x0000e20000000800 */
[C---:B-1----:R-:W-:Y:S01]  /*56e0*/  FADD.FTZ R19, R25.reuse, R2 ;  /* 0x0000000219137221 */ /* 0x042fe20000010000 */
[----:B------:R-:W-:Y:S01]  /*56f0*/  F2FP.F16.F32.PACK_AB R192, R25, R24 ;  /* 0x0000001819c0723e */ /* 0x000fe200000000ff */
[--C-:B------:R-:W-:Y:S01]  /*5700*/  IMAD.MOV.U32 R25, RZ, RZ, R151.reuse ;  /* 0x000000ffff197224 */ /* 0x100fe200078e0097 */
[----:B------:R-:W-:Y:S01]  /*5710*/  MOV R2, 0x3f800000 ;  /* 0x3f80000000027802 */ /* 0x000fe20000000f00 */
[----:B------:R-:W-:Y:S02]  /*5720*/  IMAD.MOV.U32 R24, RZ, RZ, R151 ;  /* 0x000000ffff187224 */ /* 0x000fe400078e0097 */
[----:B--2---:R-:W-:Y:S01]  /*5730*/  FADD.FTZ R14, R28, R19 ;  /* 0x000000131c0e7221 */ /* 0x004fe20000010000 */
[----:B0-----:R-:W-:-:S03]  /*5740*/  IMAD.MOV.U32 R0, RZ, RZ, 0x3f800000 ;  /* 0x3f800000ff007424 */ /* 0x001fc600078e00ff */
[C---:B---3--:R-:W-:Y:S01]  /*5750*/  FADD.FTZ R14, R7.reuse, R14 ;  /* 0x0000000e070e7221 */ /* 0x048fe20000010000 */
[----:B------:R-:W-:Y:S01]  /*5760*/  F2FP.F16.F32.PACK_AB R194, R7, R28 ;  /* 0x0000001c07c2723e */ /* 0x000fe200000000ff */
[----:B------:R-:W-:Y:S01]  /*5770*/  IMAD.MOV.U32 R28, RZ, RZ, R151 ;  /* 0x000000ffff1c7224 */ /* 0x000fe200078e0097 */
[----:B------:R-:W-:Y:S01]  /*5780*/  MOV R7, UR6 ;  /* 0x0000000600077c02 */ /* 0x000fe20008000f00 */
[----:B------:R-:W-:Y:S06]  /*5790*/  @!P1 BRA `(.L_x_18) ;  /* 0x00000044002c9947 */ /* 0x000fec0003800000 */
[----:B------:R-:W-:Y:S01]  /*57a0*/  UMOV UR6, URZ ;  /* 0x0000003f00067c82 */ /* 0x000fe20008000000 */
[----:B------:R-:W-:Y:S01]  /*57b0*/  IMAD.U32 R212, RZ, RZ, UR60 ;  /* 0x0000003cffd47e24 */ /* 0x000fe2000f8e00ff */
[----:B------:R-:W-:Y:S01]  /*57c0*/  MOV R20, R3 ;  /* 0x0000000300147202 */ /* 0x000fe20000000f00 */
[----:B------:R-:W-:Y:S01]  /*57d0*/  IMAD.MOV.U32 R19, RZ, RZ, R6 ;  /* 0x000000ffff137224 */ /* 0x000fe200078e0006 */
[----:B------:R-:W-:Y:S01]  /*57e0*/  CS2R R150, SRZ ;  /* 0x0000000000967805 */ /* 0x000fe2000001ff00 */
[----:B------:R-:W-:Y:S01]  /*57f0*/  IMAD.U32 R216, RZ, RZ, UR6 ;  /* 0x00000006ffd87e24 */ /* 0x000fe2000f8e00ff */
[----:B------:R-:W-:Y:S01]  /*5800*/  MOV R21, UR6 ;  /* 0x0000000600157c02 */ /* 0x000fe20008000f00 */
[----:B------:R-:W-:Y:S01]  /*5810*/  IMAD.MOV.U32 R2, RZ, RZ, 0x3f800000 ;  /* 0x3f800000ff027424 */ /* 0x000fe200078e00ff */
        /* <DEDUP_REMOVED lines=62> */
[----:B------:R-:W-:Y:S01]  /*5c00*/  CS2R R24, SRZ ;  /* 0x0000000000187805 */ /* 0x000fe2000001ff00 */
[----:B------:R-:W-:-:S06]  /*5c10*/  ULDC UR61, c[0x0][0x9d8] ;  /* 0x00027600003d7ab9 */ /* 0x000fcc0000000800 */
.L_x_29:
[----:B------:R-:W-:Y:S02]  /*5c20*/  R2UR UR6, R21 ;  /* 0x00000000150672ca */ /* 0x000fe400000e0000 */
[----:B------:R-:W-:-:S11]  /*5c30*/  R2UR UR7, R216 ;  /* 0x00000000d80772ca */ /* 0x000fd600000e0000 */
[----:B------:R-:W-:-:S04]  /*5c40*/  UISETP.NE.AND UP0, UPT, UR6, 0x1, UPT ;  /* 0x000000010600788c */ /* 0x000fc8000bf05270 */
[----:B------:R-:W-:-:S04]  /*5c50*/  USEL UR6, URZ, 0x1, UP0 ;  /* 0x000000013f067887 */ /* 0x000fc80008000000 */
[----:B------:R-:W-:-:S06]  /*5c60*/  ULOP3.LUT UR6, UR7, UR6, URZ, 0x3c, !UPT ;  /* 0x0000000607067292 */ /* 0x000fcc000f8e3c3f */
[----:B------:R-:W-:Y:S01]  /*5c70*/  IMAD.U32 R7, RZ, RZ, UR6 ;  /* 0x00000006ff077e24 */ /* 0x000fe2000f8e00ff */
[----:B------:R-:W-:Y:S06]  /*5c80*/  @!P0 BRA `(.L_x_19) ;  /* 0x0000000000048947 */ /* 0x000fec0003800000 */
[----:B------:R-:W-:Y:S01]  /*5c90*/  BPT.TRAP 0x1 ;  /* 0x000000040000795c */ /* 0x000fe20000300000 */
.L_x_19:
[----:B------:R-:W-:Y:S02]  /*5ca0*/  R2UR UR6, R21 ;  /* 0x00000000150672ca */ /* 0x000fe400000e0000 */
[----:B------:R-:W-:Y:S02]  /*5cb0*/  R2UR UR7, R16 ;  /* 0x00000000100772ca */ /* 0x000fe400000e0000 */
[----:B------:R-:W-:-:S09]  /*5cc0*/  R2UR UR10, R7 ;  /* 0x00000000070a72ca */ /* 0x000fd200000e0000 */
[----:B------:R-:W-:-:S04]  /*5cd0*/  UIADD3 UR6, UR6, 0x1, URZ ;  /* 0x0000000106067890 */ /* 0x000fc8000fffe03f */
[----:B------:R-:W-:Y:S01]  /*5ce0*/  UISETP.NE.AND UP0, UPT, UR6, 0x2, UPT ;  /* 0x000000020600788c */ /* 0x000fe2000bf05270 */
[----:B------:R-:W-:-:S03]  /*5cf0*/  IMAD.U32 R3, RZ, RZ, UR10 ;  /* 0x0000000aff037e24 */ /* 0x000fc6000f8e00ff */
[----:B------:R-:W-:Y:S02]  /*5d00*/  USEL UR6, UR6, URZ, UP0 ;  /* 0x0000003f06067287 */ /* 0x000fe40008000000 */
[----:B------:R-:W-:Y:S02]  /*5d10*/  SHF.L.U32 R3, R3, 0x1f, RZ ;  /* 0x0000001f03037819 */ /* 0x000fe400000006ff */
[----:B------:R-:W-:Y:S02]  /*5d20*/  ULEA UR7, UR6, UR7, 0x3 ;  /* 0x0000000706077291 */ /* 0x000fe4000f8e183f */
[----:B------:R-:W-:-:S04]  /*5d30*/  IMAD.U32 R8, RZ, RZ, UR6 ;  /* 0x00000006ff087e24 */ /* 0x000fc8000f8e00ff */
[----:B------:R-:W-:-:S03]  /*5d40*/  MOV R213, UR7 ;  /* 0x0000000700d57c02 */ /* 0x000fc60008000f00 */
[----:B------:R0:W1:Y:S01]  /*5d50*/  SYNCS.PHASECHK.TRANS64.TRYWAIT P1, [UR7+0x38830], R3 ;  /* 0x03883003ff0075a7 */ /* 0x0000620008020147 */
[----:B------:R-:W-:Y:S05]  /*5d60*/  @!P0 BRA `(.L_x_20) ;  /* 0x0000000000048947 */ /* 0x000fea0003800000 */
[----:B------:R-:W-:Y:S01]  /*5d70*/  BPT.TRAP 0x1 ;  /* 0x000000040000795c */ /* 0x000fe20000300000 */
.L_x_20:
[----:B-1----:R-:W-:Y:S05]  /*5d80*/  @P1 BRA `(.L_x_21) ;  /* 0x00000000000c1947 */ /* 0x002fea0003800000 */
[----:B------:R-:W-:-:S13]  /*5d90*/  R2UR UR6, R213 ;  /* 0x00000000d50672ca */ /* 0x000fda00000e0000 */
[----:B------:R-:W1:Y:S02]  /*5da0*/  SYNCS.PHASECHK.TRANS64.TRYWAIT P1, [UR6+0x38830], R3 ;  /* 0x03883003ff0075a7 */ /* 0x000e640008020146 */
[----:B-1----:R-:W-:Y:S05]  /*5db0*/  @!P1 BRA `(.L_x_22) ;  /* 0x000000b800309947 */ /* 0x002fea0003800000 */
.L_x_21:
[----:B------:R-:W-:Y:S01]  /*5dc0*/  R2UR UR6, R15 ;  /* 0x000000000f0672ca */ /* 0x000fe200000e0000 */
[----:B------:R-:W-:Y:S01]  /*5dd0*/  WARPGROUP.ARRIVE ;  /* 0x00000000000079c5 */ /* 0x000fe20000000000 */
[----:B------:R-:W-:Y:S01]  /*5de0*/  R2UR UR60, R8 ;  /* 0x00000000083c72ca */ /* 0x000fe200000e0000 */
[----:B------:R-:W-:Y:S01]  /*5df0*/  UMOV UR59, 0x40000040 ;  /* 0x40000040003b7882 */ /* 0x000fe20000000000 */
[C---:B------:R-:W-:Y:S01]  /*5e00*/  R2UR UR56, R4.reuse ;  /* 0x00000000043872ca */ /* 0x040fe200000e0000 */
[----:B------:R-:W-:Y:S01]  /*5e10*/  UMOV UR43, 0x40000040 ;  /* 0x40000040002b7882 */ /* 0x000fe20000000000 */
[C---:B------:R-:W-:Y:S01]  /*5e20*/  R2UR UR57, R5.reuse ;  /* 0x00000000053972ca */ /* 0x040fe200000e0000 */
[----:B------:R-:W-:Y:S01]  /*5e30*/  UMOV UR47, 0x40000040 ;  /* 0x40000040002f7882 */ /* 0x000fe20000000000 */
[----:B01----:R-:W-:Y:S01]  /*5e40*/  MOV R3, UR41 ;  /* 0x0000002900037c02 */ /* 0x003fe20008000f00 */
[----:B------:R-:W-:Y:S01]  /*5e50*/  UMOV UR51, 0x40000040 ;  /* 0x4000004000337882 */ /* 0x000fe20000000000 */
[----:B------:R-:W-:Y:S01]  /*5e60*/  MOV R6, UR40 ;  /* 0x0000002800067c02 */ /* 0x000fe20008000f00 */
[----:B------:R-:W-:Y:S01]  /*5e70*/  UMOV UR55, 0x40000040 ;  /* 0x4000004000377882 */ /* 0x000fe20000000000 */
[C---:B------:R-:W-:Y:S01]  /*5e80*/  R2UR UR40, R4.reuse ;  /* 0x00000000042872ca */ /* 0x040fe200000e0000 */
[----:B------:R-:W-:Y:S01]  /*5e90*/  UMOV UR15, 0x40000040 ;  /* 0x40000040000f7882 */ /* 0x000fe20000000000 */
[C---:B------:R-:W-:Y:S01]  /*5ea0*/  R2UR UR41, R5.reuse ;  /* 0x00000000052972ca */ /* 0x040fe200000e0000 */
[----:B------:R-:W-:Y:S01]  /*5eb0*/  UIMAD UR60, UR60, 0xa00, UR6 ;  /* 0x00000a003c3c78a4 */ /* 0x000fe2000f8e0206 */
[----:B------:R-:W-:Y:S01]  /*5ec0*/  MOV R22, UR45 ;  /* 0x0000002d00167c02 */ /* 0x000fe20008000f00 */
[----:B------:R-:W-:Y:S01]  /*5ed0*/  UMOV UR19, 0x40000040 ;  /* 0x4000004000137882 */ /* 0x000fe20000000000 */
[----:B------:R-:W-:Y:S01]  /*5ee0*/  MOV R23, UR44 ;  /* 0x0000002c00177c02 */ /* 0x000fe20008000f00 */
[----:B------:R-:W-:Y:S01]  /*5ef0*/  UIADD3 UR6, UR60, 0x80, URZ ;  /* 0x000000803c067890 */ /* 0x000fe2000fffe03f */
[C---:B------:R-:W-:Y:S01]  /*5f00*/  R2UR UR44, R4.reuse ;  /* 0x00000000042c72ca */ /* 0x040fe200000e0000 */
[----:B------:R-:W-:Y:S01]  /*5f10*/  UIADD3 UR7, UR60, 0x100, URZ ;  /* 0x000001003c077890 */ /* 0x000fe2000fffe03f */
[C---:B------:R-:W-:Y:S01]  /*5f20*/  R2UR UR45, R5.reuse ;  /* 0x00000000052d72ca */ /* 0x040fe200000e0000 */
[----:B------:R-:W-:Y:S01]  /*5f30*/  UMOV UR58, UR60 ;  /* 0x0000003c003a7c82 */ /* 0x000fe20008000000 */
[----:B------:R-:W-:Y:S01]  /*5f40*/  MOV R152, UR49 ;  /* 0x0000003100987c02 */ /* 0x000fe20008000f00 */
[----:B------:R-:W-:Y:S01]  /*5f50*/  HGMMA.64x16x16.F32 R184, gdesc[UR56], RZ, !UPT, gsb0 ;  /* 0x0020000038b879f0 */ /* 0x000fe2000c0008ff */
[----:B------:R-:W-:Y:S01]  /*5f60*/  UMOV UR42, UR6 ;  /* 0x00000006002a7c82 */ /* 0x000fe20008000000 */
[----:B------:R-:W-:Y:S01]  /*5f70*/  MOV R153, UR48 ;  /* 0x0000003000997c02 */ /* 0x000fe20008000f00 */
[----:B------:R-:W-:Y:S01]  /*5f80*/  UMOV UR46, UR7 ;  /* 0x00000007002e7c82 */ /* 0x000fe20008000000 */
[C---:B------:R-:W-:Y:S01]  /*5f90*/  R2UR UR48, R4.reuse ;  /* 0x00000000043072ca */ /* 0x040fe200000e0000 */
[----:B------:R-:W-:Y:S01]  /*5fa0*/  UIADD3 UR6, UR60, 0x180, URZ ;  /* 0x000001803c067890 */ /* 0x000fe2000fffe03f */
[C---:B------:R-:W-:Y:S01]  /*5fb0*/  R2UR UR49, R5.reuse ;  /* 0x00000000053172ca */ /* 0x040fe200000e0000 */
[----:B------:R-:W-:Y:S01]  /*5fc0*/  UIADD3 UR58, UR60, 0x200, URZ ;  /* 0x000002003c3a7890 */ /* 0x000fe2000fffe03f */
[----:B------:R-:W-:Y:S01]  /*5fd0*/  R2UR UR56, R4 ;  /* 0x00000000043872ca */ /* 0x000fe200000e0000 */
[----:B------:R-:W-:Y:S01]  /*5fe0*/  UMOV UR59, 0x40000040 ;  /* 0x40000040003b7882 */ /* 0x000fe20000000000 */
[----:B------:R-:W-:Y:S01]  /*5ff0*/  R2UR UR57, R5 ;  /* 0x00000000053972ca */ /* 0x000fe200000e0000 */
[----:B------:R-:W-:Y:S01]  /*6000*/  UIADD3 UR7, UR60, 0x182, URZ ;  /* 0x000001823c077890 */ /* 0x000fe2000fffe03f */
[----:B------:R-:W-:Y:S01]  /*6010*/  MOV R214, UR53 ;  /* 0x0000003500d67c02 */ /* 0x000fe20008000f00 */
[----:B------:R-:W-:Y:S01]  /*6020*/  UMOV UR50, UR6 ;  /* 0x0000000600327c82 */ /* 0x000fe20008000000 */
[----:B------:R-:W-:Y:S01]  /*6030*/  MOV R215, UR52 ;  /* 0x0000003400d77c02 */ /* 0x000fe20008000f00 */
[----:B------:R-:W-:Y:S01]  /*6040*/  UIADD3 UR6, UR60, 0x2, URZ ;  /* 0x000000023c067890 */ /* 0x000fe2000fffe03f */
[----:B------:R-:W-:Y:S01]  /*6050*/  R2UR UR52, R12 ;  /* 0x000000000c3472ca */ /* 0x000fe200000e0000 */
[----:B------:R-:W-:Y:S01]  /*6060*/  UIADD3 UR14, UR60, 0x280, URZ ;  /* 0x000002803c0e7890 */ /* 0x000fe2000fffe03f */
[----:B------:R-:W-:Y:S01]  /*6070*/  R2UR UR53, R13 ;  /* 0x000000000d3572ca */ /* 0x000fe200000e0000 */
[----:B------:R-:W-:Y:S01]  /*6080*/  UIADD3 UR18, UR60, 0x282, URZ ;  /* 0x000002823c127890 */ /* 0x000fe2000fffe03f */
[-C--:B------:R-:W-:Y:S01]  /*6090*/  FMUL.FTZ R24, R24, R0.reuse ;  /* 0x0000000018187220 */ /* 0x080fe20000410000 */
[----:B------:R-:W-:Y:S01]  /*60a0*/  UIADD3 UR22, UR60, 0x284, URZ ;  /* 0x000002843c167890 */ /* 0x000fe2000fffe03f */
[-C--:B------:R-:W-:Y:S01]  /*60b0*/  FMUL.FTZ R25, R25, R0.reuse ;  /* 0x0000000019197220 */ /* 0x080fe20000410000 */
[----:B------:R-:W-:Y:S01]  /*60c0*/  UMOV UR54, UR6 ;  /* 0x0000000600367c82 */ /* 0x000fe20008000000 */
[----:B------:R-:W-:Y:S01]  /*60d0*/  UIADD3 UR6, UR60, 0x102, URZ ;  /* 0x000001023c067890 */ /* 0x000fe2000fffe03f */
[-C--:B------:R-:W-:Y:S01]  /*60e0*/  FMUL.FTZ R28, R28, R0.reuse ;  /* 0x000000001c1c7220 */ /* 0x080fe20000410000 */
[----:B------:R-:W-:Y:S01]  /*60f0*/  UMOV UR23, 0x40000040 ;  /* 0x4000004000177882 */ /* 0x000fe20000000000 */
[----:B------:R-:W-:Y:S01]  /*6100*/  UIADD3 UR26, UR60, 0x286, URZ ;  /* 0x000002863c1a7890 */ /* 0x000fe2000fffe03f */
[-C--:B------:R-:W-:Y:S01]  /*6110*/  FMUL.FTZ R29, R29, R0.reuse ;  /* 0x000000001d1d7220 */ /* 0x080fe20000410000 */
[----:B------:R-:W-:Y:S01]  /*6120*/  UMOV UR10, UR52 ;  /* 0x00000034000a7c82 */ /* 0x000fe20008000000 */
[----:B------:R-:W-:Y:S01]  /*6130*/  UMOV UR27, 0x40000040 ;  /* 0x40000040001b7882 */ /* 0x000fe20000000000 */
[----:B------:R-:W-:Y:S01]  /*6140*/  UMOV UR11, UR53 ;  /* 0x00000035000b7c82 */ /* 0x000fe20008000000 */
[----:B------:R-:W-:Y:S01]  /*6150*/  UIADD3 UR30, UR60, 0x500, URZ ;  /* 0x000005003c1e7890 */ /* 0x000fe2000fffe03f */
[-C--:B------:R-:W-:Y:S01]  /*6160*/  FMUL.FTZ R32, R32, R0.reuse ;  /* 0x0000000020207220 */ /* 0x080fe20000410000 */
[----:B------:R-:W-:Y:S01]  /*6170*/  UMOV UR31, 0x40000040 ;  /* 0x40000040001f7882 */ /* 0x000fe20000000000 */
[----:B------:R-:W-:Y:S01]  /*6180*/  UIADD3 UR34, UR60, 0x502, URZ ;  /* 0x000005023c227890 */ /* 0x000fe2000fffe03f */
[-C--:B------:R-:W-:Y:S01]  /*6190*/  FMUL.FTZ R33, R33, R0.reuse ;  /* 0x0000000021217220 */ /* 0x080fe20000410000 */
[----:B------:R-:W-:Y:S01]  /*61a0*/  UMOV UR35, 0x40000040 ;  /* 0x4000004000237882 */ /* 0x000fe20000000000 */
[----:B------:R-:W-:Y:S01]  /*61b0*/  UIADD3 UR38, UR60, 0x504, URZ ;  /* 0x000005043c267890 */ /* 0x000fe2000fffe03f */
[-C--:B------:R-:W-:Y:S01]  /*61c0*/  FMUL.FTZ R36, R36, R0.reuse ;  /* 0x0000000024247220 */ /* 0x080fe20000410000 */
[----:B------:R-:W-:Y:S01]  /*61d0*/  UMOV UR39, 0x40000040 ;  /* 0x4000004000277882 */ /* 0x000fe20000000000 */
[-C--:B------:R-:W-:Y:S01]  /*61e0*/  FMUL.FTZ R37, R37, R0.reuse ;  /* 0x0000000025257220 */ /* 0x080fe20000410000 */
        /* <DEDUP_REMOVED lines=9> */
[----:B------:R-:W-:Y:S01]  /*6280*/  FMUL.FTZ R57, R57, R0 ;  /* 0x0000000039397220 */ /* 0x000fe20000410000 */
[----:B------:R-:W-:-:S02]  /*6290*/  WARPGROUP.DEPBAR.LE gsb0, 0x0 ;  /* 0x00008000000079c5 */ /* 0x000fc40000010000 */
[----:B------:R-:W-:Y:S01]  /*62a0*/  WARPGROUP.ARRIVE ;  /* 0x00000000000079c5 */ /* 0x000fe20000000000 */
[-C--:B------:R-:W-:Y:S01]  /*62b0*/  FMUL.FTZ R60, R60, R0.reuse ;  /* 0x000000003c3c7220 */ /* 0x080fe20000410000 */
[-C--:B------:R-:W-:Y:S01]  /*62c0*/  FMUL.FTZ R61, R61, R0.reuse ;  /* 0x000000003d3d7220 */ /* 0x080fe20000410000 */
[-C--:B------:R-:W-:Y:S01]  /*62d0*/  FMUL.FTZ R64, R64, R0.reuse ;  /* 0x0000000040407220 */ /* 0x080fe20000410000 */
[-C--:B------:R-:W-:Y:S01]  /*62e0*/  FMUL.FTZ R65, R65, R0.reuse ;  /* 0x0000000041417220 */ /* 0x080fe20000410000 */
[-C--:B------:R-:W-:Y:S01]  /*62f0*/  FMUL.FTZ R68, R68, R0.reuse ;  /* 0x0000000044447220 */ /* 0x080fe20000410000 */
[----:B------:R-:W-:Y:S01]  /*6300*/  HGMMA.64x16x16.F32 R176, gdesc[UR40], RZ, !UPT, gsb0 ;  /* 0x0020000028b079f0 */ /* 0x000fe2000c0008ff */
[----:B------:R-:W-:Y:S01]  /*6310*/  R2UR UR41, R3 ;  /* 0x00000000032972ca */ /* 0x000fe200000e0000 */
[----:B------:R-:W-:Y:S01]  /*6320*/  UIADD3 UR42, UR60, 0x506, URZ ;  /* 0x000005063c2a7890 */ /* 0x000fe2000fffe03f */
[----:B------:R-:W-:Y:S01]  /*6330*/  R2UR UR40, R6 ;  /* 0x00000000062872ca */ /* 0x000fe200000e0000 */
[----:B------:R-:W-:Y:S01]  /*6340*/  UMOV UR43, 0x40000040 ;  /* 0x40000040002b7882 */ /* 0x000fe20000000000 */
[----:B------:R-:W-:Y:S01]  /*6350*/  MOV R3, UR9 ;  /* 0x0000000900037c02 */ /* 0x000fe20008000f00 */
[-C--:B------:R-:W-:Y:S01]  /*6360*/  FMUL.FTZ R69, R69, R0.reuse ;  /* 0x0000000045457220 */ /* 0x080fe20000410000 */
[----:B------:R-:W-:Y:S01]  /*6370*/  MOV R6, UR8 ;  /* 0x0000000800067c02 */ /* 0x000fe20008000f00 */
        /* <DEDUP_REMOVED lines=117> */
[----:B------:R-:W-:Y:S01]  /*6ad0*/  FMUL.FTZ R151, R151, R2 ;  /* 0x0000000297977220 */ /* 0x000fe20000410000 */
        /* <DEDUP_REMOVED lines=10> */
[----:B------:R-:W-:Y:S01]  /*6b80*/  R2UR UR53, R214 ;  /* 0x00000000d63572ca */ /* 0x000fe200000e0000 */
[----:B------:R-:W-:Y:S01]  /*6b90*/  UIADD3 UR54, UR60, 0x784, URZ ;  /* 0x000007843c367890 */ /* 0x000fe2000fffe03f */
[----:B------:R-:W-:Y:S01]  /*6ba0*/  R2UR UR52, R215 ;  /* 0x00000000d73472ca */ /* 0x000fe200000e0000 */
        /* <DEDUP_REMOVED lines=24> */
[----:B------:R-:W-:Y:S02]  /*6d30*/  UIADD3 UR6, UR60, 0x4, URZ ;  /* 0x000000043c067890 */ /* 0x000fe4000fffe03f */
[----:B------:R-:W-:Y:S02]  /*6d40*/  UIADD3 UR10, UR60, 0x84, URZ ;  /* 0x000000843c0a7890 */ /* 0x000fe4000fffe03f */
[----:B------:R-:W-:Y:S01]  /*6d50*/  UIADD3 UR11, UR60, 0x104, URZ ;  /* 0x000001043c0b7890 */ /* 0x000fe2000fffe03f */
        /* <DEDUP_REMOVED lines=28> */
[----:B------:R-:W-:Y:S01]  /*6f20*/  UMOV UR11, 0x40000040 ;  /* 0x40000040000b7882 */ /* 0x000fe20000000000 */
[----:B------:R-:W-:Y:S02]  /*6f30*/  WARPGROUP.DEPBAR.LE gsb0, 0x0 ;  /* 0x00008000000079c5 */ /* 0x000fe40000010000 */
[----:B------:R-:W-:-:S06]  /*6f40*/  WARPGROUP.ARRIVE ;  /* 0x00000000000079c5 */ /* 0x000fcc0000000000 */
[----:B------:R-:W-:Y:S01]  /*6f50*/  HGMMA.64x16x16.F32 R152, gdesc[UR4], R152, gsb0 ;  /* 0x00200000049879f0 */ /* 0x000fe20008000898 */
[----:B------:R-:W-:Y:S02]  /*6f60*/  UIADD3 UR6, UR60, 0x86, URZ ;  /* 0x000000863c067890 */ /* 0x000fe4000fffe03f */
        /* <DEDUP_REMOVED lines=28> */
[----:B------:R-:W-:Y:S01]  /*7130*/  R2UR UR8, R10 ;  /* 0x000000000a0872ca */ /* 0x000fe200000e0000 */
[----:B------:R-:W-:Y:S01]  /*7140*/  UMOV UR11, 0x40000040 ;  /* 0x40000040000b7882 */ /* 0x000fe20000000000 */
[----:B------:R-:W-:Y:S01]  /*7150*/  R2UR UR9, R11 ;  /* 0x000000000b0972ca */ /* 0x000fe200000e0000 */
        /* <DEDUP_REMOVED lines=295> */
[----:B------:R-:W-:Y:S02]  /*83d0*/  UIADD3 UR7, UR60, 0x906, URZ ;  /* 0x000009063c077890 */ /* 0x000fe4000fffe03f */
        /* <DEDUP_REMOVED lines=9> */
[----:B------:R-:W-:Y:S01]  /*8470*/  UMOV UR56, UR10 ;  /* 0x0000000a00387c82 */ /* 0x000fe20008000000 */
[----:B------:R-:W-:Y:S01]  /*8480*/  UMOV UR57, UR11 ;  /* 0x0000000b00397c82 */ /* 0x000fe20008000000 */
        /* <DEDUP_REMOVED lines=29> */
.L_x_23:
[----:B------:R-:W-:Y:S02]  /*8660*/  R2UR UR10, R16 ;  /* 0x00000000100a72ca */ /* 0x000fe400000e0000 */
[----:B------:R-:W-:Y:S02]  /*8670*/  R2UR UR6, R21 ;  /* 0x00000000150672ca */ /* 0x000fe400000e0000 */
[----:B------:R-:W-:-:S11]  /*8680*/  R2UR UR7, R216 ;  /* 0x00000000d80772ca */ /* 0x000fd600000e0000 */
[----:B------:R-:W-:Y:S02]  /*8690*/  ULEA UR6, UR6, UR10, 0x3 ;  /* 0x0000000a06067291 */ /* 0x000fe4000f8e183f */
[----:B------:R-:W-:-:S05]  /*86a0*/  IMAD.U32 R0, RZ, RZ, UR7 ;  /* 0x00000007ff007e24 */ /* 0x000fca000f8e00ff */
[----:B------:R-:W-:-:S04]  /*86b0*/  SHF.L.U32 R0, R0, 0x1f, RZ ;  /* 0x0000001f00007819 */ /* 0x000fc800000006ff */
[----:B------:R0:W1:Y:S01]  /*86c0*/  SYNCS.PHASECHK.TRANS64.TRYWAIT P1, [UR6+0x38850], R0 ;  /* 0x03885000ff0075a7 */ /* 0x0000620008020146 */
[----:B------:R-:W-:Y:S05]  /*86d0*/  @!P0 BRA `(.L_x_24) ;  /* 0x0000000000048947 */ /* 0x000fea0003800000 */
[----:B------:R-:W-:Y:S01]  /*86e0*/  BPT.TRAP 0x1 ;  /* 0x000000040000795c */ /* 0x000fe20000300000 */
.L_x_24:
[----:B-1----:R-:W-:Y:S05]  /*86f0*/  @P1 BRA `(.L_x_25) ;  /* 0x0000000000081947 */ /* 0x002fea0003800000 */
[----:B------:R-:W1:Y:S02]  /*8700*/  SYNCS.PHASECHK.TRANS64.TRYWAIT P1, [UR6+0x38850], R0 ;  /* 0x03885000ff0075a7 */ /* 0x000e640008020146 */
[----:B-1----:R-:W-:Y:S05]  /*8710*/  @!P1 BRA `(.L_x_26) ;  /* 0x0000008c00f49947 */ /* 0x002fea0003800000 */
.L_x_25:
[----:B------:R-:W-:Y:S01]  /*8720*/  R2UR UR7, R16 ;  /* 0x00000000100772ca */ /* 0x000fe200000e0000 */
[----:B------:R-:W-:Y:S01]  /*8730*/  WARPGROUP.ARRIVE ;  /* 0x00000000000079c5 */ /* 0x000fe20000000000 */
[----:B------:R-:W-:Y:S01]  /*8740*/  R2UR UR10, R21 ;  /* 0x00000000150a72ca */ /* 0x000fe200000e0000 */
[----:B------:R-:W-:-:S10]  /*8750*/  UMOV UR11, 0x40000040 ;  /* 0x40000040000b7882 */ /* 0x000fd40000000000 */
[----:B------:R-:W-:-:S04]  /*8760*/  UIADD3 UR7, UR7, 0x400, URZ ;  /* 0x0000040007077890 */ /* 0x000fc8000fffe03f */
[----:B------:R-:W-:-:S04]  /*8770*/  USHF.R.U32.HI UR7, URZ, 0x4, UR7 ;  /* 0x000000043f077899 */ /* 0x000fc80008011607 */
[----:B------:R-:W-:-:S04]  /*8780*/  ULOP3.LUT UR7, UR7, 0x3fff, URZ, 0xc0, !UPT ;  /* 0x00003fff07077892 */ /* 0x000fc8000f8ec03f */
[----:B------:R-:W-:-:S04]  /*8790*/  ULOP3.LUT UR7, UR7, 0x2800000, URZ, 0xfc, !UPT ;  /* 0x0280000007077892 */ /* 0x000fc8000f8efc3f */
[----:B------:R-:W-:-:S07]  /*87a0*/  UIMAD UR7, UR10, 0xa00, UR7 ;  /* 0x00000a000a0778a4 */ /* 0x000fce000f8e0207 */
[----:B------:R-:W-:Y:S02]  /*87b0*/  UMOV UR10, UR7 ;  /* 0x00000007000a7c82 */ /* 0x000fe40008000000 */
[----:B------:R-:W-:Y:S01]  /*87c0*/  HGMMA.64x256x16.F32 R24, R208, gdesc[UR8].tnspB, R24, gsb0 ;  /* 0x43e00008d0187df0 */ /* 0x000fe20008000818 */
[----:B------:R-:W-:Y:S01]  /*87d0*/  UIADD3 UR10, UR7, 0x80, URZ ;  /* 0x00000080070a7890 */ /* 0x000fe2000fffe03f */
[----:B------:R-:W-:Y:S01]  /*87e0*/  UMOV UR11, 0x40000040 ;  /* 0x40000040000b7882 */ /* 0x000fe20000000000 */
[----:B------:R-:W-:Y:S02]  /*87f0*/  WARPGROUP.DEPBAR.LE gsb0, 0x0 ;  /* 0x00008000000079c5 */ /* 0x000fe40000010000 */
[----:B------:R-:W-:-:S15]  /*8800*/  WARPGROUP.ARRIVE ;  /* 0x00000000000079c5 */ /* 0x000fde0000000000 */
[----:B------:R-:W-:-:S08]  /*8810*/  NOP ;  /* 0x0000000000007918 */ /* 0x000fd00000000000 */
        /* <DEDUP_REMOVED lines=18> */
[----:B------:R-:W-:Y:S03]  /*8940*/  HGMMA.64x256x16.F32 R24, R192, gdesc[UR8].tnspB, R24, gsb0 ;  /* 0x43e00008c0187df0 */ /* 0x000fe60008000818 */
[----:B------:R-:W-:Y:S02]  /*8950*/  WARPGROUP.DEPBAR.LE gsb0, 0x0 ;  /* 0x00008000000079c5 */ /* 0x000fe40000010000 */
[----:B------:R-:W-:Y:S05]  /*8960*/  @!P0 BRA `(.L_x_27) ;  /* 0x0000000000048947 */ /* 0x000fea0003800000 */
[----:B------:R-:W-:Y:S01]  /*8970*/  BPT.TRAP 0x1 ;  /* 0x000000040000795c */ /* 0x000fe20000300000 */
.L_x_27:
[----:B------:R-:W-:Y:S01]  /*8980*/  FMUL.FTZ R21, R184, UR61 ;  /* 0x0000003db8157c20 */ /* 0x000fe20008410000 */
[----:B------:R-:W-:Y:S01]  /*8990*/  FMUL.FTZ R184, R186, UR61 ;  /* 0x0000003dbab87c20 */ /* 0x000fe20008410000 */
[----:B------:R-:W-:Y:S01]  /*89a0*/  FMUL.FTZ R22, R185, UR61 ;  /* 0x0000003db9167c20 */ /* 0x000fe20008410000 */
[----:B------:R-:W-:Y:S01]  /*89b0*/  FMUL.FTZ R23, R187, UR61 ;  /* 0x0000003dbb177c20 */ /* 0x000fe20008410000 */
[----:B------:R-:W-:Y:S01]  /*89c0*/  FMUL.FTZ R187, R188, UR61 ;  /* 0x0000003dbcbb7c20 */ /* 0x000fe20008410000 */
[----:B------:R-:W-:Y:S01]  /*89d0*/  FMUL.FTZ R185, R190, UR61 ;  /* 0x0000003dbeb97c20 */ /* 0x000fe20008410000 */
[----:B------:R-:W1:Y:S01]  /*89e0*/  MUFU.TANH R21, R21 ;  /* 0x0000001500157308 */ /* 0x000e620000002400 */
[----:B------:R-:W-:Y:S01]  /*89f0*/  FMUL.FTZ R188, R189, UR61 ;  /* 0x0000003dbdbc7c20 */ /* 0x000fe20008410000 */
[----:B------:R-:W-:Y:S01]  /*8a00*/  FMUL.FTZ R186, R191, UR61 ;  /* 0x0000003dbfba7c20 */ /* 0x000fe20008410000 */
[----:B------:R-:W-:Y:S01]  /*8a10*/  FMUL.FTZ R189, R176, UR61 ;  /* 0x0000003db0bd7c20 */ /* 0x000fe20008410000 */
[----:B------:R-:W-:Y:S01]  /*8a20*/  FMUL.FTZ R176, R178, UR61 ;  /* 0x0000003db2b07c20 */ /* 0x000fe20008410000 */
[----:B------:R-:W-:Y:S01]  /*8a30*/  FMUL.FTZ R190, R177, UR61 ;  /* 0x0000003db1be7c20 */ /* 0x000fe20008410000 */
[----:B------:R-:W-:Y:S01]  /*8a40*/  FMUL.FTZ R177, R179, UR61 ;  /* 0x0000003db3b17c20 */ /* 0x000fe20008410000 */
[----:B------:R-:W-:Y:S01]  /*8a50*/  FMUL.FTZ R180, R180, UR61 ;  /* 0x0000003db4b47c20 */ /* 0x000fe20008410000 */
[----:B------:R-:W0:Y:S01]  /*8a60*/  MUFU.TANH R184, R184 ;  /* 0x000000b800b87308 */ /* 0x000e220000002400 */
[----:B------:R-:W-:Y:S01]  /*8a70*/  FMUL.FTZ R179, R183, UR61 ;  /* 0x0000003db7b37c20 */ /* 0x000fe20008410000 */
[----:B------:R-:W-:Y:S01]  /*8a80*/  FMUL.FTZ R183, R169, UR61 ;  /* 0x0000003da9b77c20 */ /* 0x000fe20008410000 */
[----:B------:R-:W-:Y:S01]  /*8a90*/  FMUL.FTZ R181, R181, UR61 ;  /* 0x0000003db5b57c20 */ /* 0x000fe20008410000 */
[----:B------:R-:W-:Y:S01]  /*8aa0*/  FMUL.FTZ R169, R171, UR61 ;  /* 0x0000003daba97c20 */ /* 0x000fe20008410000 */
[----:B------:R-:W-:Y:S01]  /*8ab0*/  FMUL.FTZ R171, R175, UR61 ;  /* 0x0000003dafab7c20 */ /* 0x000fe20008410000 */
[----:B------:R-:W-:Y:S01]  /*8ac0*/  FMUL.FTZ R175, R161, UR61 ;  /* 0x0000003da1af7c20 */ /* 0x000fe20008410000 */
[----:B------:R-:W-:Y:S01]  /*8ad0*/  FMUL.FTZ R178, R182, UR61 ;  /* 0x0000003db6b27c20 */ /* 0x000fe20008410000 */
[----:B------:R-:W2:Y:S01]  /*8ae0*/  MUFU.TANH R22, R22 ;  /* 0x0000001600167308 */ /* 0x000ea20000002400 */
[----:B-1----:R-:W-:Y:S01]  /*8af0*/  FMNMX.FTZ R3, R21, R20, !PT ;  /* 0x0000001415037209 */ /* 0x002fe20007810000 */
[----:B------:R-:W-:Y:S01]  /*8b00*/  FMUL.FTZ R161, R163, UR61 ;  /* 0x0000003da3a17c20 */ /* 0x000fe20008410000 */
[----:B------:R-:W-:Y:S01]  /*8b10*/  FMUL.FTZ R182, R168, UR61 ;  /* 0x0000003da8b67c20 */ /* 0x000fe20008410000 */
[----:B------:R-:W-:Y:S01]  /*8b20*/  FMUL.FTZ R163, R167, UR61 ;  /* 0x0000003da7a37c20 */ /* 0x000fe20008410000 */
[----:B------:R-:W-:Y:S01]  /*8b30*/  FMUL.FTZ R167, R153, UR61 ;  /* 0x0000003d99a77c20 */ /* 0x000fe20008410000 */
[----:B------:R-:W-:Y:S01]  /*8b40*/  FMUL.FTZ R168, R170, UR61 ;  /* 0x0000003daaa87c20 */ /* 0x000fe20008410000 */
[----:B------:R-:W-:Y:S01]  /*8b50*/  FMUL.FTZ R172, R172, UR61 ;  /* 0x0000003dacac7c20 */ /* 0x000fe20008410000 */
[----:B------:R-:W1:Y:S01]  /*8b60*/  MUFU.TANH R23, R23 ;  /* 0x0000001700177308 */ /* 0x000e620000002400 */
[----:B0-----:R-:W-:Y:S01]  /*8b70*/  FMNMX.FTZ R0, R184, R19, !PT ;  /* 0x00000013b8007209 */ /* 0x001fe20007810000 */
[----:B------:R-:W-:Y:S01]  /*8b80*/  FMUL.FTZ R173, R173, UR61 ;  /* 0x0000003dadad7c20 */ /* 0x000fe20008410000 */
[----:B------:R-:W-:Y:S01]  /*8b90*/  FMUL.FTZ R170, R174, UR61 ;  /* 0x0000003daeaa7c20 */ /* 0x000fe20008410000 */
[----:B------:R-:W-:Y:S01]  /*8ba0*/  FMUL.FTZ R174, R160, UR61 ;  /* 0x0000003da0ae7c20 */ /* 0x000fe20008410000 */
[----:B------:R-:W-:Y:S01]  /*8bb0*/  FMUL.FTZ R160, R162, UR61 ;  /* 0x0000003da2a07c20 */ /* 0x000fe20008410000 */
[----:B------:R-:W-:Y:S01]  /*8bc0*/  FMUL.FTZ R164, R164, UR61 ;  /* 0x0000003da4a47c20 */ /* 0x000fe20008410000 */
[----:B------:R-:W-:Y:S01]  /*8bd0*/  FMUL.FTZ R165, R165, UR61 ;  /* 0x0000003da5a57c20 */ /* 0x000fe20008410000 */
[----:B------:R-:W0:Y:S01]  /*8be0*/  MUFU.TANH R187, R187 ;  /* 0x000000bb00bb7308 */ /* 0x000e220000002400 */
[----:B--2---:R-:W-:Y:S01]  /*8bf0*/  FMNMX.FTZ R2, R22, R3, !PT ;  /* 0x0000000316027209 */ /* 0x004fe20007810000 */
        /* <DEDUP_REMOVED lines=8> */
[----:B------:R-:W-:Y:S01]  /*8c80*/  ULDC UR7, c[0x0][0x988] ;  /* 0x0002620000077ab9 */ /* 0x000fe20000000800 */
[----:B------:R-:W1:Y:S01]  /*8c90*/  S2UR UR11, SR_CgaCtaId ;  /* 0x00000000000b79c3 */ /* 0x000e620000008800 */
[----:B------:R-:W-:-:S04]  /*8ca0*/  R2UR UR10, R213 ;  /* 0x00000000d50a72ca */ /* 0x000fc800000e0000 */
[----:B------:R-:W3:Y:S01]  /*8cb0*/  MUFU.TANH R188, R188 ;  /* 0x000000bc00bc7308 */ /* 0x000ee20000002400 */
[----:B0-----:R-:W-:-:S07]  /*8cc0*/  FMNMX.FTZ R3, R187, R2, !PT ;  /* 0x00000002bb037209 */ /* 0x001fce0007810000 */
[----:B------:R-:W0:Y:S01]  /*8cd0*/  MUFU.TANH R186, R186 ;  /* 0x000000ba00ba7308 */ /* 0x000e220000002400 */
[----:B--2---:R-:W-:Y:S01]  /*8ce0*/  FMNMX.FTZ R153, R185, R0, !PT ;  /* 0x00000000b9997209 */ /* 0x004fe20007810000 */
[----:B------:R-:W-:-:S06]  /*8cf0*/  UIADD3 UR10, UR10, 0x38840, URZ ;  /* 0x000388400a0a7890 */ /* 0x000fcc000fffe03f */
[----:B------:R-:W2:Y:S01]  /*8d00*/  MUFU.TANH R189, R189 ;  /* 0x000000bd00bd7308 */ /* 0x000ea20000002400 */
[----:B---3--:R-:W-:Y:S01]  /*8d10*/  FMNMX.FTZ R0, R188, R3, !PT ;  /* 0x00000003bc007209 */ /* 0x008fe20007810000 */
[----:B-1----:R-:W-:-:S06]  /*8d20*/  UPRMT UR10, UR11, 0x654, UR10 ;  /* 0x000006540b0a7896 */ /* 0x002fcc000800000a */
[----:B------:R-:W1:Y:S01]  /*8d30*/  MUFU.TANH R176, R176 ;  /* 0x000000b000b07308 */ /* 0x000e620000002400 */
[----:B0-----:R-:W-:Y:S02]  /*8d40*/  FMNMX.FTZ R153, R186, R153, !PT ;  /* 0x00000099ba997209 */ /* 0x001fe40007810000 */
[----:B------:R-:W-:Y:S05]  /*8d50*/  SYNCS.ARRIVE.TRANS64.RED.A1T0 RZ, [UR10], RZ ;  /* 0x000000ffffff79a7 */ /* 0x000fea000810040a */
[----:B------:R-:W0:Y:S01]  /*8d60*/  MUFU.TANH R190, R190 ;  /* 0x000000be00be7308 */ /* 0x000e220000002400 */
[----:B--2---:R-:W-:-:S07]  /*8d70*/  FMNMX.FTZ R3, R189, R0, !PT ;  /* 0x00000000bd037209 */ /* 0x004fce0007810000 */
[----:B------:R-:W2:Y:S01]  /*8d80*/  MUFU.TANH R177, R177 ;  /* 0x000000b100b17308 */ /* 0x000ea20000002400 */
[----:B-1----:R-:W-:Y:S01]  /*8d90*/  FMNMX.FTZ R0, R176, R153, !PT ;  /* 0x00000099b0007209 */ /* 0x002fe20007810000 */
[----:B------:R-:W-:-:S06]  /*8da0*/  FMUL.FTZ R153, R155, UR61 ;  /* 0x0000003d9b997c20 */ /* 0x000fcc0008410000 */
[----:B------:R-:W1:Y:S01]  /*8db0*/  MUFU.TANH R180, R180 ;  /* 0x000000b400b47308 */ /* 0x000e620000002400 */
[----:B0-----:R-:W-:-:S07]  /*8dc0*/  FMNMX.FTZ R3, R190, R3, !PT ;  /* 0x00000003be037209 */ /* 0x001fce0007810000 */
[----:B------:R-:W0:Y:S01]  /*8dd0*/  MUFU.TANH R181, R181 ;  /* 0x000000b500b57308 */ /* 0x000e220000002400 */
[----:B--2---:R-:W-:-:S07]  /*8de0*/  FMNMX.FTZ R191, R177, R0, !PT ;  /* 0x00000000b1bf7209 */ /* 0x004fce0007810000 */
[----:B------:R-:W2:Y:S01]  /*8df0*/  MUFU.TANH R178, R178 ;  /* 0x000000b200b27308 */ /* 0x000ea20000002400 */
[----:B-1----:R-:W-:-:S07]  /*8e00*/  FMNMX.FTZ R0, R180, R3, !PT ;  /* 0x00000003b4007209 */ /* 0x002fce0007810000 */
        /* <DEDUP_REMOVED lines=27> */
[----:B--2---:R-:W-:Y:S01]  /*8fc0*/  FMNMX.FTZ R2, R160, R155, !PT ;  /* 0x0000009ba0027209 */ /* 0x004fe20007810000 */
[----:B------:R-:W-:-:S06]  /*8fd0*/  FMUL.FTZ R155, R159, UR61 ;  /* 0x0000003d9f9b7c20 */ /* 0x000fcc0008410000 */
        /* <DEDUP_REMOVED lines=21> */
[----:B0-----:R-:W-:-:S05]  /*9130*/  FMNMX.FTZ R0, R157, R0, !PT ;  /* 0x000000009d007209 */ /* 0x001fca0007810000 */
[----:B------:R-:W0:Y:S01]  /*9140*/  SHFL.BFLY PT, R3, R0, 0x2, 0x1f ;  /* 0x0c401f0000037f89 */ /* 0x000e2200000e0000 */
[----:B--2---:R-:W-:-:S04]  /*9150*/  FMNMX.FTZ R2, R154, R159, !PT ;  /* 0x0000009f9a027209 */ /* 0x004fc80007810000 */
[----:B-1----:R-:W-:-:S05]  /*9160*/  FMNMX.FTZ R2, R155, R2, !PT ;  /* 0x000000029b027209 */ /* 0x002fca0007810000 */
[----:B------:R-:W1:Y:S01]  /*9170*/  SHFL.BFLY PT, R159, R2, 0x2, 0x1f ;  /* 0x0c401f00029f7f89 */ /* 0x000e6200000e0000 */
[----:B0-----:R-:W-:-:S05]  /*9180*/  FMNMX.FTZ R158, R0, R3, !PT ;  /* 0x00000003009e7209 */ /* 0x001fca0007810000 */
[----:B------:R-:W0:Y:S01]  /*9190*/  SHFL.BFLY PT, R3, R158, 0x1, 0x1f ;  /* 0x0c201f009e037f89 */ /* 0x000e2200000e0000 */
[----:B-1----:R-:W-:-:S05]  /*91a0*/  FMNMX.FTZ R159, R2, R159, !PT ;  /* 0x0000009f029f7209 */ /* 0x002fca0007810000 */
[----:B------:R-:W1:Y:S01]  /*91b0*/  SHFL.BFLY PT, R6, R159, 0x1, 0x1f ;  /* 0x0c201f009f067f89 */ /* 0x000e6200000e0000 */
[----:B0-----:R-:W-:-:S05]  /*91c0*/  FMNMX.FTZ R3, R158, R3, !PT ;  /* 0x000000039e037209 */ /* 0x001fca0007810000 */
[C---:B------:R-:W-:Y:S01]  /*91d0*/  FADD.FTZ R20, -R3.reuse, R20 ;  /* 0x0000001403147221 */ /* 0x040fe20000010100 */
[----:B------:R-:W-:-:S03]  /*91e0*/  FMUL.FTZ R191, R3, UR7 ;  /* 0x0000000703bf7c20 */ /* 0x000fc60008410000 */
[----:B------:R-:W-:Y:S01]  /*91f0*/  FMUL.FTZ R20, R20, UR7 ;  /* 0x0000000714147c20 */ /* 0x000fe20008410000 */
[--C-:B------:R-:W-:Y:S01]  /*9200*/  FFMA.FTZ R208, R22, UR7, -R191.reuse ;  /* 0x0000000716d07c23 */ /* 0x100fe200080108bf */
[--C-:B------:R-:W-:Y:S01]  /*9210*/  FFMA.FTZ R210, R187, UR7, -R191.reuse ;  /* 0x00000007bbd27c23 */ /* 0x100fe200080108bf */
[--C-:B------:R-:W-:Y:S01]  /*9220*/  FFMA.FTZ R194, R156, UR7, -R191.reuse ;  /* 0x000000079cc27c23 */ /* 0x100fe200080108bf */
[----:B------:R0:W-:Y:S01]  /*9230*/  MUFU.EX2 R0, R20 ;  /* 0x0000001400007308 */ /* 0x0001e20000000800 */
[--C-:B------:R-:W-:Y:S01]  /*9240*/  FFMA.FTZ R204, R189, UR7, -R191.reuse ;  /* 0x00000007bdcc7c23 */ /* 0x100fe200080108bf */
[--C-:B------:R-:W-:Y:S01]  /*9250*/  FFMA.FTZ R206, R180, UR7, -R191.reuse ;  /* 0x00000007b4ce7c23 */ /* 0x100fe200080108bf */
[----:B-1----:R-:W-:Y:S01]  /*9260*/  FMNMX.FTZ R6, R159, R6, !PT ;  /* 0x000000069f067209 */ /* 0x002fe20007810000 */
[--C-:B------:R-:W-:Y:S01]  /*9270*/  FFMA.FTZ R159, R190, UR7, -R191.reuse ;  /* 0x00000007be9f7c23 */ /* 0x100fe200080108bf */
[--C-:B------:R-:W-:Y:S01]  /*9280*/  FFMA.FTZ R181, R181, UR7, -R191.reuse ;  /* 0x00000007b5b57c23 */ /* 0x100fe200080108bf */
[--C-:B------:R-:W-:Y:S01]  /*9290*/  FFMA.FTZ R198, R164, UR7, -R191.reuse ;  /* 0x00000007a4c67c23 */ /* 0x100fe200080108bf */
[----:B------:R-:W-:Y:S01]  /*92a0*/  FFMA.FTZ R200, R182, UR7, -R191 ;  /* 0x00000007b6c87c23 */ /* 0x000fe200080108bf */
[C---:B------:R-:W-:Y:S01]  /*92b0*/  FADD.FTZ R19, -R6.reuse, R19 ;  /* 0x0000001306137221 */ /* 0x040fe20000010100 */
[----:B0-----:R-:W-:Y:S01]  /*92c0*/  FMUL.FTZ R20, R6, UR7 ;  /* 0x0000000706147c20 */ /* 0x001fe20008410000 */
[----:B------:R-:W-:Y:S01]  /*92d0*/  MUFU.EX2 R208, R208 ;  /* 0x000000d000d07308 */ /* 0x000fe20000000800 */
[--C-:B------:R-:W-:Y:S01]  /*92e0*/  FFMA.FTZ R183, R183, UR7, -R191.reuse ;  /* 0x00000007b7b77c23 */ /* 0x100fe200080108bf */
[----:B------:R-:W-:Y:S01]  /*92f0*/  FMUL.FTZ R2, R19, UR7 ;  /* 0x0000000713027c20 */ /* 0x000fe20008410000 */
[--C-:B------:R-:W-:Y:S01]  /*9300*/  FFMA.FTZ R19, R21, UR7, -R191.reuse ;  /* 0x0000000715137c23 */ /* 0x100fe200080108bf */
[--C-:B------:R-:W-:Y:S01]  /*9310*/  FFMA.FTZ R209, R184, UR7, -R20.reuse ;  /* 0x00000007b8d17c23 */ /* 0x100fe20008010814 */
[--C-:B------:R-:W-:Y:S01]  /*9320*/  FFMA.FTZ R22, R23, UR7, -R20.reuse ;  /* 0x0000000717167c23 */ /* 0x100fe20008010814 */
[--C-:B------:R-:W-:Y:S01]  /*9330*/  FFMA.FTZ R211, R185, UR7, -R20.reuse ;  /* 0x00000007b9d37c23 */ /* 0x100fe20008010814 */
[--C-:B------:R-:W-:Y:S01]  /*9340*/  FFMA.FTZ R21, R188, UR7, -R191.reuse ;  /* 0x00000007bc157c23 */ /* 0x100fe200080108bf */
[----:B------:R-:W-:Y:S01]  /*9350*/  MUFU.EX2 R2, R2 ;  /* 0x0000000200027308 */ /* 0x000fe20000000800 */
[--C-:B------:R-:W-:Y:S01]  /*9360*/  FFMA.FTZ R156, R186, UR7, -R20.reuse ;  /* 0x00000007ba9c7c23 */ /* 0x100fe20008010814 */
[--C-:B------:R-:W-:Y:S01]  /*9370*/  FFMA.FTZ R205, R176, UR7, -R20.reuse ;  /* 0x00000007b0cd7c23 */ /* 0x100fe20008010814 */
[--C-:B------:R-:W-:Y:S01]  /*9380*/  FFMA.FTZ R158, R177, UR7, -R20.reuse ;  /* 0x00000007b19e7c23 */ /* 0x100fe20008010814 */
[--C-:B------:R-:W-:Y:S01]  /*9390*/  FFMA.FTZ R207, R178, UR7, -R20.reuse ;  /* 0x00000007b2cf7c23 */ /* 0x100fe20008010814 */
[--C-:B------:R-:W-:Y:S01]  /*93a0*/  FFMA.FTZ R164, R179, UR7, -R20.reuse ;  /* 0x00000007b3a47c23 */ /* 0x100fe20008010814 */
[--C-:B------:R-:W-:Y:S01]  /*93b0*/  FFMA.FTZ R203, R170, UR7, -R20.reuse ;  /* 0x00000007aacb7c23 */ /* 0x100fe20008010814 */
[--C-:B------:R-:W-:Y:S01]  /*93c0*/  FFMA.FTZ R201, R168, UR7, -R20.reuse ;  /* 0x00000007a8c97c23 */ /* 0x100fe20008010814 */
[----:B------:R-:W0:Y:S01]  /*93d0*/  MUFU.EX2 R19, R19 ;  /* 0x0000001300137308 */ /* 0x000e220000000800 */
[--C-:B------:R-:W-:Y:S01]  /*93e0*/  FFMA.FTZ R192, R166, UR7, -R191.reuse ;  /* 0x00000007a6c07c23 */ /* 0x100fe200080108bf */
[--C-:B------:R-:W-:Y:S01]  /*93f0*/  FFMA.FTZ R166, R169, UR7, -R20.reuse ;  /* 0x00000007a9a67c23 */ /* 0x100fe20008010814 */
[--C-:B------:R-:W-:Y:S01]  /*9400*/  FFMA.FTZ R199, R162, UR7, -R20.reuse ;  /* 0x00000007a2c77c23 */ /* 0x100fe20008010814 */
[--C-:B------:R-:W-:Y:S01]  /*9410*/  FFMA.FTZ R202, R172, UR7, -R191.reuse ;  /* 0x00000007acca7c23 */ /* 0x100fe200080108bf */
[--C-:B------:R-:W-:Y:S01]  /*9420*/  FFMA.FTZ R173, R173, UR7, -R191.reuse ;  /* 0x00000007adad7c23 */ /* 0x100fe200080108bf */
[--C-:B------:R-:W-:Y:S01]  /*9430*/  FFMA.FTZ R168, R171, UR7, -R20.reuse ;  /* 0x00000007aba87c23 */ /* 0x100fe20008010814 */
[--C-:B------:R-:W-:Y:S01]  /*9440*/  FFMA.FTZ R196, R174, UR7, -R191.reuse ;  /* 0x00000007aec47c23 */ /* 0x100fe200080108bf */
[----:B------:R-:W1:Y:S01]  /*9450*/  MUFU.EX2 R209, R209 ;  /* 0x000000d100d17308 */ /* 0x000e620000000800 */
[--C-:B------:R-:W-:Y:S01]  /*9460*/  FFMA.FTZ R197, R160, UR7, -R20.reuse ;  /* 0x00000007a0c57c23 */ /* 0x100fe20008010814 */
[--C-:B------:R-:W-:Y:S01]  /*9470*/  FFMA.FTZ R175, R175, UR7, -R191.reuse ;  /* 0x00000007afaf7c23 */ /* 0x100fe200080108bf */
[--C-:B------:R-:W-:Y:S01]  /*9480*/  FFMA.FTZ R160, R161, UR7, -R20.reuse ;  /* 0x00000007a1a07c23 */ /* 0x100fe20008010814 */
[--C-:B------:R-:W-:Y:S01]  /*9490*/  FFMA.FTZ R193, R152, UR7, -R20.reuse ;  /* 0x0000000798c17c23 */ /* 0x100fe20008010814 */
[--C-:B------:R-:W-:Y:S01]  /*94a0*/  FFMA.FTZ R165, R165, UR7, -R191.reuse ;  /* 0x00000007a5a57c23 */ /* 0x100fe200080108bf */
[----:B------:R-:W-:Y:S01]  /*94b0*/  FFMA.FTZ R167, R167, UR7, -R191 ;  /* 0x00000007a7a77c23 */ /* 0x000fe200080108bf */
[--C-:B------:R-:W-:Y:S01]  /*94c0*/  FFMA.FTZ R153, R153, UR7, -R20.reuse ;  /* 0x0000000799997c23 */ /* 0x100fe20008010814 */
[----:B------:R-:W2:Y:S01]  /*94d0*/  MUFU.EX2 R22, R22 ;  /* 0x0000001600167308 */ /* 0x000ea20000000800 */
[----:B0-----:R-:W-:Y:S01]  /*94e0*/  FFMA.FTZ R23, R0, R14, R19 ;  /* 0x0000000e00177223 */ /* 0x001fe20000010013 */
[----:B------:R-:W-:Y:S01]  /*94f0*/  FFMA.FTZ R154, R154, UR7, -R20 ;  /* 0x000000079a9a7c23 */ /* 0x000fe20008010814 */
[----:B------:R-:W-:-:S02]  /*9500*/  FFMA.FTZ R157, R157, UR7, -R191 ;  /* 0x000000079d9d7c23 */ /* 0x000fc400080108bf */
[----:B------:R-:W-:-:S03]  /*9510*/  FADD.FTZ R23, R208, R23 ;  /* 0x00000017d0177221 */ /* 0x000fc60000010000 */
[----:B------:R-:W0:Y:S01]  /*9520*/  MUFU.EX2 R210, R210 ;  /* 0x000000d200d27308 */ /* 0x000e220000000800 */
[----:B-1----:R-:W-:-:S07]  /*9530*/  FFMA.FTZ R9, R2, R9, R209 ;  /* 0x0000000902097223 */ /* 0x002fce00000100d1 */
[----:B------:R-:W1:Y:S01]  /*9540*/  MUFU.EX2 R211, R211 ;  /* 0x000000d300d37308 */ /* 0x000e620000000800 */
[----:B--2---:R-:W-:-:S07]  /*9550*/  FADD.FTZ R14, R22, R9 ;  /* 0x00000009160e7221 */ /* 0x004fce0000010000 */
[----:B------:R-:W2:Y:S01]  /*9560*/  MUFU.EX2 R21, R21 ;  /* 0x0000001500157308 */ /* 0x000ea20000000800 */
[----:B0-----:R-:W-:-:S07]  /*9570*/  FADD.FTZ R170, R210, R23 ;  /* 0x00000017d2aa7221 */ /* 0x001fce0000010000 */
[----:B------:R-:W0:Y:S01]  /*9580*/  MUFU.EX2 R156, R156 ;  /* 0x0000009c009c7308 */ /* 0x000e220000000800 */
[----:B-1----:R-:W-:-:S07]  /*9590*/  FADD.FTZ R9, R211, R14 ;  /* 0x0000000ed3097221 */ /* 0x002fce0000010000 */
        /* <DEDUP_REMOVED lines=9> */
[----:B0-----:R-:W-:Y:S01]  /*9630*/  FADD.FTZ R23, R159, R162 ;  /* 0x000000a29f177221 */ /* 0x001fe20000010000 */
[--C-:B------:R-:W-:Y:S01]  /*9640*/  FFMA.FTZ R162, R163, UR7, -R20.reuse ;  /* 0x00000007a3a27c23 */ /* 0x100fe20008010814 */
[----:B------:R-:W-:-:S05]  /*9650*/  FFMA.FTZ R20, R155, UR7, -R20 ;  /* 0x000000079b147c23 */ /* 0x000fca0008010814 */
        /* <DEDUP_REMOVED lines=54> */
[----:B-1----:R-:W-:-:S03]  /*99c0*/  FADD.FTZ R14, R157, R152 ;  /* 0x000000989d0e7221 */ /* 0x002fc60000010000 */
[----:B--2---:R-:W-:Y:S01]  /*99d0*/  FADD.FTZ R9, R20, R9 ;  /* 0x0000000914097221 */ /* 0x004fe20000010000 */
[----:B------:R-:W-:Y:S06]  /*99e0*/  @!P0 BRA `(.L_x_28) ;  /* 0x0000000000048947 */ /* 0x000fec0003800000 */
[----:B------:R-:W-:Y:S01]  /*99f0*/  BPT.TRAP 0x1 ;  /* 0x000000040000795c */ /* 0x000fe20000300000 */
.L_x_28:
[----:B------:R-:W0:Y:S01]  /*9a00*/  S2UR UR14, SR_CgaCtaId ;  /* 0x00000000000e79c3 */ /* 0x000e220000008800 */
[----:B------:R-:W-:Y:S01]  /*9a10*/  UIADD3 UR6, UR6, 0x38860, URZ ;  /* 0x0003886006067890 */ /* 0x000fe2000fffe03f */
[----:B------:R-:W-:Y:S02]  /*9a20*/  R2UR UR11, R17 ;  /* 0x00000000110b72ca */ /* 0x000fe400000e0000 */
[----:B------:R-:W-:Y:S02]  /*9a30*/  R2UR UR10, R212 ;  /* 0x00000000d40a72ca */ /* 0x000fe400000e0000 */
[----:B------:R-:W-:Y:S02]  /*9a40*/  F2FP.F16.F32.PACK_AB R210, R21, R210 ;  /* 0x000000d215d2723e */ /* 0x000fe400000000ff */
[----:B------:R-:W-:Y:S01]  /*9a50*/  F2FP.F16.F32.PACK_AB R208, R208, R19 ;  /* 0x00000013d0d0723e */ /* 0x000fe200000000ff */
[----:B------:R-:W-:Y:S01]  /*9a60*/  IMAD.MOV.U32 R19, RZ, RZ, R6 ;  /* 0x000000ffff137224 */ /* 0x000fe200078e0006 */
[----:B------:R-:W-:Y:S01]  /*9a70*/  F2FP.F16.F32.PACK_AB R195, R20, R195 ;  /* 0x000000c314c3723e */ /* 0x000fe200000000ff */
[----:B------:R-:W-:Y:S01]  /*9a80*/  IMAD.MOV.U32 R20, RZ, RZ, R3 ;  /* 0x000000ffff147224 */ /* 0x000fe200078e0003 */
[----:B------:R-:W-:-:S02]  /*9a90*/  F2FP.F16.F32.PACK_AB R209, R22, R209 ;  /* 0x000000d116d1723e */ /* 0x000fc400000000ff */
[----:B------:R-:W-:Y:S02]  /*9aa0*/  F2FP.F16.F32.PACK_AB R211, R156, R211 ;  /* 0x000000d39cd3723e */ /* 0x000fe400000000ff */
[----:B------:R-:W-:Y:S01]  /*9ab0*/  F2FP.F16.F32.PACK_AB R204, R159, R204 ;  /* 0x000000cc9fcc723e */ /* 0x000fe200000000ff */
[----:B------:R-:W-:Y:S01]  /*9ac0*/  UISETP.GT.AND UP0, UPT, UR10, UR11, UPT ;  /* 0x0000000b0a00728c */ /* 0x000fe2000bf04270 */
[----:B------:R-:W-:Y:S02]  /*9ad0*/  F2FP.F16.F32.PACK_AB R205, R158, R205 ;  /* 0x000000cd9ecd723e */ /* 0x000fe400000000ff */
[----:B------:R-:W-:Y:S02]  /*9ae0*/  F2FP.F16.F32.PACK_AB R206, R181, R206 ;  /* 0x000000ceb5ce723e */ /* 0x000fe400000000ff */
[----:B------:R-:W-:Y:S01]  /*9af0*/  F2FP.F16.F32.PACK_AB R207, R164, R207 ;  /* 0x000000cfa4cf723e */ /* 0x000fe200000000ff */
[----:B0-----:R-:W-:Y:S01]  /*9b00*/  UPRMT UR6, UR14, 0x654, UR6 ;  /* 0x000006540e067896 */ /* 0x001fe20008000006 */
[----:B------:R-:W-:-:S02]  /*9b10*/  PLOP3.LUT P1, PT, PT, PT, UP0, 0x80, 0x0 ;  /* 0x000000000000781c */ /* 0x000fc40003f2f008 */
[----:B------:R-:W-:Y:S02]  /*9b20*/  F2FP.F16.F32.PACK_AB R200, R183, R200 ;  /* 0x000000c8b7c8723e */ /* 0x000fe400000000ff */
[----:B------:R-:W-:Y:S02]  /*9b30*/  F2FP.F16.F32.PACK_AB R201, R166, R201 ;  /* 0x000000c9a6c9723e */ /* 0x000fe400000000ff */
[----:B------:R-:W-:Y:S02]  /*9b40*/  F2FP.F16.F32.PACK_AB R202, R173, R202 ;  /* 0x000000caadca723e */ /* 0x000fe400000000ff */
[----:B------:R-:W-:Y:S01]  /*9b50*/  SYNCS.ARRIVE.TRANS64.RED.A1T0 RZ, [UR6], RZ ;  /* 0x000000ffffff79a7 */ /* 0x000fe20008100406 */
[----:B------:R-:W-:Y:S02]  /*9b60*/  R2UR UR6, R8 ;  /* 0x00000000080672ca */ /* 0x000fe400000e0000 */
[----:B------:R-:W-:Y:S02]  /*9b70*/  F2FP.F16.F32.PACK_AB R203, R168, R203 ;  /* 0x000000cba8cb723e */ /* 0x000fe400000000ff */
[----:B------:R-:W-:-:S02]  /*9b80*/  F2FP.F16.F32.PACK_AB R196, R175, R196 ;  /* 0x000000c4afc4723e */ /* 0x000fc400000000ff */
[----:B------:R-:W-:Y:S02]  /*9b90*/  F2FP.F16.F32.PACK_AB R197, R160, R197 ;  /* 0x000000c5a0c5723e */ /* 0x000fe400000000ff */
[----:B------:R-:W-:Y:S02]  /*9ba0*/  F2FP.F16.F32.PACK_AB R198, R165, R198 ;  /* 0x000000c6a5c6723e */ /* 0x000fe400000000ff */
[----:B------:R-:W-:Y:S02]  /*9bb0*/  F2FP.F16.F32.PACK_AB R199, R162, R199 ;  /* 0x000000c7a2c7723e */ /* 0x000fe400000000ff */
[----:B------:R-:W-:Y:S02]  /*9bc0*/  F2FP.F16.F32.PACK_AB R192, R167, R192 ;  /* 0x000000c0a7c0723e */ /* 0x000fe400000000ff */
[----:B------:R-:W-:Y:S01]  /*9bd0*/  MOV R21, UR6 ;  /* 0x0000000600157c02 */ /* 0x000fe20008000f00 */
[----:B------:R-:W-:Y:S01]  /*9be0*/  UIADD3 UR6, UR10, -0x1, URZ ;  /* 0xffffffff0a067890 */ /* 0x000fe2000fffe03f */
[----:B------:R-:W-:-:S02]  /*9bf0*/  R2UR UR10, R7 ;  /* 0x00000000070a72ca */ /* 0x000fc400000e0000 */
[----:B------:R-:W-:Y:S02]  /*9c00*/  F2FP.F16.F32.PACK_AB R193, R153, R193 ;  /* 0x000000c199c1723e */ /* 0x000fe400000000ff */
[----:B------:R-:W-:Y:S02]  /*9c10*/  F2FP.F16.F32.PACK_AB R194, R157, R194 ;  /* 0x000000c29dc2723e */ /* 0x000fe400000000ff */
[----:B------:R-:W-:-:S07]  /*9c20*/  MOV R212, UR6 ;  /* 0x0000000600d47c02 */ /* 0x000fce0008000f00 */
[----:B------:R-:W-:Y:S01]  /*9c30*/  IMAD.U32 R216, RZ, RZ, UR10 ;  /* 0x0000000affd87e24 */ /* 0x000fe2000f8e00ff */
[----:B------:R-:W-:Y:S06]  /*9c40*/  @P1 BRA `(.L_x_29) ;  /* 0xffffffbc00f41947 */ /* 0x000fec000383ffff */
.L_x_18:
[----:B------:R-:W-:Y:S06]  /*9c50*/  BAR.ARV 0x8, 0x180 ;  /* 0x0206000000007b1d */ /* 0x000fec0000002000 */
        /* <DEDUP_REMOVED lines=128> */
[----:B------:R-:W-:Y:S06]  /*a460*/  @!P0 BRA `(.L_x_30) ;  /* 0x0000000000048947 */ /* 0x000fec0003800000 */
[----:B------:R-:W-:Y:S01]  /*a470*/  BPT.TRAP 0x1 ;  /* 0x000000040000795c */ /* 0x000fe20000300000 */
.L_x_30:
[----:B------:R-:W-:Y:S02]  /*a480*/  R2UR UR6, R16 ;  /* 0x00000000100672ca */ /* 0x000fe400000e0000 */
[----:B------:R-:W-:Y:S02]  /*a490*/  R2UR UR4, R7 ;  /* 0x00000000070472ca */ /* 0x000fe400000e0000 */
[----:B------:R-:W-:-:S11]  /*a4a0*/  R2UR UR5, R8 ;  /* 0x00000000080572ca */ /* 0x000fd600000e0000 */
[----:B------:R-:W-:Y:S02]  /*a4b0*/  IMAD.U32 R0, RZ, RZ, UR4 ;  /* 0x00000004ff007e24 */ /* 0x000fe4000f8e00ff */
[----:B------:R-:W-:-:S03]  /*a4c0*/  ULEA UR5, UR5, UR6, 0x3 ;  /* 0x0000000605057291 */ /* 0x000fc6000f8e183f */
[----:B------:R-:W-:-:S06]  /*a4d0*/  SHF.L.U32 R0, R0, 0x1f, RZ ;  /* 0x0000001f00007819 */ /* 0x000fcc00000006ff */
[----:B------:R0:W1:Y:S01]  /*a4e0*/  SYNCS.PHASECHK.TRANS64.TRYWAIT P1, [UR5+0x38850], R0 ;  /* 0x03885000ff0075a7 */ /* 0x0000620008020145 */
[----:B------:R-:W-:Y:S05]  /*a4f0*/  @!P0 BRA `(.L_x_31) ;  /* 0x0000000000048947 */ /* 0x000fea0003800000 */
[----:B------:R-:W-:Y:S01]  /*a500*/  BPT.TRAP 0x1 ;  /* 0x000000040000795c */ /* 0x000fe20000300000 */
.L_x_31:
[----:B-1----:R-:W-:Y:S05]  /*a510*/  @P1 BRA `(.L_x_32) ;  /* 0x0000000000081947 */ /* 0x002fea0003800000 */
[----:B------:R-:W1:Y:S02]  /*a520*/  SYNCS.PHASECHK.TRANS64.TRYWAIT P1, [UR5+0x38850], R0 ;  /* 0x03885000ff0075a7 */ /* 0x000e640008020145 */
[----:B-1----:R-:W-:Y:S05]  /*a530*/  @!P1 BRA `(.L_x_33) ;  /* 0x0000007000849947 */ /* 0x002fea0003800000 */
.L_x_32:
[----:B------:R-:W-:Y:S01]  /*a540*/  R2UR UR4, R16 ;  /* 0x00000000100472ca */ /* 0x000fe200000e0000 */
[----:B------:R-:W-:Y:S01]  /*a550*/  WARPGROUP.ARRIVE ;  /* 0x00000000000079c5 */ /* 0x000fe20000000000 */
[----:B------:R-:W-:Y:S01]  /*a560*/  R2UR UR6, R8 ;  /* 0x00000000080672ca */ /* 0x000fe200000e0000 */
[----:B------:R-:W-:Y:S01]  /*a570*/  UMOV UR11, 0x40000040 ;  /* 0x40000040000b7882 */ /* 0x000fe20000000000 */
[----:B-1----:R-:W1:Y:S01]  /*a580*/  SHFL.BFLY PT, R5, R14, 0x2, 0x1f ;  /* 0x0c401f000e057f89 */ /* 0x002e6200000e0000 */
[----:B------:R-:W-:Y:S02]  /*a590*/  IMAD.MOV.U32 R4, RZ, RZ, RZ ;  /* 0x000000ffff047224 */ /* 0x000fe400078e00ff */
[----:B------:R-:W-:Y:S01]  /*a5a0*/  IMAD.U32 R8, RZ, RZ, UR7 ;  /* 0x00000007ff087e24 */ /* 0x000fe2000f8e00ff */
[----:B0-----:R-:W0:Y:S05]  /*a5b0*/  SHFL.BFLY PT, R0, R9, 0x2, 0x1f ;  /* 0x0c401f0009007f89 */ /* 0x001e2a00000e0000 */
[----:B------:R-:W-:-:S04]  /*a5c0*/  UIADD3 UR4, UR4, 0x400, URZ ;  /* 0x0000040004047890 */ /* 0x000fc8000fffe03f */
[----:B------:R-:W-:-:S04]  /*a5d0*/  USHF.R.U32.HI UR4, URZ, 0x4, UR4 ;  /* 0x000000043f047899 */ /* 0x000fc80008011604 */
[----:B------:R-:W-:-:S04]  /*a5e0*/  ULOP3.LUT UR4, UR4, 0x3fff, URZ, 0xc0, !UPT ;  /* 0x00003fff04047892 */ /* 0x000fc8000f8ec03f */
[----:B------:R-:W-:Y:S01]  /*a5f0*/  ULOP3.LUT UR4, UR4, 0x2800000, URZ, 0xfc, !UPT ;  /* 0x0280000004047892 */ /* 0x000fe2000f8efc3f */
[----:B-1----:R-:W-:-:S03]  /*a600*/  FADD.FTZ R5, R5, R14 ;  /* 0x0000000e05057221 */ /* 0x002fc60000010000 */
[----:B------:R-:W-:Y:S01]  /*a610*/  UIMAD UR4, UR6, 0xa00, UR4 ;  /* 0x00000a00060478a4 */ /* 0x000fe2000f8e0204 */
[----:B------:R-:W-:Y:S01]  /*a620*/  MOV R14, UR7 ;  /* 0x00000007000e7c02 */ /* 0x000fe20008000f00 */
[----:B0-----:R-:W-:Y:S02]  /*a630*/  FADD.FTZ R2, R0, R9 ;  /* 0x0000000900027221 */ /* 0x001fe40000010000 */
[----:B------:R-:W-:Y:S01]  /*a640*/  UIADD3 UR6, UR4, 0x80, URZ ;  /* 0x0000008004067890 */ /* 0x000fe2000fffe03f */
[----:B------:R-:W0:Y:S02]  /*a650*/  SHFL.BFLY PT, R0, R5, 0x1, 0x1f ;  /* 0x0c201f0005007f89 */ /* 0x000e2400000e0000 */
[----:B------:R-:W-:Y:S02]  /*a660*/  UMOV UR10, UR4 ;  /* 0x00000004000a7c82 */ /* 0x000fe40008000000 */
[----:B------:R-:W-:Y:S01]  /*a670*/  HGMMA.64x256x16.F32 R24, R208, gdesc[UR8].tnspB, R24, gsb0 ;  /* 0x43e00008d0187df0 */ /* 0x000fe20008000818 */
[----:B------:R-:W-:Y:S01]  /*a680*/  UMOV UR11, 0x40000040 ;  /* 0x40000040000b7882 */ /* 0x000fe20000000000 */
[----:B------:R-:W-:Y:S01]  /*a690*/  UMOV UR10, UR6 ;  /* 0x00000006000a7c82 */ /* 0x000fe20008000000 */
[----:B------:R-:W-:Y:S01]  /*a6a0*/  UIADD3 UR6, UR4, 0x100, URZ ;  /* 0x0000010004067890 */ /* 0x000fe2000fffe03f */
[----:B------:R-:W1:Y:S01]  /*a6b0*/  SHFL.BFLY PT, R7, R2, 0x1, 0x1f ;  /* 0x0c201f0002077f89 */ /* 0x000e6200000e0000 */
[----:B0-----:R-:W-:Y:S01]  /*a6c0*/  FADD.FTZ R12, R5, R0 ;  /* 0x00000000050c7221 */ /* 0x001fe20000010000 */
[----:B------:R-:W-:-:S04]  /*a6d0*/  IMAD.MOV.U32 R0, RZ, RZ, -0x800000 ;  /* 0xff800000ff007424 */ /* 0x000fc800078e00ff */
[----:B------:R-:W-:Y:S01]  /*a6e0*/  FSETP.NE.FTZ.AND P1, PT, R12, RZ, PT ;  /* 0x000000ff0c00720b */ /* 0x000fe20003f35000 */
[----:B-1----:R-:W-:Y:S01]  /*a6f0*/  FADD.FTZ R13, R2, R7 ;  /* 0x00000007020d7221 */ /* 0x002fe20000010000 */
[----:B------:R-:W-:Y:S01]  /*a700*/  MOV R7, RZ ;  /* 0x000000ff00077202 */ /* 0x000fe20000000f00 */
[----:B------:R-:W-:-:S03]  /*a710*/  IMAD.MOV.U32 R2, RZ, RZ, -0x800000 ;  /* 0xff800000ff027424 */ /* 0x000fc600078e00ff */
[----:B------:R-:W-:-:S07]  /*a720*/  FSETP.NE.FTZ.AND P2, PT, R13, RZ, PT ;  /* 0x000000ff0d00720b */ /* 0x000fce0003f55000 */
[----:B------:R-:W0:Y:S01]  /*a730*/  @P1 MUFU.LG2 R10, R12 ;  /* 0x0000000c000a1308 */ /* 0x000e220000000c00 */
[----:B------:R-:W-:-:S07]  /*a740*/  @P1 FMUL.FTZ R8, R8, 0.69314718246459960938 ;  /* 0x3f31721808081820 */ /* 0x000fce0000410000 */
[----:B------:R-:W1:Y:S01]  /*a750*/  @P2 MUFU.LG2 R11, R13 ;  /* 0x0000000d000b2308 */ /* 0x000e620000000c00 */
[----:B------:R-:W-:-:S07]  /*a760*/  @P2 FMUL.FTZ R14, R14, 0.69314718246459960938 ;  /* 0x3f3172180e0e2820 */ /* 0x000fce0000410000 */
[----:B------:R2:W3:Y:S01]  /*a770*/  @P1 MUFU.RCP R7, R12 ;  /* 0x0000000c00071308 */ /* 0x0004e20000001000 */
[----:B0-----:R-:W-:-:S04]  /*a780*/  @P1 FMUL.FTZ R5, R10, 0.69314718246459960938 ;  /* 0x3f3172180a051820 */ /* 0x001fc80000410000 */
[----:B------:R-:W-:-:S03]  /*a790*/  @P1 FFMA.FTZ R0, R8, R3, R5 ;  /* 0x0000000308001223 */ /* 0x000fc60000010005 */
[----:B------:R2:W0:Y:S01]  /*a7a0*/  @P2 MUFU.RCP R4, R13 ;  /* 0x0000000d00042308 */ /* 0x0004220000001000 */
[----:B-1----:R-:W-:-:S04]  /*a7b0*/  @P2 FMUL.FTZ R11, R11, 0.69314718246459960938 ;  /* 0x3f3172180b0b2820 */ /* 0x002fc80000410000 */
[----:B------:R-:W-:Y:S01]  /*a7c0*/  @P2 FFMA.FTZ R2, R14, R6, R11 ;  /* 0x000000060e022223 */ /* 0x000fe2000001000b */
[----:B------:R-:W-:Y:S02]  /*a7d0*/  WARPGROUP.DEPBAR.LE gsb0, 0x0 ;  /* 0x00008000000079c5 */ /* 0x000fe40000010000 */
[----:B------:R-:W-:-:S06]  /*a7e0*/  WARPGROUP.ARRIVE ;  /* 0x00000000000079c5 */ /* 0x000fcc0000000000 */
[----:B------:R-:W-:Y:S01]  /*a7f0*/  HGMMA.64x256x16.F32 R24, R204, gdesc[UR8].tnspB, R24, gsb0 ;  /* 0x43e00008cc187df0 */ /* 0x000fe20008000818 */
[----:B------:R-:W-:Y:S01]  /*a800*/  UMOV UR10, UR6 ;  /* 0x00000006000a7c82 */ /* 0x000fe20008000000 */
[----:B------:R-:W-:Y:S01]  /*a810*/  UMOV UR11, 0x40000040 ;  /* 0x40000040000b7882 */ /* 0x000fe20000000000 */
[----:B------:R-:W-:Y:S02]  /*a820*/  UIADD3 UR6, UR4, 0x180, URZ ;  /* 0x0000018004067890 */ /* 0x000fe4000fffe03f */
[----:B------:R-:W-:Y:S01]  /*a830*/  UIADD3 UR4, UR4, 0x200, URZ ;  /* 0x0000020004047890 */ /* 0x000fe2000fffe03f */
[----:B------:R-:W-:Y:S02]  /*a840*/  WARPGROUP.DEPBAR.LE gsb0, 0x0 ;  /* 0x00008000000079c5 */ /* 0x000fe40000010000 */
[----:B------:R-:W-:-:S15]  /*a850*/  WARPGROUP.ARRIVE ;  /* 0x00000000000079c5 */ /* 0x000fde0000000000 */
[----:B------:R-:W-:-:S05]  /*a860*/  NOP ;  /* 0x0000000000007918 */ /* 0x000fca0000000000 */
[----:B------:R-:W-:Y:S01]  /*a870*/  HGMMA.64x256x16.F32 R24, R200, gdesc[UR8].tnspB, R24, gsb0 ;  /* 0x43e00008c8187df0 */ /* 0x000fe20008000818 */
[----:B------:R-:W-:Y:S01]  /*a880*/  UMOV UR10, UR6 ;  /* 0x00000006000a7c82 */ /* 0x000fe20008000000 */
[----:B------:R-:W-:Y:S01]  /*a890*/  UMOV UR11, 0x40000040 ;  /* 0x40000040000b7882 */ /* 0x000fe20000000000 */
[----:B------:R-:W-:Y:S02]  /*a8a0*/  WARPGROUP.DEPBAR.LE gsb0, 0x0 ;  /* 0x00008000000079c5 */ /* 0x000fe40000010000 */
[----:B------:R-:W-:-:S15]  /*a8b0*/  WARPGROUP.ARRIVE ;  /* 0x00000000000079c5 */ /* 0x000fde0000000000 */
[----:B------:R-:W-:-:S08]  /*a8c0*/  NOP ;  /* 0x0000000000007918 */ /* 0x000fd00000000000 */
[----:B------:R-:W-:Y:S01]  /*a8d0*/  HGMMA.64x256x16.F32 R24, R196, gdesc[UR8].tnspB, R24, gsb0 ;  /* 0x43e00008c4187df0 */ /* 0x000fe20008000818 */
[----:B------:R-:W-:Y:S01]  /*a8e0*/  UMOV UR10, UR4 ;  /* 0x00000004000a7c82 */ /* 0x000fe20008000000 */
[----:B------:R-:W-:Y:S01]  /*a8f0*/  UMOV UR11, 0x40000040 ;  /* 0x40000040000b7882 */ /* 0x000fe20000000000 */
[----:B------:R-:W-:Y:S02]  /*a900*/  WARPGROUP.DEPBAR.LE gsb0, 0x0 ;  /* 0x00008000000079c5 */ /* 0x000fe40000010000 */
[----:B------:R-:W-:-:S15]  /*a910*/  WARPGROUP.ARRIVE ;  /* 0x00000000000079c5 */ /* 0x000fde0000000000 */
[----:B------:R-:W-:-:S08]  /*a920*/  NOP ;  /* 0x0000000000007918 */ /* 0x000fd00000000000 */
[----:B------:R-:W-:Y:S03]  /*a930*/  HGMMA.64x256x16.F32 R24, R192, gdesc[UR8].tnspB, R24, gsb0 ;  /* 0x43e00008c0187df0 */ /* 0x000fe60008000818 */
[----:B------:R-:W-:Y:S02]  /*a940*/  WARPGROUP.DEPBAR.LE gsb0, 0x0 ;  /* 0x00008000000079c5 */ /* 0x000fe40000010000 */
[----:B0-23--:R-:W-:Y:S05]  /*a950*/  @!P0 BRA `(.L_x_34) ;  /* 0x0000000000048947 */ /* 0x00dfea0003800000 */
[----:B------:R-:W-:Y:S01]  /*a960*/  BPT.TRAP 0x1 ;  /* 0x000000040000795c */ /* 0x000fe20000300000 */
.L_x_34:
[----:B------:R-:W0:Y:S01]  /*a970*/  S2UR UR6, SR_CgaCtaId ;  /* 0x00000000000679c3 */ /* 0x000e220000008800 */
[----:B------:R-:W-:Y:S01]  /*a980*/  UIADD3 UR4, UR5, 0x38860, URZ ;  /* 0x0003886005047890 */ /* 0x000fe2000fffe03f */
        /* <DEDUP_REMOVED lines=22> */
[----:B0-----:R-:W-:Y:S01]  /*aaf0*/  UPRMT UR4, UR6, 0x654, UR4 ;  /* 0x0000065406047896 */ /* 0x001fe20008000004 */
        /* <DEDUP_REMOVED lines=8> */
[----:B------:R-:W-:Y:S01]  /*ab80*/  SYNCS.ARRIVE.TRANS64.RED.A1T0 RZ, [UR4], RZ ;  /* 0x000000ffffff79a7 */ /* 0x000fe20008100404 */
        /* <DEDUP_REMOVED lines=34> */
[----:B------:R-:W-:Y:S01]  /*adb0*/  PLOP3.LUT P0, PT, PT, PT, PT, 0x8, 0x0 ;  /* 0x000000000000781c */ /* 0x000fe20003f0e170 */
        /* <DEDUP_REMOVED lines=63> */
[----:B------:R-:W-:-:S07]  /*b1b0*/  FMUL.FTZ R151, R151, R4 ;  /* 0x0000000497977220 */ /* 0x000fce0000410000 */
.L_x_10:
[----:B------:R-:W-:Y:S05]  /*b1c0*/  @P0 BRA `(.L_x_35) ;  /* 0x0000002000600947 */ /* 0x000fea0003800000 */
[----:B------:R-:W0:Y:S01]  /*b1d0*/  S2R R3, SR_TID.X ;  /* 0x0000000000037919 */ /* 0x000e220000002100 */
[----:B------:R-:W1:Y:S01]  /*b1e0*/  LDC R8, c[0x0][0xbe8] ;  /* 0x0002fa00ff087b82 */ /* 0x000e620000000800 */
[----:B------:R-:W-:Y:S01]  /*b1f0*/  R2UR UR13, R18 ;  /* 0x00000000120d72ca */ /* 0x000fe200000e0000 */
[----:B------:R-:W-:Y:S01]  /*b200*/  ULDC.64 UR8, c[0x0][0xbd0] ;  /* 0x0002f40000087ab9 */ /* 0x000fe20000000a00 */
[----:B------:R-:W-:Y:S01]  /*b210*/  ULDC.64 UR14, c[0x0][0x208] ;  /* 0x00008200000e7ab9 */ /* 0x000fe20000000a00 */
[----:B------:R-:W-:Y:S04]  /*b220*/  BSSY B0, `(.L_x_36) ;  /* 0x000014c000007945 */ /* 0x000fe80003800000 */
[----:B------:R-:W2:Y:S06]  /*b230*/  S2UR UR12, SR_CTAID.Z ;  /* 0x00000000000c79c3 */ /* 0x000eac0000002700 */
[----:B------:R-:W-:-:S02]  /*b240*/  USHF.R.S32.HI UR7, URZ, 0x1f, UR13 ;  /* 0x0000001f3f077899 */ /* 0x000fc4000801140d */
[----:B------:R-:W-:Y:S01]  /*b250*/  IMAD R19, RZ, RZ, -UR13 ;  /* 0x8000000dff137e24 */ /* 0x000fe2000f8e02ff */
[----:B------:R-:W3:Y:S01]  /*b260*/  LDC.64 R20, c[0x0][0xbd8] ;  /* 0x0002f600ff147b82 */ /* 0x000ee20000000a00 */
[----:B------:R-:W-:Y:S02]  /*b270*/  UIMAD.WIDE.U32 UR4, UR13, UR8, URZ ;  /* 0x000000080d0472a5 */ /* 0x000fe4000f8e003f */
[----:B------:R-:W-:-:S04]  /*b280*/  UIMAD UR6, UR7, UR8, URZ ;  /* 0x00000008070672a4 */ /* 0x000fc8000f8e023f */
[----:B------:R-:W-:Y:S01]  /*b290*/  UIMAD UR6, UR13, UR9, UR6 ;  /* 0x000000090d0672a4 */ /* 0x000fe2000f8e0206 */
[----:B-1----:R-:W-:Y:S01]  /*b2a0*/  ISETP.NE.AND P0, PT, R8, 0x1, PT ;  /* 0x000000010800780c */ /* 0x002fe20003f05270 */
[----:B------:R-:W1:Y:S01]  /*b2b0*/  S2UR UR11, SR_CTAID.Y ;  /* 0x00000000000b79c3 */ /* 0x000e620000002600 */
[----:B------:R-:W-:Y:S01]  /*b2c0*/  ULDC.64 UR8, c[0x0][0xb38] ;  /* 0x0002ce0000087ab9 */ /* 0x000fe20000000a00 */
[----:B------:R-:W-:Y:S02]  /*b2d0*/  UIADD3 UR6, UR5, UR6, URZ ;  /* 0x0000000605067290 */ /* 0x000fe4000fffe03f */
[----:B------:R-:W-:Y:S01]  /*b2e0*/  UIMAD UR7, UR7, UR8, URZ ;  /* 0x00000008070772a4 */ /* 0x000fe2000f8e023f */
[----:B0-----:R-:W-:Y:S01]  /*b2f0*/  IADD3 R14, R3, -0x80, RZ ;  /* 0xffffff80030e7810 */ /* 0x001fe20007ffe0ff */
[----:B--2---:R-:W-:Y:S02]  /*b300*/  USHF.R.S32.HI UR10, URZ, 0x1f, UR12 ;  /* 0x0000001f3f0a7899 */ /* 0x004fe4000801140c */
[----:B------:R-:W1:Y:S01]  /*b310*/  LDC R152, c[0x0][0xc50] ;  /* 0x00031400ff987b82 */ /* 0x000e620000000800 */
[----:B------:R-:W-:-:S04]  /*b320*/  SHF.R.S32.HI R7, RZ, 0x1f, R14 ;  /* 0x0000001fff077819 */ /* 0x000fc8000001140e */
[CC--:B------:R-:W-:Y:S02]  /*b330*/  LEA.HI R4, R7.reuse, R14.reuse, RZ, 0x7 ;  /* 0x0000000e07047211 */ /* 0x0c0fe400078f38ff */
[----:B------:R-:W-:Y:S01]  /*b340*/  LEA.HI R7, R7, R14, RZ, 0x2 ;  /* 0x0000000e07077211 */ /* 0x000fe200078f10ff */
[----:B------:R-:W0:Y:S01]  /*b350*/  LDC.64 R22, c[0x0][0xb40] ;  /* 0x0002d000ff167b82 */ /* 0x000e220000000a00 */
[----:B------:R-:W-:Y:S02]  /*b360*/  LOP3.LUT R3, R4, 0xffffff80, RZ, 0xc0, !PT ;  /* 0xffffff8004037812 */ /* 0x000fe400078ec0ff */
[----:B------:R-:W-:Y:S02]  /*b370*/  SHF.R.S32.HI R9, RZ, 0x7, R4 ;  /* 0x00000007ff097819 */ /* 0x000fe40000011404 */
[----:B------:R-:W-:Y:S01]  /*b380*/  LOP3.LUT R7, R7, 0xfffffffc, RZ, 0xc0, !PT ;  /* 0xfffffffc07077812 */ /* 0x000fe200078ec0ff */
[----:B------:R-:W-:Y:S01]  /*b390*/  IMAD.IADD R3, R14, 0x1, -R3 ;  /* 0x000000010e037824 */ /* 0x000fe200078e0a03 */
[----:B------:R-:W-:Y:S01]  /*b3a0*/  LEA.HI R4, R4, R9, RZ, 0x1 ;  /* 0x0000000904047211 */ /* 0x000fe200078f08ff */
[----:B------:R-:W2:Y:S02]  /*b3b0*/  @P0 LDC R17, c[0x0][0xbf0] ;  /* 0x0002fc00ff110b82 */ /* 0x000ea40000000800 */
[----:B------:R-:W-:Y:S01]  /*b3c0*/  IMAD.IADD R7, R14, 0x1, -R7 ;  /* 0x000000010e077824 */ /* 0x000fe200078e0a07 */
[----:B------:R-:W-:-:S02]  /*b3d0*/  SHF.R.S32.HI R16, RZ, 0x1f, R3 ;  /* 0x0000001fff107819 */ /* 0x000fc40000011403 */
[----:B------:R-:W-:Y:S02]  /*b3e0*/  LOP3.LUT R4, R4, 0x3fffffe, RZ, 0xc0, !PT ;  /* 0x03fffffe04047812 */ /* 0x000fe400078ec0ff */
[----:B------:R-:W-:Y:S01]  /*b3f0*/  LEA.HI R10, R16, R3, RZ, 0x2 ;  /* 0x00000003100a7211 */ /* 0x000fe200078f10ff */
[----:B------:R-:W4:Y:S01]  /*b400*/  @P0 LDC R14, c[0x0][0xbec] ;  /* 0x0002fb00ff0e0b82 */ /* 0x000f220000000800 */
[----:B------:R-:W-:Y:S02]  /*b410*/  LEA.HI R11, R7, R7, RZ, 0x1 ;  /* 0x00000007070b7211 */ /* 0x000fe400078f08ff */
[--C-:B------:R-:W-:Y:S02]  /*b420*/  SHF.R.S32.HI R5, RZ, 0x2, R10.reuse ;  /* 0x00000002ff057819 */ /* 0x100fe4000001140a */
[----:B------:R-:W-:Y:S02]  /*b430*/  SHF.R.S32.HI R6, RZ, 0x1f, R10 ;  /* 0x0000001fff067819 */ /* 0x000fe4000001140a */
[----:B------:R-:W-:Y:S01]  /*b440*/  LOP3.LUT R10, R10, 0x7ffffffc, RZ, 0xc0, !PT ;  /* 0x7ffffffc0a0a7812 */ /* 0x000fe200078ec0ff */
[----:B------:R-:W5:Y:S01]  /*b450*/  @P0 LDC R154, c[0x0][0xbec] ;  /* 0x0002fb00ff9a0b82 */ /* 0x000f620000000800 */
[----:B------:R-:W-:-:S04]  /*b460*/  LEA.HI R6, R6, R5, RZ, 0x3 ;  /* 0x0000000506067211 */ /* 0x000fc800078f18ff */
[----:B------:R-:W-:Y:S02]  /*b470*/  LOP3.LUT R12, R6, 0xfffffff8, RZ, 0xc0, !PT ;  /* 0xfffffff8060c7812 */ /* 0x000fe400078ec0ff */
[----:B------:R-:W-:Y:S01]  /*b480*/  IADD3 R6, R9, -R4, RZ ;  /* 0x8000000409067210 */ /* 0x000fe20007ffe0ff */
[----:B------:R-:W5:Y:S01]  /*b490*/  @P0 LDC R153, c[0x0][0xbf0] ;  /* 0x0002fc00ff990b82 */ /* 0x000f620000000800 */
[----:B------:R-:W0:Y:S01]  /*b4a0*/  S2R R9, SR_CTAID.X ;  /* 0x0000000000097919 */ /* 0x000e220000002500 */
[----:B------:R-:W-:Y:S01]  /*b4b0*/  LEA.HI R4, R16, R3, RZ, 0x5 ;  /* 0x0000000310047211 */ /* 0x000fe200078f28ff */
[----:B------:R-:W-:Y:S01]  /*b4c0*/  IMAD.IADD R5, R5, 0x1, -R12 ;  /* 0x0000000105057824 */ /* 0x000fe200078e0a0c */
[----:B------:R-:W-:Y:S02]  /*b4d0*/  LOP3.LUT R12, R11, 0x1ffffffe, RZ, 0xc0, !PT ;  /* 0x1ffffffe0b0c7812 */ /* 0x000fe400078ec0ff */
[----:B------:R-:W-:-:S03]  /*b4e0*/  SHF.R.S32.HI R4, RZ, 0x5, R4 ;  /* 0x00000005ff047819 */ /* 0x000fc60000011404 */
[----:B------:R-:W-:Y:S01]  /*b4f0*/  IMAD.IADD R11, R7, 0x1, -R12 ;  /* 0x00000001070b7824 */ /* 0x000fe200078e0a0c */
[----:B------:R-:W-:Y:S01]  /*b500*/  LEA R7, R4, R5, 0x4 ;  /* 0x0000000504077211 */ /* 0x000fe200078e20ff */
[----:B------:R-:W-:Y:S01]  /*b510*/  IMAD.U32 R5, RZ, RZ, UR5 ;  /* 0x00000005ff057e24 */ /* 0x000fe2000f8e00ff */
[----:B------:R-:W-:Y:S01]  /*b520*/  MOV R5, UR6 ;  /* 0x0000000600057c02 */ /* 0x000fe20008000f00 */
[----:B------:R-:W-:Y:S01]  /*b530*/  IMAD.U32 R4, RZ, RZ, UR4 ;  /* 0x00000004ff047e24 */ /* 0x000fe2000f8e00ff */
[----:B------:R-:W-:Y:S01]  /*b540*/  UIMAD.WIDE.U32 UR4, UR13, UR8, URZ ;  /* 0x000000080d0472a5 */ /* 0x000fe2000f8e003f */
[----:B------:R-:W-:Y:S01]  /*b550*/  IMAD R16, R6, 0x40, R7 ;  /* 0x0000004006107824 */ /* 0x000fe200078e0207 */
[----:B------:R-:W-:Y:S01]  /*b560*/  UIMAD UR6, UR13, UR9, UR7 ;  /* 0x000000090d0672a4 */ /* 0x000fe2000f8e0207 */
[----:B---3--:R-:W-:Y:S02]  /*b570*/  IMAD R12, R20, UR10, RZ ;  /* 0x0000000a140c7c24 */ /* 0x008fe4000f8e02ff */
[----:B------:R-:W-:Y:S01]  /*b580*/  IMAD R6, R11, 0x8, R16 ;  /* 0x000000080b067824 */ /* 0x000fe200078e0210 */
[----:B------:R-:W-:Y:S01]  /*b590*/  UIADD3 UR6, UR5, UR6, URZ ;  /* 0x0000000605067290 */ /* 0x000fe2000fffe03f */
[----:B------:R-:W-:Y:S01]  /*b5a0*/  IMAD R15, R21, UR12, R12 ;  /* 0x0000000c150f7c24 */ /* 0x000fe2000f8e020c */
[----:B------:R-:W-:Y:S01]  /*b5b0*/  ULDC.64 UR8, c[0x0][0xb28] ;  /* 0x0002ca0000087ab9 */ /* 0x000fe20000000a00 */
[----:B------:R-:W-:-:S02]  /*b5c0*/  IMAD.U32 R7, RZ, RZ, UR5 ;  /* 0x00000005ff077e24 */ /* 0x000fc4000f8e00ff */
[----:B------:R-:W-:Y:S01]  /*b5d0*/  IMAD.WIDE.U32 R4, R20, UR12, R4 ;  /* 0x0000000c14047c25 */ /* 0x000fe2000f8e0004 */
[----:B------:R-:W-:Y:S01]  /*b5e0*/  MOV R7, UR6 ;  /* 0x0000000600077c02 */ /* 0x000fe20008000f00 */
[----:B------:R-:W-:Y:S02]  /*b5f0*/  ULDC.64 UR6, c[0x0][0xb48] ;  /* 0x0002d20000067ab9 */ /* 0x000fe40000000a00 */
[----:B-1----:R-:W-:Y:S01]  /*b600*/  IMAD R21, R152, R19, UR11 ;  /* 0x0000000b98157e24 */ /* 0x002fe2000f8e0213 */
[----:B------:R-:W-:Y:S02]  /*b610*/  IADD3 R5, R5, R15, RZ ;  /* 0x0000000f05057210 */ /* 0x000fe40007ffe0ff */
[----:B0-----:R-:W-:Y:S01]  /*b620*/  LEA R11, R9, R6, 0x7 ;  /* 0x00000006090b7211 */ /* 0x001fe200078e38ff */
[----:B------:R-:W-:Y:S01]  /*b630*/  IMAD.U32 R6, RZ, RZ, UR4 ;  /* 0x00000004ff067e24 */ /* 0x000fe2000f8e00ff */
[----:B------:R-:W-:Y:S02]  /*b640*/  ULDC.64 UR4, c[0x0][0xbe0] ;  /* 0x0002f80000047ab9 */ /* 0x000fe40000000a00 */
[----:B------:R-:W-:-:S04]  /*b650*/  IMAD.WIDE.U32 R4, R21, UR4, R4 ;  /* 0x0000000415047c25 */ /* 0x000fc8000f8e0004 */
[----:B----4-:R-:W-:-:S04]  /*b660*/  @P0 IMAD.HI.U32 R12, R11, R14, RZ ;  /* 0x0000000e0b0c0227 */ /* 0x010fc800078e00ff */
[C---:B------:R-:W-:Y:S02]  /*b670*/  IMAD R14, R22.reuse, UR10, RZ ;  /* 0x0000000a160e7c24 */ /* 0x040fe4000f8e02ff */
[----:B------:R-:W-:Y:S01]  /*b680*/  IMAD.MOV.U32 R13, RZ, RZ, R11 ;  /* 0x000000ffff0d7224 */ /* 0x000fe200078e000b */
[----:B--2---:R-:W-:Y:S01]  /*b690*/  @P0 SHF.R.U32.HI R13, RZ, R17, R12 ;  /* 0x00000011ff0d0219 */ /* 0x004fe2000001160c */
[----:B------:R-:W-:Y:S01]  /*b6a0*/  IMAD R17, R23, UR12, R14 ;  /* 0x0000000c17117c24 */ /* 0x000fe2000f8e020e */
[----:B------:R-:W-:Y:S01]  /*b6b0*/  SHF.R.S32.HI R14, RZ, 0x1f, R21 ;  /* 0x0000001fff0e7819 */ /* 0x000fe20000011415 */
[----:B------:R-:W-:-:S04]  /*b6c0*/  IMAD.WIDE.U32 R6, R22, UR12, R6 ;  /* 0x0000000c16067c25 */ /* 0x000fc8000f8e0006 */
[----:B-----5:R-:W-:-:S04]  /*b6d0*/  @P0 IMAD.HI.U32 R154, R11, R154, RZ ;  /* 0x0000009a0b9a0227 */ /* 0x020fc800078e00ff */
[----:B------:R-:W-:Y:S02]  /*b6e0*/  IMAD.IADD R7, R7, 0x1, R17 ;  /* 0x0000000107077824 */ /* 0x000fe400078e0211 */
[C---:B------:R-:W-:Y:S02]  /*b6f0*/  IMAD R17, R14.reuse, UR6, RZ ;  /* 0x000000060e117c24 */ /* 0x040fe4000f8e02ff */
[----:B------:R-:W-:Y:S01]  /*b700*/  IMAD.MOV.U32 R15, RZ, RZ, R11 ;  /* 0x000000ffff0f7224 */ /* 0x000fe200078e000b */
[----:B------:R-:W-:Y:S01]  /*b710*/  @P0 SHF.R.U32.HI R15, RZ, R153, R154 ;  /* 0x00000099ff0f0219 */ /* 0x000fe2000001169a */
[----:B------:R-:W-:Y:S01]  /*b720*/  IMAD R12, R14, UR4, RZ ;  /* 0x000000040e0c7c24 */ /* 0x000fe2000f8e02ff */
[----:B------:R-:W-:Y:S01]  /*b730*/  BAR.SYNC.DEFER_BLOCKING 0x1, 0x100 ;  /* 0x0044000000007b1d */ /* 0x000fe20000010000 */
[C---:B------:R-:W-:Y:S01]  /*b740*/  IMAD R19, R21.reuse, UR7, R17 ;  /* 0x0000000715137c24 */ /* 0x040fe2000f8e0211 */
[----:B------:R-:W-:Y:S01]  /*b750*/  SHF.R.S32.HI R17, RZ, 0x1f, R13 ;  /* 0x0000001fff117819 */ /* 0x000fe2000001140d */
[----:B------:R-:W-:Y:S01]  /*b760*/  IMAD R14, R21, UR5, R12 ;  /* 0x00000005150e7c24 */ /* 0x000fe2000f8e020c */
[----:B------:R-:W-:Y:S01]  /*b770*/  IADD3 R4, P0, R13, R4, RZ ;  /* 0x000000040d047210 */ /* 0x000fe20007f1e0ff */
[----:B------:R-:W-:Y:S01]  /*b780*/  IMAD.WIDE.U32 R6, R21, UR6, R6 ;  /* 0x0000000615067c25 */ /* 0x000fe2000f8e0006 */
[--C-:B------:R-:W-:Y:S01]  /*b790*/  SHF.R.S32.HI R12, RZ, 0x1f, R15.reuse ;  /* 0x0000001fff0c7819 */ /* 0x100fe2000001140f */
[----:B------:R-:W-:Y:S01]  /*b7a0*/  ULDC.64 UR4, c[0x0][0xb30] ;  /* 0x0002cc0000047ab9 */ /* 0x000fe20000000a00 */
[----:B------:R-:W-:Y:S01]  /*b7b0*/  IADD3 R13, -R13, RZ, RZ ;  /* 0x000000ff0d0d7210 */ /* 0x000fe20007ffe1ff */
[----:B------:R-:W-:Y:S01]  /*b7c0*/  IMAD.MOV R20, RZ, RZ, -R15 ;  /* 0x000000ffff147224 */ /* 0x000fe200078e0a0f */
[----:B------:R-:W-:Y:S01]  /*b7d0*/  IADD3.X R5, R17, R5, R14, P0, !PT ;  /* 0x0000000511057210 */ /* 0x000fe200007fe40e */
[----:B------:R-:W-:Y:S01]  /*b7e0*/  IMAD R12, R12, UR4, RZ ;  /* 0x000000040c0c7c24 */ /* 0x000fe2000f8e02ff */
[----:B------:R-:W-:Y:S01]  /*b7f0*/  ULDC.64 UR6, c[0x0][0xbc8] ;  /* 0x0002f20000067ab9 */ /* 0x000fe20000000a00 */
[----:B------:R-:W-:-:S02]  /*b800*/  IMAD R13, R8, R13, R11 ;  /* 0x0000000d080d7224 */ /* 0x000fc400078e020b */
[----:B------:R-:W-:Y:S02]  /*b810*/  IMAD.IADD R7, R7, 0x1, R19 ;  /* 0x0000000107077824 */ /* 0x000fe400078e0213 */
[----:B------:R-:W-:Y:S02]  /*b820*/  IMAD R11, R8, R20, R11 ;  /* 0x00000014080b7224 */ /* 0x000fe400078e020b */
[C---:B------:R-:W-:Y:S01]  /*b830*/  IMAD R17, R15.reuse, UR5, R12 ;  /* 0x000000050f117c24 */ /* 0x040fe2000f8e020c */
[----:B------:R-:W-:Y:S01]  /*b840*/  SHF.R.S32.HI R12, RZ, 0x1f, R13 ;  /* 0x0000001fff0c7819 */ /* 0x000fe2000001140d */
[----:B------:R-:W-:Y:S01]  /*b850*/  IMAD.WIDE.U32 R6, R15, UR4, R6 ;  /* 0x000000040f067c25 */ /* 0x000fe2000f8e0006 */
[----:B------:R-:W-:Y:S01]  /*b860*/  SHF.R.S32.HI R14, RZ, 0x1f, R11 ;  /* 0x0000001fff0e7819 */ /* 0x000fe2000001140b */
[----:B------:R-:W0:Y:S01]  /*b870*/  S2UR UR5, SR_CgaCtaId ;  /* 0x00000000000579c3 */ /* 0x000e220000008800 */
[----:B------:R-:W-:Y:S01]  /*b880*/  UMOV UR4, 0x400 ;  /* 0x0000040000047882 */ /* 0x000fe20000000000 */
[----:B------:R-:W-:Y:S01]  /*b890*/  IMAD R12, R12, UR6, RZ ;  /* 0x000000060c0c7c24 */ /* 0x000fe2000f8e02ff */
[----:B------:R-:W-:Y:S01]  /*b8a0*/  IADD3 R7, R7, R17, RZ ;  /* 0x0000001107077210 */ /* 0x000fe20007ffe0ff */
[----:B------:R-:W-:-:S02]  /*b8b0*/  IMAD R14, R14, UR8, RZ ;  /* 0x000000080e0e7c24 */ /* 0x000fc4000f8e02ff */
[C---:B------:R-:W-:Y:S02]  /*b8c0*/  IMAD R15, R13.reuse, UR7, R12 ;  /* 0x000000070d0f7c24 */ /* 0x040fe4000f8e020c */
[----:B------:R-:W-:Y:S01]  /*b8d0*/  IMAD.WIDE.U32 R4, R13, UR6, R4 ;  /* 0x000000060d047c25 */ /* 0x000fe2000f8e0004 */
[----:B------:R-:W-:-:S03]  /*b8e0*/  ULDC.64 UR6, c[0x0][0xba8] ;  /* 0x0002ea0000067ab9 */ /* 0x000fc60000000a00 */
[C---:B------:R-:W-:Y:S01]  /*b8f0*/  IMAD R17, R11.reuse, UR9, R14 ;  /* 0x000000090b117c24 */ /* 0x040fe2000f8e020e */
[----:B------:R-:W-:Y:S01]  /*b900*/  LEA R19, P0, R4, UR6, 0x2 ;  /* 0x0000000604137c11 */ /* 0x000fe2000f8010ff */
[----:B------:R-:W-:Y:S01]  /*b910*/  IMAD.WIDE.U32 R12, R11, UR8, R6 ;  /* 0x000000080b0c7c25 */ /* 0x000fe2000f8e0006 */
[----:B------:R-:W-:Y:S01]  /*b920*/  ULDC.64 UR8, c[0x0][0xb00] ;  /* 0x0002c00000087ab9 */ /* 0x000fe20000000a00 */
[----:B------:R-:W-:Y:S01]  /*b930*/  LEA R11, R9, R16, 0x7 ;  /* 0x00000010090b7211 */ /* 0x000fe200078e38ff */
[----:B------:R-:W-:Y:S01]  /*b940*/  ULDC UR6, c[0x0][0xa88] ;  /* 0x0002a20000067ab9 */ /* 0x000fe20000000800 */
[----:B------:R-:W-:Y:S01]  /*b950*/  IMAD.IADD R5, R5, 0x1, R15 ;  /* 0x0000000105057824 */ /* 0x000fe200078e020f */
[----:B------:R-:W-:Y:S01]  /*b960*/  LEA R6, P1, R12, UR8, 0x2 ;  /* 0x000000080c067c11 */ /* 0x000fe2000f8210ff */
[----:B------:R-:W-:Y:S01]  /*b970*/  IMAD.IADD R7, R13, 0x1, R17 ;  /* 0x000000010d077824 */ /* 0x000fe200078e0211 */
[----:B------:R-:W-:Y:S01]  /*b980*/  SHFL.IDX PT, R14, R19, 0x1, 0x1c1f ;  /* 0x003c1f00130e7f89 */ /* 0x000fe200000e0000 */
[----:B------:R-:W-:Y:S01]  /*b990*/  IMAD R8, R8, UR6, RZ ;  /* 0x0000000608087c24 */ /* 0x000fe2000f8e02ff */
[----:B------:R-:W-:Y:S01]  /*b9a0*/  LEA.HI.X R17, R4, UR7, R5, 0x2, P0 ;  /* 0x0000000704117c11 */ /* 0x000fe200080f1405 */
[----:B0-----:R-:W-:Y:S01]  /*b9b0*/  ULEA UR4, UR5, UR4, 0x18 ;  /* 0x0000000405047291 */ /* 0x001fe2000f8ec03f */
[----:B------:R-:W-:Y:S01]  /*b9c0*/  LEA.HI.X R7, R12, UR9, R7, 0x2, P1 ;  /* 0x000000090c077c11 */ /* 0x000fe200088f1407 */
[----:B------:R-:W-:Y:S01]  /*b9d0*/  VIADD R9, R11, 0x8 ;  /* 0x000000080b097836 */ /* 0x000fe20000000000 */
[----:B------:R-:W-:Y:S01]  /*b9e0*/  SHFL.IDX PT, R12, R19, RZ, 0x1c1f ;  /* 0x001c1fff130c7589 */ /* 0x000fe200000e0000 */
[----:B------:R-:W-:Y:S01]  /*b9f0*/  LOP3.LUT P0, RZ, R3, 0x3, RZ, 0xc0, !PT ;  /* 0x0000000303ff7812 */ /* 0x000fe2000780c0ff */
[----:B------:R-:W-:Y:S01]  /*ba00*/  UIADD3 UR4, UR4, 0x38820, URZ ;  /* 0x0003882004047890 */ /* 0x000fe2000fffe03f */
[CC--:B------:R-:W-:Y:S01]  /*ba10*/  ISETP.GE.AND P2, PT, R11.reuse, R8.reuse, PT ;  /* 0x000000080b00720c */ /* 0x0c0fe20003f46270 */
[----:B------:R-:W0:Y:S01]  /*ba20*/  SHFL.IDX PT, R13, R17, RZ, 0x1c1f ;  /* 0x001c1fff110d7589 */ /* 0x000e2200000e0000 */
[-C--:B------:R-:W-:Y:S01]  /*ba30*/  ISETP.GE.OR P1, PT, R11, R8.reuse, P0 ;  /* 0x000000080b00720c */ /* 0x080fe20000726670 */
[----:B------:R-:W-:Y:S01]  /*ba40*/  UPRMT UR4, URZ, 0x654, UR4 ;  /* 0x000006543f047896 */ /* 0x000fe20008000004 */
[----:B------:R-:W-:Y:S01]  /*ba50*/  ISETP.GE.OR P0, PT, R9, R8, P0 ;  /* 0x000000080900720c */ /* 0x000fe20000706670 */
[----:B------:R-:W1:Y:S01]  /*ba60*/  SHFL.IDX PT, R15, R17, 0x1, 0x1c1f ;  /* 0x003c1f00110f7f89 */ /* 0x000e6200000e0000 */
[----:B------:R-:W-:-:S03]  /*ba70*/  IMAD.IADD R3, R3, 0x1, -R10 ;  /* 0x0000000103037824 */ /* 0x000fc600078e0a0a */
[----:B------:R2:W3:Y:S02]  /*ba80*/  SHFL.IDX PT, R4, R6, RZ, 0x1c1f ;  /* 0x001c1fff06047589 */ /* 0x0004e400000e0000 */
[----:B------:R-:W-:Y:S01]  /*ba90*/  SHF.L.U32 R3, R3, 0x1, RZ ;  /* 0x0000000103037819 */ /* 0x000fe200000006ff */
[----:B------:R-:W-:Y:S01]  /*baa0*/  SYNCS.ARRIVE.TRANS64.RED.A1T0 RZ, [UR4], RZ ;  /* 0x000000ffffff79a7 */ /* 0x000fe20008100404 */
[----:B------:R2:W4:Y:S04]  /*bab0*/  SHFL.IDX PT, R5, R7, RZ, 0x1c1f ;  /* 0x001c1fff07057589 */ /* 0x00052800000e0000 */
[----:B0-----:R2:W-:Y:S04]  /*bac0*/  @!P1 ST.E desc[UR14][R12.64], R0 ;  /* 0x000000000c009985 */ /* 0x0015e8000c10190e */
[----:B-1----:R2:W-:Y:S01]  /*bad0*/  @!P0 ST.E desc[UR14][R14.64], R2 ;  /* 0x000000020e008985 */ /* 0x0025e2000c10190e */
[----:B------:R-:W-:Y:S05]  /*bae0*/  @P2 BRA `(.L_x_37) ;  /* 0x0000000800fc2947 */ /* 0x000fea0003800000 */
[C---:B--2---:R-:W-:Y:S01]  /*baf0*/  VIADD R0, R3.reuse, 0x8 ;  /* 0x0000000803007836 */ /* 0x044fe20000000000 */
[----:B------:R-:W-:Y:S01]  /*bb00*/  ULDC UR4, c[0x0][0xac8] ;  /* 0x0002b20000047ab9 */ /* 0x000fe20000000800 */
[C---:B------:R-:W-:Y:S01]  /*bb10*/  VIADD R2, R3.reuse, 0x10 ;  /* 0x0000001003027836 */ /* 0x040fe20000000000 */
[C---:B------:R-:W-:Y:S01]  /*bb20*/  IADD3 R10, R3.reuse, 0x18, RZ ;  /* 0x00000018030a7810 */ /* 0x040fe20007ffe0ff */
[C---:B------:R-:W-:Y:S01]  /*bb30*/  VIADD R19, R3.reuse, 0x20 ;  /* 0x0000002003137836 */ /* 0x040fe20000000000 */
[----:B------:R-:W-:Y:S01]  /*bb40*/  ISETP.GE.AND P3, PT, R0, UR4, PT ;  /* 0x0000000400007c0c */ /* 0x000fe2000bf66270 */
[C---:B------:R-:W-:Y:S01]  /*bb50*/  VIADD R20, R3.reuse, 0x28 ;  /* 0x0000002803147836 */ /* 0x040fe20000000000 */
[----:B------:R-:W-:Y:S01]  /*bb60*/  ISETP.GE.AND P4, PT, R2, UR4, PT ;  /* 0x0000000402007c0c */ /* 0x000fe2000bf86270 */
[----:B------:R-:W-:Y:S01]  /*bb70*/  ULDC.64 UR6, c[0x0][0x208] ;  /* 0x0000820000067ab9 */ /* 0x000fe20000000a00 */
[----:B------:R-:W-:Y:S01]  /*bb80*/  ISETP.GE.AND P5, PT, R10, UR4, PT ;  /* 0x000000040a007c0c */ /* 0x000fe2000bfa6270 */
[C---:B------:R-:W-:Y:S01]  /*bb90*/  VIADD R21, R3.reuse, 0x40 ;  /* 0x0000004003157836 */ /* 0x040fe20000000000 */
[C---:B------:R-:W-:Y:S01]  /*bba0*/  ISETP.GE.AND P2, PT, R3.reuse, UR4, PT ;  /* 0x0000000403007c0c */ /* 0x040fe2000bf46270 */
[----:B------:R-:W-:Y:S01]  /*bbb0*/  VIADD R23, R3, 0x50 ;  /* 0x0000005003177836 */ /* 0x000fe20000000000 */
[----:B------:R-:W-:-:S02]  /*bbc0*/  ISETP.GE.AND P0, PT, R19, UR4, PT ;  /* 0x0000000413007c0c */ /* 0x000fc4000bf06270 */
[----:B------:R-:W-:Y:S02]  /*bbd0*/  ISETP.GE.AND P1, PT, R20, UR4, PT ;  /* 0x0000000414007c0c */ /* 0x000fe4000bf26270 */
[----:B------:R-:W-:Y:S02]  /*bbe0*/  IADD3 R22, R3, 0x48, RZ ;  /* 0x0000004803167810 */ /* 0x000fe40007ffe0ff */
[----:B------:R-:W-:Y:S02]  /*bbf0*/  @!P3 LEA.HI R0, R0, R0, RZ, 0x1 ;  /* 0x000000000000b211 */ /* 0x000fe400078f08ff */
[----:B------:R-:W-:Y:S02]  /*bc00*/  @!P4 LEA.HI R2, R2, R2, RZ, 0x1 ;  /* 0x000000020202c211 */ /* 0x000fe400078f08ff */
[----:B------:R-:W-:Y:S02]  /*bc10*/  @!P5 LEA.HI R10, R10, R10, RZ, 0x1 ;  /* 0x0000000a0a0ad211 */ /* 0x000fe400078f08ff */
[----:B------:R-:W-:-:S02]  /*bc20*/  @!P3 LOP3.LUT R13, R0, 0xfffffffe, RZ, 0xc0, !PT ;  /* 0xfffffffe000db812 */ /* 0x000fc400078ec0ff */
[----:B------:R-:W-:Y:S01]  /*bc30*/  @!P4 LOP3.LUT R15, R2, 0xfffffffe, RZ, 0xc0, !PT ;  /* 0xfffffffe020fc812 */ /* 0x000fe200078ec0ff */
[C---:B------:R-:W-:Y:S01]  /*bc40*/  VIADD R2, R3.reuse, 0x38 ;  /* 0x0000003803027836 */ /* 0x040fe20000000000 */
[----:B------:R-:W-:Y:S01]  /*bc50*/  @!P5 LOP3.LUT R17, R10, 0xfffffffe, RZ, 0xc0, !PT ;  /* 0xfffffffe0a11d812 */ /* 0x000fe200078ec0ff */
[C-C-:B---34-:R-:W-:Y:S01]  /*bc60*/  @!P2 IMAD.WIDE R10, R3.reuse, 0x4, R4.reuse ;  /* 0x00000004030aa825 */ /* 0x158fe200078e0204 */
[----:B------:R-:W-:Y:S02]  /*bc70*/  IADD3 R0, R3, 0x30, RZ ;  /* 0x0000003003007810 */ /* 0x000fe40007ffe0ff */
[----:B------:R-:W-:Y:S01]  /*bc80*/  ISETP.GE.AND P6, PT, R23, UR4, PT ;  /* 0x0000000417007c0c */ /* 0x000fe2000bfc6270 */
[--C-:B------:R-:W-:Y:S01]  /*bc90*/  @!P3 IMAD.WIDE R12, R13, 0x4, R4.reuse ;  /* 0x000000040d0cb825 */ /* 0x100fe200078e0204 */
[----:B------:R0:W-:Y:S01]  /*bca0*/  @!P2 ST.E.64 desc[UR6][R10.64], R24 ;  /* 0x000000180a00a985 */ /* 0x0001e2000c101b06 */
[----:B------:R-:W-:Y:S02]  /*bcb0*/  ISETP.GE.AND P2, PT, R0, UR4, PT ;  /* 0x0000000400007c0c */ /* 0x000fe4000bf46270 */
[----:B------:R-:W-:Y:S01]  /*bcc0*/  @!P4 IMAD.WIDE R14, R15, 0x4, R4 ;  /* 0x000000040f0ec825 */ /* 0x000fe200078e0204 */
[----:B------:R1:W-:Y:S01]  /*bcd0*/  @!P3 ST.E.64 desc[UR6][R12.64], R28 ;  /* 0x0000001c0c00b985 */ /* 0x0003e2000c101b06 */
[----:B------:R-:W-:-:S02]  /*bce0*/  ISETP.GE.AND P3, PT, R2, UR4, PT ;  /* 0x0000000402007c0c */ /* 0x000fc4000bf66270 */
[----:B------:R-:W-:Y:S01]  /*bcf0*/  @!P5 IMAD.WIDE R16, R17, 0x4, R4 ;  /* 0x000000041110d825 */ /* 0x000fe200078e0204 */
[----:B------:R2:W-:Y:S01]  /*bd00*/  @!P4 ST.E.64 desc[UR6][R14.64], R32 ;  /* 0x000000200e00c985 */ /* 0x0005e2000c101b06 */
[----:B------:R-:W-:Y:S02]  /*bd10*/  ISETP.GE.AND P4, PT, R21, UR4, PT ;  /* 0x0000000415007c0c */ /* 0x000fe4000bf86270 */
[----:B------:R-:W-:Y:S01]  /*bd20*/  @!P0 LEA.HI R19, R19, R19, RZ, 0x1 ;  /* 0x0000001313138211 */ /* 0x000fe200078f08ff */
[----:B------:R3:W-:Y:S01]  /*bd30*/  @!P5 ST.E.64 desc[UR6][R16.64], R36 ;  /* 0x000000241000d985 */ /* 0x0007e2000c101b06 */
[----:B------:R-:W-:Y:S01]  /*bd40*/  ISETP.GE.AND P5, PT, R22, UR4, PT ;  /* 0x0000000416007c0c */ /* 0x000fe2000bfa6270 */
[----:B0-----:R-:W-:Y:S01]  /*bd50*/  VIADD R24, R3, 0x58 ;  /* 0x0000005803187836 */ /* 0x001fe20000000000 */
[----:B------:R-:W-:Y:S02]  /*bd60*/  @!P1 LEA.HI R20, R20, R20, RZ, 0x1 ;  /* 0x0000001414149211 */ /* 0x000fe400078f08ff */
[----:B------:R-:W-:-:S02]  /*bd70*/  @!P0 LOP3.LUT R11, R19, 0xfffffffe, RZ, 0xc0, !PT ;  /* 0xfffffffe130b8812 */ /* 0x000fc400078ec0ff */
[----:B-1----:R-:W-:Y:S02]  /*bd80*/  @!P1 LOP3.LUT R13, R20, 0xfffffffe, RZ, 0xc0, !PT ;  /* 0xfffffffe140d9812 */ /* 0x002fe400078ec0ff */
[----:B------:R-:W-:Y:S01]  /*bd90*/  @!P2 LEA.HI R0, R0, R0, RZ, 0x1 ;  /* 0x000000000000a211 */ /* 0x000fe200078f08ff */
[--C-:B------:R-:W-:Y:S01]  /*bda0*/  @!P0 IMAD.WIDE R10, R11, 0x4, R4.reuse ;  /* 0x000000040b0a8825 */ /* 0x100fe200078e0204 */
[----:B------:R-:W-:Y:S02]  /*bdb0*/  @!P3 LEA.HI R2, R2, R2, RZ, 0x1 ;  /* 0x000000020202b211 */ /* 0x000fe400078f08ff */
[----:B------:R-:W-:Y:S01]  /*bdc0*/  @!P4 LEA.HI R21, R21, R21, RZ, 0x1 ;  /* 0x000000151515c211 */ /* 0x000fe200078f08ff */
[----:B------:R-:W-:Y:S01]  /*bdd0*/  @!P1 IMAD.WIDE R12, R13, 0x4, R4 ;  /* 0x000000040d0c9825 */ /* 0x000fe200078e0204 */
[----:B------:R-:W-:Y:S01]  /*bde0*/  @!P5 LEA.HI R22, R22, R22, RZ, 0x1 ;  /* 0x000000161616d211 */ /* 0x000fe200078f08ff */
[----:B------:R0:W-:Y:S01]  /*bdf0*/  @!P0 ST.E.64 desc[UR6][R10.64], R40 ;  /* 0x000000280a008985 */ /* 0x0001e2000c101b06 */
[----:B------:R-:W-:-:S02]  /*be00*/  @!P6 LEA.HI R23, R23, R23, RZ, 0x1 ;  /* 0x000000171717e211 */ /* 0x000fc400078f08ff */
[----:B--2---:R-:W-:Y:S01]  /*be10*/  @!P2 LOP3.LUT R15, R0, 0xfffffffe, RZ, 0xc0, !PT ;  /* 0xfffffffe000fa812 */ /* 0x004fe200078ec0ff */
[----:B------:R1:W-:Y:S01]  /*be20*/  @!P1 ST.E.64 desc[UR6][R12.64], R44 ;  /* 0x0000002c0c009985 */ /* 0x0003e2000c101b06 */
[----:B---3--:R-:W-:Y:S01]  /*be30*/  @!P3 LOP3.LUT R17, R2, 0xfffffffe, RZ, 0xc0, !PT ;  /* 0xfffffffe0211b812 */ /* 0x008fe200078ec0ff */
[----:B------:R-:W-:Y:S01]  /*be40*/  VIADD R0, R3, 0x68 ;  /* 0x0000006803007836 */ /* 0x000fe20000000000 */
[----:B------:R-:W-:Y:S01]  /*be50*/  @!P4 LOP3.LUT R21, R21, 0xfffffffe, RZ, 0xc0, !PT ;  /* 0xfffffffe1515c812 */ /* 0x000fe200078ec0ff */
[C---:B------:R-:W-:Y:S01]  /*be60*/  VIADD R2, R3.reuse, 0x70 ;  /* 0x0000007003027836 */ /* 0x040fe20000000000 */
[----:B------:R-:W-:Y:S01]  /*be70*/  @!P5 LOP3.LUT R19, R22, 0xfffffffe, RZ, 0xc0, !PT ;  /* 0xfffffffe1613d812 */ /* 0x000fe200078ec0ff */
[----:B------:R-:W-:Y:S01]  /*be80*/  VIADD R22, R3, 0x80 ;  /* 0x0000008003167836 */ /* 0x000fe20000000000 */
[----:B------:R-:W-:Y:S02]  /*be90*/  @!P6 LOP3.LUT R23, R23, 0xfffffffe, RZ, 0xc0, !PT ;  /* 0xfffffffe1717e812 */ /* 0x000fe400078ec0ff */
[----:B------:R-:W-:Y:S01]  /*bea0*/  IADD3 R25, R3, 0x60, RZ ;  /* 0x0000006003197810 */ /* 0x000fe20007ffe0ff */
[----:B0-----:R-:W-:Y:S01]  /*beb0*/  @!P2 IMAD.WIDE R10, R15, 0x4, R4 ;  /* 0x000000040f0aa825 */ /* 0x001fe200078e0204 */
[----:B------:R-:W-:-:S02]  /*bec0*/  ISETP.GE.AND P1, PT, R24, UR4, PT ;  /* 0x0000000418007c0c */ /* 0x000fc4000bf26270 */
[----:B------:R-:W-:Y:S01]  /*bed0*/  ISETP.GE.AND P0, PT, R25, UR4, PT ;  /* 0x0000000419007c0c */ /* 0x000fe2000bf06270 */
[--C-:B-1----:R-:W-:Y:S01]  /*bee0*/  @!P3 IMAD.WIDE R12, R17, 0x4, R4.reuse ;  /* 0x00000004110cb825 */ /* 0x102fe200078e0204 */
[----:B------:R0:W-:Y:S01]  /*bef0*/  @!P2 ST.E.64 desc[UR6][R10.64], R48 ;  /* 0x000000300a00a985 */ /* 0x0001e2000c101b06 */
[----:B------:R-:W-:Y:S02]  /*bf00*/  ISETP.GE.AND P2, PT, R0, UR4, PT ;  /* 0x0000000400007c0c */ /* 0x000fe4000bf46270 */
[--C-:B------:R-:W-:Y:S01]  /*bf10*/  @!P4 IMAD.WIDE R14, R21, 0x4, R4.reuse ;  /* 0x00000004150ec825 */ /* 0x100fe200078e0204 */
[----:B------:R1:W-:Y:S03]  /*bf20*/  @!P3 ST.E.64 desc[UR6][R12.64], R52 ;  /* 0x000000340c00b985 */ /* 0x0003e6000c101b06 */
[----:B------:R-:W-:Y:S01]  /*bf30*/  @!P5 IMAD.WIDE R16, R19, 0x4, R4 ;  /* 0x000000041310d825 */ /* 0x000fe200078e0204 */
[----:B------:R2:W-:Y:S01]  /*bf40*/  @!P4 ST.E.64 desc[UR6][R14.64], R56 ;  /* 0x000000380e00c985 */ /* 0x0005e2000c101b06 */
[----:B------:R-:W-:-:S02]  /*bf50*/  IADD3 R19, R3, 0x78, RZ ;  /* 0x0000007803137810 */ /* 0x000fc40007ffe0ff */
[----:B------:R-:W-:Y:S01]  /*bf60*/  @!P6 IMAD.WIDE R20, R23, 0x4, R4 ;  /* 0x000000041714e825 */ /* 0x000fe200078e0204 */
[----:B------:R3:W-:Y:S01]  /*bf70*/  @!P5 ST.E.64 desc[UR6][R16.64], R60 ;  /* 0x0000003c1000d985 */ /* 0x0007e2000c101b06 */
[----:B------:R-:W-:Y:S02]  /*bf80*/  ISETP.GE.AND P5, PT, R19, UR4, PT ;  /* 0x0000000413007c0c */ /* 0x000fe4000bfa6270 */
[----:B------:R-:W-:Y:S01]  /*bf90*/  VIADD R23, R3, 0x88 ;  /* 0x0000008803177836 */ /* 0x000fe20000000000 */
[----:B------:R4:W-:Y:S01]  /*bfa0*/  @!P6 ST.E.64 desc[UR6][R20.64], R64 ;  /* 0x000000401400e985 */ /* 0x0009e2000c101b06 */
[----:B------:R-:W-:Y:S02]  /*bfb0*/  ISETP.GE.AND P6, PT, R2, UR4, PT ;  /* 0x0000000402007c0c */ /* 0x000fe4000bfc6270 */
[----:B------:R-:W-:Y:S02]  /*bfc0*/  ISETP.GE.AND P4, PT, R22, UR4, PT ;  /* 0x0000000416007c0c */ /* 0x000fe4000bf86270 */
[----:B------:R-:W-:-:S02]  /*bfd0*/  ISETP.GE.AND P3, PT, R23, UR4, PT ;  /* 0x0000000417007c0c */ /* 0x000fc4000bf66270 */
[----:B------:R-:W-:Y:S02]  /*bfe0*/  @!P1 LEA.HI R24, R24, R24, RZ, 0x1 ;  /* 0x0000001818189211 */ /* 0x000fe400078f08ff */
[----:B------:R-:W-:Y:S02]  /*bff0*/  @!P0 LEA.HI R25, R25, R25, RZ, 0x1 ;  /* 0x0000001919198211 */ /* 0x000fe400078f08ff */
[----:B0-----:R-:W-:Y:S02]  /*c000*/  @!P1 LOP3.LUT R11, R24, 0xfffffffe, RZ, 0xc0, !PT ;  /* 0xfffffffe180b9812 */ /* 0x001fe400078ec0ff */
[----:B-1----:R-:W-:Y:S01]  /*c010*/  @!P0 LOP3.LUT R13, R25, 0xfffffffe, RZ, 0xc0, !PT ;  /* 0xfffffffe190d8812 */ /* 0x002fe200078ec0ff */
[----:B------:R-:W-:Y:S01]  /*c020*/  VIADD R25, R3, 0x98 ;  /* 0x0000009803197836 */ /* 0x000fe20000000000 */
[----:B------:R-:W-:Y:S01]  /*c030*/  @!P2 LEA.HI R0, R0, R0, RZ, 0x1 ;  /* 0x000000000000a211 */ /* 0x000fe200078f08ff */
[----:B------:R-:W-:Y:S01]  /*c040*/  @!P1 IMAD.WIDE R10, R11, 0x4, R4 ;  /* 0x000000040b0a9825 */ /* 0x000fe200078e0204 */
[----:B------:R-:W-:-:S02]  /*c050*/  @!P6 LEA.HI R2, R2, R2, RZ, 0x1 ;  /* 0x000000020202e211 */ /* 0x000fc400078f08ff */
[----:B------:R-:W-:Y:S01]  /*c060*/  @!P5 LEA.HI R19, R19, R19, RZ, 0x1 ;  /* 0x000000131313d211 */ /* 0x000fe200078f08ff */
[----:B------:R-:W-:Y:S01]  /*c070*/  @!P0 IMAD.WIDE R12, R13, 0x4, R4 ;  /* 0x000000040d0c8825 */ /* 0x000fe200078e0204 */
[----:B------:R-:W-:Y:S01]  /*c080*/  @!P4 LEA.HI R22, R22, R22, RZ, 0x1 ;  /* 0x000000161616c211 */ /* 0x000fe200078f08ff */
[----:B------:R0:W-:Y:S01]  /*c090*/  @!P1 ST.E.64 desc[UR6][R10.64], R68 ;  /* 0x000000440a009985 */ /* 0x0001e2000c101b06 */
[----:B------:R-:W-:Y:S02]  /*c0a0*/  @!P3 LEA.HI R23, R23, R23, RZ, 0x1 ;  /* 0x000000171717b211 */ /* 0x000fe400078f08ff */
[----:B--2---:R-:W-:Y:S01]  /*c0b0*/  @!P2 LOP3.LUT R15, R0, 0xfffffffe, RZ, 0xc0, !PT ;  /* 0xfffffffe000fa812 */ /* 0x004fe200078ec0ff */
[----:B------:R1:W-:Y:S01]  /*c0c0*/  @!P0 ST.E.64 desc[UR6][R12.64], R72 ;  /* 0x000000480c008985 */ /* 0x0003e2000c101b06 */
[----:B---3--:R-:W-:Y:S01]  /*c0d0*/  @!P6 LOP3.LUT R17, R2, 0xfffffffe, RZ, 0xc0, !PT ;  /* 0xfffffffe0211e812 */ /* 0x008fe200078ec0ff */
[----:B------:R-:W-:Y:S01]  /*c0e0*/  VIADD R0, R3, 0xa0 ;  /* 0x000000a003007836 */ /* 0x000fe20000000000 */
[----:B------:R-:W-:-:S02]  /*c0f0*/  @!P5 LOP3.LUT R19, R19, 0xfffffffe, RZ, 0xc0, !PT ;  /* 0xfffffffe1313d812 */ /* 0x000fc400078ec0ff */
[----:B----4-:R-:W-:Y:S01]  /*c100*/  @!P4 LOP3.LUT R21, R22, 0xfffffffe, RZ, 0xc0, !PT ;  /* 0xfffffffe1615c812 */ /* 0x010fe200078ec0ff */
[----:B------:R-:W-:Y:S01]  /*c110*/  VIADD R22, R3, 0xb8 ;  /* 0x000000b803167836 */ /* 0x000fe20000000000 */
[----:B------:R-:W-:Y:S02]  /*c120*/  @!P3 LOP3.LUT R23, R23, 0xfffffffe, RZ, 0xc0, !PT ;  /* 0xfffffffe1717b812 */ /* 0x000fe400078ec0ff */
[----:B------:R-:W-:Y:S01]  /*c130*/  IADD3 R24, R3, 0x90, RZ ;  /* 0x0000009003187810 */ /* 0x000fe20007ffe0ff */
[--C-:B0-----:R-:W-:Y:S01]  /*c140*/  @!P2 IMAD.WIDE R10, R15, 0x4, R4.reuse ;  /* 0x000000040f0aa825 */ /* 0x101fe200078e0204 */
[----:B------:R-:W-:Y:S02]  /*c150*/  IADD3 R2, R3, 0xa8, RZ ;  /* 0x000000a803027810 */ /* 0x000fe40007ffe0ff */
[----:B------:R-:W-:Y:S01]  /*c160*/  ISETP.GE.AND P0, PT, R24, UR4, PT ;  /* 0x0000000418007c0c */ /* 0x000fe2000bf06270 */
[----:B-1----:R-:W-:Y:S01]  /*c170*/  @!P6 IMAD.WIDE R12, R17, 0x4, R4 ;  /* 0x00000004110ce825 */ /* 0x002fe200078e0204 */
[----:B------:R0:W-:Y:S01]  /*c180*/  @!P2 ST.E.64 desc[UR6][R10.64], R76 ;  /* 0x0000004c0a00a985 */ /* 0x0001e2000c101b06 */
[----:B------:R-:W-:-:S02]  /*c190*/  ISETP.GE.AND P1, PT, R25, UR4, PT ;  /* 0x0000000419007c0c */ /* 0x000fc4000bf26270 */
[--C-:B------:R-:W-:Y:S01]  /*c1a0*/  @!P5 IMAD.WIDE R14, R19, 0x4, R4.reuse ;  /* 0x00000004130ed825 */ /* 0x100fe200078e0204 */
[----:B------:R1:W-:Y:S01]  /*c1b0*/  @!P6 ST.E.64 desc[UR6][R12.64], R80 ;  /* 0x000000500c00e985 */ /* 0x0003e2000c101b06 */
[----:B------:R-:W-:Y:S02]  /*c1c0*/  ISETP.GE.AND P2, PT, R0, UR4, PT ;  /* 0x0000000400007c0c */ /* 0x000fe4000bf46270 */
[--C-:B------:R-:W-:Y:S01]  /*c1d0*/  @!P4 IMAD.WIDE R16, R21, 0x4, R4.reuse ;  /* 0x000000041510c825 */ /* 0x100fe200078e0204 */
[----:B------:R2:W-:Y:S01]  /*c1e0*/  @!P5 ST.E.64 desc[UR6][R14.64], R84 ;  /* 0x000000540e00d985 */ /* 0x0005e2000c101b06 */
[----:B------:R-:W-:Y:S02]  /*c1f0*/  ISETP.GE.AND P5, PT, R22, UR4, PT ;  /* 0x0000000416007c0c */ /* 0x000fe4000bfa6270 */
[----:B------:R-:W-:Y:S01]  /*c200*/  @!P3 IMAD.WIDE R20, R23, 0x4, R4 ;  /* 0x000000041714b825 */ /* 0x000fe200078e0204 */
[----:B------:R3:W-:Y:S01]  /*c210*/  @!P4 ST.E.64 desc[UR6][R16.64], R88 ;  /* 0x000000581000c985 */ /* 0x0007e2000c101b06 */
[----:B------:R-:W-:-:S02]  /*c220*/  IADD3 R23, R3, 0xc0, RZ ;  /* 0x000000c003177810 */ /* 0x000fc40007ffe0ff */
[----:B------:R-:W-:Y:S01]  /*c230*/  VIADD R19, R3, 0xb0 ;  /* 0x000000b003137836 */ /* 0x000fe20000000000 */
[----:B------:R4:W-:Y:S01]  /*c240*/  @!P3 ST.E.64 desc[UR6][R20.64], R92 ;  /* 0x0000005c1400b985 */ /* 0x0009e2000c101b06 */
[----:B------:R-:W-:Y:S02]  /*c250*/  ISETP.GE.AND P3, PT, R2, UR4, PT ;  /* 0x0000000402007c0c */ /* 0x000fe4000bf66270 */
[----:B------:R-:W-:Y:S02]  /*c260*/  ISETP.GE.AND P6, PT, R23, UR4, PT ;  /* 0x0000000417007c0c */ /* 0x000fe4000bfc6270 */
[----:B------:R-:W-:Y:S02]  /*c270*/  ISETP.GE.AND P4, PT, R19, UR4, PT ;  /* 0x0000000413007c0c */ /* 0x000fe4000bf86270 */
[----:B------:R-:W-:Y:S02]  /*c280*/  @!P0 LEA.HI R24, R24, R24, RZ, 0x1 ;  /* 0x0000001818188211 */ /* 0x000fe400078f08ff */
[----:B------:R-:W-:-:S02]  /*c290*/  @!P1 LEA.HI R25, R25, R25, RZ, 0x1 ;  /* 0x0000001919199211 */ /* 0x000fc400078f08ff */
[----:B0-----:R-:W-:Y:S02]  /*c2a0*/  @!P0 LOP3.LUT R11, R24, 0xfffffffe, RZ, 0xc0, !PT ;  /* 0xfffffffe180b8812 */ /* 0x001fe400078ec0ff */
[----:B------:R-:W-:Y:S02]  /*c2b0*/  @!P2 LEA.HI R0, R0, R0, RZ, 0x1 ;  /* 0x000000000000a211 */ /* 0x000fe400078f08ff */
[----:B------:R-:W-:Y:S01]  /*c2c0*/  @!P3 LEA.HI R2, R2, R2, RZ, 0x1 ;  /* 0x000000020202b211 */ /* 0x000fe200078f08ff */
[--C-:B------:R-:W-:Y:S01]  /*c2d0*/  @!P0 IMAD.WIDE R10, R11, 0x4, R4.reuse ;  /* 0x000000040b0a8825 */ /* 0x100fe200078e0204 */
[----:B-1----:R-:W-:Y:S02]  /*c2e0*/  @!P1 LOP3.LUT R13, R25, 0xfffffffe, RZ, 0xc0, !PT ;  /* 0xfffffffe190d9812 */ /* 0x002fe400078ec0ff */
[----:B------:R-:W-:Y:S02]  /*c2f0*/  @!P4 LEA.HI R19, R19, R19, RZ, 0x1 ;  /* 0x000000131313c211 */ /* 0x000fe400078f08ff */
[----:B--2---:R-:W-:Y:S01]  /*c300*/  @!P2 LOP3.LUT R15, R0, 0xfffffffe, RZ, 0xc0, !PT ;  /* 0xfffffffe000fa812 */ /* 0x004fe200078ec0ff */
[--C-:B------:R-:W-:Y:S01]  /*c310*/  @!P1 IMAD.WIDE R12, R13, 0x4, R4.reuse ;  /* 0x000000040d0c9825 */ /* 0x100fe200078e0204 */
[----:B------:R-:W-:Y:S01]  /*c320*/  @!P5 LEA.HI R22, R22, R22, RZ, 0x1 ;  /* 0x000000161616d211 */ /* 0x000fe200078f08ff */
[----:B------:R0:W-:Y:S01]  /*c330*/  @!P0 ST.E.64 desc[UR6][R10.64], R96 ;  /* 0x000000600a008985 */ /* 0x0001e2000c101b06 */
[----:B---3--:R-:W-:Y:S01]  /*c340*/  @!P3 LOP3.LUT R17, R2, 0xfffffffe, RZ, 0xc0, !PT ;  /* 0xfffffffe0211b812 */ /* 0x008fe200078ec0ff */
[----:B------:R-:W-:Y:S01]  /*c350*/  @!P2 IMAD.WIDE R14, R15, 0x4, R4 ;  /* 0x000000040f0ea825 */ /* 0x000fe200078e0204 */
[----:B------:R-:W-:Y:S01]  /*c360*/  @!P6 LEA.HI R23, R23, R23, RZ, 0x1 ;  /* 0x000000171717e211 */ /* 0x000fe200078f08ff */
[----:B------:R1:W-:Y:S01]  /*c370*/  @!P1 ST.E.64 desc[UR6][R12.64], R100 ;  /* 0x000000640c009985 */ /* 0x0003e2000c101b06 */
[----:B------:R-:W-:Y:S01]  /*c380*/  @!P4 LOP3.LUT R19, R19, 0xfffffffe, RZ, 0xc0, !PT ;  /* 0xfffffffe1313c812 */ /* 0x000fe200078ec0ff */
[----:B------:R-:W-:Y:S01]  /*c390*/  VIADD R0, R3, 0xc8 ;  /* 0x000000c803007836 */ /* 0x000fe20000000000 */
[----:B----4-:R-:W-:Y:S01]  /*c3a0*/  @!P5 LOP3.LUT R21, R22, 0xfffffffe, RZ, 0xc0, !PT ;  /* 0xfffffffe1615d812 */ /* 0x010fe200078ec0ff */
[----:B------:R2:W-:Y:S01]  /*c3b0*/  @!P2 ST.E.64 desc[UR6][R14.64], R104 ;  /* 0x000000680e00a985 */ /* 0x0005e2000c101b06 */
[----:B------:R-:W-:Y:S01]  /*c3c0*/  @!P6 LOP3.LUT R23, R23, 0xfffffffe, RZ, 0xc0, !PT ;  /* 0xfffffffe1717e812 */ /* 0x000fe200078ec0ff */
[C---:B------:R-:W-:Y:S01]  /*c3d0*/  VIADD R2, R3.reuse, 0xd0 ;  /* 0x000000d003027836 */ /* 0x040fe20000000000 */
[----:B------:R-:W-:Y:S01]  /*c3e0*/  ISETP.GE.AND P0, PT, R0, UR4, PT ;  /* 0x0000000400007c0c */ /* 0x000fe2000bf06270 */
[----:B------:R-:W-:-:S02]  /*c3f0*/  VIADD R22, R3, 0xe0 ;  /* 0x000000e003167836 */ /* 0x000fc40000000000 */
[----:B0-----:R-:W-:Y:S01]  /*c400*/  @!P3 IMAD.WIDE R10, R17, 0x4, R4 ;  /* 0x00000004110ab825 */ /* 0x001fe200078e0204 */
[----:B------:R-:W-:-:S03]  /*c410*/  ISETP.GE.AND P1, PT, R2, UR4, PT ;  /* 0x0000000402007c0c */ /* 0x000fc6000bf26270 */
[--C-:B-1----:R-:W-:Y:S01]  /*c420*/  @!P4 IMAD.WIDE R12, R19, 0x4, R4.reuse ;  /* 0x00000004130cc825 */ /* 0x102fe200078e0204 */
[----:B------:R0:W-:Y:S01]  /*c430*/  @!P3 ST.E.64 desc[UR6][R10.64], R108 ;  /* 0x0000006c0a00b985 */ /* 0x0001e2000c101b06 */
[----:B------:R-:W-:Y:S02]  /*c440*/  IADD3 R19, R3, 0xd8, RZ ;  /* 0x000000d803137810 */ /* 0x000fe40007ffe0ff */
[--C-:B------:R-:W-:Y:S01]  /*c450*/  @!P5 IMAD.WIDE R16, R21, 0x4, R4.reuse ;  /* 0x000000041510d825 */ /* 0x100fe200078e0204 */
[----:B------:R1:W-:Y:S01]  /*c460*/  @!P4 ST.E.64 desc[UR6][R12.64], R112 ;  /* 0x000000700c00c985 */ /* 0x0003e2000c101b06 */
[----:B--2---:R-:W-:Y:S02]  /*c470*/  IADD3 R15, R3, 0xf0, RZ ;  /* 0x000000f0030f7810 */ /* 0x004fe40007ffe0ff */
[----:B------:R-:W-:Y:S01]  /*c480*/  @!P6 IMAD.WIDE R20, R23, 0x4, R4 ;  /* 0x000000041714e825 */ /* 0x000fe200078e0204 */
[----:B------:R2:W-:Y:S01]  /*c490*/  @!P5 ST.E.64 desc[UR6][R16.64], R116 ;  /* 0x000000741000d985 */ /* 0x0005e2000c101b06 */
[----:B------:R-:W-:-:S02]  /*c4a0*/  ISETP.GE.AND P2, PT, R19, UR4, PT ;  /* 0x0000000413007c0c */ /* 0x000fc4000bf46270 */
[C---:B------:R-:W-:Y:S01]  /*c4b0*/  VIADD R14, R3.reuse, 0xe8 ;  /* 0x000000e8030e7836 */ /* 0x040fe20000000000 */
[----:B------:R3:W-:Y:S01]  /*c4c0*/  @!P6 ST.E.64 desc[UR6][R20.64], R120 ;  /* 0x000000781400e985 */ /* 0x0007e2000c101b06 */
[----:B------:R-:W-:Y:S01]  /*c4d0*/  ISETP.GE.AND P3, PT, R22, UR4, PT ;  /* 0x0000000416007c0c */ /* 0x000fe2000bf66270 */
[----:B0-----:R-:W-:Y:S01]  /*c4e0*/  VIADD R11, R3, 0xf8 ;  /* 0x000000f8030b7836 */ /* 0x001fe20000000000 */
[----:B------:R-:W-:Y:S02]  /*c4f0*/  ISETP.GE.AND P5, PT, R15, UR4, PT ;  /* 0x000000040f007c0c */ /* 0x000fe4000bfa6270 */
[----:B------:R-:W-:Y:S02]  /*c500*/  ISETP.GE.AND P4, PT, R14, UR4, PT ;  /* 0x000000040e007c0c */ /* 0x000fe4000bf86270 */
[----:B------:R-:W-:Y:S02]  /*c510*/  ISETP.GE.AND P6, PT, R11, UR4, PT ;  /* 0x000000040b007c0c */ /* 0x000fe4000bfc6270 */
[----:B------:R-:W-:-:S02]  /*c520*/  @!P0 LEA.HI R0, R0, R0, RZ, 0x1 ;  /* 0x0000000000008211 */ /* 0x000fc400078f08ff */
[----:B------:R-:W-:Y:S02]  /*c530*/  @!P1 LEA.HI R2, R2, R2, RZ, 0x1 ;  /* 0x0000000202029211 */ /* 0x000fe400078f08ff */
[----:B------:R-:W-:Y:S02]  /*c540*/  @!P2 LEA.HI R19, R19, R19, RZ, 0x1 ;  /* 0x000000131313a211 */ /* 0x000fe400078f08ff */
[----:B------:R-:W-:Y:S02]  /*c550*/  @!P3 LEA.HI R22, R22, R22, RZ, 0x1 ;  /* 0x000000161616b211 */ /* 0x000fe400078f08ff */
[----:B------:R-:W-:Y:S02]  /*c560*/  @!P5 LEA.HI R10, R15, R15, RZ, 0x1 ;  /* 0x0000000f0f0ad211 */ /* 0x000fe400078f08ff */
[----:B------:R-:W-:Y:S02]  /*c570*/  @!P4 LEA.HI R14, R14, R14, RZ, 0x1 ;  /* 0x0000000e0e0ec211 */ /* 0x000fe400078f08ff */
[----:B-1----:R-:W-:-:S02]  /*c580*/  @!P6 LEA.HI R12, R11, R11, RZ, 0x1 ;  /* 0x0000000b0b0ce211 */ /* 0x002fc400078f08ff */
[----:B------:R-:W-:Y:S02]  /*c590*/  @!P0 LOP3.LUT R11, R0, 0xfffffffe, RZ, 0xc0, !PT ;  /* 0xfffffffe000b8812 */ /* 0x000fe400078ec0ff */
[----:B------:R-:W-:Y:S02]  /*c5a0*/  @!P1 LOP3.LUT R13, R2, 0xfffffffe, RZ, 0xc0, !PT ;  /* 0xfffffffe020d9812 */ /* 0x000fe400078ec0ff */
[----:B------:R-:W-:Y:S02]  /*c5b0*/  @!P2 LOP3.LUT R15, R19, 0xfffffffe, RZ, 0xc0, !PT ;  /* 0xfffffffe130fa812 */ /* 0x000fe400078ec0ff */
[----:B--2---:R-:W-:Y:S02]  /*c5c0*/  @!P3 LOP3.LUT R17, R22, 0xfffffffe, RZ, 0xc0, !PT ;  /* 0xfffffffe1611b812 */ /* 0x004fe400078ec0ff */
[----:B---3--:R-:W-:Y:S01]  /*c5d0*/  @!P4 LOP3.LUT R21, R14, 0xfffffffe, RZ, 0xc0, !PT ;  /* 0xfffffffe0e15c812 */ /* 0x008fe200078ec0ff */
[----:B------:R-:W-:Y:S01]  /*c5e0*/  @!P2 IMAD.WIDE R14, R15, 0x4, R4 ;  /* 0x000000040f0ea825 */ /* 0x000fe200078e0204 */
[----:B------:R-:W-:-:S02]  /*c5f0*/  @!P5 LOP3.LUT R23, R10, 0xfffffffe, RZ, 0xc0, !PT ;  /* 0xfffffffe0a17d812 */ /* 0x000fc400078ec0ff */
[----:B------:R-:W-:Y:S01]  /*c600*/  @!P6 LOP3.LUT R19, R12, 0xfffffffe, RZ, 0xc0, !PT ;  /* 0xfffffffe0c13e812 */ /* 0x000fe200078ec0ff */
[----:B------:R-:W-:-:S04]  /*c610*/  @!P0 IMAD.WIDE R10, R11, 0x4, R4 ;  /* 0x000000040b0a8825 */ /* 0x000fc800078e0204 */
[--C-:B------:R-:W-:Y:S01]  /*c620*/  @!P1 IMAD.WIDE R12, R13, 0x4, R4.reuse ;  /* 0x000000040d0c9825 */ /* 0x100fe200078e0204 */
[----:B------:R0:W-:Y:S03]  /*c630*/  @!P0 ST.E.64 desc[UR6][R10.64], R124 ;  /* 0x0000007c0a008985 */ /* 0x0001e6000c101b06 */
[--C-:B------:R-:W-:Y:S01]  /*c640*/  @!P3 IMAD.WIDE R16, R17, 0x4, R4.reuse ;  /* 0x000000041110b825 */ /* 0x100fe200078e0204 */
[----:B------:R0:W-:Y:S03]  /*c650*/  @!P1 ST.E.64 desc[UR6][R12.64], R128 ;  /* 0x000000800c009985 */ /* 0x0001e6000c101b06 */
[--C-:B------:R-:W-:Y:S01]  /*c660*/  @!P4 IMAD.WIDE R20, R21, 0x4, R4.reuse ;  /* 0x000000041514c825 */ /* 0x100fe200078e0204 */
[----:B------:R0:W-:Y:S03]  /*c670*/  @!P2 ST.E.64 desc[UR6][R14.64], R132 ;  /* 0x000000840e00a985 */ /* 0x0001e6000c101b06 */
[--C-:B------:R-:W-:Y:S01]  /*c680*/  @!P5 IMAD.WIDE R22, R23, 0x4, R4.reuse ;  /* 0x000000041716d825 */ /* 0x100fe200078e0204 */
[----:B------:R0:W-:Y:S03]  /*c690*/  @!P3 ST.E.64 desc[UR6][R16.64], R136 ;  /* 0x000000881000b985 */ /* 0x0001e6000c101b06 */
[----:B------:R-:W-:Y:S01]  /*c6a0*/  @!P6 IMAD.WIDE R4, R19, 0x4, R4 ;  /* 0x000000041304e825 */ /* 0x000fe200078e0204 */
[----:B------:R0:W-:Y:S04]  /*c6b0*/  @!P4 ST.E.64 desc[UR6][R20.64], R140 ;  /* 0x0000008c1400c985 */ /* 0x0001e8000c101b06 */
[----:B------:R0:W-:Y:S04]  /*c6c0*/  @!P5 ST.E.64 desc[UR6][R22.64], R144 ;  /* 0x000000901600d985 */ /* 0x0001e8000c101b06 */
[----:B------:R0:W-:Y:S02]  /*c6d0*/  @!P6 ST.E.64 desc[UR6][R4.64], R148 ;  /* 0x000000940400e985 */ /* 0x0001e4000c101b06 */
.L_x_37:
[----:B------:R-:W-:Y:S05]  /*c6e0*/  BSYNC B0 ;  /* 0x0000000000007941 */ /* 0x000fea0003800000 */
.L_x_36:
[----:B------:R-:W-:Y:S01]  /*c6f0*/  ISETP.GE.AND P0, PT, R9, R8, PT ;  /* 0x000000080900720c */ /* 0x000fe20003f06270 */
[----:B0---4-:R0:W1:Y:S04]  /*c700*/  SHFL.IDX PT, R5, R7, 0x1, 0x1c1f ;  /* 0x003c1f0007057f89 */ /* 0x01106800000e0000 */
[----:B---3--:R0:W3:Y:S08]  /*c710*/  SHFL.IDX PT, R4, R6, 0x1, 0x1c1f ;  /* 0x003c1f0006047f89 */ /* 0x0080f000000e0000 */
[----:B0-----:R-:W-:Y:S05]  /*c720*/  @P0 BRA `(.L_x_8) ;  /* 0x0000004c00940947 */ /* 0x001fea0003800000 */
[C---:B--2---:R-:W-:Y:S01]  /*c730*/  VIADD R0, R3.reuse, 0x8 ;  /* 0x0000000803007836 */ /* 0x044fe20000000000 */
[C---:B------:R-:W-:Y:S01]  /*c740*/  IADD3 R2, R3.reuse, 0x10, RZ ;  /* 0x0000001003027810 */ /* 0x040fe20007ffe0ff */
[----:B------:R-:W-:Y:S01]  /*c750*/  ULDC UR4, c[0x0][0xac8] ;  /* 0x0002b20000047ab9 */ /* 0x000fe20000000800 */
[C---:B------:R-:W-:Y:S01]  /*c760*/  VIADD R12, R3.reuse, 0x18 ;  /* 0x00000018030c7836 */ /* 0x040fe20000000000 */
[C---:B------:R-:W-:Y:S01]  /*c770*/  ISETP.GE.AND P0, PT, R3.reuse, UR4, PT ;  /* 0x0000000403007c0c */ /* 0x040fe2000bf06270 */
[C---:B------:R-:W-:Y:S01]  /*c780*/  VIADD R13, R3.reuse, 0x20 ;  /* 0x00000020030d7836 */ /* 0x040fe20000000000 */
[----:B------:R-:W-:Y:S01]  /*c790*/  ISETP.GE.AND P1, PT, R0, UR4, PT ;  /* 0x0000000400007c0c */ /* 0x000fe2000bf26270 */
[----:B------:R-:W-:Y:S01]  /*c7a0*/  ULDC.64 UR6, c[0x0][0x208] ;  /* 0x0000820000067ab9 */ /* 0x000fe20000000a00 */
[----:B------:R-:W-:Y:S01]  /*c7b0*/  ISETP.GE.AND P2, PT, R2, UR4, PT ;  /* 0x0000000402007c0c */ /* 0x000fe2000bf46270 */
[C---:B------:R-:W-:Y:S01]  /*c7c0*/  VIADD R14, R3.reuse, 0x38 ;  /* 0x00000038030e7836 */ /* 0x040fe20000000000 */
[----:B------:R-:W-:Y:S01]  /*c7d0*/  ISETP.GE.AND P5, PT, R12, UR4, PT ;  /* 0x000000040c007c0c */ /* 0x000fe2000bfa6270 */
[----:B------:R-:W-:Y:S01]  /*c7e0*/  VIADD R16, R3, 0x48 ;  /* 0x0000004803107836 */ /* 0x000fe20000000000 */
[----:B------:R-:W-:Y:S01]  /*c7f0*/  ISETP.GE.AND P6, PT, R13, UR4, PT ;  /* 0x000000040d007c0c */ /* 0x000fe2000bfc6270 */
[C---:B------:R-:W-:Y:S01]  /*c800*/  VIADD R20, R3.reuse, 0x50 ;  /* 0x0000005003147836 */ /* 0x040fe20000000000 */
[----:B------:R-:W-:-:S02]  /*c810*/  IADD3 R15, R3, 0x40, RZ ;  /* 0x00000040030f7810 */ /* 0x000fc40007ffe0ff */
[----:B------:R-:W-:Y:S01]  /*c820*/  ISETP.GE.AND P4, PT, R16, UR4, PT ;  /* 0x0000000410007c0c */ /* 0x000fe2000bf86270 */
[--C-:B-1-3--:R-:W-:Y:S01]  /*c830*/  @!P0 IMAD.WIDE R6, R3, 0x4, R4.reuse ;  /* 0x0000000403068825 */ /* 0x10afe200078e0204 */
[----:B------:R-:W-:Y:S02]  /*c840*/  ISETP.GE.AND P3, PT, R15, UR4, PT ;  /* 0x000000040f007c0c */ /* 0x000fe4000bf66270 */
[----:B------:R-:W-:Y:S02]  /*c850*/  @!P1 LEA.HI R0, R0, R0, RZ, 0x1 ;  /* 0x0000000000009211 */ /* 0x000fe400078f08ff */
[----:B------:R-:W-:Y:S01]  /*c860*/  @!P2 LEA.HI R2, R2, R2, RZ, 0x1 ;  /* 0x000000020202a211 */ /* 0x000fe200078f08ff */
[----:B------:R0:W-:Y:S01]  /*c870*/  @!P0 ST.E.64 desc[UR6][R6.64], R26 ;  /* 0x0000001a06008985 */ /* 0x0001e2000c101b06 */
[----:B------:R-:W-:Y:S02]  /*c880*/  @!P1 LOP3.LUT R9, R0, 0xfffffffe, RZ, 0xc0, !PT ;  /* 0xfffffffe00099812 */ /* 0x000fe400078ec0ff */
[----:B------:R-:W-:Y:S01]  /*c890*/  @!P2 LOP3.LUT R11, R2, 0xfffffffe, RZ, 0xc0, !PT ;  /* 0xfffffffe020ba812 */ /* 0x000fe200078ec0ff */
[C---:B------:R-:W-:Y:S01]  /*c8a0*/  VIADD R2, R3.reuse, 0x30 ;  /* 0x0000003003027836 */ /* 0x040fe20000000000 */
[----:B------:R-:W-:Y:S01]  /*c8b0*/  IADD3 R0, R3, 0x28, RZ ;  /* 0x0000002803007810 */ /* 0x000fe20007ffe0ff */
[----:B------:R-:W-:Y:S01]  /*c8c0*/  @!P1 IMAD.WIDE R8, R9, 0x4, R4 ;  /* 0x0000000409089825 */ /* 0x000fe200078e0204 */
[----:B------:R-:W-:-:S02]  /*c8d0*/  @!P5 LEA.HI R12, R12, R12, RZ, 0x1 ;  /* 0x0000000c0c0cd211 */ /* 0x000fc400078f08ff */
[----:B------:R-:W-:Y:S01]  /*c8e0*/  ISETP.GE.AND P0, PT, R0, UR4, PT ;  /* 0x0000000400007c0c */ /* 0x000fe2000bf06270 */
[----:B------:R-:W-:Y:S01]  /*c8f0*/  @!P2 IMAD.WIDE R10, R11, 0x4, R4 ;  /* 0x000000040b0aa825 */ /* 0x000fe200078e0204 */
[----:B------:R1:W-:Y:S01]  /*c900*/  @!P1 ST.E.64 desc[UR6][R8.64], R30 ;  /* 0x0000001e08009985 */ /* 0x0003e2000c101b06 */
[----:B------:R-:W-:Y:S02]  /*c910*/  ISETP.GE.AND P1, PT, R2, UR4, PT ;  /* 0x0000000402007c0c */ /* 0x000fe4000bf26270 */
[----:B------:R-:W-:Y:S01]  /*c920*/  @!P6 LEA.HI R13, R13, R13, RZ, 0x1 ;  /* 0x0000000d0d0de211 */ /* 0x000fe200078f08ff */
[----:B------:R2:W-:Y:S01]  /*c930*/  @!P2 ST.E.64 desc[UR6][R10.64], R34 ;  /* 0x000000220a00a985 */ /* 0x0005e2000c101b06 */
[----:B------:R-:W-:Y:S02]  /*c940*/  ISETP.GE.AND P2, PT, R14, UR4, PT ;  /* 0x000000040e007c0c */ /* 0x000fe4000bf46270 */
[----:B0-----:R-:W-:Y:S02]  /*c950*/  @!P5 LOP3.LUT R7, R12, 0xfffffffe, RZ, 0xc0, !PT ;  /* 0xfffffffe0c07d812 */ /* 0x001fe400078ec0ff */
[----:B------:R-:W-:-:S02]  /*c960*/  @!P4 LEA.HI R16, R16, R16, RZ, 0x1 ;  /* 0x000000101010c211 */ /* 0x000fc400078f08ff */
[----:B------:R-:W-:Y:S01]  /*c970*/  @!P0 LEA.HI R0, R0, R0, RZ, 0x1 ;  /* 0x0000000000008211 */ /* 0x000fe200078f08ff */
[--C-:B------:R-:W-:Y:S01]  /*c980*/  @!P5 IMAD.WIDE R6, R7, 0x4, R4.reuse ;  /* 0x000000040706d825 */ /* 0x100fe200078e0204 */
[----:B------:R-:W-:Y:S02]  /*c990*/  @!P4 LOP3.LUT R19, R16, 0xfffffffe, RZ, 0xc0, !PT ;  /* 0xfffffffe1013c812 */ /* 0x000fe400078ec0ff */
[----:B-1----:R-:W-:Y:S02]  /*c9a0*/  @!P6 LOP3.LUT R9, R13, 0xfffffffe, RZ, 0xc0, !PT ;  /* 0xfffffffe0d09e812 */ /* 0x002fe400078ec0ff */
[----:B------:R-:W-:Y:S01]  /*c9b0*/  @!P1 LEA.HI R2, R2, R2, RZ, 0x1 ;  /* 0x0000000202029211 */ /* 0x000fe200078f08ff */
[----:B------:R0:W-:Y:S01]  /*c9c0*/  @!P5 ST.E.64 desc[UR6][R6.64], R38 ;  /* 0x000000260600d985 */ /* 0x0001e2000c101b06 */
[----:B------:R-:W-:Y:S01]  /*c9d0*/  @!P2 LEA.HI R14, R14, R14, RZ, 0x1 ;  /* 0x0000000e0e0ea211 */ /* 0x000fe200078f08ff */
[----:B------:R-:W-:Y:S01]  /*c9e0*/  @!P6 IMAD.WIDE R8, R9, 0x4, R4 ;  /* 0x000000040908e825 */ /* 0x000fe200078e0204 */
[----:B--2---:R-:W-:-:S02]  /*c9f0*/  @!P3 LEA.HI R10, R15, R15, RZ, 0x1 ;  /* 0x0000000f0f0ab211 */ /* 0x004fc400078f08ff */
[----:B------:R-:W-:Y:S01]  /*ca00*/  @!P0 LOP3.LUT R11, R0, 0xfffffffe, RZ, 0xc0, !PT ;  /* 0xfffffffe000b8812 */ /* 0x000fe200078ec0ff */
[C---:B------:R-:W-:Y:S01]  /*ca10*/  VIADD R0, R3.reuse, 0x60 ;  /* 0x0000006003007836 */ /* 0x040fe20000000000 */
[----:B------:R-:W-:Y:S01]  /*ca20*/  @!P1 LOP3.LUT R13, R2, 0xfffffffe, RZ, 0xc0, !PT ;  /* 0xfffffffe020d9812 */ /* 0x000fe200078ec0ff */
[----:B------:R1:W-:Y:S01]  /*ca30*/  @!P6 ST.E.64 desc[UR6][R8.64], R42 ;  /* 0x0000002a0800e985 */ /* 0x0003e2000c101b06 */
[----:B------:R-:W-:Y:S01]  /*ca40*/  @!P2 LOP3.LUT R15, R14, 0xfffffffe, RZ, 0xc0, !PT ;  /* 0xfffffffe0e0fa812 */ /* 0x000fe200078ec0ff */
[C---:B------:R-:W-:Y:S01]  /*ca50*/  VIADD R2, R3.reuse, 0x68 ;  /* 0x0000006803027836 */ /* 0x040fe20000000000 */
[----:B------:R-:W-:Y:S02]  /*ca60*/  @!P3 LOP3.LUT R17, R10, 0xfffffffe, RZ, 0xc0, !PT ;  /* 0xfffffffe0a11b812 */ /* 0x000fe400078ec0ff */
[----:B------:R-:W-:Y:S01]  /*ca70*/  IADD3 R21, R3, 0x58, RZ ;  /* 0x0000005803157810 */ /* 0x000fe20007ffe0ff */
[----:B0-----:R-:W-:Y:S01]  /*ca80*/  @!P0 IMAD.WIDE R6, R11, 0x4, R4 ;  /* 0x000000040b068825 */ /* 0x001fe200078e0204 */
[----:B------:R-:W-:-:S02]  /*ca90*/  ISETP.GE.AND P5, PT, R20, UR4, PT ;  /* 0x0000000414007c0c */ /* 0x000fc4000bfa6270 */
[----:B------:R-:W-:Y:S01]  /*caa0*/  ISETP.GE.AND P6, PT, R21, UR4, PT ;  /* 0x0000000415007c0c */ /* 0x000fe2000bfc6270 */
[--C-:B------:R-:W-:Y:S01]  /*cab0*/  @!P2 IMAD.WIDE R10, R15, 0x4, R4.reuse ;  /* 0x000000040f0aa825 */ /* 0x100fe200078e0204 */
[----:B------:R0:W-:Y:S01]  /*cac0*/  @!P0 ST.E.64 desc[UR6][R6.64], R46 ;  /* 0x0000002e06008985 */ /* 0x0001e2000c101b06 */
[----:B------:R-:W-:Y:S02]  /*cad0*/  IADD3 R16, R3, 0x70, RZ ;  /* 0x0000007003107810 */ /* 0x000fe40007ffe0ff */
[----:B-1----:R-:W-:-:S04]  /*cae0*/  @!P1 IMAD.WIDE R8, R13, 0x4, R4 ;  /* 0x000000040d089825 */ /* 0x002fc800078e0204 */
[--C-:B------:R-:W-:Y:S01]  /*caf0*/  @!P3 IMAD.WIDE R12, R17, 0x4, R4.reuse ;  /* 0x00000004110cb825 */ /* 0x100fe200078e0204 */
[----:B------:R1:W-:Y:S01]  /*cb00*/  @!P1 ST.E.64 desc[UR6][R8.64], R50 ;  /* 0x0000003208009985 */ /* 0x0003e2000c101b06 */
[----:B------:R-:W-:Y:S02]  /*cb10*/  @!P5 LEA.HI R20, R20, R20, RZ, 0x1 ;  /* 0x000000141414d211 */ /* 0x000fe400078f08ff */
[----:B------:R-:W-:Y:S01]  /*cb20*/  @!P4 IMAD.WIDE R14, R19, 0x4, R4 ;  /* 0x00000004130ec825 */ /* 0x000fe200078e0204 */
[----:B------:R2:W-:Y:S01]  /*cb30*/  @!P2 ST.E.64 desc[UR6][R10.64], R54 ;  /* 0x000000360a00a985 */ /* 0x0005e2000c101b06 */
[----:B------:R-:W-:Y:S02]  /*cb40*/  ISETP.GE.AND P2, PT, R16, UR4, PT ;  /* 0x0000000410007c0c */ /* 0x000fe4000bf46270 */
[C---:B------:R-:W-:Y:S01]  /*cb50*/  VIADD R17, R3.reuse, 0x78 ;  /* 0x0000007803117836 */ /* 0x040fe20000000000 */
[----:B------:R3:W-:Y:S01]  /*cb60*/  @!P3 ST.E.64 desc[UR6][R12.64], R58 ;  /* 0x0000003a0c00b985 */ /* 0x0007e2000c101b06 */
[----:B------:R-:W-:Y:S01]  /*cb70*/  VIADD R19, R3, 0x80 ;  /* 0x0000008003137836 */ /* 0x000fe20000000000 */
[----:B------:R-:W-:-:S02]  /*cb80*/  ISETP.GE.AND P3, PT, R2, UR4, PT ;  /* 0x0000000402007c0c */ /* 0x000fc4000bf66270 */
[----:B------:R4:W-:Y:S01]  /*cb90*/  @!P4 ST.E.64 desc[UR6][R14.64], R62 ;  /* 0x0000003e0e00c985 */ /* 0x0009e2000c101b06 */
[----:B------:R-:W-:Y:S02]  /*cba0*/  ISETP.GE.AND P4, PT, R0, UR4, PT ;  /* 0x0000000400007c0c */ /* 0x000fe4000bf86270 */
[----:B------:R-:W-:Y:S02]  /*cbb0*/  ISETP.GE.AND P1, PT, R17, UR4, PT ;  /* 0x0000000411007c0c */ /* 0x000fe4000bf26270 */
[----:B------:R-:W-:Y:S02]  /*cbc0*/  ISETP.GE.AND P0, PT, R19, UR4, PT ;  /* 0x0000000413007c0c */ /* 0x000fe4000bf06270 */
        /* <DEDUP_REMOVED lines=15> */
[C---:B------:R-:W-:Y:S01]  /*ccc0*/  VIADD R0, R3.reuse, 0x98 ;  /* 0x0000009803007836 */ /* 0x040fe20000000000 */
[----:B----4-:R-:W-:Y:S01]  /*ccd0*/  @!P2 LOP3.LUT R15, R16, 0xfffffffe, RZ, 0xc0, !PT ;  /* 0xfffffffe100fa812 */ /* 0x010fe200078ec0ff */
[----:B------:R-:W-:Y:S01]  /*cce0*/  VIADD R16, R3, 0xa8 ;  /* 0x000000a803107836 */ /* 0x000fe20000000000 */
[----:B------:R-:W-:-:S02]  /*ccf0*/  @!P1 LOP3.LUT R17, R17, 0xfffffffe, RZ, 0xc0, !PT ;  /* 0xfffffffe11119812 */ /* 0x000fc400078ec0ff */
[----:B------:R-:W-:Y:S02]  /*cd00*/  IADD3 R20, R3, 0x88, RZ ;  /* 0x0000008803147810 */ /* 0x000fe40007ffe0ff */
[----:B------:R-:W-:Y:S01]  /*cd10*/  @!P0 LOP3.LUT R19, R19, 0xfffffffe, RZ, 0xc0, !PT ;  /* 0xfffffffe13138812 */ /* 0x000fe200078ec0ff */
[--C-:B0-----:R-:W-:Y:S01]  /*cd20*/  @!P4 IMAD.WIDE R6, R11, 0x4, R4.reuse ;  /* 0x000000040b06c825 */ /* 0x101fe200078e0204 */
[----:B------:R-:W-:Y:S02]  /*cd30*/  ISETP.GE.AND P6, PT, R20, UR4, PT ;  /* 0x0000000414007c0c */ /* 0x000fe4000bfc6270 */
[----:B------:R-:W-:Y:S01]  /*cd40*/  ISETP.GE.AND P5, PT, R21, UR4, PT ;  /* 0x0000000415007c0c */ /* 0x000fe2000bfa6270 */
[--C-:B-1----:R-:W-:Y:S01]  /*cd50*/  @!P3 IMAD.WIDE R8, R13, 0x4, R4.reuse ;  /* 0x000000040d08b825 */ /* 0x102fe200078e0204 */
[----:B------:R0:W-:Y:S01]  /*cd60*/  @!P4 ST.E.64 desc[UR6][R6.64], R74 ;  /* 0x0000004a0600c985 */ /* 0x0001e2000c101b06 */
[----:B------:R-:W-:Y:S02]  /*cd70*/  IADD3 R2, R3, 0xa0, RZ ;  /* 0x000000a003027810 */ /* 0x000fe40007ffe0ff */
[----:B------:R-:W-:Y:S01]  /*cd80*/  @!P2 IMAD.WIDE R10, R15, 0x4, R4 ;  /* 0x000000040f0aa825 */ /* 0x000fe200078e0204 */
[----:B------:R1:W-:Y:S01]  /*cd90*/  @!P3 ST.E.64 desc[UR6][R8.64], R78 ;  /* 0x0000004e0800b985 */ /* 0x0003e2000c101b06 */
[----:B------:R-:W-:-:S02]  /*cda0*/  ISETP.GE.AND P4, PT, R2, UR4, PT ;  /* 0x0000000402007c0c */ /* 0x000fc4000bf86270 */
[--C-:B------:R-:W-:Y:S01]  /*cdb0*/  @!P1 IMAD.WIDE R12, R17, 0x4, R4.reuse ;  /* 0x00000004110c9825 */ /* 0x100fe200078e0204 */
[----:B------:R2:W-:Y:S01]  /*cdc0*/  @!P2 ST.E.64 desc[UR6][R10.64], R82 ;  /* 0x000000520a00a985 */ /* 0x0005e2000c101b06 */
[----:B------:R-:W-:Y:S02]  /*cdd0*/  @!P6 LEA.HI R20, R20, R20, RZ, 0x1 ;  /* 0x000000141414e211 */ /* 0x000fe400078f08ff */
[----:B------:R-:W-:Y:S01]  /*cde0*/  @!P0 IMAD.WIDE R14, R19, 0x4, R4 ;  /* 0x00000004130e8825 */ /* 0x000fe200078e0204 */
[----:B------:R3:W-:Y:S01]  /*cdf0*/  @!P1 ST.E.64 desc[UR6][R12.64], R86 ;  /* 0x000000560c009985 */ /* 0x0007e2000c101b06 */
[C---:B------:R-:W-:Y:S02]  /*ce00*/  IADD3 R19, R3.reuse, 0xb8, RZ ;  /* 0x000000b803137810 */ /* 0x040fe40007ffe0ff */
[----:B------:R-:W-:Y:S01]  /*ce10*/  VIADD R17, R3, 0xb0 ;  /* 0x000000b003117836 */ /* 0x000fe20000000000 */
[----:B------:R4:W-:Y:S01]  /*ce20*/  @!P0 ST.E.64 desc[UR6][R14.64], R90 ;  /* 0x0000005a0e008985 */ /* 0x0009e2000c101b06 */
[----:B------:R-:W-:-:S02]  /*ce30*/  ISETP.GE.AND P0, PT, R0, UR4, PT ;  /* 0x0000000400007c0c */ /* 0x000fc4000bf06270 */
[----:B------:R-:W-:Y:S02]  /*ce40*/  @!P5 LEA.HI R21, R21, R21, RZ, 0x1 ;  /* 0x000000151515d211 */ /* 0x000fe400078f08ff */
[----:B------:R-:W-:Y:S02]  /*ce50*/  ISETP.GE.AND P3, PT, R16, UR4, PT ;  /* 0x0000000410007c0c */ /* 0x000fe4000bf66270 */
[----:B------:R-:W-:Y:S02]  /*ce60*/  ISETP.GE.AND P2, PT, R17, UR4, PT ;  /* 0x0000000411007c0c */ /* 0x000fe4000bf46270 */
[----:B0-----:R-:W-:Y:S01]  /*ce70*/  @!P6 LOP3.LUT R7, R20, 0xfffffffe, RZ, 0xc0, !PT ;  /* 0xfffffffe1407e812 */ /* 0x001fe200078ec0ff */
[----:B------:R-:W-:Y:S01]  /*ce80*/  VIADD R20, R3, 0xc0 ;  /* 0x000000c003147836 */ /* 0x000fe20000000000 */
[----:B------:R-:W-:Y:S02]  /*ce90*/  ISETP.GE.AND P1, PT, R19, UR4, PT ;  /* 0x0000000413007c0c */ /* 0x000fe4000bf26270 */
[----:B-1----:R-:W-:Y:S01]  /*cea0*/  @!P5 LOP3.LUT R9, R21, 0xfffffffe, RZ, 0xc0, !PT ;  /* 0xfffffffe1509d812 */ /* 0x002fe200078ec0ff */
[----:B------:R-:W-:Y:S01]  /*ceb0*/  @!P6 IMAD.WIDE R6, R7, 0x4, R4 ;  /* 0x000000040706e825 */ /* 0x000fe200078e0204 */
[----:B------:R-:W-:-:S02]  /*cec0*/  @!P0 LEA.HI R0, R0, R0, RZ, 0x1 ;  /* 0x0000000000008211 */ /* 0x000fc400078f08ff */
[----:B------:R-:W-:Y:S01]  /*ced0*/  @!P4 LEA.HI R2, R2, R2, RZ, 0x1 ;  /* 0x000000020202c211 */ /* 0x000fe200078f08ff */
[----:B------:R-:W-:Y:S01]  /*cee0*/  @!P5 IMAD.WIDE R8, R9, 0x4, R4 ;  /* 0x000000040908d825 */ /* 0x000fe200078e0204 */
[----:B--2---:R-:W-:Y:S01]  /*cef0*/  @!P0 LOP3.LUT R11, R0, 0xfffffffe, RZ, 0xc0, !PT ;  /* 0xfffffffe000b8812 */ /* 0x004fe200078ec0ff */
[----:B------:R0:W-:Y:S01]  /*cf00*/  @!P6 ST.E.64 desc[UR6][R6.64], R94 ;  /* 0x0000005e0600e985 */ /* 0x0001e2000c101b06 */
[----:B------:R-:W-:Y:S01]  /*cf10*/  @!P3 LEA.HI R16, R16, R16, RZ, 0x1 ;  /* 0x000000101010b211 */ /* 0x000fe200078f08ff */
[----:B------:R-:W-:Y:S01]  /*cf20*/  VIADD R21, R3, 0xc8 ;  /* 0x000000c803157836 */ /* 0x000fe20000000000 */
[----:B------:R-:W-:Y:S01]  /*cf30*/  @!P2 LEA.HI R17, R17, R17, RZ, 0x1 ;  /* 0x000000111111a211 */ /* 0x000fe200078f08ff */
[----:B------:R1:W-:Y:S01]  /*cf40*/  @!P5 ST.E.64 desc[UR6][R8.64], R98 ;  /* 0x000000620800d985 */ /* 0x0003e2000c101b06 */
[----:B------:R-:W-:Y:S02]  /*cf50*/  ISETP.GE.AND P5, PT, R20, UR4, PT ;  /* 0x0000000414007c0c */ /* 0x000fe4000bfa6270 */
[----:B------:R-:W-:-:S02]  /*cf60*/  @!P1 LEA.HI R19, R19, R19, RZ, 0x1 ;  /* 0x0000001313139211 */ /* 0x000fc400078f08ff */
[----:B---3--:R-:W-:Y:S01]  /*cf70*/  @!P4 LOP3.LUT R13, R2, 0xfffffffe, RZ, 0xc0, !PT ;  /* 0xfffffffe020dc812 */ /* 0x008fe200078ec0ff */
[C---:B------:R-:W-:Y:S01]  /*cf80*/  VIADD R2, R3.reuse, 0xd8 ;  /* 0x000000d803027836 */ /* 0x040fe20000000000 */
[----:B------:R-:W-:Y:S02]  /*cf90*/  IADD3 R0, R3, 0xd0, RZ ;  /* 0x000000d003007810 */ /* 0x000fe40007ffe0ff */
[----:B----4-:R-:W-:Y:S01]  /*cfa0*/  @!P3 LOP3.LUT R15, R16, 0xfffffffe, RZ, 0xc0, !PT ;  /* 0xfffffffe100fb812 */ /* 0x010fe200078ec0ff */
[--C-:B0-----:R-:W-:Y:S01]  /*cfb0*/  @!P0 IMAD.WIDE R6, R11, 0x4, R4.reuse ;  /* 0x000000040b068825 */ /* 0x101fe200078e0204 */
[----:B------:R-:W-:Y:S02]  /*cfc0*/  @!P2 LOP3.LUT R17, R17, 0xfffffffe, RZ, 0xc0, !PT ;  /* 0xfffffffe1111a812 */ /* 0x000fe400078ec0ff */
[----:B------:R-:W-:Y:S01]  /*cfd0*/  ISETP.GE.AND P6, PT, R21, UR4, PT ;  /* 0x0000000415007c0c */ /* 0x000fe2000bfc6270 */
[--C-:B-1----:R-:W-:Y:S01]  /*cfe0*/  @!P4 IMAD.WIDE R8, R13, 0x4, R4.reuse ;  /* 0x000000040d08c825 */ /* 0x102fe200078e0204 */
[----:B------:R-:W-:Y:S01]  /*cff0*/  @!P1 LOP3.LUT R19, R19, 0xfffffffe, RZ, 0xc0, !PT ;  /* 0xfffffffe13139812 */ /* 0x000fe200078ec0ff */
[----:B------:R0:W-:Y:S01]  /*d000*/  @!P0 ST.E.64 desc[UR6][R6.64], R102 ;  /* 0x0000006606008985 */ /* 0x0001e2000c101b06 */
[----:B------:R-:W-:Y:S01]  /*d010*/  ISETP.GE.AND P0, PT, R0, UR4, PT ;  /* 0x0000000400007c0c */ /* 0x000fe2000bf06270 */
[--C-:B------:R-:W-:Y:S01]  /*d020*/  @!P3 IMAD.WIDE R10, R15, 0x4, R4.reuse ;  /* 0x000000040f0ab825 */ /* 0x100fe200078e0204 */
[----:B------:R-:W-:Y:S01]  /*d030*/  @!P5 LEA.HI R20, R20, R20, RZ, 0x1 ;  /* 0x000000141414d211 */ /* 0x000fe200078f08ff */
[----:B------:R1:W-:Y:S02]  /*d040*/  @!P4 ST.E.64 desc[UR6][R8.64], R106 ;  /* 0x0000006a0800c985 */ /* 0x0003e4000c101b06 */
[--C-:B------:R-:W-:Y:S01]  /*d050*/  @!P2 IMAD.WIDE R12, R17, 0x4, R4.reuse ;  /* 0x00000004110ca825 */ /* 0x100fe200078e0204 */
[----:B------:R-:W-:Y:S01]  /*d060*/  IADD3 R17, R3, 0xe8, RZ ;  /* 0x000000e803117810 */ /* 0x000fe20007ffe0ff */
[----:B------:R2:W-:Y:S02]  /*d070*/  @!P3 ST.E.64 desc[UR6][R10.64], R110 ;  /* 0x0000006e0a00b985 */ /* 0x0005e4000c101b06 */
[--C-:B------:R-:W-:Y:S01]  /*d080*/  @!P1 IMAD.WIDE R14, R19, 0x4, R4.reuse ;  /* 0x00000004130e9825 */ /* 0x100fe200078e0204 */
[----:B------:R-:W-:Y:S01]  /*d090*/  @!P6 LEA.HI R21, R21, R21, RZ, 0x1 ;  /* 0x000000151515e211 */ /* 0x000fe200078f08ff */
[----:B------:R3:W-:Y:S01]  /*d0a0*/  @!P2 ST.E.64 desc[UR6][R12.64], R114 ;  /* 0x000000720c00a985 */ /* 0x0007e2000c101b06 */
[----:B------:R-:W-:Y:S01]  /*d0b0*/  ISETP.GE.AND P3, PT, R17, UR4, PT ;  /* 0x0000000411007c0c */ /* 0x000fe2000bf66270 */
[C---:B------:R-:W-:Y:S01]  /*d0c0*/  VIADD R16, R3.reuse, 0xe0 ;  /* 0x000000e003107836 */ /* 0x040fe20000000000 */
[----:B0-----:R-:W-:Y:S01]  /*d0d0*/  @!P5 LOP3.LUT R7, R20, 0xfffffffe, RZ, 0xc0, !PT ;  /* 0xfffffffe1407d812 */ /* 0x001fe200078ec0ff */
[C---:B------:R-:W-:Y:S01]  /*d0e0*/  VIADD R19, R3.reuse, 0xf0 ;  /* 0x000000f003137836 */ /* 0x040fe20000000000 */
[----:B------:R-:W-:Y:S01]  /*d0f0*/  @!P1 ST.E.64 desc[UR6][R14.64], R118 ;  /* 0x000000760e009985 */ /* 0x000fe2000c101b06 */
[----:B------:R-:W-:Y:S01]  /*d100*/  ISETP.GE.AND P1, PT, R2, UR4, PT ;  /* 0x0000000402007c0c */ /* 0x000fe2000bf26270 */
[----:B------:R-:W-:Y:S01]  /*d110*/  VIADD R3, R3, 0xf8 ;  /* 0x000000f803037836 */ /* 0x000fe20000000000 */
[----:B------:R-:W-:Y:S01]  /*d120*/  ISETP.GE.AND P2, PT, R16, UR4, PT ;  /* 0x0000000410007c0c */ /* 0x000fe2000bf46270 */
[----:B------:R-:W-:Y:S01]  /*d130*/  @!P5 IMAD.WIDE R6, R7, 0x4, R4 ;  /* 0x000000040706d825 */ /* 0x000fe200078e0204 */
[----:B------:R-:W-:-:S02]  /*d140*/  ISETP.GE.AND P4, PT, R19, UR4, PT ;  /* 0x0000000413007c0c */ /* 0x000fc4000bf86270 */
[----:B------:R-:W-:Y:S02]  /*d150*/  @!P0 LEA.HI R0, R0, R0, RZ, 0x1 ;  /* 0x0000000000008211 */ /* 0x000fe400078f08ff */
[----:B-1----:R-:W-:Y:S01]  /*d160*/  @!P6 LOP3.LUT R9, R21, 0xfffffffe, RZ, 0xc0, !PT ;  /* 0xfffffffe1509e812 */ /* 0x002fe200078ec0ff */
[----:B------:R0:W-:Y:S01]  /*d170*/  @!P5 ST.E.64 desc[UR6][R6.64], R122 ;  /* 0x0000007a0600d985 */ /* 0x0001e2000c101b06 */
[----:B--2---:R-:W-:Y:S02]  /*d180*/  @!P0 LOP3.LUT R11, R0, 0xfffffffe, RZ, 0xc0, !PT ;  /* 0xfffffffe000b8812 */ /* 0x004fe400078ec0ff */
[----:B------:R-:W-:Y:S01]  /*d190*/  @!P3 LEA.HI R17, R17, R17, RZ, 0x1 ;  /* 0x000000111111b211 */ /* 0x000fe200078f08ff */
[----:B------:R-:W-:Y:S01]  /*d1a0*/  @!P6 IMAD.WIDE R8, R9, 0x4, R4 ;  /* 0x000000040908e825 */ /* 0x000fe200078e0204 */
[----:B------:R-:W-:Y:S02]  /*d1b0*/  @!P1 LEA.HI R2, R2, R2, RZ, 0x1 ;  /* 0x0000000202029211 */ /* 0x000fe400078f08ff */
[----:B------:R-:W-:-:S02]  /*d1c0*/  @!P2 LEA.HI R16, R16, R16, RZ, 0x1 ;  /* 0x000000101010a211 */ /* 0x000fc400078f08ff */
[----:B------:R1:W-:Y:S01]  /*d1d0*/  @!P6 ST.E.64 desc[UR6][R8.64], R126 ;  /* 0x0000007e0800e985 */ /* 0x0003e2000c101b06 */
[----:B------:R-:W-:Y:S02]  /*d1e0*/  @!P4 LEA.HI R19, R19, R19, RZ, 0x1 ;  /* 0x000000131313c211 */ /* 0x000fe400078f08ff */
[----:B---3--:R-:W-:Y:S01]  /*d1f0*/  @!P1 LOP3.LUT R13, R2, 0xfffffffe, RZ, 0xc0, !PT ;  /* 0xfffffffe020d9812 */ /* 0x008fe200078ec0ff */
[--C-:B0-----:R-:W-:Y:S01]  /*d200*/  @!P0 IMAD.WIDE R6, R11, 0x4, R4.reuse ;  /* 0x000000040b068825 */ /* 0x101fe200078e0204 */
[----:B------:R-:W-:Y:S02]  /*d210*/  @!P2 LOP3.LUT R15, R16, 0xfffffffe, RZ, 0xc0, !PT ;  /* 0xfffffffe100fa812 */ /* 0x000fe400078ec0ff */
[----:B------:R-:W-:Y:S02]  /*d220*/  @!P3 LOP3.LUT R17, R17, 0xfffffffe, RZ, 0xc0, !PT ;  /* 0xfffffffe1111b812 */ /* 0x000fe400078ec0ff */
[----:B------:R0:W-:Y:S01]  /*d230*/  @!P0 ST.E.64 desc[UR6][R6.64], R130 ;  /* 0x0000008206008985 */ /* 0x0001e2000c101b06 */
[----:B------:R-:W-:Y:S01]  /*d240*/  ISETP.GE.AND P0, PT, R3, UR4, PT ;  /* 0x0000000403007c0c */ /* 0x000fe2000bf06270 */
[----:B------:R-:W-:Y:S01]  /*d250*/  @!P2 IMAD.WIDE R10, R15, 0x4, R4 ;  /* 0x000000040f0aa825 */ /* 0x000fe200078e0204 */
[----:B------:R-:W-:-:S03]  /*d260*/  @!P4 LOP3.LUT R19, R19, 0xfffffffe, RZ, 0xc0, !PT ;  /* 0xfffffffe1313c812 */ /* 0x000fc600078ec0ff */
[----:B-1----:R-:W-:-:S04]  /*d270*/  @!P1 IMAD.WIDE R8, R13, 0x4, R4 ;  /* 0x000000040d089825 */ /* 0x002fc800078e0204 */
[--C-:B------:R-:W-:Y:S01]  /*d280*/  @!P3 IMAD.WIDE R12, R17, 0x4, R4.reuse ;  /* 0x00000004110cb825 */ /* 0x100fe200078e0204 */
[----:B------:R0:W-:Y:S03]  /*d290*/  @!P1 ST.E.64 desc[UR6][R8.64], R134 ;  /* 0x0000008608009985 */ /* 0x0001e6000c101b06 */
[----:B------:R-:W-:Y:S01]  /*d2a0*/  @!P4 IMAD.WIDE R14, R19, 0x4, R4 ;  /* 0x00000004130ec825 */ /* 0x000fe200078e0204 */
[----:B------:R0:W-:Y:S04]  /*d2b0*/  @!P2 ST.E.64 desc[UR6][R10.64], R138 ;  /* 0x0000008a0a00a985 */ /* 0x0001e8000c101b06 */
[----:B------:R0:W-:Y:S04]  /*d2c0*/  @!P3 ST.E.64 desc[UR6][R12.64], R142 ;  /* 0x0000008e0c00b985 */ /* 0x0001e8000c101b06 */
[----:B------:R0:W-:Y:S01]  /*d2d0*/  @!P4 ST.E.64 desc[UR6][R14.64], R146 ;  /* 0x000000920e00c985 */ /* 0x0001e2000c101b06 */
[----:B------:R-:W-:Y:S05]  /*d2e0*/  @P0 BRA `(.L_x_8) ;  /* 0x0000004000a40947 */ /* 0x000fea0003800000 */
[----:B------:R-:W-:Y:S01]  /*d2f0*/  LEA.HI R3, R3, R3, RZ, 0x1 ;  /* 0x0000000303037211 */ /* 0x000fe200078f08ff */
[----:B------:R-:W-:-:S03]  /*d300*/  ULDC.64 UR4, c[0x0][0x208] ;  /* 0x0000820000047ab9 */ /* 0x000fc60000000a00 */
[----:B------:R-:W-:-:S05]  /*d310*/  LOP3.LUT R3, R3, 0xfffffffe, RZ, 0xc0, !PT ;  /* 0xfffffffe03037812 */ /* 0x000fca00078ec0ff */
[----:B------:R-:W-:-:S05]  /*d320*/  IMAD.WIDE R4, R3, 0x4, R4 ;  /* 0x0000000403047825 */ /* 0x000fca00078e0204 */
[----:B------:R1:W-:Y:S01]  /*d330*/  ST.E.64 desc[UR4][R4.64], R150 ;  /* 0x0000009604007985 */ /* 0x0003e2000c101b04 */
[----:B------:R-:W-:Y:S05]  /*d340*/  BRA `(.L_x_8) ;  /* 0x00000040008c7947 */ /* 0x000fea0003800000 */
.L_x_35:
[----:B------:R-:W0:Y:S02]  /*d350*/  S2R R0, SR_TID.X ;  /* 0x0000000000007919 */ /* 0x000e240000002100 */
[----:B0-----:R-:W-:-:S04]  /*d360*/  IADD3 R2, R0, -0x80, RZ ;  /* 0xffffff8000027810 */ /* 0x001fc80007ffe0ff */
[----:B------:R-:W-:-:S13]  /*d370*/  ISETP.GT.AND P0, PT, R2, 0x7f, PT ;  /* 0x0000007f0200780c */ /* 0x000fda0003f04270 */
[----:B------:R-:W-:Y:S05]  /*d380*/  @P0 BRA `(.L_x_8) ;  /* 0x00000040007c0947 */ /* 0x000fea0003800000 */
[----:B------:R-:W0:Y:S01]  /*d390*/  S2R R3, SR_CTAID.X ;  /* 0x0000000000037919 */ /* 0x000e220000002500 */
[----:B------:R-:W1:Y:S01]  /*d3a0*/  LDC R6, c[0x0][0xbe8] ;  /* 0x0002fa00ff067b82 */ /* 0x000e620000000800 */
[----:B------:R-:W-:Y:S01]  /*d3b0*/  ULDC UR4, c[0x0][0xa88] ;  /* 0x0002a20000047ab9 */ /* 0x000fe20000000800 */
[----:B0-----:R-:W-:Y:S02]  /*d3c0*/  IMAD R0, R3, 0x80, R0 ;  /* 0x0000008003007824 */ /* 0x001fe400078e0200 */
[----:B-1----:R-:W-:Y:S02]  /*d3d0*/  IMAD R3, R6, UR4, RZ ;  /* 0x0000000406037c24 */ /* 0x002fe4000f8e02ff */
[----:B------:R-:W-:-:S05]  /*d3e0*/  VIADD R0, R0, 0xffffff80 ;  /* 0xffffff8000007836 */ /* 0x000fca0000000000 */
[----:B------:R-:W-:-:S13]  /*d3f0*/  ISETP.GE.AND P0, PT, R0, R3, PT ;  /* 0x000000030000720c */ /* 0x000fda0003f06270 */
[----:B------:R-:W-:Y:S05]  /*d400*/  @P0 BRA `(.L_x_8) ;  /* 0x00000040005c0947 */ /* 0x000fea0003800000 */
[----:B------:R-:W-:Y:S01]  /*d410*/  ISETP.NE.AND P0, PT, R6, 0x1, PT ;  /* 0x000000010600780c */ /* 0x000fe20003f05270 */
[----:B------:R-:W0:Y:S01]  /*d420*/  S2UR UR7, SR_CTAID.Z ;  /* 0x00000000000779c3 */ /* 0x000e220000002700 */
[----:B------:R-:W-:Y:S01]  /*d430*/  R2UR UR11, R18 ;  /* 0x00000000120b72ca */ /* 0x000fe200000e0000 */
[----:B------:R-:W-:Y:S01]  /*d440*/  ULDC.64 UR8, c[0x0][0xbd0] ;  /* 0x0002f40000087ab9 */ /* 0x000fe20000000a00 */
[----:B------:R-:W-:Y:S01]  /*d450*/  MOV R5, R0 ;  /* 0x0000000000057202 */ /* 0x000fe20000000f00 */
[----:B------:R-:W-:-:S04]  /*d460*/  ULDC.64 UR12, c[0x0][0x208] ;  /* 0x00008200000c7ab9 */ /* 0x000fc80000000a00 */
[----:B------:R-:W1:Y:S06]  /*d470*/  LDC.64 R10, c[0x0][0xbd8] ;  /* 0x0002f600ff0a7b82 */ /* 0x000e6c0000000a00 */
[----:B------:R-:W-:Y:S02]  /*d480*/  USHF.R.S32.HI UR6, URZ, 0x1f, UR11 ;  /* 0x0000001f3f067899 */ /* 0x000fe4000801140b */
[----:B------:R-:W2:Y:S01]  /*d490*/  @P0 LDC R7, c[0x0][0xbec] ;  /* 0x0002fb00ff070b82 */ /* 0x000ea20000000800 */
[----:B------:R-:W-:Y:S02]  /*d4a0*/  UIMAD.WIDE.U32 UR4, UR11, UR8, URZ ;  /* 0x000000080b0472a5 */ /* 0x000fe4000f8e003f */
[----:B------:R-:W-:-:S04]  /*d4b0*/  UIMAD UR6, UR6, UR8, URZ ;  /* 0x00000008060672a4 */ /* 0x000fc8000f8e023f */
[----:B------:R-:W-:Y:S01]  /*d4c0*/  UIMAD UR6, UR11, UR9, UR6 ;  /* 0x000000090b0672a4 */ /* 0x000fe2000f8e0206 */
[----:B------:R-:W3:Y:S01]  /*d4d0*/  @P0 LDC R9, c[0x0][0xbf0] ;  /* 0x0002fc00ff090b82 */ /* 0x000ee20000000800 */
[----:B0-----:R-:W-:Y:S01]  /*d4e0*/  USHF.R.S32.HI UR8, URZ, 0x1f, UR7 ;  /* 0x0000001f3f087899 */ /* 0x001fe20008011407 */
[----:B------:R-:W-:Y:S01]  /*d4f0*/  IMAD.U32 R3, RZ, RZ, UR5 ;  /* 0x00000005ff037e24 */ /* 0x000fe2000f8e00ff */
[----:B------:R-:W-:Y:S01]  /*d500*/  UIADD3 UR6, UR5, UR6, URZ ;  /* 0x0000000605067290 */ /* 0x000fe2000fffe03f */
[----:B------:R-:W-:Y:S02]  /*d510*/  IMAD.U32 R2, RZ, RZ, UR4 ;  /* 0x00000004ff027e24 */ /* 0x000fe4000f8e00ff */
[----:B------:R-:W-:Y:S02]  /*d520*/  ULDC.64 UR4, c[0x0][0xbe0] ;  /* 0x0002f80000047ab9 */ /* 0x000fe40000000a00 */
[----:B------:R-:W0:Y:S01]  /*d530*/  S2UR UR10, SR_CTAID.Y ;  /* 0x00000000000a79c3 */ /* 0x000e220000002600 */
[----:B------:R-:W-:Y:S01]  /*d540*/  MOV R3, UR6 ;  /* 0x0000000600037c02 */ /* 0x000fe20008000f00 */
[----:B-1----:R-:W-:-:S04]  /*d550*/  IMAD R12, R10, UR8, RZ ;  /* 0x000000080a0c7c24 */ /* 0x002fc8000f8e02ff */
[----:B------:R-:W-:Y:S02]  /*d560*/  IMAD R11, R11, UR7, R12 ;  /* 0x000000070b0b7c24 */ /* 0x000fe4000f8e020c */
[----:B------:R-:W0:Y:S01]  /*d570*/  LDC R8, c[0x0][0xc50] ;  /* 0x00031400ff087b82 */ /* 0x000e220000000800 */
[----:B--2---:R-:W-:-:S04]  /*d580*/  @P0 IMAD.HI.U32 R4, R0, R7, RZ ;  /* 0x0000000700040227 */ /* 0x004fc800078e00ff */
[----:B------:R-:W-:Y:S02]  /*d590*/  IMAD R7, RZ, RZ, -UR11 ;  /* 0x8000000bff077e24 */ /* 0x000fe4000f8e02ff */
[----:B------:R-:W-:Y:S01]  /*d5a0*/  IMAD.WIDE.U32 R2, R10, UR7, R2 ;  /* 0x000000070a027c25 */ /* 0x000fe2000f8e0002 */
[----:B---3--:R-:W-:-:S04]  /*d5b0*/  @P0 SHF.R.U32.HI R5, RZ, R9, R4 ;  /* 0x00000009ff050219 */ /* 0x008fc80000011604 */
[----:B------:R-:W-:Y:S01]  /*d5c0*/  IADD3 R3, R11, R3, RZ ;  /* 0x000000030b037210 */ /* 0x000fe20007ffe0ff */
[----:B0-----:R-:W-:Y:S02]  /*d5d0*/  IMAD R9, R8, R7, UR10 ;  /* 0x0000000a08097e24 */ /* 0x001fe4000f8e0207 */
[----:B------:R-:W-:Y:S02]  /*d5e0*/  IMAD.MOV R7, RZ, RZ, -R5 ;  /* 0x000000ffff077224 */ /* 0x000fe400078e0a05 */
[----:B------:R-:W-:Y:S01]  /*d5f0*/  IMAD.WIDE.U32 R2, R9, UR4, R2 ;  /* 0x0000000409027c25 */ /* 0x000fe2000f8e0002 */
[----:B------:R-:W-:-:S03]  /*d600*/  SHF.R.S32.HI R4, RZ, 0x1f, R9 ;  /* 0x0000001fff047819 */ /* 0x000fc60000011409 */
[----:B------:R-:W-:Y:S01]  /*d610*/  IMAD R7, R6, R7, R0 ;  /* 0x0000000706077224 */ /* 0x000fe200078e0200 */
[----:B------:R-:W-:Y:S01]  /*d620*/  IADD3 R2, P0, R5, R2, RZ ;  /* 0x0000000205027210 */ /* 0x000fe20007f1e0ff */
[----:B------:R-:W-:-:S03]  /*d630*/  IMAD R4, R4, UR4, RZ ;  /* 0x0000000404047c24 */ /* 0x000fc6000f8e02ff */
[----:B------:R-:W-:Y:S01]  /*d640*/  SHF.R.S32.HI R0, RZ, 0x1f, R7 ;  /* 0x0000001fff007819 */ /* 0x000fe20000011407 */
[----:B------:R-:W-:Y:S01]  /*d650*/  IMAD R4, R9, UR5, R4 ;  /* 0x0000000509047c24 */ /* 0x000fe2000f8e0204 */
[----:B------:R-:W-:Y:S01]  /*d660*/  SHF.R.S32.HI R9, RZ, 0x1f, R5 ;  /* 0x0000001fff097819 */ /* 0x000fe20000011405 */
[----:B------:R-:W-:Y:S02]  /*d670*/  ULDC.64 UR4, c[0x0][0xbc8] ;  /* 0x0002f20000047ab9 */ /* 0x000fe40000000a00 */
[----:B------:R-:W-:Y:S01]  /*d680*/  IMAD R0, R0, UR4, RZ ;  /* 0x0000000400007c24 */ /* 0x000fe2000f8e02ff */
[----:B------:R-:W-:-:S03]  /*d690*/  IADD3.X R3, R9, R3, R4, P0, !PT ;  /* 0x0000000309037210 */ /* 0x000fc600007fe404 */
[C---:B------:R-:W-:Y:S02]  /*d6a0*/  IMAD R5, R7.reuse, UR5, R0 ;  /* 0x0000000507057c24 */ /* 0x040fe4000f8e0200 */
[----:B------:R-:W-:Y:S01]  /*d6b0*/  IMAD.WIDE.U32 R2, R7, UR4, R2 ;  /* 0x0000000407027c25 */ /* 0x000fe2000f8e0002 */
[----:B------:R-:W-:-:S03]  /*d6c0*/  ULDC.64 UR4, c[0x0][0xba8] ;  /* 0x0002ea0000047ab9 */ /* 0x000fc60000000a00 */
[----:B------:R-:W-:Y:S01]  /*d6d0*/  IMAD.IADD R3, R3, 0x1, R5 ;  /* 0x0000000103037824 */ /* 0x000fe200078e0205 */
[----:B------:R-:W-:-:S04]  /*d6e0*/  LEA R4, P0, R2, UR4, 0x2 ;  /* 0x0000000402047c11 */ /* 0x000fc8000f8010ff */
[----:B------:R-:W-:Y:S01]  /*d6f0*/  LEA.HI.X R5, R2, UR5, R3, 0x2, P0 ;  /* 0x0000000502057c11 */ /* 0x000fe200080f1403 */
[----:B------:R-:W-:-:S05]  /*d700*/  IMAD.MOV.U32 R3, RZ, RZ, -0x800000 ;  /* 0xff800000ff037424 */ /* 0x000fca00078e00ff */
[----:B------:R0:W-:Y:S01]  /*d710*/  STG.E desc[UR12][R4.64], R3 ;  /* 0x0000000304007986 */ /* 0x0001e2000c10190c */
[----:B------:R-:W-:Y:S05]  /*d720*/  BRA `(.L_x_8) ;  /* 0x0000003c00947947 */ /* 0x000fea0003800000 */
.L_x_6:
[----:B------:R-:W-:-:S08]  /*d730*/  NOP ;  /* 0x0000000000007918 */ /* 0x000fd00000000000 */
[----:B0-----:R-:W0:-:S00]  /*d740*/  USETMAXREG.DEALLOC.CTAPOOL 0x28 ;  /* 0x00000028000079c8 */ /* 0x001e0000080e0500 */
[----:B0-----:R-:W-:Y:S01]  /*d750*/  LOP3.LUT R18, R0, 0x3, RZ, 0xc0, !PT ;  /* 0x0000000300127812 */ /* 0x001fe200078ec0ff */
[----:B------:R-:W0:Y:S05]  /*d760*/  S2R R26, SR_CTAID.Z ;  /* 0x00000000001a7919 */ /* 0x000e2a0000002700 */
[----:B------:R-:W1:Y:S01]  /*d770*/  S2UR UR6, SR_CTAID.Y ;  /* 0x00000000000679c3 */ /* 0x000e620000002600 */
[----:B------:R-:W2:Y:S02]  /*d780*/  SHFL.IDX PT, R0, R18, RZ, 0x1f ;  /* 0x00001fff12007589 */ /* 0x000ea400000e0000 */
[----:B--2---:R-:W-:-:S13]  /*d790*/  ISETP.NE.AND P0, PT, R0, RZ, PT ;  /* 0x000000ff0000720c */ /* 0x004fda0003f05270 */
[----:B01----:R-:W-:Y:S05]  /*d7a0*/  @!P0 BRA `(.L_x_38) ;  /* 0x0000000000288947 */ /* 0x003fea0003800000 */
[----:B------:R-:W-:Y:S01]  /*d7b0*/  ULDC UR7, c[0x0][0xc50] ;  /* 0x0003140000077ab9 */ /* 0x000fe20000000800 */
[----:B------:R-:W-:Y:S01]  /*d7c0*/  UMOV UR39, UR6 ;  /* 0x0000000600277c82 */ /* 0x000fe20008000000 */
[----:B------:R-:W-:-:S06]  /*d7d0*/  UISETP.NE.AND UP0, UPT, UR7, 0x1, UPT ;  /* 0x000000010700788c */ /* 0x000fcc000bf05270 */
[----:B------:R-:W-:-:S13]  /*d7e0*/  PLOP3.LUT P0, PT, PT, PT, UP0, 0x80, 0x0 ;  /* 0x000000000000781c */ /* 0x000fda0003f0f008 */
[----:B------:R-:W-:Y:S05]  /*d7f0*/  @!P0 BRA `(.L_x_39) ;  /* 0x0000000000308947 */ /* 0x000fea0003800000 */
[----:B------:R-:W-:Y:S01]  /*d800*/  ULDC UR4, c[0x0][0xc54] ;  /* 0x0003150000047ab9 */ /* 0x000fe20000000800 */
[----:B------:R-:W-:Y:S01]  /*d810*/  ULDC UR39, c[0x0][0xc58] ;  /* 0x0003160000277ab9 */ /* 0x000fe20000000800 */
[----:B------:R-:W-:-:S04]  /*d820*/  UIMAD.WIDE.U32 UR4, UR6, UR4, URZ ;  /* 0x00000004060472a5 */ /* 0x000fc8000f8e003f */
[----:B------:R-:W-:Y:S01]  /*d830*/  USHF.R.U32.HI UR39, URZ, UR39, UR5 ;  /* 0x000000273f277299 */ /* 0x000fe20008011605 */
[----:B------:R-:W-:Y:S11]  /*d840*/  BRA `(.L_x_39) ;  /* 0x00000000001c7947 */ /* 0x000ff60003800000 */
.L_x_38:
[----:B------:R-:W-:Y:S01]  /*d850*/  ULDC UR7, c[0x0][0xc50] ;  /* 0x0003140000077ab9 */ /* 0x000fe20000000800 */
[----:B------:R-:W-:Y:S01]  /*d860*/  UMOV UR39, UR6 ;  /* 0x0000000600277c82 */ /* 0x000fe20008000000 */
[----:B------:R-:W-:-:S11]  /*d870*/  UISETP.NE.AND UP0, UPT, UR7, 0x1, UPT ;  /* 0x000000010700788c */ /* 0x000fd6000bf05270 */
[----:B------:R-:W-:Y:S01]  /*d880*/  @UP0 ULDC UR4, c[0x0][0xc54] ;  /* 0x0003150000040ab9 */ /* 0x000fe20000000800 */
[----:B------:R-:W-:Y:S01]  /*d890*/  @UP0 ULDC UR8, c[0x0][0xc58] ;  /* 0x0003160000080ab9 */ /* 0x000fe20000000800 */
[----:B------:R-:W-:-:S04]  /*d8a0*/  UIMAD.WIDE.U32 UR4, UR6, UR4, URZ ;  /* 0x00000004060472a5 */ /* 0x000fc8000f8e003f */
[----:B------:R-:W-:-:S12]  /*d8b0*/  @UP0 USHF.R.U32.HI UR39, URZ, UR8, UR5 ;  /* 0x000000083f270299 */ /* 0x000fd80008011605 */
.L_x_39:
[----:B------:R-:W-:Y:S01]  /*d8c0*/  ISETP.GE.AND P0, PT, R26, RZ, PT ;  /* 0x000000ff1a00720c */ /* 0x000fe20003f06270 */
[----:B------:R-:W-:Y:S01]  /*d8d0*/  UIADD3 UR4, -UR39, URZ, URZ ;  /* 0x0000003f27047290 */ /* 0x000fe2000fffe13f */
[----:B------:R-:W-:Y:S01]  /*d8e0*/  MOV R0, 0x1 ;  /* 0x0000000100007802 */ /* 0x000fe20000000f00 */
[----:B------:R-:W-:Y:S02]  /*d8f0*/  IMAD.MOV.U32 R2, RZ, RZ, RZ ;  /* 0x000000ffff027224 */ /* 0x000fe400078e00ff */
[----:B------:R-:W-:Y:S01]  /*d900*/  UIMAD UR6, UR7, UR4, UR6 ;  /* 0x00000004070672a4 */ /* 0x000fe2000f8e0206 */
[----:B------:R-:W-:-:S07]  /*d910*/  IMAD.MOV.U32 R6, RZ, RZ, 0x1 ;  /* 0x00000001ff067424 */ /* 0x000fce00078e00ff */
[----:B------:R-:W-:Y:S05]  /*d920*/  @!P0 BRA `(.L_x_40) ;  /* 0x00000038004c8947 */ /* 0x000fea0003800000 */
[----:B------:R-:W0:Y:S01]  /*d930*/  LDC.64 R2, c[0x0][0xa28] ;  /* 0x00028a00ff027b82 */ /* 0x000e220000000a00 */
[----:B------:R-:W-:Y:S01]  /*d940*/  MOV R19, RZ ;  /* 0x000000ff00137202 */ /* 0x000fe20000000f00 */
[----:B------:R-:W-:Y:S01]  /*d950*/  ULDC.64 UR4, c[0x0][0x208] ;  /* 0x0000820000047ab9 */ /* 0x000fe20000000a00 */
[----:B------:R-:W-:Y:S01]  /*d960*/  ULDC UR40, c[0x0][0x2f0] ;  /* 0x0000bc0000287ab9 */ /* 0x000fe20000000800 */
[----:B0-----:R-:W-:-:S04]  /*d970*/  ISETP.NE.U32.AND P0, PT, R2, RZ, PT ;  /* 0x000000ff0200720c */ /* 0x001fc80003f05070 */
[----:B------:R-:W-:-:S13]  /*d980*/  ISETP.NE.AND.EX P0, PT, R3, RZ, PT, P0 ;  /* 0x000000ff0300720c */ /* 0x000fda0003f05300 */
[----:B------:R-:W0:Y:S02]  /*d990*/  @P0 LDC.64 R2, c[0x0][0xa28] ;  /* 0x00028a00ff020b82 */ /* 0x000e240000000a00 */
[----:B0-----:R-:W-:-:S05]  /*d9a0*/  @P0 IMAD.WIDE R2, R26, 0x4, R2 ;  /* 0x000000041a020825 */ /* 0x001fca00078e0202 */
[----:B------:R0:W5:Y:S01]  /*d9b0*/  @P0 LDG.E R19, desc[UR4][R2.64] ;  /* 0x0000000402130981 */ /* 0x000162000c1e1900 */
[----:B------:R-:W-:Y:S01]  /*d9c0*/  ULDC.64 UR4, c[0x0][0x418] ;  /* 0x0001060000047ab9 */ /* 0x000fe20000000a00 */
[----:B------:R-:W-:Y:S02]  /*d9d0*/  ULOP3.LUT UR44, UR6, 0xffff, URZ, 0xc0, !UPT ;  /* 0x0000ffff062c7892 */ /* 0x000fe4000f8ec03f */
[----:B------:R-:W-:Y:S01]  /*d9e0*/  UISETP.NE.U32.AND UP0, UPT, UR4, URZ, UPT ;  /* 0x0000003f0400728c */ /* 0x000fe2000bf05070 */
[----:B------:R-:W1:Y:S01]  /*d9f0*/  S2R R23, SR_CTAID.X ;  /* 0x0000000000177919 */ /* 0x000e620000002500 */
[----:B------:R-:W-:Y:S01]  /*da00*/  UMOV UR38, URZ ;  /* 0x0000003f00267c82 */ /* 0x000fe20008000000 */
[----:B------:R-:W-:Y:S01]  /*da10*/  ULDC UR4, c[0x0][0x424] ;  /* 0x0001090000047ab9 */ /* 0x000fe20000000800 */
[----:B------:R-:W-:-:S04]  /*da20*/  UISETP.NE.AND.EX UP0, UPT, UR5, URZ, UPT, UP0 ;  /* 0x0000003f0500728c */ /* 0x000fc8000bf05300 */
[----:B------:R-:W-:-:S04]  /*da30*/  USEL UR4, UR4, 0x1, UP0 ;  /* 0x0000000104047887 */ /* 0x000fc80008000000 */
[----:B------:R-:W-:-:S04]  /*da40*/  UIMAD UR40, UR4, UR40, URZ ;  /* 0x00000028042872a4 */ /* 0x000fc8000f8e023f */
[----:B------:R-:W-:Y:S02]  /*da50*/  UISETP.GE.AND UP0, UPT, UR40, 0x1, UPT ;  /* 0x000000012800788c */ /* 0x000fe4000bf06270 */
[----:B------:R-:W-:-:S04]  /*da60*/  UIADD3 UR4, UR40, 0x4f, URZ ;  /* 0x0000004f28047890 */ /* 0x000fc8000fffe03f */
[----:B------:R-:W-:Y:S01]  /*da70*/  PLOP3.LUT P0, PT, PT, PT, UP0, 0x80, 0x0 ;  /* 0x000000000000781c */ /* 0x000fe20003f0f008 */
[----:B------:R-:W-:-:S04]  /*da80*/  UIMAD.WIDE UR4, UR4, 0x66666667, URZ ;  /* 0x66666667040478a5 */ /* 0x000fc8000f8e023f */
[----:B------:R-:W-:-:S04]  /*da90*/  USHF.R.U32.HI UR41, URZ, 0x1f, UR5 ;  /* 0x0000001f3f297899 */ /* 0x000fc80008011605 */
[----:B------:R-:W-:-:S04]  /*daa0*/  ULEA.HI.SX32 UR41, UR5, UR41, 0x1b ;  /* 0x0000002905297291 */ /* 0x000fc8000f8fda3f */
[----:B01----:R-:W-:Y:S08]  /*dab0*/  @!P0 BRA `(.L_x_41) ;  /* 0x0000000000848947 */ /* 0x003ff00003800000 */
[----:B------:R-:W-:Y:S01]  /*dac0*/  USHF.R.U32.HI UR6, URZ, 0x10, UR6 ;  /* 0x000000103f067899 */ /* 0x000fe20008011606 */
[----:B------:R-:W-:-:S03]  /*dad0*/  UMOV UR4, URZ ;  /* 0x0000003f00047c82 */ /* 0x000fc60008000000 */
[----:B------:R-:W-:-:S11]  /*dae0*/  UISETP.NE.AND UP0, UPT, UR6, URZ, UPT ;  /* 0x0000003f0600728c */ /* 0x000fd6000bf05270 */
[----:B------:R-:W-:Y:S02]  /*daf0*/  @!UP0 ULDC UR6, c[0x0][0x9f0] ;  /* 0x00027c0000068ab9 */ /* 0x000fe40000000800 */
[----:B------:R-:W-:Y:S01]  /*db00*/  IABS R2, UR6 ;  /* 0x0000000600027c13 */ /* 0x000fe20008000000 */
[----:B------:R-:W-:Y:S02]  /*db10*/  UIADD3 UR7, UR41, -0x1, UR6 ;  /* 0xffffffff29077890 */ /* 0x000fe4000fffe006 */
[----:B------:R-:W-:Y:S02]  /*db20*/  IABS R5, UR6 ;  /* 0x0000000600057c13 */ /* 0x000fe40008000000 */
[----:B------:R-:W-:Y:S02]  /*db30*/  R2UR UR10, R2 ;  /* 0x00000000020a72ca */ /* 0x000fe400000e0000 */
[----:B------:R-:W-:Y:S01]  /*db40*/  IABS R4, UR7 ;  /* 0x0000000700047c13 */ /* 0x000fe20008000000 */
[----:B------:R-:W-:-:S03]  /*db50*/  ULOP3.LUT UR7, UR7, UR6, URZ, 0x3c, !UPT ;  /* 0x0000000607077292 */ /* 0x000fc6000f8e3c3f */
[----:B------:R-:W-:-:S07]  /*db60*/  R2UR UR9, R4 ;  /* 0x00000000040972ca */ /* 0x000fce00000e0000 */
[----:B------:R-:W0:Y:S08]  /*db70*/  I2F.RP R2, UR10 ;  /* 0x0000000a00027d06 */ /* 0x000e300008209400 */
[----:B0-----:R-:W0:Y:S02]  /*db80*/  MUFU.RCP R2, R2 ;  /* 0x0000000200027308 */ /* 0x001e240000001000 */
[----:B0-----:R-:W-:-:S02]  /*db90*/  VIADD R3, R2, 0xffffffe ;  /* 0x0ffffffe02037836 */ /* 0x001fc40000000000 */
[----:B------:R-:W-:-:S04]  /*dba0*/  IMAD.MOV R2, RZ, RZ, -R5 ;  /* 0x000000ffff027224 */ /* 0x000fc800078e0a05 */
        /* <DEDUP_REMOVED lines=14> */
[----:B------:R-:W-:Y:S02]  /*dc90*/  UISETP.NE.AND UP1, UPT, UR6, URZ, UPT ;  /* 0x0000003f0600728c */ /* 0x000fe4000bf25270 */
[----:B------:R-:W-:-:S09]  /*dca0*/  @!UP0 UIADD3 UR5, -UR5, URZ, URZ ;  /* 0x0000003f05058290 */ /* 0x000fd2000fffe13f */
[----:B------:R-:W-:-:S07]  /*dcb0*/  @!UP1 ULOP3.LUT UR5, URZ, UR6, URZ, 0x33, !UPT ;  /* 0x000000063f059292 */ /* 0x000fce000f8e333f */
[----:B------:R-:W-:-:S05]  /*dcc0*/  UMOV UR38, UR5 ;  /* 0x0000000500267c82 */ /* 0x000fca0008000000 */
.L_x_41:
[----:B------:R-:W-:Y:S02]  /*dcd0*/  UIMAD UR45, UR44, UR38, URZ ;  /* 0x000000262c2d72a4 */ /* 0x000fe4000f8e023f */
[----:B------:R-:W-:Y:S02]  /*dce0*/  MOV R3, UR38 ;  /* 0x0000002600037c02 */ /* 0x000fe40008000f00 */
[----:B------:R-:W-:Y:S02]  /*dcf0*/  MOV R6, 0x1 ;  /* 0x0000000100067802 */ /* 0x000fe40000000f00 */
[----:B------:R-:W-:-:S05]  /*dd00*/  IMAD.U32 R2, RZ, RZ, UR45 ;  /* 0x0000002dff027e24 */ /* 0x000fca000f8e00ff */
[----:B------:R-:W-:-:S04]  /*dd10*/  VIADDMNMX R2, R2, R3, UR41, PT ;  /* 0x0000002902027e46 */ /* 0x000fc8000b800103 */
[----:B------:R-:W-:Y:S01]  /*dd20*/  R2UR UR46, R2 ;  /* 0x00000000022e72ca */ /* 0x000fe200000e0000 */
[----:B------:R-:W-:-:S12]  /*dd30*/  IMAD.MOV.U32 R2, RZ, RZ, RZ ;  /* 0x000000ffff027224 */ /* 0x000fd800078e00ff */
[----:B------:R-:W-:-:S06]  /*dd40*/  UISETP.GT.AND UP0, UPT, UR46, UR45, UPT ;  /* 0x0000002d2e00728c */ /* 0x000fcc000bf04270 */
[----:B------:R-:W-:-:S13]  /*dd50*/  PLOP3.LUT P0, PT, PT, PT, UP0, 0x80, 0x0 ;  /* 0x000000000000781c */ /* 0x000fda0003f0f008 */
[----:B------:R-:W-:Y:S05]  /*dd60*/  @!P0 BRA `(.L_x_40) ;  /* 0x00000034003c8947 */ /* 0x000fea0003800000 */
[----:B------:R-:W0:Y:S01]  /*dd70*/  S2UR UR4, SR_CgaCtaId ;  /* 0x00000000000479c3 */ /* 0x000e220000008800 */
[----:B------:R-:W-:Y:S02]  /*dd80*/  UMOV UR42, 0x400 ;  /* 0x00000400002a7882 */ /* 0x000fe40000000000 */
[----:B0-----:R-:W-:-:S04]  /*dd90*/  ULEA UR42, UR4, UR42, 0x18 ;  /* 0x0000002a042a7291 */ /* 0x001fc8000f8ec03f */
[----:B------:R-:W-:-:S04]  /*dda0*/  UIADD3 UR4, UR42, 0x24400, URZ ;  /* 0x000244002a047890 */ /* 0x000fc8000fffe03f */
[----:B------:R-:W-:-:S06]  /*ddb0*/  ULOP3.LUT UP0, URZ, UR4, 0x3ff, URZ, 0xc0, !UPT ;  /* 0x000003ff043f7892 */ /* 0x000fcc000f80c03f */
[----:B------:R-:W-:-:S13]  /*ddc0*/  PLOP3.LUT P0, PT, PT, PT, UP0, 0x80, 0x0 ;  /* 0x000000000000781c */ /* 0x000fda0003f0f008 */
[----:B------:R-:W-:Y:S05]  /*ddd0*/  @!P0 BRA `(.L_x_42) ;  /* 0x0000000000408947 */ /* 0x000fea0003800000 */
[----:B------:R-:W-:Y:S01]  /*dde0*/  MOV R2, 0x0 ;  /* 0x0000000000027802 */ /* 0x000fe20000000f00 */
[----:B------:R-:W-:Y:S01]  /*ddf0*/  ULDC.64 UR4, c[0x4][0x138] ;  /* 0x01004e0000047ab9 */ /* 0x000fe20000000a00 */
[----:B------:R-:W-:Y:S01]  /*de00*/  ULDC.64 UR6, c[0x4][0x140] ;  /* 0x0100500000067ab9 */ /* 0x000fe20000000a00 */
[----:B------:R-:W-:Y:S01]  /*de10*/  IMAD.U32 R4, RZ, RZ, UR4 ;  /* 0x00000004ff047e24 */ /* 0x000fe2000f8e00ff */
[----:B------:R-:W-:Y:S01]  /*de20*/  MOV R6, UR6 ;  /* 0x0000000600067c02 */ /* 0x000fe20008000f00 */
[----:B------:R-:W-:Y:S01]  /*de30*/  IMAD.U32 R5, RZ, RZ, UR5 ;  /* 0x00000005ff057e24 */ /* 0x000fe2000f8e00ff */
[----:B------:R-:W0:Y:S01]  /*de40*/  LDC.64 R2, c[0x4][R2] ;  /* 0x0100000002027b82 */ /* 0x000e220000000a00 */
[----:B------:R-:W-:Y:S01]  /*de50*/  ULDC.64 UR4, c[0x4][0x98] ;  /* 0x0100260000047ab9 */ /* 0x000fe20000000a00 */
[----:B------:R-:W-:Y:S01]  /*de60*/  IMAD.U32 R7, RZ, RZ, UR7 ;  /* 0x00000007ff077e24 */ /* 0x000fe2000f8e00ff */
[----:B------:R-:W-:Y:S01]  /*de70*/  MOV R11, UR5 ;  /* 0x00000005000b7c02 */ /* 0x000fe20008000f00 */
[----:B------:R-:W-:Y:S01]  /*de80*/  IMAD.U32 R10, RZ, RZ, UR4 ;  /* 0x00000004ff0a7e24 */ /* 0x000fe2000f8e00ff */
[----:B------:R-:W-:Y:S01]  /*de90*/  MOV R13, RZ ;  /* 0x000000ff000d7202 */ /* 0x000fe20000000f00 */
[----:B------:R-:W-:-:S02]  /*dea0*/  IMAD.MOV.U32 R8, RZ, RZ, 0x70 ;  /* 0x00000070ff087424 */ /* 0x000fc400078e00ff */
[----:B------:R-:W-:-:S07]  /*deb0*/  IMAD.MOV.U32 R12, RZ, RZ, 0x1 ;  /* 0x00000001ff0c7424 */ /* 0x000fce00078e00ff */
[----:B------:R-:W-:-:S07]  /*dec0*/  LEPC R20, `(.L_x_42) ;  /* 0x000000001014794e */ /* 0x000fce0000000000 */
[----:B0----5:R-:W-:Y:S05]  /*ded0*/  CALL.ABS.NOINC R2 ;  /* 0x0000000002007343 */ /* 0x021fea0003c00000 */
.L_x_42:
        /* <DEDUP_REMOVED lines=8> */
[----:B------:R0:W1:Y:S01]  /*df60*/  LDC.64 R2, c[0x4][R16] ;  /* 0x0100000010027b82 */ /* 0x0000620000000a00 */
[----:B------:R-:W-:Y:S01]  /*df70*/  IMAD.U32 R5, RZ, RZ, UR5 ;  /* 0x00000005ff057e24 */ /* 0x000fe2000f8e00ff */
[----:B------:R-:W-:Y:S01]  /*df80*/  ULDC.64 UR4, c[0x4][0xa0] ;  /* 0x0100280000047ab9 */ /* 0x000fe20000000a00 */
[----:B------:R-:W-:Y:S01]  /*df90*/  MOV R6, UR6 ;  /* 0x0000000600067c02 */ /* 0x000fe20008000f00 */
[----:B------:R-:W-:Y:S01]  /*dfa0*/  IMAD.U32 R7, RZ, RZ, UR7 ;  /* 0x00000007ff077e24 */ /* 0x000fe2000f8e00ff */
[----:B------:R-:W-:Y:S01]  /*dfb0*/  MOV R11, UR5 ;  /* 0x00000005000b7c02 */ /* 0x000fe20008000f00 */
[----:B------:R-:W-:Y:S01]  /*dfc0*/  IMAD.U32 R10, RZ, RZ, UR4 ;  /* 0x00000004ff0a7e24 */ /* 0x000fe2000f8e00ff */
[----:B------:R-:W-:Y:S01]  /*dfd0*/  MOV R13, RZ ;  /* 0x000000ff000d7202 */ /* 0x000fe20000000f00 */
[----:B------:R-:W-:-:S02]  /*dfe0*/  IMAD.MOV.U32 R8, RZ, RZ, 0x70 ;  /* 0x00000070ff087424 */ /* 0x000fc400078e00ff */
[----:B0-----:R-:W-:-:S07]  /*dff0*/  IMAD.MOV.U32 R12, RZ, RZ, 0x1 ;  /* 0x00000001ff0c7424 */ /* 0x001fce00078e00ff */
[----:B------:R-:W-:-:S07]  /*e000*/  LEPC R20, `(.L_x_44) ;  /* 0x000000001014794e */ /* 0x000fce0000000000 */
[----:B-1---5:R-:W-:Y:S05]  /*e010*/  CALL.ABS.NOINC R2 ;  /* 0x0000000002007343 */ /* 0x022fea0003c00000 */
.L_x_44:
[----:B------:R0:W1:Y:S01]  /*e020*/  LDC.64 R2, c[0x4][R16] ;  /* 0x0100000010027b82 */ /* 0x0000620000000a00 */
[----:B------:R-:W-:Y:S01]  /*e030*/  ULDC.64 UR4, c[0x4][0x138] ;  /* 0x01004e0000047ab9 */ /* 0x000fe20000000a00 */
[----:B------:R-:W-:Y:S01]  /*e040*/  ULDC.64 UR6, c[0x4][0x140] ;  /* 0x0100500000067ab9 */ /* 0x000fe20000000a00 */
[----:B------:R-:W-:Y:S01]  /*e050*/  IMAD.U32 R4, RZ, RZ, UR4 ;  /* 0x00000004ff047e24 */ /* 0x000fe2000f8e00ff */
[----:B------:R-:W-:Y:S01]  /*e060*/  MOV R6, UR6 ;  /* 0x0000000600067c02 */ /* 0x000fe20008000f00 */
[----:B------:R-:W-:Y:S01]  /*e070*/  IMAD.U32 R5, RZ, RZ, UR5 ;  /* 0x00000005ff057e24 */ /* 0x000fe2000f8e00ff */
[----:B------:R-:W-:Y:S01]  /*e080*/  ULDC.64 UR4, c[0x4][0xa8] ;  /* 0x01002a0000047ab9 */ /* 0x000fe20000000a00 */
[----:B------:R-:W-:Y:S01]  /*e090*/  IMAD.U32 R7, RZ, RZ, UR7 ;  /* 0x00000007ff077e24 */ /* 0x000fe2000f8e00ff */
[----:B------:R-:W-:Y:S01]  /*e0a0*/  MOV R11, UR5 ;  /* 0x00000005000b7c02 */ /* 0x000fe20008000f00 */
[----:B------:R-:W-:Y:S01]  /*e0b0*/  IMAD.U32 R10, RZ, RZ, UR4 ;  /* 0x00000004ff0a7e24 */ /* 0x000fe2000f8e00ff */
[----:B------:R-:W-:Y:S01]  /*e0c0*/  MOV R13, RZ ;  /* 0x000000ff000d7202 */ /* 0x000fe20000000f00 */
[----:B------:R-:W-:-:S02]  /*e0d0*/  IMAD.MOV.U32 R8, RZ, RZ, 0x70 ;  /* 0x00000070ff087424 */ /* 0x000fc400078e00ff */
[----:B0-----:R-:W-:-:S07]  /*e0e0*/  IMAD.MOV.U32 R12, RZ, RZ, 0x1 ;  /* 0x00000001ff0c7424 */ /* 0x001fce00078e00ff */
[----:B------:R-:W-:-:S07]  /*e0f0*/  LEPC R20, `(.L_x_43) ;  /* 0x000000001014794e */ /* 0x000fce0000000000 */
[----:B-1----:R-:W-:Y:S05]  /*e100*/  CALL.ABS.NOINC R2 ;  /* 0x0000000002007343 */ /* 0x002fea0003c00000 */
.L_x_43:
[----:B------:R-:W0:Y:S01]  /*e110*/  LDC.64 R2, c[0x0][0x9f8] ;  /* 0x00027e00ff027b82 */ /* 0x000e220000000a00 */
[----:B------:R-:W-:Y:S01]  /*e120*/  IMAD.MOV.U32 R34, RZ, RZ, R26 ;  /* 0x000000ffff227224 */ /* 0x000fe200078e001a */
[----:B------:R-:W-:-:S06]  /*e130*/  ULDC.64 UR4, c[0x0][0x208] ;  /* 0x0000820000047ab9 */ /* 0x000fcc0000000a00 */
[----:B------:R-:W1:Y:S01]  /*e140*/  LDC R17, c[0x0][0x430] ;  /* 0x00010c00ff117b82 */ /* 0x000e620000000800 */
[----:B0-----:R-:W-:-:S04]  /*e150*/  ISETP.NE.U32.AND P0, PT, R2, RZ, PT ;  /* 0x000000ff0200720c */ /* 0x001fc80003f05070 */
[----:B------:R-:W-:-:S13]  /*e160*/  ISETP.NE.AND.EX P0, PT, R3, RZ, PT, P0 ;  /* 0x000000ff0300720c */ /* 0x000fda0003f05300 */
[----:B------:R-:W0:Y:S01]  /*e170*/  @P0 LDC.64 R2, c[0x0][0x9f8] ;  /* 0x00027e00ff020b82 */ /* 0x000e220000000a00 */
[----:B------:R-:W-:-:S05]  /*e180*/  IMAD.SHL.U32 R8, R25, 0x8, RZ ;  /* 0x0000000819087824 */ /* 0x000fca00078e00ff */
[----:B------:R-:W-:-:S04]  /*e190*/  LOP3.LUT R22, R8, 0x38, RZ, 0xc0, !PT ;  /* 0x0000003808167812 */ /* 0x000fc800078ec0ff */
[----:B------:R-:W-:Y:S01]  /*e1a0*/  LOP3.LUT R37, R22, 0x40, RZ, 0xfc, !PT ;  /* 0x0000004016257812 */ /* 0x000fe200078efcff */
[----:B0-----:R-:W-:-:S05]  /*e1b0*/  @P0 IMAD.WIDE R2, R26, 0x4, R2 ;  /* 0x000000041a020825 */ /* 0x001fca00078e0202 */
[----:B------:R0:W5:Y:S01]  /*e1c0*/  @P0 LDG.E R34, desc[UR4][R2.64] ;  /* 0x0000000402220981 */ /* 0x000162000c1e1900 */
[----:B------:R-:W-:Y:S01]  /*e1d0*/  ULDC UR4, c[0x0][0x2f4] ;  /* 0x0000bd0000047ab9 */ /* 0x000fe20000000800 */
[----:B------:R-:W-:Y:S01]  /*e1e0*/  LOP3.LUT R16, R16, 0xffffffef, RZ, 0xc0, !PT ;  /* 0xffffffef10107812 */ /* 0x000fe200078ec0ff */
[----:B------:R-:W-:Y:S01]  /*e1f0*/  UMOV UR5, 0xffffffff ;  /* 0xffffffff00057882 */ /* 0x000fe20000000000 */
[C---:B------:R-:W-:Y:S02]  /*e200*/  ISETP.GE.AND P0, PT, R22.reuse, UR4, PT ;  /* 0x0000000416007c0c */ /* 0x040fe4000bf06270 */
[----:B------:R-:W-:Y:S02]  /*e210*/  ISETP.GE.AND P2, PT, R37, UR4, PT ;  /* 0x0000000425007c0c */ /* 0x000fe4000bf46270 */
[C---:B------:R-:W-:Y:S02]  /*e220*/  LOP3.LUT R36, R22.reuse, 0x80, RZ, 0xfc, !PT ;  /* 0x0000008016247812 */ /* 0x040fe400078efcff */
[----:B------:R-:W-:-:S02]  /*e230*/  LOP3.LUT R35, R22, 0xc0, RZ, 0xfc, !PT ;  /* 0x000000c016237812 */ /* 0x000fc400078efcff */
[----:B------:R-:W-:Y:S02]  /*e240*/  ISETP.GE.AND P1, PT, R36, UR4, PT ;  /* 0x0000000424007c0c */ /* 0x000fe4000bf26270 */
[C---:B------:R-:W-:Y:S02]  /*e250*/  SHF.L.U32 R24, R25.reuse, 0x4, RZ ;  /* 0x0000000419187819 */ /* 0x040fe400000006ff */
[----:B------:R-:W-:Y:S02]  /*e260*/  LOP3.LUT R9, R25, 0x7f, RZ, 0xc0, !PT ;  /* 0x0000007f19097812 */ /* 0x000fe400078ec0ff */
[----:B------:R-:W-:Y:S02]  /*e270*/  @P0 LOP3.LUT R16, R16, 0x10, RZ, 0xfc, !PT ;  /* 0x0000001010100812 */ /* 0x000fe400078efcff */
[----:B------:R-:W-:Y:S02]  /*e280*/  ISETP.GE.AND P0, PT, R35, UR4, PT ;  /* 0x0000000423007c0c */ /* 0x000fe4000bf06270 */
[----:B------:R-:W-:-:S02]  /*e290*/  LOP3.LUT R16, R16, 0xfffffff7, RZ, 0xc0, !PT ;  /* 0xfffffff710107812 */ /* 0x000fc400078ec0ff */
[----:B------:R-:W-:Y:S02]  /*e2a0*/  LOP3.LUT R24, R24, 0x70, RZ, 0xc0, !PT ;  /* 0x0000007018187812 */ /* 0x000fe400078ec0ff */
[----:B------:R-:W-:-:S04]  /*e2b0*/  @P2 LOP3.LUT R16, R16, 0x8, RZ, 0xfc, !PT ;  /* 0x0000000810102812 */ /* 0x000fc800078efcff */
[----:B------:R-:W-:-:S04]  /*e2c0*/  LOP3.LUT R16, R16, 0xfffffffd, RZ, 0xc0, !PT ;  /* 0xfffffffd10107812 */ /* 0x000fc800078ec0ff */
[----:B------:R-:W-:-:S04]  /*e2d0*/  LOP3.LUT R16, R16, 0xfffffffb, RZ, 0xc0, !PT ;  /* 0xfffffffb10107812 */ /* 0x000fc800078ec0ff */
[----:B------:R-:W-:-:S04]  /*e2e0*/  @P1 LOP3.LUT R16, R16, 0x4, RZ, 0xfc, !PT ;  /* 0x0000000410101812 */ /* 0x000fc800078efcff */
[----:B------:R-:W-:Y:S01]  /*e2f0*/  @P0 LOP3.LUT R16, R16, 0x2, RZ, 0xfc, !PT ;  /* 0x0000000210100812 */ /* 0x000fe200078efcff */
[----:B01----:R-:W-:Y:S06]  /*e300*/  BRA.DIV UR5, `(.L_x_45) ;  /* 0x0000003605287947 */ /* 0x003fec000b800000 */
.L_x_89:
[----:B------:R-:W2:Y:S01]  /*e310*/  LDL R0, [R1+0x4] ;  /* 0x0000040001007983 */ /* 0x000ea20000100800 */
[----:B------:R-:W-:Y:S01]  /*e320*/  ISETP.NE.AND P1, PT, R17, 0x1, PT ;  /* 0x000000011100780c */ /* 0x000fe20003f25270 */
[----:B------:R-:W-:Y:S01]  /*e330*/  UIADD3 UR4, UR46, -0x1, URZ ;  /* 0xffffffff2e047890 */ /* 0x000fe2000fffe03f */
[----:B-----5:R-:W-:Y:S01]  /*e340*/  SHF.R.S32.HI R13, RZ, 0x1f, R34 ;  /* 0x0000001fff0d7819 */ /* 0x020fe20000011422 */
[----:B------:R-:W-:Y:S01]  /*e350*/  ULDC.64 UR6, c[0x0][0x208] ;  /* 0x0000820000067ab9 */ /* 0x000fe20000000a00 */
[----:B------:R-:W-:-:S03]  /*e360*/  LOP3.LUT R16, R16, 0xffffffbf, RZ, 0xc0, !PT ;  /* 0xffffffbf10107812 */ /* 0x000fc600078ec0ff */
[----:B------:R-:W-:Y:S01]  /*e370*/  IMAD.U32 R10, RZ, RZ, UR4 ;  /* 0x00000004ff0a7e24 */ /* 0x000fe2000f8e00ff */
[----:B------:R0:W-:Y:S05]  /*e380*/  STL [R1], R13 ;  /* 0x0000000d01007387 */ /* 0x0001ea0000100800 */
[----:B------:R-:W1:Y:S01]  /*e390*/  @P1 LDC R3, c[0x0][0x434] ;  /* 0x00010d00ff031b82 */ /* 0x000e620000000800 */
[----:B------:R-:W-:-:S07]  /*e3a0*/  @P1 LOP3.LUT R16, R16, 0x40, RZ, 0xfc, !PT ;  /* 0x0000004010101812 */ /* 0x000fce00078efcff */
[----:B------:R-:W3:Y:S01]  /*e3b0*/  @P1 LDC R5, c[0x0][0x438] ;  /* 0x00010e00ff051b82 */ /* 0x000ee20000000800 */
[----:B------:R-:W-:Y:S01]  /*e3c0*/  LOP3.LUT R16, R16, 0xfffffffe, RZ, 0xc0, !PT ;  /* 0xfffffffe10107812 */ /* 0x000fe200078ec0ff */
[----:B------:R-:W-:Y:S01]  /*e3d0*/  IMAD.U32 R30, RZ, RZ, UR4 ;  /* 0x00000004ff1e7e24 */ /* 0x000fe2000f8e00ff */
[----:B------:R-:W-:-:S04]  /*e3e0*/  MOV R33, UR39 ;  /* 0x0000002700217c02 */ /* 0x000fc80008000f00 */
[----:B------:R-:W-:Y:S02]  /*e3f0*/  SHF.R.S32.HI R33, RZ, 0x1f, R33 ;  /* 0x0000001fff217819 */ /* 0x000fe40000011421 */
[----:B--2---:R-:W-:Y:S02]  /*e400*/  R2UR UR5, R0 ;  /* 0x00000000000572ca */ /* 0x004fe400000e0000 */
[----:B------:R-:W-:-:S04]  /*e410*/  SHF.R.U32.HI R0, RZ, 0x3, R9 ;  /* 0x00000003ff007819 */ /* 0x000fc80000011609 */
[----:B------:R-:W-:-:S05]  /*e420*/  LOP3.LUT R12, R24, R0, RZ, 0xfc, !PT ;  /* 0x00000000180c7212 */ /* 0x000fca00078efcff */
[----:B------:R-:W-:-:S05]  /*e430*/  IMAD R10, R10, 0x50, R12 ;  /* 0x000000500a0a7824 */ /* 0x000fca00078e020c */
[C---:B------:R-:W-:Y:S01]  /*e440*/  ISETP.GE.AND P0, PT, R10.reuse, UR40, PT ;  /* 0x000000280a007c0c */ /* 0x040fe2000bf06270 */
[----:B------:R-:W-:-:S03]  /*e450*/  IMAD.IADD R10, R10, 0x1, R19 ;  /* 0x000000010a0a7824 */ /* 0x000fc600078e0213 */
[----:B------:R-:W-:Y:S01]  /*e460*/  ISETP.GT.U32.OR P0, PT, R12, 0x4f, P0 ;  /* 0x0000004f0c00780c */ /* 0x000fe20000704470 */
[----:B-1----:R-:W-:Y:S01]  /*e470*/  @P1 IMAD.HI.U32 R0, R10, R3, RZ ;  /* 0x000000030a001227 */ /* 0x002fe200078e00ff */
[----:B------:R-:W-:-:S04]  /*e480*/  MOV R11, R10 ;  /* 0x0000000a000b7202 */ /* 0x000fc80000000f00 */
[----:B---3--:R-:W-:-:S07]  /*e490*/  @P1 SHF.R.U32.HI R11, RZ, R5, R0 ;  /* 0x00000005ff0b1219 */ /* 0x008fce0000011600 */
[----:B------:R-:W1:Y:S01]  /*e4a0*/  @!P0 LDC.64 R6, c[0x0][0x428] ;  /* 0x00010a00ff068b82 */ /* 0x000e620000000a00 */
[--C-:B------:R-:W-:Y:S01]  /*e4b0*/  @!P0 SHF.R.S32.HI R3, RZ, 0x1f, R11.reuse ;  /* 0x0000001fff038819 */ /* 0x100fe2000001140b */
[----:B------:R-:W-:-:S06]  /*e4c0*/  @!P0 IMAD.MOV.U32 R2, RZ, RZ, R11 ;  /* 0x000000ffff028224 */ /* 0x000fcc00078e000b */
[----:B------:R-:W2:Y:S01]  /*e4d0*/  @!P0 LDC.64 R4, c[0x0][0x418] ;  /* 0x00010600ff048b82 */ /* 0x000ea20000000a00 */
[-C--:B-1----:R-:W-:Y:S02]  /*e4e0*/  @!P0 IMAD R0, R13, R6.reuse, RZ ;  /* 0x000000060d008224 */ /* 0x082fe400078e02ff */
[----:B------:R-:W-:-:S04]  /*e4f0*/  @!P0 IMAD.WIDE.U32 R2, R34, R6, R2 ;  /* 0x0000000622028225 */ /* 0x000fc800078e0002 */
[----:B------:R-:W-:Y:S01]  /*e500*/  @!P0 IMAD R7, R34, R7, R0 ;  /* 0x0000000722078224 */ /* 0x000fe200078e0200 */
[----:B--2---:R-:W-:-:S03]  /*e510*/  @!P0 LEA R4, P1, R2, R4, 0x2 ;  /* 0x0000000402048211 */ /* 0x004fc600078210ff */
[----:B------:R-:W-:Y:S01]  /*e520*/  @!P0 IMAD.IADD R0, R3, 0x1, R7 ;  /* 0x0000000103008824 */ /* 0x000fe200078e0207 */
[----:B------:R-:W-:-:S04]  /*e530*/  ULOP3.LUT UR5, UR5, 0x2, URZ, 0xfc, !UPT ;  /* 0x0000000205057892 */ /* 0x000fc8000f8efc3f */
[----:B------:R-:W-:Y:S02]  /*e540*/  @!P0 LEA.HI.X R5, R2, R5, R0, 0x2, P1 ;  /* 0x0000000502058211 */ /* 0x000fe400008f1400 */
[----:B------:R-:W-:Y:S01]  /*e550*/  MOV R0, RZ ;  /* 0x000000ff00007202 */ /* 0x000fe20000000f00 */
[----:B------:R-:W-:-:S05]  /*e560*/  IMAD.U32 R2, RZ, RZ, UR5 ;  /* 0x00000005ff027e24 */ /* 0x000fca000f8e00ff */
[----:B------:R0:W5:Y:S01]  /*e570*/  @!P0 LDG.E R0, desc[UR6][R4.64] ;  /* 0x0000000604008981 */ /* 0x000162000c1e1900 */
[----:B------:R-:W-:Y:S01]  /*e580*/  ISETP.GT.U32.AND P0, PT, R12, 0x4f, PT ;  /* 0x0000004f0c00780c */ /* 0x000fe20003f04070 */
[----:B------:R-:W-:Y:S01]  /*e590*/  IMAD.MOV R3, RZ, RZ, -R11 ;  /* 0x000000ffff037224 */ /* 0x000fe200078e0a0b */
[----:B------:R-:W-:-:S03]  /*e5a0*/  ISETP.NE.AND P2, PT, R2, 0x3, PT ;  /* 0x000000030200780c */ /* 0x000fc60003f45270 */
[----:B------:R-:W-:-:S08]  /*e5b0*/  IMAD R6, R17, R3, R10 ;  /* 0x0000000311067224 */ /* 0x000fd000078e020a */
[----:B------:R-:W-:-:S04]  /*e5c0*/  @P0 LOP3.LUT R16, R16, 0x1, RZ, 0xfc, !PT ;  /* 0x0000000110100812 */ /* 0x000fc800078efcff */
[----:B------:R-:W-:-:S04]  /*e5d0*/  LOP3.LUT R16, R16, 0xffffffdf, RZ, 0xc0, !PT ;  /* 0xffffffdf10107812 */ /* 0x000fc800078ec0ff */
[----:B------:R-:W-:Y:S01]  /*e5e0*/  @P2 LOP3.LUT R16, R16, 0x20, RZ, 0xfc, !PT ;  /* 0x0000002010102812 */ /* 0x000fe200078efcff */
[----:B0-----:R-:W-:Y:S06]  /*e5f0*/  @!P2 BRA `(.L_x_46) ;  /* 0x000000000004a947 */ /* 0x001fec0003800000 */
[----:B------:R-:W-:Y:S01]  /*e600*/  BPT.TRAP 0x1 ;  /* 0x000000040000795c */ /* 0x000fe20000300000 */
.L_x_46:
[----:B------:R-:W-:Y:S01]  /*e610*/  SHF.R.S32.HI R5, RZ, 0x1f, R6 ;  /* 0x0000001fff057819 */ /* 0x000fe20000011406 */
[----:B------:R-:W-:Y:S01]  /*e620*/  ULDC.64 UR4, c[0x0][0x328] ;  /* 0x0000ca0000047ab9 */ /* 0x000fe20000000a00 */
[----:B-----5:R-:W-:Y:S02]  /*e630*/  SHF.R.S32.HI R4, RZ, 0x1f, R0 ;  /* 0x0000001fff047819 */ /* 0x020fe40000011400 */
[----:B------:R-:W-:Y:S01]  /*e640*/  R2UR UR6, R33 ;  /* 0x00000000210672ca */ /* 0x000fe200000e0000 */
[----:B------:R-:W-:-:S04]  /*e650*/  IMAD R3, R5, UR4, RZ ;  /* 0x0000000405037c24 */ /* 0x000fc8000f8e02ff */
[C---:B------:R-:W-:Y:S02]  /*e660*/  IMAD R7, R6.reuse, UR5, R3 ;  /* 0x0000000506077c24 */ /* 0x040fe4000f8e0203 */
[----:B------:R-:W-:Y:S01]  /*e670*/  IMAD.WIDE.U32 R2, R6, UR4, RZ ;  /* 0x0000000406027c25 */ /* 0x000fe2000f8e00ff */
[----:B------:R-:W-:-:S03]  /*e680*/  ULDC.64 UR4, c[0x0][0x338] ;  /* 0x0000ce0000047ab9 */ /* 0x000fc60000000a00 */
[----:B------:R-:W-:Y:S02]  /*e690*/  IMAD.IADD R3, R3, 0x1, R7 ;  /* 0x0000000103037824 */ /* 0x000fe400078e0207 */
[----:B------:R-:W-:Y:S02]  /*e6a0*/  IMAD R7, R4, UR4, RZ ;  /* 0x0000000404077c24 */ /* 0x000fe4000f8e02ff */
[----:B------:R-:W-:-:S04]  /*e6b0*/  IMAD.WIDE.U32 R2, R0, UR4, R2 ;  /* 0x0000000400027c25 */ /* 0x000fc8000f8e0002 */
[----:B------:R-:W-:Y:S01]  /*e6c0*/  IMAD R7, R0, UR5, R7 ;  /* 0x0000000500077c24 */ /* 0x000fe2000f8e0207 */
[----:B------:R-:W-:-:S04]  /*e6d0*/  ULDC.64 UR4, c[0x0][0x330] ;  /* 0x0000cc0000047ab9 */ /* 0x000fc80000000a00 */
[----:B------:R-:W-:Y:S01]  /*e6e0*/  IADD3 R3, R3, R7, RZ ;  /* 0x0000000703037210 */ /* 0x000fe20007ffe0ff */
[----:B------:R-:W-:Y:S01]  /*e6f0*/  IMAD.U32 R7, RZ, RZ, UR4 ;  /* 0x00000004ff077e24 */ /* 0x000fe2000f8e00ff */
[----:B------:R-:W-:-:S03]  /*e700*/  UIMAD UR4, UR6, UR4, URZ ;  /* 0x00000004060472a4 */ /* 0x000fc6000f8e023f */
[----:B------:R-:W-:Y:S01]  /*e710*/  IMAD.WIDE.U32 R2, R7, UR39, R2 ;  /* 0x0000002707027c25 */ /* 0x000fe2000f8e0002 */
[----:B------:R-:W-:Y:S01]  /*e720*/  UIMAD UR4, UR39, UR5, UR4 ;  /* 0x00000005270472a4 */ /* 0x000fe2000f8e0204 */
[----:B------:R-:W-:Y:S02]  /*e730*/  ULDC.64 UR6, c[0x0][0x318] ;  /* 0x0000c60000067ab9 */ /* 0x000fe40000000a00 */
[----:B------:R-:W-:-:S03]  /*e740*/  LEA R17, P0, R2, UR6, 0x1 ;  /* 0x0000000602117c11 */ /* 0x000fc6000f8008ff */
[----:B------:R-:W-:-:S05]  /*e750*/  VIADD R3, R3, UR4 ;  /* 0x0000000403037c36 */ /* 0x000fca0008000000 */
[----:B------:R-:W-:Y:S02]  /*e760*/  LEA.HI.X R18, R2, UR7, R3, 0x1, P0 ;  /* 0x0000000702127c11 */ /* 0x000fe400080f0c03 */
[----:B------:R-:W-:-:S04]  /*e770*/  MOV R2, 0x1 ;  /* 0x0000000100027802 */ /* 0x000fc80000000f00 */
[----:B------:R-:W-:-:S04]  /*e780*/  SHF.L.U32 R2, R2, 0x1f, RZ ;  /* 0x0000001f02027819 */ /* 0x000fc800000006ff */
[----:B------:R-:W0:Y:S02]  /*e790*/  SYNCS.PHASECHK.TRANS64.TRYWAIT P0, [UR42+0x38840], R2 ;  /* 0x03884002ff0075a7 */ /* 0x000e24000800016a */
[----:B0-----:R-:W-:Y:S05]  /*e7a0*/  @!P0 BRA `(.L_x_47) ;  /* 0x0000003000208947 */ /* 0x001fea0003800000 */
.L_x_90:
[----:B------:R-:W-:Y:S01]  /*e7b0*/  ULDC.64 UR4, c[0x0][0x300] ;  /* 0x0000c00000047ab9 */ /* 0x000fe20000000a00 */
[----:B------:R-:W-:Y:S01]  /*e7c0*/  R2UR UR6, R33 ;  /* 0x00000000210672ca */ /* 0x000fe200000e0000 */
[----:B------:R-:W-:Y:S01]  /*e7d0*/  IMAD R5, R5, UR4, RZ ;  /* 0x0000000405057c24 */ /* 0x000fe2000f8e02ff */
[----:B------:R-:W-:Y:S01]  /*e7e0*/  SHF.R.U32.HI R27, RZ, 0x3, R9 ;  /* 0x00000003ff1b7819 */ /* 0x000fe20000011609 */
[----:B0-----:R-:W-:Y:S01]  /*e7f0*/  IMAD.WIDE.U32 R2, R6, UR4, RZ ;  /* 0x0000000406027c25 */ /* 0x001fe2000f8e00ff */
[----:B------:R-:W-:-:S03]  /*e800*/  SHF.L.U32 R31, R9, 0x3, RZ ;  /* 0x00000003091f7819 */ /* 0x000fc600000006ff */
[----:B------:R-:W-:Y:S01]  /*e810*/  IMAD R5, R6, UR5, R5 ;  /* 0x0000000506057c24 */ /* 0x000fe2000f8e0205 */
[----:B------:R-:W-:-:S03]  /*e820*/  ULDC.64 UR4, c[0x0][0x310] ;  /* 0x0000c40000047ab9 */ /* 0x000fc60000000a00 */
[----:B------:R-:W-:Y:S02]  /*e830*/  IMAD.IADD R3, R3, 0x1, R5 ;  /* 0x0000000103037824 */ /* 0x000fe400078e0205 */
[----:B------:R-:W-:Y:S02]  /*e840*/  IMAD R5, R4, UR4, RZ ;  /* 0x0000000404057c24 */ /* 0x000fe4000f8e02ff */
[----:B------:R-:W-:-:S04]  /*e850*/  IMAD.WIDE.U32 R2, R0, UR4, R2 ;  /* 0x0000000400027c25 */ /* 0x000fc8000f8e0002 */
[----:B------:R-:W-:Y:S01]  /*e860*/  IMAD R5, R0, UR5, R5 ;  /* 0x0000000500057c24 */ /* 0x000fe2000f8e0205 */
[----:B------:R-:W-:-:S03]  /*e870*/  ULDC.64 UR4, c[0x0][0x308] ;  /* 0x0000c20000047ab9 */ /* 0x000fc60000000a00 */
[----:B------:R-:W-:Y:S01]  /*e880*/  IMAD.IADD R3, R3, 0x1, R5 ;  /* 0x0000000103037824 */ /* 0x000fe200078e0205 */
[----:B------:R-:W-:Y:S01]  /*e890*/  MOV R5, UR4 ;  /* 0x0000000400057c02 */ /* 0x000fe20008000f00 */
[----:B------:R-:W-:-:S03]  /*e8a0*/  UIMAD UR4, UR6, UR4, URZ ;  /* 0x00000004060472a4 */ /* 0x000fc6000f8e023f */
[----:B------:R-:W-:Y:S01]  /*e8b0*/  ULDC.64 UR6, c[0x0][0x2e8] ;  /* 0x0000ba0000067ab9 */ /* 0x000fe20000000a00 */
[----:B------:R-:W-:Y:S02]  /*e8c0*/  UIMAD UR4, UR39, UR5, UR4 ;  /* 0x00000005270472a4 */ /* 0x000fe4000f8e0204 */
[----:B------:R-:W-:-:S04]  /*e8d0*/  IMAD.WIDE.U32 R2, R5, UR39, R2 ;  /* 0x0000002705027c25 */ /* 0x000fc8000f8e0002 */
[----:B------:R-:W-:Y:S01]  /*e8e0*/  VIADD R7, R3, UR4 ;  /* 0x0000000403077c36 */ /* 0x000fe20008000000 */
[----:B------:R-:W-:Y:S01]  /*e8f0*/  LOP3.LUT R3, R8, 0x1c0, RZ, 0xc0, !PT ;  /* 0x000001c008037812 */ /* 0x000fe200078ec0ff */
[----:B------:R-:W-:Y:S01]  /*e900*/  UMOV UR4, 0xffffffff ;  /* 0xffffffff00047882 */ /* 0x000fe20000000000 */
[C---:B------:R-:W-:Y:S02]  /*e910*/  LEA R0, P0, R2.reuse, UR6, 0x1 ;  /* 0x0000000602007c11 */ /* 0x040fe4000f8008ff */
[----:B------:R-:W-:Y:S01]  /*e920*/  LOP3.LUT R8, R3, 0x38, R8, 0xf8, !PT ;  /* 0x0000003803087812 */ /* 0x000fe200078ef808 */
[----:B------:R-:W-:Y:S01]  /*e930*/  IMAD.MOV.U32 R3, RZ, RZ, -0x50 ;  /* 0xffffffb0ff037424 */ /* 0x000fe200078e00ff */
[----:B------:R-:W-:Y:S02]  /*e940*/  LEA.HI.X R7, R2, UR7, R7, 0x1, P0 ;  /* 0x0000000702077c11 */ /* 0x000fe400080f0c07 */
[----:B------:R-:W-:Y:S01]  /*e950*/  LOP3.LUT R8, R8, 0x38, R25, 0x78, !PT ;  /* 0x0000003808087812 */ /* 0x000fe200078e7819 */
[----:B------:R-:W-:-:S03]  /*e960*/  IMAD R6, R30, R3, UR40 ;  /* 0x000000281e067e24 */ /* 0x000fc6000f8e0203 */
[----:B------:R-:W-:Y:S01]  /*e970*/  LOP3.LUT R31, R8, 0x200, R31, 0xf8, !PT ;  /* 0x00000200081f7812 */ /* 0x000fe200078ef81f */
[----:B------:R-:W-:-:S05]  /*e980*/  IMAD.IADD R6, R6, 0x1, -R27 ;  /* 0x0000000106067824 */ /* 0x000fca00078e0a1b */
[----:B------:R-:W-:Y:S01]  /*e990*/  ISETP.GE.AND P0, PT, R6, 0x1, PT ;  /* 0x000000010600780c */ /* 0x000fe20003f06270 */
[----:B------:R-:W-:-:S12]  /*e9a0*/  BRA.DIV UR4, `(.L_x_48) ;  /* 0x0000002e04b87947 */ /* 0x000fd8000b800000 */
[----:B------:R-:W-:Y:S01]  /*e9b0*/  SHFL.IDX PT, R5, R7, RZ, 0x181f ;  /* 0x00181fff07057589 */ /* 0x000fe200000e0000 */
[C---:B------:R-:W-:Y:S01]  /*e9c0*/  LOP3.LUT P4, RZ, R16.reuse, 0x10, RZ, 0xc0, !PT ;  /* 0x0000001010ff7812 */ /* 0x040fe2000788c0ff */
[----:B------:R-:W-:Y:S01]  /*e9d0*/  ULDC.64 UR4, c[0x0][0x208] ;  /* 0x0000820000047ab9 */ /* 0x000fe20000000a00 */
[C---:B------:R-:W-:Y:S01]  /*e9e0*/  LOP3.LUT P3, RZ, R16.reuse, 0x8, RZ, 0xc0, !PT ;  /* 0x0000000810ff7812 */ /* 0x040fe2000786c0ff */
[----:B------:R-:W0:Y:S01]  /*e9f0*/  SHFL.IDX PT, R4, R0, RZ, 0x181f ;  /* 0x00181fff00047589 */ /* 0x000e2200000e0000 */
[C---:B------:R-:W-:Y:S02]  /*ea00*/  LOP3.LUT P2, RZ, R16.reuse, 0x4, RZ, 0xc0, !PT ;  /* 0x0000000410ff7812 */ /* 0x040fe4000784c0ff */
[----:B------:R-:W-:Y:S01]  /*ea10*/  LOP3.LUT P1, RZ, R16, 0x2, RZ, 0xc0, !PT ;  /* 0x0000000210ff7812 */ /* 0x000fe2000782c0ff */
[----:B------:R-:W-:Y:S01]  /*ea20*/  SHFL.IDX PT, R3, R7, 0x1, 0x181f ;  /* 0x00381f0007037f89 */ /* 0x000fe200000e0000 */
[----:B------:R-:W-:-:S03]  /*ea30*/  @P0 LEA R9, R31, UR42, 0x1 ;  /* 0x0000002a1f090c11 */ /* 0x000fc6000f8e08ff */
[----:B------:R-:W1:Y:S04]  /*ea40*/  SHFL.IDX PT, R2, R0, 0x1, 0x181f ;  /* 0x00381f0000027f89 */ /* 0x000e6800000e0000 */
[----:B------:R-:W-:Y:S01]  /*ea50*/  SHFL.IDX PT, R14, R0, 0x4, 0x181f ;  /* 0x00981f00000e7f89 */ /* 0x000fe200000e0000 */
[----:B0-----:R-:W-:-:S05]  /*ea60*/  @P0 IMAD.WIDE.U32 R4, R22, 0x2, R4 ;  /* 0x0000000216040825 */ /* 0x001fca00078e0004 */
[----:B------:R-:W-:Y:S04]  /*ea70*/  @P0 LDGSTS.E.BYPASS.LTC128B.128 [R9+0x24400], desc[UR4][R4.64], !P4 ;  /* 0x2440000004090fae */ /* 0x000fe8000e101d44 */
[----:B------:R-:W-:Y:S04]  /*ea80*/  @P0 LDGSTS.E.BYPASS.LTC128B.128 [R9+0x26c00], desc[UR4][R4.64+0x80], !P3 ;  /* 0x26c0008004090fae */ /* 0x000fe8000d901d44 */
[----:B------:R-:W-:Y:S04]  /*ea90*/  @P0 LDGSTS.E.BYPASS.LTC128B.128 [R9+0x29400], desc[UR4][R4.64+0x100], !P2 ;  /* 0x2940010004090fae */ /* 0x000fe8000d101d44 */
[----:B------:R0:W-:Y:S01]  /*eaa0*/  @P0 LDGSTS.E.BYPASS.LTC128B.128 [R9+0x2bc00], desc[UR4][R4.64+0x180], !P1 ;  /* 0x2bc0018004090fae */ /* 0x0001e2000c901d44 */
[----:B------:R-:W-:-:S03]  /*eab0*/  ISETP.GE.AND P0, PT, R6, 0x11, PT ;  /* 0x000000110600780c */ /* 0x000fc60003f06270 */
[----:B0-----:R-:W-:Y:S10]  /*eac0*/  SHFL.IDX PT, R5, R7, 0x2, 0x181f ;  /* 0x00581f0007057f89 */ /* 0x001ff400000e0000 */
[----:B-1----:R-:W-:Y:S01]  /*ead0*/  @P0 IMAD.WIDE.U32 R2, R22, 0x2, R2 ;  /* 0x0000000216020825 */ /* 0x002fe200078e0002 */
[----:B------:R-:W-:Y:S01]  /*eae0*/  @P0 LEA R21, R31, UR42, 0x1 ;  /* 0x0000002a1f150c11 */ /* 0x000fe2000f8e08ff */
[----:B------:R-:W0:Y:S04]  /*eaf0*/  SHFL.IDX PT, R4, R0, 0x2, 0x181f ;  /* 0x00581f0000047f89 */ /* 0x000e2800000e0000 */
[----:B------:R-:W-:Y:S04]  /*eb00*/  @P0 LDGSTS.E.BYPASS.LTC128B.128 [R21+0x24c00], desc[UR4][R2.64], !P4 ;  /* 0x24c0000002150fae */ /* 0x000fe8000e101d44 */
[----:B------:R-:W-:Y:S04]  /*eb10*/  @P0 LDGSTS.E.BYPASS.LTC128B.128 [R21+0x27400], desc[UR4][R2.64+0x80], !P3 ;  /* 0x2740008002150fae */ /* 0x000fe8000d901d44 */
[----:B------:R-:W-:Y:S04]  /*eb20*/  @P0 LDGSTS.E.BYPASS.LTC128B.128 [R21+0x29c00], desc[UR4][R2.64+0x100], !P2 ;  /* 0x29c0010002150fae */ /* 0x000fe8000d101d44 */
[----:B------:R1:W-:Y:S01]  /*eb30*/  @P0 LDGSTS.E.BYPASS.LTC128B.128 [R21+0x2c400], desc[UR4][R2.64+0x180], !P1 ;  /* 0x2c40018002150fae */ /* 0x0003e2000c901d44 */
[----:B------:R-:W-:-:S03]  /*eb40*/  ISETP.GE.AND P0, PT, R6, 0x21, PT ;  /* 0x000000210600780c */ /* 0x000fc60003f06270 */
[----:B-1----:R-:W-:Y:S10]  /*eb50*/  SHFL.IDX PT, R3, R7, 0x3, 0x181f ;  /* 0x00781f0007037f89 */ /* 0x002ff400000e0000 */
[----:B0-----:R-:W-:Y:S01]  /*eb60*/  @P0 IMAD.WIDE.U32 R4, R22, 0x2, R4 ;  /* 0x0000000216040825 */ /* 0x001fe200078e0004 */
[----:B------:R-:W-:Y:S01]  /*eb70*/  @P0 LEA R9, R31, UR42, 0x1 ;  /* 0x0000002a1f090c11 */ /* 0x000fe2000f8e08ff */
[----:B------:R-:W0:Y:S04]  /*eb80*/  SHFL.IDX PT, R2, R0, 0x3, 0x181f ;  /* 0x00781f0000027f89 */ /* 0x000e2800000e0000 */
[----:B------:R-:W-:Y:S04]  /*eb90*/  @P0 LDGSTS.E.BYPASS.LTC128B.128 [R9+0x25400], desc[UR4][R4.64], !P4 ;  /* 0x2540000004090fae */ /* 0x000fe8000e101d44 */
[----:B------:R-:W-:Y:S04]  /*eba0*/  @P0 LDGSTS.E.BYPASS.LTC128B.128 [R9+0x27c00], desc[UR4][R4.64+0x80], !P3 ;  /* 0x27c0008004090fae */ /* 0x000fe8000d901d44 */
[----:B------:R-:W-:Y:S04]  /*ebb0*/  @P0 LDGSTS.E.BYPASS.LTC128B.128 [R9+0x2a400], desc[UR4][R4.64+0x100], !P2 ;  /* 0x2a40010004090fae */ /* 0x000fe8000d101d44 */
[----:B------:R1:W-:Y:S01]  /*ebc0*/  @P0 LDGSTS.E.BYPASS.LTC128B.128 [R9+0x2cc00], desc[UR4][R4.64+0x180], !P1 ;  /* 0x2cc0018004090fae */ /* 0x0003e2000c901d44 */
[----:B------:R-:W-:-:S03]  /*ebd0*/  ISETP.GE.AND P0, PT, R6, 0x31, PT ;  /* 0x000000310600780c */ /* 0x000fc60003f06270 */
[----:B-1----:R1:W2:Y:S10]  /*ebe0*/  SHFL.IDX PT, R4, R7, 0x4, 0x181f ;  /* 0x00981f0007047f89 */ /* 0x0022b400000e0000 */
[----:B0-----:R-:W-:Y:S01]  /*ebf0*/  @P0 IMAD.WIDE.U32 R2, R22, 0x2, R2 ;  /* 0x0000000216020825 */ /* 0x001fe200078e0002 */
[----:B------:R-:W-:-:S05]  /*ec00*/  @P0 LEA R21, R31, UR42, 0x1 ;  /* 0x0000002a1f150c11 */ /* 0x000fca000f8e08ff */
[----:B------:R1:W-:Y:S04]  /*ec10*/  @P0 LDGSTS.E.BYPASS.LTC128B.128 [R21+0x25c00], desc[UR4][R2.64], !P4 ;  /* 0x25c0000002150fae */ /* 0x0003e8000e101d44 */
[----:B------:R1:W-:Y:S04]  /*ec20*/  @P0 LDGSTS.E.BYPASS.LTC128B.128 [R21+0x28400], desc[UR4][R2.64+0x80], !P3 ;  /* 0x2840008002150fae */ /* 0x0003e8000d901d44 */
[----:B------:R1:W-:Y:S04]  /*ec30*/  @P0 LDGSTS.E.BYPASS.LTC128B.128 [R21+0x2ac00], desc[UR4][R2.64+0x100], !P2 ;  /* 0x2ac0010002150fae */ /* 0x0003e8000d101d44 */
[----:B------:R1:W-:Y:S02]  /*ec40*/  @P0 LDGSTS.E.BYPASS.LTC128B.128 [R21+0x2d400], desc[UR4][R2.64+0x180], !P1 ;  /* 0x2d40018002150fae */ /* 0x0003e4000c901d44 */
.L_x_102:
[----:B------:R-:W-:Y:S01]  /*ec50*/  ISETP.GE.AND P0, PT, R6, 0x41, PT ;  /* 0x000000410600780c */ /* 0x000fe20003f06270 */
[----:B------:R-:W-:Y:S01]  /*ec60*/  BSSY B0, `(.L_x_49) ;  /* 0x0000012000007945 */ /* 0x000fe20003800000 */
[----:B-1----:R-:W-:Y:S01]  /*ec70*/  IMAD.MOV.U32 R2, RZ, RZ, R14 ;  /* 0x000000ffff027224 */ /* 0x002fe200078e000e */
[----:B--2---:R-:W-:-:S10]  /*ec80*/  MOV R3, R4 ;  /* 0x0000000400037202 */ /* 0x004fd40000000f00 */
[----:B------:R-:W-:Y:S05]  /*ec90*/  @!P0 BRA `(.L_x_50) ;  /* 0x0000000000388947 */ /* 0x000fea0003800000 */
[----:B------:R-:W-:Y:S01]  /*eca0*/  LOP3.LUT P4, RZ, R16, 0x10, RZ, 0xc0, !PT ;  /* 0x0000001010ff7812 */ /* 0x000fe2000788c0ff */
[----:B------:R-:W-:Y:S01]  /*ecb0*/  IMAD.WIDE.U32 R2, R22, 0x2, R2 ;  /* 0x0000000216027825 */ /* 0x000fe200078e0002 */
[C---:B------:R-:W-:Y:S01]  /*ecc0*/  LOP3.LUT P3, RZ, R16.reuse, 0x8, RZ, 0xc0, !PT ;  /* 0x0000000810ff7812 */ /* 0x040fe2000786c0ff */
[----:B------:R-:W-:Y:S01]  /*ecd0*/  ULDC.64 UR4, c[0x0][0x208] ;  /* 0x0000820000047ab9 */ /* 0x000fe20000000a00 */
[C---:B------:R-:W-:Y:S02]  /*ece0*/  LOP3.LUT P2, RZ, R16.reuse, 0x4, RZ, 0xc0, !PT ;  /* 0x0000000410ff7812 */ /* 0x040fe4000784c0ff */
[----:B------:R-:W-:Y:S02]  /*ecf0*/  LOP3.LUT P1, RZ, R16, 0x2, RZ, 0xc0, !PT ;  /* 0x0000000210ff7812 */ /* 0x000fe4000782c0ff */
[----:B------:R-:W-:-:S05]  /*ed00*/  LEA R5, R31, UR42, 0x1 ;  /* 0x0000002a1f057c11 */ /* 0x000fca000f8e08ff */
[----:B------:R-:W-:Y:S01]  /*ed10*/  @!PT LDS RZ, [RZ] ;  /* 0x00000000fffff984 */ /* 0x000fe20000000800 */
[----:B------:R-:W-:Y:S01]  /*ed20*/  @!PT LDS RZ, [RZ] ;  /* 0x00000000fffff984 */ /* 0x000fe20000000800 */
[----:B------:R-:W-:Y:S01]  /*ed30*/  @!PT LDS RZ, [RZ] ;  /* 0x00000000fffff984 */ /* 0x000fe20000000800 */
[----:B------:R0:W-:Y:S04]  /*ed40*/  LDGSTS.E.BYPASS.LTC128B.128 [R5+0x26400], desc[UR4][R2.64], !P4 ;  /* 0x2640000002057fae */ /* 0x0001e8000e101d44 */
[----:B------:R0:W-:Y:S04]  /*ed50*/  LDGSTS.E.BYPASS.LTC128B.128 [R5+0x28c00], desc[UR4][R2.64+0x80], !P3 ;  /* 0x28c0008002057fae */ /* 0x0001e8000d901d44 */
[----:B------:R0:W-:Y:S04]  /*ed60*/  LDGSTS.E.BYPASS.LTC128B.128 [R5+0x2b400], desc[UR4][R2.64+0x100], !P2 ;  /* 0x2b40010002057fae */ /* 0x0001e8000d101d44 */
[----:B------:R0:W-:Y:S02]  /*ed70*/  LDGSTS.E.BYPASS.LTC128B.128 [R5+0x2dc00], desc[UR4][R2.64+0x180], !P1 ;  /* 0x2dc0018002057fae */ /* 0x0001e4000c901d44 */
.L_x_50:
[----:B------:R-:W-:Y:S05]  /*ed80*/  BSYNC B0 ;  /* 0x0000000000007941 */ /* 0x000fea0003800000 */
.L_x_49:
[----:B------:R-:W-:Y:S01]  /*ed90*/  NOP ;  /* 0x0000000000007918 */ /* 0x000fe20000000000 */
[----:B------:R-:W-:Y:S01]  /*eda0*/  SYNCS.ARRIVE.TRANS64.RED.A0T1 RZ, [UR42+0x38830], RZ ;  /* 0x038830ffffff79a7 */ /* 0x000fe2000820042a */
[----:B------:R-:W-:Y:S01]  /*edb0*/  ARRIVES.LDGSTSBAR.64.TRANSCNT [UR42+0x38830] ;  /* 0x03883000ff0079b0 */ /* 0x000fe20008000aaa */
[----:B------:R-:W-:Y:S01]  /*edc0*/  NOP ;  /* 0x0000000000007918 */ /* 0x000fe20000000000 */
[----:B------:R-:W-:-:S13]  /*edd0*/  LOP3.LUT P0, RZ, R16, 0x20, RZ, 0xc0, !PT ;  /* 0x0000002010ff7812 */ /* 0x000fda000780c0ff */
[----:B------:R-:W-:Y:S05]  /*ede0*/  @!P0 BRA `(.L_x_51) ;  /* 0x0000000000048947 */ /* 0x000fea0003800000 */
[----:B------:R-:W-:Y:S01]  /*edf0*/  BPT.TRAP 0x1 ;  /* 0x000000040000795c */ /* 0x000fe20000300000 */
.L_x_51:
[----:B------:R-:W-:Y:S01]  /*ee00*/  SYNCS.ARRIVE.TRANS64.A1T0 RZ, [UR42+0x38830], RZ ;  /* 0x038830ffffff79a7 */ /* 0x000fe2000810002a */
[----:B------:R-:W-:Y:S05]  /*ee10*/  WARPSYNC.ALL ;  /* 0x0000000000007948 */ /* 0x000fea0003800000 */
[----:B------:R-:W-:Y:S01]  /*ee20*/  UIADD3 UR5, UR42, 0x14400, URZ ;  /* 0x000144002a057890 */ /* 0x000fe2000fffe03f */
[----:B------:R-:W-:Y:S01]  /*ee30*/  R2UR UR4, R33 ;  /* 0x00000000210472ca */ /* 0x000fe200000e0000 */
[----:B------:R-:W-:Y:S01]  /*ee40*/  ULDC.64 UR6, c[0x0][0x2d8] ;  /* 0x0000b60000067ab9 */ /* 0x000fe20000000a00 */
[----:B------:R-:W-:Y:S01]  /*ee50*/  SHF.R.S32.HI R25, RZ, 0x1f, R26 ;  /* 0x0000001fff197819 */ /* 0x000fe2000001141a */
[----:B------:R-:W-:Y:S02]  /*ee60*/  ULOP3.LUT UP0, URZ, UR5, 0x3ff, URZ, 0xc0, !UPT ;  /* 0x000003ff053f7892 */ /* 0x000fe4000f80c03f */
[----:B------:R-:W-:Y:S01]  /*ee70*/  UIMAD.WIDE.U32 UR36, UR39, UR6, URZ ;  /* 0x00000006272472a5 */ /* 0x000fe2000f8e003f */
[----:B------:R-:W-:Y:S03]  /*ee80*/  BAR.SYNC.DEFER_BLOCKING 0x8, 0x180 ;  /* 0x0206000000007b1d */ /* 0x000fe60000010000 */
[----:B------:R-:W-:-:S04]  /*ee90*/  PLOP3.LUT P0, PT, PT, PT, UP0, 0x80, 0x0 ;  /* 0x000000000000781c */ /* 0x000fc80003f0f008 */
[----:B------:R-:W-:-:S04]  /*eea0*/  UIMAD UR4, UR4, UR6, URZ ;  /* 0x00000006040472a4 */ /* 0x000fc8000f8e023f */
[----:B------:R-:W-:-:S04]  /*eeb0*/  UIMAD UR4, UR39, UR7, UR4 ;  /* 0x00000007270472a4 */ /* 0x000fc8000f8e0204 */
[----:B------:R-:W-:Y:S01]  /*eec0*/  UIADD3 UR43, UR37, UR4, URZ ;  /* 0x00000004252b7290 */ /* 0x000fe2000fffe03f */
[----:B------:R-:W-:Y:S11]  /*eed0*/  @!P0 BRA `(.L_x_52) ;  /* 0x0000000000408947 */ /* 0x000ff60003800000 */
[----:B0-----:R-:W-:Y:S01]  /*eee0*/  MOV R2, 0x0 ;  /* 0x0000000000027802 */ /* 0x001fe20000000f00 */
[----:B------:R-:W-:Y:S01]  /*eef0*/  ULDC.64 UR6, c[0x4][0x138] ;  /* 0x01004e0000067ab9 */ /* 0x000fe20000000a00 */
[----:B------:R-:W-:Y:S01]  /*ef00*/  ULDC.64 UR8, c[0x4][0x140] ;  /* 0x0100500000087ab9 */ /* 0x000fe20000000a00 */
[----:B------:R-:W-:Y:S01]  /*ef10*/  ULDC.64 UR4, c[0x4][0xb0] ;  /* 0x01002c0000047ab9 */ /* 0x000fe20000000a00 */
[----:B------:R-:W-:Y:S01]  /*ef20*/  IMAD.U32 R4, RZ, RZ, UR6 ;  /* 0x00000006ff047e24 */ /* 0x000fe2000f8e00ff */
[----:B------:R-:W-:Y:S01]  /*ef30*/  MOV R6, UR8 ;  /* 0x0000000800067c02 */ /* 0x000fe20008000f00 */
[----:B------:R-:W0:Y:S01]  /*ef40*/  LDC.64 R2, c[0x4][R2] ;  /* 0x0100000002027b82 */ /* 0x000e220000000a00 */
[----:B------:R-:W-:Y:S01]  /*ef50*/  IMAD.U32 R5, RZ, RZ, UR7 ;  /* 0x00000007ff057e24 */ /* 0x000fe2000f8e00ff */
[----:B------:R-:W-:Y:S01]  /*ef60*/  MOV R11, UR5 ;  /* 0x00000005000b7c02 */ /* 0x000fe20008000f00 */
[----:B------:R-:W-:Y:S01]  /*ef70*/  IMAD.U32 R7, RZ, RZ, UR9 ;  /* 0x00000009ff077e24 */ /* 0x000fe2000f8e00ff */
[----:B------:R-:W-:Y:S01]  /*ef80*/  MOV R13, RZ ;  /* 0x000000ff000d7202 */ /* 0x000fe20000000f00 */
[----:B------:R-:W-:-:S02]  /*ef90*/  IMAD.U32 R10, RZ, RZ, UR4 ;  /* 0x00000004ff0a7e24 */ /* 0x000fc4000f8e00ff */
[----:B------:R-:W-:Y:S02]  /*efa0*/  IMAD.MOV.U32 R8, RZ, RZ, 0x70 ;  /* 0x00000070ff087424 */ /* 0x000fe400078e00ff */
[----:B------:R-:W-:-:S07]  /*efb0*/  IMAD.MOV.U32 R12, RZ, RZ, 0x1 ;  /* 0x00000001ff0c7424 */ /* 0x000fce00078e00ff */
[----:B------:R-:W-:-:S07]  /*efc0*/  LEPC R20, `(.L_x_52) ;  /* 0x000000001014794e */ /* 0x000fce0000000000 */
[----:B0-----:R-:W-:Y:S05]  /*efd0*/  CALL.ABS.NOINC R2 ;  /* 0x0000000002007343 */ /* 0x001fea0003c00000 */
.L_x_52:
[----:B0-----:R-:W0:Y:S01]  /*efe0*/  S2R R2, SR_TID.X ;  /* 0x0000000000027919 */ /* 0x001e220000002100 */
[----:B------:R-:W1:Y:S01]  /*eff0*/  LDC R0, c[0x0][0x448] ;  /* 0x00011200ff007b82 */ /* 0x000e620000000800 */
[----:B------:R-:W-:Y:S01]  /*f000*/  IMAD.U32 R4, RZ, RZ, UR36 ;  /* 0x00000024ff047e24 */ /* 0x000fe2000f8e00ff */
[----:B------:R-:W-:Y:S01]  /*f010*/  ULDC.64 UR4, c[0x0][0x2e0] ;  /* 0x0000b80000047ab9 */ /* 0x000fe20000000a00 */
[----:B------:R-:W-:Y:S02]  /*f020*/  IMAD.U32 R5, RZ, RZ, UR37 ;  /* 0x00000025ff057e24 */ /* 0x000fe4000f8e00ff */
[----:B------:R-:W-:-:S04]  /*f030*/  IMAD R25, R25, UR4, RZ ;  /* 0x0000000419197c24 */ /* 0x000fc8000f8e02ff */
[----:B------:R-:W-:Y:S01]  /*f040*/  IMAD R25, R26, UR5, R25 ;  /* 0x000000051a197c24 */ /* 0x000fe2000f8e0219 */
[----:B-1----:R-:W-:Y:S02]  /*f050*/  ISETP.NE.AND P0, PT, R0, 0x1, PT ;  /* 0x000000010000780c */ /* 0x002fe40003f05270 */
[----:B0-----:R-:W-:-:S04]  /*f060*/  LOP3.LUT R2, R2, 0x7f, RZ, 0xc0, !PT ;  /* 0x0000007f02027812 */ /* 0x001fc800078ec0ff */
[----:B------:R-:W-:-:S07]  /*f070*/  SHF.R.U32.HI R2, RZ, 0x3, R2 ;  /* 0x00000003ff027819 */ /* 0x000fce0000011602 */
[----:B------:R-:W0:Y:S01]  /*f080*/  @P0 LDC R3, c[0x0][0x450] ;  /* 0x00011400ff030b82 */ /* 0x000e220000000800 */
[----:B------:R-:W-:-:S05]  /*f090*/  LOP3.LUT R20, R24, R2, RZ, 0xfc, !PT ;  /* 0x0000000218147212 */ /* 0x000fca00078efcff */
[----:B------:R-:W-:Y:S02]  /*f0a0*/  IMAD R9, R23, 0x80, R20 ;  /* 0x0000008017097824 */ /* 0x000fe400078e0214 */
[----:B------:R-:W1:Y:S02]  /*f0b0*/  @P0 LDC R2, c[0x0][0x44c] ;  /* 0x00011300ff020b82 */ /* 0x000e640000000800 */
[----:B------:R-:W-:Y:S02]  /*f0c0*/  IMAD.MOV.U32 R7, RZ, RZ, R9 ;  /* 0x000000ffff077224 */ /* 0x000fe400078e0009 */
[----:B-1----:R-:W-:-:S05]  /*f0d0*/  @P0 IMAD.HI.U32 R2, R9, R2, RZ ;  /* 0x0000000209020227 */ /* 0x002fca00078e00ff */
[----:B0-----:R-:W-:Y:S02]  /*f0e0*/  @P0 SHF.R.U32.HI R7, RZ, R3, R2 ;  /* 0x00000003ff070219 */ /* 0x001fe40000011602 */
[----:B------:R-:W-:Y:S02]  /*f0f0*/  MOV R3, UR43 ;  /* 0x0000002b00037c02 */ /* 0x000fe40008000f00 */
[----:B------:R-:W-:Y:S01]  /*f100*/  MOV R2, R4 ;  /* 0x0000000400027202 */ /* 0x000fe20000000f00 */
[--C-:B------:R-:W-:Y:S01]  /*f110*/  IMAD.MOV R5, RZ, RZ, -R7.reuse ;  /* 0x000000ffff057224 */ /* 0x100fe200078e0a07 */
[----:B------:R-:W-:-:S03]  /*f120*/  SHF.R.S32.HI R4, RZ, 0x1f, R7 ;  /* 0x0000001fff047819 */ /* 0x000fc60000011407 */
[----:B------:R-:W-:Y:S01]  /*f130*/  IMAD.WIDE.U32 R2, R26, UR4, R2 ;  /* 0x000000041a027c25 */ /* 0x000fe2000f8e0002 */
[----:B------:R-:W-:-:S03]  /*f140*/  ULDC.64 UR4, c[0x0][0x2d0] ;  /* 0x0000b40000047ab9 */ /* 0x000fc60000000a00 */
[----:B------:R-:W-:Y:S02]  /*f150*/  IMAD.IADD R3, R3, 0x1, R25 ;  /* 0x0000000103037824 */ /* 0x000fe400078e0219 */
[----:B------:R-:W-:Y:S02]  /*f160*/  IMAD R5, R0, R5, R9 ;  /* 0x0000000500057224 */ /* 0x000fe400078e0209 */
[----:B------:R-:W-:Y:S02]  /*f170*/  IMAD R4, R4, UR4, RZ ;  /* 0x0000000404047c24 */ /* 0x000fe4000f8e02ff */
[----:B------:R-:W-:-:S04]  /*f180*/  IMAD.WIDE.U32 R2, R7, UR4, R2 ;  /* 0x0000000407027c25 */ /* 0x000fc8000f8e0002 */
[----:B------:R-:W-:Y:S01]  /*f190*/  IMAD R7, R7, UR5, R4 ;  /* 0x0000000507077c24 */ /* 0x000fe2000f8e0204 */
[----:B------:R-:W-:Y:S01]  /*f1a0*/  SHF.R.S32.HI R4, RZ, 0x1f, R5 ;  /* 0x0000001fff047819 */ /* 0x000fe20000011405 */
[----:B------:R-:W-:-:S03]  /*f1b0*/  ULDC.64 UR4, c[0x0][0x2c8] ;  /* 0x0000b20000047ab9 */ /* 0x000fc60000000a00 */
[----:B------:R-:W-:Y:S01]  /*f1c0*/  IADD3 R3, R3, R7, RZ ;  /* 0x0000000703037210 */ /* 0x000fe20007ffe0ff */
[----:B------:R-:W-:-:S04]  /*f1d0*/  IMAD R4, R4, UR4, RZ ;  /* 0x0000000404047c24 */ /* 0x000fc8000f8e02ff */
[C---:B------:R-:W-:Y:S02]  /*f1e0*/  IMAD R7, R5.reuse, UR5, R4 ;  /* 0x0000000505077c24 */ /* 0x040fe4000f8e0204 */
[----:B------:R-:W-:Y:S01]  /*f1f0*/  IMAD.WIDE.U32 R2, R5, UR4, R2 ;  /* 0x0000000405027c25 */ /* 0x000fe2000f8e0002 */
[----:B------:R-:W-:-:S03]  /*f200*/  ULDC.64 UR4, c[0x0][0x280] ;  /* 0x0000a00000047ab9 */ /* 0x000fc60000000a00 */
[----:B------:R-:W-:Y:S01]  /*f210*/  IMAD.IADD R3, R3, 0x1, R7 ;  /* 0x0000000103037824 */ /* 0x000fe200078e0207 */
[----:B------:R-:W-:Y:S01]  /*f220*/  LEA R6, P0, R2, UR4, 0x1 ;  /* 0x0000000402067c11 */ /* 0x000fe2000f8008ff */
[----:B------:R-:W-:Y:S02]  /*f230*/  ULDC UR4, c[0x0][0x2b8] ;  /* 0x0000ae0000047ab9 */ /* 0x000fe40000000800 */
[----:B------:R-:W-:Y:S02]  /*f240*/  ISETP.GE.AND P4, PT, R22, UR4, PT ;  /* 0x0000000416007c0c */ /* 0x000fe4000bf86270 */
[----:B------:R-:W-:Y:S01]  /*f250*/  LEA.HI.X R8, R2, UR5, R3, 0x1, P0 ;  /* 0x0000000502087c11 */ /* 0x000fe200080f0c03 */
[----:B------:R-:W-:Y:S01]  /*f260*/  UMOV UR5, 0xffffffff ;  /* 0xffffffff00057882 */ /* 0x000fe20000000000 */
[----:B------:R-:W-:Y:S02]  /*f270*/  ISETP.GE.AND P3, PT, R37, UR4, PT ;  /* 0x0000000425007c0c */ /* 0x000fe4000bf66270 */
[----:B------:R-:W-:-:S02]  /*f280*/  ISETP.GE.AND P2, PT, R36, UR4, PT ;  /* 0x0000000424007c0c */ /* 0x000fc4000bf46270 */
[----:B------:R-:W-:Y:S01]  /*f290*/  ISETP.GE.AND P1, PT, R35, UR4, PT ;  /* 0x0000000423007c0c */ /* 0x000fe2000bf26270 */
[----:B------:R-:W-:-:S12]  /*f2a0*/  BRA.DIV UR5, `(.L_x_53) ;  /* 0x0000002e052c7947 */ /* 0x000fd8000b800000 */
[----:B------:R-:W-:Y:S01]  /*f2b0*/  SHFL.IDX PT, R3, R8, RZ, 0x181f ;  /* 0x00181fff08037589 */ /* 0x000fe200000e0000 */
[----:B------:R-:W-:Y:S01]  /*f2c0*/  ULDC UR4, c[0x0][0x288] ;  /* 0x0000a20000047ab9 */ /* 0x000fe20000000800 */
[----:B------:R-:W-:Y:S01]  /*f2d0*/  IMAD R7, R23, 0x80, R27 ;  /* 0x0000008017077824 */ /* 0x000fe200078e021b */
[----:B------:R-:W-:Y:S01]  /*f2e0*/  ULDC.64 UR6, c[0x0][0x208] ;  /* 0x0000820000067ab9 */ /* 0x000fe20000000a00 */
[----:B------:R-:W0:Y:S01]  /*f2f0*/  SHFL.IDX PT, R2, R6, RZ, 0x181f ;  /* 0x00181fff06027589 */ /* 0x000e2200000e0000 */
[----:B------:R-:W-:Y:S02]  /*f300*/  IMAD R0, R0, UR4, RZ ;  /* 0x0000000400007c24 */ /* 0x000fe4000f8e02ff */
[C---:B------:R-:W-:Y:S01]  /*f310*/  IADD3 R11, R7.reuse, 0x10, RZ ;  /* 0x00000010070b7810 */ /* 0x040fe20007ffe0ff */
[----:B------:R-:W-:Y:S02]  /*f320*/  SHFL.IDX PT, R5, R8, 0x1, 0x181f ;  /* 0x00381f0008057f89 */ /* 0x000fe400000e0000 */
[----:B------:R-:W-:-:S02]  /*f330*/  ISETP.GE.AND P0, PT, R7, R0, PT ;  /* 0x000000000700720c */ /* 0x000fc40003f06270 */
[----:B------:R-:W1:Y:S04]  /*f340*/  SHFL.IDX PT, R4, R6, 0x1, 0x181f ;  /* 0x00381f0006047f89 */ /* 0x000e6800000e0000 */
[----:B------:R-:W-:Y:S07]  /*f350*/  SHFL.IDX PT, R14, R6, 0x7, 0x181f ;  /* 0x00f81f00060e7f89 */ /* 0x000fee00000e0000 */
[----:B------:R-:W-:Y:S01]  /*f360*/  @!P0 LEA R9, R31, UR42, 0x1 ;  /* 0x0000002a1f098c11 */ /* 0x000fe2000f8e08ff */
[----:B0-----:R-:W-:-:S05]  /*f370*/  @!P0 IMAD.WIDE.U32 R2, R22, 0x2, R2 ;  /* 0x0000000216028825 */ /* 0x001fca00078e0002 */
[----:B------:R-:W-:Y:S04]  /*f380*/  @!P0 LDGSTS.E.BYPASS.LTC128B.128 [R9+0x14400], desc[UR6][R2.64], !P4 ;  /* 0x1440000002098fae */ /* 0x000fe8000e101d46 */
[----:B------:R-:W-:Y:S04]  /*f390*/  @!P0 LDGSTS.E.BYPASS.LTC128B.128 [R9+0x18400], desc[UR6][R2.64+0x80], !P3 ;  /* 0x1840008002098fae */ /* 0x000fe8000d901d46 */
[----:B------:R-:W-:Y:S04]  /*f3a0*/  @!P0 LDGSTS.E.BYPASS.LTC128B.128 [R9+0x1c400], desc[UR6][R2.64+0x100], !P2 ;  /* 0x1c40010002098fae */ /* 0x000fe8000d101d46 */
[----:B------:R0:W-:Y:S01]  /*f3b0*/  @!P0 LDGSTS.E.BYPASS.LTC128B.128 [R9+0x20400], desc[UR6][R2.64+0x180], !P1 ;  /* 0x2040018002098fae */ /* 0x0001e2000c901d46 */
[----:B------:R-:W-:Y:S01]  /*f3c0*/  ISETP.GE.AND P0, PT, R11, R0, PT ;  /* 0x000000000b00720c */ /* 0x000fe20003f06270 */
[----:B------:R-:W-:-:S02]  /*f3d0*/  VIADD R11, R7, 0x30 ;  /* 0x00000030070b7836 */ /* 0x000fc40000000000 */
[----:B0-----:R-:W-:Y:S01]  /*f3e0*/  SHFL.IDX PT, R3, R8, 0x2, 0x181f ;  /* 0x00581f0008037f89 */ /* 0x001fe200000e0000 */
[----:B------:R-:W-:-:S09]  /*f3f0*/  VIADD R9, R7, 0x20 ;  /* 0x0000002007097836 */ /* 0x000fd20000000000 */
[----:B------:R-:W-:Y:S01]  /*f400*/  @!P0 LEA R21, R31, UR42, 0x1 ;  /* 0x0000002a1f158c11 */ /* 0x000fe2000f8e08ff */
[----:B-1----:R-:W-:Y:S01]  /*f410*/  @!P0 IMAD.WIDE.U32 R4, R22, 0x2, R4 ;  /* 0x0000000216048825 */ /* 0x002fe200078e0004 */
[----:B------:R-:W0:Y:S04]  /*f420*/  SHFL.IDX PT, R2, R6, 0x2, 0x181f ;  /* 0x00581f0006027f89 */ /* 0x000e2800000e0000 */
[----:B------:R-:W-:Y:S04]  /*f430*/  @!P0 LDGSTS.E.BYPASS.LTC128B.128 [R21+0x14c00], desc[UR6][R4.64], !P4 ;  /* 0x14c0000004158fae */ /* 0x000fe8000e101d46 */
[----:B------:R-:W-:Y:S04]  /*f440*/  @!P0 LDGSTS.E.BYPASS.LTC128B.128 [R21+0x18c00], desc[UR6][R4.64+0x80], !P3 ;  /* 0x18c0008004158fae */ /* 0x000fe8000d901d46 */
[----:B------:R-:W-:Y:S04]  /*f450*/  @!P0 LDGSTS.E.BYPASS.LTC128B.128 [R21+0x1cc00], desc[UR6][R4.64+0x100], !P2 ;  /* 0x1cc0010004158fae */ /* 0x000fe8000d101d46 */
[----:B------:R1:W-:Y:S01]  /*f460*/  @!P0 LDGSTS.E.BYPASS.LTC128B.128 [R21+0x20c00], desc[UR6][R4.64+0x180], !P1 ;  /* 0x20c0018004158fae */ /* 0x0003e2000c901d46 */
[----:B------:R-:W-:-:S03]  /*f470*/  ISETP.GE.AND P0, PT, R9, R0, PT ;  /* 0x000000000900720c */ /* 0x000fc60003f06270 */
[----:B-1----:R-:W-:Y:S10]  /*f480*/  SHFL.IDX PT, R5, R8, 0x3, 0x181f ;  /* 0x00781f0008057f89 */ /* 0x002ff400000e0000 */
[----:B0-----:R-:W-:Y:S01]  /*f490*/  @!P0 IMAD.WIDE.U32 R2, R22, 0x2, R2 ;  /* 0x0000000216028825 */ /* 0x001fe200078e0002 */
[----:B------:R-:W-:Y:S01]  /*f4a0*/  @!P0 LEA R9, R31, UR42, 0x1 ;  /* 0x0000002a1f098c11 */ /* 0x000fe2000f8e08ff */
[----:B------:R-:W0:Y:S04]  /*f4b0*/  SHFL.IDX PT, R4, R6, 0x3, 0x181f ;  /* 0x00781f0006047f89 */ /* 0x000e2800000e0000 */
[----:B------:R-:W-:Y:S04]  /*f4c0*/  @!P0 LDGSTS.E.BYPASS.LTC128B.128 [R9+0x15400], desc[UR6][R2.64], !P4 ;  /* 0x1540000002098fae */ /* 0x000fe8000e101d46 */
[----:B------:R-:W-:Y:S04]  /*f4d0*/  @!P0 LDGSTS.E.BYPASS.LTC128B.128 [R9+0x19400], desc[UR6][R2.64+0x80], !P3 ;  /* 0x1940008002098fae */ /* 0x000fe8000d901d46 */
[----:B------:R-:W-:Y:S04]  /*f4e0*/  @!P0 LDGSTS.E.BYPASS.LTC128B.128 [R9+0x1d400], desc[UR6][R2.64+0x100], !P2 ;  /* 0x1d40010002098fae */ /* 0x000fe8000d101d46 */
[----:B------:R1:W-:Y:S01]  /*f4f0*/  @!P0 LDGSTS.E.BYPASS.LTC128B.128 [R9+0x21400], desc[UR6][R2.64+0x180], !P1 ;  /* 0x2140018002098fae */ /* 0x0003e2000c901d46 */
[----:B------:R-:W-:Y:S01]  /*f500*/  ISETP.GE.AND P0, PT, R11, R0, PT ;  /* 0x000000000b00720c */ /* 0x000fe20003f06270 */
[----:B------:R-:W-:-:S02]  /*f510*/  VIADD R11, R7, 0x50 ;  /* 0x00000050070b7836 */ /* 0x000fc40000000000 */
[----:B-1----:R-:W-:Y:S01]  /*f520*/  SHFL.IDX PT, R3, R8, 0x4, 0x181f ;  /* 0x00981f0008037f89 */ /* 0x002fe200000e0000 */
[----:B------:R-:W-:-:S09]  /*f530*/  IADD3 R9, R7, 0x40, RZ ;  /* 0x0000004007097810 */ /* 0x000fd20007ffe0ff */
[----:B0-----:R-:W-:Y:S01]  /*f540*/  @!P0 IMAD.WIDE.U32 R4, R22, 0x2, R4 ;  /* 0x0000000216048825 */ /* 0x001fe200078e0004 */
[----:B------:R-:W-:Y:S01]  /*f550*/  @!P0 LEA R21, R31, UR42, 0x1 ;  /* 0x0000002a1f158c11 */ /* 0x000fe2000f8e08ff */
        /* <DEDUP_REMOVED lines=15> */
[----:B-1----:R-:W-:Y:S01]  /*f650*/  SHFL.IDX PT, R3, R8, 0x6, 0x181f ;  /* 0x00d81f0008037f89 */ /* 0x002fe200000e0000 */
[----:B------:R-:W-:-:S09]  /*f660*/  VIADD R9, R7, 0x60 ;  /* 0x0000006007097836 */ /* 0x000fd20000000000 */
[----:B------:R-:W-:Y:S01]  /*f670*/  @!P0 LEA R21, R31, UR42, 0x1 ;  /* 0x0000002a1f158c11 */ /* 0x000fe2000f8e08ff */
[----:B0-----:R-:W-:Y:S01]  /*f680*/  @!P0 IMAD.WIDE.U32 R4, R22, 0x2, R4 ;  /* 0x0000000216048825 */ /* 0x001fe200078e0004 */
[----:B------:R-:W0:Y:S04]  /*f690*/  SHFL.IDX PT, R2, R6, 0x6, 0x181f ;  /* 0x00d81f0006027f89 */ /* 0x000e2800000e0000 */
[----:B------:R1:W-:Y:S04]  /*f6a0*/  @!P0 LDGSTS.E.BYPASS.LTC128B.128 [R21+0x16c00], desc[UR6][R4.64], !P4 ;  /* 0x16c0000004158fae */ /* 0x0003e8000e101d46 */
[----:B------:R1:W-:Y:S04]  /*f6b0*/  @!P0 LDGSTS.E.BYPASS.LTC128B.128 [R21+0x1ac00], desc[UR6][R4.64+0x80], !P3 ;  /* 0x1ac0008004158fae */ /* 0x0003e8000d901d46 */
[----:B------:R1:W-:Y:S04]  /*f6c0*/  @!P0 LDGSTS.E.BYPASS.LTC128B.128 [R21+0x1ec00], desc[UR6][R4.64+0x100], !P2 ;  /* 0x1ec0010004158fae */ /* 0x0003e8000d101d46 */
[----:B------:R1:W-:Y:S01]  /*f6d0*/  @!P0 LDGSTS.E.BYPASS.LTC128B.128 [R21+0x22c00], desc[UR6][R4.64+0x180], !P1 ;  /* 0x22c0018004158fae */ /* 0x0003e2000c901d46 */
[----:B------:R-:W-:-:S03]  /*f6e0*/  ISETP.GE.AND P0, PT, R9, R0, PT ;  /* 0x000000000900720c */ /* 0x000fc60003f06270 */
[----:B------:R-:W2:Y:S10]  /*f6f0*/  SHFL.IDX PT, R8, R8, 0x7, 0x181f ;  /* 0x00f81f0008087f89 */ /* 0x000eb400000e0000 */
[----:B0-----:R-:W-:Y:S01]  /*f700*/  @!P0 IMAD.WIDE.U32 R2, R22, 0x2, R2 ;  /* 0x0000000216028825 */ /* 0x001fe200078e0002 */
[----:B------:R-:W-:-:S05]  /*f710*/  @!P0 LEA R9, R31, UR42, 0x1 ;  /* 0x0000002a1f098c11 */ /* 0x000fca000f8e08ff */
[----:B------:R1:W-:Y:S04]  /*f720*/  @!P0 LDGSTS.E.BYPASS.LTC128B.128 [R9+0x17400], desc[UR6][R2.64], !P4 ;  /* 0x1740000002098fae */ /* 0x0003e8000e101d46 */
[----:B------:R1:W-:Y:S04]  /*f730*/  @!P0 LDGSTS.E.BYPASS.LTC128B.128 [R9+0x1b400], desc[UR6][R2.64+0x80], !P3 ;  /* 0x1b40008002098fae */ /* 0x0003e8000d901d46 */
[----:B------:R1:W-:Y:S04]  /*f740*/  @!P0 LDGSTS.E.BYPASS.LTC128B.128 [R9+0x1f400], desc[UR6][R2.64+0x100], !P2 ;  /* 0x1f40010002098fae */ /* 0x0003e8000d101d46 */
[----:B--2---:R1:W-:Y:S02]  /*f750*/  @!P0 LDGSTS.E.BYPASS.LTC128B.128 [R9+0x23400], desc[UR6][R2.64+0x180], !P1 ;  /* 0x2340018002098fae */ /* 0x0043e4000c901d46 */
.L_x_119:
[----:B------:R-:W-:Y:S01]  /*f760*/  IADD3 R7, R7, 0x70, RZ ;  /* 0x0000007007077810 */ /* 0x000fe20007ffe0ff */
[----:B------:R-:W-:Y:S01]  /*f770*/  BSSY B0, `(.L_x_54) ;  /* 0x000000f000007945 */ /* 0x000fe20003800000 */
[----:B-1----:R-:W-:Y:S02]  /*f780*/  IMAD.MOV.U32 R2, RZ, RZ, R14 ;  /* 0x000000ffff027224 */ /* 0x002fe400078e000e */
[----:B------:R-:W-:Y:S01]  /*f790*/  ISETP.GE.AND P0, PT, R7, R0, PT ;  /* 0x000000000700720c */ /* 0x000fe20003f06270 */
[----:B------:R-:W-:-:S12]  /*f7a0*/  IMAD.MOV.U32 R3, RZ, RZ, R8 ;  /* 0x000000ffff037224 */ /* 0x000fd800078e0008 */
[----:B------:R-:W-:Y:S05]  /*f7b0*/  @P0 BRA `(.L_x_55) ;  /* 0x0000000000280947 */ /* 0x000fea0003800000 */
[----:B------:R-:W-:Y:S01]  /*f7c0*/  IMAD.WIDE.U32 R2, R22, 0x2, R2 ;  /* 0x0000000216027825 */ /* 0x000fe200078e0002 */
[----:B------:R-:W-:Y:S01]  /*f7d0*/  LEA R5, R31, UR42, 0x1 ;  /* 0x0000002a1f057c11 */ /* 0x000fe2000f8e08ff */
[----:B------:R-:W-:-:S04]  /*f7e0*/  ULDC.64 UR4, c[0x0][0x208] ;  /* 0x0000820000047ab9 */ /* 0x000fc80000000a00 */
[----:B------:R-:W-:Y:S01]  /*f7f0*/  @!PT LDS RZ, [RZ] ;  /* 0x00000000fffff984 */ /* 0x000fe20000000800 */
[----:B------:R-:W-:Y:S01]  /*f800*/  @!PT LDS RZ, [RZ] ;  /* 0x00000000fffff984 */ /* 0x000fe20000000800 */
[----:B------:R-:W-:Y:S01]  /*f810*/  @!PT LDS RZ, [RZ] ;  /* 0x00000000fffff984 */ /* 0x000fe20000000800 */
[----:B------:R0:W-:Y:S04]  /*f820*/  LDGSTS.E.BYPASS.LTC128B.128 [R5+0x17c00], desc[UR4][R2.64], !P4 ;  /* 0x17c0000002057fae */ /* 0x0001e8000e101d44 */
[----:B------:R0:W-:Y:S04]  /*f830*/  LDGSTS.E.BYPASS.LTC128B.128 [R5+0x1bc00], desc[UR4][R2.64+0x80], !P3 ;  /* 0x1bc0008002057fae */ /* 0x0001e8000d901d44 */
[----:B------:R0:W-:Y:S04]  /*f840*/  LDGSTS.E.BYPASS.LTC128B.128 [R5+0x1fc00], desc[UR4][R2.64+0x100], !P2 ;  /* 0x1fc0010002057fae */ /* 0x0001e8000d101d44 */
[----:B------:R0:W-:Y:S02]  /*f850*/  LDGSTS.E.BYPASS.LTC128B.128 [R5+0x23c00], desc[UR4][R2.64+0x180], !P1 ;  /* 0x23c0018002057fae */ /* 0x0001e4000c901d44 */
.L_x_55:
[----:B------:R-:W-:Y:S05]  /*f860*/  BSYNC B0 ;  /* 0x0000000000007941 */ /* 0x000fea0003800000 */
.L_x_54:
[----:B------:R-:W-:Y:S01]  /*f870*/  NOP ;  /* 0x0000000000007918 */ /* 0x000fe20000000000 */
[----:B------:R-:W-:Y:S01]  /*f880*/  SYNCS.ARRIVE.TRANS64.RED.A0T1 RZ, [UR42+0x38800], RZ ;  /* 0x038800ffffff79a7 */ /* 0x000fe2000820042a */
[----:B------:R-:W-:Y:S01]  /*f890*/  MOV R0, 0x1 ;  /* 0x0000000100007802 */ /* 0x000fe20000000f00 */
[----:B------:R-:W-:Y:S03]  /*f8a0*/  ARRIVES.LDGSTSBAR.64.TRANSCNT [UR42+0x38800] ;  /* 0x03880000ff0079b0 */ /* 0x000fe60008000aaa */
[----:B------:R-:W-:Y:S01]  /*f8b0*/  SHF.L.U32 R0, R0, 0x1f, RZ ;  /* 0x0000001f00007819 */ /* 0x000fe200000006ff */
[----:B------:R-:W-:Y:S01]  /*f8c0*/  NOP ;  /* 0x0000000000007918 */ /* 0x000fe20000000000 */
[----:B------:R-:W-:Y:S02]  /*f8d0*/  SYNCS.ARRIVE.TRANS64.A1T0 RZ, [UR42+0x38800], RZ ;  /* 0x038800ffffff79a7 */ /* 0x000fe4000810002a */
[----:B------:R-:W1:Y:S02]  /*f8e0*/  SYNCS.PHASECHK.TRANS64.TRYWAIT P0, [UR42+0x38820], R0 ;  /* 0x03882000ff0075a7 */ /* 0x000e64000800016a */
[----:B-1----:R-:W-:Y:S05]  /*f8f0*/  @!P0 BRA `(.L_x_56) ;  /* 0x0000003000588947 */ /* 0x002fea0003800000 */
.L_x_120:
[----:B------:R-:W-:Y:S01]  /*f900*/  UIADD3 UR4, UR46, -0x2, URZ ;  /* 0xfffffffe2e047890 */ /* 0x000fe2000fffe03f */
[----:B------:R-:W-:Y:S02]  /*f910*/  IMAD.MOV.U32 R26, RZ, RZ, 0x1 ;  /* 0x00000001ff1a7424 */ /* 0x000fe400078e00ff */
[----:B------:R-:W-:Y:S01]  /*f920*/  IMAD.MOV.U32 R21, RZ, RZ, RZ ;  /* 0x000000ffff157224 */ /* 0x000fe200078e00ff */
[----:B------:R-:W-:-:S06]  /*f930*/  UISETP.GE.AND UP0, UPT, UR4, UR45, UPT ;  /* 0x0000002d0400728c */ /* 0x000fcc000bf06270 */
[----:B------:R-:W-:-:S13]  /*f940*/  PLOP3.LUT P0, PT, PT, PT, UP0, 0x40, 0x0 ;  /* 0x000000000000781c */ /* 0x000fda0003f0e808 */
[----:B------:R-:W-:Y:S05]  /*f950*/  @P0 BRA `(.L_x_57) ;  /* 0x0000001000840947 */ /* 0x000fea0003800000 */
[----:B0-----:R-:W0:Y:S01]  /*f960*/  S2R R2, SR_TID.X ;  /* 0x0000000000027919 */ /* 0x001e220000002100 */
[----:B------:R-:W-:Y:S01]  /*f970*/  UIADD3 UR4, UR44, 0x1, URZ ;  /* 0x000000012c047890 */ /* 0x000fe2000fffe03f */
[----:B------:R-:W-:Y:S01]  /*f980*/  LOP3.LUT R3, RZ, UR41, RZ, 0x33, !PT ;  /* 0x00000029ff037c12 */ /* 0x000fe2000f8e33ff */
[----:B------:R-:W-:Y:S01]  /*f990*/  BSSY B0, `(.L_x_57) ;  /* 0x000011d000007945 */ /* 0x000fe20003800000 */
[----:B------:R-:W-:Y:S01]  /*f9a0*/  IMAD.MOV.U32 R23, RZ, RZ, 0x1 ;  /* 0x00000001ff177424 */ /* 0x000fe200078e00ff */
[----:B------:R-:W-:Y:S01]  /*f9b0*/  UIMAD UR4, UR4, UR38, URZ ;  /* 0x00000026040472a4 */ /* 0x000fe2000f8e023f */
[----:B------:R-:W-:-:S05]  /*f9c0*/  MOV R20, RZ ;  /* 0x000000ff00147202 */ /* 0x000fca0000000f00 */
[----:B------:R-:W-:Y:S01]  /*f9d0*/  LOP3.LUT R0, RZ, UR4, RZ, 0x33, !PT ;  /* 0x00000004ff007c12 */ /* 0x000fe2000f8e33ff */
[----:B------:R-:W-:Y:S02]  /*f9e0*/  ULDC UR4, c[0x0][0x2f4] ;  /* 0x0000bd0000047ab9 */ /* 0x000fe40000000800 */
[----:B------:R-:W-:Y:S02]  /*f9f0*/  ISETP.GE.AND P4, PT, R22, UR4, PT ;  /* 0x0000000416007c0c */ /* 0x000fe4000bf86270 */
[----:B------:R-:W-:Y:S02]  /*fa00*/  VIMNMX R0, R0, R3, !PT ;  /* 0x0000000300007248 */ /* 0x000fe40007fe0100 */
[----:B------:R-:W-:Y:S02]  /*fa10*/  ISETP.GE.AND P3, PT, R37, UR4, PT ;  /* 0x0000000425007c0c */ /* 0x000fe4000bf66270 */
[----:B------:R-:W-:Y:S02]  /*fa20*/  IADD3 R30, -R0, -0x2, RZ ;  /* 0xfffffffe001e7810 */ /* 0x000fe40007ffe1ff */
[----:B------:R-:W-:-:S02]  /*fa30*/  ISETP.GE.AND P2, PT, R36, UR4, PT ;  /* 0x0000000424007c0c */ /* 0x000fc4000bf46270 */
[----:B------:R-:W-:Y:S02]  /*fa40*/  ISETP.GE.AND P1, PT, R35, UR4, PT ;  /* 0x0000000423007c0c */ /* 0x000fe4000bf26270 */
[----:B0-----:R-:W-:-:S04]  /*fa50*/  LOP3.LUT R2, R2, 0x7f, RZ, 0xc0, !PT ;  /* 0x0000007f02027812 */ /* 0x001fc800078ec0ff */
[----:B------:R-:W-:-:S04]  /*fa60*/  SHF.R.U32.HI R2, RZ, 0x3, R2 ;  /* 0x00000003ff027819 */ /* 0x000fc80000011602 */
[----:B------:R-:W-:Y:S02]  /*fa70*/  IADD3 R19, R24, R19, R2 ;  /* 0x0000001318137210 */ /* 0x000fe40007ffe002 */
[----:B------:R-:W-:Y:S01]  /*fa80*/  IADD3 R5, -R2, UR40, RZ ;  /* 0x0000002802057c10 */ /* 0x000fe2000fffe1ff */
[----:B------:R-:W-:Y:S01]  /*fa90*/  IMAD.SHL.U32 R2, R22, 0x2, RZ ;  /* 0x0000000216027824 */ /* 0x000fe200078e00ff */
[----:B------:R-:W-:-:S03]  /*faa0*/  IADD3 R19, R19, -0xf0, RZ ;  /* 0xffffff1013137810 */ /* 0x000fc60007ffe0ff */
[C---:B------:R-:W-:Y:S02]  /*fab0*/  IMAD R5, R0.reuse, 0x50, R5 ;  /* 0x0000005000057824 */ /* 0x040fe400078e0205 */
[----:B------:R-:W-:Y:S02]  /*fac0*/  IMAD R10, R0, -0x50, R19 ;  /* 0xffffffb0000a7824 */ /* 0x000fe400078e0213 */
[----:B------:R-:W-:-:S07]  /*fad0*/  VIADD R0, R5, 0xa0 ;  /* 0x000000a005007836 */ /* 0x000fce0000000000 */
.L_x_70:
[----:B------:R-:W2:Y:S01]  /*fae0*/  LDL R8, [R1] ;  /* 0x0000000001087983 */ /* 0x000ea20000100800 */
[----:B------:R-:W0:Y:S01]  /*faf0*/  LDC R3, c[0x0][0x430] ;  /* 0x00010c00ff037b82 */ /* 0x000e220000000800 */
[----:B------:R-:W1:Y:S01]  /*fb00*/  S2R R2, SR_TID.X ;  /* 0x0000000000027919 */ /* 0x000e620000002100 */
[----:B------:R-:W3:Y:S01]  /*fb10*/  S2R R4, SR_TID.X ;  /* 0x0000000000047919 */ /* 0x000ee20000002100 */
[----:B0-----:R-:W-:Y:S01]  /*fb20*/  ISETP.NE.AND P0, PT, R3, 0x1, PT ;  /* 0x000000010300780c */ /* 0x001fe20003f05270 */
[----:B-1----:R-:W-:-:S12]  /*fb30*/  IMAD.SHL.U32 R2, R2, 0x10, RZ ;  /* 0x0000001002027824 */ /* 0x002fd800078e00ff */
[----:B------:R-:W0:Y:S01]  /*fb40*/  @P0 LDC R3, c[0x0][0x434] ;  /* 0x00010d00ff030b82 */ /* 0x000e220000000800 */
[----:B---3--:R-:W-:Y:S02]  /*fb50*/  LOP3.LUT R4, R4, 0x7f, RZ, 0xc0, !PT ;  /* 0x0000007f04047812 */ /* 0x008fe400078ec0ff */
[----:B------:R-:W-:Y:S02]  /*fb60*/  LOP3.LUT R2, R2, 0x70, RZ, 0xc0, !PT ;  /* 0x0000007002027812 */ /* 0x000fe400078ec0ff */
[----:B------:R-:W-:-:S03]  /*fb70*/  SHF.R.U32.HI R4, RZ, 0x3, R4 ;  /* 0x00000003ff047819 */ /* 0x000fc60000011604 */
[----:B------:R-:W1:Y:S01]  /*fb80*/  @P0 LDC R5, c[0x0][0x438] ;  /* 0x00010e00ff050b82 */ /* 0x000e620000000800 */
[----:B------:R-:W-:-:S04]  /*fb90*/  LOP3.LUT R2, R2, R4, RZ, 0xfc, !PT ;  /* 0x0000000402027212 */ /* 0x000fc800078efcff */
[----:B------:R-:W-:-:S13]  /*fba0*/  ISETP.GT.U32.AND P6, PT, R2, 0x4f, PT ;  /* 0x0000004f0200780c */ /* 0x000fda0003fc4070 */
[----:B------:R-:W2:Y:S01]  /*fbb0*/  @!P6 LDC.64 R6, c[0x0][0x428] ;  /* 0x00010a00ff06eb82 */ /* 0x000ea20000000a00 */
[----:B0-----:R-:W-:Y:S01]  /*fbc0*/  @P0 IMAD.HI.U32 R2, R10, R3, RZ ;  /* 0x000000030a020227 */ /* 0x001fe200078e00ff */
[----:B------:R-:W-:-:S04]  /*fbd0*/  MOV R9, R10 ;  /* 0x0000000a00097202 */ /* 0x000fc80000000f00 */
[----:B-1----:R-:W-:Y:S02]  /*fbe0*/  @P0 SHF.R.U32.HI R9, RZ, R5, R2 ;  /* 0x00000005ff090219 */ /* 0x002fe40000011602 */
[----:B------:R-:W0:Y:S02]  /*fbf0*/  @!P6 LDC.64 R4, c[0x0][0x418] ;  /* 0x00010600ff04eb82 */ /* 0x000e240000000a00 */
[----:B------:R-:W-:Y:S02]  /*fc00*/  @!P6 SHF.R.S32.HI R3, RZ, 0x1f, R9 ;  /* 0x0000001fff03e819 */ /* 0x000fe40000011409 */
[----:B------:R-:W-:Y:S02]  /*fc10*/  LOP3.LUT P5, RZ, R16, 0x20, RZ, 0xc0, !PT ;  /* 0x0000002010ff7812 */ /* 0x000fe400078ac0ff */
[----:B------:R-:W-:Y:S01]  /*fc20*/  IADD3 R21, R20, 0x1, RZ ;  /* 0x0000000114157810 */ /* 0x000fe20007ffe0ff */
[----:B------:R-:W-:Y:S01]  /*fc30*/  ULDC.64 UR4, c[0x0][0x208] ;  /* 0x0000820000047ab9 */ /* 0x000fe20000000a00 */
[----:B--2---:R-:W-:-:S04]  /*fc40*/  @!P6 IMAD R2, R8, R6, RZ ;  /* 0x000000060802e224 */ /* 0x004fc800078e02ff */
[----:B------:R-:W-:Y:S02]  /*fc50*/  @!P6 IMAD R7, R34, R7, R2 ;  /* 0x000000072207e224 */ /* 0x000fe400078e0202 */
[----:B------:R-:W-:-:S04]  /*fc60*/  @!P6 IMAD.MOV.U32 R2, RZ, RZ, R9 ;  /* 0x000000ffff02e224 */ /* 0x000fc800078e0009 */
[----:B------:R-:W-:-:S04]  /*fc70*/  @!P6 IMAD.WIDE.U32 R2, R34, R6, R2 ;  /* 0x000000062202e225 */ /* 0x000fc800078e0002 */
[----:B------:R-:W-:Y:S01]  /*fc80*/  @!P6 IMAD.IADD R3, R7, 0x1, R3 ;  /* 0x000000010703e824 */ /* 0x000fe200078e0203 */
[----:B0-----:R-:W-:Y:S01]  /*fc90*/  @!P6 LEA R4, P0, R2, R4, 0x2 ;  /* 0x000000040204e211 */ /* 0x001fe200078010ff */
[----:B------:R-:W-:-:S03]  /*fca0*/  IMAD.MOV.U32 R8, RZ, RZ, RZ ;  /* 0x000000ffff087224 */ /* 0x000fc600078e00ff */
[----:B------:R-:W-:Y:S02]  /*fcb0*/  @!P6 LEA.HI.X R5, R2, R5, R3, 0x2, P0 ;  /* 0x000000050205e211 */ /* 0x000fe400000f1403 */
[----:B------:R-:W-:-:S03]  /*fcc0*/  ISETP.NE.AND P0, PT, R21, 0x2, PT ;  /* 0x000000021500780c */ /* 0x000fc60003f05270 */
[----:B------:R0:W5:Y:S01]  /*fcd0*/  @!P6 LDG.E R8, desc[UR4][R4.64] ;  /* 0x000000040408e981 */ /* 0x000162000c1e1900 */
[----:B------:R-:W-:Y:S02]  /*fce0*/  SEL R26, RZ, 0x1, P0 ;  /* 0x00000001ff1a7807 */ /* 0x000fe40000000000 */
[----:B------:R-:W-:Y:S02]  /*fcf0*/  SEL R21, R21, RZ, P0 ;  /* 0x000000ff15157207 */ /* 0x000fe40000000000 */
[----:B------:R-:W-:Y:S01]  /*fd00*/  LOP3.LUT R26, R23, R26, RZ, 0x3c, !PT ;  /* 0x0000001a171a7212 */ /* 0x000fe200078e3cff */
[----:B------:R-:W-:Y:S06]  /*fd10*/  @!P5 BRA `(.L_x_58) ;  /* 0x000000000004d947 */ /* 0x000fec0003800000 */
[----:B------:R-:W-:Y:S01]  /*fd20*/  BPT.TRAP 0x1 ;  /* 0x000000040000795c */ /* 0x000fe20000300000 */
.L_x_58:
[----:B------:R-:W-:Y:S01]  /*fd30*/  LEA R19, R21, UR42, 0x3 ;  /* 0x0000002a15137c11 */ /* 0x000fe2000f8e18ff */
[----:B------:R-:W-:Y:S01]  /*fd40*/  BSSY B1, `(.L_x_59) ;  /* 0x0000004000017945 */ /* 0x000fe20003800000 */
[----:B------:R-:W-:-:S04]  /*fd50*/  SHF.L.U32 R2, R26, 0x1f, RZ ;  /* 0x0000001f1a027819 */ /* 0x000fc800000006ff */
[----:B------:R-:W1:Y:S02]  /*fd60*/  SYNCS.PHASECHK.TRANS64.TRYWAIT P0, [R19+URZ+0x38840], R2 ;  /* 0x03884002130075a7 */ /* 0x000e64000800017f */
[----:B-1----:R-:W-:Y:S05]  /*fd70*/  @!P0 BRA `(.L_x_60) ;  /* 0x0000002c00508947 */ /* 0x002fea0003800000 */
.L_x_121:
[----:B------:R-:W-:Y:S05]  /*fd80*/  BSYNC B1 ;  /* 0x0000000000017941 */ /* 0x000fea0003800000 */
.L_x_59:
[----:B------:R-:W-:Y:S01]  /*fd90*/  ULDC UR4, c[0x0][0x430] ;  /* 0x00010c0000047ab9 */ /* 0x000fe20000000800 */
[----:B-----5:R-:W-:Y:S01]  /*fda0*/  SHF.R.S32.HI R29, RZ, 0x1f, R8 ;  /* 0x0000001fff1d7819 */ /* 0x020fe20000011408 */
[----:B------:R-:W-:Y:S01]  /*fdb0*/  UIADD3 UR4, -UR4, URZ, URZ ;  /* 0x0000003f04047290 */ /* 0x000fe2000fffe13f */
[----:B------:R-:W-:Y:S01]  /*fdc0*/  R2UR UR6, R33 ;  /* 0x00000000210672ca */ /* 0x000fe200000e0000 */
[----:B------:R-:W-:Y:S01]  /*fdd0*/  IMAD R25, R21, 0x5000, R31 ;  /* 0x0000500015197824 */ /* 0x000fe200078e021f */
[----:B------:R-:W-:-:S03]  /*fde0*/  LOP3.LUT P5, RZ, R16, 0x2, RZ, 0xc0, !PT ;  /* 0x0000000210ff7812 */ /* 0x000fc600078ac0ff */
[----:B------:R-:W-:Y:S01]  /*fdf0*/  IMAD R9, R9, UR4, R10 ;  /* 0x0000000409097c24 */ /* 0x000fe2000f8e020a */
[----:B------:R-:W-:-:S04]  /*fe00*/  ULDC.64 UR4, c[0x0][0x300] ;  /* 0x0000c00000047ab9 */ /* 0x000fc80000000a00 */
[----:B------:R-:W-:-:S05]  /*fe10*/  SHF.R.S32.HI R28, RZ, 0x1f, R9 ;  /* 0x0000001fff1c7819 */ /* 0x000fca0000011409 */
[----:B-1----:R-:W-:-:S04]  /*fe20*/  IMAD R2, R28, UR4, RZ ;  /* 0x000000041c027c24 */ /* 0x002fc8000f8e02ff */
[C---:B0-----:R-:W-:Y:S02]  /*fe30*/  IMAD R5, R9.reuse, UR5, R2 ;  /* 0x0000000509057c24 */ /* 0x041fe4000f8e0202 */
        /* <DEDUP_REMOVED lines=14> */
[----:B------:R-:W-:Y:S01]  /*ff20*/  VIADD R27, R3, UR4 ;  /* 0x00000004031b7c36 */ /* 0x000fe20008000000 */
[----:B------:R-:W-:-:S04]  /*ff30*/  UMOV UR4, 0xffffffff ;  /* 0xffffffff00047882 */ /* 0x000fc80000000000 */
[----:B------:R-:W-:Y:S01]  /*ff40*/  LEA.HI.X R27, R2, UR7, R27, 0x1, P0 ;  /* 0x00000007021b7c11 */ /* 0x000fe200080f0c1b */
[----:B------:R-:W-:Y:S06]  /*ff50*/  BRA.DIV UR4, `(.L_x_61) ;  /* 0x0000002a04ec7947 */ /* 0x000fec000b800000 */
[----:B------:R-:W0:Y:S01]  /*ff60*/  SHFL.IDX PT, R14, R24, RZ, 0x181f ;  /* 0x00181fff180e7589 */ /* 0x000e2200000e0000 */
[----:B------:R-:W-:Y:S01]  /*ff70*/  SHF.L.U32 R12, R22, 0x1, RZ ;  /* 0x00000001160c7819 */ /* 0x000fe200000006ff */
[----:B------:R-:W-:Y:S01]  /*ff80*/  ULDC.64 UR4, c[0x0][0x208] ;  /* 0x0000820000047ab9 */ /* 0x000fe20000000a00 */
[----:B------:R-:W-:Y:S01]  /*ff90*/  LOP3.LUT R16, R16, 0xffffff7f, RZ, 0xc0, !PT ;  /* 0xffffff7f10107812 */ /* 0x000fe200078ec0ff */
[----:B------:R-:W1:Y:S01]  /*ffa0*/  SHFL.IDX PT, R3, R27, RZ, 0x181f ;  /* 0x00181fff1b037589 */ /* 0x000e6200000e0000 */
[----:B------:R-:W-:Y:S02]  /*ffb0*/  LEA R25, R25, UR42, 0x1 ;  /* 0x0000002a19197c11 */ /* 0x000fe4000f8e08ff */
[----:B------:R-:W-:Y:S01]  /*ffc0*/  @P1 LOP3.LUT R16, R16, 0x80, RZ, 0xfc, !PT ;  /* 0x0000008010101812 */ /* 0x000fe200078efcff */
[----:B------:R-:W2:Y:S03]  /*ffd0*/  SHFL.IDX PT, R11, R24, 0x1, 0x181f ;  /* 0x00381f00180b7f89 */ /* 0x000ea600000e0000 */
[C---:B------:R-:W-:Y:S01]  /*ffe0*/  LOP3.LUT P1, RZ, R16.reuse, 0x8, RZ, 0xc0, !PT ;  /* 0x0000000810ff7812 */ /* 0x040fe2000782c0ff */
[----:B------:R-:W3:Y:S01]  /*fff0*/  SHFL.IDX PT, R5, R27, 0x1, 0x181f ;  /* 0x00381f001b057f89 */ /* 0x000ee200000e0000 */
[----:B------:R-:W-:-:S03]  /*10000*/  LOP3.LUT P6, RZ, R16, 0x4, RZ, 0xc0, !PT ;  /* 0x0000000410ff7812 */ /* 0x000fc600078cc0ff */
[----:B------:R-:W-:Y:S01]  /*10010*/  SHFL.IDX PT, R32, R27, 0x3, 0x181f ;  /* 0x00781f001b207f89 */ /* 0x000fe200000e0000 */
[----:B0-----:R-:W-:-:S03]  /*10020*/  IADD3 R2, P0, R14, R12, RZ ;  /* 0x0000000c0e027210 */ /* 0x001fc60007f1e0ff */
[----:B------:R-:W-:Y:S02]  /*10030*/  SHFL.IDX PT, R14, R24, 0x4, 0x181f ;  /* 0x00981f00180e7f89 */ /* 0x000fe400000e0000 */
[----:B-1----:R-:W-:Y:S01]  /*10040*/  IMAD.X R3, RZ, RZ, R3, P0 ;  /* 0x000000ffff037224 */ /* 0x002fe200000e0603 */
[-C--:B--2---:R-:W-:Y:S02]  /*10050*/  IADD3 R6, P0, R11, R12.reuse, RZ ;  /* 0x0000000c0b067210 */ /* 0x084fe40007f1e0ff */
[----:B------:R-:W0:Y:S03]  /*10060*/  SHFL.IDX PT, R11, R24, 0x2, 0x181f ;  /* 0x00581f00180b7f89 */ /* 0x000e2600000e0000 */
[----:B---3--:R-:W-:Y:S02]  /*10070*/  IMAD.X R7, RZ, RZ, R5, P0 ;  /* 0x000000ffff077224 */ /* 0x008fe400000e0605 */
[----:B------:R-:W1:Y:S04]  /*10080*/  SHFL.IDX PT, R5, R27, 0x2, 0x181f ;  /* 0x00581f001b057f89 */ /* 0x000e6800000e0000 */
[----:B------:R-:W-:Y:S01]  /*10090*/  SHFL.IDX PT, R27, R27, 0x4, 0x181f ;  /* 0x00981f001b1b7f89 */ /* 0x000fe200000e0000 */
[----:B0-----:R-:W-:-:S04]  /*100a0*/  IADD3 R4, P0, R11, R12, RZ ;  /* 0x0000000c0b047210 */ /* 0x001fc80007f1e0ff */
[----:B-1----:R-:W-:Y:S02]  /*100b0*/  IADD3.X R5, RZ, R5, RZ, P0, !PT ;  /* 0x00000005ff057210 */ /* 0x002fe400007fe4ff */
[----:B------:R-:W-:-:S13]  /*100c0*/  LOP3.LUT P0, RZ, R16, 0x10, RZ, 0xc0, !PT ;  /* 0x0000001010ff7812 */ /* 0x000fda000780c0ff */
[----:B------:R-:W-:Y:S04]  /*100d0*/  LDGSTS.E.BYPASS.LTC128B.128 [R25+0x24400], desc[UR4][R2.64], !P0 ;  /* 0x2440000002197fae */ /* 0x000fe8000c101d44 */
[----:B------:R-:W-:Y:S04]  /*100e0*/  LDGSTS.E.BYPASS.LTC128B.128 [R25+0x26c00], desc[UR4][R2.64+0x80], !P1 ;  /* 0x26c0008002197fae */ /* 0x000fe8000c901d44 */
[----:B------:R-:W-:Y:S04]  /*100f0*/  LDGSTS.E.BYPASS.LTC128B.128 [R25+0x29400], desc[UR4][R2.64+0x100], !P6 ;  /* 0x2940010002197fae */ /* 0x000fe8000f101d44 */
[----:B------:R0:W-:Y:S04]  /*10100*/  LDGSTS.E.BYPASS.LTC128B.128 [R25+0x2bc00], desc[UR4][R2.64+0x180], !P5 ;  /* 0x2bc0018002197fae */ /* 0x0001e8000e901d44 */
[----:B0-----:R-:W0:Y:S02]  /*10110*/  SHFL.IDX PT, R2, R24, 0x3, 0x181f ;  /* 0x00781f0018027f89 */ /* 0x001e2400000e0000 */
[----:B0-----:R-:W-:-:S05]  /*10120*/  IADD3 R2, P0, R2, R12, RZ ;  /* 0x0000000c02027210 */ /* 0x001fca0007f1e0ff */
[----:B------:R-:W-:Y:S01]  /*10130*/  IMAD.X R3, RZ, RZ, R32, P0 ;  /* 0x000000ffff037224 */ /* 0x000fe200000e0620 */
[----:B------:R-:W-:-:S13]  /*10140*/  LOP3.LUT P0, RZ, R16, 0x10, RZ, 0xc0, !PT ;  /* 0x0000001010ff7812 */ /* 0x000fda000780c0ff */
[----:B------:R0:W-:Y:S04]  /*10150*/  LDGSTS.E.BYPASS.LTC128B.128 [R25+0x24c00], desc[UR4][R6.64], !P0 ;  /* 0x24c0000006197fae */ /* 0x0001e8000c101d44 */
        /* <DEDUP_REMOVED lines=8> */
[----:B------:R0:W-:Y:S01]  /*101e0*/  LDGSTS.E.BYPASS.LTC128B.128 [R25+0x28400], desc[UR4][R2.64+0x80], !P1 ;  /* 0x2840008002197fae */ /* 0x0001e2000c901d44 */
[----:B------:R-:W-:-:S03]  /*101f0*/  LOP3.LUT P1, RZ, R16, 0x80, RZ, 0xc0, !PT ;  /* 0x0000008010ff7812 */ /* 0x000fc6000782c0ff */
[----:B------:R0:W-:Y:S04]  /*10200*/  LDGSTS.E.BYPASS.LTC128B.128 [R25+0x2ac00], desc[UR4][R2.64+0x100], !P6 ;  /* 0x2ac0010002197fae */ /* 0x0001e8000f101d44 */
[----:B------:R0:W-:Y:S06]  /*10210*/  LDGSTS.E.BYPASS.LTC128B.128 [R25+0x2d400], desc[UR4][R2.64+0x180], !P5 ;  /* 0x2d40018002197fae */ /* 0x0001ec000e901d44 */
.L_x_133:
[----:B0-----:R-:W-:Y:S01]  /*10220*/  IMAD.SHL.U32 R2, R22, 0x2, RZ ;  /* 0x0000000216027824 */ /* 0x001fe200078e00ff */
[----:B------:R-:W-:Y:S01]  /*10230*/  P2R R4, PR, RZ, 0x2 ;  /* 0x00000002ff047803 */ /* 0x000fe20000000000 */
[----:B------:R-:W-:Y:S01]  /*10240*/  ULDC.64 UR4, c[0x0][0x208] ;  /* 0x0000820000047ab9 */ /* 0x000fe20000000a00 */
[----:B------:R-:W-:Y:S02]  /*10250*/  LOP3.LUT P1, RZ, R16, 0x10, RZ, 0xc0, !PT ;  /* 0x0000001010ff7812 */ /* 0x000fe4000782c0ff */
[----:B------:R-:W-:Y:S02]  /*10260*/  IADD3 R2, P0, R14, R2, RZ ;  /* 0x000000020e027210 */ /* 0x000fe40007f1e0ff */
[C---:B------:R-:W-:Y:S02]  /*10270*/  LOP3.LUT P6, RZ, R16.reuse, 0x4, RZ, 0xc0, !PT ;  /* 0x0000000410ff7812 */ /* 0x040fe400078cc0ff */
[----:B------:R-:W-:Y:S02]  /*10280*/  IADD3.X R3, RZ, R27, RZ, P0, !PT ;  /* 0x0000001bff037210 */ /* 0x000fe400007fe4ff */
[----:B------:R-:W-:-:S05]  /*10290*/  LOP3.LUT P0, RZ, R16, 0x8, RZ, 0xc0, !PT ;  /* 0x0000000810ff7812 */ /* 0x000fca000780c0ff */
[----:B------:R-:W-:Y:S01]  /*102a0*/  @!PT LDS RZ, [RZ] ;  /* 0x00000000fffff984 */ /* 0x000fe20000000800 */
[----:B------:R-:W-:Y:S01]  /*102b0*/  @!PT LDS RZ, [RZ] ;  /* 0x00000000fffff984 */ /* 0x000fe20000000800 */
[----:B------:R-:W-:Y:S01]  /*102c0*/  @!PT LDS RZ, [RZ] ;  /* 0x00000000fffff984 */ /* 0x000fe20000000800 */
[----:B------:R0:W-:Y:S01]  /*102d0*/  LDGSTS.E.BYPASS.LTC128B.128 [R25+0x26400], desc[UR4][R2.64], !P1 ;  /* 0x2640000002197fae */ /* 0x0001e2000c901d44 */
[----:B------:R-:W-:-:S07]  /*102e0*/  ISETP.NE.AND P1, PT, R4, RZ, PT ;  /* 0x000000ff0400720c */ /* 0x000fce0003f25270 */
[----:B------:R0:W-:Y:S01]  /*102f0*/  LDGSTS.E.BYPASS.LTC128B.128 [R25+0x28c00], desc[UR4][R2.64+0x80], !P0 ;  /* 0x28c0008002197fae */ /* 0x0001e2000c101d44 */
[----:B------:R-:W-:-:S03]  /*10300*/  PLOP3.LUT P0, PT, PT, PT, PT, 0x80, 0x0 ;  /* 0x000000000000781c */ /* 0x000fc60003f0f070 */
[----:B------:R0:W-:Y:S04]  /*10310*/  LDGSTS.E.BYPASS.LTC128B.128 [R25+0x2b400], desc[UR4][R2.64+0x100], !P6 ;  /* 0x2b40010002197fae */ /* 0x0001e8000f101d44 */
[----:B------:R0:W-:Y:S01]  /*10320*/  LDGSTS.E.BYPASS.LTC128B.128 [R25+0x2dc00], desc[UR4][R2.64+0x180], !P5 ;  /* 0x2dc0018002197fae */ /* 0x0001e2000e901d44 */
[----:B------:R-:W-:-:S05]  /*10330*/  NOP ;  /* 0x0000000000007918 */ /* 0x000fca0000000000 */
.L_x_62:
[----:B------:R-:W-:Y:S02]  /*10340*/  PLOP3.LUT P5, PT, P5, P0, PT, 0xa2, 0x0 ;  /* 0x000000000000781c */ /* 0x000fe40002fa1472 */
[----:B------:R-:W-:-:S08]  /*10350*/  @P0 R2UR P5, UR4, R19 ;  /* 0x00000000130402ca */ /* 0x000fd000000a0000 */
[----:B------:R-:W-:-:S05]  /*10360*/  @P0 PLOP3.LUT P0, PT, P5, PT, PT, 0x80, 0x0 ;  /* 0x000000000000081c */ /* 0x000fca0002f0f070 */
[----:B------:R-:W-:Y:S01]  /*10370*/  @!P5 SYNCS.ARRIVE.TRANS64.RED.A0T1 RZ, [UR4+0x38830], RZ ;  /* 0x038830ffffffd9a7 */ /* 0x000fe20008200404 */
[----:B------:R-:W-:Y:S07]  /*10380*/  @!P5 ARRIVES.LDGSTSBAR.64.TRANSCNT [UR4+0x38830] ;  /* 0x03883000ff00d9b0 */ /* 0x000fee0008000a84 */
[----:B------:R-:W-:Y:S05]  /*10390*/  @P0 BRA.U.ANY `(.L_x_62) ;  /* 0xfffffffd00e80947 */ /* 0x000fea000393ffff */
[----:B------:R-:W-:Y:S01]  /*103a0*/  NOP ;  /* 0x0000000000007918 */ /* 0x000fe20000000000 */
[----:B------:R-:W-:-:S13]  /*103b0*/  LOP3.LUT P6, RZ, R16, 0x20, RZ, 0xc0, !PT ;  /* 0x0000002010ff7812 */ /* 0x000fda00078cc0ff */
[----:B------:R-:W-:Y:S05]  /*103c0*/  @!P6 BRA `(.L_x_63) ;  /* 0x000000000004e947 */ /* 0x000fea0003800000 */
[----:B------:R-:W-:Y:S01]  /*103d0*/  BPT.TRAP 0x1 ;  /* 0x000000040000795c */ /* 0x000fe20000300000 */
.L_x_63:
[----:B------:R1:W-:Y:S01]  /*103e0*/  SYNCS.ARRIVE.TRANS64.A1T0 RZ, [R19+URZ+0x38830], RZ ;  /* 0x038830ff13ff79a7 */ /* 0x0003e2000810003f */
[----:B------:R-:W-:Y:S05]  /*103f0*/  @!P6 BRA `(.L_x_64) ;  /* 0x000000000004e947 */ /* 0x000fea0003800000 */
[----:B------:R-:W-:Y:S01]  /*10400*/  BPT.TRAP 0x1 ;  /* 0x000000040000795c */ /* 0x000fe20000300000 */
.L_x_64:
[----:B0-----:R-:W-:Y:S01]  /*10410*/  SHF.L.U32 R3, R23, 0x1f, RZ ;  /* 0x0000001f17037819 */ /* 0x001fe200000006ff */
[----:B------:R-:W-:Y:S01]  /*10420*/  BSSY B1, `(.L_x_65) ;  /* 0x0000004000017945 */ /* 0x000fe20003800000 */
[----:B------:R-:W-:-:S04]  /*10430*/  LEA R4, R20, UR42, 0x3 ;  /* 0x0000002a14047c11 */ /* 0x000fc8000f8e18ff */
[----:B------:R-:W0:Y:S02]  /*10440*/  SYNCS.PHASECHK.TRANS64.TRYWAIT P0, [R4+URZ+0x38860], R3 ;  /* 0x03886003040075a7 */ /* 0x000e24000800017f */
[----:B0-----:R-:W-:Y:S05]  /*10450*/  @!P0 BRA `(.L_x_66) ;  /* 0x0000002c00788947 */ /* 0x001fea0003800000 */
.L_x_134:
[----:B------:R-:W-:Y:S05]  /*10460*/  BSYNC B1 ;  /* 0x0000000000017941 */ /* 0x000fea0003800000 */
.L_x_65:
[----:B------:R-:W-:Y:S01]  /*10470*/  UMOV UR4, 0xffffffff ;  /* 0xffffffff00047882 */ /* 0x000fe20000000000 */
[----:B------:R-:W-:Y:S02]  /*10480*/  IMAD R5, R20, 0x5000, R31 ;  /* 0x0000500014057824 */ /* 0x000fe400078e021f */
[----:B------:R-:W-:Y:S01]  /*10490*/  IMAD.SHL.U32 R6, R22, 0x2, RZ ;  /* 0x0000000216067824 */ /* 0x000fe200078e00ff */
[----:B------:R-:W-:Y:S06]  /*104a0*/  BRA.DIV UR4, `(.L_x_67) ;  /* 0x0000002e04787947 */ /* 0x000fec000b800000 */
[----:B------:R-:W2:Y:S01]  /*104b0*/  SHFL.IDX PT, R14, R17, RZ, 0x181f ;  /* 0x00181fff110e7589 */ /* 0x000ea200000e0000 */
[----:B------:R-:W-:Y:S01]  /*104c0*/  LEA R5, R5, UR42, 0x1 ;  /* 0x0000002a05057c11 */ /* 0x000fe2000f8e08ff */
[----:B------:R-:W-:Y:S02]  /*104d0*/  ULDC.64 UR4, c[0x0][0x208] ;  /* 0x0000820000047ab9 */ /* 0x000fe40000000a00 */
[----:B0-----:R-:W0:Y:S01]  /*104e0*/  SHFL.IDX PT, R3, R18, RZ, 0x181f ;  /* 0x00181fff12037589 */ /* 0x001e2200000e0000 */
[----:B--2---:R-:W-:-:S03]  /*104f0*/  IADD3 R2, P0, R14, R6, RZ ;  /* 0x000000060e027210 */ /* 0x004fc60007f1e0ff */
[----:B------:R-:W2:Y:S02]  /*10500*/  SHFL.IDX PT, R14, R17, 0x1, 0x181f ;  /* 0x00381f00110e7f89 */ /* 0x000ea400000e0000 */
[----:B0-----:R-:W-:Y:S01]  /*10510*/  IMAD.X R3, RZ, RZ, R3, P0 ;  /* 0x000000ffff037224 */ /* 0x001fe200000e0603 */
[----:B------:R-:W-:-:S13]  /*10520*/  ISETP.LT.OR P0, PT, R0, 0x1, P4 ;  /* 0x000000010000780c */ /* 0x000fda0002701670 */
[----:B------:R-:W-:Y:S01]  /*10530*/  LDGSTS.E.BYPASS.LTC128B.128 [R5+0x400], desc[UR4][R2.64], !P0 ;  /* 0x0040000002057fae */ /* 0x000fe2000c101d44 */
[----:B------:R-:W-:-:S13]  /*10540*/  ISETP.LT.OR P0, PT, R0, 0x1, P3 ;  /* 0x000000010000780c */ /* 0x000fda0001f01670 */
[----:B------:R-:W-:Y:S01]  /*10550*/  LDGSTS.E.BYPASS.LTC128B.128 [R5+0x2c00], desc[UR4][R2.64+0x80], !P0 ;  /* 0x02c0008002057fae */ /* 0x000fe2000c101d44 */
[----:B------:R-:W-:-:S13]  /*10560*/  ISETP.LT.OR P0, PT, R0, 0x1, P2 ;  /* 0x000000010000780c */ /* 0x000fda0001701670 */
[----:B------:R-:W-:Y:S01]  /*10570*/  LDGSTS.E.BYPASS.LTC128B.128 [R5+0x5400], desc[UR4][R2.64+0x100], !P0 ;  /* 0x0540010002057fae */ /* 0x000fe2000c101d44 */
[----:B------:R-:W-:-:S13]  /*10580*/  ISETP.LT.OR P0, PT, R0, 0x1, P1 ;  /* 0x000000010000780c */ /* 0x000fda0000f01670 */
[----:B------:R0:W-:Y:S04]  /*10590*/  LDGSTS.E.BYPASS.LTC128B.128 [R5+0x7c00], desc[UR4][R2.64+0x180], !P0 ;  /* 0x07c0018002057fae */ /* 0x0001e8000c101d44 */
[----:B0-----:R-:W0:Y:S01]  /*105a0*/  SHFL.IDX PT, R3, R18, 0x1, 0x181f ;  /* 0x00381f0012037f89 */ /* 0x001e2200000e0000 */
[----:B--2---:R-:W-:-:S03]  /*105b0*/  IADD3 R2, P0, R14, R6, RZ ;  /* 0x000000060e027210 */ /* 0x004fc60007f1e0ff */
[----:B------:R-:W2:Y:S01]  /*105c0*/  SHFL.IDX PT, R14, R17, 0x2, 0x181f ;  /* 0x00581f00110e7f89 */ /* 0x000ea200000e0000 */
[----:B0-----:R-:W-:Y:S02]  /*105d0*/  IADD3.X R3, RZ, R3, RZ, P0, !PT ;  /* 0x00000003ff037210 */ /* 0x001fe400007fe4ff */
        /* <DEDUP_REMOVED lines=22> */
[----:B------:R-:W2:Y:S04]  /*10740*/  SHFL.IDX PT, R18, R18, 0x4, 0x181f ;  /* 0x00981f0012127f89 */ /* 0x000ea800000e0000 */
[----:B------:R3:W4:Y:S01]  /*10750*/  SHFL.IDX PT, R14, R17, 0x4, 0x181f ;  /* 0x00981f00110e7f89 */ /* 0x00072200000e0000 */
[----:B0-----:R-:W-:Y:S01]  /*10760*/  IMAD.X R3, RZ, RZ, R3, P0 ;  /* 0x000000ffff037224 */ /* 0x001fe200000e0603 */
[----:B------:R-:W-:-:S13]  /*10770*/  ISETP.LT.OR P0, PT, R0, 0x31, P4 ;  /* 0x000000310000780c */ /* 0x000fda0002701670 */
[----:B------:R3:W-:Y:S01]  /*10780*/  LDGSTS.E.BYPASS.LTC128B.128 [R5+0x1c00], desc[UR4][R2.64], !P0 ;  /* 0x01c0000002057fae */ /* 0x0007e2000c101d44 */
[----:B------:R-:W-:-:S13]  /*10790*/  ISETP.LT.OR P0, PT, R0, 0x31, P3 ;  /* 0x000000310000780c */ /* 0x000fda0001f01670 */
[----:B------:R3:W-:Y:S01]  /*107a0*/  LDGSTS.E.BYPASS.LTC128B.128 [R5+0x4400], desc[UR4][R2.64+0x80], !P0 ;  /* 0x0440008002057fae */ /* 0x0007e2000c101d44 */
[----:B------:R-:W-:-:S13]  /*107b0*/  ISETP.LT.OR P0, PT, R0, 0x31, P2 ;  /* 0x000000310000780c */ /* 0x000fda0001701670 */
[----:B------:R3:W-:Y:S01]  /*107c0*/  LDGSTS.E.BYPASS.LTC128B.128 [R5+0x6c00], desc[UR4][R2.64+0x100], !P0 ;  /* 0x06c0010002057fae */ /* 0x0007e2000c101d44 */
[----:B------:R-:W-:-:S13]  /*107d0*/  ISETP.LT.OR P0, PT, R0, 0x31, P1 ;  /* 0x000000310000780c */ /* 0x000fda0000f01670 */
[----:B--2-4-:R3:W-:Y:S02]  /*107e0*/  LDGSTS.E.BYPASS.LTC128B.128 [R5+0x9400], desc[UR4][R2.64+0x180], !P0 ;  /* 0x0940018002057fae */ /* 0x0147e4000c101d44 */
.L_x_146:
[----:B---3--:R-:W-:Y:S01]  /*107f0*/  IADD3 R2, P0, R14, R6, RZ ;  /* 0x000000060e027210 */ /* 0x008fe20007f1e0ff */
[----:B------:R-:W-:-:S03]  /*10800*/  ULDC.64 UR4, c[0x0][0x208] ;  /* 0x0000820000047ab9 */ /* 0x000fc60000000a00 */
[----:B------:R-:W-:Y:S02]  /*10810*/  IADD3.X R3, RZ, R18, RZ, P0, !PT ;  /* 0x00000012ff037210 */ /* 0x000fe400007fe4ff */
[----:B------:R-:W-:-:S13]  /*10820*/  ISETP.LT.OR P0, PT, R0, 0x41, P4 ;  /* 0x000000410000780c */ /* 0x000fda0002701670 */
[----:B------:R-:W-:Y:S01]  /*10830*/  @!PT LDS RZ, [RZ] ;  /* 0x00000000fffff984 */ /* 0x000fe20000000800 */
[----:B------:R-:W-:Y:S01]  /*10840*/  @!PT LDS RZ, [RZ] ;  /* 0x00000000fffff984 */ /* 0x000fe20000000800 */
[----:B------:R-:W-:Y:S01]  /*10850*/  @!PT LDS RZ, [RZ] ;  /* 0x00000000fffff984 */ /* 0x000fe20000000800 */
[----:B------:R-:W-:Y:S01]  /*10860*/  LDGSTS.E.BYPASS.LTC128B.128 [R5+0x2400], desc[UR4][R2.64], !P0 ;  /* 0x0240000002057fae */ /* 0x000fe2000c101d44 */
[----:B------:R-:W-:-:S13]  /*10870*/  ISETP.LT.OR P0, PT, R0, 0x41, P3 ;  /* 0x000000410000780c */ /* 0x000fda0001f01670 */
[----:B------:R-:W-:Y:S01]  /*10880*/  LDGSTS.E.BYPASS.LTC128B.128 [R5+0x4c00], desc[UR4][R2.64+0x80], !P0 ;  /* 0x04c0008002057fae */ /* 0x000fe2000c101d44 */
[----:B------:R-:W-:-:S13]  /*10890*/  ISETP.LT.OR P0, PT, R0, 0x41, P2 ;  /* 0x000000410000780c */ /* 0x000fda0001701670 */
[----:B------:R-:W-:Y:S01]  /*108a0*/  LDGSTS.E.BYPASS.LTC128B.128 [R5+0x7400], desc[UR4][R2.64+0x100], !P0 ;  /* 0x0740010002057fae */ /* 0x000fe2000c101d44 */
[----:B------:R-:W-:-:S13]  /*108b0*/  ISETP.LT.OR P0, PT, R0, 0x41, P1 ;  /* 0x000000410000780c */ /* 0x000fda0000f01670 */
[----:B------:R0:W-:Y:S01]  /*108c0*/  LDGSTS.E.BYPASS.LTC128B.128 [R5+0x9c00], desc[UR4][R2.64+0x180], !P0 ;  /* 0x09c0018002057fae */ /* 0x0001e2000c101d44 */
[----:B------:R-:W-:Y:S01]  /*108d0*/  ULDC.64 UR4, c[0x0][0x328] ;  /* 0x0000ca0000047ab9 */ /* 0x000fe20000000a00 */
[----:B------:R-:W-:Y:S01]  /*108e0*/  PLOP3.LUT P0, PT, PT, PT, PT, 0x80, 0x0 ;  /* 0x000000000000781c */ /* 0x000fe20003f0f070 */
[----:B------:R-:W-:Y:S01]  /*108f0*/  IMAD R28, R28, UR4, RZ ;  /* 0x000000041c1c7c24 */ /* 0x000fe2000f8e02ff */
[----:B------:R-:W-:-:S03]  /*10900*/  NOP ;  /* 0x0000000000007918 */ /* 0x000fc60000000000 */
[C---:B------:R-:W-:Y:S02]  /*10910*/  IMAD R7, R9.reuse, UR5, R28 ;  /* 0x0000000509077c24 */ /* 0x040fe4000f8e021c */
[----:B0-----:R-:W-:Y:S01]  /*10920*/  IMAD.WIDE.U32 R2, R9, UR4, RZ ;  /* 0x0000000409027c25 */ /* 0x001fe2000f8e00ff */
[----:B------:R-:W-:-:S03]  /*10930*/  ULDC.64 UR4, c[0x0][0x338] ;  /* 0x0000ce0000047ab9 */ /* 0x000fc60000000a00 */
[----:B------:R-:W-:Y:S02]  /*10940*/  IMAD.IADD R3, R3, 0x1, R7 ;  /* 0x0000000103037824 */ /* 0x000fe400078e0207 */
[----:B------:R-:W-:Y:S02]  /*10950*/  IMAD R29, R29, UR4, RZ ;  /* 0x000000041d1d7c24 */ /* 0x000fe4000f8e02ff */
[----:B------:R-:W-:-:S04]  /*10960*/  IMAD.WIDE.U32 R2, R8, UR4, R2 ;  /* 0x0000000408027c25 */ /* 0x000fc8000f8e0002 */
[----:B------:R-:W-:-:S04]  /*10970*/  IMAD R29, R8, UR5, R29 ;  /* 0x00000005081d7c24 */ /* 0x000fc8000f8e021d */
[----:B-1----:R-:W-:-:S07]  /*10980*/  IMAD.IADD R19, R3, 0x1, R29 ;  /* 0x0000000103137824 */ /* 0x002fce00078e021d */
.L_x_68:
        /* <DEDUP_REMOVED lines=10> */
.L_x_69:
[----:B------:R-:W-:Y:S01]  /*10a30*/  R2UR UR4, R33 ;  /* 0x00000000210472ca */ /* 0x000fe200000e0000 */
[----:B------:R-:W-:Y:S01]  /*10a40*/  ULDC.64 UR6, c[0x0][0x330] ;  /* 0x0000cc0000067ab9 */ /* 0x000fe20000000a00 */
[----:B------:R-:W-:Y:S01]  /*10a50*/  MOV R18, R2 ;  /* 0x0000000200127202 */ /* 0x000fe20000000f00 */
[----:B------:R-:W-:Y:S01]  /*10a60*/  IMAD.U32 R3, RZ, RZ, UR6 ;  /* 0x00000006ff037e24 */ /* 0x000fe2000f8e00ff */
[----:B------:R0:W-:Y:S01]  /*10a70*/  SYNCS.ARRIVE.TRANS64.A1T0 RZ, [R4+URZ+0x38850], RZ ;  /* 0x038850ff04ff79a7 */ /* 0x0001e2000810003f */
[----:B------:R-:W-:Y:S01]  /*10a80*/  VIADD R30, R30, 0xffffffff ;  /* 0xffffffff1e1e7836 */ /* 0x000fe20000000000 */
[----:B------:R-:W-:Y:S01]  /*10a90*/  IADD3 R0, R0, 0x50, RZ ;  /* 0x0000005000007810 */ /* 0x000fe20007ffe0ff */
[----:B------:R-:W-:Y:S01]  /*10aa0*/  IMAD.WIDE.U32 R18, R3, UR39, R18 ;  /* 0x0000002703127c25 */ /* 0x000fe2000f8e0012 */
[----:B------:R-:W-:-:S03]  /*10ab0*/  MOV R23, R26 ;  /* 0x0000001a00177202 */ /* 0x000fc60000000f00 */
[----:B------:R-:W-:Y:S02]  /*10ac0*/  VIADD R10, R10, 0xffffffb0 ;  /* 0xffffffb00a0a7836 */ /* 0x000fe40000000000 */
[----:B------:R-:W-:Y:S01]  /*10ad0*/  UIMAD UR4, UR4, UR6, URZ ;  /* 0x00000006040472a4 */ /* 0x000fe2000f8e023f */
[----:B------:R-:W-:-:S03]  /*10ae0*/  IMAD.MOV.U32 R20, RZ, RZ, R21 ;  /* 0x000000ffff147224 */ /* 0x000fc600078e0015 */
[----:B------:R-:W-:-:S03]  /*10af0*/  UIMAD UR4, UR39, UR7, UR4 ;  /* 0x00000007270472a4 */ /* 0x000fc6000f8e0204 */
[----:B------:R-:W-:Y:S02]  /*10b00*/  ULDC.64 UR6, c[0x0][0x318] ;  /* 0x0000c60000067ab9 */ /* 0x000fe40000000a00 */
[----:B------:R-:W-:Y:S01]  /*10b10*/  LEA R17, P0, R18, UR6, 0x1 ;  /* 0x0000000612117c11 */ /* 0x000fe2000f8008ff */
[----:B------:R-:W-:-:S05]  /*10b20*/  VIADD R3, R19, UR4 ;  /* 0x0000000413037c36 */ /* 0x000fca0008000000 */
[----:B------:R-:W-:Y:S02]  /*10b30*/  LEA.HI.X R18, R18, UR7, R3, 0x1, P0 ;  /* 0x0000000712127c11 */ /* 0x000fe400080f0c03 */
[----:B------:R-:W-:-:S13]  /*10b40*/  ISETP.GT.AND P0, PT, R30, UR45, PT ;  /* 0x0000002d1e007c0c */ /* 0x000fda000bf04270 */
[----:B0-----:R-:W-:Y:S05]  /*10b50*/  @P0 BRA `(.L_x_70) ;  /* 0xffffffec00e00947 */ /* 0x001fea000383ffff */
[----:B------:R-:W-:Y:S05]  /*10b60*/  BSYNC B0 ;  /* 0x0000000000007941 */ /* 0x000fea0003800000 */
.L_x_57:
[----:B------:R-:W-:-:S13]  /*10b70*/  LOP3.LUT P0, RZ, R16, 0x20, RZ, 0xc0, !PT ;  /* 0x0000002010ff7812 */ /* 0x000fda000780c0ff */
[----:B------:R-:W-:Y:S05]  /*10b80*/  @!P0 BRA `(.L_x_71) ;  /* 0x0000000000048947 */ /* 0x000fea0003800000 */
[----:B------:R-:W-:Y:S01]  /*10b90*/  BPT.TRAP 0x1 ;  /* 0x000000040000795c */ /* 0x000fe20000300000 */
.L_x_71:
[C---:B0-----:R-:W-:Y:S01]  /*10ba0*/  LEA R0, R21.reuse, UR42, 0x3 ;  /* 0x0000002a15007c11 */ /* 0x041fe2000f8e18ff */
[----:B------:R-:W0:Y:S01]  /*10bb0*/  S2R R2, SR_TID.X ;  /* 0x0000000000027919 */ /* 0x000e220000002100 */
[----:B------:R-:W-:Y:S01]  /*10bc0*/  SHF.L.U32 R3, R26, 0x1f, RZ ;  /* 0x0000001f1a037819 */ /* 0x000fe200000006ff */
[----:B------:R-:W-:Y:S01]  /*10bd0*/  IMAD.MOV.U32 R5, RZ, RZ, -0x50 ;  /* 0xffffffb0ff057424 */ /* 0x000fe200078e00ff */
[----:B------:R-:W-:Y:S01]  /*10be0*/  BSSY B0, `(.L_x_72) ;  /* 0x0000008000007945 */ /* 0x000fe20003800000 */
[----:B------:R-:W-:Y:S01]  /*10bf0*/  IMAD R4, R21, 0x5000, R31 ;  /* 0x0000500015047824 */ /* 0x000fe200078e021f */
[----:B------:R-:W1:Y:S01]  /*10c00*/  SYNCS.PHASECHK.TRANS64.TRYWAIT P0, [R0+URZ+0x38860], R3 ;  /* 0x03886003000075a7 */ /* 0x000e62000800017f */
[----:B------:R-:W-:Y:S01]  /*10c10*/  IMAD R5, R30, R5, UR40 ;  /* 0x000000281e057e24 */ /* 0x000fe2000f8e0205 */
[----:B0-----:R-:W-:-:S04]  /*10c20*/  LOP3.LUT R2, R2, 0x7f, RZ, 0xc0, !PT ;  /* 0x0000007f02027812 */ /* 0x001fc800078ec0ff */
[----:B------:R-:W-:-:S04]  /*10c30*/  SHF.R.U32.HI R2, RZ, 0x3, R2 ;  /* 0x00000003ff027819 */ /* 0x000fc80000011602 */
[----:B------:R-:W-:Y:S01]  /*10c40*/  IADD3 R5, -R2, R5, RZ ;  /* 0x0000000502057210 */ /* 0x000fe20007ffe1ff */
[----:B-1----:R-:W-:Y:S06]  /*10c50*/  @!P0 BRA `(.L_x_73) ;  /* 0x0000002c00588947 */ /* 0x002fec0003800000 */
.L_x_147:
[----:B------:R-:W-:Y:S05]  /*10c60*/  BSYNC B0 ;  /* 0x0000000000007941 */ /* 0x000fea0003800000 */
.L_x_72:
[----:B------:R-:W-:-:S03]  /*10c70*/  UMOV UR4, 0xffffffff ;  /* 0xffffffff00047882 */ /* 0x000fc60000000000 */
[----:B------:R-:W-:Y:S05]  /*10c80*/  BRA.DIV UR4, `(.L_x_74) ;  /* 0x0000002e04607947 */ /* 0x000fea000b800000 */
[----:B0-----:R-:W-:Y:S01]  /*10c90*/  SHFL.IDX PT, R3, R18, RZ, 0x181f ;  /* 0x00181fff12037589 */ /* 0x001fe200000e0000 */
[----:B------:R-:W-:Y:S01]  /*10ca0*/  ULDC UR4, c[0x0][0x2f4] ;  /* 0x0000bd0000047ab9 */ /* 0x000fe20000000800 */
[----:B------:R-:W-:Y:S01]  /*10cb0*/  LEA R4, R4, UR42, 0x1 ;  /* 0x0000002a04047c11 */ /* 0x000fe2000f8e08ff */
[----:B------:R-:W-:Y:S01]  /*10cc0*/  ULDC.64 UR6, c[0x0][0x208] ;  /* 0x0000820000067ab9 */ /* 0x000fe20000000a00 */
[----:B------:R-:W0:Y:S01]  /*10cd0*/  SHFL.IDX PT, R2, R17, RZ, 0x181f ;  /* 0x00181fff11027589 */ /* 0x000e2200000e0000 */
[----:B------:R-:W-:Y:S02]  /*10ce0*/  ISETP.GE.AND P2, PT, R22, UR4, PT ;  /* 0x0000000416007c0c */ /* 0x000fe4000bf46270 */
[----:B------:R-:W-:Y:S01]  /*10cf0*/  ISETP.GE.AND P3, PT, R37, UR4, PT ;  /* 0x0000000425007c0c */ /* 0x000fe2000bf66270 */
[----:B------:R-:W-:Y:S01]  /*10d00*/  SHFL.IDX PT, R6, R18, 0x1, 0x181f ;  /* 0x00381f0012067f89 */ /* 0x000fe200000e0000 */
[C---:B------:R-:W-:Y:S02]  /*10d10*/  ISETP.LT.OR P5, PT, R5.reuse, 0x1, P2 ;  /* 0x000000010500780c */ /* 0x040fe400017a1670 */
[----:B------:R-:W-:Y:S01]  /*10d20*/  ISETP.LT.OR P4, PT, R5, 0x1, P3 ;  /* 0x000000010500780c */ /* 0x000fe20001f81670 */
[----:B------:R-:W1:Y:S01]  /*10d30*/  SHFL.IDX PT, R14, R17, 0x1, 0x181f ;  /* 0x00381f00110e7f89 */ /* 0x000e6200000e0000 */
[----:B------:R-:W-:-:S02]  /*10d40*/  ISETP.GE.AND P1, PT, R36, UR4, PT ;  /* 0x0000000424007c0c */ /* 0x000fc4000bf26270 */
[----:B------:R-:W-:Y:S01]  /*10d50*/  ISETP.GE.AND P0, PT, R35, UR4, PT ;  /* 0x0000000423007c0c */ /* 0x000fe2000bf06270 */
[----:B0-----:R-:W-:-:S06]  /*10d60*/  IMAD.WIDE.U32 R2, R22, 0x2, R2 ;  /* 0x0000000216027825 */ /* 0x001fcc00078e0002 */
[----:B------:R-:W-:Y:S01]  /*10d70*/  LDGSTS.E.BYPASS.LTC128B.128 [R4+0x400], desc[UR6][R2.64], !P5 ;  /* 0x0040000002047fae */ /* 0x000fe2000e901d46 */
[----:B------:R-:W-:-:S03]  /*10d80*/  ISETP.LT.OR P5, PT, R5, 0x1, P1 ;  /* 0x000000010500780c */ /* 0x000fc60000fa1670 */
[----:B------:R-:W-:Y:S01]  /*10d90*/  LDGSTS.E.BYPASS.LTC128B.128 [R4+0x2c00], desc[UR6][R2.64+0x80], !P4 ;  /* 0x02c0008002047fae */ /* 0x000fe2000e101d46 */
[----:B------:R-:W-:-:S09]  /*10da0*/  ISETP.LT.OR P4, PT, R5, 0x1, P0 ;  /* 0x000000010500780c */ /* 0x000fd20000781670 */
[----:B------:R-:W-:Y:S01]  /*10db0*/  LDGSTS.E.BYPASS.LTC128B.128 [R4+0x5400], desc[UR6][R2.64+0x100], !P5 ;  /* 0x0540010002047fae */ /* 0x000fe2000e901d46 */
[----:B------:R-:W-:-:S03]  /*10dc0*/  ISETP.LT.OR P5, PT, R5, 0x11, P2 ;  /* 0x000000110500780c */ /* 0x000fc600017a1670 */
[----:B------:R1:W-:Y:S01]  /*10dd0*/  LDGSTS.E.BYPASS.LTC128B.128 [R4+0x7c00], desc[UR6][R2.64+0x180], !P4 ;  /* 0x07c0018002047fae */ /* 0x0003e2000e101d46 */
[----:B------:R-:W-:Y:S01]  /*10de0*/  ISETP.LT.OR P4, PT, R5, 0x11, P3 ;  /* 0x000000110500780c */ /* 0x000fe20001f81670 */
[----:B-1----:R-:W-:Y:S02]  /*10df0*/  IMAD.MOV.U32 R2, RZ, RZ, R14 ;  /* 0x000000ffff027224 */ /* 0x002fe400078e000e */
[----:B------:R-:W-:Y:S01]  /*10e00*/  IMAD.MOV.U32 R3, RZ, RZ, R6 ;  /* 0x000000ffff037224 */ /* 0x000fe200078e0006 */
[----:B------:R-:W0:Y:S01]  /*10e10*/  SHFL.IDX PT, R14, R17, 0x2, 0x181f ;  /* 0x00581f00110e7f89 */ /* 0x000e2200000e0000 */
[----:B------:R-:W-:-:S03]  /*10e20*/  IMAD.WIDE.U32 R2, R22, 0x2, R2 ;  /* 0x0000000216027825 */ /* 0x000fc600078e0002 */
[----:B------:R-:W1:Y:S04]  /*10e30*/  SHFL.IDX PT, R6, R18, 0x2, 0x181f ;  /* 0x00581f0012067f89 */ /* 0x000e6800000e0000 */
[----:B------:R-:W-:Y:S01]  /*10e40*/  LDGSTS.E.BYPASS.LTC128B.128 [R4+0xc00], desc[UR6][R2.64], !P5 ;  /* 0x00c0000002047fae */ /* 0x000fe2000e901d46 */
[----:B------:R-:W-:-:S03]  /*10e50*/  ISETP.LT.OR P5, PT, R5, 0x11, P1 ;  /* 0x000000110500780c */ /* 0x000fc60000fa1670 */
[----:B------:R-:W-:Y:S01]  /*10e60*/  LDGSTS.E.BYPASS.LTC128B.128 [R4+0x3400], desc[UR6][R2.64+0x80], !P4 ;  /* 0x0340008002047fae */ /* 0x000fe2000e101d46 */
[----:B------:R-:W-:-:S09]  /*10e70*/  ISETP.LT.OR P4, PT, R5, 0x11, P0 ;  /* 0x000000110500780c */ /* 0x000fd20000781670 */
[----:B------:R-:W-:Y:S01]  /*10e80*/  LDGSTS.E.BYPASS.LTC128B.128 [R4+0x5c00], desc[UR6][R2.64+0x100], !P5 ;  /* 0x05c0010002047fae */ /* 0x000fe2000e901d46 */
[----:B------:R-:W-:-:S03]  /*10e90*/  ISETP.LT.OR P5, PT, R5, 0x21, P2 ;  /* 0x000000210500780c */ /* 0x000fc600017a1670 */
[----:B------:R0:W-:Y:S01]  /*10ea0*/  LDGSTS.E.BYPASS.LTC128B.128 [R4+0x8400], desc[UR6][R2.64+0x180], !P4 ;  /* 0x0840018002047fae */ /* 0x0001e2000e101d46 */
[C---:B------:R-:W-:Y:S02]  /*10eb0*/  ISETP.LT.OR P4, PT, R5.reuse, 0x21, P3 ;  /* 0x000000210500780c */ /* 0x040fe40001f81670 */
[----:B0-----:R-:W-:Y:S01]  /*10ec0*/  MOV R2, R14 ;  /* 0x0000000e00027202 */ /* 0x001fe20000000f00 */
[----:B-1----:R-:W-:Y:S01]  /*10ed0*/  IMAD.MOV.U32 R3, RZ, RZ, R6 ;  /* 0x000000ffff037224 */ /* 0x002fe200078e0006 */
[----:B------:R-:W-:Y:S03]  /*10ee0*/  SHFL.IDX PT, R14, R17, 0x3, 0x181f ;  /* 0x00781f00110e7f89 */ /* 0x000fe600000e0000 */
[----:B------:R-:W-:Y:S01]  /*10ef0*/  IMAD.WIDE.U32 R2, R22, 0x2, R2 ;  /* 0x0000000216027825 */ /* 0x000fe200078e0002 */
[----:B------:R-:W0:Y:S04]  /*10f00*/  SHFL.IDX PT, R6, R18, 0x3, 0x181f ;  /* 0x00781f0012067f89 */ /* 0x000e2800000e0000 */
[----:B------:R-:W-:Y:S01]  /*10f10*/  LDGSTS.E.BYPASS.LTC128B.128 [R4+0x1400], desc[UR6][R2.64], !P5 ;  /* 0x0140000002047fae */ /* 0x000fe2000e901d46 */
[----:B------:R-:W-:-:S03]  /*10f20*/  ISETP.LT.OR P5, PT, R5, 0x21, P1 ;  /* 0x000000210500780c */ /* 0x000fc60000fa1670 */
[----:B------:R-:W-:Y:S01]  /*10f30*/  LDGSTS.E.BYPASS.LTC128B.128 [R4+0x3c00], desc[UR6][R2.64+0x80], !P4 ;  /* 0x03c0008002047fae */ /* 0x000fe2000e101d46 */
[----:B------:R-:W-:-:S03]  /*10f40*/  ISETP.LT.OR P4, PT, R5, 0x21, P0 ;  /* 0x000000210500780c */ /* 0x000fc60000781670 */
[----:B------:R-:W1:Y:S06]  /*10f50*/  SHFL.IDX PT, R18, R18, 0x4, 0x181f ;  /* 0x00981f0012127f89 */ /* 0x000e6c00000e0000 */
[----:B------:R-:W-:Y:S01]  /*10f60*/  LDGSTS.E.BYPASS.LTC128B.128 [R4+0x6400], desc[UR6][R2.64+0x100], !P5 ;  /* 0x0640010002047fae */ /* 0x000fe2000e901d46 */
[----:B------:R-:W-:-:S03]  /*10f70*/  ISETP.LT.OR P5, PT, R5, 0x31, P2 ;  /* 0x000000310500780c */ /* 0x000fc600017a1670 */
[----:B------:R0:W-:Y:S01]  /*10f80*/  LDGSTS.E.BYPASS.LTC128B.128 [R4+0x8c00], desc[UR6][R2.64+0x180], !P4 ;  /* 0x08c0018002047fae */ /* 0x0001e2000e101d46 */
[----:B------:R-:W-:Y:S02]  /*10f90*/  ISETP.LT.OR P4, PT, R5, 0x31, P3 ;  /* 0x000000310500780c */ /* 0x000fe40001f81670 */
[----:B0-----:R-:W-:Y:S01]  /*10fa0*/  MOV R3, R6 ;  /* 0x0000000600037202 */ /* 0x001fe20000000f00 */
[----:B------:R-:W-:Y:S02]  /*10fb0*/  IMAD.MOV.U32 R2, RZ, RZ, R14 ;  /* 0x000000ffff027224 */ /* 0x000fe400078e000e */
[----:B------:R0:W2:Y:S01]  /*10fc0*/  SHFL.IDX PT, R14, R17, 0x4, 0x181f ;  /* 0x00981f00110e7f89 */ /* 0x0000a200000e0000 */
[----:B------:R-:W-:Y:S02]  /*10fd0*/  IMAD.MOV.U32 R6, RZ, RZ, RZ ;  /* 0x000000ffff067224 */ /* 0x000fe400078e00ff */
[----:B------:R-:W-:-:S05]  /*10fe0*/  IMAD.WIDE.U32 R2, R22, 0x2, R2 ;  /* 0x0000000216027825 */ /* 0x000fca00078e0002 */
[----:B------:R0:W-:Y:S01]  /*10ff0*/  LDGSTS.E.BYPASS.LTC128B.128 [R4+0x1c00], desc[UR6][R2.64], !P5 ;  /* 0x01c0000002047fae */ /* 0x0001e2000e901d46 */
[----:B------:R-:W-:-:S03]  /*11000*/  ISETP.LT.OR P5, PT, R5, 0x31, P1 ;  /* 0x000000310500780c */ /* 0x000fc60000fa1670 */
[----:B------:R0:W-:Y:S01]  /*11010*/  LDGSTS.E.BYPASS.LTC128B.128 [R4+0x4400], desc[UR6][R2.64+0x80], !P4 ;  /* 0x0440008002047fae */ /* 0x0001e2000e101d46 */
[----:B------:R-:W-:-:S09]  /*11020*/  ISETP.LT.OR P4, PT, R5, 0x31, P0 ;  /* 0x000000310500780c */ /* 0x000fd20000781670 */
[----:B------:R0:W-:Y:S04]  /*11030*/  LDGSTS.E.BYPASS.LTC128B.128 [R4+0x6c00], desc[UR6][R2.64+0x100], !P5 ;  /* 0x06c0010002047fae */ /* 0x0001e8000e901d46 */
[----:B-12---:R0:W-:Y:S02]  /*11040*/  LDGSTS.E.BYPASS.LTC128B.128 [R4+0x9400], desc[UR6][R2.64+0x180], !P4 ;  /* 0x0940018002047fae */ /* 0x0061e4000e101d46 */
.L_x_159:
[C---:B------:R-:W-:Y:S01]  /*11050*/  ISETP.LT.OR P2, PT, R5.reuse, 0x41, P2 ;  /* 0x000000410500780c */ /* 0x040fe20001741670 */
[----:B0-----:R-:W-:Y:S01]  /*11060*/  IMAD.MOV.U32 R2, RZ, RZ, R14 ;  /* 0x000000ffff027224 */ /* 0x001fe200078e000e */
[C---:B------:R-:W-:Y:S01]  /*11070*/  ISETP.LT.OR P3, PT, R5.reuse, 0x41, P3 ;  /* 0x000000410500780c */ /* 0x040fe20001f61670 */
[----:B------:R-:W-:Y:S01]  /*11080*/  ULDC.64 UR4, c[0x0][0x208] ;  /* 0x0000820000047ab9 */ /* 0x000fe20000000a00 */
[C---:B------:R-:W-:Y:S02]  /*11090*/  ISETP.LT.OR P1, PT, R5.reuse, 0x41, P1 ;  /* 0x000000410500780c */ /* 0x040fe40000f21670 */
[----:B------:R-:W-:Y:S02]  /*110a0*/  ISETP.LT.OR P0, PT, R5, 0x41, P0 ;  /* 0x000000410500780c */ /* 0x000fe40000701670 */
[----:B------:R-:W-:-:S03]  /*110b0*/  MOV R3, R18 ;  /* 0x0000001200037202 */ /* 0x000fc60000000f00 */
[----:B------:R-:W-:-:S05]  /*110c0*/  IMAD.WIDE.U32 R22, R22, 0x2, R2 ;  /* 0x0000000216167825 */ /* 0x000fca00078e0002 */
[----:B------:R-:W-:Y:S01]  /*110d0*/  @!PT LDS RZ, [RZ] ;  /* 0x00000000fffff984 */ /* 0x000fe20000000800 */
[----:B------:R-:W-:Y:S01]  /*110e0*/  @!PT LDS RZ, [RZ] ;  /* 0x00000000fffff984 */ /* 0x000fe20000000800 */
[----:B------:R-:W-:Y:S01]  /*110f0*/  @!PT LDS RZ, [RZ] ;  /* 0x00000000fffff984 */ /* 0x000fe20000000800 */
[----:B------:R0:W-:Y:S04]  /*11100*/  LDGSTS.E.BYPASS.LTC128B.128 [R4+0x2400], desc[UR4][R22.64], !P2 ;  /* 0x0240000016047fae */ /* 0x0001e8000d101d44 */
[----:B------:R0:W-:Y:S04]  /*11110*/  LDGSTS.E.BYPASS.LTC128B.128 [R4+0x4c00], desc[UR4][R22.64+0x80], !P3 ;  /* 0x04c0008016047fae */ /* 0x0001e8000d901d44 */
[----:B------:R0:W-:Y:S04]  /*11120*/  LDGSTS.E.BYPASS.LTC128B.128 [R4+0x7400], desc[UR4][R22.64+0x100], !P1 ;  /* 0x0740010016047fae */ /* 0x0001e8000c901d44 */
[----:B------:R0:W-:Y:S01]  /*11130*/  LDGSTS.E.BYPASS.LTC128B.128 [R4+0x9c00], desc[UR4][R22.64+0x180], !P0 ;  /* 0x09c0018016047fae */ /* 0x0001e2000c101d44 */
[----:B------:R-:W-:Y:S01]  /*11140*/  PLOP3.LUT P0, PT, PT, PT, PT, 0x80, 0x0 ;  /* 0x000000000000781c */ /* 0x000fe20003f0f070 */
[----:B------:R-:W-:-:S12]  /*11150*/  NOP ;  /* 0x0000000000007918 */ /* 0x000fd80000000000 */
.L_x_75:
        /* <DEDUP_REMOVED lines=10> */
.L_x_76:
[----:B------:R-:W-:Y:S01]  /*11200*/  VIADD R2, R21, 0x1 ;  /* 0x0000000115027836 */ /* 0x000fe20000000000 */
[----:B------:R1:W-:Y:S04]  /*11210*/  SYNCS.ARRIVE.TRANS64.A1T0 RZ, [R0+URZ+0x38850], RZ ;  /* 0x038850ff00ff79a7 */ /* 0x0003e8000810003f */
[----:B------:R-:W-:-:S04]  /*11220*/  ISETP.NE.AND P0, PT, R2, 0x2, PT ;  /* 0x000000020200780c */ /* 0x000fc80003f05270 */
[----:B------:R-:W-:Y:S02]  /*11230*/  SEL R3, RZ, 0x1, P0 ;  /* 0x00000001ff037807 */ /* 0x000fe40000000000 */
[----:B------:R-:W-:Y:S02]  /*11240*/  SEL R2, R2, RZ, P0 ;  /* 0x000000ff02027207 */ /* 0x000fe40000000000 */
[----:B-1----:R-:W-:-:S07]  /*11250*/  LOP3.LUT R0, R26, R3, RZ, 0x3c, !PT ;  /* 0x000000031a007212 */ /* 0x002fce00078e3cff */
.L_x_40:
[----:B0-----:R-:W0:Y:S01]  /*11260*/  S2R R4, SR_CgaCtaId ;  /* 0x0000000000047919 */ /* 0x001e220000008800 */
[----:B------:R-:W-:Y:S02]  /*11270*/  MOV R3, 0x400 ;  /* 0x0000040000037802 */ /* 0x000fe40000000f00 */
[----:B------:R-:W-:Y:S02]  /*11280*/  SHF.L.U32 R6, R6, 0x1f, RZ ;  /* 0x0000001f06067819 */ /* 0x000fe400000006ff */
[----:B0-----:R-:W-:-:S04]  /*11290*/  LEA R7, R4, R3, 0x18 ;  /* 0x0000000304077211 */ /* 0x001fc800078ec0ff */
[----:B------:R-:W0:Y:S02]  /*112a0*/  SYNCS.PHASECHK.TRANS64.TRYWAIT P0, [R7+URZ+0x38820], R6 ;  /* 0x03882006070075a7 */ /* 0x000e24000800017f */
[----:B0-----:R-:W-:Y:S05]  /*112b0*/  @!P0 BRA `(.L_x_77) ;  /* 0x0000002c00c48947 */ /* 0x001fea0003800000 */
.L_x_160:
[----:B------:R-:W-:-:S03]  /*112c0*/  UMOV UR4, 0xffffffff ;  /* 0xffffffff00047882 */ /* 0x000fc60000000000 */
[----:B------:R-:W-:Y:S05]  /*112d0*/  BRA.DIV UR4, `(.L_x_78) ;  /* 0x0000002e04d07947 */ /* 0x000fea000b800000 */
[----:B------:R-:W1:Y:S02]  /*112e0*/  S2R R3, SR_TID.X ;  /* 0x0000000000037919 */ /* 0x000e640000002100 */
[----:B-1----:R-:W-:-:S04]  /*112f0*/  SHF.R.U32.HI R3, RZ, 0x5, R3 ;  /* 0x00000005ff037819 */ /* 0x002fc80000011603 */
[----:B------:R-:W-:-:S05]  /*11300*/  LOP3.LUT R3, R3, 0x3, RZ, 0xc0, !PT ;  /* 0x0000000303037812 */ /* 0x000fca00078ec0ff */
[----:B------:R1:W2:Y:S02]  /*11310*/  SHFL.IDX PT, R14, R3, RZ, 0x1f ;  /* 0x00001fff030e7589 */ /* 0x0002a400000e0000 */
.L_x_163:
[----:B--2---:R-:W-:-:S13]  /*11320*/  ISETP.NE.AND P0, PT, R14, RZ, PT ;  /* 0x000000ff0e00720c */ /* 0x004fda0003f05270 */
[----:B------:R-:W-:Y:S05]  /*11330*/  @P0 BRA `(.L_x_8) ;  /* 0x0000000000900947 */ /* 0x000fea0003800000 */
[----:B------:R-:W-:-:S03]  /*11340*/  UMOV UR4, 0xffffffff ;  /* 0xffffffff00047882 */ /* 0x000fc60000000000 */
[----:B------:R-:W-:Y:S05]  /*11350*/  BRA.DIV UR4, `(.L_x_79) ;  /* 0x0000002e04e47947 */ /* 0x000fea000b800000 */
[----:B------:R-:W-:-:S13]  /*11360*/  ELECT P6, URZ, PT ;  /* 0x00000000003f782f */ /* 0x000fda00038c0000 */
.L_x_166:
[----:B------:R-:W-:Y:S05]  /*11370*/  @!P6 BRA `(.L_x_8) ;  /* 0x000000000080e947 */ /* 0x000fea0003800000 */
[----:B-1----:R-:W2:Y:S02]  /*11380*/  LDL R3, [R1+0x4] ;  /* 0x0000040001037983 */ /* 0x002ea40000100800 */
[----:B--2---:R-:W-:-:S13]  /*11390*/  R2UR UR4, R3 ;  /* 0x00000000030472ca */ /* 0x004fda00000e0000 */
[----:B------:R-:W-:-:S06]  /*113a0*/  ULOP3.LUT UR4, UR4, 0x2, URZ, 0xfc, !UPT ;  /* 0x0000000204047892 */ /* 0x000fcc000f8efc3f */
[----:B------:R-:W-:-:S05]  /*113b0*/  IMAD.U32 R3, RZ, RZ, UR4 ;  /* 0x00000004ff037e24 */ /* 0x000fca000f8e00ff */
[----:B------:R-:W-:-:S13]  /*113c0*/  ISETP.NE.AND P0, PT, R3, 0x3, PT ;  /* 0x000000030300780c */ /* 0x000fda0003f05270 */
[----:B------:R-:W-:Y:S05]  /*113d0*/  @!P0 BRA `(.L_x_80) ;  /* 0x0000000000048947 */ /* 0x000fea0003800000 */
[----:B------:R-:W-:Y:S01]  /*113e0*/  BPT.TRAP 0x1 ;  /* 0x000000040000795c */ /* 0x000fe20000300000 */
.L_x_80:
[C---:B------:R-:W-:Y:S01]  /*113f0*/  LEA R5, R2.reuse, R7, 0x3 ;  /* 0x0000000702057211 */ /* 0x040fe200078e18ff */
[----:B------:R-:W-:Y:S01]  /*11400*/  VIADD R2, R2, 0x1 ;  /* 0x0000000102027836 */ /* 0x000fe20000000000 */
[----:B------:R-:W-:-:S04]  /*11410*/  SHF.L.U32 R4, R0, 0x1f, RZ ;  /* 0x0000001f00047819 */ /* 0x000fc800000006ff */
[----:B------:R-:W1:Y:S01]  /*11420*/  SYNCS.PHASECHK.TRANS64.TRYWAIT P1, [R5+URZ+0x38840], R4 ;  /* 0x03884004050075a7 */ /* 0x000e62000802017f */
[----:B------:R-:W-:-:S04]  /*11430*/  ISETP.NE.AND P2, PT, R2, 0x2, PT ;  /* 0x000000020200780c */ /* 0x000fc80003f45270 */
[----:B------:R-:W-:Y:S01]  /*11440*/  SEL R3, RZ, 0x1, P2 ;  /* 0x00000001ff037807 */ /* 0x000fe20001000000 */
[----:B-1----:R-:W-:Y:S08]  /*11450*/  @!P1 BRA `(.L_x_81) ;  /* 0x0000002c00c49947 */ /* 0x002ff00003800000 */
.L_x_167:
[----:B------:R-:W-:Y:S02]  /*11460*/  SEL R2, R2, RZ, P2 ;  /* 0x000000ff02027207 */ /* 0x000fe40001000000 */
[----:B------:R-:W-:Y:S01]  /*11470*/  LOP3.LUT R0, R0, R3, RZ, 0x3c, !PT ;  /* 0x0000000300007212 */ /* 0x000fe200078e3cff */
[----:B------:R-:W-:Y:S06]  /*11480*/  @!P0 BRA `(.L_x_82) ;  /* 0x0000000000048947 */ /* 0x000fec0003800000 */
[----:B------:R-:W-:Y:S01]  /*11490*/  BPT.TRAP 0x1 ;  /* 0x000000040000795c */ /* 0x000fe20000300000 */
.L_x_82:
[----:B------:R-:W-:Y:S01]  /*114a0*/  IMAD R3, R2, 0x8, R7 ;  /* 0x0000000802037824 */ /* 0x000fe200078e0207 */
[----:B------:R-:W-:-:S04]  /*114b0*/  SHF.L.U32 R0, R0, 0x1f, RZ ;  /* 0x0000001f00007819 */ /* 0x000fc800000006ff */
[----:B------:R-:W2:Y:S02]  /*114c0*/  SYNCS.PHASECHK.TRANS64.TRYWAIT P1, [R3+URZ+0x38840], R0 ;  /* 0x03884000030075a7 */ /* 0x000ea4000802017f */
[----:B--2---:R-:W-:Y:S05]  /*114d0*/  @!P1 BRA `(.L_x_83) ;  /* 0x0000002c00b89947 */ /* 0x004fea0003800000 */
.L_x_168:
[----:B------:R-:W-:Y:S05]  /*114e0*/  @!P0 BRA `(.L_x_84) ;  /* 0x0000000000048947 */ /* 0x000fea0003800000 */
[----:B------:R-:W-:Y:S01]  /*114f0*/  BPT.TRAP 0x1 ;  /* 0x000000040000795c */ /* 0x000fe20000300000 */
.L_x_84:
[----:B------:R-:W3:Y:S02]  /*11500*/  SYNCS.PHASECHK.TRANS64.TRYWAIT P1, [R5+URZ+0x38860], R4 ;  /* 0x03886004050075a7 */ /* 0x000ee4000802017f */
[----:B---3--:R-:W-:Y:S05]  /*11510*/  @!P1 BRA `(.L_x_85) ;  /* 0x0000002c00bc9947 */ /* 0x008fea0003800000 */
.L_x_169:
[----:B------:R-:W-:Y:S05]  /*11520*/  @!P0 BRA `(.L_x_86) ;  /* 0x0000000000048947 */ /* 0x000fea0003800000 */
[----:B------:R-:W-:Y:S01]  /*11530*/  BPT.TRAP 0x1 ;  /* 0x000000040000795c */ /* 0x000fe20000300000 */
.L_x_86:
[----:B----4-:R4:W0:Y:S02]  /*11540*/  SYNCS.PHASECHK.TRANS64.TRYWAIT P0, [R3+URZ+0x38860], R0 ;  /* 0x03886000030075a7 */ /* 0x010824000800017f */
[----:B0-----:R-:W-:Y:S05]  /*11550*/  @!P0 NANOSLEEP.SYNCS 0x989680 ;  /* 0x009896800000895d */ /* 0x001fea0003900000 */
[----:B------:R-:W0:Y:S02]  /*11560*/  @!P0 SYNCS.PHASECHK.TRANS64 P0, [R3+URZ+0x38860], R0 ;  /* 0x03886000030085a7 */ /* 0x000e24000800007f */
[----:B0-----:R-:W-:Y:S05]  /*11570*/  @!P0 BRA `(.L_x_86) ;  /* 0xfffffffc00f08947 */ /* 0x001fea000383ffff */
.L_x_8:
[----:B------:R-:W-:Y:S05]  /*11580*/  BSYNC B6 ;  /* 0x0000000000067941 */ /* 0x000fea0003800000 */
.L_x_5:
[----:B------:R-:W-:Y:S05]  /*11590*/  EXIT ;  /* 0x000000000000794d */ /* 0x000fea0003800000 */
.L_x_12:
[----:B------:R-:W-:-:S13]  /*115a0*/  R2UR UR4, R16 ;  /* 0x00000000100472ca */ /* 0x000fda00000e0000 */
[----:B0-----:R-:W-:-:S04]  /*115b0*/  MOV R3, UR4 ;  /* 0x0000000400037c02 */ /* 0x001fc80008000f00 */
[----:B------:R0:W1:Y:S03]  /*115c0*/  SYNCS.PHASECHK.TRANS64.TRYWAIT P0, [R3+URZ+0x38800], R0 ;  /* 0x03880000030075a7 */ /* 0x000066000800017f */
[----:B-1----:R-:W-:Y:S05]  /*115d0*/  @!P0 NANOSLEEP.SYNCS 0x989680 ;  /* 0x009896800000895d */ /* 0x002fea0003900000 */
[----:B------:R-:W1:Y:S02]  /*115e0*/  @!P0 SYNCS.PHASECHK.TRANS64 P0, [R3+URZ+0x38800], R0 ;  /* 0x03880000030085a7 */ /* 0x000e64000800007f */
[----:B-1----:R-:W-:Y:S05]  /*115f0*/  @!P0 BRA `(.L_x_12) ;  /* 0xfffffffc00e88947 */ /* 0x002fea000383ffff */
[----:B------:R-:W-:Y:S05]  /*11600*/  BRA `(.L_x_87) ;  /* 0xfffffefc00987947 */ /* 0x000fea000383ffff */
.L_x_16:
[----:B------:R-:W-:-:S13]  /*11610*/  R2UR UR4, R16 ;  /* 0x00000000100472ca */ /* 0x000fda00000e0000 */
[----:B0-----:R-:W-:-:S04]  /*11620*/  IMAD.U32 R3, RZ, RZ, UR4 ;  /* 0x00000004ff037e24 */ /* 0x001fc8000f8e00ff */
[----:B------:R0:W2:Y:S03]  /*11630*/  SYNCS.PHASECHK.TRANS64.TRYWAIT P1, [R3+URZ+0x38830], R0 ;  /* 0x03883000030075a7 */ /* 0x0000a6000802017f */
[----:B--2---:R-:W-:Y:S05]  /*11640*/  @!P1 NANOSLEEP.SYNCS 0x989680 ;  /* 0x009896800000995d */ /* 0x004fea0003900000 */
[----:B------:R-:W2:Y:S02]  /*11650*/  @!P1 SYNCS.PHASECHK.TRANS64 P1, [R3+URZ+0x38830], R0 ;  /* 0x03883000030095a7 */ /* 0x000ea4000802007f */
[----:B--2---:R-:W-:Y:S05]  /*11660*/  @!P1 BRA `(.L_x_16) ;  /* 0xfffffffc00e89947 */ /* 0x004fea000383ffff */
[----:B------:R-:W-:Y:S05]  /*11670*/  BRA `(.L_x_15) ;  /* 0xfffffefc00c07947 */ /* 0x000fea000383ffff */
.L_x_22:
[----:B------:R-:W-:-:S13]  /*11680*/  R2UR UR6, R213 ;  /* 0x00000000d50672ca */ /* 0x000fda00000e0000 */
[----:B-1----:R-:W-:-:S04]  /*11690*/  IMAD.U32 R6, RZ, RZ, UR6 ;  /* 0x00000006ff067e24 */ /* 0x002fc8000f8e00ff */
[----:B------:R1:W2:Y:S03]  /*116a0*/  SYNCS.PHASECHK.TRANS64.TRYWAIT P1, [R6+URZ+0x38830], R3 ;  /* 0x03883003060075a7 */ /* 0x0002a6000802017f */
[----:B--2---:R-:W-:Y:S05]  /*116b0*/  @!P1 NANOSLEEP.SYNCS 0x989680 ;  /* 0x009896800000995d */ /* 0x004fea0003900000 */
[----:B------:R-:W2:Y:S02]  /*116c0*/  @!P1 SYNCS.PHASECHK.TRANS64 P1, [R6+URZ+0x38830], R3 ;  /* 0x03883003060095a7 */ /* 0x000ea4000802007f */
[----:B--2---:R-:W-:Y:S05]  /*116d0*/  @!P1 BRA `(.L_x_22) ;  /* 0xfffffffc00e89947 */ /* 0x004fea000383ffff */
[----:B------:R-:W-:Y:S05]  /*116e0*/  BRA `(.L_x_21) ;  /* 0xffffff4400b47947 */ /* 0x000fea000383ffff */
.L_x_26:
[----:B-1----:R-:W-:-:S04]  /*116f0*/  MOV R3, UR6 ;  /* 0x0000000600037c02 */ /* 0x002fc80008000f00 */
[----:B------:R1:W2:Y:S03]  /*11700*/  SYNCS.PHASECHK.TRANS64.TRYWAIT P1, [R3+URZ+0x38850], R0 ;  /* 0x03885000030075a7 */ /* 0x0002a6000802017f */
[----:B--2---:R-:W-:Y:S05]  /*11710*/  @!P1 NANOSLEEP.SYNCS 0x989680 ;  /* 0x009896800000995d */ /* 0x004fea0003900000 */
[----:B------:R-:W2:Y:S02]  /*11720*/  @!P1 SYNCS.PHASECHK.TRANS64 P1, [R3+URZ+0x38850], R0 ;  /* 0x03885000030095a7 */ /* 0x000ea4000802007f */
[----:B--2---:R-:W-:Y:S05]  /*11730*/  @!P1 BRA `(.L_x_26) ;  /* 0xfffffffc00ec9947 */ /* 0x004fea000383ffff */
[----:B------:R-:W-:Y:S05]  /*11740*/  BRA `(.L_x_25) ;  /* 0xffffff6c00f47947 */ /* 0x000fea000383ffff */
.L_x_33:
[----:B-1----:R-:W-:-:S04]  /*11750*/  IMAD.U32 R5, RZ, RZ, UR5 ;  /* 0x00000005ff057e24 */ /* 0x002fc8000f8e00ff */
[----:B------:R1:W2:Y:S03]  /*11760*/  SYNCS.PHASECHK.TRANS64.TRYWAIT P1, [R5+URZ+0x38850], R0 ;  /* 0x03885000050075a7 */ /* 0x0002a6000802017f */
[----:B--2---:R-:W-:Y:S05]  /*11770*/  @!P1 NANOSLEEP.SYNCS 0x989680 ;  /* 0x009896800000995d */ /* 0x004fea0003900000 */
[----:B------:R-:W2:Y:S02]  /*11780*/  @!P1 SYNCS.PHASECHK.TRANS64 P1, [R5+URZ+0x38850], R0 ;  /* 0x03885000050095a7 */ /* 0x000ea4000802007f */
[----:B--2---:R-:W-:Y:S05]  /*11790*/  @!P1 BRA `(.L_x_33) ;  /* 0xfffffffc00ec9947 */ /* 0x004fea000383ffff */
[----:B------:R-:W-:Y:S05]  /*117a0*/  BRA `(.L_x_32) ;  /* 0xffffff8c00647947 */ /* 0x000fea000383ffff */
.L_x_45:
[----:B------:R-:W-:Y:S01]  /*117b0*/  IMAD.MOV.U32 R13, RZ, RZ, R18 ;  /* 0x000000ffff0d7224 */ /* 0x000fe200078e0012 */
[----:B------:R-:W-:Y:S01]  /*117c0*/  MOV R12, RZ ;  /* 0x000000ff000c7202 */ /* 0x000fe20000000f00 */
[----:B------:R-:W-:Y:S02]  /*117d0*/  IMAD.MOV.U32 R11, RZ, RZ, 0x1f ;  /* 0x0000001fff0b7424 */ /* 0x000fe400078e00ff */
[----:B------:R-:W-:-:S07]  /*117e0*/  IMAD.MOV.U32 R15, RZ, RZ, -0x1 ;  /* 0xffffffffff0f7424 */ /* 0x000fce00078e00ff */
[----:B-----5:R-:W-:Y:S05]  /*117f0*/  WARPSYNC.COLLECTIVE R15, `(.L_x_88) ;  /* 0x000000000f087348 */ /* 0x020fea0003c00000 */
[----:B------:R0:W1:Y:S02]  /*11800*/  SHFL.IDX P6, R14, R13, R12, R11 ;  /* 0x0000000c0d0e7389 */ /* 0x00006400000c000b */
[----:B01---5:R-:W-:Y:S01]  /*11810*/  ENDCOLLECTIVE ;  /* 0x000000000000791b */ /* 0x023fe20003800000 */
.L_x_88:
[----:B------:R-:W-:Y:S05]  /*11820*/  BRA `(.L_x_89) ;  /* 0xffffffc800b87947 */ /* 0x000fea000383ffff */
.L_x_47:
[----:B0-----:R-:W-:-:S04]  /*11830*/  MOV R3, UR42 ;  /* 0x0000002a00037c02 */ /* 0x001fc80008000f00 */
[----:B------:R0:W1:Y:S03]  /*11840*/  SYNCS.PHASECHK.TRANS64.TRYWAIT P0, [R3+URZ+0x38840], R2 ;  /* 0x03884002030075a7 */ /* 0x000066000800017f */
[----:B-1----:R-:W-:Y:S05]  /*11850*/  @!P0 NANOSLEEP.SYNCS 0x989680 ;  /* 0x009896800000895d */ /* 0x002fea0003900000 */
[----:B------:R-:W1:Y:S02]  /*11860*/  @!P0 SYNCS.PHASECHK.TRANS64 P0, [R3+URZ+0x38840], R2 ;  /* 0x03884002030085a7 */ /* 0x000e64000800007f */
[----:B-1----:R-:W-:Y:S05]  /*11870*/  @!P0 BRA `(.L_x_47) ;  /* 0xfffffffc00ec8947 */ /* 0x002fea000383ffff */
[----:B------:R-:W-:Y:S05]  /*11880*/  BRA `(.L_x_90) ;  /* 0xffffffcc00c87947 */ /* 0x000fea000383ffff */
.L_x_48:
[----:B------:R-:W-:Y:S01]  /*11890*/  BSSY B0, `(.L_x_91) ;  /* 0x0000008000007945 */ /* 0x000fe20003800000 */
[----:B------:R-:W-:Y:S01]  /*118a0*/  IMAD.MOV.U32 R13, RZ, RZ, R7 ;  /* 0x000000ffff0d7224 */ /* 0x000fe200078e0007 */
[----:B------:R-:W-:Y:S01]  /*118b0*/  MOV R11, 0x181f ;  /* 0x0000181f000b7802 */ /* 0x000fe20000000f00 */
[----:B------:R-:W-:Y:S02]  /*118c0*/  IMAD.MOV.U32 R12, RZ, RZ, RZ ;  /* 0x000000ffff0c7224 */ /* 0x000fe400078e00ff */
[----:B------:R-:W-:-:S07]  /*118d0*/  IMAD.MOV.U32 R15, RZ, RZ, -0x1 ;  /* 0xffffffffff0f7424 */ /* 0x000fce00078e00ff */
[----:B------:R-:W-:Y:S05]  /*118e0*/  WARPSYNC.COLLECTIVE R15, `(.L_x_92) ;  /* 0x000000000f087348 */ /* 0x000fea0003c00000 */
[----:B------:R0:W1:Y:S02]  /*118f0*/  SHFL.IDX P6, R14, R13, R12, R11 ;  /* 0x0000000c0d0e7389 */ /* 0x00006400000c000b */
[----:B01----:R-:W-:Y:S01]  /*11900*/  ENDCOLLECTIVE ;  /* 0x000000000000791b */ /* 0x003fe20003800000 */
.L_x_92:
[----:B------:R-:W-:Y:S05]  /*11910*/  BSYNC B0 ;  /* 0x0000000000007941 */ /* 0x000fea0003800000 */
.L_x_91:
[----:B------:R-:W-:Y:S01]  /*11920*/  MOV R13, R0 ;  /* 0x00000000000d7202 */ /* 0x000fe20000000f00 */
[----:B------:R-:W-:Y:S01]  /*11930*/  IMAD.MOV.U32 R12, RZ, RZ, RZ ;  /* 0x000000ffff0c7224 */ /* 0x000fe200078e00ff */
[----:B------:R-:W-:Y:S01]  /*11940*/  MOV R15, 0xffffffff ;  /* 0xffffffff000f7802 */ /* 0x000fe20000000f00 */
[----:B------:R-:W-:Y:S01]  /*11950*/  IMAD.MOV.U32 R11, RZ, RZ, 0x181f ;  /* 0x0000181fff0b7424 */ /* 0x000fe200078e00ff */
[C---:B------:R-:W-:Y:S01]  /*11960*/  LOP3.LUT P4, RZ, R16.reuse, 0x10, RZ, 0xc0, !PT ;  /* 0x0000001010ff7812 */ /* 0x040fe2000788c0ff */
[----:B------:R-:W-:Y:S01]  /*11970*/  IMAD.MOV.U32 R5, RZ, RZ, R14 ;  /* 0x000000ffff057224 */ /* 0x000fe200078e000e */
[----:B------:R-:W-:-:S13]  /*11980*/  LOP3.LUT P3, RZ, R16, 0x8, RZ, 0xc0, !PT ;  /* 0x0000000810ff7812 */ /* 0x000fda000786c0ff */
[----:B------:R-:W-:Y:S05]  /*11990*/  WARPSYNC.COLLECTIVE R15, `(.L_x_93) ;  /* 0x000000000f087348 */ /* 0x000fea0003c00000 */
[----:B------:R0:W1:Y:S02]  /*119a0*/  SHFL.IDX P6, R14, R13, R12, R11 ;  /* 0x0000000c0d0e7389 */ /* 0x00006400000c000b */
[----:B01----:R-:W-:Y:S01]  /*119b0*/  ENDCOLLECTIVE ;  /* 0x000000000000791b */ /* 0x003fe20003800000 */
.L_x_93:
[C---:B------:R-:W-:Y:S01]  /*119c0*/  LOP3.LUT P2, RZ, R16.reuse, 0x4, RZ, 0xc0, !PT ;  /* 0x0000000410ff7812 */ /* 0x040fe2000784c0ff */
[----:B------:R-:W-:Y:S01]  /*119d0*/  ULDC.64 UR4, c[0x0][0x208] ;  /* 0x0000820000047ab9 */ /* 0x000fe20000000a00 */
[----:B------:R-:W-:Y:S02]  /*119e0*/  LOP3.LUT P1, RZ, R16, 0x2, RZ, 0xc0, !PT ;  /* 0x0000000210ff7812 */ /* 0x000fe4000782c0ff */
[----:B------:R-:W-:Y:S01]  /*119f0*/  @P0 LEA R9, R31, UR42, 0x1 ;  /* 0x0000002a1f090c11 */ /* 0x000fe2000f8e08ff */
[----:B------:R-:W-:Y:S01]  /*11a00*/  IMAD.MOV.U32 R13, RZ, RZ, R7 ;  /* 0x000000ffff0d7224 */ /* 0x000fe200078e0007 */
[----:B------:R-:W-:Y:S01]  /*11a10*/  MOV R12, 0x1 ;  /* 0x00000001000c7802 */ /* 0x000fe20000000f00 */
[----:B------:R-:W-:-:S04]  /*11a20*/  IMAD.MOV.U32 R4, RZ, RZ, R14 ;  /* 0x000000ffff047224 */ /* 0x000fc800078e000e */
[----:B------:R-:W-:-:S05]  /*11a30*/  @P0 IMAD.WIDE.U32 R4, R22, 0x2, R4 ;  /* 0x0000000216040825 */ /* 0x000fca00078e0004 */
[----:B------:R-:W-:Y:S01]  /*11a40*/  @!PT LDS RZ, [RZ] ;  /* 0x00000000fffff984 */ /* 0x000fe20000000800 */
[----:B------:R-:W-:Y:S01]  /*11a50*/  @!PT LDS RZ, [RZ] ;  /* 0x00000000fffff984 */ /* 0x000fe20000000800 */
[----:B------:R-:W-:Y:S01]  /*11a60*/  @!PT LDS RZ, [RZ] ;  /* 0x00000000fffff984 */ /* 0x000fe20000000800 */
[----:B------:R0:W-:Y:S04]  /*11a70*/  @P0 LDGSTS.E.BYPASS.LTC128B.128 [R9+0x24400], desc[UR4][R4.64], !P4 ;  /* 0x2440000004090fae */ /* 0x0001e8000e101d44 */
[----:B------:R0:W-:Y:S04]  /*11a80*/  @P0 LDGSTS.E.BYPASS.LTC128B.128 [R9+0x26c00], desc[UR4][R4.64+0x80], !P3 ;  /* 0x26c0008004090fae */ /* 0x0001e8000d901d44 */
[----:B------:R0:W-:Y:S04]  /*11a90*/  @P0 LDGSTS.E.BYPASS.LTC128B.128 [R9+0x29400], desc[UR4][R4.64+0x100], !P2 ;  /* 0x2940010004090fae */ /* 0x0001e8000d101d44 */
[----:B------:R0:W-:Y:S01]  /*11aa0*/  @P0 LDGSTS.E.BYPASS.LTC128B.128 [R9+0x2bc00], desc[UR4][R4.64+0x180], !P1 ;  /* 0x2bc0018004090fae */ /* 0x0001e2000c901d44 */
[----:B------:R-:W-:-:S13]  /*11ab0*/  ISETP.GE.AND P0, PT, R6, 0x11, PT ;  /* 0x000000110600780c */ /* 0x000fda0003f06270 */
[----:B0-----:R-:W-:Y:S05]  /*11ac0*/  WARPSYNC.COLLECTIVE R15, `(.L_x_94) ;  /* 0x000000000f087348 */ /* 0x001fea0003c00000 */
[----:B------:R1:W2:Y:S02]  /*11ad0*/  SHFL.IDX P6, R14, R13, R12, R11 ;  /* 0x0000000c0d0e7389 */ /* 0x0002a400000c000b */
[----:B012---:R-:W-:Y:S01]  /*11ae0*/  ENDCOLLECTIVE ;  /* 0x000000000000791b */ /* 0x007fe20003800000 */
.L_x_94:
[----:B------:R-:W-:Y:S01]  /*11af0*/  @P0 LEA R21, R31, UR42, 0x1 ;  /* 0x0000002a1f150c11 */ /* 0x000fe2000f8e08ff */
[----:B------:R-:W-:Y:S02]  /*11b00*/  IMAD.MOV.U32 R13, RZ, RZ, R0 ;  /* 0x000000ffff0d7224 */ /* 0x000fe400078e0000 */
[----:B------:R-:W-:-:S07]  /*11b10*/  IMAD.MOV.U32 R3, RZ, RZ, R14 ;  /* 0x000000ffff037224 */ /* 0x000fce00078e000e */
[----:B------:R-:W-:Y:S05]  /*11b20*/  WARPSYNC.COLLECTIVE R15, `(.L_x_95) ;  /* 0x000000000f087348 */ /* 0x000fea0003c00000 */
[----:B------:R0:W1:Y:S02]  /*11b30*/  SHFL.IDX P6, R14, R13, R12, R11 ;  /* 0x0000000c0d0e7389 */ /* 0x00006400000c000b */
[----:B01----:R-:W-:Y:S01]  /*11b40*/  ENDCOLLECTIVE ;  /* 0x000000000000791b */ /* 0x003fe20003800000 */
.L_x_95:
[----:B------:R-:W-:Y:S01]  /*11b50*/  ULDC.64 UR4, c[0x0][0x208] ;  /* 0x0000820000047ab9 */ /* 0x000fe20000000a00 */
[----:B------:R-:W-:Y:S02]  /*11b60*/  IMAD.MOV.U32 R13, RZ, RZ, R7 ;  /* 0x000000ffff0d7224 */ /* 0x000fe400078e0007 */
[----:B------:R-:W-:Y:S01]  /*11b70*/  IMAD.MOV.U32 R12, RZ, RZ, 0x2 ;  /* 0x00000002ff0c7424 */ /* 0x000fe200078e00ff */
[----:B------:R-:W-:-:S05]  /*11b80*/  MOV R2, R14 ;  /* 0x0000000e00027202 */ /* 0x000fca0000000f00 */
        /* <DEDUP_REMOVED lines=12> */
.L_x_96:
[----:B------:R-:W-:Y:S01]  /*11c50*/  @P0 LEA R9, R31, UR42, 0x1 ;  /* 0x0000002a1f090c11 */ /* 0x000fe2000f8e08ff */
[----:B------:R-:W-:Y:S01]  /*11c60*/  IMAD.MOV.U32 R13, RZ, RZ, R0 ;  /* 0x000000ffff0d7224 */ /* 0x000fe200078e0000 */
[----:B------:R-:W-:-:S07]  /*11c70*/  MOV R5, R14 ;  /* 0x0000000e00057202 */ /* 0x000fce0000000f00 */
[----:B------:R-:W-:Y:S05]  /*11c80*/  WARPSYNC.COLLECTIVE R15, `(.L_x_97) ;  /* 0x000000000f087348 */ /* 0x000fea0003c00000 */
[----:B------:R0:W1:Y:S02]  /*11c90*/  SHFL.IDX P6, R14, R13, R12, R11 ;  /* 0x0000000c0d0e7389 */ /* 0x00006400000c000b */
[----:B01----:R-:W-:Y:S01]  /*11ca0*/  ENDCOLLECTIVE ;  /* 0x000000000000791b */ /* 0x003fe20003800000 */
.L_x_97:
[----:B------:R-:W-:Y:S01]  /*11cb0*/  ULDC.64 UR4, c[0x0][0x208] ;  /* 0x0000820000047ab9 */ /* 0x000fe20000000a00 */
[----:B------:R-:W-:Y:S01]  /*11cc0*/  MOV R13, R7 ;  /* 0x00000007000d7202 */ /* 0x000fe20000000f00 */
[----:B------:R-:W-:Y:S02]  /*11cd0*/  IMAD.MOV.U32 R12, RZ, RZ, 0x3 ;  /* 0x00000003ff0c7424 */ /* 0x000fe400078e00ff */
        /* <DEDUP_REMOVED lines=13> */
.L_x_98:
[----:B------:R-:W-:Y:S02]  /*11db0*/  @P0 LEA R21, R31, UR42, 0x1 ;  /* 0x0000002a1f150c11 */ /* 0x000fe4000f8e08ff */
[----:B------:R-:W-:Y:S01]  /*11dc0*/  MOV R13, R0 ;  /* 0x00000000000d7202 */ /* 0x000fe20000000f00 */
[----:B------:R-:W-:-:S07]  /*11dd0*/  IMAD.MOV.U32 R3, RZ, RZ, R14 ;  /* 0x000000ffff037224 */ /* 0x000fce00078e000e */
[----:B------:R-:W-:Y:S05]  /*11de0*/  WARPSYNC.COLLECTIVE R15, `(.L_x_99) ;  /* 0x000000000f087348 */ /* 0x000fea0003c00000 */
[----:B------:R0:W1:Y:S02]  /*11df0*/  SHFL.IDX P6, R14, R13, R12, R11 ;  /* 0x0000000c0d0e7389 */ /* 0x00006400000c000b */
[----:B01----:R-:W-:Y:S01]  /*11e00*/  ENDCOLLECTIVE ;  /* 0x000000000000791b */ /* 0x003fe20003800000 */
.L_x_99:
[----:B------:R-:W-:Y:S01]  /*11e10*/  ULDC.64 UR4, c[0x0][0x208] ;  /* 0x0000820000047ab9 */ /* 0x000fe20000000a00 */
        /* <DEDUP_REMOVED lines=10> */
[----:B------:R0:W-:Y:S02]  /*11ec0*/  @P0 LDGSTS.E.BYPASS.LTC128B.128 [R21+0x2d400], desc[UR4][R2.64+0x180], !P1 ;  /* 0x2d40018002150fae */ /* 0x0001e4000c901d44 */
[----:B0-----:R-:W-:Y:S05]  /*11ed0*/  WARPSYNC.COLLECTIVE R15, `(.L_x_100) ;  /* 0x000000000f087348 */ /* 0x001fea0003c00000 */
[----:B------:R1:W2:Y:S02]  /*11ee0*/  SHFL.IDX P6, R14, R13, R12, R11 ;  /* 0x0000000c0d0e7389 */ /* 0x0002a400000c000b */
[----:B012---:R-:W-:Y:S01]  /*11ef0*/  ENDCOLLECTIVE ;  /* 0x000000000000791b */ /* 0x007fe20003800000 */
.L_x_100:
[----:B------:R-:W-:Y:S02]  /*11f00*/  IMAD.MOV.U32 R13, RZ, RZ, R0 ;  /* 0x000000ffff0d7224 */ /* 0x000fe400078e0000 */
[----:B------:R-:W-:-:S07]  /*11f10*/  IMAD.MOV.U32 R4, RZ, RZ, R14 ;  /* 0x000000ffff047224 */ /* 0x000fce00078e000e */
[----:B------:R-:W-:Y:S05]  /*11f20*/  WARPSYNC.COLLECTIVE R15, `(.L_x_101) ;  /* 0x000000000f087348 */ /* 0x000fea0003c00000 */
[----:B------:R0:W1:Y:S02]  /*11f30*/  SHFL.IDX P6, R14, R13, R12, R11 ;  /* 0x0000000c0d0e7389 */ /* 0x00006400000c000b */
[----:B01----:R-:W-:Y:S01]  /*11f40*/  ENDCOLLECTIVE ;  /* 0x000000000000791b */ /* 0x003fe20003800000 */
.L_x_101:
[----:B------:R-:W-:Y:S05]  /*11f50*/  BRA `(.L_x_102) ;  /* 0xffffffcc003c7947 */ /* 0x000fea000383ffff */
.L_x_53:
[----:B------:R-:W-:Y:S01]  /*11f60*/  MOV R13, R8 ;  /* 0x00000008000d7202 */ /* 0x000fe20000000f00 */
[----:B------:R-:W-:Y:S01]  /*11f70*/  IMAD.MOV.U32 R12, RZ, RZ, RZ ;  /* 0x000000ffff0c7224 */ /* 0x000fe200078e00ff */
[----:B------:R-:W-:Y:S01]  /*11f80*/  MOV R15, 0xffffffff ;  /* 0xffffffff000f7802 */ /* 0x000fe20000000f00 */
[----:B------:R-:W-:Y:S02]  /*11f90*/  IMAD.MOV.U32 R11, RZ, RZ, 0x181f ;  /* 0x0000181fff0b7424 */ /* 0x000fe400078e00ff */
[----:B------:R-:W-:-:S07]  /*11fa0*/  IMAD R7, R23, 0x80, R27 ;  /* 0x0000008017077824 */ /* 0x000fce00078e021b */
[----:B------:R-:W-:Y:S05]  /*11fb0*/  WARPSYNC.COLLECTIVE R15, `(.L_x_103) ;  /* 0x000000000f087348 */ /* 0x000fea0003c00000 */
[----:B------:R0:W1:Y:S02]  /*11fc0*/  SHFL.IDX P6, R14, R13, R12, R11 ;  /* 0x0000000c0d0e7389 */ /* 0x00006400000c000b */
[----:B01----:R-:W-:Y:S01]  /*11fd0*/  ENDCOLLECTIVE ;  /* 0x000000000000791b */ /* 0x003fe20003800000 */
.L_x_103:
[----:B------:R-:W-:Y:S02]  /*11fe0*/  VIADD R5, R7, 0x10 ;  /* 0x0000001007057836 */ /* 0x000fe40000000000 */
[----:B------:R-:W-:Y:S02]  /*11ff0*/  IMAD.MOV.U32 R13, RZ, RZ, R6 ;  /* 0x000000ffff0d7224 */ /* 0x000fe400078e0006 */
[----:B------:R-:W-:-:S07]  /*12000*/  IMAD.MOV.U32 R3, RZ, RZ, R14 ;  /* 0x000000ffff037224 */ /* 0x000fce00078e000e */
[----:B------:R-:W-:Y:S05]  /*12010*/  WARPSYNC.COLLECTIVE R15, `(.L_x_104) ;  /* 0x000000000f087348 */ /* 0x000fea0003c00000 */
[----:B------:R0:W1:Y:S02]  /*12020*/  SHFL.IDX P6, R14, R13, R12, R11 ;  /* 0x0000000c0d0e7389 */ /* 0x00006400000c000b */
[----:B01----:R-:W-:Y:S01]  /*12030*/  ENDCOLLECTIVE ;  /* 0x000000000000791b */ /* 0x003fe20003800000 */
.L_x_104:
[----:B------:R-:W-:Y:S01]  /*12040*/  ULDC UR4, c[0x0][0x288] ;  /* 0x0000a20000047ab9 */ /* 0x000fe20000000800 */
[----:B------:R-:W-:Y:S01]  /*12050*/  ULDC.64 UR6, c[0x0][0x208] ;  /* 0x0000820000067ab9 */ /* 0x000fe20000000a00 */
[----:B------:R-:W-:-:S05]  /*12060*/  IMAD R0, R0, UR4, RZ ;  /* 0x0000000400007c24 */ /* 0x000fca000f8e02ff */
[----:B------:R-:W-:Y:S02]  /*12070*/  ISETP.GE.AND P0, PT, R7, R0, PT ;  /* 0x000000000700720c */ /* 0x000fe40003f06270 */
[----:B------:R-:W-:Y:S01]  /*12080*/  MOV R13, R8 ;  /* 0x00000008000d7202 */ /* 0x000fe20000000f00 */
[----:B------:R-:W-:-:S10]  /*12090*/  IMAD.MOV.U32 R12, RZ, RZ, 0x1 ;  /* 0x00000001ff0c7424 */ /* 0x000fd400078e00ff */
[----:B------:R-:W-:Y:S02]  /*120a0*/  @!P0 LEA R9, R31, UR42, 0x1 ;  /* 0x0000002a1f098c11 */ /* 0x000fe4000f8e08ff */
[----:B------:R-:W-:-:S05]  /*120b0*/  MOV R2, R14 ;  /* 0x0000000e00027202 */ /* 0x000fca0000000f00 */
[----:B------:R-:W-:-:S05]  /*120c0*/  @!P0 IMAD.WIDE.U32 R2, R22, 0x2, R2 ;  /* 0x0000000216028825 */ /* 0x000fca00078e0002 */
[----:B------:R-:W-:Y:S01]  /*120d0*/  @!PT LDS RZ, [RZ] ;  /* 0x00000000fffff984 */ /* 0x000fe20000000800 */
[----:B------:R-:W-:Y:S01]  /*120e0*/  @!PT LDS RZ, [RZ] ;  /* 0x00000000fffff984 */ /* 0x000fe20000000800 */
[----:B------:R-:W-:Y:S01]  /*120f0*/  @!PT LDS RZ, [RZ] ;  /* 0x00000000fffff984 */ /* 0x000fe20000000800 */
[----:B------:R0:W-:Y:S04]  /*12100*/  @!P0 LDGSTS.E.BYPASS.LTC128B.128 [R9+0x14400], desc[UR6][R2.64], !P4 ;  /* 0x1440000002098fae */ /* 0x0001e8000e101d46 */
[----:B------:R0:W-:Y:S04]  /*12110*/  @!P0 LDGSTS.E.BYPASS.LTC128B.128 [R9+0x18400], desc[UR6][R2.64+0x80], !P3 ;  /* 0x1840008002098fae */ /* 0x0001e8000d901d46 */
[----:B------:R0:W-:Y:S04]  /*12120*/  @!P0 LDGSTS.E.BYPASS.LTC128B.128 [R9+0x1c400], desc[UR6][R2.64+0x100], !P2 ;  /* 0x1c40010002098fae */ /* 0x0001e8000d101d46 */
[----:B------:R0:W-:Y:S01]  /*12130*/  @!P0 LDGSTS.E.BYPASS.LTC128B.128 [R9+0x20400], desc[UR6][R2.64+0x180], !P1 ;  /* 0x2040018002098fae */ /* 0x0001e2000c901d46 */
[----:B------:R-:W-:-:S13]  /*12140*/  ISETP.GE.AND P0, PT, R5, R0, PT ;  /* 0x000000000500720c */ /* 0x000fda0003f06270 */
[----:B0-----:R-:W-:Y:S05]  /*12150*/  WARPSYNC.COLLECTIVE R15, `(.L_x_105) ;  /* 0x000000000f087348 */ /* 0x001fea0003c00000 */
[----:B------:R1:W2:Y:S02]  /*12160*/  SHFL.IDX P6, R14, R13, R12, R11 ;  /* 0x0000000c0d0e7389 */ /* 0x0002a400000c000b */
[----:B012---:R-:W-:Y:S01]  /*12170*/  ENDCOLLECTIVE ;  /* 0x000000000000791b */ /* 0x007fe20003800000 */
.L_x_105:
[----:B------:R-:W-:Y:S01]  /*12180*/  VIADD R3, R7, 0x20 ;  /* 0x0000002007037836 */ /* 0x000fe20000000000 */
[----:B------:R-:W-:Y:S02]  /*12190*/  @!P0 LEA R21, R31, UR42, 0x1 ;  /* 0x0000002a1f158c11 */ /* 0x000fe4000f8e08ff */
[----:B------:R-:W-:Y:S01]  /*121a0*/  MOV R13, R6 ;  /* 0x00000006000d7202 */ /* 0x000fe20000000f00 */
[----:B------:R-:W-:-:S07]  /*121b0*/  IMAD.MOV.U32 R5, RZ, RZ, R14 ;  /* 0x000000ffff057224 */ /* 0x000fce00078e000e */
[----:B------:R-:W-:Y:S05]  /*121c0*/  WARPSYNC.COLLECTIVE R15, `(.L_x_106) ;  /* 0x000000000f087348 */ /* 0x000fea0003c00000 */
[----:B------:R0:W1:Y:S02]  /*121d0*/  SHFL.IDX P6, R14, R13, R12, R11 ;  /* 0x0000000c0d0e7389 */ /* 0x00006400000c000b */
[----:B01----:R-:W-:Y:S01]  /*121e0*/  ENDCOLLECTIVE ;  /* 0x000000000000791b */ /* 0x003fe20003800000 */
.L_x_106:
[----:B------:R-:W-:Y:S01]  /*121f0*/  ULDC.64 UR4, c[0x0][0x208] ;  /* 0x0000820000047ab9 */ /* 0x000fe20000000a00 */
[----:B------:R-:W-:Y:S01]  /*12200*/  MOV R13, R8 ;  /* 0x00000008000d7202 */ /* 0x000fe20000000f00 */
[----:B------:R-:W-:Y:S02]  /*12210*/  IMAD.MOV.U32 R12, RZ, RZ, 0x2 ;  /* 0x00000002ff0c7424 */ /* 0x000fe400078e00ff */
[----:B------:R-:W-:-:S04]  /*12220*/  IMAD.MOV.U32 R4, RZ, RZ, R14 ;  /* 0x000000ffff047224 */ /* 0x000fc800078e000e */
        /* <DEDUP_REMOVED lines=12> */
.L_x_107:
[----:B------:R-:W-:Y:S01]  /*122f0*/  VIADD R5, R7, 0x30 ;  /* 0x0000003007057836 */ /* 0x000fe20000000000 */
[----:B------:R-:W-:Y:S02]  /*12300*/  @!P0 LEA R9, R31, UR42, 0x1 ;  /* 0x0000002a1f098c11 */ /* 0x000fe4000f8e08ff */
[----:B------:R-:W-:Y:S01]  /*12310*/  MOV R13, R6 ;  /* 0x00000006000d7202 */ /* 0x000fe20000000f00 */
[----:B------:R-:W-:-:S07]  /*12320*/  IMAD.MOV.U32 R3, RZ, RZ, R14 ;  /* 0x000000ffff037224 */ /* 0x000fce00078e000e */
[----:B------:R-:W-:Y:S05]  /*12330*/  WARPSYNC.COLLECTIVE R15, `(.L_x_108) ;  /* 0x000000000f087348 */ /* 0x000fea0003c00000 */
[----:B------:R0:W1:Y:S02]  /*12340*/  SHFL.IDX P6, R14, R13, R12, R11 ;  /* 0x0000000c0d0e7389 */ /* 0x00006400000c000b */
[----:B01----:R-:W-:Y:S01]  /*12350*/  ENDCOLLECTIVE ;  /* 0x000000000000791b */ /* 0x003fe20003800000 */
.L_x_108:
        /* <DEDUP_REMOVED lines=16> */
.L_x_109:
[----:B------:R-:W-:Y:S01]  /*12460*/  VIADD R3, R7, 0x40 ;  /* 0x0000004007037836 */ /* 0x000fe20000000000 */
[----:B------:R-:W-:Y:S02]  /*12470*/  @!P0 LEA R21, R31, UR42, 0x1 ;  /* 0x0000002a1f158c11 */ /* 0x000fe4000f8e08ff */
[----:B------:R-:W-:Y:S01]  /*12480*/  MOV R13, R6 ;  /* 0x00000006000d7202 */ /* 0x000fe20000000f00 */
[----:B------:R-:W-:-:S07]  /*12490*/  IMAD.MOV.U32 R5, RZ, RZ, R14 ;  /* 0x000000ffff057224 */ /* 0x000fce00078e000e */
[----:B------:R-:W-:Y:S05]  /*124a0*/  WARPSYNC.COLLECTIVE R15, `(.L_x_110) ;  /* 0x000000000f087348 */ /* 0x000fea0003c00000 */
[----:B------:R0:W1:Y:S02]  /*124b0*/  SHFL.IDX P6, R14, R13, R12, R11 ;  /* 0x0000000c0d0e7389 */ /* 0x00006400000c000b */
[----:B01----:R-:W-:Y:S01]  /*124c0*/  ENDCOLLECTIVE ;  /* 0x000000000000791b */ /* 0x003fe20003800000 */
.L_x_110:
        /* <DEDUP_REMOVED lines=16> */
.L_x_111:
[----:B------:R-:W-:Y:S01]  /*125d0*/  VIADD R5, R7, 0x50 ;  /* 0x0000005007057836 */ /* 0x000fe20000000000 */
[----:B------:R-:W-:Y:S02]  /*125e0*/  @!P0 LEA R9, R31, UR42, 0x1 ;  /* 0x0000002a1f098c11 */ /* 0x000fe4000f8e08ff */
[----:B------:R-:W-:Y:S01]  /*125f0*/  MOV R13, R6 ;  /* 0x00000006000d7202 */ /* 0x000fe20000000f00 */
[----:B------:R-:W-:-:S07]  /*12600*/  IMAD.MOV.U32 R3, RZ, RZ, R14 ;  /* 0x000000ffff037224 */ /* 0x000fce00078e000e */
[----:B------:R-:W-:Y:S05]  /*12610*/  WARPSYNC.COLLECTIVE R15, `(.L_x_112) ;  /* 0x000000000f087348 */ /* 0x000fea0003c00000 */
[----:B------:R0:W1:Y:S02]  /*12620*/  SHFL.IDX P6, R14, R13, R12, R11 ;  /* 0x0000000c0d0e7389 */ /* 0x00006400000c000b */
[----:B01----:R-:W-:Y:S01]  /*12630*/  ENDCOLLECTIVE ;  /* 0x000000000000791b */ /* 0x003fe20003800000 */
.L_x_112:
        /* <DEDUP_REMOVED lines=16> */
.L_x_113:
[----:B------:R-:W-:Y:S01]  /*12740*/  VIADD R3, R7, 0x60 ;  /* 0x0000006007037836 */ /* 0x000fe20000000000 */
[----:B------:R-:W-:Y:S02]  /*12750*/  @!P0 LEA R21, R31, UR42, 0x1 ;  /* 0x0000002a1f158c11 */ /* 0x000fe4000f8e08ff */
[----:B------:R-:W-:Y:S01]  /*12760*/  MOV R13, R6 ;  /* 0x00000006000d7202 */ /* 0x000fe20000000f00 */
[----:B------:R-:W-:-:S07]  /*12770*/  IMAD.MOV.U32 R5, RZ, RZ, R14 ;  /* 0x000000ffff057224 */ /* 0x000fce00078e000e */
[----:B------:R-:W-:Y:S05]  /*12780*/  WARPSYNC.COLLECTIVE R15, `(.L_x_114) ;  /* 0x000000000f087348 */ /* 0x000fea0003c00000 */
[----:B------:R0:W1:Y:S02]  /*12790*/  SHFL.IDX P6, R14, R13, R12, R11 ;  /* 0x0000000c0d0e7389 */ /* 0x00006400000c000b */
[----:B01----:R-:W-:Y:S01]  /*127a0*/  ENDCOLLECTIVE ;  /* 0x000000000000791b */ /* 0x003fe20003800000 */
.L_x_114:
        /* <DEDUP_REMOVED lines=16> */
.L_x_115:
[----:B------:R-:W-:Y:S02]  /*128b0*/  @!P0 LEA R9, R31, UR42, 0x1 ;  /* 0x0000002a1f098c11 */ /* 0x000fe4000f8e08ff */
[----:B------:R-:W-:Y:S01]  /*128c0*/  MOV R13, R6 ;  /* 0x00000006000d7202 */ /* 0x000fe20000000f00 */
[----:B------:R-:W-:-:S07]  /*128d0*/  IMAD.MOV.U32 R3, RZ, RZ, R14 ;  /* 0x000000ffff037224 */ /* 0x000fce00078e000e */
[----:B------:R-:W-:Y:S05]  /*128e0*/  WARPSYNC.COLLECTIVE R15, `(.L_x_116) ;  /* 0x000000000f087348 */ /* 0x000fea0003c00000 */
[----:B------:R0:W1:Y:S02]  /*128f0*/  SHFL.IDX P6, R14, R13, R12, R11 ;  /* 0x0000000c0d0e7389 */ /* 0x00006400000c000b */
[----:B01----:R-:W-:Y:S01]  /*12900*/  ENDCOLLECTIVE ;  /* 0x000000000000791b */ /* 0x003fe20003800000 */
.L_x_116:
[----:B------:R-:W-:Y:S01]  /*12910*/  ULDC.64 UR4, c[0x0][0x208] ;  /* 0x0000820000047ab9 */ /* 0x000fe20000000a00 */
[----:B------:R-:W-:Y:S01]  /*12920*/  IMAD.MOV.U32 R13, RZ, RZ, R8 ;  /* 0x000000ffff0d7224 */ /* 0x000fe200078e0008 */
[----:B------:R-:W-:Y:S01]  /*12930*/  MOV R12, 0x7 ;  /* 0x00000007000c7802 */ /* 0x000fe20000000f00 */
        /* <DEDUP_REMOVED lines=8> */
[----:B------:R0:W-:Y:S02]  /*129c0*/  @!P0 LDGSTS.E.BYPASS.LTC128B.128 [R9+0x23400], desc[UR4][R2.64+0x180], !P1 ;  /* 0x2340018002098fae */ /* 0x0001e4000c901d44 */
[----:B0-----:R-:W-:Y:S05]  /*129d0*/  WARPSYNC.COLLECTIVE R15, `(.L_x_117) ;  /* 0x000000000f087348 */ /* 0x001fea0003c00000 */
[----:B------:R1:W2:Y:S02]  /*129e0*/  SHFL.IDX P6, R14, R13, R12, R11 ;  /* 0x0000000c0d0e7389 */ /* 0x0002a400000c000b */
[----:B012---:R-:W-:Y:S01]  /*129f0*/  ENDCOLLECTIVE ;  /* 0x000000000000791b */ /* 0x007fe20003800000 */
.L_x_117:
[----:B------:R-:W-:Y:S02]  /*12a00*/  IMAD.MOV.U32 R13, RZ, RZ, R6 ;  /* 0x000000ffff0d7224 */ /* 0x000fe400078e0006 */
[----:B------:R-:W-:-:S07]  /*12a10*/  IMAD.MOV.U32 R8, RZ, RZ, R14 ;  /* 0x000000ffff087224 */ /* 0x000fce00078e000e */
[----:B------:R-:W-:Y:S05]  /*12a20*/  WARPSYNC.COLLECTIVE R15, `(.L_x_118) ;  /* 0x000000000f087348 */ /* 0x000fea0003c00000 */
[----:B------:R0:W1:Y:S02]  /*12a30*/  SHFL.IDX P6, R14, R13, R12, R11 ;  /* 0x0000000c0d0e7389 */ /* 0x00006400000c000b */
[----:B01----:R-:W-:Y:S01]  /*12a40*/  ENDCOLLECTIVE ;  /* 0x000000000000791b */ /* 0x003fe20003800000 */
.L_x_118:
[----:B------:R-:W-:Y:S05]  /*12a50*/  BRA `(.L_x_119) ;  /* 0xffffffcc00407947 */ /* 0x000fea000383ffff */
.L_x_56:
[----:B0-----:R-:W-:-:S04]  /*12a60*/  MOV R3, UR42 ;  /* 0x0000002a00037c02 */ /* 0x001fc80008000f00 */
[----:B------:R0:W1:Y:S03]  /*12a70*/  SYNCS.PHASECHK.TRANS64.TRYWAIT P0, [R3+URZ+0x38820], R0 ;  /* 0x03882000030075a7 */ /* 0x000066000800017f */
[----:B-1----:R-:W-:Y:S05]  /*12a80*/  @!P0 NANOSLEEP.SYNCS 0x989680 ;  /* 0x009896800000895d */ /* 0x002fea0003900000 */
[----:B------:R-:W1:Y:S02]  /*12a90*/  @!P0 SYNCS.PHASECHK.TRANS64 P0, [R3+URZ+0x38820], R0 ;  /* 0x03882000030085a7 */ /* 0x000e64000800007f */
[----:B-1----:R-:W-:Y:S05]  /*12aa0*/  @!P0 BRA `(.L_x_56) ;  /* 0xfffffffc00ec8947 */ /* 0x002fea000383ffff */
[----:B------:R-:W-:Y:S05]  /*12ab0*/  BRA `(.L_x_120) ;  /* 0xffffffcc00907947 */ /* 0x000fea000383ffff */
.L_x_60:
[----:B-1----:R1:W2:Y:S02]  /*12ac0*/  SYNCS.PHASECHK.TRANS64.TRYWAIT P0, [R19+URZ+0x38840], R2 ;  /* 0x03884002130075a7 */ /* 0x0022a4000800017f */
[----:B--2---:R-:W-:Y:S05]  /*12ad0*/  @!P0 NANOSLEEP.SYNCS 0x989680 ;  /* 0x009896800000895d */ /* 0x004fea0003900000 */
[----:B------:R-:W2:Y:S02]  /*12ae0*/  @!P0 SYNCS.PHASECHK.TRANS64 P0, [R19+URZ+0x38840], R2 ;  /* 0x03884002130085a7 */ /* 0x000ea4000800007f */
[----:B--2---:R-:W-:Y:S05]  /*12af0*/  @!P0 BRA `(.L_x_60) ;  /* 0xfffffffc00f08947 */ /* 0x004fea000383ffff */
[----:B------:R-:W-:Y:S05]  /*12b00*/  BRA `(.L_x_121) ;  /* 0xffffffd0009c7947 */ /* 0x000fea000383ffff */
.L_x_61:
        /* <DEDUP_REMOVED lines=8> */
.L_x_123:
[----:B------:R-:W-:Y:S05]  /*12b90*/  BSYNC B1 ;  /* 0x0000000000017941 */ /* 0x000fea0003800000 */
.L_x_122:
[----:B------:R-:W-:Y:S01]  /*12ba0*/  MOV R13, R24 ;  /* 0x00000018000d7202 */ /* 0x000fe20000000f00 */
[----:B------:R-:W-:Y:S01]  /*12bb0*/  IMAD.MOV.U32 R12, RZ, RZ, RZ ;  /* 0x000000ffff0c7224 */ /* 0x000fe200078e00ff */
[----:B------:R-:W-:Y:S01]  /*12bc0*/  MOV R15, 0xffffffff ;  /* 0xffffffff000f7802 */ /* 0x000fe20000000f00 */
[----:B------:R-:W-:Y:S01]  /*12bd0*/  IMAD.MOV.U32 R11, RZ, RZ, 0x181f ;  /* 0x0000181fff0b7424 */ /* 0x000fe200078e00ff */
[----:B------:R-:W-:Y:S01]  /*12be0*/  P2R R4, PR, RZ, 0x8 ;  /* 0x00000008ff047803 */ /* 0x000fe20000000000 */
[----:B------:R-:W-:Y:S01]  /*12bf0*/  IMAD.MOV.U32 R3, RZ, RZ, R14 ;  /* 0x000000ffff037224 */ /* 0x000fe200078e000e */
[----:B------:R-:W-:Y:S01]  /*12c00*/  LOP3.LUT P3, RZ, R16, 0x10, RZ, 0xc0, !PT ;  /* 0x0000001010ff7812 */ /* 0x000fe2000786c0ff */
[----:B------:R-:W-:-:S12]  /*12c10*/  IMAD.SHL.U32 R32, R22, 0x2, RZ ;  /* 0x0000000216207824 */ /* 0x000fd800078e00ff */
[----:B------:R-:W-:Y:S05]  /*12c20*/  WARPSYNC.COLLECTIVE R15, `(.L_x_124) ;  /* 0x000000000f087348 */ /* 0x000fea0003c00000 */
[----:B------:R0:W1:Y:S02]  /*12c30*/  SHFL.IDX P6, R14, R13, R12, R11 ;  /* 0x0000000c0d0e7389 */ /* 0x00006400000c000b */
[----:B01----:R-:W-:Y:S01]  /*12c40*/  ENDCOLLECTIVE ;  /* 0x000000000000791b */ /* 0x003fe20003800000 */
.L_x_124:
[----:B------:R-:W-:Y:S01]  /*12c50*/  P2R R6, PR, RZ, 0x4 ;  /* 0x00000004ff067803 */ /* 0x000fe20000000000 */
[----:B------:R-:W-:Y:S01]  /*12c60*/  ULDC.64 UR4, c[0x0][0x208] ;  /* 0x0000820000047ab9 */ /* 0x000fe20000000a00 */
[C---:B------:R-:W-:Y:S02]  /*12c70*/  LOP3.LUT P2, RZ, R16.reuse, 0x8, RZ, 0xc0, !PT ;  /* 0x0000000810ff7812 */ /* 0x040fe4000784c0ff */
[----:B------:R-:W-:Y:S02]  /*12c80*/  P2R R7, PR, RZ, 0x2 ;  /* 0x00000002ff077803 */ /* 0x000fe40000000000 */
[----:B------:R-:W-:Y:S02]  /*12c90*/  LOP3.LUT P1, RZ, R16, 0x4, RZ, 0xc0, !PT ;  /* 0x0000000410ff7812 */ /* 0x000fe4000782c0ff */
[----:B------:R-:W-:Y:S02]  /*12ca0*/  LEA R25, R25, UR42, 0x1 ;  /* 0x0000002a19197c11 */ /* 0x000fe4000f8e08ff */
[----:B------:R-:W-:Y:S01]  /*12cb0*/  MOV R13, R27 ;  /* 0x0000001b000d7202 */ /* 0x000fe20000000f00 */
[----:B------:R-:W-:Y:S01]  /*12cc0*/  IMAD.MOV.U32 R12, RZ, RZ, 0x1 ;  /* 0x00000001ff0c7424 */ /* 0x000fe200078e00ff */
[----:B------:R-:W-:-:S05]  /*12cd0*/  IADD3 R2, P0, R14, R32, RZ ;  /* 0x000000200e027210 */ /* 0x000fca0007f1e0ff */
[----:B------:R-:W-:-:S05]  /*12ce0*/  IMAD.X R3, RZ, RZ, R3, P0 ;  /* 0x000000ffff037224 */ /* 0x000fca00000e0603 */
[----:B------:R-:W-:Y:S01]  /*12cf0*/  @!PT LDS RZ, [RZ] ;  /* 0x00000000fffff984 */ /* 0x000fe20000000800 */
[----:B------:R-:W-:Y:S01]  /*12d00*/  @!PT LDS RZ, [RZ] ;  /* 0x00000000fffff984 */ /* 0x000fe20000000800 */
[----:B------:R-:W-:Y:S01]  /*12d10*/  @!PT LDS RZ, [RZ] ;  /* 0x00000000fffff984 */ /* 0x000fe20000000800 */
[----:B------:R0:W-:Y:S04]  /*12d20*/  LDGSTS.E.BYPASS.LTC128B.128 [R25+0x24400], desc[UR4][R2.64], !P3 ;  /* 0x2440000002197fae */ /* 0x0001e8000d901d44 */
[----:B------:R0:W-:Y:S04]  /*12d30*/  LDGSTS.E.BYPASS.LTC128B.128 [R25+0x26c00], desc[UR4][R2.64+0x80], !P2 ;  /* 0x26c0008002197fae */ /* 0x0001e8000d101d44 */
[----:B------:R0:W-:Y:S04]  /*12d40*/  LDGSTS.E.BYPASS.LTC128B.128 [R25+0x29400], desc[UR4][R2.64+0x100], !P1 ;  /* 0x2940010002197fae */ /* 0x0001e8000c901d44 */
[----:B------:R0:W-:Y:S02]  /*12d50*/  LDGSTS.E.BYPASS.LTC128B.128 [R25+0x2bc00], desc[UR4][R2.64+0x180], !P5 ;  /* 0x2bc0018002197fae */ /* 0x0001e4000e901d44 */
[----:B0-----:R-:W-:Y:S05]  /*12d60*/  WARPSYNC.COLLECTIVE R15, `(.L_x_125) ;  /* 0x000000000f087348 */ /* 0x001fea0003c00000 */
[----:B------:R1:W2:Y:S02]  /*12d70*/  SHFL.IDX P6, R14, R13, R12, R11 ;  /* 0x0000000c0d0e7389 */ /* 0x0002a400000c000b */
[----:B012---:R-:W-:Y:S01]  /*12d80*/  ENDCOLLECTIVE ;  /* 0x000000000000791b */ /* 0x007fe20003800000 */
.L_x_125:
[----:B------:R-:W-:Y:S01]  /*12d90*/  MOV R13, R24 ;  /* 0x00000018000d7202 */ /* 0x000fe20000000f00 */
[----:B------:R-:W-:-:S07]  /*12da0*/  IMAD.MOV.U32 R5, RZ, RZ, R14 ;  /* 0x000000ffff057224 */ /* 0x000fce00078e000e */
[----:B------:R-:W-:Y:S05]  /*12db0*/  WARPSYNC.COLLECTIVE R15, `(.L_x_126) ;  /* 0x000000000f087348 */ /* 0x000fea0003c00000 */
[----:B------:R0:W1:Y:S02]  /*12dc0*/  SHFL.IDX P6, R14, R13, R12, R11 ;  /* 0x0000000c0d0e7389 */ /* 0x00006400000c000b */
[----:B01----:R-:W-:Y:S01]  /*12dd0*/  ENDCOLLECTIVE ;  /* 0x000000000000791b */ /* 0x003fe20003800000 */
.L_x_126:
[----:B------:R-:W-:Y:S01]  /*12de0*/  ULDC.64 UR4, c[0x0][0x208] ;  /* 0x0000820000047ab9 */ /* 0x000fe20000000a00 */
[----:B------:R-:W-:Y:S01]  /*12df0*/  MOV R13, R27 ;  /* 0x0000001b000d7202 */ /* 0x000fe20000000f00 */
[----:B------:R-:W-:Y:S02]  /*12e00*/  IMAD.MOV.U32 R12, RZ, RZ, 0x2 ;  /* 0x00000002ff0c7424 */ /* 0x000fe400078e00ff */
[----:B------:R-:W-:-:S05]  /*12e10*/  IMAD.MOV.U32 R11, RZ, RZ, R14 ;  /* 0x000000ffff0b7224 */ /* 0x000fca00078e000e */
[----:B------:R-:W-:Y:S01]  /*12e20*/  IADD3 R2, P0, R11, R32, RZ ;  /* 0x000000200b027210 */ /* 0x000fe20007f1e0ff */
[----:B------:R-:W-:-:S04]  /*12e30*/  IMAD.MOV.U32 R11, RZ, RZ, 0x181f ;  /* 0x0000181fff0b7424 */ /* 0x000fc800078e00ff */
        /* <DEDUP_REMOVED lines=11> */
.L_x_127:
[----:B------:R-:W-:Y:S01]  /*12ef0*/  IMAD.MOV.U32 R13, RZ, RZ, R24 ;  /* 0x000000ffff0d7224 */ /* 0x000fe200078e0018 */
[----:B------:R-:W-:-:S07]  /*12f00*/  MOV R5, R14 ;  /* 0x0000000e00057202 */ /* 0x000fce0000000f00 */
[----:B------:R-:W-:Y:S05]  /*12f10*/  WARPSYNC.COLLECTIVE R15, `(.L_x_128) ;  /* 0x000000000f087348 */ /* 0x000fea0003c00000 */
[----:B------:R0:W1:Y:S02]  /*12f20*/  SHFL.IDX P6, R14, R13, R12, R11 ;  /* 0x0000000c0d0e7389 */ /* 0x00006400000c000b */
[----:B01----:R-:W-:Y:S01]  /*12f30*/  ENDCOLLECTIVE ;  /* 0x000000000000791b */ /* 0x003fe20003800000 */
.L_x_128:
[----:B------:R-:W-:Y:S01]  /*12f40*/  ULDC.64 UR4, c[0x0][0x208] ;  /* 0x0000820000047ab9 */ /* 0x000fe20000000a00 */
[----:B------:R-:W-:Y:S02]  /*12f50*/  IMAD.MOV.U32 R13, RZ, RZ, R27 ;  /* 0x000000ffff0d7224 */ /* 0x000fe400078e001b */
[----:B------:R-:W-:Y:S02]  /*12f60*/  IMAD.MOV.U32 R12, RZ, RZ, 0x3 ;  /* 0x00000003ff0c7424 */ /* 0x000fe400078e00ff */
[----:B------:R-:W-:-:S05]  /*12f70*/  IMAD.MOV.U32 R11, RZ, RZ, R14 ;  /* 0x000000ffff0b7224 */ /* 0x000fca00078e000e */
[----:B------:R-:W-:Y:S02]  /*12f80*/  IADD3 R2, P0, R11, R32, RZ ;  /* 0x000000200b027210 */ /* 0x000fe40007f1e0ff */
[----:B------:R-:W-:Y:S02]  /*12f90*/  MOV R11, 0x181f ;  /* 0x0000181f000b7802 */ /* 0x000fe40000000f00 */
[----:B------:R-:W-:Y:S02]  /*12fa0*/  IADD3.X R3, RZ, R5, RZ, P0, !PT ;  /* 0x00000005ff037210 */ /* 0x000fe400007fe4ff */
[----:B------:R-:W-:-:S03]  /*12fb0*/  SHF.L.U32 R5, R22, 0x1, RZ ;  /* 0x0000000116057819 */ /* 0x000fc600000006ff */
        /* <DEDUP_REMOVED lines=10> */
.L_x_129:
[----:B------:R-:W-:Y:S02]  /*13060*/  IMAD.MOV.U32 R13, RZ, RZ, R24 ;  /* 0x000000ffff0d7224 */ /* 0x000fe400078e0018 */
[----:B------:R-:W-:-:S07]  /*13070*/  IMAD.MOV.U32 R32, RZ, RZ, R14 ;  /* 0x000000ffff207224 */ /* 0x000fce00078e000e */
[----:B------:R-:W-:Y:S05]  /*13080*/  WARPSYNC.COLLECTIVE R15, `(.L_x_130) ;  /* 0x000000000f087348 */ /* 0x000fea0003c00000 */
[----:B------:R0:W1:Y:S02]  /*13090*/  SHFL.IDX P6, R14, R13, R12, R11 ;  /* 0x0000000c0d0e7389 */ /* 0x00006400000c000b */
[----:B01----:R-:W-:Y:S01]  /*130a0*/  ENDCOLLECTIVE ;  /* 0x000000000000791b */ /* 0x003fe20003800000 */
.L_x_130:
[----:B------:R-:W-:Y:S01]  /*130b0*/  ULDC.64 UR4, c[0x0][0x208] ;  /* 0x0000820000047ab9 */ /* 0x000fe20000000a00 */
[----:B------:R-:W-:Y:S01]  /*130c0*/  MOV R13, R27 ;  /* 0x0000001b000d7202 */ /* 0x000fe20000000f00 */
[----:B------:R-:W-:Y:S02]  /*130d0*/  IMAD.MOV.U32 R12, RZ, RZ, 0x4 ;  /* 0x00000004ff0c7424 */ /* 0x000fe400078e00ff */
[----:B------:R-:W-:-:S05]  /*130e0*/  IMAD.MOV.U32 R2, RZ, RZ, R14 ;  /* 0x000000ffff027224 */ /* 0x000fca00078e000e */
[----:B------:R-:W-:-:S05]  /*130f0*/  IADD3 R2, P0, R2, R5, RZ ;  /* 0x0000000502027210 */ /* 0x000fca0007f1e0ff */
[----:B------:R-:W-:-:S05]  /*13100*/  IMAD.X R3, RZ, RZ, R32, P0 ;  /* 0x000000ffff037224 */ /* 0x000fca00000e0620 */
[----:B------:R-:W-:Y:S01]  /*13110*/  @!PT LDS RZ, [RZ] ;  /* 0x00000000fffff984 */ /* 0x000fe20000000800 */
[----:B------:R-:W-:Y:S01]  /*13120*/  @!PT LDS RZ, [RZ] ;  /* 0x00000000fffff984 */ /* 0x000fe20000000800 */
[----:B------:R-:W-:Y:S01]  /*13130*/  @!PT LDS RZ, [RZ] ;  /* 0x00000000fffff984 */ /* 0x000fe20000000800 */
[----:B------:R0:W-:Y:S01]  /*13140*/  LDGSTS.E.BYPASS.LTC128B.128 [R25+0x25c00], desc[UR4][R2.64], !P3 ;  /* 0x25c0000002197fae */ /* 0x0001e2000d901d44 */
[----:B------:R-:W-:-:S03]  /*13150*/  ISETP.NE.AND P3, PT, R4, RZ, PT ;  /* 0x000000ff0400720c */ /* 0x000fc60003f65270 */
[----:B------:R0:W-:Y:S01]  /*13160*/  LDGSTS.E.BYPASS.LTC128B.128 [R25+0x28400], desc[UR4][R2.64+0x80], !P2 ;  /* 0x2840008002197fae */ /* 0x0001e2000d101d44 */
[----:B------:R-:W-:-:S03]  /*13170*/  ISETP.NE.AND P2, PT, R6, RZ, PT ;  /* 0x000000ff0600720c */ /* 0x000fc60003f45270 */
[----:B------:R0:W-:Y:S01]  /*13180*/  LDGSTS.E.BYPASS.LTC128B.128 [R25+0x2ac00], desc[UR4][R2.64+0x100], !P1 ;  /* 0x2ac0010002197fae */ /* 0x0001e2000c901d44 */
[----:B------:R-:W-:-:S03]  /*13190*/  ISETP.NE.AND P1, PT, R7, RZ, PT ;  /* 0x000000ff0700720c */ /* 0x000fc60003f25270 */
[----:B------:R0:W-:Y:S10]  /*131a0*/  LDGSTS.E.BYPASS.LTC128B.128 [R25+0x2d400], desc[UR4][R2.64+0x180], !P5 ;  /* 0x2d40018002197fae */ /* 0x0001f4000e901d44 */
[----:B0-----:R-:W-:Y:S05]  /*131b0*/  WARPSYNC.COLLECTIVE R15, `(.L_x_131) ;  /* 0x000000000f087348 */ /* 0x001fea0003c00000 */
[----:B------:R1:W2:Y:S02]  /*131c0*/  SHFL.IDX P6, R14, R13, R12, R11 ;  /* 0x0000000c0d0e7389 */ /* 0x0002a400000c000b */
[----:B012---:R-:W-:Y:S01]  /*131d0*/  ENDCOLLECTIVE ;  /* 0x000000000000791b */ /* 0x007fe20003800000 */
.L_x_131:
[----:B------:R-:W-:Y:S01]  /*131e0*/  MOV R13, R24 ;  /* 0x00000018000d7202 */ /* 0x000fe20000000f00 */
[----:B------:R-:W-:-:S07]  /*131f0*/  IMAD.MOV.U32 R27, RZ, RZ, R14 ;  /* 0x000000ffff1b7224 */ /* 0x000fce00078e000e */
[----:B------:R-:W-:Y:S05]  /*13200*/  WARPSYNC.COLLECTIVE R15, `(.L_x_132) ;  /* 0x000000000f087348 */ /* 0x000fea0003c00000 */
[----:B------:R0:W1:Y:S02]  /*13210*/  SHFL.IDX P6, R14, R13, R12, R11 ;  /* 0x0000000c0d0e7389 */ /* 0x00006400000c000b */
[----:B01----:R-:W-:Y:S01]  /*13220*/  ENDCOLLECTIVE ;  /* 0x000000000000791b */ /* 0x003fe20003800000 */
.L_x_132:
[----:B------:R-:W-:Y:S05]  /*13230*/  BRA `(.L_x_133) ;  /* 0xffffffcc00f87947 */ /* 0x000fea000383ffff */
.L_x_66:
[----:B0-----:R0:W2:Y:S02]  /*13240*/  SYNCS.PHASECHK.TRANS64.TRYWAIT P0, [R4+URZ+0x38860], R3 ;  /* 0x03886003040075a7 */ /* 0x0010a4000800017f */
[----:B--2---:R-:W-:Y:S05]  /*13250*/  @!P0 NANOSLEEP.SYNCS 0x989680 ;  /* 0x009896800000895d */ /* 0x004fea0003900000 */
[----:B------:R-:W2:Y:S02]  /*13260*/  @!P0 SYNCS.PHASECHK.TRANS64 P0, [R4+URZ+0x38860], R3 ;  /* 0x03886003040085a7 */ /* 0x000ea4000800007f */
[----:B--2---:R-:W-:Y:S05]  /*13270*/  @!P0 BRA `(.L_x_66) ;  /* 0xfffffffc00f08947 */ /* 0x004fea000383ffff */
[----:B------:R-:W-:Y:S05]  /*13280*/  BRA `(.L_x_134) ;  /* 0xffffffd000747947 */ /* 0x000fea000383ffff */
.L_x_67:
[----:B------:R-:W-:Y:S01]  /*13290*/  BSSY B1, `(.L_x_135) ;  /* 0x0000008000017945 */ /* 0x000fe20003800000 */
[----:B------:R-:W-:Y:S01]  /*132a0*/  IMAD.MOV.U32 R13, RZ, RZ, R18 ;  /* 0x000000ffff0d7224 */ /* 0x000fe200078e0012 */
[----:B------:R-:W-:Y:S01]  /*132b0*/  MOV R11, 0x181f ;  /* 0x0000181f000b7802 */ /* 0x000fe20000000f00 */
[----:B------:R-:W-:Y:S02]  /*132c0*/  IMAD.MOV.U32 R12, RZ, RZ, RZ ;  /* 0x000000ffff0c7224 */ /* 0x000fe400078e00ff */
[----:B------:R-:W-:-:S07]  /*132d0*/  IMAD.MOV.U32 R15, RZ, RZ, -0x1 ;  /* 0xffffffffff0f7424 */ /* 0x000fce00078e00ff */
[----:B01----:R-:W-:Y:S05]  /*132e0*/  WARPSYNC.COLLECTIVE R15, `(.L_x_136) ;  /* 0x000000000f087348 */ /* 0x003fea0003c00000 */
[----:B------:R2:W3:Y:S02]  /*132f0*/  SHFL.IDX P6, R14, R13, R12, R11 ;  /* 0x0000000c0d0e7389 */ /* 0x0004e400000c000b */
[----:B0123--:R-:W-:Y:S01]  /*13300*/  ENDCOLLECTIVE ;  /* 0x000000000000791b */ /* 0x00ffe20003800000 */
.L_x_136:
[----:B------:R-:W-:Y:S05]  /*13310*/  BSYNC B1 ;  /* 0x0000000000017941 */ /* 0x000fea0003800000 */
.L_x_135:
[----:B------:R-:W-:Y:S01]  /*13320*/  MOV R13, R17 ;  /* 0x00000011000d7202 */ /* 0x000fe20000000f00 */
[----:B------:R-:W-:Y:S01]  /*13330*/  IMAD.MOV.U32 R12, RZ, RZ, RZ ;  /* 0x000000ffff0c7224 */ /* 0x000fe200078e00ff */
[----:B------:R-:W-:Y:S01]  /*13340*/  MOV R15, 0xffffffff ;  /* 0xffffffff000f7802 */ /* 0x000fe20000000f00 */
[----:B------:R-:W-:Y:S01]  /*13350*/  IMAD.MOV.U32 R11, RZ, RZ, 0x181f ;  /* 0x0000181fff0b7424 */ /* 0x000fe200078e00ff */
[----:B------:R-:W-:Y:S01]  /*13360*/  LEA R5, R5, UR42, 0x1 ;  /* 0x0000002a05057c11 */ /* 0x000fe2000f8e08ff */
[----:B------:R-:W-:-:S07]  /*13370*/  IMAD.MOV.U32 R3, RZ, RZ, R14 ;  /* 0x000000ffff037224 */ /* 0x000fce00078e000e */
[----:B------:R-:W-:Y:S05]  /*13380*/  WARPSYNC.COLLECTIVE R15, `(.L_x_137) ;  /* 0x000000000f087348 */ /* 0x000fea0003c00000 */
[----:B------:R0:W1:Y:S02]  /*13390*/  SHFL.IDX P6, R14, R13, R12, R11 ;  /* 0x0000000c0d0e7389 */ /* 0x00006400000c000b */
[----:B01----:R-:W-:Y:S01]  /*133a0*/  ENDCOLLECTIVE ;  /* 0x000000000000791b */ /* 0x003fe20003800000 */
.L_x_137:
[----:B------:R-:W-:Y:S01]  /*133b0*/  ULDC.64 UR4, c[0x0][0x208] ;  /* 0x0000820000047ab9 */ /* 0x000fe20000000a00 */
[----:B------:R-:W-:Y:S01]  /*133c0*/  IMAD.MOV.U32 R13, RZ, RZ, R18 ;  /* 0x000000ffff0d7224 */ /* 0x000fe200078e0012 */
[----:B------:R-:W-:Y:S02]  /*133d0*/  MOV R12, 0x1 ;  /* 0x00000001000c7802 */ /* 0x000fe40000000f00 */
[----:B------:R-:W-:-:S05]  /*133e0*/  IADD3 R2, P0, R14, R6, RZ ;  /* 0x000000060e027210 */ /* 0x000fca0007f1e0ff */
[----:B------:R-:W-:Y:S01]  /*133f0*/  IMAD.X R3, RZ, RZ, R3, P0 ;  /* 0x000000ffff037224 */ /* 0x000fe200000e0603 */
[----:B------:R-:W-:-:S13]  /*13400*/  ISETP.LT.OR P0, PT, R0, 0x1, P4 ;  /* 0x000000010000780c */ /* 0x000fda0002701670 */
[----:B------:R-:W-:Y:S01]  /*13410*/  @!PT LDS RZ, [RZ] ;  /* 0x00000000fffff984 */ /* 0x000fe20000000800 */
[----:B------:R-:W-:Y:S01]  /*13420*/  @!PT LDS RZ, [RZ] ;  /* 0x00000000fffff984 */ /* 0x000fe20000000800 */
[----:B------:R-:W-:Y:S01]  /*13430*/  @!PT LDS RZ, [RZ] ;  /* 0x00000000fffff984 */ /* 0x000fe20000000800 */
[----:B------:R0:W-:Y:S01]  /*13440*/  LDGSTS.E.BYPASS.LTC128B.128 [R5+0x400], desc[UR4][R2.64], !P0 ;  /* 0x0040000002057fae */ /* 0x0001e2000c101d44 */
[----:B------:R-:W-:-:S13]  /*13450*/  ISETP.LT.OR P0, PT, R0, 0x1, P3 ;  /* 0x000000010000780c */ /* 0x000fda0001f01670 */
[----:B------:R0:W-:Y:S01]  /*13460*/  LDGSTS.E.BYPASS.LTC128B.128 [R5+0x2c00], desc[UR4][R2.64+0x80], !P0 ;  /* 0x02c0008002057fae */ /* 0x0001e2000c101d44 */
[----:B------:R-:W-:-:S13]  /*13470*/  ISETP.LT.OR P0, PT, R0, 0x1, P2 ;  /* 0x000000010000780c */ /* 0x000fda0001701670 */
[----:B------:R0:W-:Y:S01]  /*13480*/  LDGSTS.E.BYPASS.LTC128B.128 [R5+0x5400], desc[UR4][R2.64+0x100], !P0 ;  /* 0x0540010002057fae */ /* 0x0001e2000c101d44 */
[----:B------:R-:W-:-:S13]  /*13490*/  ISETP.LT.OR P0, PT, R0, 0x1, P1 ;  /* 0x000000010000780c */ /* 0x000fda0000f01670 */
[----:B------:R0:W-:Y:S02]  /*134a0*/  LDGSTS.E.BYPASS.LTC128B.128 [R5+0x7c00], desc[UR4][R2.64+0x180], !P0 ;  /* 0x07c0018002057fae */ /* 0x0001e4000c101d44 */
[----:B0-----:R-:W-:Y:S05]  /*134b0*/  WARPSYNC.COLLECTIVE R15, `(.L_x_138) ;  /* 0x000000000f087348 */ /* 0x001fea0003c00000 */
[----:B------:R1:W2:Y:S02]  /*134c0*/  SHFL.IDX P6, R14, R13, R12, R11 ;  /* 0x0000000c0d0e7389 */ /* 0x0002a400000c000b */
[----:B012---:R-:W-:Y:S01]  /*134d0*/  ENDCOLLECTIVE ;  /* 0x000000000000791b */ /* 0x007fe20003800000 */
.L_x_138:
[----:B------:R-:W-:Y:S02]  /*134e0*/  IMAD.MOV.U32 R13, RZ, RZ, R17 ;  /* 0x000000ffff0d7224 */ /* 0x000fe400078e0011 */
[----:B------:R-:W-:-:S07]  /*134f0*/  IMAD.MOV.U32 R3, RZ, RZ, R14 ;  /* 0x000000ffff037224 */ /* 0x000fce00078e000e */
[----:B------:R-:W-:Y:S05]  /*13500*/  WARPSYNC.COLLECTIVE R15, `(.L_x_139) ;  /* 0x000000000f087348 */ /* 0x000fea0003c00000 */
[----:B------:R0:W1:Y:S02]  /*13510*/  SHFL.IDX P6, R14, R13, R12, R11 ;  /* 0x0000000c0d0e7389 */ /* 0x00006400000c000b */
[----:B01----:R-:W-:Y:S01]  /*13520*/  ENDCOLLECTIVE ;  /* 0x000000000000791b */ /* 0x003fe20003800000 */
.L_x_139:
[----:B------:R-:W-:Y:S01]  /*13530*/  ULDC.64 UR4, c[0x0][0x208] ;  /* 0x0000820000047ab9 */ /* 0x000fe20000000a00 */
[----:B------:R-:W-:Y:S02]  /*13540*/  IMAD.MOV.U32 R13, RZ, RZ, R18 ;  /* 0x000000ffff0d7224 */ /* 0x000fe400078e0012 */
[----:B------:R-:W-:Y:S01]  /*13550*/  IMAD.MOV.U32 R12, RZ, RZ, 0x2 ;  /* 0x00000002ff0c7424 */ /* 0x000fe200078e00ff */
[----:B------:R-:W-:-:S04]  /*13560*/  IADD3 R2, P0, R14, R6, RZ ;  /* 0x000000060e027210 */ /* 0x000fc80007f1e0ff */
[----:B------:R-:W-:Y:S02]  /*13570*/  IADD3.X R3, RZ, R3, RZ, P0, !PT ;  /* 0x00000003ff037210 */ /* 0x000fe400007fe4ff */
        /* <DEDUP_REMOVED lines=14> */
.L_x_140:
[----:B------:R-:W-:Y:S01]  /*13660*/  IMAD.MOV.U32 R13, RZ, RZ, R17 ;  /* 0x000000ffff0d7224 */ /* 0x000fe200078e0011 */
[----:B------:R-:W-:-:S07]  /*13670*/  MOV R3, R14 ;  /* 0x0000000e00037202 */ /* 0x000fce0000000f00 */
[----:B------:R-:W-:Y:S05]  /*13680*/  WARPSYNC.COLLECTIVE R15, `(.L_x_141) ;  /* 0x000000000f087348 */ /* 0x000fea0003c00000 */
[----:B------:R0:W1:Y:S02]  /*13690*/  SHFL.IDX P6, R14, R13, R12, R11 ;  /* 0x0000000c0d0e7389 */ /* 0x00006400000c000b */
[----:B01----:R-:W-:Y:S01]  /*136a0*/  ENDCOLLECTIVE ;  /* 0x000000000000791b */ /* 0x003fe20003800000 */
.L_x_141:
[----:B------:R-:W-:Y:S01]  /*136b0*/  ULDC.64 UR4, c[0x0][0x208] ;  /* 0x0000820000047ab9 */ /* 0x000fe20000000a00 */
[----:B------:R-:W-:Y:S01]  /*136c0*/  MOV R13, R18 ;  /* 0x00000012000d7202 */ /* 0x000fe20000000f00 */
[----:B------:R-:W-:Y:S01]  /*136d0*/  IMAD.MOV.U32 R12, RZ, RZ, 0x3 ;  /* 0x00000003ff0c7424 */ /* 0x000fe200078e00ff */
        /* <DEDUP_REMOVED lines=16> */
.L_x_142:
[----:B------:R-:W-:Y:S01]  /*137e0*/  MOV R13, R17 ;  /* 0x00000011000d7202 */ /* 0x000fe20000000f00 */
[----:B------:R-:W-:-:S07]  /*137f0*/  IMAD.MOV.U32 R3, RZ, RZ, R14 ;  /* 0x000000ffff037224 */ /* 0x000fce00078e000e */
[----:B------:R-:W-:Y:S05]  /*13800*/  WARPSYNC.COLLECTIVE R15, `(.L_x_143) ;  /* 0x000000000f087348 */ /* 0x000fea0003c00000 */
[----:B------:R0:W1:Y:S02]  /*13810*/  SHFL.IDX P6, R14, R13, R12, R11 ;  /* 0x0000000c0d0e7389 */ /* 0x00006400000c000b */
[----:B01----:R-:W-:Y:S01]  /*13820*/  ENDCOLLECTIVE ;  /* 0x000000000000791b */ /* 0x003fe20003800000 */
.L_x_143:
        /* <DEDUP_REMOVED lines=19> */
.L_x_144:
[----:B------:R-:W-:Y:S02]  /*13960*/  IMAD.MOV.U32 R13, RZ, RZ, R17 ;  /* 0x000000ffff0d7224 */ /* 0x000fe400078e0011 */
[----:B------:R-:W-:-:S07]  /*13970*/  IMAD.MOV.U32 R18, RZ, RZ, R14 ;  /* 0x000000ffff127224 */ /* 0x000fce00078e000e */
[----:B------:R-:W-:Y:S05]  /*13980*/  WARPSYNC.COLLECTIVE R15, `(.L_x_145) ;  /* 0x000000000f087348 */ /* 0x000fea0003c00000 */
[----:B------:R0:W1:Y:S02]  /*13990*/  SHFL.IDX P6, R14, R13, R12, R11 ;  /* 0x0000000c0d0e7389 */ /* 0x00006400000c000b */
[----:B01----:R-:W-:Y:S01]  /*139a0*/  ENDCOLLECTIVE ;  /* 0x000000000000791b */ /* 0x003fe20003800000 */
.L_x_145:
[----:B------:R-:W-:Y:S05]  /*139b0*/  BRA `(.L_x_146) ;  /* 0xffffffcc008c7947 */ /* 0x000fea000383ffff */
.L_x_73:
[----:B0-----:R0:W1:Y:S02]  /*139c0*/  SYNCS.PHASECHK.TRANS64.TRYWAIT P0, [R0+URZ+0x38860], R3 ;  /* 0x03886003000075a7 */ /* 0x001064000800017f */
[----:B-1----:R-:W-:Y:S05]  /*139d0*/  @!P0 NANOSLEEP.SYNCS 0x989680 ;  /* 0x009896800000895d */ /* 0x002fea0003900000 */
[----:B------:R-:W1:Y:S02]  /*139e0*/  @!P0 SYNCS.PHASECHK.TRANS64 P0, [R0+URZ+0x38860], R3 ;  /* 0x03886003000085a7 */ /* 0x000e64000800007f */
[----:B-1----:R-:W-:Y:S05]  /*139f0*/  @!P0 BRA `(.L_x_73) ;  /* 0xfffffffc00f08947 */ /* 0x002fea000383ffff */
[----:B------:R-:W-:Y:S05]  /*13a00*/  BRA `(.L_x_147) ;  /* 0xffffffd000947947 */ /* 0x000fea000383ffff */
.L_x_74:
[----:B------:R-:W-:Y:S01]  /*13a10*/  BSSY B0, `(.L_x_148) ;  /* 0x0000008000007945 */ /* 0x000fe20003800000 */
[----:B------:R-:W-:Y:S01]  /*13a20*/  MOV R13, R18 ;  /* 0x00000012000d7202 */ /* 0x000fe20000000f00 */
[----:B------:R-:W-:Y:S01]  /*13a30*/  IMAD.MOV.U32 R12, RZ, RZ, RZ ;  /* 0x000000ffff0c7224 */ /* 0x000fe200078e00ff */
[----:B------:R-:W-:Y:S01]  /*13a40*/  MOV R15, 0xffffffff ;  /* 0xffffffff000f7802 */ /* 0x000fe20000000f00 */
[----:B------:R-:W-:-:S07]  /*13a50*/  IMAD.MOV.U32 R11, RZ, RZ, 0x181f ;  /* 0x0000181fff0b7424 */ /* 0x000fce00078e00ff */
[----:B0-----:R-:W-:Y:S05]  /*13a60*/  WARPSYNC.COLLECTIVE R15, `(.L_x_149) ;  /* 0x000000000f087348 */ /* 0x001fea0003c00000 */
[----:B------:R1:W2:Y:S02]  /*13a70*/  SHFL.IDX P6, R14, R13, R12, R11 ;  /* 0x0000000c0d0e7389 */ /* 0x0002a400000c000b */
[----:B012---:R-:W-:Y:S01]  /*13a80*/  ENDCOLLECTIVE ;  /* 0x000000000000791b */ /* 0x007fe20003800000 */
.L_x_149:
[----:B------:R-:W-:Y:S05]  /*13a90*/  BSYNC B0 ;  /* 0x0000000000007941 */ /* 0x000fea0003800000 */
.L_x_148:
[----:B------:R-:W-:Y:S01]  /*13aa0*/  IMAD.MOV.U32 R13, RZ, RZ, R17 ;  /* 0x000000ffff0d7224 */ /* 0x000fe200078e0011 */
[----:B------:R-:W-:Y:S01]  /*13ab0*/  MOV R12, RZ ;  /* 0x000000ff000c7202 */ /* 0x000fe20000000f00 */
[----:B------:R-:W-:Y:S01]  /*13ac0*/  IMAD.MOV.U32 R11, RZ, RZ, 0x181f ;  /* 0x0000181fff0b7424 */ /* 0x000fe200078e00ff */
[----:B------:R-:W-:Y:S01]  /*13ad0*/  LEA R4, R4, UR42, 0x1 ;  /* 0x0000002a04047c11 */ /* 0x000fe2000f8e08ff */
[----:B------:R-:W-:Y:S02]  /*13ae0*/  IMAD.MOV.U32 R15, RZ, RZ, -0x1 ;  /* 0xffffffffff0f7424 */ /* 0x000fe400078e00ff */
[----:B------:R-:W-:-:S07]  /*13af0*/  IMAD.MOV.U32 R3, RZ, RZ, R14 ;  /* 0x000000ffff037224 */ /* 0x000fce00078e000e */
[----:B------:R-:W-:Y:S05]  /*13b00*/  WARPSYNC.COLLECTIVE R15, `(.L_x_150) ;  /* 0x000000000f087348 */ /* 0x000fea0003c00000 */
[----:B------:R0:W1:Y:S02]  /*13b10*/  SHFL.IDX P6, R14, R13, R12, R11 ;  /* 0x0000000c0d0e7389 */ /* 0x00006400000c000b */
[----:B01----:R-:W-:Y:S01]  /*13b20*/  ENDCOLLECTIVE ;  /* 0x000000000000791b */ /* 0x003fe20003800000 */
.L_x_150:
[----:B------:R-:W-:Y:S01]  /*13b30*/  ULDC UR4, c[0x0][0x2f4] ;  /* 0x0000bd0000047ab9 */ /* 0x000fe20000000800 */
[----:B------:R-:W-:Y:S01]  /*13b40*/  ULDC.64 UR6, c[0x0][0x208] ;  /* 0x0000820000067ab9 */ /* 0x000fe20000000a00 */
[----:B------:R-:W-:Y:S02]  /*13b50*/  ISETP.GE.AND P2, PT, R22, UR4, PT ;  /* 0x0000000416007c0c */ /* 0x000fe4000bf46270 */
[----:B------:R-:W-:Y:S02]  /*13b60*/  ISETP.GE.AND P3, PT, R37, UR4, PT ;  /* 0x0000000425007c0c */ /* 0x000fe4000bf66270 */
[C---:B------:R-:W-:Y:S02]  /*13b70*/  ISETP.LT.OR P5, PT, R5.reuse, 0x1, P2 ;  /* 0x000000010500780c */ /* 0x040fe400017a1670 */
[----:B------:R-:W-:Y:S02]  /*13b80*/  ISETP.LT.OR P4, PT, R5, 0x1, P3 ;  /* 0x000000010500780c */ /* 0x000fe40001f81670 */
[----:B------:R-:W-:-:S02]  /*13b90*/  ISETP.GE.AND P1, PT, R36, UR4, PT ;  /* 0x0000000424007c0c */ /* 0x000fc4000bf26270 */
[----:B------:R-:W-:Y:S01]  /*13ba0*/  ISETP.GE.AND P0, PT, R35, UR4, PT ;  /* 0x0000000423007c0c */ /* 0x000fe2000bf06270 */
[----:B------:R-:W-:Y:S02]  /*13bb0*/  IMAD.MOV.U32 R13, RZ, RZ, R18 ;  /* 0x000000ffff0d7224 */ /* 0x000fe400078e0012 */
[----:B------:R-:W-:Y:S01]  /*13bc0*/  IMAD.MOV.U32 R12, RZ, RZ, 0x1 ;  /* 0x00000001ff0c7424 */ /* 0x000fe200078e00ff */
[----:B------:R-:W-:-:S05]  /*13bd0*/  MOV R2, R14 ;  /* 0x0000000e00027202 */ /* 0x000fca0000000f00 */
[----:B------:R-:W-:-:S05]  /*13be0*/  IMAD.WIDE.U32 R2, R22, 0x2, R2 ;  /* 0x0000000216027825 */ /* 0x000fca00078e0002 */
[----:B------:R-:W-:Y:S01]  /*13bf0*/  @!PT LDS RZ, [RZ] ;  /* 0x00000000fffff984 */ /* 0x000fe20000000800 */
[----:B------:R-:W-:Y:S01]  /*13c00*/  @!PT LDS RZ, [RZ] ;  /* 0x00000000fffff984 */ /* 0x000fe20000000800 */
[----:B------:R-:W-:Y:S01]  /*13c10*/  @!PT LDS RZ, [RZ] ;  /* 0x00000000fffff984 */ /* 0x000fe20000000800 */
[----:B------:R0:W-:Y:S01]  /*13c20*/  LDGSTS.E.BYPASS.LTC128B.128 [R4+0x400], desc[UR6][R2.64], !P5 ;  /* 0x0040000002047fae */ /* 0x0001e2000e901d46 */
[----:B------:R-:W-:-:S03]  /*13c30*/  ISETP.LT.OR P5, PT, R5, 0x1, P1 ;  /* 0x000000010500780c */ /* 0x000fc60000fa1670 */
[----:B------:R0:W-:Y:S01]  /*13c40*/  LDGSTS.E.BYPASS.LTC128B.128 [R4+0x2c00], desc[UR6][R2.64+0x80], !P4 ;  /* 0x02c0008002047fae */ /* 0x0001e2000e101d46 */
[----:B------:R-:W-:-:S09]  /*13c50*/  ISETP.LT.OR P4, PT, R5, 0x1, P0 ;  /* 0x000000010500780c */ /* 0x000fd20000781670 */
[----:B------:R0:W-:Y:S01]  /*13c60*/  LDGSTS.E.BYPASS.LTC128B.128 [R4+0x5400], desc[UR6][R2.64+0x100], !P5 ;  /* 0x0540010002047fae */ /* 0x0001e2000e901d46 */
[----:B------:R-:W-:-:S03]  /*13c70*/  ISETP.LT.OR P5, PT, R5, 0x11, P2 ;  /* 0x000000110500780c */ /* 0x000fc600017a1670 */
[----:B------:R0:W-:Y:S01]  /*13c80*/  LDGSTS.E.BYPASS.LTC128B.128 [R4+0x7c00], desc[UR6][R2.64+0x180], !P4 ;  /* 0x07c0018002047fae */ /* 0x0001e2000e101d46 */
[----:B------:R-:W-:-:S13]  /*13c90*/  ISETP.LT.OR P4, PT, R5, 0x11, P3 ;  /* 0x000000110500780c */ /* 0x000fda0001f81670 */
[----:B0-----:R-:W-:Y:S05]  /*13ca0*/  WARPSYNC.COLLECTIVE R15, `(.L_x_151) ;  /* 0x000000000f087348 */ /* 0x001fea0003c00000 */
[----:B------:R1:W2:Y:S02]  /*13cb0*/  SHFL.IDX P6, R14, R13, R12, R11 ;  /* 0x0000000c0d0e7389 */ /* 0x0002a400000c000b */
[----:B012---:R-:W-:Y:S01]  /*13cc0*/  ENDCOLLECTIVE ;  /* 0x000000000000791b */ /* 0x007fe20003800000 */
.L_x_151:
[----:B------:R-:W-:Y:S01]  /*13cd0*/  IMAD.MOV.U32 R13, RZ, RZ, R17 ;  /* 0x000000ffff0d7224 */ /* 0x000fe200078e0011 */
[----:B------:R-:W-:-:S07]  /*13ce0*/  MOV R6, R14 ;  /* 0x0000000e00067202 */ /* 0x000fce0000000f00 */
[----:B------:R-:W-:Y:S05]  /*13cf0*/  WARPSYNC.COLLECTIVE R15, `(.L_x_152) ;  /* 0x000000000f087348 */ /* 0x000fea0003c00000 */
[----:B------:R0:W1:Y:S02]  /*13d00*/  SHFL.IDX P6, R14, R13, R12, R11 ;  /* 0x0000000c0d0e7389 */ /* 0x00006400000c000b */
[----:B01----:R-:W-:Y:S01]  /*13d10*/  ENDCOLLECTIVE ;  /* 0x000000000000791b */ /* 0x003fe20003800000 */
.L_x_152:
[----:B------:R-:W-:Y:S01]  /*13d20*/  ULDC.64 UR4, c[0x0][0x208] ;  /* 0x0000820000047ab9 */ /* 0x000fe20000000a00 */
[----:B------:R-:W-:Y:S01]  /*13d30*/  MOV R3, R6 ;  /* 0x0000000600037202 */ /* 0x000fe20000000f00 */
[----:B------:R-:W-:Y:S02]  /*13d40*/  IMAD.MOV.U32 R13, RZ, RZ, R18 ;  /* 0x000000ffff0d7224 */ /* 0x000fe400078e0012 */
[----:B------:R-:W-:Y:S02]  /*13d50*/  IMAD.MOV.U32 R12, RZ, RZ, 0x2 ;  /* 0x00000002ff0c7424 */ /* 0x000fe400078e00ff */
[----:B------:R-:W-:-:S04]  /*13d60*/  IMAD.MOV.U32 R2, RZ, RZ, R14 ;  /* 0x000000ffff027224 */ /* 0x000fc800078e000e */
        /* <DEDUP_REMOVED lines=15> */
.L_x_153:
[----:B------:R-:W-:Y:S01]  /*13e60*/  IMAD.MOV.U32 R13, RZ, RZ, R17 ;  /* 0x000000ffff0d7224 */ /* 0x000fe200078e0011 */
[----:B------:R-:W-:-:S07]  /*13e70*/  MOV R6, R14 ;  /* 0x0000000e00067202 */ /* 0x000fce0000000f00 */
[----:B------:R-:W-:Y:S05]  /*13e80*/  WARPSYNC.COLLECTIVE R15, `(.L_x_154) ;  /* 0x000000000f087348 */ /* 0x000fea0003c00000 */
[----:B------:R0:W1:Y:S02]  /*13e90*/  SHFL.IDX P6, R14, R13, R12, R11 ;  /* 0x0000000c0d0e7389 */ /* 0x00006400000c000b */
[----:B01----:R-:W-:Y:S01]  /*13ea0*/  ENDCOLLECTIVE ;  /* 0x000000000000791b */ /* 0x003fe20003800000 */
.L_x_154:
        /* <DEDUP_REMOVED lines=20> */
.L_x_155:
[----:B------:R-:W-:Y:S01]  /*13ff0*/  IMAD.MOV.U32 R13, RZ, RZ, R17 ;  /* 0x000000ffff0d7224 */ /* 0x000fe200078e0011 */
[----:B------:R-:W-:-:S07]  /*14000*/  MOV R6, R14 ;  /* 0x0000000e00067202 */ /* 0x000fce0000000f00 */
[----:B------:R-:W-:Y:S05]  /*14010*/  WARPSYNC.COLLECTIVE R15, `(.L_x_156) ;  /* 0x000000000f087348 */ /* 0x000fea0003c00000 */
[----:B------:R0:W1:Y:S02]  /*14020*/  SHFL.IDX P6, R14, R13, R12, R11 ;  /* 0x0000000c0d0e7389 */ /* 0x00006400000c000b */
[----:B01----:R-:W-:Y:S01]  /*14030*/  ENDCOLLECTIVE ;  /* 0x000000000000791b */ /* 0x003fe20003800000 */
.L_x_156:
[----:B------:R-:W-:Y:S01]  /*14040*/  ULDC.64 UR4, c[0x0][0x208] ;  /* 0x0000820000047ab9 */ /* 0x000fe20000000a00 */
[----:B------:R-:W-:Y:S01]  /*14050*/  MOV R3, R6 ;  /* 0x0000000600037202 */ /* 0x000fe20000000f00 */
[----:B------:R-:W-:Y:S02]  /*14060*/  IMAD.MOV.U32 R6, RZ, RZ, RZ ;  /* 0x000000ffff067224 */ /* 0x000fe400078e00ff */
        /* <DEDUP_REMOVED lines=11> */
[----:B------:R0:W-:Y:S04]  /*14120*/  LDGSTS.E.BYPASS.LTC128B.128 [R4+0x6c00], desc[UR4][R2.64+0x100], !P5 ;  /* 0x06c0010002047fae */ /* 0x0001e8000e901d44 */
[----:B------:R0:W-:Y:S02]  /*14130*/  LDGSTS.E.BYPASS.LTC128B.128 [R4+0x9400], desc[UR4][R2.64+0x180], !P4 ;  /* 0x0940018002047fae */ /* 0x0001e4000e101d44 */
[----:B0-----:R-:W-:Y:S05]  /*14140*/  WARPSYNC.COLLECTIVE R15, `(.L_x_157) ;  /* 0x000000000f087348 */ /* 0x001fea0003c00000 */
[----:B------:R1:W2:Y:S02]  /*14150*/  SHFL.IDX P6, R14, R13, R12, R11 ;  /* 0x0000000c0d0e7389 */ /* 0x0002a400000c000b */
[----:B012---:R-:W-:Y:S01]  /*14160*/  ENDCOLLECTIVE ;  /* 0x000000000000791b */ /* 0x007fe20003800000 */
.L_x_157:
[----:B------:R-:W-:Y:S01]  /*14170*/  IMAD.MOV.U32 R13, RZ, RZ, R17 ;  /* 0x000000ffff0d7224 */ /* 0x000fe200078e0011 */
[----:B------:R-:W-:-:S07]  /*14180*/  MOV R18, R14 ;  /* 0x0000000e00127202 */ /* 0x000fce0000000f00 */
[----:B------:R-:W-:Y:S05]  /*14190*/  WARPSYNC.COLLECTIVE R15, `(.L_x_158) ;  /* 0x000000000f087348 */ /* 0x000fea0003c00000 */
[----:B------:R0:W1:Y:S02]  /*141a0*/  SHFL.IDX P6, R14, R13, R12, R11 ;  /* 0x0000000c0d0e7389 */ /* 0x00006400000c000b */
[----:B01----:R-:W-:Y:S01]  /*141b0*/  ENDCOLLECTIVE ;  /* 0x000000000000791b */ /* 0x003fe20003800000 */
.L_x_158:
[----:B------:R-:W-:Y:S05]  /*141c0*/  BRA `(.L_x_159) ;  /* 0xffffffcc00a07947 */ /* 0x000fea000383ffff */
.L_x_77:
[----:B0-----:R0:W1:Y:S02]  /*141d0*/  SYNCS.PHASECHK.TRANS64.TRYWAIT P0, [R7+URZ+0x38820], R6 ;  /* 0x03882006070075a7 */ /* 0x001064000800017f */
[----:B-1----:R-:W-:Y:S05]  /*141e0*/  @!P0 NANOSLEEP.SYNCS 0x989680 ;  /* 0x009896800000895d */ /* 0x002fea0003900000 */
[----:B------:R-:W1:Y:S02]  /*141f0*/  @!P0 SYNCS.PHASECHK.TRANS64 P0, [R7+URZ+0x38820], R6 ;  /* 0x03882006070085a7 */ /* 0x000e64000800007f */
[----:B-1----:R-:W-:Y:S05]  /*14200*/  @!P0 BRA `(.L_x_77) ;  /* 0xfffffffc00f08947 */ /* 0x002fea000383ffff */
[----:B------:R-:W-:Y:S05]  /*14210*/  BRA `(.L_x_160) ;  /* 0xffffffd000287947 */ /* 0x000fea000383ffff */
.L_x_78:
[----:B------:R-:W1:Y:S01]  /*14220*/  S2R R3, SR_TID.X ;  /* 0x0000000000037919 */ /* 0x000e620000002100 */
[----:B------:R-:W-:Y:S01]  /*14230*/  BSSY B0, `(.L_x_161) ;  /* 0x000000a000007945 */ /* 0x000fe20003800000 */
[----:B------:R-:W-:Y:S01]  /*14240*/  IMAD.MOV.U32 R12, RZ, RZ, RZ ;  /* 0x000000ffff0c7224 */ /* 0x000fe200078e00ff */
[----:B------:R-:W-:Y:S01]  /*14250*/  MOV R15, 0xffffffff ;  /* 0xffffffff000f7802 */ /* 0x000fe20000000f00 */
[----:B------:R-:W-:Y:S01]  /*14260*/  IMAD.MOV.U32 R11, RZ, RZ, 0x1f ;  /* 0x0000001fff0b7424 */ /* 0x000fe200078e00ff */
[----:B-1----:R-:W-:-:S04]  /*14270*/  SHF.R.U32.HI R3, RZ, 0x5, R3 ;  /* 0x00000005ff037819 */ /* 0x002fc80000011603 */
[----:B------:R-:W-:-:S04]  /*14280*/  LOP3.LUT R3, R3, 0x3, RZ, 0xc0, !PT ;  /* 0x0000000303037812 */ /* 0x000fc800078ec0ff */
[----:B------:R-:W-:-:S07]  /*14290*/  MOV R13, R3 ;  /* 0x00000003000d7202 */ /* 0x000fce0000000f00 */
[----:B0----5:R-:W-:Y:S05]  /*142a0*/  WARPSYNC.COLLECTIVE R15, `(.L_x_162) ;  /* 0x000000000f087348 */ /* 0x021fea0003c00000 */
[----:B------:R1:W2:Y:S02]  /*142b0*/  SHFL.IDX P6, R14, R13, R12, R11 ;  /* 0x0000000c0d0e7389 */ /* 0x0002a400000c000b */
[----:B012--5:R-:W-:Y:S01]  /*142c0*/  ENDCOLLECTIVE ;  /* 0x000000000000791b */ /* 0x027fe20003800000 */
.L_x_162:
[----:B------:R-:W-:Y:S05]  /*142d0*/  BSYNC B0 ;  /* 0x0000000000007941 */ /* 0x000fea0003800000 */
.L_x_161:
[----:B------:R-:W-:Y:S05]  /*142e0*/  BRA `(.L_x_163) ;  /* 0xffffffd0000c7947 */ /* 0x000fea000383ffff */
.L_x_79:
[----:B------:R-:W-:Y:S01]  /*142f0*/  BSSY B0, `(.L_x_164) ;  /* 0x0000006000007945 */ /* 0x000fe20003800000 */
[----:B------:R-:W-:-:S07]  /*14300*/  IMAD.MOV.U32 R15, RZ, RZ, -0x1 ;  /* 0xffffffffff0f7424 */ /* 0x000fce00078e00ff */
[----:B01---5:R-:W-:Y:S05]  /*14310*/  WARPSYNC.COLLECTIVE R15, `(.L_x_165) ;  /* 0x000000000f0c7348 */ /* 0x023fea0003c00000 */
[----:B------:R-:W-:Y:S02]  /*14320*/  ELECT P6, UR62, PT ;  /* 0x00000000003e782f */ /* 0x000fe400038c0000 */
[----:B------:R-:W-:Y:S01]  /*14330*/  MOV R14, UR62 ;  /* 0x0000003e000e7c02 */ /* 0x000fe20008000f00 */
[----:B01---5:R-:W-:Y:S10]  /*14340*/  ENDCOLLECTIVE ;  /* 0x000000000000791b */ /* 0x023ff40003800000 */
.L_x_165:
[----:B------:R-:W-:Y:S05]  /*14350*/  BSYNC B0 ;  /* 0x0000000000007941 */ /* 0x000fea0003800000 */
.L_x_164:
[----:B------:R-:W-:Y:S05]  /*14360*/  BRA `(.L_x_166) ;  /* 0xffffffd000007947 */ /* 0x000fea000383ffff */
.L_x_81:
[----:B-1----:R1:W2:Y:S02]  /*14370*/  SYNCS.PHASECHK.TRANS64.TRYWAIT P1, [R5+URZ+0x38840], R4 ;  /* 0x03884004050075a7 */ /* 0x0022a4000802017f */
[----:B--2---:R-:W-:Y:S05]  /*14380*/  @!P1 NANOSLEEP.SYNCS 0x989680 ;  /* 0x009896800000995d */ /* 0x004fea0003900000 */
[----:B------:R-:W2:Y:S02]  /*14390*/  @!P1 SYNCS.PHASECHK.TRANS64 P1, [R5+URZ+0x38840], R4 ;  /* 0x03884004050095a7 */ /* 0x000ea4000802007f */
[----:B--2---:R-:W-:Y:S05]  /*143a0*/  @!P1 BRA `(.L_x_81) ;  /* 0xfffffffc00f09947 */ /* 0x004fea000383ffff */
[----:B------:R-:W-:Y:S05]  /*143b0*/  BRA `(.L_x_167) ;  /* 0xffffffd000287947 */ /* 0x000fea000383ffff */
.L_x_83:
[----:B--2---:R2:W3:Y:S02]  /*143c0*/  SYNCS.PHASECHK.TRANS64.TRYWAIT P1, [R3+URZ+0x38840], R0 ;  /* 0x03884000030075a7 */ /* 0x0044e4000802017f */
[----:B---3--:R-:W-:Y:S05]  /*143d0*/  @!P1 NANOSLEEP.SYNCS 0x989680 ;  /* 0x009896800000995d */ /* 0x008fea0003900000 */
[----:B------:R-:W3:Y:S02]  /*143e0*/  @!P1 SYNCS.PHASECHK.TRANS64 P1, [R3+URZ+0x38840], R0 ;  /* 0x03884000030095a7 */ /* 0x000ee4000802007f */
[----:B---3--:R-:W-:Y:S05]  /*143f0*/  @!P1 BRA `(.L_x_83) ;  /* 0xfffffffc00f09947 */ /* 0x008fea000383ffff */
[----:B------:R-:W-:Y:S05]  /*14400*/  BRA `(.L_x_168) ;  /* 0xffffffd000347947 */ /* 0x000fea000383ffff */
.L_x_85:
[----:B---3--:R3:W4:Y:S02]  /*14410*/  SYNCS.PHASECHK.TRANS64.TRYWAIT P1, [R5+URZ+0x38860], R4 ;  /* 0x03886004050075a7 */ /* 0x008724000802017f */
[----:B----4-:R-:W-:Y:S05]  /*14420*/  @!P1 NANOSLEEP.SYNCS 0x989680 ;  /* 0x009896800000995d */ /* 0x010fea0003900000 */
[----:B------:R-:W4:Y:S02]  /*14430*/  @!P1 SYNCS.PHASECHK.TRANS64 P1, [R5+URZ+0x38860], R4 ;  /* 0x03886004050095a7 */ /* 0x000f24000802007f */
[----:B----4-:R-:W-:Y:S05]  /*14440*/  @!P1 BRA `(.L_x_85) ;  /* 0xfffffffc00f09947 */ /* 0x010fea000383ffff */
[----:B------:R-:W-:Y:S05]  /*14450*/  BRA `(.L_x_169) ;  /* 0xffffffd000307947 */ /* 0x000fea000383ffff */
.L_x_170:
[----:B------:R-:W-:-:S00]  /*14460*/  BRA `(.L_x_170) ;  /* 0xfffffffc00fc7947 */ /* 0x000fc0000383ffff */
[----:B------:R-:W-:-:S00]  /*14470*/  NOP ;  /* 0x0000000000007918 */ /* 0x000fc00000000000 */
        /* <DEDUP_REMOVED lines=8> */
.L_x_15970:


//--------------------- .text._ZN7cutlass13device_kernelIN5flash11enable_sm90INS1_16FlashAttnFwdSm90INS1_25CollectiveMainloopFwdSm90ILi2EN4cute5tupleIJNS5_1CILi1EEES8_S8_EEENS6_IJNS7_ILi128EEENS7_ILi80EEENS7_ILi256EEEEEELi256ENS_6half_tEfNS_4arch4Sm90ELb0ELb0ELb1ELb1ELb1ELb0ELb0ELb1ELb1ELb1ELb1ELb0EEENS1_21CollectiveEpilogueFwdINS6_IJSA_SC_SB_EEES9_SE_SG_Li256ELb1ELb1ELb1ELb0EEENS1_36VarlenDynamicPersistentTileSchedulerILi128ELi80ELi256ELi128ELb1ELb1ELb1ELb0ELb1ELb1EEEEEEEEEvNT_6ParamsE --------------------------
	.section	.text._ZN7cutlass13device_kernelIN5flash11enable_sm90INS1_16FlashAttnFwdSm90INS1_25CollectiveMainloopFwdSm90ILi2EN4cute5tupleIJNS5_1CILi1EEES8_S8_EEENS6_IJNS7_ILi128EEENS7_ILi80EEENS7_ILi256EEEEEELi256ENS_6half_tEfNS_4arch4Sm90ELb0ELb0ELb1ELb1ELb1ELb0ELb0ELb1ELb1ELb1ELb1ELb0EEENS1_21CollectiveEpilogueFwdINS6_IJSA_SC_SB_EEES9_SE_SG_Li256ELb1ELb1ELb1ELb0EEENS1_36VarlenDynamicPersistentTileSchedulerILi128ELi80ELi256ELi128ELb1ELb1ELb1ELb0ELb1ELb1EEEEEEEEEvNT_6ParamsE,"ax",@progbits
	.align	128
.text._ZN7cutlass13device_kernelIN5flash11enable_sm90INS1_16FlashAttnFwdSm90INS1_25CollectiveMainloopFwdSm90ILi2EN4cute5tupleIJNS5_1CILi1EEES8_S8_EEENS6_IJNS7_ILi128EEENS7_ILi80EEENS7_ILi256EEEEEELi256ENS_6half_tEfNS_4arch4Sm90ELb0ELb0ELb1ELb1ELb1ELb0ELb0ELb1ELb1ELb1ELb1ELb0EEENS1_21CollectiveEpilogueFwdINS6_IJSA_SC_SB_EEES9_SE_SG_Li256ELb1ELb1ELb1ELb0EEENS1_36VarlenDynamicPersistentTileSchedulerILi128ELi80ELi256ELi128ELb1ELb1ELb1ELb0ELb1ELb1EEEEEEEEEvNT_6ParamsE:
        .type           _ZN7cutlass13device_kernelIN5flash11enable_sm90INS1_16FlashAttnFwdSm90INS1_25CollectiveMainloopFwdSm90ILi2EN4cute5tupleIJNS5_1CILi1EEES8_S8_EEENS6_IJNS7_ILi128EEENS7_ILi80EEENS7_ILi256EEEEEELi256ENS_6half_tEfNS_4arch4Sm90ELb0ELb0ELb1ELb1ELb1ELb0ELb0ELb1ELb1ELb1ELb1ELb0EEENS1_21CollectiveEpilogueFwdINS6_IJSA_SC_SB_EEES9_SE_SG_Li256ELb1ELb1ELb1ELb0EEENS1_36VarlenDynamicPersistentTileSchedulerILi128ELi80ELi256ELi128ELb1ELb1ELb1ELb0ELb1ELb1EEEEEEEEEvNT_6ParamsE,@function
        .size           _ZN7cutlass13device_kernelIN5flash11enable_sm90INS1_16FlashAttnFwdSm90INS1_25CollectiveMainloopFwdSm90ILi2EN4cute5tupleIJNS5_1CILi1EEES8_S8_EEENS6_IJNS7_ILi128EEENS7_ILi80EEENS7_ILi256EEEEEELi256ENS_6half_tEfNS_4arch4Sm90ELb0ELb0ELb1ELb1ELb1ELb0ELb0ELb1ELb1ELb1ELb1ELb0EEENS1_21CollectiveEpilogueFwdINS6_IJSA_SC_SB_EEES9_SE_SG_Li256ELb1ELb1ELb1ELb0EEENS1_36VarlenDynamicPersistentTileSchedulerILi128ELi80ELi256ELi128ELb1ELb1ELb1ELb0ELb1ELb1EEEEEEEEEvNT_6ParamsE,(.L_x_15971 - _ZN7cutlass13device_kernelIN5flash11enable_sm90INS1_16FlashAttnFwdSm90INS1_25CollectiveMainloopFwdSm90ILi2EN4cute5tupleIJNS5_1CILi1EEES8_S8_EEENS6_IJNS7_ILi128EEENS7_ILi80EEENS7_ILi256EEEEEELi256ENS_6half_tEfNS_4arch4Sm90ELb0ELb0ELb1ELb1ELb1ELb0ELb0ELb1ELb1ELb1ELb1ELb0EEENS1_21CollectiveEpilogueFwdINS6_IJSA_SC_SB_EEES9_SE_SG_Li256ELb1ELb1ELb1ELb0EEENS1_36VarlenDynamicPersistentTileSchedulerILi128ELi80ELi256ELi128ELb1ELb1ELb1ELb0ELb1ELb1EEEEEEEEEvNT_6ParamsE)
        .other          _ZN7cutlass13device_kernelIN5flash11enable_sm90INS1_16FlashAttnFwdSm90INS1_25CollectiveMainloopFwdSm90ILi2EN4cute5tupleIJNS5_1CILi1EEES8_S8_EEENS6_IJNS7_ILi128EEENS7_ILi80EEENS7_ILi256EEEEEELi256ENS_6half_tEfNS_4arch4Sm90ELb0ELb0ELb1ELb1ELb1ELb0ELb0ELb1ELb1ELb1ELb1ELb0EEENS1_21CollectiveEpilogueFwdINS6_IJSA_SC_SB_EEES9_SE_SG_Li256ELb1ELb1ELb1ELb0EEENS1_36VarlenDynamicPersistentTileSchedulerILi128ELi80ELi256ELi128ELb1ELb1ELb1ELb0ELb1ELb1EEEEEEEEEvNT_6ParamsE,@"STO_CUDA_ENTRY STV_DEFAULT"
_ZN7cutlass13device_kernelIN5flash11enable_sm90INS1_16FlashAttnFwdSm90INS1_25CollectiveMainloopFwdSm90ILi2EN4cute5tupleIJNS5_1CILi1EEES8_S8_EEENS6_IJNS7_ILi128EEENS7_ILi80EEENS7_ILi256EEEEEELi256ENS_6half_tEfNS_4arch4Sm90ELb0ELb0ELb1ELb1ELb1ELb0ELb0ELb1ELb1ELb1ELb1ELb0EEENS1_21CollectiveEpilogueFwdINS6_IJSA_SC_SB_EEES9_SE_SG_Li256ELb1ELb1ELb1ELb0EEENS1_36VarlenDynamicPersistentTileSchedulerILi128ELi80ELi256ELi128ELb1ELb1ELb1ELb0ELb1ELb1EEEEEEEEEvNT_6ParamsE:
        /* <DEDUP_REMOVED lines=45> */
.L_x_171:
        /* <DEDUP_REMOVED lines=22> */
.L_x_172:
        /* <DEDUP_REMOVED lines=18> */
.L_x_173:
        /* <DEDUP_REMOVED lines=22> */
.L_x_174:
        /* <DEDUP_REMOVED lines=23> */
.L_x_175:
[----:B------:R-:W-:Y:S01]  /*0820*/  UISETP.NE.AND UP0, UPT, UR9, URZ, UPT ;  /* 0x0000003f0900728c */ /* 0x000fe2000bf05270 */
[----:B------:R-:W-:Y:S01]  /*0830*/  NOP ;  /* 0x0000000000007918 */ /* 0x000fe20000000000 */
[----:B0-----:R-:W-:Y:S01]  /*0840*/  UMOV UR4, 0x1 ;  /* 0x0000000100047882 */ /* 0x001fe20000000000 */
[----:B------:R-:W-:Y:S01]  /*0850*/  ULDC.64 UR36, c[0x0][0x208] ;  /* 0x0000820000247ab9 */ /* 0x000fe20000000a00 */
[----:B------:R-:W-:Y:S01]  /*0860*/  USEL UR4, UR4, 0x2, !UP0 ;  /* 0x0000000204047887 */ /* 0x000fe2000c000000 */
[----:B-1234-:R-:W-:Y:S01]  /*0870*/  BAR.SYNC.DEFER_BLOCKING 0x0 ;  /* 0x0000000000007b1d */ /* 0x01efe20000010000 */
[----:B------:R-:W-:-:S04]  /*0880*/  PLOP3.LUT P0, PT, PT, PT, UP0, 0x80, 0x0 ;  /* 0x000000000000781c */ /* 0x000fc80003f0f008 */
[----:B------:R-:W-:-:S05]  /*0890*/  IMAD.U32 R3, RZ, RZ, UR4 ;  /* 0x00000004ff037e24 */ /* 0x000fca000f8e00ff */
[----:B------:R0:W-:Y:S04]  /*08a0*/  STL [R1+0x50], R3 ;  /* 0x0000500301007387 */ /* 0x0001e80000100800 */
[----:B------:R-:W-:Y:S05]  /*08b0*/  @!P0 BRA `(.L_x_176) ;  /* 0x000000fc006c8947 */ /* 0x000fea0003800000 */
.L_x_177:
[----:B------:R-:W-:-:S08]  /*08c0*/  NOP ;  /* 0x0000000000007918 */ /* 0x000fd00000000000 */
[----:B------:R-:W1:Y:S02]  /*08d0*/  USETMAXREG.TRY_ALLOC.CTAPOOL UP0, 0xe8 ;  /* 0x000000e8000079c8 */ /* 0x000e640008000600 */
[----:B-1----:R-:W-:-:S13]  /*08e0*/  PLOP3.LUT P0, PT, PT, PT, UP0, 0x80, 0x0 ;  /* 0x000000000000781c */ /* 0x002fda0003f0f008 */
[----:B------:R-:W-:Y:S05]  /*08f0*/  @!P0 BRA `(.L_x_177) ;  /* 0xfffffffc00f08947 */ /* 0x000fea000383ffff */
[----:B------:R-:W1:Y:S08]  /*0900*/  S2UR UR5, SR_CgaCtaId ;  /* 0x00000000000579c3 */ /* 0x000e700000008800 */
[----:B------:R-:W-:Y:S06]  /*0910*/  BAR.ARV 0x8, 0x180 ;  /* 0x0206000000007b1d */ /* 0x000fec0000002000 */
[----:B------:R-:W-:-:S02]  /*0920*/  UMOV UR4, 0x400 ;  /* 0x0000040000047882 */ /* 0x000fc40000000000 */
[----:B------:R-:W-:Y:S01]  /*0930*/  BAR.SYNC.DEFER_BLOCKING 0x5, 0x180 ;  /* 0x0146000000007b1d */ /* 0x000fe20000010000 */
[----:B-1----:R-:W-:-:S09]  /*0940*/  ULEA UR4, UR5, UR4, 0x18 ;  /* 0x0000000405047291 */ /* 0x002fd2000f8ec03f */
[----:B------:R-:W1:Y:S01]  /*0950*/  LDS.128 R8, [UR4+0x388d0] ;  /* 0x0388d004ff087984 */ /* 0x000e620008000c00 */
[----:B------:R-:W-:Y:S01]  /*0960*/  ULDC UR4, c[0x0][0xc3c] ;  /* 0x00030f0000047ab9 */ /* 0x000fe20000000800 */
[----:B------:R-:W-:Y:S06]  /*0970*/  BAR.ARV 0x4, 0x180 ;  /* 0x0106000000007b1d */ /* 0x000fec0000002000 */
[----:B-1----:R-:W-:-:S13]  /*0980*/  ISETP.GE.AND P0, PT, R11, UR4, PT ;  /* 0x000000040b007c0c */ /* 0x002fda000bf06270 */
[----:B------:R-:W-:Y:S05]  /*0990*/  @P0 EXIT ;  /* 0x000000000000094d */ /* 0x000fea0003800000 */
[----:B------:R-:W2:Y:S01]  /*09a0*/  LDL R2, [R1+0x50] ;  /* 0x0000500001027983 */ /* 0x000ea20000100800 */
[----:B------:R-:W-:Y:S01]  /*09b0*/  VIADD R0, R0, 0xffffff80 ;  /* 0xffffff8000007836 */ /* 0x000fe20000000000 */
[----:B------:R-:W-:Y:S01]  /*09c0*/  R2UR UR7, R11 ;  /* 0x000000000b0772ca */ /* 0x000fe200000e0000 */
[----:B------:R-:W-:Y:S01]  /*09d0*/  UMOV UR38, URZ ;  /* 0x0000003f00267c82 */ /* 0x000fe20008000000 */
[----:B------:R-:W-:Y:S02]  /*09e0*/  R2UR UR6, R9 ;  /* 0x00000000090672ca */ /* 0x000fe400000e0000 */
[----:B0-----:R-:W-:Y:S02]  /*09f0*/  SHF.R.S32.HI R3, RZ, 0x1f, R0 ;  /* 0x0000001fff037819 */ /* 0x001fe40000011400 */
[----:B------:R-:W-:Y:S02]  /*0a00*/  R2UR UR5, R10 ;  /* 0x000000000a0572ca */ /* 0x000fe400000e0000 */
[----:B------:R-:W-:-:S05]  /*0a10*/  LEA.HI R4, R3, R0, RZ, 0x5 ;  /* 0x0000000003047211 */ /* 0x000fca00078f28ff */
[----:B------:R-:W-:-:S05]  /*0a20*/  IMAD.SHL.U32 R6, R4, 0x20, RZ ;  /* 0x0000002004067824 */ /* 0x000fca00078e00ff */
[----:B------:R-:W-:Y:S02]  /*0a30*/  LOP3.LUT R6, R6, 0xfffffc00, RZ, 0xc0, !PT ;  /* 0xfffffc0006067812 */ /* 0x000fe400078ec0ff */
[----:B--2---:R-:W-:Y:S02]  /*0a40*/  R2UR UR4, R2 ;  /* 0x00000000020472ca */ /* 0x004fe400000e0000 */
[----:B------:R-:W-:-:S04]  /*0a50*/  LEA.HI R2, R3, R0, RZ, 0x7 ;  /* 0x0000000003027211 */ /* 0x000fc800078f38ff */
[----:B------:R-:W-:-:S05]  /*0a60*/  LOP3.LUT R5, R2, 0xffffff80, RZ, 0xc0, !PT ;  /* 0xffffff8002057812 */ /* 0x000fca00078ec0ff */
[----:B------:R-:W-:Y:S01]  /*0a70*/  IMAD.IADD R13, R0, 0x1, -R5 ;  /* 0x00000001000d7824 */ /* 0x000fe200078e0a05 */
[CC--:B------:R-:W-:Y:S01]  /*0a80*/  LEA.HI R5, R3.reuse, R0.reuse, RZ, 0x2 ;  /* 0x0000000003057211 */ /* 0x0c0fe200078f10ff */
[----:B------:R-:W-:Y:S01]  /*0a90*/  ULOP3.LUT UR8, UR4, 0x1, URZ, 0xfc, !UPT ;  /* 0x0000000104087892 */ /* 0x000fe2000f8efc3f */
[----:B------:R-:W-:Y:S02]  /*0aa0*/  LEA.HI R3, R3, R0, RZ, 0x4 ;  /* 0x0000000003037211 */ /* 0x000fe400078f20ff */
[----:B------:R-:W-:Y:S01]  /*0ab0*/  SHF.R.S32.HI R8, RZ, 0x1f, R13 ;  /* 0x0000001fff087819 */ /* 0x000fe2000001140d */
[----:B------:R-:W-:Y:S01]  /*0ac0*/  STL [R1+0x3c], R13 ;  /* 0x00003c0d01007387 */ /* 0x000fe20000100800 */
[----:B------:R-:W-:Y:S01]  /*0ad0*/  LOP3.LUT R11, R5, 0xfffffffc, RZ, 0xc0, !PT ;  /* 0xfffffffc050b7812 */ /* 0x000fe200078ec0ff */
[----:B------:R-:W-:Y:S01]  /*0ae0*/  UMOV UR4, URZ ;  /* 0x0000003f00047c82 */ /* 0x000fe20008000000 */
[----:B------:R-:W-:Y:S02]  /*0af0*/  LOP3.LUT R5, R3, 0x3fffff0, RZ, 0xc0, !PT ;  /* 0x03fffff003057812 */ /* 0x000fe400078ec0ff */
[----:B------:R-:W-:Y:S01]  /*0b00*/  LEA.HI R9, R8, R13, RZ, 0x2 ;  /* 0x0000000d08097211 */ /* 0x000fe200078f10ff */
[C---:B------:R-:W-:Y:S01]  /*0b10*/  IMAD.IADD R12, R0.reuse, 0x1, -R11 ;  /* 0x00000001000c7824 */ /* 0x040fe200078e0a0b */
[----:B------:R-:W-:Y:S01]  /*0b20*/  SHF.R.S32.HI R4, RZ, 0x4, R3 ;  /* 0x00000004ff047819 */ /* 0x000fe20000011403 */
[----:B------:R-:W-:Y:S01]  /*0b30*/  IMAD.IADD R5, R0, 0x1, -R5 ;  /* 0x0000000100057824 */ /* 0x000fe200078e0a05 */
[----:B------:R-:W-:-:S02]  /*0b40*/  SHF.R.S32.HI R10, RZ, 0x2, R9 ;  /* 0x00000002ff0a7819 */ /* 0x000fc40000011409 */
[----:B------:R-:W-:Y:S01]  /*0b50*/  SHF.R.S32.HI R7, RZ, 0x1f, R9 ;  /* 0x0000001fff077819 */ /* 0x000fe20000011409 */
[----:B------:R-:W-:Y:S01]  /*0b60*/  IMAD R6, R5, 0x40, R6 ;  /* 0x0000004005067824 */ /* 0x000fe200078e0206 */
[----:B------:R-:W-:Y:S02]  /*0b70*/  LEA.HI R0, R3, R4, RZ, 0x1 ;  /* 0x0000000403007211 */ /* 0x000fe400078f08ff */
[----:B------:R-:W-:Y:S02]  /*0b80*/  SHF.R.S32.HI R3, RZ, 0x7, R2 ;  /* 0x00000007ff037819 */ /* 0x000fe40000011402 */
[----:B------:R-:W-:Y:S02]  /*0b90*/  LEA.HI R11, R7, R10, RZ, 0x3 ;  /* 0x0000000a070b7211 */ /* 0x000fe400078f18ff */
[----:B------:R-:W-:Y:S02]  /*0ba0*/  LEA.HI R2, R2, R3, RZ, 0x1 ;  /* 0x0000000302027211 */ /* 0x000fe400078f08ff */
[----:B------:R-:W-:-:S02]  /*0bb0*/  LOP3.LUT R7, R0, 0x1ffffffe, RZ, 0xc0, !PT ;  /* 0x1ffffffe00077812 */ /* 0x000fc400078ec0ff */
[----:B------:R-:W-:Y:S02]  /*0bc0*/  LOP3.LUT R11, R11, 0xfffffff8, RZ, 0xc0, !PT ;  /* 0xfffffff80b0b7812 */ /* 0x000fe400078ec0ff */
[----:B------:R-:W-:Y:S01]  /*0bd0*/  LEA.HI R8, R8, R13, RZ, 0x5 ;  /* 0x0000000d08087211 */ /* 0x000fe200078f28ff */
[----:B------:R-:W-:Y:S01]  /*0be0*/  IMAD.IADD R7, R4, 0x1, -R7 ;  /* 0x0000000104077824 */ /* 0x000fe200078e0a07 */
[----:B------:R-:W-:Y:S01]  /*0bf0*/  LOP3.LUT R2, R2, 0x3fffffe, RZ, 0xc0, !PT ;  /* 0x03fffffe02027812 */ /* 0x000fe200078ec0ff */
[----:B------:R-:W-:Y:S01]  /*0c00*/  IMAD.IADD R11, R10, 0x1, -R11 ;  /* 0x000000010a0b7824 */ /* 0x000fe200078e0a0b */
[----:B------:R-:W-:Y:S02]  /*0c10*/  LEA.HI R0, R12, R12, RZ, 0x1 ;  /* 0x0000000c0c007211 */ /* 0x000fe400078f08ff */
[----:B------:R-:W-:Y:S01]  /*0c20*/  SHF.R.S32.HI R8, RZ, 0x5, R8 ;  /* 0x00000005ff087819 */ /* 0x000fe20000011408 */
[----:B------:R-:W-:Y:S01]  /*0c30*/  IMAD.IADD R2, R3, 0x1, -R2 ;  /* 0x0000000103027824 */ /* 0x000fe200078e0a02 */
[----:B------:R-:W-:Y:S01]  /*0c40*/  LOP3.LUT R3, R0, 0x1ffffffe, RZ, 0xc0, !PT ;  /* 0x1ffffffe00037812 */ /* 0x000fe200078ec0ff */
[----:B------:R-:W-:Y:S01]  /*0c50*/  IMAD R0, R7, 0x8, R6 ;  /* 0x0000000807007824 */ /* 0x000fe200078e0206 */
[----:B------:R-:W-:Y:S01]  /*0c60*/  LOP3.LUT R9, R9, 0x7ffffffc, RZ, 0xc0, !PT ;  /* 0x7ffffffc09097812 */ /* 0x000fe200078ec0ff */
[----:B------:R-:W-:-:S02]  /*0c70*/  IMAD R11, R8, 0x10, R11 ;  /* 0x00000010080b7824 */ /* 0x000fc400078e020b */
[----:B------:R-:W-:Y:S01]  /*0c80*/  IMAD.IADD R3, R12, 0x1, -R3 ;  /* 0x000000010c037824 */ /* 0x000fe200078e0a03 */
[----:B------:R0:W-:Y:S01]  /*0c90*/  STL [R1+0x48], R0 ;  /* 0x0000480001007387 */ /* 0x0001e20000100800 */
[----:B------:R-:W-:-:S04]  /*0ca0*/  IMAD.IADD R9, R13, 0x1, -R9 ;  /* 0x000000010d097824 */ /* 0x000fc800078e0a09 */
[----:B------:R-:W-:-:S04]  /*0cb0*/  IMAD.SHL.U32 R23, R9, 0x2, RZ ;  /* 0x0000000209177824 */ /* 0x000fc800078e00ff */
[C---:B------:R-:W-:Y:S01]  /*0cc0*/  VIADD R17, R23.reuse, 0x8 ;  /* 0x0000000817117836 */ /* 0x040fe20000000000 */
[----:B0-----:R-:W-:Y:S01]  /*0cd0*/  LEA R0, R2, R11, 0x6 ;  /* 0x0000000b02007211 */ /* 0x001fe200078e30ff */
[----:B------:R-:W-:Y:S02]  /*0ce0*/  IMAD.U32 R2, RZ, RZ, UR8 ;  /* 0x00000008ff027e24 */ /* 0x000fe4000f8e00ff */
[C---:B------:R-:W-:Y:S01]  /*0cf0*/  VIADD R16, R23.reuse, 0x10 ;  /* 0x0000001017107836 */ /* 0x040fe20000000000 */
[----:B------:R-:W-:Y:S01]  /*0d00*/  SHF.R.S32.HI R18, RZ, 0x1f, R17 ;  /* 0x0000001fff127819 */ /* 0x000fe20000011411 */
[----:B------:R0:W-:Y:S01]  /*0d10*/  STL [R1+0x40], R0 ;  /* 0x0000400001007387 */ /* 0x0001e20000100800 */
[C---:B------:R-:W-:Y:S02]  /*0d20*/  VIADD R15, R23.reuse, 0x18 ;  /* 0x00000018170f7836 */ /* 0x040fe40000000000 */
[C---:B------:R-:W-:Y:S01]  /*0d30*/  VIADD R14, R23.reuse, 0x20 ;  /* 0x00000020170e7836 */ /* 0x040fe20000000000 */
[----:B------:R1:W-:Y:S01]  /*0d40*/  STL [R1+0x4c], R2 ;  /* 0x00004c0201007387 */ /* 0x0003e20000100800 */
[C---:B------:R-:W-:Y:S01]  /*0d50*/  VIADD R13, R23.reuse, 0x28 ;  /* 0x00000028170d7836 */ /* 0x040fe20000000000 */
[----:B------:R-:W-:Y:S01]  /*0d60*/  SHF.R.S32.HI R17, RZ, 0x1f, R16 ;  /* 0x0000001fff117819 */ /* 0x000fe20000011410 */
[C---:B------:R-:W-:Y:S01]  /*0d70*/  VIADD R12, R23.reuse, 0x30 ;  /* 0x00000030170c7836 */ /* 0x040fe20000000000 */
[----:B------:R-:W-:Y:S01]  /*0d80*/  SHF.R.S32.HI R16, RZ, 0x1f, R15 ;  /* 0x0000001fff107819 */ /* 0x000fe2000001140f */
[----:B------:R-:W-:Y:S01]  /*0d90*/  VIADD R11, R23, 0x38 ;  /* 0x00000038170b7836 */ /* 0x000fe20000000000 */
[----:B------:R-:W-:Y:S01]  /*0da0*/  SHF.R.S32.HI R15, RZ, 0x1f, R14 ;  /* 0x0000001fff0f7819 */ /* 0x000fe2000001140e */
[----:B0-----:R-:W-:Y:S01]  /*0db0*/  IMAD R0, R3, 0x8, R0 ;  /* 0x0000000803007824 */ /* 0x001fe200078e0200 */
[----:B------:R-:W-:Y:S01]  /*0dc0*/  SHF.R.S32.HI R14, RZ, 0x1f, R13 ;  /* 0x0000001fff0e7819 */ /* 0x000fe2000001140d */
[C---:B------:R-:W-:Y:S01]  /*0dd0*/  VIADD R10, R23.reuse, 0x40 ;  /* 0x00000040170a7836 */ /* 0x040fe20000000000 */
[----:B------:R-:W-:Y:S01]  /*0de0*/  SHF.R.S32.HI R13, RZ, 0x1f, R12 ;  /* 0x0000001fff0d7819 */ /* 0x000fe2000001140c */
[----:B-1----:R-:W-:Y:S01]  /*0df0*/  IMAD.U32 R2, RZ, RZ, UR4 ;  /* 0x00000004ff027e24 */ /* 0x002fe2000f8e00ff */
[----:B------:R-:W-:Y:S01]  /*0e00*/  SHF.R.S32.HI R12, RZ, 0x1f, R11 ;  /* 0x0000001fff0c7819 */ /* 0x000fe2000001140b */
[C---:B------:R-:W-:Y:S01]  /*0e10*/  VIADD R9, R23.reuse, 0x48 ;  /* 0x0000004817097836 */ /* 0x040fe20000000000 */
[----:B------:R-:W-:Y:S01]  /*0e20*/  SHF.R.S32.HI R11, RZ, 0x1f, R10 ;  /* 0x0000001fff0b7819 */ /* 0x000fe2000001140a */
[C---:B------:R-:W-:Y:S01]  /*0e30*/  VIADD R8, R23.reuse, 0x50 ;  /* 0x0000005017087836 */ /* 0x040fe20000000000 */
[----:B------:R0:W-:Y:S01]  /*0e40*/  STL [R1+0x38], R2 ;  /* 0x0000380201007387 */ /* 0x0001e20000100800 */
[C---:B------:R-:W-:Y:S01]  /*0e50*/  VIADD R7, R23.reuse, 0x58 ;  /* 0x0000005817077836 */ /* 0x040fe20000000000 */
[----:B------:R-:W-:Y:S01]  /*0e60*/  SHF.R.S32.HI R10, RZ, 0x1f, R9 ;  /* 0x0000001fff0a7819 */ /* 0x000fe20000011409 */
[C---:B------:R-:W-:Y:S01]  /*0e70*/  VIADD R6, R23.reuse, 0x60 ;  /* 0x0000006017067836 */ /* 0x040fe20000000000 */
[----:B------:R1:W-:Y:S01]  /*0e80*/  STL [R1+0x44], R0 ;  /* 0x0000440001007387 */ /* 0x0003e20000100800 */
[C---:B------:R-:W-:Y:S01]  /*0e90*/  VIADD R5, R23.reuse, 0x68 ;  /* 0x0000006817057836 */ /* 0x040fe20000000000 */
[----:B------:R-:W-:Y:S01]  /*0ea0*/  SHF.R.S32.HI R9, RZ, 0x1f, R8 ;  /* 0x0000001fff097819 */ /* 0x000fe20000011408 */
[C---:B------:R-:W-:Y:S01]  /*0eb0*/  VIADD R4, R23.reuse, 0x70 ;  /* 0x0000007017047836 */ /* 0x040fe20000000000 */
[----:B------:R-:W-:Y:S01]  /*0ec0*/  SHF.R.S32.HI R8, RZ, 0x1f, R7 ;  /* 0x0000001fff087819 */ /* 0x000fe20000011407 */
[C---:B------:R-:W-:Y:S01]  /*0ed0*/  VIADD R226, R23.reuse, 0x80 ;  /* 0x0000008017e27836 */ /* 0x040fe20000000000 */
[C---:B0-----:R-:W-:Y:S01]  /*0ee0*/  IADD3 R2, R23.reuse, 0x78, RZ ;  /* 0x0000007817027810 */ /* 0x041fe20007ffe0ff */
[C---:B------:R-:W-:Y:S01]  /*0ef0*/  VIADD R225, R23.reuse, 0x88 ;  /* 0x0000008817e17836 */ /* 0x040fe20000000000 */
[----:B------:R-:W-:Y:S01]  /*0f00*/  SHF.R.S32.HI R7, RZ, 0x1f, R6 ;  /* 0x0000001fff077819 */ /* 0x000fe20000011406 */
        /* <DEDUP_REMOVED lines=18> */
[----:B------:R-:W-:Y:S01]  /*1030*/  VIADD R213, R23, 0xd8 ;  /* 0x000000d817d57836 */ /* 0x000fe20000000000 */
[----:B------:R-:W-:Y:S01]  /*1040*/  SHF.R.S32.HI R2, RZ, 0x1f, R220 ;  /* 0x0000001fff027819 */ /* 0x000fe200000114dc */
[----:B------:R-:W-:Y:S01]  /*1050*/  IMAD.U32 R16, RZ, RZ, UR4 ;  /* 0x00000004ff107e24 */ /* 0x000fe2000f8e00ff */
[----:B------:R-:W-:-:S02]  /*1060*/  SHF.R.S32.HI R5, RZ, 0x1f, R219 ;  /* 0x0000001fff057819 */ /* 0x000fc400000114db */
[----:B------:R-:W-:Y:S02]  /*1070*/  SHF.R.S32.HI R4, RZ, 0x1f, R218 ;  /* 0x0000001fff047819 */ /* 0x000fe400000114da */
[----:B-1----:R-:W-:-:S07]  /*1080*/  SHF.R.S32.HI R2, RZ, 0x1f, R217 ;  /* 0x0000001fff027819 */ /* 0x002fce00000114d9 */
.L_x_227:
[----:B------:R-:W-:Y:S01]  /*1090*/  ULDC.64 UR8, c[0x0][0xc88] ;  /* 0x0003220000087ab9 */ /* 0x000fe20000000a00 */
[----:B------:R-:W-:Y:S01]  /*10a0*/  ULDC.64 UR10, c[0x0][0xa20] ;  /* 0x00028800000a7ab9 */ /* 0x000fe20000000a00 */
[----:B------:R-:W-:Y:S02]  /*10b0*/  UIMAD.WIDE UR8, UR7, 0x4, UR8 ;  /* 0x00000004070878a5 */ /* 0x000fe4000f8e0208 */
[----:B------:R-:W-:Y:S01]  /*10c0*/  UISETP.NE.U32.AND UP1, UPT, UR10, URZ, UPT ;  /* 0x0000003f0a00728c */ /* 0x000fe2000bf25070 */
[----:B------:R-:W-:Y:S01]  /*10d0*/  UMOV UR61, URZ ;  /* 0x0000003f003d7c82 */ /* 0x000fe20008000000 */
[----:B------:R-:W-:Y:S02]  /*10e0*/  ULDC UR7, c[0x0][0x2f0] ;  /* 0x0000bc0000077ab9 */ /* 0x000fe40000000800 */
[----:B0-2---:R-:W-:Y:S02]  /*10f0*/  IMAD.U32 R2, RZ, RZ, UR8 ;  /* 0x00000008ff027e24 */ /* 0x005fe4000f8e00ff */
[----:B-1----:R-:W-:Y:S01]  /*1100*/  IMAD.U32 R3, RZ, RZ, UR9 ;  /* 0x00000009ff037e24 */ /* 0x002fe2000f8e00ff */
[----:B------:R-:W-:-:S04]  /*1110*/  ULDC.64 UR8, c[0x0][0xa28] ;  /* 0x00028a0000087ab9 */ /* 0x000fc80000000a00 */
[----:B------:R-:W2:Y:S01]  /*1120*/  LDG.E R2, desc[UR36][R2.64] ;  /* 0x0000002402027981 */ /* 0x000ea2000c1e1900 */
[----:B------:R-:W-:Y:S02]  /*1130*/  UISETP.NE.U32.AND UP0, UPT, UR8, URZ, UPT ;  /* 0x0000003f0800728c */ /* 0x000fe4000bf05070 */
[----:B------:R-:W-:Y:S02]  /*1140*/  UISETP.NE.AND.EX UP1, UPT, UR11, URZ, UPT, UP1 ;  /* 0x0000003f0b00728c */ /* 0x000fe4000bf25310 */
[----:B------:R-:W-:-:S04]  /*1150*/  UISETP.NE.AND.EX UP0, UPT, UR9, URZ, UPT, UP0 ;  /* 0x0000003f0900728c */ /* 0x000fc8000bf05300 */
[----:B------:R-:W-:Y:S02]  /*1160*/  PLOP3.LUT P1, PT, PT, PT, UP1, 0x80, 0x0 ;  /* 0x000000000000781c */ /* 0x000fe40003f2f018 */
[----:B------:R-:W-:Y:S02]  /*1170*/  PLOP3.LUT P0, PT, PT, PT, UP0, 0x80, 0x0 ;  /* 0x000000000000781c */ /* 0x000fe40003f0f008 */
[----:B--2---:R-:W-:-:S13]  /*1180*/  R2UR UR4, R2 ;  /* 0x00000000020472ca */ /* 0x004fda00000e0000 */
[----:B------:R-:W-:Y:S02]  /*1190*/  USHF.R.S32.HI UR12, URZ, 0x1f, UR4 ;  /* 0x0000001f3f0c7899 */ /* 0x000fe40008011404 */
[----:B-----5:R-:W-:Y:S01]  /*11a0*/  MOV R0, UR4 ;  /* 0x0000000400007c02 */ /* 0x020fe20008000f00 */
[----:B------:R-:W-:-:S03]  /*11b0*/  @UP0 ULEA UR8, UP2, UR4, UR8, 0x2 ;  /* 0x0000000804080291 */ /* 0x000fc6000f84103f */
[----:B------:R-:W-:Y:S01]  /*11c0*/  IMAD.U32 R2, RZ, RZ, UR12 ;  /* 0x0000000cff027e24 */ /* 0x000fe2000f8e00ff */
[----:B------:R-:W-:Y:S01]  /*11d0*/  @UP0 ULEA.HI.X UR9, UR4, UR9, UR12, 0x2, UP2 ;  /* 0x0000000904090291 */ /* 0x000fe200090f140c */
[----:B------:R-:W-:Y:S01]  /*11e0*/  STL [R1+0x30], R0 ;  /* 0x0000300001007387 */ /* 0x000fe20000100800 */
[----:B------:R-:W-:-:S03]  /*11f0*/  @UP1 ULEA UR10, UP0, UR4, UR10, 0x2 ;  /* 0x0000000a040a1291 */ /* 0x000fc6000f80103f */
[----:B------:R0:W-:Y:S01]  /*1200*/  STL [R1+0x34], R2 ;  /* 0x0000340201007387 */ /* 0x0001e20000100800 */
[----:B------:R-:W-:Y:S01]  /*1210*/  IMAD.U32 R3, RZ, RZ, UR9 ;  /* 0x00000009ff037e24 */ /* 0x000fe2000f8e00ff */
[----:B------:R-:W-:Y:S01]  /*1220*/  @UP1 ULEA.HI.X UR11, UR4, UR11, UR12, 0x2, UP0 ;  /* 0x0000000b040b1291 */ /* 0x000fe200080f140c */
[----:B------:R-:W-:Y:S02]  /*1230*/  IMAD.U32 R4, RZ, RZ, UR10 ;  /* 0x0000000aff047e24 */ /* 0x000fe4000f8e00ff */
[----:B------:R-:W-:Y:S01]  /*1240*/  ULDC UR4, c[0x0][0x424] ;  /* 0x0001090000047ab9 */ /* 0x000fe20000000800 */
[----:B0-----:R-:W-:Y:S01]  /*1250*/  IMAD.U32 R2, RZ, RZ, UR8 ;  /* 0x00000008ff027e24 */ /* 0x001fe2000f8e00ff */
[----:B------:R-:W-:-:S05]  /*1260*/  ULDC.64 UR8, c[0x0][0x418] ;  /* 0x0001060000087ab9 */ /* 0x000fca0000000a00 */
[----:B------:R-:W2:Y:S01]  /*1270*/  @P0 LDG.E R2, desc[UR36][R2.64] ;  /* 0x0000002402020981 */ /* 0x000ea2000c1e1900 */
[----:B------:R-:W-:-:S05]  /*1280*/  IMAD.U32 R5, RZ, RZ, UR11 ;  /* 0x0000000bff057e24 */ /* 0x000fca000f8e00ff */
[----:B---3--:R-:W3:Y:S01]  /*1290*/  @P1 LDG.E R4, desc[UR36][R4.64] ;  /* 0x0000002404041981 */ /* 0x008ee2000c1e1900 */
[----:B------:R-:W-:Y:S02]  /*12a0*/  UISETP.NE.U32.AND UP0, UPT, UR8, URZ, UPT ;  /* 0x0000003f0800728c */ /* 0x000fe4000bf05070 */
[----:B------:R-:W-:Y:S02]  /*12b0*/  ULOP3.LUT UR8, UR5, 0xff000000, URZ, 0xc0, !UPT ;  /* 0xff00000005087892 */ /* 0x000fe4000f8ec03f */
[----:B------:R-:W-:-:S04]  /*12c0*/  UISETP.NE.AND.EX UP0, UPT, UR9, URZ, UPT, UP0 ;  /* 0x0000003f0900728c */ /* 0x000fc8000bf05300 */
[----:B------:R-:W-:-:S04]  /*12d0*/  USEL UR4, UR4, 0x1, UP0 ;  /* 0x0000000104047887 */ /* 0x000fc80008000000 */
[----:B------:R-:W-:Y:S01]  /*12e0*/  UIMAD UR4, UR4, UR7, URZ ;  /* 0x00000007040472a4 */ /* 0x000fe2000f8e023f */
[----:B--2---:R-:W-:Y:S01]  /*12f0*/  @P0 R2UR UR61, R2 ;  /* 0x00000000023d02ca */ /* 0x004fe200000e0000 */
[----:B------:R-:W-:-:S05]  /*1300*/  IMAD.U32 R2, RZ, RZ, UR6 ;  /* 0x00000006ff027e24 */ /* 0x000fca000f8e00ff */
[----:B------:R0:W-:Y:S01]  /*1310*/  STL [R1+0x2c], R2 ;  /* 0x00002c0201007387 */ /* 0x0001e20000100800 */
[----:B---3--:R-:W-:Y:S01]  /*1320*/  @P1 R2UR UR4, R4 ;  /* 0x00000000040412ca */ /* 0x008fe200000e0000 */
[----:B----4-:R-:W-:-:S14]  /*1330*/  @P1 BRA `(.L_x_178) ;  /* 0x0000000000381947 */ /* 0x010fdc0003800000 */
[----:B------:R-:W-:Y:S02]  /*1340*/  ULDC.64 UR6, c[0x0][0xa08] ;  /* 0x0002820000067ab9 */ /* 0x000fe40000000a00 */
[----:B------:R-:W-:-:S04]  /*1350*/  ISETP.NE.U32.AND P0, PT, RZ, UR6, PT ;  /* 0x00000006ff007c0c */ /* 0x000fc8000bf05070 */
[----:B------:R-:W-:-:S13]  /*1360*/  ISETP.NE.AND.EX P0, PT, RZ, UR7, PT, P0 ;  /* 0x00000007ff007c0c */ /* 0x000fda000bf05300 */
[----:B------:R-:W-:Y:S05]  /*1370*/  @!P0 BRA `(.L_x_178) ;  /* 0x0000000000288947 */ /* 0x000fea0003800000 */
[----:B------:R-:W-:Y:S01]  /*1380*/  R2UR UR4, R0 ;  /* 0x00000000000472ca */ /* 0x000fe200000e0000 */
[----:B------:R-:W-:-:S12]  /*1390*/  ULDC.64 UR6, c[0x0][0xa08] ;  /* 0x0002820000067ab9 */ /* 0x000fd80000000a00 */
[----:B------:R-:W-:-:S06]  /*13a0*/  UIMAD.WIDE UR6, UR4, 0x4, UR6 ;  /* 0x00000004040678a5 */ /* 0x000fcc000f8e0206 */
[----:B0-----:R-:W-:Y:S02]  /*13b0*/  IMAD.U32 R2, RZ, RZ, UR6 ;  /* 0x00000006ff027e24 */ /* 0x001fe4000f8e00ff */
[----:B------:R-:W-:-:S05]  /*13c0*/  IMAD.U32 R3, RZ, RZ, UR7 ;  /* 0x00000007ff037e24 */ /* 0x000fca000f8e00ff */
[----:B------:R-:W2:Y:S04]  /*13d0*/  LDG.E R4, desc[UR36][R2.64] ;  /* 0x0000002402047981 */ /* 0x000ea8000c1e1900 */
[----:B------:R-:W3:Y:S01]  /*13e0*/  LDG.E R0, desc[UR36][R2.64+0x4] ;  /* 0x0000042402007981 */ /* 0x000ee2000c1e1900 */
[----:B--2---:R-:W-:Y:S02]  /*13f0*/  R2UR UR4, R4 ;  /* 0x00000000040472ca */ /* 0x004fe400000e0000 */
[----:B---3--:R-:W-:-:S13]  /*1400*/  R2UR UR6, R0 ;  /* 0x00000000000672ca */ /* 0x008fda00000e0000 */
[----:B------:R-:W-:-:S12]  /*1410*/  UIADD3 UR4, -UR4, UR6, URZ ;  /* 0x0000000604047290 */ /* 0x000fd8000fffe13f */
.L_x_178:
[----:B------:R-:W-:Y:S02]  /*1420*/  UIADD3 UR61, -UR61, UR4, URZ ;  /* 0x000000043d3d7290 */ /* 0x000fe4000fffe13f */
[----:B------:R-:W-:Y:S02]  /*1430*/  ULOP3.LUT UR4, UR5, 0xff0000, URZ, 0xc0, !UPT ;  /* 0x00ff000005047892 */ /* 0x000fe4000f8ec03f */
[----:B------:R-:W-:Y:S02]  /*1440*/  UISETP.GE.AND UP0, UPT, UR61, 0x1, UPT ;  /* 0x000000013d00788c */ /* 0x000fe4000bf06270 */
[----:B------:R-:W-:Y:S02]  /*1450*/  USHF.R.U32.HI UR8, URZ, 0x8, UR8 ;  /* 0x000000083f087899 */ /* 0x000fe40008011608 */
[----:B------:R-:W-:Y:S02]  /*1460*/  UIADD3 UR6, UR61, 0x4f, URZ ;  /* 0x0000004f3d067890 */ /* 0x000fe4000fffe03f */
[----:B------:R-:W-:Y:S01]  /*1470*/  PLOP3.LUT P0, PT, PT, PT, UP0, 0x80, 0x0 ;  /* 0x000000000000781c */ /* 0x000fe20003f0f008 */
[----:B------:R-:W-:-:S02]  /*1480*/  ULEA.HI UR8, UR4, UR8, URZ, 0x10 ;  /* 0x0000000804087291 */ /* 0x000fc4000f8f803f */
[----:B------:R-:W-:Y:S02]  /*1490*/  UIMAD.WIDE UR6, UR6, 0x66666667, URZ ;  /* 0x66666667060678a5 */ /* 0x000fe4000f8e023f */
[----:B------:R-:W-:Y:S02]  /*14a0*/  ULOP3.LUT UR4, UR8, 0xff, URZ, 0xc0, !UPT ;  /* 0x000000ff08047892 */ /* 0x000fe4000f8ec03f */
[----:B------:R-:W-:Y:S02]  /*14b0*/  ULOP3.LUT UR9, UR5, 0xffff, URZ, 0xc0, !UPT ;  /* 0x0000ffff05097892 */ /* 0x000fe4000f8ec03f */
[----:B------:R-:W-:Y:S02]  /*14c0*/  USHF.R.U32.HI UR5, URZ, 0x10, UR8 ;  /* 0x000000103f057899 */ /* 0x000fe40008011608 */
[----:B------:R-:W-:Y:S01]  /*14d0*/  USHF.R.U32.HI UR6, URZ, 0x1f, UR7 ;  /* 0x0000001f3f067899 */ /* 0x000fe20008011607 */
[----:B------:R-:W-:Y:S01]  /*14e0*/  IMAD.U32 R215, RZ, RZ, UR4 ;  /* 0x00000004ffd77e24 */ /* 0x000fe2000f8e00ff */
[----:B------:R-:W-:Y:S01]  /*14f0*/  UMOV UR4, URZ ;  /* 0x0000003f00047c82 */ /* 0x000fe20008000000 */
[----:B------:R-:W-:Y:S01]  /*1500*/  IMAD.U32 R216, RZ, RZ, UR9 ;  /* 0x00000009ffd87e24 */ /* 0x000fe2000f8e00ff */
[----:B------:R-:W-:Y:S01]  /*1510*/  ULEA.HI.SX32 UR9, UR7, UR6, 0x1b ;  /* 0x0000000607097291 */ /* 0x000fe2000f8fda3f */
[----:B------:R-:W-:Y:S01]  /*1520*/  IMAD.U32 R212, RZ, RZ, UR5 ;  /* 0x00000005ffd47e24 */ /* 0x000fe2000f8e00ff */
[----:B------:R-:W-:Y:S10]  /*1530*/  @!P0 BRA `(.L_x_179) ;  /* 0x0000000000948947 */ /* 0x000ff40003800000 */
[----:B------:R-:W-:Y:S01]  /*1540*/  R2UR UR5, R212 ;  /* 0x00000000d40572ca */ /* 0x000fe200000e0000 */
[----:B------:R-:W-:-:S12]  /*1550*/  ULDC UR4, c[0x0][0x9f0] ;  /* 0x00027c0000047ab9 */ /* 0x000fd80000000800 */
[----:B------:R-:W-:-:S04]  /*1560*/  UISETP.NE.AND UP0, UPT, UR5, URZ, UPT ;  /* 0x0000003f0500728c */ /* 0x000fc8000bf05270 */
[----:B------:R-:W-:-:S03]  /*1570*/  USEL UR10, UR5, UR4, UP0 ;  /* 0x00000004050a7287 */ /* 0x000fc60008000000 */
[----:B------:R-:W-:Y:S01]  /*1580*/  UMOV UR4, URZ ;  /* 0x0000003f00047c82 */ /* 0x000fe20008000000 */
[----:B------:R-:W-:Y:S02]  /*1590*/  UIADD3 UR6, UR9, -0x1, UR10 ;  /* 0xffffffff09067890 */ /* 0x000fe4000fffe00a */
[----:B------:R-:W-:-:S04]  /*15a0*/  IMAD.U32 R3, RZ, RZ, UR10 ;  /* 0x0000000aff037e24 */ /* 0x000fc8000f8e00ff */
[----:B------:R-:W-:Y:S01]  /*15b0*/  IMAD.U32 R4, RZ, RZ, UR6 ;  /* 0x00000006ff047e24 */ /* 0x000fe2000f8e00ff */
[-C--:B------:R-:W-:Y:S01]  /*15c0*/  IABS R0, R3.reuse ;  /* 0x0000000300007213 */ /* 0x080fe20000000000 */
[----:B------:R-:W-:Y:S01]  /*15d0*/  ULOP3.LUT UR6, UR6, UR10, URZ, 0x3c, !UPT ;  /* 0x0000000a06067292 */ /* 0x000fe2000f8e3c3f */
[----:B------:R-:W-:Y:S02]  /*15e0*/  IABS R5, R3 ;  /* 0x0000000300057213 */ /* 0x000fe40000000000 */
[----:B------:R-:W-:Y:S02]  /*15f0*/  R2UR UR11, R0 ;  /* 0x00000000000b72ca */ /* 0x000fe400000e0000 */
[----:B------:R-:W-:-:S05]  /*1600*/  IABS R4, R4 ;  /* 0x0000000400047213 */ /* 0x000fca0000000000 */
[----:B------:R-:W-:-:S05]  /*1610*/  IMAD.MOV.U32 R3, RZ, RZ, R4 ;  /* 0x000000ffff037224 */ /* 0x000fca00078e0004 */
[----:B------:R-:W-:Y:S01]  /*1620*/  R2UR UR8, R3 ;  /* 0x00000000030872ca */ /* 0x000fe200000e0000 */
[----:B------:R-:W1:Y:S08]  /*1630*/  I2F.RP R0, UR11 ;  /* 0x0000000b00007d06 */ /* 0x000e700008209400 */
[----:B-1----:R-:W0:Y:S02]  /*1640*/  MUFU.RCP R0, R0 ;  /* 0x0000000000007308 */ /* 0x002e240000001000 */
        /* <DEDUP_REMOVED lines=20> */
.L_x_179:
[----:B------:R-:W-:Y:S01]  /*1790*/  R2UR UR5, R215 ;  /* 0x00000000d70572ca */ /* 0x000fe200000e0000 */
[----:B------:R-:W-:Y:S01]  /*17a0*/  IMAD.U32 R3, RZ, RZ, UR4 ;  /* 0x00000004ff037e24 */ /* 0x000fe2000f8e00ff */
[----:B------:R-:W-:Y:S01]  /*17b0*/  MOV R0, UR9 ;  /* 0x0000000900007c02 */ /* 0x000fe20008000f00 */
[----:B0-----:R-:W-:Y:S01]  /*17c0*/  IMAD.MOV.U32 R2, RZ, RZ, RZ ;  /* 0x000000ffff027224 */ /* 0x001fe200078e00ff */
[----:B------:R-:W-:Y:S02]  /*17d0*/  PLOP3.LUT P0, PT, PT, PT, PT, 0x80, 0x0 ;  /* 0x000000000000781c */ /* 0x000fe40003f0f070 */
[----:B------:R-:W-:Y:S02]  /*17e0*/  CS2R R150, SRZ ;  /* 0x0000000000967805 */ /* 0x000fe4000001ff00 */
[----:B------:R-:W-:Y:S02]  /*17f0*/  CS2R R148, SRZ ;  /* 0x0000000000947805 */ /* 0x000fe4000001ff00 */
[----:B------:R-:W-:-:S02]  /*1800*/  CS2R R146, SRZ ;  /* 0x0000000000927805 */ /* 0x000fc4000001ff00 */
[----:B------:R-:W-:Y:S02]  /*1810*/  CS2R R144, SRZ ;  /* 0x0000000000907805 */ /* 0x000fe4000001ff00 */
[----:B------:R-:W-:Y:S02]  /*1820*/  CS2R R142, SRZ ;  /* 0x00000000008e7805 */ /* 0x000fe4000001ff00 */
[----:B------:R-:W-:Y:S02]  /*1830*/  CS2R R140, SRZ ;  /* 0x00000000008c7805 */ /* 0x000fe4000001ff00 */
[----:B------:R-:W-:Y:S02]  /*1840*/  CS2R R138, SRZ ;  /* 0x00000000008a7805 */ /* 0x000fe4000001ff00 */
[----:B------:R-:W-:Y:S01]  /*1850*/  CS2R R136, SRZ ;  /* 0x0000000000887805 */ /* 0x000fe2000001ff00 */
[----:B------:R-:W-:Y:S01]  /*1860*/  UIMAD UR5, UR5, UR4, URZ ;  /* 0x00000004050572a4 */ /* 0x000fe2000f8e023f */
[----:B------:R-:W-:-:S02]  /*1870*/  CS2R R134, SRZ ;  /* 0x0000000000867805 */ /* 0x000fc4000001ff00 */
[----:B------:R-:W-:Y:S02]  /*1880*/  CS2R R132, SRZ ;  /* 0x0000000000847805 */ /* 0x000fe4000001ff00 */
[----:B------:R-:W-:Y:S02]  /*1890*/  CS2R R130, SRZ ;  /* 0x0000000000827805 */ /* 0x000fe4000001ff00 */
[----:B------:R-:W-:Y:S02]  /*18a0*/  CS2R R128, SRZ ;  /* 0x0000000000807805 */ /* 0x000fe4000001ff00 */
[----:B------:R-:W-:Y:S02]  /*18b0*/  CS2R R126, SRZ ;  /* 0x00000000007e7805 */ /* 0x000fe4000001ff00 */
[----:B------:R-:W-:Y:S01]  /*18c0*/  VIADDMNMX R3, R3, UR5, R0, PT ;  /* 0x0000000503037c46 */ /* 0x000fe2000b800100 */
[----:B------:R-:W-:Y:S01]  /*18d0*/  IMAD.U32 R22, RZ, RZ, UR5 ;  /* 0x00000005ff167e24 */ /* 0x000fe2000f8e00ff */
[----:B------:R-:W-:Y:S01]  /*18e0*/  CS2R R124, SRZ ;  /* 0x00000000007c7805 */ /* 0x000fe2000001ff00 */
[----:B------:R-:W-:Y:S01]  /*18f0*/  IMAD.MOV.U32 R0, RZ, RZ, RZ ;  /* 0x000000ffff007224 */ /* 0x000fe200078e00ff */
[----:B------:R-:W-:-:S02]  /*1900*/  R2UR UR60, R3 ;  /* 0x00000000033c72ca */ /* 0x000fc400000e0000 */
        /* <DEDUP_REMOVED lines=11> */
[----:B------:R-:W-:Y:S01]  /*19c0*/  CS2R R100, SRZ ;  /* 0x0000000000647805 */ /* 0x000fe2000001ff00 */
[----:B------:R-:W-:Y:S01]  /*19d0*/  UISETP.GT.AND UP0, UPT, UR60, UR5, UPT ;  /* 0x000000053c00728c */ /* 0x000fe2000bf04270 */
[----:B------:R-:W-:-:S02]  /*19e0*/  CS2R R98, SRZ ;  /* 0x0000000000627805 */ /* 0x000fc4000001ff00 */
[----:B------:R-:W-:Y:S02]  /*19f0*/  CS2R R96, SRZ ;  /* 0x0000000000607805 */ /* 0x000fe4000001ff00 */
[----:B------:R-:W-:Y:S02]  /*1a00*/  CS2R R94, SRZ ;  /* 0x00000000005e7805 */ /* 0x000fe4000001ff00 */
[----:B------:R-:W-:Y:S02]  /*1a10*/  CS2R R92, SRZ ;  /* 0x00000000005c7805 */ /* 0x000fe4000001ff00 */
[----:B------:R-:W-:Y:S02]  /*1a20*/  CS2R R90, SRZ ;  /* 0x00000000005a7805 */ /* 0x000fe4000001ff00 */
[----:B------:R-:W-:Y:S02]  /*1a30*/  PLOP3.LUT P1, PT, PT, PT, UP0, 0x80, 0x0 ;  /* 0x000000000000781c */ /* 0x000fe40003f2f008 */
        /* <DEDUP_REMOVED lines=33> */
[----:B------:R-:W-:Y:S06]  /*1c50*/  @!P1 BRA `(.L_x_180) ;  /* 0x0000009c00509947 */ /* 0x000fec0003800000 */
[----:B------:R-:W0:Y:S01]  /*1c60*/  S2R R0, SR_TID.X ;  /* 0x0000000000007919 */ /* 0x000e220000002100 */
[----:B------:R-:W1:Y:S01]  /*1c70*/  S2UR UR7, SR_CgaCtaId ;  /* 0x00000000000779c3 */ /* 0x000e620000008800 */
[----:B------:R-:W-:Y:S02]  /*1c80*/  UMOV UR6, 0x400 ;  /* 0x0000040000067882 */ /* 0x000fe40000000000 */
[----:B-1----:R-:W-:-:S04]  /*1c90*/  ULEA UR6, UR7, UR6, 0x18 ;  /* 0x0000000607067291 */ /* 0x002fc8000f8ec03f */
[----:B------:R-:W-:Y:S01]  /*1ca0*/  UIADD3 UR6, UR6, 0x14400, URZ ;  /* 0x0001440006067890 */ /* 0x000fe2000fffe03f */
[----:B0-----:R-:W-:-:S03]  /*1cb0*/  VIADD R0, R0, 0xffffff80 ;  /* 0xffffff8000007836 */ /* 0x001fc60000000000 */
[----:B------:R-:W-:Y:S02]  /*1cc0*/  ULOP3.LUT UP0, URZ, UR6, 0x9f, URZ, 0xc0, !UPT ;  /* 0x0000009f063f7892 */ /* 0x000fe4000f80c03f */
[----:B------:R-:W-:-:S04]  /*1cd0*/  SHF.R.S32.HI R3, RZ, 0x1f, R0 ;  /* 0x0000001fff037819 */ /* 0x000fc80000011400 */
[----:B------:R-:W-:Y:S02]  /*1ce0*/  PLOP3.LUT P0, PT, PT, PT, UP0, 0x80, 0x0 ;  /* 0x000000000000781c */ /* 0x000fe40003f0f008 */
[----:B------:R-:W-:-:S04]  /*1cf0*/  LEA.HI R3, R3, R0, RZ, 0x7 ;  /* 0x0000000003037211 */ /* 0x000fc800078f38ff */
[----:B------:R-:W-:-:S06]  /*1d00*/  SHF.R.S32.HI R3, RZ, 0x7, R3 ;  /* 0x00000007ff037819 */ /* 0x000fcc0000011403 */
[----:B------:R-:W0:Y:S02]  /*1d10*/  SHFL.IDX PT, R3, R3, RZ, 0x1f ;  /* 0x00001fff03037589 */ /* 0x000e2400000e0000 */
[----:B0-----:R-:W-:-:S13]  /*1d20*/  R2UR UR4, R3 ;  /* 0x00000000030472ca */ /* 0x001fda00000e0000 */
        /* <DEDUP_REMOVED lines=10> */
[----:B------:R-:W-:Y:S01]  /*1dd0*/  IMAD.U32 R4, RZ, RZ, UR4 ;  /* 0x00000004ff047e24 */ /* 0x000fe2000f8e00ff */
[----:B------:R0:W1:Y:S01]  /*1de0*/  LDC.64 R2, c[0x4][R0] ;  /* 0x0100000000027b82 */ /* 0x0000620000000a00 */
[----:B------:R-:W-:Y:S01]  /*1df0*/  IMAD.U32 R5, RZ, RZ, UR5 ;  /* 0x00000005ff057e24 */ /* 0x000fe2000f8e00ff */
[----:B------:R-:W-:Y:S01]  /*1e00*/  ULDC.64 UR4, c[0x4][0x140] ;  /* 0x0100500000047ab9 */ /* 0x000fe20000000a00 */
[----:B------:R-:W-:Y:S02]  /*1e10*/  IMAD.U32 R10, RZ, RZ, UR6 ;  /* 0x00000006ff0a7e24 */ /* 0x000fe4000f8e00ff */
[----:B------:R-:W-:Y:S02]  /*1e20*/  IMAD.U32 R6, RZ, RZ, UR4 ;  /* 0x00000004ff067e24 */ /* 0x000fe4000f8e00ff */
[----:B------:R-:W-:-:S02]  /*1e30*/  IMAD.U32 R7, RZ, RZ, UR5 ;  /* 0x00000005ff077e24 */ /* 0x000fc4000f8e00ff */
[----:B------:R-:W-:Y:S02]  /*1e40*/  IMAD.U32 R11, RZ, RZ, UR7 ;  /* 0x00000007ff0b7e24 */ /* 0x000fe4000f8e00ff */
[----:B------:R-:W-:Y:S02]  /*1e50*/  IMAD.MOV.U32 R8, RZ, RZ, 0x70 ;  /* 0x00000070ff087424 */ /* 0x000fe400078e00ff */
[----:B------:R-:W-:Y:S02]  /*1e60*/  IMAD.MOV.U32 R12, RZ, RZ, 0x1 ;  /* 0x00000001ff0c7424 */ /* 0x000fe400078e00ff */
[----:B0-----:R-:W-:-:S07]  /*1e70*/  IMAD.MOV.U32 R13, RZ, RZ, RZ ;  /* 0x000000ffff0d7224 */ /* 0x001fce00078e00ff */
[----:B------:R-:W-:-:S07]  /*1e80*/  LEPC R20, `(.L_x_181) ;  /* 0x000000001014794e */ /* 0x000fce0000000000 */
[----:B-1----:R-:W-:Y:S05]  /*1e90*/  CALL.ABS.NOINC R2 ;  /* 0x0000000002007343 */ /* 0x002fea0003c00000 */
.L_x_181:
[----:B------:R-:W2:Y:S04]  /*1ea0*/  LDL R17, [R1+0x38] ;  /* 0x0000380001117983 */ /* 0x000ea80000100800 */
[----:B------:R-:W3:Y:S01]  /*1eb0*/  LDL R2, [R1+0x4c] ;  /* 0x00004c0001027983 */ /* 0x000ee20000100800 */
[----:B------:R-:W0:Y:S01]  /*1ec0*/  S2UR UR5, SR_CgaCtaId ;  /* 0x00000000000579c3 */ /* 0x000e220000008800 */
[----:B------:R-:W-:Y:S01]  /*1ed0*/  MOV R5, 0x400 ;  /* 0x0000040000057802 */ /* 0x000fe20000000f00 */
[----:B0-----:R-:W-:-:S05]  /*1ee0*/  IMAD.U32 R6, RZ, RZ, UR5 ;  /* 0x00000005ff067e24 */ /* 0x001fca000f8e00ff */
[----:B------:R-:W-:Y:S02]  /*1ef0*/  LEA R5, R6, R5, 0x18 ;  /* 0x0000000506057211 */ /* 0x000fe400078ec0ff */
[----:B--2---:R-:W-:Y:S02]  /*1f00*/  R2UR UR7, R17 ;  /* 0x00000000110772ca */ /* 0x004fe400000e0000 */
[----:B---3--:R-:W-:-:S11]  /*1f10*/  R2UR UR6, R2 ;  /* 0x00000000020672ca */ /* 0x008fd600000e0000 */
[----:B------:R-:W-:-:S04]  /*1f20*/  ULEA.HI UR4, UR7, UR7, URZ, 0x1 ;  /* 0x0000000707047291 */ /* 0x000fc8000f8f083f */
[----:B------:R-:W-:Y:S01]  /*1f30*/  ULOP3.LUT UR4, UR4, 0xfffffffe, URZ, 0xc0, !UPT ;  /* 0xfffffffe04047892 */ /* 0x000fe2000f8ec03f */
[----:B------:R-:W-:-:S03]  /*1f40*/  MOV R2, UR6 ;  /* 0x0000000600027c02 */ /* 0x000fc60008000f00 */
[----:B------:R-:W-:Y:S01]  /*1f50*/  UIADD3 UR4, UR7, -UR4, URZ ;  /* 0x8000000407047290 */ /* 0x000fe2000fffe03f */
[----:B------:R-:W-:-:S05]  /*1f60*/  ISETP.NE.AND P0, PT, R2, 0x3, PT ;  /* 0x000000030200780c */ /* 0x000fca0003f05270 */
[----:B------:R-:W-:-:S05]  /*1f70*/  IMAD.U32 R0, RZ, RZ, UR4 ;  /* 0x00000004ff007e24 */ /* 0x000fca000f8e00ff */
[----:B------:R-:W-:-:S04]  /*1f80*/  SHF.L.U32 R0, R0, 0x1f, RZ ;  /* 0x0000001f00007819 */ /* 0x000fc800000006ff */
[----:B------:R-:W0:Y:S02]  /*1f90*/  SYNCS.PHASECHK.TRANS64.TRYWAIT P1, [R5+URZ+0x38800], R0 ;  /* 0x03880000050075a7 */ /* 0x000e24000802017f */
[----:B0-----:R-:W-:Y:S05]  /*1fa0*/  @!P1 BRA `(.L_x_182) ;  /* 0x0000014000a09947 */ /* 0x001fea0003800000 */
.L_x_314:
[----:B------:R-:W-:Y:S05]  /*1fb0*/  @!P0 BRA `(.L_x_183) ;  /* 0x0000000000048947 */ /* 0x000fea0003800000 */
[----:B------:R-:W-:Y:S01]  /*1fc0*/  BPT.TRAP 0x1 ;  /* 0x000000040000795c */ /* 0x000fe20000300000 */
.L_x_183:
[----:B------:R-:W-:Y:S01]  /*1fd0*/  R2UR UR4, R16 ;  /* 0x00000000100472ca */ /* 0x000fe200000e0000 */
[----:B0-----:R-:W-:-:S04]  /*1fe0*/  IMAD.U32 R0, RZ, RZ, UR38 ;  /* 0x00000026ff007e24 */ /* 0x001fc8000f8e00ff */
[----:B------:R-:W-:-:S08]  /*1ff0*/  IMAD R0, R0, 0x8, R5 ;  /* 0x0000000800007824 */ /* 0x000fd000078e0205 */
[----:B------:R-:W-:-:S05]  /*2000*/  IMAD.U32 R3, RZ, RZ, UR4 ;  /* 0x00000004ff037e24 */ /* 0x000fca000f8e00ff */
[----:B------:R-:W-:-:S04]  /*2010*/  SHF.L.U32 R3, R3, 0x1f, RZ ;  /* 0x0000001f03037819 */ /* 0x000fc800000006ff */
[----:B------:R0:W1:Y:S01]  /*2020*/  SYNCS.PHASECHK.TRANS64.TRYWAIT P1, [R0+URZ+0x38830], R3 ;  /* 0x03883003000075a7 */ /* 0x000062000802017f */
[----:B------:R-:W-:Y:S05]  /*2030*/  @!P0 BRA `(.L_x_184) ;  /* 0x0000000000048947 */ /* 0x000fea0003800000 */
[----:B------:R-:W-:Y:S01]  /*2040*/  BPT.TRAP 0x1 ;  /* 0x000000040000795c */ /* 0x000fe20000300000 */
.L_x_184:
[----:B------:R-:W-:Y:S01]  /*2050*/  IMAD.MOV.U32 R151, RZ, RZ, RZ ;  /* 0x000000ffff977224 */ /* 0x000fe200078e00ff */
[----:B-1----:R-:W-:Y:S06]  /*2060*/  @P1 BRA `(.L_x_185) ;  /* 0x0000000000081947 */ /* 0x002fec0003800000 */
[----:B------:R-:W1:Y:S02]  /*2070*/  SYNCS.PHASECHK.TRANS64.TRYWAIT P1, [R0+URZ+0x38830], R3 ;  /* 0x03883003000075a7 */ /* 0x000e64000802017f */
[----:B-1----:R-:W-:Y:S05]  /*2080*/  @!P1 BRA `(.L_x_186) ;  /* 0x00000140007c9947 */ /* 0x002fea0003800000 */
.L_x_185:
[----:B------:R-:W-:Y:S05]  /*2090*/  WARPSYNC.ALL ;  /* 0x0000000000007948 */ /* 0x000fea0003800000 */
[----:B------:R-:W-:Y:S01]  /*20a0*/  R2UR UR4, R5 ;  /* 0x00000000050472ca */ /* 0x000fe200000e0000 */
[----:B------:R-:W-:Y:S01]  /*20b0*/  ULOP3.LUT UR5, UR39, 0x10000, URZ, 0xfc, !UPT ;  /* 0x0001000027057892 */ /* 0x000fe2000f8efc3f */
[----:B------:R-:W-:Y:S01]  /*20c0*/  WARPGROUP.ARRIVE ;  /* 0x00000000000079c5 */ /* 0x000fe20000000000 */
[----:B------:R-:W-:Y:S01]  /*20d0*/  UMOV UR17, 0x40000040 ;  /* 0x4000004000117882 */ /* 0x000fe20000000000 */
[----:B------:R-:W-:Y:S01]  /*20e0*/  UMOV UR19, 0x40000040 ;  /* 0x4000004000137882 */ /* 0x000fe20000000000 */
[----:B------:R-:W-:Y:S01]  /*20f0*/  UMOV UR9, UR17 ;  /* 0x0000001100097c82 */ /* 0x000fe20008000000 */
[----:B------:R-:W-:Y:S01]  /*2100*/  UMOV UR11, 0x40000040 ;  /* 0x40000040000b7882 */ /* 0x000fe20000000000 */
[----:B------:R-:W-:Y:S01]  /*2110*/  UMOV UR13, UR17 ;  /* 0x00000011000d7c82 */ /* 0x000fe20008000000 */
[----:B------:R-:W-:Y:S01]  /*2120*/  UMOV UR16, UR5 ;  /* 0x0000000500107c82 */ /* 0x000fe20008000000 */
[----:B------:R-:W-:Y:S01]  /*2130*/  UMOV UR15, 0x40000040 ;  /* 0x40000040000f7882 */ /* 0x000fe20000000000 */
[----:B------:R-:W-:Y:S01]  /*2140*/  UMOV UR8, UR16 ;  /* 0x0000001000087c82 */ /* 0x000fe20008000000 */
[----:B------:R-:W-:Y:S01]  /*2150*/  UMOV UR12, UR16 ;  /* 0x00000010000c7c82 */ /* 0x000fe20008000000 */
[----:B------:R-:W-:Y:S01]  /*2160*/  IMAD.U32 R18, RZ, RZ, UR16 ;  /* 0x00000010ff127e24 */ /* 0x000fe2000f8e00ff */
[----:B------:R-:W-:Y:S01]  /*2170*/  UIADD3 UR4, UR4, 0x24400, URZ ;  /* 0x0002440004047890 */ /* 0x000fe2000fffe03f */
[----:B------:R-:W-:Y:S01]  /*2180*/  IMAD.U32 R19, RZ, RZ, UR17 ;  /* 0x00000011ff137e24 */ /* 0x000fe2000f8e00ff */
[----:B------:R-:W-:Y:S01]  /*2190*/  UMOV UR23, 0x40000040 ;  /* 0x4000004000177882 */ /* 0x000fe20000000000 */
[----:B------:R-:W-:Y:S01]  /*21a0*/  UMOV UR27, 0x40000040 ;  /* 0x40000040001b7882 */ /* 0x000fe20000000000 */
[----:B------:R-:W-:Y:S01]  /*21b0*/  USHF.R.U32.HI UR4, URZ, 0x4, UR4 ;  /* 0x000000043f047899 */ /* 0x000fe20008011604 */
[----:B------:R-:W-:Y:S01]  /*21c0*/  MOV R7, UR38 ;  /* 0x0000002600077c02 */ /* 0x000fe20008000f00 */
[----:B------:R-:W-:Y:S01]  /*21d0*/  UMOV UR31, 0x40000040 ;  /* 0x40000040001f7882 */ /* 0x000fe20000000000 */
[----:B------:R-:W-:Y:S01]  /*21e0*/  UMOV UR35, 0x40000040 ;  /* 0x4000004000237882 */ /* 0x000fe20000000000 */
[----:B------:R-:W-:Y:S01]  /*21f0*/  ULOP3.LUT UR4, UR4, 0x3fff, URZ, 0xc0, !UPT ;  /* 0x00003fff04047892 */ /* 0x000fe2000f8ec03f */
[----:B------:R-:W-:Y:S01]  /*2200*/  MOV R17, UR37 ;  /* 0x0000002500117c02 */ /* 0x000fe20008000f00 */
[----:B------:R-:W-:Y:S01]  /*2210*/  UMOV UR43, 0x40000040 ;  /* 0x40000040002b7882 */ /* 0x000fe20000000000 */
[----:B------:R-:W-:Y:S01]  /*2220*/  UMOV UR47, 0x40000040 ;  /* 0x40000040002f7882 */ /* 0x000fe20000000000 */
[----:B------:R-:W-:Y:S01]  /*2230*/  ULOP3.LUT UR39, UR4, 0x10000, URZ, 0xfc, !UPT ;  /* 0x0001000004277892 */ /* 0x000fe2000f8efc3f */
[----:B------:R-:W-:Y:S01]  /*2240*/  MOV R20, UR36 ;  /* 0x0000002400147c02 */ /* 0x000fe20008000f00 */
[----:B------:R-:W-:Y:S01]  /*2250*/  UMOV UR51, 0x40000040 ;  /* 0x4000004000337882 */ /* 0x000fe20000000000 */
[----:B------:R-:W-:Y:S01]  /*2260*/  UMOV UR55, 0x40000040 ;  /* 0x4000004000377882 */ /* 0x000fe20000000000 */
[----:B------:R-:W-:Y:S01]  /*2270*/  UIMAD UR4, UR38, 0xa00, UR39 ;  /* 0x00000a00260478a4 */ /* 0x000fe2000f8e0227 */
[----:B------:R-:W-:Y:S01]  /*2280*/  UMOV UR59, 0x40000040 ;  /* 0x40000040003b7882 */ /* 0x000fe20000000000 */
[----:B------:R-:W-:-:S02]  /*2290*/  MOV R4, UR39 ;  /* 0x0000002700047c02 */ /* 0x000fc40008000f00 */
[----:B------:R-:W-:Y:S02]  /*22a0*/  UIADD3 UR10, UR4, 0x80, URZ ;  /* 0x00000080040a7890 */ /* 0x000fe4000fffe03f */
[----:B------:R-:W-:Y:S02]  /*22b0*/  UIADD3 UR14, UR4, 0x100, URZ ;  /* 0x00000100040e7890 */ /* 0x000fe4000fffe03f */
[----:B------:R-:W-:Y:S01]  /*22c0*/  UMOV UR18, UR4 ;  /* 0x0000000400127c82 */ /* 0x000fe20008000000 */
[----:B------:R-:W-:Y:S01]  /*22d0*/  UIADD3 UR6, UR4, 0x180, URZ ;  /* 0x0000018004067890 */ /* 0x000fe2000fffe03f */
[----:B------:R-:W-:Y:S01]  /*22e0*/  HGMMA.64x16x16.F32 R56, gdesc[UR16], RZ, !UPT, gsb0 ;  /* 0x00200000103879f0 */ /* 0x000fe2000c0008ff */
[----:B------:R-:W-:Y:S01]  /*22f0*/  UIADD3 UR7, UR4, 0x200, URZ ;  /* 0x0000020004077890 */ /* 0x000fe2000fffe03f */
[----:B------:R-:W-:Y:S01]  /*2300*/  UMOV UR19, 0x40000040 ;  /* 0x4000004000137882 */ /* 0x000fe20000000000 */
        /* <DEDUP_REMOVED lines=8> */
[----:B------:R-:W-:Y:S01]  /*2390*/  UIADD3 UR58, UR4, 0x804, URZ ;  /* 0x00000804043a7890 */ /* 0x000fe2000fffe03f */
[----:B------:R-:W-:Y:S01]  /*23a0*/  UMOV UR39, 0x40000040 ;  /* 0x4000004000277882 */ /* 0x000fe20000000000 */
[----:B------:R-:W-:Y:S02]  /*23b0*/  WARPGROUP.DEPBAR.LE gsb0, 0x0 ;  /* 0x00008000000079c5 */ /* 0x000fe40000010000 */
[----:B------:R-:W-:-:S06]  /*23c0*/  WARPGROUP.ARRIVE ;  /* 0x00000000000079c5 */ /* 0x000fcc0000000000 */
[----:B------:R-:W-:Y:S01]  /*23d0*/  HGMMA.64x16x16.F32 R48, gdesc[UR8], RZ, !UPT, gsb0 ;  /* 0x00200000083079f0 */ /* 0x000fe2000c0008ff */
[----:B------:R-:W-:Y:S01]  /*23e0*/  UMOV UR8, UR16 ;  /* 0x0000001000087c82 */ /* 0x000fe20008000000 */
[----:B------:R-:W-:Y:S01]  /*23f0*/  UMOV UR9, UR17 ;  /* 0x0000001100097c82 */ /* 0x000fe20008000000 */
[----:B------:R-:W-:Y:S01]  /*2400*/  UMOV UR10, UR6 ;  /* 0x00000006000a7c82 */ /* 0x000fe20008000000 */
[----:B------:R-:W-:Y:S01]  /*2410*/  UMOV UR11, 0x40000040 ;  /* 0x40000040000b7882 */ /* 0x000fe20000000000 */
[----:B------:R-:W-:Y:S01]  /*2420*/  UIADD3 UR6, UR5, 0x2, URZ ;  /* 0x0000000205067890 */ /* 0x000fe2000fffe03f */
[----:B------:R-:W-:Y:S02]  /*2430*/  WARPGROUP.DEPBAR.LE gsb0, 0x0 ;  /* 0x00008000000079c5 */ /* 0x000fe40000010000 */
[----:B------:R-:W-:-:S06]  /*2440*/  WARPGROUP.ARRIVE ;  /* 0x00000000000079c5 */ /* 0x000fcc0000000000 */
[----:B------:R-:W-:Y:S01]  /*2450*/  HGMMA.64x16x16.F32 R40, gdesc[UR12], RZ, !UPT, gsb0 ;  /* 0x002000000c2879f0 */ /* 0x000fe2000c0008ff */
        /* <DEDUP_REMOVED lines=9> */
[----:B------:R-:W-:Y:S01]  /*24f0*/  UMOV UR16, UR6 ;  /* 0x0000000600107c82 */ /* 0x000fe20008000000 */
[----:B------:R-:W-:Y:S01]  /*2500*/  UIADD3 UR6, UR4, 0x2, URZ ;  /* 0x0000000204067890 */ /* 0x000fe2000fffe03f */
[----:B------:R-:W-:Y:S01]  /*2510*/  IMAD.U32 R14, RZ, RZ, UR16 ;  /* 0x00000010ff0e7e24 */ /* 0x000fe2000f8e00ff */
[----:B------:R-:W-:Y:S01]  /*2520*/  UMOV UR17, 0x40000040 ;  /* 0x4000004000117882 */ /* 0x000fe20000000000 */
[----:B------:R-:W-:Y:S01]  /*2530*/  UMOV UR12, UR16 ;  /* 0x00000010000c7c82 */ /* 0x000fe20008000000 */
[----:B------:R-:W-:Y:S01]  /*2540*/  UMOV UR13, UR17 ;  /* 0x00000011000d7c82 */ /* 0x000fe20008000000 */
[----:B------:R-:W-:Y:S01]  /*2550*/  UIADD3 UR7, UR4, 0x202, URZ ;  /* 0x0000020204077890 */ /* 0x000fe2000fffe03f */
[----:B------:R-:W-:Y:S01]  /*2560*/  IMAD.U32 R15, RZ, RZ, UR17 ;  /* 0x00000011ff0f7e24 */ /* 0x000fe2000f8e00ff */
[----:B------:R-:W-:Y:S01]  /*2570*/  UMOV UR18, UR6 ;  /* 0x0000000600127c82 */ /* 0x000fe20008000000 */
[----:B------:R-:W-:Y:S01]  /*2580*/  UIADD3 UR6, UR4, 0x182, URZ ;  /* 0x0000018204067890 */ /* 0x000fe2000fffe03f */
        /* <DEDUP_REMOVED lines=10> */
[----:B------:R-:W-:Y:S02]  /*2630*/  UMOV UR19, 0x40000040 ;  /* 0x4000004000137882 */ /* 0x000fe40000000000 */
        /* <DEDUP_REMOVED lines=134> */
[----:B------:R-:W-:Y:S02]  /*2ea0*/  MOV R2, UR13 ;  /* 0x0000000d00027c02 */ /* 0x000fe40008000f00 */
[----:B01----:R-:W-:Y:S01]  /*2eb0*/  MOV R3, UR12 ;  /* 0x0000000c00037c02 */ /* 0x003fe20008000f00 */
[----:B------:R-:W-:-:S02]  /*2ec0*/  WARPGROUP.DEPBAR.LE gsb0, 0x0 ;  /* 0x00008000000079c5 */ /* 0x000fc40000010000 */
        /* <DEDUP_REMOVED lines=39> */
[----:B------:R-:W-:Y:S01]  /*3140*/  UMOV UR13, 0x40000040 ;  /* 0x40000040000d7882 */ /* 0x000fe20000000000 */
[----:B------:R-:W-:Y:S01]  /*3150*/  UMOV UR15, 0x40000040 ;  /* 0x40000040000f7882 */ /* 0x000fe20000000000 */
[----:B------:R-:W-:Y:S01]  /*3160*/  UMOV UR37, UR13 ;  /* 0x0000000d00257c82 */ /* 0x000fe20008000000 */
[----:B------:R-:W-:Y:S01]  /*3170*/  IMAD.U32 R9, RZ, RZ, UR13 ;  /* 0x0000000dff097e24 */ /* 0x000fe2000f8e00ff */
        /* <DEDUP_REMOVED lines=225> */
[----:B------:R-:W-:-:S07]  /*3f90*/  UIADD3 UR5, UR5, 0xc06, URZ ;  /* 0x00000c0605057890 */ /* 0x000fce000fffe03f */
[----:B------:R-:W-:Y:S01]  /*3fa0*/  UMOV UR12, UR5 ;  /* 0x00000005000c7c82 */ /* 0x000fe20008000000 */
[----:B------:R-:W-:Y:S01]  /*3fb0*/  UIADD3 UR5, UR4, 0x806, URZ ;  /* 0x0000080604057890 */ /* 0x000fe2000fffe03f */
[----:B------:R-:W-:Y:S01]  /*3fc0*/  IMAD.U32 R8, RZ, RZ, UR12 ;  /* 0x0000000cff087e24 */ /* 0x000fe2000f8e00ff */
[----:B------:R-:W-:-:S05]  /*3fd0*/  UMOV UR36, UR12 ;  /* 0x0000000c00247c82 */ /* 0x000fca0008000000 */
        /* <DEDUP_REMOVED lines=58> */
[----:B------:R-:W-:Y:S02]  /*4380*/  R2UR UR39, R4 ;  /* 0x00000000042772ca */ /* 0x000fe400000e0000 */
[----:B------:R-:W-:Y:S02]  /*4390*/  R2UR UR38, R7 ;  /* 0x00000000072672ca */ /* 0x000fe400000e0000 */
[----:B------:R-:W-:Y:S02]  /*43a0*/  R2UR UR37, R17 ;  /* 0x00000000112572ca */ /* 0x000fe400000e0000 */
[----:B------:R-:W-:Y:S01]  /*43b0*/  R2UR UR36, R20 ;  /* 0x00000000142472ca */ /* 0x000fe200000e0000 */
        /* <DEDUP_REMOVED lines=16> */
.L_x_187:
[----:B------:R-:W-:Y:S01]  /*44c0*/  ULDC UR4, c[0x0][0x9d8] ;  /* 0x0002760000047ab9 */ /* 0x000fe20000000800 */
[----:B------:R-:W-:Y:S01]  /*44d0*/  ULDC UR5, c[0x0][0x988] ;  /* 0x0002620000057ab9 */ /* 0x000fe20000000800 */
[----:B------:R-:W-:Y:S01]  /*44e0*/  FMUL.FTZ R58, R58, UR4 ;  /* 0x000000043a3a7c20 */ /* 0x000fe20008410000 */
[----:B------:R-:W-:Y:S01]  /*44f0*/  FMUL.FTZ R56, R56, UR4 ;  /* 0x0000000438387c20 */ /* 0x000fe20008410000 */
[----:B------:R-:W-:Y:S01]  /*4500*/  FMUL.FTZ R57, R57, UR4 ;  /* 0x0000000439397c20 */ /* 0x000fe20008410000 */
[----:B------:R-:W-:Y:S01]  /*4510*/  FMUL.FTZ R60, R60, UR4 ;  /* 0x000000043c3c7c20 */ /* 0x000fe20008410000 */
[----:B------:R0:W-:Y:S01]  /*4520*/  MUFU.TANH R2, R58 ;  /* 0x0000003a00027308 */ /* 0x0001e20000002400 */
[----:B------:R-:W-:Y:S01]  /*4530*/  FMUL.FTZ R59, R59, UR4 ;  /* 0x000000043b3b7c20 */ /* 0x000fe20008410000 */
[----:B------:R-:W-:Y:S01]  /*4540*/  FMUL.FTZ R61, R61, UR4 ;  /* 0x000000043d3d7c20 */ /* 0x000fe20008410000 */
[----:B------:R-:W-:Y:S01]  /*4550*/  FMUL.FTZ R48, R48, UR4 ;  /* 0x0000000430307c20 */ /* 0x000fe20008410000 */
[----:B------:R-:W-:Y:S01]  /*4560*/  FMUL.FTZ R49, R49, UR4 ;  /* 0x0000000431317c20 */ /* 0x000fe20008410000 */
[----:B------:R-:W-:Y:S01]  /*4570*/  FMUL.FTZ R62, R62, UR4 ;  /* 0x000000043e3e7c20 */ /* 0x000fe20008410000 */
[----:B------:R-:W-:Y:S01]  /*4580*/  FMUL.FTZ R63, R63, UR4 ;  /* 0x000000043f3f7c20 */ /* 0x000fe20008410000 */
[----:B------:R-:W-:Y:S01]  /*4590*/  FMUL.FTZ R52, R52, UR4 ;  /* 0x0000000434347c20 */ /* 0x000fe20008410000 */
[----:B------:R-:W-:Y:S01]  /*45a0*/  MUFU.TANH R56, R56 ;  /* 0x0000003800387308 */ /* 0x000fe20000002400 */
[----:B0-----:R-:W-:-:S02]  /*45b0*/  IMAD.U32 R58, RZ, RZ, UR61 ;  /* 0x0000003dff3a7e24 */ /* 0x001fc4000f8e00ff */
[----:B------:R-:W-:Y:S01]  /*45c0*/  FMUL.FTZ R35, R35, UR4 ;  /* 0x0000000423237c20 */ /* 0x000fe20008410000 */
[----:B------:R-:W-:Y:S01]  /*45d0*/  FMUL.FTZ R50, R50, UR4 ;  /* 0x0000000432327c20 */ /* 0x000fe20008410000 */
[----:B------:R-:W-:Y:S01]  /*45e0*/  FMUL.FTZ R53, R53, UR4 ;  /* 0x0000000435357c20 */ /* 0x000fe20008410000 */
[----:B------:R-:W-:Y:S01]  /*45f0*/  FMUL.FTZ R24, R24, UR4 ;  /* 0x0000000418187c20 */ /* 0x000fe20008410000 */
[----:B------:R-:W-:Y:S01]  /*4600*/  IADD3 R58, R58, 0x50, -R23 ;  /* 0x000000503a3a7810 */ /* 0x000fe20007ffe817 */
[----:B------:R-:W-:Y:S01]  /*4610*/  FMUL.FTZ R40, R40, UR4 ;  /* 0x0000000428287c20 */ /* 0x000fe20008410000 */
[----:B------:R-:W-:Y:S01]  /*4620*/  MUFU.TANH R57, R57 ;  /* 0x0000003900397308 */ /* 0x000fe20000002400 */
[----:B------:R-:W-:Y:S01]  /*4630*/  FMUL.FTZ R25, R25, UR4 ;  /* 0x0000000419197c20 */ /* 0x000fe20008410000 */
[----:B------:R-:W-:Y:S01]  /*4640*/  FMUL.FTZ R41, R41, UR4 ;  /* 0x0000000429297c20 */ /* 0x000fe20008410000 */
[----:B------:R-:W-:Y:S01]  /*4650*/  FMUL.FTZ R51, R51, UR4 ;  /* 0x0000000433337c20 */ /* 0x000fe20008410000 */
        /* <DEDUP_REMOVED lines=12> */
[----:B------:R-:W1:Y:S01]  /*4720*/  MUFU.TANH R60, R60 ;  /* 0x0000003c003c7308 */ /* 0x000e620000002400 */
[----:B0-----:R-:W-:-:S02]  /*4730*/  IMAD.U32 R59, RZ, RZ, UR60 ;  /* 0x0000003cff3b7e24 */ /* 0x001fc4000f8e00ff */
[----:B------:R-:W-:Y:S01]  /*4740*/  FMUL.FTZ R46, R46, UR4 ;  /* 0x000000042e2e7c20 */ /* 0x000fe20008410000 */
[----:B------:R-:W-:Y:S01]  /*4750*/  FMUL.FTZ R37, R37, UR4 ;  /* 0x0000000425257c20 */ /* 0x000fe20008410000 */
[----:B------:R-:W-:Y:S01]  /*4760*/  FMUL.FTZ R34, R34, UR4 ;  /* 0x0000000422227c20 */ /* 0x000fe20008410000 */
[----:B------:R-:W-:Y:S02]  /*4770*/  IMAD R59, R59, -0x50, R58 ;  /* 0xffffffb03b3b7824 */ /* 0x000fe400078e023a */
[----:B------:R-:W-:Y:S01]  /*4780*/  FMUL.FTZ R47, R47, UR4 ;  /* 0x000000042f2f7c20 */ /* 0x000fe20008410000 */
[----:B------:R-:W-:Y:S01]  /*4790*/  P2R R64, PR, RZ, 0x1 ;  /* 0x00000001ff407803 */ /* 0x000fe20000000000 */
[----:B------:R-:W0:Y:S01]  /*47a0*/  MUFU.TANH R61, R61 ;  /* 0x0000003d003d7308 */ /* 0x000e220000002400 */
[----:B------:R-:W-:Y:S01]  /*47b0*/  FMUL.FTZ R27, R27, UR4 ;  /* 0x000000041b1b7c20 */ /* 0x000fe20008410000 */
[C---:B------:R-:W-:Y:S01]  /*47c0*/  ISETP.GT.AND P2, PT, R59.reuse, RZ, PT ;  /* 0x000000ff3b00720c */ /* 0x040fe20003f44270 */
[----:B------:R-:W-:Y:S01]  /*47d0*/  FMUL.FTZ R38, R38, UR4 ;  /* 0x0000000426267c20 */ /* 0x000fe20008410000 */
[----:B------:R-:W-:Y:S01]  /*47e0*/  ISETP.GT.AND P1, PT, R59, 0x1, PT ;  /* 0x000000013b00780c */ /* 0x000fe20003f24270 */
[----:B------:R-:W-:Y:S01]  /*47f0*/  FMUL.FTZ R39, R39, UR4 ;  /* 0x0000000427277c20 */ /* 0x000fe20008410000 */
[C---:B------:R-:W-:Y:S01]  /*4800*/  ISETP.GT.AND P6, PT, R59.reuse, 0x8, PT ;  /* 0x000000083b00780c */ /* 0x040fe20003fc4270 */
[----:B------:R-:W-:Y:S01]  /*4810*/  FMUL.FTZ R26, R26, UR4 ;  /* 0x000000041a1a7c20 */ /* 0x000fe20008410000 */
[----:B------:R-:W2:Y:S01]  /*4820*/  MUFU.TANH R48, R48 ;  /* 0x0000003000307308 */ /* 0x000ea20000002400 */
[----:B------:R-:W-:Y:S01]  /*4830*/  ISETP.GT.AND P5, PT, R59, 0x9, PT ;  /* 0x000000093b00780c */ /* 0x000fe20003fa4270 */
[----:B------:R-:W-:Y:S01]  /*4840*/  FMUL.FTZ R31, R31, UR4 ;  /* 0x000000041f1f7c20 */ /* 0x000fe20008410000 */
[----:B-1----:R-:W-:Y:S01]  /*4850*/  FSEL R60, R60, -INF , P6 ;  /* 0xff8000003c3c7808 */ /* 0x002fe20003000000 */
[----:B------:R-:W-:Y:S01]  /*4860*/  FMUL.FTZ R30, R30, UR4 ;  /* 0x000000041e1e7c20 */ /* 0x000fe20008410000 */
[C---:B------:R-:W-:Y:S01]  /*4870*/  ISETP.GT.AND P4, PT, R59.reuse, 0x10, PT ;  /* 0x000000103b00780c */ /* 0x040fe20003f84270 */
[----:B------:R-:W-:Y:S01]  /*4880*/  UIADD3 UR60, UR60, -0x2, URZ ;  /* 0xfffffffe3c3c7890 */ /* 0x000fe2000fffe03f */
[----:B------:R-:W-:Y:S01]  /*4890*/  ISETP.GT.AND P3, PT, R59, 0x11, PT ;  /* 0x000000113b00780c */ /* 0x000fe20003f64270 */
[----:B------:R1:W3:Y:S01]  /*48a0*/  MUFU.TANH R17, R62 ;  /* 0x0000003e00117308 */ /* 0x0002e20000002400 */
[----:B0-----:R-:W-:Y:S01]  /*48b0*/  FSEL R61, R61, -INF , P5 ;  /* 0xff8000003d3d7808 */ /* 0x001fe20002800000 */
[--C-:B------:R-:W-:Y:S01]  /*48c0*/  IMAD.MOV.U32 R150, RZ, RZ, R151.reuse ;  /* 0x000000ffff967224 */ /* 0x100fe200078e0097 */
[----:B------:R-:W-:Y:S01]  /*48d0*/  FSEL R2, R2, -INF , P2 ;  /* 0xff80000002027808 */ /* 0x000fe20001000000 */
[--C-:B------:R-:W-:Y:S01]  /*48e0*/  IMAD.MOV.U32 R149, RZ, RZ, R151.reuse ;  /* 0x000000ffff957224 */ /* 0x100fe200078e0097 */
[----:B------:R-:W-:Y:S01]  /*48f0*/  FSEL R7, R7, -INF , P1 ;  /* 0xff80000007077808 */ /* 0x000fe20000800000 */
[--C-:B------:R-:W-:Y:S01]  /*4900*/  IMAD.MOV.U32 R148, RZ, RZ, R151.reuse ;  /* 0x000000ffff947224 */ /* 0x100fe200078e0097 */
[----:B------:R-:W-:Y:S01]  /*4910*/  R2UR UR6, R22 ;  /* 0x00000000160672ca */ /* 0x000fe200000e0000 */
[----:B------:R0:W4:Y:S01]  /*4920*/  MUFU.TANH R20, R63 ;  /* 0x0000003f00147308 */ /* 0x0001220000002400 */
[----:B-1----:R-:W-:Y:S01]  /*4930*/  FSEL R62, R56, -INF , P2 ;  /* 0xff800000383e7808 */ /* 0x002fe20001000000 */
[--C-:B------:R-:W-:Y:S01]  /*4940*/  IMAD.MOV.U32 R147, RZ, RZ, R151.reuse ;  /* 0x000000ffff937224 */ /* 0x100fe200078e0097 */
[----:B--2---:R-:W-:Y:S01]  /*4950*/  FSEL R48, R48, -INF , P4 ;  /* 0xff80000030307808 */ /* 0x004fe20002000000 */
[--C-:B------:R-:W-:Y:S01]  /*4960*/  IMAD.MOV.U32 R146, RZ, RZ, R151.reuse ;  /* 0x000000ffff927224 */ /* 0x100fe200078e0097 */
[----:B------:R-:W-:Y:S01]  /*4970*/  ISETP.GT.AND P2, PT, R59, 0x18, PT ;  /* 0x000000183b00780c */ /* 0x000fe20003f44270 */
[--C-:B------:R-:W-:Y:S01]  /*4980*/  IMAD.MOV.U32 R145, RZ, RZ, R151.reuse ;  /* 0x000000ffff917224 */ /* 0x100fe200078e0097 */
[-C--:B------:R-:W-:Y:S01]  /*4990*/  MOV R136, R151.reuse ;  /* 0x0000009700887202 */ /* 0x080fe20000000f00 */
[----:B------:R-:W1:Y:S01]  /*49a0*/  MUFU.TANH R49, R49 ;  /* 0x0000003100317308 */ /* 0x000e620000002400 */
[----:B0-----:R-:W-:Y:S01]  /*49b0*/  FSEL R63, R57, -INF , P1 ;  /* 0xff800000393f7808 */ /* 0x001fe20000800000 */
[--C-:B------:R-:W-:Y:S01]  /*49c0*/  IMAD.MOV.U32 R144, RZ, RZ, R151.reuse ;  /* 0x000000ffff907224 */ /* 0x100fe200078e0097 */
[----:B------:R-:W-:Y:S01]  /*49d0*/  ISETP.GT.AND P1, PT, R59, 0x19, PT ;  /* 0x000000193b00780c */ /* 0x000fe20003f24270 */
[----:B------:R-:W-:Y:S01]  /*49e0*/  UISETP.GE.AND UP0, UPT, UR60, UR6, UPT ;  /* 0x000000063c00728c */ /* 0x000fe2000bf06270 */
[----:B---3--:R-:W-:Y:S01]  /*49f0*/  FSEL R17, R17, -INF , P6 ;  /* 0xff80000011117808 */ /* 0x008fe20003000000 */
[--C-:B------:R-:W-:Y:S01]  /*4a00*/  IMAD.MOV.U32 R143, RZ, RZ, R151.reuse ;  /* 0x000000ffff8f7224 */ /* 0x100fe200078e0097 */
[C---:B------:R-:W-:Y:S01]  /*4a10*/  ISETP.GT.AND P6, PT, R59.reuse, 0x20, PT ;  /* 0x000000203b00780c */ /* 0x040fe20003fc4270 */
[----:B------:R-:W0:Y:S01]  /*4a20*/  MUFU.TANH R52, R52 ;  /* 0x0000003400347308 */ /* 0x000e220000002400 */
[----:B----4-:R-:W-:Y:S01]  /*4a30*/  FSEL R20, R20, -INF , P5 ;  /* 0xff80000014147808 */ /* 0x010fe20002800000 */
[--C-:B------:R-:W-:Y:S01]  /*4a40*/  IMAD.MOV.U32 R142, RZ, RZ, R151.reuse ;  /* 0x000000ffff8e7224 */ /* 0x100fe200078e0097 */
[----:B------:R-:W-:Y:S01]  /*4a50*/  ISETP.GT.AND P5, PT, R59, 0x21, PT ;  /* 0x000000213b00780c */ /* 0x000fe20003fa4270 */
[--C-:B------:R-:W-:Y:S01]  /*4a60*/  IMAD.MOV.U32 R141, RZ, RZ, R151.reuse ;  /* 0x000000ffff8d7224 */ /* 0x100fe200078e0097 */
[-C--:B------:R-:W-:Y:S01]  /*4a70*/  MOV R119, R151.reuse ;  /* 0x0000009700777202 */ /* 0x080fe20000000f00 */
[--C-:B------:R-:W-:Y:S01]  /*4a80*/  IMAD.MOV.U32 R140, RZ, RZ, R151.reuse ;  /* 0x000000ffff8c7224 */ /* 0x100fe200078e0097 */
[-C--:B------:R-:W-:Y:S01]  /*4a90*/  MOV R102, R151.reuse ;  /* 0x0000009700667202 */ /* 0x080fe20000000f00 */
[----:B------:R2:W-:Y:S01]  /*4aa0*/  MUFU.TANH R4, R35 ;  /* 0x0000002300047308 */ /* 0x0005e20000002400 */
[----:B-1----:R-:W-:Y:S01]  /*4ab0*/  FSEL R49, R49, -INF , P3 ;  /* 0xff80000031317808 */ /* 0x002fe20001800000 */
[--C-:B------:R-:W-:Y:S01]  /*4ac0*/  IMAD.MOV.U32 R139, RZ, RZ, R151.reuse ;  /* 0x000000ffff8b7224 */ /* 0x100fe200078e0097 */
[-C--:B------:R-:W-:Y:S01]  /*4ad0*/  MOV R85, R151.reuse ;  /* 0x0000009700557202 */ /* 0x080fe20000000f00 */
[--C-:B------:R-:W-:Y:S01]  /*4ae0*/  IMAD.MOV.U32 R138, RZ, RZ, R151.reuse ;  /* 0x000000ffff8a7224 */ /* 0x100fe200078e0097 */
[----:B------:R-:W-:Y:S01]  /*4af0*/  MOV R68, R151 ;  /* 0x0000009700447202 */ /* 0x000fe20000000f00 */
[----:B------:R-:W-:-:S02]  /*4b00*/  IMAD.MOV.U32 R137, RZ, RZ, R151 ;  /* 0x000000ffff897224 */ /* 0x000fc400078e0097 */
[----:B------:R-:W1:Y:S01]  /*4b10*/  MUFU.TANH R21, R50 ;  /* 0x0000003200157308 */ /* 0x000e620000002400 */
[----:B--2---:R-:W-:Y:S01]  /*4b20*/  FMNMX.FTZ R35, R62, R63, !PT ;  /* 0x0000003f3e237209 */ /* 0x004fe20007810000 */
[--C-:B------:R-:W-:Y:S01]  /*4b30*/  IMAD.MOV.U32 R135, RZ, RZ, R151.reuse ;  /* 0x000000ffff877224 */ /* 0x100fe200078e0097 */
[----:B0-----:R-:W-:Y:S01]  /*4b40*/  FSEL R52, R52, -INF , P2 ;  /* 0xff80000034347808 */ /* 0x001fe20001000000 */
[--C-:B------:R-:W-:Y:S02]  /*4b50*/  IMAD.MOV.U32 R134, RZ, RZ, R151.reuse ;  /* 0x000000ffff867224 */ /* 0x100fe400078e0097 */
[--C-:B------:R-:W-:Y:S02]  /*4b60*/  IMAD.MOV.U32 R133, RZ, RZ, R151.reuse ;  /* 0x000000ffff857224 */ /* 0x100fe400078e0097 */
[----:B------:R-:W0:Y:S01]  /*4b70*/  MUFU.TANH R53, R53 ;  /* 0x0000003500357308 */ /* 0x000e220000002400 */
[--C-:B------:R-:W-:Y:S02]  /*4b80*/  IMAD.MOV.U32 R132, RZ, RZ, R151.reuse ;  /* 0x000000ffff847224 */ /* 0x100fe400078e0097 */
[----:B------:R-:W-:-:S02]  /*4b90*/  IMAD.MOV.U32 R131, RZ, RZ, R151 ;  /* 0x000000ffff837224 */ /* 0x000fc400078e0097 */
[--C-:B------:R-:W-:Y:S02]  /*4ba0*/  IMAD.MOV.U32 R130, RZ, RZ, R151.reuse ;  /* 0x000000ffff827224 */ /* 0x100fe400078e0097 */
[--C-:B------:R-:W-:Y:S01]  /*4bb0*/  IMAD.MOV.U32 R129, RZ, RZ, R151.reuse ;  /* 0x000000ffff817224 */ /* 0x100fe200078e0097 */
[----:B------:R2:W-:Y:S01]  /*4bc0*/  MUFU.TANH R50, R24 ;  /* 0x0000001800327308 */ /* 0x0005e20000002400 */
[----:B-1----:R-:W-:Y:S01]  /*4bd0*/  FSEL R21, R21, -INF , P4 ;  /* 0xff80000015157808 */ /* 0x002fe20002000000 */
[--C-:B------:R-:W-:Y:S01]  /*4be0*/  IMAD.MOV.U32 R128, RZ, RZ, R151.reuse ;  /* 0x000000ffff807224 */ /* 0x100fe200078e0097 */
[----:B------:R-:W-:Y:S01]  /*4bf0*/  ISETP.GT.AND P4, PT, R59, 0x28, PT ;  /* 0x000000283b00780c */ /* 0x000fe20003f84270 */
[--C-:B------:R-:W-:Y:S02]  /*4c00*/  IMAD.MOV.U32 R127, RZ, RZ, R151.reuse ;  /* 0x000000ffff7f7224 */ /* 0x100fe400078e0097 */
[--C-:B------:R-:W-:Y:S02]  /*4c10*/  IMAD.MOV.U32 R126, RZ, RZ, R151.reuse ;  /* 0x000000ffff7e7224 */ /* 0x100fe400078e0097 */
[----:B------:R-:W1:Y:S01]  /*4c20*/  MUFU.TANH R40, R40 ;  /* 0x0000002800287308 */ /* 0x000e620000002400 */
[----:B--2---:R-:W-:Y:S01]  /*4c30*/  FMNMX.FTZ R24, R60, R35, !PT ;  /* 0x000000233c187209 */ /* 0x004fe20007810000 */
[--C-:B------:R-:W-:Y:S01]  /*4c40*/  IMAD.MOV.U32 R125, RZ, RZ, R151.reuse ;  /* 0x000000ffff7d7224 */ /* 0x100fe200078e0097 */
[----:B0-----:R-:W-:Y:S01]  /*4c50*/  FSEL R53, R53, -INF , P1 ;  /* 0xff80000035357808 */ /* 0x001fe20000800000 */
[----:B------:R-:W-:-:S02]  /*4c60*/  IMAD.MOV.U32 R124, RZ, RZ, R151 ;  /* 0x000000ffff7c7224 */ /* 0x000fc400078e0097 */
[--C-:B------:R-:W-:Y:S02]  /*4c70*/  IMAD.MOV.U32 R123, RZ, RZ, R151.reuse ;  /* 0x000000ffff7b7224 */ /* 0x100fe400078e0097 */
[----:B------:R0:W-:Y:S01]  /*4c80*/  MUFU.TANH R58, R25 ;  /* 0x00000019003a7308 */ /* 0x0001e20000002400 */
[--C-:B------:R-:W-:Y:S02]  /*4c90*/  IMAD.MOV.U32 R122, RZ, RZ, R151.reuse ;  /* 0x000000ffff7a7224 */ /* 0x100fe400078e0097 */
[--C-:B------:R-:W-:Y:S02]  /*4ca0*/  IMAD.MOV.U32 R121, RZ, RZ, R151.reuse ;  /* 0x000000ffff797224 */ /* 0x100fe400078e0097 */
[--C-:B------:R-:W-:Y:S02]  /*4cb0*/  IMAD.MOV.U32 R120, RZ, RZ, R151.reuse ;  /* 0x000000ffff787224 */ /* 0x100fe400078e0097 */
[--C-:B------:R-:W-:Y:S01]  /*4cc0*/  IMAD.MOV.U32 R118, RZ, RZ, R151.reuse ;  /* 0x000000ffff767224 */ /* 0x100fe200078e0097 */
[----:B------:R-:W2:Y:S01]  /*4cd0*/  MUFU.TANH R41, R41 ;  /* 0x0000002900297308 */ /* 0x000ea20000002400 */
[----:B0-----:R-:W-:Y:S01]  /*4ce0*/  FMNMX.FTZ R25, R61, R24, !PT ;  /* 0x000000183d197209 */ /* 0x001fe20007810000 */
[--C-:B------:R-:W-:Y:S01]  /*4cf0*/  IMAD.MOV.U32 R117, RZ, RZ, R151.reuse ;  /* 0x000000ffff757224 */ /* 0x100fe200078e0097 */
[----:B-1----:R-:W-:Y:S01]  /*4d00*/  FSEL R40, R40, -INF , P6 ;  /* 0xff80000028287808 */ /* 0x002fe20003000000 */
[--C-:B------:R-:W-:Y:S01]  /*4d10*/  IMAD.MOV.U32 R116, RZ, RZ, R151.reuse ;  /* 0x000000ffff747224 */ /* 0x100fe200078e0097 */
[----:B------:R-:W-:Y:S01]  /*4d20*/  FMNMX.FTZ R24, R48, R25, !PT ;  /* 0x0000001930187209 */ /* 0x000fe20007810000 */
[----:B------:R-:W-:-:S02]  /*4d30*/  IMAD.MOV.U32 R115, RZ, RZ, R151 ;  /* 0x000000ffff737224 */ /* 0x000fc400078e0097 */
[----:B------:R-:W0:Y:S01]  /*4d40*/  MUFU.TANH R51, R51 ;  /* 0x0000003300337308 */ /* 0x000e220000002400 */
[----:B------:R-:W-:Y:S01]  /*4d50*/  FMNMX.FTZ R25, R49, R24, !PT ;  /* 0x0000001831197209 */ /* 0x000fe20007810000 */
[--C-:B------:R-:W-:Y:S02]  /*4d60*/  IMAD.MOV.U32 R114, RZ, RZ, R151.reuse ;  /* 0x000000ffff727224 */ /* 0x100fe400078e0097 */
[--C-:B------:R-:W-:Y:S01]  /*4d70*/  IMAD.MOV.U32 R113, RZ, RZ, R151.reuse ;  /* 0x000000ffff717224 */ /* 0x100fe200078e0097 */
[----:B------:R-:W-:Y:S01]  /*4d80*/  FMNMX.FTZ R24, R52, R25, !PT ;  /* 0x0000001934187209 */ /* 0x000fe20007810000 */
[--C-:B------:R-:W-:Y:S02]  /*4d90*/  IMAD.MOV.U32 R112, RZ, RZ, R151.reuse ;  /* 0x000000ffff707224 */ /* 0x100fe400078e0097 */
[----:B------:R-:W1:Y:S01]  /*4da0*/  MUFU.TANH R44, R44 ;  /* 0x0000002c002c7308 */ /* 0x000e620000002400 */
[----:B------:R-:W-:Y:S01]  /*4db0*/  FMNMX.FTZ R25, R53, R24, !PT ;  /* 0x0000001835197209 */ /* 0x000fe20007810000 */
[--C-:B------:R-:W-:Y:S01]  /*4dc0*/  IMAD.MOV.U32 R111, RZ, RZ, R151.reuse ;  /* 0x000000ffff6f7224 */ /* 0x100fe200078e0097 */
[----:B--2---:R-:W-:Y:S01]  /*4dd0*/  FSEL R41, R41, -INF , P5 ;  /* 0xff80000029297808 */ /* 0x004fe20002800000 */
[----:B------:R-:W-:-:S02]  /*4de0*/  IMAD.MOV.U32 R110, RZ, RZ, R151 ;  /* 0x000000ffff6e7224 */ /* 0x000fc400078e0097 */
[--C-:B------:R-:W-:Y:S02]  /*4df0*/  IMAD.MOV.U32 R109, RZ, RZ, R151.reuse ;  /* 0x000000ffff6d7224 */ /* 0x100fe400078e0097 */
[----:B------:R-:W-:Y:S01]  /*4e00*/  MUFU.TANH R54, R54 ;  /* 0x0000003600367308 */ /* 0x000fe20000002400 */
[----:B0-----:R-:W-:Y:S01]  /*4e10*/  FSEL R24, R51, -INF , P3 ;  /* 0xff80000033187808 */ /* 0x001fe20001800000 */
[--C-:B------:R-:W-:Y:S01]  /*4e20*/  IMAD.MOV.U32 R108, RZ, RZ, R151.reuse ;  /* 0x000000ffff6c7224 */ /* 0x100fe200078e0097 */
[----:B------:R-:W-:Y:S01]  /*4e30*/  ISETP.GT.AND P3, PT, R59, 0x29, PT ;  /* 0x000000293b00780c */ /* 0x000fe20003f64270 */
[--C-:B------:R-:W-:Y:S02]  /*4e40*/  IMAD.MOV.U32 R107, RZ, RZ, R151.reuse ;  /* 0x000000ffff6b7224 */ /* 0x100fe400078e0097 */
[--C-:B------:R-:W-:Y:S02]  /*4e50*/  IMAD.MOV.U32 R106, RZ, RZ, R151.reuse ;  /* 0x000000ffff6a7224 */ /* 0x100fe400078e0097 */
[----:B------:R-:W0:Y:S01]  /*4e60*/  MUFU.TANH R45, R45 ;  /* 0x0000002d002d7308 */ /* 0x000e220000002400 */
[----:B-1----:R-:W-:Y:S01]  /*4e70*/  FSEL R44, R44, -INF , P4 ;  /* 0xff8000002c2c7808 */ /* 0x002fe20002000000 */
[----:B------:R-:W-:-:S02]  /*4e80*/  IMAD.MOV.U32 R105, RZ, RZ, R151 ;  /* 0x000000ffff697224 */ /* 0x000fc400078e0097 */
[--C-:B------:R-:W-:Y:S02]  /*4e90*/  IMAD.MOV.U32 R104, RZ, RZ, R151.reuse ;  /* 0x000000ffff687224 */ /* 0x100fe400078e0097 */
[--C-:B------:R-:W-:Y:S02]  /*4ea0*/  IMAD.MOV.U32 R103, RZ, RZ, R151.reuse ;  /* 0x000000ffff677224 */ /* 0x100fe400078e0097 */
[----:B------:R-:W-:Y:S01]  /*4eb0*/  MUFU.TANH R55, R55 ;  /* 0x0000003700377308 */ /* 0x000fe20000002400 */
[--C-:B------:R-:W-:Y:S02]  /*4ec0*/  IMAD.MOV.U32 R101, RZ, RZ, R151.reuse ;  /* 0x000000ffff657224 */ /* 0x100fe400078e0097 */
[--C-:B------:R-:W-:Y:S02]  /*4ed0*/  IMAD.MOV.U32 R100, RZ, RZ, R151.reuse ;  /* 0x000000ffff647224 */ /* 0x100fe400078e0097 */
[--C-:B------:R-:W-:Y:S02]  /*4ee0*/  IMAD.MOV.U32 R99, RZ, RZ, R151.reuse ;  /* 0x000000ffff637224 */ /* 0x100fe400078e0097 */
[--C-:B------:R-:W-:Y:S01]  /*4ef0*/  IMAD.MOV.U32 R98, RZ, RZ, R151.reuse ;  /* 0x000000ffff627224 */ /* 0x100fe200078e0097 */
[----:B------:R-:W1:Y:S01]  /*4f00*/  MUFU.TANH R32, R32 ;  /* 0x0000002000207308 */ /* 0x000e620000002400 */
[----:B0-----:R-:W-:Y:S01]  /*4f10*/  FSEL R45, R45, -INF , P3 ;  /* 0xff8000002d2d7808 */ /* 0x001fe20001800000 */
        /* <DEDUP_REMOVED lines=8> */
[----:B------:R-:W-:Y:S01]  /*4fa0*/  MUFU.TANH R33, R33 ;  /* 0x0000002100217308 */ /* 0x000fe20000002400 */
[----:B------:R-:W-:-:S02]  /*4fb0*/  IMAD.MOV.U32 R90, RZ, RZ, R151 ;  /* 0x000000ffff5a7224 */ /* 0x000fc400078e0097 */
[--C-:B------:R-:W-:Y:S02]  /*4fc0*/  IMAD.MOV.U32 R89, RZ, RZ, R151.reuse ;  /* 0x000000ffff597224 */ /* 0x100fe400078e0097 */
[--C-:B------:R-:W-:Y:S02]  /*4fd0*/  IMAD.MOV.U32 R88, RZ, RZ, R151.reuse ;  /* 0x000000ffff587224 */ /* 0x100fe400078e0097 */
[--C-:B------:R-:W-:Y:S01]  /*4fe0*/  IMAD.MOV.U32 R87, RZ, RZ, R151.reuse ;  /* 0x000000ffff577224 */ /* 0x100fe200078e0097 */
[----:B------:R0:W-:Y:S01]  /*4ff0*/  MUFU.TANH R56, R28 ;  /* 0x0000001c00387308 */ /* 0x0001e20000002400 */
[--C-:B------:R-:W-:Y:S02]  /*5000*/  IMAD.MOV.U32 R86, RZ, RZ, R151.reuse ;  /* 0x000000ffff567224 */ /* 0x100fe400078e0097 */
[--C-:B------:R-:W-:Y:S02]  /*5010*/  IMAD.MOV.U32 R84, RZ, RZ, R151.reuse ;  /* 0x000000ffff547224 */ /* 0x100fe400078e0097 */
[----:B------:R-:W-:-:S02]  /*5020*/  IMAD.MOV.U32 R83, RZ, RZ, R151 ;  /* 0x000000ffff537224 */ /* 0x000fc400078e0097 */
[--C-:B------:R-:W-:Y:S01]  /*5030*/  IMAD.MOV.U32 R82, RZ, RZ, R151.reuse ;  /* 0x000000ffff527224 */ /* 0x100fe200078e0097 */
[----:B------:R-:W2:Y:S01]  /*5040*/  MUFU.TANH R43, R43 ;  /* 0x0000002b002b7308 */ /* 0x000ea20000002400 */
[----:B0-----:R-:W-:Y:S01]  /*5050*/  FMNMX.FTZ R28, R40, R25, !PT ;  /* 0x00000019281c7209 */ /* 0x001fe20007810000 */
[--C-:B------:R-:W-:Y:S01]  /*5060*/  IMAD.MOV.U32 R81, RZ, RZ, R151.reuse ;  /* 0x000000ffff517224 */ /* 0x100fe200078e0097 */
[----:B------:R-:W-:Y:S01]  /*5070*/  FSEL R25, R54, -INF , P2 ;  /* 0xff80000036197808 */ /* 0x000fe20001000000 */
[--C-:B------:R-:W-:Y:S01]  /*5080*/  IMAD.MOV.U32 R80, RZ, RZ, R151.reuse ;  /* 0x000000ffff507224 */ /* 0x100fe200078e0097 */
[----:B------:R-:W-:Y:S01]  /*5090*/  ISETP.GT.AND P2, PT, R59, 0x30, PT ;  /* 0x000000303b00780c */ /* 0x000fe20003f44270 */
[--C-:B------:R-:W-:Y:S01]  /*50a0*/  IMAD.MOV.U32 R79, RZ, RZ, R151.reuse ;  /* 0x000000ffff4f7224 */ /* 0x100fe200078e0097 */
[----:B------:R-:W-:Y:S01]  /*50b0*/  FMNMX.FTZ R54, R2, R7, !PT ;  /* 0x0000000702367209 */ /* 0x000fe20007810000 */
[----:B------:R-:W0:Y:S01]  /*50c0*/  MUFU.TANH R36, R36 ;  /* 0x0000002400247308 */ /* 0x000e220000002400 */
[----:B-1----:R-:W-:Y:S01]  /*50d0*/  FSEL R51, R32, -INF , P2 ;  /* 0xff80000020337808 */ /* 0x002fe20001000000 */
[----:B------:R-:W-:-:S02]  /*50e0*/  IMAD.MOV.U32 R78, RZ, RZ, R151 ;  /* 0x000000ffff4e7224 */ /* 0x000fc400078e0097 */
[--C-:B------:R-:W-:Y:S02]  /*50f0*/  IMAD.MOV.U32 R77, RZ, RZ, R151.reuse ;  /* 0x000000ffff4d7224 */ /* 0x100fe400078e0097 */
[--C-:B------:R-:W-:Y:S02]  /*5100*/  IMAD.MOV.U32 R76, RZ, RZ, R151.reuse ;  /* 0x000000ffff4c7224 */ /* 0x100fe400078e0097 */
[----:B------:R1:W-:Y:S01]  /*5110*/  MUFU.TANH R57, R29 ;  /* 0x0000001d00397308 */ /* 0x0003e20000002400 */
[----:B--2---:R-:W-:Y:S01]  /*5120*/  FSEL R32, R43, -INF , P5 ;  /* 0xff8000002b207808 */ /* 0x004fe20002800000 */
[--C-:B------:R-:W-:Y:S01]  /*5130*/  IMAD.MOV.U32 R75, RZ, RZ, R151.reuse ;  /* 0x000000ffff4b7224 */ /* 0x100fe200078e0097 */
[----:B------:R-:W-:Y:S01]  /*5140*/  ISETP.GT.AND P5, PT, R59, 0x39, PT ;  /* 0x000000393b00780c */ /* 0x000fe20003fa4270 */
[--C-:B------:R-:W-:Y:S02]  /*5150*/  IMAD.MOV.U32 R74, RZ, RZ, R151.reuse ;  /* 0x000000ffff4a7224 */ /* 0x100fe400078e0097 */
[----:B------:R-:W-:-:S02]  /*5160*/  IMAD.MOV.U32 R73, RZ, RZ, R151 ;  /* 0x000000ffff497224 */ /* 0x000fc400078e0097 */
[----:B------:R-:W2:Y:S01]  /*5170*/  MUFU.TANH R46, R46 ;  /* 0x0000002e002e7308 */ /* 0x000ea20000002400 */
[----:B-1----:R-:W-:Y:S01]  /*5180*/  FMNMX.FTZ R29, R41, R28, !PT ;  /* 0x0000001c291d7209 */ /* 0x002fe20007810000 */
[--C-:B------:R-:W-:Y:S01]  /*5190*/  IMAD.MOV.U32 R72, RZ, RZ, R151.reuse ;  /* 0x000000ffff487224 */ /* 0x100fe200078e0097 */
[----:B------:R-:W-:Y:S01]  /*51a0*/  FSEL R28, R55, -INF , P1 ;  /* 0xff800000371c7808 */ /* 0x000fe20000800000 */
[--C-:B------:R-:W-:Y:S01]  /*51b0*/  IMAD.MOV.U32 R71, RZ, RZ, R151.reuse ;  /* 0x000000ffff477224 */ /* 0x100fe200078e0097 */
[----:B------:R-:W-:Y:S01]  /*51c0*/  ISETP.GT.AND P1, PT, R59, 0x31, PT ;  /* 0x000000313b00780c */ /* 0x000fe20003f24270 */
[--C-:B------:R-:W-:Y:S02]  /*51d0*/  IMAD.MOV.U32 R70, RZ, RZ, R151.reuse ;  /* 0x000000ffff467224 */ /* 0x100fe400078e0097 */
[----:B------:R1:W-:Y:S01]  /*51e0*/  MUFU.TANH R3, R34 ;  /* 0x0000002200037308 */ /* 0x0003e20000002400 */
[--C-:B------:R-:W-:Y:S02]  /*51f0*/  IMAD.MOV.U32 R69, RZ, RZ, R151.reuse ;  /* 0x000000ffff457224 */ /* 0x100fe400078e0097 */
[----:B------:R-:W-:-:S02]  /*5200*/  IMAD.MOV.U32 R67, RZ, RZ, R151 ;  /* 0x000000ffff437224 */ /* 0x000fc400078e0097 */
[--C-:B------:R-:W-:Y:S02]  /*5210*/  IMAD.MOV.U32 R66, RZ, RZ, R151.reuse ;  /* 0x000000ffff427224 */ /* 0x100fe400078e0097 */
[----:B------:R-:W-:Y:S01]  /*5220*/  IMAD.MOV.U32 R65, RZ, RZ, R151 ;  /* 0x000000ffff417224 */ /* 0x000fe200078e0097 */
[----:B------:R-:W3:Y:S01]  /*5230*/  MUFU.TANH R37, R37 ;  /* 0x0000002500257308 */ /* 0x000ee20000002400 */
[----:B-1----:R-:W-:Y:S02]  /*5240*/  FMNMX.FTZ R34, R44, R29, !PT ;  /* 0x0000001d2c227209 */ /* 0x002fe40007810000 */
[----:B------:R-:W-:Y:S02]  /*5250*/  FSEL R29, R42, -INF , P6 ;  /* 0xff8000002a1d7808 */ /* 0x000fe40003000000 */
[----:B------:R-:W-:Y:S02]  /*5260*/  FMNMX.FTZ R34, R45, R34, !PT ;  /* 0x000000222d227209 */ /* 0x000fe40007810000 */
[----:B------:R-:W-:Y:S01]  /*5270*/  FSEL R42, R33, -INF , P1 ;  /* 0xff800000212a7808 */ /* 0x000fe20000800000 */
[----:B------:R-:W1:Y:S01]  /*5280*/  MUFU.TANH R47, R47 ;  /* 0x0000002f002f7308 */ /* 0x000e620000002400 */
[----:B------:R-:W-:-:S02]  /*5290*/  ISETP.GT.AND P6, PT, R59, 0x38, PT ;  /* 0x000000383b00780c */ /* 0x000fc40003fc4270 */
[----:B------:R-:W-:Y:S02]  /*52a0*/  FMNMX.FTZ R33, R51, R34, !PT ;  /* 0x0000002233217209 */ /* 0x000fe40007810000 */
[----:B0-----:R-:W-:Y:S02]  /*52b0*/  FSEL R43, R36, -INF , P6 ;  /* 0xff800000242b7808 */ /* 0x001fe40003000000 */
[----:B------:R-:W-:Y:S01]  /*52c0*/  FMNMX.FTZ R34, R42, R33, !PT ;  /* 0x000000212a227209 */ /* 0x000fe20007810000 */
[----:B------:R-:W0:Y:S01]  /*52d0*/  MUFU.TANH R38, R38 ;  /* 0x0000002600267308 */ /* 0x000e220000002400 */
[----:B--2---:R-:W-:Y:S02]  /*52e0*/  FSEL R33, R46, -INF , P4 ;  /* 0xff8000002e217808 */ /* 0x004fe40002000000 */
[----:B------:R-:W-:Y:S02]  /*52f0*/  ISETP.GT.AND P4, PT, R59, 0x40, PT ;  /* 0x000000403b00780c */ /* 0x000fe40003f84270 */
[----:B---3--:R-:W-:-:S02]  /*5300*/  FSEL R46, R37, -INF , P5 ;  /* 0xff800000252e7808 */ /* 0x008fc40002800000 */
[----:B------:R-:W-:Y:S01]  /*5310*/  FMNMX.FTZ R35, R43, R34, !PT ;  /* 0x000000222b237209 */ /* 0x000fe20007810000 */
[----:B------:R-:W2:Y:S01]  /*5320*/  MUFU.TANH R39, R39 ;  /* 0x0000002700277308 */ /* 0x000ea20000002400 */
[----:B-1----:R-:W-:Y:S02]  /*5330*/  FSEL R34, R47, -INF , P3 ;  /* 0xff8000002f227808 */ /* 0x002fe40001800000 */
[----:B------:R-:W-:Y:S02]  /*5340*/  ISETP.GT.AND P3, PT, R59, 0x41, PT ;  /* 0x000000413b00780c */ /* 0x000fe40003f64270 */
[----:B------:R-:W-:Y:S02]  /*5350*/  FSEL R50, R50, -INF , P4 ;  /* 0xff80000032327808 */ /* 0x000fe40002000000 */
[----:B------:R-:W-:Y:S01]  /*5360*/  FMNMX.FTZ R37, R46, R35, !PT ;  /* 0x000000232e257209 */ /* 0x000fe20007810000 */
[----:B------:R-:W1:Y:S01]  /*5370*/  MUFU.TANH R26, R26 ;  /* 0x0000001a001a7308 */ /* 0x000e620000002400 */
[----:B------:R-:W-:-:S02]  /*5380*/  FSEL R35, R3, -INF , P2 ;  /* 0xff80000003237808 */ /* 0x000fc40001000000 */
[C---:B------:R-:W-:Y:S02]  /*5390*/  ISETP.GT.AND P2, PT, R59.reuse, 0x48, PT ;  /* 0x000000483b00780c */ /* 0x040fe40003f44270 */
[----:B------:R-:W-:Y:S02]  /*53a0*/  FSEL R58, R58, -INF , P3 ;  /* 0xff8000003a3a7808 */ /* 0x000fe40001800000 */
[----:B------:R-:W-:Y:S01]  /*53b0*/  FMNMX.FTZ R37, R50, R37, !PT ;  /* 0x0000002532257209 */ /* 0x000fe20007810000 */
[----:B------:R-:W3:Y:S01]  /*53c0*/  MUFU.TANH R30, R30 ;  /* 0x0000001e001e7308 */ /* 0x000ee20000002400 */
[----:B------:R-:W-:Y:S02]  /*53d0*/  FSEL R36, R4, -INF , P1 ;  /* 0xff80000004247808 */ /* 0x000fe40000800000 */
[----:B------:R-:W-:Y:S02]  /*53e0*/  ISETP.GT.AND P1, PT, R59, 0x49, PT ;  /* 0x000000493b00780c */ /* 0x000fe40003f24270 */
[----:B------:R-:W-:-:S02]  /*53f0*/  FSEL R56, R56, -INF , P2 ;  /* 0xff80000038387808 */ /* 0x000fc40001000000 */
[----:B------:R-:W-:Y:S02]  /*5400*/  FMNMX.FTZ R37, R58, R37, !PT ;  /* 0x000000253a257209 */ /* 0x000fe40007810000 */
[----:B------:R-:W-:Y:S02]  /*5410*/  FSEL R57, R57, -INF , P1 ;  /* 0xff80000039397808 */ /* 0x000fe40000800000 */
[----:B------:R-:W-:Y:S02]  /*5420*/  FMNMX.FTZ R4, R56, R37, !PT ;  /* 0x0000002538047209 */ /* 0x000fe40007810000 */
[----:B0-----:R-:W-:Y:S02]  /*5430*/  FSEL R38, R38, -INF , P6 ;  /* 0xff80000026267808 */ /* 0x001fe40003000000 */
[----:B------:R-:W-:Y:S02]  /*5440*/  FMNMX.FTZ R3, R57, R4, !PT ;  /* 0x0000000439037209 */ /* 0x000fe40007810000 */
[----:B--2---:R-:W-:-:S02]  /*5450*/  FSEL R39, R39, -INF , P5 ;  /* 0xff80000027277808 */ /* 0x004fc40002800000 */
[----:B-1----:R-:W-:Y:S01]  /*5460*/  FSEL R26, R26, -INF , P4 ;  /* 0xff8000001a1a7808 */ /* 0x002fe20002000000 */
[----:B------:R-:W0:Y:S01]  /*5470*/  SHFL.BFLY PT, R4, R3, 0x2, 0x1f ;  /* 0x0c401f0003047f89 */ /* 0x000e2200000e0000 */
[----:B---3--:R-:W-:Y:S02]  /*5480*/  FSEL R30, R30, -INF , P2 ;  /* 0xff8000001e1e7808 */ /* 0x008fe40001000000 */
[----:B0-----:R-:W-:Y:S02]  /*5490*/  FMNMX.FTZ R37, R3, R4, !PT ;  /* 0x0000000403257209 */ /* 0x001fe40007810000 */
[----:B------:R0:W-:Y:S03]  /*54a0*/  MUFU.TANH R3, R27 ;  /* 0x0000001b00037308 */ /* 0x0001e60000002400 */
[----:B------:R-:W1:Y:S02]  /*54b0*/  SHFL.BFLY PT, R4, R37, 0x1, 0x1f ;  /* 0x0c201f0025047f89 */ /* 0x000e6400000e0000 */
[----:B-1----:R-:W-:-:S02]  /*54c0*/  FMNMX.FTZ R4, R37, R4, !PT ;  /* 0x0000000425047209 */ /* 0x002fc40007810000 */
[----:B------:R-:W-:Y:S02]  /*54d0*/  FMNMX.FTZ R37, R17, R54, !PT ;  /* 0x0000003611257209 */ /* 0x000fe40007810000 */
[C---:B------:R-:W-:Y:S01]  /*54e0*/  FSETP.NEU.FTZ.AND P0, PT, R4.reuse, -INF , PT ;  /* 0xff8000000400780b */ /* 0x040fe20003f1d000 */
[----:B------:R-:W-:Y:S01]  /*54f0*/  FMUL.FTZ R47, R4, UR5 ;  /* 0x00000005042f7c20 */ /* 0x000fe20008410000 */
[----:B------:R-:W-:-:S04]  /*5500*/  FMNMX.FTZ R54, R20, R37, !PT ;  /* 0x0000002514367209 */ /* 0x000fc80007810000 */
[----:B------:R-:W-:Y:S02]  /*5510*/  FMNMX.FTZ R37, R21, R54, !PT ;  /* 0x0000003615257209 */ /* 0x000fe40007810000 */
[----:B------:R-:W-:Y:S02]  /*5520*/  FSEL R59, R47, RZ, P0 ;  /* 0x000000ff2f3b7208 */ /* 0x000fe40000000000 */
[----:B------:R-:W-:Y:S02]  /*5530*/  FMNMX.FTZ R54, R24, R37, !PT ;  /* 0x0000002518367209 */ /* 0x000fe40007810000 */
[----:B------:R-:W1:Y:S01]  /*5540*/  MUFU.TANH R37, R31 ;  /* 0x0000001f00257308 */ /* 0x000e620000002400 */
[--C-:B------:R-:W-:Y:S01]  /*5550*/  FFMA.FTZ R204, R48, UR5, -R59.reuse ;  /* 0x0000000530cc7c23 */ /* 0x100fe2000801083b */
[----:B------:R-:W-:Y:S01]  /*5560*/  FMNMX.FTZ R47, R25, R54, !PT ;  /* 0x00000036192f7209 */ /* 0x000fe20007810000 */
[--C-:B------:R-:W-:Y:S01]  /*5570*/  FFMA.FTZ R208, R62, UR5, -R59.reuse ;  /* 0x000000053ed07c23 */ /* 0x100fe2000801083b */
[--C-:B------:R-:W-:Y:S01]  /*5580*/  FFMA.FTZ R63, R63, UR5, -R59.reuse ;  /* 0x000000053f3f7c23 */ /* 0x100fe2000801083b */
[--C-:B------:R-:W-:Y:S01]  /*5590*/  FFMA.FTZ R210, R60, UR5, -R59.reuse ;  /* 0x000000053cd27c23 */ /* 0x100fe2000801083b */
[----:B------:R-:W-:Y:S01]  /*55a0*/  FMNMX.FTZ R54, R28, R47, !PT ;  /* 0x0000002f1c367209 */ /* 0x000fe20007810000 */
[--C-:B------:R-:W-:Y:S01]  /*55b0*/  FFMA.FTZ R61, R61, UR5, -R59.reuse ;  /* 0x000000053d3d7c23 */ /* 0x100fe2000801083b */
[--C-:B------:R-:W-:Y:S01]  /*55c0*/  FFMA.FTZ R49, R49, UR5, -R59.reuse ;  /* 0x0000000531317c23 */ /* 0x100fe2000801083b */
[----:B------:R-:W-:Y:S01]  /*55d0*/  MUFU.EX2 R208, R208 ;  /* 0x000000d000d07308 */ /* 0x000fe20000000800 */
[----:B0-----:R-:W-:Y:S01]  /*55e0*/  FMNMX.FTZ R27, R29, R54, !PT ;  /* 0x000000361d1b7209 */ /* 0x001fe20007810000 */
[--C-:B------:R-:W-:Y:S01]  /*55f0*/  FFMA.FTZ R52, R52, UR5, -R59.reuse ;  /* 0x0000000534347c23 */ /* 0x100fe2000801083b */
[--C-:B------:R-:W-:Y:S01]  /*5600*/  FFMA.FTZ R53, R53, UR5, -R59.reuse ;  /* 0x0000000535357c23 */ /* 0x100fe2000801083b */
[--C-:B------:R-:W-:Y:S01]  /*5610*/  FFMA.FTZ R58, R58, UR5, -R59.reuse ;  /* 0x000000053a3a7c23 */ /* 0x100fe2000801083b */
[----:B------:R-:W-:Y:S01]  /*5620*/  FMNMX.FTZ R54, R32, R27, !PT ;  /* 0x0000001b20367209 */ /* 0x000fe20007810000 */
[--C-:B------:R-:W-:Y:S01]  /*5630*/  FFMA.FTZ R41, R41, UR5, -R59.reuse ;  /* 0x0000000529297c23 */ /* 0x100fe2000801083b */
[--C-:B------:R-:W-:Y:S01]  /*5640*/  FFMA.FTZ R44, R44, UR5, -R59.reuse ;  /* 0x000000052c2c7c23 */ /* 0x100fe2000801083b */
[----:B-1----:R-:W-:Y:S01]  /*5650*/  FSEL R37, R37, -INF , P1 ;  /* 0xff80000025257808 */ /* 0x002fe20000800000 */
[----:B------:R0:W-:Y:S01]  /*5660*/  MUFU.EX2 R27, R63 ;  /* 0x0000003f001b7308 */ /* 0x0001e20000000800 */
        /* <DEDUP_REMOVED lines=8> */
[----:B------:R-:W-:Y:S01]  /*56f0*/  FMNMX.FTZ R31, R35, R54, !PT ;  /* 0x00000036231f7209 */ /* 0x000fe20007810000 */
[--C-:B------:R-:W-:Y:S01]  /*5700*/  FFMA.FTZ R50, R50, UR5, -R59.reuse ;  /* 0x0000000532327c23 */ /* 0x100fe2000801083b */
[--C-:B------:R-:W-:Y:S01]  /*5710*/  FFMA.FTZ R56, R56, UR5, -R59.reuse ;  /* 0x0000000538387c23 */ /* 0x100fe2000801083b */
[----:B------:R-:W-:Y:S01]  /*5720*/  FFMA.FTZ R57, R57, UR5, -R59 ;  /* 0x0000000539397c23 */ /* 0x000fe2000801083b */
[----:B------:R-:W-:Y:S01]  /*5730*/  FMNMX.FTZ R47, R36, R31, !PT ;  /* 0x0000001f242f7209 */ /* 0x000fe20007810000 */
[--C-:B0-----:R-:W-:Y:S01]  /*5740*/  IMAD.MOV.U32 R63, RZ, RZ, R151.reuse ;  /* 0x000000ffff3f7224 */ /* 0x101fe200078e0097 */
[----:B------:R-:W-:Y:S01]  /*5750*/  ISETP.NE.AND P0, PT, R64, RZ, PT ;  /* 0x000000ff4000720c */ /* 0x000fe20003f05270 */
[----:B------:R0:W-:Y:S01]  /*5760*/  MUFU.EX2 R31, R61 ;  /* 0x0000003d001f7308 */ /* 0x0001e20000000800 */
[----:B------:R-:W-:Y:S01]  /*5770*/  FMNMX.FTZ R54, R38, R47, !PT ;  /* 0x0000002f26367209 */ /* 0x000fe20007810000 */
[--C-:B------:R-:W-:Y:S01]  /*5780*/  IMAD.MOV.U32 R64, RZ, RZ, R151.reuse ;  /* 0x000000ffff407224 */ /* 0x100fe200078e0097 */
[----:B------:R-:W-:Y:S01]  /*5790*/  FSEL R47, R3, -INF , P3 ;  /* 0xff800000032f7808 */ /* 0x000fe20001800000 */
[----:B------:R-:W-:Y:S01]  /*57a0*/  IMAD.MOV.U32 R62, RZ, RZ, R151 ;  /* 0x000000ffff3e7224 */ /* 0x000fe200078e0097 */
[----:B------:R-:W-:Y:S01]  /*57b0*/  FMNMX.FTZ R55, R39, R54, !PT ;  /* 0x0000003627377209 */ /* 0x000fe20007810000 */
[----:B------:R-:W-:Y:S01]  /*57c0*/  FFMA.FTZ R54, R40, UR5, -R59 ;  /* 0x0000000528367c23 */ /* 0x000fe2000801083b */
[--C-:B------:R-:W-:Y:S01]  /*57d0*/  IMAD.MOV.U32 R60, RZ, RZ, R151.reuse ;  /* 0x000000ffff3c7224 */ /* 0x100fe200078e0097 */
[----:B------:R-:W-:Y:S01]  /*57e0*/  MUFU.EX2 R204, R204 ;  /* 0x000000cc00cc7308 */ /* 0x000fe20000000800 */
[----:B------:R-:W-:Y:S01]  /*57f0*/  FMNMX.FTZ R48, R26, R55, !PT ;  /* 0x000000371a307209 */ /* 0x000fe20007810000 */
[----:B0-----:R-:W-:-:S03]  /*5800*/  IMAD.MOV.U32 R61, RZ, RZ, R151 ;  /* 0x000000ffff3d7224 */ /* 0x001fc600078e0097 */
[----:B------:R-:W-:-:S03]  /*5810*/  FMNMX.FTZ R3, R47, R48, !PT ;  /* 0x000000302f037209 */ /* 0x000fc60007810000 */
[----:B------:R-:W-:Y:S01]  /*5820*/  MUFU.EX2 R49, R49 ;  /* 0x0000003100317308 */ /* 0x000fe20000000800 */
[----:B------:R-:W-:-:S04]  /*5830*/  FMNMX.FTZ R48, R30, R3, !PT ;  /* 0x000000031e307209 */ /* 0x000fc80007810000 */
[----:B------:R-:W-:-:S03]  /*5840*/  FMNMX.FTZ R48, R37, R48, !PT ;  /* 0x0000003025307209 */ /* 0x000fc60007810000 */
[----:B------:R-:W-:Y:S02]  /*5850*/  MUFU.EX2 R52, R52 ;  /* 0x0000003400347308 */ /* 0x000fe40000000800 */
[----:B------:R-:W0:Y:S06]  /*5860*/  SHFL.BFLY PT, R3, R48, 0x2, 0x1f ;  /* 0x0c401f0030037f89 */ /* 0x000e2c00000e0000 */
[----:B------:R-:W1:Y:S08]  /*5870*/  MUFU.EX2 R53, R53 ;  /* 0x0000003500357308 */ /* 0x000e700000000800 */
[----:B------:R-:W-:Y:S08]  /*5880*/  MUFU.EX2 R54, R54 ;  /* 0x0000003600367308 */ /* 0x000ff00000000800 */
[----:B------:R-:W-:Y:S01]  /*5890*/  MUFU.EX2 R55, R58 ;  /* 0x0000003a00377308 */ /* 0x000fe20000000800 */
[----:B-1----:R-:W-:-:S02]  /*58a0*/  F2FP.F16.F32.PACK_AB R206, R53, R52 ;  /* 0x0000003435ce723e */ /* 0x002fc400000000ff */
[----:B0-----:R-:W-:-:S05]  /*58b0*/  FMNMX.FTZ R40, R48, R3, !PT ;  /* 0x0000000330287209 */ /* 0x001fca0007810000 */
[----:B------:R-:W0:Y:S01]  /*58c0*/  SHFL.BFLY PT, R3, R40, 0x1, 0x1f ;  /* 0x0c201f0028037f89 */ /* 0x000e2200000e0000 */
[----:B------:R-:W1:Y:S08]  /*58d0*/  MUFU.EX2 R41, R41 ;  /* 0x0000002900297308 */ /* 0x000e700000000800 */
[----:B------:R-:W-:Y:S08]  /*58e0*/  MUFU.EX2 R44, R44 ;  /* 0x0000002c002c7308 */ /* 0x000ff00000000800 */
[----:B------:R-:W2:Y:S01]  /*58f0*/  MUFU.EX2 R45, R45 ;  /* 0x0000002d002d7308 */ /* 0x000ea20000000800 */
[----:B-1----:R-:W-:-:S02]  /*5900*/  F2FP.F16.F32.PACK_AB R200, R41, R54 ;  /* 0x0000003629c8723e */ /* 0x002fc400000000ff */
[----:B0-----:R-:W-:-:S05]  /*5910*/  FMNMX.FTZ R3, R40, R3, !PT ;  /* 0x0000000328037209 */ /* 0x001fca0007810000 */
[----:B------:R-:W-:Y:S01]  /*5920*/  MUFU.EX2 R51, R51 ;  /* 0x0000003300337308 */ /* 0x000fe20000000800 */
[C---:B------:R-:W-:Y:S01]  /*5930*/  FSETP.NEU.FTZ.AND P1, PT, R3.reuse, -INF , PT ;  /* 0xff8000000300780b */ /* 0x040fe20003f3d000 */
[----:B------:R-:W-:-:S06]  /*5940*/  FMUL.FTZ R40, R3, UR5 ;  /* 0x0000000503287c20 */ /* 0x000fcc0008410000 */
[----:B------:R-:W-:Y:S01]  /*5950*/  MUFU.EX2 R42, R42 ;  /* 0x0000002a002a7308 */ /* 0x000fe20000000800 */
[----:B------:R-:W-:Y:S02]  /*5960*/  FSEL R40, R40, RZ, P1 ;  /* 0x000000ff28287208 */ /* 0x000fe40000800000 */
[----:B------:R-:W-:Y:S02]  /*5970*/  PLOP3.LUT P1, PT, PT, PT, UP0, 0x80, 0x0 ;  /* 0x000000000000781c */ /* 0x000fe40003f2f008 */
[----:B--2---:R-:W-:Y:S01]  /*5980*/  F2FP.F16.F32.PACK_AB R202, R45, R44 ;  /* 0x0000002c2dca723e */ /* 0x004fe200000000ff */
[--C-:B------:R-:W-:Y:S01]  /*5990*/  FFMA.FTZ R2, R2, UR5, -R40.reuse ;  /* 0x0000000502027c23 */ /* 0x100fe20008010828 */
[--C-:B------:R-:W-:Y:S01]  /*59a0*/  FFMA.FTZ R7, R7, UR5, -R40.reuse ;  /* 0x0000000507077c23 */ /* 0x100fe20008010828 */
[--C-:B------:R-:W-:Y:S01]  /*59b0*/  FFMA.FTZ R17, R17, UR5, -R40.reuse ;  /* 0x0000000511117c23 */ /* 0x100fe20008010828 */
[--C-:B------:R-:W-:Y:S01]  /*59c0*/  FFMA.FTZ R20, R20, UR5, -R40.reuse ;  /* 0x0000000514147c23 */ /* 0x100fe20008010828 */
[--C-:B------:R-:W-:Y:S01]  /*59d0*/  FFMA.FTZ R21, R21, UR5, -R40.reuse ;  /* 0x0000000515157c23 */ /* 0x100fe20008010828 */
[----:B------:R0:W-:Y:S01]  /*59e0*/  MUFU.EX2 R209, R7 ;  /* 0x0000000700d17308 */ /* 0x0001e20000000800 */
        /* <DEDUP_REMOVED lines=8> */
[----:B0-----:R-:W-:Y:S01]  /*5a70*/  FADD.FTZ R7, R208, R27 ;  /* 0x0000001bd0077221 */ /* 0x001fe20000010000 */
[--C-:B------:R-:W-:Y:S01]  /*5a80*/  FFMA.FTZ R35, R35, UR5, -R40.reuse ;  /* 0x0000000523237c23 */ /* 0x100fe20008010828 */
[--C-:B------:R-:W-:Y:S01]  /*5a90*/  FFMA.FTZ R36, R36, UR5, -R40.reuse ;  /* 0x0000000524247c23 */ /* 0x100fe20008010828 */
[--C-:B------:R-:W-:Y:S01]  /*5aa0*/  FFMA.FTZ R38, R38, UR5, -R40.reuse ;  /* 0x0000000526267c23 */ /* 0x100fe20008010828 */
[----:B------:R-:W-:Y:S01]  /*5ab0*/  FADD.FTZ R48, R210, R7 ;  /* 0x00000007d2307221 */ /* 0x000fe20000010000 */
[--C-:B------:R-:W-:Y:S01]  /*5ac0*/  FFMA.FTZ R39, R39, UR5, -R40.reuse ;  /* 0x0000000527277c23 */ /* 0x100fe20008010828 */
[----:B------:R-:W-:Y:S01]  /*5ad0*/  FFMA.FTZ R26, R26, UR5, -R40 ;  /* 0x000000051a1a7c23 */ /* 0x000fe20008010828 */
[----:B------:R0:W2:Y:S01]  /*5ae0*/  MUFU.EX2 R211, R17 ;  /* 0x0000001100d37308 */ /* 0x0000a20000000800 */
[----:B------:R-:W-:Y:S01]  /*5af0*/  FADD.FTZ R7, R31, R48 ;  /* 0x000000301f077221 */ /* 0x000fe20000010000 */
[--C-:B------:R-:W-:Y:S01]  /*5b00*/  FFMA.FTZ R47, R47, UR5, -R40.reuse ;  /* 0x000000052f2f7c23 */ /* 0x100fe20008010828 */
[--C-:B------:R-:W-:Y:S01]  /*5b10*/  FFMA.FTZ R30, R30, UR5, -R40.reuse ;  /* 0x000000051e1e7c23 */ /* 0x100fe20008010828 */
[----:B------:R-:W-:Y:S01]  /*5b20*/  FFMA.FTZ R37, R37, UR5, -R40 ;  /* 0x0000000525257c23 */ /* 0x000fe20008010828 */
[----:B------:R-:W-:Y:S01]  /*5b30*/  FADD.FTZ R58, R204, R7 ;  /* 0x00000007cc3a7221 */ /* 0x000fe20000010000 */
[----:B------:R-:W-:Y:S01]  /*5b40*/  F2FP.F16.F32.PACK_AB R208, R27, R208 ;  /* 0x000000d01bd0723e */ /* 0x000fe200000000ff */
[----:B------:R-:W-:Y:S01]  /*5b50*/  IMAD.MOV.U32 R27, RZ, RZ, R151 ;  /* 0x000000ffff1b7224 */ /* 0x000fe200078e0097 */
[----:B------:R-:W3:Y:S01]  /*5b60*/  MUFU.EX2 R20, R20 ;  /* 0x0000001400147308 */ /* 0x000ee20000000800 */
[----:B-1----:R-:W-:Y:S01]  /*5b70*/  FADD.FTZ R48, R2, R209 ;  /* 0x000000d102307221 */ /* 0x002fe20000010000 */
[----:B0-----:R-:W-:Y:S01]  /*5b80*/  FADD.FTZ R17, R49, R58 ;  /* 0x0000003a31117221 */ /* 0x001fe20000010000 */
[----:B------:R-:W-:Y:S01]  /*5b90*/  F2FP.F16.F32.PACK_AB R210, R31, R210 ;  /* 0x000000d21fd2723e */ /* 0x000fe200000000ff */
[----:B------:R-:W-:Y:S01]  /*5ba0*/  IMAD.MOV.U32 R31, RZ, RZ, R151 ;  /* 0x000000ffff1f7224 */ /* 0x000fe200078e0097 */
[----:B------:R-:W-:Y:S01]  /*5bb0*/  F2FP.F16.F32.PACK_AB R204, R49, R204 ;  /* 0x000000cc31cc723e */ /* 0x000fe200000000ff */
[----:B------:R-:W-:Y:S01]  /*5bc0*/  FADD.FTZ R58, R52, R17 ;  /* 0x00000011343a7221 */ /* 0x000fe20000010000 */
[----:B------:R-:W-:Y:S01]  /*5bd0*/  F2FP.F16.F32.PACK_AB R196, R42, R51 ;  /* 0x000000332ac4723e */ /* 0x000fe200000000ff */
[----:B------:R-:W0:Y:S01]  /*5be0*/  MUFU.EX2 R21, R21 ;  /* 0x0000001500157308 */ /* 0x000e220000000800 */
[----:B--2---:R-:W-:Y:S01]  /*5bf0*/  FADD.FTZ R7, R211, R48 ;  /* 0x00000030d3077221 */ /* 0x004fe20000010000 */
[----:B------:R-:W-:Y:S01]  /*5c00*/  FADD.FTZ R59, R53, R58 ;  /* 0x0000003a353b7221 */ /* 0x000fe20000010000 */
[----:B------:R-:W-:Y:S01]  /*5c10*/  F2FP.F16.F32.PACK_AB R209, R209, R2 ;  /* 0x00000002d1d1723e */ /* 0x000fe200000000ff */
[----:B------:R-:W-:-:S02]  /*5c20*/  IMAD.MOV.U32 R2, RZ, RZ, 0x3f800000 ;  /* 0x3f800000ff027424 */ /* 0x000fc400078e00ff */
[----:B------:R-:W-:Y:S02]  /*5c30*/  IMAD.MOV.U32 R58, RZ, RZ, R151 ;  /* 0x000000ffff3a7224 */ /* 0x000fe400078e0097 */
[----:B------:R-:W1:Y:S01]  /*5c40*/  MUFU.EX2 R24, R24 ;  /* 0x0000001800187308 */ /* 0x000e620000000800 */
[----:B---3--:R-:W-:Y:S01]  /*5c50*/  FADD.FTZ R48, R20, R7 ;  /* 0x0000000714307221 */ /* 0x008fe20000010000 */
[----:B------:R-:W-:Y:S01]  /*5c60*/  IADD3 R7, R0, 0x38840, RZ ;  /* 0x0003884000077810 */ /* 0x000fe20007ffe0ff */
[--C-:B------:R-:W-:Y:S01]  /*5c70*/  IMAD.MOV.U32 R53, RZ, RZ, R151.reuse ;  /* 0x000000ffff357224 */ /* 0x100fe200078e0097 */
[----:B------:R-:W-:Y:S01]  /*5c80*/  F2FP.F16.F32.PACK_AB R211, R20, R211 ;  /* 0x000000d314d3723e */ /* 0x000fe200000000ff */
[----:B------:R-:W-:Y:S01]  /*5c90*/  IMAD.MOV.U32 R52, RZ, RZ, R151 ;  /* 0x000000ffff347224 */ /* 0x000fe200078e0097 */
[----:B------:R-:W-:Y:S01]  /*5ca0*/  PRMT R7, R6, 0x654, R7 ;  /* 0x0000065406077816 */ /* 0x000fe20000000007 */
[----:B------:R-:W-:Y:S01]  /*5cb0*/  IMAD.MOV.U32 R49, RZ, RZ, R151 ;  /* 0x000000ffff317224 */ /* 0x000fe200078e0097 */
[----:B------:R-:W2:Y:S01]  /*5cc0*/  MUFU.EX2 R25, R25 ;  /* 0x0000001900197308 */ /* 0x000ea20000000800 */
[----:B0-----:R-:W-:Y:S01]  /*5cd0*/  FADD.FTZ R17, R21, R48 ;  /* 0x0000003015117221 */ /* 0x001fe20000010000 */
[----:B------:R-:W-:Y:S01]  /*5ce0*/  FADD.FTZ R48, R54, R59 ;  /* 0x0000003b36307221 */ /* 0x000fe20000010000 */
[----:B------:R0:W-:Y:S01]  /*5cf0*/  SYNCS.ARRIVE.TRANS64.RED.A1T0 RZ, [R7+URZ], RZ ;  /* 0x000000ff07ff79a7 */ /* 0x0001e2000810043f */
[----:B------:R-:W-:-:S02]  /*5d00*/  IMAD.MOV.U32 R54, RZ, RZ, R151 ;  /* 0x000000ffff367224 */ /* 0x000fc400078e0097 */
[----:B------:R-:W-:Y:S01]  /*5d10*/  FADD.FTZ R59, R41, R48 ;  /* 0x00000030293b7221 */ /* 0x000fe20000010000 */
[----:B------:R-:W-:Y:S01]  /*5d20*/  IMAD.MOV.U32 R41, RZ, RZ, R151 ;  /* 0x000000ffff297224 */ /* 0x000fe200078e0097 */
[----:B------:R-:W3:Y:S01]  /*5d30*/  MUFU.EX2 R28, R28 ;  /* 0x0000001c001c7308 */ /* 0x000ee20000000800 */
[----:B-1----:R-:W-:Y:S01]  /*5d40*/  FADD.FTZ R0, R24, R17 ;  /* 0x0000001118007221 */ /* 0x002fe20000010000 */
[----:B------:R-:W-:Y:S01]  /*5d50*/  FADD.FTZ R48, R44, R59 ;  /* 0x0000003b2c307221 */ /* 0x000fe20000010000 */
[----:B------:R-:W-:Y:S01]  /*5d60*/  F2FP.F16.F32.PACK_AB R205, R24, R21 ;  /* 0x0000001518cd723e */ /* 0x000fe200000000ff */
[--C-:B------:R-:W-:Y:S02]  /*5d70*/  IMAD.MOV.U32 R59, RZ, RZ, R151.reuse ;  /* 0x000000ffff3b7224 */ /* 0x100fe400078e0097 */
[----:B------:R-:W-:Y:S01]  /*5d80*/  FADD.FTZ R48, R45, R48 ;  /* 0x000000302d307221 */ /* 0x000fe20000010000 */
[--C-:B------:R-:W-:Y:S01]  /*5d90*/  IMAD.MOV.U32 R45, RZ, RZ, R151.reuse ;  /* 0x000000ffff2d7224 */ /* 0x100fe200078e0097 */
[----:B------:R-:W0:Y:S01]  /*5da0*/  MUFU.EX2 R29, R29 ;  /* 0x0000001d001d7308 */ /* 0x000e220000000800 */
[----:B--2---:R-:W-:Y:S01]  /*5db0*/  FADD.FTZ R17, R25, R0 ;  /* 0x0000000019117221 */ /* 0x004fe20000010000 */
[----:B------:R-:W-:-:S02]  /*5dc0*/  IMAD.MOV.U32 R44, RZ, RZ, R151 ;  /* 0x000000ffff2c7224 */ /* 0x000fc400078e0097 */
[----:B------:R-:W-:-:S04]  /*5dd0*/  IMAD.MOV.U32 R24, RZ, RZ, R151 ;  /* 0x000000ffff187224 */ /* 0x000fc800078e0097 */
[----:B------:R-:W1:Y:S01]  /*5de0*/  MUFU.EX2 R32, R32 ;  /* 0x0000002000207308 */ /* 0x000e620000000800 */
[C---:B---3--:R-:W-:Y:S01]  /*5df0*/  FADD.FTZ R0, R28.reuse, R17 ;  /* 0x000000111c007221 */ /* 0x048fe20000010000 */
[----:B------:R-:W-:Y:S01]  /*5e00*/  FADD.FTZ R17, R51, R48 ;  /* 0x0000003033117221 */ /* 0x000fe20000010000 */
[----:B------:R-:W-:Y:S01]  /*5e10*/  F2FP.F16.F32.PACK_AB R207, R28, R25 ;  /* 0x000000191ccf723e */ /* 0x000fe200000000ff */
[----:B------:R-:W-:Y:S01]  /*5e20*/  IMAD.MOV.U32 R48, RZ, RZ, R151 ;  /* 0x000000ffff307224 */ /* 0x000fe200078e0097 */
[----:B------:R-:W-:Y:S01]  /*5e30*/  MOV R51, R151 ;  /* 0x0000009700337202 */ /* 0x000fe20000000f00 */
[----:B------:R-:W-:Y:S01]  /*5e40*/  FADD.FTZ R40, R42, R17 ;  /* 0x000000112a287221 */ /* 0x000fe20000010000 */
[--C-:B------:R-:W-:Y:S01]  /*5e50*/  IMAD.MOV.U32 R42, RZ, RZ, R151.reuse ;  /* 0x000000ffff2a7224 */ /* 0x100fe200078e0097 */
[----:B------:R-:W2:Y:S01]  /*5e60*/  MUFU.EX2 R33, R33 ;  /* 0x0000002100217308 */ /* 0x000ea20000000800 */
[----:B0-----:R-:W-:Y:S01]  /*5e70*/  FADD.FTZ R7, R29, R0 ;  /* 0x000000001d077221 */ /* 0x001fe20000010000 */
[----:B------:R-:W-:-:S02]  /*5e80*/  IMAD.MOV.U32 R28, RZ, RZ, R151 ;  /* 0x000000ffff1c7224 */ /* 0x000fc400078e0097 */
[----:B------:R-:W-:-:S04]  /*5e90*/  IMAD.MOV.U32 R25, RZ, RZ, R151 ;  /* 0x000000ffff197224 */ /* 0x000fc800078e0097 */
[----:B------:R-:W0:Y:S01]  /*5ea0*/  MUFU.EX2 R43, R43 ;  /* 0x0000002b002b7308 */ /* 0x000e220000000800 */
[C---:B-1----:R-:W-:Y:S01]  /*5eb0*/  FADD.FTZ R0, R32.reuse, R7 ;  /* 0x0000000720007221 */ /* 0x042fe20000010000 */
[----:B------:R-:W-:Y:S01]  /*5ec0*/  F2FP.F16.F32.PACK_AB R201, R32, R29 ;  /* 0x0000001d20c9723e */ /* 0x000fe200000000ff */
[--C-:B------:R-:W-:Y:S02]  /*5ed0*/  IMAD.MOV.U32 R32, RZ, RZ, R151.reuse ;  /* 0x000000ffff207224 */ /* 0x100fe400078e0097 */
[----:B------:R-:W-:-:S03]  /*5ee0*/  IMAD.MOV.U32 R29, RZ, RZ, R151 ;  /* 0x000000ffff1d7224 */ /* 0x000fc600078e0097 */
[----:B------:R-:W1:Y:S01]  /*5ef0*/  MUFU.EX2 R34, R34 ;  /* 0x0000002200227308 */ /* 0x000e620000000800 */
[----:B--2---:R-:W-:-:S07]  /*5f00*/  FADD.FTZ R7, R33, R0 ;  /* 0x0000000021077221 */ /* 0x004fce0000010000 */
        /* <DEDUP_REMOVED lines=15> */
[----:B-1----:R-:W-:Y:S01]  /*6000*/  FADD.FTZ R0, R50, R17 ;  /* 0x0000001132007221 */ /* 0x002fe20000010000 */
[C---:B------:R-:W-:Y:S01]  /*6010*/  F2FP.F16.F32.PACK_AB R192, R55.reuse, R50 ;  /* 0x0000003237c0723e */ /* 0x040fe200000000ff */
[--C-:B------:R-:W-:Y:S02]  /*6020*/  IMAD.MOV.U32 R50, RZ, RZ, R151.reuse ;  /* 0x000000ffff327224 */ /* 0x100fe400078e0097 */
[----:B------:R-:W-:Y:S01]  /*6030*/  FADD.FTZ R17, R55, R0 ;  /* 0x0000000037117221 */ /* 0x000fe20000010000 */
[----:B------:R-:W-:Y:S02]  /*6040*/  IMAD.MOV.U32 R55, RZ, RZ, R151 ;  /* 0x000000ffff377224 */ /* 0x000fe400078e0097 */
[----:B------:R-:W1:Y:S01]  /*6050*/  MUFU.EX2 R39, R39 ;  /* 0x0000002700277308 */ /* 0x000e620000000800 */
[C---:B--2---:R-:W-:Y:S01]  /*6060*/  FADD.FTZ R7, R36.reuse, R7 ;  /* 0x0000000724077221 */ /* 0x044fe20000010000 */
[----:B------:R-:W-:Y:S01]  /*6070*/  F2FP.F16.F32.PACK_AB R197, R36, R35 ;  /* 0x0000002324c5723e */ /* 0x000fe200000000ff */
[----:B------:R-:W-:-:S02]  /*6080*/  IMAD.MOV.U32 R36, RZ, RZ, R151 ;  /* 0x000000ffff247224 */ /* 0x000fc400078e0097 */
[----:B------:R-:W-:-:S03]  /*6090*/  IMAD.MOV.U32 R35, RZ, RZ, R151 ;  /* 0x000000ffff237224 */ /* 0x000fc600078e0097 */
[----:B------:R-:W2:Y:S01]  /*60a0*/  MUFU.EX2 R26, R26 ;  /* 0x0000001a001a7308 */ /* 0x000ea20000000800 */
[----:B0-----:R-:W-:-:S07]  /*60b0*/  FADD.FTZ R0, R38, R7 ;  /* 0x0000000726007221 */ /* 0x001fce0000010000 */
        /* <DEDUP_REMOVED lines=13> */
[----:B-1----:R-:W-:-:S07]  /*6190*/  FADD.FTZ R40, R56, R17 ;  /* 0x0000001138287221 */ /* 0x002fce0000010000 */
[----:B------:R-:W1:Y:S01]  /*61a0*/  MUFU.EX2 R37, R37 ;  /* 0x0000002500257308 */ /* 0x000e620000000800 */
[----:B--2---:R-:W-:Y:S01]  /*61b0*/  FADD.FTZ R0, R30, R7 ;  /* 0x000000071e007221 */ /* 0x004fe20000010000 */
[C---:B0-----:R-:W-:Y:S01]  /*61c0*/  FADD.FTZ R17, R57.reuse, R40 ;  /* 0x0000002839117221 */ /* 0x041fe20000010000 */
[----:B------:R-:W-:Y:S01]  /*61d0*/  F2FP.F16.F32.PACK_AB R194, R57, R56 ;  /* 0x0000003839c2723e */ /* 0x000fe200000000ff */
[--C-:B------:R-:W-:Y:S02]  /*61e0*/  IMAD.MOV.U32 R57, RZ, RZ, R151.reuse ;  /* 0x000000ffff397224 */ /* 0x100fe400078e0097 */
[--C-:B------:R-:W-:Y:S02]  /*61f0*/  IMAD.MOV.U32 R56, RZ, RZ, R151.reuse ;  /* 0x000000ffff387224 */ /* 0x100fe400078e0097 */
[----:B------:R-:W-:Y:S02]  /*6200*/  IMAD.MOV.U32 R40, RZ, RZ, R151 ;  /* 0x000000ffff287224 */ /* 0x000fe400078e0097 */
[C---:B-1----:R-:W-:Y:S01]  /*6210*/  FADD.FTZ R7, R37.reuse, R0 ;  /* 0x0000000025077221 */ /* 0x042fe20000010000 */
[----:B------:R-:W-:Y:S01]  /*6220*/  F2FP.F16.F32.PACK_AB R195, R37, R30 ;  /* 0x0000001e25c3723e */ /* 0x000fe200000000ff */
[----:B------:R-:W-:-:S02]  /*6230*/  IMAD.MOV.U32 R0, RZ, RZ, 0x3f800000 ;  /* 0x3f800000ff007424 */ /* 0x000fc400078e00ff */
[--C-:B------:R-:W-:Y:S02]  /*6240*/  IMAD.MOV.U32 R37, RZ, RZ, R151.reuse ;  /* 0x000000ffff257224 */ /* 0x100fe400078e0097 */
[----:B------:R-:W-:Y:S01]  /*6250*/  IMAD.MOV.U32 R30, RZ, RZ, R151 ;  /* 0x000000ffff1e7224 */ /* 0x000fe200078e0097 */
[----:B------:R-:W-:Y:S06]  /*6260*/  @!P1 BRA `(.L_x_188) ;  /* 0x00000040003c9947 */ /* 0x000fec0003800000 */
[----:B------:R-:W-:Y:S01]  /*6270*/  R2UR UR4, R16 ;  /* 0x00000000100472ca */ /* 0x000fe200000e0000 */
[----:B------:R-:W-:Y:S01]  /*6280*/  IMAD.MOV.U32 R21, RZ, RZ, R3 ;  /* 0x000000ffff157224 */ /* 0x000fe200078e0003 */
[----:B------:R-:W-:Y:S01]  /*6290*/  CS2R R150, SRZ ;  /* 0x0000000000967805 */ /* 0x000fe2000001ff00 */
[----:B------:R-:W-:Y:S01]  /*62a0*/  IMAD.MOV.U32 R227, RZ, RZ, R4 ;  /* 0x000000ffffe37224 */ /* 0x000fe200078e0004 */
[----:B------:R-:W-:Y:S01]  /*62b0*/  CS2R R146, SRZ ;  /* 0x0000000000927805 */ /* 0x000fe2000001ff00 */
[----:B------:R-:W-:Y:S01]  /*62c0*/  IMAD.MOV.U32 R2, RZ, RZ, 0x3f800000 ;  /* 0x3f800000ff027424 */ /* 0x000fe200078e00ff */
[----:B------:R-:W-:Y:S02]  /*62d0*/  CS2R R142, SRZ ;  /* 0x00000000008e7805 */ /* 0x000fe4000001ff00 */
[----:B------:R-:W-:Y:S02]  /*62e0*/  CS2R R138, SRZ ;  /* 0x00000000008a7805 */ /* 0x000fe4000001ff00 */
[----:B------:R-:W-:-:S02]  /*62f0*/  CS2R R134, SRZ ;  /* 0x0000000000867805 */ /* 0x000fc4000001ff00 */
[----:B------:R-:W-:Y:S02]  /*6300*/  CS2R R130, SRZ ;  /* 0x0000000000827805 */ /* 0x000fe4000001ff00 */
[----:B------:R-:W-:Y:S02]  /*6310*/  CS2R R126, SRZ ;  /* 0x00000000007e7805 */ /* 0x000fe4000001ff00 */
[----:B------:R-:W-:Y:S02]  /*6320*/  CS2R R122, SRZ ;  /* 0x00000000007a7805 */ /* 0x000fe4000001ff00 */
[----:B------:R-:W-:Y:S01]  /*6330*/  CS2R R118, SRZ ;  /* 0x0000000000767805 */ /* 0x000fe2000001ff00 */
[----:B------:R-:W-:Y:S01]  /*6340*/  IMAD.U32 R228, RZ, RZ, UR4 ;  /* 0x00000004ffe47e24 */ /* 0x000fe2000f8e00ff */
        /* <DEDUP_REMOVED lines=55> */
[----:B------:R-:W-:Y:S01]  /*66c0*/  IMAD.U32 R20, RZ, RZ, UR60 ;  /* 0x0000003cff147e24 */ /* 0x000fe2000f8e00ff */
[----:B------:R-:W-:Y:S01]  /*66d0*/  UMOV UR61, UR38 ;  /* 0x00000026003d7c82 */ /* 0x000fe20008000000 */
[----:B------:R-:W-:-:S05]  /*66e0*/  ULDC UR60, c[0x0][0x9d8] ;  /* 0x00027600003c7ab9 */ /* 0x000fca0000000800 */
.L_x_199:
[----:B------:R-:W-:Y:S01]  /*66f0*/  R2UR UR5, R228 ;  /* 0x00000000e40572ca */ /* 0x000fe200000e0000 */
[----:B------:R-:W-:-:S04]  /*6700*/  UISETP.NE.AND UP0, UPT, UR61, 0x1, UPT ;  /* 0x000000013d00788c */ /* 0x000fc8000bf05270 */
[----:B------:R-:W-:-:S08]  /*6710*/  USEL UR4, URZ, 0x1, UP0 ;  /* 0x000000013f047887 */ /* 0x000fd00008000000 */
[----:B------:R-:W-:-:S06]  /*6720*/  ULOP3.LUT UR4, UR5, UR4, URZ, 0x3c, !UPT ;  /* 0x0000000405047292 */ /* 0x000fcc000f8e3c3f */
[----:B------:R-:W-:Y:S01]  /*6730*/  IMAD.U32 R16, RZ, RZ, UR4 ;  /* 0x00000004ff107e24 */ /* 0x000fe2000f8e00ff */
[----:B------:R-:W-:Y:S06]  /*6740*/  @!P0 BRA `(.L_x_189) ;  /* 0x0000000000048947 */ /* 0x000fec0003800000 */
[----:B------:R-:W-:Y:S01]  /*6750*/  BPT.TRAP 0x1 ;  /* 0x000000040000795c */ /* 0x000fe20000300000 */
.L_x_189:
[----:B------:R-:W0:Y:S01]  /*6760*/  S2UR UR4, SR_CgaCtaId ;  /* 0x00000000000479c3 */ /* 0x000e220000008800 */
[----:B------:R-:W-:Y:S01]  /*6770*/  MOV R5, 0x400 ;  /* 0x0000040000057802 */ /* 0x000fe20000000f00 */
[----:B------:R-:W-:Y:S01]  /*6780*/  UIADD3 UR38, UR61, 0x1, URZ ;  /* 0x000000013d267890 */ /* 0x000fe2000fffe03f */
[----:B------:R-:W-:-:S03]  /*6790*/  R2UR UR6, R16 ;  /* 0x00000000100672ca */ /* 0x000fc600000e0000 */
[----:B------:R-:W-:-:S04]  /*67a0*/  UISETP.NE.AND UP0, UPT, UR38, 0x2, UPT ;  /* 0x000000022600788c */ /* 0x000fc8000bf05270 */
[----:B------:R-:W-:-:S06]  /*67b0*/  USEL UR38, UR38, URZ, UP0 ;  /* 0x0000003f26267287 */ /* 0x000fcc0008000000 */
[----:B------:R-:W-:-:S05]  /*67c0*/  IMAD.U32 R3, RZ, RZ, UR6 ;  /* 0x00000006ff037e24 */ /* 0x000fca000f8e00ff */
[----:B------:R-:W-:Y:S02]  /*67d0*/  SHF.L.U32 R3, R3, 0x1f, RZ ;  /* 0x0000001f03037819 */ /* 0x000fe400000006ff */
[----:B0-----:R-:W-:-:S04]  /*67e0*/  MOV R6, UR4 ;  /* 0x0000000400067c02 */ /* 0x001fc80008000f00 */
[----:B------:R-:W-:-:S04]  /*67f0*/  LEA R5, R6, R5, 0x18 ;  /* 0x0000000506057211 */ /* 0x000fc800078ec0ff */
[----:B------:R-:W-:-:S13]  /*6800*/  R2UR UR4, R5 ;  /* 0x00000000050472ca */ /* 0x000fda00000e0000 */
[----:B------:R-:W-:-:S06]  /*6810*/  ULEA UR5, UR38, UR4, 0x3 ;  /* 0x0000000426057291 */ /* 0x000fcc000f8e183f */
[----:B------:R-:W-:-:S03]  /*6820*/  IMAD.U32 R229, RZ, RZ, UR5 ;  /* 0x00000005ffe57e24 */ /* 0x000fc6000f8e00ff */
[----:B------:R0:W1:Y:S01]  /*6830*/  SYNCS.PHASECHK.TRANS64.TRYWAIT P1, [UR5+0x38830], R3 ;  /* 0x03883003ff0075a7 */ /* 0x0000620008020145 */
[----:B------:R-:W-:Y:S05]  /*6840*/  @!P0 BRA `(.L_x_190) ;  /* 0x0000000000048947 */ /* 0x000fea0003800000 */
[----:B------:R-:W-:Y:S01]  /*6850*/  BPT.TRAP 0x1 ;  /* 0x000000040000795c */ /* 0x000fe20000300000 */
.L_x_190:
[----:B-1----:R-:W-:Y:S05]  /*6860*/  @P1 BRA `(.L_x_191) ;  /* 0x00000000000c1947 */ /* 0x002fea0003800000 */
[----:B------:R-:W-:-:S13]  /*6870*/  R2UR UR4, R229 ;  /* 0x00000000e50472ca */ /* 0x000fda00000e0000 */
[----:B------:R-:W1:Y:S02]  /*6880*/  SYNCS.PHASECHK.TRANS64.TRYWAIT P1, [UR4+0x38830], R3 ;  /* 0x03883003ff0075a7 */ /* 0x000e640008020144 */
[----:B-1----:R-:W-:Y:S05]  /*6890*/  @!P1 BRA `(.L_x_192) ;  /* 0x000000f8008c9947 */ /* 0x002fea0003800000 */
.L_x_191:
[----:B------:R-:W-:Y:S01]  /*68a0*/  R2UR UR6, R18 ;  /* 0x00000000120672ca */ /* 0x000fe200000e0000 */
[----:B------:R-:W-:Y:S01]  /*68b0*/  UIMAD UR4, UR38, 0xa00, UR39 ;  /* 0x00000a00260478a4 */ /* 0x000fe2000f8e0227 */
[----:B------:R-:W-:Y:S01]  /*68c0*/  R2UR UR7, R19 ;  /* 0x00000000130772ca */ /* 0x000fe200000e0000 */
[----:B------:R-:W-:Y:S01]  /*68d0*/  WARPGROUP.ARRIVE ;  /* 0x00000000000079c5 */ /* 0x000fe20000000000 */
[----:B------:R-:W-:Y:S01]  /*68e0*/  UMOV UR59, 0x40000040 ;  /* 0x40000040003b7882 */ /* 0x000fe20000000000 */
[----:B------:R-:W-:Y:S01]  /*68f0*/  R2UR UR14, R14 ;  /* 0x000000000e0e72ca */ /* 0x000fe200000e0000 */
[----:B------:R-:W-:Y:S01]  /*6900*/  UIADD3 UR18, UR4, 0x284, URZ ;  /* 0x0000028404127890 */ /* 0x000fe2000fffe03f */
[----:B------:R-:W-:Y:S01]  /*6910*/  R2UR UR15, R15 ;  /* 0x000000000f0f72ca */ /* 0x000fe200000e0000 */
[----:B------:R-:W-:Y:S01]  /*6920*/  UMOV UR58, UR4 ;  /* 0x00000004003a7c82 */ /* 0x000fe20008000000 */
[----:B------:R-:W-:Y:S01]  /*6930*/  R2UR UR10, R12 ;  /* 0x000000000c0a72ca */ /* 0x000fe200000e0000 */
[----:B------:R-:W-:Y:S01]  /*6940*/  UMOV UR19, 0x40000040 ;  /* 0x4000004000137882 */ /* 0x000fe20000000000 */
[----:B------:R-:W-:Y:S01]  /*6950*/  R2UR UR11, R13 ;  /* 0x000000000d0b72ca */ /* 0x000fe200000e0000 */
[----:B------:R-:W-:Y:S01]  /*6960*/  UIADD3 UR22, UR4, 0x286, URZ ;  /* 0x0000028604167890 */ /* 0x000fe2000fffe03f */
[-C--:B------:R-:W-:Y:S01]  /*6970*/  FMUL.FTZ R24, R24, R0.reuse ;  /* 0x0000000018187220 */ /* 0x080fe20000410000 */
[----:B------:R-:W-:Y:S01]  /*6980*/  UMOV UR56, UR6 ;  /* 0x0000000600387c82 */ /* 0x000fe20008000000 */
[----:B------:R-:W-:Y:S01]  /*6990*/  UMOV UR57, UR7 ;  /* 0x0000000700397c82 */ /* 0x000fe20008000000 */
[----:B------:R-:W-:Y:S01]  /*69a0*/  UMOV UR23, 0x40000040 ;  /* 0x4000004000177882 */ /* 0x000fe20000000000 */
[----:B------:R-:W-:Y:S01]  /*69b0*/  HGMMA.64x16x16.F32 R184, gdesc[UR56], RZ, !UPT, gsb0 ;  /* 0x0020000038b879f0 */ /* 0x000fe2000c0008ff */
[----:B------:R-:W-:Y:S01]  /*69c0*/  UIADD3 UR58, UR4, 0x80, URZ ;  /* 0x00000080043a7890 */ /* 0x000fe2000fffe03f */
[-C--:B------:R-:W-:Y:S01]  /*69d0*/  FMUL.FTZ R25, R25, R0.reuse ;  /* 0x0000000019197220 */ /* 0x080fe20000410000 */
[----:B------:R-:W-:Y:S01]  /*69e0*/  UMOV UR56, UR6 ;  /* 0x0000000600387c82 */ /* 0x000fe20008000000 */
[----:B------:R-:W-:Y:S01]  /*69f0*/  UMOV UR57, UR7 ;  /* 0x0000000700397c82 */ /* 0x000fe20008000000 */
[----:B------:R-:W-:Y:S01]  /*6a00*/  UMOV UR59, 0x40000040 ;  /* 0x40000040003b7882 */ /* 0x000fe20000000000 */
        /* <DEDUP_REMOVED lines=54> */
[----:B------:R-:W-:Y:S01]  /*6d70*/  UIADD3 UR58, UR4, 0x100, URZ ;  /* 0x00000100043a7890 */ /* 0x000fe2000fffe03f */
[-C--:B------:R-:W-:Y:S01]  /*6d80*/  FMUL.FTZ R101, R101, R0.reuse ;  /* 0x0000000065657220 */ /* 0x080fe20000410000 */
[----:B------:R-:W-:Y:S01]  /*6d90*/  UMOV UR56, UR6 ;  /* 0x0000000600387c82 */ /* 0x000fe20008000000 */
[----:B------:R-:W-:Y:S01]  /*6da0*/  UMOV UR57, UR7 ;  /* 0x0000000700397c82 */ /* 0x000fe20008000000 */
        /* <DEDUP_REMOVED lines=103> */
[----:B------:R-:W-:Y:S02]  /*7420*/  R2UR UR6, R10 ;  /* 0x000000000a0672ca */ /* 0x000fe400000e0000 */
[----:B------:R-:W-:Y:S01]  /*7430*/  R2UR UR7, R11 ;  /* 0x000000000b0772ca */ /* 0x000fe200000e0000 */
        /* <DEDUP_REMOVED lines=35> */
[----:B------:R-:W-:Y:S01]  /*7670*/  UIADD3 UR14, UR4, 0x282, URZ ;  /* 0x00000282040e7890 */ /* 0x000fe2000fffe03f */
        /* <DEDUP_REMOVED lines=127> */
[----:B------:R-:W-:Y:S02]  /*7e70*/  R2UR UR14, R8 ;  /* 0x00000000080e72ca */ /* 0x000fe400000e0000 */
[----:B------:R-:W-:-:S11]  /*7e80*/  R2UR UR15, R9 ;  /* 0x00000000090f72ca */ /* 0x000fd600000e0000 */
[----:B------:R-:W-:Y:S02]  /*7e90*/  UMOV UR56, UR14 ;  /* 0x0000000e00387c82 */ /* 0x000fe40008000000 */
[----:B------:R-:W-:Y:S01]  /*7ea0*/  UMOV UR57, UR15 ;  /* 0x0000000f00397c82 */ /* 0x000fe20008000000 */
[----:B------:R-:W-:Y:S01]  /*7eb0*/  UMOV UR5, UR15 ;  /* 0x0000000f00057c82 */ /* 0x000fe20008000000 */
        /* <DEDUP_REMOVED lines=221> */
[----:B------:R-:W-:Y:S01]  /*8c90*/  UMOV UR4, UR14 ;  /* 0x0000000e00047c82 */ /* 0x000fe20008000000 */
        /* <DEDUP_REMOVED lines=16> */
.L_x_193:
[----:B------:R-:W-:Y:S02]  /*8da0*/  R2UR UR5, R228 ;  /* 0x00000000e40572ca */ /* 0x000fe400000e0000 */
[----:B------:R-:W-:-:S11]  /*8db0*/  R2UR UR4, R5 ;  /* 0x00000000050472ca */ /* 0x000fd600000e0000 */
[----:B------:R-:W-:Y:S02]  /*8dc0*/  IMAD.U32 R0, RZ, RZ, UR5 ;  /* 0x00000005ff007e24 */ /* 0x000fe4000f8e00ff */
[----:B------:R-:W-:-:S03]  /*8dd0*/  ULEA UR4, UR61, UR4, 0x3 ;  /* 0x000000043d047291 */ /* 0x000fc6000f8e183f */
[----:B------:R-:W-:-:S06]  /*8de0*/  SHF.L.U32 R0, R0, 0x1f, RZ ;  /* 0x0000001f00007819 */ /* 0x000fcc00000006ff */
[----:B------:R2:W3:Y:S01]  /*8df0*/  SYNCS.PHASECHK.TRANS64.TRYWAIT P1, [UR4+0x38850], R0 ;  /* 0x03885000ff0075a7 */ /* 0x0004e20008020144 */
[----:B------:R-:W-:Y:S05]  /*8e00*/  @!P0 BRA `(.L_x_194) ;  /* 0x0000000000048947 */ /* 0x000fea0003800000 */
[----:B------:R-:W-:Y:S01]  /*8e10*/  BPT.TRAP 0x1 ;  /* 0x000000040000795c */ /* 0x000fe20000300000 */
.L_x_194:
[----:B---3--:R-:W-:Y:S05]  /*8e20*/  @P1 BRA `(.L_x_195) ;  /* 0x0000000000081947 */ /* 0x008fea0003800000 */
[----:B------:R-:W3:Y:S02]  /*8e30*/  SYNCS.PHASECHK.TRANS64.TRYWAIT P1, [UR4+0x38850], R0 ;  /* 0x03885000ff0075a7 */ /* 0x000ee40008020144 */
[----:B---3--:R-:W-:Y:S05]  /*8e40*/  @!P1 BRA `(.L_x_196) ;  /* 0x000000d4003c9947 */ /* 0x008fea0003800000 */
.L_x_195:
[----:B------:R-:W-:Y:S01]  /*8e50*/  R2UR UR5, R5 ;  /* 0x00000000050572ca */ /* 0x000fe200000e0000 */
[----:B------:R-:W-:Y:S01]  /*8e60*/  WARPGROUP.ARRIVE ;  /* 0x00000000000079c5 */ /* 0x000fe20000000000 */
[----:B------:R-:W-:-:S11]  /*8e70*/  UMOV UR7, 0x40000040 ;  /* 0x4000004000077882 */ /* 0x000fd60000000000 */
        /* <DEDUP_REMOVED lines=34> */
.L_x_197:
[----:B--23--:R-:W-:Y:S01]  /*90a0*/  FMUL.FTZ R0, R184, UR60 ;  /* 0x0000003cb8007c20 */ /* 0x00cfe20008410000 */
        /* <DEDUP_REMOVED lines=14> */
[----:B------:R-:W-:Y:S01]  /*9190*/  FMUL.FTZ R160, R161, UR60 ;  /* 0x0000003ca1a07c20 */ /* 0x000fe20008410000 */
[----:B------:R-:W-:Y:S01]  /*91a0*/  FMUL.FTZ R161, R164, UR60 ;  /* 0x0000003ca4a17c20 */ /* 0x000fe20008410000 */
[----:B------:R-:W-:Y:S01]  /*91b0*/  FMUL.FTZ R164, R165, UR60 ;  /* 0x0000003ca5a47c20 */ /* 0x000fe20008410000 */
[----:B------:R-:W-:Y:S01]  /*91c0*/  FMUL.FTZ R152, R152, UR60 ;  /* 0x0000003c98987c20 */ /* 0x000fe20008410000 */
[----:B------:R-:W-:Y:S01]  /*91d0*/  FMUL.FTZ R153, R153, UR60 ;  /* 0x0000003c99997c20 */ /* 0x000fe20008410000 */
[----:B------:R-:W-:Y:S01]  /*91e0*/  FMUL.FTZ R156, R156, UR60 ;  /* 0x0000003c9c9c7c20 */ /* 0x000fe20008410000 */
[----:B------:R-:W-:Y:S01]  /*91f0*/  FMUL.FTZ R157, R157, UR60 ;  /* 0x0000003c9d9d7c20 */ /* 0x000fe20008410000 */
[----:B------:R-:W3:Y:S01]  /*9200*/  MUFU.TANH R184, R184 ;  /* 0x000000b800b87308 */ /* 0x000ee20000002400 */
[----:B01----:R-:W-:Y:S01]  /*9210*/  FMNMX.FTZ R3, R0, R227, !PT ;  /* 0x000000e300037209 */ /* 0x003fe20007810000 */
        /* <DEDUP_REMOVED lines=14> */
[----:B------:R-:W1:Y:S01]  /*9300*/  MUFU.TANH R176, R176 ;  /* 0x000000b000b07308 */ /* 0x000e620000002400 */
[----:B---3--:R-:W-:Y:S01]  /*9310*/  FMNMX.FTZ R3, R184, R3, !PT ;  /* 0x00000003b8037209 */ /* 0x008fe20007810000 */
[----:B------:R-:W-:Y:S01]  /*9320*/  FMUL.FTZ R162, R162, UR60 ;  /* 0x0000003ca2a27c20 */ /* 0x000fe20008410000 */
[----:B------:R-:W-:Y:S01]  /*9330*/  FMUL.FTZ R163, R163, UR60 ;  /* 0x0000003ca3a37c20 */ /* 0x000fe20008410000 */
[----:B------:R-:W-:Y:S01]  /*9340*/  FMUL.FTZ R166, R166, UR60 ;  /* 0x0000003ca6a67c20 */ /* 0x000fe20008410000 */
[----:B------:R-:W-:Y:S01]  /*9350*/  FMUL.FTZ R167, R167, UR60 ;  /* 0x0000003ca7a77c20 */ /* 0x000fe20008410000 */
[----:B------:R-:W-:Y:S01]  /*9360*/  FMUL.FTZ R154, R154, UR60 ;  /* 0x0000003c9a9a7c20 */ /* 0x000fe20008410000 */
[----:B------:R-:W-:Y:S01]  /*9370*/  FMUL.FTZ R155, R155, UR60 ;  /* 0x0000003c9b9b7c20 */ /* 0x000fe20008410000 */
[----:B------:R-:W2:Y:S01]  /*9380*/  MUFU.TANH R188, R188 ;  /* 0x000000bc00bc7308 */ /* 0x000ea20000002400 */
[----:B0-----:R-:W-:Y:S01]  /*9390*/  FMNMX.FTZ R3, R185, R3, !PT ;  /* 0x00000003b9037209 */ /* 0x001fe20007810000 */
[----:B------:R-:W-:Y:S01]  /*93a0*/  FMUL.FTZ R158, R158, UR60 ;  /* 0x0000003c9e9e7c20 */ /* 0x000fe20008410000 */
[----:B------:R-:W-:Y:S01]  /*93b0*/  FMUL.FTZ R159, R159, UR60 ;  /* 0x0000003c9f9f7c20 */ /* 0x000fe20008410000 */
[----:B------:R-:W-:Y:S01]  /*93c0*/  ULDC UR5, c[0x0][0x988] ;  /* 0x0002620000057ab9 */ /* 0x000fe20000000800 */
[----:B------:R-:W-:-:S02]  /*93d0*/  R2UR UR6, R229 ;  /* 0x00000000e50672ca */ /* 0x000fc400000e0000 */
[----:B------:R-:W-:Y:S01]  /*93e0*/  R2UR UR7, R6 ;  /* 0x00000000060772ca */ /* 0x000fe200000e0000 */
[----:B------:R-:W0:Y:S01]  /*93f0*/  MUFU.TANH R177, R177 ;  /* 0x000000b100b17308 */ /* 0x000e220000002400 */
[----:B-1----:R-:W-:-:S07]  /*9400*/  FMNMX.FTZ R3, R176, R3, !PT ;  /* 0x00000003b0037209 */ /* 0x002fce0007810000 */
[----:B------:R-:W1:Y:S01]  /*9410*/  MUFU.TANH R180, R180 ;  /* 0x000000b400b47308 */ /* 0x000e620000002400 */
[----:B--2---:R-:W-:Y:S01]  /*9420*/  FMNMX.FTZ R3, R188, R3, !PT ;  /* 0x00000003bc037209 */ /* 0x004fe20007810000 */
[----:B------:R-:W-:-:S04]  /*9430*/  UIADD3 UR6, UR6, 0x38840, URZ ;  /* 0x0003884006067890 */ /* 0x000fc8000fffe03f */
[----:B------:R-:W-:Y:S02]  /*9440*/  UPRMT UR6, UR7, 0x654, UR6 ;  /* 0x0000065407067896 */ /* 0x000fe40008000006 */
[----:B------:R-:W2:Y:S01]  /*9450*/  MUFU.TANH R168, R168 ;  /* 0x000000a800a87308 */ /* 0x000ea20000002400 */
[----:B0-----:R-:W-:-:S06]  /*9460*/  FMNMX.FTZ R3, R177, R3, !PT ;  /* 0x00000003b1037209 */ /* 0x001fcc0007810000 */
[----:B------:R-:W-:Y:S01]  /*9470*/  SYNCS.ARRIVE.TRANS64.RED.A1T0 RZ, [UR6], RZ ;  /* 0x000000ffffff79a7 */ /* 0x000fe20008100406 */
[----:B------:R-:W0:Y:S01]  /*9480*/  MUFU.TANH R169, R169 ;  /* 0x000000a900a97308 */ /* 0x000e220000002400 */
[----:B-1----:R-:W-:-:S07]  /*9490*/  FMNMX.FTZ R3, R180, R3, !PT ;  /* 0x00000003b4037209 */ /* 0x002fce0007810000 */
[----:B------:R-:W1:Y:S01]  /*94a0*/  MUFU.TANH R172, R172 ;  /* 0x000000ac00ac7308 */ /* 0x000e620000002400 */
[----:B--2---:R-:W-:-:S07]  /*94b0*/  FMNMX.FTZ R3, R168, R3, !PT ;  /* 0x00000003a8037209 */ /* 0x004fce0007810000 */
[----:B------:R-:W2:Y:S01]  /*94c0*/  MUFU.TANH R173, R173 ;  /* 0x000000ad00ad7308 */ /* 0x000ea20000002400 */
[----:B0-----:R-:W-:-:S07]  /*94d0*/  FMNMX.FTZ R3, R169, R3, !PT ;  /* 0x00000003a9037209 */ /* 0x001fce0007810000 */
        /* <DEDUP_REMOVED lines=19> */
[----:B-1----:R-:W-:-:S05]  /*9610*/  FMNMX.FTZ R4, R157, R3, !PT ;  /* 0x000000039d047209 */ /* 0x002fca0007810000 */
[----:B------:R-:W1:Y:S02]  /*9620*/  SHFL.BFLY PT, R3, R4, 0x2, 0x1f ;  /* 0x0c401f0004037f89 */ /* 0x000e6400000e0000 */
[----:B------:R-:W3:Y:S08]  /*9630*/  MUFU.TANH R187, R187 ;  /* 0x000000bb00bb7308 */ /* 0x000ef00000002400 */
[----:B------:R-:W4:Y:S08]  /*9640*/  MUFU.TANH R189, R189 ;  /* 0x000000bd00bd7308 */ /* 0x000f300000002400 */
[----:B------:R-:W5:Y:S01]  /*9650*/  MUFU.TANH R178, R178 ;  /* 0x000000b200b27308 */ /* 0x000f620000002400 */
[----:B-1----:R-:W-:-:S07]  /*9660*/  FMNMX.FTZ R4, R4, R3, !PT ;  /* 0x0000000304047209 */ /* 0x002fce0007810000 */
[----:B------:R-:W1:Y:S01]  /*9670*/  MUFU.TANH R179, R179 ;  /* 0x000000b300b37308 */ /* 0x000e620000002400 */
[----:B------:R-:W2:Y:S07]  /*9680*/  SHFL.BFLY PT, R3, R4, 0x1, 0x1f ;  /* 0x0c201f0004037f89 */ /* 0x000eae00000e0000 */
[----:B------:R-:W1:Y:S08]  /*9690*/  MUFU.TANH R182, R182 ;  /* 0x000000b600b67308 */ /* 0x000e700000002400 */
[----:B------:R-:W1:Y:S08]  /*96a0*/  MUFU.TANH R183, R183 ;  /* 0x000000b700b77308 */ /* 0x000e700000002400 */
[----:B------:R-:W1:Y:S01]  /*96b0*/  MUFU.TANH R170, R170 ;  /* 0x000000aa00aa7308 */ /* 0x000e620000002400 */
[----:B--2---:R-:W-:-:S02]  /*96c0*/  FMNMX.FTZ R4, R4, R3, !PT ;  /* 0x0000000304047209 */ /* 0x004fc40007810000 */
[----:B------:R-:W-:-:S05]  /*96d0*/  FMNMX.FTZ R3, R165, R21, !PT ;  /* 0x00000015a5037209 */ /* 0x000fca0007810000 */
[----:B------:R-:W2:Y:S01]  /*96e0*/  MUFU.TANH R171, R171 ;  /* 0x000000ab00ab7308 */ /* 0x000ea20000002400 */
[----:B0-----:R-:W-:Y:S01]  /*96f0*/  FMNMX.FTZ R3, R186, R3, !PT ;  /* 0x00000003ba037209 */ /* 0x001fe20007810000 */
[----:B------:R-:W-:-:S03]  /*9700*/  FADD.FTZ R193, -R4, R227 ;  /* 0x000000e304c17221 */ /* 0x000fc60000010100 */
[----:B---3--:R-:W-:Y:S01]  /*9710*/  FMNMX.FTZ R3, R187, R3, !PT ;  /* 0x00000003bb037209 */ /* 0x008fe20007810000 */
[----:B------:R-:W-:Y:S02]  /*9720*/  FMUL.FTZ R193, R193, UR5 ;  /* 0x00000005c1c17c20 */ /* 0x000fe40008410000 */
[----:B------:R-:W0:Y:S01]  /*9730*/  MUFU.TANH R174, R174 ;  /* 0x000000ae00ae7308 */ /* 0x000e220000002400 */
[----:B----4-:R-:W-:-:S04]  /*9740*/  FMNMX.FTZ R3, R189, R3, !PT ;  /* 0x00000003bd037209 */ /* 0x010fc80007810000 */
[----:B-----5:R-:W-:-:S03]  /*9750*/  FMNMX.FTZ R3, R178, R3, !PT ;  /* 0x00000003b2037209 */ /* 0x020fc60007810000 */
[----:B------:R-:W3:Y:S01]  /*9760*/  MUFU.TANH R175, R175 ;  /* 0x000000af00af7308 */ /* 0x000ee20000002400 */
[----:B-1----:R-:W-:-:S04]  /*9770*/  FMNMX.FTZ R3, R179, R3, !PT ;  /* 0x00000003b3037209 */ /* 0x002fc80007810000 */
[----:B------:R-:W-:-:S03]  /*9780*/  FMNMX.FTZ R3, R182, R3, !PT ;  /* 0x00000003b6037209 */ /* 0x000fc60007810000 */
[----:B------:R-:W1:Y:S01]  /*9790*/  MUFU.TANH R162, R162 ;  /* 0x000000a200a27308 */ /* 0x000e620000002400 */
[----:B------:R-:W-:-:S04]  /*97a0*/  FMNMX.FTZ R3, R183, R3, !PT ;  /* 0x00000003b7037209 */ /* 0x000fc80007810000 */
[----:B------:R-:W-:-:S03]  /*97b0*/  FMNMX.FTZ R3, R170, R3, !PT ;  /* 0x00000003aa037209 */ /* 0x000fc60007810000 */
[----:B------:R-:W4:Y:S01]  /*97c0*/  MUFU.TANH R163, R163 ;  /* 0x000000a300a37308 */ /* 0x000f220000002400 */
[----:B--2---:R-:W-:-:S04]  /*97d0*/  FMNMX.FTZ R3, R171, R3, !PT ;  /* 0x00000003ab037209 */ /* 0x004fc80007810000 */
[----:B0-----:R-:W-:-:S03]  /*97e0*/  FMNMX.FTZ R3, R174, R3, !PT ;  /* 0x00000003ae037209 */ /* 0x001fc60007810000 */
[----:B------:R-:W0:Y:S01]  /*97f0*/  MUFU.TANH R166, R166 ;  /* 0x000000a600a67308 */ /* 0x000e220000002400 */
[----:B---3--:R-:W-:-:S04]  /*9800*/  FMNMX.FTZ R3, R175, R3, !PT ;  /* 0x00000003af037209 */ /* 0x008fc80007810000 */
[----:B-1----:R-:W-:-:S03]  /*9810*/  FMNMX.FTZ R3, R162, R3, !PT ;  /* 0x00000003a2037209 */ /* 0x002fc60007810000 */
[----:B------:R-:W1:Y:S01]  /*9820*/  MUFU.TANH R167, R167 ;  /* 0x000000a700a77308 */ /* 0x000e620000002400 */
[----:B----4-:R-:W-:-:S07]  /*9830*/  FMNMX.FTZ R3, R163, R3, !PT ;  /* 0x00000003a3037209 */ /* 0x010fce0007810000 */
[----:B------:R-:W2:Y:S01]  /*9840*/  MUFU.TANH R154, R154 ;  /* 0x0000009a009a7308 */ /* 0x000ea20000002400 */
[----:B0-----:R-:W-:-:S07]  /*9850*/  FMNMX.FTZ R3, R166, R3, !PT ;  /* 0x00000003a6037209 */ /* 0x001fce0007810000 */
[----:B------:R-:W0:Y:S01]  /*9860*/  MUFU.TANH R155, R155 ;  /* 0x0000009b009b7308 */ /* 0x000e220000002400 */
[----:B-1----:R-:W-:-:S07]  /*9870*/  FMNMX.FTZ R3, R167, R3, !PT ;  /* 0x00000003a7037209 */ /* 0x002fce0007810000 */
[----:B------:R-:W1:Y:S01]  /*9880*/  MUFU.TANH R158, R158 ;  /* 0x0000009e009e7308 */ /* 0x000e620000002400 */
[----:B--2---:R-:W-:-:S07]  /*9890*/  FMNMX.FTZ R3, R154, R3, !PT ;  /* 0x000000039a037209 */ /* 0x004fce0007810000 */
[----:B------:R-:W2:Y:S01]  /*98a0*/  MUFU.TANH R159, R159 ;  /* 0x0000009f009f7308 */ /* 0x000ea20000002400 */
[----:B0-----:R-:W-:-:S04]  /*98b0*/  FMNMX.FTZ R3, R155, R3, !PT ;  /* 0x000000039b037209 */ /* 0x001fc80007810000 */
[----:B-1----:R-:W-:-:S04]  /*98c0*/  FMNMX.FTZ R3, R158, R3, !PT ;  /* 0x000000039e037209 */ /* 0x002fc80007810000 */
[----:B--2---:R-:W-:-:S05]  /*98d0*/  FMNMX.FTZ R3, R159, R3, !PT ;  /* 0x000000039f037209 */ /* 0x004fca0007810000 */
[----:B------:R-:W0:Y:S02]  /*98e0*/  SHFL.BFLY PT, R190, R3, 0x2, 0x1f ;  /* 0x0c401f0003be7f89 */ /* 0x000e2400000e0000 */
[----:B0-----:R-:W-:-:S05]  /*98f0*/  FMNMX.FTZ R3, R3, R190, !PT ;  /* 0x000000be03037209 */ /* 0x001fca0007810000 */
[----:B------:R-:W0:Y:S02]  /*9900*/  SHFL.BFLY PT, R190, R3, 0x1, 0x1f ;  /* 0x0c201f0003be7f89 */ /* 0x000e2400000e0000 */
[----:B0-----:R-:W-:-:S05]  /*9910*/  FMNMX.FTZ R3, R3, R190, !PT ;  /* 0x000000be03037209 */ /* 0x001fca0007810000 */
[----:B------:R-:W-:Y:S01]  /*9920*/  FADD.FTZ R192, -R3, R21 ;  /* 0x0000001503c07221 */ /* 0x000fe20000010100 */
[----:B------:R-:W-:-:S03]  /*9930*/  FMUL.FTZ R21, R4, UR5 ;  /* 0x0000000504157c20 */ /* 0x000fc60008410000 */
[----:B------:R-:W-:Y:S01]  /*9940*/  FMUL.FTZ R192, R192, UR5 ;  /* 0x00000005c0c07c20 */ /* 0x000fe20008410000 */
[--C-:B------:R-:W-:Y:S01]  /*9950*/  FFMA.FTZ R190, R0, UR5, -R21.reuse ;  /* 0x0000000500be7c23 */ /* 0x100fe20008010815 */
        /* <DEDUP_REMOVED lines=18> */
[----:B------:R-:W-:Y:S01]  /*9a80*/  FFMA.FTZ R21, R157, UR5, -R21 ;  /* 0x000000059d157c23 */ /* 0x000fe20008010815 */
[----:B------:R-:W-:Y:S01]  /*9a90*/  FMUL.FTZ R157, R3, UR5 ;  /* 0x00000005039d7c20 */ /* 0x000fe20008410000 */
[----:B------:R-:W-:Y:S03]  /*9aa0*/  MUFU.EX2 R0, R193 ;  /* 0x000000c100007308 */ /* 0x000fe60000000800 */
        /* <DEDUP_REMOVED lines=22> */
[----:B0-----:R-:W-:Y:S01]  /*9c10*/  FFMA.FTZ R17, R0, R17, R190 ;  /* 0x0000001100117223 */ /* 0x001fe200000100be */
[----:B------:R-:W-:-:S06]  /*9c20*/  FFMA.FTZ R195, R159, UR5, -R157 ;  /* 0x000000059fc37c23 */ /* 0x000fcc000801089d */
[----:B------:R-:W0:Y:S08]  /*9c30*/  MUFU.EX2 R191, R191 ;  /* 0x000000bf00bf7308 */ /* 0x000e300000000800 */
[----:B------:R-:W2:Y:S01]  /*9c40*/  MUFU.EX2 R186, R186 ;  /* 0x000000ba00ba7308 */ /* 0x000ea20000000800 */
[----:B-1----:R-:W-:-:S07]  /*9c50*/  FFMA.FTZ R7, R2, R7, R165 ;  /* 0x0000000702077223 */ /* 0x002fce00000100a5 */
[----:B------:R-:W1:Y:S01]  /*9c60*/  MUFU.EX2 R184, R184 ;  /* 0x000000b800b87308 */ /* 0x000e620000000800 */
[----:B0-----:R-:W-:-:S07]  /*9c70*/  FADD.FTZ R17, R191, R17 ;  /* 0x00000011bf117221 */ /* 0x001fce0000010000 */
[----:B------:R-:W0:Y:S01]  /*9c80*/  MUFU.EX2 R187, R187 ;  /* 0x000000bb00bb7308 */ /* 0x000e220000000800 */
[----:B--2---:R-:W-:-:S07]  /*9c90*/  FADD.FTZ R157, R186, R7 ;  /* 0x00000007ba9d7221 */ /* 0x004fce0000010000 */
[----:B------:R-:W2:Y:S01]  /*9ca0*/  MUFU.EX2 R185, R185 ;  /* 0x000000b900b97308 */ /* 0x000ea20000000800 */
[----:B-1----:R-:W-:-:S07]  /*9cb0*/  FADD.FTZ R7, R184, R17 ;  /* 0x00000011b8077221 */ /* 0x002fce0000010000 */
        /* <DEDUP_REMOVED lines=65> */
[----:B-1----:R-:W-:Y:S01]  /*a0d0*/  FADD.FTZ R157, R158, R17 ;  /* 0x000000119e9d7221 */ /* 0x002fe20000010000 */
[----:B0-----:R-:W-:-:S03]  /*a0e0*/  FADD.FTZ R17, R21, R7 ;  /* 0x0000000715117221 */ /* 0x001fc60000010000 */
[----:B--2---:R-:W-:Y:S01]  /*a0f0*/  FADD.FTZ R7, R195, R157 ;  /* 0x0000009dc3077221 */ /* 0x004fe20000010000 */
[----:B------:R-:W-:Y:S06]  /*a100*/  @!P0 BRA `(.L_x_198) ;  /* 0x0000000000048947 */ /* 0x000fec0003800000 */
[----:B------:R-:W-:Y:S01]  /*a110*/  BPT.TRAP 0x1 ;  /* 0x000000040000795c */ /* 0x000fe20000300000 */
.L_x_198:
[----:B------:R-:W-:Y:S01]  /*a120*/  R2UR UR10, R22 ;  /* 0x00000000160a72ca */ /* 0x000fe200000e0000 */
[----:B------:R-:W-:Y:S01]  /*a130*/  UIADD3 UR4, UR4, 0x38860, URZ ;  /* 0x0003886004047890 */ /* 0x000fe2000fffe03f */
[----:B------:R-:W-:Y:S01]  /*a140*/  R2UR UR7, R20 ;  /* 0x00000000140772ca */ /* 0x000fe200000e0000 */
[----:B------:R-:W-:Y:S01]  /*a150*/  UMOV UR61, UR38 ;  /* 0x00000026003d7c82 */ /* 0x000fe20008000000 */
[----:B------:R-:W-:Y:S01]  /*a160*/  R2UR UR6, R6 ;  /* 0x00000000060672ca */ /* 0x000fe200000e0000 */
[----:B------:R-:W-:Y:S01]  /*a170*/  IMAD.MOV.U32 R227, RZ, RZ, R4 ;  /* 0x000000ffffe37224 */ /* 0x000fe200078e0004 */
[----:B------:R-:W-:Y:S01]  /*a180*/  F2FP.F16.F32.PACK_AB R194, R21, R156 ;  /* 0x0000009c15c2723e */ /* 0x000fe200000000ff */
[----:B------:R-:W-:Y:S01]  /*a190*/  IMAD.MOV.U32 R21, RZ, RZ, R3 ;  /* 0x000000ffff157224 */ /* 0x000fe200078e0003 */
[----:B------:R-:W-:Y:S02]  /*a1a0*/  F2FP.F16.F32.PACK_AB R208, R191, R190 ;  /* 0x000000bebfd0723e */ /* 0x000fe400000000ff */
[----:B------:R-:W-:-:S02]  /*a1b0*/  F2FP.F16.F32.PACK_AB R209, R186, R165 ;  /* 0x000000a5bad1723e */ /* 0x000fc400000000ff */
[----:B------:R-:W-:Y:S02]  /*a1c0*/  F2FP.F16.F32.PACK_AB R210, R185, R184 ;  /* 0x000000b8b9d2723e */ /* 0x000fe400000000ff */
[----:B------:R-:W-:Y:S01]  /*a1d0*/  F2FP.F16.F32.PACK_AB R211, R189, R187 ;  /* 0x000000bbbdd3723e */ /* 0x000fe200000000ff */
[----:B------:R-:W-:Y:S01]  /*a1e0*/  UISETP.GT.AND UP0, UPT, UR7, UR10, UPT ;  /* 0x0000000a0700728c */ /* 0x000fe2000bf04270 */
[----:B------:R-:W-:Y:S01]  /*a1f0*/  F2FP.F16.F32.PACK_AB R204, R188, R176 ;  /* 0x000000b0bccc723e */ /* 0x000fe200000000ff */
[----:B------:R-:W-:Y:S01]  /*a200*/  UPRMT UR4, UR6, 0x654, UR4 ;  /* 0x0000065406047896 */ /* 0x000fe20008000004 */
[----:B------:R-:W-:Y:S02]  /*a210*/  R2UR UR6, R16 ;  /* 0x00000000100672ca */ /* 0x000fe400000e0000 */
[----:B------:R-:W-:Y:S02]  /*a220*/  F2FP.F16.F32.PACK_AB R205, R179, R178 ;  /* 0x000000b2b3cd723e */ /* 0x000fe400000000ff */
[----:B------:R-:W-:-:S02]  /*a230*/  PLOP3.LUT P1, PT, PT, PT, UP0, 0x80, 0x0 ;  /* 0x000000000000781c */ /* 0x000fc40003f2f008 */
[----:B------:R-:W-:Y:S02]  /*a240*/  F2FP.F16.F32.PACK_AB R206, R180, R177 ;  /* 0x000000b1b4ce723e */ /* 0x000fe400000000ff */
[----:B------:R-:W-:Y:S01]  /*a250*/  SYNCS.ARRIVE.TRANS64.RED.A1T0 RZ, [UR4], RZ ;  /* 0x000000ffffff79a7 */ /* 0x000fe20008100404 */
[----:B------:R-:W-:Y:S01]  /*a260*/  UIADD3 UR4, UR7, -0x1, URZ ;  /* 0xffffffff07047890 */ /* 0x000fe2000fffe03f */
[----:B------:R-:W-:Y:S02]  /*a270*/  F2FP.F16.F32.PACK_AB R207, R183, R182 ;  /* 0x000000b6b7cf723e */ /* 0x000fe400000000ff */
[----:B------:R-:W-:Y:S01]  /*a280*/  F2FP.F16.F32.PACK_AB R200, R169, R168 ;  /* 0x000000a8a9c8723e */ /* 0x000fe200000000ff */
[----:B------:R-:W-:Y:S01]  /*a290*/  IMAD.U32 R228, RZ, RZ, UR6 ;  /* 0x00000006ffe47e24 */ /* 0x000fe2000f8e00ff */
[----:B------:R-:W-:Y:S01]  /*a2a0*/  F2FP.F16.F32.PACK_AB R201, R171, R170 ;  /* 0x000000aaabc9723e */ /* 0x000fe200000000ff */
[----:B------:R-:W-:Y:S01]  /*a2b0*/  IMAD.U32 R20, RZ, RZ, UR4 ;  /* 0x00000004ff147e24 */ /* 0x000fe2000f8e00ff */
[----:B------:R-:W-:-:S02]  /*a2c0*/  F2FP.F16.F32.PACK_AB R202, R173, R172 ;  /* 0x000000acadca723e */ /* 0x000fc400000000ff */
[----:B------:R-:W-:Y:S02]  /*a2d0*/  F2FP.F16.F32.PACK_AB R203, R175, R174 ;  /* 0x000000aeafcb723e */ /* 0x000fe400000000ff */
[----:B------:R-:W-:Y:S02]  /*a2e0*/  F2FP.F16.F32.PACK_AB R196, R160, R181 ;  /* 0x000000b5a0c4723e */ /* 0x000fe400000000ff */
[----:B------:R-:W-:Y:S02]  /*a2f0*/  F2FP.F16.F32.PACK_AB R197, R163, R162 ;  /* 0x000000a2a3c5723e */ /* 0x000fe400000000ff */
[----:B------:R-:W-:Y:S02]  /*a300*/  F2FP.F16.F32.PACK_AB R198, R164, R161 ;  /* 0x000000a1a4c6723e */ /* 0x000fe400000000ff */
[----:B------:R-:W-:Y:S02]  /*a310*/  F2FP.F16.F32.PACK_AB R199, R167, R166 ;  /* 0x000000a6a7c7723e */ /* 0x000fe400000000ff */
[----:B------:R-:W-:-:S02]  /*a320*/  F2FP.F16.F32.PACK_AB R192, R153, R152 ;  /* 0x0000009899c0723e */ /* 0x000fc400000000ff */
[----:B------:R-:W-:Y:S02]  /*a330*/  F2FP.F16.F32.PACK_AB R193, R155, R154 ;  /* 0x0000009a9bc1723e */ /* 0x000fe400000000ff */
[----:B------:R-:W-:Y:S01]  /*a340*/  F2FP.F16.F32.PACK_AB R195, R195, R158 ;  /* 0x0000009ec3c3723e */ /* 0x000fe200000000ff */
[----:B------:R-:W-:Y:S06]  /*a350*/  @P1 BRA `(.L_x_199) ;  /* 0xffffffc000e41947 */ /* 0x000fec000383ffff */
.L_x_188:
        /* <DEDUP_REMOVED lines=131> */
.L_x_200:
[----:B------:R-:W-:Y:S01]  /*ab90*/  R2UR UR4, R16 ;  /* 0x00000000100472ca */ /* 0x000fe200000e0000 */
[----:B------:R-:W-:-:S04]  /*aba0*/  IMAD.U32 R12, RZ, RZ, UR38 ;  /* 0x00000026ff0c7e24 */ /* 0x000fc8000f8e00ff */
[----:B------:R-:W-:-:S08]  /*abb0*/  IMAD R12, R12, 0x8, R5 ;  /* 0x000000080c0c7824 */ /* 0x000fd000078e0205 */
[----:B------:R-:W-:-:S05]  /*abc0*/  IMAD.U32 R9, RZ, RZ, UR4 ;  /* 0x00000004ff097e24 */ /* 0x000fca000f8e00ff */
[----:B------:R-:W-:-:S04]  /*abd0*/  SHF.L.U32 R9, R9, 0x1f, RZ ;  /* 0x0000001f09097819 */ /* 0x000fc800000006ff */
[----:B------:R0:W1:Y:S01]  /*abe0*/  SYNCS.PHASECHK.TRANS64.TRYWAIT P1, [R12+URZ+0x38850], R9 ;  /* 0x038850090c0075a7 */ /* 0x000062000802017f */
[----:B------:R-:W-:Y:S05]  /*abf0*/  @!P0 BRA `(.L_x_201) ;  /* 0x0000000000048947 */ /* 0x000fea0003800000 */
[----:B------:R-:W-:Y:S01]  /*ac00*/  BPT.TRAP 0x1 ;  /* 0x000000040000795c */ /* 0x000fe20000300000 */
.L_x_201:
[----:B------:R-:W-:-:S05]  /*ac10*/  VIADD R5, R5, 0x400 ;  /* 0x0000040005057836 */ /* 0x000fca0000000000 */
[----:B------:R-:W-:-:S04]  /*ac20*/  SHF.R.U32.HI R5, RZ, 0x4, R5 ;  /* 0x00000004ff057819 */ /* 0x000fc80000011605 */
[----:B------:R-:W-:Y:S01]  /*ac30*/  LOP3.LUT R5, R5, 0x3fff, RZ, 0xc0, !PT ;  /* 0x00003fff05057812 */ /* 0x000fe200078ec0ff */
[----:B-1----:R-:W-:Y:S06]  /*ac40*/  @P1 BRA `(.L_x_202) ;  /* 0x0000000000081947 */ /* 0x002fec0003800000 */
[----:B------:R-:W1:Y:S02]  /*ac50*/  SYNCS.PHASECHK.TRANS64.TRYWAIT P1, [R12+URZ+0x38850], R9 ;  /* 0x038850090c0075a7 */ /* 0x000e64000802017f */
[----:B-1----:R-:W-:Y:S05]  /*ac60*/  @!P1 BRA `(.L_x_203) ;  /* 0x000000b400cc9947 */ /* 0x002fea0003800000 */
.L_x_202:
[----:B------:R-:W-:Y:S01]  /*ac70*/  LOP3.LUT R5, R5, 0x2800000, RZ, 0xfc, !PT ;  /* 0x0280000005057812 */ /* 0x000fe200078efcff */
[----:B------:R-:W-:Y:S01]  /*ac80*/  IMAD.U32 R8, RZ, RZ, UR38 ;  /* 0x00000026ff087e24 */ /* 0x000fe2000f8e00ff */
[----:B------:R-:W-:Y:S05]  /*ac90*/  WARPSYNC.ALL ;  /* 0x0000000000007948 */ /* 0x000fea0003800000 */
[----:B------:R-:W-:Y:S01]  /*aca0*/  IMAD R8, R8, 0xa00, R5 ;  /* 0x00000a0008087824 */ /* 0x000fe200078e0205 */
[----:B------:R-:W-:Y:S01]  /*acb0*/  WARPGROUP.ARRIVE ;  /* 0x00000000000079c5 */ /* 0x000fe20000000000 */
[----:B01----:R-:W-:Y:S01]  /*acc0*/  IMAD.MOV.U32 R9, RZ, RZ, 0x40000040 ;  /* 0x40000040ff097424 */ /* 0x003fe200078e00ff */
[----:B------:R-:W0:Y:S01]  /*acd0*/  SHFL.BFLY PT, R0, R17, 0x2, 0x1f ;  /* 0x0c401f0011007f89 */ /* 0x000e2200000e0000 */
[C---:B------:R-:W-:Y:S01]  /*ace0*/  VIADD R10, R8.reuse, 0x80 ;  /* 0x00000080080a7836 */ /* 0x040fe20000000000 */
[----:B------:R-:W-:Y:S01]  /*acf0*/  R2UR UR6, R8 ;  /* 0x00000000080672ca */ /* 0x000fe200000e0000 */
[----:B------:R-:W-:Y:S01]  /*ad00*/  IMAD.MOV.U32 R11, RZ, RZ, 0x40000040 ;  /* 0x40000040ff0b7424 */ /* 0x000fe200078e00ff */
[----:B------:R-:W-:Y:S01]  /*ad10*/  R2UR UR7, R9 ;  /* 0x00000000090772ca */ /* 0x000fe200000e0000 */
[----:B------:R-:W-:Y:S01]  /*ad20*/  IMAD.MOV.U32 R9, RZ, RZ, 0x40000040 ;  /* 0x40000040ff097424 */ /* 0x000fe200078e00ff */
[----:B------:R-:W1:Y:S01]  /*ad30*/  SHFL.BFLY PT, R2, R7, 0x2, 0x1f ;  /* 0x0c401f0007027f89 */ /* 0x000e6200000e0000 */
[----:B------:R-:W-:-:S10]  /*ad40*/  IMAD.U32 R15, RZ, RZ, UR5 ;  /* 0x00000005ff0f7e24 */ /* 0x000fd4000f8e00ff */
[----:B------:R-:W-:Y:S01]  /*ad50*/  HGMMA.64x256x16.F32 R24, R208, gdesc[UR4].tnspB, R24, gsb0 ;  /* 0x43e00004d0187df0 */ /* 0x000fe20008000818 */
[----:B------:R-:W-:Y:S01]  /*ad60*/  R2UR UR6, R10 ;  /* 0x000000000a0672ca */ /* 0x000fe200000e0000 */
[----:B------:R-:W-:Y:S01]  /*ad70*/  VIADD R10, R8, 0x100 ;  /* 0x00000100080a7836 */ /* 0x000fe20000000000 */
[----:B------:R-:W-:Y:S02]  /*ad80*/  R2UR UR7, R11 ;  /* 0x000000000b0772ca */ /* 0x000fe400000e0000 */
[----:B------:R-:W-:Y:S01]  /*ad90*/  MOV R11, 0x40000040 ;  /* 0x40000040000b7802 */ /* 0x000fe20000000f00 */
[----:B0-----:R-:W-:-:S05]  /*ada0*/  FADD.FTZ R0, R0, R17 ;  /* 0x0000001100007221 */ /* 0x001fca0000010000 */
[----:B------:R-:W0:Y:S01]  /*adb0*/  SHFL.BFLY PT, R5, R0, 0x1, 0x1f ;  /* 0x0c201f0000057f89 */ /* 0x000e2200000e0000 */
[----:B-1----:R-:W-:Y:S01]  /*adc0*/  FADD.FTZ R2, R2, R7 ;  /* 0x0000000702027221 */ /* 0x002fe20000010000 */
[----:B------:R-:W-:Y:S01]  /*add0*/  IMAD.MOV.U32 R7, RZ, RZ, RZ ;  /* 0x000000ffff077224 */ /* 0x000fe200078e00ff */
[----:B------:R-:W-:Y:S02]  /*ade0*/  WARPGROUP.DEPBAR.LE gsb0, 0x0 ;  /* 0x00008000000079c5 */ /* 0x000fe40000010000 */
[----:B------:R-:W-:-:S12]  /*adf0*/  WARPGROUP.ARRIVE ;  /* 0x00000000000079c5 */ /* 0x000fd80000000000 */
[----:B------:R-:W-:Y:S01]  /*ae00*/  HGMMA.64x256x16.F32 R24, R204, gdesc[UR4].tnspB, R24, gsb0 ;  /* 0x43e00004cc187df0 */ /* 0x000fe20008000818 */
[----:B------:R-:W-:Y:S01]  /*ae10*/  R2UR UR6, R10 ;  /* 0x000000000a0672ca */ /* 0x000fe200000e0000 */
[C---:B------:R-:W-:Y:S01]  /*ae20*/  VIADD R10, R8.reuse, 0x180 ;  /* 0x00000180080a7836 */ /* 0x040fe20000000000 */
[----:B------:R-:W-:Y:S01]  /*ae30*/  R2UR UR7, R11 ;  /* 0x000000000b0772ca */ /* 0x000fe200000e0000 */
[----:B------:R-:W-:Y:S02]  /*ae40*/  IMAD.MOV.U32 R11, RZ, RZ, 0x40000040 ;  /* 0x40000040ff0b7424 */ /* 0x000fe400078e00ff */
[----:B------:R-:W-:Y:S01]  /*ae50*/  VIADD R8, R8, 0x200 ;  /* 0x0000020008087836 */ /* 0x000fe20000000000 */
[----:B------:R-:W-:Y:S02]  /*ae60*/  WARPGROUP.DEPBAR.LE gsb0, 0x0 ;  /* 0x00008000000079c5 */ /* 0x000fe40000010000 */
[----:B------:R-:W-:-:S15]  /*ae70*/  WARPGROUP.ARRIVE ;  /* 0x00000000000079c5 */ /* 0x000fde0000000000 */
[----:B------:R-:W-:-:S04]  /*ae80*/  NOP ;  /* 0x0000000000007918 */ /* 0x000fc80000000000 */
[----:B------:R-:W-:Y:S01]  /*ae90*/  HGMMA.64x256x16.F32 R24, R200, gdesc[UR4].tnspB, R24, gsb0 ;  /* 0x43e00004c8187df0 */ /* 0x000fe20008000818 */
[----:B------:R-:W-:Y:S02]  /*aea0*/  R2UR UR6, R10 ;  /* 0x000000000a0672ca */ /* 0x000fe400000e0000 */
[----:B------:R-:W-:Y:S01]  /*aeb0*/  R2UR UR7, R11 ;  /* 0x000000000b0772ca */ /* 0x000fe200000e0000 */
[----:B0-----:R-:W-:Y:S01]  /*aec0*/  FADD.FTZ R11, R0, R5 ;  /* 0x00000005000b7221 */ /* 0x001fe20000010000 */
[----:B------:R-:W-:Y:S02]  /*aed0*/  IMAD.MOV.U32 R5, RZ, RZ, RZ ;  /* 0x000000ffff057224 */ /* 0x000fe400078e00ff */
[----:B------:R-:W-:Y:S02]  /*aee0*/  IMAD.MOV.U32 R0, RZ, RZ, -0x800000 ;  /* 0xff800000ff007424 */ /* 0x000fe400078e00ff */
[----:B------:R-:W-:-:S13]  /*aef0*/  FSETP.NE.FTZ.AND P1, PT, R11, RZ, PT ;  /* 0x000000ff0b00720b */ /* 0x000fda0003f35000 */
[----:B------:R-:W-:Y:S01]  /*af00*/  @P1 MUFU.RCP R7, R11 ;  /* 0x0000000b00071308 */ /* 0x000fe20000001000 */
[----:B------:R-:W-:Y:S02]  /*af10*/  WARPGROUP.DEPBAR.LE gsb0, 0x0 ;  /* 0x00008000000079c5 */ /* 0x000fe40000010000 */
[----:B------:R-:W-:-:S06]  /*af20*/  WARPGROUP.ARRIVE ;  /* 0x00000000000079c5 */ /* 0x000fcc0000000000 */
[----:B------:R-:W-:Y:S01]  /*af30*/  HGMMA.64x256x16.F32 R24, R196, gdesc[UR4].tnspB, R24, gsb0 ;  /* 0x43e00004c4187df0 */ /* 0x000fe20008000818 */
[----:B------:R-:W-:Y:S02]  /*af40*/  R2UR UR6, R8 ;  /* 0x00000000080672ca */ /* 0x000fe400000e0000 */
[----:B------:R-:W-:Y:S01]  /*af50*/  R2UR UR7, R9 ;  /* 0x00000000090772ca */ /* 0x000fe200000e0000 */
[----:B------:R-:W0:Y:S01]  /*af60*/  @P1 MUFU.LG2 R8, R11 ;  /* 0x0000000b00081308 */ /* 0x000e220000000c00 */
[----:B------:R-:W1:Y:S01]  /*af70*/  SHFL.BFLY PT, R9, R2, 0x1, 0x1f ;  /* 0x0c201f0002097f89 */ /* 0x000e6200000e0000 */
[----:B0-----:R-:W-:Y:S01]  /*af80*/  @P1 FMUL.FTZ R8, R8, 0.69314718246459960938 ;  /* 0x3f31721808081820 */ /* 0x001fe20000410000 */
[----:B-1----:R-:W-:Y:S01]  /*af90*/  FADD.FTZ R13, R2, R9 ;  /* 0x00000009020d7221 */ /* 0x002fe20000010000 */
[----:B------:R-:W-:Y:S02]  /*afa0*/  IMAD.U32 R9, RZ, RZ, UR5 ;  /* 0x00000005ff097e24 */ /* 0x000fe4000f8e00ff */
[----:B------:R-:W-:-:S02]  /*afb0*/  IMAD.MOV.U32 R2, RZ, RZ, -0x800000 ;  /* 0xff800000ff027424 */ /* 0x000fc400078e00ff */
[----:B------:R-:W-:Y:S01]  /*afc0*/  FSETP.NE.FTZ.AND P2, PT, R13, RZ, PT ;  /* 0x000000ff0d00720b */ /* 0x000fe20003f55000 */
[----:B------:R-:W-:-:S04]  /*afd0*/  @P1 FMUL.FTZ R9, R9, 0.69314718246459960938 ;  /* 0x3f31721809091820 */ /* 0x000fc80000410000 */
[----:B------:R-:W-:-:S08]  /*afe0*/  @P1 FFMA.FTZ R2, R9, R4, R8 ;  /* 0x0000000409021223 */ /* 0x000fd00000010008 */
[----:B------:R-:W0:Y:S01]  /*aff0*/  @P2 MUFU.LG2 R10, R13 ;  /* 0x0000000d000a2308 */ /* 0x000e220000000c00 */
[----:B------:R-:W-:-:S07]  /*b000*/  @P2 FMUL.FTZ R15, R15, 0.69314718246459960938 ;  /* 0x3f3172180f0f2820 */ /* 0x000fce0000410000 */
[----:B------:R1:W2:Y:S01]  /*b010*/  @P2 MUFU.RCP R5, R13 ;  /* 0x0000000d00052308 */ /* 0x0002a20000001000 */
[----:B0-----:R-:W-:-:S04]  /*b020*/  @P2 FMUL.FTZ R10, R10, 0.69314718246459960938 ;  /* 0x3f3172180a0a2820 */ /* 0x001fc80000410000 */
[----:B------:R-:W-:Y:S01]  /*b030*/  @P2 FFMA.FTZ R0, R15, R3, R10 ;  /* 0x000000030f002223 */ /* 0x000fe2000001000a */
[----:B------:R-:W-:Y:S02]  /*b040*/  WARPGROUP.DEPBAR.LE gsb0, 0x0 ;  /* 0x00008000000079c5 */ /* 0x000fe40000010000 */
[----:B------:R-:W-:-:S06]  /*b050*/  WARPGROUP.ARRIVE ;  /* 0x00000000000079c5 */ /* 0x000fcc0000000000 */
[----:B------:R-:W-:Y:S03]  /*b060*/  HGMMA.64x256x16.F32 R24, R192, gdesc[UR4].tnspB, R24, gsb0 ;  /* 0x43e00004c0187df0 */ /* 0x000fe60008000818 */
[----:B------:R-:W-:Y:S02]  /*b070*/  WARPGROUP.DEPBAR.LE gsb0, 0x0 ;  /* 0x00008000000079c5 */ /* 0x000fe40000010000 */
[----:B-12---:R-:W-:Y:S05]  /*b080*/  @!P0 BRA `(.L_x_204) ;  /* 0x0000000000048947 */ /* 0x006fea0003800000 */
[----:B------:R-:W-:Y:S01]  /*b090*/  BPT.TRAP 0x1 ;  /* 0x000000040000795c */ /* 0x000fe20000300000 */
.L_x_204:
[----:B------:R-:W2:Y:S01]  /*b0a0*/  LDL.LU R3, [R1+0x38] ;  /* 0x0000380001037983 */ /* 0x000ea20000300800 */
[----:B------:R-:W-:Y:S01]  /*b0b0*/  R2UR UR5, R16 ;  /* 0x00000000100572ca */ /* 0x000fe200000e0000 */
[----:B------:R-:W-:Y:S01]  /*b0c0*/  UIADD3 UR38, UR38, 0x1, URZ ;  /* 0x0000000126267890 */ /* 0x000fe2000fffe03f */
[-C--:B------:R-:W-:Y:S01]  /*b0d0*/  FMUL.FTZ R24, R24, R7.reuse ;  /* 0x0000000718187220 */ /* 0x080fe20000410000 */
[-C--:B------:R-:W-:Y:S01]  /*b0e0*/  FMUL.FTZ R25, R25, R7.reuse ;  /* 0x0000000719197220 */ /* 0x080fe20000410000 */
[-C--:B------:R-:W-:Y:S01]  /*b0f0*/  FMUL.FTZ R28, R28, R7.reuse ;  /* 0x000000071c1c7220 */ /* 0x080fe20000410000 */
[----:B------:R-:W-:Y:S01]  /*b100*/  UISETP.NE.AND UP0, UPT, UR38, 0x2, UPT ;  /* 0x000000022600788c */ /* 0x000fe2000bf05270 */
        /* <DEDUP_REMOVED lines=126> */
[----:B------:R-:W-:Y:S01]  /*b8f0*/  USEL UR38, UR38, URZ, UP0 ;  /* 0x0000003f26267287 */ /* 0x000fe20008000000 */
[----:B--2---:R-:W-:Y:S01]  /*b900*/  R2UR UR4, R3 ;  /* 0x00000000030472ca */ /* 0x004fe200000e0000 */
[----:B------:R-:W-:-:S05]  /*b910*/  VIADD R3, R12, 0x38860 ;  /* 0x000388600c037836 */ /* 0x000fca0000000000 */
[----:B------:R-:W-:-:S04]  /*b920*/  PRMT R3, R6, 0x654, R3 ;  /* 0x0000065406037816 */ /* 0x000fc80000000003 */
[----:B------:R0:W-:Y:S03]  /*b930*/  SYNCS.ARRIVE.TRANS64.RED.A1T0 RZ, [R3+URZ], RZ ;  /* 0x000000ff03ff79a7 */ /* 0x0001e6000810043f */
[----:B------:R-:W-:-:S06]  /*b940*/  UIADD3 UR4, UR4, 0x1, URZ ;  /* 0x0000000104047890 */ /* 0x000fcc000fffe03f */
[----:B0-----:R-:W-:Y:S01]  /*b950*/  IMAD.U32 R3, RZ, RZ, UR4 ;  /* 0x00000004ff037e24 */ /* 0x001fe2000f8e00ff */
[----:B------:R-:W-:-:S04]  /*b960*/  USEL UR4, URZ, 0x1, UP0 ;  /* 0x000000013f047887 */ /* 0x000fc80008000000 */
[----:B------:R0:W-:Y:S01]  /*b970*/  STL [R1+0x38], R3 ;  /* 0x0000380301007387 */ /* 0x0001e20000100800 */
[----:B------:R-:W-:-:S06]  /*b980*/  ULOP3.LUT UR5, UR5, UR4, URZ, 0x3c, !UPT ;  /* 0x0000000405057292 */ /* 0x000fcc000f8e3c3f */
[----:B------:R-:W-:-:S07]  /*b990*/  IMAD.U32 R16, RZ, RZ, UR5 ;  /* 0x00000005ff107e24 */ /* 0x000fce000f8e00ff */
.L_x_180:
[----:B------:R-:W1:Y:S08]  /*b9a0*/  S2UR UR4, SR_CgaCtaId ;  /* 0x00000000000479c3 */ /* 0x000e700000008800 */
[----:B------:R-:W-:Y:S06]  /*b9b0*/  BAR.SYNC.DEFER_BLOCKING 0x5, 0x180 ;  /* 0x0146000000007b1d */ /* 0x000fec0000010000 */
[----:B------:R-:W-:Y:S01]  /*b9c0*/  UMOV UR8, 0x400 ;  /* 0x0000040000087882 */ /* 0x000fe20000000000 */
[----:B------:R-:W-:Y:S01]  /*b9d0*/  BSSY B0, `(.L_x_205) ;  /* 0x00004c4000007945 */ /* 0x000fe20003800000 */
[----:B-1----:R-:W-:-:S09]  /*b9e0*/  ULEA UR8, UR4, UR8, 0x18 ;  /* 0x0000000804087291 */ /* 0x002fd2000f8ec03f */
[----:B------:R-:W1:Y:S02]  /*b9f0*/  LDS.128 R4, [UR8+0x388d0] ;  /* 0x0388d008ff047984 */ /* 0x000e640008000c00 */
[----:B-1----:R-:W-:Y:S02]  /*ba00*/  R2UR UR6, R5 ;  /* 0x00000000050672ca */ /* 0x002fe400000e0000 */
[----:B------:R-:W-:Y:S02]  /*ba10*/  R2UR UR5, R6 ;  /* 0x00000000060572ca */ /* 0x000fe400000e0000 */
[----:B------:R-:W-:Y:S01]  /*ba20*/  R2UR UR7, R7 ;  /* 0x00000000070772ca */ /* 0x000fe200000e0000 */
[----:B------:R-:W-:Y:S06]  /*ba30*/  BAR.ARV 0x4, 0x180 ;  /* 0x0106000000007b1d */ /* 0x000fec0000002000 */
[----:B------:R-:W-:Y:S08]  /*ba40*/  @P0 BRA `(.L_x_206) ;  /* 0x0000003800d00947 */ /* 0x000ff00003800000 */
[----:B------:R-:W2:Y:S01]  /*ba50*/  LDL.LU R9, [R1+0x30] ;  /* 0x0000300001097983 */ /* 0x000ea20000300800 */
[----:B------:R-:W1:Y:S01]  /*ba60*/  S2UR UR4, SR_SWINHI ;  /* 0x00000000000479c3 */ /* 0x000e620000002f00 */
[----:B------:R-:W-:Y:S01]  /*ba70*/  IMAD.MOV.U32 R12, RZ, RZ, 0x2 ;  /* 0x00000002ff0c7424 */ /* 0x000fe200078e00ff */
[----:B------:R-:W-:Y:S01]  /*ba80*/  F2FP.F16.F32.PACK_AB R6, R29, R28 ;  /* 0x0000001c1d06723e */ /* 0x000fe200000000ff */
[----:B------:R-:W3:Y:S01]  /*ba90*/  LDL.LU R8, [R1+0x34] ;  /* 0x0000340001087983 */ /* 0x000ee20000300800 */
[----:B------:R-:W-:Y:S01]  /*baa0*/  F2FP.F16.F32.PACK_AB R7, R31, R30 ;  /* 0x0000001e1f07723e */ /* 0x000fe200000000ff */
[----:B------:R-:W-:Y:S01]  /*bab0*/  ULDC.64 UR14, c[0x0][0xc00] ;  /* 0x00030000000e7ab9 */ /* 0x000fe20000000a00 */
[----:B------:R-:W-:Y:S01]  /*bac0*/  R2UR UR22, R212 ;  /* 0x00000000d41672ca */ /* 0x000fe200000e0000 */
[----:B0-----:R-:W4:Y:S01]  /*bad0*/  LDL R3, [R1+0x48] ;  /* 0x0000480001037983 */ /* 0x001f220000100800 */
[----:B------:R-:W-:-:S03]  /*bae0*/  ULDC UR20, c[0x0][0xbe8] ;  /* 0x0002fa0000147ab9 */ /* 0x000fc60000000800 */
[----:B------:R-:W5:Y:S01]  /*baf0*/  LDL R170, [R1+0x2c] ;  /* 0x00002c0001aa7983 */ /* 0x000f620000100800 */
[----:B------:R-:W-:Y:S02]  /*bb00*/  R2UR UR21, R215 ;  /* 0x00000000d71572ca */ /* 0x000fe400000e0000 */
[----:B------:R-:W-:Y:S01]  /*bb10*/  R2UR UR24, R216 ;  /* 0x00000000d81872ca */ /* 0x000fe200000e0000 */
[----:B------:R-:W5:Y:S01]  /*bb20*/  LDL R171, [R1+0x44] ;  /* 0x0000440001ab7983 */ /* 0x000f620000100800 */
[----:B------:R-:W-:Y:S01]  /*bb30*/  UMOV UR10, UR8 ;  /* 0x00000008000a7c82 */ /* 0x000fe20008000000 */
[----:B-1----:R-:W-:Y:S01]  /*bb40*/  UMOV UR11, UR4 ;  /* 0x00000004000b7c82 */ /* 0x002fe20008000000 */
[----:B------:R-:W-:Y:S01]  /*bb50*/  BAR.SYNC.DEFER_BLOCKING 0x1, 0x100 ;  /* 0x0044000000007b1d */ /* 0x000fe20000010000 */
[----:B--2---:R-:W-:Y:S02]  /*bb60*/  R2UR UR19, R9 ;  /* 0x00000000091372ca */ /* 0x004fe400000e0000 */
[----:B---3--:R-:W-:Y:S01]  /*bb70*/  R2UR UR17, R8 ;  /* 0x00000000081172ca */ /* 0x008fe200000e0000 */
[----:B----4-:R-:W-:Y:S01]  /*bb80*/  IMAD.WIDE R12, R3, R12, UR10 ;  /* 0x0000000a030c7e25 */ /* 0x010fe2000f8e020c */
[----:B-----5:R-:W-:-:S02]  /*bb90*/  R2UR UR18, R170 ;  /* 0x00000000aa1272ca */ /* 0x020fc400000e0000 */
[C---:B------:R-:W-:Y:S02]  /*bba0*/  IADD3 R15, P1, R12.reuse, 0x20, RZ ;  /* 0x000000200c0f7810 */ /* 0x040fe40007f3e0ff */
[----:B------:R-:W-:Y:S02]  /*bbb0*/  IADD3 R157, P4, R12, 0x60, RZ ;  /* 0x000000600c9d7810 */ /* 0x000fe40007f9e0ff */
[----:B------:R-:W-:Y:S02]  /*bbc0*/  LOP3.LUT R14, R15, 0x380, RZ, 0xc0, !PT ;  /* 0x000003800f0e7812 */ /* 0x000fe400078ec0ff */
[----:B------:R-:W-:Y:S02]  /*bbd0*/  LOP3.LUT R156, R157, 0x380, RZ, 0xc0, !PT ;  /* 0x000003809d9c7812 */ /* 0x000fe400078ec0ff */
[----:B------:R-:W-:Y:S02]  /*bbe0*/  SHF.R.U64 R14, R14, 0x3, RZ ;  /* 0x000000030e0e7819 */ /* 0x000fe400000012ff */
[----:B------:R-:W-:-:S02]  /*bbf0*/  IADD3 R161, P6, R12, 0x4020, RZ ;  /* 0x000040200ca17810 */ /* 0x000fc40007fde0ff */
[----:B------:R-:W-:Y:S02]  /*bc00*/  LOP3.LUT R5, R12, 0x380, RZ, 0xc0, !PT ;  /* 0x000003800c057812 */ /* 0x000fe400078ec0ff */
[----:B------:R-:W-:Y:S02]  /*bc10*/  SHF.R.U64 R156, R156, 0x3, RZ ;  /* 0x000000039c9c7819 */ /* 0x000fe400000012ff */
[----:B------:R-:W-:Y:S01]  /*bc20*/  LOP3.LUT R14, R14, R15, RZ, 0x3c, !PT ;  /* 0x0000000f0e0e7212 */ /* 0x000fe200078e3cff */
[----:B------:R-:W-:Y:S01]  /*bc30*/  IMAD.X R15, RZ, RZ, R13, P1 ;  /* 0x000000ffff0f7224 */ /* 0x000fe200008e060d */
[----:B------:R-:W-:Y:S02]  /*bc40*/  IADD3 R159, P3, R12, 0x4000, RZ ;  /* 0x000040000c9f7810 */ /* 0x000fe40007f7e0ff */
[----:B------:R-:W-:Y:S02]  /*bc50*/  LOP3.LUT R160, R161, 0x380, RZ, 0xc0, !PT ;  /* 0x00000380a1a07812 */ /* 0x000fe400078ec0ff */
[----:B------:R-:W-:-:S02]  /*bc60*/  SHF.R.U64 R5, R5, 0x3, RZ ;  /* 0x0000000305057819 */ /* 0x000fc400000012ff */
[C---:B------:R-:W-:Y:S02]  /*bc70*/  IADD3 R155, P0, R12.reuse, 0x40, RZ ;  /* 0x000000400c9b7810 */ /* 0x040fe40007f1e0ff */
[C---:B------:R-:W-:Y:S02]  /*bc80*/  IADD3 R163, P5, R12.reuse, 0x4040, RZ ;  /* 0x000040400ca37810 */ /* 0x040fe40007fbe0ff */
[C---:B------:R-:W-:Y:S02]  /*bc90*/  IADD3 R165, P2, R12.reuse, 0x4060, RZ ;  /* 0x000040600ca57810 */ /* 0x040fe40007f5e0ff */
[----:B------:R-:W-:Y:S02]  /*bca0*/  IADD3 R167, P1, R12, 0x8000, RZ ;  /* 0x000080000ca77810 */ /* 0x000fe40007f3e0ff */
[----:B------:R-:W-:Y:S01]  /*bcb0*/  LOP3.LUT R156, R156, R157, RZ, 0x3c, !PT ;  /* 0x0000009d9c9c7212 */ /* 0x000fe200078e3cff */
[----:B------:R-:W-:Y:S01]  /*bcc0*/  IMAD.X R157, RZ, RZ, R13, P4 ;  /* 0x000000ffff9d7224 */ /* 0x000fe200020e060d */
[----:B------:R-:W-:-:S02]  /*bcd0*/  LOP3.LUT R158, R159, 0x380, RZ, 0xc0, !PT ;  /* 0x000003809f9e7812 */ /* 0x000fc400078ec0ff */
[----:B------:R-:W-:Y:S02]  /*bce0*/  SHF.R.U64 R160, R160, 0x3, RZ ;  /* 0x00000003a0a07819 */ /* 0x000fe400000012ff */
[----:B------:R-:W-:Y:S02]  /*bcf0*/  LOP3.LUT R4, R5, R12, RZ, 0x3c, !PT ;  /* 0x0000000c05047212 */ /* 0x000fe400078e3cff */
[----:B------:R-:W-:Y:S02]  /*bd00*/  IADD3 R9, P4, R12, 0x8040, RZ ;  /* 0x000080400c097810 */ /* 0x000fe40007f9e0ff */
[----:B------:R-:W-:Y:S02]  /*bd10*/  LOP3.LUT R154, R155, 0x380, RZ, 0xc0, !PT ;  /* 0x000003809b9a7812 */ /* 0x000fe400078ec0ff */
[----:B------:R-:W-:Y:S02]  /*bd20*/  LOP3.LUT R162, R163, 0x380, RZ, 0xc0, !PT ;  /* 0x00000380a3a27812 */ /* 0x000fe400078ec0ff */
[----:B------:R-:W-:-:S02]  /*bd30*/  LOP3.LUT R164, R165, 0x380, RZ, 0xc0, !PT ;  /* 0x00000380a5a47812 */ /* 0x000fc400078ec0ff */
[----:B------:R-:W-:Y:S02]  /*bd40*/  LOP3.LUT R166, R167, 0x380, RZ, 0xc0, !PT ;  /* 0x00000380a7a67812 */ /* 0x000fe400078ec0ff */
[----:B------:R-:W-:Y:S02]  /*bd50*/  MOV R5, R13 ;  /* 0x0000000d00057202 */ /* 0x000fe40000000f00 */
[----:B------:R-:W-:Y:S02]  /*bd60*/  SHF.R.U64 R158, R158, 0x3, RZ ;  /* 0x000000039e9e7819 */ /* 0x000fe400000012ff */
[----:B------:R-:W-:Y:S01]  /*bd70*/  LOP3.LUT R160, R160, R161, RZ, 0x3c, !PT ;  /* 0x000000a1a0a07212 */ /* 0x000fe200078e3cff */
[----:B------:R-:W-:Y:S01]  /*bd80*/  IMAD.X R161, RZ, RZ, R13, P6 ;  /* 0x000000ffffa17224 */ /* 0x000fe200030e060d */
[----:B------:R-:W-:Y:S02]  /*bd90*/  LOP3.LUT R8, R9, 0x380, RZ, 0xc0, !PT ;  /* 0x0000038009087812 */ /* 0x000fe400078ec0ff */
[----:B------:R-:W-:-:S02]  /*bda0*/  SHF.R.U64 R154, R154, 0x3, RZ ;  /* 0x000000039a9a7819 */ /* 0x000fc400000012ff */
[----:B------:R-:W-:Y:S02]  /*bdb0*/  SHF.R.U64 R162, R162, 0x3, RZ ;  /* 0x00000003a2a27819 */ /* 0x000fe400000012ff */
[----:B------:R-:W-:Y:S02]  /*bdc0*/  SHF.R.U64 R164, R164, 0x3, RZ ;  /* 0x00000003a4a47819 */ /* 0x000fe400000012ff */
[----:B------:R-:W-:Y:S02]  /*bdd0*/  SHF.R.U64 R166, R166, 0x3, RZ ;  /* 0x00000003a6a67819 */ /* 0x000fe400000012ff */
[----:B------:R-:W-:Y:S02]  /*bde0*/  MOV R3, R4 ;  /* 0x0000000400037202 */ /* 0x000fe40000000f00 */
[----:B------:R-:W-:Y:S02]  /*bdf0*/  IADD3 R17, P6, R12, 0xc000, RZ ;  /* 0x0000c0000c117810 */ /* 0x000fe40007fde0ff */
[----:B------:R-:W-:-:S02]  /*be00*/  F2FP.F16.F32.PACK_AB R4, R25, R24 ;  /* 0x000000181904723e */ /* 0x000fc400000000ff */
[----:B------:R-:W-:Y:S02]  /*be10*/  F2FP.F16.F32.PACK_AB R5, R27, R26 ;  /* 0x0000001a1b05723e */ /* 0x000fe400000000ff */
[----:B------:R-:W-:Y:S01]  /*be20*/  LOP3.LUT R158, R158, R159, RZ, 0x3c, !PT ;  /* 0x0000009f9e9e7212 */ /* 0x000fe200078e3cff */
[--C-:B------:R-:W-:Y:S01]  /*be30*/  IMAD.X R159, RZ, RZ, R13.reuse, P3 ;  /* 0x000000ffff9f7224 */ /* 0x100fe200018e060d */
[----:B------:R-:W-:Y:S02]  /*be40*/  SHF.R.U64 R8, R8, 0x3, RZ ;  /* 0x0000000308087819 */ /* 0x000fe400000012ff */
[----:B------:R-:W-:Y:S01]  /*be50*/  LOP3.LUT R154, R154, R155, RZ, 0x3c, !PT ;  /* 0x0000009b9a9a7212 */ /* 0x000fe200078e3cff */
[--C-:B------:R-:W-:Y:S01]  /*be60*/  IMAD.X R155, RZ, RZ, R13.reuse, P0 ;  /* 0x000000ffff9b7224 */ /* 0x100fe200000e060d */
[----:B------:R-:W-:Y:S01]  /*be70*/  LOP3.LUT R162, R162, R163, RZ, 0x3c, !PT ;  /* 0x000000a3a2a27212 */ /* 0x000fe200078e3cff */
[--C-:B------:R-:W-:Y:S01]  /*be80*/  IMAD.X R163, RZ, RZ, R13.reuse, P5 ;  /* 0x000000ffffa37224 */ /* 0x100fe200028e060d */
[----:B------:R-:W-:Y:S01]  /*be90*/  LOP3.LUT R164, R164, R165, RZ, 0x3c, !PT ;  /* 0x000000a5a4a47212 */ /* 0x000fe200078e3cff */
[--C-:B------:R-:W-:Y:S01]  /*bea0*/  IMAD.X R165, RZ, RZ, R13.reuse, P2 ;  /* 0x000000ffffa57224 */ /* 0x100fe200010e060d */
[----:B------:R-:W-:Y:S01]  /*beb0*/  LOP3.LUT R166, R166, R167, RZ, 0x3c, !PT ;  /* 0x000000a7a6a67212 */ /* 0x000fe200078e3cff */
[----:B------:R-:W-:Y:S01]  /*bec0*/  IMAD.X R167, RZ, RZ, R13, P1 ;  /* 0x000000ffffa77224 */ /* 0x000fe200008e060d */
[----:B------:R-:W-:-:S02]  /*bed0*/  IADD3 R11, P3, R12, 0x8060, RZ ;  /* 0x000080600c0b7810 */ /* 0x000fc40007f7e0ff */
[----:B------:R-:W-:Y:S01]  /*bee0*/  LOP3.LUT R10, R17, 0x380, RZ, 0xc0, !PT ;  /* 0x00000380110a7812 */ /* 0x000fe200078ec0ff */
[----:B------:R0:W-:Y:S01]  /*bef0*/  STSM.16.M88.4 [R3], R4 ;  /* 0x0000000403007844 */ /* 0x0001e20000000200 */
[C---:B------:R-:W-:Y:S02]  /*bf00*/  IADD3 R169, P0, R12.reuse, 0x8020, RZ ;  /* 0x000080200ca97810 */ /* 0x040fe40007f1e0ff */
[C---:B------:R-:W-:Y:S02]  /*bf10*/  IADD3 R20, P5, R12.reuse, 0xc020, RZ ;  /* 0x0000c0200c147810 */ /* 0x040fe40007fbe0ff */
[C---:B------:R-:W-:Y:S02]  /*bf20*/  IADD3 R153, P2, R12.reuse, 0xc040, RZ ;  /* 0x0000c0400c997810 */ /* 0x040fe40007f5e0ff */
[----:B------:R-:W-:Y:S02]  /*bf30*/  IADD3 R18, P1, R12, 0xc060, RZ ;  /* 0x0000c0600c127810 */ /* 0x000fe40007f3e0ff */
[----:B------:R-:W-:-:S02]  /*bf40*/  SHF.R.U64 R10, R10, 0x3, RZ ;  /* 0x000000030a0a7819 */ /* 0x000fc400000012ff */
[----:B------:R-:W-:Y:S02]  /*bf50*/  LOP3.LUT R168, R169, 0x380, RZ, 0xc0, !PT ;  /* 0x00000380a9a87812 */ /* 0x000fe400078ec0ff */
[----:B------:R-:W-:Y:S02]  /*bf60*/  LOP3.LUT R21, R20, 0x380, RZ, 0xc0, !PT ;  /* 0x0000038014157812 */ /* 0x000fe400078ec0ff */
[----:B0-----:R-:W-:Y:S01]  /*bf70*/  LOP3.LUT R4, R8, R9, RZ, 0x3c, !PT ;  /* 0x0000000908047212 */ /* 0x001fe200078e3cff */
[----:B------:R-:W-:Y:S01]  /*bf80*/  IMAD.X R5, RZ, RZ, R13, P4 ;  /* 0x000000ffff057224 */ /* 0x000fe200020e060d */
[----:B------:R-:W-:Y:S02]  /*bf90*/  LOP3.LUT R8, R11, 0x380, RZ, 0xc0, !PT ;  /* 0x000003800b087812 */ /* 0x000fe400078ec0ff */
[----:B------:R-:W-:Y:S02]  /*bfa0*/  LOP3.LUT R152, R153, 0x380, RZ, 0xc0, !PT ;  /* 0x0000038099987812 */ /* 0x000fe400078ec0ff */
[----:B------:R-:W-:-:S02]  /*bfb0*/  LOP3.LUT R19, R18, 0x380, RZ, 0xc0, !PT ;  /* 0x0000038012137812 */ /* 0x000fc400078ec0ff */
[----:B------:R-:W-:Y:S02]  /*bfc0*/  SHF.R.U64 R8, R8, 0x3, RZ ;  /* 0x0000000308087819 */ /* 0x000fe400000012ff */
[----:B------:R-:W-:Y:S02]  /*bfd0*/  LOP3.LUT R10, R10, R17, RZ, 0x3c, !PT ;  /* 0x000000110a0a7212 */ /* 0x000fe400078e3cff */
[----:B------:R-:W-:Y:S02]  /*bfe0*/  MOV R17, R4 ;  /* 0x0000000400117202 */ /* 0x000fe40000000f00 */
[----:B------:R-:W-:Y:S02]  /*bff0*/  SHF.R.U64 R168, R168, 0x3, RZ ;  /* 0x00000003a8a87819 */ /* 0x000fe400000012ff */
[----:B------:R-:W-:Y:S02]  /*c000*/  SHF.R.U64 R21, R21, 0x3, RZ ;  /* 0x0000000315157819 */ /* 0x000fe400000012ff */
[----:B------:R-:W-:-:S02]  /*c010*/  SHF.R.U64 R152, R152, 0x3, RZ ;  /* 0x0000000398987819 */ /* 0x000fc400000012ff */
[----:B------:R-:W-:Y:S02]  /*c020*/  SHF.R.U64 R19, R19, 0x3, RZ ;  /* 0x0000000313137819 */ /* 0x000fe400000012ff */
[----:B------:R-:W-:Y:S02]  /*c030*/  MOV R14, R14 ;  /* 0x0000000e000e7202 */ /* 0x000fe40000000f00 */
[----:B------:R-:W-:Y:S02]  /*c040*/  F2FP.F16.F32.PACK_AB R4, R33, R32 ;  /* 0x000000202104723e */ /* 0x000fe400000000ff */
[----:B------:R-:W-:Y:S02]  /*c050*/  F2FP.F16.F32.PACK_AB R5, R35, R34 ;  /* 0x000000222305723e */ /* 0x000fe400000000ff */
[----:B------:R-:W-:Y:S02]  /*c060*/  F2FP.F16.F32.PACK_AB R6, R37, R36 ;  /* 0x000000242506723e */ /* 0x000fe400000000ff */
[----:B------:R-:W-:Y:S01]  /*c070*/  F2FP.F16.F32.PACK_AB R7, R39, R38 ;  /* 0x000000262707723e */ /* 0x000fe200000000ff */
[--C-:B------:R-:W-:Y:S01]  /*c080*/  IMAD.X R9, RZ, RZ, R13.reuse, P3 ;  /* 0x000000ffff097224 */ /* 0x100fe200018e060d */
[----:B------:R-:W-:Y:S01]  /*c090*/  LOP3.LUT R8, R8, R11, RZ, 0x3c, !PT ;  /* 0x0000000b08087212 */ /* 0x000fe200078e3cff */
        /* <DEDUP_REMOVED lines=9> */
[----:B------:R0:W-:Y:S01]  /*c130*/  STSM.16.M88.4 [R14], R4 ;  /* 0x000000040e007844 */ /* 0x0001e20000000200 */
[----:B------:R-:W-:-:S02]  /*c140*/  MOV R154, R154 ;  /* 0x0000009a009a7202 */ /* 0x000fc40000000f00 */
[----:B------:R-:W-:Y:S02]  /*c150*/  F2FP.F16.F32.PACK_AB R12, R41, R40 ;  /* 0x00000028290c723e */ /* 0x000fe400000000ff */
[----:B------:R-:W-:Y:S02]  /*c160*/  F2FP.F16.F32.PACK_AB R13, R43, R42 ;  /* 0x0000002a2b0d723e */ /* 0x000fe400000000ff */
[----:B------:R-:W-:Y:S02]  /*c170*/  F2FP.F16.F32.PACK_AB R15, R47, R46 ;  /* 0x0000002e2f0f723e */ /* 0x000fe400000000ff */
[----:B------:R-:W-:Y:S02]  /*c180*/  MOV R156, R156 ;  /* 0x0000009c009c7202 */ /* 0x000fe40000000f00 */
[----:B------:R-:W-:Y:S02]  /*c190*/  MOV R22, R8 ;  /* 0x0000000800167202 */ /* 0x000fe40000000f00 */
[----:B------:R-:W-:-:S02]  /*c1a0*/  MOV R3, R10 ;  /* 0x0000000a00037202 */ /* 0x000fc40000000f00 */
[----:B0-----:R-:W-:Y:S02]  /*c1b0*/  F2FP.F16.F32.PACK_AB R14, R45, R44 ;  /* 0x0000002c2d0e723e */ /* 0x001fe400000000ff */
[----:B------:R-:W-:Y:S02]  /*c1c0*/  F2FP.F16.F32.PACK_AB R4, R49, R48 ;  /* 0x000000303104723e */ /* 0x000fe400000000ff */
[----:B------:R-:W-:Y:S02]  /*c1d0*/  F2FP.F16.F32.PACK_AB R5, R51, R50 ;  /* 0x000000323305723e */ /* 0x000fe400000000ff */
[----:B------:R-:W-:Y:S02]  /*c1e0*/  F2FP.F16.F32.PACK_AB R6, R53, R52 ;  /* 0x000000343506723e */ /* 0x000fe400000000ff */
[----:B------:R-:W-:Y:S02]  /*c1f0*/  F2FP.F16.F32.PACK_AB R7, R55, R54 ;  /* 0x000000363707723e */ /* 0x000fe400000000ff */
[----:B------:R-:W-:-:S02]  /*c200*/  MOV R158, R158 ;  /* 0x0000009e009e7202 */ /* 0x000fc40000000f00 */
[----:B------:R-:W-:Y:S02]  /*c210*/  F2FP.F16.F32.PACK_AB R8, R57, R56 ;  /* 0x000000383908723e */ /* 0x000fe400000000ff */
[----:B------:R-:W-:Y:S02]  /*c220*/  F2FP.F16.F32.PACK_AB R9, R59, R58 ;  /* 0x0000003a3b09723e */ /* 0x000fe400000000ff */
[----:B------:R-:W-:Y:S02]  /*c230*/  F2FP.F16.F32.PACK_AB R10, R61, R60 ;  /* 0x0000003c3d0a723e */ /* 0x000fe400000000ff */
[----:B------:R-:W-:Y:S01]  /*c240*/  F2FP.F16.F32.PACK_AB R11, R63, R62 ;  /* 0x0000003e3f0b723e */ /* 0x000fe200000000ff */
[----:B------:R0:W-:Y:S01]  /*c250*/  STSM.16.M88.4 [R154], R12 ;  /* 0x0000000c9a007844 */ /* 0x0001e20000000200 */
[----:B------:R-:W-:Y:S02]  /*c260*/  MOV R160, R160 ;  /* 0x000000a000a07202 */ /* 0x000fe40000000f00 */
[----:B------:R-:W-:Y:S01]  /*c270*/  MOV R20, R20 ;  /* 0x0000001400147202 */ /* 0x000fe20000000f00 */
[----:B------:R1:W-:Y:S01]  /*c280*/  STSM.16.M88.4 [R156], R4 ;  /* 0x000000049c007844 */ /* 0x0003e20000000200 */
[----:B------:R-:W-:-:S02]  /*c290*/  MOV R21, R152 ;  /* 0x0000009800157202 */ /* 0x000fc40000000f00 */
[----:B------:R-:W-:Y:S01]  /*c2a0*/  MOV R162, R162 ;  /* 0x000000a200a27202 */ /* 0x000fe20000000f00 */
[----:B------:R2:W-:Y:S01]  /*c2b0*/  STSM.16.M88.4 [R158], R8 ;  /* 0x000000089e007844 */ /* 0x0005e20000000200 */
[----:B------:R-:W-:Y:S02]  /*c2c0*/  F2FP.F16.F32.PACK_AB R152, R73, R72 ;  /* 0x000000484998723e */ /* 0x000fe400000000ff */
[----:B------:R-:W-:Y:S02]  /*c2d0*/  F2FP.F16.F32.PACK_AB R153, R75, R74 ;  /* 0x0000004a4b99723e */ /* 0x000fe400000000ff */
[----:B------:R-:W-:Y:S02]  /*c2e0*/  F2FP.F16.F32.PACK_AB R155, R79, R78 ;  /* 0x0000004e4f9b723e */ /* 0x000fe400000000ff */
[----:B0-----:R-:W-:Y:S02]  /*c2f0*/  F2FP.F16.F32.PACK_AB R12, R65, R64 ;  /* 0x00000040410c723e */ /* 0x001fe400000000ff */
[----:B------:R-:W-:-:S02]  /*c300*/  F2FP.F16.F32.PACK_AB R13, R67, R66 ;  /* 0x00000042430d723e */ /* 0x000fc400000000ff */
[----:B------:R-:W-:Y:S02]  /*c310*/  F2FP.F16.F32.PACK_AB R14, R69, R68 ;  /* 0x00000044450e723e */ /* 0x000fe400000000ff */
[----:B------:R-:W-:Y:S02]  /*c320*/  F2FP.F16.F32.PACK_AB R15, R71, R70 ;  /* 0x00000046470f723e */ /* 0x000fe400000000ff */
[----:B------:R-:W-:Y:S02]  /*c330*/  F2FP.F16.F32.PACK_AB R154, R77, R76 ;  /* 0x0000004c4d9a723e */ /* 0x000fe400000000ff */
[----:B------:R-:W-:Y:S02]  /*c340*/  MOV R164, R164 ;  /* 0x000000a400a47202 */ /* 0x000fe40000000f00 */
[----:B-1----:R-:W-:Y:S02]  /*c350*/  F2FP.F16.F32.PACK_AB R156, R81, R80 ;  /* 0x00000050519c723e */ /* 0x002fe400000000ff */
[----:B------:R-:W-:-:S02]  /*c360*/  F2FP.F16.F32.PACK_AB R157, R83, R82 ;  /* 0x00000052539d723e */ /* 0x000fc400000000ff */
[----:B--2---:R-:W-:Y:S02]  /*c370*/  F2FP.F16.F32.PACK_AB R158, R85, R84 ;  /* 0x00000054559e723e */ /* 0x004fe400000000ff */
[----:B------:R-:W-:Y:S01]  /*c380*/  F2FP.F16.F32.PACK_AB R159, R87, R86 ;  /* 0x00000056579f723e */ /* 0x000fe200000000ff */
[----:B------:R0:W-:Y:S01]  /*c390*/  STSM.16.M88.4 [R160], R12 ;  /* 0x0000000ca0007844 */ /* 0x0001e20000000200 */
[----:B------:R-:W-:Y:S02]  /*c3a0*/  MOV R166, R166 ;  /* 0x000000a600a67202 */ /* 0x000fe40000000f00 */
[----:B------:R-:W-:Y:S02]  /*c3b0*/  F2FP.F16.F32.PACK_AB R4, R89, R88 ;  /* 0x000000585904723e */ /* 0x000fe400000000ff */
[----:B------:R-:W-:Y:S02]  /*c3c0*/  F2FP.F16.F32.PACK_AB R5, R91, R90 ;  /* 0x0000005a5b05723e */ /* 0x000fe400000000ff */
[----:B------:R-:W-:-:S02]  /*c3d0*/  F2FP.F16.F32.PACK_AB R6, R93, R92 ;  /* 0x0000005c5d06723e */ /* 0x000fc400000000ff */
[----:B------:R-:W-:Y:S02]  /*c3e0*/  F2FP.F16.F32.PACK_AB R7, R95, R94 ;  /* 0x0000005e5f07723e */ /* 0x000fe400000000ff */
[----:B------:R-:W-:Y:S02]  /*c3f0*/  MOV R168, R168 ;  /* 0x000000a800a87202 */ /* 0x000fe40000000f00 */
[----:B------:R-:W-:Y:S02]  /*c400*/  F2FP.F16.F32.PACK_AB R8, R97, R96 ;  /* 0x000000606108723e */ /* 0x000fe400000000ff */
[----:B------:R-:W-:Y:S02]  /*c410*/  F2FP.F16.F32.PACK_AB R9, R99, R98 ;  /* 0x000000626309723e */ /* 0x000fe400000000ff */
[----:B------:R-:W-:Y:S02]  /*c420*/  F2FP.F16.F32.PACK_AB R10, R101, R100 ;  /* 0x00000064650a723e */ /* 0x000fe400000000ff */
[----:B------:R-:W-:Y:S01]  /*c430*/  F2FP.F16.F32.PACK_AB R11, R103, R102 ;  /* 0x00000066670b723e */ /* 0x000fe200000000ff */
[----:B------:R1:W-:Y:S01]  /*c440*/  STSM.16.M88.4 [R162], R152 ;  /* 0x00000098a2007844 */ /* 0x0003e20000000200 */
[----:B0-----:R-:W-:-:S02]  /*c450*/  F2FP.F16.F32.PACK_AB R12, R105, R104 ;  /* 0x00000068690c723e */ /* 0x001fc400000000ff */
[----:B------:R-:W-:Y:S02]  /*c460*/  F2FP.F16.F32.PACK_AB R13, R107, R106 ;  /* 0x0000006a6b0d723e */ /* 0x000fe400000000ff */
[----:B------:R-:W-:Y:S02]  /*c470*/  F2FP.F16.F32.PACK_AB R14, R109, R108 ;  /* 0x0000006c6d0e723e */ /* 0x000fe400000000ff */
[----:B------:R-:W-:Y:S01]  /*c480*/  F2FP.F16.F32.PACK_AB R15, R111, R110 ;  /* 0x0000006e6f0f723e */ /* 0x000fe200000000ff */
[----:B------:R0:W-:Y:S01]  /*c490*/  STSM.16.M88.4 [R164], R156 ;  /* 0x0000009ca4007844 */ /* 0x0001e20000000200 */
[----:B------:R-:W-:-:S03]  /*c4a0*/  MOV R161, R18 ;  /* 0x0000001200a17202 */ /* 0x000fc60000000f00 */
[----:B------:R2:W-:Y:S01]  /*c4b0*/  STSM.16.M88.4 [R166], R4 ;  /* 0x00000004a6007844 */ /* 0x0005e20000000200 */
[----:B-1----:R-:W-:Y:S02]  /*c4c0*/  F2FP.F16.F32.PACK_AB R152, R113, R112 ;  /* 0x000000707198723e */ /* 0x002fe400000000ff */
[----:B------:R-:W-:Y:S02]  /*c4d0*/  F2FP.F16.F32.PACK_AB R153, R115, R114 ;  /* 0x000000727399723e */ /* 0x000fe400000000ff */
[----:B------:R-:W-:Y:S02]  /*c4e0*/  F2FP.F16.F32.PACK_AB R154, R117, R116 ;  /* 0x00000074759a723e */ /* 0x000fe400000000ff */
[----:B------:R-:W-:Y:S01]  /*c4f0*/  F2FP.F16.F32.PACK_AB R155, R119, R118 ;  /* 0x00000076779b723e */ /* 0x000fe200000000ff */
[----:B------:R1:W-:Y:S01]  /*c500*/  STSM.16.M88.4 [R168], R8 ;  /* 0x00000008a8007844 */ /* 0x0003e20000000200 */
[----:B0-----:R-:W-:Y:S02]  /*c510*/  F2FP.F16.F32.PACK_AB R156, R121, R120 ;  /* 0x00000078799c723e */ /* 0x001fe400000000ff */
[----:B------:R-:W-:-:S02]  /*c520*/  F2FP.F16.F32.PACK_AB R157, R123, R122 ;  /* 0x0000007a7b9d723e */ /* 0x000fc400000000ff */
[----:B------:R-:W-:Y:S02]  /*c530*/  F2FP.F16.F32.PACK_AB R158, R125, R124 ;  /* 0x0000007c7d9e723e */ /* 0x000fe400000000ff */
[----:B------:R-:W-:Y:S01]  /*c540*/  F2FP.F16.F32.PACK_AB R159, R127, R126 ;  /* 0x0000007e7f9f723e */ /* 0x000fe200000000ff */
[----:B------:R0:W-:Y:S01]  /*c550*/  STSM.16.M88.4 [R17], R12 ;  /* 0x0000000c11007844 */ /* 0x0001e20000000200 */
[----:B--2---:R-:W-:Y:S02]  /*c560*/  F2FP.F16.F32.PACK_AB R4, R129, R128 ;  /* 0x000000808104723e */ /* 0x004fe400000000ff */
[----:B------:R-:W-:Y:S02]  /*c570*/  F2FP.F16.F32.PACK_AB R5, R131, R130 ;  /* 0x000000828305723e */ /* 0x000fe400000000ff */
[----:B------:R-:W-:Y:S02]  /*c580*/  F2FP.F16.F32.PACK_AB R6, R133, R132 ;  /* 0x000000848506723e */ /* 0x000fe400000000ff */
[----:B------:R-:W-:-:S02]  /*c590*/  F2FP.F16.F32.PACK_AB R7, R135, R134 ;  /* 0x000000868707723e */ /* 0x000fc400000000ff */
[----:B-1----:R-:W-:Y:S02]  /*c5a0*/  F2FP.F16.F32.PACK_AB R8, R137, R136 ;  /* 0x000000888908723e */ /* 0x002fe400000000ff */
[----:B------:R-:W-:Y:S02]  /*c5b0*/  F2FP.F16.F32.PACK_AB R9, R139, R138 ;  /* 0x0000008a8b09723e */ /* 0x000fe400000000ff */
[----:B------:R-:W-:Y:S02]  /*c5c0*/  F2FP.F16.F32.PACK_AB R10, R141, R140 ;  /* 0x0000008c8d0a723e */ /* 0x000fe400000000ff */
[----:B------:R-:W-:Y:S01]  /*c5d0*/  F2FP.F16.F32.PACK_AB R11, R143, R142 ;  /* 0x0000008e8f0b723e */ /* 0x000fe200000000ff */
[----:B------:R-:W-:Y:S01]  /*c5e0*/  STSM.16.M88.4 [R22], R152 ;  /* 0x0000009816007844 */ /* 0x000fe20000000200 */
[----:B0-----:R-:W-:Y:S02]  /*c5f0*/  F2FP.F16.F32.PACK_AB R12, R145, R144 ;  /* 0x00000090910c723e */ /* 0x001fe400000000ff */
[----:B------:R-:W-:-:S02]  /*c600*/  F2FP.F16.F32.PACK_AB R13, R147, R146 ;  /* 0x00000092930d723e */ /* 0x000fc400000000ff */
[----:B------:R-:W-:Y:S02]  /*c610*/  F2FP.F16.F32.PACK_AB R14, R149, R148 ;  /* 0x00000094950e723e */ /* 0x000fe400000000ff */
[----:B------:R-:W-:Y:S01]  /*c620*/  F2FP.F16.F32.PACK_AB R15, R151, R150 ;  /* 0x00000096970f723e */ /* 0x000fe200000000ff */
[----:B------:R-:W-:Y:S04]  /*c630*/  STSM.16.M88.4 [R3], R156 ;  /* 0x0000009c03007844 */ /* 0x000fe80000000200 */
[----:B------:R0:W-:Y:S04]  /*c640*/  STSM.16.M88.4 [R20], R4 ;  /* 0x0000000414007844 */ /* 0x0001e80000000200 */
[----:B------:R1:W-:Y:S04]  /*c650*/  STSM.16.M88.4 [R21], R8 ;  /* 0x0000000815007844 */ /* 0x0003e80000000200 */
[----:B------:R2:W-:Y:S01]  /*c660*/  STSM.16.M88.4 [R161], R12 ;  /* 0x0000000ca1007844 */ /* 0x0005e20000000200 */
[----:B------:R-:W-:Y:S01]  /*c670*/  USHF.L.U32 UR4, UR19, 0x2, URZ ;  /* 0x0000000213047899 */ /* 0x000fe2000800063f */
[----:B------:R-:W-:Y:S01]  /*c680*/  BAR.SYNC.DEFER_BLOCKING 0x1, 0x100 ;  /* 0x0044000000007b1d */ /* 0x000fe20000010000 */
[----:B------:R-:W-:Y:S01]  /*c690*/  ISETP.NE.U32.AND P0, PT, RZ, UR14, PT ;  /* 0x0000000eff007c0c */ /* 0x000fe2000bf05070 */
[----:B------:R-:W-:-:S02]  /*c6a0*/  USHF.L.U64.HI UR16, UR19, 0x2, UR17 ;  /* 0x0000000213107899 */ /* 0x000fc40008010211 */
[----:B------:R-:W-:Y:S01]  /*c6b0*/  UIADD3 UR9, UP0, UR4, UR14, URZ ;  /* 0x0000000e04097290 */ /* 0x000fe2000ff1e03f */
[----:B------:R-:W-:-:S03]  /*c6c0*/  ISETP.NE.AND.EX P0, PT, RZ, UR15, PT, P0 ;  /* 0x0000000fff007c0c */ /* 0x000fc6000bf05300 */
[----:B------:R-:W-:Y:S02]  /*c6d0*/  UIADD3.X UR12, UR16, UR15, URZ, UP0, !UPT ;  /* 0x0000000f100c7290 */ /* 0x000fe400087fe43f */
[----:B------:R-:W-:-:S04]  /*c6e0*/  IMAD.U32 R18, RZ, RZ, UR9 ;  /* 0x00000009ff127e24 */ /* 0x000fc8000f8e00ff */
[----:B------:R-:W-:Y:S01]  /*c6f0*/  IMAD.U32 R19, RZ, RZ, UR12 ;  /* 0x0000000cff137e24 */ /* 0x000fe2000f8e00ff */
[----:B------:R-:W-:-:S04]  /*c700*/  ULDC.64 UR12, c[0x0][0xc08] ;  /* 0x00030200000c7ab9 */ /* 0x000fc80000000a00 */
[----:B------:R-:W3:Y:S01]  /*c710*/  @P0 LDG.E R17, desc[UR36][R18.64] ;  /* 0x0000002412110981 */ /* 0x000ee2000c1e1900 */
[----:B------:R-:W-:-:S04]  /*c720*/  UISETP.NE.U32.AND UP0, UPT, UR12, URZ, UPT ;  /* 0x0000003f0c00728c */ /* 0x000fc8000bf05070 */
[----:B------:R-:W-:-:S06]  /*c730*/  UISETP.NE.AND.EX UP0, UPT, UR13, URZ, UPT, UP0 ;  /* 0x0000003f0d00728c */ /* 0x000fcc000bf05300 */
[----:B------:R-:W-:-:S05]  /*c740*/  PLOP3.LUT P4, PT, PT, PT, UP0, 0x80, 0x0 ;  /* 0x000000000000781c */ /* 0x000fca0003f8f008 */
[----:B------:R-:W-:-:S03]  /*c750*/  @UP0 UIADD3 UR12, UP1, UR4, UR12, URZ ;  /* 0x0000000c040c0290 */ /* 0x000fc6000ff3e03f */
[----:B------:R-:W-:Y:S01]  /*c760*/  ULDC UR4, c[0x0][0xad4] ;  /* 0x0002b50000047ab9 */ /* 0x000fe20000000800 */
[----:B------:R-:W-:Y:S02]  /*c770*/  @UP0 UIADD3.X UR13, UR16, UR13, URZ, UP1, !UPT ;  /* 0x0000000d100d0290 */ /* 0x000fe40008ffe43f */
[----:B0-----:R-:W-:-:S04]  /*c780*/  IMAD.U32 R4, RZ, RZ, UR12 ;  /* 0x0000000cff047e24 */ /* 0x001fc8000f8e00ff */
[----:B------:R-:W-:-:S05]  /*c790*/  MOV R5, UR13 ;  /* 0x0000000d00057c02 */ /* 0x000fca0008000f00 */
[----:B------:R0:W4:Y:S01]  /*c7a0*/  @P4 LDG.E R3, desc[UR36][R4.64] ;  /* 0x0000002404034981 */ /* 0x000122000c1e1900 */
[----:B------:R-:W-:Y:S02]  /*c7b0*/  UISETP.NE.AND UP0, UPT, UR22, URZ, UPT ;  /* 0x0000003f1600728c */ /* 0x000fe4000bf05270 */
[----:B------:R-:W-:Y:S02]  /*c7c0*/  UISETP.NE.AND UP1, UPT, UR20, 0x1, UPT ;  /* 0x000000011400788c */ /* 0x000fe4000bf25270 */
[----:B------:R-:W-:Y:S01]  /*c7d0*/  USEL UR4, UR22, UR4, UP0 ;  /* 0x0000000416047287 */ /* 0x000fe20008000000 */
[----:B------:R-:W-:-:S03]  /*c7e0*/  UMOV UR23, 0x9b8 ;  /* 0x000009b800177882 */ /* 0x000fc60000000000 */
[----:B------:R-:W-:Y:S01]  /*c7f0*/  UISETP.GT.AND UP2, UPT, UR4, 0x1, UPT ;  /* 0x000000010400788c */ /* 0x000fe2000bf44270 */
[----:B------:R-:W-:Y:S01]  /*c800*/  PLOP3.LUT P1, PT, PT, PT, UP1, 0x80, 0x0 ;  /* 0x000000000000781c */ /* 0x000fe20003f2f018 */
[----:B------:R-:W-:Y:S02]  /*c810*/  UISETP.NE.U32.AND UP0, UPT, UR14, URZ, UPT ;  /* 0x0000003f0e00728c */ /* 0x000fe4000bf05070 */
[----:B------:R-:W-:Y:S01]  /*c820*/  USEL UR23, UR23, 0x978, UP2 ;  /* 0x0000097817177887 */ /* 0x000fe20009000000 */
[----:B-1----:R-:W-:Y:S01]  /*c830*/  IMAD.U32 R8, RZ, RZ, UR18 ;  /* 0x00000012ff087e24 */ /* 0x002fe2000f8e00ff */
[----:B------:R-:W-:Y:S01]  /*c840*/  UISETP.NE.AND.EX UP0, UPT, UR15, URZ, UPT, UP0 ;  /* 0x0000003f0f00728c */ /* 0x000fe2000bf05300 */
[----:B------:R-:W-:Y:S02]  /*c850*/  UMOV UR4, URZ ;  /* 0x0000003f00047c82 */ /* 0x000fe40008000000 */
[----:B------:R-:W-:Y:S01]  /*c860*/  IMAD R8, R8, 0x80, R171 ;  /* 0x0000008008087824 */ /* 0x000fe200078e02ab */
[----:B------:R-:W-:Y:S01]  /*c870*/  USEL UR9, UR19, URZ, !UP0 ;  /* 0x0000003f13097287 */ /* 0x000fe2000c000000 */
[----:B------:R-:W-:Y:S01]  /*c880*/  @UP1 ULDC UR25, c[0x0][0xbec] ;  /* 0x0002fb0000191ab9 */ /* 0x000fe20000000800 */
[----:B------:R-:W-:-:S02]  /*c890*/  USEL UR22, UR17, URZ, !UP0 ;  /* 0x0000003f11167287 */ /* 0x000fc4000c000000 */
[----:B0-----:R-:W-:Y:S01]  /*c8a0*/  @P1 IMAD.HI.U32 R4, R8, UR25, RZ ;  /* 0x0000001908041c27 */ /* 0x001fe2000f8e00ff */
[----:B------:R-:W-:Y:S01]  /*c8b0*/  USEL UR21, UR21, URZ, UP2 ;  /* 0x0000003f15157287 */ /* 0x000fe20009000000 */
[----:B------:R-:W-:Y:S01]  /*c8c0*/  ULDC.64 UR16, c[0x0][UR23+0x220] ;  /* 0x0000880017107abb */ /* 0x000fe20008000a00 */
[----:B------:R-:W-:Y:S01]  /*c8d0*/  ULDC.64 UR14, c[0x0][UR23+0x218] ;  /* 0x00008600170e7abb */ /* 0x000fe20008000a00 */
[----:B------:R-:W-:Y:S01]  /*c8e0*/  ULDC.64 UR18, c[0x0][UR23+0x228] ;  /* 0x00008a0017127abb */ /* 0x000fe20008000a00 */
[----:B------:R-:W-:Y:S02]  /*c8f0*/  UIMAD UR17, UR17, UR9, URZ ;  /* 0x00000009111172a4 */ /* 0x000fe4000f8e023f */
[----:B------:R-:W-:Y:S01]  /*c900*/  UIMAD.WIDE.U32 UR12, UR14, UR24, URZ ;  /* 0x000000180e0c72a5 */ /* 0x000fe2000f8e003f */
[----:B------:R-:W-:Y:S01]  /*c910*/  IMAD.MOV.U32 R5, RZ, RZ, R8 ;  /* 0x000000ffff057224 */ /* 0x000fe200078e0008 */
[----:B------:R-:W-:Y:S01]  /*c920*/  @UP1 ULDC UR28, c[0x0][0xbf0] ;  /* 0x0002fc00001c1ab9 */ /* 0x000fe20000000800 */
[----:B------:R-:W-:-:S02]  /*c930*/  UIMAD UR24, UR15, UR24, URZ ;  /* 0x000000180f1872a4 */ /* 0x000fc4000f8e023f */
[----:B------:R-:W-:Y:S01]  /*c940*/  UIMAD.WIDE.U32 UR26, UR18, UR21, URZ ;  /* 0x00000015121a72a5 */ /* 0x000fe2000f8e003f */
[----:B------:R-:W-:Y:S01]  /*c950*/  @P1 SHF.R.U32.HI R5, RZ, UR28, R4 ;  /* 0x0000001cff051c19 */ /* 0x000fe20008011604 */
[----:B------:R-:W-:Y:S02]  /*c960*/  UIMAD.WIDE.U32 UR14, UR16, UR9, URZ ;  /* 0x00000009100e72a5 */ /* 0x000fe4000f8e003f */
[----:B------:R-:W-:Y:S02]  /*c970*/  UIMAD UR18, UR19, UR21, URZ ;  /* 0x00000015131272a4 */ /* 0x000fe4000f8e023f */
[----:B------:R-:W-:Y:S01]  /*c980*/  UIMAD UR17, UR16, UR22, UR17 ;  /* 0x00000016101172a4 */ /* 0x000fe2000f8e0211 */
[----:B------:R-:W-:Y:S01]  /*c990*/  IMAD.U32 R4, RZ, RZ, UR26 ;  /* 0x0000001aff047e24 */ /* 0x000fe2000f8e00ff */
[----:B------:R-:W-:Y:S01]  /*c9a0*/  UIADD3 UR18, UR27, UR18, URZ ;  /* 0x000000121b127290 */ /* 0x000fe2000fffe03f */
[----:B------:R-:W-:Y:S01]  /*c9b0*/  IMAD.MOV R7, RZ, RZ, -R5 ;  /* 0x000000ffff077224 */ /* 0x000fe200078e0a05 */
[----:B------:R-:W-:-:S02]  /*c9c0*/  UIADD3 UR24, UR13, UR24, URZ ;  /* 0x000000180d187290 */ /* 0x000fc4000fffe03f */
[----:B------:R-:W-:Y:S01]  /*c9d0*/  UIADD3 UR17, UR15, UR17, URZ ;  /* 0x000000110f117290 */ /* 0x000fe2000fffe03f */
[----:B------:R-:W-:Y:S02]  /*c9e0*/  IMAD R7, R7, UR20, R8 ;  /* 0x0000001407077c24 */ /* 0x000fe4000f8e0208 */
[----:B------:R-:W-:-:S03]  /*c9f0*/  IMAD.U32 R10, RZ, RZ, UR18 ;  /* 0x00000012ff0a7e24 */ /* 0x000fc6000f8e00ff */
[----:B------:R-:W-:Y:S02]  /*ca00*/  SHF.R.S32.HI R6, RZ, 0x1f, R7 ;  /* 0x0000001fff067819 */ /* 0x000fe40000011407 */
[----:B---3--:R-:W-:-:S13]  /*ca10*/  @P0 R2UR UR4, R17 ;  /* 0x00000000110402ca */ /* 0x008fda00000e0000 */
[----:B------:R-:W-:Y:S02]  /*ca20*/  UIADD3 UR12, UP0, UP3, UR14, UR12, UR4 ;  /* 0x0000000c0e0c7290 */ /* 0x000fe4000fb1e004 */
[----:B------:R-:W-:-:S04]  /*ca30*/  USHF.R.S32.HI UR16, URZ, 0x1f, UR4 ;  /* 0x0000001f3f107899 */ /* 0x000fc80008011404 */
[----:B------:R-:W-:Y:S01]  /*ca40*/  UIADD3.X UR14, UR17, UR24, UR16, UP0, UP3 ;  /* 0x00000018110e7290 */ /* 0x000fe200087e6410 */
[----:B------:R-:W-:Y:S02]  /*ca50*/  IADD3 R4, P2, P3, R5, UR12, R4 ;  /* 0x0000000c05047c10 */ /* 0x000fe4000fb5e004 */
[----:B------:R-:W-:Y:S01]  /*ca60*/  SHF.R.S32.HI R5, RZ, 0x1f, R5 ;  /* 0x0000001fff057819 */ /* 0x000fe20000011405 */
[----:B------:R-:W-:Y:S02]  /*ca70*/  ULDC.64 UR12, c[0x0][UR23+0x210] ;  /* 0x00008400170c7abb */ /* 0x000fe40008000a00 */
[----:B------:R-:W-:Y:S01]  /*ca80*/  IMAD R9, R7, UR13, RZ ;  /* 0x0000000d07097c24 */ /* 0x000fe2000f8e02ff */
[----:B------:R-:W-:Y:S01]  /*ca90*/  IADD3.X R5, R5, UR14, R10, P2, P3 ;  /* 0x0000000e05057c10 */ /* 0x000fe200097e640a */
[----:B------:R-:W-:Y:S01]  /*caa0*/  ULDC.64 UR14, c[0x0][0xba8] ;  /* 0x0002ea00000e7ab9 */ /* 0x000fe20000000a00 */
[----:B------:R-:W-:Y:S01]  /*cab0*/  @!UP2 ULDC UR14, c[0x0][0xb50] ;  /* 0x0002d400000eaab9 */ /* 0x000fe20000000800 */
[----:B------:R-:W-:Y:S01]  /*cac0*/  IMAD R9, R6, UR12, R9 ;  /* 0x0000000c06097c24 */ /* 0x000fe2000f8e0209 */
[----:B------:R-:W-:Y:S01]  /*cad0*/  @!UP2 ULDC UR15, c[0x0][0xb54] ;  /* 0x0002d500000faab9 */ /* 0x000fe20000000800 */
[----:B------:R-:W-:-:S04]  /*cae0*/  IMAD.WIDE.U32 R4, R7, UR12, R4 ;  /* 0x0000000c07047c25 */ /* 0x000fc8000f8e0004 */
[----:B------:R-:W-:Y:S01]  /*caf0*/  IMAD.IADD R5, R5, 0x1, R9 ;  /* 0x0000000105057824 */ /* 0x000fe200078e0209 */
[C---:B------:R-:W-:Y:S01]  /*cb00*/  LEA R9, P2, R4.reuse, UR14, 0x2 ;  /* 0x0000000e04097c11 */ /* 0x040fe2000f8410ff */
[----:B------:R-:W-:Y:S01]  /*cb10*/  ULDC UR12, c[0x0][0xa88] ;  /* 0x0002a200000c7ab9 */ /* 0x000fe20000000800 */
[----:B----4-:R-:W-:Y:S02]  /*cb20*/  @P4 R2UR UR12, R3 ;  /* 0x00000000030c42ca */ /* 0x010fe400000e0000 */
[----:B------:R-:W-:Y:S01]  /*cb30*/  LEA.HI.X R10, R4, UR15, R5, 0x2, P2 ;  /* 0x0000000f040a7c11 */ /* 0x000fe200090f1405 */
[----:B--2---:R-:W-:-:S12]  /*cb40*/  @P4 BRA `(.L_x_207) ;  /* 0x0000000000184947 */ /* 0x004fd80003800000 */
[----:B------:R-:W-:Y:S05]  /*cb50*/  @!P0 BRA `(.L_x_207) ;  /* 0x0000000000148947 */ /* 0x000fea0003800000 */
[----:B------:R-:W2:Y:S04]  /*cb60*/  LDG.E R4, desc[UR36][R18.64] ;  /* 0x0000002412047981 */ /* 0x000ea8000c1e1900 */
[----:B------:R-:W3:Y:S01]  /*cb70*/  LDG.E R3, desc[UR36][R18.64+0x4] ;  /* 0x0000042412037981 */ /* 0x000ee2000c1e1900 */
[----:B--2---:R-:W-:Y:S02]  /*cb80*/  R2UR UR13, R4 ;  /* 0x00000000040d72ca */ /* 0x004fe400000e0000 */
[----:B---3--:R-:W-:-:S13]  /*cb90*/  R2UR UR12, R3 ;  /* 0x00000000030c72ca */ /* 0x008fda00000e0000 */
[----:B------:R-:W-:-:S12]  /*cba0*/  UIADD3 UR12, -UR13, UR12, URZ ;  /* 0x0000000c0d0c7290 */ /* 0x000fd8000fffe13f */
.L_x_207:
[----:B------:R-:W2:Y:S04]  /*cbb0*/  LDL R12, [R1+0x40] ;  /* 0x00004000010c7983 */ /* 0x000ea80000100800 */
[----:B------:R-:W3:Y:S01]  /*cbc0*/  LDL R3, [R1+0x3c] ;  /* 0x00003c0001037983 */ /* 0x000ee20000100800 */
[----:B------:R-:W-:Y:S01]  /*cbd0*/  R2UR UR13, R170 ;  /* 0x00000000aa0d72ca */ /* 0x000fe200000e0000 */
[----:B------:R-:W-:Y:S01]  /*cbe0*/  UIMAD UR17, UR12, UR20, URZ ;  /* 0x000000140c1172a4 */ /* 0x000fe2000f8e023f */
[----:B------:R-:W-:Y:S01]  /*cbf0*/  PLOP3.LUT P3, PT, PT, PT, UP2, 0x80, 0x0 ;  /* 0x000000000000781c */ /* 0x000fe20003f6f028 */
[----:B------:R-:W-:Y:S04]  /*cc00*/  SHFL.IDX PT, R4, R9, RZ, 0x1c1f ;  /* 0x001c1fff09047589 */ /* 0x000fe800000e0000 */
[----:B------:R-:W0:Y:S04]  /*cc10*/  SHFL.IDX PT, R5, R10, RZ, 0x1c1f ;  /* 0x001c1fff0a057589 */ /* 0x000e2800000e0000 */
[----:B------:R-:W-:Y:S02]  /*cc20*/  SHFL.IDX PT, R6, R9, 0x1, 0x1c1f ;  /* 0x003c1f0009067f89 */ /* 0x000fe400000e0000 */
[----:B------:R-:W-:-:S02]  /*cc30*/  IMAD.U32 R11, RZ, RZ, UR13 ;  /* 0x0000000dff0b7e24 */ /* 0x000fc4000f8e00ff */
[----:B------:R-:W1:Y:S02]  /*cc40*/  SHFL.IDX PT, R7, R10, 0x1, 0x1c1f ;  /* 0x003c1f000a077f89 */ /* 0x000e6400000e0000 */
[----:B--2---:R-:W-:Y:S01]  /*cc50*/  IMAD R11, R11, 0x80, R12 ;  /* 0x000000800b0b7824 */ /* 0x004fe200078e020c */
[----:B---3--:R-:W-:-:S03]  /*cc60*/  LOP3.LUT P0, RZ, R3, 0x3, RZ, 0xc0, !PT ;  /* 0x0000000303ff7812 */ /* 0x008fc6000780c0ff */
[C---:B------:R-:W-:Y:S01]  /*cc70*/  VIADD R3, R11.reuse, 0x8 ;  /* 0x000000080b037836 */ /* 0x040fe20000000000 */
[----:B------:R-:W-:-:S04]  /*cc80*/  ISETP.GE.OR P2, PT, R11, UR17, P0 ;  /* 0x000000110b007c0c */ /* 0x000fc80008746670 */
[----:B------:R-:W-:-:S09]  /*cc90*/  ISETP.GE.OR P0, PT, R3, UR17, P0 ;  /* 0x0000001103007c0c */ /* 0x000fd20008706670 */
[----:B0-----:R0:W-:Y:S01]  /*cca0*/  @!P2 ST.E desc[UR36][R4.64], R2 ;  /* 0x000000020400a985 */ /* 0x0011e2000c101924 */
[----:B------:R-:W-:-:S03]  /*ccb0*/  ISETP.GE.AND P2, PT, R11, UR17, PT ;  /* 0x000000110b007c0c */ /* 0x000fc6000bf46270 */
[----:B-1----:R0:W-:Y:S01]  /*ccc0*/  @!P0 ST.E desc[UR36][R6.64], R0 ;  /* 0x0000000006008985 */ /* 0x0021e2000c101924 */
[----:B------:R-:W-:Y:S01]  /*ccd0*/  ISETP.GE.AND P0, PT, R3, UR17, PT ;  /* 0x0000001103007c0c */ /* 0x000fe2000bf06270 */
[----:B------:R-:W-:-:S12]  /*cce0*/  @P3 BRA `(.L_x_208) ;  /* 0x0000001000183947 */ /* 0x000fd80003800000 */
[----:B0-----:R-:W0:Y:S01]  /*ccf0*/  S2R R0, SR_TID.X ;  /* 0x0000000000007919 */ /* 0x001e220000002100 */
[----:B------:R-:W-:Y:S01]  /*cd00*/  ULDC.64 UR14, c[0x0][0xaa0] ;  /* 0x0002a800000e7ab9 */ /* 0x000fe20000000a00 */
[----:B------:R-:W-:Y:S02]  /*cd10*/  R2UR UR19, R216 ;  /* 0x00000000d81372ca */ /* 0x000fe400000e0000 */
[----:B------:R-:W-:Y:S01]  /*cd20*/  R2UR UR18, R170 ;  /* 0x00000000aa1272ca */ /* 0x000fe200000e0000 */
[----:B0-----:R-:W-:-:S05]  /*cd30*/  VIADD R0, R0, 0xffffff80 ;  /* 0xffffff8000007836 */ /* 0x001fca0000000000 */
[----:B------:R-:W-:-:S04]  /*cd40*/  SHF.R.S32.HI R3, RZ, 0x1f, R0 ;  /* 0x0000001fff037819 */ /* 0x000fc80000011400 */
[----:B------:R-:W-:-:S04]  /*cd50*/  LEA.HI R3, R3, R0, RZ, 0x3 ;  /* 0x0000000003037211 */ /* 0x000fc800078f18ff */
[----:B------:R-:W-:Y:S02]  /*cd60*/  LOP3.LUT R5, R3, 0xfffffff8, RZ, 0xc0, !PT ;  /* 0xfffffff803057812 */ /* 0x000fe400078ec0ff */
[----:B------:R-:W-:Y:S01]  /*cd70*/  SHF.R.S32.HI R17, RZ, 0x3, R3 ;  /* 0x00000003ff117819 */ /* 0x000fe20000011403 */
[----:B------:R-:W-:Y:S02]  /*cd80*/  IMAD.MOV.U32 R3, RZ, RZ, 0x2 ;  /* 0x00000002ff037424 */ /* 0x000fe400078e00ff */
[----:B------:R-:W-:-:S04]  /*cd90*/  IMAD.IADD R18, R0, 0x1, -R5 ;  /* 0x0000000100127824 */ /* 0x000fc800078e0a05 */
[----:B------:R-:W-:-:S04]  /*cda0*/  IMAD.SHL.U32 R0, R18, 0x8, RZ ;  /* 0x0000000812007824 */ /* 0x000fc800078e00ff */
[----:B------:R-:W-:-:S04]  /*cdb0*/  IMAD R2, R17, 0x40, R0 ;  /* 0x0000004011027824 */ /* 0x000fc800078e0200 */
[----:B------:R-:W-:-:S03]  /*cdc0*/  IMAD.WIDE R2, R2, R3, UR10 ;  /* 0x0000000a02027e25 */ /* 0x000fc6000f8e0203 */
[C---:B------:R-:W-:Y:S02]  /*cdd0*/  IADD3 R25, P2, R2.reuse, 0x3000, RZ ;  /* 0x0000300002197810 */ /* 0x040fe40007f5e0ff */
[C---:B------:R-:W-:Y:S02]  /*cde0*/  IADD3 R9, P4, R2.reuse, 0x1000, RZ ;  /* 0x0000100002097810 */ /* 0x040fe40007f9e0ff */
[----:B------:R-:W-:Y:S02]  /*cdf0*/  IADD3 R13, P3, R2, 0x2000, RZ ;  /* 0x00002000020d7810 */ /* 0x000fe40007f7e0ff */
[----:B------:R-:W-:Y:S02]  /*ce00*/  LOP3.LUT R24, R25, 0x380, RZ, 0xc0, !PT ;  /* 0x0000038019187812 */ /* 0x000fe400078ec0ff */
[----:B------:R-:W-:Y:S02]  /*ce10*/  LOP3.LUT R8, R9, 0x380, RZ, 0xc0, !PT ;  /* 0x0000038009087812 */ /* 0x000fe400078ec0ff */
[----:B------:R-:W-:-:S02]  /*ce20*/  LOP3.LUT R12, R13, 0x380, RZ, 0xc0, !PT ;  /* 0x000003800d0c7812 */ /* 0x000fc400078ec0ff */
[----:B------:R-:W-:Y:S02]  /*ce30*/  SHF.R.U64 R24, R24, 0x3, RZ ;  /* 0x0000000318187819 */ /* 0x000fe400000012ff */
[----:B------:R-:W-:Y:S02]  /*ce40*/  SHF.R.U64 R8, R8, 0x3, RZ ;  /* 0x0000000308087819 */ /* 0x000fe400000012ff */
[----:B------:R-:W-:Y:S02]  /*ce50*/  SHF.R.U64 R12, R12, 0x3, RZ ;  /* 0x000000030c0c7819 */ /* 0x000fe400000012ff */
[----:B------:R-:W-:Y:S01]  /*ce60*/  LOP3.LUT R24, R24, R25, RZ, 0x3c, !PT ;  /* 0x0000001918187212 */ /* 0x000fe200078e3cff */
[--C-:B------:R-:W-:Y:S01]  /*ce70*/  IMAD.X R25, RZ, RZ, R3.reuse, P2 ;  /* 0x000000ffff197224 */ /* 0x100fe200010e0603 */
[----:B------:R-:W-:Y:S01]  /*ce80*/  LOP3.LUT R8, R8, R9, RZ, 0x3c, !PT ;  /* 0x0000000908087212 */ /* 0x000fe200078e3cff */
[----:B------:R-:W-:Y:S01]  /*ce90*/  IMAD.X R9, RZ, RZ, R3, P4 ;  /* 0x000000ffff097224 */ /* 0x000fe200020e0603 */
[----:B------:R-:W-:-:S02]  /*cea0*/  LOP3.LUT R12, R12, R13, RZ, 0x3c, !PT ;  /* 0x0000000d0c0c7212 */ /* 0x000fc400078e3cff */
[----:B------:R-:W-:Y:S01]  /*ceb0*/  IADD3.X R13, RZ, R3, RZ, P3, !PT ;  /* 0x00000003ff0d7210 */ /* 0x000fe20001ffe4ff */
[----:B------:R-:W-:Y:S01]  /*cec0*/  UIMAD UR12, UR16, UR14, URZ ;  /* 0x0000000e100c72a4 */ /* 0x000fe2000f8e023f */
[C---:B------:R-:W-:Y:S01]  /*ced0*/  IADD3 R49, P2, R2.reuse, 0x9000, RZ ;  /* 0x0000900002317810 */ /* 0x040fe20007f5e0ff */
[----:B------:R-:W-:Y:S01]  /*cee0*/  UIMAD.WIDE.U32 UR10, UR4, UR14, URZ ;  /* 0x0000000e040a72a5 */ /* 0x000fe2000f8e003f */
[C---:B------:R-:W-:Y:S01]  /*cef0*/  IADD3 R29, P0, R2.reuse, 0x4000, RZ ;  /* 0x00004000021d7810 */ /* 0x040fe20007f1e0ff */
[----:B------:R-:W-:Y:S01]  /*cf00*/  IMAD.U32 R78, RZ, RZ, UR18 ;  /* 0x00000012ff4e7e24 */ /* 0x000fe2000f8e00ff */
[C---:B------:R-:W-:Y:S01]  /*cf10*/  IADD3 R33, P6, R2.reuse, 0x5000, RZ ;  /* 0x0000500002217810 */ /* 0x040fe20007fde0ff */
[----:B------:R-:W5:Y:S01]  /*cf20*/  LD.E.128 R8, desc[UR36][R8.64] ;  /* 0x0000002408087980 */ /* 0x000f62000c101d00 */
[C---:B------:R-:W-:Y:S02]  /*cf30*/  IADD3 R37, P5, R2.reuse, 0x6000, RZ ;  /* 0x0000600002257810 */ /* 0x040fe40007fbe0ff */
[C---:B------:R-:W-:Y:S01]  /*cf40*/  IADD3 R41, P4, R2.reuse, 0x7000, RZ ;  /* 0x0000700002297810 */ /* 0x040fe20007f9e0ff */
[----:B------:R-:W5:Y:S01]  /*cf50*/  LD.E.128 R24, desc[UR36][R24.64] ;  /* 0x0000002418187980 */ /* 0x000f62000c101d00 */
[----:B------:R-:W-:-:S02]  /*cf60*/  IADD3 R45, P3, R2, 0x8000, RZ ;  /* 0x00008000022d7810 */ /* 0x000fc40007f7e0ff */
[----:B------:R-:W-:Y:S01]  /*cf70*/  LOP3.LUT R7, R2, 0x380, RZ, 0xc0, !PT ;  /* 0x0000038002077812 */ /* 0x000fe200078ec0ff */
[----:B------:R-:W-:Y:S01]  /*cf80*/  UIMAD UR12, UR4, UR15, UR12 ;  /* 0x0000000f040c72a4 */ /* 0x000fe2000f8e020c */
[----:B------:R-:W-:Y:S01]  /*cf90*/  LOP3.LUT R48, R49, 0x380, RZ, 0xc0, !PT ;  /* 0x0000038031307812 */ /* 0x000fe200078ec0ff */
[----:B------:R-:W-:Y:S01]  /*cfa0*/  @UP1 ULDC UR14, c[0x0][0xbec] ;  /* 0x0002fb00000e1ab9 */ /* 0x000fe20000000800 */
[----:B------:R-:W-:Y:S01]  /*cfb0*/  LOP3.LUT R28, R29, 0x380, RZ, 0xc0, !PT ;  /* 0x000003801d1c7812 */ /* 0x000fe200078ec0ff */
[----:B------:R-:W5:Y:S01]  /*cfc0*/  LD.E.128 R12, desc[UR36][R12.64] ;  /* 0x000000240c0c7980 */ /* 0x000f62000c101d00 */
[----:B------:R-:W-:Y:S02]  /*cfd0*/  LOP3.LUT R32, R33, 0x380, RZ, 0xc0, !PT ;  /* 0x0000038021207812 */ /* 0x000fe400078ec0ff */
[----:B------:R-:W-:Y:S02]  /*cfe0*/  LOP3.LUT R36, R37, 0x380, RZ, 0xc0, !PT ;  /* 0x0000038025247812 */ /* 0x000fe400078ec0ff */
[----:B------:R-:W-:-:S02]  /*cff0*/  LOP3.LUT R40, R41, 0x380, RZ, 0xc0, !PT ;  /* 0x0000038029287812 */ /* 0x000fc400078ec0ff */
[----:B------:R-:W-:Y:S02]  /*d000*/  LOP3.LUT R44, R45, 0x380, RZ, 0xc0, !PT ;  /* 0x000003802d2c7812 */ /* 0x000fe400078ec0ff */
[----:B------:R-:W-:Y:S02]  /*d010*/  SHF.R.U64 R48, R48, 0x3, RZ ;  /* 0x0000000330307819 */ /* 0x000fe400000012ff */
[----:B------:R-:W-:Y:S02]  /*d020*/  SHF.R.U64 R28, R28, 0x3, RZ ;  /* 0x000000031c1c7819 */ /* 0x000fe400000012ff */
[----:B------:R-:W-:Y:S02]  /*d030*/  SHF.R.U64 R32, R32, 0x3, RZ ;  /* 0x0000000320207819 */ /* 0x000fe400000012ff */
[----:B------:R-:W-:Y:S02]  /*d040*/  SHF.R.U64 R36, R36, 0x3, RZ ;  /* 0x0000000324247819 */ /* 0x000fe400000012ff */
[----:B------:R-:W-:-:S02]  /*d050*/  SHF.R.U64 R40, R40, 0x3, RZ ;  /* 0x0000000328287819 */ /* 0x000fc400000012ff */
        /* <DEDUP_REMOVED lines=14> */
[----:B------:R-:W-:Y:S01]  /*d140*/  SHF.R.U64 R7, R7, 0x3, RZ ;  /* 0x0000000307077819 */ /* 0x000fe200000012ff */
[----:B------:R-:W-:Y:S01]  /*d150*/  UIADD3 UR11, UR11, UR12, URZ ;  /* 0x0000000c0b0b7290 */ /* 0x000fe2000fffe03f */
[C---:B------:R-:W-:Y:S01]  /*d160*/  IADD3 R53, P0, R2.reuse, 0xa000, RZ ;  /* 0x0000a00002357810 */ /* 0x040fe20007f1e0ff */
[----:B------:R-:W-:Y:S01]  /*d170*/  IMAD.X R73, RZ, RZ, R3, P2 ;  /* 0x000000ffff497224 */ /* 0x000fe200010e0603 */
[C---:B------:R-:W-:Y:S01]  /*d180*/  IADD3 R57, P6, R2.reuse, 0xb000, RZ ;  /* 0x0000b00002397810 */ /* 0x040fe20007fde0ff */
[----:B------:R-:W-:Y:S01]  /*d190*/  ULDC.64 UR12, c[0x0][0xae8] ;  /* 0x0002ba00000c7ab9 */ /* 0x000fe20000000a00 */
[C---:B------:R-:W-:Y:S01]  /*d1a0*/  IADD3 R61, P5, R2.reuse, 0xc000, RZ ;  /* 0x0000c000023d7810 */ /* 0x040fe20007fbe0ff */
[----:B------:R-:W-:Y:S01]  /*d1b0*/  USHF.R.S32.HI UR4, URZ, 0x1f, UR9 ;  /* 0x0000001f3f047899 */ /* 0x000fe20008011409 */
[C---:B------:R-:W-:Y:S01]  /*d1c0*/  IADD3 R65, P4, R2.reuse, 0xd000, RZ ;  /* 0x0000d00002417810 */ /* 0x040fe20007f9e0ff */
[----:B------:R-:W5:Y:S01]  /*d1d0*/  LD.E.128 R28, desc[UR36][R28.64] ;  /* 0x000000241c1c7980 */ /* 0x000f62000c101d00 */
[----:B------:R-:W-:-:S02]  /*d1e0*/  IADD3 R69, P3, R2, 0xe000, RZ ;  /* 0x0000e00002457810 */ /* 0x000fc40007f7e0ff */
[----:B------:R-:W-:Y:S01]  /*d1f0*/  LOP3.LUT R4, R5, 0x380, RZ, 0xc0, !PT ;  /* 0x0000038005047812 */ /* 0x000fe200078ec0ff */
[----:B------:R-:W5:Y:S01]  /*d200*/  LD.E.128 R32, desc[UR36][R32.64] ;  /* 0x0000002420207980 */ /* 0x000f62000c101d00 */
[----:B------:R-:W-:Y:S02]  /*d210*/  LOP3.LUT R52, R53, 0x380, RZ, 0xc0, !PT ;  /* 0x0000038035347812 */ /* 0x000fe400078ec0ff */
[----:B------:R-:W-:Y:S01]  /*d220*/  LOP3.LUT R56, R57, 0x380, RZ, 0xc0, !PT ;  /* 0x0000038039387812 */ /* 0x000fe200078ec0ff */
[----:B------:R-:W5:Y:S01]  /*d230*/  LD.E.128 R36, desc[UR36][R36.64] ;  /* 0x0000002424247980 */ /* 0x000f62000c101d00 */
[----:B------:R-:W-:Y:S02]  /*d240*/  LOP3.LUT R60, R61, 0x380, RZ, 0xc0, !PT ;  /* 0x000003803d3c7812 */ /* 0x000fe400078ec0ff */
[----:B------:R-:W-:Y:S01]  /*d250*/  LOP3.LUT R64, R65, 0x380, RZ, 0xc0, !PT ;  /* 0x0000038041407812 */ /* 0x000fe200078ec0ff */
[----:B------:R-:W5:Y:S01]  /*d260*/  LD.E.128 R40, desc[UR36][R40.64] ;  /* 0x0000002428287980 */ /* 0x000f62000c101d00 */
[----:B------:R-:W-:-:S02]  /*d270*/  LOP3.LUT R68, R69, 0x380, RZ, 0xc0, !PT ;  /* 0x0000038045447812 */ /* 0x000fc400078ec0ff */
[----:B------:R-:W-:Y:S01]  /*d280*/  SHF.R.U64 R4, R4, 0x3, RZ ;  /* 0x0000000304047819 */ /* 0x000fe200000012ff */
[----:B------:R-:W5:Y:S01]  /*d290*/  LD.E.128 R44, desc[UR36][R44.64] ;  /* 0x000000242c2c7980 */ /* 0x000f62000c101d00 */
[----:B------:R-:W-:Y:S02]  /*d2a0*/  SHF.R.U64 R52, R52, 0x3, RZ ;  /* 0x0000000334347819 */ /* 0x000fe400000012ff */
[----:B------:R-:W-:Y:S01]  /*d2b0*/  SHF.R.U64 R56, R56, 0x3, RZ ;  /* 0x0000000338387819 */ /* 0x000fe200000012ff */
[----:B------:R-:W5:Y:S01]  /*d2c0*/  LD.E.128 R48, desc[UR36][R48.64] ;  /* 0x0000002430307980 */ /* 0x000f62000c101d00 */
[----:B------:R-:W-:Y:S02]  /*d2d0*/  SHF.R.U64 R60, R60, 0x3, RZ ;  /* 0x000000033c3c7819 */ /* 0x000fe400000012ff */
[----:B------:R-:W-:Y:S02]  /*d2e0*/  SHF.R.U64 R64, R64, 0x3, RZ ;  /* 0x0000000340407819 */ /* 0x000fe400000012ff */
[----:B------:R-:W-:-:S02]  /*d2f0*/  SHF.R.U64 R68, R68, 0x3, RZ ;  /* 0x0000000344447819 */ /* 0x000fc400000012ff */
[----:B------:R-:W-:Y:S01]  /*d300*/  LOP3.LUT R2, R7, R2, RZ, 0x3c, !PT ;  /* 0x0000000207027212 */ /* 0x000fe200078e3cff */
[----:B------:R-:W-:Y:S01]  /*d310*/  UIMAD.WIDE.U32 UR10, UR19, UR12, UR10 ;  /* 0x0000000c130a72a5 */ /* 0x000fe2000f8e000a */
        /* <DEDUP_REMOVED lines=10> */
[----:B------:R-:W-:Y:S01]  /*d3c0*/  LOP3.LUT R72, R4, R5, RZ, 0x3c, !PT ;  /* 0x0000000504487212 */ /* 0x000fe200078e3cff */
[----:B------:R-:W-:Y:S01]  /*d3d0*/  UIMAD UR11, UR19, UR13, UR11 ;  /* 0x0000000d130b72a4 */ /* 0x000fe2000f8e020b */
[----:B------:R0:W5:Y:S02]  /*d3e0*/  LD.E.128 R4, desc[UR36][R2.64] ;  /* 0x0000002402047980 */ /* 0x000164000c101d00 */
[----:B------:R-:W-:-:S02]  /*d3f0*/  ULDC.64 UR12, c[0x0][0xaf0] ;  /* 0x0002bc00000c7ab9 */ /* 0x000fc40000000a00 */
[----:B------:R-:W-:Y:S01]  /*d400*/  UIMAD UR4, UR4, UR12, URZ ;  /* 0x0000000c040472a4 */ /* 0x000fe2000f8e023f */
[----:B------:R-:W5:Y:S01]  /*d410*/  LD.E.128 R52, desc[UR36][R52.64] ;  /* 0x0000002434347980 */ /* 0x000f62000c101d00 */
[----:B------:R-:W-:-:S03]  /*d420*/  IMAD R78, R78, 0x80, R17 ;  /* 0x000000804e4e7824 */ /* 0x000fc600078e0211 */
[----:B------:R-:W5:Y:S01]  /*d430*/  LD.E.128 R56, desc[UR36][R56.64] ;  /* 0x0000002438387980 */ /* 0x000f62000c101d00 */
[----:B0-----:R-:W-:Y:S02]  /*d440*/  IMAD.U32 R3, RZ, RZ, UR18 ;  /* 0x00000012ff037e24 */ /* 0x001fe4000f8e00ff */
[----:B------:R-:W-:Y:S01]  /*d450*/  IMAD R2, R18, 0x20, R17 ;  /* 0x0000002012027824 */ /* 0x000fe200078e0211 */
[----:B------:R-:W5:Y:S03]  /*d460*/  LD.E.128 R60, desc[UR36][R60.64] ;  /* 0x000000243c3c7980 */ /* 0x000f66000c101d00 */
[----:B------:R-:W-:Y:S01]  /*d470*/  IMAD R20, R3, 0x80, R2 ;  /* 0x0000008003147824 */ /* 0x000fe200078e0202 */
[----:B------:R-:W-:Y:S01]  /*d480*/  UIMAD UR4, UR9, UR13, UR4 ;  /* 0x0000000d090472a4 */ /* 0x000fe2000f8e0204 */
[----:B------:R-:W5:Y:S02]  /*d490*/  LD.E.128 R64, desc[UR36][R64.64] ;  /* 0x0000002440407980 */ /* 0x000f64000c101d00 */
[----:B------:R-:W-:Y:S01]  /*d4a0*/  @P1 IMAD.HI.U32 R2, R20, UR14, RZ ;  /* 0x0000000e14021c27 */ /* 0x000fe2000f8e00ff */
[----:B------:R-:W-:Y:S01]  /*d4b0*/  UIMAD.WIDE.U32 UR10, UR9, UR12, UR10 ;  /* 0x0000000c090a72a5 */ /* 0x000fe2000f8e000a */
[----:B------:R-:W-:Y:S01]  /*d4c0*/  MOV R19, R20 ;  /* 0x0000001400137202 */ /* 0x000fe20000000f00 */
[----:B------:R-:W5:Y:S01]  /*d4d0*/  LD.E.128 R68, desc[UR36][R68.64] ;  /* 0x0000002444447980 */ /* 0x000f62000c101d00 */
[----:B------:R-:W-:-:S02]  /*d4e0*/  @UP1 ULDC UR9, c[0x0][0xbf0] ;  /* 0x0002fc0000091ab9 */ /* 0x000fc40000000800 */
[----:B------:R-:W-:Y:S01]  /*d4f0*/  @P1 SHF.R.U32.HI R19, RZ, UR9, R2 ;  /* 0x00000009ff131c19 */ /* 0x000fe20008011602 */
[----:B------:R-:W-:Y:S01]  /*d500*/  UIADD3 UR4, UR11, UR4, URZ ;  /* 0x000000040b047290 */ /* 0x000fe2000fffe03f */
[----:B------:R-:W-:Y:S01]  /*d510*/  IMAD.U32 R2, RZ, RZ, UR10 ;  /* 0x0000000aff027e24 */ /* 0x000fe2000f8e00ff */
[----:B------:R-:W5:Y:S01]  /*d520*/  LD.E.128 R72, desc[UR36][R72.64] ;  /* 0x0000002448487980 */ /* 0x000f62000c101d00 */
[--C-:B------:R-:W-:Y:S01]  /*d530*/  SHF.R.S32.HI R18, RZ, 0x1f, R19.reuse ;  /* 0x0000001fff127819 */ /* 0x100fe20000011413 */
[----:B------:R-:W-:Y:S02]  /*d540*/  IMAD.MOV R21, RZ, RZ, -R19 ;  /* 0x000000ffff157224 */ /* 0x000fe400078e0a13 */
[----:B------:R-:W-:Y:S01]  /*d550*/  IMAD.U32 R3, RZ, RZ, UR11 ;  /* 0x0000000bff037e24 */ /* 0x000fe2000f8e00ff */
[----:B------:R-:W-:Y:S01]  /*d560*/  ULDC.64 UR10, c[0x0][0xae0] ;  /* 0x0002b800000a7ab9 */ /* 0x000fe20000000a00 */
[----:B------:R-:W-:Y:S01]  /*d570*/  IMAD.U32 R3, RZ, RZ, UR4 ;  /* 0x00000004ff037e24 */ /* 0x000fe2000f8e00ff */
[----:B------:R-:W-:Y:S01]  /*d580*/  @!PT LDS RZ, [RZ] ;  /* 0x00000000fffff984 */ /* 0x000fe20000000800 */
[----:B------:R-:W-:Y:S01]  /*d590*/  @!PT LDS RZ, [RZ] ;  /* 0x00000000fffff984 */ /* 0x000fe20000000800 */
[----:B------:R-:W-:Y:S01]  /*d5a0*/  @!PT LDS RZ, [RZ] ;  /* 0x00000000fffff984 */ /* 0x000fe20000000800 */
[----:B------:R-:W-:Y:S01]  /*d5b0*/  @!PT LDS RZ, [RZ] ;  /* 0x00000000fffff984 */ /* 0x000fe20000000800 */
[----:B------:R0:W-:Y:S06]  /*d5c0*/  MEMBAR.ALL.CTA ;  /* 0x0000000000007992 */ /* 0x0001ec0000008000 */
[----:B0-----:R-:W0:Y:S01]  /*d5d0*/  FENCE.VIEW.ASYNC.S ;  /* 0x00000000000073c6 */ /* 0x001e220000000000 */
[----:B------:R-:W-:-:S02]  /*d5e0*/  IMAD R18, R18, UR10, RZ ;  /* 0x0000000a12127c24 */ /* 0x000fc4000f8e02ff */
[----:B------:R-:W-:Y:S02]  /*d5f0*/  IMAD R21, R21, UR20, R20 ;  /* 0x0000001415157c24 */ /* 0x000fe4000f8e0214 */
[----:B------:R-:W-:-:S04]  /*d600*/  IMAD.WIDE.U32 R2, R19, UR10, R2 ;  /* 0x0000000a13027c25 */ /* 0x000fc8000f8e0002 */
[----:B------:R-:W-:Y:S01]  /*d610*/  IMAD R19, R19, UR11, R18 ;  /* 0x0000000b13137c24 */ /* 0x000fe2000f8e0212 */
[----:B------:R-:W-:Y:S01]  /*d620*/  SHF.R.S32.HI R18, RZ, 0x1f, R21 ;  /* 0x0000001fff127819 */ /* 0x000fe20000011415 */
[----:B------:R-:W-:Y:S02]  /*d630*/  ULDC.64 UR10, c[0x0][0xad8] ;  /* 0x0002b600000a7ab9 */ /* 0x000fe40000000a00 */
[----:B------:R-:W-:Y:S02]  /*d640*/  IMAD.IADD R3, R3, 0x1, R19 ;  /* 0x0000000103037824 */ /* 0x000fe400078e0213 */
[----:B------:R-:W-:Y:S02]  /*d650*/  IMAD R18, R18, UR10, RZ ;  /* 0x0000000a12127c24 */ /* 0x000fe4000f8e02ff */
[----:B------:R-:W-:-:S04]  /*d660*/  IMAD.WIDE.U32 R2, R21, UR10, R2 ;  /* 0x0000000a15027c25 */ /* 0x000fc8000f8e0002 */
[----:B------:R-:W-:Y:S01]  /*d670*/  IMAD R17, R21, UR11, R18 ;  /* 0x0000000b15117c24 */ /* 0x000fe2000f8e0212 */
[----:B------:R-:W-:-:S03]  /*d680*/  ULDC.64 UR10, c[0x0][0xa80] ;  /* 0x0002a000000a7ab9 */ /* 0x000fc60000000a00 */
[----:B------:R-:W-:Y:S01]  /*d690*/  IMAD.IADD R3, R3, 0x1, R17 ;  /* 0x0000000103037824 */ /* 0x000fe200078e0211 */
[----:B------:R-:W-:Y:S01]  /*d6a0*/  LEA R17, P2, R2, UR10, 0x1 ;  /* 0x0000000a02117c11 */ /* 0x000fe2000f8408ff */
[----:B------:R-:W-:-:S03]  /*d6b0*/  UIADD3 UR8, UR8, 0x38820, URZ ;  /* 0x0003882008087890 */ /* 0x000fc6000fffe03f */
[----:B------:R-:W-:Y:S02]  /*d6c0*/  LEA.HI.X R22, R2, UR11, R3, 0x1, P2 ;  /* 0x0000000b02167c11 */ /* 0x000fe400090f0c03 */
[C---:B------:R-:W-:Y:S01]  /*d6d0*/  ISETP.GE.AND P2, PT, R78.reuse, UR17, PT ;  /* 0x000000114e007c0c */ /* 0x040fe2000bf46270 */
[----:B------:R-:W-:Y:S01]  /*d6e0*/  UPRMT UR8, URZ, 0x654, UR8 ;  /* 0x000006543f087896 */ /* 0x000fe20008000008 */
[C---:B------:R-:W-:Y:S02]  /*d6f0*/  VIADD R18, R78.reuse, 0x20 ;  /* 0x000000204e127836 */ /* 0x040fe40000000000 */
[----:B------:R-:W-:Y:S02]  /*d700*/  VIADD R19, R78, 0x40 ;  /* 0x000000404e137836 */ /* 0x000fe40000000000 */
[C---:B------:R-:W-:Y:S02]  /*d710*/  VIADD R82, R0.reuse, 0x80 ;  /* 0x0000008000527836 */ /* 0x040fe40000000000 */
[----:B------:R-:W-:-:S02]  /*d720*/  VIADD R84, R0, 0xc0 ;  /* 0x000000c000547836 */ /* 0x000fc40000000000 */
[----:B------:R-:W-:Y:S01]  /*d730*/  VIADD R80, R0, 0x40 ;  /* 0x0000004000507836 */ /* 0x000fe20000000000 */
[----:B0-----:R-:W-:Y:S01]  /*d740*/  SYNCS.ARRIVE.TRANS64.RED.A1T0 RZ, [UR8], RZ ;  /* 0x000000ffffff79a7 */ /* 0x001fe20008100408 */
[----:B------:R0:W1:Y:S01]  /*d750*/  SHFL.IDX PT, R79, R17, RZ, 0x181f ;  /* 0x00181fff114f7589 */ /* 0x00006200000e0000 */
[----:B------:R-:W-:Y:S03]  /*d760*/  BSSY B1, `(.L_x_209) ;  /* 0x000001a000017945 */ /* 0x000fe60003800000 */
[----:B------:R0:W2:Y:S01]  /*d770*/  SHFL.IDX PT, R77, R22, RZ, 0x181f ;  /* 0x00181fff164d7589 */ /* 0x0000a200000e0000 */
[----:B------:R-:W-:Y:S02]  /*d780*/  ISETP.GE.AND P1, PT, R18, UR17, PT ;  /* 0x0000001112007c0c */ /* 0x000fe4000bf26270 */
[----:B------:R-:W-:Y:S02]  /*d790*/  ISETP.GE.AND P0, PT, R19, UR17, PT ;  /* 0x0000001113007c0c */ /* 0x000fe4000bf06270 */
[----:B------:R-:W-:-:S02]  /*d7a0*/  SHF.R.S32.HI R86, RZ, 0x1f, R0 ;  /* 0x0000001fff567819 */ /* 0x000fc40000011400 */
[----:B------:R-:W-:Y:S02]  /*d7b0*/  SHF.R.S32.HI R81, RZ, 0x1f, R82 ;  /* 0x0000001fff517819 */ /* 0x000fe40000011452 */
[----:B------:R-:W-:Y:S02]  /*d7c0*/  SHF.R.S32.HI R83, RZ, 0x1f, R84 ;  /* 0x0000001fff537819 */ /* 0x000fe40000011454 */
[----:B------:R-:W-:Y:S01]  /*d7d0*/  SHF.R.S32.HI R85, RZ, 0x1f, R80 ;  /* 0x0000001fff557819 */ /* 0x000fe20000011450 */
[----:B0-----:R-:W-:Y:S06]  /*d7e0*/  @P2 BRA `(.L_x_210) ;  /* 0x0000000000442947 */ /* 0x001fec0003800000 */
[----:B------:R-:W-:Y:S02]  /*d7f0*/  ULDC UR4, c[0x0][0xac8] ;  /* 0x0002b20000047ab9 */ /* 0x000fe40000000800 */
[----:B------:R-:W-:Y:S02]  /*d800*/  ISETP.GE.AND P5, PT, R0, UR4, PT ;  /* 0x0000000400007c0c */ /* 0x000fe4000bfa6270 */
[----:B------:R-:W-:Y:S02]  /*d810*/  ISETP.GE.AND P4, PT, R80, UR4, PT ;  /* 0x0000000450007c0c */ /* 0x000fe4000bf86270 */
[----:B------:R-:W-:Y:S02]  /*d820*/  ISETP.GE.AND P3, PT, R82, UR4, PT ;  /* 0x0000000452007c0c */ /* 0x000fe4000bf66270 */
[----:B------:R-:W-:-:S07]  /*d830*/  ISETP.GE.AND P2, PT, R84, UR4, PT ;  /* 0x0000000454007c0c */ /* 0x000fce000bf46270 */
[----:B-1----:R-:W-:-:S04]  /*d840*/  @!P5 LEA R2, P6, R0, R79, 0x1 ;  /* 0x0000004f0002d211 */ /* 0x002fc800078c08ff */
[----:B--2---:R-:W-:Y:S02]  /*d850*/  @!P5 LEA.HI.X R3, R0, R77, R86, 0x1, P6 ;  /* 0x0000004d0003d211 */ /* 0x004fe400030f0c56 */
[----:B------:R-:W-:-:S03]  /*d860*/  @!P4 LEA R18, P6, R80, R79, 0x1 ;  /* 0x0000004f5012c211 */ /* 0x000fc600078c08ff */
[----:B-----5:R0:W-:Y:S01]  /*d870*/  @!P5 ST.E.128 desc[UR36][R2.64], R4 ;  /* 0x000000040200d985 */ /* 0x0201e2000c101d24 */
[----:B------:R-:W-:Y:S02]  /*d880*/  @!P4 LEA.HI.X R19, R80, R77, R85, 0x1, P6 ;  /* 0x0000004d5013c211 */ /* 0x000fe400030f0c55 */
[----:B------:R-:W-:-:S03]  /*d890*/  @!P3 LEA R20, P6, R82, R79, 0x1 ;  /* 0x0000004f5214b211 */ /* 0x000fc600078c08ff */
[----:B------:R0:W-:Y:S01]  /*d8a0*/  @!P4 ST.E.128 desc[UR36][R18.64], R28 ;  /* 0x0000001c1200c985 */ /* 0x0001e2000c101d24 */
[----:B------:R-:W-:Y:S02]  /*d8b0*/  @!P3 LEA.HI.X R21, R82, R77, R81, 0x1, P6 ;  /* 0x0000004d5215b211 */ /* 0x000fe400030f0c51 */
[----:B------:R-:W-:-:S03]  /*d8c0*/  @!P2 LEA R76, P6, R84, R79, 0x1 ;  /* 0x0000004f544ca211 */ /* 0x000fc600078c08ff */
[----:B------:R0:W-:Y:S01]  /*d8d0*/  @!P3 ST.E.128 desc[UR36][R20.64], R44 ;  /* 0x0000002c1400b985 */ /* 0x0001e2000c101d24 */
[----:B------:R-:W-:-:S05]  /*d8e0*/  @!P2 LEA.HI.X R77, R84, R77, R83, 0x1, P6 ;  /* 0x0000004d544da211 */ /* 0x000fca00030f0c53 */
[----:B------:R0:W-:Y:S04]  /*d8f0*/  @!P2 ST.E.128 desc[UR36][R76.64], R60 ;  /* 0x0000003c4c00a985 */ /* 0x0001e8000c101d24 */
.L_x_210:
[----:B------:R-:W-:Y:S05]  /*d900*/  BSYNC B1 ;  /* 0x0000000000017941 */ /* 0x000fea0003800000 */
.L_x_209:
[----:B0-----:R0:W3:Y:S01]  /*d910*/  SHFL.IDX PT, R19, R22, 0x1, 0x181f ;  /* 0x00381f0016137f89 */ /* 0x0010e200000e0000 */
[----:B------:R-:W-:Y:S03]  /*d920*/  BSSY B1, `(.L_x_211) ;  /* 0x0000014000017945 */ /* 0x000fe60003800000 */
[----:B-----5:R0:W4:Y:S01]  /*d930*/  SHFL.IDX PT, R7, R17, 0x1, 0x181f ;  /* 0x00381f0011077f89 */ /* 0x02012200000e0000 */
[----:B------:R-:W-:Y:S05]  /*d940*/  @P1 BRA `(.L_x_212) ;  /* 0x0000000000441947 */ /* 0x000fea0003800000 */
[----:B------:R-:W-:Y:S02]  /*d950*/  ULDC UR4, c[0x0][0xac8] ;  /* 0x0002b20000047ab9 */ /* 0x000fe40000000800 */
[----:B------:R-:W-:Y:S02]  /*d960*/  ISETP.GE.AND P4, PT, R0, UR4, PT ;  /* 0x0000000400007c0c */ /* 0x000fe4000bf86270 */
[----:B------:R-:W-:Y:S02]  /*d970*/  ISETP.GE.AND P3, PT, R80, UR4, PT ;  /* 0x0000000450007c0c */ /* 0x000fe4000bf66270 */
[----:B------:R-:W-:Y:S02]  /*d980*/  ISETP.GE.AND P2, PT, R82, UR4, PT ;  /* 0x0000000452007c0c */ /* 0x000fe4000bf46270 */
[----:B------:R-:W-:-:S07]  /*d990*/  ISETP.GE.AND P1, PT, R84, UR4, PT ;  /* 0x0000000454007c0c */ /* 0x000fce000bf26270 */
[-C--:B----4-:R-:W-:Y:S02]  /*d9a0*/  @!P4 LEA R2, P6, R0, R7.reuse, 0x1 ;  /* 0x000000070002c211 */ /* 0x090fe400078c08ff */
[----:B------:R-:W-:Y:S02]  /*d9b0*/  @!P3 LEA R4, P5, R80, R7, 0x1 ;  /* 0x000000075004b211 */ /* 0x000fe400078a08ff */
[----:B---3--:R-:W-:Y:S02]  /*d9c0*/  @!P4 LEA.HI.X R3, R0, R19, R86, 0x1, P6 ;  /* 0x000000130003c211 */ /* 0x008fe400030f0c56 */
[----:B------:R-:W-:Y:S02]  /*d9d0*/  @!P2 LEA R6, P6, R82, R7, 0x1 ;  /* 0x000000075206a211 */ /* 0x000fe400078c08ff */
[----:B------:R-:W-:Y:S01]  /*d9e0*/  @!P3 LEA.HI.X R5, R80, R19, R85, 0x1, P5 ;  /* 0x000000135005b211 */ /* 0x000fe200028f0c55 */
[----:B------:R3:W-:Y:S01]  /*d9f0*/  @!P4 ST.E.128 desc[UR36][R2.64], R8 ;  /* 0x000000080200c985 */ /* 0x0007e2000c101d24 */
[----:B------:R-:W-:-:S02]  /*da00*/  @!P1 LEA R18, P5, R84, R7, 0x1 ;  /* 0x0000000754129211 */ /* 0x000fc400078a08ff */
[-C--:B------:R-:W-:Y:S01]  /*da10*/  @!P2 LEA.HI.X R7, R82, R19.reuse, R81, 0x1, P6 ;  /* 0x000000135207a211 */ /* 0x080fe200030f0c51 */
[----:B------:R3:W-:Y:S01]  /*da20*/  @!P3 ST.E.128 desc[UR36][R4.64], R32 ;  /* 0x000000200400b985 */ /* 0x0007e2000c101d24 */
[----:B------:R-:W-:-:S03]  /*da30*/  @!P1 LEA.HI.X R19, R84, R19, R83, 0x1, P5 ;  /* 0x0000001354139211 */ /* 0x000fc600028f0c53 */
[----:B------:R3:W-:Y:S04]  /*da40*/  @!P2 ST.E.128 desc[UR36][R6.64], R48 ;  /* 0x000000300600a985 */ /* 0x0007e8000c101d24 */
[----:B------:R3:W-:Y:S02]  /*da50*/  @!P1 ST.E.128 desc[UR36][R18.64], R64 ;  /* 0x0000004012009985 */ /* 0x0007e4000c101d24 */
.L_x_212:
[----:B------:R-:W-:Y:S05]  /*da60*/  BSYNC B1 ;  /* 0x0000000000017941 */ /* 0x000fea0003800000 */
.L_x_211:
[----:B---3--:R3:W0:Y:S01]  /*da70*/  SHFL.IDX PT, R9, R22, 0x2, 0x181f ;  /* 0x00581f0016097f89 */ /* 0x00862200000e0000 */
[----:B------:R-:W-:Y:S03]  /*da80*/  BSSY B1, `(.L_x_213) ;  /* 0x0000014000017945 */ /* 0x000fe60003800000 */
[----:B------:R3:W0:Y:S01]  /*da90*/  SHFL.IDX PT, R5, R17, 0x2, 0x181f ;  /* 0x00581f0011057f89 */ /* 0x00062200000e0000 */
[----:B------:R-:W-:Y:S05]  /*daa0*/  @P0 BRA `(.L_x_214) ;  /* 0x0000000000440947 */ /* 0x000fea0003800000 */
[----:B------:R-:W-:Y:S02]  /*dab0*/  ULDC UR4, c[0x0][0xac8] ;  /* 0x0002b20000047ab9 */ /* 0x000fe40000000800 */
[----:B------:R-:W-:Y:S02]  /*dac0*/  ISETP.GE.AND P3, PT, R0, UR4, PT ;  /* 0x0000000400007c0c */ /* 0x000fe4000bf66270 */
[----:B------:R-:W-:Y:S02]  /*dad0*/  ISETP.GE.AND P2, PT, R80, UR4, PT ;  /* 0x0000000450007c0c */ /* 0x000fe4000bf46270 */
[----:B------:R-:W-:Y:S02]  /*dae0*/  ISETP.GE.AND P1, PT, R82, UR4, PT ;  /* 0x0000000452007c0c */ /* 0x000fe4000bf26270 */
[----:B------:R-:W-:-:S07]  /*daf0*/  ISETP.GE.AND P0, PT, R84, UR4, PT ;  /* 0x0000000454007c0c */ /* 0x000fce000bf06270 */
[-C--:B0-----:R-:W-:Y:S02]  /*db00*/  @!P3 LEA R2, P6, R0, R5.reuse, 0x1 ;  /* 0x000000050002b211 */ /* 0x081fe400078c08ff */
[-C--:B------:R-:W-:Y:S02]  /*db10*/  @!P2 LEA R4, P5, R80, R5.reuse, 0x1 ;  /* 0x000000055004a211 */ /* 0x080fe400078a08ff */
[----:B------:R-:W-:Y:S02]  /*db20*/  @!P1 LEA R6, P4, R82, R5, 0x1 ;  /* 0x0000000552069211 */ /* 0x000fe400078808ff */
[----:B------:R-:W-:Y:S02]  /*db30*/  @!P3 LEA.HI.X R3, R0, R9, R86, 0x1, P6 ;  /* 0x000000090003b211 */ /* 0x000fe400030f0c56 */
[----:B------:R-:W-:Y:S02]  /*db40*/  @!P0 LEA R8, P6, R84, R5, 0x1 ;  /* 0x0000000554088211 */ /* 0x000fe400078c08ff */
[-C--:B------:R-:W-:Y:S01]  /*db50*/  @!P2 LEA.HI.X R5, R80, R9.reuse, R85, 0x1, P5 ;  /* 0x000000095005a211 */ /* 0x080fe200028f0c55 */
[----:B------:R0:W-:Y:S01]  /*db60*/  @!P3 ST.E.128 desc[UR36][R2.64], R12 ;  /* 0x0000000c0200b985 */ /* 0x0001e2000c101d24 */
[----:B----4-:R-:W-:-:S02]  /*db70*/  @!P1 LEA.HI.X R7, R82, R9, R81, 0x1, P4 ;  /* 0x0000000952079211 */ /* 0x010fc400020f0c51 */
[----:B------:R-:W-:Y:S01]  /*db80*/  @!P0 LEA.HI.X R9, R84, R9, R83, 0x1, P6 ;  /* 0x0000000954098211 */ /* 0x000fe200030f0c53 */
[----:B------:R0:W-:Y:S04]  /*db90*/  @!P2 ST.E.128 desc[UR36][R4.64], R36 ;  /* 0x000000240400a985 */ /* 0x0001e8000c101d24 */
[----:B------:R0:W-:Y:S04]  /*dba0*/  @!P1 ST.E.128 desc[UR36][R6.64], R52 ;  /* 0x0000003406009985 */ /* 0x0001e8000c101d24 */
[----:B------:R0:W-:Y:S02]  /*dbb0*/  @!P0 ST.E.128 desc[UR36][R8.64], R68 ;  /* 0x0000004408008985 */ /* 0x0001e4000c101d24 */
.L_x_214:
[----:B------:R-:W-:Y:S05]  /*dbc0*/  BSYNC B1 ;  /* 0x0000000000017941 */ /* 0x000fea0003800000 */
.L_x_213:
[----:B0-----:R-:W-:Y:S01]  /*dbd0*/  VIADD R2, R78, 0x60 ;  /* 0x000000604e027836 */ /* 0x001fe20000000000 */
[----:B------:R0:W0:Y:S04]  /*dbe0*/  SHFL.IDX PT, R9, R22, 0x3, 0x181f ;  /* 0x00781f0016097f89 */ /* 0x00002800000e0000 */
[----:B------:R-:W-:Y:S01]  /*dbf0*/  ISETP.GE.AND P0, PT, R2, UR17, PT ;  /* 0x0000001102007c0c */ /* 0x000fe2000bf06270 */
[----:B---3--:R-:W3:-:S12]  /*dc00*/  SHFL.IDX PT, R17, R17, 0x3, 0x181f ;  /* 0x00781f0011117f89 */ /* 0x008ed800000e0000 */
[----:B------:R-:W-:Y:S05]  /*dc10*/  @P0 BRA `(.L_x_215) ;  /* 0x00000028007c0947 */ /* 0x000fea0003800000 */
[----:B------:R-:W-:Y:S02]  /*dc20*/  ULDC UR4, c[0x0][0xac8] ;  /* 0x0002b20000047ab9 */ /* 0x000fe40000000800 */
[----:B------:R-:W-:Y:S02]  /*dc30*/  ISETP.GE.AND P3, PT, R0, UR4, PT ;  /* 0x0000000400007c0c */ /* 0x000fe4000bf66270 */
[----:B------:R-:W-:Y:S02]  /*dc40*/  ISETP.GE.AND P4, PT, R80, UR4, PT ;  /* 0x0000000450007c0c */ /* 0x000fe4000bf86270 */
[----:B------:R-:W-:-:S09]  /*dc50*/  ISETP.GE.AND P5, PT, R82, UR4, PT ;  /* 0x0000000452007c0c */ /* 0x000fd2000bfa6270 */
[-C--:B---3--:R-:W-:Y:S02]  /*dc60*/  @!P3 LEA R2, P0, R0, R17.reuse, 0x1 ;  /* 0x000000110002b211 */ /* 0x088fe400078008ff */
[-C--:B------:R-:W-:Y:S02]  /*dc70*/  @!P4 LEA R4, P1, R80, R17.reuse, 0x1 ;  /* 0x000000115004c211 */ /* 0x080fe400078208ff */
[----:B------:R-:W-:Y:S02]  /*dc80*/  @!P5 LEA R6, P2, R82, R17, 0x1 ;  /* 0x000000115206d211 */ /* 0x000fe400078408ff */
[-C--:B0-----:R-:W-:Y:S02]  /*dc90*/  @!P3 LEA.HI.X R3, R0, R9.reuse, R86, 0x1, P0 ;  /* 0x000000090003b211 */ /* 0x081fe400000f0c56 */
[-C--:B------:R-:W-:Y:S02]  /*dca0*/  @!P4 LEA.HI.X R5, R80, R9.reuse, R85, 0x1, P1 ;  /* 0x000000095005c211 */ /* 0x080fe400008f0c55 */
[----:B----4-:R-:W-:Y:S01]  /*dcb0*/  @!P5 LEA.HI.X R7, R82, R9, R81, 0x1, P2 ;  /* 0x000000095207d211 */ /* 0x010fe200010f0c51 */
[----:B------:R0:W-:Y:S01]  /*dcc0*/  @!P3 ST.E.128 desc[UR36][R2.64], R24 ;  /* 0x000000180200b985 */ /* 0x0001e2000c101d24 */
[----:B------:R-:W-:-:S03]  /*dcd0*/  ISETP.GE.AND P0, PT, R84, UR4, PT ;  /* 0x0000000454007c0c */ /* 0x000fc6000bf06270 */
[----:B------:R0:W-:Y:S04]  /*dce0*/  @!P4 ST.E.128 desc[UR36][R4.64], R40 ;  /* 0x000000280400c985 */ /* 0x0001e8000c101d24 */
[----:B------:R0:W-:Y:S06]  /*dcf0*/  @!P5 ST.E.128 desc[UR36][R6.64], R56 ;  /* 0x000000380600d985 */ /* 0x0001ec000c101d24 */
[----:B------:R-:W-:Y:S05]  /*dd00*/  @P0 BRA `(.L_x_215) ;  /* 0x0000002800400947 */ /* 0x000fea0003800000 */
[----:B0-----:R-:W-:-:S04]  /*dd10*/  LEA R2, P0, R84, R17, 0x1 ;  /* 0x0000001154027211 */ /* 0x001fc800078008ff */
[----:B------:R-:W-:-:S05]  /*dd20*/  LEA.HI.X R3, R84, R9, R83, 0x1, P0 ;  /* 0x0000000954037211 */ /* 0x000fca00000f0c53 */
[----:B------:R0:W-:Y:S01]  /*dd30*/  ST.E.128 desc[UR36][R2.64], R72 ;  /* 0x0000004802007985 */ /* 0x0001e2000c101d24 */
[----:B------:R-:W-:Y:S05]  /*dd40*/  BRA `(.L_x_215) ;  /* 0x0000002800307947 */ /* 0x000fea0003800000 */
.L_x_208:
[----:B------:R-:W-:Y:S01]  /*dd50*/  ULDC.64 UR14, c[0x0][0xb08] ;  /* 0x0002c200000e7ab9 */ /* 0x000fe20000000a00 */
[----:B------:R-:W-:Y:S01]  /*dd60*/  R2UR UR18, R216 ;  /* 0x00000000d81272ca */ /* 0x000fe200000e0000 */
[----:B------:R-:W-:Y:S01]  /*dd70*/  UIMAD UR12, UR16, UR14, URZ ;  /* 0x0000000e100c72a4 */ /* 0x000fe2000f8e023f */
[----:B------:R-:W-:Y:S01]  /*dd80*/  R2UR UR17, R215 ;  /* 0x00000000d71172ca */ /* 0x000fe200000e0000 */
[----:B------:R-:W-:Y:S01]  /*dd90*/  UIMAD.WIDE.U32 UR10, UR4, UR14, URZ ;  /* 0x0000000e040a72a5 */ /* 0x000fe2000f8e003f */
[----:B0-----:R-:W-:Y:S01]  /*dda0*/  IMAD.MOV.U32 R5, RZ, RZ, R8 ;  /* 0x000000ffff057224 */ /* 0x001fe200078e0008 */
[----:B------:R-:W-:Y:S01]  /*ddb0*/  UIMAD UR12, UR4, UR15, UR12 ;  /* 0x0000000f040c72a4 */ /* 0x000fe2000f8e020c */
[C---:B------:R-:W-:Y:S01]  /*ddc0*/  VIADD R159, R23.reuse, 0x78 ;  /* 0x00000078179f7836 */ /* 0x040fe20000000000 */
[----:B------:R-:W-:Y:S01]  /*ddd0*/  USHF.R.S32.HI UR4, URZ, 0x1f, UR9 ;  /* 0x0000001f3f047899 */ /* 0x000fe20008011409 */
[C---:B------:R-:W-:Y:S01]  /*dde0*/  VIADD R161, R23.reuse, 0x70 ;  /* 0x0000007017a17836 */ /* 0x040fe20000000000 */
[----:B------:R-:W-:Y:S01]  /*ddf0*/  UIADD3 UR11, UR11, UR12, URZ ;  /* 0x0000000c0b0b7290 */ /* 0x000fe2000fffe03f */
[C---:B------:R-:W-:Y:S01]  /*de00*/  VIADD R163, R23.reuse, 0x68 ;  /* 0x0000006817a37836 */ /* 0x040fe20000000000 */
[----:B------:R-:W-:Y:S01]  /*de10*/  ULDC.64 UR14, c[0x0][0xb40] ;  /* 0x0002d000000e7ab9 */ /* 0x000fe20000000a00 */
[----:B------:R-:W-:Y:S01]  /*de20*/  ULDC.64 UR12, c[0x0][0xb38] ;  /* 0x0002ce00000c7ab9 */ /* 0x000fe20000000a00 */
[----:B------:R-:W-:Y:S01]  /*de30*/  UIMAD UR4, UR4, UR14, URZ ;  /* 0x0000000e040472a4 */ /* 0x000fe2000f8e023f */
[C---:B------:R-:W-:Y:S01]  /*de40*/  VIADD R165, R23.reuse, 0x60 ;  /* 0x0000006017a57836 */ /* 0x040fe20000000000 */
[----:B------:R-:W-:Y:S01]  /*de50*/  UIMAD.WIDE.U32 UR10, UR18, UR12, UR10 ;  /* 0x0000000c120a72a5 */ /* 0x000fe2000f8e000a */
[C---:B------:R-:W-:Y:S01]  /*de60*/  VIADD R167, R23.reuse, 0x58 ;  /* 0x0000005817a77836 */ /* 0x040fe20000000000 */
[----:B------:R-:W-:Y:S01]  /*de70*/  UIMAD UR4, UR9, UR15, UR4 ;  /* 0x0000000f090472a4 */ /* 0x000fe2000f8e0204 */
[C---:B------:R-:W-:Y:S01]  /*de80*/  VIADD R169, R23.reuse, 0x50 ;  /* 0x0000005017a97836 */ /* 0x040fe20000000000 */
[----:B------:R-:W-:Y:S01]  /*de90*/  UIMAD UR11, UR18, UR13, UR11 ;  /* 0x0000000d120b72a4 */ /* 0x000fe2000f8e020b */
[C---:B------:R-:W-:Y:S01]  /*dea0*/  VIADD R171, R23.reuse, 0x48 ;  /* 0x0000004817ab7836 */ /* 0x040fe20000000000 */
[----:B------:R-:W-:Y:S01]  /*deb0*/  UIADD3 UR8, UR8, 0x38820, URZ ;  /* 0x0003882008087890 */ /* 0x000fe2000fffe03f */
[C---:B------:R-:W-:Y:S01]  /*dec0*/  VIADD R173, R23.reuse, 0x40 ;  /* 0x0000004017ad7836 */ /* 0x040fe20000000000 */
[----:B------:R-:W-:Y:S01]  /*ded0*/  UIMAD.WIDE.U32 UR10, UR9, UR14, UR10 ;  /* 0x0000000e090a72a5 */ /* 0x000fe2000f8e000a */
[C---:B------:R-:W-:Y:S01]  /*dee0*/  VIADD R175, R23.reuse, 0x38 ;  /* 0x0000003817af7836 */ /* 0x040fe20000000000 */
[----:B------:R-:W-:Y:S01]  /*def0*/  ULDC.64 UR12, c[0x0][0xb48] ;  /* 0x0002d200000c7ab9 */ /* 0x000fe20000000a00 */
[----:B------:R-:W-:Y:S01]  /*df00*/  @UP1 ULDC UR9, c[0x0][0xbec] ;  /* 0x0002fb0000091ab9 */ /* 0x000fe20000000800 */
[----:B------:R-:W-:Y:S01]  /*df10*/  UIADD3 UR11, UR11, UR4, URZ ;  /* 0x000000040b0b7290 */ /* 0x000fe2000fffe03f */
[----:B------:R-:W-:Y:S01]  /*df20*/  @P1 IMAD.HI.U32 R0, R8, UR9, RZ ;  /* 0x0000000908001c27 */ /* 0x000fe2000f8e00ff */
[----:B------:R-:W-:Y:S01]  /*df30*/  UPRMT UR8, URZ, 0x654, UR8 ;  /* 0x000006543f087896 */ /* 0x000fe20008000008 */
[C---:B------:R-:W-:Y:S01]  /*df40*/  IADD3 R187, R23.reuse, 0x8, RZ ;  /* 0x0000000817bb7810 */ /* 0x040fe20007ffe0ff */
[----:B------:R-:W-:Y:S01]  /*df50*/  @UP1 ULDC UR4, c[0x0][0xbf0] ;  /* 0x0002fc0000041ab9 */ /* 0x000fe20000000800 */
[----:B------:R-:W-:Y:S01]  /*df60*/  UIMAD.WIDE.U32 UR10, UR17, UR12, UR10 ;  /* 0x0000000c110a72a5 */ /* 0x000fe2000f8e000a */
[----:B------:R-:W-:Y:S01]  /*df70*/  @P1 SHF.R.U32.HI R5, RZ, UR4, R0 ;  /* 0x00000004ff051c19 */ /* 0x000fe20008011600 */
[----:B------:R-:W-:Y:S01]  /*df80*/  VIADD R177, R23, 0x30 ;  /* 0x0000003017b17836 */ /* 0x000fe20000000000 */
[----:B------:R-:W-:Y:S01]  /*df90*/  BSSY B1, `(.L_x_216) ;  /* 0x00000d0000017945 */ /* 0x000fe20003800000 */
[----:B------:R-:W-:Y:S01]  /*dfa0*/  UIMAD UR4, UR17, UR13, UR11 ;  /* 0x0000000d110472a4 */ /* 0x000fe2000f8e020b */
[--C-:B------:R-:W-:Y:S01]  /*dfb0*/  SHF.R.S32.HI R0, RZ, 0x1f, R5.reuse ;  /* 0x0000001fff007819 */ /* 0x100fe20000011405 */
[----:B------:R-:W-:Y:S01]  /*dfc0*/  IMAD.MOV R7, RZ, RZ, -R5 ;  /* 0x000000ffff077224 */ /* 0x000fe200078e0a05 */
[----:B------:R-:W-:Y:S01]  /*dfd0*/  ULDC.64 UR12, c[0x0][0xb30] ;  /* 0x0002cc00000c7ab9 */ /* 0x000fe20000000a00 */
[----:B------:R-:W-:Y:S01]  /*dfe0*/  MOV R2, UR10 ;  /* 0x0000000a00027c02 */ /* 0x000fe20008000f00 */
[----:B------:R-:W-:Y:S01]  /*dff0*/  IMAD.U32 R3, RZ, RZ, UR11 ;  /* 0x0000000bff037e24 */ /* 0x000fe2000f8e00ff */
[----:B------:R-:W-:Y:S01]  /*e000*/  ULDC.64 UR10, c[0x0][0xb28] ;  /* 0x0002ca00000a7ab9 */ /* 0x000fe20000000a00 */
[----:B------:R-:W-:Y:S01]  /*e010*/  IMAD R7, R7, UR20, R8 ;  /* 0x0000001407077c24 */ /* 0x000fe2000f8e0208 */
[----:B------:R-:W-:Y:S01]  /*e020*/  SYNCS.ARRIVE.TRANS64.RED.A1T0 RZ, [UR8], RZ ;  /* 0x000000ffffff79a7 */ /* 0x000fe20008100408 */
[----:B------:R-:W-:Y:S01]  /*e030*/  IMAD R0, R0, UR12, RZ ;  /* 0x0000000c00007c24 */ /* 0x000fe2000f8e02ff */
[----:B------:R-:W-:Y:S01]  /*e040*/  SHF.R.S32.HI R18, RZ, 0x1f, R217 ;  /* 0x0000001fff127819 */ /* 0x000fe200000114d9 */
[----:B------:R-:W-:Y:S01]  /*e050*/  IMAD.U32 R3, RZ, RZ, UR4 ;  /* 0x00000004ff037e24 */ /* 0x000fe2000f8e00ff */
[----:B------:R-:W-:Y:S01]  /*e060*/  SHF.R.S32.HI R20, RZ, 0x1f, R218 ;  /* 0x0000001fff147819 */ /* 0x000fe200000114da */
[C---:B------:R-:W-:Y:S01]  /*e070*/  IMAD R9, R5.reuse, UR13, R0 ;  /* 0x0000000d05097c24 */ /* 0x040fe2000f8e0200 */
[----:B------:R-:W-:Y:S01]  /*e080*/  SHF.R.S32.HI R0, RZ, 0x1f, R7 ;  /* 0x0000001fff007819 */ /* 0x000fe20000011407 */
[----:B------:R-:W-:Y:S01]  /*e090*/  IMAD.WIDE.U32 R2, R5, UR12, R2 ;  /* 0x0000000c05027c25 */ /* 0x000fe2000f8e0002 */
[----:B------:R-:W-:-:S02]  /*e0a0*/  SHF.R.S32.HI R21, RZ, 0x1f, R219 ;  /* 0x0000001fff157819 */ /* 0x000fc400000114db */
[----:B------:R-:W-:Y:S01]  /*e0b0*/  SHF.R.S32.HI R22, RZ, 0x1f, R220 ;  /* 0x0000001fff167819 */ /* 0x000fe200000114dc */
[----:B------:R-:W-:Y:S01]  /*e0c0*/  IMAD R0, R0, UR10, RZ ;  /* 0x0000000a00007c24 */ /* 0x000fe2000f8e02ff */
[----:B------:R-:W-:Y:S01]  /*e0d0*/  SHF.R.S32.HI R152, RZ, 0x1f, R221 ;  /* 0x0000001fff987819 */ /* 0x000fe200000114dd */
[----:B------:R-:W-:Y:S01]  /*e0e0*/  IMAD.IADD R3, R3, 0x1, R9 ;  /* 0x0000000103037824 */ /* 0x000fe200078e0209 */
[----:B------:R-:W-:Y:S01]  /*e0f0*/  SHF.R.S32.HI R153, RZ, 0x1f, R222 ;  /* 0x0000001fff997819 */ /* 0x000fe200000114de */
[C---:B------:R-:W-:Y:S01]  /*e100*/  IMAD R5, R7.reuse, UR11, R0 ;  /* 0x0000000b07057c24 */ /* 0x040fe2000f8e0200 */
[----:B------:R-:W-:Y:S01]  /*e110*/  SHF.R.S32.HI R154, RZ, 0x1f, R223 ;  /* 0x0000001fff9a7819 */ /* 0x000fe200000114df */
[----:B------:R-:W-:Y:S01]  /*e120*/  IMAD.WIDE.U32 R2, R7, UR10, R2 ;  /* 0x0000000a07027c25 */ /* 0x000fe2000f8e0002 */
[----:B------:R-:W-:Y:S01]  /*e130*/  ULDC.64 UR10, c[0x0][0xb00] ;  /* 0x0002c000000a7ab9 */ /* 0x000fe20000000a00 */
[----:B------:R-:W-:Y:S02]  /*e140*/  SHF.R.S32.HI R155, RZ, 0x1f, R224 ;  /* 0x0000001fff9b7819 */ /* 0x000fe400000114e0 */
[----:B------:R-:W-:Y:S01]  /*e150*/  IMAD.IADD R3, R3, 0x1, R5 ;  /* 0x0000000103037824 */ /* 0x000fe200078e0205 */
[C---:B------:R-:W-:Y:S01]  /*e160*/  LEA R0, P1, R2.reuse, UR10, 0x2 ;  /* 0x0000000a02007c11 */ /* 0x040fe2000f8210ff */
[C---:B------:R-:W-:Y:S01]  /*e170*/  VIADD R179, R23.reuse, 0x28 ;  /* 0x0000002817b37836 */ /* 0x040fe20000000000 */
[----:B------:R-:W-:Y:S01]  /*e180*/  SHF.R.S32.HI R156, RZ, 0x1f, R225 ;  /* 0x0000001fff9c7819 */ /* 0x000fe200000114e1 */
[C---:B------:R-:W-:Y:S01]  /*e190*/  VIADD R181, R23.reuse, 0x20 ;  /* 0x0000002017b57836 */ /* 0x040fe20000000000 */
[----:B------:R-:W-:Y:S01]  /*e1a0*/  LEA.HI.X R12, R2, UR11, R3, 0x2, P1 ;  /* 0x0000000b020c7c11 */ /* 0x000fe200088f1403 */
[C---:B------:R-:W-:Y:S01]  /*e1b0*/  VIADD R183, R23.reuse, 0x18 ;  /* 0x0000001817b77836 */ /* 0x040fe20000000000 */
[----:B------:R0:W1:Y:S01]  /*e1c0*/  SHFL.IDX PT, R2, R0, RZ, 0x1c1f ;  /* 0x001c1fff00027589 */ /* 0x00006200000e0000 */
[C---:B------:R-:W-:Y:S01]  /*e1d0*/  VIADD R185, R23.reuse, 0x10 ;  /* 0x0000001017b97836 */ /* 0x040fe20000000000 */
[----:B------:R-:W-:Y:S01]  /*e1e0*/  SHF.R.S32.HI R157, RZ, 0x1f, R226 ;  /* 0x0000001fff9d7819 */ /* 0x000fe200000114e2 */
[C---:B------:R-:W-:Y:S01]  /*e1f0*/  VIADD R158, R23.reuse, 0x78 ;  /* 0x00000078179e7836 */ /* 0x040fe20000000000 */
[----:B------:R0:W2:Y:S01]  /*e200*/  SHFL.IDX PT, R3, R12, RZ, 0x1c1f ;  /* 0x001c1fff0c037589 */ /* 0x0000a200000e0000 */
        /* <DEDUP_REMOVED lines=12> */
[C---:B------:R-:W-:Y:S01]  /*e2d0*/  IADD3 R170, R23.reuse, 0x48, RZ ;  /* 0x0000004817aa7810 */ /* 0x040fe20007ffe0ff */
        /* <DEDUP_REMOVED lines=13> */
[----:B------:R-:W-:-:S02]  /*e3b0*/  SHF.R.S32.HI R183, RZ, 0x1f, R183 ;  /* 0x0000001fffb77819 */ /* 0x000fc400000114b7 */
[----:B------:R-:W-:Y:S02]  /*e3c0*/  SHF.R.S32.HI R185, RZ, 0x1f, R185 ;  /* 0x0000001fffb97819 */ /* 0x000fe400000114b9 */
[----:B------:R-:W-:Y:S01]  /*e3d0*/  SHF.R.S32.HI R187, RZ, 0x1f, R187 ;  /* 0x0000001fffbb7819 */ /* 0x000fe200000114bb */
[----:B012---:R-:W-:Y:S06]  /*e3e0*/  @P2 BRA `(.L_x_217) ;  /* 0x0000000800282947 */ /* 0x007fec0003800000 */
[----:B------:R-:W-:Y:S01]  /*e3f0*/  ULDC UR4, c[0x0][0xac8] ;  /* 0x0002b20000047ab9 */ /* 0x000fe20000000800 */
[C---:B------:R-:W-:Y:S01]  /*e400*/  VIADD R13, R23.reuse, 0xe0 ;  /* 0x000000e0170d7836 */ /* 0x040fe20000000000 */
[C---:B------:R-:W-:Y:S01]  /*e410*/  ISETP.GE.AND P2, PT, R23.reuse, UR4, PT ;  /* 0x0000000417007c0c */ /* 0x040fe2000bf46270 */
[C---:B------:R-:W-:Y:S01]  /*e420*/  VIADD R17, R23.reuse, 0xe8 ;  /* 0x000000e817117836 */ /* 0x040fe20000000000 */
[----:B------:R-:W-:Y:S01]  /*e430*/  ISETP.GE.AND P1, PT, R186, UR4, PT ;  /* 0x00000004ba007c0c */ /* 0x000fe2000bf26270 */
[----:B------:R-:W-:Y:S01]  /*e440*/  VIADD R19, R23, 0xf0 ;  /* 0x000000f017137836 */ /* 0x000fe20000000000 */
[----:B------:R-:W-:Y:S02]  /*e450*/  ISETP.GE.AND P3, PT, R184, UR4, PT ;  /* 0x00000004b8007c0c */ /* 0x000fe4000bf66270 */
[----:B------:R-:W-:-:S07]  /*e460*/  ISETP.GE.AND P4, PT, R182, UR4, PT ;  /* 0x00000004b6007c0c */ /* 0x000fce000bf86270 */
[----:B------:R-:W-:Y:S02]  /*e470*/  @!P2 IMAD.WIDE R4, R23, 0x4, R2 ;  /* 0x000000041704a825 */ /* 0x000fe400078e0202 */
[----:B------:R-:W-:-:S03]  /*e480*/  @!P1 LEA R6, P5, R186, R2, 0x2 ;  /* 0x00000002ba069211 */ /* 0x000fc600078a10ff */
[----:B------:R0:W-:Y:S01]  /*e490*/  @!P2 ST.E.64 desc[UR36][R4.64], R24 ;  /* 0x000000180400a985 */ /* 0x0001e2000c101b24 */
[----:B------:R-:W-:Y:S02]  /*e4a0*/  ISETP.GE.AND P2, PT, R180, UR4, PT ;  /* 0x00000004b4007c0c */ /* 0x000fe4000bf46270 */
[----:B------:R-:W-:-:S05]  /*e4b0*/  @!P1 LEA.HI.X R7, R186, R3, R187, 0x2, P5 ;  /* 0x00000003ba079211 */ /* 0x000fca00028f14bb */
[----:B------:R1:W-:Y:S01]  /*e4c0*/  @!P1 ST.E.64 desc[UR36][R6.64], R28 ;  /* 0x0000001c06009985 */ /* 0x0003e2000c101b24 */
[----:B------:R-:W-:Y:S02]  /*e4d0*/  ISETP.GE.AND P1, PT, R178, UR4, PT ;  /* 0x00000004b2007c0c */ /* 0x000fe4000bf26270 */
[----:B0-----:R-:W-:-:S04]  /*e4e0*/  @!P3 LEA R4, P6, R184, R2, 0x2 ;  /* 0x00000002b804b211 */ /* 0x001fc800078c10ff */
[----:B------:R-:W-:Y:S02]  /*e4f0*/  @!P3 LEA.HI.X R5, R184, R3, R185, 0x2, P6 ;  /* 0x00000003b805b211 */ /* 0x000fe400030f14b9 */
[----:B-1----:R-:W-:-:S03]  /*e500*/  @!P4 LEA R6, P5, R182, R2, 0x2 ;  /* 0x00000002b606c211 */ /* 0x002fc600078a10ff */
        /* <DEDUP_REMOVED lines=34> */
[----:B------:R-:W-:Y:S02]  /*e730*/  @!P4 LEA.HI.X R7, R166, R3, R167, 0x2, P5 ;  /* 0x00000003a607c211 */ /* 0x000fe400028f14a7 */
[----:B------:R-:W-:-:S03]  /*e740*/  ISETP.GE.AND P5, PT, R158, UR4, PT ;  /* 0x000000049e007c0c */ /* 0x000fc6000bfa6270 */
[----:B------:R1:W-:Y:S01]  /*e750*/  @!P4 ST.E.64 desc[UR36][R6.64], R68 ;  /* 0x000000440600c985 */ /* 0x0003e2000c101b24 */
[----:B------:R-:W-:Y:S02]  /*e760*/  ISETP.GE.AND P4, PT, R226, UR4, PT ;  /* 0x00000004e2007c0c */ /* 0x000fe4000bf86270 */
[----:B0-----:R-:W-:-:S04]  /*e770*/  @!P2 LEA R4, P6, R164, R2, 0x2 ;  /* 0x00000002a404a211 */ /* 0x001fc800078c10ff */
[----:B------:R-:W-:Y:S02]  /*e780*/  @!P2 LEA.HI.X R5, R164, R3, R165, 0x2, P6 ;  /* 0x00000003a405a211 */ /* 0x000fe400030f14a5 */
[----:B-1----:R-:W-:-:S03]  /*e790*/  @!P1 LEA R6, P6, R162, R2, 0x2 ;  /* 0x00000002a2069211 */ /* 0x002fc600078c10ff */
[----:B------:R0:W-:Y:S01]  /*e7a0*/  @!P2 ST.E.64 desc[UR36][R4.64], R72 ;  /* 0x000000480400a985 */ /* 0x0001e2000c101b24 */
[----:B------:R-:W-:Y:S02]  /*e7b0*/  @!P1 LEA.HI.X R7, R162, R3, R163, 0x2, P6 ;  /* 0x00000003a2079211 */ /* 0x000fe400030f14a3 */
[----:B------:R-:W-:-:S03]  /*e7c0*/  @!P4 LEA R10, P6, R226, R2, 0x2 ;  /* 0x00000002e20ac211 */ /* 0x000fc600078c10ff */
[----:B------:R1:W-:Y:S01]  /*e7d0*/  @!P1 ST.E.64 desc[UR36][R6.64], R76 ;  /* 0x0000004c06009985 */ /* 0x0003e2000c101b24 */
[----:B------:R-:W-:Y:S02]  /*e7e0*/  ISETP.GE.AND P1, PT, R225, UR4, PT ;  /* 0x00000004e1007c0c */ /* 0x000fe4000bf26270 */
[----:B------:R-:W-:Y:S02]  /*e7f0*/  @!P4 LEA.HI.X R11, R226, R3, R157, 0x2, P6 ;  /* 0x00000003e20bc211 */ /* 0x000fe400030f149d */
[----:B0-----:R-:W-:-:S04]  /*e800*/  @!P3 LEA R4, P2, R160, R2, 0x2 ;  /* 0x00000002a004b211 */ /* 0x001fc800078410ff */
[----:B------:R-:W-:Y:S02]  /*e810*/  @!P3 LEA.HI.X R5, R160, R3, R161, 0x2, P2 ;  /* 0x00000003a005b211 */ /* 0x000fe400010f14a1 */
[----:B------:R-:W-:-:S03]  /*e820*/  @!P5 LEA R8, P2, R158, R2, 0x2 ;  /* 0x000000029e08d211 */ /* 0x000fc600078410ff */
[----:B------:R0:W-:Y:S01]  /*e830*/  @!P3 ST.E.64 desc[UR36][R4.64], R80 ;  /* 0x000000500400b985 */ /* 0x0001e2000c101b24 */
[----:B------:R-:W-:Y:S02]  /*e840*/  ISETP.GE.AND P3, PT, R224, UR4, PT ;  /* 0x00000004e0007c0c */ /* 0x000fe4000bf66270 */
[----:B------:R-:W-:Y:S02]  /*e850*/  @!P5 LEA.HI.X R9, R158, R3, R159, 0x2, P2 ;  /* 0x000000039e09d211 */ /* 0x000fe400010f149f */
[----:B------:R-:W-:-:S03]  /*e860*/  ISETP.GE.AND P2, PT, R223, UR4, PT ;  /* 0x00000004df007c0c */ /* 0x000fc6000bf46270 */
[----:B------:R2:W-:Y:S01]  /*e870*/  @!P5 ST.E.64 desc[UR36][R8.64], R84 ;  /* 0x000000540800d985 */ /* 0x0005e2000c101b24 */
[----:B------:R-:W-:-:S03]  /*e880*/  @!P1 LEA R14, P5, R225, R2, 0x2 ;  /* 0x00000002e10e9211 */ /* 0x000fc600078a10ff */
[----:B------:R3:W-:Y:S01]  /*e890*/  @!P4 ST.E.64 desc[UR36][R10.64], R88 ;  /* 0x000000580a00c985 */ /* 0x0007e2000c101b24 */
[----:B------:R-:W-:Y:S02]  /*e8a0*/  ISETP.GE.AND P4, PT, R222, UR4, PT ;  /* 0x00000004de007c0c */ /* 0x000fe4000bf86270 */
[CC--:B-1----:R-:W-:Y:S02]  /*e8b0*/  @!P3 LEA R6, P6, R224.reuse, R2.reuse, 0x2 ;  /* 0x00000002e006b211 */ /* 0x0c2fe400078c10ff */
[-C--:B------:R-:W-:Y:S02]  /*e8c0*/  @!P1 LEA.HI.X R15, R225, R3.reuse, R156, 0x2, P5 ;  /* 0x00000003e10f9211 */ /* 0x080fe400028f149c */
[----:B------:R-:W-:Y:S02]  /*e8d0*/  @!P3 LEA.HI.X R7, R224, R3, R155, 0x2, P6 ;  /* 0x00000003e007b211 */ /* 0x000fe400030f149b */
[----:B------:R-:W-:Y:S01]  /*e8e0*/  ISETP.GE.AND P6, PT, R221, UR4, PT ;  /* 0x00000004dd007c0c */ /* 0x000fe2000bfc6270 */
[----:B------:R-:W-:Y:S01]  /*e8f0*/  @!P1 ST.E.64 desc[UR36][R14.64], R92 ;  /* 0x0000005c0e009985 */ /* 0x000fe2000c101b24 */
[----:B0-----:R-:W-:-:S03]  /*e900*/  @!P2 LEA R4, P5, R223, R2, 0x2 ;  /* 0x00000002df04a211 */ /* 0x001fc600078a10ff */
[----:B------:R0:W-:Y:S01]  /*e910*/  @!P3 ST.E.64 desc[UR36][R6.64], R96 ;  /* 0x000000600600b985 */ /* 0x0001e2000c101b24 */
[-C--:B------:R-:W-:Y:S02]  /*e920*/  @!P2 LEA.HI.X R5, R223, R3.reuse, R154, 0x2, P5 ;  /* 0x00000003df05a211 */ /* 0x080fe400028f149a */
[----:B------:R-:W-:Y:S02]  /*e930*/  ISETP.GE.AND P3, PT, R220, UR4, PT ;  /* 0x00000004dc007c0c */ /* 0x000fe4000bf66270 */
[CC--:B--2---:R-:W-:Y:S01]  /*e940*/  @!P4 LEA R8, P1, R222.reuse, R2.reuse, 0x2 ;  /* 0x00000002de08c211 */ /* 0x0c4fe200078210ff */
[----:B------:R1:W-:Y:S01]  /*e950*/  @!P2 ST.E.64 desc[UR36][R4.64], R100 ;  /* 0x000000640400a985 */ /* 0x0003e2000c101b24 */
[----:B------:R-:W-:Y:S02]  /*e960*/  ISETP.GE.AND P2, PT, R219, UR4, PT ;  /* 0x00000004db007c0c */ /* 0x000fe4000bf46270 */
[----:B---3--:R-:W-:Y:S02]  /*e970*/  @!P6 LEA R10, P5, R221, R2, 0x2 ;  /* 0x00000002dd0ae211 */ /* 0x008fe400078a10ff */
[----:B------:R-:W-:-:S02]  /*e980*/  @!P4 LEA.HI.X R9, R222, R3, R153, 0x2, P1 ;  /* 0x00000003de09c211 */ /* 0x000fc400008f1499 */
[----:B------:R-:W-:Y:S02]  /*e990*/  @!P6 LEA.HI.X R11, R221, R3, R152, 0x2, P5 ;  /* 0x00000003dd0be211 */ /* 0x000fe400028f1498 */
[----:B------:R-:W-:Y:S01]  /*e9a0*/  ISETP.GE.AND P1, PT, R218, UR4, PT ;  /* 0x00000004da007c0c */ /* 0x000fe2000bf26270 */
[----:B------:R2:W-:Y:S01]  /*e9b0*/  @!P4 ST.E.64 desc[UR36][R8.64], R104 ;  /* 0x000000680800c985 */ /* 0x0005e2000c101b24 */
[----:B------:R-:W-:-:S03]  /*e9c0*/  ISETP.GE.AND P5, PT, R217, UR4, PT ;  /* 0x00000004d9007c0c */ /* 0x000fc6000bfa6270 */
[----:B------:R3:W-:Y:S01]  /*e9d0*/  @!P6 ST.E.64 desc[UR36][R10.64], R108 ;  /* 0x0000006c0a00e985 */ /* 0x0007e2000c101b24 */
[CC--:B0-----:R-:W-:Y:S02]  /*e9e0*/  @!P3 LEA R6, P6, R220.reuse, R2.reuse, 0x2 ;  /* 0x00000002dc06b211 */ /* 0x0c1fe400078c10ff */
[CC--:B-1----:R-:W-:Y:S02]  /*e9f0*/  @!P2 LEA R4, P4, R219.reuse, R2.reuse, 0x2 ;  /* 0x00000002db04a211 */ /* 0x0c2fe400078810ff */
[-C--:B------:R-:W-:Y:S02]  /*ea00*/  @!P3 LEA.HI.X R7, R220, R3.reuse, R22, 0x2, P6 ;  /* 0x00000003dc07b211 */ /* 0x080fe400030f1416 */
[----:B------:R-:W-:Y:S02]  /*ea10*/  @!P2 LEA.HI.X R5, R219, R3, R21, 0x2, P4 ;  /* 0x00000003db05a211 */ /* 0x000fe400020f1415 */
[----:B------:R-:W-:Y:S01]  /*ea20*/  ISETP.GE.AND P4, PT, R214, UR4, PT ;  /* 0x00000004d6007c0c */ /* 0x000fe2000bf86270 */
[----:B------:R0:W-:Y:S01]  /*ea30*/  @!P3 ST.E.64 desc[UR36][R6.64], R112 ;  /* 0x000000700600b985 */ /* 0x0001e2000c101b24 */
[----:B------:R-:W-:-:S03]  /*ea40*/  @!P1 LEA R14, P6, R218, R2, 0x2 ;  /* 0x00000002da0e9211 */ /* 0x000fc600078c10ff */
[----:B------:R-:W-:Y:S01]  /*ea50*/  @!P2 ST.E.64 desc[UR36][R4.64], R116 ;  /* 0x000000740400a985 */ /* 0x000fe2000c101b24 */
[CC--:B--2---:R-:W-:Y:S02]  /*ea60*/  @!P5 LEA R8, P2, R217.reuse, R2.reuse, 0x2 ;  /* 0x00000002d908d211 */ /* 0x0c4fe400078410ff */
[-C--:B------:R-:W-:Y:S02]  /*ea70*/  @!P1 LEA.HI.X R15, R218, R3.reuse, R20, 0x2, P6 ;  /* 0x00000003da0f9211 */ /* 0x080fe400030f1414 */
[----:B------:R-:W-:Y:S02]  /*ea80*/  @!P5 LEA.HI.X R9, R217, R3, R18, 0x2, P2 ;  /* 0x00000003d909d211 */ /* 0x000fe400010f1412 */
[----:B------:R-:W-:Y:S01]  /*ea90*/  ISETP.GE.AND P2, PT, R213, UR4, PT ;  /* 0x00000004d5007c0c */ /* 0x000fe2000bf46270 */
[----:B------:R1:W-:Y:S01]  /*eaa0*/  @!P1 ST.E.64 desc[UR36][R14.64], R120 ;  /* 0x000000780e009985 */ /* 0x0003e2000c101b24 */
[----:B---3--:R-:W-:Y:S02]  /*eab0*/  SHF.R.S32.HI R11, RZ, 0x1f, R214 ;  /* 0x0000001fff0b7819 */ /* 0x008fe400000114d6 */
[----:B------:R-:W-:Y:S01]  /*eac0*/  @!P4 LEA R10, P3, R214, R2, 0x2 ;  /* 0x00000002d60ac211 */ /* 0x000fe200078610ff */
[----:B------:R2:W-:Y:S01]  /*ead0*/  @!P5 ST.E.64 desc[UR36][R8.64], R124 ;  /* 0x0000007c0800d985 */ /* 0x0005e2000c101b24 */
[----:B------:R-:W-:-:S02]  /*eae0*/  ISETP.GE.AND P1, PT, R13, UR4, PT ;  /* 0x000000040d007c0c */ /* 0x000fc4000bf26270 */
[----:B------:R-:W-:Y:S02]  /*eaf0*/  @!P4 LEA.HI.X R11, R214, R3, R11, 0x2, P3 ;  /* 0x00000003d60bc211 */ /* 0x000fe400018f140b */
[----:B------:R-:W-:Y:S02]  /*eb00*/  ISETP.GE.AND P3, PT, R17, UR4, PT ;  /* 0x0000000411007c0c */ /* 0x000fe4000bf66270 */
[----:B0-----:R-:W-:Y:S01]  /*eb10*/  SHF.R.S32.HI R7, RZ, 0x1f, R213 ;  /* 0x0000001fff077819 */ /* 0x001fe200000114d5 */
[----:B------:R0:W-:Y:S01]  /*eb20*/  @!P4 ST.E.64 desc[UR36][R10.64], R128 ;  /* 0x000000800a00c985 */ /* 0x0001e2000c101b24 */
[----:B------:R-:W-:Y:S01]  /*eb30*/  ISETP.GE.AND P4, PT, R19, UR4, PT ;  /* 0x0000000413007c0c */ /* 0x000fe2000bf86270 */
[----:B-1----:R-:W-:Y:S01]  /*eb40*/  VIADD R15, R23, 0xf8 ;  /* 0x000000f8170f7836 */ /* 0x002fe20000000000 */
[----:B------:R-:W-:Y:S02]  /*eb50*/  @!P2 LEA R6, P5, R213, R2, 0x2 ;  /* 0x00000002d506a211 */ /* 0x000fe400078a10ff */
[----:B------:R-:W-:-:S02]  /*eb60*/  SHF.R.S32.HI R5, RZ, 0x1f, R13 ;  /* 0x0000001fff057819 */ /* 0x000fc4000001140d */
[-C--:B------:R-:W-:Y:S02]  /*eb70*/  @!P1 LEA R4, P6, R13, R2.reuse, 0x2 ;  /* 0x000000020d049211 */ /* 0x080fe400078c10ff */
[-C--:B------:R-:W-:Y:S02]  /*eb80*/  @!P2 LEA.HI.X R7, R213, R3.reuse, R7, 0x2, P5 ;  /* 0x00000003d507a211 */ /* 0x080fe400028f1407 */
[----:B------:R-:W-:Y:S02]  /*eb90*/  ISETP.GE.AND P5, PT, R15, UR4, PT ;  /* 0x000000040f007c0c */ /* 0x000fe4000bfa6270 */
[----:B------:R-:W-:Y:S01]  /*eba0*/  @!P1 LEA.HI.X R5, R13, R3, R5, 0x2, P6 ;  /* 0x000000030d059211 */ /* 0x000fe200030f1405 */
[----:B------:R1:W-:Y:S01]  /*ebb0*/  @!P2 ST.E.64 desc[UR36][R6.64], R132 ;  /* 0x000000840600a985 */ /* 0x0003e2000c101b24 */
[----:B--2---:R-:W-:Y:S02]  /*ebc0*/  SHF.R.S32.HI R9, RZ, 0x1f, R17 ;  /* 0x0000001fff097819 */ /* 0x004fe40000011411 */
[----:B------:R-:W-:Y:S01]  /*ebd0*/  @!P3 LEA R8, P6, R17, R2, 0x2 ;  /* 0x000000021108b211 */ /* 0x000fe200078c10ff */
[----:B------:R1:W-:Y:S01]  /*ebe0*/  @!P1 ST.E.64 desc[UR36][R4.64], R136 ;  /* 0x0000008804009985 */ /* 0x0003e2000c101b24 */
[----:B0-----:R-:W-:-:S02]  /*ebf0*/  SHF.R.S32.HI R11, RZ, 0x1f, R19 ;  /* 0x0000001fff0b7819 */ /* 0x001fc40000011413 */
[-C--:B------:R-:W-:Y:S02]  /*ec00*/  @!P3 LEA.HI.X R9, R17, R3.reuse, R9, 0x2, P6 ;  /* 0x000000031109b211 */ /* 0x080fe400030f1409 */
[CC--:B------:R-:W-:Y:S02]  /*ec10*/  @!P4 LEA R10, P6, R19.reuse, R2.reuse, 0x2 ;  /* 0x00000002130ac211 */ /* 0x0c0fe400078c10ff */
[----:B------:R-:W-:Y:S01]  /*ec20*/  SHF.R.S32.HI R13, RZ, 0x1f, R15 ;  /* 0x0000001fff0d7819 */ /* 0x000fe2000001140f */
[----:B------:R1:W-:Y:S01]  /*ec30*/  @!P3 ST.E.64 desc[UR36][R8.64], R140 ;  /* 0x0000008c0800b985 */ /* 0x0003e2000c101b24 */
[----:B------:R-:W-:Y:S02]  /*ec40*/  @!P4 LEA.HI.X R11, R19, R3, R11, 0x2, P6 ;  /* 0x00000003130bc211 */ /* 0x000fe400030f140b */
[----:B------:R-:W-:-:S03]  /*ec50*/  @!P5 LEA R2, P6, R15, R2, 0x2 ;  /* 0x000000020f02d211 */ /* 0x000fc600078c10ff */
[----:B------:R1:W-:Y:S01]  /*ec60*/  @!P4 ST.E.64 desc[UR36][R10.64], R144 ;  /* 0x000000900a00c985 */ /* 0x0003e2000c101b24 */
[----:B------:R-:W-:-:S05]  /*ec70*/  @!P5 LEA.HI.X R3, R15, R3, R13, 0x2, P6 ;  /* 0x000000030f03d211 */ /* 0x000fca00030f140d */
[----:B------:R1:W-:Y:S04]  /*ec80*/  @!P5 ST.E.64 desc[UR36][R2.64], R148 ;  /* 0x000000940200d985 */ /* 0x0003e8000c101b24 */
.L_x_217:
[----:B------:R-:W-:Y:S05]  /*ec90*/  BSYNC B1 ;  /* 0x0000000000017941 */ /* 0x000fea0003800000 */
.L_x_216:
[----:B-1----:R0:W1:Y:S04]  /*eca0*/  SHFL.IDX PT, R3, R12, 0x1, 0x1c1f ;  /* 0x003c1f000c037f89 */ /* 0x00206800000e0000 */
[----:B------:R0:W2:Y:S01]  /*ecb0*/  SHFL.IDX PT, R2, R0, 0x1, 0x1c1f ;  /* 0x003c1f0000027f89 */ /* 0x0000a200000e0000 */
[----:B------:R-:W-:Y:S05]  /*ecc0*/  @P0 BRA `(.L_x_215) ;  /* 0x0000001800500947 */ /* 0x000fea0003800000 */
[----:B------:R-:W-:Y:S01]  /*ecd0*/  ULDC UR4, c[0x0][0xac8] ;  /* 0x0002b20000047ab9 */ /* 0x000fe20000000800 */
[C---:B------:R-:W-:Y:S01]  /*ece0*/  VIADD R17, R23.reuse, 0xe0 ;  /* 0x000000e017117836 */ /* 0x040fe20000000000 */
[----:B------:R-:W-:Y:S01]  /*ecf0*/  ISETP.GE.AND P0, PT, R186, UR4, PT ;  /* 0x00000004ba007c0c */ /* 0x000fe2000bf06270 */
[C---:B------:R-:W-:Y:S01]  /*ed00*/  VIADD R19, R23.reuse, 0xf0 ;  /* 0x000000f017137836 */ /* 0x040fe20000000000 */
[----:B------:R-:W-:Y:S02]  /*ed10*/  ISETP.GE.AND P6, PT, R23, UR4, PT ;  /* 0x0000000417007c0c */ /* 0x000fe4000bfc6270 */
[----:B------:R-:W-:Y:S02]  /*ed20*/  ISETP.GE.AND P1, PT, R184, UR4, PT ;  /* 0x00000004b8007c0c */ /* 0x000fe4000bf26270 */
[----:B------:R-:W-:Y:S02]  /*ed30*/  ISETP.GE.AND P2, PT, R182, UR4, PT ;  /* 0x00000004b6007c0c */ /* 0x000fe4000bf46270 */
[----:B------:R-:W-:-:S02]  /*ed40*/  ISETP.GE.AND P3, PT, R180, UR4, PT ;  /* 0x00000004b4007c0c */ /* 0x000fc4000bf66270 */
[----:B0-----:R-:W-:-:S03]  /*ed50*/  SHF.R.S32.HI R0, RZ, 0x1f, R17 ;  /* 0x0000001fff007819 */ /* 0x001fc60000011411 */
[-C--:B--2---:R-:W-:Y:S02]  /*ed60*/  @!P0 LEA R6, P5, R186, R2.reuse, 0x2 ;  /* 0x00000002ba068211 */ /* 0x084fe400078a10ff */
[----:B-1----:R-:W-:Y:S02]  /*ed70*/  @!P6 IMAD.WIDE R4, R23, 0x4, R2 ;  /* 0x000000041704e825 */ /* 0x002fe400078e0202 */
[-C--:B------:R-:W-:Y:S02]  /*ed80*/  @!P1 LEA R8, P4, R184, R2.reuse, 0x2 ;  /* 0x00000002b8089211 */ /* 0x080fe400078810ff */
[-C--:B------:R-:W-:Y:S01]  /*ed90*/  @!P0 LEA.HI.X R7, R186, R3.reuse, R187, 0x2, P5 ;  /* 0x00000003ba078211 */ /* 0x080fe200028f14bb */
[----:B------:R0:W-:Y:S01]  /*eda0*/  @!P6 ST.E.64 desc[UR36][R4.64], R26 ;  /* 0x0000001a0400e985 */ /* 0x0001e2000c101b24 */
[----:B------:R-:W-:Y:S02]  /*edb0*/  @!P1 LEA.HI.X R9, R184, R3, R185, 0x2, P4 ;  /* 0x00000003b8099211 */ /* 0x000fe400020f14b9 */
[----:B------:R-:W-:Y:S01]  /*edc0*/  ISETP.GE.AND P5, PT, R178, UR4, PT ;  /* 0x00000004b2007c0c */ /* 0x000fe2000bfa6270 */
[----:B------:R1:W-:Y:S01]  /*edd0*/  @!P0 ST.E.64 desc[UR36][R6.64], R30 ;  /* 0x0000001e06008985 */ /* 0x0003e2000c101b24 */
[----:B------:R-:W-:-:S02]  /*ede0*/  @!P2 LEA R10, P6, R182, R2, 0x2 ;  /* 0x00000002b60aa211 */ /* 0x000fc400078c10ff */
[----:B------:R-:W-:Y:S01]  /*edf0*/  ISETP.GE.AND P0, PT, R176, UR4, PT ;  /* 0x00000004b0007c0c */ /* 0x000fe2000bf06270 */
[----:B------:R2:W-:Y:S01]  /*ee00*/  @!P1 ST.E.64 desc[UR36][R8.64], R34 ;  /* 0x0000002208009985 */ /* 0x0005e2000c101b24 */
[-C--:B------:R-:W-:Y:S02]  /*ee10*/  @!P2 LEA.HI.X R11, R182, R3.reuse, R183, 0x2, P6 ;  /* 0x00000003b60ba211 */ /* 0x080fe400030f14b7 */
[----:B------:R-:W-:Y:S02]  /*ee20*/  ISETP.GE.AND P1, PT, R174, UR4, PT ;  /* 0x00000004ae007c0c */ /* 0x000fe4000bf26270 */
[----:B------:R-:W-:Y:S01]  /*ee30*/  @!P3 LEA R12, P4, R180, R2, 0x2 ;  /* 0x00000002b40cb211 */ /* 0x000fe200078810ff */
[----:B------:R3:W-:Y:S01]  /*ee40*/  @!P2 ST.E.64 desc[UR36][R10.64], R38 ;  /* 0x000000260a00a985 */ /* 0x0007e2000c101b24 */
[----:B------:R-:W-:Y:S02]  /*ee50*/  ISETP.GE.AND P2, PT, R172, UR4, PT ;  /* 0x00000004ac007c0c */ /* 0x000fe4000bf46270 */
[----:B------:R-:W-:-:S02]  /*ee60*/  @!P3 LEA.HI.X R13, R180, R3, R181, 0x2, P4 ;  /* 0x00000003b40db211 */ /* 0x000fc400020f14b5 */
[-C--:B0-----:R-:W-:Y:S02]  /*ee70*/  @!P5 LEA R4, P4, R178, R2.reuse, 0x2 ;  /* 0x00000002b204d211 */ /* 0x081fe400078810ff */
[-C--:B-1----:R-:W-:Y:S01]  /*ee80*/  @!P0 LEA R6, P6, R176, R2.reuse, 0x2 ;  /* 0x00000002b0068211 */ /* 0x082fe200078c10ff */
[----:B------:R-:W-:Y:S01]  /*ee90*/  @!P3 ST.E.64 desc[UR36][R12.64], R42 ;  /* 0x0000002a0c00b985 */ /* 0x000fe2000c101b24 */
[-C--:B------:R-:W-:Y:S02]  /*eea0*/  @!P5 LEA.HI.X R5, R178, R3.reuse, R179, 0x2, P4 ;  /* 0x00000003b205d211 */ /* 0x080fe400020f14b3 */
[----:B------:R-:W-:Y:S02]  /*eeb0*/  ISETP.GE.AND P3, PT, R170, UR4, PT ;  /* 0x00000004aa007c0c */ /* 0x000fe4000bf66270 */
[----:B------:R-:W-:Y:S01]  /*eec0*/  @!P1 LEA R14, P4, R174, R2, 0x2 ;  /* 0x00000002ae0e9211 */ /* 0x000fe200078810ff */
[----:B------:R0:W-:Y:S01]  /*eed0*/  @!P5 ST.E.64 desc[UR36][R4.64], R46 ;  /* 0x0000002e0400d985 */ /* 0x0001e2000c101b24 */
[----:B------:R-:W-:-:S02]  /*eee0*/  @!P0 LEA.HI.X R7, R176, R3, R177, 0x2, P6 ;  /* 0x00000003b0078211 */ /* 0x000fc400030f14b1 */
[-C--:B------:R-:W-:Y:S02]  /*eef0*/  @!P1 LEA.HI.X R15, R174, R3.reuse, R175, 0x2, P4 ;  /* 0x00000003ae0f9211 */ /* 0x080fe400020f14af */
[----:B------:R-:W-:Y:S01]  /*ef00*/  ISETP.GE.AND P5, PT, R168, UR4, PT ;  /* 0x00000004a8007c0c */ /* 0x000fe2000bfa6270 */
[----:B------:R1:W-:Y:S01]  /*ef10*/  @!P0 ST.E.64 desc[UR36][R6.64], R50 ;  /* 0x0000003206008985 */ /* 0x0003e2000c101b24 */
[----:B--2---:R-:W-:Y:S02]  /*ef20*/  @!P2 LEA R8, P6, R172, R2, 0x2 ;  /* 0x00000002ac08a211 */ /* 0x004fe400078c10ff */
[----:B------:R-:W-:Y:S01]  /*ef30*/  ISETP.GE.AND P0, PT, R166, UR4, PT ;  /* 0x00000004a6007c0c */ /* 0x000fe2000bf06270 */
[----:B------:R-:W-:Y:S01]  /*ef40*/  @!P1 ST.E.64 desc[UR36][R14.64], R54 ;  /* 0x000000360e009985 */ /* 0x000fe2000c101b24 */
[----:B------:R-:W-:Y:S02]  /*ef50*/  @!P2 LEA.HI.X R9, R172, R3, R173, 0x2, P6 ;  /* 0x00000003ac09a211 */ /* 0x000fe400030f14ad */
[----:B------:R-:W-:-:S02]  /*ef60*/  ISETP.GE.AND P1, PT, R164, UR4, PT ;  /* 0x00000004a4007c0c */ /* 0x000fc4000bf26270 */
[-C--:B---3--:R-:W-:Y:S01]  /*ef70*/  @!P3 LEA R10, P4, R170, R2.reuse, 0x2 ;  /* 0x00000002aa0ab211 */ /* 0x088fe200078810ff */
[----:B------:R2:W-:Y:S01]  /*ef80*/  @!P2 ST.E.64 desc[UR36][R8.64], R58 ;  /* 0x0000003a0800a985 */ /* 0x0005e2000c101b24 */
[----:B------:R-:W-:Y:S02]  /*ef90*/  ISETP.GE.AND P2, PT, R162, UR4, PT ;  /* 0x00000004a2007c0c */ /* 0x000fe4000bf46270 */
[-C--:B------:R-:W-:Y:S02]  /*efa0*/  @!P3 LEA.HI.X R11, R170, R3.reuse, R171, 0x2, P4 ;  /* 0x00000003aa0bb211 */ /* 0x080fe400020f14ab */
[-C--:B0-----:R-:W-:Y:S02]  /*efb0*/  @!P5 LEA R4, P4, R168, R2.reuse, 0x2 ;  /* 0x00000002a804d211 */ /* 0x081fe400078810ff */
[----:B-1----:R-:W-:Y:S01]  /*efc0*/  @!P0 LEA R6, P6, R166, R2, 0x2 ;  /* 0x00000002a6068211 */ /* 0x002fe200078c10ff */
[----:B------:R0:W-:Y:S01]  /*efd0*/  @!P3 ST.E.64 desc[UR36][R10.64], R62 ;  /* 0x0000003e0a00b985 */ /* 0x0001e2000c101b24 */
[----:B------:R-:W-:-:S02]  /*efe0*/  @!P5 LEA.HI.X R5, R168, R3, R169, 0x2, P4 ;  /* 0x00000003a805d211 */ /* 0x000fc400020f14a9 */
[----:B------:R-:W-:Y:S02]  /*eff0*/  ISETP.GE.AND P3, PT, R160, UR4, PT ;  /* 0x00000004a0007c0c */ /* 0x000fe4000bf66270 */
[-C--:B------:R-:W-:Y:S01]  /*f000*/  @!P1 LEA R12, P4, R164, R2.reuse, 0x2 ;  /* 0x00000002a40c9211 */ /* 0x080fe200078810ff */
[----:B------:R1:W-:Y:S01]  /*f010*/  @!P5 ST.E.64 desc[UR36][R4.64], R66 ;  /* 0x000000420400d985 */ /* 0x0003e2000c101b24 */
[-C--:B------:R-:W-:Y:S02]  /*f020*/  @!P0 LEA.HI.X R7, R166, R3.reuse, R167, 0x2, P6 ;  /* 0x00000003a6078211 */ /* 0x080fe400030f14a7 */
[----:B------:R-:W-:Y:S02]  /*f030*/  @!P1 LEA.HI.X R13, R164, R3, R165, 0x2, P4 ;  /* 0x00000003a40d9211 */ /* 0x000fe400020f14a5 */
[----:B------:R-:W-:Y:S01]  /*f040*/  ISETP.GE.AND P6, PT, R158, UR4, PT ;  /* 0x000000049e007c0c */ /* 0x000fe2000bfc6270 */
[----:B------:R3:W-:Y:S01]  /*f050*/  @!P0 ST.E.64 desc[UR36][R6.64], R70 ;  /* 0x0000004606008985 */ /* 0x0007e2000c101b24 */
[----:B--2---:R-:W-:-:S02]  /*f060*/  @!P2 LEA R8, P5, R162, R2, 0x2 ;  /* 0x00000002a208a211 */ /* 0x004fc400078a10ff */
[----:B------:R-:W-:Y:S01]  /*f070*/  ISETP.GE.AND P0, PT, R226, UR4, PT ;  /* 0x00000004e2007c0c */ /* 0x000fe2000bf06270 */
[----:B------:R-:W-:Y:S01]  /*f080*/  @!P1 ST.E.64 desc[UR36][R12.64], R74 ;  /* 0x0000004a0c009985 */ /* 0x000fe2000c101b24 */
[-C--:B------:R-:W-:Y:S02]  /*f090*/  @!P2 LEA.HI.X R9, R162, R3.reuse, R163, 0x2, P5 ;  /* 0x00000003a209a211 */ /* 0x080fe400028f14a3 */
[----:B------:R-:W-:Y:S02]  /*f0a0*/  ISETP.GE.AND P1, PT, R225, UR4, PT ;  /* 0x00000004e1007c0c */ /* 0x000fe4000bf26270 */
[----:B0-----:R-:W-:Y:S01]  /*f0b0*/  @!P3 LEA R10, P4, R160, R2, 0x2 ;  /* 0x00000002a00ab211 */ /* 0x001fe200078810ff */
[----:B------:R0:W-:Y:S01]  /*f0c0*/  @!P2 ST.E.64 desc[UR36][R8.64], R78 ;  /* 0x0000004e0800a985 */ /* 0x0001e2000c101b24 */
[----:B------:R-:W-:Y:S02]  /*f0d0*/  ISETP.GE.AND P2, PT, R224, UR4, PT ;  /* 0x00000004e0007c0c */ /* 0x000fe4000bf46270 */
[----:B------:R-:W-:-:S02]  /*f0e0*/  @!P3 LEA.HI.X R11, R160, R3, R161, 0x2, P4 ;  /* 0x00000003a00bb211 */ /* 0x000fc400020f14a1 */
[-C--:B-1----:R-:W-:Y:S02]  /*f0f0*/  @!P6 LEA R4, P4, R158, R2.reuse, 0x2 ;  /* 0x000000029e04e211 */ /* 0x082fe400078810ff */
[-C--:B---3--:R-:W-:Y:S01]  /*f100*/  @!P0 LEA R6, P5, R226, R2.reuse, 0x2 ;  /* 0x00000002e2068211 */ /* 0x088fe200078a10ff */
[----:B------:R1:W-:Y:S01]  /*f110*/  @!P3 ST.E.64 desc[UR36][R10.64], R82 ;  /* 0x000000520a00b985 */ /* 0x0003e2000c101b24 */
        /* <DEDUP_REMOVED lines=8> */
[C---:B0-----:R-:W-:Y:S02]  /*f1a0*/  @!P2 LEA R8, P6, R224.reuse, R2, 0x2 ;  /* 0x00000002e008a211 */ /* 0x041fe400078c10ff */
[----:B------:R-:W-:Y:S01]  /*f1b0*/  ISETP.GE.AND P0, PT, R221, UR4, PT ;  /* 0x00000004dd007c0c */ /* 0x000fe2000bf06270 */
[----:B------:R0:W-:Y:S01]  /*f1c0*/  @!P1 ST.E.64 desc[UR36][R14.64], R94 ;  /* 0x0000005e0e009985 */ /* 0x0001e2000c101b24 */
[----:B------:R-:W-:Y:S02]  /*f1d0*/  @!P2 LEA.HI.X R9, R224, R3, R155, 0x2, P6 ;  /* 0x00000003e009a211 */ /* 0x000fe400030f149b */
[----:B------:R-:W-:-:S02]  /*f1e0*/  ISETP.GE.AND P1, PT, R220, UR4, PT ;  /* 0x00000004dc007c0c */ /* 0x000fc4000bf26270 */
[-C--:B-1----:R-:W-:Y:S01]  /*f1f0*/  @!P3 LEA R10, P4, R223, R2.reuse, 0x2 ;  /* 0x00000002df0ab211 */ /* 0x082fe200078810ff */
[----:B------:R1:W-:Y:S01]  /*f200*/  @!P2 ST.E.64 desc[UR36][R8.64], R98 ;  /* 0x000000620800a985 */ /* 0x0003e2000c101b24 */
[----:B------:R-:W-:Y:S02]  /*f210*/  ISETP.GE.AND P2, PT, R219, UR4, PT ;  /* 0x00000004db007c0c */ /* 0x000fe4000bf46270 */
[-C--:B------:R-:W-:Y:S02]  /*f220*/  @!P3 LEA.HI.X R11, R223, R3.reuse, R154, 0x2, P4 ;  /* 0x00000003df0bb211 */ /* 0x080fe400020f149a */
[CC--:B--2---:R-:W-:Y:S02]  /*f230*/  @!P5 LEA R4, P4, R222.reuse, R2.reuse, 0x2 ;  /* 0x00000002de04d211 */ /* 0x0c4fe400078810ff */
[----:B---3--:R-:W-:Y:S01]  /*f240*/  @!P0 LEA R6, P6, R221, R2, 0x2 ;  /* 0x00000002dd068211 */ /* 0x008fe200078c10ff */
[----:B------:R-:W-:Y:S01]  /*f250*/  @!P3 ST.E.64 desc[UR36][R10.64], R102 ;  /* 0x000000660a00b985 */ /* 0x000fe2000c101b24 */
[----:B------:R-:W-:-:S02]  /*f260*/  @!P5 LEA.HI.X R5, R222, R3, R153, 0x2, P4 ;  /* 0x00000003de05d211 */ /* 0x000fc400020f1499 */
[-C--:B------:R-:W-:Y:S02]  /*f270*/  @!P1 LEA R12, P4, R220, R2.reuse, 0x2 ;  /* 0x00000002dc0c9211 */ /* 0x080fe400078810ff */
[----:B------:R-:W-:Y:S01]  /*f280*/  ISETP.GE.AND P3, PT, R218, UR4, PT ;  /* 0x00000004da007c0c */ /* 0x000fe2000bf66270 */
[----:B------:R-:W-:Y:S01]  /*f290*/  @!P5 ST.E.64 desc[UR36][R4.64], R106 ;  /* 0x0000006a0400d985 */ /* 0x000fe2000c101b24 */
[-C--:B------:R-:W-:Y:S02]  /*f2a0*/  @!P0 LEA.HI.X R7, R221, R3.reuse, R152, 0x2, P6 ;  /* 0x00000003dd078211 */ /* 0x080fe400030f1498 */
[----:B------:R-:W-:Y:S02]  /*f2b0*/  @!P1 LEA.HI.X R13, R220, R3, R22, 0x2, P4 ;  /* 0x00000003dc0d9211 */ /* 0x000fe400020f1416 */
[----:B0-----:R-:W-:Y:S01]  /*f2c0*/  @!P2 LEA R14, P5, R219, R2, 0x2 ;  /* 0x00000002db0ea211 */ /* 0x001fe200078a10ff */
[----:B------:R0:W-:Y:S01]  /*f2d0*/  @!P0 ST.E.64 desc[UR36][R6.64], R110 ;  /* 0x0000006e06008985 */ /* 0x0001e2000c101b24 */
[----:B------:R-:W-:-:S02]  /*f2e0*/  ISETP.GE.AND P0, PT, R214, UR4, PT ;  /* 0x00000004d6007c0c */ /* 0x000fc4000bf06270 */
[-C--:B------:R-:W-:Y:S01]  /*f2f0*/  @!P2 LEA.HI.X R15, R219, R3.reuse, R21, 0x2, P5 ;  /* 0x00000003db0fa211 */ /* 0x080fe200028f1415 */
[----:B------:R2:W-:Y:S01]  /*f300*/  @!P1 ST.E.64 desc[UR36][R12.64], R114 ;  /* 0x000000720c009985 */ /* 0x0005e2000c101b24 */
[----:B------:R-:W-:Y:S02]  /*f310*/  ISETP.GE.AND P1, PT, R217, UR4, PT ;  /* 0x00000004d9007c0c */ /* 0x000fe4000bf26270 */
[C---:B-1----:R-:W-:Y:S01]  /*f320*/  @!P3 LEA R8, P4, R218.reuse, R2, 0x2 ;  /* 0x00000002da08b211 */ /* 0x042fe200078810ff */
[----:B------:R-:W-:Y:S01]  /*f330*/  @!P2 ST.E.64 desc[UR36][R14.64], R118 ;  /* 0x000000760e00a985 */ /* 0x000fe2000c101b24 */
[----:B------:R-:W-:Y:S02]  /*f340*/  ISETP.GE.AND P2, PT, R213, UR4, PT ;  /* 0x00000004d5007c0c */ /* 0x000fe4000bf46270 */
[----:B------:R-:W-:Y:S02]  /*f350*/  @!P3 LEA.HI.X R9, R218, R3, R20, 0x2, P4 ;  /* 0x00000003da09b211 */ /* 0x000fe400020f1414 */
[----:B------:R-:W-:-:S02]  /*f360*/  ISETP.GE.AND P4, PT, R17, UR4, PT ;  /* 0x0000000411007c0c */ /* 0x000fc4000bf86270 */
[----:B0-----:R-:W-:Y:S01]  /*f370*/  SHF.R.S32.HI R7, RZ, 0x1f, R214 ;  /* 0x0000001fff077819 */ /* 0x001fe200000114d6 */
[----:B------:R0:W-:Y:S01]  /*f380*/  @!P3 ST.E.64 desc[UR36][R8.64], R122 ;  /* 0x0000007a0800b985 */ /* 0x0001e2000c101b24 */
[-C--:B------:R-:W-:Y:S01]  /*f390*/  @!P0 LEA R6, P6, R214, R2.reuse, 0x2 ;  /* 0x00000002d6068211 */ /* 0x080fe200078c10ff */
[----:B--2---:R-:W-:Y:S01]  /*f3a0*/  VIADD R13, R23, 0xe8 ;  /* 0x000000e8170d7836 */ /* 0x004fe20000000000 */
[----:B------:R-:W-:Y:S02]  /*f3b0*/  @!P1 LEA R4, P5, R217, R2, 0x2 ;  /* 0x00000002d9049211 */ /* 0x000fe400078a10ff */
[----:B------:R-:W-:Y:S02]  /*f3c0*/  SHF.R.S32.HI R11, RZ, 0x1f, R213 ;  /* 0x0000001fff0b7819 */ /* 0x000fe400000114d5 */
[----:B------:R-:W-:Y:S02]  /*f3d0*/  ISETP.GE.AND P3, PT, R13, UR4, PT ;  /* 0x000000040d007c0c */ /* 0x000fe4000bf66270 */
[----:B------:R-:W-:-:S02]  /*f3e0*/  @!P1 LEA.HI.X R5, R217, R3, R18, 0x2, P5 ;  /* 0x00000003d9059211 */ /* 0x000fc400028f1412 */
[-C--:B------:R-:W-:Y:S02]  /*f3f0*/  @!P2 LEA R10, P5, R213, R2.reuse, 0x2 ;  /* 0x00000002d50aa211 */ /* 0x080fe400078a10ff */
[-C--:B------:R-:W-:Y:S01]  /*f400*/  @!P0 LEA.HI.X R7, R214, R3.reuse, R7, 0x2, P6 ;  /* 0x00000003d6078211 */ /* 0x080fe200030f1407 */
[----:B------:R1:W-:Y:S01]  /*f410*/  @!P1 ST.E.64 desc[UR36][R4.64], R126 ;  /* 0x0000007e04009985 */ /* 0x0003e2000c101b24 */
[----:B------:R-:W-:Y:S02]  /*f420*/  ISETP.GE.AND P6, PT, R19, UR4, PT ;  /* 0x0000000413007c0c */ /* 0x000fe4000bfc6270 */
[----:B------:R-:W-:Y:S01]  /*f430*/  @!P2 LEA.HI.X R11, R213, R3, R11, 0x2, P5 ;  /* 0x00000003d50ba211 */ /* 0x000fe200028f140b */
[----:B------:R1:W-:Y:S01]  /*f440*/  @!P0 ST.E.64 desc[UR36][R6.64], R130 ;  /* 0x0000008206008985 */ /* 0x0003e2000c101b24 */
[----:B0-----:R-:W-:-:S03]  /*f450*/  @!P4 LEA R8, P5, R17, R2, 0x2 ;  /* 0x000000021108c211 */ /* 0x001fc600078a10ff */
[----:B------:R1:W-:Y:S01]  /*f460*/  @!P2 ST.E.64 desc[UR36][R10.64], R134 ;  /* 0x000000860a00a985 */ /* 0x0003e2000c101b24 */
[-C--:B------:R-:W-:Y:S01]  /*f470*/  @!P4 LEA.HI.X R9, R17, R3.reuse, R0, 0x2, P5 ;  /* 0x000000031109c211 */ /* 0x080fe200028f1400 */
[----:B------:R-:W-:Y:S01]  /*f480*/  VIADD R17, R23, 0xf8 ;  /* 0x000000f817117836 */ /* 0x000fe20000000000 */
[----:B------:R-:W-:Y:S02]  /*f490*/  SHF.R.S32.HI R0, RZ, 0x1f, R13 ;  /* 0x0000001fff007819 */ /* 0x000fe4000001140d */
[----:B------:R-:W-:Y:S01]  /*f4a0*/  @!P3 LEA R12, P5, R13, R2, 0x2 ;  /* 0x000000020d0cb211 */ /* 0x000fe200078a10ff */
[----:B------:R1:W-:Y:S01]  /*f4b0*/  @!P4 ST.E.64 desc[UR36][R8.64], R138 ;  /* 0x0000008a0800c985 */ /* 0x0003e2000c101b24 */
[----:B------:R-:W-:Y:S02]  /*f4c0*/  ISETP.GE.AND P0, PT, R17, UR4, PT ;  /* 0x0000000411007c0c */ /* 0x000fe4000bf06270 */
[----:B------:R-:W-:Y:S02]  /*f4d0*/  @!P3 LEA.HI.X R13, R13, R3, R0, 0x2, P5 ;  /* 0x000000030d0db211 */ /* 0x000fe400028f1400 */
[----:B------:R-:W-:-:S02]  /*f4e0*/  SHF.R.S32.HI R0, RZ, 0x1f, R19 ;  /* 0x0000001fff007819 */ /* 0x000fc40000011413 */
[C---:B------:R-:W-:Y:S01]  /*f4f0*/  @!P6 LEA R14, P5, R19.reuse, R2, 0x2 ;  /* 0x00000002130ee211 */ /* 0x040fe200078a10ff */
[----:B------:R1:W-:Y:S03]  /*f500*/  @!P3 ST.E.64 desc[UR36][R12.64], R142 ;  /* 0x0000008e0c00b985 */ /* 0x0003e6000c101b24 */
[----:B------:R-:W-:-:S05]  /*f510*/  @!P6 LEA.HI.X R15, R19, R3, R0, 0x2, P5 ;  /* 0x00000003130fe211 */ /* 0x000fca00028f1400 */
[----:B------:R1:W-:Y:S01]  /*f520*/  @!P6 ST.E.64 desc[UR36][R14.64], R146 ;  /* 0x000000920e00e985 */ /* 0x0003e2000c101b24 */
[----:B------:R-:W-:Y:S05]  /*f530*/  @P0 BRA `(.L_x_215) ;  /* 0x0000001000340947 */ /* 0x000fea0003800000 */
[----:B------:R-:W-:Y:S02]  /*f540*/  LEA R2, P0, R17, R2, 0x2 ;  /* 0x0000000211027211 */ /* 0x000fe400078010ff */
[----:B------:R-:W-:-:S04]  /*f550*/  SHF.R.S32.HI R0, RZ, 0x1f, R17 ;  /* 0x0000001fff007819 */ /* 0x000fc80000011411 */
[----:B------:R-:W-:-:S05]  /*f560*/  LEA.HI.X R3, R17, R3, R0, 0x2, P0 ;  /* 0x0000000311037211 */ /* 0x000fca00000f1400 */
[----:B------:R0:W-:Y:S01]  /*f570*/  ST.E.64 desc[UR36][R2.64], R150 ;  /* 0x0000009602007985 */ /* 0x0001e2000c101b24 */
[----:B------:R-:W-:Y:S05]  /*f580*/  BRA `(.L_x_215) ;  /* 0x0000001000207947 */ /* 0x000fea0003800000 */
.L_x_206:
[----:B------:R-:W2:Y:S01]  /*f590*/  LDL R9, [R1+0x30] ;  /* 0x0000300001097983 */ /* 0x000ea20000100800 */
[----:B------:R-:W-:-:S03]  /*f5a0*/  ULDC.64 UR8, c[0x0][0xc00] ;  /* 0x0003000000087ab9 */ /* 0x000fc60000000a00 */
[----:B------:R-:W3:Y:S01]  /*f5b0*/  LDL R8, [R1+0x34] ;  /* 0x0000340001087983 */ /* 0x000ee20000100800 */
[----:B------:R-:W-:Y:S01]  /*f5c0*/  UISETP.NE.U32.AND UP0, UPT, UR8, URZ, UPT ;  /* 0x0000003f0800728c */ /* 0x000fe2000bf05070 */
[----:B------:R-:W-:-:S03]  /*f5d0*/  R2UR UR10, R212 ;  /* 0x00000000d40a72ca */ /* 0x000fc600000e0000 */
[----:B------:R-:W-:-:S03]  /*f5e0*/  UISETP.NE.AND.EX UP0, UPT, UR9, URZ, UPT, UP0 ;  /* 0x0000003f0900728c */ /* 0x000fc6000bf05300 */
[----:B------:R-:W-:-:S03]  /*f5f0*/  ULDC.64 UR8, c[0x0][0xc00] ;  /* 0x0003000000087ab9 */ /* 0x000fc60000000a00 */
[----:B------:R-:W-:Y:S02]  /*f600*/  PLOP3.LUT P1, PT, PT, PT, UP0, 0x80, 0x0 ;  /* 0x000000000000781c */ /* 0x000fe40003f2f008 */
[----:B--2---:R-:W-:Y:S02]  /*f610*/  R2UR UR4, R9 ;  /* 0x00000000090472ca */ /* 0x004fe400000e0000 */
[----:B---3--:R-:W-:-:S11]  /*f620*/  R2UR UR11, R8 ;  /* 0x00000000080b72ca */ /* 0x008fd600000e0000 */
[----:B------:R-:W-:-:S06]  /*f630*/  UIMAD.WIDE UR8, UR4, 0x4, UR8 ;  /* 0x00000004040878a5 */ /* 0x000fcc000f8e0208 */
[----:B------:R-:W-:Y:S02]  /*f640*/  IMAD.U32 R2, RZ, RZ, UR8 ;  /* 0x00000008ff027e24 */ /* 0x000fe4000f8e00ff */
[----:B0-----:R-:W-:Y:S01]  /*f650*/  IMAD.U32 R3, RZ, RZ, UR9 ;  /* 0x00000009ff037e24 */ /* 0x001fe2000f8e00ff */
[----:B------:R-:W-:Y:S02]  /*f660*/  ULDC.64 UR8, c[0x0][0xc08] ;  /* 0x0003020000087ab9 */ /* 0x000fe40000000a00 */
[----:B------:R-:W-:Y:S02]  /*f670*/  UISETP.NE.U32.AND UP1, UPT, UR8, URZ, UPT ;  /* 0x0000003f0800728c */ /* 0x000fe4000bf25070 */
[----:B------:R-:W2:Y:S02]  /*f680*/  @P1 LDG.E R7, desc[UR36][R2.64] ;  /* 0x0000002402071981 */ /* 0x000ea4000c1e1900 */
[----:B------:R-:W-:-:S06]  /*f690*/  UISETP.NE.AND.EX UP1, UPT, UR9, URZ, UPT, UP1 ;  /* 0x0000003f0900728c */ /* 0x000fcc000bf25310 */
[----:B------:R-:W-:-:S05]  /*f6a0*/  PLOP3.LUT P2, PT, PT, PT, UP1, 0x80, 0x0 ;  /* 0x000000000000781c */ /* 0x000fca0003f4f018 */
[----:B------:R-:W-:-:S04]  /*f6b0*/  @UP1 ULEA UR8, UP2, UR4, UR8, 0x2 ;  /* 0x0000000804081291 */ /* 0x000fc8000f84103f */
[----:B------:R-:W-:Y:S02]  /*f6c0*/  @UP1 ULEA.HI.X UR9, UR4, UR9, UR11, 0x2, UP2 ;  /* 0x0000000904091291 */ /* 0x000fe400090f140b */
[----:B------:R-:W-:Y:S01]  /*f6d0*/  IMAD.U32 R4, RZ, RZ, UR8 ;  /* 0x00000008ff047e24 */ /* 0x000fe2000f8e00ff */
[----:B------:R-:W-:Y:S02]  /*f6e0*/  ULDC UR4, c[0x0][0xa88] ;  /* 0x0002a20000047ab9 */ /* 0x000fe40000000800 */
[----:B------:R-:W-:Y:S02]  /*f6f0*/  IMAD.U32 R0, RZ, RZ, UR4 ;  /* 0x00000004ff007e24 */ /* 0x000fe4000f8e00ff */
[----:B------:R-:W-:-:S05]  /*f700*/  IMAD.U32 R5, RZ, RZ, UR9 ;  /* 0x00000009ff057e24 */ /* 0x000fca000f8e00ff */
[----:B------:R0:W5:Y:S01]  /*f710*/  @P2 LDG.E R0, desc[UR36][R4.64] ;  /* 0x0000002404002981 */ /* 0x000162000c1e1900 */
[----:B------:R-:W-:Y:S01]  /*f720*/  UMOV UR4, URZ ;  /* 0x0000003f00047c82 */ /* 0x000fe20008000000 */
[----:B------:R-:W-:Y:S01]  /*f730*/  UISETP.NE.AND UP1, UPT, UR10, URZ, UPT ;  /* 0x0000003f0a00728c */ /* 0x000fe2000bf25270 */
[----:B------:R-:W1:Y:S10]  /*f740*/  S2R R6, SR_TID.X ;  /* 0x0000000000067919 */ /* 0x000e740000002100 */
[----:B------:R-:W-:-:S02]  /*f750*/  @!UP1 ULDC UR10, c[0x0][0xad4] ;  /* 0x0002b500000a9ab9 */ /* 0x000fc40000000800 */
[----:B------:R-:W-:Y:S02]  /*f760*/  IMAD.U32 R212, RZ, RZ, UR10 ;  /* 0x0000000affd47e24 */ /* 0x000fe4000f8e00ff */
[----:B-1----:R-:W-:-:S05]  /*f770*/  VIADD R6, R6, 0xffffff80 ;  /* 0xffffff8006067836 */ /* 0x002fca0000000000 */
[----:B------:R-:W-:Y:S02]  /*f780*/  ISETP.GT.AND P0, PT, R6, 0x7f, PT ;  /* 0x0000007f0600780c */ /* 0x000fe40003f04270 */
[----:B--2---:R-:W-:-:S13]  /*f790*/  @P1 R2UR UR4, R7 ;  /* 0x00000000070412ca */ /* 0x004fda00000e0000 */
[----:B------:R-:W-:Y:S01]  /*f7a0*/  USHF.R.S32.HI UR21, URZ, 0x1f, UR4 ;  /* 0x0000001f3f157899 */ /* 0x000fe20008011404 */
[----:B0-----:R-:W-:Y:S11]  /*f7b0*/  @P2 BRA `(.L_x_218) ;  /* 0x0000000000102947 */ /* 0x001ff60003800000 */
[----:B------:R-:W-:Y:S05]  /*f7c0*/  @!P1 BRA `(.L_x_218) ;  /* 0x00000000000c9947 */ /* 0x000fea0003800000 */
[----:B------:R-:W2:Y:S04]  /*f7d0*/  LDG.E R5, desc[UR36][R2.64] ;  /* 0x0000002402057981 */ /* 0x000ea8000c1e1900 */
[----:B-----5:R-:W2:Y:S02]  /*f7e0*/  LDG.E R0, desc[UR36][R2.64+0x4] ;  /* 0x0000042402007981 */ /* 0x020ea4000c1e1900 */
[----:B--2---:R-:W-:-:S07]  /*f7f0*/  IMAD.IADD R0, R0, 0x1, -R5 ;  /* 0x0000000100007824 */ /* 0x004fce00078e0a05 */
.L_x_218:
[----:B------:R-:W-:Y:S01]  /*f800*/  R2UR UR9, R9 ;  /* 0x00000000090972ca */ /* 0x000fe200000e0000 */
[----:B------:R-:W-:Y:S01]  /*f810*/  BSSY B1, `(.L_x_219) ;  /* 0x0000040000017945 */ /* 0x000fe20003800000 */
[----:B------:R-:W-:-:S11]  /*f820*/  R2UR UR8, R8 ;  /* 0x00000000080872ca */ /* 0x000fd600000e0000 */
[----:B------:R-:W-:Y:S02]  /*f830*/  USEL UR12, UR9, URZ, !UP0 ;  /* 0x0000003f090c7287 */ /* 0x000fe4000c000000 */
[----:B------:R-:W-:Y:S01]  /*f840*/  USEL UR13, UR8, URZ, !UP0 ;  /* 0x0000003f080d7287 */ /* 0x000fe2000c000000 */
[----:B------:R-:W-:Y:S11]  /*f850*/  @P0 BRA `(.L_x_220) ;  /* 0x0000000000ec0947 */ /* 0x000ff60003800000 */
[----:B------:R-:W2:Y:S01]  /*f860*/  LDL R2, [R1+0x2c] ;  /* 0x00002c0001027983 */ /* 0x000ea20000100800 */
[----:B------:R-:W0:Y:S01]  /*f870*/  LDC R9, c[0x0][0xbe8] ;  /* 0x0002fa00ff097b82 */ /* 0x000e220000000800 */
[----:B--2---:R-:W-:Y:S02]  /*f880*/  R2UR UR8, R2 ;  /* 0x00000000020872ca */ /* 0x004fe400000e0000 */
[----:B------:R-:W1:Y:S11]  /*f890*/  S2R R2, SR_TID.X ;  /* 0x0000000000027919 */ /* 0x000e760000002100 */
[----:B------:R-:W-:-:S05]  /*f8a0*/  MOV R3, UR8 ;  /* 0x0000000800037c02 */ /* 0x000fca0008000f00 */
[----:B-1----:R-:W-:Y:S02]  /*f8b0*/  IMAD R2, R3, 0x80, R2 ;  /* 0x0000008003027824 */ /* 0x002fe400078e0202 */
[----:B0----5:R-:W-:Y:S02]  /*f8c0*/  IMAD R3, R0, R9, RZ ;  /* 0x0000000900037224 */ /* 0x021fe400078e02ff */
[----:B------:R-:W-:-:S05]  /*f8d0*/  VIADD R4, R2, 0xffffff80 ;  /* 0xffffff8002047836 */ /* 0x000fca0000000000 */
[----:B------:R-:W-:-:S13]  /*f8e0*/  ISETP.GE.AND P0, PT, R4, R3, PT ;  /* 0x000000030400720c */ /* 0x000fda0003f06270 */
[----:B------:R-:W-:Y:S05]  /*f8f0*/  @P0 BRA `(.L_x_220) ;  /* 0x0000000000c40947 */ /* 0x000fea0003800000 */
[----:B------:R-:W-:Y:S01]  /*f900*/  ISETP.NE.AND P0, PT, R9, 0x1, PT ;  /* 0x000000010900780c */ /* 0x000fe20003f05270 */
[----:B------:R-:W-:Y:S01]  /*f910*/  UMOV UR19, 0x9b8 ;  /* 0x000009b800137882 */ /* 0x000fe20000000000 */
[----:B------:R-:W-:Y:S01]  /*f920*/  R2UR UR9, R212 ;  /* 0x00000000d40972ca */ /* 0x000fe200000e0000 */
[----:B------:R-:W-:Y:S01]  /*f930*/  IMAD.MOV.U32 R5, RZ, RZ, R4 ;  /* 0x000000ffff057224 */ /* 0x000fe200078e0004 */
[----:B------:R-:W-:Y:S02]  /*f940*/  R2UR UR8, R215 ;  /* 0x00000000d70872ca */ /* 0x000fe400000e0000 */
[----:B------:R-:W-:-:S07]  /*f950*/  R2UR UR20, R216 ;  /* 0x00000000d81472ca */ /* 0x000fce00000e0000 */
[----:B------:R-:W0:Y:S02]  /*f960*/  @P0 LDC R3, c[0x0][0xbec] ;  /* 0x0002fb00ff030b82 */ /* 0x000e240000000800 */
[----:B------:R-:W-:-:S04]  /*f970*/  UISETP.GT.AND UP0, UPT, UR9, 0x1, UPT ;  /* 0x000000010900788c */ /* 0x000fc8000bf04270 */
[----:B------:R-:W-:Y:S02]  /*f980*/  USEL UR19, UR19, 0x978, UP0 ;  /* 0x0000097813137887 */ /* 0x000fe40008000000 */
[----:B------:R-:W1:Y:S01]  /*f990*/  @P0 LDC R7, c[0x0][0xbf0] ;  /* 0x0002fc00ff070b82 */ /* 0x000e620000000800 */
[----:B------:R-:W-:-:S09]  /*f9a0*/  USEL UR18, UR8, URZ, UP0 ;  /* 0x0000003f08127287 */ /* 0x000fd20008000000 */
[----:B------:R-:W-:Y:S01]  /*f9b0*/  ULDC.64 UR8, c[0x0][UR19+0x218] ;  /* 0x0000860013087abb */ /* 0x000fe20008000a00 */
[----:B------:R-:W-:Y:S01]  /*f9c0*/  ULDC.64 UR14, c[0x0][UR19+0x220] ;  /* 0x00008800130e7abb */ /* 0x000fe20008000a00 */
[----:B------:R-:W-:Y:S01]  /*f9d0*/  ULDC.64 UR16, c[0x0][UR19+0x228] ;  /* 0x00008a0013107abb */ /* 0x000fe20008000a00 */
[----:B------:R-:W-:Y:S02]  /*f9e0*/  UIMAD.WIDE.U32 UR10, UR8, UR20, URZ ;  /* 0x00000014080a72a5 */ /* 0x000fe4000f8e003f */
[----:B------:R-:W-:Y:S01]  /*f9f0*/  UIMAD UR20, UR9, UR20, URZ ;  /* 0x00000014091472a4 */ /* 0x000fe2000f8e023f */
[----:B0-----:R-:W-:Y:S01]  /*fa00*/  @P0 IMAD.HI.U32 R2, R4, R3, RZ ;  /* 0x0000000304020227 */ /* 0x001fe200078e00ff */
[----:B------:R-:W-:Y:S02]  /*fa10*/  UIMAD UR15, UR15, UR12, URZ ;  /* 0x0000000c0f0f72a4 */ /* 0x000fe4000f8e023f */
[----:B------:R-:W-:Y:S02]  /*fa20*/  UIMAD.WIDE.U32 UR22, UR16, UR18, URZ ;  /* 0x00000012101672a5 */ /* 0x000fe4000f8e003f */
[----:B------:R-:W-:-:S02]  /*fa30*/  UIMAD.WIDE.U32 UR8, UR14, UR12, URZ ;  /* 0x0000000c0e0872a5 */ /* 0x000fc4000f8e003f */
[----:B------:R-:W-:Y:S01]  /*fa40*/  UIMAD UR16, UR17, UR18, URZ ;  /* 0x00000012111072a4 */ /* 0x000fe2000f8e023f */
[----:B-1----:R-:W-:Y:S01]  /*fa50*/  @P0 SHF.R.U32.HI R5, RZ, R7, R2 ;  /* 0x00000007ff050219 */ /* 0x002fe20000011602 */
[----:B------:R-:W-:Y:S01]  /*fa60*/  UIMAD UR15, UR14, UR13, UR15 ;  /* 0x0000000d0e0f72a4 */ /* 0x000fe2000f8e020f */
[----:B------:R-:W-:Y:S01]  /*fa70*/  IMAD.U32 R2, RZ, RZ, UR22 ;  /* 0x00000016ff027e24 */ /* 0x000fe2000f8e00ff */
[----:B------:R-:W-:Y:S01]  /*fa80*/  UIADD3 UR10, UP1, UP2, UR8, UR10, UR4 ;  /* 0x0000000a080a7290 */ /* 0x000fe2000fa3e004 */
[----:B------:R-:W-:Y:S01]  /*fa90*/  IMAD.U32 R3, RZ, RZ, UR23 ;  /* 0x00000017ff037e24 */ /* 0x000fe2000f8e00ff */
[----:B------:R-:W-:Y:S01]  /*faa0*/  UIADD3 UR16, UR23, UR16, URZ ;  /* 0x0000001017107290 */ /* 0x000fe2000fffe03f */
[--C-:B------:R-:W-:Y:S01]  /*fab0*/  IMAD.MOV R7, RZ, RZ, -R5.reuse ;  /* 0x000000ffff077224 */ /* 0x100fe200078e0a05 */
[----:B------:R-:W-:Y:S02]  /*fac0*/  UIADD3 UR20, UR11, UR20, URZ ;  /* 0x000000140b147290 */ /* 0x000fe4000fffe03f */
[----:B------:R-:W-:Y:S01]  /*fad0*/  UIADD3 UR15, UR9, UR15, URZ ;  /* 0x0000000f090f7290 */ /* 0x000fe2000fffe03f */
[----:B------:R-:W-:Y:S01]  /*fae0*/  IADD3 R2, P0, P1, R5, UR10, R2 ;  /* 0x0000000a05027c10 */ /* 0x000fe2000f91e002 */
[----:B------:R-:W-:Y:S01]  /*faf0*/  IMAD R7, R9, R7, R4 ;  /* 0x0000000709077224 */ /* 0x000fe200078e0204 */
[----:B------:R-:W-:Y:S01]  /*fb00*/  SHF.R.S32.HI R5, RZ, 0x1f, R5 ;  /* 0x0000001fff057819 */ /* 0x000fe20000011405 */
[----:B------:R-:W-:Y:S01]  /*fb10*/  UIADD3.X UR10, UR15, UR20, UR21, UP1, UP2 ;  /* 0x000000140f0a7290 */ /* 0x000fe20008fe4415 */
[----:B------:R-:W-:Y:S01]  /*fb20*/  IMAD.U32 R8, RZ, RZ, UR16 ;  /* 0x00000010ff087e24 */ /* 0x000fe2000f8e00ff */
[----:B------:R-:W-:Y:S01]  /*fb30*/  ULDC.64 UR8, c[0x0][UR19+0x210] ;  /* 0x0000840013087abb */ /* 0x000fe20008000a00 */
[----:B------:R-:W-:Y:S01]  /*fb40*/  SHF.R.S32.HI R4, RZ, 0x1f, R7 ;  /* 0x0000001fff047819 */ /* 0x000fe20000011407 */
[----:B------:R-:W-:-:S02]  /*fb50*/  IMAD R9, R7, UR9, RZ ;  /* 0x0000000907097c24 */ /* 0x000fc4000f8e02ff */
[----:B------:R-:W-:Y:S01]  /*fb60*/  IADD3.X R3, R5, UR10, R8, P0, P1 ;  /* 0x0000000a05037c10 */ /* 0x000fe200087e2408 */
[----:B------:R-:W-:Y:S01]  /*fb70*/  ULDC.64 UR10, c[0x0][0xba8] ;  /* 0x0002ea00000a7ab9 */ /* 0x000fe20000000a00 */
[----:B------:R-:W-:Y:S01]  /*fb80*/  IMAD R9, R4, UR8, R9 ;  /* 0x0000000804097c24 */ /* 0x000fe2000f8e0209 */
[----:B------:R-:W-:Y:S01]  /*fb90*/  @!UP0 ULDC UR10, c[0x0][0xb50] ;  /* 0x0002d400000a8ab9 */ /* 0x000fe20000000800 */
[----:B------:R-:W-:Y:S01]  /*fba0*/  @!UP0 ULDC UR11, c[0x0][0xb54] ;  /* 0x0002d500000b8ab9 */ /* 0x000fe20000000800 */
[----:B------:R-:W-:-:S04]  /*fbb0*/  IMAD.WIDE.U32 R2, R7, UR8, R2 ;  /* 0x0000000807027c25 */ /* 0x000fc8000f8e0002 */
[----:B------:R-:W-:Y:S01]  /*fbc0*/  IMAD.IADD R3, R3, 0x1, R9 ;  /* 0x0000000103037824 */ /* 0x000fe200078e0209 */
[----:B------:R-:W-:-:S04]  /*fbd0*/  LEA R4, P0, R2, UR10, 0x2 ;  /* 0x0000000a02047c11 */ /* 0x000fc8000f8010ff */
[----:B------:R-:W-:Y:S01]  /*fbe0*/  LEA.HI.X R5, R2, UR11, R3, 0x2, P0 ;  /* 0x0000000b02057c11 */ /* 0x000fe200080f1403 */
[----:B------:R-:W-:-:S05]  /*fbf0*/  IMAD.MOV.U32 R3, RZ, RZ, -0x800000 ;  /* 0xff800000ff037424 */ /* 0x000fca00078e00ff */
[----:B------:R0:W-:Y:S03]  /*fc00*/  STG.E desc[UR36][R4.64], R3 ;  /* 0x0000000304007986 */ /* 0x0001e6000c101924 */
.L_x_220:
[----:B------:R-:W-:Y:S05]  /*fc10*/  BSYNC B1 ;  /* 0x0000000000017941 */ /* 0x000fea0003800000 */
.L_x_219:
[----:B------:R-:W-:-:S13]  /*fc20*/  R2UR UR8, R212 ;  /* 0x00000000d40872ca */ /* 0x000fda00000e0000 */
[----:B------:R-:W-:-:S06]  /*fc30*/  UISETP.GT.AND UP0, UPT, UR8, 0x1, UPT ;  /* 0x000000010800788c */ /* 0x000fcc000bf04270 */
[----:B------:R-:W-:-:S13]  /*fc40*/  PLOP3.LUT P0, PT, PT, PT, UP0, 0x80, 0x0 ;  /* 0x000000000000781c */ /* 0x000fda0003f0f008 */
[----:B------:R-:W-:Y:S05]  /*fc50*/  @P0 BRA `(.L_x_215) ;  /* 0x00000008006c0947 */ /* 0x000fea0003800000 */
[----:B------:R-:W2:Y:S01]  /*fc60*/  LDL.LU R2, [R1+0x2c] ;  /* 0x00002c0001027983 */ /* 0x000ea20000300800 */
[----:B------:R-:W1:Y:S01]  /*fc70*/  LDC R11, c[0x0][0xbe8] ;  /* 0x0002fa00ff0b7b82 */ /* 0x000e620000000800 */
[----:B0-----:R-:W-:Y:S01]  /*fc80*/  SHF.R.S32.HI R3, RZ, 0x1f, R6 ;  /* 0x0000001fff037819 */ /* 0x001fe20000011406 */
[----:B------:R-:W-:Y:S01]  /*fc90*/  ULDC.64 UR10, c[0x0][0xaa0] ;  /* 0x0002a800000a7ab9 */ /* 0x000fe20000000a00 */
[----:B------:R-:W-:Y:S01]  /*fca0*/  R2UR UR15, R216 ;  /* 0x00000000d80f72ca */ /* 0x000fe200000e0000 */
[----:B------:R-:W-:Y:S01]  /*fcb0*/  UIMAD.WIDE.U32 UR8, UR4, UR10, URZ ;  /* 0x0000000a040872a5 */ /* 0x000fe2000f8e003f */
[----:B------:R-:W-:Y:S01]  /*fcc0*/  BSSY B1, `(.L_x_221) ;  /* 0x0000052000017945 */ /* 0x000fe20003800000 */
[----:B------:R-:W-:-:S04]  /*fcd0*/  UIMAD UR10, UR21, UR10, URZ ;  /* 0x0000000a150a72a4 */ /* 0x000fc8000f8e023f */
[----:B------:R-:W-:-:S04]  /*fce0*/  UIMAD UR10, UR4, UR11, UR10 ;  /* 0x0000000b040a72a4 */ /* 0x000fc8000f8e020a */
[----:B------:R-:W-:-:S03]  /*fcf0*/  UIADD3 UR9, UR9, UR10, URZ ;  /* 0x0000000a09097290 */ /* 0x000fc6000fffe03f */
[----:B------:R-:W-:Y:S02]  /*fd00*/  ULDC.64 UR10, c[0x0][0xae8] ;  /* 0x0002ba00000a7ab9 */ /* 0x000fe40000000a00 */
[----:B------:R-:W-:-:S04]  /*fd10*/  UIMAD.WIDE.U32 UR8, UR15, UR10, UR8 ;  /* 0x0000000a0f0872a5 */ /* 0x000fc8000f8e0008 */
[----:B------:R-:W-:Y:S01]  /*fd20*/  UIMAD UR9, UR15, UR11, UR9 ;  /* 0x0000000b0f0972a4 */ /* 0x000fe2000f8e0209 */
[----:B-1----:R-:W-:Y:S02]  /*fd30*/  ISETP.NE.AND P0, PT, R11, 0x1, PT ;  /* 0x000000010b00780c */ /* 0x002fe40003f05270 */
[----:B------:R-:W-:Y:S02]  /*fd40*/  ULDC.64 UR10, c[0x0][0xaf0] ;  /* 0x0002bc00000a7ab9 */ /* 0x000fe40000000a00 */
[----:B------:R-:W-:-:S04]  /*fd50*/  UIMAD UR13, UR13, UR10, URZ ;  /* 0x0000000a0d0d72a4 */ /* 0x000fc8000f8e023f */
[----:B------:R-:W-:Y:S02]  /*fd60*/  UIMAD UR4, UR12, UR11, UR13 ;  /* 0x0000000b0c0472a4 */ /* 0x000fe4000f8e020d */
[----:B------:R-:W-:-:S03]  /*fd70*/  UIMAD.WIDE.U32 UR12, UR12, UR10, UR8 ;  /* 0x0000000a0c0c72a5 */ /* 0x000fc6000f8e0008 */
[----:B------:R-:W0:Y:S01]  /*fd80*/  @P0 LDC R7, c[0x0][0xbf0] ;  /* 0x0002fc00ff070b82 */ /* 0x000e220000000800 */
[----:B------:R-:W-:Y:S01]  /*fd90*/  UIADD3 UR4, UR13, UR4, URZ ;  /* 0x000000040d047290 */ /* 0x000fe2000fffe03f */
[----:B------:R-:W-:Y:S01]  /*fda0*/  ULDC.64 UR8, c[0x0][0xae0] ;  /* 0x0002b80000087ab9 */ /* 0x000fe20000000a00 */
[----:B--2---:R-:W-:Y:S02]  /*fdb0*/  R2UR UR14, R2 ;  /* 0x00000000020e72ca */ /* 0x004fe400000e0000 */
[----:B------:R-:W-:-:S03]  /*fdc0*/  LEA.HI R2, R3, R6, RZ, 0x3 ;  /* 0x0000000603027211 */ /* 0x000fc600078f18ff */
[----:B------:R-:W1:Y:S01]  /*fdd0*/  @P0 LDC R3, c[0x0][0xbec] ;  /* 0x0002fb00ff030b82 */ /* 0x000e620000000800 */
[----:B------:R-:W-:Y:S02]  /*fde0*/  LOP3.LUT R5, R2, 0xfffffff8, RZ, 0xc0, !PT ;  /* 0xfffffff802057812 */ /* 0x000fe400078ec0ff */
[----:B------:R-:W-:-:S03]  /*fdf0*/  SHF.R.S32.HI R13, RZ, 0x3, R2 ;  /* 0x00000003ff0d7819 */ /* 0x000fc60000011402 */
[----:B------:R-:W-:Y:S02]  /*fe00*/  IMAD.IADD R8, R6, 0x1, -R5 ;  /* 0x0000000106087824 */ /* 0x000fe400078e0a05 */
[----:B------:R-:W-:Y:S02]  /*fe10*/  IMAD.U32 R5, RZ, RZ, UR14 ;  /* 0x0000000eff057e24 */ /* 0x000fe4000f8e00ff */
[----:B------:R-:W-:-:S04]  /*fe20*/  IMAD R2, R8, 0x20, R13 ;  /* 0x0000002008027824 */ /* 0x000fc800078e020d */
[----:B------:R-:W-:-:S04]  /*fe30*/  IMAD R6, R5, 0x80, R2 ;  /* 0x0000008005067824 */ /* 0x000fc800078e0202 */
[----:B------:R-:W-:Y:S02]  /*fe40*/  IMAD.MOV.U32 R5, RZ, RZ, R6 ;  /* 0x000000ffff057224 */ /* 0x000fe400078e0006 */
[----:B-1----:R-:W-:Y:S01]  /*fe50*/  @P0 IMAD.HI.U32 R2, R6, R3, RZ ;  /* 0x0000000306020227 */ /* 0x002fe200078e00ff */
[----:B------:R-:W-:-:S03]  /*fe60*/  MOV R3, UR13 ;  /* 0x0000000d00037c02 */ /* 0x000fc60008000f00 */
[----:B------:R-:W-:Y:S01]  /*fe70*/  IMAD.U32 R3, RZ, RZ, UR4 ;  /* 0x00000004ff037e24 */ /* 0x000fe2000f8e00ff */
[----:B0-----:R-:W-:Y:S01]  /*fe80*/  @P0 SHF.R.U32.HI R5, RZ, R7, R2 ;  /* 0x00000007ff050219 */ /* 0x001fe20000011602 */
[----:B------:R-:W-:-:S03]  /*fe90*/  IMAD.U32 R2, RZ, RZ, UR12 ;  /* 0x0000000cff027e24 */ /* 0x000fc6000f8e00ff */
[--C-:B------:R-:W-:Y:S01]  /*fea0*/  SHF.R.S32.HI R4, RZ, 0x1f, R5.reuse ;  /* 0x0000001fff047819 */ /* 0x100fe20000011405 */
[----:B------:R-:W-:Y:S02]  /*feb0*/  IMAD.MOV R7, RZ, RZ, -R5 ;  /* 0x000000ffff077224 */ /* 0x000fe400078e0a05 */
[----:B------:R-:W-:-:S04]  /*fec0*/  IMAD.WIDE.U32 R2, R5, UR8, R2 ;  /* 0x0000000805027c25 */ /* 0x000fc8000f8e0002 */
[----:B------:R-:W-:Y:S02]  /*fed0*/  IMAD R7, R11, R7, R6 ;  /* 0x000000070b077224 */ /* 0x000fe400078e0206 */
[----:B------:R-:W-:Y:S02]  /*fee0*/  IMAD R4, R4, UR8, RZ ;  /* 0x0000000804047c24 */ /* 0x000fe4000f8e02ff */
[----:B------:R-:W-:Y:S02]  /*fef0*/  IMAD.U32 R6, RZ, RZ, UR14 ;  /* 0x0000000eff067e24 */ /* 0x000fe4000f8e00ff */
[----:B------:R-:W-:Y:S01]  /*ff00*/  IMAD R9, R5, UR9, R4 ;  /* 0x0000000905097c24 */ /* 0x000fe2000f8e0204 */
[----:B------:R-:W-:Y:S01]  /*ff10*/  SHF.R.S32.HI R4, RZ, 0x1f, R7 ;  /* 0x0000001fff047819 */ /* 0x000fe20000011407 */
[----:B------:R-:W-:Y:S01]  /*ff20*/  ULDC.64 UR8, c[0x0][0xad8] ;  /* 0x0002b60000087ab9 */ /* 0x000fe20000000a00 */
[----:B------:R-:W-:Y:S02]  /*ff30*/  IMAD R6, R6, 0x80, R13 ;  /* 0x0000008006067824 */ /* 0x000fe400078e020d */
[----:B------:R-:W-:-:S02]  /*ff40*/  IMAD.IADD R3, R3, 0x1, R9 ;  /* 0x0000000103037824 */ /* 0x000fc400078e0209 */
[----:B------:R-:W-:Y:S02]  /*ff50*/  IMAD R4, R4, UR8, RZ ;  /* 0x0000000804047c24 */ /* 0x000fe4000f8e02ff */
[----:B------:R-:W-:-:S04]  /*ff60*/  IMAD.WIDE.U32 R2, R7, UR8, R2 ;  /* 0x0000000807027c25 */ /* 0x000fc8000f8e0002 */
[----:B------:R-:W-:Y:S01]  /*ff70*/  IMAD R5, R7, UR9, R4 ;  /* 0x0000000907057c24 */ /* 0x000fe2000f8e0204 */
[----:B------:R-:W-:Y:S01]  /*ff80*/  ULDC.64 UR8, c[0x0][0xa80] ;  /* 0x0002a00000087ab9 */ /* 0x000fe20000000a00 */
[----:B-----5:R-:W-:Y:S02]  /*ff90*/  IMAD R11, R0, R11, RZ ;  /* 0x0000000b000b7224 */ /* 0x020fe400078e02ff */
[----:B------:R-:W-:Y:S02]  /*ffa0*/  VIADD R4, R6, 0x40 ;  /* 0x0000004006047836 */ /* 0x000fe40000000000 */
[----:B------:R-:W-:Y:S01]  /*ffb0*/  IMAD.IADD R3, R3, 0x1, R5 ;  /* 0x0000000103037824 */ /* 0x000fe200078e0205 */
[----:B------:R-:W-:Y:S01]  /*ffc0*/  LEA R5, P2, R2, UR8, 0x1 ;  /* 0x0000000802057c11 */ /* 0x000fe2000f8408ff */
[----:B------:R-:W-:Y:S01]  /*ffd0*/  VIADD R0, R6, 0x20 ;  /* 0x0000002006007836 */ /* 0x000fe20000000000 */
[----:B------:R-:W-:Y:S01]  /*ffe0*/  ISETP.GE.AND P0, PT, R4, R11, PT ;  /* 0x0000000b0400720c */ /* 0x000fe20003f06270 */
[----:B------:R-:W-:Y:S01]  /*fff0*/  IMAD.SHL.U32 R7, R8, 0x8, RZ ;  /* 0x0000000808077824 */ /* 0x000fe200078e00ff */
[----:B------:R-:W-:-:S02]  /*10000*/  LEA.HI.X R4, R2, UR9, R3, 0x1, P2 ;  /* 0x0000000902047c11 */ /* 0x000fc400090f0c03 */
[-C--:B------:R-:W-:Y:S01]  /*10010*/  ISETP.GE.AND P2, PT, R6, R11.reuse, PT ;  /* 0x0000000b0600720c */ /* 0x080fe20003f46270 */
[C---:B------:R-:W-:Y:S01]  /*10020*/  VIADD R9, R7.reuse, 0x80 ;  /* 0x0000008007097836 */ /* 0x040fe20000000000 */
[----:B------:R-:W-:Y:S01]  /*10030*/  ISETP.GE.AND P1, PT, R0, R11, PT ;  /* 0x0000000b0000720c */ /* 0x000fe20003f26270 */
[C---:B------:R-:W-:Y:S01]  /*10040*/  VIADD R15, R7.reuse, 0xc0 ;  /* 0x000000c0070f7836 */ /* 0x040fe20000000000 */
[----:B------:R0:W1:Y:S01]  /*10050*/  SHFL.IDX PT, R2, R5, RZ, 0x181f ;  /* 0x00181fff05027589 */ /* 0x00006200000e0000 */
[----:B------:R-:W-:Y:S01]  /*10060*/  VIADD R13, R7, 0x40 ;  /* 0x00000040070d7836 */ /* 0x000fe20000000000 */
[----:B------:R-:W-:Y:S02]  /*10070*/  SHF.R.S32.HI R8, RZ, 0x1f, R7 ;  /* 0x0000001fff087819 */ /* 0x000fe40000011407 */
[----:B------:R0:W2:Y:S01]  /*10080*/  SHFL.IDX PT, R0, R4, RZ, 0x181f ;  /* 0x00181fff04007589 */ /* 0x0000a200000e0000 */
[----:B------:R-:W-:Y:S02]  /*10090*/  SHF.R.S32.HI R10, RZ, 0x1f, R9 ;  /* 0x0000001fff0a7819 */ /* 0x000fe40000011409 */
[----:B------:R-:W-:-:S02]  /*100a0*/  SHF.R.S32.HI R12, RZ, 0x1f, R15 ;  /* 0x0000001fff0c7819 */ /* 0x000fc4000001140f */
[----:B------:R-:W-:Y:S01]  /*100b0*/  SHF.R.S32.HI R14, RZ, 0x1f, R13 ;  /* 0x0000001fff0e7819 */ /* 0x000fe2000001140d */
[----:B------:R-:W-:Y:S06]  /*100c0*/  @P2 BRA `(.L_x_222) ;  /* 0x0000000000442947 */ /* 0x000fec0003800000 */
        /* <DEDUP_REMOVED lines=8> */
[----:B------:R3:W-:Y:S01]  /*10150*/  @!P5 ST.E.128 desc[UR36][R18.64], RZ ;  /* 0x000000ff1200d985 */ /* 0x0007e2000c101d24 */
[----:B------:R-:W-:Y:S02]  /*10160*/  @!P4 LEA.HI.X R21, R13, R0, R14, 0x1, P6 ;  /* 0x000000000d15c211 */ /* 0x000fe400030f0c0e */
[----:B------:R-:W-:-:S03]  /*10170*/  @!P3 LEA R24, P6, R9, R2, 0x1 ;  /* 0x000000020918b211 */ /* 0x000fc600078c08ff */
[----:B------:R3:W-:Y:S01]  /*10180*/  @!P4 ST.E.128 desc[UR36][R20.64], RZ ;  /* 0x000000ff1400c985 */ /* 0x0007e2000c101d24 */
[----:B------:R-:W-:Y:S02]  /*10190*/  @!P3 LEA.HI.X R25, R9, R0, R10, 0x1, P6 ;  /* 0x000000000919b211 */ /* 0x000fe400030f0c0a */
[----:B------:R-:W-:-:S03]  /*101a0*/  @!P2 LEA R2, P6, R15, R2, 0x1 ;  /* 0x000000020f02a211 */ /* 0x000fc600078c08ff */
[----:B------:R3:W-:Y:S01]  /*101b0*/  @!P3 ST.E.128 desc[UR36][R24.64], RZ ;  /* 0x000000ff1800b985 */ /* 0x0007e2000c101d24 */
[----:B------:R-:W-:-:S05]  /*101c0*/  @!P2 LEA.HI.X R3, R15, R0, R12, 0x1, P6 ;  /* 0x000000000f03a211 */ /* 0x000fca00030f0c0c */
[----:B------:R3:W-:Y:S04]  /*101d0*/  @!P2 ST.E.128 desc[UR36][R2.64], RZ ;  /* 0x000000ff0200a985 */ /* 0x0007e8000c101d24 */
.L_x_222:
[----:B------:R-:W-:Y:S05]  /*101e0*/  BSYNC B1 ;  /* 0x0000000000017941 */ /* 0x000fea0003800000 */
.L_x_221:
[----:B--2---:R2:W4:Y:S01]  /*101f0*/  SHFL.IDX PT, R0, R4, 0x1, 0x181f ;  /* 0x00381f0004007f89 */ /* 0x00452200000e0000 */
[----:B------:R-:W-:Y:S03]  /*10200*/  BSSY B1, `(.L_x_223) ;  /* 0x0000014000017945 */ /* 0x000fe60003800000 */
[----:B-1-3--:R2:W1:Y:S01]  /*10210*/  SHFL.IDX PT, R2, R5, 0x1, 0x181f ;  /* 0x00381f0005027f89 */ /* 0x00a46200000e0000 */
[----:B------:R-:W-:Y:S05]  /*10220*/  @P1 BRA `(.L_x_224) ;  /* 0x0000000000441947 */ /* 0x000fea0003800000 */
[----:B------:R-:W-:Y:S02]  /*10230*/  ULDC UR4, c[0x0][0xac8] ;  /* 0x0002b20000047ab9 */ /* 0x000fe40000000800 */
[----:B------:R-:W-:Y:S02]  /*10240*/  ISETP.GE.AND P4, PT, R7, UR4, PT ;  /* 0x0000000407007c0c */ /* 0x000fe4000bf86270 */
[----:B------:R-:W-:Y:S02]  /*10250*/  ISETP.GE.AND P3, PT, R13, UR4, PT ;  /* 0x000000040d007c0c */ /* 0x000fe4000bf66270 */
[----:B------:R-:W-:Y:S02]  /*10260*/  ISETP.GE.AND P2, PT, R9, UR4, PT ;  /* 0x0000000409007c0c */ /* 0x000fe4000bf46270 */
[----:B------:R-:W-:-:S07]  /*10270*/  ISETP.GE.AND P1, PT, R15, UR4, PT ;  /* 0x000000040f007c0c */ /* 0x000fce000bf26270 */
[-C--:B-1----:R-:W-:Y:S02]  /*10280*/  @!P4 LEA R18, P6, R7, R2.reuse, 0x1 ;  /* 0x000000020712c211 */ /* 0x082fe400078c08ff */
[----:B------:R-:W-:Y:S02]  /*10290*/  @!P3 LEA R20, P5, R13, R2, 0x1 ;  /* 0x000000020d14b211 */ /* 0x000fe400078a08ff */
[----:B----4-:R-:W-:Y:S02]  /*102a0*/  @!P4 LEA.HI.X R19, R7, R0, R8, 0x1, P6 ;  /* 0x000000000713c211 */ /* 0x010fe400030f0c08 */
[----:B------:R-:W-:Y:S02]  /*102b0*/  @!P2 LEA R24, P6, R9, R2, 0x1 ;  /* 0x000000020918a211 */ /* 0x000fe400078c08ff */
[----:B------:R-:W-:Y:S01]  /*102c0*/  @!P3 LEA.HI.X R21, R13, R0, R14, 0x1, P5 ;  /* 0x000000000d15b211 */ /* 0x000fe200028f0c0e */
[----:B------:R3:W-:Y:S01]  /*102d0*/  @!P4 ST.E.128 desc[UR36][R18.64], RZ ;  /* 0x000000ff1200c985 */ /* 0x0007e2000c101d24 */
[----:B------:R-:W-:-:S02]  /*102e0*/  @!P1 LEA R2, P5, R15, R2, 0x1 ;  /* 0x000000020f029211 */ /* 0x000fc400078a08ff */
[-C--:B------:R-:W-:Y:S01]  /*102f0*/  @!P2 LEA.HI.X R25, R9, R0.reuse, R10, 0x1, P6 ;  /* 0x000000000919a211 */ /* 0x080fe200030f0c0a */
[----:B------:R3:W-:Y:S01]  /*10300*/  @!P3 ST.E.128 desc[UR36][R20.64], RZ ;  /* 0x000000ff1400b985 */ /* 0x0007e2000c101d24 */
[----:B------:R-:W-:-:S03]  /*10310*/  @!P1 LEA.HI.X R3, R15, R0, R12, 0x1, P5 ;  /* 0x000000000f039211 */ /* 0x000fc600028f0c0c */
[----:B------:R3:W-:Y:S04]  /*10320*/  @!P2 ST.E.128 desc[UR36][R24.64], RZ ;  /* 0x000000ff1800a985 */ /* 0x0007e8000c101d24 */
[----:B------:R3:W-:Y:S02]  /*10330*/  @!P1 ST.E.128 desc[UR36][R2.64], RZ ;  /* 0x000000ff02009985 */ /* 0x0007e4000c101d24 */
.L_x_224:
[----:B------:R-:W-:Y:S05]  /*10340*/  BSYNC B1 ;  /* 0x0000000000017941 */ /* 0x000fea0003800000 */
.L_x_223:
[----:B----4-:R4:W0:Y:S01]  /*10350*/  SHFL.IDX PT, R0, R4, 0x2, 0x181f ;  /* 0x00581f0004007f89 */ /* 0x01082200000e0000 */
        /* <DEDUP_REMOVED lines=9> */
[-C--:B------:R-:W-:Y:S02]  /*103f0*/  @!P2 LEA R20, P5, R13, R2.reuse, 0x1 ;  /* 0x000000020d14a211 */ /* 0x080fe400078a08ff */
[----:B------:R-:W-:Y:S02]  /*10400*/  @!P1 LEA R24, P4, R9, R2, 0x1 ;  /* 0x0000000209189211 */ /* 0x000fe400078808ff */
[----:B0-----:R-:W-:Y:S02]  /*10410*/  @!P3 LEA.HI.X R19, R7, R0, R8, 0x1, P6 ;  /* 0x000000000713b211 */ /* 0x001fe400030f0c08 */
[----:B------:R-:W-:Y:S02]  /*10420*/  @!P0 LEA R2, P6, R15, R2, 0x1 ;  /* 0x000000020f028211 */ /* 0x000fe400078c08ff */
[-C--:B------:R-:W-:Y:S01]  /*10430*/  @!P2 LEA.HI.X R21, R13, R0.reuse, R14, 0x1, P5 ;  /* 0x000000000d15a211 */ /* 0x080fe200028f0c0e */
[----:B------:R3:W-:Y:S01]  /*10440*/  @!P3 ST.E.128 desc[UR36][R18.64], RZ ;  /* 0x000000ff1200b985 */ /* 0x0007e2000c101d24 */
[----:B------:R-:W-:-:S02]  /*10450*/  @!P1 LEA.HI.X R25, R9, R0, R10, 0x1, P4 ;  /* 0x0000000009199211 */ /* 0x000fc400020f0c0a */
[----:B------:R-:W-:Y:S01]  /*10460*/  @!P0 LEA.HI.X R3, R15, R0, R12, 0x1, P6 ;  /* 0x000000000f038211 */ /* 0x000fe200030f0c0c */
[----:B------:R3:W-:Y:S04]  /*10470*/  @!P2 ST.E.128 desc[UR36][R20.64], RZ ;  /* 0x000000ff1400a985 */ /* 0x0007e8000c101d24 */
[----:B------:R3:W-:Y:S04]  /*10480*/  @!P1 ST.E.128 desc[UR36][R24.64], RZ ;  /* 0x000000ff18009985 */ /* 0x0007e8000c101d24 */
[----:B------:R3:W-:Y:S02]  /*10490*/  @!P0 ST.E.128 desc[UR36][R2.64], RZ ;  /* 0x000000ff02008985 */ /* 0x0007e4000c101d24 */
.L_x_226:
[----:B------:R-:W-:Y:S05]  /*104a0*/  BSYNC B1 ;  /* 0x0000000000017941 */ /* 0x000fea0003800000 */
.L_x_225:
[----:B0-----:R-:W-:Y:S01]  /*104b0*/  VIADD R0, R6, 0x60 ;  /* 0x0000006006007836 */ /* 0x001fe20000000000 */
[----:B--2-4-:R-:W0:Y:S04]  /*104c0*/  SHFL.IDX PT, R4, R4, 0x3, 0x181f ;  /* 0x00781f0004047f89 */ /* 0x014e2800000e0000 */
[----:B------:R-:W-:Y:S01]  /*104d0*/  ISETP.GE.AND P0, PT, R0, R11, PT ;  /* 0x0000000b0000720c */ /* 0x000fe20003f06270 */
[----:B-1-3--:R1:W2:-:S12]  /*104e0*/  SHFL.IDX PT, R2, R5, 0x3, 0x181f ;  /* 0x00781f0005027f89 */ /* 0x00a29800000e0000 */
[----:B-1----:R-:W-:Y:S05]  /*104f0*/  @P0 BRA `(.L_x_215) ;  /* 0x0000000000440947 */ /* 0x002fea0003800000 */
[----:B------:R-:W-:Y:S02]  /*10500*/  ULDC UR4, c[0x0][0xac8] ;  /* 0x0002b20000047ab9 */ /* 0x000fe40000000800 */
[----:B------:R-:W-:Y:S02]  /*10510*/  ISETP.GE.AND P3, PT, R7, UR4, PT ;  /* 0x0000000407007c0c */ /* 0x000fe4000bf66270 */
[----:B------:R-:W-:Y:S02]  /*10520*/  ISETP.GE.AND P2, PT, R13, UR4, PT ;  /* 0x000000040d007c0c */ /* 0x000fe4000bf46270 */
[----:B------:R-:W-:Y:S02]  /*10530*/  ISETP.GE.AND P1, PT, R9, UR4, PT ;  /* 0x0000000409007c0c */ /* 0x000fe4000bf26270 */
[----:B------:R-:W-:-:S07]  /*10540*/  ISETP.GE.AND P0, PT, R15, UR4, PT ;  /* 0x000000040f007c0c */ /* 0x000fce000bf06270 */
[----:B--2---:R-:W-:-:S04]  /*10550*/  @!P3 LEA R6, P4, R7, R2, 0x1 ;  /* 0x000000020706b211 */ /* 0x004fc800078808ff */
[----:B0-----:R-:W-:Y:S02]  /*10560*/  @!P3 LEA.HI.X R7, R7, R4, R8, 0x1, P4 ;  /* 0x000000040707b211 */ /* 0x001fe400020f0c08 */
[-C--:B------:R-:W-:Y:S02]  /*10570*/  @!P2 LEA R18, P4, R13, R2.reuse, 0x1 ;  /* 0x000000020d12a211 */ /* 0x080fe400078808ff */
[-C--:B------:R-:W-:Y:S01]  /*10580*/  @!P1 LEA R8, P5, R9, R2.reuse, 0x1 ;  /* 0x0000000209089211 */ /* 0x080fe200078a08ff */
[----:B------:R0:W-:Y:S01]  /*10590*/  @!P3 ST.E.128 desc[UR36][R6.64], RZ ;  /* 0x000000ff0600b985 */ /* 0x0001e2000c101d24 */
[----:B------:R-:W-:Y:S02]  /*105a0*/  @!P0 LEA R2, P6, R15, R2, 0x1 ;  /* 0x000000020f028211 */ /* 0x000fe400078c08ff */
[-C--:B------:R-:W-:Y:S02]  /*105b0*/  @!P2 LEA.HI.X R19, R13, R4.reuse, R14, 0x1, P4 ;  /* 0x000000040d13a211 */ /* 0x080fe400020f0c0e */
[----:B------:R-:W-:-:S02]  /*105c0*/  @!P1 LEA.HI.X R9, R9, R4, R10, 0x1, P5 ;  /* 0x0000000409099211 */ /* 0x000fc400028f0c0a */
[----:B------:R-:W-:Y:S01]  /*105d0*/  @!P0 LEA.HI.X R3, R15, R4, R12, 0x1, P6 ;  /* 0x000000040f038211 */ /* 0x000fe200030f0c0c */
[----:B------:R0:W-:Y:S04]  /*105e0*/  @!P2 ST.E.128 desc[UR36][R18.64], RZ ;  /* 0x000000ff1200a985 */ /* 0x0001e8000c101d24 */
[----:B------:R0:W-:Y:S04]  /*105f0*/  @!P1 ST.E.128 desc[UR36][R8.64], RZ ;  /* 0x000000ff08009985 */ /* 0x0001e8000c101d24 */
[----:B------:R0:W-:Y:S02]  /*10600*/  @!P0 ST.E.128 desc[UR36][R2.64], RZ ;  /* 0x000000ff02008985 */ /* 0x0001e4000c101d24 */
.L_x_215:
[----:B------:R-:W-:Y:S05]  /*10610*/  BSYNC B0 ;  /* 0x0000000000007941 */ /* 0x000fea0003800000 */
.L_x_205:
[----:B------:R-:W-:Y:S02]  /*10620*/  ULDC UR4, c[0x0][0xc3c] ;  /* 0x00030f0000047ab9 */ /* 0x000fe40000000800 */
[----:B------:R-:W-:-:S06]  /*10630*/  UISETP.GE.AND UP0, UPT, UR7, UR4, UPT ;  /* 0x000000040700728c */ /* 0x000fcc000bf06270 */
[----:B------:R-:W-:-:S13]  /*10640*/  PLOP3.LUT P0, PT, PT, PT, UP0, 0x80, 0x0 ;  /* 0x000000000000781c */ /* 0x000fda0003f0f008 */
[----:B------:R-:W-:Y:S05]  /*10650*/  @!P0 BRA `(.L_x_227) ;  /* 0xffffff08008c8947 */ /* 0x000fea000383ffff */
[----:B------:R-:W-:Y:S05]  /*10660*/  EXIT ;  /* 0x000000000000794d */ /* 0x000fea0003800000 */
.L_x_176:
[----:B------:R-:W-:-:S08]  /*10670*/  NOP ;  /* 0x0000000000007918 */ /* 0x000fd00000000000 */
[----:B0-----:R-:W0:-:S00]  /*10680*/  USETMAXREG.DEALLOC.CTAPOOL 0x28 ;  /* 0x00000028000079c8 */ /* 0x001e0000080e0500 */
[----:B0-----:R-:W-:Y:S01]  /*10690*/  LOP3.LUT R2, R2, 0x3, RZ, 0xc0, !PT ;  /* 0x0000000302027812 */ /* 0x001fe200078ec0ff */
[----:B------:R-:W-:Y:S01]  /*106a0*/  IMAD.MOV.U32 R6, RZ, RZ, RZ ;  /* 0x000000ffff067224 */ /* 0x000fe200078e00ff */
[----:B------:R-:W-:-:S04]  /*106b0*/  LOP3.LUT R23, R23, 0xfffffeff, RZ, 0xc0, !PT ;  /* 0xfffffeff17177812 */ /* 0x000fc800078ec0ff */
[----:B------:R-:W0:Y:S02]  /*106c0*/  SHFL.IDX PT, R2, R2, RZ, 0x1f ;  /* 0x00001fff02027589 */ /* 0x000e2400000e0000 */
[----:B0-----:R-:W-:-:S13]  /*106d0*/  ISETP.NE.AND P0, PT, R2, RZ, PT ;  /* 0x000000ff0200720c */ /* 0x001fda0003f05270 */
[----:B------:R-:W-:Y:S01]  /*106e0*/  @P0 LOP3.LUT R23, R23, 0x100, RZ, 0xfc, !PT ;  /* 0x0000010017170812 */ /* 0x000fe200078efcff */
[----:B------:R-:W-:Y:S06]  /*106f0*/  @!P0 BRA `(.L_x_228) ;  /* 0x00000000001c8947 */ /* 0x000fec0003800000 */
[----:B------:R-:W0:Y:S08]  /*10700*/  S2UR UR5, SR_CgaCtaId ;  /* 0x00000000000579c3 */ /* 0x000e300000008800 */
[----:B------:R-:W-:Y:S06]  /*10710*/  BAR.SYNC.DEFER_BLOCKING 0x5, 0x180 ;  /* 0x0146000000007b1d */ /* 0x000fec0000010000 */
[----:B------:R-:W-:-:S02]  /*10720*/  UMOV UR4, 0x400 ;  /* 0x0000040000047882 */ /* 0x000fc40000000000 */
[----:B0-----:R-:W-:-:S09]  /*10730*/  ULEA UR4, UR5, UR4, 0x18 ;  /* 0x0000000405047291 */ /* 0x001fd2000f8ec03f */
[----:B------:R-:W0:Y:S01]  /*10740*/  LDS.128 R16, [UR4+0x388d0] ;  /* 0x0388d004ff107984 */ /* 0x000e220008000c00 */
[----:B------:R-:W-:Y:S06]  /*10750*/  BAR.ARV 0x4, 0x180 ;  /* 0x0106000000007b1d */ /* 0x000fec0000002000 */
[----:B------:R-:W-:Y:S05]  /*10760*/  BRA `(.L_x_229) ;  /* 0x0000000800947947 */ /* 0x000fea0003800000 */
.L_x_228:
[----:B------:R-:W-:Y:S01]  /*10770*/  LOP3.LUT R7, R0, 0x1f, RZ, 0xc0, !PT ;  /* 0x0000001f00077812 */ /* 0x000fe200078ec0ff */
[----:B------:R-:W-:Y:S01]  /*10780*/  ULDC UR4, c[0x0][0xc3c] ;  /* 0x00030f0000047ab9 */ /* 0x000fe20000000800 */
[----:B------:R-:W-:Y:S01]  /*10790*/  IMAD.MOV.U32 R9, RZ, RZ, RZ ;  /* 0x000000ffff097224 */ /* 0x000fe200078e00ff */
[----:B------:R-:W0:Y:S01]  /*107a0*/  S2UR UR6, SR_CTAID.X ;  /* 0x00000000000679c3 */ /* 0x000e220000002500 */
[----:B------:R-:W-:Y:S01]  /*107b0*/  ISETP.NE.AND P0, PT, R7, 0x1f, PT ;  /* 0x0000001f0700780c */ /* 0x000fe20003f05270 */
[----:B------:R-:W-:-:S03]  /*107c0*/  ULDC UR5, c[0x0][0xc38] ;  /* 0x00030e0000057ab9 */ /* 0x000fc60000000800 */
[----:B------:R-:W-:-:S13]  /*107d0*/  ISETP.GE.OR P1, PT, R7, UR4, !P0 ;  /* 0x0000000407007c0c */ /* 0x000fda000c726670 */
[----:B------:R-:W1:Y:S08]  /*107e0*/  @!P1 LDC.64 R4, c[0x0][0xc80] ;  /* 0x00032000ff049b82 */ /* 0x000e700000000a00 */
[----:B------:R-:W2:Y:S01]  /*107f0*/  @!P1 LDC.64 R2, c[0x0][0xc78] ;  /* 0x00031e00ff029b82 */ /* 0x000ea20000000a00 */
[----:B-1----:R-:W-:-:S05]  /*10800*/  @!P1 IMAD.WIDE.U32 R4, R7, 0x4, R4 ;  /* 0x0000000407049825 */ /* 0x002fca00078e0004 */
[----:B------:R-:W3:Y:S01]  /*10810*/  @!P1 LDG.E R6, desc[UR36][R4.64] ;  /* 0x0000002404069981 */ /* 0x000ee2000c1e1900 */
[----:B--2---:R-:W-:-:S05]  /*10820*/  @!P1 IMAD.WIDE.U32 R2, R7, 0x4, R2 ;  /* 0x0000000407029825 */ /* 0x004fca00078e0002 */
[----:B------:R-:W3:Y:S01]  /*10830*/  @!P1 LDG.E R9, desc[UR36][R2.64] ;  /* 0x0000002402099981 */ /* 0x000ee2000c1e1900 */
[C---:B------:R-:W-:Y:S02]  /*10840*/  ISETP.NE.AND P1, PT, R7.reuse, RZ, PT ;  /* 0x000000ff0700720c */ /* 0x040fe40003f25270 */
[C---:B------:R-:W-:Y:S02]  /*10850*/  ISETP.GE.U32.AND P2, PT, R7.reuse, 0x2, PT ;  /* 0x000000020700780c */ /* 0x040fe40003f46070 */
[C---:B------:R-:W-:Y:S02]  /*10860*/  ISETP.GE.U32.AND P3, PT, R7.reuse, 0x4, PT ;  /* 0x000000040700780c */ /* 0x040fe40003f66070 */
[C---:B------:R-:W-:Y:S02]  /*10870*/  ISETP.GE.U32.AND P4, PT, R7.reuse, 0x8, PT ;  /* 0x000000080700780c */ /* 0x040fe40003f86070 */
[----:B------:R-:W-:Y:S01]  /*10880*/  ISETP.GE.U32.AND P5, PT, R7, 0x10, PT ;  /* 0x000000100700780c */ /* 0x000fe20003fa6070 */
[----:B------:R-:W-:Y:S01]  /*10890*/  UMOV UR4, URZ ;  /* 0x0000003f00047c82 */ /* 0x000fe20008000000 */
[----:B---3--:R-:W-:-:S05]  /*108a0*/  IMAD R8, R6, R9, RZ ;  /* 0x0000000906087224 */ /* 0x008fca00078e02ff */
[----:B------:R-:W1:Y:S02]  /*108b0*/  SHFL.UP PT, R10, R8, 0x1, RZ ;  /* 0x04200000080a7989 */ /* 0x000e6400000e00ff */
[----:B-1----:R-:W-:-:S05]  /*108c0*/  SEL R11, R10, RZ, P1 ;  /* 0x000000ff0a0b7207 */ /* 0x002fca0000800000 */
[----:B------:R-:W-:-:S05]  /*108d0*/  IMAD.IADD R11, R8, 0x1, R11 ;  /* 0x00000001080b7824 */ /* 0x000fca00078e020b */
[----:B------:R-:W1:Y:S02]  /*108e0*/  SHFL.UP PT, R10, R11, 0x2, RZ ;  /* 0x044000000b0a7989 */ /* 0x000e6400000e00ff */
[----:B-1----:R-:W-:-:S05]  /*108f0*/  SEL R10, R10, RZ, P2 ;  /* 0x000000ff0a0a7207 */ /* 0x002fca0001000000 */
[----:B------:R-:W-:-:S05]  /*10900*/  IMAD.IADD R10, R11, 0x1, R10 ;  /* 0x000000010b0a7824 */ /* 0x000fca00078e020a */
[----:B------:R-:W1:Y:S02]  /*10910*/  SHFL.UP PT, R4, R10, 0x4, RZ ;  /* 0x048000000a047989 */ /* 0x000e6400000e00ff */
[----:B-1----:R-:W-:-:S04]  /*10920*/  SEL R3, R4, RZ, P3 ;  /* 0x000000ff04037207 */ /* 0x002fc80001800000 */
[----:B------:R-:W-:-:S05]  /*10930*/  IADD3 R3, R10, R3, RZ ;  /* 0x000000030a037210 */ /* 0x000fca0007ffe0ff */
[----:B------:R-:W1:Y:S02]  /*10940*/  SHFL.UP PT, R2, R3, 0x8, RZ ;  /* 0x0500000003027989 */ /* 0x000e6400000e00ff */
[----:B-1----:R-:W-:-:S05]  /*10950*/  SEL R2, R2, RZ, P4 ;  /* 0x000000ff02027207 */ /* 0x002fca0002000000 */
[----:B------:R-:W-:-:S05]  /*10960*/  IMAD.IADD R2, R3, 0x1, R2 ;  /* 0x0000000103027824 */ /* 0x000fca00078e0202 */
[----:B------:R-:W1:Y:S02]  /*10970*/  SHFL.UP PT, R4, R2, 0x10, RZ ;  /* 0x0600000002047989 */ /* 0x000e6400000e00ff */
[----:B-1----:R-:W-:-:S05]  /*10980*/  SEL R5, R4, RZ, P5 ;  /* 0x000000ff04057207 */ /* 0x002fca0002800000 */
[----:B------:R-:W-:-:S05]  /*10990*/  IMAD.IADD R5, R2, 0x1, R5 ;  /* 0x0000000102057824 */ /* 0x000fca00078e0205 */
[----:B------:R-:W1:Y:S02]  /*109a0*/  SHFL.IDX PT, R8, R5, 0x1f, 0x1f ;  /* 0x03e01f0005087f89 */ /* 0x000e6400000e0000 */
[----:B-1----:R-:W-:-:S05]  /*109b0*/  IMAD R8, R8, UR5, RZ ;  /* 0x0000000508087c24 */ /* 0x002fca000f8e02ff */
[----:B0-----:R-:W-:Y:S01]  /*109c0*/  ISETP.GT.AND P6, PT, R8, UR6, PT ;  /* 0x0000000608007c0c */ /* 0x001fe2000bfc4270 */
[----:B------:R-:W-:-:S12]  /*109d0*/  IMAD.MOV.U32 R3, RZ, RZ, R8 ;  /* 0x000000ffff037224 */ /* 0x000fd800078e0008 */
[----:B------:R-:W-:Y:S05]  /*109e0*/  @P6 BRA `(.L_x_230) ;  /* 0x0000000000986947 */ /* 0x000fea0003800000 */
[----:B------:R-:W-:Y:S01]  /*109f0*/  IMAD.MOV.U32 R8, RZ, RZ, R3 ;  /* 0x000000ffff087224 */ /* 0x000fe200078e0003 */
[----:B------:R-:W-:Y:S01]  /*10a00*/  UMOV UR4, URZ ;  /* 0x0000003f00047c82 */ /* 0x000fe20008000000 */
[----:B------:R-:W-:-:S05]  /*10a10*/  ULDC UR5, c[0x0][0xc38] ;  /* 0x00030e0000057ab9 */ /* 0x000fca0000000800 */
.L_x_232:
[----:B------:R-:W0:Y:S01]  /*10a20*/  LDC R2, c[0x0][0xc3c] ;  /* 0x00030f00ff027b82 */ /* 0x000e220000000800 */
[----:B------:R-:W-:-:S06]  /*10a30*/  UIADD3 UR4, UR4, 0x1f, URZ ;  /* 0x0000001f04047890 */ /* 0x000fcc000fffe03f */
[----:B0-----:R-:W-:-:S13]  /*10a40*/  ISETP.LE.AND P6, PT, R2, UR4, PT ;  /* 0x0000000402007c0c */ /* 0x001fda000bfc3270 */
[----:B------:R-:W-:Y:S05]  /*10a50*/  @P6 BRA `(.L_x_231) ;  /* 0x0000000400ac6947 */ /* 0x000fea0003800000 */
[----:B------:R-:W-:Y:S02]  /*10a60*/  VIADD R9, R7, UR4 ;  /* 0x0000000407097c36 */ /* 0x000fe40008000000 */
[----:B------:R-:W-:-:S03]  /*10a70*/  IMAD.MOV.U32 R6, RZ, RZ, RZ ;  /* 0x000000ffff067224 */ /* 0x000fc600078e00ff */
[----:B------:R-:W-:-:S13]  /*10a80*/  ISETP.GE.OR P6, PT, R9, R2, !P0 ;  /* 0x000000020900720c */ /* 0x000fda00047c6670 */
[----:B------:R-:W0:Y:S08]  /*10a90*/  @!P6 LDC.64 R4, c[0x0][0xc80] ;  /* 0x00032000ff04eb82 */ /* 0x000e300000000a00 */
[----:B------:R-:W1:Y:S01]  /*10aa0*/  @!P6 LDC.64 R2, c[0x0][0xc78] ;  /* 0x00031e00ff02eb82 */ /* 0x000e620000000a00 */
[----:B0-----:R-:W-:-:S05]  /*10ab0*/  @!P6 IMAD.WIDE R4, R9, 0x4, R4 ;  /* 0x000000040904e825 */ /* 0x001fca00078e0204 */
[----:B------:R-:W2:Y:S01]  /*10ac0*/  @!P6 LDG.E R6, desc[UR36][R4.64] ;  /* 0x000000240406e981 */ /* 0x000ea2000c1e1900 */
[----:B-1----:R-:W-:-:S04]  /*10ad0*/  @!P6 IMAD.WIDE R2, R9, 0x4, R2 ;  /* 0x000000040902e825 */ /* 0x002fc800078e0202 */
[----:B------:R-:W-:-:S06]  /*10ae0*/  IMAD.MOV.U32 R9, RZ, RZ, RZ ;  /* 0x000000ffff097224 */ /* 0x000fcc00078e00ff */
[----:B------:R-:W2:Y:S02]  /*10af0*/  @!P6 LDG.E R9, desc[UR36][R2.64] ;  /* 0x000000240209e981 */ /* 0x000ea4000c1e1900 */
[----:B--2---:R-:W-:-:S05]  /*10b00*/  IMAD R13, R6, R9, RZ ;  /* 0x00000009060d7224 */ /* 0x004fca00078e02ff */
[----:B------:R-:W0:Y:S02]  /*10b10*/  SHFL.UP PT, R10, R13, 0x1, RZ ;  /* 0x042000000d0a7989 */ /* 0x000e2400000e00ff */
[----:B0-----:R-:W-:-:S05]  /*10b20*/  SEL R10, R10, RZ, P1 ;  /* 0x000000ff0a0a7207 */ /* 0x001fca0000800000 */
[----:B------:R-:W-:-:S05]  /*10b30*/  IMAD.IADD R10, R13, 0x1, R10 ;  /* 0x000000010d0a7824 */ /* 0x000fca00078e020a */
        /* <DEDUP_REMOVED lines=12> */
[----:B------:R-:W0:Y:S02]  /*10c00*/  SHFL.IDX PT, R2, R5, 0x1f, 0x1f ;  /* 0x03e01f0005027f89 */ /* 0x000e2400000e0000 */
[----:B0-----:R-:W-:-:S04]  /*10c10*/  IMAD R3, R2, UR5, RZ ;  /* 0x0000000502037c24 */ /* 0x001fc8000f8e02ff */
[----:B------:R-:W-:-:S05]  /*10c20*/  IMAD.IADD R8, R3, 0x1, R8 ;  /* 0x0000000103087824 */ /* 0x000fca00078e0208 */
[----:B------:R-:W-:-:S13]  /*10c30*/  ISETP.GT.AND P6, PT, R8, UR6, PT ;  /* 0x0000000608007c0c */ /* 0x000fda000bfc4270 */
[----:B------:R-:W-:Y:S05]  /*10c40*/  @!P6 BRA `(.L_x_232) ;  /* 0xfffffffc0074e947 */ /* 0x000fea000383ffff */
.L_x_230:
[----:B------:R-:W-:Y:S01]  /*10c50*/  IMAD.IADD R11, R8, 0x1, -R3 ;  /* 0x00000001080b7824 */ /* 0x000fe200078e0a03 */
[----:B------:R-:W-:-:S03]  /*10c60*/  MOV R16, RZ ;  /* 0x000000ff00107202 */ /* 0x000fc60000000f00 */
[----:B------:R-:W-:-:S05]  /*10c70*/  IMAD R2, R5, UR5, R11 ;  /* 0x0000000505027c24 */ /* 0x000fca000f8e020b */
[----:B------:R-:W-:-:S13]  /*10c80*/  ISETP.GT.AND P0, PT, R2, UR6, PT ;  /* 0x0000000602007c0c */ /* 0x000fda000bf04270 */
[----:B------:R-:W-:-:S04]  /*10c90*/  VOTE.ANY R8, PT, !P0 ;  /* 0x0000000000087806 */ /* 0x000fc800040e0100 */
[----:B------:R-:W0:Y:S01]  /*10ca0*/  POPC R19, R8 ;  /* 0x0000000800137309 */ /* 0x000e220000000000 */
[----:B------:R-:W-:Y:S01]  /*10cb0*/  ISETP.NE.AND P0, PT, R8, RZ, PT ;  /* 0x000000ff0800720c */ /* 0x000fe20003f05270 */
[----:B0-----:R-:W0:Y:S04]  /*10cc0*/  SHFL.IDX PT, R6, R6, R19, 0x1f ;  /* 0x00001f1306067589 */ /* 0x001e2800000e0000 */
[----:B------:R1:W2:Y:S01]  /*10cd0*/  SHFL.IDX PT, R9, R9, R19, 0x1f ;  /* 0x00001f1309097589 */ /* 0x0002a200000e0000 */
[----:B0-----:R-:W-:-:S04]  /*10ce0*/  IABS R4, R6 ;  /* 0x0000000600047213 */ /* 0x001fc80000000000 */
[----:B------:R-:W0:Y:S08]  /*10cf0*/  I2F.RP R10, R4 ;  /* 0x00000004000a7306 */ /* 0x000e300000209400 */
[----:B0-----:R-:W0:Y:S02]  /*10d00*/  MUFU.RCP R10, R10 ;  /* 0x0000000a000a7308 */ /* 0x001e240000001000 */
[----:B0-----:R-:W-:-:S06]  /*10d10*/  VIADD R2, R10, 0xffffffe ;  /* 0x0ffffffe0a027836 */ /* 0x001fcc0000000000 */
[----:B------:R-:W0:Y:S02]  /*10d20*/  F2I.FTZ.U32.TRUNC.NTZ R3, R2 ;  /* 0x0000000200037305 */ /* 0x000e24000021f000 */
[----:B0-----:R-:W-:Y:S01]  /*10d30*/  IMAD.MOV R12, RZ, RZ, -R3 ;  /* 0x000000ffff0c7224 */ /* 0x001fe200078e0a03 */
[----:B-12---:R-:W-:Y:S06]  /*10d40*/  @!P0 BRA `(.L_x_233) ;  /* 0x0000000000088947 */ /* 0x006fec0003800000 */
[----:B------:R-:W-:-:S06]  /*10d50*/  VIADD R16, R19, 0xffffffff ;  /* 0xffffffff13107836 */ /* 0x000fcc0000000000 */
[----:B------:R0:W1:Y:S02]  /*10d60*/  SHFL.IDX PT, R16, R5, R16, 0x1f ;  /* 0x00001f1005107589 */ /* 0x00006400000e0000 */
.L_x_233:
[----:B-1----:R-:W-:Y:S01]  /*10d70*/  IMAD R16, R16, UR5, R11 ;  /* 0x0000000510107c24 */ /* 0x002fe2000f8e020b */
[----:B0-----:R-:W-:Y:S01]  /*10d80*/  IABS R5, R9 ;  /* 0x0000000900057213 */ /* 0x001fe20000000000 */
[----:B------:R-:W-:Y:S01]  /*10d90*/  IMAD.MOV.U32 R11, RZ, RZ, R12 ;  /* 0x000000ffff0b7224 */ /* 0x000fe200078e000c */
[----:B------:R-:W-:Y:S01]  /*10da0*/  IABS R12, R6 ;  /* 0x00000006000c7213 */ /* 0x000fe20000000000 */
[----:B------:R-:W-:Y:S01]  /*10db0*/  IMAD.MOV.U32 R2, RZ, RZ, RZ ;  /* 0x000000ffff027224 */ /* 0x000fe200078e00ff */
[----:B------:R-:W-:Y:S01]  /*10dc0*/  IADD3 R17, -R16, UR6, RZ ;  /* 0x0000000610117c10 */ /* 0x000fe2000fffe1ff */
[----:B------:R-:W-:Y:S01]  /*10dd0*/  IMAD R11, R11, R4, RZ ;  /* 0x000000040b0b7224 */ /* 0x000fe200078e02ff */
[----:B------:R-:W0:Y:S01]  /*10de0*/  I2F.RP R8, R5 ;  /* 0x0000000500087306 */ /* 0x000e220000209400 */
[----:B------:R-:W-:Y:S01]  /*10df0*/  IMAD.MOV R12, RZ, RZ, -R12 ;  /* 0x000000ffff0c7224 */ /* 0x000fe200078e0a0c */
[----:B------:R-:W-:Y:S01]  /*10e00*/  IABS R10, R17 ;  /* 0x00000011000a7213 */ /* 0x000fe20000000000 */
[----:B------:R-:W-:-:S04]  /*10e10*/  IMAD.HI.U32 R2, R3, R11, R2 ;  /* 0x0000000b03027227 */ /* 0x000fc800078e0002 */
[----:B------:R-:W-:Y:S02]  /*10e20*/  IMAD.MOV.U32 R3, RZ, RZ, R10 ;  /* 0x000000ffff037224 */ /* 0x000fe400078e000a */
[----:B------:R-:W-:Y:S02]  /*10e30*/  IMAD.MOV.U32 R10, RZ, RZ, R12 ;  /* 0x000000ffff0a7224 */ /* 0x000fe400078e000c */
[----:B------:R-:W-:-:S04]  /*10e40*/  IMAD.HI.U32 R2, R2, R3, RZ ;  /* 0x0000000302027227 */ /* 0x000fc800078e00ff */
[----:B------:R-:W-:Y:S01]  /*10e50*/  IMAD R3, R2, R10, R3 ;  /* 0x0000000a02037224 */ /* 0x000fe200078e0203 */
[----:B0-----:R-:W0:Y:S01]  /*10e60*/  MUFU.RCP R8, R8 ;  /* 0x0000000800087308 */ /* 0x001e220000001000 */
[----:B------:R-:W-:-:S03]  /*10e70*/  VIADD R19, R19, UR4 ;  /* 0x0000000413137c36 */ /* 0x000fc60008000000 */
[----:B------:R-:W-:-:S13]  /*10e80*/  ISETP.GT.U32.AND P1, PT, R4, R3, PT ;  /* 0x000000030400720c */ /* 0x000fda0003f24070 */
[----:B------:R-:W-:Y:S02]  /*10e90*/  @!P1 IMAD.IADD R3, R3, 0x1, -R4 ;  /* 0x0000000103039824 */ /* 0x000fe400078e0a04 */
[----:B0-----:R-:W-:Y:S02]  /*10ea0*/  VIADD R10, R8, 0xffffffe ;  /* 0x0ffffffe080a7836 */ /* 0x001fe40000000000 */
[----:B------:R-:W-:Y:S01]  /*10eb0*/  @!P1 VIADD R2, R2, 0x1 ;  /* 0x0000000102029836 */ /* 0x000fe20000000000 */
[----:B------:R-:W-:Y:S02]  /*10ec0*/  ISETP.GE.U32.AND P0, PT, R3, R4, PT ;  /* 0x000000040300720c */ /* 0x000fe40003f06070 */
[----:B------:R-:W-:Y:S01]  /*10ed0*/  LOP3.LUT R4, R17, R6, RZ, 0x3c, !PT ;  /* 0x0000000611047212 */ /* 0x000fe200078e3cff */
[----:B------:R0:W1:Y:S01]  /*10ee0*/  F2I.FTZ.U32.TRUNC.NTZ R3, R10 ;  /* 0x0000000a00037305 */ /* 0x000062000021f000 */
[----:B------:R-:W-:Y:S02]  /*10ef0*/  ISETP.NE.AND P1, PT, R6, RZ, PT ;  /* 0x000000ff0600720c */ /* 0x000fe40003f25270 */
[----:B------:R-:W-:-:S02]  /*10f00*/  ISETP.GE.AND P2, PT, R4, RZ, PT ;  /* 0x000000ff0400720c */ /* 0x000fc40003f46270 */
[----:B0-----:R-:W-:-:S05]  /*10f10*/  IABS R10, R9 ;  /* 0x00000009000a7213 */ /* 0x001fca0000000000 */
[----:B------:R-:W-:-:S04]  /*10f20*/  @P0 VIADD R2, R2, 0x1 ;  /* 0x0000000102020836 */ /* 0x000fc80000000000 */
[----:B------:R-:W-:Y:S02]  /*10f30*/  IMAD.MOV.U32 R8, RZ, RZ, R2 ;  /* 0x000000ffff087224 */ /* 0x000fe400078e0002 */
[----:B-1----:R-:W-:Y:S02]  /*10f40*/  IMAD.MOV R2, RZ, RZ, -R3 ;  /* 0x000000ffff027224 */ /* 0x002fe400078e0a03 */
[----:B------:R-:W-:Y:S01]  /*10f50*/  @!P2 IMAD.MOV R8, RZ, RZ, -R8 ;  /* 0x000000ffff08a224 */ /* 0x000fe200078e0a08 */
[----:B------:R-:W-:Y:S01]  /*10f60*/  @!P1 LOP3.LUT R8, RZ, R6, RZ, 0x33, !PT ;  /* 0x00000006ff089212 */ /* 0x000fe200078e33ff */
[----:B------:R-:W-:Y:S02]  /*10f70*/  IMAD R11, R2, R5, RZ ;  /* 0x00000005020b7224 */ /* 0x000fe400078e02ff */
[----:B------:R-:W-:Y:S01]  /*10f80*/  IMAD.MOV.U32 R2, RZ, RZ, RZ ;  /* 0x000000ffff027224 */ /* 0x000fe200078e00ff */
[----:B------:R-:W-:Y:S01]  /*10f90*/  IABS R4, R8 ;  /* 0x0000000800047213 */ /* 0x000fe20000000000 */
[----:B------:R-:W-:-:S02]  /*10fa0*/  IMAD.MOV R10, RZ, RZ, -R10 ;  /* 0x000000ffff0a7224 */ /* 0x000fc400078e0a0a */
[----:B------:R-:W-:-:S04]  /*10fb0*/  IMAD.HI.U32 R2, R3, R11, R2 ;  /* 0x0000000b03027227 */ /* 0x000fc800078e0002 */
[----:B------:R-:W-:Y:S01]  /*10fc0*/  IMAD.MOV.U32 R3, RZ, RZ, R4 ;  /* 0x000000ffff037224 */ /* 0x000fe200078e0004 */
[----:B------:R-:W-:Y:S01]  /*10fd0*/  MOV R4, R10 ;  /* 0x0000000a00047202 */ /* 0x000fe20000000f00 */
[----:B------:R-:W-:Y:S02]  /*10fe0*/  IMAD R6, R6, R8, RZ ;  /* 0x0000000806067224 */ /* 0x000fe400078e02ff */
[----:B------:R-:W-:-:S04]  /*10ff0*/  IMAD.HI.U32 R2, R2, R3, RZ ;  /* 0x0000000302027227 */ /* 0x000fc800078e00ff */
[----:B------:R-:W-:Y:S01]  /*11000*/  IMAD R4, R2, R4, R3 ;  /* 0x0000000402047224 */ /* 0x000fe200078e0203 */
[----:B------:R-:W-:Y:S01]  /*11010*/  LOP3.LUT R3, R8, R9, RZ, 0x3c, !PT ;  /* 0x0000000908037212 */ /* 0x000fe200078e3cff */
[----:B------:R-:W-:-:S03]  /*11020*/  IMAD.IADD R17, R17, 0x1, -R6 ;  /* 0x0000000111117824 */ /* 0x000fc600078e0a06 */
[----:B------:R-:W-:Y:S02]  /*11030*/  ISETP.GT.U32.AND P1, PT, R5, R4, PT ;  /* 0x000000040500720c */ /* 0x000fe40003f24070 */
[----:B------:R-:W-:-:S11]  /*11040*/  ISETP.GE.AND P2, PT, R3, RZ, PT ;  /* 0x000000ff0300720c */ /* 0x000fd60003f46270 */
[----:B------:R-:W-:Y:S02]  /*11050*/  @!P1 IMAD.IADD R4, R4, 0x1, -R5 ;  /* 0x0000000104049824 */ /* 0x000fe400078e0a05 */
[----:B------:R-:W-:Y:S01]  /*11060*/  @!P1 VIADD R2, R2, 0x1 ;  /* 0x0000000102029836 */ /* 0x000fe20000000000 */
[----:B------:R-:W-:Y:S02]  /*11070*/  ISETP.NE.AND P1, PT, R9, RZ, PT ;  /* 0x000000ff0900720c */ /* 0x000fe40003f25270 */
[----:B------:R-:W-:-:S13]  /*11080*/  ISETP.GE.U32.AND P0, PT, R4, R5, PT ;  /* 0x000000050400720c */ /* 0x000fda0003f06070 */
[----:B------:R-:W-:-:S04]  /*11090*/  @P0 VIADD R2, R2, 0x1 ;  /* 0x0000000102020836 */ /* 0x000fc80000000000 */
[----:B------:R-:W-:Y:S01]  /*110a0*/  @!P2 IMAD.MOV R2, RZ, RZ, -R2 ;  /* 0x000000ffff02a224 */ /* 0x000fe200078e0a02 */
[----:B------:R-:W-:-:S05]  /*110b0*/  @!P1 LOP3.LUT R2, RZ, R9, RZ, 0x33, !PT ;  /* 0x00000009ff029212 */ /* 0x000fca00078e33ff */
[----:B------:R-:W-:-:S04]  /*110c0*/  IMAD.MOV R18, RZ, RZ, -R2 ;  /* 0x000000ffff127224 */ /* 0x000fc800078e0a02 */
[C---:B------:R-:W-:Y:S02]  /*110d0*/  IMAD R18, R9.reuse, R18, R8 ;  /* 0x0000001209127224 */ /* 0x040fe400078e0208 */
[----:B------:R-:W-:-:S04]  /*110e0*/  IMAD R9, R9, 0x1000000, R2 ;  /* 0x0100000009097824 */ /* 0x000fc800078e0202 */
[----:B------:R-:W-:Y:S01]  /*110f0*/  IMAD R18, R18, 0x10000, R9 ;  /* 0x0001000012127824 */ /* 0x000fe200078e0209 */
[----:B------:R-:W-:Y:S06]  /*11100*/  BRA `(.L_x_234) ;  /* 0x0000000000147947 */ /* 0x000fec0003800000 */
.L_x_231:
[----:B------:R-:W-:Y:S01]  /*11110*/  ULDC UR4, c[0x0][0xc3c] ;  /* 0x00030f0000047ab9 */ /* 0x000fe20000000800 */
[----:B------:R-:W-:Y:S02]  /*11120*/  IMAD.MOV.U32 R17, RZ, RZ, RZ ;  /* 0x000000ffff117224 */ /* 0x000fe400078e00ff */
[----:B------:R-:W-:Y:S02]  /*11130*/  IMAD.U32 R16, RZ, RZ, UR6 ;  /* 0x00000006ff107e24 */ /* 0x000fe4000f8e00ff */
[----:B------:R-:W-:Y:S02]  /*11140*/  IMAD.MOV.U32 R18, RZ, RZ, RZ ;  /* 0x000000ffff127224 */ /* 0x000fe400078e00ff */
[----:B------:R-:W-:-:S07]  /*11150*/  IMAD.U32 R19, RZ, RZ, UR4 ;  /* 0x00000004ff137e24 */ /* 0x000fce000f8e00ff */
.L_x_234:
[----:B------:R-:W-:-:S13]  /*11160*/  ISETP.NE.AND P0, PT, R7, RZ, PT ;  /* 0x000000ff0700720c */ /* 0x000fda0003f05270 */
[----:B------:R-:W0:Y:S01]  /*11170*/  @!P0 S2R R3, SR_CgaCtaId ;  /* 0x0000000000038919 */ /* 0x000e220000008800 */
[----:B------:R-:W-:-:S04]  /*11180*/  @!P0 MOV R2, 0x400 ;  /* 0x0000040000028802 */ /* 0x000fc80000000f00 */
[----:B0-----:R-:W-:-:S05]  /*11190*/  @!P0 LEA R2, R3, R2, 0x18 ;  /* 0x0000000203028211 */ /* 0x001fca00078ec0ff */
[----:B------:R1:W-:Y:S01]  /*111a0*/  @!P0 STS.128 [R2+0x388d0], R16 ;  /* 0x0388d01002008388 */ /* 0x0003e20000000c00 */
[----:B------:R-:W-:Y:S06]  /*111b0*/  BAR.ARV 0x5, 0x180 ;  /* 0x0146000000007b1d */ /* 0x000fec0000002000 */
.L_x_229:
[----:B------:R2:W-:Y:S01]  /*111c0*/  STL [R1+0x28], RZ ;  /* 0x000028ff01007387 */ /* 0x0005e20000100800 */
[----:B------:R-:W-:Y:S01]  /*111d0*/  ULDC UR4, c[0x0][0xc3c] ;  /* 0x00030f0000047ab9 */ /* 0x000fe20000000800 */
[----:B------:R-:W-:Y:S01]  /*111e0*/  IMAD.MOV.U32 R28, RZ, RZ, 0x1 ;  /* 0x00000001ff1c7424 */ /* 0x000fe200078e00ff */
[----:B0-----:R-:W-:Y:S01]  /*111f0*/  ISETP.GE.AND P0, PT, R19, UR4, PT ;  /* 0x0000000413007c0c */ /* 0x001fe2000bf06270 */
[----:B------:R-:W-:-:S12]  /*11200*/  IMAD.MOV.U32 R27, RZ, RZ, RZ ;  /* 0x000000ffff1b7224 */ /* 0x000fd800078e00ff */
[----:B--2---:R-:W-:Y:S05]  /*11210*/  @P0 BRA `(.L_x_235) ;  /* 0x0000004c00140947 */ /* 0x004fea0003800000 */
[----:B-1----:R-:W2:Y:S01]  /*11220*/  LDL R2, [R1+0x50] ;  /* 0x0000500001027983 */ /* 0x002ea20000100800 */
[----:B------:R-:W0:Y:S01]  /*11230*/  S2UR UR5, SR_CgaCtaId ;  /* 0x00000000000579c3 */ /* 0x000e220000008800 */
[----:B------:R-:W-:Y:S01]  /*11240*/  SHF.L.U32 R32, R0, 0x3, RZ ;  /* 0x0000000300207819 */ /* 0x000fe200000006ff */
[----:B------:R-:W-:Y:S01]  /*11250*/  BSSY B8, `(.L_x_235) ;  /* 0x00004c1000087945 */ /* 0x000fe20003800000 */
[----:B------:R1:W-:Y:S01]  /*11260*/  STL [R1+0x28], RZ ;  /* 0x000028ff01007387 */ /* 0x0003e20000100800 */
[----:B------:R-:W-:Y:S01]  /*11270*/  IMAD.MOV.U32 R28, RZ, RZ, 0x1 ;  /* 0x00000001ff1c7424 */ /* 0x000fe200078e00ff */
[----:B------:R-:W-:Y:S01]  /*11280*/  LOP3.LUT R3, R32, 0x1f8, RZ, 0xc0, !PT ;  /* 0x000001f820037812 */ /* 0x000fe200078ec0ff */
[----:B------:R-:W-:Y:S01]  /*11290*/  IMAD.MOV.U32 R27, RZ, RZ, RZ ;  /* 0x000000ffff1b7224 */ /* 0x000fe200078e00ff */
[----:B------:R-:W-:Y:S02]  /*112a0*/  ULDC UR39, c[0x0][0xc] ;  /* 0x0000030000277ab9 */ /* 0x000fe40000000800 */
[----:B------:R-:W-:-:S04]  /*112b0*/  LOP3.LUT R3, R3, 0x38, R0, 0x78, !PT ;  /* 0x0000003803037812 */ /* 0x000fc800078e7800 */
[----:B------:R-:W-:Y:S02]  /*112c0*/  LOP3.LUT R31, R3, 0x200, R32, 0xf8, !PT ;  /* 0x00000200031f7812 */ /* 0x000fe400078ef820 */
[----:B------:R-:W-:-:S04]  /*112d0*/  LOP3.LUT R32, R32, 0x38, RZ, 0xc0, !PT ;  /* 0x0000003820207812 */ /* 0x000fc800078ec0ff */
[C---:B------:R-:W-:Y:S02]  /*112e0*/  LOP3.LUT R37, R32.reuse, 0x40, RZ, 0xfc, !PT ;  /* 0x0000004020257812 */ /* 0x040fe400078efcff */
[C---:B------:R-:W-:Y:S02]  /*112f0*/  LOP3.LUT R36, R32.reuse, 0x80, RZ, 0xfc, !PT ;  /* 0x0000008020247812 */ /* 0x040fe400078efcff */
[----:B------:R-:W-:Y:S02]  /*11300*/  LOP3.LUT R34, R32, 0xc0, RZ, 0xfc, !PT ;  /* 0x000000c020227812 */ /* 0x000fe400078efcff */
[----:B--2---:R-:W-:Y:S02]  /*11310*/  R2UR UR4, R2 ;  /* 0x00000000020472ca */ /* 0x004fe400000e0000 */
[C---:B------:R-:W-:Y:S01]  /*11320*/  LOP3.LUT R2, R0.reuse, 0x7f, RZ, 0xc0, !PT ;  /* 0x0000007f00027812 */ /* 0x040fe200078ec0ff */
[----:B------:R-:W-:-:S03]  /*11330*/  IMAD.SHL.U32 R0, R0, 0x10, RZ ;  /* 0x0000001000007824 */ /* 0x000fc600078e00ff */
[----:B------:R-:W-:-:S04]  /*11340*/  SHF.R.U32.HI R2, RZ, 0x3, R2 ;  /* 0x00000003ff027819 */ /* 0x000fc80000011602 */
[----:B------:R-:W-:-:S03]  /*11350*/  LOP3.LUT R0, R2, 0x70, R0, 0xf8, !PT ;  /* 0x0000007002007812 */ /* 0x000fc600078ef800 */
[----:B------:R-:W-:-:S03]  /*11360*/  ULOP3.LUT UR38, UR4, 0x2, URZ, 0xfc, !UPT ;  /* 0x0000000204267892 */ /* 0x000fc6000f8efc3f */
[----:B------:R-:W-:Y:S02]  /*11370*/  UMOV UR4, 0x400 ;  /* 0x0000040000047882 */ /* 0x000fe40000000000 */
[----:B0-----:R-:W-:-:S06]  /*11380*/  ULEA UR4, UR5, UR4, 0x18 ;  /* 0x0000000405047291 */ /* 0x001fcc000f8ec03f */
[----:B------:R-:W-:-:S04]  /*11390*/  IMAD.U32 R22, RZ, RZ, UR4 ;  /* 0x00000004ff167e24 */ /* 0x000fc8000f8e00ff */
[----:B-1----:R-:W-:-:S07]  /*113a0*/  IMAD R33, R31, 0x2, R22 ;  /* 0x000000021f217824 */ /* 0x002fce00078e0216 */
.L_x_300:
[----:B0-----:R-:W0:Y:S02]  /*113b0*/  LDC.64 R2, c[0x0][0xc88] ;  /* 0x00032200ff027b82 */ /* 0x001e240000000a00 */
[----:B0-----:R-:W-:-:S05]  /*113c0*/  IMAD.WIDE R2, R19, 0x4, R2 ;  /* 0x0000000413027825 */ /* 0x001fca00078e0202 */
[----:B--2---:R-:W2:Y:S01]  /*113d0*/  LDG.E R29, desc[UR36][R2.64] ;  /* 0x00000024021d7981 */ /* 0x004ea2000c1e1900 */
[----:B------:R-:W-:Y:S05]  /*113e0*/  YIELD ;  /* 0x0000000000007946 */ /* 0x000fea0003800000 */
[----:B------:R-:W-:Y:S01]  /*113f0*/  ULDC.64 UR4, c[0x0][0xa28] ;  /* 0x00028a0000047ab9 */ /* 0x000fe20000000a00 */
[----:B------:R-:W-:Y:S01]  /*11400*/  IMAD.MOV.U32 R6, RZ, RZ, RZ ;  /* 0x000000ffff067224 */ /* 0x000fe200078e00ff */
[----:B------:R-:W-:Y:S01]  /*11410*/  ISETP.NE.U32.AND P0, PT, RZ, UR4, PT ;  /* 0x00000004ff007c0c */ /* 0x000fe2000bf05070 */
[----:B------:R-:W-:-:S03]  /*11420*/  ULDC.64 UR6, c[0x0][0xa18] ;  /* 0x0002860000067ab9 */ /* 0x000fc60000000a00 */
[----:B------:R-:W-:Y:S01]  /*11430*/  ISETP.NE.AND.EX P0, PT, RZ, UR5, PT, P0 ;  /* 0x00000005ff007c0c */ /* 0x000fe2000bf05300 */
[----:B------:R-:W-:Y:S01]  /*11440*/  IMAD.MOV.U32 R35, RZ, RZ, RZ ;  /* 0x000000ffff237224 */ /* 0x000fe200078e00ff */
[----:B--2---:R-:W-:-:S11]  /*11450*/  SHF.R.S32.HI R0, RZ, 0x1f, R29 ;  /* 0x0000001fff007819 */ /* 0x004fd6000001141d */
[C---:B------:R-:W-:Y:S01]  /*11460*/  @P0 LEA R2, P1, R29.reuse, UR4, 0x2 ;  /* 0x000000041d020c11 */ /* 0x040fe2000f8210ff */
[C---:B------:R-:W-:Y:S01]  /*11470*/  IMAD.SHL.U32 R24, R29.reuse, 0x4, RZ ;  /* 0x000000041d187824 */ /* 0x040fe200078e00ff */
[C-C-:B------:R-:W-:Y:S01]  /*11480*/  SHF.L.U64.HI R25, R29.reuse, 0x2, R0.reuse ;  /* 0x000000021d197819 */ /* 0x140fe20000010200 */
[----:B------:R0:W-:Y:S01]  /*11490*/  STL [R1+0x10], R0 ;  /* 0x0000100001007387 */ /* 0x0001e20000100800 */
[----:B------:R-:W-:Y:S01]  /*114a0*/  @P0 LEA.HI.X R3, R29, UR5, R0, 0x2, P1 ;  /* 0x000000051d030c11 */ /* 0x000fe200088f1400 */
[----:B------:R-:W-:-:S04]  /*114b0*/  ULDC.64 UR4, c[0x0][0xa00] ;  /* 0x0002800000047ab9 */ /* 0x000fc80000000a00 */
[----:B------:R1:W2:Y:S01]  /*114c0*/  @P0 LDG.E R6, desc[UR36][R2.64] ;  /* 0x0000002402060981 */ /* 0x0002a2000c1e1900 */
[----:B------:R-:W-:Y:S02]  /*114d0*/  ISETP.NE.U32.AND P0, PT, RZ, UR4, PT ;  /* 0x00000004ff007c0c */ /* 0x000fe4000bf05070 */
[----:B------:R-:W-:Y:S02]  /*114e0*/  LOP3.LUT R23, R23, 0xffffff7f, RZ, 0xc0, !PT ;  /* 0xffffff7f17177812 */ /* 0x000fe400078ec0ff */
[----:B------:R-:W-:Y:S02]  /*114f0*/  ISETP.NE.AND.EX P2, PT, RZ, UR5, PT, P0 ;  /* 0x00000005ff007c0c */ /* 0x000fe4000bf45300 */
[----:B------:R-:W-:Y:S02]  /*11500*/  ISETP.NE.U32.AND P0, PT, RZ, UR6, PT ;  /* 0x00000006ff007c0c */ /* 0x000fe4000bf05070 */
[----:B-1----:R-:W-:Y:S02]  /*11510*/  IADD3 R2, P1, R24, UR4, RZ ;  /* 0x0000000418027c10 */ /* 0x002fe4000ff3e0ff */
[----:B------:R-:W-:-:S02]  /*11520*/  ISETP.NE.AND.EX P0, PT, RZ, UR7, PT, P0 ;  /* 0x00000007ff007c0c */ /* 0x000fc4000bf05300 */
[----:B------:R-:W-:Y:S01]  /*11530*/  IADD3.X R3, R25, UR5, RZ, P1, !PT ;  /* 0x0000000519037c10 */ /* 0x000fe20008ffe4ff */
[----:B------:R-:W-:-:S04]  /*11540*/  ULDC.64 UR4, c[0x0][0x418] ;  /* 0x0001060000047ab9 */ /* 0x000fc80000000a00 */
[----:B------:R-:W-:Y:S01]  /*11550*/  @P2 LOP3.LUT R23, R23, 0x80, RZ, 0xfc, !PT ;  /* 0x0000008017172812 */ /* 0x000fe200078efcff */
[----:B------:R1:W5:Y:S05]  /*11560*/  @P2 LDG.E R35, desc[UR36][R2.64] ;  /* 0x0000002402232981 */ /* 0x00036a000c1e1900 */
[----:B------:R-:W-:-:S04]  /*11570*/  @P0 IADD3 R4, P1, R24, UR6, RZ ;  /* 0x0000000618040c10 */ /* 0x000fc8000ff3e0ff */
[----:B------:R-:W-:-:S05]  /*11580*/  @P0 IADD3.X R5, R25, UR7, RZ, P1, !PT ;  /* 0x0000000719050c10 */ /* 0x000fca0008ffe4ff */
[----:B------:R-:W3:Y:S01]  /*11590*/  @P0 LDG.E R4, desc[UR36][R4.64] ;  /* 0x0000002404040981 */ /* 0x000ee2000c1e1900 */
[----:B------:R-:W-:-:S03]  /*115a0*/  UISETP.NE.U32.AND UP0, UPT, UR4, URZ, UPT ;  /* 0x0000003f0400728c */ /* 0x000fc6000bf05070 */
[----:B------:R-:W-:Y:S01]  /*115b0*/  ULDC UR4, c[0x0][0x424] ;  /* 0x0001090000047ab9 */ /* 0x000fe20000000800 */
[----:B------:R-:W-:-:S03]  /*115c0*/  UISETP.NE.AND.EX UP0, UPT, UR5, URZ, UPT, UP0 ;  /* 0x0000003f0500728c */ /* 0x000fc6000bf05300 */
[----:B------:R-:W-:Y:S01]  /*115d0*/  ULDC UR5, c[0x0][0x2f0] ;  /* 0x0000bc0000057ab9 */ /* 0x000fe20000000800 */
[----:B------:R-:W-:-:S04]  /*115e0*/  USEL UR4, UR4, 0x1, UP0 ;  /* 0x0000000104047887 */ /* 0x000fc80008000000 */
[----:B------:R-:W-:-:S06]  /*115f0*/  UIMAD UR4, UR4, UR5, URZ ;  /* 0x00000005040472a4 */ /* 0x000fcc000f8e023f */
[----:B0-----:R-:W-:Y:S01]  /*11600*/  IMAD.U32 R0, RZ, RZ, UR4 ;  /* 0x00000004ff007e24 */ /* 0x001fe2000f8e00ff */
[----:B--2---:R1:W-:Y:S04]  /*11610*/  STL [R1+0x8], R6 ;  /* 0x0000080601007387 */ /* 0x0043e80000100800 */
[----:B---3--:R1:W-:Y:S01]  /*11620*/  @P0 STL [R1+0x20], R4 ;  /* 0x0000200401000387 */ /* 0x0083e20000100800 */
[----:B------:R-:W-:Y:S05]  /*11630*/  @P0 BRA `(.L_x_236) ;  /* 0x0000000000200947 */ /* 0x000fea0003800000 */
[----:B------:R-:W-:Y:S02]  /*11640*/  ULDC UR4, c[0x0][0x288] ;  /* 0x0000a20000047ab9 */ /* 0x000fe40000000800 */
[----:B-1----:R-:W-:-:S05]  /*11650*/  IMAD.U32 R4, RZ, RZ, UR4 ;  /* 0x00000004ff047e24 */ /* 0x002fca000f8e00ff */
[----:B------:R0:W-:Y:S01]  /*11660*/  STL [R1+0x20], R4 ;  /* 0x0000200401007387 */ /* 0x0001e20000100800 */
[----:B------:R-:W-:Y:S05]  /*11670*/  @!P2 BRA `(.L_x_236) ;  /* 0x000000000010a947 */ /* 0x000fea0003800000 */
[----:B------:R-:W2:Y:S04]  /*11680*/  LDG.E R5, desc[UR36][R2.64] ;  /* 0x0000002402057981 */ /* 0x000ea8000c1e1900 */
[----:B0-----:R-:W2:Y:S02]  /*11690*/  LDG.E R4, desc[UR36][R2.64+0x4] ;  /* 0x0000042402047981 */ /* 0x001ea4000c1e1900 */
[----:B--2---:R-:W-:-:S05]  /*116a0*/  IMAD.IADD R2, R4, 0x1, -R5 ;  /* 0x0000000104027824 */ /* 0x004fca00078e0a05 */
[----:B------:R2:W-:Y:S02]  /*116b0*/  STL [R1+0x20], R2 ;  /* 0x0000200201007387 */ /* 0x0005e40000100800 */
.L_x_236:
[----:B------:R-:W-:Y:S01]  /*116c0*/  ULDC.64 UR4, c[0x0][0xa20] ;  /* 0x0002880000047ab9 */ /* 0x000fe20000000a00 */
[----:B------:R-:W-:Y:S01]  /*116d0*/  IMAD.MOV.U32 R30, RZ, RZ, R29 ;  /* 0x000000ffff1e7224 */ /* 0x000fe200078e001d */
[----:B------:R-:W-:-:S04]  /*116e0*/  ISETP.NE.U32.AND P0, PT, RZ, UR4, PT ;  /* 0x00000004ff007c0c */ /* 0x000fc8000bf05070 */
[----:B------:R-:W-:-:S13]  /*116f0*/  ISETP.NE.AND.EX P0, PT, RZ, UR5, PT, P0 ;  /* 0x00000005ff007c0c */ /* 0x000fda000bf05300 */
[----:B------:R-:W-:Y:S05]  /*11700*/  @!P0 BRA `(.L_x_237) ;  /* 0x0000000000108947 */ /* 0x000fea0003800000 */
[----:B-12---:R-:W-:-:S04]  /*11710*/  IADD3 R2, P0, R24, UR4, RZ ;  /* 0x0000000418027c10 */ /* 0x006fc8000ff1e0ff */
[----:B------:R-:W-:-:S05]  /*11720*/  IADD3.X R3, R25, UR5, RZ, P0, !PT ;  /* 0x0000000519037c10 */ /* 0x000fca00087fe4ff */
[----:B------:R1:W5:Y:S01]  /*11730*/  LDG.E R0, desc[UR36][R2.64] ;  /* 0x0000002402007981 */ /* 0x000362000c1e1900 */
[----:B------:R-:W-:Y:S05]  /*11740*/  BRA `(.L_x_238) ;  /* 0x0000000000247947 */ /* 0x000fea0003800000 */
.L_x_237:
[----:B------:R-:W-:Y:S02]  /*11750*/  ULDC.64 UR4, c[0x0][0xa08] ;  /* 0x0002820000047ab9 */ /* 0x000fe40000000a00 */
[----:B------:R-:W-:-:S04]  /*11760*/  ISETP.NE.U32.AND P0, PT, RZ, UR4, PT ;  /* 0x00000004ff007c0c */ /* 0x000fc8000bf05070 */
[----:B------:R-:W-:-:S13]  /*11770*/  ISETP.NE.AND.EX P0, PT, RZ, UR5, PT, P0 ;  /* 0x00000005ff007c0c */ /* 0x000fda000bf05300 */
[----:B------:R-:W-:Y:S05]  /*11780*/  @!P0 BRA `(.L_x_238) ;  /* 0x0000000000148947 */ /* 0x000fea0003800000 */
[----:B-12---:R-:W1:Y:S02]  /*11790*/  LDC.64 R2, c[0x0][0xa08] ;  /* 0x00028200ff027b82 */ /* 0x006e640000000a00 */
[----:B-1----:R-:W-:-:S05]  /*117a0*/  IMAD.WIDE R2, R30, 0x4, R2 ;  /* 0x000000041e027825 */ /* 0x002fca00078e0202 */
[----:B------:R-:W2:Y:S04]  /*117b0*/  LDG.E R0, desc[UR36][R2.64] ;  /* 0x0000002402007981 */ /* 0x000ea8000c1e1900 */
[----:B------:R-:W2:Y:S02]  /*117c0*/  LDG.E R5, desc[UR36][R2.64+0x4] ;  /* 0x0000042402057981 */ /* 0x000ea4000c1e1900 */
[----:B--2---:R-:W-:-:S07]  /*117d0*/  IMAD.IADD R0, R5, 0x1, -R0 ;  /* 0x0000000105007824 */ /* 0x004fce00078e0a00 */
.L_x_238:
[----:B01---5:R-:W-:Y:S01]  /*117e0*/  IMAD.IADD R4, R0, 0x1, -R6 ;  /* 0x0000000100047824 */ /* 0x023fe200078e0a06 */
[----:B------:R-:W-:Y:S01]  /*117f0*/  LOP3.LUT R0, R18, 0xff000000, RZ, 0xc0, !PT ;  /* 0xff00000012007812 */ /* 0x000fe200078ec0ff */
[----:B------:R-:W-:Y:S02]  /*11800*/  BSSY B0, `(.L_x_239) ;  /* 0x0000029000007945 */ /* 0x000fe40003800000 */
[C---:B--2---:R-:W-:Y:S01]  /*11810*/  VIADD R2, R4.reuse, 0x4f ;  /* 0x0000004f04027836 */ /* 0x044fe20000000000 */
[----:B------:R-:W-:Y:S01]  /*11820*/  ISETP.GE.AND P0, PT, R4, 0x1, PT ;  /* 0x000000010400780c */ /* 0x000fe20003f06270 */
[----:B------:R0:W-:Y:S01]  /*11830*/  STL [R1], R4 ;  /* 0x0000000401007387 */ /* 0x0001e20000100800 */
[----:B------:R-:W-:Y:S01]  /*11840*/  SHF.R.U32.HI R3, RZ, 0x8, R0 ;  /* 0x00000008ff037819 */ /* 0x000fe20000011600 */
[----:B------:R-:W-:Y:S01]  /*11850*/  IMAD.HI R2, R2, 0x66666667, RZ ;  /* 0x6666666702027827 */ /* 0x000fe200078e02ff */
[----:B------:R-:W-:-:S04]  /*11860*/  LOP3.LUT R0, R18, 0xff0000, RZ, 0xc0, !PT ;  /* 0x00ff000012007812 */ /* 0x000fc800078ec0ff */
[----:B------:R-:W-:Y:S02]  /*11870*/  LEA.HI R6, R0, R3, RZ, 0x10 ;  /* 0x0000000300067211 */ /* 0x000fe400078f80ff */
[----:B------:R-:W-:Y:S02]  /*11880*/  SHF.R.U32.HI R3, RZ, 0x1f, R2 ;  /* 0x0000001fff037819 */ /* 0x000fe40000011602 */
[----:B------:R-:W-:Y:S02]  /*11890*/  LOP3.LUT R5, R6, 0xff, RZ, 0xc0, !PT ;  /* 0x000000ff06057812 */ /* 0x000fe400078ec0ff */
[----:B0-----:R-:W-:Y:S02]  /*118a0*/  LEA.HI.SX32 R4, R2, R3, 0x1b ;  /* 0x0000000302047211 */ /* 0x001fe400078fdaff */
[----:B------:R-:W-:Y:S01]  /*118b0*/  MOV R0, RZ ;  /* 0x000000ff00007202 */ /* 0x000fe20000000f00 */
[----:B------:R-:W-:Y:S06]  /*118c0*/  @!P0 BRA `(.L_x_240) ;  /* 0x0000000000708947 */ /* 0x000fec0003800000 */
[----:B------:R-:W-:-:S04]  /*118d0*/  SHF.R.U32.HI R6, RZ, 0x10, R6 ;  /* 0x00000010ff067819 */ /* 0x000fc80000011606 */
[----:B------:R-:W-:-:S13]  /*118e0*/  ISETP.NE.AND P0, PT, R6, RZ, PT ;  /* 0x000000ff0600720c */ /* 0x000fda0003f05270 */
[----:B------:R-:W0:Y:S02]  /*118f0*/  @!P0 LDC R6, c[0x0][0x9f0] ;  /* 0x00027c00ff068b82 */ /* 0x000e240000000800 */
[-C--:B0-----:R-:W-:Y:S02]  /*11900*/  IABS R8, R6.reuse ;  /* 0x0000000600087213 */ /* 0x081fe40000000000 */
[----:B------:R-:W-:Y:S02]  /*11910*/  IADD3 R7, R6, -0x1, R4 ;  /* 0xffffffff06077810 */ /* 0x000fe40007ffe004 */
[----:B------:R-:W0:Y:S02]  /*11920*/  I2F.RP R9, R8 ;  /* 0x0000000800097306 */ /* 0x000e240000209400 */
[----:B------:R-:W-:-:S04]  /*11930*/  LOP3.LUT R0, R7, R6, RZ, 0x3c, !PT ;  /* 0x0000000607007212 */ /* 0x000fc800078e3cff */
[----:B------:R-:W-:Y:S02]  /*11940*/  ISETP.GE.AND P2, PT, R0, RZ, PT ;  /* 0x000000ff0000720c */ /* 0x000fe40003f46270 */
[----:B0-----:R-:W0:Y:S02]  /*11950*/  MUFU.RCP R9, R9 ;  /* 0x0000000900097308 */ /* 0x001e240000001000 */
[----:B0-----:R-:W-:-:S06]  /*11960*/  VIADD R2, R9, 0xffffffe ;  /* 0x0ffffffe09027836 */ /* 0x001fcc0000000000 */
[----:B------:R0:W1:Y:S02]  /*11970*/  F2I.FTZ.U32.TRUNC.NTZ R3, R2 ;  /* 0x0000000200037305 */ /* 0x000064000021f000 */
[----:B0-----:R-:W-:Y:S02]  /*11980*/  IMAD.MOV.U32 R2, RZ, RZ, RZ ;  /* 0x000000ffff027224 */ /* 0x001fe400078e00ff */
[----:B-1----:R-:W-:-:S04]  /*11990*/  IMAD.MOV R0, RZ, RZ, -R3 ;  /* 0x000000ffff007224 */ /* 0x002fc800078e0a03 */
[----:B------:R-:W-:-:S04]  /*119a0*/  IMAD R0, R0, R8, RZ ;  /* 0x0000000800007224 */ /* 0x000fc800078e02ff */
[----:B------:R-:W-:Y:S01]  /*119b0*/  IMAD.HI.U32 R0, R3, R0, R2 ;  /* 0x0000000003007227 */ /* 0x000fe200078e0002 */
[----:B------:R-:W-:Y:S02]  /*119c0*/  IABS R3, R7 ;  /* 0x0000000700037213 */ /* 0x000fe40000000000 */
[----:B------:R-:W-:-:S03]  /*119d0*/  IABS R7, R6 ;  /* 0x0000000600077213 */ /* 0x000fc60000000000 */
[----:B------:R-:W-:-:S04]  /*119e0*/  IMAD.HI.U32 R0, R0, R3, RZ ;  /* 0x0000000300007227 */ /* 0x000fc800078e00ff */
[----:B------:R-:W-:-:S04]  /*119f0*/  IMAD.MOV R2, RZ, RZ, -R7 ;  /* 0x000000ffff027224 */ /* 0x000fc800078e0a07 */
[----:B------:R-:W-:-:S05]  /*11a00*/  IMAD R3, R0, R2, R3 ;  /* 0x0000000200037224 */ /* 0x000fca00078e0203 */
[----:B------:R-:W-:-:S13]  /*11a10*/  ISETP.GT.U32.AND P1, PT, R8, R3, PT ;  /* 0x000000030800720c */ /* 0x000fda0003f24070 */
[----:B------:R-:W-:Y:S02]  /*11a20*/  @!P1 IMAD.IADD R3, R3, 0x1, -R8 ;  /* 0x0000000103039824 */ /* 0x000fe400078e0a08 */
[----:B------:R-:W-:Y:S01]  /*11a30*/  @!P1 VIADD R0, R0, 0x1 ;  /* 0x0000000100009836 */ /* 0x000fe20000000000 */
[----:B------:R-:W-:Y:S02]  /*11a40*/  ISETP.NE.AND P1, PT, R6, RZ, PT ;  /* 0x000000ff0600720c */ /* 0x000fe40003f25270 */
[----:B------:R-:W-:-:S13]  /*11a50*/  ISETP.GE.U32.AND P0, PT, R3, R8, PT ;  /* 0x000000080300720c */ /* 0x000fda0003f06070 */
[----:B------:R-:W-:-:S04]  /*11a60*/  @P0 VIADD R0, R0, 0x1 ;  /* 0x0000000100000836 */ /* 0x000fc80000000000 */
[----:B------:R-:W-:Y:S01]  /*11a70*/  @!P2 IMAD.MOV R0, RZ, RZ, -R0 ;  /* 0x000000ffff00a224 */ /* 0x000fe200078e0a00 */
[----:B------:R-:W-:-:S07]  /*11a80*/  @!P1 LOP3.LUT R0, RZ, R6, RZ, 0x33, !PT ;  /* 0x00000006ff009212 */ /* 0x000fce00078e33ff */
.L_x_240:
[----:B------:R-:W-:Y:S05]  /*11a90*/  BSYNC B0 ;  /* 0x0000000000007941 */ /* 0x000fea0003800000 */
.L_x_239:
[-C--:B------:R-:W-:Y:S01]  /*11aa0*/  IMAD R3, R5, R0.reuse, RZ ;  /* 0x0000000005037224 */ /* 0x080fe200078e02ff */
[----:B------:R-:W-:Y:S04]  /*11ab0*/  BSSY B7, `(.L_x_241) ;  /* 0x0000378000077945 */ /* 0x000fe80003800000 */
[----:B------:R-:W-:Y:S01]  /*11ac0*/  VIADDMNMX R2, R3, R0, R4, PT ;  /* 0x0000000003027246 */ /* 0x000fe20003800104 */
[----:B------:R0:W-:Y:S03]  /*11ad0*/  STL [R1+0x4], R3 ;  /* 0x0000040301007387 */ /* 0x0001e60000100800 */
[----:B------:R-:W-:Y:S01]  /*11ae0*/  ISETP.GT.AND P0, PT, R2, R3, PT ;  /* 0x000000030200720c */ /* 0x000fe20003f04270 */
[----:B------:R0:W-:-:S12]  /*11af0*/  STL [R1+0x24], R2 ;  /* 0x0000240201007387 */ /* 0x0001d80000100800 */
[----:B0-----:R-:W-:Y:S05]  /*11b00*/  @P0 BRA `(.L_x_242) ;  /* 0x0000000000440947 */ /* 0x001fea0003800000 */
[----:B------:R-:W0:Y:S02]  /*11b10*/  S2R R2, SR_TID.X ;  /* 0x0000000000027919 */ /* 0x000e240000002100 */
[----:B0-----:R-:W-:-:S04]  /*11b20*/  LOP3.LUT R2, R2, 0x7f, RZ, 0xc0, !PT ;  /* 0x0000007f02027812 */ /* 0x001fc800078ec0ff */
[----:B------:R-:W-:-:S13]  /*11b30*/  ISETP.NE.AND P0, PT, R2, RZ, PT ;  /* 0x000000ff0200720c */ /* 0x000fda0003f05270 */
[----:B------:R-:W-:Y:S05]  /*11b40*/  @P0 BRA `(.L_x_243) ;  /* 0x0000003400b80947 */ /* 0x000fea0003800000 */
[----:B------:R-:W0:Y:S01]  /*11b50*/  S2R R5, SR_LANEID ;  /* 0x0000000000057919 */ /* 0x000e220000000000 */
[----:B------:R-:W-:Y:S01]  /*11b60*/  VOTEU.ANY UR4, UPT, PT ;  /* 0x0000000000047886 */ /* 0x000fe200038e0100 */
[----:B------:R-:W1:Y:S01]  /*11b70*/  LDC.64 R2, c[0x0][0xc60] ;  /* 0x00031800ff027b82 */ /* 0x000e620000000a00 */
[----:B------:R-:W0:Y:S02]  /*11b80*/  FLO.U32 R0, UR4 ;  /* 0x0000000400007d00 */ /* 0x000e2400080e0000 */
[----:B0-----:R-:W-:-:S06]  /*11b90*/  ISETP.EQ.U32.AND P0, PT, R0, R5, PT ;  /* 0x000000050000720c */ /* 0x001fcc0003f02070 */
[----:B------:R-:W1:Y:S07]  /*11ba0*/  POPC R5, UR4 ;  /* 0x0000000400057d09 */ /* 0x000e6e0008000000 */
[----:B-1----:R-:W2:Y:S01]  /*11bb0*/  @P0 ATOMG.E.ADD.STRONG.GPU PT, R3, desc[UR36][R2.64], R5 ;  /* 0x00000005020309a8 */ /* 0x002ea200081ee1e4 */
[----:B------:R-:W0:Y:S02]  /*11bc0*/  S2R R4, SR_LTMASK ;  /* 0x0000000000047919 */ /* 0x000e240000003900 */
[----:B0-----:R-:W-:-:S04]  /*11bd0*/  LOP3.LUT R4, R4, UR4, RZ, 0xc0, !PT ;  /* 0x0000000404047c12 */ /* 0x001fc8000f8ec0ff */
[----:B------:R-:W0:Y:S01]  /*11be0*/  POPC R7, R4 ;  /* 0x0000000400077309 */ /* 0x000e220000000000 */
[----:B--2---:R-:W0:Y:S02]  /*11bf0*/  SHFL.IDX PT, R0, R3, R0, 0x1f ;  /* 0x00001f0003007589 */ /* 0x004e2400000e0000 */
[----:B0-----:R-:W-:Y:S01]  /*11c00*/  IADD3 R16, R0, UR39, R7 ;  /* 0x0000002700107c10 */ /* 0x001fe2000fffe007 */
[----:B------:R-:W-:Y:S06]  /*11c10*/  BRA `(.L_x_243) ;  /* 0x0000003400847947 */ /* 0x000fec0003800000 */
.L_x_242:
[----:B------:R-:W-:Y:S01]  /*11c20*/  VIADD R0, R22, 0x24400 ;  /* 0x0002440016007836 */ /* 0x000fe20000000000 */
[----:B------:R-:W-:Y:S04]  /*11c30*/  BSSY B6, `(.L_x_244) ;  /* 0x0000013000067945 */ /* 0x000fe80003800000 */
[----:B------:R-:W-:-:S13]  /*11c40*/  LOP3.LUT P0, RZ, R0, 0x3ff, RZ, 0xc0, !PT ;  /* 0x000003ff00ff7812 */ /* 0x000fda000780c0ff */
[----:B------:R-:W-:Y:S05]  /*11c50*/  @!P0 BRA `(.L_x_245) ;  /* 0x0000000000408947 */ /* 0x000fea0003800000 */
[----:B------:R-:W-:Y:S01]  /*11c60*/  MOV R2, 0x0 ;  /* 0x0000000000027802 */ /* 0x000fe20000000f00 */
[----:B------:R-:W-:Y:S01]  /*11c70*/  ULDC.64 UR6, c[0x4][0x138] ;  /* 0x01004e0000067ab9 */ /* 0x000fe20000000a00 */
[----:B------:R-:W-:Y:S01]  /*11c80*/  ULDC.64 UR8, c[0x4][0x140] ;  /* 0x0100500000087ab9 */ /* 0x000fe20000000a00 */
[----:B------:R-:W-:Y:S01]  /*11c90*/  ULDC.64 UR4, c[0x4][0x98] ;  /* 0x0100260000047ab9 */ /* 0x000fe20000000a00 */
[----:B------:R-:W-:Y:S01]  /*11ca0*/  IMAD.U32 R4, RZ, RZ, UR6 ;  /* 0x00000006ff047e24 */ /* 0x000fe2000f8e00ff */
[----:B------:R-:W-:Y:S01]  /*11cb0*/  MOV R8, 0x70 ;  /* 0x0000007000087802 */ /* 0x000fe20000000f00 */
[----:B------:R-:W0:Y:S01]  /*11cc0*/  LDC.64 R2, c[0x4][R2] ;  /* 0x0100000002027b82 */ /* 0x000e220000000a00 */
[----:B------:R-:W-:Y:S02]  /*11cd0*/  IMAD.U32 R5, RZ, RZ, UR7 ;  /* 0x00000007ff057e24 */ /* 0x000fe4000f8e00ff */
[----:B------:R-:W-:Y:S02]  /*11ce0*/  IMAD.U32 R6, RZ, RZ, UR8 ;  /* 0x00000008ff067e24 */ /* 0x000fe4000f8e00ff */
[----:B------:R-:W-:-:S02]  /*11cf0*/  IMAD.U32 R7, RZ, RZ, UR9 ;  /* 0x00000009ff077e24 */ /* 0x000fc4000f8e00ff */
[----:B------:R-:W-:Y:S02]  /*11d00*/  IMAD.U32 R10, RZ, RZ, UR4 ;  /* 0x00000004ff0a7e24 */ /* 0x000fe4000f8e00ff */
[----:B------:R-:W-:Y:S02]  /*11d10*/  IMAD.U32 R11, RZ, RZ, UR5 ;  /* 0x00000005ff0b7e24 */ /* 0x000fe4000f8e00ff */
[----:B------:R-:W-:Y:S02]  /*11d20*/  IMAD.MOV.U32 R12, RZ, RZ, 0x1 ;  /* 0x00000001ff0c7424 */ /* 0x000fe400078e00ff */
[----:B------:R-:W-:-:S07]  /*11d30*/  IMAD.MOV.U32 R13, RZ, RZ, RZ ;  /* 0x000000ffff0d7224 */ /* 0x000fce00078e00ff */
[----:B------:R-:W-:-:S07]  /*11d40*/  LEPC R20, `(.L_x_245) ;  /* 0x000000001014794e */ /* 0x000fce0000000000 */
[----:B0-----:R-:W-:Y:S05]  /*11d50*/  CALL.ABS.NOINC R2 ;  /* 0x0000000002007343 */ /* 0x001fea0003c00000 */
.L_x_245:
[----:B------:R-:W-:Y:S05]  /*11d60*/  BSYNC B6 ;  /* 0x0000000000067941 */ /* 0x000fea0003800000 */
.L_x_244:
        /* <DEDUP_REMOVED lines=8> */
[----:B------:R0:W1:Y:S01]  /*11df0*/  LDC.64 R2, c[0x4][R26] ;  /* 0x010000001a027b82 */ /* 0x0000620000000a00 */
[----:B------:R-:W-:Y:S02]  /*11e00*/  IMAD.U32 R4, RZ, RZ, UR6 ;  /* 0x00000006ff047e24 */ /* 0x000fe4000f8e00ff */
[----:B------:R-:W-:Y:S02]  /*11e10*/  IMAD.U32 R5, RZ, RZ, UR7 ;  /* 0x00000007ff057e24 */ /* 0x000fe4000f8e00ff */
[----:B------:R-:W-:Y:S02]  /*11e20*/  IMAD.U32 R6, RZ, RZ, UR8 ;  /* 0x00000008ff067e24 */ /* 0x000fe4000f8e00ff */
[----:B------:R-:W-:-:S02]  /*11e30*/  IMAD.U32 R7, RZ, RZ, UR9 ;  /* 0x00000009ff077e24 */ /* 0x000fc4000f8e00ff */
[----:B------:R-:W-:Y:S02]  /*11e40*/  IMAD.U32 R10, RZ, RZ, UR4 ;  /* 0x00000004ff0a7e24 */ /* 0x000fe4000f8e00ff */
[----:B------:R-:W-:Y:S02]  /*11e50*/  IMAD.U32 R11, RZ, RZ, UR5 ;  /* 0x00000005ff0b7e24 */ /* 0x000fe4000f8e00ff */
[----:B------:R-:W-:Y:S02]  /*11e60*/  IMAD.MOV.U32 R8, RZ, RZ, 0x70 ;  /* 0x00000070ff087424 */ /* 0x000fe400078e00ff */
[----:B------:R-:W-:Y:S02]  /*11e70*/  IMAD.MOV.U32 R12, RZ, RZ, 0x1 ;  /* 0x00000001ff0c7424 */ /* 0x000fe400078e00ff */
[----:B0-----:R-:W-:-:S07]  /*11e80*/  IMAD.MOV.U32 R13, RZ, RZ, RZ ;  /* 0x000000ffff0d7224 */ /* 0x001fce00078e00ff */
[----:B------:R-:W-:-:S07]  /*11e90*/  LEPC R20, `(.L_x_248) ;  /* 0x000000001014794e */ /* 0x000fce0000000000 */
[----:B-1----:R-:W-:Y:S05]  /*11ea0*/  CALL.ABS.NOINC R2 ;  /* 0x0000000002007343 */ /* 0x002fea0003c00000 */
.L_x_248:
[----:B------:R0:W1:Y:S01]  /*11eb0*/  LDC.64 R2, c[0x4][R26] ;  /* 0x010000001a027b82 */ /* 0x0000620000000a00 */
[----:B------:R-:W-:Y:S01]  /*11ec0*/  ULDC.64 UR6, c[0x4][0x138] ;  /* 0x01004e0000067ab9 */ /* 0x000fe20000000a00 */
[----:B------:R-:W-:Y:S01]  /*11ed0*/  ULDC.64 UR8, c[0x4][0x140] ;  /* 0x0100500000087ab9 */ /* 0x000fe20000000a00 */
[----:B------:R-:W-:Y:S01]  /*11ee0*/  ULDC.64 UR4, c[0x4][0xa8] ;  /* 0x01002a0000047ab9 */ /* 0x000fe20000000a00 */
[----:B------:R-:W-:Y:S01]  /*11ef0*/  IMAD.U32 R4, RZ, RZ, UR6 ;  /* 0x00000006ff047e24 */ /* 0x000fe2000f8e00ff */
[----:B------:R-:W-:Y:S01]  /*11f00*/  MOV R7, UR9 ;  /* 0x0000000900077c02 */ /* 0x000fe20008000f00 */
        /* <DEDUP_REMOVED lines=9> */
.L_x_247:
[----:B------:R-:W-:Y:S05]  /*11fa0*/  BSYNC B6 ;  /* 0x0000000000067941 */ /* 0x000fea0003800000 */
.L_x_246:
[----:B------:R-:W2:Y:S01]  /*11fb0*/  LDL R2, [R1+0x24] ;  /* 0x0000240001027983 */ /* 0x000ea20000100800 */
[----:B------:R-:W-:Y:S01]  /*11fc0*/  ULDC.64 UR4, c[0x0][0x9f8] ;  /* 0x00027e0000047ab9 */ /* 0x000fe20000000a00 */
[----:B------:R-:W0:Y:S02]  /*11fd0*/  LDC R6, c[0x0][0x430] ;  /* 0x00010c00ff067b82 */ /* 0x000e240000000800 */
[----:B------:R-:W3:Y:S01]  /*11fe0*/  LDL R4, [R1] ;  /* 0x0000000001047983 */ /* 0x000ee20000100800 */
[----:B------:R-:W-:-:S03]  /*11ff0*/  ISETP.NE.U32.AND P0, PT, RZ, UR4, PT ;  /* 0x00000004ff007c0c */ /* 0x000fc6000bf05070 */
[----:B------:R-:W4:Y:S01]  /*12000*/  LDL R21, [R1+0x8] ;  /* 0x0000080001157983 */ /* 0x000f220000100800 */
[----:B------:R-:W-:-:S13]  /*12010*/  ISETP.NE.AND.EX P0, PT, RZ, UR5, PT, P0 ;  /* 0x00000005ff007c0c */ /* 0x000fda000bf05300 */
[----:B------:R-:W-:Y:S01]  /*12020*/  @P0 IADD3 R24, P1, R24, UR4, RZ ;  /* 0x0000000418180c10 */ /* 0x000fe2000ff3e0ff */
[----:B------:R-:W1:Y:S01]  /*12030*/  S2R R20, SR_TID.X ;  /* 0x0000000000147919 */ /* 0x000e620000002100 */
[----:B------:R-:W-:Y:S02]  /*12040*/  ULDC UR4, c[0x0][0x2f4] ;  /* 0x0000bd0000047ab9 */ /* 0x000fe40000000800 */
[----:B------:R-:W-:-:S05]  /*12050*/  @P0 IADD3.X R25, R25, UR5, RZ, P1, !PT ;  /* 0x0000000519190c10 */ /* 0x000fca0008ffe4ff */
[----:B------:R1:W4:Y:S01]  /*12060*/  @P0 LDG.E R30, desc[UR36][R24.64] ;  /* 0x00000024181e0981 */ /* 0x000322000c1e1900 */
[----:B0-----:R-:W-:Y:S02]  /*12070*/  ISETP.NE.AND P2, PT, R6, 0x1, PT ;  /* 0x000000010600780c */ /* 0x001fe40003f45270 */
[----:B------:R-:W-:-:S11]  /*12080*/  LOP3.LUT R23, R23, 0xffffffbf, RZ, 0xc0, !PT ;  /* 0xffffffbf17177812 */ /* 0x000fd600078ec0ff */
[----:B------:R-:W0:Y:S01]  /*12090*/  @P2 LDC R3, c[0x0][0x434] ;  /* 0x00010d00ff032b82 */ /* 0x000e220000000800 */
[----:B------:R-:W-:Y:S02]  /*120a0*/  @P2 LOP3.LUT R23, R23, 0x40, RZ, 0xfc, !PT ;  /* 0x0000004017172812 */ /* 0x000fe400078efcff */
[----:B-1----:R-:W-:-:S04]  /*120b0*/  LOP3.LUT R20, R20, 0x7f, RZ, 0xc0, !PT ;  /* 0x0000007f14147812 */ /* 0x002fc800078ec0ff */
[----:B------:R-:W-:Y:S02]  /*120c0*/  SHF.R.U32.HI R26, RZ, 0x3, R20 ;  /* 0x00000003ff1a7819 */ /* 0x000fe40000011614 */
[----:B------:R-:W1:Y:S02]  /*120d0*/  S2R R20, SR_TID.X ;  /* 0x0000000000147919 */ /* 0x000e640000002100 */
[----:B-1----:R-:W-:-:S05]  /*120e0*/  IMAD.SHL.U32 R20, R20, 0x10, RZ ;  /* 0x0000001014147824 */ /* 0x002fca00078e00ff */
[----:B------:R-:W-:Y:S02]  /*120f0*/  LOP3.LUT R20, R26, 0x70, R20, 0xf8, !PT ;  /* 0x000000701a147812 */ /* 0x000fe400078ef814 */
[----:B------:R-:W-:Y:S01]  /*12100*/  LOP3.LUT R23, R23, 0xffffffef, RZ, 0xc0, !PT ;  /* 0xffffffef17177812 */ /* 0x000fe200078ec0ff */
[----:B------:R-:W-:Y:S01]  /*12110*/  UMOV UR5, 0xffffffff ;  /* 0xffffffff00057882 */ /* 0x000fe20000000000 */
[----:B------:R-:W-:Y:S01]  /*12120*/  LOP3.LUT R25, R18, 0xffff, RZ, 0xc0, !PT ;  /* 0x0000ffff12197812 */ /* 0x000fe200078ec0ff */
[----:B--2---:R-:W-:Y:S02]  /*12130*/  VIADD R26, R2, 0xffffffff ;  /* 0xffffffff021a7836 */ /* 0x004fe40000000000 */
[----:B------:R-:W1:Y:S02]  /*12140*/  @P2 LDC R2, c[0x0][0x438] ;  /* 0x00010e00ff022b82 */ /* 0x000e640000000800 */
[----:B------:R-:W-:-:S05]  /*12150*/  IMAD R0, R26, 0x50, R20 ;  /* 0x000000501a007824 */ /* 0x000fca00078e0214 */
[C---:B---3--:R-:W-:Y:S01]  /*12160*/  ISETP.GE.AND P0, PT, R0.reuse, R4, PT ;  /* 0x000000040000720c */ /* 0x048fe20003f06270 */
[----:B----4-:R-:W-:-:S03]  /*12170*/  IMAD.IADD R0, R0, 0x1, R21 ;  /* 0x0000000100007824 */ /* 0x010fc600078e0215 */
[----:B------:R-:W-:Y:S01]  /*12180*/  ISETP.GT.U32.OR P0, PT, R20, 0x4f, P0 ;  /* 0x0000004f1400780c */ /* 0x000fe20000704470 */
[----:B0-----:R-:W-:-:S04]  /*12190*/  @P2 IMAD.HI.U32 R3, R0, R3, RZ ;  /* 0x0000000300032227 */ /* 0x001fc800078e00ff */
[----:B------:R-:W-:Y:S01]  /*121a0*/  IMAD.MOV.U32 R4, RZ, RZ, R0 ;  /* 0x000000ffff047224 */ /* 0x000fe200078e0000 */
[----:B-1----:R-:W-:-:S07]  /*121b0*/  @P2 SHF.R.U32.HI R4, RZ, R2, R3 ;  /* 0x00000002ff042219 */ /* 0x002fce0000011603 */
[----:B------:R-:W0:Y:S01]  /*121c0*/  @!P0 LDC.64 R2, c[0x0][0x428] ;  /* 0x00010a00ff028b82 */ /* 0x000e220000000a00 */
[----:B------:R-:W-:-:S04]  /*121d0*/  IMAD.MOV R5, RZ, RZ, -R4 ;  /* 0x000000ffff057224 */ /* 0x000fc800078e0a04 */
[----:B------:R-:W-:Y:S01]  /*121e0*/  IMAD R0, R6, R5, R0 ;  /* 0x0000000506007224 */ /* 0x000fe200078e0200 */
[----:B------:R-:W-:Y:S02]  /*121f0*/  SHF.R.S32.HI R6, RZ, 0x1f, R30 ;  /* 0x0000001fff067819 */ /* 0x000fe4000001141e */
[----:B------:R-:W-:-:S03]  /*12200*/  @!P0 SHF.R.S32.HI R5, RZ, 0x1f, R4 ;  /* 0x0000001fff058819 */ /* 0x000fc60000011404 */
[----:B------:R0:W-:Y:S02]  /*12210*/  STL [R1+0xc], R6 ;  /* 0x00000c0601007387 */ /* 0x0001e40000100800 */
[-C--:B0-----:R-:W-:Y:S02]  /*12220*/  @!P0 IMAD R6, R6, R2.reuse, RZ ;  /* 0x0000000206068224 */ /* 0x081fe400078e02ff */
[----:B------:R-:W-:-:S04]  /*12230*/  @!P0 IMAD.WIDE.U32 R4, R30, R2, R4 ;  /* 0x000000021e048225 */ /* 0x000fc800078e0004 */
[----:B------:R-:W-:Y:S02]  /*12240*/  @!P0 IMAD R6, R30, R3, R6 ;  /* 0x000000031e068224 */ /* 0x000fe400078e0206 */
[----:B------:R-:W0:Y:S02]  /*12250*/  @!P0 LDC.64 R2, c[0x0][0x418] ;  /* 0x00010600ff028b82 */ /* 0x000e240000000a00 */
[----:B------:R-:W-:Y:S01]  /*12260*/  @!P0 IMAD.IADD R6, R5, 0x1, R6 ;  /* 0x0000000105068824 */ /* 0x000fe200078e0206 */
[----:B------:R-:W-:Y:S02]  /*12270*/  ISETP.GE.AND P2, PT, R37, UR4, PT ;  /* 0x0000000425007c0c */ /* 0x000fe4000bf46270 */
[----:B0-----:R-:W-:-:S04]  /*12280*/  @!P0 LEA R2, P1, R4, R2, 0x2 ;  /* 0x0000000204028211 */ /* 0x001fc800078210ff */
[----:B------:R-:W-:Y:S01]  /*12290*/  @!P0 LEA.HI.X R3, R4, R3, R6, 0x2, P1 ;  /* 0x0000000304038211 */ /* 0x000fe200008f1406 */
[----:B------:R-:W-:-:S06]  /*122a0*/  IMAD.MOV.U32 R4, RZ, RZ, RZ ;  /* 0x000000ffff047224 */ /* 0x000fcc00078e00ff */
[----:B------:R0:W5:Y:S01]  /*122b0*/  @!P0 LDG.E R4, desc[UR36][R2.64] ;  /* 0x0000002402048981 */ /* 0x000162000c1e1900 */
[----:B------:R-:W-:Y:S02]  /*122c0*/  ISETP.GE.AND P0, PT, R32, UR4, PT ;  /* 0x0000000420007c0c */ /* 0x000fe4000bf06270 */
[----:B------:R-:W-:Y:S01]  /*122d0*/  ISETP.GE.AND P1, PT, R36, UR4, PT ;  /* 0x0000000424007c0c */ /* 0x000fe2000bf26270 */
[----:B0-----:R-:W-:-:S10]  /*122e0*/  IMAD.U32 R2, RZ, RZ, UR38 ;  /* 0x00000026ff027e24 */ /* 0x001fd4000f8e00ff */
[----:B------:R-:W-:Y:S02]  /*122f0*/  @P0 LOP3.LUT R23, R23, 0x10, RZ, 0xfc, !PT ;  /* 0x0000001017170812 */ /* 0x000fe400078efcff */
[----:B------:R-:W-:Y:S02]  /*12300*/  ISETP.GE.AND P0, PT, R34, UR4, PT ;  /* 0x0000000422007c0c */ /* 0x000fe4000bf06270 */
[----:B------:R-:W-:-:S04]  /*12310*/  LOP3.LUT R23, R23, 0xfffffff7, RZ, 0xc0, !PT ;  /* 0xfffffff717177812 */ /* 0x000fc800078ec0ff */
[----:B------:R-:W-:-:S04]  /*12320*/  @P2 LOP3.LUT R23, R23, 0x8, RZ, 0xfc, !PT ;  /* 0x0000000817172812 */ /* 0x000fc800078efcff */
[----:B------:R-:W-:-:S04]  /*12330*/  LOP3.LUT R23, R23, 0xfffffffb, RZ, 0xc0, !PT ;  /* 0xfffffffb17177812 */ /* 0x000fc800078ec0ff */
[----:B------:R-:W-:-:S04]  /*12340*/  @P1 LOP3.LUT R23, R23, 0x4, RZ, 0xfc, !PT ;  /* 0x0000000417171812 */ /* 0x000fc800078efcff */
[----:B------:R-:W-:-:S04]  /*12350*/  LOP3.LUT R23, R23, 0xfffffffd, RZ, 0xc0, !PT ;  /* 0xfffffffd17177812 */ /* 0x000fc800078ec0ff */
[----:B------:R-:W-:Y:S01]  /*12360*/  @P0 LOP3.LUT R23, R23, 0x2, RZ, 0xfc, !PT ;  /* 0x0000000217170812 */ /* 0x000fe200078efcff */
[----:B------:R-:W-:Y:S06]  /*12370*/  BRA.DIV UR5, `(.L_x_249) ;  /* 0x00000042051c7947 */ /* 0x000fec000b800000 */
.L_x_317:
[----:B------:R-:W-:Y:S02]  /*12380*/  ISETP.NE.AND P0, PT, R2, 0x3, PT ;  /* 0x000000030200780c */ /* 0x000fe40003f05270 */
[----:B------:R-:W-:Y:S02]  /*12390*/  ISETP.GT.U32.AND P1, PT, R20, 0x4f, PT ;  /* 0x0000004f1400780c */ /* 0x000fe40003f24070 */
[----:B------:R-:W-:-:S09]  /*123a0*/  LOP3.LUT R23, R23, 0xffffffdf, RZ, 0xc0, !PT ;  /* 0xffffffdf17177812 */ /* 0x000fd200078ec0ff */
[----:B------:R-:W-:-:S04]  /*123b0*/  @P0 LOP3.LUT R23, R23, 0x20, RZ, 0xfc, !PT ;  /* 0x0000002017170812 */ /* 0x000fc800078efcff */
[----:B------:R-:W-:-:S04]  /*123c0*/  LOP3.LUT R23, R23, 0xfffffffe, RZ, 0xc0, !PT ;  /* 0xfffffffe17177812 */ /* 0x000fc800078ec0ff */
[----:B------:R-:W-:Y:S01]  /*123d0*/  @P1 LOP3.LUT R23, R23, 0x1, RZ, 0xfc, !PT ;  /* 0x0000000117171812 */ /* 0x000fe200078efcff */
[----:B------:R-:W-:Y:S06]  /*123e0*/  @!P0 BRA `(.L_x_250) ;  /* 0x0000000000048947 */ /* 0x000fec0003800000 */
[----:B------:R-:W-:Y:S01]  /*123f0*/  BPT.TRAP 0x1 ;  /* 0x000000040000795c */ /* 0x000fe20000300000 */
.L_x_250:
[----:B------:R-:W-:Y:S01]  /*12400*/  SHF.R.S32.HI R6, RZ, 0x1f, R0 ;  /* 0x0000001fff067819 */ /* 0x000fe20000011400 */
[----:B------:R-:W-:Y:S01]  /*12410*/  ULDC.64 UR4, c[0x0][0x328] ;  /* 0x0000ca0000047ab9 */ /* 0x000fe20000000a00 */
[----:B-----5:R-:W-:Y:S01]  /*12420*/  SHF.R.S32.HI R7, RZ, 0x1f, R4 ;  /* 0x0000001fff077819 */ /* 0x020fe20000011404 */
[----:B------:R-:W-:Y:S01]  /*12430*/  IMAD.WIDE.U32 R2, R0, UR4, RZ ;  /* 0x0000000400027c25 */ /* 0x000fe2000f8e00ff */
[----:B------:R-:W-:Y:S01]  /*12440*/  ULDC.64 UR6, c[0x0][0x318] ;  /* 0x0000c60000067ab9 */ /* 0x000fe20000000a00 */
[----:B------:R-:W-:Y:S02]  /*12450*/  BSSY B0, `(.L_x_251) ;  /* 0x0000012000007945 */ /* 0x000fe40003800000 */
[----:B------:R-:W-:-:S04]  /*12460*/  IMAD R5, R6, UR4, RZ ;  /* 0x0000000406057c24 */ /* 0x000fc8000f8e02ff */
        /* <DEDUP_REMOVED lines=8> */
[----:B------:R-:W-:Y:S01]  /*124f0*/  LEA R5, R27, R22, 0x3 ;  /* 0x000000161b057211 */ /* 0x000fe200078e18ff */
[----:B------:R-:W-:-:S04]  /*12500*/  IMAD.WIDE.U32 R2, R25, UR4, R2 ;  /* 0x0000000419027c25 */ /* 0x000fc8000f8e0002 */
[----:B------:R-:W-:Y:S01]  /*12510*/  IMAD R24, R25, UR5, R3 ;  /* 0x0000000519187c24 */ /* 0x000fe2000f8e0203 */
[----:B------:R-:W-:-:S04]  /*12520*/  LEA R18, P0, R2, UR6, 0x1 ;  /* 0x0000000602127c11 */ /* 0x000fc8000f8008ff */
[----:B------:R-:W-:Y:S02]  /*12530*/  LEA.HI.X R24, R2, UR7, R24, 0x1, P0 ;  /* 0x0000000702187c11 */ /* 0x000fe400080f0c18 */
[----:B------:R-:W-:-:S06]  /*12540*/  SHF.L.U32 R2, R28, 0x1f, RZ ;  /* 0x0000001f1c027819 */ /* 0x000fcc00000006ff */
[----:B------:R-:W0:Y:S02]  /*12550*/  SYNCS.PHASECHK.TRANS64.TRYWAIT P0, [R5+URZ+0x38840], R2 ;  /* 0x03884002050075a7 */ /* 0x000e24000800017f */
[----:B0-----:R-:W-:Y:S05]  /*12560*/  @!P0 BRA `(.L_x_252) ;  /* 0x0000003c00d48947 */ /* 0x001fea0003800000 */
.L_x_318:
[----:B------:R-:W-:Y:S05]  /*12570*/  BSYNC B0 ;  /* 0x0000000000007941 */ /* 0x000fea0003800000 */
.L_x_251:
[----:B------:R-:W2:Y:S01]  /*12580*/  LDL R9, [R1] ;  /* 0x0000000001097983 */ /* 0x000ea20000100800 */
[----:B------:R-:W-:Y:S01]  /*12590*/  ULDC.64 UR4, c[0x0][0x300] ;  /* 0x0000c00000047ab9 */ /* 0x000fe20000000a00 */
[----:B------:R-:W-:Y:S01]  /*125a0*/  ULDC.64 UR6, c[0x0][0x2e8] ;  /* 0x0000ba0000067ab9 */ /* 0x000fe20000000a00 */
[----:B------:R-:W-:Y:S01]  /*125b0*/  IMAD R6, R6, UR4, RZ ;  /* 0x0000000406067c24 */ /* 0x000fe2000f8e02ff */
[----:B------:R-:W1:Y:S01]  /*125c0*/  S2R R8, SR_TID.X ;  /* 0x0000000000087919 */ /* 0x000e620000002100 */
[----:B0-----:R-:W-:-:S04]  /*125d0*/  IMAD.WIDE.U32 R2, R0, UR4, RZ ;  /* 0x0000000400027c25 */ /* 0x001fc8000f8e00ff */
[----:B------:R-:W-:Y:S01]  /*125e0*/  IMAD R6, R0, UR5, R6 ;  /* 0x0000000500067c24 */ /* 0x000fe2000f8e0206 */
[----:B------:R-:W-:Y:S02]  /*125f0*/  ULDC.64 UR4, c[0x0][0x310] ;  /* 0x0000c40000047ab9 */ /* 0x000fe40000000a00 */
[----:B------:R-:W-:Y:S02]  /*12600*/  IMAD R7, R7, UR4, RZ ;  /* 0x0000000407077c24 */ /* 0x000fe4000f8e02ff */
[----:B------:R-:W-:Y:S02]  /*12610*/  IMAD.IADD R3, R3, 0x1, R6 ;  /* 0x0000000103037824 */ /* 0x000fe400078e0206 */
[C---:B------:R-:W-:Y:S02]  /*12620*/  IMAD R7, R4.reuse, UR5, R7 ;  /* 0x0000000504077c24 */ /* 0x040fe4000f8e0207 */
[----:B------:R-:W-:Y:S01]  /*12630*/  IMAD.WIDE.U32 R2, R4, UR4, R2 ;  /* 0x0000000404027c25 */ /* 0x000fe2000f8e0002 */
[----:B------:R-:W-:-:S03]  /*12640*/  ULDC.64 UR4, c[0x0][0x308] ;  /* 0x0000c20000047ab9 */ /* 0x000fc60000000a00 */
[----:B------:R-:W-:Y:S02]  /*12650*/  IMAD.IADD R3, R3, 0x1, R7 ;  /* 0x0000000103037824 */ /* 0x000fe400078e0207 */
[----:B------:R-:W-:Y:S02]  /*12660*/  IMAD R7, R27, 0x5000, R31 ;  /* 0x000050001b077824 */ /* 0x000fe400078e021f */
[----:B------:R-:W-:Y:S01]  /*12670*/  IMAD.WIDE.U32 R2, R25, UR4, R2 ;  /* 0x0000000419027c25 */ /* 0x000fe2000f8e0002 */
[----:B------:R-:W-:-:S03]  /*12680*/  UMOV UR4, 0xffffffff ;  /* 0xffffffff00047882 */ /* 0x000fc60000000000 */
[----:B------:R-:W-:Y:S01]  /*12690*/  IMAD R6, R25, UR5, R3 ;  /* 0x0000000519067c24 */ /* 0x000fe2000f8e0203 */
[----:B------:R-:W-:-:S04]  /*126a0*/  LEA R0, P0, R2, UR6, 0x1 ;  /* 0x0000000602007c11 */ /* 0x000fc8000f8008ff */
[----:B------:R-:W-:Y:S02]  /*126b0*/  LEA.HI.X R6, R2, UR7, R6, 0x1, P0 ;  /* 0x0000000702067c11 */ /* 0x000fe400080f0c06 */
[----:B-1----:R-:W-:-:S04]  /*126c0*/  LOP3.LUT R8, R8, 0x7f, RZ, 0xc0, !PT ;  /* 0x0000007f08087812 */ /* 0x002fc800078ec0ff */
[----:B------:R-:W-:Y:S01]  /*126d0*/  SHF.R.U32.HI R8, RZ, 0x3, R8 ;  /* 0x00000003ff087819 */ /* 0x000fe20000011608 */
[----:B--2---:R-:W-:-:S04]  /*126e0*/  IMAD R4, R26, -0x50, R9 ;  /* 0xffffffb01a047824 */ /* 0x004fc800078e0209 */
[----:B------:R-:W-:-:S05]  /*126f0*/  IMAD.IADD R4, R4, 0x1, -R8 ;  /* 0x0000000104047824 */ /* 0x000fca00078e0a08 */
[----:B------:R-:W-:Y:S01]  /*12700*/  ISETP.GE.AND P0, PT, R4, 0x1, PT ;  /* 0x000000010400780c */ /* 0x000fe20003f06270 */
[----:B------:R-:W-:-:S12]  /*12710*/  BRA.DIV UR4, `(.L_x_253) ;  /* 0x0000003e047c7947 */ /* 0x000fd8000b800000 */
[----:B------:R-:W0:Y:S01]  /*12720*/  SHFL.IDX PT, R3, R0, RZ, 0x181f ;  /* 0x00181fff00037589 */ /* 0x000e2200000e0000 */
[----:B------:R-:W-:Y:S01]  /*12730*/  LOP3.LUT P5, RZ, R23, 0x10, RZ, 0xc0, !PT ;  /* 0x0000001017ff7812 */ /* 0x000fe200078ac0ff */
[----:B------:R-:W-:Y:S01]  /*12740*/  @P0 IMAD R9, R7, 0x2, R22 ;  /* 0x0000000207090824 */ /* 0x000fe200078e0216 */
[C---:B------:R-:W-:Y:S01]  /*12750*/  LOP3.LUT P4, RZ, R23.reuse, 0x8, RZ, 0xc0, !PT ;  /* 0x0000000817ff7812 */ /* 0x040fe2000788c0ff */
[----:B------:R-:W1:Y:S01]  /*12760*/  SHFL.IDX PT, R2, R6, RZ, 0x181f ;  /* 0x00181fff06027589 */ /* 0x000e6200000e0000 */
[C---:B------:R-:W-:Y:S02]  /*12770*/  LOP3.LUT P3, RZ, R23.reuse, 0x4, RZ, 0xc0, !PT ;  /* 0x0000000417ff7812 */ /* 0x040fe4000786c0ff */
[----:B------:R-:W-:Y:S01]  /*12780*/  LOP3.LUT P2, RZ, R23, 0x2, RZ, 0xc0, !PT ;  /* 0x0000000217ff7812 */ /* 0x000fe2000784c0ff */
[----:B------:R-:W-:Y:S01]  /*12790*/  SHFL.IDX PT, R8, R6, 0x1, 0x181f ;  /* 0x00381f0006087f89 */ /* 0x000fe200000e0000 */
[----:B0-----:R-:W-:-:S05]  /*127a0*/  @P0 LEA R3, P1, R32, R3, 0x1 ;  /* 0x0000000320030211 */ /* 0x001fca00078208ff */
[----:B-1----:R-:W-:-:S05]  /*127b0*/  @P0 IMAD.X R2, RZ, RZ, R2, P1 ;  /* 0x000000ffff020224 */ /* 0x002fca00008e0602 */
[----:B------:R-:W-:-:S04]  /*127c0*/  @P0 LOP3.LUT R3, R3, R2, RZ, 0x3c, !PT ;  /* 0x0000000203030212 */ /* 0x000fc800078e3cff */
[----:B------:R-:W-:-:S04]  /*127d0*/  @P0 LOP3.LUT R2, R3, R2, RZ, 0x3c, !PT ;  /* 0x0000000203020212 */ /* 0x000fc800078e3cff */
[----:B------:R-:W-:-:S05]  /*127e0*/  @P0 LOP3.LUT R3, R3, R2, RZ, 0x3c, !PT ;  /* 0x0000000203030212 */ /* 0x000fca00078e3cff */
[----:B------:R-:W-:Y:S04]  /*127f0*/  @P0 LDGSTS.E.BYPASS.LTC128B.128 [R9+0x24400], desc[UR36][R2.64], !P5 ;  /* 0x2440000002090fae */ /* 0x000fe8000e901d64 */
[----:B------:R-:W-:Y:S04]  /*12800*/  @P0 LDGSTS.E.BYPASS.LTC128B.128 [R9+0x26c00], desc[UR36][R2.64+0x80], !P4 ;  /* 0x26c0008002090fae */ /* 0x000fe8000e101d64 */
[----:B------:R-:W-:Y:S04]  /*12810*/  @P0 LDGSTS.E.BYPASS.LTC128B.128 [R9+0x29400], desc[UR36][R2.64+0x100], !P3 ;  /* 0x2940010002090fae */ /* 0x000fe8000d901d64 */
[----:B------:R0:W-:Y:S01]  /*12820*/  @P0 LDGSTS.E.BYPASS.LTC128B.128 [R9+0x2bc00], desc[UR36][R2.64+0x180], !P2 ;  /* 0x2bc0018002090fae */ /* 0x0001e2000d101d64 */
[----:B------:R-:W-:-:S03]  /*12830*/  ISETP.GE.AND P0, PT, R4, 0x11, PT ;  /* 0x000000110400780c */ /* 0x000fc60003f06270 */
[----:B0-----:R-:W0:Y:S10]  /*12840*/  SHFL.IDX PT, R2, R0, 0x1, 0x181f ;  /* 0x00381f0000027f89 */ /* 0x001e3400000e0000 */
[----:B------:R-:W-:Y:S01]  /*12850*/  @P0 IMAD R21, R7, 0x2, R22 ;  /* 0x0000000207150824 */ /* 0x000fe200078e0216 */
[----:B0-----:R-:W-:-:S05]  /*12860*/  @P0 LEA R2, P1, R32, R2, 0x1 ;  /* 0x0000000220020211 */ /* 0x001fca00078208ff */
[----:B------:R-:W-:Y:S02]  /*12870*/  @P0 IMAD.X R3, RZ, RZ, R8, P1 ;  /* 0x000000ffff030224 */ /* 0x000fe400008e0608 */
[----:B------:R-:W-:Y:S04]  /*12880*/  SHFL.IDX PT, R8, R6, 0x2, 0x181f ;  /* 0x00581f0006087f89 */ /* 0x000fe800000e0000 */
        /* <DEDUP_REMOVED lines=17> */
[----:B------:R-:W1:Y:S01]  /*129a0*/  SHFL.IDX PT, R0, R0, 0x4, 0x181f ;  /* 0x00981f0000007f89 */ /* 0x000e6200000e0000 */
[----:B0-----:R-:W-:-:S05]  /*129b0*/  @P0 LEA R2, P1, R32, R2, 0x1 ;  /* 0x0000000220020211 */ /* 0x001fca00078208ff */
[----:B------:R-:W-:Y:S02]  /*129c0*/  @P0 IMAD.X R3, RZ, RZ, R8, P1 ;  /* 0x000000ffff030224 */ /* 0x000fe400008e0608 */
[----:B------:R0:W2:Y:S04]  /*129d0*/  SHFL.IDX PT, R8, R6, 0x4, 0x181f ;  /* 0x00981f0006087f89 */ /* 0x0000a800000e0000 */
[----:B------:R0:W-:Y:S04]  /*129e0*/  @P0 LDGSTS.E.BYPASS.LTC128B.128 [R21+0x25c00], desc[UR36][R2.64], !P5 ;  /* 0x25c0000002150fae */ /* 0x0001e8000e901d64 */
[----:B------:R0:W-:Y:S04]  /*129f0*/  @P0 LDGSTS.E.BYPASS.LTC128B.128 [R21+0x28400], desc[UR36][R2.64+0x80], !P4 ;  /* 0x2840008002150fae */ /* 0x0001e8000e101d64 */
[----:B------:R0:W-:Y:S04]  /*12a00*/  @P0 LDGSTS.E.BYPASS.LTC128B.128 [R21+0x2ac00], desc[UR36][R2.64+0x100], !P3 ;  /* 0x2ac0010002150fae */ /* 0x0001e8000d901d64 */
[----:B-1----:R0:W-:Y:S02]  /*12a10*/  @P0 LDGSTS.E.BYPASS.LTC128B.128 [R21+0x2d400], desc[UR36][R2.64+0x180], !P2 ;  /* 0x2d40018002150fae */ /* 0x0021e4000d101d64 */
.L_x_330:
[----:B------:R-:W-:Y:S01]  /*12a20*/  ISETP.GE.AND P0, PT, R4, 0x41, PT ;  /* 0x000000410400780c */ /* 0x000fe20003f06270 */
[----:B------:R-:W-:-:S12]  /*12a30*/  BSSY B0, `(.L_x_254) ;  /* 0x0000010000007945 */ /* 0x000fd80003800000 */
[----:B------:R-:W-:Y:S05]  /*12a40*/  @!P0 BRA `(.L_x_255) ;  /* 0x0000000000388947 */ /* 0x000fea0003800000 */
[----:B------:R-:W-:Y:S01]  /*12a50*/  LOP3.LUT P4, RZ, R23, 0x10, RZ, 0xc0, !PT ;  /* 0x0000001017ff7812 */ /* 0x000fe2000788c0ff */
[----:B------:R-:W-:Y:S01]  /*12a60*/  IMAD R7, R7, 0x2, R22 ;  /* 0x0000000207077824 */ /* 0x000fe200078e0216 */
[C---:B------:R-:W-:Y:S02]  /*12a70*/  LOP3.LUT P3, RZ, R23.reuse, 0x8, RZ, 0xc0, !PT ;  /* 0x0000000817ff7812 */ /* 0x040fe4000786c0ff */
[C---:B------:R-:W-:Y:S02]  /*12a80*/  LOP3.LUT P2, RZ, R23.reuse, 0x4, RZ, 0xc0, !PT ;  /* 0x0000000417ff7812 */ /* 0x040fe4000784c0ff */
[----:B------:R-:W-:Y:S02]  /*12a90*/  LOP3.LUT P1, RZ, R23, 0x2, RZ, 0xc0, !PT ;  /* 0x0000000217ff7812 */ /* 0x000fe4000782c0ff */
[----:B0-----:R-:W-:-:S05]  /*12aa0*/  LEA R2, P0, R32, R0, 0x1 ;  /* 0x0000000020027211 */ /* 0x001fca00078008ff */
[----:B--2---:R-:W-:-:S05]  /*12ab0*/  IMAD.X R3, RZ, RZ, R8, P0 ;  /* 0x000000ffff037224 */ /* 0x004fca00000e0608 */
[----:B------:R-:W-:Y:S01]  /*12ac0*/  @!PT LDS RZ, [RZ] ;  /* 0x00000000fffff984 */ /* 0x000fe20000000800 */
[----:B------:R-:W-:Y:S01]  /*12ad0*/  @!PT LDS RZ, [RZ] ;  /* 0x00000000fffff984 */ /* 0x000fe20000000800 */
[----:B------:R-:W-:Y:S01]  /*12ae0*/  @!PT LDS RZ, [RZ] ;  /* 0x00000000fffff984 */ /* 0x000fe20000000800 */
[----:B------:R1:W-:Y:S04]  /*12af0*/  LDGSTS.E.BYPASS.LTC128B.128 [R7+0x26400], desc[UR36][R2.64], !P4 ;  /* 0x2640000002077fae */ /* 0x0003e8000e101d64 */
[----:B------:R1:W-:Y:S04]  /*12b00*/  LDGSTS.E.BYPASS.LTC128B.128 [R7+0x28c00], desc[UR36][R2.64+0x80], !P3 ;  /* 0x28c0008002077fae */ /* 0x0003e8000d901d64 */
[----:B------:R1:W-:Y:S04]  /*12b10*/  LDGSTS.E.BYPASS.LTC128B.128 [R7+0x2b400], desc[UR36][R2.64+0x100], !P2 ;  /* 0x2b40010002077fae */ /* 0x0003e8000d101d64 */
[----:B------:R1:W-:Y:S02]  /*12b20*/  LDGSTS.E.BYPASS.LTC128B.128 [R7+0x2dc00], desc[UR36][R2.64+0x180], !P1 ;  /* 0x2dc0018002077fae */ /* 0x0003e4000c901d64 */
.L_x_255:
[----:B------:R-:W-:Y:S05]  /*12b30*/  BSYNC B0 ;  /* 0x0000000000007941 */ /* 0x000fea0003800000 */
.L_x_254:
[----:B------:R-:W-:Y:S01]  /*12b40*/  NOP ;  /* 0x0000000000007918 */ /* 0x000fe20000000000 */
[----:B------:R-:W-:-:S13]  /*12b50*/  PLOP3.LUT P0, PT, PT, PT, PT, 0x80, 0x0 ;  /* 0x000000000000781c */ /* 0x000fda0003f0f070 */
.L_x_256:
        /* <DEDUP_REMOVED lines=10> */
.L_x_257:
[----:B------:R3:W5:Y:S01]  /*12c00*/  LDL.LU R0, [R1+0x10] ;  /* 0x0000100001007983 */ /* 0x0007620000300800 */
[----:B------:R-:W-:Y:S01]  /*12c10*/  LOP3.LUT P0, RZ, R23, 0x80, RZ, 0xc0, !PT ;  /* 0x0000008017ff7812 */ /* 0x000fe2000780c0ff */
[----:B------:R3:W-:-:S12]  /*12c20*/  SYNCS.ARRIVE.TRANS64.A1T0 RZ, [R5+URZ+0x38830], RZ ;  /* 0x038830ff05ff79a7 */ /* 0x0007d8000810003f */
[----:B------:R-:W-:Y:S05]  /*12c30*/  WARPSYNC.ALL ;  /* 0x0000000000007948 */ /* 0x000fea0003800000 */
[----:B------:R-:W-:Y:S01]  /*12c40*/  ULDC.64 UR4, c[0x0][0x298] ;  /* 0x0000a60000047ab9 */ /* 0x000fe20000000a00 */
[----:B01----:R-:W-:Y:S01]  /*12c50*/  VIADD R2, R22, 0x14400 ;  /* 0x0001440016027836 */ /* 0x003fe20000000000 */
[----:B------:R-:W-:Y:S01]  /*12c60*/  SEL R29, R29, RZ, !P0 ;  /* 0x000000ff1d1d7207 */ /* 0x000fe20004000000 */
[----:B------:R-:W-:Y:S01]  /*12c70*/  IMAD.WIDE.U32 R6, R35, UR4, RZ ;  /* 0x0000000423067c25 */ /* 0x000fe2000f8e00ff */
[----:B------:R-:W-:Y:S01]  /*12c80*/  BSSY B6, `(.L_x_258) ;  /* 0x000001b000067945 */ /* 0x000fe20003800000 */
[----:B------:R-:W-:Y:S01]  /*12c90*/  BAR.SYNC.DEFER_BLOCKING 0x8, 0x180 ;  /* 0x0206000000007b1d */ /* 0x000fe20000010000 */
[----:B-----5:R-:W-:-:S02]  /*12ca0*/  SEL R0, R0, RZ, !P0 ;  /* 0x000000ff00007207 */ /* 0x020fc40004000000 */
[----:B------:R-:W-:-:S03]  /*12cb0*/  LOP3.LUT P0, RZ, R2, 0x3ff, RZ, 0xc0, !PT ;  /* 0x000003ff02ff7812 */ /* 0x000fc6000780c0ff */
[----:B------:R0:W-:Y:S04]  /*12cc0*/  STL [R1+0x10], R0 ;  /* 0x0000100001007387 */ /* 0x0001e80000100800 */
[----:B------:R1:W-:Y:S01]  /*12cd0*/  STL.64 [R1+0x18], R6 ;  /* 0x0000180601007387 */ /* 0x0003e20000100a00 */
[----:B0-----:R-:W-:-:S05]  /*12ce0*/  SHF.R.S32.HI R0, RZ, 0x1f, R35 ;  /* 0x0000001fff007819 */ /* 0x001fca0000011423 */
[----:B------:R-:W-:-:S04]  /*12cf0*/  IMAD R0, R0, UR4, RZ ;  /* 0x0000000400007c24 */ /* 0x000fc8000f8e02ff */
[----:B------:R-:W-:-:S04]  /*12d00*/  IMAD R0, R35, UR5, R0 ;  /* 0x0000000523007c24 */ /* 0x000fc8000f8e0200 */
[----:B------:R-:W-:Y:S01]  /*12d10*/  IMAD.IADD R35, R7, 0x1, R0 ;  /* 0x0000000107237824 */ /* 0x000fe200078e0200 */
[----:B-1----:R-:W-:Y:S06]  /*12d20*/  @!P0 BRA `(.L_x_259) ;  /* 0x0000000000408947 */ /* 0x002fec0003800000 */
[----:B------:R-:W-:Y:S01]  /*12d30*/  MOV R2, 0x0 ;  /* 0x0000000000027802 */ /* 0x000fe20000000f00 */
[----:B------:R-:W-:Y:S01]  /*12d40*/  ULDC.64 UR6, c[0x4][0x138] ;  /* 0x01004e0000067ab9 */ /* 0x000fe20000000a00 */
[----:B------:R-:W-:Y:S01]  /*12d50*/  ULDC.64 UR8, c[0x4][0x140] ;  /* 0x0100500000087ab9 */ /* 0x000fe20000000a00 */
[----:B------:R-:W-:Y:S01]  /*12d60*/  ULDC.64 UR4, c[0x4][0xb0] ;  /* 0x01002c0000047ab9 */ /* 0x000fe20000000a00 */
[----:B------:R-:W-:Y:S01]  /*12d70*/  MOV R4, UR6 ;  /* 0x0000000600047c02 */ /* 0x000fe20008000f00 */
[----:B---3--:R-:W-:Y:S01]  /*12d80*/  IMAD.U32 R5, RZ, RZ, UR7 ;  /* 0x00000007ff057e24 */ /* 0x008fe2000f8e00ff */
[----:B------:R-:W0:Y:S01]  /*12d90*/  LDC.64 R2, c[0x4][R2] ;  /* 0x0100000002027b82 */ /* 0x000e220000000a00 */
[----:B------:R-:W-:Y:S02]  /*12da0*/  IMAD.U32 R6, RZ, RZ, UR8 ;  /* 0x00000008ff067e24 */ /* 0x000fe4000f8e00ff */
[----:B------:R-:W-:Y:S02]  /*12db0*/  IMAD.U32 R7, RZ, RZ, UR9 ;  /* 0x00000009ff077e24 */ /* 0x000fe4000f8e00ff */
[----:B------:R-:W-:-:S02]  /*12dc0*/  IMAD.U32 R10, RZ, RZ, UR4 ;  /* 0x00000004ff0a7e24 */ /* 0x000fc4000f8e00ff */
[----:B------:R-:W-:Y:S02]  /*12dd0*/  IMAD.U32 R11, RZ, RZ, UR5 ;  /* 0x00000005ff0b7e24 */ /* 0x000fe4000f8e00ff */
[----:B--2---:R-:W-:Y:S02]  /*12de0*/  IMAD.MOV.U32 R8, RZ, RZ, 0x70 ;  /* 0x00000070ff087424 */ /* 0x004fe400078e00ff */
[----:B------:R-:W-:Y:S02]  /*12df0*/  IMAD.MOV.U32 R12, RZ, RZ, 0x1 ;  /* 0x00000001ff0c7424 */ /* 0x000fe400078e00ff */
[----:B------:R-:W-:-:S07]  /*12e00*/  IMAD.MOV.U32 R13, RZ, RZ, RZ ;  /* 0x000000ffff0d7224 */ /* 0x000fce00078e00ff */
[----:B------:R-:W-:-:S07]  /*12e10*/  LEPC R20, `(.L_x_259) ;  /* 0x000000001014794e */ /* 0x000fce0000000000 */
[----:B0-----:R-:W-:Y:S05]  /*12e20*/  CALL.ABS.NOINC R2 ;  /* 0x0000000002007343 */ /* 0x001fea0003c00000 */
.L_x_259:
[----:B------:R-:W-:Y:S05]  /*12e30*/  BSYNC B6 ;  /* 0x0000000000067941 */ /* 0x000fea0003800000 */
.L_x_258:
[----:B------:R-:W4:Y:S01]  /*12e40*/  LDL.LU R20, [R1+0x10] ;  /* 0x0000100001147983 */ /* 0x000f220000300800 */
[----:B------:R-:W-:Y:S01]  /*12e50*/  ULDC.64 UR4, c[0x0][0x2d8] ;  /* 0x0000b60000047ab9 */ /* 0x000fe20000000a00 */
[----:B------:R-:W0:Y:S02]  /*12e60*/  LDC R6, c[0x0][0x448] ;  /* 0x00011200ff067b82 */ /* 0x000e240000000800 */
[----:B------:R-:W2:Y:S04]  /*12e70*/  LDL.LU.64 R2, [R1+0x18] ;  /* 0x0000180001027983 */ /* 0x000ea80000300a00 */
[----:B------:R1:W5:Y:S01]  /*12e80*/  LDL R10, [R1+0x20] ;  /* 0x00002000010a7983 */ /* 0x0003620000100800 */
[----:B0-----:R-:W-:-:S13]  /*12e90*/  ISETP.NE.AND P0, PT, R6, 0x1, PT ;  /* 0x000000010600780c */ /* 0x001fda0003f05270 */
[----:B---3--:R-:W0:Y:S08]  /*12ea0*/  @P0 LDC R5, c[0x0][0x44c] ;  /* 0x00011300ff050b82 */ /* 0x008e300000000800 */
[----:B------:R-:W3:Y:S01]  /*12eb0*/  @P0 LDC R4, c[0x0][0x450] ;  /* 0x00011400ff040b82 */ /* 0x000ee20000000800 */
[----:B--2---:R-:W-:Y:S02]  /*12ec0*/  IMAD.MOV.U32 R3, RZ, RZ, R35 ;  /* 0x000000ffff037224 */ /* 0x004fe400078e0023 */
[----:B------:R-:W-:-:S04]  /*12ed0*/  IMAD.WIDE.U32 R2, R25, UR4, R2 ;  /* 0x0000000419027c25 */ /* 0x000fc8000f8e0002 */
[----:B------:R-:W-:Y:S01]  /*12ee0*/  IMAD R3, R25, UR5, R3 ;  /* 0x0000000519037c24 */ /* 0x000fe2000f8e0203 */
[----:B------:R-:W-:Y:S02]  /*12ef0*/  ULDC.64 UR4, c[0x0][0x2e0] ;  /* 0x0000b80000047ab9 */ /* 0x000fe40000000a00 */
[----:B----4-:R-:W-:Y:S02]  /*12f00*/  IMAD R0, R20, UR4, RZ ;  /* 0x0000000414007c24 */ /* 0x010fe4000f8e02ff */
[----:B------:R-:W2:Y:S01]  /*12f10*/  S2R R20, SR_TID.X ;  /* 0x0000000000147919 */ /* 0x000ea20000002100 */
[----:B------:R-:W-:-:S04]  /*12f20*/  IMAD.WIDE.U32 R2, R29, UR4, R2 ;  /* 0x000000041d027c25 */ /* 0x000fc8000f8e0002 */
[----:B------:R-:W-:Y:S01]  /*12f30*/  IMAD R0, R29, UR5, R0 ;  /* 0x000000051d007c24 */ /* 0x000fe2000f8e0200 */
[----:B------:R-:W-:-:S03]  /*12f40*/  ULDC.64 UR4, c[0x0][0x2d0] ;  /* 0x0000b40000047ab9 */ /* 0x000fc60000000a00 */
[----:B------:R-:W-:Y:S02]  /*12f50*/  IMAD.IADD R3, R3, 0x1, R0 ;  /* 0x0000000103037824 */ /* 0x000fe400078e0200 */
[----:B------:R-:W-:Y:S01]  /*12f60*/  IMAD.SHL.U32 R0, R17, 0x80, RZ ;  /* 0x0000008011007824 */ /* 0x000fe200078e00ff */
[----:B--2---:R-:W-:-:S04]  /*12f70*/  LOP3.LUT R20, R20, 0x7f, RZ, 0xc0, !PT ;  /* 0x0000007f14147812 */ /* 0x004fc800078ec0ff */
[----:B------:R-:W-:Y:S02]  /*12f80*/  SHF.R.U32.HI R21, RZ, 0x3, R20 ;  /* 0x00000003ff157819 */ /* 0x000fe40000011614 */
[----:B------:R-:W2:Y:S02]  /*12f90*/  S2R R20, SR_TID.X ;  /* 0x0000000000147919 */ /* 0x000ea40000002100 */
[----:B--2---:R-:W-:-:S05]  /*12fa0*/  IMAD.SHL.U32 R20, R20, 0x10, RZ ;  /* 0x0000001014147824 */ /* 0x004fca00078e00ff */
[----:B------:R-:W-:-:S04]  /*12fb0*/  LOP3.LUT R20, R21, 0x70, R20, 0xf8, !PT ;  /* 0x0000007015147812 */ /* 0x000fc800078ef814 */
[----:B------:R-:W-:-:S05]  /*12fc0*/  LOP3.LUT R7, R20, R0, RZ, 0xfc, !PT ;  /* 0x0000000014077212 */ /* 0x000fca00078efcff */
[----:B0-----:R-:W-:-:S04]  /*12fd0*/  @P0 IMAD.HI.U32 R8, R7, R5, RZ ;  /* 0x0000000507080227 */ /* 0x001fc800078e00ff */
[----:B------:R-:W-:Y:S01]  /*12fe0*/  IMAD.MOV.U32 R5, RZ, RZ, R7 ;  /* 0x000000ffff057224 */ /* 0x000fe200078e0007 */
[----:B---3--:R-:W-:Y:S01]  /*12ff0*/  @P0 SHF.R.U32.HI R5, RZ, R4, R8 ;  /* 0x00000004ff050219 */ /* 0x008fe20000011608 */
[----:B------:R-:W0:Y:S04]  /*13000*/  S2R R20, SR_TID.X ;  /* 0x0000000000147919 */ /* 0x000e280000002100 */
[----:B------:R-:W-:-:S04]  /*13010*/  IMAD.MOV R4, RZ, RZ, -R5 ;  /* 0x000000ffff047224 */ /* 0x000fc800078e0a05 */
[----:B------:R-:W-:Y:S01]  /*13020*/  IMAD R4, R6, R4, R7 ;  /* 0x0000000406047224 */ /* 0x000fe200078e0207 */
[----:B------:R-:W-:Y:S01]  /*13030*/  SHF.R.S32.HI R7, RZ, 0x1f, R5 ;  /* 0x0000001fff077819 */ /* 0x000fe20000011405 */
[----:B------:R-:W-:-:S04]  /*13040*/  IMAD.WIDE.U32 R2, R5, UR4, R2 ;  /* 0x0000000405027c25 */ /* 0x000fc8000f8e0002 */
[----:B------:R-:W-:-:S04]  /*13050*/  IMAD R7, R7, UR4, RZ ;  /* 0x0000000407077c24 */ /* 0x000fc8000f8e02ff */
[----:B------:R-:W-:Y:S01]  /*13060*/  IMAD R7, R5, UR5, R7 ;  /* 0x0000000505077c24 */ /* 0x000fe2000f8e0207 */
[----:B------:R-:W-:Y:S01]  /*13070*/  SHF.R.S32.HI R5, RZ, 0x1f, R4 ;  /* 0x0000001fff057819 */ /* 0x000fe20000011404 */
[----:B------:R-:W-:Y:S02]  /*13080*/  ULDC.64 UR4, c[0x0][0x2c8] ;  /* 0x0000b20000047ab9 */ /* 0x000fe40000000a00 */
[----:B------:R-:W-:Y:S02]  /*13090*/  IMAD.IADD R3, R3, 0x1, R7 ;  /* 0x0000000103037824 */ /* 0x000fe400078e0207 */
[----:B------:R-:W-:Y:S02]  /*130a0*/  IMAD R5, R5, UR4, RZ ;  /* 0x0000000405057c24 */ /* 0x000fe4000f8e02ff */
[----:B------:R-:W-:-:S04]  /*130b0*/  IMAD.WIDE.U32 R2, R4, UR4, R2 ;  /* 0x0000000404027c25 */ /* 0x000fc8000f8e0002 */
[----:B------:R-:W-:Y:S01]  /*130c0*/  IMAD R5, R4, UR5, R5 ;  /* 0x0000000504057c24 */ /* 0x000fe2000f8e0205 */
[----:B------:R-:W-:-:S04]  /*130d0*/  ULDC.64 UR4, c[0x0][0x280] ;  /* 0x0000a00000047ab9 */ /* 0x000fc80000000a00 */
[----:B------:R-:W-:Y:S02]  /*130e0*/  IADD3 R3, R3, R5, RZ ;  /* 0x0000000503037210 */ /* 0x000fe40007ffe0ff */
[----:B------:R-:W-:Y:S01]  /*130f0*/  LEA R5, P0, R2, UR4, 0x1 ;  /* 0x0000000402057c11 */ /* 0x000fe2000f8008ff */
[----:B------:R-:W-:Y:S01]  /*13100*/  ULDC UR4, c[0x0][0x2b8] ;  /* 0x0000ae0000047ab9 */ /* 0x000fe20000000800 */
[----:B0-----:R-:W-:Y:S02]  /*13110*/  LOP3.LUT R20, R20, 0x7f, RZ, 0xc0, !PT ;  /* 0x0000007f14147812 */ /* 0x001fe400078ec0ff */
[----:B------:R-:W-:Y:S01]  /*13120*/  LEA.HI.X R4, R2, UR5, R3, 0x1, P0 ;  /* 0x0000000502047c11 */ /* 0x000fe200080f0c03 */
[----:B------:R-:W-:Y:S01]  /*13130*/  UMOV UR5, 0xffffffff ;  /* 0xffffffff00057882 */ /* 0x000fe20000000000 */
[----:B------:R-:W-:Y:S02]  /*13140*/  ISETP.GE.AND P4, PT, R32, UR4, PT ;  /* 0x0000000420007c0c */ /* 0x000fe4000bf86270 */
[----:B------:R-:W-:-:S02]  /*13150*/  ISETP.GE.AND P3, PT, R37, UR4, PT ;  /* 0x0000000425007c0c */ /* 0x000fc4000bf66270 */
[----:B------:R-:W-:Y:S02]  /*13160*/  ISETP.GE.AND P2, PT, R36, UR4, PT ;  /* 0x0000000424007c0c */ /* 0x000fe4000bf46270 */
[----:B------:R-:W-:Y:S02]  /*13170*/  ISETP.GE.AND P1, PT, R34, UR4, PT ;  /* 0x0000000422007c0c */ /* 0x000fe4000bf26270 */
[----:B------:R-:W-:Y:S01]  /*13180*/  SHF.R.U32.HI R9, RZ, 0x3, R20 ;  /* 0x00000003ff097819 */ /* 0x000fe20000011614 */
[----:B-1----:R-:W-:Y:S10]  /*13190*/  BRA.DIV UR5, `(.L_x_260) ;  /* 0x0000003a05a07947 */ /* 0x002ff4000b800000 */
[----:B------:R-:W0:Y:S01]  /*131a0*/  SHFL.IDX PT, R14, R5, RZ, 0x181f ;  /* 0x00181fff050e7589 */ /* 0x000e2200000e0000 */
[----:B-----5:R-:W-:Y:S02]  /*131b0*/  IMAD R6, R10, R6, RZ ;  /* 0x000000060a067224 */ /* 0x020fe400078e02ff */
[----:B------:R-:W-:Y:S01]  /*131c0*/  IMAD.IADD R0, R9, 0x1, R0 ;  /* 0x0000000109007824 */ /* 0x000fe200078e0200 */
[----:B------:R-:W1:Y:S03]  /*131d0*/  SHFL.IDX PT, R2, R4, RZ, 0x181f ;  /* 0x00181fff04027589 */ /* 0x000e6600000e0000 */
[C---:B------:R-:W-:Y:S01]  /*131e0*/  VIADD R7, R0.reuse, 0x10 ;  /* 0x0000001000077836 */ /* 0x040fe20000000000 */
[----:B------:R-:W-:-:S13]  /*131f0*/  ISETP.GE.AND P0, PT, R0, R6, PT ;  /* 0x000000060000720c */ /* 0x000fda0003f06270 */
[----:B0-----:R-:W-:-:S05]  /*13200*/  @!P0 LEA R14, P5, R32, R14, 0x1 ;  /* 0x0000000e200e8211 */ /* 0x001fca00078a08ff */
[----:B-1----:R-:W-:Y:S02]  /*13210*/  @!P0 IMAD.X R3, RZ, RZ, R2, P5 ;  /* 0x000000ffff038224 */ /* 0x002fe400028e0602 */
[----:B------:R-:W-:Y:S02]  /*13220*/  @!P0 IMAD.MOV.U32 R2, RZ, RZ, R14 ;  /* 0x000000ffff028224 */ /* 0x000fe400078e000e */
[----:B------:R-:W0:Y:S04]  /*13230*/  SHFL.IDX PT, R14, R5, 0x1, 0x181f ;  /* 0x00381f00050e7f89 */ /* 0x000e2800000e0000 */
[----:B------:R-:W-:Y:S04]  /*13240*/  @!P0 LDGSTS.E.BYPASS.LTC128B.128 [R33+0x14400], desc[UR36][R2.64], !P4 ;  /* 0x1440000002218fae */ /* 0x000fe8000e101d64 */
[----:B------:R-:W-:Y:S04]  /*13250*/  @!P0 LDGSTS.E.BYPASS.LTC128B.128 [R33+0x18400], desc[UR36][R2.64+0x80], !P3 ;  /* 0x1840008002218fae */ /* 0x000fe8000d901d64 */
[----:B------:R-:W-:Y:S04]  /*13260*/  @!P0 LDGSTS.E.BYPASS.LTC128B.128 [R33+0x1c400], desc[UR36][R2.64+0x100], !P2 ;  /* 0x1c40010002218fae */ /* 0x000fe8000d101d64 */
[----:B------:R1:W-:Y:S01]  /*13270*/  @!P0 LDGSTS.E.BYPASS.LTC128B.128 [R33+0x20400], desc[UR36][R2.64+0x180], !P1 ;  /* 0x2040018002218fae */ /* 0x0003e2000c901d64 */
[----:B------:R-:W-:-:S03]  /*13280*/  ISETP.GE.AND P0, PT, R7, R6, PT ;  /* 0x000000060700720c */ /* 0x000fc60003f06270 */
[----:B-1----:R-:W1:Y:S10]  /*13290*/  SHFL.IDX PT, R2, R4, 0x1, 0x181f ;  /* 0x00381f0004027f89 */ /* 0x002e7400000e0000 */
[----:B0-----:R-:W-:-:S05]  /*132a0*/  @!P0 LEA R14, P5, R32, R14, 0x1 ;  /* 0x0000000e200e8211 */ /* 0x001fca00078a08ff */
[----:B-1----:R-:W-:Y:S02]  /*132b0*/  @!P0 IMAD.X R7, RZ, RZ, R2, P5 ;  /* 0x000000ffff078224 */ /* 0x002fe400028e0602 */
[----:B------:R-:W-:Y:S02]  /*132c0*/  @!P0 IMAD.MOV.U32 R2, RZ, RZ, R14 ;  /* 0x000000ffff028224 */ /* 0x000fe400078e000e */
[----:B------:R-:W-:Y:S01]  /*132d0*/  @!P0 IMAD.MOV.U32 R3, RZ, RZ, R7 ;  /* 0x000000ffff038224 */ /* 0x000fe200078e0007 */
[----:B------:R-:W0:Y:S01]  /*132e0*/  SHFL.IDX PT, R14, R5, 0x2, 0x181f ;  /* 0x00581f00050e7f89 */ /* 0x000e2200000e0000 */
[----:B------:R-:W-:-:S03]  /*132f0*/  VIADD R7, R0, 0x20 ;  /* 0x0000002000077836 */ /* 0x000fc60000000000 */
        /* <DEDUP_REMOVED lines=23> */
[----:B------:R-:W-:-:S03]  /*13470*/  IADD3 R7, R0, 0x40, RZ ;  /* 0x0000004000077810 */ /* 0x000fc60007ffe0ff */
        /* <DEDUP_REMOVED lines=34> */
[----:B------:R0:W1:Y:S04]  /*136a0*/  SHFL.IDX PT, R14, R5, 0x7, 0x181f ;  /* 0x00f81f00050e7f89 */ /* 0x00006800000e0000 */
[----:B------:R0:W-:Y:S04]  /*136b0*/  @!P0 LDGSTS.E.BYPASS.LTC128B.128 [R33+0x17400], desc[UR36][R2.64], !P4 ;  /* 0x1740000002218fae */ /* 0x0001e8000e101d64 */
[----:B------:R0:W-:Y:S04]  /*136c0*/  @!P0 LDGSTS.E.BYPASS.LTC128B.128 [R33+0x1b400], desc[UR36][R2.64+0x80], !P3 ;  /* 0x1b40008002218fae */ /* 0x0001e8000d901d64 */
[----:B------:R0:W-:Y:S04]  /*136d0*/  @!P0 LDGSTS.E.BYPASS.LTC128B.128 [R33+0x1f400], desc[UR36][R2.64+0x100], !P2 ;  /* 0x1f40010002218fae */ /* 0x0001e8000d101d64 */
[----:B------:R0:W-:Y:S04]  /*136e0*/  @!P0 LDGSTS.E.BYPASS.LTC128B.128 [R33+0x23400], desc[UR36][R2.64+0x180], !P1 ;  /* 0x2340018002218fae */ /* 0x0001e8000c901d64 */
[----:B------:R0:W2:Y:S02]  /*136f0*/  SHFL.IDX PT, R7, R4, 0x7, 0x181f ;  /* 0x00f81f0004077f89 */ /* 0x0000a400000e0000 */
.L_x_347:
[----:B0-----:R-:W-:Y:S01]  /*13700*/  VIADD R3, R0, 0x70 ;  /* 0x0000007000037836 */ /* 0x001fe20000000000 */
[----:B------:R-:W-:Y:S04]  /*13710*/  BSSY B0, `(.L_x_261) ;  /* 0x000000c000007945 */ /* 0x000fe80003800000 */
[----:B------:R-:W-:-:S13]  /*13720*/  ISETP.GE.AND P0, PT, R3, R6, PT ;  /* 0x000000060300720c */ /* 0x000fda0003f06270 */
[----:B------:R-:W-:Y:S05]  /*13730*/  @P0 BRA `(.L_x_262) ;  /* 0x0000000000240947 */ /* 0x000fea0003800000 */
[----:B-1----:R-:W-:-:S05]  /*13740*/  LEA R2, P0, R32, R14, 0x1 ;  /* 0x0000000e20027211 */ /* 0x002fca00078008ff */
        /* <DEDUP_REMOVED lines=8> */
.L_x_262:
[----:B------:R-:W-:Y:S05]  /*137d0*/  BSYNC B0 ;  /* 0x0000000000007941 */ /* 0x000fea0003800000 */
.L_x_261:
[----:B------:R-:W-:Y:S01]  /*137e0*/  NOP ;  /* 0x0000000000007918 */ /* 0x000fe20000000000 */
[----:B------:R-:W-:-:S13]  /*137f0*/  PLOP3.LUT P0, PT, PT, PT, PT, 0x80, 0x0 ;  /* 0x000000000000781c */ /* 0x000fda0003f0f070 */
.L_x_263:
[----:B------:R-:W-:Y:S02]  /*13800*/  PLOP3.LUT P1, PT, P1, P0, PT, 0xa2, 0x0 ;  /* 0x000000000000781c */ /* 0x000fe40000f21472 */
[----:B------:R-:W-:-:S08]  /*13810*/  @P0 R2UR P1, UR4, R22 ;  /* 0x00000000160402ca */ /* 0x000fd00000020000 */
[----:B------:R-:W-:-:S05]  /*13820*/  @P0 PLOP3.LUT P0, PT, P1, PT, PT, 0x80, 0x0 ;  /* 0x000000000000081c */ /* 0x000fca0000f0f070 */
[----:B------:R-:W-:Y:S01]  /*13830*/  @!P1 SYNCS.ARRIVE.TRANS64.RED.A0T1 RZ, [UR4+0x38800], RZ ;  /* 0x038800ffffff99a7 */ /* 0x000fe20008200404 */
[----:B------:R-:W-:Y:S07]  /*13840*/  @!P1 ARRIVES.LDGSTSBAR.64.TRANSCNT [UR4+0x38800] ;  /* 0x03880000ff0099b0 */ /* 0x000fee0008000a84 */
[----:B------:R-:W-:Y:S05]  /*13850*/  @P0 BRA.U.ANY `(.L_x_263) ;  /* 0xfffffffd00e80947 */ /* 0x000fea000393ffff */
[----:B0-----:R-:W3:Y:S04]  /*13860*/  LDL.LU R3, [R1+0x28] ;  /* 0x0000280001037983 */ /* 0x001ee80000300800 */
[----:B------:R-:W4:Y:S01]  /*13870*/  LDL.LU R2, [R1+0x24] ;  /* 0x0000240001027983 */ /* 0x000f220000300800 */
[----:B---3--:R-:W-:-:S05]  /*13880*/  VIADD R3, R3, 0x1 ;  /* 0x0000000103037836 */ /* 0x008fca0000000000 */
[----:B------:R-:W-:Y:S01]  /*13890*/  LEA.HI R0, R3, R3, RZ, 0x1 ;  /* 0x0000000303007211 */ /* 0x000fe200078f08ff */
[----:B------:R0:W-:Y:S03]  /*138a0*/  STL [R1+0x28], R3 ;  /* 0x0000280301007387 */ /* 0x0001e60000100800 */
[----:B------:R-:W-:-:S05]  /*138b0*/  LOP3.LUT R0, R0, 0xfffffffe, RZ, 0xc0, !PT ;  /* 0xfffffffe00007812 */ /* 0x000fca00078ec0ff */
[----:B0-----:R-:W-:Y:S01]  /*138c0*/  IMAD.IADD R3, R3, 0x1, -R0 ;  /* 0x0000000103037824 */ /* 0x001fe200078e0a00 */
[----:B----4-:R-:W-:-:S04]  /*138d0*/  IADD3 R0, R2, -0x2, RZ ;  /* 0xfffffffe02007810 */ /* 0x010fc80007ffe0ff */
[----:B------:R-:W-:Y:S01]  /*138e0*/  SHF.L.U32 R3, R3, 0x1f, RZ ;  /* 0x0000001f03037819 */ /* 0x000fe200000006ff */
[----:B------:R-:W-:Y:S01]  /*138f0*/  NOP ;  /* 0x0000000000007918 */ /* 0x000fe20000000000 */
[----:B------:R0:W-:Y:S01]  /*13900*/  SYNCS.ARRIVE.TRANS64.A1T0 RZ, [R22+URZ+0x38800], RZ ;  /* 0x038800ff16ff79a7 */ /* 0x0001e2000810003f */
[----:B------:R-:W-:Y:S01]  /*13910*/  BSSY B0, `(.L_x_264) ;  /* 0x0000003000007945 */ /* 0x000fe20003800000 */
[----:B------:R-:W3:Y:S03]  /*13920*/  SYNCS.PHASECHK.TRANS64.TRYWAIT P0, [R22+URZ+0x38820], R3 ;  /* 0x03882003160075a7 */ /* 0x000ee6000800017f */
[----:B0--3--:R-:W-:Y:S05]  /*13930*/  @!P0 BRA `(.L_x_265) ;  /* 0x0000003c00708947 */ /* 0x009fea0003800000 */
.L_x_348:
[----:B------:R-:W-:Y:S05]  /*13940*/  BSYNC B0 ;  /* 0x0000000000007941 */ /* 0x000fea0003800000 */
.L_x_264:
[----:B------:R-:W3:Y:S01]  /*13950*/  LDL R2, [R1+0x4] ;  /* 0x0000040001027983 */ /* 0x000ee20000100800 */
[----:B------:R-:W-:Y:S01]  /*13960*/  BSSY B0, `(.L_x_266) ;  /* 0x0000110000007945 */ /* 0x000fe20003800000 */
[----:B---3--:R-:W-:-:S13]  /*13970*/  ISETP.GE.AND P0, PT, R0, R2, PT ;  /* 0x000000020000720c */ /* 0x008fda0003f06270 */
[----:B------:R-:W-:Y:S05]  /*13980*/  @!P0 BRA `(.L_x_267) ;  /* 0x0000001000348947 */ /* 0x000fea0003800000 */
[----:B------:R-:W-:Y:S01]  /*13990*/  ULDC UR4, c[0x0][0x2f4] ;  /* 0x0000bd0000047ab9 */ /* 0x000fe20000000800 */
[----:B--2---:R-:W-:Y:S01]  /*139a0*/  IMAD.MOV.U32 R7, RZ, RZ, R27 ;  /* 0x000000ffff077224 */ /* 0x004fe200078e001b */
[----:B------:R-:W-:Y:S01]  /*139b0*/  ISETP.GE.AND P4, PT, R32, UR4, PT ;  /* 0x0000000420007c0c */ /* 0x000fe2000bf86270 */
[----:B------:R-:W-:Y:S01]  /*139c0*/  IMAD.MOV.U32 R17, RZ, RZ, R28 ;  /* 0x000000ffff117224 */ /* 0x000fe200078e001c */
[----:B------:R-:W-:Y:S01]  /*139d0*/  ISETP.GE.AND P3, PT, R37, UR4, PT ;  /* 0x0000000425007c0c */ /* 0x000fe2000bf66270 */
[----:B------:R-:W-:Y:S01]  /*139e0*/  IMAD.MOV.U32 R29, RZ, RZ, R26 ;  /* 0x000000ffff1d7224 */ /* 0x000fe200078e001a */
[----:B------:R-:W-:Y:S02]  /*139f0*/  ISETP.GE.AND P2, PT, R36, UR4, PT ;  /* 0x0000000424007c0c */ /* 0x000fe4000bf46270 */
[----:B------:R-:W-:-:S13]  /*13a00*/  ISETP.GE.AND P1, PT, R34, UR4, PT ;  /* 0x0000000422007c0c */ /* 0x000fda000bf26270 */
.L_x_280:
[----:B------:R-:W2:Y:S04]  /*13a10*/  LDL R6, [R1+0x8] ;  /* 0x0000080001067983 */ /* 0x000ea80000100800 */
[----:B------:R-:W3:Y:S01]  /*13a20*/  LDL R8, [R1+0xc] ;  /* 0x00000c0001087983 */ /* 0x000ee20000100800 */
[----:B------:R-:W4:Y:S01]  /*13a30*/  S2R R2, SR_TID.X ;  /* 0x0000000000027919 */ /* 0x000f220000002100 */
[----:B------:R-:W1:Y:S01]  /*13a40*/  S2R R9, SR_TID.X ;  /* 0x0000000000097919 */ /* 0x000e620000002100 */
[----:B----4-:R-:W-:-:S04]  /*13a50*/  LOP3.LUT R2, R2, 0x7f, RZ, 0xc0, !PT ;  /* 0x0000007f02027812 */ /* 0x010fc800078ec0ff */
[----:B0-----:R-:W-:Y:S02]  /*13a60*/  SHF.R.U32.HI R3, RZ, 0x3, R2 ;  /* 0x00000003ff037819 */ /* 0x001fe40000011602 */
[----:B------:R-:W0:Y:S01]  /*13a70*/  LDC R2, c[0x0][0x430] ;  /* 0x00010c00ff027b82 */ /* 0x000e220000000800 */
[----:B-1----:R-:W-:-:S05]  /*13a80*/  IMAD.SHL.U32 R9, R9, 0x10, RZ ;  /* 0x0000001009097824 */ /* 0x002fca00078e00ff */
[----:B------:R-:W-:-:S04]  /*13a90*/  LOP3.LUT R9, R3, 0x70, R9, 0xf8, !PT ;  /* 0x0000007003097812 */ /* 0x000fc800078ef809 */
[----:B------:R-:W-:-:S13]  /*13aa0*/  ISETP.GT.U32.AND P6, PT, R9, 0x4f, PT ;  /* 0x0000004f0900780c */ /* 0x000fda0003fc4070 */
[----:B------:R-:W3:Y:S01]  /*13ab0*/  @!P6 LDC.64 R4, c[0x0][0x428] ;  /* 0x00010a00ff04eb82 */ /* 0x000ee20000000a00 */
[----:B0-----:R-:W-:-:S13]  /*13ac0*/  ISETP.NE.AND P0, PT, R2, 0x1, PT ;  /* 0x000000010200780c */ /* 0x001fda0003f05270 */
[----:B------:R-:W0:Y:S08]  /*13ad0*/  @P0 LDC R3, c[0x0][0x434] ;  /* 0x00010d00ff030b82 */ /* 0x000e300000000800 */
[----:B------:R-:W1:Y:S01]  /*13ae0*/  @P0 LDC R2, c[0x0][0x438] ;  /* 0x00010e00ff020b82 */ /* 0x000e620000000800 */
[----:B--2---:R-:W-:-:S04]  /*13af0*/  IMAD R6, R0, 0x50, R6 ;  /* 0x0000005000067824 */ /* 0x004fc800078e0206 */
[----:B------:R-:W-:-:S04]  /*13b00*/  IMAD.IADD R6, R9, 0x1, R6 ;  /* 0x0000000109067824 */ /* 0x000fc800078e0206 */
[----:B0-----:R-:W-:-:S04]  /*13b10*/  @P0 IMAD.HI.U32 R3, R6, R3, RZ ;  /* 0x0000000306030227 */ /* 0x001fc800078e00ff */
[----:B------:R-:W-:Y:S01]  /*13b20*/  IMAD.MOV.U32 R10, RZ, RZ, R6 ;  /* 0x000000ffff0a7224 */ /* 0x000fe200078e0006 */
[----:B-1----:R-:W-:Y:S01]  /*13b30*/  @P0 SHF.R.U32.HI R10, RZ, R2, R3 ;  /* 0x00000002ff0a0219 */ /* 0x002fe20000011603 */
[----:B---3--:R-:W-:Y:S02]  /*13b40*/  @!P6 IMAD R2, R8, R4, RZ ;  /* 0x000000040802e224 */ /* 0x008fe400078e02ff */
[----:B------:R-:W0:Y:S01]  /*13b50*/  @!P6 LDC.64 R8, c[0x0][0x418] ;  /* 0x00010600ff08eb82 */ /* 0x000e220000000a00 */
[----:B------:R-:W-:Y:S01]  /*13b60*/  @!P6 SHF.R.S32.HI R3, RZ, 0x1f, R10 ;  /* 0x0000001fff03e819 */ /* 0x000fe2000001140a */
[----:B------:R-:W-:Y:S02]  /*13b70*/  @!P6 IMAD R5, R30, R5, R2 ;  /* 0x000000051e05e224 */ /* 0x000fe400078e0202 */
[----:B------:R-:W-:-:S04]  /*13b80*/  @!P6 IMAD.MOV.U32 R2, RZ, RZ, R10 ;  /* 0x000000ffff02e224 */ /* 0x000fc800078e000a */
[----:B------:R-:W-:-:S04]  /*13b90*/  @!P6 IMAD.WIDE.U32 R2, R30, R4, R2 ;  /* 0x000000041e02e225 */ /* 0x000fc800078e0002 */
[----:B------:R-:W-:Y:S02]  /*13ba0*/  @!P6 IMAD.IADD R5, R5, 0x1, R3 ;  /* 0x000000010505e824 */ /* 0x000fe400078e0203 */
[----:B------:R-:W-:Y:S01]  /*13bb0*/  IMAD.MOV.U32 R4, RZ, RZ, RZ ;  /* 0x000000ffff047224 */ /* 0x000fe200078e00ff */
[----:B0-----:R-:W-:-:S04]  /*13bc0*/  @!P6 LEA R8, P0, R2, R8, 0x2 ;  /* 0x000000080208e211 */ /* 0x001fc800078010ff */
[----:B------:R-:W-:-:S05]  /*13bd0*/  @!P6 LEA.HI.X R9, R2, R9, R5, 0x2, P0 ;  /* 0x000000090209e211 */ /* 0x000fca00000f1405 */
[----:B------:R0:W5:Y:S01]  /*13be0*/  @!P6 LDG.E R4, desc[UR36][R8.64] ;  /* 0x000000240804e981 */ /* 0x000162000c1e1900 */
[----:B------:R-:W-:Y:S01]  /*13bf0*/  LOP3.LUT P5, RZ, R23, 0x20, RZ, 0xc0, !PT ;  /* 0x0000002017ff7812 */ /* 0x000fe200078ac0ff */
[----:B------:R-:W-:Y:S01]  /*13c00*/  VIADD R27, R7, 0x1 ;  /* 0x00000001071b7836 */ /* 0x000fe20000000000 */
[----:B------:R-:W-:Y:S05]  /*13c10*/  YIELD ;  /* 0x0000000000007946 */ /* 0x000fea0003800000 */
[----:B------:R-:W-:Y:S01]  /*13c20*/  ISETP.NE.AND P0, PT, R27, 0x2, PT ;  /* 0x000000021b00780c */ /* 0x000fe20003f05270 */
[----:B------:R-:W-:Y:S01]  /*13c30*/  IMAD.MOV R5, RZ, RZ, -R10 ;  /* 0x000000ffff057224 */ /* 0x000fe200078e0a0a */
[----:B------:R-:W-:-:S02]  /*13c40*/  ULDC UR4, c[0x0][0x430] ;  /* 0x00010c0000047ab9 */ /* 0x000fc40000000800 */
[----:B------:R-:W-:Y:S01]  /*13c50*/  SEL R28, RZ, 0x1, P0 ;  /* 0x00000001ff1c7807 */ /* 0x000fe20000000000 */
[----:B------:R-:W-:Y:S01]  /*13c60*/  IMAD R5, R5, UR4, R6 ;  /* 0x0000000405057c24 */ /* 0x000fe2000f8e0206 */
[----:B------:R-:W-:Y:S01]  /*13c70*/  SEL R27, R27, RZ, P0 ;  /* 0x000000ff1b1b7207 */ /* 0x000fe20000000000 */
[----:B------:R-:W-:Y:S01]  /*13c80*/  IMAD.MOV.U32 R26, RZ, RZ, R0 ;  /* 0x000000ffff1a7224 */ /* 0x000fe200078e0000 */
[----:B------:R-:W-:Y:S01]  /*13c90*/  LOP3.LUT R28, R17, R28, RZ, 0x3c, !PT ;  /* 0x0000001c111c7212 */ /* 0x000fe200078e3cff */
[----:B0-----:R-:W-:Y:S06]  /*13ca0*/  @!P5 BRA `(.L_x_268) ;  /* 0x000000000004d947 */ /* 0x001fec0003800000 */
[----:B------:R-:W-:Y:S01]  /*13cb0*/  BPT.TRAP 0x1 ;  /* 0x000000040000795c */ /* 0x000fe20000300000 */
.L_x_268:
[----:B------:R-:W-:Y:S01]  /*13cc0*/  IMAD R6, R27, 0x8, R22 ;  /* 0x000000081b067824 */ /* 0x000fe200078e0216 */
[----:B------:R-:W-:Y:S01]  /*13cd0*/  SHF.L.U32 R3, R28, 0x1f, RZ ;  /* 0x0000001f1c037819 */ /* 0x000fe200000006ff */
[----:B------:R-:W-:Y:S03]  /*13ce0*/  BSSY B1, `(.L_x_269) ;  /* 0x0000003000017945 */ /* 0x000fe60003800000 */
[----:B------:R-:W0:Y:S02]  /*13cf0*/  SYNCS.PHASECHK.TRANS64.TRYWAIT P0, [R6+URZ+0x38840], R3 ;  /* 0x03884003060075a7 */ /* 0x000e24000800017f */
[----:B0-----:R-:W-:Y:S05]  /*13d00*/  @!P0 BRA `(.L_x_270) ;  /* 0x0000003800908947 */ /* 0x001fea0003800000 */
.L_x_349:
[----:B------:R-:W-:Y:S05]  /*13d10*/  BSYNC B1 ;  /* 0x0000000000017941 */ /* 0x000fea0003800000 */
.L_x_269:
[----:B------:R-:W-:Y:S01]  /*13d20*/  SHF.R.S32.HI R20, RZ, 0x1f, R5 ;  /* 0x0000001fff147819 */ /* 0x000fe20000011405 */
[----:B------:R-:W-:Y:S01]  /*13d30*/  ULDC.64 UR4, c[0x0][0x300] ;  /* 0x0000c00000047ab9 */ /* 0x000fe20000000a00 */
[----:B-----5:R-:W-:Y:S01]  /*13d40*/  SHF.R.S32.HI R21, RZ, 0x1f, R4 ;  /* 0x0000001fff157819 */ /* 0x020fe20000011404 */
[----:B0-----:R-:W-:Y:S01]  /*13d50*/  IMAD.WIDE.U32 R2, R5, UR4, RZ ;  /* 0x0000000405027c25 */ /* 0x001fe2000f8e00ff */
[----:B------:R-:W-:Y:S01]  /*13d60*/  ULDC.64 UR6, c[0x0][0x2e8] ;  /* 0x0000ba0000067ab9 */ /* 0x000fe20000000a00 */
[----:B------:R-:W-:Y:S02]  /*13d70*/  LOP3.LUT P5, RZ, R23, 0x2, RZ, 0xc0, !PT ;  /* 0x0000000217ff7812 */ /* 0x000fe400078ac0ff */
[----:B------:R-:W-:Y:S02]  /*13d80*/  IMAD R0, R20, UR4, RZ ;  /* 0x0000000414007c24 */ /* 0x000fe4000f8e02ff */
[----:B------:R-:W-:Y:S02]  /*13d90*/  IMAD R9, R27, 0x5000, R31 ;  /* 0x000050001b097824 */ /* 0x000fe400078e021f */
[----:B------:R-:W-:Y:S01]  /*13da0*/  IMAD R0, R5, UR5, R0 ;  /* 0x0000000505007c24 */ /* 0x000fe2000f8e0200 */
[----:B------:R-:W-:-:S03]  /*13db0*/  ULDC.64 UR4, c[0x0][0x310] ;  /* 0x0000c40000047ab9 */ /* 0x000fc60000000a00 */
[----:B------:R-:W-:Y:S02]  /*13dc0*/  IMAD.IADD R3, R3, 0x1, R0 ;  /* 0x0000000103037824 */ /* 0x000fe400078e0200 */
[----:B------:R-:W-:Y:S02]  /*13dd0*/  IMAD R0, R21, UR4, RZ ;  /* 0x0000000415007c24 */ /* 0x000fe4000f8e02ff */
[----:B------:R-:W-:-:S04]  /*13de0*/  IMAD.WIDE.U32 R2, R4, UR4, R2 ;  /* 0x0000000404027c25 */ /* 0x000fc8000f8e0002 */
[----:B------:R-:W-:Y:S01]  /*13df0*/  IMAD R0, R4, UR5, R0 ;  /* 0x0000000504007c24 */ /* 0x000fe2000f8e0200 */
[----:B------:R-:W-:-:S03]  /*13e00*/  ULDC.64 UR4, c[0x0][0x308] ;  /* 0x0000c20000047ab9 */ /* 0x000fc60000000a00 */
[----:B------:R-:W-:Y:S02]  /*13e10*/  IMAD.IADD R3, R3, 0x1, R0 ;  /* 0x0000000103037824 */ /* 0x000fe400078e0200 */
[----:B------:R-:W-:Y:S01]  /*13e20*/  IMAD.WIDE.U32 R2, R25, UR4, R2 ;  /* 0x0000000419027c25 */ /* 0x000fe2000f8e0002 */
[----:B------:R-:W-:-:S03]  /*13e30*/  UMOV UR4, 0xffffffff ;  /* 0xffffffff00047882 */ /* 0x000fc60000000000 */
[----:B------:R-:W-:Y:S01]  /*13e40*/  IMAD R10, R25, UR5, R3 ;  /* 0x00000005190a7c24 */ /* 0x000fe2000f8e0203 */
[----:B------:R-:W-:-:S04]  /*13e50*/  LEA R8, P0, R2, UR6, 0x1 ;  /* 0x0000000602087c11 */ /* 0x000fc8000f8008ff */
[----:B------:R-:W-:Y:S01]  /*13e60*/  LEA.HI.X R10, R2, UR7, R10, 0x1, P0 ;  /* 0x00000007020a7c11 */ /* 0x000fe200080f0c0a */
[----:B------:R-:W-:Y:S08]  /*13e70*/  BRA.DIV UR4, `(.L_x_271) ;  /* 0x0000003a04487947 */ /* 0x000ff0000b800000 */
[----:B------:R-:W0:Y:S01]  /*13e80*/  SHFL.IDX PT, R2, R8, RZ, 0x181f ;  /* 0x00181fff08027589 */ /* 0x000e2200000e0000 */
[----:B------:R-:W-:Y:S01]  /*13e90*/  LOP3.LUT R23, R23, 0xfffffbff, RZ, 0xc0, !PT ;  /* 0xfffffbff17177812 */ /* 0x000fe200078ec0ff */
[----:B------:R-:W-:Y:S01]  /*13ea0*/  IMAD R9, R9, 0x2, R22 ;  /* 0x0000000209097824 */ /* 0x000fe200078e0216 */
[----:B------:R-:W-:Y:S01]  /*13eb0*/  SHF.L.U32 R0, R32, 0x1, RZ ;  /* 0x0000000120007819 */ /* 0x000fe200000006ff */
[----:B------:R-:W1:Y:S01]  /*13ec0*/  SHFL.IDX PT, R3, R10, RZ, 0x181f ;  /* 0x00181fff0a037589 */ /* 0x000e6200000e0000 */
[----:B------:R-:W-:-:S03]  /*13ed0*/  @P2 LOP3.LUT R23, R23, 0x400, RZ, 0xfc, !PT ;  /* 0x0000040017172812 */ /* 0x000fc600078efcff */
[----:B------:R-:W-:Y:S01]  /*13ee0*/  SHFL.IDX PT, R35, R10, 0x1, 0x181f ;  /* 0x00381f000a237f89 */ /* 0x000fe200000e0000 */
[C---:B------:R-:W-:Y:S02]  /*13ef0*/  LOP3.LUT P2, RZ, R23.reuse, 0x10, RZ, 0xc0, !PT ;  /* 0x0000001017ff7812 */ /* 0x040fe4000784c0ff */
[----:B------:R-:W-:-:S04]  /*13f00*/  LOP3.LUT R23, R23, 0xfffffdff, RZ, 0xc0, !PT ;  /* 0xfffffdff17177812 */ /* 0x000fc800078ec0ff */
[----:B------:R-:W-:-:S04]  /*13f10*/  @P1 LOP3.LUT R23, R23, 0x200, RZ, 0xfc, !PT ;  /* 0x0000020017171812 */ /* 0x000fc800078efcff */
[C---:B------:R-:W-:Y:S02]  /*13f20*/  LOP3.LUT P1, RZ, R23.reuse, 0x8, RZ, 0xc0, !PT ;  /* 0x0000000817ff7812 */ /* 0x040fe4000782c0ff */
[----:B------:R-:W-:Y:S02]  /*13f30*/  LOP3.LUT P6, RZ, R23, 0x4, RZ, 0xc0, !PT ;  /* 0x0000000417ff7812 */ /* 0x000fe400078cc0ff */
[----:B0-----:R-:W-:-:S05]  /*13f40*/  IADD3 R2, P0, R2, R0, RZ ;  /* 0x0000000002027210 */ /* 0x001fca0007f1e0ff */
[----:B-1----:R-:W-:-:S05]  /*13f50*/  IMAD.X R3, RZ, RZ, R3, P0 ;  /* 0x000000ffff037224 */ /* 0x002fca00000e0603 */
[----:B------:R-:W-:Y:S04]  /*13f60*/  LDGSTS.E.BYPASS.LTC128B.128 [R9+0x24400], desc[UR36][R2.64], !P2 ;  /* 0x2440000002097fae */ /* 0x000fe8000d101d64 */
[----:B------:R-:W-:Y:S04]  /*13f70*/  LDGSTS.E.BYPASS.LTC128B.128 [R9+0x26c00], desc[UR36][R2.64+0x80], !P1 ;  /* 0x26c0008002097fae */ /* 0x000fe8000c901d64 */
[----:B------:R-:W-:Y:S04]  /*13f80*/  LDGSTS.E.BYPASS.LTC128B.128 [R9+0x29400], desc[UR36][R2.64+0x100], !P6 ;  /* 0x2940010002097fae */ /* 0x000fe8000f101d64 */
[----:B------:R0:W-:Y:S04]  /*13f90*/  LDGSTS.E.BYPASS.LTC128B.128 [R9+0x2bc00], desc[UR36][R2.64+0x180], !P5 ;  /* 0x2bc0018002097fae */ /* 0x0001e8000e901d64 */
[----:B0-----:R-:W0:Y:S02]  /*13fa0*/  SHFL.IDX PT, R2, R8, 0x1, 0x181f ;  /* 0x00381f0008027f89 */ /* 0x001e2400000e0000 */
[----:B0-----:R-:W-:-:S05]  /*13fb0*/  IADD3 R2, P0, R2, R0, RZ ;  /* 0x0000000002027210 */ /* 0x001fca0007f1e0ff */
[----:B------:R-:W-:Y:S02]  /*13fc0*/  IMAD.X R3, RZ, RZ, R35, P0 ;  /* 0x000000ffff037224 */ /* 0x000fe400000e0623 */
[----:B------:R-:W-:Y:S04]  /*13fd0*/  SHFL.IDX PT, R35, R10, 0x2, 0x181f ;  /* 0x00581f000a237f89 */ /* 0x000fe800000e0000 */
        /* <DEDUP_REMOVED lines=15> */
[----:B------:R0:W1:Y:S04]  /*140d0*/  SHFL.IDX PT, R35, R10, 0x4, 0x181f ;  /* 0x00981f000a237f89 */ /* 0x00006800000e0000 */
[----:B------:R-:W-:Y:S01]  /*140e0*/  LDGSTS.E.BYPASS.LTC128B.128 [R9+0x25c00], desc[UR36][R2.64], !P2 ;  /* 0x25c0000002097fae */ /* 0x000fe2000d101d64 */
[----:B------:R-:W-:-:S03]  /*140f0*/  LOP3.LUT P2, RZ, R23, 0x400, RZ, 0xc0, !PT ;  /* 0x0000040017ff7812 */ /* 0x000fc6000784c0ff */
[----:B------:R-:W-:Y:S01]  /*14100*/  LDGSTS.E.BYPASS.LTC128B.128 [R9+0x28400], desc[UR36][R2.64+0x80], !P1 ;  /* 0x2840008002097fae */ /* 0x000fe2000c901d64 */
[----:B------:R-:W-:-:S03]  /*14110*/  LOP3.LUT P1, RZ, R23, 0x200, RZ, 0xc0, !PT ;  /* 0x0000020017ff7812 */ /* 0x000fc6000782c0ff */
[----:B------:R-:W-:Y:S04]  /*14120*/  LDGSTS.E.BYPASS.LTC128B.128 [R9+0x2ac00], desc[UR36][R2.64+0x100], !P6 ;  /* 0x2ac0010002097fae */ /* 0x000fe8000f101d64 */
[----:B------:R2:W-:Y:S04]  /*14130*/  LDGSTS.E.BYPASS.LTC128B.128 [R9+0x2d400], desc[UR36][R2.64+0x180], !P5 ;  /* 0x2d40018002097fae */ /* 0x0005e8000e901d64 */
[----:B-12---:R0:W2:Y:S02]  /*14140*/  SHFL.IDX PT, R2, R8, 0x4, 0x181f ;  /* 0x00981f0008027f89 */ /* 0x0060a400000e0000 */
.L_x_361:
[----:B------:R-:W-:Y:S02]  /*14150*/  LOP3.LUT R23, R23, 0xfffffdff, RZ, 0xc0, !PT ;  /* 0xfffffdff17177812 */ /* 0x000fe400078ec0ff */
[----:B--2---:R-:W-:Y:S02]  /*14160*/  IADD3 R2, P0, R2, R0, RZ ;  /* 0x0000000002027210 */ /* 0x004fe40007f1e0ff */
[----:B------:R-:W-:-:S03]  /*14170*/  @P1 LOP3.LUT R23, R23, 0x200, RZ, 0xfc, !PT ;  /* 0x0000020017171812 */ /* 0x000fc600078efcff */
[----:B------:R-:W-:Y:S01]  /*14180*/  IMAD.X R3, RZ, RZ, R35, P0 ;  /* 0x000000ffff037224 */ /* 0x000fe200000e0623 */
[C---:B------:R-:W-:Y:S02]  /*14190*/  LOP3.LUT P1, RZ, R23.reuse, 0x10, RZ, 0xc0, !PT ;  /* 0x0000001017ff7812 */ /* 0x040fe4000782c0ff */
[C---:B------:R-:W-:Y:S02]  /*141a0*/  LOP3.LUT P0, RZ, R23.reuse, 0x8, RZ, 0xc0, !PT ;  /* 0x0000000817ff7812 */ /* 0x040fe4000780c0ff */
[----:B------:R-:W-:-:S09]  /*141b0*/  LOP3.LUT P6, RZ, R23, 0x4, RZ, 0xc0, !PT ;  /* 0x0000000417ff7812 */ /* 0x000fd200078cc0ff */
[----:B------:R-:W-:Y:S01]  /*141c0*/  @!PT LDS RZ, [RZ] ;  /* 0x00000000fffff984 */ /* 0x000fe20000000800 */
[----:B------:R-:W-:Y:S01]  /*141d0*/  @!PT LDS RZ, [RZ] ;  /* 0x00000000fffff984 */ /* 0x000fe20000000800 */
[----:B------:R-:W-:Y:S01]  /*141e0*/  @!PT LDS RZ, [RZ] ;  /* 0x00000000fffff984 */ /* 0x000fe20000000800 */
[----:B------:R1:W-:Y:S01]  /*141f0*/  LDGSTS.E.BYPASS.LTC128B.128 [R9+0x26400], desc[UR36][R2.64], !P1 ;  /* 0x2640000002097fae */ /* 0x0003e2000c901d64 */
[----:B------:R-:W-:-:S03]  /*14200*/  LOP3.LUT P1, RZ, R23, 0x200, RZ, 0xc0, !PT ;  /* 0x0000020017ff7812 */ /* 0x000fc6000782c0ff */
[----:B------:R1:W-:Y:S01]  /*14210*/  LDGSTS.E.BYPASS.LTC128B.128 [R9+0x28c00], desc[UR36][R2.64+0x80], !P0 ;  /* 0x28c0008002097fae */ /* 0x0003e2000c101d64 */
[----:B------:R-:W-:-:S03]  /*14220*/  PLOP3.LUT P0, PT, PT, PT, PT, 0x80, 0x0 ;  /* 0x000000000000781c */ /* 0x000fc60003f0f070 */
[----:B------:R1:W-:Y:S04]  /*14230*/  LDGSTS.E.BYPASS.LTC128B.128 [R9+0x2b400], desc[UR36][R2.64+0x100], !P6 ;  /* 0x2b40010002097fae */ /* 0x0003e8000f101d64 */
[----:B------:R1:W-:Y:S01]  /*14240*/  LDGSTS.E.BYPASS.LTC128B.128 [R9+0x2dc00], desc[UR36][R2.64+0x180], !P5 ;  /* 0x2dc0018002097fae */ /* 0x0003e2000e901d64 */
[----:B------:R-:W-:-:S05]  /*14250*/  NOP ;  /* 0x0000000000007918 */ /* 0x000fca0000000000 */
.L_x_272:
        /* <DEDUP_REMOVED lines=10> */
.L_x_273:
[----:B------:R2:W-:Y:S01]  /*14300*/  SYNCS.ARRIVE.TRANS64.A1T0 RZ, [R6+URZ+0x38830], RZ ;  /* 0x038830ff06ff79a7 */ /* 0x0005e2000810003f */
[----:B------:R-:W-:Y:S05]  /*14310*/  @!P6 BRA `(.L_x_274) ;  /* 0x000000000004e947 */ /* 0x000fea0003800000 */
[----:B------:R-:W-:Y:S01]  /*14320*/  BPT.TRAP 0x1 ;  /* 0x000000040000795c */ /* 0x000fe20000300000 */
.L_x_274:
[----:B-1----:R-:W-:Y:S01]  /*14330*/  SHF.L.U32 R2, R17, 0x1f, RZ ;  /* 0x0000001f11027819 */ /* 0x002fe200000006ff */
[----:B--2---:R-:W-:Y:S01]  /*14340*/  IMAD R6, R7, 0x8, R22 ;  /* 0x0000000807067824 */ /* 0x004fe200078e0216 */
[----:B------:R-:W-:Y:S03]  /*14350*/  BSSY B1, `(.L_x_275) ;  /* 0x0000003000017945 */ /* 0x000fe60003800000 */
[----:B------:R-:W1:Y:S02]  /*14360*/  SYNCS.PHASECHK.TRANS64.TRYWAIT P0, [R6+URZ+0x38860], R2 ;  /* 0x03886002060075a7 */ /* 0x000e64000800017f */
[----:B-1----:R-:W-:Y:S05]  /*14370*/  @!P0 BRA `(.L_x_276) ;  /* 0x0000003800cc8947 */ /* 0x002fea0003800000 */
.L_x_362:
[----:B------:R-:W-:Y:S05]  /*14380*/  BSYNC B1 ;  /* 0x0000000000017941 */ /* 0x000fea0003800000 */
.L_x_275:
[----:B0-----:R-:W2:Y:S01]  /*14390*/  LDL R8, [R1] ;  /* 0x0000000001087983 */ /* 0x001ea20000100800 */
[----:B------:R-:W0:Y:S01]  /*143a0*/  S2R R3, SR_TID.X ;  /* 0x0000000000037919 */ /* 0x000e220000002100 */
[----:B------:R-:W-:Y:S01]  /*143b0*/  UMOV UR4, 0xffffffff ;  /* 0xffffffff00047882 */ /* 0x000fe20000000000 */
[----:B------:R-:W-:Y:S01]  /*143c0*/  IMAD R7, R7, 0x5000, R31 ;  /* 0x0000500007077824 */ /* 0x000fe200078e021f */
[----:B0-----:R-:W-:-:S04]  /*143d0*/  LOP3.LUT R3, R3, 0x7f, RZ, 0xc0, !PT ;  /* 0x0000007f03037812 */ /* 0x001fc800078ec0ff */
[----:B------:R-:W-:Y:S01]  /*143e0*/  SHF.R.U32.HI R3, RZ, 0x3, R3 ;  /* 0x00000003ff037819 */ /* 0x000fe20000011603 */
[----:B--2---:R-:W-:-:S04]  /*143f0*/  IMAD R8, R29, -0x50, R8 ;  /* 0xffffffb01d087824 */ /* 0x004fc800078e0208 */
[----:B------:R-:W-:Y:S01]  /*14400*/  IMAD.IADD R8, R8, 0x1, -R3 ;  /* 0x0000000108087824 */ /* 0x000fe200078e0a03 */
[----:B------:R-:W-:Y:S06]  /*14410*/  BRA.DIV UR4, `(.L_x_277) ;  /* 0x0000003a04b87947 */ /* 0x000fec000b800000 */
[----:B-1----:R-:W0:Y:S01]  /*14420*/  SHFL.IDX PT, R2, R18, RZ, 0x181f ;  /* 0x00181fff12027589 */ /* 0x002e2200000e0000 */
[----:B------:R-:W-:-:S03]  /*14430*/  IMAD R7, R7, 0x2, R22 ;  /* 0x0000000207077824 */ /* 0x000fc600078e0216 */
[----:B------:R-:W1:Y:S04]  /*14440*/  SHFL.IDX PT, R3, R24, RZ, 0x181f ;  /* 0x00181fff18037589 */ /* 0x000e6800000e0000 */
[----:B------:R-:W-:Y:S01]  /*14450*/  SHFL.IDX PT, R14, R18, 0x4, 0x181f ;  /* 0x00981f00120e7f89 */ /* 0x000fe200000e0000 */
[----:B0-----:R-:W-:-:S05]  /*14460*/  IADD3 R2, P0, R2, R0, RZ ;  /* 0x0000000002027210 */ /* 0x001fca0007f1e0ff */
[----:B-1----:R-:W-:Y:S01]  /*14470*/  IMAD.X R3, RZ, RZ, R3, P0 ;  /* 0x000000ffff037224 */ /* 0x002fe200000e0603 */
        /* <DEDUP_REMOVED lines=8> */
[----:B0-----:R-:W0:Y:S04]  /*14500*/  SHFL.IDX PT, R2, R18, 0x1, 0x181f ;  /* 0x00381f0012027f89 */ /* 0x001e2800000e0000 */
[----:B------:R-:W1:Y:S01]  /*14510*/  SHFL.IDX PT, R3, R24, 0x1, 0x181f ;  /* 0x00381f0018037f89 */ /* 0x000e6200000e0000 */
        /* <DEDUP_REMOVED lines=23> */
[----:B------:R-:W1:Y:S04]  /*14690*/  SHFL.IDX PT, R3, R24, 0x3, 0x181f ;  /* 0x00781f0018037f89 */ /* 0x000e6800000e0000 */
[----:B------:R-:W2:Y:S01]  /*146a0*/  SHFL.IDX PT, R24, R24, 0x4, 0x181f ;  /* 0x00981f0018187f89 */ /* 0x000ea200000e0000 */
[----:B0-----:R-:W-:-:S05]  /*146b0*/  IADD3 R2, P0, R2, R0, RZ ;  /* 0x0000000002027210 */ /* 0x001fca0007f1e0ff */
[----:B-1----:R-:W-:Y:S01]  /*146c0*/  IMAD.X R3, RZ, RZ, R3, P0 ;  /* 0x000000ffff037224 */ /* 0x002fe200000e0603 */
[----:B------:R-:W-:-:S13]  /*146d0*/  ISETP.LT.OR P0, PT, R8, 0x31, P4 ;  /* 0x000000310800780c */ /* 0x000fda0002701670 */
[----:B------:R0:W-:Y:S01]  /*146e0*/  LDGSTS.E.BYPASS.LTC128B.128 [R7+0x1c00], desc[UR36][R2.64], !P0 ;  /* 0x01c0000002077fae */ /* 0x0001e2000c101d64 */
[----:B------:R-:W-:-:S13]  /*146f0*/  ISETP.LT.OR P0, PT, R8, 0x31, P3 ;  /* 0x000000310800780c */ /* 0x000fda0001f01670 */
[----:B------:R0:W-:Y:S01]  /*14700*/  LDGSTS.E.BYPASS.LTC128B.128 [R7+0x4400], desc[UR36][R2.64+0x80], !P0 ;  /* 0x0440008002077fae */ /* 0x0001e2000c101d64 */
[----:B------:R-:W-:-:S13]  /*14710*/  ISETP.LT.OR P0, PT, R8, 0x31, P2 ;  /* 0x000000310800780c */ /* 0x000fda0001701670 */
[----:B------:R0:W-:Y:S01]  /*14720*/  LDGSTS.E.BYPASS.LTC128B.128 [R7+0x6c00], desc[UR36][R2.64+0x100], !P0 ;  /* 0x06c0010002077fae */ /* 0x0001e2000c101d64 */
[----:B------:R-:W-:-:S13]  /*14730*/  ISETP.LT.OR P0, PT, R8, 0x31, P1 ;  /* 0x000000310800780c */ /* 0x000fda0000f01670 */
[----:B--2---:R0:W-:Y:S02]  /*14740*/  LDGSTS.E.BYPASS.LTC128B.128 [R7+0x9400], desc[UR36][R2.64+0x180], !P0 ;  /* 0x0940018002077fae */ /* 0x0041e4000c101d64 */
.L_x_374:
[----:B01----:R-:W-:Y:S01]  /*14750*/  IADD3 R2, P0, R14, R0, RZ ;  /* 0x000000000e027210 */ /* 0x003fe20007f1e0ff */
[----:B------:R-:W-:Y:S01]  /*14760*/  ULDC.64 UR4, c[0x0][0x328] ;  /* 0x0000ca0000047ab9 */ /* 0x000fe20000000a00 */
[----:B------:R-:W-:Y:S01]  /*14770*/  ULDC.64 UR6, c[0x0][0x318] ;  /* 0x0000c60000067ab9 */ /* 0x000fe20000000a00 */
[----:B------:R-:W-:Y:S02]  /*14780*/  IMAD R20, R20, UR4, RZ ;  /* 0x0000000414147c24 */ /* 0x000fe4000f8e02ff */
[----:B------:R-:W-:Y:S01]  /*14790*/  IMAD.X R3, RZ, RZ, R24, P0 ;  /* 0x000000ffff037224 */ /* 0x000fe200000e0618 */
[----:B------:R-:W-:Y:S01]  /*147a0*/  ISETP.LT.OR P0, PT, R8, 0x41, P4 ;  /* 0x000000410800780c */ /* 0x000fe20002701670 */
[----:B------:R-:W-:-:S12]  /*147b0*/  IMAD R9, R5, UR5, R20 ;  /* 0x0000000505097c24 */ /* 0x000fd8000f8e0214 */
        /* <DEDUP_REMOVED lines=10> */
[----:B------:R-:W-:Y:S01]  /*14860*/  NOP ;  /* 0x0000000000007918 */ /* 0x000fe20000000000 */
[----:B0-----:R-:W-:Y:S01]  /*14870*/  IMAD.WIDE.U32 R2, R5, UR4, RZ ;  /* 0x0000000405027c25 */ /* 0x001fe2000f8e00ff */
[----:B------:R-:W-:-:S03]  /*14880*/  ULDC.64 UR4, c[0x0][0x338] ;  /* 0x0000ce0000047ab9 */ /* 0x000fc60000000a00 */
[----:B------:R-:W-:Y:S02]  /*14890*/  IMAD.IADD R3, R3, 0x1, R9 ;  /* 0x0000000103037824 */ /* 0x000fe400078e0209 */
[----:B------:R-:W-:Y:S02]  /*148a0*/  IMAD R21, R21, UR4, RZ ;  /* 0x0000000415157c24 */ /* 0x000fe4000f8e02ff */
[----:B------:R-:W-:-:S04]  /*148b0*/  IMAD.WIDE.U32 R2, R4, UR4, R2 ;  /* 0x0000000404027c25 */ /* 0x000fc8000f8e0002 */
[----:B------:R-:W-:Y:S01]  /*148c0*/  IMAD R21, R4, UR5, R21 ;  /* 0x0000000504157c24 */ /* 0x000fe2000f8e0215 */
[----:B------:R-:W-:-:S04]  /*148d0*/  ULDC.64 UR4, c[0x0][0x330] ;  /* 0x0000cc0000047ab9 */ /* 0x000fc80000000a00 */
[----:B------:R-:W-:-:S03]  /*148e0*/  IADD3 R3, R3, R21, RZ ;  /* 0x0000001503037210 */ /* 0x000fc60007ffe0ff */
[----:B------:R-:W-:-:S04]  /*148f0*/  IMAD.WIDE.U32 R2, R25, UR4, R2 ;  /* 0x0000000419027c25 */ /* 0x000fc8000f8e0002 */
[----:B------:R-:W-:Y:S01]  /*14900*/  IMAD R3, R25, UR5, R3 ;  /* 0x0000000519037c24 */ /* 0x000fe2000f8e0203 */
[----:B------:R-:W-:-:S04]  /*14910*/  LEA R18, P0, R2, UR6, 0x1 ;  /* 0x0000000602127c11 */ /* 0x000fc8000f8008ff */
[----:B------:R-:W-:Y:S02]  /*14920*/  LEA.HI.X R24, R2, UR7, R3, 0x1, P0 ;  /* 0x0000000702187c11 */ /* 0x000fe400080f0c03 */
[----:B------:R-:W-:-:S13]  /*14930*/  PLOP3.LUT P0, PT, PT, PT, PT, 0x80, 0x0 ;  /* 0x000000000000781c */ /* 0x000fda0003f0f070 */
.L_x_278:
        /* <DEDUP_REMOVED lines=10> */
.L_x_279:
[----:B------:R-:W2:Y:S01]  /*149e0*/  LDL R2, [R1+0x4] ;  /* 0x0000040001027983 */ /* 0x000ea20000100800 */
[----:B------:R3:W-:Y:S01]  /*149f0*/  SYNCS.ARRIVE.TRANS64.A1T0 RZ, [R6+URZ+0x38850], RZ ;  /* 0x038850ff06ff79a7 */ /* 0x0007e2000810003f */
[C---:B------:R-:W-:Y:S02]  /*14a00*/  VIADD R0, R26.reuse, 0xffffffff ;  /* 0xffffffff1a007836 */ /* 0x040fe40000000000 */
[----:B------:R-:W-:Y:S02]  /*14a10*/  IMAD.MOV.U32 R7, RZ, RZ, R27 ;  /* 0x000000ffff077224 */ /* 0x000fe400078e001b */
[----:B------:R-:W-:Y:S02]  /*14a20*/  IMAD.MOV.U32 R17, RZ, RZ, R28 ;  /* 0x000000ffff117224 */ /* 0x000fe400078e001c */
[----:B------:R-:W-:Y:S01]  /*14a30*/  IMAD.MOV.U32 R29, RZ, RZ, R26 ;  /* 0x000000ffff1d7224 */ /* 0x000fe200078e001a */
[----:B--2---:R-:W-:-:S13]  /*14a40*/  ISETP.GT.AND P0, PT, R26, R2, PT ;  /* 0x000000021a00720c */ /* 0x004fda0003f04270 */
[----:B---3--:R-:W-:Y:S05]  /*14a50*/  @P0 BRA `(.L_x_280) ;  /* 0xffffffec00ec0947 */ /* 0x008fea000383ffff */
.L_x_267:
[----:B------:R-:W-:Y:S05]  /*14a60*/  BSYNC B0 ;  /* 0x0000000000007941 */ /* 0x000fea0003800000 */
.L_x_266:
[----:B------:R-:W3:Y:S01]  /*14a70*/  S2R R2, SR_TID.X ;  /* 0x0000000000027919 */ /* 0x000ee20000002100 */
[----:B------:R-:W-:Y:S01]  /*14a80*/  BSSY B0, `(.L_x_281) ;  /* 0x0000010000007945 */ /* 0x000fe20003800000 */
[----:B---3--:R-:W-:-:S04]  /*14a90*/  LOP3.LUT R2, R2, 0x7f, RZ, 0xc0, !PT ;  /* 0x0000007f02027812 */ /* 0x008fc800078ec0ff */
[----:B------:R-:W-:-:S13]  /*14aa0*/  ISETP.NE.AND P0, PT, R2, RZ, PT ;  /* 0x000000ff0200720c */ /* 0x000fda0003f05270 */
[----:B------:R-:W-:Y:S05]  /*14ab0*/  @P0 BRA `(.L_x_282) ;  /* 0x0000000000300947 */ /* 0x000fea0003800000 */
[----:B------:R-:W3:Y:S01]  /*14ac0*/  S2R R5, SR_LANEID ;  /* 0x0000000000057919 */ /* 0x000ee20000000000 */
[----:B------:R-:W-:Y:S01]  /*14ad0*/  VOTEU.ANY UR4, UPT, PT ;  /* 0x0000000000047886 */ /* 0x000fe200038e0100 */
[----:B0-----:R-:W0:Y:S01]  /*14ae0*/  LDC.64 R2, c[0x0][0xc60] ;  /* 0x00031800ff027b82 */ /* 0x001e220000000a00 */
[----:B------:R-:W3:Y:S02]  /*14af0*/  FLO.U32 R0, UR4 ;  /* 0x0000000400007d00 */ /* 0x000ee400080e0000 */
[----:B---3--:R-:W-:-:S06]  /*14b00*/  ISETP.EQ.U32.AND P0, PT, R0, R5, PT ;  /* 0x000000050000720c */ /* 0x008fcc0003f02070 */
[----:B------:R-:W0:Y:S07]  /*14b10*/  POPC R5, UR4 ;  /* 0x0000000400057d09 */ /* 0x000e2e0008000000 */
[----:B0-----:R-:W3:Y:S01]  /*14b20*/  @P0 ATOMG.E.ADD.STRONG.GPU PT, R3, desc[UR36][R2.64], R5 ;  /* 0x00000005020309a8 */ /* 0x001ee200081ee1e4 */
[----:B------:R-:W0:Y:S02]  /*14b30*/  S2R R4, SR_LTMASK ;  /* 0x0000000000047919 */ /* 0x000e240000003900 */
[----:B0-----:R-:W-:-:S04]  /*14b40*/  LOP3.LUT R4, R4, UR4, RZ, 0xc0, !PT ;  /* 0x0000000404047c12 */ /* 0x001fc8000f8ec0ff */
[----:B--2---:R-:W0:Y:S01]  /*14b50*/  POPC R7, R4 ;  /* 0x0000000400077309 */ /* 0x004e220000000000 */
[----:B---3--:R-:W0:Y:S02]  /*14b60*/  SHFL.IDX PT, R0, R3, R0, 0x1f ;  /* 0x00001f0003007589 */ /* 0x008e2400000e0000 */
[----:B0-----:R-:W-:-:S07]  /*14b70*/  IADD3 R16, R0, UR39, R7 ;  /* 0x0000002700107c10 */ /* 0x001fce000fffe007 */
.L_x_282:
[----:B------:R-:W-:Y:S05]  /*14b80*/  BSYNC B0 ;  /* 0x0000000000007941 */ /* 0x000fea0003800000 */
.L_x_281:
[----:B------:R-:W-:-:S13]  /*14b90*/  LOP3.LUT P0, RZ, R23, 0x20, RZ, 0xc0, !PT ;  /* 0x0000002017ff7812 */ /* 0x000fda000780c0ff */
[----:B------:R-:W-:Y:S05]  /*14ba0*/  @!P0 BRA `(.L_x_283) ;  /* 0x0000000000048947 */ /* 0x000fea0003800000 */
[----:B------:R-:W-:Y:S01]  /*14bb0*/  BPT.TRAP 0x1 ;  /* 0x000000040000795c */ /* 0x000fe20000300000 */
.L_x_283:
[----:B------:R-:W3:Y:S01]  /*14bc0*/  LDL.LU R0, [R1] ;  /* 0x0000000001007983 */ /* 0x000ee20000300800 */
[----:B------:R-:W-:Y:S01]  /*14bd0*/  IMAD R4, R27, 0x8, R22 ;  /* 0x000000081b047824 */ /* 0x000fe200078e0216 */
[----:B0-----:R-:W-:Y:S01]  /*14be0*/  SHF.L.U32 R3, R28, 0x1f, RZ ;  /* 0x0000001f1c037819 */ /* 0x001fe200000006ff */
[----:B------:R-:W-:Y:S03]  /*14bf0*/  BSSY B0, `(.L_x_284) ;  /* 0x0000004000007945 */ /* 0x000fe60003800000 */
[----:B------:R-:W0:Y:S01]  /*14c00*/  SYNCS.PHASECHK.TRANS64.TRYWAIT P0, [R4+URZ+0x38860], R3 ;  /* 0x03886003040075a7 */ /* 0x000e22000800017f */
[----:B---3--:R-:W-:Y:S01]  /*14c10*/  IMAD R5, R26, -0x50, R0 ;  /* 0xffffffb01a057824 */ /* 0x008fe200078e0200 */
[----:B0-----:R-:W-:Y:S06]  /*14c20*/  @!P0 BRA `(.L_x_285) ;  /* 0x00000038008c8947 */ /* 0x001fec0003800000 */
.L_x_375:
[----:B------:R-:W-:Y:S05]  /*14c30*/  BSYNC B0 ;  /* 0x0000000000007941 */ /* 0x000fea0003800000 */
.L_x_284:
[----:B------:R-:W3:Y:S01]  /*14c40*/  S2R R0, SR_TID.X ;  /* 0x0000000000007919 */ /* 0x000ee20000002100 */
[----:B------:R-:W-:Y:S01]  /*14c50*/  UMOV UR4, 0xffffffff ;  /* 0xffffffff00047882 */ /* 0x000fe20000000000 */
[----:B--2---:R-:W-:Y:S01]  /*14c60*/  IMAD R7, R27, 0x5000, R31 ;  /* 0x000050001b077824 */ /* 0x004fe200078e021f */
[----:B---3--:R-:W-:-:S04]  /*14c70*/  LOP3.LUT R0, R0, 0x7f, RZ, 0xc0, !PT ;  /* 0x0000007f00007812 */ /* 0x008fc800078ec0ff */
[----:B------:R-:W-:-:S05]  /*14c80*/  SHF.R.U32.HI R0, RZ, 0x3, R0 ;  /* 0x00000003ff007819 */ /* 0x000fca0000011600 */
[----:B------:R-:W-:Y:S01]  /*14c90*/  IMAD.IADD R5, R5, 0x1, -R0 ;  /* 0x0000000105057824 */ /* 0x000fe200078e0a00 */
[----:B------:R-:W-:Y:S06]  /*14ca0*/  BRA.DIV UR4, `(.L_x_286) ;  /* 0x0000003a04807947 */ /* 0x000fec000b800000 */
[----:B-1----:R-:W1:Y:S01]  /*14cb0*/  SHFL.IDX PT, R14, R18, RZ, 0x181f ;  /* 0x00181fff120e7589 */ /* 0x002e6200000e0000 */
[----:B------:R-:W-:Y:S01]  /*14cc0*/  ULDC UR4, c[0x0][0x2f4] ;  /* 0x0000bd0000047ab9 */ /* 0x000fe20000000800 */
[C---:B------:R-:W-:Y:S01]  /*14cd0*/  IMAD.SHL.U32 R8, R32.reuse, 0x2, RZ ;  /* 0x0000000220087824 */ /* 0x040fe200078e00ff */
[----:B------:R-:W-:Y:S01]  /*14ce0*/  ISETP.GE.AND P3, PT, R32, UR4, PT ;  /* 0x0000000420007c0c */ /* 0x000fe2000bf66270 */
[----:B0-----:R-:W0:Y:S01]  /*14cf0*/  SHFL.IDX PT, R3, R24, RZ, 0x181f ;  /* 0x00181fff18037589 */ /* 0x001e2200000e0000 */
[----:B------:R-:W-:Y:S01]  /*14d00*/  ISETP.GE.AND P2, PT, R37, UR4, PT ;  /* 0x0000000425007c0c */ /* 0x000fe2000bf46270 */
[----:B------:R-:W-:Y:S01]  /*14d10*/  IMAD R0, R7, 0x2, R22 ;  /* 0x0000000207007824 */ /* 0x000fe200078e0216 */
[----:B------:R-:W-:Y:S01]  /*14d20*/  ISETP.LT.OR P4, PT, R5, 0x1, P3 ;  /* 0x000000010500780c */ /* 0x000fe20001f81670 */
[----:B------:R-:W-:Y:S01]  /*14d30*/  SHFL.IDX PT, R7, R24, 0x1, 0x181f ;  /* 0x00381f0018077f89 */ /* 0x000fe200000e0000 */
[----:B------:R-:W-:-:S03]  /*14d40*/  ISETP.GE.AND P1, PT, R36, UR4, PT ;  /* 0x0000000424007c0c */ /* 0x000fc6000bf26270 */
[----:B------:R-:W-:Y:S01]  /*14d50*/  SHFL.IDX PT, R9, R24, 0x2, 0x181f ;  /* 0x00581f0018097f89 */ /* 0x000fe200000e0000 */
[----:B-1----:R-:W-:-:S03]  /*14d60*/  IADD3 R2, P0, R14, R8, RZ ;  /* 0x000000080e027210 */ /* 0x002fc60007f1e0ff */
[----:B------:R-:W1:Y:S02]  /*14d70*/  SHFL.IDX PT, R14, R18, 0x1, 0x181f ;  /* 0x00381f00120e7f89 */ /* 0x000e6400000e0000 */
[----:B0-----:R-:W-:Y:S01]  /*14d80*/  IMAD.X R3, RZ, RZ, R3, P0 ;  /* 0x000000ffff037224 */ /* 0x001fe200000e0603 */
[----:B------:R-:W-:-:S04]  /*14d90*/  ISETP.LT.OR P0, PT, R5, 0x1, P2 ;  /* 0x000000010500780c */ /* 0x000fc80001701670 */
[----:B------:R-:W-:Y:S01]  /*14da0*/  LDGSTS.E.BYPASS.LTC128B.128 [R0+0x400], desc[UR36][R2.64], !P4 ;  /* 0x0040000002007fae */ /* 0x000fe2000e101d64 */
[----:B------:R-:W-:-:S08]  /*14db0*/  ISETP.LT.OR P4, PT, R5, 0x1, P1 ;  /* 0x000000010500780c */ /* 0x000fd00000f81670 */
[----:B------:R-:W-:Y:S01]  /*14dc0*/  LDGSTS.E.BYPASS.LTC128B.128 [R0+0x2c00], desc[UR36][R2.64+0x80], !P0 ;  /* 0x02c0008002007fae */ /* 0x000fe2000c101d64 */
[----:B------:R-:W-:-:S04]  /*14dd0*/  ISETP.GE.AND P0, PT, R34, UR4, PT ;  /* 0x0000000422007c0c */ /* 0x000fc8000bf06270 */
[----:B------:R-:W-:Y:S01]  /*14de0*/  LDGSTS.E.BYPASS.LTC128B.128 [R0+0x5400], desc[UR36][R2.64+0x100], !P4 ;  /* 0x0540010002007fae */ /* 0x000fe2000e101d64 */
[----:B------:R-:W-:-:S13]  /*14df0*/  ISETP.LT.OR P4, PT, R5, 0x1, P0 ;  /* 0x000000010500780c */ /* 0x000fda0000781670 */
[----:B------:R0:W-:Y:S01]  /*14e00*/  LDGSTS.E.BYPASS.LTC128B.128 [R0+0x7c00], desc[UR36][R2.64+0x180], !P4 ;  /* 0x07c0018002007fae */ /* 0x0001e2000e101d64 */
[----:B-1----:R-:W-:-:S03]  /*14e10*/  IADD3 R6, P4, R14, R8, RZ ;  /* 0x000000080e067210 */ /* 0x002fc60007f9e0ff */
[----:B------:R-:W0:Y:S02]  /*14e20*/  SHFL.IDX PT, R14, R18, 0x2, 0x181f ;  /* 0x00581f00120e7f89 */ /* 0x000e2400000e0000 */
[----:B------:R-:W-:Y:S01]  /*14e30*/  IMAD.X R7, RZ, RZ, R7, P4 ;  /* 0x000000ffff077224 */ /* 0x000fe200020e0607 */
[----:B------:R-:W-:-:S13]  /*14e40*/  ISETP.LT.OR P4, PT, R5, 0x11, P3 ;  /* 0x000000110500780c */ /* 0x000fda0001f81670 */
[----:B------:R-:W-:Y:S01]  /*14e50*/  LDGSTS.E.BYPASS.LTC128B.128 [R0+0xc00], desc[UR36][R6.64], !P4 ;  /* 0x00c0000006007fae */ /* 0x000fe2000e101d64 */
[----:B------:R-:W-:-:S13]  /*14e60*/  ISETP.LT.OR P4, PT, R5, 0x11, P2 ;  /* 0x000000110500780c */ /* 0x000fda0001781670 */
[----:B------:R-:W-:Y:S01]  /*14e70*/  LDGSTS.E.BYPASS.LTC128B.128 [R0+0x3400], desc[UR36][R6.64+0x80], !P4 ;  /* 0x0340008006007fae */ /* 0x000fe2000e101d64 */
[----:B------:R-:W-:-:S13]  /*14e80*/  ISETP.LT.OR P4, PT, R5, 0x11, P1 ;  /* 0x000000110500780c */ /* 0x000fda0000f81670 */
[----:B------:R-:W-:Y:S01]  /*14e90*/  LDGSTS.E.BYPASS.LTC128B.128 [R0+0x5c00], desc[UR36][R6.64+0x100], !P4 ;  /* 0x05c0010006007fae */ /* 0x000fe2000e101d64 */
[----:B------:R-:W-:-:S13]  /*14ea0*/  ISETP.LT.OR P4, PT, R5, 0x11, P0 ;  /* 0x000000110500780c */ /* 0x000fda0000781670 */
[----:B------:R-:W-:Y:S01]  /*14eb0*/  LDGSTS.E.BYPASS.LTC128B.128 [R0+0x8400], desc[UR36][R6.64+0x180], !P4 ;  /* 0x0840018006007fae */ /* 0x000fe2000e101d64 */
[----:B0-----:R-:W-:-:S03]  /*14ec0*/  IADD3 R2, P4, R14, R8, RZ ;  /* 0x000000080e027210 */ /* 0x001fc60007f9e0ff */
[----:B------:R-:W0:Y:S02]  /*14ed0*/  SHFL.IDX PT, R14, R18, 0x3, 0x181f ;  /* 0x00781f00120e7f89 */ /* 0x000e2400000e0000 */
[----:B------:R-:W-:Y:S01]  /*14ee0*/  IMAD.X R3, RZ, RZ, R9, P4 ;  /* 0x000000ffff037224 */ /* 0x000fe200020e0609 */
[C---:B------:R-:W-:Y:S01]  /*14ef0*/  ISETP.LT.OR P4, PT, R5.reuse, 0x21, P3 ;  /* 0x000000210500780c */ /* 0x040fe20001f81670 */
[----:B------:R-:W1:Y:S04]  /*14f00*/  SHFL.IDX PT, R9, R24, 0x3, 0x181f ;  /* 0x00781f0018097f89 */ /* 0x000e6800000e0000 */
[----:B------:R-:W2:Y:S08]  /*14f10*/  SHFL.IDX PT, R24, R24, 0x4, 0x181f ;  /* 0x00981f0018187f89 */ /* 0x000eb000000e0000 */
[----:B------:R-:W-:Y:S01]  /*14f20*/  LDGSTS.E.BYPASS.LTC128B.128 [R0+0x1400], desc[UR36][R2.64], !P4 ;  /* 0x0140000002007fae */ /* 0x000fe2000e101d64 */
[----:B------:R-:W-:-:S13]  /*14f30*/  ISETP.LT.OR P4, PT, R5, 0x21, P2 ;  /* 0x000000210500780c */ /* 0x000fda0001781670 */
[----:B------:R-:W-:Y:S01]  /*14f40*/  LDGSTS.E.BYPASS.LTC128B.128 [R0+0x3c00], desc[UR36][R2.64+0x80], !P4 ;  /* 0x03c0008002007fae */ /* 0x000fe2000e101d64 */
[----:B------:R-:W-:-:S13]  /*14f50*/  ISETP.LT.OR P4, PT, R5, 0x21, P1 ;  /* 0x000000210500780c */ /* 0x000fda0000f81670 */
[----:B------:R-:W-:Y:S01]  /*14f60*/  LDGSTS.E.BYPASS.LTC128B.128 [R0+0x6400], desc[UR36][R2.64+0x100], !P4 ;  /* 0x0640010002007fae */ /* 0x000fe2000e101d64 */
[----:B------:R-:W-:-:S13]  /*14f70*/  ISETP.LT.OR P4, PT, R5, 0x21, P0 ;  /* 0x000000210500780c */ /* 0x000fda0000781670 */
[----:B------:R0:W-:Y:S02]  /*14f80*/  LDGSTS.E.BYPASS.LTC128B.128 [R0+0x8c00], desc[UR36][R2.64+0x180], !P4 ;  /* 0x08c0018002007fae */ /* 0x0001e4000e101d64 */
[----:B0-----:R-:W-:Y:S02]  /*14f90*/  IADD3 R2, P4, R14, R8, RZ ;  /* 0x000000080e027210 */ /* 0x001fe40007f9e0ff */
[----:B------:R3:W4:Y:S03]  /*14fa0*/  SHFL.IDX PT, R14, R18, 0x4, 0x181f ;  /* 0x00981f00120e7f89 */ /* 0x00072600000e0000 */
        /* <DEDUP_REMOVED lines=9> */
.L_x_387:
[C---:B------:R-:W-:Y:S02]  /*15040*/  ISETP.LT.OR P3, PT, R5.reuse, 0x41, P3 ;  /* 0x000000410500780c */ /* 0x040fe40001f61670 */
[C---:B------:R-:W-:Y:S02]  /*15050*/  ISETP.LT.OR P2, PT, R5.reuse, 0x41, P2 ;  /* 0x000000410500780c */ /* 0x040fe40001741670 */
[C---:B------:R-:W-:Y:S02]  /*15060*/  ISETP.LT.OR P1, PT, R5.reuse, 0x41, P1 ;  /* 0x000000410500780c */ /* 0x040fe40000f21670 */
[----:B0--3--:R-:W-:Y:S02]  /*15070*/  IADD3 R2, P4, R14, R8, RZ ;  /* 0x000000080e027210 */ /* 0x009fe40007f9e0ff */
[----:B------:R-:W-:-:S03]  /*15080*/  ISETP.LT.OR P0, PT, R5, 0x41, P0 ;  /* 0x000000410500780c */ /* 0x000fc60000701670 */
[----:B------:R-:W-:-:S05]  /*15090*/  IMAD.X R3, RZ, RZ, R24, P4 ;  /* 0x000000ffff037224 */ /* 0x000fca00020e0618 */
        /* <DEDUP_REMOVED lines=9> */
.L_x_287:
        /* <DEDUP_REMOVED lines=10> */
.L_x_288:
[----:B------:R1:W-:Y:S01]  /*151d0*/  SYNCS.ARRIVE.TRANS64.A1T0 RZ, [R4+URZ+0x38850], RZ ;  /* 0x038850ff04ff79a7 */ /* 0x0003e2000810003f */
[----:B------:R-:W-:-:S05]  /*151e0*/  VIADD R27, R27, 0x1 ;  /* 0x000000011b1b7836 */ /* 0x000fca0000000000 */
[----:B------:R-:W-:-:S04]  /*151f0*/  ISETP.NE.AND P0, PT, R27, 0x2, PT ;  /* 0x000000021b00780c */ /* 0x000fc80003f05270 */
[----:B0-----:R-:W-:Y:S02]  /*15200*/  SEL R3, RZ, 0x1, P0 ;  /* 0x00000001ff037807 */ /* 0x001fe40000000000 */
[----:B------:R-:W-:Y:S02]  /*15210*/  SEL R27, R27, RZ, P0 ;  /* 0x000000ff1b1b7207 */ /* 0x000fe40000000000 */
[----:B-1----:R-:W-:-:S07]  /*15220*/  LOP3.LUT R28, R28, R3, RZ, 0x3c, !PT ;  /* 0x000000031c1c7212 */ /* 0x002fce00078e3cff */
.L_x_243:
[----:B------:R-:W-:Y:S05]  /*15230*/  BSYNC B7 ;  /* 0x0000000000077941 */ /* 0x000fea0003800000 */
.L_x_241:
[----:B------:R-:W-:-:S13]  /*15240*/  LOP3.LUT P0, RZ, R23, 0x100, RZ, 0xc0, !PT ;  /* 0x0000010017ff7812 */ /* 0x000fda000780c0ff */
[----:B------:R-:W-:Y:S05]  /*15250*/  @!P0 BRA `(.L_x_289) ;  /* 0x0000000000248947 */ /* 0x000fea0003800000 */
[----:B------:R-:W-:Y:S05]  /*15260*/  WARPSYNC.ALL ;  /* 0x0000000000007948 */ /* 0x000fea0003800000 */
[----:B------:R-:W0:Y:S08]  /*15270*/  S2UR UR5, SR_CgaCtaId ;  /* 0x00000000000579c3 */ /* 0x000e300000008800 */
[----:B------:R-:W-:Y:S06]  /*15280*/  BAR.SYNC.DEFER_BLOCKING 0x5, 0x180 ;  /* 0x0146000000007b1d */ /* 0x000fec0000010000 */
[----:B------:R-:W-:-:S02]  /*15290*/  UMOV UR4, 0x400 ;  /* 0x0000040000047882 */ /* 0x000fc40000000000 */
[----:B0-----:R-:W-:-:S06]  /*152a0*/  ULEA UR4, UR5, UR4, 0x18 ;  /* 0x0000000405047291 */ /* 0x001fcc000f8ec03f */
[----:B------:R-:W-:-:S05]  /*152b0*/  IMAD.U32 R22, RZ, RZ, UR4 ;  /* 0x00000004ff167e24 */ /* 0x000fca000f8e00ff */
[----:B------:R0:W1:Y:S01]  /*152c0*/  LDS.128 R16, [R22+0x388d0] ;  /* 0x0388d00016107984 */ /* 0x0000620000000c00 */
[----:B------:R-:W-:Y:S06]  /*152d0*/  BAR.ARV 0x4, 0x180 ;  /* 0x0106000000007b1d */ /* 0x000fec0000002000 */
[----:B------:R-:W-:Y:S05]  /*152e0*/  BRA `(.L_x_290) ;  /* 0x0000000800d07947 */ /* 0x000fea0003800000 */
.L_x_289:
[----:B------:R-:W0:Y:S01]  /*152f0*/  S2R R9, SR_TID.X ;  /* 0x0000000000097919 */ /* 0x000e220000002100 */
[----:B------:R-:W-:Y:S01]  /*15300*/  UMOV UR4, 0xffffffff ;  /* 0xffffffff00047882 */ /* 0x000fe20000000000 */
[----:B0-----:R-:W-:-:S04]  /*15310*/  LOP3.LUT R9, R9, 0x1f, RZ, 0xc0, !PT ;  /* 0x0000001f09097812 */ /* 0x001fc800078ec0ff */
[----:B------:R-:W-:Y:S01]  /*15320*/  ISETP.NE.AND P0, PT, R9, 0x1f, PT ;  /* 0x0000001f0900780c */ /* 0x000fe20003f05270 */
[----:B------:R-:W-:-:S12]  /*15330*/  BRA.DIV UR4, `(.L_x_291) ;  /* 0x0000003a04e07947 */ /* 0x000fd8000b800000 */
[----:B------:R-:W-:Y:S01]  /*15340*/  IADD3 R7, R19, R9, RZ ;  /* 0x0000000913077210 */ /* 0x000fe20007ffe0ff */
[----:B------:R-:W-:-:S03]  /*15350*/  ULDC UR4, c[0x0][0xc3c] ;  /* 0x00030f0000047ab9 */ /* 0x000fc60000000800 */
[----:B------:R-:W-:-:S13]  /*15360*/  ISETP.GE.OR P1, PT, R7, UR4, !P0 ;  /* 0x0000000407007c0c */ /* 0x000fda000c726670 */
[----:B------:R-:W0:Y:S08]  /*15370*/  @!P1 LDC.64 R2, c[0x0][0xc80] ;  /* 0x00032000ff029b82 */ /* 0x000e300000000a00 */
[----:B------:R-:W1:Y:S01]  /*15380*/  @!P1 LDC.64 R4, c[0x0][0xc78] ;  /* 0x00031e00ff049b82 */ /* 0x000e620000000a00 */
[----:B0-----:R-:W-:-:S05]  /*15390*/  @!P1 IMAD.WIDE R2, R7, 0x4, R2 ;  /* 0x0000000407029825 */ /* 0x001fca00078e0202 */
[----:B------:R1:W2:Y:S02]  /*153a0*/  @!P1 LDG.E R6, desc[UR36][R2.64] ;  /* 0x0000002402069981 */ /* 0x0002a4000c1e1900 */
[----:B-1----:R-:W-:-:S05]  /*153b0*/  @!P1 IMAD.WIDE R2, R7, 0x4, R4 ;  /* 0x0000000407029825 */ /* 0x002fca00078e0204 */
[----:B------:R-:W3:Y:S01]  /*153c0*/  @!P1 LDG.E R5, desc[UR36][R2.64] ;  /* 0x0000002402059981 */ /* 0x000ee2000c1e1900 */
[----:B------:R-:W-:Y:S01]  /*153d0*/  IMAD.MOV.U32 R7, RZ, RZ, RZ ;  /* 0x000000ffff077224 */ /* 0x000fe200078e00ff */
[C---:B------:R-:W-:Y:S01]  /*153e0*/  ISETP.GE.U32.AND P2, PT, R9.reuse, 0x2, PT ;  /* 0x000000020900780c */ /* 0x040fe20003f46070 */
[----:B------:R-:W-:Y:S01]  /*153f0*/  IMAD.MOV.U32 R4, RZ, RZ, RZ ;  /* 0x000000ffff047224 */ /* 0x000fe200078e00ff */
[C---:B------:R-:W-:Y:S01]  /*15400*/  ISETP.GE.U32.AND P3, PT, R9.reuse, 0x4, PT ;  /* 0x000000040900780c */ /* 0x040fe20003f66070 */
[----:B------:R-:W-:Y:S01]  /*15410*/  SHFL.IDX PT, R0, R16, RZ, 0x1f ;  /* 0x00001fff10007589 */ /* 0x000fe200000e0000 */
[C---:B------:R-:W-:Y:S02]  /*15420*/  ISETP.GE.U32.AND P4, PT, R9.reuse, 0x8, PT ;  /* 0x000000080900780c */ /* 0x040fe40003f86070 */
[----:B------:R-:W-:Y:S01]  /*15430*/  ISETP.GE.U32.AND P5, PT, R9, 0x10, PT ;  /* 0x000000100900780c */ /* 0x000fe20003fa6070 */
[----:B------:R-:W-:Y:S01]  /*15440*/  SHFL.IDX PT, R8, R16, 0x1, 0x1f ;  /* 0x00201f0010087f89 */ /* 0x000fe200000e0000 */
[----:B--2---:R-:W-:-:S02]  /*15450*/  @!P1 IMAD.MOV.U32 R7, RZ, RZ, R6 ;  /* 0x000000ffff079224 */ /* 0x004fc400078e0006 */
[----:B------:R-:W-:Y:S02]  /*15460*/  IMAD.MOV.U32 R6, RZ, RZ, RZ ;  /* 0x000000ffff067224 */ /* 0x000fe400078e00ff */
[----:B---3--:R-:W-:Y:S01]  /*15470*/  @!P1 IMAD.MOV.U32 R4, RZ, RZ, R5 ;  /* 0x000000ffff049224 */ /* 0x008fe200078e0005 */
[----:B------:R-:W-:-:S03]  /*15480*/  ISETP.NE.AND P1, PT, R9, RZ, PT ;  /* 0x000000ff0900720c */ /* 0x000fc60003f25270 */
[----:B------:R-:W-:-:S05]  /*15490*/  IMAD R13, R4, R7, RZ ;  /* 0x00000007040d7224 */ /* 0x000fca00078e02ff */
        /* <DEDUP_REMOVED lines=15> */
[----:B------:R0:W1:Y:S02]  /*15590*/  SHFL.IDX PT, R14, R2, 0x1f, 0x1f ;  /* 0x03e01f00020e7f89 */ /* 0x00006400000e0000 */
.L_x_397:
[----:B------:R-:W-:Y:S02]  /*155a0*/  ULDC UR4, c[0x0][0xc38] ;  /* 0x00030e0000047ab9 */ /* 0x000fe40000000800 */
[----:B------:R-:W-:-:S04]  /*155b0*/  IMAD.U32 R5, RZ, RZ, UR4 ;  /* 0x00000004ff057e24 */ /* 0x000fc8000f8e00ff */
[----:B-1----:R-:W-:-:S04]  /*155c0*/  IMAD R14, R14, R5, RZ ;  /* 0x000000050e0e7224 */ /* 0x002fc800078e02ff */
[----:B------:R-:W-:-:S05]  /*155d0*/  IMAD.IADD R9, R8, 0x1, R14 ;  /* 0x0000000108097824 */ /* 0x000fca00078e020e */
[----:B------:R-:W-:-:S13]  /*155e0*/  ISETP.GT.AND P6, PT, R9, R0, PT ;  /* 0x000000000900720c */ /* 0x000fda0003fc4270 */
[----:B------:R-:W-:Y:S05]  /*155f0*/  @P6 BRA `(.L_x_292) ;  /* 0x0000000000a46947 */ /* 0x000fea0003800000 */
.L_x_295:
[----:B0-----:R-:W0:Y:S01]  /*15600*/  LDC R2, c[0x0][0xc3c] ;  /* 0x00030f00ff027b82 */ /* 0x001e220000000800 */
[----:B------:R-:W-:-:S05]  /*15610*/  VIADD R19, R19, 0x1f ;  /* 0x0000001f13137836 */ /* 0x000fca0000000000 */
[----:B0-----:R-:W-:-:S13]  /*15620*/  ISETP.GE.AND P6, PT, R19, R2, PT ;  /* 0x000000021300720c */ /* 0x001fda0003fc6270 */
[----:B------:R-:W-:Y:S05]  /*15630*/  @P6 BRA `(.L_x_293) ;  /* 0x0000000400b86947 */ /* 0x000fea0003800000 */
[----:B------:R-:W0:Y:S01]  /*15640*/  S2R R3, SR_TID.X ;  /* 0x0000000000037919 */ /* 0x000e220000002100 */
[----:B------:R-:W-:Y:S01]  /*15650*/  IMAD.MOV.U32 R7, RZ, RZ, RZ ;  /* 0x000000ffff077224 */ /* 0x000fe200078e00ff */
[----:B0-----:R-:W-:-:S05]  /*15660*/  LOP3.LUT R3, R3, 0x1f, RZ, 0xc0, !PT ;  /* 0x0000001f03037812 */ /* 0x001fca00078ec0ff */
[----:B------:R-:W-:-:S05]  /*15670*/  IMAD.IADD R11, R19, 0x1, R3 ;  /* 0x00000001130b7824 */ /* 0x000fca00078e0203 */
[----:B------:R-:W-:-:S13]  /*15680*/  ISETP.GE.OR P6, PT, R11, R2, !P0 ;  /* 0x000000020b00720c */ /* 0x000fda00047c6670 */
[----:B------:R-:W0:Y:S08]  /*15690*/  @!P6 LDC.64 R2, c[0x0][0xc80] ;  /* 0x00032000ff02eb82 */ /* 0x000e300000000a00 */
[----:B------:R-:W1:Y:S01]  /*156a0*/  @!P6 LDC.64 R4, c[0x0][0xc78] ;  /* 0x00031e00ff04eb82 */ /* 0x000e620000000a00 */
[----:B0-----:R-:W-:-:S05]  /*156b0*/  @!P6 IMAD.WIDE R2, R11, 0x4, R2 ;  /* 0x000000040b02e825 */ /* 0x001fca00078e0202 */
[----:B------:R1:W2:Y:S02]  /*156c0*/  @!P6 LDG.E R7, desc[UR36][R2.64] ;  /* 0x000000240207e981 */ /* 0x0002a4000c1e1900 */
[----:B-1----:R-:W-:Y:S01]  /*156d0*/  @!P6 IMAD.WIDE R2, R11, 0x4, R4 ;  /* 0x000000040b02e825 */ /* 0x002fe200078e0204 */
[----:B------:R-:W-:-:S06]  /*156e0*/  MOV R4, RZ ;  /* 0x000000ff00047202 */ /* 0x000fcc0000000f00 */
[----:B------:R-:W2:Y:S01]  /*156f0*/  @!P6 LDG.E R4, desc[UR36][R2.64] ;  /* 0x000000240204e981 */ /* 0x000ea2000c1e1900 */
[----:B------:R-:W-:Y:S01]  /*15700*/  UMOV UR4, 0xffffffff ;  /* 0xffffffff00047882 */ /* 0x000fe20000000000 */
[----:B--2---:R-:W-:Y:S02]  /*15710*/  IMAD R13, R4, R7, RZ ;  /* 0x00000007040d7224 */ /* 0x004fe400078e02ff */
[----:B------:R-:W-:Y:S05]  /*15720*/  BRA.DIV UR4, `(.L_x_294) ;  /* 0x0000003e04207947 */ /* 0x000fea000b800000 */
        /* <DEDUP_REMOVED lines=16> */
.L_x_405:
[----:B------:R-:W-:Y:S02]  /*15830*/  ULDC UR4, c[0x0][0xc38] ;  /* 0x00030e0000047ab9 */ /* 0x000fe40000000800 */
[----:B------:R-:W-:-:S04]  /*15840*/  IMAD.U32 R5, RZ, RZ, UR4 ;  /* 0x00000004ff057e24 */ /* 0x000fc8000f8e00ff */
[----:B-1----:R-:W-:-:S04]  /*15850*/  IMAD R14, R14, R5, RZ ;  /* 0x000000050e0e7224 */ /* 0x002fc800078e02ff */
[----:B------:R-:W-:-:S05]  /*15860*/  IMAD.IADD R9, R14, 0x1, R9 ;  /* 0x000000010e097824 */ /* 0x000fca00078e0209 */
[----:B------:R-:W-:-:S13]  /*15870*/  ISETP.GT.AND P6, PT, R9, R0, PT ;  /* 0x000000000900720c */ /* 0x000fda0003fc4270 */
[----:B------:R-:W-:Y:S05]  /*15880*/  @!P6 BRA `(.L_x_295) ;  /* 0xfffffffc005ce947 */ /* 0x000fea000383ffff */
.L_x_292:
[----:B------:R-:W-:Y:S01]  /*15890*/  IMAD.IADD R9, R9, 0x1, -R14 ;  /* 0x0000000109097824 */ /* 0x000fe200078e0a0e */
[----:B------:R-:W-:-:S03]  /*158a0*/  UMOV UR4, 0xffffffff ;  /* 0xffffffff00047882 */ /* 0x000fc60000000000 */
[----:B------:R-:W-:-:S05]  /*158b0*/  IMAD R3, R2, R5, R9 ;  /* 0x0000000502037224 */ /* 0x000fca00078e0209 */
[----:B------:R-:W-:Y:S01]  /*158c0*/  ISETP.GT.AND P6, PT, R3, R0, PT ;  /* 0x000000000300720c */ /* 0x000fe20003fc4270 */
[----:B------:R-:W-:-:S12]  /*158d0*/  BRA.DIV UR4, `(.L_x_296) ;  /* 0x0000003e046c7947 */ /* 0x000fd8000b800000 */
[----:B------:R-:W-:-:S04]  /*158e0*/  VOTE.ANY R3, PT, !P6 ;  /* 0x0000000000037806 */ /* 0x000fc800070e0100 */
[----:B------:R-:W1:Y:S02]  /*158f0*/  POPC R8, R3 ;  /* 0x0000000300087309 */ /* 0x000e640000000000 */
[----:B-1----:R1:W2:Y:S04]  /*15900*/  SHFL.IDX PT, R7, R7, R8, 0x1f ;  /* 0x00001f0807077589 */ /* 0x0022a800000e0000 */
[----:B------:R1:W3:Y:S02]  /*15910*/  SHFL.IDX PT, R4, R4, R8, 0x1f ;  /* 0x00001f0804047589 */ /* 0x0002e400000e0000 */
.L_x_410:
[----:B------:R-:W-:-:S13]  /*15920*/  ISETP.NE.AND P0, PT, R3, RZ, PT ;  /* 0x000000ff0300720c */ /* 0x000fda0003f05270 */
[----:B------:R-:W-:Y:S05]  /*15930*/  @!P0 BRA `(.L_x_297) ;  /* 0x0000000000108947 */ /* 0x000fea0003800000 */
[----:B------:R-:W-:Y:S01]  /*15940*/  UMOV UR4, 0xffffffff ;  /* 0xffffffff00047882 */ /* 0x000fe20000000000 */
[----:B------:R-:W-:Y:S02]  /*15950*/  VIADD R12, R8, 0xffffffff ;  /* 0xffffffff080c7836 */ /* 0x000fe40000000000 */
[----:B------:R-:W-:Y:S05]  /*15960*/  BRA.DIV UR4, `(.L_x_298) ;  /* 0x0000003e04a47947 */ /* 0x000fea000b800000 */
[----:B------:R4:W0:Y:S02]  /*15970*/  SHFL.IDX PT, R6, R2, R12, 0x1f ;  /* 0x00001f0c02067589 */ /* 0x00082400000e0000 */
.L_x_297:
[----:B--2---:R-:W-:Y:S01]  /*15980*/  IABS R10, R7 ;  /* 0x00000007000a7213 */ /* 0x004fe20000000000 */
[----:B0-----:R-:W-:Y:S01]  /*15990*/  IMAD R16, R6, R5, R9 ;  /* 0x0000000506107224 */ /* 0x001fe200078e0209 */
[----:B---3--:R-:W-:Y:S01]  /*159a0*/  IABS R5, R4 ;  /* 0x0000000400057213 */ /* 0x008fe20000000000 */
[----:B------:R-:W-:Y:S01]  /*159b0*/  IMAD.IADD R19, R8, 0x1, R19 ;  /* 0x0000000108137824 */ /* 0x000fe200078e0213 */
[----:B------:R-:W0:Y:S01]  /*159c0*/  I2F.RP R11, R10 ;  /* 0x0000000a000b7306 */ /* 0x000e220000209400 */
[----:B------:R-:W-:-:S07]  /*159d0*/  IMAD.IADD R0, R0, 0x1, -R16 ;  /* 0x0000000100007824 */ /* 0x000fce00078e0a10 */
[----:B----4-:R-:W2:Y:S08]  /*159e0*/  I2F.RP R12, R5 ;  /* 0x00000005000c7306 */ /* 0x010eb00000209400 */
[----:B0-----:R-:W0:Y:S08]  /*159f0*/  MUFU.RCP R11, R11 ;  /* 0x0000000b000b7308 */ /* 0x001e300000001000 */
[----:B--2---:R-:W-:Y:S01]  /*15a00*/  MUFU.RCP R12, R12 ;  /* 0x0000000c000c7308 */ /* 0x004fe20000001000 */
[----:B0-----:R-:W-:-:S07]  /*15a10*/  VIADD R2, R11, 0xffffffe ;  /* 0x0ffffffe0b027836 */ /* 0x001fce0000000000 */
[----:B------:R0:W2:Y:S02]  /*15a20*/  F2I.FTZ.U32.TRUNC.NTZ R3, R2 ;  /* 0x0000000200037305 */ /* 0x0000a4000021f000 */
[----:B0-----:R-:W-:Y:S02]  /*15a30*/  IMAD.MOV.U32 R2, RZ, RZ, RZ ;  /* 0x000000ffff027224 */ /* 0x001fe400078e00ff */
[----:B--2---:R-:W-:-:S04]  /*15a40*/  IMAD.MOV R9, RZ, RZ, -R3 ;  /* 0x000000ffff097224 */ /* 0x004fc800078e0a03 */
[----:B------:R-:W-:-:S04]  /*15a50*/  IMAD R9, R9, R10, RZ ;  /* 0x0000000a09097224 */ /* 0x000fc800078e02ff */
[----:B------:R-:W-:Y:S01]  /*15a60*/  IMAD.HI.U32 R3, R3, R9, R2 ;  /* 0x0000000903037227 */ /* 0x000fe200078e0002 */
[----:B------:R-:W-:Y:S02]  /*15a70*/  IABS R2, R7 ;  /* 0x0000000700027213 */ /* 0x000fe40000000000 */
[----:B------:R-:W-:-:S03]  /*15a80*/  IABS R9, R0 ;  /* 0x0000000000097213 */ /* 0x000fc60000000000 */
[----:B------:R-:W-:Y:S02]  /*15a90*/  IMAD.MOV R2, RZ, RZ, -R2 ;  /* 0x000000ffff027224 */ /* 0x000fe400078e0a02 */
[----:B------:R-:W-:-:S04]  /*15aa0*/  IMAD.HI.U32 R6, R3, R9, RZ ;  /* 0x0000000903067227 */ /* 0x000fc800078e00ff */
[----:B------:R-:W-:Y:S02]  /*15ab0*/  VIADD R3, R12, 0xffffffe ;  /* 0x0ffffffe0c037836 */ /* 0x000fe40000000000 */
[----:B------:R-:W-:-:S04]  /*15ac0*/  IMAD R9, R6, R2, R9 ;  /* 0x0000000206097224 */ /* 0x000fc800078e0209 */
[----:B------:R-:W0:Y:S01]  /*15ad0*/  F2I.FTZ.U32.TRUNC.NTZ R3, R3 ;  /* 0x0000000300037305 */ /* 0x000e22000021f000 */
[----:B------:R-:W-:-:S13]  /*15ae0*/  ISETP.GT.U32.AND P1, PT, R10, R9, PT ;  /* 0x000000090a00720c */ /* 0x000fda0003f24070 */
[-C--:B------:R-:W-:Y:S01]  /*15af0*/  @!P1 IADD3 R9, R9, -R10.reuse, RZ ;  /* 0x8000000a09099210 */ /* 0x080fe20007ffe0ff */
[----:B0-----:R-:W-:Y:S02]  /*15b00*/  IMAD.MOV R2, RZ, RZ, -R3 ;  /* 0x000000ffff027224 */ /* 0x001fe400078e0a03 */
[----:B------:R-:W-:Y:S01]  /*15b10*/  @!P1 VIADD R6, R6, 0x1 ;  /* 0x0000000106069836 */ /* 0x000fe20000000000 */
[----:B------:R-:W-:Y:S01]  /*15b20*/  ISETP.GE.U32.AND P0, PT, R9, R10, PT ;  /* 0x0000000a0900720c */ /* 0x000fe20003f06070 */
[----:B------:R-:W-:Y:S01]  /*15b30*/  IMAD R9, R2, R5, RZ ;  /* 0x0000000502097224 */ /* 0x000fe200078e02ff */
[----:B------:R-:W-:Y:S01]  /*15b40*/  ISETP.NE.AND P1, PT, R7, RZ, PT ;  /* 0x000000ff0700720c */ /* 0x000fe20003f25270 */
[----:B------:R-:W-:-:S04]  /*15b50*/  IMAD.MOV.U32 R2, RZ, RZ, RZ ;  /* 0x000000ffff027224 */ /* 0x000fc800078e00ff */
[----:B------:R-:W-:Y:S01]  /*15b60*/  IMAD.HI.U32 R9, R3, R9, R2 ;  /* 0x0000000903097227 */ /* 0x000fe200078e0002 */
[----:B------:R-:W-:Y:S02]  /*15b70*/  LOP3.LUT R2, R0, R7, RZ, 0x3c, !PT ;  /* 0x0000000700027212 */ /* 0x000fe400078e3cff */
[----:B------:R-:W-:Y:S02]  /*15b80*/  IABS R3, R4 ;  /* 0x0000000400037213 */ /* 0x000fe40000000000 */
[----:B------:R-:W-:Y:S01]  /*15b90*/  ISETP.GE.AND P2, PT, R2, RZ, PT ;  /* 0x000000ff0200720c */ /* 0x000fe20003f46270 */
[----:B------:R-:W-:Y:S02]  /*15ba0*/  @P0 VIADD R6, R6, 0x1 ;  /* 0x0000000106060836 */ /* 0x000fe40000000000 */
[----:B------:R-:W-:-:S10]  /*15bb0*/  IMAD.MOV R3, RZ, RZ, -R3 ;  /* 0x000000ffff037224 */ /* 0x000fd400078e0a03 */
[----:B------:R-:W-:Y:S01]  /*15bc0*/  @!P2 IMAD.MOV R6, RZ, RZ, -R6 ;  /* 0x000000ffff06a224 */ /* 0x000fe200078e0a06 */
[----:B------:R-:W-:-:S04]  /*15bd0*/  @!P1 LOP3.LUT R6, RZ, R7, RZ, 0x33, !PT ;  /* 0x00000007ff069212 */ /* 0x000fc800078e33ff */
[-C--:B------:R-:W-:Y:S01]  /*15be0*/  IABS R2, R6.reuse ;  /* 0x0000000600027213 */ /* 0x080fe20000000000 */
[----:B------:R-:W-:-:S04]  /*15bf0*/  IMAD R7, R7, R6, RZ ;  /* 0x0000000607077224 */ /* 0x000fc800078e02ff */
[----:B------:R-:W-:-:S04]  /*15c00*/  IMAD.HI.U32 R9, R9, R2, RZ ;  /* 0x0000000209097227 */ /* 0x000fc800078e00ff */
[----:B------:R-:W-:Y:S02]  /*15c10*/  IMAD R2, R9, R3, R2 ;  /* 0x0000000309027224 */ /* 0x000fe400078e0202 */
[----:B------:R-:W-:-:S03]  /*15c20*/  IMAD.IADD R17, R0, 0x1, -R7 ;  /* 0x0000000100117824 */ /* 0x000fc600078e0a07 */
[----:B------:R-:W-:-:S13]  /*15c30*/  ISETP.GT.U32.AND P1, PT, R5, R2, PT ;  /* 0x000000020500720c */ /* 0x000fda0003f24070 */
[----:B------:R-:W-:Y:S02]  /*15c40*/  @!P1 IMAD.IADD R2, R2, 0x1, -R5 ;  /* 0x0000000102029824 */ /* 0x000fe400078e0a05 */
[----:B------:R-:W-:Y:S01]  /*15c50*/  @!P1 VIADD R9, R9, 0x1 ;  /* 0x0000000109099836 */ /* 0x000fe20000000000 */
[----:B------:R-:W-:Y:S02]  /*15c60*/  ISETP.NE.AND P1, PT, R4, RZ, PT ;  /* 0x000000ff0400720c */ /* 0x000fe40003f25270 */
[----:B------:R-:W-:Y:S02]  /*15c70*/  ISETP.GE.U32.AND P0, PT, R2, R5, PT ;  /* 0x000000050200720c */ /* 0x000fe40003f06070 */
[----:B------:R-:W-:-:S04]  /*15c80*/  LOP3.LUT R2, R6, R4, RZ, 0x3c, !PT ;  /* 0x0000000406027212 */ /* 0x000fc800078e3cff */
[----:B------:R-:W-:-:S07]  /*15c90*/  ISETP.GE.AND P2, PT, R2, RZ, PT ;  /* 0x000000ff0200720c */ /* 0x000fce0003f46270 */
[----:B------:R-:W-:-:S06]  /*15ca0*/  @P0 VIADD R9, R9, 0x1 ;  /* 0x0000000109090836 */ /* 0x000fcc0000000000 */
[----:B------:R-:W-:Y:S01]  /*15cb0*/  @!P2 IMAD.MOV R9, RZ, RZ, -R9 ;  /* 0x000000ffff09a224 */ /* 0x000fe200078e0a09 */
[----:B------:R-:W-:-:S05]  /*15cc0*/  @!P1 LOP3.LUT R9, RZ, R4, RZ, 0x33, !PT ;  /* 0x00000004ff099212 */ /* 0x000fca00078e33ff */
[--C-:B------:R-:W-:Y:S02]  /*15cd0*/  IMAD.MOV R3, RZ, RZ, -R9.reuse ;  /* 0x000000ffff037224 */ /* 0x100fe400078e0a09 */
[C---:B------:R-:W-:Y:S02]  /*15ce0*/  IMAD R9, R4.reuse, 0x1000000, R9 ;  /* 0x0100000004097824 */ /* 0x040fe400078e0209 */
[----:B------:R-:W-:-:S04]  /*15cf0*/  IMAD R18, R4, R3, R6 ;  /* 0x0000000304127224 */ /* 0x000fc800078e0206 */
[----:B------:R-:W-:Y:S01]  /*15d00*/  IMAD R18, R18, 0x10000, R9 ;  /* 0x0001000012127824 */ /* 0x000fe200078e0209 */
[----:B------:R-:W-:Y:S06]  /*15d10*/  BRA `(.L_x_299) ;  /* 0x00000000001c7947 */ /* 0x000fec0003800000 */
.L_x_293:
[----:B------:R-:W-:Y:S01]  /*15d20*/  UMOV UR4, URZ ;  /* 0x0000003f00047c82 */ /* 0x000fe20008000000 */
[----:B------:R-:W-:Y:S01]  /*15d30*/  UMOV UR5, URZ ;  /* 0x0000003f00057c82 */ /* 0x000fe20008000000 */
[----:B------:R-:W-:Y:S01]  /*15d40*/  ULDC UR6, c[0x0][0xc3c] ;  /* 0x00030f0000067ab9 */ /* 0x000fe20000000800 */
[----:B------:R-:W-:Y:S01]  /*15d50*/  MOV R16, R0 ;  /* 0x0000000000107202 */ /* 0x000fe20000000f00 */
[----:B------:R-:W-:Y:S02]  /*15d60*/  IMAD.U32 R17, RZ, RZ, UR4 ;  /* 0x00000004ff117e24 */ /* 0x000fe4000f8e00ff */
[----:B------:R-:W-:Y:S02]  /*15d70*/  IMAD.U32 R18, RZ, RZ, UR5 ;  /* 0x00000005ff127e24 */ /* 0x000fe4000f8e00ff */
[----:B------:R-:W-:-:S07]  /*15d80*/  IMAD.U32 R19, RZ, RZ, UR6 ;  /* 0x00000006ff137e24 */ /* 0x000fce000f8e00ff */
.L_x_299:
[----:B------:R-:W0:Y:S01]  /*15d90*/  S2R R0, SR_TID.X ;  /* 0x0000000000007919 */ /* 0x000e220000002100 */
[----:B------:R-:W-:Y:S05]  /*15da0*/  WARPSYNC.ALL ;  /* 0x0000000000007948 */ /* 0x000fea0003800000 */
[----:B------:R-:W-:Y:S01]  /*15db0*/  BAR.SYNC.DEFER_BLOCKING 0x4, 0x180 ;  /* 0x0106000000007b1d */ /* 0x000fe20000010000 */
[----:B0-----:R-:W-:-:S04]  /*15dc0*/  LOP3.LUT R0, R0, 0x1f, RZ, 0xc0, !PT ;  /* 0x0000001f00007812 */ /* 0x001fc800078ec0ff */
[----:B------:R-:W-:-:S13]  /*15dd0*/  ISETP.NE.AND P0, PT, R0, RZ, PT ;  /* 0x000000ff0000720c */ /* 0x000fda0003f05270 */
[----:B------:R-:W0:Y:S01]  /*15de0*/  @!P0 S2R R3, SR_CgaCtaId ;  /* 0x0000000000038919 */ /* 0x000e220000008800 */
[----:B------:R-:W-:-:S04]  /*15df0*/  @!P0 MOV R0, 0x400 ;  /* 0x0000040000008802 */ /* 0x000fc80000000f00 */
[----:B0-----:R-:W-:-:S05]  /*15e00*/  @!P0 LEA R22, R3, R0, 0x18 ;  /* 0x0000000003168211 */ /* 0x001fca00078ec0ff */
[----:B------:R2:W-:Y:S01]  /*15e10*/  @!P0 STS.128 [R22+0x388d0], R16 ;  /* 0x0388d01016008388 */ /* 0x0005e20000000c00 */
[----:B------:R-:W-:Y:S06]  /*15e20*/  BAR.ARV 0x5, 0x180 ;  /* 0x0146000000007b1d */ /* 0x000fec0000002000 */
.L_x_290:
[----:B------:R-:W-:Y:S02]  /*15e30*/  ULDC UR4, c[0x0][0xc3c] ;  /* 0x00030f0000047ab9 */ /* 0x000fe40000000800 */
[----:B-1----:R-:W-:-:S13]  /*15e40*/  ISETP.GE.AND P0, PT, R19, UR4, PT ;  /* 0x0000000413007c0c */ /* 0x002fda000bf06270 */
[----:B------:R-:W-:Y:S05]  /*15e50*/  @!P0 BRA `(.L_x_300) ;  /* 0xffffffb400548947 */ /* 0x000fea000383ffff */
[----:B------:R-:W-:Y:S05]  /*15e60*/  BSYNC B8 ;  /* 0x0000000000087941 */ /* 0x000fea0003800000 */
.L_x_235:
[----:B------:R-:W3:Y:S01]  /*15e70*/  LDL.LU R0, [R1+0x28] ;  /* 0x0000280001007983 */ /* 0x000ee20000300800 */
[----:B------:R-:W-:Y:S01]  /*15e80*/  BSSY B0, `(.L_x_301) ;  /* 0x000000b000007945 */ /* 0x000fe20003800000 */
[----:B------:R-:W4:Y:S01]  /*15e90*/  S2R R5, SR_CgaCtaId ;  /* 0x0000000000057919 */ /* 0x000f220000008800 */
[----:B---3--:R-:W-:-:S05]  /*15ea0*/  VIADD R0, R0, 0x1 ;  /* 0x0000000100007836 */ /* 0x008fca0000000000 */
[----:B-1----:R-:W-:-:S04]  /*15eb0*/  LEA.HI R2, R0, R0, RZ, 0x1 ;  /* 0x0000000000027211 */ /* 0x002fc800078f08ff */
[----:B------:R-:W-:Y:S02]  /*15ec0*/  LOP3.LUT R3, R2, 0xfffffffe, RZ, 0xc0, !PT ;  /* 0xfffffffe02037812 */ /* 0x000fe400078ec0ff */
[----:B------:R-:W-:-:S03]  /*15ed0*/  MOV R2, 0x400 ;  /* 0x0000040000027802 */ /* 0x000fc60000000f00 */
[----:B------:R-:W-:Y:S01]  /*15ee0*/  IMAD.IADD R0, R0, 0x1, -R3 ;  /* 0x0000000100007824 */ /* 0x000fe200078e0a03 */
[----:B----4-:R-:W-:-:S04]  /*15ef0*/  LEA R4, R5, R2, 0x18 ;  /* 0x0000000205047211 */ /* 0x010fc800078ec0ff */
[----:B------:R-:W-:-:S04]  /*15f00*/  SHF.L.U32 R0, R0, 0x1f, RZ ;  /* 0x0000001f00007819 */ /* 0x000fc800000006ff */
[----:B------:R-:W1:Y:S02]  /*15f10*/  SYNCS.PHASECHK.TRANS64.TRYWAIT P0, [R4+URZ+0x38820], R0 ;  /* 0x03882000040075a7 */ /* 0x000e64000800017f */
[----:B-1----:R-:W-:Y:S05]  /*15f20*/  @!P0 BRA `(.L_x_302) ;  /* 0x00000038005c8947 */ /* 0x002fea0003800000 */
.L_x_413:
[----:B------:R-:W-:Y:S05]  /*15f30*/  BSYNC B0 ;  /* 0x0000000000007941 */ /* 0x000fea0003800000 */
.L_x_301:
[----:B------:R-:W-:-:S03]  /*15f40*/  UMOV UR4, 0xffffffff ;  /* 0xffffffff00047882 */ /* 0x000fc60000000000 */
[----:B------:R-:W-:Y:S05]  /*15f50*/  BRA.DIV UR4, `(.L_x_303) ;  /* 0x0000003a04647947 */ /* 0x000fea000b800000 */
[----:B-1----:R-:W1:Y:S02]  /*15f60*/  S2R R0, SR_TID.X ;  /* 0x0000000000007919 */ /* 0x002e640000002100 */
[----:B-1----:R-:W-:-:S04]  /*15f70*/  SHF.R.U32.HI R0, RZ, 0x5, R0 ;  /* 0x00000005ff007819 */ /* 0x002fc80000011600 */
[----:B------:R-:W-:-:S05]  /*15f80*/  LOP3.LUT R0, R0, 0x3, RZ, 0xc0, !PT ;  /* 0x0000000300007812 */ /* 0x000fca00078ec0ff */
[----:B------:R1:W3:Y:S02]  /*15f90*/  SHFL.IDX PT, R14, R0, RZ, 0x1f ;  /* 0x00001fff000e7589 */ /* 0x0002e400000e0000 */
.L_x_416:
[----:B---3--:R-:W-:Y:S01]  /*15fa0*/  ISETP.NE.AND P0, PT, R14, RZ, PT ;  /* 0x000000ff0e00720c */ /* 0x008fe20003f05270 */
[----:B------:R-:W-:-:S12]  /*15fb0*/  BSSY B0, `(.L_x_304) ;  /* 0x0000026000007945 */ /* 0x000fd80003800000 */
[----:B------:R-:W-:Y:S05]  /*15fc0*/  @P0 BRA `(.L_x_305) ;  /* 0x0000000000900947 */ /* 0x000fea0003800000 */
[----:B------:R-:W-:-:S03]  /*15fd0*/  UMOV UR4, 0xffffffff ;  /* 0xffffffff00047882 */ /* 0x000fc60000000000 */
[----:B------:R-:W-:Y:S05]  /*15fe0*/  BRA.DIV UR4, `(.L_x_306) ;  /* 0x0000003a04747947 */ /* 0x000fea000b800000 */
[----:B------:R-:W-:-:S13]  /*15ff0*/  ELECT P6, URZ, PT ;  /* 0x00000000003f782f */ /* 0x000fda00038c0000 */
.L_x_419:
[----:B------:R-:W-:Y:S05]  /*16000*/  @!P6 BRA `(.L_x_305) ;  /* 0x000000000080e947 */ /* 0x000fea0003800000 */
[----:B-1----:R-:W3:Y:S02]  /*16010*/  LDL R0, [R1+0x50] ;  /* 0x0000500001007983 */ /* 0x002ee40000100800 */
[----:B---3--:R-:W-:-:S13]  /*16020*/  R2UR UR4, R0 ;  /* 0x00000000000472ca */ /* 0x008fda00000e0000 */
[----:B------:R-:W-:-:S06]  /*16030*/  ULOP3.LUT UR4, UR4, 0x2, URZ, 0xfc, !UPT ;  /* 0x0000000204047892 */ /* 0x000fcc000f8efc3f */
[----:B------:R-:W-:-:S05]  /*16040*/  IMAD.U32 R0, RZ, RZ, UR4 ;  /* 0x00000004ff007e24 */ /* 0x000fca000f8e00ff */
[----:B------:R-:W-:-:S13]  /*16050*/  ISETP.NE.AND P0, PT, R0, 0x3, PT ;  /* 0x000000030000780c */ /* 0x000fda0003f05270 */
[----:B------:R-:W-:Y:S05]  /*16060*/  @!P0 BRA `(.L_x_307) ;  /* 0x0000000000048947 */ /* 0x000fea0003800000 */
[----:B------:R-:W-:Y:S01]  /*16070*/  BPT.TRAP 0x1 ;  /* 0x000000040000795c */ /* 0x000fe20000300000 */
.L_x_307:
[C---:B------:R-:W-:Y:S01]  /*16080*/  IMAD R5, R27.reuse, 0x8, R4 ;  /* 0x000000081b057824 */ /* 0x040fe200078e0204 */
[----:B------:R-:W-:Y:S01]  /*16090*/  SHF.L.U32 R0, R28, 0x1f, RZ ;  /* 0x0000001f1c007819 */ /* 0x000fe200000006ff */
[----:B------:R-:W-:-:S03]  /*160a0*/  VIADD R27, R27, 0x1 ;  /* 0x000000011b1b7836 */ /* 0x000fc60000000000 */
[----:B------:R-:W1:Y:S02]  /*160b0*/  SYNCS.PHASECHK.TRANS64.TRYWAIT P1, [R5+URZ+0x38840], R0 ;  /* 0x03884000050075a7 */ /* 0x000e64000802017f */
[----:B------:R-:W-:-:S04]  /*160c0*/  ISETP.NE.AND P2, PT, R27, 0x2, PT ;  /* 0x000000021b00780c */ /* 0x000fc80003f45270 */
[----:B------:R-:W-:Y:S01]  /*160d0*/  SEL R3, RZ, 0x1, P2 ;  /* 0x00000001ff037807 */ /* 0x000fe20001000000 */
[----:B-1----:R-:W-:Y:S08]  /*160e0*/  @!P1 BRA `(.L_x_308) ;  /* 0x0000003800549947 */ /* 0x002ff00003800000 */
.L_x_420:
[----:B------:R-:W-:Y:S02]  /*160f0*/  SEL R27, R27, RZ, P2 ;  /* 0x000000ff1b1b7207 */ /* 0x000fe40001000000 */
[----:B------:R-:W-:Y:S01]  /*16100*/  LOP3.LUT R2, R28, R3, RZ, 0x3c, !PT ;  /* 0x000000031c027212 */ /* 0x000fe200078e3cff */
[----:B------:R-:W-:Y:S06]  /*16110*/  @!P0 BRA `(.L_x_309) ;  /* 0x0000000000048947 */ /* 0x000fec0003800000 */
[----:B------:R-:W-:Y:S01]  /*16120*/  BPT.TRAP 0x1 ;  /* 0x000000040000795c */ /* 0x000fe20000300000 */
.L_x_309:
[----:B------:R-:W-:Y:S01]  /*16130*/  IMAD R27, R27, 0x8, R4 ;  /* 0x000000081b1b7824 */ /* 0x000fe200078e0204 */
[----:B------:R-:W-:-:S04]  /*16140*/  SHF.L.U32 R2, R2, 0x1f, RZ ;  /* 0x0000001f02027819 */ /* 0x000fc800000006ff */
[----:B------:R-:W3:Y:S02]  /*16150*/  SYNCS.PHASECHK.TRANS64.TRYWAIT P1, [R27+URZ+0x38840], R2 ;  /* 0x038840021b0075a7 */ /* 0x000ee4000802017f */
[----:B---3--:R-:W-:Y:S05]  /*16160*/  @!P1 BRA `(.L_x_310) ;  /* 0x0000003800489947 */ /* 0x008fea0003800000 */
.L_x_421:
[----:B------:R-:W-:Y:S05]  /*16170*/  @!P0 BRA `(.L_x_311) ;  /* 0x0000000000048947 */ /* 0x000fea0003800000 */
[----:B------:R-:W-:Y:S01]  /*16180*/  BPT.TRAP 0x1 ;  /* 0x000000040000795c */ /* 0x000fe20000300000 */
.L_x_311:
[----:B------:R-:W4:Y:S02]  /*16190*/  SYNCS.PHASECHK.TRANS64.TRYWAIT P1, [R5+URZ+0x38860], R0 ;  /* 0x03886000050075a7 */ /* 0x000f24000802017f */
[----:B----4-:R-:W-:Y:S05]  /*161a0*/  @!P1 BRA `(.L_x_312) ;  /* 0x00000038004c9947 */ /* 0x010fea0003800000 */
.L_x_422:
[----:B------:R-:W-:Y:S05]  /*161b0*/  @!P0 BRA `(.L_x_313) ;  /* 0x0000000000048947 */ /* 0x000fea0003800000 */
[----:B------:R-:W-:Y:S01]  /*161c0*/  BPT.TRAP 0x1 ;  /* 0x000000040000795c */ /* 0x000fe20000300000 */
.L_x_313:
[----:B------:R0:W0:Y:S02]  /*161d0*/  SYNCS.PHASECHK.TRANS64.TRYWAIT P0, [R27+URZ+0x38860], R2 ;  /* 0x038860021b0075a7 */ /* 0x000024000800017f */
[----:B0-----:R-:W-:Y:S05]  /*161e0*/  @!P0 NANOSLEEP.SYNCS 0x989680 ;  /* 0x009896800000895d */ /* 0x001fea0003900000 */
[----:B------:R-:W0:Y:S02]  /*161f0*/  @!P0 SYNCS.PHASECHK.TRANS64 P0, [R27+URZ+0x38860], R2 ;  /* 0x038860021b0085a7 */ /* 0x000e24000800007f */
[----:B0-----:R-:W-:Y:S05]  /*16200*/  @!P0 BRA `(.L_x_313) ;  /* 0xfffffffc00f08947 */ /* 0x001fea000383ffff */
.L_x_305:
[----:B------:R-:W-:Y:S05]  /*16210*/  BSYNC B0 ;  /* 0x0000000000007941 */ /* 0x000fea0003800000 */
.L_x_304:
[----:B------:R-:W-:Y:S05]  /*16220*/  EXIT ;  /* 0x000000000000794d */ /* 0x000fea0003800000 */
.L_x_182:
[----:B0-----:R0:W1:Y:S02]  /*16230*/  SYNCS.PHASECHK.TRANS64.TRYWAIT P1, [R5+URZ+0x38800], R0 ;  /* 0x03880000050075a7 */ /* 0x001064000802017f */
[----:B-1----:R-:W-:Y:S05]  /*16240*/  @!P1 NANOSLEEP.SYNCS 0x989680 ;  /* 0x009896800000995d */ /* 0x002fea0003900000 */
[----:B------:R-:W1:Y:S02]  /*16250*/  @!P1 SYNCS.PHASECHK.TRANS64 P1, [R5+URZ+0x38800], R0 ;  /* 0x03880000050095a7 */ /* 0x000e64000802007f */
[----:B-1----:R-:W-:Y:S05]  /*16260*/  @!P1 BRA `(.L_x_182) ;  /* 0xfffffffc00f09947 */ /* 0x002fea000383ffff */
[----:B------:R-:W-:Y:S05]  /*16270*/  BRA `(.L_x_314) ;  /* 0xfffffebc004c7947 */ /* 0x000fea000383ffff */
.L_x_186:
[----:B-1----:R1:W2:Y:S02]  /*16280*/  SYNCS.PHASECHK.TRANS64.TRYWAIT P1, [R0+URZ+0x38830], R3 ;  /* 0x03883003000075a7 */ /* 0x0022a4000802017f */
[----:B--2---:R-:W-:Y:S05]  /*16290*/  @!P1 NANOSLEEP.SYNCS 0x989680 ;  /* 0x009896800000995d */ /* 0x004fea0003900000 */
[----:B------:R-:W2:Y:S02]  /*162a0*/  @!P1 SYNCS.PHASECHK.TRANS64 P1, [R0+URZ+0x38830], R3 ;  /* 0x03883003000095a7 */ /* 0x000ea4000802007f */
[----:B--2---:R-:W-:Y:S05]  /*162b0*/  @!P1 BRA `(.L_x_186) ;  /* 0xfffffffc00f09947 */ /* 0x004fea000383ffff */
[----:B------:R-:W-:Y:S05]  /*162c0*/  BRA `(.L_x_185) ;  /* 0xfffffebc00707947 */ /* 0x000fea000383ffff */
.L_x_192:
[----:B------:R-:W-:-:S13]  /*162d0*/  R2UR UR4, R229 ;  /* 0x00000000e50472ca */ /* 0x000fda00000e0000 */
[----:B-1----:R-:W-:-:S04]  /*162e0*/  IMAD.U32 R4, RZ, RZ, UR4 ;  /* 0x00000004ff047e24 */ /* 0x002fc8000f8e00ff */
[----:B------:R1:W2:Y:S03]  /*162f0*/  SYNCS.PHASECHK.TRANS64.TRYWAIT P1, [R4+URZ+0x38830], R3 ;  /* 0x03883003040075a7 */ /* 0x0002a6000802017f */
[----:B--2---:R-:W-:Y:S05]  /*16300*/  @!P1 NANOSLEEP.SYNCS 0x989680 ;  /* 0x009896800000995d */ /* 0x004fea0003900000 */
[----:B------:R-:W2:Y:S02]  /*16310*/  @!P1 SYNCS.PHASECHK.TRANS64 P1, [R4+URZ+0x38830], R3 ;  /* 0x03883003040095a7 */ /* 0x000ea4000802007f */
[----:B--2---:R-:W-:Y:S05]  /*16320*/  @!P1 BRA `(.L_x_192) ;  /* 0xfffffffc00e89947 */ /* 0x004fea000383ffff */
[----:B------:R-:W-:Y:S05]  /*16330*/  BRA `(.L_x_191) ;  /* 0xffffff0400587947 */ /* 0x000fea000383ffff */
.L_x_196:
[----:B---3--:R-:W-:-:S04]  /*16340*/  IMAD.U32 R2, RZ, RZ, UR4 ;  /* 0x00000004ff027e24 */ /* 0x008fc8000f8e00ff */
[----:B------:R3:W4:Y:S03]  /*16350*/  SYNCS.PHASECHK.TRANS64.TRYWAIT P1, [R2+URZ+0x38850], R0 ;  /* 0x03885000020075a7 */ /* 0x000726000802017f */
[----:B----4-:R-:W-:Y:S05]  /*16360*/  @!P1 NANOSLEEP.SYNCS 0x989680 ;  /* 0x009896800000995d */ /* 0x010fea0003900000 */
[----:B------:R-:W4:Y:S02]  /*16370*/  @!P1 SYNCS.PHASECHK.TRANS64 P1, [R2+URZ+0x38850], R0 ;  /* 0x03885000020095a7 */ /* 0x000f24000802007f */
[----:B----4-:R-:W-:Y:S05]  /*16380*/  @!P1 BRA `(.L_x_196) ;  /* 0xfffffffc00ec9947 */ /* 0x010fea000383ffff */
[----:B------:R-:W-:Y:S05]  /*16390*/  BRA `(.L_x_195) ;  /* 0xffffff2800ac7947 */ /* 0x000fea000383ffff */
.L_x_203:
[----:B-1----:R1:W2:Y:S02]  /*163a0*/  SYNCS.PHASECHK.TRANS64.TRYWAIT P1, [R12+URZ+0x38850], R9 ;  /* 0x038850090c0075a7 */ /* 0x0022a4000802017f */
[----:B--2---:R-:W-:Y:S05]  /*163b0*/  @!P1 NANOSLEEP.SYNCS 0x989680 ;  /* 0x009896800000995d */ /* 0x004fea0003900000 */
[----:B------:R-:W2:Y:S02]  /*163c0*/  @!P1 SYNCS.PHASECHK.TRANS64 P1, [R12+URZ+0x38850], R9 ;  /* 0x038850090c0095a7 */ /* 0x000ea4000802007f */
[----:B--2---:R-:W-:Y:S05]  /*163d0*/  @!P1 BRA `(.L_x_203) ;  /* 0xfffffffc00f09947 */ /* 0x004fea000383ffff */
[----:B------:R-:W-:Y:S05]  /*163e0*/  BRA `(.L_x_202) ;  /* 0xffffff4800207947 */ /* 0x000fea000383ffff */
.L_x_249:
[----:B------:R-:W0:Y:S01]  /*163f0*/  S2R R7, SR_TID.X ;  /* 0x0000000000077919 */ /* 0x000e220000002100 */
[----:B------:R-:W-:Y:S01]  /*16400*/  BSSY B0, `(.L_x_315) ;  /* 0x000000a000007945 */ /* 0x000fe20003800000 */
[----:B------:R-:W-:Y:S02]  /*16410*/  IMAD.MOV.U32 R12, RZ, RZ, RZ ;  /* 0x000000ffff0c7224 */ /* 0x000fe400078e00ff */
[----:B------:R-:W-:Y:S02]  /*16420*/  IMAD.MOV.U32 R11, RZ, RZ, 0x1f ;  /* 0x0000001fff0b7424 */ /* 0x000fe400078e00ff */
[----:B------:R-:W-:Y:S01]  /*16430*/  IMAD.MOV.U32 R15, RZ, RZ, -0x1 ;  /* 0xffffffffff0f7424 */ /* 0x000fe200078e00ff */
[----:B0-----:R-:W-:-:S04]  /*16440*/  SHF.R.U32.HI R7, RZ, 0x5, R7 ;  /* 0x00000005ff077819 */ /* 0x001fc80000011607 */
[----:B------:R-:W-:-:S05]  /*16450*/  LOP3.LUT R7, R7, 0x3, RZ, 0xc0, !PT ;  /* 0x0000000307077812 */ /* 0x000fca00078ec0ff */
[----:B------:R-:W-:-:S07]  /*16460*/  IMAD.MOV.U32 R13, RZ, RZ, R7 ;  /* 0x000000ffff0d7224 */ /* 0x000fce00078e0007 */
[----:B-----5:R-:W-:Y:S05]  /*16470*/  WARPSYNC.COLLECTIVE R15, `(.L_x_316) ;  /* 0x000000000f087348 */ /* 0x020fea0003c00000 */
[----:B------:R0:W1:Y:S02]  /*16480*/  SHFL.IDX P6, R14, R13, R12, R11 ;  /* 0x0000000c0d0e7389 */ /* 0x00006400000c000b */
[----:B01---5:R-:W-:Y:S01]  /*16490*/  ENDCOLLECTIVE ;  /* 0x000000000000791b */ /* 0x023fe20003800000 */
.L_x_316:
[----:B------:R-:W-:Y:S05]  /*164a0*/  BSYNC B0 ;  /* 0x0000000000007941 */ /* 0x000fea0003800000 */
.L_x_315:
[----:B------:R-:W-:Y:S05]  /*164b0*/  BRA `(.L_x_317) ;  /* 0xffffffbc00b07947 */ /* 0x000fea000383ffff */
.L_x_252:
[----:B0-----:R0:W1:Y:S02]  /*164c0*/  SYNCS.PHASECHK.TRANS64.TRYWAIT P0, [R5+URZ+0x38840], R2 ;  /* 0x03884002050075a7 */ /* 0x001064000800017f */
[----:B-1----:R-:W-:Y:S05]  /*164d0*/  @!P0 NANOSLEEP.SYNCS 0x989680 ;  /* 0x009896800000895d */ /* 0x002fea0003900000 */
[----:B------:R-:W1:Y:S02]  /*164e0*/  @!P0 SYNCS.PHASECHK.TRANS64 P0, [R5+URZ+0x38840], R2 ;  /* 0x03884002050085a7 */ /* 0x000e64000800007f */
[----:B-1----:R-:W-:Y:S05]  /*164f0*/  @!P0 BRA `(.L_x_252) ;  /* 0xfffffffc00f08947 */ /* 0x002fea000383ffff */
[----:B------:R-:W-:Y:S05]  /*16500*/  BRA `(.L_x_318) ;  /* 0xffffffc000187947 */ /* 0x000fea000383ffff */
.L_x_253:
[----:B------:R-:W-:Y:S01]  /*16510*/  BSSY B0, `(.L_x_319) ;  /* 0x0000008000007945 */ /* 0x000fe20003800000 */
[----:B------:R-:W-:Y:S01]  /*16520*/  MOV R13, R6 ;  /* 0x00000006000d7202 */ /* 0x000fe20000000f00 */
[----:B------:R-:W-:Y:S02]  /*16530*/  IMAD.MOV.U32 R12, RZ, RZ, RZ ;  /* 0x000000ffff0c7224 */ /* 0x000fe400078e00ff */
[----:B------:R-:W-:Y:S02]  /*16540*/  IMAD.MOV.U32 R11, RZ, RZ, 0x181f ;  /* 0x0000181fff0b7424 */ /* 0x000fe400078e00ff */
[----:B------:R-:W-:-:S07]  /*16550*/  IMAD.MOV.U32 R15, RZ, RZ, -0x1 ;  /* 0xffffffffff0f7424 */ /* 0x000fce00078e00ff */
[----:B------:R-:W-:Y:S05]  /*16560*/  WARPSYNC.COLLECTIVE R15, `(.L_x_320) ;  /* 0x000000000f087348 */ /* 0x000fea0003c00000 */
[----:B------:R0:W1:Y:S02]  /*16570*/  SHFL.IDX P6, R14, R13, R12, R11 ;  /* 0x0000000c0d0e7389 */ /* 0x00006400000c000b */
[----:B01----:R-:W-:Y:S01]  /*16580*/  ENDCOLLECTIVE ;  /* 0x000000000000791b */ /* 0x003fe20003800000 */
.L_x_320:
[----:B------:R-:W-:Y:S05]  /*16590*/  BSYNC B0 ;  /* 0x0000000000007941 */ /* 0x000fea0003800000 */
.L_x_319:
[----:B------:R-:W-:Y:S01]  /*165a0*/  IMAD.MOV.U32 R13, RZ, RZ, R0 ;  /* 0x000000ffff0d7224 */ /* 0x000fe200078e0000 */
[C---:B------:R-:W-:Y:S01]  /*165b0*/  LOP3.LUT P5, RZ, R23.reuse, 0x10, RZ, 0xc0, !PT ;  /* 0x0000001017ff7812 */ /* 0x040fe200078ac0ff */
[----:B------:R-:W-:Y:S01]  /*165c0*/  IMAD.MOV.U32 R12, RZ, RZ, RZ ;  /* 0x000000ffff0c7224 */ /* 0x000fe200078e00ff */
[C---:B------:R-:W-:Y:S01]  /*165d0*/  LOP3.LUT P4, RZ, R23.reuse, 0x8, RZ, 0xc0, !PT ;  /* 0x0000000817ff7812 */ /* 0x040fe2000788c0ff */
[----:B------:R-:W-:Y:S01]  /*165e0*/  IMAD.MOV.U32 R11, RZ, RZ, 0x181f ;  /* 0x0000181fff0b7424 */ /* 0x000fe200078e00ff */
[C---:B------:R-:W-:Y:S01]  /*165f0*/  LOP3.LUT P3, RZ, R23.reuse, 0x4, RZ, 0xc0, !PT ;  /* 0x0000000417ff7812 */ /* 0x040fe2000786c0ff */
[----:B------:R-:W-:Y:S01]  /*16600*/  IMAD.MOV.U32 R15, RZ, RZ, -0x1 ;  /* 0xffffffffff0f7424 */ /* 0x000fe200078e00ff */
[----:B------:R-:W-:Y:S01]  /*16610*/  LOP3.LUT P2, RZ, R23, 0x2, RZ, 0xc0, !PT ;  /* 0x0000000217ff7812 */ /* 0x000fe2000784c0ff */
[----:B------:R-:W-:Y:S02]  /*16620*/  IMAD.MOV.U32 R2, RZ, RZ, R14 ;  /* 0x000000ffff027224 */ /* 0x000fe400078e000e */
[----:B------:R-:W-:-:S10]  /*16630*/  @P0 IMAD R9, R7, 0x2, R22 ;  /* 0x0000000207090824 */ /* 0x000fd400078e0216 */
[----:B------:R-:W-:Y:S05]  /*16640*/  WARPSYNC.COLLECTIVE R15, `(.L_x_321) ;  /* 0x000000000f087348 */ /* 0x000fea0003c00000 */
[----:B------:R0:W1:Y:S02]  /*16650*/  SHFL.IDX P6, R14, R13, R12, R11 ;  /* 0x0000000c0d0e7389 */ /* 0x00006400000c000b */
[----:B01----:R-:W-:Y:S01]  /*16660*/  ENDCOLLECTIVE ;  /* 0x000000000000791b */ /* 0x003fe20003800000 */
.L_x_321:
[----:B------:R-:W-:Y:S02]  /*16670*/  IMAD.MOV.U32 R13, RZ, RZ, R6 ;  /* 0x000000ffff0d7224 */ /* 0x000fe400078e0006 */
[----:B------:R-:W-:Y:S02]  /*16680*/  IMAD.MOV.U32 R12, RZ, RZ, 0x1 ;  /* 0x00000001ff0c7424 */ /* 0x000fe400078e00ff */
[----:B------:R-:W-:-:S07]  /*16690*/  IMAD.MOV.U32 R3, RZ, RZ, R14 ;  /* 0x000000ffff037224 */ /* 0x000fce00078e000e */
[----:B------:R-:W-:Y:S05]  /*166a0*/  WARPSYNC.COLLECTIVE R15, `(.L_x_322) ;  /* 0x000000000f087348 */ /* 0x000fea0003c00000 */
[----:B------:R0:W1:Y:S02]  /*166b0*/  SHFL.IDX P6, R14, R13, R12, R11 ;  /* 0x0000000c0d0e7389 */ /* 0x00006400000c000b */
[----:B01----:R-:W-:Y:S01]  /*166c0*/  ENDCOLLECTIVE ;  /* 0x000000000000791b */ /* 0x003fe20003800000 */
.L_x_322:
[----:B------:R-:W-:-:S05]  /*166d0*/  @P0 LEA R3, P1, R32, R3, 0x1 ;  /* 0x0000000320030211 */ /* 0x000fca00078208ff */
[----:B------:R-:W-:-:S05]  /*166e0*/  @P0 IMAD.X R2, RZ, RZ, R2, P1 ;  /* 0x000000ffff020224 */ /* 0x000fca00008e0602 */
[----:B------:R-:W-:Y:S01]  /*166f0*/  @P0 LOP3.LUT R3, R3, R2, RZ, 0x3c, !PT ;  /* 0x0000000203030212 */ /* 0x000fe200078e3cff */
[----:B------:R-:W-:-:S03]  /*16700*/  IMAD.MOV.U32 R13, RZ, RZ, R0 ;  /* 0x000000ffff0d7224 */ /* 0x000fc600078e0000 */
[----:B------:R-:W-:-:S04]  /*16710*/  @P0 LOP3.LUT R2, R3, R2, RZ, 0x3c, !PT ;  /* 0x0000000203020212 */ /* 0x000fc800078e3cff */
[----:B------:R-:W-:Y:S01]  /*16720*/  @P0 LOP3.LUT R3, R3, R2, RZ, 0x3c, !PT ;  /* 0x0000000203030212 */ /* 0x000fe200078e3cff */
[----:B------:R-:W-:-:S07]  /*16730*/  IMAD.MOV.U32 R8, RZ, RZ, R14 ;  /* 0x000000ffff087224 */ /* 0x000fce00078e000e */
[----:B------:R-:W-:Y:S05]  /*16740*/  WARPSYNC.COLLECTIVE R15, `(.L_x_323) ;  /* 0x000000000f087348 */ /* 0x000fea0003c00000 */
[----:B------:R0:W1:Y:S02]  /*16750*/  SHFL.IDX P6, R14, R13, R12, R11 ;  /* 0x0000000c0d0e7389 */ /* 0x00006400000c000b */
[----:B01----:R-:W-:Y:S01]  /*16760*/  ENDCOLLECTIVE ;  /* 0x000000000000791b */ /* 0x003fe20003800000 */
.L_x_323:
[----:B------:R-:W-:Y:S01]  /*16770*/  @!PT LDS RZ, [RZ] ;  /* 0x00000000fffff984 */ /* 0x000fe20000000800 */
[----:B------:R-:W-:Y:S01]  /*16780*/  @!PT LDS RZ, [RZ] ;  /* 0x00000000fffff984 */ /* 0x000fe20000000800 */
[----:B------:R-:W-:Y:S01]  /*16790*/  @!PT LDS RZ, [RZ] ;  /* 0x00000000fffff984 */ /* 0x000fe20000000800 */
[----:B------:R-:W-:Y:S04]  /*167a0*/  @P0 LDGSTS.E.BYPASS.LTC128B.128 [R9+0x24400], desc[UR36][R2.64], !P5 ;  /* 0x2440000002090fae */ /* 0x000fe8000e901d64 */
[----:B------:R-:W-:Y:S04]  /*167b0*/  @P0 LDGSTS.E.BYPASS.LTC128B.128 [R9+0x26c00], desc[UR36][R2.64+0x80], !P4 ;  /* 0x26c0008002090fae */ /* 0x000fe8000e101d64 */
[----:B------:R-:W-:Y:S01]  /*167c0*/  @P0 LDGSTS.E.BYPASS.LTC128B.128 [R9+0x29400], desc[UR36][R2.64+0x100], !P3 ;  /* 0x2940010002090fae */ /* 0x000fe2000d901d64 */
[----:B------:R-:W-:Y:S02]  /*167d0*/  IMAD.MOV.U32 R13, RZ, RZ, R6 ;  /* 0x000000ffff0d7224 */ /* 0x000fe400078e0006 */
[----:B------:R-:W-:Y:S01]  /*167e0*/  IMAD.MOV.U32 R12, RZ, RZ, 0x2 ;  /* 0x00000002ff0c7424 */ /* 0x000fe200078e00ff */
[----:B------:R0:W-:Y:S01]  /*167f0*/  @P0 LDGSTS.E.BYPASS.LTC128B.128 [R9+0x2bc00], desc[UR36][R2.64+0x180], !P2 ;  /* 0x2bc0018002090fae */ /* 0x0001e2000d101d64 */
[----:B------:R-:W-:-:S02]  /*16800*/  ISETP.GE.AND P0, PT, R4, 0x11, PT ;  /* 0x000000110400780c */ /* 0x000fc40003f06270 */
[----:B0-----:R-:W-:-:S11]  /*16810*/  MOV R2, R14 ;  /* 0x0000000e00027202 */ /* 0x001fd60000000f00 */
[----:B------:R-:W-:Y:S05]  /*16820*/  WARPSYNC.COLLECTIVE R15, `(.L_x_324) ;  /* 0x000000000f087348 */ /* 0x000fea0003c00000 */
[----:B------:R0:W1:Y:S02]  /*16830*/  SHFL.IDX P6, R14, R13, R12, R11 ;  /* 0x0000000c0d0e7389 */ /* 0x00006400000c000b */
[----:B01----:R-:W-:Y:S01]  /*16840*/  ENDCOLLECTIVE ;  /* 0x000000000000791b */ /* 0x003fe20003800000 */
.L_x_324:
[----:B------:R-:W-:Y:S01]  /*16850*/  @P0 IMAD R21, R7, 0x2, R22 ;  /* 0x0000000207150824 */ /* 0x000fe200078e0216 */
[----:B------:R-:W-:-:S05]  /*16860*/  @P0 LEA R2, P1, R32, R2, 0x1 ;  /* 0x0000000220020211 */ /* 0x000fca00078208ff */
[----:B------:R-:W-:-:S05]  /*16870*/  @P0 IMAD.X R3, RZ, RZ, R8, P1 ;  /* 0x000000ffff030224 */ /* 0x000fca00008e0608 */
[----:B------:R-:W-:Y:S01]  /*16880*/  @!PT LDS RZ, [RZ] ;  /* 0x00000000fffff984 */ /* 0x000fe20000000800 */
[----:B------:R-:W-:Y:S01]  /*16890*/  @!PT LDS RZ, [RZ] ;  /* 0x00000000fffff984 */ /* 0x000fe20000000800 */
[----:B------:R-:W-:Y:S01]  /*168a0*/  @!PT LDS RZ, [RZ] ;  /* 0x00000000fffff984 */ /* 0x000fe20000000800 */
[----:B------:R0:W-:Y:S01]  /*168b0*/  @P0 LDGSTS.E.BYPASS.LTC128B.128 [R21+0x24c00], desc[UR36][R2.64], !P5 ;  /* 0x24c0000002150fae */ /* 0x0001e2000e901d64 */
[----:B------:R-:W-:-:S03]  /*168c0*/  IMAD.MOV.U32 R13, RZ, RZ, R0 ;  /* 0x000000ffff0d7224 */ /* 0x000fc600078e0000 */
[----:B------:R0:W-:Y:S04]  /*168d0*/  @P0 LDGSTS.E.BYPASS.LTC128B.128 [R21+0x27400], desc[UR36][R2.64+0x80], !P4 ;  /* 0x2740008002150fae */ /* 0x0001e8000e101d64 */
[----:B------:R0:W-:Y:S01]  /*168e0*/  @P0 LDGSTS.E.BYPASS.LTC128B.128 [R21+0x29c00], desc[UR36][R2.64+0x100], !P3 ;  /* 0x29c0010002150fae */ /* 0x0001e2000d901d64 */
[----:B------:R-:W-:-:S03]  /*168f0*/  IMAD.MOV.U32 R8, RZ, RZ, R14 ;  /* 0x000000ffff087224 */ /* 0x000fc600078e000e */
[----:B------:R0:W-:Y:S01]  /*16900*/  @P0 LDGSTS.E.BYPASS.LTC128B.128 [R21+0x2c400], desc[UR36][R2.64+0x180], !P2 ;  /* 0x2c40018002150fae */ /* 0x0001e2000d101d64 */
[----:B------:R-:W-:-:S13]  /*16910*/  ISETP.GE.AND P0, PT, R4, 0x21, PT ;  /* 0x000000210400780c */ /* 0x000fda0003f06270 */
[----:B0-----:R-:W-:Y:S05]  /*16920*/  WARPSYNC.COLLECTIVE R15, `(.L_x_325) ;  /* 0x000000000f087348 */ /* 0x001fea0003c00000 */
[----:B------:R1:W2:Y:S02]  /*16930*/  SHFL.IDX P6, R14, R13, R12, R11 ;  /* 0x0000000c0d0e7389 */ /* 0x0002a400000c000b */
[----:B012---:R-:W-:Y:S01]  /*16940*/  ENDCOLLECTIVE ;  /* 0x000000000000791b */ /* 0x007fe20003800000 */
.L_x_325:
[----:B------:R-:W-:Y:S02]  /*16950*/  @P0 IMAD R9, R7, 0x2, R22 ;  /* 0x0000000207090824 */ /* 0x000fe400078e0216 */
[----:B------:R-:W-:Y:S02]  /*16960*/  IMAD.MOV.U32 R13, RZ, RZ, R6 ;  /* 0x000000ffff0d7224 */ /* 0x000fe400078e0006 */
[----:B------:R-:W-:Y:S02]  /*16970*/  IMAD.MOV.U32 R12, RZ, RZ, 0x3 ;  /* 0x00000003ff0c7424 */ /* 0x000fe400078e00ff */
[----:B------:R-:W-:-:S07]  /*16980*/  IMAD.MOV.U32 R2, RZ, RZ, R14 ;  /* 0x000000ffff027224 */ /* 0x000fce00078e000e */
[----:B------:R-:W-:Y:S05]  /*16990*/  WARPSYNC.COLLECTIVE R15, `(.L_x_326) ;  /* 0x000000000f087348 */ /* 0x000fea0003c00000 */
[----:B------:R0:W1:Y:S02]  /*169a0*/  SHFL.IDX P6, R14, R13, R12, R11 ;  /* 0x0000000c0d0e7389 */ /* 0x00006400000c000b */
[----:B01----:R-:W-:Y:S01]  /*169b0*/  ENDCOLLECTIVE ;  /* 0x000000000000791b */ /* 0x003fe20003800000 */
.L_x_326:
        /* <DEDUP_REMOVED lines=15> */
.L_x_327:
[----:B------:R-:W-:Y:S01]  /*16ab0*/  @P0 LEA R21, R7, R22, 0x1 ;  /* 0x0000001607150211 */ /* 0x000fe200078e08ff */
[----:B------:R-:W-:Y:S02]  /*16ac0*/  IMAD.MOV.U32 R13, RZ, RZ, R6 ;  /* 0x000000ffff0d7224 */ /* 0x000fe400078e0006 */
[----:B------:R-:W-:Y:S02]  /*16ad0*/  IMAD.MOV.U32 R12, RZ, RZ, 0x4 ;  /* 0x00000004ff0c7424 */ /* 0x000fe400078e00ff */
[----:B------:R-:W-:-:S07]  /*16ae0*/  IMAD.MOV.U32 R2, RZ, RZ, R14 ;  /* 0x000000ffff027224 */ /* 0x000fce00078e000e */
[----:B------:R-:W-:Y:S05]  /*16af0*/  WARPSYNC.COLLECTIVE R15, `(.L_x_328) ;  /* 0x000000000f087348 */ /* 0x000fea0003c00000 */
[----:B------:R0:W1:Y:S02]  /*16b00*/  SHFL.IDX P6, R14, R13, R12, R11 ;  /* 0x0000000c0d0e7389 */ /* 0x00006400000c000b */
[----:B01----:R-:W-:Y:S01]  /*16b10*/  ENDCOLLECTIVE ;  /* 0x000000000000791b */ /* 0x003fe20003800000 */
.L_x_328:
        /* <DEDUP_REMOVED lines=10> */
[----:B------:R0:W-:Y:S04]  /*16bc0*/  @P0 LDGSTS.E.BYPASS.LTC128B.128 [R21+0x2d400], desc[UR36][R2.64+0x180], !P2 ;  /* 0x2d40018002150fae */ /* 0x0001e8000d101d64 */
[----:B0-----:R-:W-:Y:S05]  /*16bd0*/  WARPSYNC.COLLECTIVE R15, `(.L_x_329) ;  /* 0x000000000f087348 */ /* 0x001fea0003c00000 */
[----:B------:R1:W2:Y:S02]  /*16be0*/  SHFL.IDX P6, R14, R13, R12, R11 ;  /* 0x0000000c0d0e7389 */ /* 0x0002a400000c000b */
[----:B012---:R-:W-:Y:S01]  /*16bf0*/  ENDCOLLECTIVE ;  /* 0x000000000000791b */ /* 0x007fe20003800000 */
.L_x_329:
[----:B------:R-:W-:Y:S01]  /*16c00*/  IMAD.MOV.U32 R0, RZ, RZ, R14 ;  /* 0x000000ffff007224 */ /* 0x000fe200078e000e */
[----:B------:R-:W-:Y:S06]  /*16c10*/  BRA `(.L_x_330) ;  /* 0xffffffbc00807947 */ /* 0x000fec000383ffff */
.L_x_260:
[----:B------:R-:W-:Y:S02]  /*16c20*/  IMAD.MOV.U32 R13, RZ, RZ, R4 ;  /* 0x000000ffff0d7224 */ /* 0x000fe400078e0004 */
[----:B------:R-:W-:Y:S02]  /*16c30*/  IMAD.MOV.U32 R12, RZ, RZ, RZ ;  /* 0x000000ffff0c7224 */ /* 0x000fe400078e00ff */
[----:B------:R-:W-:Y:S02]  /*16c40*/  IMAD.MOV.U32 R11, RZ, RZ, 0x181f ;  /* 0x0000181fff0b7424 */ /* 0x000fe400078e00ff */
[----:B------:R-:W-:Y:S02]  /*16c50*/  IMAD.MOV.U32 R15, RZ, RZ, -0x1 ;  /* 0xffffffffff0f7424 */ /* 0x000fe400078e00ff */
[----:B-----5:R-:W-:Y:S02]  /*16c60*/  IMAD R6, R10, R6, RZ ;  /* 0x000000060a067224 */ /* 0x020fe400078e02ff */
[----:B------:R-:W-:-:S07]  /*16c70*/  IMAD.IADD R0, R9, 0x1, R0 ;  /* 0x0000000109007824 */ /* 0x000fce00078e0200 */
[----:B------:R-:W-:Y:S05]  /*16c80*/  WARPSYNC.COLLECTIVE R15, `(.L_x_331) ;  /* 0x000000000f087348 */ /* 0x000fea0003c00000 */
[----:B------:R0:W1:Y:S02]  /*16c90*/  SHFL.IDX P6, R14, R13, R12, R11 ;  /* 0x0000000c0d0e7389 */ /* 0x00006400000c000b */
[----:B01----:R-:W-:Y:S01]  /*16ca0*/  ENDCOLLECTIVE ;  /* 0x000000000000791b */ /* 0x003fe20003800000 */
.L_x_331:
[C---:B------:R-:W-:Y:S01]  /*16cb0*/  VIADD R7, R0.reuse, 0x10 ;  /* 0x0000001000077836 */ /* 0x040fe20000000000 */
[----:B------:R-:W-:Y:S01]  /*16cc0*/  ISETP.GE.AND P0, PT, R0, R6, PT ;  /* 0x000000060000720c */ /* 0x000fe20003f06270 */
[----:B------:R-:W-:Y:S02]  /*16cd0*/  IMAD.MOV.U32 R13, RZ, RZ, R5 ;  /* 0x000000ffff0d7224 */ /* 0x000fe400078e0005 */
[----:B------:R-:W-:-:S10]  /*16ce0*/  IMAD.MOV.U32 R2, RZ, RZ, R14 ;  /* 0x000000ffff027224 */ /* 0x000fd400078e000e */
[----:B------:R-:W-:Y:S05]  /*16cf0*/  WARPSYNC.COLLECTIVE R15, `(.L_x_332) ;  /* 0x000000000f087348 */ /* 0x000fea0003c00000 */
[----:B------:R0:W1:Y:S02]  /*16d00*/  SHFL.IDX P6, R14, R13, R12, R11 ;  /* 0x0000000c0d0e7389 */ /* 0x00006400000c000b */
[----:B01----:R-:W-:Y:S01]  /*16d10*/  ENDCOLLECTIVE ;  /* 0x000000000000791b */ /* 0x003fe20003800000 */
.L_x_332:
[----:B------:R-:W-:Y:S01]  /*16d20*/  MOV R13, R4 ;  /* 0x00000004000d7202 */ /* 0x000fe20000000f00 */
[----:B------:R-:W-:Y:S01]  /*16d30*/  IMAD.MOV.U32 R12, RZ, RZ, 0x1 ;  /* 0x00000001ff0c7424 */ /* 0x000fe200078e00ff */
[----:B------:R-:W-:-:S05]  /*16d40*/  @!P0 LEA R14, P5, R32, R14, 0x1 ;  /* 0x0000000e200e8211 */ /* 0x000fca00078a08ff */
[----:B------:R-:W-:Y:S02]  /*16d50*/  @!P0 IMAD.X R3, RZ, RZ, R2, P5 ;  /* 0x000000ffff038224 */ /* 0x000fe400028e0602 */
[----:B------:R-:W-:-:S07]  /*16d60*/  @!P0 IMAD.MOV.U32 R2, RZ, RZ, R14 ;  /* 0x000000ffff028224 */ /* 0x000fce00078e000e */
[----:B------:R-:W-:Y:S05]  /*16d70*/  WARPSYNC.COLLECTIVE R15, `(.L_x_333) ;  /* 0x000000000f087348 */ /* 0x000fea0003c00000 */
[----:B------:R0:W1:Y:S02]  /*16d80*/  SHFL.IDX P6, R14, R13, R12, R11 ;  /* 0x0000000c0d0e7389 */ /* 0x00006400000c000b */
[----:B01----:R-:W-:Y:S01]  /*16d90*/  ENDCOLLECTIVE ;  /* 0x000000000000791b */ /* 0x003fe20003800000 */
.L_x_333:
[----:B------:R-:W-:Y:S01]  /*16da0*/  @!PT LDS RZ, [RZ] ;  /* 0x00000000fffff984 */ /* 0x000fe20000000800 */
[----:B------:R-:W-:Y:S01]  /*16db0*/  @!PT LDS RZ, [RZ] ;  /* 0x00000000fffff984 */ /* 0x000fe20000000800 */
[----:B------:R-:W-:Y:S01]  /*16dc0*/  @!PT LDS RZ, [RZ] ;  /* 0x00000000fffff984 */ /* 0x000fe20000000800 */
[----:B------:R-:W-:Y:S04]  /*16dd0*/  @!P0 LDGSTS.E.BYPASS.LTC128B.128 [R33+0x14400], desc[UR36][R2.64], !P4 ;  /* 0x1440000002218fae */ /* 0x000fe8000e101d64 */
[----:B------:R-:W-:Y:S04]  /*16de0*/  @!P0 LDGSTS.E.BYPASS.LTC128B.128 [R33+0x18400], desc[UR36][R2.64+0x80], !P3 ;  /* 0x1840008002218fae */ /* 0x000fe8000d901d64 */
[----:B------:R-:W-:Y:S01]  /*16df0*/  @!P0 LDGSTS.E.BYPASS.LTC128B.128 [R33+0x1c400], desc[UR36][R2.64+0x100], !P2 ;  /* 0x1c40010002218fae */ /* 0x000fe2000d101d64 */
[----:B------:R-:W-:-:S03]  /*16e00*/  IMAD.MOV.U32 R13, RZ, RZ, R5 ;  /* 0x000000ffff0d7224 */ /* 0x000fc600078e0005 */
[----:B------:R0:W-:Y:S01]  /*16e10*/  @!P0 LDGSTS.E.BYPASS.LTC128B.128 [R33+0x20400], desc[UR36][R2.64+0x180], !P1 ;  /* 0x2040018002218fae */ /* 0x0001e2000c901d64 */
[----:B------:R-:W-:Y:S01]  /*16e20*/  ISETP.GE.AND P0, PT, R7, R6, PT ;  /* 0x000000060700720c */ /* 0x000fe20003f06270 */
[----:B0-----:R-:W-:-:S12]  /*16e30*/  IMAD.MOV.U32 R2, RZ, RZ, R14 ;  /* 0x000000ffff027224 */ /* 0x001fd800078e000e */
[----:B------:R-:W-:Y:S05]  /*16e40*/  WARPSYNC.COLLECTIVE R15, `(.L_x_334) ;  /* 0x000000000f087348 */ /* 0x000fea0003c00000 */
[----:B------:R0:W1:Y:S02]  /*16e50*/  SHFL.IDX P6, R14, R13, R12, R11 ;  /* 0x0000000c0d0e7389 */ /* 0x00006400000c000b */
[----:B01----:R-:W-:Y:S01]  /*16e60*/  ENDCOLLECTIVE ;  /* 0x000000000000791b */ /* 0x003fe20003800000 */
.L_x_334:
[----:B------:R-:W-:Y:S02]  /*16e70*/  IMAD.MOV.U32 R13, RZ, RZ, R4 ;  /* 0x000000ffff0d7224 */ /* 0x000fe400078e0004 */
[----:B------:R-:W-:Y:S01]  /*16e80*/  IMAD.MOV.U32 R12, RZ, RZ, 0x2 ;  /* 0x00000002ff0c7424 */ /* 0x000fe200078e00ff */
[----:B------:R-:W-:-:S05]  /*16e90*/  @!P0 LEA R14, P5, R32, R14, 0x1 ;  /* 0x0000000e200e8211 */ /* 0x000fca00078a08ff */
[----:B------:R-:W-:Y:S02]  /*16ea0*/  @!P0 IMAD.X R7, RZ, RZ, R2, P5 ;  /* 0x000000ffff078224 */ /* 0x000fe400028e0602 */
[----:B------:R-:W-:-:S07]  /*16eb0*/  @!P0 IMAD.MOV.U32 R2, RZ, RZ, R14 ;  /* 0x000000ffff028224 */ /* 0x000fce00078e000e */
[----:B------:R-:W-:Y:S05]  /*16ec0*/  WARPSYNC.COLLECTIVE R15, `(.L_x_335) ;  /* 0x000000000f087348 */ /* 0x000fea0003c00000 */
[----:B------:R0:W1:Y:S02]  /*16ed0*/  SHFL.IDX P6, R14, R13, R12, R11 ;  /* 0x0000000c0d0e7389 */ /* 0x00006400000c000b */
[----:B01----:R-:W-:Y:S01]  /*16ee0*/  ENDCOLLECTIVE ;  /* 0x000000000000791b */ /* 0x003fe20003800000 */
.L_x_335:
[----:B------:R-:W-:Y:S02]  /*16ef0*/  @!P0 IMAD.MOV.U32 R3, RZ, RZ, R7 ;  /* 0x000000ffff038224 */ /* 0x000fe400078e0007 */
[----:B------:R-:W-:-:S03]  /*16f00*/  VIADD R7, R0, 0x20 ;  /* 0x0000002000077836 */ /* 0x000fc60000000000 */
[----:B------:R-:W-:Y:S01]  /*16f10*/  @!PT LDS RZ, [RZ] ;  /* 0x00000000fffff984 */ /* 0x000fe20000000800 */
[----:B------:R-:W-:Y:S01]  /*16f20*/  @!PT LDS RZ, [RZ] ;  /* 0x00000000fffff984 */ /* 0x000fe20000000800 */
[----:B------:R-:W-:Y:S01]  /*16f30*/  @!PT LDS RZ, [RZ] ;  /* 0x00000000fffff984 */ /* 0x000fe20000000800 */
[----:B------:R-:W-:Y:S04]  /*16f40*/  @!P0 LDGSTS.E.BYPASS.LTC128B.128 [R33+0x14c00], desc[UR36][R2.64], !P4 ;  /* 0x14c0000002218fae */ /* 0x000fe8000e101d64 */
[----:B------:R-:W-:Y:S01]  /*16f50*/  @!P0 LDGSTS.E.BYPASS.LTC128B.128 [R33+0x18c00], desc[UR36][R2.64+0x80], !P3 ;  /* 0x18c0008002218fae */ /* 0x000fe2000d901d64 */
[----:B------:R-:W-:-:S03]  /*16f60*/  IMAD.MOV.U32 R13, RZ, RZ, R5 ;  /* 0x000000ffff0d7224 */ /* 0x000fc600078e0005 */
[----:B------:R-:W-:Y:S04]  /*16f70*/  @!P0 LDGSTS.E.BYPASS.LTC128B.128 [R33+0x1cc00], desc[UR36][R2.64+0x100], !P2 ;  /* 0x1cc0010002218fae */ /* 0x000fe8000d101d64 */
[----:B------:R0:W-:Y:S01]  /*16f80*/  @!P0 LDGSTS.E.BYPASS.LTC128B.128 [R33+0x20c00], desc[UR36][R2.64+0x180], !P1 ;  /* 0x20c0018002218fae */ /* 0x0001e2000c901d64 */
[----:B------:R-:W-:Y:S01]  /*16f90*/  ISETP.GE.AND P0, PT, R7, R6, PT ;  /* 0x000000060700720c */ /* 0x000fe20003f06270 */
[----:B0-----:R-:W-:-:S12]  /*16fa0*/  IMAD.MOV.U32 R2, RZ, RZ, R14 ;  /* 0x000000ffff027224 */ /* 0x001fd800078e000e */
[----:B------:R-:W-:Y:S05]  /*16fb0*/  WARPSYNC.COLLECTIVE R15, `(.L_x_336) ;  /* 0x000000000f087348 */ /* 0x000fea0003c00000 */
[----:B------:R0:W1:Y:S02]  /*16fc0*/  SHFL.IDX P6, R14, R13, R12, R11 ;  /* 0x0000000c0d0e7389 */ /* 0x00006400000c000b */
[----:B01----:R-:W-:Y:S01]  /*16fd0*/  ENDCOLLECTIVE ;  /* 0x000000000000791b */ /* 0x003fe20003800000 */
.L_x_336:
        /* <DEDUP_REMOVED lines=8> */
.L_x_337:
        /* <DEDUP_REMOVED lines=15> */
.L_x_338:
        /* <DEDUP_REMOVED lines=8> */
.L_x_339:
        /* <DEDUP_REMOVED lines=15> */
.L_x_340:
        /* <DEDUP_REMOVED lines=8> */
.L_x_341:
        /* <DEDUP_REMOVED lines=15> */
.L_x_342:
        /* <DEDUP_REMOVED lines=8> */
.L_x_343:
        /* <DEDUP_REMOVED lines=15> */
.L_x_344:
[----:B------:R-:W-:Y:S01]  /*175a0*/  IMAD.MOV.U32 R13, RZ, RZ, R4 ;  /* 0x000000ffff0d7224 */ /* 0x000fe200078e0004 */
[----:B------:R-:W-:Y:S02]  /*175b0*/  MOV R12, 0x7 ;  /* 0x00000007000c7802 */ /* 0x000fe40000000f00 */
[----:B------:R-:W-:-:S05]  /*175c0*/  @!P0 LEA R14, P5, R32, R14, 0x1 ;  /* 0x0000000e200e8211 */ /* 0x000fca00078a08ff */
[----:B------:R-:W-:Y:S02]  /*175d0*/  @!P0 IMAD.X R7, RZ, RZ, R2, P5 ;  /* 0x000000ffff078224 */ /* 0x000fe400028e0602 */
[----:B------:R-:W-:-:S07]  /*175e0*/  @!P0 IMAD.MOV.U32 R2, RZ, RZ, R14 ;  /* 0x000000ffff028224 */ /* 0x000fce00078e000e */
[----:B------:R-:W-:Y:S05]  /*175f0*/  WARPSYNC.COLLECTIVE R15, `(.L_x_345) ;  /* 0x000000000f087348 */ /* 0x000fea0003c00000 */
[----:B------:R0:W1:Y:S02]  /*17600*/  SHFL.IDX P6, R14, R13, R12, R11 ;  /* 0x0000000c0d0e7389 */ /* 0x00006400000c000b */
[----:B01----:R-:W-:Y:S01]  /*17610*/  ENDCOLLECTIVE ;  /* 0x000000000000791b */ /* 0x003fe20003800000 */
.L_x_345:
[----:B------:R-:W-:-:S05]  /*17620*/  @!P0 IMAD.MOV.U32 R3, RZ, RZ, R7 ;  /* 0x000000ffff038224 */ /* 0x000fca00078e0007 */
[----:B------:R-:W-:Y:S01]  /*17630*/  @!PT LDS RZ, [RZ] ;  /* 0x00000000fffff984 */ /* 0x000fe20000000800 */
[----:B------:R-:W-:Y:S01]  /*17640*/  @!PT LDS RZ, [RZ] ;  /* 0x00000000fffff984 */ /* 0x000fe20000000800 */
[----:B------:R-:W-:Y:S01]  /*17650*/  @!PT LDS RZ, [RZ] ;  /* 0x00000000fffff984 */ /* 0x000fe20000000800 */
[----:B------:R0:W-:Y:S04]  /*17660*/  @!P0 LDGSTS.E.BYPASS.LTC128B.128 [R33+0x17400], desc[UR36][R2.64], !P4 ;  /* 0x1740000002218fae */ /* 0x0001e8000e101d64 */
[----:B------:R0:W-:Y:S01]  /*17670*/  @!P0 LDGSTS.E.BYPASS.LTC128B.128 [R33+0x1b400], desc[UR36][R2.64+0x80], !P3 ;  /* 0x1b40008002218fae */ /* 0x0001e2000d901d64 */
[----:B------:R-:W-:-:S03]  /*17680*/  IMAD.MOV.U32 R13, RZ, RZ, R5 ;  /* 0x000000ffff0d7224 */ /* 0x000fc600078e0005 */
[----:B------:R0:W-:Y:S04]  /*17690*/  @!P0 LDGSTS.E.BYPASS.LTC128B.128 [R33+0x1f400], desc[UR36][R2.64+0x100], !P2 ;  /* 0x1f40010002218fae */ /* 0x0001e8000d101d64 */
[----:B------:R0:W-:Y:S01]  /*176a0*/  @!P0 LDGSTS.E.BYPASS.LTC128B.128 [R33+0x23400], desc[UR36][R2.64+0x180], !P1 ;  /* 0x2340018002218fae */ /* 0x0001e2000c901d64 */
[----:B------:R-:W-:-:S07]  /*176b0*/  IMAD.MOV.U32 R7, RZ, RZ, R14 ;  /* 0x000000ffff077224 */ /* 0x000fce00078e000e */
[----:B0-----:R-:W-:Y:S05]  /*176c0*/  WARPSYNC.COLLECTIVE R15, `(.L_x_346) ;  /* 0x000000000f087348 */ /* 0x001fea0003c00000 */
[----:B------:R1:W2:Y:S02]  /*176d0*/  SHFL.IDX P6, R14, R13, R12, R11 ;  /* 0x0000000c0d0e7389 */ /* 0x0002a400000c000b */
[----:B012---:R-:W-:Y:S01]  /*176e0*/  ENDCOLLECTIVE ;  /* 0x000000000000791b */ /* 0x007fe20003800000 */
.L_x_346:
[----:B------:R-:W-:Y:S05]  /*176f0*/  BRA `(.L_x_347) ;  /* 0xffffffc000007947 */ /* 0x000fea000383ffff */
.L_x_265:
[----:B0-----:R0:W3:Y:S02]  /*17700*/  SYNCS.PHASECHK.TRANS64.TRYWAIT P0, [R22+URZ+0x38820], R3 ;  /* 0x03882003160075a7 */ /* 0x0010e4000800017f */
[----:B---3--:R-:W-:Y:S05]  /*17710*/  @!P0 NANOSLEEP.SYNCS 0x989680 ;  /* 0x009896800000895d */ /* 0x008fea0003900000 */
[----:B------:R-:W3:Y:S02]  /*17720*/  @!P0 SYNCS.PHASECHK.TRANS64 P0, [R22+URZ+0x38820], R3 ;  /* 0x03882003160085a7 */ /* 0x000ee4000800007f */
[----:B---3--:R-:W-:Y:S05]  /*17730*/  @!P0 BRA `(.L_x_265) ;  /* 0xfffffffc00f08947 */ /* 0x008fea000383ffff */
[----:B------:R-:W-:Y:S05]  /*17740*/  BRA `(.L_x_348) ;  /* 0xffffffc0007c7947 */ /* 0x000fea000383ffff */
.L_x_270:
[----:B0-----:R0:W1:Y:S02]  /*17750*/  SYNCS.PHASECHK.TRANS64.TRYWAIT P0, [R6+URZ+0x38840], R3 ;  /* 0x03884003060075a7 */ /* 0x001064000800017f */
[----:B-1----:R-:W-:Y:S05]  /*17760*/  @!P0 NANOSLEEP.SYNCS 0x989680 ;  /* 0x009896800000895d */ /* 0x002fea0003900000 */
[----:B------:R-:W1:Y:S02]  /*17770*/  @!P0 SYNCS.PHASECHK.TRANS64 P0, [R6+URZ+0x38840], R3 ;  /* 0x03884003060085a7 */ /* 0x000e64000800007f */
[----:B-1----:R-:W-:Y:S05]  /*17780*/  @!P0 BRA `(.L_x_270) ;  /* 0xfffffffc00f08947 */ /* 0x002fea000383ffff */
[----:B------:R-:W-:Y:S05]  /*17790*/  BRA `(.L_x_349) ;  /* 0xffffffc4005c7947 */ /* 0x000fea000383ffff */
.L_x_271:
[----:B------:R-:W-:Y:S01]  /*177a0*/  BSSY B1, `(.L_x_350) ;  /* 0x0000008000017945 */ /* 0x000fe20003800000 */
[----:B------:R-:W-:Y:S02]  /*177b0*/  IMAD.MOV.U32 R13, RZ, RZ, R10 ;  /* 0x000000ffff0d7224 */ /* 0x000fe400078e000a */
[----:B------:R-:W-:Y:S02]  /*177c0*/  IMAD.MOV.U32 R12, RZ, RZ, RZ ;  /* 0x000000ffff0c7224 */ /* 0x000fe400078e00ff */
[----:B------:R-:W-:Y:S02]  /*177d0*/  IMAD.MOV.U32 R11, RZ, RZ, 0x181f ;  /* 0x0000181fff0b7424 */ /* 0x000fe400078e00ff */
[----:B------:R-:W-:-:S07]  /*177e0*/  IMAD.MOV.U32 R15, RZ, RZ, -0x1 ;  /* 0xffffffffff0f7424 */ /* 0x000fce00078e00ff */
[----:B------:R-:W-:Y:S05]  /*177f0*/  WARPSYNC.COLLECTIVE R15, `(.L_x_351) ;  /* 0x000000000f087348 */ /* 0x000fea0003c00000 */
[----:B------:R0:W1:Y:S02]  /*17800*/  SHFL.IDX P6, R14, R13, R12, R11 ;  /* 0x0000000c0d0e7389 */ /* 0x00006400000c000b */
[----:B01----:R-:W-:Y:S01]  /*17810*/  ENDCOLLECTIVE ;  /* 0x000000000000791b */ /* 0x003fe20003800000 */
.L_x_351:
[----:B------:R-:W-:Y:S05]  /*17820*/  BSYNC B1 ;  /* 0x0000000000017941 */ /* 0x000fea0003800000 */
.L_x_350:
[----:B------:R-:W-:Y:S01]  /*17830*/  IMAD.MOV.U32 R13, RZ, RZ, R8 ;  /* 0x000000ffff0d7224 */ /* 0x000fe200078e0008 */
[----:B------:R-:W-:Y:S01]  /*17840*/  LOP3.LUT R23, R23, 0xfffff7ff, RZ, 0xc0, !PT ;  /* 0xfffff7ff17177812 */ /* 0x000fe200078ec0ff */
[----:B------:R-:W-:Y:S02]  /*17850*/  IMAD.MOV.U32 R12, RZ, RZ, RZ ;  /* 0x000000ffff0c7224 */ /* 0x000fe400078e00ff */
[----:B------:R-:W-:Y:S01]  /*17860*/  IMAD.MOV.U32 R11, RZ, RZ, 0x181f ;  /* 0x0000181fff0b7424 */ /* 0x000fe200078e00ff */
[----:B------:R-:W-:Y:S01]  /*17870*/  @P3 LOP3.LUT R23, R23, 0x800, RZ, 0xfc, !PT ;  /* 0x0000080017173812 */ /* 0x000fe200078efcff */
[----:B------:R-:W-:Y:S02]  /*17880*/  IMAD.MOV.U32 R15, RZ, RZ, -0x1 ;  /* 0xffffffffff0f7424 */ /* 0x000fe400078e00ff */
[----:B------:R-:W-:Y:S01]  /*17890*/  IMAD.MOV.U32 R3, RZ, RZ, R14 ;  /* 0x000000ffff037224 */ /* 0x000fe200078e000e */
[----:B------:R-:W-:Y:S01]  /*178a0*/  LOP3.LUT P3, RZ, R23, 0x10, RZ, 0xc0, !PT ;  /* 0x0000001017ff7812 */ /* 0x000fe2000786c0ff */
[----:B------:R-:W-:-:S12]  /*178b0*/  IMAD.SHL.U32 R0, R32, 0x2, RZ ;  /* 0x0000000220007824 */ /* 0x000fd800078e00ff */
[----:B------:R-:W-:Y:S05]  /*178c0*/  WARPSYNC.COLLECTIVE R15, `(.L_x_352) ;  /* 0x000000000f087348 */ /* 0x000fea0003c00000 */
[----:B------:R0:W1:Y:S02]  /*178d0*/  SHFL.IDX P6, R14, R13, R12, R11 ;  /* 0x0000000c0d0e7389 */ /* 0x00006400000c000b */
[----:B01----:R-:W-:Y:S01]  /*178e0*/  ENDCOLLECTIVE ;  /* 0x000000000000791b */ /* 0x003fe20003800000 */
.L_x_352:
[----:B------:R-:W-:Y:S01]  /*178f0*/  LOP3.LUT R23, R23, 0xfffffbff, RZ, 0xc0, !PT ;  /* 0xfffffbff17177812 */ /* 0x000fe200078ec0ff */
[----:B------:R-:W-:-:S03]  /*17900*/  IMAD R9, R9, 0x2, R22 ;  /* 0x0000000209097824 */ /* 0x000fc600078e0216 */
[----:B------:R-:W-:-:S04]  /*17910*/  @P2 LOP3.LUT R23, R23, 0x400, RZ, 0xfc, !PT ;  /* 0x0000040017172812 */ /* 0x000fc800078efcff */
[C---:B------:R-:W-:Y:S02]  /*17920*/  LOP3.LUT P2, RZ, R23.reuse, 0x8, RZ, 0xc0, !PT ;  /* 0x0000000817ff7812 */ /* 0x040fe4000784c0ff */
[----:B------:R-:W-:Y:S02]  /*17930*/  LOP3.LUT R23, R23, 0xfffffdff, RZ, 0xc0, !PT ;  /* 0xfffffdff17177812 */ /* 0x000fe400078ec0ff */
[----:B------:R-:W-:Y:S01]  /*17940*/  MOV R13, R10 ;  /* 0x0000000a000d7202 */ /* 0x000fe20000000f00 */
[----:B------:R-:W-:Y:S01]  /*17950*/  IMAD.MOV.U32 R12, RZ, RZ, 0x1 ;  /* 0x00000001ff0c7424 */ /* 0x000fe200078e00ff */
[----:B------:R-:W-:-:S04]  /*17960*/  @P1 LOP3.LUT R23, R23, 0x200, RZ, 0xfc, !PT ;  /* 0x0000020017171812 */ /* 0x000fc800078efcff */
[----:B------:R-:W-:Y:S01]  /*17970*/  LOP3.LUT P1, RZ, R23, 0x4, RZ, 0xc0, !PT ;  /* 0x0000000417ff7812 */ /* 0x000fe2000782c0ff */
[----:B------:R-:W-:-:S12]  /*17980*/  IMAD.MOV.U32 R2, RZ, RZ, R14 ;  /* 0x000000ffff027224 */ /* 0x000fd800078e000e */
[----:B------:R-:W-:Y:S05]  /*17990*/  WARPSYNC.COLLECTIVE R15, `(.L_x_353) ;  /* 0x000000000f087348 */ /* 0x000fea0003c00000 */
[----:B------:R0:W1:Y:S02]  /*179a0*/  SHFL.IDX P6, R14, R13, R12, R11 ;  /* 0x0000000c0d0e7389 */ /* 0x00006400000c000b */
[----:B01----:R-:W-:Y:S01]  /*179b0*/  ENDCOLLECTIVE ;  /* 0x000000000000791b */ /* 0x003fe20003800000 */
.L_x_353:
[----:B------:R-:W-:-:S05]  /*179c0*/  IADD3 R2, P0, R2, R0, RZ ;  /* 0x0000000002027210 */ /* 0x000fca0007f1e0ff */
[----:B------:R-:W-:-:S05]  /*179d0*/  IMAD.X R3, RZ, RZ, R3, P0 ;  /* 0x000000ffff037224 */ /* 0x000fca00000e0603 */
[----:B------:R-:W-:Y:S01]  /*179e0*/  @!PT LDS RZ, [RZ] ;  /* 0x00000000fffff984 */ /* 0x000fe20000000800 */
[----:B------:R-:W-:Y:S01]  /*179f0*/  @!PT LDS RZ, [RZ] ;  /* 0x00000000fffff984 */ /* 0x000fe20000000800 */
[----:B------:R-:W-:Y:S01]  /*17a00*/  @!PT LDS RZ, [RZ] ;  /* 0x00000000fffff984 */ /* 0x000fe20000000800 */
[----:B------:R0:W-:Y:S01]  /*17a10*/  LDGSTS.E.BYPASS.LTC128B.128 [R9+0x24400], desc[UR36][R2.64], !P3 ;  /* 0x2440000002097fae */ /* 0x0001e2000d901d64 */
[----:B------:R-:W-:-:S03]  /*17a20*/  IMAD.MOV.U32 R13, RZ, RZ, R8 ;  /* 0x000000ffff0d7224 */ /* 0x000fc600078e0008 */
[----:B------:R0:W-:Y:S04]  /*17a30*/  LDGSTS.E.BYPASS.LTC128B.128 [R9+0x26c00], desc[UR36][R2.64+0x80], !P2 ;  /* 0x26c0008002097fae */ /* 0x0001e8000d101d64 */
[----:B------:R0:W-:Y:S01]  /*17a40*/  LDGSTS.E.BYPASS.LTC128B.128 [R9+0x29400], desc[UR36][R2.64+0x100], !P1 ;  /* 0x2940010002097fae */ /* 0x0001e2000c901d64 */
[----:B------:R-:W-:-:S03]  /*17a50*/  IMAD.MOV.U32 R35, RZ, RZ, R14 ;  /* 0x000000ffff237224 */ /* 0x000fc600078e000e */
[----:B------:R0:W-:Y:S04]  /*17a60*/  LDGSTS.E.BYPASS.LTC128B.128 [R9+0x2bc00], desc[UR36][R2.64+0x180], !P5 ;  /* 0x2bc0018002097fae */ /* 0x0001e8000e901d64 */
[----:B0-----:R-:W-:Y:S05]  /*17a70*/  WARPSYNC.COLLECTIVE R15, `(.L_x_354) ;  /* 0x000000000f087348 */ /* 0x001fea0003c00000 */
[----:B------:R1:W2:Y:S02]  /*17a80*/  SHFL.IDX P6, R14, R13, R12, R11 ;  /* 0x0000000c0d0e7389 */ /* 0x0002a400000c000b */
[----:B012---:R-:W-:Y:S01]  /*17a90*/  ENDCOLLECTIVE ;  /* 0x000000000000791b */ /* 0x007fe20003800000 */
.L_x_354:
[----:B------:R-:W-:Y:S02]  /*17aa0*/  IMAD.MOV.U32 R13, RZ, RZ, R10 ;  /* 0x000000ffff0d7224 */ /* 0x000fe400078e000a */
[----:B------:R-:W-:Y:S02]  /*17ab0*/  IMAD.MOV.U32 R12, RZ, RZ, 0x2 ;  /* 0x00000002ff0c7424 */ /* 0x000fe400078e00ff */
[----:B------:R-:W-:-:S07]  /*17ac0*/  IMAD.MOV.U32 R2, RZ, RZ, R14 ;  /* 0x000000ffff027224 */ /* 0x000fce00078e000e */
[----:B------:R-:W-:Y:S05]  /*17ad0*/  WARPSYNC.COLLECTIVE R15, `(.L_x_355) ;  /* 0x000000000f087348 */ /* 0x000fea0003c00000 */
[----:B------:R0:W1:Y:S02]  /*17ae0*/  SHFL.IDX P6, R14, R13, R12, R11 ;  /* 0x0000000c0d0e7389 */ /* 0x00006400000c000b */
[----:B01----:R-:W-:Y:S01]  /*17af0*/  ENDCOLLECTIVE ;  /* 0x000000000000791b */ /* 0x003fe20003800000 */
.L_x_355:
        /* <DEDUP_REMOVED lines=14> */
.L_x_356:
[----:B------:R-:W-:Y:S02]  /*17be0*/  IMAD.MOV.U32 R13, RZ, RZ, R10 ;  /* 0x000000ffff0d7224 */ /* 0x000fe400078e000a */
[----:B------:R-:W-:Y:S02]  /*17bf0*/  IMAD.MOV.U32 R12, RZ, RZ, 0x3 ;  /* 0x00000003ff0c7424 */ /* 0x000fe400078e00ff */
[----:B------:R-:W-:-:S07]  /*17c00*/  IMAD.MOV.U32 R2, RZ, RZ, R14 ;  /* 0x000000ffff027224 */ /* 0x000fce00078e000e */
[----:B------:R-:W-:Y:S05]  /*17c10*/  WARPSYNC.COLLECTIVE R15, `(.L_x_357) ;  /* 0x000000000f087348 */ /* 0x000fea0003c00000 */
[----:B------:R0:W1:Y:S02]  /*17c20*/  SHFL.IDX P6, R14, R13, R12, R11 ;  /* 0x0000000c0d0e7389 */ /* 0x00006400000c000b */
[----:B01----:R-:W-:Y:S01]  /*17c30*/  ENDCOLLECTIVE ;  /* 0x000000000000791b */ /* 0x003fe20003800000 */
.L_x_357:
        /* <DEDUP_REMOVED lines=14> */
.L_x_358:
[----:B------:R-:W-:Y:S02]  /*17d20*/  IMAD.MOV.U32 R13, RZ, RZ, R10 ;  /* 0x000000ffff0d7224 */ /* 0x000fe400078e000a */
[----:B------:R-:W-:Y:S01]  /*17d30*/  IMAD.MOV.U32 R12, RZ, RZ, 0x4 ;  /* 0x00000004ff0c7424 */ /* 0x000fe200078e00ff */
[----:B------:R-:W-:-:S07]  /*17d40*/  MOV R2, R14 ;  /* 0x0000000e00027202 */ /* 0x000fce0000000f00 */
[----:B------:R-:W-:Y:S05]  /*17d50*/  WARPSYNC.COLLECTIVE R15, `(.L_x_359) ;  /* 0x000000000f087348 */ /* 0x000fea0003c00000 */
[----:B------:R0:W1:Y:S02]  /*17d60*/  SHFL.IDX P6, R14, R13, R12, R11 ;  /* 0x0000000c0d0e7389 */ /* 0x00006400000c000b */
[----:B01----:R-:W-:Y:S01]  /*17d70*/  ENDCOLLECTIVE ;  /* 0x000000000000791b */ /* 0x003fe20003800000 */
.L_x_359:
[----:B------:R-:W-:-:S05]  /*17d80*/  IADD3 R2, P0, R2, R0, RZ ;  /* 0x0000000002027210 */ /* 0x000fca0007f1e0ff */
[----:B------:R-:W-:-:S05]  /*17d90*/  IMAD.X R3, RZ, RZ, R35, P0 ;  /* 0x000000ffff037224 */ /* 0x000fca00000e0623 */
[----:B------:R-:W-:Y:S01]  /*17da0*/  @!PT LDS RZ, [RZ] ;  /* 0x00000000fffff984 */ /* 0x000fe20000000800 */
[----:B------:R-:W-:Y:S01]  /*17db0*/  @!PT LDS RZ, [RZ] ;  /* 0x00000000fffff984 */ /* 0x000fe20000000800 */
[----:B------:R-:W-:Y:S01]  /*17dc0*/  @!PT LDS RZ, [RZ] ;  /* 0x00000000fffff984 */ /* 0x000fe20000000800 */
[----:B------:R0:W-:Y:S01]  /*17dd0*/  LDGSTS.E.BYPASS.LTC128B.128 [R9+0x25c00], desc[UR36][R2.64], !P3 ;  /* 0x25c0000002097fae */ /* 0x0001e2000d901d64 */
[C---:B------:R-:W-:Y:S01]  /*17de0*/  LOP3.LUT P3, RZ, R23.reuse, 0x800, RZ, 0xc0, !PT ;  /* 0x0000080017ff7812 */ /* 0x040fe2000786c0ff */
[----:B------:R-:W-:Y:S02]  /*17df0*/  IMAD.MOV.U32 R13, RZ, RZ, R8 ;  /* 0x000000ffff0d7224 */ /* 0x000fe400078e0008 */
[----:B------:R0:W-:Y:S01]  /*17e00*/  LDGSTS.E.BYPASS.LTC128B.128 [R9+0x28400], desc[UR36][R2.64+0x80], !P2 ;  /* 0x2840008002097fae */ /* 0x0001e2000d101d64 */
[----:B------:R-:W-:-:S03]  /*17e10*/  LOP3.LUT P2, RZ, R23, 0x400, RZ, 0xc0, !PT ;  /* 0x0000040017ff7812 */ /* 0x000fc6000784c0ff */
[----:B------:R0:W-:Y:S01]  /*17e20*/  LDGSTS.E.BYPASS.LTC128B.128 [R9+0x2ac00], desc[UR36][R2.64+0x100], !P1 ;  /* 0x2ac0010002097fae */ /* 0x0001e2000c901d64 */
[----:B------:R-:W-:Y:S01]  /*17e30*/  LOP3.LUT P1, RZ, R23, 0x200, RZ, 0xc0, !PT ;  /* 0x0000020017ff7812 */ /* 0x000fe2000782c0ff */
[----:B------:R-:W-:Y:S02]  /*17e40*/  IMAD.MOV.U32 R35, RZ, RZ, R14 ;  /* 0x000000ffff237224 */ /* 0x000fe400078e000e */
[----:B------:R0:W-:Y:S10]  /*17e50*/  LDGSTS.E.BYPASS.LTC128B.128 [R9+0x2d400], desc[UR36][R2.64+0x180], !P5 ;  /* 0x2d40018002097fae */ /* 0x0001f4000e901d64 */
[----:B0-----:R-:W-:Y:S05]  /*17e60*/  WARPSYNC.COLLECTIVE R15, `(.L_x_360) ;  /* 0x000000000f087348 */ /* 0x001fea0003c00000 */
[----:B------:R1:W2:Y:S02]  /*17e70*/  SHFL.IDX P6, R14, R13, R12, R11 ;  /* 0x0000000c0d0e7389 */ /* 0x0002a400000c000b */
[----:B012---:R-:W-:Y:S01]  /*17e80*/  ENDCOLLECTIVE ;  /* 0x000000000000791b */ /* 0x007fe20003800000 */
.L_x_360:
[----:B------:R-:W-:Y:S01]  /*17e90*/  IMAD.MOV.U32 R2, RZ, RZ, R14 ;  /* 0x000000ffff027224 */ /* 0x000fe200078e000e */
[----:B------:R-:W-:Y:S06]  /*17ea0*/  BRA `(.L_x_361) ;  /* 0xffffffc000a87947 */ /* 0x000fec000383ffff */
.L_x_276:
[----:B-1----:R1:W2:Y:S02]  /*17eb0*/  SYNCS.PHASECHK.TRANS64.TRYWAIT P0, [R6+URZ+0x38860], R2 ;  /* 0x03886002060075a7 */ /* 0x0022a4000800017f */
[----:B--2---:R-:W-:Y:S05]  /*17ec0*/  @!P0 NANOSLEEP.SYNCS 0x989680 ;  /* 0x009896800000895d */ /* 0x004fea0003900000 */
[----:B------:R-:W2:Y:S02]  /*17ed0*/  @!P0 SYNCS.PHASECHK.TRANS64 P0, [R6+URZ+0x38860], R2 ;  /* 0x03886002060085a7 */ /* 0x000ea4000800007f */
[----:B--2---:R-:W-:Y:S05]  /*17ee0*/  @!P0 BRA `(.L_x_276) ;  /* 0xfffffffc00f08947 */ /* 0x004fea000383ffff */
[----:B------:R-:W-:Y:S05]  /*17ef0*/  BRA `(.L_x_362) ;  /* 0xffffffc400207947 */ /* 0x000fea000383ffff */
.L_x_277:
[----:B------:R-:W-:Y:S01]  /*17f00*/  BSSY B1, `(.L_x_363) ;  /* 0x0000008000017945 */ /* 0x000fe20003800000 */
[----:B------:R-:W-:Y:S02]  /*17f10*/  IMAD.MOV.U32 R13, RZ, RZ, R24 ;  /* 0x000000ffff0d7224 */ /* 0x000fe400078e0018 */
[----:B------:R-:W-:Y:S02]  /*17f20*/  IMAD.MOV.U32 R12, RZ, RZ, RZ ;  /* 0x000000ffff0c7224 */ /* 0x000fe400078e00ff */
[----:B------:R-:W-:Y:S02]  /*17f30*/  IMAD.MOV.U32 R11, RZ, RZ, 0x181f ;  /* 0x0000181fff0b7424 */ /* 0x000fe400078e00ff */
[----:B------:R-:W-:-:S07]  /*17f40*/  IMAD.MOV.U32 R15, RZ, RZ, -0x1 ;  /* 0xffffffffff0f7424 */ /* 0x000fce00078e00ff */
[----:B-1----:R-:W-:Y:S05]  /*17f50*/  WARPSYNC.COLLECTIVE R15, `(.L_x_364) ;  /* 0x000000000f087348 */ /* 0x002fea0003c00000 */
[----:B------:R0:W2:Y:S02]  /*17f60*/  SHFL.IDX P6, R14, R13, R12, R11 ;  /* 0x0000000c0d0e7389 */ /* 0x0000a400000c000b */
[----:B012---:R-:W-:Y:S01]  /*17f70*/  ENDCOLLECTIVE ;  /* 0x000000000000791b */ /* 0x007fe20003800000 */
.L_x_364:
[----:B------:R-:W-:Y:S05]  /*17f80*/  BSYNC B1 ;  /* 0x0000000000017941 */ /* 0x000fea0003800000 */
.L_x_363:
[----:B------:R-:W-:Y:S02]  /*17f90*/  IMAD.MOV.U32 R13, RZ, RZ, R18 ;  /* 0x000000ffff0d7224 */ /* 0x000fe400078e0012 */
[----:B------:R-:W-:Y:S02]  /*17fa0*/  IMAD.MOV.U32 R12, RZ, RZ, RZ ;  /* 0x000000ffff0c7224 */ /* 0x000fe400078e00ff */
[----:B------:R-:W-:Y:S02]  /*17fb0*/  IMAD.MOV.U32 R11, RZ, RZ, 0x181f ;  /* 0x0000181fff0b7424 */ /* 0x000fe400078e00ff */
[----:B------:R-:W-:Y:S02]  /*17fc0*/  IMAD.MOV.U32 R15, RZ, RZ, -0x1 ;  /* 0xffffffffff0f7424 */ /* 0x000fe400078e00ff */
[----:B------:R-:W-:Y:S02]  /*17fd0*/  IMAD.MOV.U32 R3, RZ, RZ, R14 ;  /* 0x000000ffff037224 */ /* 0x000fe400078e000e */
[----:B------:R-:W-:-:S07]  /*17fe0*/  IMAD R7, R7, 0x2, R22 ;  /* 0x0000000207077824 */ /* 0x000fce00078e0216 */
[----:B------:R-:W-:Y:S05]  /*17ff0*/  WARPSYNC.COLLECTIVE R15, `(.L_x_365) ;  /* 0x000000000f087348 */ /* 0x000fea0003c00000 */
[----:B------:R0:W1:Y:S02]  /*18000*/  SHFL.IDX P6, R14, R13, R12, R11 ;  /* 0x0000000c0d0e7389 */ /* 0x00006400000c000b */
[----:B01----:R-:W-:Y:S01]  /*18010*/  ENDCOLLECTIVE ;  /* 0x000000000000791b */ /* 0x003fe20003800000 */
.L_x_365:
[----:B------:R-:W-:Y:S02]  /*18020*/  IMAD.MOV.U32 R13, RZ, RZ, R24 ;  /* 0x000000ffff0d7224 */ /* 0x000fe400078e0018 */
[----:B------:R-:W-:Y:S01]  /*18030*/  IMAD.MOV.U32 R12, RZ, RZ, 0x1 ;  /* 0x00000001ff0c7424 */ /* 0x000fe200078e00ff */
[----:B------:R-:W-:-:S07]  /*18040*/  MOV R2, R14 ;  /* 0x0000000e00027202 */ /* 0x000fce0000000f00 */
[----:B------:R-:W-:Y:S05]  /*18050*/  WARPSYNC.COLLECTIVE R15, `(.L_x_366) ;  /* 0x000000000f087348 */ /* 0x000fea0003c00000 */
[----:B------:R0:W1:Y:S02]  /*18060*/  SHFL.IDX P6, R14, R13, R12, R11 ;  /* 0x0000000c0d0e7389 */ /* 0x00006400000c000b */
[----:B01----:R-:W-:Y:S01]  /*18070*/  ENDCOLLECTIVE ;  /* 0x000000000000791b */ /* 0x003fe20003800000 */
.L_x_366:
[----:B------:R-:W-:-:S05]  /*18080*/  IADD3 R2, P0, R2, R0, RZ ;  /* 0x0000000002027210 */ /* 0x000fca0007f1e0ff */
[----:B------:R-:W-:Y:S01]  /*18090*/  IMAD.X R3, RZ, RZ, R3, P0 ;  /* 0x000000ffff037224 */ /* 0x000fe200000e0603 */
[----:B------:R-:W-:Y:S01]  /*180a0*/  ISETP.LT.OR P0, PT, R8, 0x1, P4 ;  /* 0x000000010800780c */ /* 0x000fe20002701670 */
[----:B------:R-:W-:-:S12]  /*180b0*/  IMAD.MOV.U32 R13, RZ, RZ, R18 ;  /* 0x000000ffff0d7224 */ /* 0x000fd800078e0012 */
        /* <DEDUP_REMOVED lines=9> */
[----:B------:R0:W-:Y:S02]  /*18150*/  LDGSTS.E.BYPASS.LTC128B.128 [R7+0x7c00], desc[UR36][R2.64+0x180], !P0 ;  /* 0x07c0018002077fae */ /* 0x0001e4000c101d64 */
[----:B0-----:R-:W-:-:S07]  /*18160*/  IMAD.MOV.U32 R3, RZ, RZ, R14 ;  /* 0x000000ffff037224 */ /* 0x001fce00078e000e */
[----:B------:R-:W-:Y:S05]  /*18170*/  WARPSYNC.COLLECTIVE R15, `(.L_x_367) ;  /* 0x000000000f087348 */ /* 0x000fea0003c00000 */
[----:B------:R0:W1:Y:S02]  /*18180*/  SHFL.IDX P6, R14, R13, R12, R11 ;  /* 0x0000000c0d0e7389 */ /* 0x00006400000c000b */
[----:B01----:R-:W-:Y:S01]  /*18190*/  ENDCOLLECTIVE ;  /* 0x000000000000791b */ /* 0x003fe20003800000 */
.L_x_367:
[----:B------:R-:W-:Y:S02]  /*181a0*/  IMAD.MOV.U32 R13, RZ, RZ, R24 ;  /* 0x000000ffff0d7224 */ /* 0x000fe400078e0018 */
[----:B------:R-:W-:Y:S02]  /*181b0*/  IMAD.MOV.U32 R12, RZ, RZ, 0x2 ;  /* 0x00000002ff0c7424 */ /* 0x000fe400078e00ff */
[----:B------:R-:W-:-:S07]  /*181c0*/  IMAD.MOV.U32 R2, RZ, RZ, R14 ;  /* 0x000000ffff027224 */ /* 0x000fce00078e000e */
[----:B------:R-:W-:Y:S05]  /*181d0*/  WARPSYNC.COLLECTIVE R15, `(.L_x_368) ;  /* 0x000000000f087348 */ /* 0x000fea0003c00000 */
[----:B------:R0:W1:Y:S02]  /*181e0*/  SHFL.IDX P6, R14, R13, R12, R11 ;  /* 0x0000000c0d0e7389 */ /* 0x00006400000c000b */
[----:B01----:R-:W-:Y:S01]  /*181f0*/  ENDCOLLECTIVE ;  /* 0x000000000000791b */ /* 0x003fe20003800000 */
.L_x_368:
        /* <DEDUP_REMOVED lines=18> */
.L_x_369:
[----:B------:R-:W-:Y:S01]  /*18320*/  IMAD.MOV.U32 R13, RZ, RZ, R24 ;  /* 0x000000ffff0d7224 */ /* 0x000fe200078e0018 */
[----:B------:R-:W-:Y:S01]  /*18330*/  MOV R12, 0x3 ;  /* 0x00000003000c7802 */ /* 0x000fe20000000f00 */
[----:B------:R-:W-:-:S07]  /*18340*/  IMAD.MOV.U32 R2, RZ, RZ, R14 ;  /* 0x000000ffff027224 */ /* 0x000fce00078e000e */
[----:B------:R-:W-:Y:S05]  /*18350*/  WARPSYNC.COLLECTIVE R15, `(.L_x_370) ;  /* 0x000000000f087348 */ /* 0x000fea0003c00000 */
[----:B------:R0:W1:Y:S02]  /*18360*/  SHFL.IDX P6, R14, R13, R12, R11 ;  /* 0x0000000c0d0e7389 */ /* 0x00006400000c000b */
[----:B01----:R-:W-:Y:S01]  /*18370*/  ENDCOLLECTIVE ;  /* 0x000000000000791b */ /* 0x003fe20003800000 */
.L_x_370:
        /* <DEDUP_REMOVED lines=18> */
.L_x_371:
[----:B------:R-:W-:Y:S02]  /*184a0*/  IMAD.MOV.U32 R13, RZ, RZ, R24 ;  /* 0x000000ffff0d7224 */ /* 0x000fe400078e0018 */
[----:B------:R-:W-:Y:S02]  /*184b0*/  IMAD.MOV.U32 R12, RZ, RZ, 0x4 ;  /* 0x00000004ff0c7424 */ /* 0x000fe400078e00ff */
[----:B------:R-:W-:-:S07]  /*184c0*/  IMAD.MOV.U32 R2, RZ, RZ, R14 ;  /* 0x000000ffff027224 */ /* 0x000fce00078e000e */
[----:B------:R-:W-:Y:S05]  /*184d0*/  WARPSYNC.COLLECTIVE R15, `(.L_x_372) ;  /* 0x000000000f087348 */ /* 0x000fea0003c00000 */
[----:B------:R0:W1:Y:S02]  /*184e0*/  SHFL.IDX P6, R14, R13, R12, R11 ;  /* 0x0000000c0d0e7389 */ /* 0x00006400000c000b */
[----:B01----:R-:W-:Y:S01]  /*184f0*/  ENDCOLLECTIVE ;  /* 0x000000000000791b */ /* 0x003fe20003800000 */
.L_x_372:
[----:B------:R-:W-:-:S05]  /*18500*/  IADD3 R2, P0, R2, R0, RZ ;  /* 0x0000000002027210 */ /* 0x000fca0007f1e0ff */
[----:B------:R-:W-:Y:S01]  /*18510*/  IMAD.X R3, RZ, RZ, R3, P0 ;  /* 0x000000ffff037224 */ /* 0x000fe200000e0603 */
[----:B------:R-:W-:Y:S01]  /*18520*/  ISETP.LT.OR P0, PT, R8, 0x31, P4 ;  /* 0x000000310800780c */ /* 0x000fe20002701670 */
[----:B------:R-:W-:-:S12]  /*18530*/  IMAD.MOV.U32 R13, RZ, RZ, R18 ;  /* 0x000000ffff0d7224 */ /* 0x000fd800078e0012 */
[----:B------:R-:W-:Y:S01]  /*18540*/  @!PT LDS RZ, [RZ] ;  /* 0x00000000fffff984 */ /* 0x000fe20000000800 */
[----:B------:R-:W-:Y:S01]  /*18550*/  @!PT LDS RZ, [RZ] ;  /* 0x00000000fffff984 */ /* 0x000fe20000000800 */
[----:B------:R-:W-:Y:S01]  /*18560*/  @!PT LDS RZ, [RZ] ;  /* 0x00000000fffff984 */ /* 0x000fe20000000800 */
[----:B------:R0:W-:Y:S01]  /*18570*/  LDGSTS.E.BYPASS.LTC128B.128 [R7+0x1c00], desc[UR36][R2.64], !P0 ;  /* 0x01c0000002077fae */ /* 0x0001e2000c101d64 */
[----:B------:R-:W-:Y:S01]  /*18580*/  ISETP.LT.OR P0, PT, R8, 0x31, P3 ;  /* 0x000000310800780c */ /* 0x000fe20001f01670 */
[----:B------:R-:W-:-:S12]  /*18590*/  IMAD.MOV.U32 R24, RZ, RZ, R14 ;  /* 0x000000ffff187224 */ /* 0x000fd800078e000e */
[----:B0-----:R-:W-:Y:S05]  /*185a0*/  WARPSYNC.COLLECTIVE R15, `(.L_x_373) ;  /* 0x000000000f087348 */ /* 0x001fea0003c00000 */
[----:B------:R1:W2:Y:S02]  /*185b0*/  SHFL.IDX P6, R14, R13, R12, R11 ;  /* 0x0000000c0d0e7389 */ /* 0x0002a400000c000b */
[----:B012---:R-:W-:Y:S01]  /*185c0*/  ENDCOLLECTIVE ;  /* 0x000000000000791b */ /* 0x007fe20003800000 */
.L_x_373:
        /* <DEDUP_REMOVED lines=8> */
[----:B------:R-:W-:Y:S05]  /*18650*/  BRA `(.L_x_374) ;  /* 0xffffffc0003c7947 */ /* 0x000fea000383ffff */
.L_x_285:
[----:B0-----:R0:W3:Y:S02]  /*18660*/  SYNCS.PHASECHK.TRANS64.TRYWAIT P0, [R4+URZ+0x38860], R3 ;  /* 0x03886003040075a7 */ /* 0x0010e4000800017f */
[----:B---3--:R-:W-:Y:S05]  /*18670*/  @!P0 NANOSLEEP.SYNCS 0x989680 ;  /* 0x009896800000895d */ /* 0x008fea0003900000 */
[----:B------:R-:W3:Y:S02]  /*18680*/  @!P0 SYNCS.PHASECHK.TRANS64 P0, [R4+URZ+0x38860], R3 ;  /* 0x03886003040085a7 */ /* 0x000ee4000800007f */
[----:B---3--:R-:W-:Y:S05]  /*18690*/  @!P0 BRA `(.L_x_285) ;  /* 0xfffffffc00f08947 */ /* 0x008fea000383ffff */
[----:B------:R-:W-:Y:S05]  /*186a0*/  BRA `(.L_x_375) ;  /* 0xffffffc400607947 */ /* 0x000fea000383ffff */
.L_x_286:
[----:B------:R-:W-:Y:S01]  /*186b0*/  BSSY B0, `(.L_x_376) ;  /* 0x0000008000007945 */ /* 0x000fe20003800000 */
[----:B------:R-:W-:Y:S02]  /*186c0*/  IMAD.MOV.U32 R13, RZ, RZ, R24 ;  /* 0x000000ffff0d7224 */ /* 0x000fe400078e0018 */
[----:B------:R-:W-:Y:S02]  /*186d0*/  IMAD.MOV.U32 R12, RZ, RZ, RZ ;  /* 0x000000ffff0c7224 */ /* 0x000fe400078e00ff */
[----:B------:R-:W-:Y:S02]  /*186e0*/  IMAD.MOV.U32 R11, RZ, RZ, 0x181f ;  /* 0x0000181fff0b7424 */ /* 0x000fe400078e00ff */
[----:B------:R-:W-:-:S07]  /*186f0*/  IMAD.MOV.U32 R15, RZ, RZ, -0x1 ;  /* 0xffffffffff0f7424 */ /* 0x000fce00078e00ff */
[----:B01----:R-:W-:Y:S05]  /*18700*/  WARPSYNC.COLLECTIVE R15, `(.L_x_377) ;  /* 0x000000000f087348 */ /* 0x003fea0003c00000 */
[----:B-1----:R1:W2:Y:S02]  /*18710*/  SHFL.IDX P6, R14, R13, R12, R11 ;  /* 0x0000000c0d0e7389 */ /* 0x0022a400000c000b */
[----:B012---:R-:W-:Y:S01]  /*18720*/  ENDCOLLECTIVE ;  /* 0x000000000000791b */ /* 0x007fe20003800000 */
.L_x_377:
[----:B------:R-:W-:Y:S05]  /*18730*/  BSYNC B0 ;  /* 0x0000000000007941 */ /* 0x000fea0003800000 */
.L_x_376:
[----:B------:R-:W-:Y:S01]  /*18740*/  IMAD.MOV.U32 R13, RZ, RZ, R18 ;  /* 0x000000ffff0d7224 */ /* 0x000fe200078e0012 */
[----:B------:R-:W-:Y:S01]  /*18750*/  MOV R11, 0x181f ;  /* 0x0000181f000b7802 */ /* 0x000fe20000000f00 */
[----:B------:R-:W-:Y:S02]  /*18760*/  IMAD.MOV.U32 R12, RZ, RZ, RZ ;  /* 0x000000ffff0c7224 */ /* 0x000fe400078e00ff */
[----:B------:R-:W-:Y:S02]  /*18770*/  IMAD.MOV.U32 R15, RZ, RZ, -0x1 ;  /* 0xffffffffff0f7424 */ /* 0x000fe400078e00ff */
[----:B------:R-:W-:Y:S02]  /*18780*/  IMAD.MOV.U32 R3, RZ, RZ, R14 ;  /* 0x000000ffff037224 */ /* 0x000fe400078e000e */
[----:B------:R-:W-:-:S07]  /*18790*/  IMAD.SHL.U32 R8, R32, 0x2, RZ ;  /* 0x0000000220087824 */ /* 0x000fce00078e00ff */
[----:B------:R-:W-:Y:S05]  /*187a0*/  WARPSYNC.COLLECTIVE R15, `(.L_x_378) ;  /* 0x000000000f087348 */ /* 0x000fea0003c00000 */
[----:B------:R0:W1:Y:S02]  /*187b0*/  SHFL.IDX P6, R14, R13, R12, R11 ;  /* 0x0000000c0d0e7389 */ /* 0x00006400000c000b */
[----:B01----:R-:W-:Y:S01]  /*187c0*/  ENDCOLLECTIVE ;  /* 0x000000000000791b */ /* 0x003fe20003800000 */
.L_x_378:
[----:B------:R-:W-:Y:S01]  /*187d0*/  ULDC UR4, c[0x0][0x2f4] ;  /* 0x0000bd0000047ab9 */ /* 0x000fe20000000800 */
[----:B------:R-:W-:Y:S01]  /*187e0*/  IMAD R0, R7, 0x2, R22 ;  /* 0x0000000207007824 */ /* 0x000fe200078e0216 */
[----:B------:R-:W-:Y:S02]  /*187f0*/  ISETP.GE.AND P3, PT, R32, UR4, PT ;  /* 0x0000000420007c0c */ /* 0x000fe4000bf66270 */
[----:B------:R-:W-:Y:S02]  /*18800*/  ISETP.GE.AND P2, PT, R37, UR4, PT ;  /* 0x0000000425007c0c */ /* 0x000fe4000bf46270 */
[----:B------:R-:W-:Y:S02]  /*18810*/  ISETP.LT.OR P4, PT, R5, 0x1, P3 ;  /* 0x000000010500780c */ /* 0x000fe40001f81670 */
[----:B------:R-:W-:Y:S01]  /*18820*/  ISETP.GE.AND P1, PT, R36, UR4, PT ;  /* 0x0000000424007c0c */ /* 0x000fe2000bf26270 */
[----:B------:R-:W-:Y:S02]  /*18830*/  IMAD.MOV.U32 R13, RZ, RZ, R24 ;  /* 0x000000ffff0d7224 */ /* 0x000fe400078e0018 */
[----:B------:R-:W-:Y:S01]  /*18840*/  IMAD.MOV.U32 R12, RZ, RZ, 0x1 ;  /* 0x00000001ff0c7424 */ /* 0x000fe200078e00ff */
[----:B------:R-:W-:-:S05]  /*18850*/  IADD3 R2, P0, R14, R8, RZ ;  /* 0x000000080e027210 */ /* 0x000fca0007f1e0ff */
[----:B------:R-:W-:Y:S01]  /*18860*/  IMAD.X R3, RZ, RZ, R3, P0 ;  /* 0x000000ffff037224 */ /* 0x000fe200000e0603 */
[----:B------:R-:W-:-:S04]  /*18870*/  ISETP.LT.OR P0, PT, R5, 0x1, P2 ;  /* 0x000000010500780c */ /* 0x000fc80001701670 */
[----:B------:R-:W-:Y:S01]  /*18880*/  @!PT LDS RZ, [RZ] ;  /* 0x00000000fffff984 */ /* 0x000fe20000000800 */
[----:B------:R-:W-:Y:S01]  /*18890*/  @!PT LDS RZ, [RZ] ;  /* 0x00000000fffff984 */ /* 0x000fe20000000800 */
[----:B------:R-:W-:Y:S01]  /*188a0*/  @!PT LDS RZ, [RZ] ;  /* 0x00000000fffff984 */ /* 0x000fe20000000800 */
[----:B------:R0:W-:Y:S01]  /*188b0*/  LDGSTS.E.BYPASS.LTC128B.128 [R0+0x400], desc[UR36][R2.64], !P4 ;  /* 0x0040000002007fae */ /* 0x0001e2000e101d64 */
[----:B------:R-:W-:-:S08]  /*188c0*/  ISETP.LT.OR P4, PT, R5, 0x1, P1 ;  /* 0x000000010500780c */ /* 0x000fd00000f81670 */
[----:B------:R0:W-:Y:S01]  /*188d0*/  LDGSTS.E.BYPASS.LTC128B.128 [R0+0x2c00], desc[UR36][R2.64+0x80], !P0 ;  /* 0x02c0008002007fae */ /* 0x0001e2000c101d64 */
[----:B------:R-:W-:-:S13]  /*188e0*/  ISETP.GE.AND P0, PT, R34, UR4, PT ;  /* 0x0000000422007c0c */ /* 0x000fda000bf06270 */
[----:B0-----:R-:W-:Y:S05]  /*188f0*/  WARPSYNC.COLLECTIVE R15, `(.L_x_379) ;  /* 0x000000000f087348 */ /* 0x001fea0003c00000 */
[----:B------:R1:W2:Y:S02]  /*18900*/  SHFL.IDX P6, R14, R13, R12, R11 ;  /* 0x0000000c0d0e7389 */ /* 0x0002a400000c000b */
[----:B012---:R-:W-:Y:S01]  /*18910*/  ENDCOLLECTIVE ;  /* 0x000000000000791b */ /* 0x007fe20003800000 */
.L_x_379:
[----:B------:R-:W-:Y:S01]  /*18920*/  @!PT LDS RZ, [RZ] ;  /* 0x00000000fffff984 */ /* 0x000fe20000000800 */
[----:B------:R-:W-:Y:S01]  /*18930*/  @!PT LDS RZ, [RZ] ;  /* 0x00000000fffff984 */ /* 0x000fe20000000800 */
[----:B------:R-:W-:Y:S01]  /*18940*/  @!PT LDS RZ, [RZ] ;  /* 0x00000000fffff984 */ /* 0x000fe20000000800 */
[----:B------:R0:W-:Y:S01]  /*18950*/  LDGSTS.E.BYPASS.LTC128B.128 [R0+0x5400], desc[UR36][R2.64+0x100], !P4 ;  /* 0x0540010002007fae */ /* 0x0001e2000e101d64 */
[----:B------:R-:W-:Y:S01]  /*18960*/  ISETP.LT.OR P4, PT, R5, 0x1, P0 ;  /* 0x000000010500780c */ /* 0x000fe20000781670 */
[----:B------:R-:W-:-:S12]  /*18970*/  IMAD.MOV.U32 R13, RZ, RZ, R18 ;  /* 0x000000ffff0d7224 */ /* 0x000fd800078e0012 */
[----:B------:R0:W-:Y:S01]  /*18980*/  LDGSTS.E.BYPASS.LTC128B.128 [R0+0x7c00], desc[UR36][R2.64+0x180], !P4 ;  /* 0x07c0018002007fae */ /* 0x0001e2000e101d64 */
[----:B------:R-:W-:-:S07]  /*18990*/  IMAD.MOV.U32 R7, RZ, RZ, R14 ;  /* 0x000000ffff077224 */ /* 0x000fce00078e000e */
[----:B0-----:R-:W-:Y:S05]  /*189a0*/  WARPSYNC.COLLECTIVE R15, `(.L_x_380) ;  /* 0x000000000f087348 */ /* 0x001fea0003c00000 */
[----:B------:R1:W2:Y:S02]  /*189b0*/  SHFL.IDX P6, R14, R13, R12, R11 ;  /* 0x0000000c0d0e7389 */ /* 0x0002a400000c000b */
[----:B012---:R-:W-:Y:S01]  /*189c0*/  ENDCOLLECTIVE ;  /* 0x000000000000791b */ /* 0x007fe20003800000 */
.L_x_380:
[----:B------:R-:W-:Y:S02]  /*189d0*/  IMAD.MOV.U32 R13, RZ, RZ, R24 ;  /* 0x000000ffff0d7224 */ /* 0x000fe400078e0018 */
[----:B------:R-:W-:Y:S01]  /*189e0*/  IMAD.MOV.U32 R12, RZ, RZ, 0x2 ;  /* 0x00000002ff0c7424 */ /* 0x000fe200078e00ff */
[----:B------:R-:W-:-:S13]  /*189f0*/  IADD3 R2, P4, R14, R8, RZ ;  /* 0x000000080e027210 */ /* 0x000fda0007f9e0ff */
[----:B------:R-:W-:Y:S05]  /*18a00*/  WARPSYNC.COLLECTIVE R15, `(.L_x_381) ;  /* 0x000000000f087348 */ /* 0x000fea0003c00000 */
[----:B------:R0:W1:Y:S02]  /*18a10*/  SHFL.IDX P6, R14, R13, R12, R11 ;  /* 0x0000000c0d0e7389 */ /* 0x00006400000c000b */
[----:B01----:R-:W-:Y:S01]  /*18a20*/  ENDCOLLECTIVE ;  /* 0x000000000000791b */ /* 0x003fe20003800000 */
.L_x_381:
        /* <DEDUP_REMOVED lines=12> */
.L_x_382:
[----:B------:R-:W-:Y:S01]  /*18af0*/  @!PT LDS RZ, [RZ] ;  /* 0x00000000fffff984 */ /* 0x000fe20000000800 */
[----:B------:R-:W-:Y:S01]  /*18b00*/  @!PT LDS RZ, [RZ] ;  /* 0x00000000fffff984 */ /* 0x000fe20000000800 */
[----:B------:R-:W-:Y:S01]  /*18b10*/  @!PT LDS RZ, [RZ] ;  /* 0x00000000fffff984 */ /* 0x000fe20000000800 */
[----:B------:R-:W-:Y:S01]  /*18b20*/  LDGSTS.E.BYPASS.LTC128B.128 [R0+0x3400], desc[UR36][R2.64+0x80], !P4 ;  /* 0x0340008002007fae */ /* 0x000fe2000e101d64 */
[----:B------:R-:W-:Y:S01]  /*18b30*/  ISETP.LT.OR P4, PT, R5, 0x11, P1 ;  /* 0x000000110500780c */ /* 0x000fe20000f81670 */
[----:B------:R-:W-:Y:S01]  /*18b40*/  IMAD.MOV.U32 R13, RZ, RZ, R24 ;  /* 0x000000ffff0d7224 */ /* 0x000fe200078e0018 */
[----:B------:R-:W-:-:S11]  /*18b50*/  MOV R12, 0x3 ;  /* 0x00000003000c7802 */ /* 0x000fd60000000f00 */
[----:B------:R-:W-:Y:S01]  /*18b60*/  LDGSTS.E.BYPASS.LTC128B.128 [R0+0x5c00], desc[UR36][R2.64+0x100], !P4 ;  /* 0x05c0010002007fae */ /* 0x000fe2000e101d64 */
[----:B------:R-:W-:-:S13]  /*18b70*/  ISETP.LT.OR P4, PT, R5, 0x11, P0 ;  /* 0x000000110500780c */ /* 0x000fda0000781670 */
[----:B------:R0:W-:Y:S02]  /*18b80*/  LDGSTS.E.BYPASS.LTC128B.128 [R0+0x8400], desc[UR36][R2.64+0x180], !P4 ;  /* 0x0840018002007fae */ /* 0x0001e4000e101d64 */
[----:B0-----:R-:W-:-:S13]  /*18b90*/  IADD3 R2, P4, R14, R8, RZ ;  /* 0x000000080e027210 */ /* 0x001fda0007f9e0ff */
[----:B------:R-:W-:Y:S05]  /*18ba0*/  WARPSYNC.COLLECTIVE R15, `(.L_x_383) ;  /* 0x000000000f087348 */ /* 0x000fea0003c00000 */
[----:B------:R0:W1:Y:S02]  /*18bb0*/  SHFL.IDX P6, R14, R13, R12, R11 ;  /* 0x0000000c0d0e7389 */ /* 0x00006400000c000b */
[----:B01----:R-:W-:Y:S01]  /*18bc0*/  ENDCOLLECTIVE ;  /* 0x000000000000791b */ /* 0x003fe20003800000 */
.L_x_383:
        /* <DEDUP_REMOVED lines=12> */
.L_x_384:
[----:B------:R-:W-:Y:S01]  /*18c90*/  @!PT LDS RZ, [RZ] ;  /* 0x00000000fffff984 */ /* 0x000fe20000000800 */
[----:B------:R-:W-:Y:S01]  /*18ca0*/  @!PT LDS RZ, [RZ] ;  /* 0x00000000fffff984 */ /* 0x000fe20000000800 */
[----:B------:R-:W-:Y:S01]  /*18cb0*/  @!PT LDS RZ, [RZ] ;  /* 0x00000000fffff984 */ /* 0x000fe20000000800 */
[----:B------:R-:W-:Y:S01]  /*18cc0*/  LDGSTS.E.BYPASS.LTC128B.128 [R0+0x3c00], desc[UR36][R2.64+0x80], !P4 ;  /* 0x03c0008002007fae */ /* 0x000fe2000e101d64 */
[----:B------:R-:W-:Y:S01]  /*18cd0*/  ISETP.LT.OR P4, PT, R5, 0x21, P1 ;  /* 0x000000210500780c */ /* 0x000fe20000f81670 */
[----:B------:R-:W-:Y:S02]  /*18ce0*/  IMAD.MOV.U32 R13, RZ, RZ, R24 ;  /* 0x000000ffff0d7224 */ /* 0x000fe400078e0018 */
[----:B------:R-:W-:-:S10]  /*18cf0*/  IMAD.MOV.U32 R12, RZ, RZ, 0x4 ;  /* 0x00000004ff0c7424 */ /* 0x000fd400078e00ff */
[----:B------:R-:W-:Y:S01]  /*18d00*/  LDGSTS.E.BYPASS.LTC128B.128 [R0+0x6400], desc[UR36][R2.64+0x100], !P4 ;  /* 0x0640010002007fae */ /* 0x000fe2000e101d64 */
[----:B------:R-:W-:-:S13]  /*18d10*/  ISETP.LT.OR P4, PT, R5, 0x21, P0 ;  /* 0x000000210500780c */ /* 0x000fda0000781670 */
[----:B------:R0:W-:Y:S02]  /*18d20*/  LDGSTS.E.BYPASS.LTC128B.128 [R0+0x8c00], desc[UR36][R2.64+0x180], !P4 ;  /* 0x08c0018002007fae */ /* 0x0001e4000e101d64 */
[----:B0-----:R-:W-:-:S13]  /*18d30*/  IADD3 R2, P4, R14, R8, RZ ;  /* 0x000000080e027210 */ /* 0x001fda0007f9e0ff */
[----:B------:R-:W-:Y:S05]  /*18d40*/  WARPSYNC.COLLECTIVE R15, `(.L_x_385) ;  /* 0x000000000f087348 */ /* 0x000fea0003c00000 */
[----:B------:R0:W1:Y:S02]  /*18d50*/  SHFL.IDX P6, R14, R13, R12, R11 ;  /* 0x0000000c0d0e7389 */ /* 0x00006400000c000b */
[----:B01----:R-:W-:Y:S01]  /*18d60*/  ENDCOLLECTIVE ;  /* 0x000000000000791b */ /* 0x003fe20003800000 */
.L_x_385:
        /* <DEDUP_REMOVED lines=12> */
.L_x_386:
        /* <DEDUP_REMOVED lines=9> */
.L_x_291:
        /* <DEDUP_REMOVED lines=8> */
.L_x_389:
[----:B------:R-:W-:Y:S05]  /*18f40*/  BSYNC B0 ;  /* 0x0000000000007941 */ /* 0x000fea0003800000 */
.L_x_388:
[----:B------:R-:W-:Y:S01]  /*18f50*/  IMAD.MOV.U32 R13, RZ, RZ, R16 ;  /* 0x000000ffff0d7224 */ /* 0x000fe200078e0010 */
[----:B------:R-:W-:Y:S01]  /*18f60*/  MOV R15, 0xffffffff ;  /* 0xffffffff000f7802 */ /* 0x000fe20000000f00 */
[----:B------:R-:W-:Y:S02]  /*18f70*/  IMAD.MOV.U32 R12, RZ, RZ, 0x1 ;  /* 0x00000001ff0c7424 */ /* 0x000fe400078e00ff */
[----:B------:R-:W-:Y:S02]  /*18f80*/  IMAD.MOV.U32 R11, RZ, RZ, 0x1f ;  /* 0x0000001fff0b7424 */ /* 0x000fe400078e00ff */
[----:B------:R-:W-:Y:S02]  /*18f90*/  IMAD.IADD R7, R19, 0x1, R9 ;  /* 0x0000000113077824 */ /* 0x000fe400078e0209 */
[----:B------:R-:W-:-:S07]  /*18fa0*/  IMAD.MOV.U32 R0, RZ, RZ, R14 ;  /* 0x000000ffff007224 */ /* 0x000fce00078e000e */
[----:B------:R-:W-:Y:S05]  /*18fb0*/  WARPSYNC.COLLECTIVE R15, `(.L_x_390) ;  /* 0x000000000f087348 */ /* 0x000fea0003c00000 */
[----:B------:R0:W1:Y:S02]  /*18fc0*/  SHFL.IDX P6, R14, R13, R12, R11 ;  /* 0x0000000c0d0e7389 */ /* 0x00006400000c000b */
[----:B01----:R-:W-:Y:S01]  /*18fd0*/  ENDCOLLECTIVE ;  /* 0x000000000000791b */ /* 0x003fe20003800000 */
.L_x_390:
[----:B------:R-:W-:Y:S02]  /*18fe0*/  ULDC UR4, c[0x0][0xc3c] ;  /* 0x00030f0000047ab9 */ /* 0x000fe40000000800 */
[----:B------:R-:W-:-:S13]  /*18ff0*/  ISETP.GE.OR P1, PT, R7, UR4, !P0 ;  /* 0x0000000407007c0c */ /* 0x000fda000c726670 */
[----:B------:R-:W0:Y:S08]  /*19000*/  @!P1 LDC.64 R2, c[0x0][0xc80] ;  /* 0x00032000ff029b82 */ /* 0x000e300000000a00 */
[----:B------:R-:W1:Y:S01]  /*19010*/  @!P1 LDC.64 R4, c[0x0][0xc78] ;  /* 0x00031e00ff049b82 */ /* 0x000e620000000a00 */
[----:B------:R-:W-:Y:S02]  /*19020*/  IMAD.MOV.U32 R11, RZ, RZ, RZ ;  /* 0x000000ffff0b7224 */ /* 0x000fe400078e00ff */
[----:B------:R-:W-:-:S02]  /*19030*/  IMAD.MOV.U32 R8, RZ, RZ, R14 ;  /* 0x000000ffff087224 */ /* 0x000fc400078e000e */
[----:B0-----:R-:W-:-:S05]  /*19040*/  @!P1 IMAD.WIDE R2, R7, 0x4, R2 ;  /* 0x0000000407029825 */ /* 0x001fca00078e0202 */
[----:B------:R1:W2:Y:S02]  /*19050*/  @!P1 LDG.E R6, desc[UR36][R2.64] ;  /* 0x0000002402069981 */ /* 0x0002a4000c1e1900 */
[----:B-1----:R-:W-:-:S05]  /*19060*/  @!P1 IMAD.WIDE R2, R7, 0x4, R4 ;  /* 0x0000000407029825 */ /* 0x002fca00078e0204 */
[----:B------:R-:W3:Y:S01]  /*19070*/  @!P1 LDG.E R5, desc[UR36][R2.64] ;  /* 0x0000002402059981 */ /* 0x000ee2000c1e1900 */
[----:B------:R-:W-:Y:S01]  /*19080*/  IMAD.MOV.U32 R7, RZ, RZ, RZ ;  /* 0x000000ffff077224 */ /* 0x000fe200078e00ff */
[C---:B------:R-:W-:Y:S01]  /*19090*/  ISETP.GE.U32.AND P2, PT, R9.reuse, 0x2, PT ;  /* 0x000000020900780c */ /* 0x040fe20003f46070 */
[----:B------:R-:W-:Y:S01]  /*190a0*/  IMAD.MOV.U32 R4, RZ, RZ, RZ ;  /* 0x000000ffff047224 */ /* 0x000fe200078e00ff */
[C---:B------:R-:W-:Y:S02]  /*190b0*/  ISETP.GE.U32.AND P3, PT, R9.reuse, 0x4, PT ;  /* 0x000000040900780c */ /* 0x040fe40003f66070 */
[C---:B------:R-:W-:Y:S02]  /*190c0*/  ISETP.GE.U32.AND P4, PT, R9.reuse, 0x8, PT ;  /* 0x000000080900780c */ /* 0x040fe40003f86070 */
[----:B------:R-:W-:Y:S01]  /*190d0*/  ISETP.GE.U32.AND P5, PT, R9, 0x10, PT ;  /* 0x000000100900780c */ /* 0x000fe20003fa6070 */
[----:B--2---:R-:W-:Y:S02]  /*190e0*/  @!P1 IMAD.MOV.U32 R7, RZ, RZ, R6 ;  /* 0x000000ffff079224 */ /* 0x004fe400078e0006 */
[----:B------:R-:W-:-:S02]  /*190f0*/  IMAD.MOV.U32 R6, RZ, RZ, RZ ;  /* 0x000000ffff067224 */ /* 0x000fc400078e00ff */
[----:B---3--:R-:W-:Y:S01]  /*19100*/  @!P1 IMAD.MOV.U32 R4, RZ, RZ, R5 ;  /* 0x000000ffff049224 */ /* 0x008fe200078e0005 */
[----:B------:R-:W-:-:S03]  /*19110*/  ISETP.NE.AND P1, PT, R9, RZ, PT ;  /* 0x000000ff0900720c */ /* 0x000fc60003f25270 */
[----:B------:R-:W-:-:S10]  /*19120*/  IMAD R13, R4, R7, RZ ;  /* 0x00000007040d7224 */ /* 0x000fd400078e02ff */
[----:B------:R-:W-:Y:S05]  /*19130*/  WARPSYNC.COLLECTIVE R15, `(.L_x_391) ;  /* 0x000000000f087348 */ /* 0x000fea0003c00000 */
[----:B------:R0:W1:Y:S02]  /*19140*/  SHFL.UP P6, R14, R13, R12, R11 ;  /* 0x0400000c0d0e7389 */ /* 0x00006400000c000b */
[----:B01----:R-:W-:Y:S01]  /*19150*/  ENDCOLLECTIVE ;  /* 0x000000000000791b */ /* 0x003fe20003800000 */
.L_x_391:
[----:B------:R-:W-:Y:S01]  /*19160*/  IMAD.MOV.U32 R12, RZ, RZ, 0x2 ;  /* 0x00000002ff0c7424 */ /* 0x000fe200078e00ff */
[----:B------:R-:W-:-:S05]  /*19170*/  SEL R14, R14, RZ, P1 ;  /* 0x000000ff0e0e7207 */ /* 0x000fca0000800000 */
[----:B------:R-:W-:-:S04]  /*19180*/  IMAD.IADD R5, R13, 0x1, R14 ;  /* 0x000000010d057824 */ /* 0x000fc800078e020e */
[----:B------:R-:W-:-:S07]  /*19190*/  IMAD.MOV.U32 R13, RZ, RZ, R5 ;  /* 0x000000ffff0d7224 */ /* 0x000fce00078e0005 */
[----:B------:R-:W-:Y:S05]  /*191a0*/  WARPSYNC.COLLECTIVE R15, `(.L_x_392) ;  /* 0x000000000f087348 */ /* 0x000fea0003c00000 */
[----:B------:R0:W1:Y:S02]  /*191b0*/  SHFL.UP P6, R14, R13, R12, R11 ;  /* 0x0400000c0d0e7389 */ /* 0x00006400000c000b */
[----:B01----:R-:W-:Y:S01]  /*191c0*/  ENDCOLLECTIVE ;  /* 0x000000000000791b */ /* 0x003fe20003800000 */
.L_x_392:
[----:B------:R-:W-:Y:S01]  /*191d0*/  IMAD.MOV.U32 R12, RZ, RZ, 0x4 ;  /* 0x00000004ff0c7424 */ /* 0x000fe200078e00ff */
[----:B------:R-:W-:-:S05]  /*191e0*/  SEL R2, R14, RZ, P2 ;  /* 0x000000ff0e027207 */ /* 0x000fca0001000000 */
[----:B------:R-:W-:-:S04]  /*191f0*/  IMAD.IADD R2, R5, 0x1, R2 ;  /* 0x0000000105027824 */ /* 0x000fc800078e0202 */
[----:B------:R-:W-:-:S07]  /*19200*/  IMAD.MOV.U32 R13, RZ, RZ, R2 ;  /* 0x000000ffff0d7224 */ /* 0x000fce00078e0002 */
[----:B------:R-:W-:Y:S05]  /*19210*/  WARPSYNC.COLLECTIVE R15, `(.L_x_393) ;  /* 0x000000000f087348 */ /* 0x000fea0003c00000 */
[----:B------:R0:W1:Y:S02]  /*19220*/  SHFL.UP P6, R14, R13, R12, R11 ;  /* 0x0400000c0d0e7389 */ /* 0x00006400000c000b */
[----:B01----:R-:W-:Y:S01]  /*19230*/  ENDCOLLECTIVE ;  /* 0x000000000000791b */ /* 0x003fe20003800000 */
.L_x_393:
[----:B------:R-:W-:Y:S02]  /*19240*/  MOV R12, 0x8 ;  /* 0x00000008000c7802 */ /* 0x000fe40000000f00 */
[----:B------:R-:W-:-:S05]  /*19250*/  SEL R3, R14, RZ, P3 ;  /* 0x000000ff0e037207 */ /* 0x000fca0001800000 */
[----:B------:R-:W-:-:S04]  /*19260*/  IMAD.IADD R3, R2, 0x1, R3 ;  /* 0x0000000102037824 */ /* 0x000fc800078e0203 */
[----:B------:R-:W-:-:S07]  /*19270*/  IMAD.MOV.U32 R13, RZ, RZ, R3 ;  /* 0x000000ffff0d7224 */ /* 0x000fce00078e0003 */
[----:B------:R-:W-:Y:S05]  /*19280*/  WARPSYNC.COLLECTIVE R15, `(.L_x_394) ;  /* 0x000000000f087348 */ /* 0x000fea0003c00000 */
[----:B------:R0:W1:Y:S02]  /*19290*/  SHFL.UP P6, R14, R13, R12, R11 ;  /* 0x0400000c0d0e7389 */ /* 0x00006400000c000b */
[----:B01----:R-:W-:Y:S01]  /*192a0*/  ENDCOLLECTIVE ;  /* 0x000000000000791b */ /* 0x003fe20003800000 */
.L_x_394:
[----:B------:R-:W-:Y:S01]  /*192b0*/  IMAD.MOV.U32 R12, RZ, RZ, 0x10 ;  /* 0x00000010ff0c7424 */ /* 0x000fe200078e00ff */
[----:B------:R-:W-:-:S05]  /*192c0*/  SEL R14, R14, RZ, P4 ;  /* 0x000000ff0e0e7207 */ /* 0x000fca0002000000 */
[----:B------:R-:W-:-:S04]  /*192d0*/  IMAD.IADD R5, R3, 0x1, R14 ;  /* 0x0000000103057824 */ /* 0x000fc800078e020e */
[----:B------:R-:W-:-:S07]  /*192e0*/  IMAD.MOV.U32 R13, RZ, RZ, R5 ;  /* 0x000000ffff0d7224 */ /* 0x000fce00078e0005 */
[----:B------:R-:W-:Y:S05]  /*192f0*/  WARPSYNC.COLLECTIVE R15, `(.L_x_395) ;  /* 0x000000000f087348 */ /* 0x000fea0003c00000 */
[----:B------:R0:W1:Y:S02]  /*19300*/  SHFL.UP P6, R14, R13, R12, R11 ;  /* 0x0400000c0d0e7389 */ /* 0x00006400000c000b */
[----:B01----:R-:W-:Y:S01]  /*19310*/  ENDCOLLECTIVE ;  /* 0x000000000000791b */ /* 0x003fe20003800000 */
.L_x_395:
[----:B------:R-:W-:Y:S02]  /*19320*/  IMAD.MOV.U32 R12, RZ, RZ, 0x1f ;  /* 0x0000001fff0c7424 */ /* 0x000fe400078e00ff */
[----:B------:R-:W-:Y:S01]  /*19330*/  IMAD.MOV.U32 R11, RZ, RZ, 0x1f ;  /* 0x0000001fff0b7424 */ /* 0x000fe200078e00ff */
[----:B------:R-:W-:-:S05]  /*19340*/  SEL R2, R14, RZ, P5 ;  /* 0x000000ff0e027207 */ /* 0x000fca0002800000 */
[----:B------:R-:W-:-:S04]  /*19350*/  IMAD.IADD R2, R5, 0x1, R2 ;  /* 0x0000000105027824 */ /* 0x000fc800078e0202 */
[----:B------:R-:W-:-:S07]  /*19360*/  IMAD.MOV.U32 R13, RZ, RZ, R2 ;  /* 0x000000ffff0d7224 */ /* 0x000fce00078e0002 */
[----:B------:R-:W-:Y:S05]  /*19370*/  WARPSYNC.COLLECTIVE R15, `(.L_x_396) ;  /* 0x000000000f087348 */ /* 0x000fea0003c00000 */
[----:B------:R0:W1:Y:S02]  /*19380*/  SHFL.IDX P6, R14, R13, R12, R11 ;  /* 0x0000000c0d0e7389 */ /* 0x00006400000c000b */
[----:B01----:R-:W-:Y:S01]  /*19390*/  ENDCOLLECTIVE ;  /* 0x000000000000791b */ /* 0x003fe20003800000 */
.L_x_396:
[----:B------:R-:W-:Y:S05]  /*193a0*/  BRA `(.L_x_397) ;  /* 0xffffffc0007c7947 */ /* 0x000fea000383ffff */
.L_x_294:
[----:B------:R-:W-:Y:S01]  /*193b0*/  BSSY B0, `(.L_x_398) ;  /* 0x0000007000007945 */ /* 0x000fe20003800000 */
[----:B------:R-:W-:Y:S02]  /*193c0*/  IMAD.MOV.U32 R12, RZ, RZ, 0x1 ;  /* 0x00000001ff0c7424 */ /* 0x000fe400078e00ff */
[----:B------:R-:W-:Y:S02]  /*193d0*/  IMAD.MOV.U32 R11, RZ, RZ, RZ ;  /* 0x000000ffff0b7224 */ /* 0x000fe400078e00ff */
[----:B------:R-:W-:-:S07]  /*193e0*/  IMAD.MOV.U32 R15, RZ, RZ, -0x1 ;  /* 0xffffffffff0f7424 */ /* 0x000fce00078e00ff */
[----:B------:R-:W-:Y:S05]  /*193f0*/  WARPSYNC.COLLECTIVE R15, `(.L_x_399) ;  /* 0x000000000f087348 */ /* 0x000fea0003c00000 */
[----:B------:R0:W1:Y:S02]  /*19400*/  SHFL.UP P6, R14, R13, R12, R11 ;  /* 0x0400000c0d0e7389 */ /* 0x00006400000c000b */
[----:B01----:R-:W-:Y:S01]  /*19410*/  ENDCOLLECTIVE ;  /* 0x000000000000791b */ /* 0x003fe20003800000 */
.L_x_399:
[----:B------:R-:W-:Y:S05]  /*19420*/  BSYNC B0 ;  /* 0x0000000000007941 */ /* 0x000fea0003800000 */
.L_x_398:
[----:B------:R-:W-:Y:S01]  /*19430*/  SEL R14, R14, RZ, P1 ;  /* 0x000000ff0e0e7207 */ /* 0x000fe20000800000 */
[----:B------:R-:W-:Y:S02]  /*19440*/  IMAD.MOV.U32 R12, RZ, RZ, 0x2 ;  /* 0x00000002ff0c7424 */ /* 0x000fe400078e00ff */
[----:B------:R-:W-:Y:S02]  /*19450*/  IMAD.MOV.U32 R11, RZ, RZ, RZ ;  /* 0x000000ffff0b7224 */ /* 0x000fe400078e00ff */
[----:B------:R-:W-:Y:S02]  /*19460*/  IMAD.IADD R13, R13, 0x1, R14 ;  /* 0x000000010d0d7824 */ /* 0x000fe400078e020e */
[----:B------:R-:W-:-:S07]  /*19470*/  IMAD.MOV.U32 R15, RZ, RZ, -0x1 ;  /* 0xffffffffff0f7424 */ /* 0x000fce00078e00ff */
[----:B------:R-:W-:Y:S05]  /*19480*/  WARPSYNC.COLLECTIVE R15, `(.L_x_400) ;  /* 0x000000000f087348 */ /* 0x000fea0003c00000 */
[----:B------:R0:W1:Y:S02]  /*19490*/  SHFL.UP P6, R14, R13, R12, R11 ;  /* 0x0400000c0d0e7389 */ /* 0x00006400000c000b */
[----:B01----:R-:W-:Y:S01]  /*194a0*/  ENDCOLLECTIVE ;  /* 0x000000000000791b */ /* 0x003fe20003800000 */
.L_x_400:
[----:B------:R-:W-:Y:S01]  /*194b0*/  IMAD.MOV.U32 R12, RZ, RZ, 0x4 ;  /* 0x00000004ff0c7424 */ /* 0x000fe200078e00ff */
[----:B------:R-:W-:-:S04]  /*194c0*/  SEL R2, R14, RZ, P2 ;  /* 0x000000ff0e027207 */ /* 0x000fc80001000000 */
[----:B------:R-:W-:-:S05]  /*194d0*/  IADD3 R2, R13, R2, RZ ;  /* 0x000000020d027210 */ /* 0x000fca0007ffe0ff */
[----:B------:R-:W-:-:S07]  /*194e0*/  IMAD.MOV.U32 R13, RZ, RZ, R2 ;  /* 0x000000ffff0d7224 */ /* 0x000fce00078e0002 */
[----:B------:R-:W-:Y:S05]  /*194f0*/  WARPSYNC.COLLECTIVE R15, `(.L_x_401) ;  /* 0x000000000f087348 */ /* 0x000fea0003c00000 */
[----:B------:R0:W1:Y:S02]  /*19500*/  SHFL.UP P6, R14, R13, R12, R11 ;  /* 0x0400000c0d0e7389 */ /* 0x00006400000c000b */
[----:B01----:R-:W-:Y:S01]  /*19510*/  ENDCOLLECTIVE ;  /* 0x000000000000791b */ /* 0x003fe20003800000 */
.L_x_401:
[----:B------:R-:W-:Y:S01]  /*19520*/  IMAD.MOV.U32 R12, RZ, RZ, 0x8 ;  /* 0x00000008ff0c7424 */ /* 0x000fe200078e00ff */
[----:B------:R-:W-:-:S05]  /*19530*/  SEL R3, R14, RZ, P3 ;  /* 0x000000ff0e037207 */ /* 0x000fca0001800000 */
[----:B------:R-:W-:-:S04]  /*19540*/  IMAD.IADD R3, R2, 0x1, R3 ;  /* 0x0000000102037824 */ /* 0x000fc800078e0203 */
[----:B------:R-:W-:-:S07]  /*19550*/  IMAD.MOV.U32 R13, RZ, RZ, R3 ;  /* 0x000000ffff0d7224 */ /* 0x000fce00078e0003 */
[----:B------:R-:W-:Y:S05]  /*19560*/  WARPSYNC.COLLECTIVE R15, `(.L_x_402) ;  /* 0x000000000f087348 */ /* 0x000fea0003c00000 */
[----:B------:R0:W1:Y:S02]  /*19570*/  SHFL.UP P6, R14, R13, R12, R11 ;  /* 0x0400000c0d0e7389 */ /* 0x00006400000c000b */
[----:B01----:R-:W-:Y:S01]  /*19580*/  ENDCOLLECTIVE ;  /* 0x000000000000791b */ /* 0x003fe20003800000 */
.L_x_402:
[----:B------:R-:W-:Y:S01]  /*19590*/  IMAD.MOV.U32 R12, RZ, RZ, 0x10 ;  /* 0x00000010ff0c7424 */ /* 0x000fe200078e00ff */
[----:B------:R-:W-:-:S05]  /*195a0*/  SEL R14, R14, RZ, P4 ;  /* 0x000000ff0e0e7207 */ /* 0x000fca0002000000 */
[----:B------:R-:W-:-:S04]  /*195b0*/  IMAD.IADD R5, R3, 0x1, R14 ;  /* 0x0000000103057824 */ /* 0x000fc800078e020e */
[----:B------:R-:W-:-:S07]  /*195c0*/  IMAD.MOV.U32 R13, RZ, RZ, R5 ;  /* 0x000000ffff0d7224 */ /* 0x000fce00078e0005 */
[----:B------:R-:W-:Y:S05]  /*195d0*/  WARPSYNC.COLLECTIVE R15, `(.L_x_403) ;  /* 0x000000000f087348 */ /* 0x000fea0003c00000 */
[----:B------:R0:W1:Y:S02]  /*195e0*/  SHFL.UP P6, R14, R13, R12, R11 ;  /* 0x0400000c0d0e7389 */ /* 0x00006400000c000b */
[----:B01----:R-:W-:Y:S01]  /*195f0*/  ENDCOLLECTIVE ;  /* 0x000000000000791b */ /* 0x003fe20003800000 */
.L_x_403:
        /* <DEDUP_REMOVED lines=8> */
.L_x_404:
[----:B------:R-:W-:Y:S05]  /*19680*/  BRA `(.L_x_405) ;  /* 0xffffffc000687947 */ /* 0x000fea000383ffff */
.L_x_296:
[----:B------:R-:W-:Y:S01]  /*19690*/  BSSY B0, `(.L_x_406) ;  /* 0x0000006000007945 */ /* 0x000fe20003800000 */
[----:B------:R-:W-:Y:S01]  /*196a0*/  PLOP3.LUT P6, PT, P6, PT, PT, 0x8, 0x0 ;  /* 0x000000000000781c */ /* 0x000fe200037ce170 */
[----:B------:R-:W-:-:S12]  /*196b0*/  IMAD.MOV.U32 R15, RZ, RZ, -0x1 ;  /* 0xffffffffff0f7424 */ /* 0x000fd800078e00ff */
[----:B0-----:R-:W-:Y:S05]  /*196c0*/  WARPSYNC.COLLECTIVE R15, `(.L_x_407) ;  /* 0x000000000f087348 */ /* 0x001fea0003c00000 */
[----:B------:R-:W-:Y:S01]  /*196d0*/  VOTE.ANY R14, PT, P6 ;  /* 0x00000000000e7806 */ /* 0x000fe200030e0100 */
[----:B0-----:R-:W-:Y:S06]  /*196e0*/  ENDCOLLECTIVE ;  /* 0x000000000000791b */ /* 0x001fec0003800000 */
.L_x_407:
[----:B------:R-:W-:Y:S05]  /*196f0*/  BSYNC B0 ;  /* 0x0000000000007941 */ /* 0x000fea0003800000 */
.L_x_406:
[----:B------:R-:W-:Y:S02]  /*19700*/  IMAD.MOV.U32 R3, RZ, RZ, R14 ;  /* 0x000000ffff037224 */ /* 0x000fe400078e000e */
[----:B------:R-:W-:Y:S02]  /*19710*/  IMAD.MOV.U32 R13, RZ, RZ, R7 ;  /* 0x000000ffff0d7224 */ /* 0x000fe400078e0007 */
[----:B------:R-:W0:Y:S01]  /*19720*/  POPC R8, R3 ;  /* 0x0000000300087309 */ /* 0x000e220000000000 */
[----:B------:R-:W-:Y:S02]  /*19730*/  IMAD.MOV.U32 R11, RZ, RZ, 0x1f ;  /* 0x0000001fff0b7424 */ /* 0x000fe400078e00ff */
[----:B------:R-:W-:Y:S01]  /*19740*/  IMAD.MOV.U32 R15, RZ, RZ, -0x1 ;  /* 0xffffffffff0f7424 */ /* 0x000fe200078e00ff */
[----:B0-----:R-:W-:-:S07]  /*19750*/  MOV R12, R8 ;  /* 0x00000008000c7202 */ /* 0x001fce0000000f00 */
[----:B------:R-:W-:Y:S05]  /*19760*/  WARPSYNC.COLLECTIVE R15, `(.L_x_408) ;  /* 0x000000000f087348 */ /* 0x000fea0003c00000 */
[----:B------:R0:W1:Y:S02]  /*19770*/  SHFL.IDX P6, R14, R13, R12, R11 ;  /* 0x0000000c0d0e7389 */ /* 0x00006400000c000b */
[----:B01----:R-:W-:Y:S01]  /*19780*/  ENDCOLLECTIVE ;  /* 0x000000000000791b */ /* 0x003fe20003800000 */
.L_x_408:
[----:B------:R-:W-:Y:S02]  /*19790*/  IMAD.MOV.U32 R13, RZ, RZ, R4 ;  /* 0x000000ffff0d7224 */ /* 0x000fe400078e0004 */
[----:B------:R-:W-:-:S07]  /*197a0*/  IMAD.MOV.U32 R7, RZ, RZ, R14 ;  /* 0x000000ffff077224 */ /* 0x000fce00078e000e */
[----:B------:R-:W-:Y:S05]  /*197b0*/  WARPSYNC.COLLECTIVE R15, `(.L_x_409) ;  /* 0x000000000f087348 */ /* 0x000fea0003c00000 */
[----:B------:R0:W1:Y:S02]  /*197c0*/  SHFL.IDX P6, R14, R13, R12, R11 ;  /* 0x0000000c0d0e7389 */ /* 0x00006400000c000b */
[----:B01----:R-:W-:Y:S01]  /*197d0*/  ENDCOLLECTIVE ;  /* 0x000000000000791b */ /* 0x003fe20003800000 */
.L_x_409:
[----:B------:R-:W-:Y:S01]  /*197e0*/  IMAD.MOV.U32 R4, RZ, RZ, R14 ;  /* 0x000000ffff047224 */ /* 0x000fe200078e000e */
[----:B------:R-:W-:Y:S06]  /*197f0*/  BRA `(.L_x_410) ;  /* 0xffffffc000487947 */ /* 0x000fec000383ffff */
.L_x_298:
[----:B------:R-:W-:Y:S01]  /*19800*/  BSSY B0, `(.L_x_411) ;  /* 0x0000007000007945 */ /* 0x000fe20003800000 */
[----:B------:R-:W-:Y:S02]  /*19810*/  IMAD.MOV.U32 R13, RZ, RZ, R2 ;  /* 0x000000ffff0d7224 */ /* 0x000fe400078e0002 */
[----:B------:R-:W-:Y:S02]  /*19820*/  IMAD.MOV.U32 R11, RZ, RZ, 0x1f ;  /* 0x0000001fff0b7424 */ /* 0x000fe400078e00ff */
[----:B------:R-:W-:-:S07]  /*19830*/  IMAD.MOV.U32 R15, RZ, RZ, -0x1 ;  /* 0xffffffffff0f7424 */ /* 0x000fce00078e00ff */
[----:B0123--:R-:W-:Y:S05]  /*19840*/  WARPSYNC.COLLECTIVE R15, `(.L_x_412) ;  /* 0x000000000f087348 */ /* 0x00ffea0003c00000 */
[----:B------:R4:W0:Y:S02]  /*19850*/  SHFL.IDX P6, R14, R13, R12, R11 ;  /* 0x0000000c0d0e7389 */ /* 0x00082400000c000b */
[----:B01234-:R-:W-:Y:S01]  /*19860*/  ENDCOLLECTIVE ;  /* 0x000000000000791b */ /* 0x01ffe20003800000 */
.L_x_412:
[----:B------:R-:W-:Y:S05]  /*19870*/  BSYNC B0 ;  /* 0x0000000000007941 */ /* 0x000fea0003800000 */
.L_x_411:
[----:B------:R-:W-:Y:S01]  /*19880*/  IMAD.MOV.U32 R6, RZ, RZ, R14 ;  /* 0x000000ffff067224 */ /* 0x000fe200078e000e */
[----:B------:R-:W-:Y:S06]  /*19890*/  BRA `(.L_x_297) ;  /* 0xffffffc000387947 */ /* 0x000fec000383ffff */
.L_x_302:
[----:B-1----:R1:W3:Y:S02]  /*198a0*/  SYNCS.PHASECHK.TRANS64.TRYWAIT P0, [R4+URZ+0x38820], R0 ;  /* 0x03882000040075a7 */ /* 0x0022e4000800017f */
[----:B---3--:R-:W-:Y:S05]  /*198b0*/  @!P0 NANOSLEEP.SYNCS 0x989680 ;  /* 0x009896800000895d */ /* 0x008fea0003900000 */
[----:B------:R-:W3:Y:S02]  /*198c0*/  @!P0 SYNCS.PHASECHK.TRANS64 P0, [R4+URZ+0x38820], R0 ;  /* 0x03882000040085a7 */ /* 0x000ee4000800007f */
[----:B---3--:R-:W-:Y:S05]  /*198d0*/  @!P0 BRA `(.L_x_302) ;  /* 0xfffffffc00f08947 */ /* 0x008fea000383ffff */
[----:B------:R-:W-:Y:S05]  /*198e0*/  BRA `(.L_x_413) ;  /* 0xffffffc400907947 */ /* 0x000fea000383ffff */
.L_x_303:
[----:B------:R-:W3:Y:S01]  /*198f0*/  S2R R2, SR_TID.X ;  /* 0x0000000000027919 */ /* 0x000ee20000002100 */
[----:B------:R-:W-:Y:S01]  /*19900*/  BSSY B0, `(.L_x_414) ;  /* 0x000000a000007945 */ /* 0x000fe20003800000 */
[----:B------:R-:W-:Y:S02]  /*19910*/  IMAD.MOV.U32 R12, RZ, RZ, RZ ;  /* 0x000000ffff0c7224 */ /* 0x000fe400078e00ff */
[----:B------:R-:W-:Y:S02]  /*19920*/  IMAD.MOV.U32 R11, RZ, RZ, 0x1f ;  /* 0x0000001fff0b7424 */ /* 0x000fe400078e00ff */
[----:B------:R-:W-:Y:S01]  /*19930*/  IMAD.MOV.U32 R15, RZ, RZ, -0x1 ;  /* 0xffffffffff0f7424 */ /* 0x000fe200078e00ff */
[----:B---3--:R-:W-:-:S04]  /*19940*/  SHF.R.U32.HI R2, RZ, 0x5, R2 ;  /* 0x00000005ff027819 */ /* 0x008fc80000011602 */
[----:B------:R-:W-:-:S05]  /*19950*/  LOP3.LUT R2, R2, 0x3, RZ, 0xc0, !PT ;  /* 0x0000000302027812 */ /* 0x000fca00078ec0ff */
[----:B------:R-:W-:-:S07]  /*19960*/  IMAD.MOV.U32 R13, RZ, RZ, R2 ;  /* 0x000000ffff0d7224 */ /* 0x000fce00078e0002 */
[----:B012---:R-:W-:Y:S05]  /*19970*/  WARPSYNC.COLLECTIVE R15, `(.L_x_415) ;  /* 0x000000000f087348 */ /* 0x007fea0003c00000 */
[----:B------:R3:W4:Y:S02]  /*19980*/  SHFL.IDX P6, R14, R13, R12, R11 ;  /* 0x0000000c0d0e7389 */ /* 0x00072400000c000b */
[----:B01234-:R-:W-:Y:S01]  /*19990*/  ENDCOLLECTIVE ;  /* 0x000000000000791b */ /* 0x01ffe20003800000 */
.L_x_415:
[----:B------:R-:W-:Y:S05]  /*199a0*/  BSYNC B0 ;  /* 0x0000000000007941 */ /* 0x000fea0003800000 */
.L_x_414:
[----:B------:R-:W-:Y:S05]  /*199b0*/  BRA `(.L_x_416) ;  /* 0xffffffc400787947 */ /* 0x000fea000383ffff */
.L_x_306:
[----:B------:R-:W-:Y:S01]  /*199c0*/  BSSY B1, `(.L_x_417) ;  /* 0x0000006000017945 */ /* 0x000fe20003800000 */
[----:B------:R-:W-:-:S07]  /*199d0*/  IMAD.MOV.U32 R15, RZ, RZ, -0x1 ;  /* 0xffffffffff0f7424 */ /* 0x000fce00078e00ff */
[----:B012---:R-:W-:Y:S05]  /*199e0*/  WARPSYNC.COLLECTIVE R15, `(.L_x_418) ;  /* 0x000000000f0c7348 */ /* 0x007fea0003c00000 */
[----:B------:R-:W-:Y:S02]  /*199f0*/  ELECT P6, UR62, PT ;  /* 0x00000000003e782f */ /* 0x000fe400038c0000 */
[----:B------:R-:W-:Y:S01]  /*19a00*/  MOV R14, UR62 ;  /* 0x0000003e000e7c02 */ /* 0x000fe20008000f00 */
[----:B012---:R-:W-:Y:S10]  /*19a10*/  ENDCOLLECTIVE ;  /* 0x000000000000791b */ /* 0x007ff40003800000 */
.L_x_418:
[----:B------:R-:W-:Y:S05]  /*19a20*/  BSYNC B1 ;  /* 0x0000000000017941 */ /* 0x000fea0003800000 */
.L_x_417:
[----:B------:R-:W-:Y:S05]  /*19a30*/  BRA `(.L_x_419) ;  /* 0xffffffc400707947 */ /* 0x000fea000383ffff */
.L_x_308:
[----:B-1----:R1:W3:Y:S02]  /*19a40*/  SYNCS.PHASECHK.TRANS64.TRYWAIT P1, [R5+URZ+0x38840], R0 ;  /* 0x03884000050075a7 */ /* 0x0022e4000802017f */
[----:B---3--:R-:W-:Y:S05]  /*19a50*/  @!P1 NANOSLEEP.SYNCS 0x989680 ;  /* 0x009896800000995d */ /* 0x008fea0003900000 */
[----:B------:R-:W3:Y:S02]  /*19a60*/  @!P1 SYNCS.PHASECHK.TRANS64 P1, [R5+URZ+0x38840], R0 ;  /* 0x03884000050095a7 */ /* 0x000ee4000802007f */
[----:B---3--:R-:W-:Y:S05]  /*19a70*/  @!P1 BRA `(.L_x_308) ;  /* 0xfffffffc00f09947 */ /* 0x008fea000383ffff */
[----:B------:R-:W-:Y:S05]  /*19a80*/  BRA `(.L_x_420) ;  /* 0xffffffc400987947 */ /* 0x000fea000383ffff */
.L_x_310:
[----:B---3--:R3:W4:Y:S02]  /*19a90*/  SYNCS.PHASECHK.TRANS64.TRYWAIT P1, [R27+URZ+0x38840], R2 ;  /* 0x038840021b0075a7 */ /* 0x008724000802017f */
[----:B----4-:R-:W-:Y:S05]  /*19aa0*/  @!P1 NANOSLEEP.SYNCS 0x989680 ;  /* 0x009896800000995d */ /* 0x010fea0003900000 */
[----:B------:R-:W4:Y:S02]  /*19ab0*/  @!P1 SYNCS.PHASECHK.TRANS64 P1, [R27+URZ+0x38840], R2 ;  /* 0x038840021b0095a7 */ /* 0x000f24000802007f */
[----:B----4-:R-:W-:Y:S05]  /*19ac0*/  @!P1 BRA `(.L_x_310) ;  /* 0xfffffffc00f09947 */ /* 0x010fea000383ffff */
[----:B------:R-:W-:Y:S05]  /*19ad0*/  BRA `(.L_x_421) ;  /* 0xffffffc400a47947 */ /* 0x000fea000383ffff */
.L_x_312:
[----:B----4-:R4:W0:Y:S02]  /*19ae0*/  SYNCS.PHASECHK.TRANS64.TRYWAIT P1, [R5+URZ+0x38860], R0 ;  /* 0x03886000050075a7 */ /* 0x010824000802017f */
[----:B0-----:R-:W-:Y:S05]  /*19af0*/  @!P1 NANOSLEEP.SYNCS 0x989680 ;  /* 0x009896800000995d */ /* 0x001fea0003900000 */
[----:B------:R-:W0:Y:S02]  /*19b00*/  @!P1 SYNCS.PHASECHK.TRANS64 P1, [R5+URZ+0x38860], R0 ;  /* 0x03886000050095a7 */ /* 0x000e24000802007f */
[----:B0-----:R-:W-:Y:S05]  /*19b10*/  @!P1 BRA `(.L_x_312) ;  /* 0xfffffffc00f09947 */ /* 0x001fea000383ffff */
[----:B------:R-:W-:Y:S05]  /*19b20*/  BRA `(.L_x_422) ;  /* 0xffffffc400a07947 */ /* 0x000fea000383ffff */
.L_x_423:
        /* <DEDUP_REMOVED lines=13> */
.L_x_15971:


//--------------------- .text._ZN7cutlass13device_kernelIN5flash11enable_sm90INS1_16FlashAttnFwdSm90INS1_25CollectiveMainloopFwdSm90ILi2EN4cute5tupleIJNS5_1CILi1EEES8_S8_EEENS6_IJNS7_ILi128EEENS7_ILi80EEENS7_ILi256EEEEEELi256ENS_6half_tEfNS_4arch4Sm90ELb0ELb0ELb1ELb1ELb1ELb1ELb0ELb1ELb1ELb1ELb1ELb0EEENS1_21CollectiveEpilogueFwdINS6_IJSA_SC_SB_EEES9_SE_SG_Li256ELb1ELb1ELb1ELb0EEENS1_36VarlenDynamicPersistentTileSchedulerILi128ELi80ELi256ELi128ELb1ELb1ELb1ELb0ELb1ELb1EEEEEEEEEvNT_6ParamsE --------------------------
	.section	.text._ZN7cutlass13device_kernelIN5flash11enable_sm90INS1_16FlashAttnFwdSm90INS1_25CollectiveMainloopFwdSm90ILi2EN4cute5tupleIJNS5_1CILi1EEES8_S8_EEENS6_IJNS7_ILi128EEENS7_ILi80EEENS7_ILi256EEEEEELi256ENS_6half_tEfNS_4arch4Sm90ELb0ELb0ELb1ELb1ELb1ELb1ELb0ELb1ELb1ELb1ELb1ELb0EEENS1_21CollectiveEpilogueFwdINS6_IJSA_SC_SB_EEES9_SE_SG_Li256ELb1ELb1ELb1ELb0EEENS1_36VarlenDynamicPersistentTileSchedulerILi128ELi80ELi256ELi128ELb1ELb1ELb1ELb0ELb1ELb1EEEEEEEEEvNT_6ParamsE,"ax",@progbits
	.align	128
.text._ZN7cutlass13device_kernelIN5flash11enable_sm90INS1_16FlashAttnFwdSm90INS1_25CollectiveMainloopFwdSm90ILi2EN4cute5tupleIJNS5_1CILi1EEES8_S8_EEENS6_IJNS7_ILi128EEENS7_ILi80EEENS7_ILi256EEEEEELi256ENS_6half_tEfNS_4arch4Sm90ELb0ELb0ELb1ELb1ELb1ELb1ELb0ELb1ELb1ELb1ELb1ELb0EEENS1_21CollectiveEpilogueFwdINS6_IJSA_SC_SB_EEES9_SE_SG_Li256ELb1ELb1ELb1ELb0EEENS1_36VarlenDynamicPersistentTileSchedulerILi128ELi80ELi256ELi128ELb1ELb1ELb1ELb0ELb1ELb1EEEEEEEEEvNT_6ParamsE:
        .type           _ZN7cutlass13device_kernelIN5flash11enable_sm90INS1_16FlashAttnFwdSm90INS1_25CollectiveMainloopFwdSm90ILi2EN4cute5tupleIJNS5_1CILi1EEES8_S8_EEENS6_IJNS7_ILi128EEENS7_ILi80EEENS7_ILi256EEEEEELi256ENS_6half_tEfNS_4arch4Sm90ELb0ELb0ELb1ELb1ELb1ELb1ELb0ELb1ELb1ELb1ELb1ELb0EEENS1_21CollectiveEpilogueFwdINS6_IJSA_SC_SB_EEES9_SE_SG_Li256ELb1ELb1ELb1ELb0EEENS1_36VarlenDynamicPersistentTileSchedulerILi128ELi80ELi256ELi128ELb1ELb1ELb1ELb0ELb1ELb1EEEEEEEEEvNT_6ParamsE,@function
        .size           _ZN7cutlass13device_kernelIN5flash11enable_sm90INS1_16FlashAttnFwdSm90INS1_25CollectiveMainloopFwdSm90ILi2EN4cute5tupleIJNS5_1CILi1EEES8_S8_EEENS6_IJNS7_ILi128EEENS7_ILi80EEENS7_ILi256EEEEEELi256ENS_6half_tEfNS_4arch4Sm90ELb0ELb0ELb1ELb1ELb1ELb1ELb0ELb1ELb1ELb1ELb1ELb0EEENS1_21CollectiveEpilogueFwdINS6_IJSA_SC_SB_EEES9_SE_SG_Li256ELb1ELb1ELb1ELb0EEENS1_36VarlenDynamicPersistentTileSchedulerILi128ELi80ELi256ELi128ELb1ELb1ELb1ELb0ELb1ELb1EEEEEEEEEvNT_6ParamsE,(.L_x_15972 - _ZN7cutlass13device_kernelIN5flash11enable_sm90INS1_16FlashAttnFwdSm90INS1_25CollectiveMainloopFwdSm90ILi2EN4cute5tupleIJNS5_1CILi1EEES8_S8_EEENS6_IJNS7_ILi128EEENS7_ILi80EEENS7_ILi256EEEEEELi256ENS_6half_tEfNS_4arch4Sm90ELb0ELb0ELb1ELb1ELb1ELb1ELb0ELb1ELb1ELb1ELb1ELb0EEENS1_21CollectiveEpilogueFwdINS6_IJSA_SC_SB_EEES9_SE_SG_Li256ELb1ELb1ELb1ELb0EEENS1_36VarlenDynamicPersistentTileSchedulerILi128ELi80ELi256ELi128ELb1ELb1ELb1ELb0ELb1ELb1EEEEEEEEEvNT_6ParamsE)
        .other          _ZN7cutlass13device_kernelIN5flash11enable_sm90INS1_16FlashAttnFwdSm90INS1_25CollectiveMainloopFwdSm90ILi2EN4cute5tupleIJNS5_1CILi1EEES8_S8_EEENS6_IJNS7_ILi128EEENS7_ILi80EEENS7_ILi256EEEEEELi256ENS_6half_tEfNS_4arch4Sm90ELb0ELb0ELb1ELb1ELb1ELb1ELb0ELb1ELb1ELb1ELb1ELb0EEENS1_21CollectiveEpilogueFwdINS6_IJSA_SC_SB_EEES9_SE_SG_Li256ELb1ELb1ELb1ELb0EEENS1_36VarlenDynamicPersistentTileSchedulerILi128ELi80ELi256ELi128ELb1ELb1ELb1ELb0ELb1ELb1EEEEEEEEEvNT_6ParamsE,@"STO_CUDA_ENTRY STV_DEFAULT"
_ZN7cutlass13device_kernelIN5flash11enable_sm90INS1_16FlashAttnFwdSm90INS1_25CollectiveMainloopFwdSm90ILi2EN4cute5tupleIJNS5_1CILi1EEES8_S8_EEENS6_IJNS7_ILi128EEENS7_ILi80EEENS7_ILi256EEEEEELi256ENS_6half_tEfNS_4arch4Sm90ELb0ELb0ELb1ELb1ELb1ELb1ELb0ELb1ELb1ELb1ELb1ELb0EEENS1_21CollectiveEpilogueFwdINS6_IJSA_SC_SB_EEES9_SE_SG_Li256ELb1ELb1ELb1ELb0EEENS1_36VarlenDynamicPersistentTileSchedulerILi128ELi80ELi256ELi128ELb1ELb1ELb1ELb0ELb1ELb1EEEEEEEEEvNT_6ParamsE:
[----:B------:R-:W0:Y:S02]  /*0000*/  LDC R1, c[0x0][0x28] ;  /* 0x00000a00ff017b82 */ /* 0x000e240000000800 */
[----:B0-----:R-:W-:Y:S01]  /*0010*/  VIADD R1, R1, 0xfffffe38 ;  /* 0xfffffe3801017836 */ /* 0x001fe20000000000 */
[----:B------:R-:W0:Y:S01]  /*0020*/  S2R R0, SR_TID.X ;  /* 0x0000000000007919 */ /* 0x000e220000002100 */
[----:B------:R-:W-:Y:S01]  /*0030*/  ELECT P0, URZ, PT ;  /* 0x00000000003f782f */ /* 0x000fe20003800000 */
[----:B------:R-:W-:Y:S01]  /*0040*/  BSSY B0, `(.L_x_424) ;  /* 0x000000e000007945 */ /* 0x000fe20003800000 */
[----:B0-----:R-:W-:-:S05]  /*0050*/  SHF.R.U32.HI R2, RZ, 0x5, R0 ;  /* 0x00000005ff027819 */ /* 0x001fca0000011600 */
[----:B------:R-:W0:Y:S02]  /*0060*/  SHFL.IDX PT, R3, R2, RZ, 0x1f ;  /* 0x00001fff02037589 */ /* 0x000e2400000e0000 */
[----:B0-----:R-:W-:Y:S02]  /*0070*/  ISETP.EQ.AND P0, PT, R3, RZ, P0 ;  /* 0x000000ff0300720c */ /* 0x001fe40000702270 */
[----:B------:R-:W-:-:S11]  /*0080*/  SHF.R.U32.HI R3, RZ, 0x7, R0 ;  /* 0x00000007ff037819 */ /* 0x000fd60000011600 */
[----:B------:R-:W-:Y:S05]  /*0090*/  @!P0 BRA `(.L_x_425) ;  /* 0x0000000000208947 */ /* 0x000fea0003800000 */
[----:B------:R-:W-:Y:S02]  /*00a0*/  ULDC.64 UR4, c[0x0][0x198] ;  /* 0x0000660000047ab9 */ /* 0x000fe40000000a00 */
[----:B------:R-:W-:Y:S02]  /*00b0*/  UIADD3 UR6, UP0, UR4, 0x570, URZ ;  /* 0x0000057004067890 */ /* 0x000fe4000ff1e03f */
[----:B------:R-:W-:Y:S02]  /*00c0*/  UIADD3 UR4, UP1, UR4, 0x670, URZ ;  /* 0x0000067004047890 */ /* 0x000fe4000ff3e03f */
[----:B------:R-:W-:Y:S02]  /*00d0*/  UIADD3.X UR7, URZ, UR5, URZ, UP0, !UPT ;  /* 0x000000053f077290 */ /* 0x000fe400087fe43f */
[----:B------:R-:W-:-:S07]  /*00e0*/  UIADD3.X UR5, URZ, UR5, URZ, UP1, !UPT ;  /* 0x000000053f057290 */ /* 0x000fce0008ffe43f */
[----:B------:R0:W-:Y:S02]  /*00f0*/  UTMACCTL.PF [UR6] ;  /* 0x00000000060079b9 */ /* 0x0001e40008040000 */
[----:B------:R0:W-:Y:S02]  /*0100*/  UTMACCTL.PF [UR4] ;  /* 0x00000000040079b9 */ /* 0x0001e40008040000 */
[----:B0-----:R-:W-:Y:S01]  /*0110*/  NOP ;  /* 0x0000000000007918 */ /* 0x001fe20000000000 */
.L_x_425:
[----:B------:R-:W-:Y:S05]  /*0120*/  BSYNC B0 ;  /* 0x0000000000007941 */ /* 0x000fea0003800000 */
.L_x_424:
[----:B------:R-:W-:Y:S01]  /*0130*/  VOTEU.ANY UP0, P0 ;  /* 0x00000000003f7886 */ /* 0x000fe20000000100 */
[----:B------:R-:W0:Y:S01]  /*0140*/  SHFL.IDX PT, R3, R3, RZ, 0x1f ;  /* 0x00001fff03037589 */ /* 0x000e2200000e0000 */
[----:B------:R-:W-:Y:S01]  /*0150*/  UMOV UR4, 0x80 ;  /* 0x0000008000047882 */ /* 0x000fe20000000000 */
[----:B------:R-:W-:Y:S01]  /*0160*/  UMOV UR7, 0x100 ;  /* 0x0000010000077882 */ /* 0x000fe20000000000 */
[----:B------:R-:W-:Y:S01]  /*0170*/  VOTEU.ANY UP1, P0 ;  /* 0x00000000003f7886 */ /* 0x000fe20000020100 */
[----:B------:R-:W1:Y:S01]  /*0180*/  @UP0 S2UR UR8, SR_CgaCtaId ;  /* 0x00000000000809c3 */ /* 0x000e620000008800 */
[----:B------:R-:W2:Y:S01]  /*0190*/  SHFL.IDX PT, R4, R2, RZ, 0x1f ;  /* 0x00001fff02047589 */ /* 0x000ea200000e0000 */
[----:B------:R-:W-:Y:S01]  /*01a0*/  @UP0 UMOV UR6, 0x400 ;  /* 0x0000040000060882 */ /* 0x000fe20000000000 */
[----:B------:R-:W-:-:S04]  /*01b0*/  @UP0 UIADD3 UR4, -UR4, 0x100000, URZ ;  /* 0x0010000004040890 */ /* 0x000fc8000fffe13f */
[----:B------:R-:W-:Y:S02]  /*01c0*/  @UP0 USHF.L.U32 UR5, UR4, 0xb, URZ ;  /* 0x0000000b04050899 */ /* 0x000fe4000800063f */
[----:B------:R-:W-:Y:S01]  /*01d0*/  @UP0 USHF.L.U32 UR4, UR4, 0x1, URZ ;  /* 0x0000000104040899 */ /* 0x000fe2000800063f */
[----:B------:R-:W-:Y:S01]  /*01e0*/  VOTEU.ANY UP2, P0 ;  /* 0x00000000003f7886 */ /* 0x000fe20000040100 */
[----:B0-----:R-:W-:Y:S01]  /*01f0*/  R2UR UR9, R3 ;  /* 0x00000000030972ca */ /* 0x001fe200000e0000 */
[----:B-1----:R-:W-:Y:S01]  /*0200*/  @UP0 ULEA UR8, UR8, UR6, 0x18 ;  /* 0x0000000608080291 */ /* 0x002fe2000f8ec03f */
[----:B--2---:R-:W-:Y:S01]  /*0210*/  ISETP.NE.AND P1, PT, R4, RZ, PT ;  /* 0x000000ff0400720c */ /* 0x004fe20003f25270 */
[----:B------:R-:W-:-:S04]  /*0220*/  @UP0 UIADD3 UR6, -UR7, 0x100000, URZ ;  /* 0x0010000007060890 */ /* 0x000fc8000fffe13f */
[----:B------:R-:W-:Y:S02]  /*0230*/  @UP0 USHF.L.U32 UR7, UR6, 0xb, URZ ;  /* 0x0000000b06070899 */ /* 0x000fe4000800063f */
[----:B------:R-:W-:-:S04]  /*0240*/  @UP0 USHF.L.U32 UR6, UR6, 0x1, URZ ;  /* 0x0000000106060899 */ /* 0x000fc8000800063f */
[----:B------:R-:W-:Y:S01]  /*0250*/  UISETP.NE.AND UP0, UPT, UR9, URZ, UPT ;  /* 0x0000003f0900728c */ /* 0x000fe2000bf05270 */
[----:B------:R-:W0:Y:S02]  /*0260*/  FENCE.VIEW.ASYNC.S ;  /* 0x00000000000073c6 */ /* 0x000e240000000000 */
[----:B0-----:R0:W1:Y:S05]  /*0270*/  @UP1 SYNCS.EXCH.64 URZ, [UR8+0x38800], UR4 ;  /* 0x03880004083f15b2 */ /* 0x00106a0008000100 */
[----:B------:R0:W2:Y:S01]  /*0280*/  @UP2 SYNCS.EXCH.64 URZ, [UR8+0x38820], UR6 ;  /* 0x03882006083f25b2 */ /* 0x0000a20008000100 */
        /* <DEDUP_REMOVED lines=14> */
[----:B0-----:R3:W4:Y:S08]  /*0370*/  SYNCS.EXCH.64 URZ, [UR8+0x38830], UR4 ;  /* 0x03883004083f75b2 */ /* 0x0017300008000100 */
[----:B------:R3:W0:Y:S01]  /*0380*/  SYNCS.EXCH.64 URZ, [UR8+0x38840], UR6 ;  /* 0x03884006083f75b2 */ /* 0x0006220008000100 */
[----:B------:R3:W0:Y:S01]  /*0390*/  SYNCS.EXCH.64 URZ, [UR8+0x38838], UR4 ;  /* 0x03883804083f75b2 */ /* 0x0006220008000100 */
[----:B------:R3:W0:Y:S02]  /*03a0*/  SYNCS.EXCH.64 URZ, [UR8+0x38848], UR6 ;  /* 0x03884806083f75b2 */ /* 0x0006240008000100 */
[----:B---3--:R-:W-:Y:S01]  /*03b0*/  NOP ;  /* 0x0000000000007918 */ /* 0x008fe20000000000 */
.L_x_426:
[----:B------:R-:W3:Y:S01]  /*03c0*/  SHFL.IDX PT, R3, R2, RZ, 0x1f ;  /* 0x00001fff02037589 */ /* 0x000ee200000e0000 */
[----:B------:R-:W-:Y:S01]  /*03d0*/  NOP ;  /* 0x0000000000007918 */ /* 0x000fe20000000000 */
[----:B---3--:R-:W-:-:S13]  /*03e0*/  ISETP.NE.AND P0, PT, R3, RZ, PT ;  /* 0x000000ff0300720c */ /* 0x008fda0003f05270 */
        /* <DEDUP_REMOVED lines=17> */
[----:B------:R3:W0:Y:S02]  /*0500*/  SYNCS.EXCH.64 URZ, [UR8+0x38868], UR6 ;  /* 0x03886806083f75b2 */ /* 0x0006240008000100 */
[----:B---3--:R-:W-:Y:S01]  /*0510*/  NOP ;  /* 0x0000000000007918 */ /* 0x008fe20000000000 */
.L_x_427:
[----:B------:R-:W3:Y:S01]  /*0520*/  SHFL.IDX PT, R3, R2, RZ, 0x1f ;  /* 0x00001fff02037589 */ /* 0x000ee200000e0000 */
[----:B------:R-:W-:Y:S01]  /*0530*/  NOP ;  /* 0x0000000000007918 */ /* 0x000fe20000000000 */
[----:B---3--:R-:W-:-:S13]  /*0540*/  ISETP.NE.AND P0, PT, R3, RZ, PT ;  /* 0x000000ff0300720c */ /* 0x008fda0003f05270 */
        /* <DEDUP_REMOVED lines=13> */
[----:B------:R3:W0:Y:S02]  /*0620*/  SYNCS.EXCH.64 URZ, [UR6+0x38888], UR4 ;  /* 0x03888804063f75b2 */ /* 0x0006240008000100 */
[----:B---3--:R-:W-:Y:S01]  /*0630*/  NOP ;  /* 0x0000000000007918 */ /* 0x008fe20000000000 */
.L_x_428:
        /* <DEDUP_REMOVED lines=22> */
.L_x_429:
        /* <DEDUP_REMOVED lines=22> */
.L_x_430:
[----:B------:R-:W-:Y:S01]  /*0900*/  PLOP3.LUT P0, PT, PT, PT, UP0, 0x80, 0x0 ;  /* 0x000000000000781c */ /* 0x000fe20003f0f008 */
[----:B------:R-:W-:Y:S01]  /*0910*/  UMOV UR60, 0x1 ;  /* 0x00000001003c7882 */ /* 0x000fe20000000000 */
[----:B------:R-:W-:Y:S01]  /*0920*/  NOP ;  /* 0x0000000000007918 */ /* 0x000fe20000000000 */
[----:B------:R-:W-:Y:S01]  /*0930*/  USEL UR60, UR60, 0x2, !UP0 ;  /* 0x000000023c3c7887 */ /* 0x000fe2000c000000 */
[----:B------:R-:W-:Y:S01]  /*0940*/  BSSY B9, `(.L_x_431) ;  /* 0x0002a43000097945 */ /* 0x000fe20003800000 */
[----:B012-4-:R-:W-:Y:S08]  /*0950*/  BAR.SYNC.DEFER_BLOCKING 0x0 ;  /* 0x0000000000007b1d */ /* 0x017ff00000010000 */
[----:B------:R-:W-:Y:S05]  /*0960*/  @!P0 BRA `(.L_x_432) ;  /* 0x0000022800808947 */ /* 0x000fea0003800000 */
.L_x_433:
[----:B------:R-:W-:-:S08]  /*0970*/  NOP ;  /* 0x0000000000007918 */ /* 0x000fd00000000000 */
[----:B------:R-:W0:Y:S02]  /*0980*/  USETMAXREG.TRY_ALLOC.CTAPOOL UP0, 0xe8 ;  /* 0x000000e8000079c8 */ /* 0x000e240008000600 */
[----:B0-----:R-:W-:-:S13]  /*0990*/  PLOP3.LUT P0, PT, PT, PT, UP0, 0x80, 0x0 ;  /* 0x000000000000781c */ /* 0x001fda0003f0f008 */
[----:B------:R-:W-:Y:S05]  /*09a0*/  @!P0 BRA `(.L_x_433) ;  /* 0xfffffffc00f08947 */ /* 0x000fea000383ffff */
[----:B------:R-:W0:Y:S08]  /*09b0*/  S2UR UR4, SR_CgaCtaId ;  /* 0x00000000000479c3 */ /* 0x000e300000008800 */
[----:B------:R-:W-:Y:S06]  /*09c0*/  BAR.ARV 0x8, 0x180 ;  /* 0x0206000000007b1d */ /* 0x000fec0000002000 */
[----:B------:R-:W-:-:S02]  /*09d0*/  MOV R23, 0x400 ;  /* 0x0000040000177802 */ /* 0x000fc40000000f00 */
[----:B------:R-:W-:Y:S01]  /*09e0*/  BAR.SYNC.DEFER_BLOCKING 0x5, 0x180 ;  /* 0x0146000000007b1d */ /* 0x000fe20000010000 */
[----:B0-----:R-:W-:-:S05]  /*09f0*/  IMAD.U32 R2, RZ, RZ, UR4 ;  /* 0x00000004ff027e24 */ /* 0x001fca000f8e00ff */
[----:B------:R-:W-:Y:S01]  /*0a00*/  ULDC UR4, c[0x0][0xc3c] ;  /* 0x00030f0000047ab9 */ /* 0x000fe20000000800 */
[----:B------:R-:W-:Y:S01]  /*0a10*/  LEA R23, R2, R23, 0x18 ;  /* 0x0000001702177211 */ /* 0x000fe200078ec0ff */
[----:B------:R-:W-:Y:S04]  /*0a20*/  STL [R1+0x60], R2 ;  /* 0x0000600201007387 */ /* 0x000fe80000100800 */
[----:B------:R-:W0:Y:S01]  /*0a30*/  LDS.128 R128, [R23+0x388d0] ;  /* 0x0388d00017807984 */ /* 0x000e220000000c00 */
[----:B------:R-:W-:Y:S06]  /*0a40*/  BAR.ARV 0x4, 0x180 ;  /* 0x0106000000007b1d */ /* 0x000fec0000002000 */
[----:B0-----:R-:W-:-:S13]  /*0a50*/  ISETP.GE.AND P0, PT, R131, UR4, PT ;  /* 0x0000000483007c0c */ /* 0x001fda000bf06270 */
[----:B------:R-:W-:Y:S05]  /*0a60*/  @P0 BRA `(.L_x_434) ;  /* 0x000002a000c00947 */ /* 0x000fea0003800000 */
[----:B------:R-:W-:Y:S01]  /*0a70*/  VIADD R0, R0, 0xffffff80 ;  /* 0xffffff8000007836 */ /* 0x000fe20000000000 */
[----:B------:R-:W-:Y:S01]  /*0a80*/  R2UR UR4, R23 ;  /* 0x00000000170472ca */ /* 0x000fe200000e0000 */
[----:B------:R-:W-:Y:S01]  /*0a90*/  ULOP3.LUT UR5, UR60, 0x1, URZ, 0xfc, !UPT ;  /* 0x000000013c057892 */ /* 0x000fe2000f8efc3f */
[----:B------:R-:W-:Y:S01]  /*0aa0*/  IMAD.MOV.U32 R213, RZ, RZ, RZ ;  /* 0x000000ffffd57224 */ /* 0x000fe200078e00ff */
[----:B------:R-:W-:Y:S01]  /*0ab0*/  MOV R229, RZ ;  /* 0x000000ff00e57202 */ /* 0x000fe20000000f00 */
[----:B------:R-:W-:Y:S01]  /*0ac0*/  IMAD.MOV.U32 R225, RZ, RZ, RZ ;  /* 0x000000ffffe17224 */ /* 0x000fe200078e00ff */
[----:B------:R-:W-:Y:S01]  /*0ad0*/  SHF.R.S32.HI R3, RZ, 0x1f, R0 ;  /* 0x0000001fff037819 */ /* 0x000fe20000011400 */
[----:B------:R-:W-:-:S03]  /*0ae0*/  IMAD.MOV.U32 R226, RZ, RZ, RZ ;  /* 0x000000ffffe27224 */ /* 0x000fc600078e00ff */
[CC--:B------:R-:W-:Y:S02]  /*0af0*/  LEA.HI R2, R3.reuse, R0.reuse, RZ, 0x7 ;  /* 0x0000000003027211 */ /* 0x0c0fe400078f38ff */
[CC--:B------:R-:W-:Y:S02]  /*0b00*/  LEA.HI R5, R3.reuse, R0.reuse, RZ, 0x5 ;  /* 0x0000000003057211 */ /* 0x0c0fe400078f28ff */
[CC--:B------:R-:W-:Y:S01]  /*0b10*/  LEA.HI R4, R3.reuse, R0.reuse, RZ, 0x4 ;  /* 0x0000000003047211 */ /* 0x0c0fe200078f20ff */
[----:B------:R-:W-:Y:S01]  /*0b20*/  UIADD3 UR4, UR4, 0x14400, URZ ;  /* 0x0001440004047890 */ /* 0x000fe2000fffe03f */
[----:B------:R-:W-:Y:S02]  /*0b30*/  LOP3.LUT R7, R2, 0xffffff80, RZ, 0xc0, !PT ;  /* 0xffffff8002077812 */ /* 0x000fe400078ec0ff */
[CC--:B------:R-:W-:Y:S02]  /*0b40*/  LEA.HI R224, R3.reuse, R0.reuse, RZ, 0x3 ;  /* 0x0000000003e07211 */ /* 0x0c0fe400078f18ff */
[CC--:B------:R-:W-:Y:S01]  /*0b50*/  LEA.HI R6, R3.reuse, R0.reuse, RZ, 0x2 ;  /* 0x0000000003067211 */ /* 0x0c0fe200078f10ff */
[----:B------:R-:W-:Y:S01]  /*0b60*/  IMAD.IADD R20, R0, 0x1, -R7 ;  /* 0x0000000100147824 */ /* 0x000fe200078e0a07 */
[----:B------:R-:W-:-:S02]  /*0b70*/  LEA.HI R8, R3, R0, RZ, 0x6 ;  /* 0x0000000003087211 */ /* 0x000fc400078f30ff */
[----:B------:R-:W-:Y:S02]  /*0b80*/  SHF.L.U32 R5, R5, 0x5, RZ ;  /* 0x0000000505057819 */ /* 0x000fe400000006ff */
[----:B------:R-:W-:Y:S01]  /*0b90*/  LOP3.LUT R3, R4, 0x3fffff0, RZ, 0xc0, !PT ;  /* 0x03fffff004037812 */ /* 0x000fe200078ec0ff */
[----:B------:R-:W-:Y:S01]  /*0ba0*/  STL [R1+0x120], R20 ;  /* 0x0001201401007387 */ /* 0x000fe20000100800 */
[----:B------:R-:W-:Y:S02]  /*0bb0*/  LOP3.LUT R11, R6, 0xfffffffc, RZ, 0xc0, !PT ;  /* 0xfffffffc060b7812 */ /* 0x000fe400078ec0ff */
[----:B------:R-:W-:Y:S01]  /*0bc0*/  LOP3.LUT R7, R224, 0xfffffff8, RZ, 0xc0, !PT ;  /* 0xfffffff8e0077812 */ /* 0x000fe200078ec0ff */
[C---:B------:R-:W-:Y:S01]  /*0bd0*/  IMAD.IADD R3, R0.reuse, 0x1, -R3 ;  /* 0x0000000100037824 */ /* 0x040fe200078e0a03 */
[----:B------:R-:W-:Y:S02]  /*0be0*/  LOP3.LUT R6, R5, 0xfffffc00, RZ, 0xc0, !PT ;  /* 0xfffffc0005067812 */ /* 0x000fe400078ec0ff */
[----:B------:R-:W-:Y:S01]  /*0bf0*/  SHF.R.S32.HI R5, RZ, 0x4, R4 ;  /* 0x00000004ff057819 */ /* 0x000fe20000011404 */
[----:B------:R-:W-:Y:S01]  /*0c00*/  IMAD.IADD R14, R0, 0x1, -R7 ;  /* 0x00000001000e7824 */ /* 0x000fe200078e0a07 */
[----:B------:R-:W-:Y:S01]  /*0c10*/  SHF.R.S32.HI R9, RZ, 0x1f, R20 ;  /* 0x0000001fff097819 */ /* 0x000fe20000011414 */
[----:B------:R-:W-:Y:S01]  /*0c20*/  IMAD R7, R3, 0x40, R6 ;  /* 0x0000004003077824 */ /* 0x000fe200078e0206 */
[----:B------:R-:W-:Y:S01]  /*0c30*/  SHF.R.S32.HI R3, RZ, 0x7, R2 ;  /* 0x00000007ff037819 */ /* 0x000fe20000011402 */
[----:B------:R-:W-:Y:S01]  /*0c40*/  IMAD.SHL.U32 R216, R14, 0x4, RZ ;  /* 0x000000040ed87824 */ /* 0x000fe200078e00ff */
[----:B------:R-:W-:Y:S01]  /*0c50*/  LEA.HI R4, R4, R5, RZ, 0x1 ;  /* 0x0000000504047211 */ /* 0x000fe200078f08ff */
[----:B------:R-:W-:Y:S01]  /*0c60*/  STL [R1+0x70], R14 ;  /* 0x0000700e01007387 */ /* 0x000fe20000100800 */
[----:B------:R-:W-:Y:S01]  /*0c70*/  SHF.R.S32.HI R224, RZ, 0x3, R224 ;  /* 0x00000003ffe07819 */ /* 0x000fe200000114e0 */
[----:B------:R-:W-:Y:S01]  /*0c80*/  VIADD R221, R216, 0x20 ;  /* 0x00000020d8dd7836 */ /* 0x000fe20000000000 */
[----:B------:R-:W-:-:S02]  /*0c90*/  LEA.HI R10, R9, R20, RZ, 0x2 ;  /* 0x00000014090a7211 */ /* 0x000fc400078f10ff */
[----:B------:R-:W-:Y:S01]  /*0ca0*/  LEA.HI R2, R2, R3, RZ, 0x1 ;  /* 0x0000000302027211 */ /* 0x000fe200078f08ff */
[----:B------:R-:W-:Y:S01]  /*0cb0*/  VIADD R6, R224, 0x60 ;  /* 0x00000060e0067836 */ /* 0x000fe20000000000 */
[----:B------:R-:W-:Y:S02]  /*0cc0*/  LOP3.LUT R4, R4, 0x1ffffffe, RZ, 0xc0, !PT ;  /* 0x1ffffffe04047812 */ /* 0x000fe400078ec0ff */
[----:B------:R-:W-:Y:S02]  /*0cd0*/  IADD3 R12, R0, -R11, RZ ;  /* 0x8000000b000c7210 */ /* 0x000fe40007ffe0ff */
[----:B------:R-:W-:Y:S01]  /*0ce0*/  SHF.R.S32.HI R0, RZ, 0x2, R10 ;  /* 0x00000002ff007819 */ /* 0x000fe2000001140a */
[----:B------:R-:W-:Y:S01]  /*0cf0*/  IMAD.IADD R4, R5, 0x1, -R4 ;  /* 0x0000000105047824 */ /* 0x000fe200078e0a04 */
[----:B------:R-:W-:Y:S02]  /*0d00*/  SHF.R.S32.HI R11, RZ, 0x1f, R10 ;  /* 0x0000001fff0b7819 */ /* 0x000fe4000001140a */
[----:B------:R-:W-:-:S02]  /*0d10*/  LOP3.LUT R2, R2, 0x3fffffe, RZ, 0xc0, !PT ;  /* 0x03fffffe02027812 */ /* 0x000fc400078ec0ff */
[----:B------:R-:W-:Y:S02]  /*0d20*/  SHF.R.S32.HI R5, RZ, 0x1f, R6 ;  /* 0x0000001fff057819 */ /* 0x000fe40000011406 */
[----:B------:R-:W-:Y:S02]  /*0d30*/  LEA.HI R11, R11, R0, RZ, 0x3 ;  /* 0x000000000b0b7211 */ /* 0x000fe400078f18ff */
[----:B------:R-:W-:Y:S01]  /*0d40*/  IADD3 R2, R3, -R2, RZ ;  /* 0x8000000203027210 */ /* 0x000fe20007ffe0ff */
[----:B------:R-:W-:Y:S01]  /*0d50*/  IMAD R3, R4, 0x8, R7 ;  /* 0x0000000804037824 */ /* 0x000fe200078e0207 */
[----:B------:R-:W-:Y:S01]  /*0d60*/  LEA.HI R5, R5, R6, RZ, 0x3 ;  /* 0x0000000605057211 */ /* 0x000fe200078f18ff */
[----:B------:R-:W-:Y:S01]  /*0d70*/  IMAD.SHL.U32 R6, R6, 0x40, RZ ;  /* 0x0000004006067824 */ /* 0x000fe200078e00ff */
[----:B------:R-:W-:Y:S02]  /*0d80*/  LOP3.LUT R11, R11, 0xfffffff8, RZ, 0xc0, !PT ;  /* 0xfffffff80b0b7812 */ /* 0x000fe400078ec0ff */
[----:B------:R-:W-:Y:S01]  /*0d90*/  LEA.HI R9, R9, R20, RZ, 0x5 ;  /* 0x0000001409097211 */ /* 0x000fe200078f28ff */
[----:B------:R0:W-:Y:S01]  /*0da0*/  STL [R1+0x1c0], R3 ;  /* 0x0001c00301007387 */ /* 0x0001e20000100800 */
[----:B------:R-:W-:Y:S01]  /*0db0*/  IMAD.SHL.U32 R5, R5, 0x40, RZ ;  /* 0x0000004005057824 */ /* 0x000fe200078e00ff */
[----:B------:R-:W-:Y:S01]  /*0dc0*/  SHF.L.U32 R16, R14, 0x3, RZ ;  /* 0x000000030e107819 */ /* 0x000fe200000006ff */
[----:B------:R-:W-:Y:S01]  /*0dd0*/  IMAD.IADD R0, R0, 0x1, -R11 ;  /* 0x0000000100007824 */ /* 0x000fe200078e0a0b */
[----:B------:R-:W-:Y:S01]  /*0de0*/  SHF.R.S32.HI R9, RZ, 0x5, R9 ;  /* 0x00000005ff097819 */ /* 0x000fe20000011409 */
[----:B------:R-:W-:Y:S01]  /*0df0*/  VIADD R11, R224, 0x20 ;  /* 0x00000020e00b7836 */ /* 0x000fe20000000000 */
[----:B------:R-:W-:Y:S01]  /*0e00*/  LOP3.LUT R13, R6, 0x1c0, RZ, 0xc0, !PT ;  /* 0x000001c0060d7812 */ /* 0x000fe200078ec0ff */
[----:B------:R-:W-:Y:S01]  /*0e10*/  VIADD R22, R16, 0xc0 ;  /* 0x000000c010167836 */ /* 0x000fe20000000000 */
[----:B------:R-:W-:Y:S01]  /*0e20*/  LOP3.LUT R5, R5, 0xfffffe00, RZ, 0xc0, !PT ;  /* 0xfffffe0005057812 */ /* 0x000fe200078ec0ff */
[----:B------:R-:W-:Y:S01]  /*0e30*/  IMAD R9, R9, 0x10, R0 ;  /* 0x0000001009097824 */ /* 0x000fe200078e0200 */
[----:B0-----:R-:W-:Y:S01]  /*0e40*/  LEA.HI R3, R12, R12, RZ, 0x1 ;  /* 0x0000000c0c037211 */ /* 0x001fe200078f08ff */
[----:B------:R-:W-:Y:S01]  /*0e50*/  IMAD.SHL.U32 R0, R224, 0x40, RZ ;  /* 0x00000040e0007824 */ /* 0x000fe200078e00ff */
[----:B------:R-:W-:Y:S01]  /*0e60*/  SHF.R.U32.HI R4, RZ, 0x3, R13 ;  /* 0x00000003ff047819 */ /* 0x000fe2000001160d */
[----:B------:R0:W-:Y:S01]  /*0e70*/  STL [R1+0x118], R5 ;  /* 0x0001180501007387 */ /* 0x0001e20000100800 */
[----:B------:R-:W-:-:S02]  /*0e80*/  LOP3.LUT R3, R3, 0x1ffffffe, RZ, 0xc0, !PT ;  /* 0x1ffffffe03037812 */ /* 0x000fc400078ec0ff */
[----:B------:R-:W-:Y:S01]  /*0e90*/  LOP3.LUT R7, R13, 0x38, R16, 0xf8, !PT ;  /* 0x000000380d077812 */ /* 0x000fe200078ef810 */
[----:B------:R-:W-:Y:S01]  /*0ea0*/  IMAD R13, R2, 0x40, R9 ;  /* 0x00000040020d7824 */ /* 0x000fe200078e0209 */
[----:B------:R-:W-:Y:S01]  /*0eb0*/  IADD3 R6, R224, 0x40, RZ ;  /* 0x00000040e0067810 */ /* 0x000fe20007ffe0ff */
[----:B------:R-:W-:Y:S01]  /*0ec0*/  IMAD.IADD R3, R12, 0x1, -R3 ;  /* 0x000000010c037824 */ /* 0x000fe200078e0a03 */
[----:B------:R-:W-:Y:S02]  /*0ed0*/  IADD3 R220, R216, 0x40, RZ ;  /* 0x00000040d8dc7810 */ /* 0x000fe40007ffe0ff */
[----:B------:R-:W-:Y:S01]  /*0ee0*/  LOP3.LUT R12, R5, R7, R4, 0xf6, !PT ;  /* 0x00000007050c7212 */ /* 0x000fe200078ef604 */
[----:B------:R-:W-:Y:S01]  /*0ef0*/  IMAD.SHL.U32 R4, R6, 0x40, RZ ;  /* 0x0000004006047824 */ /* 0x000fe200078e00ff */
[----:B------:R-:W-:Y:S01]  /*0f00*/  SHF.R.S32.HI R2, RZ, 0x1f, R11 ;  /* 0x0000001fff027819 */ /* 0x000fe2000001140b */
[----:B------:R-:W-:Y:S01]  /*0f10*/  IMAD.IADD R214, R216, 0x1, R220 ;  /* 0x00000001d8d67824 */ /* 0x000fe200078e02dc */
[----:B0-----:R-:W-:Y:S01]  /*0f20*/  SHF.R.S32.HI R5, RZ, 0x1f, R6 ;  /* 0x0000001fff057819 */ /* 0x001fe20000011406 */
[----:B------:R-:W-:Y:S01]  /*0f30*/  STL [R1+0x1b8], R13 ;  /* 0x0001b80d01007387 */ /* 0x000fe20000100800 */
[----:B------:R-:W-:Y:S01]  /*0f40*/  LOP3.LUT R19, R0, 0x1c0, RZ, 0xc0, !PT ;  /* 0x000001c000137812 */ /* 0x000fe200078ec0ff */
[----:B------:R-:W-:Y:S01]  /*0f50*/  IMAD.SHL.U32 R0, R11, 0x40, RZ ;  /* 0x000000400b007824 */ /* 0x000fe200078e00ff */
[----:B------:R-:W-:-:S02]  /*0f60*/  LEA.HI R2, R2, R11, RZ, 0x3 ;  /* 0x0000000b02027211 */ /* 0x000fc400078f18ff */
[----:B------:R-:W-:Y:S02]  /*0f70*/  LEA.HI R6, R5, R6, RZ, 0x3 ;  /* 0x0000000605067211 */ /* 0x000fe400078f18ff */
[----:B------:R-:W-:Y:S01]  /*0f80*/  SHF.R.S32.HI R5, RZ, 0x1f, R214 ;  /* 0x0000001fff057819 */ /* 0x000fe200000114d6 */
[----:B------:R-:W-:Y:S01]  /*0f90*/  IMAD.SHL.U32 R2, R2, 0x40, RZ ;  /* 0x0000004002027824 */ /* 0x000fe200078e00ff */
[----:B------:R-:W-:Y:S01]  /*0fa0*/  SHF.L.U32 R8, R8, 0x3, RZ ;  /* 0x0000000308087819 */ /* 0x000fe200000006ff */
[----:B------:R-:W-:Y:S01]  /*0fb0*/  IMAD.SHL.U32 R6, R6, 0x40, RZ ;  /* 0x0000004006067824 */ /* 0x000fe200078e00ff */
[----:B------:R-:W-:Y:S02]  /*0fc0*/  LOP3.LUT R24, R0, 0x1c0, RZ, 0xc0, !PT ;  /* 0x000001c000187812 */ /* 0x000fe400078ec0ff */
[----:B------:R-:W-:Y:S02]  /*0fd0*/  LEA.HI R0, R5, R214, RZ, 0x6 ;  /* 0x000000d605007211 */ /* 0x000fe400078f30ff */
[----:B------:R-:W-:-:S02]  /*0fe0*/  LOP3.LUT R21, R4, 0x1c0, RZ, 0xc0, !PT ;  /* 0x000001c004157812 */ /* 0x000fc400078ec0ff */
[----:B------:R-:W-:Y:S02]  /*0ff0*/  LEA.HI R5, R5, R214, RZ, 0x3 ;  /* 0x000000d605057211 */ /* 0x000fe400078f18ff */
[----:B------:R-:W-:Y:S02]  /*1000*/  LOP3.LUT R25, R8, 0xfffffe00, RZ, 0xc0, !PT ;  /* 0xfffffe0008197812 */ /* 0x000fe400078ec0ff */
[----:B------:R-:W-:Y:S02]  /*1010*/  LOP3.LUT R15, R2, 0xfffffe00, RZ, 0xc0, !PT ;  /* 0xfffffe00020f7812 */ /* 0x000fe400078ec0ff */
[----:B------:R-:W-:Y:S01]  /*1020*/  LOP3.LUT R8, R6, 0xfffffe00, RZ, 0xc0, !PT ;  /* 0xfffffe0006087812 */ /* 0x000fe200078ec0ff */
[----:B------:R-:W-:Y:S01]  /*1030*/  STL [R1+0x5c], R25 ;  /* 0x00005c1901007387 */ /* 0x000fe20000100800 */
[----:B------:R-:W-:Y:S02]  /*1040*/  SHF.L.U32 R2, R0, 0x7, RZ ;  /* 0x0000000700027819 */ /* 0x000fe400000006ff */
[----:B------:R-:W-:Y:S01]  /*1050*/  SHF.R.U32.HI R26, RZ, 0x3, R19 ;  /* 0x00000003ff1a7819 */ /* 0x000fe20000011613 */
[----:B------:R-:W-:Y:S01]  /*1060*/  STL [R1+0x58], R15 ;  /* 0x0000580f01007387 */ /* 0x000fe20000100800 */
[----:B------:R-:W-:-:S02]  /*1070*/  SHF.R.U32.HI R18, RZ, 0x3, R24 ;  /* 0x00000003ff127819 */ /* 0x000fc40000011618 */
[----:B------:R-:W-:Y:S01]  /*1080*/  SHF.R.U32.HI R14, RZ, 0x3, R21 ;  /* 0x00000003ff0e7819 */ /* 0x000fe20000011615 */
[----:B------:R-:W-:Y:S01]  /*1090*/  STL [R1+0x54], R8 ;  /* 0x0000540801007387 */ /* 0x000fe20000100800 */
[--C-:B------:R-:W-:Y:S02]  /*10a0*/  LOP3.LUT R0, R19, 0x38, R5.reuse, 0xf8, !PT ;  /* 0x0000003813007812 */ /* 0x100fe400078ef805 */
[--C-:B------:R-:W-:Y:S01]  /*10b0*/  LOP3.LUT R4, R24, 0x38, R5.reuse, 0xf8, !PT ;  /* 0x0000003818047812 */ /* 0x100fe200078ef805 */
[----:B------:R-:W-:Y:S01]  /*10c0*/  STL [R1+0x84], RZ ;  /* 0x000084ff01007387 */ /* 0x000fe20000100800 */
[----:B------:R-:W-:Y:S02]  /*10d0*/  LOP3.LUT R6, R21, 0x38, R5, 0xf8, !PT ;  /* 0x0000003815067812 */ /* 0x000fe400078ef805 */
[----:B------:R-:W-:Y:S02]  /*10e0*/  LOP3.LUT R2, R2, 0xffffe000, RZ, 0xc0, !PT ;  /* 0xffffe00002027812 */ /* 0x000fe400078ec0ff */
[----:B------:R-:W-:Y:S01]  /*10f0*/  LOP3.LUT R7, R0, R26, RZ, 0x3c, !PT ;  /* 0x0000001a00077212 */ /* 0x000fe200078e3cff */
[----:B------:R-:W-:Y:S01]  /*1100*/  IMAD.U32 R0, RZ, RZ, UR5 ;  /* 0x00000005ff007e24 */ /* 0x000fe2000f8e00ff */
[----:B------:R-:W-:-:S02]  /*1110*/  LOP3.LUT R9, R4, R18, RZ, 0x3c, !PT ;  /* 0x0000001204097212 */ /* 0x000fc400078e3cff */
[----:B------:R-:W-:Y:S02]  /*1120*/  LOP3.LUT R11, R6, R14, RZ, 0x3c, !PT ;  /* 0x0000000e060b7212 */ /* 0x000fe400078e3cff */
[----:B------:R-:W-:Y:S01]  /*1130*/  LOP3.LUT R0, R19, 0x38, R16, 0xf8, !PT ;  /* 0x0000003813007812 */ /* 0x000fe200078ef810 */
[----:B------:R-:W-:Y:S01]  /*1140*/  VIADD R19, R16, 0x80 ;  /* 0x0000008010137836 */ /* 0x000fe20000000000 */
[-C--:B------:R-:W-:Y:S02]  /*1150*/  IADD3 R7, R7, R2.reuse, R25 ;  /* 0x0000000207077210 */ /* 0x080fe40007ffe019 */
[-C--:B------:R-:W-:Y:S02]  /*1160*/  IADD3 R9, R9, R2.reuse, R15 ;  /* 0x0000000209097210 */ /* 0x080fe40007ffe00f */
[----:B------:R-:W-:Y:S01]  /*1170*/  IADD3 R11, R11, R2, R8 ;  /* 0x000000020b0b7210 */ /* 0x000fe20007ffe008 */
[----:B------:R-:W-:Y:S01]  /*1180*/  IMAD.U32 R2, RZ, RZ, UR4 ;  /* 0x00000004ff027e24 */ /* 0x000fe2000f8e00ff */
[----:B------:R-:W-:-:S02]  /*1190*/  LOP3.LUT R4, R25, R0, R26, 0xf6, !PT ;  /* 0x0000000019047212 */ /* 0x000fc400078ef61a */
[----:B------:R-:W-:Y:S02]  /*11a0*/  LOP3.LUT R10, R10, 0x7ffffffc, RZ, 0xc0, !PT ;  /* 0x7ffffffc0a0a7812 */ /* 0x000fe400078ec0ff */
[----:B------:R0:W-:Y:S01]  /*11b0*/  STL [R1+0x11c], R2 ;  /* 0x00011c0201007387 */ /* 0x0001e20000100800 */
[----:B------:R-:W-:Y:S02]  /*11c0*/  LOP3.LUT R0, R24, 0x38, R16, 0xf8, !PT ;  /* 0x0000003818007812 */ /* 0x000fe400078ef810 */
[----:B------:R-:W-:Y:S01]  /*11d0*/  IMAD.IADD R10, R20, 0x1, -R10 ;  /* 0x00000001140a7824 */ /* 0x000fe200078e0a0a */
[----:B------:R1:W-:Y:S01]  /*11e0*/  STL [R1+0x6c], R4 ;  /* 0x00006c0401007387 */ /* 0x0003e20000100800 */
[----:B------:R-:W-:Y:S02]  /*11f0*/  LOP3.LUT R0, R15, R0, R18, 0xf6, !PT ;  /* 0x000000000f007212 */ /* 0x000fe400078ef612 */
[----:B------:R-:W-:Y:S02]  /*1200*/  LOP3.LUT R212, R5, 0xfffffff8, RZ, 0xc0, !PT ;  /* 0xfffffff805d47812 */ /* 0x000fe400078ec0ff */
[----:B------:R-:W-:-:S02]  /*1210*/  SHF.L.U32 R43, R10, 0x1, RZ ;  /* 0x000000010a2b7819 */ /* 0x000fc400000006ff */
[----:B0-----:R-:W-:Y:S02]  /*1220*/  LOP3.LUT R2, R21, 0x38, R16, 0xf8, !PT ;  /* 0x0000003815027812 */ /* 0x001fe400078ef810 */
[C---:B------:R-:W-:Y:S01]  /*1230*/  IADD3 R39, R43.reuse, 0x20, RZ ;  /* 0x000000202b277810 */ /* 0x040fe20007ffe0ff */
[C---:B------:R-:W-:Y:S01]  /*1240*/  VIADD R42, R43.reuse, 0x8 ;  /* 0x000000082b2a7836 */ /* 0x040fe20000000000 */
[----:B-1----:R-:W-:Y:S01]  /*1250*/  LEA R4, R4, UR4, 0x1 ;  /* 0x0000000404047c11 */ /* 0x002fe2000f8e08ff */
[C---:B------:R-:W-:Y:S01]  /*1260*/  VIADD R41, R43.reuse, 0x10 ;  /* 0x000000102b297836 */ /* 0x040fe20000000000 */
[----:B------:R-:W-:Y:S01]  /*1270*/  LOP3.LUT R2, R8, R2, R14, 0xf6, !PT ;  /* 0x0000000208027212 */ /* 0x000fe200078ef60e */
[C---:B------:R-:W-:Y:S01]  /*1280*/  VIADD R40, R43.reuse, 0x18 ;  /* 0x000000182b287836 */ /* 0x040fe20000000000 */
[C---:B------:R-:W-:Y:S01]  /*1290*/  IADD3 R35, R43.reuse, 0x40, RZ ;  /* 0x000000402b237810 */ /* 0x040fe20007ffe0ff */
[----:B------:R0:W-:Y:S01]  /*12a0*/  STL [R1+0x68], R4 ;  /* 0x0000680401007387 */ /* 0x0001e20000100800 */
[C---:B------:R-:W-:Y:S01]  /*12b0*/  VIADD R38, R43.reuse, 0x28 ;  /* 0x000000282b267836 */ /* 0x040fe20000000000 */
[C---:B------:R-:W-:Y:S01]  /*12c0*/  IADD3 R31, R43.reuse, 0x60, RZ ;  /* 0x000000602b1f7810 */ /* 0x040fe20007ffe0ff */
[C---:B------:R-:W-:Y:S01]  /*12d0*/  VIADD R37, R43.reuse, 0x30 ;  /* 0x000000302b257836 */ /* 0x040fe20000000000 */
[----:B------:R-:W-:Y:S01]  /*12e0*/  STL [R1+0x90], R43 ;  /* 0x0000902b01007387 */ /* 0x000fe20000100800 */
[C---:B------:R-:W-:Y:S01]  /*12f0*/  VIADD R36, R43.reuse, 0x38 ;  /* 0x000000382b247836 */ /* 0x040fe20000000000 */
[C---:B------:R-:W-:Y:S01]  /*1300*/  IADD3 R27, R43.reuse, 0x80, RZ ;  /* 0x000000802b1b7810 */ /* 0x040fe20007ffe0ff */
[C---:B------:R-:W-:Y:S01]  /*1310*/  VIADD R34, R43.reuse, 0x48 ;  /* 0x000000482b227836 */ /* 0x040fe20000000000 */
[C---:B------:R-:W-:Y:S01]  /*1320*/  IADD3 R21, R43.reuse, 0xa0, RZ ;  /* 0x000000a02b157810 */ /* 0x040fe20007ffe0ff */
[C---:B------:R-:W-:Y:S01]  /*1330*/  VIADD R33, R43.reuse, 0x50 ;  /* 0x000000502b217836 */ /* 0x040fe20000000000 */
[----:B0-----:R-:W-:Y:S01]  /*1340*/  SHF.R.S32.HI R4, RZ, 0x3, R5 ;  /* 0x00000003ff047819 */ /* 0x001fe20000011405 */
[C---:B------:R-:W-:Y:S01]  /*1350*/  VIADD R32, R43.reuse, 0x58 ;  /* 0x000000582b207836 */ /* 0x040fe20000000000 */
[----:B------:R-:W-:Y:S01]  /*1360*/  LEA R5, R12, UR4, 0x1 ;  /* 0x000000040c057c11 */ /* 0x000fe2000f8e08ff */
[C---:B------:R-:W-:Y:S01]  /*1370*/  VIADD R30, R43.reuse, 0x68 ;  /* 0x000000682b1e7836 */ /* 0x040fe20000000000 */
[C---:B------:R-:W-:Y:S01]  /*1380*/  IADD3 R14, R43.reuse, 0xc0, RZ ;  /* 0x000000c02b0e7810 */ /* 0x040fe20007ffe0ff */
[----:B------:R0:W-:Y:S01]  /*1390*/  STL [R1+0x114], R4 ;  /* 0x0001140401007387 */ /* 0x0001e20000100800 */
[C---:B------:R-:W-:Y:S01]  /*13a0*/  VIADD R29, R43.reuse, 0x70 ;  /* 0x000000702b1d7836 */ /* 0x040fe20000000000 */
[C---:B------:R-:W-:Y:S01]  /*13b0*/  IADD3 R6, R43.reuse, 0xe0, RZ ;  /* 0x000000e02b067810 */ /* 0x040fe20007ffe0ff */
[C---:B------:R-:W-:Y:S01]  /*13c0*/  VIADD R28, R43.reuse, 0x78 ;  /* 0x000000782b1c7836 */ /* 0x040fe20000000000 */
[----:B------:R1:W-:Y:S01]  /*13d0*/  STL [R1+0x1a0], R5 ;  /* 0x0001a00501007387 */ /* 0x0003e20000100800 */
[C---:B------:R-:W-:Y:S01]  /*13e0*/  VIADD R26, R43.reuse, 0x88 ;  /* 0x000000882b1a7836 */ /* 0x040fe20000000000 */
[----:B------:R-:W-:Y:S01]  /*13f0*/  SHF.R.S32.HI R17, RZ, 0x1f, R16 ;  /* 0x0000001fff117819 */ /* 0x000fe20000011410 */
[C---:B------:R-:W-:Y:S01]  /*1400*/  VIADD R25, R43.reuse, 0x90 ;  /* 0x000000902b197836 */ /* 0x040fe20000000000 */
[----:B------:R-:W-:Y:S01]  /*1410*/  IADD3 R222, R216, 0x60, RZ ;  /* 0x00000060d8de7810 */ /* 0x000fe20007ffe0ff */
[C---:B------:R-:W-:Y:S01]  /*1420*/  VIADD R24, R43.reuse, 0x98 ;  /* 0x000000982b187836 */ /* 0x040fe20000000000 */
[----:B0-----:R-:W-:Y:S01]  /*1430*/  LEA R4, R0, UR4, 0x1 ;  /* 0x0000000400047c11 */ /* 0x001fe2000f8e08ff */
[C---:B------:R-:W-:Y:S01]  /*1440*/  VIADD R20, R43.reuse, 0xa8 ;  /* 0x000000a82b147836 */ /* 0x040fe20000000000 */
[----:B------:R-:W-:Y:S01]  /*1450*/  LEA R0, R2, UR4, 0x1 ;  /* 0x0000000402007c11 */ /* 0x000fe2000f8e08ff */
[C---:B------:R-:W-:Y:S01]  /*1460*/  VIADD R18, R43.reuse, 0xb0 ;  /* 0x000000b02b127836 */ /* 0x040fe20000000000 */
[----:B------:R-:W-:Y:S01]  /*1470*/  SHF.R.S32.HI R2, RZ, 0x1f, R41 ;  /* 0x0000001fff027819 */ /* 0x000fe20000011429 */
        /* <DEDUP_REMOVED lines=9> */
[C---:B-1----:R-:W-:Y:S01]  /*1510*/  VIADD R5, R43.reuse, 0xe8 ;  /* 0x000000e82b057836 */ /* 0x042fe20000000000 */
[----:B------:R-:W-:Y:S01]  /*1520*/  SHF.R.S32.HI R215, RZ, 0x1f, R212 ;  /* 0x0000001fffd77819 */ /* 0x000fe200000114d4 */
[C---:B0-----:R-:W-:Y:S01]  /*1530*/  VIADD R4, R43.reuse, 0xf0 ;  /* 0x000000f02b047836 */ /* 0x041fe20000000000 */
[----:B------:R-:W-:Y:S01]  /*1540*/  STL [R1+0x108], R41 ;  /* 0x0001082901007387 */ /* 0x000fe20000100800 */
[----:B--2---:R-:W-:-:S03]  /*1550*/  VIADD R0, R43, 0xf8 ;  /* 0x000000f82b007836 */ /* 0x004fc60000000000 */
[----:B------:R0:W-:Y:S01]  /*1560*/  STL [R1+0x104], R40 ;  /* 0x0001042801007387 */ /* 0x0001e20000100800 */
[----:B---3--:R-:W-:-:S03]  /*1570*/  SHF.R.S32.HI R42, RZ, 0x1f, R42 ;  /* 0x0000001fff2a7819 */ /* 0x008fc6000001142a */
[----:B------:R-:W-:Y:S04]  /*1580*/  STL [R1+0x100], R39 ;  /* 0x0001002701007387 */ /* 0x000fe80000100800 */
[----:B------:R1:W-:Y:S01]  /*1590*/  STL [R1+0xfc], R38 ;  /* 0x0000fc2601007387 */ /* 0x0003e20000100800 */
[----:B0-----:R-:W-:-:S03]  /*15a0*/  SHF.R.S32.HI R40, RZ, 0x1f, R40 ;  /* 0x0000001fff287819 */ /* 0x001fc60000011428 */
[----:B------:R0:W-:Y:S04]  /*15b0*/  STL [R1+0xf8], R37 ;  /* 0x0000f82501007387 */ /* 0x0001e80000100800 */
[----:B------:R-:W-:Y:S01]  /*15c0*/  STL [R1+0xf4], R36 ;  /* 0x0000f42401007387 */ /* 0x000fe20000100800 */
[----:B-1----:R-:W-:-:S03]  /*15d0*/  SHF.R.S32.HI R38, RZ, 0x1f, R38 ;  /* 0x0000001fff267819 */ /* 0x002fc60000011426 */
        /* <DEDUP_REMOVED lines=40> */
[----:B------:R-:W-:Y:S01]  /*1860*/  STL [R1+0x94], R0 ;  /* 0x0000940001007387 */ /* 0x000fe20000100800 */
[----:B0-----:R-:W-:-:S03]  /*1870*/  SHF.R.S32.HI R4, RZ, 0x1f, R4 ;  /* 0x0000001fff047819 */ /* 0x001fc60000011404 */
[----:B------:R0:W-:Y:S04]  /*1880*/  STL [R1+0x198], R2 ;  /* 0x0001980201007387 */ /* 0x0001e80000100800 */
[----:B------:R-:W-:Y:S01]  /*1890*/  STL [R1+0x194], R40 ;  /* 0x0001942801007387 */ /* 0x000fe20000100800 */
[----:B0-----:R-:W-:-:S05]  /*18a0*/  SHF.R.S32.HI R2, RZ, 0x1f, R39 ;  /* 0x0000001fff027819 */ /* 0x001fca0000011427 */
[----:B------:R0:W-:Y:S04]  /*18b0*/  STL [R1+0x190], R2 ;  /* 0x0001900201007387 */ /* 0x0001e80000100800 */
[----:B------:R-:W-:Y:S04]  /*18c0*/  STL [R1+0x18c], R38 ;  /* 0x00018c2601007387 */ /* 0x000fe80000100800 */
        /* <DEDUP_REMOVED lines=33> */
[----:B0-----:R-:W-:Y:S02]  /*1ae0*/  SHF.R.S32.HI R2, RZ, 0x1f, R0 ;  /* 0x0000001fff027819 */ /* 0x001fe40000011400 */
[----:B------:R-:W-:-:S02]  /*1af0*/  LEA R0, R3, R13, 0x3 ;  /* 0x0000000d03007211 */ /* 0x000fc400078e18ff */
[----:B------:R-:W-:Y:S01]  /*1b00*/  LEA R3, R7, UR4, 0x1 ;  /* 0x0000000407037c11 */ /* 0x000fe2000f8e08ff */
[----:B------:R0:W-:Y:S04]  /*1b10*/  STL [R1+0x124], R2 ;  /* 0x0001240201007387 */ /* 0x0001e80000100800 */
[----:B------:R1:W-:Y:S04]  /*1b20*/  STL [R1+0x1bc], R0 ;  /* 0x0001bc0001007387 */ /* 0x0003e80000100800 */
[----:B------:R2:W-:Y:S01]  /*1b30*/  STL [R1+0x1b4], R3 ;  /* 0x0001b40301007387 */ /* 0x0005e20000100800 */
[----:B0-----:R-:W-:-:S02]  /*1b40*/  LEA R2, R9, UR4, 0x1 ;  /* 0x0000000409027c11 */ /* 0x001fc4000f8e08ff */
[----:B-1----:R-:W-:-:S05]  /*1b50*/  LEA R0, R11, UR4, 0x1 ;  /* 0x000000040b007c11 */ /* 0x002fca000f8e08ff */
[----:B------:R2:W-:Y:S04]  /*1b60*/  STL [R1+0x1a4], R0 ;  /* 0x0001a40001007387 */ /* 0x0005e80000100800 */
[----:B------:R2:W-:Y:S02]  /*1b70*/  STL [R1+0x1ac], R2 ;  /* 0x0001ac0201007387 */ /* 0x0005e40000100800 */
.L_x_679:
[----:B0-234-:R-:W0:Y:S01]  /*1b80*/  LDC.64 R2, c[0x0][0xc88] ;  /* 0x00032200ff027b82 */ /* 0x01de220000000a00 */
[----:B------:R-:W-:Y:S01]  /*1b90*/  ULDC.64 UR10, c[0x0][0x208] ;  /* 0x00008200000a7ab9 */ /* 0x000fe20000000a00 */
[----:B------:R-:W-:Y:S01]  /*1ba0*/  ULDC.64 UR4, c[0x0][0xa28] ;  /* 0x00028a0000047ab9 */ /* 0x000fe20000000a00 */
[----:B------:R-:W-:Y:S01]  /*1bb0*/  ULDC.64 UR8, c[0x0][0xa18] ;  /* 0x0002860000087ab9 */ /* 0x000fe20000000a00 */
[----:B------:R-:W-:Y:S01]  /*1bc0*/  ULDC.64 UR6, c[0x0][0xa08] ;  /* 0x0002820000067ab9 */ /* 0x000fe20000000a00 */
[----:B0-----:R-:W-:-:S05]  /*1bd0*/  IMAD.WIDE R2, R131, 0x4, R2 ;  /* 0x0000000483027825 */ /* 0x001fca00078e0202 */
[----:B------:R-:W2:Y:S01]  /*1be0*/  LDG.E R26, desc[UR10][R2.64] ;  /* 0x0000000a021a7981 */ /* 0x000ea2000c1e1900 */
[----:B------:R-:W-:Y:S01]  /*1bf0*/  ISETP.NE.U32.AND P2, PT, RZ, UR4, PT ;  /* 0x00000004ff007c0c */ /* 0x000fe2000bf45070 */
[----:B------:R-:W-:Y:S01]  /*1c00*/  IMAD.MOV.U32 R8, RZ, RZ, RZ ;  /* 0x000000ffff087224 */ /* 0x000fe200078e00ff */
[----:B------:R-:W-:Y:S01]  /*1c10*/  ISETP.NE.U32.AND P1, PT, RZ, UR8, PT ;  /* 0x00000008ff007c0c */ /* 0x000fe2000bf25070 */
[----:B------:R-:W-:Y:S01]  /*1c20*/  IMAD.MOV.U32 R114, RZ, RZ, RZ ;  /* 0x000000ffff727224 */ /* 0x000fe200078e00ff */
[----:B------:R-:W-:Y:S02]  /*1c30*/  ISETP.NE.AND.EX P2, PT, RZ, UR5, PT, P2 ;  /* 0x00000005ff007c0c */ /* 0x000fe4000bf45320 */
[----:B------:R-:W-:Y:S02]  /*1c40*/  ISETP.NE.AND.EX P1, PT, RZ, UR9, PT, P1 ;  /* 0x00000009ff007c0c */ /* 0x000fe4000bf25310 */
[----:B------:R-:W-:-:S04]  /*1c50*/  ISETP.NE.U32.AND P0, PT, RZ, UR6, PT ;  /* 0x00000006ff007c0c */ /* 0x000fc8000bf05070 */
[----:B------:R-:W-:Y:S02]  /*1c60*/  ISETP.NE.AND.EX P0, PT, RZ, UR7, PT, P0 ;  /* 0x00000007ff007c0c */ /* 0x000fe4000bf05300 */
[C---:B------:R-:W-:Y:S02]  /*1c70*/  LOP3.LUT R6, R130.reuse, 0xff000000, RZ, 0xc0, !PT ;  /* 0xff00000082067812 */ /* 0x040fe400078ec0ff */
[----:B-----5:R-:W-:Y:S02]  /*1c80*/  LOP3.LUT R223, R130, 0xffff, RZ, 0xc0, !PT ;  /* 0x0000ffff82df7812 */ /* 0x020fe400078ec0ff */
[----:B--2---:R-:W-:Y:S01]  /*1c90*/  SHF.R.S32.HI R0, RZ, 0x1f, R26 ;  /* 0x0000001fff007819 */ /* 0x004fe2000001141a */
[C---:B------:R-:W-:Y:S01]  /*1ca0*/  IMAD.SHL.U32 R28, R26.reuse, 0x4, RZ ;  /* 0x000000041a1c7824 */ /* 0x040fe200078e00ff */
[----:B------:R-:W-:Y:S01]  /*1cb0*/  STL [R1+0x78], R26 ;  /* 0x0000781a01007387 */ /* 0x000fe20000100800 */
[C---:B------:R-:W-:Y:S02]  /*1cc0*/  @P2 LEA R4, P3, R26.reuse, UR4, 0x2 ;  /* 0x000000041a042c11 */ /* 0x040fe4000f8610ff */
[C-C-:B------:R-:W-:Y:S01]  /*1cd0*/  SHF.L.U64.HI R27, R26.reuse, 0x2, R0.reuse ;  /* 0x000000021a1b7819 */ /* 0x140fe20000010200 */
[----:B------:R0:W-:Y:S01]  /*1ce0*/  STL [R1+0x110], R0 ;  /* 0x0001100001007387 */ /* 0x0001e20000100800 */
[----:B------:R-:W-:Y:S01]  /*1cf0*/  ULDC UR4, c[0x0][0x288] ;  /* 0x0000a20000047ab9 */ /* 0x000fe20000000800 */
[----:B------:R-:W-:-:S02]  /*1d00*/  @P2 LEA.HI.X R5, R26, UR5, R0, 0x2, P3 ;  /* 0x000000051a052c11 */ /* 0x000fc400098f1400 */
[----:B------:R1:W-:Y:S01]  /*1d10*/  STL [R1+0x7c], R28 ;  /* 0x00007c1c01007387 */ /* 0x0003e20000100800 */
[----:B------:R-:W-:Y:S01]  /*1d20*/  MOV R132, UR4 ;  /* 0x0000000400847c02 */ /* 0x000fe20008000f00 */
[----:B------:R-:W-:Y:S01]  /*1d30*/  ULDC.64 UR4, c[0x0][0x418] ;  /* 0x0001060000047ab9 */ /* 0x000fe20000000a00 */
[----:B------:R-:W-:Y:S01]  /*1d40*/  IADD3 R2, P4, R28, UR6, RZ ;  /* 0x000000061c027c10 */ /* 0x000fe2000ff9e0ff */
[----:B------:R1:W-:Y:S01]  /*1d50*/  STL [R1+0x80], R27 ;  /* 0x0000801b01007387 */ /* 0x0003e20000100800 */
[----:B------:R-:W-:Y:S02]  /*1d60*/  UISETP.NE.U32.AND UP0, UPT, UR4, URZ, UPT ;  /* 0x0000003f0400728c */ /* 0x000fe4000bf05070 */
[----:B------:R-:W-:Y:S01]  /*1d70*/  IADD3.X R3, R27, UR7, RZ, P4, !PT ;  /* 0x000000071b037c10 */ /* 0x000fe2000a7fe4ff */
[----:B------:R1:W-:Y:S01]  /*1d80*/  STL [R1+0x88], R129 ;  /* 0x0000888101007387 */ /* 0x0003e20000100800 */
[----:B------:R-:W-:Y:S01]  /*1d90*/  UISETP.NE.AND.EX UP0, UPT, UR5, URZ, UPT, UP0 ;  /* 0x0000003f0500728c */ /* 0x000fe2000bf05300 */
[----:B------:R-:W-:-:S02]  /*1da0*/  ULDC UR4, c[0x0][0x424] ;  /* 0x0001090000047ab9 */ /* 0x000fc40000000800 */
[----:B------:R2:W5:Y:S01]  /*1db0*/  @P2 LDG.E R8, desc[UR10][R4.64] ;  /* 0x0000000a04082981 */ /* 0x000562000c1e1900 */
[----:B------:R-:W-:Y:S01]  /*1dc0*/  ULDC.64 UR6, c[0x0][0xa20] ;  /* 0x0002880000067ab9 */ /* 0x000fe20000000a00 */
[----:B------:R-:W-:Y:S01]  /*1dd0*/  USEL UR4, UR4, 0x1, UP0 ;  /* 0x0000000104047887 */ /* 0x000fe20008000000 */
[----:B------:R-:W-:Y:S01]  /*1de0*/  ULDC UR5, c[0x0][0x2f0] ;  /* 0x0000bc0000057ab9 */ /* 0x000fe20000000800 */
[----:B0-----:R-:W-:Y:S01]  /*1df0*/  LOP3.LUT R0, R130, 0xff0000, RZ, 0xc0, !PT ;  /* 0x00ff000082007812 */ /* 0x001fe200078ec0ff */
[----:B------:R-:W5:Y:S01]  /*1e00*/  @P0 LDG.E R114, desc[UR10][R2.64] ;  /* 0x0000000a02720981 */ /* 0x000f62000c1e1900 */
[----:B--2---:R-:W-:-:S04]  /*1e10*/  @P1 IADD3 R4, P2, R28, UR8, RZ ;  /* 0x000000081c041c10 */ /* 0x004fc8000ff5e0ff */
[----:B------:R-:W-:Y:S02]  /*1e20*/  @P1 IADD3.X R5, R27, UR9, RZ, P2, !PT ;  /* 0x000000091b051c10 */ /* 0x000fe400097fe4ff */
[----:B------:R-:W-:Y:S01]  /*1e30*/  ISETP.NE.U32.AND P2, PT, RZ, UR6, PT ;  /* 0x00000006ff007c0c */ /* 0x000fe2000bf45070 */
[----:B------:R-:W-:Y:S02]  /*1e40*/  UIMAD UR4, UR4, UR5, URZ ;  /* 0x00000005040472a4 */ /* 0x000fe4000f8e023f */
[----:B------:R0:W5:Y:S01]  /*1e50*/  @P1 LDG.E R132, desc[UR10][R4.64] ;  /* 0x0000000a04841981 */ /* 0x000162000c1e1900 */
[----:B------:R-:W-:Y:S01]  /*1e60*/  ISETP.NE.AND.EX P2, PT, RZ, UR7, PT, P2 ;  /* 0x00000007ff007c0c */ /* 0x000fe2000bf45320 */
[----:B------:R-:W-:Y:S01]  /*1e70*/  ULDC UR5, c[0x0][0x348] ;  /* 0x0000d20000057ab9 */ /* 0x000fe20000000800 */
[----:B0-----:R-:W-:-:S04]  /*1e80*/  SHF.R.U32.HI R5, RZ, 0x8, R6 ;  /* 0x00000008ff057819 */ /* 0x001fc80000011606 */
[----:B------:R-:W-:Y:S01]  /*1e90*/  LEA.HI R6, R0, R5, RZ, 0x10 ;  /* 0x0000000500067211 */ /* 0x000fe200078f80ff */
[----:B-1----:R-:W-:Y:S06]  /*1ea0*/  @P1 BRA `(.L_x_435) ;  /* 0x0000000000281947 */ /* 0x002fec0003800000 */
[----:B------:R-:W-:Y:S02]  /*1eb0*/  ULDC.64 UR8, c[0x0][0xa00] ;  /* 0x0002800000087ab9 */ /* 0x000fe40000000a00 */
[----:B------:R-:W-:-:S04]  /*1ec0*/  ISETP.NE.U32.AND P1, PT, RZ, UR8, PT ;  /* 0x00000008ff007c0c */ /* 0x000fc8000bf25070 */
[----:B------:R-:W-:-:S13]  /*1ed0*/  ISETP.NE.AND.EX P1, PT, RZ, UR9, PT, P1 ;  /* 0x00000009ff007c0c */ /* 0x000fda000bf25310 */
[----:B------:R-:W-:Y:S05]  /*1ee0*/  @!P1 BRA `(.L_x_435) ;  /* 0x0000000000189947 */ /* 0x000fea0003800000 */
[----:B------:R-:W0:Y:S01]  /*1ef0*/  LDC.64 R4, c[0x0][0xa00] ;  /* 0x00028000ff047b82 */ /* 0x000e220000000a00 */
[----:B------:R-:W-:Y:S01]  /*1f00*/  ULDC.64 UR8, c[0x0][0x208] ;  /* 0x0000820000087ab9 */ /* 0x000fe20000000a00 */
[----:B0-----:R-:W-:-:S05]  /*1f10*/  IMAD.WIDE R4, R26, 0x4, R4 ;  /* 0x000000041a047825 */ /* 0x001fca00078e0204 */
[----:B-----5:R-:W2:Y:S04]  /*1f20*/  LDG.E R132, desc[UR8][R4.64] ;  /* 0x0000000804847981 */ /* 0x020ea8000c1e1900 */
[----:B------:R-:W2:Y:S02]  /*1f30*/  LDG.E R7, desc[UR8][R4.64+0x4] ;  /* 0x0000040804077981 */ /* 0x000ea4000c1e1900 */
[----:B--2---:R-:W-:-:S07]  /*1f40*/  IMAD.IADD R132, R7, 0x1, -R132 ;  /* 0x0000000107847824 */ /* 0x004fce00078e0a84 */
.L_x_435:
[----:B------:R-:W-:Y:S02]  /*1f50*/  IMAD.U32 R24, RZ, RZ, UR5 ;  /* 0x00000005ff187e24 */ /* 0x000fe4000f8e00ff */
[----:B------:R-:W-:Y:S01]  /*1f60*/  IMAD.U32 R25, RZ, RZ, UR4 ;  /* 0x00000004ff197e24 */ /* 0x000fe2000f8e00ff */
[----:B------:R-:W-:Y:S06]  /*1f70*/  @!P2 BRA `(.L_x_436) ;  /* 0x000000000014a947 */ /* 0x000fec0003800000 */
[----:B------:R-:W-:Y:S01]  /*1f80*/  IADD3 R2, P0, R28, UR6, RZ ;  /* 0x000000061c027c10 */ /* 0x000fe2000ff1e0ff */
[----:B------:R-:W-:-:S03]  /*1f90*/  ULDC.64 UR4, c[0x0][0x208] ;  /* 0x0000820000047ab9 */ /* 0x000fc60000000a00 */
[----:B------:R-:W-:-:S05]  /*1fa0*/  IADD3.X R3, R27, UR7, RZ, P0, !PT ;  /* 0x000000071b037c10 */ /* 0x000fca00087fe4ff */
[----:B------:R0:W5:Y:S01]  /*1fb0*/  LDG.E R25, desc[UR4][R2.64] ;  /* 0x0000000402197981 */ /* 0x000162000c1e1900 */
[----:B------:R-:W-:Y:S05]  /*1fc0*/  BRA `(.L_x_437) ;  /* 0x0000000000147947 */ /* 0x000fea0003800000 */
.L_x_436:
[----:B------:R-:W-:Y:S05]  /*1fd0*/  @!P0 BRA `(.L_x_437) ;  /* 0x0000000000108947 */ /* 0x000fea0003800000 */
[----:B------:R-:W-:Y:S02]  /*1fe0*/  ULDC.64 UR4, c[0x0][0x208] ;  /* 0x0000820000047ab9 */ /* 0x000fe40000000a00 */
[----:B------:R-:W2:Y:S04]  /*1ff0*/  LDG.E R0, desc[UR4][R2.64] ;  /* 0x0000000402007981 */ /* 0x000ea8000c1e1900 */
[----:B------:R-:W2:Y:S02]  /*2000*/  LDG.E R25, desc[UR4][R2.64+0x4] ;  /* 0x0000040402197981 */ /* 0x000ea4000c1e1900 */
[----:B--2---:R-:W-:-:S07]  /*2010*/  IADD3 R25, -R0, R25, RZ ;  /* 0x0000001900197210 */ /* 0x004fce0007ffe1ff */
.L_x_437:
[----:B------:R-:W-:Y:S01]  /*2020*/  ULDC.64 UR4, c[0x0][0xa10] ;  /* 0x0002840000047ab9 */ /* 0x000fe20000000a00 */
[----:B------:R-:W-:Y:S01]  /*2030*/  ULDC.64 UR6, c[0x0][0x208] ;  /* 0x0000820000067ab9 */ /* 0x000fe20000000a00 */
[----:B------:R-:W-:-:S04]  /*2040*/  ISETP.NE.U32.AND P0, PT, RZ, UR4, PT ;  /* 0x00000004ff007c0c */ /* 0x000fc8000bf05070 */
[----:B------:R-:W-:Y:S01]  /*2050*/  ISETP.NE.AND.EX P0, PT, RZ, UR5, PT, P0 ;  /* 0x00000005ff007c0c */ /* 0x000fe2000bf05300 */
[----:B------:R-:W-:-:S12]  /*2060*/  ULDC.64 UR4, c[0x0][0xa30] ;  /* 0x00028c0000047ab9 */ /* 0x000fd80000000a00 */
[----:B0-----:R-:W0:Y:S02]  /*2070*/  @P0 LDC.64 R2, c[0x0][0xa10] ;  /* 0x00028400ff020b82 */ /* 0x001e240000000a00 */
[----:B0-----:R-:W-:-:S05]  /*2080*/  @P0 IMAD.WIDE R2, R26, 0x4, R2 ;  /* 0x000000041a020825 */ /* 0x001fca00078e0202 */
[----:B------:R-:W2:Y:S04]  /*2090*/  @P0 LDG.E R0, desc[UR6][R2.64] ;  /* 0x0000000602000981 */ /* 0x000ea8000c1e1900 */
[----:B------:R0:W2:Y:S01]  /*20a0*/  @P0 LDG.E R5, desc[UR6][R2.64+0x4] ;  /* 0x0000040602050981 */ /* 0x0000a2000c1e1900 */
[----:B------:R-:W-:Y:S01]  /*20b0*/  ISETP.NE.U32.AND P1, PT, RZ, UR4, PT ;  /* 0x00000004ff007c0c */ /* 0x000fe2000bf25070 */
[----:B-----5:R-:W-:Y:S01]  /*20c0*/  IMAD.MOV.U32 R127, RZ, RZ, R25 ;  /* 0x000000ffff7f7224 */ /* 0x020fe200078e0019 */
[----:B------:R-:W-:Y:S01]  /*20d0*/  LOP3.LUT R10, R6, 0xff, RZ, 0xc0, !PT ;  /* 0x000000ff060a7812 */ /* 0x000fe200078ec0ff */
[----:B------:R-:W-:Y:S01]  /*20e0*/  IMAD.IADD R9, R25, 0x1, -R8 ;  /* 0x0000000119097824 */ /* 0x000fe200078e0a08 */
[----:B------:R-:W-:Y:S02]  /*20f0*/  ISETP.NE.AND.EX P1, PT, RZ, UR5, PT, P1 ;  /* 0x00000005ff007c0c */ /* 0x000fe4000bf25310 */
[----:B------:R-:W-:Y:S01]  /*2100*/  SHF.R.U32.HI R4, RZ, 0x10, R6 ;  /* 0x00000010ff047819 */ /* 0x000fe20000011606 */
[----:B------:R1:W-:Y:S04]  /*2110*/  STL [R1+0x8c], R10 ;  /* 0x00008c0a01007387 */ /* 0x0003e80000100800 */
[----:B------:R1:W-:Y:S06]  /*2120*/  STL [R1+0x74], R4 ;  /* 0x0000740401007387 */ /* 0x0003ec0000100800 */
[----:B0-----:R-:W-:-:S04]  /*2130*/  @P1 IADD3 R2, P2, R28, UR4, RZ ;  /* 0x000000041c021c10 */ /* 0x001fc8000ff5e0ff */
[----:B------:R-:W-:Y:S01]  /*2140*/  @P1 IADD3.X R3, R27, UR5, RZ, P2, !PT ;  /* 0x000000051b031c10 */ /* 0x000fe200097fe4ff */
[----:B------:R-:W-:Y:S01]  /*2150*/  BSSY B0, `(.L_x_438) ;  /* 0x000002a000007945 */ /* 0x000fe20003800000 */
[----:B------:R-:W-:-:S03]  /*2160*/  LOP3.LUT R18, R18, 0xfffffffd, RZ, 0xc0, !PT ;  /* 0xfffffffd12127812 */ /* 0x000fc600078ec0ff */
[----:B------:R0:W5:Y:S02]  /*2170*/  @P1 LDG.E R127, desc[UR6][R2.64] ;  /* 0x00000006027f1981 */ /* 0x000164000c1e1900 */
[----:B0-----:R-:W-:Y:S02]  /*2180*/  IMAD.MOV.U32 R3, RZ, RZ, RZ ;  /* 0x000000ffff037224 */ /* 0x001fe400078e00ff */
[----:B--2---:R-:W-:-:S05]  /*2190*/  @P0 IMAD.IADD R24, R5, 0x1, -R0 ;  /* 0x0000000105180824 */ /* 0x004fca00078e0a00 */
[----:B------:R-:W-:-:S04]  /*21a0*/  IADD3 R133, R9, R24, RZ ;  /* 0x0000001809857210 */ /* 0x000fc80007ffe0ff */
[C---:B------:R-:W-:Y:S01]  /*21b0*/  ISETP.GE.AND P3, PT, R133.reuse, 0x1, PT ;  /* 0x000000018500780c */ /* 0x040fe20003f66270 */
[----:B------:R-:W-:-:S04]  /*21c0*/  VIADD R0, R133, 0x4f ;  /* 0x0000004f85007836 */ /* 0x000fc80000000000 */
[----:B------:R-:W-:-:S05]  /*21d0*/  IMAD.HI R0, R0, 0x66666667, RZ ;  /* 0x6666666700007827 */ /* 0x000fca00078e02ff */
[----:B------:R-:W-:-:S03]  /*21e0*/  SHF.R.U32.HI R5, RZ, 0x1f, R0 ;  /* 0x0000001fff057819 */ /* 0x000fc60000011600 */
[----:B------:R-:W-:Y:S02]  /*21f0*/  @P3 LOP3.LUT R18, R18, 0x2, RZ, 0xfc, !PT ;  /* 0x0000000212123812 */ /* 0x000fe400078efcff */
[----:B------:R-:W-:Y:S01]  /*2200*/  LEA.HI.SX32 R130, R0, R5, 0x1b ;  /* 0x0000000500827211 */ /* 0x000fe200078fdaff */
[----:B-1----:R-:W-:Y:S06]  /*2210*/  @!P3 BRA `(.L_x_439) ;  /* 0x000000000074b947 */ /* 0x002fec0003800000 */
[----:B------:R-:W-:Y:S01]  /*2220*/  ISETP.NE.AND P0, PT, R4, RZ, PT ;  /* 0x000000ff0400720c */ /* 0x000fe20003f05270 */
[----:B------:R-:W-:-:S03]  /*2230*/  ULDC UR4, c[0x0][0x9f0] ;  /* 0x00027c0000047ab9 */ /* 0x000fc60000000800 */
[----:B------:R-:W-:-:S04]  /*2240*/  SEL R11, R4, UR4, P0 ;  /* 0x00000004040b7c07 */ /* 0x000fc80008000000 */
[-C--:B------:R-:W-:Y:S02]  /*2250*/  IABS R5, R11.reuse ;  /* 0x0000000b00057213 */ /* 0x080fe40000000000 */
[----:B------:R-:W-:Y:S02]  /*2260*/  IADD3 R0, R130, -0x1, R11 ;  /* 0xffffffff82007810 */ /* 0x000fe40007ffe00b */
[----:B------:R-:W0:Y:S01]  /*2270*/  I2F.RP R4, R5 ;  /* 0x0000000500047306 */ /* 0x000e220000209400 */
[----:B------:R-:W-:-:S05]  /*2280*/  IABS R8, R11 ;  /* 0x0000000b00087213 */ /* 0x000fca0000000000 */
[----:B------:R-:W-:Y:S02]  /*2290*/  IMAD.MOV R8, RZ, RZ, -R8 ;  /* 0x000000ffff087224 */ /* 0x000fe400078e0a08 */
[----:B0-----:R-:W0:Y:S02]  /*22a0*/  MUFU.RCP R4, R4 ;  /* 0x0000000400047308 */ /* 0x001e240000001000 */
[----:B0-----:R-:W-:Y:S01]  /*22b0*/  VIADD R2, R4, 0xffffffe ;  /* 0x0ffffffe04027836 */ /* 0x001fe20000000000 */
[----:B------:R-:W-:Y:S02]  /*22c0*/  IABS R4, R0 ;  /* 0x0000000000047213 */ /* 0x000fe40000000000 */
[----:B------:R-:W-:-:S03]  /*22d0*/  LOP3.LUT R0, R0, R11, RZ, 0x3c, !PT ;  /* 0x0000000b00007212 */ /* 0x000fc600078e3cff */
[----:B------:R0:W1:Y:S01]  /*22e0*/  F2I.FTZ.U32.TRUNC.NTZ R3, R2 ;  /* 0x0000000200037305 */ /* 0x000062000021f000 */
[----:B------:R-:W-:Y:S01]  /*22f0*/  ISETP.GE.AND P2, PT, R0, RZ, PT ;  /* 0x000000ff0000720c */ /* 0x000fe20003f46270 */
[----:B0-----:R-:W-:Y:S01]  /*2300*/  IMAD.MOV.U32 R2, RZ, RZ, RZ ;  /* 0x000000ffff027224 */ /* 0x001fe200078e00ff */
[----:B-1----:R-:W-:-:S05]  /*2310*/  IADD3 R6, RZ, -R3, RZ ;  /* 0x80000003ff067210 */ /* 0x002fca0007ffe0ff */
[----:B------:R-:W-:-:S04]  /*2320*/  IMAD R7, R6, R5, RZ ;  /* 0x0000000506077224 */ /* 0x000fc800078e02ff */
[----:B------:R-:W-:-:S04]  /*2330*/  IMAD.HI.U32 R3, R3, R7, R2 ;  /* 0x0000000703037227 */ /* 0x000fc800078e0002 */
[----:B------:R-:W-:Y:S02]  /*2340*/  IMAD.MOV.U32 R2, RZ, RZ, R8 ;  /* 0x000000ffff027224 */ /* 0x000fe400078e0008 */
[----:B------:R-:W-:-:S04]  /*2350*/  IMAD.HI.U32 R3, R3, R4, RZ ;  /* 0x0000000403037227 */ /* 0x000fc800078e00ff */
[----:B------:R-:W-:-:S05]  /*2360*/  IMAD R2, R3, R2, R4 ;  /* 0x0000000203027224 */ /* 0x000fca00078e0204 */
[----:B------:R-:W-:-:S13]  /*2370*/  ISETP.GT.U32.AND P1, PT, R5, R2, PT ;  /* 0x000000020500720c */ /* 0x000fda0003f24070 */
[-C--:B------:R-:W-:Y:S01]  /*2380*/  @!P1 IADD3 R2, R2, -R5.reuse, RZ ;  /* 0x8000000502029210 */ /* 0x080fe20007ffe0ff */
[----:B------:R-:W-:Y:S01]  /*2390*/  @!P1 VIADD R3, R3, 0x1 ;  /* 0x0000000103039836 */ /* 0x000fe20000000000 */
[----:B------:R-:W-:Y:S02]  /*23a0*/  ISETP.NE.AND P1, PT, R11, RZ, PT ;  /* 0x000000ff0b00720c */ /* 0x000fe40003f25270 */
[----:B------:R-:W-:-:S13]  /*23b0*/  ISETP.GE.U32.AND P0, PT, R2, R5, PT ;  /* 0x000000050200720c */ /* 0x000fda0003f06070 */
[----:B------:R-:W-:-:S04]  /*23c0*/  @P0 VIADD R3, R3, 0x1 ;  /* 0x0000000103030836 */ /* 0x000fc80000000000 */
[----:B------:R-:W-:Y:S01]  /*23d0*/  @!P2 IMAD.MOV R3, RZ, RZ, -R3 ;  /* 0x000000ffff03a224 */ /* 0x000fe200078e0a03 */
[----:B------:R-:W-:-:S07]  /*23e0*/  @!P1 LOP3.LUT R3, RZ, R11, RZ, 0x33, !PT ;  /* 0x0000000bff039212 */ /* 0x000fce00078e33ff */
.L_x_439:
[----:B------:R-:W-:Y:S05]  /*23f0*/  BSYNC B0 ;  /* 0x0000000000007941 */ /* 0x000fea0003800000 */
.L_x_438:
[----:B------:R-:W-:-:S05]  /*2400*/  IMAD R0, R10, R3, RZ ;  /* 0x000000030a007224 */ /* 0x000fca00078e02ff */
[C---:B------:R-:W-:Y:S01]  /*2410*/  VIADDMNMX R3, R0.reuse, R3, R130, PT ;  /* 0x0000000300037246 */ /* 0x040fe20003800182 */
[----:B------:R-:W-:-:S04]  /*2420*/  IMAD R0, R0, 0x50, -R9 ;  /* 0x0000005000007824 */ /* 0x000fc800078e0a09 */
[----:B------:R-:W-:Y:S01]  /*2430*/  IMAD R3, R3, 0x50, -R9 ;  /* 0x0000005003037824 */ /* 0x000fe200078e0a09 */
[----:B------:R-:W-:-:S04]  /*2440*/  VIMNMX R0, RZ, R0, !PT ;  /* 0x00000000ff007248 */ /* 0x000fc80007fe0100 */
[----:B------:R-:W-:Y:S01]  /*2450*/  VIMNMX R3, R3, R24, PT ;  /* 0x0000001803037248 */ /* 0x000fe20003fe0100 */
[----:B------:R-:W-:-:S03]  /*2460*/  IMAD.WIDE.U32 R112, R0, -0x33333333, RZ ;  /* 0xcccccccd00707825 */ /* 0x000fc600078e00ff */
[----:B------:R-:W-:Y:S02]  /*2470*/  ISETP.GT.AND P0, PT, R3, R0, PT ;  /* 0x000000000300720c */ /* 0x000fe40003f04270 */
[----:B------:R-:W-:-:S05]  /*2480*/  SHF.R.U32.HI R112, RZ, 0x6, R113 ;  /* 0x00000006ff707819 */ /* 0x000fca0000011671 */
[----:B------:R-:W-:-:S06]  /*2490*/  IMAD.MOV.U32 R2, RZ, RZ, R112 ;  /* 0x000000ffff027224 */ /* 0x000fcc00078e0070 */
[----:B------:R-:W-:-:S05]  /*24a0*/  @P0 IADD3 R0, R3, 0x4f, RZ ;  /* 0x0000004f03000810 */ /* 0x000fca0007ffe0ff */
[----:B------:R-:W-:-:S05]  /*24b0*/  @P0 IMAD.HI R0, R0, 0x66666667, RZ ;  /* 0x6666666700000827 */ /* 0x000fca00078e02ff */
[----:B------:R-:W-:-:S04]  /*24c0*/  @P0 SHF.R.U32.HI R3, RZ, 0x1f, R0 ;  /* 0x0000001fff030819 */ /* 0x000fc80000011600 */
[----:B------:R-:W-:Y:S02]  /*24d0*/  @P0 LEA.HI.SX32 R2, R0, R3, 0x1b ;  /* 0x0000000300020211 */ /* 0x000fe400078fdaff */
[----:B------:R-:W-:Y:S02]  /*24e0*/  PLOP3.LUT P0, PT, PT, PT, PT, 0x80, 0x0 ;  /* 0x000000000000781c */ /* 0x000fe40003f0f070 */
[----:B------:R-:W-:-:S13]  /*24f0*/  ISETP.GT.AND P1, PT, R2, R112, PT ;  /* 0x000000700200720c */ /* 0x000fda0003f24270 */
[----:B------:R-:W-:Y:S05]  /*2500*/  @!P1 BRA `(.L_x_440) ;  /* 0x0000009400d89947 */ /* 0x000fea0003800000 */
[----:B------:R-:W-:Y:S01]  /*2510*/  VIADD R0, R23, 0x24400 ;  /* 0x0002440017007836 */ /* 0x000fe20000000000 */
[----:B------:R-:W-:Y:S04]  /*2520*/  BSSY B6, `(.L_x_441) ;  /* 0x0000013000067945 */ /* 0x000fe80003800000 */
[----:B------:R-:W-:-:S13]  /*2530*/  LOP3.LUT P0, RZ, R0, 0x3ff, RZ, 0xc0, !PT ;  /* 0x000003ff00ff7812 */ /* 0x000fda000780c0ff */
[----:B------:R-:W-:Y:S05]  /*2540*/  @!P0 BRA `(.L_x_442) ;  /* 0x0000000000408947 */ /* 0x000fea0003800000 */
[----:B------:R-:W-:Y:S01]  /*2550*/  MOV R14, 0x0 ;  /* 0x00000000000e7802 */ /* 0x000fe20000000f00 */
[----:B------:R-:W-:Y:S01]  /*2560*/  ULDC.64 UR4, c[0x4][0x138] ;  /* 0x01004e0000047ab9 */ /* 0x000fe20000000a00 */
[----:B------:R-:W-:Y:S01]  /*2570*/  ULDC.64 UR6, c[0x4][0xa8] ;  /* 0x01002a0000067ab9 */ /* 0x000fe20000000a00 */
[----:B------:R-:W-:Y:S01]  /*2580*/  IMAD.U32 R4, RZ, RZ, UR4 ;  /* 0x00000004ff047e24 */ /* 0x000fe2000f8e00ff */
[----:B------:R-:W-:Y:S01]  /*2590*/  MOV R5, UR5 ;  /* 0x0000000500057c02 */ /* 0x000fe20008000f00 */
[----:B------:R-:W-:Y:S01]  /*25a0*/  ULDC.64 UR4, c[0x4][0x140] ;  /* 0x0100500000047ab9 */ /* 0x000fe20000000a00 */
[----:B------:R-:W0:Y:S01]  /*25b0*/  LDC.64 R14, c[0x4][R14] ;  /* 0x010000000e0e7b82 */ /* 0x000e220000000a00 */
[----:B------:R-:W-:Y:S01]  /*25c0*/  IMAD.U32 R6, RZ, RZ, UR4 ;  /* 0x00000004ff067e24 */ /* 0x000fe2000f8e00ff */
[----:B------:R-:W-:Y:S01]  /*25d0*/  MOV R11, UR7 ;  /* 0x00000007000b7c02 */ /* 0x000fe20008000f00 */
[----:B------:R-:W-:Y:S02]  /*25e0*/  IMAD.U32 R7, RZ, RZ, UR5 ;  /* 0x00000005ff077e24 */ /* 0x000fe4000f8e00ff */
[----:B------:R-:W-:-:S02]  /*25f0*/  IMAD.U32 R10, RZ, RZ, UR6 ;  /* 0x00000006ff0a7e24 */ /* 0x000fc4000f8e00ff */
[----:B------:R-:W-:Y:S02]  /*2600*/  IMAD.MOV.U32 R8, RZ, RZ, 0x70 ;  /* 0x00000070ff087424 */ /* 0x000fe400078e00ff */
[----:B------:R-:W-:Y:S02]  /*2610*/  IMAD.MOV.U32 R12, RZ, RZ, 0x1 ;  /* 0x00000001ff0c7424 */ /* 0x000fe400078e00ff */
[----:B------:R-:W-:-:S07]  /*2620*/  IMAD.MOV.U32 R13, RZ, RZ, RZ ;  /* 0x000000ffff0d7224 */ /* 0x000fce00078e00ff */
[----:B------:R-:W-:-:S07]  /*2630*/  LEPC R20, `(.L_x_442) ;  /* 0x000000001014794e */ /* 0x000fce0000000000 */
[----:B0----5:R-:W-:Y:S05]  /*2640*/  CALL.ABS.NOINC R14 ;  /* 0x000000000e007343 */ /* 0x021fea0003c00000 */
.L_x_442:
[----:B------:R-:W-:Y:S05]  /*2650*/  BSYNC B6 ;  /* 0x0000000000067941 */ /* 0x000fea0003800000 */
.L_x_441:
[----:B------:R-:W-:Y:S01]  /*2660*/  IADD3 R0, R23, 0x400, RZ ;  /* 0x0000040017007810 */ /* 0x000fe20007ffe0ff */
[----:B------:R-:W-:Y:S03]  /*2670*/  BSSY B6, `(.L_x_443) ;  /* 0x0000013000067945 */ /* 0x000fe60003800000 */
[----:B------:R-:W-:-:S13]  /*2680*/  LOP3.LUT P0, RZ, R0, 0x3ff, RZ, 0xc0, !PT ;  /* 0x000003ff00ff7812 */ /* 0x000fda000780c0ff */
[----:B------:R-:W-:Y:S05]  /*2690*/  @!P0 BRA `(.L_x_444) ;  /* 0x0000000000408947 */ /* 0x000fea0003800000 */
[----:B------:R-:W-:Y:S01]  /*26a0*/  MOV R14, 0x0 ;  /* 0x00000000000e7802 */ /* 0x000fe20000000f00 */
[----:B------:R-:W-:Y:S01]  /*26b0*/  ULDC.64 UR4, c[0x4][0x138] ;  /* 0x01004e0000047ab9 */ /* 0x000fe20000000a00 */
[----:B------:R-:W-:Y:S01]  /*26c0*/  ULDC.64 UR6, c[0x4][0xa8] ;  /* 0x01002a0000067ab9 */ /* 0x000fe20000000a00 */
[----:B------:R-:W-:Y:S01]  /*26d0*/  IMAD.U32 R4, RZ, RZ, UR4 ;  /* 0x00000004ff047e24 */ /* 0x000fe2000f8e00ff */
[----:B------:R-:W-:Y:S01]  /*26e0*/  MOV R12, 0x1 ;  /* 0x00000001000c7802 */ /* 0x000fe20000000f00 */
[----:B------:R-:W-:Y:S01]  /*26f0*/  IMAD.U32 R5, RZ, RZ, UR5 ;  /* 0x00000005ff057e24 */ /* 0x000fe2000f8e00ff */
[----:B------:R-:W0:Y:S01]  /*2700*/  LDC.64 R14, c[0x4][R14] ;  /* 0x010000000e0e7b82 */ /* 0x000e220000000a00 */
[----:B------:R-:W-:Y:S01]  /*2710*/  ULDC.64 UR4, c[0x4][0x140] ;  /* 0x0100500000047ab9 */ /* 0x000fe20000000a00 */
[----:B------:R-:W-:Y:S01]  /*2720*/  IMAD.U32 R10, RZ, RZ, UR6 ;  /* 0x00000006ff0a7e24 */ /* 0x000fe2000f8e00ff */
[----:B------:R-:W-:Y:S01]  /*2730*/  MOV R7, UR5 ;  /* 0x0000000500077c02 */ /* 0x000fe20008000f00 */
[----:B------:R-:W-:-:S02]  /*2740*/  IMAD.U32 R6, RZ, RZ, UR4 ;  /* 0x00000004ff067e24 */ /* 0x000fc4000f8e00ff */
[----:B------:R-:W-:Y:S02]  /*2750*/  IMAD.U32 R11, RZ, RZ, UR7 ;  /* 0x00000007ff0b7e24 */ /* 0x000fe4000f8e00ff */
[----:B------:R-:W-:Y:S02]  /*2760*/  IMAD.MOV.U32 R8, RZ, RZ, 0x70 ;  /* 0x00000070ff087424 */ /* 0x000fe400078e00ff */
[----:B------:R-:W-:-:S07]  /*2770*/  IMAD.MOV.U32 R13, RZ, RZ, RZ ;  /* 0x000000ffff0d7224 */ /* 0x000fce00078e00ff */
[----:B------:R-:W-:-:S07]  /*2780*/  LEPC R20, `(.L_x_444) ;  /* 0x000000001014794e */ /* 0x000fce0000000000 */
[----:B0----5:R-:W-:Y:S05]  /*2790*/  CALL.ABS.NOINC R14 ;  /* 0x000000000e007343 */ /* 0x021fea0003c00000 */
.L_x_444:
[----:B------:R-:W-:Y:S05]  /*27a0*/  BSYNC B6 ;  /* 0x0000000000067941 */ /* 0x000fea0003800000 */
.L_x_443:
[----:B------:R-:W2:Y:S01]  /*27b0*/  LDL R15, [R1+0x58] ;  /* 0x00005800010f7983 */ /* 0x000ea20000100800 */
[----:B------:R-:W-:Y:S01]  /*27c0*/  ULDC.64 UR4, c[0x0][0x9f8] ;  /* 0x00027e0000047ab9 */ /* 0x000fe20000000a00 */
[----:B------:R-:W0:Y:S01]  /*27d0*/  LDC R111, c[0x0][0x3f4] ;  /* 0x0000fd00ff6f7b82 */ /* 0x000e220000000800 */
[----:B------:R-:W-:Y:S01]  /*27e0*/  ISETP.NE.U32.AND P0, PT, RZ, UR4, PT ;  /* 0x00000004ff007c0c */ /* 0x000fe2000bf05070 */
[----:B------:R-:W-:Y:S01]  /*27f0*/  IMAD.MOV.U32 R100, RZ, RZ, R26 ;  /* 0x000000ffff647224 */ /* 0x000fe200078e001a */
[----:B------:R-:W-:Y:S01]  /*2800*/  ULDC.64 UR6, c[0x0][0x208] ;  /* 0x0000820000067ab9 */ /* 0x000fe20000000a00 */
[----:B------:R-:W3:Y:S01]  /*2810*/  LDL R20, [R1+0x5c] ;  /* 0x00005c0001147983 */ /* 0x000ee20000100800 */
[----:B------:R-:W-:-:S03]  /*2820*/  ISETP.NE.AND.EX P0, PT, RZ, UR5, PT, P0 ;  /* 0x00000005ff007c0c */ /* 0x000fc6000bf05300 */
[----:B------:R-:W1:Y:S01]  /*2830*/  LDC.64 R94, c[0x0][0x3f8] ;  /* 0x0000fe00ff5e7b82 */ /* 0x000e620000000a00 */
[----:B------:R-:W4:Y:S07]  /*2840*/  LDL R13, [R1+0x54] ;  /* 0x00005400010d7983 */ /* 0x000f2e0000100800 */
[----:B------:R-:W1:Y:S02]  /*2850*/  LDC.64 R88, c[0x0][0x408] ;  /* 0x00010200ff587b82 */ /* 0x000e640000000a00 */
[----:B------:R-:W-:Y:S01]  /*2860*/  @P0 IADD3 R4, P1, R28, UR4, RZ ;  /* 0x000000041c040c10 */ /* 0x000fe2000ff3e0ff */
[----:B------:R-:W-:-:S03]  /*2870*/  ULDC UR4, c[0x0][0x2f4] ;  /* 0x0000bd0000047ab9 */ /* 0x000fc60000000800 */
[----:B------:R-:W-:Y:S02]  /*2880*/  @P0 IADD3.X R5, R27, UR5, RZ, P1, !PT ;  /* 0x000000051b050c10 */ /* 0x000fe40008ffe4ff */
[----:B------:R-:W-:-:S03]  /*2890*/  ISETP.GE.AND P1, PT, R214, UR4, PT ;  /* 0x00000004d6007c0c */ /* 0x000fc6000bf26270 */
[----:B------:R1:W4:Y:S01]  /*28a0*/  @P0 LDG.E R100, desc[UR6][R4.64] ;  /* 0x0000000604640981 */ /* 0x000322000c1e1900 */
[----:B------:R-:W-:Y:S02]  /*28b0*/  SEL R3, RZ, 0xffffffff, P1 ;  /* 0xffffffffff037807 */ /* 0x000fe40000800000 */
[----:B------:R-:W-:-:S03]  /*28c0*/  ISETP.GE.AND P0, PT, R16, UR4, PT ;  /* 0x0000000410007c0c */ /* 0x000fc6000bf06270 */
[----:B------:R-:W-:Y:S01]  /*28d0*/  IMAD.SHL.U32 R3, R3, 0x2, RZ ;  /* 0x0000000203037824 */ /* 0x000fe200078e00ff */
[----:B------:R-:W-:Y:S02]  /*28e0*/  SEL R0, RZ, 0x1, P0 ;  /* 0x00000001ff007807 */ /* 0x000fe40000000000 */
[----:B------:R-:W-:Y:S02]  /*28f0*/  ISETP.GE.AND P2, PT, R19, UR4, PT ;  /* 0x0000000413007c0c */ /* 0x000fe4000bf46270 */
[----:B------:R-:W-:Y:S02]  /*2900*/  LOP3.LUT R0, R3, 0x2, R0, 0xe2, !PT ;  /* 0x0000000203007812 */ /* 0x000fe400078ee200 */
[----:B------:R-:W-:Y:S02]  /*2910*/  SEL R3, RZ, 0x4, P2 ;  /* 0x00000004ff037807 */ /* 0x000fe40001000000 */
[----:B------:R-:W-:Y:S02]  /*2920*/  SHF.R.S32.HI R7, RZ, 0x1f, R224 ;  /* 0x0000001fff077819 */ /* 0x000fe400000114e0 */
[----:B0-----:R-:W-:-:S02]  /*2930*/  ISETP.GE.AND P2, PT, R16, R111, PT ;  /* 0x0000006f1000720c */ /* 0x001fc40003f46270 */
[----:B------:R-:W-:Y:S01]  /*2940*/  LOP3.LUT R0, R0, R3, RZ, 0xfc, !PT ;  /* 0x0000000300007212 */ /* 0x000fe200078efcff */
[-C--:B-1----:R-:W-:Y:S01]  /*2950*/  IMAD R6, R7, R94.reuse, RZ ;  /* 0x0000005e07067224 */ /* 0x082fe200078e02ff */
[----:B------:R-:W-:Y:S02]  /*2960*/  SHF.R.S32.HI R217, RZ, 0x1f, R216 ;  /* 0x0000001fffd97819 */ /* 0x000fe400000114d8 */
[----:B------:R-:W-:Y:S01]  /*2970*/  SEL R3, R111, RZ, P2 ;  /* 0x000000ff6f037207 */ /* 0x000fe20001000000 */
[C---:B------:R-:W-:Y:S02]  /*2980*/  IMAD R5, R224.reuse, R95, R6 ;  /* 0x0000005fe0057224 */ /* 0x040fe400078e0206 */
[----:B------:R-:W-:Y:S01]  /*2990*/  IMAD.WIDE.U32 R98, R224, R94, R216 ;  /* 0x0000005ee0627225 */ /* 0x000fe200078e00d8 */
[----:B------:R-:W-:-:S03]  /*29a0*/  ISETP.GE.AND P1, PT, R214, R111, PT ;  /* 0x0000006fd600720c */ /* 0x000fc60003f26270 */
[----:B------:R-:W-:Y:S02]  /*29b0*/  IMAD.IADD R3, R16, 0x1, R3 ;  /* 0x0000000110037824 */ /* 0x000fe400078e0203 */
[----:B------:R-:W-:-:S04]  /*29c0*/  IMAD.WIDE.U32 R96, R224, R94, R16 ;  /* 0x0000005ee0607225 */ /* 0x000fc800078e0010 */
[C---:B------:R-:W-:Y:S02]  /*29d0*/  VIADD R26, R224.reuse, 0x20 ;  /* 0x00000020e01a7836 */ /* 0x040fe40000000000 */
[----:B------:R-:W-:Y:S01]  /*29e0*/  VIADD R14, R224, 0x20 ;  /* 0x00000020e00e7836 */ /* 0x000fe20000000000 */
[----:B------:R-:W-:Y:S01]  /*29f0*/  IADD3 R99, R99, R5, RZ ;  /* 0x0000000563637210 */ /* 0x000fe20007ffe0ff */
[-C--:B------:R-:W-:Y:S01]  /*2a00*/  IMAD R4, R7, R88.reuse, RZ ;  /* 0x0000005807047224 */ /* 0x080fe200078e02ff */
[----:B------:R-:W-:Y:S01]  /*2a10*/  SHF.R.S32.HI R8, RZ, 0x1f, R3 ;  /* 0x0000001fff087819 */ /* 0x000fe20000011403 */
[----:B------:R-:W-:Y:S01]  /*2a20*/  IMAD.IADD R97, R5, 0x1, R97 ;  /* 0x0000000105617824 */ /* 0x000fe200078e0261 */
[----:B------:R-:W-:Y:S02]  /*2a30*/  SEL R5, R111, RZ, P1 ;  /* 0x000000ff6f057207 */ /* 0x000fe40000800000 */
[----:B------:R-:W-:Y:S02]  /*2a40*/  SHF.L.U32 R26, R26, 0x6, RZ ;  /* 0x000000061a1a7819 */ /* 0x000fe400000006ff */
[----:B------:R-:W-:Y:S01]  /*2a50*/  SHF.L.U32 R14, R14, 0x6, RZ ;  /* 0x000000060e0e7819 */ /* 0x000fe200000006ff */
[----:B------:R-:W-:Y:S01]  /*2a60*/  IMAD.WIDE.U32 R92, R224, R88, R216 ;  /* 0x00000058e05c7225 */ /* 0x000fe200078e00d8 */
[----:B------:R-:W-:-:S03]  /*2a70*/  LOP3.LUT R26, R26, 0x1c0, RZ, 0xc0, !PT ;  /* 0x000001c01a1a7812 */ /* 0x000fc600078ec0ff */
[----:B------:R-:W-:Y:S01]  /*2a80*/  IMAD R7, R224, R89, R4 ;  /* 0x00000059e0077224 */ /* 0x000fe200078e0204 */
[-C--:B------:R-:W-:Y:S01]  /*2a90*/  LEA.HI R4, R8, R3.reuse, RZ, 0x6 ;  /* 0x0000000308047211 */ /* 0x080fe200078f30ff */
[----:B------:R-:W-:Y:S01]  /*2aa0*/  IMAD.WIDE.U32 R90, R224, R88, R16 ;  /* 0x00000058e05a7225 */ /* 0x000fe200078e0010 */
[----:B------:R-:W-:Y:S02]  /*2ab0*/  LEA.HI R8, R8, R3, RZ, 0x3 ;  /* 0x0000000308087211 */ /* 0x000fe400078f18ff */
[----:B------:R-:W-:Y:S01]  /*2ac0*/  LOP3.LUT R14, R14, 0x1c0, RZ, 0xc0, !PT ;  /* 0x000001c00e0e7812 */ /* 0x000fe200078ec0ff */
[----:B------:R-:W-:Y:S02]  /*2ad0*/  VIADD R11, R224, 0x40 ;  /* 0x00000040e00b7836 */ /* 0x000fe40000000000 */
[----:B------:R-:W-:Y:S01]  /*2ae0*/  IMAD.IADD R5, R214, 0x1, R5 ;  /* 0x00000001d6057824 */ /* 0x000fe200078e0205 */
[----:B------:R-:W-:Y:S01]  /*2af0*/  IADD3 R93, R93, R7, RZ ;  /* 0x000000075d5d7210 */ /* 0x000fe20007ffe0ff */
[----:B------:R-:W-:Y:S01]  /*2b00*/  IMAD.IADD R91, R7, 0x1, R91 ;  /* 0x00000001075b7824 */ /* 0x000fe200078e025b */
[----:B------:R-:W-:Y:S01]  /*2b10*/  SHF.R.S32.HI R4, RZ, 0x6, R4 ;  /* 0x00000006ff047819 */ /* 0x000fe20000011404 */
[----:B------:R-:W-:Y:S01]  /*2b20*/  IMAD.SHL.U32 R11, R11, 0x40, RZ ;  /* 0x000000400b0b7824 */ /* 0x000fe200078e00ff */
[----:B------:R-:W-:-:S02]  /*2b30*/  LOP3.LUT R7, R26, 0x38, R8, 0xf8, !PT ;  /* 0x000000381a077812 */ /* 0x000fc400078ef808 */
[----:B------:R-:W-:Y:S02]  /*2b40*/  SHF.R.U32.HI R14, RZ, 0x3, R14 ;  /* 0x00000003ff0e7819 */ /* 0x000fe4000001160e */
[----:B------:R-:W-:Y:S02]  /*2b50*/  SHF.R.S32.HI R6, RZ, 0x1f, R5 ;  /* 0x0000001fff067819 */ /* 0x000fe40000011405 */
[----:B------:R-:W-:Y:S02]  /*2b60*/  LOP3.LUT R7, R7, R14, RZ, 0x3c, !PT ;  /* 0x0000000e07077212 */ /* 0x000fe400078e3cff */
[----:B------:R-:W-:Y:S02]  /*2b70*/  LOP3.LUT R11, R11, 0x1c0, RZ, 0xc0, !PT ;  /* 0x000001c00b0b7812 */ /* 0x000fe400078ec0ff */
[----:B------:R-:W-:Y:S02]  /*2b80*/  LEA.HI R10, R6, R5, RZ, 0x3 ;  /* 0x00000005060a7211 */ /* 0x000fe400078f18ff */
[----:B------:R-:W-:Y:S01]  /*2b90*/  LOP3.LUT R9, R11, 0x38, R8, 0xf8, !PT ;  /* 0x000000380b097812 */ /* 0x000fe200078ef808 */
[----:B--2---:R-:W-:-:S04]  /*2ba0*/  IMAD R124, R4, 0x1400, R15 ;  /* 0x00001400047c7824 */ /* 0x004fc800078e020f */
[----:B------:R-:W-:Y:S01]  /*2bb0*/  IMAD.IADD R124, R124, 0x1, R7 ;  /* 0x000000017c7c7824 */ /* 0x000fe200078e0207 */
[----:B------:R-:W-:Y:S02]  /*2bc0*/  LOP3.LUT R7, R11, 0x38, R10, 0xf8, !PT ;  /* 0x000000380b077812 */ /* 0x000fe400078ef80a */
[----:B------:R-:W2:Y:S01]  /*2bd0*/  LDL R11, [R1+0x70] ;  /* 0x00007000010b7983 */ /* 0x000ea20000100800 */
[C---:B------:R-:W-:Y:S01]  /*2be0*/  IMAD.SHL.U32 R27, R224.reuse, 0x40, RZ ;  /* 0x00000040e01b7824 */ /* 0x040fe200078e00ff */
[C---:B------:R-:W-:Y:S01]  /*2bf0*/  SHF.L.U32 R21, R224.reuse, 0x6, RZ ;  /* 0x00000006e0157819 */ /* 0x040fe200000006ff */
[----:B------:R-:W-:-:S03]  /*2c00*/  VIADD R12, R224, 0x40 ;  /* 0x00000040e00c7836 */ /* 0x000fc60000000000 */
[----:B------:R-:W-:Y:S01]  /*2c10*/  LOP3.LUT R27, R27, 0x1c0, RZ, 0xc0, !PT ;  /* 0x000001c01b1b7812 */ /* 0x000fe200078ec0ff */
[----:B------:R-:W-:Y:S01]  /*2c20*/  IMAD.SHL.U32 R12, R12, 0x40, RZ ;  /* 0x000000400c0c7824 */ /* 0x000fe200078e00ff */
[----:B------:R-:W-:Y:S02]  /*2c30*/  LOP3.LUT R21, R21, 0x1c0, RZ, 0xc0, !PT ;  /* 0x000001c015157812 */ /* 0x000fe400078ec0ff */
[----:B------:R-:W-:Y:S02]  /*2c40*/  LOP3.LUT R3, R27, 0x38, R8, 0xf8, !PT ;  /* 0x000000381b037812 */ /* 0x000fe400078ef808 */
[----:B------:R-:W-:Y:S02]  /*2c50*/  SHF.R.U32.HI R21, RZ, 0x3, R21 ;  /* 0x00000003ff157819 */ /* 0x000fe40000011615 */
[----:B------:R-:W-:Y:S01]  /*2c60*/  LOP3.LUT R12, R12, 0x1c0, RZ, 0xc0, !PT ;  /* 0x000001c00c0c7812 */ /* 0x000fe200078ec0ff */
[----:B---3--:R-:W-:Y:S01]  /*2c70*/  IMAD R126, R4, 0x1400, R20 ;  /* 0x00001400047e7824 */ /* 0x008fe200078e0214 */
[----:B------:R-:W-:-:S02]  /*2c80*/  LOP3.LUT R3, R3, R21, RZ, 0x3c, !PT ;  /* 0x0000001503037212 */ /* 0x000fc400078e3cff */
[----:B------:R-:W-:Y:S02]  /*2c90*/  SHF.R.U32.HI R12, RZ, 0x3, R12 ;  /* 0x00000003ff0c7819 */ /* 0x000fe4000001160c */
[----:B------:R-:W-:Y:S01]  /*2ca0*/  LEA.HI R5, R6, R5, RZ, 0x6 ;  /* 0x0000000506057211 */ /* 0x000fe200078f30ff */
[----:B------:R-:W0:Y:S01]  /*2cb0*/  S2R R158, SR_TID.X ;  /* 0x00000000009e7919 */ /* 0x000e220000002100 */
[----:B------:R-:W-:Y:S01]  /*2cc0*/  LOP3.LUT R9, R9, R12, RZ, 0x3c, !PT ;  /* 0x0000000c09097212 */ /* 0x000fe200078e3cff */
[----:B----4-:R-:W-:Y:S01]  /*2cd0*/  IMAD R122, R4, 0x1400, R13 ;  /* 0x00001400047a7824 */ /* 0x010fe200078e020d */
[----:B------:R-:W-:Y:S01]  /*2ce0*/  SHF.R.S32.HI R5, RZ, 0x6, R5 ;  /* 0x00000006ff057819 */ /* 0x000fe20000011405 */
[----:B------:R-:W-:Y:S01]  /*2cf0*/  IMAD.IADD R126, R126, 0x1, R3 ;  /* 0x000000017e7e7824 */ /* 0x000fe200078e0203 */
[----:B------:R-:W-:Y:S01]  /*2d00*/  LOP3.LUT R3, R27, 0x38, R10, 0xf8, !PT ;  /* 0x000000381b037812 */ /* 0x000fe200078ef80a */
[----:B------:R-:W-:Y:S01]  /*2d10*/  IMAD.IADD R122, R122, 0x1, R9 ;  /* 0x000000017a7a7824 */ /* 0x000fe200078e0209 */
[----:B-----5:R-:W-:Y:S01]  /*2d20*/  SHF.R.S32.HI R9, RZ, 0x1f, R127 ;  /* 0x0000001fff097819 */ /* 0x020fe2000001147f */
[----:B------:R-:W-:Y:S01]  /*2d30*/  IMAD R125, R5, 0x1400, R20 ;  /* 0x00001400057d7824 */ /* 0x000fe200078e0214 */
[----:B------:R-:W-:-:S04]  /*2d40*/  LOP3.LUT R4, R3, R21, RZ, 0x3c, !PT ;  /* 0x0000001503047212 */ /* 0x000fc800078e3cff */
[----:B------:R-:W-:Y:S01]  /*2d50*/  IADD3 R125, R125, R4, RZ ;  /* 0x000000047d7d7210 */ /* 0x000fe20007ffe0ff */
[----:B------:R-:W-:Y:S01]  /*2d60*/  IMAD R4, R9, R94, RZ ;  /* 0x0000005e09047224 */ /* 0x000fe200078e02ff */
[----:B------:R-:W-:Y:S02]  /*2d70*/  LOP3.LUT R12, R7, R12, RZ, 0x3c, !PT ;  /* 0x0000000c070c7212 */ /* 0x000fe400078e3cff */
[----:B------:R-:W-:Y:S01]  /*2d80*/  LOP3.LUT R6, R26, 0x38, R10, 0xf8, !PT ;  /* 0x000000381a067812 */ /* 0x000fe200078ef80a */
[----:B------:R-:W-:Y:S01]  /*2d90*/  IMAD R7, R127, R95, R4 ;  /* 0x0000005f7f077224 */ /* 0x000fe200078e0204 */
[----:B------:R-:W-:Y:S01]  /*2da0*/  ISETP.GE.AND P0, PT, R22, UR4, PT ;  /* 0x0000000416007c0c */ /* 0x000fe2000bf06270 */
[----:B------:R-:W-:Y:S01]  /*2db0*/  IMAD R4, R9, R88, RZ ;  /* 0x0000005809047224 */ /* 0x000fe200078e02ff */
[----:B------:R-:W-:Y:S01]  /*2dc0*/  LOP3.LUT R6, R6, R14, RZ, 0x3c, !PT ;  /* 0x0000000e06067212 */ /* 0x000fe200078e3cff */
[C---:B------:R-:W-:Y:S01]  /*2dd0*/  IMAD R123, R5.reuse, 0x1400, R15 ;  /* 0x00001400057b7824 */ /* 0x040fe200078e020f */
[C---:B------:R-:W-:Y:S01]  /*2de0*/  SHF.L.U64.HI R103, R88.reuse, 0x5, R89 ;  /* 0x0000000558677819 */ /* 0x040fe20000010259 */
[----:B------:R-:W-:Y:S01]  /*2df0*/  IMAD R121, R5, 0x1400, R13 ;  /* 0x0000140005797824 */ /* 0x000fe200078e020d */
[----:B------:R-:W-:Y:S01]  /*2e00*/  SHF.L.U64.HI R107, R88, 0x6, R89 ;  /* 0x00000006586b7819 */ /* 0x000fe20000010259 */
[----:B------:R-:W-:Y:S01]  /*2e10*/  IMAD R5, R89, 0x50, RZ ;  /* 0x0000005059057824 */ /* 0x000fe200078e02ff */
[----:B------:R-:W-:Y:S01]  /*2e20*/  SEL R3, RZ, 0x8, P0 ;  /* 0x00000008ff037807 */ /* 0x000fe20000000000 */
[----:B------:R-:W-:-:S02]  /*2e30*/  IMAD R9, R127, R89, R4 ;  /* 0x000000597f097224 */ /* 0x000fc400078e0204 */
[C---:B------:R-:W-:Y:S02]  /*2e40*/  IMAD.SHL.U32 R104, R88.reuse, 0x20, RZ ;  /* 0x0000002058687824 */ /* 0x040fe400078e00ff */
[----:B------:R-:W-:Y:S02]  /*2e50*/  IMAD.SHL.U32 R108, R88, 0x40, RZ ;  /* 0x00000040586c7824 */ /* 0x000fe400078e00ff */
[----:B------:R-:W-:-:S04]  /*2e60*/  IMAD.WIDE.U32 R92, R127, R88, R92 ;  /* 0x000000587f5c7225 */ /* 0x000fc800078e005c */
[----:B------:R-:W-:-:S04]  /*2e70*/  IMAD.WIDE.U32 R90, R127, R88, R90 ;  /* 0x000000587f5a7225 */ /* 0x000fc800078e005a */
[----:B------:R-:W-:-:S04]  /*2e80*/  IMAD.WIDE.U32 R96, R127, R94, R96 ;  /* 0x0000005e7f607225 */ /* 0x000fc800078e0060 */
[----:B------:R-:W-:-:S04]  /*2e90*/  IMAD.WIDE.U32 R88, R88, 0x50, RZ ;  /* 0x0000005058587825 */ /* 0x000fc800078e00ff */
[----:B------:R-:W-:Y:S01]  /*2ea0*/  IMAD.WIDE.U32 R98, R127, R94, R98 ;  /* 0x0000005e7f627225 */ /* 0x000fe200078e0062 */
[----:B------:R-:W-:-:S03]  /*2eb0*/  IADD3 R4, R7, R97, RZ ;  /* 0x0000006107047210 */ /* 0x000fc60007ffe0ff */
[----:B------:R-:W-:Y:S01]  /*2ec0*/  IMAD.IADD R114, R114, 0x1, R25 ;  /* 0x0000000172727824 */ /* 0x000fe200078e0219 */
[----:B------:R-:W-:Y:S01]  /*2ed0*/  LOP3.LUT R25, R0, R3, RZ, 0xfc, !PT ;  /* 0x0000000300197212 */ /* 0x000fe200078efcff */
[----:B------:R-:W-:Y:S02]  /*2ee0*/  IMAD.IADD R123, R123, 0x1, R6 ;  /* 0x000000017b7b7824 */ /* 0x000fe400078e0206 */
[----:B------:R-:W-:Y:S01]  /*2ef0*/  IMAD.IADD R120, R89, 0x1, R5 ;  /* 0x0000000159787824 */ /* 0x000fe200078e0205 */
[C---:B------:R-:W-:Y:S01]  /*2f00*/  SHF.L.U64.HI R101, R94.reuse, 0x5, R95 ;  /* 0x000000055e657819 */ /* 0x040fe2000001025f */
[----:B------:R-:W-:Y:S01]  /*2f10*/  IMAD.IADD R3, R99, 0x1, R7 ;  /* 0x0000000163037824 */ /* 0x000fe200078e0207 */
[C---:B------:R-:W-:Y:S01]  /*2f20*/  SHF.L.U64.HI R105, R94.reuse, 0x6, R95 ;  /* 0x000000065e697819 */ /* 0x040fe2000001025f */
[----:B------:R-:W-:Y:S01]  /*2f30*/  IMAD.IADD R5, R93, 0x1, R9 ;  /* 0x000000015d057824 */ /* 0x000fe200078e0209 */
[C---:B------:R-:W-:Y:S01]  /*2f40*/  SHF.L.U32 R106, R94.reuse, 0x6, RZ ;  /* 0x000000065e6a7819 */ /* 0x040fe200000006ff */
[----:B------:R-:W-:Y:S01]  /*2f50*/  IMAD.IADD R6, R9, 0x1, R91 ;  /* 0x0000000109067824 */ /* 0x000fe200078e025b */
[----:B------:R-:W-:Y:S01]  /*2f60*/  SHF.R.S32.HI R7, RZ, 0x3, R8 ;  /* 0x00000003ff077819 */ /* 0x000fe20000011408 */
[----:B------:R-:W-:Y:S01]  /*2f70*/  IMAD R115, R95, 0x50, RZ ;  /* 0x000000505f737824 */ /* 0x000fe200078e02ff */
[----:B------:R-:W-:Y:S01]  /*2f80*/  SHF.R.S32.HI R9, RZ, 0x3, R10 ;  /* 0x00000003ff097819 */ /* 0x000fe2000001140a */
[----:B------:R-:W-:Y:S01]  /*2f90*/  IMAD.SHL.U32 R102, R94, 0x20, RZ ;  /* 0x000000205e667824 */ /* 0x000fe200078e00ff */
[----:B------:R-:W-:Y:S01]  /*2fa0*/  LOP3.LUT R8, R8, 0xfffffff8, RZ, 0xc0, !PT ;  /* 0xfffffff808087812 */ /* 0x000fe200078ec0ff */
[----:B------:R-:W-:Y:S01]  /*2fb0*/  IMAD.WIDE.U32 R94, R94, 0x50, RZ ;  /* 0x000000505e5e7825 */ /* 0x000fe200078e00ff */
[----:B------:R-:W-:-:S02]  /*2fc0*/  LOP3.LUT R10, R10, 0xfffffff8, RZ, 0xc0, !PT ;  /* 0xfffffff80a0a7812 */ /* 0x000fc400078ec0ff */
[----:B------:R-:W-:Y:S01]  /*2fd0*/  LOP3.LUT R20, R25, 0x2, RZ, 0xc0, !PT ;  /* 0x0000000219147812 */ /* 0x000fe200078ec0ff */
[----:B------:R-:W-:Y:S01]  /*2fe0*/  IMAD.IADD R121, R121, 0x1, R12 ;  /* 0x0000000179797824 */ /* 0x000fe200078e020c */
[----:B------:R-:W-:Y:S01]  /*2ff0*/  LOP3.LUT R21, R25, 0x4, RZ, 0xc0, !PT ;  /* 0x0000000419157812 */ /* 0x000fe200078ec0ff */
[----:B------:R-:W-:Y:S01]  /*3000*/  IMAD.IADD R115, R95, 0x1, R115 ;  /* 0x000000015f737824 */ /* 0x000fe200078e0273 */
[----:B0-----:R-:W-:Y:S02]  /*3010*/  LEA.HI R158, R158, 0x8, RZ, 0x19 ;  /* 0x000000089e9e7811 */ /* 0x001fe400078fc8ff */
[----:B------:R-:W-:Y:S02]  /*3020*/  SHF.L.U32 R111, R111, 0x1, RZ ;  /* 0x000000016f6f7819 */ /* 0x000fe400000006ff */
[----:B------:R-:W-:Y:S02]  /*3030*/  LOP3.LUT R0, R0, 0x1, RZ, 0xc0, !PT ;  /* 0x0000000100007812 */ /* 0x000fe400078ec0ff */
[----:B------:R-:W-:-:S02]  /*3040*/  LOP3.LUT R25, R25, 0x8, RZ, 0xc0, !PT ;  /* 0x0000000819197812 */ /* 0x000fc400078ec0ff */
[----:B------:R-:W-:Y:S02]  /*3050*/  SHF.R.S32.HI R113, RZ, 0x1f, R100 ;  /* 0x0000001fff717819 */ /* 0x000fe40000011464 */
[----:B------:R-:W-:Y:S02]  /*3060*/  SHF.R.S32.HI R26, RZ, 0x1f, R8 ;  /* 0x0000001fff1a7819 */ /* 0x000fe40000011408 */
[----:B------:R-:W-:Y:S01]  /*3070*/  SHF.R.S32.HI R27, RZ, 0x1f, R10 ;  /* 0x0000001fff1b7819 */ /* 0x000fe2000001140a */
[----:B--2---:R-:W-:-:S07]  /*3080*/  IMAD R109, R11, 0x20, R224 ;  /* 0x000000200b6d7824 */ /* 0x004fce00078e02e0 */
.L_x_561:
[----:B-1----:R-:W2:Y:S01]  /*3090*/  LDL R31, [R1+0x6c] ;  /* 0x00006c00011f7983 */ /* 0x002ea20000100800 */
[----:B------:R-:W0:Y:S01]  /*30a0*/  LDC R77, c[0x0][0x430] ;  /* 0x00010c00ff4d7b82 */ /* 0x000e220000000800 */
[----:B------:R-:W-:Y:S01]  /*30b0*/  IADD3 R2, R2, -0x1, RZ ;  /* 0xffffffff02027810 */ /* 0x000fe20007ffe0ff */
[----:B------:R-:W-:Y:S01]  /*30c0*/  IMAD.MOV.U32 R76, RZ, RZ, RZ ;  /* 0x000000ffff4c7224 */ /* 0x000fe200078e00ff */
[----:B------:R-:W-:-:S03]  /*30d0*/  ULDC.64 UR4, c[0x0][0x208] ;  /* 0x0000820000047ab9 */ /* 0x000fc60000000a00 */
[----:B------:R-:W-:Y:S02]  /*30e0*/  IMAD R13, R2, 0x50, R109 ;  /* 0x00000050020d7824 */ /* 0x000fe400078e026d */
[----:B------:R-:W1:Y:S02]  /*30f0*/  LDC R110, c[0x0][0x3f4] ;  /* 0x0000fd00ff6e7b82 */ /* 0x000e640000000800 */
[----:B------:R-:W-:Y:S01]  /*3100*/  IMAD.IADD R32, R114, 0x1, R13 ;  /* 0x0000000172207824 */ /* 0x000fe200078e020d */
[----:B------:R-:W-:-:S03]  /*3110*/  ISETP.GE.AND P0, PT, R13, R24, PT ;  /* 0x000000180d00720c */ /* 0x000fc60003f06270 */
[----:B------:R-:W-:Y:S01]  /*3120*/  IMAD.MOV.U32 R28, RZ, RZ, R32 ;  /* 0x000000ffff1c7224 */ /* 0x000fe200078e0020 */
[----:B------:R-:W-:Y:S02]  /*3130*/  ISETP.GT.OR P0, PT, R109, 0x4f, P0 ;  /* 0x0000004f6d00780c */ /* 0x000fe40000704670 */
[----:B0-----:R-:W-:-:S11]  /*3140*/  ISETP.NE.AND P3, PT, R77, 0x1, PT ;  /* 0x000000014d00780c */ /* 0x001fd60003f65270 */
[----:B------:R-:W0:Y:S08]  /*3150*/  @!P0 LDC.64 R14, c[0x0][0x428] ;  /* 0x00010a00ff0e8b82 */ /* 0x000e300000000a00 */
[----:B------:R-:W3:Y:S08]  /*3160*/  @!P0 LDC.64 R12, c[0x0][0x418] ;  /* 0x00010600ff0c8b82 */ /* 0x000ef00000000a00 */
[----:B------:R-:W4:Y:S08]  /*3170*/  @P3 LDC R11, c[0x0][0x434] ;  /* 0x00010d00ff0b3b82 */ /* 0x000f300000000800 */
[----:B------:R-:W1:Y:S01]  /*3180*/  @P3 LDC R30, c[0x0][0x438] ;  /* 0x00010e00ff1e3b82 */ /* 0x000e620000000800 */
[----:B----4-:R-:W-:-:S05]  /*3190*/  @P3 IMAD.HI.U32 R11, R32, R11, RZ ;  /* 0x0000000b200b3227 */ /* 0x010fca00078e00ff */
[----:B-1----:R-:W-:Y:S01]  /*31a0*/  @P3 SHF.R.U32.HI R28, RZ, R30, R11 ;  /* 0x0000001eff1c3219 */ /* 0x002fe2000001160b */
[----:B0-----:R-:W-:-:S03]  /*31b0*/  @!P0 IMAD R11, R113, R14, RZ ;  /* 0x0000000e710b8224 */ /* 0x001fc600078e02ff */
[--C-:B------:R-:W-:Y:S01]  /*31c0*/  @!P0 SHF.R.S32.HI R29, RZ, 0x1f, R28.reuse ;  /* 0x0000001fff1d8819 */ /* 0x100fe2000001141c */
[C---:B------:R-:W-:Y:S02]  /*31d0*/  @!P0 IMAD R11, R100.reuse, R15, R11 ;  /* 0x0000000f640b8224 */ /* 0x040fe400078e020b */
[----:B------:R-:W-:-:S05]  /*31e0*/  @!P0 IMAD.WIDE.U32 R14, R100, R14, R28 ;  /* 0x0000000e640e8225 */ /* 0x000fca00078e001c */
[----:B------:R-:W-:Y:S02]  /*31f0*/  @!P0 IADD3 R11, R15, R11, RZ ;  /* 0x0000000b0f0b8210 */ /* 0x000fe40007ffe0ff */
[----:B---3--:R-:W-:-:S04]  /*3200*/  @!P0 LEA R12, P3, R14, R12, 0x2 ;  /* 0x0000000c0e0c8211 */ /* 0x008fc800078610ff */
[----:B------:R-:W-:Y:S02]  /*3210*/  @!P0 LEA.HI.X R13, R14, R13, R11, 0x2, P3 ;  /* 0x0000000d0e0d8211 */ /* 0x000fe400018f140b */
[----:B------:R-:W-:-:S03]  /*3220*/  ISETP.GT.AND P3, PT, R2, R112, PT ;  /* 0x000000700200720c */ /* 0x000fc60003f64270 */
[----:B------:R0:W5:Y:S01]  /*3230*/  @!P0 LDG.E R76, desc[UR4][R12.64] ;  /* 0x000000040c4c8981 */ /* 0x000162000c1e1900 */
[----:B------:R-:W-:Y:S01]  /*3240*/  ISETP.GE.AND P0, PT, R110, 0x1, PT ;  /* 0x000000016e00780c */ /* 0x000fe20003f06270 */
[----:B------:R-:W-:Y:S01]  /*3250*/  IMAD.MOV R14, RZ, RZ, -R28 ;  /* 0x000000ffff0e7224 */ /* 0x000fe200078e0a1c */
[----:B------:R-:W-:Y:S01]  /*3260*/  LOP3.LUT R18, R18, 0xfffffffe, RZ, 0xc0, !PT ;  /* 0xfffffffe12127812 */ /* 0x000fe200078ec0ff */
[----:B------:R-:W-:Y:S05]  /*3270*/  YIELD ;  /* 0x0000000000007946 */ /* 0x000fea0003800000 */
[----:B------:R-:W-:Y:S01]  /*3280*/  BSSY B0, `(.L_x_445) ;  /* 0x0000813000007945 */ /* 0x000fe20003800000 */
[----:B------:R-:W-:Y:S01]  /*3290*/  IMAD R77, R77, R14, R32 ;  /* 0x0000000e4d4d7224 */ /* 0x000fe200078e0220 */
[----:B------:R-:W-:Y:S01]  /*32a0*/  @P3 LOP3.LUT R18, R18, 0x1, RZ, 0xfc, !PT ;  /* 0x0000000112123812 */ /* 0x000fe200078efcff */
[----:B--2---:R-:W-:-:S05]  /*32b0*/  IMAD R78, R213, 0x5000, R31 ;  /* 0x00005000d54e7824 */ /* 0x004fca00078e021f */
[----:B------:R-:W-:Y:S01]  /*32c0*/  LEA R78, R78, R23, 0x1 ;  /* 0x000000174e4e7211 */ /* 0x000fe200078e08ff */
[----:B0-----:R-:W-:Y:S06]  /*32d0*/  @!P0 BRA `(.L_x_446) ;  /* 0x0000007800548947 */ /* 0x001fec0003800000 */
[----:B------:R-:W-:Y:S01]  /*32e0*/  SHF.R.S32.HI R79, RZ, 0x1f, R77 ;  /* 0x0000001fff4f7819 */ /* 0x000fe2000001144d */
[----:B------:R-:W-:Y:S01]  /*32f0*/  ULDC.64 UR4, c[0x0][0x300] ;  /* 0x0000c00000047ab9 */ /* 0x000fe20000000a00 */
[----:B-----5:R-:W-:Y:S01]  /*3300*/  SHF.R.S32.HI R84, RZ, 0x1f, R76 ;  /* 0x0000001fff547819 */ /* 0x020fe2000001144c */
[----:B------:R-:W-:Y:S01]  /*3310*/  IMAD.WIDE.U32 R12, R77, UR4, RZ ;  /* 0x000000044d0c7c25 */ /* 0x000fe2000f8e00ff */
[----:B------:R-:W-:Y:S02]  /*3320*/  ULDC.U8 UR6, c[0x0][0x410] ;  /* 0x0001040000067ab9 */ /* 0x000fe40000000000 */
[----:B------:R-:W-:Y:S01]  /*3330*/  ISETP.NE.AND P0, PT, RZ, UR6, PT ;  /* 0x00000006ff007c0c */ /* 0x000fe2000bf05270 */
[----:B------:R-:W-:Y:S02]  /*3340*/  IMAD R14, R79, UR4, RZ ;  /* 0x000000044f0e7c24 */ /* 0x000fe4000f8e02ff */
[----:B------:R-:W-:Y:S02]  /*3350*/  IMAD R85, R2, -0x50, R24 ;  /* 0xffffffb002557824 */ /* 0x000fe400078e0218 */
[----:B------:R-:W-:Y:S01]  /*3360*/  IMAD R11, R77, UR5, R14 ;  /* 0x000000054d0b7c24 */ /* 0x000fe2000f8e020e */
[----:B------:R-:W-:Y:S01]  /*3370*/  ULDC.64 UR4, c[0x0][0x310] ;  /* 0x0000c40000047ab9 */ /* 0x000fe20000000a00 */
[----:B------:R-:W-:Y:S01]  /*3380*/  IMAD R14, R115, R2, RZ ;  /* 0x00000002730e7224 */ /* 0x000fe200078e02ff */
[----:B------:R-:W-:Y:S01]  /*3390*/  VIMNMX R85, R85, 0x50, PT ;  /* 0x0000005055557848 */ /* 0x000fe20003fe0100 */
[----:B------:R-:W-:-:S02]  /*33a0*/  IMAD R15, R84, UR4, RZ ;  /* 0x00000004540f7c24 */ /* 0x000fc4000f8e02ff */
[----:B------:R-:W-:Y:S01]  /*33b0*/  IMAD.IADD R13, R13, 0x1, R11 ;  /* 0x000000010d0d7824 */ /* 0x000fe200078e020b */
[----:B------:R-:W-:Y:S01]  /*33c0*/  SHF.R.S32.HI R11, RZ, 0x1f, R2 ;  /* 0x0000001fff0b7819 */ /* 0x000fe20000011402 */
[C---:B------:R-:W-:Y:S02]  /*33d0*/  IMAD R15, R76.reuse, UR5, R15 ;  /* 0x000000054c0f7c24 */ /* 0x040fe4000f8e020f */
[----:B------:R-:W-:Y:S01]  /*33e0*/  IMAD.WIDE.U32 R12, R76, UR4, R12 ;  /* 0x000000044c0c7c25 */ /* 0x000fe2000f8e000c */
[----:B------:R-:W-:-:S03]  /*33f0*/  ULDC.64 UR4, c[0x0][0x308] ;  /* 0x0000c20000047ab9 */ /* 0x000fc60000000a00 */
[----:B------:R-:W-:Y:S02]  /*3400*/  IMAD.IADD R13, R13, 0x1, R15 ;  /* 0x000000010d0d7824 */ /* 0x000fe400078e020f */
[----:B------:R-:W-:Y:S02]  /*3410*/  IMAD R15, R120, R2, RZ ;  /* 0x00000002780f7224 */ /* 0x000fe400078e02ff */
[----:B------:R-:W-:-:S04]  /*3420*/  IMAD.WIDE.U32 R116, R223, UR4, R12 ;  /* 0x00000004df747c25 */ /* 0x000fc8000f8e000c */
[C---:B------:R-:W-:Y:S02]  /*3430*/  IMAD R29, R11.reuse, R94, R14 ;  /* 0x0000005e0b1d7224 */ /* 0x040fe400078e020e */
[----:B------:R-:W-:Y:S02]  /*3440*/  IMAD R31, R11, R88, R15 ;  /* 0x000000580b1f7224 */ /* 0x000fe400078e020f */
[----:B------:R-:W-:Y:S01]  /*3450*/  IMAD R11, R223, UR5, R117 ;  /* 0x00000005df0b7c24 */ /* 0x000fe2000f8e0275 */
[----:B------:R-:W-:Y:S01]  /*3460*/  ULDC.64 UR4, c[0x0][0x2e8] ;  /* 0x0000ba0000047ab9 */ /* 0x000fe20000000a00 */
[----:B------:R-:W-:Y:S01]  /*3470*/  IMAD.WIDE.U32 R14, R94, R2, RZ ;  /* 0x000000025e0e7225 */ /* 0x000fe200078e00ff */
[----:B------:R-:W-:-:S03]  /*3480*/  LEA R117, P3, R116, UR4, 0x1 ;  /* 0x0000000474757c11 */ /* 0x000fc6000f8608ff */
[----:B------:R-:W-:Y:S01]  /*3490*/  IMAD.WIDE.U32 R12, R88, R2, RZ ;  /* 0x00000002580c7225 */ /* 0x000fe200078e00ff */
[----:B------:R-:W-:Y:S02]  /*34a0*/  LEA.HI.X R116, R116, UR5, R11, 0x1, P3 ;  /* 0x0000000574747c11 */ /* 0x000fe400098f0c0b */
[----:B------:R-:W-:Y:S01]  /*34b0*/  IADD3 R11, R15, R29, RZ ;  /* 0x0000001d0f0b7210 */ /* 0x000fe20007ffe0ff */
[----:B------:R-:W-:Y:S01]  /*34c0*/  IMAD.IADD R80, R13, 0x1, R31 ;  /* 0x000000010d507824 */ /* 0x000fe200078e021f */
[----:B------:R-:W-:Y:S06]  /*34d0*/  @!P0 BRA `(.L_x_447) ;  /* 0x0000003800548947 */ /* 0x000fec0003800000 */
[----:B------:R-:W-:Y:S01]  /*34e0*/  ISETP.GE.AND P3, PT, R224, R85, PT ;  /* 0x00000055e000720c */ /* 0x000fe20003f66270 */
[----:B------:R-:W-:Y:S01]  /*34f0*/  BSSY B1, `(.L_x_448) ;  /* 0x000002a000017945 */ /* 0x000fe20003800000 */
        /* <DEDUP_REMOVED lines=9> */
[----:B------:R-:W-:Y:S06]  /*3590*/  @P3 BRA `(.L_x_449) ;  /* 0x00000000007c3947 */ /* 0x000fec0003800000 */
[----:B------:R-:W-:Y:S01]  /*35a0*/  IADD3 R28, P4, R98, R14, RZ ;  /* 0x0000000e621c7210 */ /* 0x000fe20007f9e0ff */
[----:B------:R-:W-:Y:S01]  /*35b0*/  ULDC.64 UR4, c[0x0][0x3e8] ;  /* 0x0000fa0000047ab9 */ /* 0x000fe20000000a00 */
[----:B------:R-:W-:Y:S01]  /*35c0*/  IADD3 R29, P0, R92, R12, RZ ;  /* 0x0000000c5c1d7210 */ /* 0x000fe20007f1e0ff */
[----:B------:R-:W-:Y:S01]  /*35d0*/  ULDC.64 UR6, c[0x0][0x400] ;  /* 0x0001000000067ab9 */ /* 0x000fe20000000a00 */
[----:B------:R-:W-:Y:S01]  /*35e0*/  CS2R R72, SRZ ;  /* 0x0000000000487805 */ /* 0x000fe2000001ff00 */
[----:B------:R-:W-:Y:S01]  /*35f0*/  IMAD.X R31, R11, 0x1, R3, P4 ;  /* 0x000000010b1f7824 */ /* 0x000fe200020e0603 */
[----:B------:R-:W-:Y:S02]  /*3600*/  LEA R30, P4, R28, UR4, 0x1 ;  /* 0x000000041c1e7c11 */ /* 0x000fe4000f8808ff */
[----:B------:R-:W-:Y:S02]  /*3610*/  CS2R R68, SRZ ;  /* 0x0000000000447805 */ /* 0x000fe4000001ff00 */
[----:B------:R-:W-:-:S02]  /*3620*/  IADD3.X R32, R80, R5, RZ, P0, !PT ;  /* 0x0000000550207210 */ /* 0x000fc400007fe4ff */
[----:B------:R-:W-:Y:S02]  /*3630*/  CS2R R74, SRZ ;  /* 0x00000000004a7805 */ /* 0x000fe4000001ff00 */
[----:B------:R-:W-:Y:S02]  /*3640*/  LEA.HI.X R31, R28, UR5, R31, 0x1, P4 ;  /* 0x000000051c1f7c11 */ /* 0x000fe4000a0f0c1f */
[----:B------:R-:W-:Y:S02]  /*3650*/  CS2R R70, SRZ ;  /* 0x0000000000467805 */ /* 0x000fe4000001ff00 */
[C---:B------:R-:W-:Y:S01]  /*3660*/  LEA R28, P0, R29.reuse, UR6, 0x1 ;  /* 0x000000061d1c7c11 */ /* 0x040fe2000f8008ff */
[----:B------:R-:W-:Y:S01]  /*3670*/  ULDC.64 UR8, c[0x0][0x208] ;  /* 0x0000820000087ab9 */ /* 0x000fe20000000a00 */
[----:B------:R-:W-:Y:S02]  /*3680*/  ISETP.GE.AND P4, PT, R216, R110, PT ;  /* 0x0000006ed800720c */ /* 0x000fe40003f86270 */
[----:B------:R-:W-:-:S02]  /*3690*/  LEA.HI.X R29, R29, UR7, R32, 0x1, P0 ;  /* 0x000000071d1d7c11 */ /* 0x000fc400080f0c20 */
[----:B------:R-:W-:Y:S02]  /*36a0*/  ISETP.GE.AND P0, PT, R221, R110, PT ;  /* 0x0000006edd00720c */ /* 0x000fe40003f06270 */
[----:B------:R-:W-:-:S07]  /*36b0*/  CS2R R64, SRZ ;  /* 0x0000000000407805 */ /* 0x000fce000001ff00 */
[----:B------:R0:W5:Y:S04]  /*36c0*/  @!P4 LDG.E.64 R72, desc[UR8][R30.64] ;  /* 0x000000081e48c981 */ /* 0x000168000c1e1b00 */
[----:B------:R0:W5:Y:S01]  /*36d0*/  @!P4 LDG.E.64 R74, desc[UR8][R28.64] ;  /* 0x000000081c4ac981 */ /* 0x000162000c1e1b00 */
[----:B------:R-:W-:-:S03]  /*36e0*/  ISETP.GE.AND P4, PT, R220, R110, PT ;  /* 0x0000006edc00720c */ /* 0x000fc60003f86270 */
[----:B------:R0:W5:Y:S04]  /*36f0*/  @!P0 LDG.E.64 R68, desc[UR8][R30.64+0x40] ;  /* 0x000040081e448981 */ /* 0x000168000c1e1b00 */
[----:B------:R0:W5:Y:S01]  /*3700*/  @!P0 LDG.E.64 R70, desc[UR8][R28.64+0x40] ;  /* 0x000040081c468981 */ /* 0x000162000c1e1b00 */
[----:B------:R-:W-:Y:S02]  /*3710*/  ISETP.GE.AND P0, PT, R222, R110, PT ;  /* 0x0000006ede00720c */ /* 0x000fe40003f06270 */
[----:B------:R-:W-:Y:S02]  /*3720*/  CS2R R60, SRZ ;  /* 0x00000000003c7805 */ /* 0x000fe4000001ff00 */
[----:B------:R-:W-:Y:S02]  /*3730*/  CS2R R66, SRZ ;  /* 0x0000000000427805 */ /* 0x000fe4000001ff00 */
[----:B------:R-:W-:Y:S01]  /*3740*/  CS2R R62, SRZ ;  /* 0x00000000003e7805 */ /* 0x000fe2000001ff00 */
[----:B------:R0:W5:Y:S04]  /*3750*/  @!P4 LDG.E.64 R64, desc[UR8][R30.64+0x80] ;  /* 0x000080081e40c981 */ /* 0x000168000c1e1b00 */
[----:B------:R0:W5:Y:S04]  /*3760*/  @!P4 LDG.E.64 R66, desc[UR8][R28.64+0x80] ;  /* 0x000080081c42c981 */ /* 0x000168000c1e1b00 */
[----:B------:R0:W5:Y:S04]  /*3770*/  @!P0 LDG.E.64 R60, desc[UR8][R30.64+0xc0] ;  /* 0x0000c0081e3c8981 */ /* 0x000168000c1e1b00 */
[----:B------:R0:W5:Y:S02]  /*3780*/  @!P0 LDG.E.64 R62, desc[UR8][R28.64+0xc0] ;  /* 0x0000c0081c3e8981 */ /* 0x000164000c1e1b00 */
.L_x_449:
[----:B------:R-:W-:Y:S05]  /*3790*/  BSYNC B1 ;  /* 0x0000000000017941 */ /* 0x000fea0003800000 */
.L_x_448:
[----:B0----5:R-:W-:Y:S01]  /*37a0*/  IMAD.MOV.U32 R28, RZ, RZ, R60 ;  /* 0x000000ffff1c7224 */ /* 0x021fe200078e003c */
[----:B------:R-:W-:Y:S01]  /*37b0*/  MOV R29, R64 ;  /* 0x00000040001d7202 */ /* 0x000fe20000000f00 */
[----:B------:R-:W-:Y:S01]  /*37c0*/  IMAD.MOV.U32 R30, RZ, RZ, R61 ;  /* 0x000000ffff1e7224 */ /* 0x000fe200078e003d */
[----:B------:R-:W-:Y:S01]  /*37d0*/  BSSY B1, `(.L_x_450) ;  /* 0x0000045000017945 */ /* 0x000fe20003800000 */
[----:B------:R-:W-:Y:S01]  /*37e0*/  VIADD R31, R224, 0x20 ;  /* 0x00000020e01f7836 */ /* 0x000fe20000000000 */
[----:B------:R-:W-:Y:S01]  /*37f0*/  PRMT R147, R28, 0x7610, R147 ;  /* 0x000076101c937816 */ /* 0x000fe20000000093 */
[----:B------:R-:W-:Y:S01]  /*3800*/  IMAD.MOV.U32 R28, RZ, RZ, R65 ;  /* 0x000000ffff1c7224 */ /* 0x000fe200078e0041 */
[----:B------:R-:W-:Y:S01]  /*3810*/  PRMT R146, R30, 0x7610, R146 ;  /* 0x000076101e927816 */ /* 0x000fe20000000092 */
[----:B------:R-:W-:Y:S01]  /*3820*/  IMAD.MOV.U32 R30, RZ, RZ, R72 ;  /* 0x000000ffff1e7224 */ /* 0x000fe200078e0048 */
[----:B------:R-:W-:Y:S01]  /*3830*/  PRMT R149, R29, 0x7610, R149 ;  /* 0x000076101d957816 */ /* 0x000fe20000000095 */
[----:B------:R-:W-:Y:S01]  /*3840*/  IMAD.MOV.U32 R29, RZ, RZ, R68 ;  /* 0x000000ffff1d7224 */ /* 0x000fe200078e0044 */
[----:B------:R-:W-:-:S02]  /*3850*/  PRMT R148, R28, 0x7610, R148 ;  /* 0x000076101c947816 */ /* 0x000fc40000000094 */
[----:B------:R-:W-:Y:S02]  /*3860*/  CS2R R48, SRZ ;  /* 0x0000000000307805 */ /* 0x000fe4000001ff00 */
[----:B------:R-:W-:Y:S02]  /*3870*/  MOV R28, R69 ;  /* 0x00000045001c7202 */ /* 0x000fe40000000f00 */
[----:B------:R-:W-:Y:S02]  /*3880*/  CS2R R52, SRZ ;  /* 0x0000000000347805 */ /* 0x000fe4000001ff00 */
[----:B------:R-:W-:Y:S01]  /*3890*/  PRMT R119, R30, 0x7610, R119 ;  /* 0x000076101e777816 */ /* 0x000fe20000000077 */
[----:B------:R-:W-:Y:S01]  /*38a0*/  IMAD.MOV.U32 R30, RZ, RZ, R63 ;  /* 0x000000ffff1e7224 */ /* 0x000fe200078e003f */
[----:B------:R-:W-:Y:S01]  /*38b0*/  PRMT R150, R28, 0x5410, R29 ;  /* 0x000054101c967816 */ /* 0x000fe2000000001d */
[----:B------:R-:W-:Y:S01]  /*38c0*/  IMAD.MOV.U32 R29, RZ, RZ, R73 ;  /* 0x000000ffff1d7224 */ /* 0x000fe200078e0049 */
[----:B------:R-:W-:-:S02]  /*38d0*/  ISETP.GE.AND P4, PT, R31, R85, PT ;  /* 0x000000551f00720c */ /* 0x000fc40003f86270 */
[----:B------:R-:W-:Y:S02]  /*38e0*/  CS2R R56, SRZ ;  /* 0x0000000000387805 */ /* 0x000fe4000001ff00 */
[----:B------:R-:W-:Y:S02]  /*38f0*/  MOV R28, R62 ;  /* 0x0000003e001c7202 */ /* 0x000fe40000000f00 */
[----:B------:R-:W-:Y:S02]  /*3900*/  CS2R R46, SRZ ;  /* 0x00000000002e7805 */ /* 0x000fe4000001ff00 */
        /* <DEDUP_REMOVED lines=15> */
[----:B------:R-:W-:Y:S02]  /*3a00*/  PRMT R152, R29, 0x5410, R30 ;  /* 0x000054101d987816 */ /* 0x000fe4000000001e */
[----:B------:R-:W-:Y:S01]  /*3a10*/  PRMT R119, R119, 0x5410, R28 ;  /* 0x0000541077777816 */ /* 0x000fe2000000001c */
[----:B------:R-:W-:Y:S06]  /*3a20*/  @P4 BRA `(.L_x_451) ;  /* 0x00000000007c4947 */ /* 0x000fec0003800000 */
[----:B------:R-:W-:Y:S01]  /*3a30*/  IADD3 R28, P0, P5, R98, R14, R102 ;  /* 0x0000000e621c7210 */ /* 0x000fe20007d1e066 */
[----:B------:R-:W-:Y:S01]  /*3a40*/  ULDC.64 UR4, c[0x0][0x3e8] ;  /* 0x0000fa0000047ab9 */ /* 0x000fe20000000a00 */
[----:B------:R-:W-:Y:S01]  /*3a50*/  ULDC.64 UR6, c[0x0][0x400] ;  /* 0x0001000000067ab9 */ /* 0x000fe20000000a00 */
[----:B------:R-:W-:Y:S02]  /*3a60*/  CS2R R56, SRZ ;  /* 0x0000000000387805 */ /* 0x000fe4000001ff00 */
[----:B------:R-:W-:Y:S02]  /*3a70*/  IADD3.X R31, R3, R11, R101, P0, P5 ;  /* 0x0000000b031f7210 */ /* 0x000fe400007ea465 */
[----:B------:R-:W-:Y:S02]  /*3a80*/  CS2R R58, SRZ ;  /* 0x00000000003a7805 */ /* 0x000fe4000001ff00 */
[----:B------:R-:W-:Y:S01]  /*3a90*/  IADD3 R29, P0, P5, R92, R12, R104 ;  /* 0x0000000c5c1d7210 */ /* 0x000fe20007d1e068 */
[----:B------:R-:W-:-:S03]  /*3aa0*/  ULDC.64 UR8, c[0x0][0x208] ;  /* 0x0000820000087ab9 */ /* 0x000fc60000000a00 */
[----:B------:R-:W-:Y:S02]  /*3ab0*/  IADD3.X R32, R5, R80, R103, P0, P5 ;  /* 0x0000005005207210 */ /* 0x000fe400007ea467 */
[----:B------:R-:W-:-:S04]  /*3ac0*/  LEA R30, P0, R28, UR4, 0x1 ;  /* 0x000000041c1e7c11 */ /* 0x000fc8000f8008ff */
[----:B------:R-:W-:Y:S02]  /*3ad0*/  LEA.HI.X R31, R28, UR5, R31, 0x1, P0 ;  /* 0x000000051c1f7c11 */ /* 0x000fe400080f0c1f */
[----:B------:R-:W-:-:S04]  /*3ae0*/  LEA R28, P0, R29, UR6, 0x1 ;  /* 0x000000061d1c7c11 */ /* 0x000fc8000f8008ff */
[----:B------:R-:W-:Y:S02]  /*3af0*/  LEA.HI.X R29, R29, UR7, R32, 0x1, P0 ;  /* 0x000000071d1d7c11 */ /* 0x000fe400080f0c20 */
[----:B------:R-:W-:Y:S02]  /*3b00*/  ISETP.GE.AND P0, PT, R216, R110, PT ;  /* 0x0000006ed800720c */ /* 0x000fe40003f06270 */
[----:B------:R-:W-:Y:S02]  /*3b10*/  CS2R R52, SRZ ;  /* 0x0000000000347805 */ /* 0x000fe4000001ff00 */
[----:B------:R-:W-:-:S09]  /*3b20*/  CS2R R54, SRZ ;  /* 0x0000000000367805 */ /* 0x000fd2000001ff00 */
[----:B------:R0:W5:Y:S04]  /*3b30*/  @!P0 LDG.E.64 R56, desc[UR8][R30.64] ;  /* 0x000000081e388981 */ /* 0x000168000c1e1b00 */
[----:B------:R0:W5:Y:S01]  /*3b40*/  @!P0 LDG.E.64 R58, desc[UR8][R28.64] ;  /* 0x000000081c3a8981 */ /* 0x000162000c1e1b00 */
        /* <DEDUP_REMOVED lines=10> */
[----:B------:R-:W-:-:S13]  /*3bf0*/  ISETP.GE.AND P0, PT, R222, R110, PT ;  /* 0x0000006ede00720c */ /* 0x000fda0003f06270 */
[----:B------:R0:W5:Y:S04]  /*3c00*/  @!P0 LDG.E.64 R44, desc[UR8][R30.64+0xc0] ;  /* 0x0000c0081e2c8981 */ /* 0x000168000c1e1b00 */
[----:B------:R0:W5:Y:S02]  /*3c10*/  @!P0 LDG.E.64 R46, desc[UR8][R28.64+0xc0] ;  /* 0x0000c0081c2e8981 */ /* 0x000164000c1e1b00 */
.L_x_451:
[----:B------:R-:W-:Y:S05]  /*3c20*/  BSYNC B1 ;  /* 0x0000000000017941 */ /* 0x000fea0003800000 */
.L_x_450:
[----:B0----5:R-:W-:Y:S01]  /*3c30*/  IMAD.MOV.U32 R29, RZ, RZ, R48 ;  /* 0x000000ffff1d7224 */ /* 0x021fe200078e0030 */
[----:B------:R-:W-:Y:S01]  /*3c40*/  MOV R28, R49 ;  /* 0x00000031001c7202 */ /* 0x000fe20000000f00 */
[----:B------:R-:W-:Y:S01]  /*3c50*/  IMAD.MOV.U32 R30, RZ, RZ, R45 ;  /* 0x000000ffff1e7224 */ /* 0x000fe200078e002d */
[----:B------:R-:W-:Y:S01]  /*3c60*/  IADD3 R32, R224, 0x40, RZ ;  /* 0x00000040e0207810 */ /* 0x000fe20007ffe0ff */
[----:B------:R-:W-:Y:S01]  /*3c70*/  BSSY B1, `(.L_x_452) ;  /* 0x0000041000017945 */ /* 0x000fe20003800000 */
[----:B------:R-:W-:Y:S01]  /*3c80*/  PRMT R140, R28, 0x7610, R140 ;  /* 0x000076101c8c7816 */ /* 0x000fe2000000008c */
[----:B------:R-:W-:Y:S01]  /*3c90*/  IMAD.MOV.U32 R28, RZ, RZ, R57 ;  /* 0x000000ffff1c7224 */ /* 0x000fe200078e0039 */
[----:B------:R-:W-:Y:S02]  /*3ca0*/  PRMT R139, R139, 0x5410, R29 ;  /* 0x000054108b8b7816 */ /* 0x000fe4000000001d */
[----:B------:R-:W-:Y:S02]  /*3cb0*/  CS2R R36, SRZ ;  /* 0x0000000000247805 */ /* 0x000fe4000001ff00 */
[----:B------:R-:W-:-:S02]  /*3cc0*/  MOV R29, R56 ;  /* 0x00000038001d7202 */ /* 0x000fc40000000f00 */
[----:B------:R-:W-:Y:S02]  /*3cd0*/  CS2R R40, SRZ ;  /* 0x0000000000287805 */ /* 0x000fe4000001ff00 */
[----:B------:R-:W-:Y:S02]  /*3ce0*/  MOV R31, R44 ;  /* 0x0000002c001f7202 */ /* 0x000fe40000000f00 */
[----:B------:R-:W-:Y:S02]  /*3cf0*/  CS2R R34, SRZ ;  /* 0x0000000000227805 */ /* 0x000fe4000001ff00 */
[----:B------:R-:W-:Y:S01]  /*3d00*/  PRMT R144, R29, 0x5410, R28 ;  /* 0x000054101d907816 */ /* 0x000fe2000000001c */
[----:B------:R-:W-:Y:S01]  /*3d10*/  IMAD.MOV.U32 R28, RZ, RZ, R51 ;  /* 0x000000ffff1c7224 */ /* 0x000fe200078e0033 */
[----:B------:R-:W-:Y:S01]  /*3d20*/  ISETP.GE.AND P5, PT, R32, R85, PT ;  /* 0x000000552000720c */ /* 0x000fe20003fa6270 */
[----:B------:R-:W-:Y:S01]  /*3d30*/  IMAD.MOV.U32 R29, RZ, RZ, R50 ;  /* 0x000000ffff1d7224 */ /* 0x000fe200078e0032 */
[----:B------:R-:W-:Y:S01]  /*3d40*/  PRMT R136, R31, 0x5410, R30 ;  /* 0x000054101f887816 */ /* 0x000fe2000000001e */
[----:B------:R-:W-:Y:S01]  /*3d50*/  IMAD.MOV.U32 R31, RZ, RZ, R52 ;  /* 0x000000ffff1f7224 */ /* 0x000fe200078e0034 */
[----:B------:R-:W-:Y:S01]  /*3d60*/  PRMT R141, R28, 0x7610, R141 ;  /* 0x000076101c8d7816 */ /* 0x000fe2000000008d */
[----:B------:R-:W-:Y:S01]  /*3d70*/  IMAD.MOV.U32 R30, RZ, RZ, R53 ;  /* 0x000000ffff1e7224 */ /* 0x000fe200078e0035 */
[----:B------:R-:W-:Y:S01]  /*3d80*/  PRMT R140, R140, 0x5410, R29 ;  /* 0x000054108c8c7816 */ /* 0x000fe2000000001d */
[----:B------:R-:W-:Y:S01]  /*3d90*/  IMAD.MOV.U32 R28, RZ, RZ, R55 ;  /* 0x000000ffff1c7224 */ /* 0x000fe200078e0037 */
[----:B------:R-:W-:-:S02]  /*3da0*/  MOV R29, R54 ;  /* 0x00000036001d7202 */ /* 0x000fc40000000f00 */
[----:B------:R-:W-:Y:S02]  /*3db0*/  CS2R R32, SRZ ;  /* 0x0000000000207805 */ /* 0x000fe4000001ff00 */
[----:B------:R-:W-:Y:S01]  /*3dc0*/  PRMT R142, R31, 0x5410, R30 ;  /* 0x000054101f8e7816 */ /* 0x000fe2000000001e */
[----:B------:R-:W-:Y:S01]  /*3dd0*/  IMAD.MOV.U32 R31, RZ, RZ, R46 ;  /* 0x000000ffff1f7224 */ /* 0x000fe200078e002e */
[----:B------:R-:W-:Y:S01]  /*3de0*/  PRMT R143, R29, 0x5410, R28 ;  /* 0x000054101d8f7816 */ /* 0x000fe2000000001c */
[----:B------:R-:W-:Y:S01]  /*3df0*/  IMAD.MOV.U32 R29, RZ, RZ, R58 ;  /* 0x000000ffff1d7224 */ /* 0x000fe200078e003a */
[----:B------:R-:W-:Y:S01]  /*3e00*/  MOV R30, R47 ;  /* 0x0000002f001e7202 */ /* 0x000fe20000000f00 */
[----:B------:R-:W-:Y:S01]  /*3e10*/  IMAD.MOV.U32 R28, RZ, RZ, R59 ;  /* 0x000000ffff1c7224 */ /* 0x000fe200078e003b */
[----:B------:R-:W-:Y:S02]  /*3e20*/  CS2R R38, SRZ ;  /* 0x0000000000267805 */ /* 0x000fe4000001ff00 */
[----:B------:R-:W-:-:S02]  /*3e30*/  CS2R R42, SRZ ;  /* 0x00000000002a7805 */ /* 0x000fc4000001ff00 */
[----:B------:R-:W-:Y:S02]  /*3e40*/  PRMT R137, R31, 0x5410, R30 ;  /* 0x000054101f897816 */ /* 0x000fe4000000001e */
[----:B------:R-:W-:Y:S02]  /*3e50*/  CS2R R30, SRZ ;  /* 0x00000000001e7805 */ /* 0x000fe4000001ff00 */
[----:B------:R-:W-:Y:S02]  /*3e60*/  PRMT R145, R29, 0x5410, R28 ;  /* 0x000054101d917816 */ /* 0x000fe4000000001c */
[----:B------:R-:W-:Y:S01]  /*3e70*/  CS2R R28, SRZ ;  /* 0x00000000001c7805 */ /* 0x000fe2000001ff00 */
[----:B------:R-:W-:Y:S06]  /*3e80*/  @P5 BRA `(.L_x_453) ;  /* 0x00000000007c5947 */ /* 0x000fec0003800000 */
[----:B------:R-:W-:Y:S01]  /*3e90*/  IADD3 R15, P0, P6, R98, R106, R14 ;  /* 0x0000006a620f7210 */ /* 0x000fe20007e1e00e */
[----:B------:R-:W-:Y:S01]  /*3ea0*/  ULDC.64 UR4, c[0x0][0x3e8] ;  /* 0x0000fa0000047ab9 */ /* 0x000fe20000000a00 */
[----:B------:R-:W-:Y:S02]  /*3eb0*/  CS2R R40, SRZ ;  /* 0x0000000000287805 */ /* 0x000fe4000001ff00 */
[----:B------:R-:W-:Y:S02]  /*3ec0*/  CS2R R42, SRZ ;  /* 0x00000000002a7805 */ /* 0x000fe4000001ff00 */
[----:B------:R-:W-:Y:S01]  /*3ed0*/  IADD3.X R11, R3, R105, R11, P0, P6 ;  /* 0x00000069030b7210 */ /* 0x000fe200007ec40b */
[----:B------:R-:W-:Y:S01]  /*3ee0*/  ULDC.64 UR6, c[0x0][0x208] ;  /* 0x0000820000067ab9 */ /* 0x000fe20000000a00 */
[----:B------:R-:W-:-:S04]  /*3ef0*/  IADD3 R13, P0, P6, R92, R108, R12 ;  /* 0x0000006c5c0d7210 */ /* 0x000fc80007e1e00c */
[----:B------:R-:W-:Y:S02]  /*3f00*/  IADD3.X R80, R5, R107, R80, P0, P6 ;  /* 0x0000006b05507210 */ /* 0x000fe400007ec450 */
[----:B------:R-:W-:-:S04]  /*3f10*/  LEA R14, P0, R15, UR4, 0x1 ;  /* 0x000000040f0e7c11 */ /* 0x000fc8000f8008ff */
[----:B------:R-:W-:Y:S01]  /*3f20*/  LEA.HI.X R15, R15, UR5, R11, 0x1, P0 ;  /* 0x000000050f0f7c11 */ /* 0x000fe200080f0c0b */
[----:B------:R-:W-:Y:S02]  /*3f30*/  ULDC.64 UR4, c[0x0][0x400] ;  /* 0x0001000000047ab9 */ /* 0x000fe40000000a00 */
        /* <DEDUP_REMOVED lines=20> */
.L_x_453:
[----:B------:R-:W-:Y:S05]  /*4080*/  BSYNC B1 ;  /* 0x0000000000017941 */ /* 0x000fea0003800000 */
.L_x_452:
[----:B0----5:R-:W-:Y:S01]  /*4090*/  IMAD.MOV.U32 R12, RZ, RZ, R28 ;  /* 0x000000ffff0c7224 */ /* 0x021fe200078e001c */
[----:B------:R-:W-:Y:S01]  /*40a0*/  MOV R11, R29 ;  /* 0x0000001d000b7202 */ /* 0x000fe20000000f00 */
[----:B------:R-:W-:-:S03]  /*40b0*/  ULOP3.LUT UR4, UR60, 0x1, URZ, 0xfc, !UPT ;  /* 0x000000013c047892 */ /* 0x000fc6000f8efc3f */
[----:B------:R-:W-:Y:S01]  /*40c0*/  PRMT R81, R12, 0x5410, R11 ;  /* 0x000054100c517816 */ /* 0x000fe2000000000b */
[----:B------:R-:W-:Y:S01]  /*40d0*/  IMAD.MOV.U32 R12, RZ, RZ, R32 ;  /* 0x000000ffff0c7224 */ /* 0x000fe200078e0020 */
[----:B------:R-:W-:Y:S01]  /*40e0*/  UISETP.NE.AND UP0, UPT, UR4, 0x3, UPT ;  /* 0x000000030400788c */ /* 0x000fe2000bf05270 */
[----:B------:R-:W-:-:S05]  /*40f0*/  IMAD.MOV.U32 R11, RZ, RZ, R33 ;  /* 0x000000ffff0b7224 */ /* 0x000fca00078e0021 */
[----:B------:R-:W-:Y:S01]  /*4100*/  PRMT R128, R12, 0x5410, R11 ;  /* 0x000054100c807816 */ /* 0x000fe2000000000b */
[----:B------:R-:W-:Y:S01]  /*4110*/  IMAD.MOV.U32 R11, RZ, RZ, R37 ;  /* 0x000000ffff0b7224 */ /* 0x000fe200078e0025 */
[----:B------:R-:W-:Y:S02]  /*4120*/  MOV R12, R36 ;  /* 0x00000024000c7202 */ /* 0x000fe40000000f00 */
[----:B------:R-:W-:Y:S02]  /*4130*/  PLOP3.LUT P0, PT, PT, PT, UP0, 0x80, 0x0 ;  /* 0x000000000000781c */ /* 0x000fe40003f0f008 */
[----:B------:R-:W-:Y:S01]  /*4140*/  PRMT R134, R12, 0x5410, R11 ;  /* 0x000054100c867816 */ /* 0x000fe2000000000b */
[----:B------:R-:W-:Y:S01]  /*4150*/  IMAD.MOV.U32 R12, RZ, RZ, R40 ;  /* 0x000000ffff0c7224 */ /* 0x000fe200078e0028 */
[----:B------:R-:W-:-:S04]  /*4160*/  MOV R11, R41 ;  /* 0x00000029000b7202 */ /* 0x000fc80000000f00 */
[----:B------:R-:W-:Y:S01]  /*4170*/  PRMT R138, R12, 0x5410, R11 ;  /* 0x000054100c8a7816 */ /* 0x000fe2000000000b */
[----:B------:R-:W-:Y:S02]  /*4180*/  IMAD.MOV.U32 R12, RZ, RZ, R30 ;  /* 0x000000ffff0c7224 */ /* 0x000fe400078e001e */
[----:B------:R-:W-:-:S05]  /*4190*/  IMAD.MOV.U32 R11, RZ, RZ, R31 ;  /* 0x000000ffff0b7224 */ /* 0x000fca00078e001f */
[----:B------:R-:W-:Y:S02]  /*41a0*/  PRMT R82, R12, 0x5410, R11 ;  /* 0x000054100c527816 */ /* 0x000fe4000000000b */
[----:B------:R-:W-:-:S04]  /*41b0*/  MOV R11, R34 ;  /* 0x00000022000b7202 */ /* 0x000fc80000000f00 */
[----:B------:R-:W-:Y:S01]  /*41c0*/  PRMT R131, R11, 0x7610, R131 ;  /* 0x000076100b837816 */ /* 0x000fe20000000083 */
[----:B------:R-:W-:-:S05]  /*41d0*/  IMAD.MOV.U32 R11, RZ, RZ, R35 ;  /* 0x000000ffff0b7224 */ /* 0x000fca00078e0023 */
[----:B------:R-:W-:Y:S01]  /*41e0*/  PRMT R131, R131, 0x5410, R11 ;  /* 0x0000541083837816 */ /* 0x000fe2000000000b */
[----:B------:R-:W-:-:S05]  /*41f0*/  IMAD.MOV.U32 R11, RZ, RZ, R38 ;  /* 0x000000ffff0b7224 */ /* 0x000fca00078e0026 */
[----:B------:R-:W-:Y:S02]  /*4200*/  PRMT R135, R11, 0x7610, R135 ;  /* 0x000076100b877816 */ /* 0x000fe40000000087 */
[----:B------:R-:W-:-:S04]  /*4210*/  MOV R11, R39 ;  /* 0x00000027000b7202 */ /* 0x000fc80000000f00 */
[----:B------:R-:W-:Y:S01]  /*4220*/  PRMT R135, R135, 0x5410, R11 ;  /* 0x0000541087877816 */ /* 0x000fe2000000000b */
[----:B------:R-:W-:-:S05]  /*4230*/  IMAD.MOV.U32 R11, RZ, RZ, R42 ;  /* 0x000000ffff0b7224 */ /* 0x000fca00078e002a */
[----:B------:R-:W-:Y:S01]  /*4240*/  PRMT R139, R11, 0x7610, R139 ;  /* 0x000076100b8b7816 */ /* 0x000fe2000000008b */
[----:B------:R-:W-:-:S05]  /*4250*/  IMAD.MOV.U32 R11, RZ, RZ, R43 ;  /* 0x000000ffff0b7224 */ /* 0x000fca00078e002b */
[----:B------:R-:W-:Y:S01]  /*4260*/  PRMT R141, R141, 0x5410, R11 ;  /* 0x000054108d8d7816 */ /* 0x000fe2000000000b */
[----:B------:R-:W-:Y:S06]  /*4270*/  @!P0 BRA `(.L_x_454) ;  /* 0x0000000000048947 */ /* 0x000fec0003800000 */
[----:B------:R-:W-:Y:S01]  /*4280*/  BPT.TRAP 0x1 ;  /* 0x000000040000795c */ /* 0x000fe20000300000 */
.L_x_454:
[----:B------:R-:W-:Y:S01]  /*4290*/  LEA R86, R213, R23, 0x3 ;  /* 0x00000017d5567211 */ /* 0x000fe200078e18ff */
[----:B------:R-:W-:Y:S01]  /*42a0*/  BSSY B1, `(.L_x_455) ;  /* 0x0000004000017945 */ /* 0x000fe20003800000 */
[----:B------:R-:W-:-:S04]  /*42b0*/  SHF.L.U32 R87, R225, 0x1f, RZ ;  /* 0x0000001fe1577819 */ /* 0x000fc800000006ff */
[----:B------:R-:W0:Y:S02]  /*42c0*/  SYNCS.PHASECHK.TRANS64.TRYWAIT P6, [R86+URZ+0x38890], R87 ;  /* 0x03889057560075a7 */ /* 0x000e2400080c017f */
[----:B0-----:R-:W-:Y:S05]  /*42d0*/  @!P6 BRA `(.L_x_456) ;  /* 0x0000026800ace947 */ /* 0x001fea0003800000 */
.L_x_810:
[----:B------:R-:W-:Y:S05]  /*42e0*/  BSYNC B1 ;  /* 0x0000000000017941 */ /* 0x000fea0003800000 */
.L_x_455:
[----:B------:R-:W-:-:S03]  /*42f0*/  UMOV UR4, 0xffffffff ;  /* 0xffffffff00047882 */ /* 0x000fc60000000000 */
[----:B------:R-:W-:Y:S05]  /*4300*/  BRA.DIV UR4, `(.L_x_457) ;  /* 0x0000026a04b47947 */ /* 0x000fea000b800000 */
[----:B------:R1:W2:Y:S04]  /*4310*/  SHFL.IDX PT, R80, R116, RZ, 0x181f ;  /* 0x00181fff74507589 */ /* 0x0002a800000e0000 */
[----:B------:R1:W3:Y:S02]  /*4320*/  SHFL.IDX PT, R11, R117, RZ, 0x181f ;  /* 0x00181fff750b7589 */ /* 0x0002e400000e0000 */
.L_x_814:
[----:B------:R-:W-:Y:S04]  /*4330*/  BSSY B1, `(.L_x_458) ;  /* 0x00000dd000017945 */ /* 0x000fe80003800000 */
[----:B------:R-:W-:Y:S05]  /*4340*/  @P3 BRA `(.L_x_459) ;  /* 0x0000000c006c3947 */ /* 0x000fea0003800000 */
[----:B------:R-:W-:Y:S01]  /*4350*/  ISETP.NE.AND P3, PT, R0, RZ, PT ;  /* 0x000000ff0000720c */ /* 0x000fe20003f65270 */
[----:B------:R-:W-:-:S12]  /*4360*/  BSSY B2, `(.L_x_460) ;  /* 0x0000035000027945 */ /* 0x000fd80003800000 */
[----:B------:R-:W-:Y:S05]  /*4370*/  @!P3 BRA `(.L_x_461) ;  /* 0x0000000000ccb947 */ /* 0x000fea0003800000 */
[----:B------:R4:W0:Y:S01]  /*4380*/  LDS.128 R12, [R78+0x24400] ;  /* 0x024400004e0c7984 */ /* 0x0008220000000c00 */
[----:B------:R-:W-:Y:S01]  /*4390*/  ISETP.GE.AND P3, PT, R216, R110, PT ;  /* 0x0000006ed800720c */ /* 0x000fe20003f66270 */
[----:B------:R-:W-:-:S12]  /*43a0*/  BSSY B3, `(.L_x_462) ;  /* 0x000002c000037945 */ /* 0x000fd80003800000 */
[----:B----4-:R-:W-:Y:S05]  /*43b0*/  @P3 BRA `(.L_x_463) ;  /* 0x0000000000a83947 */ /* 0x010fea0003800000 */
[----:B------:R-:W-:Y:S01]  /*43c0*/  SHF.R.U64 R83, R74, 0x10, R75 ;  /* 0x000000104a537819 */ /* 0x000fe2000000124b */
[----:B0-----:R-:W-:Y:S01]  /*43d0*/  HADD2.F32 R118, -RZ, R13.H0_H0 ;  /* 0x2000000dff767230 */ /* 0x001fe20000004100 */
[----:B------:R-:W-:Y:S02]  /*43e0*/  SHF.R.U64 R72, R72, 0x10, R73 ;  /* 0x0000001048487819 */ /* 0x000fe40000001249 */
[----:B------:R-:W-:Y:S01]  /*43f0*/  SHF.R.U32.HI R74, RZ, 0x10, R75 ;  /* 0x00000010ff4a7819 */ /* 0x000fe2000001164b */
[----:B------:R-:W-:Y:S01]  /*4400*/  HADD2.F32 R83, -RZ, R83.H0_H0 ;  /* 0x20000053ff537230 */ /* 0x000fe20000004100 */
[----:B------:R-:W-:Y:S01]  /*4410*/  SHF.R.U32.HI R73, RZ, 0x10, R73 ;  /* 0x00000010ff497819 */ /* 0x000fe20000011649 */
[----:B------:R-:W-:Y:S02]  /*4420*/  HADD2.F32 R75, -RZ, R13.H1_H1 ;  /* 0x3000000dff4b7230 */ /* 0x000fe40000004100 */
[----:B------:R-:W-:Y:S02]  /*4430*/  HADD2.F32 R72, -RZ, R72.H0_H0 ;  /* 0x20000048ff487230 */ /* 0x000fe40000004100 */
[----:B------:R-:W-:-:S02]  /*4440*/  HADD2.F32 R73, -RZ, R73.H0_H0 ;  /* 0x20000049ff497230 */ /* 0x000fc40000004100 */
[-C--:B------:R-:W-:Y:S01]  /*4450*/  FMUL.FTZ R13, R75, R83.reuse ;  /* 0x000000534b0d7220 */ /* 0x080fe20000410000 */
[----:B------:R-:W-:-:S03]  /*4460*/  FMUL.FTZ R83, R118, R83 ;  /* 0x0000005376537220 */ /* 0x000fc60000410000 */
[-C--:B------:R-:W-:Y:S01]  /*4470*/  FFMA.FTZ R13, R118, R72.reuse, -R13 ;  /* 0x00000048760d7223 */ /* 0x080fe2000001080d */
[----:B------:R-:W-:Y:S01]  /*4480*/  FFMA.FTZ R72, R75, R72, R83 ;  /* 0x000000484b487223 */ /* 0x000fe20000010053 */
[----:B------:R-:W-:Y:S02]  /*4490*/  HADD2.F32 R75, -RZ, R74.H0_H0 ;  /* 0x2000004aff4b7230 */ /* 0x000fe40000004100 */
[--C-:B------:R-:W-:Y:S02]  /*44a0*/  HADD2.F32 R74, -RZ, R15.reuse.H1_H1 ;  /* 0x3000000fff4a7230 */ /* 0x100fe40000004100 */
[----:B------:R-:W-:Y:S01]  /*44b0*/  HADD2.F32 R83, -RZ, R15.H0_H0 ;  /* 0x2000000fff537230 */ /* 0x000fe20000004100 */
[----:B------:R-:W-:Y:S01]  /*44c0*/  F2FP.F16.F32.PACK_AB R13, R72, R13 ;  /* 0x0000000d480d723e */ /* 0x000fe200000000ff */
[----:B------:R-:W-:Y:S02]  /*44d0*/  HADD2.F32 R118, -RZ, R12.H0_H0 ;  /* 0x2000000cff767230 */ /* 0x000fe40000004100 */
[-C--:B------:R-:W-:Y:S01]  /*44e0*/  FMUL.FTZ R15, R74, R75.reuse ;  /* 0x0000004b4a0f7220 */ /* 0x080fe20000410000 */
[----:B------:R-:W-:-:S03]  /*44f0*/  FMUL.FTZ R75, R83, R75 ;  /* 0x0000004b534b7220 */ /* 0x000fc60000410000 */
[-C--:B------:R-:W-:Y:S01]  /*4500*/  FFMA.FTZ R15, R83, R73.reuse, -R15 ;  /* 0x00000049530f7223 */ /* 0x080fe2000001080f */
[--C-:B------:R-:W-:Y:S02]  /*4510*/  HADD2.F32 R83, -RZ, R119.reuse.H1_H1 ;  /* 0x30000077ff537230 */ /* 0x100fe40000004100 */
[----:B------:R-:W-:Y:S01]  /*4520*/  FFMA.FTZ R73, R74, R73, R75 ;  /* 0x000000494a497223 */ /* 0x000fe2000001004b */
[----:B------:R-:W-:Y:S02]  /*4530*/  HADD2.F32 R74, -RZ, R12.H1_H1 ;  /* 0x3000000cff4a7230 */ /* 0x000fe40000004100 */
[----:B------:R-:W-:Y:S02]  /*4540*/  HADD2.F32 R75, -RZ, R119.H0_H0 ;  /* 0x20000077ff4b7230 */ /* 0x000fe40000004100 */
[----:B------:R-:W-:Y:S02]  /*4550*/  HADD2.F32 R119, -RZ, R152.H1_H1 ;  /* 0x30000098ff777230 */ /* 0x000fe40000004100 */
[-C--:B------:R-:W-:Y:S01]  /*4560*/  FMUL.FTZ R12, R74, R83.reuse ;  /* 0x000000534a0c7220 */ /* 0x080fe20000410000 */
[----:B------:R-:W-:Y:S01]  /*4570*/  FMUL.FTZ R83, R118, R83 ;  /* 0x0000005376537220 */ /* 0x000fe20000410000 */
[----:B------:R-:W-:-:S02]  /*4580*/  F2FP.F16.F32.PACK_AB R15, R73, R15 ;  /* 0x0000000f490f723e */ /* 0x000fc400000000ff */
[-C--:B------:R-:W-:Y:S01]  /*4590*/  FFMA.FTZ R12, R118, R75.reuse, -R12 ;  /* 0x0000004b760c7223 */ /* 0x080fe2000001080c */
[----:B------:R-:W-:Y:S02]  /*45a0*/  IMAD.MOV.U32 R118, RZ, RZ, R14 ;  /* 0x000000ffff767224 */ /* 0x000fe400078e000e */
[----:B------:R-:W-:Y:S01]  /*45b0*/  FFMA.FTZ R14, R74, R75, R83 ;  /* 0x0000004b4a0e7223 */ /* 0x000fe20000010053 */
[----:B------:R-:W-:Y:S02]  /*45c0*/  HADD2.F32 R83, -RZ, R151.H0_H0 ;  /* 0x20000097ff537230 */ /* 0x000fe40000004100 */
[--C-:B------:R-:W-:Y:S02]  /*45d0*/  HADD2.F32 R75, -RZ, R118.reuse.H1_H1 ;  /* 0x30000076ff4b7230 */ /* 0x100fe40000004100 */
[----:B------:R-:W-:Y:S01]  /*45e0*/  F2FP.F16.F32.PACK_AB R12, R14, R12 ;  /* 0x0000000c0e0c723e */ /* 0x000fe200000000ff */
[----:B------:R-:W-:Y:S02]  /*45f0*/  HADD2.F32 R118, -RZ, R118.H0_H0 ;  /* 0x20000076ff767230 */ /* 0x000fe40000004100 */
[----:B------:R-:W-:-:S04]  /*4600*/  FMUL.FTZ R74, R75, R119 ;  /* 0x000000774b4a7220 */ /* 0x000fc80000410000 */
[C---:B------:R-:W-:Y:S01]  /*4610*/  FFMA.FTZ R74, R118.reuse, R83, -R74 ;  /* 0x00000053764a7223 */ /* 0x040fe2000001084a */
[----:B------:R-:W-:-:S04]  /*4620*/  FMUL.FTZ R118, R118, R119 ;  /* 0x0000007776767220 */ /* 0x000fc80000410000 */
[----:B------:R-:W-:-:S05]  /*4630*/  FFMA.FTZ R118, R75, R83, R118 ;  /* 0x000000534b767223 */ /* 0x000fca0000010076 */
[----:B------:R-:W-:-:S05]  /*4640*/  F2FP.F16.F32.PACK_AB R74, R118, R74 ;  /* 0x0000004a764a723e */ /* 0x000fca00000000ff */
[----:B------:R-:W-:-:S07]  /*4650*/  IMAD.MOV.U32 R14, RZ, RZ, R74 ;  /* 0x000000ffff0e7224 */ /* 0x000fce00078e004a */
.L_x_463:
[----:B------:R-:W-:Y:S05]  /*4660*/  BSYNC B3 ;  /* 0x0000000000037941 */ /* 0x000fea0003800000 */
.L_x_462:
[----:B---3--:R-:W-:Y:S01]  /*4670*/  LEA R72, P3, R16, R11, 0x1 ;  /* 0x0000000b10487211 */ /* 0x008fe200078608ff */
[----:B------:R-:W-:-:S03]  /*4680*/  ULDC.64 UR4, c[0x0][0x208] ;  /* 0x0000820000047ab9 */ /* 0x000fc60000000a00 */
[----:B--2---:R-:W-:-:S05]  /*4690*/  LEA.HI.X R73, R16, R80, R17, 0x1, P3 ;  /* 0x0000005010497211 */ /* 0x004fca00018f0c11 */
[----:B0-----:R4:W-:Y:S04]  /*46a0*/  ST.E.128 desc[UR4][R72.64], R12 ;  /* 0x0000000c48007985 */ /* 0x0019e8000c101d04 */
.L_x_461:
[----:B------:R-:W-:Y:S05]  /*46b0*/  BSYNC B2 ;  /* 0x0000000000027941 */ /* 0x000fea0003800000 */
.L_x_460:
[----:B------:R-:W-:Y:S01]  /*46c0*/  ISETP.NE.AND P3, PT, R20, RZ, PT ;  /* 0x000000ff1400720c */ /* 0x000fe20003f65270 */
[----:B------:R-:W-:-:S12]  /*46d0*/  BSSY B2, `(.L_x_464) ;  /* 0x0000034000027945 */ /* 0x000fd80003800000 */
[----:B------:R-:W-:Y:S05]  /*46e0*/  @!P3 BRA `(.L_x_465) ;  /* 0x0000000000c8b947 */ /* 0x000fea0003800000 */
[----:B----4-:R4:W0:Y:S01]  /*46f0*/  LDS.128 R12, [R78+0x26c00] ;  /* 0x026c00004e0c7984 */ /* 0x0108220000000c00 */
[----:B------:R-:W-:Y:S01]  /*4700*/  ISETP.GE.AND P3, PT, R221, R110, PT ;  /* 0x0000006edd00720c */ /* 0x000fe20003f66270 */
[----:B------:R-:W-:-:S12]  /*4710*/  BSSY B3, `(.L_x_466) ;  /* 0x000002b000037945 */ /* 0x000fd80003800000 */
[----:B----4-:R-:W-:Y:S05]  /*4720*/  @P3 BRA `(.L_x_467) ;  /* 0x0000000000a43947 */ /* 0x010fea0003800000 */
[--C-:B------:R-:W-:Y:S01]  /*4730*/  SHF.R.U64 R72, R68, 0x10, R69.reuse ;  /* 0x0000001044487819 */ /* 0x100fe20000001245 */
[--C-:B0-----:R-:W-:Y:S01]  /*4740*/  HADD2.F32 R73, -RZ, R13.reuse.H0_H0 ;  /* 0x2000000dff497230 */ /* 0x101fe20000004100 */
[----:B------:R-:W-:Y:S02]  /*4750*/  SHF.R.U32.HI R68, RZ, 0x10, R69 ;  /* 0x00000010ff447819 */ /* 0x000fe40000011645 */
[--C-:B------:R-:W-:Y:S01]  /*4760*/  SHF.R.U64 R69, R70, 0x10, R71.reuse ;  /* 0x0000001046457819 */ /* 0x100fe20000001247 */
[----:B------:R-:W-:Y:S01]  /*4770*/  HADD2.F32 R72, -RZ, R72.H0_H0 ;  /* 0x20000048ff487230 */ /* 0x000fe20000004100 */
[----:B------:R-:W-:Y:S01]  /*4780*/  SHF.R.U32.HI R70, RZ, 0x10, R71 ;  /* 0x00000010ff467819 */ /* 0x000fe20000011647 */
[----:B------:R-:W-:Y:S02]  /*4790*/  HADD2.F32 R71, -RZ, R13.H1_H1 ;  /* 0x3000000dff477230 */ /* 0x000fe40000004100 */
[----:B------:R-:W-:Y:S02]  /*47a0*/  HADD2.F32 R69, -RZ, R69.H0_H0 ;  /* 0x20000045ff457230 */ /* 0x000fe40000004100 */
[----:B------:R-:W-:-:S02]  /*47b0*/  HADD2.F32 R70, -RZ, R70.H0_H0 ;  /* 0x20000046ff467230 */ /* 0x000fc40000004100 */
[----:B------:R-:W-:Y:S02]  /*47c0*/  HADD2.F32 R68, -RZ, R68.H0_H0 ;  /* 0x20000044ff447230 */ /* 0x000fe40000004100 */
[-C--:B------:R-:W-:Y:S01]  /*47d0*/  FMUL.FTZ R13, R71, R69.reuse ;  /* 0x00000045470d7220 */ /* 0x080fe20000410000 */
[----:B------:R-:W-:-:S03]  /*47e0*/  FMUL.FTZ R69, R73, R69 ;  /* 0x0000004549457220 */ /* 0x000fc60000410000 */
[-C--:B------:R-:W-:Y:S01]  /*47f0*/  FFMA.FTZ R13, R73, R72.reuse, -R13 ;  /* 0x00000048490d7223 */ /* 0x080fe2000001080d */
[----:B------:R-:W-:Y:S01]  /*4800*/  FFMA.FTZ R69, R71, R72, R69 ;  /* 0x0000004847457223 */ /* 0x000fe20000010045 */
[--C-:B------:R-:W-:Y:S01]  /*4810*/  HADD2.F32 R71, -RZ, R15.reuse.H1_H1 ;  /* 0x3000000fff477230 */ /* 0x100fe20000004100 */
[----:B------:R-:W-:Y:S01]  /*4820*/  MOV R73, R12 ;  /* 0x0000000c00497202 */ /* 0x000fe20000000f00 */
[----:B------:R-:W-:Y:S02]  /*4830*/  HADD2.F32 R72, -RZ, R15.H0_H0 ;  /* 0x2000000fff487230 */ /* 0x000fe40000004100 */
[----:B------:R-:W-:Y:S01]  /*4840*/  F2FP.F16.F32.PACK_AB R13, R69, R13 ;  /* 0x0000000d450d723e */ /* 0x000fe200000000ff */
[-C--:B------:R-:W-:Y:S01]  /*4850*/  FMUL.FTZ R15, R71, R70.reuse ;  /* 0x00000046470f7220 */ /* 0x080fe20000410000 */
[--C-:B------:R-:W-:Y:S02]  /*4860*/  HADD2.F32 R12, -RZ, R73.reuse.H1_H1 ;  /* 0x30000049ff0c7230 */ /* 0x100fe40000004100 */
[----:B------:R-:W-:Y:S01]  /*4870*/  FMUL.FTZ R70, R72, R70 ;  /* 0x0000004648467220 */ /* 0x000fe20000410000 */
[----:B------:R-:W-:-:S02]  /*4880*/  HADD2.F32 R73, -RZ, R73.H0_H0 ;  /* 0x20000049ff497230 */ /* 0x000fc40000004100 */
[-C--:B------:R-:W-:Y:S01]  /*4890*/  FFMA.FTZ R15, R72, R68.reuse, -R15 ;  /* 0x00000044480f7223 */ /* 0x080fe2000001080f */
[----:B------:R-:W-:Y:S02]  /*48a0*/  HADD2.F32 R72, -RZ, R151.H1_H1 ;  /* 0x30000097ff487230 */ /* 0x000fe40000004100 */
[----:B------:R-:W-:Y:S01]  /*48b0*/  FFMA.FTZ R71, R71, R68, R70 ;  /* 0x0000004447477223 */ /* 0x000fe20000010046 */
[----:B------:R-:W-:Y:S02]  /*48c0*/  HADD2.F32 R68, -RZ, R150.H1_H1 ;  /* 0x30000096ff447230 */ /* 0x000fe40000004100 */
[CC--:B------:R-:W-:Y:S01]  /*48d0*/  FMUL.FTZ R70, R12.reuse, R72.reuse ;  /* 0x000000480c467220 */ /* 0x0c0fe20000410000 */
[----:B------:R-:W-:Y:S01]  /*48e0*/  FMUL.FTZ R72, R73, R72 ;  /* 0x0000004849487220 */ /* 0x000fe20000410000 */
[----:B------:R-:W-:Y:S02]  /*48f0*/  F2FP.F16.F32.PACK_AB R15, R71, R15 ;  /* 0x0000000f470f723e */ /* 0x000fe400000000ff */
[-C--:B------:R-:W-:Y:S01]  /*4900*/  FFMA.FTZ R70, R73, R68.reuse, -R70 ;  /* 0x0000004449467223 */ /* 0x080fe20000010846 */
[----:B------:R-:W-:Y:S01]  /*4910*/  FFMA.FTZ R12, R12, R68, R72 ;  /* 0x000000440c0c7223 */ /* 0x000fe20000010048 */
[----:B------:R-:W-:-:S02]  /*4920*/  HADD2.F32 R68, -RZ, R152.H0_H0 ;  /* 0x20000098ff447230 */ /* 0x000fc40000004100 */
[----:B------:R-:W-:Y:S02]  /*4930*/  HADD2.F32 R72, -RZ, R14.H1_H1 ;  /* 0x3000000eff487230 */ /* 0x000fe40000004100 */
[----:B------:R-:W-:Y:S01]  /*4940*/  HADD2.F32 R73, -RZ, R150.H0_H0 ;  /* 0x20000096ff497230 */ /* 0x000fe20000004100 */
[----:B------:R-:W-:Y:S01]  /*4950*/  F2FP.F16.F32.PACK_AB R12, R12, R70 ;  /* 0x000000460c0c723e */ /* 0x000fe200000000ff */
[----:B------:R-:W-:Y:S02]  /*4960*/  HADD2.F32 R14, -RZ, R14.H0_H0 ;  /* 0x2000000eff0e7230 */ /* 0x000fe40000004100 */
[----:B------:R-:W-:-:S04]  /*4970*/  FMUL.FTZ R74, R72, R68 ;  /* 0x00000044484a7220 */ /* 0x000fc80000410000 */
[C---:B------:R-:W-:Y:S01]  /*4980*/  FFMA.FTZ R74, R14.reuse, R73, -R74 ;  /* 0x000000490e4a7223 */ /* 0x040fe2000001084a */
[----:B------:R-:W-:-:S04]  /*4990*/  FMUL.FTZ R14, R14, R68 ;  /* 0x000000440e0e7220 */ /* 0x000fc80000410000 */
[----:B------:R-:W-:-:S05]  /*49a0*/  FFMA.FTZ R14, R72, R73, R14 ;  /* 0x00000049480e7223 */ /* 0x000fca000001000e */
[----:B------:R-:W-:-:S07]  /*49b0*/  F2FP.F16.F32.PACK_AB R14, R14, R74 ;  /* 0x0000004a0e0e723e */ /* 0x000fce00000000ff */
.L_x_467:
[----:B------:R-:W-:Y:S05]  /*49c0*/  BSYNC B3 ;  /* 0x0000000000037941 */ /* 0x000fea0003800000 */
.L_x_466:
[----:B---3--:R-:W-:Y:S01]  /*49d0*/  LEA R68, P3, R212, R11, 0x1 ;  /* 0x0000000bd4447211 */ /* 0x008fe200078608ff */
[----:B------:R-:W-:-:S03]  /*49e0*/  ULDC.64 UR4, c[0x0][0x208] ;  /* 0x0000820000047ab9 */ /* 0x000fc60000000a00 */
[----:B--2---:R-:W-:-:S05]  /*49f0*/  LEA.HI.X R69, R212, R80, R215, 0x1, P3 ;  /* 0x00000050d4457211 */ /* 0x004fca00018f0cd7 */
[----:B0-----:R0:W-:Y:S04]  /*4a00*/  ST.E.128 desc[UR4][R68.64], R12 ;  /* 0x0000000c44007985 */ /* 0x0011e8000c101d04 */
.L_x_465:
[----:B------:R-:W-:Y:S05]  /*4a10*/  BSYNC B2 ;  /* 0x0000000000027941 */ /* 0x000fea0003800000 */
.L_x_464:
[----:B------:R-:W-:Y:S01]  /*4a20*/  ISETP.NE.AND P3, PT, R21, RZ, PT ;  /* 0x000000ff1500720c */ /* 0x000fe20003f65270 */
[----:B------:R-:W-:-:S12]  /*4a30*/  BSSY B2, `(.L_x_468) ;  /* 0x0000036000027945 */ /* 0x000fd80003800000 */
[----:B------:R-:W-:Y:S05]  /*4a40*/  @!P3 BRA `(.L_x_469) ;  /* 0x0000000000d0b947 */ /* 0x000fea0003800000 */
[----:B0---4-:R0:W4:Y:S01]  /*4a50*/  LDS.128 R12, [R78+0x29400] ;  /* 0x029400004e0c7984 */ /* 0x0111220000000c00 */
[----:B------:R-:W-:Y:S01]  /*4a60*/  ISETP.GE.AND P3, PT, R220, R110, PT ;  /* 0x0000006edc00720c */ /* 0x000fe20003f66270 */
[----:B------:R-:W-:-:S12]  /*4a70*/  BSSY B3, `(.L_x_470) ;  /* 0x000002d000037945 */ /* 0x000fd80003800000 */
[----:B0-----:R-:W-:Y:S05]  /*4a80*/  @P3 BRA `(.L_x_471) ;  /* 0x0000000000ac3947 */ /* 0x001fea0003800000 */
[--C-:B------:R-:W-:Y:S02]  /*4a90*/  SHF.R.U64 R68, R64, 0x10, R65.reuse ;  /* 0x0000001040447819 */ /* 0x100fe40000001241 */
[----:B------:R-:W-:Y:S01]  /*4aa0*/  SHF.R.U32.HI R64, RZ, 0x10, R65 ;  /* 0x00000010ff407819 */ /* 0x000fe20000011641 */
[----:B----4-:R-:W-:Y:S01]  /*4ab0*/  IMAD.MOV.U32 R65, RZ, RZ, R13 ;  /* 0x000000ffff417224 */ /* 0x010fe200078e000d */
[--C-:B------:R-:W-:Y:S01]  /*4ac0*/  SHF.R.U64 R69, R66, 0x10, R67.reuse ;  /* 0x0000001042457819 */ /* 0x100fe20000001243 */
[----:B------:R-:W-:Y:S01]  /*4ad0*/  HADD2.F32 R68, -RZ, R68.H0_H0 ;  /* 0x20000044ff447230 */ /* 0x000fe20000004100 */
[----:B------:R-:W-:Y:S02]  /*4ae0*/  SHF.R.U32.HI R66, RZ, 0x10, R67 ;  /* 0x00000010ff427819 */ /* 0x000fe40000011643 */
[----:B------:R-:W-:Y:S02]  /*4af0*/  HADD2.F32 R67, -RZ, R65.H1_H1 ;  /* 0x30000041ff437230 */ /* 0x000fe40000004100 */
[----:B------:R-:W-:-:S02]  /*4b00*/  HADD2.F32 R13, -RZ, R69.H0_H0 ;  /* 0x20000045ff0d7230 */ /* 0x000fc40000004100 */
[----:B------:R-:W-:Y:S02]  /*4b10*/  HADD2.F32 R69, -RZ, R65.H0_H0 ;  /* 0x20000041ff457230 */ /* 0x000fe40000004100 */
[----:B------:R-:W-:Y:S02]  /*4b20*/  HADD2.F32 R66, -RZ, R66.H0_H0 ;  /* 0x20000042ff427230 */ /* 0x000fe40000004100 */
[-C--:B------:R-:W-:Y:S01]  /*4b30*/  FMUL.FTZ R65, R67, R13.reuse ;  /* 0x0000000d43417220 */ /* 0x080fe20000410000 */
[----:B------:R-:W-:-:S03]  /*4b40*/  FMUL.FTZ R13, R69, R13 ;  /* 0x0000000d450d7220 */ /* 0x000fc60000410000 */
[----:B------:R-:W-:Y:S01]  /*4b50*/  FFMA.FTZ R65, R69, R68, -R65 ;  /* 0x0000004445417223 */ /* 0x000fe20000010841 */
[----:B------:R-:W-:Y:S01]  /*4b60*/  MOV R69, R12 ;  /* 0x0000000c00457202 */ /* 0x000fe20000000f00 */
[----:B------:R-:W-:Y:S01]  /*4b70*/  FFMA.FTZ R13, R67, R68, R13 ;  /* 0x00000044430d7223 */ /* 0x000fe2000001000d */
[----:B------:R-:W-:Y:S02]  /*4b80*/  IMAD.MOV.U32 R67, RZ, RZ, R15 ;  /* 0x000000ffff437224 */ /* 0x000fe400078e000f */
[----:B------:R-:W-:Y:S02]  /*4b90*/  HADD2.F32 R68, -RZ, R64.H0_H0 ;  /* 0x20000040ff447230 */ /* 0x000fe40000004100 */
[----:B------:R-:W-:Y:S01]  /*4ba0*/  HADD2.F32 R12, -RZ, R69.H1_H1 ;  /* 0x30000045ff0c7230 */ /* 0x000fe20000004100 */
[----:B------:R-:W-:Y:S01]  /*4bb0*/  F2FP.F16.F32.PACK_AB R13, R13, R65 ;  /* 0x000000410d0d723e */ /* 0x000fe200000000ff */
[--C-:B------:R-:W-:Y:S02]  /*4bc0*/  HADD2.F32 R15, -RZ, R67.reuse.H1_H1 ;  /* 0x30000043ff0f7230 */ /* 0x100fe40000004100 */
[----:B------:R-:W-:-:S02]  /*4bd0*/  HADD2.F32 R67, -RZ, R67.H0_H0 ;  /* 0x20000043ff437230 */ /* 0x000fc40000004100 */
[----:B------:R-:W-:Y:S02]  /*4be0*/  HADD2.F32 R69, -RZ, R69.H0_H0 ;  /* 0x20000045ff457230 */ /* 0x000fe40000004100 */
[-C--:B------:R-:W-:Y:S01]  /*4bf0*/  FMUL.FTZ R64, R15, R66.reuse ;  /* 0x000000420f407220 */ /* 0x080fe20000410000 */
[----:B------:R-:W-:-:S03]  /*4c00*/  FMUL.FTZ R66, R67, R66 ;  /* 0x0000004243427220 */ /* 0x000fc60000410000 */
[-C--:B------:R-:W-:Y:S01]  /*4c10*/  FFMA.FTZ R64, R67, R68.reuse, -R64 ;  /* 0x0000004443407223 */ /* 0x080fe20000010840 */
[----:B------:R-:W-:Y:S01]  /*4c20*/  FFMA.FTZ R15, R15, R68, R66 ;  /* 0x000000440f0f7223 */ /* 0x000fe20000010042 */
[--C-:B------:R-:W-:Y:S02]  /*4c30*/  HADD2.F32 R68, -RZ, R149.reuse.H1_H1 ;  /* 0x30000095ff447230 */ /* 0x100fe40000004100 */
[----:B------:R-:W-:Y:S02]  /*4c40*/  HADD2.F32 R66, -RZ, R149.H0_H0 ;  /* 0x20000095ff427230 */ /* 0x000fe40000004100 */
[----:B------:R-:W-:Y:S01]  /*4c50*/  F2FP.F16.F32.PACK_AB R15, R15, R64 ;  /* 0x000000400f0f723e */ /* 0x000fe200000000ff */
[-C--:B------:R-:W-:Y:S01]  /*4c60*/  FMUL.FTZ R67, R12, R68.reuse ;  /* 0x000000440c437220 */ /* 0x080fe20000410000 */
[----:B------:R-:W-:-:S03]  /*4c70*/  FMUL.FTZ R68, R69, R68 ;  /* 0x0000004445447220 */ /* 0x000fc60000410000 */
[-C--:B------:R-:W-:Y:S01]  /*4c80*/  FFMA.FTZ R67, R69, R66.reuse, -R67 ;  /* 0x0000004245437223 */ /* 0x080fe20000010843 */
[----:B------:R-:W-:Y:S01]  /*4c90*/  FFMA.FTZ R12, R12, R66, R68 ;  /* 0x000000420c0c7223 */ /* 0x000fe20000010044 */
[----:B------:R-:W-:Y:S02]  /*4ca0*/  HADD2.F32 R66, -RZ, R148.H1_H1 ;  /* 0x30000094ff427230 */ /* 0x000fe40000004100 */
        /* <DEDUP_REMOVED lines=9> */
.L_x_471:
[----:B------:R-:W-:Y:S05]  /*4d40*/  BSYNC B3 ;  /* 0x0000000000037941 */ /* 0x000fea0003800000 */
.L_x_470:
[----:B---3--:R-:W-:Y:S01]  /*4d50*/  LEA R64, P3, R19, R11, 0x1 ;  /* 0x0000000b13407211 */ /* 0x008fe200078608ff */
[----:B------:R-:W-:-:S03]  /*4d60*/  ULDC.64 UR4, c[0x0][0x208] ;  /* 0x0000820000047ab9 */ /* 0x000fc60000000a00 */
[----:B--2---:R-:W-:-:S05]  /*4d70*/  LEA.HI.X R65, R19, R80, R219, 0x1, P3 ;  /* 0x0000005013417211 */ /* 0x004fca00018f0cdb */
[----:B----4-:R0:W-:Y:S04]  /*4d80*/  ST.E.128 desc[UR4][R64.64], R12 ;  /* 0x0000000c40007985 */ /* 0x0101e8000c101d04 */
.L_x_469:
[----:B------:R-:W-:Y:S05]  /*4d90*/  BSYNC B2 ;  /* 0x0000000000027941 */ /* 0x000fea0003800000 */
.L_x_468:
[----:B------:R-:W-:-:S13]  /*4da0*/  ISETP.NE.AND P3, PT, R25, RZ, PT ;  /* 0x000000ff1900720c */ /* 0x000fda0003f65270 */
        /* <DEDUP_REMOVED lines=48> */
.L_x_473:
[----:B------:R-:W-:Y:S05]  /*50b0*/  BSYNC B2 ;  /* 0x0000000000027941 */ /* 0x000fea0003800000 */
.L_x_472:
[----:B---3--:R-:W-:Y:S01]  /*50c0*/  LEA R60, P3, R22, R11, 0x1 ;  /* 0x0000000b163c7211 */ /* 0x008fe200078608ff */
[----:B------:R-:W-:-:S03]  /*50d0*/  ULDC.64 UR4, c[0x0][0x208] ;  /* 0x0000820000047ab9 */ /* 0x000fc60000000a00 */
[----:B--2---:R-:W-:-:S05]  /*50e0*/  LEA.HI.X R61, R22, R80, R218, 0x1, P3 ;  /* 0x00000050163d7211 */ /* 0x004fca00018f0cda */
[----:B----4-:R0:W-:Y:S04]  /*50f0*/  ST.E.128 desc[UR4][R60.64], R12 ;  /* 0x0000000c3c007985 */ /* 0x0101e8000c101d04 */
.L_x_459:
[----:B------:R-:W-:Y:S05]  /*5100*/  BSYNC B1 ;  /* 0x0000000000017941 */ /* 0x000fea0003800000 */
.L_x_458:
[----:B------:R-:W-:-:S03]  /*5110*/  UMOV UR4, 0xffffffff ;  /* 0xffffffff00047882 */ /* 0x000fc60000000000 */
[----:B------:R-:W-:Y:S05]  /*5120*/  BRA.DIV UR4, `(.L_x_474) ;  /* 0x0000025e04787947 */ /* 0x000fea000b800000 */
[----:B0-----:R0:W0:Y:S04]  /*5130*/  SHFL.IDX PT, R60, R116, 0x1, 0x181f ;  /* 0x00381f00743c7f89 */ /* 0x00102800000e0000 */
[----:B---3--:R3:W0:Y:S02]  /*5140*/  SHFL.IDX PT, R11, R117, 0x1, 0x181f ;  /* 0x00381f00750b7f89 */ /* 0x00862400000e0000 */
.L_x_818:
[----:B------:R-:W-:Y:S04]  /*5150*/  BSSY B1, `(.L_x_475) ;  /* 0x00000e5000017945 */ /* 0x000fe80003800000 */
[----:B------:R-:W-:Y:S05]  /*5160*/  @P4 BRA `(.L_x_476) ;  /* 0x0000000c008c4947 */ /* 0x000fea0003800000 */
[----:B------:R-:W-:Y:S01]  /*5170*/  ISETP.NE.AND P3, PT, R0, RZ, PT ;  /* 0x000000ff0000720c */ /* 0x000fe20003f65270 */
[----:B------:R-:W-:-:S12]  /*5180*/  BSSY B2, `(.L_x_477) ;  /* 0x0000037000027945 */ /* 0x000fd80003800000 */
[----:B------:R-:W-:Y:S05]  /*5190*/  @!P3 BRA `(.L_x_478) ;  /* 0x0000000000d4b947 */ /* 0x000fea0003800000 */
[----:B----4-:R4:W0:Y:S01]  /*51a0*/  LDS.128 R12, [R78+0x25400] ;  /* 0x025400004e0c7984 */ /* 0x0108220000000c00 */
[----:B------:R-:W-:Y:S01]  /*51b0*/  ISETP.GE.AND P3, PT, R216, R110, PT ;  /* 0x0000006ed800720c */ /* 0x000fe20003f66270 */
[----:B------:R-:W-:-:S12]  /*51c0*/  BSSY B3, `(.L_x_479) ;  /* 0x000002e000037945 */ /* 0x000fd80003800000 */
[----:B----4-:R-:W-:Y:S05]  /*51d0*/  @P3 BRA `(.L_x_480) ;  /* 0x0000000000b03947 */ /* 0x010fea0003800000 */
[----:B------:R-:W-:Y:S01]  /*51e0*/  SHF.R.U64 R62, R58, 0x10, R59 ;  /* 0x000000103a3e7819 */ /* 0x000fe2000000123b */
[----:B0-----:R-:W-:Y:S01]  /*51f0*/  IMAD.MOV.U32 R61, RZ, RZ, R13 ;  /* 0x000000ffff3d7224 */ /* 0x001fe200078e000d */
[----:B------:R-:W-:Y:S02]  /*5200*/  SHF.R.U64 R56, R56, 0x10, R57 ;  /* 0x0000001038387819 */ /* 0x000fe40000001239 */
[----:B------:R-:W-:Y:S01]  /*5210*/  SHF.R.U32.HI R58, RZ, 0x10, R59 ;  /* 0x00000010ff3a7819 */ /* 0x000fe2000001163b */
[----:B------:R-:W-:Y:S01]  /*5220*/  HADD2.F32 R13, -RZ, R62.H0_H0 ;  /* 0x2000003eff0d7230 */ /* 0x000fe20000004100 */
[----:B------:R-:W-:Y:S01]  /*5230*/  SHF.R.U32.HI R57, RZ, 0x10, R57 ;  /* 0x00000010ff397819 */ /* 0x000fe20000011639 */
[--C-:B------:R-:W-:Y:S02]  /*5240*/  HADD2.F32 R59, -RZ, R61.reuse.H1_H1 ;  /* 0x3000003dff3b7230 */ /* 0x100fe40000004100 */
[----:B------:R-:W-:Y:S02]  /*5250*/  HADD2.F32 R61, -RZ, R61.H0_H0 ;  /* 0x2000003dff3d7230 */ /* 0x000fe40000004100 */
[----:B------:R-:W-:-:S02]  /*5260*/  HADD2.F32 R56, -RZ, R56.H0_H0 ;  /* 0x20000038ff387230 */ /* 0x000fc40000004100 */
[-C--:B------:R-:W-:Y:S01]  /*5270*/  FMUL.FTZ R62, R59, R13.reuse ;  /* 0x0000000d3b3e7220 */ /* 0x080fe20000410000 */
[----:B------:R-:W-:Y:S02]  /*5280*/  HADD2.F32 R58, -RZ, R58.H0_H0 ;  /* 0x2000003aff3a7230 */ /* 0x000fe40000004100 */
[C---:B------:R-:W-:Y:S01]  /*5290*/  FMUL.FTZ R13, R61.reuse, R13 ;  /* 0x0000000d3d0d7220 */ /* 0x040fe20000410000 */
[----:B------:R-:W-:Y:S02]  /*52a0*/  HADD2.F32 R57, -RZ, R57.H0_H0 ;  /* 0x20000039ff397230 */ /* 0x000fe40000004100 */
[-C--:B------:R-:W-:Y:S01]  /*52b0*/  FFMA.FTZ R62, R61, R56.reuse, -R62 ;  /* 0x000000383d3e7223 */ /* 0x080fe2000001083e */
[----:B------:R-:W-:Y:S01]  /*52c0*/  FFMA.FTZ R56, R59, R56, R13 ;  /* 0x000000383b387223 */ /* 0x000fe2000001000d */
[----:B------:R-:W-:-:S04]  /*52d0*/  IMAD.MOV.U32 R13, RZ, RZ, R15 ;  /* 0x000000ffff0d7224 */ /* 0x000fc800078e000f */
[----:B------:R-:W-:Y:S01]  /*52e0*/  F2FP.F16.F32.PACK_AB R56, R56, R62 ;  /* 0x0000003e3838723e */ /* 0x000fe200000000ff */
[--C-:B------:R-:W-:Y:S02]  /*52f0*/  HADD2.F32 R15, -RZ, R13.reuse.H1_H1 ;  /* 0x3000000dff0f7230 */ /* 0x100fe40000004100 */
[----:B------:R-:W-:-:S03]  /*5300*/  HADD2.F32 R13, -RZ, R13.H0_H0 ;  /* 0x2000000dff0d7230 */ /* 0x000fc60000004100 */
[----:B------:R-:W-:-:S04]  /*5310*/  FMUL.FTZ R59, R15, R58 ;  /* 0x0000003a0f3b7220 */ /* 0x000fc80000410000 */
[CC--:B------:R-:W-:Y:S01]  /*5320*/  FFMA.FTZ R59, R13.reuse, R57.reuse, -R59 ;  /* 0x000000390d3b7223 */ /* 0x0c0fe2000001083b */
[----:B------:R-:W-:Y:S01]  /*5330*/  FMUL.FTZ R13, R13, R58 ;  /* 0x0000003a0d0d7220 */ /* 0x000fe20000410000 */
[--C-:B------:R-:W-:Y:S02]  /*5340*/  HADD2.F32 R58, -RZ, R144.reuse.H0_H0 ;  /* 0x20000090ff3a7230 */ /* 0x100fe40000004100 */
[----:B------:R-:W-:Y:S02]  /*5350*/  HADD2.F32 R144, -RZ, R144.H1_H1 ;  /* 0x30000090ff907230 */ /* 0x000fe40000004100 */
[----:B------:R-:W-:Y:S01]  /*5360*/  FFMA.FTZ R13, R15, R57, R13 ;  /* 0x000000390f0d7223 */ /* 0x000fe2000001000d */
[--C-:B------:R-:W-:Y:S02]  /*5370*/  HADD2.F32 R15, -RZ, R145.reuse.H0_H0 ;  /* 0x20000091ff0f7230 */ /* 0x100fe40000004100 */
[--C-:B------:R-:W-:Y:S02]  /*5380*/  HADD2.F32 R57, -RZ, R12.reuse.H1_H1 ;  /* 0x3000000cff397230 */ /* 0x100fe40000004100 */
[----:B------:R-:W-:Y:S01]  /*5390*/  HADD2.F32 R12, -RZ, R12.H0_H0 ;  /* 0x2000000cff0c7230 */ /* 0x000fe20000004100 */
[----:B------:R-:W-:Y:S01]  /*53a0*/  F2FP.F16.F32.PACK_AB R59, R13, R59 ;  /* 0x0000003b0d3b723e */ /* 0x000fe200000000ff */
[----:B------:R-:W-:-:S02]  /*53b0*/  HADD2.F32 R145, -RZ, R145.H1_H1 ;  /* 0x30000091ff917230 */ /* 0x000fc40000004100 */
[----:B------:R-:W-:Y:S01]  /*53c0*/  FMUL.FTZ R61, R57, R15 ;  /* 0x0000000f393d7220 */ /* 0x000fe20000410000 */
[----:B------:R-:W-:-:S03]  /*53d0*/  MOV R13, R56 ;  /* 0x00000038000d7202 */ /* 0x000fc60000000f00 */
[CC--:B------:R-:W-:Y:S01]  /*53e0*/  FFMA.FTZ R61, R12.reuse, R58.reuse, -R61 ;  /* 0x0000003a0c3d7223 */ /* 0x0c0fe2000001083d */
[----:B------:R-:W-:Y:S01]  /*53f0*/  FMUL.FTZ R12, R12, R15 ;  /* 0x0000000f0c0c7220 */ /* 0x000fe20000410000 */
[--C-:B------:R-:W-:Y:S02]  /*5400*/  HADD2.F32 R15, -RZ, R14.reuse.H1_H1 ;  /* 0x3000000eff0f7230 */ /* 0x100fe40000004100 */
[----:B------:R-:W-:Y:S02]  /*5410*/  HADD2.F32 R14, -RZ, R14.H0_H0 ;  /* 0x2000000eff0e7230 */ /* 0x000fe40000004100 */
[----:B------:R-:W-:Y:S01]  /*5420*/  FFMA.FTZ R12, R57, R58, R12 ;  /* 0x0000003a390c7223 */ /* 0x000fe2000001000c */
[----:B------:R-:W-:-:S04]  /*5430*/  FMUL.FTZ R57, R15, R145 ;  /* 0x000000910f397220 */ /* 0x000fc80000410000 */
[----:B------:R-:W-:Y:S01]  /*5440*/  F2FP.F16.F32.PACK_AB R12, R12, R61 ;  /* 0x0000003d0c0c723e */ /* 0x000fe200000000ff */
[C---:B------:R-:W-:Y:S01]  /*5450*/  FFMA.FTZ R57, R14.reuse, R144, -R57 ;  /* 0x000000900e397223 */ /* 0x040fe20000010839 */
[----:B------:R-:W-:-:S04]  /*5460*/  FMUL.FTZ R14, R14, R145 ;  /* 0x000000910e0e7220 */ /* 0x000fc80000410000 */
[----:B------:R-:W-:Y:S01]  /*5470*/  FFMA.FTZ R14, R15, R144, R14 ;  /* 0x000000900f0e7223 */ /* 0x000fe2000001000e */
[----:B------:R-:W-:-:S04]  /*5480*/  IMAD.MOV.U32 R15, RZ, RZ, R59 ;  /* 0x000000ffff0f7224 */ /* 0x000fc800078e003b */
[----:B------:R-:W-:-:S07]  /*5490*/  F2FP.F16.F32.PACK_AB R14, R14, R57 ;  /* 0x000000390e0e723e */ /* 0x000fce00000000ff */
.L_x_480:
[----:B------:R-:W-:Y:S05]  /*54a0*/  BSYNC B3 ;  /* 0x0000000000037941 */ /* 0x000fea0003800000 */
.L_x_479:
[----:B0-----:R-:W-:Y:S01]  /*54b0*/  LEA R56, P3, R16, R11, 0x1 ;  /* 0x0000000b10387211 */ /* 0x001fe200078608ff */
[----:B------:R-:W-:-:S03]  /*54c0*/  ULDC.64 UR4, c[0x0][0x208] ;  /* 0x0000820000047ab9 */ /* 0x000fc60000000a00 */
[----:B------:R-:W-:-:S05]  /*54d0*/  LEA.HI.X R57, R16, R60, R17, 0x1, P3 ;  /* 0x0000003c10397211 */ /* 0x000fca00018f0c11 */
[----:B------:R0:W-:Y:S04]  /*54e0*/  ST.E.128 desc[UR4][R56.64], R12 ;  /* 0x0000000c38007985 */ /* 0x0001e8000c101d04 */
.L_x_478:
[----:B------:R-:W-:Y:S05]  /*54f0*/  BSYNC B2 ;  /* 0x0000000000027941 */ /* 0x000fea0003800000 */
.L_x_477:
[----:B------:R-:W-:Y:S01]  /*5500*/  ISETP.NE.AND P3, PT, R20, RZ, PT ;  /* 0x000000ff1400720c */ /* 0x000fe20003f65270 */
[----:B------:R-:W-:-:S12]  /*5510*/  BSSY B2, `(.L_x_481) ;  /* 0x0000037000027945 */ /* 0x000fd80003800000 */
[----:B------:R-:W-:Y:S05]  /*5520*/  @!P3 BRA `(.L_x_482) ;  /* 0x0000000000d4b947 */ /* 0x000fea0003800000 */
[----:B0---4-:R0:W4:Y:S01]  /*5530*/  LDS.128 R12, [R78+0x27c00] ;  /* 0x027c00004e0c7984 */ /* 0x0111220000000c00 */
[----:B------:R-:W-:Y:S01]  /*5540*/  ISETP.GE.AND P3, PT, R221, R110, PT ;  /* 0x0000006edd00720c */ /* 0x000fe20003f66270 */
[----:B------:R-:W-:-:S12]  /*5550*/  BSSY B3, `(.L_x_483) ;  /* 0x000002e000037945 */ /* 0x000fd80003800000 */
[----:B0-----:R-:W-:Y:S05]  /*5560*/  @P3 BRA `(.L_x_484) ;  /* 0x0000000000b03947 */ /* 0x001fea0003800000 */
[----:B------:R-:W-:Y:S01]  /*5570*/  SHF.R.U64 R57, R54, 0x10, R55 ;  /* 0x0000001036397819 */ /* 0x000fe20000001237 */
[----:B----4-:R-:W-:Y:S01]  /*5580*/  IMAD.MOV.U32 R56, RZ, RZ, R13 ;  /* 0x000000ffff387224 */ /* 0x010fe200078e000d */
[----:B------:R-:W-:Y:S02]  /*5590*/  SHF.R.U64 R52, R52, 0x10, R53 ;  /* 0x0000001034347819 */ /* 0x000fe40000001235 */
[----:B------:R-:W-:Y:S01]  /*55a0*/  SHF.R.U32.HI R54, RZ, 0x10, R55 ;  /* 0x00000010ff367819 */ /* 0x000fe20000011637 */
[----:B------:R-:W-:Y:S01]  /*55b0*/  HADD2.F32 R13, -RZ, R57.H0_H0 ;  /* 0x20000039ff0d7230 */ /* 0x000fe20000004100 */
[----:B------:R-:W-:Y:S01]  /*55c0*/  SHF.R.U32.HI R53, RZ, 0x10, R53 ;  /* 0x00000010ff357819 */ /* 0x000fe20000011635 */
[--C-:B------:R-:W-:Y:S02]  /*55d0*/  HADD2.F32 R55, -RZ, R56.reuse.H1_H1 ;  /* 0x30000038ff377230 */ /* 0x100fe40000004100 */
[----:B------:R-:W-:Y:S02]  /*55e0*/  HADD2.F32 R56, -RZ, R56.H0_H0 ;  /* 0x20000038ff387230 */ /* 0x000fe40000004100 */
[----:B------:R-:W-:-:S02]  /*55f0*/  HADD2.F32 R52, -RZ, R52.H0_H0 ;  /* 0x20000034ff347230 */ /* 0x000fc40000004100 */
[CC--:B------:R-:W-:Y:S01]  /*5600*/  FMUL.FTZ R57, R55.reuse, R13.reuse ;  /* 0x0000000d37397220 */ /* 0x0c0fe20000410000 */
[----:B------:R-:W-:Y:S02]  /*5610*/  HADD2.F32 R54, -RZ, R54.H0_H0 ;  /* 0x20000036ff367230 */ /* 0x000fe40000004100 */
[C---:B------:R-:W-:Y:S01]  /*5620*/  FMUL.FTZ R13, R56.reuse, R13 ;  /* 0x0000000d380d7220 */ /* 0x040fe20000410000 */
[----:B------:R-:W-:Y:S02]  /*5630*/  HADD2.F32 R53, -RZ, R53.H0_H0 ;  /* 0x20000035ff357230 */ /* 0x000fe40000004100 */
[-C--:B------:R-:W-:Y:S01]  /*5640*/  FFMA.FTZ R57, R56, R52.reuse, -R57 ;  /* 0x0000003438397223 */ /* 0x080fe20000010839 */
[----:B------:R-:W-:Y:S01]  /*5650*/  FFMA.FTZ R52, R55, R52, R13 ;  /* 0x0000003437347223 */ /* 0x000fe2000001000d */
[----:B------:R-:W-:-:S04]  /*5660*/  MOV R13, R15 ;  /* 0x0000000f000d7202 */ /* 0x000fc80000000f00 */
        /* <DEDUP_REMOVED lines=15> */
[----:B------:R-:W-:-:S03]  /*5760*/  IMAD.MOV.U32 R13, RZ, RZ, R52 ;  /* 0x000000ffff0d7224 */ /* 0x000fc600078e0034 */
        /* <DEDUP_REMOVED lines=12> */
.L_x_484:
[----:B------:R-:W-:Y:S05]  /*5830*/  BSYNC B3 ;  /* 0x0000000000037941 */ /* 0x000fea0003800000 */
.L_x_483:
[----:B------:R-:W-:Y:S01]  /*5840*/  LEA R52, P3, R212, R11, 0x1 ;  /* 0x0000000bd4347211 */ /* 0x000fe200078608ff */
[----:B------:R-:W-:-:S03]  /*5850*/  ULDC.64 UR4, c[0x0][0x208] ;  /* 0x0000820000047ab9 */ /* 0x000fc60000000a00 */
[----:B------:R-:W-:-:S05]  /*5860*/  LEA.HI.X R53, R212, R60, R215, 0x1, P3 ;  /* 0x0000003cd4357211 */ /* 0x000fca00018f0cd7 */
[----:B----4-:R0:W-:Y:S04]  /*5870*/  ST.E.128 desc[UR4][R52.64], R12 ;  /* 0x0000000c34007985 */ /* 0x0101e8000c101d04 */
.L_x_482:
[----:B------:R-:W-:Y:S05]  /*5880*/  BSYNC B2 ;  /* 0x0000000000027941 */ /* 0x000fea0003800000 */
.L_x_481:
[----:B------:R-:W-:Y:S01]  /*5890*/  ISETP.NE.AND P3, PT, R21, RZ, PT ;  /* 0x000000ff1500720c */ /* 0x000fe20003f65270 */
[----:B------:R-:W-:-:S12]  /*58a0*/  BSSY B2, `(.L_x_485) ;  /* 0x0000037000027945 */ /* 0x000fd80003800000 */
[----:B------:R-:W-:Y:S05]  /*58b0*/  @!P3 BRA `(.L_x_486) ;  /* 0x0000000000d4b947 */ /* 0x000fea0003800000 */
[----:B0---4-:R0:W4:Y:S01]  /*58c0*/  LDS.128 R12, [R78+0x2a400] ;  /* 0x02a400004e0c7984 */ /* 0x0111220000000c00 */
[----:B------:R-:W-:Y:S01]  /*58d0*/  ISETP.GE.AND P3, PT, R220, R110, PT ;  /* 0x0000006edc00720c */ /* 0x000fe20003f66270 */
[----:B------:R-:W-:-:S12]  /*58e0*/  BSSY B3, `(.L_x_487) ;  /* 0x000002e000037945 */ /* 0x000fd80003800000 */
[----:B0-----:R-:W-:Y:S05]  /*58f0*/  @P3 BRA `(.L_x_488) ;  /* 0x0000000000b03947 */ /* 0x001fea0003800000 */
[----:B------:R-:W-:Y:S02]  /*5900*/  SHF.R.U64 R53, R50, 0x10, R51 ;  /* 0x0000001032357819 */ /* 0x000fe40000001233 */
[----:B----4-:R-:W-:Y:S02]  /*5910*/  MOV R52, R13 ;  /* 0x0000000d00347202 */ /* 0x010fe40000000f00 */
[----:B------:R-:W-:Y:S01]  /*5920*/  SHF.R.U64 R48, R48, 0x10, R49 ;  /* 0x0000001030307819 */ /* 0x000fe20000001231 */
[----:B------:R-:W-:Y:S01]  /*5930*/  HADD2.F32 R13, -RZ, R53.H0_H0 ;  /* 0x20000035ff0d7230 */ /* 0x000fe20000004100 */
[----:B------:R-:W-:Y:S01]  /*5940*/  SHF.R.U32.HI R50, RZ, 0x10, R51 ;  /* 0x00000010ff327819 */ /* 0x000fe20000011633 */
[--C-:B------:R-:W-:Y:S01]  /*5950*/  HADD2.F32 R51, -RZ, R52.reuse.H1_H1 ;  /* 0x30000034ff337230 */ /* 0x100fe20000004100 */
[----:B------:R-:W-:Y:S01]  /*5960*/  SHF.R.U32.HI R49, RZ, 0x10, R49 ;  /* 0x00000010ff317819 */ /* 0x000fe20000011631 */
        /* <DEDUP_REMOVED lines=13> */
[C---:B------:R-:W-:Y:S01]  /*5a40*/  FFMA.FTZ R51, R13.reuse, R49, -R51 ;  /* 0x000000310d337223 */ /* 0x040fe20000010833 */
[----:B------:R-:W-:Y:S01]  /*5a50*/  FMUL.FTZ R13, R13, R50 ;  /* 0x000000320d0d7220 */ /* 0x000fe20000410000 */
[----:B------:R-:W-:-:S03]  /*5a60*/  HADD2.F32 R50, -RZ, R139.H1_H1 ;  /* 0x3000008bff327230 */ /* 0x000fc60000004100 */
[----:B------:R-:W-:Y:S01]  /*5a70*/  FFMA.FTZ R13, R15, R49, R13 ;  /* 0x000000310f0d7223 */ /* 0x000fe2000001000d */
[----:B------:R-:W-:Y:S02]  /*5a80*/  HADD2.F32 R15, -RZ, R140.H1_H1 ;  /* 0x3000008cff0f7230 */ /* 0x000fe40000004100 */
[--C-:B------:R-:W-:Y:S02]  /*5a90*/  HADD2.F32 R49, -RZ, R12.reuse.H1_H1 ;  /* 0x3000000cff317230 */ /* 0x100fe40000004100 */
[----:B------:R-:W-:Y:S01]  /*5aa0*/  HADD2.F32 R12, -RZ, R12.H0_H0 ;  /* 0x2000000cff0c7230 */ /* 0x000fe20000004100 */
[----:B------:R-:W-:Y:S01]  /*5ab0*/  F2FP.F16.F32.PACK_AB R51, R13, R51 ;  /* 0x000000330d33723e */ /* 0x000fe200000000ff */
[----:B------:R-:W-:Y:S02]  /*5ac0*/  HADD2.F32 R140, -RZ, R140.H0_H0 ;  /* 0x2000008cff8c7230 */ /* 0x000fe40000004100 */
[----:B------:R-:W-:Y:S01]  /*5ad0*/  FMUL.FTZ R52, R49, R15 ;  /* 0x0000000f31347220 */ /* 0x000fe20000410000 */
[----:B------:R-:W-:-:S03]  /*5ae0*/  IMAD.MOV.U32 R13, RZ, RZ, R48 ;  /* 0x000000ffff0d7224 */ /* 0x000fc600078e0030 */
[C---:B------:R-:W-:Y:S01]  /*5af0*/  FFMA.FTZ R52, R12.reuse, R50, -R52 ;  /* 0x000000320c347223 */ /* 0x040fe20000010834 */
[----:B------:R-:W-:Y:S01]  /*5b00*/  FMUL.FTZ R12, R12, R15 ;  /* 0x0000000f0c0c7220 */ /* 0x000fe20000410000 */
[----:B------:R-:W-:-:S03]  /*5b10*/  HADD2.F32 R15, -RZ, R141.H0_H0 ;  /* 0x2000008dff0f7230 */ /* 0x000fc60000004100 */
[----:B------:R-:W-:Y:S01]  /*5b20*/  FFMA.FTZ R12, R49, R50, R12 ;  /* 0x00000032310c7223 */ /* 0x000fe2000001000c */
[--C-:B------:R-:W-:Y:S02]  /*5b30*/  HADD2.F32 R49, -RZ, R14.reuse.H1_H1 ;  /* 0x3000000eff317230 */ /* 0x100fe40000004100 */
[----:B------:R-:W-:Y:S02]  /*5b40*/  HADD2.F32 R14, -RZ, R14.H0_H0 ;  /* 0x2000000eff0e7230 */ /* 0x000fe40000004100 */
[----:B------:R-:W-:Y:S01]  /*5b50*/  F2FP.F16.F32.PACK_AB R12, R12, R52 ;  /* 0x000000340c0c723e */ /* 0x000fe200000000ff */
[----:B------:R-:W-:-:S04]  /*5b60*/  FMUL.FTZ R50, R49, R15 ;  /* 0x0000000f31327220 */ /* 0x000fc80000410000 */
[C---:B------:R-:W-:Y:S01]  /*5b70*/  FFMA.FTZ R50, R14.reuse, R140, -R50 ;  /* 0x0000008c0e327223 */ /* 0x040fe20000010832 */
[----:B------:R-:W-:Y:S01]  /*5b80*/  FMUL.FTZ R14, R14, R15 ;  /* 0x0000000f0e0e7220 */ /* 0x000fe20000410000 */
[----:B------:R-:W-:-:S03]  /*5b90*/  MOV R15, R51 ;  /* 0x00000033000f7202 */ /* 0x000fc60000000f00 */
[----:B------:R-:W-:-:S05]  /*5ba0*/  FFMA.FTZ R14, R49, R140, R14 ;  /* 0x0000008c310e7223 */ /* 0x000fca000001000e */
[----:B------:R-:W-:-:S07]  /*5bb0*/  F2FP.F16.F32.PACK_AB R14, R14, R50 ;  /* 0x000000320e0e723e */ /* 0x000fce00000000ff */
.L_x_488:
[----:B------:R-:W-:Y:S05]  /*5bc0*/  BSYNC B3 ;  /* 0x0000000000037941 */ /* 0x000fea0003800000 */
.L_x_487:
[----:B------:R-:W-:Y:S01]  /*5bd0*/  LEA R48, P3, R19, R11, 0x1 ;  /* 0x0000000b13307211 */ /* 0x000fe200078608ff */
[----:B------:R-:W-:-:S03]  /*5be0*/  ULDC.64 UR4, c[0x0][0x208] ;  /* 0x0000820000047ab9 */ /* 0x000fc60000000a00 */
[----:B------:R-:W-:-:S05]  /*5bf0*/  LEA.HI.X R49, R19, R60, R219, 0x1, P3 ;  /* 0x0000003c13317211 */ /* 0x000fca00018f0cdb */
[----:B----4-:R0:W-:Y:S04]  /*5c00*/  ST.E.128 desc[UR4][R48.64], R12 ;  /* 0x0000000c30007985 */ /* 0x0101e8000c101d04 */
.L_x_486:
[----:B------:R-:W-:Y:S05]  /*5c10*/  BSYNC B2 ;  /* 0x0000000000027941 */ /* 0x000fea0003800000 */
.L_x_485:
        /* <DEDUP_REMOVED lines=11> */
[----:B------:R-:W-:Y:S01]  /*5cd0*/  SHF.R.U32.HI R45, RZ, 0x10, R45 ;  /* 0x00000010ff2d7819 */ /* 0x000fe2000001162d */
[----:B------:R-:W-:Y:S02]  /*5ce0*/  HADD2.F32 R46, -RZ, R46.H0_H0 ;  /* 0x2000002eff2e7230 */ /* 0x000fe40000004100 */
[--C-:B------:R-:W-:Y:S02]  /*5cf0*/  HADD2.F32 R13, -RZ, R47.reuse.H1_H1 ;  /* 0x3000002fff0d7230 */ /* 0x100fe40000004100 */
[----:B------:R-:W-:-:S02]  /*5d00*/  HADD2.F32 R47, -RZ, R47.H0_H0 ;  /* 0x2000002fff2f7230 */ /* 0x000fc40000004100 */
[----:B------:R-:W-:Y:S02]  /*5d10*/  HADD2.F32 R44, -RZ, R44.H0_H0 ;  /* 0x2000002cff2c7230 */ /* 0x000fe40000004100 */
[-C--:B------:R-:W-:Y:S01]  /*5d20*/  FMUL.FTZ R49, R13, R48.reuse ;  /* 0x000000300d317220 */ /* 0x080fe20000410000 */
[----:B------:R-:W-:Y:S02]  /*5d30*/  HADD2.F32 R45, -RZ, R45.H0_H0 ;  /* 0x2000002dff2d7230 */ /* 0x000fe40000004100 */
[C---:B------:R-:W-:Y:S01]  /*5d40*/  FMUL.FTZ R48, R47.reuse, R48 ;  /* 0x000000302f307220 */ /* 0x040fe20000410000 */
[----:B------:R-:W-:-:S03]  /*5d50*/  FFMA.FTZ R49, R47, R44, -R49 ;  /* 0x0000002c2f317223 */ /* 0x000fc60000010831 */
[----:B------:R-:W-:Y:S01]  /*5d60*/  FFMA.FTZ R48, R13, R44, R48 ;  /* 0x0000002c0d307223 */ /* 0x000fe20000010030 */
[--C-:B------:R-:W-:Y:S02]  /*5d70*/  HADD2.F32 R13, -RZ, R15.reuse.H1_H1 ;  /* 0x3000000fff0d7230 */ /* 0x100fe40000004100 */
[----:B------:R-:W-:Y:S02]  /*5d80*/  HADD2.F32 R15, -RZ, R15.H0_H0 ;  /* 0x2000000fff0f7230 */ /* 0x000fe40000004100 */
[----:B------:R-:W-:Y:S01]  /*5d90*/  F2FP.F16.F32.PACK_AB R48, R48, R49 ;  /* 0x000000313030723e */ /* 0x000fe200000000ff */
[-C--:B------:R-:W-:Y:S02]  /*5da0*/  FMUL.FTZ R44, R13, R46.reuse ;  /* 0x0000002e0d2c7220 */ /* 0x080fe40000410000 */
[C---:B------:R-:W-:Y:S02]  /*5db0*/  FMUL.FTZ R46, R15.reuse, R46 ;  /* 0x0000002e0f2e7220 */ /* 0x040fe40000410000 */
[----:B------:R-:W-:Y:S01]  /*5dc0*/  FFMA.FTZ R44, R15, R45, -R44 ;  /* 0x0000002d0f2c7223 */ /* 0x000fe2000001082c */
[----:B------:R-:W-:-:S02]  /*5dd0*/  HADD2.F32 R15, -RZ, R137.H0_H0 ;  /* 0x20000089ff0f7230 */ /* 0x000fc40000004100 */
[----:B------:R-:W-:Y:S01]  /*5de0*/  FFMA.FTZ R46, R13, R45, R46 ;  /* 0x0000002d0d2e7223 */ /* 0x000fe2000001002e */
[--C-:B------:R-:W-:Y:S02]  /*5df0*/  HADD2.F32 R13, -RZ, R12.reuse.H0_H0 ;  /* 0x2000000cff0d7230 */ /* 0x100fe40000004100 */
[----:B------:R-:W-:Y:S02]  /*5e00*/  HADD2.F32 R12, -RZ, R12.H1_H1 ;  /* 0x3000000cff0c7230 */ /* 0x000fe40000004100 */
[--C-:B------:R-:W-:Y:S01]  /*5e10*/  HADD2.F32 R45, -RZ, R136.reuse.H0_H0 ;  /* 0x20000088ff2d7230 */ /* 0x100fe20000004100 */
[----:B------:R-:W-:Y:S01]  /*5e20*/  F2FP.F16.F32.PACK_AB R44, R46, R44 ;  /* 0x0000002c2e2c723e */ /* 0x000fe200000000ff */
[----:B------:R-:W-:Y:S02]  /*5e30*/  HADD2.F32 R137, -RZ, R137.H1_H1 ;  /* 0x30000089ff897230 */ /* 0x000fe40000004100 */
[-C--:B------:R-:W-:Y:S01]  /*5e40*/  FMUL.FTZ R47, R12, R15.reuse ;  /* 0x0000000f0c2f7220 */ /* 0x080fe20000410000 */
[----:B------:R-:W-:Y:S01]  /*5e50*/  FMUL.FTZ R15, R13, R15 ;  /* 0x0000000f0d0f7220 */ /* 0x000fe20000410000 */
[----:B------:R-:W-:-:S02]  /*5e60*/  HADD2.F32 R136, -RZ, R136.H1_H1 ;  /* 0x30000088ff887230 */ /* 0x000fc40000004100 */
[-C--:B------:R-:W-:Y:S01]  /*5e70*/  FFMA.FTZ R47, R13, R45.reuse, -R47 ;  /* 0x0000002d0d2f7223 */ /* 0x080fe2000001082f */
[----:B------:R-:W-:Y:S01]  /*5e80*/  FFMA.FTZ R15, R12, R45, R15 ;  /* 0x0000002d0c0f7223 */ /* 0x000fe2000001000f */
[--C-:B------:R-:W-:Y:S02]  /*5e90*/  HADD2.F32 R12, -RZ, R14.reuse.H0_H0 ;  /* 0x2000000eff0c7230 */ /* 0x100fe40000004100 */
[----:B------:R-:W-:Y:S02]  /*5ea0*/  HADD2.F32 R14, -RZ, R14.H1_H1 ;  /* 0x3000000eff0e7230 */ /* 0x000fe40000004100 */
[----:B------:R-:W-:-:S03]  /*5eb0*/  F2FP.F16.F32.PACK_AB R15, R15, R47 ;  /* 0x0000002f0f0f723e */ /* 0x000fc600000000ff */
[-C--:B------:R-:W-:Y:S01]  /*5ec0*/  FMUL.FTZ R13, R14, R137.reuse ;  /* 0x000000890e0d7220 */ /* 0x080fe20000410000 */
[----:B------:R-:W-:-:S03]  /*5ed0*/  FMUL.FTZ R137, R12, R137 ;  /* 0x000000890c897220 */ /* 0x000fc60000410000 */
[-C--:B------:R-:W-:Y:S01]  /*5ee0*/  FFMA.FTZ R13, R12, R136.reuse, -R13 ;  /* 0x000000880c0d7223 */ /* 0x080fe2000001080d */
[----:B------:R-:W-:Y:S01]  /*5ef0*/  FFMA.FTZ R137, R14, R136, R137 ;  /* 0x000000880e897223 */ /* 0x000fe20000010089 */
[----:B------:R-:W-:Y:S02]  /*5f00*/  IMAD.MOV.U32 R12, RZ, RZ, R15 ;  /* 0x000000ffff0c7224 */ /* 0x000fe400078e000f */
[----:B------:R-:W-:Y:S02]  /*5f10*/  IMAD.MOV.U32 R15, RZ, RZ, R44 ;  /* 0x000000ffff0f7224 */ /* 0x000fe400078e002c */
[----:B------:R-:W-:Y:S02]  /*5f20*/  F2FP.F16.F32.PACK_AB R137, R137, R13 ;  /* 0x0000000d8989723e */ /* 0x000fe400000000ff */
[----:B------:R-:W-:-:S03]  /*5f30*/  MOV R13, R48 ;  /* 0x00000030000d7202 */ /* 0x000fc60000000f00 */
[----:B------:R-:W-:-:S07]  /*5f40*/  IMAD.MOV.U32 R14, RZ, RZ, R137 ;  /* 0x000000ffff0e7224 */ /* 0x000fce00078e0089 */
.L_x_490:
[----:B------:R-:W-:Y:S05]  /*5f50*/  BSYNC B2 ;  /* 0x0000000000027941 */ /* 0x000fea0003800000 */
.L_x_489:
[----:B------:R-:W-:Y:S01]  /*5f60*/  LEA R44, P3, R22, R11, 0x1 ;  /* 0x0000000b162c7211 */ /* 0x000fe200078608ff */
[----:B------:R-:W-:-:S03]  /*5f70*/  ULDC.64 UR4, c[0x0][0x208] ;  /* 0x0000820000047ab9 */ /* 0x000fc60000000a00 */
[----:B------:R-:W-:-:S05]  /*5f80*/  LEA.HI.X R45, R22, R60, R218, 0x1, P3 ;  /* 0x0000003c162d7211 */ /* 0x000fca00018f0cda */
[----:B----4-:R0:W-:Y:S04]  /*5f90*/  ST.E.128 desc[UR4][R44.64], R12 ;  /* 0x0000000c2c007985 */ /* 0x0101e8000c101d04 */
.L_x_476:
[----:B------:R-:W-:Y:S05]  /*5fa0*/  BSYNC B1 ;  /* 0x0000000000017941 */ /* 0x000fea0003800000 */
.L_x_475:
[----:B------:R-:W-:-:S03]  /*5fb0*/  UMOV UR4, 0xffffffff ;  /* 0xffffffff00047882 */ /* 0x000fc60000000000 */
[----:B------:R-:W-:Y:S05]  /*5fc0*/  BRA.DIV UR4, `(.L_x_491) ;  /* 0x00000252041c7947 */ /* 0x000fea000b800000 */
[----:B01----:R-:W0:Y:S04]  /*5fd0*/  SHFL.IDX PT, R116, R116, 0x2, 0x181f ;  /* 0x00581f0074747f89 */ /* 0x003e2800000e0000 */
[----:B---3--:R-:W1:Y:S02]  /*5fe0*/  SHFL.IDX PT, R117, R117, 0x2, 0x181f ;  /* 0x00581f0075757f89 */ /* 0x008e6400000e0000 */
.L_x_822:
[----:B------:R-:W-:Y:S05]  /*5ff0*/  @P5 BRA `(.L_x_492) ;  /* 0x0000005000ec5947 */ /* 0x000fea0003800000 */
[----:B------:R-:W-:Y:S01]  /*6000*/  ISETP.NE.AND P3, PT, R0, RZ, PT ;  /* 0x000000ff0000720c */ /* 0x000fe20003f65270 */
[----:B------:R-:W-:-:S12]  /*6010*/  BSSY B1, `(.L_x_493) ;  /* 0x0000038000017945 */ /* 0x000fd80003800000 */
[----:B------:R-:W-:Y:S05]  /*6020*/  @!P3 BRA `(.L_x_494) ;  /* 0x0000000000d8b947 */ /* 0x000fea0003800000 */
[----:B----4-:R3:W4:Y:S01]  /*6030*/  LDS.128 R12, [R78+0x26400] ;  /* 0x026400004e0c7984 */ /* 0x0107220000000c00 */
[----:B------:R-:W-:Y:S01]  /*6040*/  ISETP.GE.AND P3, PT, R216, R110, PT ;  /* 0x0000006ed800720c */ /* 0x000fe20003f66270 */
[----:B------:R-:W-:-:S12]  /*6050*/  BSSY B2, `(.L_x_495) ;  /* 0x000002f000027945 */ /* 0x000fd80003800000 */
[----:B---3--:R-:W-:Y:S05]  /*6060*/  @P3 BRA `(.L_x_496) ;  /* 0x0000000000b43947 */ /* 0x008fea0003800000 */
[----:B------:R-:W-:Y:S01]  /*6070*/  SHF.R.U64 R44, R42, 0x10, R43 ;  /* 0x000000102a2c7819 */ /* 0x000fe2000000122b */
[----:B------:R-:W-:Y:S01]  /*6080*/  HADD2.F32 R139, -RZ, R139.H0_H0 ;  /* 0x2000008bff8b7230 */ /* 0x000fe20000004100 */
[----:B----4-:R-:W-:Y:S01]  /*6090*/  MOV R42, R13 ;  /* 0x0000000d002a7202 */ /* 0x010fe20000000f00 */
[----:B------:R-:W-:Y:S01]  /*60a0*/  HADD2.F32 R141, -RZ, R141.H1_H1 ;  /* 0x3000008dff8d7230 */ /* 0x000fe20000004100 */
[----:B------:R-:W-:Y:S01]  /*60b0*/  SHF.R.U64 R13, R40, 0x10, R41 ;  /* 0x00000010280d7819 */ /* 0x000fe20000001229 */
[----:B------:R-:W-:Y:S01]  /*60c0*/  HADD2.F32 R44, -RZ, R44.H0_H0 ;  /* 0x2000002cff2c7230 */ /* 0x000fe20000004100 */
[----:B------:R-:W-:Y:S01]  /*60d0*/  SHF.R.U32.HI R43, RZ, 0x10, R43 ;  /* 0x00000010ff2b7819 */ /* 0x000fe2000001162b */
[--C-:B------:R-:W-:Y:S02]  /*60e0*/  HADD2.F32 R11, -RZ, R42.reuse.H1_H1 ;  /* 0x3000002aff0b7230 */ /* 0x100fe40000004100 */
[----:B------:R-:W-:Y:S02]  /*60f0*/  HADD2.F32 R40, -RZ, R42.H0_H0 ;  /* 0x2000002aff287230 */ /* 0x000fe40000004100 */
[----:B------:R-:W-:-:S02]  /*6100*/  HADD2.F32 R13, -RZ, R13.H0_H0 ;  /* 0x2000000dff0d7230 */ /* 0x000fc40000004100 */
[-C--:B------:R-:W-:Y:S01]  /*6110*/  FMUL.FTZ R42, R11, R44.reuse ;  /* 0x0000002c0b2a7220 */ /* 0x080fe20000410000 */
[----:B------:R-:W-:-:S03]  /*6120*/  FMUL.FTZ R44, R40, R44 ;  /* 0x0000002c282c7220 */ /* 0x000fc60000410000 */
[-C--:B------:R-:W-:Y:S01]  /*6130*/  FFMA.FTZ R42, R40, R13.reuse, -R42 ;  /* 0x0000000d282a7223 */ /* 0x080fe2000001082a */
[----:B------:R-:W-:Y:S01]  /*6140*/  SHF.R.U32.HI R40, RZ, 0x10, R41 ;  /* 0x00000010ff287819 */ /* 0x000fe20000011629 */
[----:B------:R-:W-:Y:S01]  /*6150*/  FFMA.FTZ R44, R11, R13, R44 ;  /* 0x0000000d0b2c7223 */ /* 0x000fe2000001002c */
[----:B------:R-:W-:Y:S02]  /*6160*/  IMAD.MOV.U32 R13, RZ, RZ, R15 ;  /* 0x000000ffff0d7224 */ /* 0x000fe400078e000f */
[----:B------:R-:W-:Y:S02]  /*6170*/  HADD2.F32 R15, -RZ, R43.H0_H0 ;  /* 0x2000002bff0f7230 */ /* 0x000fe40000004100 */
[----:B------:R-:W-:Y:S01]  /*6180*/  HADD2.F32 R40, -RZ, R40.H0_H0 ;  /* 0x20000028ff287230 */ /* 0x000fe20000004100 */
[----:B------:R-:W-:Y:S01]  /*6190*/  F2FP.F16.F32.PACK_AB R42, R44, R42 ;  /* 0x0000002a2c2a723e */ /* 0x000fe200000000ff */
[--C-:B------:R-:W-:Y:S02]  /*61a0*/  HADD2.F32 R11, -RZ, R13.reuse.H1_H1 ;  /* 0x3000000dff0b7230 */ /* 0x100fe40000004100 */
[----:B------:R-:W-:-:S03]  /*61b0*/  HADD2.F32 R13, -RZ, R13.H0_H0 ;  /* 0x2000000dff0d7230 */ /* 0x000fc60000004100 */
[-C--:B------:R-:W-:Y:S02]  /*61c0*/  FMUL.FTZ R41, R11, R15.reuse ;  /* 0x0000000f0b297220 */ /* 0x080fe40000410000 */
[C---:B------:R-:W-:Y:S02]  /*61d0*/  FMUL.FTZ R15, R13.reuse, R15 ;  /* 0x0000000f0d0f7220 */ /* 0x040fe40000410000 */
[-C--:B------:R-:W-:Y:S01]  /*61e0*/  FFMA.FTZ R41, R13, R40.reuse, -R41 ;  /* 0x000000280d297223 */ /* 0x080fe20000010829 */
[----:B------:R-:W-:Y:S02]  /*61f0*/  HADD2.F32 R13, -RZ, R138.H0_H0 ;  /* 0x2000008aff0d7230 */ /* 0x000fe40000004100 */
[----:B------:R-:W-:Y:S01]  /*6200*/  FFMA.FTZ R15, R11, R40, R15 ;  /* 0x000000280b0f7223 */ /* 0x000fe2000001000f */
[--C-:B------:R-:W-:Y:S02]  /*6210*/  HADD2.F32 R11, -RZ, R12.reuse.H0_H0 ;  /* 0x2000000cff0b7230 */ /* 0x100fe40000004100 */
[----:B------:R-:W-:-:S02]  /*6220*/  HADD2.F32 R12, -RZ, R12.H1_H1 ;  /* 0x3000000cff0c7230 */ /* 0x000fc40000004100 */
[----:B------:R-:W-:Y:S01]  /*6230*/  HADD2.F32 R138, -RZ, R138.H1_H1 ;  /* 0x3000008aff8a7230 */ /* 0x000fe20000004100 */
[----:B------:R-:W-:Y:S02]  /*6240*/  F2FP.F16.F32.PACK_AB R15, R15, R41 ;  /* 0x000000290f0f723e */ /* 0x000fe400000000ff */
[-C--:B------:R-:W-:Y:S01]  /*6250*/  FMUL.FTZ R40, R12, R139.reuse ;  /* 0x0000008b0c287220 */ /* 0x080fe20000410000 */
[----:B------:R-:W-:-:S03]  /*6260*/  FMUL.FTZ R139, R11, R139 ;  /* 0x0000008b0b8b7220 */ /* 0x000fc60000410000 */
[-C--:B------:R-:W-:Y:S01]  /*6270*/  FFMA.FTZ R40, R11, R13.reuse, -R40 ;  /* 0x0000000d0b287223 */ /* 0x080fe20000010828 */
[--C-:B------:R-:W-:Y:S02]  /*6280*/  HADD2.F32 R11, -RZ, R14.reuse.H0_H0 ;  /* 0x2000000eff0b7230 */ /* 0x100fe40000004100 */
[----:B------:R-:W-:Y:S01]  /*6290*/  FFMA.FTZ R139, R12, R13, R139 ;  /* 0x0000000d0c8b7223 */ /* 0x000fe2000001008b */
[----:B------:R-:W-:Y:S01]  /*62a0*/  HADD2.F32 R14, -RZ, R14.H1_H1 ;  /* 0x3000000eff0e7230 */ /* 0x000fe20000004100 */
[----:B------:R-:W-:-:S03]  /*62b0*/  MOV R13, R42 ;  /* 0x0000002a000d7202 */ /* 0x000fc60000000f00 */
[----:B------:R-:W-:Y:S01]  /*62c0*/  F2FP.F16.F32.PACK_AB R40, R139, R40 ;  /* 0x000000288b28723e */ /* 0x000fe200000000ff */
[-C--:B------:R-:W-:Y:S01]  /*62d0*/  FMUL.FTZ R12, R14, R141.reuse ;  /* 0x0000008d0e0c7220 */ /* 0x080fe20000410000 */
[----:B------:R-:W-:-:S03]  /*62e0*/  FMUL.FTZ R141, R11, R141 ;  /* 0x0000008d0b8d7220 */ /* 0x000fc60000410000 */
[-C--:B------:R-:W-:Y:S01]  /*62f0*/  FFMA.FTZ R12, R11, R138.reuse, -R12 ;  /* 0x0000008a0b0c7223 */ /* 0x080fe2000001080c */
[----:B------:R-:W-:-:S05]  /*6300*/  FFMA.FTZ R141, R14, R138, R141 ;  /* 0x0000008a0e8d7223 */ /* 0x000fca000001008d */
[----:B------:R-:W-:Y:S01]  /*6310*/  F2FP.F16.F32.PACK_AB R141, R141, R12 ;  /* 0x0000000c8d8d723e */ /* 0x000fe200000000ff */
[----:B------:R-:W-:-:S04]  /*6320*/  IMAD.MOV.U32 R12, RZ, RZ, R40 ;  /* 0x000000ffff0c7224 */ /* 0x000fc800078e0028 */
[----:B------:R-:W-:-:S07]  /*6330*/  IMAD.MOV.U32 R14, RZ, RZ, R141 ;  /* 0x000000ffff0e7224 */ /* 0x000fce00078e008d */
.L_x_496:
[----:B------:R-:W-:Y:S05]  /*6340*/  BSYNC B2 ;  /* 0x0000000000027941 */ /* 0x000fea0003800000 */
.L_x_495:
[----:B-1----:R-:W-:Y:S01]  /*6350*/  LEA R40, P3, R16, R117, 0x1 ;  /* 0x0000007510287211 */ /* 0x002fe200078608ff */
[----:B------:R-:W-:-:S03]  /*6360*/  ULDC.64 UR4, c[0x0][0x208] ;  /* 0x0000820000047ab9 */ /* 0x000fc60000000a00 */
[----:B0-----:R-:W-:-:S05]  /*6370*/  LEA.HI.X R41, R16, R116, R17, 0x1, P3 ;  /* 0x0000007410297211 */ /* 0x001fca00018f0c11 */
[----:B----4-:R3:W-:Y:S04]  /*6380*/  ST.E.128 desc[UR4][R40.64], R12 ;  /* 0x0000000c28007985 */ /* 0x0107e8000c101d04 */
.L_x_494:
[----:B------:R-:W-:Y:S05]  /*6390*/  BSYNC B1 ;  /* 0x0000000000017941 */ /* 0x000fea0003800000 */
.L_x_493:
[----:B------:R-:W-:Y:S01]  /*63a0*/  ISETP.NE.AND P3, PT, R20, RZ, PT ;  /* 0x000000ff1400720c */ /* 0x000fe20003f65270 */
[----:B------:R-:W-:-:S12]  /*63b0*/  BSSY B1, `(.L_x_497) ;  /* 0x000003a000017945 */ /* 0x000fd80003800000 */
[----:B------:R-:W-:Y:S05]  /*63c0*/  @!P3 BRA `(.L_x_498) ;  /* 0x0000000000e0b947 */ /* 0x000fea0003800000 */
[----:B---34-:R3:W4:Y:S01]  /*63d0*/  LDS.128 R12, [R78+0x28c00] ;  /* 0x028c00004e0c7984 */ /* 0x0187220000000c00 */
[----:B------:R-:W-:Y:S01]  /*63e0*/  ISETP.GE.AND P4, PT, R221, R110, PT ;  /* 0x0000006edd00720c */ /* 0x000fe20003f86270 */
[----:B------:R-:W-:Y:S01]  /*63f0*/  BSSY B2, `(.L_x_499) ;  /* 0x0000033000027945 */ /* 0x000fe20003800000 */
[----:B-1----:R-:W-:-:S04]  /*6400*/  LEA R40, P3, R212, R117, 0x1 ;  /* 0x00000075d4287211 */ /* 0x002fc800078608ff */
[----:B0-----:R-:W-:-:S07]  /*6410*/  LEA.HI.X R41, R212, R116, R215, 0x1, P3 ;  /* 0x00000074d4297211 */ /* 0x001fce00018f0cd7 */
[----:B---3--:R-:W-:Y:S05]  /*6420*/  @P4 BRA `(.L_x_500) ;  /* 0x0000000000bc4947 */ /* 0x008fea0003800000 */
[----:B------:R-:W-:Y:S01]  /*6430*/  SHF.R.U64 R42, R38, 0x10, R39 ;  /* 0x00000010262a7819 */ /* 0x000fe20000001227 */
[----:B----4-:R-:W-:Y:S01]  /*6440*/  IMAD.MOV.U32 R38, RZ, RZ, R13 ;  /* 0x000000ffff267224 */ /* 0x010fe200078e000d */
[----:B------:R-:W-:Y:S02]  /*6450*/  SHF.R.U64 R13, R36, 0x10, R37 ;  /* 0x00000010240d7819 */ /* 0x000fe40000001225 */
[----:B------:R-:W-:Y:S01]  /*6460*/  SHF.R.U32.HI R39, RZ, 0x10, R39 ;  /* 0x00000010ff277819 */ /* 0x000fe20000011627 */
[----:B------:R-:W-:Y:S02]  /*6470*/  HADD2.F32 R42, -RZ, R42.H0_H0 ;  /* 0x2000002aff2a7230 */ /* 0x000fe40000004100 */
        /* <DEDUP_REMOVED lines=8> */
[----:B------:R-:W-:Y:S01]  /*6500*/  MOV R11, R15 ;  /* 0x0000000f000b7202 */ /* 0x000fe20000000f00 */
[----:B------:R-:W-:Y:S02]  /*6510*/  IMAD.MOV.U32 R13, RZ, RZ, R12 ;  /* 0x000000ffff0d7224 */ /* 0x000fe400078e000c */
[----:B------:R-:W-:Y:S01]  /*6520*/  HADD2.F32 R12, -RZ, R39.H0_H0 ;  /* 0x20000027ff0c7230 */ /* 0x000fe20000004100 */
[----:B------:R-:W-:Y:S01]  /*6530*/  F2FP.F16.F32.PACK_AB R38, R42, R38 ;  /* 0x000000262a26723e */ /* 0x000fe200000000ff */
[--C-:B------:R-:W-:Y:S02]  /*6540*/  HADD2.F32 R15, -RZ, R11.reuse.H1_H1 ;  /* 0x3000000bff0f7230 */ /* 0x100fe40000004100 */
[----:B------:R-:W-:-:S02]  /*6550*/  HADD2.F32 R11, -RZ, R11.H0_H0 ;  /* 0x2000000bff0b7230 */ /* 0x000fc40000004100 */
[----:B------:R-:W-:Y:S02]  /*6560*/  HADD2.F32 R36, -RZ, R36.H0_H0 ;  /* 0x20000024ff247230 */ /* 0x000fe40000004100 */
[-C--:B------:R-:W-:Y:S01]  /*6570*/  FMUL.FTZ R37, R15, R12.reuse ;  /* 0x0000000c0f257220 */ /* 0x080fe20000410000 */
[----:B------:R-:W-:-:S03]  /*6580*/  FMUL.FTZ R12, R11, R12 ;  /* 0x0000000c0b0c7220 */ /* 0x000fc60000410000 */
[-C--:B------:R-:W-:Y:S01]  /*6590*/  FFMA.FTZ R37, R11, R36.reuse, -R37 ;  /* 0x000000240b257223 */ /* 0x080fe20000010825 */
[----:B------:R-:W-:Y:S02]  /*65a0*/  HADD2.F32 R11, -RZ, R135.H0_H0 ;  /* 0x20000087ff0b7230 */ /* 0x000fe40000004100 */
[----:B------:R-:W-:Y:S01]  /*65b0*/  FFMA.FTZ R12, R15, R36, R12 ;  /* 0x000000240f0c7223 */ /* 0x000fe2000001000c */
[--C-:B------:R-:W-:Y:S02]  /*65c0*/  HADD2.F32 R15, -RZ, R13.reuse.H1_H1 ;  /* 0x3000000dff0f7230 */ /* 0x100fe40000004100 */
[----:B------:R-:W-:Y:S02]  /*65d0*/  HADD2.F32 R13, -RZ, R13.H0_H0 ;  /* 0x2000000dff0d7230 */ /* 0x000fe40000004100 */
[----:B------:R-:W-:Y:S02]  /*65e0*/  HADD2.F32 R36, -RZ, R134.H0_H0 ;  /* 0x20000086ff247230 */ /* 0x000fe40000004100 */
[----:B------:R-:W-:Y:S01]  /*65f0*/  FMUL.FTZ R39, R15, R11 ;  /* 0x0000000b0f277220 */ /* 0x000fe20000410000 */
[----:B------:R-:W-:-:S02]  /*6600*/  HADD2.F32 R135, -RZ, R135.H1_H1 ;  /* 0x30000087ff877230 */ /* 0x000fc40000004100 */
[C---:B------:R-:W-:Y:S01]  /*6610*/  FMUL.FTZ R11, R13.reuse, R11 ;  /* 0x0000000b0d0b7220 */ /* 0x040fe20000410000 */
[----:B------:R-:W-:Y:S02]  /*6620*/  HADD2.F32 R134, -RZ, R134.H1_H1 ;  /* 0x30000086ff867230 */ /* 0x000fe40000004100 */
[-C--:B------:R-:W-:Y:S01]  /*6630*/  FFMA.FTZ R39, R13, R36.reuse, -R39 ;  /* 0x000000240d277223 */ /* 0x080fe20000010827 */
[--C-:B------:R-:W-:Y:S02]  /*6640*/  HADD2.F32 R13, -RZ, R14.reuse.H1_H1 ;  /* 0x3000000eff0d7230 */ /* 0x100fe40000004100 */
[----:B------:R-:W-:Y:S01]  /*6650*/  FFMA.FTZ R11, R15, R36, R11 ;  /* 0x000000240f0b7223 */ /* 0x000fe2000001000b */
[----:B------:R-:W-:Y:S01]  /*6660*/  HADD2.F32 R14, -RZ, R14.H0_H0 ;  /* 0x2000000eff0e7230 */ /* 0x000fe20000004100 */
[----:B------:R-:W-:Y:S01]  /*6670*/  F2FP.F16.F32.PACK_AB R37, R12, R37 ;  /* 0x000000250c25723e */ /* 0x000fe200000000ff */
[----:B------:R-:W-:Y:S02]  /*6680*/  FMUL.FTZ R15, R13, R135 ;  /* 0x000000870d0f7220 */ /* 0x000fe40000410000 */
[----:B------:R-:W-:Y:S01]  /*6690*/  F2FP.F16.F32.PACK_AB R11, R11, R39 ;  /* 0x000000270b0b723e */ /* 0x000fe200000000ff */
[C---:B------:R-:W-:Y:S01]  /*66a0*/  FMUL.FTZ R135, R14.reuse, R135 ;  /* 0x000000870e877220 */ /* 0x040fe20000410000 */
[----:B------:R-:W-:-:S03]  /*66b0*/  FFMA.FTZ R15, R14, R134, -R15 ;  /* 0x000000860e0f7223 */ /* 0x000fc6000001080f */
[----:B------:R-:W-:Y:S01]  /*66c0*/  FFMA.FTZ R135, R13, R134, R135 ;  /* 0x000000860d877223 */ /* 0x000fe20000010087 */
[----:B------:R-:W-:Y:S01]  /*66d0*/  IMAD.MOV.U32 R12, RZ, RZ, R11 ;  /* 0x000000ffff0c7224 */ /* 0x000fe200078e000b */
[----:B------:R-:W-:-:S03]  /*66e0*/  MOV R13, R38 ;  /* 0x00000026000d7202 */ /* 0x000fc60000000f00 */
[----:B------:R-:W-:-:S05]  /*66f0*/  F2FP.F16.F32.PACK_AB R15, R135, R15 ;  /* 0x0000000f870f723e */ /* 0x000fca00000000ff */
[----:B------:R-:W-:Y:S02]  /*6700*/  IMAD.MOV.U32 R14, RZ, RZ, R15 ;  /* 0x000000ffff0e7224 */ /* 0x000fe400078e000f */
[----:B------:R-:W-:-:S07]  /*6710*/  IMAD.MOV.U32 R15, RZ, RZ, R37 ;  /* 0x000000ffff0f7224 */ /* 0x000fce00078e0025 */
.L_x_500:
[----:B------:R-:W-:Y:S05]  /*6720*/  BSYNC B2 ;  /* 0x0000000000027941 */ /* 0x000fea0003800000 */
.L_x_499:
[----:B------:R-:W-:Y:S02]  /*6730*/  ULDC.64 UR4, c[0x0][0x208] ;  /* 0x0000820000047ab9 */ /* 0x000fe40000000a00 */
[----:B----4-:R0:W-:Y:S03]  /*6740*/  ST.E.128 desc[UR4][R40.64], R12 ;  /* 0x0000000c28007985 */ /* 0x0101e6000c101d04 */
.L_x_498:
[----:B------:R-:W-:Y:S05]  /*6750*/  BSYNC B1 ;  /* 0x0000000000017941 */ /* 0x000fea0003800000 */
.L_x_497:
[----:B------:R-:W-:Y:S01]  /*6760*/  ISETP.NE.AND P3, PT, R21, RZ, PT ;  /* 0x000000ff1500720c */ /* 0x000fe20003f65270 */
[----:B------:R-:W-:-:S12]  /*6770*/  BSSY B1, `(.L_x_501) ;  /* 0x0000034000017945 */ /* 0x000fd80003800000 */
[----:B------:R-:W-:Y:S05]  /*6780*/  @!P3 BRA `(.L_x_502) ;  /* 0x0000000000c8b947 */ /* 0x000fea0003800000 */
[----:B0--34-:R0:W3:Y:S01]  /*6790*/  LDS.128 R12, [R78+0x2b400] ;  /* 0x02b400004e0c7984 */ /* 0x0190e20000000c00 */
[----:B------:R-:W-:Y:S01]  /*67a0*/  ISETP.GE.AND P4, PT, R220, R110, PT ;  /* 0x0000006edc00720c */ /* 0x000fe20003f86270 */
[----:B------:R-:W-:Y:S01]  /*67b0*/  BSSY B2, `(.L_x_503) ;  /* 0x000002d000027945 */ /* 0x000fe20003800000 */
[----:B-1----:R-:W-:-:S04]  /*67c0*/  LEA R36, P3, R19, R117, 0x1 ;  /* 0x0000007513247211 */ /* 0x002fc800078608ff */
[----:B------:R-:W-:-:S07]  /*67d0*/  LEA.HI.X R37, R19, R116, R219, 0x1, P3 ;  /* 0x0000007413257211 */ /* 0x000fce00018f0cdb */
[----:B0-----:R-:W-:Y:S05]  /*67e0*/  @P4 BRA `(.L_x_504) ;  /* 0x0000000000a44947 */ /* 0x001fea0003800000 */
[--C-:B------:R-:W-:Y:S01]  /*67f0*/  SHF.R.U64 R11, R32, 0x10, R33.reuse ;  /* 0x00000010200b7819 */ /* 0x100fe20000001221 */
[--C-:B---3--:R-:W-:Y:S01]  /*6800*/  HADD2.F32 R38, -RZ, R15.reuse.H1_H1 ;  /* 0x3000000fff267230 */ /* 0x108fe20000004100 */
[----:B------:R-:W-:Y:S01]  /*6810*/  SHF.R.U32.HI R32, RZ, 0x10, R33 ;  /* 0x00000010ff207819 */ /* 0x000fe20000011621 */
[----:B------:R-:W-:Y:S01]  /*6820*/  HADD2.F32 R15, -RZ, R15.H0_H0 ;  /* 0x2000000fff0f7230 */ /* 0x000fe20000004100 */
[--C-:B------:R-:W-:Y:S01]  /*6830*/  SHF.R.U64 R33, R34, 0x10, R35.reuse ;  /* 0x0000001022217819 */ /* 0x100fe20000001223 */
[----:B------:R-:W-:Y:S01]  /*6840*/  HADD2.F32 R11, -RZ, R11.H0_H0 ;  /* 0x2000000bff0b7230 */ /* 0x000fe20000004100 */
[----:B------:R-:W-:Y:S01]  /*6850*/  SHF.R.U32.HI R34, RZ, 0x10, R35 ;  /* 0x00000010ff227819 */ /* 0x000fe20000011623 */
[----:B------:R-:W-:Y:S02]  /*6860*/  HADD2.F32 R35, -RZ, R13.H1_H1 ;  /* 0x3000000dff237230 */ /* 0x000fe40000004100 */
[----:B------:R-:W-:Y:S02]  /*6870*/  HADD2.F32 R33, -RZ, R33.H0_H0 ;  /* 0x20000021ff217230 */ /* 0x000fe40000004100 */
[----:B------:R-:W-:-:S02]  /*6880*/  HADD2.F32 R13, -RZ, R13.H0_H0 ;  /* 0x2000000dff0d7230 */ /* 0x000fc40000004100 */
[----:B------:R-:W-:Y:S02]  /*6890*/  HADD2.F32 R34, -RZ, R34.H0_H0 ;  /* 0x20000022ff227230 */ /* 0x000fe40000004100 */
[----:B------:R-:W-:Y:S02]  /*68a0*/  HADD2.F32 R39, -RZ, R32.H0_H0 ;  /* 0x20000020ff277230 */ /* 0x000fe40000004100 */
[-C--:B------:R-:W-:Y:S01]  /*68b0*/  FMUL.FTZ R32, R35, R33.reuse ;  /* 0x0000002123207220 */ /* 0x080fe20000410000 */
[----:B------:R-:W-:Y:S01]  /*68c0*/  FMUL.FTZ R40, R13, R33 ;  /* 0x000000210d287220 */ /* 0x000fe20000410000 */
[-C--:B------:R-:W-:Y:S01]  /*68d0*/  FMUL.FTZ R33, R38, R34.reuse ;  /* 0x0000002226217220 */ /* 0x080fe20000410000 */
[----:B------:R-:W-:Y:S01]  /*68e0*/  FMUL.FTZ R34, R15, R34 ;  /* 0x000000220f227220 */ /* 0x000fe20000410000 */
[-C--:B------:R-:W-:Y:S01]  /*68f0*/  FFMA.FTZ R32, R13, R11.reuse, -R32 ;  /* 0x0000000b0d207223 */ /* 0x080fe20000010820 */
[----:B------:R-:W-:Y:S01]  /*6900*/  FFMA.FTZ R40, R35, R11, R40 ;  /* 0x0000000b23287223 */ /* 0x000fe20000010028 */
[----:B------:R-:W-:Y:S01]  /*6910*/  FFMA.FTZ R33, R15, R39, -R33 ;  /* 0x000000270f217223 */ /* 0x000fe20000010821 */
[----:B------:R-:W-:-:S02]  /*6920*/  HADD2.F32 R15, -RZ, R12.H1_H1 ;  /* 0x3000000cff0f7230 */ /* 0x000fc40000004100 */
[----:B------:R-:W-:Y:S01]  /*6930*/  FFMA.FTZ R34, R38, R39, R34 ;  /* 0x0000002726227223 */ /* 0x000fe20000010022 */
[--C-:B------:R-:W-:Y:S01]  /*6940*/  HADD2.F32 R13, -RZ, R131.reuse.H0_H0 ;  /* 0x20000083ff0d7230 */ /* 0x100fe20000004100 */
[----:B------:R-:W-:Y:S01]  /*6950*/  F2FP.F16.F32.PACK_AB R32, R40, R32 ;  /* 0x000000202820723e */ /* 0x000fe200000000ff */
[----:B------:R-:W-:Y:S02]  /*6960*/  HADD2.F32 R12, -RZ, R12.H0_H0 ;  /* 0x2000000cff0c7230 */ /* 0x000fe40000004100 */
[----:B------:R-:W-:Y:S02]  /*6970*/  HADD2.F32 R131, -RZ, R131.H1_H1 ;  /* 0x30000083ff837230 */ /* 0x000fe40000004100 */
[-C--:B------:R-:W-:Y:S01]  /*6980*/  FMUL.FTZ R38, R15, R13.reuse ;  /* 0x0000000d0f267220 */ /* 0x080fe20000410000 */
[--C-:B------:R-:W-:Y:S02]  /*6990*/  HADD2.F32 R35, -RZ, R14.reuse.H1_H1 ;  /* 0x3000000eff237230 */ /* 0x100fe40000004100 */
[----:B------:R-:W-:Y:S01]  /*69a0*/  FMUL.FTZ R39, R12, R13 ;  /* 0x0000000d0c277220 */ /* 0x000fe20000410000 */
[----:B------:R-:W-:-:S02]  /*69b0*/  HADD2.F32 R14, -RZ, R14.H0_H0 ;  /* 0x2000000eff0e7230 */ /* 0x000fc40000004100 */
[--C-:B------:R-:W-:Y:S02]  /*69c0*/  HADD2.F32 R11, -RZ, R128.reuse.H0_H0 ;  /* 0x20000080ff0b7230 */ /* 0x100fe40000004100 */
[-C--:B------:R-:W-:Y:S01]  /*69d0*/  FMUL.FTZ R13, R35, R131.reuse ;  /* 0x00000083230d7220 */ /* 0x080fe20000410000 */
[----:B------:R-:W-:Y:S02]  /*69e0*/  HADD2.F32 R128, -RZ, R128.H1_H1 ;  /* 0x30000080ff807230 */ /* 0x000fe40000004100 */
[----:B------:R-:W-:Y:S01]  /*69f0*/  FMUL.FTZ R131, R14, R131 ;  /* 0x000000830e837220 */ /* 0x000fe20000410000 */
[-C--:B------:R-:W-:Y:S01]  /*6a00*/  FFMA.FTZ R38, R12, R11.reuse, -R38 ;  /* 0x0000000b0c267223 */ /* 0x080fe20000010826 */
[----:B------:R-:W-:Y:S01]  /*6a10*/  FFMA.FTZ R39, R15, R11, R39 ;  /* 0x0000000b0f277223 */ /* 0x000fe20000010027 */
[-C--:B------:R-:W-:Y:S01]  /*6a20*/  FFMA.FTZ R13, R14, R128.reuse, -R13 ;  /* 0x000000800e0d7223 */ /* 0x080fe2000001080d */
[----:B------:R-:W-:Y:S01]  /*6a30*/  FFMA.FTZ R128, R35, R128, R131 ;  /* 0x0000008023807223 */ /* 0x000fe20000010083 */
[----:B------:R-:W-:-:S02]  /*6a40*/  F2FP.F16.F32.PACK_AB R15, R34, R33 ;  /* 0x00000021220f723e */ /* 0x000fc400000000ff */
[----:B------:R-:W-:Y:S02]  /*6a50*/  F2FP.F16.F32.PACK_AB R12, R39, R38 ;  /* 0x00000026270c723e */ /* 0x000fe400000000ff */
[----:B------:R-:W-:Y:S02]  /*6a60*/  F2FP.F16.F32.PACK_AB R14, R128, R13 ;  /* 0x0000000d800e723e */ /* 0x000fe400000000ff */
[----:B------:R-:W-:-:S07]  /*6a70*/  MOV R13, R32 ;  /* 0x00000020000d7202 */ /* 0x000fce0000000f00 */
.L_x_504:
[----:B------:R-:W-:Y:S05]  /*6a80*/  BSYNC B2 ;  /* 0x0000000000027941 */ /* 0x000fea0003800000 */
.L_x_503:
[----:B------:R-:W-:Y:S02]  /*6a90*/  ULDC.64 UR4, c[0x0][0x208] ;  /* 0x0000820000047ab9 */ /* 0x000fe40000000a00 */
[----:B---3--:R0:W-:Y:S03]  /*6aa0*/  ST.E.128 desc[UR4][R36.64], R12 ;  /* 0x0000000c24007985 */ /* 0x0081e6000c101d04 */
.L_x_502:
[----:B------:R-:W-:Y:S05]  /*6ab0*/  BSYNC B1 ;  /* 0x0000000000017941 */ /* 0x000fea0003800000 */
.L_x_501:
[----:B------:R-:W-:-:S13]  /*6ac0*/  ISETP.NE.AND P3, PT, R25, RZ, PT ;  /* 0x000000ff1900720c */ /* 0x000fda0003f65270 */
        /* <DEDUP_REMOVED lines=8> */
[--C-:B---3--:R-:W-:Y:S01]  /*6b50*/  HADD2.F32 R36, -RZ, R15.reuse.H0_H0 ;  /* 0x2000000fff247230 */ /* 0x108fe20000004100 */
[----:B------:R-:W-:Y:S01]  /*6b60*/  SHF.R.U32.HI R28, RZ, 0x10, R29 ;  /* 0x00000010ff1c7819 */ /* 0x000fe2000001161d */
[----:B------:R-:W-:Y:S01]  /*6b70*/  IMAD.MOV.U32 R29, RZ, RZ, R13 ;  /* 0x000000ffff1d7224 */ /* 0x000fe200078e000d */
[--C-:B------:R-:W-:Y:S01]  /*6b80*/  SHF.R.U64 R38, R30, 0x10, R31.reuse ;  /* 0x000000101e267819 */ /* 0x100fe2000000121f */
[----:B------:R-:W-:Y:S01]  /*6b90*/  HADD2.F32 R30, -RZ, R15.H1_H1 ;  /* 0x3000000fff1e7230 */ /* 0x000fe20000004100 */
[----:B------:R-:W-:Y:S01]  /*6ba0*/  SHF.R.U32.HI R11, RZ, 0x10, R31 ;  /* 0x00000010ff0b7819 */ /* 0x000fe2000001161f */
[----:B------:R-:W-:Y:S02]  /*6bb0*/  HADD2.F32 R34, -RZ, R34.H0_H0 ;  /* 0x20000022ff227230 */ /* 0x000fe40000004100 */
[----:B------:R-:W-:Y:S02]  /*6bc0*/  HADD2.F32 R38, -RZ, R38.H0_H0 ;  /* 0x20000026ff267230 */ /* 0x000fe40000004100 */
[----:B------:R-:W-:-:S02]  /*6bd0*/  HADD2.F32 R13, -RZ, R29.H1_H1 ;  /* 0x3000001dff0d7230 */ /* 0x000fc40000004100 */
[----:B------:R-:W-:Y:S02]  /*6be0*/  HADD2.F32 R29, -RZ, R29.H0_H0 ;  /* 0x2000001dff1d7230 */ /* 0x000fe40000004100 */
[----:B------:R-:W-:Y:S02]  /*6bf0*/  HADD2.F32 R11, -RZ, R11.H0_H0 ;  /* 0x2000000bff0b7230 */ /* 0x000fe40000004100 */
[----:B------:R-:W-:Y:S02]  /*6c00*/  HADD2.F32 R15, -RZ, R28.H0_H0 ;  /* 0x2000001cff0f7230 */ /* 0x000fe40000004100 */
[-C--:B------:R-:W-:Y:S01]  /*6c10*/  FMUL.FTZ R28, R13, R38.reuse ;  /* 0x000000260d1c7220 */ /* 0x080fe20000410000 */
[C---:B------:R-:W-:Y:S01]  /*6c20*/  FMUL.FTZ R38, R29.reuse, R38 ;  /* 0x000000261d267220 */ /* 0x040fe20000410000 */
[-C--:B------:R-:W-:Y:S01]  /*6c30*/  FMUL.FTZ R31, R30, R11.reuse ;  /* 0x0000000b1e1f7220 */ /* 0x080fe20000410000 */
[C---:B------:R-:W-:Y:S01]  /*6c40*/  FMUL.FTZ R35, R36.reuse, R11 ;  /* 0x0000000b24237220 */ /* 0x040fe20000410000 */
[-C--:B------:R-:W-:Y:S01]  /*6c50*/  FFMA.FTZ R11, R29, R34.reuse, -R28 ;  /* 0x000000221d0b7223 */ /* 0x080fe2000001081c */
[----:B------:R-:W-:Y:S01]  /*6c60*/  FFMA.FTZ R28, R13, R34, R38 ;  /* 0x000000220d1c7223 */ /* 0x000fe20000010026 */
[----:B------:R-:W-:Y:S01]  /*6c70*/  FFMA.FTZ R13, R36, R15, -R31 ;  /* 0x0000000f240d7223 */ /* 0x000fe2000001081f */
[----:B------:R-:W-:-:S02]  /*6c80*/  HADD2.F32 R29, -RZ, R82.H0_H0 ;  /* 0x20000052ff1d7230 */ /* 0x000fc40000004100 */
[----:B------:R-:W-:Y:S01]  /*6c90*/  FFMA.FTZ R30, R30, R15, R35 ;  /* 0x0000000f1e1e7223 */ /* 0x000fe20000010023 */
[--C-:B------:R-:W-:Y:S01]  /*6ca0*/  HADD2.F32 R34, -RZ, R12.reuse.H1_H1 ;  /* 0x3000000cff227230 */ /* 0x100fe20000004100 */
[----:B------:R-:W-:Y:S01]  /*6cb0*/  F2FP.F16.F32.PACK_AB R11, R28, R11 ;  /* 0x0000000b1c0b723e */ /* 0x000fe200000000ff */
[----:B------:R-:W-:Y:S02]  /*6cc0*/  HADD2.F32 R36, -RZ, R12.H0_H0 ;  /* 0x2000000cff247230 */ /* 0x000fe40000004100 */
[----:B------:R-:W-:Y:S02]  /*6cd0*/  HADD2.F32 R31, -RZ, R82.H1_H1 ;  /* 0x30000052ff1f7230 */ /* 0x000fe40000004100 */
[-C--:B------:R-:W-:Y:S01]  /*6ce0*/  FMUL.FTZ R35, R34, R29.reuse ;  /* 0x0000001d22237220 */ /* 0x080fe20000410000 */
[----:B------:R-:W-:Y:S02]  /*6cf0*/  HADD2.F32 R12, -RZ, R14.H1_H1 ;  /* 0x3000000eff0c7230 */ /* 0x000fe40000004100 */
[----:B------:R-:W-:Y:S01]  /*6d00*/  FMUL.FTZ R29, R36, R29 ;  /* 0x0000001d241d7220 */ /* 0x000fe20000410000 */
[----:B------:R-:W-:-:S02]  /*6d10*/  HADD2.F32 R15, -RZ, R81.H0_H0 ;  /* 0x20000051ff0f7230 */ /* 0x000fc40000004100 */
[----:B------:R-:W-:Y:S02]  /*6d20*/  HADD2.F32 R14, -RZ, R14.H0_H0 ;  /* 0x2000000eff0e7230 */ /* 0x000fe40000004100 */
[----:B------:R-:W-:Y:S01]  /*6d30*/  FMUL.FTZ R37, R12, R31 ;  /* 0x0000001f0c257220 */ /* 0x000fe20000410000 */
[----:B------:R-:W-:Y:S02]  /*6d40*/  HADD2.F32 R81, -RZ, R81.H1_H1 ;  /* 0x30000051ff517230 */ /* 0x000fe40000004100 */
[-C--:B------:R-:W-:Y:S01]  /*6d50*/  FFMA.FTZ R35, R36, R15.reuse, -R35 ;  /* 0x0000000f24237223 */ /* 0x080fe20000010823 */
[----:B------:R-:W-:Y:S01]  /*6d60*/  FFMA.FTZ R34, R34, R15, R29 ;  /* 0x0000000f22227223 */ /* 0x000fe2000001001d */
[----:B------:R-:W-:Y:S01]  /*6d70*/  FMUL.FTZ R31, R14, R31 ;  /* 0x0000001f0e1f7220 */ /* 0x000fe20000410000 */
[----:B------:R-:W-:Y:S01]  /*6d80*/  F2FP.F16.F32.PACK_AB R15, R30, R13 ;  /* 0x0000000d1e0f723e */ /* 0x000fe200000000ff */
[----:B------:R-:W-:Y:S01]  /*6d90*/  FFMA.FTZ R37, R14, R81, -R37 ;  /* 0x000000510e257223 */ /* 0x000fe20000010825 */
[----:B------:R-:W-:Y:S01]  /*6da0*/  MOV R13, R11 ;  /* 0x0000000b000d7202 */ /* 0x000fe20000000f00 */
[----:B------:R-:W-:Y:S01]  /*6db0*/  FFMA.FTZ R12, R12, R81, R31 ;  /* 0x000000510c0c7223 */ /* 0x000fe2000001001f */
[----:B------:R-:W-:-:S04]  /*6dc0*/  F2FP.F16.F32.PACK_AB R34, R34, R35 ;  /* 0x000000232222723e */ /* 0x000fc800000000ff */
[----:B------:R-:W-:Y:S01]  /*6dd0*/  F2FP.F16.F32.PACK_AB R14, R12, R37 ;  /* 0x000000250c0e723e */ /* 0x000fe200000000ff */
[----:B------:R-:W-:-:S07]  /*6de0*/  IMAD.MOV.U32 R12, RZ, RZ, R34 ;  /* 0x000000ffff0c7224 */ /* 0x000fce00078e0022 */
.L_x_506:
[----:B------:R-:W-:Y:S05]  /*6df0*/  BSYNC B1 ;  /* 0x0000000000017941 */ /* 0x000fea0003800000 */
.L_x_505:
[----:B------:R-:W-:Y:S02]  /*6e00*/  ULDC.64 UR4, c[0x0][0x208] ;  /* 0x0000820000047ab9 */ /* 0x000fe40000000a00 */
[----:B---3--:R0:W-:Y:S01]  /*6e10*/  ST.E.128 desc[UR4][R32.64], R12 ;  /* 0x0000000c20007985 */ /* 0x0081e2000c101d04 */
[----:B------:R-:W-:Y:S05]  /*6e20*/  BRA `(.L_x_492) ;  /* 0x0000004400607947 */ /* 0x000fea0003800000 */
.L_x_447:
        /* <DEDUP_REMOVED lines=18> */
[----:B------:R-:W-:Y:S01]  /*6f50*/  LEA R36, P4, R30, UR4, 0x1 ;  /* 0x000000041e247c11 */ /* 0x000fe2000f8808ff */
[----:B------:R-:W-:Y:S01]  /*6f60*/  IMAD.X R29, R80, 0x1, R6, P0 ;  /* 0x00000001501d7824 */ /* 0x000fe200000e0606 */
[----:B------:R-:W-:Y:S02]  /*6f70*/  ISETP.GE.AND P0, PT, R16, R110, PT ;  /* 0x0000006e1000720c */ /* 0x000fe40003f06270 */
[----:B------:R-:W-:-:S02]  /*6f80*/  CS2R R32, SRZ ;  /* 0x0000000000207805 */ /* 0x000fc4000001ff00 */
[----:B------:R-:W-:Y:S02]  /*6f90*/  LEA.HI.X R37, R30, UR5, R31, 0x1, P4 ;  /* 0x000000051e257c11 */ /* 0x000fe4000a0f0c1f */
[----:B------:R-:W-:Y:S02]  /*6fa0*/  CS2R R30, SRZ ;  /* 0x00000000001e7805 */ /* 0x000fe4000001ff00 */
[----:B------:R-:W-:Y:S01]  /*6fb0*/  LEA R44, P4, R28, UR6, 0x1 ;  /* 0x000000061c2c7c11 */ /* 0x000fe2000f8808ff */
[----:B------:R-:W-:-:S03]  /*6fc0*/  ULDC.64 UR8, c[0x0][0x208] ;  /* 0x0000820000087ab9 */ /* 0x000fc60000000a00 */
[----:B------:R-:W-:Y:S02]  /*6fd0*/  LEA.HI.X R45, R28, UR7, R29, 0x1, P4 ;  /* 0x000000071c2d7c11 */ /* 0x000fe4000a0f0c1d */
[----:B------:R-:W-:Y:S02]  /*6fe0*/  CS2R R28, SRZ ;  /* 0x00000000001c7805 */ /* 0x000fe4000001ff00 */
[----:B------:R-:W-:Y:S02]  /*6ff0*/  ISETP.GE.AND P4, PT, R214, R110, PT ;  /* 0x0000006ed600720c */ /* 0x000fe40003f86270 */
[----:B------:R-:W-:Y:S02]  /*7000*/  CS2R R42, SRZ ;  /* 0x00000000002a7805 */ /* 0x000fe4000001ff00 */
[----:B------:R-:W-:Y:S01]  /*7010*/  CS2R R40, SRZ ;  /* 0x0000000000287805 */ /* 0x000fe2000001ff00 */
[----:B------:R-:W5:Y:S01]  /*7020*/  @!P0 LDG.E.128 R32, desc[UR8][R36.64] ;  /* 0x0000000824208981 */ /* 0x000f62000c1e1d00 */
[----:B------:R-:W-:-:S04]  /*7030*/  CS2R R38, SRZ ;  /* 0x0000000000267805 */ /* 0x000fc8000001ff00 */
[----:B------:R-:W5:Y:S04]  /*7040*/  @!P0 LDG.E.128 R40, desc[UR8][R44.64] ;  /* 0x000000082c288981 */ /* 0x000f68000c1e1d00 */
[----:B------:R0:W5:Y:S02]  /*7050*/  @!P4 LDG.E.128 R28, desc[UR8][R36.64+0x80] ;  /* 0x00008008241cc981 */ /* 0x000164000c1e1d00 */
[----:B0-----:R-:W-:-:S06]  /*7060*/  CS2R R36, SRZ ;  /* 0x0000000000247805 */ /* 0x001fcc000001ff00 */
[----:B------:R0:W5:Y:S02]  /*7070*/  @!P4 LDG.E.128 R36, desc[UR8][R44.64+0x80] ;  /* 0x000080082c24c981 */ /* 0x000164000c1e1d00 */
.L_x_508:
[----:B------:R-:W-:Y:S05]  /*7080*/  BSYNC B1 ;  /* 0x0000000000017941 */ /* 0x000fea0003800000 */
.L_x_507:
[----:B0----5:R-:W-:Y:S01]  /*7090*/  MOV R44, R30 ;  /* 0x0000001e002c7202 */ /* 0x021fe20000000f00 */
[----:B------:R-:W-:Y:S01]  /*70a0*/  IMAD.MOV.U32 R45, RZ, RZ, R28 ;  /* 0x000000ffff2d7224 */ /* 0x000fe200078e001c */
[----:B------:R-:W-:Y:S01]  /*70b0*/  IADD3 R49, R224, 0x20, RZ ;  /* 0x00000020e0317810 */ /* 0x000fe20007ffe0ff */
[----:B------:R-:W-:Y:S01]  /*70c0*/  IMAD.MOV.U32 R48, RZ, RZ, R31 ;  /* 0x000000ffff307224 */ /* 0x000fe200078e001f */
[----:B------:R-:W-:Y:S01]  /*70d0*/  PRMT R156, R44, 0x7610, R156 ;  /* 0x000076102c9c7816 */ /* 0x000fe2000000009c */
[----:B------:R-:W-:Y:S01]  /*70e0*/  BSSY B1, `(.L_x_509) ;  /* 0x000003d000017945 */ /* 0x000fe20003800000 */
        /* <DEDUP_REMOVED lines=14> */
[----:B------:R-:W-:-:S02]  /*71d0*/  MOV R48, R39 ;  /* 0x0000002700307202 */ /* 0x000fc40000000f00 */
[----:B------:R-:W-:Y:S02]  /*71e0*/  CS2R R58, SRZ ;  /* 0x00000000003a7805 */ /* 0x000fe4000001ff00 */
[----:B------:R-:W-:Y:S02]  /*71f0*/  ISETP.GE.AND P4, PT, R49, R85, PT ;  /* 0x000000553100720c */ /* 0x000fe40003f86270 */
[----:B------:R-:W-:Y:S02]  /*7200*/  CS2R R56, SRZ ;  /* 0x0000000000387805 */ /* 0x000fe4000001ff00 */
[----:B------:R-:W-:Y:S01]  /*7210*/  PRMT R137, R45, 0x7610, R137 ;  /* 0x000076102d897816 */ /* 0x000fe20000000089 */
[----:B------:R-:W-:Y:S01]  /*7220*/  IMAD.MOV.U32 R45, RZ, RZ, R36 ;  /* 0x000000ffff2d7224 */ /* 0x000fe200078e0024 */
[----:B------:R-:W-:Y:S01]  /*7230*/  PRMT R156, R156, 0x5410, R44 ;  /* 0x000054109c9c7816 */ /* 0x000fe2000000002c */
[----:B------:R-:W-:Y:S01]  /*7240*/  IMAD.MOV.U32 R44, RZ, RZ, R37 ;  /* 0x000000ffff2c7224 */ /* 0x000fe200078e0025 */
[----:B------:R-:W-:-:S02]  /*7250*/  PRMT R159, R159, 0x5410, R48 ;  /* 0x000054109f9f7816 */ /* 0x000fc40000000030 */
[----:B------:R-:W-:Y:S02]  /*7260*/  MOV R48, R42 ;  /* 0x0000002a00307202 */ /* 0x000fe40000000f00 */
[----:B------:R-:W-:Y:S01]  /*7270*/  PRMT R157, R157, 0x5410, R45 ;  /* 0x000054109d9d7816 */ /* 0x000fe2000000002d */
[----:B------:R-:W-:Y:S01]  /*7280*/  IMAD.MOV.U32 R45, RZ, RZ, R43 ;  /* 0x000000ffff2d7224 */ /* 0x000fe200078e002b */
[----:B------:R-:W-:Y:S01]  /*7290*/  PRMT R160, R160, 0x5410, R44 ;  /* 0x00005410a0a07816 */ /* 0x000fe2000000002c */
[----:B------:R-:W-:Y:S01]  /*72a0*/  IMAD.MOV.U32 R44, RZ, RZ, R40 ;  /* 0x000000ffff2c7224 */ /* 0x000fe200078e0028 */
[----:B------:R-:W-:Y:S01]  /*72b0*/  PRMT R161, R161, 0x5410, R48 ;  /* 0x00005410a1a17816 */ /* 0x000fe20000000030 */
[----:B------:R-:W-:-:S03]  /*72c0*/  IMAD.MOV.U32 R48, RZ, RZ, R41 ;  /* 0x000000ffff307224 */ /* 0x000fc600078e0029 */
[----:B------:R-:W-:Y:S02]  /*72d0*/  PRMT R163, R45, 0x5410, R44 ;  /* 0x000054102da37816 */ /* 0x000fe4000000002c */
[----:B------:R-:W-:Y:S02]  /*72e0*/  CS2R R44, SRZ ;  /* 0x00000000002c7805 */ /* 0x000fe4000001ff00 */
[----:B------:R-:W-:Y:S02]  /*72f0*/  PRMT R138, R48, 0x7610, R138 ;  /* 0x00007610308a7816 */ /* 0x000fe4000000008a */
[----:B------:R-:W-:Y:S01]  /*7300*/  CS2R R48, SRZ ;  /* 0x0000000000307805 */ /* 0x000fe2000001ff00 */
[----:B------:R-:W-:Y:S06]  /*7310*/  @P4 BRA `(.L_x_510) ;  /* 0x0000000000644947 */ /* 0x000fec0003800000 */
[----:B------:R-:W-:Y:S01]  /*7320*/  IADD3 R46, P0, P5, R96, R14, R102 ;  /* 0x0000000e602e7210 */ /* 0x000fe20007d1e066 */
[----:B------:R-:W-:Y:S01]  /*7330*/  ULDC.64 UR4, c[0x0][0x3e8] ;  /* 0x0000fa0000047ab9 */ /* 0x000fe20000000a00 */
[----:B------:R-:W-:Y:S01]  /*7340*/  ULDC.64 UR6, c[0x0][0x400] ;  /* 0x0001000000067ab9 */ /* 0x000fe20000000a00 */
[----:B------:R-:W-:Y:S02]  /*7350*/  CS2R R50, SRZ ;  /* 0x0000000000327805 */ /* 0x000fe4000001ff00 */
[----:B------:R-:W-:Y:S02]  /*7360*/  IADD3.X R47, R4, R11, R101, P0, P5 ;  /* 0x0000000b042f7210 */ /* 0x000fe400007ea465 */
[----:B------:R-:W-:Y:S02]  /*7370*/  CS2R R48, SRZ ;  /* 0x0000000000307805 */ /* 0x000fe4000001ff00 */
[----:B------:R-:W-:Y:S02]  /*7380*/  IADD3 R44, P0, P5, R90, R12, R104 ;  /* 0x0000000c5a2c7210 */ /* 0x000fe40007d1e068 */
[----:B------:R-:W-:-:S02]  /*7390*/  CS2R R58, SRZ ;  /* 0x00000000003a7805 */ /* 0x000fc4000001ff00 */
[----:B------:R-:W-:Y:S01]  /*73a0*/  CS2R R56, SRZ ;  /* 0x0000000000387805 */ /* 0x000fe2000001ff00 */
[----:B------:R-:W-:Y:S01]  /*73b0*/  ULDC.64 UR8, c[0x0][0x208] ;  /* 0x0000820000087ab9 */ /* 0x000fe20000000a00 */
        /* <DEDUP_REMOVED lines=8> */
[----:B------:R-:W5:Y:S04]  /*7440*/  @!P0 LDG.E.128 R48, desc[UR8][R52.64] ;  /* 0x0000000834308981 */ /* 0x000f68000c1e1d00 */
[----:B------:R-:W5:Y:S01]  /*7450*/  @!P0 LDG.E.128 R56, desc[UR8][R60.64] ;  /* 0x000000083c388981 */ /* 0x000f62000c1e1d00 */
[----:B------:R-:W-:Y:S02]  /*7460*/  ISETP.GE.AND P0, PT, R214, R110, PT ;  /* 0x0000006ed600720c */ /* 0x000fe40003f06270 */
[----:B------:R-:W-:-:S11]  /*7470*/  CS2R R54, SRZ ;  /* 0x0000000000367805 */ /* 0x000fd6000001ff00 */
[----:B------:R0:W5:Y:S02]  /*7480*/  @!P0 LDG.E.128 R44, desc[UR8][R52.64+0x80] ;  /* 0x00008008342c8981 */ /* 0x000164000c1e1d00 */
[----:B0-----:R-:W-:-:S06]  /*7490*/  CS2R R52, SRZ ;  /* 0x0000000000347805 */ /* 0x001fcc000001ff00 */
[----:B------:R0:W5:Y:S02]  /*74a0*/  @!P0 LDG.E.128 R52, desc[UR8][R60.64+0x80] ;  /* 0x000080083c348981 */ /* 0x000164000c1e1d00 */
.L_x_510:
[----:B------:R-:W-:Y:S05]  /*74b0*/  BSYNC B1 ;  /* 0x0000000000017941 */ /* 0x000fea0003800000 */
.L_x_509:
[----:B0----5:R-:W-:Y:S01]  /*74c0*/  IMAD.MOV.U32 R61, RZ, RZ, R44 ;  /* 0x000000ffff3d7224 */ /* 0x021fe200078e002c */
[----:B------:R-:W-:Y:S01]  /*74d0*/  MOV R62, R47 ;  /* 0x0000002f003e7202 */ /* 0x000fe20000000f00 */
[----:B------:R-:W-:Y:S01]  /*74e0*/  IMAD.MOV.U32 R60, RZ, RZ, R45 ;  /* 0x000000ffff3c7224 */ /* 0x000fe200078e002d */
[----:B------:R-:W-:Y:S01]  /*74f0*/  BSSY B1, `(.L_x_511) ;  /* 0x0000036000017945 */ /* 0x000fe20003800000 */
[----:B------:R-:W-:Y:S01]  /*7500*/  VIADD R64, R224, 0x40 ;  /* 0x00000040e0407836 */ /* 0x000fe20000000000 */
[----:B------:R-:W-:Y:S01]  /*7510*/  CS2R R66, SRZ ;  /* 0x0000000000427805 */ /* 0x000fe2000001ff00 */
[----:B------:R-:W-:Y:S01]  /*7520*/  IMAD.MOV.U32 R63, RZ, RZ, R46 ;  /* 0x000000ffff3f7224 */ /* 0x000fe200078e002e */
[----:B------:R-:W-:Y:S01]  /*7530*/  PRMT R149, R61, 0x5410, R60 ;  /* 0x000054103d957816 */ /* 0x000fe2000000003c */
[----:B------:R-:W-:Y:S01]  /*7540*/  IMAD.MOV.U32 R61, RZ, RZ, R48 ;  /* 0x000000ffff3d7224 */ /* 0x000fe200078e0030 */
[----:B------:R-:W-:Y:S02]  /*7550*/  MOV R60, R49 ;  /* 0x00000031003c7202 */ /* 0x000fe40000000f00 */
[----:B------:R-:W-:-:S02]  /*7560*/  CS2R R70, SRZ ;  /* 0x0000000000467805 */ /* 0x000fc4000001ff00 */
[----:B------:R-:W-:Y:S02]  /*7570*/  ISETP.GE.AND P5, PT, R64, R85, PT ;  /* 0x000000554000720c */ /* 0x000fe40003fa6270 */
[----:B------:R-:W-:Y:S02]  /*7580*/  CS2R R64, SRZ ;  /* 0x0000000000407805 */ /* 0x000fe4000001ff00 */
[----:B------:R-:W-:Y:S01]  /*7590*/  PRMT R153, R61, 0x5410, R60 ;  /* 0x000054103d997816 */ /* 0x000fe2000000003c */
[----:B------:R-:W-:Y:S01]  /*75a0*/  IMAD.MOV.U32 R60, RZ, RZ, R53 ;  /* 0x000000ffff3c7224 */ /* 0x000fe200078e0035 */
        /* <DEDUP_REMOVED lines=8> */
[----:B------:R-:W-:Y:S02]  /*7630*/  MOV R60, R59 ;  /* 0x0000003b003c7202 */ /* 0x000fe40000000f00 */
[----:B------:R-:W-:Y:S02]  /*7640*/  CS2R R72, SRZ ;  /* 0x0000000000487805 */ /* 0x000fe4000001ff00 */
[----:B------:R-:W-:Y:S01]  /*7650*/  PRMT R152, R63, 0x5410, R62 ;  /* 0x000054103f987816 */ /* 0x000fe2000000003e */
[----:B------:R-:W-:Y:S01]  /*7660*/  IMAD.MOV.U32 R63, RZ, RZ, R54 ;  /* 0x000000ffff3f7224 */ /* 0x000fe200078e0036 */
[----:B------:R-:W-:Y:S01]  /*7670*/  PRMT R154, R61, 0x5410, R60 ;  /* 0x000054103d9a7816 */ /* 0x000fe2000000003c */
[----:B------:R-:W-:Y:S01]  /*7680*/  IMAD.MOV.U32 R62, RZ, RZ, R55 ;  /* 0x000000ffff3e7224 */ /* 0x000fe200078e0037 */
[----:B------:R-:W-:Y:S01]  /*7690*/  MOV R60, R57 ;  /* 0x00000039003c7202 */ /* 0x000fe20000000f00 */
        /* <DEDUP_REMOVED lines=8> */
[----:B------:R-:W-:Y:S02]  /*7720*/  ULDC.64 UR6, c[0x0][0x208] ;  /* 0x0000820000067ab9 */ /* 0x000fe40000000a00 */
[----:B------:R-:W-:Y:S02]  /*7730*/  IADD3.X R11, R4, R105, R11, P0, P6 ;  /* 0x00000069040b7210 */ /* 0x000fe400007ec40b */
        /* <DEDUP_REMOVED lines=9> */
[----:B------:R-:W-:Y:S02]  /*77d0*/  CS2R R60, SRZ ;  /* 0x00000000003c7805 */ /* 0x000fe4000001ff00 */
[----:B------:R-:W-:Y:S02]  /*77e0*/  CS2R R70, SRZ ;  /* 0x0000000000467805 */ /* 0x000fe4000001ff00 */
[----:B------:R-:W-:-:S05]  /*77f0*/  CS2R R68, SRZ ;  /* 0x0000000000447805 */ /* 0x000fca000001ff00 */
[----:B------:R0:W5:Y:S04]  /*7800*/  @!P0 LDG.E.128 R64, desc[UR6][R14.64] ;  /* 0x000000060e408981 */ /* 0x000168000c1e1d00 */
[----:B------:R0:W5:Y:S01]  /*7810*/  @!P0 LDG.E.128 R72, desc[UR6][R12.64] ;  /* 0x000000060c488981 */ /* 0x000162000c1e1d00 */
[----:B------:R-:W-:-:S13]  /*7820*/  ISETP.GE.AND P0, PT, R214, R110, PT ;  /* 0x0000006ed600720c */ /* 0x000fda0003f06270 */
[----:B------:R0:W5:Y:S04]  /*7830*/  @!P0 LDG.E.128 R60, desc[UR6][R14.64+0x80] ;  /* 0x000080060e3c8981 */ /* 0x000168000c1e1d00 */
[----:B------:R0:W5:Y:S02]  /*7840*/  @!P0 LDG.E.128 R68, desc[UR6][R12.64+0x80] ;  /* 0x000080060c448981 */ /* 0x000164000c1e1d00 */
.L_x_512:
[----:B------:R-:W-:Y:S05]  /*7850*/  BSYNC B1 ;  /* 0x0000000000017941 */ /* 0x000fea0003800000 */
.L_x_511:
[----:B0----5:R-:W-:Y:S01]  /*7860*/  IMAD.MOV.U32 R12, RZ, RZ, R62 ;  /* 0x000000ffff0c7224 */ /* 0x021fe200078e003e */
[----:B------:R-:W-:Y:S01]  /*7870*/  ULOP3.LUT UR4, UR60, 0x1, URZ, 0xfc, !UPT ;  /* 0x000000013c047892 */ /* 0x000fe2000f8efc3f */
[----:B------:R-:W-:-:S03]  /*7880*/  IMAD.MOV.U32 R11, RZ, RZ, R63 ;  /* 0x000000ffff0b7224 */ /* 0x000fc600078e003f */
[----:B------:R-:W-:Y:S02]  /*7890*/  UISETP.NE.AND UP0, UPT, UR4, 0x3, UPT ;  /* 0x000000030400788c */ /* 0x000fe4000bf05270 */
        /* <DEDUP_REMOVED lines=10> */
[----:B------:R-:W-:Y:S01]  /*7940*/  PRMT R145, R12, 0x5410, R11 ;  /* 0x000054100c917816 */ /* 0x000fe2000000000b */
[----:B------:R-:W-:Y:S01]  /*7950*/  IMAD.MOV.U32 R11, RZ, RZ, R71 ;  /* 0x000000ffff0b7224 */ /* 0x000fe200078e0047 */
[----:B------:R-:W-:-:S04]  /*7960*/  MOV R12, R70 ;  /* 0x00000046000c7202 */ /* 0x000fc80000000f00 */
        /* <DEDUP_REMOVED lines=13> */
[----:B------:R-:W-:Y:S06]  /*7a40*/  @!P0 BRA `(.L_x_513) ;  /* 0x0000000000048947 */ /* 0x000fec0003800000 */
[----:B------:R-:W-:Y:S01]  /*7a50*/  BPT.TRAP 0x1 ;  /* 0x000000040000795c */ /* 0x000fe20000300000 */
.L_x_513:
[----:B------:R-:W-:Y:S01]  /*7a60*/  IMAD R86, R213, 0x8, R23 ;  /* 0x00000008d5567824 */ /* 0x000fe200078e0217 */
[----:B------:R-:W-:Y:S01]  /*7a70*/  SHF.L.U32 R87, R225, 0x1f, RZ ;  /* 0x0000001fe1577819 */ /* 0x000fe200000006ff */
[----:B------:R-:W-:Y:S03]  /*7a80*/  BSSY B1, `(.L_x_514) ;  /* 0x0000003000017945 */ /* 0x000fe60003800000 */
[----:B------:R-:W0:Y:S02]  /*7a90*/  SYNCS.PHASECHK.TRANS64.TRYWAIT P6, [R86+URZ+0x38890], R87 ;  /* 0x03889057560075a7 */ /* 0x000e2400080c017f */
[----:B0-----:R-:W-:Y:S05]  /*7aa0*/  @!P6 BRA `(.L_x_515) ;  /* 0x0000023400b0e947 */ /* 0x001fea0003800000 */
.L_x_823:
[----:B------:R-:W-:Y:S05]  /*7ab0*/  BSYNC B1 ;  /* 0x0000000000017941 */ /* 0x000fea0003800000 */
.L_x_514:
[----:B------:R-:W1:Y:S01]  /*7ac0*/  LDC R128, c[0x0][0x2f4] ;  /* 0x0000bd00ff807b82 */ /* 0x000e620000000800 */
[----:B------:R-:W-:Y:S01]  /*7ad0*/  UMOV UR4, 0xffffffff ;  /* 0xffffffff00047882 */ /* 0x000fe20000000000 */
[----:B-1----:R-:W-:Y:S02]  /*7ae0*/  IADD3 R131, -R111, R128, RZ ;  /* 0x000000806f837210 */ /* 0x002fe40007ffe1ff */
[----:B------:R-:W-:Y:S05]  /*7af0*/  BRA.DIV UR4, `(.L_x_516) ;  /* 0x0000023604b07947 */ /* 0x000fea000b800000 */
[----:B------:R1:W2:Y:S04]  /*7b00*/  SHFL.IDX PT, R119, R116, RZ, 0x181f ;  /* 0x00181fff74777589 */ /* 0x0002a800000e0000 */
[----:B------:R1:W3:Y:S02]  /*7b10*/  SHFL.IDX PT, R11, R117, RZ, 0x181f ;  /* 0x00181fff750b7589 */ /* 0x0002e400000e0000 */
.L_x_827:
[----:B------:R-:W-:Y:S04]  /*7b20*/  BSSY B1, `(.L_x_517) ;  /* 0x0000101000017945 */ /* 0x000fe80003800000 */
[----:B------:R-:W-:Y:S05]  /*7b30*/  @P3 BRA `(.L_x_518) ;  /* 0x0000000c00fc3947 */ /* 0x000fea0003800000 */
[----:B------:R-:W-:Y:S01]  /*7b40*/  ISETP.NE.AND P3, PT, R0, RZ, PT ;  /* 0x000000ff0000720c */ /* 0x000fe20003f65270 */
[----:B------:R-:W-:Y:S01]  /*7b50*/  BSSY B2, `(.L_x_519) ;  /* 0x000007f000027945 */ /* 0x000fe20003800000 */
[----:B---3--:R-:W-:-:S11]  /*7b60*/  IMAD.MOV.U32 R118, RZ, RZ, R11 ;  /* 0x000000ffff767224 */ /* 0x008fd600078e000b */
[----:B------:R-:W-:Y:S05]  /*7b70*/  @!P3 BRA `(.L_x_520) ;  /* 0x0000000400f0b947 */ /* 0x000fea0003800000 */
[----:B------:R-:W3:Y:S01]  /*7b80*/  LDL R15, [R1+0x5c] ;  /* 0x00005c00010f7983 */ /* 0x000ee20000100800 */
[----:B------:R-:W-:Y:S01]  /*7b90*/  SEL R12, R111, R131, !P2 ;  /* 0x000000836f0c7207 */ /* 0x000fe20005000000 */
[C---:B------:R-:W-:Y:S01]  /*7ba0*/  IMAD.SHL.U32 R80, R224.reuse, 0x40, RZ ;  /* 0x00000040e0507824 */ /* 0x040fe200078e00ff */
[----:B------:R-:W-:Y:S01]  /*7bb0*/  SHF.L.U32 R14, R224, 0x6, RZ ;  /* 0x00000006e00e7819 */ /* 0x000fe200000006ff */
[----:B------:R-:W-:Y:S01]  /*7bc0*/  BSSY B3, `(.L_x_521) ;  /* 0x0000070000037945 */ /* 0x000fe20003800000 */
[----:B------:R-:W-:Y:S02]  /*7bd0*/  SHF.R.S32.HI R13, RZ, 0x1f, R12 ;  /* 0x0000001fff0d7819 */ /* 0x000fe4000001140c */
[----:B------:R-:W-:Y:S02]  /*7be0*/  LOP3.LUT R80, R80, 0x1c0, RZ, 0xc0, !PT ;  /* 0x000001c050507812 */ /* 0x000fe400078ec0ff */
[----:B------:R-:W-:Y:S02]  /*7bf0*/  LEA.HI R13, R13, R12, RZ, 0x4 ;  /* 0x0000000c0d0d7211 */ /* 0x000fe400078f20ff */
[----:B------:R-:W-:-:S02]  /*7c00*/  LOP3.LUT R14, R14, 0x1c0, RZ, 0xc0, !PT ;  /* 0x000001c00e0e7812 */ /* 0x000fc400078ec0ff */
[----:B------:R-:W-:Y:S02]  /*7c10*/  LEA.HI.SX32 R134, R13, R7, 0x1c ;  /* 0x000000070d867211 */ /* 0x000fe400078fe2ff */
[----:B------:R-:W-:Y:S02]  /*7c20*/  SHF.R.U32.HI R14, RZ, 0x3, R14 ;  /* 0x00000003ff0e7819 */ /* 0x000fe4000001160e */
[----:B------:R-:W-:Y:S02]  /*7c30*/  SHF.R.S32.HI R13, RZ, 0x1f, R134 ;  /* 0x0000001fff0d7819 */ /* 0x000fe40000011486 */
[----:B------:R-:W-:Y:S02]  /*7c40*/  ISETP.GE.AND P3, PT, R16, R110, PT ;  /* 0x0000006e1000720c */ /* 0x000fe40003f66270 */
[----:B------:R-:W-:Y:S01]  /*7c50*/  LEA.HI R13, R13, R134, RZ, 0x3 ;  /* 0x000000860d0d7211 */ /* 0x000fe200078f18ff */
[----:B------:R-:W-:-:S03]  /*7c60*/  IMAD.SHL.U32 R134, R134, 0x8, RZ ;  /* 0x0000000886867824 */ /* 0x000fc600078e00ff */
[----:B------:R-:W-:Y:S02]  /*7c70*/  SHF.R.S32.HI R13, RZ, 0x3, R13 ;  /* 0x00000003ff0d7819 */ /* 0x000fe4000001140d */
[----:B------:R-:W-:-:S04]  /*7c80*/  LOP3.LUT R12, R80, 0x38, R134, 0xf8, !PT ;  /* 0x00000038500c7812 */ /* 0x000fc800078ef886 */
[----:B------:R-:W-:Y:S01]  /*7c90*/  LOP3.LUT R12, R12, R14, RZ, 0x3c, !PT ;  /* 0x0000000e0c0c7212 */ /* 0x000fe200078e3cff */
[----:B---3--:R-:W-:-:S04]  /*7ca0*/  IMAD R13, R13, 0x1400, R15 ;  /* 0x000014000d0d7824 */ /* 0x008fc800078e020f */
[----:B------:R-:W-:-:S04]  /*7cb0*/  IMAD.IADD R12, R13, 0x1, R12 ;  /* 0x000000010d0c7824 */ /* 0x000fc800078e020c */
[C---:B------:R-:W-:Y:S02]  /*7cc0*/  IMAD R80, R213.reuse, 0x5000, R12 ;  /* 0x00005000d5507824 */ /* 0x040fe400078e020c */
[----:B------:R-:W-:Y:S02]  /*7cd0*/  IMAD R12, R213, 0x5000, R126 ;  /* 0x00005000d50c7824 */ /* 0x000fe400078e027e */
[----:B------:R-:W-:-:S03]  /*7ce0*/  IMAD R80, R80, 0x2, R23 ;  /* 0x0000000250507824 */ /* 0x000fc600078e0217 */
[----:B------:R-:W-:-:S03]  /*7cf0*/  LEA R12, R12, R23, 0x1 ;  /* 0x000000170c0c7211 */ /* 0x000fc600078e08ff */
[----:B------:R-:W3:Y:S04]  /*7d00*/  LDS.128 R80, [R80+0x24400] ;  /* 0x0244000050507984 */ /* 0x000ee80000000c00 */
[----:B------:R-:W4:Y:S01]  /*7d10*/  LDS.128 R12, [R12+0x24400] ;  /* 0x024400000c0c7984 */ /* 0x000f220000000c00 */
[----:B------:R-:W-:Y:S05]  /*7d20*/  @P3 BRA `(.L_x_522) ;  /* 0x0000000400643947 */ /* 0x000fea0003800000 */
[----:B---3--:R-:W-:Y:S01]  /*7d30*/  IMAD.MOV.U32 R136, RZ, RZ, R81 ;  /* 0x000000ffff887224 */ /* 0x008fe200078e0051 */
[----:B----4-:R-:W-:Y:S01]  /*7d40*/  MOV R135, R13 ;  /* 0x0000000d00877202 */ /* 0x010fe20000000f00 */
[----:B------:R-:W-:Y:S01]  /*7d50*/  HADD2.F32 R138, -RZ, R138.H0_H0 ;  /* 0x2000008aff8a7230 */ /* 0x000fe20000004100 */
[--C-:B------:R-:W-:Y:S01]  /*7d60*/  SHF.R.U64 R32, R32, 0x10, R33.reuse ;  /* 0x0000001020207819 */ /* 0x100fe20000001221 */
[----:B------:R-:W-:Y:S01]  /*7d70*/  HADD2.F32 R137, -RZ, R137.H0_H0 ;  /* 0x20000089ff897230 */ /* 0x000fe20000004100 */
[----:B------:R-:W-:Y:S01]  /*7d80*/  SHF.R.U32.HI R33, RZ, 0x10, R33 ;  /* 0x00000010ff217819 */ /* 0x000fe20000011621 */
[----:B------:R-:W-:Y:S01]  /*7d90*/  HADD2.F32 R13, -RZ, R136.H0_H0 ;  /* 0x20000088ff0d7230 */ /* 0x000fe20000004100 */
[----:B------:R-:W-:Y:S01]  /*7da0*/  SHF.R.U64 R40, R40, 0x10, R41 ;  /* 0x0000001028287819 */ /* 0x000fe20000001229 */
[--C-:B------:R-:W-:Y:S01]  /*7db0*/  HADD2.F32 R139, -RZ, R135.reuse.H0_H0 ;  /* 0x20000087ff8b7230 */ /* 0x100fe20000004100 */
[----:B------:R-:W-:Y:S01]  /*7dc0*/  SHF.R.U64 R34, R34, 0x10, R35 ;  /* 0x0000001022227819 */ /* 0x000fe20000001223 */
[----:B------:R-:W-:-:S02]  /*7dd0*/  HADD2.F32 R135, -RZ, R135.H1_H1 ;  /* 0x30000087ff877230 */ /* 0x000fc40000004100 */
[-C--:B------:R-:W-:Y:S01]  /*7de0*/  FMUL.FTZ R81, R13, R138.reuse ;  /* 0x0000008a0d517220 */ /* 0x080fe20000410000 */
[----:B------:R-:W-:Y:S02]  /*7df0*/  HADD2.F32 R40, -RZ, R40.H0_H0 ;  /* 0x20000028ff287230 */ /* 0x000fe40000004100 */
[C---:B------:R-:W-:Y:S01]  /*7e00*/  FMUL.FTZ R138, R139.reuse, R138 ;  /* 0x0000008a8b8a7220 */ /* 0x040fe20000410000 */
[----:B------:R-:W-:Y:S02]  /*7e10*/  HADD2.F32 R32, -RZ, R32.H0_H0 ;  /* 0x20000020ff207230 */ /* 0x000fe40000004100 */
[-C--:B------:R-:W-:Y:S01]  /*7e20*/  FFMA.FTZ R81, R139, R137.reuse, -R81 ;  /* 0x000000898b517223 */ /* 0x080fe20000010851 */
[----:B------:R-:W-:Y:S02]  /*7e30*/  HADD2.F32 R34, -RZ, R34.H0_H0 ;  /* 0x20000022ff227230 */ /* 0x000fe40000004100 */
[----:B------:R-:W-:Y:S01]  /*7e40*/  FFMA.FTZ R13, R13, R137, R138 ;  /* 0x000000890d0d7223 */ /* 0x000fe2000001008a */
[----:B------:R-:W-:Y:S01]  /*7e50*/  SHF.R.U32.HI R137, RZ, 0x10, R41 ;  /* 0x00000010ff897819 */ /* 0x000fe20000011629 */
[----:B------:R-:W-:-:S02]  /*7e60*/  HADD2.F32 R41, -RZ, R136.H1_H1 ;  /* 0x30000088ff297230 */ /* 0x000fc40000004100 */
[----:B------:R-:W-:Y:S02]  /*7e70*/  HADD2.F32 R136, -RZ, R33.H0_H0 ;  /* 0x20000021ff887230 */ /* 0x000fe40000004100 */
[----:B------:R-:W-:Y:S02]  /*7e80*/  HADD2.F32 R137, -RZ, R137.H0_H0 ;  /* 0x20000089ff897230 */ /* 0x000fe40000004100 */
[----:B------:R-:W-:-:S03]  /*7e90*/  HADD2.F32 R138, -RZ, R163.H0_H0 ;  /* 0x200000a3ff8a7230 */ /* 0x000fc60000004100 */
[-C--:B------:R-:W-:Y:S01]  /*7ea0*/  FMUL.FTZ R33, R41, R137.reuse ;  /* 0x0000008929217220 */ /* 0x080fe20000410000 */
[----:B------:R-:W-:-:S03]  /*7eb0*/  FMUL.FTZ R137, R135, R137 ;  /* 0x0000008987897220 */ /* 0x000fc60000410000 */
[-C--:B------:R-:W-:Y:S01]  /*7ec0*/  FFMA.FTZ R33, R135, R136.reuse, -R33 ;  /* 0x0000008887217223 */ /* 0x080fe20000010821 */
[----:B------:R-:W-:Y:S01]  /*7ed0*/  FFMA.FTZ R41, R41, R136, R137 ;  /* 0x0000008829297223 */ /* 0x000fe20000010089 */
[----:B------:R-:W-:Y:S02]  /*7ee0*/  IMAD.MOV.U32 R136, RZ, RZ, R83 ;  /* 0x000000ffff887224 */ /* 0x000fe400078e0053 */
[----:B------:R-:W-:Y:S01]  /*7ef0*/  IMAD.MOV.U32 R135, RZ, RZ, R15 ;  /* 0x000000ffff877224 */ /* 0x000fe200078e000f */
[----:B------:R-:W-:Y:S01]  /*7f00*/  F2FP.F16.F32.PACK_AB R33, R33, R81 ;  /* 0x000000512121723e */ /* 0x000fe200000000ff */
[----:B------:R-:W-:Y:S01]  /*7f10*/  HADD2.F32 R137, -RZ, R162.H0_H0 ;  /* 0x200000a2ff897230 */ /* 0x000fe20000004100 */
[----:B------:R-:W-:Y:S01]  /*7f20*/  F2FP.F16.F32.PACK_AB R41, R41, R13 ;  /* 0x0000000d2929723e */ /* 0x000fe200000000ff */
[----:B------:R-:W-:Y:S01]  /*7f30*/  HADD2.F32 R83, -RZ, R136.H0_H0 ;  /* 0x20000088ff537230 */ /* 0x000fe20000004100 */
[----:B------:R-:W-:Y:S01]  /*7f40*/  MOV R13, R33 ;  /* 0x00000021000d7202 */ /* 0x000fe20000000f00 */
[----:B------:R-:W-:-:S02]  /*7f50*/  HADD2.F32 R139, -RZ, R135.H0_H0 ;  /* 0x20000087ff8b7230 */ /* 0x000fc40000004100 */
[----:B------:R-:W-:Y:S02]  /*7f60*/  HADD2.F32 R135, -RZ, R135.H1_H1 ;  /* 0x30000087ff877230 */ /* 0x000fe40000004100 */
[-C--:B------:R-:W-:Y:S01]  /*7f70*/  FMUL.FTZ R15, R83, R138.reuse ;  /* 0x0000008a530f7220 */ /* 0x080fe20000410000 */
[----:B------:R-:W-:Y:S02]  /*7f80*/  IMAD.MOV.U32 R81, RZ, RZ, R41 ;  /* 0x000000ffff517224 */ /* 0x000fe400078e0029 */
[C---:B------:R-:W-:Y:S01]  /*7f90*/  FMUL.FTZ R138, R139.reuse, R138 ;  /* 0x0000008a8b8a7220 */ /* 0x040fe20000410000 */
[-C--:B------:R-:W-:Y:S01]  /*7fa0*/  FFMA.FTZ R15, R139, R137.reuse, -R15 ;  /* 0x000000898b0f7223 */ /* 0x080fe2000001080f */
[----:B------:R-:W-:Y:S02]  /*7fb0*/  HADD2.F32 R139, -RZ, R163.H1_H1 ;  /* 0x300000a3ff8b7230 */ /* 0x000fe40000004100 */
[----:B------:R-:W-:Y:S01]  /*7fc0*/  FFMA.FTZ R83, R83, R137, R138 ;  /* 0x0000008953537223 */ /* 0x000fe2000001008a */
[----:B------:R-:W-:-:S02]  /*7fd0*/  SHF.R.U32.HI R137, RZ, 0x10, R35 ;  /* 0x00000010ff897819 */ /* 0x000fc40000011623 */
[--C-:B------:R-:W-:Y:S02]  /*7fe0*/  SHF.R.U64 R35, R42, 0x10, R43.reuse ;  /* 0x000000102a237819 */ /* 0x100fe4000000122b */
[----:B------:R-:W-:Y:S01]  /*7ff0*/  SHF.R.U32.HI R42, RZ, 0x10, R43 ;  /* 0x00000010ff2a7819 */ /* 0x000fe2000001162b */
[----:B------:R-:W-:Y:S02]  /*8000*/  HADD2.F32 R43, -RZ, R136.H1_H1 ;  /* 0x30000088ff2b7230 */ /* 0x000fe40000004100 */
[----:B------:R-:W-:Y:S02]  /*8010*/  HADD2.F32 R137, -RZ, R137.H0_H0 ;  /* 0x20000089ff897230 */ /* 0x000fe40000004100 */
[----:B------:R-:W-:Y:S02]  /*8020*/  HADD2.F32 R136, -RZ, R42.H0_H0 ;  /* 0x2000002aff887230 */ /* 0x000fe40000004100 */
[----:B------:R-:W-:-:S03]  /*8030*/  HADD2.F32 R35, -RZ, R35.H0_H0 ;  /* 0x20000023ff237230 */ /* 0x000fc60000004100 */
[----:B------:R-:W-:-:S04]  /*8040*/  FMUL.FTZ R42, R43, R136 ;  /* 0x000000882b2a7220 */ /* 0x000fc80000410000 */
[CC--:B------:R-:W-:Y:S01]  /*8050*/  FFMA.FTZ R42, R135.reuse, R137.reuse, -R42 ;  /* 0x00000089872a7223 */ /* 0x0c0fe2000001082a */
[----:B------:R-:W-:Y:S01]  /*8060*/  FMUL.FTZ R135, R135, R136 ;  /* 0x0000008887877220 */ /* 0x000fe20000410000 */
[--C-:B------:R-:W-:Y:S02]  /*8070*/  HADD2.F32 R136, -RZ, R80.reuse.H0_H0 ;  /* 0x20000050ff887230 */ /* 0x100fe40000004100 */
[----:B------:R-:W-:Y:S02]  /*8080*/  HADD2.F32 R80, -RZ, R80.H1_H1 ;  /* 0x30000050ff507230 */ /* 0x000fe40000004100 */
[----:B------:R-:W-:Y:S01]  /*8090*/  FFMA.FTZ R43, R43, R137, R135 ;  /* 0x000000892b2b7223 */ /* 0x000fe20000010087 */
[----:B------:R-:W-:Y:S02]  /*80a0*/  HADD2.F32 R135, -RZ, R12.H0_H0 ;  /* 0x2000000cff877230 */ /* 0x000fe40000004100 */
[----:B------:R-:W-:Y:S01]  /*80b0*/  FMUL.FTZ R138, R136, R139 ;  /* 0x0000008b888a7220 */ /* 0x000fe20000410000 */
[----:B------:R-:W-:Y:S01]  /*80c0*/  HADD2.F32 R137, -RZ, R162.H1_H1 ;  /* 0x300000a2ff897230 */ /* 0x000fe20000004100 */
[----:B------:R-:W-:Y:S01]  /*80d0*/  F2FP.F16.F32.PACK_AB R15, R42, R15 ;  /* 0x0000000f2a0f723e */ /* 0x000fe200000000ff */
[----:B------:R-:W-:-:S02]  /*80e0*/  HADD2.F32 R12, -RZ, R12.H1_H1 ;  /* 0x3000000cff0c7230 */ /* 0x000fc40000004100 */
[----:B------:R-:W-:Y:S01]  /*80f0*/  FMUL.FTZ R139, R135, R139 ;  /* 0x0000008b878b7220 */ /* 0x000fe20000410000 */
[----:B------:R-:W-:Y:S01]  /*8100*/  F2FP.F16.F32.PACK_AB R83, R43, R83 ;  /* 0x000000532b53723e */ /* 0x000fe200000000ff */
[-C--:B------:R-:W-:Y:S02]  /*8110*/  FFMA.FTZ R135, R135, R137.reuse, -R138 ;  /* 0x0000008987877223 */ /* 0x080fe4000001088a */
[----:B------:R-:W-:Y:S01]  /*8120*/  FFMA.FTZ R136, R136, R137, R139 ;  /* 0x0000008988887223 */ /* 0x000fe2000001008b */
[-C--:B------:R-:W-:Y:S01]  /*8130*/  FMUL.FTZ R137, R80, R40.reuse ;  /* 0x0000002850897220 */ /* 0x080fe20000410000 */
[C---:B------:R-:W-:Y:S01]  /*8140*/  FMUL.FTZ R40, R12.reuse, R40 ;  /* 0x000000280c287220 */ /* 0x040fe20000410000 */
[----:B------:R-:W-:Y:S02]  /*8150*/  HADD2.F32 R139, -RZ, R161.H1_H1 ;  /* 0x300000a1ff8b7230 */ /* 0x000fe40000004100 */
[-C--:B------:R-:W-:Y:S01]  /*8160*/  FFMA.FTZ R12, R12, R32.reuse, -R137 ;  /* 0x000000200c0c7223 */ /* 0x080fe20000010889 */
[----:B------:R-:W-:Y:S01]  /*8170*/  FFMA.FTZ R32, R80, R32, R40 ;  /* 0x0000002050207223 */ /* 0x000fe20000010028 */
[----:B------:R-:W-:-:S02]  /*8180*/  HADD2.F32 R40, -RZ, R82.H0_H0 ;  /* 0x20000052ff287230 */ /* 0x000fc40000004100 */
[----:B------:R-:W-:Y:S01]  /*8190*/  HADD2.F32 R80, -RZ, R14.H0_H0 ;  /* 0x2000000eff507230 */ /* 0x000fe20000004100 */
[----:B------:R-:W-:Y:S01]  /*81a0*/  F2FP.F16.F32.PACK_AB R12, R12, R135 ;  /* 0x000000870c0c723e */ /* 0x000fe200000000ff */
[----:B------:R-:W-:Y:S02]  /*81b0*/  HADD2.F32 R137, -RZ, R161.H0_H0 ;  /* 0x200000a1ff897230 */ /* 0x000fe40000004100 */
[-C--:B------:R-:W-:Y:S01]  /*81c0*/  FMUL.FTZ R138, R40, R139.reuse ;  /* 0x0000008b288a7220 */ /* 0x080fe20000410000 */
[----:B------:R-:W-:Y:S02]  /*81d0*/  HADD2.F32 R82, -RZ, R82.H1_H1 ;  /* 0x30000052ff527230 */ /* 0x000fe40000004100 */
[C---:B------:R-:W-:Y:S01]  /*81e0*/  FMUL.FTZ R139, R80.reuse, R139 ;  /* 0x0000008b508b7220 */ /* 0x040fe20000410000 */
[----:B------:R-:W-:Y:S02]  /*81f0*/  HADD2.F32 R14, -RZ, R14.H1_H1 ;  /* 0x3000000eff0e7230 */ /* 0x000fe40000004100 */
[-C--:B------:R-:W-:Y:S01]  /*8200*/  FFMA.FTZ R138, R80, R137.reuse, -R138 ;  /* 0x00000089508a7223 */ /* 0x080fe2000001088a */
[----:B------:R-:W-:Y:S01]  /*8210*/  F2FP.F16.F32.PACK_AB R32, R32, R136 ;  /* 0x000000882020723e */ /* 0x000fe200000000ff */
[----:B------:R-:W-:Y:S01]  /*8220*/  FFMA.FTZ R139, R40, R137, R139 ;  /* 0x00000089288b7223 */ /* 0x000fe2000001008b */
[-C--:B------:R-:W-:Y:S01]  /*8230*/  FMUL.FTZ R40, R82, R35.reuse ;  /* 0x0000002352287220 */ /* 0x080fe20000410000 */
[----:B------:R-:W-:-:S02]  /*8240*/  FMUL.FTZ R35, R14, R35 ;  /* 0x000000230e237220 */ /* 0x000fc40000410000 */
[----:B------:R-:W-:Y:S02]  /*8250*/  IMAD.MOV.U32 R80, RZ, RZ, R32 ;  /* 0x000000ffff507224 */ /* 0x000fe400078e0020 */
[-C--:B------:R-:W-:Y:S01]  /*8260*/  FFMA.FTZ R40, R14, R34.reuse, -R40 ;  /* 0x000000220e287223 */ /* 0x080fe20000010828 */
[----:B------:R-:W-:-:S04]  /*8270*/  FFMA.FTZ R35, R82, R34, R35 ;  /* 0x0000002252237223 */ /* 0x000fc80000010023 */
[----:B------:R-:W-:Y:S02]  /*8280*/  F2FP.F16.F32.PACK_AB R40, R40, R138 ;  /* 0x0000008a2828723e */ /* 0x000fe400000000ff */
[----:B------:R-:W-:Y:S02]  /*8290*/  F2FP.F16.F32.PACK_AB R35, R35, R139 ;  /* 0x0000008b2323723e */ /* 0x000fe400000000ff */
[----:B------:R-:W-:-:S03]  /*82a0*/  MOV R14, R40 ;  /* 0x00000028000e7202 */ /* 0x000fc60000000f00 */
[----:B------:R-:W-:-:S07]  /*82b0*/  IMAD.MOV.U32 R82, RZ, RZ, R35 ;  /* 0x000000ffff527224 */ /* 0x000fce00078e0023 */
.L_x_522:
[----:B------:R-:W-:Y:S05]  /*82c0*/  BSYNC B3 ;  /* 0x0000000000037941 */ /* 0x000fea0003800000 */
.L_x_521:
[----:B------:R-:W-:Y:S01]  /*82d0*/  LEA R32, P3, R8, R11, 0x1 ;  /* 0x0000000b08207211 */ /* 0x000fe200078608ff */
[----:B------:R-:W-:-:S03]  /*82e0*/  ULDC.64 UR4, c[0x0][0x208] ;  /* 0x0000820000047ab9 */ /* 0x000fc60000000a00 */
[----:B--2---:R-:W-:Y:S02]  /*82f0*/  LEA.HI.X R33, R8, R119, R26, 0x1, P3 ;  /* 0x0000007708217211 */ /* 0x004fe400018f0c1a */
[----:B------:R-:W-:-:S03]  /*8300*/  ISETP.GE.AND P3, PT, R134, R128, PT ;  /* 0x000000808600720c */ /* 0x000fc60003f66270 */
[----:B----4-:R2:W-:Y:S10]  /*8310*/  ST.E.128 desc[UR4][R32.64], R12 ;  /* 0x0000000c20007985 */ /* 0x0105f4000c101d04 */
[----:B--2---:R-:W-:-:S05]  /*8320*/  @!P3 IMAD.WIDE R12, R134, 0x2, R118 ;  /* 0x00000002860cb825 */ /* 0x004fca00078e0276 */
[----:B---3--:R3:W-:Y:S02]  /*8330*/  @!P3 ST.E.128 desc[UR4][R12.64], R80 ;  /* 0x000000500c00b985 */ /* 0x0087e4000c101d04 */
.L_x_520:
[----:B------:R-:W-:Y:S05]  /*8340*/  BSYNC B2 ;  /* 0x0000000000027941 */ /* 0x000fea0003800000 */
.L_x_519:
[----:B------:R-:W-:-:S13]  /*8350*/  ISETP.NE.AND P3, PT, R20, RZ, PT ;  /* 0x000000ff1400720c */ /* 0x000fda0003f65270 */
[----:B------:R-:W-:Y:S05]  /*8360*/  @!P3 BRA `(.L_x_518) ;  /* 0x0000000400f0b947 */ /* 0x000fea0003800000 */
[----:B------:R-:W4:Y:S01]  /*8370*/  LDL R15, [R1+0x5c] ;  /* 0x00005c00010f7983 */ /* 0x000f220000100800 */
[----:B---3--:R-:W-:Y:S01]  /*8380*/  SEL R12, R111, R131, !P1 ;  /* 0x000000836f0c7207 */ /* 0x008fe20004800000 */
        /* <DEDUP_REMOVED lines=16> */
[----:B----4-:R-:W-:-:S04]  /*8490*/  IMAD R13, R13, 0x1400, R15 ;  /* 0x000014000d0d7824 */ /* 0x010fc800078e020f */
        /* <DEDUP_REMOVED lines=10> */
[--C-:B------:R-:W-:Y:S01]  /*8540*/  HADD2.F32 R43, -RZ, R160.reuse.H1_H1 ;  /* 0x300000a0ff2b7230 */ /* 0x100fe20000004100 */
[--C-:B------:R-:W-:Y:S01]  /*8550*/  SHF.R.U64 R28, R28, 0x10, R29.reuse ;  /* 0x000000101c1c7819 */ /* 0x100fe2000000121d */
[----:B------:R-:W-:Y:S01]  /*8560*/  HADD2.F32 R80, -RZ, R160.H0_H0 ;  /* 0x200000a0ff507230 */ /* 0x000fe20000004100 */
[----:B------:R-:W-:Y:S01]  /*8570*/  SHF.R.U32.HI R29, RZ, 0x10, R29 ;  /* 0x00000010ff1d7819 */ /* 0x000fe2000001161d */
[--C-:B------:R-:W-:Y:S01]  /*8580*/  HADD2.F32 R13, -RZ, R42.reuse.H0_H0 ;  /* 0x2000002aff0d7230 */ /* 0x100fe20000004100 */
[----:B------:R-:W-:Y:S01]  /*8590*/  SHF.R.U64 R30, R30, 0x10, R31 ;  /* 0x000000101e1e7819 */ /* 0x000fe2000000121f */
[----:B------:R-:W-:Y:S02]  /*85a0*/  HADD2.F32 R81, -RZ, R41.H0_H0 ;  /* 0x20000029ff517230 */ /* 0x000fe40000004100 */
        /* <DEDUP_REMOVED lines=8> */
[--C-:B------:R-:W-:Y:S01]  /*8630*/  SHF.R.U32.HI R43, RZ, 0x10, R37.reuse ;  /* 0x00000010ff2b7819 */ /* 0x100fe20000011625 */
[----:B------:R-:W-:Y:S01]  /*8640*/  HADD2.F32 R80, -RZ, R159.H1_H1 ;  /* 0x3000009fff507230 */ /* 0x000fe20000004100 */
[----:B------:R-:W-:Y:S01]  /*8650*/  SHF.R.U64 R37, R36, 0x10, R37 ;  /* 0x0000001024257819 */ /* 0x000fe20000001225 */
[----:B------:R-:W-:-:S02]  /*8660*/  HADD2.F32 R36, -RZ, R41.H1_H1 ;  /* 0x30000029ff247230 */ /* 0x000fc40000004100 */
[----:B------:R-:W-:Y:S02]  /*8670*/  HADD2.F32 R43, -RZ, R43.H0_H0 ;  /* 0x2000002bff2b7230 */ /* 0x000fe40000004100 */
[----:B------:R-:W-:-:S03]  /*8680*/  HADD2.F32 R37, -RZ, R37.H0_H0 ;  /* 0x20000025ff257230 */ /* 0x000fc60000004100 */
[-C--:B------:R-:W-:Y:S01]  /*8690*/  FMUL.FTZ R41, R42, R43.reuse ;  /* 0x0000002b2a297220 */ /* 0x080fe20000410000 */
[----:B------:R-:W-:-:S03]  /*86a0*/  FMUL.FTZ R43, R36, R43 ;  /* 0x0000002b242b7220 */ /* 0x000fc60000410000 */
[-C--:B------:R-:W-:Y:S01]  /*86b0*/  FFMA.FTZ R36, R36, R29.reuse, -R41 ;  /* 0x0000001d24247223 */ /* 0x080fe20000010829 */
[----:B------:R-:W-:Y:S02]  /*86c0*/  HADD2.F32 R41, -RZ, R35.H0_H0 ;  /* 0x20000023ff297230 */ /* 0x000fe40000004100 */
[----:B------:R-:W-:Y:S01]  /*86d0*/  FFMA.FTZ R29, R42, R29, R43 ;  /* 0x0000001d2a1d7223 */ /* 0x000fe2000001002b */
[----:B------:R-:W-:Y:S02]  /*86e0*/  HADD2.F32 R42, -RZ, R159.H0_H0 ;  /* 0x2000009fff2a7230 */ /* 0x000fe40000004100 */
[----:B------:R-:W-:Y:S02]  /*86f0*/  HADD2.F32 R43, -RZ, R15.H0_H0 ;  /* 0x2000000fff2b7230 */ /* 0x000fe40000004100 */
[----:B------:R-:W-:Y:S01]  /*8700*/  FMUL.FTZ R81, R41, R80 ;  /* 0x0000005029517220 */ /* 0x000fe20000410000 */
[----:B------:R-:W-:Y:S01]  /*8710*/  HADD2.F32 R35, -RZ, R35.H1_H1 ;  /* 0x30000023ff237230 */ /* 0x000fe20000004100 */
[----:B------:R-:W-:Y:S01]  /*8720*/  F2FP.F16.F32.PACK_AB R33, R36, R33 ;  /* 0x000000212421723e */ /* 0x000fe200000000ff */
[----:B------:R-:W-:-:S02]  /*8730*/  HADD2.F32 R15, -RZ, R15.H1_H1 ;  /* 0x3000000fff0f7230 */ /* 0x000fc40000004100 */
[C---:B------:R-:W-:Y:S01]  /*8740*/  FFMA.FTZ R81, R43.reuse, R42, -R81 ;  /* 0x0000002a2b517223 */ /* 0x040fe20000010851 */
[----:B------:R-:W-:Y:S01]  /*8750*/  FMUL.FTZ R43, R43, R80 ;  /* 0x000000502b2b7220 */ /* 0x000fe20000410000 */
[----:B------:R-:W-:Y:S01]  /*8760*/  HADD2.F32 R80, -RZ, R157.H1_H1 ;  /* 0x3000009dff507230 */ /* 0x000fe20000004100 */
[----:B------:R-:W-:Y:S01]  /*8770*/  F2FP.F16.F32.PACK_AB R29, R29, R13 ;  /* 0x0000000d1d1d723e */ /* 0x000fe200000000ff */
[----:B------:R-:W-:Y:S02]  /*8780*/  IMAD.MOV.U32 R13, RZ, RZ, R33 ;  /* 0x000000ffff0d7224 */ /* 0x000fe400078e0021 */
[----:B------:R-:W-:Y:S01]  /*8790*/  FFMA.FTZ R43, R41, R42, R43 ;  /* 0x0000002a292b7223 */ /* 0x000fe2000001002b */
[----:B------:R-:W-:Y:S02]  /*87a0*/  SHF.R.U32.HI R41, RZ, 0x10, R31 ;  /* 0x00000010ff297819 */ /* 0x000fe4000001161f */
[--C-:B------:R-:W-:Y:S02]  /*87b0*/  SHF.R.U64 R31, R38, 0x10, R39.reuse ;  /* 0x00000010261f7819 */ /* 0x100fe40000001227 */
[----:B------:R-:W-:Y:S01]  /*87c0*/  SHF.R.U32.HI R38, RZ, 0x10, R39 ;  /* 0x00000010ff267819 */ /* 0x000fe20000011627 */
[----:B------:R-:W-:Y:S01]  /*87d0*/  HADD2.F32 R41, -RZ, R41.H0_H0 ;  /* 0x20000029ff297230 */ /* 0x000fe20000004100 */
[----:B------:R-:W-:Y:S01]  /*87e0*/  MOV R33, R29 ;  /* 0x0000001d00217202 */ /* 0x000fe20000000f00 */
[----:B------:R-:W-:-:S02]  /*87f0*/  HADD2.F32 R31, -RZ, R31.H0_H0 ;  /* 0x2000001fff1f7230 */ /* 0x000fc40000004100 */
[----:B------:R-:W-:-:S05]  /*8800*/  HADD2.F32 R38, -RZ, R38.H0_H0 ;  /* 0x20000026ff267230 */ /* 0x000fca0000004100 */
[----:B------:R-:W-:-:S04]  /*8810*/  FMUL.FTZ R39, R35, R38 ;  /* 0x0000002623277220 */ /* 0x000fc80000410000 */
[C---:B------:R-:W-:Y:S01]  /*8820*/  FFMA.FTZ R39, R15.reuse, R41, -R39 ;  /* 0x000000290f277223 */ /* 0x040fe20000010827 */
[----:B------:R-:W-:Y:S01]  /*8830*/  FMUL.FTZ R15, R15, R38 ;  /* 0x000000260f0f7220 */ /* 0x000fe20000410000 */
[----:B------:R-:W-:-:S03]  /*8840*/  HADD2.F32 R38, -RZ, R157.H0_H0 ;  /* 0x2000009dff267230 */ /* 0x000fc60000004100 */
[----:B------:R-:W-:Y:S01]  /*8850*/  FFMA.FTZ R15, R35, R41, R15 ;  /* 0x00000029230f7223 */ /* 0x000fe2000001000f */
[----:B------:R-:W-:Y:S01]  /*8860*/  HADD2.F32 R35, -RZ, R32.H0_H0 ;  /* 0x20000020ff237230 */ /* 0x000fe20000004100 */
[----:B------:R-:W-:Y:S01]  /*8870*/  F2FP.F16.F32.PACK_AB R39, R39, R81 ;  /* 0x000000512727723e */ /* 0x000fe200000000ff */
[----:B------:R-:W-:Y:S02]  /*8880*/  HADD2.F32 R41, -RZ, R12.H0_H0 ;  /* 0x2000000cff297230 */ /* 0x000fe40000004100 */
[----:B------:R-:W-:Y:S02]  /*8890*/  HADD2.F32 R32, -RZ, R32.H1_H1 ;  /* 0x30000020ff207230 */ /* 0x000fe40000004100 */
[-C--:B------:R-:W-:Y:S01]  /*88a0*/  FMUL.FTZ R42, R35, R80.reuse ;  /* 0x00000050232a7220 */ /* 0x080fe20000410000 */
[----:B------:R-:W-:Y:S02]  /*88b0*/  HADD2.F32 R12, -RZ, R12.H1_H1 ;  /* 0x3000000cff0c7230 */ /* 0x000fe40000004100 */
[----:B------:R-:W-:Y:S01]  /*88c0*/  FMUL.FTZ R80, R41, R80 ;  /* 0x0000005029507220 */ /* 0x000fe20000410000 */
[----:B------:R-:W-:Y:S01]  /*88d0*/  F2FP.F16.F32.PACK_AB R43, R15, R43 ;  /* 0x0000002b0f2b723e */ /* 0x000fe200000000ff */
[----:B------:R-:W-:Y:S01]  /*88e0*/  FFMA.FTZ R42, R41, R38, -R42 ;  /* 0x00000026292a7223 */ /* 0x000fe2000001082a */
[----:B------:R-:W-:-:S02]  /*88f0*/  HADD2.F32 R41, -RZ, R156.H1_H1 ;  /* 0x3000009cff297230 */ /* 0x000fc40000004100 */
[----:B------:R-:W-:Y:S01]  /*8900*/  FFMA.FTZ R80, R35, R38, R80 ;  /* 0x0000002623507223 */ /* 0x000fe20000010050 */
[-C--:B------:R-:W-:Y:S01]  /*8910*/  FMUL.FTZ R35, R32, R37.reuse ;  /* 0x0000002520237220 */ /* 0x080fe20000410000 */
[C---:B------:R-:W-:Y:S01]  /*8920*/  FMUL.FTZ R37, R12.reuse, R37 ;  /* 0x000000250c257220 */ /* 0x040fe20000410000 */
[----:B------:R-:W-:Y:S02]  /*8930*/  IMAD.MOV.U32 R15, RZ, RZ, R39 ;  /* 0x000000ffff0f7224 */ /* 0x000fe400078e0027 */
[-C--:B------:R-:W-:Y:S01]  /*8940*/  FFMA.FTZ R12, R12, R28.reuse, -R35 ;  /* 0x0000001c0c0c7223 */ /* 0x080fe20000010823 */
[----:B------:R-:W-:Y:S01]  /*8950*/  FFMA.FTZ R28, R32, R28, R37 ;  /* 0x0000001c201c7223 */ /* 0x000fe20000010025 */
[----:B------:R-:W-:Y:S02]  /*8960*/  HADD2.F32 R32, -RZ, R34.H0_H0 ;  /* 0x20000022ff207230 */ /* 0x000fe40000004100 */
[----:B------:R-:W-:Y:S01]  /*8970*/  HADD2.F32 R37, -RZ, R14.H0_H0 ;  /* 0x2000000eff257230 */ /* 0x000fe20000004100 */
[----:B------:R-:W-:Y:S01]  /*8980*/  F2FP.F16.F32.PACK_AB R12, R12, R42 ;  /* 0x0000002a0c0c723e */ /* 0x000fe200000000ff */
[----:B------:R-:W-:-:S02]  /*8990*/  HADD2.F32 R35, -RZ, R156.H0_H0 ;  /* 0x2000009cff237230 */ /* 0x000fc40000004100 */
        /* <DEDUP_REMOVED lines=8> */
[----:B------:R-:W-:Y:S01]  /*8a20*/  FMUL.FTZ R31, R14, R31 ;  /* 0x0000001f0e1f7220 */ /* 0x000fe20000410000 */
[----:B------:R-:W-:-:S02]  /*8a30*/  IMAD.MOV.U32 R35, RZ, RZ, R43 ;  /* 0x000000ffff237224 */ /* 0x000fc400078e002b */
[-C--:B------:R-:W-:Y:S01]  /*8a40*/  FFMA.FTZ R32, R14, R30.reuse, -R32 ;  /* 0x0000001e0e207223 */ /* 0x080fe20000010820 */
[----:B------:R-:W-:-:S04]  /*8a50*/  FFMA.FTZ R31, R34, R30, R31 ;  /* 0x0000001e221f7223 */ /* 0x000fc8000001001f */
[----:B------:R-:W-:Y:S01]  /*8a60*/  F2FP.F16.F32.PACK_AB R38, R32, R38 ;  /* 0x000000262026723e */ /* 0x000fe200000000ff */
[----:B------:R-:W-:Y:S01]  /*8a70*/  IMAD.MOV.U32 R32, RZ, RZ, R28 ;  /* 0x000000ffff207224 */ /* 0x000fe200078e001c */
[----:B------:R-:W-:-:S03]  /*8a80*/  F2FP.F16.F32.PACK_AB R31, R31, R41 ;  /* 0x000000291f1f723e */ /* 0x000fc600000000ff */
[----:B------:R-:W-:Y:S01]  /*8a90*/  IMAD.MOV.U32 R14, RZ, RZ, R38 ;  /* 0x000000ffff0e7224 */ /* 0x000fe200078e0026 */
[----:B------:R-:W-:-:S07]  /*8aa0*/  MOV R34, R31 ;  /* 0x0000001f00227202 */ /* 0x000fce0000000f00 */
.L_x_524:
[----:B------:R-:W-:Y:S05]  /*8ab0*/  BSYNC B2 ;  /* 0x0000000000027941 */ /* 0x000fea0003800000 */
.L_x_523:
[----:B------:R-:W-:Y:S01]  /*8ac0*/  LEA R28, P3, R10, R11, 0x1 ;  /* 0x0000000b0a1c7211 */ /* 0x000fe200078608ff */
[----:B------:R-:W-:-:S03]  /*8ad0*/  ULDC.64 UR4, c[0x0][0x208] ;  /* 0x0000820000047ab9 */ /* 0x000fc60000000a00 */
[----:B--2---:R-:W-:Y:S02]  /*8ae0*/  LEA.HI.X R29, R10, R119, R27, 0x1, P3 ;  /* 0x000000770a1d7211 */ /* 0x004fe400018f0c1b */
[----:B------:R-:W-:-:S03]  /*8af0*/  ISETP.GE.AND P3, PT, R40, R128, PT ;  /* 0x000000802800720c */ /* 0x000fc60003f66270 */
[----:B----4-:R4:W-:Y:S10]  /*8b00*/  ST.E.128 desc[UR4][R28.64], R12 ;  /* 0x0000000c1c007985 */ /* 0x0109f4000c101d04 */
[----:B------:R-:W-:-:S05]  /*8b10*/  @!P3 IMAD.WIDE R118, R40, 0x2, R118 ;  /* 0x000000022876b825 */ /* 0x000fca00078e0276 */
[----:B---3--:R4:W-:Y:S02]  /*8b20*/  @!P3 ST.E.128 desc[UR4][R118.64], R32 ;  /* 0x000000207600b985 */ /* 0x0089e4000c101d04 */
.L_x_518:
[----:B------:R-:W-:Y:S05]  /*8b30*/  BSYNC B1 ;  /* 0x0000000000017941 */ /* 0x000fea0003800000 */
.L_x_517:
[----:B------:R-:W-:-:S03]  /*8b40*/  UMOV UR4, 0xffffffff ;  /* 0xffffffff00047882 */ /* 0x000fc60000000000 */
[----:B------:R-:W-:Y:S05]  /*8b50*/  BRA.DIV UR4, `(.L_x_525) ;  /* 0x0000022604e47947 */ /* 0x000fea000b800000 */
[----:B----4-:R4:W0:Y:S04]  /*8b60*/  SHFL.IDX PT, R33, R116, 0x1, 0x181f ;  /* 0x00381f0074217f89 */ /* 0x01082800000e0000 */
[----:B---3--:R4:W3:Y:S02]  /*8b70*/  SHFL.IDX PT, R11, R117, 0x1, 0x181f ;  /* 0x00381f00750b7f89 */ /* 0x0088e400000e0000 */
.L_x_831:
        /* <DEDUP_REMOVED lines=8> */
[C---:B------:R-:W-:Y:S01]  /*8c00*/  VIADD R14, R224.reuse, 0x20 ;  /* 0x00000020e00e7836 */ /* 0x040fe20000000000 */
[----:B------:R-:W-:Y:S01]  /*8c10*/  IADD3 R28, R224, 0x20, RZ ;  /* 0x00000020e01c7810 */ /* 0x000fe20007ffe0ff */
[----:B------:R-:W-:Y:S01]  /*8c20*/  BSSY B3, `(.L_x_530) ;  /* 0x0000071000037945 */ /* 0x000fe20003800000 */
[----:B------:R-:W-:Y:S01]  /*8c30*/  SHF.R.S32.HI R13, RZ, 0x1f, R12 ;  /* 0x0000001fff0d7819 */ /* 0x000fe2000001140c */
[----:B------:R-:W-:Y:S01]  /*8c40*/  IMAD.SHL.U32 R14, R14, 0x40, RZ ;  /* 0x000000400e0e7824 */ /* 0x000fe200078e00ff */
[----:B------:R-:W-:Y:S01]  /*8c50*/  ISETP.GE.AND P3, PT, R16, R110, PT ;  /* 0x0000006e1000720c */ /* 0x000fe20003f66270 */
[----:B------:R-:W-:Y:S01]  /*8c60*/  IMAD.SHL.U32 R28, R28, 0x40, RZ ;  /* 0x000000401c1c7824 */ /* 0x000fe200078e00ff */
[----:B------:R-:W-:Y:S02]  /*8c70*/  LEA.HI R13, R13, R12, RZ, 0x4 ;  /* 0x0000000c0d0d7211 */ /* 0x000fe400078f20ff */
[----:B------:R-:W-:-:S02]  /*8c80*/  LOP3.LUT R14, R14, 0x1c0, RZ, 0xc0, !PT ;  /* 0x000001c00e0e7812 */ /* 0x000fc400078ec0ff */
[----:B------:R-:W-:Y:S02]  /*8c90*/  LEA.HI.SX32 R36, R13, R7, 0x1c ;  /* 0x000000070d247211 */ /* 0x000fe400078fe2ff */
[----:B------:R-:W-:Y:S02]  /*8ca0*/  LOP3.LUT R28, R28, 0x1c0, RZ, 0xc0, !PT ;  /* 0x000001c01c1c7812 */ /* 0x000fe400078ec0ff */
[----:B------:R-:W-:Y:S02]  /*8cb0*/  SHF.R.S32.HI R13, RZ, 0x1f, R36 ;  /* 0x0000001fff0d7819 */ /* 0x000fe40000011424 */
[----:B------:R-:W-:Y:S02]  /*8cc0*/  SHF.R.U32.HI R14, RZ, 0x3, R14 ;  /* 0x00000003ff0e7819 */ /* 0x000fe4000001160e */
[----:B------:R-:W-:Y:S02]  /*8cd0*/  LEA.HI R13, R13, R36, RZ, 0x3 ;  /* 0x000000240d0d7211 */ /* 0x000fe400078f18ff */
[----:B------:R-:W-:-:S02]  /*8ce0*/  SHF.L.U32 R36, R36, 0x3, RZ ;  /* 0x0000000324247819 */ /* 0x000fc400000006ff */
        /* <DEDUP_REMOVED lines=10> */
[----:B------:R-:W0:Y:S01]  /*8d90*/  LDS.128 R12, [R12+0x24400] ;  /* 0x024400000c0c7984 */ /* 0x000e220000000c00 */
[----:B------:R-:W-:Y:S05]  /*8da0*/  @P3 BRA `(.L_x_531) ;  /* 0x0000000400603947 */ /* 0x000fea0003800000 */
[----:B------:R-:W-:Y:S01]  /*8db0*/  HADD2.F32 R35, -RZ, R155.H1_H1 ;  /* 0x3000009bff237230 */ /* 0x000fe20000004100 */
[----:B------:R-:W-:Y:S01]  /*8dc0*/  SHF.R.U64 R56, R56, 0x10, R57 ;  /* 0x0000001038387819 */ /* 0x000fe20000001239 */
[----:B---3--:R-:W-:Y:S02]  /*8dd0*/  HADD2.F32 R34, -RZ, R29.H0_H0 ;  /* 0x2000001dff227230 */ /* 0x008fe40000004100 */
[----:B0-----:R-:W-:Y:S02]  /*8de0*/  HADD2.F32 R38, -RZ, R13.H0_H0 ;  /* 0x2000000dff267230 */ /* 0x001fe40000004100 */
[----:B------:R-:W-:Y:S02]  /*8df0*/  HADD2.F32 R37, -RZ, R153.H1_H1 ;  /* 0x30000099ff257230 */ /* 0x000fe40000004100 */
[-C--:B------:R-:W-:Y:S01]  /*8e00*/  FMUL.FTZ R39, R34, R35.reuse ;  /* 0x0000002322277220 */ /* 0x080fe20000410000 */
[----:B------:R-:W-:Y:S02]  /*8e10*/  HADD2.F32 R41, -RZ, R15.H0_H0 ;  /* 0x2000000fff297230 */ /* 0x000fe40000004100 */
[----:B------:R-:W-:Y:S01]  /*8e20*/  FMUL.FTZ R35, R38, R35 ;  /* 0x0000002326237220 */ /* 0x000fe20000410000 */
[----:B------:R-:W-:-:S02]  /*8e30*/  HADD2.F32 R40, -RZ, R152.H1_H1 ;  /* 0x30000098ff287230 */ /* 0x000fc40000004100 */
[-C--:B------:R-:W-:Y:S01]  /*8e40*/  FFMA.FTZ R39, R38, R37.reuse, -R39 ;  /* 0x0000002526277223 */ /* 0x080fe20000010827 */
[----:B------:R-:W-:Y:S02]  /*8e50*/  HADD2.F32 R38, -RZ, R29.H1_H1 ;  /* 0x3000001dff267230 */ /* 0x000fe40000004100 */
[----:B------:R-:W-:Y:S01]  /*8e60*/  FFMA.FTZ R34, R34, R37, R35 ;  /* 0x0000002522227223 */ /* 0x000fe20000010023 */
[----:B------:R-:W-:Y:S01]  /*8e70*/  SHF.R.U32.HI R37, RZ, 0x10, R57 ;  /* 0x00000010ff257819 */ /* 0x000fe20000011639 */
[----:B------:R-:W-:Y:S01]  /*8e80*/  HADD2.F32 R29, -RZ, R13.H1_H1 ;  /* 0x3000000dff1d7230 */ /* 0x000fe20000004100 */
[--C-:B------:R-:W-:Y:S01]  /*8e90*/  SHF.R.U64 R35, R48, 0x10, R49.reuse ;  /* 0x0000001030237819 */ /* 0x100fe20000001231 */
[----:B------:R-:W-:Y:S01]  /*8ea0*/  HADD2.F32 R15, -RZ, R15.H1_H1 ;  /* 0x3000000fff0f7230 */ /* 0x000fe20000004100 */
[----:B------:R-:W-:Y:S01]  /*8eb0*/  SHF.R.U32.HI R48, RZ, 0x10, R49 ;  /* 0x00000010ff307819 */ /* 0x000fe20000011631 */
[----:B------:R-:W-:Y:S02]  /*8ec0*/  HADD2.F32 R37, -RZ, R37.H0_H0 ;  /* 0x20000025ff257230 */ /* 0x000fe40000004100 */
[----:B------:R-:W-:-:S02]  /*8ed0*/  HADD2.F32 R155, -RZ, R155.H0_H0 ;  /* 0x2000009bff9b7230 */ /* 0x000fc40000004100 */
[----:B------:R-:W-:Y:S02]  /*8ee0*/  HADD2.F32 R48, -RZ, R48.H0_H0 ;  /* 0x20000030ff307230 */ /* 0x000fe40000004100 */
[CC--:B------:R-:W-:Y:S01]  /*8ef0*/  FMUL.FTZ R13, R38.reuse, R37.reuse ;  /* 0x00000025260d7220 */ /* 0x0c0fe20000410000 */
[C---:B------:R-:W-:Y:S01]  /*8f00*/  FMUL.FTZ R37, R29.reuse, R37 ;  /* 0x000000251d257220 */ /* 0x040fe20000410000 */
[----:B------:R-:W-:Y:S02]  /*8f10*/  HADD2.F32 R43, -RZ, R12.H0_H0 ;  /* 0x2000000cff2b7230 */ /* 0x000fe40000004100 */
[-C--:B------:R-:W-:Y:S01]  /*8f20*/  FFMA.FTZ R29, R29, R48.reuse, -R13 ;  /* 0x000000301d1d7223 */ /* 0x080fe2000001080d */
[----:B------:R-:W-:Y:S01]  /*8f30*/  FFMA.FTZ R13, R38, R48, R37 ;  /* 0x00000030260d7223 */ /* 0x000fe20000010025 */
[----:B------:R-:W-:Y:S02]  /*8f40*/  HADD2.F32 R37, -RZ, R154.H1_H1 ;  /* 0x3000009aff257230 */ /* 0x000fe40000004100 */
[--C-:B------:R-:W-:Y:S01]  /*8f50*/  HADD2.F32 R38, -RZ, R31.reuse.H0_H0 ;  /* 0x2000001fff267230 */ /* 0x100fe20000004100 */
[----:B------:R-:W-:Y:S01]  /*8f60*/  F2FP.F16.F32.PACK_AB R29, R29, R39 ;  /* 0x000000271d1d723e */ /* 0x000fe200000000ff */
[----:B------:R-:W-:Y:S01]  /*8f70*/  HADD2.F32 R31, -RZ, R31.H1_H1 ;  /* 0x3000001fff1f7230 */ /* 0x000fe20000004100 */
[----:B------:R-:W-:Y:S01]  /*8f80*/  F2FP.F16.F32.PACK_AB R34, R13, R34 ;  /* 0x000000220d22723e */ /* 0x000fe200000000ff */
[----:B------:R-:W-:-:S02]  /*8f90*/  HADD2.F32 R153, -RZ, R153.H0_H0 ;  /* 0x20000099ff997230 */ /* 0x000fc40000004100 */
[CC--:B------:R-:W-:Y:S01]  /*8fa0*/  FMUL.FTZ R42, R38.reuse, R37.reuse ;  /* 0x00000025262a7220 */ /* 0x0c0fe20000410000 */
[C---:B------:R-:W-:Y:S01]  /*8fb0*/  FMUL.FTZ R37, R41.reuse, R37 ;  /* 0x0000002529257220 */ /* 0x040fe20000410000 */
[----:B------:R-:W-:Y:S01]  /*8fc0*/  HADD2.F32 R56, -RZ, R56.H0_H0 ;  /* 0x20000038ff387230 */ /* 0x000fe20000004100 */
[----:B------:R-:W-:Y:S01]  /*8fd0*/  MOV R13, R29 ;  /* 0x0000001d000d7202 */ /* 0x000fe20000000f00 */
[-C--:B------:R-:W-:Y:S01]  /*8fe0*/  FFMA.FTZ R42, R41, R40.reuse, -R42 ;  /* 0x00000028292a7223 */ /* 0x080fe2000001082a */
[----:B------:R-:W-:Y:S01]  /*8ff0*/  FFMA.FTZ R37, R38, R40, R37 ;  /* 0x0000002826257223 */ /* 0x000fe20000010025 */
[--C-:B------:R-:W-:Y:S01]  /*9000*/  SHF.R.U64 R40, R58, 0x10, R59.reuse ;  /* 0x000000103a287819 */ /* 0x100fe2000000123b */
[----:B------:R-:W-:Y:S01]  /*9010*/  HADD2.F32 R12, -RZ, R12.H1_H1 ;  /* 0x3000000cff0c7230 */ /* 0x000fe20000004100 */
[----:B------:R-:W-:Y:S01]  /*9020*/  SHF.R.U32.HI R58, RZ, 0x10, R59 ;  /* 0x00000010ff3a7819 */ /* 0x000fe2000001163b */
[----:B------:R-:W-:Y:S01]  /*9030*/  HADD2.F32 R35, -RZ, R35.H0_H0 ;  /* 0x20000023ff237230 */ /* 0x000fe20000004100 */
[--C-:B------:R-:W-:Y:S01]  /*9040*/  SHF.R.U64 R38, R50, 0x10, R51.reuse ;  /* 0x0000001032267819 */ /* 0x100fe20000001233 */
[----:B------:R-:W-:Y:S01]  /*9050*/  HADD2.F32 R154, -RZ, R154.H0_H0 ;  /* 0x2000009aff9a7230 */ /* 0x000fe20000004100 */
[----:B------:R-:W-:Y:S01]  /*9060*/  SHF.R.U32.HI R50, RZ, 0x10, R51 ;  /* 0x00000010ff327819 */ /* 0x000fe20000011633 */
[----:B------:R-:W-:-:S02]  /*9070*/  HADD2.F32 R58, -RZ, R58.H0_H0 ;  /* 0x2000003aff3a7230 */ /* 0x000fc40000004100 */
[----:B------:R-:W-:Y:S02]  /*9080*/  HADD2.F32 R152, -RZ, R152.H0_H0 ;  /* 0x20000098ff987230 */ /* 0x000fe40000004100 */
[----:B------:R-:W-:Y:S02]  /*9090*/  HADD2.F32 R50, -RZ, R50.H0_H0 ;  /* 0x20000032ff327230 */ /* 0x000fe40000004100 */
[----:B------:R-:W-:Y:S01]  /*90a0*/  FMUL.FTZ R41, R31, R58 ;  /* 0x0000003a1f297220 */ /* 0x000fe20000410000 */
[----:B------:R-:W-:Y:S02]  /*90b0*/  HADD2.F32 R40, -RZ, R40.H0_H0 ;  /* 0x20000028ff287230 */ /* 0x000fe40000004100 */
[----:B------:R-:W-:Y:S02]  /*90c0*/  HADD2.F32 R38, -RZ, R38.H0_H0 ;  /* 0x20000026ff267230 */ /* 0x000fe40000004100 */
[C---:B------:R-:W-:Y:S01]  /*90d0*/  FFMA.FTZ R41, R15.reuse, R50, -R41 ;  /* 0x000000320f297223 */ /* 0x040fe20000010829 */
[----:B------:R-:W-:Y:S01]  /*90e0*/  FMUL.FTZ R15, R15, R58 ;  /* 0x0000003a0f0f7220 */ /* 0x000fe20000410000 */
[----:B------:R-:W-:-:S03]  /*90f0*/  IMAD.MOV.U32 R29, RZ, RZ, R34 ;  /* 0x000000ffff1d7224 */ /* 0x000fc600078e0022 */
[----:B------:R-:W-:Y:S01]  /*9100*/  FFMA.FTZ R15, R31, R50, R15 ;  /* 0x000000321f0f7223 */ /* 0x000fe2000001000f */
[--C-:B------:R-:W-:Y:S01]  /*9110*/  HADD2.F32 R31, -RZ, R28.reuse.H0_H0 ;  /* 0x2000001cff1f7230 */ /* 0x100fe20000004100 */
[----:B------:R-:W-:Y:S01]  /*9120*/  F2FP.F16.F32.PACK_AB R41, R41, R42 ;  /* 0x0000002a2929723e */ /* 0x000fe200000000ff */
[----:B------:R-:W-:Y:S02]  /*9130*/  HADD2.F32 R28, -RZ, R28.H1_H1 ;  /* 0x3000001cff1c7230 */ /* 0x000fe40000004100 */
[----:B------:R-:W-:Y:S01]  /*9140*/  F2FP.F16.F32.PACK_AB R37, R15, R37 ;  /* 0x000000250f25723e */ /* 0x000fe200000000ff */
[-C--:B------:R-:W-:Y:S01]  /*9150*/  FMUL.FTZ R48, R31, R155.reuse ;  /* 0x0000009b1f307220 */ /* 0x080fe20000410000 */
[C---:B------:R-:W-:Y:S01]  /*9160*/  FMUL.FTZ R155, R43.reuse, R155 ;  /* 0x0000009b2b9b7220 */ /* 0x040fe20000410000 */
[----:B------:R-:W-:Y:S02]  /*9170*/  IMAD.MOV.U32 R15, RZ, RZ, R41 ;  /* 0x000000ffff0f7224 */ /* 0x000fe400078e0029 */
[-C--:B------:R-:W-:Y:S01]  /*9180*/  FFMA.FTZ R48, R43, R153.reuse, -R48 ;  /* 0x000000992b307223 */ /* 0x080fe20000010830 */
[----:B------:R-:W-:Y:S01]  /*9190*/  FFMA.FTZ R155, R31, R153, R155 ;  /* 0x000000991f9b7223 */ /* 0x000fe2000001009b */
[-C--:B------:R-:W-:Y:S01]  /*91a0*/  FMUL.FTZ R31, R28, R56.reuse ;  /* 0x000000381c1f7220 */ /* 0x080fe20000410000 */
[----:B------:R-:W-:-:S03]  /*91b0*/  FMUL.FTZ R56, R12, R56 ;  /* 0x000000380c387220 */ /* 0x000fc60000410000 */
[-C--:B------:R-:W-:Y:S01]  /*91c0*/  FFMA.FTZ R31, R12, R35.reuse, -R31 ;  /* 0x000000230c1f7223 */ /* 0x080fe2000001081f */
[----:B------:R-:W-:Y:S01]  /*91d0*/  FFMA.FTZ R56, R28, R35, R56 ;  /* 0x000000231c387223 */ /* 0x000fe20000010038 */
[----:B------:R-:W-:Y:S02]  /*91e0*/  HADD2.F32 R12, -RZ, R30.H0_H0 ;  /* 0x2000001eff0c7230 */ /* 0x000fe40000004100 */
[----:B------:R-:W-:Y:S01]  /*91f0*/  HADD2.F32 R28, -RZ, R14.H0_H0 ;  /* 0x2000000eff1c7230 */ /* 0x000fe20000004100 */
[----:B------:R-:W-:Y:S01]  /*9200*/  F2FP.F16.F32.PACK_AB R31, R31, R48 ;  /* 0x000000301f1f723e */ /* 0x000fe200000000ff */
[----:B------:R-:W-:Y:S02]  /*9210*/  HADD2.F32 R30, -RZ, R30.H1_H1 ;  /* 0x3000001eff1e7230 */ /* 0x000fe40000004100 */
[-C--:B------:R-:W-:Y:S01]  /*9220*/  FMUL.FTZ R35, R12, R154.reuse ;  /* 0x0000009a0c237220 */ /* 0x080fe20000410000 */
[----:B------:R-:W-:Y:S02]  /*9230*/  HADD2.F32 R14, -RZ, R14.H1_H1 ;  /* 0x3000000eff0e7230 */ /* 0x000fe40000004100 */
[----:B------:R-:W-:Y:S01]  /*9240*/  FMUL.FTZ R154, R28, R154 ;  /* 0x0000009a1c9a7220 */ /* 0x000fe20000410000 */
[----:B------:R-:W-:Y:S01]  /*9250*/  F2FP.F16.F32.PACK_AB R56, R56, R155 ;  /* 0x0000009b3838723e */ /* 0x000fe200000000ff */
[----:B------:R-:W-:-:S02]  /*9260*/  FFMA.FTZ R35, R28, R152, -R35 ;  /* 0x000000981c237223 */ /* 0x000fc40000010823 */
[----:B------:R-:W-:Y:S01]  /*9270*/  FFMA.FTZ R154, R12, R152, R154 ;  /* 0x000000980c9a7223 */ /* 0x000fe2000001009a */
[-C--:B------:R-:W-:Y:S01]  /*9280*/  FMUL.FTZ R12, R30, R40.reuse ;  /* 0x000000281e0c7220 */ /* 0x080fe20000410000 */
[C---:B------:R-:W-:Y:S01]  /*9290*/  FMUL.FTZ R40, R14.reuse, R40 ;  /* 0x000000280e287220 */ /* 0x040fe20000410000 */
[----:B------:R-:W-:Y:S02]  /*92a0*/  IMAD.MOV.U32 R28, RZ, RZ, R56 ;  /* 0x000000ffff1c7224 */ /* 0x000fe400078e0038 */
[-C--:B------:R-:W-:Y:S01]  /*92b0*/  FFMA.FTZ R12, R14, R38.reuse, -R12 ;  /* 0x000000260e0c7223 */ /* 0x080fe2000001080c */
[----:B------:R-:W-:-:S04]  /*92c0*/  FFMA.FTZ R40, R30, R38, R40 ;  /* 0x000000261e287223 */ /* 0x000fc80000010028 */
[----:B------:R-:W-:Y:S01]  /*92d0*/  F2FP.F16.F32.PACK_AB R35, R12, R35 ;  /* 0x000000230c23723e */ /* 0x000fe200000000ff */
[----:B------:R-:W-:Y:S01]  /*92e0*/  IMAD.MOV.U32 R12, RZ, RZ, R31 ;  /* 0x000000ffff0c7224 */ /* 0x000fe200078e001f */
[----:B------:R-:W-:Y:S02]  /*92f0*/  F2FP.F16.F32.PACK_AB R40, R40, R154 ;  /* 0x0000009a2828723e */ /* 0x000fe400000000ff */
[----:B------:R-:W-:Y:S02]  /*9300*/  MOV R14, R35 ;  /* 0x00000023000e7202 */ /* 0x000fe40000000f00 */
[----:B------:R-:W-:Y:S01]  /*9310*/  MOV R31, R37 ;  /* 0x00000025001f7202 */ /* 0x000fe20000000f00 */
[----:B------:R-:W-:-:S07]  /*9320*/  IMAD.MOV.U32 R30, RZ, RZ, R40 ;  /* 0x000000ffff1e7224 */ /* 0x000fce00078e0028 */
.L_x_531:
[----:B------:R-:W-:Y:S05]  /*9330*/  BSYNC B3 ;  /* 0x0000000000037941 */ /* 0x000fea0003800000 */
.L_x_530:
[----:B------:R-:W-:Y:S01]  /*9340*/  LEA R34, P3, R8, R11, 0x1 ;  /* 0x0000000b08227211 */ /* 0x000fe200078608ff */
[----:B------:R-:W-:-:S03]  /*9350*/  ULDC.64 UR4, c[0x0][0x208] ;  /* 0x0000820000047ab9 */ /* 0x000fc60000000a00 */
[----:B0-----:R-:W-:Y:S02]  /*9360*/  LEA.HI.X R35, R8, R33, R26, 0x1, P3 ;  /* 0x0000002108237211 */ /* 0x001fe400018f0c1a */
[----:B------:R-:W-:-:S03]  /*9370*/  ISETP.GE.AND P3, PT, R36, R128, PT ;  /* 0x000000802400720c */ /* 0x000fc60003f66270 */
[----:B------:R0:W-:Y:S10]  /*9380*/  ST.E.128 desc[UR4][R34.64], R12 ;  /* 0x0000000c22007985 */ /* 0x0001f4000c101d04 */
[----:B0-----:R-:W-:-:S05]  /*9390*/  @!P3 IMAD.WIDE R12, R36, 0x2, R32 ;  /* 0x00000002240cb825 */ /* 0x001fca00078e0220 */
[----:B---3--:R3:W-:Y:S02]  /*93a0*/  @!P3 ST.E.128 desc[UR4][R12.64], R28 ;  /* 0x0000001c0c00b985 */ /* 0x0087e4000c101d04 */
.L_x_529:
[----:B------:R-:W-:Y:S05]  /*93b0*/  BSYNC B2 ;  /* 0x0000000000027941 */ /* 0x000fea0003800000 */
.L_x_528:
[----:B------:R-:W-:-:S13]  /*93c0*/  ISETP.NE.AND P3, PT, R20, RZ, PT ;  /* 0x000000ff1400720c */ /* 0x000fda0003f65270 */
[----:B------:R-:W-:Y:S05]  /*93d0*/  @!P3 BRA `(.L_x_527) ;  /* 0x0000000400f4b947 */ /* 0x000fea0003800000 */
[----:B------:R-:W5:Y:S01]  /*93e0*/  LDL R15, [R1+0x58] ;  /* 0x00005800010f7983 */ /* 0x000f620000100800 */
[----:B---3--:R-:W-:Y:S01]  /*93f0*/  SEL R12, R111, R131, !P1 ;  /* 0x000000836f0c7207 */ /* 0x008fe20004800000 */
[----:B------:R-:W-:Y:S01]  /*9400*/  VIADD R14, R224, 0x20 ;  /* 0x00000020e00e7836 */ /* 0x000fe20000000000 */
[----:B------:R-:W-:Y:S01]  /*9410*/  ISETP.GE.AND P3, PT, R214, R110, PT ;  /* 0x0000006ed600720c */ /* 0x000fe20003f66270 */
[----:B------:R-:W-:Y:S01]  /*9420*/  VIADD R28, R224, 0x20 ;  /* 0x00000020e01c7836 */ /* 0x000fe20000000000 */
[----:B------:R-:W-:Y:S01]  /*9430*/  SHF.R.S32.HI R13, RZ, 0x1f, R12 ;  /* 0x0000001fff0d7819 */ /* 0x000fe2000001140c */
[----:B------:R-:W-:Y:S01]  /*9440*/  BSSY B2, `(.L_x_532) ;  /* 0x000006f000027945 */ /* 0x000fe20003800000 */
[----:B------:R-:W-:Y:S01]  /*9450*/  SHF.L.U32 R14, R14, 0x6, RZ ;  /* 0x000000060e0e7819 */ /* 0x000fe200000006ff */
[----:B------:R-:W-:Y:S01]  /*9460*/  IMAD.SHL.U32 R28, R28, 0x40, RZ ;  /* 0x000000401c1c7824 */ /* 0x000fe200078e00ff */
[----:B------:R-:W-:Y:S02]  /*9470*/  LEA.HI R13, R13, R12, RZ, 0x4 ;  /* 0x0000000c0d0d7211 */ /* 0x000fe400078f20ff */
[----:B------:R-:W-:-:S02]  /*9480*/  LOP3.LUT R14, R14, 0x1c0, RZ, 0xc0, !PT ;  /* 0x000001c00e0e7812 */ /* 0x000fc400078ec0ff */
[----:B------:R-:W-:Y:S02]  /*9490*/  LEA.HI.SX32 R36, R13, R9, 0x1c ;  /* 0x000000090d247211 */ /* 0x000fe400078fe2ff */
[----:B------:R-:W-:Y:S02]  /*94a0*/  LOP3.LUT R28, R28, 0x1c0, RZ, 0xc0, !PT ;  /* 0x000001c01c1c7812 */ /* 0x000fe400078ec0ff */
[----:B------:R-:W-:Y:S02]  /*94b0*/  SHF.R.S32.HI R13, RZ, 0x1f, R36 ;  /* 0x0000001fff0d7819 */ /* 0x000fe40000011424 */
[----:B------:R-:W-:Y:S02]  /*94c0*/  SHF.R.U32.HI R14, RZ, 0x3, R14 ;  /* 0x00000003ff0e7819 */ /* 0x000fe4000001160e */
[----:B------:R-:W-:Y:S01]  /*94d0*/  LEA.HI R13, R13, R36, RZ, 0x3 ;  /* 0x000000240d0d7211 */ /* 0x000fe200078f18ff */
[----:B------:R-:W-:-:S03]  /*94e0*/  IMAD.SHL.U32 R36, R36, 0x8, RZ ;  /* 0x0000000824247824 */ /* 0x000fc600078e00ff */
[----:B------:R-:W-:Y:S02]  /*94f0*/  SHF.R.S32.HI R13, RZ, 0x3, R13 ;  /* 0x00000003ff0d7819 */ /* 0x000fe4000001140d */
[----:B------:R-:W-:-:S04]  /*9500*/  LOP3.LUT R12, R28, 0x38, R36, 0xf8, !PT ;  /* 0x000000381c0c7812 */ /* 0x000fc800078ef824 */
[----:B------:R-:W-:Y:S01]  /*9510*/  LOP3.LUT R12, R12, R14, RZ, 0x3c, !PT ;  /* 0x0000000e0c0c7212 */ /* 0x000fe200078e3cff */
[----:B-----5:R-:W-:-:S05]  /*9520*/  IMAD R13, R13, 0x1400, R15 ;  /* 0x000014000d0d7824 */ /* 0x020fca00078e020f */
[----:B------:R-:W-:-:S05]  /*9530*/  IADD3 R12, R13, R12, RZ ;  /* 0x0000000c0d0c7210 */ /* 0x000fca0007ffe0ff */
[C---:B------:R-:W-:Y:S02]  /*9540*/  IMAD R28, R213.reuse, 0x5000, R12 ;  /* 0x00005000d51c7824 */ /* 0x040fe400078e020c */
[----:B------:R-:W-:Y:S02]  /*9550*/  IMAD R12, R213, 0x5000, R123 ;  /* 0x00005000d50c7824 */ /* 0x000fe400078e027b */
[--C-:B------:R-:W-:Y:S02]  /*9560*/  IMAD R28, R28, 0x2, R23.reuse ;  /* 0x000000021c1c7824 */ /* 0x100fe400078e0217 */
[----:B------:R-:W-:-:S04]  /*9570*/  IMAD R12, R12, 0x2, R23 ;  /* 0x000000020c0c7824 */ /* 0x000fc800078e0217 */
        /* <DEDUP_REMOVED lines=36> */
[----:B------:R-:W-:Y:S02]  /*97c0*/  HADD2.F32 R52, -RZ, R52.H0_H0 ;  /* 0x20000034ff347230 */ /* 0x000fe40000004100 */
        /* <DEDUP_REMOVED lines=17> */
[----:B------:R-:W-:Y:S01]  /*98e0*/  IMAD.MOV.U32 R13, RZ, RZ, R29 ;  /* 0x000000ffff0d7224 */ /* 0x000fe200078e001d */
[----:B------:R-:W-:-:S02]  /*98f0*/  MOV R29, R34 ;  /* 0x00000022001d7202 */ /* 0x000fc40000000f00 */
        /* <DEDUP_REMOVED lines=29> */
[----:B------:R-:W-:Y:S02]  /*9ad0*/  F2FP.F16.F32.PACK_AB R35, R12, R35 ;  /* 0x000000230c23723e */ /* 0x000fe400000000ff */
[----:B------:R-:W-:Y:S02]  /*9ae0*/  F2FP.F16.F32.PACK_AB R40, R40, R150 ;  /* 0x000000962828723e */ /* 0x000fe400000000ff */
[----:B------:R-:W-:Y:S01]  /*9af0*/  MOV R12, R31 ;  /* 0x0000001f000c7202 */ /* 0x000fe20000000f00 */
[----:B------:R-:W-:Y:S01]  /*9b00*/  IMAD.MOV.U32 R14, RZ, RZ, R35 ;  /* 0x000000ffff0e7224 */ /* 0x000fe200078e0023 */
[----:B------:R-:W-:Y:S01]  /*9b10*/  MOV R30, R40 ;  /* 0x00000028001e7202 */ /* 0x000fe20000000f00 */
[----:B------:R-:W-:-:S07]  /*9b20*/  IMAD.MOV.U32 R31, RZ, RZ, R37 ;  /* 0x000000ffff1f7224 */ /* 0x000fce00078e0025 */
.L_x_533:
[----:B------:R-:W-:Y:S05]  /*9b30*/  BSYNC B2 ;  /* 0x0000000000027941 */ /* 0x000fea0003800000 */
.L_x_532:
[----:B------:R-:W-:Y:S01]  /*9b40*/  LEA R34, P3, R10, R11, 0x1 ;  /* 0x0000000b0a227211 */ /* 0x000fe200078608ff */
[----:B------:R-:W-:-:S03]  /*9b50*/  ULDC.64 UR4, c[0x0][0x208] ;  /* 0x0000820000047ab9 */ /* 0x000fc60000000a00 */
[----:B0-----:R-:W-:Y:S02]  /*9b60*/  LEA.HI.X R35, R10, R33, R27, 0x1, P3 ;  /* 0x000000210a237211 */ /* 0x001fe400018f0c1b */
[----:B------:R-:W-:-:S03]  /*9b70*/  ISETP.GE.AND P3, PT, R36, R128, PT ;  /* 0x000000802400720c */ /* 0x000fc60003f66270 */
[----:B------:R0:W-:Y:S10]  /*9b80*/  ST.E.128 desc[UR4][R34.64], R12 ;  /* 0x0000000c22007985 */ /* 0x0001f4000c101d04 */
[----:B------:R-:W-:-:S05]  /*9b90*/  @!P3 IMAD.WIDE R32, R36, 0x2, R32 ;  /* 0x000000022420b825 */ /* 0x000fca00078e0220 */
[----:B---3--:R0:W-:Y:S02]  /*9ba0*/  @!P3 ST.E.128 desc[UR4][R32.64], R28 ;  /* 0x0000001c2000b985 */ /* 0x0081e4000c101d04 */
.L_x_527:
[----:B------:R-:W-:Y:S05]  /*9bb0*/  BSYNC B1 ;  /* 0x0000000000017941 */ /* 0x000fea0003800000 */
.L_x_526:
[----:B------:R-:W-:-:S03]  /*9bc0*/  UMOV UR4, 0xffffffff ;  /* 0xffffffff00047882 */ /* 0x000fc60000000000 */
[----:B------:R-:W-:Y:S05]  /*9bd0*/  BRA.DIV UR4, `(.L_x_534) ;  /* 0x0000021a04107947 */ /* 0x000fea000b800000 */
[----:B-1--4-:R-:W1:Y:S04]  /*9be0*/  SHFL.IDX PT, R116, R116, 0x2, 0x181f ;  /* 0x00581f0074747f89 */ /* 0x012e6800000e0000 */
[----:B------:R-:W4:Y:S02]  /*9bf0*/  SHFL.IDX PT, R117, R117, 0x2, 0x181f ;  /* 0x00581f0075757f89 */ /* 0x000f2400000e0000 */
.L_x_835:
[----:B------:R-:W-:Y:S05]  /*9c00*/  @P5 BRA `(.L_x_492) ;  /* 0x0000001400e85947 */ /* 0x000fea0003800000 */
[----:B------:R-:W-:Y:S01]  /*9c10*/  ISETP.NE.AND P3, PT, R0, RZ, PT ;  /* 0x000000ff0000720c */ /* 0x000fe20003f65270 */
[----:B------:R-:W-:Y:S01]  /*9c20*/  BSSY B1, `(.L_x_535) ;  /* 0x0000081000017945 */ /* 0x000fe20003800000 */
[----:B0---4-:R-:W-:Y:S01]  /*9c30*/  IMAD.MOV.U32 R32, RZ, RZ, R117 ;  /* 0x000000ffff207224 */ /* 0x011fe200078e0075 */
[----:B-1----:R-:W-:-:S10]  /*9c40*/  MOV R33, R116 ;  /* 0x0000007400217202 */ /* 0x002fd40000000f00 */
[----:B------:R-:W-:Y:S05]  /*9c50*/  @!P3 BRA `(.L_x_536) ;  /* 0x0000000400f4b947 */ /* 0x000fea0003800000 */
[----:B------:R-:W4:Y:S01]  /*9c60*/  LDL R15, [R1+0x54] ;  /* 0x00005400010f7983 */ /* 0x000f220000100800 */
        /* <DEDUP_REMOVED lines=19> */
[----:B----4-:R-:W-:-:S05]  /*9da0*/  IMAD R13, R13, 0x1400, R15 ;  /* 0x000014000d0d7824 */ /* 0x010fca00078e020f */
[----:B------:R-:W-:-:S05]  /*9db0*/  IADD3 R12, R13, R12, RZ ;  /* 0x0000000c0d0c7210 */ /* 0x000fca0007ffe0ff */
[C---:B------:R-:W-:Y:S02]  /*9dc0*/  IMAD R28, R213.reuse, 0x5000, R12 ;  /* 0x00005000d51c7824 */ /* 0x040fe400078e020c */
[----:B------:R-:W-:Y:S02]  /*9dd0*/  IMAD R12, R213, 0x5000, R122 ;  /* 0x00005000d50c7824 */ /* 0x000fe400078e027a */
[--C-:B------:R-:W-:Y:S02]  /*9de0*/  IMAD R28, R28, 0x2, R23.reuse ;  /* 0x000000021c1c7824 */ /* 0x100fe400078e0217 */
[----:B------:R-:W-:-:S04]  /*9df0*/  IMAD R12, R12, 0x2, R23 ;  /* 0x000000020c0c7824 */ /* 0x000fc800078e0217 */
[----:B------:R-:W0:Y:S04]  /*9e00*/  LDS.128 R28, [R28+0x24400] ;  /* 0x024400001c1c7984 */ /* 0x000e280000000c00 */
[----:B------:R-:W1:Y:S01]  /*9e10*/  LDS.128 R12, [R12+0x24400] ;  /* 0x024400000c0c7984 */ /* 0x000e620000000c00 */
[----:B------:R-:W-:Y:S05]  /*9e20*/  @P3 BRA `(.L_x_538) ;  /* 0x0000000400603947 */ /* 0x000fea0003800000 */
[----:B------:R-:W-:Y:S01]  /*9e30*/  HADD2.F32 R35, -RZ, R147.H1_H1 ;  /* 0x30000093ff237230 */ /* 0x000fe20000004100 */
[----:B------:R-:W-:Y:S01]  /*9e40*/  SHF.R.U64 R72, R72, 0x10, R73 ;  /* 0x0000001048487819 */ /* 0x000fe20000001249 */
[----:B0-----:R-:W-:Y:S02]  /*9e50*/  HADD2.F32 R34, -RZ, R29.H0_H0 ;  /* 0x2000001dff227230 */ /* 0x001fe40000004100 */
[----:B-1----:R-:W-:Y:S02]  /*9e60*/  HADD2.F32 R37, -RZ, R13.H0_H0 ;  /* 0x2000000dff257230 */ /* 0x002fe40000004100 */
        /* <DEDUP_REMOVED lines=16> */
[-C--:B------:R-:W-:Y:S01]  /*9f70*/  FMUL.FTZ R13, R37, R36.reuse ;  /* 0x00000024250d7220 */ /* 0x080fe20000410000 */
        /* <DEDUP_REMOVED lines=37> */
[CC--:B------:R-:W-:Y:S01]  /*a1d0*/  FMUL.FTZ R43, R31.reuse, R147.reuse ;  /* 0x000000931f2b7220 */ /* 0x0c0fe20000410000 */
        /* <DEDUP_REMOVED lines=29> */
.L_x_538:
[----:B------:R-:W-:Y:S05]  /*a3b0*/  BSYNC B2 ;  /* 0x0000000000027941 */ /* 0x000fea0003800000 */
.L_x_537:
[----:B------:R-:W-:Y:S01]  /*a3c0*/  ISETP.GE.AND P4, PT, R11, R128, PT ;  /* 0x000000800b00720c */ /* 0x000fe20003f86270 */
[----:B------:R-:W-:Y:S01]  /*a3d0*/  ULDC.64 UR4, c[0x0][0x208] ;  /* 0x0000820000047ab9 */ /* 0x000fe20000000a00 */
[----:B------:R-:W-:-:S04]  /*a3e0*/  LEA R34, P3, R8, R117, 0x1 ;  /* 0x0000007508227211 */ /* 0x000fc800078608ff */
[----:B------:R-:W-:-:S05]  /*a3f0*/  LEA.HI.X R35, R8, R116, R26, 0x1, P3 ;  /* 0x0000007408237211 */ /* 0x000fca00018f0c1a */
[----:B-1----:R1:W-:Y:S02]  /*a400*/  ST.E.128 desc[UR4][R34.64], R12 ;  /* 0x0000000c22007985 */ /* 0x0023e4000c101d04 */
[----:B-1----:R-:W-:-:S05]  /*a410*/  @!P4 IMAD.WIDE R12, R11, 0x2, R32 ;  /* 0x000000020b0cc825 */ /* 0x002fca00078e0220 */
[----:B0-----:R0:W-:Y:S02]  /*a420*/  @!P4 ST.E.128 desc[UR4][R12.64], R28 ;  /* 0x0000001c0c00c985 */ /* 0x0011e4000c101d04 */
.L_x_536:
[----:B------:R-:W-:Y:S05]  /*a430*/  BSYNC B1 ;  /* 0x0000000000017941 */ /* 0x000fea0003800000 */
.L_x_535:
[----:B------:R-:W-:-:S13]  /*a440*/  ISETP.NE.AND P3, PT, R20, RZ, PT ;  /* 0x000000ff1400720c */ /* 0x000fda0003f65270 */
[----:B------:R-:W-:Y:S05]  /*a450*/  @!P3 BRA `(.L_x_492) ;  /* 0x0000000c00d4b947 */ /* 0x000fea0003800000 */
[----:B------:R-:W4:Y:S01]  /*a460*/  LDL R15, [R1+0x54] ;  /* 0x00005400010f7983 */ /* 0x000f220000100800 */
[----:B------:R-:W-:Y:S01]  /*a470*/  SEL R131, R111, R131, !P1 ;  /* 0x000000836f837207 */ /* 0x000fe20004800000 */
[C---:B0--3--:R-:W-:Y:S01]  /*a480*/  VIADD R12, R224.reuse, 0x40 ;  /* 0x00000040e00c7836 */ /* 0x049fe20000000000 */
[----:B------:R-:W-:Y:S01]  /*a490*/  IADD3 R14, R224, 0x40, RZ ;  /* 0x00000040e00e7810 */ /* 0x000fe20007ffe0ff */
[----:B------:R-:W-:Y:S01]  /*a4a0*/  BSSY B1, `(.L_x_539) ;  /* 0x0000070000017945 */ /* 0x000fe20003800000 */
[----:B------:R-:W-:Y:S02]  /*a4b0*/  SHF.R.S32.HI R11, RZ, 0x1f, R131 ;  /* 0x0000001fff0b7819 */ /* 0x000fe40000011483 */
        /* <DEDUP_REMOVED lines=9> */
[----:B------:R-:W-:Y:S01]  /*a550*/  IMAD.SHL.U32 R11, R11, 0x8, RZ ;  /* 0x000000080b0b7824 */ /* 0x000fe200078e00ff */
[----:B------:R-:W-:-:S02]  /*a560*/  ISETP.GE.AND P4, PT, R214, R110, PT ;  /* 0x0000006ed600720c */ /* 0x000fc40003f86270 */
[----:B------:R-:W-:Y:S02]  /*a570*/  SHF.R.S32.HI R13, RZ, 0x3, R13 ;  /* 0x00000003ff0d7819 */ /* 0x000fe4000001140d */
[----:B------:R-:W-:Y:S02]  /*a580*/  LOP3.LUT R12, R12, 0x38, R11, 0xf8, !PT ;  /* 0x000000380c0c7812 */ /* 0x000fe400078ef80b */
[----:B------:R-:W-:Y:S02]  /*a590*/  LEA R34, P3, R10, R117, 0x1 ;  /* 0x000000750a227211 */ /* 0x000fe400078608ff */
[----:B------:R-:W-:Y:S02]  /*a5a0*/  LOP3.LUT R12, R12, R14, RZ, 0x3c, !PT ;  /* 0x0000000e0c0c7212 */ /* 0x000fe400078e3cff */
[----:B------:R-:W-:Y:S01]  /*a5b0*/  LEA.HI.X R35, R10, R116, R27, 0x1, P3 ;  /* 0x000000740a237211 */ /* 0x000fe200018f0c1b */
[----:B----4-:R-:W-:-:S04]  /*a5c0*/  IMAD R13, R13, 0x1400, R15 ;  /* 0x000014000d0d7824 */ /* 0x010fc800078e020f */
[----:B------:R-:W-:Y:S02]  /*a5d0*/  IMAD.IADD R13, R13, 0x1, R12 ;  /* 0x000000010d0d7824 */ /* 0x000fe400078e020c */
[C---:B------:R-:W-:Y:S02]  /*a5e0*/  IMAD R12, R213.reuse, 0x5000, R121 ;  /* 0x00005000d50c7824 */ /* 0x040fe400078e0279 */
[----:B------:R-:W-:Y:S02]  /*a5f0*/  IMAD R28, R213, 0x5000, R13 ;  /* 0x00005000d51c7824 */ /* 0x000fe400078e020d */
[----:B------:R-:W-:-:S03]  /*a600*/  IMAD R12, R12, 0x2, R23 ;  /* 0x000000020c0c7824 */ /* 0x000fc600078e0217 */
[----:B------:R-:W-:-:S03]  /*a610*/  LEA R28, R28, R23, 0x1 ;  /* 0x000000171c1c7211 */ /* 0x000fc600078e08ff */
[----:B------:R-:W0:Y:S04]  /*a620*/  LDS.128 R12, [R12+0x24400] ;  /* 0x024400000c0c7984 */ /* 0x000e280000000c00 */
[----:B------:R-:W1:Y:S01]  /*a630*/  LDS.128 R28, [R28+0x24400] ;  /* 0x024400001c1c7984 */ /* 0x000e620000000c00 */
[----:B------:R-:W-:Y:S05]  /*a640*/  @P4 BRA `(.L_x_540) ;  /* 0x0000000400544947 */ /* 0x000fea0003800000 */
[----:B------:R-:W-:Y:S01]  /*a650*/  HADD2.F32 R39, -RZ, R143.H1_H1 ;  /* 0x3000008fff277230 */ /* 0x000fe20000004100 */
[----:B------:R-:W-:Y:S01]  /*a660*/  SHF.R.U64 R68, R68, 0x10, R69 ;  /* 0x0000001044447819 */ /* 0x000fe20000001245 */
[----:B-1----:R-:W-:Y:S01]  /*a670*/  HADD2.F32 R36, -RZ, R29.H0_H0 ;  /* 0x2000001dff247230 */ /* 0x002fe20000004100 */
[----:B------:R-:W-:Y:S01]  /*a680*/  SHF.R.U64 R60, R60, 0x10, R61 ;  /* 0x000000103c3c7819 */ /* 0x000fe2000000123d */
[----:B0-----:R-:W-:Y:S01]  /*a690*/  HADD2.F32 R37, -RZ, R13.H0_H0 ;  /* 0x2000000dff257230 */ /* 0x001fe20000004100 */
[----:B------:R-:W-:Y:S01]  /*a6a0*/  SHF.R.U64 R70, R70, 0x10, R71 ;  /* 0x0000001046467819 */ /* 0x000fe20000001247 */
[----:B------:R-:W-:Y:S02]  /*a6b0*/  HADD2.F32 R38, -RZ, R141.H1_H1 ;  /* 0x3000008dff267230 */ /* 0x000fe40000004100 */
[-C--:B------:R-:W-:Y:S01]  /*a6c0*/  FMUL.FTZ R40, R36, R39.reuse ;  /* 0x0000002724287220 */ /* 0x080fe20000410000 */
[----:B------:R-:W-:Y:S02]  /*a6d0*/  HADD2.F32 R143, -RZ, R143.H0_H0 ;  /* 0x2000008fff8f7230 */ /* 0x000fe40000004100 */
[----:B------:R-:W-:Y:S01]  /*a6e0*/  FMUL.FTZ R39, R37, R39 ;  /* 0x0000002725277220 */ /* 0x000fe20000410000 */
[----:B------:R-:W-:-:S02]  /*a6f0*/  HADD2.F32 R141, -RZ, R141.H0_H0 ;  /* 0x2000008dff8d7230 */ /* 0x000fc40000004100 */
[-C--:B------:R-:W-:Y:S01]  /*a700*/  FFMA.FTZ R37, R37, R38.reuse, -R40 ;  /* 0x0000002625257223 */ /* 0x080fe20000010828 */
[----:B------:R-:W-:Y:S01]  /*a710*/  SHF.R.U32.HI R40, RZ, 0x10, R61 ;  /* 0x00000010ff287819 */ /* 0x000fe2000001163d */
[----:B------:R-:W-:Y:S01]  /*a720*/  FFMA.FTZ R36, R36, R38, R39 ;  /* 0x0000002624247223 */ /* 0x000fe20000010027 */
[----:B------:R-:W-:Y:S01]  /*a730*/  SHF.R.U32.HI R39, RZ, 0x10, R69 ;  /* 0x00000010ff277819 */ /* 0x000fe20000011645 */
[----:B------:R-:W-:Y:S01]  /*a740*/  HADD2.F32 R38, -RZ, R29.H1_H1 ;  /* 0x3000001dff267230 */ /* 0x000fe20000004100 */
[----:B------:R-:W-:Y:S01]  /*a750*/  SHF.R.U64 R62, R62, 0x10, R63 ;  /* 0x000000103e3e7819 */ /* 0x000fe2000000123f */
[----:B------:R-:W-:Y:S02]  /*a760*/  HADD2.F32 R68, -RZ, R68.H0_H0 ;  /* 0x20000044ff447230 */ /* 0x000fe40000004100 */
[----:B------:R-:W-:Y:S02]  /*a770*/  HADD2.F32 R29, -RZ, R39.H0_H0 ;  /* 0x20000027ff1d7230 */ /* 0x000fe40000004100 */
[----:B------:R-:W-:-:S02]  /*a780*/  HADD2.F32 R39, -RZ, R13.H1_H1 ;  /* 0x3000000dff277230 */ /* 0x000fc40000004100 */
[----:B------:R-:W-:Y:S02]  /*a790*/  HADD2.F32 R13, -RZ, R40.H0_H0 ;  /* 0x20000028ff0d7230 */ /* 0x000fe40000004100 */
[CC--:B------:R-:W-:Y:S01]  /*a7a0*/  FMUL.FTZ R40, R38.reuse, R29.reuse ;  /* 0x0000001d26287220 */ /* 0x0c0fe20000410000 */
[----:B------:R-:W-:Y:S02]  /*a7b0*/  HADD2.F32 R60, -RZ, R60.H0_H0 ;  /* 0x2000003cff3c7230 */ /* 0x000fe40000004100 */
[C---:B------:R-:W-:Y:S01]  /*a7c0*/  FMUL.FTZ R41, R39.reuse, R29 ;  /* 0x0000001d27297220 */ /* 0x040fe20000410000 */
[----:B------:R-:W-:Y:S02]  /*a7d0*/  HADD2.F32 R70, -RZ, R70.H0_H0 ;  /* 0x20000046ff467230 */ /* 0x000fe40000004100 */
[-C--:B------:R-:W-:Y:S01]  /*a7e0*/  FFMA.FTZ R29, R39, R13.reuse, -R40 ;  /* 0x0000000d271d7223 */ /* 0x080fe20000010828 */
[----:B------:R-:W-:Y:S02]  /*a7f0*/  HADD2.F32 R40, -RZ, R142.H1_H1 ;  /* 0x3000008eff287230 */ /* 0x000fe40000004100 */
[----:B------:R-:W-:Y:S01]  /*a800*/  FFMA.FTZ R13, R38, R13, R41 ;  /* 0x0000000d260d7223 */ /* 0x000fe20000010029 */
[----:B------:R-:W-:-:S02]  /*a810*/  HADD2.F32 R38, -RZ, R31.H0_H0 ;  /* 0x2000001fff267230 */ /* 0x000fc40000004100 */
[----:B------:R-:W-:Y:S01]  /*a820*/  HADD2.F32 R39, -RZ, R15.H0_H0 ;  /* 0x2000000fff277230 */ /* 0x000fe20000004100 */
[----:B------:R-:W-:Y:S01]  /*a830*/  F2FP.F16.F32.PACK_AB R29, R29, R37 ;  /* 0x000000251d1d723e */ /* 0x000fe200000000ff */
[----:B------:R-:W-:Y:S02]  /*a840*/  HADD2.F32 R41, -RZ, R140.H1_H1 ;  /* 0x3000008cff297230 */ /* 0x000fe40000004100 */
[-C--:B------:R-:W-:Y:S01]  /*a850*/  FMUL.FTZ R42, R38, R40.reuse ;  /* 0x00000028262a7220 */ /* 0x080fe20000410000 */
[----:B------:R-:W-:Y:S02]  /*a860*/  HADD2.F32 R31, -RZ, R31.H1_H1 ;  /* 0x3000001fff1f7230 */ /* 0x000fe40000004100 */
[C---:B------:R-:W-:Y:S01]  /*a870*/  FMUL.FTZ R40, R39.reuse, R40 ;  /* 0x0000002827287220 */ /* 0x040fe20000410000 */
[----:B------:R-:W-:Y:S02]  /*a880*/  HADD2.F32 R142, -RZ, R142.H0_H0 ;  /* 0x2000008eff8e7230 */ /* 0x000fe40000004100 */
[----:B------:R-:W-:Y:S01]  /*a890*/  FFMA.FTZ R42, R39, R41, -R42 ;  /* 0x00000029272a7223 */ /* 0x000fe2000001082a */
[----:B------:R-:W-:-:S02]  /*a8a0*/  HADD2.F32 R39, -RZ, R15.H1_H1 ;  /* 0x3000000fff277230 */ /* 0x000fc40000004100 */
[----:B------:R-:W-:Y:S01]  /*a8b0*/  FFMA.FTZ R40, R38, R41, R40 ;  /* 0x0000002926287223 */ /* 0x000fe20000010028 */
[----:B------:R-:W-:Y:S01]  /*a8c0*/  SHF.R.U32.HI R38, RZ, 0x10, R71 ;  /* 0x00000010ff267819 */ /* 0x000fe20000011647 */
[----:B------:R-:W-:Y:S01]  /*a8d0*/  HADD2.F32 R140, -RZ, R140.H0_H0 ;  /* 0x2000008cff8c7230 */ /* 0x000fe20000004100 */
[----:B------:R-:W-:Y:S01]  /*a8e0*/  SHF.R.U32.HI R41, RZ, 0x10, R63 ;  /* 0x00000010ff297819 */ /* 0x000fe2000001163f */
[----:B------:R-:W-:Y:S01]  /*a8f0*/  HADD2.F32 R62, -RZ, R62.H0_H0 ;  /* 0x2000003eff3e7230 */ /* 0x000fe20000004100 */
[----:B------:R-:W-:Y:S01]  /*a900*/  F2FP.F16.F32.PACK_AB R36, R13, R36 ;  /* 0x000000240d24723e */ /* 0x000fe200000000ff */
[----:B------:R-:W-:Y:S02]  /*a910*/  HADD2.F32 R38, -RZ, R38.H0_H0 ;  /* 0x20000026ff267230 */ /* 0x000fe40000004100 */
[----:B------:R-:W-:Y:S02]  /*a920*/  HADD2.F32 R15, -RZ, R41.H0_H0 ;  /* 0x20000029ff0f7230 */ /* 0x000fe40000004100 */
[----:B------:R-:W-:-:S02]  /*a930*/  IMAD.MOV.U32 R13, RZ, RZ, R29 ;  /* 0x000000ffff0d7224 */ /* 0x000fc400078e001d */
[-C--:B------:R-:W-:Y:S01]  /*a940*/  FMUL.FTZ R41, R31, R38.reuse ;  /* 0x000000261f297220 */ /* 0x080fe20000410000 */
[C---:B------:R-:W-:Y:S01]  /*a950*/  FMUL.FTZ R38, R39.reuse, R38 ;  /* 0x0000002627267220 */ /* 0x040fe20000410000 */
[----:B------:R-:W-:Y:S02]  /*a960*/  MOV R29, R36 ;  /* 0x00000024001d7202 */ /* 0x000fe40000000f00 */
[-C--:B------:R-:W-:Y:S01]  /*a970*/  FFMA.FTZ R41, R39, R15.reuse, -R41 ;  /* 0x0000000f27297223 */ /* 0x080fe20000010829 */
[----:B------:R-:W-:Y:S01]  /*a980*/  FFMA.FTZ R38, R31, R15, R38 ;  /* 0x0000000f1f267223 */ /* 0x000fe20000010026 */
[----:B------:R-:W-:Y:S02]  /*a990*/  HADD2.F32 R15, -RZ, R28.H0_H0 ;  /* 0x2000001cff0f7230 */ /* 0x000fe40000004100 */
[----:B------:R-:W-:Y:S01]  /*a9a0*/  HADD2.F32 R31, -RZ, R12.H0_H0 ;  /* 0x2000000cff1f7230 */ /* 0x000fe20000004100 */
[----:B------:R-:W-:Y:S01]  /*a9b0*/  F2FP.F16.F32.PACK_AB R41, R41, R42 ;  /* 0x0000002a2929723e */ /* 0x000fe200000000ff */
[----:B------:R-:W-:-:S02]  /*a9c0*/  HADD2.F32 R28, -RZ, R28.H1_H1 ;  /* 0x3000001cff1c7230 */ /* 0x000fc40000004100 */
[-C--:B------:R-:W-:Y:S01]  /*a9d0*/  FMUL.FTZ R39, R15, R143.reuse ;  /* 0x0000008f0f277220 */ /* 0x080fe20000410000 */
[----:B------:R-:W-:Y:S02]  /*a9e0*/  HADD2.F32 R12, -RZ, R12.H1_H1 ;  /* 0x3000000cff0c7230 */ /* 0x000fe40000004100 */
[C---:B------:R-:W-:Y:S01]  /*a9f0*/  FMUL.FTZ R143, R31.reuse, R143 ;  /* 0x0000008f1f8f7220 */ /* 0x040fe20000410000 */
[----:B------:R-:W-:Y:S01]  /*aa00*/  F2FP.F16.F32.PACK_AB R38, R38, R40 ;  /* 0x000000282626723e */ /* 0x000fe200000000ff */
[-C--:B------:R-:W-:Y:S02]  /*aa10*/  FFMA.FTZ R39, R31, R141.reuse, -R39 ;  /* 0x0000008d1f277223 */ /* 0x080fe40000010827 */
[----:B------:R-:W-:Y:S01]  /*aa20*/  FFMA.FTZ R143, R15, R141, R143 ;  /* 0x0000008d0f8f7223 */ /* 0x000fe2000001008f */
[-C--:B------:R-:W-:Y:S01]  /*aa30*/  FMUL.FTZ R15, R28, R68.reuse ;  /* 0x000000441c0f7220 */ /* 0x080fe20000410000 */
[----:B------:R-:W-:-:S03]  /*aa40*/  FMUL.FTZ R68, R12, R68 ;  /* 0x000000440c447220 */ /* 0x000fc60000410000 */
[-C--:B------:R-:W-:Y:S01]  /*aa50*/  FFMA.FTZ R15, R12, R60.reuse, -R15 ;  /* 0x0000003c0c0f7223 */ /* 0x080fe2000001080f */
[----:B------:R-:W-:Y:S02]  /*aa60*/  HADD2.F32 R12, -RZ, R30.H0_H0 ;  /* 0x2000001eff0c7230 */ /* 0x000fe40000004100 */
[----:B------:R-:W-:Y:S01]  /*aa70*/  FFMA.FTZ R68, R28, R60, R68 ;  /* 0x0000003c1c447223 */ /* 0x000fe20000010044 */
[----:B------:R-:W-:Y:S02]  /*aa80*/  HADD2.F32 R28, -RZ, R14.H0_H0 ;  /* 0x2000000eff1c7230 */ /* 0x000fe40000004100 */
[----:B------:R-:W-:Y:S02]  /*aa90*/  HADD2.F32 R30, -RZ, R30.H1_H1 ;  /* 0x3000001eff1e7230 */ /* 0x000fe40000004100 */
[-C--:B------:R-:W-:Y:S01]  /*aaa0*/  FMUL.FTZ R31, R12, R142.reuse ;  /* 0x0000008e0c1f7220 */ /* 0x080fe20000410000 */
[----:B------:R-:W-:Y:S02]  /*aab0*/  HADD2.F32 R14, -RZ, R14.H1_H1 ;  /* 0x3000000eff0e7230 */ /* 0x000fe40000004100 */
[----:B------:R-:W-:Y:S01]  /*aac0*/  FMUL.FTZ R142, R28, R142 ;  /* 0x0000008e1c8e7220 */ /* 0x000fe20000410000 */
[----:B------:R-:W-:Y:S01]  /*aad0*/  F2FP.F16.F32.PACK_AB R143, R68, R143 ;  /* 0x0000008f448f723e */ /* 0x000fe200000000ff */
[----:B------:R-:W-:Y:S01]  /*aae0*/  FFMA.FTZ R31, R28, R140, -R31 ;  /* 0x0000008c1c1f7223 */ /* 0x000fe2000001081f */
[-C--:B------:R-:W-:Y:S01]  /*aaf0*/  FMUL.FTZ R28, R30, R70.reuse ;  /* 0x000000461e1c7220 */ /* 0x080fe20000410000 */
[----:B------:R-:W-:Y:S01]  /*ab00*/  FMUL.FTZ R70, R14, R70 ;  /* 0x000000460e467220 */ /* 0x000fe20000410000 */
[----:B------:R-:W-:Y:S01]  /*ab10*/  FFMA.FTZ R142, R12, R140, R142 ;  /* 0x0000008c0c8e7223 */ /* 0x000fe2000001008e */
[----:B------:R-:W-:Y:S01]  /*ab20*/  F2FP.F16.F32.PACK_AB R12, R15, R39 ;  /* 0x000000270f0c723e */ /* 0x000fe200000000ff */
[-C--:B------:R-:W-:Y:S01]  /*ab30*/  FFMA.FTZ R28, R14, R62.reuse, -R28 ;  /* 0x0000003e0e1c7223 */ /* 0x080fe2000001081c */
[----:B------:R-:W-:Y:S01]  /*ab40*/  FFMA.FTZ R70, R30, R62, R70 ;  /* 0x0000003e1e467223 */ /* 0x000fe20000010046 */
[----:B------:R-:W-:-:S03]  /*ab50*/  IMAD.MOV.U32 R15, RZ, RZ, R41 ;  /* 0x000000ffff0f7224 */ /* 0x000fc600078e0029 */
[----:B------:R-:W-:Y:S01]  /*ab60*/  F2FP.F16.F32.PACK_AB R14, R28, R31 ;  /* 0x0000001f1c0e723e */ /* 0x000fe200000000ff */
[----:B------:R-:W-:Y:S01]  /*ab70*/  IMAD.MOV.U32 R28, RZ, RZ, R143 ;  /* 0x000000ffff1c7224 */ /* 0x000fe200078e008f */
[----:B------:R-:W-:Y:S01]  /*ab80*/  F2FP.F16.F32.PACK_AB R30, R70, R142 ;  /* 0x0000008e461e723e */ /* 0x000fe200000000ff */
[----:B------:R-:W-:-:S07]  /*ab90*/  IMAD.MOV.U32 R31, RZ, RZ, R38 ;  /* 0x000000ffff1f7224 */ /* 0x000fce00078e0026 */
.L_x_540:
[----:B------:R-:W-:Y:S05]  /*aba0*/  BSYNC B1 ;  /* 0x0000000000017941 */ /* 0x000fea0003800000 */
.L_x_539:
[----:B------:R-:W-:Y:S01]  /*abb0*/  ISETP.GE.AND P3, PT, R11, R128, PT ;  /* 0x000000800b00720c */ /* 0x000fe20003f66270 */
[----:B------:R-:W-:Y:S02]  /*abc0*/  ULDC.64 UR4, c[0x0][0x208] ;  /* 0x0000820000047ab9 */ /* 0x000fe40000000a00 */
[----:B0-----:R0:W-:Y:S10]  /*abd0*/  ST.E.128 desc[UR4][R34.64], R12 ;  /* 0x0000000c22007985 */ /* 0x0011f4000c101d04 */
[----:B------:R-:W-:Y:S05]  /*abe0*/  @P3 BRA `(.L_x_492) ;  /* 0x0000000400f03947 */ /* 0x000fea0003800000 */
[----:B------:R-:W-:Y:S01]  /*abf0*/  IMAD.WIDE R32, R11, 0x2, R32 ;  /* 0x000000020b207825 */ /* 0x000fe200078e0220 */
[----:B------:R-:W-:-:S04]  /*ac00*/  ULDC.64 UR4, c[0x0][0x208] ;  /* 0x0000820000047ab9 */ /* 0x000fc80000000a00 */
[----:B-1----:R1:W-:Y:S01]  /*ac10*/  ST.E.128 desc[UR4][R32.64], R28 ;  /* 0x0000001c20007985 */ /* 0x0023e2000c101d04 */
[----:B------:R-:W-:Y:S05]  /*ac20*/  BRA `(.L_x_492) ;  /* 0x0000000400e07947 */ /* 0x000fea0003800000 */
.L_x_446:
[----:B------:R-:W-:-:S04]  /*ac30*/  ULOP3.LUT UR4, UR60, 0x1, URZ, 0xfc, !UPT ;  /* 0x000000013c047892 */ /* 0x000fc8000f8efc3f */
[----:B------:R-:W-:-:S06]  /*ac40*/  UISETP.NE.AND UP0, UPT, UR4, 0x3, UPT ;  /* 0x000000030400788c */ /* 0x000fcc000bf05270 */
[----:B------:R-:W-:-:S13]  /*ac50*/  PLOP3.LUT P0, PT, PT, PT, UP0, 0x80, 0x0 ;  /* 0x000000000000781c */ /* 0x000fda0003f0f008 */
[----:B------:R-:W-:Y:S05]  /*ac60*/  @!P0 BRA `(.L_x_541) ;  /* 0x0000000000048947 */ /* 0x000fea0003800000 */
[----:B------:R-:W-:Y:S01]  /*ac70*/  BPT.TRAP 0x1 ;  /* 0x000000040000795c */ /* 0x000fe20000300000 */
.L_x_541:
[----:B------:R-:W-:Y:S01]  /*ac80*/  LEA R86, R213, R23, 0x3 ;  /* 0x00000017d5567211 */ /* 0x000fe200078e18ff */
[----:B------:R-:W-:Y:S01]  /*ac90*/  BSSY B1, `(.L_x_542) ;  /* 0x0000005000017945 */ /* 0x000fe20003800000 */
[----:B------:R-:W-:Y:S02]  /*aca0*/  SHF.L.U32 R87, R225, 0x1f, RZ ;  /* 0x0000001fe1577819 */ /* 0x000fe400000006ff */
[----:B------:R-:W-:Y:S02]  /*acb0*/  SHF.R.S32.HI R79, RZ, 0x1f, R77 ;  /* 0x0000001fff4f7819 */ /* 0x000fe4000001144d */
[----:B------:R-:W0:Y:S02]  /*acc0*/  SYNCS.PHASECHK.TRANS64.TRYWAIT P3, [R86+URZ+0x38890], R87 ;  /* 0x03889057560075a7 */ /* 0x000e24000806017f */
[----:B0-----:R-:W-:Y:S05]  /*acd0*/  @!P3 BRA `(.L_x_543) ;  /* 0x00000208001cb947 */ /* 0x001fea0003800000 */
.L_x_836:
[----:B------:R-:W-:Y:S05]  /*ace0*/  BSYNC B1 ;  /* 0x0000000000017941 */ /* 0x000fea0003800000 */
.L_x_542:
[----:B------:R-:W-:Y:S01]  /*acf0*/  ULDC.64 UR4, c[0x0][0x300] ;  /* 0x0000c00000047ab9 */ /* 0x000fe20000000a00 */
[----:B-----5:R-:W-:Y:S01]  /*ad00*/  SHF.R.S32.HI R84, RZ, 0x1f, R76 ;  /* 0x0000001fff547819 */ /* 0x020fe2000001144c */
[----:B------:R-:W-:Y:S01]  /*ad10*/  IMAD R14, R79, UR4, RZ ;  /* 0x000000044f0e7c24 */ /* 0x000fe2000f8e02ff */
[----:B------:R-:W-:Y:S01]  /*ad20*/  ULDC.64 UR6, c[0x0][0x2e8] ;  /* 0x0000ba0000067ab9 */ /* 0x000fe20000000a00 */
[----:B------:R-:W-:-:S04]  /*ad30*/  IMAD.WIDE.U32 R12, R77, UR4, RZ ;  /* 0x000000044d0c7c25 */ /* 0x000fc8000f8e00ff */
[----:B------:R-:W-:Y:S01]  /*ad40*/  IMAD R11, R77, UR5, R14 ;  /* 0x000000054d0b7c24 */ /* 0x000fe2000f8e020e */
[----:B------:R-:W-:Y:S01]  /*ad50*/  ULDC.64 UR4, c[0x0][0x310] ;  /* 0x0000c40000047ab9 */ /* 0x000fe20000000a00 */
[----:B------:R-:W-:Y:S02]  /*ad60*/  IMAD R85, R2, -0x50, R24 ;  /* 0xffffffb002557824 */ /* 0x000fe400078e0218 */
[----:B------:R-:W-:Y:S02]  /*ad70*/  IMAD R15, R84, UR4, RZ ;  /* 0x00000004540f7c24 */ /* 0x000fe4000f8e02ff */
[----:B------:R-:W-:Y:S01]  /*ad80*/  IMAD.IADD R13, R13, 0x1, R11 ;  /* 0x000000010d0d7824 */ /* 0x000fe200078e020b */
[----:B------:R-:W-:Y:S01]  /*ad90*/  VIMNMX R85, R85, 0x50, PT ;  /* 0x0000005055557848 */ /* 0x000fe20003fe0100 */
[C---:B------:R-:W-:Y:S02]  /*ada0*/  IMAD R15, R76.reuse, UR5, R15 ;  /* 0x000000054c0f7c24 */ /* 0x040fe4000f8e020f */
[----:B------:R-:W-:Y:S01]  /*adb0*/  IMAD.WIDE.U32 R12, R76, UR4, R12 ;  /* 0x000000044c0c7c25 */ /* 0x000fe2000f8e000c */
[----:B------:R-:W-:Y:S01]  /*adc0*/  ULDC.64 UR4, c[0x0][0x308] ;  /* 0x0000c20000047ab9 */ /* 0x000fe20000000a00 */
[----:B------:R-:W-:-:S02]  /*add0*/  IADD3 R32, -R224, R85, RZ ;  /* 0x00000055e0207210 */ /* 0x000fc40007ffe1ff */
[----:B------:R-:W-:Y:S02]  /*ade0*/  IMAD.IADD R13, R13, 0x1, R15 ;  /* 0x000000010d0d7824 */ /* 0x000fe400078e020f */
[----:B------:R-:W-:Y:S01]  /*adf0*/  IMAD.WIDE.U32 R12, R223, UR4, R12 ;  /* 0x00000004df0c7c25 */ /* 0x000fe2000f8e000c */
[----:B------:R-:W-:-:S03]  /*ae00*/  UMOV UR4, 0xffffffff ;  /* 0xffffffff00047882 */ /* 0x000fc60000000000 */
[----:B------:R-:W-:Y:S01]  /*ae10*/  IMAD R31, R223, UR5, R13 ;  /* 0x00000005df1f7c24 */ /* 0x000fe2000f8e020d */
[----:B------:R-:W-:-:S04]  /*ae20*/  LEA R30, P3, R12, UR6, 0x1 ;  /* 0x000000060c1e7c11 */ /* 0x000fc8000f8608ff */
[----:B------:R-:W-:Y:S02]  /*ae30*/  LEA.HI.X R31, R12, UR7, R31, 0x1, P3 ;  /* 0x000000070c1f7c11 */ /* 0x000fe400098f0c1f */
[----:B------:R-:W-:Y:S01]  /*ae40*/  ISETP.GE.AND P3, PT, R32, 0x1, PT ;  /* 0x000000012000780c */ /* 0x000fe20003f66270 */
[----:B------:R-:W-:-:S12]  /*ae50*/  BRA.DIV UR4, `(.L_x_544) ;  /* 0x0000020604d07947 */ /* 0x000fd8000b800000 */
[----:B------:R1:W2:Y:S04]  /*ae60*/  SHFL.IDX PT, R33, R31, RZ, 0x181f ;  /* 0x00181fff1f217589 */ /* 0x0002a800000e0000 */
[----:B------:R1:W3:Y:S02]  /*ae70*/  SHFL.IDX PT, R11, R30, RZ, 0x181f ;  /* 0x00181fff1e0b7589 */ /* 0x0002e400000e0000 */
.L_x_840:
[----:B------:R-:W-:Y:S04]  /*ae80*/  BSSY B1, `(.L_x_545) ;  /* 0x0000018000017945 */ /* 0x000fe80003800000 */
[----:B------:R-:W-:Y:S05]  /*ae90*/  @!P3 BRA `(.L_x_546) ;  /* 0x000000000058b947 */ /* 0x000fea0003800000 */
[----:B------:R-:W-:Y:S01]  /*aea0*/  ULDC UR4, c[0x0][0x2f4] ;  /* 0x0000bd0000047ab9 */ /* 0x000fe20000000800 */
[----:B------:R-:W-:Y:S01]  /*aeb0*/  ULDC.64 UR6, c[0x0][0x208] ;  /* 0x0000820000067ab9 */ /* 0x000fe20000000a00 */
[----:B------:R-:W-:-:S13]  /*aec0*/  ISETP.GE.AND P4, PT, R16, UR4, PT ;  /* 0x0000000410007c0c */ /* 0x000fda000bf86270 */
[----:B------:R-:W4:Y:S01]  /*aed0*/  @!P4 LDS.128 R12, [R78+0x24400] ;  /* 0x024400004e0cc984 */ /* 0x000f220000000c00 */
[----:B---3--:R-:W-:-:S04]  /*aee0*/  @!P4 LEA R28, P3, R16, R11, 0x1 ;  /* 0x0000000b101cc211 */ /* 0x008fc800078608ff */
[----:B--2---:R-:W-:Y:S02]  /*aef0*/  @!P4 LEA.HI.X R29, R16, R33, R17, 0x1, P3 ;  /* 0x00000021101dc211 */ /* 0x004fe400018f0c11 */
[----:B------:R-:W-:-:S03]  /*af00*/  ISETP.GE.AND P3, PT, R214, UR4, PT ;  /* 0x00000004d6007c0c */ /* 0x000fc6000bf66270 */
[----:B----4-:R2:W-:Y:S10]  /*af10*/  @!P4 ST.E.128 desc[UR6][R28.64], R12 ;  /* 0x0000000c1c00c985 */ /* 0x0105f4000c101d06 */
[----:B------:R-:W3:Y:S01]  /*af20*/  @!P3 LDS.128 R12, [R78+0x26c00] ;  /* 0x026c00004e0cb984 */ /* 0x000ee20000000c00 */
[----:B--2---:R-:W-:-:S04]  /*af30*/  @!P3 LEA R28, P4, R212, R11, 0x1 ;  /* 0x0000000bd41cb211 */ /* 0x004fc800078808ff */
[----:B------:R-:W-:Y:S02]  /*af40*/  @!P3 LEA.HI.X R29, R212, R33, R215, 0x1, P4 ;  /* 0x00000021d41db211 */ /* 0x000fe400020f0cd7 */
[----:B------:R-:W-:-:S03]  /*af50*/  ISETP.GE.AND P4, PT, R19, UR4, PT ;  /* 0x0000000413007c0c */ /* 0x000fc6000bf86270 */
[----:B---3--:R2:W-:Y:S10]  /*af60*/  @!P3 ST.E.128 desc[UR6][R28.64], R12 ;  /* 0x0000000c1c00b985 */ /* 0x0085f4000c101d06 */
[----:B------:R-:W3:Y:S01]  /*af70*/  @!P4 LDS.128 R12, [R78+0x29400] ;  /* 0x029400004e0cc984 */ /* 0x000ee20000000c00 */
[----:B--2---:R-:W-:-:S04]  /*af80*/  @!P4 LEA R28, P3, R19, R11, 0x1 ;  /* 0x0000000b131cc211 */ /* 0x004fc800078608ff */
[----:B------:R-:W-:Y:S02]  /*af90*/  @!P4 LEA.HI.X R29, R19, R33, R219, 0x1, P3 ;  /* 0x00000021131dc211 */ /* 0x000fe400018f0cdb */
[----:B------:R-:W-:-:S03]  /*afa0*/  ISETP.GE.AND P3, PT, R22, UR4, PT ;  /* 0x0000000416007c0c */ /* 0x000fc6000bf66270 */
[----:B---3--:R2:W-:Y:S10]  /*afb0*/  @!P4 ST.E.128 desc[UR6][R28.64], R12 ;  /* 0x0000000c1c00c985 */ /* 0x0085f4000c101d06 */
[----:B------:R-:W3:Y:S01]  /*afc0*/  @!P3 LDS.128 R12, [R78+0x2bc00] ;  /* 0x02bc00004e0cb984 */ /* 0x000ee20000000c00 */
[----:B--2---:R-:W-:-:S04]  /*afd0*/  @!P3 LEA R28, P4, R22, R11, 0x1 ;  /* 0x0000000b161cb211 */ /* 0x004fc800078808ff */
[----:B------:R-:W-:-:S05]  /*afe0*/  @!P3 LEA.HI.X R29, R22, R33, R218, 0x1, P4 ;  /* 0x00000021161db211 */ /* 0x000fca00020f0cda */
[----:B---3--:R4:W-:Y:S04]  /*aff0*/  @!P3 ST.E.128 desc[UR6][R28.64], R12 ;  /* 0x0000000c1c00b985 */ /* 0x0089e8000c101d06 */
.L_x_546:
[----:B------:R-:W-:Y:S05]  /*b000*/  BSYNC B1 ;  /* 0x0000000000017941 */ /* 0x000fea0003800000 */
.L_x_545:
[----:B------:R-:W-:-:S03]  /*b010*/  UMOV UR4, 0xffffffff ;  /* 0xffffffff00047882 */ /* 0x000fc60000000000 */
[----:B------:R-:W-:Y:S05]  /*b020*/  BRA.DIV UR4, `(.L_x_547) ;  /* 0x0000020604a87947 */ /* 0x000fea000b800000 */
[----:B--2---:R2:W0:Y:S04]  /*b030*/  SHFL.IDX PT, R33, R31, 0x1, 0x181f ;  /* 0x00381f001f217f89 */ /* 0x00442800000e0000 */
[----:B---3--:R2:W3:Y:S02]  /*b040*/  SHFL.IDX PT, R11, R30, 0x1, 0x181f ;  /* 0x00381f001e0b7f89 */ /* 0x0084e400000e0000 */
.L_x_844:
[----:B------:R-:W-:Y:S01]  /*b050*/  ISETP.GE.AND P3, PT, R32, 0x21, PT ;  /* 0x000000212000780c */ /* 0x000fe20003f66270 */
[----:B------:R-:W-:-:S12]  /*b060*/  BSSY B1, `(.L_x_548) ;  /* 0x0000018000017945 */ /* 0x000fd80003800000 */
[----:B------:R-:W-:Y:S05]  /*b070*/  @!P3 BRA `(.L_x_549) ;  /* 0x000000000058b947 */ /* 0x000fea0003800000 */
[----:B------:R-:W-:Y:S01]  /*b080*/  ULDC UR4, c[0x0][0x2f4] ;  /* 0x0000bd0000047ab9 */ /* 0x000fe20000000800 */
[----:B------:R-:W-:Y:S01]  /*b090*/  ULDC.64 UR6, c[0x0][0x208] ;  /* 0x0000820000067ab9 */ /* 0x000fe20000000a00 */
[----:B------:R-:W-:-:S13]  /*b0a0*/  ISETP.GE.AND P4, PT, R16, UR4, PT ;  /* 0x0000000410007c0c */ /* 0x000fda000bf86270 */
[----:B----4-:R-:W4:Y:S01]  /*b0b0*/  @!P4 LDS.128 R12, [R78+0x25400] ;  /* 0x025400004e0cc984 */ /* 0x010f220000000c00 */
[----:B---3--:R-:W-:-:S04]  /*b0c0*/  @!P4 LEA R28, P3, R16, R11, 0x1 ;  /* 0x0000000b101cc211 */ /* 0x008fc800078608ff */
[----:B0-----:R-:W-:Y:S02]  /*b0d0*/  @!P4 LEA.HI.X R29, R16, R33, R17, 0x1, P3 ;  /* 0x00000021101dc211 */ /* 0x001fe400018f0c11 */
[----:B------:R-:W-:-:S03]  /*b0e0*/  ISETP.GE.AND P3, PT, R214, UR4, PT ;  /* 0x00000004d6007c0c */ /* 0x000fc6000bf66270 */
[----:B----4-:R0:W-:Y:S10]  /*b0f0*/  @!P4 ST.E.128 desc[UR6][R28.64], R12 ;  /* 0x0000000c1c00c985 */ /* 0x0101f4000c101d06 */
[----:B------:R-:W3:Y:S01]  /*b100*/  @!P3 LDS.128 R12, [R78+0x27c00] ;  /* 0x027c00004e0cb984 */ /* 0x000ee20000000c00 */
[----:B0-----:R-:W-:-:S04]  /*b110*/  @!P3 LEA R28, P4, R212, R11, 0x1 ;  /* 0x0000000bd41cb211 */ /* 0x001fc800078808ff */
[----:B------:R-:W-:Y:S02]  /*b120*/  @!P3 LEA.HI.X R29, R212, R33, R215, 0x1, P4 ;  /* 0x00000021d41db211 */ /* 0x000fe400020f0cd7 */
[----:B------:R-:W-:-:S03]  /*b130*/  ISETP.GE.AND P4, PT, R19, UR4, PT ;  /* 0x0000000413007c0c */ /* 0x000fc6000bf86270 */
[----:B---3--:R0:W-:Y:S10]  /*b140*/  @!P3 ST.E.128 desc[UR6][R28.64], R12 ;  /* 0x0000000c1c00b985 */ /* 0x0081f4000c101d06 */
[----:B------:R-:W3:Y:S01]  /*b150*/  @!P4 LDS.128 R12, [R78+0x2a400] ;  /* 0x02a400004e0cc984 */ /* 0x000ee20000000c00 */
[----:B0-----:R-:W-:-:S04]  /*b160*/  @!P4 LEA R28, P3, R19, R11, 0x1 ;  /* 0x0000000b131cc211 */ /* 0x001fc800078608ff */
[----:B------:R-:W-:Y:S02]  /*b170*/  @!P4 LEA.HI.X R29, R19, R33, R219, 0x1, P3 ;  /* 0x00000021131dc211 */ /* 0x000fe400018f0cdb */
[----:B------:R-:W-:-:S03]  /*b180*/  ISETP.GE.AND P3, PT, R22, UR4, PT ;  /* 0x0000000416007c0c */ /* 0x000fc6000bf66270 */
[----:B---3--:R0:W-:Y:S10]  /*b190*/  @!P4 ST.E.128 desc[UR6][R28.64], R12 ;  /* 0x0000000c1c00c985 */ /* 0x0081f4000c101d06 */
[----:B------:R-:W3:Y:S01]  /*b1a0*/  @!P3 LDS.128 R12, [R78+0x2cc00] ;  /* 0x02cc00004e0cb984 */ /* 0x000ee20000000c00 */
[----:B0-----:R-:W-:-:S04]  /*b1b0*/  @!P3 LEA R28, P4, R22, R11, 0x1 ;  /* 0x0000000b161cb211 */ /* 0x001fc800078808ff */
[----:B------:R-:W-:-:S05]  /*b1c0*/  @!P3 LEA.HI.X R29, R22, R33, R218, 0x1, P4 ;  /* 0x00000021161db211 */ /* 0x000fca00020f0cda */
[----:B---3--:R0:W-:Y:S04]  /*b1d0*/  @!P3 ST.E.128 desc[UR6][R28.64], R12 ;  /* 0x0000000c1c00b985 */ /* 0x0081e8000c101d06 */
.L_x_549:
[----:B------:R-:W-:Y:S05]  /*b1e0*/  BSYNC B1 ;  /* 0x0000000000017941 */ /* 0x000fea0003800000 */
.L_x_548:
[----:B------:R-:W-:-:S03]  /*b1f0*/  UMOV UR4, 0xffffffff ;  /* 0xffffffff00047882 */ /* 0x000fc60000000000 */
[----:B------:R-:W-:Y:S05]  /*b200*/  BRA.DIV UR4, `(.L_x_550) ;  /* 0x00000206047c7947 */ /* 0x000fea000b800000 */
[----:B-12---:R-:W1:Y:S04]  /*b210*/  SHFL.IDX PT, R31, R31, 0x2, 0x181f ;  /* 0x00581f001f1f7f89 */ /* 0x006e6800000e0000 */
[----:B------:R-:W2:Y:S02]  /*b220*/  SHFL.IDX PT, R30, R30, 0x2, 0x181f ;  /* 0x00581f001e1e7f89 */ /* 0x000ea400000e0000 */
.L_x_848:
[----:B------:R-:W-:-:S13]  /*b230*/  ISETP.GE.AND P3, PT, R32, 0x41, PT ;  /* 0x000000412000780c */ /* 0x000fda0003f66270 */
[----:B------:R-:W-:Y:S05]  /*b240*/  @!P3 BRA `(.L_x_492) ;  /* 0x000000000058b947 */ /* 0x000fea0003800000 */
[----:B------:R-:W-:Y:S01]  /*b250*/  ULDC UR4, c[0x0][0x2f4] ;  /* 0x0000bd0000047ab9 */ /* 0x000fe20000000800 */
[----:B------:R-:W-:Y:S01]  /*b260*/  ULDC.64 UR6, c[0x0][0x208] ;  /* 0x0000820000067ab9 */ /* 0x000fe20000000a00 */
[----:B------:R-:W-:-:S13]  /*b270*/  ISETP.GE.AND P4, PT, R16, UR4, PT ;  /* 0x0000000410007c0c */ /* 0x000fda000bf86270 */
[----:B0---4-:R-:W0:Y:S01]  /*b280*/  @!P4 LDS.128 R12, [R78+0x26400] ;  /* 0x026400004e0cc984 */ /* 0x011e220000000c00 */
[----:B--2---:R-:W-:-:S04]  /*b290*/  @!P4 LEA R28, P3, R16, R30, 0x1 ;  /* 0x0000001e101cc211 */ /* 0x004fc800078608ff */
[----:B-1----:R-:W-:Y:S02]  /*b2a0*/  @!P4 LEA.HI.X R29, R16, R31, R17, 0x1, P3 ;  /* 0x0000001f101dc211 */ /* 0x002fe400018f0c11 */
[----:B------:R-:W-:-:S03]  /*b2b0*/  ISETP.GE.AND P3, PT, R214, UR4, PT ;  /* 0x00000004d6007c0c */ /* 0x000fc6000bf66270 */
[----:B0-----:R0:W-:Y:S10]  /*b2c0*/  @!P4 ST.E.128 desc[UR6][R28.64], R12 ;  /* 0x0000000c1c00c985 */ /* 0x0011f4000c101d06 */
[----:B------:R-:W1:Y:S01]  /*b2d0*/  @!P3 LDS.128 R12, [R78+0x28c00] ;  /* 0x028c00004e0cb984 */ /* 0x000e620000000c00 */
[----:B0-----:R-:W-:-:S04]  /*b2e0*/  @!P3 LEA R28, P4, R212, R30, 0x1 ;  /* 0x0000001ed41cb211 */ /* 0x001fc800078808ff */
[----:B------:R-:W-:Y:S02]  /*b2f0*/  @!P3 LEA.HI.X R29, R212, R31, R215, 0x1, P4 ;  /* 0x0000001fd41db211 */ /* 0x000fe400020f0cd7 */
[----:B------:R-:W-:-:S03]  /*b300*/  ISETP.GE.AND P4, PT, R19, UR4, PT ;  /* 0x0000000413007c0c */ /* 0x000fc6000bf86270 */
[----:B-1----:R0:W-:Y:S10]  /*b310*/  @!P3 ST.E.128 desc[UR6][R28.64], R12 ;  /* 0x0000000c1c00b985 */ /* 0x0021f4000c101d06 */
[----:B------:R-:W1:Y:S01]  /*b320*/  @!P4 LDS.128 R12, [R78+0x2b400] ;  /* 0x02b400004e0cc984 */ /* 0x000e620000000c00 */
[----:B0-----:R-:W-:-:S04]  /*b330*/  @!P4 LEA R28, P3, R19, R30, 0x1 ;  /* 0x0000001e131cc211 */ /* 0x001fc800078608ff */
[----:B------:R-:W-:Y:S02]  /*b340*/  @!P4 LEA.HI.X R29, R19, R31, R219, 0x1, P3 ;  /* 0x0000001f131dc211 */ /* 0x000fe400018f0cdb */
[----:B------:R-:W-:-:S03]  /*b350*/  ISETP.GE.AND P3, PT, R22, UR4, PT ;  /* 0x0000000416007c0c */ /* 0x000fc6000bf66270 */
[----:B-1----:R0:W-:Y:S10]  /*b360*/  @!P4 ST.E.128 desc[UR6][R28.64], R12 ;  /* 0x0000000c1c00c985 */ /* 0x0021f4000c101d06 */
[----:B------:R-:W1:Y:S01]  /*b370*/  @!P3 LDS.128 R12, [R78+0x2dc00] ;  /* 0x02dc00004e0cb984 */ /* 0x000e620000000c00 */
[----:B0-----:R-:W-:-:S04]  /*b380*/  @!P3 LEA R28, P4, R22, R30, 0x1 ;  /* 0x0000001e161cb211 */ /* 0x001fc800078808ff */
[----:B------:R-:W-:-:S05]  /*b390*/  @!P3 LEA.HI.X R29, R22, R31, R218, 0x1, P4 ;  /* 0x0000001f161db211 */ /* 0x000fca00020f0cda */
[----:B-1----:R0:W-:Y:S04]  /*b3a0*/  @!P3 ST.E.128 desc[UR6][R28.64], R12 ;  /* 0x0000000c1c00b985 */ /* 0x0021e8000c101d06 */
.L_x_492:
[----:B------:R-:W-:Y:S05]  /*b3b0*/  BSYNC B0 ;  /* 0x0000000000007941 */ /* 0x000fea0003800000 */
.L_x_445:
[----:B---3--:R-:W3:Y:S01]  /*b3c0*/  S2R R11, SR_TID.X ;  /* 0x00000000000b7919 */ /* 0x008ee20000002100 */
[----:B------:R-:W-:Y:S01]  /*b3d0*/  @!PT LDS RZ, [RZ] ;  /* 0x00000000fffff984 */ /* 0x000fe20000000800 */
[----:B------:R-:W-:Y:S01]  /*b3e0*/  @!PT LDS RZ, [RZ] ;  /* 0x00000000fffff984 */ /* 0x000fe20000000800 */
[----:B------:R-:W-:Y:S01]  /*b3f0*/  @!PT LDS RZ, [RZ] ;  /* 0x00000000fffff984 */ /* 0x000fe20000000800 */
[----:B------:R-:W-:Y:S01]  /*b400*/  @!PT LDS RZ, [RZ] ;  /* 0x00000000fffff984 */ /* 0x000fe20000000800 */
[----:B------:R5:W-:Y:S06]  /*b410*/  MEMBAR.ALL.CTA ;  /* 0x0000000000007992 */ /* 0x000bec0000008000 */
[----:B-----5:R-:W5:Y:S01]  /*b420*/  FENCE.VIEW.ASYNC.S ;  /* 0x00000000000073c6 */ /* 0x020f620000000000 */
[----:B------:R-:W-:Y:S05]  /*b430*/  WARPSYNC.ALL ;  /* 0x0000000000007948 */ /* 0x000fea0003800000 */
[----:B------:R-:W-:Y:S01]  /*b440*/  BSSY B0, `(.L_x_551) ;  /* 0x0000009000007945 */ /* 0x000fe20003800000 */
[----:B---3--:R-:W-:Y:S01]  /*b450*/  LOP3.LUT R11, R11, 0x7f, RZ, 0xc0, !PT ;  /* 0x0000007f0b0b7812 */ /* 0x008fe200078ec0ff */
[----:B-----5:R3:W-:Y:S03]  /*b460*/  BAR.SYNC.DEFER_BLOCKING R158, 0x80 ;  /* 0x0002009e0000751d */ /* 0x0207e60000010000 */
[----:B------:R-:W-:-:S13]  /*b470*/  ISETP.NE.AND P3, PT, R11, RZ, PT ;  /* 0x000000ff0b00720c */ /* 0x000fda0003f65270 */
[----:B------:R-:W-:-:S05]  /*b480*/  @!P3 VIADD R11, R86, 0x388a0 ;  /* 0x000388a0560bb836 */ /* 0x000fca0000000000 */
[----:B------:R-:W-:-:S04]  /*b490*/  @!P3 PRMT R11, RZ, 0x654, R11 ;  /* 0x00000654ff0bb816 */ /* 0x000fc8000000000b */
[----:B------:R3:W-:Y:S01]  /*b4a0*/  @!P3 SYNCS.ARRIVE.TRANS64.RED.A1T0 RZ, [R11+URZ], RZ ;  /* 0x000000ff0bffb9a7 */ /* 0x0007e2000810043f */
[----:B------:R-:W-:Y:S05]  /*b4b0*/  @!P0 BRA `(.L_x_552) ;  /* 0x0000000000048947 */ /* 0x000fea0003800000 */
[----:B------:R-:W-:Y:S01]  /*b4c0*/  BPT.TRAP 0x1 ;  /* 0x000000040000795c */ /* 0x000fe20000300000 */
.L_x_552:
[----:B------:R-:W-:Y:S05]  /*b4d0*/  BSYNC B0 ;  /* 0x0000000000007941 */ /* 0x000fea0003800000 */
.L_x_551:
[----:B------:R-:W5:Y:S01]  /*b4e0*/  SYNCS.PHASECHK.TRANS64.TRYWAIT P0, [R86+URZ+0x388b0], R87 ;  /* 0x0388b057560075a7 */ /* 0x000f62000800017f */
[----:B------:R-:W-:Y:S01]  /*b4f0*/  ULDC UR61, c[0x0][0x2f4] ;  /* 0x0000bd00003d7ab9 */ /* 0x000fe20000000800 */
[----:B------:R-:W-:Y:S04]  /*b500*/  BSSY B0, `(.L_x_553) ;  /* 0x0000002000007945 */ /* 0x000fe80003800000 */
[----:B-----5:R-:W-:Y:S05]  /*b510*/  @!P0 BRA `(.L_x_554) ;  /* 0x0000020400048947 */ /* 0x020fea0003800000 */
.L_x_849:
[----:B------:R-:W-:Y:S05]  /*b520*/  BSYNC B0 ;  /* 0x0000000000007941 */ /* 0x000fea0003800000 */
.L_x_553:
[----:B------:R-:W-:Y:S01]  /*b530*/  ULDC.64 UR4, c[0x0][0x328] ;  /* 0x0000ca0000047ab9 */ /* 0x000fe20000000a00 */
[----:B------:R-:W-:Y:S01]  /*b540*/  IMAD.IADD R85, R85, 0x1, -R224 ;  /* 0x0000000155557824 */ /* 0x000fe200078e0ae0 */
[----:B------:R-:W-:Y:S01]  /*b550*/  ULDC.64 UR6, c[0x0][0x318] ;  /* 0x0000c60000067ab9 */ /* 0x000fe20000000a00 */
[----:B0---4-:R-:W-:Y:S01]  /*b560*/  IMAD R14, R79, UR4, RZ ;  /* 0x000000044f0e7c24 */ /* 0x011fe2000f8e02ff */
[----:B------:R-:W-:Y:S01]  /*b570*/  BSSY B0, `(.L_x_555) ;  /* 0x0000027000007945 */ /* 0x000fe20003800000 */
[----:B------:R-:W-:Y:S01]  /*b580*/  IMAD.WIDE.U32 R12, R77, UR4, RZ ;  /* 0x000000044d0c7c25 */ /* 0x000fe2000f8e00ff */
[----:B------:R-:W-:-:S03]  /*b590*/  ISETP.GE.AND P0, PT, R85, 0x1, PT ;  /* 0x000000015500780c */ /* 0x000fc60003f06270 */
[----:B------:R-:W-:Y:S01]  /*b5a0*/  IMAD R77, R77, UR5, R14 ;  /* 0x000000054d4d7c24 */ /* 0x000fe2000f8e020e */
[----:B------:R-:W-:Y:S02]  /*b5b0*/  ULDC.64 UR4, c[0x0][0x338] ;  /* 0x0000ce0000047ab9 */ /* 0x000fe40000000a00 */
[----:B---3--:R-:W-:Y:S02]  /*b5c0*/  IMAD R11, R84, UR4, RZ ;  /* 0x00000004540b7c24 */ /* 0x008fe4000f8e02ff */
[----:B------:R-:W-:Y:S02]  /*b5d0*/  IMAD.IADD R13, R13, 0x1, R77 ;  /* 0x000000010d0d7824 */ /* 0x000fe400078e024d */
[C---:B------:R-:W-:Y:S02]  /*b5e0*/  IMAD R11, R76.reuse, UR5, R11 ;  /* 0x000000054c0b7c24 */ /* 0x040fe4000f8e020b */
[----:B------:R-:W-:Y:S01]  /*b5f0*/  IMAD.WIDE.U32 R12, R76, UR4, R12 ;  /* 0x000000044c0c7c25 */ /* 0x000fe2000f8e000c */
[----:B------:R-:W-:-:S04]  /*b600*/  ULDC.64 UR4, c[0x0][0x330] ;  /* 0x0000cc0000047ab9 */ /* 0x000fc80000000a00 */
[----:B------:R-:W-:-:S03]  /*b610*/  IADD3 R13, R13, R11, RZ ;  /* 0x0000000b0d0d7210 */ /* 0x000fc60007ffe0ff */
[----:B------:R-:W-:-:S04]  /*b620*/  IMAD.WIDE.U32 R12, R223, UR4, R12 ;  /* 0x00000004df0c7c25 */ /* 0x000fc8000f8e000c */
[----:B------:R-:W-:Y:S01]  /*b630*/  IMAD R13, R223, UR5, R13 ;  /* 0x00000005df0d7c24 */ /* 0x000fe2000f8e020d */
[----:B------:R-:W-:-:S04]  /*b640*/  LEA R11, P4, R12, UR6, 0x1 ;  /* 0x000000060c0b7c11 */ /* 0x000fc8000f8808ff */
[----:B-12---:R-:W-:Y:S01]  /*b650*/  LEA.HI.X R30, R12, UR7, R13, 0x1, P4 ;  /* 0x000000070c1e7c11 */ /* 0x006fe2000a0f0c0d */
[----:B------:R0:W1:Y:S04]  /*b660*/  SHFL.IDX PT, R33, R11, RZ, 0x181f ;  /* 0x00181fff0b217589 */ /* 0x00006800000e0000 */
[----:B------:R0:W2:Y:S01]  /*b670*/  SHFL.IDX PT, R31, R30, RZ, 0x181f ;  /* 0x00181fff1e1f7589 */ /* 0x0000a200000e0000 */
[----:B------:R-:W-:Y:S05]  /*b680*/  @!P0 BRA `(.L_x_556) ;  /* 0x0000000000548947 */ /* 0x000fea0003800000 */
[----:B------:R-:W-:Y:S01]  /*b690*/  ISETP.GE.AND P4, PT, R16, UR61, PT ;  /* 0x0000003d10007c0c */ /* 0x000fe2000bf86270 */
[----:B------:R-:W-:-:S12]  /*b6a0*/  ULDC.64 UR4, c[0x0][0x208] ;  /* 0x0000820000047ab9 */ /* 0x000fd80000000a00 */
[----:B------:R-:W3:Y:S01]  /*b6b0*/  @!P4 LDS.128 R12, [R78+0x400] ;  /* 0x000400004e0cc984 */ /* 0x000ee20000000c00 */
[----:B-1----:R-:W-:-:S04]  /*b6c0*/  @!P4 LEA R28, P0, R16, R33, 0x1 ;  /* 0x00000021101cc211 */ /* 0x002fc800078008ff */
[----:B--2---:R-:W-:Y:S02]  /*b6d0*/  @!P4 LEA.HI.X R29, R16, R31, R17, 0x1, P0 ;  /* 0x0000001f101dc211 */ /* 0x004fe400000f0c11 */
[----:B------:R-:W-:-:S03]  /*b6e0*/  ISETP.GE.AND P0, PT, R214, UR61, PT ;  /* 0x0000003dd6007c0c */ /* 0x000fc6000bf06270 */
[----:B---3--:R1:W-:Y:S10]  /*b6f0*/  @!P4 ST.E.128 desc[UR4][R28.64], R12 ;  /* 0x0000000c1c00c985 */ /* 0x0083f4000c101d04 */
[----:B------:R-:W2:Y:S01]  /*b700*/  @!P0 LDS.128 R12, [R78+0x2c00] ;  /* 0x002c00004e0c8984 */ /* 0x000ea20000000c00 */
[----:B-1----:R-:W-:-:S04]  /*b710*/  @!P0 LEA R28, P4, R212, R33, 0x1 ;  /* 0x00000021d41c8211 */ /* 0x002fc800078808ff */
[----:B------:R-:W-:Y:S02]  /*b720*/  @!P0 LEA.HI.X R29, R212, R31, R215, 0x1, P4 ;  /* 0x0000001fd41d8211 */ /* 0x000fe400020f0cd7 */
[----:B------:R-:W-:-:S03]  /*b730*/  ISETP.GE.AND P4, PT, R19, UR61, PT ;  /* 0x0000003d13007c0c */ /* 0x000fc6000bf86270 */
[----:B--2---:R1:W-:Y:S10]  /*b740*/  @!P0 ST.E.128 desc[UR4][R28.64], R12 ;  /* 0x0000000c1c008985 */ /* 0x0043f4000c101d04 */
[----:B------:R-:W2:Y:S01]  /*b750*/  @!P4 LDS.128 R12, [R78+0x5400] ;  /* 0x005400004e0cc984 */ /* 0x000ea20000000c00 */
[----:B-1----:R-:W-:-:S04]  /*b760*/  @!P4 LEA R28, P0, R19, R33, 0x1 ;  /* 0x00000021131cc211 */ /* 0x002fc800078008ff */
[----:B------:R-:W-:Y:S02]  /*b770*/  @!P4 LEA.HI.X R29, R19, R31, R219, 0x1, P0 ;  /* 0x0000001f131dc211 */ /* 0x000fe400000f0cdb */
[----:B------:R-:W-:-:S03]  /*b780*/  ISETP.GE.AND P0, PT, R22, UR61, PT ;  /* 0x0000003d16007c0c */ /* 0x000fc6000bf06270 */
[----:B--2---:R1:W-:Y:S10]  /*b790*/  @!P4 ST.E.128 desc[UR4][R28.64], R12 ;  /* 0x0000000c1c00c985 */ /* 0x0043f4000c101d04 */
[----:B------:R-:W2:Y:S01]  /*b7a0*/  @!P0 LDS.128 R12, [R78+0x7c00] ;  /* 0x007c00004e0c8984 */ /* 0x000ea20000000c00 */
[----:B-1----:R-:W-:-:S04]  /*b7b0*/  @!P0 LEA R28, P4, R22, R33, 0x1 ;  /* 0x00000021161c8211 */ /* 0x002fc800078808ff */
[----:B------:R-:W-:-:S05]  /*b7c0*/  @!P0 LEA.HI.X R29, R22, R31, R218, 0x1, P4 ;  /* 0x0000001f161d8211 */ /* 0x000fca00020f0cda */
[----:B--2---:R3:W-:Y:S04]  /*b7d0*/  @!P0 ST.E.128 desc[UR4][R28.64], R12 ;  /* 0x0000000c1c008985 */ /* 0x0047e8000c101d04 */
.L_x_556:
[----:B------:R-:W-:Y:S05]  /*b7e0*/  BSYNC B0 ;  /* 0x0000000000007941 */ /* 0x000fea0003800000 */
.L_x_555:
[----:B------:R-:W-:Y:S01]  /*b7f0*/  ISETP.GE.AND P0, PT, R85, 0x21, PT ;  /* 0x000000215500780c */ /* 0x000fe20003f06270 */
[----:B--2---:R2:W4:Y:S01]  /*b800*/  SHFL.IDX PT, R31, R30, 0x1, 0x181f ;  /* 0x00381f001e1f7f89 */ /* 0x00452200000e0000 */
[----:B------:R-:W-:Y:S03]  /*b810*/  BSSY B0, `(.L_x_557) ;  /* 0x0000018000007945 */ /* 0x000fe60003800000 */
[----:B-1----:R2:W1:Y:S08]  /*b820*/  SHFL.IDX PT, R33, R11, 0x1, 0x181f ;  /* 0x00381f000b217f89 */ /* 0x00247000000e0000 */
[----:B--2---:R-:W-:Y:S05]  /*b830*/  @!P0 BRA `(.L_x_558) ;  /* 0x0000000000548947 */ /* 0x004fea0003800000 */
[----:B------:R-:W-:Y:S01]  /*b840*/  ISETP.GE.AND P4, PT, R16, UR61, PT ;  /* 0x0000003d10007c0c */ /* 0x000fe2000bf86270 */
[----:B------:R-:W-:-:S12]  /*b850*/  ULDC.64 UR4, c[0x0][0x208] ;  /* 0x0000820000047ab9 */ /* 0x000fd80000000a00 */
[----:B---3--:R-:W2:Y:S01]  /*b860*/  @!P4 LDS.128 R12, [R78+0x1400] ;  /* 0x001400004e0cc984 */ /* 0x008ea20000000c00 */
[----:B-1----:R-:W-:-:S04]  /*b870*/  @!P4 LEA R28, P0, R16, R33, 0x1 ;  /* 0x00000021101cc211 */ /* 0x002fc800078008ff */
[----:B----4-:R-:W-:Y:S02]  /*b880*/  @!P4 LEA.HI.X R29, R16, R31, R17, 0x1, P0 ;  /* 0x0000001f101dc211 */ /* 0x010fe400000f0c11 */
        /* <DEDUP_REMOVED lines=16> */
.L_x_558:
[----:B------:R-:W-:Y:S05]  /*b990*/  BSYNC B0 ;  /* 0x0000000000007941 */ /* 0x000fea0003800000 */
.L_x_557:
[----:B------:R-:W-:Y:S01]  /*b9a0*/  ISETP.GE.AND P0, PT, R85, 0x41, PT ;  /* 0x000000415500780c */ /* 0x000fe20003f06270 */
[----:B----4-:R4:W1:Y:S01]  /*b9b0*/  SHFL.IDX PT, R31, R30, 0x2, 0x181f ;  /* 0x00581f001e1f7f89 */ /* 0x01086200000e0000 */
[----:B------:R-:W-:Y:S03]  /*b9c0*/  BSSY B0, `(.L_x_559) ;  /* 0x0000018000007945 */ /* 0x000fe60003800000 */
[----:B0-----:R-:W0:Y:S08]  /*b9d0*/  SHFL.IDX PT, R11, R11, 0x2, 0x181f ;  /* 0x00581f000b0b7f89 */ /* 0x001e3000000e0000 */
[----:B----4-:R-:W-:Y:S05]  /*b9e0*/  @!P0 BRA `(.L_x_560) ;  /* 0x0000000000548947 */ /* 0x010fea0003800000 */
[----:B------:R-:W-:Y:S01]  /*b9f0*/  ISETP.GE.AND P4, PT, R16, UR61, PT ;  /* 0x0000003d10007c0c */ /* 0x000fe2000bf86270 */
[----:B------:R-:W-:-:S12]  /*ba00*/  ULDC.64 UR4, c[0x0][0x208] ;  /* 0x0000820000047ab9 */ /* 0x000fd80000000a00 */
[----:B--23--:R-:W2:Y:S01]  /*ba10*/  @!P4 LDS.128 R12, [R78+0x2400] ;  /* 0x002400004e0cc984 */ /* 0x00cea20000000c00 */
[----:B0-----:R-:W-:-:S04]  /*ba20*/  @!P4 LEA R28, P0, R16, R11, 0x1 ;  /* 0x0000000b101cc211 */ /* 0x001fc800078008ff */
[----:B-1----:R-:W-:Y:S02]  /*ba30*/  @!P4 LEA.HI.X R29, R16, R31, R17, 0x1, P0 ;  /* 0x0000001f101dc211 */ /* 0x002fe400000f0c11 */
[----:B------:R-:W-:-:S03]  /*ba40*/  ISETP.GE.AND P0, PT, R214, UR61, PT ;  /* 0x0000003dd6007c0c */ /* 0x000fc6000bf06270 */
[----:B--2---:R0:W-:Y:S10]  /*ba50*/  @!P4 ST.E.128 desc[UR4][R28.64], R12 ;  /* 0x0000000c1c00c985 */ /* 0x0041f4000c101d04 */
        /* <DEDUP_REMOVED lines=14> */
.L_x_560:
[----:B------:R-:W-:Y:S05]  /*bb40*/  BSYNC B0 ;  /* 0x0000000000007941 */ /* 0x000fea0003800000 */
.L_x_559:
[----:B------:R-:W-:Y:S01]  /*bb50*/  @!PT LDS RZ, [RZ] ;  /* 0x00000000fffff984 */ /* 0x000fe20000000800 */
[----:B------:R-:W-:Y:S01]  /*bb60*/  @!PT LDS RZ, [RZ] ;  /* 0x00000000fffff984 */ /* 0x000fe20000000800 */
[----:B------:R-:W-:Y:S01]  /*bb70*/  @!PT LDS RZ, [RZ] ;  /* 0x00000000fffff984 */ /* 0x000fe20000000800 */
[----:B------:R-:W-:Y:S01]  /*bb80*/  @!PT LDS RZ, [RZ] ;  /* 0x00000000fffff984 */ /* 0x000fe20000000800 */
[----:B------:R5:W-:Y:S06]  /*bb90*/  MEMBAR.ALL.CTA ;  /* 0x0000000000007992 */ /* 0x000bec0000008000 */
[----:B-----5:R-:W5:Y:S01]  /*bba0*/  FENCE.VIEW.ASYNC.S ;  /* 0x00000000000073c6 */ /* 0x020f620000000000 */
[----:B------:R-:W-:Y:S01]  /*bbb0*/  @!P3 VIADD R86, R86, 0x388c0 ;  /* 0x000388c05656b836 */ /* 0x000fe20000000000 */
[----:B-----5:R0:W-:Y:S01]  /*bbc0*/  BAR.SYNC.DEFER_BLOCKING R158, 0x80 ;  /* 0x0002009e0000751d */ /* 0x0201e20000010000 */
[----:B------:R-:W-:-:S03]  /*bbd0*/  LOP3.LUT P4, RZ, R18, 0x1, RZ, 0xc0, !PT ;  /* 0x0000000112ff7812 */ /* 0x000fc6000788c0ff */
[----:B------:R-:W-:Y:S02]  /*bbe0*/  @!P3 PRMT R86, RZ, 0x654, R86 ;  /* 0x00000654ff56b816 */ /* 0x000fe40000000056 */
[----:B------:R-:W-:Y:S02]  /*bbf0*/  IADD3 R213, R213, 0x1, RZ ;  /* 0x00000001d5d57810 */ /* 0x000fe40007ffe0ff */
[----:B------:R-:W-:Y:S01]  /*bc00*/  PLOP3.LUT P0, PT, PT, PT, PT, 0x8, 0x0 ;  /* 0x000000000000781c */ /* 0x000fe20003f0e170 */
[----:B------:R0:W-:Y:S01]  /*bc10*/  @!P3 SYNCS.ARRIVE.TRANS64.RED.A1T0 RZ, [R86+URZ], RZ ;  /* 0x000000ff56ffb9a7 */ /* 0x0001e2000810043f */
[----:B------:R-:W-:-:S04]  /*bc20*/  ISETP.NE.AND P3, PT, R213, 0x2, PT ;  /* 0x00000002d500780c */ /* 0x000fc80003f65270 */
[----:B--234-:R-:W-:Y:S02]  /*bc30*/  SEL R12, RZ, 0x1, P3 ;  /* 0x00000001ff0c7807 */ /* 0x01cfe40001800000 */
[----:B------:R-:W-:Y:S02]  /*bc40*/  SEL R213, R213, RZ, P3 ;  /* 0x000000ffd5d57207 */ /* 0x000fe40001800000 */
[----:B------:R-:W-:Y:S01]  /*bc50*/  LOP3.LUT R225, R225, R12, RZ, 0x3c, !PT ;  /* 0x0000000ce1e17212 */ /* 0x000fe200078e3cff */
[----:B0-----:R-:W-:Y:S06]  /*bc60*/  @P4 BRA `(.L_x_561) ;  /* 0xffffff7400084947 */ /* 0x001fec000383ffff */
.L_x_440:
[----:B------:R-:W-:Y:S01]  /*bc70*/  BSSY B0, `(.L_x_562) ;  /* 0x0000005000007945 */ /* 0x000fe20003800000 */
[----:B------:R-:W-:-:S03]  /*bc80*/  IMAD.MOV.U32 R3, RZ, RZ, RZ ;  /* 0x000000ffff037224 */ /* 0x000fc600078e00ff */
[----:B------:R-:W-:Y:S05]  /*bc90*/  @P0 BRA `(.L_x_563) ;  /* 0x0000000000080947 */ /* 0x000fea0003800000 */
[----:B------:R-:W0:Y:S02]  /*bca0*/  FENCE.VIEW.ASYNC.G ;  /* 0x00000000000073c6 */ /* 0x000e240000000100 */
[----:B0-----:R-:W-:Y:S06]  /*bcb0*/  BAR.ARV 0xc, 0x180 ;  /* 0x0306000000007b1d */ /* 0x001fec0000002000 */
.L_x_563:
[----:B------:R-:W-:Y:S05]  /*bcc0*/  BSYNC B0 ;  /* 0x0000000000007941 */ /* 0x000fea0003800000 */
.L_x_562:
[----:B------:R-:W-:Y:S01]  /*bcd0*/  LOP3.LUT P0, RZ, R18, 0x2, RZ, 0xc0, !PT ;  /* 0x0000000212ff7812 */ /* 0x000fe2000780c0ff */
[----:B------:R-:W-:-:S12]  /*bce0*/  BSSY B0, `(.L_x_564) ;  /* 0x0000020000007945 */ /* 0x000fd80003800000 */
[----:B------:R-:W-:Y:S05]  /*bcf0*/  @!P0 BRA `(.L_x_565) ;  /* 0x0000000000788947 */ /* 0x000fea0003800000 */
[----:B------:R-:W2:Y:S01]  /*bd00*/  LDL R0, [R1+0x74] ;  /* 0x0000740001007983 */ /* 0x000ea20000100800 */
[----:B------:R-:W-:Y:S01]  /*bd10*/  ULDC UR4, c[0x0][0x9f0] ;  /* 0x00027c0000047ab9 */ /* 0x000fe20000000800 */
[----:B--2---:R-:W-:-:S04]  /*bd20*/  ISETP.NE.AND P0, PT, R0, RZ, PT ;  /* 0x000000ff0000720c */ /* 0x004fc80003f05270 */
[----:B------:R-:W-:-:S04]  /*bd30*/  SEL R9, R0, UR4, P0 ;  /* 0x0000000400097c07 */ /* 0x000fc80008000000 */
[-C--:B------:R-:W-:Y:S02]  /*bd40*/  IABS R5, R9.reuse ;  /* 0x0000000900057213 */ /* 0x080fe40000000000 */
[----:B------:R-:W-:Y:S02]  /*bd50*/  IABS R8, R9 ;  /* 0x0000000900087213 */ /* 0x000fe40000000000 */
[----:B------:R-:W0:Y:S01]  /*bd60*/  I2F.RP R4, R5 ;  /* 0x0000000500047306 */ /* 0x000e220000209400 */
[----:B------:R-:W-:Y:S02]  /*bd70*/  IADD3 R0, R130, -0x1, R9 ;  /* 0xffffffff82007810 */ /* 0x000fe40007ffe009 */
[----:B------:R-:W-:-:S05]  /*bd80*/  IMAD.MOV R8, RZ, RZ, -R8 ;  /* 0x000000ffff087224 */ /* 0x000fca00078e0a08 */
[----:B0-----:R-:W0:Y:S02]  /*bd90*/  MUFU.RCP R4, R4 ;  /* 0x0000000400047308 */ /* 0x001e240000001000 */
[----:B0-----:R-:W-:Y:S01]  /*bda0*/  VIADD R2, R4, 0xffffffe ;  /* 0x0ffffffe04027836 */ /* 0x001fe20000000000 */
[----:B------:R-:W-:Y:S02]  /*bdb0*/  IABS R4, R0 ;  /* 0x0000000000047213 */ /* 0x000fe40000000000 */
[----:B------:R-:W-:-:S03]  /*bdc0*/  LOP3.LUT R0, R0, R9, RZ, 0x3c, !PT ;  /* 0x0000000900007212 */ /* 0x000fc600078e3cff */
[----:B------:R0:W2:Y:S01]  /*bdd0*/  F2I.FTZ.U32.TRUNC.NTZ R3, R2 ;  /* 0x0000000200037305 */ /* 0x0000a2000021f000 */
[----:B------:R-:W-:Y:S01]  /*bde0*/  ISETP.GE.AND P2, PT, R0, RZ, PT ;  /* 0x000000ff0000720c */ /* 0x000fe20003f46270 */
[----:B0-----:R-:W-:Y:S01]  /*bdf0*/  IMAD.MOV.U32 R2, RZ, RZ, RZ ;  /* 0x000000ffff027224 */ /* 0x001fe200078e00ff */
[----:B--2---:R-:W-:-:S05]  /*be00*/  IADD3 R6, RZ, -R3, RZ ;  /* 0x80000003ff067210 */ /* 0x004fca0007ffe0ff */
[----:B------:R-:W-:-:S04]  /*be10*/  IMAD R7, R6, R5, RZ ;  /* 0x0000000506077224 */ /* 0x000fc800078e02ff */
[----:B------:R-:W-:Y:S01]  /*be20*/  IMAD.HI.U32 R3, R3, R7, R2 ;  /* 0x0000000703037227 */ /* 0x000fe200078e0002 */
[----:B------:R-:W-:-:S05]  /*be30*/  MOV R2, R8 ;  /* 0x0000000800027202 */ /* 0x000fca0000000f00 */
[----:B------:R-:W-:-:S04]  /*be40*/  IMAD.HI.U32 R3, R3, R4, RZ ;  /* 0x0000000403037227 */ /* 0x000fc800078e00ff */
[----:B------:R-:W-:-:S05]  /*be50*/  IMAD R2, R3, R2, R4 ;  /* 0x0000000203027224 */ /* 0x000fca00078e0204 */
[----:B------:R-:W-:-:S13]  /*be60*/  ISETP.GT.U32.AND P1, PT, R5, R2, PT ;  /* 0x000000020500720c */ /* 0x000fda0003f24070 */
[----:B------:R-:W-:Y:S02]  /*be70*/  @!P1 IMAD.IADD R2, R2, 0x1, -R5 ;  /* 0x0000000102029824 */ /* 0x000fe400078e0a05 */
[----:B------:R-:W-:Y:S01]  /*be80*/  @!P1 VIADD R3, R3, 0x1 ;  /* 0x0000000103039836 */ /* 0x000fe20000000000 */
[----:B------:R-:W-:Y:S02]  /*be90*/  ISETP.NE.AND P1, PT, R9, RZ, PT ;  /* 0x000000ff0900720c */ /* 0x000fe40003f25270 */
[----:B------:R-:W-:-:S13]  /*bea0*/  ISETP.GE.U32.AND P0, PT, R2, R5, PT ;  /* 0x000000050200720c */ /* 0x000fda0003f06070 */
[----:B------:R-:W-:-:S05]  /*beb0*/  @P0 IADD3 R3, R3, 0x1, RZ ;  /* 0x0000000103030810 */ /* 0x000fca0007ffe0ff */
[----:B------:R-:W-:Y:S01]  /*bec0*/  @!P2 IMAD.MOV R3, RZ, RZ, -R3 ;  /* 0x000000ffff03a224 */ /* 0x000fe200078e0a03 */
[----:B------:R-:W-:-:S07]  /*bed0*/  @!P1 LOP3.LUT R3, RZ, R9, RZ, 0x33, !PT ;  /* 0x00000009ff039212 */ /* 0x000fce00078e33ff */
.L_x_565:
[----:B------:R-:W-:Y:S05]  /*bee0*/  BSYNC B0 ;  /* 0x0000000000007941 */ /* 0x000fea0003800000 */
.L_x_564:
[----:B------:R-:W2:Y:S01]  /*bef0*/  LDL R0, [R1+0x8c] ;  /* 0x00008c0001007983 */ /* 0x000ea20000100800 */
[----:B------:R-:W-:Y:S02]  /*bf00*/  PLOP3.LUT P0, PT, PT, PT, PT, 0x80, 0x0 ;  /* 0x000000000000781c */ /* 0x000fe40003f0f070 */
        /* <DEDUP_REMOVED lines=12> */
[----:B-1----:R-:W-:Y:S02]  /*bfd0*/  CS2R R32, SRZ ;  /* 0x0000000000207805 */ /* 0x002fe4000001ff00 */
        /* <DEDUP_REMOVED lines=51> */
[----:B--2---:R-:W-:-:S05]  /*c310*/  IMAD R0, R0, R3, RZ ;  /* 0x0000000300007224 */ /* 0x004fca00078e02ff */
[----:B------:R0:W-:Y:S01]  /*c320*/  STL [R1+0x64], R0 ;  /* 0x0000640001007387 */ /* 0x0001e20000100800 */
[----:B------:R-:W-:Y:S02]  /*c330*/  VIADDMNMX R112, R0, R3, R130, PT ;  /* 0x0000000300707246 */ /* 0x000fe40003800182 */
[----:B------:R-:W-:Y:S02]  /*c340*/  CS2R R2, SRZ ;  /* 0x0000000000027805 */ /* 0x000fe4000001ff00 */
[----:B------:R-:W-:-:S13]  /*c350*/  ISETP.GT.AND P1, PT, R112, R0, PT ;  /* 0x000000007000720c */ /* 0x000fda0003f24270 */
[----:B0-----:R-:W-:Y:S05]  /*c360*/  @!P1 BRA `(.L_x_566) ;  /* 0x0000012800009947 */ /* 0x001fea0003800000 */
[----:B------:R-:W2:Y:S02]  /*c370*/  LDL R0, [R1+0x11c] ;  /* 0x00011c0001007983 */ /* 0x000ea40000100800 */
[----:B--2---:R-:W-:Y:S02]  /*c380*/  R2UR UR4, R0 ;  /* 0x00000000000472ca */ /* 0x004fe400000e0000 */
[----:B------:R-:W0:Y:S11]  /*c390*/  S2R R0, SR_TID.X ;  /* 0x0000000000007919 */ /* 0x000e360000002100 */
[----:B------:R-:W-:-:S06]  /*c3a0*/  ULOP3.LUT UP0, URZ, UR4, 0x9f, URZ, 0xc0, !UPT ;  /* 0x0000009f043f7892 */ /* 0x000fcc000f80c03f */
[----:B------:R-:W-:Y:S01]  /*c3b0*/  PLOP3.LUT P0, PT, PT, PT, UP0, 0x80, 0x0 ;  /* 0x000000000000781c */ /* 0x000fe20003f0f008 */
[----:B0-----:R-:W-:-:S05]  /*c3c0*/  VIADD R0, R0, 0xffffff80 ;  /* 0xffffff8000007836 */ /* 0x001fca0000000000 */
[----:B------:R-:W-:-:S04]  /*c3d0*/  SHF.R.S32.HI R3, RZ, 0x1f, R0 ;  /* 0x0000001fff037819 */ /* 0x000fc80000011400 */
[----:B------:R-:W-:-:S04]  /*c3e0*/  LEA.HI R3, R3, R0, RZ, 0x7 ;  /* 0x0000000003037211 */ /* 0x000fc800078f38ff */
[----:B------:R-:W-:-:S06]  /*c3f0*/  SHF.R.S32.HI R0, RZ, 0x7, R3 ;  /* 0x00000007ff007819 */ /* 0x000fcc0000011403 */
[----:B------:R-:W0:Y:S02]  /*c400*/  SHFL.IDX PT, R0, R0, RZ, 0x1f ;  /* 0x00001fff00007589 */ /* 0x000e2400000e0000 */
[----:B0-----:R-:W-:-:S04]  /*c410*/  LEA.HI R2, R0, R0, RZ, 0x1 ;  /* 0x0000000000027211 */ /* 0x001fc800078f08ff */
[----:B------:R-:W-:-:S04]  /*c420*/  LOP3.LUT R3, R2, 0x1e, RZ, 0xc0, !PT ;  /* 0x0000001e02037812 */ /* 0x000fc800078ec0ff */
[----:B------:R-:W-:-:S04]  /*c430*/  IADD3 R3, R0, -R3, RZ ;  /* 0x8000000300037210 */ /* 0x000fc80007ffe0ff */
[----:B------:R-:W-:-:S04]  /*c440*/  LEA R3, R3, UR4, 0xd ;  /* 0x0000000403037c11 */ /* 0x000fc8000f8e68ff */
[----:B------:R-:W-:-:S04]  /*c450*/  SHF.R.U32.HI R2, RZ, 0x4, R3 ;  /* 0x00000004ff027819 */ /* 0x000fc80000011603 */
[----:B------:R-:W-:Y:S01]  /*c460*/  LOP3.LUT R2, R2, 0x3fff, RZ, 0xc0, !PT ;  /* 0x00003fff02027812 */ /* 0x000fe200078ec0ff */
[----:B------:R-:W-:Y:S06]  /*c470*/  @!P0 BRA `(.L_x_567) ;  /* 0x0000000000408947 */ /* 0x000fec0003800000 */
        /* <DEDUP_REMOVED lines=16> */
.L_x_567:
[----:B------:R-:W-:Y:S02]  /*c580*/  ULDC UR4, c[0x0][0x3f4] ;  /* 0x0000fd0000047ab9 */ /* 0x000fe40000000800 */
[----:B------:R-:W-:-:S13]  /*c590*/  ISETP.LT.AND P0, PT, RZ, UR4, PT ;  /* 0x00000004ff007c0c */ /* 0x000fda000bf01270 */
[----:B------:R-:W-:Y:S05]  /*c5a0*/  @P0 BRA `(.L_x_568) ;  /* 0x0000000000400947 */ /* 0x000fea0003800000 */
[----:B------:R-:W2:Y:S02]  /*c5b0*/  LDL R20, [R1+0x84] ;  /* 0x0000840001147983 */ /* 0x000ea40000100800 */
[----:B--2---:R-:W-:-:S04]  /*c5c0*/  LEA.HI R0, R20, R20, RZ, 0x1 ;  /* 0x0000001414007211 */ /* 0x004fc800078f08ff */
[----:B------:R-:W-:-:S05]  /*c5d0*/  LOP3.LUT R0, R0, 0xfffffffe, RZ, 0xc0, !PT ;  /* 0xfffffffe00007812 */ /* 0x000fca00078ec0ff */
[----:B------:R-:W-:-:S05]  /*c5e0*/  IMAD.IADD R0, R20, 0x1, -R0 ;  /* 0x0000000114007824 */ /* 0x000fca00078e0a00 */
[----:B------:R-:W-:-:S04]  /*c5f0*/  SHF.L.U32 R0, R0, 0x1f, RZ ;  /* 0x0000001f00007819 */ /* 0x000fc800000006ff */
[----:B------:R0:W1:Y:S03]  /*c600*/  SYNCS.PHASECHK.TRANS64.TRYWAIT P0, [R23+URZ+0x38800], R0 ;  /* 0x03880000170075a7 */ /* 0x000066000800017f */
[----:B-1----:R-:W-:Y:S05]  /*c610*/  @!P0 NANOSLEEP.SYNCS 0x989680 ;  /* 0x009896800000895d */ /* 0x002fea0003900000 */
[----:B------:R-:W1:Y:S01]  /*c620*/  @!P0 SYNCS.PHASECHK.TRANS64 P0, [R23+URZ+0x38800], R0 ;  /* 0x03880000170085a7 */ /* 0x000e62000800007f */
[----:B------:R-:W-:Y:S04]  /*c630*/  BSSY B0, `(.L_x_569) ;  /* 0x0000006000007945 */ /* 0x000fe80003800000 */
[----:B-1----:R-:W-:Y:S05]  /*c640*/  @P0 BRA `(.L_x_570) ;  /* 0x0000000000100947 */ /* 0x002fea0003800000 */
.L_x_571:
[----:B-1----:R1:W2:Y:S02]  /*c650*/  SYNCS.PHASECHK.TRANS64.TRYWAIT P0, [R23+URZ+0x38800], R0 ;  /* 0x03880000170075a7 */ /* 0x0022a4000800017f */
[----:B--2---:R-:W-:Y:S05]  /*c660*/  @!P0 NANOSLEEP.SYNCS 0x989680 ;  /* 0x009896800000895d */ /* 0x004fea0003900000 */
[----:B------:R-:W2:Y:S02]  /*c670*/  @!P0 SYNCS.PHASECHK.TRANS64 P0, [R23+URZ+0x38800], R0 ;  /* 0x03880000170085a7 */ /* 0x000ea4000800007f */
[----:B--2---:R-:W-:Y:S05]  /*c680*/  @!P0 BRA `(.L_x_571) ;  /* 0xfffffffc00f08947 */ /* 0x004fea000383ffff */
.L_x_570:
[----:B------:R-:W-:Y:S05]  /*c690*/  BSYNC B0 ;  /* 0x0000000000007941 */ /* 0x000fea0003800000 */
.L_x_569:
[----:B------:R-:W-:Y:S05]  /*c6a0*/  BRA `(.L_x_572) ;  /* 0x0000006c00807947 */ /* 0x000fea0003800000 */
.L_x_568:
[----:B------:R-:W2:Y:S01]  /*c6b0*/  LDL R0, [R1+0x11c] ;  /* 0x00011c0001007983 */ /* 0x000ea20000100800 */
[----:B------:R-:W-:Y:S01]  /*c6c0*/  ULDC.64 UR4, c[0x0][0x3f8] ;  /* 0x0000fe0000047ab9 */ /* 0x000fe20000000a00 */
[----:B------:R-:W-:Y:S01]  /*c6d0*/  ULDC.64 UR6, c[0x0][0x408] ;  /* 0x0001020000067ab9 */ /* 0x000fe20000000a00 */
[----:B-----5:R-:W-:Y:S01]  /*c6e0*/  IMAD.WIDE.U32 R4, R127, UR4, RZ ;  /* 0x000000047f047c25 */ /* 0x020fe2000f8e00ff */
[----:B--2---:R-:W-:Y:S02]  /*c6f0*/  R2UR UR8, R0 ;  /* 0x00000000000872ca */ /* 0x004fe400000e0000 */
[----:B------:R-:W-:-:S05]  /*c700*/  SHF.R.S32.HI R0, RZ, 0x1f, R127 ;  /* 0x0000001fff007819 */ /* 0x000fca000001147f */
[C---:B------:R-:W-:Y:S02]  /*c710*/  IMAD R6, R0.reuse, UR4, RZ ;  /* 0x0000000400067c24 */ /* 0x040fe4000f8e02ff */
[----:B------:R-:W-:Y:S02]  /*c720*/  IMAD R0, R0, UR6, RZ ;  /* 0x0000000600007c24 */ /* 0x000fe4000f8e02ff */
[C---:B------:R-:W-:Y:S01]  /*c730*/  IMAD R3, R127.reuse, UR5, R6 ;  /* 0x000000057f037c24 */ /* 0x040fe2000f8e0206 */
[----:B------:R-:W-:Y:S01]  /*c740*/  ULDC.64 UR4, c[0x0][0x3e8] ;  /* 0x0000fa0000047ab9 */ /* 0x000fe20000000a00 */
[----:B------:R-:W-:Y:S01]  /*c750*/  ULOP3.LUT UP0, URZ, UR8, 0x3ff, URZ, 0xc0, !UPT ;  /* 0x000003ff083f7892 */ /* 0x000fe2000f80c03f */
[C---:B------:R-:W-:Y:S01]  /*c760*/  IMAD R29, R127.reuse, UR7, R0 ;  /* 0x000000077f1d7c24 */ /* 0x040fe2000f8e0200 */
[----:B------:R-:W-:Y:S01]  /*c770*/  LEA R28, P0, R4, UR4, 0x1 ;  /* 0x00000004041c7c11 */ /* 0x000fe2000f8008ff */
[----:B------:R-:W-:Y:S01]  /*c780*/  IMAD.WIDE.U32 R6, R127, UR6, RZ ;  /* 0x000000067f067c25 */ /* 0x000fe2000f8e00ff */
[----:B------:R-:W-:-:S02]  /*c790*/  ULDC.64 UR6, c[0x0][0x400] ;  /* 0x0001000000067ab9 */ /* 0x000fc40000000a00 */
[----:B------:R-:W-:Y:S01]  /*c7a0*/  PLOP3.LUT P2, PT, PT, PT, UP0, 0x80, 0x0 ;  /* 0x000000000000781c */ /* 0x000fe20003f4f008 */
[----:B------:R-:W-:Y:S01]  /*c7b0*/  IMAD.IADD R3, R3, 0x1, R5 ;  /* 0x0000000103037824 */ /* 0x000fe200078e0205 */
[----:B------:R-:W-:Y:S02]  /*c7c0*/  LEA R30, P1, R6, UR6, 0x1 ;  /* 0x00000006061e7c11 */ /* 0x000fe4000f8208ff */
[----:B------:R-:W-:Y:S02]  /*c7d0*/  IADD3 R29, R29, R7, RZ ;  /* 0x000000071d1d7210 */ /* 0x000fe40007ffe0ff */
[----:B------:R-:W-:Y:S02]  /*c7e0*/  LEA.HI.X R24, R4, UR5, R3, 0x1, P0 ;  /* 0x0000000504187c11 */ /* 0x000fe400080f0c03 */
[----:B------:R-:W-:-:S05]  /*c7f0*/  LEA.HI.X R29, R6, UR7, R29, 0x1, P1 ;  /* 0x00000007061d7c11 */ /* 0x000fca00088f0c1d */
        /* <DEDUP_REMOVED lines=16> */
[----:B0-----:R-:W-:Y:S05]  /*c900*/  CALL.ABS.NOINC R14 ;  /* 0x000000000e007343 */ /* 0x001fea0003c00000 */
.L_x_573:
[----:B------:R-:W-:Y:S01]  /*c910*/  ULDC.U8 UR4, c[0x0][0x410] ;  /* 0x0001040000047ab9 */ /* 0x000fe20000000000 */
[----:B------:R-:W-:Y:S01]  /*c920*/  BSSY B0, `(.L_x_574) ;  /* 0x00006b0000007945 */ /* 0x000fe20003800000 */
[----:B------:R-:W-:Y:S01]  /*c930*/  ISETP.NE.AND P0, PT, RZ, UR4, PT ;  /* 0x00000004ff007c0c */ /* 0x000fe2000bf05270 */
[----:B------:R-:W-:-:S12]  /*c940*/  IMAD R8, R129, 0x80, R224 ;  /* 0x0000008081087824 */ /* 0x000fd800078e02e0 */
[----:B------:R-:W-:Y:S05]  /*c950*/  @!P0 BRA `(.L_x_575) ;  /* 0x0000003000c88947 */ /* 0x000fea0003800000 */
[----:B------:R-:W-:-:S03]  /*c960*/  UMOV UR4, 0xffffffff ;  /* 0xffffffff00047882 */ /* 0x000fc60000000000 */
[----:B------:R-:W-:Y:S05]  /*c970*/  BRA.DIV UR4, `(.L_x_576) ;  /* 0x000001f204007947 */ /* 0x000fea000b800000 */
[----:B------:R0:W1:Y:S04]  /*c980*/  SHFL.IDX PT, R0, R24, RZ, 0x181f ;  /* 0x00181fff18007589 */ /* 0x00006800000e0000 */
[----:B------:R0:W2:Y:S04]  /*c990*/  SHFL.IDX PT, R3, R28, RZ, 0x181f ;  /* 0x00181fff1c037589 */ /* 0x0000a800000e0000 */
[----:B------:R-:W3:Y:S04]  /*c9a0*/  SHFL.IDX PT, R29, R29, RZ, 0x181f ;  /* 0x00181fff1d1d7589 */ /* 0x000ee800000e0000 */
[----:B------:R0:W4:Y:S02]  /*c9b0*/  SHFL.IDX PT, R32, R30, RZ, 0x181f ;  /* 0x00181fff1e207589 */ /* 0x00012400000e0000 */
.L_x_855:
[----:B------:R-:W-:Y:S01]  /*c9c0*/  ULDC UR4, c[0x0][0x448] ;  /* 0x0001120000047ab9 */ /* 0x000fe20000000800 */
[----:B------:R-:W-:Y:S01]  /*c9d0*/  BSSY B1, `(.L_x_577) ;  /* 0x000003e000017945 */ /* 0x000fe20003800000 */
[----:B------:R-:W-:Y:S01]  /*c9e0*/  IMAD R33, R132, UR4, RZ ;  /* 0x0000000484217c24 */ /* 0x000fe2000f8e02ff */
[----:B------:R-:W-:Y:S02]  /*c9f0*/  CS2R R4, SRZ ;  /* 0x0000000000047805 */ /* 0x000fe4000001ff00 */
[----:B------:R-:W-:Y:S02]  /*ca00*/  CS2R R10, SRZ ;  /* 0x00000000000a7805 */ /* 0x000fe4000001ff00 */
[----:B------:R-:W-:Y:S02]  /*ca10*/  CS2R R12, SRZ ;  /* 0x00000000000c7805 */ /* 0x000fe4000001ff00 */
[----:B------:R-:W-:Y:S02]  /*ca20*/  CS2R R20, SRZ ;  /* 0x0000000000147805 */ /* 0x000fe4000001ff00 */
[----:B------:R-:W-:Y:S01]  /*ca30*/  ISETP.GE.AND P0, PT, R8, R33, PT ;  /* 0x000000210800720c */ /* 0x000fe20003f06270 */
[----:B------:R-:W-:Y:S01]  /*ca40*/  IMAD R33, R129, -0x80, R33 ;  /* 0xffffff8081217824 */ /* 0x000fe200078e0221 */
[----:B0-----:R-:W-:-:S02]  /*ca50*/  CS2R R30, SRZ ;  /* 0x00000000001e7805 */ /* 0x001fc4000001ff00 */
[----:B------:R-:W-:Y:S02]  /*ca60*/  CS2R R6, SRZ ;  /* 0x0000000000067805 */ /* 0x000fe4000001ff00 */
[----:B------:R-:W-:Y:S02]  /*ca70*/  CS2R R8, SRZ ;  /* 0x0000000000087805 */ /* 0x000fe4000001ff00 */
[----:B------:R-:W-:-:S05]  /*ca80*/  CS2R R14, SRZ ;  /* 0x00000000000e7805 */ /* 0x000fca000001ff00 */
[----:B------:R-:W-:Y:S05]  /*ca90*/  @P0 BRA `(.L_x_578) ;  /* 0x0000000000c40947 */ /* 0x000fea0003800000 */
[----:B------:R-:W-:Y:S01]  /*caa0*/  ULDC UR4, c[0x0][0x3f4] ;  /* 0x0000fd0000047ab9 */ /* 0x000fe20000000800 */
[C---:B------:R-:W-:Y:S01]  /*cab0*/  IMAD.SHL.U32 R6, R221.reuse, 0x2, RZ ;  /* 0x00000002dd067824 */ /* 0x040fe200078e00ff */
[----:B------:R-:W-:Y:S02]  /*cac0*/  ISETP.GE.AND P3, PT, R216, UR4, PT ;  /* 0x00000004d8007c0c */ /* 0x000fe4000bf66270 */
[----:B------:R-:W-:Y:S02]  /*cad0*/  CS2R R20, SRZ ;  /* 0x0000000000147805 */ /* 0x000fe4000001ff00 */
[----:B------:R-:W-:Y:S01]  /*cae0*/  ISETP.GE.AND P2, PT, R221, UR4, PT ;  /* 0x00000004dd007c0c */ /* 0x000fe2000bf46270 */
[----:B------:R-:W-:Y:S01]  /*caf0*/  IMAD.SHL.U32 R28, R222, 0x2, RZ ;  /* 0x00000002de1c7824 */ /* 0x000fe200078e00ff */
[----:B------:R-:W-:Y:S01]  /*cb00*/  ISETP.GE.AND P1, PT, R220, UR4, PT ;  /* 0x00000004dc007c0c */ /* 0x000fe2000bf26270 */
[----:B------:R-:W-:Y:S01]  /*cb10*/  ULDC.64 UR6, c[0x0][0x208] ;  /* 0x0000820000067ab9 */ /* 0x000fe20000000a00 */
[----:B------:R-:W-:-:S02]  /*cb20*/  SHF.R.S32.HI R9, RZ, 0x1f, R220 ;  /* 0x0000001fff097819 */ /* 0x000fc400000114dc */
[----:B------:R-:W-:Y:S02]  /*cb30*/  CS2R R14, SRZ ;  /* 0x00000000000e7805 */ /* 0x000fe4000001ff00 */
[----:B------:R-:W-:Y:S02]  /*cb40*/  SHF.R.S32.HI R4, RZ, 0x1f, R221 ;  /* 0x0000001fff047819 */ /* 0x000fe400000114dd */
[----:B------:R-:W-:Y:S02]  /*cb50*/  SHF.L.U64.HI R25, R220, 0x1, R9 ;  /* 0x00000001dc197819 */ /* 0x000fe40000010209 */
[----:B------:R-:W-:Y:S01]  /*cb60*/  ISETP.GE.AND P0, PT, R222, UR4, PT ;  /* 0x00000004de007c0c */ /* 0x000fe2000bf06270 */
[----:B----4-:R-:W-:Y:S01]  /*cb70*/  @!P3 IMAD.MOV.U32 R12, RZ, RZ, R32 ;  /* 0x000000ffff0cb224 */ /* 0x010fe200078e0020 */
[----:B------:R-:W-:Y:S01]  /*cb80*/  SHF.L.U64.HI R5, R221, 0x1, R4 ;  /* 0x00000001dd057819 */ /* 0x000fe20000010204 */
[----:B---3--:R-:W-:Y:S01]  /*cb90*/  @!P3 IMAD.MOV.U32 R13, RZ, RZ, R29 ;  /* 0x000000ffff0db224 */ /* 0x008fe200078e001d */
[----:B--2---:R-:W-:Y:S01]  /*cba0*/  @!P2 IADD3 R10, P4, R3, R6, RZ ;  /* 0x00000006030aa210 */ /* 0x004fe20007f9e0ff */
[----:B------:R-:W-:Y:S01]  /*cbb0*/  @!P3 IMAD.MOV.U32 R8, RZ, RZ, R3 ;  /* 0x000000ffff08b224 */ /* 0x000fe200078e0003 */
[----:B-1----:R-:W-:Y:S01]  /*cbc0*/  @!P3 MOV R9, R0 ;  /* 0x000000000009b202 */ /* 0x002fe20000000f00 */
[----:B------:R-:W-:Y:S01]  /*cbd0*/  @!P3 IMAD.WIDE R30, R216, 0x2, R12 ;  /* 0x00000002d81eb825 */ /* 0x000fe200078e020c */
[----:B------:R-:W-:-:S02]  /*cbe0*/  SHF.L.U32 R24, R220, 0x1, RZ ;  /* 0x00000001dc187819 */ /* 0x000fc400000006ff */
[----:B------:R-:W-:Y:S02]  /*cbf0*/  CS2R R12, SRZ ;  /* 0x00000000000c7805 */ /* 0x000fe4000001ff00 */
[----:B------:R-:W-:Y:S01]  /*cc00*/  SHF.R.S32.HI R7, RZ, 0x1f, R222 ;  /* 0x0000001fff077819 */ /* 0x000fe200000114de */
[----:B------:R-:W-:Y:S01]  /*cc10*/  @!P2 IMAD.X R11, R0, 0x1, R5, P4 ;  /* 0x00000001000ba824 */ /* 0x000fe200020e0605 */
[----:B------:R-:W-:Y:S01]  /*cc20*/  @!P2 IADD3 R6, P6, R32, R6, RZ ;  /* 0x000000062006a210 */ /* 0x000fe20007fde0ff */
[----:B------:R-:W-:Y:S01]  /*cc30*/  @!P3 IMAD.WIDE R8, R216, 0x2, R8 ;  /* 0x00000002d808b825 */ /* 0x000fe200078e0208 */
[----:B------:R-:W-:Y:S01]  /*cc40*/  @!P1 IADD3 R4, P5, R3, R24, RZ ;  /* 0x0000001803049210 */ /* 0x000fe20007fbe0ff */
[----:B------:R0:W5:Y:S01]  /*cc50*/  @!P3 LD.E.64 R14, desc[UR6][R30.64] ;  /* 0x000000061e0eb980 */ /* 0x000162000c101b00 */
[----:B------:R-:W-:Y:S02]  /*cc60*/  SHF.L.U64.HI R34, R222, 0x1, R7 ;  /* 0x00000001de227819 */ /* 0x000fe40000010207 */
[----:B------:R-:W-:Y:S01]  /*cc70*/  @!P2 IADD3.X R7, R29, R5, RZ, P6, !PT ;  /* 0x000000051d07a210 */ /* 0x000fe200037fe4ff */
[----:B------:R1:W5:Y:S01]  /*cc80*/  @!P3 LD.E.64 R20, desc[UR6][R8.64] ;  /* 0x000000060814b980 */ /* 0x000362000c101b00 */
[----:B------:R-:W-:Y:S01]  /*cc90*/  @!P1 IMAD.X R5, R0, 0x1, R25, P5 ;  /* 0x0000000100059824 */ /* 0x000fe200028e0619 */
[----:B------:R-:W-:-:S02]  /*cca0*/  @!P0 IADD3 R26, P6, R3, R28, RZ ;  /* 0x0000001c031a8210 */ /* 0x000fc40007fde0ff */
[----:B------:R2:W5:Y:S01]  /*ccb0*/  @!P2 LD.E.64 R12, desc[UR6][R10.64] ;  /* 0x000000060a0ca980 */ /* 0x000562000c101b00 */
[C---:B------:R-:W-:Y:S02]  /*ccc0*/  @!P1 IADD3 R24, P4, R32.reuse, R24, RZ ;  /* 0x0000001820189210 */ /* 0x040fe40007f9e0ff */
[----:B------:R-:W-:Y:S02]  /*ccd0*/  @!P0 IADD3 R28, P5, R32, R28, RZ ;  /* 0x0000001c201c8210 */ /* 0x000fe40007fbe0ff */
[----:B0-----:R-:W-:Y:S02]  /*cce0*/  CS2R R30, SRZ ;  /* 0x00000000001e7805 */ /* 0x001fe4000001ff00 */
[----:B------:R-:W-:Y:S02]  /*ccf0*/  @!P1 IADD3.X R25, R29, R25, RZ, P4, !PT ;  /* 0x000000191d199210 */ /* 0x000fe400027fe4ff */
[----:B-1----:R-:W-:Y:S01]  /*cd00*/  CS2R R8, SRZ ;  /* 0x0000000000087805 */ /* 0x002fe2000001ff00 */
[----:B------:R-:W-:-:S02]  /*cd10*/  @!P0 IMAD.X R27, R0, 0x1, R34, P6 ;  /* 0x00000001001b8824 */ /* 0x000fc400030e0622 */
[----:B------:R-:W-:Y:S01]  /*cd20*/  @!P0 IMAD.X R29, R29, 0x1, R34, P5 ;  /* 0x000000011d1d8824 */ /* 0x000fe200028e0622 */
[----:B--2---:R-:W-:Y:S02]  /*cd30*/  CS2R R10, SRZ ;  /* 0x00000000000a7805 */ /* 0x004fe4000001ff00 */
[----:B------:R0:W5:Y:S04]  /*cd40*/  @!P2 LD.E.64 R8, desc[UR6][R6.64] ;  /* 0x000000060608a980 */ /* 0x000168000c101b00 */
[----:B------:R1:W5:Y:S04]  /*cd50*/  @!P1 LD.E.64 R10, desc[UR6][R4.64] ;  /* 0x00000006040a9980 */ /* 0x000368000c101b00 */
[----:B------:R2:W5:Y:S01]  /*cd60*/  @!P0 LD.E.64 R30, desc[UR6][R28.64] ;  /* 0x000000061c1e8980 */ /* 0x000562000c101b00 */
[----:B0-----:R-:W-:-:S02]  /*cd70*/  CS2R R6, SRZ ;  /* 0x0000000000067805 */ /* 0x001fc4000001ff00 */
[----:B-1----:R-:W-:-:S04]  /*cd80*/  CS2R R4, SRZ ;  /* 0x0000000000047805 */ /* 0x002fc8000001ff00 */
[----:B------:R2:W5:Y:S04]  /*cd90*/  @!P1 LD.E.64 R6, desc[UR6][R24.64] ;  /* 0x0000000618069980 */ /* 0x000568000c101b00 */
[----:B------:R2:W5:Y:S02]  /*cda0*/  @!P0 LD.E.64 R4, desc[UR6][R26.64] ;  /* 0x000000061a048980 */ /* 0x000564000c101b00 */
.L_x_578:
[----:B------:R-:W-:Y:S05]  /*cdb0*/  BSYNC B1 ;  /* 0x0000000000017941 */ /* 0x000fea0003800000 */
.L_x_577:
[----:B--23--:R-:W1:Y:S01]  /*cdc0*/  LDL R29, [R1+0x84] ;  /* 0x00008400011d7983 */ /* 0x00ce620000100800 */
[----:B-----5:R-:W-:Y:S01]  /*cdd0*/  MOV R3, R4 ;  /* 0x0000000400037202 */ /* 0x020fe20000000f00 */
[----:B------:R-:W-:Y:S01]  /*cde0*/  IMAD.MOV.U32 R24, RZ, RZ, R21 ;  /* 0x000000ffff187224 */ /* 0x000fe200078e0015 */
[----:B------:R-:W-:Y:S01]  /*cdf0*/  SHF.R.U64 R40, R4, 0x10, R5 ;  /* 0x0000001004287819 */ /* 0x000fe20000001205 */
[----:B------:R-:W-:Y:S01]  /*ce00*/  IMAD.MOV.U32 R27, RZ, RZ, R14 ;  /* 0x000000ffff1b7224 */ /* 0x000fe200078e000e */
[----:B------:R-:W-:Y:S01]  /*ce10*/  MOV R25, R20 ;  /* 0x0000001400197202 */ /* 0x000fe20000000f00 */
[----:B----4-:R-:W-:Y:S01]  /*ce20*/  IMAD.MOV.U32 R32, RZ, RZ, R8 ;  /* 0x000000ffff207224 */ /* 0x010fe200078e0008 */
[--C-:B------:R-:W-:Y:S01]  /*ce30*/  SHF.R.U64 R26, R20, 0x10, R21.reuse ;  /* 0x00000010141a7819 */ /* 0x100fe20000001215 */
[----:B------:R-:W-:Y:S01]  /*ce40*/  IMAD.MOV.U32 R20, RZ, RZ, R12 ;  /* 0x000000ffff147224 */ /* 0x000fe200078e000c */
[----:B------:R-:W-:Y:S01]  /*ce50*/  SHF.R.U32.HI R35, RZ, 0x10, R21 ;  /* 0x00000010ff237819 */ /* 0x000fe20000011615 */
[----:B------:R-:W-:Y:S01]  /*ce60*/  BSSY B1, `(.L_x_579) ;  /* 0x000002f000017945 */ /* 0x000fe20003800000 */
[----:B------:R-:W-:-:S02]  /*ce70*/  MOV R21, R13 ;  /* 0x0000000d00157202 */ /* 0x000fc40000000f00 */
[--C-:B------:R-:W-:Y:S01]  /*ce80*/  SHF.R.U64 R36, R12, 0x10, R13.reuse ;  /* 0x000000100c247819 */ /* 0x100fe2000000120d */
[----:B------:R-:W-:Y:S01]  /*ce90*/  IMAD.MOV.U32 R12, RZ, RZ, R10 ;  /* 0x000000ffff0c7224 */ /* 0x000fe200078e000a */
[----:B------:R-:W-:Y:S01]  /*cea0*/  SHF.R.U32.HI R37, RZ, 0x10, R13 ;  /* 0x00000010ff257819 */ /* 0x000fe2000001160d */
[--C-:B------:R-:W-:Y:S01]  /*ceb0*/  IMAD.MOV.U32 R13, RZ, RZ, R11.reuse ;  /* 0x000000ffff0d7224 */ /* 0x100fe200078e000b */
[----:B------:R-:W-:Y:S01]  /*cec0*/  SHF.R.U64 R38, R10, 0x10, R11 ;  /* 0x000000100a267819 */ /* 0x000fe2000000120b */
[----:B------:R-:W-:Y:S01]  /*ced0*/  IMAD.MOV.U32 R10, RZ, RZ, R5 ;  /* 0x000000ffff0a7224 */ /* 0x000fe200078e0005 */
[----:B------:R-:W-:Y:S01]  /*cee0*/  SHF.R.U64 R42, R14, 0x10, R15 ;  /* 0x000000100e2a7819 */ /* 0x000fe2000000120f */
[----:B------:R-:W-:Y:S01]  /*cef0*/  IMAD.MOV.U32 R14, RZ, RZ, R6 ;  /* 0x000000ffff0e7224 */ /* 0x000fe200078e0006 */
[----:B------:R-:W-:Y:S01]  /*cf00*/  SHF.R.U32.HI R41, RZ, 0x10, R5 ;  /* 0x00000010ff297819 */ /* 0x000fe20000011605 */
[----:B------:R-:W-:Y:S01]  /*cf10*/  IMAD.MOV.U32 R5, RZ, RZ, R31 ;  /* 0x000000ffff057224 */ /* 0x000fe200078e001f */
[----:B------:R-:W-:-:S02]  /*cf20*/  MOV R28, R15 ;  /* 0x0000000f001c7202 */ /* 0x000fc40000000f00 */
[----:B------:R-:W-:Y:S02]  /*cf30*/  MOV R34, R9 ;  /* 0x0000000900227202 */ /* 0x000fe40000000f00 */
[--C-:B------:R-:W-:Y:S02]  /*cf40*/  SHF.R.U64 R44, R8, 0x10, R9.reuse ;  /* 0x00000010082c7819 */ /* 0x100fe40000001209 */
[----:B------:R-:W-:Y:S02]  /*cf50*/  SHF.R.U32.HI R45, RZ, 0x10, R9 ;  /* 0x00000010ff2d7819 */ /* 0x000fe40000011609 */
[----:B------:R-:W-:Y:S02]  /*cf60*/  SHF.R.U64 R6, R6, 0x10, R7 ;  /* 0x0000001006067819 */ /* 0x000fe40000001207 */
[----:B------:R-:W-:Y:S02]  /*cf70*/  SHF.R.U32.HI R39, RZ, 0x10, R11 ;  /* 0x00000010ff277819 */ /* 0x000fe4000001160b */
[----:B------:R-:W-:-:S02]  /*cf80*/  SHF.R.U32.HI R43, RZ, 0x10, R15 ;  /* 0x00000010ff2b7819 */ /* 0x000fc4000001160f */
[----:B------:R-:W-:Y:S02]  /*cf90*/  MOV R9, R30 ;  /* 0x0000001e00097202 */ /* 0x000fe40000000f00 */
[----:B------:R-:W-:Y:S02]  /*cfa0*/  PRMT R11, R12, 0x5410, R13 ;  /* 0x000054100c0b7816 */ /* 0x000fe4000000000d */
[----:B------:R-:W-:Y:S02]  /*cfb0*/  SHF.R.U64 R30, R30, 0x10, R31 ;  /* 0x000000101e1e7819 */ /* 0x000fe4000000121f */
[----:B------:R-:W-:Y:S02]  /*cfc0*/  PRMT R25, R25, 0x5410, R24 ;  /* 0x0000541019197816 */ /* 0x000fe40000000018 */
[----:B------:R-:W-:Y:S02]  /*cfd0*/  PRMT R15, R20, 0x5410, R21 ;  /* 0x00005410140f7816 */ /* 0x000fe40000000015 */
[----:B------:R-:W-:-:S02]  /*cfe0*/  PRMT R27, R27, 0x5410, R28 ;  /* 0x000054101b1b7816 */ /* 0x000fc4000000001c */
[----:B------:R-:W-:Y:S02]  /*cff0*/  SHF.R.U32.HI R31, RZ, 0x10, R31 ;  /* 0x00000010ff1f7819 */ /* 0x000fe4000001161f */
[----:B------:R-:W-:Y:S02]  /*d000*/  PRMT R26, R26, 0x5410, R35 ;  /* 0x000054101a1a7816 */ /* 0x000fe40000000023 */
[----:B------:R-:W-:Y:S02]  /*d010*/  PRMT R20, R36, 0x5410, R37 ;  /* 0x0000541024147816 */ /* 0x000fe40000000025 */
[----:B------:R-:W-:Y:S02]  /*d020*/  PRMT R12, R38, 0x5410, R39 ;  /* 0x00005410260c7816 */ /* 0x000fe40000000027 */
[----:B------:R-:W-:Y:S02]  /*d030*/  PRMT R3, R3, 0x5410, R10 ;  /* 0x0000541003037816 */ /* 0x000fe4000000000a */
[----:B------:R-:W-:-:S02]  /*d040*/  PRMT R8, R40, 0x5410, R41 ;  /* 0x0000541028087816 */ /* 0x000fc40000000029 */
[----:B------:R-:W-:Y:S02]  /*d050*/  PRMT R28, R42, 0x5410, R43 ;  /* 0x000054102a1c7816 */ /* 0x000fe4000000002b */
[----:B------:R-:W-:Y:S02]  /*d060*/  PRMT R21, R32, 0x5410, R34 ;  /* 0x0000541020157816 */ /* 0x000fe40000000022 */
[----:B------:R-:W-:Y:S02]  /*d070*/  PRMT R24, R44, 0x5410, R45 ;  /* 0x000054102c187816 */ /* 0x000fe4000000002d */
[----:B------:R-:W-:Y:S02]  /*d080*/  PRMT R9, R9, 0x5410, R5 ;  /* 0x0000541009097816 */ /* 0x000fe40000000005 */
[----:B-1----:R-:W-:-:S04]  /*d090*/  LEA.HI R0, R29, R29, RZ, 0x1 ;  /* 0x0000001d1d007211 */ /* 0x002fc800078f08ff */
[----:B------:R-:W-:-:S05]  /*d0a0*/  LOP3.LUT R0, R0, 0xfffffffe, RZ, 0xc0, !PT ;  /* 0xfffffffe00007812 */ /* 0x000fca00078ec0ff */
[----:B------:R-:W-:Y:S02]  /*d0b0*/  IMAD.IADD R0, R29, 0x1, -R0 ;  /* 0x000000011d007824 */ /* 0x000fe400078e0a00 */
[--C-:B------:R-:W-:Y:S01]  /*d0c0*/  IMAD.MOV.U32 R29, RZ, RZ, R7.reuse ;  /* 0x000000ffff1d7224 */ /* 0x100fe200078e0007 */
[----:B------:R-:W-:Y:S02]  /*d0d0*/  SHF.R.U32.HI R7, RZ, 0x10, R7 ;  /* 0x00000010ff077819 */ /* 0x000fe40000011607 */
[----:B------:R-:W-:Y:S02]  /*d0e0*/  SHF.L.U32 R4, R0, 0x1f, RZ ;  /* 0x0000001f00047819 */ /* 0x000fe400000006ff */
[----:B------:R-:W-:Y:S02]  /*d0f0*/  VIMNMX R0, R33, 0x80, PT ;  /* 0x0000008021007848 */ /* 0x000fe40003fe0100 */
[----:B------:R-:W0:Y:S01]  /*d100*/  SYNCS.PHASECHK.TRANS64.TRYWAIT P0, [R23+URZ+0x38800], R4 ;  /* 0x03880004170075a7 */ /* 0x000e22000800017f */
[----:B------:R-:W-:-:S02]  /*d110*/  PRMT R13, R14, 0x5410, R29 ;  /* 0x000054100e0d7816 */ /* 0x000fc4000000001d */
[----:B------:R-:W-:Y:S02]  /*d120*/  ISETP.GE.AND P1, PT, R224, R0, PT ;  /* 0x00000000e000720c */ /* 0x000fe40003f26270 */
[----:B------:R-:W-:Y:S01]  /*d130*/  PRMT R14, R6, 0x5410, R7 ;  /* 0x00005410060e7816 */ /* 0x000fe20000000007 */
[----:B0-----:R-:W-:Y:S10]  /*d140*/  @!P0 BRA `(.L_x_580) ;  /* 0x000001e800808947 */ /* 0x001ff40003800000 */
.L_x_856:
[----:B------:R-:W-:Y:S05]  /*d150*/  BSYNC B1 ;  /* 0x0000000000017941 */ /* 0x000fea0003800000 */
.L_x_579:
[----:B------:R-:W-:Y:S01]  /*d160*/  BSSY B1, `(.L_x_581) ;  /* 0x00000ab000017945 */ /* 0x000fe20003800000 */
[----:B------:R-:W-:-:S03]  /*d170*/  PRMT R10, R30, 0x5410, R31 ;  /* 0x000054101e0a7816 */ /* 0x000fc6000000001f */
[----:B------:R-:W-:Y:S05]  /*d180*/  @P1 BRA `(.L_x_582) ;  /* 0x0000000800a01947 */ /* 0x000fea0003800000 */
[----:B------:R1:W5:Y:S01]  /*d190*/  LDL R41, [R1+0x68] ;  /* 0x0000680001297983 */ /* 0x0003620000100800 */
[----:B------:R-:W2:Y:S01]  /*d1a0*/  LDC R5, c[0x0][0x3f4] ;  /* 0x0000fd00ff057b82 */ /* 0x000ea20000000800 */
[----:B------:R-:W-:Y:S01]  /*d1b0*/  BSSY B2, `(.L_x_583) ;  /* 0x000002c000027945 */ /* 0x000fe20003800000 */
[-C--:B--2---:R-:W-:Y:S02]  /*d1c0*/  ISETP.GE.AND P0, PT, R216, R5.reuse, PT ;  /* 0x00000005d800720c */ /* 0x084fe40003f06270 */
[-C--:B------:R-:W-:Y:S02]  /*d1d0*/  ISETP.GE.AND P1, PT, R221, R5.reuse, PT ;  /* 0x00000005dd00720c */ /* 0x080fe40003f26270 */
[-C--:B------:R-:W-:Y:S02]  /*d1e0*/  ISETP.GE.AND P2, PT, R220, R5.reuse, PT ;  /* 0x00000005dc00720c */ /* 0x080fe40003f46270 */
[----:B------:R-:W-:-:S07]  /*d1f0*/  ISETP.GE.AND P3, PT, R222, R5, PT ;  /* 0x00000005de00720c */ /* 0x000fce0003f66270 */
[----:B-1----:R-:W-:Y:S06]  /*d200*/  @P0 BRA `(.L_x_584) ;  /* 0x0000000000980947 */ /* 0x002fec0003800000 */
[----:B0----5:R-:W0:Y:S01]  /*d210*/  LDS.128 R4, [R41] ;  /* 0x0000000029047984 */ /* 0x021e220000000c00 */
[----:B------:R-:W-:Y:S02]  /*d220*/  HADD2.F32 R35, -RZ, R27.H0_H0 ;  /* 0x2000001bff237230 */ /* 0x000fe40000004100 */
[----:B------:R-:W-:Y:S02]  /*d230*/  HADD2.F32 R33, -RZ, R25.H0_H0 ;  /* 0x20000019ff217230 */ /* 0x000fe40000004100 */
[----:B------:R-:W-:Y:S02]  /*d240*/  HADD2.F32 R34, -RZ, R26.H0_H0 ;  /* 0x2000001aff227230 */ /* 0x000fe40000004100 */
[----:B------:R-:W-:Y:S02]  /*d250*/  HADD2.F32 R36, -RZ, R28.H0_H0 ;  /* 0x2000001cff247230 */ /* 0x000fe40000004100 */
[--C-:B0-----:R-:W-:Y:S02]  /*d260*/  HADD2.F32 R29, -RZ, R4.reuse.H0_H0 ;  /* 0x20000004ff1d7230 */ /* 0x101fe40000004100 */
[----:B------:R-:W-:-:S02]  /*d270*/  HADD2.F32 R4, -RZ, R4.H1_H1 ;  /* 0x30000004ff047230 */ /* 0x000fc40000004100 */
[--C-:B------:R-:W-:Y:S02]  /*d280*/  HADD2.F32 R30, -RZ, R5.reuse.H0_H0 ;  /* 0x20000005ff1e7230 */ /* 0x100fe40000004100 */
[----:B------:R-:W-:Y:S02]  /*d290*/  HADD2.F32 R5, -RZ, R5.H1_H1 ;  /* 0x30000005ff057230 */ /* 0x000fe40000004100 */
[C---:B------:R-:W-:Y:S01]  /*d2a0*/  FMUL.FTZ R38, R4.reuse, R35 ;  /* 0x0000002304267220 */ /* 0x040fe20000410000 */
[-C--:B------:R-:W-:Y:S01]  /*d2b0*/  FMUL.FTZ R4, R4, R33.reuse ;  /* 0x0000002104047220 */ /* 0x080fe20000410000 */
[--C-:B------:R-:W-:Y:S02]  /*d2c0*/  HADD2.F32 R31, -RZ, R6.reuse.H0_H0 ;  /* 0x20000006ff1f7230 */ /* 0x100fe40000004100 */
[----:B------:R-:W-:Y:S02]  /*d2d0*/  HADD2.F32 R32, -RZ, R7.H0_H0 ;  /* 0x20000007ff207230 */ /* 0x000fe40000004100 */
[----:B------:R-:W-:Y:S01]  /*d2e0*/  FMUL.FTZ R37, R5, R36 ;  /* 0x0000002405257220 */ /* 0x000fe20000410000 */
[C---:B------:R-:W-:Y:S01]  /*d2f0*/  FFMA.FTZ R38, R29.reuse, R33, -R38 ;  /* 0x000000211d267223 */ /* 0x040fe20000010826 */
[----:B------:R-:W-:Y:S01]  /*d300*/  FFMA.FTZ R35, R29, R35, R4 ;  /* 0x000000231d237223 */ /* 0x000fe20000010004 */
[----:B------:R-:W-:Y:S01]  /*d310*/  FMUL.FTZ R39, R5, R34 ;  /* 0x0000002205277220 */ /* 0x000fe20000410000 */
[----:B------:R-:W-:-:S02]  /*d320*/  HADD2.F32 R6, -RZ, R6.H1_H1 ;  /* 0x30000006ff067230 */ /* 0x000fc40000004100 */
[C---:B------:R-:W-:Y:S01]  /*d330*/  FFMA.FTZ R37, R30.reuse, R34, -R37 ;  /* 0x000000221e257223 */ /* 0x040fe20000010825 */
[----:B------:R-:W-:Y:S02]  /*d340*/  HADD2.F32 R7, -RZ, R7.H1_H1 ;  /* 0x30000007ff077230 */ /* 0x000fe40000004100 */
[----:B------:R-:W-:Y:S01]  /*d350*/  FFMA.FTZ R30, R30, R36, R39 ;  /* 0x000000241e1e7223 */ /* 0x000fe20000010027 */
[----:B------:R-:W-:Y:S02]  /*d360*/  HADD2.F32 R29, -RZ, R27.H1_H1 ;  /* 0x3000001bff1d7230 */ /* 0x000fe40000004100 */
[----:B------:R-:W-:Y:S02]  /*d370*/  HADD2.F32 R4, -RZ, R25.H1_H1 ;  /* 0x30000019ff047230 */ /* 0x000fe40000004100 */
[----:B------:R-:W-:Y:S02]  /*d380*/  HADD2.F32 R33, -RZ, R28.H1_H1 ;  /* 0x3000001cff217230 */ /* 0x000fe40000004100 */
[----:B------:R-:W-:Y:S01]  /*d390*/  FMUL.FTZ R34, R6, R29 ;  /* 0x0000001d06227220 */ /* 0x000fe20000410000 */
[----:B------:R-:W-:-:S02]  /*d3a0*/  HADD2.F32 R5, -RZ, R26.H1_H1 ;  /* 0x3000001aff057230 */ /* 0x000fc40000004100 */
[-C--:B------:R-:W-:Y:S01]  /*d3b0*/  FMUL.FTZ R36, R6, R4.reuse ;  /* 0x0000000406247220 */ /* 0x080fe20000410000 */
[----:B------:R-:W-:Y:S01]  /*d3c0*/  FMUL.FTZ R39, R7, R33 ;  /* 0x0000002107277220 */ /* 0x000fe20000410000 */
[----:B------:R-:W-:Y:S01]  /*d3d0*/  FFMA.FTZ R6, R31, R4, -R34 ;  /* 0x000000041f067223 */ /* 0x000fe20000010822 */
[----:B------:R-:W-:Y:S01]  /*d3e0*/  FMUL.FTZ R40, R7, R5 ;  /* 0x0000000507287220 */ /* 0x000fe20000410000 */
[----:B------:R-:W-:Y:S01]  /*d3f0*/  FFMA.FTZ R29, R31, R29, R36 ;  /* 0x0000001d1f1d7223 */ /* 0x000fe20000010024 */
[C---:B------:R-:W-:Y:S01]  /*d400*/  FFMA.FTZ R7, R32.reuse, R5, -R39 ;  /* 0x0000000520077223 */ /* 0x040fe20000010827 */
[----:B------:R-:W-:Y:S01]  /*d410*/  F2FP.F16.F32.PACK_AB R4, R35, R38 ;  /* 0x000000262304723e */ /* 0x000fe200000000ff */
[----:B------:R-:W-:Y:S01]  /*d420*/  FFMA.FTZ R40, R32, R33, R40 ;  /* 0x0000002120287223 */ /* 0x000fe20000010028 */
[----:B------:R-:W-:Y:S02]  /*d430*/  F2FP.F16.F32.PACK_AB R5, R30, R37 ;  /* 0x000000251e05723e */ /* 0x000fe400000000ff */
[----:B------:R-:W-:-:S02]  /*d440*/  F2FP.F16.F32.PACK_AB R6, R29, R6 ;  /* 0x000000061d06723e */ /* 0x000fc400000000ff */
[----:B------:R-:W-:-:S05]  /*d450*/  F2FP.F16.F32.PACK_AB R7, R40, R7 ;  /* 0x000000072807723e */ /* 0x000fca00000000ff */
[----:B------:R1:W-:Y:S02]  /*d460*/  STS.128 [R41], R4 ;  /* 0x0000000429007388 */ /* 0x0003e40000000c00 */
.L_x_584:
[----:B------:R-:W-:Y:S05]  /*d470*/  BSYNC B2 ;  /* 0x0000000000027941 */ /* 0x000fea0003800000 */
.L_x_583:
[----:B------:R-:W-:Y:S04]  /*d480*/  BSSY B2, `(.L_x_585) ;  /* 0x0000028000027945 */ /* 0x000fe80003800000 */
[----:B------:R-:W-:Y:S05]  /*d490*/  @P1 BRA `(.L_x_586) ;  /* 0x0000000000981947 */ /* 0x000fea0003800000 */
[----:B01---5:R-:W0:Y:S01]  /*d4a0*/  LDS.128 R4, [R41+0x4000] ;  /* 0x0040000029047984 */ /* 0x023e220000000c00 */
        /* <DEDUP_REMOVED lines=36> */
[----:B------:R2:W-:Y:S02]  /*d6f0*/  STS.128 [R41+0x4000], R4 ;  /* 0x0040000429007388 */ /* 0x0005e40000000c00 */
.L_x_586:
[----:B------:R-:W-:Y:S05]  /*d700*/  BSYNC B2 ;  /* 0x0000000000027941 */ /* 0x000fea0003800000 */
.L_x_585:
[----:B------:R-:W-:Y:S04]  /*d710*/  BSSY B2, `(.L_x_587) ;  /* 0x0000028000027945 */ /* 0x000fe80003800000 */
[----:B------:R-:W-:Y:S05]  /*d720*/  @P2 BRA `(.L_x_588) ;  /* 0x0000000000982947 */ /* 0x000fea0003800000 */
[----:B012--5:R-:W0:Y:S01]  /*d730*/  LDS.128 R4, [R41+0x8000] ;  /* 0x0080000029047984 */ /* 0x027e220000000c00 */
        /* <DEDUP_REMOVED lines=37> */
.L_x_588:
[----:B------:R-:W-:Y:S05]  /*d990*/  BSYNC B2 ;  /* 0x0000000000027941 */ /* 0x000fea0003800000 */
.L_x_587:
[----:B------:R-:W-:Y:S05]  /*d9a0*/  @P3 BRA `(.L_x_582) ;  /* 0x0000000000983947 */ /* 0x000fea0003800000 */
[----:B0123-5:R-:W0:Y:S01]  /*d9b0*/  LDS.128 R4, [R41+0xc000] ;  /* 0x00c0000029047984 */ /* 0x02fe220000000c00 */
        /* <DEDUP_REMOVED lines=37> */
.L_x_582:
[----:B------:R-:W-:Y:S05]  /*dc10*/  BSYNC B1 ;  /* 0x0000000000017941 */ /* 0x000fea0003800000 */
.L_x_581:
[----:B01234-:R-:W-:Y:S01]  /*dc20*/  VIADD R4, R224, 0x20 ;  /* 0x00000020e0047836 */ /* 0x01ffe20000000000 */
[----:B------:R-:W-:Y:S04]  /*dc30*/  BSSY B1, `(.L_x_589) ;  /* 0x00000ab000017945 */ /* 0x000fe80003800000 */
[----:B------:R-:W-:-:S13]  /*dc40*/  ISETP.GE.AND P0, PT, R4, R0, PT ;  /* 0x000000000400720c */ /* 0x000fda0003f06270 */
[----:B------:R-:W-:Y:S05]  /*dc50*/  @P0 BRA `(.L_x_590) ;  /* 0x0000000800a00947 */ /* 0x000fea0003800000 */
[----:B-----5:R0:W5:Y:S01]  /*dc60*/  LDL R41, [R1+0x68] ;  /* 0x0000680001297983 */ /* 0x0201620000100800 */
[----:B------:R-:W1:Y:S01]  /*dc70*/  LDC R5, c[0x0][0x3f4] ;  /* 0x0000fd00ff057b82 */ /* 0x000e620000000800 */
[----:B------:R-:W-:Y:S01]  /*dc80*/  BSSY B2, `(.L_x_591) ;  /* 0x000002c000027945 */ /* 0x000fe20003800000 */
[-C--:B-1----:R-:W-:Y:S02]  /*dc90*/  ISETP.GE.AND P0, PT, R216, R5.reuse, PT ;  /* 0x00000005d800720c */ /* 0x082fe40003f06270 */
[-C--:B------:R-:W-:Y:S02]  /*dca0*/  ISETP.GE.AND P1, PT, R221, R5.reuse, PT ;  /* 0x00000005dd00720c */ /* 0x080fe40003f26270 */
[-C--:B------:R-:W-:Y:S02]  /*dcb0*/  ISETP.GE.AND P2, PT, R220, R5.reuse, PT ;  /* 0x00000005dc00720c */ /* 0x080fe40003f46270 */
[----:B------:R-:W-:-:S07]  /*dcc0*/  ISETP.GE.AND P3, PT, R222, R5, PT ;  /* 0x00000005de00720c */ /* 0x000fce0003f66270 */
[----:B0-----:R-:W-:Y:S06]  /*dcd0*/  @P0 BRA `(.L_x_592) ;  /* 0x0000000000980947 */ /* 0x001fec0003800000 */
[----:B-----5:R-:W0:Y:S01]  /*dce0*/  LDS.128 R4, [R41+0x1000] ;  /* 0x0010000029047984 */ /* 0x020e220000000c00 */
[----:B------:R-:W-:Y:S02]  /*dcf0*/  HADD2.F32 R37, -RZ, R27.H0_H0 ;  /* 0x2000001bff257230 */ /* 0x000fe40000004100 */
[----:B------:R-:W-:Y:S02]  /*dd00*/  HADD2.F32 R35, -RZ, R25.H0_H0 ;  /* 0x20000019ff237230 */ /* 0x000fe40000004100 */
[----:B------:R-:W-:Y:S02]  /*dd10*/  HADD2.F32 R40, -RZ, R28.H0_H0 ;  /* 0x2000001cff287230 */ /* 0x000fe40000004100 */
[----:B------:R-:W-:Y:S02]  /*dd20*/  HADD2.F32 R38, -RZ, R26.H0_H0 ;  /* 0x2000001aff267230 */ /* 0x000fe40000004100 */
[----:B------:R-:W-:Y:S02]  /*dd30*/  HADD2.F32 R39, -RZ, R27.H1_H1 ;  /* 0x3000001bff277230 */ /* 0x000fe40000004100 */
[----:B------:R-:W-:-:S02]  /*dd40*/  HADD2.F32 R42, -RZ, R28.H1_H1 ;  /* 0x3000001cff2a7230 */ /* 0x000fc40000004100 */
[--C-:B0-----:R-:W-:Y:S02]  /*dd50*/  HADD2.F32 R29, -RZ, R4.reuse.H0_H0 ;  /* 0x20000004ff1d7230 */ /* 0x101fe40000004100 */
[----:B------:R-:W-:Y:S02]  /*dd60*/  HADD2.F32 R4, -RZ, R4.H1_H1 ;  /* 0x30000004ff047230 */ /* 0x000fe40000004100 */
[--C-:B------:R-:W-:Y:S02]  /*dd70*/  HADD2.F32 R30, -RZ, R5.reuse.H0_H0 ;  /* 0x20000005ff1e7230 */ /* 0x100fe40000004100 */
[----:B------:R-:W-:Y:S02]  /*dd80*/  HADD2.F32 R5, -RZ, R5.H1_H1 ;  /* 0x30000005ff057230 */ /* 0x000fe40000004100 */
[-C--:B------:R-:W-:Y:S01]  /*dd90*/  FMUL.FTZ R34, R37, R4.reuse ;  /* 0x0000000425227220 */ /* 0x080fe20000410000 */
[----:B------:R-:W-:Y:S01]  /*dda0*/  FMUL.FTZ R36, R35, R4 ;  /* 0x0000000423247220 */ /* 0x000fe20000410000 */
[----:B------:R-:W-:-:S02]  /*ddb0*/  HADD2.F32 R31, -RZ, R6.H0_H0 ;  /* 0x20000006ff1f7230 */ /* 0x000fc40000004100 */
[----:B------:R-:W-:Y:S01]  /*ddc0*/  FMUL.FTZ R33, R40, R5 ;  /* 0x0000000528217220 */ /* 0x000fe20000410000 */
[----:B------:R-:W-:Y:S01]  /*ddd0*/  FFMA.FTZ R4, R35, R29, -R34 ;  /* 0x0000001d23047223 */ /* 0x000fe20000010822 */
[--C-:B------:R-:W-:Y:S02]  /*dde0*/  HADD2.F32 R32, -RZ, R7.reuse.H0_H0 ;  /* 0x20000007ff207230 */ /* 0x100fe40000004100 */
[C---:B------:R-:W-:Y:S01]  /*ddf0*/  FMUL.FTZ R35, R38.reuse, R5 ;  /* 0x0000000526237220 */ /* 0x040fe20000410000 */
[----:B------:R-:W-:Y:S02]  /*de00*/  HADD2.F32 R6, -RZ, R6.H1_H1 ;  /* 0x30000006ff067230 */ /* 0x000fe40000004100 */
[----:B------:R-:W-:Y:S01]  /*de10*/  FFMA.FTZ R29, R37, R29, R36 ;  /* 0x0000001d251d7223 */ /* 0x000fe20000010024 */
[----:B------:R-:W-:Y:S02]  /*de20*/  HADD2.F32 R7, -RZ, R7.H1_H1 ;  /* 0x30000007ff077230 */ /* 0x000fe40000004100 */
[----:B------:R-:W-:Y:S01]  /*de30*/  FFMA.FTZ R5, R38, R30, -R33 ;  /* 0x0000001e26057223 */ /* 0x000fe20000010821 */
[----:B------:R-:W-:-:S02]  /*de40*/  HADD2.F32 R37, -RZ, R25.H1_H1 ;  /* 0x30000019ff257230 */ /* 0x000fc40000004100 */
[----:B------:R-:W-:Y:S01]  /*de50*/  FFMA.FTZ R30, R40, R30, R35 ;  /* 0x0000001e281e7223 */ /* 0x000fe20000010023 */
[----:B------:R-:W-:Y:S02]  /*de60*/  HADD2.F32 R38, -RZ, R26.H1_H1 ;  /* 0x3000001aff267230 */ /* 0x000fe40000004100 */
[-C--:B------:R-:W-:Y:S01]  /*de70*/  FMUL.FTZ R34, R39, R6.reuse ;  /* 0x0000000627227220 */ /* 0x080fe20000410000 */
[-C--:B------:R-:W-:Y:S01]  /*de80*/  FMUL.FTZ R33, R42, R7.reuse ;  /* 0x000000072a217220 */ /* 0x080fe20000410000 */
[----:B------:R-:W-:Y:S01]  /*de90*/  FMUL.FTZ R36, R37, R6 ;  /* 0x0000000625247220 */ /* 0x000fe20000410000 */
[----:B------:R-:W-:Y:S01]  /*dea0*/  F2FP.F16.F32.PACK_AB R4, R29, R4 ;  /* 0x000000041d04723e */ /* 0x000fe200000000ff */
[C---:B------:R-:W-:Y:S01]  /*deb0*/  FMUL.FTZ R35, R38.reuse, R7 ;  /* 0x0000000726237220 */ /* 0x040fe20000410000 */
[-C--:B------:R-:W-:Y:S01]  /*dec0*/  FFMA.FTZ R6, R37, R31.reuse, -R34 ;  /* 0x0000001f25067223 */ /* 0x080fe20000010822 */
[-C--:B------:R-:W-:Y:S01]  /*ded0*/  FFMA.FTZ R7, R38, R32.reuse, -R33 ;  /* 0x0000002026077223 */ /* 0x080fe20000010821 */
[----:B------:R-:W-:Y:S01]  /*dee0*/  FFMA.FTZ R31, R39, R31, R36 ;  /* 0x0000001f271f7223 */ /* 0x000fe20000010024 */
[----:B------:R-:W-:Y:S01]  /*def0*/  FFMA.FTZ R32, R42, R32, R35 ;  /* 0x000000202a207223 */ /* 0x000fe20000010023 */
[----:B------:R-:W-:-:S03]  /*df00*/  F2FP.F16.F32.PACK_AB R5, R30, R5 ;  /* 0x000000051e05723e */ /* 0x000fc600000000ff */
[----:B------:R-:W-:Y:S02]  /*df10*/  F2FP.F16.F32.PACK_AB R6, R31, R6 ;  /* 0x000000061f06723e */ /* 0x000fe400000000ff */
[----:B------:R-:W-:-:S05]  /*df20*/  F2FP.F16.F32.PACK_AB R7, R32, R7 ;  /* 0x000000072007723e */ /* 0x000fca00000000ff */
[----:B------:R0:W-:Y:S02]  /*df30*/  STS.128 [R41+0x1000], R4 ;  /* 0x0010000429007388 */ /* 0x0001e40000000c00 */
.L_x_592:
[----:B------:R-:W-:Y:S05]  /*df40*/  BSYNC B2 ;  /* 0x0000000000027941 */ /* 0x000fea0003800000 */
.L_x_591:
[----:B------:R-:W-:Y:S04]  /*df50*/  BSSY B2, `(.L_x_593) ;  /* 0x0000028000027945 */ /* 0x000fe80003800000 */
[----:B------:R-:W-:Y:S05]  /*df60*/  @P1 BRA `(.L_x_594) ;  /* 0x0000000000981947 */ /* 0x000fea0003800000 */
[----:B0----5:R-:W0:Y:S01]  /*df70*/  LDS.128 R4, [R41+0x5000] ;  /* 0x0050000029047984 */ /* 0x021e220000000c00 */
        /* <DEDUP_REMOVED lines=37> */
.L_x_594:
[----:B------:R-:W-:Y:S05]  /*e1d0*/  BSYNC B2 ;  /* 0x0000000000027941 */ /* 0x000fea0003800000 */
.L_x_593:
[----:B------:R-:W-:Y:S04]  /*e1e0*/  BSSY B2, `(.L_x_595) ;  /* 0x0000028000027945 */ /* 0x000fe80003800000 */
[----:B------:R-:W-:Y:S05]  /*e1f0*/  @P2 BRA `(.L_x_596) ;  /* 0x0000000000982947 */ /* 0x000fea0003800000 */
[----:B01---5:R-:W0:Y:S01]  /*e200*/  LDS.128 R4, [R41+0x9000] ;  /* 0x0090000029047984 */ /* 0x023e220000000c00 */
        /* <DEDUP_REMOVED lines=37> */
.L_x_596:
[----:B------:R-:W-:Y:S05]  /*e460*/  BSYNC B2 ;  /* 0x0000000000027941 */ /* 0x000fea0003800000 */
.L_x_595:
[----:B------:R-:W-:Y:S05]  /*e470*/  @P3 BRA `(.L_x_590) ;  /* 0x0000000000983947 */ /* 0x000fea0003800000 */
[----:B012--5:R-:W0:Y:S01]  /*e480*/  LDS.128 R4, [R41+0xd000] ;  /* 0x00d0000029047984 */ /* 0x027e220000000c00 */
        /* <DEDUP_REMOVED lines=37> */
.L_x_590:
[----:B------:R-:W-:Y:S05]  /*e6e0*/  BSYNC B1 ;  /* 0x0000000000017941 */ /* 0x000fea0003800000 */
.L_x_589:
[----:B0123--:R-:W-:Y:S01]  /*e6f0*/  IADD3 R4, R224, 0x40, RZ ;  /* 0x00000040e0047810 */ /* 0x00ffe20007ffe0ff */
[----:B------:R-:W-:Y:S03]  /*e700*/  BSSY B1, `(.L_x_597) ;  /* 0x00000ab000017945 */ /* 0x000fe60003800000 */
        /* <DEDUP_REMOVED lines=48> */
.L_x_600:
[----:B------:R-:W-:Y:S05]  /*ea10*/  BSYNC B2 ;  /* 0x0000000000027941 */ /* 0x000fea0003800000 */
.L_x_599:
        /* <DEDUP_REMOVED lines=40> */
.L_x_602:
[----:B------:R-:W-:Y:S05]  /*eca0*/  BSYNC B2 ;  /* 0x0000000000027941 */ /* 0x000fea0003800000 */
.L_x_601:
        /* <DEDUP_REMOVED lines=40> */
.L_x_604:
[----:B------:R-:W-:Y:S05]  /*ef30*/  BSYNC B2 ;  /* 0x0000000000027941 */ /* 0x000fea0003800000 */
.L_x_603:
        /* <DEDUP_REMOVED lines=39> */
.L_x_598:
[----:B------:R-:W-:Y:S05]  /*f1b0*/  BSYNC B1 ;  /* 0x0000000000017941 */ /* 0x000fea0003800000 */
.L_x_597:
[----:B0123--:R-:W-:-:S05]  /*f1c0*/  VIADD R5, R224, 0x60 ;  /* 0x00000060e0057836 */ /* 0x00ffca0000000000 */
[----:B------:R-:W-:-:S13]  /*f1d0*/  ISETP.GE.AND P0, PT, R5, R0, PT ;  /* 0x000000000500720c */ /* 0x000fda0003f06270 */
[----:B------:R-:W-:Y:S05]  /*f1e0*/  @P0 BRA `(.L_x_605) ;  /* 0x00000040008c0947 */ /* 0x000fea0003800000 */
[----:B------:R0:W5:Y:S01]  /*f1f0*/  LDL R38, [R1+0x68] ;  /* 0x0000680001267983 */ /* 0x0001620000100800 */
        /* <DEDUP_REMOVED lines=16> */
[-C--:B------:R-:W-:Y:S01]  /*f300*/  FMUL.FTZ R33, R36, R4.reuse ;  /* 0x0000000424217220 */ /* 0x080fe20000410000 */
[C---:B------:R-:W-:Y:S01]  /*f310*/  FMUL.FTZ R35, R34.reuse, R4 ;  /* 0x0000000422237220 */ /* 0x040fe20000410000 */
[----:B------:R-:W-:Y:S02]  /*f320*/  HADD2.F32 R30, -RZ, R6.H0_H0 ;  /* 0x20000006ff1e7230 */ /* 0x000fe40000004100 */
[-C--:B------:R-:W-:Y:S01]  /*f330*/  FMUL.FTZ R32, R39, R5.reuse ;  /* 0x0000000527207220 */ /* 0x080fe20000410000 */
[-C--:B------:R-:W-:Y:S01]  /*f340*/  FFMA.FTZ R4, R34, R0.reuse, -R33 ;  /* 0x0000000022047223 */ /* 0x080fe20000010821 */
[----:B------:R-:W-:Y:S01]  /*f350*/  FFMA.FTZ R35, R36, R0, R35 ;  /* 0x0000000024237223 */ /* 0x000fe20000010023 */
[----:B------:R-:W-:Y:S01]  /*f360*/  FMUL.FTZ R0, R37, R5 ;  /* 0x0000000525007220 */ /* 0x000fe20000410000 */
[----:B------:R-:W-:-:S02]  /*f370*/  HADD2.F32 R31, -RZ, R7.H0_H0 ;  /* 0x20000007ff1f7230 */ /* 0x000fc40000004100 */
[-C--:B------:R-:W-:Y:S01]  /*f380*/  FFMA.FTZ R5, R37, R29.reuse, -R32 ;  /* 0x0000001d25057223 */ /* 0x080fe20000010820 */
[----:B------:R-:W-:Y:S02]  /*f390*/  HADD2.F32 R6, -RZ, R6.H1_H1 ;  /* 0x30000006ff067230 */ /* 0x000fe40000004100 */
[----:B------:R-:W-:Y:S01]  /*f3a0*/  FFMA.FTZ R0, R39, R29, R0 ;  /* 0x0000001d27007223 */ /* 0x000fe20000010000 */
[----:B------:R-:W-:Y:S01]  /*f3b0*/  HADD2.F32 R7, -RZ, R7.H1_H1 ;  /* 0x30000007ff077230 */ /* 0x000fe20000004100 */
[----:B------:R-:W-:Y:S01]  /*f3c0*/  F2FP.F16.F32.PACK_AB R4, R35, R4 ;  /* 0x000000042304723e */ /* 0x000fe200000000ff */
[----:B------:R-:W-:Y:S02]  /*f3d0*/  HADD2.F32 R34, -RZ, R27.H1_H1 ;  /* 0x3000001bff227230 */ /* 0x000fe40000004100 */
[----:B------:R-:W-:Y:S01]  /*f3e0*/  HADD2.F32 R32, -RZ, R25.H1_H1 ;  /* 0x30000019ff207230 */ /* 0x000fe20000004100 */
[----:B------:R-:W-:Y:S01]  /*f3f0*/  F2FP.F16.F32.PACK_AB R5, R0, R5 ;  /* 0x000000050005723e */ /* 0x000fe200000000ff */
[----:B------:R-:W-:-:S02]  /*f400*/  HADD2.F32 R37, -RZ, R28.H1_H1 ;  /* 0x3000001cff257230 */ /* 0x000fc40000004100 */
[-C--:B------:R-:W-:Y:S01]  /*f410*/  FMUL.FTZ R25, R34, R6.reuse ;  /* 0x0000000622197220 */ /* 0x080fe20000410000 */
[----:B------:R-:W-:Y:S02]  /*f420*/  HADD2.F32 R33, -RZ, R26.H1_H1 ;  /* 0x3000001aff217230 */ /* 0x000fe40000004100 */
[C---:B------:R-:W-:Y:S01]  /*f430*/  FMUL.FTZ R27, R32.reuse, R6 ;  /* 0x00000006201b7220 */ /* 0x040fe20000410000 */
[-C--:B------:R-:W-:Y:S01]  /*f440*/  FMUL.FTZ R26, R37, R7.reuse ;  /* 0x00000007251a7220 */ /* 0x080fe20000410000 */
[-C--:B------:R-:W-:Y:S01]  /*f450*/  FFMA.FTZ R6, R32, R30.reuse, -R25 ;  /* 0x0000001e20067223 */ /* 0x080fe20000010819 */
[C---:B------:R-:W-:Y:S01]  /*f460*/  FMUL.FTZ R28, R33.reuse, R7 ;  /* 0x00000007211c7220 */ /* 0x040fe20000410000 */
[----:B------:R-:W-:Y:S01]  /*f470*/  FFMA.FTZ R27, R34, R30, R27 ;  /* 0x0000001e221b7223 */ /* 0x000fe2000001001b */
[-C--:B------:R-:W-:Y:S02]  /*f480*/  FFMA.FTZ R7, R33, R31.reuse, -R26 ;  /* 0x0000001f21077223 */ /* 0x080fe4000001081a */
[----:B------:R-:W-:-:S02]  /*f490*/  FFMA.FTZ R28, R37, R31, R28 ;  /* 0x0000001f251c7223 */ /* 0x000fc4000001001c */
[----:B------:R-:W-:-:S03]  /*f4a0*/  F2FP.F16.F32.PACK_AB R6, R27, R6 ;  /* 0x000000061b06723e */ /* 0x000fc600000000ff */
[----:B------:R-:W-:-:S05]  /*f4b0*/  F2FP.F16.F32.PACK_AB R7, R28, R7 ;  /* 0x000000071c07723e */ /* 0x000fca00000000ff */
[----:B------:R0:W-:Y:S02]  /*f4c0*/  STS.128 [R38+0x3000], R4 ;  /* 0x0030000426007388 */ /* 0x0001e40000000c00 */
.L_x_607:
[----:B------:R-:W-:Y:S05]  /*f4d0*/  BSYNC B1 ;  /* 0x0000000000017941 */ /* 0x000fea0003800000 */
.L_x_606:
[----:B------:R-:W-:Y:S04]  /*f4e0*/  BSSY B1, `(.L_x_608) ;  /* 0x0000028000017945 */ /* 0x000fe80003800000 */
[----:B------:R-:W-:Y:S05]  /*f4f0*/  @P1 BRA `(.L_x_609) ;  /* 0x0000000000981947 */ /* 0x000fea0003800000 */
[----:B0----5:R-:W0:Y:S01]  /*f500*/  LDS.128 R4, [R38+0x7000] ;  /* 0x0070000026047984 */ /* 0x021e220000000c00 */
        /* <DEDUP_REMOVED lines=37> */
.L_x_609:
[----:B------:R-:W-:Y:S05]  /*f760*/  BSYNC B1 ;  /* 0x0000000000017941 */ /* 0x000fea0003800000 */
.L_x_608:
        /* <DEDUP_REMOVED lines=40> */
.L_x_611:
[----:B------:R-:W-:Y:S05]  /*f9f0*/  BSYNC B1 ;  /* 0x0000000000017941 */ /* 0x000fea0003800000 */
.L_x_610:
        /* <DEDUP_REMOVED lines=38> */
[----:B------:R3:W-:Y:S01]  /*fc60*/  STS.128 [R38+0xf000], R4 ;  /* 0x00f0000426007388 */ /* 0x0007e20000000c00 */
[----:B------:R-:W-:Y:S05]  /*fc70*/  BRA `(.L_x_605) ;  /* 0x0000003400e87947 */ /* 0x000fea0003800000 */
.L_x_575:
[----:B------:R-:W-:-:S03]  /*fc80*/  UMOV UR4, 0xffffffff ;  /* 0xffffffff00047882 */ /* 0x000fc60000000000 */
[----:B------:R-:W-:Y:S05]  /*fc90*/  BRA.DIV UR4, `(.L_x_612) ;  /* 0x000001be04c07947 */ /* 0x000fea000b800000 */
[----:B------:R0:W1:Y:S04]  /*fca0*/  SHFL.IDX PT, R0, R24, RZ, 0x181f ;  /* 0x00181fff18007589 */ /* 0x00006800000e0000 */
[----:B------:R-:W2:Y:S04]  /*fcb0*/  SHFL.IDX PT, R28, R28, RZ, 0x181f ;  /* 0x00181fff1c1c7589 */ /* 0x000ea800000e0000 */
[----:B------:R0:W3:Y:S04]  /*fcc0*/  SHFL.IDX PT, R3, R29, RZ, 0x181f ;  /* 0x00181fff1d037589 */ /* 0x0000e800000e0000 */
[----:B------:R-:W4:Y:S02]  /*fcd0*/  SHFL.IDX PT, R30, R30, RZ, 0x181f ;  /* 0x00181fff1e1e7589 */ /* 0x000f2400000e0000 */
.L_x_862:
        /* <DEDUP_REMOVED lines=9> */
[----:B------:R-:W-:-:S02]  /*fd70*/  CS2R R8, SRZ ;  /* 0x0000000000087805 */ /* 0x000fc4000001ff00 */
[----:B------:R-:W-:Y:S02]  /*fd80*/  CS2R R12, SRZ ;  /* 0x00000000000c7805 */ /* 0x000fe4000001ff00 */
[----:B------:R-:W-:Y:S02]  /*fd90*/  CS2R R26, SRZ ;  /* 0x00000000001a7805 */ /* 0x000fe4000001ff00 */
[----:B0-----:R-:W-:-:S05]  /*fda0*/  CS2R R24, SRZ ;  /* 0x0000000000187805 */ /* 0x001fca000001ff00 */
[----:B------:R-:W-:Y:S05]  /*fdb0*/  @P0 BRA `(.L_x_614) ;  /* 0x0000000000600947 */ /* 0x000fea0003800000 */
[----:B------:R-:W-:Y:S01]  /*fdc0*/  ULDC UR4, c[0x0][0x3f4] ;  /* 0x0000fd0000047ab9 */ /* 0x000fe20000000800 */
[----:B------:R-:W-:Y:S01]  /*fdd0*/  ULDC.64 UR6, c[0x0][0x208] ;  /* 0x0000820000067ab9 */ /* 0x000fe20000000a00 */
[----:B------:R-:W-:Y:S02]  /*fde0*/  ISETP.GE.AND P4, PT, R16, UR4, PT ;  /* 0x0000000410007c0c */ /* 0x000fe4000bf86270 */
[----:B------:R-:W-:-:S11]  /*fdf0*/  ISETP.GE.AND P5, PT, R214, UR4, PT ;  /* 0x00000004d6007c0c */ /* 0x000fd6000bfa6270 */
[C---:B------:R-:W-:Y:S01]  /*fe00*/  @!P4 IMAD.SHL.U32 R21, R16.reuse, 0x2, RZ ;  /* 0x000000021015c824 */ /* 0x040fe200078e00ff */
[----:B------:R-:W-:Y:S02]  /*fe10*/  @!P4 SHF.L.U64.HI R7, R16, 0x1, R17 ;  /* 0x000000011007c819 */ /* 0x000fe40000010211 */
[----:B------:R-:W-:Y:S02]  /*fe20*/  @!P5 SHF.L.U32 R31, R212, 0x1, RZ ;  /* 0x00000001d41fd819 */ /* 0x000fe400000006ff */
[-C--:B--2---:R-:W-:Y:S02]  /*fe30*/  @!P4 IADD3 R4, P0, R28, R21.reuse, RZ ;  /* 0x000000151c04c210 */ /* 0x084fe40007f1e0ff */
[C---:B----4-:R-:W-:Y:S02]  /*fe40*/  @!P4 IADD3 R20, P1, R30.reuse, R21, RZ ;  /* 0x000000151e14c210 */ /* 0x050fe40007f3e0ff */
[-C--:B------:R-:W-:Y:S01]  /*fe50*/  @!P5 IADD3 R30, P3, R30, R31.reuse, RZ ;  /* 0x0000001f1e1ed210 */ /* 0x080fe20007f7e0ff */
[----:B-1----:R-:W-:Y:S01]  /*fe60*/  @!P4 IMAD.X R5, R0, 0x1, R7, P0 ;  /* 0x000000010005c824 */ /* 0x002fe200000e0607 */
[----:B------:R-:W-:Y:S01]  /*fe70*/  @!P5 SHF.L.U64.HI R6, R212, 0x1, R215 ;  /* 0x00000001d406d819 */ /* 0x000fe200000102d7 */
[----:B---3--:R-:W-:Y:S01]  /*fe80*/  @!P4 IMAD.X R21, R3, 0x1, R7, P1 ;  /* 0x000000010315c824 */ /* 0x008fe200008e0607 */
[----:B------:R-:W-:-:S02]  /*fe90*/  @!P5 IADD3 R28, P2, R28, R31, RZ ;  /* 0x0000001f1c1cd210 */ /* 0x000fc40007f5e0ff */
[----:B------:R-:W-:Y:S01]  /*fea0*/  CS2R R14, SRZ ;  /* 0x00000000000e7805 */ /* 0x000fe2000001ff00 */
[----:B------:R0:W5:Y:S01]  /*feb0*/  @!P4 LD.E.128 R8, desc[UR6][R4.64] ;  /* 0x000000060408c980 */ /* 0x000162000c101d00 */
[----:B------:R-:W-:Y:S01]  /*fec0*/  @!P5 IMAD.X R31, R3, 0x1, R6, P3 ;  /* 0x00000001031fd824 */ /* 0x000fe200018e0606 */
[----:B------:R-:W-:Y:S02]  /*fed0*/  @!P5 IADD3.X R29, R0, R6, RZ, P2, !PT ;  /* 0x00000006001dd210 */ /* 0x000fe400017fe4ff */
[----:B------:R-:W-:Y:S02]  /*fee0*/  CS2R R6, SRZ ;  /* 0x0000000000067805 */ /* 0x000fe4000001ff00 */
[----:B------:R-:W-:Y:S01]  /*fef0*/  CS2R R12, SRZ ;  /* 0x00000000000c7805 */ /* 0x000fe2000001ff00 */
[----:B------:R1:W5:Y:S01]  /*ff00*/  @!P4 LD.E.128 R24, desc[UR6][R20.64] ;  /* 0x000000061418c980 */ /* 0x000362000c101d00 */
[----:B0-----:R-:W-:-:S04]  /*ff10*/  CS2R R4, SRZ ;  /* 0x0000000000047805 */ /* 0x001fc8000001ff00 */
[----:B------:R1:W5:Y:S04]  /*ff20*/  @!P5 LD.E.128 R12, desc[UR6][R30.64] ;  /* 0x000000061e0cd980 */ /* 0x000368000c101d00 */
[----:B------:R1:W5:Y:S02]  /*ff30*/  @!P5 LD.E.128 R4, desc[UR6][R28.64] ;  /* 0x000000061c04d980 */ /* 0x000364000c101d00 */
.L_x_614:
[----:B------:R-:W-:Y:S05]  /*ff40*/  BSYNC B1 ;  /* 0x0000000000017941 */ /* 0x000fea0003800000 */
.L_x_613:
[----:B-1----:R-:W4:Y:S01]  /*ff50*/  LDL R31, [R1+0x84] ;  /* 0x00008400011f7983 */ /* 0x002f220000100800 */
[----:B---3-5:R-:W-:Y:S01]  /*ff60*/  MOV R3, R4 ;  /* 0x0000000400037202 */ /* 0x028fe20000000f00 */
[----:B--2---:R-:W-:Y:S01]  /*ff70*/  IMAD.MOV.U32 R28, RZ, RZ, R8 ;  /* 0x000000ffff1c7224 */ /* 0x004fe200078e0008 */
[----:B------:R-:W-:Y:S01]  /*ff80*/  SHF.R.U64 R38, R4, 0x10, R5 ;  /* 0x0000001004267819 */ /* 0x000fe20000001205 */
[----:B------:R-:W-:Y:S01]  /*ff90*/  IMAD.MOV.U32 R20, RZ, RZ, R10 ;  /* 0x000000ffff147224 */ /* 0x000fe200078e000a */
[----:B------:R-:W-:Y:S01]  /*ffa0*/  MOV R29, R9 ;  /* 0x00000009001d7202 */ /* 0x000fe20000000f00 */
[----:B------:R-:W-:Y:S01]  /*ffb0*/  IMAD.MOV.U32 R21, RZ, RZ, R11 ;  /* 0x000000ffff157224 */ /* 0x000fe200078e000b */
[--C-:B------:R-:W-:Y:S01]  /*ffc0*/  SHF.R.U64 R34, R8, 0x10, R9.reuse ;  /* 0x0000001008227819 */ /* 0x100fe20000001209 */
[----:B----4-:R-:W-:Y:S01]  /*ffd0*/  IMAD.MOV.U32 R30, RZ, RZ, R24 ;  /* 0x000000ffff1e7224 */ /* 0x010fe200078e0018 */
[----:B------:R-:W-:Y:S01]  /*ffe0*/  SHF.R.U32.HI R35, RZ, 0x10, R9 ;  /* 0x00000010ff237819 */ /* 0x000fe20000011609 */
[--C-:B------:R-:W-:Y:S01]  /*fff0*/  IMAD.MOV.U32 R9, RZ, RZ, R5.reuse ;  /* 0x000000ffff097224 */ /* 0x100fe200078e0005 */
[----:B------:R-:W-:Y:S01]  /*10000*/  SHF.R.U32.HI R39, RZ, 0x10, R5 ;  /* 0x00000010ff277819 */ /* 0x000fe20000011605 */
[----:B------:R-:W-:Y:S01]  /*10010*/  IMAD.MOV.U32 R5, RZ, RZ, R6 ;  /* 0x000000ffff057224 */ /* 0x000fe200078e0006 */
[----:B------:R-:W-:Y:S01]  /*10020*/  SHF.R.U64 R36, R10, 0x10, R11 ;  /* 0x000000100a247819 */ /* 0x000fe2000000120b */
[----:B------:R-:W-:Y:S01]  /*10030*/  IMAD.MOV.U32 R33, RZ, RZ, R25 ;  /* 0x000000ffff217224 */ /* 0x000fe200078e0019 */
[----:B------:R-:W-:Y:S01]  /*10040*/  SHF.R.U32.HI R37, RZ, 0x10, R11 ;  /* 0x00000010ff257819 */ /* 0x000fe2000001160b */
[----:B------:R-:W-:Y:S01]  /*10050*/  IMAD.MOV.U32 R11, RZ, RZ, R13 ;  /* 0x000000ffff0b7224 */ /* 0x000fe200078e000d */
[----:B------:R-:W-:Y:S01]  /*10060*/  SHF.R.U64 R40, R6, 0x10, R7 ;  /* 0x0000001006287819 */ /* 0x000fe20000001207 */
[----:B------:R-:W-:Y:S01]  /*10070*/  IMAD.MOV.U32 R6, RZ, RZ, R14 ;  /* 0x000000ffff067224 */ /* 0x000fe200078e000e */
[----:B------:R-:W-:Y:S01]  /*10080*/  SHF.R.U64 R42, R24, 0x10, R25 ;  /* 0x00000010182a7819 */ /* 0x000fe20000001219 */
[----:B------:R-:W-:Y:S01]  /*10090*/  IMAD.MOV.U32 R24, RZ, RZ, R27 ;  /* 0x000000ffff187224 */ /* 0x000fe200078e001b */
[----:B------:R-:W-:Y:S01]  /*100a0*/  MOV R8, R7 ;  /* 0x0000000700087202 */ /* 0x000fe20000000f00 */
[----:B------:R-:W-:Y:S01]  /*100b0*/  BSSY B1, `(.L_x_615) ;  /* 0x0000023000017945 */ /* 0x000fe20003800000 */
[----:B------:R-:W-:-:S02]  /*100c0*/  SHF.R.U32.HI R41, RZ, 0x10, R7 ;  /* 0x00000010ff297819 */ /* 0x000fc40000011607 */
[----:B------:R-:W-:Y:S02]  /*100d0*/  SHF.R.U32.HI R43, RZ, 0x10, R25 ;  /* 0x00000010ff2b7819 */ /* 0x000fe40000011619 */
[--C-:B------:R-:W-:Y:S02]  /*100e0*/  SHF.R.U64 R44, R26, 0x10, R27.reuse ;  /* 0x000000101a2c7819 */ /* 0x100fe4000000121b */
[----:B------:R-:W-:Y:S02]  /*100f0*/  SHF.R.U32.HI R45, RZ, 0x10, R27 ;  /* 0x00000010ff2d7819 */ /* 0x000fe4000001161b */
[----:B------:R-:W-:Y:S02]  /*10100*/  MOV R10, R12 ;  /* 0x0000000c000a7202 */ /* 0x000fe40000000f00 */
[--C-:B------:R-:W-:Y:S02]  /*10110*/  SHF.R.U64 R46, R12, 0x10, R13.reuse ;  /* 0x000000100c2e7819 */ /* 0x100fe4000000120d */
[----:B------:R-:W-:-:S02]  /*10120*/  SHF.R.U32.HI R47, RZ, 0x10, R13 ;  /* 0x00000010ff2f7819 */ /* 0x000fc4000001160d */
[----:B------:R-:W-:Y:S02]  /*10130*/  MOV R7, R15 ;  /* 0x0000000f00077202 */ /* 0x000fe40000000f00 */
[----:B------:R-:W-:Y:S02]  /*10140*/  PRMT R25, R28, 0x5410, R29 ;  /* 0x000054101c197816 */ /* 0x000fe4000000001d */
[--C-:B------:R-:W-:Y:S02]  /*10150*/  SHF.R.U64 R48, R14, 0x10, R15.reuse ;  /* 0x000000100e307819 */ /* 0x100fe4000000120f */
[----:B------:R-:W-:Y:S02]  /*10160*/  SHF.R.U32.HI R49, RZ, 0x10, R15 ;  /* 0x00000010ff317819 */ /* 0x000fe4000001160f */
[----:B------:R-:W-:Y:S02]  /*10170*/  PRMT R27, R20, 0x5410, R21 ;  /* 0x00005410141b7816 */ /* 0x000fe40000000015 */
[----:B------:R-:W-:-:S02]  /*10180*/  PRMT R29, R30, 0x5410, R33 ;  /* 0x000054101e1d7816 */ /* 0x000fc40000000021 */
[----:B------:R-:W-:Y:S02]  /*10190*/  PRMT R28, R36, 0x5410, R37 ;  /* 0x00005410241c7816 */ /* 0x000fe40000000025 */
        /* <DEDUP_REMOVED lines=8> */
[----:B------:R-:W-:-:S04]  /*10220*/  LEA.HI R0, R31, R31, RZ, 0x1 ;  /* 0x0000001f1f007211 */ /* 0x000fc800078f08ff */
[----:B------:R-:W-:-:S04]  /*10230*/  LOP3.LUT R0, R0, 0xfffffffe, RZ, 0xc0, !PT ;  /* 0xfffffffe00007812 */ /* 0x000fc800078ec0ff */
[----:B------:R-:W-:Y:S01]  /*10240*/  IADD3 R0, R31, -R0, RZ ;  /* 0x800000001f007210 */ /* 0x000fe20007ffe0ff */
[----:B------:R-:W-:Y:S01]  /*10250*/  IMAD.MOV.U32 R31, RZ, RZ, R26 ;  /* 0x000000ffff1f7224 */ /* 0x000fe200078e001a */
[----:B------:R-:W-:Y:S02]  /*10260*/  PRMT R26, R34, 0x5410, R35 ;  /* 0x00005410221a7816 */ /* 0x000fe40000000023 */
[----:B------:R-:W-:Y:S02]  /*10270*/  SHF.L.U32 R4, R0, 0x1f, RZ ;  /* 0x0000001f00047819 */ /* 0x000fe400000006ff */
[----:B------:R-:W-:Y:S02]  /*10280*/  VIMNMX R0, R32, 0x80, PT ;  /* 0x0000008020007848 */ /* 0x000fe40003fe0100 */
[----:B------:R-:W0:Y:S01]  /*10290*/  SYNCS.PHASECHK.TRANS64.TRYWAIT P0, [R23+URZ+0x38800], R4 ;  /* 0x03880004170075a7 */ /* 0x000e22000800017f */
[----:B------:R-:W-:Y:S02]  /*102a0*/  PRMT R31, R31, 0x5410, R24 ;  /* 0x000054101f1f7816 */ /* 0x000fe40000000018 */
[----:B------:R-:W-:-:S02]  /*102b0*/  PRMT R32, R44, 0x5410, R45 ;  /* 0x000054102c207816 */ /* 0x000fc4000000002d */
[----:B------:R-:W-:Y:S01]  /*102c0*/  ISETP.GE.AND P1, PT, R224, R0, PT ;  /* 0x00000000e000720c */ /* 0x000fe20003f26270 */
[----:B0-----:R-:W-:-:S12]  /*102d0*/  @!P0 BRA `(.L_x_616) ;  /* 0x000001b800a48947 */ /* 0x001fd80003800000 */
.L_x_863:
[----:B------:R-:W-:Y:S05]  /*102e0*/  BSYNC B1 ;  /* 0x0000000000017941 */ /* 0x000fea0003800000 */
.L_x_615:
[----:B------:R-:W-:Y:S01]  /*102f0*/  BSSY B1, `(.L_x_617) ;  /* 0x00000c0000017945 */ /* 0x000fe20003800000 */
[----:B------:R-:W-:-:S03]  /*10300*/  PRMT R24, R48, 0x5410, R49 ;  /* 0x0000541030187816 */ /* 0x000fc60000000031 */
[----:B------:R-:W-:Y:S05]  /*10310*/  @P1 BRA `(.L_x_618) ;  /* 0x0000000800f41947 */ /* 0x000fea0003800000 */
[----:B------:R1:W5:Y:S01]  /*10320*/  LDL R51, [R1+0x5c] ;  /* 0x00005c0001337983 */ /* 0x0003620000100800 */
[----:B------:R-:W2:Y:S01]  /*10330*/  LDC R33, c[0x0][0x3f4] ;  /* 0x0000fd00ff217b82 */ /* 0x000ea20000000800 */
[C---:B------:R-:W-:Y:S01]  /*10340*/  IMAD.SHL.U32 R52, R224.reuse, 0x40, RZ ;  /* 0x00000040e0347824 */ /* 0x040fe200078e00ff */
[----:B------:R-:W-:Y:S01]  /*10350*/  BSSY B2, `(.L_x_619) ;  /* 0x0000060000027945 */ /* 0x000fe20003800000 */
[----:B------:R-:W-:-:S03]  /*10360*/  IMAD.SHL.U32 R53, R224, 0x40, RZ ;  /* 0x00000040e0357824 */ /* 0x000fc600078e00ff */
[----:B------:R-:W-:Y:S02]  /*10370*/  LOP3.LUT R52, R52, 0x1c0, RZ, 0xc0, !PT ;  /* 0x000001c034347812 */ /* 0x000fe400078ec0ff */
[----:B------:R-:W-:Y:S02]  /*10380*/  LOP3.LUT R53, R53, 0x1c0, RZ, 0xc0, !PT ;  /* 0x000001c035357812 */ /* 0x000fe400078ec0ff */
[----:B------:R-:W-:Y:S02]  /*10390*/  SHF.R.U32.HI R52, RZ, 0x3, R52 ;  /* 0x00000003ff347819 */ /* 0x000fe40000011634 */
[-C--:B--2---:R-:W-:Y:S02]  /*103a0*/  ISETP.GE.AND P0, PT, R16, R33.reuse, PT ;  /* 0x000000211000720c */ /* 0x084fe40003f06270 */
[----:B------:R-:W-:-:S11]  /*103b0*/  ISETP.GE.AND P1, PT, R214, R33, PT ;  /* 0x00000021d600720c */ /* 0x000fd60003f26270 */
[----:B-1----:R-:W-:Y:S05]  /*103c0*/  @P0 BRA `(.L_x_620) ;  /* 0x0000000400600947 */ /* 0x002fea0003800000 */
[----:B------:R-:W0:Y:S04]  /*103d0*/  LDL R5, [R1+0x70] ;  /* 0x0000700001057983 */ /* 0x000e280000100800 */
[----:B------:R-:W2:Y:S01]  /*103e0*/  LDL R54, [R1+0x68] ;  /* 0x0000680001367983 */ /* 0x000ea20000100800 */
[----:B------:R-:W-:Y:S02]  /*103f0*/  HADD2.F32 R47, -RZ, R29.H0_H0 ;  /* 0x2000001dff2f7230 */ /* 0x000fe40000004100 */
[--C-:B------:R-:W-:Y:S02]  /*10400*/  HADD2.F32 R45, -RZ, R25.reuse.H0_H0 ;  /* 0x20000019ff2d7230 */ /* 0x100fe40000004100 */
[----:B------:R-:W-:Y:S02]  /*10410*/  HADD2.F32 R46, -RZ, R30.H0_H0 ;  /* 0x2000001eff2e7230 */ /* 0x000fe40000004100 */
[----:B------:R-:W-:Y:S01]  /*10420*/  HADD2.F32 R44, -RZ, R25.H1_H1 ;  /* 0x30000019ff2c7230 */ /* 0x000fe20000004100 */
[----:B0-----:R-:W-:-:S04]  /*10430*/  LEA.HI R4, R33, R5, RZ, 0x1d ;  /* 0x0000000521047211 */ /* 0x001fc800078fe8ff */
[----:B------:R-:W-:Y:S02]  /*10440*/  SHF.R.S32.HI R7, RZ, 0x1f, R4 ;  /* 0x0000001fff077819 */ /* 0x000fe40000011404 */
[----:B------:R-:W-:Y:S02]  /*10450*/  SHF.L.U32 R5, R4, 0x3, RZ ;  /* 0x0000000304057819 */ /* 0x000fe400000006ff */
[----:B------:R-:W-:Y:S02]  /*10460*/  LEA.HI R7, R7, R4, RZ, 0x3 ;  /* 0x0000000407077211 */ /* 0x000fe400078f18ff */
[----:B------:R-:W-:-:S03]  /*10470*/  LOP3.LUT R5, R53, 0x38, R5, 0xf8, !PT ;  /* 0x0000003835057812 */ /* 0x000fc600078ef805 */
[----:B------:R-:W-:Y:S01]  /*10480*/  IMAD.SHL.U32 R7, R7, 0x400, RZ ;  /* 0x0000040007077824 */ /* 0x000fe200078e00ff */
[----:B------:R-:W-:-:S04]  /*10490*/  LOP3.LUT R9, R5, R52, RZ, 0x3c, !PT ;  /* 0x0000003405097212 */ /* 0x000fc800078e3cff */
[----:B------:R-:W-:Y:S02]  /*104a0*/  LOP3.LUT R8, R7, 0x7fffe000, RZ, 0xc0, !PT ;  /* 0x7fffe00007087812 */ /* 0x000fe400078ec0ff */
[----:B--2---:R-:W0:Y:S02]  /*104b0*/  LDS.128 R4, [R54] ;  /* 0x0000000036047984 */ /* 0x004e240000000c00 */
[----:B-----5:R-:W-:-:S05]  /*104c0*/  IADD3 R8, R9, R8, R51 ;  /* 0x0000000809087210 */ /* 0x020fca0007ffe033 */
[----:B------:R-:W-:-:S05]  /*104d0*/  IMAD R34, R8, 0x2, R23 ;  /* 0x0000000208227824 */ /* 0x000fca00078e0217 */
[----:B------:R-:W1:Y:S01]  /*104e0*/  LDS.128 R8, [R34+0x14400] ;  /* 0x0144000022087984 */ /* 0x000e620000000c00 */
[--C-:B0-----:R-:W-:Y:S02]  /*104f0*/  HADD2.F32 R36, -RZ, R4.reuse.H0_H0 ;  /* 0x20000004ff247230 */ /* 0x101fe40000004100 */
[----:B------:R-:W-:Y:S02]  /*10500*/  HADD2.F32 R37, -RZ, R4.H1_H1 ;  /* 0x30000004ff257230 */ /* 0x000fe40000004100 */
[--C-:B------:R-:W-:Y:S02]  /*10510*/  HADD2.F32 R40, -RZ, R5.reuse.H0_H0 ;  /* 0x20000005ff287230 */ /* 0x100fe40000004100 */
[----:B------:R-:W-:Y:S02]  /*10520*/  HADD2.F32 R5, -RZ, R5.H1_H1 ;  /* 0x30000005ff057230 */ /* 0x000fe40000004100 */
[--C-:B------:R-:W-:Y:S02]  /*10530*/  HADD2.F32 R35, -RZ, R6.reuse.H0_H0 ;  /* 0x20000006ff237230 */ /* 0x100fe40000004100 */
[----:B------:R-:W-:-:S02]  /*10540*/  HADD2.F32 R6, -RZ, R6.H1_H1 ;  /* 0x30000006ff067230 */ /* 0x000fc40000004100 */
[--C-:B-1----:R-:W-:Y:S02]  /*10550*/  HADD2.F32 R38, -RZ, R8.reuse.H0_H0 ;  /* 0x20000008ff267230 */ /* 0x102fe40000004100 */
[--C-:B------:R-:W-:Y:S02]  /*10560*/  HADD2.F32 R41, -RZ, R9.reuse.H0_H0 ;  /* 0x20000009ff297230 */ /* 0x100fe40000004100 */
[----:B------:R-:W-:Y:S02]  /*10570*/  HADD2.F32 R42, -RZ, R9.H1_H1 ;  /* 0x30000009ff2a7230 */ /* 0x000fe40000004100 */
[C---:B------:R-:W-:Y:S01]  /*10580*/  FMUL.FTZ R9, R38.reuse, R47 ;  /* 0x0000002f26097220 */ /* 0x040fe20000410000 */
[----:B------:R-:W-:Y:S02]  /*10590*/  HADD2.F32 R39, -RZ, R8.H1_H1 ;  /* 0x30000008ff277230 */ /* 0x000fe40000004100 */
[----:B------:R-:W-:Y:S01]  /*105a0*/  FMUL.FTZ R49, R38, R45 ;  /* 0x0000002d26317220 */ /* 0x000fe20000410000 */
[----:B------:R-:W-:-:S02]  /*105b0*/  HADD2.F32 R38, -RZ, R26.H0_H0 ;  /* 0x2000001aff267230 */ /* 0x000fc40000004100 */
[C---:B------:R-:W-:Y:S01]  /*105c0*/  FFMA.FTZ R9, R36.reuse, R45, -R9 ;  /* 0x0000002d24097223 */ /* 0x040fe20000010809 */
[----:B------:R-:W-:Y:S02]  /*105d0*/  HADD2.F32 R45, -RZ, R29.H1_H1 ;  /* 0x3000001dff2d7230 */ /* 0x000fe40000004100 */
[C---:B------:R-:W-:Y:S01]  /*105e0*/  FMUL.FTZ R48, R39.reuse, R46 ;  /* 0x0000002e27307220 */ /* 0x040fe20000410000 */
[----:B------:R-:W-:Y:S01]  /*105f0*/  FFMA.FTZ R36, R36, R47, R49 ;  /* 0x0000002f24247223 */ /* 0x000fe20000010031 */
[-C--:B------:R-:W-:Y:S01]  /*10600*/  FMUL.FTZ R50, R39, R38.reuse ;  /* 0x0000002627327220 */ /* 0x080fe20000410000 */
[----:B------:R-:W-:Y:S02]  /*10610*/  HADD2.F32 R47, -RZ, R30.H1_H1 ;  /* 0x3000001eff2f7230 */ /* 0x000fe40000004100 */
[----:B------:R-:W-:Y:S01]  /*10620*/  FFMA.FTZ R38, R37, R38, -R48 ;  /* 0x0000002625267223 */ /* 0x000fe20000010830 */
[C---:B------:R-:W-:Y:S01]  /*10630*/  FMUL.FTZ R39, R41.reuse, R45 ;  /* 0x0000002d29277220 */ /* 0x040fe20000410000 */
[----:B------:R-:W-:Y:S01]  /*10640*/  FMUL.FTZ R48, R41, R44 ;  /* 0x0000002c29307220 */ /* 0x000fe20000410000 */
[----:B------:R-:W-:-:S02]  /*10650*/  HADD2.F32 R41, -RZ, R26.H1_H1 ;  /* 0x3000001aff297230 */ /* 0x000fc40000004100 */
[----:B------:R-:W-:Y:S01]  /*10660*/  FFMA.FTZ R37, R37, R46, R50 ;  /* 0x0000002e25257223 */ /* 0x000fe20000010032 */
[C---:B------:R-:W-:Y:S01]  /*10670*/  FFMA.FTZ R39, R40.reuse, R44, -R39 ;  /* 0x0000002c28277223 */ /* 0x040fe20000010827 */
[----:B------:R-:W-:Y:S01]  /*10680*/  FFMA.FTZ R40, R40, R45, R48 ;  /* 0x0000002d28287223 */ /* 0x000fe20000010030 */
[--C-:B------:R-:W-:Y:S02]  /*10690*/  HADD2.F32 R43, -RZ, R10.reuse.H0_H0 ;  /* 0x2000000aff2b7230 */ /* 0x100fe40000004100 */
[C---:B------:R-:W-:Y:S01]  /*106a0*/  FMUL.FTZ R48, R42.reuse, R47 ;  /* 0x0000002f2a307220 */ /* 0x040fe20000410000 */
[----:B------:R-:W-:Y:S02]  /*106b0*/  HADD2.F32 R46, -RZ, R31.H0_H0 ;  /* 0x2000001fff2e7230 */ /* 0x000fe40000004100 */
[-C--:B------:R-:W-:Y:S01]  /*106c0*/  FMUL.FTZ R42, R42, R41.reuse ;  /* 0x000000292a2a7220 */ /* 0x080fe20000410000 */
[----:B------:R-:W-:Y:S02]  /*106d0*/  HADD2.F32 R44, -RZ, R27.H0_H0 ;  /* 0x2000001bff2c7230 */ /* 0x000fe40000004100 */
[----:B------:R-:W-:Y:S01]  /*106e0*/  FFMA.FTZ R48, R5, R41, -R48 ;  /* 0x0000002905307223 */ /* 0x000fe20000010830 */
[----:B------:R-:W-:-:S02]  /*106f0*/  HADD2.F32 R10, -RZ, R10.H1_H1 ;  /* 0x3000000aff0a7230 */ /* 0x000fc40000004100 */
[C---:B------:R-:W-:Y:S01]  /*10700*/  FMUL.FTZ R50, R43.reuse, R46 ;  /* 0x0000002e2b327220 */ /* 0x040fe20000410000 */
[----:B------:R-:W-:Y:S02]  /*10710*/  HADD2.F32 R45, -RZ, R32.H0_H0 ;  /* 0x20000020ff2d7230 */ /* 0x000fe40000004100 */
[-C--:B------:R-:W-:Y:S01]  /*10720*/  FMUL.FTZ R43, R43, R44.reuse ;  /* 0x0000002c2b2b7220 */ /* 0x080fe20000410000 */
[----:B------:R-:W-:Y:S02]  /*10730*/  HADD2.F32 R41, -RZ, R28.H0_H0 ;  /* 0x2000001cff297230 */ /* 0x000fe40000004100 */
[----:B------:R-:W-:Y:S01]  /*10740*/  FFMA.FTZ R47, R5, R47, R42 ;  /* 0x0000002f052f7223 */ /* 0x000fe2000001002a */
[--C-:B------:R-:W-:Y:S02]  /*10750*/  HADD2.F32 R8, -RZ, R11.reuse.H0_H0 ;  /* 0x2000000bff087230 */ /* 0x100fe40000004100 */
[C---:B------:R-:W-:Y:S01]  /*10760*/  FMUL.FTZ R5, R10.reuse, R45 ;  /* 0x0000002d0a057220 */ /* 0x040fe20000410000 */
        /* <DEDUP_REMOVED lines=9> */
[----:B------:R-:W-:Y:S01]  /*10800*/  FMUL.FTZ R45, R8, R35 ;  /* 0x00000023082d7220 */ /* 0x000fe20000410000 */
[----:B------:R-:W-:Y:S02]  /*10810*/  HADD2.F32 R10, -RZ, R28.H1_H1 ;  /* 0x3000001cff0a7230 */ /* 0x000fe40000004100 */
[----:B------:R-:W-:Y:S01]  /*10820*/  FMUL.FTZ R6, R11, R42 ;  /* 0x0000002a0b067220 */ /* 0x000fe20000410000 */
[----:B------:R-:W-:-:S02]  /*10830*/  HADD2.F32 R4, -RZ, R7.H0_H0 ;  /* 0x20000007ff047230 */ /* 0x000fc40000004100 */
[-C--:B------:R-:W-:Y:S01]  /*10840*/  FMUL.FTZ R8, R8, R5.reuse ;  /* 0x0000000508087220 */ /* 0x080fe20000410000 */
[----:B------:R-:W-:Y:S02]  /*10850*/  HADD2.F32 R7, -RZ, R7.H1_H1 ;  /* 0x30000007ff077230 */ /* 0x000fe40000004100 */
[-C--:B------:R-:W-:Y:S01]  /*10860*/  FMUL.FTZ R49, R11, R10.reuse ;  /* 0x0000000a0b317220 */ /* 0x080fe20000410000 */
[C---:B------:R-:W-:Y:S01]  /*10870*/  FFMA.FTZ R45, R4.reuse, R5, -R45 ;  /* 0x00000005042d7223 */ /* 0x040fe2000001082d */
[----:B------:R-:W-:Y:S01]  /*10880*/  FFMA.FTZ R11, R4, R35, R8 ;  /* 0x00000023040b7223 */ /* 0x000fe20000010008 */
[C---:B------:R-:W-:Y:S01]  /*10890*/  FFMA.FTZ R46, R7.reuse, R10, -R6 ;  /* 0x0000000a072e7223 */ /* 0x040fe20000010806 */
[----:B------:R-:W-:Y:S01]  /*108a0*/  FFMA.FTZ R42, R7, R42, R49 ;  /* 0x0000002a072a7223 */ /* 0x000fe20000010031 */
[----:B------:R-:W-:Y:S02]  /*108b0*/  F2FP.F16.F32.PACK_AB R4, R38, R9 ;  /* 0x000000092604723e */ /* 0x000fe400000000ff */
[----:B------:R-:W-:-:S02]  /*108c0*/  F2FP.F16.F32.PACK_AB R5, R48, R39 ;  /* 0x000000273005723e */ /* 0x000fc400000000ff */
[----:B------:R-:W-:Y:S02]  /*108d0*/  F2FP.F16.F32.PACK_AB R6, R41, R50 ;  /* 0x000000322906723e */ /* 0x000fe400000000ff */
[----:B------:R-:W-:Y:S02]  /*108e0*/  F2FP.F16.F32.PACK_AB R7, R46, R45 ;  /* 0x0000002d2e07723e */ /* 0x000fe400000000ff */
[----:B------:R-:W-:Y:S02]  /*108f0*/  F2FP.F16.F32.PACK_AB R8, R37, R36 ;  /* 0x000000242508723e */ /* 0x000fe400000000ff */
[----:B------:R-:W-:Y:S01]  /*10900*/  F2FP.F16.F32.PACK_AB R9, R47, R40 ;  /* 0x000000282f09723e */ /* 0x000fe200000000ff */
[----:B------:R1:W-:Y:S01]  /*10910*/  STS.128 [R54], R4 ;  /* 0x0000000436007388 */ /* 0x0003e20000000c00 */
[----:B------:R-:W-:Y:S02]  /*10920*/  F2FP.F16.F32.PACK_AB R10, R44, R43 ;  /* 0x0000002b2c0a723e */ /* 0x000fe400000000ff */
[----:B------:R-:W-:-:S05]  /*10930*/  F2FP.F16.F32.PACK_AB R11, R42, R11 ;  /* 0x0000000b2a0b723e */ /* 0x000fca00000000ff */
[----:B------:R1:W-:Y:S02]  /*10940*/  STS.128 [R34+0x14400], R8 ;  /* 0x0144000822007388 */ /* 0x0003e40000000c00 */
.L_x_620:
[----:B------:R-:W-:Y:S05]  /*10950*/  BSYNC B2 ;  /* 0x0000000000027941 */ /* 0x000fea0003800000 */
.L_x_619:
[----:B------:R-:W-:Y:S05]  /*10960*/  @P1 BRA `(.L_x_618) ;  /* 0x0000000400601947 */ /* 0x000fea0003800000 */
[----:B01----:R-:W2:Y:S04]  /*10970*/  LDL R4, [R1+0x114] ;  /* 0x0001140001047983 */ /* 0x003ea80000100800 */
[----:B------:R-:W3:Y:S01]  /*10980*/  LDL R50, [R1+0x1b4] ;  /* 0x0001b40001327983 */ /* 0x000ee20000100800 */
[----:B------:R-:W-:Y:S02]  /*10990*/  HADD2.F32 R44, -RZ, R15.H0_H0 ;  /* 0x2000000fff2c7230 */ /* 0x000fe40000004100 */
[----:B------:R-:W-:Y:S02]  /*109a0*/  HADD2.F32 R43, -RZ, R3.H0_H0 ;  /* 0x20000003ff2b7230 */ /* 0x000fe40000004100 */
[----:B------:R-:W-:Y:S01]  /*109b0*/  HADD2.F32 R45, -RZ, R20.H0_H0 ;  /* 0x20000014ff2d7230 */ /* 0x000fe20000004100 */
[----:B--2---:R-:W-:-:S04]  /*109c0*/  LEA.HI R33, R33, R4, RZ, 0x1d ;  /* 0x0000000421217211 */ /* 0x004fc800078fe8ff */
[----:B------:R-:W-:Y:S02]  /*109d0*/  SHF.R.S32.HI R6, RZ, 0x1f, R33 ;  /* 0x0000001fff067819 */ /* 0x000fe40000011421 */
[----:B------:R-:W-:Y:S02]  /*109e0*/  SHF.L.U32 R4, R33, 0x3, RZ ;  /* 0x0000000321047819 */ /* 0x000fe400000006ff */
[----:B------:R-:W-:Y:S02]  /*109f0*/  LEA.HI R6, R6, R33, RZ, 0x3 ;  /* 0x0000002106067211 */ /* 0x000fe400078f18ff */
[----:B------:R-:W-:-:S03]  /*10a00*/  LOP3.LUT R4, R53, 0x38, R4, 0xf8, !PT ;  /* 0x0000003835047812 */ /* 0x000fc600078ef804 */
[----:B------:R-:W-:Y:S01]  /*10a10*/  IMAD.SHL.U32 R6, R6, 0x400, RZ ;  /* 0x0000040006067824 */ /* 0x000fe200078e00ff */
[----:B------:R-:W-:-:S04]  /*10a20*/  LOP3.LUT R9, R4, R52, RZ, 0x3c, !PT ;  /* 0x0000003404097212 */ /* 0x000fc800078e3cff */
[----:B------:R-:W-:Y:S02]  /*10a30*/  LOP3.LUT R8, R6, 0x7fffe000, RZ, 0xc0, !PT ;  /* 0x7fffe00006087812 */ /* 0x000fe400078ec0ff */
[----:B---3--:R-:W0:Y:S02]  /*10a40*/  LDS.128 R4, [R50] ;  /* 0x0000000032047984 */ /* 0x008e240000000c00 */
        /* <DEDUP_REMOVED lines=10> */
[----:B------:R-:W-:Y:S02]  /*10af0*/  HADD2.F32 R37, -RZ, R8.H1_H1 ;  /* 0x30000008ff257230 */ /* 0x000fe40000004100 */
[--C-:B------:R-:W-:Y:S02]  /*10b00*/  HADD2.F32 R40, -RZ, R9.reuse.H0_H0 ;  /* 0x20000009ff287230 */ /* 0x100fe40000004100 */
[C---:B------:R-:W-:Y:S01]  /*10b10*/  FMUL.FTZ R46, R36.reuse, R44 ;  /* 0x0000002c242e7220 */ /* 0x040fe20000410000 */
[----:B------:R-:W-:Y:S01]  /*10b20*/  FMUL.FTZ R48, R36, R43 ;  /* 0x0000002b24307220 */ /* 0x000fe20000410000 */
[----:B------:R-:W-:Y:S02]  /*10b30*/  HADD2.F32 R41, -RZ, R9.H1_H1 ;  /* 0x30000009ff297230 */ /* 0x000fe40000004100 */
[----:B------:R-:W-:Y:S01]  /*10b40*/  FMUL.FTZ R47, R37, R45 ;  /* 0x0000002d252f7220 */ /* 0x000fe20000410000 */
[----:B------:R-:W-:-:S02]  /*10b50*/  HADD2.F32 R36, -RZ, R12.H0_H0 ;  /* 0x2000000cff247230 */ /* 0x000fc40000004100 */
[C---:B------:R-:W-:Y:S01]  /*10b60*/  FFMA.FTZ R9, R35.reuse, R43, -R46 ;  /* 0x0000002b23097223 */ /* 0x040fe2000001082e */
[----:B------:R-:W-:Y:S02]  /*10b70*/  HADD2.F32 R46, -RZ, R15.H1_H1 ;  /* 0x3000000fff2e7230 */ /* 0x000fe40000004100 */
[----:B------:R-:W-:Y:S01]  /*10b80*/  FFMA.FTZ R35, R35, R44, R48 ;  /* 0x0000002c23237223 */ /* 0x000fe20000010030 */
[----:B------:R-:W-:Y:S02]  /*10b90*/  HADD2.F32 R43, -RZ, R3.H1_H1 ;  /* 0x30000003ff2b7230 */ /* 0x000fe40000004100 */
[-C--:B------:R-:W-:Y:S01]  /*10ba0*/  FMUL.FTZ R37, R37, R36.reuse ;  /* 0x0000002425257220 */ /* 0x080fe20000410000 */
[----:B------:R-:W-:Y:S01]  /*10bb0*/  FFMA.FTZ R36, R38, R36, -R47 ;  /* 0x0000002426247223 */ /* 0x000fe2000001082f */
[C---:B------:R-:W-:Y:S01]  /*10bc0*/  FMUL.FTZ R48, R40.reuse, R46 ;  /* 0x0000002e28307220 */ /* 0x040fe20000410000 */
[----:B------:R-:W-:Y:S02]  /*10bd0*/  HADD2.F32 R44, -RZ, R20.H1_H1 ;  /* 0x30000014ff2c7230 */ /* 0x000fe40000004100 */
[----:B------:R-:W-:Y:S01]  /*10be0*/  FMUL.FTZ R47, R40, R43 ;  /* 0x0000002b282f7220 */ /* 0x000fe20000410000 */
[----:B------:R-:W-:-:S02]  /*10bf0*/  HADD2.F32 R40, -RZ, R12.H1_H1 ;  /* 0x3000000cff287230 */ /* 0x000fc40000004100 */
[----:B------:R-:W-:Y:S01]  /*10c00*/  FFMA.FTZ R38, R38, R45, R37 ;  /* 0x0000002d26267223 */ /* 0x000fe20000010025 */
[C---:B------:R-:W-:Y:S01]  /*10c10*/  FFMA.FTZ R37, R39.reuse, R43, -R48 ;  /* 0x0000002b27257223 */ /* 0x040fe20000010830 */
[--C-:B------:R-:W-:Y:S02]  /*10c20*/  HADD2.F32 R42, -RZ, R10.reuse.H0_H0 ;  /* 0x2000000aff2a7230 */ /* 0x100fe40000004100 */
[----:B------:R-:W-:Y:S01]  /*10c30*/  FFMA.FTZ R39, R39, R46, R47 ;  /* 0x0000002e27277223 */ /* 0x000fe2000001002f */
[----:B------:R-:W-:Y:S02]  /*10c40*/  HADD2.F32 R45, -RZ, R21.H0_H0 ;  /* 0x20000015ff2d7230 */ /* 0x000fe40000004100 */
[C---:B------:R-:W-:Y:S01]  /*10c50*/  FMUL.FTZ R46, R41.reuse, R44 ;  /* 0x0000002c292e7220 */ /* 0x040fe20000410000 */
[----:B------:R-:W-:Y:S02]  /*10c60*/  HADD2.F32 R10, -RZ, R10.H1_H1 ;  /* 0x3000000aff0a7230 */ /* 0x000fe40000004100 */
[----:B------:R-:W-:Y:S01]  /*10c70*/  FMUL.FTZ R48, R41, R40 ;  /* 0x0000002829307220 */ /* 0x000fe20000410000 */
[----:B------:R-:W-:-:S02]  /*10c80*/  HADD2.F32 R43, -RZ, R13.H0_H0 ;  /* 0x2000000dff2b7230 */ /* 0x000fc40000004100 */
[C---:B------:R-:W-:Y:S01]  /*10c90*/  FFMA.FTZ R46, R5.reuse, R40, -R46 ;  /* 0x00000028052e7223 */ /* 0x040fe2000001082e */
[----:B------:R-:W-:Y:S02]  /*10ca0*/  HADD2.F32 R47, -RZ, R24.H0_H0 ;  /* 0x20000018ff2f7230 */ /* 0x000fe40000004100 */
[C---:B------:R-:W-:Y:S01]  /*10cb0*/  FMUL.FTZ R49, R42.reuse, R45 ;  /* 0x0000002d2a317220 */ /* 0x040fe20000410000 */
[----:B------:R-:W-:Y:S02]  /*10cc0*/  HADD2.F32 R41, -RZ, R14.H0_H0 ;  /* 0x2000000eff297230 */ /* 0x000fe40000004100 */
[----:B------:R-:W-:Y:S01]  /*10cd0*/  FFMA.FTZ R48, R5, R44, R48 ;  /* 0x0000002c05307223 */ /* 0x000fe20000010030 */
[----:B------:R-:W-:Y:S01]  /*10ce0*/  FMUL.FTZ R42, R42, R43 ;  /* 0x0000002b2a2a7220 */ /* 0x000fe20000410000 */
[----:B------:R-:W-:Y:S01]  /*10cf0*/  FMUL.FTZ R5, R10, R47 ;  /* 0x0000002f0a057220 */ /* 0x000fe20000410000 */
[----:B------:R-:W-:Y:S01]  /*10d00*/  FFMA.FTZ R49, R34, R43, -R49 ;  /* 0x0000002b22317223 */ /* 0x000fe20000010831 */
[----:B------:R-:W-:-:S02]  /*10d10*/  HADD2.F32 R8, -RZ, R11.H0_H0 ;  /* 0x2000000bff087230 */ /* 0x000fc40000004100 */
[----:B------:R-:W-:Y:S01]  /*10d20*/  FFMA.FTZ R42, R34, R45, R42 ;  /* 0x0000002d222a7223 */ /* 0x000fe2000001002a */
[-C--:B------:R-:W-:Y:S01]  /*10d30*/  FMUL.FTZ R43, R10, R41.reuse ;  /* 0x000000290a2b7220 */ /* 0x080fe20000410000 */
[C---:B------:R-:W-:Y:S01]  /*10d40*/  FFMA.FTZ R40, R6.reuse, R41, -R5 ;  /* 0x0000002906287223 */ /* 0x040fe20000010805 */
[----:B------:R-:W-:Y:S02]  /*10d50*/  HADD2.F32 R11, -RZ, R11.H1_H1 ;  /* 0x3000000bff0b7230 */ /* 0x000fe40000004100 */
[----:B------:R-:W-:Y:S02]  /*10d60*/  HADD2.F32 R41, -RZ, R21.H1_H1 ;  /* 0x30000015ff297230 */ /* 0x000fe40000004100 */
[----:B------:R-:W-:Y:S01]  /*10d70*/  FFMA.FTZ R43, R6, R47, R43 ;  /* 0x0000002f062b7223 */ /* 0x000fe2000001002b */
[----:B------:R-:W-:Y:S02]  /*10d80*/  HADD2.F32 R34, -RZ, R24.H1_H1 ;  /* 0x30000018ff227230 */ /* 0x000fe40000004100 */
[----:B------:R-:W-:-:S02]  /*10d90*/  HADD2.F32 R5, -RZ, R13.H1_H1 ;  /* 0x3000000dff057230 */ /* 0x000fc40000004100 */
[C---:B------:R-:W-:Y:S01]  /*10da0*/  FMUL.FTZ R45, R8.reuse, R41 ;  /* 0x00000029082d7220 */ /* 0x040fe20000410000 */
[----:B------:R-:W-:Y:S02]  /*10db0*/  HADD2.F32 R10, -RZ, R14.H1_H1 ;  /* 0x3000000eff0a7230 */ /* 0x000fe40000004100 */
[C---:B------:R-:W-:Y:S01]  /*10dc0*/  FMUL.FTZ R6, R11.reuse, R34 ;  /* 0x000000220b067220 */ /* 0x040fe20000410000 */
[--C-:B------:R-:W-:Y:S02]  /*10dd0*/  HADD2.F32 R4, -RZ, R7.reuse.H0_H0 ;  /* 0x20000007ff047230 */ /* 0x100fe40000004100 */
[-C--:B------:R-:W-:Y:S01]  /*10de0*/  FMUL.FTZ R8, R8, R5.reuse ;  /* 0x0000000508087220 */ /* 0x080fe20000410000 */
[----:B------:R-:W-:Y:S02]  /*10df0*/  HADD2.F32 R7, -RZ, R7.H1_H1 ;  /* 0x30000007ff077230 */ /* 0x000fe40000004100 */
[-C--:B------:R-:W-:Y:S01]  /*10e00*/  FMUL.FTZ R47, R11, R10.reuse ;  /* 0x0000000a0b2f7220 */ /* 0x080fe20000410000 */
[C---:B------:R-:W-:Y:S01]  /*10e10*/  FFMA.FTZ R45, R4.reuse, R5, -R45 ;  /* 0x00000005042d7223 */ /* 0x040fe2000001082d */
[----:B------:R-:W-:Y:S01]  /*10e20*/  FFMA.FTZ R11, R4, R41, R8 ;  /* 0x00000029040b7223 */ /* 0x000fe20000010008 */
[C---:B------:R-:W-:Y:S01]  /*10e30*/  FFMA.FTZ R44, R7.reuse, R10, -R6 ;  /* 0x0000000a072c7223 */ /* 0x040fe20000010806 */
[----:B------:R-:W-:Y:S01]  /*10e40*/  FFMA.FTZ R34, R7, R34, R47 ;  /* 0x0000002207227223 */ /* 0x000fe2000001002f */
[----:B------:R-:W-:-:S02]  /*10e50*/  F2FP.F16.F32.PACK_AB R4, R36, R9 ;  /* 0x000000092404723e */ /* 0x000fc400000000ff */
[----:B------:R-:W-:Y:S02]  /*10e60*/  F2FP.F16.F32.PACK_AB R5, R46, R37 ;  /* 0x000000252e05723e */ /* 0x000fe400000000ff */
[----:B------:R-:W-:Y:S02]  /*10e70*/  F2FP.F16.F32.PACK_AB R6, R40, R49 ;  /* 0x000000312806723e */ /* 0x000fe400000000ff */
[----:B------:R-:W-:Y:S02]  /*10e80*/  F2FP.F16.F32.PACK_AB R7, R44, R45 ;  /* 0x0000002d2c07723e */ /* 0x000fe400000000ff */
[----:B------:R-:W-:Y:S02]  /*10e90*/  F2FP.F16.F32.PACK_AB R8, R38, R35 ;  /* 0x000000232608723e */ /* 0x000fe400000000ff */
[----:B------:R-:W-:Y:S01]  /*10ea0*/  F2FP.F16.F32.PACK_AB R9, R48, R39 ;  /* 0x000000273009723e */ /* 0x000fe200000000ff */
[----:B------:R2:W-:Y:S01]  /*10eb0*/  STS.128 [R50], R4 ;  /* 0x0000000432007388 */ /* 0x0005e20000000c00 */
[----:B------:R-:W-:-:S02]  /*10ec0*/  F2FP.F16.F32.PACK_AB R10, R43, R42 ;  /* 0x0000002a2b0a723e */ /* 0x000fc400000000ff */
[----:B------:R-:W-:-:S05]  /*10ed0*/  F2FP.F16.F32.PACK_AB R11, R34, R11 ;  /* 0x0000000b220b723e */ /* 0x000fca00000000ff */
[----:B------:R2:W-:Y:S02]  /*10ee0*/  STS.128 [R33+0x14400], R8 ;  /* 0x0144000821007388 */ /* 0x0005e40000000c00 */
.L_x_618:
[----:B------:R-:W-:Y:S05]  /*10ef0*/  BSYNC B1 ;  /* 0x0000000000017941 */ /* 0x000fea0003800000 */
.L_x_617:
[----:B012---:R-:W-:Y:S01]  /*10f00*/  IADD3 R4, R224, 0x20, RZ ;  /* 0x00000020e0047810 */ /* 0x007fe20007ffe0ff */
[----:B------:R-:W-:Y:S03]  /*10f10*/  BSSY B1, `(.L_x_621) ;  /* 0x00000c2000017945 */ /* 0x000fe60003800000 */
[----:B------:R-:W-:-:S13]  /*10f20*/  ISETP.GE.AND P0, PT, R4, R0, PT ;  /* 0x000000000400720c */ /* 0x000fda0003f06270 */
[----:B------:R-:W-:Y:S05]  /*10f30*/  @P0 BRA `(.L_x_622) ;  /* 0x0000000800fc0947 */ /* 0x000fea0003800000 */
[----:B-----5:R0:W5:Y:S01]  /*10f40*/  LDL R51, [R1+0x58] ;  /* 0x0000580001337983 */ /* 0x0201620000100800 */
[----:B------:R-:W1:Y:S01]  /*10f50*/  LDC R33, c[0x0][0x3f4] ;  /* 0x0000fd00ff217b82 */ /* 0x000e620000000800 */
[C---:B------:R-:W-:Y:S01]  /*10f60*/  VIADD R52, R224.reuse, 0x20 ;  /* 0x00000020e0347836 */ /* 0x040fe20000000000 */
[----:B------:R-:W-:Y:S01]  /*10f70*/  IADD3 R53, R224, 0x20, RZ ;  /* 0x00000020e0357810 */ /* 0x000fe20007ffe0ff */
[----:B------:R-:W-:Y:S02]  /*10f80*/  BSSY B2, `(.L_x_623) ;  /* 0x0000061000027945 */ /* 0x000fe40003800000 */
[----:B------:R-:W-:Y:S02]  /*10f90*/  IMAD.SHL.U32 R52, R52, 0x40, RZ ;  /* 0x0000004034347824 */ /* 0x000fe400078e00ff */
[----:B------:R-:W-:-:S03]  /*10fa0*/  IMAD.SHL.U32 R53, R53, 0x40, RZ ;  /* 0x0000004035357824 */ /* 0x000fc600078e00ff */
[----:B------:R-:W-:Y:S02]  /*10fb0*/  LOP3.LUT R52, R52, 0x1c0, RZ, 0xc0, !PT ;  /* 0x000001c034347812 */ /* 0x000fe400078ec0ff */
[----:B------:R-:W-:Y:S02]  /*10fc0*/  LOP3.LUT R53, R53, 0x1c0, RZ, 0xc0, !PT ;  /* 0x000001c035357812 */ /* 0x000fe400078ec0ff */
[----:B------:R-:W-:Y:S02]  /*10fd0*/  SHF.R.U32.HI R52, RZ, 0x3, R52 ;  /* 0x00000003ff347819 */ /* 0x000fe40000011634 */
[-C--:B-1----:R-:W-:Y:S02]  /*10fe0*/  ISETP.GE.AND P0, PT, R16, R33.reuse, PT ;  /* 0x000000211000720c */ /* 0x082fe40003f06270 */
[----:B------:R-:W-:-:S11]  /*10ff0*/  ISETP.GE.AND P1, PT, R214, R33, PT ;  /* 0x00000021d600720c */ /* 0x000fd60003f26270 */
[----:B0-----:R-:W-:Y:S05]  /*11000*/  @P0 BRA `(.L_x_624) ;  /* 0x0000000400600947 */ /* 0x001fea0003800000 */
[----:B------:R-:W2:Y:S04]  /*11010*/  LDL R4, [R1+0x70] ;  /* 0x0000700001047983 */ /* 0x000ea80000100800 */
[----:B------:R-:W3:Y:S01]  /*11020*/  LDL R54, [R1+0x1b0] ;  /* 0x0001b00001367983 */ /* 0x000ee20000100800 */
[----:B------:R-:W-:Y:S02]  /*11030*/  HADD2.F32 R48, -RZ, R29.H0_H0 ;  /* 0x2000001dff307230 */ /* 0x000fe40000004100 */
[----:B------:R-:W-:Y:S02]  /*11040*/  HADD2.F32 R46, -RZ, R25.H0_H0 ;  /* 0x20000019ff2e7230 */ /* 0x000fe40000004100 */
[----:B------:R-:W-:Y:S02]  /*11050*/  HADD2.F32 R49, -RZ, R30.H0_H0 ;  /* 0x2000001eff317230 */ /* 0x000fe40000004100 */
[----:B------:R-:W-:Y:S01]  /*11060*/  HADD2.F32 R50, -RZ, R29.H1_H1 ;  /* 0x3000001dff327230 */ /* 0x000fe20000004100 */
[----:B--2---:R-:W-:-:S04]  /*11070*/  LEA.HI R4, R33, R4, RZ, 0x1d ;  /* 0x0000000421047211 */ /* 0x004fc800078fe8ff */
[----:B------:R-:W-:Y:S01]  /*11080*/  SHF.R.S32.HI R7, RZ, 0x1f, R4 ;  /* 0x0000001fff077819 */ /* 0x000fe20000011404 */
[----:B------:R-:W-:-:S03]  /*11090*/  IMAD.SHL.U32 R5, R4, 0x8, RZ ;  /* 0x0000000804057824 */ /* 0x000fc600078e00ff */
[----:B------:R-:W-:Y:S02]  /*110a0*/  LEA.HI R7, R7, R4, RZ, 0x3 ;  /* 0x0000000407077211 */ /* 0x000fe400078f18ff */
[----:B------:R-:W-:Y:S02]  /*110b0*/  LOP3.LUT R4, R53, 0x38, R5, 0xf8, !PT ;  /* 0x0000003835047812 */ /* 0x000fe400078ef805 */
[----:B------:R-:W-:Y:S02]  /*110c0*/  SHF.L.U32 R7, R7, 0xa, RZ ;  /* 0x0000000a07077819 */ /* 0x000fe400000006ff */
[----:B------:R-:W-:Y:S02]  /*110d0*/  LOP3.LUT R8, R4, R52, RZ, 0x3c, !PT ;  /* 0x0000003404087212 */ /* 0x000fe400078e3cff */
        /* <DEDUP_REMOVED lines=13> */
[----:B------:R-:W-:Y:S02]  /*111b0*/  HADD2.F32 R42, -RZ, R9.H0_H0 ;  /* 0x20000009ff2a7230 */ /* 0x000fe40000004100 */
[-C--:B------:R-:W-:Y:S01]  /*111c0*/  FMUL.FTZ R45, R48, R5.reuse ;  /* 0x00000005302d7220 */ /* 0x080fe20000410000 */
[C---:B------:R-:W-:Y:S01]  /*111d0*/  FMUL.FTZ R47, R46.reuse, R5 ;  /* 0x000000052e2f7220 */ /* 0x040fe20000410000 */
[----:B------:R-:W-:Y:S02]  /*111e0*/  HADD2.F32 R44, -RZ, R10.H0_H0 ;  /* 0x2000000aff2c7230 */ /* 0x000fe40000004100 */
[----:B------:R-:W-:Y:S01]  /*111f0*/  FFMA.FTZ R5, R46, R38, -R45 ;  /* 0x000000262e057223 */ /* 0x000fe2000001082d */
[----:B------:R-:W-:-:S02]  /*11200*/  HADD2.F32 R45, -RZ, R26.H0_H0 ;  /* 0x2000001aff2d7230 */ /* 0x000fc40000004100 */
[----:B------:R-:W-:Y:S01]  /*11210*/  FFMA.FTZ R8, R48, R38, R47 ;  /* 0x0000002630087223 */ /* 0x000fe2000001002f */
[----:B------:R-:W-:Y:S02]  /*11220*/  HADD2.F32 R37, -RZ, R10.H1_H1 ;  /* 0x3000000aff257230 */ /* 0x000fe40000004100 */
[-C--:B------:R-:W-:Y:S01]  /*11230*/  FMUL.FTZ R10, R49, R41.reuse ;  /* 0x00000029310a7220 */ /* 0x080fe20000410000 */
[----:B------:R-:W-:Y:S02]  /*11240*/  HADD2.F32 R46, -RZ, R25.H1_H1 ;  /* 0x30000019ff2e7230 */ /* 0x000fe40000004100 */
[----:B------:R-:W-:Y:S01]  /*11250*/  FMUL.FTZ R38, R45, R41 ;  /* 0x000000292d267220 */ /* 0x000fe20000410000 */
[----:B------:R-:W-:Y:S02]  /*11260*/  HADD2.F32 R43, -RZ, R9.H1_H1 ;  /* 0x30000009ff2b7230 */ /* 0x000fe40000004100 */
[----:B------:R-:W-:Y:S01]  /*11270*/  FMUL.FTZ R41, R50, R42 ;  /* 0x0000002a32297220 */ /* 0x000fe20000410000 */
[----:B------:R-:W-:-:S02]  /*11280*/  HADD2.F32 R48, -RZ, R30.H1_H1 ;  /* 0x3000001eff307230 */ /* 0x000fc40000004100 */
[-C--:B------:R-:W-:Y:S01]  /*11290*/  FFMA.FTZ R10, R45, R39.reuse, -R10 ;  /* 0x000000272d0a7223 */ /* 0x080fe2000001080a */
[C---:B------:R-:W-:Y:S01]  /*112a0*/  FMUL.FTZ R45, R46.reuse, R42 ;  /* 0x0000002a2e2d7220 */ /* 0x040fe20000410000 */
[----:B------:R-:W-:Y:S01]  /*112b0*/  FFMA.FTZ R39, R49, R39, R38 ;  /* 0x0000002731277223 */ /* 0x000fe20000010026 */
[-C--:B------:R-:W-:Y:S01]  /*112c0*/  FFMA.FTZ R38, R46, R40.reuse, -R41 ;  /* 0x000000282e267223 */ /* 0x080fe20000010829 */
[----:B------:R-:W-:Y:S02]  /*112d0*/  HADD2.F32 R42, -RZ, R26.H1_H1 ;  /* 0x3000001aff2a7230 */ /* 0x000fe40000004100 */
[----:B------:R-:W-:Y:S01]  /*112e0*/  FMUL.FTZ R41, R48, R43 ;  /* 0x0000002b30297220 */ /* 0x000fe20000410000 */
[----:B------:R-:W-:Y:S02]  /*112f0*/  HADD2.F32 R49, -RZ, R31.H0_H0 ;  /* 0x2000001fff317230 */ /* 0x000fe40000004100 */
[----:B------:R-:W-:Y:S01]  /*11300*/  FFMA.FTZ R40, R50, R40, R45 ;  /* 0x0000002832287223 */ /* 0x000fe2000001002d */
[----:B------:R-:W-:-:S02]  /*11310*/  HADD2.F32 R47, -RZ, R27.H0_H0 ;  /* 0x2000001bff2f7230 */ /* 0x000fc40000004100 */
[C---:B------:R-:W-:Y:S01]  /*11320*/  FMUL.FTZ R43, R42.reuse, R43 ;  /* 0x0000002b2a2b7220 */ /* 0x040fe20000410000 */
[----:B------:R-:W-:Y:S01]  /*11330*/  FFMA.FTZ R41, R42, R36, -R41 ;  /* 0x000000242a297223 */ /* 0x000fe20000010829 */
[----:B------:R-:W-:Y:S02]  /*11340*/  HADD2.F32 R50, -RZ, R32.H0_H0 ;  /* 0x20000020ff327230 */ /* 0x000fe40000004100 */
[-C--:B------:R-:W-:Y:S01]  /*11350*/  FMUL.FTZ R42, R49, R44.reuse ;  /* 0x0000002c312a7220 */ /* 0x080fe20000410000 */
[----:B------:R-:W-:Y:S02]  /*11360*/  HADD2.F32 R46, -RZ, R28.H0_H0 ;  /* 0x2000001cff2e7230 */ /* 0x000fe40000004100 */
[----:B------:R-:W-:Y:S01]  /*11370*/  FMUL.FTZ R44, R47, R44 ;  /* 0x0000002c2f2c7220 */ /* 0x000fe20000410000 */
[----:B------:R-:W-:Y:S01]  /*11380*/  FFMA.FTZ R43, R48, R36, R43 ;  /* 0x00000024302b7223 */ /* 0x000fe2000001002b */
[----:B------:R-:W-:Y:S02]  /*11390*/  HADD2.F32 R9, -RZ, R11.H0_H0 ;  /* 0x2000000bff097230 */ /* 0x000fe40000004100 */
[----:B------:R-:W-:Y:S01]  /*113a0*/  FMUL.FTZ R45, R50, R37 ;  /* 0x00000025322d7220 */ /* 0x000fe20000410000 */
[----:B------:R-:W-:Y:S01]  /*113b0*/  FFMA.FTZ R44, R49, R35, R44 ;  /* 0x00000023312c7223 */ /* 0x000fe2000001002c */
[----:B------:R-:W-:-:S02]  /*113c0*/  HADD2.F32 R48, -RZ, R31.H1_H1 ;  /* 0x3000001fff307230 */ /* 0x000fc40000004100 */
[----:B------:R-:W-:Y:S01]  /*113d0*/  FFMA.FTZ R42, R47, R35, -R42 ;  /* 0x000000232f2a7223 */ /* 0x000fe2000001082a */
[----:B------:R-:W-:Y:S02]  /*113e0*/  HADD2.F32 R11, -RZ, R11.H1_H1 ;  /* 0x3000000bff0b7230 */ /* 0x000fe40000004100 */
[C---:B------:R-:W-:Y:S01]  /*113f0*/  FMUL.FTZ R37, R46.reuse, R37 ;  /* 0x000000252e257220 */ /* 0x040fe20000410000 */
[----:B------:R-:W-:Y:S02]  /*11400*/  HADD2.F32 R49, -RZ, R32.H1_H1 ;  /* 0x30000020ff317230 */ /* 0x000fe40000004100 */
[-C--:B------:R-:W-:Y:S01]  /*11410*/  FFMA.FTZ R45, R46, R6.reuse, -R45 ;  /* 0x000000062e2d7223 */ /* 0x080fe2000001082d */
[----:B------:R-:W-:Y:S02]  /*11420*/  HADD2.F32 R36, -RZ, R27.H1_H1 ;  /* 0x3000001bff247230 */ /* 0x000fe40000004100 */
[----:B------:R-:W-:Y:S01]  /*11430*/  FFMA.FTZ R37, R50, R6, R37 ;  /* 0x0000000632257223 */ /* 0x000fe20000010025 */
[----:B------:R-:W-:-:S02]  /*11440*/  HADD2.F32 R47, -RZ, R28.H1_H1 ;  /* 0x3000001cff2f7230 */ /* 0x000fc40000004100 */
[----:B------:R-:W-:Y:S01]  /*11450*/  FMUL.FTZ R35, R48, R9 ;  /* 0x0000000930237220 */ /* 0x000fe20000410000 */
[--C-:B------:R-:W-:Y:S02]  /*11460*/  HADD2.F32 R4, -RZ, R7.reuse.H0_H0 ;  /* 0x20000007ff047230 */ /* 0x100fe40000004100 */
[----:B------:R-:W-:Y:S01]  /*11470*/  FMUL.FTZ R6, R49, R11 ;  /* 0x0000000b31067220 */ /* 0x000fe20000410000 */
[----:B------:R-:W-:Y:S02]  /*11480*/  HADD2.F32 R7, -RZ, R7.H1_H1 ;  /* 0x30000007ff077230 */ /* 0x000fe40000004100 */
[C---:B------:R-:W-:Y:S01]  /*11490*/  FMUL.FTZ R9, R36.reuse, R9 ;  /* 0x0000000924097220 */ /* 0x040fe20000410000 */
[----:B------:R-:W-:Y:S01]  /*114a0*/  FMUL.FTZ R46, R47, R11 ;  /* 0x0000000b2f2e7220 */ /* 0x000fe20000410000 */
[----:B------:R-:W-:Y:S01]  /*114b0*/  FFMA.FTZ R35, R36, R4, -R35 ;  /* 0x0000000424237223 */ /* 0x000fe20000010823 */
[----:B------:R-:W-:Y:S01]  /*114c0*/  F2FP.F16.F32.PACK_AB R8, R39, R8 ;  /* 0x000000082708723e */ /* 0x000fe200000000ff */
[-C--:B------:R-:W-:Y:S01]  /*114d0*/  FFMA.FTZ R36, R47, R7.reuse, -R6 ;  /* 0x000000072f247223 */ /* 0x080fe20000010806 */
[----:B------:R-:W-:Y:S01]  /*114e0*/  FFMA.FTZ R11, R48, R4, R9 ;  /* 0x00000004300b7223 */ /* 0x000fe20000010009 */
        /* <DEDUP_REMOVED lines=8> */
[----:B------:R-:W-:-:S05]  /*11570*/  F2FP.F16.F32.PACK_AB R11, R46, R11 ;  /* 0x0000000b2e0b723e */ /* 0x000fca00000000ff */
[----:B------:R0:W-:Y:S02]  /*11580*/  STS.128 [R34+0x14400], R8 ;  /* 0x0144000822007388 */ /* 0x0001e40000000c00 */
.L_x_624:
[----:B------:R-:W-:Y:S05]  /*11590*/  BSYNC B2 ;  /* 0x0000000000027941 */ /* 0x000fea0003800000 */
.L_x_623:
[----:B------:R-:W-:Y:S05]  /*115a0*/  @P1 BRA `(.L_x_622) ;  /* 0x0000000400601947 */ /* 0x000fea0003800000 */
[----:B0-----:R-:W2:Y:S04]  /*115b0*/  LDL R4, [R1+0x114] ;  /* 0x0001140001047983 */ /* 0x001ea80000100800 */
[----:B------:R-:W3:Y:S01]  /*115c0*/  LDL R50, [R1+0x1ac] ;  /* 0x0001ac0001327983 */ /* 0x000ee20000100800 */
[----:B------:R-:W-:Y:S02]  /*115d0*/  HADD2.F32 R47, -RZ, R15.H0_H0 ;  /* 0x2000000fff2f7230 */ /* 0x000fe40000004100 */
[----:B------:R-:W-:Y:S02]  /*115e0*/  HADD2.F32 R45, -RZ, R3.H0_H0 ;  /* 0x20000003ff2d7230 */ /* 0x000fe40000004100 */
[----:B------:R-:W-:Y:S02]  /*115f0*/  HADD2.F32 R46, -RZ, R20.H0_H0 ;  /* 0x20000014ff2e7230 */ /* 0x000fe40000004100 */
[----:B------:R-:W-:-:S02]  /*11600*/  HADD2.F32 R44, -RZ, R12.H0_H0 ;  /* 0x2000000cff2c7230 */ /* 0x000fc40000004100 */
[----:B------:R-:W-:Y:S02]  /*11610*/  HADD2.F32 R49, -RZ, R15.H1_H1 ;  /* 0x3000000fff317230 */ /* 0x000fe40000004100 */
[----:B------:R-:W-:Y:S01]  /*11620*/  HADD2.F32 R48, -RZ, R24.H0_H0 ;  /* 0x20000018ff307230 */ /* 0x000fe20000004100 */
        /* <DEDUP_REMOVED lines=9> */
[----:B-----5:R-:W-:Y:S01]  /*116c0*/  IADD3 R8, R8, R9, R51 ;  /* 0x0000000908087210 */ /* 0x020fe20007ffe033 */
[----:B------:R-:W-:-:S04]  /*116d0*/  HADD2.F32 R51, -RZ, R20.H1_H1 ;  /* 0x30000014ff337230 */ /* 0x000fc80000004100 */
        /* <DEDUP_REMOVED lines=11> */
[-C--:B------:R-:W-:Y:S01]  /*11790*/  FMUL.FTZ R8, R47, R5.reuse ;  /* 0x000000052f087220 */ /* 0x080fe20000410000 */
[----:B------:R-:W-:Y:S02]  /*117a0*/  HADD2.F32 R36, -RZ, R10.H1_H1 ;  /* 0x3000000aff247230 */ /* 0x000fe40000004100 */
[----:B------:R-:W-:Y:S01]  /*117b0*/  FMUL.FTZ R10, R45, R5 ;  /* 0x000000052d0a7220 */ /* 0x000fe20000410000 */
[----:B------:R-:W-:-:S02]  /*117c0*/  HADD2.F32 R41, -RZ, R9.H0_H0 ;  /* 0x20000009ff297230 */ /* 0x000fc40000004100 */
[-C--:B------:R-:W-:Y:S01]  /*117d0*/  FFMA.FTZ R5, R45, R37.reuse, -R8 ;  /* 0x000000252d057223 */ /* 0x080fe20000010808 */
[-C--:B------:R-:W-:Y:S01]  /*117e0*/  FMUL.FTZ R45, R46, R40.reuse ;  /* 0x000000282e2d7220 */ /* 0x080fe20000410000 */
[----:B------:R-:W-:Y:S01]  /*117f0*/  FFMA.FTZ R8, R47, R37, R10 ;  /* 0x000000252f087223 */ /* 0x000fe2000001000a */
[----:B------:R-:W-:Y:S02]  /*11800*/  HADD2.F32 R47, -RZ, R3.H1_H1 ;  /* 0x30000003ff2f7230 */ /* 0x000fe40000004100 */
[C---:B------:R-:W-:Y:S01]  /*11810*/  FMUL.FTZ R37, R44.reuse, R40 ;  /* 0x000000282c257220 */ /* 0x040fe20000410000 */
[-C--:B------:R-:W-:Y:S01]  /*11820*/  FFMA.FTZ R10, R44, R38.reuse, -R45 ;  /* 0x000000262c0a7223 */ /* 0x080fe2000001082d */
[-C--:B------:R-:W-:Y:S01]  /*11830*/  FMUL.FTZ R40, R49, R41.reuse ;  /* 0x0000002931287220 */ /* 0x080fe20000410000 */
[----:B------:R-:W-:Y:S02]  /*11840*/  HADD2.F32 R42, -RZ, R9.H1_H1 ;  /* 0x30000009ff2a7230 */ /* 0x000fe40000004100 */
[----:B------:R-:W-:Y:S01]  /*11850*/  FMUL.FTZ R44, R47, R41 ;  /* 0x000000292f2c7220 */ /* 0x000fe20000410000 */
[----:B------:R-:W-:Y:S01]  /*11860*/  FFMA.FTZ R37, R46, R38, R37 ;  /* 0x000000262e257223 */ /* 0x000fe20000010025 */
[----:B------:R-:W-:-:S02]  /*11870*/  HADD2.F32 R41, -RZ, R12.H1_H1 ;  /* 0x3000000cff297230 */ /* 0x000fc40000004100 */
[-C--:B------:R-:W-:Y:S01]  /*11880*/  FFMA.FTZ R38, R47, R39.reuse, -R40 ;  /* 0x000000272f267223 */ /* 0x080fe20000010828 */
[----:B------:R-:W-:Y:S01]  /*11890*/  FFMA.FTZ R39, R49, R39, R44 ;  /* 0x0000002731277223 */ /* 0x000fe2000001002c */
[----:B------:R-:W-:Y:S02]  /*118a0*/  HADD2.F32 R46, -RZ, R21.H0_H0 ;  /* 0x20000015ff2e7230 */ /* 0x000fe40000004100 */
[-C--:B------:R-:W-:Y:S01]  /*118b0*/  FMUL.FTZ R40, R51, R42.reuse ;  /* 0x0000002a33287220 */ /* 0x080fe20000410000 */
[----:B------:R-:W-:Y:S02]  /*118c0*/  HADD2.F32 R44, -RZ, R13.H0_H0 ;  /* 0x2000000dff2c7230 */ /* 0x000fe40000004100 */
[C---:B------:R-:W-:Y:S01]  /*118d0*/  FMUL.FTZ R42, R41.reuse, R42 ;  /* 0x0000002a292a7220 */ /* 0x040fe20000410000 */
[----:B------:R-:W-:Y:S02]  /*118e0*/  HADD2.F32 R9, -RZ, R11.H0_H0 ;  /* 0x2000000bff097230 */ /* 0x000fe40000004100 */
[----:B------:R-:W-:Y:S01]  /*118f0*/  FMUL.FTZ R45, R46, R43 ;  /* 0x0000002b2e2d7220 */ /* 0x000fe20000410000 */
[----:B------:R-:W-:Y:S01]  /*11900*/  FFMA.FTZ R41, R41, R35, -R40 ;  /* 0x0000002329297223 */ /* 0x000fe20000010828 */
[----:B------:R-:W-:Y:S01]  /*11910*/  FMUL.FTZ R43, R44, R43 ;  /* 0x0000002b2c2b7220 */ /* 0x000fe20000410000 */
[----:B------:R-:W-:-:S02]  /*11920*/  HADD2.F32 R40, -RZ, R14.H0_H0 ;  /* 0x2000000eff287230 */ /* 0x000fc40000004100 */
[----:B------:R-:W-:Y:S01]  /*11930*/  FFMA.FTZ R42, R51, R35, R42 ;  /* 0x00000023332a7223 */ /* 0x000fe2000001002a */
[----:B------:R-:W-:Y:S01]  /*11940*/  FMUL.FTZ R35, R48, R36 ;  /* 0x0000002430237220 */ /* 0x000fe20000410000 */
[-C--:B------:R-:W-:Y:S01]  /*11950*/  FFMA.FTZ R43, R46, R34.reuse, R43 ;  /* 0x000000222e2b7223 */ /* 0x080fe2000001002b */
[----:B------:R-:W-:Y:S01]  /*11960*/  FFMA.FTZ R45, R44, R34, -R45 ;  /* 0x000000222c2d7223 */ /* 0x000fe2000001082d */
[----:B------:R-:W-:Y:S02]  /*11970*/  HADD2.F32 R46, -RZ, R21.H1_H1 ;  /* 0x30000015ff2e7230 */ /* 0x000fe40000004100 */
[C---:B------:R-:W-:Y:S01]  /*11980*/  FMUL.FTZ R47, R40.reuse, R36 ;  /* 0x00000024282f7220 */ /* 0x040fe20000410000 */
[----:B------:R-:W-:Y:S02]  /*11990*/  HADD2.F32 R11, -RZ, R11.H1_H1 ;  /* 0x3000000bff0b7230 */ /* 0x000fe40000004100 */
[----:B------:R-:W-:Y:S01]  /*119a0*/  FFMA.FTZ R34, R40, R6, -R35 ;  /* 0x0000000628227223 */ /* 0x000fe20000010823 */
[----:B------:R-:W-:-:S02]  /*119b0*/  HADD2.F32 R51, -RZ, R24.H1_H1 ;  /* 0x30000018ff337230 */ /* 0x000fc40000004100 */
[----:B------:R-:W-:Y:S01]  /*119c0*/  FFMA.FTZ R36, R48, R6, R47 ;  /* 0x0000000630247223 */ /* 0x000fe2000001002f */
[----:B------:R-:W-:Y:S02]  /*119d0*/  HADD2.F32 R40, -RZ, R13.H1_H1 ;  /* 0x3000000dff287230 */ /* 0x000fe40000004100 */
[----:B------:R-:W-:Y:S01]  /*119e0*/  FMUL.FTZ R35, R46, R9 ;  /* 0x000000092e237220 */ /* 0x000fe20000410000 */
[----:B------:R-:W-:Y:S02]  /*119f0*/  HADD2.F32 R49, -RZ, R14.H1_H1 ;  /* 0x3000000eff317230 */ /* 0x000fe40000004100 */
[----:B------:R-:W-:Y:S01]  /*11a00*/  FMUL.FTZ R6, R51, R11 ;  /* 0x0000000b33067220 */ /* 0x000fe20000410000 */
[--C-:B------:R-:W-:Y:S02]  /*11a10*/  HADD2.F32 R4, -RZ, R7.reuse.H0_H0 ;  /* 0x20000007ff047230 */ /* 0x100fe40000004100 */
[----:B------:R-:W-:Y:S01]  /*11a20*/  FMUL.FTZ R9, R40, R9 ;  /* 0x0000000928097220 */ /* 0x000fe20000410000 */
[----:B------:R-:W-:-:S02]  /*11a30*/  HADD2.F32 R7, -RZ, R7.H1_H1 ;  /* 0x30000007ff077230 */ /* 0x000fc40000004100 */
[----:B------:R-:W-:Y:S01]  /*11a40*/  FMUL.FTZ R44, R49, R11 ;  /* 0x0000000b312c7220 */ /* 0x000fe20000410000 */
[----:B------:R-:W-:Y:S01]  /*11a50*/  F2FP.F16.F32.PACK_AB R8, R37, R8 ;  /* 0x000000082508723e */ /* 0x000fe200000000ff */
[-C--:B------:R-:W-:Y:S01]  /*11a60*/  FFMA.FTZ R35, R40, R4.reuse, -R35 ;  /* 0x0000000428237223 */ /* 0x080fe20000010823 */
[----:B------:R-:W-:Y:S01]  /*11a70*/  FFMA.FTZ R11, R46, R4, R9 ;  /* 0x000000042e0b7223 */ /* 0x000fe20000010009 */
[-C--:B------:R-:W-:Y:S01]  /*11a80*/  FFMA.FTZ R40, R49, R7.reuse, -R6 ;  /* 0x0000000731287223 */ /* 0x080fe20000010806 */
[----:B------:R-:W-:Y:S01]  /*11a90*/  FFMA.FTZ R44, R51, R7, R44 ;  /* 0x00000007332c7223 */ /* 0x000fe2000001002c */
[----:B------:R-:W-:Y:S02]  /*11aa0*/  F2FP.F16.F32.PACK_AB R4, R10, R5 ;  /* 0x000000050a04723e */ /* 0x000fe400000000ff */
[----:B------:R-:W-:Y:S02]  /*11ab0*/  F2FP.F16.F32.PACK_AB R5, R41, R38 ;  /* 0x000000262905723e */ /* 0x000fe400000000ff */
[----:B------:R-:W-:-:S02]  /*11ac0*/  F2FP.F16.F32.PACK_AB R6, R34, R45 ;  /* 0x0000002d2206723e */ /* 0x000fc400000000ff */
[----:B------:R-:W-:Y:S02]  /*11ad0*/  F2FP.F16.F32.PACK_AB R7, R40, R35 ;  /* 0x000000232807723e */ /* 0x000fe400000000ff */
[----:B------:R-:W-:Y:S02]  /*11ae0*/  F2FP.F16.F32.PACK_AB R9, R42, R39 ;  /* 0x000000272a09723e */ /* 0x000fe400000000ff */
[----:B------:R-:W-:Y:S01]  /*11af0*/  F2FP.F16.F32.PACK_AB R10, R36, R43 ;  /* 0x0000002b240a723e */ /* 0x000fe200000000ff */
[----:B------:R1:W-:Y:S01]  /*11b00*/  STS.128 [R50], R4 ;  /* 0x0000000432007388 */ /* 0x0003e20000000c00 */
[----:B------:R-:W-:-:S05]  /*11b10*/  F2FP.F16.F32.PACK_AB R11, R44, R11 ;  /* 0x0000000b2c0b723e */ /* 0x000fca00000000ff */
[----:B------:R1:W-:Y:S02]  /*11b20*/  STS.128 [R33+0x14400], R8 ;  /* 0x0144000821007388 */ /* 0x0003e40000000c00 */
.L_x_622:
[----:B------:R-:W-:Y:S05]  /*11b30*/  BSYNC B1 ;  /* 0x0000000000017941 */ /* 0x000fea0003800000 */
.L_x_621:
[----:B01----:R-:W-:Y:S01]  /*11b40*/  VIADD R4, R224, 0x40 ;  /* 0x00000040e0047836 */ /* 0x003fe20000000000 */
[----:B------:R-:W-:Y:S04]  /*11b50*/  BSSY B1, `(.L_x_625) ;  /* 0x00000c2000017945 */ /* 0x000fe80003800000 */
[----:B------:R-:W-:-:S13]  /*11b60*/  ISETP.GE.AND P0, PT, R4, R0, PT ;  /* 0x000000000400720c */ /* 0x000fda0003f06270 */
[----:B------:R-:W-:Y:S05]  /*11b70*/  @P0 BRA `(.L_x_626) ;  /* 0x0000000800fc0947 */ /* 0x000fea0003800000 */
[----:B-----5:R0:W5:Y:S01]  /*11b80*/  LDL R51, [R1+0x54] ;  /* 0x0000540001337983 */ /* 0x0201620000100800 */
[----:B------:R-:W1:Y:S01]  /*11b90*/  LDC R33, c[0x0][0x3f4] ;  /* 0x0000fd00ff217b82 */ /* 0x000e620000000800 */
[C---:B------:R-:W-:Y:S01]  /*11ba0*/  IADD3 R52, R224.reuse, 0x40, RZ ;  /* 0x00000040e0347810 */ /* 0x040fe20007ffe0ff */
[----:B------:R-:W-:Y:S01]  /*11bb0*/  VIADD R53, R224, 0x40 ;  /* 0x00000040e0357836 */ /* 0x000fe20000000000 */
[----:B------:R-:W-:Y:S03]  /*11bc0*/  BSSY B2, `(.L_x_627) ;  /* 0x0000061000027945 */ /* 0x000fe60003800000 */
[----:B------:R-:W-:Y:S01]  /*11bd0*/  IMAD.SHL.U32 R52, R52, 0x40, RZ ;  /* 0x0000004034347824 */ /* 0x000fe200078e00ff */
[----:B------:R-:W-:-:S04]  /*11be0*/  SHF.L.U32 R53, R53, 0x6, RZ ;  /* 0x0000000635357819 */ /* 0x000fc800000006ff */
        /* <DEDUP_REMOVED lines=16> */
[----:B------:R-:W-:-:S03]  /*11cf0*/  LOP3.LUT R4, R53, 0x38, R5, 0xf8, !PT ;  /* 0x0000003835047812 */ /* 0x000fc600078ef805 */
[----:B------:R-:W-:Y:S01]  /*11d00*/  IMAD.SHL.U32 R7, R7, 0x400, RZ ;  /* 0x0000040007077824 */ /* 0x000fe200078e00ff */
[----:B------:R-:W-:-:S04]  /*11d10*/  LOP3.LUT R8, R4, R52, RZ, 0x3c, !PT ;  /* 0x0000003404087212 */ /* 0x000fc800078e3cff */
[----:B------:R-:W-:Y:S02]  /*11d20*/  LOP3.LUT R9, R7, 0x7fffe000, RZ, 0xc0, !PT ;  /* 0x7fffe00007097812 */ /* 0x000fe400078ec0ff */
[----:B---3--:R-:W0:Y:S02]  /*11d30*/  LDS.128 R4, [R54] ;  /* 0x0000000036047984 */ /* 0x008e240000000c00 */
[----:B-----5:R-:W-:-:S04]  /*11d40*/  IADD3 R8, R8, R9, R51 ;  /* 0x0000000908087210 */ /* 0x020fc80007ffe033 */
[----:B------:R-:W-:-:S05]  /*11d50*/  LEA R34, R8, R23, 0x1 ;  /* 0x0000001708227211 */ /* 0x000fca00078e08ff */
        /* <DEDUP_REMOVED lines=71> */
.L_x_628:
[----:B------:R-:W-:Y:S05]  /*121d0*/  BSYNC B2 ;  /* 0x0000000000027941 */ /* 0x000fea0003800000 */
.L_x_627:
        /* <DEDUP_REMOVED lines=18> */
[----:B-----5:R-:W-:Y:S01]  /*12300*/  IADD3 R8, R8, R9, R51 ;  /* 0x0000000908087210 */ /* 0x020fe20007ffe033 */
[----:B------:R-:W-:-:S03]  /*12310*/  HADD2.F32 R51, -RZ, R20.H1_H1 ;  /* 0x30000014ff337230 */ /* 0x000fc60000004100 */
        /* <DEDUP_REMOVED lines=69> */
.L_x_626:
[----:B------:R-:W-:Y:S05]  /*12770*/  BSYNC B1 ;  /* 0x0000000000017941 */ /* 0x000fea0003800000 */
.L_x_625:
[----:B01----:R-:W-:-:S05]  /*12780*/  VIADD R5, R224, 0x60 ;  /* 0x00000060e0057836 */ /* 0x003fca0000000000 */
[----:B------:R-:W-:-:S13]  /*12790*/  ISETP.GE.AND P0, PT, R5, R0, PT ;  /* 0x000000000500720c */ /* 0x000fda0003f06270 */
[----:B------:R-:W-:Y:S05]  /*127a0*/  @P0 BRA `(.L_x_605) ;  /* 0x0000000c001c0947 */ /* 0x000fea0003800000 */
[----:B------:R0:W5:Y:S01]  /*127b0*/  LDL R49, [R1+0x118] ;  /* 0x0001180001317983 */ /* 0x0001620000100800 */
[----:B------:R-:W1:Y:S01]  /*127c0*/  LDC R33, c[0x0][0x3f4] ;  /* 0x0000fd00ff217b82 */ /* 0x000e620000000800 */
[----:B-----5:R-:W-:Y:S01]  /*127d0*/  VIADD R51, R224, 0x60 ;  /* 0x00000060e0337836 */ /* 0x020fe20000000000 */
[----:B------:R-:W-:Y:S04]  /*127e0*/  BSSY B1, `(.L_x_629) ;  /* 0x000005f000017945 */ /* 0x000fe80003800000 */
[----:B------:R-:W-:-:S04]  /*127f0*/  SHF.L.U32 R51, R51, 0x6, RZ ;  /* 0x0000000633337819 */ /* 0x000fc800000006ff */
[----:B------:R-:W-:Y:S02]  /*12800*/  LOP3.LUT R51, R51, 0x1c0, RZ, 0xc0, !PT ;  /* 0x000001c033337812 */ /* 0x000fe400078ec0ff */
[-C--:B-1----:R-:W-:Y:S02]  /*12810*/  ISETP.GE.AND P0, PT, R16, R33.reuse, PT ;  /* 0x000000211000720c */ /* 0x082fe40003f06270 */
[----:B------:R-:W-:-:S11]  /*12820*/  ISETP.GE.AND P1, PT, R214, R33, PT ;  /* 0x00000021d600720c */ /* 0x000fd60003f26270 */
[----:B0-----:R-:W-:Y:S05]  /*12830*/  @P0 BRA `(.L_x_630) ;  /* 0x0000000400640947 */ /* 0x001fea0003800000 */
[----:B------:R-:W2:Y:S04]  /*12840*/  LDL R4, [R1+0x70] ;  /* 0x0000700001047983 */ /* 0x000ea80000100800 */
[----:B------:R-:W3:Y:S01]  /*12850*/  LDL R52, [R1+0x1a0] ;  /* 0x0001a00001347983 */ /* 0x000ee20000100800 */
[----:B------:R-:W-:Y:S01]  /*12860*/  SHF.R.U32.HI R7, RZ, 0x3, R51 ;  /* 0x00000003ff077819 */ /* 0x000fe20000011633 */
[----:B------:R-:W-:Y:S02]  /*12870*/  HADD2.F32 R46, -RZ, R29.H0_H0 ;  /* 0x2000001dff2e7230 */ /* 0x000fe40000004100 */
[----:B------:R-:W-:Y:S02]  /*12880*/  HADD2.F32 R44, -RZ, R25.H0_H0 ;  /* 0x20000019ff2c7230 */ /* 0x000fe40000004100 */
[----:B------:R-:W-:-:S02]  /*12890*/  HADD2.F32 R47, -RZ, R30.H0_H0 ;  /* 0x2000001eff2f7230 */ /* 0x000fc40000004100 */
[----:B------:R-:W-:Y:S02]  /*128a0*/  HADD2.F32 R45, -RZ, R26.H0_H0 ;  /* 0x2000001aff2d7230 */ /* 0x000fe40000004100 */
[----:B------:R-:W-:Y:S02]  /*128b0*/  HADD2.F32 R50, -RZ, R29.H1_H1 ;  /* 0x3000001dff327230 */ /* 0x000fe40000004100 */
        /* <DEDUP_REMOVED lines=10> */
[----:B------:R-:W-:-:S04]  /*12960*/  IADD3 R0, R0, R9, R49 ;  /* 0x0000000900007210 */ /* 0x000fc80007ffe031 */
        /* <DEDUP_REMOVED lines=11> */
[-C--:B------:R-:W-:Y:S01]  /*12a20*/  FMUL.FTZ R9, R46, R5.reuse ;  /* 0x000000052e097220 */ /* 0x080fe20000410000 */
[----:B------:R-:W-:Y:S02]  /*12a30*/  HADD2.F32 R39, -RZ, R8.H1_H1 ;  /* 0x30000008ff277230 */ /* 0x000fe40000004100 */
[----:B------:R-:W-:Y:S01]  /*12a40*/  FMUL.FTZ R43, R44, R5 ;  /* 0x000000052c2b7220 */ /* 0x000fe20000410000 */
[----:B------:R-:W-:Y:S01]  /*12a50*/  FMUL.FTZ R25, R50, R40 ;  /* 0x0000002832197220 */ /* 0x000fe20000410000 */
[----:B------:R-:W-:Y:S01]  /*12a60*/  FFMA.FTZ R5, R44, R36, -R9 ;  /* 0x000000242c057223 */ /* 0x000fe20000010809 */
[----:B------:R-:W-:Y:S01]  /*12a70*/  FMUL.FTZ R29, R48, R40 ;  /* 0x00000028301d7220 */ /* 0x000fe20000410000 */
[----:B------:R-:W-:Y:S01]  /*12a80*/  FFMA.FTZ R9, R46, R36, R43 ;  /* 0x000000242e097223 */ /* 0x000fe2000001002b */
[-C--:B------:R-:W-:Y:S01]  /*12a90*/  FMUL.FTZ R44, R47, R39.reuse ;  /* 0x000000272f2c7220 */ /* 0x080fe20000410000 */
[----:B------:R-:W-:Y:S01]  /*12aa0*/  FMUL.FTZ R46, R45, R39 ;  /* 0x000000272d2e7220 */ /* 0x000fe20000410000 */
[----:B------:R-:W-:-:S02]  /*12ab0*/  HADD2.F32 R43, -RZ, R30.H1_H1 ;  /* 0x3000001eff2b7230 */ /* 0x000fc40000004100 */
[-C--:B------:R-:W-:Y:S01]  /*12ac0*/  FFMA.FTZ R25, R48, R38.reuse, -R25 ;  /* 0x0000002630197223 */ /* 0x080fe20000010819 */
[-C--:B------:R-:W-:Y:S01]  /*12ad0*/  FFMA.FTZ R36, R45, R37.reuse, -R44 ;  /* 0x000000252d247223 */ /* 0x080fe2000001082c */
[----:B------:R-:W-:Y:S01]  /*12ae0*/  FFMA.FTZ R46, R47, R37, R46 ;  /* 0x000000252f2e7223 */ /* 0x000fe2000001002e */
[----:B------:R-:W-:Y:S02]  /*12af0*/  HADD2.F32 R37, -RZ, R26.H1_H1 ;  /* 0x3000001aff257230 */ /* 0x000fe40000004100 */
[----:B------:R-:W-:Y:S01]  /*12b00*/  FFMA.FTZ R29, R50, R38, R29 ;  /* 0x00000026321d7223 */ /* 0x000fe2000001001d */
[----:B------:R-:W-:Y:S02]  /*12b10*/  HADD2.F32 R42, -RZ, R10.H0_H0 ;  /* 0x2000000aff2a7230 */ /* 0x000fe40000004100 */
[-C--:B------:R-:W-:Y:S01]  /*12b20*/  FMUL.FTZ R26, R43, R41.reuse ;  /* 0x000000292b1a7220 */ /* 0x080fe20000410000 */
[----:B------:R-:W-:Y:S02]  /*12b30*/  HADD2.F32 R38, -RZ, R27.H0_H0 ;  /* 0x2000001bff267230 */ /* 0x000fe40000004100 */
[----:B------:R-:W-:Y:S01]  /*12b40*/  FMUL.FTZ R30, R37, R41 ;  /* 0x00000029251e7220 */ /* 0x000fe20000410000 */
[----:B------:R-:W-:-:S02]  /*12b50*/  HADD2.F32 R44, -RZ, R31.H0_H0 ;  /* 0x2000001fff2c7230 */ /* 0x000fc40000004100 */
[-C--:B------:R-:W-:Y:S01]  /*12b60*/  FFMA.FTZ R26, R37, R35.reuse, -R26 ;  /* 0x00000023251a7223 */ /* 0x080fe2000001081a */
[----:B------:R-:W-:Y:S02]  /*12b70*/  HADD2.F32 R10, -RZ, R10.H1_H1 ;  /* 0x3000000aff0a7230 */ /* 0x000fe40000004100 */
[-C--:B------:R-:W-:Y:S01]  /*12b80*/  FMUL.FTZ R39, R38, R42.reuse ;  /* 0x0000002a26277220 */ /* 0x080fe20000410000 */
[----:B------:R-:W-:Y:S02]  /*12b90*/  HADD2.F32 R48, -RZ, R32.H0_H0 ;  /* 0x20000020ff307230 */ /* 0x000fe40000004100 */
[----:B------:R-:W-:Y:S01]  /*12ba0*/  FMUL.FTZ R37, R44, R42 ;  /* 0x0000002a2c257220 */ /* 0x000fe20000410000 */
[----:B------:R-:W-:Y:S02]  /*12bb0*/  HADD2.F32 R40, -RZ, R28.H0_H0 ;  /* 0x2000001cff287230 */ /* 0x000fe40000004100 */
[----:B------:R-:W-:Y:S01]  /*12bc0*/  FFMA.FTZ R30, R43, R35, R30 ;  /* 0x000000232b1e7223 */ /* 0x000fe2000001001e */
[----:B------:R-:W-:-:S02]  /*12bd0*/  HADD2.F32 R8, -RZ, R11.H0_H0 ;  /* 0x2000000bff087230 */ /* 0x000fc40000004100 */
[----:B------:R-:W-:Y:S01]  /*12be0*/  FMUL.FTZ R35, R48, R10 ;  /* 0x0000000a30237220 */ /* 0x000fe20000410000 */
[-C--:B------:R-:W-:Y:S01]  /*12bf0*/  FFMA.FTZ R37, R38, R34.reuse, -R37 ;  /* 0x0000002226257223 */ /* 0x080fe20000010825 */
[----:B------:R-:W-:Y:S01]  /*12c00*/  FFMA.FTZ R39, R44, R34, R39 ;  /* 0x000000222c277223 */ /* 0x000fe20000010027 */
[C---:B------:R-:W-:Y:S01]  /*12c10*/  FMUL.FTZ R41, R40.reuse, R10 ;  /* 0x0000000a28297220 */ /* 0x040fe20000410000 */
[----:B------:R-:W-:Y:S02]  /*12c20*/  HADD2.F32 R11, -RZ, R11.H1_H1 ;  /* 0x3000000bff0b7230 */ /* 0x000fe40000004100 */
[----:B------:R-:W-:Y:S01]  /*12c30*/  FFMA.FTZ R10, R40, R6, -R35 ;  /* 0x00000006280a7223 */ /* 0x000fe20000010823 */
[----:B------:R-:W-:Y:S02]  /*12c40*/  HADD2.F32 R38, -RZ, R31.H1_H1 ;  /* 0x3000001fff267230 */ /* 0x000fe40000004100 */
[----:B------:R-:W-:Y:S02]  /*12c50*/  HADD2.F32 R34, -RZ, R27.H1_H1 ;  /* 0x3000001bff227230 */ /* 0x000fe40000004100 */
[----:B------:R-:W-:-:S02]  /*12c60*/  HADD2.F32 R43, -RZ, R32.H1_H1 ;  /* 0x30000020ff2b7230 */ /* 0x000fc40000004100 */
[----:B------:R-:W-:Y:S01]  /*12c70*/  FMUL.FTZ R27, R38, R8 ;  /* 0x00000008261b7220 */ /* 0x000fe20000410000 */
[----:B------:R-:W-:Y:S02]  /*12c80*/  HADD2.F32 R35, -RZ, R28.H1_H1 ;  /* 0x3000001cff237230 */ /* 0x000fe40000004100 */
[----:B------:R-:W-:Y:S01]  /*12c90*/  FFMA.FTZ R28, R48, R6, R41 ;  /* 0x00000006301c7223 */ /* 0x000fe20000010029 */
[--C-:B------:R-:W-:Y:S02]  /*12ca0*/  HADD2.F32 R4, -RZ, R7.reuse.H0_H0 ;  /* 0x20000007ff047230 */ /* 0x100fe40000004100 */
[C---:B------:R-:W-:Y:S01]  /*12cb0*/  FMUL.FTZ R31, R34.reuse, R8 ;  /* 0x00000008221f7220 */ /* 0x040fe20000410000 */
[----:B------:R-:W-:Y:S02]  /*12cc0*/  HADD2.F32 R7, -RZ, R7.H1_H1 ;  /* 0x30000007ff077230 */ /* 0x000fe40000004100 */
[-C--:B------:R-:W-:Y:S01]  /*12cd0*/  FMUL.FTZ R6, R43, R11.reuse ;  /* 0x0000000b2b067220 */ /* 0x080fe20000410000 */
[C---:B------:R-:W-:Y:S01]  /*12ce0*/  FMUL.FTZ R8, R35.reuse, R11 ;  /* 0x0000000b23087220 */ /* 0x040fe20000410000 */
[-C--:B------:R-:W-:Y:S01]  /*12cf0*/  FFMA.FTZ R27, R34, R4.reuse, -R27 ;  /* 0x00000004221b7223 */ /* 0x080fe2000001081b */
[----:B------:R-:W-:Y:S01]  /*12d00*/  FFMA.FTZ R11, R38, R4, R31 ;  /* 0x00000004260b7223 */ /* 0x000fe2000001001f */
[-C--:B------:R-:W-:Y:S01]  /*12d10*/  FFMA.FTZ R32, R35, R7.reuse, -R6 ;  /* 0x0000000723207223 */ /* 0x080fe20000010806 */
[----:B------:R-:W-:Y:S01]  /*12d20*/  FFMA.FTZ R34, R43, R7, R8 ;  /* 0x000000072b227223 */ /* 0x000fe20000010008 */
[----:B------:R-:W-:-:S02]  /*12d30*/  F2FP.F16.F32.PACK_AB R4, R36, R5 ;  /* 0x000000052404723e */ /* 0x000fc400000000ff */
[----:B------:R-:W-:Y:S02]  /*12d40*/  F2FP.F16.F32.PACK_AB R8, R46, R9 ;  /* 0x000000092e08723e */ /* 0x000fe400000000ff */
        /* <DEDUP_REMOVED lines=8> */
.L_x_630:
[----:B------:R-:W-:Y:S05]  /*12dd0*/  BSYNC B1 ;  /* 0x0000000000017941 */ /* 0x000fea0003800000 */
.L_x_629:
[----:B------:R-:W-:Y:S05]  /*12de0*/  @P1 BRA `(.L_x_605) ;  /* 0x00000004008c1947 */ /* 0x000fea0003800000 */
[----:B0-----:R-:W2:Y:S04]  /*12df0*/  LDL R0, [R1+0x11c] ;  /* 0x00011c0001007983 */ /* 0x001ea80000100800 */
[----:B------:R-:W3:Y:S01]  /*12e00*/  LDL R4, [R1+0x114] ;  /* 0x0001140001047983 */ /* 0x000ee20000100800 */
[----:B------:R-:W-:Y:S02]  /*12e10*/  SHF.R.S32.HI R5, RZ, 0x1f, R214 ;  /* 0x0000001fff057819 */ /* 0x000fe400000114d6 */
[----:B------:R-:W-:Y:S01]  /*12e20*/  SHF.R.U32.HI R7, RZ, 0x3, R51 ;  /* 0x00000003ff077819 */ /* 0x000fe20000011633 */
[----:B------:R-:W-:Y:S02]  /*12e30*/  HADD2.F32 R36, -RZ, R15.H0_H0 ;  /* 0x2000000fff247230 */ /* 0x000fe40000004100 */
[----:B------:R-:W-:-:S02]  /*12e40*/  HADD2.F32 R34, -RZ, R3.H0_H0 ;  /* 0x20000003ff227230 */ /* 0x000fc40000004100 */
[----:B------:R-:W-:Y:S02]  /*12e50*/  HADD2.F32 R41, -RZ, R20.H0_H0 ;  /* 0x20000014ff297230 */ /* 0x000fe40000004100 */
[----:B------:R-:W-:Y:S01]  /*12e60*/  HADD2.F32 R39, -RZ, R12.H0_H0 ;  /* 0x2000000cff277230 */ /* 0x000fe20000004100 */
[----:B--2---:R-:W-:Y:S02]  /*12e70*/  R2UR UR4, R0 ;  /* 0x00000000000472ca */ /* 0x004fe400000e0000 */
[CC--:B------:R-:W-:Y:S02]  /*12e80*/  LEA.HI R0, R5.reuse, R214.reuse, RZ, 0x6 ;  /* 0x000000d605007211 */ /* 0x0c0fe400078f30ff */
[----:B------:R-:W-:Y:S02]  /*12e90*/  LEA.HI R5, R5, R214, RZ, 0x3 ;  /* 0x000000d605057211 */ /* 0x000fe400078f18ff */
[----:B---3--:R-:W-:Y:S01]  /*12ea0*/  LEA.HI R33, R33, R4, RZ, 0x1d ;  /* 0x0000000421217211 */ /* 0x008fe200078fe8ff */
[----:B------:R-:W-:Y:S01]  /*12eb0*/  IMAD.SHL.U32 R4, R0, 0x80, RZ ;  /* 0x0000008000047824 */ /* 0x000fe200078e00ff */
[----:B------:R-:W-:-:S02]  /*12ec0*/  LOP3.LUT R6, R51, 0x38, R5, 0xf8, !PT ;  /* 0x0000003833067812 */ /* 0x000fc400078ef805 */
[----:B------:R-:W-:Y:S02]  /*12ed0*/  SHF.R.S32.HI R0, RZ, 0x1f, R33 ;  /* 0x0000001fff007819 */ /* 0x000fe40000011421 */
[----:B------:R-:W-:Y:S01]  /*12ee0*/  LOP3.LUT R5, R4, 0xffffe000, RZ, 0xc0, !PT ;  /* 0xffffe00004057812 */ /* 0x000fe200078ec0ff */
[----:B------:R-:W-:Y:S01]  /*12ef0*/  IMAD.SHL.U32 R4, R33, 0x8, RZ ;  /* 0x0000000821047824 */ /* 0x000fe200078e00ff */
[----:B------:R-:W-:Y:S02]  /*12f00*/  LOP3.LUT R6, R6, R7, RZ, 0x3c, !PT ;  /* 0x0000000706067212 */ /* 0x000fe400078e3cff */
[----:B------:R-:W-:Y:S02]  /*12f10*/  LEA.HI R0, R0, R33, RZ, 0x3 ;  /* 0x0000002100007211 */ /* 0x000fe400078f18ff */
[----:B------:R-:W-:Y:S02]  /*12f20*/  IADD3 R6, R6, R5, R49 ;  /* 0x0000000506067210 */ /* 0x000fe40007ffe031 */
[----:B------:R-:W-:-:S02]  /*12f30*/  LOP3.LUT R4, R51, 0x38, R4, 0xf8, !PT ;  /* 0x0000003833047812 */ /* 0x000fc400078ef804 */
[----:B------:R-:W-:Y:S02]  /*12f40*/  SHF.L.U32 R5, R0, 0xa, RZ ;  /* 0x0000000a00057819 */ /* 0x000fe400000006ff */
[----:B------:R-:W-:Y:S02]  /*12f50*/  LOP3.LUT R8, R4, R7, RZ, 0x3c, !PT ;  /* 0x0000000704087212 */ /* 0x000fe400078e3cff */
[----:B------:R-:W-:-:S04]  /*12f60*/  LOP3.LUT R9, R5, 0x7fffe000, RZ, 0xc0, !PT ;  /* 0x7fffe00005097812 */ /* 0x000fc800078ec0ff */
[----:B------:R-:W-:-:S05]  /*12f70*/  IADD3 R8, R8, R9, R49 ;  /* 0x0000000908087210 */ /* 0x000fca0007ffe031 */
[----:B------:R-:W-:Y:S01]  /*12f80*/  IMAD R25, R8, 0x2, R23 ;  /* 0x0000000208197824 */ /* 0x000fe200078e0217 */
[----:B------:R-:W-:-:S04]  /*12f90*/  LEA R0, R6, UR4, 0x1 ;  /* 0x0000000406007c11 */ /* 0x000fc8000f8e08ff */
[----:B------:R-:W0:Y:S04]  /*12fa0*/  LDS.128 R8, [R25+0x14400] ;  /* 0x0144000019087984 */ /* 0x000e280000000c00 */
[----:B------:R-:W1:Y:S01]  /*12fb0*/  LDS.128 R4, [R0] ;  /* 0x0000000000047984 */ /* 0x000e620000000c00 */
[--C-:B0-----:R-:W-:Y:S02]  /*12fc0*/  HADD2.F32 R30, -RZ, R8.reuse.H0_H0 ;  /* 0x20000008ff1e7230 */ /* 0x101fe40000004100 */
[----:B------:R-:W-:Y:S02]  /*12fd0*/  HADD2.F32 R8, -RZ, R8.H1_H1 ;  /* 0x30000008ff087230 */ /* 0x000fe40000004100 */
[--C-:B-1----:R-:W-:Y:S02]  /*12fe0*/  HADD2.F32 R26, -RZ, R4.reuse.H0_H0 ;  /* 0x20000004ff1a7230 */ /* 0x102fe40000004100 */
[-C--:B------:R-:W-:Y:S01]  /*12ff0*/  FMUL.FTZ R35, R36, R30.reuse ;  /* 0x0000001e24237220 */ /* 0x080fe20000410000 */
[----:B------:R-:W-:Y:S01]  /*13000*/  FMUL.FTZ R37, R34, R30 ;  /* 0x0000001e22257220 */ /* 0x000fe20000410000 */
[----:B------:R-:W-:-:S02]  /*13010*/  HADD2.F32 R27, -RZ, R4.H1_H1 ;  /* 0x30000004ff1b7230 */ /* 0x000fc40000004100 */
[-C--:B------:R-:W-:Y:S01]  /*13020*/  FFMA.FTZ R35, R34, R26.reuse, -R35 ;  /* 0x0000001a22237223 */ /* 0x080fe20000010823 */
[----:B------:R-:W-:Y:S02]  /*13030*/  HADD2.F32 R31, -RZ, R9.H0_H0 ;  /* 0x20000009ff1f7230 */ /* 0x000fe40000004100 */
[----:B------:R-:W-:Y:S01]  /*13040*/  FFMA.FTZ R37, R36, R26, R37 ;  /* 0x0000001a24257223 */ /* 0x000fe20000010025 */
[----:B------:R-:W-:Y:S02]  /*13050*/  HADD2.F32 R34, -RZ, R15.H1_H1 ;  /* 0x3000000fff227230 */ /* 0x000fe40000004100 */
[-C--:B------:R-:W-:Y:S01]  /*13060*/  FMUL.FTZ R30, R41, R8.reuse ;  /* 0x00000008291e7220 */ /* 0x080fe20000410000 */
[----:B------:R-:W-:Y:S02]  /*13070*/  HADD2.F32 R26, -RZ, R3.H1_H1 ;  /* 0x30000003ff1a7230 */ /* 0x000fe40000004100 */
[----:B------:R-:W-:Y:S01]  /*13080*/  FMUL.FTZ R8, R39, R8 ;  /* 0x0000000827087220 */ /* 0x000fe20000410000 */
[----:B------:R-:W-:-:S02]  /*13090*/  HADD2.F32 R28, -RZ, R5.H0_H0 ;  /* 0x20000005ff1c7230 */ /* 0x000fc40000004100 */
[----:B------:R-:W-:Y:S01]  /*130a0*/  FFMA.FTZ R30, R39, R27, -R30 ;  /* 0x0000001b271e7223 */ /* 0x000fe2000001081e */
[-C--:B------:R-:W-:Y:S01]  /*130b0*/  FMUL.FTZ R3, R34, R31.reuse ;  /* 0x0000001f22037220 */ /* 0x080fe20000410000 */
[----:B------:R-:W-:Y:S02]  /*130c0*/  HADD2.F32 R9, -RZ, R9.H1_H1 ;  /* 0x30000009ff097230 */ /* 0x000fe40000004100 */
[----:B------:R-:W-:Y:S01]  /*130d0*/  FMUL.FTZ R31, R26, R31 ;  /* 0x0000001f1a1f7220 */ /* 0x000fe20000410000 */
[----:B------:R-:W-:Y:S02]  /*130e0*/  HADD2.F32 R39, -RZ, R20.H1_H1 ;  /* 0x30000014ff277230 */ /* 0x000fe40000004100 */
[----:B------:R-:W-:Y:S02]  /*130f0*/  HADD2.F32 R15, -RZ, R12.H1_H1 ;  /* 0x3000000cff0f7230 */ /* 0x000fe40000004100 */
[----:B------:R-:W-:Y:S01]  /*13100*/  FFMA.FTZ R8, R41, R27, R8 ;  /* 0x0000001b29087223 */ /* 0x000fe20000010008 */
[----:B------:R-:W-:-:S02]  /*13110*/  HADD2.F32 R5, -RZ, R5.H1_H1 ;  /* 0x30000005ff057230 */ /* 0x000fc40000004100 */
[-C--:B------:R-:W-:Y:S01]  /*13120*/  FFMA.FTZ R31, R34, R28.reuse, R31 ;  /* 0x0000001c221f7223 */ /* 0x080fe2000001001f */
[--C-:B------:R-:W-:Y:S02]  /*13130*/  HADD2.F32 R32, -RZ, R10.reuse.H0_H0 ;  /* 0x2000000aff207230 */ /* 0x100fe40000004100 */
[-C--:B------:R-:W-:Y:S01]  /*13140*/  FMUL.FTZ R12, R39, R9.reuse ;  /* 0x00000009270c7220 */ /* 0x080fe20000410000 */
[----:B------:R-:W-:Y:S02]  /*13150*/  HADD2.F32 R41, -RZ, R21.H0_H0 ;  /* 0x20000015ff297230 */ /* 0x000fe40000004100 */
[----:B------:R-:W-:Y:S01]  /*13160*/  FMUL.FTZ R20, R15, R9 ;  /* 0x000000090f147220 */ /* 0x000fe20000410000 */
[----:B------:R-:W-:Y:S02]  /*13170*/  HADD2.F32 R10, -RZ, R10.H1_H1 ;  /* 0x3000000aff0a7230 */ /* 0x000fe40000004100 */
[----:B------:R-:W-:Y:S02]  /*13180*/  HADD2.F32 R34, -RZ, R24.H0_H0 ;  /* 0x20000018ff227230 */ /* 0x000fe40000004100 */
[----:B------:R-:W-:Y:S01]  /*13190*/  FFMA.FTZ R3, R26, R28, -R3 ;  /* 0x0000001c1a037223 */ /* 0x000fe20000010803 */
[----:B------:R-:W-:-:S02]  /*131a0*/  HADD2.F32 R29, -RZ, R6.H0_H0 ;  /* 0x20000006ff1d7230 */ /* 0x000fc40000004100 */
[-C--:B------:R-:W-:Y:S01]  /*131b0*/  FFMA.FTZ R12, R15, R5.reuse, -R12 ;  /* 0x000000050f0c7223 */ /* 0x080fe2000001080c */
[----:B------:R-:W-:Y:S02]  /*131c0*/  HADD2.F32 R27, -RZ, R13.H0_H0 ;  /* 0x2000000dff1b7230 */ /* 0x000fe40000004100 */
[----:B------:R-:W-:Y:S01]  /*131d0*/  FMUL.FTZ R26, R41, R32 ;  /* 0x00000020291a7220 */ /* 0x000fe20000410000 */
[----:B------:R-:W-:Y:S02]  /*131e0*/  HADD2.F32 R6, -RZ, R6.H1_H1 ;  /* 0x30000006ff067230 */ /* 0x000fe40000004100 */
[----:B------:R-:W-:Y:S01]  /*131f0*/  FFMA.FTZ R20, R39, R5, R20 ;  /* 0x0000000527147223 */ /* 0x000fe20000010014 */
[----:B------:R-:W-:Y:S02]  /*13200*/  HADD2.F32 R28, -RZ, R14.H0_H0 ;  /* 0x2000000eff1c7230 */ /* 0x000fe40000004100 */
[----:B------:R-:W-:Y:S01]  /*13210*/  FMUL.FTZ R5, R34, R10 ;  /* 0x0000000a22057220 */ /* 0x000fe20000410000 */
[----:B------:R-:W-:-:S02]  /*13220*/  HADD2.F32 R33, -RZ, R11.H0_H0 ;  /* 0x2000000bff217230 */ /* 0x000fc40000004100 */
[C---:B------:R-:W-:Y:S01]  /*13230*/  FMUL.FTZ R32, R27.reuse, R32 ;  /* 0x000000201b207220 */ /* 0x040fe20000410000 */
[----:B------:R-:W-:Y:S01]  /*13240*/  FFMA.FTZ R26, R27, R29, -R26 ;  /* 0x0000001d1b1a7223 */ /* 0x000fe2000001081a */
[----:B------:R-:W-:Y:S02]  /*13250*/  HADD2.F32 R11, -RZ, R11.H1_H1 ;  /* 0x3000000bff0b7230 */ /* 0x000fe40000004100 */
[C---:B------:R-:W-:Y:S01]  /*13260*/  FMUL.FTZ R9, R28.reuse, R10 ;  /* 0x0000000a1c097220 */ /* 0x040fe20000410000 */
[----:B------:R-:W-:Y:S01]  /*13270*/  FFMA.FTZ R15, R28, R6, -R5 ;  /* 0x000000061c0f7223 */ /* 0x000fe20000010805 */
[----:B------:R-:W-:Y:S02]  /*13280*/  HADD2.F32 R36, -RZ, R21.H1_H1 ;  /* 0x30000015ff247230 */ /* 0x000fe40000004100 */
[----:B------:R-:W-:Y:S02]  /*13290*/  HADD2.F32 R27, -RZ, R24.H1_H1 ;  /* 0x30000018ff1b7230 */ /* 0x000fe40000004100 */
[----:B------:R-:W-:-:S02]  /*132a0*/  HADD2.F32 R28, -RZ, R13.H1_H1 ;  /* 0x3000000dff1c7230 */ /* 0x000fc40000004100 */
[----:B------:R-:W-:Y:S02]  /*132b0*/  HADD2.F32 R21, -RZ, R14.H1_H1 ;  /* 0x3000000eff157230 */ /* 0x000fe40000004100 */
[----:B------:R-:W-:Y:S01]  /*132c0*/  FFMA.FTZ R13, R34, R6, R9 ;  /* 0x00000006220d7223 */ /* 0x000fe20000010009 */
[--C-:B------:R-:W-:Y:S02]  /*132d0*/  HADD2.F32 R4, -RZ, R7.reuse.H0_H0 ;  /* 0x20000007ff047230 */ /* 0x100fe40000004100 */
[----:B------:R-:W-:Y:S01]  /*132e0*/  FMUL.FTZ R5, R36, R33 ;  /* 0x0000002124057220 */ /* 0x000fe20000410000 */
[----:B------:R-:W-:Y:S02]  /*132f0*/  HADD2.F32 R7, -RZ, R7.H1_H1 ;  /* 0x30000007ff077230 */ /* 0x000fe40000004100 */
[----:B------:R-:W-:Y:S01]  /*13300*/  FMUL.FTZ R6, R27, R11 ;  /* 0x0000000b1b067220 */ /* 0x000fe20000410000 */
[C---:B------:R-:W-:Y:S01]  /*13310*/  FMUL.FTZ R33, R28.reuse, R33 ;  /* 0x000000211c217220 */ /* 0x040fe20000410000 */
[C---:B------:R-:W-:Y:S01]  /*13320*/  FMUL.FTZ R10, R21.reuse, R11 ;  /* 0x0000000b150a7220 */ /* 0x040fe20000410000 */
[-C--:B------:R-:W-:Y:S01]  /*13330*/  FFMA.FTZ R11, R28, R4.reuse, -R5 ;  /* 0x000000041c0b7223 */ /* 0x080fe20000010805 */
[----:B------:R-:W-:Y:S01]  /*13340*/  FFMA.FTZ R14, R21, R7, -R6 ;  /* 0x00000007150e7223 */ /* 0x000fe20000010806 */
[----:B------:R-:W-:Y:S01]  /*13350*/  FFMA.FTZ R32, R41, R29, R32 ;  /* 0x0000001d29207223 */ /* 0x000fe20000010020 */
[----:B------:R-:W-:Y:S01]  /*13360*/  FFMA.FTZ R33, R36, R4, R33 ;  /* 0x0000000424217223 */ /* 0x000fe20000010021 */
[----:B------:R-:W-:Y:S01]  /*13370*/  FFMA.FTZ R24, R27, R7, R10 ;  /* 0x000000071b187223 */ /* 0x000fe2000001000a */
[----:B------:R-:W-:-:S02]  /*13380*/  F2FP.F16.F32.PACK_AB R4, R30, R35 ;  /* 0x000000231e04723e */ /* 0x000fc400000000ff */
[----:B------:R-:W-:Y:S02]  /*13390*/  F2FP.F16.F32.PACK_AB R5, R12, R3 ;  /* 0x000000030c05723e */ /* 0x000fe400000000ff */
[----:B------:R-:W-:Y:S02]  /*133a0*/  F2FP.F16.F32.PACK_AB R6, R15, R26 ;  /* 0x0000001a0f06723e */ /* 0x000fe400000000ff */
[----:B------:R-:W-:Y:S02]  /*133b0*/  F2FP.F16.F32.PACK_AB R7, R14, R11 ;  /* 0x0000000b0e07723e */ /* 0x000fe400000000ff */
[----:B------:R-:W-:Y:S02]  /*133c0*/  F2FP.F16.F32.PACK_AB R8, R8, R37 ;  /* 0x000000250808723e */ /* 0x000fe400000000ff */
[----:B------:R-:W-:Y:S02]  /*133d0*/  F2FP.F16.F32.PACK_AB R9, R20, R31 ;  /* 0x0000001f1409723e */ /* 0x000fe400000000ff */
[----:B------:R-:W-:-:S02]  /*133e0*/  F2FP.F16.F32.PACK_AB R10, R13, R32 ;  /* 0x000000200d0a723e */ /* 0x000fc400000000ff */
[----:B------:R-:W-:Y:S01]  /*133f0*/  F2FP.F16.F32.PACK_AB R11, R24, R33 ;  /* 0x00000021180b723e */ /* 0x000fe200000000ff */
[----:B------:R4:W-:Y:S04]  /*13400*/  STS.128 [R0], R4 ;  /* 0x0000000400007388 */ /* 0x0009e80000000c00 */
[----:B------:R4:W-:Y:S02]  /*13410*/  STS.128 [R25+0x14400], R8 ;  /* 0x0144000819007388 */ /* 0x0009e40000000c00 */
.L_x_605:
[----:B------:R-:W-:Y:S05]  /*13420*/  BSYNC B0 ;  /* 0x0000000000007941 */ /* 0x000fea0003800000 */
.L_x_574:
[----:B------:R-:W-:Y:S01]  /*13430*/  @!PT LDS RZ, [RZ] ;  /* 0x00000000fffff984 */ /* 0x000fe20000000800 */
[----:B------:R-:W-:Y:S01]  /*13440*/  @!PT LDS RZ, [RZ] ;  /* 0x00000000fffff984 */ /* 0x000fe20000000800 */
[----:B------:R-:W-:Y:S01]  /*13450*/  @!PT LDS RZ, [RZ] ;  /* 0x00000000fffff984 */ /* 0x000fe20000000800 */
[----:B------:R-:W-:Y:S01]  /*13460*/  @!PT LDS RZ, [RZ] ;  /* 0x00000000fffff984 */ /* 0x000fe20000000800 */
[----:B------:R0:W-:Y:S06]  /*13470*/  MEMBAR.ALL.CTA ;  /* 0x0000000000007992 */ /* 0x0001ec0000008000 */
[----:B0-----:R-:W0:Y:S01]  /*13480*/  FENCE.VIEW.ASYNC.S ;  /* 0x00000000000073c6 */ /* 0x001e220000000000 */
[----:B------:R-:W-:Y:S05]  /*13490*/  WARPSYNC.ALL ;  /* 0x0000000000007948 */ /* 0x000fea0003800000 */
[----:B0-----:R-:W-:Y:S06]  /*134a0*/  BAR.SYNC.DEFER_BLOCKING 0xd, 0x100 ;  /* 0x0344000000007b1d */ /* 0x001fec0000010000 */
.L_x_572:
[----:B------:R-:W-:-:S06]  /*134b0*/  ULOP3.LUT UR4, UR60, 0x1, URZ, 0xfc, !UPT ;  /* 0x000000013c047892 */ /* 0x000fcc000f8efc3f */
[----:B01--4-:R-:W-:-:S05]  /*134c0*/  IMAD.U32 R0, RZ, RZ, UR4 ;  /* 0x00000004ff007e24 */ /* 0x013fca000f8e00ff */
[----:B------:R-:W-:-:S13]  /*134d0*/  ISETP.NE.AND P0, PT, R0, 0x3, PT ;  /* 0x000000030000780c */ /* 0x000fda0003f05270 */
[----:B------:R-:W-:Y:S05]  /*134e0*/  @!P0 BRA `(.L_x_631) ;  /* 0x0000000000048947 */ /* 0x000fea0003800000 */
[----:B------:R-:W-:Y:S01]  /*134f0*/  BPT.TRAP 0x1 ;  /* 0x000000040000795c */ /* 0x000fe20000300000 */
.L_x_631:
[----:B------:R-:W-:Y:S02]  /*13500*/  LEA R0, R226, R23, 0x3 ;  /* 0x00000017e2007211 */ /* 0x000fe400078e18ff */
[----:B------:R-:W-:-:S04]  /*13510*/  SHF.L.U32 R3, R229, 0x1f, RZ ;  /* 0x0000001fe5037819 */ /* 0x000fc800000006ff */
[----:B------:R0:W1:Y:S01]  /*13520*/  SYNCS.PHASECHK.TRANS64.TRYWAIT P1, [R0+URZ+0x38830], R3 ;  /* 0x03883003000075a7 */ /* 0x000062000802017f */
[----:B------:R-:W-:Y:S05]  /*13530*/  @!P0 BRA `(.L_x_632) ;  /* 0x0000000000048947 */ /* 0x000fea0003800000 */
[----:B------:R-:W-:Y:S01]  /*13540*/  BPT.TRAP 0x1 ;  /* 0x000000040000795c */ /* 0x000fe20000300000 */
.L_x_632:
[----:B------:R-:W-:Y:S01]  /*13550*/  IMAD.MOV.U32 R151, RZ, RZ, RZ ;  /* 0x000000ffff977224 */ /* 0x000fe200078e00ff */
[----:B-1----:R-:W-:Y:S06]  /*13560*/  @P1 BRA `(.L_x_633) ;  /* 0x0000000000081947 */ /* 0x002fec0003800000 */
[----:B------:R-:W1:Y:S02]  /*13570*/  SYNCS.PHASECHK.TRANS64.TRYWAIT P1, [R0+URZ+0x38830], R3 ;  /* 0x03883003000075a7 */ /* 0x000e64000802017f */
[----:B-1----:R-:W-:Y:S05]  /*13580*/  @!P1 BRA `(.L_x_634) ;  /* 0x00000188000c9947 */ /* 0x002fea0003800000 */
.L_x_633:
[----:B------:R-:W-:Y:S05]  /*13590*/  WARPSYNC.ALL ;  /* 0x0000000000007948 */ /* 0x000fea0003800000 */
[----:B01----:R-:W-:Y:S01]  /*135a0*/  VIADD R3, R23, 0x24400 ;  /* 0x0002440017037836 */ /* 0x003fe20000000000 */
[----:B------:R-:W-:Y:S01]  /*135b0*/  R2UR UR20, R2 ;  /* 0x00000000021472ca */ /* 0x000fe200000e0000 */
[----:B--23--:R-:W-:Y:S01]  /*135c0*/  IMAD.MOV.U32 R5, RZ, RZ, 0x40000040 ;  /* 0x40000040ff057424 */ /* 0x00cfe200078e00ff */
[----:B------:R-:W-:Y:S01]  /*135d0*/  WARPGROUP.ARRIVE ;  /* 0x00000000000079c5 */ /* 0x000fe20000000000 */
[----:B------:R-:W-:Y:S01]  /*135e0*/  UMOV UR25, 0x40000040 ;  /* 0x4000004000197882 */ /* 0x000fe20000000000 */
[----:B------:R-:W-:Y:S01]  /*135f0*/  SHF.R.U32.HI R3, RZ, 0x4, R3 ;  /* 0x00000004ff037819 */ /* 0x000fe20000011603 */
[----:B------:R-:W-:Y:S01]  /*13600*/  UMOV UR17, UR25 ;  /* 0x0000001900117c82 */ /* 0x000fe20008000000 */
[----:B------:R-:W-:Y:S01]  /*13610*/  R2UR UR27, R5 ;  /* 0x00000000051b72ca */ /* 0x000fe200000e0000 */
[----:B------:R-:W-:Y:S01]  /*13620*/  UMOV UR5, UR17 ;  /* 0x0000001100057c82 */ /* 0x000fe20008000000 */
[----:B------:R-:W-:Y:S01]  /*13630*/  LOP3.LUT R3, R3, 0x3fff, RZ, 0xc0, !PT ;  /* 0x00003fff03037812 */ /* 0x000fe200078ec0ff */
[----:B------:R-:W-:Y:S01]  /*13640*/  UMOV UR9, UR17 ;  /* 0x0000001100097c82 */ /* 0x000fe20008000000 */
[----:B------:R-:W-:Y:S01]  /*13650*/  MOV R7, 0x40000040 ;  /* 0x4000004000077802 */ /* 0x000fe20000000f00 */
[----:B------:R-:W-:Y:S01]  /*13660*/  UMOV UR13, UR17 ;  /* 0x00000011000d7c82 */ /* 0x000fe20008000000 */
[----:B------:R-:W-:Y:S01]  /*13670*/  LOP3.LUT R4, R3, 0x10000, RZ, 0xfc, !PT ;  /* 0x0001000003047812 */ /* 0x000fe200078efcff */
[----:B------:R-:W-:Y:S01]  /*13680*/  ULOP3.LUT UR20, UR20, 0x10000, URZ, 0xfc, !UPT ;  /* 0x0001000014147892 */ /* 0x000fe2000f8efc3f */
[C---:B------:R-:W-:Y:S01]  /*13690*/  R2UR UR7, R7.reuse ;  /* 0x00000000070772ca */ /* 0x040fe200000e0000 */
[----:B------:R-:W-:Y:S01]  /*136a0*/  IMAD.MOV.U32 R3, RZ, RZ, 0x40000040 ;  /* 0x40000040ff037424 */ /* 0x000fe200078e00ff */
[----:B------:R-:W-:Y:S01]  /*136b0*/  R2UR UR15, R7 ;  /* 0x00000000070f72ca */ /* 0x000fe200000e0000 */
[----:B------:R0:W-:Y:S01]  /*136c0*/  STL [R1+0x50], R4 ;  /* 0x0000500401007387 */ /* 0x0001e20000100800 */
[----:B------:R-:W-:Y:S01]  /*136d0*/  IMAD.U32 R11, RZ, RZ, UR25 ;  /* 0x00000019ff0b7e24 */ /* 0x000fe2000f8e00ff */
[----:B------:R-:W-:Y:S01]  /*136e0*/  MOV R9, 0x40000040 ;  /* 0x4000004000097802 */ /* 0x000fe20000000f00 */
[----:B------:R-:W-:Y:S01]  /*136f0*/  UMOV UR24, UR20 ;  /* 0x0000001400187c82 */ /* 0x000fe20008000000 */
[C---:B------:R-:W-:Y:S01]  /*13700*/  R2UR UR11, R3.reuse ;  /* 0x00000000030b72ca */ /* 0x040fe200000e0000 */
[----:B------:R-:W-:Y:S01]  /*13710*/  UMOV UR16, UR24 ;  /* 0x0000001800107c82 */ /* 0x000fe20008000000 */
[----:B------:R-:W-:Y:S01]  /*13720*/  R2UR UR19, R3 ;  /* 0x00000000031372ca */ /* 0x000fe200000e0000 */
[----:B------:R-:W-:Y:S01]  /*13730*/  UMOV UR4, UR16 ;  /* 0x0000001000047c82 */ /* 0x000fe20008000000 */
[----:B------:R-:W-:Y:S01]  /*13740*/  UMOV UR8, UR16 ;  /* 0x0000001000087c82 */ /* 0x000fe20008000000 */
[----:B------:R-:W-:Y:S01]  /*13750*/  UMOV UR12, UR16 ;  /* 0x00000010000c7c82 */ /* 0x000fe20008000000 */
[----:B0-----:R-:W-:Y:S01]  /*13760*/  IMAD R4, R226, 0xa00, R4 ;  /* 0x00000a00e2047824 */ /* 0x001fe200078e0204 */
[----:B------:R-:W-:Y:S01]  /*13770*/  MOV R3, 0x40000040 ;  /* 0x4000004000037802 */ /* 0x000fe20000000f00 */
[----:B------:R-:W-:Y:S01]  /*13780*/  IMAD.U32 R10, RZ, RZ, UR24 ;  /* 0x00000018ff0a7e24 */ /* 0x000fe2000f8e00ff */
[----:B------:R-:W-:Y:S01]  /*13790*/  UIADD3 UR56, UR20, 0x804, URZ ;  /* 0x0000080414387890 */ /* 0x000fe2000fffe03f */
[C---:B------:R-:W-:Y:S01]  /*137a0*/  VIADD R2, R4.reuse, 0x100 ;  /* 0x0000010004027836 */ /* 0x040fe20000000000 */
[C---:B------:R-:W-:Y:S01]  /*137b0*/  R2UR UR26, R4.reuse ;  /* 0x00000000041a72ca */ /* 0x040fe200000e0000 */
[----:B------:R-:W-:Y:S01]  /*137c0*/  IMAD.MOV.U32 R7, RZ, RZ, 0x40000040 ;  /* 0x40000040ff077424 */ /* 0x000fe200078e00ff */
[C---:B------:R-:W-:Y:S01]  /*137d0*/  IADD3 R6, R4.reuse, 0x80, RZ ;  /* 0x0000008004067810 */ /* 0x040fe20007ffe0ff */
[----:B------:R-:W-:Y:S01]  /*137e0*/  VIADD R8, R4, 0x102 ;  /* 0x0000010204087836 */ /* 0x000fe20000000000 */
[----:B------:R-:W-:Y:S01]  /*137f0*/  R2UR UR10, R2 ;  /* 0x00000000020a72ca */ /* 0x000fe200000e0000 */
[----:B------:R0:W-:Y:S01]  /*13800*/  STL.64 [R1+0x8], R10 ;  /* 0x0000080a01007387 */ /* 0x0001e20000100a00 */
[----:B------:R-:W-:Y:S01]  /*13810*/  R2UR UR6, R6 ;  /* 0x00000000060672ca */ /* 0x000fe200000e0000 */
[C---:B------:R-:W-:Y:S01]  /*13820*/  VIADD R6, R4.reuse, 0x180 ;  /* 0x0000018004067836 */ /* 0x040fe20000000000 */
[----:B------:R-:W-:Y:S01]  /*13830*/  IADD3 R2, R4, 0x200, RZ ;  /* 0x0000020004027810 */ /* 0x000fe20007ffe0ff */
[----:B------:R-:W-:Y:S01]  /*13840*/  UMOV UR57, 0x40000040 ;  /* 0x4000004000397882 */ /* 0x000fe20000000000 */
[----:B------:R-:W-:Y:S01]  /*13850*/  UIADD3 UR52, UR20, 0x806, URZ ;  /* 0x0000080614347890 */ /* 0x000fe2000fffe03f */
[----:B------:R-:W-:Y:S01]  /*13860*/  IMAD.MOV.U32 R5, RZ, RZ, 0x40000040 ;  /* 0x40000040ff057424 */ /* 0x000fe200078e00ff */
[----:B------:R-:W-:Y:S01]  /*13870*/  R2UR UR14, R6 ;  /* 0x00000000060e72ca */ /* 0x000fe200000e0000 */
[----:B------:R-:W-:Y:S01]  /*13880*/  HGMMA.64x16x16.F32 R56, gdesc[UR24], RZ, !UPT, gsb0 ;  /* 0x00200000183879f0 */ /* 0x000fe2000c0008ff */
[----:B------:R-:W-:Y:S01]  /*13890*/  R2UR UR18, R2 ;  /* 0x00000000021272ca */ /* 0x000fe200000e0000 */
[----:B------:R-:W-:Y:S01]  /*138a0*/  UMOV UR25, 0x40000040 ;  /* 0x4000004000197882 */ /* 0x000fe20000000000 */
[C---:B------:R-:W-:Y:S01]  /*138b0*/  IADD3 R2, R4.reuse, 0x2, RZ ;  /* 0x0000000204027810 */ /* 0x040fe20007ffe0ff */
[----:B------:R-:W-:Y:S01]  /*138c0*/  VIADD R6, R4, 0x82 ;  /* 0x0000008204067836 */ /* 0x000fe20000000000 */
[----:B------:R-:W-:Y:S01]  /*138d0*/  R2UR UR27, R3 ;  /* 0x00000000031b72ca */ /* 0x000fe200000e0000 */
[----:B------:R-:W-:Y:S01]  /*138e0*/  IMAD.MOV.U32 R3, RZ, RZ, 0x40000040 ;  /* 0x40000040ff037424 */ /* 0x000fe200078e00ff */
[----:B------:R-:W-:Y:S01]  /*138f0*/  R2UR UR26, R2 ;  /* 0x00000000021a72ca */ /* 0x000fe200000e0000 */
[----:B------:R-:W-:Y:S01]  /*13900*/  VIADD R2, R4, 0x182 ;  /* 0x0000018204027836 */ /* 0x000fe20000000000 */
[----:B------:R-:W-:Y:S01]  /*13910*/  UMOV UR53, 0x40000040 ;  /* 0x4000004000357882 */ /* 0x000fe20000000000 */
[----:B0-----:R-:W-:Y:S01]  /*13920*/  IMAD.U32 R11, RZ, RZ, UR25 ;  /* 0x00000019ff0b7e24 */ /* 0x001fe2000f8e00ff */
[----:B------:R-:W-:Y:S01]  /*13930*/  UIADD3 UR48, UR20, 0xc00, URZ ;  /* 0x00000c0014307890 */ /* 0x000fe2000fffe03f */
[----:B------:R-:W-:Y:S01]  /*13940*/  UMOV UR49, 0x40000040 ;  /* 0x4000004000317882 */ /* 0x000fe20000000000 */
[----:B------:R-:W-:Y:S01]  /*13950*/  UIADD3 UR44, UR20, 0xc02, URZ ;  /* 0x00000c02142c7890 */ /* 0x000fe2000fffe03f */
[----:B------:R-:W-:Y:S01]  /*13960*/  UMOV UR45, 0x40000040 ;  /* 0x40000040002d7882 */ /* 0x000fe20000000000 */
[----:B------:R-:W-:Y:S01]  /*13970*/  UIADD3 UR40, UR20, 0xc04, URZ ;  /* 0x00000c0414287890 */ /* 0x000fe2000fffe03f */
[----:B------:R-:W-:Y:S01]  /*13980*/  UMOV UR41, 0x40000040 ;  /* 0x4000004000297882 */ /* 0x000fe20000000000 */
[----:B------:R-:W-:Y:S01]  /*13990*/  UIADD3 UR36, UR20, 0xc06, URZ ;  /* 0x00000c0614247890 */ /* 0x000fe2000fffe03f */
[----:B------:R-:W-:Y:S01]  /*139a0*/  UMOV UR37, 0x40000040 ;  /* 0x4000004000257882 */ /* 0x000fe20000000000 */
[----:B------:R-:W-:-:S02]  /*139b0*/  WARPGROUP.DEPBAR.LE gsb0, 0x0 ;  /* 0x00008000000079c5 */ /* 0x000fc40000010000 */
[----:B-----5:R-:W-:-:S06]  /*139c0*/  WARPGROUP.ARRIVE ;  /* 0x00000000000079c5 */ /* 0x020fcc0000000000 */
[----:B------:R-:W-:Y:S01]  /*139d0*/  HGMMA.64x16x16.F32 R48, gdesc[UR4], RZ, !UPT, gsb0 ;  /* 0x00200000043079f0 */ /* 0x000fe2000c0008ff */
[----:B------:R-:W-:Y:S01]  /*139e0*/  UIADD3 UR4, UR20, 0x2, URZ ;  /* 0x0000000214047890 */ /* 0x000fe2000fffe03f */
[----:B------:R-:W-:Y:S01]  /*139f0*/  R2UR UR6, R6 ;  /* 0x00000000060672ca */ /* 0x000fe200000e0000 */
[----:B------:R-:W-:Y:S01]  /*13a00*/  VIADD R6, R4, 0x202 ;  /* 0x0000020204067836 */ /* 0x000fe20000000000 */
[----:B------:R-:W-:Y:S02]  /*13a10*/  R2UR UR7, R7 ;  /* 0x00000000070772ca */ /* 0x000fe400000e0000 */
[----:B------:R-:W-:Y:S02]  /*13a20*/  MOV R7, 0x40000040 ;  /* 0x4000004000077802 */ /* 0x000fe40000000f00 */
[----:B------:R-:W-:Y:S02]  /*13a30*/  UMOV UR24, UR4 ;  /* 0x0000000400187c82 */ /* 0x000fe40008000000 */
[----:B------:R-:W-:-:S05]  /*13a40*/  IMAD.U32 R10, RZ, RZ, UR24 ;  /* 0x00000018ff0a7e24 */ /* 0x000fca000f8e00ff */
[----:B------:R0:W-:Y:S01]  /*13a50*/  STL.64 [R1], R10 ;  /* 0x0000000a01007387 */ /* 0x0001e20000100a00 */
[----:B------:R-:W-:Y:S02]  /*13a60*/  WARPGROUP.DEPBAR.LE gsb0, 0x0 ;  /* 0x00008000000079c5 */ /* 0x000fe40000010000 */
[----:B------:R-:W-:-:S06]  /*13a70*/  WARPGROUP.ARRIVE ;  /* 0x00000000000079c5 */ /* 0x000fcc0000000000 */
[----:B------:R-:W-:Y:S01]  /*13a80*/  HGMMA.64x16x16.F32 R40, gdesc[UR8], RZ, !UPT, gsb0 ;  /* 0x00200000082879f0 */ /* 0x000fe2000c0008ff */
[----:B------:R-:W-:Y:S01]  /*13a90*/  R2UR UR10, R8 ;  /* 0x00000000080a72ca */ /* 0x000fe200000e0000 */
[----:B------:R-:W-:Y:S01]  /*13aa0*/  VIADD R8, R4, 0x104 ;  /* 0x0000010404087836 */ /* 0x000fe20000000000 */
[----:B------:R-:W-:Y:S02]  /*13ab0*/  R2UR UR11, R9 ;  /* 0x00000000090b72ca */ /* 0x000fe400000e0000 */
[----:B------:R-:W-:Y:S01]  /*13ac0*/  MOV R9, 0x40000040 ;  /* 0x4000004000097802 */ /* 0x000fe20000000f00 */
[----:B------:R-:W-:Y:S02]  /*13ad0*/  WARPGROUP.DEPBAR.LE gsb0, 0x0 ;  /* 0x00008000000079c5 */ /* 0x000fe40000010000 */
[----:B------:R-:W-:-:S06]  /*13ae0*/  WARPGROUP.ARRIVE ;  /* 0x00000000000079c5 */ /* 0x000fcc0000000000 */
[----:B------:R-:W-:Y:S01]  /*13af0*/  HGMMA.64x16x16.F32 R32, gdesc[UR12], RZ, !UPT, gsb0 ;  /* 0x002000000c2079f0 */ /* 0x000fe2000c0008ff */
[----:B------:R-:W-:Y:S02]  /*13b00*/  R2UR UR14, R2 ;  /* 0x00000000020e72ca */ /* 0x000fe400000e0000 */
[----:B------:R-:W-:Y:S02]  /*13b10*/  R2UR UR15, R3 ;  /* 0x00000000030f72ca */ /* 0x000fe400000e0000 */
[----:B------:R-:W-:Y:S02]  /*13b20*/  IADD3 R2, R4, 0x4, RZ ;  /* 0x0000000404027810 */ /* 0x000fe40007ffe0ff */
[----:B------:R-:W-:Y:S01]  /*13b30*/  MOV R3, 0x40000040 ;  /* 0x4000004000037802 */ /* 0x000fe20000000f00 */
[----:B------:R-:W-:Y:S02]  /*13b40*/  WARPGROUP.DEPBAR.LE gsb0, 0x0 ;  /* 0x00008000000079c5 */ /* 0x000fe40000010000 */
[----:B------:R-:W-:-:S06]  /*13b50*/  WARPGROUP.ARRIVE ;  /* 0x00000000000079c5 */ /* 0x000fcc0000000000 */
[----:B------:R-:W-:Y:S01]  /*13b60*/  HGMMA.64x16x16.F32 R24, gdesc[UR16], RZ, !UPT, gsb0 ;  /* 0x00200000101879f0 */ /* 0x000fe2000c0008ff */
[----:B------:R-:W-:Y:S01]  /*13b70*/  UMOV UR16, UR24 ;  /* 0x0000001800107c82 */ /* 0x000fe20008000000 */
[----:B------:R-:W-:Y:S01]  /*13b80*/  UMOV UR17, UR25 ;  /* 0x0000001900117c82 */ /* 0x000fe20008000000 */
[----:B------:R-:W-:Y:S01]  /*13b90*/  UMOV UR4, UR16 ;  /* 0x0000001000047c82 */ /* 0x000fe20008000000 */
[----:B------:R-:W-:Y:S01]  /*13ba0*/  UMOV UR5, UR17 ;  /* 0x0000001100057c82 */ /* 0x000fe20008000000 */
[----:B------:R-:W-:Y:S01]  /*13bb0*/  UMOV UR8, UR16 ;  /* 0x0000001000087c82 */ /* 0x000fe20008000000 */
[----:B------:R-:W-:Y:S01]  /*13bc0*/  UMOV UR9, UR17 ;  /* 0x0000001100097c82 */ /* 0x000fe20008000000 */
[----:B------:R-:W-:Y:S01]  /*13bd0*/  UMOV UR12, UR16 ;  /* 0x00000010000c7c82 */ /* 0x000fe20008000000 */
[----:B------:R-:W-:Y:S01]  /*13be0*/  UMOV UR13, UR17 ;  /* 0x00000011000d7c82 */ /* 0x000fe20008000000 */
[----:B------:R-:W-:Y:S01]  /*13bf0*/  R2UR UR18, R6 ;  /* 0x00000000061272ca */ /* 0x000fe200000e0000 */
[----:B------:R-:W-:Y:S01]  /*13c00*/  VIADD R6, R4, 0x84 ;  /* 0x0000008404067836 */ /* 0x000fe20000000000 */
[----:B------:R-:W-:Y:S01]  /*13c10*/  R2UR UR19, R7 ;  /* 0x00000000071372ca */ /* 0x000fe200000e0000 */
[----:B------:R-:W-:Y:S01]  /*13c20*/  IMAD.MOV.U32 R7, RZ, RZ, 0x40000040 ;  /* 0x40000040ff077424 */ /* 0x000fe200078e00ff */
[----:B------:R-:W-:-:S02]  /*13c30*/  WARPGROUP.DEPBAR.LE gsb0, 0x0 ;  /* 0x00008000000079c5 */ /* 0x000fc40000010000 */
[----:B------:R-:W-:-:S06]  /*13c40*/  WARPGROUP.ARRIVE ;  /* 0x00000000000079c5 */ /* 0x000fcc0000000000 */
[----:B------:R-:W-:Y:S01]  /*13c50*/  HGMMA.64x16x16.F32 R56, gdesc[UR24], R56, gsb0 ;  /* 0x00200000183879f0 */ /* 0x000fe20008000838 */
[----:B------:R-:W-:Y:S01]  /*13c60*/  R2UR UR26, R2 ;  /* 0x00000000021a72ca */ /* 0x000fe200000e0000 */
[----:B------:R-:W-:Y:S01]  /*13c70*/  UMOV UR25, 0x40000040 ;  /* 0x4000004000197882 */ /* 0x000fe20000000000 */
[----:B------:R-:W-:Y:S01]  /*13c80*/  R2UR UR27, R3 ;  /* 0x00000000031b72ca */ /* 0x000fe200000e0000 */
[----:B------:R-:W-:Y:S02]  /*13c90*/  VIADD R2, R4, 0x184 ;  /* 0x0000018404027836 */ /* 0x000fe40000000000 */
[----:B------:R-:W-:Y:S02]  /*13ca0*/  IMAD.MOV.U32 R3, RZ, RZ, 0x40000040 ;  /* 0x40000040ff037424 */ /* 0x000fe400078e00ff */
[----:B0-----:R-:W-:Y:S01]  /*13cb0*/  IMAD.U32 R11, RZ, RZ, UR25 ;  /* 0x00000019ff0b7e24 */ /* 0x001fe2000f8e00ff */
[----:B------:R-:W-:Y:S02]  /*13cc0*/  WARPGROUP.DEPBAR.LE gsb0, 0x0 ;  /* 0x00008000000079c5 */ /* 0x000fe40000010000 */
[----:B------:R-:W-:-:S06]  /*13cd0*/  WARPGROUP.ARRIVE ;  /* 0x00000000000079c5 */ /* 0x000fcc0000000000 */
[----:B------:R-:W-:Y:S01]  /*13ce0*/  HGMMA.64x16x16.F32 R48, gdesc[UR4], R48, gsb0 ;  /* 0x00200000043079f0 */ /* 0x000fe20008000830 */
[----:B------:R-:W-:Y:S01]  /*13cf0*/  UIADD3 UR4, UR20, 0x4, URZ ;  /* 0x0000000414047890 */ /* 0x000fe2000fffe03f */
[----:B------:R-:W-:Y:S01]  /*13d00*/  R2UR UR6, R6 ;  /* 0x00000000060672ca */ /* 0x000fe200000e0000 */
[----:B------:R-:W-:Y:S01]  /*13d10*/  VIADD R6, R4, 0x204 ;  /* 0x0000020404067836 */ /* 0x000fe20000000000 */
[----:B------:R-:W-:Y:S02]  /*13d20*/  R2UR UR7, R7 ;  /* 0x00000000070772ca */ /* 0x000fe400000e0000 */
[----:B------:R-:W-:Y:S02]  /*13d30*/  MOV R7, 0x40000040 ;  /* 0x4000004000077802 */ /* 0x000fe40000000f00 */
[----:B------:R-:W-:Y:S02]  /*13d40*/  UMOV UR24, UR4 ;  /* 0x0000000400187c82 */ /* 0x000fe40008000000 */
[----:B------:R-:W-:-:S05]  /*13d50*/  IMAD.U32 R10, RZ, RZ, UR24 ;  /* 0x00000018ff0a7e24 */ /* 0x000fca000f8e00ff */
[----:B------:R0:W-:Y:S01]  /*13d60*/  STL.64 [R1+0x48], R10 ;  /* 0x0000480a01007387 */ /* 0x0001e20000100a00 */
[----:B------:R-:W-:Y:S02]  /*13d70*/  WARPGROUP.DEPBAR.LE gsb0, 0x0 ;  /* 0x00008000000079c5 */ /* 0x000fe40000010000 */
[----:B------:R-:W-:-:S06]  /*13d80*/  WARPGROUP.ARRIVE ;  /* 0x00000000000079c5 */ /* 0x000fcc0000000000 */
[----:B------:R-:W-:Y:S01]  /*13d90*/  HGMMA.64x16x16.F32 R40, gdesc[UR8], R40, gsb0 ;  /* 0x00200000082879f0 */ /* 0x000fe20008000828 */
[----:B------:R-:W-:Y:S01]  /*13da0*/  R2UR UR10, R8 ;  /* 0x00000000080a72ca */ /* 0x000fe200000e0000 */
[----:B------:R-:W-:Y:S01]  /*13db0*/  VIADD R8, R4, 0x106 ;  /* 0x0000010604087836 */ /* 0x000fe20000000000 */
[----:B------:R-:W-:Y:S02]  /*13dc0*/  R2UR UR11, R9 ;  /* 0x00000000090b72ca */ /* 0x000fe400000e0000 */
[----:B------:R-:W-:Y:S01]  /*13dd0*/  MOV R9, 0x40000040 ;  /* 0x4000004000097802 */ /* 0x000fe20000000f00 */
[----:B------:R-:W-:Y:S02]  /*13de0*/  WARPGROUP.DEPBAR.LE gsb0, 0x0 ;  /* 0x00008000000079c5 */ /* 0x000fe40000010000 */
[----:B------:R-:W-:-:S06]  /*13df0*/  WARPGROUP.ARRIVE ;  /* 0x00000000000079c5 */ /* 0x000fcc0000000000 */
[----:B------:R-:W-:Y:S01]  /*13e00*/  HGMMA.64x16x16.F32 R32, gdesc[UR12], R32, gsb0 ;  /* 0x002000000c2079f0 */ /* 0x000fe20008000820 */
[----:B------:R-:W-:Y:S02]  /*13e10*/  R2UR UR14, R2 ;  /* 0x00000000020e72ca */ /* 0x000fe400000e0000 */
[----:B------:R-:W-:Y:S02]  /*13e20*/  R2UR UR15, R3 ;  /* 0x00000000030f72ca */ /* 0x000fe400000e0000 */
[----:B------:R-:W-:Y:S02]  /*13e30*/  IADD3 R2, R4, 0x6, RZ ;  /* 0x0000000604027810 */ /* 0x000fe40007ffe0ff */
[----:B------:R-:W-:Y:S01]  /*13e40*/  MOV R3, 0x40000040 ;  /* 0x4000004000037802 */ /* 0x000fe20000000f00 */
[----:B------:R-:W-:Y:S02]  /*13e50*/  WARPGROUP.DEPBAR.LE gsb0, 0x0 ;  /* 0x00008000000079c5 */ /* 0x000fe40000010000 */
[----:B------:R-:W-:-:S06]  /*13e60*/  WARPGROUP.ARRIVE ;  /* 0x00000000000079c5 */ /* 0x000fcc0000000000 */
[----:B------:R-:W-:Y:S01]  /*13e70*/  HGMMA.64x16x16.F32 R24, gdesc[UR16], R24, gsb0 ;  /* 0x00200000101879f0 */ /* 0x000fe20008000818 */
        /* <DEDUP_REMOVED lines=339> */
[----:B------:R-:W-:Y:S02]  /*153b0*/  MOV R3, 0x40000040 ;  /* 0x4000004000037802 */ /* 0x000fe40000000f00 */
[----:B------:R-:W-:Y:S01]  /*153c0*/  R2UR UR58, R2 ;  /* 0x00000000023a72ca */ /* 0x000fe200000e0000 */
[----:B------:R-:W-:Y:S01]  /*153d0*/  VIADD R2, R4, 0x684 ;  /* 0x0000068404027836 */ /* 0x000fe20000000000 */
[----:B------:R-:W-:Y:S01]  /*153e0*/  R2UR UR59, R3 ;  /* 0x00000000033b72ca */ /* 0x000fe200000e0000 */
[----:B------:R-:W-:Y:S01]  /*153f0*/  IMAD.MOV.U32 R3, RZ, RZ, 0x40000040 ;  /* 0x40000040ff037424 */ /* 0x000fe200078e00ff */
[----:B------:R-:W-:-:S02]  /*15400*/  WARPGROUP.DEPBAR.LE gsb0, 0x0 ;  /* 0x00008000000079c5 */ /* 0x000fc40000010000 */
        /* <DEDUP_REMOVED lines=16> */
[----:B------:R-:W-:Y:S03]  /*15510*/  HGMMA.64x16x16.F32 R56, gdesc[UR24], R56, gsb0 ;  /* 0x00200000183879f0 */ /* 0x000fe60008000838 */
[----:B------:R-:W-:Y:S02]  /*15520*/  WARPGROUP.DEPBAR.LE gsb0, 0x0 ;  /* 0x00008000000079c5 */ /* 0x000fe40000010000 */
[----:B------:R-:W-:-:S06]  /*15530*/  WARPGROUP.ARRIVE ;  /* 0x00000000000079c5 */ /* 0x000fcc0000000000 */
[----:B------:R-:W-:Y:S01]  /*15540*/  HGMMA.64x16x16.F32 R48, gdesc[UR4], R48, gsb0 ;  /* 0x00200000043079f0 */ /* 0x000fe20008000830 */
[----:B------:R-:W-:Y:S01]  /*15550*/  R2UR UR6, R8 ;  /* 0x00000000080672ca */ /* 0x000fe200000e0000 */
[----:B------:R-:W-:Y:S01]  /*15560*/  UMOV UR4, UR56 ;  /* 0x0000003800047c82 */ /* 0x000fe20008000000 */
[----:B------:R-:W-:Y:S01]  /*15570*/  R2UR UR7, R9 ;  /* 0x00000000090772ca */ /* 0x000fe200000e0000 */
[----:B------:R-:W-:Y:S01]  /*15580*/  UMOV UR5, UR57 ;  /* 0x0000003900057c82 */ /* 0x000fe20008000000 */
[----:B------:R-:W-:Y:S01]  /*15590*/  IMAD.MOV.U32 R9, RZ, RZ, 0x40000040 ;  /* 0x40000040ff097424 */ /* 0x000fe200078e00ff */
[----:B------:R-:W-:Y:S01]  /*155a0*/  IADD3 R8, R4, 0x606, RZ ;  /* 0x0000060604087810 */ /* 0x000fe20007ffe0ff */
[----:B------:R-:W-:Y:S02]  /*155b0*/  WARPGROUP.DEPBAR.LE gsb0, 0x0 ;  /* 0x00008000000079c5 */ /* 0x000fe40000010000 */
[----:B------:R-:W-:-:S06]  /*155c0*/  WARPGROUP.ARRIVE ;  /* 0x00000000000079c5 */ /* 0x000fcc0000000000 */
[----:B------:R-:W-:Y:S01]  /*155d0*/  HGMMA.64x16x16.F32 R40, gdesc[UR8], R40, gsb0 ;  /* 0x00200000082879f0 */ /* 0x000fe20008000828 */
[----:B------:R-:W-:Y:S01]  /*155e0*/  R2UR UR10, R2 ;  /* 0x00000000020a72ca */ /* 0x000fe200000e0000 */
[----:B------:R-:W-:Y:S01]  /*155f0*/  UMOV UR8, UR56 ;  /* 0x0000003800087c82 */ /* 0x000fe20008000000 */
[----:B------:R-:W-:Y:S01]  /*15600*/  R2UR UR11, R3 ;  /* 0x00000000030b72ca */ /* 0x000fe200000e0000 */
[----:B------:R-:W-:Y:S01]  /*15610*/  UMOV UR9, UR57 ;  /* 0x0000003900097c82 */ /* 0x000fe20008000000 */
[----:B------:R-:W-:Y:S02]  /*15620*/  VIADD R2, R4, 0x506 ;  /* 0x0000050604027836 */ /* 0x000fe40000000000 */
[----:B------:R-:W-:-:S03]  /*15630*/  IMAD.MOV.U32 R3, RZ, RZ, 0x40000040 ;  /* 0x40000040ff037424 */ /* 0x000fc600078e00ff */
        /* <DEDUP_REMOVED lines=9> */
[----:B------:R-:W-:Y:S02]  /*156d0*/  WARPGROUP.DEPBAR.LE gsb0, 0x0 ;  /* 0x00008000000079c5 */ /* 0x000fe40000010000 */
[----:B------:R-:W-:-:S06]  /*156e0*/  WARPGROUP.ARRIVE ;  /* 0x00000000000079c5 */ /* 0x000fcc0000000000 */
[----:B------:R-:W-:Y:S01]  /*156f0*/  HGMMA.64x16x16.F32 R24, gdesc[UR16], R24, gsb0 ;  /* 0x00200000101879f0 */ /* 0x000fe20008000818 */
[----:B------:R-:W-:Y:S01]  /*15700*/  R2UR UR18, R6 ;  /* 0x00000000061272ca */ /* 0x000fe200000e0000 */
[----:B------:R-:W-:Y:S01]  /*15710*/  UMOV UR16, UR56 ;  /* 0x0000003800107c82 */ /* 0x000fe20008000000 */
[----:B------:R-:W-:Y:S01]  /*15720*/  R2UR UR19, R7 ;  /* 0x00000000071372ca */ /* 0x000fe200000e0000 */
[----:B------:R-:W-:Y:S01]  /*15730*/  UMOV UR17, UR57 ;  /* 0x0000003900117c82 */ /* 0x000fe20008000000 */
[----:B------:R-:W-:Y:S01]  /*15740*/  VIADD R6, R4, 0x704 ;  /* 0x0000070404067836 */ /* 0x000fe20000000000 */
[----:B------:R-:W-:-:S04]  /*15750*/  MOV R7, 0x40000040 ;  /* 0x4000004000077802 */ /* 0x000fc80000000f00 */
[----:B------:R-:W-:Y:S01]  /*15760*/  R2UR UR14, R6 ;  /* 0x00000000060e72ca */ /* 0x000fe200000e0000 */
[----:B------:R-:W-:Y:S01]  /*15770*/  VIADD R6, R4, 0x586 ;  /* 0x0000058604067836 */ /* 0x000fe20000000000 */
[----:B------:R-:W-:Y:S01]  /*15780*/  R2UR UR15, R7 ;  /* 0x00000000070f72ca */ /* 0x000fe200000e0000 */
[----:B------:R-:W-:Y:S01]  /*15790*/  IMAD.MOV.U32 R7, RZ, RZ, 0x40000040 ;  /* 0x40000040ff077424 */ /* 0x000fe200078e00ff */
[----:B------:R-:W-:Y:S02]  /*157a0*/  WARPGROUP.DEPBAR.LE gsb0, 0x0 ;  /* 0x00008000000079c5 */ /* 0x000fe40000010000 */
        /* <DEDUP_REMOVED lines=10> */
[----:B------:R-:W-:Y:S01]  /*15850*/  IMAD.MOV.U32 R7, RZ, RZ, 0x40000040 ;  /* 0x40000040ff077424 */ /* 0x000fe200078e00ff */
        /* <DEDUP_REMOVED lines=9> */
[----:B------:R-:W-:Y:S01]  /*158f0*/  R2UR UR50, R2 ;  /* 0x00000000023272ca */ /* 0x000fe200000e0000 */
[----:B------:R-:W-:Y:S01]  /*15900*/  VIADD R2, R4, 0x900 ;  /* 0x0000090004027836 */ /* 0x000fe20000000000 */
[----:B------:R-:W-:Y:S01]  /*15910*/  R2UR UR51, R3 ;  /* 0x00000000033372ca */ /* 0x000fe200000e0000 */
        /* <DEDUP_REMOVED lines=8> */
[----:B------:R-:W-:Y:S02]  /*159a0*/  IADD3 R6, R4, 0x800, RZ ;  /* 0x0000080004067810 */ /* 0x000fe40007ffe0ff */
[----:B------:R-:W-:Y:S01]  /*159b0*/  MOV R7, 0x40000040 ;  /* 0x4000004000077802 */ /* 0x000fe20000000f00 */
        /* <DEDUP_REMOVED lines=136> */
[C---:B------:R-:W-:Y:S02]  /*16240*/  IADD3 R6, R4.reuse, 0x806, RZ ;  /* 0x0000080604067810 */ /* 0x040fe40007ffe0ff */
[----:B------:R-:W-:Y:S02]  /*16250*/  MOV R7, 0x40000040 ;  /* 0x4000004000077802 */ /* 0x000fe40000000f00 */
[----:B------:R-:W-:Y:S01]  /*16260*/  IADD3 R4, R4, 0x986, RZ ;  /* 0x0000098604047810 */ /* 0x000fe20007ffe0ff */
        /* <DEDUP_REMOVED lines=33> */
[----:B------:R-:W-:Y:S03]  /*16480*/  HGMMA.64x16x16.F32 R56, gdesc[UR36], R56, gsb0 ;  /* 0x00200000243879f0 */ /* 0x000fe60008000838 */
        /* <DEDUP_REMOVED lines=13> */
[----:B0-----:R-:W-:Y:S05]  /*16560*/  @!P0 BRA `(.L_x_635) ;  /* 0x0000000000048947 */ /* 0x001fea0003800000 */
[----:B------:R-:W-:Y:S01]  /*16570*/  BPT.TRAP 0x1 ;  /* 0x000000040000795c */ /* 0x000fe20000300000 */
.L_x_635:
[----:B------:R-:W2:Y:S01]  /*16580*/  LDL R65, [R1+0x90] ;  /* 0x0000900001417983 */ /* 0x000ea20000100800 */
[----:B------:R-:W-:Y:S01]  /*16590*/  ULDC UR4, c[0x0][0x9d8] ;  /* 0x0002760000047ab9 */ /* 0x000fe20000000800 */
[----:B------:R-:W-:Y:S01]  /*165a0*/  ULDC UR5, c[0x0][0x988] ;  /* 0x0002620000057ab9 */ /* 0x000fe20000000800 */
        /* <DEDUP_REMOVED lines=23> */
[----:B------:R-:W-:Y:S01]  /*16720*/  FMUL.FTZ R21, R43, UR4 ;  /* 0x000000042b157c20 */ /* 0x000fe20008410000 */
[----:B------:R-:W-:Y:S01]  /*16730*/  FMUL.FTZ R43, R45, UR4 ;  /* 0x000000042d2b7c20 */ /* 0x000fe20008410000 */
[----:B------:R-:W-:Y:S01]  /*16740*/  FMUL.FTZ R11, R55, UR4 ;  /* 0x00000004370b7c20 */ /* 0x000fe20008410000 */
[----:B------:R-:W-:Y:S01]  /*16750*/  FMUL.FTZ R62, R32, UR4 ;  /* 0x00000004203e7c20 */ /* 0x000fe20008410000 */
[----:B------:R-:W-:Y:S01]  /*16760*/  FMUL.FTZ R15, R42, UR4 ;  /* 0x000000042a0f7c20 */ /* 0x000fe20008410000 */
[----:B------:R-:W-:Y:S01]  /*16770*/  FMUL.FTZ R68, R36, UR4 ;  /* 0x0000000424447c20 */ /* 0x000fe20008410000 */
[----:B------:R-:W-:Y:S01]  /*16780*/  FMUL.FTZ R40, R46, UR4 ;  /* 0x000000042e287c20 */ /* 0x000fe20008410000 */
[----:B------:R-:W4:Y:S01]  /*16790*/  MUFU.TANH R6, R6 ;  /* 0x0000000600067308 */ /* 0x000f220000002400 */
[----:B------:R-:W-:Y:S01]  /*167a0*/  FMUL.FTZ R70, R37, UR4 ;  /* 0x0000000425467c20 */ /* 0x000fe20008410000 */
[----:B------:R-:W-:Y:S01]  /*167b0*/  FMUL.FTZ R72, R24, UR4 ;  /* 0x0000000418487c20 */ /* 0x000fe20008410000 */
[----:B------:R-:W-:Y:S01]  /*167c0*/  FMUL.FTZ R42, R47, UR4 ;  /* 0x000000042f2a7c20 */ /* 0x000fe20008410000 */
[----:B------:R-:W-:Y:S01]  /*167d0*/  FMUL.FTZ R78, R28, UR4 ;  /* 0x000000041c4e7c20 */ /* 0x000fe20008410000 */
[----:B------:R-:W-:Y:S01]  /*167e0*/  FMUL.FTZ R44, R34, UR4 ;  /* 0x00000004222c7c20 */ /* 0x000fe20008410000 */
[----:B------:R-:W-:Y:S01]  /*167f0*/  FMUL.FTZ R46, R35, UR4 ;  /* 0x00000004232e7c20 */ /* 0x000fe20008410000 */
[----:B------:R-:W-:Y:S01]  /*16800*/  FMUL.FTZ R76, R29, UR4 ;  /* 0x000000041d4c7c20 */ /* 0x000fe20008410000 */
[----:B------:R-:W5:Y:S01]  /*16810*/  MUFU.TANH R8, R8 ;  /* 0x0000000800087308 */ /* 0x000f620000002400 */
[----:B------:R-:W-:Y:S01]  /*16820*/  FMUL.FTZ R38, R38, UR4 ;  /* 0x0000000426267c20 */ /* 0x000fe20008410000 */
[----:B------:R-:W-:Y:S01]  /*16830*/  FMUL.FTZ R39, R39, UR4 ;  /* 0x0000000427277c20 */ /* 0x000fe20008410000 */
[----:B------:R-:W-:Y:S01]  /*16840*/  FMUL.FTZ R26, R26, UR4 ;  /* 0x000000041a1a7c20 */ /* 0x000fe20008410000 */
[----:B------:R-:W-:Y:S01]  /*16850*/  P2R R64, PR, RZ, 0x1 ;  /* 0x00000001ff407803 */ /* 0x000fe20000000000 */
[----:B------:R-:W-:Y:S01]  /*16860*/  FMUL.FTZ R27, R27, UR4 ;  /* 0x000000041b1b7c20 */ /* 0x000fe20008410000 */
[----:B------:R-:W-:Y:S01]  /*16870*/  FMUL.FTZ R30, R30, UR4 ;  /* 0x000000041e1e7c20 */ /* 0x000fe20008410000 */
[----:B------:R-:W-:Y:S01]  /*16880*/  FMUL.FTZ R31, R31, UR4 ;  /* 0x000000041f1f7c20 */ /* 0x000fe20008410000 */
[----:B------:R-:W5:Y:S01]  /*16890*/  MUFU.TANH R2, R2 ;  /* 0x0000000200027308 */ /* 0x000f620000002400 */
[----:B------:R-:W5:Y:S01]  /*168a0*/  LDL R45, [R1+0x60] ;  /* 0x00006000012d7983 */ /* 0x000f620000100800 */
[----:B------:R-:W-:Y:S01]  /*168b0*/  VIADD R0, R0, 0x38840 ;  /* 0x0003884000007836 */ /* 0x000fe20000000000 */
[----:B------:R-:W-:Y:S01]  /*168c0*/  ULDC UR39, c[0x0][0x9d8] ;  /* 0x0002760000277ab9 */ /* 0x000fe20000000800 */
[----:B------:R-:W-:-:S04]  /*168d0*/  ULDC UR38, c[0x0][0x988] ;  /* 0x0002620000267ab9 */ /* 0x000fc80000000800 */
[----:B------:R-:W5:Y:S08]  /*168e0*/  MUFU.TANH R14, R14 ;  /* 0x0000000e000e7308 */ /* 0x000f700000002400 */
        /* <DEDUP_REMOVED lines=22> */
[----:B------:R-:W5:Y:S01]  /*16a50*/  MUFU.TANH R44, R44 ;  /* 0x0000002c002c7308 */ /* 0x000f620000002400 */
[----:B--2---:R-:W-:-:S07]  /*16a60*/  IADD3 R33, R133, 0x50, -R65 ;  /* 0x0000005085217810 */ /* 0x004fce0007ffe841 */
[----:B------:R-:W2:Y:S01]  /*16a70*/  MUFU.TANH R74, R74 ;  /* 0x0000004a004a7308 */ /* 0x000ea20000002400 */
[----:B------:R-:W-:-:S07]  /*16a80*/  IMAD R33, R112, -0x50, R33 ;  /* 0xffffffb070217824 */ /* 0x000fce00078e0221 */
[----:B------:R-:W2:Y:S01]  /*16a90*/  MUFU.TANH R46, R46 ;  /* 0x0000002e002e7308 */ /* 0x000ea20000002400 */
[C---:B------:R-:W-:Y:S02]  /*16aa0*/  ISETP.GT.AND P2, PT, R33.reuse, RZ, PT ;  /* 0x000000ff2100720c */ /* 0x040fe40003f44270 */
[C---:B------:R-:W-:Y:S02]  /*16ab0*/  ISETP.GT.AND P1, PT, R33.reuse, 0x1, PT ;  /* 0x000000012100780c */ /* 0x040fe40003f24270 */
[----:B------:R-:W-:Y:S02]  /*16ac0*/  ISETP.GT.AND P6, PT, R33, 0x8, PT ;  /* 0x000000082100780c */ /* 0x000fe40003fc4270 */
[----:B0-----:R-:W-:Y:S02]  /*16ad0*/  FSEL R25, R3, -INF , P2 ;  /* 0xff80000003197808 */ /* 0x001fe40001000000 */
[----:B-1----:R-:W-:Y:S02]  /*16ae0*/  FSEL R52, R4, -INF , P1 ;  /* 0xff80000004347808 */ /* 0x002fe40000800000 */
[----:B------:R-:W-:-:S02]  /*16af0*/  ISETP.GT.AND P5, PT, R33, 0x9, PT ;  /* 0x000000092100780c */ /* 0x000fc40003fa4270 */
[----:B---3--:R-:W-:Y:S02]  /*16b00*/  FSEL R56, R5, -INF , P6 ;  /* 0xff80000005387808 */ /* 0x008fe40003000000 */
[----:B------:R-:W-:Y:S02]  /*16b10*/  FMNMX.FTZ R3, R25, R52, !PT ;  /* 0x0000003419037209 */ /* 0x000fe40007810000 */
[C---:B------:R-:W-:Y:S02]  /*16b20*/  ISETP.GT.AND P4, PT, R33.reuse, 0x10, PT ;  /* 0x000000102100780c */ /* 0x040fe40003f84270 */
[----:B----4-:R-:W-:Y:S02]  /*16b30*/  FSEL R54, R6, -INF , P5 ;  /* 0xff80000006367808 */ /* 0x010fe40002800000 */
[----:B------:R-:W-:Y:S02]  /*16b40*/  FMNMX.FTZ R3, R56, R3, !PT ;  /* 0x0000000338037209 */ /* 0x000fe40007810000 */
[----:B------:R-:W-:-:S02]  /*16b50*/  ISETP.GT.AND P3, PT, R33, 0x11, PT ;  /* 0x000000112100780c */ /* 0x000fc40003f64270 */
[----:B-----5:R-:W-:Y:S02]  /*16b60*/  FSEL R4, R8, -INF , P4 ;  /* 0xff80000008047808 */ /* 0x020fe40002000000 */
[----:B------:R-:W-:Y:S02]  /*16b70*/  FMNMX.FTZ R3, R54, R3, !PT ;  /* 0x0000000336037209 */ /* 0x000fe40007810000 */
[----:B------:R-:W-:Y:S02]  /*16b80*/  FSEL R2, R2, -INF , P2 ;  /* 0xff80000002027808 */ /* 0x000fe40001000000 */
[----:B------:R-:W-:Y:S02]  /*16b90*/  ISETP.GT.AND P2, PT, R33, 0x18, PT ;  /* 0x000000182100780c */ /* 0x000fe40003f44270 */
[----:B------:R-:W-:Y:S02]  /*16ba0*/  FSEL R6, R14, -INF , P3 ;  /* 0xff8000000e067808 */ /* 0x000fe40001800000 */
[----:B------:R-:W-:-:S02]  /*16bb0*/  FMNMX.FTZ R3, R4, R3, !PT ;  /* 0x0000000304037209 */ /* 0x000fc40007810000 */
[----:B------:R-:W-:Y:S02]  /*16bc0*/  FSEL R7, R7, -INF , P1 ;  /* 0xff80000007077808 */ /* 0x000fe40000800000 */
[----:B------:R-:W-:Y:S02]  /*16bd0*/  ISETP.GT.AND P1, PT, R33, 0x19, PT ;  /* 0x000000192100780c */ /* 0x000fe40003f24270 */
[----:B------:R-:W-:Y:S02]  /*16be0*/  FSEL R8, R49, -INF , P2 ;  /* 0xff80000031087808 */ /* 0x000fe40001000000 */
[----:B------:R-:W-:Y:S02]  /*16bf0*/  FMNMX.FTZ R3, R6, R3, !PT ;  /* 0x0000000306037209 */ /* 0x000fe40007810000 */
[----:B------:R-:W-:Y:S02]  /*16c00*/  FSEL R10, R10, -INF , P6 ;  /* 0xff8000000a0a7808 */ /* 0x000fe40003000000 */
[----:B------:R-:W-:-:S02]  /*16c10*/  ISETP.GT.AND P6, PT, R33, 0x20, PT ;  /* 0x000000202100780c */ /* 0x000fc40003fc4270 */
[----:B------:R-:W-:Y:S02]  /*16c20*/  FSEL R14, R48, -INF , P1 ;  /* 0xff800000300e7808 */ /* 0x000fe40000800000 */
        /* <DEDUP_REMOVED lines=24> */
[----:B------:R-:W-:Y:S01]  /*16db0*/  FMNMX.FTZ R3, R62, R3, !PT ;  /* 0x000000033e037209 */ /* 0x000fe20007810000 */
[----:B------:R-:W0:Y:S01]  /*16dc0*/  MUFU.TANH R78, R78 ;  /* 0x0000004e004e7308 */ /* 0x000e220000002400 */
[----:B------:R-:W-:Y:S02]  /*16dd0*/  FSEL R36, R21, -INF , P5 ;  /* 0xff80000015247808 */ /* 0x000fe40002800000 */
[----:B------:R-:W-:Y:S02]  /*16de0*/  ISETP.GT.AND P5, PT, R33, 0x39, PT ;  /* 0x000000392100780c */ /* 0x000fe40003fa4270 */
[----:B------:R-:W-:Y:S02]  /*16df0*/  FSEL R68, R68, -INF , P6 ;  /* 0xff80000044447808 */ /* 0x000fe40003000000 */
[----:B------:R-:W-:Y:S01]  /*16e00*/  FMNMX.FTZ R3, R66, R3, !PT ;  /* 0x0000000342037209 */ /* 0x000fe20007810000 */
[----:B------:R-:W1:Y:S01]  /*16e10*/  MUFU.TANH R76, R76 ;  /* 0x0000004c004c7308 */ /* 0x000e620000002400 */
[----:B------:R-:W-:-:S02]  /*16e20*/  FSEL R40, R40, -INF , P4 ;  /* 0xff80000028287808 */ /* 0x000fc40002000000 */
[C---:B------:R-:W-:Y:S02]  /*16e30*/  ISETP.GT.AND P4, PT, R33.reuse, 0x40, PT ;  /* 0x000000402100780c */ /* 0x040fe40003f84270 */
[----:B------:R-:W-:Y:S02]  /*16e40*/  FSEL R70, R70, -INF , P5 ;  /* 0xff80000046467808 */ /* 0x000fe40002800000 */
[----:B------:R-:W-:Y:S02]  /*16e50*/  FMNMX.FTZ R3, R68, R3, !PT ;  /* 0x0000000344037209 */ /* 0x000fe40007810000 */
[----:B------:R-:W-:Y:S02]  /*16e60*/  FSEL R42, R42, -INF , P3 ;  /* 0xff8000002a2a7808 */ /* 0x000fe40001800000 */
[----:B------:R-:W-:Y:S02]  /*16e70*/  ISETP.GT.AND P3, PT, R33, 0x41, PT ;  /* 0x000000412100780c */ /* 0x000fe40003f64270 */
[----:B------:R-:W-:-:S02]  /*16e80*/  FSEL R72, R72, -INF , P4 ;  /* 0xff80000048487808 */ /* 0x000fc40002000000 */
[----:B------:R-:W-:Y:S02]  /*16e90*/  FMNMX.FTZ R3, R70, R3, !PT ;  /* 0x0000000346037209 */ /* 0x000fe40007810000 */
[----:B------:R-:W-:Y:S02]  /*16ea0*/  FSEL R44, R44, -INF , P2 ;  /* 0xff8000002c2c7808 */ /* 0x000fe40001000000 */
[----:B------:R-:W-:Y:S02]  /*16eb0*/  ISETP.GT.AND P2, PT, R33, 0x48, PT ;  /* 0x000000482100780c */ /* 0x000fe40003f44270 */
[----:B--2---:R-:W-:Y:S02]  /*16ec0*/  FSEL R74, R74, -INF , P3 ;  /* 0xff8000004a4a7808 */ /* 0x004fe40001800000 */
[----:B------:R-:W-:Y:S02]  /*16ed0*/  FMNMX.FTZ R3, R72, R3, !PT ;  /* 0x0000000348037209 */ /* 0x000fe40007810000 */
[----:B------:R-:W-:-:S02]  /*16ee0*/  FSEL R46, R46, -INF , P1 ;  /* 0xff8000002e2e7808 */ /* 0x000fc40000800000 */
[----:B------:R-:W-:Y:S02]  /*16ef0*/  ISETP.GT.AND P1, PT, R33, 0x49, PT ;  /* 0x000000492100780c */ /* 0x000fe40003f24270 */
[----:B0-----:R-:W-:Y:S02]  /*16f00*/  FSEL R78, R78, -INF , P2 ;  /* 0xff8000004e4e7808 */ /* 0x001fe40001000000 */
[----:B------:R-:W-:Y:S02]  /*16f10*/  FMNMX.FTZ R3, R74, R3, !PT ;  /* 0x000000034a037209 */ /* 0x000fe40007810000 */
[----:B-1----:R-:W-:Y:S02]  /*16f20*/  FSEL R76, R76, -INF , P1 ;  /* 0xff8000004c4c7808 */ /* 0x002fe40000800000 */
[----:B------:R-:W-:-:S04]  /*16f30*/  FMNMX.FTZ R3, R78, R3, !PT ;  /* 0x000000034e037209 */ /* 0x000fc80007810000 */
[----:B------:R-:W-:-:S05]  /*16f40*/  FMNMX.FTZ R9, R76, R3, !PT ;  /* 0x000000034c097209 */ /* 0x000fca0007810000 */
[----:B------:R-:W0:Y:S02]  /*16f50*/  SHFL.BFLY PT, R80, R9, 0x2, 0x1f ;  /* 0x0c401f0009507f89 */ /* 0x000e2400000e0000 */
[----:B0-----:R-:W-:Y:S02]  /*16f60*/  FMNMX.FTZ R80, R9, R80, !PT ;  /* 0x0000005009507209 */ /* 0x001fe40007810000 */
[----:B------:R-:W-:-:S04]  /*16f70*/  FMNMX.FTZ R9, R2, R7, !PT ;  /* 0x0000000702097209 */ /* 0x000fc80007810000 */
[----:B------:R-:W-:Y:S01]  /*16f80*/  FMNMX.FTZ R9, R10, R9, !PT ;  /* 0x000000090a097209 */ /* 0x000fe20007810000 */
[----:B------:R-:W0:Y:S03]  /*16f90*/  SHFL.BFLY PT, R5, R80, 0x1, 0x1f ;  /* 0x0c201f0050057f89 */ /* 0x000e2600000e0000 */
[----:B------:R-:W-:-:S04]  /*16fa0*/  FMNMX.FTZ R9, R12, R9, !PT ;  /* 0x000000090c097209 */ /* 0x000fc80007810000 */
[----:B------:R-:W-:-:S04]  /*16fb0*/  FMNMX.FTZ R9, R20, R9, !PT ;  /* 0x0000000914097209 */ /* 0x000fc80007810000 */
[----:B------:R-:W-:-:S04]  /*16fc0*/  FMNMX.FTZ R9, R24, R9, !PT ;  /* 0x0000000918097209 */ /* 0x000fc80007810000 */
[----:B------:R-:W-:-:S04]  /*16fd0*/  FMNMX.FTZ R9, R28, R9, !PT ;  /* 0x000000091c097209 */ /* 0x000fc80007810000 */
[----:B------:R-:W-:Y:S01]  /*16fe0*/  FMNMX.FTZ R9, R32, R9, !PT ;  /* 0x0000000920097209 */ /* 0x000fe20007810000 */
[----:B------:R-:W1:Y:S03]  /*16ff0*/  MUFU.TANH R38, R38 ;  /* 0x0000002600267308 */ /* 0x000e660000002400 */
[----:B------:R-:W-:Y:S02]  /*17000*/  FMNMX.FTZ R9, R34, R9, !PT ;  /* 0x0000000922097209 */ /* 0x000fe40007810000 */
[----:B0-----:R-:W-:Y:S02]  /*17010*/  FMNMX.FTZ R5, R80, R5, !PT ;  /* 0x0000000550057209 */ /* 0x001fe40007810000 */
[----:B------:R-:W-:Y:S02]  /*17020*/  MOV R3, UR5 ;  /* 0x0000000500037c02 */ /* 0x000fe40008000f00 */
[----:B------:R-:W-:Y:S01]  /*17030*/  FMNMX.FTZ R11, R36, R9, !PT ;  /* 0x00000009240b7209 */ /* 0x000fe20007810000 */
[----:B------:R-:W0:Y:S01]  /*17040*/  MUFU.TANH R39, R39 ;  /* 0x0000002700277308 */ /* 0x000e220000002400 */
[C---:B------:R-:W-:Y:S01]  /*17050*/  FSETP.NEU.FTZ.AND P0, PT, R5.reuse, -INF , PT ;  /* 0xff8000000500780b */ /* 0x040fe20003f1d000 */
[----:B------:R-:W-:Y:S01]  /*17060*/  FMUL.FTZ R13, R5, R3 ;  /* 0x00000003050d7220 */ /* 0x000fe20000410000 */
[----:B------:R-:W-:-:S04]  /*17070*/  FMNMX.FTZ R11, R40, R11, !PT ;  /* 0x0000000b280b7209 */ /* 0x000fc80007810000 */
[----:B------:R-:W-:Y:S01]  /*17080*/  FMNMX.FTZ R11, R42, R11, !PT ;  /* 0x0000000b2a0b7209 */ /* 0x000fe20007810000 */
[----:B------:R0:W2:Y:S01]  /*17090*/  MUFU.TANH R15, R26 ;  /* 0x0000001a000f7308 */ /* 0x0000a20000002400 */
[----:B------:R-:W-:Y:S02]  /*170a0*/  FSEL R13, R13, RZ, P0 ;  /* 0x000000ff0d0d7208 */ /* 0x000fe40000000000 */
[----:B------:R-:W-:-:S05]  /*170b0*/  FMNMX.FTZ R11, R44, R11, !PT ;  /* 0x0000000b2c0b7209 */ /* 0x000fca0007810000 */
[----:B------:R-:W-:Y:S01]  /*170c0*/  MUFU.TANH R27, R27 ;  /* 0x0000001b001b7308 */ /* 0x000fe20000002400 */
[----:B------:R-:W-:Y:S01]  /*170d0*/  FFMA.FTZ R208, R25, R3, -R13 ;  /* 0x0000000319d07223 */ /* 0x000fe2000001080d */
[----:B-1----:R-:W-:Y:S02]  /*170e0*/  FSEL R38, R38, -INF , P6 ;  /* 0xff80000026267808 */ /* 0x002fe40003000000 */
[----:B------:R-:W-:-:S04]  /*170f0*/  FMNMX.FTZ R25, R46, R11, !PT ;  /* 0x0000000b2e197209 */ /* 0x000fc80007810000 */
[----:B------:R2:W1:Y:S01]  /*17100*/  MUFU.TANH R21, R30 ;  /* 0x0000001e00157308 */ /* 0x0004620000002400 */
[----:B0-----:R-:W-:Y:S02]  /*17110*/  FSEL R26, R39, -INF , P5 ;  /* 0xff800000271a7808 */ /* 0x001fe40002800000 */
[----:B------:R-:W-:Y:S01]  /*17120*/  FMNMX.FTZ R25, R38, R25, !PT ;  /* 0x0000001926197209 */ /* 0x000fe20007810000 */
[----:B------:R-:W-:-:S04]  /*17130*/  FFMA.FTZ R52, R52, R3, -R13 ;  /* 0x0000000334347223 */ /* 0x000fc8000001080d */
[----:B------:R-:W0:Y:S01]  /*17140*/  MUFU.TANH R31, R31 ;  /* 0x0000001f001f7308 */ /* 0x000e220000002400 */
[----:B--2---:R-:W-:Y:S02]  /*17150*/  FSEL R30, R15, -INF , P4 ;  /* 0xff8000000f1e7808 */ /* 0x004fe40002000000 */
[----:B------:R-:W-:Y:S01]  /*17160*/  FMNMX.FTZ R25, R26, R25, !PT ;  /* 0x000000191a197209 */ /* 0x000fe20007810000 */
[----:B------:R-:W-:-:S03]  /*17170*/  FFMA.FTZ R29, R54, R3, -R13 ;  /* 0x00000003361d7223 */ /* 0x000fc6000001080d */
[----:B------:R-:W-:Y:S01]  /*17180*/  FMNMX.FTZ R25, R30, R25, !PT ;  /* 0x000000191e197209 */ /* 0x000fe20007810000 */
[----:B------:R2:W-:Y:S01]  /*17190*/  MUFU.EX2 R9, R52 ;  /* 0x0000003400097308 */ /* 0x0005e20000000800 */
[----:B-1----:R-:W-:Y:S01]  /*171a0*/  FSEL R54, R21, -INF , P2 ;  /* 0xff80000015367808 */ /* 0x002fe20001000000 */
[----:B------:R-:W-:Y:S01]  /*171b0*/  FFMA.FTZ R15, R6, R3, -R13 ;  /* 0x00000003060f7223 */ /* 0x000fe2000001080d */
[----:B--2---:R-:W-:-:S04]  /*171c0*/  FSEL R52, R27, -INF , P3 ;  /* 0xff8000001b347808 */ /* 0x004fc80001800000 */
[----:B------:R-:W-:Y:S02]  /*171d0*/  FMNMX.FTZ R25, R52, R25, !PT ;  /* 0x0000001934197209 */ /* 0x000fe40007810000 */
[----:B0-----:R-:W-:Y:S02]  /*171e0*/  FSEL R6, R31, -INF , P1 ;  /* 0xff8000001f067808 */ /* 0x001fe40000800000 */
[----:B------:R-:W-:Y:S01]  /*171f0*/  FMNMX.FTZ R25, R54, R25, !PT ;  /* 0x0000001936197209 */ /* 0x000fe20007810000 */
[----:B------:R-:W-:-:S03]  /*17200*/  FFMA.FTZ R204, R4, R3, -R13 ;  /* 0x0000000304cc7223 */ /* 0x000fc6000001080d */
[----:B------:R-:W-:Y:S01]  /*17210*/  FMNMX.FTZ R4, R6, R25, !PT ;  /* 0x0000001906047209 */ /* 0x000fe20007810000 */
[----:B------:R0:W-:Y:S04]  /*17220*/  MUFU.EX2 R11, R29 ;  /* 0x0000001d000b7308 */ /* 0x0001e80000000800 */
[----:B0-----:R-:W0:Y:S01]  /*17230*/  SHFL.BFLY PT, R29, R4, 0x2, 0x1f ;  /* 0x0c401f00041d7f89 */ /* 0x001e2200000e0000 */
[----:B------:R-:W-:Y:S01]  /*17240*/  FFMA.FTZ R206, R8, R3, -R13 ;  /* 0x0000000308ce7223 */ /* 0x000fe2000001080d */
[----:B0-----:R-:W-:-:S05]  /*17250*/  FMNMX.FTZ R8, R4, R29, !PT ;  /* 0x0000001d04087209 */ /* 0x001fca0007810000 */
[----:B------:R-:W0:Y:S02]  /*17260*/  SHFL.BFLY PT, R33, R8, 0x1, 0x1f ;  /* 0x0c201f0008217f89 */ /* 0x000e2400000e0000 */
[----:B0-----:R-:W-:-:S04]  /*17270*/  FMNMX.FTZ R4, R8, R33, !PT ;  /* 0x0000002108047209 */ /* 0x001fc80007810000 */
[C---:B------:R-:W-:Y:S01]  /*17280*/  FSETP.NEU.FTZ.AND P1, PT, R4.reuse, -INF , PT ;  /* 0xff8000000400780b */ /* 0x040fe20003f3d000 */
[----:B------:R-:W-:-:S05]  /*17290*/  FMUL.FTZ R35, R4, R3 ;  /* 0x0000000304237220 */ /* 0x000fca0000410000 */
[----:B------:R-:W-:-:S05]  /*172a0*/  FSEL R35, R35, RZ, P1 ;  /* 0x000000ff23237208 */ /* 0x000fca0000800000 */
[-C--:B------:R-:W-:Y:S02]  /*172b0*/  FFMA.FTZ R201, R34, R3.reuse, -R35 ;  /* 0x0000000322c97223 */ /* 0x080fe40000010823 */
[----:B------:R-:W2:Y:S01]  /*172c0*/  LDL R34, [R1+0x64] ;  /* 0x0000640001227983 */ /* 0x000ea20000100800 */
[-C--:B------:R-:W-:Y:S01]  /*172d0*/  FFMA.FTZ R210, R56, R3.reuse, -R13 ;  /* 0x0000000338d27223 */ /* 0x080fe2000001080d */
[----:B------:R-:W0:Y:S01]  /*172e0*/  MUFU.EX2 R208, R208 ;  /* 0x000000d000d07308 */ /* 0x000e220000000800 */
[-CC-:B------:R-:W-:Y:S01]  /*172f0*/  FFMA.FTZ R209, R2, R3.reuse, -R35.reuse ;  /* 0x0000000302d17223 */ /* 0x180fe20000010823 */
[-CC-:B------:R-:W-:Y:S01]  /*17300*/  FFMA.FTZ R2, R7, R3.reuse, -R35.reuse ;  /* 0x0000000307027223 */ /* 0x180fe20000010823 */
[----:B------:R-:W-:-:S05]  /*17310*/  FFMA.FTZ R211, R10, R3, -R35 ;  /* 0x000000030ad37223 */ /* 0x000fca0000010823 */
[----:B------:R-:W1:Y:S01]  /*17320*/  MUFU.EX2 R210, R210 ;  /* 0x000000d200d27308 */ /* 0x000e620000000800 */
[-CC-:B------:R-:W-:Y:S01]  /*17330*/  FFMA.FTZ R8, R12, R3.reuse, -R35.reuse ;  /* 0x000000030c087223 */ /* 0x180fe20000010823 */
[----:B------:R-:W-:-:S06]  /*17340*/  FFMA.FTZ R205, R20, R3, -R35 ;  /* 0x0000000314cd7223 */ /* 0x000fcc0000010823 */
[----:B------:R-:W-:Y:S08]  /*17350*/  MUFU.EX2 R209, R209 ;  /* 0x000000d100d17308 */ /* 0x000ff00000000800 */
[----:B------:R-:W3:Y:S01]  /*17360*/  MUFU.EX2 R2, R2 ;  /* 0x0000000200027308 */ /* 0x000ee20000000800 */
[----:B0-----:R-:W-:-:S07]  /*17370*/  FADD.FTZ R7, R208, R9 ;  /* 0x00000009d0077221 */ /* 0x001fce0000010000 */
[----:B------:R-:W0:Y:S01]  /*17380*/  MUFU.EX2 R204, R204 ;  /* 0x000000cc00cc7308 */ /* 0x000e220000000800 */
[----:B------:R-:W-:-:S07]  /*17390*/  FFMA.FTZ R10, R24, R3, -R35 ;  /* 0x00000003180a7223 */ /* 0x000fce0000010823 */
[----:B------:R-:W4:Y:S01]  /*173a0*/  MUFU.EX2 R211, R211 ;  /* 0x000000d300d37308 */ /* 0x000f220000000800 */
[----:B-1----:R-:W-:Y:S01]  /*173b0*/  FADD.FTZ R24, R210, R7 ;  /* 0x00000007d2187221 */ /* 0x002fe20000010000 */
[----:B------:R-:W-:-:S06]  /*173c0*/  FFMA.FTZ R207, R28, R3, -R35 ;  /* 0x000000031ccf7223 */ /* 0x000fcc0000010823 */
[----:B------:R-:W1:Y:S01]  /*173d0*/  MUFU.EX2 R8, R8 ;  /* 0x0000000800087308 */ /* 0x000e620000000800 */
[----:B------:R-:W-:Y:S01]  /*173e0*/  FADD.FTZ R7, R11, R24 ;  /* 0x000000180b077221 */ /* 0x000fe20000010000 */
[----:B---3--:R-:W-:-:S06]  /*173f0*/  FADD.FTZ R28, R209, R2 ;  /* 0x00000002d11c7221 */ /* 0x008fcc0000010000 */
[----:B------:R-:W3:Y:S01]  /*17400*/  MUFU.EX2 R205, R205 ;  /* 0x000000cd00cd7308 */ /* 0x000ee20000000800 */
[-C--:B------:R-:W-:Y:S01]  /*17410*/  FFMA.FTZ R12, R32, R3.reuse, -R35 ;  /* 0x00000003200c7223 */ /* 0x080fe20000010823 */
[----:B------:R-:W-:Y:S01]  /*17420*/  FFMA.FTZ R21, R14, R3, -R13 ;  /* 0x000000030e157223 */ /* 0x000fe2000001080d */
[----:B0-----:R-:W-:-:S05]  /*17430*/  FADD.FTZ R24, R204, R7 ;  /* 0x00000007cc187221 */ /* 0x001fca0000010000 */
[----:B------:R-:W0:Y:S01]  /*17440*/  MUFU.EX2 R10, R10 ;  /* 0x0000000a000a7308 */ /* 0x000e220000000800 */
[----:B----4-:R-:W-:Y:S01]  /*17450*/  FADD.FTZ R7, R211, R28 ;  /* 0x0000001cd3077221 */ /* 0x010fe20000010000 */
[----:B------:R-:W-:-:S06]  /*17460*/  FFMA.FTZ R200, R50, R3, -R13 ;  /* 0x0000000332c87223 */ /* 0x000fcc000001080d */
[----:B------:R-:W4:Y:S01]  /*17470*/  MUFU.EX2 R15, R15 ;  /* 0x0000000f000f7308 */ /* 0x000f220000000800 */
[----:B-1----:R-:W-:Y:S01]  /*17480*/  FADD.FTZ R28, R8, R7 ;  /* 0x00000007081c7221 */ /* 0x002fe20000010000 */
[----:B------:R-:W-:-:S06]  /*17490*/  FFMA.FTZ R14, R36, R3, -R35 ;  /* 0x00000003240e7223 */ /* 0x000fcc0000010823 */
[----:B------:R-:W1:Y:S01]  /*174a0*/  MUFU.EX2 R207, R207 ;  /* 0x000000cf00cf7308 */ /* 0x000e620000000800 */
[----:B------:R-:W-:-:S07]  /*174b0*/  FFMA.FTZ R25, R48, R3, -R13 ;  /* 0x0000000330197223 */ /* 0x000fce000001080d */
[----:B------:R-:W5:Y:S01]  /*174c0*/  MUFU.EX2 R206, R206 ;  /* 0x000000ce00ce7308 */ /* 0x000f620000000800 */
[----:B---3--:R-:W-:Y:S01]  /*174d0*/  FADD.FTZ R7, R205, R28 ;  /* 0x0000001ccd077221 */ /* 0x008fe20000010000 */
[----:B------:R-:W-:-:S06]  /*174e0*/  FFMA.FTZ R203, R40, R3, -R35 ;  /* 0x0000000328cb7223 */ /* 0x000fcc0000010823 */
[----:B------:R-:W3:Y:S01]  /*174f0*/  MUFU.EX2 R12, R12 ;  /* 0x0000000c000c7308 */ /* 0x000ee20000000800 */
[----:B------:R-:W-:-:S07]  /*17500*/  FFMA.FTZ R202, R58, R3, -R13 ;  /* 0x000000033aca7223 */ /* 0x000fce000001080d */
[----:B------:R-:W3:Y:S01]  /*17510*/  MUFU.EX2 R21, R21 ;  /* 0x0000001500157308 */ /* 0x000ee20000000800 */
[----:B0-----:R-:W-:Y:S01]  /*17520*/  FADD.FTZ R28, R10, R7 ;  /* 0x000000070a1c7221 */ /* 0x001fe20000010000 */
[----:B------:R-:W-:-:S06]  /*17530*/  FFMA.FTZ R20, R42, R3, -R35 ;  /* 0x000000032a147223 */ /* 0x000fcc0000010823 */
[----:B------:R-:W0:Y:S01]  /*17540*/  MUFU.EX2 R201, R201 ;  /* 0x000000c900c97308 */ /* 0x000e220000000800 */
[----:B----4-:R-:W-:Y:S01]  /*17550*/  FADD.FTZ R37, R15, R24 ;  /* 0x000000180f257221 */ /* 0x010fe20000010000 */
[----:B------:R-:W-:-:S06]  /*17560*/  FFMA.FTZ R27, R60, R3, -R13 ;  /* 0x000000033c1b7223 */ /* 0x000fcc000001080d */
[----:B------:R-:W4:Y:S01]  /*17570*/  MUFU.EX2 R200, R200 ;  /* 0x000000c800c87308 */ /* 0x000f220000000800 */
[----:B-1----:R-:W-:Y:S01]  /*17580*/  FADD.FTZ R7, R207, R28 ;  /* 0x0000001ccf077221 */ /* 0x002fe20000010000 */
[----:B------:R-:W-:-:S06]  /*17590*/  FFMA.FTZ R197, R44, R3, -R35 ;  /* 0x000000032cc57223 */ /* 0x000fcc0000010823 */
[----:B------:R-:W1:Y:S01]  /*175a0*/  MUFU.EX2 R14, R14 ;  /* 0x0000000e000e7308 */ /* 0x000e620000000800 */
[----:B-----5:R-:W-:Y:S01]  /*175b0*/  FADD.FTZ R32, R206, R37 ;  /* 0x00000025ce207221 */ /* 0x020fe20000010000 */
[----:B------:R-:W-:-:S06]  /*175c0*/  FFMA.FTZ R196, R62, R3, -R13 ;  /* 0x000000033ec47223 */ /* 0x000fcc000001080d */
[----:B------:R-:W5:Y:S01]  /*175d0*/  MUFU.EX2 R25, R25 ;  /* 0x0000001900197308 */ /* 0x000f620000000800 */
[----:B---3--:R-:W-:Y:S01]  /*175e0*/  FADD.FTZ R28, R12, R7 ;  /* 0x000000070c1c7221 */ /* 0x008fe20000010000 */
[----:B------:R-:W-:-:S06]  /*175f0*/  FFMA.FTZ R24, R46, R3, -R35 ;  /* 0x000000032e187223 */ /* 0x000fcc0000010823 */
[----:B------:R-:W3:Y:S01]  /*17600*/  MUFU.EX2 R203, R203 ;  /* 0x000000cb00cb7308 */ /* 0x000ee20000000800 */
[----:B------:R-:W-:Y:S01]  /*17610*/  FADD.FTZ R37, R21, R32 ;  /* 0x0000002015257221 */ /* 0x000fe20000010000 */
[----:B------:R-:W-:-:S06]  /*17620*/  FFMA.FTZ R29, R66, R3, -R13 ;  /* 0x00000003421d7223 */ /* 0x000fcc000001080d */
[----:B------:R-:W3:Y:S01]  /*17630*/  MUFU.EX2 R202, R202 ;  /* 0x000000ca00ca7308 */ /* 0x000ee20000000800 */
[----:B0-----:R-:W-:Y:S01]  /*17640*/  FADD.FTZ R7, R201, R28 ;  /* 0x0000001cc9077221 */ /* 0x001fe20000010000 */
[----:B------:R-:W-:-:S06]  /*17650*/  FFMA.FTZ R199, R38, R3, -R35 ;  /* 0x0000000326c77223 */ /* 0x000fcc0000010823 */
[----:B------:R-:W-:Y:S01]  /*17660*/  MUFU.EX2 R20, R20 ;  /* 0x0000001400147308 */ /* 0x000fe20000000800 */
[----:B----4-:R-:W-:Y:S01]  /*17670*/  FADD.FTZ R32, R200, R37 ;  /* 0x00000025c8207221 */ /* 0x010fe20000010000 */
[----:B------:R-:W-:-:S06]  /*17680*/  FFMA.FTZ R198, R68, R3, -R13 ;  /* 0x0000000344c67223 */ /* 0x000fcc000001080d */
[----:B------:R-:W0:Y:S01]  /*17690*/  MUFU.EX2 R27, R27 ;  /* 0x0000001b001b7308 */ /* 0x000e220000000800 */
[----:B-1----:R-:W-:Y:S01]  /*176a0*/  FADD.FTZ R28, R14, R7 ;  /* 0x000000070e1c7221 */ /* 0x002fe20000010000 */
[----:B------:R-:W-:-:S06]  /*176b0*/  PRMT R0, R45, 0x654, R0 ;  /* 0x000006542d007816 */ /* 0x000fcc0000000000 */
[----:B------:R-:W-:Y:S01]  /*176c0*/  MUFU.EX2 R197, R197 ;  /* 0x000000c500c57308 */ /* 0x000fe20000000800 */
[----:B-----5:R-:W-:Y:S01]  /*176d0*/  FADD.FTZ R37, R25, R32 ;  /* 0x0000002019257221 */ /* 0x020fe20000010000 */
[----:B------:R-:W-:-:S06]  /*176e0*/  FFMA.FTZ R31, R70, R3, -R13 ;  /* 0x00000003461f7223 */ /* 0x000fcc000001080d */
[----:B------:R-:W1:Y:S01]  /*176f0*/  MUFU.EX2 R196, R196 ;  /* 0x000000c400c47308 */ /* 0x000e620000000800 */
[-CC-:B------:R-:W-:Y:S01]  /*17700*/  FFMA.FTZ R26, R26, R3.reuse, -R35.reuse ;  /* 0x000000031a1a7223 */ /* 0x180fe20000010823 */
[----:B---3--:R-:W-:Y:S01]  /*17710*/  FADD.FTZ R7, R203, R28 ;  /* 0x0000001ccb077221 */ /* 0x008fe20000010000 */
[-C--:B------:R-:W-:Y:S01]  /*17720*/  FFMA.FTZ R193, R30, R3.reuse, -R35 ;  /* 0x000000031ec17223 */ /* 0x080fe20000010823 */
[----:B------:R3:W-:Y:S04]  /*17730*/  SYNCS.ARRIVE.TRANS64.RED.A1T0 RZ, [R0+URZ], RZ ;  /* 0x000000ff00ff79a7 */ /* 0x0007e8000810043f */
[----:B------:R-:W4:Y:S01]  /*17740*/  MUFU.EX2 R24, R24 ;  /* 0x0000001800187308 */ /* 0x000f220000000800 */
[----:B------:R-:W-:Y:S01]  /*17750*/  FADD.FTZ R32, R202, R37 ;  /* 0x00000025ca207221 */ /* 0x000fe20000010000 */
[----:B------:R-:W-:-:S06]  /*17760*/  FFMA.FTZ R192, R72, R3, -R13 ;  /* 0x0000000348c07223 */ /* 0x000fcc000001080d */
[----:B------:R-:W5:Y:S01]  /*17770*/  MUFU.EX2 R29, R29 ;  /* 0x0000001d001d7308 */ /* 0x000f620000000800 */
[----:B------:R-:W-:-:S07]  /*17780*/  FFMA.FTZ R52, R52, R3, -R35 ;  /* 0x0000000334347223 */ /* 0x000fce0000010823 */
[----:B------:R-:W5:Y:S01]  /*17790*/  MUFU.EX2 R199, R199 ;  /* 0x000000c700c77308 */ /* 0x000f620000000800 */
[----:B0-----:R-:W-:-:S07]  /*177a0*/  FADD.FTZ R37, R27, R32 ;  /* 0x000000201b257221 */ /* 0x001fce0000010000 */
[----:B------:R-:W0:Y:S01]  /*177b0*/  MUFU.EX2 R198, R198 ;  /* 0x000000c600c67308 */ /* 0x000e220000000800 */
[-C--:B------:R-:W-:Y:S01]  /*177c0*/  FFMA.FTZ R74, R74, R3.reuse, -R13 ;  /* 0x000000034a4a7223 */ /* 0x080fe2000001080d */
[----:B------:R-:W-:-:S06]  /*177d0*/  FFMA.FTZ R54, R54, R3, -R35 ;  /* 0x0000000336367223 */ /* 0x000fcc0000010823 */
[----:B---3--:R3:W0:Y:S01]  /*177e0*/  MUFU.EX2 R0, R26 ;  /* 0x0000001a00007308 */ /* 0x0086220000000800 */
[----:B-1----:R-:W-:Y:S01]  /*177f0*/  FADD.FTZ R30, R196, R37 ;  /* 0x00000025c41e7221 */ /* 0x002fe20000010000 */
[----:B------:R-:W-:-:S06]  /*17800*/  FFMA.FTZ R194, R78, R3, -R13 ;  /* 0x000000034ec27223 */ /* 0x000fcc000001080d */
[----:B------:R-:W1:Y:S01]  /*17810*/  MUFU.EX2 R31, R31 ;  /* 0x0000001f001f7308 */ /* 0x000e620000000800 */
[----:B---3--:R-:W-:-:S04]  /*17820*/  FADD.FTZ R26, R20, R7 ;  /* 0x00000007141a7221 */ /* 0x008fc80000010000 */
[----:B------:R-:W-:-:S03]  /*17830*/  FADD.FTZ R7, R197, R26 ;  /* 0x0000001ac5077221 */ /* 0x000fc60000010000 */
[----:B------:R-:W3:Y:S01]  /*17840*/  MUFU.EX2 R193, R193 ;  /* 0x000000c100c17308 */ /* 0x000ee20000000800 */
[----:B----4-:R-:W-:Y:S01]  /*17850*/  FADD.FTZ R26, R24, R7 ;  /* 0x00000007181a7221 */ /* 0x010fe20000010000 */
[----:B------:R-:W-:Y:S01]  /*17860*/  FFMA.FTZ R6, R6, R3, -R35 ;  /* 0x0000000306067223 */ /* 0x000fe20000010823 */
[----:B-----5:R-:W-:-:S05]  /*17870*/  FADD.FTZ R35, R29, R30 ;  /* 0x0000001e1d237221 */ /* 0x020fca0000010000 */
[----:B------:R-:W4:Y:S01]  /*17880*/  MUFU.EX2 R192, R192 ;  /* 0x000000c000c07308 */ /* 0x000f220000000800 */
[----:B------:R-:W-:Y:S01]  /*17890*/  FFMA.FTZ R13, R76, R3, -R13 ;  /* 0x000000034c0d7223 */ /* 0x000fe2000001080d */
[----:B------:R-:W-:-:S06]  /*178a0*/  FADD.FTZ R7, R199, R26 ;  /* 0x0000001ac7077221 */ /* 0x000fcc0000010000 */
[----:B------:R-:W5:Y:S01]  /*178b0*/  MUFU.EX2 R52, R52 ;  /* 0x0000003400347308 */ /* 0x000f620000000800 */
[----:B------:R-:W-:Y:S01]  /*178c0*/  F2FP.F16.F32.PACK_AB R204, R15, R204 ;  /* 0x000000cc0fcc723e */ /* 0x000fe200000000ff */
[----:B0-----:R-:W-:Y:S01]  /*178d0*/  FADD.FTZ R28, R198, R35 ;  /* 0x00000023c61c7221 */ /* 0x001fe20000010000 */
[----:B------:R-:W-:-:S05]  /*178e0*/  VIADD R15, R112, 0xfffffffe ;  /* 0xfffffffe700f7836 */ /* 0x000fca0000000000 */
[----:B------:R-:W0:Y:S01]  /*178f0*/  MUFU.EX2 R33, R74 ;  /* 0x0000004a00217308 */ /* 0x000e220000000800 */
[----:B------:R-:W-:Y:S01]  /*17900*/  FADD.FTZ R26, R0, R7 ;  /* 0x00000007001a7221 */ /* 0x000fe20000010000 */
[----:B------:R-:W-:-:S06]  /*17910*/  F2FP.F16.F32.PACK_AB R208, R9, R208 ;  /* 0x000000d009d0723e */ /* 0x000fcc00000000ff */
[----:B------:R-:W0:Y:S01]  /*17920*/  MUFU.EX2 R54, R54 ;  /* 0x0000003600367308 */ /* 0x000e220000000800 */
[----:B-1----:R-:W-:-:S07]  /*17930*/  FADD.FTZ R9, R31, R28 ;  /* 0x0000001c1f097221 */ /* 0x002fce0000010000 */
[----:B------:R-:W1:Y:S01]  /*17940*/  MUFU.EX2 R194, R194 ;  /* 0x000000c200c27308 */ /* 0x000e620000000800 */
[----:B---3--:R-:W-:-:S07]  /*17950*/  FADD.FTZ R7, R193, R26 ;  /* 0x0000001ac1077221 */ /* 0x008fce0000010000 */
[----:B------:R-:W3:Y:S01]  /*17960*/  MUFU.EX2 R195, R6 ;  /* 0x0000000600c37308 */ /* 0x000ee20000000800 */
[----:B----4-:R-:W-:-:S07]  /*17970*/  FADD.FTZ R28, R192, R9 ;  /* 0x00000009c01c7221 */ /* 0x010fce0000010000 */
[----:B------:R-:W4:Y:S01]  /*17980*/  MUFU.EX2 R13, R13 ;  /* 0x0000000d000d7308 */ /* 0x000f220000000800 */
[----:B--2---:R-:W-:Y:S01]  /*17990*/  ISETP.GE.AND P1, PT, R15, R34, PT ;  /* 0x000000220f00720c */ /* 0x004fe20003f26270 */
[----:B-----5:R-:W-:Y:S01]  /*179a0*/  FADD.FTZ R7, R52, R7 ;  /* 0x0000000734077221 */ /* 0x020fe20000010000 */
[----:B0-----:R-:W-:Y:S01]  /*179b0*/  FADD.FTZ R9, R33, R28 ;  /* 0x0000001c21097221 */ /* 0x001fe20000010000 */
[----:B------:R-:W-:Y:S02]  /*179c0*/  F2FP.F16.F32.PACK_AB R209, R2, R209 ;  /* 0x000000d102d1723e */ /* 0x000fe400000000ff */
[----:B------:R-:W-:Y:S01]  /*179d0*/  FADD.FTZ R2, R54, R7 ;  /* 0x0000000736027221 */ /* 0x000fe20000010000 */
[----:B-1----:R-:W-:Y:S01]  /*179e0*/  FADD.FTZ R228, R194, R9 ;  /* 0x00000009c2e47221 */ /* 0x002fe20000010000 */
[----:B------:R-:W-:Y:S01]  /*179f0*/  BSSY B0, `(.L_x_636) ;  /* 0x00005b9000007945 */ /* 0x000fe20003800000 */
[----:B------:R-:W-:Y:S01]  /*17a00*/  ISETP.NE.AND P0, PT, R64, RZ, PT ;  /* 0x000000ff4000720c */ /* 0x000fe20003f05270 */
[----:B---3--:R-:W-:Y:S01]  /*17a10*/  FADD.FTZ R227, R195, R2 ;  /* 0x00000002c3e37221 */ /* 0x008fe20000010000 */
[----:B------:R-:W-:Y:S01]  /*17a20*/  F2FP.F16.F32.PACK_AB R200, R25, R200 ;  /* 0x000000c819c8723e */ /* 0x000fe200000000ff */
[--C-:B------:R-:W-:Y:S01]  /*17a30*/  IMAD.MOV.U32 R150, RZ, RZ, R151.reuse ;  /* 0x000000ffff967224 */ /* 0x100fe200078e0097 */
[----:B------:R-:W-:Y:S01]  /*17a40*/  F2FP.F16.F32.PACK_AB R202, R27, R202 ;  /* 0x000000ca1bca723e */ /* 0x000fe200000000ff */
[--C-:B------:R-:W-:Y:S01]  /*17a50*/  IMAD.MOV.U32 R148, RZ, RZ, R151.reuse ;  /* 0x000000ffff947224 */ /* 0x100fe200078e0097 */
[----:B------:R-:W-:Y:S01]  /*17a60*/  F2FP.F16.F32.PACK_AB R196, R29, R196 ;  /* 0x000000c41dc4723e */ /* 0x000fe200000000ff */
[----:B----4-:R-:W-:Y:S01]  /*17a70*/  FADD.FTZ R228, R13, R228 ;  /* 0x000000e40de47221 */ /* 0x010fe20000010000 */
[----:B------:R-:W-:Y:S01]  /*17a80*/  F2FP.F16.F32.PACK_AB R198, R31, R198 ;  /* 0x000000c61fc6723e */ /* 0x000fe200000000ff */
[--C-:B------:R-:W-:Y:S01]  /*17a90*/  IMAD.MOV.U32 R147, RZ, RZ, R151.reuse ;  /* 0x000000ffff937224 */ /* 0x100fe200078e0097 */
[----:B------:R-:W-:Y:S01]  /*17aa0*/  F2FP.F16.F32.PACK_AB R192, R33, R192 ;  /* 0x000000c021c0723e */ /* 0x000fe200000000ff */
[--C-:B------:R-:W-:Y:S01]  /*17ab0*/  IMAD.MOV.U32 R145, RZ, RZ, R151.reuse ;  /* 0x000000ffff917224 */ /* 0x100fe200078e0097 */
[----:B------:R-:W-:Y:S01]  /*17ac0*/  F2FP.F16.F32.PACK_AB R197, R24, R197 ;  /* 0x000000c518c5723e */ /* 0x000fe200000000ff */
[--C-:B------:R-:W-:Y:S01]  /*17ad0*/  IMAD.MOV.U32 R144, RZ, RZ, R151.reuse ;  /* 0x000000ffff907224 */ /* 0x100fe200078e0097 */
[----:B------:R-:W-:Y:S01]  /*17ae0*/  F2FP.F16.F32.PACK_AB R199, R0, R199 ;  /* 0x000000c700c7723e */ /* 0x000fe200000000ff */
[----:B------:R-:W-:Y:S01]  /*17af0*/  IMAD.MOV.U32 R0, RZ, RZ, 0x3f800000 ;  /* 0x3f800000ff007424 */ /* 0x000fe200078e00ff */
[----:B------:R-:W-:Y:S01]  /*17b00*/  F2FP.F16.F32.PACK_AB R193, R52, R193 ;  /* 0x000000c134c1723e */ /* 0x000fe200000000ff */
[--C-:B------:R-:W-:Y:S01]  /*17b10*/  IMAD.MOV.U32 R142, RZ, RZ, R151.reuse ;  /* 0x000000ffff8e7224 */ /* 0x100fe200078e0097 */
        /* <DEDUP_REMOVED lines=18> */
[----:B------:R-:W-:Y:S01]  /*17c40*/  MOV R2, 0x3f800000 ;  /* 0x3f80000000027802 */ /* 0x000fe20000000f00 */
[--C-:B------:R-:W-:Y:S01]  /*17c50*/  IMAD.MOV.U32 R127, RZ, RZ, R151.reuse ;  /* 0x000000ffff7f7224 */ /* 0x100fe200078e0097 */
[-C--:B------:R-:W-:Y:S01]  /*17c60*/  MOV R149, R151.reuse ;  /* 0x0000009700957202 */ /* 0x080fe20000000f00 */
        /* <DEDUP_REMOVED lines=81> */
[----:B------:R-:W-:Y:S01]  /*18180*/  MOV R26, R151 ;  /* 0x00000097001a7202 */ /* 0x000fe20000000f00 */
[----:B------:R-:W-:-:S02]  /*18190*/  IMAD.MOV.U32 R64, RZ, RZ, R151 ;  /* 0x000000ffff407224 */ /* 0x000fc400078e0097 */
[--C-:B------:R-:W-:Y:S02]  /*181a0*/  IMAD.MOV.U32 R63, RZ, RZ, R151.reuse ;  /* 0x000000ffff3f7224 */ /* 0x100fe400078e0097 */
[--C-:B------:R-:W-:Y:S02]  /*181b0*/  IMAD.MOV.U32 R61, RZ, RZ, R151.reuse ;  /* 0x000000ffff3d7224 */ /* 0x100fe400078e0097 */
[--C-:B------:R-:W-:Y:S02]  /*181c0*/  IMAD.MOV.U32 R60, RZ, RZ, R151.reuse ;  /* 0x000000ffff3c7224 */ /* 0x100fe400078e0097 */
[--C-:B------:R-:W-:Y:S02]  /*181d0*/  IMAD.MOV.U32 R58, RZ, RZ, R151.reuse ;  /* 0x000000ffff3a7224 */ /* 0x100fe400078e0097 */
[--C-:B------:R-:W-:Y:S02]  /*181e0*/  IMAD.MOV.U32 R57, RZ, RZ, R151.reuse ;  /* 0x000000ffff397224 */ /* 0x100fe400078e0097 */
        /* <DEDUP_REMOVED lines=21> */
[----:B------:R-:W-:Y:S01]  /*18340*/  IMAD.MOV.U32 R24, RZ, RZ, R151 ;  /* 0x000000ffff187224 */ /* 0x000fe200078e0097 */
[----:B------:R-:W-:Y:S06]  /*18350*/  @!P1 BRA `(.L_x_637) ;  /* 0x0000005000889947 */ /* 0x000fec0003800000 */
[----:B------:R-:W-:Y:S01]  /*18360*/  MOV R14, R4 ;  /* 0x00000004000e7202 */ /* 0x000fe20000000f00 */
[----:B------:R-:W-:Y:S01]  /*18370*/  IMAD.MOV.U32 R13, RZ, RZ, R5 ;  /* 0x000000ffff0d7224 */ /* 0x000fe200078e0005 */
[----:B------:R-:W-:Y:S01]  /*18380*/  MOV R8, R226 ;  /* 0x000000e200087202 */ /* 0x000fe20000000f00 */
        /* <DEDUP_REMOVED lines=65> */
[----:B------:R-:W-:-:S07]  /*187a0*/  CS2R R24, SRZ ;  /* 0x0000000000187805 */ /* 0x000fce000001ff00 */
.L_x_650:
[----:B------:R-:W-:-:S04]  /*187b0*/  ISETP.NE.AND P1, PT, R8, 0x1, PT ;  /* 0x000000010800780c */ /* 0x000fc80003f25270 */
[----:B------:R-:W-:-:S04]  /*187c0*/  SEL R229, RZ, 0x1, P1 ;  /* 0x00000001ffe57807 */ /* 0x000fc80000800000 */
[----:B------:R-:W-:Y:S01]  /*187d0*/  LOP3.LUT R229, R12, R229, RZ, 0x3c, !PT ;  /* 0x000000e50ce57212 */ /* 0x000fe200078e3cff */
[----:B------:R-:W-:Y:S06]  /*187e0*/  @!P0 BRA `(.L_x_638) ;  /* 0x0000000000048947 */ /* 0x000fec0003800000 */
[----:B------:R-:W-:Y:S01]  /*187f0*/  BPT.TRAP 0x1 ;  /* 0x000000040000795c */ /* 0x000fe20000300000 */
.L_x_638:
[----:B------:R-:W-:Y:S01]  /*18800*/  VIADD R226, R8, 0x1 ;  /* 0x0000000108e27836 */ /* 0x000fe20000000000 */
[----:B------:R-:W-:-:S04]  /*18810*/  SHF.L.U32 R3, R229, 0x1f, RZ ;  /* 0x0000001fe5037819 */ /* 0x000fc800000006ff */
[----:B------:R-:W-:-:S04]  /*18820*/  ISETP.NE.AND P1, PT, R226, 0x2, PT ;  /* 0x00000002e200780c */ /* 0x000fc80003f25270 */
[----:B------:R-:W-:-:S04]  /*18830*/  SEL R226, R226, RZ, P1 ;  /* 0x000000ffe2e27207 */ /* 0x000fc80000800000 */
[----:B------:R-:W-:-:S04]  /*18840*/  LEA R9, R226, R23, 0x3 ;  /* 0x00000017e2097211 */ /* 0x000fc800078e18ff */
[----:B------:R0:W1:Y:S01]  /*18850*/  SYNCS.PHASECHK.TRANS64.TRYWAIT P1, [R9+URZ+0x38830], R3 ;  /* 0x03883003090075a7 */ /* 0x000062000802017f */
[----:B------:R-:W-:Y:S05]  /*18860*/  @!P0 BRA `(.L_x_639) ;  /* 0x0000000000048947 */ /* 0x000fea0003800000 */
[----:B------:R-:W-:Y:S01]  /*18870*/  BPT.TRAP 0x1 ;  /* 0x000000040000795c */ /* 0x000fe20000300000 */
.L_x_639:
[----:B------:R-:W2:Y:S01]  /*18880*/  LDL R4, [R1+0x50] ;  /* 0x0000500001047983 */ /* 0x000ea20000100800 */
[----:B------:R-:W-:Y:S01]  /*18890*/  BSSY B1, `(.L_x_640) ;  /* 0x0000007000017945 */ /* 0x000fe20003800000 */
[----:B------:R-:W-:Y:S02]  /*188a0*/  IMAD.MOV.U32 R5, RZ, RZ, 0x40000040 ;  /* 0x40000040ff057424 */ /* 0x000fe400078e00ff */
[----:B--2---:R-:W-:-:S04]  /*188b0*/  IMAD R4, R226, 0xa00, R4 ;  /* 0x00000a00e2047824 */ /* 0x004fc800078e0204 */
[----:B------:R-:W-:Y:S01]  /*188c0*/  VIADD R6, R4, 0x80 ;  /* 0x0000008004067836 */ /* 0x000fe20000000000 */
[----:B-1----:R-:W-:Y:S06]  /*188d0*/  @P1 BRA `(.L_x_641) ;  /* 0x0000000000081947 */ /* 0x002fec0003800000 */
[----:B------:R-:W1:Y:S02]  /*188e0*/  SYNCS.PHASECHK.TRANS64.TRYWAIT P1, [R9+URZ+0x38830], R3 ;  /* 0x03883003090075a7 */ /* 0x000e64000802017f */
[----:B-1----:R-:W-:Y:S05]  /*188f0*/  @!P1 BRA `(.L_x_642) ;  /* 0x0000013400449947 */ /* 0x002fea0003800000 */
.L_x_641:
[----:B------:R-:W-:Y:S05]  /*18900*/  BSYNC B1 ;  /* 0x0000000000017941 */ /* 0x000fea0003800000 */
.L_x_640:
[----:B------:R-:W2:Y:S04]  /*18910*/  LDL.64 R154, [R1+0x8] ;  /* 0x00000800019a7983 */ /* 0x000ea80000100a00 */
[----:B------:R-:W3:Y:S01]  /*18920*/  LDL.64 R152, [R1] ;  /* 0x0000000001987983 */ /* 0x000ee20000100a00 */
[----:B------:R-:W-:Y:S02]  /*18930*/  R2UR UR10, R4 ;  /* 0x00000000040a72ca */ /* 0x000fe400000e0000 */
[----:B------:R-:W-:Y:S01]  /*18940*/  R2UR UR11, R5 ;  /* 0x00000000050b72ca */ /* 0x000fe200000e0000 */
[----:B------:R-:W-:Y:S01]  /*18950*/  WARPGROUP.ARRIVE ;  /* 0x00000000000079c5 */ /* 0x000fe20000000000 */
[----:B------:R-:W-:Y:S01]  /*18960*/  MOV R7, 0x40000040 ;  /* 0x4000004000077802 */ /* 0x000fe20000000f00 */
[----:B------:R-:W4:Y:S01]  /*18970*/  LDL.64 R20, [R1+0x48] ;  /* 0x0000480001147983 */ /* 0x000f220000100a00 */
[----:B------:R-:W-:-:S02]  /*18980*/  R2UR UR6, R6 ;  /* 0x00000000060672ca */ /* 0x000fc400000e0000 */
[----:B------:R-:W-:Y:S01]  /*18990*/  R2UR UR7, R7 ;  /* 0x00000000070772ca */ /* 0x000fe200000e0000 */
[C---:B------:R-:W-:Y:S02]  /*189a0*/  VIADD R6, R4.reuse, 0x100 ;  /* 0x0000010004067836 */ /* 0x040fe40000000000 */
[----:B------:R-:W-:Y:S02]  /*189b0*/  VIADD R10, R4, 0x180 ;  /* 0x00000180040a7836 */ /* 0x000fe40000000000 */
[----:B------:R-:W-:Y:S01]  /*189c0*/  IMAD.MOV.U32 R11, RZ, RZ, 0x40000040 ;  /* 0x40000040ff0b7424 */ /* 0x000fe200078e00ff */
[----:B--2---:R-:W-:Y:S02]  /*189d0*/  R2UR UR12, R154 ;  /* 0x000000009a0c72ca */ /* 0x004fe400000e0000 */
[----:B------:R-:W-:Y:S02]  /*189e0*/  R2UR UR13, R155 ;  /* 0x000000009b0d72ca */ /* 0x000fe400000e0000 */
[----:B---3--:R-:W-:-:S02]  /*189f0*/  R2UR UR28, R152 ;  /* 0x00000000981c72ca */ /* 0x008fc400000e0000 */
[----:B------:R-:W-:Y:S02]  /*18a00*/  R2UR UR29, R153 ;  /* 0x00000000991d72ca */ /* 0x000fe400000e0000 */
[----:B----4-:R-:W-:Y:S02]  /*18a10*/  R2UR UR46, R20 ;  /* 0x00000000142e72ca */ /* 0x010fe400000e0000 */
[----:B------:R-:W-:-:S03]  /*18a20*/  R2UR UR47, R21 ;  /* 0x00000000152f72ca */ /* 0x000fc600000e0000 */
[----:B------:R-:W-:Y:S01]  /*18a30*/  UMOV UR8, UR12 ;  /* 0x0000000c00087c82 */ /* 0x000fe20008000000 */
[----:B------:R-:W-:Y:S01]  /*18a40*/  UMOV UR4, UR12 ;  /* 0x0000000c00047c82 */ /* 0x000fe20008000000 */
[----:B------:R-:W-:Y:S01]  /*18a50*/  UMOV UR9, UR13 ;  /* 0x0000000d00097c82 */ /* 0x000fe20008000000 */
[----:B------:R-:W-:Y:S01]  /*18a60*/  UMOV UR5, UR13 ;  /* 0x0000000d00057c82 */ /* 0x000fe20008000000 */
        /* <DEDUP_REMOVED lines=9> */
[----:B------:R-:W2:Y:S01]  /*18b00*/  LDL.64 R20, [R1+0x40] ;  /* 0x0000400001147983 */ /* 0x000ea20000100a00 */
[----:B------:R-:W-:Y:S01]  /*18b10*/  R2UR UR10, R6 ;  /* 0x00000000060a72ca */ /* 0x000fe200000e0000 */
[----:B------:R-:W-:Y:S01]  /*18b20*/  UMOV UR8, UR12 ;  /* 0x0000000c00087c82 */ /* 0x000fe20008000000 */
[----:B------:R-:W-:Y:S01]  /*18b30*/  R2UR UR11, R7 ;  /* 0x00000000070b72ca */ /* 0x000fe200000e0000 */
[----:B------:R-:W-:Y:S01]  /*18b40*/  UMOV UR9, UR13 ;  /* 0x0000000d00097c82 */ /* 0x000fe20008000000 */
[----:B------:R-:W-:-:S02]  /*18b50*/  IADD3 R6, R4, 0x200, RZ ;  /* 0x0000020004067810 */ /* 0x000fc40007ffe0ff */
[----:B------:R-:W-:Y:S02]  /*18b60*/  MOV R7, 0x40000040 ;  /* 0x4000004000077802 */ /* 0x000fe40000000f00 */
[----:B------:R-:W-:Y:S01]  /*18b70*/  R2UR UR34, R6 ;  /* 0x00000000062272ca */ /* 0x000fe200000e0000 */
[----:B------:R-:W-:Y:S01]  /*18b80*/  VIADD R6, R4, 0x82 ;  /* 0x0000008204067836 */ /* 0x000fe20000000000 */
[----:B------:R-:W-:Y:S01]  /*18b90*/  R2UR UR35, R7 ;  /* 0x00000000072372ca */ /* 0x000fe200000e0000 */
[----:B------:R-:W-:-:S03]  /*18ba0*/  IMAD.MOV.U32 R7, RZ, RZ, 0x40000040 ;  /* 0x40000040ff077424 */ /* 0x000fc600078e00ff */
[----:B------:R-:W-:Y:S01]  /*18bb0*/  R2UR UR22, R6 ;  /* 0x00000000061672ca */ /* 0x000fe200000e0000 */
[----:B------:R-:W-:Y:S01]  /*18bc0*/  VIADD R6, R4, 0x182 ;  /* 0x0000018204067836 */ /* 0x000fe20000000000 */
[----:B------:R-:W-:Y:S01]  /*18bd0*/  R2UR UR23, R7 ;  /* 0x00000000071772ca */ /* 0x000fe200000e0000 */
[----:B------:R-:W-:-:S03]  /*18be0*/  IMAD.MOV.U32 R7, RZ, RZ, 0x40000040 ;  /* 0x40000040ff077424 */ /* 0x000fc600078e00ff */
[----:B------:R-:W-:Y:S02]  /*18bf0*/  R2UR UR14, R6 ;  /* 0x00000000060e72ca */ /* 0x000fe400000e0000 */
[----:B------:R-:W-:Y:S01]  /*18c00*/  R2UR UR15, R7 ;  /* 0x00000000070f72ca */ /* 0x000fe200000e0000 */
[----:B------:R-:W-:Y:S01]  /*18c10*/  IMAD.MOV.U32 R7, RZ, RZ, 0x40000040 ;  /* 0x40000040ff077424 */ /* 0x000fe200078e00ff */
[----:B------:R-:W-:Y:S01]  /*18c20*/  IADD3 R6, R4, 0x4, RZ ;  /* 0x0000000404067810 */ /* 0x000fe20007ffe0ff */
[----:B------:R-:W-:Y:S02]  /*18c30*/  WARPGROUP.DEPBAR.LE gsb0, 0x0 ;  /* 0x00008000000079c5 */ /* 0x000fe40000010000 */
[----:B------:R-:W-:-:S06]  /*18c40*/  WARPGROUP.ARRIVE ;  /* 0x00000000000079c5 */ /* 0x000fcc0000000000 */
[----:B------:R-:W-:Y:S01]  /*18c50*/  HGMMA.64x16x16.F32 R176, gdesc[UR4], RZ, !UPT, gsb0 ;  /* 0x0020000004b079f0 */ /* 0x000fe2000c0008ff */
        /* <DEDUP_REMOVED lines=9> */
[----:B------:R-:W-:Y:S02]  /*18cf0*/  MOV R11, 0x40000040 ;  /* 0x40000040000b7802 */ /* 0x000fe40000000f00 */
[----:B------:R-:W-:Y:S01]  /*18d00*/  R2UR UR18, R10 ;  /* 0x000000000a1272ca */ /* 0x000fe200000e0000 */
[----:B------:R-:W-:Y:S02]  /*18d10*/  WARPGROUP.DEPBAR.LE gsb0, 0x0 ;  /* 0x00008000000079c5 */ /* 0x000fe40000010000 */
[----:B------:R-:W-:Y:S01]  /*18d20*/  WARPGROUP.ARRIVE ;  /* 0x00000000000079c5 */ /* 0x000fe20000000000 */
[----:B------:R-:W-:Y:S01]  /*18d30*/  R2UR UR19, R11 ;  /* 0x000000000b1372ca */ /* 0x000fe200000e0000 */
[----:B------:R-:W-:Y:S01]  /*18d40*/  UMOV UR12, UR28 ;  /* 0x0000001c000c7c82 */ /* 0x000fe20008000000 */
[----:B------:R-:W-:Y:S01]  /*18d50*/  UMOV UR13, UR29 ;  /* 0x0000001d000d7c82 */ /* 0x000fe20008000000 */
[----:B------:R-:W-:-:S02]  /*18d60*/  VIADD R10, R4, 0x202 ;  /* 0x00000202040a7836 */ /* 0x000fc40000000000 */
[----:B------:R-:W-:Y:S01]  /*18d70*/  HGMMA.64x16x16.F32 R168, gdesc[UR8], RZ, !UPT, gsb0 ;  /* 0x0020000008a879f0 */ /* 0x000fe2000c0008ff */
[----:B------:R-:W-:Y:S01]  /*18d80*/  IMAD.MOV.U32 R11, RZ, RZ, 0x40000040 ;  /* 0x40000040ff0b7424 */ /* 0x000fe200078e00ff */
[----:B------:R-:W-:Y:S02]  /*18d90*/  R2UR UR10, R6 ;  /* 0x00000000060a72ca */ /* 0x000fe400000e0000 */
[----:B------:R-:W-:Y:S02]  /*18da0*/  R2UR UR30, R10 ;  /* 0x000000000a1e72ca */ /* 0x000fe400000e0000 */
[----:B------:R-:W-:Y:S02]  /*18db0*/  R2UR UR31, R11 ;  /* 0x000000000b1f72ca */ /* 0x000fe400000e0000 */
[----:B------:R-:W-:Y:S01]  /*18dc0*/  R2UR UR11, R7 ;  /* 0x00000000070b72ca */ /* 0x000fe200000e0000 */
[----:B------:R-:W-:Y:S01]  /*18dd0*/  UMOV UR8, UR46 ;  /* 0x0000002e00087c82 */ /* 0x000fe20008000000 */
[----:B------:R-:W-:Y:S01]  /*18de0*/  UMOV UR9, UR47 ;  /* 0x0000002f00097c82 */ /* 0x000fe20008000000 */
[----:B------:R-:W-:Y:S01]  /*18df0*/  IMAD.MOV.U32 R7, RZ, RZ, 0x40000040 ;  /* 0x40000040ff077424 */ /* 0x000fe200078e00ff */
[----:B------:R-:W-:Y:S01]  /*18e00*/  IADD3 R6, R4, 0x84, RZ ;  /* 0x0000008404067810 */ /* 0x000fe20007ffe0ff */
[----:B------:R-:W3:Y:S01]  /*18e10*/  LDL.64 R10, [R1+0x30] ;  /* 0x00003000010a7983 */ /* 0x000ee20000100a00 */
[----:B------:R-:W-:-:S02]  /*18e20*/  WARPGROUP.DEPBAR.LE gsb0, 0x0 ;  /* 0x00008000000079c5 */ /* 0x000fc40000010000 */
[----:B------:R-:W-:-:S06]  /*18e30*/  WARPGROUP.ARRIVE ;  /* 0x00000000000079c5 */ /* 0x000fcc0000000000 */
[----:B------:R-:W-:Y:S01]  /*18e40*/  HGMMA.64x16x16.F32 R160, gdesc[UR4], RZ, !UPT, gsb0 ;  /* 0x0020000004a079f0 */ /* 0x000fe2000c0008ff */
[----:B------:R-:W-:Y:S02]  /*18e50*/  R2UR UR6, R6 ;  /* 0x00000000060672ca */ /* 0x000fe400000e0000 */
[----:B------:R-:W-:Y:S01]  /*18e60*/  R2UR UR7, R7 ;  /* 0x00000000070772ca */ /* 0x000fe200000e0000 */
[----:B------:R-:W-:Y:S02]  /*18e70*/  WARPGROUP.DEPBAR.LE gsb0, 0x0 ;  /* 0x00008000000079c5 */ /* 0x000fe40000010000 */
[----:B------:R-:W-:-:S06]  /*18e80*/  WARPGROUP.ARRIVE ;  /* 0x00000000000079c5 */ /* 0x000fcc0000000000 */
[----:B------:R-:W-:Y:S03]  /*18e90*/  HGMMA.64x16x16.F32 R152, gdesc[UR32], RZ, !UPT, gsb0 ;  /* 0x00200000209879f0 */ /* 0x000fe6000c0008ff */
[----:B------:R-:W-:Y:S02]  /*18ea0*/  WARPGROUP.DEPBAR.LE gsb0, 0x0 ;  /* 0x00008000000079c5 */ /* 0x000fe40000010000 */
[----:B------:R-:W-:-:S06]  /*18eb0*/  WARPGROUP.ARRIVE ;  /* 0x00000000000079c5 */ /* 0x000fcc0000000000 */
[----:B------:R-:W-:Y:S01]  /*18ec0*/  HGMMA.64x16x16.F32 R184, gdesc[UR24], R184, gsb0 ;  /* 0x0020000018b879f0 */ /* 0x000fe200080008b8 */
[----:B--2---:R-:W-:Y:S02]  /*18ed0*/  R2UR UR42, R20 ;  /* 0x00000000142a72ca */ /* 0x004fe400000e0000 */
[----:B------:R-:W-:Y:S01]  /*18ee0*/  R2UR UR43, R21 ;  /* 0x00000000152b72ca */ /* 0x000fe200000e0000 */
[----:B------:R-:W-:Y:S01]  /*18ef0*/  UMOV UR4, UR46 ;  /* 0x0000002e00047c82 */ /* 0x000fe20008000000 */
[----:B------:R-:W-:Y:S01]  /*18f00*/  UMOV UR5, UR47 ;  /* 0x0000002f00057c82 */ /* 0x000fe20008000000 */
[----:B------:R-:W-:Y:S01]  /*18f10*/  VIADD R6, R4, 0x104 ;  /* 0x0000010404067836 */ /* 0x000fe20000000000 */
[----:B------:R-:W-:Y:S01]  /*18f20*/  MOV R7, 0x40000040 ;  /* 0x4000004000077802 */ /* 0x000fe20000000f00 */
[----:B------:R-:W-:Y:S01]  /*18f30*/  UMOV UR24, UR46 ;  /* 0x0000002e00187c82 */ /* 0x000fe20008000000 */
[----:B------:R-:W-:Y:S01]  /*18f40*/  UMOV UR25, UR47 ;  /* 0x0000002f00197c82 */ /* 0x000fe20008000000 */
[----:B------:R-:W-:Y:S01]  /*18f50*/  UMOV UR32, UR46 ;  /* 0x0000002e00207c82 */ /* 0x000fe20008000000 */
[----:B------:R-:W-:-:S02]  /*18f60*/  WARPGROUP.DEPBAR.LE gsb0, 0x0 ;  /* 0x00008000000079c5 */ /* 0x000fc40000010000 */
[----:B------:R-:W-:Y:S01]  /*18f70*/  WARPGROUP.ARRIVE ;  /* 0x00000000000079c5 */ /* 0x000fe20000000000 */
[----:B------:R-:W-:Y:S01]  /*18f80*/  UMOV UR33, UR47 ;  /* 0x0000002f00217c82 */ /* 0x000fe20008000000 */
[----:B------:R-:W2:Y:S04]  /*18f90*/  LDL.64 R20, [R1+0x38] ;  /* 0x0000380001147983 */ /* 0x000ea80000100a00 */
        /* <DEDUP_REMOVED lines=18> */
[----:B------:R-:W-:Y:S01]  /*190c0*/  VIADD R6, R4, 0x184 ;  /* 0x0000018404067836 */ /* 0x000fe20000000000 */
[----:B------:R-:W-:Y:S02]  /*190d0*/  WARPGROUP.DEPBAR.LE gsb0, 0x0 ;  /* 0x00008000000079c5 */ /* 0x000fe40000010000 */
[----:B------:R-:W-:-:S09]  /*190e0*/  WARPGROUP.ARRIVE ;  /* 0x00000000000079c5 */ /* 0x000fd20000000000 */
[----:B------:R-:W-:Y:S01]  /*190f0*/  HGMMA.64x16x16.F32 R168, gdesc[UR24], R168, gsb0 ;  /* 0x0020000018a879f0 */ /* 0x000fe200080008a8 */
[----:B------:R-:W-:Y:S01]  /*19100*/  IMAD.MOV.U32 R7, RZ, RZ, 0x40000040 ;  /* 0x40000040ff077424 */ /* 0x000fe200078e00ff */
[----:B------:R-:W-:-:S04]  /*19110*/  R2UR UR22, R6 ;  /* 0x00000000061672ca */ /* 0x000fc800000e0000 */
[----:B------:R-:W-:Y:S01]  /*19120*/  R2UR UR23, R7 ;  /* 0x00000000071772ca */ /* 0x000fe200000e0000 */
[----:B------:R-:W-:Y:S01]  /*19130*/  UMOV UR20, UR46 ;  /* 0x0000002e00147c82 */ /* 0x000fe20008000000 */
[----:B------:R-:W-:Y:S01]  /*19140*/  UMOV UR21, UR47 ;  /* 0x0000002f00157c82 */ /* 0x000fe20008000000 */
[----:B------:R-:W-:Y:S02]  /*19150*/  WARPGROUP.DEPBAR.LE gsb0, 0x0 ;  /* 0x00008000000079c5 */ /* 0x000fe40000010000 */
[----:B------:R-:W-:-:S08]  /*19160*/  WARPGROUP.ARRIVE ;  /* 0x00000000000079c5 */ /* 0x000fd00000000000 */
[----:B------:R-:W-:Y:S01]  /*19170*/  HGMMA.64x16x16.F32 R160, gdesc[UR20], R160, gsb0 ;  /* 0x0020000014a079f0 */ /* 0x000fe200080008a0 */
[----:B------:R-:W-:Y:S01]  /*19180*/  IMAD.MOV.U32 R7, RZ, RZ, 0x40000040 ;  /* 0x40000040ff077424 */ /* 0x000fe200078e00ff */
[----:B------:R-:W-:-:S04]  /*19190*/  IADD3 R6, R4, 0x204, RZ ;  /* 0x0000020404067810 */ /* 0x000fc80007ffe0ff */
[----:B------:R-:W-:Y:S02]  /*191a0*/  R2UR UR34, R6 ;  /* 0x00000000062272ca */ /* 0x000fe400000e0000 */
[----:B------:R-:W-:Y:S01]  /*191b0*/  R2UR UR35, R7 ;  /* 0x00000000072372ca */ /* 0x000fe200000e0000 */
[----:B------:R-:W-:Y:S02]  /*191c0*/  WARPGROUP.DEPBAR.LE gsb0, 0x0 ;  /* 0x00008000000079c5 */ /* 0x000fe40000010000 */
[----:B------:R-:W-:-:S10]  /*191d0*/  WARPGROUP.ARRIVE ;  /* 0x00000000000079c5 */ /* 0x000fd40000000000 */
[----:B------:R-:W-:Y:S01]  /*191e0*/  HGMMA.64x16x16.F32 R152, gdesc[UR32], R152, gsb0 ;  /* 0x00200000209879f0 */ /* 0x000fe20008000898 */
[----:B------:R-:W-:Y:S01]  /*191f0*/  VIADD R6, R4, 0x6 ;  /* 0x0000000604067836 */ /* 0x000fe20000000000 */
[----:B------:R-:W-:-:S04]  /*19200*/  MOV R7, 0x40000040 ;  /* 0x4000004000077802 */ /* 0x000fc80000000f00 */
[----:B------:R-:W-:Y:S02]  /*19210*/  R2UR UR18, R6 ;  /* 0x00000000061272ca */ /* 0x000fe400000e0000 */
[----:B------:R-:W-:Y:S01]  /*19220*/  R2UR UR19, R7 ;  /* 0x00000000071372ca */ /* 0x000fe200000e0000 */
[----:B------:R-:W-:Y:S01]  /*19230*/  UMOV UR16, UR42 ;  /* 0x0000002a00107c82 */ /* 0x000fe20008000000 */
[----:B------:R-:W-:Y:S01]  /*19240*/  UMOV UR17, UR43 ;  /* 0x0000002b00117c82 */ /* 0x000fe20008000000 */
[----:B------:R-:W-:Y:S02]  /*19250*/  WARPGROUP.DEPBAR.LE gsb0, 0x0 ;  /* 0x00008000000079c5 */ /* 0x000fe40000010000 */
[----:B------:R-:W-:-:S08]  /*19260*/  WARPGROUP.ARRIVE ;  /* 0x00000000000079c5 */ /* 0x000fd00000000000 */
[----:B------:R-:W-:Y:S01]  /*19270*/  HGMMA.64x16x16.F32 R184, gdesc[UR16], R184, gsb0 ;  /* 0x0020000010b879f0 */ /* 0x000fe200080008b8 */
[----:B------:R-:W-:Y:S02]  /*19280*/  VIADD R6, R4, 0x86 ;  /* 0x0000008604067836 */ /* 0x000fe40000000000 */
[----:B------:R-:W-:-:S03]  /*19290*/  IMAD.MOV.U32 R7, RZ, RZ, 0x40000040 ;  /* 0x40000040ff077424 */ /* 0x000fc600078e00ff */
[----:B------:R-:W-:Y:S02]  /*192a0*/  R2UR UR14, R6 ;  /* 0x00000000060e72ca */ /* 0x000fe400000e0000 */
        /* <DEDUP_REMOVED lines=10> */
[----:B------:R-:W-:Y:S01]  /*19350*/  UMOV UR8, UR42 ;  /* 0x0000002a00087c82 */ /* 0x000fe20008000000 */
[----:B------:R-:W-:Y:S01]  /*19360*/  UMOV UR9, UR43 ;  /* 0x0000002b00097c82 */ /* 0x000fe20008000000 */
[----:B------:R-:W-:Y:S02]  /*19370*/  WARPGROUP.DEPBAR.LE gsb0, 0x0 ;  /* 0x00008000000079c5 */ /* 0x000fe40000010000 */
[----:B------:R-:W-:-:S08]  /*19380*/  WARPGROUP.ARRIVE ;  /* 0x00000000000079c5 */ /* 0x000fd00000000000 */
        /* <DEDUP_REMOVED lines=20> */
[----:B------:R-:W-:Y:S02]  /*194d0*/  IADD3 R6, R4, 0x280, RZ ;  /* 0x0000028004067810 */ /* 0x000fe40007ffe0ff */
[----:B--2---:R-:W-:Y:S02]  /*194e0*/  R2UR UR50, R20 ;  /* 0x00000000143272ca */ /* 0x004fe400000e0000 */
[----:B------:R-:W-:Y:S02]  /*194f0*/  R2UR UR51, R21 ;  /* 0x00000000153372ca */ /* 0x000fe400000e0000 */
[----:B------:R-:W-:Y:S01]  /*19500*/  R2UR UR26, R6 ;  /* 0x00000000061a72ca */ /* 0x000fe200000e0000 */
[----:B------:R-:W2:Y:S01]  /*19510*/  LDL.64 R20, [R1+0x28] ;  /* 0x0000280001147983 */ /* 0x000ea20000100a00 */
[----:B------:R-:W-:-:S07]  /*19520*/  R2UR UR27, R7 ;  /* 0x00000000071b72ca */ /* 0x000fce00000e0000 */
[----:B------:R-:W-:Y:S02]  /*19530*/  UMOV UR24, UR50 ;  /* 0x0000003200187c82 */ /* 0x000fe40008000000 */
[----:B------:R-:W-:Y:S01]  /*19540*/  UMOV UR25, UR51 ;  /* 0x0000003300197c82 */ /* 0x000fe20008000000 */
[----:B------:R-:W-:Y:S02]  /*19550*/  WARPGROUP.DEPBAR.LE gsb0, 0x0 ;  /* 0x00008000000079c5 */ /* 0x000fe40000010000 */
[----:B------:R-:W-:-:S06]  /*19560*/  WARPGROUP.ARRIVE ;  /* 0x00000000000079c5 */ /* 0x000fcc0000000000 */
        /* <DEDUP_REMOVED lines=38> */
[----:B------:R-:W-:Y:S01]  /*197d0*/  IMAD.MOV.U32 R7, RZ, RZ, 0x40000040 ;  /* 0x40000040ff077424 */ /* 0x000fe200078e00ff */
[----:B---3--:R-:W-:Y:S02]  /*197e0*/  R2UR UR46, R10 ;  /* 0x000000000a2e72ca */ /* 0x008fe400000e0000 */
[----:B------:R-:W-:Y:S02]  /*197f0*/  R2UR UR47, R11 ;  /* 0x000000000b2f72ca */ /* 0x000fe400000e0000 */
[----:B------:R-:W-:Y:S01]  /*19800*/  R2UR UR10, R6 ;  /* 0x00000000060a72ca */ /* 0x000fe200000e0000 */
[----:B------:R-:W3:Y:S01]  /*19810*/  LDL.64 R10, [R1+0x20] ;  /* 0x00002000010a7983 */ /* 0x000ee20000100a00 */
[----:B------:R-:W-:-:S07]  /*19820*/  R2UR UR11, R7 ;  /* 0x00000000070b72ca */ /* 0x000fce00000e0000 */
[----:B------:R-:W-:Y:S02]  /*19830*/  UMOV UR8, UR46 ;  /* 0x0000002e00087c82 */ /* 0x000fe40008000000 */
[----:B------:R-:W-:Y:S01]  /*19840*/  UMOV UR9, UR47 ;  /* 0x0000002f00097c82 */ /* 0x000fe20008000000 */
[----:B------:R-:W-:Y:S02]  /*19850*/  WARPGROUP.DEPBAR.LE gsb0, 0x0 ;  /* 0x00008000000079c5 */ /* 0x000fe40000010000 */
[----:B------:R-:W-:-:S06]  /*19860*/  WARPGROUP.ARRIVE ;  /* 0x00000000000079c5 */ /* 0x000fcc0000000000 */
        /* <DEDUP_REMOVED lines=38> */
[----:B------:R-:W-:Y:S02]  /*19ad0*/  MOV R7, 0x40000040 ;  /* 0x4000004000077802 */ /* 0x000fe40000000f00 */
        /* <DEDUP_REMOVED lines=96> */
[----:B--2---:R-:W-:Y:S02]  /*1a0e0*/  R2UR UR46, R20 ;  /* 0x00000000142e72ca */ /* 0x004fe400000e0000 */
[----:B------:R-:W-:Y:S02]  /*1a0f0*/  R2UR UR47, R21 ;  /* 0x00000000152f72ca */ /* 0x000fe400000e0000 */
[----:B------:R-:W-:Y:S02]  /*1a100*/  R2UR UR10, R6 ;  /* 0x00000000060a72ca */ /* 0x000fe400000e0000 */
        /* <DEDUP_REMOVED lines=44> */
[----:B---3--:R-:W-:Y:S02]  /*1a3d0*/  R2UR UR42, R10 ;  /* 0x000000000a2a72ca */ /* 0x008fe400000e0000 */
        /* <DEDUP_REMOVED lines=445> */
.L_x_643:
[----:B------:R-:W-:Y:S02]  /*1bfb0*/  SHF.L.U32 R0, R12, 0x1f, RZ ;  /* 0x0000001f0c007819 */ /* 0x000fe400000006ff */
[----:B------:R-:W-:-:S04]  /*1bfc0*/  LEA R6, R8, R23, 0x3 ;  /* 0x0000001708067211 */ /* 0x000fc800078e18ff */
[----:B------:R2:W3:Y:S01]  /*1bfd0*/  SYNCS.PHASECHK.TRANS64.TRYWAIT P1, [R6+URZ+0x38850], R0 ;  /* 0x03885000060075a7 */ /* 0x0004e2000802017f */
[----:B------:R-:W-:Y:S05]  /*1bfe0*/  @!P0 BRA `(.L_x_644) ;  /* 0x0000000000048947 */ /* 0x000fea0003800000 */
[----:B------:R-:W-:Y:S01]  /*1bff0*/  BPT.TRAP 0x1 ;  /* 0x000000040000795c */ /* 0x000fe20000300000 */
.L_x_644:
[----:B------:R-:W-:Y:S04]  /*1c000*/  BSSY B1, `(.L_x_645) ;  /* 0x0000004000017945 */ /* 0x000fe80003800000 */
[----:B---3--:R-:W-:Y:S05]  /*1c010*/  @P1 BRA `(.L_x_646) ;  /* 0x0000000000081947 */ /* 0x008fea0003800000 */
[----:B------:R-:W3:Y:S02]  /*1c020*/  SYNCS.PHASECHK.TRANS64.TRYWAIT P1, [R6+URZ+0x38850], R0 ;  /* 0x03885000060075a7 */ /* 0x000ee4000802017f */
[----:B---3--:R-:W-:Y:S05]  /*1c030*/  @!P1 BRA `(.L_x_647) ;  /* 0x000000fc00889947 */ /* 0x008fea0003800000 */
.L_x_646:
[----:B------:R-:W-:Y:S05]  /*1c040*/  BSYNC B1 ;  /* 0x0000000000017941 */ /* 0x000fea0003800000 */
.L_x_645:
[----:B--23--:R-:W-:Y:S01]  /*1c050*/  VIADD R0, R23, 0x400 ;  /* 0x0000040017007836 */ /* 0x00cfe20000000000 */
[----:B------:R-:W-:Y:S01]  /*1c060*/  WARPGROUP.ARRIVE ;  /* 0x00000000000079c5 */ /* 0x000fe20000000000 */
[----:B01----:R-:W-:Y:S02]  /*1c070*/  IMAD.MOV.U32 R3, RZ, RZ, 0x40000040 ;  /* 0x40000040ff037424 */ /* 0x003fe400078e00ff */
[----:B------:R-:W-:Y:S01]  /*1c080*/  IMAD.MOV.U32 R5, RZ, RZ, 0x40000040 ;  /* 0x40000040ff057424 */ /* 0x000fe200078e00ff */
[----:B------:R-:W-:Y:S02]  /*1c090*/  SHF.R.U32.HI R0, RZ, 0x4, R0 ;  /* 0x00000004ff007819 */ /* 0x000fe40000011600 */
[----:B------:R-:W-:Y:S01]  /*1c0a0*/  R2UR UR7, R3 ;  /* 0x00000000030772ca */ /* 0x000fe200000e0000 */
[----:B------:R-:W-:Y:S01]  /*1c0b0*/  IMAD.MOV.U32 R3, RZ, RZ, 0x40000040 ;  /* 0x40000040ff037424 */ /* 0x000fe200078e00ff */
[----:B------:R-:W-:-:S04]  /*1c0c0*/  LOP3.LUT R0, R0, 0x3fff, RZ, 0xc0, !PT ;  /* 0x00003fff00007812 */ /* 0x000fc800078ec0ff */
[----:B------:R-:W-:-:S05]  /*1c0d0*/  LOP3.LUT R0, R0, 0x2800000, RZ, 0xfc, !PT ;  /* 0x0280000000007812 */ /* 0x000fca00078efcff */
[----:B------:R-:W-:-:S05]  /*1c0e0*/  IMAD R2, R8, 0xa00, R0 ;  /* 0x00000a0008027824 */ /* 0x000fca00078e0200 */
[C---:B------:R-:W-:Y:S02]  /*1c0f0*/  R2UR UR6, R2.reuse ;  /* 0x00000000020672ca */ /* 0x040fe400000e0000 */
[----:B------:R-:W-:-:S11]  /*1c100*/  IADD3 R4, R2, 0x80, RZ ;  /* 0x0000008002047810 */ /* 0x000fd60007ffe0ff */
[----:B------:R-:W-:Y:S01]  /*1c110*/  HGMMA.64x256x16.F32 R24, R208, gdesc[UR4].tnspB, R24, gsb0 ;  /* 0x43e00004d0187df0 */ /* 0x000fe20008000818 */
[----:B------:R-:W-:Y:S01]  /*1c120*/  R2UR UR6, R4 ;  /* 0x00000000040672ca */ /* 0x000fe200000e0000 */
[----:B------:R-:W-:Y:S01]  /*1c130*/  VIADD R4, R2, 0x100 ;  /* 0x0000010002047836 */ /* 0x000fe20000000000 */
[----:B------:R-:W-:Y:S02]  /*1c140*/  R2UR UR7, R5 ;  /* 0x00000000050772ca */ /* 0x000fe400000e0000 */
[----:B------:R-:W-:Y:S01]  /*1c150*/  MOV R5, 0x40000040 ;  /* 0x4000004000057802 */ /* 0x000fe20000000f00 */
[----:B------:R-:W-:Y:S02]  /*1c160*/  WARPGROUP.DEPBAR.LE gsb0, 0x0 ;  /* 0x00008000000079c5 */ /* 0x000fe40000010000 */
[----:B------:R-:W-:-:S15]  /*1c170*/  WARPGROUP.ARRIVE ;  /* 0x00000000000079c5 */ /* 0x000fde0000000000 */
[----:B------:R-:W-:-:S05]  /*1c180*/  NOP ;  /* 0x0000000000007918 */ /* 0x000fca0000000000 */
[----:B------:R-:W-:Y:S01]  /*1c190*/  HGMMA.64x256x16.F32 R24, R204, gdesc[UR4].tnspB, R24, gsb0 ;  /* 0x43e00004cc187df0 */ /* 0x000fe20008000818 */
[----:B------:R-:W-:Y:S01]  /*1c1a0*/  R2UR UR6, R4 ;  /* 0x00000000040672ca */ /* 0x000fe200000e0000 */
[C---:B------:R-:W-:Y:S01]  /*1c1b0*/  VIADD R4, R2.reuse, 0x180 ;  /* 0x0000018002047836 */ /* 0x040fe20000000000 */
[----:B------:R-:W-:Y:S01]  /*1c1c0*/  R2UR UR7, R5 ;  /* 0x00000000050772ca */ /* 0x000fe200000e0000 */
[----:B------:R-:W-:Y:S01]  /*1c1d0*/  IMAD.MOV.U32 R5, RZ, RZ, 0x40000040 ;  /* 0x40000040ff057424 */ /* 0x000fe200078e00ff */
[----:B------:R-:W-:Y:S01]  /*1c1e0*/  IADD3 R2, R2, 0x200, RZ ;  /* 0x0000020002027810 */ /* 0x000fe20007ffe0ff */
[----:B------:R-:W-:Y:S02]  /*1c1f0*/  WARPGROUP.DEPBAR.LE gsb0, 0x0 ;  /* 0x00008000000079c5 */ /* 0x000fe40000010000 */
[----:B------:R-:W-:-:S15]  /*1c200*/  WARPGROUP.ARRIVE ;  /* 0x00000000000079c5 */ /* 0x000fde0000000000 */
[----:B------:R-:W-:-:S05]  /*1c210*/  NOP ;  /* 0x0000000000007918 */ /* 0x000fca0000000000 */
[----:B------:R-:W-:Y:S01]  /*1c220*/  HGMMA.64x256x16.F32 R24, R200, gdesc[UR4].tnspB, R24, gsb0 ;  /* 0x43e00004c8187df0 */ /* 0x000fe20008000818 */
[----:B------:R-:W-:Y:S02]  /*1c230*/  R2UR UR6, R4 ;  /* 0x00000000040672ca */ /* 0x000fe400000e0000 */
[----:B------:R-:W-:Y:S01]  /*1c240*/  R2UR UR7, R5 ;  /* 0x00000000050772ca */ /* 0x000fe200000e0000 */
[----:B------:R-:W-:Y:S02]  /*1c250*/  WARPGROUP.DEPBAR.LE gsb0, 0x0 ;  /* 0x00008000000079c5 */ /* 0x000fe40000010000 */
[----:B------:R-:W-:-:S15]  /*1c260*/  WARPGROUP.ARRIVE ;  /* 0x00000000000079c5 */ /* 0x000fde0000000000 */
[----:B------:R-:W-:-:S07]  /*1c270*/  NOP ;  /* 0x0000000000007918 */ /* 0x000fce0000000000 */
[----:B------:R-:W-:Y:S01]  /*1c280*/  HGMMA.64x256x16.F32 R24, R196, gdesc[UR4].tnspB, R24, gsb0 ;  /* 0x43e00004c4187df0 */ /* 0x000fe20008000818 */
[----:B------:R-:W-:Y:S02]  /*1c290*/  R2UR UR6, R2 ;  /* 0x00000000020672ca */ /* 0x000fe400000e0000 */
[----:B------:R-:W-:Y:S01]  /*1c2a0*/  R2UR UR7, R3 ;  /* 0x00000000030772ca */ /* 0x000fe200000e0000 */
[----:B------:R-:W-:Y:S02]  /*1c2b0*/  WARPGROUP.DEPBAR.LE gsb0, 0x0 ;  /* 0x00008000000079c5 */ /* 0x000fe40000010000 */
[----:B------:R-:W-:-:S15]  /*1c2c0*/  WARPGROUP.ARRIVE ;  /* 0x00000000000079c5 */ /* 0x000fde0000000000 */
[----:B------:R-:W-:-:S07]  /*1c2d0*/  NOP ;  /* 0x0000000000007918 */ /* 0x000fce0000000000 */
[----:B------:R-:W-:Y:S03]  /*1c2e0*/  HGMMA.64x256x16.F32 R24, R192, gdesc[UR4].tnspB, R24, gsb0 ;  /* 0x43e00004c0187df0 */ /* 0x000fe60008000818 */
[----:B------:R-:W-:Y:S02]  /*1c2f0*/  WARPGROUP.DEPBAR.LE gsb0, 0x0 ;  /* 0x00008000000079c5 */ /* 0x000fe40000010000 */
[----:B------:R-:W-:Y:S05]  /*1c300*/  @!P0 BRA `(.L_x_648) ;  /* 0x0000000000048947 */ /* 0x000fea0003800000 */
[----:B------:R-:W-:Y:S01]  /*1c310*/  BPT.TRAP 0x1 ;  /* 0x000000040000795c */ /* 0x000fe20000300000 */
.L_x_648:
[----:B------:R-:W-:Y:S02]  /*1c320*/  FMUL.FTZ R0, R184, UR39 ;  /* 0x00000027b8007c20 */ /* 0x000fe40008410000 */
[----:B------:R-:W2:Y:S01]  /*1c330*/  LDL R184, [R1+0x60] ;  /* 0x0000600001b87983 */ /* 0x000ea20000100800 */
        /* <DEDUP_REMOVED lines=20> */
[----:B0-----:R-:W-:Y:S01]  /*1c480*/  FMNMX.FTZ R3, R0, R13, !PT ;  /* 0x0000000d00037209 */ /* 0x001fe20007810000 */
[----:B------:R-:W-:Y:S01]  /*1c490*/  FMUL.FTZ R156, R156, UR39 ;  /* 0x000000279c9c7c20 */ /* 0x000fe20008410000 */
[----:B------:R-:W-:Y:S01]  /*1c4a0*/  FMUL.FTZ R157, R157, UR39 ;  /* 0x000000279d9d7c20 */ /* 0x000fe20008410000 */
[----:B------:R-:W-:Y:S01]  /*1c4b0*/  FMUL.FTZ R165, R186, UR39 ;  /* 0x00000027baa57c20 */ /* 0x000fe20008410000 */
[----:B------:R-:W-:Y:S01]  /*1c4c0*/  FMUL.FTZ R187, R187, UR39 ;  /* 0x00000027bbbb7c20 */ /* 0x000fe20008410000 */
[----:B------:R-:W-:Y:S01]  /*1c4d0*/  FMUL.FTZ R176, R190, UR39 ;  /* 0x00000027beb07c20 */ /* 0x000fe20008410000 */
[----:B------:R-:W-:Y:S01]  /*1c4e0*/  VIADD R4, R9, 0x38840 ;  /* 0x0003884009047836 */ /* 0x000fe20000000000 */
[----:B------:R-:W0:Y:S01]  /*1c4f0*/  MUFU.TANH R8, R8 ;  /* 0x0000000800087308 */ /* 0x000e220000002400 */
        /* <DEDUP_REMOVED lines=21> */
[----:B------:R-:W-:-:S02]  /*1c650*/  FMUL.FTZ R154, R159, UR39 ;  /* 0x000000279f9a7c20 */ /* 0x000fc40008410000 */
[----:B------:R-:W0:Y:S01]  /*1c660*/  MUFU.TANH R11, R11 ;  /* 0x0000000b000b7308 */ /* 0x000e220000002400 */
[----:B-1----:R-:W-:-:S07]  /*1c670*/  FMNMX.FTZ R3, R10, R3, !PT ;  /* 0x000000030a037209 */ /* 0x002fce0007810000 */
[----:B------:R-:W1:Y:S01]  /*1c680*/  MUFU.TANH R20, R20 ;  /* 0x0000001400147308 */ /* 0x000e620000002400 */
[----:B---3--:R-:W-:-:S07]  /*1c690*/  FMNMX.FTZ R3, R12, R3, !PT ;  /* 0x000000030c037209 */ /* 0x008fce0007810000 */
[----:B------:R-:W3:Y:S01]  /*1c6a0*/  MUFU.TANH R21, R21 ;  /* 0x0000001500157308 */ /* 0x000ee20000002400 */
[----:B0-----:R-:W-:-:S07]  /*1c6b0*/  FMNMX.FTZ R3, R11, R3, !PT ;  /* 0x000000030b037209 */ /* 0x001fce0007810000 */
        /* <DEDUP_REMOVED lines=25> */
[----:B-1----:R-:W-:-:S05]  /*1c850*/  FMNMX.FTZ R5, R157, R3, !PT ;  /* 0x000000039d057209 */ /* 0x002fca0007810000 */
[----:B------:R-:W1:Y:S02]  /*1c860*/  SHFL.BFLY PT, R3, R5, 0x2, 0x1f ;  /* 0x0c401f0005037f89 */ /* 0x000e6400000e0000 */
[----:B------:R-:W4:Y:S08]  /*1c870*/  MUFU.TANH R176, R176 ;  /* 0x000000b000b07308 */ /* 0x000f300000002400 */
[----:B------:R-:W5:Y:S08]  /*1c880*/  MUFU.TANH R177, R177 ;  /* 0x000000b100b17308 */ /* 0x000f700000002400 */
[----:B------:R-:W5:Y:S01]  /*1c890*/  MUFU.TANH R178, R178 ;  /* 0x000000b200b27308 */ /* 0x000f620000002400 */
[----:B-1----:R-:W-:-:S07]  /*1c8a0*/  FMNMX.FTZ R5, R5, R3, !PT ;  /* 0x0000000305057209 */ /* 0x002fce0007810000 */
[----:B------:R-:W1:Y:S01]  /*1c8b0*/  MUFU.TANH R179, R179 ;  /* 0x000000b300b37308 */ /* 0x000e620000002400 */
[----:B------:R-:W3:Y:S07]  /*1c8c0*/  SHFL.BFLY PT, R3, R5, 0x1, 0x1f ;  /* 0x0c201f0005037f89 */ /* 0x000eee00000e0000 */
[----:B------:R-:W1:Y:S08]  /*1c8d0*/  MUFU.TANH R180, R180 ;  /* 0x000000b400b47308 */ /* 0x000e700000002400 */
[----:B------:R-:W1:Y:S08]  /*1c8e0*/  MUFU.TANH R181, R181 ;  /* 0x000000b500b57308 */ /* 0x000e700000002400 */
[----:B------:R-:W1:Y:S01]  /*1c8f0*/  MUFU.TANH R170, R170 ;  /* 0x000000aa00aa7308 */ /* 0x000e620000002400 */
[----:B---3--:R-:W-:-:S02]  /*1c900*/  FMNMX.FTZ R5, R5, R3, !PT ;  /* 0x0000000305057209 */ /* 0x008fc40007810000 */
[----:B------:R-:W-:-:S05]  /*1c910*/  FMNMX.FTZ R3, R165, R14, !PT ;  /* 0x0000000ea5037209 */ /* 0x000fca0007810000 */
[----:B------:R-:W3:Y:S01]  /*1c920*/  MUFU.TANH R171, R171 ;  /* 0x000000ab00ab7308 */ /* 0x000ee20000002400 */
[----:B0-----:R-:W-:Y:S01]  /*1c930*/  FMNMX.FTZ R3, R9, R3, !PT ;  /* 0x0000000309037209 */ /* 0x001fe20007810000 */
[----:B------:R-:W-:-:S03]  /*1c940*/  FADD.FTZ R159, -R5, R13 ;  /* 0x0000000d059f7221 */ /* 0x000fc60000010100 */
[----:B----4-:R-:W-:-:S03]  /*1c950*/  FMNMX.FTZ R3, R176, R3, !PT ;  /* 0x00000003b0037209 */ /* 0x010fc60007810000 */
[----:B------:R-:W0:Y:S01]  /*1c960*/  MUFU.TANH R174, R174 ;  /* 0x000000ae00ae7308 */ /* 0x000e220000002400 */
[----:B-----5:R-:W-:-:S04]  /*1c970*/  FMNMX.FTZ R3, R177, R3, !PT ;  /* 0x00000003b1037209 */ /* 0x020fc80007810000 */
[----:B------:R-:W-:-:S03]  /*1c980*/  FMNMX.FTZ R3, R178, R3, !PT ;  /* 0x00000003b2037209 */ /* 0x000fc60007810000 */
[----:B------:R-:W4:Y:S01]  /*1c990*/  MUFU.TANH R175, R175 ;  /* 0x000000af00af7308 */ /* 0x000f220000002400 */
[----:B-1----:R-:W-:-:S04]  /*1c9a0*/  FMNMX.FTZ R3, R179, R3, !PT ;  /* 0x00000003b3037209 */ /* 0x002fc80007810000 */
[----:B------:R-:W-:-:S03]  /*1c9b0*/  FMNMX.FTZ R3, R180, R3, !PT ;  /* 0x00000003b4037209 */ /* 0x000fc60007810000 */
[----:B------:R-:W1:Y:S01]  /*1c9c0*/  MUFU.TANH R162, R162 ;  /* 0x000000a200a27308 */ /* 0x000e620000002400 */
[----:B------:R-:W-:-:S04]  /*1c9d0*/  FMNMX.FTZ R3, R181, R3, !PT ;  /* 0x00000003b5037209 */ /* 0x000fc80007810000 */
[----:B------:R-:W-:-:S03]  /*1c9e0*/  FMNMX.FTZ R3, R170, R3, !PT ;  /* 0x00000003aa037209 */ /* 0x000fc60007810000 */
[----:B------:R-:W5:Y:S01]  /*1c9f0*/  MUFU.TANH R197, R197 ;  /* 0x000000c500c57308 */ /* 0x000f620000002400 */
[----:B---3--:R-:W-:-:S04]  /*1ca00*/  FMNMX.FTZ R3, R171, R3, !PT ;  /* 0x00000003ab037209 */ /* 0x008fc80007810000 */
[----:B0-----:R-:W-:-:S03]  /*1ca10*/  FMNMX.FTZ R3, R174, R3, !PT ;  /* 0x00000003ae037209 */ /* 0x001fc60007810000 */
[----:B------:R-:W0:Y:S01]  /*1ca20*/  MUFU.TANH R199, R199 ;  /* 0x000000c700c77308 */ /* 0x000e220000002400 */
[----:B----4-:R-:W-:-:S04]  /*1ca30*/  FMNMX.FTZ R3, R175, R3, !PT ;  /* 0x00000003af037209 */ /* 0x010fc80007810000 */
[----:B-1----:R-:W-:-:S03]  /*1ca40*/  FMNMX.FTZ R3, R162, R3, !PT ;  /* 0x00000003a2037209 */ /* 0x002fc60007810000 */
[----:B------:R-:W1:Y:S01]  /*1ca50*/  MUFU.TANH R166, R166 ;  /* 0x000000a600a67308 */ /* 0x000e620000002400 */
[----:B-----5:R-:W-:-:S07]  /*1ca60*/  FMNMX.FTZ R3, R197, R3, !PT ;  /* 0x00000003c5037209 */ /* 0x020fce0007810000 */
[----:B------:R-:W3:Y:S01]  /*1ca70*/  MUFU.TANH R193, R193 ;  /* 0x000000c100c17308 */ /* 0x000ee20000002400 */
[----:B0-----:R-:W-:-:S07]  /*1ca80*/  FMNMX.FTZ R3, R199, R3, !PT ;  /* 0x00000003c7037209 */ /* 0x001fce0007810000 */
[----:B------:R-:W0:Y:S01]  /*1ca90*/  MUFU.TANH R163, R163 ;  /* 0x000000a300a37308 */ /* 0x000e220000002400 */
[----:B-1----:R-:W-:Y:S02]  /*1caa0*/  FMNMX.FTZ R3, R166, R3, !PT ;  /* 0x00000003a6037209 */ /* 0x002fe40007810000 */
[----:B--2---:R-:W-:-:S04]  /*1cab0*/  PRMT R4, R184, 0x654, R4 ;  /* 0x00000654b8047816 */ /* 0x004fc80000000004 */
[----:B------:R1:W-:Y:S01]  /*1cac0*/  SYNCS.ARRIVE.TRANS64.RED.A1T0 RZ, [R4+URZ], RZ ;  /* 0x000000ff04ff79a7 */ /* 0x0003e2000810043f */
[----:B------:R-:W2:Y:S01]  /*1cad0*/  MUFU.TANH R195, R195 ;  /* 0x000000c300c37308 */ /* 0x000ea20000002400 */
[----:B---3--:R-:W-:-:S07]  /*1cae0*/  FMNMX.FTZ R3, R193, R3, !PT ;  /* 0x00000003c1037209 */ /* 0x008fce0007810000 */
[----:B------:R-:W3:Y:S01]  /*1caf0*/  MUFU.TANH R154, R154 ;  /* 0x0000009a009a7308 */ /* 0x000ee20000002400 */
[----:B0-----:R-:W-:-:S04]  /*1cb00*/  FMNMX.FTZ R3, R163, R3, !PT ;  /* 0x00000003a3037209 */ /* 0x001fc80007810000 */
[----:B--2---:R-:W-:-:S04]  /*1cb10*/  FMNMX.FTZ R3, R195, R3, !PT ;  /* 0x00000003c3037209 */ /* 0x004fc80007810000 */
[----:B---3--:R-:W-:-:S05]  /*1cb20*/  FMNMX.FTZ R3, R154, R3, !PT ;  /* 0x000000039a037209 */ /* 0x008fca0007810000 */
[----:B-1----:R-:W0:Y:S02]  /*1cb30*/  SHFL.BFLY PT, R4, R3, 0x2, 0x1f ;  /* 0x0c401f0003047f89 */ /* 0x002e2400000e0000 */
[----:B0-----:R-:W-:-:S05]  /*1cb40*/  FMNMX.FTZ R4, R3, R4, !PT ;  /* 0x0000000403047209 */ /* 0x001fca0007810000 */
[----:B------:R-:W0:Y:S02]  /*1cb50*/  SHFL.BFLY PT, R3, R4, 0x1, 0x1f ;  /* 0x0c201f0004037f89 */ /* 0x000e2400000e0000 */
[----:B0-----:R-:W-:Y:S02]  /*1cb60*/  FMNMX.FTZ R4, R4, R3, !PT ;  /* 0x0000000304047209 */ /* 0x001fe40007810000 */
[----:B------:R-:W-:-:S03]  /*1cb70*/  MOV R3, UR38 ;  /* 0x0000002600037c02 */ /* 0x000fc60008000f00 */
[----:B------:R-:W-:Y:S02]  /*1cb80*/  FADD.FTZ R158, -R4, R14 ;  /* 0x0000000e049e7221 */ /* 0x000fe40000010100 */
[-C--:B------:R-:W-:Y:S01]  /*1cb90*/  FMUL.FTZ R13, R5, R3.reuse ;  /* 0x00000003050d7220 */ /* 0x080fe20000410000 */
[-C--:B------:R-:W-:Y:S01]  /*1cba0*/  FMUL.FTZ R159, R159, R3.reuse ;  /* 0x000000039f9f7220 */ /* 0x080fe20000410000 */
[-C--:B------:R-:W-:Y:S02]  /*1cbb0*/  FMUL.FTZ R158, R158, R3.reuse ;  /* 0x000000039e9e7220 */ /* 0x080fe40000410000 */
[-CC-:B------:R-:W-:Y:S01]  /*1cbc0*/  FFMA.FTZ R14, R7, R3.reuse, -R13.reuse ;  /* 0x00000003070e7223 */ /* 0x180fe2000001080d */
[-CC-:B------:R-:W-:Y:S01]  /*1cbd0*/  FFMA.FTZ R192, R152, R3.reuse, -R13.reuse ;  /* 0x0000000398c07223 */ /* 0x180fe2000001080d */
[-CC-:B------:R-:W-:Y:S01]  /*1cbe0*/  FFMA.FTZ R208, R0, R3.reuse, -R13.reuse ;  /* 0x0000000300d07223 */ /* 0x180fe2000001080d */
[-CC-:B------:R-:W-:Y:S01]  /*1cbf0*/  FFMA.FTZ R210, R8, R3.reuse, -R13.reuse ;  /* 0x0000000308d27223 */ /* 0x180fe2000001080d */
[----:B------:R0:W-:Y:S01]  /*1cc00*/  MUFU.EX2 R152, R14 ;  /* 0x0000000e00987308 */ /* 0x0001e20000000800 */
[-CC-:B------:R-:W-:Y:S01]  /*1cc10*/  FFMA.FTZ R8, R161, R3.reuse, -R13.reuse ;  /* 0x00000003a1087223 */ /* 0x180fe2000001080d */
[-CC-:B------:R-:W-:Y:S01]  /*1cc20*/  FFMA.FTZ R155, R2, R3.reuse, -R13.reuse ;  /* 0x00000003029b7223 */ /* 0x180fe2000001080d */
[-CC-:B------:R-:W-:Y:S01]  /*1cc30*/  FFMA.FTZ R196, R160, R3.reuse, -R13.reuse ;  /* 0x00000003a0c47223 */ /* 0x180fe2000001080d */
[-CC-:B------:R-:W-:Y:S01]  /*1cc40*/  FFMA.FTZ R204, R12, R3.reuse, -R13.reuse ;  /* 0x000000030ccc7223 */ /* 0x180fe2000001080d */
[-CC-:B------:R-:W-:Y:S01]  /*1cc50*/  FFMA.FTZ R10, R10, R3.reuse, -R13.reuse ;  /* 0x000000030a0a7223 */ /* 0x180fe2000001080d */
[-CC-:B------:R-:W-:Y:S01]  /*1cc60*/  FFMA.FTZ R12, R21, R3.reuse, -R13.reuse ;  /* 0x00000003150c7223 */ /* 0x180fe2000001080d */
[-CC-:B------:R-:W-:Y:S01]  /*1cc70*/  FFMA.FTZ R21, R157, R3.reuse, -R13.reuse ;  /* 0x000000039d157223 */ /* 0x180fe2000001080d */
[----:B------:R1:W-:Y:S01]  /*1cc80*/  MUFU.EX2 R0, R159 ;  /* 0x0000009f00007308 */ /* 0x0003e20000000800 */
[-C--:B0-----:R-:W-:Y:S01]  /*1cc90*/  FMUL.FTZ R14, R4, R3.reuse ;  /* 0x00000003040e7220 */ /* 0x081fe20000410000 */
[-CC-:B------:R-:W-:Y:S01]  /*1cca0*/  FFMA.FTZ R206, R20, R3.reuse, -R13.reuse ;  /* 0x0000000314ce7223 */ /* 0x180fe2000001080d */
[-CC-:B------:R-:W-:Y:S01]  /*1ccb0*/  FFMA.FTZ R7, R153, R3.reuse, -R13.reuse ;  /* 0x0000000399077223 */ /* 0x180fe2000001080d */
[-CC-:B------:R-:W-:Y:S01]  /*1ccc0*/  FFMA.FTZ R194, R156, R3.reuse, -R13.reuse ;  /* 0x000000039cc27223 */ /* 0x180fe2000001080d */
[-CC-:B------:R-:W-:Y:S01]  /*1ccd0*/  FFMA.FTZ R209, R165, R3.reuse, -R14.reuse ;  /* 0x00000003a5d17223 */ /* 0x180fe2000001080e */
[-CC-:B------:R-:W-:Y:S01]  /*1cce0*/  FFMA.FTZ R161, R9, R3.reuse, -R14.reuse ;  /* 0x0000000309a17223 */ /* 0x180fe2000001080e */
[-CC-:B------:R-:W-:Y:S01]  /*1ccf0*/  FFMA.FTZ R211, R176, R3.reuse, -R14.reuse ;  /* 0x00000003b0d37223 */ /* 0x180fe2000001080e */
[----:B------:R0:W-:Y:S01]  /*1cd00*/  MUFU.EX2 R2, R158 ;  /* 0x0000009e00027308 */ /* 0x0001e20000000800 */
[-CC-:B------:R-:W-:Y:S01]  /*1cd10*/  FFMA.FTZ R160, R177, R3.reuse, -R14.reuse ;  /* 0x00000003b1a07223 */ /* 0x180fe2000001080e */
[-CC-:B------:R-:W-:Y:S01]  /*1cd20*/  FFMA.FTZ R205, R178, R3.reuse, -R14.reuse ;  /* 0x00000003b2cd7223 */ /* 0x180fe2000001080e */
[-CC-:B-1----:R-:W-:Y:S01]  /*1cd30*/  FFMA.FTZ R159, R179, R3.reuse, -R14.reuse ;  /* 0x00000003b39f7223 */ /* 0x182fe2000001080e */
[-CC-:B------:R-:W-:Y:S01]  /*1cd40*/  FFMA.FTZ R162, R162, R3.reuse, -R14.reuse ;  /* 0x00000003a2a27223 */ /* 0x180fe2000001080e */
[-CC-:B------:R-:W-:Y:S01]  /*1cd50*/  FFMA.FTZ R207, R180, R3.reuse, -R14.reuse ;  /* 0x00000003b4cf7223 */ /* 0x180fe2000001080e */
[-CC-:B------:R-:W-:Y:S01]  /*1cd60*/  FFMA.FTZ R157, R170, R3.reuse, -R14.reuse ;  /* 0x00000003aa9d7223 */ /* 0x180fe2000001080e */
[-CC-:B------:R-:W-:Y:S01]  /*1cd70*/  FFMA.FTZ R201, R171, R3.reuse, -R14.reuse ;  /* 0x00000003abc97223 */ /* 0x180fe2000001080e */
[----:B------:R-:W1:Y:S01]  /*1cd80*/  MUFU.EX2 R208, R208 ;  /* 0x000000d000d07308 */ /* 0x000e620000000800 */
[-CC-:B0-----:R-:W-:Y:S01]  /*1cd90*/  FFMA.FTZ R158, R181, R3.reuse, -R14.reuse ;  /* 0x00000003b59e7223 */ /* 0x181fe2000001080e */
[-CC-:B------:R-:W-:Y:S01]  /*1cda0*/  FFMA.FTZ R156, R174, R3.reuse, -R14.reuse ;  /* 0x00000003ae9c7223 */ /* 0x180fe2000001080e */
[-CC-:B------:R-:W-:Y:S01]  /*1cdb0*/  FFMA.FTZ R203, R175, R3.reuse, -R14.reuse ;  /* 0x00000003afcb7223 */ /* 0x180fe2000001080e */
[-CC-:B------:R-:W-:Y:S01]  /*1cdc0*/  FFMA.FTZ R197, R197, R3.reuse, -R14.reuse ;  /* 0x00000003c5c57223 */ /* 0x180fe2000001080e */
[-CC-:B------:R-:W-:Y:S01]  /*1cdd0*/  FFMA.FTZ R199, R199, R3.reuse, -R14.reuse ;  /* 0x00000003c7c77223 */ /* 0x180fe2000001080e */
[-CC-:B------:R-:W-:Y:S01]  /*1cde0*/  FFMA.FTZ R153, R166, R3.reuse, -R14.reuse ;  /* 0x00000003a6997223 */ /* 0x180fe2000001080e */
[-CC-:B------:R-:W-:Y:S01]  /*1cdf0*/  FFMA.FTZ R193, R193, R3.reuse, -R14.reuse ;  /* 0x00000003c1c17223 */ /* 0x180fe2000001080e */
[----:B------:R-:W0:Y:S01]  /*1ce00*/  MUFU.EX2 R209, R209 ;  /* 0x000000d100d17308 */ /* 0x000e220000000800 */
[-C--:B------:R-:W-:Y:S01]  /*1ce10*/  FFMA.FTZ R195, R195, R3.reuse, -R14 ;  /* 0x00000003c3c37223 */ /* 0x080fe2000001080e */
[-CC-:B------:R-:W-:Y:S01]  /*1ce20*/  FFMA.FTZ R11, R11, R3.reuse, -R13.reuse ;  /* 0x000000030b0b7223 */ /* 0x180fe2000001080d */
[-CC-:B------:R-:W-:Y:S01]  /*1ce30*/  FFMA.FTZ R200, R168, R3.reuse, -R13.reuse ;  /* 0x00000003a8c87223 */ /* 0x180fe2000001080d */
[-CC-:B------:R-:W-:Y:S01]  /*1ce40*/  FFMA.FTZ R169, R169, R3.reuse, -R13.reuse ;  /* 0x00000003a9a97223 */ /* 0x180fe2000001080d */
[-CC-:B------:R-:W-:Y:S01]  /*1ce50*/  FFMA.FTZ R202, R172, R3.reuse, -R13.reuse ;  /* 0x00000003acca7223 */ /* 0x180fe2000001080d */
[-CC-:B------:R-:W-:Y:S01]  /*1ce60*/  FFMA.FTZ R173, R173, R3.reuse, -R13.reuse ;  /* 0x00000003adad7223 */ /* 0x180fe2000001080d */
[----:B------:R-:W-:Y:S01]  /*1ce70*/  FFMA.FTZ R198, R164, R3, -R13 ;  /* 0x00000003a4c67223 */ /* 0x000fe2000001080d */
[----:B------:R-:W-:Y:S01]  /*1ce80*/  MUFU.EX2 R155, R155 ;  /* 0x0000009b009b7308 */ /* 0x000fe20000000800 */
[----:B-1----:R-:W-:-:S07]  /*1ce90*/  FFMA.FTZ R228, R0, R228, R208 ;  /* 0x000000e400e47223 */ /* 0x002fce00000100d0 */
[----:B------:R-:W1:Y:S01]  /*1cea0*/  MUFU.EX2 R161, R161 ;  /* 0x000000a100a17308 */ /* 0x000e620000000800 */
[----:B0-----:R-:W-:-:S07]  /*1ceb0*/  FFMA.FTZ R227, R2, R227, R209 ;  /* 0x000000e302e37223 */ /* 0x001fce00000100d1 */
[----:B------:R-:W0:Y:S08]  /*1cec0*/  MUFU.EX2 R211, R211 ;  /* 0x000000d300d37308 */ /* 0x000e300000000800 */
[----:B------:R-:W-:Y:S08]  /*1ced0*/  MUFU.EX2 R210, R210 ;  /* 0x000000d200d27308 */ /* 0x000ff00000000800 */
[----:B------:R-:W2:Y:S08]  /*1cee0*/  MUFU.EX2 R160, R160 ;  /* 0x000000a000a07308 */ /* 0x000eb00000000800 */
[----:B------:R-:W-:Y:S08]  /*1cef0*/  MUFU.EX2 R20, R10 ;  /* 0x0000000a00147308 */ /* 0x000ff00000000800 */
[----:B------:R-:W3:Y:S08]  /*1cf00*/  MUFU.EX2 R205, R205 ;  /* 0x000000cd00cd7308 */ /* 0x000ef00000000800 */
[----:B------:R4:W-:Y:S08]  /*1cf10*/  MUFU.EX2 R9, R21 ;  /* 0x0000001500097308 */ /* 0x0009f00000000800 */
[----:B------:R-:W-:Y:S01]  /*1cf20*/  MUFU.EX2 R204, R204 ;  /* 0x000000cc00cc7308 */ /* 0x000fe20000000800 */
[-CC-:B----4-:R-:W-:Y:S01]  /*1cf30*/  FFMA.FTZ R21, R163, R3.reuse, -R14.reuse ;  /* 0x00000003a3157223 */ /* 0x190fe2000001080e */
[----:B------:R-:W-:Y:S01]  /*1cf40*/  FFMA.FTZ R14, R154, R3, -R14 ;  /* 0x000000039a0e7223 */ /* 0x000fe2000001080e */
[----:B-1----:R-:W-:-:S04]  /*1cf50*/  FADD.FTZ R163, R161, R227 ;  /* 0x000000e3a1a37221 */ /* 0x002fc80000010000 */
[----:B0-----:R-:W-:Y:S01]  /*1cf60*/  FADD.FTZ R163, R211, R163 ;  /* 0x000000a3d3a37221 */ /* 0x001fe20000010000 */
[----:B------:R-:W0:Y:S03]  /*1cf70*/  MUFU.EX2 R159, R159 ;  /* 0x0000009f009f7308 */ /* 0x000e260000000800 */
[----:B--2---:R-:W-:-:S04]  /*1cf80*/  FADD.FTZ R163, R160, R163 ;  /* 0x000000a3a0a37221 */ /* 0x004fc80000010000 */
[----:B---3--:R-:W-:Y:S01]  /*1cf90*/  FADD.FTZ R163, R205, R163 ;  /* 0x000000a3cda37221 */ /* 0x008fe20000010000 */
[----:B------:R1:W-:Y:S08]  /*1cfa0*/  MUFU.EX2 R154, R162 ;  /* 0x000000a2009a7308 */ /* 0x0003f00000000800 */
[----:B------:R-:W2:Y:S01]  /*1cfb0*/  MUFU.EX2 R13, R11 ;  /* 0x0000000b000d7308 */ /* 0x000ea20000000800 */
[----:B-1----:R-:W-:Y:S01]  /*1cfc0*/  FADD.FTZ R162, R155, R228 ;  /* 0x000000e49ba27221 */ /* 0x002fe20000010000 */
[----:B0-----:R-:W-:-:S03]  /*1cfd0*/  FADD.FTZ R163, R159, R163 ;  /* 0x000000a39fa37221 */ /* 0x001fc60000010000 */
[----:B------:R-:W-:-:S03]  /*1cfe0*/  FADD.FTZ R162, R152, R162 ;  /* 0x000000a298a27221 */ /* 0x000fc60000010000 */
[----:B------:R-:W0:Y:S01]  /*1cff0*/  MUFU.EX2 R207, R207 ;  /* 0x000000cf00cf7308 */ /* 0x000e220000000800 */
[----:B------:R-:W-:-:S04]  /*1d000*/  FADD.FTZ R162, R210, R162 ;  /* 0x000000a2d2a27221 */ /* 0x000fc80000010000 */
[----:B------:R-:W-:-:S03]  /*1d010*/  FADD.FTZ R162, R20, R162 ;  /* 0x000000a214a27221 */ /* 0x000fc60000010000 */
[----:B------:R-:W1:Y:S01]  /*1d020*/  MUFU.EX2 R206, R206 ;  /* 0x000000ce00ce7308 */ /* 0x000e620000000800 */
[----:B------:R-:W-:-:S04]  /*1d030*/  FADD.FTZ R162, R204, R162 ;  /* 0x000000a2cca27221 */ /* 0x000fc80000010000 */
[----:B--2---:R-:W-:-:S03]  /*1d040*/  FADD.FTZ R162, R13, R162 ;  /* 0x000000a20da27221 */ /* 0x004fc60000010000 */
        /* <DEDUP_REMOVED lines=21> */
[----:B-1----:R-:W-:-:S04]  /*1d1a0*/  FADD.FTZ R163, R203, R163 ;  /* 0x000000a3cba37221 */ /* 0x002fc80000010000 */
[----:B------:R-:W-:-:S03]  /*1d1b0*/  FADD.FTZ R163, R154, R163 ;  /* 0x000000a39aa37221 */ /* 0x000fc60000010000 */
        /* <DEDUP_REMOVED lines=24> */
[----:B------:R-:W-:Y:S01]  /*1d340*/  FADD.FTZ R228, R9, R162 ;  /* 0x000000a209e47221 */ /* 0x000fe20000010000 */
[----:B--2---:R-:W-:-:S04]  /*1d350*/  FADD.FTZ R163, R195, R163 ;  /* 0x000000a3c3a37221 */ /* 0x004fc80000010000 */
[----:B0-----:R-:W-:Y:S01]  /*1d360*/  FADD.FTZ R227, R14, R163 ;  /* 0x000000a30ee37221 */ /* 0x001fe20000010000 */
[----:B------:R-:W-:Y:S06]  /*1d370*/  @!P0 BRA `(.L_x_649) ;  /* 0x0000000000048947 */ /* 0x000fec0003800000 */
[----:B------:R-:W-:Y:S01]  /*1d380*/  BPT.TRAP 0x1 ;  /* 0x000000040000795c */ /* 0x000fe20000300000 */
.L_x_649:
[----:B------:R-:W2:Y:S01]  /*1d390*/  LDL R162, [R1+0x64] ;  /* 0x0000640001a27983 */ /* 0x000ea20000100800 */
[----:B------:R-:W-:Y:S01]  /*1d3a0*/  VIADD R6, R6, 0x38860 ;  /* 0x0003886006067836 */ /* 0x000fe20000000000 */
[----:B------:R-:W-:Y:S01]  /*1d3b0*/  F2FP.F16.F32.PACK_AB R206, R206, R13 ;  /* 0x0000000dcece723e */ /* 0x000fe200000000ff */
[----:B------:R-:W-:Y:S01]  /*1d3c0*/  IMAD.MOV.U32 R13, RZ, RZ, R5 ;  /* 0x000000ffff0d7224 */ /* 0x000fe200078e0005 */
[----:B------:R-:W-:Y:S01]  /*1d3d0*/  F2FP.F16.F32.PACK_AB R200, R200, R12 ;  /* 0x0000000cc8c8723e */ /* 0x000fe200000000ff */
[----:B------:R-:W-:Y:S01]  /*1d3e0*/  IMAD.MOV.U32 R12, RZ, RZ, R229 ;  /* 0x000000ffff0c7224 */ /* 0x000fe200078e00e5 */
[----:B------:R-:W-:Y:S02]  /*1d3f0*/  PRMT R6, R184, 0x654, R6 ;  /* 0x00000654b8067816 */ /* 0x000fe40000000006 */
[----:B------:R-:W-:Y:S02]  /*1d400*/  F2FP.F16.F32.PACK_AB R198, R198, R8 ;  /* 0x00000008c6c6723e */ /* 0x000fe400000000ff */
[----:B------:R0:W-:Y:S01]  /*1d410*/  SYNCS.ARRIVE.TRANS64.RED.A1T0 RZ, [R6+URZ], RZ ;  /* 0x000000ff06ff79a7 */ /* 0x0001e2000810043f */
        /* <DEDUP_REMOVED lines=17> */
[----:B------:R-:W-:Y:S02]  /*1d530*/  MOV R14, R4 ;  /* 0x00000004000e7202 */ /* 0x000fe40000000f00 */
[----:B------:R-:W-:-:S02]  /*1d540*/  MOV R8, R226 ;  /* 0x000000e200087202 */ /* 0x000fc40000000f00 */
[C---:B--2---:R-:W-:Y:S01]  /*1d550*/  ISETP.GT.AND P1, PT, R15.reuse, R162, PT ;  /* 0x000000a20f00720c */ /* 0x044fe20003f24270 */
[----:B------:R-:W-:-:S12]  /*1d560*/  VIADD R15, R15, 0xffffffff ;  /* 0xffffffff0f0f7836 */ /* 0x000fd80000000000 */
[----:B0-----:R-:W-:Y:S05]  /*1d570*/  @P1 BRA `(.L_x_650) ;  /* 0xffffffb0008c1947 */ /* 0x001fea000383ffff */
.L_x_637:
[----:B------:R-:W-:Y:S05]  /*1d580*/  BSYNC B0 ;  /* 0x0000000000007941 */ /* 0x000fea0003800000 */
.L_x_636:
        /* <DEDUP_REMOVED lines=131> */
.L_x_651:
[----:B------:R-:W-:Y:S01]  /*1ddc0*/  IMAD R2, R226, 0x8, R23 ;  /* 0x00000008e2027824 */ /* 0x000fe200078e0217 */
[----:B------:R-:W-:-:S04]  /*1ddd0*/  SHF.L.U32 R0, R229, 0x1f, RZ ;  /* 0x0000001fe5007819 */ /* 0x000fc800000006ff */
[----:B------:R0:W1:Y:S01]  /*1dde0*/  SYNCS.PHASECHK.TRANS64.TRYWAIT P1, [R2+URZ+0x38850], R0 ;  /* 0x03885000020075a7 */ /* 0x000062000802017f */
[----:B------:R-:W-:Y:S05]  /*1ddf0*/  @!P0 BRA `(.L_x_652) ;  /* 0x0000000000048947 */ /* 0x000fea0003800000 */
[----:B------:R-:W-:Y:S01]  /*1de00*/  BPT.TRAP 0x1 ;  /* 0x000000040000795c */ /* 0x000fe20000300000 */
.L_x_652:
[----:B------:R-:W-:Y:S04]  /*1de10*/  BSSY B0, `(.L_x_653) ;  /* 0x0000004000007945 */ /* 0x000fe80003800000 */
[----:B-1----:R-:W-:Y:S05]  /*1de20*/  @P1 BRA `(.L_x_654) ;  /* 0x0000000000081947 */ /* 0x002fea0003800000 */
[----:B------:R-:W1:Y:S02]  /*1de30*/  SYNCS.PHASECHK.TRANS64.TRYWAIT P1, [R2+URZ+0x38850], R0 ;  /* 0x03885000020075a7 */ /* 0x000e64000802017f */
[----:B-1----:R-:W-:Y:S05]  /*1de40*/  @!P1 BRA `(.L_x_655) ;  /* 0x000000e000189947 */ /* 0x002fea0003800000 */
.L_x_654:
[----:B------:R-:W-:Y:S05]  /*1de50*/  BSYNC B0 ;  /* 0x0000000000007941 */ /* 0x000fea0003800000 */
.L_x_653:
[----:B------:R-:W-:Y:S01]  /*1de60*/  VIADD R23, R23, 0x400 ;  /* 0x0000040017177836 */ /* 0x000fe20000000000 */
[----:B------:R-:W-:Y:S01]  /*1de70*/  MOV R7, 0x40000040 ;  /* 0x4000004000077802 */ /* 0x000fe20000000f00 */
[----:B------:R-:W-:Y:S01]  /*1de80*/  WARPGROUP.ARRIVE ;  /* 0x00000000000079c5 */ /* 0x000fe20000000000 */
[----:B------:R-:W-:Y:S01]  /*1de90*/  IMAD.MOV.U32 R9, RZ, RZ, 0x40000040 ;  /* 0x40000040ff097424 */ /* 0x000fe200078e00ff */
[----:B01----:R-:W0:Y:S01]  /*1dea0*/  SHFL.BFLY PT, R0, R228, 0x2, 0x1f ;  /* 0x0c401f00e4007f89 */ /* 0x003e2200000e0000 */
[----:B------:R-:W-:Y:S02]  /*1deb0*/  SHF.R.U32.HI R23, RZ, 0x4, R23 ;  /* 0x00000004ff177819 */ /* 0x000fe40000011617 */
[----:B------:R-:W-:Y:S01]  /*1dec0*/  R2UR UR7, R7 ;  /* 0x00000000070772ca */ /* 0x000fe200000e0000 */
[----:B------:R-:W-:Y:S01]  /*1ded0*/  IMAD.MOV.U32 R7, RZ, RZ, 0x40000040 ;  /* 0x40000040ff077424 */ /* 0x000fe200078e00ff */
[----:B------:R-:W-:Y:S02]  /*1dee0*/  LOP3.LUT R23, R23, 0x3fff, RZ, 0xc0, !PT ;  /* 0x00003fff17177812 */ /* 0x000fe400078ec0ff */
[----:B------:R-:W-:-:S02]  /*1def0*/  MOV R184, 0xff800000 ;  /* 0xff80000000b87802 */ /* 0x000fc40000000f00 */
[----:B------:R-:W-:Y:S02]  /*1df00*/  LOP3.LUT R23, R23, 0x2800000, RZ, 0xfc, !PT ;  /* 0x0280000017177812 */ /* 0x000fe400078efcff */
[----:B------:R-:W-:-:S03]  /*1df10*/  MOV R185, 0xff800000 ;  /* 0xff80000000b97802 */ /* 0x000fc60000000f00 */
[----:B------:R-:W-:Y:S02]  /*1df20*/  IMAD R6, R226, 0xa00, R23 ;  /* 0x00000a00e2067824 */ /* 0x000fe400078e0217 */
[----:B------:R-:W-:Y:S02]  /*1df30*/  IMAD.MOV.U32 R23, RZ, RZ, RZ ;  /* 0x000000ffff177224 */ /* 0x000fe400078e00ff */
[C---:B------:R-:W-:Y:S01]  /*1df40*/  VIADD R8, R6.reuse, 0x80 ;  /* 0x0000008006087836 */ /* 0x040fe20000000000 */
[----:B------:R-:W-:Y:S01]  /*1df50*/  R2UR UR6, R6 ;  /* 0x00000000060672ca */ /* 0x000fe200000e0000 */
[----:B0-----:R-:W-:-:S12]  /*1df60*/  FADD.FTZ R0, R0, R228 ;  /* 0x000000e400007221 */ /* 0x001fd80000010000 */
[----:B------:R-:W-:Y:S01]  /*1df70*/  HGMMA.64x256x16.F32 R24, R208, gdesc[UR4].tnspB, R24, gsb0 ;  /* 0x43e00004d0187df0 */ /* 0x000fe20008000818 */
[----:B------:R-:W-:Y:S02]  /*1df80*/  R2UR UR6, R8 ;  /* 0x00000000080672ca */ /* 0x000fe400000e0000 */
[----:B------:R-:W-:Y:S01]  /*1df90*/  R2UR UR7, R9 ;  /* 0x00000000090772ca */ /* 0x000fe200000e0000 */
[----:B------:R-:W-:Y:S01]  /*1dfa0*/  IMAD.MOV.U32 R9, RZ, RZ, 0x40000040 ;  /* 0x40000040ff097424 */ /* 0x000fe200078e00ff */
[----:B------:R-:W-:Y:S01]  /*1dfb0*/  IADD3 R8, R6, 0x100, RZ ;  /* 0x0000010006087810 */ /* 0x000fe20007ffe0ff */
[----:B------:R-:W-:Y:S02]  /*1dfc0*/  WARPGROUP.DEPBAR.LE gsb0, 0x0 ;  /* 0x00008000000079c5 */ /* 0x000fe40000010000 */
[----:B------:R-:W-:-:S15]  /*1dfd0*/  WARPGROUP.ARRIVE ;  /* 0x00000000000079c5 */ /* 0x000fde0000000000 */
[----:B------:R-:W-:-:S05]  /*1dfe0*/  NOP ;  /* 0x0000000000007918 */ /* 0x000fca0000000000 */
[----:B------:R-:W-:Y:S01]  /*1dff0*/  HGMMA.64x256x16.F32 R24, R204, gdesc[UR4].tnspB, R24, gsb0 ;  /* 0x43e00004cc187df0 */ /* 0x000fe20008000818 */
[----:B------:R-:W-:Y:S01]  /*1e000*/  R2UR UR6, R8 ;  /* 0x00000000080672ca */ /* 0x000fe200000e0000 */
[C---:B------:R-:W-:Y:S01]  /*1e010*/  VIADD R8, R6.reuse, 0x180 ;  /* 0x0000018006087836 */ /* 0x040fe20000000000 */
[----:B------:R-:W-:Y:S01]  /*1e020*/  R2UR UR7, R9 ;  /* 0x00000000090772ca */ /* 0x000fe200000e0000 */
[----:B------:R-:W-:Y:S01]  /*1e030*/  VIADD R6, R6, 0x200 ;  /* 0x0000020006067836 */ /* 0x000fe20000000000 */
[----:B------:R-:W-:Y:S01]  /*1e040*/  MOV R9, 0x40000040 ;  /* 0x4000004000097802 */ /* 0x000fe20000000f00 */
        /* <DEDUP_REMOVED lines=12> */
[----:B------:R-:W0:Y:S04]  /*1e110*/  SHFL.BFLY PT, R6, R227, 0x2, 0x1f ;  /* 0x0c401f00e3067f89 */ /* 0x000e2800000e0000 */
[----:B------:R-:W1:Y:S01]  /*1e120*/  SHFL.BFLY PT, R7, R0, 0x1, 0x1f ;  /* 0x0c201f0000077f89 */ /* 0x000e6200000e0000 */
[----:B0-----:R-:W-:Y:S01]  /*1e130*/  FADD.FTZ R6, R6, R227 ;  /* 0x000000e306067221 */ /* 0x001fe20000010000 */
[----:B-1----:R-:W-:-:S04]  /*1e140*/  FADD.FTZ R0, R0, R7 ;  /* 0x0000000700007221 */ /* 0x002fc80000010000 */
[----:B------:R-:W0:Y:S01]  /*1e150*/  SHFL.BFLY PT, R8, R6, 0x1, 0x1f ;  /* 0x0c201f0006087f89 */ /* 0x000e2200000e0000 */
[----:B------:R-:W-:-:S13]  /*1e160*/  FSETP.NE.FTZ.AND P1, PT, R0, RZ, PT ;  /* 0x000000ff0000720b */ /* 0x000fda0003f35000 */
[----:B------:R-:W1:Y:S01]  /*1e170*/  @P1 MUFU.LG2 R7, R0 ;  /* 0x0000000000071308 */ /* 0x000e620000000c00 */
[----:B0-----:R-:W-:Y:S01]  /*1e180*/  FADD.FTZ R6, R6, R8 ;  /* 0x0000000806067221 */ /* 0x001fe20000010000 */
[----:B------:R-:W-:-:S06]  /*1e190*/  @P1 FMUL.FTZ R8, R3, 0.69314718246459960938 ;  /* 0x3f31721803081820 */ /* 0x000fcc0000410000 */
[----:B------:R0:W-:Y:S01]  /*1e1a0*/  @P1 MUFU.RCP R23, R0 ;  /* 0x0000000000171308 */ /* 0x0001e20000001000 */
[----:B------:R-:W-:Y:S01]  /*1e1b0*/  FSETP.NE.FTZ.AND P2, PT, R6, RZ, PT ;  /* 0x000000ff0600720b */ /* 0x000fe20003f55000 */
[----:B-1----:R-:W-:Y:S01]  /*1e1c0*/  @P1 FMUL.FTZ R7, R7, 0.69314718246459960938 ;  /* 0x3f31721807071820 */ /* 0x002fe20000410000 */
[----:B0-----:R-:W-:-:S03]  /*1e1d0*/  IMAD.MOV.U32 R0, RZ, RZ, RZ ;  /* 0x000000ffff007224 */ /* 0x001fc600078e00ff */
        /* <DEDUP_REMOVED lines=12> */
.L_x_656:
[----:B------:R-:W2:Y:S01]  /*1e2a0*/  LDL.LU R3, [R1+0x60] ;  /* 0x0000600001037983 */ /* 0x000ea20000300800 */
[----:B------:R-:W-:-:S03]  /*1e2b0*/  VIADD R2, R2, 0x38860 ;  /* 0x0003886002027836 */ /* 0x000fc60000000000 */
[----:B------:R-:W3:Y:S01]  /*1e2c0*/  LDL.LU R186, [R1+0x84] ;  /* 0x0000840001ba7983 */ /* 0x000ee20000300800 */
[----:B------:R-:W-:Y:S02]  /*1e2d0*/  VIADD R226, R226, 0x1 ;  /* 0x00000001e2e27836 */ /* 0x000fe40000000000 */
        /* <DEDUP_REMOVED lines=8> */
[----:B------:R-:W-:Y:S01]  /*1e360*/  ISETP.NE.AND P1, PT, R226, 0x2, PT ;  /* 0x00000002e200780c */ /* 0x000fe20003f25270 */
        /* <DEDUP_REMOVED lines=114> */
[----:B------:R-:W-:-:S02]  /*1ea90*/  PLOP3.LUT P0, PT, PT, PT, PT, 0x8, 0x0 ;  /* 0x000000000000781c */ /* 0x000fc40003f0e170 */
[----:B------:R-:W-:Y:S02]  /*1eaa0*/  SEL R226, R226, RZ, P1 ;  /* 0x000000ffe2e27207 */ /* 0x000fe40000800000 */
[----:B--2---:R-:W-:Y:S02]  /*1eab0*/  PRMT R2, R3, 0x654, R2 ;  /* 0x0000065403027816 */ /* 0x004fe40000000002 */
[----:B---3--:R-:W-:Y:S02]  /*1eac0*/  IADD3 R186, R186, 0x1, RZ ;  /* 0x00000001baba7810 */ /* 0x008fe40007ffe0ff */
[----:B------:R0:W-:Y:S03]  /*1ead0*/  SYNCS.ARRIVE.TRANS64.RED.A1T0 RZ, [R2+URZ], RZ ;  /* 0x000000ff02ff79a7 */ /* 0x0001e6000810043f */
[----:B------:R1:W-:Y:S01]  /*1eae0*/  STL [R1+0x84], R186 ;  /* 0x000084ba01007387 */ /* 0x0003e20000100800 */
[-C--:B------:R-:W-:Y:S01]  /*1eaf0*/  FMUL.FTZ R3, R89, R23.reuse ;  /* 0x0000001759037220 */ /* 0x080fe20000410000 */
[-C--:B------:R-:W-:Y:S01]  /*1eb00*/  FMUL.FTZ R89, R107, R0.reuse ;  /* 0x000000006b597220 */ /* 0x080fe20000410000 */
[----:B0-----:R-:W-:Y:S01]  /*1eb10*/  FMUL.FTZ R2, R88, R23 ;  /* 0x0000001758027220 */ /* 0x001fe20000410000 */
[-C--:B------:R-:W-:Y:S01]  /*1eb20*/  FMUL.FTZ R88, R106, R0.reuse ;  /* 0x000000006a587220 */ /* 0x080fe20000410000 */
[-C--:B------:R-:W-:Y:S01]  /*1eb30*/  FMUL.FTZ R106, R142, R0.reuse ;  /* 0x000000008e6a7220 */ /* 0x080fe20000410000 */
[----:B------:R-:W-:Y:S01]  /*1eb40*/  FMUL.FTZ R107, R143, R0 ;  /* 0x000000008f6b7220 */ /* 0x000fe20000410000 */
[----:B------:R-:W-:-:S04]  /*1eb50*/  SEL R0, RZ, 0x1, P1 ;  /* 0x00000001ff007807 */ /* 0x000fc80000800000 */
[----:B-1----:R-:W-:-:S07]  /*1eb60*/  LOP3.LUT R229, R229, R0, RZ, 0x3c, !PT ;  /* 0x00000000e5e57212 */ /* 0x002fce00078e3cff */
.L_x_566:
[----:B------:R-:W0:Y:S08]  /*1eb70*/  S2UR UR4, SR_CgaCtaId ;  /* 0x00000000000479c3 */ /* 0x000e300000008800 */
[----:B------:R-:W-:Y:S01]  /*1eb80*/  BAR.SYNC.DEFER_BLOCKING 0x5, 0x180 ;  /* 0x0146000000007b1d */ /* 0x000fe20000010000 */
[----:B------:R-:W-:-:S05]  /*1eb90*/  MOV R23, 0x400 ;  /* 0x0000040000177802 */ /* 0x000fca0000000f00 */
[----:B------:R-:W-:Y:S01]  /*1eba0*/  BSSY B0, `(.L_x_657) ;  /* 0x0000478000007945 */ /* 0x000fe20003800000 */
[----:B0-----:R-:W-:-:S05]  /*1ebb0*/  IMAD.U32 R0, RZ, RZ, UR4 ;  /* 0x00000004ff007e24 */ /* 0x001fca000f8e00ff */
[----:B------:R0:W-:Y:S01]  /*1ebc0*/  STL [R1+0x60], R0 ;  /* 0x0000600001007387 */ /* 0x0001e20000100800 */
[----:B------:R-:W-:-:S05]  /*1ebd0*/  LEA R23, R0, R23, 0x18 ;  /* 0x0000001700177211 */ /* 0x000fca00078ec0ff */
[----:B------:R0:W1:Y:S01]  /*1ebe0*/  LDS.128 R128, [R23+0x388d0] ;  /* 0x0388d00017807984 */ /* 0x0000620000000c00 */
[----:B------:R-:W-:Y:S06]  /*1ebf0*/  BAR.ARV 0x4, 0x180 ;  /* 0x0106000000007b1d */ /* 0x000fec0000002000 */
[----:B------:R-:W-:Y:S05]  /*1ec00*/  @P0 BRA `(.L_x_658) ;  /* 0x00000038001c0947 */ /* 0x000fea0003800000 */
[----:B------:R-:W2:Y:S01]  /*1ec10*/  LDL R56, [R1+0x1c0] ;  /* 0x0001c00001387983 */ /* 0x000ea20000100800 */
[----:B0-----:R-:W0:Y:S01]  /*1ec20*/  S2R R0, SR_SWINHI ;  /* 0x0000000000007919 */ /* 0x001e220000002f00 */
[----:B------:R-:W-:Y:S01]  /*1ec30*/  F2FP.F16.F32.PACK_AB R58, R181, R180 ;  /* 0x000000b4b53a723e */ /* 0x000fe200000000ff */
[----:B------:R-:W-:Y:S01]  /*1ec40*/  ULDC.64 UR6, c[0x0][0xc00] ;  /* 0x0003000000067ab9 */ /* 0x000fe20000000a00 */
[----:B------:R-:W-:Y:S01]  /*1ec50*/  F2FP.F16.F32.PACK_AB R59, R31, R30 ;  /* 0x0000001e1f3b723e */ /* 0x000fe200000000ff */
[----:B------:R-:W3:Y:S01]  /*1ec60*/  LDL.LU R118, [R1+0x7c] ;  /* 0x00007c0001767983 */ /* 0x000ee20000300800 */
[----:B------:R-:W-:Y:S01]  /*1ec70*/  F2FP.F16.F32.PACK_AB R60, R179, R178 ;  /* 0x000000b2b33c723e */ /* 0x000fe200000000ff */
[----:B------:R-:W-:Y:S01]  /*1ec80*/  ULDC.64 UR4, c[0x0][0xc08] ;  /* 0x0003020000047ab9 */ /* 0x000fe20000000a00 */
[----:B------:R-:W-:Y:S01]  /*1ec90*/  F2FP.F16.F32.PACK_AB R61, R35, R34 ;  /* 0x00000022233d723e */ /* 0x000fe200000000ff */
[----:B------:R-:W4:Y:S01]  /*1eca0*/  LDL.LU R117, [R1+0x80] ;  /* 0x0000800001757983 */ /* 0x000f220000300800 */
[----:B------:R-:W-:-:S02]  /*1ecb0*/  F2FP.F16.F32.PACK_AB R62, R177, R176 ;  /* 0x000000b0b13e723e */ /* 0x000fc400000000ff */
[----:B------:R-:W-:Y:S01]  /*1ecc0*/  F2FP.F16.F32.PACK_AB R63, R39, R38 ;  /* 0x00000026273f723e */ /* 0x000fe200000000ff */
[----:B------:R-:W4:Y:S01]  /*1ecd0*/  LDL.LU R116, [R1+0x74] ;  /* 0x0000740001747983 */ /* 0x000f220000300800 */
[----:B------:R-:W-:Y:S02]  /*1ece0*/  MOV R114, R23 ;  /* 0x0000001700727202 */ /* 0x000fe40000000f00 */
[----:B0-----:R-:W-:Y:S01]  /*1ecf0*/  MOV R115, R0 ;  /* 0x0000000000737202 */ /* 0x001fe20000000f00 */
[----:B------:R-:W-:Y:S02]  /*1ed00*/  BAR.SYNC.DEFER_BLOCKING 0x1, 0x100 ;  /* 0x0044000000007b1d */ /* 0x000fe40000010000 */
[----:B--2---:R-:W-:-:S03]  /*1ed10*/  IMAD.WIDE R112, R56, 0x2, R114 ;  /* 0x0000000238707825 */ /* 0x004fc600078e0272 */
[----:B------:R-:W-:Y:S01]  /*1ed20*/  LOP3.LUT R0, R112, 0x380, RZ, 0xc0, !PT ;  /* 0x0000038070007812 */ /* 0x000fe200078ec0ff */
[----:B------:R-:W-:-:S03]  /*1ed30*/  IMAD.MOV.U32 R57, RZ, RZ, R113 ;  /* 0x000000ffff397224 */ /* 0x000fc600078e0071 */
[----:B------:R-:W-:-:S04]  /*1ed40*/  SHF.R.U64 R0, R0, 0x3, RZ ;  /* 0x0000000300007819 */ /* 0x000fc800000012ff */
[----:B------:R-:W-:-:S04]  /*1ed50*/  LOP3.LUT R56, R0, R112, RZ, 0x3c, !PT ;  /* 0x0000007000387212 */ /* 0x000fc800078e3cff */
[----:B------:R-:W-:Y:S02]  /*1ed60*/  MOV R0, R56 ;  /* 0x0000003800007202 */ /* 0x000fe40000000f00 */
[----:B------:R-:W-:Y:S02]  /*1ed70*/  F2FP.F16.F32.PACK_AB R56, R183, R182 ;  /* 0x000000b6b738723e */ /* 0x000fe400000000ff */
[----:B------:R-:W-:-:S05]  /*1ed80*/  F2FP.F16.F32.PACK_AB R57, R27, R26 ;  /* 0x0000001a1b39723e */ /* 0x000fca00000000ff */
[----:B------:R0:W-:Y:S02]  /*1ed90*/  STSM.16.M88.4 [R0], R56 ;  /* 0x0000003800007844 */ /* 0x0001e40000000200 */
[----:B0-----:R-:W-:-:S04]  /*1eda0*/  IADD3 R56, P0, R112, 0x20, RZ ;  /* 0x0000002070387810 */ /* 0x001fc80007f1e0ff */
[----:B------:R-:W-:-:S04]  /*1edb0*/  LOP3.LUT R0, R56, 0x380, RZ, 0xc0, !PT ;  /* 0x0000038038007812 */ /* 0x000fc800078ec0ff */
[----:B------:R-:W-:Y:S02]  /*1edc0*/  SHF.R.U64 R0, R0, 0x3, RZ ;  /* 0x0000000300007819 */ /* 0x000fe400000012ff */
[----:B------:R-:W-:Y:S02]  /*1edd0*/  IADD3.X R57, RZ, R113, RZ, P0, !PT ;  /* 0x00000071ff397210 */ /* 0x000fe400007fe4ff */
[----:B------:R-:W-:-:S04]  /*1ede0*/  LOP3.LUT R56, R0, R56, RZ, 0x3c, !PT ;  /* 0x0000003800387212 */ /* 0x000fc800078e3cff */
[----:B------:R-:W-:-:S05]  /*1edf0*/  MOV R56, R56 ;  /* 0x0000003800387202 */ /* 0x000fca0000000f00 */
[----:B------:R0:W-:Y:S02]  /*1ee00*/  STSM.16.M88.4 [R56], R60 ;  /* 0x0000003c38007844 */ /* 0x0001e40000000200 */
[----:B0-----:R-:W-:-:S04]  /*1ee10*/  IADD3 R56, P0, R112, 0x40, RZ ;  /* 0x0000004070387810 */ /* 0x001fc80007f1e0ff */
[----:B------:R-:W-:Y:S01]  /*1ee20*/  LOP3.LUT R0, R56, 0x380, RZ, 0xc0, !PT ;  /* 0x0000038038007812 */ /* 0x000fe200078ec0ff */
[----:B------:R-:W-:-:S03]  /*1ee30*/  IMAD.X R57, RZ, RZ, R113, P0 ;  /* 0x000000ffff397224 */ /* 0x000fc600000e0671 */
[----:B------:R-:W-:-:S04]  /*1ee40*/  SHF.R.U64 R0, R0, 0x3, RZ ;  /* 0x0000000300007819 */ /* 0x000fc800000012ff */
[----:B------:R-:W-:Y:S02]  /*1ee50*/  LOP3.LUT R56, R0, R56, RZ, 0x3c, !PT ;  /* 0x0000003800387212 */ /* 0x000fe400078e3cff */
[----:B------:R-:W-:Y:S02]  /*1ee60*/  F2FP.F16.F32.PACK_AB R58, R173, R172 ;  /* 0x000000acad3a723e */ /* 0x000fe400000000ff */
[----:B------:R-:W-:Y:S02]  /*1ee70*/  MOV R0, R56 ;  /* 0x0000003800007202 */ /* 0x000fe40000000f00 */
[----:B------:R-:W-:Y:S02]  /*1ee80*/  F2FP.F16.F32.PACK_AB R56, R175, R174 ;  /* 0x000000aeaf38723e */ /* 0x000fe400000000ff */
[----:B------:R-:W-:Y:S02]  /*1ee90*/  F2FP.F16.F32.PACK_AB R57, R43, R42 ;  /* 0x0000002a2b39723e */ /* 0x000fe400000000ff */
[----:B------:R-:W-:-:S05]  /*1eea0*/  F2FP.F16.F32.PACK_AB R59, R47, R46 ;  /* 0x0000002e2f3b723e */ /* 0x000fca00000000ff */
        /* <DEDUP_REMOVED lines=13> */
[----:B------:R-:W-:-:S04]  /*1ef80*/  LOP3.LUT R0, R56, 0x380, RZ, 0xc0, !PT ;  /* 0x0000038038007812 */ /* 0x000fc800078ec0ff */
[----:B------:R-:W-:Y:S02]  /*1ef90*/  SHF.R.U64 R0, R0, 0x3, RZ ;  /* 0x0000000300007819 */ /* 0x000fe400000012ff */
[----:B------:R-:W-:Y:S02]  /*1efa0*/  IADD3.X R57, RZ, R113, RZ, P0, !PT ;  /* 0x00000071ff397210 */ /* 0x000fe400007fe4ff */
[----:B------:R-:W-:Y:S02]  /*1efb0*/  LOP3.LUT R56, R0, R56, RZ, 0x3c, !PT ;  /* 0x0000003800387212 */ /* 0x000fe400078e3cff */
[----:B------:R-:W-:Y:S02]  /*1efc0*/  F2FP.F16.F32.PACK_AB R58, R165, R164 ;  /* 0x000000a4a53a723e */ /* 0x000fe400000000ff */
[----:B------:R-:W-:Y:S02]  /*1efd0*/  MOV R0, R56 ;  /* 0x0000003800007202 */ /* 0x000fe40000000f00 */
[----:B------:R-:W-:-:S02]  /*1efe0*/  F2FP.F16.F32.PACK_AB R56, R167, R166 ;  /* 0x000000a6a738723e */ /* 0x000fc400000000ff */
        /* <DEDUP_REMOVED lines=123> */
[----:B------:R3:W-:Y:S01]  /*1f7a0*/  STSM.16.M88.4 [R112], R60 ;  /* 0x0000003c70007844 */ /* 0x0007e20000000200 */
[----:B------:R-:W-:Y:S01]  /*1f7b0*/  BAR.SYNC.DEFER_BLOCKING 0x1, 0x100 ;  /* 0x0044000000007b1d */ /* 0x000fe20000010000 */
[----:B---3--:R-:W-:-:S04]  /*1f7c0*/  IADD3 R62, P0, R118, UR6, RZ ;  /* 0x00000006763e7c10 */ /* 0x008fc8000ff1e0ff */
[----:B----4-:R-:W-:Y:S02]  /*1f7d0*/  IADD3.X R63, R117, UR7, RZ, P0, !PT ;  /* 0x00000007753f7c10 */ /* 0x010fe400087fe4ff */
[----:B------:R-:W-:-:S04]  /*1f7e0*/  ISETP.NE.U32.AND P0, PT, RZ, UR4, PT ;  /* 0x00000004ff007c0c */ /* 0x000fc8000bf05070 */
[----:B------:R-:W-:Y:S01]  /*1f7f0*/  ISETP.NE.AND.EX P0, PT, RZ, UR5, PT, P0 ;  /* 0x00000005ff007c0c */ /* 0x000fe2000bf05300 */
[----:B------:R-:W-:-:S12]  /*1f800*/  IMAD.MOV.U32 R112, RZ, RZ, 0x9b8 ;  /* 0x000009b8ff707424 */ /* 0x000fd800078e00ff */
[----:B------:R-:W-:Y:S01]  /*1f810*/  @P0 IADD3 R58, P2, R118, UR4, RZ ;  /* 0x00000004763a0c10 */ /* 0x000fe2000ff5e0ff */
[----:B------:R-:W-:-:S03]  /*1f820*/  ULDC UR4, c[0x0][0xa88] ;  /* 0x0002a20000047ab9 */ /* 0x000fc60000000800 */
[----:B------:R-:W-:Y:S01]  /*1f830*/  @P0 IADD3.X R59, R117, UR5, RZ, P2, !PT ;  /* 0x00000005753b0c10 */ /* 0x000fe200097fe4ff */
[----:B------:R-:W-:Y:S01]  /*1f840*/  IMAD.U32 R0, RZ, RZ, UR4 ;  /* 0x00000004ff007e24 */ /* 0x000fe2000f8e00ff */
[----:B------:R-:W-:Y:S01]  /*1f850*/  ISETP.NE.AND P2, PT, R116, RZ, PT ;  /* 0x000000ff7400720c */ /* 0x000fe20003f45270 */
[----:B------:R-:W-:-:S03]  /*1f860*/  ULDC UR4, c[0x0][0xad4] ;  /* 0x0002b50000047ab9 */ /* 0x000fc60000000800 */
[----:B------:R-:W-:-:S04]  /*1f870*/  SEL R56, R116, UR4, P2 ;  /* 0x0000000474387c07 */ /* 0x000fc80009000000 */
[----:B------:R-:W-:Y:S01]  /*1f880*/  ISETP.GT.AND P2, PT, R56, 0x1, PT ;  /* 0x000000013800780c */ /* 0x000fe20003f44270 */
[----:B------:R-:W-:Y:S02]  /*1f890*/  ULDC.64 UR8, c[0x0][0x208] ;  /* 0x0000820000087ab9 */ /* 0x000fe40000000a00 */
[----:B------:R0:W5:Y:S01]  /*1f8a0*/  @P0 LDG.E R0, desc[UR8][R58.64] ;  /* 0x000000083a000981 */ /* 0x000162000c1e1900 */
[----:B------:R-:W-:-:S04]  /*1f8b0*/  SEL R112, R112, 0x978, P2 ;  /* 0x0000097870707807 */ /* 0x000fc80001000000 */
[----:B------:R2:W3:Y:S08]  /*1f8c0*/  LDC.64 R60, c[0x0][R112+0x220] ;  /* 0x00008800703c7b82 */ /* 0x0004f00000000a00 */
[----:B0-----:R2:W0:Y:S01]  /*1f8d0*/  LDC.64 R58, c[0x0][R112+0x218] ;  /* 0x00008600703a7b82 */ /* 0x0014220000000a00 */
[----:B------:R-:W-:-:S04]  /*1f8e0*/  ISETP.NE.U32.AND P1, PT, RZ, UR6, PT ;  /* 0x00000006ff007c0c */ /* 0x000fc8000bf25070 */
[----:B------:R-:W-:Y:S02]  /*1f8f0*/  ISETP.NE.AND.EX P1, PT, RZ, UR7, PT, P1 ;  /* 0x00000007ff007c0c */ /* 0x000fe4000bf25310 */
[----:B------:R-:W-:-:S11]  /*1f900*/  MOV R57, RZ ;  /* 0x000000ff00397202 */ /* 0x000fd60000000f00 */
[----:B------:R2:W5:Y:S01]  /*1f910*/  @P1 LDG.E R57, desc[UR8][R62.64] ;  /* 0x000000083e391981 */ /* 0x000562000c1e1900 */
[----:B------:R-:W-:Y:S05]  /*1f920*/  @P0 BRA `(.L_x_659) ;  /* 0x0000000000140947 */ /* 0x000fea0003800000 */
[----:B------:R-:W-:Y:S05]  /*1f930*/  @!P1 BRA `(.L_x_659) ;  /* 0x0000000000109947 */ /* 0x000fea0003800000 */
[----:B------:R-:W-:Y:S02]  /*1f940*/  ULDC.64 UR4, c[0x0][0x208] ;  /* 0x0000820000047ab9 */ /* 0x000fe40000000a00 */
[----:B-----5:R-:W4:Y:S04]  /*1f950*/  LDG.E R0, desc[UR4][R62.64] ;  /* 0x000000043e007981 */ /* 0x020f28000c1e1900 */
[----:B--2---:R-:W4:Y:S02]  /*1f960*/  LDG.E R62, desc[UR4][R62.64+0x4] ;  /* 0x000004043e3e7981 */ /* 0x004f24000c1e1900 */
[----:B----4-:R-:W-:-:S07]  /*1f970*/  IADD3 R0, -R0, R62, RZ ;  /* 0x0000003e00007210 */ /* 0x010fce0007ffe1ff */
.L_x_659:
[----:B------:R-:W4:Y:S01]  /*1f980*/  LDL.LU R56, [R1+0x78] ;  /* 0x0000780001387983 */ /* 0x000f220000300800 */
[----:B------:R-:W1:Y:S03]  /*1f990*/  LDC R119, c[0x0][0xbe8] ;  /* 0x0002fa00ff777b82 */ /* 0x000e660000000800 */
[----:B------:R-:W3:Y:S04]  /*1f9a0*/  LDL.LU R113, [R1+0x110] ;  /* 0x0001100001717983 */ /* 0x000ee80000300800 */
[----:B------:R-:W3:Y:S04]  /*1f9b0*/  LDL R120, [R1+0x8c] ;  /* 0x00008c0001787983 */ /* 0x000ee80000100800 */
[----:B------:R-:W3:Y:S04]  /*1f9c0*/  LDL R124, [R1+0x1bc] ;  /* 0x0001bc00017c7983 */ /* 0x000ee80000100800 */
[----:B------:R-:W3:Y:S04]  /*1f9d0*/  LDL R121, [R1+0x88] ;  /* 0x0000880001797983 */ /* 0x000ee80000100800 */
[----:B------:R-:W3:Y:S04]  /*1f9e0*/  LDL R123, [R1+0x1b8] ;  /* 0x0001b800017b7983 */ /* 0x000ee80000100800 */
[----:B------:R-:W3:Y:S01]  /*1f9f0*/  LDL R122, [R1+0x120] ;  /* 0x00012000017a7983 */ /* 0x000ee20000100800 */
[----:B--2---:R-:W2:Y:S01]  /*1fa00*/  LDC.64 R62, c[0x0][R112+0x228] ;  /* 0x00008a00703e7b82 */ /* 0x004ea20000000a00 */
[----:B------:R-:W-:-:S02]  /*1fa10*/  ISETP.NE.U32.AND P0, PT, RZ, UR6, PT ;  /* 0x00000006ff007c0c */ /* 0x000fc4000bf05070 */
[----:B-1----:R-:W-:Y:S02]  /*1fa20*/  ISETP.NE.AND P1, PT, R119, 0x1, PT ;  /* 0x000000017700780c */ /* 0x002fe40003f25270 */
[----:B------:R-:W-:Y:S01]  /*1fa30*/  ISETP.NE.AND.EX P0, PT, RZ, UR7, PT, P0 ;  /* 0x00000007ff007c0c */ /* 0x000fe2000bf05300 */
[-C--:B0-----:R-:W-:Y:S02]  /*1fa40*/  IMAD R116, R59, R223.reuse, RZ ;  /* 0x000000df3b747224 */ /* 0x081fe400078e02ff */
[----:B------:R-:W-:-:S08]  /*1fa50*/  IMAD.WIDE.U32 R58, R58, R223, RZ ;  /* 0x000000df3a3a7225 */ /* 0x000fd000078e00ff */
[----:B------:R-:W0:Y:S01]  /*1fa60*/  @P1 LDC R118, c[0x0][0xbec] ;  /* 0x0002fb00ff761b82 */ /* 0x000e220000000800 */
[----:B------:R-:W-:Y:S02]  /*1fa70*/  IMAD.IADD R116, R59, 0x1, R116 ;  /* 0x000000013b747824 */ /* 0x000fe400078e0274 */
[----:B-----5:R-:W-:Y:S01]  /*1fa80*/  IMAD R0, R0, R119, RZ ;  /* 0x0000007700007224 */ /* 0x020fe200078e02ff */
[----:B------:R-:W-:Y:S01]  /*1fa90*/  ULDC.64 UR4, c[0x0][0x208] ;  /* 0x0000820000047ab9 */ /* 0x000fe20000000a00 */
[----:B----4-:R-:W-:Y:S02]  /*1faa0*/  SEL R56, R56, RZ, !P0 ;  /* 0x000000ff38387207 */ /* 0x010fe40004000000 */
[----:B---3--:R-:W-:-:S03]  /*1fab0*/  SEL R113, R113, RZ, !P0 ;  /* 0x000000ff71717207 */ /* 0x008fc60004000000 */
[----:B------:R-:W-:-:S04]  /*1fac0*/  IMAD R61, R61, R56, RZ ;  /* 0x000000383d3d7224 */ /* 0x000fc800078e02ff */
[C---:B------:R-:W-:Y:S02]  /*1fad0*/  IMAD R113, R60.reuse, R113, R61 ;  /* 0x000000713c717224 */ /* 0x040fe400078e023d */
[----:B------:R-:W-:-:S04]  /*1fae0*/  IMAD.WIDE.U32 R60, R60, R56, RZ ;  /* 0x000000383c3c7225 */ /* 0x000fc800078e00ff */
[----:B------:R-:W-:Y:S01]  /*1faf0*/  IMAD.IADD R61, R61, 0x1, R113 ;  /* 0x000000013d3d7824 */ /* 0x000fe200078e0271 */
[----:B------:R-:W-:Y:S02]  /*1fb00*/  IADD3 R113, P0, P3, R60, R58, R57 ;  /* 0x0000003a3c717210 */ /* 0x000fe40007b1e039 */
[----:B------:R-:W1:Y:S01]  /*1fb10*/  @P1 LDC R60, c[0x0][0xbf0] ;  /* 0x0002fc00ff3c1b82 */ /* 0x000e620000000800 */
[----:B------:R-:W-:-:S05]  /*1fb20*/  SEL R58, R120, RZ, P2 ;  /* 0x000000ff783a7207 */ /* 0x000fca0001000000 */
[-C--:B--2---:R-:W-:Y:S02]  /*1fb30*/  IMAD R59, R63, R58.reuse, RZ ;  /* 0x0000003a3f3b7224 */ /* 0x084fe400078e02ff */
[----:B------:R-:W-:Y:S01]  /*1fb40*/  IMAD.WIDE.U32 R62, R62, R58, RZ ;  /* 0x0000003a3e3e7225 */ /* 0x000fe200078e00ff */
[----:B------:R-:W-:-:S04]  /*1fb50*/  SHF.R.S32.HI R58, RZ, 0x1f, R57 ;  /* 0x0000001fff3a7819 */ /* 0x000fc80000011439 */
[----:B------:R-:W-:Y:S02]  /*1fb60*/  IADD3.X R117, R61, R116, R58, P0, P3 ;  /* 0x000000743d757210 */ /* 0x000fe400007e643a */
[----:B------:R-:W-:-:S05]  /*1fb70*/  LEA R116, R121, R124, 0x7 ;  /* 0x0000007c79747211 */ /* 0x000fca00078e38ff */
[----:B0-----:R-:W-:-:S04]  /*1fb80*/  @P1 IMAD.HI.U32 R61, R116, R118, RZ ;  /* 0x00000076743d1227 */ /* 0x001fc800078e00ff */
[----:B------:R-:W-:Y:S01]  /*1fb90*/  IMAD.MOV.U32 R118, RZ, RZ, R116 ;  /* 0x000000ffff767224 */ /* 0x000fe200078e0074 */
[----:B-1----:R-:W-:Y:S02]  /*1fba0*/  @P1 SHF.R.U32.HI R118, RZ, R60, R61 ;  /* 0x0000003cff761219 */ /* 0x002fe4000001163d */
[----:B------:R0:W1:Y:S02]  /*1fbb0*/  LDC.64 R60, c[0x0][R112+0x210] ;  /* 0x00008400703c7b82 */ /* 0x0000640000000a00 */
[----:B------:R-:W-:-:S06]  /*1fbc0*/  IADD3 R62, P0, P3, R118, R113, R62 ;  /* 0x00000071763e7210 */ /* 0x000fcc0007b1e03e */
[----:B0-----:R-:W0:Y:S01]  /*1fbd0*/  LDC.64 R112, c[0x0][0xba8] ;  /* 0x0002ea00ff707b82 */ /* 0x001e220000000a00 */
[----:B------:R-:W-:Y:S01]  /*1fbe0*/  IMAD.IADD R59, R63, 0x1, R59 ;  /* 0x000000013f3b7824 */ /* 0x000fe200078e023b */
[----:B------:R-:W-:-:S04]  /*1fbf0*/  SHF.R.S32.HI R63, RZ, 0x1f, R118 ;  /* 0x0000001fff3f7819 */ /* 0x000fc80000011476 */
[----:B------:R-:W-:Y:S02]  /*1fc00*/  IADD3.X R63, R63, R117, R59, P0, P3 ;  /* 0x000000753f3f7210 */ /* 0x000fe400007e643b */
[----:B------:R-:W-:-:S05]  /*1fc10*/  IADD3 R117, -R118, RZ, RZ ;  /* 0x000000ff76757210 */ /* 0x000fca0007ffe1ff */
[----:B------:R-:W-:Y:S01]  /*1fc20*/  IMAD R117, R119, R117, R116 ;  /* 0x0000007577757224 */ /* 0x000fe200078e0274 */
[----:B0-----:R-:W0:Y:S08]  /*1fc30*/  @!P2 LDC R112, c[0x0][0xb50] ;  /* 0x0002d400ff70ab82 */ /* 0x001e300000000800 */
[----:B------:R-:W2:Y:S01]  /*1fc40*/  @!P2 LDC R113, c[0x0][0xb54] ;  /* 0x0002d500ff71ab82 */ /* 0x000ea20000000800 */
[----:B------:R-:W-:Y:S01]  /*1fc50*/  SHF.R.S32.HI R59, RZ, 0x1f, R117 ;  /* 0x0000001fff3b7819 */ /* 0x000fe20000011475 */
[----:B-1----:R-:W-:-:S02]  /*1fc60*/  IMAD R61, R61, R117, RZ ;  /* 0x000000753d3d7224 */ /* 0x002fc400078e02ff */
[----:B------:R-:W-:-:S04]  /*1fc70*/  IMAD.WIDE.U32 R62, R60, R117, R62 ;  /* 0x000000753c3e7225 */ /* 0x000fc800078e003e */
[----:B------:R-:W-:Y:S01]  /*1fc80*/  IMAD R59, R60, R59, R61 ;  /* 0x0000003b3c3b7224 */ /* 0x000fe200078e023d */
[----:B0-----:R-:W-:-:S03]  /*1fc90*/  LEA R112, P0, R62, R112, 0x2 ;  /* 0x000000703e707211 */ /* 0x001fc600078010ff */
[----:B------:R-:W-:-:S05]  /*1fca0*/  IMAD.IADD R59, R63, 0x1, R59 ;  /* 0x000000013f3b7824 */ /* 0x000fca00078e023b */
[----:B--2---:R-:W-:Y:S01]  /*1fcb0*/  LEA.HI.X R59, R62, R113, R59, 0x2, P0 ;  /* 0x000000713e3b7211 */ /* 0x004fe200000f143b */
[----:B------:R-:W-:Y:S01]  /*1fcc0*/  SHFL.IDX PT, R60, R112, RZ, 0x1c1f ;  /* 0x001c1fff703c7589 */ /* 0x000fe200000e0000 */
[----:B------:R-:W-:-:S03]  /*1fcd0*/  IMAD R113, R121, 0x80, R123 ;  /* 0x0000008079717824 */ /* 0x000fc600078e027b */
[----:B------:R-:W0:Y:S04]  /*1fce0*/  SHFL.IDX PT, R61, R59, RZ, 0x1c1f ;  /* 0x001c1fff3b3d7589 */ /* 0x000e2800000e0000 */
[----:B------:R1:W-:Y:S04]  /*1fcf0*/  SHFL.IDX PT, R62, R112, 0x1, 0x1c1f ;  /* 0x003c1f00703e7f89 */ /* 0x0003e800000e0000 */
[----:B------:R-:W2:Y:S01]  /*1fd00*/  SHFL.IDX PT, R63, R59, 0x1, 0x1c1f ;  /* 0x003c1f003b3f7f89 */ /* 0x000ea200000e0000 */
[----:B------:R-:W-:Y:S02]  /*1fd10*/  LOP3.LUT P0, RZ, R122, 0x3, RZ, 0xc0, !PT ;  /* 0x000000037aff7812 */ /* 0x000fe4000780c0ff */
[----:B-1----:R-:W-:-:S02]  /*1fd20*/  IADD3 R112, R113, 0x8, RZ ;  /* 0x0000000871707810 */ /* 0x002fc40007ffe0ff */
[-C--:B------:R-:W-:Y:S02]  /*1fd30*/  ISETP.GE.OR P3, PT, R113, R0.reuse, P0 ;  /* 0x000000007100720c */ /* 0x080fe40000766670 */
[----:B------:R-:W-:-:S11]  /*1fd40*/  ISETP.GE.OR P0, PT, R112, R0, P0 ;  /* 0x000000007000720c */ /* 0x000fd60000706670 */
[----:B0-----:R0:W-:Y:S04]  /*1fd50*/  @!P3 ST.E desc[UR4][R60.64], R184 ;  /* 0x000000b83c00b985 */ /* 0x0011e8000c101904 */
[----:B--2---:R0:W-:Y:S01]  /*1fd60*/  @!P0 ST.E desc[UR4][R62.64], R185 ;  /* 0x000000b93e008985 */ /* 0x0041e2000c101904 */
[----:B------:R-:W-:Y:S05]  /*1fd70*/  @P2 BRA `(.L_x_660) ;  /* 0x0000000c00e02947 */ /* 0x000fea0003800000 */
[----:B------:R-:W2:Y:S01]  /*1fd80*/  LDL R122, [R1+0x70] ;  /* 0x00007000017a7983 */ /* 0x000ea20000100800 */
[----:B------:R-:W1:Y:S01]  /*1fd90*/  @P1 LDC R59, c[0x0][0xbec] ;  /* 0x0002fb00ff3b1b82 */ /* 0x000e620000000800 */
[----:B------:R-:W-:-:S07]  /*1fda0*/  ULDC.64 UR4, c[0x0][0x208] ;  /* 0x0000820000047ab9 */ /* 0x000fce0000000a00 */
[----:B------:R-:W3:Y:S01]  /*1fdb0*/  @P1 LDC R81, c[0x0][0xbf0] ;  /* 0x0002fc00ff511b82 */ /* 0x000ee20000000800 */
[----:B------:R-:W-:Y:S01]  /*1fdc0*/  IMAD R80, R121, 0x80, R224 ;  /* 0x0000008079507824 */ /* 0x000fe200078e02e0 */
[----:B------:R-:W-:Y:S01]  /*1fdd0*/  BSSY B1, `(.L_x_661) ;  /* 0x00000aa000017945 */ /* 0x000fe20003800000 */
[----:B--2---:R-:W-:-:S04]  /*1fde0*/  IMAD R3, R224, 0x8, R122 ;  /* 0x00000008e0037824 */ /* 0x004fc800078e027a */
[----:B------:R-:W-:-:S04]  /*1fdf0*/  IMAD.SHL.U32 R3, R3, 0x8, RZ ;  /* 0x0000000803037824 */ /* 0x000fc800078e00ff */
[----:B------:R-:W-:-:S03]  /*1fe00*/  IMAD.WIDE R114, R3, 0x2, R114 ;  /* 0x0000000203727825 */ /* 0x000fc600078e0272 */
        /* <DEDUP_REMOVED lines=9> */
[----:B------:R-:W-:Y:S02]  /*1fea0*/  LOP3.LUT R8, R8, R9, RZ, 0x3c, !PT ;  /* 0x0000000908087212 */ /* 0x000fe400078e3cff */
[----:B------:R-:W-:Y:S01]  /*1feb0*/  LOP3.LUT R12, R12, R13, RZ, 0x3c, !PT ;  /* 0x0000000d0c0c7212 */ /* 0x000fe200078e3cff */
[--C-:B------:R-:W-:Y:S01]  /*1fec0*/  IMAD.X R13, RZ, RZ, R115.reuse, P3 ;  /* 0x000000ffff0d7224 */ /* 0x100fe200018e0673 */
[----:B------:R-:W-:Y:S01]  /*1fed0*/  LOP3.LUT R24, R24, R25, RZ, 0x3c, !PT ;  /* 0x0000001918187212 */ /* 0x000fe200078e3cff */
[----:B------:R-:W-:Y:S01]  /*1fee0*/  IMAD.X R25, RZ, RZ, R115, P2 ;  /* 0x000000ffff197224 */ /* 0x000fe200010e0673 */
[----:B------:R-:W-:-:S02]  /*1fef0*/  IADD3.X R9, RZ, R115, RZ, P4, !PT ;  /* 0x00000073ff097210 */ /* 0x000fc400027fe4ff */
[C---:B------:R-:W-:Y:S01]  /*1ff00*/  IADD3 R29, P0, R114.reuse, 0x4000, RZ ;  /* 0x00004000721d7810 */ /* 0x040fe20007f1e0ff */
[----:B------:R-:W5:Y:S01]  /*1ff10*/  LD.E.128 R12, desc[UR4][R12.64] ;  /* 0x000000040c0c7980 */ /* 0x000f62000c101d00 */
[C---:B------:R-:W-:Y:S02]  /*1ff20*/  IADD3 R33, P6, R114.reuse, 0x5000, RZ ;  /* 0x0000500072217810 */ /* 0x040fe40007fde0ff */
[C---:B------:R-:W-:Y:S01]  /*1ff30*/  IADD3 R37, P5, R114.reuse, 0x6000, RZ ;  /* 0x0000600072257810 */ /* 0x040fe20007fbe0ff */
[----:B------:R-:W5:Y:S01]  /*1ff40*/  LD.E.128 R8, desc[UR4][R8.64] ;  /* 0x0000000408087980 */ /* 0x000f62000c101d00 */
[C---:B------:R-:W-:Y:S02]  /*1ff50*/  IADD3 R41, P4, R114.reuse, 0x7000, RZ ;  /* 0x0000700072297810 */ /* 0x040fe40007f9e0ff */
[C---:B------:R-:W-:Y:S01]  /*1ff60*/  IADD3 R45, P3, R114.reuse, 0x8000, RZ ;  /* 0x00008000722d7810 */ /* 0x040fe20007f7e0ff */
[----:B------:R-:W5:Y:S01]  /*1ff70*/  LD.E.128 R24, desc[UR4][R24.64] ;  /* 0x0000000418187980 */ /* 0x000f62000c101d00 */
[----:B------:R-:W-:-:S02]  /*1ff80*/  IADD3 R49, P2, R114, 0x9000, RZ ;  /* 0x0000900072317810 */ /* 0x000fc40007f5e0ff */
[----:B------:R-:W-:Y:S02]  /*1ff90*/  LOP3.LUT R28, R29, 0x380, RZ, 0xc0, !PT ;  /* 0x000003801d1c7812 */ /* 0x000fe400078ec0ff */
[----:B------:R-:W-:Y:S02]  /*1ffa0*/  LOP3.LUT R32, R33, 0x380, RZ, 0xc0, !PT ;  /* 0x0000038021207812 */ /* 0x000fe400078ec0ff */
[----:B------:R-:W-:Y:S02]  /*1ffb0*/  LOP3.LUT R36, R37, 0x380, RZ, 0xc0, !PT ;  /* 0x0000038025247812 */ /* 0x000fe400078ec0ff */
[----:B------:R-:W-:Y:S02]  /*1ffc0*/  LOP3.LUT R40, R41, 0x380, RZ, 0xc0, !PT ;  /* 0x0000038029287812 */ /* 0x000fe400078ec0ff */
[----:B------:R-:W-:Y:S02]  /*1ffd0*/  LOP3.LUT R44, R45, 0x380, RZ, 0xc0, !PT ;  /* 0x000003802d2c7812 */ /* 0x000fe400078ec0ff */
[----:B------:R-:W-:-:S02]  /*1ffe0*/  LOP3.LUT R48, R49, 0x380, RZ, 0xc0, !PT ;  /* 0x0000038031307812 */ /* 0x000fc400078ec0ff */
[----:B------:R-:W-:Y:S02]  /*1fff0*/  SHF.R.U64 R28, R28, 0x3, RZ ;  /* 0x000000031c1c7819 */ /* 0x000fe400000012ff */
[----:B------:R-:W-:Y:S02]  /*20000*/  SHF.R.U64 R32, R32, 0x3, RZ ;  /* 0x0000000320207819 */ /* 0x000fe400000012ff */
[----:B------:R-:W-:Y:S02]  /*20010*/  SHF.R.U64 R36, R36, 0x3, RZ ;  /* 0x0000000324247819 */ /* 0x000fe400000012ff */
[----:B------:R-:W-:Y:S02]  /*20020*/  SHF.R.U64 R40, R40, 0x3, RZ ;  /* 0x0000000328287819 */ /* 0x000fe400000012ff */
[----:B------:R-:W-:Y:S02]  /*20030*/  SHF.R.U64 R44, R44, 0x3, RZ ;  /* 0x000000032c2c7819 */ /* 0x000fe400000012ff */
[----:B------:R-:W-:-:S02]  /*20040*/  SHF.R.U64 R48, R48, 0x3, RZ ;  /* 0x0000000330307819 */ /* 0x000fc400000012ff */
[----:B------:R-:W-:Y:S02]  /*20050*/  LOP3.LUT R28, R28, R29, RZ, 0x3c, !PT ;  /* 0x0000001d1c1c7212 */ /* 0x000fe400078e3cff */
[----:B------:R-:W-:Y:S01]  /*20060*/  LOP3.LUT R32, R32, R33, RZ, 0x3c, !PT ;  /* 0x0000002120207212 */ /* 0x000fe200078e3cff */
[--C-:B------:R-:W-:Y:S01]  /*20070*/  IMAD.X R33, RZ, RZ, R115.reuse, P6 ;  /* 0x000000ffff217224 */ /* 0x100fe200030e0673 */
[----:B------:R-:W-:Y:S01]  /*20080*/  LOP3.LUT R36, R36, R37, RZ, 0x3c, !PT ;  /* 0x0000002524247212 */ /* 0x000fe200078e3cff */
[--C-:B------:R-:W-:Y:S01]  /*20090*/  IMAD.X R37, RZ, RZ, R115.reuse, P5 ;  /* 0x000000ffff257224 */ /* 0x100fe200028e0673 */
[----:B------:R-:W-:Y:S02]  /*200a0*/  LOP3.LUT R40, R40, R41, RZ, 0x3c, !PT ;  /* 0x0000002928287212 */ /* 0x000fe400078e3cff */
[----:B------:R-:W-:Y:S01]  /*200b0*/  LOP3.LUT R44, R44, R45, RZ, 0x3c, !PT ;  /* 0x0000002d2c2c7212 */ /* 0x000fe200078e3cff */
[--C-:B------:R-:W-:Y:S01]  /*200c0*/  IMAD.X R45, RZ, RZ, R115.reuse, P3 ;  /* 0x000000ffff2d7224 */ /* 0x100fe200018e0673 */
[----:B------:R-:W-:Y:S01]  /*200d0*/  IADD3.X R29, RZ, R115, RZ, P0, !PT ;  /* 0x00000073ff1d7210 */ /* 0x000fe200007fe4ff */
[----:B------:R-:W5:Y:S01]  /*200e0*/  LD.E.128 R32, desc[UR4][R32.64] ;  /* 0x0000000420207980 */ /* 0x000f62000c101d00 */
[----:B------:R-:W-:Y:S01]  /*200f0*/  LOP3.LUT R48, R48, R49, RZ, 0x3c, !PT ;  /* 0x0000003130307212 */ /* 0x000fe200078e3cff */
[----:B------:R-:W-:Y:S01]  /*20100*/  IMAD.X R49, RZ, RZ, R115, P2 ;  /* 0x000000ffff317224 */ /* 0x000fe200010e0673 */
[----:B------:R-:W-:Y:S01]  /*20110*/  IADD3.X R41, RZ, R115, RZ, P4, !PT ;  /* 0x00000073ff297210 */ /* 0x000fe200027fe4ff */
[----:B------:R-:W5:Y:S01]  /*20120*/  LD.E.128 R36, desc[UR4][R36.64] ;  /* 0x0000000424247980 */ /* 0x000f62000c101d00 */
[----:B------:R-:W-:-:S02]  /*20130*/  IADD3 R53, P0, R114, 0xa000, RZ ;  /* 0x0000a00072357810 */ /* 0x000fc40007f1e0ff */
[C---:B0-----:R-:W-:Y:S01]  /*20140*/  IADD3 R61, P6, R114.reuse, 0xb000, RZ ;  /* 0x0000b000723d7810 */ /* 0x041fe20007fde0ff */
[----:B------:R-:W5:Y:S01]  /*20150*/  LD.E.128 R28, desc[UR4][R28.64] ;  /* 0x000000041c1c7980 */ /* 0x000f62000c101d00 */
[C---:B------:R-:W-:Y:S02]  /*20160*/  IADD3 R65, P5, R114.reuse, 0xc000, RZ ;  /* 0x0000c00072417810 */ /* 0x040fe40007fbe0ff */
[C---:B------:R-:W-:Y:S01]  /*20170*/  IADD3 R69, P4, R114.reuse, 0xd000, RZ ;  /* 0x0000d00072457810 */ /* 0x040fe20007f9e0ff */
[----:B------:R-:W5:Y:S01]  /*20180*/  LD.E.128 R40, desc[UR4][R40.64] ;  /* 0x0000000428287980 */ /* 0x000f62000c101d00 */
[C---:B------:R-:W-:Y:S02]  /*20190*/  IADD3 R73, P3, R114.reuse, 0xe000, RZ ;  /* 0x0000e00072497810 */ /* 0x040fe40007f7e0ff */
[----:B------:R-:W-:Y:S01]  /*201a0*/  IADD3 R3, P2, R114, 0xf000, RZ ;  /* 0x0000f00072037810 */ /* 0x000fe20007f5e0ff */
[----:B------:R-:W5:Y:S01]  /*201b0*/  LD.E.128 R44, desc[UR4][R44.64] ;  /* 0x000000042c2c7980 */ /* 0x000f62000c101d00 */
[----:B------:R-:W-:-:S02]  /*201c0*/  LOP3.LUT R52, R53, 0x380, RZ, 0xc0, !PT ;  /* 0x0000038035347812 */ /* 0x000fc400078ec0ff */
[----:B------:R-:W-:Y:S01]  /*201d0*/  LOP3.LUT R60, R61, 0x380, RZ, 0xc0, !PT ;  /* 0x000003803d3c7812 */ /* 0x000fe200078ec0ff */
[----:B------:R-:W-:Y:S01]  /*201e0*/  IMAD.X R77, RZ, RZ, R115, P2 ;  /* 0x000000ffff4d7224 */ /* 0x000fe200010e0673 */
[----:B------:R-:W-:Y:S01]  /*201f0*/  LOP3.LUT R64, R65, 0x380, RZ, 0xc0, !PT ;  /* 0x0000038041407812 */ /* 0x000fe200078ec0ff */
[----:B------:R-:W5:Y:S01]  /*20200*/  LD.E.128 R48, desc[UR4][R48.64] ;  /* 0x0000000430307980 */ /* 0x000f62000c101d00 */
        /* <DEDUP_REMOVED lines=10> */
[----:B------:R-:W-:Y:S02]  /*202b0*/  SHF.R.U64 R2, R2, 0x3, RZ ;  /* 0x0000000302027819 */ /* 0x000fe400000012ff */
[----:B------:R-:W-:Y:S02]  /*202c0*/  LOP3.LUT R52, R52, R53, RZ, 0x3c, !PT ;  /* 0x0000003534347212 */ /* 0x000fe400078e3cff */
[----:B------:R-:W-:Y:S01]  /*202d0*/  LOP3.LUT R60, R60, R61, RZ, 0x3c, !PT ;  /* 0x0000003d3c3c7212 */ /* 0x000fe200078e3cff */
[--C-:B------:R-:W-:Y:S01]  /*202e0*/  IMAD.X R61, RZ, RZ, R115.reuse, P6 ;  /* 0x000000ffff3d7224 */ /* 0x100fe200030e0673 */
[----:B------:R-:W-:Y:S01]  /*202f0*/  LOP3.LUT R64, R64, R65, RZ, 0x3c, !PT ;  /* 0x0000004140407212 */ /* 0x000fe200078e3cff */
[--C-:B------:R-:W-:Y:S01]  /*20300*/  IMAD.X R65, RZ, RZ, R115.reuse, P5 ;  /* 0x000000ffff417224 */ /* 0x100fe200028e0673 */
[----:B------:R-:W-:Y:S02]  /*20310*/  LOP3.LUT R68, R68, R69, RZ, 0x3c, !PT ;  /* 0x0000004544447212 */ /* 0x000fe400078e3cff */
[----:B------:R-:W-:Y:S01]  /*20320*/  LOP3.LUT R72, R72, R73, RZ, 0x3c, !PT ;  /* 0x0000004948487212 */ /* 0x000fe200078e3cff */
[----:B------:R-:W-:Y:S01]  /*20330*/  IMAD.X R73, RZ, RZ, R115, P3 ;  /* 0x000000ffff497224 */ /* 0x000fe200018e0673 */
[----:B------:R-:W-:Y:S01]  /*20340*/  LOP3.LUT R4, R5, R114, RZ, 0x3c, !PT ;  /* 0x0000007205047212 */ /* 0x000fe200078e3cff */
[----:B------:R-:W5:Y:S01]  /*20350*/  LD.E.128 R60, desc[UR4][R60.64] ;  /* 0x000000043c3c7980 */ /* 0x000f62000c101d00 */
[----:B------:R-:W-:-:S02]  /*20360*/  IADD3.X R53, RZ, R115, RZ, P0, !PT ;  /* 0x00000073ff357210 */ /* 0x000fc400007fe4ff */
[-C--:B------:R-:W-:Y:S01]  /*20370*/  IADD3.X R69, RZ, R115.reuse, RZ, P4, !PT ;  /* 0x00000073ff457210 */ /* 0x080fe200027fe4ff */
[----:B------:R-:W5:Y:S01]  /*20380*/  LD.E.128 R64, desc[UR4][R64.64] ;  /* 0x0000000440407980 */ /* 0x000f62000c101d00 */
[----:B------:R-:W-:Y:S02]  /*20390*/  MOV R5, R115 ;  /* 0x0000007300057202 */ /* 0x000fe40000000f00 */
[----:B------:R-:W-:Y:S01]  /*203a0*/  LOP3.LUT R76, R2, R3, RZ, 0x3c, !PT ;  /* 0x00000003024c7212 */ /* 0x000fe200078e3cff */
[----:B------:R-:W5:Y:S04]  /*203b0*/  LD.E.128 R52, desc[UR4][R52.64] ;  /* 0x0000000434347980 */ /* 0x000f68000c101d00 */
[----:B------:R-:W5:Y:S04]  /*203c0*/  LD.E.128 R4, desc[UR4][R4.64] ;  /* 0x0000000404047980 */ /* 0x000f68000c101d00 */
[----:B------:R-:W5:Y:S04]  /*203d0*/  LD.E.128 R68, desc[UR4][R68.64] ;  /* 0x0000000444447980 */ /* 0x000f68000c101d00 */
[----:B------:R-:W5:Y:S04]  /*203e0*/  LD.E.128 R72, desc[UR4][R72.64] ;  /* 0x0000000448487980 */ /* 0x000f68000c101d00 */
[----:B------:R-:W5:Y:S01]  /*203f0*/  LD.E.128 R76, desc[UR4][R76.64] ;  /* 0x000000044c4c7980 */ /* 0x000f62000c101d00 */
[----:B------:R-:W-:-:S02]  /*20400*/  ULDC.64 UR4, c[0x0][0xaa0] ;  /* 0x0002a80000047ab9 */ /* 0x000fc40000000a00 */
[----:B------:R-:W-:Y:S01]  /*20410*/  IMAD R58, R58, UR4, RZ ;  /* 0x000000043a3a7c24 */ /* 0x000fe2000f8e02ff */
[----:B------:R-:W-:Y:S01]  /*20420*/  @!PT LDS RZ, [RZ] ;  /* 0x00000000fffff984 */ /* 0x000fe20000000800 */
[----:B------:R-:W-:Y:S01]  /*20430*/  @!PT LDS RZ, [RZ] ;  /* 0x00000000fffff984 */ /* 0x000fe20000000800 */
[----:B------:R-:W-:Y:S01]  /*20440*/  @!PT LDS RZ, [RZ] ;  /* 0x00000000fffff984 */ /* 0x000fe20000000800 */
[----:B------:R-:W-:Y:S01]  /*20450*/  @!PT LDS RZ, [RZ] ;  /* 0x00000000fffff984 */ /* 0x000fe20000000800 */
[----:B------:R0:W-:Y:S06]  /*20460*/  MEMBAR.ALL.CTA ;  /* 0x0000000000007992 */ /* 0x0001ec0000008000 */
[----:B0-----:R-:W0:Y:S01]  /*20470*/  FENCE.VIEW.ASYNC.S ;  /* 0x00000000000073c6 */ /* 0x001e220000000000 */
[----:B------:R-:W-:-:S04]  /*20480*/  IMAD.WIDE.U32 R2, R57, UR4, RZ ;  /* 0x0000000439027c25 */ /* 0x000fc8000f8e00ff */
[----:B------:R-:W-:Y:S01]  /*20490*/  IMAD R21, R57, UR5, R58 ;  /* 0x0000000539157c24 */ /* 0x000fe2000f8e023a */
[----:B------:R-:W-:Y:S01]  /*204a0*/  ULDC.64 UR4, c[0x0][0xae8] ;  /* 0x0002ba0000047ab9 */ /* 0x000fe20000000a00 */
[----:B------:R-:W-:Y:S02]  /*204b0*/  IMAD R58, R122, 0x20, R224 ;  /* 0x000000207a3a7824 */ /* 0x000fe400078e02e0 */
[----:B------:R-:W-:-:S03]  /*204c0*/  IMAD.IADD R3, R3, 0x1, R21 ;  /* 0x0000000103037824 */ /* 0x000fc600078e0215 */
[----:B------:R-:W-:Y:S01]  /*204d0*/  LEA R58, R121, R58, 0x7 ;  /* 0x0000003a793a7211 */ /* 0x000fe200078e38ff */
[----:B------:R-:W-:Y:S01]  /*204e0*/  IMAD.WIDE.U32 R2, R223, UR4, R2 ;  /* 0x00000004df027c25 */ /* 0x000fe2000f8e0002 */
[----:B------:R-:W-:-:S03]  /*204f0*/  SHF.R.S32.HI R57, RZ, 0x1f, R56 ;  /* 0x0000001fff397819 */ /* 0x000fc60000011438 */
[----:B-1----:R-:W-:-:S04]  /*20500*/  @P1 IMAD.HI.U32 R20, R58, R59, RZ ;  /* 0x0000003b3a141227 */ /* 0x002fc800078e00ff */
[----:B------:R-:W-:Y:S01]  /*20510*/  IMAD R3, R223, UR5, R3 ;  /* 0x00000005df037c24 */ /* 0x000fe2000f8e0203 */
[----:B------:R-:W-:Y:S01]  /*20520*/  ULDC.64 UR4, c[0x0][0xaf0] ;  /* 0x0002bc0000047ab9 */ /* 0x000fe20000000a00 */
[----:B------:R-:W-:Y:S01]  /*20530*/  IMAD.MOV.U32 R21, RZ, RZ, R58 ;  /* 0x000000ffff157224 */ /* 0x000fe200078e003a */
[----:B---3--:R-:W-:Y:S01]  /*20540*/  @P1 SHF.R.U32.HI R21, RZ, R81, R20 ;  /* 0x00000051ff151219 */ /* 0x008fe20000011614 */
[----:B------:R-:W-:Y:S02]  /*20550*/  IMAD R57, R57, UR4, RZ ;  /* 0x0000000439397c24 */ /* 0x000fe4000f8e02ff */
[----:B------:R-:W-:Y:S01]  /*20560*/  IMAD.WIDE.U32 R2, R56, UR4, R2 ;  /* 0x0000000438027c25 */ /* 0x000fe2000f8e0002 */
[----:B------:R-:W-:-:S03]  /*20570*/  SHF.R.S32.HI R20, RZ, 0x1f, R21 ;  /* 0x0000001fff147819 */ /* 0x000fc60000011415 */
[----:B------:R-:W-:Y:S01]  /*20580*/  IMAD R57, R56, UR5, R57 ;  /* 0x0000000538397c24 */ /* 0x000fe2000f8e0239 */
[----:B------:R-:W-:Y:S01]  /*20590*/  ULDC.64 UR4, c[0x0][0xae0] ;  /* 0x0002b80000047ab9 */ /* 0x000fe20000000a00 */
[----:B------:R-:W-:Y:S02]  /*205a0*/  IMAD.MOV R56, RZ, RZ, -R21 ;  /* 0x000000ffff387224 */ /* 0x000fe400078e0a15 */
[----:B------:R-:W-:Y:S01]  /*205b0*/  IMAD R20, R20, UR4, RZ ;  /* 0x0000000414147c24 */ /* 0x000fe2000f8e02ff */
[----:B------:R-:W-:Y:S01]  /*205c0*/  IADD3 R3, R3, R57, RZ ;  /* 0x0000003903037210 */ /* 0x000fe20007ffe0ff */
[----:B------:R-:W-:Y:S02]  /*205d0*/  IMAD R119, R119, R56, R58 ;  /* 0x0000003877777224 */ /* 0x000fe400078e023a */
[C---:B------:R-:W-:Y:S02]  /*205e0*/  IMAD R57, R21.reuse, UR5, R20 ;  /* 0x0000000515397c24 */ /* 0x040fe4000f8e0214 */
[----:B------:R-:W-:Y:S01]  /*205f0*/  IMAD.WIDE.U32 R2, R21, UR4, R2 ;  /* 0x0000000415027c25 */ /* 0x000fe2000f8e0002 */
[----:B------:R-:W-:Y:S01]  /*20600*/  SHF.R.S32.HI R20, RZ, 0x1f, R119 ;  /* 0x0000001fff147819 */ /* 0x000fe20000011477 */
[----:B------:R-:W-:-:S02]  /*20610*/  ULDC.64 UR4, c[0x0][0xad8] ;  /* 0x0002b60000047ab9 */ /* 0x000fc40000000a00 */
[----:B------:R-:W-:Y:S02]  /*20620*/  IMAD.IADD R3, R3, 0x1, R57 ;  /* 0x0000000103037824 */ /* 0x000fe400078e0239 */
[----:B------:R-:W-:Y:S02]  /*20630*/  IMAD R20, R20, UR4, RZ ;  /* 0x0000000414147c24 */ /* 0x000fe4000f8e02ff */
[----:B------:R-:W-:Y:S01]  /*20640*/  IMAD.WIDE.U32 R2, R119, UR4, R2 ;  /* 0x0000000477027c25 */ /* 0x000fe2000f8e0002 */
[----:B------:R-:W-:-:S03]  /*20650*/  ISETP.GE.AND P2, PT, R80, R0, PT ;  /* 0x000000005000720c */ /* 0x000fc60003f46270 */
[----:B------:R-:W-:Y:S01]  /*20660*/  IMAD R57, R119, UR5, R20 ;  /* 0x0000000577397c24 */ /* 0x000fe2000f8e0214 */
[----:B------:R-:W-:Y:S01]  /*20670*/  ULDC.64 UR4, c[0x0][0xa80] ;  /* 0x0002a00000047ab9 */ /* 0x000fe20000000a00 */
[----:B------:R-:W-:Y:S01]  /*20680*/  VIADD R20, R23, 0x38820 ;  /* 0x0003882017147836 */ /* 0x000fe20000000000 */
[----:B------:R-:W-:Y:S02]  /*20690*/  LEA R81, P3, R2, UR4, 0x1 ;  /* 0x0000000402517c11 */ /* 0x000fe4000f8608ff */
[----:B------:R-:W-:Y:S02]  /*206a0*/  IADD3 R3, R3, R57, RZ ;  /* 0x0000003903037210 */ /* 0x000fe40007ffe0ff */
[----:B------:R-:W-:Y:S02]  /*206b0*/  IADD3 R21, R80, 0x20, RZ ;  /* 0x0000002050157810 */ /* 0x000fe40007ffe0ff */
[----:B------:R-:W-:Y:S02]  /*206c0*/  LEA.HI.X R82, R2, UR5, R3, 0x1, P3 ;  /* 0x0000000502527c11 */ /* 0x000fe400098f0c03 */
[----:B------:R-:W-:-:S02]  /*206d0*/  PRMT R20, RZ, 0x654, R20 ;  /* 0x00000654ff147816 */ /* 0x000fc40000000014 */
[-C--:B------:R-:W-:Y:S01]  /*206e0*/  ISETP.GE.AND P1, PT, R21, R0.reuse, PT ;  /* 0x000000001500720c */ /* 0x080fe20003f26270 */
[----:B------:R-:W-:Y:S01]  /*206f0*/  VIADD R21, R80, 0x40 ;  /* 0x0000004050157836 */ /* 0x000fe20000000000 */
[----:B0-----:R0:W-:Y:S01]  /*20700*/  SYNCS.ARRIVE.TRANS64.RED.A1T0 RZ, [R20+URZ], RZ ;  /* 0x000000ff14ff79a7 */ /* 0x0011e2000810043f */
[----:B------:R0:W1:Y:S04]  /*20710*/  SHFL.IDX PT, R83, R81, RZ, 0x181f ;  /* 0x00181fff51537589 */ /* 0x00006800000e0000 */
[----:B------:R0:W2:Y:S01]  /*20720*/  SHFL.IDX PT, R59, R82, RZ, 0x181f ;  /* 0x00181fff523b7589 */ /* 0x0000a200000e0000 */
[----:B------:R-:W-:Y:S01]  /*20730*/  ISETP.GE.AND P0, PT, R21, R0, PT ;  /* 0x000000001500720c */ /* 0x000fe20003f06270 */
[----:B------:R-:W-:-:S12]  /*20740*/  @P2 BRA `(.L_x_662) ;  /* 0x0000000000482947 */ /* 0x000fd80003800000 */
[----:B------:R-:W-:Y:S01]  /*20750*/  ULDC UR4, c[0x0][0xac8] ;  /* 0x0002b20000047ab9 */ /* 0x000fe20000000800 */
[----:B------:R-:W-:Y:S01]  /*20760*/  ULDC.64 UR6, c[0x0][0x208] ;  /* 0x0000820000067ab9 */ /* 0x000fe20000000a00 */
[----:B------:R-:W-:Y:S02]  /*20770*/  ISETP.GE.AND P5, PT, R16, UR4, PT ;  /* 0x0000000410007c0c */ /* 0x000fe4000bfa6270 */
[----:B------:R-:W-:Y:S02]  /*20780*/  ISETP.GE.AND P4, PT, R214, UR4, PT ;  /* 0x00000004d6007c0c */ /* 0x000fe4000bf86270 */
[----:B------:R-:W-:Y:S02]  /*20790*/  ISETP.GE.AND P3, PT, R19, UR4, PT ;  /* 0x0000000413007c0c */ /* 0x000fe4000bf66270 */
[----:B------:R-:W-:-:S07]  /*207a0*/  ISETP.GE.AND P2, PT, R22, UR4, PT ;  /* 0x0000000416007c0c */ /* 0x000fce000bf46270 */
[----:B-1----:R-:W-:-:S04]  /*207b0*/  @!P5 LEA R2, P6, R16, R83, 0x1 ;  /* 0x000000531002d211 */ /* 0x002fc800078c08ff */
[----:B--2---:R-:W-:Y:S02]  /*207c0*/  @!P5 LEA.HI.X R3, R16, R59, R17, 0x1, P6 ;  /* 0x0000003b1003d211 */ /* 0x004fe400030f0c11 */
[----:B0-----:R-:W-:-:S03]  /*207d0*/  @!P4 LEA R20, P6, R212, R83, 0x1 ;  /* 0x00000053d414c211 */ /* 0x001fc600078c08ff */
        /* <DEDUP_REMOVED lines=9> */
.L_x_662:
[----:B------:R-:W-:Y:S05]  /*20870*/  BSYNC B1 ;  /* 0x0000000000017941 */ /* 0x000fea0003800000 */
.L_x_661:
[----:B---3--:R3:W4:Y:S01]  /*20880*/  SHFL.IDX PT, R21, R82, 0x1, 0x181f ;  /* 0x00381f0052157f89 */ /* 0x00872200000e0000 */
[----:B------:R-:W-:Y:S03]  /*20890*/  BSSY B1, `(.L_x_663) ;  /* 0x0000015000017945 */ /* 0x000fe60003800000 */
[----:B-----5:R3:W0:Y:S01]  /*208a0*/  SHFL.IDX PT, R7, R81, 0x1, 0x181f ;  /* 0x00381f0051077f89 */ /* 0x02062200000e0000 */
[----:B------:R-:W-:Y:S05]  /*208b0*/  @P1 BRA `(.L_x_664) ;  /* 0x0000000000481947 */ /* 0x000fea0003800000 */
[----:B------:R-:W-:Y:S01]  /*208c0*/  ULDC UR4, c[0x0][0xac8] ;  /* 0x0002b20000047ab9 */ /* 0x000fe20000000800 */
[----:B------:R-:W-:Y:S01]  /*208d0*/  ULDC.64 UR6, c[0x0][0x208] ;  /* 0x0000820000067ab9 */ /* 0x000fe20000000a00 */
[----:B------:R-:W-:Y:S02]  /*208e0*/  ISETP.GE.AND P4, PT, R16, UR4, PT ;  /* 0x0000000410007c0c */ /* 0x000fe4000bf86270 */
[----:B------:R-:W-:Y:S02]  /*208f0*/  ISETP.GE.AND P3, PT, R214, UR4, PT ;  /* 0x00000004d6007c0c */ /* 0x000fe4000bf66270 */
[----:B------:R-:W-:Y:S02]  /*20900*/  ISETP.GE.AND P2, PT, R19, UR4, PT ;  /* 0x0000000413007c0c */ /* 0x000fe4000bf46270 */
[----:B------:R-:W-:-:S07]  /*20910*/  ISETP.GE.AND P1, PT, R22, UR4, PT ;  /* 0x0000000416007c0c */ /* 0x000fce000bf26270 */
[-C--:B0-----:R-:W-:Y:S02]  /*20920*/  @!P4 LEA R2, P6, R16, R7.reuse, 0x1 ;  /* 0x000000071002c211 */ /* 0x081fe400078c08ff */
[----:B------:R-:W-:Y:S02]  /*20930*/  @!P3 LEA R4, P5, R212, R7, 0x1 ;  /* 0x00000007d404b211 */ /* 0x000fe400078a08ff */
[----:B----4-:R-:W-:Y:S02]  /*20940*/  @!P4 LEA.HI.X R3, R16, R21, R17, 0x1, P6 ;  /* 0x000000151003c211 */ /* 0x010fe400030f0c11 */
        /* <DEDUP_REMOVED lines=9> */
.L_x_664:
[----:B------:R-:W-:Y:S05]  /*209e0*/  BSYNC B1 ;  /* 0x0000000000017941 */ /* 0x000fea0003800000 */
.L_x_663:
[----:B0-----:R0:W0:Y:S01]  /*209f0*/  SHFL.IDX PT, R9, R82, 0x2, 0x181f ;  /* 0x00581f0052097f89 */ /* 0x00102200000e0000 */
[----:B------:R-:W-:Y:S03]  /*20a00*/  BSSY B1, `(.L_x_665) ;  /* 0x0000015000017945 */ /* 0x000fe60003800000 */
[----:B------:R0:W0:Y:S01]  /*20a10*/  SHFL.IDX PT, R5, R81, 0x2, 0x181f ;  /* 0x00581f0051057f89 */ /* 0x00002200000e0000 */
        /* <DEDUP_REMOVED lines=8> */
[-C--:B------:R-:W-:Y:S02]  /*20aa0*/  @!P2 LEA R4, P5, R212, R5.reuse, 0x1 ;  /* 0x00000005d404a211 */ /* 0x080fe400078a08ff */
[C---:B------:R-:W-:Y:S02]  /*20ab0*/  @!P1 LEA R6, P4, R19.reuse, R5, 0x1 ;  /* 0x0000000513069211 */ /* 0x040fe400078808ff */
[----:B------:R-:W-:Y:S02]  /*20ac0*/  @!P3 LEA.HI.X R3, R16, R9, R17, 0x1, P6 ;  /* 0x000000091003b211 */ /* 0x000fe400030f0c11 */
[----:B------:R-:W-:Y:S02]  /*20ad0*/  @!P0 LEA R8, P6, R22, R5, 0x1 ;  /* 0x0000000516088211 */ /* 0x000fe400078c08ff */
[-C--:B------:R-:W-:Y:S01]  /*20ae0*/  @!P2 LEA.HI.X R5, R212, R9.reuse, R215, 0x1, P5 ;  /* 0x00000009d405a211 */ /* 0x080fe200028f0cd7 */
[----:B------:R0:W-:Y:S01]  /*20af0*/  @!P3 ST.E.128 desc[UR6][R2.64], R12 ;  /* 0x0000000c0200b985 */ /* 0x0001e2000c101d06 */
[----:B------:R-:W-:-:S02]  /*20b00*/  @!P1 LEA.HI.X R7, R19, R9, R219, 0x1, P4 ;  /* 0x0000000913079211 */ /* 0x000fc400020f0cdb */
[----:B------:R-:W-:Y:S01]  /*20b10*/  @!P0 LEA.HI.X R9, R22, R9, R218, 0x1, P6 ;  /* 0x0000000916098211 */ /* 0x000fe200030f0cda */
[----:B------:R0:W-:Y:S04]  /*20b20*/  @!P2 ST.E.128 desc[UR6][R4.64], R36 ;  /* 0x000000240400a985 */ /* 0x0001e8000c101d06 */
[----:B------:R0:W-:Y:S04]  /*20b30*/  @!P1 ST.E.128 desc[UR6][R6.64], R52 ;  /* 0x0000003406009985 */ /* 0x0001e8000c101d06 */
[----:B------:R0:W-:Y:S02]  /*20b40*/  @!P0 ST.E.128 desc[UR6][R8.64], R72 ;  /* 0x0000004808008985 */ /* 0x0001e4000c101d06 */
.L_x_666:
[----:B------:R-:W-:Y:S05]  /*20b50*/  BSYNC B1 ;  /* 0x0000000000017941 */ /* 0x000fea0003800000 */
.L_x_665:
[----:B0-----:R-:W-:Y:S01]  /*20b60*/  VIADD R3, R80, 0x60 ;  /* 0x0000006050037836 */ /* 0x001fe20000000000 */
[----:B------:R0:W0:Y:S04]  /*20b70*/  SHFL.IDX PT, R9, R82, 0x3, 0x181f ;  /* 0x00781f0052097f89 */ /* 0x00002800000e0000 */
[----:B------:R-:W-:Y:S01]  /*20b80*/  ISETP.GE.AND P0, PT, R3, R0, PT ;  /* 0x000000000300720c */ /* 0x000fe20003f06270 */
[----:B---3--:R-:W3:-:S12]  /*20b90*/  SHFL.IDX PT, R81, R81, 0x3, 0x181f ;  /* 0x00781f0051517f89 */ /* 0x008ed800000e0000 */
[----:B------:R-:W-:Y:S05]  /*20ba0*/  @P0 BRA `(.L_x_667) ;  /* 0x0000002400dc0947 */ /* 0x000fea0003800000 */
[----:B------:R-:W-:Y:S01]  /*20bb0*/  ULDC UR4, c[0x0][0xac8] ;  /* 0x0002b20000047ab9 */ /* 0x000fe20000000800 */
[----:B------:R-:W-:Y:S01]  /*20bc0*/  ULDC.64 UR6, c[0x0][0x208] ;  /* 0x0000820000067ab9 */ /* 0x000fe20000000a00 */
[----:B------:R-:W-:Y:S02]  /*20bd0*/  ISETP.GE.AND P3, PT, R16, UR4, PT ;  /* 0x0000000410007c0c */ /* 0x000fe4000bf66270 */
[----:B------:R-:W-:Y:S02]  /*20be0*/  ISETP.GE.AND P4, PT, R214, UR4, PT ;  /* 0x00000004d6007c0c */ /* 0x000fe4000bf86270 */
[----:B------:R-:W-:-:S09]  /*20bf0*/  ISETP.GE.AND P5, PT, R19, UR4, PT ;  /* 0x0000000413007c0c */ /* 0x000fd2000bfa6270 */
[-C--:B---3--:R-:W-:Y:S02]  /*20c00*/  @!P3 LEA R2, P0, R16, R81.reuse, 0x1 ;  /* 0x000000511002b211 */ /* 0x088fe400078008ff */
[----:B------:R-:W-:Y:S02]  /*20c10*/  @!P4 LEA R4, P1, R212, R81, 0x1 ;  /* 0x00000051d404c211 */ /* 0x000fe400078208ff */
[----:B0-----:R-:W-:Y:S02]  /*20c20*/  @!P3 LEA.HI.X R3, R16, R9, R17, 0x1, P0 ;  /* 0x000000091003b211 */ /* 0x001fe400000f0c11 */
[----:B------:R-:W-:Y:S02]  /*20c30*/  ISETP.GE.AND P0, PT, R22, UR4, PT ;  /* 0x0000000416007c0c */ /* 0x000fe4000bf06270 */
[----:B------:R-:W-:Y:S01]  /*20c40*/  @!P5 LEA R6, P2, R19, R81, 0x1 ;  /* 0x000000511306d211 */ /* 0x000fe200078408ff */
[----:B------:R0:W-:Y:S01]  /*20c50*/  @!P3 ST.E.128 desc[UR6][R2.64], R24 ;  /* 0x000000180200b985 */ /* 0x0001e2000c101d06 */
[----:B------:R-:W-:-:S02]  /*20c60*/  @!P4 LEA.HI.X R5, R212, R9, R215, 0x1, P1 ;  /* 0x00000009d405c211 */ /* 0x000fc400008f0cd7 */
[----:B------:R-:W-:-:S03]  /*20c70*/  @!P5 LEA.HI.X R7, R19, R9, R219, 0x1, P2 ;  /* 0x000000091307d211 */ /* 0x000fc600010f0cdb */
[----:B------:R0:W-:Y:S04]  /*20c80*/  @!P4 ST.E.128 desc[UR6][R4.64], R40 ;  /* 0x000000280400c985 */ /* 0x0001e8000c101d06 */
[----:B------:R0:W-:Y:S01]  /*20c90*/  @!P5 ST.E.128 desc[UR6][R6.64], R60 ;  /* 0x0000003c0600d985 */ /* 0x0001e2000c101d06 */
[----:B------:R-:W-:Y:S05]  /*20ca0*/  @P0 BRA `(.L_x_667) ;  /* 0x00000024009c0947 */ /* 0x000fea0003800000 */
[----:B0-----:R-:W-:Y:S01]  /*20cb0*/  LEA R2, P0, R22, R81, 0x1 ;  /* 0x0000005116027211 */ /* 0x001fe200078008ff */
[----:B------:R-:W-:-:S03]  /*20cc0*/  ULDC.64 UR4, c[0x0][0x208] ;  /* 0x0000820000047ab9 */ /* 0x000fc60000000a00 */
[----:B------:R-:W-:-:S05]  /*20cd0*/  LEA.HI.X R3, R22, R9, R218, 0x1, P0 ;  /* 0x0000000916037211 */ /* 0x000fca00000f0cda */
[----:B------:R0:W-:Y:S01]  /*20ce0*/  ST.E.128 desc[UR4][R2.64], R76 ;  /* 0x0000004c02007985 */ /* 0x0001e2000c101d04 */
[----:B------:R-:W-:Y:S05]  /*20cf0*/  BRA `(.L_x_667) ;  /* 0x0000002400887947 */ /* 0x000fea0003800000 */
.L_x_660:
[----:B0-----:R-:W0:Y:S01]  /*20d00*/  @P1 LDC R61, c[0x0][0xbec] ;  /* 0x0002fb00ff3d1b82 */ /* 0x001e220000000800 */
[----:B------:R-:W-:Y:S01]  /*20d10*/  IMAD.MOV.U32 R60, RZ, RZ, R116 ;  /* 0x000000ffff3c7224 */ /* 0x000fe200078e0074 */
[----:B------:R-:W-:Y:S01]  /*20d20*/  ULDC.64 UR4, c[0x0][0xb08] ;  /* 0x0002c20000047ab9 */ /* 0x000fe20000000a00 */
[----:B------:R1:W5:Y:S04]  /*20d30*/  LDL R227, [R1+0x90] ;  /* 0x0000900001e37983 */ /* 0x0003680000100800 */
[----:B------:R1:W5:Y:S01]  /*20d40*/  LDL R211, [R1+0x10c] ;  /* 0x00010c0001d37983 */ /* 0x0003620000100800 */
[----:B------:R-:W2:Y:S03]  /*20d50*/  @P1 LDC R59, c[0x0][0xbf0] ;  /* 0x0002fc00ff3b1b82 */ /* 0x000ea60000000800 */
[----:B------:R1:W5:Y:S04]  /*20d60*/  LDL R210, [R1+0x198] ;  /* 0x0001980001d27983 */ /* 0x0003680000100800 */
[----:B------:R1:W5:Y:S04]  /*20d70*/  LDL R209, [R1+0x108] ;  /* 0x0001080001d17983 */ /* 0x0003680000100800 */
[----:B------:R1:W5:Y:S04]  /*20d80*/  LDL R208, [R1+0x194] ;  /* 0x0001940001d07983 */ /* 0x0003680000100800 */
[----:B------:R1:W5:Y:S01]  /*20d90*/  LDL R207, [R1+0x104] ;  /* 0x0001040001cf7983 */ /* 0x0003620000100800 */
[----:B0-----:R-:W-:-:S03]  /*20da0*/  @P1 IMAD.HI.U32 R61, R116, R61, RZ ;  /* 0x0000003d743d1227 */ /* 0x001fc600078e00ff */
[----:B------:R1:W5:Y:S04]  /*20db0*/  LDL R206, [R1+0x190] ;  /* 0x0001900001ce7983 */ /* 0x0003680000100800 */
[----:B------:R1:W5:Y:S01]  /*20dc0*/  LDL R205, [R1+0x100] ;  /* 0x0001000001cd7983 */ /* 0x0003620000100800 */
[----:B--2---:R-:W-:Y:S01]  /*20dd0*/  @P1 SHF.R.U32.HI R60, RZ, R59, R61 ;  /* 0x0000003bff3c1219 */ /* 0x004fe2000001163d */
[----:B------:R-:W-:Y:S02]  /*20de0*/  IMAD R61, R58, UR4, RZ ;  /* 0x000000043a3d7c24 */ /* 0x000fe4000f8e02ff */
[C---:B------:R-:W-:Y:S01]  /*20df0*/  IMAD.WIDE.U32 R58, R57.reuse, UR4, RZ ;  /* 0x00000004393a7c25 */ /* 0x040fe2000f8e00ff */
[----:B------:R1:W5:Y:S03]  /*20e00*/  LDL R204, [R1+0x18c] ;  /* 0x00018c0001cc7983 */ /* 0x0003660000100800 */
[----:B------:R-:W-:Y:S01]  /*20e10*/  IMAD R61, R57, UR5, R61 ;  /* 0x00000005393d7c24 */ /* 0x000fe2000f8e023d */
[----:B------:R-:W-:Y:S01]  /*20e20*/  ULDC.64 UR4, c[0x0][0xb38] ;  /* 0x0002ce0000047ab9 */ /* 0x000fe20000000a00 */
[----:B------:R-:W-:Y:S01]  /*20e30*/  SHF.R.S32.HI R57, RZ, 0x1f, R56 ;  /* 0x0000001fff397819 */ /* 0x000fe20000011438 */
[----:B------:R1:W5:Y:S02]  /*20e40*/  LDL R203, [R1+0xfc] ;  /* 0x0000fc0001cb7983 */ /* 0x0003640000100800 */
[----:B------:R-:W-:-:S02]  /*20e50*/  IADD3 R59, R59, R61, RZ ;  /* 0x0000003d3b3b7210 */ /* 0x000fc40007ffe0ff */
[----:B------:R1:W5:Y:S01]  /*20e60*/  LDL R202, [R1+0x188] ;  /* 0x0001880001ca7983 */ /* 0x0003620000100800 */
[----:B------:R-:W-:-:S03]  /*20e70*/  IMAD.WIDE.U32 R58, R223, UR4, R58 ;  /* 0x00000004df3a7c25 */ /* 0x000fc6000f8e003a */
[----:B------:R1:W5:Y:S01]  /*20e80*/  LDL R201, [R1+0xf8] ;  /* 0x0000f80001c97983 */ /* 0x0003620000100800 */
[----:B------:R-:W-:Y:S01]  /*20e90*/  IMAD R59, R223, UR5, R59 ;  /* 0x00000005df3b7c24 */ /* 0x000fe2000f8e023b */
[----:B------:R-:W-:Y:S02]  /*20ea0*/  ULDC.64 UR4, c[0x0][0xb40] ;  /* 0x0002d00000047ab9 */ /* 0x000fe40000000a00 */
[----:B------:R1:W5:Y:S01]  /*20eb0*/  LDL R223, [R1+0x19c] ;  /* 0x00019c0001df7983 */ /* 0x0003620000100800 */
[----:B------:R-:W-:Y:S02]  /*20ec0*/  IMAD R57, R57, UR4, RZ ;  /* 0x0000000439397c24 */ /* 0x000fe4000f8e02ff */
[C---:B------:R-:W-:Y:S01]  /*20ed0*/  IMAD.WIDE.U32 R58, R56.reuse, UR4, R58 ;  /* 0x00000004383a7c25 */ /* 0x040fe2000f8e003a */
[----:B------:R1:W5:Y:S03]  /*20ee0*/  LDL R200, [R1+0x184] ;  /* 0x0001840001c87983 */ /* 0x0003660000100800 */
[----:B------:R-:W-:Y:S01]  /*20ef0*/  IMAD R57, R56, UR5, R57 ;  /* 0x0000000538397c24 */ /* 0x000fe2000f8e0239 */
[----:B------:R-:W-:Y:S01]  /*20f00*/  ULDC.64 UR4, c[0x0][0xb48] ;  /* 0x0002d20000047ab9 */ /* 0x000fe20000000a00 */
[--C-:B------:R-:W-:Y:S01]  /*20f10*/  IMAD.MOV R56, RZ, RZ, -R60.reuse ;  /* 0x000000ffff387224 */ /* 0x100fe200078e0a3c */
[----:B------:R1:W5:Y:S01]  /*20f20*/  LDL R199, [R1+0xf4] ;  /* 0x0000f40001c77983 */ /* 0x0003620000100800 */
[----:B------:R-:W-:Y:S01]  /*20f30*/  IMAD.IADD R59, R59, 0x1, R57 ;  /* 0x000000013b3b7824 */ /* 0x000fe200078e0239 */
[----:B------:R-:W-:Y:S01]  /*20f40*/  SHF.R.S32.HI R57, RZ, 0x1f, R60 ;  /* 0x0000001fff397819 */ /* 0x000fe2000001143c */
[----:B------:R-:W-:Y:S01]  /*20f50*/  IMAD R56, R119, R56, R116 ;  /* 0x0000003877387224 */ /* 0x000fe200078e0274 */
[----:B------:R1:W5:Y:S01]  /*20f60*/  LDL R198, [R1+0x180] ;  /* 0x0001800001c67983 */ /* 0x0003620000100800 */
[----:B------:R-:W-:-:S03]  /*20f70*/  IMAD.WIDE.U32 R58, R120, UR4, R58 ;  /* 0x00000004783a7c25 */ /* 0x000fc6000f8e003a */
[----:B------:R1:W5:Y:S01]  /*20f80*/  LDL R197, [R1+0xf0] ;  /* 0x0000f00001c57983 */ /* 0x0003620000100800 */
[----:B------:R-:W-:Y:S01]  /*20f90*/  IMAD R59, R120, UR5, R59 ;  /* 0x00000005783b7c24 */ /* 0x000fe2000f8e023b */
[----:B------:R-:W-:Y:S02]  /*20fa0*/  ULDC.64 UR4, c[0x0][0xb30] ;  /* 0x0002cc0000047ab9 */ /* 0x000fe40000000a00 */
[----:B------:R1:W5:Y:S04]  /*20fb0*/  LDL R196, [R1+0x17c] ;  /* 0x00017c0001c47983 */ /* 0x0003680000100800 */
        /* <DEDUP_REMOVED lines=44> */
[----:B------:R1:W5:Y:S01]  /*21280*/  LDL R116, [R1+0x94] ;  /* 0x0000940001747983 */ /* 0x0003620000100800 */
[----:B------:R-:W-:-:S02]  /*21290*/  IMAD R57, R57, UR4, RZ ;  /* 0x0000000439397c24 */ /* 0x000fc4000f8e02ff */
        /* <DEDUP_REMOVED lines=11> */
[----:B------:R-:W-:-:S03]  /*21350*/  VIADD R56, R23, 0x38820 ;  /* 0x0003882017387836 */ /* 0x000fc60000000000 */
[----:B------:R-:W-:Y:S02]  /*21360*/  LEA.HI.X R61, R58, UR5, R61, 0x2, P0 ;  /* 0x000000053a3d7c11 */ /* 0x000fe400080f143d */
[----:B------:R-:W-:Y:S02]  /*21370*/  ISETP.GE.AND P0, PT, R113, R0, PT ;  /* 0x000000007100720c */ /* 0x000fe40003f06270 */
[----:B------:R-:W-:Y:S01]  /*21380*/  PRMT R56, RZ, 0x654, R56 ;  /* 0x00000654ff387816 */ /* 0x000fe20000000038 */
[----:B------:R1:W0:Y:S01]  /*21390*/  SHFL.IDX PT, R57, R61, RZ, 0x1c1f ;  /* 0x001c1fff3d397589 */ /* 0x00022200000e0000 */
[----:B------:R-:W-:Y:S02]  /*213a0*/  BSSY B1, `(.L_x_668) ;  /* 0x0000085000017945 */ /* 0x000fe40003800000 */
[----:B------:R2:W-:Y:S02]  /*213b0*/  SYNCS.ARRIVE.TRANS64.RED.A1T0 RZ, [R56+URZ], RZ ;  /* 0x000000ff38ff79a7 */ /* 0x0005e4000810043f */
[----:B--2---:R1:W2:Y:S05]  /*213c0*/  SHFL.IDX PT, R56, R60, RZ, 0x1c1f ;  /* 0x001c1fff3c387589 */ /* 0x0042aa00000e0000 */
[----:B------:R-:W-:Y:S05]  /*213d0*/  @P0 BRA `(.L_x_669) ;  /* 0x0000000800040947 */ /* 0x000fea0003800000 */
[----:B------:R-:W-:Y:S01]  /*213e0*/  ULDC UR4, c[0x0][0xac8] ;  /* 0x0002b20000047ab9 */ /* 0x000fe20000000800 */
[----:B------:R-:W-:Y:S01]  /*213f0*/  ULDC.64 UR6, c[0x0][0x208] ;  /* 0x0000820000067ab9 */ /* 0x000fe20000000a00 */
[----:B-----5:R-:W-:Y:S02]  /*21400*/  ISETP.GE.AND P0, PT, R227, UR4, PT ;  /* 0x00000004e3007c0c */ /* 0x020fe4000bf06270 */
[----:B------:R-:W-:Y:S02]  /*21410*/  ISETP.GE.AND P5, PT, R191, UR4, PT ;  /* 0x00000004bf007c0c */ /* 0x000fe4000bfa6270 */
[----:B------:R-:W-:Y:S02]  /*21420*/  ISETP.GE.AND P4, PT, R189, UR4, PT ;  /* 0x00000004bd007c0c */ /* 0x000fe4000bf86270 */
[----:B------:R-:W-:-:S07]  /*21430*/  ISETP.GE.AND P3, PT, R187, UR4, PT ;  /* 0x00000004bb007c0c */ /* 0x000fce000bf66270 */
[----:B0-2---:R-:W-:-:S05]  /*21440*/  @!P0 IMAD.WIDE R58, R227, 0x4, R56 ;  /* 0x00000004e33a8825 */ /* 0x005fca00078e0238 */
[----:B------:R0:W-:Y:S01]  /*21450*/  @!P0 ST.E.64 desc[UR6][R58.64], R182 ;  /* 0x000000b63a008985 */ /* 0x0001e2000c101b06 */
[----:B------:R-:W-:-:S13]  /*21460*/  ISETP.GE.AND P0, PT, R211, UR4, PT ;  /* 0x00000004d3007c0c */ /* 0x000fda000bf06270 */
[----:B0-----:R-:W-:-:S04]  /*21470*/  @!P0 LEA R58, P1, R211, R56, 0x2 ;  /* 0x00000038d33a8211 */ /* 0x001fc800078210ff */
[----:B------:R-:W-:Y:S02]  /*21480*/  @!P0 LEA.HI.X R59, R211, R57, R223, 0x2, P1 ;  /* 0x00000039d33b8211 */ /* 0x000fe400008f14df */
[----:B------:R-:W-:-:S03]  /*21490*/  ISETP.GE.AND P1, PT, R207, UR4, PT ;  /* 0x00000004cf007c0c */ /* 0x000fc6000bf26270 */
[----:B------:R0:W-:Y:S01]  /*214a0*/  @!P0 ST.E.64 desc[UR6][R58.64], R180 ;  /* 0x000000b43a008985 */ /* 0x0001e2000c101b06 */
[----:B------:R-:W-:-:S13]  /*214b0*/  ISETP.GE.AND P0, PT, R209, UR4, PT ;  /* 0x00000004d1007c0c */ /* 0x000fda000bf06270 */
[----:B0-----:R-:W-:-:S04]  /*214c0*/  @!P0 LEA R58, P2, R209, R56, 0x2 ;  /* 0x00000038d13a8211 */ /* 0x001fc800078410ff */
[----:B------:R-:W-:-:S05]  /*214d0*/  @!P0 LEA.HI.X R59, R209, R57, R210, 0x2, P2 ;  /* 0x00000039d13b8211 */ /* 0x000fca00010f14d2 */
[----:B------:R0:W-:Y:S01]  /*214e0*/  @!P0 ST.E.64 desc[UR6][R58.64], R178 ;  /* 0x000000b23a008985 */ /* 0x0001e2000c101b06 */
[----:B------:R-:W-:Y:S02]  /*214f0*/  ISETP.GE.AND P0, PT, R205, UR4, PT ;  /* 0x00000004cd007c0c */ /* 0x000fe4000bf06270 */
        /* <DEDUP_REMOVED lines=25> */
[----:B------:R-:W-:Y:S02]  /*21690*/  @!P1 LEA.HI.X R59, R195, R57, R196, 0x2, P2 ;  /* 0x00000039c33b9211 */ /* 0x000fe400010f14c4 */
[----:B------:R-:W-:-:S03]  /*216a0*/  @!P4 LEA R62, P2, R189, R56, 0x2 ;  /* 0x00000038bd3ec211 */ /* 0x000fc600078410ff */
[----:B------:R0:W-:Y:S01]  /*216b0*/  @!P1 ST.E.64 desc[UR6][R58.64], R164 ;  /* 0x000000a43a009985 */ /* 0x0001e2000c101b06 */
[----:B------:R-:W-:Y:S02]  /*216c0*/  @!P4 LEA.HI.X R63, R189, R57, R190, 0x2, P2 ;  /* 0x00000039bd3fc211 */ /* 0x000fe400010f14be */
[----:B------:R-:W-:Y:S02]  /*216d0*/  ISETP.GE.AND P2, PT, R149, UR4, PT ;  /* 0x0000000495007c0c */ /* 0x000fe4000bf46270 */
[----:B0-----:R-:W-:-:S04]  /*216e0*/  @!P0 LEA R58, P1, R193, R56, 0x2 ;  /* 0x00000038c13a8211 */ /* 0x001fc800078210ff */
[----:B------:R-:W-:Y:S02]  /*216f0*/  @!P0 LEA.HI.X R59, R193, R57, R194, 0x2, P1 ;  /* 0x00000039c13b8211 */ /* 0x000fe400008f14c2 */
[----:B------:R-:W-:-:S03]  /*21700*/  ISETP.GE.AND P1, PT, R151, UR4, PT ;  /* 0x0000000497007c0c */ /* 0x000fc6000bf26270 */
[----:B------:R0:W-:Y:S01]  /*21710*/  @!P0 ST.E.64 desc[UR6][R58.64], R162 ;  /* 0x000000a23a008985 */ /* 0x0001e2000c101b06 */
[----:B------:R-:W-:Y:S02]  /*21720*/  ISETP.GE.AND P0, PT, R185, UR4, PT ;  /* 0x00000004b9007c0c */ /* 0x000fe4000bf06270 */
[----:B0-----:R-:W-:-:S04]  /*21730*/  @!P5 LEA R58, P6, R191, R56, 0x2 ;  /* 0x00000038bf3ad211 */ /* 0x001fc800078c10ff */
[----:B------:R-:W-:Y:S02]  /*21740*/  @!P5 LEA.HI.X R59, R191, R57, R192, 0x2, P6 ;  /* 0x00000039bf3bd211 */ /* 0x000fe400030f14c0 */
[----:B------:R-:W-:-:S03]  /*21750*/  @!P3 LEA R114, P6, R187, R56, 0x2 ;  /* 0x00000038bb72b211 */ /* 0x000fc600078c10ff */
[----:B------:R0:W-:Y:S01]  /*21760*/  @!P5 ST.E.64 desc[UR6][R58.64], R160 ;  /* 0x000000a03a00d985 */ /* 0x0001e2000c101b06 */
[----:B------:R-:W-:-:S03]  /*21770*/  @!P3 LEA.HI.X R115, R187, R57, R188, 0x2, P6 ;  /* 0x00000039bb73b211 */ /* 0x000fc600030f14bc */
[----:B------:R2:W-:Y:S04]  /*21780*/  @!P4 ST.E.64 desc[UR6][R62.64], R158 ;  /* 0x0000009e3e00c985 */ /* 0x0005e8000c101b06 */
[----:B------:R3:W-:Y:S01]  /*21790*/  @!P3 ST.E.64 desc[UR6][R114.64], R156 ;  /* 0x0000009c7200b985 */ /* 0x0007e2000c101b06 */
[----:B------:R-:W-:Y:S02]  /*217a0*/  ISETP.GE.AND P3, PT, R147, UR4, PT ;  /* 0x0000000493007c0c */ /* 0x000fe4000bf66270 */
[----:B0-----:R-:W-:-:S04]  /*217b0*/  @!P0 LEA R58, P4, R185, R56, 0x2 ;  /* 0x00000038b93a8211 */ /* 0x001fc800078810ff */
[-C--:B------:R-:W-:Y:S02]  /*217c0*/  @!P0 LEA.HI.X R59, R185, R57.reuse, R186, 0x2, P4 ;  /* 0x00000039b93b8211 */ /* 0x080fe400020f14ba */
[----:B------:R-:W-:Y:S02]  /*217d0*/  ISETP.GE.AND P4, PT, R145, UR4, PT ;  /* 0x0000000491007c0c */ /* 0x000fe4000bf86270 */
[-C--:B--2---:R-:W-:Y:S01]  /*217e0*/  @!P1 LEA R62, P5, R151, R56.reuse, 0x2 ;  /* 0x00000038973e9211 */ /* 0x084fe200078a10ff */
[----:B------:R0:W-:Y:S01]  /*217f0*/  @!P0 ST.E.64 desc[UR6][R58.64], R154 ;  /* 0x0000009a3a008985 */ /* 0x0001e2000c101b06 */
[----:B---3--:R-:W-:Y:S02]  /*21800*/  @!P2 LEA R114, P6, R149, R56, 0x2 ;  /* 0x000000389572a211 */ /* 0x008fe400078c10ff */
[----:B------:R-:W-:Y:S02]  /*21810*/  @!P1 LEA.HI.X R63, R151, R57, R184, 0x2, P5 ;  /* 0x00000039973f9211 */ /* 0x000fe400028f14b8 */
[----:B------:R-:W-:-:S02]  /*21820*/  ISETP.GE.AND P5, PT, R143, UR4, PT ;  /* 0x000000048f007c0c */ /* 0x000fc4000bfa6270 */
[----:B------:R-:W-:Y:S01]  /*21830*/  @!P2 LEA.HI.X R115, R149, R57, R150, 0x2, P6 ;  /* 0x000000399573a211 */ /* 0x000fe200030f1496 */
[----:B------:R-:W-:Y:S01]  /*21840*/  @!P1 ST.E.64 desc[UR6][R62.64], R152 ;  /* 0x000000983e009985 */ /* 0x000fe2000c101b06 */
[----:B------:R-:W-:-:S03]  /*21850*/  ISETP.GE.AND P1, PT, R139, UR4, PT ;  /* 0x000000048b007c0c */ /* 0x000fc6000bf26270 */
[----:B------:R2:W-:Y:S01]  /*21860*/  @!P2 ST.E.64 desc[UR6][R114.64], R2 ;  /* 0x000000027200a985 */ /* 0x0005e2000c101b06 */
[----:B------:R-:W-:Y:S02]  /*21870*/  ISETP.GE.AND P2, PT, R141, UR4, PT ;  /* 0x000000048d007c0c */ /* 0x000fe4000bf46270 */
[----:B0-----:R-:W-:-:S04]  /*21880*/  @!P4 LEA R58, P0, R145, R56, 0x2 ;  /* 0x00000038913ac211 */ /* 0x001fc800078010ff */
[----:B------:R-:W-:Y:S02]  /*21890*/  @!P4 LEA.HI.X R59, R145, R57, R146, 0x2, P0 ;  /* 0x00000039913bc211 */ /* 0x000fe400000f1492 */
[----:B------:R-:W-:Y:S02]  /*218a0*/  ISETP.GE.AND P0, PT, R137, UR4, PT ;  /* 0x0000000489007c0c */ /* 0x000fe4000bf06270 */
[----:B--2---:R-:W-:-:S04]  /*218b0*/  @!P3 LEA R2, P6, R147, R56, 0x2 ;  /* 0x000000389302b211 */ /* 0x004fc800078c10ff */
[----:B------:R-:W-:Y:S02]  /*218c0*/  @!P3 LEA.HI.X R3, R147, R57, R148, 0x2, P6 ;  /* 0x000000399303b211 */ /* 0x000fe400030f1494 */
[----:B------:R-:W-:-:S03]  /*218d0*/  @!P5 LEA R62, P6, R143, R56, 0x2 ;  /* 0x000000388f3ed211 */ /* 0x000fc600078c10ff */
[----:B------:R0:W-:Y:S01]  /*218e0*/  @!P3 ST.E.64 desc[UR6][R2.64], R4 ;  /* 0x000000040200b985 */ /* 0x0001e2000c101b06 */
[----:B------:R-:W-:-:S03]  /*218f0*/  @!P5 LEA.HI.X R63, R143, R57, R144, 0x2, P6 ;  /* 0x000000398f3fd211 */ /* 0x000fc600030f1490 */
[----:B------:R2:W-:Y:S01]  /*21900*/  @!P4 ST.E.64 desc[UR6][R58.64], R6 ;  /* 0x000000063a00c985 */ /* 0x0005e2000c101b06 */
[----:B------:R-:W-:-:S03]  /*21910*/  ISETP.GE.AND P4, PT, R133, UR4, PT ;  /* 0x0000000485007c0c */ /* 0x000fc6000bf86270 */
[----:B------:R-:W-:Y:S01]  /*21920*/  @!P5 ST.E.64 desc[UR6][R62.64], R8 ;  /* 0x000000083e00d985 */ /* 0x000fe2000c101b06 */
[----:B------:R-:W-:Y:S02]  /*21930*/  ISETP.GE.AND P5, PT, R135, UR4, PT ;  /* 0x0000000487007c0c */ /* 0x000fe4000bfa6270 */
[-C--:B0-----:R-:W-:Y:S02]  /*21940*/  @!P2 LEA R2, P6, R141, R56.reuse, 0x2 ;  /* 0x000000388d02a211 */ /* 0x081fe400078c10ff */
[-C--:B------:R-:W-:Y:S02]  /*21950*/  @!P1 LEA R4, P3, R139, R56.reuse, 0x2 ;  /* 0x000000388b049211 */ /* 0x080fe400078610ff */
[-C--:B------:R-:W-:Y:S02]  /*21960*/  @!P2 LEA.HI.X R3, R141, R57.reuse, R142, 0x2, P6 ;  /* 0x000000398d03a211 */ /* 0x080fe400030f148e */
[----:B--2---:R-:W-:Y:S02]  /*21970*/  @!P0 LEA R6, P6, R137, R56, 0x2 ;  /* 0x0000003889068211 */ /* 0x004fe400078c10ff */
[----:B------:R-:W-:Y:S01]  /*21980*/  @!P1 LEA.HI.X R5, R139, R57, R140, 0x2, P3 ;  /* 0x000000398b059211 */ /* 0x000fe200018f148c */
[----:B------:R0:W-:Y:S01]  /*21990*/  @!P2 ST.E.64 desc[UR6][R2.64], R10 ;  /* 0x0000000a0200a985 */ /* 0x0001e2000c101b06 */
[----:B------:R-:W-:-:S02]  /*219a0*/  ISETP.GE.AND P3, PT, R128, UR4, PT ;  /* 0x0000000480007c0c */ /* 0x000fc4000bf66270 */
[----:B------:R-:W-:Y:S01]  /*219b0*/  @!P0 LEA.HI.X R7, R137, R57, R138, 0x2, P6 ;  /* 0x0000003989078211 */ /* 0x000fe200030f148a */
[----:B------:R2:W-:Y:S04]  /*219c0*/  @!P1 ST.E.64 desc[UR6][R4.64], R12 ;  /* 0x0000000c04009985 */ /* 0x0005e8000c101b06 */
[----:B------:R3:W-:Y:S01]  /*219d0*/  @!P0 ST.E.64 desc[UR6][R6.64], R14 ;  /* 0x0000000e06008985 */ /* 0x0007e2000c101b06 */
[----:B------:R-:W-:Y:S02]  /*219e0*/  ISETP.GE.AND P0, PT, R126, UR4, PT ;  /* 0x000000047e007c0c */ /* 0x000fe4000bf06270 */
[-C--:B0-----:R-:W-:Y:S02]  /*219f0*/  @!P5 LEA R2, P1, R135, R56.reuse, 0x2 ;  /* 0x000000388702d211 */ /* 0x081fe400078210ff */
[----:B--2---:R-:W-:-:S02]  /*21a00*/  @!P4 LEA R4, P2, R133, R56, 0x2 ;  /* 0x000000388504c211 */ /* 0x004fc400078410ff */
[-C--:B------:R-:W-:Y:S02]  /*21a10*/  @!P5 LEA.HI.X R3, R135, R57.reuse, R136, 0x2, P1 ;  /* 0x000000398703d211 */ /* 0x080fe400008f1488 */
[----:B---3--:R-:W-:Y:S02]  /*21a20*/  @!P3 LEA R6, P6, R128, R56, 0x2 ;  /* 0x000000388006b211 */ /* 0x008fe400078c10ff */
[----:B------:R-:W-:Y:S01]  /*21a30*/  ISETP.GE.AND P1, PT, R124, UR4, PT ;  /* 0x000000047c007c0c */ /* 0x000fe2000bf26270 */
[----:B------:R0:W-:Y:S01]  /*21a40*/  @!P5 ST.E.64 desc[UR6][R2.64], R20 ;  /* 0x000000140200d985 */ /* 0x0001e2000c101b06 */
[-C--:B------:R-:W-:Y:S02]  /*21a50*/  @!P4 LEA.HI.X R5, R133, R57.reuse, R134, 0x2, P2 ;  /* 0x000000398505c211 */ /* 0x080fe400010f1486 */
[----:B------:R-:W-:Y:S02]  /*21a60*/  @!P3 LEA.HI.X R7, R128, R57, R132, 0x2, P6 ;  /* 0x000000398007b211 */ /* 0x000fe400030f1484 */
[----:B------:R-:W-:Y:S01]  /*21a70*/  ISETP.GE.AND P2, PT, R118, UR4, PT ;  /* 0x0000000476007c0c */ /* 0x000fe2000bf46270 */
[----:B------:R2:W-:Y:S01]  /*21a80*/  @!P4 ST.E.64 desc[UR6][R4.64], R24 ;  /* 0x000000180400c985 */ /* 0x0005e2000c101b06 */
[----:B------:R-:W-:-:S03]  /*21a90*/  ISETP.GE.AND P4, PT, R122, UR4, PT ;  /* 0x000000047a007c0c */ /* 0x000fc6000bf86270 */
[----:B------:R3:W-:Y:S01]  /*21aa0*/  @!P3 ST.E.64 desc[UR6][R6.64], R28 ;  /* 0x0000001c0600b985 */ /* 0x0007e2000c101b06 */
[----:B------:R-:W-:Y:S02]  /*21ab0*/  ISETP.GE.AND P3, PT, R120, UR4, PT ;  /* 0x0000000478007c0c */ /* 0x000fe4000bf66270 */
[----:B0-----:R-:W-:-:S04]  /*21ac0*/  @!P0 LEA R2, P5, R126, R56, 0x2 ;  /* 0x000000387e028211 */ /* 0x001fc800078a10ff */
[-C--:B------:R-:W-:Y:S02]  /*21ad0*/  @!P0 LEA.HI.X R3, R126, R57.reuse, R127, 0x2, P5 ;  /* 0x000000397e038211 */ /* 0x080fe400028f147f */
[----:B------:R-:W-:Y:S02]  /*21ae0*/  ISETP.GE.AND P5, PT, R116, UR4, PT ;  /* 0x0000000474007c0c */ /* 0x000fe4000bfa6270 */
[CC--:B--2---:R-:W-:Y:S01]  /*21af0*/  @!P1 LEA R4, P6, R124.reuse, R56.reuse, 0x2 ;  /* 0x000000387c049211 */ /* 0x0c4fe200078c10ff */
[----:B------:R0:W-:Y:S03]  /*21b00*/  @!P0 ST.E.64 desc[UR6][R2.64], R32 ;  /* 0x0000002002008985 */ /* 0x0001e6000c101b06 */
[----:B------:R-:W-:Y:S02]  /*21b10*/  @!P1 LEA.HI.X R5, R124, R57, R125, 0x2, P6 ;  /* 0x000000397c059211 */ /* 0x000fe400030f147d */
[----:B---3--:R-:W-:-:S03]  /*21b20*/  @!P3 LEA R6, P6, R120, R56, 0x2 ;  /* 0x000000387806b211 */ /* 0x008fc600078c10ff */
[----:B------:R2:W-:Y:S01]  /*21b30*/  @!P1 ST.E.64 desc[UR6][R4.64], R36 ;  /* 0x0000002404009985 */ /* 0x0005e2000c101b06 */
[----:B------:R-:W-:Y:S02]  /*21b40*/  @!P3 LEA.HI.X R7, R120, R57, R121, 0x2, P6 ;  /* 0x000000397807b211 */ /* 0x000fe400030f1479 */
[----:B0-----:R-:W-:-:S04]  /*21b50*/  @!P4 LEA R2, P0, R122, R56, 0x2 ;  /* 0x000000387a02c211 */ /* 0x001fc800078010ff */
[-C--:B------:R-:W-:Y:S02]  /*21b60*/  @!P4 LEA.HI.X R3, R122, R57.reuse, R123, 0x2, P0 ;  /* 0x000000397a03c211 */ /* 0x080fe400000f147b */
[-C--:B------:R-:W-:Y:S02]  /*21b70*/  @!P5 LEA R8, P0, R116, R56.reuse, 0x2 ;  /* 0x000000387408d211 */ /* 0x080fe400078010ff */
[----:B--2---:R-:W-:Y:S01]  /*21b80*/  @!P2 LEA R4, P1, R118, R56, 0x2 ;  /* 0x000000387604a211 */ /* 0x004fe200078210ff */
[----:B------:R3:W-:Y:S01]  /*21b90*/  @!P4 ST.E.64 desc[UR6][R2.64], R40 ;  /* 0x000000280200c985 */ /* 0x0007e2000c101b06 */
[-C--:B------:R-:W-:Y:S02]  /*21ba0*/  @!P5 LEA.HI.X R9, R116, R57.reuse, R117, 0x2, P0 ;  /* 0x000000397409d211 */ /* 0x080fe400000f1475 */
[----:B------:R-:W-:Y:S01]  /*21bb0*/  @!P2 LEA.HI.X R5, R118, R57, R119, 0x2, P1 ;  /* 0x000000397605a211 */ /* 0x000fe200008f1477 */
[----:B------:R3:W-:Y:S04]  /*21bc0*/  @!P3 ST.E.64 desc[UR6][R6.64], R44 ;  /* 0x0000002c0600b985 */ /* 0x0007e8000c101b06 */
[----:B------:R3:W-:Y:S04]  /*21bd0*/  @!P2 ST.E.64 desc[UR6][R4.64], R48 ;  /* 0x000000300400a985 */ /* 0x0007e8000c101b06 */
[----:B------:R3:W-:Y:S02]  /*21be0*/  @!P5 ST.E.64 desc[UR6][R8.64], R52 ;  /* 0x000000340800d985 */ /* 0x0007e4000c101b06 */
.L_x_669:
[----:B------:R-:W-:Y:S05]  /*21bf0*/  BSYNC B1 ;  /* 0x0000000000017941 */ /* 0x000fea0003800000 */
.L_x_668:
[----:B------:R-:W-:Y:S01]  /*21c00*/  ISETP.GE.AND P0, PT, R112, R0, PT ;  /* 0x000000007000720c */ /* 0x000fe20003f06270 */
[----:B---3--:R3:W4:Y:S04]  /*21c10*/  SHFL.IDX PT, R3, R61, 0x1, 0x1c1f ;  /* 0x003c1f003d037f89 */ /* 0x00872800000e0000 */
[----:B------:R3:W0:Y:S08]  /*21c20*/  SHFL.IDX PT, R2, R60, 0x1, 0x1c1f ;  /* 0x003c1f003c027f89 */ /* 0x00063000000e0000 */
[----:B---3--:R-:W-:Y:S05]  /*21c30*/  @P0 BRA `(.L_x_667) ;  /* 0x0000001400b80947 */ /* 0x008fea0003800000 */
[----:B------:R-:W-:Y:S01]  /*21c40*/  ULDC UR4, c[0x0][0xac8] ;  /* 0x0002b20000047ab9 */ /* 0x000fe20000000800 */
[----:B------:R-:W-:Y:S01]  /*21c50*/  ULDC.64 UR6, c[0x0][0x208] ;  /* 0x0000820000067ab9 */ /* 0x000fe20000000a00 */
[----:B-----5:R-:W-:Y:S02]  /*21c60*/  ISETP.GE.AND P3, PT, R227, UR4, PT ;  /* 0x00000004e3007c0c */ /* 0x020fe4000bf66270 */
[----:B------:R-:W-:Y:S02]  /*21c70*/  ISETP.GE.AND P2, PT, R211, UR4, PT ;  /* 0x00000004d3007c0c */ /* 0x000fe4000bf46270 */
[----:B------:R-:W-:Y:S02]  /*21c80*/  ISETP.GE.AND P1, PT, R209, UR4, PT ;  /* 0x00000004d1007c0c */ /* 0x000fe4000bf26270 */
[----:B------:R-:W-:Y:S02]  /*21c90*/  ISETP.GE.AND P0, PT, R207, UR4, PT ;  /* 0x00000004cf007c0c */ /* 0x000fe4000bf06270 */
[----:B------:R-:W-:-:S05]  /*21ca0*/  ISETP.GE.AND P4, PT, R203, UR4, PT ;  /* 0x00000004cb007c0c */ /* 0x000fca000bf86270 */
[----:B0---4-:R-:W-:-:S04]  /*21cb0*/  @!P3 IMAD.WIDE R4, R227, 0x4, R2 ;  /* 0x00000004e304b825 */ /* 0x011fc800078e0202 */
[-C--:B------:R-:W-:Y:S01]  /*21cc0*/  @!P1 LEA R6, P5, R209, R2.reuse, 0x2 ;  /* 0x00000002d1069211 */ /* 0x080fe200078a10ff */
[----:B------:R0:W-:Y:S01]  /*21cd0*/  @!P3 ST.E.64 desc[UR6][R4.64], R26 ;  /* 0x0000001a0400b985 */ /* 0x0001e2000c101b06 */
[----:B------:R-:W-:Y:S02]  /*21ce0*/  ISETP.GE.AND P3, PT, R205, UR4, PT ;  /* 0x00000004cd007c0c */ /* 0x000fe4000bf66270 */
[----:B------:R-:W-:Y:S02]  /*21cf0*/  @!P1 LEA.HI.X R7, R209, R3, R210, 0x2, P5 ;  /* 0x00000003d1079211 */ /* 0x000fe400028f14d2 */
        /* <DEDUP_REMOVED lines=9> */
[-C--:B0-----:R-:W-:Y:S02]  /*21d90*/  @!P3 LEA R4, P1, R205, R2.reuse, 0x2 ;  /* 0x00000002cd04b211 */ /* 0x081fe400078210ff */
[----:B---3--:R-:W-:Y:S02]  /*21da0*/  @!P4 LEA R6, P2, R203, R2, 0x2 ;  /* 0x00000002cb06c211 */ /* 0x008fe400078410ff */
[----:B------:R-:W-:-:S02]  /*21db0*/  @!P3 LEA.HI.X R5, R205, R3, R206, 0x2, P1 ;  /* 0x00000003cd05b211 */ /* 0x000fc400008f14ce */
[----:B------:R-:W-:Y:S02]  /*21dc0*/  ISETP.GE.AND P1, PT, R197, UR4, PT ;  /* 0x00000004c5007c0c */ /* 0x000fe4000bf26270 */
[-C--:B------:R-:W-:Y:S01]  /*21dd0*/  @!P4 LEA.HI.X R7, R203, R3.reuse, R204, 0x2, P2 ;  /* 0x00000003cb07c211 */ /* 0x080fe200010f14cc */
[----:B------:R0:W-:Y:S01]  /*21de0*/  @!P3 ST.E.64 desc[UR6][R4.64], R42 ;  /* 0x0000002a0400b985 */ /* 0x0001e2000c101b06 */
[----:B------:R-:W-:Y:S02]  /*21df0*/  ISETP.GE.AND P2, PT, R195, UR4, PT ;  /* 0x00000004c3007c0c */ /* 0x000fe4000bf46270 */
[----:B----4-:R-:W-:Y:S01]  /*21e00*/  @!P5 LEA R8, P6, R201, R2, 0x2 ;  /* 0x00000002c908d211 */ /* 0x010fe200078c10ff */
[----:B------:R3:W-:Y:S01]  /*21e10*/  @!P4 ST.E.64 desc[UR6][R6.64], R46 ;  /* 0x0000002e0600c985 */ /* 0x0007e2000c101b06 */
[----:B------:R-:W-:Y:S02]  /*21e20*/  ISETP.GE.AND P3, PT, R193, UR4, PT ;  /* 0x00000004c1007c0c */ /* 0x000fe4000bf66270 */
[----:B------:R-:W-:-:S02]  /*21e30*/  @!P5 LEA.HI.X R9, R201, R3, R202, 0x2, P6 ;  /* 0x00000003c909d211 */ /* 0x000fc400030f14ca */
[----:B------:R-:W-:-:S03]  /*21e40*/  ISETP.GE.AND P4, PT, R191, UR4, PT ;  /* 0x00000004bf007c0c */ /* 0x000fc6000bf86270 */
[----:B------:R4:W-:Y:S01]  /*21e50*/  @!P5 ST.E.64 desc[UR6][R8.64], R50 ;  /* 0x000000320800d985 */ /* 0x0009e2000c101b06 */
[-C--:B0-----:R-:W-:Y:S02]  /*21e60*/  @!P0 LEA R4, P6, R199, R2.reuse, 0x2 ;  /* 0x00000002c7048211 */ /* 0x081fe400078c10ff */
[-C--:B---3--:R-:W-:Y:S02]  /*21e70*/  @!P1 LEA R6, P5, R197, R2.reuse, 0x2 ;  /* 0x00000002c5069211 */ /* 0x088fe400078a10ff */
[-C--:B------:R-:W-:Y:S02]  /*21e80*/  @!P0 LEA.HI.X R5, R199, R3.reuse, R200, 0x2, P6 ;  /* 0x00000003c7058211 */ /* 0x080fe400030f14c8 */
[----:B------:R-:W-:Y:S02]  /*21e90*/  @!P1 LEA.HI.X R7, R197, R3, R198, 0x2, P5 ;  /* 0x00000003c5079211 */ /* 0x000fe400028f14c6 */
[----:B------:R-:W-:Y:S01]  /*21ea0*/  ISETP.GE.AND P5, PT, R189, UR4, PT ;  /* 0x00000004bd007c0c */ /* 0x000fe2000bfa6270 */
[----:B------:R0:W-:Y:S01]  /*21eb0*/  @!P0 ST.E.64 desc[UR6][R4.64], R54 ;  /* 0x0000003604008985 */ /* 0x0001e2000c101b06 */
[----:B----4-:R-:W-:-:S02]  /*21ec0*/  @!P2 LEA R8, P6, R195, R2, 0x2 ;  /* 0x00000002c308a211 */ /* 0x010fc400078c10ff */
[----:B------:R-:W-:Y:S01]  /*21ed0*/  ISETP.GE.AND P0, PT, R187, UR4, PT ;  /* 0x00000004bb007c0c */ /* 0x000fe2000bf06270 */
[----:B------:R3:W-:Y:S01]  /*21ee0*/  @!P1 ST.E.64 desc[UR6][R6.64], R64 ;  /* 0x0000004006009985 */ /* 0x0007e2000c101b06 */
[----:B------:R-:W-:Y:S02]  /*21ef0*/  @!P2 LEA.HI.X R9, R195, R3, R196, 0x2, P6 ;  /* 0x00000003c309a211 */ /* 0x000fe400030f14c4 */
        /* <DEDUP_REMOVED lines=8> */
[----:B----4-:R-:W-:-:S03]  /*21f80*/  @!P5 LEA R8, P6, R189, R2, 0x2 ;  /* 0x00000002bd08d211 */ /* 0x010fc600078c10ff */
[----:B------:R3:W-:Y:S01]  /*21f90*/  @!P4 ST.E.64 desc[UR6][R6.64], R70 ;  /* 0x000000460600c985 */ /* 0x0007e2000c101b06 */
[----:B------:R-:W-:-:S05]  /*21fa0*/  @!P5 LEA.HI.X R9, R189, R3, R190, 0x2, P6 ;  /* 0x00000003bd09d211 */ /* 0x000fca00030f14be */
[----:B------:R4:W-:Y:S01]  /*21fb0*/  @!P5 ST.E.64 desc[UR6][R8.64], R74 ;  /* 0x0000004a0800d985 */ /* 0x0009e2000c101b06 */
[----:B------:R-:W-:Y:S02]  /*21fc0*/  ISETP.GE.AND P5, PT, R149, UR4, PT ;  /* 0x0000000495007c0c */ /* 0x000fe4000bfa6270 */
[----:B0-----:R-:W-:-:S04]  /*21fd0*/  @!P0 LEA R4, P4, R187, R2, 0x2 ;  /* 0x00000002bb048211 */ /* 0x001fc800078810ff */
[-C--:B------:R-:W-:Y:S02]  /*21fe0*/  @!P0 LEA.HI.X R5, R187, R3.reuse, R188, 0x2, P4 ;  /* 0x00000003bb058211 */ /* 0x080fe400020f14bc */
[----:B------:R-:W-:Y:S02]  /*21ff0*/  ISETP.GE.AND P4, PT, R147, UR4, PT ;  /* 0x0000000493007c0c */ /* 0x000fe4000bf86270 */
[-C--:B---3--:R-:W-:Y:S01]  /*22000*/  @!P1 LEA R6, P3, R185, R2.reuse, 0x2 ;  /* 0x00000002b9069211 */ /* 0x088fe200078610ff */
[----:B------:R0:W-:Y:S01]  /*22010*/  @!P0 ST.E.64 desc[UR6][R4.64], R72 ;  /* 0x0000004804008985 */ /* 0x0001e2000c101b06 */
[----:B----4-:R-:W-:Y:S02]  /*22020*/  @!P2 LEA R8, P6, R151, R2, 0x2 ;  /* 0x000000029708a211 */ /* 0x010fe400078c10ff */
[----:B------:R-:W-:Y:S02]  /*22030*/  @!P1 LEA.HI.X R7, R185, R3, R186, 0x2, P3 ;  /* 0x00000003b9079211 */ /* 0x000fe400018f14ba */
[----:B------:R-:W-:-:S02]  /*22040*/  ISETP.GE.AND P3, PT, R145, UR4, PT ;  /* 0x0000000491007c0c */ /* 0x000fc4000bf66270 */
[----:B------:R-:W-:Y:S01]  /*22050*/  @!P2 LEA.HI.X R9, R151, R3, R184, 0x2, P6 ;  /* 0x000000039709a211 */ /* 0x000fe200030f14b8 */
[----:B------:R3:W-:Y:S01]  /*22060*/  @!P1 ST.E.64 desc[UR6][R6.64], R76 ;  /* 0x0000004c06009985 */ /* 0x0007e2000c101b06 */
[----:B------:R-:W-:-:S03]  /*22070*/  ISETP.GE.AND P1, PT, R141, UR4, PT ;  /* 0x000000048d007c0c */ /* 0x000fc6000bf26270 */
[----:B------:R4:W-:Y:S01]  /*22080*/  @!P2 ST.E.64 desc[UR6][R8.64], R78 ;  /* 0x0000004e0800a985 */ /* 0x0009e2000c101b06 */
[----:B------:R-:W-:Y:S02]  /*22090*/  ISETP.GE.AND P2, PT, R143, UR4, PT ;  /* 0x000000048f007c0c */ /* 0x000fe4000bf46270 */
[----:B0-----:R-:W-:-:S04]  /*220a0*/  @!P5 LEA R4, P6, R149, R2, 0x2 ;  /* 0x000000029504d211 */ /* 0x001fc800078c10ff */
[----:B------:R-:W-:Y:S02]  /*220b0*/  @!P5 LEA.HI.X R5, R149, R3, R150, 0x2, P6 ;  /* 0x000000039505d211 */ /* 0x000fe400030f1496 */
[----:B---3--:R-:W-:-:S03]  /*220c0*/  @!P4 LEA R6, P0, R147, R2, 0x2 ;  /* 0x000000029306c211 */ /* 0x008fc600078010ff */
[----:B------:R0:W-:Y:S01]  /*220d0*/  @!P5 ST.E.64 desc[UR6][R4.64], R80 ;  /* 0x000000500400d985 */ /* 0x0001e2000c101b06 */
[----:B------:R-:W-:Y:S02]  /*220e0*/  ISETP.GE.AND P5, PT, R137, UR4, PT ;  /* 0x0000000489007c0c */ /* 0x000fe4000bfa6270 */
[-C--:B------:R-:W-:Y:S02]  /*220f0*/  @!P4 LEA.HI.X R7, R147, R3.reuse, R148, 0x2, P0 ;  /* 0x000000039307c211 */ /* 0x080fe400000f1494 */
[----:B------:R-:W-:Y:S02]  /*22100*/  ISETP.GE.AND P0, PT, R139, UR4, PT ;  /* 0x000000048b007c0c */ /* 0x000fe4000bf06270 */
[----:B----4-:R-:W-:Y:S01]  /*22110*/  @!P3 LEA R8, P6, R145, R2, 0x2 ;  /* 0x000000029108b211 */ /* 0x010fe200078c10ff */
[----:B------:R3:W-:Y:S01]  /*22120*/  @!P4 ST.E.64 desc[UR6][R6.64], R82 ;  /* 0x000000520600c985 */ /* 0x0007e2000c101b06 */
[----:B------:R-:W-:Y:S02]  /*22130*/  ISETP.GE.AND P4, PT, R135, UR4, PT ;  /* 0x0000000487007c0c */ /* 0x000fe4000bf86270 */
[----:B------:R-:W-:-:S02]  /*22140*/  @!P3 LEA.HI.X R9, R145, R3, R146, 0x2, P6 ;  /* 0x000000039109b211 */ /* 0x000fc400030f1492 */
[----:B0-----:R-:W-:-:S03]  /*22150*/  @!P2 LEA R4, P6, R143, R2, 0x2 ;  /* 0x000000028f04a211 */ /* 0x001fc600078c10ff */
[----:B------:R0:W-:Y:S01]  /*22160*/  @!P3 ST.E.64 desc[UR6][R8.64], R84 ;  /* 0x000000540800b985 */ /* 0x0001e2000c101b06 */
[----:B------:R-:W-:Y:S02]  /*22170*/  @!P2 LEA.HI.X R5, R143, R3, R144, 0x2, P6 ;  /* 0x000000038f05a211 */ /* 0x000fe400030f1490 */
[----:B---3--:R-:W-:-:S03]  /*22180*/  @!P1 LEA R6, P3, R141, R2, 0x2 ;  /* 0x000000028d069211 */ /* 0x008fc600078610ff */
[----:B------:R3:W-:Y:S01]  /*22190*/  @!P2 ST.E.64 desc[UR6][R4.64], R86 ;  /* 0x000000560400a985 */ /* 0x0007e2000c101b06 */
[-C--:B------:R-:W-:Y:S02]  /*221a0*/  @!P1 LEA.HI.X R7, R141, R3.reuse, R142, 0x2, P3 ;  /* 0x000000038d079211 */ /* 0x080fe400018f148e */
[----:B------:R-:W-:Y:S02]  /*221b0*/  ISETP.GE.AND P3, PT, R133, UR4, PT ;  /* 0x0000000485007c0c */ /* 0x000fe4000bf66270 */
[CC--:B0-----:R-:W-:Y:S01]  /*221c0*/  @!P0 LEA R8, P6, R139.reuse, R2.reuse, 0x2 ;  /* 0x000000028b088211 */ /* 0x0c1fe200078c10ff */
[----:B------:R0:W-:Y:S03]  /*221d0*/  @!P1 ST.E.64 desc[UR6][R6.64], R88 ;  /* 0x0000005806009985 */ /* 0x0001e6000c101b06 */
[----:B------:R-:W-:Y:S02]  /*221e0*/  @!P0 LEA.HI.X R9, R139, R3, R140, 0x2, P6 ;  /* 0x000000038b098211 */ /* 0x000fe400030f148c */
[----:B---3--:R-:W-:-:S03]  /*221f0*/  @!P5 LEA R4, P1, R137, R2, 0x2 ;  /* 0x000000028904d211 */ /* 0x008fc600078210ff */
[----:B------:R3:W-:Y:S01]  /*22200*/  @!P0 ST.E.64 desc[UR6][R8.64], R90 ;  /* 0x0000005a08008985 */ /* 0x0007e2000c101b06 */
[----:B------:R-:W-:Y:S02]  /*22210*/  ISETP.GE.AND P0, PT, R128, UR4, PT ;  /* 0x0000000480007c0c */ /* 0x000fe4000bf06270 */
[-C--:B------:R-:W-:Y:S02]  /*22220*/  @!P5 LEA.HI.X R5, R137, R3.reuse, R138, 0x2, P1 ;  /* 0x000000038905d211 */ /* 0x080fe400008f148a */
[----:B------:R-:W-:Y:S02]  /*22230*/  ISETP.GE.AND P1, PT, R126, UR4, PT ;  /* 0x000000047e007c0c */ /* 0x000fe4000bf26270 */
[C---:B0-----:R-:W-:Y:S01]  /*22240*/  @!P4 LEA R6, P2, R135.reuse, R2, 0x2 ;  /* 0x000000028706c211 */ /* 0x041fe200078410ff */
[----:B------:R0:W-:Y:S03]  /*22250*/  @!P5 ST.E.64 desc[UR6][R4.64], R92 ;  /* 0x0000005c0400d985 */ /* 0x0001e6000c101b06 */
[----:B------:R-:W-:-:S02]  /*22260*/  @!P4 LEA.HI.X R7, R135, R3, R136, 0x2, P2 ;  /* 0x000000038707c211 */ /* 0x000fc400010f1488 */
[----:B------:R-:W-:Y:S02]  /*22270*/  ISETP.GE.AND P2, PT, R120, UR4, PT ;  /* 0x0000000478007c0c */ /* 0x000fe4000bf46270 */
[CC--:B---3--:R-:W-:Y:S01]  /*22280*/  @!P3 LEA R8, P6, R133.reuse, R2.reuse, 0x2 ;  /* 0x000000028508b211 */ /* 0x0c8fe200078c10ff */
[----:B------:R3:W-:Y:S01]  /*22290*/  @!P4 ST.E.64 desc[UR6][R6.64], R94 ;  /* 0x0000005e0600c985 */ /* 0x0007e2000c101b06 */
[----:B------:R-:W-:Y:S02]  /*222a0*/  ISETP.GE.AND P4, PT, R124, UR4, PT ;  /* 0x000000047c007c0c */ /* 0x000fe4000bf86270 */
[----:B------:R-:W-:Y:S02]  /*222b0*/  @!P3 LEA.HI.X R9, R133, R3, R134, 0x2, P6 ;  /* 0x000000038509b211 */ /* 0x000fe400030f1486 */
[----:B0-----:R-:W-:-:S03]  /*222c0*/  @!P1 LEA R4, P6, R126, R2, 0x2 ;  /* 0x000000027e049211 */ /* 0x001fc600078c10ff */
[----:B------:R0:W-:Y:S01]  /*222d0*/  @!P3 ST.E.64 desc[UR6][R8.64], R96 ;  /* 0x000000600800b985 */ /* 0x0001e2000c101b06 */
[----:B------:R-:W-:Y:S02]  /*222e0*/  ISETP.GE.AND P3, PT, R122, UR4, PT ;  /* 0x000000047a007c0c */ /* 0x000fe4000bf66270 */
[----:B------:R-:W-:Y:S02]  /*222f0*/  @!P1 LEA.HI.X R5, R126, R3, R127, 0x2, P6 ;  /* 0x000000037e059211 */ /* 0x000fe400030f147f */
[----:B---3--:R-:W-:-:S04]  /*22300*/  @!P0 LEA R6, P5, R128, R2, 0x2 ;  /* 0x0000000280068211 */ /* 0x008fc800078a10ff */
[----:B------:R-:W-:Y:S02]  /*22310*/  @!P0 LEA.HI.X R7, R128, R3, R132, 0x2, P5 ;  /* 0x0000000380078211 */ /* 0x000fe400028f1484 */
[----:B------:R-:W-:-:S03]  /*22320*/  ISETP.GE.AND P5, PT, R118, UR4, PT ;  /* 0x0000000476007c0c */ /* 0x000fc6000bfa6270 */
[----:B------:R3:W-:Y:S04]  /*22330*/  @!P0 ST.E.64 desc[UR6][R6.64], R98 ;  /* 0x0000006206008985 */ /* 0x0007e8000c101b06 */
[----:B------:R4:W-:Y:S01]  /*22340*/  @!P1 ST.E.64 desc[UR6][R4.64], R100 ;  /* 0x0000006404009985 */ /* 0x0009e2000c101b06 */
[----:B0-----:R-:W-:-:S04]  /*22350*/  @!P2 LEA R8, P1, R120, R2, 0x2 ;  /* 0x000000027808a211 */ /* 0x001fc800078210ff */
[----:B------:R-:W-:Y:S02]  /*22360*/  @!P2 LEA.HI.X R9, R120, R3, R121, 0x2, P1 ;  /* 0x000000037809a211 */ /* 0x000fe400008f1479 */
[----:B---3--:R-:W-:-:S04]  /*22370*/  @!P4 LEA R6, P0, R124, R2, 0x2 ;  /* 0x000000027c06c211 */ /* 0x008fc800078010ff */
[-C--:B------:R-:W-:Y:S02]  /*22380*/  @!P4 LEA.HI.X R7, R124, R3.reuse, R125, 0x2, P0 ;  /* 0x000000037c07c211 */ /* 0x080fe400000f147d */
[-C--:B------:R-:W-:Y:S02]  /*22390*/  @!P5 LEA R10, P0, R118, R2.reuse, 0x2 ;  /* 0x00000002760ad211 */ /* 0x080fe400078010ff */
[----:B----4-:R-:W-:Y:S01]  /*223a0*/  @!P3 LEA R4, P6, R122, R2, 0x2 ;  /* 0x000000027a04b211 */ /* 0x010fe200078c10ff */
[----:B------:R0:W-:Y:S01]  /*223b0*/  @!P4 ST.E.64 desc[UR6][R6.64], R102 ;  /* 0x000000660600c985 */ /* 0x0001e2000c101b06 */
[-C--:B------:R-:W-:Y:S02]  /*223c0*/  @!P5 LEA.HI.X R11, R118, R3.reuse, R119, 0x2, P0 ;  /* 0x00000003760bd211 */ /* 0x080fe400000f1477 */
[----:B------:R-:W-:Y:S02]  /*223d0*/  ISETP.GE.AND P0, PT, R116, UR4, PT ;  /* 0x0000000474007c0c */ /* 0x000fe4000bf06270 */
[----:B------:R-:W-:-:S05]  /*223e0*/  @!P3 LEA.HI.X R5, R122, R3, R123, 0x2, P6 ;  /* 0x000000037a05b211 */ /* 0x000fca00030f147b */
[----:B------:R0:W-:Y:S04]  /*223f0*/  @!P3 ST.E.64 desc[UR6][R4.64], R104 ;  /* 0x000000680400b985 */ /* 0x0001e8000c101b06 */
[----:B------:R0:W-:Y:S04]  /*22400*/  @!P2 ST.E.64 desc[UR6][R8.64], R106 ;  /* 0x0000006a0800a985 */ /* 0x0001e8000c101b06 */
[----:B------:R0:W-:Y:S01]  /*22410*/  @!P5 ST.E.64 desc[UR6][R10.64], R108 ;  /* 0x0000006c0a00d985 */ /* 0x0001e2000c101b06 */
[----:B------:R-:W-:Y:S05]  /*22420*/  @P0 BRA `(.L_x_667) ;  /* 0x0000000c00bc0947 */ /* 0x000fea0003800000 */
[----:B------:R-:W-:Y:S01]  /*22430*/  LEA R2, P0, R116, R2, 0x2 ;  /* 0x0000000274027211 */ /* 0x000fe200078010ff */
[----:B------:R-:W-:-:S03]  /*22440*/  ULDC.64 UR4, c[0x0][0x208] ;  /* 0x0000820000047ab9 */ /* 0x000fc60000000a00 */
[----:B------:R-:W-:-:S05]  /*22450*/  LEA.HI.X R3, R116, R3, R117, 0x2, P0 ;  /* 0x0000000374037211 */ /* 0x000fca00000f1475 */
[----:B------:R3:W-:Y:S01]  /*22460*/  ST.E.64 desc[UR4][R2.64], R110 ;  /* 0x0000006e02007985 */ /* 0x0007e2000c101b04 */
[----:B------:R-:W-:Y:S05]  /*22470*/  BRA `(.L_x_667) ;  /* 0x0000000c00a87947 */ /* 0x000fea0003800000 */
.L_x_658:
[----:B------:R-:W2:Y:S01]  /*22480*/  LDL.LU R4, [R1+0x7c] ;  /* 0x00007c0001047983 */ /* 0x000ea20000300800 */
[----:B------:R-:W-:Y:S01]  /*22490*/  ULDC.64 UR6, c[0x0][0xc08] ;  /* 0x0003020000067ab9 */ /* 0x000fe20000000a00 */
[----:B------:R-:W-:Y:S02]  /*224a0*/  ULDC.64 UR4, c[0x0][0xc00] ;  /* 0x0003000000047ab9 */ /* 0x000fe40000000a00 */
[----:B0-----:R-:W3:Y:S04]  /*224b0*/  LDL.LU R0, [R1+0x80] ;  /* 0x0000800001007983 */ /* 0x001ee80000300800 */
[----:B------:R-:W4:Y:S01]  /*224c0*/  LDL R8, [R1+0x74] ;  /* 0x0000740001087983 */ /* 0x000f220000100800 */
[----:B------:R-:W-:Y:S01]  /*224d0*/  ISETP.NE.U32.AND P1, PT, RZ, UR6, PT ;  /* 0x00000006ff007c0c */ /* 0x000fe2000bf25070 */
[----:B------:R-:W-:Y:S01]  /*224e0*/  ULDC.64 UR8, c[0x0][0x208] ;  /* 0x0000820000087ab9 */ /* 0x000fe20000000a00 */
[----:B------:R-:W-:-:S02]  /*224f0*/  ISETP.NE.U32.AND P0, PT, RZ, UR4, PT ;  /* 0x00000004ff007c0c */ /* 0x000fc4000bf05070 */
[----:B------:R-:W-:Y:S01]  /*22500*/  ISETP.NE.AND.EX P1, PT, RZ, UR7, PT, P1 ;  /* 0x00000007ff007c0c */ /* 0x000fe2000bf25310 */
[----:B------:R-:W0:Y:S01]  /*22510*/  S2R R6, SR_TID.X ;  /* 0x0000000000067919 */ /* 0x000e220000002100 */
[----:B------:R-:W-:Y:S02]  /*22520*/  ISETP.NE.AND.EX P0, PT, RZ, UR5, PT, P0 ;  /* 0x00000005ff007c0c */ /* 0x000fe4000bf05300 */
[----:B------:R-:W-:Y:S01]  /*22530*/  MOV R15, RZ ;  /* 0x000000ff000f7202 */ /* 0x000fe20000000f00 */
[----:B0-----:R-:W-:-:S05]  /*22540*/  VIADD R7, R6, 0xffffff80 ;  /* 0xffffff8006077836 */ /* 0x001fca0000000000 */
[----:B------:R-:W-:Y:S02]  /*22550*/  ISETP.GT.AND P3, PT, R7, 0x7f, PT ;  /* 0x0000007f0700780c */ /* 0x000fe40003f64270 */
[----:B--2---:R-:W-:-:S04]  /*22560*/  IADD3 R2, P2, R4, UR4, RZ ;  /* 0x0000000404027c10 */ /* 0x004fc8000ff5e0ff */
[----:B---3--:R-:W-:Y:S02]  /*22570*/  IADD3.X R3, R0, UR5, RZ, P2, !PT ;  /* 0x0000000500037c10 */ /* 0x008fe400097fe4ff */
[----:B------:R-:W-:Y:S01]  /*22580*/  @P1 IADD3 R4, P2, R4, UR6, RZ ;  /* 0x0000000604041c10 */ /* 0x000fe2000ff5e0ff */
[----:B------:R-:W-:Y:S02]  /*22590*/  ULDC UR4, c[0x0][0xa88] ;  /* 0x0002a20000047ab9 */ /* 0x000fe40000000800 */
[----:B------:R0:W5:Y:S01]  /*225a0*/  @P0 LDG.E R15, desc[UR8][R2.64] ;  /* 0x00000008020f0981 */ /* 0x000162000c1e1900 */
[----:B------:R-:W-:Y:S01]  /*225b0*/  @P1 IADD3.X R5, R0, UR7, RZ, P2, !PT ;  /* 0x0000000700051c10 */ /* 0x000fe200097fe4ff */
[----:B------:R-:W-:Y:S01]  /*225c0*/  IMAD.U32 R0, RZ, RZ, UR4 ;  /* 0x00000004ff007e24 */ /* 0x000fe2000f8e00ff */
[----:B----4-:R-:W-:-:S05]  /*225d0*/  ISETP.NE.AND P2, PT, R8, RZ, PT ;  /* 0x000000ff0800720c */ /* 0x010fca0003f45270 */
[----:B------:R0:W5:Y:S08]  /*225e0*/  @P1 LDG.E R0, desc[UR8][R4.64] ;  /* 0x0000000804001981 */ /* 0x000170000c1e1900 */
[----:B------:R-:W2:Y:S02]  /*225f0*/  @!P2 LDC R8, c[0x0][0xad4] ;  /* 0x0002b500ff08ab82 */ /* 0x000ea40000000800 */
[----:B--2---:R0:W-:Y:S01]  /*22600*/  @!P2 STL [R1+0x74], R8 ;  /* 0x000074080100a387 */ /* 0x0041e20000100800 */
[----:B------:R-:W-:Y:S01]  /*22610*/  ISETP.GT.AND P2, PT, R8, 0x1, PT ;  /* 0x000000010800780c */ /* 0x000fe20003f44270 */
[----:B------:R-:W-:-:S12]  /*22620*/  @P1 BRA `(.L_x_670) ;  /* 0x0000000000141947 */ /* 0x000fd80003800000 */
[----:B------:R-:W-:Y:S05]  /*22630*/  @!P0 BRA `(.L_x_670) ;  /* 0x0000000000108947 */ /* 0x000fea0003800000 */
[----:B------:R-:W-:Y:S02]  /*22640*/  ULDC.64 UR4, c[0x0][0x208] ;  /* 0x0000820000047ab9 */ /* 0x000fe40000000a00 */
[----:B0-----:R-:W2:Y:S04]  /*22650*/  LDG.E R5, desc[UR4][R2.64] ;  /* 0x0000000402057981 */ /* 0x001ea8000c1e1900 */
[----:B-----5:R-:W2:Y:S02]  /*22660*/  LDG.E R0, desc[UR4][R2.64+0x4] ;  /* 0x0000040402007981 */ /* 0x020ea4000c1e1900 */
[----:B--2---:R-:W-:-:S07]  /*22670*/  IADD3 R0, -R5, R0, RZ ;  /* 0x0000000005007210 */ /* 0x004fce0007ffe1ff */
.L_x_670:
[----:B0-----:R-:W2:Y:S04]  /*22680*/  LDL.LU R3, [R1+0x78] ;  /* 0x0000780001037983 */ /* 0x001ea80000300800 */
[----:B------:R-:W3:Y:S01]  /*22690*/  LDL.LU R2, [R1+0x110] ;  /* 0x0001100001027983 */ /* 0x000ee20000300800 */
[----:B------:R-:W-:Y:S01]  /*226a0*/  BSSY B1, `(.L_x_671) ;  /* 0x0000039000017945 */ /* 0x000fe20003800000 */
[----:B-----5:R-:W-:Y:S02]  /*226b0*/  SHF.R.S32.HI R24, RZ, 0x1f, R15 ;  /* 0x0000001fff187819 */ /* 0x020fe4000001140f */
[----:B--2---:R-:W-:Y:S02]  /*226c0*/  SEL R29, R3, RZ, !P0 ;  /* 0x000000ff031d7207 */ /* 0x004fe40004000000 */
[----:B---3--:R-:W-:Y:S01]  /*226d0*/  SEL R26, R2, RZ, !P0 ;  /* 0x000000ff021a7207 */ /* 0x008fe20004000000 */
[----:B------:R-:W-:Y:S06]  /*226e0*/  @P3 BRA `(.L_x_672) ;  /* 0x0000000000d03947 */ /* 0x000fec0003800000 */
[----:B------:R-:W2:Y:S01]  /*226f0*/  LDL R2, [R1+0x88] ;  /* 0x0000880001027983 */ /* 0x000ea20000100800 */
[----:B------:R-:W0:Y:S02]  /*22700*/  LDC R31, c[0x0][0xbe8] ;  /* 0x0002fa00ff1f7b82 */ /* 0x000e240000000800 */
[----:B0-----:R-:W-:Y:S02]  /*22710*/  IMAD R3, R0, R31, RZ ;  /* 0x0000001f00037224 */ /* 0x001fe400078e02ff */
[----:B--2---:R-:W-:-:S04]  /*22720*/  IMAD R2, R2, 0x80, R6 ;  /* 0x0000008002027824 */ /* 0x004fc800078e0206 */
[----:B------:R-:W-:-:S05]  /*22730*/  VIADD R28, R2, 0xffffff80 ;  /* 0xffffff80021c7836 */ /* 0x000fca0000000000 */
[----:B------:R-:W-:-:S13]  /*22740*/  ISETP.GE.AND P0, PT, R28, R3, PT ;  /* 0x000000031c00720c */ /* 0x000fda0003f06270 */
[----:B------:R-:W-:Y:S05]  /*22750*/  @P0 BRA `(.L_x_672) ;  /* 0x0000000000b40947 */ /* 0x000fea0003800000 */
[----:B------:R-:W2:Y:S01]  /*22760*/  LDL.LU R30, [R1+0x8c] ;  /* 0x00008c00011e7983 */ /* 0x000ea20000300800 */
[----:B------:R-:W-:Y:S01]  /*22770*/  ISETP.GT.AND P0, PT, R8, 0x1, PT ;  /* 0x000000010800780c */ /* 0x000fe20003f04270 */
[----:B------:R-:W-:Y:S01]  /*22780*/  IMAD.MOV.U32 R21, RZ, RZ, R28 ;  /* 0x000000ffff157224 */ /* 0x000fe200078e001c */
[----:B------:R-:W-:Y:S01]  /*22790*/  MOV R20, 0x9b8 ;  /* 0x000009b800147802 */ /* 0x000fe20000000f00 */
[----:B------:R-:W0:Y:S01]  /*227a0*/  LDC.64 R8, c[0x0][0xba8] ;  /* 0x0002ea00ff087b82 */ /* 0x000e220000000a00 */
[----:B------:R-:W-:Y:S01]  /*227b0*/  ISETP.NE.AND P1, PT, R31, 0x1, PT ;  /* 0x000000011f00780c */ /* 0x000fe20003f25270 */
[----:B------:R-:W-:Y:S01]  /*227c0*/  ULDC.64 UR4, c[0x0][0x208] ;  /* 0x0000820000047ab9 */ /* 0x000fe20000000a00 */
[----:B------:R-:W-:-:S05]  /*227d0*/  SEL R20, R20, 0x978, P0 ;  /* 0x0000097814147807 */ /* 0x000fca0000000000 */
[----:B------:R-:W3:Y:S08]  /*227e0*/  LDC.64 R2, c[0x0][R20+0x220] ;  /* 0x0000880014027b82 */ /* 0x000ef00000000a00 */
[----:B------:R-:W4:Y:S08]  /*227f0*/  LDC.64 R10, c[0x0][R20+0x218] ;  /* 0x00008600140a7b82 */ /* 0x000f300000000a00 */
[----:B------:R-:W5:Y:S08]  /*22800*/  LDC.64 R4, c[0x0][R20+0x228] ;  /* 0x00008a0014047b82 */ /* 0x000f700000000a00 */
[----:B------:R-:W1:Y:S08]  /*22810*/  @P1 LDC R13, c[0x0][0xbec] ;  /* 0x0002fb00ff0d1b82 */ /* 0x000e700000000800 */
[----:B------:R-:W5:Y:S08]  /*22820*/  LDC.64 R6, c[0x0][R20+0x210] ;  /* 0x0000840014067b82 */ /* 0x000f700000000a00 */
[----:B------:R-:W5:Y:S01]  /*22830*/  @P1 LDC R27, c[0x0][0xbf0] ;  /* 0x0002fc00ff1b1b82 */ /* 0x000f620000000800 */
[----:B-1----:R-:W-:-:S07]  /*22840*/  @P1 IMAD.HI.U32 R14, R28, R13, RZ ;  /* 0x0000000d1c0e1227 */ /* 0x002fce00078e00ff */
[----:B0-----:R-:W0:Y:S01]  /*22850*/  @!P0 LDC R8, c[0x0][0xb50] ;  /* 0x0002d400ff088b82 */ /* 0x001e220000000800 */
[-C--:B---3--:R-:W-:Y:S02]  /*22860*/  IMAD R3, R3, R29.reuse, RZ ;  /* 0x0000001d03037224 */ /* 0x088fe400078e02ff */
[----:B------:R-:W-:-:S05]  /*22870*/  IMAD.WIDE.U32 R12, R2, R29, RZ ;  /* 0x0000001d020c7225 */ /* 0x000fca00078e00ff */
[----:B------:R-:W1:Y:S01]  /*22880*/  @!P0 LDC R9, c[0x0][0xb54] ;  /* 0x0002d500ff098b82 */ /* 0x000e620000000800 */
[-C--:B----4-:R-:W-:Y:S02]  /*22890*/  IMAD R25, R11, R223.reuse, RZ ;  /* 0x000000df0b197224 */ /* 0x090fe400078e02ff */
[----:B------:R-:W-:Y:S01]  /*228a0*/  IMAD.WIDE.U32 R10, R10, R223, RZ ;  /* 0x000000df0a0a7225 */ /* 0x000fe200078e00ff */
[----:B-----5:R-:W-:-:S03]  /*228b0*/  @P1 SHF.R.U32.HI R21, RZ, R27, R14 ;  /* 0x0000001bff151219 */ /* 0x020fc6000001160e */
[----:B------:R-:W-:Y:S01]  /*228c0*/  IMAD R27, R2, R26, R3 ;  /* 0x0000001a021b7224 */ /* 0x000fe200078e0203 */
[----:B------:R-:W-:Y:S01]  /*228d0*/  IADD3 R10, P1, P3, R12, R10, R15 ;  /* 0x0000000a0c0a7210 */ /* 0x000fe20007b3e00f */
[----:B------:R-:W-:Y:S01]  /*228e0*/  IMAD.IADD R25, R11, 0x1, R25 ;  /* 0x000000010b197824 */ /* 0x000fe200078e0219 */
[----:B------:R-:W-:Y:S01]  /*228f0*/  IADD3 R2, -R21, RZ, RZ ;  /* 0x000000ff15027210 */ /* 0x000fe20007ffe1ff */
[----:B------:R-:W-:Y:S01]  /*22900*/  IMAD.IADD R27, R13, 0x1, R27 ;  /* 0x000000010d1b7824 */ /* 0x000fe200078e021b */
[----:B--2---:R-:W-:-:S05]  /*22910*/  SEL R3, R30, RZ, P0 ;  /* 0x000000ff1e037207 */ /* 0x004fca0000000000 */
[-C--:B------:R-:W-:Y:S02]  /*22920*/  IMAD R11, R5, R3.reuse, RZ ;  /* 0x00000003050b7224 */ /* 0x080fe400078e02ff */
[----:B------:R-:W-:-:S04]  /*22930*/  IMAD.WIDE.U32 R4, R4, R3, RZ ;  /* 0x0000000304047225 */ /* 0x000fc800078e00ff */
[----:B------:R-:W-:Y:S01]  /*22940*/  IMAD R3, R31, R2, R28 ;  /* 0x000000021f037224 */ /* 0x000fe200078e021c */
[----:B------:R-:W-:Y:S01]  /*22950*/  IADD3.X R2, R27, R25, R24, P1, P3 ;  /* 0x000000191b027210 */ /* 0x000fe20000fe6418 */
[----:B------:R-:W-:Y:S01]  /*22960*/  IMAD.IADD R11, R5, 0x1, R11 ;  /* 0x00000001050b7824 */ /* 0x000fe200078e020b */
[----:B------:R-:W-:Y:S02]  /*22970*/  IADD3 R4, P0, P1, R21, R10, R4 ;  /* 0x0000000a15047210 */ /* 0x000fe4000791e004 */
[----:B------:R-:W-:-:S04]  /*22980*/  SHF.R.S32.HI R21, RZ, 0x1f, R21 ;  /* 0x0000001fff157819 */ /* 0x000fc80000011415 */
[----:B------:R-:W-:Y:S01]  /*22990*/  IADD3.X R5, R21, R2, R11, P0, P1 ;  /* 0x0000000215057210 */ /* 0x000fe200007e240b */
[-C--:B------:R-:W-:Y:S01]  /*229a0*/  IMAD R2, R7, R3.reuse, RZ ;  /* 0x0000000307027224 */ /* 0x080fe200078e02ff */
[----:B------:R-:W-:Y:S01]  /*229b0*/  SHF.R.S32.HI R11, RZ, 0x1f, R3 ;  /* 0x0000001fff0b7819 */ /* 0x000fe20000011403 */
[----:B------:R-:W-:-:S04]  /*229c0*/  IMAD.WIDE.U32 R4, R6, R3, R4 ;  /* 0x0000000306047225 */ /* 0x000fc800078e0004 */
[----:B------:R-:W-:Y:S01]  /*229d0*/  IMAD R11, R6, R11, R2 ;  /* 0x0000000b060b7224 */ /* 0x000fe200078e0202 */
[----:B0-----:R-:W-:Y:S01]  /*229e0*/  LEA R8, P0, R4, R8, 0x2 ;  /* 0x0000000804087211 */ /* 0x001fe200078010ff */
[----:B------:R-:W-:-:S03]  /*229f0*/  IMAD.MOV.U32 R3, RZ, RZ, -0x800000 ;  /* 0xff800000ff037424 */ /* 0x000fc600078e00ff */
[----:B------:R-:W-:-:S04]  /*22a00*/  IADD3 R2, R5, R11, RZ ;  /* 0x0000000b05027210 */ /* 0x000fc80007ffe0ff */
[----:B-1----:R-:W-:-:S05]  /*22a10*/  LEA.HI.X R9, R4, R9, R2, 0x2, P0 ;  /* 0x0000000904097211 */ /* 0x002fca00000f1402 */
[----:B------:R0:W-:Y:S02]  /*22a20*/  STG.E desc[UR4][R8.64], R3 ;  /* 0x0000000308007986 */ /* 0x0001e4000c101904 */
.L_x_672:
[----:B------:R-:W-:Y:S05]  /*22a30*/  BSYNC B1 ;  /* 0x0000000000017941 */ /* 0x000fea0003800000 */
.L_x_671:
[----:B------:R-:W-:Y:S05]  /*22a40*/  @P2 BRA `(.L_x_667) ;  /* 0x0000000800342947 */ /* 0x000fea0003800000 */
[----:B------:R-:W0:Y:S01]  /*22a50*/  LDL.LU R2, [R1+0x88] ;  /* 0x0000880001027983 */ /* 0x000e220000300800 */
[----:B------:R-:W2:Y:S01]  /*22a60*/  LDC R11, c[0x0][0xbe8] ;  /* 0x0002fa00ff0b7b82 */ /* 0x000ea20000000800 */
[----:B------:R-:W-:Y:S01]  /*22a70*/  ULDC.64 UR4, c[0x0][0xaa0] ;  /* 0x0002a80000047ab9 */ /* 0x000fe20000000a00 */
[----:B------:R-:W-:Y:S01]  /*22a80*/  ULDC.64 UR6, c[0x0][0xaf0] ;  /* 0x0002bc0000067ab9 */ /* 0x000fe20000000a00 */
[----:B------:R-:W3:Y:S01]  /*22a90*/  LDL R4, [R1+0x70] ;  /* 0x0000700001047983 */ /* 0x000ee20000100800 */
[----:B------:R-:W-:Y:S01]  /*22aa0*/  BSSY B1, `(.L_x_673) ;  /* 0x0000042000017945 */ /* 0x000fe20003800000 */
[----:B--2---:R-:W-:-:S13]  /*22ab0*/  ISETP.NE.AND P0, PT, R11, 0x1, PT ;  /* 0x000000010b00780c */ /* 0x004fda0003f05270 */
[----:B------:R-:W2:Y:S08]  /*22ac0*/  @P0 LDC R6, c[0x0][0xbec] ;  /* 0x0002fb00ff060b82 */ /* 0x000eb00000000800 */
[----:B------:R-:W4:Y:S01]  /*22ad0*/  @P0 LDC R7, c[0x0][0xbf0] ;  /* 0x0002fc00ff070b82 */ /* 0x000f220000000800 */
[----:B0-----:R-:W-:Y:S02]  /*22ae0*/  IMAD.MOV.U32 R8, RZ, RZ, R2 ;  /* 0x000000ffff087224 */ /* 0x001fe400078e0002 */
[----:B------:R-:W-:Y:S01]  /*22af0*/  IMAD R2, R24, UR4, RZ ;  /* 0x0000000418027c24 */ /* 0x000fe2000f8e02ff */
[----:B---3--:R-:W-:Y:S01]  /*22b00*/  LEA R4, R4, R224, 0x5 ;  /* 0x000000e004047211 */ /* 0x008fe200078e28ff */
[----:B------:R-:W-:-:S02]  /*22b10*/  IMAD R12, R8, 0x80, R224 ;  /* 0x00000080080c7824 */ /* 0x000fc400078e02e0 */
[C---:B------:R-:W-:Y:S02]  /*22b20*/  IMAD R5, R15.reuse, UR5, R2 ;  /* 0x000000050f057c24 */ /* 0x040fe4000f8e0202 */
[----:B------:R-:W-:Y:S01]  /*22b30*/  IMAD.WIDE.U32 R2, R15, UR4, RZ ;  /* 0x000000040f027c25 */ /* 0x000fe2000f8e00ff */
[----:B------:R-:W-:-:S03]  /*22b40*/  ULDC.64 UR4, c[0x0][0xae8] ;  /* 0x0002ba0000047ab9 */ /* 0x000fc60000000a00 */
[----:B------:R-:W-:Y:S02]  /*22b50*/  IMAD R9, R8, 0x80, R4 ;  /* 0x0000008008097824 */ /* 0x000fe400078e0204 */
[----:B------:R-:W-:Y:S02]  /*22b60*/  IMAD.IADD R3, R3, 0x1, R5 ;  /* 0x0000000103037824 */ /* 0x000fe400078e0205 */
[----:B--2---:R-:W-:Y:S01]  /*22b70*/  @P0 IMAD.HI.U32 R4, R9, R6, RZ ;  /* 0x0000000609040227 */ /* 0x004fe200078e00ff */
[----:B------:R-:W-:-:S03]  /*22b80*/  MOV R5, R9 ;  /* 0x0000000900057202 */ /* 0x000fc60000000f00 */
[----:B------:R-:W-:Y:S01]  /*22b90*/  IMAD.WIDE.U32 R2, R223, UR4, R2 ;  /* 0x00000004df027c25 */ /* 0x000fe2000f8e0002 */
[----:B----4-:R-:W-:-:S03]  /*22ba0*/  @P0 SHF.R.U32.HI R5, RZ, R7, R4 ;  /* 0x00000007ff050219 */ /* 0x010fc60000011604 */
[----:B------:R-:W-:Y:S01]  /*22bb0*/  IMAD R6, R26, UR6, RZ ;  /* 0x000000061a067c24 */ /* 0x000fe2000f8e02ff */
[----:B------:R-:W-:Y:S01]  /*22bc0*/  SHF.R.S32.HI R4, RZ, 0x1f, R5 ;  /* 0x0000001fff047819 */ /* 0x000fe20000011405 */
[----:B------:R-:W-:Y:S01]  /*22bd0*/  IMAD R3, R223, UR5, R3 ;  /* 0x00000005df037c24 */ /* 0x000fe2000f8e0203 */
[----:B------:R-:W-:Y:S01]  /*22be0*/  ULDC.64 UR4, c[0x0][0xae0] ;  /* 0x0002b80000047ab9 */ /* 0x000fe20000000a00 */
[C---:B------:R-:W-:Y:S02]  /*22bf0*/  IMAD R7, R29.reuse, UR7, R6 ;  /* 0x000000071d077c24 */ /* 0x040fe4000f8e0206 */
[----:B------:R-:W-:-:S04]  /*22c00*/  IMAD.WIDE.U32 R2, R29, UR6, R2 ;  /* 0x000000061d027c25 */ /* 0x000fc8000f8e0002 */
[----:B------:R-:W-:Y:S02]  /*22c10*/  IMAD.MOV R6, RZ, RZ, -R5 ;  /* 0x000000ffff067224 */ /* 0x000fe400078e0a05 */
[----:B------:R-:W-:Y:S02]  /*22c20*/  IMAD.IADD R3, R3, 0x1, R7 ;  /* 0x0000000103037824 */ /* 0x000fe400078e0207 */
[----:B------:R-:W-:Y:S02]  /*22c30*/  IMAD R4, R4, UR4, RZ ;  /* 0x0000000404047c24 */ /* 0x000fe4000f8e02ff */
[----:B------:R-:W-:Y:S02]  /*22c40*/  IMAD R7, R11, R6, R9 ;  /* 0x000000060b077224 */ /* 0x000fe400078e0209 */
[C---:B------:R-:W-:Y:S02]  /*22c50*/  IMAD R9, R5.reuse, UR5, R4 ;  /* 0x0000000505097c24 */ /* 0x040fe4000f8e0204 */
[----:B------:R-:W-:Y:S01]  /*22c60*/  IMAD.WIDE.U32 R2, R5, UR4, R2 ;  /* 0x0000000405027c25 */ /* 0x000fe2000f8e0002 */
[----:B------:R-:W-:Y:S01]  /*22c70*/  SHF.R.S32.HI R4, RZ, 0x1f, R7 ;  /* 0x0000001fff047819 */ /* 0x000fe20000011407 */
[----:B------:R-:W-:-:S02]  /*22c80*/  ULDC.64 UR4, c[0x0][0xad8] ;  /* 0x0002b60000047ab9 */ /* 0x000fc40000000a00 */
[----:B------:R-:W-:Y:S01]  /*22c90*/  IMAD R15, R0, R11, RZ ;  /* 0x0000000b000f7224 */ /* 0x000fe200078e02ff */
[----:B------:R-:W-:Y:S01]  /*22ca0*/  IADD3 R3, R3, R9, RZ ;  /* 0x0000000903037210 */ /* 0x000fe20007ffe0ff */
[----:B------:R-:W-:Y:S02]  /*22cb0*/  IMAD R4, R4, UR4, RZ ;  /* 0x0000000404047c24 */ /* 0x000fe4000f8e02ff */
[C---:B------:R-:W-:Y:S01]  /*22cc0*/  VIADD R0, R12.reuse, 0x20 ;  /* 0x000000200c007836 */ /* 0x040fe20000000000 */
[-C--:B------:R-:W-:Y:S01]  /*22cd0*/  ISETP.GE.AND P2, PT, R12, R15.reuse, PT ;  /* 0x0000000f0c00720c */ /* 0x080fe20003f46270 */
[C---:B------:R-:W-:Y:S02]  /*22ce0*/  IMAD R5, R7.reuse, UR5, R4 ;  /* 0x0000000507057c24 */ /* 0x040fe4000f8e0204 */
[----:B------:R-:W-:Y:S01]  /*22cf0*/  IMAD.WIDE.U32 R2, R7, UR4, R2 ;  /* 0x0000000407027c25 */ /* 0x000fe2000f8e0002 */
[----:B------:R-:W-:Y:S01]  /*22d00*/  ULDC.64 UR4, c[0x0][0xa80] ;  /* 0x0002a00000047ab9 */ /* 0x000fe20000000a00 */
[----:B------:R-:W-:-:S02]  /*22d10*/  ISETP.GE.AND P1, PT, R0, R15, PT ;  /* 0x0000000f0000720c */ /* 0x000fc40003f26270 */
[----:B------:R-:W-:Y:S01]  /*22d20*/  IMAD.IADD R3, R3, 0x1, R5 ;  /* 0x0000000103037824 */ /* 0x000fe200078e0205 */
[----:B------:R-:W-:Y:S02]  /*22d30*/  LEA R10, P3, R2, UR4, 0x1 ;  /* 0x00000004020a7c11 */ /* 0x000fe4000f8608ff */
[----:B------:R-:W-:Y:S02]  /*22d40*/  IADD3 R0, R12, 0x40, RZ ;  /* 0x000000400c007810 */ /* 0x000fe40007ffe0ff */
[----:B------:R-:W-:Y:S01]  /*22d50*/  LEA.HI.X R11, R2, UR5, R3, 0x1, P3 ;  /* 0x00000005020b7c11 */ /* 0x000fe200098f0c03 */
[----:B------:R0:W2:Y:S01]  /*22d60*/  SHFL.IDX PT, R13, R10, RZ, 0x181f ;  /* 0x00181fff0a0d7589 */ /* 0x0000a200000e0000 */
[----:B------:R-:W-:-:S03]  /*22d70*/  ISETP.GE.AND P0, PT, R0, R15, PT ;  /* 0x0000000f0000720c */ /* 0x000fc60003f06270 */
[----:B------:R0:W3:Y:S01]  /*22d80*/  SHFL.IDX PT, R9, R11, RZ, 0x181f ;  /* 0x00181fff0b097589 */ /* 0x0000e200000e0000 */
[----:B------:R-:W-:Y:S09]  /*22d90*/  @P2 BRA `(.L_x_674) ;  /* 0x0000000000482947 */ /* 0x000ff20003800000 */
[----:B------:R-:W-:Y:S01]  /*22da0*/  ULDC UR4, c[0x0][0xac8] ;  /* 0x0002b20000047ab9 */ /* 0x000fe20000000800 */
[----:B------:R-:W-:Y:S01]  /*22db0*/  ULDC.64 UR6, c[0x0][0x208] ;  /* 0x0000820000067ab9 */ /* 0x000fe20000000a00 */
[----:B------:R-:W-:Y:S02]  /*22dc0*/  ISETP.GE.AND P5, PT, R16, UR4, PT ;  /* 0x0000000410007c0c */ /* 0x000fe4000bfa6270 */
[----:B------:R-:W-:Y:S02]  /*22dd0*/  ISETP.GE.AND P4, PT, R214, UR4, PT ;  /* 0x00000004d6007c0c */ /* 0x000fe4000bf86270 */
[----:B------:R-:W-:Y:S02]  /*22de0*/  ISETP.GE.AND P3, PT, R19, UR4, PT ;  /* 0x0000000413007c0c */ /* 0x000fe4000bf66270 */
[----:B------:R-:W-:-:S07]  /*22df0*/  ISETP.GE.AND P2, PT, R22, UR4, PT ;  /* 0x0000000416007c0c */ /* 0x000fce000bf46270 */
[----:B--2---:R-:W-:-:S04]  /*22e00*/  @!P5 LEA R2, P6, R16, R13, 0x1 ;  /* 0x0000000d1002d211 */ /* 0x004fc800078c08ff */
[----:B---3--:R-:W-:Y:S02]  /*22e10*/  @!P5 LEA.HI.X R3, R16, R9, R17, 0x1, P6 ;  /* 0x000000091003d211 */ /* 0x008fe400030f0c11 */
        /* <DEDUP_REMOVED lines=10> */
.L_x_674:
[----:B------:R-:W-:Y:S05]  /*22ec0*/  BSYNC B1 ;  /* 0x0000000000017941 */ /* 0x000fea0003800000 */
.L_x_673:
[----:B---34-:R3:W4:Y:S01]  /*22ed0*/  SHFL.IDX PT, R9, R11, 0x1, 0x181f ;  /* 0x00381f000b097f89 */ /* 0x01872200000e0000 */
        /* <DEDUP_REMOVED lines=21> */
.L_x_676:
[----:B------:R-:W-:Y:S05]  /*23030*/  BSYNC B1 ;  /* 0x0000000000017941 */ /* 0x000fea0003800000 */
.L_x_675:
[----:B0---4-:R0:W4:Y:S01]  /*23040*/  SHFL.IDX PT, R9, R11, 0x2, 0x181f ;  /* 0x00581f000b097f89 */ /* 0x01112200000e0000 */
        /* <DEDUP_REMOVED lines=12> */
[----:B----4-:R-:W-:Y:S02]  /*23110*/  @!P3 LEA.HI.X R3, R16, R9, R17, 0x1, P6 ;  /* 0x000000091003b211 */ /* 0x010fe400030f0c11 */
        /* <DEDUP_REMOVED lines=8> */
.L_x_678:
[----:B------:R-:W-:Y:S05]  /*231a0*/  BSYNC B1 ;  /* 0x0000000000017941 */ /* 0x000fea0003800000 */
.L_x_677:
[----:B------:R-:W-:Y:S01]  /*231b0*/  VIADD R0, R12, 0x60 ;  /* 0x000000600c007836 */ /* 0x000fe20000000000 */
[----:B0--3--:R-:W0:Y:S04]  /*231c0*/  SHFL.IDX PT, R11, R11, 0x3, 0x181f ;  /* 0x00781f000b0b7f89 */ /* 0x009e2800000e0000 */
[----:B------:R-:W-:Y:S01]  /*231d0*/  ISETP.GE.AND P0, PT, R0, R15, PT ;  /* 0x0000000f0000720c */ /* 0x000fe20003f06270 */
[----:B----4-:R3:W4:-:S12]  /*231e0*/  SHFL.IDX PT, R9, R10, 0x3, 0x181f ;  /* 0x00781f000a097f89 */ /* 0x01071800000e0000 */
[----:B---3--:R-:W-:Y:S05]  /*231f0*/  @P0 BRA `(.L_x_667) ;  /* 0x0000000000480947 */ /* 0x008fea0003800000 */
[----:B------:R-:W-:Y:S01]  /*23200*/  ULDC UR4, c[0x0][0xac8] ;  /* 0x0002b20000047ab9 */ /* 0x000fe20000000800 */
[----:B------:R-:W-:Y:S01]  /*23210*/  ULDC.64 UR6, c[0x0][0x208] ;  /* 0x0000820000067ab9 */ /* 0x000fe20000000a00 */
[----:B------:R-:W-:Y:S02]  /*23220*/  ISETP.GE.AND P3, PT, R16, UR4, PT ;  /* 0x0000000410007c0c */ /* 0x000fe4000bf66270 */
[----:B------:R-:W-:Y:S02]  /*23230*/  ISETP.GE.AND P2, PT, R214, UR4, PT ;  /* 0x00000004d6007c0c */ /* 0x000fe4000bf46270 */
[----:B------:R-:W-:Y:S02]  /*23240*/  ISETP.GE.AND P1, PT, R19, UR4, PT ;  /* 0x0000000413007c0c */ /* 0x000fe4000bf26270 */
[----:B------:R-:W-:-:S07]  /*23250*/  ISETP.GE.AND P0, PT, R22, UR4, PT ;  /* 0x0000000416007c0c */ /* 0x000fce000bf06270 */
[-C--:B----4-:R-:W-:Y:S02]  /*23260*/  @!P3 LEA R2, P6, R16, R9.reuse, 0x1 ;  /* 0x000000091002b211 */ /* 0x090fe400078c08ff */
[-C--:B------:R-:W-:Y:S02]  /*23270*/  @!P2 LEA R4, P5, R212, R9.reuse, 0x1 ;  /* 0x00000009d404a211 */ /* 0x080fe400078a08ff */
[C---:B------:R-:W-:Y:S02]  /*23280*/  @!P1 LEA R6, P4, R19.reuse, R9, 0x1 ;  /* 0x0000000913069211 */ /* 0x040fe400078808ff */
        /* <DEDUP_REMOVED lines=9> */
.L_x_667:
[----:B------:R-:W-:Y:S05]  /*23320*/  BSYNC B0 ;  /* 0x0000000000007941 */ /* 0x000fea0003800000 */
.L_x_657:
[----:B------:R-:W-:Y:S02]  /*23330*/  ULDC UR4, c[0x0][0xc3c] ;  /* 0x00030f0000047ab9 */ /* 0x000fe40000000800 */
[----:B-1----:R-:W-:-:S13]  /*23340*/  ISETP.GE.AND P0, PT, R131, UR4, PT ;  /* 0x0000000483007c0c */ /* 0x002fda000bf06270 */
[----:B------:R-:W-:Y:S05]  /*23350*/  @!P0 BRA `(.L_x_679) ;  /* 0xfffffde800088947 */ /* 0x000fea000383ffff */
[----:B------:R-:W-:Y:S05]  /*23360*/  BRA `(.L_x_434) ;  /* 0x0000007800807947 */ /* 0x000fea0003800000 */
.L_x_432:
[----:B------:R-:W-:-:S08]  /*23370*/  NOP ;  /* 0x0000000000007918 */ /* 0x000fd00000000000 */
[----:B------:R-:W0:-:S00]  /*23380*/  USETMAXREG.DEALLOC.CTAPOOL 0x28 ;  /* 0x00000028000079c8 */ /* 0x000e0000080e0500 */
[----:B0-----:R-:W-:Y:S02]  /*23390*/  LOP3.LUT R2, R2, 0x3, RZ, 0xc0, !PT ;  /* 0x0000000302027812 */ /* 0x001fe400078ec0ff */
[----:B------:R-:W-:Y:S02]  /*233a0*/  LOP3.LUT R18, R18, 0xffffffbf, RZ, 0xc0, !PT ;  /* 0xffffffbf12127812 */ /* 0x000fe400078ec0ff */
[----:B------:R-:W-:Y:S02]  /*233b0*/  MOV R6, RZ ;  /* 0x000000ff00067202 */ /* 0x000fe40000000f00 */
        /* <DEDUP_REMOVED lines=11> */
.L_x_680:
[----:B------:R-:W-:Y:S01]  /*23470*/  LOP3.LUT R7, R0, 0x1f, RZ, 0xc0, !PT ;  /* 0x0000001f00077812 */ /* 0x000fe200078ec0ff */
[----:B------:R-:W-:Y:S01]  /*23480*/  ULDC UR4, c[0x0][0xc3c] ;  /* 0x00030f0000047ab9 */ /* 0x000fe20000000800 */
[----:B------:R-:W-:Y:S01]  /*23490*/  IMAD.MOV.U32 R9, RZ, RZ, RZ ;  /* 0x000000ffff097224 */ /* 0x000fe200078e00ff */
[----:B------:R-:W-:Y:S01]  /*234a0*/  ULDC.64 UR6, c[0x0][0x208] ;  /* 0x0000820000067ab9 */ /* 0x000fe20000000a00 */
[----:B------:R-:W-:Y:S01]  /*234b0*/  ISETP.NE.AND P0, PT, R7, 0x1f, PT ;  /* 0x0000001f0700780c */ /* 0x000fe20003f05270 */
[----:B------:R-:W-:-:S03]  /*234c0*/  ULDC UR5, c[0x0][0xc38] ;  /* 0x00030e0000057ab9 */ /* 0x000fc60000000800 */
[----:B------:R-:W-:-:S13]  /*234d0*/  ISETP.GE.OR P1, PT, R7, UR4, !P0 ;  /* 0x0000000407007c0c */ /* 0x000fda000c726670 */
[----:B------:R-:W0:Y:S08]  /*234e0*/  @!P1 LDC.64 R4, c[0x0][0xc80] ;  /* 0x00032000ff049b82 */ /* 0x000e300000000a00 */
[----:B------:R-:W1:Y:S01]  /*234f0*/  @!P1 LDC.64 R2, c[0x0][0xc78] ;  /* 0x00031e00ff029b82 */ /* 0x000e620000000a00 */
[----:B0-----:R-:W-:-:S05]  /*23500*/  @!P1 IMAD.WIDE.U32 R4, R7, 0x4, R4 ;  /* 0x0000000407049825 */ /* 0x001fca00078e0004 */
[----:B------:R-:W2:Y:S01]  /*23510*/  @!P1 LDG.E R6, desc[UR6][R4.64] ;  /* 0x0000000604069981 */ /* 0x000ea2000c1e1900 */
[----:B-1----:R-:W-:-:S05]  /*23520*/  @!P1 IMAD.WIDE.U32 R2, R7, 0x4, R2 ;  /* 0x0000000407029825 */ /* 0x002fca00078e0002 */
[----:B------:R-:W2:Y:S01]  /*23530*/  @!P1 LDG.E R9, desc[UR6][R2.64] ;  /* 0x0000000602099981 */ /* 0x000ea2000c1e1900 */
[C---:B------:R-:W-:Y:S02]  /*23540*/  ISETP.NE.AND P1, PT, R7.reuse, RZ, PT ;  /* 0x000000ff0700720c */ /* 0x040fe40003f25270 */
[C---:B------:R-:W-:Y:S02]  /*23550*/  ISETP.GE.U32.AND P2, PT, R7.reuse, 0x2, PT ;  /* 0x000000020700780c */ /* 0x040fe40003f46070 */
[C---:B------:R-:W-:Y:S02]  /*23560*/  ISETP.GE.U32.AND P3, PT, R7.reuse, 0x4, PT ;  /* 0x000000040700780c */ /* 0x040fe40003f66070 */
[C---:B------:R-:W-:Y:S02]  /*23570*/  ISETP.GE.U32.AND P4, PT, R7.reuse, 0x8, PT ;  /* 0x000000080700780c */ /* 0x040fe40003f86070 */
[----:B------:R-:W-:Y:S01]  /*23580*/  ISETP.GE.U32.AND P5, PT, R7, 0x10, PT ;  /* 0x000000100700780c */ /* 0x000fe20003fa6070 */
[----:B------:R-:W0:Y:S01]  /*23590*/  S2UR UR6, SR_CTAID.X ;  /* 0x00000000000679c3 */ /* 0x000e220000002500 */
[----:B------:R-:W-:Y:S01]  /*235a0*/  UMOV UR4, URZ ;  /* 0x0000003f00047c82 */ /* 0x000fe20008000000 */
[----:B--2---:R-:W-:-:S05]  /*235b0*/  IMAD R8, R6, R9, RZ ;  /* 0x0000000906087224 */ /* 0x004fca00078e02ff */
        /* <DEDUP_REMOVED lines=23> */
.L_x_684:
[----:B------:R-:W0:Y:S01]  /*23730*/  LDC R2, c[0x0][0xc3c] ;  /* 0x00030f00ff027b82 */ /* 0x000e220000000800 */
[----:B------:R-:W-:Y:S01]  /*23740*/  UIADD3 UR4, UR4, 0x1f, URZ ;  /* 0x0000001f04047890 */ /* 0x000fe2000fffe03f */
[----:B------:R-:W-:Y:S02]  /*23750*/  ULDC UR7, c[0x0][0xc3c] ;  /* 0x00030f0000077ab9 */ /* 0x000fe40000000800 */
[----:B------:R-:W-:-:S03]  /*23760*/  MOV R27, UR7 ;  /* 0x00000007001b7c02 */ /* 0x000fc60008000f00 */
[----:B0-----:R-:W-:-:S13]  /*23770*/  ISETP.LE.AND P6, PT, R2, UR4, PT ;  /* 0x0000000402007c0c */ /* 0x001fda000bfc3270 */
[----:B------:R-:W-:Y:S05]  /*23780*/  @P6 BRA `(.L_x_683) ;  /* 0x0000000400b06947 */ /* 0x000fea0003800000 */
[----:B------:R-:W-:Y:S01]  /*23790*/  VIADD R9, R7, UR4 ;  /* 0x0000000407097c36 */ /* 0x000fe20008000000 */
[----:B------:R-:W-:Y:S01]  /*237a0*/  ULDC.64 UR8, c[0x0][0x208] ;  /* 0x0000820000087ab9 */ /* 0x000fe20000000a00 */
[----:B------:R-:W-:-:S03]  /*237b0*/  IMAD.MOV.U32 R6, RZ, RZ, RZ ;  /* 0x000000ffff067224 */ /* 0x000fc600078e00ff */
[----:B------:R-:W-:-:S13]  /*237c0*/  ISETP.GE.OR P6, PT, R9, R2, !P0 ;  /* 0x000000020900720c */ /* 0x000fda00047c6670 */
[----:B------:R-:W0:Y:S08]  /*237d0*/  @!P6 LDC.64 R4, c[0x0][0xc80] ;  /* 0x00032000ff04eb82 */ /* 0x000e300000000a00 */
[----:B------:R-:W1:Y:S01]  /*237e0*/  @!P6 LDC.64 R2, c[0x0][0xc78] ;  /* 0x00031e00ff02eb82 */ /* 0x000e620000000a00 */
[----:B0-----:R-:W-:-:S05]  /*237f0*/  @!P6 IMAD.WIDE R4, R9, 0x4, R4 ;  /* 0x000000040904e825 */ /* 0x001fca00078e0204 */
[----:B------:R-:W2:Y:S01]  /*23800*/  @!P6 LDG.E R6, desc[UR8][R4.64] ;  /* 0x000000080406e981 */ /* 0x000ea2000c1e1900 */
[----:B-1----:R-:W-:Y:S01]  /*23810*/  @!P6 IMAD.WIDE R2, R9, 0x4, R2 ;  /* 0x000000040902e825 */ /* 0x002fe200078e0202 */
[----:B------:R-:W-:-:S06]  /*23820*/  MOV R9, RZ ;  /* 0x000000ff00097202 */ /* 0x000fcc0000000f00 */
        /* <DEDUP_REMOVED lines=9> */
[----:B0-----:R-:W-:-:S04]  /*238c0*/  SEL R12, R12, RZ, P3 ;  /* 0x000000ff0c0c7207 */ /* 0x001fc80001800000 */
[----:B------:R-:W-:-:S05]  /*238d0*/  IADD3 R12, R11, R12, RZ ;  /* 0x0000000c0b0c7210 */ /* 0x000fca0007ffe0ff */
[----:B------:R-:W0:Y:S02]  /*238e0*/  SHFL.UP PT, R2, R12, 0x8, RZ ;  /* 0x050000000c027989 */ /* 0x000e2400000e00ff */
[----:B0-----:R-:W-:-:S05]  /*238f0*/  SEL R3, R2, RZ, P4 ;  /* 0x000000ff02037207 */ /* 0x001fca0002000000 */
[----:B------:R-:W-:-:S05]  /*23900*/  IMAD.IADD R3, R12, 0x1, R3 ;  /* 0x000000010c037824 */ /* 0x000fca00078e0203 */
[----:B------:R-:W0:Y:S02]  /*23910*/  SHFL.UP PT, R2, R3, 0x10, RZ ;  /* 0x0600000003027989 */ /* 0x000e2400000e00ff */
[----:B0-----:R-:W-:-:S05]  /*23920*/  SEL R2, R2, RZ, P5 ;  /* 0x000000ff02027207 */ /* 0x001fca0002800000 */
[----:B------:R-:W-:-:S05]  /*23930*/  IMAD.IADD R5, R3, 0x1, R2 ;  /* 0x0000000103057824 */ /* 0x000fca00078e0202 */
[----:B------:R-:W0:Y:S02]  /*23940*/  SHFL.IDX PT, R2, R5, 0x1f, 0x1f ;  /* 0x03e01f0005027f89 */ /* 0x000e2400000e0000 */
[----:B0-----:R-:W-:-:S05]  /*23950*/  IMAD R3, R2, UR5, RZ ;  /* 0x0000000502037c24 */ /* 0x001fca000f8e02ff */
[----:B------:R-:W-:-:S04]  /*23960*/  IADD3 R8, R3, R8, RZ ;  /* 0x0000000803087210 */ /* 0x000fc80007ffe0ff */
[----:B------:R-:W-:-:S13]  /*23970*/  ISETP.GT.AND P6, PT, R8, UR6, PT ;  /* 0x0000000608007c0c */ /* 0x000fda000bfc4270 */
[----:B------:R-:W-:Y:S05]  /*23980*/  @!P6 BRA `(.L_x_684) ;  /* 0xfffffffc0068e947 */ /* 0x000fea000383ffff */
.L_x_682:
[----:B------:R-:W-:Y:S02]  /*23990*/  IMAD.IADD R11, R8, 0x1, -R3 ;  /* 0x00000001080b7824 */ /* 0x000fe400078e0a03 */
[----:B------:R-:W-:Y:S02]  /*239a0*/  IMAD.MOV.U32 R24, RZ, RZ, RZ ;  /* 0x000000ffff187224 */ /* 0x000fe400078e00ff */
        /* <DEDUP_REMOVED lines=12> */
[----:B0-----:R-:W-:Y:S01]  /*23a70*/  IADD3 R12, RZ, -R3, RZ ;  /* 0x80000003ff0c7210 */ /* 0x001fe20007ffe0ff */
[----:B-12---:R-:W-:Y:S06]  /*23a80*/  @!P0 BRA `(.L_x_685) ;  /* 0x0000000000088947 */ /* 0x006fec0003800000 */
[----:B------:R-:W-:-:S06]  /*23a90*/  VIADD R24, R27, 0xffffffff ;  /* 0xffffffff1b187836 */ /* 0x000fcc0000000000 */
[----:B------:R0:W1:Y:S02]  /*23aa0*/  SHFL.IDX PT, R24, R5, R24, 0x1f ;  /* 0x00001f1805187589 */ /* 0x00006400000e0000 */
.L_x_685:
[----:B-1----:R-:W-:Y:S01]  /*23ab0*/  IMAD R24, R24, UR5, R11 ;  /* 0x0000000518187c24 */ /* 0x002fe2000f8e020b */
[----:B------:R-:W-:Y:S01]  /*23ac0*/  MOV R11, R12 ;  /* 0x0000000c000b7202 */ /* 0x000fe20000000f00 */
[----:B------:R-:W-:Y:S01]  /*23ad0*/  IMAD.MOV.U32 R2, RZ, RZ, RZ ;  /* 0x000000ffff027224 */ /* 0x000fe200078e00ff */
[----:B------:R-:W-:Y:S01]  /*23ae0*/  IABS R12, R6 ;  /* 0x00000006000c7213 */ /* 0x000fe20000000000 */
[----:B------:R-:W-:Y:S01]  /*23af0*/  VIADD R27, R27, UR4 ;  /* 0x000000041b1b7c36 */ /* 0x000fe20008000000 */
[----:B------:R-:W-:Y:S01]  /*23b00*/  IADD3 R25, -R24, UR6, RZ ;  /* 0x0000000618197c10 */ /* 0x000fe2000fffe1ff */
[----:B------:R-:W-:Y:S01]  /*23b10*/  IMAD R11, R11, R4, RZ ;  /* 0x000000040b0b7224 */ /* 0x000fe200078e02ff */
[----:B0-----:R-:W-:Y:S01]  /*23b20*/  IABS R5, R9 ;  /* 0x0000000900057213 */ /* 0x001fe20000000000 */
[----:B------:R-:W-:Y:S01]  /*23b30*/  IMAD.MOV R12, RZ, RZ, -R12 ;  /* 0x000000ffff0c7224 */ /* 0x000fe200078e0a0c */
[----:B------:R-:W-:Y:S01]  /*23b40*/  IABS R10, R25 ;  /* 0x00000019000a7213 */ /* 0x000fe20000000000 */
[----:B------:R-:W-:Y:S01]  /*23b50*/  IMAD.HI.U32 R2, R3, R11, R2 ;  /* 0x0000000b03027227 */ /* 0x000fe200078e0002 */
[----:B------:R-:W0:Y:S02]  /*23b60*/  I2F.RP R8, R5 ;  /* 0x0000000500087306 */ /* 0x000e240000209400 */
[----:B------:R-:W-:Y:S01]  /*23b70*/  MOV R3, R10 ;  /* 0x0000000a00037202 */ /* 0x000fe20000000f00 */
[----:B------:R-:W-:-:S04]  /*23b80*/  IMAD.MOV.U32 R10, RZ, RZ, R12 ;  /* 0x000000ffff0a7224 */ /* 0x000fc800078e000c */
[----:B------:R-:W-:-:S04]  /*23b90*/  IMAD.HI.U32 R2, R2, R3, RZ ;  /* 0x0000000302027227 */ /* 0x000fc800078e00ff */
[----:B------:R-:W-:Y:S01]  /*23ba0*/  IMAD R3, R2, R10, R3 ;  /* 0x0000000a02037224 */ /* 0x000fe200078e0203 */
[----:B0-----:R-:W0:Y:S04]  /*23bb0*/  MUFU.RCP R8, R8 ;  /* 0x0000000800087308 */ /* 0x001e280000001000 */
[----:B------:R-:W-:-:S13]  /*23bc0*/  ISETP.GT.U32.AND P1, PT, R4, R3, PT ;  /* 0x000000030400720c */ /* 0x000fda0003f24070 */
[----:B------:R-:W-:Y:S02]  /*23bd0*/  @!P1 IMAD.IADD R3, R3, 0x1, -R4 ;  /* 0x0000000103039824 */ /* 0x000fe400078e0a04 */
[----:B------:R-:W-:Y:S01]  /*23be0*/  @!P1 VIADD R2, R2, 0x1 ;  /* 0x0000000102029836 */ /* 0x000fe20000000000 */
[----:B0-----:R-:W-:Y:S02]  /*23bf0*/  IADD3 R10, R8, 0xffffffe, RZ ;  /* 0x0ffffffe080a7810 */ /* 0x001fe40007ffe0ff */
[----:B------:R-:W-:Y:S02]  /*23c00*/  ISETP.GE.U32.AND P0, PT, R3, R4, PT ;  /* 0x000000040300720c */ /* 0x000fe40003f06070 */
[----:B------:R-:W-:Y:S01]  /*23c10*/  LOP3.LUT R4, R25, R6, RZ, 0x3c, !PT ;  /* 0x0000000619047212 */ /* 0x000fe200078e3cff */
[----:B------:R0:W1:Y:S01]  /*23c20*/  F2I.FTZ.U32.TRUNC.NTZ R3, R10 ;  /* 0x0000000a00037305 */ /* 0x000062000021f000 */
[----:B------:R-:W-:Y:S02]  /*23c30*/  ISETP.NE.AND P1, PT, R6, RZ, PT ;  /* 0x000000ff0600720c */ /* 0x000fe40003f25270 */
[----:B------:R-:W-:-:S02]  /*23c40*/  ISETP.GE.AND P2, PT, R4, RZ, PT ;  /* 0x000000ff0400720c */ /* 0x000fc40003f46270 */
[----:B0-----:R-:W-:-:S05]  /*23c50*/  IABS R10, R9 ;  /* 0x00000009000a7213 */ /* 0x001fca0000000000 */
[----:B------:R-:W-:Y:S01]  /*23c60*/  @P0 VIADD R2, R2, 0x1 ;  /* 0x0000000102020836 */ /* 0x000fe20000000000 */
[----:B------:R-:W-:-:S04]  /*23c70*/  IADD3 R10, RZ, -R10, RZ ;  /* 0x8000000aff0a7210 */ /* 0x000fc80007ffe0ff */
[----:B------:R-:W-:Y:S01]  /*23c80*/  MOV R8, R2 ;  /* 0x0000000200087202 */ /* 0x000fe20000000f00 */
[----:B-1----:R-:W-:-:S04]  /*23c90*/  IMAD.MOV R2, RZ, RZ, -R3 ;  /* 0x000000ffff027224 */ /* 0x002fc800078e0a03 */
[----:B------:R-:W-:Y:S01]  /*23ca0*/  @!P2 IMAD.MOV R8, RZ, RZ, -R8 ;  /* 0x000000ffff08a224 */ /* 0x000fe200078e0a08 */
[----:B------:R-:W-:Y:S01]  /*23cb0*/  @!P1 LOP3.LUT R8, RZ, R6, RZ, 0x33, !PT ;  /* 0x00000006ff089212 */ /* 0x000fe200078e33ff */
[----:B------:R-:W-:Y:S02]  /*23cc0*/  IMAD R11, R2, R5, RZ ;  /* 0x00000005020b7224 */ /* 0x000fe400078e02ff */
[----:B------:R-:W-:Y:S01]  /*23cd0*/  IMAD.MOV.U32 R2, RZ, RZ, RZ ;  /* 0x000000ffff027224 */ /* 0x000fe200078e00ff */
[-C--:B------:R-:W-:Y:S01]  /*23ce0*/  IABS R4, R8.reuse ;  /* 0x0000000800047213 */ /* 0x080fe20000000000 */
[----:B------:R-:W-:Y:S02]  /*23cf0*/  IMAD R6, R6, R8, RZ ;  /* 0x0000000806067224 */ /* 0x000fe400078e02ff */
[----:B------:R-:W-:-:S04]  /*23d00*/  IMAD.HI.U32 R2, R3, R11, R2 ;  /* 0x0000000b03027227 */ /* 0x000fc800078e0002 */
[----:B------:R-:W-:Y:S01]  /*23d10*/  IMAD.MOV.U32 R3, RZ, RZ, R4 ;  /* 0x000000ffff037224 */ /* 0x000fe200078e0004 */
[----:B------:R-:W-:Y:S01]  /*23d20*/  MOV R4, R10 ;  /* 0x0000000a00047202 */ /* 0x000fe20000000f00 */
[----:B------:R-:W-:Y:S02]  /*23d30*/  IMAD.IADD R25, R25, 0x1, -R6 ;  /* 0x0000000119197824 */ /* 0x000fe400078e0a06 */
[----:B------:R-:W-:-:S04]  /*23d40*/  IMAD.HI.U32 R2, R2, R3, RZ ;  /* 0x0000000302027227 */ /* 0x000fc800078e00ff */
[----:B------:R-:W-:Y:S01]  /*23d50*/  IMAD R4, R2, R4, R3 ;  /* 0x0000000402047224 */ /* 0x000fe200078e0203 */
[----:B------:R-:W-:-:S04]  /*23d60*/  LOP3.LUT R3, R8, R9, RZ, 0x3c, !PT ;  /* 0x0000000908037212 */ /* 0x000fc800078e3cff */
[----:B------:R-:W-:Y:S02]  /*23d70*/  ISETP.GT.U32.AND P1, PT, R5, R4, PT ;  /* 0x000000040500720c */ /* 0x000fe40003f24070 */
[----:B------:R-:W-:-:S11]  /*23d80*/  ISETP.GE.AND P2, PT, R3, RZ, PT ;  /* 0x000000ff0300720c */ /* 0x000fd60003f46270 */
[----:B------:R-:W-:Y:S02]  /*23d90*/  @!P1 IMAD.IADD R4, R4, 0x1, -R5 ;  /* 0x0000000104049824 */ /* 0x000fe400078e0a05 */
[----:B------:R-:W-:Y:S01]  /*23da0*/  @!P1 VIADD R2, R2, 0x1 ;  /* 0x0000000102029836 */ /* 0x000fe20000000000 */
[----:B------:R-:W-:Y:S02]  /*23db0*/  ISETP.NE.AND P1, PT, R9, RZ, PT ;  /* 0x000000ff0900720c */ /* 0x000fe40003f25270 */
[----:B------:R-:W-:-:S13]  /*23dc0*/  ISETP.GE.U32.AND P0, PT, R4, R5, PT ;  /* 0x000000050400720c */ /* 0x000fda0003f06070 */
[----:B------:R-:W-:-:S05]  /*23dd0*/  @P0 IADD3 R2, R2, 0x1, RZ ;  /* 0x0000000102020810 */ /* 0x000fca0007ffe0ff */
[----:B------:R-:W-:Y:S01]  /*23de0*/  @!P2 IMAD.MOV R2, RZ, RZ, -R2 ;  /* 0x000000ffff02a224 */ /* 0x000fe200078e0a02 */
[----:B------:R-:W-:-:S05]  /*23df0*/  @!P1 LOP3.LUT R2, RZ, R9, RZ, 0x33, !PT ;  /* 0x00000009ff029212 */ /* 0x000fca00078e33ff */
[----:B------:R-:W-:-:S04]  /*23e00*/  IMAD.MOV R26, RZ, RZ, -R2 ;  /* 0x000000ffff1a7224 */ /* 0x000fc800078e0a02 */
[C---:B------:R-:W-:Y:S01]  /*23e10*/  IMAD R26, R9.reuse, R26, R8 ;  /* 0x0000001a091a7224 */ /* 0x040fe200078e0208 */
[----:B------:R-:W-:-:S04]  /*23e20*/  LEA R9, R9, R2, 0x18 ;  /* 0x0000000209097211 */ /* 0x000fc800078ec0ff */
[----:B------:R-:W-:Y:S01]  /*23e30*/  LEA R26, R26, R9, 0x10 ;  /* 0x000000091a1a7211 */ /* 0x000fe200078e80ff */
[----:B------:R-:W-:Y:S06]  /*23e40*/  BRA `(.L_x_686) ;  /* 0x00000000000c7947 */ /* 0x000fec0003800000 */
.L_x_683:
[----:B------:R-:W-:Y:S01]  /*23e50*/  IMAD.MOV.U32 R25, RZ, RZ, RZ ;  /* 0x000000ffff197224 */ /* 0x000fe200078e00ff */
[----:B------:R-:W-:Y:S01]  /*23e60*/  MOV R26, RZ ;  /* 0x000000ff001a7202 */ /* 0x000fe20000000f00 */
[----:B------:R-:W-:-:S07]  /*23e70*/  IMAD.U32 R24, RZ, RZ, UR6 ;  /* 0x00000006ff187e24 */ /* 0x000fce000f8e00ff */
.L_x_686:
[----:B------:R-:W-:-:S13]  /*23e80*/  ISETP.NE.AND P0, PT, R7, RZ, PT ;  /* 0x000000ff0700720c */ /* 0x000fda0003f05270 */
[----:B------:R-:W0:Y:S01]  /*23e90*/  @!P0 S2R R3, SR_CgaCtaId ;  /* 0x0000000000038919 */ /* 0x000e220000008800 */
[----:B------:R-:W-:-:S04]  /*23ea0*/  @!P0 MOV R2, 0x400 ;  /* 0x0000040000028802 */ /* 0x000fc80000000f00 */
[----:B0-----:R-:W-:-:S05]  /*23eb0*/  @!P0 LEA R2, R3, R2, 0x18 ;  /* 0x0000000203028211 */ /* 0x001fca00078ec0ff */
[----:B------:R1:W-:Y:S01]  /*23ec0*/  @!P0 STS.128 [R2+0x388d0], R24 ;  /* 0x0388d01802008388 */ /* 0x0003e20000000c00 */
[----:B------:R-:W-:Y:S06]  /*23ed0*/  BAR.ARV 0x5, 0x180 ;  /* 0x0146000000007b1d */ /* 0x000fec0000002000 */
.L_x_681:
[----:B------:R2:W-:Y:S01]  /*23ee0*/  STL [R1+0x2c], RZ ;  /* 0x00002cff01007387 */ /* 0x0005e20000100800 */
[----:B------:R-:W-:Y:S01]  /*23ef0*/  ULDC UR4, c[0x0][0xc3c] ;  /* 0x00030f0000047ab9 */ /* 0x000fe20000000800 */
[----:B------:R-:W-:Y:S01]  /*23f00*/  IMAD.MOV.U32 R29, RZ, RZ, 0x1 ;  /* 0x00000001ff1d7424 */ /* 0x000fe200078e00ff */
[----:B0-----:R-:W-:Y:S01]  /*23f10*/  ISETP.GE.AND P0, PT, R27, UR4, PT ;  /* 0x000000041b007c0c */ /* 0x001fe2000bf06270 */
[----:B------:R-:W-:-:S12]  /*23f20*/  IMAD.MOV.U32 R23, RZ, RZ, RZ ;  /* 0x000000ffff177224 */ /* 0x000fd800078e00ff */
[----:B--2---:R-:W-:Y:S05]  /*23f30*/  @P0 BRA `(.L_x_687) ;  /* 0x0000006800b00947 */ /* 0x004fea0003800000 */
[----:B------:R-:W0:Y:S01]  /*23f40*/  S2UR UR5, SR_CgaCtaId ;  /* 0x00000000000579c3 */ /* 0x000e220000008800 */
[----:B------:R2:W-:Y:S01]  /*23f50*/  STL [R1+0x2c], RZ ;  /* 0x00002cff01007387 */ /* 0x0005e20000100800 */
[C---:B------:R-:W-:Y:S01]  /*23f60*/  SHF.L.U32 R34, R0.reuse, 0x3, RZ ;  /* 0x0000000300227819 */ /* 0x040fe200000006ff */
[----:B------:R-:W-:Y:S01]  /*23f70*/  UMOV UR4, 0x400 ;  /* 0x0000040000047882 */ /* 0x000fe20000000000 */
[----:B------:R-:W-:Y:S01]  /*23f80*/  LOP3.LUT R4, R0, 0x7f, RZ, 0xc0, !PT ;  /* 0x0000007f00047812 */ /* 0x000fe200078ec0ff */
[----:B------:R-:W-:Y:S01]  /*23f90*/  BSSY B8, `(.L_x_687) ;  /* 0x00006a6000087945 */ /* 0x000fe20003800000 */
[C---:B------:R-:W-:Y:S01]  /*23fa0*/  LOP3.LUT R3, R34.reuse, 0x1f8, RZ, 0xc0, !PT ;  /* 0x000001f822037812 */ /* 0x040fe200078ec0ff */
[----:B------:R-:W-:Y:S01]  /*23fb0*/  IMAD.MOV.U32 R28, RZ, RZ, RZ ;  /* 0x000000ffff1c7224 */ /* 0x000fe200078e00ff */
[----:B------:R-:W-:Y:S01]  /*23fc0*/  LOP3.LUT R34, R34, 0x38, RZ, 0xc0, !PT ;  /* 0x0000003822227812 */ /* 0x000fe200078ec0ff */
[----:B------:R-:W-:Y:S01]  /*23fd0*/  IMAD.SHL.U32 R33, R4, 0x8, RZ ;  /* 0x0000000804217824 */ /* 0x000fe200078e00ff */
[----:B-1----:R-:W-:Y:S01]  /*23fe0*/  LOP3.LUT R2, R3, 0x38, R0, 0x78, !PT ;  /* 0x0000003803027812 */ /* 0x002fe200078e7800 */
[----:B------:R-:W-:Y:S01]  /*23ff0*/  IMAD.SHL.U32 R0, R0, 0x10, RZ ;  /* 0x0000001000007824 */ /* 0x000fe200078e00ff */
[----:B------:R-:W-:Y:S01]  /*24000*/  MOV R30, 0x1 ;  /* 0x00000001001e7802 */ /* 0x000fe20000000f00 */
[----:B------:R-:W-:Y:S01]  /*24010*/  IMAD.MOV.U32 R23, RZ, RZ, RZ ;  /* 0x000000ffff177224 */ /* 0x000fe200078e00ff */
[----:B------:R-:W-:Y:S01]  /*24020*/  LOP3.LUT R33, R2, 0x200, R33, 0xf8, !PT ;  /* 0x0000020002217812 */ /* 0x000fe200078ef821 */
[----:B------:R-:W-:Y:S01]  /*24030*/  ULDC.64 UR38, c[0x0][0x198] ;  /* 0x0000660000267ab9 */ /* 0x000fe20000000a00 */
[----:B------:R-:W-:Y:S01]  /*24040*/  SHF.R.U32.HI R2, RZ, 0x3, R4 ;  /* 0x00000003ff027819 */ /* 0x000fe20000011604 */
[----:B------:R-:W-:Y:S01]  /*24050*/  ULOP3.LUT UR37, UR60, 0x2, URZ, 0xfc, !UPT ;  /* 0x000000023c257892 */ /* 0x000fe2000f8efc3f */
[----:B------:R-:W-:Y:S01]  /*24060*/  MOV R29, 0x1 ;  /* 0x00000001001d7802 */ /* 0x000fe20000000f00 */
[----:B------:R-:W-:Y:S01]  /*24070*/  ULDC UR36, c[0x0][0xc] ;  /* 0x0000030000247ab9 */ /* 0x000fe20000000800 */
[----:B------:R-:W-:-:S02]  /*24080*/  LOP3.LUT R0, R2, 0x70, R0, 0xf8, !PT ;  /* 0x0000007002007812 */ /* 0x000fc400078ef800 */
[C---:B------:R-:W-:Y:S01]  /*24090*/  LOP3.LUT R2, R34.reuse, 0x40, RZ, 0xfc, !PT ;  /* 0x0000004022027812 */ /* 0x040fe200078efcff */
[----:B0-----:R-:W-:Y:S01]  /*240a0*/  ULEA UR4, UR5, UR4, 0x18 ;  /* 0x0000000405047291 */ /* 0x001fe2000f8ec03f */
[C---:B------:R-:W-:Y:S02]  /*240b0*/  LOP3.LUT R0, R34.reuse, 0x80, RZ, 0xfc, !PT ;  /* 0x0000008022007812 */ /* 0x040fe400078efcff */
[----:B------:R-:W-:-:S03]  /*240c0*/  LOP3.LUT R37, R34, 0xc0, RZ, 0xfc, !PT ;  /* 0x000000c022257812 */ /* 0x000fc600078efcff */
[----:B------:R-:W-:-:S04]  /*240d0*/  IMAD.U32 R16, RZ, RZ, UR4 ;  /* 0x00000004ff107e24 */ /* 0x000fc8000f8e00ff */
[----:B--2---:R-:W-:-:S07]  /*240e0*/  IMAD R36, R33, 0x2, R16 ;  /* 0x0000000221247824 */ /* 0x004fce00078e0210 */
.L_x_798:
[----:B0-----:R-:W0:Y:S01]  /*240f0*/  LDC.64 R2, c[0x0][0xc88] ;  /* 0x00032200ff027b82 */ /* 0x001e220000000a00 */
[----:B------:R-:W-:Y:S01]  /*24100*/  ULDC.64 UR4, c[0x0][0x208] ;  /* 0x0000820000047ab9 */ /* 0x000fe20000000a00 */
[----:B0-----:R-:W-:-:S05]  /*24110*/  IMAD.WIDE R2, R27, 0x4, R2 ;  /* 0x000000041b027825 */ /* 0x001fca00078e0202 */
[----:B--2---:R-:W2:Y:S01]  /*24120*/  LDG.E R31, desc[UR4][R2.64] ;  /* 0x00000004021f7981 */ /* 0x004ea2000c1e1900 */
[----:B------:R-:W-:Y:S05]  /*24130*/  YIELD ;  /* 0x0000000000007946 */ /* 0x000fea0003800000 */
[----:B------:R-:W-:Y:S01]  /*24140*/  ULDC.64 UR4, c[0x0][0xa28] ;  /* 0x00028a0000047ab9 */ /* 0x000fe20000000a00 */
[----:B------:R-:W-:Y:S01]  /*24150*/  ULDC.64 UR8, c[0x0][0xa18] ;  /* 0x0002860000087ab9 */ /* 0x000fe20000000a00 */
[----:B------:R-:W-:Y:S01]  /*24160*/  ISETP.NE.U32.AND P0, PT, RZ, UR4, PT ;  /* 0x00000004ff007c0c */ /* 0x000fe2000bf05070 */
[----:B------:R-:W-:Y:S01]  /*24170*/  ULDC.64 UR10, c[0x0][0x208] ;  /* 0x00008200000a7ab9 */ /* 0x000fe20000000a00 */
[----:B------:R-:W-:Y:S01]  /*24180*/  MOV R11, RZ ;  /* 0x000000ff000b7202 */ /* 0x000fe20000000f00 */
[----:B------:R-:W-:Y:S01]  /*24190*/  ULDC.64 UR6, c[0x0][0xa10] ;  /* 0x0002840000067ab9 */ /* 0x000fe20000000a00 */
[----:B------:R-:W-:-:S02]  /*241a0*/  ISETP.NE.AND.EX P0, PT, RZ, UR5, PT, P0 ;  /* 0x00000005ff007c0c */ /* 0x000fc4000bf05300 */
[----:B--2---:R-:W-:-:S11]  /*241b0*/  SHF.R.S32.HI R0, RZ, 0x1f, R31 ;  /* 0x0000001fff007819 */ /* 0x004fd6000001141f */
[C---:B------:R-:W-:Y:S01]  /*241c0*/  @P0 LEA R2, P1, R31.reuse, UR4, 0x2 ;  /* 0x000000041f020c11 */ /* 0x040fe2000f8210ff */
[C---:B------:R-:W-:Y:S01]  /*241d0*/  IMAD.SHL.U32 R17, R31.reuse, 0x4, RZ ;  /* 0x000000041f117824 */ /* 0x040fe200078e00ff */
[C-C-:B------:R-:W-:Y:S01]  /*241e0*/  SHF.L.U64.HI R19, R31.reuse, 0x2, R0.reuse ;  /* 0x000000021f137819 */ /* 0x140fe20000010200 */
[----:B------:R0:W-:Y:S01]  /*241f0*/  STL [R1+0x20], R0 ;  /* 0x0000200001007387 */ /* 0x0001e20000100800 */
[----:B------:R-:W-:Y:S01]  /*24200*/  @P0 LEA.HI.X R3, R31, UR5, R0, 0x2, P1 ;  /* 0x000000051f030c11 */ /* 0x000fe200088f1400 */
[----:B------:R-:W-:Y:S01]  /*24210*/  ULDC.64 UR4, c[0x0][0xa00] ;  /* 0x0002800000047ab9 */ /* 0x000fe20000000a00 */
[----:B------:R-:W-:-:S03]  /*24220*/  ISETP.NE.U32.AND P1, PT, RZ, UR8, PT ;  /* 0x00000008ff007c0c */ /* 0x000fc6000bf25070 */
[----:B------:R1:W2:Y:S01]  /*24230*/  @P0 LDG.E R11, desc[UR10][R2.64] ;  /* 0x0000000a020b0981 */ /* 0x0002a2000c1e1900 */
[----:B------:R-:W-:Y:S01]  /*24240*/  ISETP.NE.AND.EX P1, PT, RZ, UR9, PT, P1 ;  /* 0x00000009ff007c0c */ /* 0x000fe2000bf25310 */
[----:B------:R-:W-:Y:S01]  /*24250*/  IMAD.MOV.U32 R35, RZ, RZ, RZ ;  /* 0x000000ffff237224 */ /* 0x000fe200078e00ff */
[----:B------:R-:W-:Y:S02]  /*24260*/  ISETP.NE.U32.AND P0, PT, RZ, UR4, PT ;  /* 0x00000004ff007c0c */ /* 0x000fe4000bf05070 */
[----:B------:R-:W-:Y:S02]  /*24270*/  ISETP.NE.U32.AND P2, PT, RZ, UR6, PT ;  /* 0x00000006ff007c0c */ /* 0x000fe4000bf45070 */
[----:B------:R-:W-:Y:S02]  /*24280*/  ISETP.NE.AND.EX P0, PT, RZ, UR5, PT, P0 ;  /* 0x00000005ff007c0c */ /* 0x000fe4000bf05300 */
[----:B------:R-:W-:Y:S02]  /*24290*/  ISETP.NE.AND.EX P2, PT, RZ, UR7, PT, P2 ;  /* 0x00000007ff007c0c */ /* 0x000fe4000bf45320 */
[C---:B-1----:R-:W-:Y:S01]  /*242a0*/  IADD3 R2, P3, R17.reuse, UR4, RZ ;  /* 0x0000000411027c10 */ /* 0x042fe2000ff7e0ff */
[----:B------:R-:W-:Y:S01]  /*242b0*/  ULDC UR4, c[0x0][0x288] ;  /* 0x0000a20000047ab9 */ /* 0x000fe20000000800 */
[----:B------:R-:W-:-:S02]  /*242c0*/  IADD3 R4, P4, R17, UR6, RZ ;  /* 0x0000000611047c10 */ /* 0x000fc4000ff9e0ff */
[----:B------:R-:W-:Y:S02]  /*242d0*/  IADD3.X R3, R19, UR5, RZ, P3, !PT ;  /* 0x0000000513037c10 */ /* 0x000fe40009ffe4ff */
[----:B------:R-:W-:Y:S01]  /*242e0*/  @P1 IADD3 R6, P3, R17, UR8, RZ ;  /* 0x0000000811061c10 */ /* 0x000fe2000ff7e0ff */
[----:B------:R-:W-:Y:S01]  /*242f0*/  IMAD.U32 R8, RZ, RZ, UR4 ;  /* 0x00000004ff087e24 */ /* 0x000fe2000f8e00ff */
[----:B------:R-:W-:Y:S01]  /*24300*/  ULDC.64 UR4, c[0x0][0x418] ;  /* 0x0001060000047ab9 */ /* 0x000fe20000000a00 */
[----:B0-----:R-:W-:Y:S01]  /*24310*/  MOV R0, RZ ;  /* 0x000000ff00007202 */ /* 0x001fe20000000f00 */
[----:B------:R-:W5:Y:S01]  /*24320*/  @P0 LDG.E R35, desc[UR10][R2.64] ;  /* 0x0000000a02230981 */ /* 0x000f62000c1e1900 */
[C---:B------:R-:W-:Y:S02]  /*24330*/  @P1 IADD3.X R7, R19.reuse, UR9, RZ, P3, !PT ;  /* 0x0000000913071c10 */ /* 0x040fe40009ffe4ff */
[----:B------:R-:W-:-:S03]  /*24340*/  IADD3.X R5, R19, UR7, RZ, P4, !PT ;  /* 0x0000000713057c10 */ /* 0x000fc6000a7fe4ff */
[----:B------:R0:W3:Y:S01]  /*24350*/  @P1 LDG.E R8, desc[UR10][R6.64] ;  /* 0x0000000a06081981 */ /* 0x0000e2000c1e1900 */
[----:B------:R-:W-:-:S03]  /*24360*/  UISETP.NE.U32.AND UP0, UPT, UR4, URZ, UPT ;  /* 0x0000003f0400728c */ /* 0x000fc6000bf05070 */
[----:B------:R-:W-:Y:S01]  /*24370*/  ULDC UR4, c[0x0][0x424] ;  /* 0x0001090000047ab9 */ /* 0x000fe20000000800 */
[----:B------:R-:W-:Y:S01]  /*24380*/  UISETP.NE.AND.EX UP0, UPT, UR5, URZ, UPT, UP0 ;  /* 0x0000003f0500728c */ /* 0x000fe2000bf05300 */
[----:B------:R1:W5:Y:S02]  /*24390*/  @P2 LDG.E R0, desc[UR10][R4.64] ;  /* 0x0000000a04002981 */ /* 0x000364000c1e1900 */
[----:B------:R-:W-:Y:S01]  /*243a0*/  ULDC UR5, c[0x0][0x2f0] ;  /* 0x0000bc0000057ab9 */ /* 0x000fe20000000800 */
[----:B------:R-:W-:-:S04]  /*243b0*/  USEL UR4, UR4, 0x1, UP0 ;  /* 0x0000000104047887 */ /* 0x000fc80008000000 */
[----:B------:R-:W-:-:S03]  /*243c0*/  UIMAD UR4, UR4, UR5, URZ ;  /* 0x00000005040472a4 */ /* 0x000fc6000f8e023f */
[----:B------:R-:W-:Y:S02]  /*243d0*/  ULDC UR5, c[0x0][0x348] ;  /* 0x0000d20000057ab9 */ /* 0x000fe40000000800 */
[----:B0-----:R-:W-:Y:S01]  /*243e0*/  IMAD.U32 R6, RZ, RZ, UR5 ;  /* 0x00000005ff067e24 */ /* 0x001fe2000f8e00ff */
[----:B------:R-:W-:Y:S01]  /*243f0*/  MOV R9, UR4 ;  /* 0x0000000400097c02 */ /* 0x000fe20008000f00 */
[----:B--2---:R1:W-:Y:S04]  /*24400*/  STL [R1+0x10], R11 ;  /* 0x0000100b01007387 */ /* 0x0043e80000100800 */
[----:B---3--:R1:W-:Y:S01]  /*24410*/  STL [R1+0x28], R8 ;  /* 0x0000280801007387 */ /* 0x0083e20000100800 */
[----:B------:R-:W-:Y:S05]  /*24420*/  @P1 BRA `(.L_x_688) ;  /* 0x0000000000181947 */ /* 0x000fea0003800000 */
[----:B------:R-:W-:Y:S05]  /*24430*/  @!P0 BRA `(.L_x_688) ;  /* 0x0000000000148947 */ /* 0x000fea0003800000 */
[----:B------:R-:W-:Y:S02]  /*24440*/  ULDC.64 UR4, c[0x0][0x208] ;  /* 0x0000820000047ab9 */ /* 0x000fe40000000a00 */
[----:B-1----:R-:W2:Y:S04]  /*24450*/  LDG.E R8, desc[UR4][R2.64] ;  /* 0x0000000402087981 */ /* 0x002ea8000c1e1900 */
[----:B------:R-:W2:Y:S02]  /*24460*/  LDG.E R7, desc[UR4][R2.64+0x4] ;  /* 0x0000040402077981 */ /* 0x000ea4000c1e1900 */
[----:B--2---:R-:W-:-:S05]  /*24470*/  IMAD.IADD R2, R7, 0x1, -R8 ;  /* 0x0000000107027824 */ /* 0x004fca00078e0a08 */
[----:B------:R0:W-:Y:S02]  /*24480*/  STL [R1+0x28], R2 ;  /* 0x0000280201007387 */ /* 0x0001e40000100800 */
.L_x_688:
[----:B------:R-:W-:Y:S01]  /*24490*/  ULDC.64 UR4, c[0x0][0xa20] ;  /* 0x0002880000047ab9 */ /* 0x000fe20000000a00 */
[C---:B0-----:R-:W-:Y:S01]  /*244a0*/  LOP3.LUT R2, R26.reuse, 0xff000000, RZ, 0xc0, !PT ;  /* 0xff0000001a027812 */ /* 0x041fe200078ec0ff */
[----:B------:R-:W-:Y:S01]  /*244b0*/  IMAD.MOV.U32 R32, RZ, RZ, R31 ;  /* 0x000000ffff207224 */ /* 0x000fe200078e001f */
[----:B------:R-:W-:Y:S02]  /*244c0*/  ISETP.NE.U32.AND P0, PT, RZ, UR4, PT ;  /* 0x00000004ff007c0c */ /* 0x000fe4000bf05070 */
[----:B------:R-:W-:Y:S02]  /*244d0*/  SHF.R.U32.HI R3, RZ, 0x8, R2 ;  /* 0x00000008ff037819 */ /* 0x000fe40000011602 */
[----:B------:R-:W-:Y:S02]  /*244e0*/  ISETP.NE.AND.EX P0, PT, RZ, UR5, PT, P0 ;  /* 0x00000005ff007c0c */ /* 0x000fe4000bf05300 */
[C---:B-1----:R-:W-:Y:S02]  /*244f0*/  LOP3.LUT R8, R26.reuse, 0xff0000, RZ, 0xc0, !PT ;  /* 0x00ff00001a087812 */ /* 0x042fe400078ec0ff */
[----:B------:R-:W-:-:S02]  /*24500*/  LOP3.LUT R26, R26, 0xffff, RZ, 0xc0, !PT ;  /* 0x0000ffff1a1a7812 */ /* 0x000fc400078ec0ff */
[----:B------:R-:W-:-:S07]  /*24510*/  LEA.HI R8, R8, R3, RZ, 0x10 ;  /* 0x0000000308087211 */ /* 0x000fce00078f80ff */
[----:B------:R-:W-:Y:S05]  /*24520*/  @!P0 BRA `(.L_x_689) ;  /* 0x0000000000148947 */ /* 0x000fea0003800000 */
[----:B------:R-:W-:Y:S01]  /*24530*/  IADD3 R2, P0, R17, UR4, RZ ;  /* 0x0000000411027c10 */ /* 0x000fe2000ff1e0ff */
[----:B------:R-:W-:-:S03]  /*24540*/  ULDC.64 UR6, c[0x0][0x208] ;  /* 0x0000820000067ab9 */ /* 0x000fc60000000a00 */
[----:B------:R-:W-:-:S05]  /*24550*/  IADD3.X R3, R19, UR5, RZ, P0, !PT ;  /* 0x0000000513037c10 */ /* 0x000fca00087fe4ff */
[----:B------:R0:W5:Y:S01]  /*24560*/  LDG.E R9, desc[UR6][R2.64] ;  /* 0x0000000602097981 */ /* 0x000162000c1e1900 */
[----:B------:R-:W-:Y:S05]  /*24570*/  BRA `(.L_x_690) ;  /* 0x0000000000287947 */ /* 0x000fea0003800000 */
.L_x_689:
[----:B------:R-:W-:Y:S02]  /*24580*/  ULDC.64 UR4, c[0x0][0xa08] ;  /* 0x0002820000047ab9 */ /* 0x000fe40000000a00 */
[----:B------:R-:W-:-:S04]  /*24590*/  ISETP.NE.U32.AND P0, PT, RZ, UR4, PT ;  /* 0x00000004ff007c0c */ /* 0x000fc8000bf05070 */
[----:B------:R-:W-:-:S13]  /*245a0*/  ISETP.NE.AND.EX P0, PT, RZ, UR5, PT, P0 ;  /* 0x00000005ff007c0c */ /* 0x000fda000bf05300 */
[----:B------:R-:W-:Y:S05]  /*245b0*/  @!P0 BRA `(.L_x_690) ;  /* 0x0000000000188947 */ /* 0x000fea0003800000 */
[----:B------:R-:W0:Y:S01]  /*245c0*/  LDC.64 R2, c[0x0][0xa08] ;  /* 0x00028200ff027b82 */ /* 0x000e220000000a00 */
[----:B------:R-:W-:Y:S01]  /*245d0*/  ULDC.64 UR4, c[0x0][0x208] ;  /* 0x0000820000047ab9 */ /* 0x000fe20000000a00 */
[----:B0-----:R-:W-:-:S05]  /*245e0*/  IMAD.WIDE R2, R32, 0x4, R2 ;  /* 0x0000000420027825 */ /* 0x001fca00078e0202 */
[----:B------:R-:W2:Y:S04]  /*245f0*/  LDG.E R9, desc[UR4][R2.64] ;  /* 0x0000000402097981 */ /* 0x000ea8000c1e1900 */
[----:B------:R-:W2:Y:S02]  /*24600*/  LDG.E R10, desc[UR4][R2.64+0x4] ;  /* 0x00000404020a7981 */ /* 0x000ea4000c1e1900 */
[----:B--2---:R-:W-:-:S07]  /*24610*/  IADD3 R9, -R9, R10, RZ ;  /* 0x0000000a09097210 */ /* 0x004fce0007ffe1ff */
.L_x_690:
[----:B------:R-:W-:Y:S02]  /*24620*/  ULDC.64 UR4, c[0x0][0x208] ;  /* 0x0000820000047ab9 */ /* 0x000fe40000000a00 */
[----:B0-----:R-:W2:Y:S04]  /*24630*/  @P2 LDG.E R2, desc[UR4][R4.64] ;  /* 0x0000000404022981 */ /* 0x001ea8000c1e1900 */
[----:B------:R0:W2:Y:S01]  /*24640*/  @P2 LDG.E R3, desc[UR4][R4.64+0x4] ;  /* 0x0000040404032981 */ /* 0x0000a2000c1e1900 */
[----:B-----5:R-:W-:Y:S01]  /*24650*/  IMAD.IADD R9, R9, 0x1, -R11 ;  /* 0x0000000109097824 */ /* 0x020fe200078e0a0b */
[----:B------:R-:W-:Y:S01]  /*24660*/  BSSY B0, `(.L_x_691) ;  /* 0x000002a000007945 */ /* 0x000fe20003800000 */
[----:B------:R-:W-:Y:S02]  /*24670*/  LOP3.LUT R7, R8, 0xff, RZ, 0xc0, !PT ;  /* 0x000000ff08077812 */ /* 0x000fe400078ec0ff */
[----:B0-----:R-:W-:Y:S01]  /*24680*/  SHF.R.U32.HI R5, RZ, 0x10, R8 ;  /* 0x00000010ff057819 */ /* 0x001fe20000011608 */
[----:B--2---:R-:W-:-:S05]  /*24690*/  @P2 IMAD.IADD R6, R3, 0x1, -R2 ;  /* 0x0000000103062824 */ /* 0x004fca00078e0a02 */
[----:B------:R-:W-:-:S04]  /*246a0*/  IADD3 R3, R9, R6, RZ ;  /* 0x0000000609037210 */ /* 0x000fc80007ffe0ff */
[C---:B------:R-:W-:Y:S01]  /*246b0*/  ISETP.GE.AND P1, PT, R3.reuse, 0x1, PT ;  /* 0x000000010300780c */ /* 0x040fe20003f26270 */
[----:B------:R-:W-:Y:S01]  /*246c0*/  VIADD R2, R3, 0x4f ;  /* 0x0000004f03027836 */ /* 0x000fe20000000000 */
[----:B------:R0:W-:Y:S03]  /*246d0*/  STL [R1+0x8], R3 ;  /* 0x0000080301007387 */ /* 0x0001e60000100800 */
[----:B------:R-:W-:-:S05]  /*246e0*/  IMAD.HI R2, R2, 0x66666667, RZ ;  /* 0x6666666702027827 */ /* 0x000fca00078e02ff */
[----:B0-----:R-:W-:-:S04]  /*246f0*/  SHF.R.U32.HI R3, RZ, 0x1f, R2 ;  /* 0x0000001fff037819 */ /* 0x001fc80000011602 */
[----:B------:R-:W-:Y:S01]  /*24700*/  LEA.HI.SX32 R4, R2, R3, 0x1b ;  /* 0x0000000302047211 */ /* 0x000fe200078fdaff */
[----:B------:R-:W-:Y:S01]  /*24710*/  IMAD.MOV.U32 R3, RZ, RZ, RZ ;  /* 0x000000ffff037224 */ /* 0x000fe200078e00ff */
[----:B------:R-:W-:Y:S06]  /*24720*/  @!P1 BRA `(.L_x_692) ;  /* 0x0000000000749947 */ /* 0x000fec0003800000 */
[----:B------:R-:W-:Y:S01]  /*24730*/  ISETP.NE.AND P0, PT, R5, RZ, PT ;  /* 0x000000ff0500720c */ /* 0x000fe20003f05270 */
[----:B------:R-:W-:-:S03]  /*24740*/  ULDC UR4, c[0x0][0x9f0] ;  /* 0x00027c0000047ab9 */ /* 0x000fc60000000800 */
[----:B------:R-:W-:-:S04]  /*24750*/  SEL R8, R5, UR4, P0 ;  /* 0x0000000405087c07 */ /* 0x000fc80008000000 */
[----:B------:R-:W-:Y:S02]  /*24760*/  IABS R10, R8 ;  /* 0x00000008000a7213 */ /* 0x000fe40000000000 */
[----:B------:R-:W-:Y:S02]  /*24770*/  IADD3 R11, R8, -0x1, R4 ;  /* 0xffffffff080b7810 */ /* 0x000fe40007ffe004 */
[----:B------:R-:W0:Y:S08]  /*24780*/  I2F.RP R2, R10 ;  /* 0x0000000a00027306 */ /* 0x000e300000209400 */
[----:B0-----:R-:W0:Y:S02]  /*24790*/  MUFU.RCP R2, R2 ;  /* 0x0000000200027308 */ /* 0x001e240000001000 */
[----:B0-----:R-:W-:-:S06]  /*247a0*/  IADD3 R2, R2, 0xffffffe, RZ ;  /* 0x0ffffffe02027810 */ /* 0x001fcc0007ffe0ff */
[----:B------:R0:W1:Y:S02]  /*247b0*/  F2I.FTZ.U32.TRUNC.NTZ R3, R2 ;  /* 0x0000000200037305 */ /* 0x000064000021f000 */
[----:B0-----:R-:W-:-:S04]  /*247c0*/  LOP3.LUT R2, R11, R8, RZ, 0x3c, !PT ;  /* 0x000000080b027212 */ /* 0x001fc800078e3cff */
[----:B------:R-:W-:Y:S01]  /*247d0*/  ISETP.GE.AND P4, PT, R2, RZ, PT ;  /* 0x000000ff0200720c */ /* 0x000fe20003f86270 */
[----:B-1----:R-:W-:-:S04]  /*247e0*/  IMAD.MOV R2, RZ, RZ, -R3 ;  /* 0x000000ffff027224 */ /* 0x002fc800078e0a03 */
[----:B------:R-:W-:Y:S02]  /*247f0*/  IMAD R12, R2, R10, RZ ;  /* 0x0000000a020c7224 */ /* 0x000fe400078e02ff */
[----:B------:R-:W-:-:S04]  /*24800*/  IMAD.MOV.U32 R2, RZ, RZ, RZ ;  /* 0x000000ffff027224 */ /* 0x000fc800078e00ff */
[----:B------:R-:W-:Y:S01]  /*24810*/  IMAD.HI.U32 R2, R3, R12, R2 ;  /* 0x0000000c03027227 */ /* 0x000fe200078e0002 */
[----:B------:R-:W-:Y:S02]  /*24820*/  IABS R3, R11 ;  /* 0x0000000b00037213 */ /* 0x000fe40000000000 */
[----:B------:R-:W-:-:S03]  /*24830*/  IABS R11, R8 ;  /* 0x00000008000b7213 */ /* 0x000fc60000000000 */
[----:B------:R-:W-:Y:S01]  /*24840*/  IMAD.HI.U32 R2, R2, R3, RZ ;  /* 0x0000000302027227 */ /* 0x000fe200078e00ff */
[----:B------:R-:W-:-:S05]  /*24850*/  IADD3 R11, RZ, -R11, RZ ;  /* 0x8000000bff0b7210 */ /* 0x000fca0007ffe0ff */
        /* <DEDUP_REMOVED lines=8> */
[----:B------:R-:W-:-:S05]  /*248e0*/  @!P3 LOP3.LUT R2, RZ, R8, RZ, 0x33, !PT ;  /* 0x00000008ff02b212 */ /* 0x000fca00078e33ff */
[----:B------:R-:W-:-:S07]  /*248f0*/  IMAD.MOV.U32 R3, RZ, RZ, R2 ;  /* 0x000000ffff037224 */ /* 0x000fce00078e0002 */
.L_x_692:
[----:B------:R-:W-:Y:S05]  /*24900*/  BSYNC B0 ;  /* 0x0000000000007941 */ /* 0x000fea0003800000 */
.L_x_691:
[-C--:B------:R-:W-:Y:S01]  /*24910*/  IMAD R2, R7, R3.reuse, RZ ;  /* 0x0000000307027224 */ /* 0x080fe200078e02ff */
[----:B------:R-:W-:Y:S04]  /*24920*/  BSSY B0, `(.L_x_693) ;  /* 0x0000191000007945 */ /* 0x000fe80003800000 */
[C---:B------:R-:W-:Y:S01]  /*24930*/  VIADDMNMX R3, R2.reuse, R3, R4, PT ;  /* 0x0000000302037246 */ /* 0x040fe20003800104 */
[----:B------:R-:W-:-:S04]  /*24940*/  IMAD R2, R2, 0x50, -R9 ;  /* 0x0000005002027824 */ /* 0x000fc800078e0a09 */
[----:B------:R-:W-:Y:S01]  /*24950*/  IMAD R3, R3, 0x50, -R9 ;  /* 0x0000005003037824 */ /* 0x000fe200078e0a09 */
[----:B------:R-:W-:-:S04]  /*24960*/  VIMNMX R2, RZ, R2, !PT ;  /* 0x00000002ff027248 */ /* 0x000fc80007fe0100 */
[----:B------:R-:W-:-:S04]  /*24970*/  VIMNMX R3, R3, R6, PT ;  /* 0x0000000603037248 */ /* 0x000fc80003fe0100 */
[----:B------:R-:W-:-:S13]  /*24980*/  ISETP.GT.AND P0, PT, R3, R2, PT ;  /* 0x000000020300720c */ /* 0x000fda0003f04270 */
[----:B------:R-:W-:Y:S01]  /*24990*/  @P0 IADD3 R8, R3, 0x4f, RZ ;  /* 0x0000004f03080810 */ /* 0x000fe20007ffe0ff */
[----:B------:R-:W-:-:S04]  /*249a0*/  IMAD.WIDE.U32 R2, R2, -0x33333333, RZ ;  /* 0xcccccccd02027825 */ /* 0x000fc800078e00ff */
[----:B------:R-:W-:Y:S01]  /*249b0*/  @P0 IMAD.HI R8, R8, 0x66666667, RZ ;  /* 0x6666666708080827 */ /* 0x000fe200078e02ff */
[----:B------:R-:W-:-:S04]  /*249c0*/  SHF.R.U32.HI R6, RZ, 0x6, R3 ;  /* 0x00000006ff067819 */ /* 0x000fc80000011603 */
[----:B------:R-:W-:Y:S01]  /*249d0*/  @P0 SHF.R.U32.HI R2, RZ, 0x1f, R8 ;  /* 0x0000001fff020819 */ /* 0x000fe20000011608 */
[----:B------:R-:W-:-:S03]  /*249e0*/  IMAD.MOV.U32 R3, RZ, RZ, R6 ;  /* 0x000000ffff037224 */ /* 0x000fc600078e0006 */
[----:B------:R-:W-:Y:S02]  /*249f0*/  @P0 LEA.HI.SX32 R3, R8, R2, 0x1b ;  /* 0x0000000208030211 */ /* 0x000fe400078fdaff */
[----:B------:R-:W-:Y:S02]  /*24a00*/  PLOP3.LUT P0, PT, PT, PT, PT, 0x80, 0x0 ;  /* 0x000000000000781c */ /* 0x000fe40003f0f070 */
[----:B------:R-:W-:-:S13]  /*24a10*/  ISETP.GT.AND P3, PT, R3, R6, PT ;  /* 0x000000060300720c */ /* 0x000fda0003f64270 */
[----:B------:R-:W-:Y:S05]  /*24a20*/  @!P3 BRA `(.L_x_694) ;  /* 0x000000180000b947 */ /* 0x000fea0003800000 */
[----:B------:R-:W-:Y:S01]  /*24a30*/  UMOV UR4, 0xffffffff ;  /* 0xffffffff00047882 */ /* 0x000fe20000000000 */
[----:B------:R-:W-:Y:S02]  /*24a40*/  SEL R2, R32, RZ, !P2 ;  /* 0x000000ff20027207 */ /* 0x000fe40005000000 */
[----:B------:R-:W-:Y:S05]  /*24a50*/  BRA.DIV UR4, `(.L_x_695) ;  /* 0x0000007604287947 */ /* 0x000fea000b800000 */
[----:B------:R-:W0:Y:S02]  /*24a60*/  S2R R8, SR_TID.X ;  /* 0x0000000000087919 */ /* 0x000e240000002100 */
[----:B0-----:R-:W-:-:S04]  /*24a70*/  SHF.R.U32.HI R8, RZ, 0x5, R8 ;  /* 0x00000005ff087819 */ /* 0x001fc80000011608 */
[----:B------:R-:W-:-:S05]  /*24a80*/  LOP3.LUT R8, R8, 0x3, RZ, 0xc0, !PT ;  /* 0x0000000308087812 */ /* 0x000fca00078ec0ff */
[----:B------:R0:W1:Y:S02]  /*24a90*/  SHFL.IDX PT, R14, R8, RZ, 0x1f ;  /* 0x00001fff080e7589 */ /* 0x00006400000e0000 */
.L_x_866:
[----:B-1----:R-:W-:Y:S02]  /*24aa0*/  ISETP.NE.AND P0, PT, R14, RZ, PT ;  /* 0x000000ff0e00720c */ /* 0x002fe40003f05270 */
[----:B------:R-:W-:-:S11]  /*24ab0*/  PLOP3.LUT P6, PT, PT, PT, PT, 0x8, 0x0 ;  /* 0x000000000000781c */ /* 0x000fd60003fce170 */
[----:B------:R-:W-:Y:S05]  /*24ac0*/  @P0 BRA `(.L_x_696) ;  /* 0x00000000000c0947 */ /* 0x000fea0003800000 */
[----:B------:R-:W-:-:S03]  /*24ad0*/  UMOV UR4, 0xffffffff ;  /* 0xffffffff00047882 */ /* 0x000fc60000000000 */
[----:B------:R-:W-:Y:S05]  /*24ae0*/  BRA.DIV UR4, `(.L_x_697) ;  /* 0x0000007604387947 */ /* 0x000fea000b800000 */
[----:B------:R-:W-:-:S13]  /*24af0*/  ELECT P6, URZ, PT ;  /* 0x00000000003f782f */ /* 0x000fda00038c0000 */
.L_x_696:
[----:B0-----:R-:W2:Y:S01]  /*24b00*/  LDL R8, [R1+0x2c] ;  /* 0x00002c0001087983 */ /* 0x001ea20000100800 */
[----:B------:R-:W-:Y:S01]  /*24b10*/  BSSY B1, `(.L_x_698) ;  /* 0x0000008000017945 */ /* 0x000fe20003800000 */
[----:B--2---:R-:W-:-:S05]  /*24b20*/  VIADD R8, R8, 0x1 ;  /* 0x0000000108087836 */ /* 0x004fca0000000000 */
[----:B------:R-:W-:-:S04]  /*24b30*/  LEA.HI R9, R8, R8, RZ, 0x1 ;  /* 0x0000000808097211 */ /* 0x000fc800078f08ff */
[----:B------:R-:W-:-:S04]  /*24b40*/  LOP3.LUT R9, R9, 0xfffffffe, RZ, 0xc0, !PT ;  /* 0xfffffffe09097812 */ /* 0x000fc800078ec0ff */
[----:B------:R-:W-:-:S04]  /*24b50*/  IADD3 R8, R8, -R9, RZ ;  /* 0x8000000908087210 */ /* 0x000fc80007ffe0ff */
[----:B------:R-:W-:-:S04]  /*24b60*/  SHF.L.U32 R8, R8, 0x1f, RZ ;  /* 0x0000001f08087819 */ /* 0x000fc800000006ff */
[----:B------:R-:W0:Y:S02]  /*24b70*/  SYNCS.PHASECHK.TRANS64.TRYWAIT P0, [R16+URZ+0x38820], R8 ;  /* 0x03882008100075a7 */ /* 0x000e24000800017f */
[----:B0-----:R-:W-:Y:S05]  /*24b80*/  @!P0 BRA `(.L_x_699) ;  /* 0x0000007400308947 */ /* 0x001fea0003800000 */
.L_x_869:
[----:B------:R-:W-:Y:S05]  /*24b90*/  BSYNC B1 ;  /* 0x0000000000017941 */ /* 0x000fea0003800000 */
.L_x_698:
[----:B------:R-:W-:Y:S04]  /*24ba0*/  BSSY B1, `(.L_x_700) ;  /* 0x00000ab000017945 */ /* 0x000fe80003800000 */
[----:B------:R-:W-:Y:S05]  /*24bb0*/  @!P6 BRA `(.L_x_701) ;  /* 0x0000000800a4e947 */ /* 0x000fea0003800000 */
[----:B------:R-:W-:Y:S01]  /*24bc0*/  IMAD R12, R28, 0x8, R16 ;  /* 0x000000081c0c7824 */ /* 0x000fe200078e0210 */
[----:B------:R-:W-:Y:S01]  /*24bd0*/  SHF.L.U32 R11, R30, 0x1f, RZ ;  /* 0x0000001f1e0b7819 */ /* 0x000fe200000006ff */
[----:B------:R-:W1:Y:S01]  /*24be0*/  S2R R9, SR_TID.X ;  /* 0x0000000000097919 */ /* 0x000e620000002100 */
[----:B------:R-:W-:Y:S02]  /*24bf0*/  BSSY B2, `(.L_x_702) ;  /* 0x0000005000027945 */ /* 0x000fe40003800000 */
[----:B------:R-:W2:Y:S01]  /*24c00*/  SYNCS.PHASECHK.TRANS64.TRYWAIT P0, [R12+URZ+0x388a0], R11 ;  /* 0x0388a00b0c0075a7 */ /* 0x000ea2000800017f */
[----:B-1----:R-:W-:-:S04]  /*24c10*/  LOP3.LUT R9, R9, 0x7f, RZ, 0xc0, !PT ;  /* 0x0000007f09097812 */ /* 0x002fc800078ec0ff */
[----:B------:R-:W-:Y:S01]  /*24c20*/  ISETP.NE.AND P2, PT, R9, RZ, PT ;  /* 0x000000ff0900720c */ /* 0x000fe20003f45270 */
[----:B--2---:R-:W-:-:S12]  /*24c30*/  @!P0 BRA `(.L_x_703) ;  /* 0x0000007400188947 */ /* 0x004fd80003800000 */
.L_x_870:
[----:B------:R-:W-:Y:S05]  /*24c40*/  BSYNC B2 ;  /* 0x0000000000027941 */ /* 0x000fea0003800000 */
.L_x_702:
[----:B------:R-:W-:Y:S04]  /*24c50*/  BSSY B2, `(.L_x_704) ;  /* 0x0000009000027945 */ /* 0x000fe80003800000 */
[----:B------:R-:W-:Y:S05]  /*24c60*/  @P2 BRA `(.L_x_705) ;  /* 0x00000000001c2947 */ /* 0x000fea0003800000 */
[----:B------:R-:W2:Y:S01]  /*24c70*/  S2R R9, SR_TID.X ;  /* 0x0000000000097919 */ /* 0x000ea20000002100 */
[----:B0-----:R-:W-:-:S04]  /*24c80*/  IMAD.MOV.U32 R8, RZ, RZ, 0xa000 ;  /* 0x0000a000ff087424 */ /* 0x001fc800078e00ff */
[----:B------:R3:W-:Y:S01]  /*24c90*/  SYNCS.ARRIVE.TRANS64 RZ, [R12+URZ+0x38890], R8 ;  /* 0x038890080cff79a7 */ /* 0x0007e2000800003f */
[----:B--2---:R-:W-:-:S04]  /*24ca0*/  LOP3.LUT R9, R9, 0x1f, RZ, 0xc0, !PT ;  /* 0x0000001f09097812 */ /* 0x004fc800078ec0ff */
[----:B------:R-:W-:-:S13]  /*24cb0*/  ISETP.NE.AND P0, PT, R9, RZ, PT ;  /* 0x000000ff0900720c */ /* 0x000fda0003f05270 */
[----:B---3--:R-:W-:Y:S05]  /*24cc0*/  @!P0 BRA `(.L_x_705) ;  /* 0x0000000000048947 */ /* 0x008fea0003800000 */
[----:B------:R-:W-:Y:S01]  /*24cd0*/  BPT.TRAP 0x1 ;  /* 0x000000040000795c */ /* 0x000fe20000300000 */
.L_x_705:
[----:B------:R-:W-:Y:S05]  /*24ce0*/  BSYNC B2 ;  /* 0x0000000000027941 */ /* 0x000fea0003800000 */
.L_x_704:
[----:B0-----:R-:W-:Y:S01]  /*24cf0*/  MOV R8, RZ ;  /* 0x000000ff00087202 */ /* 0x001fe20000000f00 */
[----:B------:R-:W-:Y:S01]  /*24d00*/  IMAD R10, R28, 0xa000, R16 ;  /* 0x0000a0001c0a7824 */ /* 0x000fe200078e0210 */
[----:B------:R-:W-:Y:S01]  /*24d10*/  UIADD3 UR4, UP0, UR38, 0x570, URZ ;  /* 0x0000057026047890 */ /* 0x000fe2000ff1e03f */
[----:B------:R-:W-:Y:S01]  /*24d20*/  IMAD R9, R3, 0x50, R0 ;  /* 0x0000005003097824 */ /* 0x000fe200078e0200 */
[----:B------:R-:W-:Y:S01]  /*24d30*/  R2UR UR10, R8 ;  /* 0x00000000080a72ca */ /* 0x000fe200000e0000 */
[----:B------:R-:W-:Y:S01]  /*24d40*/  VIADD R8, R12, 0x38890 ;  /* 0x000388900c087836 */ /* 0x000fe20000000000 */
[----:B------:R-:W-:Y:S01]  /*24d50*/  PLOP3.LUT P0, PT, PT, PT, PT, 0x80, 0x0 ;  /* 0x000000000000781c */ /* 0x000fe20003f0f070 */
[----:B------:R-:W-:Y:S01]  /*24d60*/  VIADD R9, R9, 0xffffffb0 ;  /* 0xffffffb009097836 */ /* 0x000fe20000000000 */
[----:B------:R-:W-:Y:S01]  /*24d70*/  IADD3 R13, R10, 0x24400, RZ ;  /* 0x000244000a0d7810 */ /* 0x000fe20007ffe0ff */
[----:B------:R-:W-:Y:S01]  /*24d80*/  UIADD3.X UR5, URZ, UR39, URZ, UP0, !UPT ;  /* 0x000000273f057290 */ /* 0x000fe200087fe43f */
[----:B------:R-:W-:Y:S01]  /*24d90*/  UMOV UR6, 0x0 ;  /* 0x0000000000067882 */ /* 0x000fe20000000000 */
[----:B------:R-:W-:-:S10]  /*24da0*/  UMOV UR7, 0x12f00000 ;  /* 0x12f0000000077882 */ /* 0x000fd40000000000 */
.L_x_706:
[----:B------:R-:W-:-:S13]  /*24db0*/  @P0 ELECT P3, URZ, PT ;  /* 0x00000000003f082f */ /* 0x000fda0003860000 */
[----:B------:R-:W-:Y:S02]  /*24dc0*/  @P3 R2UR UR13, R2 ;  /* 0x00000000020d32ca */ /* 0x000fe400000e0000 */
[----:B------:R-:W-:Y:S02]  /*24dd0*/  @P3 R2UR UR12, R26 ;  /* 0x000000001a0c32ca */ /* 0x000fe400000e0000 */
[----:B------:R-:W-:Y:S02]  /*24de0*/  @P3 R2UR UR11, R9 ;  /* 0x00000000090b32ca */ /* 0x000fe400000e0000 */
[----:B------:R-:W-:Y:S02]  /*24df0*/  @P3 R2UR UR9, R8 ;  /* 0x00000000080932ca */ /* 0x000fe400000e0000 */
[----:B------:R-:W-:Y:S02]  /*24e00*/  @P3 R2UR UR8, R13 ;  /* 0x000000000d0832ca */ /* 0x000fe400000e0000 */
[----:B------:R-:W-:-:S02]  /*24e10*/  @P3 PLOP3.LUT P0, PT, P3, PT, PT, 0x8, 0x0 ;  /* 0x000000000000381c */ /* 0x000fc40001f0e170 */
[----:B------:R-:W-:-:S09]  /*24e20*/  PLOP3.LUT P3, PT, PT, PT, PT, 0x8, 0x0 ;  /* 0x000000000000781c */ /* 0x000fd20003f6e170 */
[----:B------:R0:W-:Y:S02]  /*24e30*/  UTMALDG.4D [UR8], [UR4], desc[UR6] ;  /* 0x00000608040075b4 */ /* 0x0001e40008019000 */
[----:B0-----:R-:W-:Y:S05]  /*24e40*/  @P0 BRA.U.ANY `(.L_x_706) ;  /* 0xfffffffd00d80947 */ /* 0x001fea000393ffff */
[----:B------:R-:W-:Y:S01]  /*24e50*/  IMAD.MOV.U32 R22, RZ, RZ, 0x40 ;  /* 0x00000040ff167424 */ /* 0x000fe200078e00ff */
[----:B------:R-:W-:Y:S01]  /*24e60*/  PLOP3.LUT P0, PT, PT, PT, PT, 0x80, 0x0 ;  /* 0x000000000000781c */ /* 0x000fe20003f0f070 */
[----:B------:R-:W-:Y:S01]  /*24e70*/  VIADD R13, R10, 0x26c00 ;  /* 0x00026c000a0d7836 */ /* 0x000fe20000000000 */
[----:B------:R-:W-:Y:S01]  /*24e80*/  UMOV UR6, 0x0 ;  /* 0x0000000000067882 */ /* 0x000fe20000000000 */
[----:B------:R-:W-:Y:S01]  /*24e90*/  UMOV UR7, 0x12f00000 ;  /* 0x12f0000000077882 */ /* 0x000fe20000000000 */
[----:B------:R-:W-:-:S15]  /*24ea0*/  R2UR UR10, R22 ;  /* 0x00000000160a72ca */ /* 0x000fde00000e0000 */
.L_x_707:
        /* <DEDUP_REMOVED lines=10> */
[----:B------:R-:W-:Y:S01]  /*24f50*/  MOV R21, 0x80 ;  /* 0x0000008000157802 */ /* 0x000fe20000000f00 */
[----:B------:R-:W-:Y:S01]  /*24f60*/  VIADD R13, R10, 0x29400 ;  /* 0x000294000a0d7836 */ /* 0x000fe20000000000 */
[----:B------:R-:W-:Y:S01]  /*24f70*/  PLOP3.LUT P0, PT, PT, PT, PT, 0x80, 0x0 ;  /* 0x000000000000781c */ /* 0x000fe20003f0f070 */
[----:B------:R-:W-:Y:S01]  /*24f80*/  UMOV UR6, 0x0 ;  /* 0x0000000000067882 */ /* 0x000fe20000000000 */
[----:B------:R-:W-:Y:S01]  /*24f90*/  R2UR UR10, R21 ;  /* 0x00000000150a72ca */ /* 0x000fe200000e0000 */
[----:B------:R-:W-:-:S14]  /*24fa0*/  UMOV UR7, 0x12f00000 ;  /* 0x12f0000000077882 */ /* 0x000fdc0000000000 */
.L_x_708:
        /* <DEDUP_REMOVED lines=12> */
[----:B------:R-:W-:Y:S01]  /*25070*/  UMOV UR6, 0x0 ;  /* 0x0000000000067882 */ /* 0x000fe20000000000 */
[----:B------:R-:W-:Y:S01]  /*25080*/  IADD3 R13, R10, 0x2bc00, RZ ;  /* 0x0002bc000a0d7810 */ /* 0x000fe20007ffe0ff */
[----:B------:R-:W-:Y:S01]  /*25090*/  UMOV UR7, 0x12f00000 ;  /* 0x12f0000000077882 */ /* 0x000fe20000000000 */
[----:B------:R-:W-:-:S15]  /*250a0*/  R2UR UR10, R20 ;  /* 0x00000000140a72ca */ /* 0x000fde00000e0000 */
.L_x_709:
        /* <DEDUP_REMOVED lines=10> */
[----:B------:R-:W0:Y:S01]  /*25150*/  SYNCS.PHASECHK.TRANS64.TRYWAIT P0, [R12+URZ+0x388c0], R11 ;  /* 0x0388c00b0c0075a7 */ /* 0x000e22000800017f */
[----:B------:R-:W-:Y:S04]  /*25160*/  BSSY B2, `(.L_x_710) ;  /* 0x0000002000027945 */ /* 0x000fe80003800000 */
[----:B0-----:R-:W-:Y:S05]  /*25170*/  @!P0 BRA `(.L_x_711) ;  /* 0x0000006c00dc8947 */ /* 0x001fea0003800000 */
.L_x_871:
[----:B------:R-:W-:Y:S05]  /*25180*/  BSYNC B2 ;  /* 0x0000000000027941 */ /* 0x000fea0003800000 */
.L_x_710:
[----:B------:R-:W-:Y:S01]  /*25190*/  BSSY B2, `(.L_x_712) ;  /* 0x000000b000027945 */ /* 0x000fe20003800000 */
[----:B------:R-:W-:Y:S02]  /*251a0*/  IMAD.MOV.U32 R14, RZ, RZ, 0x0 ;  /* 0x00000000ff0e7424 */ /* 0x000fe400078e00ff */
[----:B------:R-:W-:Y:S01]  /*251b0*/  IMAD.MOV.U32 R15, RZ, RZ, 0x12f00000 ;  /* 0x12f00000ff0f7424 */ /* 0x000fe200078e00ff */
[----:B------:R-:W-:Y:S06]  /*251c0*/  @P2 BRA `(.L_x_713) ;  /* 0x00000000001c2947 */ /* 0x000fec0003800000 */
[----:B------:R-:W2:Y:S01]  /*251d0*/  S2R R13, SR_TID.X ;  /* 0x00000000000d7919 */ /* 0x000ea20000002100 */
[----:B------:R-:W-:-:S04]  /*251e0*/  MOV R8, 0xa000 ;  /* 0x0000a00000087802 */ /* 0x000fc80000000f00 */
[----:B------:R3:W-:Y:S01]  /*251f0*/  SYNCS.ARRIVE.TRANS64 RZ, [R12+URZ+0x388b0], R8 ;  /* 0x0388b0080cff79a7 */ /* 0x0007e2000800003f */
[----:B--2---:R-:W-:-:S04]  /*25200*/  LOP3.LUT R13, R13, 0x1f, RZ, 0xc0, !PT ;  /* 0x0000001f0d0d7812 */ /* 0x004fc800078ec0ff */
[----:B------:R-:W-:-:S13]  /*25210*/  ISETP.NE.AND P0, PT, R13, RZ, PT ;  /* 0x000000ff0d00720c */ /* 0x000fda0003f05270 */
[----:B---3--:R-:W-:Y:S05]  /*25220*/  @!P0 BRA `(.L_x_713) ;  /* 0x0000000000048947 */ /* 0x008fea0003800000 */
[----:B------:R-:W-:Y:S01]  /*25230*/  BPT.TRAP 0x1 ;  /* 0x000000040000795c */ /* 0x000fe20000300000 */
.L_x_713:
[----:B------:R-:W-:Y:S05]  /*25240*/  BSYNC B2 ;  /* 0x0000000000027941 */ /* 0x000fea0003800000 */
.L_x_712:
[----:B------:R-:W-:Y:S01]  /*25250*/  R2UR UR6, R14 ;  /* 0x000000000e0672ca */ /* 0x000fe200000e0000 */
[----:B------:R-:W-:Y:S01]  /*25260*/  IMAD.MOV.U32 R8, RZ, RZ, RZ ;  /* 0x000000ffff087224 */ /* 0x000fe200078e00ff */
[----:B------:R-:W-:Y:S01]  /*25270*/  R2UR UR7, R15 ;  /* 0x000000000f0772ca */ /* 0x000fe200000e0000 */
[----:B------:R-:W-:Y:S01]  /*25280*/  UIADD3 UR4, UP0, UR38, 0x670, URZ ;  /* 0x0000067026047890 */ /* 0x000fe2000ff1e03f */
[----:B------:R-:W-:Y:S01]  /*25290*/  PLOP3.LUT P0, PT, PT, PT, PT, 0x80, 0x0 ;  /* 0x000000000000781c */ /* 0x000fe20003f0f070 */
[----:B01----:R-:W-:Y:S01]  /*252a0*/  VIADD R12, R12, 0x388b0 ;  /* 0x000388b00c0c7836 */ /* 0x003fe20000000000 */
[----:B------:R-:W-:Y:S01]  /*252b0*/  R2UR UR10, R8 ;  /* 0x00000000080a72ca */ /* 0x000fe200000e0000 */
[----:B------:R-:W-:Y:S01]  /*252c0*/  UIADD3.X UR5, URZ, UR39, URZ, UP0, !UPT ;  /* 0x000000273f057290 */ /* 0x000fe200087fe43f */
[----:B------:R-:W-:-:S13]  /*252d0*/  IADD3 R8, R10, 0x400, RZ ;  /* 0x000004000a087810 */ /* 0x000fda0007ffe0ff */
.L_x_714:
        /* <DEDUP_REMOVED lines=10> */
[----:B------:R-:W-:Y:S01]  /*25380*/  R2UR UR10, R22 ;  /* 0x00000000160a72ca */ /* 0x000fe200000e0000 */
[----:B------:R-:W-:Y:S01]  /*25390*/  VIADD R8, R10, 0x2c00 ;  /* 0x00002c000a087836 */ /* 0x000fe20000000000 */
[----:B------:R-:W-:Y:S02]  /*253a0*/  R2UR UR6, R14 ;  /* 0x000000000e0672ca */ /* 0x000fe400000e0000 */
[----:B------:R-:W-:Y:S02]  /*253b0*/  R2UR UR7, R15 ;  /* 0x000000000f0772ca */ /* 0x000fe400000e0000 */
[----:B------:R-:W-:-:S13]  /*253c0*/  PLOP3.LUT P0, PT, PT, PT, PT, 0x80, 0x0 ;  /* 0x000000000000781c */ /* 0x000fda0003f0f070 */
.L_x_715:
        /* <DEDUP_REMOVED lines=15> */
.L_x_716:
        /* <DEDUP_REMOVED lines=10> */
[----:B------:R-:W-:Y:S02]  /*25560*/  R2UR UR10, R20 ;  /* 0x00000000140a72ca */ /* 0x000fe400000e0000 */
[----:B------:R-:W-:Y:S02]  /*25570*/  R2UR UR6, R14 ;  /* 0x000000000e0672ca */ /* 0x000fe400000e0000 */
[----:B------:R-:W-:Y:S02]  /*25580*/  R2UR UR7, R15 ;  /* 0x000000000f0772ca */ /* 0x000fe400000e0000 */
[----:B------:R-:W-:Y:S02]  /*25590*/  PLOP3.LUT P0, PT, PT, PT, PT, 0x80, 0x0 ;  /* 0x000000000000781c */ /* 0x000fe40003f0f070 */
[----:B------:R-:W-:-:S11]  /*255a0*/  IADD3 R10, R10, 0x7c00, RZ ;  /* 0x00007c000a0a7810 */ /* 0x000fd60007ffe0ff */
.L_x_717:
        /* <DEDUP_REMOVED lines=9> */
[----:B-1----:R-:W-:Y:S05]  /*25640*/  @P0 BRA.U.ANY `(.L_x_717) ;  /* 0xfffffffd00d80947 */ /* 0x002fea000393ffff */
.L_x_701:
[----:B------:R-:W-:Y:S05]  /*25650*/  BSYNC B1 ;  /* 0x0000000000017941 */ /* 0x000fea0003800000 */
.L_x_700:
[----:B------:R-:W-:Y:S01]  /*25660*/  VIADD R12, R3, 0xfffffffe ;  /* 0xfffffffe030c7836 */ /* 0x000fe20000000000 */
[----:B------:R-:W-:Y:S01]  /*25670*/  PLOP3.LUT P0, PT, PT, PT, PT, 0x8, 0x0 ;  /* 0x000000000000781c */ /* 0x000fe20003f0e170 */
[----:B------:R-:W-:-:S03]  /*25680*/  VIADD R28, R28, 0x1 ;  /* 0x000000011c1c7836 */ /* 0x000fc60000000000 */
[----:B------:R-:W-:Y:S02]  /*25690*/  ISETP.GE.AND P3, PT, R12, R6, PT ;  /* 0x000000060c00720c */ /* 0x000fe40003f66270 */
[----:B------:R-:W-:-:S04]  /*256a0*/  ISETP.NE.AND P2, PT, R28, 0x2, PT ;  /* 0x000000021c00780c */ /* 0x000fc80003f45270 */
[----:B------:R-:W-:Y:S02]  /*256b0*/  SEL R3, RZ, 0x1, P2 ;  /* 0x00000001ff037807 */ /* 0x000fe40001000000 */
[----:B------:R-:W-:Y:S02]  /*256c0*/  SEL R28, R28, RZ, P2 ;  /* 0x000000ff1c1c7207 */ /* 0x000fe40001000000 */
[----:B------:R-:W-:-:S03]  /*256d0*/  LOP3.LUT R30, R30, R3, RZ, 0x3c, !PT ;  /* 0x000000031e1e7212 */ /* 0x000fc600078e3cff */
[----:B------:R-:W-:Y:S05]  /*256e0*/  @!P3 BRA `(.L_x_694) ;  /* 0x0000000800d0b947 */ /* 0x000fea0003800000 */
.L_x_736:
[----:B------:R-:W-:Y:S05]  /*256f0*/  YIELD ;  /* 0x0000000000007946 */ /* 0x000fea0003800000 */
[----:B------:R-:W-:Y:S04]  /*25700*/  BSSY B1, `(.L_x_718) ;  /* 0x00000aa000017945 */ /* 0x000fe80003800000 */
[----:B------:R-:W-:Y:S05]  /*25710*/  @!P6 BRA `(.L_x_719) ;  /* 0x0000000800a0e947 */ /* 0x000fea0003800000 */
[----:B------:R-:W-:Y:S01]  /*25720*/  LEA R11, R28, R16, 0x3 ;  /* 0x000000101c0b7211 */ /* 0x000fe200078e18ff */
[----:B------:R-:W1:Y:S01]  /*25730*/  S2R R3, SR_TID.X ;  /* 0x0000000000037919 */ /* 0x000e620000002100 */
[----:B------:R-:W-:Y:S01]  /*25740*/  SHF.L.U32 R10, R30, 0x1f, RZ ;  /* 0x0000001f1e0a7819 */ /* 0x000fe200000006ff */
[----:B------:R-:W-:Y:S03]  /*25750*/  BSSY B2, `(.L_x_720) ;  /* 0x0000005000027945 */ /* 0x000fe60003800000 */
[----:B------:R-:W2:Y:S01]  /*25760*/  SYNCS.PHASECHK.TRANS64.TRYWAIT P2, [R11+URZ+0x388a0], R10 ;  /* 0x0388a00a0b0075a7 */ /* 0x000ea2000804017f */
[----:B-1----:R-:W-:-:S04]  /*25770*/  LOP3.LUT R3, R3, 0x7f, RZ, 0xc0, !PT ;  /* 0x0000007f03037812 */ /* 0x002fc800078ec0ff */
[----:B------:R-:W-:Y:S01]  /*25780*/  ISETP.NE.AND P3, PT, R3, RZ, PT ;  /* 0x000000ff0300720c */ /* 0x000fe20003f65270 */
[----:B--2---:R-:W-:-:S12]  /*25790*/  @!P2 BRA `(.L_x_721) ;  /* 0x000000680068a947 */ /* 0x004fd80003800000 */
.L_x_872:
[----:B------:R-:W-:Y:S05]  /*257a0*/  BSYNC B2 ;  /* 0x0000000000027941 */ /* 0x000fea0003800000 */
.L_x_720:
[----:B------:R-:W-:Y:S04]  /*257b0*/  BSSY B2, `(.L_x_722) ;  /* 0x0000009000027945 */ /* 0x000fe80003800000 */
[----:B------:R-:W-:Y:S05]  /*257c0*/  @P3 BRA `(.L_x_723) ;  /* 0x00000000001c3947 */ /* 0x000fea0003800000 */
[----:B0-----:R-:W0:Y:S01]  /*257d0*/  S2R R8, SR_TID.X ;  /* 0x0000000000087919 */ /* 0x001e220000002100 */
[----:B------:R-:W-:-:S04]  /*257e0*/  IMAD.MOV.U32 R3, RZ, RZ, 0xa000 ;  /* 0x0000a000ff037424 */ /* 0x000fc800078e00ff */
[----:B------:R2:W-:Y:S01]  /*257f0*/  SYNCS.ARRIVE.TRANS64 RZ, [R11+URZ+0x38890], R3 ;  /* 0x038890030bff79a7 */ /* 0x0005e2000800003f */
[----:B0-----:R-:W-:-:S04]  /*25800*/  LOP3.LUT R8, R8, 0x1f, RZ, 0xc0, !PT ;  /* 0x0000001f08087812 */ /* 0x001fc800078ec0ff */
[----:B------:R-:W-:-:S13]  /*25810*/  ISETP.NE.AND P2, PT, R8, RZ, PT ;  /* 0x000000ff0800720c */ /* 0x000fda0003f45270 */
[----:B--2---:R-:W-:Y:S05]  /*25820*/  @!P2 BRA `(.L_x_723) ;  /* 0x000000000004a947 */ /* 0x004fea0003800000 */
[----:B------:R-:W-:Y:S01]  /*25830*/  BPT.TRAP 0x1 ;  /* 0x000000040000795c */ /* 0x000fe20000300000 */
.L_x_723:
[----:B------:R-:W-:Y:S05]  /*25840*/  BSYNC B2 ;  /* 0x0000000000027941 */ /* 0x000fea0003800000 */
.L_x_722:
[----:B------:R-:W-:Y:S01]  /*25850*/  IMAD.MOV.U32 R20, RZ, RZ, RZ ;  /* 0x000000ffff147224 */ /* 0x000fe200078e00ff */
[----:B------:R-:W-:Y:S01]  /*25860*/  UIADD3 UR4, UP0, UR38, 0x570, URZ ;  /* 0x0000057026047890 */ /* 0x000fe2000ff1e03f */
[----:B------:R-:W-:Y:S01]  /*25870*/  IMAD R9, R28, 0xa000, R16 ;  /* 0x0000a0001c097824 */ /* 0x000fe200078e0210 */
[----:B------:R-:W-:Y:S01]  /*25880*/  PLOP3.LUT P2, PT, PT, PT, PT, 0x80, 0x0 ;  /* 0x000000000000781c */ /* 0x000fe20003f4f070 */
[----:B0-----:R-:W-:Y:S01]  /*25890*/  IMAD R8, R12, 0x50, R0 ;  /* 0x000000500c087824 */ /* 0x001fe200078e0200 */
[----:B------:R-:W-:Y:S01]  /*258a0*/  R2UR UR10, R20 ;  /* 0x00000000140a72ca */ /* 0x000fe200000e0000 */
[----:B------:R-:W-:Y:S01]  /*258b0*/  VIADD R13, R9, 0x24400 ;  /* 0x00024400090d7836 */ /* 0x000fe20000000000 */
[----:B------:R-:W-:Y:S01]  /*258c0*/  IADD3 R3, R11, 0x38890, RZ ;  /* 0x000388900b037810 */ /* 0x000fe20007ffe0ff */
[----:B------:R-:W-:Y:S01]  /*258d0*/  UIADD3.X UR5, URZ, UR39, URZ, UP0, !UPT ;  /* 0x000000273f057290 */ /* 0x000fe200087fe43f */
[----:B------:R-:W-:Y:S01]  /*258e0*/  UMOV UR6, 0x0 ;  /* 0x0000000000067882 */ /* 0x000fe20000000000 */
[----:B------:R-:W-:-:S10]  /*258f0*/  UMOV UR7, 0x12f00000 ;  /* 0x12f0000000077882 */ /* 0x000fd40000000000 */
.L_x_724:
        /* <DEDUP_REMOVED lines=13> */
[----:B------:R-:W-:Y:S02]  /*259d0*/  UMOV UR7, 0x12f00000 ;  /* 0x12f0000000077882 */ /* 0x000fe40000000000 */
[----:B------:R-:W-:Y:S02]  /*259e0*/  R2UR UR10, R13 ;  /* 0x000000000d0a72ca */ /* 0x000fe400000e0000 */
[----:B------:R-:W-:-:S13]  /*259f0*/  IADD3 R13, R9, 0x26c00, RZ ;  /* 0x00026c00090d7810 */ /* 0x000fda0007ffe0ff */
.L_x_725:
        /* <DEDUP_REMOVED lines=16> */
.L_x_726:
        /* <DEDUP_REMOVED lines=16> */
.L_x_727:
        /* <DEDUP_REMOVED lines=13> */
.L_x_873:
[----:B------:R-:W-:Y:S05]  /*25cd0*/  BSYNC B2 ;  /* 0x0000000000027941 */ /* 0x000fea0003800000 */
.L_x_728:
[----:B------:R-:W-:Y:S01]  /*25ce0*/  BSSY B2, `(.L_x_730) ;  /* 0x000000b000027945 */ /* 0x000fe20003800000 */
[----:B------:R-:W-:Y:S01]  /*25cf0*/  IMAD.MOV.U32 R14, RZ, RZ, 0x0 ;  /* 0x00000000ff0e7424 */ /* 0x000fe200078e00ff */
[----:B------:R-:W-:Y:S02]  /*25d00*/  MOV R15, 0x12f00000 ;  /* 0x12f00000000f7802 */ /* 0x000fe40000000f00 */
[----:B------:R-:W-:Y:S05]  /*25d10*/  @P3 BRA `(.L_x_731) ;  /* 0x00000000001c3947 */ /* 0x000fea0003800000 */
[----:B------:R-:W2:Y:S01]  /*25d20*/  S2R R13, SR_TID.X ;  /* 0x00000000000d7919 */ /* 0x000ea20000002100 */
[----:B------:R-:W-:-:S04]  /*25d30*/  IMAD.MOV.U32 R3, RZ, RZ, 0xa000 ;  /* 0x0000a000ff037424 */ /* 0x000fc800078e00ff */
[----:B------:R3:W-:Y:S01]  /*25d40*/  SYNCS.ARRIVE.TRANS64 RZ, [R11+URZ+0x388b0], R3 ;  /* 0x0388b0030bff79a7 */ /* 0x0007e2000800003f */
[----:B--2---:R-:W-:-:S04]  /*25d50*/  LOP3.LUT R13, R13, 0x1f, RZ, 0xc0, !PT ;  /* 0x0000001f0d0d7812 */ /* 0x004fc800078ec0ff */
[----:B------:R-:W-:-:S13]  /*25d60*/  ISETP.NE.AND P2, PT, R13, RZ, PT ;  /* 0x000000ff0d00720c */ /* 0x000fda0003f45270 */
[----:B---3--:R-:W-:Y:S05]  /*25d70*/  @!P2 BRA `(.L_x_731) ;  /* 0x000000000004a947 */ /* 0x008fea0003800000 */
[----:B------:R-:W-:Y:S01]  /*25d80*/  BPT.TRAP 0x1 ;  /* 0x000000040000795c */ /* 0x000fe20000300000 */
.L_x_731:
[----:B------:R-:W-:Y:S05]  /*25d90*/  BSYNC B2 ;  /* 0x0000000000027941 */ /* 0x000fea0003800000 */
.L_x_730:
[----:B------:R-:W-:Y:S01]  /*25da0*/  R2UR UR10, R20 ;  /* 0x00000000140a72ca */ /* 0x000fe200000e0000 */
[----:B------:R-:W-:Y:S01]  /*25db0*/  UIADD3 UR4, UP0, UR38, 0x670, URZ ;  /* 0x0000067026047890 */ /* 0x000fe2000ff1e03f */
[----:B------:R-:W-:Y:S01]  /*25dc0*/  R2UR UR6, R14 ;  /* 0x000000000e0672ca */ /* 0x000fe200000e0000 */
[----:B01----:R-:W-:Y:S01]  /*25dd0*/  VIADD R11, R11, 0x388b0 ;  /* 0x000388b00b0b7836 */ /* 0x003fe20000000000 */
[----:B------:R-:W-:Y:S01]  /*25de0*/  R2UR UR7, R15 ;  /* 0x000000000f0772ca */ /* 0x000fe200000e0000 */
[----:B------:R-:W-:Y:S01]  /*25df0*/  UIADD3.X UR5, URZ, UR39, URZ, UP0, !UPT ;  /* 0x000000273f057290 */ /* 0x000fe200087fe43f */
[----:B------:R-:W-:Y:S02]  /*25e00*/  PLOP3.LUT P2, PT, PT, PT, PT, 0x80, 0x0 ;  /* 0x000000000000781c */ /* 0x000fe40003f4f070 */
[----:B------:R-:W-:-:S11]  /*25e10*/  IADD3 R3, R9, 0x400, RZ ;  /* 0x0000040009037810 */ /* 0x000fd60007ffe0ff */
.L_x_732:
        /* <DEDUP_REMOVED lines=11> */
[----:B------:R-:W-:Y:S01]  /*25ed0*/  R2UR UR6, R14 ;  /* 0x000000000e0672ca */ /* 0x000fe200000e0000 */
[----:B------:R-:W-:Y:S01]  /*25ee0*/  VIADD R3, R9, 0x2c00 ;  /* 0x00002c0009037836 */ /* 0x000fe20000000000 */
[----:B------:R-:W-:Y:S02]  /*25ef0*/  R2UR UR7, R15 ;  /* 0x000000000f0772ca */ /* 0x000fe400000e0000 */
[----:B------:R-:W-:Y:S02]  /*25f00*/  R2UR UR10, R10 ;  /* 0x000000000a0a72ca */ /* 0x000fe400000e0000 */
[----:B------:R-:W-:-:S13]  /*25f10*/  PLOP3.LUT P2, PT, PT, PT, PT, 0x80, 0x0 ;  /* 0x000000000000781c */ /* 0x000fda0003f4f070 */
.L_x_733:
        /* <DEDUP_REMOVED lines=15> */
.L_x_734:
        /* <DEDUP_REMOVED lines=15> */
.L_x_735:
        /* <DEDUP_REMOVED lines=10> */
.L_x_719:
[----:B------:R-:W-:Y:S05]  /*261a0*/  BSYNC B1 ;  /* 0x0000000000017941 */ /* 0x000fea0003800000 */
.L_x_718:
[----:B------:R-:W-:Y:S01]  /*261b0*/  ISETP.GT.AND P3, PT, R12, R6, PT ;  /* 0x000000060c00720c */ /* 0x000fe20003f64270 */
[----:B------:R-:W-:Y:S01]  /*261c0*/  VIADD R28, R28, 0x1 ;  /* 0x000000011c1c7836 */ /* 0x000fe20000000000 */
[----:B------:R-:W-:-:S04]  /*261d0*/  IADD3 R12, R12, -0x1, RZ ;  /* 0xffffffff0c0c7810 */ /* 0x000fc80007ffe0ff */
[----:B------:R-:W-:-:S04]  /*261e0*/  ISETP.NE.AND P2, PT, R28, 0x2, PT ;  /* 0x000000021c00780c */ /* 0x000fc80003f45270 */
[----:B------:R-:W-:Y:S02]  /*261f0*/  SEL R3, RZ, 0x1, P2 ;  /* 0x00000001ff037807 */ /* 0x000fe40001000000 */
[----:B------:R-:W-:Y:S02]  /*26200*/  SEL R28, R28, RZ, P2 ;  /* 0x000000ff1c1c7207 */ /* 0x000fe40001000000 */
[----:B------:R-:W-:Y:S01]  /*26210*/  LOP3.LUT R30, R30, R3, RZ, 0x3c, !PT ;  /* 0x000000031e1e7212 */ /* 0x000fe200078e3cff */
[----:B------:R-:W-:Y:S06]  /*26220*/  @P3 BRA `(.L_x_736) ;  /* 0xfffffff400303947 */ /* 0x000fec000383ffff */
.L_x_694:
[----:B------:R-:W-:Y:S05]  /*26230*/  BSYNC B0 ;  /* 0x0000000000007941 */ /* 0x000fea0003800000 */
.L_x_693:
[----:B------:R-:W-:Y:S05]  /*26240*/  @!P0 WARPSYNC.ALL ;  /* 0x0000000000008948 */ /* 0x000fea0003800000 */
[----:B------:R-:W-:Y:S01]  /*26250*/  @!P0 BAR.SYNC.DEFER_BLOCKING 0xc, 0x180 ;  /* 0x0306000000008b1d */ /* 0x000fe20000010000 */
[----:B------:R-:W-:-:S05]  /*26260*/  IMAD.MOV.U32 R0, RZ, RZ, RZ ;  /* 0x000000ffff007224 */ /* 0x000fca00078e00ff */
[----:B------:R-:W-:Y:S04]  /*26270*/  BSSY B0, `(.L_x_737) ;  /* 0x000001e000007945 */ /* 0x000fe80003800000 */
[----:B------:R-:W-:Y:S05]  /*26280*/  @!P1 BRA `(.L_x_738) ;  /* 0x0000000000709947 */ /* 0x000fea0003800000 */
[----:B------:R-:W-:-:S13]  /*26290*/  ISETP.NE.AND P0, PT, R5, RZ, PT ;  /* 0x000000ff0500720c */ /* 0x000fda0003f05270 */
[----:B------:R-:W1:Y:S02]  /*262a0*/  @!P0 LDC R5, c[0x0][0x9f0] ;  /* 0x00027c00ff058b82 */ /* 0x000e640000000800 */
[-C--:B-1----:R-:W-:Y:S02]  /*262b0*/  IABS R0, R5.reuse ;  /* 0x0000000500007213 */ /* 0x082fe40000000000 */
[----:B0-----:R-:W-:Y:S02]  /*262c0*/  IABS R8, R5 ;  /* 0x0000000500087213 */ /* 0x001fe40000000000 */
[----:B------:R-:W0:Y:S03]  /*262d0*/  I2F.RP R9, R0 ;  /* 0x0000000000097306 */ /* 0x000e260000209400 */
[----:B------:R-:W-:-:S05]  /*262e0*/  IMAD.MOV R8, RZ, RZ, -R8 ;  /* 0x000000ffff087224 */ /* 0x000fca00078e0a08 */
[----:B0-----:R-:W0:Y:S02]  /*262f0*/  MUFU.RCP R9, R9 ;  /* 0x0000000900097308 */ /* 0x001e240000001000 */
[----:B0-----:R-:W-:-:S06]  /*26300*/  VIADD R10, R9, 0xffffffe ;  /* 0x0ffffffe090a7836 */ /* 0x001fcc0000000000 */
[----:B------:R-:W0:Y:S02]  /*26310*/  F2I.FTZ.U32.TRUNC.NTZ R3, R10 ;  /* 0x0000000a00037305 */ /* 0x000e24000021f000 */
[----:B0-----:R-:W-:-:S05]  /*26320*/  IADD3 R2, RZ, -R3, RZ ;  /* 0x80000003ff027210 */ /* 0x001fca0007ffe0ff */
[----:B------:R-:W-:Y:S02]  /*26330*/  IMAD R6, R2, R0, RZ ;  /* 0x0000000002067224 */ /* 0x000fe400078e02ff */
[----:B------:R-:W-:-:S04]  /*26340*/  IMAD.MOV.U32 R2, RZ, RZ, RZ ;  /* 0x000000ffff027224 */ /* 0x000fc800078e00ff */
[----:B------:R-:W-:Y:S01]  /*26350*/  IMAD.HI.U32 R6, R3, R6, R2 ;  /* 0x0000000603067227 */ /* 0x000fe200078e0002 */
[----:B------:R-:W-:-:S04]  /*26360*/  IADD3 R3, R4, -0x1, R5 ;  /* 0xffffffff04037810 */ /* 0x000fc80007ffe005 */
[----:B------:R-:W-:Y:S02]  /*26370*/  IABS R2, R3 ;  /* 0x0000000300027213 */ /* 0x000fe40000000000 */
[----:B------:R-:W-:-:S03]  /*26380*/  LOP3.LUT R3, R3, R5, RZ, 0x3c, !PT ;  /* 0x0000000503037212 */ /* 0x000fc600078e3cff */
[----:B------:R-:W-:Y:S01]  /*26390*/  IMAD.HI.U32 R6, R6, R2, RZ ;  /* 0x0000000206067227 */ /* 0x000fe200078e00ff */
[----:B------:R-:W-:-:S03]  /*263a0*/  ISETP.GE.AND P2, PT, R3, RZ, PT ;  /* 0x000000ff0300720c */ /* 0x000fc60003f46270 */
[----:B------:R-:W-:-:S05]  /*263b0*/  IMAD R2, R6, R8, R2 ;  /* 0x0000000806027224 */ /* 0x000fca00078e0202 */
[----:B------:R-:W-:-:S13]  /*263c0*/  ISETP.GT.U32.AND P1, PT, R0, R2, PT ;  /* 0x000000020000720c */ /* 0x000fda0003f24070 */
[-C--:B------:R-:W-:Y:S01]  /*263d0*/  @!P1 IADD3 R2, R2, -R0.reuse, RZ ;  /* 0x8000000002029210 */ /* 0x080fe20007ffe0ff */
[----:B------:R-:W-:Y:S01]  /*263e0*/  @!P1 VIADD R6, R6, 0x1 ;  /* 0x0000000106069836 */ /* 0x000fe20000000000 */
[----:B------:R-:W-:Y:S02]  /*263f0*/  ISETP.NE.AND P1, PT, R5, RZ, PT ;  /* 0x000000ff0500720c */ /* 0x000fe40003f25270 */
[----:B------:R-:W-:-:S13]  /*26400*/  ISETP.GE.U32.AND P0, PT, R2, R0, PT ;  /* 0x000000000200720c */ /* 0x000fda0003f06070 */
[----:B------:R-:W-:-:S05]  /*26410*/  @P0 VIADD R6, R6, 0x1 ;  /* 0x0000000106060836 */ /* 0x000fca0000000000 */
[----:B------:R-:W-:-:S05]  /*26420*/  MOV R0, R6 ;  /* 0x0000000600007202 */ /* 0x000fca0000000f00 */
[----:B------:R-:W-:Y:S01]  /*26430*/  @!P2 IMAD.MOV R0, RZ, RZ, -R0 ;  /* 0x000000ffff00a224 */ /* 0x000fe200078e0a00 */
[----:B------:R-:W-:-:S07]  /*26440*/  @!P1 LOP3.LUT R0, RZ, R5, RZ, 0x33, !PT ;  /* 0x00000005ff009212 */ /* 0x000fce00078e33ff */
.L_x_738:
[----:B------:R-:W-:Y:S05]  /*26450*/  BSYNC B0 ;  /* 0x0000000000007941 */ /* 0x000fea0003800000 */
.L_x_737:
[-C--:B------:R-:W-:Y:S01]  /*26460*/  IMAD R3, R7, R0.reuse, RZ ;  /* 0x0000000007037224 */ /* 0x080fe200078e02ff */
[----:B------:R-:W-:Y:S04]  /*26470*/  BSSY B7, `(.L_x_739) ;  /* 0x0000393000077945 */ /* 0x000fe80003800000 */
[----:B------:R-:W-:Y:S01]  /*26480*/  VIADDMNMX R2, R3, R0, R4, PT ;  /* 0x0000000003027246 */ /* 0x000fe20003800104 */
[----:B------:R1:W-:Y:S03]  /*26490*/  STL [R1+0xc], R3 ;  /* 0x00000c0301007387 */ /* 0x0003e60000100800 */
[----:B------:R-:W-:Y:S01]  /*264a0*/  ISETP.GT.AND P0, PT, R2, R3, PT ;  /* 0x000000030200720c */ /* 0x000fe20003f04270 */
[----:B------:R1:W-:-:S12]  /*264b0*/  STL [R1+0x1c], R2 ;  /* 0x00001c0201007387 */ /* 0x0003d80000100800 */
[----:B-1----:R-:W-:Y:S05]  /*264c0*/  @P0 BRA `(.L_x_740) ;  /* 0x0000000000480947 */ /* 0x002fea0003800000 */
[----:B------:R-:W1:Y:S02]  /*264d0*/  S2R R2, SR_TID.X ;  /* 0x0000000000027919 */ /* 0x000e640000002100 */
[----:B-1----:R-:W-:-:S04]  /*264e0*/  LOP3.LUT R2, R2, 0x7f, RZ, 0xc0, !PT ;  /* 0x0000007f02027812 */ /* 0x002fc800078ec0ff */
[----:B------:R-:W-:-:S13]  /*264f0*/  ISETP.NE.AND P0, PT, R2, RZ, PT ;  /* 0x000000ff0200720c */ /* 0x000fda0003f05270 */
[----:B------:R-:W-:Y:S05]  /*26500*/  @P0 BRA `(.L_x_741) ;  /* 0x0000003800240947 */ /* 0x000fea0003800000 */
[----:B------:R-:W1:Y:S01]  /*26510*/  S2R R5, SR_LANEID ;  /* 0x0000000000057919 */ /* 0x000e620000000000 */
[----:B------:R-:W-:Y:S01]  /*26520*/  VOTEU.ANY UR4, UPT, PT ;  /* 0x0000000000047886 */ /* 0x000fe200038e0100 */
[----:B------:R-:W2:Y:S01]  /*26530*/  LDC.64 R2, c[0x0][0xc60] ;  /* 0x00031800ff027b82 */ /* 0x000ea20000000a00 */
[----:B------:R-:W1:Y:S01]  /*26540*/  FLO.U32 R0, UR4 ;  /* 0x0000000400007d00 */ /* 0x000e6200080e0000 */
[----:B------:R-:W-:Y:S01]  /*26550*/  ULDC.64 UR6, c[0x0][0x208] ;  /* 0x0000820000067ab9 */ /* 0x000fe20000000a00 */
[----:B-1----:R-:W-:-:S06]  /*26560*/  ISETP.EQ.U32.AND P0, PT, R0, R5, PT ;  /* 0x000000050000720c */ /* 0x002fcc0003f02070 */
[----:B------:R-:W2:Y:S07]  /*26570*/  POPC R5, UR4 ;  /* 0x0000000400057d09 */ /* 0x000eae0008000000 */
[----:B--2---:R-:W2:Y:S01]  /*26580*/  @P0 ATOMG.E.ADD.STRONG.GPU PT, R3, desc[UR6][R2.64], R5 ;  /* 0x00000005020309a8 */ /* 0x004ea200081ee1c6 */
[----:B------:R-:W1:Y:S02]  /*26590*/  S2R R4, SR_LTMASK ;  /* 0x0000000000047919 */ /* 0x000e640000003900 */
[----:B-1----:R-:W-:-:S04]  /*265a0*/  LOP3.LUT R4, R4, UR4, RZ, 0xc0, !PT ;  /* 0x0000000404047c12 */ /* 0x002fc8000f8ec0ff */
[----:B------:R-:W1:Y:S01]  /*265b0*/  POPC R7, R4 ;  /* 0x0000000400077309 */ /* 0x000e620000000000 */
[----:B--2---:R-:W1:Y:S02]  /*265c0*/  SHFL.IDX PT, R0, R3, R0, 0x1f ;  /* 0x00001f0003007589 */ /* 0x004e6400000e0000 */
[----:B-1----:R-:W-:Y:S01]  /*265d0*/  IADD3 R24, R0, UR36, R7 ;  /* 0x0000002400187c10 */ /* 0x002fe2000fffe007 */
[----:B------:R-:W-:Y:S06]  /*265e0*/  BRA `(.L_x_741) ;  /* 0x0000003400ec7947 */ /* 0x000fec0003800000 */
.L_x_740:
        /* <DEDUP_REMOVED lines=8> */
[----:B------:R-:W-:Y:S01]  /*26670*/  MOV R4, UR6 ;  /* 0x0000000600047c02 */ /* 0x000fe20008000f00 */
[----:B------:R-:W-:Y:S01]  /*26680*/  IMAD.U32 R5, RZ, RZ, UR7 ;  /* 0x00000007ff057e24 */ /* 0x000fe2000f8e00ff */
[----:B------:R-:W1:Y:S01]  /*26690*/  LDC.64 R2, c[0x4][R2] ;  /* 0x0100000002027b82 */ /* 0x000e620000000a00 */
[----:B------:R-:W-:Y:S01]  /*266a0*/  IMAD.U32 R6, RZ, RZ, UR8 ;  /* 0x00000008ff067e24 */ /* 0x000fe2000f8e00ff */
[----:B------:R-:W-:Y:S01]  /*266b0*/  MOV R7, UR9 ;  /* 0x0000000900077c02 */ /* 0x000fe20008000f00 */
[----:B------:R-:W-:Y:S01]  /*266c0*/  IMAD.U32 R10, RZ, RZ, UR4 ;  /* 0x00000004ff0a7e24 */ /* 0x000fe2000f8e00ff */
[----:B0-----:R-:W-:Y:S01]  /*266d0*/  MOV R8, 0x70 ;  /* 0x0000007000087802 */ /* 0x001fe20000000f00 */
[----:B------:R-:W-:-:S02]  /*266e0*/  IMAD.U32 R11, RZ, RZ, UR5 ;  /* 0x00000005ff0b7e24 */ /* 0x000fc4000f8e00ff */
[----:B------:R-:W-:Y:S02]  /*266f0*/  IMAD.MOV.U32 R12, RZ, RZ, 0x1 ;  /* 0x00000001ff0c7424 */ /* 0x000fe400078e00ff */
[----:B------:R-:W-:-:S07]  /*26700*/  IMAD.MOV.U32 R13, RZ, RZ, RZ ;  /* 0x000000ffff0d7224 */ /* 0x000fce00078e00ff */
[----:B------:R-:W-:-:S07]  /*26710*/  LEPC R20, `(.L_x_743) ;  /* 0x000000001014794e */ /* 0x000fce0000000000 */
[----:B-1----:R-:W-:Y:S05]  /*26720*/  CALL.ABS.NOINC R2 ;  /* 0x0000000002007343 */ /* 0x002fea0003c00000 */
.L_x_743:
[----:B------:R-:W-:Y:S05]  /*26730*/  BSYNC B6 ;  /* 0x0000000000067941 */ /* 0x000fea0003800000 */
.L_x_742:
[----:B------:R-:W-:Y:S01]  /*26740*/  IADD3 R0, R16, 0x400, RZ ;  /* 0x0000040010007810 */ /* 0x000fe20007ffe0ff */
[----:B------:R-:W-:Y:S03]  /*26750*/  BSSY B6, `(.L_x_744) ;  /* 0x0000022000067945 */ /* 0x000fe60003800000 */
[----:B------:R-:W-:-:S13]  /*26760*/  LOP3.LUT P0, RZ, R0, 0x3ff, RZ, 0xc0, !PT ;  /* 0x000003ff00ff7812 */ /* 0x000fda000780c0ff */
[----:B------:R-:W-:Y:S05]  /*26770*/  @!P0 BRA `(.L_x_745) ;  /* 0x00000000007c8947 */ /* 0x000fea0003800000 */
[----:B------:R-:W-:Y:S01]  /*26780*/  MOV R22, 0x0 ;  /* 0x0000000000167802 */ /* 0x000fe20000000f00 */
[----:B------:R-:W-:Y:S01]  /*26790*/  ULDC.64 UR6, c[0x4][0x138] ;  /* 0x01004e0000067ab9 */ /* 0x000fe20000000a00 */
[----:B------:R-:W-:Y:S01]  /*267a0*/  ULDC.64 UR8, c[0x4][0x140] ;  /* 0x0100500000087ab9 */ /* 0x000fe20000000a00 */
[----:B------:R-:W-:Y:S01]  /*267b0*/  ULDC.64 UR4, c[0x4][0xa0] ;  /* 0x0100280000047ab9 */ /* 0x000fe20000000a00 */
[----:B------:R1:W2:Y:S01]  /*267c0*/  LDC.64 R2, c[0x4][R22] ;  /* 0x0100000016027b82 */ /* 0x0002a20000000a00 */
[----:B------:R-:W-:Y:S01]  /*267d0*/  IMAD.U32 R4, RZ, RZ, UR6 ;  /* 0x00000006ff047e24 */ /* 0x000fe2000f8e00ff */
[----:B------:R-:W-:Y:S01]  /*267e0*/  MOV R6, UR8 ;  /* 0x0000000800067c02 */ /* 0x000fe20008000f00 */
[----:B------:R-:W-:Y:S01]  /*267f0*/  IMAD.U32 R5, RZ, RZ, UR7 ;  /* 0x00000007ff057e24 */ /* 0x000fe2000f8e00ff */
[----:B------:R-:W-:Y:S01]  /*26800*/  MOV R11, UR5 ;  /* 0x00000005000b7c02 */ /* 0x000fe20008000f00 */
[----:B------:R-:W-:Y:S01]  /*26810*/  IMAD.U32 R7, RZ, RZ, UR9 ;  /* 0x00000009ff077e24 */ /* 0x000fe2000f8e00ff */
[----:B------:R-:W-:Y:S01]  /*26820*/  MOV R13, RZ ;  /* 0x000000ff000d7202 */ /* 0x000fe20000000f00 */
[----:B------:R-:W-:-:S02]  /*26830*/  IMAD.U32 R10, RZ, RZ, UR4 ;  /* 0x00000004ff0a7e24 */ /* 0x000fc4000f8e00ff */
[----:B0-----:R-:W-:Y:S02]  /*26840*/  IMAD.MOV.U32 R8, RZ, RZ, 0x70 ;  /* 0x00000070ff087424 */ /* 0x001fe400078e00ff */
[----:B-1----:R-:W-:-:S07]  /*26850*/  IMAD.MOV.U32 R12, RZ, RZ, 0x1 ;  /* 0x00000001ff0c7424 */ /* 0x002fce00078e00ff */
[----:B------:R-:W-:-:S07]  /*26860*/  LEPC R20, `(.L_x_746) ;  /* 0x000000001014794e */ /* 0x000fce0000000000 */
[----:B--2---:R-:W-:Y:S05]  /*26870*/  CALL.ABS.NOINC R2 ;  /* 0x0000000002007343 */ /* 0x004fea0003c00000 */
.L_x_746:
[----:B------:R0:W1:Y:S01]  /*26880*/  LDC.64 R2, c[0x4][R22] ;  /* 0x0100000016027b82 */ /* 0x0000620000000a00 */
[----:B------:R-:W-:Y:S01]  /*26890*/  ULDC.64 UR4, c[0x4][0x138] ;  /* 0x01004e0000047ab9 */ /* 0x000fe20000000a00 */
[----:B------:R-:W-:Y:S01]  /*268a0*/  ULDC.64 UR6, c[0x4][0x140] ;  /* 0x0100500000067ab9 */ /* 0x000fe20000000a00 */
[----:B------:R-:W-:Y:S01]  /*268b0*/  ULDC.64 UR8, c[0x4][0xa8] ;  /* 0x01002a0000087ab9 */ /* 0x000fe20000000a00 */
[----:B------:R-:W-:Y:S01]  /*268c0*/  IMAD.U32 R4, RZ, RZ, UR4 ;  /* 0x00000004ff047e24 */ /* 0x000fe2000f8e00ff */
[----:B------:R-:W-:Y:S01]  /*268d0*/  MOV R6, UR6 ;  /* 0x0000000600067c02 */ /* 0x000fe20008000f00 */
[----:B------:R-:W-:Y:S01]  /*268e0*/  IMAD.U32 R5, RZ, RZ, UR5 ;  /* 0x00000005ff057e24 */ /* 0x000fe2000f8e00ff */
[----:B------:R-:W-:Y:S01]  /*268f0*/  MOV R11, UR9 ;  /* 0x00000009000b7c02 */ /* 0x000fe20008000f00 */
[----:B------:R-:W-:Y:S01]  /*26900*/  IMAD.U32 R7, RZ, RZ, UR7 ;  /* 0x00000007ff077e24 */ /* 0x000fe2000f8e00ff */
[----:B------:R-:W-:Y:S01]  /*26910*/  MOV R13, RZ ;  /* 0x000000ff000d7202 */ /* 0x000fe20000000f00 */
[----:B------:R-:W-:-:S02]  /*26920*/  IMAD.U32 R10, RZ, RZ, UR8 ;  /* 0x00000008ff0a7e24 */ /* 0x000fc4000f8e00ff */
[----:B------:R-:W-:Y:S02]  /*26930*/  IMAD.MOV.U32 R8, RZ, RZ, 0x70 ;  /* 0x00000070ff087424 */ /* 0x000fe400078e00ff */
[----:B0-----:R-:W-:-:S07]  /*26940*/  IMAD.MOV.U32 R12, RZ, RZ, 0x1 ;  /* 0x00000001ff0c7424 */ /* 0x001fce00078e00ff */
[----:B------:R-:W-:-:S07]  /*26950*/  LEPC R20, `(.L_x_745) ;  /* 0x000000001014794e */ /* 0x000fce0000000000 */
[----:B-1----:R-:W-:Y:S05]  /*26960*/  CALL.ABS.NOINC R2 ;  /* 0x0000000002007343 */ /* 0x002fea0003c00000 */
.L_x_745:
[----:B------:R-:W-:Y:S05]  /*26970*/  BSYNC B6 ;  /* 0x0000000000067941 */ /* 0x000fea0003800000 */
.L_x_744:
[----:B------:R-:W2:Y:S01]  /*26980*/  LDL R22, [R1+0x1c] ;  /* 0x00001c0001167983 */ /* 0x000ea20000100800 */
[----:B------:R-:W-:-:S03]  /*26990*/  ULDC.64 UR4, c[0x0][0x9f8] ;  /* 0x00027e0000047ab9 */ /* 0x000fc60000000a00 */
[----:B------:R-:W3:Y:S01]  /*269a0*/  LDL R7, [R1+0x8] ;  /* 0x0000080001077983 */ /* 0x000ee20000100800 */
[----:B------:R-:W-:-:S03]  /*269b0*/  ISETP.NE.U32.AND P0, PT, RZ, UR4, PT ;  /* 0x00000004ff007c0c */ /* 0x000fc6000bf05070 */
[----:B------:R-:W4:Y:S01]  /*269c0*/  LDL R21, [R1+0x10] ;  /* 0x0000100001157983 */ /* 0x000f220000100800 */
[----:B------:R-:W-:Y:S01]  /*269d0*/  ISETP.NE.AND.EX P0, PT, RZ, UR5, PT, P0 ;  /* 0x00000005ff007c0c */ /* 0x000fe2000bf05300 */
[----:B------:R-:W-:Y:S01]  /*269e0*/  ULDC.64 UR6, c[0x0][0x208] ;  /* 0x0000820000067ab9 */ /* 0x000fe20000000a00 */
[----:B------:R-:W1:Y:S01]  /*269f0*/  LDC R0, c[0x0][0x430] ;  /* 0x00010c00ff007b82 */ /* 0x000e620000000800 */
[----:B------:R-:W0:Y:S10]  /*26a00*/  S2R R20, SR_TID.X ;  /* 0x0000000000147919 */ /* 0x000e340000002100 */
[----:B------:R-:W-:Y:S01]  /*26a10*/  @P0 IADD3 R2, P1, R17, UR4, RZ ;  /* 0x0000000411020c10 */ /* 0x000fe2000ff3e0ff */
[----:B------:R-:W-:-:S03]  /*26a20*/  ULDC UR4, c[0x0][0x2f4] ;  /* 0x0000bd0000047ab9 */ /* 0x000fc60000000800 */
[----:B------:R-:W-:-:S05]  /*26a30*/  @P0 IADD3.X R3, R19, UR5, RZ, P1, !PT ;  /* 0x0000000513030c10 */ /* 0x000fca0008ffe4ff */
[----:B------:R4:W4:Y:S01]  /*26a40*/  @P0 LDG.E R32, desc[UR6][R2.64] ;  /* 0x0000000602200981 */ /* 0x000922000c1e1900 */
[----:B0-----:R-:W-:-:S04]  /*26a50*/  LOP3.LUT R20, R20, 0x7f, RZ, 0xc0, !PT ;  /* 0x0000007f14147812 */ /* 0x001fc800078ec0ff */
[----:B------:R-:W-:Y:S02]  /*26a60*/  SHF.R.U32.HI R4, RZ, 0x3, R20 ;  /* 0x00000003ff047819 */ /* 0x000fe40000011614 */
[----:B------:R-:W0:Y:S01]  /*26a70*/  S2R R20, SR_TID.X ;  /* 0x0000000000147919 */ /* 0x000e220000002100 */
[----:B-1----:R-:W-:-:S13]  /*26a80*/  ISETP.NE.AND P1, PT, R0, 0x1, PT ;  /* 0x000000010000780c */ /* 0x002fda0003f25270 */
[----:B------:R-:W1:Y:S01]  /*26a90*/  @P1 LDC R6, c[0x0][0x438] ;  /* 0x00010e00ff061b82 */ /* 0x000e620000000800 */
[----:B0-----:R-:W-:-:S05]  /*26aa0*/  IMAD.SHL.U32 R20, R20, 0x10, RZ ;  /* 0x0000001014147824 */ /* 0x001fca00078e00ff */
[----:B------:R-:W-:Y:S02]  /*26ab0*/  LOP3.LUT R20, R4, 0x70, R20, 0xf8, !PT ;  /* 0x0000007004147812 */ /* 0x000fe400078ef814 */
[----:B------:R-:W0:Y:S01]  /*26ac0*/  @P1 LDC R4, c[0x0][0x434] ;  /* 0x00010d00ff041b82 */ /* 0x000e220000000800 */
[----:B------:R-:W-:Y:S02]  /*26ad0*/  LOP3.LUT R18, R18, 0xfffffffe, RZ, 0xc0, !PT ;  /* 0xfffffffe12127812 */ /* 0x000fe400078ec0ff */
[----:B------:R-:W-:-:S04]  /*26ae0*/  LOP3.LUT R9, R34, 0x40, RZ, 0xfc, !PT ;  /* 0x0000004022097812 */ /* 0x000fc800078efcff */
[----:B------:R-:W-:Y:S01]  /*26af0*/  ISETP.GE.AND P3, PT, R9, UR4, PT ;  /* 0x0000000409007c0c */ /* 0x000fe2000bf66270 */
[----:B------:R-:W-:Y:S01]  /*26b00*/  UMOV UR5, 0xffffffff ;  /* 0xffffffff00057882 */ /* 0x000fe20000000000 */
[----:B--2---:R-:W-:-:S04]  /*26b10*/  VIADD R22, R22, 0xffffffff ;  /* 0xffffffff16167836 */ /* 0x004fc80000000000 */
[----:B------:R-:W-:-:S05]  /*26b20*/  IMAD R5, R22, 0x50, R20 ;  /* 0x0000005016057824 */ /* 0x000fca00078e0214 */
[----:B---3--:R-:W-:-:S04]  /*26b30*/  ISETP.GE.AND P0, PT, R5, R7, PT ;  /* 0x000000070500720c */ /* 0x008fc80003f06270 */
[----:B------:R-:W-:Y:S02]  /*26b40*/  ISETP.GT.U32.OR P0, PT, R20, 0x4f, P0 ;  /* 0x0000004f1400780c */ /* 0x000fe40000704470 */
[----:B----4-:R-:W-:-:S11]  /*26b50*/  IADD3 R5, R5, R21, RZ ;  /* 0x0000001505057210 */ /* 0x010fd60007ffe0ff */
[----:B------:R-:W2:Y:S01]  /*26b60*/  @!P0 LDC.64 R2, c[0x0][0x428] ;  /* 0x00010a00ff028b82 */ /* 0x000ea20000000a00 */
[----:B0-----:R-:W-:-:S04]  /*26b70*/  @P1 IMAD.HI.U32 R7, R5, R4, RZ ;  /* 0x0000000405071227 */ /* 0x001fc800078e00ff */
[----:B------:R-:W-:Y:S01]  /*26b80*/  IMAD.MOV.U32 R4, RZ, RZ, R5 ;  /* 0x000000ffff047224 */ /* 0x000fe200078e0005 */
[----:B-1----:R-:W-:Y:S02]  /*26b90*/  @P1 SHF.R.U32.HI R4, RZ, R6, R7 ;  /* 0x00000006ff041219 */ /* 0x002fe40000011607 */
[----:B------:R-:W-:-:S03]  /*26ba0*/  SHF.R.S32.HI R8, RZ, 0x1f, R32 ;  /* 0x0000001fff087819 */ /* 0x000fc60000011420 */
[----:B------:R-:W-:-:S04]  /*26bb0*/  IMAD.MOV R6, RZ, RZ, -R4 ;  /* 0x000000ffff067224 */ /* 0x000fc800078e0a04 */
[----:B------:R-:W-:Y:S01]  /*26bc0*/  IMAD R0, R0, R6, R5 ;  /* 0x0000000600007224 */ /* 0x000fe200078e0205 */
[--C-:B------:R-:W-:Y:S01]  /*26bd0*/  @!P0 SHF.R.S32.HI R5, RZ, 0x1f, R4.reuse ;  /* 0x0000001fff058819 */ /* 0x100fe20000011404 */
[-C--:B--2---:R-:W-:Y:S02]  /*26be0*/  @!P0 IMAD R6, R8, R2.reuse, RZ ;  /* 0x0000000208068224 */ /* 0x084fe400078e02ff */
[----:B------:R-:W-:-:S04]  /*26bf0*/  @!P0 IMAD.WIDE.U32 R4, R32, R2, R4 ;  /* 0x0000000220048225 */ /* 0x000fc800078e0004 */
[----:B------:R-:W-:Y:S02]  /*26c00*/  @!P0 IMAD R6, R32, R3, R6 ;  /* 0x0000000320068224 */ /* 0x000fe400078e0206 */
[----:B------:R-:W0:Y:S03]  /*26c10*/  @!P0 LDC.64 R2, c[0x0][0x418] ;  /* 0x00010600ff028b82 */ /* 0x000e260000000a00 */
[----:B------:R-:W-:Y:S01]  /*26c20*/  @!P0 IADD3 R6, R5, R6, RZ ;  /* 0x0000000605068210 */ /* 0x000fe20007ffe0ff */
[----:B------:R-:W-:Y:S01]  /*26c30*/  IMAD.U32 R7, RZ, RZ, UR37 ;  /* 0x00000025ff077e24 */ /* 0x000fe2000f8e00ff */
[----:B0-----:R-:W-:-:S04]  /*26c40*/  @!P0 LEA R2, P1, R4, R2, 0x2 ;  /* 0x0000000204028211 */ /* 0x001fc800078210ff */
[----:B------:R-:W-:Y:S01]  /*26c50*/  @!P0 LEA.HI.X R3, R4, R3, R6, 0x2, P1 ;  /* 0x0000000304038211 */ /* 0x000fe200008f1406 */
[----:B------:R-:W-:-:S06]  /*26c60*/  IMAD.MOV.U32 R4, RZ, RZ, RZ ;  /* 0x000000ffff047224 */ /* 0x000fcc00078e00ff */
[----:B------:R0:W5:Y:S01]  /*26c70*/  @!P0 LDG.E R4, desc[UR6][R2.64] ;  /* 0x0000000602048981 */ /* 0x000162000c1e1900 */
[----:B------:R-:W-:Y:S02]  /*26c80*/  ISETP.GT.U32.AND P0, PT, R20, 0x4f, PT ;  /* 0x0000004f1400780c */ /* 0x000fe40003f04070 */
[----:B------:R-:W-:-:S11]  /*26c90*/  ISETP.NE.AND P2, PT, R7, 0x3, PT ;  /* 0x000000030700780c */ /* 0x000fd60003f45270 */
[----:B------:R-:W-:Y:S02]  /*26ca0*/  @P0 LOP3.LUT R18, R18, 0x1, RZ, 0xfc, !PT ;  /* 0x0000000112120812 */ /* 0x000fe400078efcff */
[----:B------:R-:W-:Y:S02]  /*26cb0*/  ISETP.GE.AND P0, PT, R34, UR4, PT ;  /* 0x0000000422007c0c */ /* 0x000fe4000bf06270 */
[----:B------:R-:W-:-:S04]  /*26cc0*/  LOP3.LUT R18, R18, 0xffffffdf, RZ, 0xc0, !PT ;  /* 0xffffffdf12127812 */ /* 0x000fc800078ec0ff */
[----:B------:R-:W-:-:S04]  /*26cd0*/  @P2 LOP3.LUT R18, R18, 0x20, RZ, 0xfc, !PT ;  /* 0x0000002012122812 */ /* 0x000fc800078efcff */
[----:B------:R-:W-:Y:S01]  /*26ce0*/  LOP3.LUT R18, R18, 0xffffffef, RZ, 0xc0, !PT ;  /* 0xffffffef12127812 */ /* 0x000fe200078ec0ff */
[----:B------:R1:W-:Y:S03]  /*26cf0*/  STL [R1+0x14], R8 ;  /* 0x0000140801007387 */ /* 0x0003e60000100800 */
[----:B------:R-:W-:-:S04]  /*26d00*/  @P0 LOP3.LUT R18, R18, 0x10, RZ, 0xfc, !PT ;  /* 0x0000001012120812 */ /* 0x000fc800078efcff */
[----:B------:R-:W-:Y:S02]  /*26d10*/  LOP3.LUT R18, R18, 0xfffffff7, RZ, 0xc0, !PT ;  /* 0xfffffff712127812 */ /* 0x000fe400078ec0ff */
[----:B-1----:R-:W-:Y:S02]  /*26d20*/  LOP3.LUT R8, R34, 0x80, RZ, 0xfc, !PT ;  /* 0x0000008022087812 */ /* 0x002fe400078efcff */
[----:B------:R-:W-:Y:S02]  /*26d30*/  @P3 LOP3.LUT R18, R18, 0x8, RZ, 0xfc, !PT ;  /* 0x0000000812123812 */ /* 0x000fe400078efcff */
[----:B------:R-:W-:Y:S02]  /*26d40*/  ISETP.GE.AND P1, PT, R8, UR4, PT ;  /* 0x0000000408007c0c */ /* 0x000fe4000bf26270 */
[----:B------:R-:W-:Y:S02]  /*26d50*/  ISETP.GE.AND P0, PT, R37, UR4, PT ;  /* 0x0000000425007c0c */ /* 0x000fe4000bf06270 */
[----:B------:R-:W-:-:S04]  /*26d60*/  LOP3.LUT R18, R18, 0xfffffffd, RZ, 0xc0, !PT ;  /* 0xfffffffd12127812 */ /* 0x000fc800078ec0ff */
[----:B------:R-:W-:-:S05]  /*26d70*/  LOP3.LUT R18, R18, 0xfffffffb, RZ, 0xc0, !PT ;  /* 0xfffffffb12127812 */ /* 0x000fca00078ec0ff */
[----:B------:R-:W-:-:S04]  /*26d80*/  @P1 LOP3.LUT R18, R18, 0x4, RZ, 0xfc, !PT ;  /* 0x0000000412121812 */ /* 0x000fc800078efcff */
[----:B------:R-:W-:Y:S01]  /*26d90*/  @P0 LOP3.LUT R18, R18, 0x2, RZ, 0xfc, !PT ;  /* 0x0000000212120812 */ /* 0x000fe200078efcff */
[----:B0-----:R-:W-:Y:S06]  /*26da0*/  BRA.DIV UR5, `(.L_x_747) ;  /* 0x00000056050c7947 */ /* 0x001fec000b800000 */
.L_x_876:
[----:B------:R-:W-:Y:S05]  /*26db0*/  @!P2 BRA `(.L_x_748) ;  /* 0x000000000004a947 */ /* 0x000fea0003800000 */
[----:B------:R-:W-:Y:S01]  /*26dc0*/  BPT.TRAP 0x1 ;  /* 0x000000040000795c */ /* 0x000fe20000300000 */
.L_x_748:
        /* <DEDUP_REMOVED lines=8> */
[----:B------:R-:W-:-:S04]  /*26e50*/  ULDC.64 UR4, c[0x0][0x338] ;  /* 0x0000ce0000047ab9 */ /* 0x000fc80000000a00 */
[----:B------:R-:W-:Y:S01]  /*26e60*/  IADD3 R3, R3, R5, RZ ;  /* 0x0000000503037210 */ /* 0x000fe20007ffe0ff */
[----:B------:R-:W-:-:S04]  /*26e70*/  IMAD R5, R7, UR4, RZ ;  /* 0x0000000407057c24 */ /* 0x000fc8000f8e02ff */
[C---:B------:R-:W-:Y:S02]  /*26e80*/  IMAD R5, R4.reuse, UR5, R5 ;  /* 0x0000000504057c24 */ /* 0x040fe4000f8e0205 */
[----:B------:R-:W-:Y:S01]  /*26e90*/  IMAD.WIDE.U32 R2, R4, UR4, R2 ;  /* 0x0000000404027c25 */ /* 0x000fe2000f8e0002 */
[----:B------:R-:W-:-:S03]  /*26ea0*/  ULDC.64 UR4, c[0x0][0x330] ;  /* 0x0000cc0000047ab9 */ /* 0x000fc60000000a00 */
[----:B------:R-:W-:Y:S02]  /*26eb0*/  IMAD.IADD R3, R3, 0x1, R5 ;  /* 0x0000000103037824 */ /* 0x000fe400078e0205 */
[----:B------:R-:W-:Y:S02]  /*26ec0*/  IMAD R5, R23, 0x8, R16 ;  /* 0x0000000817057824 */ /* 0x000fe400078e0210 */
[----:B------:R-:W-:-:S04]  /*26ed0*/  IMAD.WIDE.U32 R2, R26, UR4, R2 ;  /* 0x000000041a027c25 */ /* 0x000fc8000f8e0002 */
[----:B------:R-:W-:Y:S01]  /*26ee0*/  IMAD R19, R26, UR5, R3 ;  /* 0x000000051a137c24 */ /* 0x000fe2000f8e0203 */
[----:B------:R-:W-:-:S04]  /*26ef0*/  LEA R17, P0, R2, UR6, 0x1 ;  /* 0x0000000602117c11 */ /* 0x000fc8000f8008ff */
[----:B------:R-:W-:Y:S02]  /*26f00*/  LEA.HI.X R19, R2, UR7, R19, 0x1, P0 ;  /* 0x0000000702137c11 */ /* 0x000fe400080f0c13 */
[----:B------:R-:W-:-:S06]  /*26f10*/  SHF.L.U32 R2, R29, 0x1f, RZ ;  /* 0x0000001f1d027819 */ /* 0x000fcc00000006ff */
[----:B------:R-:W0:Y:S02]  /*26f20*/  SYNCS.PHASECHK.TRANS64.TRYWAIT P0, [R5+URZ+0x38840], R2 ;  /* 0x03884002050075a7 */ /* 0x000e24000800017f */
[----:B0-----:R-:W-:Y:S05]  /*26f30*/  @!P0 BRA `(.L_x_750) ;  /* 0x0000005000dc8947 */ /* 0x001fea0003800000 */
.L_x_877:
[----:B------:R-:W-:Y:S05]  /*26f40*/  BSYNC B0 ;  /* 0x0000000000007941 */ /* 0x000fea0003800000 */
.L_x_749:
[----:B------:R-:W2:Y:S01]  /*26f50*/  LDL R9, [R1+0x8] ;  /* 0x0000080001097983 */ /* 0x000ea20000100800 */
        /* <DEDUP_REMOVED lines=8> */
[----:B------:R-:W-:Y:S02]  /*26fe0*/  IADD3 R3, R3, R6, RZ ;  /* 0x0000000603037210 */ /* 0x000fe40007ffe0ff */
        /* <DEDUP_REMOVED lines=8> */
[----:B------:R-:W-:Y:S02]  /*27070*/  LEA R0, P0, R2, UR6, 0x1 ;  /* 0x0000000602007c11 */ /* 0x000fe4000f8008ff */
[----:B-1----:R-:W-:Y:S02]  /*27080*/  LOP3.LUT R8, R8, 0x7f, RZ, 0xc0, !PT ;  /* 0x0000007f08087812 */ /* 0x002fe400078ec0ff */
[----:B------:R-:W-:Y:S02]  /*27090*/  LEA.HI.X R6, R2, UR7, R6, 0x1, P0 ;  /* 0x0000000702067c11 */ /* 0x000fe400080f0c06 */
[----:B------:R-:W-:Y:S01]  /*270a0*/  SHF.R.U32.HI R8, RZ, 0x3, R8 ;  /* 0x00000003ff087819 */ /* 0x000fe20000011608 */
[----:B--2---:R-:W-:-:S04]  /*270b0*/  IMAD R4, R22, -0x50, R9 ;  /* 0xffffffb016047824 */ /* 0x004fc800078e0209 */
[----:B------:R-:W-:-:S05]  /*270c0*/  IMAD.IADD R4, R4, 0x1, -R8 ;  /* 0x0000000104047824 */ /* 0x000fca00078e0a08 */
[----:B------:R-:W-:Y:S01]  /*270d0*/  ISETP.GE.AND P0, PT, R4, 0x1, PT ;  /* 0x000000010400780c */ /* 0x000fe20003f06270 */
[----:B------:R-:W-:-:S12]  /*270e0*/  BRA.DIV UR4, `(.L_x_751) ;  /* 0x0000005204847947 */ /* 0x000fd8000b800000 */
[----:B------:R-:W0:Y:S01]  /*270f0*/  SHFL.IDX PT, R3, R0, RZ, 0x181f ;  /* 0x00181fff00037589 */ /* 0x000e2200000e0000 */
[C---:B------:R-:W-:Y:S01]  /*27100*/  LOP3.LUT P5, RZ, R18.reuse, 0x10, RZ, 0xc0, !PT ;  /* 0x0000001012ff7812 */ /* 0x040fe200078ac0ff */
[----:B------:R-:W-:Y:S01]  /*27110*/  @P0 IMAD R9, R7, 0x2, R16 ;  /* 0x0000000207090824 */ /* 0x000fe200078e0210 */
[C---:B------:R-:W-:Y:S01]  /*27120*/  LOP3.LUT P4, RZ, R18.reuse, 0x8, RZ, 0xc0, !PT ;  /* 0x0000000812ff7812 */ /* 0x040fe2000788c0ff */
[----:B------:R-:W1:Y:S01]  /*27130*/  SHFL.IDX PT, R2, R6, RZ, 0x181f ;  /* 0x00181fff06027589 */ /* 0x000e6200000e0000 */
[C---:B------:R-:W-:Y:S01]  /*27140*/  LOP3.LUT P3, RZ, R18.reuse, 0x4, RZ, 0xc0, !PT ;  /* 0x0000000412ff7812 */ /* 0x040fe2000786c0ff */
[----:B------:R-:W-:Y:S01]  /*27150*/  ULDC.64 UR4, c[0x0][0x208] ;  /* 0x0000820000047ab9 */ /* 0x000fe20000000a00 */
[----:B------:R-:W-:Y:S01]  /*27160*/  LOP3.LUT P2, RZ, R18, 0x2, RZ, 0xc0, !PT ;  /* 0x0000000212ff7812 */ /* 0x000fe2000784c0ff */
[----:B------:R-:W-:Y:S01]  /*27170*/  SHFL.IDX PT, R8, R6, 0x1, 0x181f ;  /* 0x00381f0006087f89 */ /* 0x000fe200000e0000 */
[----:B0-----:R-:W-:-:S04]  /*27180*/  @P0 LEA R3, P1, R34, R3, 0x1 ;  /* 0x0000000322030211 */ /* 0x001fc800078208ff */
[----:B-1----:R-:W-:Y:S02]  /*27190*/  @P0 IADD3.X R2, RZ, R2, RZ, P1, !PT ;  /* 0x00000002ff020210 */ /* 0x002fe40000ffe4ff */
[----:B------:R-:W-:Y:S02]  /*271a0*/  ISETP.GE.AND P1, PT, R4, 0x11, PT ;  /* 0x000000110400780c */ /* 0x000fe40003f26270 */
[----:B------:R-:W-:-:S04]  /*271b0*/  @P0 LOP3.LUT R3, R3, R2, RZ, 0x3c, !PT ;  /* 0x0000000203030212 */ /* 0x000fc800078e3cff */
[----:B------:R-:W-:-:S04]  /*271c0*/  @P0 LOP3.LUT R2, R3, R2, RZ, 0x3c, !PT ;  /* 0x0000000203020212 */ /* 0x000fc800078e3cff */
[----:B------:R-:W-:-:S03]  /*271d0*/  @P0 LOP3.LUT R3, R3, R2, RZ, 0x3c, !PT ;  /* 0x0000000203030212 */ /* 0x000fc600078e3cff */
[----:B------:R-:W-:Y:S02]  /*271e0*/  @P1 LEA R21, R7, R16, 0x1 ;  /* 0x0000001007151211 */ /* 0x000fe400078e08ff */
[----:B------:R-:W-:Y:S04]  /*271f0*/  @P0 LDGSTS.E.BYPASS.LTC128B.128 [R9+0x24400], desc[UR4][R2.64], !P5 ;  /* 0x2440000002090fae */ /* 0x000fe8000e901d44 */
[----:B------:R-:W-:Y:S04]  /*27200*/  @P0 LDGSTS.E.BYPASS.LTC128B.128 [R9+0x26c00], desc[UR4][R2.64+0x80], !P4 ;  /* 0x26c0008002090fae */ /* 0x000fe8000e101d44 */
[----:B------:R-:W-:Y:S04]  /*27210*/  @P0 LDGSTS.E.BYPASS.LTC128B.128 [R9+0x29400], desc[UR4][R2.64+0x100], !P3 ;  /* 0x2940010002090fae */ /* 0x000fe8000d901d44 */
[----:B------:R0:W-:Y:S04]  /*27220*/  @P0 LDGSTS.E.BYPASS.LTC128B.128 [R9+0x2bc00], desc[UR4][R2.64+0x180], !P2 ;  /* 0x2bc0018002090fae */ /* 0x0001e8000d101d44 */
[----:B0-----:R-:W0:Y:S02]  /*27230*/  SHFL.IDX PT, R2, R0, 0x1, 0x181f ;  /* 0x00381f0000027f89 */ /* 0x001e2400000e0000 */
        /* <DEDUP_REMOVED lines=21> */
[----:B0-----:R-:W-:-:S04]  /*27390*/  @P1 LEA R2, P0, R34, R2, 0x1 ;  /* 0x0000000222021211 */ /* 0x001fc800078008ff */
[----:B------:R-:W-:Y:S02]  /*273a0*/  @P1 IADD3.X R3, RZ, R8, RZ, P0, !PT ;  /* 0x00000008ff031210 */ /* 0x000fe400007fe4ff */
[----:B------:R0:W2:Y:S04]  /*273b0*/  SHFL.IDX PT, R8, R6, 0x4, 0x181f ;  /* 0x00981f0006087f89 */ /* 0x0000a800000e0000 */
[----:B------:R0:W-:Y:S04]  /*273c0*/  @P1 LDGSTS.E.BYPASS.LTC128B.128 [R21+0x25c00], desc[UR4][R2.64], !P5 ;  /* 0x25c0000002151fae */ /* 0x0001e8000e901d44 */
[----:B------:R0:W-:Y:S04]  /*273d0*/  @P1 LDGSTS.E.BYPASS.LTC128B.128 [R21+0x28400], desc[UR4][R2.64+0x80], !P4 ;  /* 0x2840008002151fae */ /* 0x0001e8000e101d44 */
[----:B------:R0:W-:Y:S04]  /*273e0*/  @P1 LDGSTS.E.BYPASS.LTC128B.128 [R21+0x2ac00], desc[UR4][R2.64+0x100], !P3 ;  /* 0x2ac0010002151fae */ /* 0x0001e8000d901d44 */
[----:B-1----:R0:W-:Y:S02]  /*273f0*/  @P1 LDGSTS.E.BYPASS.LTC128B.128 [R21+0x2d400], desc[UR4][R2.64+0x180], !P2 ;  /* 0x2d40018002151fae */ /* 0x0021e4000d101d44 */
.L_x_889:
[----:B------:R-:W-:Y:S01]  /*27400*/  ISETP.GE.AND P0, PT, R4, 0x41, PT ;  /* 0x000000410400780c */ /* 0x000fe20003f06270 */
[----:B------:R-:W-:-:S12]  /*27410*/  BSSY B0, `(.L_x_752) ;  /* 0x0000011000007945 */ /* 0x000fd80003800000 */
[----:B------:R-:W-:Y:S05]  /*27420*/  @!P0 BRA `(.L_x_753) ;  /* 0x00000000003c8947 */ /* 0x000fea0003800000 */
[C---:B------:R-:W-:Y:S01]  /*27430*/  LOP3.LUT P4, RZ, R18.reuse, 0x10, RZ, 0xc0, !PT ;  /* 0x0000001012ff7812 */ /* 0x040fe2000788c0ff */
[----:B------:R-:W-:Y:S01]  /*27440*/  ULDC.64 UR4, c[0x0][0x208] ;  /* 0x0000820000047ab9 */ /* 0x000fe20000000a00 */
[C---:B------:R-:W-:Y:S02]  /*27450*/  LOP3.LUT P3, RZ, R18.reuse, 0x8, RZ, 0xc0, !PT ;  /* 0x0000000812ff7812 */ /* 0x040fe4000786c0ff */
[C---:B------:R-:W-:Y:S02]  /*27460*/  LOP3.LUT P2, RZ, R18.reuse, 0x4, RZ, 0xc0, !PT ;  /* 0x0000000412ff7812 */ /* 0x040fe4000784c0ff */
[----:B------:R-:W-:Y:S02]  /*27470*/  LOP3.LUT P1, RZ, R18, 0x2, RZ, 0xc0, !PT ;  /* 0x0000000212ff7812 */ /* 0x000fe4000782c0ff */
[----:B0-----:R-:W-:Y:S02]  /*27480*/  LEA R2, P0, R34, R0, 0x1 ;  /* 0x0000000022027211 */ /* 0x001fe400078008ff */
[----:B------:R-:W-:-:S03]  /*27490*/  LEA R7, R7, R16, 0x1 ;  /* 0x0000001007077211 */ /* 0x000fc600078e08ff */
        /* <DEDUP_REMOVED lines=8> */
.L_x_753:
[----:B------:R-:W-:Y:S05]  /*27520*/  BSYNC B0 ;  /* 0x0000000000007941 */ /* 0x000fea0003800000 */
.L_x_752:
[----:B------:R-:W-:Y:S01]  /*27530*/  NOP ;  /* 0x0000000000007918 */ /* 0x000fe20000000000 */
[----:B------:R-:W-:-:S13]  /*27540*/  PLOP3.LUT P0, PT, PT, PT, PT, 0x80, 0x0 ;  /* 0x000000000000781c */ /* 0x000fda0003f0f070 */
.L_x_754:
[----:B------:R-:W-:Y:S02]  /*27550*/  PLOP3.LUT P1, PT, P1, P0, PT, 0xa2, 0x0 ;  /* 0x000000000000781c */ /* 0x000fe40000f21472 */
[----:B------:R-:W-:-:S08]  /*27560*/  @P0 R2UR P1, UR4, R5 ;  /* 0x00000000050402ca */ /* 0x000fd00000020000 */
[----:B------:R-:W-:-:S05]  /*27570*/  @P0 PLOP3.LUT P0, PT, P1, PT, PT, 0x80, 0x0 ;  /* 0x000000000000081c */ /* 0x000fca0000f0f070 */
[----:B------:R-:W-:Y:S01]  /*27580*/  @!P1 SYNCS.ARRIVE.TRANS64.RED.A0T1 RZ, [UR4+0x38830], RZ ;  /* 0x038830ffffff99a7 */ /* 0x000fe20008200404 */
[----:B------:R-:W-:Y:S07]  /*27590*/  @!P1 ARRIVES.LDGSTSBAR.64.TRANSCNT [UR4+0x38830] ;  /* 0x03883000ff0099b0 */ /* 0x000fee0008000a84 */
[----:B------:R-:W-:Y:S05]  /*275a0*/  @P0 BRA.U.ANY `(.L_x_754) ;  /* 0xfffffffd00e80947 */ /* 0x000fea000393ffff */
[----:B------:R-:W-:Y:S01]  /*275b0*/  NOP ;  /* 0x0000000000007918 */ /* 0x000fe20000000000 */
[----:B------:R-:W-:-:S05]  /*275c0*/  IMAD.U32 R0, RZ, RZ, UR37 ;  /* 0x00000025ff007e24 */ /* 0x000fca000f8e00ff */
[----:B------:R-:W-:-:S13]  /*275d0*/  ISETP.NE.AND P2, PT, R0, 0x3, PT ;  /* 0x000000030000780c */ /* 0x000fda0003f45270 */
[----:B------:R-:W-:Y:S05]  /*275e0*/  @!P2 BRA `(.L_x_755) ;  /* 0x000000000004a947 */ /* 0x000fea0003800000 */
[----:B------:R-:W-:Y:S01]  /*275f0*/  BPT.TRAP 0x1 ;  /* 0x000000040000795c */ /* 0x000fe20000300000 */
.L_x_755:
[----:B------:R3:W5:Y:S01]  /*27600*/  LDL.LU R0, [R1+0x20] ;  /* 0x0000200001007983 */ /* 0x0007620000300800 */
[----:B------:R3:W-:Y:S02]  /*27610*/  SYNCS.ARRIVE.TRANS64.A1T0 RZ, [R5+URZ+0x38830], RZ ;  /* 0x038830ff05ff79a7 */ /* 0x0007e4000810003f */
[----:B------:R-:W-:Y:S05]  /*27620*/  WARPSYNC.ALL ;  /* 0x0000000000007948 */ /* 0x000fea0003800000 */
[----:B------:R-:W-:Y:S01]  /*27630*/  ULDC.64 UR4, c[0x0][0xa00] ;  /* 0x0002800000047ab9 */ /* 0x000fe20000000a00 */
[----:B------:R-:W-:Y:S01]  /*27640*/  BSSY B6, `(.L_x_756) ;  /* 0x0000021000067945 */ /* 0x000fe20003800000 */
[----:B------:R-:W-:Y:S01]  /*27650*/  BAR.SYNC.DEFER_BLOCKING 0x8, 0x180 ;  /* 0x0206000000007b1d */ /* 0x000fe20000010000 */
[----:B------:R-:W-:-:S04]  /*27660*/  ISETP.NE.U32.AND P0, PT, RZ, UR4, PT ;  /* 0x00000004ff007c0c */ /* 0x000fc8000bf05070 */
[----:B------:R-:W-:Y:S01]  /*27670*/  ISETP.NE.AND.EX P0, PT, RZ, UR5, PT, P0 ;  /* 0x00000005ff007c0c */ /* 0x000fe2000bf05300 */
[----:B------:R-:W-:Y:S02]  /*27680*/  ULDC.64 UR4, c[0x0][0x298] ;  /* 0x0000a60000047ab9 */ /* 0x000fe40000000a00 */
[----:B---3--:R-:W-:Y:S01]  /*27690*/  IMAD.WIDE.U32 R4, R35, UR4, RZ ;  /* 0x0000000423047c25 */ /* 0x008fe2000f8e00ff */
[----:B------:R-:W-:Y:S02]  /*276a0*/  SEL R31, R31, RZ, !P0 ;  /* 0x000000ff1f1f7207 */ /* 0x000fe40004000000 */
[----:B01---5:R-:W-:Y:S02]  /*276b0*/  SEL R2, R0, RZ, !P0 ;  /* 0x000000ff00027207 */ /* 0x023fe40004000000 */
[----:B------:R-:W-:-:S03]  /*276c0*/  SHF.R.S32.HI R0, RZ, 0x1f, R35 ;  /* 0x0000001fff007819 */ /* 0x000fc60000011423 */
[----:B------:R0:W-:Y:S02]  /*276d0*/  STL [R1+0x30], R2 ;  /* 0x0000300201007387 */ /* 0x0001e40000100800 */
[----:B------:R-:W-:Y:S02]  /*276e0*/  IMAD R0, R0, UR4, RZ ;  /* 0x0000000400007c24 */ /* 0x000fe4000f8e02ff */
[----:B------:R1:W-:Y:S02]  /*276f0*/  STL.64 [R1+0x20], R4 ;  /* 0x0000200401007387 */ /* 0x0003e40000100a00 */
[----:B------:R-:W-:Y:S02]  /*27700*/  IMAD R0, R35, UR5, R0 ;  /* 0x0000000523007c24 */ /* 0x000fe4000f8e0200 */
[----:B0-----:R-:W-:-:S03]  /*27710*/  VIADD R2, R16, 0x14400 ;  /* 0x0001440010027836 */ /* 0x001fc60000000000 */
[----:B------:R-:W-:Y:S02]  /*27720*/  IADD3 R35, R5, R0, RZ ;  /* 0x0000000005237210 */ /* 0x000fe40007ffe0ff */
[----:B------:R-:W-:-:S13]  /*27730*/  LOP3.LUT P0, RZ, R2, 0x3ff, RZ, 0xc0, !PT ;  /* 0x000003ff02ff7812 */ /* 0x000fda000780c0ff */
[----:B-1----:R-:W-:Y:S05]  /*27740*/  @!P0 BRA `(.L_x_757) ;  /* 0x0000000000408947 */ /* 0x002fea0003800000 */
[----:B------:R-:W-:Y:S01]  /*27750*/  MOV R2, 0x0 ;  /* 0x0000000000027802 */ /* 0x000fe20000000f00 */
        /* <DEDUP_REMOVED lines=11> */
[----:B--2---:R-:W-:Y:S02]  /*27810*/  IMAD.MOV.U32 R8, RZ, RZ, 0x70 ;  /* 0x00000070ff087424 */ /* 0x004fe400078e00ff */
[----:B------:R-:W-:-:S07]  /*27820*/  IMAD.MOV.U32 R12, RZ, RZ, 0x1 ;  /* 0x00000001ff0c7424 */ /* 0x000fce00078e00ff */
[----:B------:R-:W-:-:S07]  /*27830*/  LEPC R20, `(.L_x_757) ;  /* 0x000000001014794e */ /* 0x000fce0000000000 */
[----:B0-----:R-:W-:Y:S05]  /*27840*/  CALL.ABS.NOINC R2 ;  /* 0x0000000002007343 */ /* 0x001fea0003c00000 */
.L_x_757:
[----:B------:R-:W-:Y:S05]  /*27850*/  BSYNC B6 ;  /* 0x0000000000067941 */ /* 0x000fea0003800000 */
.L_x_756:
[----:B------:R-:W3:Y:S01]  /*27860*/  LDL.LU R20, [R1+0x30] ;  /* 0x0000300001147983 */ /* 0x000ee20000300800 */
[----:B------:R-:W-:Y:S01]  /*27870*/  ULDC.64 UR4, c[0x0][0x2d8] ;  /* 0x0000b60000047ab9 */ /* 0x000fe20000000a00 */
[----:B--2---:R-:W0:Y:S02]  /*27880*/  LDC R8, c[0x0][0x448] ;  /* 0x00011200ff087b82 */ /* 0x004e240000000800 */
[----:B------:R-:W2:Y:S04]  /*27890*/  LDL.LU.64 R2, [R1+0x20] ;  /* 0x0000200001027983 */ /* 0x000ea80000300a00 */
[----:B------:R1:W5:Y:S01]  /*278a0*/  LDL R10, [R1+0x28] ;  /* 0x00002800010a7983 */ /* 0x0003620000100800 */
[----:B0-----:R-:W-:-:S13]  /*278b0*/  ISETP.NE.AND P0, PT, R8, 0x1, PT ;  /* 0x000000010800780c */ /* 0x001fda0003f05270 */
[----:B------:R-:W0:Y:S08]  /*278c0*/  @P0 LDC R5, c[0x0][0x44c] ;  /* 0x00011300ff050b82 */ /* 0x000e300000000800 */
[----:B------:R-:W4:Y:S01]  /*278d0*/  @P0 LDC R4, c[0x0][0x450] ;  /* 0x00011400ff040b82 */ /* 0x000f220000000800 */
[C---:B------:R-:W-:Y:S02]  /*278e0*/  LOP3.LUT R11, R34.reuse, 0x40, RZ, 0xfc, !PT ;  /* 0x00000040220b7812 */ /* 0x040fe400078efcff */
[----:B------:R-:W-:Y:S01]  /*278f0*/  LOP3.LUT R9, R34, 0x80, RZ, 0xfc, !PT ;  /* 0x0000008022097812 */ /* 0x000fe200078efcff */
[----:B--2---:R-:W-:-:S02]  /*27900*/  IMAD.MOV.U32 R3, RZ, RZ, R35 ;  /* 0x000000ffff037224 */ /* 0x004fc400078e0023 */
[----:B------:R-:W-:-:S04]  /*27910*/  IMAD.WIDE.U32 R2, R26, UR4, R2 ;  /* 0x000000041a027c25 */ /* 0x000fc8000f8e0002 */
[----:B------:R-:W-:Y:S01]  /*27920*/  IMAD R3, R26, UR5, R3 ;  /* 0x000000051a037c24 */ /* 0x000fe2000f8e0203 */
[----:B------:R-:W-:Y:S02]  /*27930*/  ULDC.64 UR4, c[0x0][0x2e0] ;  /* 0x0000b80000047ab9 */ /* 0x000fe40000000a00 */
[----:B---3--:R-:W-:Y:S02]  /*27940*/  IMAD R0, R20, UR4, RZ ;  /* 0x0000000414007c24 */ /* 0x008fe4000f8e02ff */
        /* <DEDUP_REMOVED lines=9> */
[----:B--2---:R-:W-:-:S04]  /*279e0*/  SHF.L.U32 R20, R20, 0x4, RZ ;  /* 0x0000000414147819 */ /* 0x004fc800000006ff */
[----:B------:R-:W-:-:S04]  /*279f0*/  LOP3.LUT R20, R21, 0x70, R20, 0xf8, !PT ;  /* 0x0000007015147812 */ /* 0x000fc800078ef814 */
[----:B------:R-:W-:-:S05]  /*27a00*/  LOP3.LUT R6, R20, R0, RZ, 0xfc, !PT ;  /* 0x0000000014067212 */ /* 0x000fca00078efcff */
[----:B0-----:R-:W-:-:S04]  /*27a10*/  @P0 IMAD.HI.U32 R7, R6, R5, RZ ;  /* 0x0000000506070227 */ /* 0x001fc800078e00ff */
[----:B------:R-:W-:Y:S01]  /*27a20*/  IMAD.MOV.U32 R5, RZ, RZ, R6 ;  /* 0x000000ffff057224 */ /* 0x000fe200078e0006 */
[----:B----4-:R-:W-:-:S04]  /*27a30*/  @P0 SHF.R.U32.HI R5, RZ, R4, R7 ;  /* 0x00000004ff050219 */ /* 0x010fc80000011607 */
[C---:B------:R-:W-:Y:S01]  /*27a40*/  IADD3 R4, -R5.reuse, RZ, RZ ;  /* 0x000000ff05047210 */ /* 0x040fe20007ffe1ff */
[----:B------:R-:W0:Y:S04]  /*27a50*/  S2R R20, SR_TID.X ;  /* 0x0000000000147919 */ /* 0x000e280000002100 */
        /* <DEDUP_REMOVED lines=14> */
[----:B------:R-:W-:Y:S01]  /*27b40*/  ULDC UR4, c[0x0][0x2b8] ;  /* 0x0000ae0000047ab9 */ /* 0x000fe20000000800 */
[----:B0-----:R-:W-:Y:S02]  /*27b50*/  LOP3.LUT R20, R20, 0x7f, RZ, 0xc0, !PT ;  /* 0x0000007f14147812 */ /* 0x001fe400078ec0ff */
[----:B------:R-:W-:Y:S01]  /*27b60*/  LEA.HI.X R4, R2, UR5, R4, 0x1, P0 ;  /* 0x0000000502047c11 */ /* 0x000fe200080f0c04 */
[----:B------:R-:W-:Y:S01]  /*27b70*/  UMOV UR5, 0xffffffff ;  /* 0xffffffff00057882 */ /* 0x000fe20000000000 */
[----:B------:R-:W-:Y:S02]  /*27b80*/  ISETP.GE.AND P4, PT, R34, UR4, PT ;  /* 0x0000000422007c0c */ /* 0x000fe4000bf86270 */
[----:B------:R-:W-:Y:S02]  /*27b90*/  ISETP.GE.AND P3, PT, R11, UR4, PT ;  /* 0x000000040b007c0c */ /* 0x000fe4000bf66270 */
[----:B------:R-:W-:-:S02]  /*27ba0*/  ISETP.GE.AND P2, PT, R9, UR4, PT ;  /* 0x0000000409007c0c */ /* 0x000fc4000bf46270 */
[----:B------:R-:W-:Y:S02]  /*27bb0*/  ISETP.GE.AND P0, PT, R37, UR4, PT ;  /* 0x0000000425007c0c */ /* 0x000fe4000bf06270 */
[----:B------:R-:W-:Y:S01]  /*27bc0*/  SHF.R.U32.HI R9, RZ, 0x3, R20 ;  /* 0x00000003ff097819 */ /* 0x000fe20000011614 */
[----:B-1----:R-:W-:Y:S10]  /*27bd0*/  BRA.DIV UR5, `(.L_x_758) ;  /* 0x0000004e059c7947 */ /* 0x002ff4000b800000 */
[----:B------:R-:W0:Y:S01]  /*27be0*/  SHFL.IDX PT, R3, R5, RZ, 0x181f ;  /* 0x00181fff05037589 */ /* 0x000e2200000e0000 */
[----:B-----5:R-:W-:Y:S01]  /*27bf0*/  IMAD R6, R10, R8, RZ ;  /* 0x000000080a067224 */ /* 0x020fe200078e02ff */
[----:B------:R-:W-:Y:S01]  /*27c00*/  IADD3 R0, R9, R0, RZ ;  /* 0x0000000009007210 */ /* 0x000fe20007ffe0ff */
[----:B------:R-:W-:Y:S01]  /*27c10*/  ULDC.64 UR4, c[0x0][0x208] ;  /* 0x0000820000047ab9 */ /* 0x000fe20000000a00 */
[----:B------:R-:W1:Y:S02]  /*27c20*/  SHFL.IDX PT, R2, R4, RZ, 0x181f ;  /* 0x00181fff04027589 */ /* 0x000e6400000e0000 */
[----:B------:R-:W-:Y:S02]  /*27c30*/  ISETP.GE.AND P1, PT, R0, R6, PT ;  /* 0x000000060000720c */ /* 0x000fe40003f26270 */
[----:B------:R-:W-:Y:S11]  /*27c40*/  SHFL.IDX PT, R14, R5, 0x7, 0x181f ;  /* 0x00f81f00050e7f89 */ /* 0x000ff600000e0000 */
[----:B0-----:R-:W-:-:S05]  /*27c50*/  @!P1 LEA R7, P5, R34, R3, 0x1 ;  /* 0x0000000322079211 */ /* 0x001fca00078a08ff */
[----:B-1----:R-:W-:Y:S02]  /*27c60*/  @!P1 IMAD.X R3, RZ, RZ, R2, P5 ;  /* 0x000000ffff039224 */ /* 0x002fe400028e0602 */
[----:B------:R-:W-:Y:S01]  /*27c70*/  @!P1 IMAD.MOV.U32 R2, RZ, RZ, R7 ;  /* 0x000000ffff029224 */ /* 0x000fe200078e0007 */
[----:B------:R-:W-:-:S04]  /*27c80*/  IADD3 R7, R0, 0x10, RZ ;  /* 0x0000001000077810 */ /* 0x000fc80007ffe0ff */
[----:B------:R-:W-:Y:S04]  /*27c90*/  @!P1 LDGSTS.E.BYPASS.LTC128B.128 [R36+0x14400], desc[UR4][R2.64], !P4 ;  /* 0x1440000002249fae */ /* 0x000fe8000e101d44 */
[----:B------:R-:W-:Y:S04]  /*27ca0*/  @!P1 LDGSTS.E.BYPASS.LTC128B.128 [R36+0x18400], desc[UR4][R2.64+0x80], !P3 ;  /* 0x1840008002249fae */ /* 0x000fe8000d901d44 */
[----:B------:R-:W-:Y:S04]  /*27cb0*/  @!P1 LDGSTS.E.BYPASS.LTC128B.128 [R36+0x1c400], desc[UR4][R2.64+0x100], !P2 ;  /* 0x1c40010002249fae */ /* 0x000fe8000d101d44 */
[----:B------:R0:W-:Y:S01]  /*27cc0*/  @!P1 LDGSTS.E.BYPASS.LTC128B.128 [R36+0x20400], desc[UR4][R2.64+0x180], !P0 ;  /* 0x2040018002249fae */ /* 0x0001e2000c101d44 */
[----:B------:R-:W-:-:S03]  /*27cd0*/  ISETP.GE.AND P1, PT, R7, R6, PT ;  /* 0x000000060700720c */ /* 0x000fc60003f26270 */
[----:B0-----:R-:W0:Y:S04]  /*27ce0*/  SHFL.IDX PT, R3, R5, 0x1, 0x181f ;  /* 0x00381f0005037f89 */ /* 0x001e2800000e0000 */
[----:B------:R-:W1:Y:S06]  /*27cf0*/  SHFL.IDX PT, R2, R4, 0x1, 0x181f ;  /* 0x00381f0004027f89 */ /* 0x000e6c00000e0000 */
[----:B0-----:R-:W-:-:S05]  /*27d00*/  @!P1 LEA R7, P5, R34, R3, 0x1 ;  /* 0x0000000322079211 */ /* 0x001fca00078a08ff */
[----:B-1----:R-:W-:Y:S02]  /*27d10*/  @!P1 IMAD.X R8, RZ, RZ, R2, P5 ;  /* 0x000000ffff089224 */ /* 0x002fe400028e0602 */
[----:B------:R-:W-:Y:S02]  /*27d20*/  @!P1 IMAD.MOV.U32 R2, RZ, RZ, R7 ;  /* 0x000000ffff029224 */ /* 0x000fe400078e0007 */
[----:B------:R-:W-:Y:S01]  /*27d30*/  VIADD R7, R0, 0x20 ;  /* 0x0000002000077836 */ /* 0x000fe20000000000 */
[----:B------:R-:W-:-:S05]  /*27d40*/  @!P1 MOV R3, R8 ;  /* 0x0000000800039202 */ /* 0x000fca0000000f00 */
        /* <DEDUP_REMOVED lines=8> */
[----:B-1----:R-:W-:Y:S01]  /*27dd0*/  @!P1 IMAD.X R8, RZ, RZ, R2, P5 ;  /* 0x000000ffff089224 */ /* 0x002fe200028e0602 */
[----:B------:R-:W-:Y:S01]  /*27de0*/  @!P1 MOV R2, R7 ;  /* 0x0000000700029202 */ /* 0x000fe20000000f00 */
[----:B------:R-:W-:Y:S02]  /*27df0*/  VIADD R7, R0, 0x30 ;  /* 0x0000003000077836 */ /* 0x000fe40000000000 */
[----:B------:R-:W-:-:S05]  /*27e00*/  @!P1 IMAD.MOV.U32 R3, RZ, RZ, R8 ;  /* 0x000000ffff039224 */ /* 0x000fca00078e0008 */
[----:B------:R-:W-:Y:S04]  /*27e10*/  @!P1 LDGSTS.E.BYPASS.LTC128B.128 [R36+0x15400], desc[UR4][R2.64], !P4 ;  /* 0x1540000002249fae */ /* 0x000fe8000e101d44 */
[----:B------:R-:W-:Y:S04]  /*27e20*/  @!P1 LDGSTS.E.BYPASS.LTC128B.128 [R36+0x19400], desc[UR4][R2.64+0x80], !P3 ;  /* 0x1940008002249fae */ /* 0x000fe8000d901d44 */
[----:B------:R-:W-:Y:S04]  /*27e30*/  @!P1 LDGSTS.E.BYPASS.LTC128B.128 [R36+0x1d400], desc[UR4][R2.64+0x100], !P2 ;  /* 0x1d40010002249fae */ /* 0x000fe8000d101d44 */
[----:B------:R0:W-:Y:S01]  /*27e40*/  @!P1 LDGSTS.E.BYPASS.LTC128B.128 [R36+0x21400], desc[UR4][R2.64+0x180], !P0 ;  /* 0x2140018002249fae */ /* 0x0001e2000c101d44 */
[----:B------:R-:W-:-:S03]  /*27e50*/  ISETP.GE.AND P1, PT, R7, R6, PT ;  /* 0x000000060700720c */ /* 0x000fc60003f26270 */
[----:B0-----:R-:W0:Y:S04]  /*27e60*/  SHFL.IDX PT, R3, R5, 0x3, 0x181f ;  /* 0x00781f0005037f89 */ /* 0x001e2800000e0000 */
[----:B------:R-:W1:Y:S06]  /*27e70*/  SHFL.IDX PT, R2, R4, 0x3, 0x181f ;  /* 0x00781f0004027f89 */ /* 0x000e6c00000e0000 */
[----:B0-----:R-:W-:-:S04]  /*27e80*/  @!P1 LEA R7, P5, R34, R3, 0x1 ;  /* 0x0000000322079211 */ /* 0x001fc800078a08ff */
[----:B-1----:R-:W-:Y:S01]  /*27e90*/  @!P1 IADD3.X R8, RZ, R2, RZ, P5, !PT ;  /* 0x00000002ff089210 */ /* 0x002fe20002ffe4ff */
[----:B------:R-:W-:Y:S01]  /*27ea0*/  @!P1 IMAD.MOV.U32 R2, RZ, RZ, R7 ;  /* 0x000000ffff029224 */ /* 0x000fe200078e0007 */
[----:B------:R-:W-:-:S03]  /*27eb0*/  IADD3 R7, R0, 0x40, RZ ;  /* 0x0000004000077810 */ /* 0x000fc60007ffe0ff */
        /* <DEDUP_REMOVED lines=34> */
[----:B------:R-:W-:Y:S02]  /*280e0*/  @!P1 IMAD.MOV.U32 R2, RZ, RZ, R7 ;  /* 0x000000ffff029224 */ /* 0x000fe400078e0007 */
[----:B------:R0:W1:Y:S02]  /*280f0*/  SHFL.IDX PT, R7, R4, 0x7, 0x181f ;  /* 0x00f81f0004077f89 */ /* 0x00006400000e0000 */
[----:B------:R-:W-:-:S05]  /*28100*/  @!P1 IMAD.MOV.U32 R3, RZ, RZ, R8 ;  /* 0x000000ffff039224 */ /* 0x000fca00078e0008 */
[----:B------:R0:W-:Y:S04]  /*28110*/  @!P1 LDGSTS.E.BYPASS.LTC128B.128 [R36+0x17400], desc[UR4][R2.64], !P4 ;  /* 0x1740000002249fae */ /* 0x0001e8000e101d44 */
[----:B------:R0:W-:Y:S04]  /*28120*/  @!P1 LDGSTS.E.BYPASS.LTC128B.128 [R36+0x1b400], desc[UR4][R2.64+0x80], !P3 ;  /* 0x1b40008002249fae */ /* 0x0001e8000d901d44 */
[----:B------:R0:W-:Y:S04]  /*28130*/  @!P1 LDGSTS.E.BYPASS.LTC128B.128 [R36+0x1f400], desc[UR4][R2.64+0x100], !P2 ;  /* 0x1f40010002249fae */ /* 0x0001e8000d101d44 */
[----:B------:R0:W-:Y:S02]  /*28140*/  @!P1 LDGSTS.E.BYPASS.LTC128B.128 [R36+0x23400], desc[UR4][R2.64+0x180], !P0 ;  /* 0x2340018002249fae */ /* 0x0001e4000c101d44 */
.L_x_906:
[----:B0-----:R-:W-:Y:S01]  /*28150*/  IADD3 R3, R0, 0x70, RZ ;  /* 0x0000007000037810 */ /* 0x001fe20007ffe0ff */
[----:B------:R-:W-:Y:S03]  /*28160*/  BSSY B0, `(.L_x_759) ;  /* 0x000000d000007945 */ /* 0x000fe60003800000 */
[----:B------:R-:W-:-:S13]  /*28170*/  ISETP.GE.AND P1, PT, R3, R6, PT ;  /* 0x000000060300720c */ /* 0x000fda0003f26270 */
[----:B------:R-:W-:Y:S05]  /*28180*/  @P1 BRA `(.L_x_760) ;  /* 0x0000000000281947 */ /* 0x000fea0003800000 */
[----:B------:R-:W-:Y:S01]  /*28190*/  LEA R2, P1, R34, R14, 0x1 ;  /* 0x0000000e22027211 */ /* 0x000fe200078208ff */
[----:B------:R-:W-:-:S04]  /*281a0*/  ULDC.64 UR4, c[0x0][0x208] ;  /* 0x0000820000047ab9 */ /* 0x000fc80000000a00 */
[----:B-1----:R-:W-:-:S05]  /*281b0*/  IMAD.X R3, RZ, RZ, R7, P1 ;  /* 0x000000ffff037224 */ /* 0x002fca00008e0607 */
[----:B------:R-:W-:Y:S01]  /*281c0*/  @!PT LDS RZ, [RZ] ;  /* 0x00000000fffff984 */ /* 0x000fe20000000800 */
[----:B------:R-:W-:Y:S01]  /*281d0*/  @!PT LDS RZ, [RZ] ;  /* 0x00000000fffff984 */ /* 0x000fe20000000800 */
[----:B------:R-:W-:Y:S01]  /*281e0*/  @!PT LDS RZ, [RZ] ;  /* 0x00000000fffff984 */ /* 0x000fe20000000800 */
[----:B------:R0:W-:Y:S04]  /*281f0*/  LDGSTS.E.BYPASS.LTC128B.128 [R36+0x17c00], desc[UR4][R2.64], !P4 ;  /* 0x17c0000002247fae */ /* 0x0001e8000e101d44 */
[----:B------:R0:W-:Y:S04]  /*28200*/  LDGSTS.E.BYPASS.LTC128B.128 [R36+0x1bc00], desc[UR4][R2.64+0x80], !P3 ;  /* 0x1bc0008002247fae */ /* 0x0001e8000d901d44 */
[----:B------:R0:W-:Y:S04]  /*28210*/  LDGSTS.E.BYPASS.LTC128B.128 [R36+0x1fc00], desc[UR4][R2.64+0x100], !P2 ;  /* 0x1fc0010002247fae */ /* 0x0001e8000d101d44 */
[----:B------:R0:W-:Y:S02]  /*28220*/  LDGSTS.E.BYPASS.LTC128B.128 [R36+0x23c00], desc[UR4][R2.64+0x180], !P0 ;  /* 0x23c0018002247fae */ /* 0x0001e4000c101d44 */
.L_x_760:
[----:B------:R-:W-:Y:S05]  /*28230*/  BSYNC B0 ;  /* 0x0000000000007941 */ /* 0x000fea0003800000 */
.L_x_759:
[----:B------:R-:W-:Y:S01]  /*28240*/  NOP ;  /* 0x0000000000007918 */ /* 0x000fe20000000000 */
[----:B------:R-:W-:-:S13]  /*28250*/  PLOP3.LUT P0, PT, PT, PT, PT, 0x80, 0x0 ;  /* 0x000000000000781c */ /* 0x000fda0003f0f070 */
.L_x_761:
[----:B------:R-:W-:Y:S02]  /*28260*/  PLOP3.LUT P1, PT, P1, P0, PT, 0xa2, 0x0 ;  /* 0x000000000000781c */ /* 0x000fe40000f21472 */
[----:B------:R-:W-:-:S08]  /*28270*/  @P0 R2UR P1, UR4, R16 ;  /* 0x00000000100402ca */ /* 0x000fd00000020000 */
[----:B------:R-:W-:-:S05]  /*28280*/  @P0 PLOP3.LUT P0, PT, P1, PT, PT, 0x80, 0x0 ;  /* 0x000000000000081c */ /* 0x000fca0000f0f070 */
[----:B------:R-:W-:Y:S01]  /*28290*/  @!P1 SYNCS.ARRIVE.TRANS64.RED.A0T1 RZ, [UR4+0x38800], RZ ;  /* 0x038800ffffff99a7 */ /* 0x000fe20008200404 */
[----:B------:R-:W-:Y:S07]  /*282a0*/  @!P1 ARRIVES.LDGSTSBAR.64.TRANSCNT [UR4+0x38800] ;  /* 0x03880000ff0099b0 */ /* 0x000fee0008000a84 */
[----:B------:R-:W-:Y:S05]  /*282b0*/  @P0 BRA.U.ANY `(.L_x_761) ;  /* 0xfffffffd00e80947 */ /* 0x000fea000393ffff */
[----:B0-----:R-:W2:Y:S04]  /*282c0*/  LDL.LU R3, [R1+0x2c] ;  /* 0x00002c0001037983 */ /* 0x001ea80000300800 */
[----:B------:R-:W3:Y:S01]  /*282d0*/  LDL.LU R2, [R1+0x1c] ;  /* 0x00001c0001027983 */ /* 0x000ee20000300800 */
[----:B--2---:R-:W-:-:S05]  /*282e0*/  VIADD R3, R3, 0x1 ;  /* 0x0000000103037836 */ /* 0x004fca0000000000 */
[----:B------:R-:W-:Y:S01]  /*282f0*/  LEA.HI R0, R3, R3, RZ, 0x1 ;  /* 0x0000000303007211 */ /* 0x000fe200078f08ff */
[----:B------:R0:W-:Y:S03]  /*28300*/  STL [R1+0x2c], R3 ;  /* 0x00002c0301007387 */ /* 0x0001e60000100800 */
[----:B------:R-:W-:-:S04]  /*28310*/  LOP3.LUT R0, R0, 0xfffffffe, RZ, 0xc0, !PT ;  /* 0xfffffffe00007812 */ /* 0x000fc800078ec0ff */
[----:B0-----:R-:W-:Y:S01]  /*28320*/  IADD3 R3, R3, -R0, RZ ;  /* 0x8000000003037210 */ /* 0x001fe20007ffe0ff */
[----:B---3--:R-:W-:-:S03]  /*28330*/  VIADD R0, R2, 0xfffffffe ;  /* 0xfffffffe02007836 */ /* 0x008fc60000000000 */
[----:B------:R-:W-:Y:S01]  /*28340*/  SHF.L.U32 R3, R3, 0x1f, RZ ;  /* 0x0000001f03037819 */ /* 0x000fe200000006ff */
[----:B------:R-:W-:Y:S01]  /*28350*/  NOP ;  /* 0x0000000000007918 */ /* 0x000fe20000000000 */
[----:B------:R0:W-:Y:S01]  /*28360*/  SYNCS.ARRIVE.TRANS64.A1T0 RZ, [R16+URZ+0x38800], RZ ;  /* 0x038800ff10ff79a7 */ /* 0x0001e2000810003f */
[----:B------:R-:W-:Y:S01]  /*28370*/  BSSY B0, `(.L_x_762) ;  /* 0x0000003000007945 */ /* 0x000fe20003800000 */
[----:B------:R-:W2:Y:S03]  /*28380*/  SYNCS.PHASECHK.TRANS64.TRYWAIT P0, [R16+URZ+0x38820], R3 ;  /* 0x03882003100075a7 */ /* 0x000ea6000800017f */
[----:B0-2---:R-:W-:Y:S05]  /*28390*/  @!P0 BRA `(.L_x_763) ;  /* 0x00000050009c8947 */ /* 0x005fea0003800000 */
.L_x_907:
[----:B------:R-:W-:Y:S05]  /*283a0*/  BSYNC B0 ;  /* 0x0000000000007941 */ /* 0x000fea0003800000 */
.L_x_762:
[----:B------:R-:W2:Y:S01]  /*283b0*/  LDL R2, [R1+0xc] ;  /* 0x00000c0001027983 */ /* 0x000ea20000100800 */
[----:B------:R-:W-:Y:S01]  /*283c0*/  BSSY B0, `(.L_x_764) ;  /* 0x000011a000007945 */ /* 0x000fe20003800000 */
[----:B--2---:R-:W-:-:S13]  /*283d0*/  ISETP.GE.AND P0, PT, R0, R2, PT ;  /* 0x000000020000720c */ /* 0x004fda0003f06270 */
[----:B------:R-:W-:Y:S05]  /*283e0*/  @!P0 BRA `(.L_x_765) ;  /* 0x00000010005c8947 */ /* 0x000fea0003800000 */
[C---:B------:R-:W-:Y:S01]  /*283f0*/  LOP3.LUT R4, R34.reuse, 0x40, RZ, 0xfc, !PT ;  /* 0x0000004022047812 */ /* 0x040fe200078efcff */
[----:B------:R-:W-:Y:S01]  /*28400*/  ULDC UR4, c[0x0][0x2f4] ;  /* 0x0000bd0000047ab9 */ /* 0x000fe20000000800 */
[C---:B------:R-:W-:Y:S01]  /*28410*/  LOP3.LUT R2, R34.reuse, 0x80, RZ, 0xfc, !PT ;  /* 0x0000008022027812 */ /* 0x040fe200078efcff */
[----:B-1----:R-:W-:Y:S01]  /*28420*/  IMAD.MOV.U32 R7, RZ, RZ, R23 ;  /* 0x000000ffff077224 */ /* 0x002fe200078e0017 */
[----:B------:R-:W-:Y:S01]  /*28430*/  MOV R20, R29 ;  /* 0x0000001d00147202 */ /* 0x000fe20000000f00 */
[----:B------:R-:W-:Y:S01]  /*28440*/  IMAD.MOV.U32 R31, RZ, RZ, R22 ;  /* 0x000000ffff1f7224 */ /* 0x000fe200078e0016 */
[----:B------:R-:W-:Y:S02]  /*28450*/  ISETP.GE.AND P4, PT, R34, UR4, PT ;  /* 0x0000000422007c0c */ /* 0x000fe4000bf86270 */
[----:B------:R-:W-:Y:S02]  /*28460*/  ISETP.GE.AND P3, PT, R4, UR4, PT ;  /* 0x0000000404007c0c */ /* 0x000fe4000bf66270 */
[----:B------:R-:W-:-:S02]  /*28470*/  ISETP.GE.AND P2, PT, R2, UR4, PT ;  /* 0x0000000402007c0c */ /* 0x000fc4000bf46270 */
[----:B------:R-:W-:-:S13]  /*28480*/  ISETP.GE.AND P1, PT, R37, UR4, PT ;  /* 0x0000000425007c0c */ /* 0x000fda000bf26270 */
.L_x_778:
[----:B------:R-:W2:Y:S01]  /*28490*/  LDL R5, [R1+0x10] ;  /* 0x0000100001057983 */ /* 0x000ea20000100800 */
[----:B------:R-:W1:Y:S03]  /*284a0*/  LDC R11, c[0x0][0x430] ;  /* 0x00010c00ff0b7b82 */ /* 0x000e660000000800 */
[----:B------:R-:W3:Y:S01]  /*284b0*/  LDL R8, [R1+0x14] ;  /* 0x0000140001087983 */ /* 0x000ee20000100800 */
[----:B------:R-:W4:Y:S01]  /*284c0*/  S2R R2, SR_TID.X ;  /* 0x0000000000027919 */ /* 0x000f220000002100 */
[----:B------:R-:W4:Y:S01]  /*284d0*/  S2R R4, SR_TID.X ;  /* 0x0000000000047919 */ /* 0x000f220000002100 */
[----:B-1----:R-:W-:-:S13]  /*284e0*/  ISETP.NE.AND P0, PT, R11, 0x1, PT ;  /* 0x000000010b00780c */ /* 0x002fda0003f05270 */
[----:B0-----:R-:W0:Y:S01]  /*284f0*/  @P0 LDC R3, c[0x0][0x434] ;  /* 0x00010d00ff030b82 */ /* 0x001e220000000800 */
[----:B----4-:R-:W-:Y:S01]  /*28500*/  LOP3.LUT R2, R2, 0x7f, RZ, 0xc0, !PT ;  /* 0x0000007f02027812 */ /* 0x010fe200078ec0ff */
[----:B------:R-:W-:-:S03]  /*28510*/  IMAD.SHL.U32 R4, R4, 0x10, RZ ;  /* 0x0000001004047824 */ /* 0x000fc600078e00ff */
[----:B------:R-:W-:-:S04]  /*28520*/  SHF.R.U32.HI R2, RZ, 0x3, R2 ;  /* 0x00000003ff027819 */ /* 0x000fc80000011602 */
[----:B------:R-:W-:Y:S02]  /*28530*/  LOP3.LUT R4, R2, 0x70, R4, 0xf8, !PT ;  /* 0x0000007002047812 */ /* 0x000fe400078ef804 */
[----:B------:R-:W1:Y:S02]  /*28540*/  @P0 LDC R2, c[0x0][0x438] ;  /* 0x00010e00ff020b82 */ /* 0x000e640000000800 */
[----:B------:R-:W-:Y:S01]  /*28550*/  ISETP.GT.U32.AND P5, PT, R4, 0x4f, PT ;  /* 0x0000004f0400780c */ /* 0x000fe20003fa4070 */
[----:B------:R-:W-:Y:S01]  /*28560*/  ULDC.64 UR4, c[0x0][0x208] ;  /* 0x0000820000047ab9 */ /* 0x000fe20000000a00 */
[----:B------:R-:W-:Y:S01]  /*28570*/  MOV R12, UR37 ;  /* 0x00000025000c7c02 */ /* 0x000fe20008000f00 */
[----:B------:R-:W-:Y:S02]  /*28580*/  VIADD R23, R7, 0x1 ;  /* 0x0000000107177836 */ /* 0x000fe40000000000 */
[----:B------:R-:W-:Y:S02]  /*28590*/  IMAD.MOV.U32 R22, RZ, RZ, R0 ;  /* 0x000000ffff167224 */ /* 0x000fe400078e0000 */
[----:B--2---:R-:W-:-:S05]  /*285a0*/  IMAD R6, R0, 0x50, R5 ;  /* 0x0000005000067824 */ /* 0x004fca00078e0205 */
[----:B------:R-:W-:Y:S02]  /*285b0*/  IADD3 R6, R4, R6, RZ ;  /* 0x0000000604067210 */ /* 0x000fe40007ffe0ff */
[----:B------:R-:W2:Y:S03]  /*285c0*/  @!P5 LDC.64 R4, c[0x0][0x428] ;  /* 0x00010a00ff04db82 */ /* 0x000ea60000000a00 */
[----:B0-----:R-:W-:-:S04]  /*285d0*/  @P0 IMAD.HI.U32 R3, R6, R3, RZ ;  /* 0x0000000306030227 */ /* 0x001fc800078e00ff */
[----:B------:R-:W-:Y:S01]  /*285e0*/  IMAD.MOV.U32 R10, RZ, RZ, R6 ;  /* 0x000000ffff0a7224 */ /* 0x000fe200078e0006 */
[----:B-1----:R-:W-:-:S04]  /*285f0*/  @P0 SHF.R.U32.HI R10, RZ, R2, R3 ;  /* 0x00000002ff0a0219 */ /* 0x002fc80000011603 */
[--C-:B------:R-:W-:Y:S01]  /*28600*/  @!P5 SHF.R.S32.HI R3, RZ, 0x1f, R10.reuse ;  /* 0x0000001fff03d819 */ /* 0x100fe2000001140a */
[----:B------:R-:W-:-:S04]  /*28610*/  @!P5 IMAD.MOV.U32 R2, RZ, RZ, R10 ;  /* 0x000000ffff02d224 */ /* 0x000fc800078e000a */
[----:B--2---:R-:W-:-:S04]  /*28620*/  @!P5 IMAD.WIDE.U32 R2, R32, R4, R2 ;  /* 0x000000042002d225 */ /* 0x004fc800078e0002 */
[----:B---3--:R-:W-:Y:S02]  /*28630*/  @!P5 IMAD R4, R8, R4, RZ ;  /* 0x000000040804d224 */ /* 0x008fe400078e02ff */
[----:B------:R-:W0:Y:S02]  /*28640*/  @!P5 LDC.64 R8, c[0x0][0x418] ;  /* 0x00010600ff08db82 */ /* 0x000e240000000a00 */
[----:B------:R-:W-:Y:S02]  /*28650*/  @!P5 IMAD R5, R32, R5, R4 ;  /* 0x000000052005d224 */ /* 0x000fe400078e0204 */
[----:B------:R-:W-:-:S03]  /*28660*/  IMAD.MOV.U32 R4, RZ, RZ, RZ ;  /* 0x000000ffff047224 */ /* 0x000fc600078e00ff */
[----:B------:R-:W-:Y:S02]  /*28670*/  @!P5 IADD3 R3, R5, R3, RZ ;  /* 0x000000030503d210 */ /* 0x000fe40007ffe0ff */
[----:B0-----:R-:W-:-:S04]  /*28680*/  @!P5 LEA R8, P0, R2, R8, 0x2 ;  /* 0x000000080208d211 */ /* 0x001fc800078010ff */
[----:B------:R-:W-:-:S05]  /*28690*/  @!P5 LEA.HI.X R9, R2, R9, R3, 0x2, P0 ;  /* 0x000000090209d211 */ /* 0x000fca00000f1403 */
[----:B------:R0:W5:Y:S01]  /*286a0*/  @!P5 LDG.E R4, desc[UR4][R8.64] ;  /* 0x000000040804d981 */ /* 0x000162000c1e1900 */
[----:B------:R-:W-:Y:S02]  /*286b0*/  ISETP.NE.AND P5, PT, R12, 0x3, PT ;  /* 0x000000030c00780c */ /* 0x000fe40003fa5270 */
[----:B------:R-:W-:Y:S01]  /*286c0*/  ISETP.NE.AND P0, PT, R23, 0x2, PT ;  /* 0x000000021700780c */ /* 0x000fe20003f05270 */
[----:B------:R-:W-:Y:S01]  /*286d0*/  IMAD.MOV R5, RZ, RZ, -R10 ;  /* 0x000000ffff057224 */ /* 0x000fe200078e0a0a */
[----:B------:R-:W-:Y:S05]  /*286e0*/  YIELD ;  /* 0x0000000000007946 */ /* 0x000fea0003800000 */
[----:B------:R-:W-:Y:S01]  /*286f0*/  SEL R29, RZ, 0x1, P0 ;  /* 0x00000001ff1d7807 */ /* 0x000fe20000000000 */
[----:B------:R-:W-:Y:S01]  /*28700*/  IMAD R5, R11, R5, R6 ;  /* 0x000000050b057224 */ /* 0x000fe200078e0206 */
[----:B------:R-:W-:-:S02]  /*28710*/  SEL R23, R23, RZ, P0 ;  /* 0x000000ff17177207 */ /* 0x000fc40000000000 */
[----:B------:R-:W-:Y:S01]  /*28720*/  LOP3.LUT R29, R20, R29, RZ, 0x3c, !PT ;  /* 0x0000001d141d7212 */ /* 0x000fe200078e3cff */
[----:B0-----:R-:W-:Y:S06]  /*28730*/  @!P5 BRA `(.L_x_766) ;  /* 0x000000000004d947 */ /* 0x001fec0003800000 */
[----:B------:R-:W-:Y:S01]  /*28740*/  BPT.TRAP 0x1 ;  /* 0x000000040000795c */ /* 0x000fe20000300000 */
.L_x_766:
[----:B------:R-:W-:Y:S01]  /*28750*/  LEA R6, R23, R16, 0x3 ;  /* 0x0000001017067211 */ /* 0x000fe200078e18ff */
[----:B------:R-:W-:Y:S01]  /*28760*/  BSSY B1, `(.L_x_767) ;  /* 0x0000004000017945 */ /* 0x000fe20003800000 */
[----:B------:R-:W-:-:S04]  /*28770*/  SHF.L.U32 R3, R29, 0x1f, RZ ;  /* 0x0000001f1d037819 */ /* 0x000fc800000006ff */
[----:B------:R-:W0:Y:S02]  /*28780*/  SYNCS.PHASECHK.TRANS64.TRYWAIT P0, [R6+URZ+0x38840], R3 ;  /* 0x03884003060075a7 */ /* 0x000e24000800017f */
[----:B0-----:R-:W-:Y:S05]  /*28790*/  @!P0 BRA `(.L_x_768) ;  /* 0x0000004c00b08947 */ /* 0x001fea0003800000 */
.L_x_908:
[----:B------:R-:W-:Y:S05]  /*287a0*/  BSYNC B1 ;  /* 0x0000000000017941 */ /* 0x000fea0003800000 */
.L_x_767:
        /* <DEDUP_REMOVED lines=27> */
[----:B------:R-:W-:Y:S01]  /*28960*/  @P2 LOP3.LUT R18, R18, 0x100, RZ, 0xfc, !PT ;  /* 0x0000010012122812 */ /* 0x000fe200078efcff */
[----:B------:R-:W-:Y:S02]  /*28970*/  ULDC.64 UR4, c[0x0][0x208] ;  /* 0x0000820000047ab9 */ /* 0x000fe40000000a00 */
        /* <DEDUP_REMOVED lines=13> */
[----:B0-----:R-:W-:-:S04]  /*28a50*/  IADD3 R2, P0, R2, R0, RZ ;  /* 0x0000000002027210 */ /* 0x001fc80007f1e0ff */
[----:B------:R-:W-:Y:S02]  /*28a60*/  IADD3.X R3, RZ, R35, RZ, P0, !PT ;  /* 0x00000023ff037210 */ /* 0x000fe400007fe4ff */
        /* <DEDUP_REMOVED lines=24> */
.L_x_920:
[----:B------:R-:W-:Y:S01]  /*28bf0*/  LOP3.LUT R18, R18, 0xffffff7f, RZ, 0xc0, !PT ;  /* 0xffffff7f12127812 */ /* 0x000fe200078ec0ff */
[----:B------:R-:W-:Y:S01]  /*28c00*/  ULDC.64 UR4, c[0x0][0x208] ;  /* 0x0000820000047ab9 */ /* 0x000fe20000000a00 */
[----:B--2---:R-:W-:Y:S02]  /*28c10*/  IADD3 R2, P0, R2, R0, RZ ;  /* 0x0000000002027210 */ /* 0x004fe40007f1e0ff */
[----:B------:R-:W-:Y:S02]  /*28c20*/  @P1 LOP3.LUT R18, R18, 0x80, RZ, 0xfc, !PT ;  /* 0x0000008012121812 */ /* 0x000fe400078efcff */
[----:B------:R-:W-:Y:S02]  /*28c30*/  IADD3.X R3, RZ, R35, RZ, P0, !PT ;  /* 0x00000023ff037210 */ /* 0x000fe400007fe4ff */
[C---:B------:R-:W-:Y:S02]  /*28c40*/  LOP3.LUT P1, RZ, R18.reuse, 0x10, RZ, 0xc0, !PT ;  /* 0x0000001012ff7812 */ /* 0x040fe4000782c0ff */
[----:B------:R-:W-:-:S02]  /*28c50*/  LOP3.LUT P0, RZ, R18, 0x8, RZ, 0xc0, !PT ;  /* 0x0000000812ff7812 */ /* 0x000fc4000780c0ff */
        /* <DEDUP_REMOVED lines=11> */
.L_x_770:
[----:B------:R-:W-:Y:S02]  /*28d10*/  PLOP3.LUT P5, PT, P5, P0, PT, 0xa2, 0x0 ;  /* 0x000000000000781c */ /* 0x000fe40002fa1472 */
[----:B------:R-:W-:-:S08]  /*28d20*/  @P0 R2UR P5, UR4, R6 ;  /* 0x00000000060402ca */ /* 0x000fd000000a0000 */
[----:B------:R-:W-:-:S05]  /*28d30*/  @P0 PLOP3.LUT P0, PT, P5, PT, PT, 0x80, 0x0 ;  /* 0x000000000000081c */ /* 0x000fca0002f0f070 */
[----:B------:R-:W-:Y:S01]  /*28d40*/  @!P5 SYNCS.ARRIVE.TRANS64.RED.A0T1 RZ, [UR4+0x38830], RZ ;  /* 0x038830ffffffd9a7 */ /* 0x000fe20008200404 */
[----:B------:R-:W-:Y:S07]  /*28d50*/  @!P5 ARRIVES.LDGSTSBAR.64.TRANSCNT [UR4+0x38830] ;  /* 0x03883000ff00d9b0 */ /* 0x000fee0008000a84 */
[----:B------:R-:W-:Y:S05]  /*28d60*/  @P0 BRA.U.ANY `(.L_x_770) ;  /* 0xfffffffd00e80947 */ /* 0x000fea000393ffff */
[----:B------:R-:W-:Y:S01]  /*28d70*/  NOP ;  /* 0x0000000000007918 */ /* 0x000fe20000000000 */
[----:B-1----:R-:W-:-:S05]  /*28d80*/  IMAD.U32 R2, RZ, RZ, UR37 ;  /* 0x00000025ff027e24 */ /* 0x002fca000f8e00ff */
[----:B------:R-:W-:-:S13]  /*28d90*/  ISETP.NE.AND P6, PT, R2, 0x3, PT ;  /* 0x000000030200780c */ /* 0x000fda0003fc5270 */
[----:B------:R-:W-:Y:S05]  /*28da0*/  @!P6 BRA `(.L_x_771) ;  /* 0x000000000004e947 */ /* 0x000fea0003800000 */
[----:B------:R-:W-:Y:S01]  /*28db0*/  BPT.TRAP 0x1 ;  /* 0x000000040000795c */ /* 0x000fe20000300000 */
.L_x_771:
[----:B------:R1:W-:Y:S01]  /*28dc0*/  SYNCS.ARRIVE.TRANS64.A1T0 RZ, [R6+URZ+0x38830], RZ ;  /* 0x038830ff06ff79a7 */ /* 0x0003e2000810003f */
[----:B------:R-:W-:Y:S05]  /*28dd0*/  @!P6 BRA `(.L_x_772) ;  /* 0x000000000004e947 */ /* 0x000fea0003800000 */
[----:B------:R-:W-:Y:S01]  /*28de0*/  BPT.TRAP 0x1 ;  /* 0x000000040000795c */ /* 0x000fe20000300000 */
.L_x_772:
[----:B------:R-:W-:Y:S01]  /*28df0*/  SHF.L.U32 R2, R20, 0x1f, RZ ;  /* 0x0000001f14027819 */ /* 0x000fe200000006ff */
[----:B-1----:R-:W-:Y:S01]  /*28e00*/  IMAD R6, R7, 0x8, R16 ;  /* 0x0000000807067824 */ /* 0x002fe200078e0210 */
[----:B------:R-:W-:Y:S03]  /*28e10*/  BSSY B1, `(.L_x_773) ;  /* 0x0000003000017945 */ /* 0x000fe60003800000 */
[----:B------:R-:W1:Y:S02]  /*28e20*/  SYNCS.PHASECHK.TRANS64.TRYWAIT P0, [R6+URZ+0x38860], R2 ;  /* 0x03886002060075a7 */ /* 0x000e64000800017f */
[----:B-1----:R-:W-:Y:S05]  /*28e30*/  @!P0 BRA `(.L_x_774) ;  /* 0x0000004c00f08947 */ /* 0x002fea0003800000 */
.L_x_921:
[----:B------:R-:W-:Y:S05]  /*28e40*/  BSYNC B1 ;  /* 0x0000000000017941 */ /* 0x000fea0003800000 */
.L_x_773:
[----:B0-----:R-:W2:Y:S01]  /*28e50*/  LDL R8, [R1+0x8] ;  /* 0x0000080001087983 */ /* 0x001ea20000100800 */
[----:B------:R-:W0:Y:S01]  /*28e60*/  S2R R3, SR_TID.X ;  /* 0x0000000000037919 */ /* 0x000e220000002100 */
[----:B------:R-:W-:Y:S01]  /*28e70*/  UMOV UR4, 0xffffffff ;  /* 0xffffffff00047882 */ /* 0x000fe20000000000 */
[----:B------:R-:W-:Y:S01]  /*28e80*/  IMAD R7, R7, 0x5000, R33 ;  /* 0x0000500007077824 */ /* 0x000fe200078e0221 */
[----:B0-----:R-:W-:-:S04]  /*28e90*/  LOP3.LUT R3, R3, 0x7f, RZ, 0xc0, !PT ;  /* 0x0000007f03037812 */ /* 0x001fc800078ec0ff */
[----:B------:R-:W-:Y:S01]  /*28ea0*/  SHF.R.U32.HI R3, RZ, 0x3, R3 ;  /* 0x00000003ff037819 */ /* 0x000fe20000011603 */
[----:B--2---:R-:W-:-:S05]  /*28eb0*/  IMAD R8, R31, -0x50, R8 ;  /* 0xffffffb01f087824 */ /* 0x004fca00078e0208 */
[----:B------:R-:W-:Y:S01]  /*28ec0*/  IADD3 R8, -R3, R8, RZ ;  /* 0x0000000803087210 */ /* 0x000fe20007ffe1ff */
[----:B------:R-:W-:Y:S06]  /*28ed0*/  BRA.DIV UR4, `(.L_x_775) ;  /* 0x0000004e04dc7947 */ /* 0x000fec000b800000 */
[----:B-1----:R-:W0:Y:S01]  /*28ee0*/  SHFL.IDX PT, R2, R17, RZ, 0x181f ;  /* 0x00181fff11027589 */ /* 0x002e2200000e0000 */
[----:B------:R-:W-:Y:S01]  /*28ef0*/  IMAD R7, R7, 0x2, R16 ;  /* 0x0000000207077824 */ /* 0x000fe200078e0210 */
[----:B------:R-:W-:Y:S02]  /*28f00*/  ULDC.64 UR4, c[0x0][0x208] ;  /* 0x0000820000047ab9 */ /* 0x000fe40000000a00 */
[----:B------:R-:W1:Y:S01]  /*28f10*/  SHFL.IDX PT, R3, R19, RZ, 0x181f ;  /* 0x00181fff13037589 */ /* 0x000e6200000e0000 */
[----:B0-----:R-:W-:-:S05]  /*28f20*/  IADD3 R2, P0, R2, R0, RZ ;  /* 0x0000000002027210 */ /* 0x001fca0007f1e0ff */
[----:B-1----:R-:W-:Y:S01]  /*28f30*/  IMAD.X R3, RZ, RZ, R3, P0 ;  /* 0x000000ffff037224 */ /* 0x002fe200000e0603 */
[----:B------:R-:W-:-:S13]  /*28f40*/  ISETP.LT.OR P0, PT, R8, 0x1, P4 ;  /* 0x000000010800780c */ /* 0x000fda0002701670 */
[----:B------:R-:W-:Y:S01]  /*28f50*/  @!PT LDS RZ, [RZ] ;  /* 0x00000000fffff984 */ /* 0x000fe20000000800 */
        /* <DEDUP_REMOVED lines=9> */
[----:B0-----:R-:W-:-:S04]  /*28ff0*/  IADD3 R2, P0, R2, R0, RZ ;  /* 0x0000000002027210 */ /* 0x001fc80007f1e0ff */
[----:B-1----:R-:W-:Y:S02]  /*29000*/  IADD3.X R3, RZ, R3, RZ, P0, !PT ;  /* 0x00000003ff037210 */ /* 0x002fe400007fe4ff */
        /* <DEDUP_REMOVED lines=33> */
[----:B0-2---:R0:W1:Y:S02]  /*29220*/  SHFL.IDX PT, R2, R17, 0x4, 0x181f ;  /* 0x00981f0011027f89 */ /* 0x00506400000e0000 */
.L_x_933:
[----:B-1----:R-:W-:Y:S01]  /*29230*/  IADD3 R2, P0, R2, R0, RZ ;  /* 0x0000000002027210 */ /* 0x002fe20007f1e0ff */
[----:B------:R-:W-:Y:S01]  /*29240*/  ULDC.64 UR4, c[0x0][0x208] ;  /* 0x0000820000047ab9 */ /* 0x000fe20000000a00 */
[----:B------:R-:W-:Y:S02]  /*29250*/  ULDC.64 UR6, c[0x0][0x318] ;  /* 0x0000c60000067ab9 */ /* 0x000fe40000000a00 */
        /* <DEDUP_REMOVED lines=12> */
[----:B------:R-:W-:Y:S02]  /*29320*/  ULDC.64 UR4, c[0x0][0x328] ;  /* 0x0000ca0000047ab9 */ /* 0x000fe40000000a00 */
[----:B------:R-:W-:-:S04]  /*29330*/  IMAD R0, R21, UR4, RZ ;  /* 0x0000000415007c24 */ /* 0x000fc8000f8e02ff */
[C---:B------:R-:W-:Y:S01]  /*29340*/  IMAD R9, R5.reuse, UR5, R0 ;  /* 0x0000000505097c24 */ /* 0x040fe2000f8e0200 */
[----:B------:R-:W-:Y:S01]  /*29350*/  NOP ;  /* 0x0000000000007918 */ /* 0x000fe20000000000 */
[----:B-1----:R-:W-:Y:S01]  /*29360*/  IMAD.WIDE.U32 R2, R5, UR4, RZ ;  /* 0x0000000405027c25 */ /* 0x002fe2000f8e00ff */
[----:B------:R-:W-:-:S03]  /*29370*/  ULDC.64 UR4, c[0x0][0x338] ;  /* 0x0000ce0000047ab9 */ /* 0x000fc60000000a00 */
[----:B------:R-:W-:Y:S02]  /*29380*/  IMAD.IADD R3, R3, 0x1, R9 ;  /* 0x0000000103037824 */ /* 0x000fe400078e0209 */
[----:B------:R-:W-:Y:S02]  /*29390*/  IMAD R25, R25, UR4, RZ ;  /* 0x0000000419197c24 */ /* 0x000fe4000f8e02ff */
[----:B------:R-:W-:-:S04]  /*293a0*/  IMAD.WIDE.U32 R2, R4, UR4, R2 ;  /* 0x0000000404027c25 */ /* 0x000fc8000f8e0002 */
[----:B------:R-:W-:Y:S01]  /*293b0*/  IMAD R25, R4, UR5, R25 ;  /* 0x0000000504197c24 */ /* 0x000fe2000f8e0219 */
[----:B------:R-:W-:-:S03]  /*293c0*/  ULDC.64 UR4, c[0x0][0x330] ;  /* 0x0000cc0000047ab9 */ /* 0x000fc60000000a00 */
[----:B------:R-:W-:Y:S02]  /*293d0*/  IMAD.IADD R3, R3, 0x1, R25 ;  /* 0x0000000103037824 */ /* 0x000fe400078e0219 */
[----:B------:R-:W-:-:S04]  /*293e0*/  IMAD.WIDE.U32 R2, R26, UR4, R2 ;  /* 0x000000041a027c25 */ /* 0x000fc8000f8e0002 */
[----:B------:R-:W-:Y:S01]  /*293f0*/  IMAD R3, R26, UR5, R3 ;  /* 0x000000051a037c24 */ /* 0x000fe2000f8e0203 */
[----:B0-----:R-:W-:-:S04]  /*29400*/  LEA R17, P0, R2, UR6, 0x1 ;  /* 0x0000000602117c11 */ /* 0x001fc8000f8008ff */
[----:B------:R-:W-:Y:S02]  /*29410*/  LEA.HI.X R19, R2, UR7, R3, 0x1, P0 ;  /* 0x0000000702137c11 */ /* 0x000fe400080f0c03 */
[----:B------:R-:W-:-:S13]  /*29420*/  PLOP3.LUT P0, PT, PT, PT, PT, 0x80, 0x0 ;  /* 0x000000000000781c */ /* 0x000fda0003f0f070 */
.L_x_776:
[----:B------:R-:W-:Y:S02]  /*29430*/  PLOP3.LUT P5, PT, P5, P0, PT, 0xa2, 0x0 ;  /* 0x000000000000781c */ /* 0x000fe40002fa1472 */
[----:B------:R-:W-:-:S08]  /*29440*/  @P0 R2UR P5, UR4, R6 ;  /* 0x00000000060402ca */ /* 0x000fd000000a0000 */
[----:B------:R-:W-:-:S05]  /*29450*/  @P0 PLOP3.LUT P0, PT, P5, PT, PT, 0x80, 0x0 ;  /* 0x000000000000081c */ /* 0x000fca0002f0f070 */
[----:B------:R-:W-:Y:S01]  /*29460*/  @!P5 SYNCS.ARRIVE.TRANS64.RED.A0T1 RZ, [UR4+0x38850], RZ ;  /* 0x038850ffffffd9a7 */ /* 0x000fe20008200404 */
[----:B------:R-:W-:Y:S07]  /*29470*/  @!P5 ARRIVES.LDGSTSBAR.64.TRANSCNT [UR4+0x38850] ;  /* 0x03885000ff00d9b0 */ /* 0x000fee0008000a84 */
[----:B------:R-:W-:Y:S05]  /*29480*/  @P0 BRA.U.ANY `(.L_x_776) ;  /* 0xfffffffd00e80947 */ /* 0x000fea000393ffff */
[----:B------:R-:W-:Y:S01]  /*29490*/  NOP ;  /* 0x0000000000007918 */ /* 0x000fe20000000000 */
[----:B------:R-:W-:-:S04]  /*294a0*/  MOV R0, UR37 ;  /* 0x0000002500007c02 */ /* 0x000fc80008000f00 */
[----:B------:R-:W-:-:S13]  /*294b0*/  ISETP.NE.AND P6, PT, R0, 0x3, PT ;  /* 0x000000030000780c */ /* 0x000fda0003fc5270 */
[----:B------:R-:W-:Y:S05]  /*294c0*/  @!P6 BRA `(.L_x_777) ;  /* 0x000000000004e947 */ /* 0x000fea0003800000 */
[----:B------:R-:W-:Y:S01]  /*294d0*/  BPT.TRAP 0x1 ;  /* 0x000000040000795c */ /* 0x000fe20000300000 */
.L_x_777:
[----:B------:R-:W2:Y:S01]  /*294e0*/  LDL R2, [R1+0xc] ;  /* 0x00000c0001027983 */ /* 0x000ea20000100800 */
[----:B------:R3:W-:Y:S01]  /*294f0*/  SYNCS.ARRIVE.TRANS64.A1T0 RZ, [R6+URZ+0x38850], RZ ;  /* 0x038850ff06ff79a7 */ /* 0x0007e2000810003f */
[C---:B------:R-:W-:Y:S01]  /*29500*/  VIADD R0, R22.reuse, 0xffffffff ;  /* 0xffffffff16007836 */ /* 0x040fe20000000000 */
[----:B------:R-:W-:Y:S01]  /*29510*/  MOV R20, R29 ;  /* 0x0000001d00147202 */ /* 0x000fe20000000f00 */
[----:B------:R-:W-:Y:S02]  /*29520*/  IMAD.MOV.U32 R7, RZ, RZ, R23 ;  /* 0x000000ffff077224 */ /* 0x000fe400078e0017 */
[----:B------:R-:W-:Y:S01]  /*29530*/  IMAD.MOV.U32 R31, RZ, RZ, R22 ;  /* 0x000000ffff1f7224 */ /* 0x000fe200078e0016 */
[----:B--2---:R-:W-:-:S13]  /*29540*/  ISETP.GT.AND P0, PT, R22, R2, PT ;  /* 0x000000021600720c */ /* 0x004fda0003f04270 */
[----:B---3--:R-:W-:Y:S05]  /*29550*/  @P0 BRA `(.L_x_778) ;  /* 0xffffffec00cc0947 */ /* 0x008fea000383ffff */
.L_x_765:
[----:B------:R-:W-:Y:S05]  /*29560*/  BSYNC B0 ;  /* 0x0000000000007941 */ /* 0x000fea0003800000 */
.L_x_764:
[----:B------:R-:W2:Y:S01]  /*29570*/  S2R R2, SR_TID.X ;  /* 0x0000000000027919 */ /* 0x000ea20000002100 */
[----:B------:R-:W-:Y:S01]  /*29580*/  BSSY B0, `(.L_x_779) ;  /* 0x0000011000007945 */ /* 0x000fe20003800000 */
[----:B--2---:R-:W-:-:S04]  /*29590*/  LOP3.LUT R2, R2, 0x7f, RZ, 0xc0, !PT ;  /* 0x0000007f02027812 */ /* 0x004fc800078ec0ff */
[----:B------:R-:W-:-:S13]  /*295a0*/  ISETP.NE.AND P0, PT, R2, RZ, PT ;  /* 0x000000ff0200720c */ /* 0x000fda0003f05270 */
[----:B------:R-:W-:Y:S05]  /*295b0*/  @P0 BRA `(.L_x_780) ;  /* 0x0000000000340947 */ /* 0x000fea0003800000 */
[----:B------:R-:W2:Y:S01]  /*295c0*/  S2R R5, SR_LANEID ;  /* 0x0000000000057919 */ /* 0x000ea20000000000 */
[----:B------:R-:W-:Y:S01]  /*295d0*/  VOTEU.ANY UR4, UPT, PT ;  /* 0x0000000000047886 */ /* 0x000fe200038e0100 */
[----:B0-----:R-:W0:Y:S01]  /*295e0*/  LDC.64 R2, c[0x0][0xc60] ;  /* 0x00031800ff027b82 */ /* 0x001e220000000a00 */
[----:B------:R-:W2:Y:S01]  /*295f0*/  FLO.U32 R0, UR4 ;  /* 0x0000000400007d00 */ /* 0x000ea200080e0000 */
[----:B------:R-:W-:Y:S01]  /*29600*/  ULDC.64 UR6, c[0x0][0x208] ;  /* 0x0000820000067ab9 */ /* 0x000fe20000000a00 */
[----:B--2---:R-:W-:-:S06]  /*29610*/  ISETP.EQ.U32.AND P0, PT, R0, R5, PT ;  /* 0x000000050000720c */ /* 0x004fcc0003f02070 */
[----:B------:R-:W0:Y:S07]  /*29620*/  POPC R5, UR4 ;  /* 0x0000000400057d09 */ /* 0x000e2e0008000000 */
[----:B0-----:R-:W2:Y:S01]  /*29630*/  @P0 ATOMG.E.ADD.STRONG.GPU PT, R3, desc[UR6][R2.64], R5 ;  /* 0x00000005020309a8 */ /* 0x001ea200081ee1c6 */
[----:B------:R-:W0:Y:S02]  /*29640*/  S2R R4, SR_LTMASK ;  /* 0x0000000000047919 */ /* 0x000e240000003900 */
[----:B0-----:R-:W-:-:S04]  /*29650*/  LOP3.LUT R4, R4, UR4, RZ, 0xc0, !PT ;  /* 0x0000000404047c12 */ /* 0x001fc8000f8ec0ff */
[----:B-1----:R-:W0:Y:S01]  /*29660*/  POPC R7, R4 ;  /* 0x0000000400077309 */ /* 0x002e220000000000 */
[----:B--2---:R-:W0:Y:S02]  /*29670*/  SHFL.IDX PT, R0, R3, R0, 0x1f ;  /* 0x00001f0003007589 */ /* 0x004e2400000e0000 */
[----:B0-----:R-:W-:-:S07]  /*29680*/  IADD3 R24, R0, UR36, R7 ;  /* 0x0000002400187c10 */ /* 0x001fce000fffe007 */
.L_x_780:
[----:B------:R-:W-:Y:S05]  /*29690*/  BSYNC B0 ;  /* 0x0000000000007941 */ /* 0x000fea0003800000 */
.L_x_779:
[----:B------:R-:W-:-:S05]  /*296a0*/  IMAD.U32 R0, RZ, RZ, UR37 ;  /* 0x00000025ff007e24 */ /* 0x000fca000f8e00ff */
[----:B------:R-:W-:-:S13]  /*296b0*/  ISETP.NE.AND P0, PT, R0, 0x3, PT ;  /* 0x000000030000780c */ /* 0x000fda0003f05270 */
[----:B------:R-:W-:Y:S05]  /*296c0*/  @!P0 BRA `(.L_x_781) ;  /* 0x0000000000048947 */ /* 0x000fea0003800000 */
[----:B------:R-:W-:Y:S01]  /*296d0*/  BPT.TRAP 0x1 ;  /* 0x000000040000795c */ /* 0x000fe20000300000 */
.L_x_781:
[----:B------:R-:W2:Y:S01]  /*296e0*/  LDL.LU R0, [R1+0x8] ;  /* 0x0000080001007983 */ /* 0x000ea20000300800 */
[----:B------:R-:W-:Y:S01]  /*296f0*/  LEA R4, R23, R16, 0x3 ;  /* 0x0000001017047211 */ /* 0x000fe200078e18ff */
[----:B------:R-:W-:Y:S01]  /*29700*/  BSSY B0, `(.L_x_782) ;  /* 0x0000005000007945 */ /* 0x000fe20003800000 */
[----:B0-----:R-:W-:-:S04]  /*29710*/  SHF.L.U32 R3, R29, 0x1f, RZ ;  /* 0x0000001f1d037819 */ /* 0x001fc800000006ff */
[----:B------:R-:W0:Y:S01]  /*29720*/  SYNCS.PHASECHK.TRANS64.TRYWAIT P0, [R4+URZ+0x38860], R3 ;  /* 0x03886003040075a7 */ /* 0x000e22000800017f */
[----:B--2---:R-:W-:Y:S01]  /*29730*/  IMAD R5, R22, -0x50, R0 ;  /* 0xffffffb016057824 */ /* 0x004fe200078e0200 */
[----:B0-----:R-:W-:Y:S06]  /*29740*/  @!P0 BRA `(.L_x_783) ;  /* 0x0000004c00a08947 */ /* 0x001fec0003800000 */
.L_x_934:
[----:B------:R-:W-:Y:S05]  /*29750*/  BSYNC B0 ;  /* 0x0000000000007941 */ /* 0x000fea0003800000 */
.L_x_782:
[----:B------:R-:W2:Y:S01]  /*29760*/  S2R R0, SR_TID.X ;  /* 0x0000000000007919 */ /* 0x000ea20000002100 */
[----:B------:R-:W-:Y:S01]  /*29770*/  UMOV UR4, 0xffffffff ;  /* 0xffffffff00047882 */ /* 0x000fe20000000000 */
[----:B-1----:R-:W-:Y:S01]  /*29780*/  IMAD R7, R23, 0x5000, R33 ;  /* 0x0000500017077824 */ /* 0x002fe200078e0221 */
[----:B--2---:R-:W-:-:S04]  /*29790*/  LOP3.LUT R0, R0, 0x7f, RZ, 0xc0, !PT ;  /* 0x0000007f00007812 */ /* 0x004fc800078ec0ff */
[----:B------:R-:W-:-:S05]  /*297a0*/  SHF.R.U32.HI R0, RZ, 0x3, R0 ;  /* 0x00000003ff007819 */ /* 0x000fca0000011600 */
[----:B------:R-:W-:Y:S01]  /*297b0*/  IMAD.IADD R5, R5, 0x1, -R0 ;  /* 0x0000000105057824 */ /* 0x000fe200078e0a00 */
[----:B------:R-:W-:Y:S06]  /*297c0*/  BRA.DIV UR4, `(.L_x_784) ;  /* 0x0000004e04947947 */ /* 0x000fec000b800000 */
[----:B------:R-:W1:Y:S01]  /*297d0*/  SHFL.IDX PT, R14, R17, RZ, 0x181f ;  /* 0x00181fff110e7589 */ /* 0x000e6200000e0000 */
[----:B------:R-:W-:Y:S01]  /*297e0*/  ULDC UR4, c[0x0][0x2f4] ;  /* 0x0000bd0000047ab9 */ /* 0x000fe20000000800 */
[C---:B------:R-:W-:Y:S01]  /*297f0*/  IMAD.SHL.U32 R8, R34.reuse, 0x2, RZ ;  /* 0x0000000222087824 */ /* 0x040fe200078e00ff */
[C---:B------:R-:W-:Y:S01]  /*29800*/  ISETP.GE.AND P3, PT, R34.reuse, UR4, PT ;  /* 0x0000000422007c0c */ /* 0x040fe2000bf66270 */
[----:B0-----:R-:W0:Y:S01]  /*29810*/  SHFL.IDX PT, R3, R19, RZ, 0x181f ;  /* 0x00181fff13037589 */ /* 0x001e2200000e0000 */
[----:B------:R-:W-:Y:S01]  /*29820*/  LOP3.LUT R2, R34, 0x40, RZ, 0xfc, !PT ;  /* 0x0000004022027812 */ /* 0x000fe200078efcff */
[----:B------:R-:W-:Y:S01]  /*29830*/  ULDC.64 UR6, c[0x0][0x208] ;  /* 0x0000820000067ab9 */ /* 0x000fe20000000a00 */
[----:B------:R-:W-:Y:S02]  /*29840*/  ISETP.LT.OR P4, PT, R5, 0x1, P3 ;  /* 0x000000010500780c */ /* 0x000fe40001f81670 */
[----:B------:R-:W-:Y:S02]  /*29850*/  ISETP.GE.AND P2, PT, R2, UR4, PT ;  /* 0x0000000402007c0c */ /* 0x000fe4000bf46270 */
[----:B------:R-:W-:-:S02]  /*29860*/  LOP3.LUT R2, R34, 0x80, RZ, 0xfc, !PT ;  /* 0x0000008022027812 */ /* 0x000fc400078efcff */
[----:B------:R-:W-:Y:S02]  /*29870*/  LEA R0, R7, R16, 0x1 ;  /* 0x0000001007007211 */ /* 0x000fe400078e08ff */
[----:B------:R-:W-:Y:S02]  /*29880*/  ISETP.GE.AND P1, PT, R2, UR4, PT ;  /* 0x0000000402007c0c */ /* 0x000fe4000bf26270 */
[----:B-1----:R-:W-:Y:S02]  /*29890*/  IADD3 R6, P0, R14, R8, RZ ;  /* 0x000000080e067210 */ /* 0x002fe40007f1e0ff */
[----:B------:R-:W1:Y:S03]  /*298a0*/  SHFL.IDX PT, R14, R17, 0x1, 0x181f ;  /* 0x00381f00110e7f89 */ /* 0x000e6600000e0000 */
[----:B0-----:R-:W-:Y:S01]  /*298b0*/  IMAD.X R7, RZ, RZ, R3, P0 ;  /* 0x000000ffff077224 */ /* 0x001fe200000e0603 */
[C---:B------:R-:W-:Y:S01]  /*298c0*/  ISETP.LT.OR P0, PT, R5.reuse, 0x1, P2 ;  /* 0x000000010500780c */ /* 0x040fe20001701670 */
[----:B------:R-:W0:Y:S04]  /*298d0*/  SHFL.IDX PT, R3, R19, 0x1, 0x181f ;  /* 0x00381f0013037f89 */ /* 0x000e2800000e0000 */
[----:B------:R-:W-:Y:S01]  /*298e0*/  LDGSTS.E.BYPASS.LTC128B.128 [R0+0x400], desc[UR6][R6.64], !P4 ;  /* 0x0040000006007fae */ /* 0x000fe2000e101d46 */
[----:B------:R-:W-:-:S07]  /*298f0*/  ISETP.LT.OR P4, PT, R5, 0x1, P1 ;  /* 0x000000010500780c */ /* 0x000fce0000f81670 */
[----:B------:R-:W-:Y:S01]  /*29900*/  LDGSTS.E.BYPASS.LTC128B.128 [R0+0x2c00], desc[UR6][R6.64+0x80], !P0 ;  /* 0x02c0008006007fae */ /* 0x000fe2000c101d46 */
[----:B------:R-:W-:-:S05]  /*29910*/  ISETP.GE.AND P0, PT, R37, UR4, PT ;  /* 0x0000000425007c0c */ /* 0x000fca000bf06270 */
[----:B------:R-:W-:Y:S01]  /*29920*/  LDGSTS.E.BYPASS.LTC128B.128 [R0+0x5400], desc[UR6][R6.64+0x100], !P4 ;  /* 0x0540010006007fae */ /* 0x000fe2000e101d46 */
[----:B------:R-:W-:-:S13]  /*29930*/  ISETP.LT.OR P4, PT, R5, 0x1, P0 ;  /* 0x000000010500780c */ /* 0x000fda0000781670 */
[----:B------:R2:W-:Y:S01]  /*29940*/  LDGSTS.E.BYPASS.LTC128B.128 [R0+0x7c00], desc[UR6][R6.64+0x180], !P4 ;  /* 0x07c0018006007fae */ /* 0x0005e2000e101d46 */
[----:B-1----:R-:W-:-:S03]  /*29950*/  IADD3 R2, P4, R14, R8, RZ ;  /* 0x000000080e027210 */ /* 0x002fc60007f9e0ff */
[----:B------:R-:W1:Y:S02]  /*29960*/  SHFL.IDX PT, R14, R17, 0x2, 0x181f ;  /* 0x00581f00110e7f89 */ /* 0x000e6400000e0000 */
[----:B0-----:R-:W-:Y:S01]  /*29970*/  IMAD.X R3, RZ, RZ, R3, P4 ;  /* 0x000000ffff037224 */ /* 0x001fe200020e0603 */
[----:B------:R-:W-:Y:S01]  /*29980*/  ISETP.LT.OR P4, PT, R5, 0x11, P3 ;  /* 0x000000110500780c */ /* 0x000fe20001f81670 */
[----:B--2---:R-:W0:-:S12]  /*29990*/  SHFL.IDX PT, R7, R19, 0x2, 0x181f ;  /* 0x00581f0013077f89 */ /* 0x004e1800000e0000 */
[----:B------:R-:W-:Y:S01]  /*299a0*/  LDGSTS.E.BYPASS.LTC128B.128 [R0+0xc00], desc[UR6][R2.64], !P4 ;  /* 0x00c0000002007fae */ /* 0x000fe2000e101d46 */
[----:B------:R-:W-:-:S13]  /*299b0*/  ISETP.LT.OR P4, PT, R5, 0x11, P2 ;  /* 0x000000110500780c */ /* 0x000fda0001781670 */
[----:B------:R-:W-:Y:S01]  /*299c0*/  LDGSTS.E.BYPASS.LTC128B.128 [R0+0x3400], desc[UR6][R2.64+0x80], !P4 ;  /* 0x0340008002007fae */ /* 0x000fe2000e101d46 */
[----:B------:R-:W-:-:S13]  /*299d0*/  ISETP.LT.OR P4, PT, R5, 0x11, P1 ;  /* 0x000000110500780c */ /* 0x000fda0000f81670 */
[----:B------:R-:W-:Y:S01]  /*299e0*/  LDGSTS.E.BYPASS.LTC128B.128 [R0+0x5c00], desc[UR6][R2.64+0x100], !P4 ;  /* 0x05c0010002007fae */ /* 0x000fe2000e101d46 */
[----:B------:R-:W-:-:S13]  /*299f0*/  ISETP.LT.OR P4, PT, R5, 0x11, P0 ;  /* 0x000000110500780c */ /* 0x000fda0000781670 */
[----:B------:R2:W-:Y:S01]  /*29a00*/  LDGSTS.E.BYPASS.LTC128B.128 [R0+0x8400], desc[UR6][R2.64+0x180], !P4 ;  /* 0x0840018002007fae */ /* 0x0005e2000e101d46 */
[----:B-1----:R-:W-:-:S03]  /*29a10*/  IADD3 R6, P4, R14, R8, RZ ;  /* 0x000000080e067210 */ /* 0x002fc60007f9e0ff */
[----:B------:R-:W1:Y:S01]  /*29a20*/  SHFL.IDX PT, R14, R17, 0x3, 0x181f ;  /* 0x00781f00110e7f89 */ /* 0x000e6200000e0000 */
[----:B0-----:R-:W-:Y:S02]  /*29a30*/  IADD3.X R7, RZ, R7, RZ, P4, !PT ;  /* 0x00000007ff077210 */ /* 0x001fe400027fe4ff */
[C---:B------:R-:W-:Y:S01]  /*29a40*/  ISETP.LT.OR P4, PT, R5.reuse, 0x21, P3 ;  /* 0x000000210500780c */ /* 0x040fe20001f81670 */
[----:B--2---:R-:W0:Y:S04]  /*29a50*/  SHFL.IDX PT, R3, R19, 0x3, 0x181f ;  /* 0x00781f0013037f89 */ /* 0x004e2800000e0000 */
[----:B------:R-:W2:Y:S08]  /*29a60*/  SHFL.IDX PT, R19, R19, 0x4, 0x181f ;  /* 0x00981f0013137f89 */ /* 0x000eb000000e0000 */
[----:B------:R3:W-:Y:S01]  /*29a70*/  LDGSTS.E.BYPASS.LTC128B.128 [R0+0x1400], desc[UR6][R6.64], !P4 ;  /* 0x0140000006007fae */ /* 0x0007e2000e101d46 */
[----:B------:R-:W-:-:S13]  /*29a80*/  ISETP.LT.OR P4, PT, R5, 0x21, P2 ;  /* 0x000000210500780c */ /* 0x000fda0001781670 */
[----:B------:R3:W-:Y:S01]  /*29a90*/  LDGSTS.E.BYPASS.LTC128B.128 [R0+0x3c00], desc[UR6][R6.64+0x80], !P4 ;  /* 0x03c0008006007fae */ /* 0x0007e2000e101d46 */
[----:B------:R-:W-:-:S13]  /*29aa0*/  ISETP.LT.OR P4, PT, R5, 0x21, P1 ;  /* 0x000000210500780c */ /* 0x000fda0000f81670 */
[----:B------:R3:W-:Y:S01]  /*29ab0*/  LDGSTS.E.BYPASS.LTC128B.128 [R0+0x6400], desc[UR6][R6.64+0x100], !P4 ;  /* 0x0640010006007fae */ /* 0x0007e2000e101d46 */
[----:B------:R-:W-:-:S13]  /*29ac0*/  ISETP.LT.OR P4, PT, R5, 0x21, P0 ;  /* 0x000000210500780c */ /* 0x000fda0000781670 */
[----:B------:R3:W-:Y:S01]  /*29ad0*/  LDGSTS.E.BYPASS.LTC128B.128 [R0+0x8c00], desc[UR6][R6.64+0x180], !P4 ;  /* 0x08c0018006007fae */ /* 0x0007e2000e101d46 */
[----:B-1----:R-:W-:-:S03]  /*29ae0*/  IADD3 R2, P4, R14, R8, RZ ;  /* 0x000000080e027210 */ /* 0x002fc60007f9e0ff */
[----:B------:R3:W1:Y:S02]  /*29af0*/  SHFL.IDX PT, R14, R17, 0x4, 0x181f ;  /* 0x00981f00110e7f89 */ /* 0x00066400000e0000 */
        /* <DEDUP_REMOVED lines=8> */
[----:B-12---:R3:W-:Y:S02]  /*29b80*/  LDGSTS.E.BYPASS.LTC128B.128 [R0+0x9400], desc[UR6][R2.64+0x180], !P4 ;  /* 0x0940018002007fae */ /* 0x0067e4000e101d46 */
.L_x_946:
[C---:B------:R-:W-:Y:S01]  /*29b90*/  ISETP.LT.OR P3, PT, R5.reuse, 0x41, P3 ;  /* 0x000000410500780c */ /* 0x040fe20001f61670 */
[----:B------:R-:W-:Y:S01]  /*29ba0*/  ULDC.64 UR4, c[0x0][0x208] ;  /* 0x0000820000047ab9 */ /* 0x000fe20000000a00 */
[C---:B------:R-:W-:Y:S02]  /*29bb0*/  ISETP.LT.OR P2, PT, R5.reuse, 0x41, P2 ;  /* 0x000000410500780c */ /* 0x040fe40001741670 */
[C---:B------:R-:W-:Y:S02]  /*29bc0*/  ISETP.LT.OR P1, PT, R5.reuse, 0x41, P1 ;  /* 0x000000410500780c */ /* 0x040fe40000f21670 */
[----:B---3--:R-:W-:Y:S02]  /*29bd0*/  IADD3 R2, P4, R14, R8, RZ ;  /* 0x000000080e027210 */ /* 0x008fe40007f9e0ff */
        /* <DEDUP_REMOVED lines=11> */
.L_x_785:
[----:B------:R-:W-:Y:S02]  /*29c90*/  PLOP3.LUT P1, PT, P1, P0, PT, 0xa2, 0x0 ;  /* 0x000000000000781c */ /* 0x000fe40000f21472 */
[----:B------:R-:W-:-:S08]  /*29ca0*/  @P0 R2UR P1, UR4, R4 ;  /* 0x00000000040402ca */ /* 0x000fd00000020000 */
[----:B------:R-:W-:-:S05]  /*29cb0*/  @P0 PLOP3.LUT P0, PT, P1, PT, PT, 0x80, 0x0 ;  /* 0x000000000000081c */ /* 0x000fca0000f0f070 */
[----:B------:R-:W-:Y:S01]  /*29cc0*/  @!P1 SYNCS.ARRIVE.TRANS64.RED.A0T1 RZ, [UR4+0x38850], RZ ;  /* 0x038850ffffff99a7 */ /* 0x000fe20008200404 */
[----:B------:R-:W-:Y:S07]  /*29cd0*/  @!P1 ARRIVES.LDGSTSBAR.64.TRANSCNT [UR4+0x38850] ;  /* 0x03885000ff0099b0 */ /* 0x000fee0008000a84 */
[----:B------:R-:W-:Y:S05]  /*29ce0*/  @P0 BRA.U.ANY `(.L_x_785) ;  /* 0xfffffffd00e80947 */ /* 0x000fea000393ffff */
[----:B------:R-:W-:Y:S01]  /*29cf0*/  NOP ;  /* 0x0000000000007918 */ /* 0x000fe20000000000 */
[----:B0-----:R-:W-:-:S04]  /*29d00*/  MOV R0, UR37 ;  /* 0x0000002500007c02 */ /* 0x001fc80008000f00 */
[----:B------:R-:W-:-:S13]  /*29d10*/  ISETP.NE.AND P2, PT, R0, 0x3, PT ;  /* 0x000000030000780c */ /* 0x000fda0003f45270 */
[----:B------:R-:W-:Y:S05]  /*29d20*/  @!P2 BRA `(.L_x_786) ;  /* 0x000000000004a947 */ /* 0x000fea0003800000 */
[----:B------:R-:W-:Y:S01]  /*29d30*/  BPT.TRAP 0x1 ;  /* 0x000000040000795c */ /* 0x000fe20000300000 */
.L_x_786:
[----:B------:R0:W-:Y:S01]  /*29d40*/  SYNCS.ARRIVE.TRANS64.A1T0 RZ, [R4+URZ+0x38850], RZ ;  /* 0x038850ff04ff79a7 */ /* 0x0001e2000810003f */
[----:B------:R-:W-:-:S05]  /*29d50*/  VIADD R23, R23, 0x1 ;  /* 0x0000000117177836 */ /* 0x000fca0000000000 */
[----:B------:R-:W-:-:S04]  /*29d60*/  ISETP.NE.AND P0, PT, R23, 0x2, PT ;  /* 0x000000021700780c */ /* 0x000fc80003f05270 */
[----:B------:R-:W-:Y:S02]  /*29d70*/  SEL R0, RZ, 0x1, P0 ;  /* 0x00000001ff007807 */ /* 0x000fe40000000000 */
[----:B------:R-:W-:Y:S02]  /*29d80*/  SEL R23, R23, RZ, P0 ;  /* 0x000000ff17177207 */ /* 0x000fe40000000000 */
[----:B0-----:R-:W-:-:S07]  /*29d90*/  LOP3.LUT R29, R29, R0, RZ, 0x3c, !PT ;  /* 0x000000001d1d7212 */ /* 0x001fce00078e3cff */
.L_x_741:
[----:B------:R-:W-:Y:S05]  /*29da0*/  BSYNC B7 ;  /* 0x0000000000077941 */ /* 0x000fea0003800000 */
.L_x_739:
[----:B------:R-:W-:-:S13]  /*29db0*/  LOP3.LUT P0, RZ, R18, 0x40, RZ, 0xc0, !PT ;  /* 0x0000004012ff7812 */ /* 0x000fda000780c0ff */
[----:B------:R-:W-:Y:S05]  /*29dc0*/  @!P0 BRA `(.L_x_787) ;  /* 0x0000000000248947 */ /* 0x000fea0003800000 */
[----:B------:R-:W-:Y:S05]  /*29dd0*/  WARPSYNC.ALL ;  /* 0x0000000000007948 */ /* 0x000fea0003800000 */
[----:B------:R-:W1:Y:S08]  /*29de0*/  S2UR UR5, SR_CgaCtaId ;  /* 0x00000000000579c3 */ /* 0x000e700000008800 */
[----:B------:R-:W-:Y:S06]  /*29df0*/  BAR.SYNC.DEFER_BLOCKING 0x5, 0x180 ;  /* 0x0146000000007b1d */ /* 0x000fec0000010000 */
[----:B------:R-:W-:-:S02]  /*29e00*/  UMOV UR4, 0x400 ;  /* 0x0000040000047882 */ /* 0x000fc40000000000 */
[----:B-1----:R-:W-:-:S06]  /*29e10*/  ULEA UR4, UR5, UR4, 0x18 ;  /* 0x0000000405047291 */ /* 0x002fcc000f8ec03f */
[----:B0-----:R-:W-:-:S05]  /*29e20*/  IMAD.U32 R16, RZ, RZ, UR4 ;  /* 0x00000004ff107e24 */ /* 0x001fca000f8e00ff */
[----:B------:R0:W1:Y:S01]  /*29e30*/  LDS.128 R24, [R16+0x388d0] ;  /* 0x0388d00010187984 */ /* 0x0000620000000c00 */
[----:B------:R-:W-:Y:S06]  /*29e40*/  BAR.ARV 0x4, 0x180 ;  /* 0x0106000000007b1d */ /* 0x000fec0000002000 */
[----:B------:R-:W-:Y:S05]  /*29e50*/  BRA `(.L_x_788) ;  /* 0x0000000800d87947 */ /* 0x000fea0003800000 */
.L_x_787:
[----:B------:R-:W1:Y:S01]  /*29e60*/  S2R R9, SR_TID.X ;  /* 0x0000000000097919 */ /* 0x000e620000002100 */
[----:B------:R-:W-:Y:S01]  /*29e70*/  UMOV UR4, 0xffffffff ;  /* 0xffffffff00047882 */ /* 0x000fe20000000000 */
[----:B-1----:R-:W-:-:S04]  /*29e80*/  LOP3.LUT R9, R9, 0x1f, RZ, 0xc0, !PT ;  /* 0x0000001f09097812 */ /* 0x002fc800078ec0ff */
[----:B------:R-:W-:Y:S01]  /*29e90*/  ISETP.NE.AND P0, PT, R9, 0x1f, PT ;  /* 0x0000001f0900780c */ /* 0x000fe20003f05270 */
[----:B------:R-:W-:-:S12]  /*29ea0*/  BRA.DIV UR4, `(.L_x_789) ;  /* 0x0000004e04c87947 */ /* 0x000fd8000b800000 */
[----:B------:R-:W-:Y:S01]  /*29eb0*/  IADD3 R7, R27, R9, RZ ;  /* 0x000000091b077210 */ /* 0x000fe20007ffe0ff */
[----:B------:R-:W-:Y:S01]  /*29ec0*/  ULDC UR4, c[0x0][0xc3c] ;  /* 0x00030f0000047ab9 */ /* 0x000fe20000000800 */
[----:B------:R-:W-:Y:S02]  /*29ed0*/  ULDC.64 UR6, c[0x0][0x208] ;  /* 0x0000820000067ab9 */ /* 0x000fe40000000a00 */
[----:B------:R-:W-:-:S13]  /*29ee0*/  ISETP.GE.OR P1, PT, R7, UR4, !P0 ;  /* 0x0000000407007c0c */ /* 0x000fda000c726670 */
[----:B------:R-:W1:Y:S08]  /*29ef0*/  @!P1 LDC.64 R2, c[0x0][0xc80] ;  /* 0x00032000ff029b82 */ /* 0x000e700000000a00 */
[----:B------:R-:W2:Y:S01]  /*29f00*/  @!P1 LDC.64 R4, c[0x0][0xc78] ;  /* 0x00031e00ff049b82 */ /* 0x000ea20000000a00 */
[----:B-1----:R-:W-:-:S05]  /*29f10*/  @!P1 IMAD.WIDE R2, R7, 0x4, R2 ;  /* 0x0000000407029825 */ /* 0x002fca00078e0202 */
[----:B------:R2:W3:Y:S02]  /*29f20*/  @!P1 LDG.E R6, desc[UR6][R2.64] ;  /* 0x0000000602069981 */ /* 0x0004e4000c1e1900 */
[----:B--2---:R-:W-:-:S05]  /*29f30*/  @!P1 IMAD.WIDE R2, R7, 0x4, R4 ;  /* 0x0000000407029825 */ /* 0x004fca00078e0204 */
[----:B------:R-:W2:Y:S01]  /*29f40*/  @!P1 LDG.E R5, desc[UR6][R2.64] ;  /* 0x0000000602059981 */ /* 0x000ea2000c1e1900 */
[----:B------:R-:W-:Y:S01]  /*29f50*/  IMAD.MOV.U32 R7, RZ, RZ, RZ ;  /* 0x000000ffff077224 */ /* 0x000fe200078e00ff */
[----:B------:R-:W-:Y:S02]  /*29f60*/  MOV R4, RZ ;  /* 0x000000ff00047202 */ /* 0x000fe40000000f00 */
[C---:B------:R-:W-:Y:S01]  /*29f70*/  ISETP.GE.U32.AND P2, PT, R9.reuse, 0x2, PT ;  /* 0x000000020900780c */ /* 0x040fe20003f46070 */
[----:B------:R-:W-:Y:S01]  /*29f80*/  SHFL.IDX PT, R0, R24, RZ, 0x1f ;  /* 0x00001fff18007589 */ /* 0x000fe200000e0000 */
[C---:B------:R-:W-:Y:S02]  /*29f90*/  ISETP.GE.U32.AND P3, PT, R9.reuse, 0x4, PT ;  /* 0x000000040900780c */ /* 0x040fe40003f66070 */
[C---:B------:R-:W-:Y:S01]  /*29fa0*/  ISETP.GE.U32.AND P4, PT, R9.reuse, 0x8, PT ;  /* 0x000000080900780c */ /* 0x040fe20003f86070 */
[----:B0-----:R-:W-:Y:S01]  /*29fb0*/  SHFL.IDX PT, R8, R24, 0x1, 0x1f ;  /* 0x00201f0018087f89 */ /* 0x001fe200000e0000 */
[----:B------:R-:W-:Y:S01]  /*29fc0*/  ISETP.GE.U32.AND P5, PT, R9, 0x10, PT ;  /* 0x000000100900780c */ /* 0x000fe20003fa6070 */
[----:B---3--:R-:W-:-:S02]  /*29fd0*/  @!P1 IMAD.MOV.U32 R7, RZ, RZ, R6 ;  /* 0x000000ffff079224 */ /* 0x008fc400078e0006 */
[----:B------:R-:W-:Y:S02]  /*29fe0*/  IMAD.MOV.U32 R6, RZ, RZ, RZ ;  /* 0x000000ffff067224 */ /* 0x000fe400078e00ff */
[----:B--2---:R-:W-:Y:S01]  /*29ff0*/  @!P1 IMAD.MOV.U32 R4, RZ, RZ, R5 ;  /* 0x000000ffff049224 */ /* 0x004fe200078e0005 */
[----:B------:R-:W-:-:S03]  /*2a000*/  ISETP.NE.AND P1, PT, R9, RZ, PT ;  /* 0x000000ff0900720c */ /* 0x000fc60003f25270 */
[----:B------:R-:W-:-:S05]  /*2a010*/  IMAD R13, R4, R7, RZ ;  /* 0x00000007040d7224 */ /* 0x000fca00078e02ff */
        /* <DEDUP_REMOVED lines=15> */
[----:B------:R0:W1:Y:S02]  /*2a110*/  SHFL.IDX PT, R14, R2, 0x1f, 0x1f ;  /* 0x03e01f00020e7f89 */ /* 0x00006400000e0000 */
.L_x_956:
[----:B------:R-:W-:Y:S02]  /*2a120*/  ULDC UR4, c[0x0][0xc38] ;  /* 0x00030e0000047ab9 */ /* 0x000fe40000000800 */
[----:B------:R-:W-:-:S04]  /*2a130*/  IMAD.U32 R5, RZ, RZ, UR4 ;  /* 0x00000004ff057e24 */ /* 0x000fc8000f8e00ff */
[----:B-1----:R-:W-:-:S05]  /*2a140*/  IMAD R14, R14, R5, RZ ;  /* 0x000000050e0e7224 */ /* 0x002fca00078e02ff */
[----:B------:R-:W-:-:S04]  /*2a150*/  IADD3 R9, R8, R14, RZ ;  /* 0x0000000e08097210 */ /* 0x000fc80007ffe0ff */
[----:B------:R-:W-:-:S13]  /*2a160*/  ISETP.GT.AND P6, PT, R9, R0, PT ;  /* 0x000000000900720c */ /* 0x000fda0003fc4270 */
[----:B------:R-:W-:Y:S05]  /*2a170*/  @P6 BRA `(.L_x_790) ;  /* 0x0000000000a86947 */ /* 0x000fea0003800000 */
.L_x_793:
[----:B0-----:R-:W0:Y:S01]  /*2a180*/  LDC R2, c[0x0][0xc3c] ;  /* 0x00030f00ff027b82 */ /* 0x001e220000000800 */
[----:B------:R-:W-:-:S05]  /*2a190*/  VIADD R27, R27, 0x1f ;  /* 0x0000001f1b1b7836 */ /* 0x000fca0000000000 */
[----:B0-----:R-:W-:-:S13]  /*2a1a0*/  ISETP.GE.AND P6, PT, R27, R2, PT ;  /* 0x000000021b00720c */ /* 0x001fda0003fc6270 */
[----:B------:R-:W-:Y:S05]  /*2a1b0*/  @P6 BRA `(.L_x_791) ;  /* 0x0000000400bc6947 */ /* 0x000fea0003800000 */
[----:B------:R-:W0:Y:S01]  /*2a1c0*/  S2R R3, SR_TID.X ;  /* 0x0000000000037919 */ /* 0x000e220000002100 */
[----:B------:R-:W-:Y:S01]  /*2a1d0*/  MOV R7, RZ ;  /* 0x000000ff00077202 */ /* 0x000fe20000000f00 */
[----:B------:R-:W-:Y:S01]  /*2a1e0*/  ULDC.64 UR4, c[0x0][0x208] ;  /* 0x0000820000047ab9 */ /* 0x000fe20000000a00 */
[----:B0-----:R-:W-:-:S05]  /*2a1f0*/  LOP3.LUT R3, R3, 0x1f, RZ, 0xc0, !PT ;  /* 0x0000001f03037812 */ /* 0x001fca00078ec0ff */
[----:B------:R-:W-:-:S05]  /*2a200*/  IMAD.IADD R11, R27, 0x1, R3 ;  /* 0x000000011b0b7824 */ /* 0x000fca00078e0203 */
[----:B------:R-:W-:-:S13]  /*2a210*/  ISETP.GE.OR P6, PT, R11, R2, !P0 ;  /* 0x000000020b00720c */ /* 0x000fda00047c6670 */
[----:B------:R-:W0:Y:S08]  /*2a220*/  @!P6 LDC.64 R2, c[0x0][0xc80] ;  /* 0x00032000ff02eb82 */ /* 0x000e300000000a00 */
[----:B------:R-:W1:Y:S01]  /*2a230*/  @!P6 LDC.64 R4, c[0x0][0xc78] ;  /* 0x00031e00ff04eb82 */ /* 0x000e620000000a00 */
[----:B0-----:R-:W-:-:S05]  /*2a240*/  @!P6 IMAD.WIDE R2, R11, 0x4, R2 ;  /* 0x000000040b02e825 */ /* 0x001fca00078e0202 */
[----:B------:R1:W2:Y:S02]  /*2a250*/  @!P6 LDG.E R7, desc[UR4][R2.64] ;  /* 0x000000040207e981 */ /* 0x0002a4000c1e1900 */
[----:B-1----:R-:W-:-:S04]  /*2a260*/  @!P6 IMAD.WIDE R2, R11, 0x4, R4 ;  /* 0x000000040b02e825 */ /* 0x002fc800078e0204 */
[----:B------:R-:W-:-:S06]  /*2a270*/  IMAD.MOV.U32 R4, RZ, RZ, RZ ;  /* 0x000000ffff047224 */ /* 0x000fcc00078e00ff */
        /* <DEDUP_REMOVED lines=20> */
.L_x_964:
[----:B------:R-:W-:Y:S02]  /*2a3c0*/  ULDC UR4, c[0x0][0xc38] ;  /* 0x00030e0000047ab9 */ /* 0x000fe40000000800 */
[----:B------:R-:W-:-:S04]  /*2a3d0*/  IMAD.U32 R5, RZ, RZ, UR4 ;  /* 0x00000004ff057e24 */ /* 0x000fc8000f8e00ff */
[----:B-1----:R-:W-:-:S04]  /*2a3e0*/  IMAD R14, R14, R5, RZ ;  /* 0x000000050e0e7224 */ /* 0x002fc800078e02ff */
[----:B------:R-:W-:-:S05]  /*2a3f0*/  IMAD.IADD R9, R14, 0x1, R9 ;  /* 0x000000010e097824 */ /* 0x000fca00078e0209 */
[----:B------:R-:W-:-:S13]  /*2a400*/  ISETP.GT.AND P6, PT, R9, R0, PT ;  /* 0x000000000900720c */ /* 0x000fda0003fc4270 */
[----:B------:R-:W-:Y:S05]  /*2a410*/  @!P6 BRA `(.L_x_793) ;  /* 0xfffffffc0058e947 */ /* 0x000fea000383ffff */
.L_x_790:
[----:B------:R-:W-:Y:S01]  /*2a420*/  IADD3 R9, -R14, R9, RZ ;  /* 0x000000090e097210 */ /* 0x000fe20007ffe1ff */
[----:B------:R-:W-:-:S04]  /*2a430*/  UMOV UR4, 0xffffffff ;  /* 0xffffffff00047882 */ /* 0x000fc80000000000 */
[----:B------:R-:W-:-:S05]  /*2a440*/  IMAD R3, R2, R5, R9 ;  /* 0x0000000502037224 */ /* 0x000fca00078e0209 */
[----:B------:R-:W-:Y:S01]  /*2a450*/  ISETP.GT.AND P6, PT, R3, R0, PT ;  /* 0x000000000300720c */ /* 0x000fe20003fc4270 */
[----:B------:R-:W-:-:S12]  /*2a460*/  BRA.DIV UR4, `(.L_x_794) ;  /* 0x0000005204507947 */ /* 0x000fd8000b800000 */
[----:B------:R-:W-:-:S04]  /*2a470*/  VOTE.ANY R3, PT, !P6 ;  /* 0x0000000000037806 */ /* 0x000fc800070e0100 */
[----:B------:R-:W1:Y:S02]  /*2a480*/  POPC R8, R3 ;  /* 0x0000000300087309 */ /* 0x000e640000000000 */
[----:B-1----:R1:W2:Y:S04]  /*2a490*/  SHFL.IDX PT, R7, R7, R8, 0x1f ;  /* 0x00001f0807077589 */ /* 0x0022a800000e0000 */
[----:B------:R1:W3:Y:S02]  /*2a4a0*/  SHFL.IDX PT, R4, R4, R8, 0x1f ;  /* 0x00001f0804047589 */ /* 0x0002e400000e0000 */
.L_x_969:
[----:B------:R-:W-:-:S13]  /*2a4b0*/  ISETP.NE.AND P0, PT, R3, RZ, PT ;  /* 0x000000ff0300720c */ /* 0x000fda0003f05270 */
[----:B------:R-:W-:Y:S05]  /*2a4c0*/  @!P0 BRA `(.L_x_795) ;  /* 0x0000000000108947 */ /* 0x000fea0003800000 */
[----:B------:R-:W-:Y:S01]  /*2a4d0*/  UMOV UR4, 0xffffffff ;  /* 0xffffffff00047882 */ /* 0x000fe20000000000 */
[----:B------:R-:W-:Y:S02]  /*2a4e0*/  VIADD R12, R8, 0xffffffff ;  /* 0xffffffff080c7836 */ /* 0x000fe40000000000 */
[----:B------:R-:W-:Y:S05]  /*2a4f0*/  BRA.DIV UR4, `(.L_x_796) ;  /* 0x0000005204887947 */ /* 0x000fea000b800000 */
[----:B------:R4:W0:Y:S02]  /*2a500*/  SHFL.IDX PT, R6, R2, R12, 0x1f ;  /* 0x00001f0c02067589 */ /* 0x00082400000e0000 */
.L_x_795:
[----:B--2---:R-:W-:Y:S01]  /*2a510*/  IABS R10, R7 ;  /* 0x00000007000a7213 */ /* 0x004fe20000000000 */
[----:B0-----:R-:W-:Y:S01]  /*2a520*/  IMAD R24, R6, R5, R9 ;  /* 0x0000000506187224 */ /* 0x001fe200078e0209 */
[----:B---3--:R-:W-:Y:S02]  /*2a530*/  IABS R5, R4 ;  /* 0x0000000400057213 */ /* 0x008fe40000000000 */
[----:B------:R-:W0:Y:S01]  /*2a540*/  I2F.RP R11, R10 ;  /* 0x0000000a000b7306 */ /* 0x000e220000209400 */
[----:B------:R-:W-:Y:S01]  /*2a550*/  IMAD.IADD R0, R0, 0x1, -R24 ;  /* 0x0000000100007824 */ /* 0x000fe200078e0a18 */
[----:B------:R-:W-:-:S06]  /*2a560*/  IADD3 R27, R8, R27, RZ ;  /* 0x0000001b081b7210 */ /* 0x000fcc0007ffe0ff */
[----:B----4-:R-:W2:Y:S08]  /*2a570*/  I2F.RP R12, R5 ;  /* 0x00000005000c7306 */ /* 0x010eb00000209400 */
[----:B0-----:R-:W0:Y:S08]  /*2a580*/  MUFU.RCP R11, R11 ;  /* 0x0000000b000b7308 */ /* 0x001e300000001000 */
[----:B--2---:R-:W-:Y:S01]  /*2a590*/  MUFU.RCP R12, R12 ;  /* 0x0000000c000c7308 */ /* 0x004fe20000001000 */
[----:B0-----:R-:W-:-:S07]  /*2a5a0*/  VIADD R2, R11, 0xffffffe ;  /* 0x0ffffffe0b027836 */ /* 0x001fce0000000000 */
[----:B------:R0:W2:Y:S02]  /*2a5b0*/  F2I.FTZ.U32.TRUNC.NTZ R3, R2 ;  /* 0x0000000200037305 */ /* 0x0000a4000021f000 */
[----:B0-----:R-:W-:Y:S01]  /*2a5c0*/  IMAD.MOV.U32 R2, RZ, RZ, RZ ;  /* 0x000000ffff027224 */ /* 0x001fe200078e00ff */
[----:B--2---:R-:W-:-:S05]  /*2a5d0*/  IADD3 R9, RZ, -R3, RZ ;  /* 0x80000003ff097210 */ /* 0x004fca0007ffe0ff */
[----:B------:R-:W-:-:S04]  /*2a5e0*/  IMAD R9, R9, R10, RZ ;  /* 0x0000000a09097224 */ /* 0x000fc800078e02ff */
[----:B------:R-:W-:Y:S01]  /*2a5f0*/  IMAD.HI.U32 R3, R3, R9, R2 ;  /* 0x0000000903037227 */ /* 0x000fe200078e0002 */
[----:B------:R-:W-:Y:S02]  /*2a600*/  IABS R2, R7 ;  /* 0x0000000700027213 */ /* 0x000fe40000000000 */
[----:B------:R-:W-:Y:S02]  /*2a610*/  IABS R9, R0 ;  /* 0x0000000000097213 */ /* 0x000fe40000000000 */
[----:B------:R-:W-:-:S03]  /*2a620*/  IADD3 R2, RZ, -R2, RZ ;  /* 0x80000002ff027210 */ /* 0x000fc60007ffe0ff */
[----:B------:R-:W-:-:S04]  /*2a630*/  IMAD.HI.U32 R6, R3, R9, RZ ;  /* 0x0000000903067227 */ /* 0x000fc800078e00ff */
[----:B------:R-:W-:Y:S02]  /*2a640*/  VIADD R3, R12, 0xffffffe ;  /* 0x0ffffffe0c037836 */ /* 0x000fe40000000000 */
[----:B------:R-:W-:-:S04]  /*2a650*/  IMAD R9, R6, R2, R9 ;  /* 0x0000000206097224 */ /* 0x000fc800078e0209 */
[----:B------:R-:W0:Y:S01]  /*2a660*/  F2I.FTZ.U32.TRUNC.NTZ R3, R3 ;  /* 0x0000000300037305 */ /* 0x000e22000021f000 */
[----:B------:R-:W-:-:S13]  /*2a670*/  ISETP.GT.U32.AND P1, PT, R10, R9, PT ;  /* 0x000000090a00720c */ /* 0x000fda0003f24070 */
[----:B------:R-:W-:Y:S01]  /*2a680*/  @!P1 IMAD.IADD R9, R9, 0x1, -R10 ;  /* 0x0000000109099824 */ /* 0x000fe200078e0a0a */
[----:B0-----:R-:W-:Y:S01]  /*2a690*/  IADD3 R2, RZ, -R3, RZ ;  /* 0x80000003ff027210 */ /* 0x001fe20007ffe0ff */
[----:B------:R-:W-:Y:S01]  /*2a6a0*/  @!P1 VIADD R6, R6, 0x1 ;  /* 0x0000000106069836 */ /* 0x000fe20000000000 */
[----:B------:R-:W-:Y:S02]  /*2a6b0*/  ISETP.NE.AND P1, PT, R7, RZ, PT ;  /* 0x000000ff0700720c */ /* 0x000fe40003f25270 */
[----:B------:R-:W-:Y:S01]  /*2a6c0*/  ISETP.GE.U32.AND P0, PT, R9, R10, PT ;  /* 0x0000000a0900720c */ /* 0x000fe20003f06070 */
[----:B------:R-:W-:Y:S02]  /*2a6d0*/  IMAD R9, R2, R5, RZ ;  /* 0x0000000502097224 */ /* 0x000fe400078e02ff */
[----:B------:R-:W-:-:S04]  /*2a6e0*/  IMAD.MOV.U32 R2, RZ, RZ, RZ ;  /* 0x000000ffff027224 */ /* 0x000fc800078e00ff */
[----:B------:R-:W-:Y:S01]  /*2a6f0*/  IMAD.HI.U32 R9, R3, R9, R2 ;  /* 0x0000000903097227 */ /* 0x000fe200078e0002 */
[----:B------:R-:W-:Y:S02]  /*2a700*/  LOP3.LUT R2, R0, R7, RZ, 0x3c, !PT ;  /* 0x0000000700027212 */ /* 0x000fe400078e3cff */
[----:B------:R-:W-:Y:S02]  /*2a710*/  IABS R3, R4 ;  /* 0x0000000400037213 */ /* 0x000fe40000000000 */
[----:B------:R-:W-:Y:S02]  /*2a720*/  ISETP.GE.AND P2, PT, R2, RZ, PT ;  /* 0x000000ff0200720c */ /* 0x000fe40003f46270 */
[----:B------:R-:W-:Y:S01]  /*2a730*/  @P0 IADD3 R6, R6, 0x1, RZ ;  /* 0x0000000106060810 */ /* 0x000fe20007ffe0ff */
        /* <DEDUP_REMOVED lines=9> */
[-C--:B------:R-:W-:Y:S01]  /*2a7d0*/  @!P1 IADD3 R2, R2, -R5.reuse, RZ ;  /* 0x8000000502029210 */ /* 0x080fe20007ffe0ff */
[----:B------:R-:W-:Y:S01]  /*2a7e0*/  @!P1 VIADD R9, R9, 0x1 ;  /* 0x0000000109099836 */ /* 0x000fe20000000000 */
[----:B------:R-:W-:Y:S02]  /*2a7f0*/  ISETP.NE.AND P1, PT, R4, RZ, PT ;  /* 0x000000ff0400720c */ /* 0x000fe40003f25270 */
[----:B------:R-:W-:Y:S02]  /*2a800*/  ISETP.GE.U32.AND P0, PT, R2, R5, PT ;  /* 0x000000050200720c */ /* 0x000fe40003f06070 */
[----:B------:R-:W-:-:S04]  /*2a810*/  LOP3.LUT R2, R6, R4, RZ, 0x3c, !PT ;  /* 0x0000000406027212 */ /* 0x000fc800078e3cff */
[----:B------:R-:W-:-:S07]  /*2a820*/  ISETP.GE.AND P2, PT, R2, RZ, PT ;  /* 0x000000ff0200720c */ /* 0x000fce0003f46270 */
[----:B------:R-:W-:-:S06]  /*2a830*/  @P0 VIADD R9, R9, 0x1 ;  /* 0x0000000109090836 */ /* 0x000fcc0000000000 */
[----:B------:R-:W-:Y:S02]  /*2a840*/  @!P2 IADD3 R9, -R9, RZ, RZ ;  /* 0x000000ff0909a210 */ /* 0x000fe40007ffe1ff */
[----:B------:R-:W-:-:S05]  /*2a850*/  @!P1 LOP3.LUT R9, RZ, R4, RZ, 0x33, !PT ;  /* 0x00000004ff099212 */ /* 0x000fca00078e33ff */
[--C-:B------:R-:W-:Y:S02]  /*2a860*/  IMAD.MOV R3, RZ, RZ, -R9.reuse ;  /* 0x000000ffff037224 */ /* 0x100fe400078e0a09 */
[C---:B------:R-:W-:Y:S02]  /*2a870*/  IMAD R9, R4.reuse, 0x1000000, R9 ;  /* 0x0100000004097824 */ /* 0x040fe400078e0209 */
[----:B------:R-:W-:-:S04]  /*2a880*/  IMAD R6, R4, R3, R6 ;  /* 0x0000000304067224 */ /* 0x000fc800078e0206 */
[----:B------:R-:W-:Y:S01]  /*2a890*/  IMAD R26, R6, 0x10000, R9 ;  /* 0x00010000061a7824 */ /* 0x000fe200078e0209 */
[----:B------:R-:W-:Y:S06]  /*2a8a0*/  BRA `(.L_x_797) ;  /* 0x00000000001c7947 */ /* 0x000fec0003800000 */
.L_x_791:
[----:B------:R-:W-:Y:S01]  /*2a8b0*/  UMOV UR4, URZ ;  /* 0x0000003f00047c82 */ /* 0x000fe20008000000 */
[----:B------:R-:W-:Y:S01]  /*2a8c0*/  UMOV UR5, URZ ;  /* 0x0000003f00057c82 */ /* 0x000fe20008000000 */
[----:B------:R-:W-:Y:S01]  /*2a8d0*/  ULDC UR6, c[0x0][0xc3c] ;  /* 0x00030f0000067ab9 */ /* 0x000fe20000000800 */
[----:B------:R-:W-:Y:S01]  /*2a8e0*/  MOV R24, R0 ;  /* 0x0000000000187202 */ /* 0x000fe20000000f00 */
[----:B------:R-:W-:Y:S01]  /*2a8f0*/  IMAD.U32 R25, RZ, RZ, UR4 ;  /* 0x00000004ff197e24 */ /* 0x000fe2000f8e00ff */
[----:B------:R-:W-:Y:S01]  /*2a900*/  MOV R27, UR6 ;  /* 0x00000006001b7c02 */ /* 0x000fe20008000f00 */
[----:B------:R-:W-:-:S07]  /*2a910*/  IMAD.U32 R26, RZ, RZ, UR5 ;  /* 0x00000005ff1a7e24 */ /* 0x000fce000f8e00ff */
.L_x_797:
        /* <DEDUP_REMOVED lines=10> */
.L_x_788:
[----:B------:R-:W-:Y:S02]  /*2a9c0*/  ULDC UR4, c[0x0][0xc3c] ;  /* 0x00030f0000047ab9 */ /* 0x000fe40000000800 */
[----:B-1----:R-:W-:-:S13]  /*2a9d0*/  ISETP.GE.AND P0, PT, R27, UR4, PT ;  /* 0x000000041b007c0c */ /* 0x002fda000bf06270 */
[----:B------:R-:W-:Y:S05]  /*2a9e0*/  @!P0 BRA `(.L_x_798) ;  /* 0xffffff9400c08947 */ /* 0x000fea000383ffff */
[----:B------:R-:W-:Y:S05]  /*2a9f0*/  BSYNC B8 ;  /* 0x0000000000087941 */ /* 0x000fea0003800000 */
.L_x_687:
        /* <DEDUP_REMOVED lines=12> */
.L_x_972:
[----:B------:R-:W-:Y:S05]  /*2aac0*/  BSYNC B0 ;  /* 0x0000000000007941 */ /* 0x000fea0003800000 */
.L_x_799:
[----:B------:R-:W-:-:S03]  /*2aad0*/  UMOV UR4, 0xffffffff ;  /* 0xffffffff00047882 */ /* 0x000fc60000000000 */
[----:B------:R-:W-:Y:S05]  /*2aae0*/  BRA.DIV UR4, `(.L_x_801) ;  /* 0x0000004e04487947 */ /* 0x000fea000b800000 */
[----:B-1----:R-:W1:Y:S02]  /*2aaf0*/  S2R R0, SR_TID.X ;  /* 0x0000000000007919 */ /* 0x002e640000002100 */
[----:B-1----:R-:W-:-:S04]  /*2ab00*/  SHF.R.U32.HI R0, RZ, 0x5, R0 ;  /* 0x00000005ff007819 */ /* 0x002fc80000011600 */
[----:B------:R-:W-:-:S05]  /*2ab10*/  LOP3.LUT R0, R0, 0x3, RZ, 0xc0, !PT ;  /* 0x0000000300007812 */ /* 0x000fca00078ec0ff */
[----:B------:R1:W3:Y:S02]  /*2ab20*/  SHFL.IDX PT, R14, R0, RZ, 0x1f ;  /* 0x00001fff000e7589 */ /* 0x0002e400000e0000 */
.L_x_975:
[----:B---3--:R-:W-:-:S13]  /*2ab30*/  ISETP.NE.AND P0, PT, R14, RZ, PT ;  /* 0x000000ff0e00720c */ /* 0x008fda0003f05270 */
[----:B------:R-:W-:Y:S05]  /*2ab40*/  @P0 BRA `(.L_x_434) ;  /* 0x0000000000880947 */ /* 0x000fea0003800000 */
[----:B------:R-:W-:-:S03]  /*2ab50*/  UMOV UR4, 0xffffffff ;  /* 0xffffffff00047882 */ /* 0x000fc60000000000 */
[----:B------:R-:W-:Y:S05]  /*2ab60*/  BRA.DIV UR4, `(.L_x_802) ;  /* 0x0000004e045c7947 */ /* 0x000fea000b800000 */
[----:B------:R-:W-:-:S13]  /*2ab70*/  ELECT P6, URZ, PT ;  /* 0x00000000003f782f */ /* 0x000fda00038c0000 */
.L_x_978:
[----:B------:R-:W-:Y:S05]  /*2ab80*/  @!P6 BRA `(.L_x_434) ;  /* 0x000000000078e947 */ /* 0x000fea0003800000 */
[----:B------:R-:W-:-:S06]  /*2ab90*/  ULOP3.LUT UR4, UR60, 0x2, URZ, 0xfc, !UPT ;  /* 0x000000023c047892 */ /* 0x000fcc000f8efc3f */
[----:B-1----:R-:W-:-:S04]  /*2aba0*/  MOV R0, UR4 ;  /* 0x0000000400007c02 */ /* 0x002fc80008000f00 */
[----:B------:R-:W-:-:S13]  /*2abb0*/  ISETP.NE.AND P0, PT, R0, 0x3, PT ;  /* 0x000000030000780c */ /* 0x000fda0003f05270 */
[----:B------:R-:W-:Y:S05]  /*2abc0*/  @!P0 BRA `(.L_x_803) ;  /* 0x0000000000048947 */ /* 0x000fea0003800000 */
[----:B------:R-:W-:Y:S01]  /*2abd0*/  BPT.TRAP 0x1 ;  /* 0x000000040000795c */ /* 0x000fe20000300000 */
.L_x_803:
[----:B------:R-:W-:Y:S01]  /*2abe0*/  IMAD R3, R23, 0x8, R5 ;  /* 0x0000000817037824 */ /* 0x000fe200078e0205 */
[----:B------:R-:W-:Y:S01]  /*2abf0*/  SHF.L.U32 R2, R29, 0x1f, RZ ;  /* 0x0000001f1d027819 */ /* 0x000fe200000006ff */
[----:B------:R-:W-:-:S03]  /*2ac00*/  VIADD R23, R23, 0x1 ;  /* 0x0000000117177836 */ /* 0x000fc60000000000 */
[----:B------:R-:W1:Y:S02]  /*2ac10*/  SYNCS.PHASECHK.TRANS64.TRYWAIT P1, [R3+URZ+0x38840], R2 ;  /* 0x03884002030075a7 */ /* 0x000e64000802017f */
[----:B------:R-:W-:-:S04]  /*2ac20*/  ISETP.NE.AND P2, PT, R23, 0x2, PT ;  /* 0x000000021700780c */ /* 0x000fc80003f45270 */
[----:B------:R-:W-:Y:S01]  /*2ac30*/  SEL R0, RZ, 0x1, P2 ;  /* 0x00000001ff007807 */ /* 0x000fe20001000000 */
[----:B-1----:R-:W-:Y:S08]  /*2ac40*/  @!P1 BRA `(.L_x_804) ;  /* 0x0000004c00449947 */ /* 0x002ff00003800000 */
.L_x_979:
[----:B------:R-:W-:Y:S02]  /*2ac50*/  SEL R23, R23, RZ, P2 ;  /* 0x000000ff17177207 */ /* 0x000fe40001000000 */
[----:B------:R-:W-:Y:S01]  /*2ac60*/  LOP3.LUT R0, R29, R0, RZ, 0x3c, !PT ;  /* 0x000000001d007212 */ /* 0x000fe200078e3cff */
[----:B------:R-:W-:Y:S06]  /*2ac70*/  @!P0 BRA `(.L_x_805) ;  /* 0x0000000000048947 */ /* 0x000fec0003800000 */
[----:B------:R-:W-:Y:S01]  /*2ac80*/  BPT.TRAP 0x1 ;  /* 0x000000040000795c */ /* 0x000fe20000300000 */
.L_x_805:
[----:B------:R-:W-:Y:S02]  /*2ac90*/  LEA R23, R23, R5, 0x3 ;  /* 0x0000000517177211 */ /* 0x000fe400078e18ff */
[----:B------:R-:W-:-:S04]  /*2aca0*/  SHF.L.U32 R0, R0, 0x1f, RZ ;  /* 0x0000001f00007819 */ /* 0x000fc800000006ff */
[----:B------:R-:W3:Y:S02]  /*2acb0*/  SYNCS.PHASECHK.TRANS64.TRYWAIT P1, [R23+URZ+0x38840], R0 ;  /* 0x03884000170075a7 */ /* 0x000ee4000802017f */
[----:B---3--:R-:W-:Y:S05]  /*2acc0*/  @!P1 BRA `(.L_x_806) ;  /* 0x0000004c00389947 */ /* 0x008fea0003800000 */
.L_x_980:
[----:B------:R-:W-:Y:S05]  /*2acd0*/  @!P0 BRA `(.L_x_807) ;  /* 0x0000000000048947 */ /* 0x000fea0003800000 */
[----:B------:R-:W-:Y:S01]  /*2ace0*/  BPT.TRAP 0x1 ;  /* 0x000000040000795c */ /* 0x000fe20000300000 */
.L_x_807:
[----:B------:R-:W4:Y:S02]  /*2acf0*/  SYNCS.PHASECHK.TRANS64.TRYWAIT P1, [R3+URZ+0x38860], R2 ;  /* 0x03886002030075a7 */ /* 0x000f24000802017f */
[----:B----4-:R-:W-:Y:S05]  /*2ad00*/  @!P1 BRA `(.L_x_808) ;  /* 0x0000004c003c9947 */ /* 0x010fea0003800000 */
.L_x_981:
[----:B------:R-:W-:Y:S05]  /*2ad10*/  @!P0 BRA `(.L_x_809) ;  /* 0x0000000000048947 */ /* 0x000fea0003800000 */
[----:B------:R-:W-:Y:S01]  /*2ad20*/  BPT.TRAP 0x1 ;  /* 0x000000040000795c */ /* 0x000fe20000300000 */
.L_x_809:
[----:B------:R0:W0:Y:S02]  /*2ad30*/  SYNCS.PHASECHK.TRANS64.TRYWAIT P0, [R23+URZ+0x38860], R0 ;  /* 0x03886000170075a7 */ /* 0x000024000800017f */
[----:B0-----:R-:W-:Y:S05]  /*2ad40*/  @!P0 NANOSLEEP.SYNCS 0x989680 ;  /* 0x009896800000895d */ /* 0x001fea0003900000 */
[----:B------:R-:W0:Y:S02]  /*2ad50*/  @!P0 SYNCS.PHASECHK.TRANS64 P0, [R23+URZ+0x38860], R0 ;  /* 0x03886000170085a7 */ /* 0x000e24000800007f */
[----:B0-----:R-:W-:Y:S05]  /*2ad60*/  @!P0 BRA `(.L_x_809) ;  /* 0xfffffffc00f08947 */ /* 0x001fea000383ffff */
.L_x_434:
[----:B------:R-:W-:Y:S05]  /*2ad70*/  BSYNC B9 ;  /* 0x0000000000097941 */ /* 0x000fea0003800000 */
.L_x_431:
[----:B------:R-:W-:Y:S05]  /*2ad80*/  EXIT ;  /* 0x000000000000794d */ /* 0x000fea0003800000 */
.L_x_456:
[----:B0-----:R0:W1:Y:S02]  /*2ad90*/  SYNCS.PHASECHK.TRANS64.TRYWAIT P6, [R86+URZ+0x38890], R87 ;  /* 0x03889057560075a7 */ /* 0x00106400080c017f */
[----:B-1----:R-:W-:Y:S05]  /*2ada0*/  @!P6 NANOSLEEP.SYNCS 0x989680 ;  /* 0x009896800000e95d */ /* 0x002fea0003900000 */
[----:B------:R-:W1:Y:S02]  /*2adb0*/  @!P6 SYNCS.PHASECHK.TRANS64 P6, [R86+URZ+0x38890], R87 ;  /* 0x038890575600e5a7 */ /* 0x000e6400080c007f */
[----:B-1----:R-:W-:Y:S05]  /*2adc0*/  @!P6 BRA `(.L_x_456) ;  /* 0xfffffffc00f0e947 */ /* 0x002fea000383ffff */
[----:B------:R-:W-:Y:S05]  /*2add0*/  BRA `(.L_x_810) ;  /* 0xfffffd9400407947 */ /* 0x000fea000383ffff */
.L_x_457:
[----:B------:R-:W-:Y:S01]  /*2ade0*/  BSSY B1, `(.L_x_811) ;  /* 0x0000008000017945 */ /* 0x000fe20003800000 */
[----:B------:R-:W-:Y:S01]  /*2adf0*/  IMAD.MOV.U32 R13, RZ, RZ, R116 ;  /* 0x000000ffff0d7224 */ /* 0x000fe200078e0074 */
[----:B------:R-:W-:Y:S01]  /*2ae00*/  MOV R11, 0x181f ;  /* 0x0000181f000b7802 */ /* 0x000fe20000000f00 */
[----:B------:R-:W-:Y:S02]  /*2ae10*/  IMAD.MOV.U32 R12, RZ, RZ, RZ ;  /* 0x000000ffff0c7224 */ /* 0x000fe400078e00ff */
[----:B------:R-:W-:-:S07]  /*2ae20*/  IMAD.MOV.U32 R15, RZ, RZ, -0x1 ;  /* 0xffffffffff0f7424 */ /* 0x000fce00078e00ff */
[----:B0-----:R-:W-:Y:S05]  /*2ae30*/  WARPSYNC.COLLECTIVE R15, `(.L_x_812) ;  /* 0x000000000f087348 */ /* 0x001fea0003c00000 */
[----:B------:R1:W2:Y:S02]  /*2ae40*/  SHFL.IDX P6, R14, R13, R12, R11 ;  /* 0x0000000c0d0e7389 */ /* 0x0002a400000c000b */
[----:B012---:R-:W-:Y:S01]  /*2ae50*/  ENDCOLLECTIVE ;  /* 0x000000000000791b */ /* 0x007fe20003800000 */
.L_x_812:
[----:B------:R-:W-:Y:S05]  /*2ae60*/  BSYNC B1 ;  /* 0x0000000000017941 */ /* 0x000fea0003800000 */
.L_x_811:
[----:B------:R-:W-:Y:S01]  /*2ae70*/  MOV R13, R117 ;  /* 0x00000075000d7202 */ /* 0x000fe20000000f00 */
[----:B------:R-:W-:Y:S01]  /*2ae80*/  IMAD.MOV.U32 R12, RZ, RZ, RZ ;  /* 0x000000ffff0c7224 */ /* 0x000fe200078e00ff */
[----:B------:R-:W-:Y:S01]  /*2ae90*/  MOV R15, 0xffffffff ;  /* 0xffffffff000f7802 */ /* 0x000fe20000000f00 */
[----:B------:R-:W-:Y:S02]  /*2aea0*/  IMAD.MOV.U32 R11, RZ, RZ, 0x181f ;  /* 0x0000181fff0b7424 */ /* 0x000fe400078e00ff */
[----:B------:R-:W-:-:S07]  /*2aeb0*/  IMAD.MOV.U32 R80, RZ, RZ, R14 ;  /* 0x000000ffff507224 */ /* 0x000fce00078e000e */
[----:B------:R-:W-:Y:S05]  /*2aec0*/  WARPSYNC.COLLECTIVE R15, `(.L_x_813) ;  /* 0x000000000f087348 */ /* 0x000fea0003c00000 */
[----:B------:R0:W1:Y:S02]  /*2aed0*/  SHFL.IDX P6, R14, R13, R12, R11 ;  /* 0x0000000c0d0e7389 */ /* 0x00006400000c000b */
[----:B01----:R-:W-:Y:S01]  /*2aee0*/  ENDCOLLECTIVE ;  /* 0x000000000000791b */ /* 0x003fe20003800000 */
.L_x_813:
[----:B------:R-:W-:Y:S01]  /*2aef0*/  IMAD.MOV.U32 R11, RZ, RZ, R14 ;  /* 0x000000ffff0b7224 */ /* 0x000fe200078e000e */
[----:B------:R-:W-:Y:S06]  /*2af00*/  BRA `(.L_x_814) ;  /* 0xfffffd9400087947 */ /* 0x000fec000383ffff */
.L_x_474:
[----:B------:R-:W-:Y:S01]  /*2af10*/  BSSY B1, `(.L_x_815) ;  /* 0x0000008000017945 */ /* 0x000fe20003800000 */
[----:B0---4-:R-:W-:Y:S01]  /*2af20*/  IMAD.MOV.U32 R13, RZ, RZ, R116 ;  /* 0x000000ffff0d7224 */ /* 0x011fe200078e0074 */
[----:B------:R-:W-:Y:S01]  /*2af30*/  MOV R12, 0x1 ;  /* 0x00000001000c7802 */ /* 0x000fe20000000f00 */
[----:B---3--:R-:W-:Y:S02]  /*2af40*/  IMAD.MOV.U32 R11, RZ, RZ, 0x181f ;  /* 0x0000181fff0b7424 */ /* 0x008fe400078e00ff */
[----:B------:R-:W-:-:S07]  /*2af50*/  IMAD.MOV.U32 R15, RZ, RZ, -0x1 ;  /* 0xffffffffff0f7424 */ /* 0x000fce00078e00ff */
[----:B-12---:R-:W-:Y:S05]  /*2af60*/  WARPSYNC.COLLECTIVE R15, `(.L_x_816) ;  /* 0x000000000f087348 */ /* 0x006fea0003c00000 */
[----:B------:R0:W3:Y:S02]  /*2af70*/  SHFL.IDX P6, R14, R13, R12, R11 ;  /* 0x0000000c0d0e7389 */ /* 0x0000e400000c000b */
[----:B0123--:R-:W-:Y:S01]  /*2af80*/  ENDCOLLECTIVE ;  /* 0x000000000000791b */ /* 0x00ffe20003800000 */
.L_x_816:
[----:B------:R-:W-:Y:S05]  /*2af90*/  BSYNC B1 ;  /* 0x0000000000017941 */ /* 0x000fea0003800000 */
.L_x_815:
[----:B------:R-:W-:Y:S01]  /*2afa0*/  IMAD.MOV.U32 R13, RZ, RZ, R117 ;  /* 0x000000ffff0d7224 */ /* 0x000fe200078e0075 */
[----:B------:R-:W-:Y:S01]  /*2afb0*/  MOV R11, 0x181f ;  /* 0x0000181f000b7802 */ /* 0x000fe20000000f00 */
[----:B------:R-:W-:Y:S01]  /*2afc0*/  IMAD.MOV.U32 R12, RZ, RZ, 0x1 ;  /* 0x00000001ff0c7424 */ /* 0x000fe200078e00ff */
[----:B------:R-:W-:Y:S01]  /*2afd0*/  MOV R60, R14 ;  /* 0x0000000e003c7202 */ /* 0x000fe20000000f00 */
[----:B------:R-:W-:-:S07]  /*2afe0*/  IMAD.MOV.U32 R15, RZ, RZ, -0x1 ;  /* 0xffffffffff0f7424 */ /* 0x000fce00078e00ff */
[----:B------:R-:W-:Y:S05]  /*2aff0*/  WARPSYNC.COLLECTIVE R15, `(.L_x_817) ;  /* 0x000000000f087348 */ /* 0x000fea0003c00000 */
[----:B------:R0:W1:Y:S02]  /*2b000*/  SHFL.IDX P6, R14, R13, R12, R11 ;  /* 0x0000000c0d0e7389 */ /* 0x00006400000c000b */
[----:B01----:R-:W-:Y:S01]  /*2b010*/  ENDCOLLECTIVE ;  /* 0x000000000000791b */ /* 0x003fe20003800000 */
.L_x_817:
[----:B------:R-:W-:Y:S01]  /*2b020*/  IMAD.MOV.U32 R11, RZ, RZ, R14 ;  /* 0x000000ffff0b7224 */ /* 0x000fe200078e000e */
[----:B------:R-:W-:Y:S06]  /*2b030*/  BRA `(.L_x_818) ;  /* 0xfffffda000447947 */ /* 0x000fec000383ffff */
.L_x_491:
[----:B------:R-:W-:Y:S01]  /*2b040*/  BSSY B1, `(.L_x_819) ;  /* 0x0000008000017945 */ /* 0x000fe20003800000 */
[----:B0---4-:R-:W-:Y:S01]  /*2b050*/  MOV R13, R116 ;  /* 0x00000074000d7202 */ /* 0x011fe20000000f00 */
[----:B------:R-:W-:Y:S01]  /*2b060*/  IMAD.MOV.U32 R12, RZ, RZ, 0x2 ;  /* 0x00000002ff0c7424 */ /* 0x000fe200078e00ff */
[----:B------:R-:W-:Y:S01]  /*2b070*/  MOV R15, 0xffffffff ;  /* 0xffffffff000f7802 */ /* 0x000fe20000000f00 */
[----:B------:R-:W-:-:S07]  /*2b080*/  IMAD.MOV.U32 R11, RZ, RZ, 0x181f ;  /* 0x0000181fff0b7424 */ /* 0x000fce00078e00ff */
[----:B-123--:R-:W-:Y:S05]  /*2b090*/  WARPSYNC.COLLECTIVE R15, `(.L_x_820) ;  /* 0x000000000f087348 */ /* 0x00efea0003c00000 */
[----:B------:R0:W4:Y:S02]  /*2b0a0*/  SHFL.IDX P6, R14, R13, R12, R11 ;  /* 0x0000000c0d0e7389 */ /* 0x00012400000c000b */
[----:B01234-:R-:W-:Y:S01]  /*2b0b0*/  ENDCOLLECTIVE ;  /* 0x000000000000791b */ /* 0x01ffe20003800000 */
.L_x_820:
[----:B------:R-:W-:Y:S05]  /*2b0c0*/  BSYNC B1 ;  /* 0x0000000000017941 */ /* 0x000fea0003800000 */
.L_x_819:
[----:B------:R-:W-:Y:S01]  /*2b0d0*/  IMAD.MOV.U32 R13, RZ, RZ, R117 ;  /* 0x000000ffff0d7224 */ /* 0x000fe200078e0075 */
[----:B------:R-:W-:Y:S01]  /*2b0e0*/  MOV R12, 0x2 ;  /* 0x00000002000c7802 */ /* 0x000fe20000000f00 */
[----:B------:R-:W-:Y:S02]  /*2b0f0*/  IMAD.MOV.U32 R11, RZ, RZ, 0x181f ;  /* 0x0000181fff0b7424 */ /* 0x000fe400078e00ff */
[----:B------:R-:W-:Y:S02]  /*2b100*/  IMAD.MOV.U32 R15, RZ, RZ, -0x1 ;  /* 0xffffffffff0f7424 */ /* 0x000fe400078e00ff */
[----:B------:R-:W-:-:S07]  /*2b110*/  IMAD.MOV.U32 R116, RZ, RZ, R14 ;  /* 0x000000ffff747224 */ /* 0x000fce00078e000e */
[----:B------:R-:W-:Y:S05]  /*2b120*/  WARPSYNC.COLLECTIVE R15, `(.L_x_821) ;  /* 0x000000000f087348 */ /* 0x000fea0003c00000 */
[----:B------:R0:W1:Y:S02]  /*2b130*/  SHFL.IDX P6, R14, R13, R12, R11 ;  /* 0x0000000c0d0e7389 */ /* 0x00006400000c000b */
[----:B01----:R-:W-:Y:S01]  /*2b140*/  ENDCOLLECTIVE ;  /* 0x000000000000791b */ /* 0x003fe20003800000 */
.L_x_821:
[----:B------:R-:W-:Y:S01]  /*2b150*/  MOV R117, R14 ;  /* 0x0000000e00757202 */ /* 0x000fe20000000f00 */
[----:B------:R-:W-:Y:S06]  /*2b160*/  BRA `(.L_x_822) ;  /* 0xfffffdac00a07947 */ /* 0x000fec000383ffff */
.L_x_515:
[----:B0-----:R0:W1:Y:S02]  /*2b170*/  SYNCS.PHASECHK.TRANS64.TRYWAIT P6, [R86+URZ+0x38890], R87 ;  /* 0x03889057560075a7 */ /* 0x00106400080c017f */
[----:B-1----:R-:W-:Y:S05]  /*2b180*/  @!P6 NANOSLEEP.SYNCS 0x989680 ;  /* 0x009896800000e95d */ /* 0x002fea0003900000 */
[----:B------:R-:W1:Y:S02]  /*2b190*/  @!P6 SYNCS.PHASECHK.TRANS64 P6, [R86+URZ+0x38890], R87 ;  /* 0x038890575600e5a7 */ /* 0x000e6400080c007f */
[----:B-1----:R-:W-:Y:S05]  /*2b1a0*/  @!P6 BRA `(.L_x_515) ;  /* 0xfffffffc00f0e947 */ /* 0x002fea000383ffff */
[----:B------:R-:W-:Y:S05]  /*2b1b0*/  BRA `(.L_x_823) ;  /* 0xfffffdc8003c7947 */ /* 0x000fea000383ffff */
.L_x_516:
        /* <DEDUP_REMOVED lines=8> */
.L_x_825:
[----:B------:R-:W-:Y:S05]  /*2b240*/  BSYNC B1 ;  /* 0x0000000000017941 */ /* 0x000fea0003800000 */
.L_x_824:
        /* <DEDUP_REMOVED lines=8> */
.L_x_826:
[----:B------:R-:W-:Y:S01]  /*2b2d0*/  IMAD.MOV.U32 R11, RZ, RZ, R14 ;  /* 0x000000ffff0b7224 */ /* 0x000fe200078e000e */
[----:B------:R-:W-:Y:S06]  /*2b2e0*/  BRA `(.L_x_827) ;  /* 0xfffffdc8000c7947 */ /* 0x000fec000383ffff */
.L_x_525:
[----:B------:R-:W-:Y:S01]  /*2b2f0*/  BSSY B1, `(.L_x_828) ;  /* 0x0000008000017945 */ /* 0x000fe20003800000 */
[----:B---34-:R-:W-:Y:S01]  /*2b300*/  IMAD.MOV.U32 R13, RZ, RZ, R116 ;  /* 0x000000ffff0d7224 */ /* 0x018fe200078e0074 */
[----:B------:R-:W-:Y:S01]  /*2b310*/  MOV R12, 0x1 ;  /* 0x00000001000c7802 */ /* 0x000fe20000000f00 */
[----:B------:R-:W-:Y:S02]  /*2b320*/  IMAD.MOV.U32 R11, RZ, RZ, 0x181f ;  /* 0x0000181fff0b7424 */ /* 0x000fe400078e00ff */
[----:B------:R-:W-:-:S07]  /*2b330*/  IMAD.MOV.U32 R15, RZ, RZ, -0x1 ;  /* 0xffffffffff0f7424 */ /* 0x000fce00078e00ff */
[----:B012---:R-:W-:Y:S05]  /*2b340*/  WARPSYNC.COLLECTIVE R15, `(.L_x_829) ;  /* 0x000000000f087348 */ /* 0x007fea0003c00000 */
[----:B------:R3:W4:Y:S02]  /*2b350*/  SHFL.IDX P6, R14, R13, R12, R11 ;  /* 0x0000000c0d0e7389 */ /* 0x00072400000c000b */
[----:B01234-:R-:W-:Y:S01]  /*2b360*/  ENDCOLLECTIVE ;  /* 0x000000000000791b */ /* 0x01ffe20003800000 */
.L_x_829:
[----:B------:R-:W-:Y:S05]  /*2b370*/  BSYNC B1 ;  /* 0x0000000000017941 */ /* 0x000fea0003800000 */
.L_x_828:
        /* <DEDUP_REMOVED lines=8> */
.L_x_830:
[----:B------:R-:W-:Y:S01]  /*2b400*/  IMAD.MOV.U32 R11, RZ, RZ, R14 ;  /* 0x000000ffff0b7224 */ /* 0x000fe200078e000e */
[----:B------:R-:W-:Y:S06]  /*2b410*/  BRA `(.L_x_831) ;  /* 0xfffffdd400d87947 */ /* 0x000fec000383ffff */
.L_x_534:
[----:B------:R-:W-:Y:S01]  /*2b420*/  BSSY B1, `(.L_x_832) ;  /* 0x0000008000017945 */ /* 0x000fe20003800000 */
[----:B0--3--:R-:W-:Y:S01]  /*2b430*/  MOV R13, R116 ;  /* 0x00000074000d7202 */ /* 0x009fe20000000f00 */
[----:B------:R-:W-:Y:S01]  /*2b440*/  IMAD.MOV.U32 R12, RZ, RZ, 0x2 ;  /* 0x00000002ff0c7424 */ /* 0x000fe200078e00ff */
[----:B------:R-:W-:Y:S01]  /*2b450*/  MOV R15, 0xffffffff ;  /* 0xffffffff000f7802 */ /* 0x000fe20000000f00 */
[----:B------:R-:W-:-:S07]  /*2b460*/  IMAD.MOV.U32 R11, RZ, RZ, 0x181f ;  /* 0x0000181fff0b7424 */ /* 0x000fce00078e00ff */
[----:B-12-4-:R-:W-:Y:S05]  /*2b470*/  WARPSYNC.COLLECTIVE R15, `(.L_x_833) ;  /* 0x000000000f087348 */ /* 0x016fea0003c00000 */
[----:B------:R0:W3:Y:S02]  /*2b480*/  SHFL.IDX P6, R14, R13, R12, R11 ;  /* 0x0000000c0d0e7389 */ /* 0x0000e400000c000b */
[----:B01234-:R-:W-:Y:S01]  /*2b490*/  ENDCOLLECTIVE ;  /* 0x000000000000791b */ /* 0x01ffe20003800000 */
.L_x_833:
[----:B------:R-:W-:Y:S05]  /*2b4a0*/  BSYNC B1 ;  /* 0x0000000000017941 */ /* 0x000fea0003800000 */
.L_x_832:
        /* <DEDUP_REMOVED lines=8> */
.L_x_834:
[----:B------:R-:W-:Y:S01]  /*2b530*/  MOV R117, R14 ;  /* 0x0000000e00757202 */ /* 0x000fe20000000f00 */
[----:B------:R-:W-:Y:S06]  /*2b540*/  BRA `(.L_x_835) ;  /* 0xfffffde400ac7947 */ /* 0x000fec000383ffff */
.L_x_543:
[----:B0-----:R0:W1:Y:S02]  /*2b550*/  SYNCS.PHASECHK.TRANS64.TRYWAIT P3, [R86+URZ+0x38890], R87 ;  /* 0x03889057560075a7 */ /* 0x001064000806017f */
[----:B-1----:R-:W-:Y:S05]  /*2b560*/  @!P3 NANOSLEEP.SYNCS 0x989680 ;  /* 0x009896800000b95d */ /* 0x002fea0003900000 */
[----:B------:R-:W1:Y:S02]  /*2b570*/  @!P3 SYNCS.PHASECHK.TRANS64 P3, [R86+URZ+0x38890], R87 ;  /* 0x038890575600b5a7 */ /* 0x000e64000806007f */
[----:B-1----:R-:W-:Y:S05]  /*2b580*/  @!P3 BRA `(.L_x_543) ;  /* 0xfffffffc00f0b947 */ /* 0x002fea000383ffff */
[----:B------:R-:W-:Y:S05]  /*2b590*/  BRA `(.L_x_836) ;  /* 0xfffffdf400d07947 */ /* 0x000fea000383ffff */
.L_x_544:
        /* <DEDUP_REMOVED lines=8> */
.L_x_838:
[----:B------:R-:W-:Y:S05]  /*2b620*/  BSYNC B1 ;  /* 0x0000000000017941 */ /* 0x000fea0003800000 */
.L_x_837:
        /* <DEDUP_REMOVED lines=8> */
.L_x_839:
[----:B------:R-:W-:Y:S01]  /*2b6b0*/  IMAD.MOV.U32 R11, RZ, RZ, R14 ;  /* 0x000000ffff0b7224 */ /* 0x000fe200078e000e */
[----:B------:R-:W-:Y:S06]  /*2b6c0*/  BRA `(.L_x_840) ;  /* 0xfffffdf400ec7947 */ /* 0x000fec000383ffff */
.L_x_547:
[----:B------:R-:W-:Y:S01]  /*2b6d0*/  BSSY B1, `(.L_x_841) ;  /* 0x0000008000017945 */ /* 0x000fe20003800000 */
[----:B----4-:R-:W-:Y:S01]  /*2b6e0*/  IMAD.MOV.U32 R13, RZ, RZ, R31 ;  /* 0x000000ffff0d7224 */ /* 0x010fe200078e001f */
[----:B------:R-:W-:Y:S01]  /*2b6f0*/  MOV R12, 0x1 ;  /* 0x00000001000c7802 */ /* 0x000fe20000000f00 */
[----:B---3--:R-:W-:Y:S02]  /*2b700*/  IMAD.MOV.U32 R11, RZ, RZ, 0x181f ;  /* 0x0000181fff0b7424 */ /* 0x008fe400078e00ff */
[----:B------:R-:W-:-:S07]  /*2b710*/  IMAD.MOV.U32 R15, RZ, RZ, -0x1 ;  /* 0xffffffffff0f7424 */ /* 0x000fce00078e00ff */
[----:B012---:R-:W-:Y:S05]  /*2b720*/  WARPSYNC.COLLECTIVE R15, `(.L_x_842) ;  /* 0x000000000f087348 */ /* 0x007fea0003c00000 */
[----:B------:R3:W4:Y:S02]  /*2b730*/  SHFL.IDX P6, R14, R13, R12, R11 ;  /* 0x0000000c0d0e7389 */ /* 0x00072400000c000b */
[----:B01234-:R-:W-:Y:S01]  /*2b740*/  ENDCOLLECTIVE ;  /* 0x000000000000791b */ /* 0x01ffe20003800000 */
.L_x_842:
[----:B------:R-:W-:Y:S05]  /*2b750*/  BSYNC B1 ;  /* 0x0000000000017941 */ /* 0x000fea0003800000 */
.L_x_841:
        /* <DEDUP_REMOVED lines=8> */
.L_x_843:
[----:B------:R-:W-:Y:S01]  /*2b7e0*/  IMAD.MOV.U32 R11, RZ, RZ, R14 ;  /* 0x000000ffff0b7224 */ /* 0x000fe200078e000e */
[----:B------:R-:W-:Y:S06]  /*2b7f0*/  BRA `(.L_x_844) ;  /* 0xfffffdf800147947 */ /* 0x000fec000383ffff */
.L_x_550:
[----:B------:R-:W-:Y:S01]  /*2b800*/  BSSY B1, `(.L_x_845) ;  /* 0x0000008000017945 */ /* 0x000fe20003800000 */
[----:B0---4-:R-:W-:Y:S01]  /*2b810*/  MOV R13, R31 ;  /* 0x0000001f000d7202 */ /* 0x011fe20000000f00 */
[----:B------:R-:W-:Y:S01]  /*2b820*/  IMAD.MOV.U32 R12, RZ, RZ, 0x2 ;  /* 0x00000002ff0c7424 */ /* 0x000fe200078e00ff */
[----:B------:R-:W-:Y:S01]  /*2b830*/  MOV R15, 0xffffffff ;  /* 0xffffffff000f7802 */ /* 0x000fe20000000f00 */
[----:B---3--:R-:W-:-:S07]  /*2b840*/  IMAD.MOV.U32 R11, RZ, RZ, 0x181f ;  /* 0x0000181fff0b7424 */ /* 0x008fce00078e00ff */
[----:B-12---:R-:W-:Y:S05]  /*2b850*/  WARPSYNC.COLLECTIVE R15, `(.L_x_846) ;  /* 0x000000000f087348 */ /* 0x006fea0003c00000 */
[----:B------:R0:W3:Y:S02]  /*2b860*/  SHFL.IDX P6, R14, R13, R12, R11 ;  /* 0x0000000c0d0e7389 */ /* 0x0000e400000c000b */
[----:B0123--:R-:W-:Y:S01]  /*2b870*/  ENDCOLLECTIVE ;  /* 0x000000000000791b */ /* 0x00ffe20003800000 */
.L_x_846:
[----:B------:R-:W-:Y:S05]  /*2b880*/  BSYNC B1 ;  /* 0x0000000000017941 */ /* 0x000fea0003800000 */
.L_x_845:
        /* <DEDUP_REMOVED lines=8> */
.L_x_847:
[----:B------:R-:W-:Y:S01]  /*2b910*/  MOV R30, R14 ;  /* 0x0000000e001e7202 */ /* 0x000fe20000000f00 */
[----:B------:R-:W-:Y:S06]  /*2b920*/  BRA `(.L_x_848) ;  /* 0xfffffdf800407947 */ /* 0x000fec000383ffff */
.L_x_554:
[----:B------:R0:W0:Y:S02]  /*2b930*/  SYNCS.PHASECHK.TRANS64.TRYWAIT P0, [R86+URZ+0x388b0], R87 ;  /* 0x0388b057560075a7 */ /* 0x000024000800017f */
[----:B0-----:R-:W-:Y:S05]  /*2b940*/  @!P0 NANOSLEEP.SYNCS 0x989680 ;  /* 0x009896800000895d */ /* 0x001fea0003900000 */
[----:B------:R-:W0:Y:S02]  /*2b950*/  @!P0 SYNCS.PHASECHK.TRANS64 P0, [R86+URZ+0x388b0], R87 ;  /* 0x0388b057560085a7 */ /* 0x000e24000800007f */
[----:B0-----:R-:W-:Y:S05]  /*2b960*/  @!P0 BRA `(.L_x_554) ;  /* 0xfffffffc00f08947 */ /* 0x001fea000383ffff */
[----:B------:R-:W-:Y:S05]  /*2b970*/  BRA `(.L_x_849) ;  /* 0xfffffdf800e87947 */ /* 0x000fea000383ffff */
.L_x_576:
        /* <DEDUP_REMOVED lines=8> */
.L_x_851:
[----:B------:R-:W-:Y:S05]  /*2ba00*/  BSYNC B1 ;  /* 0x0000000000017941 */ /* 0x000fea0003800000 */
.L_x_850:
        /* <DEDUP_REMOVED lines=8> */
.L_x_852:
[----:B------:R-:W-:Y:S02]  /*2ba90*/  IMAD.MOV.U32 R13, RZ, RZ, R29 ;  /* 0x000000ffff0d7224 */ /* 0x000fe400078e001d */
[----:B------:R-:W-:-:S07]  /*2baa0*/  IMAD.MOV.U32 R3, RZ, RZ, R14 ;  /* 0x000000ffff037224 */ /* 0x000fce00078e000e */
[----:B------:R-:W-:Y:S05]  /*2bab0*/  WARPSYNC.COLLECTIVE R15, `(.L_x_853) ;  /* 0x000000000f087348 */ /* 0x000fea0003c00000 */
[----:B------:R0:W1:Y:S02]  /*2bac0*/  SHFL.IDX P6, R14, R13, R12, R11 ;  /* 0x0000000c0d0e7389 */ /* 0x00006400000c000b */
[----:B01----:R-:W-:Y:S01]  /*2bad0*/  ENDCOLLECTIVE ;  /* 0x000000000000791b */ /* 0x003fe20003800000 */
.L_x_853:
[----:B------:R-:W-:Y:S01]  /*2bae0*/  IMAD.MOV.U32 R13, RZ, RZ, R30 ;  /* 0x000000ffff0d7224 */ /* 0x000fe200078e001e */
[----:B------:R-:W-:-:S07]  /*2baf0*/  MOV R29, R14 ;  /* 0x0000000e001d7202 */ /* 0x000fce0000000f00 */
[----:B------:R-:W-:Y:S05]  /*2bb00*/  WARPSYNC.COLLECTIVE R15, `(.L_x_854) ;  /* 0x000000000f087348 */ /* 0x000fea0003c00000 */
[----:B------:R0:W1:Y:S02]  /*2bb10*/  SHFL.IDX P6, R14, R13, R12, R11 ;  /* 0x0000000c0d0e7389 */ /* 0x00006400000c000b */
[----:B01----:R-:W-:Y:S01]  /*2bb20*/  ENDCOLLECTIVE ;  /* 0x000000000000791b */ /* 0x003fe20003800000 */
.L_x_854:
[----:B------:R-:W-:Y:S01]  /*2bb30*/  IMAD.MOV.U32 R32, RZ, RZ, R14 ;  /* 0x000000ffff207224 */ /* 0x000fe200078e000e */
[----:B------:R-:W-:Y:S06]  /*2bb40*/  BRA `(.L_x_855) ;  /* 0xfffffe0c009c7947 */ /* 0x000fec000383ffff */
.L_x_580:
[----:B0-----:R0:W1:Y:S02]  /*2bb50*/  SYNCS.PHASECHK.TRANS64.TRYWAIT P0, [R23+URZ+0x38800], R4 ;  /* 0x03880004170075a7 */ /* 0x001064000800017f */
[----:B-1----:R-:W-:Y:S05]  /*2bb60*/  @!P0 NANOSLEEP.SYNCS 0x989680 ;  /* 0x009896800000895d */ /* 0x002fea0003900000 */
[----:B------:R-:W1:Y:S02]  /*2bb70*/  @!P0 SYNCS.PHASECHK.TRANS64 P0, [R23+URZ+0x38800], R4 ;  /* 0x03880004170085a7 */ /* 0x000e64000800007f */
[----:B-1----:R-:W-:Y:S05]  /*2bb80*/  @!P0 BRA `(.L_x_580) ;  /* 0xfffffffc00f08947 */ /* 0x002fea000383ffff */
[----:B------:R-:W-:Y:S05]  /*2bb90*/  BRA `(.L_x_856) ;  /* 0xfffffe14006c7947 */ /* 0x000fea000383ffff */
.L_x_612:
[----:B------:R-:W-:Y:S01]  /*2bba0*/  BSSY B1, `(.L_x_857) ;  /* 0x0000008000017945 */ /* 0x000fe20003800000 */
[----:B------:R-:W-:Y:S01]  /*2bbb0*/  MOV R13, R24 ;  /* 0x00000018000d7202 */ /* 0x000fe20000000f00 */
[----:B------:R-:W-:Y:S01]  /*2bbc0*/  IMAD.MOV.U32 R12, RZ, RZ, RZ ;  /* 0x000000ffff0c7224 */ /* 0x000fe200078e00ff */
[----:B------:R-:W-:Y:S01]  /*2bbd0*/  MOV R15, 0xffffffff ;  /* 0xffffffff000f7802 */ /* 0x000fe20000000f00 */
[----:B------:R-:W-:-:S07]  /*2bbe0*/  IMAD.MOV.U32 R11, RZ, RZ, 0x181f ;  /* 0x0000181fff0b7424 */ /* 0x000fce00078e00ff */
[----:B------:R-:W-:Y:S05]  /*2bbf0*/  WARPSYNC.COLLECTIVE R15, `(.L_x_858) ;  /* 0x000000000f087348 */ /* 0x000fea0003c00000 */
[----:B------:R0:W1:Y:S02]  /*2bc00*/  SHFL.IDX P6, R14, R13, R12, R11 ;  /* 0x0000000c0d0e7389 */ /* 0x00006400000c000b */
[----:B01----:R-:W-:Y:S01]  /*2bc10*/  ENDCOLLECTIVE ;  /* 0x000000000000791b */ /* 0x003fe20003800000 */
.L_x_858:
[----:B------:R-:W-:Y:S05]  /*2bc20*/  BSYNC B1 ;  /* 0x0000000000017941 */ /* 0x000fea0003800000 */
.L_x_857:
[----:B------:R-:W-:Y:S01]  /*2bc30*/  IMAD.MOV.U32 R13, RZ, RZ, R28 ;  /* 0x000000ffff0d7224 */ /* 0x000fe200078e001c */
[----:B------:R-:W-:Y:S01]  /*2bc40*/  MOV R12, RZ ;  /* 0x000000ff000c7202 */ /* 0x000fe20000000f00 */
[----:B------:R-:W-:Y:S02]  /*2bc50*/  IMAD.MOV.U32 R11, RZ, RZ, 0x181f ;  /* 0x0000181fff0b7424 */ /* 0x000fe400078e00ff */
[----:B------:R-:W-:Y:S02]  /*2bc60*/  IMAD.MOV.U32 R15, RZ, RZ, -0x1 ;  /* 0xffffffffff0f7424 */ /* 0x000fe400078e00ff */
[----:B------:R-:W-:-:S07]  /*2bc70*/  IMAD.MOV.U32 R0, RZ, RZ, R14 ;  /* 0x000000ffff007224 */ /* 0x000fce00078e000e */
[----:B------:R-:W-:Y:S05]  /*2bc80*/  WARPSYNC.COLLECTIVE R15, `(.L_x_859) ;  /* 0x000000000f087348 */ /* 0x000fea0003c00000 */
[----:B------:R0:W1:Y:S02]  /*2bc90*/  SHFL.IDX P6, R14, R13, R12, R11 ;  /* 0x0000000c0d0e7389 */ /* 0x00006400000c000b */
[----:B01----:R-:W-:Y:S01]  /*2bca0*/  ENDCOLLECTIVE ;  /* 0x000000000000791b */ /* 0x003fe20003800000 */
.L_x_859:
[----:B------:R-:W-:Y:S01]  /*2bcb0*/  IMAD.MOV.U32 R13, RZ, RZ, R29 ;  /* 0x000000ffff0d7224 */ /* 0x000fe200078e001d */
[----:B------:R-:W-:-:S07]  /*2bcc0*/  MOV R28, R14 ;  /* 0x0000000e001c7202 */ /* 0x000fce0000000f00 */
[----:B------:R-:W-:Y:S05]  /*2bcd0*/  WARPSYNC.COLLECTIVE R15, `(.L_x_860) ;  /* 0x000000000f087348 */ /* 0x000fea0003c00000 */
[----:B------:R0:W1:Y:S02]  /*2bce0*/  SHFL.IDX P6, R14, R13, R12, R11 ;  /* 0x0000000c0d0e7389 */ /* 0x00006400000c000b */
[----:B01----:R-:W-:Y:S01]  /*2bcf0*/  ENDCOLLECTIVE ;  /* 0x000000000000791b */ /* 0x003fe20003800000 */
.L_x_860:
[----:B------:R-:W-:Y:S01]  /*2bd00*/  MOV R13, R30 ;  /* 0x0000001e000d7202 */ /* 0x000fe20000000f00 */
[----:B------:R-:W-:-:S07]  /*2bd10*/  IMAD.MOV.U32 R3, RZ, RZ, R14 ;  /* 0x000000ffff037224 */ /* 0x000fce00078e000e */
[----:B------:R-:W-:Y:S05]  /*2bd20*/  WARPSYNC.COLLECTIVE R15, `(.L_x_861) ;  /* 0x000000000f087348 */ /* 0x000fea0003c00000 */
[----:B------:R0:W1:Y:S02]  /*2bd30*/  SHFL.IDX P6, R14, R13, R12, R11 ;  /* 0x0000000c0d0e7389 */ /* 0x00006400000c000b */
[----:B01----:R-:W-:Y:S01]  /*2bd40*/  ENDCOLLECTIVE ;  /* 0x000000000000791b */ /* 0x003fe20003800000 */
.L_x_861:
[----:B------:R-:W-:Y:S01]  /*2bd50*/  IMAD.MOV.U32 R30, RZ, RZ, R14 ;  /* 0x000000ffff1e7224 */ /* 0x000fe200078e000e */
[----:B------:R-:W-:Y:S06]  /*2bd60*/  BRA `(.L_x_862) ;  /* 0xfffffe3c00dc7947 */ /* 0x000fec000383ffff */
.L_x_616:
[----:B0-----:R0:W1:Y:S02]  /*2bd70*/  SYNCS.PHASECHK.TRANS64.TRYWAIT P0, [R23+URZ+0x38800], R4 ;  /* 0x03880004170075a7 */ /* 0x001064000800017f */
[----:B-1----:R-:W-:Y:S05]  /*2bd80*/  @!P0 NANOSLEEP.SYNCS 0x989680 ;  /* 0x009896800000895d */ /* 0x002fea0003900000 */
[----:B------:R-:W1:Y:S02]  /*2bd90*/  @!P0 SYNCS.PHASECHK.TRANS64 P0, [R23+URZ+0x38800], R4 ;  /* 0x03880004170085a7 */ /* 0x000e64000800007f */
[----:B-1----:R-:W-:Y:S05]  /*2bda0*/  @!P0 BRA `(.L_x_616) ;  /* 0xfffffffc00f08947 */ /* 0x002fea000383ffff */
[----:B------:R-:W-:Y:S05]  /*2bdb0*/  BRA `(.L_x_863) ;  /* 0xfffffe4400487947 */ /* 0x000fea000383ffff */
.L_x_634:
[----:B-1----:R1:W4:Y:S02]  /*2bdc0*/  SYNCS.PHASECHK.TRANS64.TRYWAIT P1, [R0+URZ+0x38830], R3 ;  /* 0x03883003000075a7 */ /* 0x002324000802017f */
[----:B----4-:R-:W-:Y:S05]  /*2bdd0*/  @!P1 NANOSLEEP.SYNCS 0x989680 ;  /* 0x009896800000995d */ /* 0x010fea0003900000 */
[----:B------:R-:W4:Y:S02]  /*2bde0*/  @!P1 SYNCS.PHASECHK.TRANS64 P1, [R0+URZ+0x38830], R3 ;  /* 0x03883003000095a7 */ /* 0x000f24000802007f */
[----:B----4-:R-:W-:Y:S05]  /*2bdf0*/  @!P1 BRA `(.L_x_634) ;  /* 0xfffffffc00f09947 */ /* 0x010fea000383ffff */
[----:B------:R-:W-:Y:S05]  /*2be00*/  BRA `(.L_x_633) ;  /* 0xfffffe7400e07947 */ /* 0x000fea000383ffff */
.L_x_642:
[----:B-1----:R1:W2:Y:S02]  /*2be10*/  SYNCS.PHASECHK.TRANS64.TRYWAIT P1, [R9+URZ+0x38830], R3 ;  /* 0x03883003090075a7 */ /* 0x0022a4000802017f */
[----:B--2---:R-:W-:Y:S05]  /*2be20*/  @!P1 NANOSLEEP.SYNCS 0x989680 ;  /* 0x009896800000995d */ /* 0x004fea0003900000 */
[----:B------:R-:W2:Y:S02]  /*2be30*/  @!P1 SYNCS.PHASECHK.TRANS64 P1, [R9+URZ+0x38830], R3 ;  /* 0x03883003090095a7 */ /* 0x000ea4000802007f */
[----:B--2---:R-:W-:Y:S05]  /*2be40*/  @!P1 BRA `(.L_x_642) ;  /* 0xfffffffc00f09947 */ /* 0x004fea000383ffff */
[----:B------:R-:W-:Y:S05]  /*2be50*/  BRA `(.L_x_641) ;  /* 0xfffffec800a87947 */ /* 0x000fea000383ffff */
.L_x_647:
[----:B---3--:R3:W4:Y:S02]  /*2be60*/  SYNCS.PHASECHK.TRANS64.TRYWAIT P1, [R6+URZ+0x38850], R0 ;  /* 0x03885000060075a7 */ /* 0x008724000802017f */
[----:B----4-:R-:W-:Y:S05]  /*2be70*/  @!P1 NANOSLEEP.SYNCS 0x989680 ;  /* 0x009896800000995d */ /* 0x010fea0003900000 */
[----:B------:R-:W4:Y:S02]  /*2be80*/  @!P1 SYNCS.PHASECHK.TRANS64 P1, [R6+URZ+0x38850], R0 ;  /* 0x03885000060095a7 */ /* 0x000f24000802007f */
[----:B----4-:R-:W-:Y:S05]  /*2be90*/  @!P1 BRA `(.L_x_647) ;  /* 0xfffffffc00f09947 */ /* 0x010fea000383ffff */
[----:B------:R-:W-:Y:S05]  /*2bea0*/  BRA `(.L_x_646) ;  /* 0xffffff0000647947 */ /* 0x000fea000383ffff */
.L_x_655:
[----:B-1----:R1:W2:Y:S02]  /*2beb0*/  SYNCS.PHASECHK.TRANS64.TRYWAIT P1, [R2+URZ+0x38850], R0 ;  /* 0x03885000020075a7 */ /* 0x0022a4000802017f */
[----:B--2---:R-:W-:Y:S05]  /*2bec0*/  @!P1 NANOSLEEP.SYNCS 0x989680 ;  /* 0x009896800000995d */ /* 0x004fea0003900000 */
[----:B------:R-:W2:Y:S02]  /*2bed0*/  @!P1 SYNCS.PHASECHK.TRANS64 P1, [R2+URZ+0x38850], R0 ;  /* 0x03885000020095a7 */ /* 0x000ea4000802007f */
[----:B--2---:R-:W-:Y:S05]  /*2bee0*/  @!P1 BRA `(.L_x_655) ;  /* 0xfffffffc00f09947 */ /* 0x004fea000383ffff */
[----:B------:R-:W-:Y:S05]  /*2bef0*/  BRA `(.L_x_654) ;  /* 0xffffff1c00d47947 */ /* 0x000fea000383ffff */
.L_x_695:
[----:B------:R-:W0:Y:S01]  /*2bf00*/  S2R R10, SR_TID.X ;  /* 0x00000000000a7919 */ /* 0x000e220000002100 */
[----:B------:R-:W-:Y:S01]  /*2bf10*/  BSSY B1, `(.L_x_864) ;  /* 0x000000a000017945 */ /* 0x000fe20003800000 */
[----:B------:R-:W-:Y:S01]  /*2bf20*/  MOV R12, RZ ;  /* 0x000000ff000c7202 */ /* 0x000fe20000000f00 */
[----:B------:R-:W-:Y:S02]  /*2bf30*/  IMAD.MOV.U32 R11, RZ, RZ, 0x1f ;  /* 0x0000001fff0b7424 */ /* 0x000fe400078e00ff */
[----:B------:R-:W-:Y:S01]  /*2bf40*/  IMAD.MOV.U32 R15, RZ, RZ, -0x1 ;  /* 0xffffffffff0f7424 */ /* 0x000fe200078e00ff */
[----:B0-----:R-:W-:-:S04]  /*2bf50*/  SHF.R.U32.HI R10, RZ, 0x5, R10 ;  /* 0x00000005ff0a7819 */ /* 0x001fc8000001160a */
[----:B------:R-:W-:-:S05]  /*2bf60*/  LOP3.LUT R10, R10, 0x3, RZ, 0xc0, !PT ;  /* 0x000000030a0a7812 */ /* 0x000fca00078ec0ff */
[----:B------:R-:W-:-:S07]  /*2bf70*/  IMAD.MOV.U32 R13, RZ, RZ, R10 ;  /* 0x000000ffff0d7224 */ /* 0x000fce00078e000a */
[----:B------:R-:W-:Y:S05]  /*2bf80*/  WARPSYNC.COLLECTIVE R15, `(.L_x_865) ;  /* 0x000000000f087348 */ /* 0x000fea0003c00000 */
[----:B------:R0:W1:Y:S02]  /*2bf90*/  SHFL.IDX P6, R14, R13, R12, R11 ;  /* 0x0000000c0d0e7389 */ /* 0x00006400000c000b */
[----:B01----:R-:W-:Y:S01]  /*2bfa0*/  ENDCOLLECTIVE ;  /* 0x000000000000791b */ /* 0x003fe20003800000 */
.L_x_865:
[----:B------:R-:W-:Y:S05]  /*2bfb0*/  BSYNC B1 ;  /* 0x0000000000017941 */ /* 0x000fea0003800000 */
.L_x_864:
[----:B------:R-:W-:Y:S05]  /*2bfc0*/  BRA `(.L_x_866) ;  /* 0xffffff8800b47947 */ /* 0x000fea000383ffff */
.L_x_697:
[----:B------:R-:W-:Y:S01]  /*2bfd0*/  BSSY B1, `(.L_x_867) ;  /* 0x0000006000017945 */ /* 0x000fe20003800000 */
[----:B------:R-:W-:-:S07]  /*2bfe0*/  MOV R15, 0xffffffff ;  /* 0xffffffff000f7802 */ /* 0x000fce0000000f00 */
[----:B0-----:R-:W-:Y:S05]  /*2bff0*/  WARPSYNC.COLLECTIVE R15, `(.L_x_868) ;  /* 0x000000000f0c7348 */ /* 0x001fea0003c00000 */
[----:B------:R-:W-:Y:S02]  /*2c000*/  ELECT P6, UR62, PT ;  /* 0x00000000003e782f */ /* 0x000fe400038c0000 */
[----:B------:R-:W-:Y:S01]  /*2c010*/  MOV R14, UR62 ;  /* 0x0000003e000e7c02 */ /* 0x000fe20008000f00 */
[----:B0-----:R-:W-:Y:S10]  /*2c020*/  ENDCOLLECTIVE ;  /* 0x000000000000791b */ /* 0x001ff40003800000 */
.L_x_868:
[----:B------:R-:W-:Y:S05]  /*2c030*/  BSYNC B1 ;  /* 0x0000000000017941 */ /* 0x000fea0003800000 */
.L_x_867:
[----:B------:R-:W-:Y:S05]  /*2c040*/  BRA `(.L_x_696) ;  /* 0xffffff8800ac7947 */ /* 0x000fea000383ffff */
.L_x_699:
[----:B0-----:R0:W1:Y:S02]  /*2c050*/  SYNCS.PHASECHK.TRANS64.TRYWAIT P0, [R16+URZ+0x38820], R8 ;  /* 0x03882008100075a7 */ /* 0x001064000800017f */
[----:B-1----:R-:W-:Y:S05]  /*2c060*/  @!P0 NANOSLEEP.SYNCS 0x989680 ;  /* 0x009896800000895d */ /* 0x002fea0003900000 */
[----:B------:R-:W1:Y:S02]  /*2c070*/  @!P0 SYNCS.PHASECHK.TRANS64 P0, [R16+URZ+0x38820], R8 ;  /* 0x03882008100085a7 */ /* 0x000e64000800007f */
[----:B-1----:R-:W-:Y:S05]  /*2c080*/  @!P0 BRA `(.L_x_699) ;  /* 0xfffffffc00f08947 */ /* 0x002fea000383ffff */
[----:B------:R-:W-:Y:S05]  /*2c090*/  BRA `(.L_x_869) ;  /* 0xffffff8800bc7947 */ /* 0x000fea000383ffff */
.L_x_703:
[----:B-1----:R1:W2:Y:S02]  /*2c0a0*/  SYNCS.PHASECHK.TRANS64.TRYWAIT P0, [R12+URZ+0x388a0], R11 ;  /* 0x0388a00b0c0075a7 */ /* 0x0022a4000800017f */
[----:B--2---:R-:W-:Y:S05]  /*2c0b0*/  @!P0 NANOSLEEP.SYNCS 0x989680 ;  /* 0x009896800000895d */ /* 0x004fea0003900000 */
[----:B------:R-:W2:Y:S02]  /*2c0c0*/  @!P0 SYNCS.PHASECHK.TRANS64 P0, [R12+URZ+0x388a0], R11 ;  /* 0x0388a00b0c0085a7 */ /* 0x000ea4000800007f */
[----:B--2---:R-:W-:Y:S05]  /*2c0d0*/  @!P0 BRA `(.L_x_703) ;  /* 0xfffffffc00f08947 */ /* 0x004fea000383ffff */
[----:B------:R-:W-:Y:S05]  /*2c0e0*/  BRA `(.L_x_870) ;  /* 0xffffff8800d47947 */ /* 0x000fea000383ffff */
.L_x_711:
[----:B0-----:R0:W2:Y:S02]  /*2c0f0*/  SYNCS.PHASECHK.TRANS64.TRYWAIT P0, [R12+URZ+0x388c0], R11 ;  /* 0x0388c00b0c0075a7 */ /* 0x0010a4000800017f */
[----:B--2---:R-:W-:Y:S05]  /*2c100*/  @!P0 NANOSLEEP.SYNCS 0x989680 ;  /* 0x009896800000895d */ /* 0x004fea0003900000 */
[----:B------:R-:W2:Y:S02]  /*2c110*/  @!P0 SYNCS.PHASECHK.TRANS64 P0, [R12+URZ+0x388c0], R11 ;  /* 0x0388c00b0c0085a7 */ /* 0x000ea4000800007f */
[----:B--2---:R-:W-:Y:S05]  /*2c120*/  @!P0 BRA `(.L_x_711) ;  /* 0xfffffffc00f08947 */ /* 0x004fea000383ffff */
[----:B------:R-:W-:Y:S05]  /*2c130*/  BRA `(.L_x_871) ;  /* 0xffffff9000107947 */ /* 0x000fea000383ffff */
.L_x_721:
[----:B-1----:R1:W2:Y:S02]  /*2c140*/  SYNCS.PHASECHK.TRANS64.TRYWAIT P2, [R11+URZ+0x388a0], R10 ;  /* 0x0388a00a0b0075a7 */ /* 0x0022a4000804017f */
[----:B--2---:R-:W-:Y:S05]  /*2c150*/  @!P2 NANOSLEEP.SYNCS 0x989680 ;  /* 0x009896800000a95d */ /* 0x004fea0003900000 */
[----:B------:R-:W2:Y:S02]  /*2c160*/  @!P2 SYNCS.PHASECHK.TRANS64 P2, [R11+URZ+0x388a0], R10 ;  /* 0x0388a00a0b00a5a7 */ /* 0x000ea4000804007f */
[----:B--2---:R-:W-:Y:S05]  /*2c170*/  @!P2 BRA `(.L_x_721) ;  /* 0xfffffffc00f0a947 */ /* 0x004fea000383ffff */
[----:B------:R-:W-:Y:S05]  /*2c180*/  BRA `(.L_x_872) ;  /* 0xffffff9400847947 */ /* 0x000fea000383ffff */
.L_x_729:
[----:B0-----:R0:W2:Y:S02]  /*2c190*/  SYNCS.PHASECHK.TRANS64.TRYWAIT P2, [R11+URZ+0x388c0], R10 ;  /* 0x0388c00a0b0075a7 */ /* 0x0010a4000804017f */
[----:B--2---:R-:W-:Y:S05]  /*2c1a0*/  @!P2 NANOSLEEP.SYNCS 0x989680 ;  /* 0x009896800000a95d */ /* 0x004fea0003900000 */
[----:B------:R-:W2:Y:S02]  /*2c1b0*/  @!P2 SYNCS.PHASECHK.TRANS64 P2, [R11+URZ+0x388c0], R10 ;  /* 0x0388c00a0b00a5a7 */ /* 0x000ea4000804007f */
[----:B--2---:R-:W-:Y:S05]  /*2c1c0*/  @!P2 BRA `(.L_x_729) ;  /* 0xfffffffc00f0a947 */ /* 0x004fea000383ffff */
[----:B------:R-:W-:Y:S05]  /*2c1d0*/  BRA `(.L_x_873) ;  /* 0xffffff9800bc7947 */ /* 0x000fea000383ffff */
.L_x_747:
[----:B------:R-:W0:Y:S01]  /*2c1e0*/  S2R R8, SR_TID.X ;  /* 0x0000000000087919 */ /* 0x000e220000002100 */
[----:B------:R-:W-:Y:S01]  /*2c1f0*/  BSSY B0, `(.L_x_874) ;  /* 0x000000a000007945 */ /* 0x000fe20003800000 */
[----:B------:R-:W-:Y:S01]  /*2c200*/  IMAD.MOV.U32 R12, RZ, RZ, RZ ;  /* 0x000000ffff0c7224 */ /* 0x000fe200078e00ff */
[----:B------:R-:W-:Y:S01]  /*2c210*/  MOV R11, 0x1f ;  /* 0x0000001f000b7802 */ /* 0x000fe20000000f00 */
[----:B------:R-:W-:Y:S01]  /*2c220*/  IMAD.MOV.U32 R15, RZ, RZ, -0x1 ;  /* 0xffffffffff0f7424 */ /* 0x000fe200078e00ff */
[----:B0-----:R-:W-:-:S04]  /*2c230*/  SHF.R.U32.HI R8, RZ, 0x5, R8 ;  /* 0x00000005ff087819 */ /* 0x001fc80000011608 */
[----:B------:R-:W-:-:S05]  /*2c240*/  LOP3.LUT R8, R8, 0x3, RZ, 0xc0, !PT ;  /* 0x0000000308087812 */ /* 0x000fca00078ec0ff */
[----:B------:R-:W-:-:S07]  /*2c250*/  IMAD.MOV.U32 R13, RZ, RZ, R8 ;  /* 0x000000ffff0d7224 */ /* 0x000fce00078e0008 */
[----:B-----5:R-:W-:Y:S05]  /*2c260*/  WARPSYNC.COLLECTIVE R15, `(.L_x_875) ;  /* 0x000000000f087348 */ /* 0x020fea0003c00000 */
[----:B------:R0:W1:Y:S02]  /*2c270*/  SHFL.IDX P6, R14, R13, R12, R11 ;  /* 0x0000000c0d0e7389 */ /* 0x00006400000c000b */
[----:B01---5:R-:W-:Y:S01]  /*2c280*/  ENDCOLLECTIVE ;  /* 0x000000000000791b */ /* 0x023fe20003800000 */
.L_x_875:
[----:B------:R-:W-:Y:S05]  /*2c290*/  BSYNC B0 ;  /* 0x0000000000007941 */ /* 0x000fea0003800000 */
.L_x_874:
[----:B------:R-:W-:Y:S05]  /*2c2a0*/  BRA `(.L_x_876) ;  /* 0xffffffa800c07947 */ /* 0x000fea000383ffff */
.L_x_750:
[----:B0-----:R0:W1:Y:S02]  /*2c2b0*/  SYNCS.PHASECHK.TRANS64.TRYWAIT P0, [R5+URZ+0x38840], R2 ;  /* 0x03884002050075a7 */ /* 0x001064000800017f */
[----:B-1----:R-:W-:Y:S05]  /*2c2c0*/  @!P0 NANOSLEEP.SYNCS 0x989680 ;  /* 0x009896800000895d */ /* 0x002fea0003900000 */
[----:B------:R-:W1:Y:S02]  /*2c2d0*/  @!P0 SYNCS.PHASECHK.TRANS64 P0, [R5+URZ+0x38840], R2 ;  /* 0x03884002050085a7 */ /* 0x000e64000800007f */
[----:B-1----:R-:W-:Y:S05]  /*2c2e0*/  @!P0 BRA `(.L_x_750) ;  /* 0xfffffffc00f08947 */ /* 0x002fea000383ffff */
[----:B------:R-:W-:Y:S05]  /*2c2f0*/  BRA `(.L_x_877) ;  /* 0xffffffac00107947 */ /* 0x000fea000383ffff */
.L_x_751:
[----:B------:R-:W-:Y:S01]  /*2c300*/  BSSY B0, `(.L_x_878) ;  /* 0x0000008000007945 */ /* 0x000fe20003800000 */
[----:B------:R-:W-:Y:S01]  /*2c310*/  IMAD.MOV.U32 R13, RZ, RZ, R6 ;  /* 0x000000ffff0d7224 */ /* 0x000fe200078e0006 */
[----:B------:R-:W-:Y:S01]  /*2c320*/  MOV R12, RZ ;  /* 0x000000ff000c7202 */ /* 0x000fe20000000f00 */
[----:B------:R-:W-:Y:S02]  /*2c330*/  IMAD.MOV.U32 R11, RZ, RZ, 0x181f ;  /* 0x0000181fff0b7424 */ /* 0x000fe400078e00ff */
[----:B------:R-:W-:-:S07]  /*2c340*/  IMAD.MOV.U32 R15, RZ, RZ, -0x1 ;  /* 0xffffffffff0f7424 */ /* 0x000fce00078e00ff */
[----:B------:R-:W-:Y:S05]  /*2c350*/  WARPSYNC.COLLECTIVE R15, `(.L_x_879) ;  /* 0x000000000f087348 */ /* 0x000fea0003c00000 */
[----:B------:R0:W1:Y:S02]  /*2c360*/  SHFL.IDX P6, R14, R13, R12, R11 ;  /* 0x0000000c0d0e7389 */ /* 0x00006400000c000b */
[----:B01----:R-:W-:Y:S01]  /*2c370*/  ENDCOLLECTIVE ;  /* 0x000000000000791b */ /* 0x003fe20003800000 */
.L_x_879:
[----:B------:R-:W-:Y:S05]  /*2c380*/  BSYNC B0 ;  /* 0x0000000000007941 */ /* 0x000fea0003800000 */
.L_x_878:
[----:B------:R-:W-:Y:S01]  /*2c390*/  IMAD.MOV.U32 R13, RZ, RZ, R0 ;  /* 0x000000ffff0d7224 */ /* 0x000fe200078e0000 */
[----:B------:R-:W-:Y:S01]  /*2c3a0*/  MOV R11, 0x181f ;  /* 0x0000181f000b7802 */ /* 0x000fe20000000f00 */
[----:B------:R-:W-:Y:S01]  /*2c3b0*/  IMAD.MOV.U32 R12, RZ, RZ, RZ ;  /* 0x000000ffff0c7224 */ /* 0x000fe200078e00ff */
[----:B------:R-:W-:Y:S01]  /*2c3c0*/  MOV R2, R14 ;  /* 0x0000000e00027202 */ /* 0x000fe20000000f00 */
[----:B------:R-:W-:Y:S01]  /*2c3d0*/  IMAD.MOV.U32 R15, RZ, RZ, -0x1 ;  /* 0xffffffffff0f7424 */ /* 0x000fe200078e00ff */
[C---:B------:R-:W-:Y:S01]  /*2c3e0*/  LOP3.LUT P5, RZ, R18.reuse, 0x10, RZ, 0xc0, !PT ;  /* 0x0000001012ff7812 */ /* 0x040fe200078ac0ff */
[----:B------:R-:W-:Y:S01]  /*2c3f0*/  @P0 IMAD R9, R7, 0x2, R16 ;  /* 0x0000000207090824 */ /* 0x000fe200078e0210 */
[----:B------:R-:W-:-:S13]  /*2c400*/  LOP3.LUT P4, RZ, R18, 0x8, RZ, 0xc0, !PT ;  /* 0x0000000812ff7812 */ /* 0x000fda000788c0ff */
[----:B------:R-:W-:Y:S05]  /*2c410*/  WARPSYNC.COLLECTIVE R15, `(.L_x_880) ;  /* 0x000000000f087348 */ /* 0x000fea0003c00000 */
[----:B------:R0:W1:Y:S02]  /*2c420*/  SHFL.IDX P6, R14, R13, R12, R11 ;  /* 0x0000000c0d0e7389 */ /* 0x00006400000c000b */
[----:B01----:R-:W-:Y:S01]  /*2c430*/  ENDCOLLECTIVE ;  /* 0x000000000000791b */ /* 0x003fe20003800000 */
.L_x_880:
[C---:B------:R-:W-:Y:S01]  /*2c440*/  LOP3.LUT P3, RZ, R18.reuse, 0x4, RZ, 0xc0, !PT ;  /* 0x0000000412ff7812 */ /* 0x040fe2000786c0ff */
[----:B------:R-:W-:Y:S01]  /*2c450*/  ULDC.64 UR4, c[0x0][0x208] ;  /* 0x0000820000047ab9 */ /* 0x000fe20000000a00 */
[----:B------:R-:W-:Y:S01]  /*2c460*/  LOP3.LUT P2, RZ, R18, 0x2, RZ, 0xc0, !PT ;  /* 0x0000000212ff7812 */ /* 0x000fe2000784c0ff */
[----:B------:R-:W-:Y:S01]  /*2c470*/  IMAD.MOV.U32 R13, RZ, RZ, R6 ;  /* 0x000000ffff0d7224 */ /* 0x000fe200078e0006 */
[----:B------:R-:W-:Y:S01]  /*2c480*/  MOV R12, 0x1 ;  /* 0x00000001000c7802 */ /* 0x000fe20000000f00 */
[----:B------:R-:W-:-:S05]  /*2c490*/  IMAD.MOV.U32 R3, RZ, RZ, R14 ;  /* 0x000000ffff037224 */ /* 0x000fca00078e000e */
[----:B------:R-:W-:-:S04]  /*2c4a0*/  @P0 LEA R3, P1, R34, R3, 0x1 ;  /* 0x0000000322030211 */ /* 0x000fc800078208ff */
[----:B------:R-:W-:Y:S02]  /*2c4b0*/  @P0 IADD3.X R2, RZ, R2, RZ, P1, !PT ;  /* 0x00000002ff020210 */ /* 0x000fe40000ffe4ff */
[----:B------:R-:W-:Y:S02]  /*2c4c0*/  ISETP.GE.AND P1, PT, R4, 0x11, PT ;  /* 0x000000110400780c */ /* 0x000fe40003f26270 */
[----:B------:R-:W-:-:S04]  /*2c4d0*/  @P0 LOP3.LUT R3, R3, R2, RZ, 0x3c, !PT ;  /* 0x0000000203030212 */ /* 0x000fc800078e3cff */
[----:B------:R-:W-:-:S04]  /*2c4e0*/  @P0 LOP3.LUT R2, R3, R2, RZ, 0x3c, !PT ;  /* 0x0000000203020212 */ /* 0x000fc800078e3cff */
[----:B------:R-:W-:-:S03]  /*2c4f0*/  @P0 LOP3.LUT R3, R3, R2, RZ, 0x3c, !PT ;  /* 0x0000000203030212 */ /* 0x000fc600078e3cff */
[----:B------:R-:W-:Y:S02]  /*2c500*/  @P1 IMAD R21, R7, 0x2, R16 ;  /* 0x0000000207151824 */ /* 0x000fe400078e0210 */
        /* <DEDUP_REMOVED lines=10> */
.L_x_881:
[----:B------:R-:W-:Y:S02]  /*2c5b0*/  IMAD.MOV.U32 R13, RZ, RZ, R0 ;  /* 0x000000ffff0d7224 */ /* 0x000fe400078e0000 */
[----:B------:R-:W-:-:S07]  /*2c5c0*/  IMAD.MOV.U32 R8, RZ, RZ, R14 ;  /* 0x000000ffff087224 */ /* 0x000fce00078e000e */
[----:B------:R-:W-:Y:S05]  /*2c5d0*/  WARPSYNC.COLLECTIVE R15, `(.L_x_882) ;  /* 0x000000000f087348 */ /* 0x000fea0003c00000 */
[----:B------:R0:W1:Y:S02]  /*2c5e0*/  SHFL.IDX P6, R14, R13, R12, R11 ;  /* 0x0000000c0d0e7389 */ /* 0x00006400000c000b */
[----:B01----:R-:W-:Y:S01]  /*2c5f0*/  ENDCOLLECTIVE ;  /* 0x000000000000791b */ /* 0x003fe20003800000 */
.L_x_882:
[----:B------:R-:W-:Y:S01]  /*2c600*/  ULDC.64 UR4, c[0x0][0x208] ;  /* 0x0000820000047ab9 */ /* 0x000fe20000000a00 */
[----:B------:R-:W-:Y:S01]  /*2c610*/  MOV R13, R6 ;  /* 0x00000006000d7202 */ /* 0x000fe20000000f00 */
[----:B------:R-:W-:Y:S01]  /*2c620*/  IMAD.MOV.U32 R12, RZ, RZ, 0x2 ;  /* 0x00000002ff0c7424 */ /* 0x000fe200078e00ff */
[----:B------:R-:W-:-:S04]  /*2c630*/  MOV R2, R14 ;  /* 0x0000000e00027202 */ /* 0x000fc80000000f00 */
[----:B------:R-:W-:-:S05]  /*2c640*/  @P1 LEA R2, P0, R34, R2, 0x1 ;  /* 0x0000000222021211 */ /* 0x000fca00078008ff */
[----:B------:R-:W-:-:S05]  /*2c650*/  @P1 IMAD.X R3, RZ, RZ, R8, P0 ;  /* 0x000000ffff031224 */ /* 0x000fca00000e0608 */
        /* <DEDUP_REMOVED lines=11> */
.L_x_883:
[----:B------:R-:W-:Y:S02]  /*2c710*/  @P1 LEA R9, R7, R16, 0x1 ;  /* 0x0000001007091211 */ /* 0x000fe400078e08ff */
[----:B------:R-:W-:Y:S01]  /*2c720*/  MOV R13, R0 ;  /* 0x00000000000d7202 */ /* 0x000fe20000000f00 */
[----:B------:R-:W-:-:S07]  /*2c730*/  IMAD.MOV.U32 R8, RZ, RZ, R14 ;  /* 0x000000ffff087224 */ /* 0x000fce00078e000e */
[----:B------:R-:W-:Y:S05]  /*2c740*/  WARPSYNC.COLLECTIVE R15, `(.L_x_884) ;  /* 0x000000000f087348 */ /* 0x000fea0003c00000 */
[----:B------:R0:W1:Y:S02]  /*2c750*/  SHFL.IDX P6, R14, R13, R12, R11 ;  /* 0x0000000c0d0e7389 */ /* 0x00006400000c000b */
[----:B01----:R-:W-:Y:S01]  /*2c760*/  ENDCOLLECTIVE ;  /* 0x000000000000791b */ /* 0x003fe20003800000 */
.L_x_884:
[----:B------:R-:W-:Y:S01]  /*2c770*/  ULDC.64 UR4, c[0x0][0x208] ;  /* 0x0000820000047ab9 */ /* 0x000fe20000000a00 */
[----:B------:R-:W-:Y:S02]  /*2c780*/  IMAD.MOV.U32 R13, RZ, RZ, R6 ;  /* 0x000000ffff0d7224 */ /* 0x000fe400078e0006 */
[----:B------:R-:W-:Y:S02]  /*2c790*/  IMAD.MOV.U32 R12, RZ, RZ, 0x3 ;  /* 0x00000003ff0c7424 */ /* 0x000fe400078e00ff */
[----:B------:R-:W-:-:S05]  /*2c7a0*/  IMAD.MOV.U32 R2, RZ, RZ, R14 ;  /* 0x000000ffff027224 */ /* 0x000fca00078e000e */
        /* <DEDUP_REMOVED lines=13> */
.L_x_885:
[----:B------:R-:W-:Y:S02]  /*2c880*/  @P1 IMAD R21, R7, 0x2, R16 ;  /* 0x0000000207151824 */ /* 0x000fe400078e0210 */
[----:B------:R-:W-:Y:S01]  /*2c890*/  IMAD.MOV.U32 R13, RZ, RZ, R0 ;  /* 0x000000ffff0d7224 */ /* 0x000fe200078e0000 */
[----:B------:R-:W-:-:S07]  /*2c8a0*/  MOV R8, R14 ;  /* 0x0000000e00087202 */ /* 0x000fce0000000f00 */
[----:B------:R-:W-:Y:S05]  /*2c8b0*/  WARPSYNC.COLLECTIVE R15, `(.L_x_886) ;  /* 0x000000000f087348 */ /* 0x000fea0003c00000 */
[----:B------:R0:W1:Y:S02]  /*2c8c0*/  SHFL.IDX P6, R14, R13, R12, R11 ;  /* 0x0000000c0d0e7389 */ /* 0x00006400000c000b */
[----:B01----:R-:W-:Y:S01]  /*2c8d0*/  ENDCOLLECTIVE ;  /* 0x000000000000791b */ /* 0x003fe20003800000 */
.L_x_886:
[----:B------:R-:W-:Y:S01]  /*2c8e0*/  ULDC.64 UR4, c[0x0][0x208] ;  /* 0x0000820000047ab9 */ /* 0x000fe20000000a00 */
[----:B------:R-:W-:Y:S01]  /*2c8f0*/  IMAD.MOV.U32 R13, RZ, RZ, R6 ;  /* 0x000000ffff0d7224 */ /* 0x000fe200078e0006 */
[----:B------:R-:W-:Y:S01]  /*2c900*/  MOV R12, 0x4 ;  /* 0x00000004000c7802 */ /* 0x000fe20000000f00 */
[----:B------:R-:W-:-:S05]  /*2c910*/  IMAD.MOV.U32 R2, RZ, RZ, R14 ;  /* 0x000000ffff027224 */ /* 0x000fca00078e000e */
[----:B------:R-:W-:-:S04]  /*2c920*/  @P1 LEA R2, P0, R34, R2, 0x1 ;  /* 0x0000000222021211 */ /* 0x000fc800078008ff */
[----:B------:R-:W-:-:S05]  /*2c930*/  @P1 IADD3.X R3, RZ, R8, RZ, P0, !PT ;  /* 0x00000008ff031210 */ /* 0x000fca00007fe4ff */
        /* <DEDUP_REMOVED lines=10> */
.L_x_887:
[----:B------:R-:W-:Y:S02]  /*2c9e0*/  IMAD.MOV.U32 R13, RZ, RZ, R0 ;  /* 0x000000ffff0d7224 */ /* 0x000fe400078e0000 */
[----:B------:R-:W-:-:S07]  /*2c9f0*/  IMAD.MOV.U32 R8, RZ, RZ, R14 ;  /* 0x000000ffff087224 */ /* 0x000fce00078e000e */
[----:B------:R-:W-:Y:S05]  /*2ca00*/  WARPSYNC.COLLECTIVE R15, `(.L_x_888) ;  /* 0x000000000f087348 */ /* 0x000fea0003c00000 */
[----:B------:R0:W1:Y:S02]  /*2ca10*/  SHFL.IDX P6, R14, R13, R12, R11 ;  /* 0x0000000c0d0e7389 */ /* 0x00006400000c000b */
[----:B01----:R-:W-:Y:S01]  /*2ca20*/  ENDCOLLECTIVE ;  /* 0x000000000000791b */ /* 0x003fe20003800000 */
.L_x_888:
[----:B------:R-:W-:Y:S01]  /*2ca30*/  MOV R0, R14 ;  /* 0x0000000e00007202 */ /* 0x000fe20000000f00 */
[----:B------:R-:W-:Y:S06]  /*2ca40*/  BRA `(.L_x_889) ;  /* 0xffffffa8006c7947 */ /* 0x000fec000383ffff */
.L_x_758:
[----:B------:R-:W-:Y:S01]  /*2ca50*/  IMAD.MOV.U32 R13, RZ, RZ, R4 ;  /* 0x000000ffff0d7224 */ /* 0x000fe200078e0004 */
[----:B------:R-:W-:Y:S01]  /*2ca60*/  MOV R11, 0x181f ;  /* 0x0000181f000b7802 */ /* 0x000fe20000000f00 */
[----:B------:R-:W-:Y:S02]  /*2ca70*/  IMAD.MOV.U32 R12, RZ, RZ, RZ ;  /* 0x000000ffff0c7224 */ /* 0x000fe400078e00ff */
[----:B------:R-:W-:Y:S02]  /*2ca80*/  IMAD.MOV.U32 R15, RZ, RZ, -0x1 ;  /* 0xffffffffff0f7424 */ /* 0x000fe400078e00ff */
[----:B-----5:R-:W-:Y:S02]  /*2ca90*/  IMAD R6, R10, R8, RZ ;  /* 0x000000080a067224 */ /* 0x020fe400078e02ff */
[----:B------:R-:W-:-:S07]  /*2caa0*/  IMAD.IADD R0, R9, 0x1, R0 ;  /* 0x0000000109007824 */ /* 0x000fce00078e0200 */
[----:B------:R-:W-:Y:S05]  /*2cab0*/  WARPSYNC.COLLECTIVE R15, `(.L_x_890) ;  /* 0x000000000f087348 */ /* 0x000fea0003c00000 */
[----:B------:R0:W1:Y:S02]  /*2cac0*/  SHFL.IDX P6, R14, R13, R12, R11 ;  /* 0x0000000c0d0e7389 */ /* 0x00006400000c000b */
[----:B01----:R-:W-:Y:S01]  /*2cad0*/  ENDCOLLECTIVE ;  /* 0x000000000000791b */ /* 0x003fe20003800000 */
.L_x_890:
[----:B------:R-:W-:Y:S02]  /*2cae0*/  ISETP.GE.AND P1, PT, R0, R6, PT ;  /* 0x000000060000720c */ /* 0x000fe40003f26270 */
[----:B------:R-:W-:Y:S01]  /*2caf0*/  MOV R13, R5 ;  /* 0x00000005000d7202 */ /* 0x000fe20000000f00 */
[----:B------:R-:W-:-:S10]  /*2cb00*/  IMAD.MOV.U32 R2, RZ, RZ, R14 ;  /* 0x000000ffff027224 */ /* 0x000fd400078e000e */
[----:B------:R-:W-:Y:S05]  /*2cb10*/  WARPSYNC.COLLECTIVE R15, `(.L_x_891) ;  /* 0x000000000f087348 */ /* 0x000fea0003c00000 */
[----:B------:R0:W1:Y:S02]  /*2cb20*/  SHFL.IDX P6, R14, R13, R12, R11 ;  /* 0x0000000c0d0e7389 */ /* 0x00006400000c000b */
[----:B01----:R-:W-:Y:S01]  /*2cb30*/  ENDCOLLECTIVE ;  /* 0x000000000000791b */ /* 0x003fe20003800000 */
.L_x_891:
[----:B------:R-:W-:Y:S01]  /*2cb40*/  ULDC.64 UR4, c[0x0][0x208] ;  /* 0x0000820000047ab9 */ /* 0x000fe20000000a00 */
[----:B------:R-:W-:Y:S01]  /*2cb50*/  MOV R13, R4 ;  /* 0x00000004000d7202 */ /* 0x000fe20000000f00 */
[----:B------:R-:W-:Y:S02]  /*2cb60*/  IMAD.MOV.U32 R12, RZ, RZ, 0x1 ;  /* 0x00000001ff0c7424 */ /* 0x000fe400078e00ff */
[----:B------:R-:W-:-:S05]  /*2cb70*/  IMAD.MOV.U32 R3, RZ, RZ, R14 ;  /* 0x000000ffff037224 */ /* 0x000fca00078e000e */
[----:B------:R-:W-:-:S04]  /*2cb80*/  @!P1 LEA R7, P5, R34, R3, 0x1 ;  /* 0x0000000322079211 */ /* 0x000fc800078a08ff */
[----:B------:R-:W-:Y:S01]  /*2cb90*/  @!P1 IADD3.X R3, RZ, R2, RZ, P5, !PT ;  /* 0x00000002ff039210 */ /* 0x000fe20002ffe4ff */
[----:B------:R-:W-:Y:S02]  /*2cba0*/  @!P1 IMAD.MOV.U32 R2, RZ, RZ, R7 ;  /* 0x000000ffff029224 */ /* 0x000fe400078e0007 */
[----:B------:R-:W-:-:S03]  /*2cbb0*/  VIADD R7, R0, 0x10 ;  /* 0x0000001000077836 */ /* 0x000fc60000000000 */
        /* <DEDUP_REMOVED lines=11> */
.L_x_892:
[----:B------:R-:W-:Y:S01]  /*2cc70*/  MOV R13, R5 ;  /* 0x00000005000d7202 */ /* 0x000fe20000000f00 */
[----:B------:R-:W-:-:S07]  /*2cc80*/  IMAD.MOV.U32 R2, RZ, RZ, R14 ;  /* 0x000000ffff027224 */ /* 0x000fce00078e000e */
[----:B------:R-:W-:Y:S05]  /*2cc90*/  WARPSYNC.COLLECTIVE R15, `(.L_x_893) ;  /* 0x000000000f087348 */ /* 0x000fea0003c00000 */
[----:B------:R0:W1:Y:S02]  /*2cca0*/  SHFL.IDX P6, R14, R13, R12, R11 ;  /* 0x0000000c0d0e7389 */ /* 0x00006400000c000b */
[----:B01----:R-:W-:Y:S01]  /*2ccb0*/  ENDCOLLECTIVE ;  /* 0x000000000000791b */ /* 0x003fe20003800000 */
.L_x_893:
[----:B------:R-:W-:Y:S01]  /*2ccc0*/  ULDC.64 UR4, c[0x0][0x208] ;  /* 0x0000820000047ab9 */ /* 0x000fe20000000a00 */
[----:B------:R-:W-:Y:S01]  /*2ccd0*/  MOV R13, R4 ;  /* 0x00000004000d7202 */ /* 0x000fe20000000f00 */
[----:B------:R-:W-:Y:S02]  /*2cce0*/  IMAD.MOV.U32 R12, RZ, RZ, 0x2 ;  /* 0x00000002ff0c7424 */ /* 0x000fe400078e00ff */
[----:B------:R-:W-:-:S05]  /*2ccf0*/  IMAD.MOV.U32 R3, RZ, RZ, R14 ;  /* 0x000000ffff037224 */ /* 0x000fca00078e000e */
[----:B------:R-:W-:-:S05]  /*2cd00*/  @!P1 LEA R7, P5, R34, R3, 0x1 ;  /* 0x0000000322079211 */ /* 0x000fca00078a08ff */
[----:B------:R-:W-:Y:S01]  /*2cd10*/  @!P1 IMAD.X R8, RZ, RZ, R2, P5 ;  /* 0x000000ffff089224 */ /* 0x000fe200028e0602 */
[----:B------:R-:W-:Y:S01]  /*2cd20*/  @!P1 MOV R2, R7 ;  /* 0x0000000700029202 */ /* 0x000fe20000000f00 */
[----:B------:R-:W-:Y:S02]  /*2cd30*/  VIADD R7, R0, 0x20 ;  /* 0x0000002000077836 */ /* 0x000fe40000000000 */
[----:B------:R-:W-:-:S05]  /*2cd40*/  @!P1 IMAD.MOV.U32 R3, RZ, RZ, R8 ;  /* 0x000000ffff039224 */ /* 0x000fca00078e0008 */
        /* <DEDUP_REMOVED lines=11> */
.L_x_894:
[----:B------:R-:W-:Y:S01]  /*2ce00*/  MOV R13, R5 ;  /* 0x00000005000d7202 */ /* 0x000fe20000000f00 */
[----:B------:R-:W-:-:S07]  /*2ce10*/  IMAD.MOV.U32 R2, RZ, RZ, R14 ;  /* 0x000000ffff027224 */ /* 0x000fce00078e000e */
[----:B------:R-:W-:Y:S05]  /*2ce20*/  WARPSYNC.COLLECTIVE R15, `(.L_x_895) ;  /* 0x000000000f087348 */ /* 0x000fea0003c00000 */
[----:B------:R0:W1:Y:S02]  /*2ce30*/  SHFL.IDX P6, R14, R13, R12, R11 ;  /* 0x0000000c0d0e7389 */ /* 0x00006400000c000b */
[----:B01----:R-:W-:Y:S01]  /*2ce40*/  ENDCOLLECTIVE ;  /* 0x000000000000791b */ /* 0x003fe20003800000 */
.L_x_895:
        /* <DEDUP_REMOVED lines=20> */
.L_x_896:
[----:B------:R-:W-:Y:S01]  /*2cf90*/  MOV R13, R5 ;  /* 0x00000005000d7202 */ /* 0x000fe20000000f00 */
[----:B------:R-:W-:-:S07]  /*2cfa0*/  IMAD.MOV.U32 R2, RZ, RZ, R14 ;  /* 0x000000ffff027224 */ /* 0x000fce00078e000e */
[----:B------:R-:W-:Y:S05]  /*2cfb0*/  WARPSYNC.COLLECTIVE R15, `(.L_x_897) ;  /* 0x000000000f087348 */ /* 0x000fea0003c00000 */
[----:B------:R0:W1:Y:S02]  /*2cfc0*/  SHFL.IDX P6, R14, R13, R12, R11 ;  /* 0x0000000c0d0e7389 */ /* 0x00006400000c000b */
[----:B01----:R-:W-:Y:S01]  /*2cfd0*/  ENDCOLLECTIVE ;  /* 0x000000000000791b */ /* 0x003fe20003800000 */
.L_x_897:
        /* <DEDUP_REMOVED lines=20> */
.L_x_898:
[----:B------:R-:W-:Y:S01]  /*2d120*/  MOV R13, R5 ;  /* 0x00000005000d7202 */ /* 0x000fe20000000f00 */
[----:B------:R-:W-:-:S07]  /*2d130*/  IMAD.MOV.U32 R2, RZ, RZ, R14 ;  /* 0x000000ffff027224 */ /* 0x000fce00078e000e */
[----:B------:R-:W-:Y:S05]  /*2d140*/  WARPSYNC.COLLECTIVE R15, `(.L_x_899) ;  /* 0x000000000f087348 */ /* 0x000fea0003c00000 */
[----:B------:R0:W1:Y:S02]  /*2d150*/  SHFL.IDX P6, R14, R13, R12, R11 ;  /* 0x0000000c0d0e7389 */ /* 0x00006400000c000b */
[----:B01----:R-:W-:Y:S01]  /*2d160*/  ENDCOLLECTIVE ;  /* 0x000000000000791b */ /* 0x003fe20003800000 */
.L_x_899:
        /* <DEDUP_REMOVED lines=20> */
.L_x_900:
[----:B------:R-:W-:Y:S01]  /*2d2b0*/  MOV R13, R5 ;  /* 0x00000005000d7202 */ /* 0x000fe20000000f00 */
[----:B------:R-:W-:-:S07]  /*2d2c0*/  IMAD.MOV.U32 R2, RZ, RZ, R14 ;  /* 0x000000ffff027224 */ /* 0x000fce00078e000e */
[----:B------:R-:W-:Y:S05]  /*2d2d0*/  WARPSYNC.COLLECTIVE R15, `(.L_x_901) ;  /* 0x000000000f087348 */ /* 0x000fea0003c00000 */
[----:B------:R0:W1:Y:S02]  /*2d2e0*/  SHFL.IDX P6, R14, R13, R12, R11 ;  /* 0x0000000c0d0e7389 */ /* 0x00006400000c000b */
[----:B01----:R-:W-:Y:S01]  /*2d2f0*/  ENDCOLLECTIVE ;  /* 0x000000000000791b */ /* 0x003fe20003800000 */
.L_x_901:
        /* <DEDUP_REMOVED lines=20> */
.L_x_902:
[----:B------:R-:W-:Y:S01]  /*2d440*/  MOV R13, R5 ;  /* 0x00000005000d7202 */ /* 0x000fe20000000f00 */
[----:B------:R-:W-:-:S07]  /*2d450*/  IMAD.MOV.U32 R2, RZ, RZ, R14 ;  /* 0x000000ffff027224 */ /* 0x000fce00078e000e */
[----:B------:R-:W-:Y:S05]  /*2d460*/  WARPSYNC.COLLECTIVE R15, `(.L_x_903) ;  /* 0x000000000f087348 */ /* 0x000fea0003c00000 */
[----:B------:R0:W1:Y:S02]  /*2d470*/  SHFL.IDX P6, R14, R13, R12, R11 ;  /* 0x0000000c0d0e7389 */ /* 0x00006400000c000b */
[----:B01----:R-:W-:Y:S01]  /*2d480*/  ENDCOLLECTIVE ;  /* 0x000000000000791b */ /* 0x003fe20003800000 */
.L_x_903:
[----:B------:R-:W-:Y:S01]  /*2d490*/  ULDC.64 UR4, c[0x0][0x208] ;  /* 0x0000820000047ab9 */ /* 0x000fe20000000a00 */
[----:B------:R-:W-:Y:S01]  /*2d4a0*/  IMAD.MOV.U32 R13, RZ, RZ, R4 ;  /* 0x000000ffff0d7224 */ /* 0x000fe200078e0004 */
[----:B------:R-:W-:Y:S01]  /*2d4b0*/  MOV R12, 0x7 ;  /* 0x00000007000c7802 */ /* 0x000fe20000000f00 */
[----:B------:R-:W-:-:S05]  /*2d4c0*/  IMAD.MOV.U32 R3, RZ, RZ, R14 ;  /* 0x000000ffff037224 */ /* 0x000fca00078e000e */
[----:B------:R-:W-:-:S05]  /*2d4d0*/  @!P1 LEA R7, P5, R34, R3, 0x1 ;  /* 0x0000000322079211 */ /* 0x000fca00078a08ff */
[----:B------:R-:W-:Y:S01]  /*2d4e0*/  @!P1 IMAD.X R8, RZ, RZ, R2, P5 ;  /* 0x000000ffff089224 */ /* 0x000fe200028e0602 */
[----:B------:R-:W-:-:S03]  /*2d4f0*/  @!P1 MOV R2, R7 ;  /* 0x0000000700029202 */ /* 0x000fc60000000f00 */
[----:B------:R-:W-:-:S05]  /*2d500*/  @!P1 IMAD.MOV.U32 R3, RZ, RZ, R8 ;  /* 0x000000ffff039224 */ /* 0x000fca00078e0008 */
        /* <DEDUP_REMOVED lines=10> */
.L_x_904:
[----:B------:R-:W-:Y:S02]  /*2d5b0*/  IMAD.MOV.U32 R13, RZ, RZ, R5 ;  /* 0x000000ffff0d7224 */ /* 0x000fe400078e0005 */
[----:B------:R-:W-:-:S07]  /*2d5c0*/  IMAD.MOV.U32 R7, RZ, RZ, R14 ;  /* 0x000000ffff077224 */ /* 0x000fce00078e000e */
[----:B------:R-:W-:Y:S05]  /*2d5d0*/  WARPSYNC.COLLECTIVE R15, `(.L_x_905) ;  /* 0x000000000f087348 */ /* 0x000fea0003c00000 */
[----:B------:R0:W1:Y:S02]  /*2d5e0*/  SHFL.IDX P6, R14, R13, R12, R11 ;  /* 0x0000000c0d0e7389 */ /* 0x00006400000c000b */
[----:B01----:R-:W-:Y:S01]  /*2d5f0*/  ENDCOLLECTIVE ;  /* 0x000000000000791b */ /* 0x003fe20003800000 */
.L_x_905:
[----:B------:R-:W-:Y:S05]  /*2d600*/  BRA `(.L_x_906) ;  /* 0xffffffa800d07947 */ /* 0x000fea000383ffff */
.L_x_763:
[----:B0-----:R0:W2:Y:S02]  /*2d610*/  SYNCS.PHASECHK.TRANS64.TRYWAIT P0, [R16+URZ+0x38820], R3 ;  /* 0x03882003100075a7 */ /* 0x0010a4000800017f */
[----:B--2---:R-:W-:Y:S05]  /*2d620*/  @!P0 NANOSLEEP.SYNCS 0x989680 ;  /* 0x009896800000895d */ /* 0x004fea0003900000 */
[----:B------:R-:W2:Y:S02]  /*2d630*/  @!P0 SYNCS.PHASECHK.TRANS64 P0, [R16+URZ+0x38820], R3 ;  /* 0x03882003100085a7 */ /* 0x000ea4000800007f */
[----:B--2---:R-:W-:Y:S05]  /*2d640*/  @!P0 BRA `(.L_x_763) ;  /* 0xfffffffc00f08947 */ /* 0x004fea000383ffff */
[----:B------:R-:W-:Y:S05]  /*2d650*/  BRA `(.L_x_907) ;  /* 0xffffffac00507947 */ /* 0x000fea000383ffff */
.L_x_768:
[----:B0-----:R0:W1:Y:S02]  /*2d660*/  SYNCS.PHASECHK.TRANS64.TRYWAIT P0, [R6+URZ+0x38840], R3 ;  /* 0x03884003060075a7 */ /* 0x001064000800017f */
[----:B-1----:R-:W-:Y:S05]  /*2d670*/  @!P0 NANOSLEEP.SYNCS 0x989680 ;  /* 0x009896800000895d */ /* 0x002fea0003900000 */
[----:B------:R-:W1:Y:S02]  /*2d680*/  @!P0 SYNCS.PHASECHK.TRANS64 P0, [R6+URZ+0x38840], R3 ;  /* 0x03884003060085a7 */ /* 0x000e64000800007f */
[----:B-1----:R-:W-:Y:S05]  /*2d690*/  @!P0 BRA `(.L_x_768) ;  /* 0xfffffffc00f08947 */ /* 0x002fea000383ffff */
[----:B------:R-:W-:Y:S05]  /*2d6a0*/  BRA `(.L_x_908) ;  /* 0xffffffb0003c7947 */ /* 0x000fea000383ffff */
.L_x_769:
        /* <DEDUP_REMOVED lines=8> */
.L_x_910:
[----:B------:R-:W-:Y:S05]  /*2d730*/  BSYNC B1 ;  /* 0x0000000000017941 */ /* 0x000fea0003800000 */
.L_x_909:
[----:B------:R-:W-:Y:S01]  /*2d740*/  IMAD.MOV.U32 R13, RZ, RZ, R8 ;  /* 0x000000ffff0d7224 */ /* 0x000fe200078e0008 */
[----:B------:R-:W-:Y:S01]  /*2d750*/  MOV R12, RZ ;  /* 0x000000ff000c7202 */ /* 0x000fe20000000f00 */
[----:B------:R-:W-:Y:S01]  /*2d760*/  IMAD.MOV.U32 R11, RZ, RZ, 0x181f ;  /* 0x0000181fff0b7424 */ /* 0x000fe200078e00ff */
[----:B------:R-:W-:Y:S01]  /*2d770*/  LOP3.LUT R18, R18, 0xfffffdff, RZ, 0xc0, !PT ;  /* 0xfffffdff12127812 */ /* 0x000fe200078ec0ff */
[----:B------:R-:W-:Y:S01]  /*2d780*/  IMAD.MOV.U32 R15, RZ, RZ, -0x1 ;  /* 0xffffffffff0f7424 */ /* 0x000fe200078e00ff */
[----:B------:R-:W-:Y:S01]  /*2d790*/  LEA R9, R9, R16, 0x1 ;  /* 0x0000001009097211 */ /* 0x000fe200078e08ff */
[----:B------:R-:W-:Y:S01]  /*2d7a0*/  IMAD.MOV.U32 R3, RZ, RZ, R14 ;  /* 0x000000ffff037224 */ /* 0x000fe200078e000e */
[----:B------:R-:W-:Y:S01]  /*2d7b0*/  @P3 LOP3.LUT R18, R18, 0x200, RZ, 0xfc, !PT ;  /* 0x0000020012123812 */ /* 0x000fe200078efcff */
[----:B------:R-:W-:-:S07]  /*2d7c0*/  IMAD.SHL.U32 R0, R34, 0x2, RZ ;  /* 0x0000000222007824 */ /* 0x000fce00078e00ff */
[----:B------:R-:W-:Y:S05]  /*2d7d0*/  WARPSYNC.COLLECTIVE R15, `(.L_x_911) ;  /* 0x000000000f087348 */ /* 0x000fea0003c00000 */
[----:B------:R0:W1:Y:S02]  /*2d7e0*/  SHFL.IDX P6, R14, R13, R12, R11 ;  /* 0x0000000c0d0e7389 */ /* 0x00006400000c000b */
[----:B01----:R-:W-:Y:S01]  /*2d7f0*/  ENDCOLLECTIVE ;  /* 0x000000000000791b */ /* 0x003fe20003800000 */
.L_x_911:
[----:B------:R-:W-:Y:S01]  /*2d800*/  ULDC.64 UR4, c[0x0][0x208] ;  /* 0x0000820000047ab9 */ /* 0x000fe20000000a00 */
[C---:B------:R-:W-:Y:S02]  /*2d810*/  LOP3.LUT P3, RZ, R18.reuse, 0x10, RZ, 0xc0, !PT ;  /* 0x0000001012ff7812 */ /* 0x040fe4000786c0ff */
[----:B------:R-:W-:-:S04]  /*2d820*/  LOP3.LUT R18, R18, 0xfffffeff, RZ, 0xc0, !PT ;  /* 0xfffffeff12127812 */ /* 0x000fc800078ec0ff */
[----:B------:R-:W-:-:S04]  /*2d830*/  @P2 LOP3.LUT R18, R18, 0x100, RZ, 0xfc, !PT ;  /* 0x0000010012122812 */ /* 0x000fc800078efcff */
[C---:B------:R-:W-:Y:S02]  /*2d840*/  LOP3.LUT P2, RZ, R18.reuse, 0x8, RZ, 0xc0, !PT ;  /* 0x0000000812ff7812 */ /* 0x040fe4000784c0ff */
[----:B------:R-:W-:Y:S01]  /*2d850*/  LOP3.LUT R18, R18, 0xffffff7f, RZ, 0xc0, !PT ;  /* 0xffffff7f12127812 */ /* 0x000fe200078ec0ff */
[----:B------:R-:W-:Y:S02]  /*2d860*/  IMAD.MOV.U32 R13, RZ, RZ, R10 ;  /* 0x000000ffff0d7224 */ /* 0x000fe400078e000a */
[----:B------:R-:W-:Y:S01]  /*2d870*/  IMAD.MOV.U32 R12, RZ, RZ, 0x1 ;  /* 0x00000001ff0c7424 */ /* 0x000fe200078e00ff */
[----:B------:R-:W-:-:S04]  /*2d880*/  @P1 LOP3.LUT R18, R18, 0x80, RZ, 0xfc, !PT ;  /* 0x0000008012121812 */ /* 0x000fc800078efcff */
[----:B------:R-:W-:Y:S02]  /*2d890*/  LOP3.LUT P1, RZ, R18, 0x4, RZ, 0xc0, !PT ;  /* 0x0000000412ff7812 */ /* 0x000fe4000782c0ff */
[----:B------:R-:W-:-:S04]  /*2d8a0*/  MOV R2, R14 ;  /* 0x0000000e00027202 */ /* 0x000fc80000000f00 */
        /* <DEDUP_REMOVED lines=12> */
.L_x_912:
[----:B------:R-:W-:Y:S01]  /*2d970*/  IMAD.MOV.U32 R13, RZ, RZ, R8 ;  /* 0x000000ffff0d7224 */ /* 0x000fe200078e0008 */
[----:B------:R-:W-:-:S07]  /*2d980*/  MOV R35, R14 ;  /* 0x0000000e00237202 */ /* 0x000fce0000000f00 */
[----:B------:R-:W-:Y:S05]  /*2d990*/  WARPSYNC.COLLECTIVE R15, `(.L_x_913) ;  /* 0x000000000f087348 */ /* 0x000fea0003c00000 */
[----:B------:R0:W1:Y:S02]  /*2d9a0*/  SHFL.IDX P6, R14, R13, R12, R11 ;  /* 0x0000000c0d0e7389 */ /* 0x00006400000c000b */
[----:B01----:R-:W-:Y:S01]  /*2d9b0*/  ENDCOLLECTIVE ;  /* 0x000000000000791b */ /* 0x003fe20003800000 */
.L_x_913:
[----:B------:R-:W-:Y:S01]  /*2d9c0*/  ULDC.64 UR4, c[0x0][0x208] ;  /* 0x0000820000047ab9 */ /* 0x000fe20000000a00 */
[----:B------:R-:W-:Y:S02]  /*2d9d0*/  IMAD.MOV.U32 R13, RZ, RZ, R10 ;  /* 0x000000ffff0d7224 */ /* 0x000fe400078e000a */
[----:B------:R-:W-:Y:S02]  /*2d9e0*/  IMAD.MOV.U32 R12, RZ, RZ, 0x2 ;  /* 0x00000002ff0c7424 */ /* 0x000fe400078e00ff */
[----:B------:R-:W-:-:S05]  /*2d9f0*/  IMAD.MOV.U32 R2, RZ, RZ, R14 ;  /* 0x000000ffff027224 */ /* 0x000fca00078e000e */
[----:B------:R-:W-:-:S04]  /*2da00*/  IADD3 R2, P0, R2, R0, RZ ;  /* 0x0000000002027210 */ /* 0x000fc80007f1e0ff */
[----:B------:R-:W-:-:S05]  /*2da10*/  IADD3.X R3, RZ, R35, RZ, P0, !PT ;  /* 0x00000023ff037210 */ /* 0x000fca00007fe4ff */
        /* <DEDUP_REMOVED lines=10> */
.L_x_914:
[----:B------:R-:W-:Y:S01]  /*2dac0*/  IMAD.MOV.U32 R13, RZ, RZ, R8 ;  /* 0x000000ffff0d7224 */ /* 0x000fe200078e0008 */
[----:B------:R-:W-:-:S07]  /*2dad0*/  MOV R35, R14 ;  /* 0x0000000e00237202 */ /* 0x000fce0000000f00 */
[----:B------:R-:W-:Y:S05]  /*2dae0*/  WARPSYNC.COLLECTIVE R15, `(.L_x_915) ;  /* 0x000000000f087348 */ /* 0x000fea0003c00000 */
[----:B------:R0:W1:Y:S02]  /*2daf0*/  SHFL.IDX P6, R14, R13, R12, R11 ;  /* 0x0000000c0d0e7389 */ /* 0x00006400000c000b */
[----:B01----:R-:W-:Y:S01]  /*2db00*/  ENDCOLLECTIVE ;  /* 0x000000000000791b */ /* 0x003fe20003800000 */
.L_x_915:
        /* <DEDUP_REMOVED lines=16> */
.L_x_916:
[----:B------:R-:W-:Y:S01]  /*2dc10*/  IMAD.MOV.U32 R13, RZ, RZ, R8 ;  /* 0x000000ffff0d7224 */ /* 0x000fe200078e0008 */
[----:B------:R-:W-:-:S07]  /*2dc20*/  MOV R35, R14 ;  /* 0x0000000e00237202 */ /* 0x000fce0000000f00 */
[----:B------:R-:W-:Y:S05]  /*2dc30*/  WARPSYNC.COLLECTIVE R15, `(.L_x_917) ;  /* 0x000000000f087348 */ /* 0x000fea0003c00000 */
[----:B------:R0:W1:Y:S02]  /*2dc40*/  SHFL.IDX P6, R14, R13, R12, R11 ;  /* 0x0000000c0d0e7389 */ /* 0x00006400000c000b */
[----:B01----:R-:W-:Y:S01]  /*2dc50*/  ENDCOLLECTIVE ;  /* 0x000000000000791b */ /* 0x003fe20003800000 */
.L_x_917:
        /* <DEDUP_REMOVED lines=9> */
[----:B------:R0:W-:Y:S01]  /*2dcf0*/  LDGSTS.E.BYPASS.LTC128B.128 [R9+0x25c00], desc[UR4][R2.64], !P3 ;  /* 0x25c0000002097fae */ /* 0x0001e2000d901d44 */
[----:B------:R-:W-:-:S03]  /*2dd00*/  LOP3.LUT P3, RZ, R18, 0x200, RZ, 0xc0, !PT ;  /* 0x0000020012ff7812 */ /* 0x000fc6000786c0ff */
[----:B------:R0:W-:Y:S01]  /*2dd10*/  LDGSTS.E.BYPASS.LTC128B.128 [R9+0x28400], desc[UR4][R2.64+0x80], !P2 ;  /* 0x2840008002097fae */ /* 0x0001e2000d101d44 */
[----:B------:R-:W-:-:S03]  /*2dd20*/  LOP3.LUT P2, RZ, R18, 0x100, RZ, 0xc0, !PT ;  /* 0x0000010012ff7812 */ /* 0x000fc6000784c0ff */
[----:B------:R0:W-:Y:S01]  /*2dd30*/  LDGSTS.E.BYPASS.LTC128B.128 [R9+0x2ac00], desc[UR4][R2.64+0x100], !P1 ;  /* 0x2ac0010002097fae */ /* 0x0001e2000c901d44 */
[----:B------:R-:W-:-:S03]  /*2dd40*/  LOP3.LUT P1, RZ, R18, 0x80, RZ, 0xc0, !PT ;  /* 0x0000008012ff7812 */ /* 0x000fc6000782c0ff */
[----:B------:R0:W-:Y:S10]  /*2dd50*/  LDGSTS.E.BYPASS.LTC128B.128 [R9+0x2d400], desc[UR4][R2.64+0x180], !P5 ;  /* 0x2d40018002097fae */ /* 0x0001f4000e901d44 */
[----:B0-----:R-:W-:Y:S05]  /*2dd60*/  WARPSYNC.COLLECTIVE R15, `(.L_x_918) ;  /* 0x000000000f087348 */ /* 0x001fea0003c00000 */
[----:B------:R1:W2:Y:S02]  /*2dd70*/  SHFL.IDX P6, R14, R13, R12, R11 ;  /* 0x0000000c0d0e7389 */ /* 0x0002a400000c000b */
[----:B012---:R-:W-:Y:S01]  /*2dd80*/  ENDCOLLECTIVE ;  /* 0x000000000000791b */ /* 0x007fe20003800000 */
.L_x_918:
[----:B------:R-:W-:Y:S01]  /*2dd90*/  IMAD.MOV.U32 R13, RZ, RZ, R8 ;  /* 0x000000ffff0d7224 */ /* 0x000fe200078e0008 */
[----:B------:R-:W-:-:S07]  /*2dda0*/  MOV R35, R14 ;  /* 0x0000000e00237202 */ /* 0x000fce0000000f00 */
[----:B------:R-:W-:Y:S05]  /*2ddb0*/  WARPSYNC.COLLECTIVE R15, `(.L_x_919) ;  /* 0x000000000f087348 */ /* 0x000fea0003c00000 */
[----:B------:R0:W1:Y:S02]  /*2ddc0*/  SHFL.IDX P6, R14, R13, R12, R11 ;  /* 0x0000000c0d0e7389 */ /* 0x00006400000c000b */
[----:B01----:R-:W-:Y:S01]  /*2ddd0*/  ENDCOLLECTIVE ;  /* 0x000000000000791b */ /* 0x003fe20003800000 */
.L_x_919:
[----:B------:R-:W-:Y:S01]  /*2dde0*/  IMAD.MOV.U32 R2, RZ, RZ, R14 ;  /* 0x000000ffff027224 */ /* 0x000fe200078e000e */
[----:B------:R-:W-:Y:S06]  /*2ddf0*/  BRA `(.L_x_920) ;  /* 0xffffffac007c7947 */ /* 0x000fec000383ffff */
.L_x_774:
[----:B-1----:R1:W2:Y:S02]  /*2de00*/  SYNCS.PHASECHK.TRANS64.TRYWAIT P0, [R6+URZ+0x38860], R2 ;  /* 0x03886002060075a7 */ /* 0x0022a4000800017f */
[----:B--2---:R-:W-:Y:S05]  /*2de10*/  @!P0 NANOSLEEP.SYNCS 0x989680 ;  /* 0x009896800000895d */ /* 0x004fea0003900000 */
[----:B------:R-:W2:Y:S02]  /*2de20*/  @!P0 SYNCS.PHASECHK.TRANS64 P0, [R6+URZ+0x38860], R2 ;  /* 0x03886002060085a7 */ /* 0x000ea4000800007f */
[----:B--2---:R-:W-:Y:S05]  /*2de30*/  @!P0 BRA `(.L_x_774) ;  /* 0xfffffffc00f08947 */ /* 0x004fea000383ffff */
[----:B------:R-:W-:Y:S05]  /*2de40*/  BRA `(.L_x_921) ;  /* 0xffffffac00fc7947 */ /* 0x000fea000383ffff */
.L_x_775:
[----:B------:R-:W-:Y:S01]  /*2de50*/  BSSY B1, `(.L_x_922) ;  /* 0x0000008000017945 */ /* 0x000fe20003800000 */
[----:B------:R-:W-:Y:S01]  /*2de60*/  MOV R13, R19 ;  /* 0x00000013000d7202 */ /* 0x000fe20000000f00 */
[----:B------:R-:W-:Y:S01]  /*2de70*/  IMAD.MOV.U32 R12, RZ, RZ, RZ ;  /* 0x000000ffff0c7224 */ /* 0x000fe200078e00ff */
[----:B------:R-:W-:Y:S01]  /*2de80*/  MOV R15, 0xffffffff ;  /* 0xffffffff000f7802 */ /* 0x000fe20000000f00 */
[----:B------:R-:W-:-:S07]  /*2de90*/  IMAD.MOV.U32 R11, RZ, RZ, 0x181f ;  /* 0x0000181fff0b7424 */ /* 0x000fce00078e00ff */
[----:B-1----:R-:W-:Y:S05]  /*2dea0*/  WARPSYNC.COLLECTIVE R15, `(.L_x_923) ;  /* 0x000000000f087348 */ /* 0x002fea0003c00000 */
[----:B------:R0:W2:Y:S02]  /*2deb0*/  SHFL.IDX P6, R14, R13, R12, R11 ;  /* 0x0000000c0d0e7389 */ /* 0x0000a400000c000b */
[----:B012---:R-:W-:Y:S01]  /*2dec0*/  ENDCOLLECTIVE ;  /* 0x000000000000791b */ /* 0x007fe20003800000 */
.L_x_923:
[----:B------:R-:W-:Y:S05]  /*2ded0*/  BSYNC B1 ;  /* 0x0000000000017941 */ /* 0x000fea0003800000 */
.L_x_922:
[----:B------:R-:W-:Y:S01]  /*2dee0*/  IMAD.MOV.U32 R13, RZ, RZ, R17 ;  /* 0x000000ffff0d7224 */ /* 0x000fe200078e0011 */
[----:B------:R-:W-:Y:S01]  /*2def0*/  MOV R12, RZ ;  /* 0x000000ff000c7202 */ /* 0x000fe20000000f00 */
[----:B------:R-:W-:Y:S02]  /*2df00*/  IMAD.MOV.U32 R11, RZ, RZ, 0x181f ;  /* 0x0000181fff0b7424 */ /* 0x000fe400078e00ff */
[----:B------:R-:W-:Y:S02]  /*2df10*/  IMAD.MOV.U32 R15, RZ, RZ, -0x1 ;  /* 0xffffffffff0f7424 */ /* 0x000fe400078e00ff */
[----:B------:R-:W-:Y:S02]  /*2df20*/  IMAD.MOV.U32 R3, RZ, RZ, R14 ;  /* 0x000000ffff037224 */ /* 0x000fe400078e000e */
[----:B------:R-:W-:-:S07]  /*2df30*/  IMAD R7, R7, 0x2, R16 ;  /* 0x0000000207077824 */ /* 0x000fce00078e0210 */
[----:B------:R-:W-:Y:S05]  /*2df40*/  WARPSYNC.COLLECTIVE R15, `(.L_x_924) ;  /* 0x000000000f087348 */ /* 0x000fea0003c00000 */
[----:B------:R0:W1:Y:S02]  /*2df50*/  SHFL.IDX P6, R14, R13, R12, R11 ;  /* 0x0000000c0d0e7389 */ /* 0x00006400000c000b */
[----:B01----:R-:W-:Y:S01]  /*2df60*/  ENDCOLLECTIVE ;  /* 0x000000000000791b */ /* 0x003fe20003800000 */
.L_x_924:
[----:B------:R-:W-:Y:S01]  /*2df70*/  ULDC.64 UR4, c[0x0][0x208] ;  /* 0x0000820000047ab9 */ /* 0x000fe20000000a00 */
[----:B------:R-:W-:Y:S01]  /*2df80*/  MOV R13, R19 ;  /* 0x00000013000d7202 */ /* 0x000fe20000000f00 */
[----:B------:R-:W-:Y:S01]  /*2df90*/  IMAD.MOV.U32 R12, RZ, RZ, 0x1 ;  /* 0x00000001ff0c7424 */ /* 0x000fe200078e00ff */
[----:B------:R-:W-:-:S04]  /*2dfa0*/  MOV R2, R14 ;  /* 0x0000000e00027202 */ /* 0x000fc80000000f00 */
        /* <DEDUP_REMOVED lines=16> */
.L_x_925:
[----:B------:R-:W-:Y:S01]  /*2e0b0*/  MOV R13, R17 ;  /* 0x00000011000d7202 */ /* 0x000fe20000000f00 */
[----:B------:R-:W-:-:S07]  /*2e0c0*/  IMAD.MOV.U32 R3, RZ, RZ, R14 ;  /* 0x000000ffff037224 */ /* 0x000fce00078e000e */
[----:B------:R-:W-:Y:S05]  /*2e0d0*/  WARPSYNC.COLLECTIVE R15, `(.L_x_926) ;  /* 0x000000000f087348 */ /* 0x000fea0003c00000 */
[----:B------:R0:W1:Y:S02]  /*2e0e0*/  SHFL.IDX P6, R14, R13, R12, R11 ;  /* 0x0000000c0d0e7389 */ /* 0x00006400000c000b */
[----:B01----:R-:W-:Y:S01]  /*2e0f0*/  ENDCOLLECTIVE ;  /* 0x000000000000791b */ /* 0x003fe20003800000 */
.L_x_926:
[----:B------:R-:W-:Y:S01]  /*2e100*/  ULDC.64 UR4, c[0x0][0x208] ;  /* 0x0000820000047ab9 */ /* 0x000fe20000000a00 */
[----:B------:R-:W-:Y:S01]  /*2e110*/  MOV R13, R19 ;  /* 0x00000013000d7202 */ /* 0x000fe20000000f00 */
[----:B------:R-:W-:Y:S02]  /*2e120*/  IMAD.MOV.U32 R12, RZ, RZ, 0x2 ;  /* 0x00000002ff0c7424 */ /* 0x000fe400078e00ff */
[----:B------:R-:W-:-:S05]  /*2e130*/  IMAD.MOV.U32 R2, RZ, RZ, R14 ;  /* 0x000000ffff027224 */ /* 0x000fca00078e000e */
        /* <DEDUP_REMOVED lines=16> */
.L_x_927:
[----:B------:R-:W-:Y:S01]  /*2e240*/  MOV R13, R17 ;  /* 0x00000011000d7202 */ /* 0x000fe20000000f00 */
[----:B------:R-:W-:-:S07]  /*2e250*/  IMAD.MOV.U32 R3, RZ, RZ, R14 ;  /* 0x000000ffff037224 */ /* 0x000fce00078e000e */
[----:B------:R-:W-:Y:S05]  /*2e260*/  WARPSYNC.COLLECTIVE R15, `(.L_x_928) ;  /* 0x000000000f087348 */ /* 0x000fea0003c00000 */
[----:B------:R0:W1:Y:S02]  /*2e270*/  SHFL.IDX P6, R14, R13, R12, R11 ;  /* 0x0000000c0d0e7389 */ /* 0x00006400000c000b */
[----:B01----:R-:W-:Y:S01]  /*2e280*/  ENDCOLLECTIVE ;  /* 0x000000000000791b */ /* 0x003fe20003800000 */
.L_x_928:
        /* <DEDUP_REMOVED lines=20> */
.L_x_929:
[----:B------:R-:W-:Y:S01]  /*2e3d0*/  MOV R13, R17 ;  /* 0x00000011000d7202 */ /* 0x000fe20000000f00 */
[----:B------:R-:W-:-:S07]  /*2e3e0*/  IMAD.MOV.U32 R3, RZ, RZ, R14 ;  /* 0x000000ffff037224 */ /* 0x000fce00078e000e */
[----:B------:R-:W-:Y:S05]  /*2e3f0*/  WARPSYNC.COLLECTIVE R15, `(.L_x_930) ;  /* 0x000000000f087348 */ /* 0x000fea0003c00000 */
[----:B------:R0:W1:Y:S02]  /*2e400*/  SHFL.IDX P6, R14, R13, R12, R11 ;  /* 0x0000000c0d0e7389 */ /* 0x00006400000c000b */
[----:B01----:R-:W-:Y:S01]  /*2e410*/  ENDCOLLECTIVE ;  /* 0x000000000000791b */ /* 0x003fe20003800000 */
.L_x_930:
        /* <DEDUP_REMOVED lines=20> */
.L_x_931:
[----:B------:R-:W-:Y:S01]  /*2e560*/  MOV R13, R17 ;  /* 0x00000011000d7202 */ /* 0x000fe20000000f00 */
[----:B------:R-:W-:-:S07]  /*2e570*/  IMAD.MOV.U32 R19, RZ, RZ, R14 ;  /* 0x000000ffff137224 */ /* 0x000fce00078e000e */
[----:B------:R-:W-:Y:S05]  /*2e580*/  WARPSYNC.COLLECTIVE R15, `(.L_x_932) ;  /* 0x000000000f087348 */ /* 0x000fea0003c00000 */
[----:B------:R0:W1:Y:S02]  /*2e590*/  SHFL.IDX P6, R14, R13, R12, R11 ;  /* 0x0000000c0d0e7389 */ /* 0x00006400000c000b */
[----:B01----:R-:W-:Y:S01]  /*2e5a0*/  ENDCOLLECTIVE ;  /* 0x000000000000791b */ /* 0x003fe20003800000 */
.L_x_932:
[----:B------:R-:W-:Y:S01]  /*2e5b0*/  IMAD.MOV.U32 R2, RZ, RZ, R14 ;  /* 0x000000ffff027224 */ /* 0x000fe200078e000e */
[----:B------:R-:W-:Y:S06]  /*2e5c0*/  BRA `(.L_x_933) ;  /* 0xffffffac00187947 */ /* 0x000fec000383ffff */
.L_x_783:
[----:B0-----:R0:W2:Y:S02]  /*2e5d0*/  SYNCS.PHASECHK.TRANS64.TRYWAIT P0, [R4+URZ+0x38860], R3 ;  /* 0x03886003040075a7 */ /* 0x0010a4000800017f */
[----:B--2---:R-:W-:Y:S05]  /*2e5e0*/  @!P0 NANOSLEEP.SYNCS 0x989680 ;  /* 0x009896800000895d */ /* 0x004fea0003900000 */
[----:B------:R-:W2:Y:S02]  /*2e5f0*/  @!P0 SYNCS.PHASECHK.TRANS64 P0, [R4+URZ+0x38860], R3 ;  /* 0x03886003040085a7 */ /* 0x000ea4000800007f */
[----:B--2---:R-:W-:Y:S05]  /*2e600*/  @!P0 BRA `(.L_x_783) ;  /* 0xfffffffc00f08947 */ /* 0x004fea000383ffff */
[----:B------:R-:W-:Y:S05]  /*2e610*/  BRA `(.L_x_934) ;  /* 0xffffffb0004c7947 */ /* 0x000fea000383ffff */
.L_x_784:
[----:B------:R-:W-:Y:S01]  /*2e620*/  BSSY B0, `(.L_x_935) ;  /* 0x0000008000007945 */ /* 0x000fe20003800000 */
[----:B------:R-:W-:Y:S01]  /*2e630*/  IMAD.MOV.U32 R13, RZ, RZ, R19 ;  /* 0x000000ffff0d7224 */ /* 0x000fe200078e0013 */
[----:B------:R-:W-:Y:S01]  /*2e640*/  MOV R12, RZ ;  /* 0x000000ff000c7202 */ /* 0x000fe20000000f00 */
[----:B------:R-:W-:Y:S02]  /*2e650*/  IMAD.MOV.U32 R11, RZ, RZ, 0x181f ;  /* 0x0000181fff0b7424 */ /* 0x000fe400078e00ff */
[----:B------:R-:W-:-:S07]  /*2e660*/  IMAD.MOV.U32 R15, RZ, RZ, -0x1 ;  /* 0xffffffffff0f7424 */ /* 0x000fce00078e00ff */
[----:B0-----:R-:W-:Y:S05]  /*2e670*/  WARPSYNC.COLLECTIVE R15, `(.L_x_936) ;  /* 0x000000000f087348 */ /* 0x001fea0003c00000 */
[----:B------:R1:W2:Y:S02]  /*2e680*/  SHFL.IDX P6, R14, R13, R12, R11 ;  /* 0x0000000c0d0e7389 */ /* 0x0002a400000c000b */
[----:B012---:R-:W-:Y:S01]  /*2e690*/  ENDCOLLECTIVE ;  /* 0x000000000000791b */ /* 0x007fe20003800000 */
.L_x_936:
[----:B------:R-:W-:Y:S05]  /*2e6a0*/  BSYNC B0 ;  /* 0x0000000000007941 */ /* 0x000fea0003800000 */
.L_x_935:
[----:B------:R-:W-:Y:S01]  /*2e6b0*/  IMAD.MOV.U32 R13, RZ, RZ, R17 ;  /* 0x000000ffff0d7224 */ /* 0x000fe200078e0011 */
[----:B------:R-:W-:Y:S01]  /*2e6c0*/  MOV R11, 0x181f ;  /* 0x0000181f000b7802 */ /* 0x000fe20000000f00 */
[----:B------:R-:W-:Y:S01]  /*2e6d0*/  IMAD.MOV.U32 R12, RZ, RZ, RZ ;  /* 0x000000ffff0c7224 */ /* 0x000fe200078e00ff */
[----:B------:R-:W-:Y:S01]  /*2e6e0*/  MOV R3, R14 ;  /* 0x0000000e00037202 */ /* 0x000fe20000000f00 */
[----:B------:R-:W-:Y:S01]  /*2e6f0*/  IMAD.MOV.U32 R15, RZ, RZ, -0x1 ;  /* 0xffffffffff0f7424 */ /* 0x000fe200078e00ff */
[C---:B------:R-:W-:Y:S01]  /*2e700*/  LOP3.LUT R0, R34.reuse, 0x40, RZ, 0xfc, !PT ;  /* 0x0000004022007812 */ /* 0x040fe200078efcff */
[C---:B------:R-:W-:Y:S01]  /*2e710*/  IMAD.SHL.U32 R8, R34.reuse, 0x2, RZ ;  /* 0x0000000222087824 */ /* 0x040fe200078e00ff */
[----:B------:R-:W-:-:S07]  /*2e720*/  LOP3.LUT R6, R34, 0x80, RZ, 0xfc, !PT ;  /* 0x0000008022067812 */ /* 0x000fce00078efcff */
[----:B------:R-:W-:Y:S05]  /*2e730*/  WARPSYNC.COLLECTIVE R15, `(.L_x_937) ;  /* 0x000000000f087348 */ /* 0x000fea0003c00000 */
[----:B------:R0:W1:Y:S02]  /*2e740*/  SHFL.IDX P6, R14, R13, R12, R11 ;  /* 0x0000000c0d0e7389 */ /* 0x00006400000c000b */
[----:B01----:R-:W-:Y:S01]  /*2e750*/  ENDCOLLECTIVE ;  /* 0x000000000000791b */ /* 0x003fe20003800000 */
.L_x_937:
[----:B------:R-:W-:Y:S01]  /*2e760*/  ULDC UR4, c[0x0][0x2f4] ;  /* 0x0000bd0000047ab9 */ /* 0x000fe20000000800 */
[----:B------:R-:W-:Y:S01]  /*2e770*/  ULDC.64 UR6, c[0x0][0x208] ;  /* 0x0000820000067ab9 */ /* 0x000fe20000000a00 */
[----:B------:R-:W-:Y:S02]  /*2e780*/  ISETP.GE.AND P3, PT, R34, UR4, PT ;  /* 0x0000000422007c0c */ /* 0x000fe4000bf66270 */
[----:B------:R-:W-:Y:S01]  /*2e790*/  ISETP.GE.AND P2, PT, R0, UR4, PT ;  /* 0x0000000400007c0c */ /* 0x000fe2000bf46270 */
[----:B------:R-:W-:Y:S01]  /*2e7a0*/  IMAD R0, R7, 0x2, R16 ;  /* 0x0000000207007824 */ /* 0x000fe200078e0210 */
[----:B------:R-:W-:Y:S02]  /*2e7b0*/  ISETP.LT.OR P4, PT, R5, 0x1, P3 ;  /* 0x000000010500780c */ /* 0x000fe40001f81670 */
[----:B------:R-:W-:Y:S01]  /*2e7c0*/  ISETP.GE.AND P1, PT, R6, UR4, PT ;  /* 0x0000000406007c0c */ /* 0x000fe2000bf26270 */
[----:B------:R-:W-:Y:S01]  /*2e7d0*/  IMAD.MOV.U32 R13, RZ, RZ, R19 ;  /* 0x000000ffff0d7224 */ /* 0x000fe200078e0013 */
[----:B------:R-:W-:-:S02]  /*2e7e0*/  MOV R12, 0x1 ;  /* 0x00000001000c7802 */ /* 0x000fc40000000f00 */
[----:B------:R-:W-:-:S04]  /*2e7f0*/  IADD3 R2, P0, R14, R8, RZ ;  /* 0x000000080e027210 */ /* 0x000fc80007f1e0ff */
[----:B------:R-:W-:Y:S02]  /*2e800*/  IADD3.X R3, RZ, R3, RZ, P0, !PT ;  /* 0x00000003ff037210 */ /* 0x000fe400007fe4ff */
[----:B------:R-:W-:-:S03]  /*2e810*/  ISETP.LT.OR P0, PT, R5, 0x1, P2 ;  /* 0x000000010500780c */ /* 0x000fc60001701670 */
[----:B------:R-:W-:Y:S01]  /*2e820*/  @!PT LDS RZ, [RZ] ;  /* 0x00000000fffff984 */ /* 0x000fe20000000800 */
[----:B------:R-:W-:Y:S01]  /*2e830*/  @!PT LDS RZ, [RZ] ;  /* 0x00000000fffff984 */ /* 0x000fe20000000800 */
[----:B------:R-:W-:Y:S01]  /*2e840*/  @!PT LDS RZ, [RZ] ;  /* 0x00000000fffff984 */ /* 0x000fe20000000800 */
[----:B------:R0:W-:Y:S01]  /*2e850*/  LDGSTS.E.BYPASS.LTC128B.128 [R0+0x400], desc[UR6][R2.64], !P4 ;  /* 0x0040000002007fae */ /* 0x0001e2000e101d46 */
[----:B------:R-:W-:-:S09]  /*2e860*/  ISETP.LT.OR P4, PT, R5, 0x1, P1 ;  /* 0x000000010500780c */ /* 0x000fd20000f81670 */
[----:B------:R0:W-:Y:S01]  /*2e870*/  LDGSTS.E.BYPASS.LTC128B.128 [R0+0x2c00], desc[UR6][R2.64+0x80], !P0 ;  /* 0x02c0008002007fae */ /* 0x0001e2000c101d46 */
[----:B------:R-:W-:-:S03]  /*2e880*/  ISETP.GE.AND P0, PT, R37, UR4, PT ;  /* 0x0000000425007c0c */ /* 0x000fc6000bf06270 */
[----:B------:R0:W-:Y:S01]  /*2e890*/  LDGSTS.E.BYPASS.LTC128B.128 [R0+0x5400], desc[UR6][R2.64+0x100], !P4 ;  /* 0x0540010002007fae */ /* 0x0001e2000e101d46 */
[----:B------:R-:W-:-:S13]  /*2e8a0*/  ISETP.LT.OR P4, PT, R5, 0x1, P0 ;  /* 0x000000010500780c */ /* 0x000fda0000781670 */
[----:B------:R0:W-:Y:S02]  /*2e8b0*/  LDGSTS.E.BYPASS.LTC128B.128 [R0+0x7c00], desc[UR6][R2.64+0x180], !P4 ;  /* 0x07c0018002007fae */ /* 0x0001e4000e101d46 */
[----:B0-----:R-:W-:Y:S05]  /*2e8c0*/  WARPSYNC.COLLECTIVE R15, `(.L_x_938) ;  /* 0x000000000f087348 */ /* 0x001fea0003c00000 */
[----:B------:R1:W2:Y:S02]  /*2e8d0*/  SHFL.IDX P6, R14, R13, R12, R11 ;  /* 0x0000000c0d0e7389 */ /* 0x0002a400000c000b */
[----:B012---:R-:W-:Y:S01]  /*2e8e0*/  ENDCOLLECTIVE ;  /* 0x000000000000791b */ /* 0x007fe20003800000 */
.L_x_938:
[----:B------:R-:W-:Y:S02]  /*2e8f0*/  IMAD.MOV.U32 R13, RZ, RZ, R17 ;  /* 0x000000ffff0d7224 */ /* 0x000fe400078e0011 */
[----:B------:R-:W-:-:S07]  /*2e900*/  IMAD.MOV.U32 R3, RZ, RZ, R14 ;  /* 0x000000ffff037224 */ /* 0x000fce00078e000e */
[----:B------:R-:W-:Y:S05]  /*2e910*/  WARPSYNC.COLLECTIVE R15, `(.L_x_939) ;  /* 0x000000000f087348 */ /* 0x000fea0003c00000 */
[----:B------:R0:W1:Y:S02]  /*2e920*/  SHFL.IDX P6, R14, R13, R12, R11 ;  /* 0x0000000c0d0e7389 */ /* 0x00006400000c000b */
[----:B01----:R-:W-:Y:S01]  /*2e930*/  ENDCOLLECTIVE ;  /* 0x000000000000791b */ /* 0x003fe20003800000 */
.L_x_939:
        /* <DEDUP_REMOVED lines=19> */
.L_x_940:
[----:B------:R-:W-:Y:S01]  /*2ea70*/  IMAD.MOV.U32 R13, RZ, RZ, R17 ;  /* 0x000000ffff0d7224 */ /* 0x000fe200078e0011 */
[----:B------:R-:W-:-:S07]  /*2ea80*/  MOV R7, R14 ;  /* 0x0000000e00077202 */ /* 0x000fce0000000f00 */
[----:B------:R-:W-:Y:S05]  /*2ea90*/  WARPSYNC.COLLECTIVE R15, `(.L_x_941) ;  /* 0x000000000f087348 */ /* 0x000fea0003c00000 */
[----:B------:R0:W1:Y:S02]  /*2eaa0*/  SHFL.IDX P6, R14, R13, R12, R11 ;  /* 0x0000000c0d0e7389 */ /* 0x00006400000c000b */
[----:B01----:R-:W-:Y:S01]  /*2eab0*/  ENDCOLLECTIVE ;  /* 0x000000000000791b */ /* 0x003fe20003800000 */
.L_x_941:
        /* <DEDUP_REMOVED lines=19> */
.L_x_942:
[----:B------:R-:W-:Y:S01]  /*2ebf0*/  MOV R13, R17 ;  /* 0x00000011000d7202 */ /* 0x000fe20000000f00 */
[----:B------:R-:W-:-:S07]  /*2ec00*/  IMAD.MOV.U32 R3, RZ, RZ, R14 ;  /* 0x000000ffff037224 */ /* 0x000fce00078e000e */
[----:B------:R-:W-:Y:S05]  /*2ec10*/  WARPSYNC.COLLECTIVE R15, `(.L_x_943) ;  /* 0x000000000f087348 */ /* 0x000fea0003c00000 */
[----:B------:R0:W1:Y:S02]  /*2ec20*/  SHFL.IDX P6, R14, R13, R12, R11 ;  /* 0x0000000c0d0e7389 */ /* 0x00006400000c000b */
[----:B01----:R-:W-:Y:S01]  /*2ec30*/  ENDCOLLECTIVE ;  /* 0x000000000000791b */ /* 0x003fe20003800000 */
.L_x_943:
        /* <DEDUP_REMOVED lines=19> */
.L_x_944:
[----:B------:R-:W-:Y:S02]  /*2ed70*/  IMAD.MOV.U32 R13, RZ, RZ, R17 ;  /* 0x000000ffff0d7224 */ /* 0x000fe400078e0011 */
[----:B------:R-:W-:-:S07]  /*2ed80*/  IMAD.MOV.U32 R19, RZ, RZ, R14 ;  /* 0x000000ffff137224 */ /* 0x000fce00078e000e */
[----:B------:R-:W-:Y:S05]  /*2ed90*/  WARPSYNC.COLLECTIVE R15, `(.L_x_945) ;  /* 0x000000000f087348 */ /* 0x000fea0003c00000 */
[----:B------:R0:W1:Y:S02]  /*2eda0*/  SHFL.IDX P6, R14, R13, R12, R11 ;  /* 0x0000000c0d0e7389 */ /* 0x00006400000c000b */
[----:B01----:R-:W-:Y:S01]  /*2edb0*/  ENDCOLLECTIVE ;  /* 0x000000000000791b */ /* 0x003fe20003800000 */
.L_x_945:
[----:B------:R-:W-:Y:S05]  /*2edc0*/  BRA `(.L_x_946) ;  /* 0xffffffac00707947 */ /* 0x000fea000383ffff */
.L_x_789:
        /* <DEDUP_REMOVED lines=8> */
.L_x_948:
[----:B------:R-:W-:Y:S05]  /*2ee50*/  BSYNC B0 ;  /* 0x0000000000007941 */ /* 0x000fea0003800000 */
.L_x_947:
[----:B------:R-:W-:Y:S01]  /*2ee60*/  IMAD.MOV.U32 R13, RZ, RZ, R24 ;  /* 0x000000ffff0d7224 */ /* 0x000fe200078e0018 */
[----:B------:R-:W-:Y:S01]  /*2ee70*/  MOV R12, 0x1 ;  /* 0x00000001000c7802 */ /* 0x000fe20000000f00 */
[----:B------:R-:W-:Y:S02]  /*2ee80*/  IMAD.MOV.U32 R11, RZ, RZ, 0x1f ;  /* 0x0000001fff0b7424 */ /* 0x000fe400078e00ff */
[----:B------:R-:W-:Y:S02]  /*2ee90*/  IMAD.MOV.U32 R15, RZ, RZ, -0x1 ;  /* 0xffffffffff0f7424 */ /* 0x000fe400078e00ff */
[----:B------:R-:W-:Y:S02]  /*2eea0*/  IMAD.IADD R7, R27, 0x1, R9 ;  /* 0x000000011b077824 */ /* 0x000fe400078e0209 */
[----:B------:R-:W-:-:S07]  /*2eeb0*/  IMAD.MOV.U32 R0, RZ, RZ, R14 ;  /* 0x000000ffff007224 */ /* 0x000fce00078e000e */
[----:B------:R-:W-:Y:S05]  /*2eec0*/  WARPSYNC.COLLECTIVE R15, `(.L_x_949) ;  /* 0x000000000f087348 */ /* 0x000fea0003c00000 */
[----:B------:R0:W1:Y:S02]  /*2eed0*/  SHFL.IDX P6, R14, R13, R12, R11 ;  /* 0x0000000c0d0e7389 */ /* 0x00006400000c000b */
[----:B01----:R-:W-:Y:S01]  /*2eee0*/  ENDCOLLECTIVE ;  /* 0x000000000000791b */ /* 0x003fe20003800000 */
.L_x_949:
[----:B------:R-:W-:Y:S01]  /*2eef0*/  ULDC UR4, c[0x0][0xc3c] ;  /* 0x00030f0000047ab9 */ /* 0x000fe20000000800 */
[----:B------:R-:W-:Y:S01]  /*2ef00*/  ULDC.64 UR6, c[0x0][0x208] ;  /* 0x0000820000067ab9 */ /* 0x000fe20000000a00 */
[----:B------:R-:W-:-:S13]  /*2ef10*/  ISETP.GE.OR P1, PT, R7, UR4, !P0 ;  /* 0x0000000407007c0c */ /* 0x000fda000c726670 */
[----:B------:R-:W0:Y:S08]  /*2ef20*/  @!P1 LDC.64 R2, c[0x0][0xc80] ;  /* 0x00032000ff029b82 */ /* 0x000e300000000a00 */
[----:B------:R-:W1:Y:S01]  /*2ef30*/  @!P1 LDC.64 R4, c[0x0][0xc78] ;  /* 0x00031e00ff049b82 */ /* 0x000e620000000a00 */
[----:B------:R-:W-:Y:S02]  /*2ef40*/  MOV R11, RZ ;  /* 0x000000ff000b7202 */ /* 0x000fe40000000f00 */
[----:B------:R-:W-:Y:S01]  /*2ef50*/  MOV R8, R14 ;  /* 0x0000000e00087202 */ /* 0x000fe20000000f00 */
        /* <DEDUP_REMOVED lines=9> */
[----:B------:R-:W-:Y:S02]  /*2eff0*/  ISETP.GE.U32.AND P5, PT, R9, 0x10, PT ;  /* 0x000000100900780c */ /* 0x000fe40003fa6070 */
[----:B--2---:R-:W-:Y:S01]  /*2f000*/  @!P1 MOV R7, R6 ;  /* 0x0000000600079202 */ /* 0x004fe20000000f00 */
[----:B------:R-:W-:-:S02]  /*2f010*/  IMAD.MOV.U32 R6, RZ, RZ, RZ ;  /* 0x000000ffff067224 */ /* 0x000fc400078e00ff */
[----:B---3--:R-:W-:Y:S01]  /*2f020*/  @!P1 IMAD.MOV.U32 R4, RZ, RZ, R5 ;  /* 0x000000ffff049224 */ /* 0x008fe200078e0005 */
[----:B------:R-:W-:-:S03]  /*2f030*/  ISETP.NE.AND P1, PT, R9, RZ, PT ;  /* 0x000000ff0900720c */ /* 0x000fc60003f25270 */
[----:B------:R-:W-:-:S10]  /*2f040*/  IMAD R13, R4, R7, RZ ;  /* 0x00000007040d7224 */ /* 0x000fd400078e02ff */
[----:B------:R-:W-:Y:S05]  /*2f050*/  WARPSYNC.COLLECTIVE R15, `(.L_x_950) ;  /* 0x000000000f087348 */ /* 0x000fea0003c00000 */
[----:B------:R0:W1:Y:S02]  /*2f060*/  SHFL.UP P6, R14, R13, R12, R11 ;  /* 0x0400000c0d0e7389 */ /* 0x00006400000c000b */
[----:B01----:R-:W-:Y:S01]  /*2f070*/  ENDCOLLECTIVE ;  /* 0x000000000000791b */ /* 0x003fe20003800000 */
.L_x_950:
[----:B------:R-:W-:Y:S02]  /*2f080*/  MOV R12, 0x2 ;  /* 0x00000002000c7802 */ /* 0x000fe40000000f00 */
[----:B------:R-:W-:-:S05]  /*2f090*/  SEL R14, R14, RZ, P1 ;  /* 0x000000ff0e0e7207 */ /* 0x000fca0000800000 */
[----:B------:R-:W-:-:S04]  /*2f0a0*/  IMAD.IADD R5, R13, 0x1, R14 ;  /* 0x000000010d057824 */ /* 0x000fc800078e020e */
[----:B------:R-:W-:-:S07]  /*2f0b0*/  IMAD.MOV.U32 R13, RZ, RZ, R5 ;  /* 0x000000ffff0d7224 */ /* 0x000fce00078e0005 */
[----:B------:R-:W-:Y:S05]  /*2f0c0*/  WARPSYNC.COLLECTIVE R15, `(.L_x_951) ;  /* 0x000000000f087348 */ /* 0x000fea0003c00000 */
[----:B------:R0:W1:Y:S02]  /*2f0d0*/  SHFL.UP P6, R14, R13, R12, R11 ;  /* 0x0400000c0d0e7389 */ /* 0x00006400000c000b */
[----:B01----:R-:W-:Y:S01]  /*2f0e0*/  ENDCOLLECTIVE ;  /* 0x000000000000791b */ /* 0x003fe20003800000 */
.L_x_951:
[----:B------:R-:W-:Y:S02]  /*2f0f0*/  MOV R12, 0x4 ;  /* 0x00000004000c7802 */ /* 0x000fe40000000f00 */
[----:B------:R-:W-:-:S05]  /*2f100*/  SEL R2, R14, RZ, P2 ;  /* 0x000000ff0e027207 */ /* 0x000fca0001000000 */
[----:B------:R-:W-:-:S04]  /*2f110*/  IMAD.IADD R2, R5, 0x1, R2 ;  /* 0x0000000105027824 */ /* 0x000fc800078e0202 */
[----:B------:R-:W-:-:S07]  /*2f120*/  IMAD.MOV.U32 R13, RZ, RZ, R2 ;  /* 0x000000ffff0d7224 */ /* 0x000fce00078e0002 */
[----:B------:R-:W-:Y:S05]  /*2f130*/  WARPSYNC.COLLECTIVE R15, `(.L_x_952) ;  /* 0x000000000f087348 */ /* 0x000fea0003c00000 */
[----:B------:R0:W1:Y:S02]  /*2f140*/  SHFL.UP P6, R14, R13, R12, R11 ;  /* 0x0400000c0d0e7389 */ /* 0x00006400000c000b */
[----:B01----:R-:W-:Y:S01]  /*2f150*/  ENDCOLLECTIVE ;  /* 0x000000000000791b */ /* 0x003fe20003800000 */
.L_x_952:
[----:B------:R-:W-:Y:S02]  /*2f160*/  MOV R12, 0x8 ;  /* 0x00000008000c7802 */ /* 0x000fe40000000f00 */
[----:B------:R-:W-:-:S05]  /*2f170*/  SEL R3, R14, RZ, P3 ;  /* 0x000000ff0e037207 */ /* 0x000fca0001800000 */
[----:B------:R-:W-:-:S04]  /*2f180*/  IMAD.IADD R3, R2, 0x1, R3 ;  /* 0x0000000102037824 */ /* 0x000fc800078e0203 */
[----:B------:R-:W-:-:S07]  /*2f190*/  IMAD.MOV.U32 R13, RZ, RZ, R3 ;  /* 0x000000ffff0d7224 */ /* 0x000fce00078e0003 */
[----:B------:R-:W-:Y:S05]  /*2f1a0*/  WARPSYNC.COLLECTIVE R15, `(.L_x_953) ;  /* 0x000000000f087348 */ /* 0x000fea0003c00000 */
[----:B------:R0:W1:Y:S02]  /*2f1b0*/  SHFL.UP P6, R14, R13, R12, R11 ;  /* 0x0400000c0d0e7389 */ /* 0x00006400000c000b */
[----:B01----:R-:W-:Y:S01]  /*2f1c0*/  ENDCOLLECTIVE ;  /* 0x000000000000791b */ /* 0x003fe20003800000 */
.L_x_953:
[----:B------:R-:W-:Y:S02]  /*2f1d0*/  MOV R12, 0x10 ;  /* 0x00000010000c7802 */ /* 0x000fe40000000f00 */
[----:B------:R-:W-:-:S05]  /*2f1e0*/  SEL R14, R14, RZ, P4 ;  /* 0x000000ff0e0e7207 */ /* 0x000fca0002000000 */
[----:B------:R-:W-:-:S04]  /*2f1f0*/  IMAD.IADD R5, R3, 0x1, R14 ;  /* 0x0000000103057824 */ /* 0x000fc800078e020e */
[----:B------:R-:W-:-:S07]  /*2f200*/  IMAD.MOV.U32 R13, RZ, RZ, R5 ;  /* 0x000000ffff0d7224 */ /* 0x000fce00078e0005 */
[----:B------:R-:W-:Y:S05]  /*2f210*/  WARPSYNC.COLLECTIVE R15, `(.L_x_954) ;  /* 0x000000000f087348 */ /* 0x000fea0003c00000 */
[----:B------:R0:W1:Y:S02]  /*2f220*/  SHFL.UP P6, R14, R13, R12, R11 ;  /* 0x0400000c0d0e7389 */ /* 0x00006400000c000b */
[----:B01----:R-:W-:Y:S01]  /*2f230*/  ENDCOLLECTIVE ;  /* 0x000000000000791b */ /* 0x003fe20003800000 */
.L_x_954:
[----:B------:R-:W-:Y:S01]  /*2f240*/  MOV R12, 0x1f ;  /* 0x0000001f000c7802 */ /* 0x000fe20000000f00 */
[----:B------:R-:W-:Y:S01]  /*2f250*/  IMAD.MOV.U32 R11, RZ, RZ, 0x1f ;  /* 0x0000001fff0b7424 */ /* 0x000fe200078e00ff */
[----:B------:R-:W-:-:S05]  /*2f260*/  SEL R2, R14, RZ, P5 ;  /* 0x000000ff0e027207 */ /* 0x000fca0002800000 */
[----:B------:R-:W-:-:S04]  /*2f270*/  IMAD.IADD R2, R5, 0x1, R2 ;  /* 0x0000000105027824 */ /* 0x000fc800078e0202 */
[----:B------:R-:W-:-:S07]  /*2f280*/  IMAD.MOV.U32 R13, RZ, RZ, R2 ;  /* 0x000000ffff0d7224 */ /* 0x000fce00078e0002 */
[----:B------:R-:W-:Y:S05]  /*2f290*/  WARPSYNC.COLLECTIVE R15, `(.L_x_955) ;  /* 0x000000000f087348 */ /* 0x000fea0003c00000 */
[----:B------:R0:W1:Y:S02]  /*2f2a0*/  SHFL.IDX P6, R14, R13, R12, R11 ;  /* 0x0000000c0d0e7389 */ /* 0x00006400000c000b */
[----:B01----:R-:W-:Y:S01]  /*2f2b0*/  ENDCOLLECTIVE ;  /* 0x000000000000791b */ /* 0x003fe20003800000 */
.L_x_955:
[----:B------:R-:W-:Y:S05]  /*2f2c0*/  BRA `(.L_x_956) ;  /* 0xffffffac00947947 */ /* 0x000fea000383ffff */
.L_x_792:
[----:B------:R-:W-:Y:S01]  /*2f2d0*/  BSSY B0, `(.L_x_957) ;  /* 0x0000007000007945 */ /* 0x000fe20003800000 */
[----:B------:R-:W-:Y:S01]  /*2f2e0*/  MOV R12, 0x1 ;  /* 0x00000001000c7802 */ /* 0x000fe20000000f00 */
[----:B------:R-:W-:Y:S02]  /*2f2f0*/  IMAD.MOV.U32 R11, RZ, RZ, RZ ;  /* 0x000000ffff0b7224 */ /* 0x000fe400078e00ff */
[----:B------:R-:W-:-:S07]  /*2f300*/  IMAD.MOV.U32 R15, RZ, RZ, -0x1 ;  /* 0xffffffffff0f7424 */ /* 0x000fce00078e00ff */
[----:B------:R-:W-:Y:S05]  /*2f310*/  WARPSYNC.COLLECTIVE R15, `(.L_x_958) ;  /* 0x000000000f087348 */ /* 0x000fea0003c00000 */
[----:B------:R0:W1:Y:S02]  /*2f320*/  SHFL.UP P6, R14, R13, R12, R11 ;  /* 0x0400000c0d0e7389 */ /* 0x00006400000c000b */
[----:B01----:R-:W-:Y:S01]  /*2f330*/  ENDCOLLECTIVE ;  /* 0x000000000000791b */ /* 0x003fe20003800000 */
.L_x_958:
[----:B------:R-:W-:Y:S05]  /*2f340*/  BSYNC B0 ;  /* 0x0000000000007941 */ /* 0x000fea0003800000 */
.L_x_957:
[----:B------:R-:W-:Y:S01]  /*2f350*/  SEL R14, R14, RZ, P1 ;  /* 0x000000ff0e0e7207 */ /* 0x000fe20000800000 */
[----:B------:R-:W-:Y:S01]  /*2f360*/  IMAD.MOV.U32 R12, RZ, RZ, 0x2 ;  /* 0x00000002ff0c7424 */ /* 0x000fe200078e00ff */
[----:B------:R-:W-:Y:S01]  /*2f370*/  MOV R15, 0xffffffff ;  /* 0xffffffff000f7802 */ /* 0x000fe20000000f00 */
[----:B------:R-:W-:Y:S01]  /*2f380*/  IMAD.MOV.U32 R11, RZ, RZ, RZ ;  /* 0x000000ffff0b7224 */ /* 0x000fe200078e00ff */
[----:B------:R-:W-:-:S07]  /*2f390*/  IADD3 R13, R13, R14, RZ ;  /* 0x0000000e0d0d7210 */ /* 0x000fce0007ffe0ff */
[----:B------:R-:W-:Y:S05]  /*2f3a0*/  WARPSYNC.COLLECTIVE R15, `(.L_x_959) ;  /* 0x000000000f087348 */ /* 0x000fea0003c00000 */
[----:B------:R0:W1:Y:S02]  /*2f3b0*/  SHFL.UP P6, R14, R13, R12, R11 ;  /* 0x0400000c0d0e7389 */ /* 0x00006400000c000b */
[----:B01----:R-:W-:Y:S01]  /*2f3c0*/  ENDCOLLECTIVE ;  /* 0x000000000000791b */ /* 0x003fe20003800000 */
.L_x_959:
[----:B------:R-:W-:Y:S02]  /*2f3d0*/  MOV R12, 0x4 ;  /* 0x00000004000c7802 */ /* 0x000fe40000000f00 */
[----:B------:R-:W-:-:S05]  /*2f3e0*/  SEL R2, R14, RZ, P2 ;  /* 0x000000ff0e027207 */ /* 0x000fca0001000000 */
[----:B------:R-:W-:-:S04]  /*2f3f0*/  IMAD.IADD R2, R13, 0x1, R2 ;  /* 0x000000010d027824 */ /* 0x000fc800078e0202 */
[----:B------:R-:W-:-:S07]  /*2f400*/  IMAD.MOV.U32 R13, RZ, RZ, R2 ;  /* 0x000000ffff0d7224 */ /* 0x000fce00078e0002 */
[----:B------:R-:W-:Y:S05]  /*2f410*/  WARPSYNC.COLLECTIVE R15, `(.L_x_960) ;  /* 0x000000000f087348 */ /* 0x000fea0003c00000 */
[----:B------:R0:W1:Y:S02]  /*2f420*/  SHFL.UP P6, R14, R13, R12, R11 ;  /* 0x0400000c0d0e7389 */ /* 0x00006400000c000b */
[----:B01----:R-:W-:Y:S01]  /*2f430*/  ENDCOLLECTIVE ;  /* 0x000000000000791b */ /* 0x003fe20003800000 */
.L_x_960:
[----:B------:R-:W-:Y:S02]  /*2f440*/  MOV R12, 0x8 ;  /* 0x00000008000c7802 */ /* 0x000fe40000000f00 */
[----:B------:R-:W-:-:S05]  /*2f450*/  SEL R3, R14, RZ, P3 ;  /* 0x000000ff0e037207 */ /* 0x000fca0001800000 */
[----:B------:R-:W-:-:S04]  /*2f460*/  IMAD.IADD R3, R2, 0x1, R3 ;  /* 0x0000000102037824 */ /* 0x000fc800078e0203 */
[----:B------:R-:W-:-:S07]  /*2f470*/  IMAD.MOV.U32 R13, RZ, RZ, R3 ;  /* 0x000000ffff0d7224 */ /* 0x000fce00078e0003 */
[----:B------:R-:W-:Y:S05]  /*2f480*/  WARPSYNC.COLLECTIVE R15, `(.L_x_961) ;  /* 0x000000000f087348 */ /* 0x000fea0003c00000 */
[----:B------:R0:W1:Y:S02]  /*2f490*/  SHFL.UP P6, R14, R13, R12, R11 ;  /* 0x0400000c0d0e7389 */ /* 0x00006400000c000b */
[----:B01----:R-:W-:Y:S01]  /*2f4a0*/  ENDCOLLECTIVE ;  /* 0x000000000000791b */ /* 0x003fe20003800000 */
.L_x_961:
[----:B------:R-:W-:Y:S02]  /*2f4b0*/  MOV R12, 0x10 ;  /* 0x00000010000c7802 */ /* 0x000fe40000000f00 */
[----:B------:R-:W-:-:S05]  /*2f4c0*/  SEL R14, R14, RZ, P4 ;  /* 0x000000ff0e0e7207 */ /* 0x000fca0002000000 */
[----:B------:R-:W-:-:S04]  /*2f4d0*/  IMAD.IADD R5, R3, 0x1, R14 ;  /* 0x0000000103057824 */ /* 0x000fc800078e020e */
[----:B------:R-:W-:-:S07]  /*2f4e0*/  IMAD.MOV.U32 R13, RZ, RZ, R5 ;  /* 0x000000ffff0d7224 */ /* 0x000fce00078e0005 */
[----:B------:R-:W-:Y:S05]  /*2f4f0*/  WARPSYNC.COLLECTIVE R15, `(.L_x_962) ;  /* 0x000000000f087348 */ /* 0x000fea0003c00000 */
[----:B------:R0:W1:Y:S02]  /*2f500*/  SHFL.UP P6, R14, R13, R12, R11 ;  /* 0x0400000c0d0e7389 */ /* 0x00006400000c000b */
[----:B01----:R-:W-:Y:S01]  /*2f510*/  ENDCOLLECTIVE ;  /* 0x000000000000791b */ /* 0x003fe20003800000 */
.L_x_962:
        /* <DEDUP_REMOVED lines=8> */
.L_x_963:
[----:B------:R-:W-:Y:S05]  /*2f5a0*/  BRA `(.L_x_964) ;  /* 0xffffffac00847947 */ /* 0x000fea000383ffff */
.L_x_794:
[----:B------:R-:W-:Y:S01]  /*2f5b0*/  BSSY B0, `(.L_x_965) ;  /* 0x0000006000007945 */ /* 0x000fe20003800000 */
[----:B------:R-:W-:Y:S01]  /*2f5c0*/  PLOP3.LUT P6, PT, P6, PT, PT, 0x8, 0x0 ;  /* 0x000000000000781c */ /* 0x000fe200037ce170 */
[----:B------:R-:W-:-:S12]  /*2f5d0*/  IMAD.MOV.U32 R15, RZ, RZ, -0x1 ;  /* 0xffffffffff0f7424 */ /* 0x000fd800078e00ff */
[----:B0-----:R-:W-:Y:S05]  /*2f5e0*/  WARPSYNC.COLLECTIVE R15, `(.L_x_966) ;  /* 0x000000000f087348 */ /* 0x001fea0003c00000 */
[----:B------:R-:W-:Y:S01]  /*2f5f0*/  VOTE.ANY R14, PT, P6 ;  /* 0x00000000000e7806 */ /* 0x000fe200030e0100 */
[----:B0-----:R-:W-:Y:S06]  /*2f600*/  ENDCOLLECTIVE ;  /* 0x000000000000791b */ /* 0x001fec0003800000 */
.L_x_966:
[----:B------:R-:W-:Y:S05]  /*2f610*/  BSYNC B0 ;  /* 0x0000000000007941 */ /* 0x000fea0003800000 */
.L_x_965:
[----:B------:R-:W-:Y:S01]  /*2f620*/  MOV R3, R14 ;  /* 0x0000000e00037202 */ /* 0x000fe20000000f00 */
[----:B------:R-:W-:Y:S01]  /*2f630*/  IMAD.MOV.U32 R13, RZ, RZ, R7 ;  /* 0x000000ffff0d7224 */ /* 0x000fe200078e0007 */
[----:B------:R-:W-:Y:S01]  /*2f640*/  MOV R11, 0x1f ;  /* 0x0000001f000b7802 */ /* 0x000fe20000000f00 */
[----:B------:R-:W-:Y:S01]  /*2f650*/  IMAD.MOV.U32 R15, RZ, RZ, -0x1 ;  /* 0xffffffffff0f7424 */ /* 0x000fe200078e00ff */
[----:B------:R-:W0:Y:S02]  /*2f660*/  POPC R8, R3 ;  /* 0x0000000300087309 */ /* 0x000e240000000000 */
[----:B0-----:R-:W-:-:S07]  /*2f670*/  IMAD.MOV.U32 R12, RZ, RZ, R8 ;  /* 0x000000ffff0c7224 */ /* 0x001fce00078e0008 */
[----:B------:R-:W-:Y:S05]  /*2f680*/  WARPSYNC.COLLECTIVE R15, `(.L_x_967) ;  /* 0x000000000f087348 */ /* 0x000fea0003c00000 */
[----:B------:R0:W1:Y:S02]  /*2f690*/  SHFL.IDX P6, R14, R13, R12, R11 ;  /* 0x0000000c0d0e7389 */ /* 0x00006400000c000b */
[----:B01----:R-:W-:Y:S01]  /*2f6a0*/  ENDCOLLECTIVE ;  /* 0x000000000000791b */ /* 0x003fe20003800000 */
.L_x_967:
[----:B------:R-:W-:Y:S01]  /*2f6b0*/  MOV R13, R4 ;  /* 0x00000004000d7202 */ /* 0x000fe20000000f00 */
[----:B------:R-:W-:-:S07]  /*2f6c0*/  IMAD.MOV.U32 R7, RZ, RZ, R14 ;  /* 0x000000ffff077224 */ /* 0x000fce00078e000e */
[----:B------:R-:W-:Y:S05]  /*2f6d0*/  WARPSYNC.COLLECTIVE R15, `(.L_x_968) ;  /* 0x000000000f087348 */ /* 0x000fea0003c00000 */
[----:B------:R0:W1:Y:S02]  /*2f6e0*/  SHFL.IDX P6, R14, R13, R12, R11 ;  /* 0x0000000c0d0e7389 */ /* 0x00006400000c000b */
[----:B01----:R-:W-:Y:S01]  /*2f6f0*/  ENDCOLLECTIVE ;  /* 0x000000000000791b */ /* 0x003fe20003800000 */
.L_x_968:
[----:B------:R-:W-:Y:S01]  /*2f700*/  IMAD.MOV.U32 R4, RZ, RZ, R14 ;  /* 0x000000ffff047224 */ /* 0x000fe200078e000e */
[----:B------:R-:W-:Y:S06]  /*2f710*/  BRA `(.L_x_969) ;  /* 0xffffffac00647947 */ /* 0x000fec000383ffff */
.L_x_796:
[----:B------:R-:W-:Y:S01]  /*2f720*/  BSSY B0, `(.L_x_970) ;  /* 0x0000007000007945 */ /* 0x000fe20003800000 */
[----:B------:R-:W-:Y:S01]  /*2f730*/  IMAD.MOV.U32 R13, RZ, RZ, R2 ;  /* 0x000000ffff0d7224 */ /* 0x000fe200078e0002 */
[----:B------:R-:W-:Y:S01]  /*2f740*/  MOV R11, 0x1f ;  /* 0x0000001f000b7802 */ /* 0x000fe20000000f00 */
[----:B------:R-:W-:-:S07]  /*2f750*/  IMAD.MOV.U32 R15, RZ, RZ, -0x1 ;  /* 0xffffffffff0f7424 */ /* 0x000fce00078e00ff */
[----:B0123--:R-:W-:Y:S05]  /*2f760*/  WARPSYNC.COLLECTIVE R15, `(.L_x_971) ;  /* 0x000000000f087348 */ /* 0x00ffea0003c00000 */
[----:B------:R4:W0:Y:S02]  /*2f770*/  SHFL.IDX P6, R14, R13, R12, R11 ;  /* 0x0000000c0d0e7389 */ /* 0x00082400000c000b */
[----:B01234-:R-:W-:Y:S01]  /*2f780*/  ENDCOLLECTIVE ;  /* 0x000000000000791b */ /* 0x01ffe20003800000 */
.L_x_971:
[----:B------:R-:W-:Y:S05]  /*2f790*/  BSYNC B0 ;  /* 0x0000000000007941 */ /* 0x000fea0003800000 */
.L_x_970:
[----:B------:R-:W-:Y:S01]  /*2f7a0*/  IMAD.MOV.U32 R6, RZ, RZ, R14 ;  /* 0x000000ffff067224 */ /* 0x000fe200078e000e */
[----:B------:R-:W-:Y:S06]  /*2f7b0*/  BRA `(.L_x_795) ;  /* 0xffffffac00547947 */ /* 0x000fec000383ffff */
.L_x_800:
[----:B-1----:R1:W3:Y:S02]  /*2f7c0*/  SYNCS.PHASECHK.TRANS64.TRYWAIT P0, [R5+URZ+0x38820], R0 ;  /* 0x03882000050075a7 */ /* 0x0022e4000800017f */
[----:B---3--:R-:W-:Y:S05]  /*2f7d0*/  @!P0 NANOSLEEP.SYNCS 0x989680 ;  /* 0x009896800000895d */ /* 0x008fea0003900000 */
[----:B------:R-:W3:Y:S02]  /*2f7e0*/  @!P0 SYNCS.PHASECHK.TRANS64 P0, [R5+URZ+0x38820], R0 ;  /* 0x03882000050085a7 */ /* 0x000ee4000800007f */
[----:B---3--:R-:W-:Y:S05]  /*2f7f0*/  @!P0 BRA `(.L_x_800) ;  /* 0xfffffffc00f08947 */ /* 0x008fea000383ffff */
[----:B------:R-:W-:Y:S05]  /*2f800*/  BRA `(.L_x_972) ;  /* 0xffffffb000ac7947 */ /* 0x000fea000383ffff */
.L_x_801:
[----:B------:R-:W3:Y:S01]  /*2f810*/  S2R R2, SR_TID.X ;  /* 0x0000000000027919 */ /* 0x000ee20000002100 */
[----:B------:R-:W-:Y:S01]  /*2f820*/  BSSY B0, `(.L_x_973) ;  /* 0x000000a000007945 */ /* 0x000fe20003800000 */
[----:B------:R-:W-:Y:S01]  /*2f830*/  IMAD.MOV.U32 R12, RZ, RZ, RZ ;  /* 0x000000ffff0c7224 */ /* 0x000fe200078e00ff */
[----:B------:R-:W-:Y:S01]  /*2f840*/  MOV R15, 0xffffffff ;  /* 0xffffffff000f7802 */ /* 0x000fe20000000f00 */
[----:B------:R-:W-:Y:S01]  /*2f850*/  IMAD.MOV.U32 R11, RZ, RZ, 0x1f ;  /* 0x0000001fff0b7424 */ /* 0x000fe200078e00ff */
[----:B---3--:R-:W-:-:S04]  /*2f860*/  SHF.R.U32.HI R2, RZ, 0x5, R2 ;  /* 0x00000005ff027819 */ /* 0x008fc80000011602 */
[----:B------:R-:W-:-:S04]  /*2f870*/  LOP3.LUT R2, R2, 0x3, RZ, 0xc0, !PT ;  /* 0x0000000302027812 */ /* 0x000fc800078ec0ff */
[----:B------:R-:W-:-:S07]  /*2f880*/  MOV R13, R2 ;  /* 0x00000002000d7202 */ /* 0x000fce0000000f00 */
[----:B012---:R-:W-:Y:S05]  /*2f890*/  WARPSYNC.COLLECTIVE R15, `(.L_x_974) ;  /* 0x000000000f087348 */ /* 0x007fea0003c00000 */
[----:B------:R3:W4:Y:S02]  /*2f8a0*/  SHFL.IDX P6, R14, R13, R12, R11 ;  /* 0x0000000c0d0e7389 */ /* 0x00072400000c000b */
[----:B01234-:R-:W-:Y:S01]  /*2f8b0*/  ENDCOLLECTIVE ;  /* 0x000000000000791b */ /* 0x01ffe20003800000 */
.L_x_974:
[----:B------:R-:W-:Y:S05]  /*2f8c0*/  BSYNC B0 ;  /* 0x0000000000007941 */ /* 0x000fea0003800000 */
.L_x_973:
[----:B------:R-:W-:Y:S05]  /*2f8d0*/  BRA `(.L_x_975) ;  /* 0xffffffb000947947 */ /* 0x000fea000383ffff */
.L_x_802:
[----:B------:R-:W-:Y:S01]  /*2f8e0*/  BSSY B0, `(.L_x_976) ;  /* 0x0000006000007945 */ /* 0x000fe20003800000 */
[----:B------:R-:W-:-:S07]  /*2f8f0*/  IMAD.MOV.U32 R15, RZ, RZ, -0x1 ;  /* 0xffffffffff0f7424 */ /* 0x000fce00078e00ff */
[----:B012---:R-:W-:Y:S05]  /*2f900*/  WARPSYNC.COLLECTIVE R15, `(.L_x_977) ;  /* 0x000000000f0c7348 */ /* 0x007fea0003c00000 */
[----:B------:R-:W-:Y:S02]  /*2f910*/  ELECT P6, UR62, PT ;  /* 0x00000000003e782f */ /* 0x000fe400038c0000 */
[----:B------:R-:W-:Y:S01]  /*2f920*/  MOV R14, UR62 ;  /* 0x0000003e000e7c02 */ /* 0x000fe20008000f00 */
[----:B012---:R-:W-:Y:S10]  /*2f930*/  ENDCOLLECTIVE ;  /* 0x000000000000791b */ /* 0x007ff40003800000 */
.L_x_977:
[----:B------:R-:W-:Y:S05]  /*2f940*/  BSYNC B0 ;  /* 0x0000000000007941 */ /* 0x000fea0003800000 */
.L_x_976:
[----:B------:R-:W-:Y:S05]  /*2f950*/  BRA `(.L_x_978) ;  /* 0xffffffb000887947 */ /* 0x000fea000383ffff */
.L_x_804:
[----:B-1----:R1:W3:Y:S02]  /*2f960*/  SYNCS.PHASECHK.TRANS64.TRYWAIT P1, [R3+URZ+0x38840], R2 ;  /* 0x03884002030075a7 */ /* 0x0022e4000802017f */
[----:B---3--:R-:W-:Y:S05]  /*2f970*/  @!P1 NANOSLEEP.SYNCS 0x989680 ;  /* 0x009896800000995d */ /* 0x008fea0003900000 */
[----:B------:R-:W3:Y:S02]  /*2f980*/  @!P1 SYNCS.PHASECHK.TRANS64 P1, [R3+URZ+0x38840], R2 ;  /* 0x03884002030095a7 */ /* 0x000ee4000802007f */
[----:B---3--:R-:W-:Y:S05]  /*2f990*/  @!P1 BRA `(.L_x_804) ;  /* 0xfffffffc00f09947 */ /* 0x008fea000383ffff */
[----:B------:R-:W-:Y:S05]  /*2f9a0*/  BRA `(.L_x_979) ;  /* 0xffffffb000a87947 */ /* 0x000fea000383ffff */
.L_x_806:
[----:B---3--:R3:W4:Y:S02]  /*2f9b0*/  SYNCS.PHASECHK.TRANS64.TRYWAIT P1, [R23+URZ+0x38840], R0 ;  /* 0x03884000170075a7 */ /* 0x008724000802017f */
[----:B----4-:R-:W-:Y:S05]  /*2f9c0*/  @!P1 NANOSLEEP.SYNCS 0x989680 ;  /* 0x009896800000995d */ /* 0x010fea0003900000 */
[----:B------:R-:W4:Y:S02]  /*2f9d0*/  @!P1 SYNCS.PHASECHK.TRANS64 P1, [R23+URZ+0x38840], R0 ;  /* 0x03884000170095a7 */ /* 0x000f24000802007f */
[----:B----4-:R-:W-:Y:S05]  /*2f9e0*/  @!P1 BRA `(.L_x_806) ;  /* 0xfffffffc00f09947 */ /* 0x010fea000383ffff */
[----:B------:R-:W-:Y:S05]  /*2f9f0*/  BRA `(.L_x_980) ;  /* 0xffffffb000b47947 */ /* 0x000fea000383ffff */
.L_x_808:
[----:B----4-:R4:W0:Y:S02]  /*2fa00*/  SYNCS.PHASECHK.TRANS64.TRYWAIT P1, [R3+URZ+0x38860], R2 ;  /* 0x03886002030075a7 */ /* 0x010824000802017f */
[----:B0-----:R-:W-:Y:S05]  /*2fa10*/  @!P1 NANOSLEEP.SYNCS 0x989680 ;  /* 0x009896800000995d */ /* 0x001fea0003900000 */
[----:B------:R-:W0:Y:S02]  /*2fa20*/  @!P1 SYNCS.PHASECHK.TRANS64 P1, [R3+URZ+0x38860], R2 ;  /* 0x03886002030095a7 */ /* 0x000e24000802007f */
[----:B0-----:R-:W-:Y:S05]  /*2fa30*/  @!P1 BRA `(.L_x_808) ;  /* 0xfffffffc00f09947 */ /* 0x001fea000383ffff */
[----:B------:R-:W-:Y:S05]  /*2fa40*/  BRA `(.L_x_981) ;  /* 0xffffffb000b07947 */ /* 0x000fea000383ffff */
.L_x_982:
        /* <DEDUP_REMOVED lines=11> */
.L_x_15972:


//--------------------- .text._ZN7cutlass13device_kernelIN5flash11enable_sm90INS1_16FlashAttnFwdSm90INS1_25CollectiveMainloopFwdSm90ILi2EN4cute5tupleIJNS5_1CILi1EEES8_S8_EEENS6_IJNS7_ILi128EEENS7_ILi64EEENS7_ILi256EEEEEELi256ENS_6half_tEfNS_4arch4Sm90ELb0ELb1ELb1ELb0ELb1ELb0ELb0ELb1ELb1ELb1ELb1ELb0EEENS1_21CollectiveEpilogueFwdINS6_IJSA_SC_SB_EEES9_SE_SG_Li256ELb0ELb1ELb1ELb0EEENS1_19SingleTileSchedulerILb0ELb1ELb1ELi128EEEEEEEEEvNT_6ParamsE --------------------------
	.section	.text._ZN7cutlass13device_kernelIN5flash11enable_sm90INS1_16FlashAttnFwdSm90INS1_25CollectiveMainloopFwdSm90ILi2EN4cute5tupleIJNS5_1CILi1EEES8_S8_EEENS6_IJNS7_ILi128EEENS7_ILi64EEENS7_ILi256EEEEEELi256ENS_6half_tEfNS_4arch4Sm90ELb0ELb1ELb1ELb0ELb1ELb0ELb0ELb1ELb1ELb1ELb1ELb0EEENS1_21CollectiveEpilogueFwdINS6_IJSA_SC_SB_EEES9_SE_SG_Li256ELb0ELb1ELb1ELb0EEENS1_19SingleTileSchedulerILb0ELb1ELb1ELi128EEEEEEEEEvNT_6ParamsE,"ax",@progbits
	.align	128
.text._ZN7cutlass13device_kernelIN5flash11enable_sm90INS1_16FlashAttnFwdSm90INS1_25CollectiveMainloopFwdSm90ILi2EN4cute5tupleIJNS5_1CILi1EEES8_S8_EEENS6_IJNS7_ILi128EEENS7_ILi64EEENS7_ILi256EEEEEELi256ENS_6half_tEfNS_4arch4Sm90ELb0ELb1ELb1ELb0ELb1ELb0ELb0ELb1ELb1ELb1ELb1ELb0EEENS1_21CollectiveEpilogueFwdINS6_IJSA_SC_SB_EEES9_SE_SG_Li256ELb0ELb1ELb1ELb0EEENS1_19SingleTileSchedulerILb0ELb1ELb1ELi128EEEEEEEEEvNT_6ParamsE:
        .type           _ZN7cutlass13device_kernelIN5flash11enable_sm90INS1_16FlashAttnFwdSm90INS1_25CollectiveMainloopFwdSm90ILi2EN4cute5tupleIJNS5_1CILi1EEES8_S8_EEENS6_IJNS7_ILi128EEENS7_ILi64EEENS7_ILi256EEEEEELi256ENS_6half_tEfNS_4arch4Sm90ELb0ELb1ELb1ELb0ELb1ELb0ELb0ELb1ELb1ELb1ELb1ELb0EEENS1_21CollectiveEpilogueFwdINS6_IJSA_SC_SB_EEES9_SE_SG_Li256ELb0ELb1ELb1ELb0EEENS1_19SingleTileSchedulerILb0ELb1ELb1ELi128EEEEEEEEEvNT_6ParamsE,@function
        .size           _ZN7cutlass13device_kernelIN5flash11enable_sm90INS1_16FlashAttnFwdSm90INS1_25CollectiveMainloopFwdSm90ILi2EN4cute5tupleIJNS5_1CILi1EEES8_S8_EEENS6_IJNS7_ILi128EEENS7_ILi64EEENS7_ILi256EEEEEELi256ENS_6half_tEfNS_4arch4Sm90ELb0ELb1ELb1ELb0ELb1ELb0ELb0ELb1ELb1ELb1ELb1ELb0EEENS1_21CollectiveEpilogueFwdINS6_IJSA_SC_SB_EEES9_SE_SG_Li256ELb0ELb1ELb1ELb0EEENS1_19SingleTileSchedulerILb0ELb1ELb1ELi128EEEEEEEEEvNT_6ParamsE,(.L_x_15973 - _ZN7cutlass13device_kernelIN5flash11enable_sm90INS1_16FlashAttnFwdSm90INS1_25CollectiveMainloopFwdSm90ILi2EN4cute5tupleIJNS5_1CILi1EEES8_S8_EEENS6_IJNS7_ILi128EEENS7_ILi64EEENS7_ILi256EEEEEELi256ENS_6half_tEfNS_4arch4Sm90ELb0ELb1ELb1ELb0ELb1ELb0ELb0ELb1ELb1ELb1ELb1ELb0EEENS1_21CollectiveEpilogueFwdINS6_IJSA_SC_SB_EEES9_SE_SG_Li256ELb0ELb1ELb1ELb0EEENS1_19SingleTileSchedulerILb0ELb1ELb1ELi128EEEEEEEEEvNT_6ParamsE)
        .other          _ZN7cutlass13device_kernelIN5flash11enable_sm90INS1_16FlashAttnFwdSm90INS1_25CollectiveMainloopFwdSm90ILi2EN4cute5tupleIJNS5_1CILi1EEES8_S8_EEENS6_IJNS7_ILi128EEENS7_ILi64EEENS7_ILi256EEEEEELi256ENS_6half_tEfNS_4arch4Sm90ELb0ELb1ELb1ELb0ELb1ELb0ELb0ELb1ELb1ELb1ELb1ELb0EEENS1_21CollectiveEpilogueFwdINS6_IJSA_SC_SB_EEES9_SE_SG_Li256ELb0ELb1ELb1ELb0EEENS1_19SingleTileSchedulerILb0ELb1ELb1ELi128EEEEEEEEEvNT_6ParamsE,@"STO_CUDA_ENTRY STV_DEFAULT"
_ZN7cutlass13device_kernelIN5flash11enable_sm90INS1_16FlashAttnFwdSm90INS1_25CollectiveMainloopFwdSm90ILi2EN4cute5tupleIJNS5_1CILi1EEES8_S8_EEENS6_IJNS7_ILi128EEENS7_ILi64EEENS7_ILi256EEEEEELi256ENS_6half_tEfNS_4arch4Sm90ELb0ELb1ELb1ELb0ELb1ELb0ELb0ELb1ELb1ELb1ELb1ELb0EEENS1_21CollectiveEpilogueFwdINS6_IJSA_SC_SB_EEES9_SE_SG_Li256ELb0ELb1ELb1ELb0EEENS1_19SingleTileSchedulerILb0ELb1ELb1ELi128EEEEEEEEEvNT_6ParamsE:
        /* <DEDUP_REMOVED lines=45> */
.L_x_983:
        /* <DEDUP_REMOVED lines=22> */
.L_x_984:
        /* <DEDUP_REMOVED lines=18> */
.L_x_985:
        /* <DEDUP_REMOVED lines=22> */
.L_x_986:
        /* <DEDUP_REMOVED lines=23> */
.L_x_987:
[----:B------:R-:W-:Y:S01]  /*0820*/  UISETP.NE.AND UP0, UPT, UR9, URZ, UPT ;  /* 0x0000003f0900728c */ /* 0x000fe2000bf05270 */
[----:B------:R-:W-:Y:S01]  /*0830*/  NOP ;  /* 0x0000000000007918 */ /* 0x000fe20000000000 */
[----:B0-----:R-:W-:Y:S01]  /*0840*/  UMOV UR4, 0x1 ;  /* 0x0000000100047882 */ /* 0x001fe20000000000 */
[----:B------:R-:W-:Y:S01]  /*0850*/  ULDC.64 UR60, c[0x0][0x208] ;  /* 0x00008200003c7ab9 */ /* 0x000fe20000000a00 */
[----:B------:R-:W-:Y:S01]  /*0860*/  USEL UR4, UR4, 0x2, !UP0 ;  /* 0x0000000204047887 */ /* 0x000fe2000c000000 */
[----:B------:R-:W-:Y:S01]  /*0870*/  BSSY B6, `(.L_x_988) ;  /* 0x000138e000067945 */ /* 0x000fe20003800000 */
[----:B-1234-:R-:W-:Y:S01]  /*0880*/  BAR.SYNC.DEFER_BLOCKING 0x0 ;  /* 0x0000000000007b1d */ /* 0x01efe20000010000 */
[----:B------:R-:W-:-:S03]  /*0890*/  PLOP3.LUT P0, PT, PT, PT, UP0, 0x80, 0x0 ;  /* 0x000000000000781c */ /* 0x000fc60003f0f008 */
[----:B------:R-:W-:-:S05]  /*08a0*/  IMAD.U32 R2, RZ, RZ, UR4 ;  /* 0x00000004ff027e24 */ /* 0x000fca000f8e00ff */
[----:B------:R0:W-:Y:S05]  /*08b0*/  STL [R1+0x4], R2 ;  /* 0x0000040201007387 */ /* 0x0001ea0000100800 */
[----:B------:R-:W-:Y:S05]  /*08c0*/  @!P0 BRA `(.L_x_989) ;  /* 0x000000f800908947 */ /* 0x000fea0003800000 */
.L_x_990:
        /* <DEDUP_REMOVED lines=14> */
[----:B------:R-:W-:Y:S01]  /*09b0*/  IMAD.U32 R0, RZ, RZ, UR10 ;  /* 0x0000000aff007e24 */ /* 0x000fe2000f8e00ff */
[----:B--2---:R-:W-:Y:S01]  /*09c0*/  ISETP.LE.AND P0, PT, RZ, UR8, PT ;  /* 0x00000008ff007c0c */ /* 0x004fe2000bf03270 */
[----:B------:R-:W-:-:S03]  /*09d0*/  UIADD3 UR4, -UR10, URZ, URZ ;  /* 0x0000003f0a047290 */ /* 0x000fc6000fffe13f */
[----:B------:R1:W-:Y:S01]  /*09e0*/  STL [R1], R0 ;  /* 0x0000000001007387 */ /* 0x0003e20000100800 */
[----:B------:R-:W-:-:S08]  /*09f0*/  UIMAD UR6, UR7, UR4, UR6 ;  /* 0x00000004070672a4 */ /* 0x000fd0000f8e0206 */
[----:B------:R-:W-:Y:S05]  /*0a00*/  @!P0 BRA `(.L_x_991) ;  /* 0x0000013400d08947 */ /* 0x000fea0003800000 */
[----:B0-----:R-:W0:Y:S01]  /*0a10*/  LDC.64 R2, c[0x0][0x418] ;  /* 0x00010600ff027b82 */ /* 0x001e220000000a00 */
[----:B------:R-:W-:Y:S01]  /*0a20*/  ULDC UR4, c[0x0][0x448] ;  /* 0x0001120000047ab9 */ /* 0x000fe20000000800 */
[----:B------:R-:W-:Y:S01]  /*0a30*/  VIADD R19, R26, 0xffffff80 ;  /* 0xffffff801a137836 */ /* 0x000fe20000000000 */
[----:B------:R-:W-:-:S04]  /*0a40*/  UISETP.NE.AND UP0, UPT, UR4, 0x1, UPT ;  /* 0x000000010400788c */ /* 0x000fc8000bf05270 */
[----:B------:R-:W-:Y:S01]  /*0a50*/  UP2UR UR4, UPR, URZ, 0x1 ;  /* 0x000000013f047883 */ /* 0x000fe20008000000 */
[----:B------:R-:W1:Y:S05]  /*0a60*/  LDC R18, c[0x0][0x288] ;  /* 0x0000a200ff127b82 */ /* 0x000e6a0000000800 */
[----:B------:R-:W-:Y:S01]  /*0a70*/  MOV R23, UR4 ;  /* 0x0000000400177c02 */ /* 0x000fe20008000f00 */
[----:B------:R-:W-:Y:S01]  /*0a80*/  @UP0 ULDC UR9, c[0x0][0x44c] ;  /* 0x0001130000090ab9 */ /* 0x000fe20000000800 */
[----:B------:R-:W-:Y:S01]  /*0a90*/  @UP0 ULDC UR11, c[0x0][0x450] ;  /* 0x00011400000b0ab9 */ /* 0x000fe20000000800 */
[----:B------:R-:W2:Y:S01]  /*0aa0*/  LDC R17, c[0x0][0x424] ;  /* 0x00010900ff117b82 */ /* 0x000ea20000000800 */
[----:B------:R-:W-:-:S07]  /*0ab0*/  ULDC.64 UR4, c[0x0][0x9e0] ;  /* 0x0002780000047ab9 */ /* 0x000fce0000000a00 */
[----:B------:R-:W3:Y:S01]  /*0ac0*/  S2UR UR38, SR_CTAID.X ;  /* 0x00000000002679c3 */ /* 0x000ee20000002500 */
[----:B0-----:R-:W-:-:S04]  /*0ad0*/  ISETP.NE.U32.AND P0, PT, R2, RZ, PT ;  /* 0x000000ff0200720c */ /* 0x001fc80003f05070 */
[----:B------:R-:W-:-:S03]  /*0ae0*/  ISETP.NE.AND.EX P0, PT, R3, RZ, PT, P0 ;  /* 0x000000ff0300720c */ /* 0x000fc60003f05300 */
[----:B------:R-:W0:Y:S01]  /*0af0*/  LDC R4, c[0x0][0x2f0] ;  /* 0x0000bc00ff047b82 */ /* 0x000e220000000800 */
[----:B-1----:R-:W-:Y:S02]  /*0b00*/  IADD3 R0, -R18, 0x1, RZ ;  /* 0x0000000112007810 */ /* 0x002fe40007ffe1ff */
[----:B--2---:R-:W-:Y:S01]  /*0b10*/  SEL R17, R17, 0x1, P0 ;  /* 0x0000000111117807 */ /* 0x004fe20000000000 */
[----:B---3--:R-:W-:-:S04]  /*0b20*/  USHF.L.U32 UR38, UR38, 0x7, URZ ;  /* 0x0000000726267899 */ /* 0x008fc8000800063f */
[----:B------:R-:W-:Y:S02]  /*0b30*/  @UP0 UIADD3 UR8, UR38, 0x7f, URZ ;  /* 0x0000007f26080890 */ /* 0x000fe4000fffe03f */
[----:B------:R-:W-:Y:S01]  /*0b40*/  UIADD3 UR7, UR38, 0x7f, URZ ;  /* 0x0000007f26077890 */ /* 0x000fe2000fffe03f */
[----:B0-----:R-:W-:Y:S01]  /*0b50*/  IMAD R0, R17, R4, R0 ;  /* 0x0000000411007224 */ /* 0x001fe200078e0200 */
[----:B------:R-:W-:-:S04]  /*0b60*/  UIMAD.WIDE.U32 UR8, UR8, UR9, URZ ;  /* 0x00000009080872a5 */ /* 0x000fc8000f8e003f */
[----:B------:R-:W-:Y:S01]  /*0b70*/  R2UR UR10, R0 ;  /* 0x00000000000a72ca */ /* 0x000fe200000e0000 */
[----:B------:R-:W-:Y:S02]  /*0b80*/  @UP0 USHF.R.U32.HI UR7, URZ, UR11, UR9 ;  /* 0x0000000b3f070299 */ /* 0x000fe40008011609 */
[----:B------:R-:W-:-:S04]  /*0b90*/  UISETP.GE.AND UP0, UPT, UR5, 0x1, UPT ;  /* 0x000000010500788c */ /* 0x000fc8000bf06270 */
[----:B------:R-:W-:Y:S02]  /*0ba0*/  UP2UR UR8, UPR, URZ, 0x1 ;  /* 0x000000013f087883 */ /* 0x000fe40008000000 */
[----:B------:R-:W-:-:S04]  /*0bb0*/  PLOP3.LUT P0, PT, PT, PT, UP0, 0x40, 0x0 ;  /* 0x000000000000781c */ /* 0x000fc80003f0e808 */
[----:B------:R-:W-:Y:S01]  /*0bc0*/  UIADD3 UR7, UR10, UR7, URZ ;  /* 0x000000070a077290 */ /* 0x000fe2000fffe03f */
[----:B------:R-:W-:-:S03]  /*0bd0*/  IMAD.U32 R22, RZ, RZ, UR8 ;  /* 0x00000008ff167e24 */ /* 0x000fc6000f8e00ff */
[----:B------:R-:W-:-:S06]  /*0be0*/  UIADD3 UR4, UR7, UR4, URZ ;  /* 0x0000000407047290 */ /* 0x000fcc000fffe03f */
[----:B------:R-:W-:Y:S01]  /*0bf0*/  IMAD.U32 R0, RZ, RZ, UR4 ;  /* 0x00000004ff007e24 */ /* 0x000fe2000f8e00ff */
[----:B------:R-:W-:Y:S06]  /*0c00*/  @P0 BRA `(.L_x_992) ;  /* 0x0000000000400947 */ /* 0x000fec0003800000 */
[----:B------:R-:W-:Y:S01]  /*0c10*/  ISETP.LT.AND P0, PT, RZ, UR7, PT ;  /* 0x00000007ff007c0c */ /* 0x000fe2000bf01270 */
[----:B------:R-:W-:-:S12]  /*0c20*/  UIADD3 UR4, UR7, -0x1, URZ ;  /* 0xffffffff07047890 */ /* 0x000fd8000fffe03f */
[----:B------:R-:W-:Y:S05]  /*0c30*/  @P0 BRA `(.L_x_993) ;  /* 0x00000000001c0947 */ /* 0x000fea0003800000 */
[----:B------:R-:W-:Y:S02]  /*0c40*/  UISETP.NE.AND UP0, UPT, UR5, 0x1, UPT ;  /* 0x000000010500788c */ /* 0x000fe4000bf05270 */
[----:B------:R-:W-:-:S09]  /*0c50*/  UIADD3 UR4, -UR7, URZ, URZ ;  /* 0x0000003f07047290 */ /* 0x000fd2000fffe13f */
[----:B------:R-:W-:Y:S02]  /*0c60*/  @UP0 ULDC.64 UR10, c[0x0][0x9e8] ;  /* 0x00027a00000a0ab9 */ /* 0x000fe40000000a00 */
[----:B------:R-:W-:-:S04]  /*0c70*/  UIMAD.WIDE.U32 UR8, UR4, UR10, URZ ;  /* 0x0000000a040872a5 */ /* 0x000fc8000f8e003f */
[----:B------:R-:W-:-:S04]  /*0c80*/  @UP0 USHF.R.U32.HI UR4, URZ, UR11, UR9 ;  /* 0x0000000b3f040299 */ /* 0x000fc80008011609 */
[----:B------:R-:W-:Y:S01]  /*0c90*/  ULOP3.LUT UR4, URZ, UR4, URZ, 0x33, !UPT ;  /* 0x000000043f047292 */ /* 0x000fe2000f8e333f */
[----:B------:R-:W-:Y:S11]  /*0ca0*/  BRA `(.L_x_994) ;  /* 0x0000000000107947 */ /* 0x000ff60003800000 */
.L_x_993:
[----:B------:R-:W-:-:S11]  /*0cb0*/  UISETP.NE.AND UP0, UPT, UR5, 0x1, UPT ;  /* 0x000000010500788c */ /* 0x000fd6000bf05270 */
[----:B------:R-:W-:Y:S02]  /*0cc0*/  @UP0 ULDC.64 UR10, c[0x0][0x9e8] ;  /* 0x00027a00000a0ab9 */ /* 0x000fe40000000a00 */
[----:B------:R-:W-:-:S04]  /*0cd0*/  UIMAD.WIDE.U32 UR8, UR4, UR10, URZ ;  /* 0x0000000a040872a5 */ /* 0x000fc8000f8e003f */
[----:B------:R-:W-:-:S12]  /*0ce0*/  @UP0 USHF.R.U32.HI UR4, URZ, UR11, UR9 ;  /* 0x0000000b3f040299 */ /* 0x000fd80008011609 */
.L_x_994:
[----:B------:R-:W-:-:S06]  /*0cf0*/  UIMAD UR4, UR4, UR5, UR5 ;  /* 0x00000005040472a4 */ /* 0x000fcc000f8e0205 */
[----:B------:R-:W-:-:S07]  /*0d00*/  VIMNMX R0, R0, UR4, PT ;  /* 0x0000000400007c48 */ /* 0x000fce000bfe0100 */
.L_x_992:
[----:B------:R-:W-:Y:S01]  /*0d10*/  R2UR UR4, R23 ;  /* 0x00000000170472ca */ /* 0x000fe200000e0000 */
[CC--:B------:R-:W-:Y:S01]  /*0d20*/  IMAD R18, R17.reuse, R4.reuse, -R18 ;  /* 0x0000000411127224 */ /* 0x0c0fe200078e0a12 */
[----:B------:R-:W-:Y:S01]  /*0d30*/  IADD3 R2, R0, 0x3f, RZ ;  /* 0x0000003f00027810 */ /* 0x000fe20007ffe0ff */
[----:B------:R-:W-:-:S03]  /*0d40*/  IMAD R0, R17, R4, 0x3f ;  /* 0x0000003f11007424 */ /* 0x000fc600078e0204 */
[----:B------:R-:W-:Y:S02]  /*0d50*/  R2UR UR7, R18 ;  /* 0x00000000120772ca */ /* 0x000fe400000e0000 */
[----:B------:R-:W-:Y:S02]  /*0d60*/  SHF.R.S32.HI R5, RZ, 0x1f, R2 ;  /* 0x0000001fff057819 */ /* 0x000fe40000011402 */
[----:B------:R-:W-:Y:S02]  /*0d70*/  SHF.R.S32.HI R3, RZ, 0x1f, R0 ;  /* 0x0000001fff037819 */ /* 0x000fe40000011400 */
[----:B------:R-:W-:Y:S01]  /*0d80*/  LEA.HI R5, R5, R2, RZ, 0x6 ;  /* 0x0000000205057211 */ /* 0x000fe200078f30ff */
[----:B------:R-:W-:Y:S01]  /*0d90*/  UISETP.NE.AND UP0, UPT, UR4, URZ, UPT ;  /* 0x0000003f0400728c */ /* 0x000fe2000bf05270 */
[----:B------:R-:W-:Y:S02]  /*0da0*/  LEA.HI R3, R3, R0, RZ, 0x6 ;  /* 0x0000000003037211 */ /* 0x000fe400078f30ff */
[----:B------:R-:W-:Y:S01]  /*0db0*/  UMOV UR4, UR38 ;  /* 0x0000002600047c82 */ /* 0x000fe20008000000 */
[----:B------:R-:W-:-:S02]  /*0dc0*/  SHF.R.S32.HI R0, RZ, 0x6, R5 ;  /* 0x00000006ff007819 */ /* 0x000fc40000011405 */
[----:B------:R-:W-:-:S04]  /*0dd0*/  SHF.R.S32.HI R3, RZ, 0x6, R3 ;  /* 0x00000006ff037819 */ /* 0x000fc80000011403 */
[----:B------:R-:W-:Y:S01]  /*0de0*/  VIMNMX R203, R3, R0, PT ;  /* 0x0000000003cb7248 */ /* 0x000fe20003fe0100 */
[----:B------:R-:W-:Y:S01]  /*0df0*/  @UP0 ULDC UR8, c[0x0][0x44c] ;  /* 0x0001130000080ab9 */ /* 0x000fe20000000800 */
[----:B------:R-:W-:Y:S01]  /*0e00*/  @UP0 ULDC UR10, c[0x0][0x450] ;  /* 0x00011400000a0ab9 */ /* 0x000fe20000000800 */
[----:B------:R-:W-:-:S04]  /*0e10*/  UIMAD.WIDE.U32 UR8, UR38, UR8, URZ ;  /* 0x00000008260872a5 */ /* 0x000fc8000f8e003f */
[----:B------:R-:W-:Y:S02]  /*0e20*/  @UP0 USHF.R.U32.HI UR4, URZ, UR10, UR9 ;  /* 0x0000000a3f040299 */ /* 0x000fe40008011609 */
[----:B------:R-:W-:Y:S02]  /*0e30*/  UISETP.GE.AND UP0, UPT, UR5, 0x1, UPT ;  /* 0x000000010500788c */ /* 0x000fe4000bf06270 */
[----:B------:R-:W-:-:S03]  /*0e40*/  UIADD3 UR4, UR7, UR4, URZ ;  /* 0x0000000407047290 */ /* 0x000fc6000fffe03f */
[----:B------:R-:W-:Y:S01]  /*0e50*/  ULDC UR7, c[0x0][0x9dc] ;  /* 0x0002770000077ab9 */ /* 0x000fe20000000800 */
[----:B------:R-:W-:Y:S01]  /*0e60*/  PLOP3.LUT P0, PT, PT, PT, UP0, 0x40, 0x0 ;  /* 0x000000000000781c */ /* 0x000fe20003f0e808 */
[----:B------:R-:W-:-:S12]  /*0e70*/  UIADD3 UR7, UR4, -UR7, URZ ;  /* 0x8000000704077290 */ /* 0x000fd8000fffe03f */
[----:B------:R-:W-:Y:S05]  /*0e80*/  @P0 BRA `(.L_x_995) ;  /* 0x0000000000440947 */ /* 0x000fea0003800000 */
[----:B------:R-:W-:-:S06]  /*0e90*/  UISETP.GT.AND UP0, UPT, UR4, -0x1, UPT ;  /* 0xffffffff0400788c */ /* 0x000fcc000bf04270 */
[----:B------:R-:W-:-:S13]  /*0ea0*/  PLOP3.LUT P0, PT, PT, PT, UP0, 0x80, 0x0 ;  /* 0x000000000000781c */ /* 0x000fda0003f0f008 */
[----:B------:R-:W-:Y:S05]  /*0eb0*/  @P0 BRA `(.L_x_996) ;  /* 0x00000000001c0947 */ /* 0x000fea0003800000 */
[----:B------:R-:W-:Y:S02]  /*0ec0*/  UISETP.NE.AND UP0, UPT, UR5, 0x1, UPT ;  /* 0x000000010500788c */ /* 0x000fe4000bf05270 */
[----:B------:R-:W-:-:S09]  /*0ed0*/  ULOP3.LUT UR4, URZ, UR4, URZ, 0x33, !UPT ;  /* 0x000000043f047292 */ /* 0x000fd2000f8e333f */
[----:B------:R-:W-:Y:S02]  /*0ee0*/  @UP0 ULDC.64 UR10, c[0x0][0x9e8] ;  /* 0x00027a00000a0ab9 */ /* 0x000fe40000000a00 */
[----:B------:R-:W-:-:S04]  /*0ef0*/  UIMAD.WIDE.U32 UR8, UR4, UR10, URZ ;  /* 0x0000000a040872a5 */ /* 0x000fc8000f8e003f */
[----:B------:R-:W-:-:S04]  /*0f00*/  @UP0 USHF.R.U32.HI UR4, URZ, UR11, UR9 ;  /* 0x0000000b3f040299 */ /* 0x000fc80008011609 */
[----:B------:R-:W-:Y:S01]  /*0f10*/  ULOP3.LUT UR4, URZ, UR4, URZ, 0x33, !UPT ;  /* 0x000000043f047292 */ /* 0x000fe2000f8e333f */
[----:B------:R-:W-:Y:S11]  /*0f20*/  BRA `(.L_x_997) ;  /* 0x0000000000107947 */ /* 0x000ff60003800000 */
.L_x_996:
[----:B------:R-:W-:-:S11]  /*0f30*/  UISETP.NE.AND UP0, UPT, UR5, 0x1, UPT ;  /* 0x000000010500788c */ /* 0x000fd6000bf05270 */
[----:B------:R-:W-:Y:S02]  /*0f40*/  @UP0 ULDC.64 UR10, c[0x0][0x9e8] ;  /* 0x00027a00000a0ab9 */ /* 0x000fe40000000a00 */
[----:B------:R-:W-:-:S04]  /*0f50*/  UIMAD.WIDE.U32 UR8, UR4, UR10, URZ ;  /* 0x0000000a040872a5 */ /* 0x000fc8000f8e003f */
[----:B------:R-:W-:-:S12]  /*0f60*/  @UP0 USHF.R.U32.HI UR4, URZ, UR11, UR9 ;  /* 0x0000000b3f040299 */ /* 0x000fd80008011609 */
.L_x_997:
[----:B------:R-:W-:-:S04]  /*0f70*/  UIMAD UR4, UR4, UR5, URZ ;  /* 0x00000005040472a4 */ /* 0x000fc8000f8e023f */
[----:B------:R-:W-:-:S04]  /*0f80*/  UISETP.LT.AND UP0, UPT, UR7, UR4, UPT ;  /* 0x000000040700728c */ /* 0x000fc8000bf01270 */
[----:B------:R-:W-:-:S12]  /*0f90*/  USEL UR7, UR7, UR4, !UP0 ;  /* 0x0000000407077287 */ /* 0x000fd8000c000000 */
.L_x_995:
[----:B------:R-:W-:Y:S02]  /*0fa0*/  USHF.R.S32.HI UR4, URZ, 0x1f, UR7 ;  /* 0x0000001f3f047899 */ /* 0x000fe40008011407 */
[----:B------:R-:W-:Y:S02]  /*0fb0*/  USHF.R.U32.HI UR11, URZ, 0x10, UR6 ;  /* 0x000000103f0b7899 */ /* 0x000fe40008011606 */
[----:B------:R-:W-:Y:S02]  /*0fc0*/  ULEA.HI UR4, UR4, UR7, URZ, 0x6 ;  /* 0x0000000704047291 */ /* 0x000fe4000f8f303f */
[----:B------:R-:W-:Y:S02]  /*0fd0*/  ULOP3.LUT UR7, UR6, 0xffff, URZ, 0xc0, !UPT ;  /* 0x0000ffff06077892 */ /* 0x000fe4000f8ec03f */
[----:B------:R-:W-:-:S04]  /*0fe0*/  USHF.R.S32.HI UR4, URZ, 0x6, UR4 ;  /* 0x000000063f047899 */ /* 0x000fc80008011404 */
[----:B------:R-:W-:-:S04]  /*0ff0*/  UISETP.LT.AND UP0, UPT, URZ, UR4, UPT ;  /* 0x000000043f00728c */ /* 0x000fc8000bf01270 */
[----:B------:R-:W-:Y:S02]  /*1000*/  USEL UR10, URZ, UR4, !UP0 ;  /* 0x000000043f0a7287 */ /* 0x000fe4000c000000 */
[----:B------:R-:W-:Y:S01]  /*1010*/  UISETP.NE.AND UP0, UPT, UR11, URZ, UPT ;  /* 0x0000003f0b00728c */ /* 0x000fe2000bf05270 */
[----:B------:R-:W-:-:S03]  /*1020*/  UMOV UR4, URZ ;  /* 0x0000003f00047c82 */ /* 0x000fc60008000000 */
[----:B------:R-:W-:-:S07]  /*1030*/  ISETP.GT.AND P0, PT, R203, UR10, PT ;  /* 0x0000000acb007c0c */ /* 0x000fce000bf04270 */
[----:B------:R-:W-:-:S06]  /*1040*/  @!UP0 ULDC UR11, c[0x0][0x9f0] ;  /* 0x00027c00000b8ab9 */ /* 0x000fcc0000000800 */
[----:B------:R-:W-:Y:S05]  /*1050*/  @!P0 BRA `(.L_x_998) ;  /* 0x00000000008c8947 */ /* 0x000fea0003800000 */
[----:B------:R-:W-:Y:S01]  /*1060*/  IMAD.U32 R4, RZ, RZ, UR11 ;  /* 0x0000000bff047e24 */ /* 0x000fe2000f8e00ff */
[----:B------:R-:W-:-:S04]  /*1070*/  UMOV UR4, URZ ;  /* 0x0000003f00047c82 */ /* 0x000fc80008000000 */
[----:B------:R-:W-:-:S04]  /*1080*/  IABS R0, R4 ;  /* 0x0000000400007213 */ /* 0x000fc80000000000 */
[----:B------:R-:W-:Y:S02]  /*1090*/  R2UR UR12, R0 ;  /* 0x00000000000c72ca */ /* 0x000fe400000e0000 */
[----:B------:R-:W-:Y:S02]  /*10a0*/  IADD3 R0, R4, -0x1, R203 ;  /* 0xffffffff04007810 */ /* 0x000fe40007ffe0cb */
[----:B------:R-:W-:Y:S02]  /*10b0*/  IABS R4, R4 ;  /* 0x0000000400047213 */ /* 0x000fe40000000000 */
[----:B------:R-:W-:Y:S02]  /*10c0*/  R2UR UR6, R0 ;  /* 0x00000000000672ca */ /* 0x000fe400000e0000 */
[----:B------:R-:W-:-:S05]  /*10d0*/  IADD3 R4, RZ, -R4, RZ ;  /* 0x80000004ff047210 */ /* 0x000fca0007ffe0ff */
[----:B------:R-:W0:Y:S06]  /*10e0*/  I2F.RP R2, UR12 ;  /* 0x0000000c00027d06 */ /* 0x000e2c0008209400 */
[----:B------:R-:W-:-:S06]  /*10f0*/  UIADD3 UR6, -UR10, UR6, URZ ;  /* 0x000000060a067290 */ /* 0x000fcc000fffe13f */
[----:B------:R-:W-:Y:S01]  /*1100*/  IMAD.U32 R0, RZ, RZ, UR6 ;  /* 0x00000006ff007e24 */ /* 0x000fe2000f8e00ff */
[----:B------:R-:W-:Y:S01]  /*1110*/  ULOP3.LUT UR6, UR6, UR11, URZ, 0x3c, !UPT ;  /* 0x0000000b06067292 */ /* 0x000fe2000f8e3c3f */
[----:B0-----:R-:W0:Y:S03]  /*1120*/  MUFU.RCP R2, R2 ;  /* 0x0000000200027308 */ /* 0x001e260000001000 */
[----:B------:R-:W-:-:S04]  /*1130*/  IABS R0, R0 ;  /* 0x0000000000007213 */ /* 0x000fc80000000000 */
[----:B------:R-:W-:Y:S01]  /*1140*/  R2UR UR9, R0 ;  /* 0x00000000000972ca */ /* 0x000fe200000e0000 */
[----:B------:R-:W-:Y:S02]  /*1150*/  IMAD.MOV.U32 R0, RZ, RZ, R4 ;  /* 0x000000ffff007224 */ /* 0x000fe400078e0004 */
[----:B0-----:R-:W-:-:S06]  /*1160*/  VIADD R3, R2, 0xffffffe ;  /* 0x0ffffffe02037836 */ /* 0x001fcc0000000000 */
        /* <DEDUP_REMOVED lines=18> */
.L_x_998:
[----:B------:R-:W-:Y:S02]  /*1290*/  UIMAD UR5, UR7, UR4, UR10 ;  /* 0x00000004070572a4 */ /* 0x000fe4000f8e020a */
[----:B------:R-:W-:Y:S01]  /*12a0*/  IMAD.U32 R0, RZ, RZ, UR4 ;  /* 0x00000004ff007e24 */ /* 0x000fe2000f8e00ff */
[----:B------:R-:W-:Y:S01]  /*12b0*/  PLOP3.LUT P0, PT, PT, PT, PT, 0x80, 0x0 ;  /* 0x000000000000781c */ /* 0x000fe20003f0f070 */
[----:B------:R-:W-:Y:S01]  /*12c0*/  IMAD.MOV.U32 R2, RZ, RZ, RZ ;  /* 0x000000ffff027224 */ /* 0x000fe200078e00ff */
[----:B------:R-:W-:Y:S02]  /*12d0*/  CS2R R150, SRZ ;  /* 0x0000000000967805 */ /* 0x000fe4000001ff00 */
[----:B------:R-:W-:Y:S02]  /*12e0*/  CS2R R148, SRZ ;  /* 0x0000000000947805 */ /* 0x000fe4000001ff00 */
[----:B------:R-:W-:Y:S01]  /*12f0*/  VIADDMNMX R203, R0, UR5, R203, PT ;  /* 0x0000000500cb7c46 */ /* 0x000fe2000b8001cb */
[----:B------:R-:W-:Y:S01]  /*1300*/  IMAD.MOV.U32 R0, RZ, RZ, RZ ;  /* 0x000000ffff007224 */ /* 0x000fe200078e00ff */
[----:B------:R-:W-:-:S02]  /*1310*/  MOV R200, UR5 ;  /* 0x0000000500c87c02 */ /* 0x000fc40008000f00 */
[----:B------:R-:W-:Y:S02]  /*1320*/  CS2R R146, SRZ ;  /* 0x0000000000927805 */ /* 0x000fe4000001ff00 */
[----:B------:R-:W-:Y:S02]  /*1330*/  ISETP.GT.AND P1, PT, R203, UR5, PT ;  /* 0x00000005cb007c0c */ /* 0x000fe4000bf24270 */
        /* <DEDUP_REMOVED lines=66> */
[----:B------:R-:W-:-:S05]  /*1760*/  SHF.R.S32.HI R58, RZ, 0x7, R57 ;  /* 0x00000007ff3a7819 */ /* 0x000fca0000011439 */
        /* <DEDUP_REMOVED lines=19> */
[----:B------:R-:W-:Y:S01]  /*18a0*/  MOV R5, UR5 ;  /* 0x0000000500057c02 */ /* 0x000fe20008000f00 */
[----:B------:R-:W-:Y:S01]  /*18b0*/  ULDC.64 UR4, c[0x4][0x140] ;  /* 0x0100500000047ab9 */ /* 0x000fe20000000a00 */
[----:B------:R-:W-:Y:S01]  /*18c0*/  IMAD.U32 R10, RZ, RZ, UR6 ;  /* 0x00000006ff0a7e24 */ /* 0x000fe2000f8e00ff */
[----:B------:R-:W-:Y:S01]  /*18d0*/  MOV R11, UR7 ;  /* 0x00000007000b7c02 */ /* 0x000fe20008000f00 */
[----:B------:R-:W-:Y:S02]  /*18e0*/  IMAD.U32 R6, RZ, RZ, UR4 ;  /* 0x00000004ff067e24 */ /* 0x000fe4000f8e00ff */
[----:B------:R-:W-:-:S02]  /*18f0*/  IMAD.U32 R7, RZ, RZ, UR5 ;  /* 0x00000005ff077e24 */ /* 0x000fc4000f8e00ff */
[----:B------:R-:W-:Y:S02]  /*1900*/  IMAD.MOV.U32 R8, RZ, RZ, 0x70 ;  /* 0x00000070ff087424 */ /* 0x000fe400078e00ff */
[----:B------:R-:W-:Y:S02]  /*1910*/  IMAD.MOV.U32 R12, RZ, RZ, 0x1 ;  /* 0x00000001ff0c7424 */ /* 0x000fe400078e00ff */
[----:B0-----:R-:W-:-:S07]  /*1920*/  IMAD.MOV.U32 R13, RZ, RZ, RZ ;  /* 0x000000ffff0d7224 */ /* 0x001fce00078e00ff */
[----:B------:R-:W-:-:S07]  /*1930*/  LEPC R20, `(.L_x_1000) ;  /* 0x000000001014794e */ /* 0x000fce0000000000 */
[----:B-1----:R-:W-:Y:S05]  /*1940*/  CALL.ABS.NOINC R2 ;  /* 0x0000000002007343 */ /* 0x002fea0003c00000 */
.L_x_1000:
[----:B------:R-:W-:Y:S02]  /*1950*/  R2UR UR4, R16 ;  /* 0x00000000100472ca */ /* 0x000fe400000e0000 */
[----:B------:R-:W-:-:S11]  /*1960*/  SHF.L.U32 R0, RZ, 0x1f, RZ ;  /* 0x0000001fff007819 */ /* 0x000fd600000006ff */
[----:B------:R-:W0:Y:S02]  /*1970*/  SYNCS.PHASECHK.TRANS64.TRYWAIT P0, [UR4+0x30800], R0 ;  /* 0x03080000ff0075a7 */ /* 0x000e240008000144 */
[----:B0-----:R-:W-:Y:S05]  /*1980*/  @!P0 BRA `(.L_x_1001) ;  /* 0x0000012400f88947 */ /* 0x001fea0003800000 */
.L_x_1134:
[----:B------:R-:W2:Y:S02]  /*1990*/  LDL R2, [R1+0x4] ;  /* 0x0000040001027983 */ /* 0x000ea40000100800 */
[----:B--2---:R-:W-:-:S13]  /*19a0*/  R2UR UR4, R2 ;  /* 0x00000000020472ca */ /* 0x004fda00000e0000 */
[----:B------:R-:W-:-:S06]  /*19b0*/  ULOP3.LUT UR4, UR4, 0x1, URZ, 0xfc, !UPT ;  /* 0x0000000104047892 */ /* 0x000fcc000f8efc3f */
[----:B------:R-:W-:-:S04]  /*19c0*/  MOV R2, UR4 ;  /* 0x0000000400027c02 */ /* 0x000fc80008000f00 */
[----:B------:R-:W-:-:S13]  /*19d0*/  ISETP.NE.AND P0, PT, R2, 0x3, PT ;  /* 0x000000030200780c */ /* 0x000fda0003f05270 */
[----:B------:R-:W-:Y:S05]  /*19e0*/  @!P0 BRA `(.L_x_1002) ;  /* 0x0000000000048947 */ /* 0x000fea0003800000 */
[----:B------:R-:W-:Y:S01]  /*19f0*/  BPT.TRAP 0x1 ;  /* 0x000000040000795c */ /* 0x000fe20000300000 */
.L_x_1002:
[----:B------:R-:W-:-:S13]  /*1a00*/  R2UR UR4, R16 ;  /* 0x00000000100472ca */ /* 0x000fda00000e0000 */
[----:B------:R1:W2:Y:S01]  /*1a10*/  SYNCS.PHASECHK.TRANS64.TRYWAIT P1, [UR4+0x30830], R0 ;  /* 0x03083000ff0075a7 */ /* 0x0002a20008020144 */
[----:B------:R-:W-:Y:S05]  /*1a20*/  @!P0 BRA `(.L_x_1003) ;  /* 0x0000000000048947 */ /* 0x000fea0003800000 */
[----:B------:R-:W-:Y:S01]  /*1a30*/  BPT.TRAP 0x1 ;  /* 0x000000040000795c */ /* 0x000fe20000300000 */
.L_x_1003:
[----:B------:R-:W-:-:S05]  /*1a40*/  IMAD.U32 R6, RZ, RZ, UR36 ;  /* 0x00000024ff067e24 */ /* 0x000fca000f8e00ff */
[----:B------:R-:W-:Y:S01]  /*1a50*/  LOP3.LUT R6, R6, 0x10000, RZ, 0xfc, !PT ;  /* 0x0001000006067812 */ /* 0x000fe200078efcff */
[----:B--2---:R-:W-:Y:S06]  /*1a60*/  @P1 BRA `(.L_x_1004) ;  /* 0x00000000000c1947 */ /* 0x004fec0003800000 */
[----:B------:R-:W-:-:S13]  /*1a70*/  R2UR UR4, R16 ;  /* 0x00000000100472ca */ /* 0x000fda00000e0000 */
[----:B------:R-:W2:Y:S02]  /*1a80*/  SYNCS.PHASECHK.TRANS64.TRYWAIT P1, [UR4+0x30830], R0 ;  /* 0x03083000ff0075a7 */ /* 0x000ea40008020144 */
[----:B--2---:R-:W-:Y:S05]  /*1a90*/  @!P1 BRA `(.L_x_1005) ;  /* 0x0000012400d09947 */ /* 0x004fea0003800000 */
.L_x_1004:
[----:B------:R-:W-:Y:S05]  /*1aa0*/  WARPSYNC.ALL ;  /* 0x0000000000007948 */ /* 0x000fea0003800000 */
[----:B------:R-:W-:Y:S01]  /*1ab0*/  IMAD.MOV.U32 R7, RZ, RZ, 0x40000040 ;  /* 0x40000040ff077424 */ /* 0x000fe200078e00ff */
[----:B------:R-:W-:Y:S01]  /*1ac0*/  R2UR UR4, R16 ;  /* 0x00000000100472ca */ /* 0x000fe200000e0000 */
[----:B------:R-:W-:Y:S01]  /*1ad0*/  WARPGROUP.ARRIVE ;  /* 0x00000000000079c5 */ /* 0x000fe20000000000 */
[----:B------:R-:W-:Y:S01]  /*1ae0*/  R2UR UR8, R6 ;  /* 0x00000000060872ca */ /* 0x000fe200000e0000 */
[----:B------:R-:W-:Y:S01]  /*1af0*/  UMOV UR11, 0x40000040 ;  /* 0x40000040000b7882 */ /* 0x000fe20000000000 */
[----:B------:R-:W-:Y:S01]  /*1b00*/  R2UR UR9, R7 ;  /* 0x00000000070972ca */ /* 0x000fe200000e0000 */
[----:B------:R-:W-:Y:S01]  /*1b10*/  UMOV UR13, 0x40000040 ;  /* 0x40000040000d7882 */ /* 0x000fe20000000000 */
[----:B------:R-:W-:Y:S01]  /*1b20*/  UMOV UR7, 0x40000040 ;  /* 0x4000004000077882 */ /* 0x000fe20000000000 */
[----:B------:R-:W-:Y:S01]  /*1b30*/  UMOV UR5, UR13 ;  /* 0x0000000d00057c82 */ /* 0x000fe20008000000 */
[----:B------:R-:W-:Y:S01]  /*1b40*/  IMAD.U32 R11, RZ, RZ, UR13 ;  /* 0x0000000dff0b7e24 */ /* 0x000fe2000f8e00ff */
[----:B------:R-:W-:Y:S01]  /*1b50*/  UMOV UR13, 0x40000040 ;  /* 0x40000040000d7882 */ /* 0x000fe20000000000 */
[----:B------:R-:W-:Y:S01]  /*1b60*/  UMOV UR15, 0x40000040 ;  /* 0x40000040000f7882 */ /* 0x000fe20000000000 */
[----:B------:R-:W-:Y:S01]  /*1b70*/  UMOV UR17, 0x40000040 ;  /* 0x4000004000117882 */ /* 0x000fe20000000000 */
[----:B------:R-:W-:Y:S01]  /*1b80*/  UMOV UR21, 0x40000040 ;  /* 0x4000004000157882 */ /* 0x000fe20000000000 */
[----:B------:R-:W-:Y:S01]  /*1b90*/  UIADD3 UR4, UR4, 0x20400, URZ ;  /* 0x0002040004047890 */ /* 0x000fe2000fffe03f */
[----:B------:R-:W-:Y:S01]  /*1ba0*/  UMOV UR25, 0x40000040 ;  /* 0x4000004000197882 */ /* 0x000fe20000000000 */
[----:B------:R-:W-:-:S02]  /*1bb0*/  UMOV UR29, 0x40000040 ;  /* 0x40000040001d7882 */ /* 0x000fc40000000000 */
[----:B------:R-:W-:Y:S01]  /*1bc0*/  USHF.R.U32.HI UR4, URZ, 0x4, UR4 ;  /* 0x000000043f047899 */ /* 0x000fe20008011604 */
[----:B------:R-:W-:Y:S01]  /*1bd0*/  UMOV UR33, 0x40000040 ;  /* 0x4000004000217882 */ /* 0x000fe20000000000 */
[----:B------:R-:W-:Y:S02]  /*1be0*/  UMOV UR37, 0x40000040 ;  /* 0x4000004000257882 */ /* 0x000fe40000000000 */
[----:B------:R-:W-:Y:S01]  /*1bf0*/  ULOP3.LUT UR4, UR4, 0x3fff, URZ, 0xc0, !UPT ;  /* 0x00003fff04047892 */ /* 0x000fe2000f8ec03f */
[----:B------:R-:W-:Y:S01]  /*1c00*/  UMOV UR41, 0x40000040 ;  /* 0x4000004000297882 */ /* 0x000fe20000000000 */
[----:B------:R-:W-:Y:S02]  /*1c10*/  UMOV UR45, 0x40000040 ;  /* 0x40000040002d7882 */ /* 0x000fe40000000000 */
[----:B------:R-:W-:Y:S01]  /*1c20*/  ULOP3.LUT UR18, UR4, 0x10000, URZ, 0xfc, !UPT ;  /* 0x0001000004127892 */ /* 0x000fe2000f8efc3f */
[----:B------:R-:W-:Y:S01]  /*1c30*/  UMOV UR49, 0x40000040 ;  /* 0x4000004000317882 */ /* 0x000fe20000000000 */
[----:B------:R-:W-:-:S02]  /*1c40*/  UMOV UR53, 0x40000040 ;  /* 0x4000004000357882 */ /* 0x000fc40000000000 */
[----:B------:R-:W-:Y:S02]  /*1c50*/  UIADD3 UR6, UR18, 0x2, URZ ;  /* 0x0000000212067890 */ /* 0x000fe4000fffe03f */
[----:B------:R-:W-:Y:S02]  /*1c60*/  UIADD3 UR14, UR18, 0x200, URZ ;  /* 0x00000200120e7890 */ /* 0x000fe4000fffe03f */
[----:B------:R-:W-:Y:S01]  /*1c70*/  IMAD.U32 R20, RZ, RZ, UR18 ;  /* 0x00000012ff147e24 */ /* 0x000fe2000f8e00ff */
[----:B------:R-:W-:Y:S02]  /*1c80*/  UMOV UR10, UR18 ;  /* 0x00000012000a7c82 */ /* 0x000fe40008000000 */
[----:B------:R-:W-:Y:S01]  /*1c90*/  HGMMA.64x64x16.F32 R24, gdesc[UR8], RZ, !UPT, gsb0 ;  /* 0x00e00000081879f0 */ /* 0x000fe2000c0008ff */
[----:B------:R-:W-:Y:S01]  /*1ca0*/  R2UR UR10, R6 ;  /* 0x00000000060a72ca */ /* 0x000fe200000e0000 */
[----:B------:R-:W-:Y:S02]  /*1cb0*/  UMOV UR9, 0x40000040 ;  /* 0x4000004000097882 */ /* 0x000fe40000000000 */
[----:B------:R-:W-:-:S10]  /*1cc0*/  IMAD.U32 R15, RZ, RZ, UR9 ;  /* 0x00000009ff0f7e24 */ /* 0x000fd4000f8e00ff */
[----:B------:R-:W-:Y:S02]  /*1cd0*/  UIADD3 UR4, UR10, 0x2, URZ ;  /* 0x000000020a047890 */ /* 0x000fe4000fffe03f */
[----:B------:R-:W-:Y:S02]  /*1ce0*/  UIADD3 UR16, UR10, 0x402, URZ ;  /* 0x000004020a107890 */ /* 0x000fe4000fffe03f */
[----:B------:R-:W-:Y:S02]  /*1cf0*/  UIADD3 UR20, UR10, 0x404, URZ ;  /* 0x000004040a147890 */ /* 0x000fe4000fffe03f */
[----:B------:R-:W-:Y:S01]  /*1d00*/  UIADD3 UR24, UR10, 0x406, URZ ;  /* 0x000004060a187890 */ /* 0x000fe2000fffe03f */
[----:B------:R-:W-:Y:S01]  /*1d10*/  UMOV UR12, UR4 ;  /* 0x00000004000c7c82 */ /* 0x000fe20008000000 */
[----:B------:R-:W-:Y:S01]  /*1d20*/  UIADD3 UR28, UR10, 0x800, URZ ;  /* 0x000008000a1c7890 */ /* 0x000fe2000fffe03f */
[----:B------:R-:W-:Y:S01]  /*1d30*/  MOV R10, UR12 ;  /* 0x0000000c000a7c02 */ /* 0x000fe20008000f00 */
[----:B------:R-:W-:Y:S01]  /*1d40*/  UMOV UR4, UR12 ;  /* 0x0000000c00047c82 */ /* 0x000fe20008000000 */
[----:B------:R-:W-:-:S02]  /*1d50*/  UIADD3 UR12, UR10, 0x400, URZ ;  /* 0x000004000a0c7890 */ /* 0x000fc4000fffe03f */
[----:B------:R-:W-:Y:S02]  /*1d60*/  UIADD3 UR32, UR10, 0x802, URZ ;  /* 0x000008020a207890 */ /* 0x000fe4000fffe03f */
[----:B------:R-:W-:Y:S02]  /*1d70*/  UIADD3 UR36, UR10, 0x804, URZ ;  /* 0x000008040a247890 */ /* 0x000fe4000fffe03f */
[----:B------:R-:W-:Y:S02]  /*1d80*/  UIADD3 UR40, UR10, 0x806, URZ ;  /* 0x000008060a287890 */ /* 0x000fe4000fffe03f */
[----:B------:R-:W-:Y:S02]  /*1d90*/  UIADD3 UR44, UR10, 0xc00, URZ ;  /* 0x00000c000a2c7890 */ /* 0x000fe4000fffe03f */
[----:B------:R-:W-:Y:S02]  /*1da0*/  UIADD3 UR48, UR10, 0xc02, URZ ;  /* 0x00000c020a307890 */ /* 0x000fe4000fffe03f */
[----:B------:R-:W-:Y:S01]  /*1db0*/  UIADD3 UR52, UR10, 0xc04, URZ ;  /* 0x00000c040a347890 */ /* 0x000fe2000fffe03f */
[----:B------:R-:W-:-:S02]  /*1dc0*/  WARPGROUP.DEPBAR.LE gsb0, 0x0 ;  /* 0x00008000000079c5 */ /* 0x000fc40000010000 */
[----:B------:R-:W-:-:S06]  /*1dd0*/  WARPGROUP.ARRIVE ;  /* 0x00000000000079c5 */ /* 0x000fcc0000000000 */
[----:B------:R-:W-:Y:S01]  /*1de0*/  HGMMA.64x64x16.F32 R24, gdesc[UR4], R24, gsb0 ;  /* 0x00e00000041879f0 */ /* 0x000fe20008000818 */
[----:B------:R-:W-:Y:S02]  /*1df0*/  UIADD3 UR4, UR10, 0x4, URZ ;  /* 0x000000040a047890 */ /* 0x000fe4000fffe03f */
[----:B------:R-:W-:Y:S01]  /*1e00*/  UIADD3 UR6, UR18, 0x4, URZ ;  /* 0x0000000412067890 */ /* 0x000fe2000fffe03f */
[----:B------:R-:W-:Y:S01]  /*1e10*/  UMOV UR5, UR9 ;  /* 0x0000000900057c82 */ /* 0x000fe20008000000 */
[----:B------:R-:W-:Y:S01]  /*1e20*/  UMOV UR7, 0x40000040 ;  /* 0x4000004000077882 */ /* 0x000fe20000000000 */
[----:B------:R-:W-:Y:S02]  /*1e30*/  UMOV UR9, 0x40000040 ;  /* 0x4000004000097882 */ /* 0x000fe40000000000 */
[----:B------:R-:W-:Y:S02]  /*1e40*/  UMOV UR8, UR4 ;  /* 0x0000000400087c82 */ /* 0x000fe40008000000 */
[----:B------:R-:W-:Y:S01]  /*1e50*/  UMOV UR4, UR8 ;  /* 0x0000000800047c82 */ /* 0x000fe20008000000 */
[----:B------:R-:W-:Y:S01]  /*1e60*/  IMAD.U32 R14, RZ, RZ, UR8 ;  /* 0x00000008ff0e7e24 */ /* 0x000fe2000f8e00ff */
[----:B------:R-:W-:-:S02]  /*1e70*/  UIADD3 UR8, UR10, 0x6, URZ ;  /* 0x000000060a087890 */ /* 0x000fc4000fffe03f */
[----:B------:R-:W-:Y:S01]  /*1e80*/  UIADD3 UR10, UR10, 0xc06, URZ ;  /* 0x00000c060a0a7890 */ /* 0x000fe2000fffe03f */
[----:B------:R-:W-:Y:S02]  /*1e90*/  WARPGROUP.DEPBAR.LE gsb0, 0x0 ;  /* 0x00008000000079c5 */ /* 0x000fe40000010000 */
[----:B------:R-:W-:-:S06]  /*1ea0*/  WARPGROUP.ARRIVE ;  /* 0x00000000000079c5 */ /* 0x000fcc0000000000 */
[----:B------:R-:W-:Y:S01]  /*1eb0*/  HGMMA.64x64x16.F32 R24, gdesc[UR4], R24, gsb0 ;  /* 0x00e00000041879f0 */ /* 0x000fe20008000818 */
[----:B------:R-:W-:Y:S01]  /*1ec0*/  UIADD3 UR6, UR18, 0x6, URZ ;  /* 0x0000000612067890 */ /* 0x000fe2000fffe03f */
[----:B------:R-:W-:Y:S01]  /*1ed0*/  UMOV UR4, UR8 ;  /* 0x0000000800047c82 */ /* 0x000fe20008000000 */
[----:B------:R-:W-:Y:S01]  /*1ee0*/  UMOV UR5, UR9 ;  /* 0x0000000900057c82 */ /* 0x000fe20008000000 */
[----:B------:R-:W-:Y:S01]  /*1ef0*/  UMOV UR7, 0x40000040 ;  /* 0x4000004000077882 */ /* 0x000fe20000000000 */
        /* <DEDUP_REMOVED lines=9> */
[----:B------:R-:W-:Y:S03]  /*1f90*/  HGMMA.64x64x16.F32 R24, gdesc[UR12], R24, gsb0 ;  /* 0x00e000000c1879f0 */ /* 0x000fe60008000818 */
        /* <DEDUP_REMOVED lines=68> */
[----:B------:R-:W-:Y:S01]  /*23e0*/  UMOV UR5, 0x40000040 ;  /* 0x4000004000057882 */ /* 0x000fe20000000000 */
[----:B------:R-:W-:Y:S01]  /*23f0*/  UMOV UR7, 0x40000040 ;  /* 0x4000004000077882 */ /* 0x000fe20000000000 */
[----:B------:R-:W-:Y:S01]  /*2400*/  MOV R12, UR4 ;  /* 0x00000004000c7c02 */ /* 0x000fe20008000f00 */
[----:B------:R-:W-:Y:S01]  /*2410*/  IMAD.U32 R13, RZ, RZ, UR5 ;  /* 0x00000005ff0d7e24 */ /* 0x000fe2000f8e00ff */
[----:B------:R-:W-:Y:S02]  /*2420*/  WARPGROUP.DEPBAR.LE gsb0, 0x0 ;  /* 0x00008000000079c5 */ /* 0x000fe40000010000 */
[----:B------:R-:W-:-:S06]  /*2430*/  WARPGROUP.ARRIVE ;  /* 0x00000000000079c5 */ /* 0x000fcc0000000000 */
[----:B------:R-:W-:Y:S03]  /*2440*/  HGMMA.64x64x16.F32 R24, gdesc[UR4], R24, gsb0 ;  /* 0x00e00000041879f0 */ /* 0x000fe60008000818 */
[----:B------:R-:W-:Y:S02]  /*2450*/  WARPGROUP.DEPBAR.LE gsb0, 0x0 ;  /* 0x00008000000079c5 */ /* 0x000fe40000010000 */
[----:B------:R-:W-:Y:S05]  /*2460*/  @!P0 BRA `(.L_x_1006) ;  /* 0x0000000000048947 */ /* 0x000fea0003800000 */
[----:B------:R-:W-:Y:S01]  /*2470*/  BPT.TRAP 0x1 ;  /* 0x000000040000795c */ /* 0x000fe20000300000 */
.L_x_1006:
[----:B01----:R-:W-:Y:S01]  /*2480*/  LOP3.LUT R0, R57, 0xffffff80, RZ, 0xc0, !PT ;  /* 0xffffff8039007812 */ /* 0x003fe200078ec0ff */
[----:B------:R-:W-:Y:S01]  /*2490*/  ULDC UR11, c[0x0][0x2f0] ;  /* 0x0000bc00000b7ab9 */ /* 0x000fe20000000800 */
[----:B------:R-:W-:Y:S01]  /*24a0*/  R2UR UR5, R23 ;  /* 0x00000000170572ca */ /* 0x000fe200000e0000 */
[----:B------:R-:W-:Y:S01]  /*24b0*/  ULDC UR14, c[0x0][0x9e0] ;  /* 0x00027800000e7ab9 */ /* 0x000fe20000000800 */
[----:B------:R-:W-:Y:S01]  /*24c0*/  LEA.HI R56, R56, R19, RZ, 0x2 ;  /* 0x0000001338387211 */ /* 0x000fe200078f10ff */
[----:B------:R-:W-:Y:S01]  /*24d0*/  IMAD.IADD R0, R19, 0x1, -R0 ;  /* 0x0000000113007824 */ /* 0x000fe200078e0a00 */
[----:B------:R-:W-:Y:S02]  /*24e0*/  LEA.HI R5, R58, R58, RZ, 0x1 ;  /* 0x0000003a3a057211 */ /* 0x000fe400078f08ff */
[----:B------:R-:W-:Y:S02]  /*24f0*/  LOP3.LUT R56, R56, 0xfffffffc, RZ, 0xc0, !PT ;  /* 0xfffffffc38387812 */ /* 0x000fe400078ec0ff */
[----:B------:R-:W-:-:S02]  /*2500*/  SHF.R.S32.HI R3, RZ, 0x1f, R0 ;  /* 0x0000001fff037819 */ /* 0x000fc40000011400 */
[----:B------:R-:W-:Y:S01]  /*2510*/  LOP3.LUT R5, R5, 0x3fffffe, RZ, 0xc0, !PT ;  /* 0x03fffffe05057812 */ /* 0x000fe200078ec0ff */
[----:B------:R-:W-:Y:S01]  /*2520*/  IMAD.IADD R56, R19, 0x1, -R56 ;  /* 0x0000000113387824 */ /* 0x000fe200078e0a38 */
[CC--:B------:R-:W-:Y:S01]  /*2530*/  LEA.HI R2, R3.reuse, R0.reuse, RZ, 0x2 ;  /* 0x0000000003027211 */ /* 0x0c0fe200078f10ff */
[----:B------:R-:W-:Y:S01]  /*2540*/  UISETP.NE.AND UP1, UPT, UR5, URZ, UPT ;  /* 0x0000003f0500728c */ /* 0x000fe2000bf25270 */
[----:B------:R-:W-:Y:S02]  /*2550*/  LEA.HI R4, R3, R0, RZ, 0x5 ;  /* 0x0000000003047211 */ /* 0x000fe400078f28ff */
[--C-:B------:R-:W-:Y:S01]  /*2560*/  SHF.R.S32.HI R3, RZ, 0x2, R2.reuse ;  /* 0x00000002ff037819 */ /* 0x100fe20000011402 */
[----:B------:R-:W-:Y:S01]  /*2570*/  ULDC UR5, c[0x0][0x9d8] ;  /* 0x0002760000057ab9 */ /* 0x000fe20000000800 */
[----:B------:R-:W-:Y:S01]  /*2580*/  SHF.R.S32.HI R8, RZ, 0x1f, R2 ;  /* 0x0000001fff087819 */ /* 0x000fe20000011402 */
[----:B------:R-:W-:Y:S01]  /*2590*/  FMUL.FTZ R26, R26, UR5 ;  /* 0x000000051a1a7c20 */ /* 0x000fe20008410000 */
[----:B------:R-:W-:Y:S01]  /*25a0*/  SHF.R.S32.HI R4, RZ, 0x5, R4 ;  /* 0x00000005ff047819 */ /* 0x000fe20000011404 */
[----:B------:R-:W-:Y:S01]  /*25b0*/  FMUL.FTZ R34, R34, UR5 ;  /* 0x0000000522227c20 */ /* 0x000fe20008410000 */
[-C--:B------:R-:W-:Y:S01]  /*25c0*/  LEA.HI R8, R8, R3.reuse, RZ, 0x3 ;  /* 0x0000000308087211 */ /* 0x080fe200078f18ff */
[----:B------:R-:W0:Y:S01]  /*25d0*/  MUFU.TANH R59, R26 ;  /* 0x0000001a003b7308 */ /* 0x000e220000002400 */
[----:B------:R-:W-:Y:S01]  /*25e0*/  LEA R9, R4, UR38, 0x4 ;  /* 0x0000002604097c11 */ /* 0x000fe2000f8e20ff */
[----:B------:R-:W-:Y:S01]  /*25f0*/  @UP1 ULDC UR6, c[0x0][0x450] ;  /* 0x0001140000061ab9 */ /* 0x000fe20000000800 */
[----:B------:R-:W-:Y:S01]  /*2600*/  LOP3.LUT R8, R8, 0xfffffff8, RZ, 0xc0, !PT ;  /* 0xfffffff808087812 */ /* 0x000fe200078ec0ff */
[----:B------:R-:W-:Y:S01]  /*2610*/  FMUL.FTZ R24, R24, UR5 ;  /* 0x0000000518187c20 */ /* 0x000fe20008410000 */
[----:B------:R-:W-:Y:S01]  /*2620*/  LEA.HI R4, R56, R56, RZ, 0x1 ;  /* 0x0000003838047211 */ /* 0x000fe200078f08ff */
[----:B------:R-:W-:Y:S01]  /*2630*/  FMUL.FTZ R25, R25, UR5 ;  /* 0x0000000519197c20 */ /* 0x000fe20008410000 */
[----:B------:R-:W-:Y:S01]  /*2640*/  R2UR UR4, R22 ;  /* 0x00000000160472ca */ /* 0x000fe200000e0000 */
[----:B------:R1:W2:Y:S01]  /*2650*/  MUFU.TANH R26, R34 ;  /* 0x00000022001a7308 */ /* 0x0002a20000002400 */
[----:B------:R-:W-:Y:S01]  /*2660*/  IADD3 R8, R9, R3, -R8 ;  /* 0x0000000309087210 */ /* 0x000fe20007ffe808 */
[----:B------:R-:W-:Y:S01]  /*2670*/  FMUL.FTZ R27, R27, UR5 ;  /* 0x000000051b1b7c20 */ /* 0x000fe20008410000 */
[----:B------:R-:W-:Y:S01]  /*2680*/  IADD3 R5, R58, -R5, RZ ;  /* 0x800000053a057210 */ /* 0x000fe20007ffe0ff */
[----:B------:R-:W-:Y:S01]  /*2690*/  FMUL.FTZ R28, R28, UR5 ;  /* 0x000000051c1c7c20 */ /* 0x000fe20008410000 */
[----:B------:R-:W-:Y:S01]  /*26a0*/  LOP3.LUT R3, R4, 0x1ffffffe, RZ, 0xc0, !PT ;  /* 0x1ffffffe04037812 */ /* 0x000fe200078ec0ff */
[----:B------:R-:W-:Y:S01]  /*26b0*/  FMUL.FTZ R29, R29, UR5 ;  /* 0x000000051d1d7c20 */ /* 0x000fe20008410000 */
[----:B------:R-:W-:Y:S01]  /*26c0*/  PLOP3.LUT P1, PT, PT, PT, UP1, 0x80, 0x0 ;  /* 0x000000000000781c */ /* 0x000fe20003f2f018 */
[----:B------:R-:W-:Y:S01]  /*26d0*/  IMAD R8, R5, 0x40, R8 ;  /* 0x0000004005087824 */ /* 0x000fe200078e0208 */
[----:B------:R-:W-:Y:S01]  /*26e0*/  R2UR UR7, R16 ;  /* 0x00000000100772ca */ /* 0x000fe200000e0000 */
[----:B------:R-:W-:Y:S01]  /*26f0*/  IMAD.IADD R3, R56, 0x1, -R3 ;  /* 0x0000000138037824 */ /* 0x000fe200078e0a03 */
[----:B------:R-:W-:Y:S01]  /*2700*/  PLOP3.LUT P2, PT, PT, PT, UP1, 0x80, 0x0 ;  /* 0x000000000000781c */ /* 0x000fe20003f4f018 */
[----:B------:R-:W-:Y:S01]  /*2710*/  UISETP.NE.AND UP0, UPT, UR4, URZ, UPT ;  /* 0x0000003f0400728c */ /* 0x000fe2000bf05270 */
[----:B------:R-:W-:Y:S01]  /*2720*/  LOP3.LUT R5, R2, 0x7ffffffc, RZ, 0xc0, !PT ;  /* 0x7ffffffc02057812 */ /* 0x000fe200078ec0ff */
[----:B------:R-:W-:Y:S01]  /*2730*/  IMAD R19, R3, 0x8, R8 ;  /* 0x0000000803137824 */ /* 0x000fe200078e0208 */
[----:B------:R-:W-:Y:S01]  /*2740*/  @UP1 ULDC UR4, c[0x0][0x44c] ;  /* 0x0001130000041ab9 */ /* 0x000fe20000000800 */
[----:B------:R-:W-:-:S02]  /*2750*/  IMAD.MOV.U32 R8, RZ, RZ, -0x40 ;  /* 0xffffffc0ff087424 */ /* 0x000fc400078e00ff */
[----:B------:R-:W-:Y:S01]  /*2760*/  FMUL.FTZ R30, R30, UR5 ;  /* 0x000000051e1e7c20 */ /* 0x000fe20008410000 */
[----:B------:R-:W-:Y:S01]  /*2770*/  IMAD.IADD R5, R0, 0x1, -R5 ;  /* 0x0000000100057824 */ /* 0x000fe200078e0a05 */
[----:B------:R-:W-:Y:S01]  /*2780*/  MOV R3, R19 ;  /* 0x0000001300037202 */ /* 0x000fe20000000f00 */
[----:B------:R-:W-:-:S04]  /*2790*/  @P1 IMAD.HI.U32 R4, R19, UR4, RZ ;  /* 0x0000000413041c27 */ /* 0x000fc8000f8e00ff */
[----:B------:R-:W-:Y:S01]  /*27a0*/  FMUL.FTZ R31, R31, UR5 ;  /* 0x000000051f1f7c20 */ /* 0x000fe20008410000 */
[----:B------:R-:W-:Y:S01]  /*27b0*/  UIADD3 UR4, UR7, 0x30840, URZ ;  /* 0x0003084007047890 */ /* 0x000fe2000fffe03f */
[----:B------:R-:W3:Y:S01]  /*27c0*/  S2UR UR7, SR_CgaCtaId ;  /* 0x00000000000779c3 */ /* 0x000ee20000008800 */
[----:B-1----:R-:W-:Y:S01]  /*27d0*/  IMAD R34, R203, R8, 0x40 ;  /* 0x00000040cb227424 */ /* 0x002fe200078e0208 */
[----:B------:R-:W-:Y:S01]  /*27e0*/  @P2 SHF.R.U32.HI R3, RZ, UR6, R4 ;  /* 0x00000006ff032c19 */ /* 0x000fe20008011604 */
[----:B------:R-:W-:Y:S01]  /*27f0*/  FMUL.FTZ R32, R32, UR5 ;  /* 0x0000000520207c20 */ /* 0x000fe20008410000 */
[----:B------:R-:W-:Y:S01]  /*2800*/  FMUL.FTZ R33, R33, UR5 ;  /* 0x0000000521217c20 */ /* 0x000fe20008410000 */
[----:B------:R-:W-:Y:S02]  /*2810*/  VIADD R0, R34, 0x1 ;  /* 0x0000000122007836 */ /* 0x000fe40000000000 */
[----:B------:R-:W-:Y:S01]  /*2820*/  FMUL.FTZ R35, R35, UR5 ;  /* 0x0000000523237c20 */ /* 0x000fe20008410000 */
[----:B------:R-:W1:Y:S01]  /*2830*/  SHFL.IDX PT, R4, R3, RZ, 0x1c1f ;  /* 0x001c1fff03047589 */ /* 0x000e6200000e0000 */
[----:B------:R-:W-:Y:S01]  /*2840*/  FMUL.FTZ R36, R36, UR5 ;  /* 0x0000000524247c20 */ /* 0x000fe20008410000 */
        /* <DEDUP_REMOVED lines=15> */
[----:B---3--:R-:W-:Y:S01]  /*2940*/  UPRMT UR4, UR7, 0x654, UR4 ;  /* 0x0000065407047896 */ /* 0x008fe20008000004 */
[----:B------:R-:W-:Y:S01]  /*2950*/  FMUL.FTZ R52, R52, UR5 ;  /* 0x0000000534347c20 */ /* 0x000fe20008410000 */
[----:B------:R-:W-:Y:S01]  /*2960*/  FMUL.FTZ R53, R53, UR5 ;  /* 0x0000000535357c20 */ /* 0x000fe20008410000 */
[----:B------:R-:W-:Y:S01]  /*2970*/  FMUL.FTZ R54, R54, UR5 ;  /* 0x0000000536367c20 */ /* 0x000fe20008410000 */
[----:B------:R-:W-:Y:S01]  /*2980*/  FMUL.FTZ R55, R55, UR5 ;  /* 0x0000000537377c20 */ /* 0x000fe20008410000 */
[----:B------:R-:W-:Y:S01]  /*2990*/  IMAD R0, R5, -0x2, R0 ;  /* 0xfffffffe05007824 */ /* 0x000fe200078e0200 */
[----:B------:R-:W-:Y:S01]  /*29a0*/  ULDC UR5, c[0x0][0x288] ;  /* 0x0000a20000057ab9 */ /* 0x000fe20000000800 */
[----:B------:R-:W-:Y:S01]  /*29b0*/  PLOP3.LUT P1, PT, PT, PT, UP0, 0x40, 0x0 ;  /* 0x000000000000781c */ /* 0x000fe20003f2e808 */
[----:B------:R-:W3:Y:S01]  /*29c0*/  MUFU.TANH R24, R24 ;  /* 0x0000001800187308 */ /* 0x000ee20000002400 */
[----:B------:R-:W-:Y:S01]  /*29d0*/  MOV R154, UR5 ;  /* 0x00000005009a7c02 */ /* 0x000fe20008000f00 */
[----:B------:R-:W-:Y:S01]  /*29e0*/  SYNCS.ARRIVE.TRANS64.RED.A1T0 RZ, [UR4], RZ ;  /* 0x000000ffffff79a7 */ /* 0x000fe20008100404 */
[C---:B------:R-:W-:Y:S01]  /*29f0*/  IMAD R9, R17.reuse, UR11, R0 ;  /* 0x0000000b11097c24 */ /* 0x040fe2000f8e0200 */
[----:B------:R-:W-:Y:S01]  /*2a00*/  ULDC UR4, c[0x0][0x9dc] ;  /* 0x0002770000047ab9 */ /* 0x000fe20000000800 */
[----:B------:R-:W-:Y:S01]  /*2a10*/  IMAD R0, R17, UR11, R34 ;  /* 0x0000000b11007c24 */ /* 0x000fe2000f8e0222 */
[----:B------:R-:W-:Y:S01]  /*2a20*/  ULOP3.LUT UR6, URZ, UR4, URZ, 0x33, !UPT ;  /* 0x000000043f067292 */ /* 0x000fe2000f8e333f */
[----:B------:R-:W-:Y:S01]  /*2a30*/  IMAD.IADD R9, R9, 0x1, -R154 ;  /* 0x0000000109097824 */ /* 0x000fe200078e0a9a */
[----:B------:R-:W4:Y:S01]  /*2a40*/  MUFU.TANH R25, R25 ;  /* 0x0000001900197308 */ /* 0x000f220000002400 */
[----:B------:R-:W-:Y:S01]  /*2a50*/  IMAD R56, R5, -0x2, R0 ;  /* 0xfffffffe05387824 */ /* 0x000fe200078e0200 */
[----:B------:R-:W-:Y:S01]  /*2a60*/  LEA R8, R203, 0xffffffc0, 0x6 ;  /* 0xffffffc0cb087811 */ /* 0x000fe200078e30ff */
[C---:B------:R-:W-:Y:S01]  /*2a70*/  VIADD R57, R9.reuse, UR14 ;  /* 0x0000000e09397c36 */ /* 0x040fe20008000000 */
[----:B------:R-:W-:Y:S01]  /*2a80*/  IADD3 R58, R9, UR6, RZ ;  /* 0x00000006093a7c10 */ /* 0x000fe2000fffe0ff */
[----:B------:R-:W-:-:S03]  /*2a90*/  IMAD.U32 R21, RZ, RZ, UR6 ;  /* 0x00000006ff157e24 */ /* 0x000fc6000f8e00ff */
[----:B------:R-:W0:Y:S01]  /*2aa0*/  MUFU.TANH R27, R27 ;  /* 0x0000001b001b7308 */ /* 0x000e220000002400 */
[----:B-1----:R-:W-:Y:S01]  /*2ab0*/  VIADDMNMX R0, R4, R57, R56, PT ;  /* 0x0000003904007246 */ /* 0x002fe20003800138 */
[----:B------:R-:W-:-:S06]  /*2ac0*/  IMAD.IADD R2, R58, 0x1, R4 ;  /* 0x000000013a027824 */ /* 0x000fcc00078e0204 */
[----:B------:R-:W1:Y:S08]  /*2ad0*/  MUFU.TANH R28, R28 ;  /* 0x0000001c001c7308 */ /* 0x000e700000002400 */
[----:B------:R-:W0:Y:S08]  /*2ae0*/  MUFU.TANH R29, R29 ;  /* 0x0000001d001d7308 */ /* 0x000e300000002400 */
        /* <DEDUP_REMOVED lines=24> */
[----:B------:R-:W0:Y:S01]  /*2c70*/  MUFU.TANH R55, R55 ;  /* 0x0000003700377308 */ /* 0x000e220000002400 */
[----:B-1234-:R-:W-:Y:S05]  /*2c80*/  @P1 BRA `(.L_x_1007) ;  /* 0x0000000000641947 */ /* 0x01efea0003800000 */
[----:B------:R-:W-:Y:S01]  /*2c90*/  IMAD R9, R17, UR11, R4 ;  /* 0x0000000b11097c24 */ /* 0x000fe2000f8e0204 */
[----:B------:R-:W-:Y:S03]  /*2ca0*/  BSSY B0, `(.L_x_1008) ;  /* 0x0000013000007945 */ /* 0x000fe60003800000 */
[----:B------:R-:W-:-:S05]  /*2cb0*/  IMAD.IADD R9, R9, 0x1, -R154 ;  /* 0x0000000109097824 */ /* 0x000fca00078e0a9a */
[----:B------:R-:W-:-:S13]  /*2cc0*/  ISETP.GT.AND P1, PT, R9, -0x1, PT ;  /* 0xffffffff0900780c */ /* 0x000fda0003f24270 */
[----:B------:R-:W-:Y:S05]  /*2cd0*/  @P1 BRA `(.L_x_1009) ;  /* 0x0000000000241947 */ /* 0x000fea0003800000 */
[----:B------:R-:W-:Y:S01]  /*2ce0*/  ULDC UR4, c[0x0][0x9e4] ;  /* 0x0002790000047ab9 */ /* 0x000fe20000000800 */
[----:B------:R-:W-:Y:S01]  /*2cf0*/  LOP3.LUT R9, RZ, R9, RZ, 0x33, !PT ;  /* 0x00000009ff097212 */ /* 0x000fe200078e33ff */
[----:B------:R-:W-:-:S05]  /*2d00*/  IMAD.U32 R60, RZ, RZ, UR4 ;  /* 0x00000004ff3c7e24 */ /* 0x000fca000f8e00ff */
[----:B------:R-:W-:-:S13]  /*2d10*/  ISETP.NE.AND P1, PT, R60, 0x1, PT ;  /* 0x000000013c00780c */ /* 0x000fda0003f25270 */
[----:B------:R-:W1:Y:S02]  /*2d20*/  @P1 LDC.64 R62, c[0x0][0x9e8] ;  /* 0x00027a00ff3e1b82 */ /* 0x000e640000000a00 */
[----:B-1----:R-:W-:-:S05]  /*2d30*/  @P1 IMAD.HI.U32 R4, R9, R62, RZ ;  /* 0x0000003e09041227 */ /* 0x002fca00078e00ff */
[----:B------:R-:W-:-:S04]  /*2d40*/  @P1 SHF.R.U32.HI R9, RZ, R63, R4 ;  /* 0x0000003fff091219 */ /* 0x000fc80000011604 */
[----:B------:R-:W-:Y:S01]  /*2d50*/  LOP3.LUT R9, RZ, R9, RZ, 0x33, !PT ;  /* 0x00000009ff097212 */ /* 0x000fe200078e33ff */
[----:B------:R-:W-:Y:S06]  /*2d60*/  BRA `(.L_x_1010) ;  /* 0x0000000000187947 */ /* 0x000fec0003800000 */
.L_x_1009:
[----:B------:R-:W-:Y:S02]  /*2d70*/  ULDC UR4, c[0x0][0x9e4] ;  /* 0x0002790000047ab9 */ /* 0x000fe40000000800 */
[----:B------:R-:W-:-:S04]  /*2d80*/  MOV R60, UR4 ;  /* 0x00000004003c7c02 */ /* 0x000fc80008000f00 */
[----:B------:R-:W-:-:S13]  /*2d90*/  ISETP.NE.AND P1, PT, R60, 0x1, PT ;  /* 0x000000013c00780c */ /* 0x000fda0003f25270 */
[----:B------:R-:W1:Y:S02]  /*2da0*/  @P1 LDC.64 R62, c[0x0][0x9e8] ;  /* 0x00027a00ff3e1b82 */ /* 0x000e640000000a00 */
[----:B-1----:R-:W-:-:S05]  /*2db0*/  @P1 IMAD.HI.U32 R4, R9, R62, RZ ;  /* 0x0000003e09041227 */ /* 0x002fca00078e00ff */
[----:B------:R-:W-:-:S07]  /*2dc0*/  @P1 SHF.R.U32.HI R9, RZ, R63, R4 ;  /* 0x0000003fff091219 */ /* 0x000fce0000011604 */
.L_x_1010:
[----:B------:R-:W-:Y:S05]  /*2dd0*/  BSYNC B0 ;  /* 0x0000000000007941 */ /* 0x000fea0003800000 */
.L_x_1008:
[----:B------:R-:W-:-:S04]  /*2de0*/  IMAD R4, R9, R60, -R8 ;  /* 0x0000003c09047224 */ /* 0x000fc800078e0a08 */
[----:B------:R-:W-:-:S05]  /*2df0*/  IMAD R9, R5, -0x2, R4 ;  /* 0xfffffffe05097824 */ /* 0x000fca00078e0204 */
[----:B------:R-:W-:Y:S02]  /*2e00*/  VIADDMNMX R0, R9, R60, R0, PT ;  /* 0x0000003c09007246 */ /* 0x000fe40003800100 */
[----:B------:R-:W-:-:S07]  /*2e10*/  VIMNMX R2, R2, R9, !PT ;  /* 0x0000000902027248 */ /* 0x000fce0007fe0100 */
.L_x_1007:
[C---:B------:R-:W-:Y:S01]  /*2e20*/  ISETP.GE.AND P2, PT, R34.reuse, 0x9, PT ;  /* 0x000000092200780c */ /* 0x040fe20003f46270 */
[----:B------:R-:W1:Y:S01]  /*2e30*/  SHFL.IDX PT, R3, R3, 0x1, 0x1c1f ;  /* 0x003c1f0003037f89 */ /* 0x000e6200000e0000 */
[----:B------:R-:W-:Y:S02]  /*2e40*/  ISETP.GE.AND P1, PT, R34, 0x2, PT ;  /* 0x000000022200780c */ /* 0x000fe40003f26270 */
[C---:B------:R-:W-:Y:S02]  /*2e50*/  ISETP.GT.AND P3, PT, R2.reuse, 0x8, !P2 ;  /* 0x000000080200780c */ /* 0x040fe40005764270 */
[----:B------:R-:W-:Y:S02]  /*2e60*/  ISETP.GT.AND P4, PT, R2, 0x1, !P1 ;  /* 0x000000010200780c */ /* 0x000fe40004f84270 */
[----:B------:R-:W-:Y:S02]  /*2e70*/  ISETP.LT.OR P3, PT, R0, 0x9, P3 ;  /* 0x000000090000780c */ /* 0x000fe40001f61670 */
[----:B------:R-:W-:-:S02]  /*2e80*/  ISETP.GE.AND P5, PT, R34, 0x11, PT ;  /* 0x000000112200780c */ /* 0x000fc40003fa6270 */
[----:B------:R-:W-:Y:S02]  /*2e90*/  FSEL R63, R28, -INF , !P3 ;  /* 0xff8000001c3f7808 */ /* 0x000fe40005800000 */
[----:B------:R-:W-:Y:S02]  /*2ea0*/  ISETP.LT.OR P4, PT, R0, 0x2, P4 ;  /* 0x000000020000780c */ /* 0x000fe40002781670 */
[----:B------:R-:W-:Y:S02]  /*2eb0*/  ISETP.GT.AND P3, PT, R2, 0x10, !P5 ;  /* 0x000000100200780c */ /* 0x000fe40006f64270 */
[----:B------:R-:W-:Y:S02]  /*2ec0*/  ISETP.GE.AND P6, PT, R34, 0xa, PT ;  /* 0x0000000a2200780c */ /* 0x000fe40003fc6270 */
[----:B------:R-:W-:Y:S02]  /*2ed0*/  FSEL R61, R25, -INF , !P4 ;  /* 0xff800000193d7808 */ /* 0x000fe40006000000 */
[----:B------:R-:W-:-:S02]  /*2ee0*/  P2R R62, PR, RZ, 0x20 ;  /* 0x00000020ff3e7803 */ /* 0x000fc40000000000 */
[----:B------:R-:W-:Y:S02]  /*2ef0*/  ISETP.LT.OR P3, PT, R0, 0x11, P3 ;  /* 0x000000110000780c */ /* 0x000fe40001f61670 */
[----:B------:R-:W-:Y:S02]  /*2f00*/  ISETP.GT.AND P4, PT, R2, 0x9, !P6 ;  /* 0x000000090200780c */ /* 0x000fe40007784270 */
[----:B------:R-:W-:Y:S02]  /*2f10*/  ISETP.GE.AND P5, PT, R34, 0x12, PT ;  /* 0x000000122200780c */ /* 0x000fe40003fa6270 */
[----:B0-----:R-:W-:Y:S02]  /*2f20*/  FSEL R67, R32, -INF , !P3 ;  /* 0xff80000020437808 */ /* 0x001fe40005800000 */
[----:B------:R-:W-:Y:S02]  /*2f30*/  ISETP.LT.OR P4, PT, R0, 0xa, P4 ;  /* 0x0000000a0000780c */ /* 0x000fe40002781670 */
[----:B------:R-:W-:-:S02]  /*2f40*/  ISETP.GT.AND P3, PT, R2, 0x11, !P5 ;  /* 0x000000110200780c */ /* 0x000fc40006f64270 */
[----:B------:R-:W-:Y:S02]  /*2f50*/  FSEL R65, R29, -INF , !P4 ;  /* 0xff8000001d417808 */ /* 0x000fe40006000000 */
[----:B------:R-:W-:Y:S02]  /*2f60*/  ISETP.LT.OR P3, PT, R0, 0x12, P3 ;  /* 0x000000120000780c */ /* 0x000fe40001f61670 */
[----:B------:R-:W-:Y:S02]  /*2f70*/  ISETP.GE.AND P4, PT, R34, 0x19, PT ;  /* 0x000000192200780c */ /* 0x000fe40003f86270 */
[----:B------:R-:W-:Y:S02]  /*2f80*/  FSEL R69, R33, -INF , !P3 ;  /* 0xff80000021457808 */ /* 0x000fe40005800000 */
[----:B------:R-:W-:Y:S02]  /*2f90*/  ISETP.GT.AND P3, PT, R2, 0x18, !P4 ;  /* 0x000000180200780c */ /* 0x000fe40006764270 */
[----:B------:R-:W-:-:S02]  /*2fa0*/  P2R R32, PR, RZ, 0x10 ;  /* 0x00000010ff207803 */ /* 0x000fc40000000000 */
[----:B------:R-:W-:Y:S02]  /*2fb0*/  ISETP.LT.OR P3, PT, R0, 0x19, P3 ;  /* 0x000000190000780c */ /* 0x000fe40001f61670 */
[----:B------:R-:W-:Y:S02]  /*2fc0*/  ISETP.GE.AND P4, PT, R34, 0x1a, PT ;  /* 0x0000001a2200780c */ /* 0x000fe40003f86270 */
[----:B------:R-:W-:Y:S02]  /*2fd0*/  FSEL R71, R36, -INF , !P3 ;  /* 0xff80000024477808 */ /* 0x000fe40005800000 */
[----:B------:R-:W-:Y:S02]  /*2fe0*/  ISETP.GT.AND P3, PT, R2, 0x19, !P4 ;  /* 0x000000190200780c */ /* 0x000fe40006764270 */
[----:B------:R-:W-:Y:S02]  /*2ff0*/  P2R R33, PR, RZ, 0x10 ;  /* 0x00000010ff217803 */ /* 0x000fe40000000000 */
[----:B------:R-:W-:-:S02]  /*3000*/  ISETP.LT.OR P3, PT, R0, 0x1a, P3 ;  /* 0x0000001a0000780c */ /* 0x000fc40001f61670 */
[----:B------:R-:W-:Y:S02]  /*3010*/  ISETP.GE.AND P4, PT, R34, 0x21, PT ;  /* 0x000000212200780c */ /* 0x000fe40003f86270 */
[----:B------:R-:W-:Y:S02]  /*3020*/  FSEL R73, R37, -INF , !P3 ;  /* 0xff80000025497808 */ /* 0x000fe40005800000 */
[----:B------:R-:W-:Y:S02]  /*3030*/  ISETP.GT.AND P3, PT, R2, 0x20, !P4 ;  /* 0x000000200200780c */ /* 0x000fe40006764270 */
[----:B------:R-:W-:Y:S02]  /*3040*/  P2R R36, PR, RZ, 0x10 ;  /* 0x00000010ff247803 */ /* 0x000fe40000000000 */
[----:B------:R-:W-:Y:S02]  /*3050*/  ISETP.LT.OR P3, PT, R0, 0x21, P3 ;  /* 0x000000210000780c */ /* 0x000fe40001f61670 */
[----:B------:R-:W-:-:S02]  /*3060*/  ISETP.GE.AND P4, PT, R34, 0x22, PT ;  /* 0x000000222200780c */ /* 0x000fc40003f86270 */
[----:B------:R-:W-:Y:S02]  /*3070*/  FSEL R75, R40, -INF , !P3 ;  /* 0xff800000284b7808 */ /* 0x000fe40005800000 */
[----:B------:R-:W-:Y:S02]  /*3080*/  ISETP.GT.AND P3, PT, R2, 0x21, !P4 ;  /* 0x000000210200780c */ /* 0x000fe40006764270 */
[----:B------:R-:W-:Y:S02]  /*3090*/  P2R R40, PR, RZ, 0x10 ;  /* 0x00000010ff287803 */ /* 0x000fe40000000000 */
[----:B------:R-:W-:Y:S02]  /*30a0*/  ISETP.LT.OR P3, PT, R0, 0x22, P3 ;  /* 0x000000220000780c */ /* 0x000fe40001f61670 */
[----:B------:R-:W-:Y:S02]  /*30b0*/  ISETP.GE.AND P4, PT, R34, 0x29, PT ;  /* 0x000000292200780c */ /* 0x000fe40003f86270 */
[----:B------:R-:W-:-:S02]  /*30c0*/  FSEL R77, R41, -INF , !P3 ;  /* 0xff800000294d7808 */ /* 0x000fc40005800000 */
[----:B------:R-:W-:Y:S02]  /*30d0*/  ISETP.GT.AND P3, PT, R2, 0x28, !P4 ;  /* 0x000000280200780c */ /* 0x000fe40006764270 */
[----:B------:R-:W-:Y:S02]  /*30e0*/  P2R R41, PR, RZ, 0x10 ;  /* 0x00000010ff297803 */ /* 0x000fe40000000000 */
[----:B------:R-:W-:Y:S02]  /*30f0*/  ISETP.LT.OR P3, PT, R0, 0x29, P3 ;  /* 0x000000290000780c */ /* 0x000fe40001f61670 */
[----:B------:R-:W-:Y:S02]  /*3100*/  ISETP.GE.AND P4, PT, R34, 0x2a, PT ;  /* 0x0000002a2200780c */ /* 0x000fe40003f86270 */
[----:B------:R-:W-:Y:S02]  /*3110*/  FSEL R79, R44, -INF , !P3 ;  /* 0xff8000002c4f7808 */ /* 0x000fe40005800000 */
[----:B------:R-:W-:-:S02]  /*3120*/  ISETP.GT.AND P3, PT, R2, 0x29, !P4 ;  /* 0x000000290200780c */ /* 0x000fc40006764270 */
[----:B------:R-:W-:Y:S02]  /*3130*/  P2R R44, PR, RZ, 0x10 ;  /* 0x00000010ff2c7803 */ /* 0x000fe40000000000 */
[----:B------:R-:W-:Y:S02]  /*3140*/  ISETP.LT.OR P3, PT, R0, 0x2a, P3 ;  /* 0x0000002a0000780c */ /* 0x000fe40001f61670 */
[----:B------:R-:W-:Y:S02]  /*3150*/  P2R R29, PR, RZ, 0x20 ;  /* 0x00000020ff1d7803 */ /* 0x000fe40000000000 */
[----:B------:R-:W-:Y:S02]  /*3160*/  FSEL R81, R45, -INF , !P3 ;  /* 0xff8000002d517808 */ /* 0x000fe40005800000 */
[----:B------:R-:W-:Y:S02]  /*3170*/  ISETP.GE.AND P3, PT, R34, 0x31, PT ;  /* 0x000000312200780c */ /* 0x000fe40003f66270 */
[----:B------:R-:W-:-:S02]  /*3180*/  P2R R60, PR, RZ, 0x40 ;  /* 0x00000040ff3c7803 */ /* 0x000fc40000000000 */
[----:B------:R-:W-:Y:S02]  /*3190*/  ISETP.GT.AND P4, PT, R2, 0x30, !P3 ;  /* 0x000000300200780c */ /* 0x000fe40005f84270 */
[----:B------:R-:W-:Y:S02]  /*31a0*/  R2UR UR4, R22 ;  /* 0x00000000160472ca */ /* 0x000fe400000e0000 */
[----:B------:R-:W-:-:S04]  /*31b0*/  ISETP.LT.OR P4, PT, R0, 0x31, P4 ;  /* 0x000000310000780c */ /* 0x000fc80002781670 */
[----:B------:R-:W-:Y:S02]  /*31c0*/  FSEL R83, R48, -INF , !P4 ;  /* 0xff80000030537808 */ /* 0x000fe40006000000 */
[----:B------:R-:W-:-:S04]  /*31d0*/  ISETP.GE.AND P4, PT, R34, 0x32, PT ;  /* 0x000000322200780c */ /* 0x000fc80003f86270 */
[----:B------:R-:W-:Y:S01]  /*31e0*/  ISETP.GT.AND P5, PT, R2, 0x31, !P4 ;  /* 0x000000310200780c */ /* 0x000fe200067a4270 */
[----:B------:R-:W-:-:S03]  /*31f0*/  UISETP.NE.AND UP0, UPT, UR4, URZ, UPT ;  /* 0x0000003f0400728c */ /* 0x000fc6000bf05270 */
[----:B------:R-:W-:-:S04]  /*3200*/  ISETP.LT.OR P5, PT, R0, 0x32, P5 ;  /* 0x000000320000780c */ /* 0x000fc80002fa1670 */
[----:B------:R-:W-:Y:S02]  /*3210*/  FSEL R85, R49, -INF , !P5 ;  /* 0xff80000031557808 */ /* 0x000fe40006800000 */
[----:B------:R-:W-:-:S04]  /*3220*/  ISETP.GE.AND P5, PT, R34, 0x39, PT ;  /* 0x000000392200780c */ /* 0x000fc80003fa6270 */
[----:B------:R-:W-:-:S04]  /*3230*/  ISETP.GT.AND P6, PT, R2, 0x38, !P5 ;  /* 0x000000380200780c */ /* 0x000fc80006fc4270 */
[----:B------:R-:W-:-:S04]  /*3240*/  ISETP.LT.OR P6, PT, R0, 0x39, P6 ;  /* 0x000000390000780c */ /* 0x000fc800037c1670 */
[----:B------:R-:W-:Y:S02]  /*3250*/  FSEL R87, R52, -INF , !P6 ;  /* 0xff80000034577808 */ /* 0x000fe40007000000 */
[----:B------:R-:W-:-:S04]  /*3260*/  ISETP.GE.AND P6, PT, R34, 0x1, PT ;  /* 0x000000012200780c */ /* 0x000fc80003fc6270 */
[----:B------:R-:W-:Y:S02]  /*3270*/  P2R R28, PR, RZ, 0x40 ;  /* 0x00000040ff1c7803 */ /* 0x000fe40000000000 */
[----:B------:R-:W-:-:S04]  /*3280*/  ISETP.GT.AND P6, PT, R2, RZ, !P6 ;  /* 0x000000ff0200720c */ /* 0x000fc800077c4270 */
[----:B------:R-:W-:-:S04]  /*3290*/  ISETP.LT.OR P6, PT, R0, 0x1, P6 ;  /* 0x000000010000780c */ /* 0x000fc800037c1670 */
[----:B------:R-:W-:Y:S02]  /*32a0*/  FSEL R37, R24, -INF , !P6 ;  /* 0xff80000018257808 */ /* 0x000fe40007000000 */
[----:B------:R-:W-:-:S04]  /*32b0*/  ISETP.GE.AND P6, PT, R34, 0x3a, PT ;  /* 0x0000003a2200780c */ /* 0x000fc80003fc6270 */
[----:B------:R-:W-:Y:S02]  /*32c0*/  P2R R34, PR, RZ, 0x40 ;  /* 0x00000040ff227803 */ /* 0x000fe40000000000 */
[----:B------:R-:W-:Y:S01]  /*32d0*/  ISETP.GT.AND P6, PT, R2, 0x39, !P6 ;  /* 0x000000390200780c */ /* 0x000fe200077c4270 */
[----:B-1----:R-:W-:-:S03]  /*32e0*/  IMAD.IADD R2, R58, 0x1, R3 ;  /* 0x000000013a027824 */ /* 0x002fc600078e0203 */
[----:B------:R-:W-:Y:S02]  /*32f0*/  ISETP.LT.OR P6, PT, R0, 0x3a, P6 ;  /* 0x0000003a0000780c */ /* 0x000fe400037c1670 */
[----:B------:R-:W-:Y:S02]  /*3300*/  VIADDMNMX R0, R3, R57, R56, PT ;  /* 0x0000003903007246 */ /* 0x000fe40003800138 */
[----:B------:R-:W-:Y:S02]  /*3310*/  FSEL R53, R53, -INF , !P6 ;  /* 0xff80000035357808 */ /* 0x000fe40007000000 */
[----:B------:R-:W-:-:S13]  /*3320*/  PLOP3.LUT P6, PT, PT, PT, UP0, 0x40, 0x0 ;  /* 0x000000000000781c */ /* 0x000fda0003fce808 */
[----:B------:R-:W-:Y:S05]  /*3330*/  @P6 BRA `(.L_x_1011) ;  /* 0x0000000000646947 */ /* 0x000fea0003800000 */
        /* <DEDUP_REMOVED lines=9> */
[----:B------:R-:W0:Y:S02]  /*33d0*/  @P6 LDC.64 R24, c[0x0][0x9e8] ;  /* 0x00027a00ff186b82 */ /* 0x000e240000000a00 */
[----:B0-----:R-:W-:-:S05]  /*33e0*/  @P6 IMAD.HI.U32 R4, R3, R24, RZ ;  /* 0x0000001803046227 */ /* 0x001fca00078e00ff */
[----:B------:R-:W-:-:S04]  /*33f0*/  @P6 SHF.R.U32.HI R3, RZ, R25, R4 ;  /* 0x00000019ff036219 */ /* 0x000fc80000011604 */
[----:B------:R-:W-:Y:S01]  /*3400*/  LOP3.LUT R3, RZ, R3, RZ, 0x33, !PT ;  /* 0x00000003ff037212 */ /* 0x000fe200078e33ff */
[----:B------:R-:W-:Y:S06]  /*3410*/  BRA `(.L_x_1014) ;  /* 0x0000000000187947 */ /* 0x000fec0003800000 */
.L_x_1013:
[----:B------:R-:W-:Y:S02]  /*3420*/  ULDC UR4, c[0x0][0x9e4] ;  /* 0x0002790000047ab9 */ /* 0x000fe40000000800 */
[----:B------:R-:W-:-:S04]  /*3430*/  MOV R9, UR4 ;  /* 0x0000000400097c02 */ /* 0x000fc80008000f00 */
[----:B------:R-:W-:-:S13]  /*3440*/  ISETP.NE.AND P6, PT, R9, 0x1, PT ;  /* 0x000000010900780c */ /* 0x000fda0003fc5270 */
[----:B------:R-:W0:Y:S02]  /*3450*/  @P6 LDC.64 R24, c[0x0][0x9e8] ;  /* 0x00027a00ff186b82 */ /* 0x000e240000000a00 */
[----:B0-----:R-:W-:-:S05]  /*3460*/  @P6 IMAD.HI.U32 R4, R3, R24, RZ ;  /* 0x0000001803046227 */ /* 0x001fca00078e00ff */
[----:B------:R-:W-:-:S07]  /*3470*/  @P6 SHF.R.U32.HI R3, RZ, R25, R4 ;  /* 0x00000019ff036219 */ /* 0x000fce0000011604 */
.L_x_1014:
[----:B------:R-:W-:Y:S05]  /*3480*/  BSYNC B0 ;  /* 0x0000000000007941 */ /* 0x000fea0003800000 */
.L_x_1012:
[----:B------:R-:W-:-:S04]  /*3490*/  IMAD R4, R3, R9, -R8 ;  /* 0x0000000903047224 */ /* 0x000fc800078e0a08 */
[----:B------:R-:W-:-:S05]  /*34a0*/  IMAD R3, R5, -0x2, R4 ;  /* 0xfffffffe05037824 */ /* 0x000fca00078e0204 */
[----:B------:R-:W-:Y:S02]  /*34b0*/  VIADDMNMX R0, R3, R9, R0, PT ;  /* 0x0000000903007246 */ /* 0x000fe40003800100 */
[----:B------:R-:W-:-:S07]  /*34c0*/  VIMNMX R2, R2, R3, !PT ;  /* 0x0000000302027248 */ /* 0x000fce0007fe0100 */
.L_x_1011:
[----:B------:R-:W-:Y:S01]  /*34d0*/  ISETP.GT.AND P1, PT, R2, 0x1, !P1 ;  /* 0x000000010200780c */ /* 0x000fe20004f24270 */
[----:B------:R-:W-:Y:S01]  /*34e0*/  ULDC UR10, c[0x0][0x988] ;  /* 0x00026200000a7ab9 */ /* 0x000fe20000000800 */
[----:B------:R-:W-:Y:S01]  /*34f0*/  FMNMX.FTZ R3, R37, R61, !PT ;  /* 0x0000003d25037209 */ /* 0x000fe20007810000 */
[----:B------:R-:W-:Y:S01]  /*3500*/  VIADD R203, R203, 0xfffffffe ;  /* 0xfffffffecbcb7836 */ /* 0x000fe20000000000 */
[----:B------:R-:W-:Y:S02]  /*3510*/  ISETP.LT.OR P1, PT, R0, 0x2, P1 ;  /* 0x000000020000780c */ /* 0x000fe40000f21670 */
[----:B------:R-:W-:Y:S02]  /*3520*/  FMNMX.FTZ R3, R63, R3, !PT ;  /* 0x000000033f037209 */ /* 0x000fe40007810000 */
[----:B------:R-:W-:Y:S02]  /*3530*/  FSEL R9, R27, -INF , !P1 ;  /* 0xff8000001b097808 */ /* 0x000fe40004800000 */
[----:B------:R-:W-:-:S02]  /*3540*/  ISETP.NE.AND P1, PT, R60, RZ, PT ;  /* 0x000000ff3c00720c */ /* 0x000fc40003f25270 */
[----:B------:R-:W-:Y:S02]  /*3550*/  FMNMX.FTZ R3, R65, R3, !PT ;  /* 0x0000000341037209 */ /* 0x000fe40007810000 */
[----:B------:R-:W-:Y:S02]  /*3560*/  ISETP.GT.AND P1, PT, R2, 0x9, !P1 ;  /* 0x000000090200780c */ /* 0x000fe40004f24270 */
[----:B------:R-:W-:Y:S02]  /*3570*/  FMNMX.FTZ R3, R67, R3, !PT ;  /* 0x0000000343037209 */ /* 0x000fe40007810000 */
[----:B------:R-:W-:Y:S02]  /*3580*/  ISETP.LT.OR P1, PT, R0, 0xa, P1 ;  /* 0x0000000a0000780c */ /* 0x000fe40000f21670 */
[----:B------:R-:W-:Y:S02]  /*3590*/  FMNMX.FTZ R3, R69, R3, !PT ;  /* 0x0000000345037209 */ /* 0x000fe40007810000 */
[----:B------:R-:W-:-:S02]  /*35a0*/  FSEL R25, R31, -INF , !P1 ;  /* 0xff8000001f197808 */ /* 0x000fc40004800000 */
[----:B------:R-:W-:Y:S02]  /*35b0*/  ISETP.NE.AND P1, PT, R62, RZ, PT ;  /* 0x000000ff3e00720c */ /* 0x000fe40003f25270 */
[----:B------:R-:W-:Y:S02]  /*35c0*/  FMNMX.FTZ R3, R71, R3, !PT ;  /* 0x0000000347037209 */ /* 0x000fe40007810000 */
[----:B------:R-:W-:Y:S02]  /*35d0*/  ISETP.GT.AND P1, PT, R2, 0x10, !P1 ;  /* 0x000000100200780c */ /* 0x000fe40004f24270 */
[----:B------:R-:W-:Y:S02]  /*35e0*/  FMNMX.FTZ R3, R73, R3, !PT ;  /* 0x0000000349037209 */ /* 0x000fe40007810000 */
[----:B------:R-:W-:Y:S02]  /*35f0*/  ISETP.LT.OR P1, PT, R0, 0x11, P1 ;  /* 0x000000110000780c */ /* 0x000fe40000f21670 */
[----:B------:R-:W-:-:S02]  /*3600*/  FMNMX.FTZ R3, R75, R3, !PT ;  /* 0x000000034b037209 */ /* 0x000fc40007810000 */
[----:B------:R-:W-:Y:S02]  /*3610*/  FSEL R26, R26, -INF , !P1 ;  /* 0xff8000001a1a7808 */ /* 0x000fe40004800000 */
[----:B------:R-:W-:Y:S02]  /*3620*/  ISETP.NE.AND P1, PT, R29, RZ, PT ;  /* 0x000000ff1d00720c */ /* 0x000fe40003f25270 */
[----:B------:R-:W-:Y:S02]  /*3630*/  FMNMX.FTZ R3, R77, R3, !PT ;  /* 0x000000034d037209 */ /* 0x000fe40007810000 */
[----:B------:R-:W-:Y:S02]  /*3640*/  ISETP.GT.AND P1, PT, R2, 0x11, !P1 ;  /* 0x000000110200780c */ /* 0x000fe40004f24270 */
[----:B------:R-:W-:Y:S02]  /*3650*/  FMNMX.FTZ R3, R79, R3, !PT ;  /* 0x000000034f037209 */ /* 0x000fe40007810000 */
[----:B------:R-:W-:-:S02]  /*3660*/  ISETP.LT.OR P1, PT, R0, 0x12, P1 ;  /* 0x000000120000780c */ /* 0x000fc40000f21670 */
[----:B------:R-:W-:Y:S02]  /*3670*/  FMNMX.FTZ R3, R81, R3, !PT ;  /* 0x0000000351037209 */ /* 0x000fe40007810000 */
[----:B------:R-:W-:Y:S02]  /*3680*/  FSEL R27, R35, -INF , !P1 ;  /* 0xff800000231b7808 */ /* 0x000fe40004800000 */
[----:B------:R-:W-:Y:S02]  /*3690*/  ISETP.NE.AND P1, PT, R32, RZ, PT ;  /* 0x000000ff2000720c */ /* 0x000fe40003f25270 */
[----:B------:R-:W-:Y:S02]  /*36a0*/  FMNMX.FTZ R3, R83, R3, !PT ;  /* 0x0000000353037209 */ /* 0x000fe40007810000 */
[----:B------:R-:W-:Y:S02]  /*36b0*/  ISETP.GT.AND P1, PT, R2, 0x18, !P1 ;  /* 0x000000180200780c */ /* 0x000fe40004f24270 */
[----:B------:R-:W-:-:S02]  /*36c0*/  ISETP.NE.AND P6, PT, R28, RZ, PT ;  /* 0x000000ff1c00720c */ /* 0x000fc40003fc5270 */
[----:B------:R-:W-:Y:S02]  /*36d0*/  ISETP.LT.OR P1, PT, R0, 0x19, P1 ;  /* 0x000000190000780c */ /* 0x000fe40000f21670 */
[----:B------:R-:W-:Y:S02]  /*36e0*/  FMNMX.FTZ R3, R85, R3, !PT ;  /* 0x0000000355037209 */ /* 0x000fe40007810000 */
[----:B------:R-:W-:Y:S02]  /*36f0*/  FSEL R28, R38, -INF , !P1 ;  /* 0xff800000261c7808 */ /* 0x000fe40004800000 */
[----:B------:R-:W-:Y:S02]  /*3700*/  ISETP.NE.AND P1, PT, R33, RZ, PT ;  /* 0x000000ff2100720c */ /* 0x000fe40003f25270 */
[----:B------:R-:W-:Y:S02]  /*3710*/  FMNMX.FTZ R3, R87, R3, !PT ;  /* 0x0000000357037209 */ /* 0x000fe40007810000 */
[----:B------:R-:W-:-:S02]  /*3720*/  ISETP.GT.AND P1, PT, R2, 0x19, !P1 ;  /* 0x000000190200780c */ /* 0x000fc40004f24270 */
[----:B------:R-:W-:Y:S02]  /*3730*/  FMNMX.FTZ R33, R53, R3, !PT ;  /* 0x0000000335217209 */ /* 0x000fe40007810000 */
[----:B------:R-:W-:Y:S02]  /*3740*/  ISETP.LT.OR P1, PT, R0, 0x1a, P1 ;  /* 0x0000001a0000780c */ /* 0x000fe40000f21670 */
[----:B------:R-:W-:Y:S01]  /*3750*/  ISETP.GT.AND P2, PT, R2, 0x8, !P2 ;  /* 0x000000080200780c */ /* 0x000fe20005744270 */
[----:B------:R-:W0:Y:S01]  /*3760*/  SHFL.BFLY PT, R4, R33, 0x2, 0x1f ;  /* 0x0c401f0021047f89 */ /* 0x000e2200000e0000 */
[----:B------:R-:W-:Y:S02]  /*3770*/  FSEL R29, R39, -INF , !P1 ;  /* 0xff800000271d7808 */ /* 0x000fe40004800000 */
[----:B------:R-:W-:Y:S02]  /*3780*/  ISETP.NE.AND P1, PT, R36, RZ, PT ;  /* 0x000000ff2400720c */ /* 0x000fe40003f25270 */
[----:B------:R-:W-:-:S02]  /*3790*/  ISETP.LT.OR P2, PT, R0, 0x9, P2 ;  /* 0x000000090000780c */ /* 0x000fc40001741670 */
[----:B------:R-:W-:Y:S02]  /*37a0*/  ISETP.GT.AND P1, PT, R2, 0x20, !P1 ;  /* 0x000000200200780c */ /* 0x000fe40004f24270 */
[----:B------:R-:W-:Y:S02]  /*37b0*/  FSEL R24, R30, -INF , !P2 ;  /* 0xff8000001e187808 */ /* 0x000fe40005000000 */
[----:B------:R-:W-:Y:S02]  /*37c0*/  ISETP.LT.OR P1, PT, R0, 0x21, P1 ;  /* 0x000000210000780c */ /* 0x000fe40000f21670 */
[----:B------:R-:W-:Y:S02]  /*37d0*/  ISETP.NE.AND P2, PT, R40, RZ, PT ;  /* 0x000000ff2800720c */ /* 0x000fe40003f45270 */
[----:B------:R-:W-:Y:S02]  /*37e0*/  FSEL R30, R42, -INF , !P1 ;  /* 0xff8000002a1e7808 */ /* 0x000fe40004800000 */
[----:B------:R-:W-:-:S02]  /*37f0*/  ISETP.GT.AND P1, PT, R2, 0x21, !P2 ;  /* 0x000000210200780c */ /* 0x000fc40005724270 */
[----:B------:R-:W-:Y:S02]  /*3800*/  ISETP.NE.AND P2, PT, R44, RZ, PT ;  /* 0x000000ff2c00720c */ /* 0x000fe40003f45270 */
[----:B------:R-:W-:Y:S02]  /*3810*/  ISETP.LT.OR P1, PT, R0, 0x22, P1 ;  /* 0x000000220000780c */ /* 0x000fe40000f21670 */
[C---:B------:R-:W-:Y:S02]  /*3820*/  ISETP.GT.AND P2, PT, R2.reuse, 0x29, !P2 ;  /* 0x000000290200780c */ /* 0x040fe40005744270 */
[----:B------:R-:W-:Y:S02]  /*3830*/  FSEL R31, R43, -INF , !P1 ;  /* 0xff8000002b1f7808 */ /* 0x000fe40004800000 */
[----:B------:R-:W-:Y:S02]  /*3840*/  ISETP.GT.AND P1, PT, R2, RZ, !P6 ;  /* 0x000000ff0200720c */ /* 0x000fe40007724270 */
[----:B------:R-:W-:-:S02]  /*3850*/  ISETP.NE.AND P6, PT, R34, RZ, PT ;  /* 0x000000ff2200720c */ /* 0x000fc40003fc5270 */
[----:B0-----:R-:W-:Y:S02]  /*3860*/  FMNMX.FTZ R34, R33, R4, !PT ;  /* 0x0000000421227209 */ /* 0x001fe40007810000 */
[----:B------:R-:W-:Y:S02]  /*3870*/  ISETP.LT.OR P1, PT, R0, 0x1, P1 ;  /* 0x000000010000780c */ /* 0x000fe40000f21670 */
[----:B------:R-:W-:Y:S01]  /*3880*/  ISETP.GT.AND P3, PT, R2, 0x30, !P3 ;  /* 0x000000300200780c */ /* 0x000fe20005f64270 */
[----:B------:R-:W0:Y:S01]  /*3890*/  SHFL.BFLY PT, R35, R34, 0x1, 0x1f ;  /* 0x0c201f0022237f89 */ /* 0x000e2200000e0000 */
[----:B------:R-:W-:Y:S02]  /*38a0*/  FSEL R8, R59, -INF , !P1 ;  /* 0xff8000003b087808 */ /* 0x000fe40004800000 */
[----:B------:R-:W-:Y:S02]  /*38b0*/  ISETP.NE.AND P1, PT, R41, RZ, PT ;  /* 0x000000ff2900720c */ /* 0x000fe40003f25270 */
[----:B------:R-:W-:-:S02]  /*38c0*/  FMNMX.FTZ R3, R8, R9, !PT ;  /* 0x0000000908037209 */ /* 0x000fc40007810000 */
[----:B------:R-:W-:Y:S02]  /*38d0*/  ISETP.GT.AND P1, PT, R2, 0x28, !P1 ;  /* 0x000000280200780c */ /* 0x000fe40004f24270 */
[----:B------:R-:W-:Y:S02]  /*38e0*/  FMNMX.FTZ R4, R24, R3, !PT ;  /* 0x0000000318047209 */ /* 0x000fe40007810000 */
[C---:B------:R-:W-:Y:S02]  /*38f0*/  ISETP.LT.OR P1, PT, R0.reuse, 0x29, P1 ;  /* 0x000000290000780c */ /* 0x040fe40000f21670 */
[----:B------:R-:W-:Y:S02]  /*3900*/  FMNMX.FTZ R3, R25, R4, !PT ;  /* 0x0000000419037209 */ /* 0x000fe40007810000 */
[----:B------:R-:W-:Y:S02]  /*3910*/  ISETP.LT.OR P2, PT, R0, 0x2a, P2 ;  /* 0x0000002a0000780c */ /* 0x000fe40001741670 */
[----:B------:R-:W-:-:S02]  /*3920*/  FMNMX.FTZ R32, R26, R3, !PT ;  /* 0x000000031a207209 */ /* 0x000fc40007810000 */
[----:B------:R-:W-:Y:S02]  /*3930*/  ISETP.GT.AND P4, PT, R2, 0x31, !P4 ;  /* 0x000000310200780c */ /* 0x000fe40006784270 */
[----:B------:R-:W-:Y:S02]  /*3940*/  FMNMX.FTZ R3, R27, R32, !PT ;  /* 0x000000201b037209 */ /* 0x000fe40007810000 */
[----:B------:R-:W-:Y:S02]  /*3950*/  FSEL R32, R46, -INF , !P1 ;  /* 0xff8000002e207808 */ /* 0x000fe40004800000 */
[----:B0-----:R-:W-:Y:S02]  /*3960*/  FMNMX.FTZ R4, R34, R35, !PT ;  /* 0x0000002322047209 */ /* 0x001fe40007810000 */
[----:B------:R-:W-:Y:S02]  /*3970*/  FMNMX.FTZ R34, R28, R3, !PT ;  /* 0x000000031c227209 */ /* 0x000fe40007810000 */
[C---:B------:R-:W-:Y:S01]  /*3980*/  FSETP.NEU.FTZ.AND P1, PT, R4.reuse, -INF , PT ;  /* 0xff8000000400780b */ /* 0x040fe20003f3d000 */
[----:B------:R-:W-:Y:S01]  /*3990*/  FMUL.FTZ R33, R4, UR10 ;  /* 0x0000000a04217c20 */ /* 0x000fe20008410000 */
[----:B------:R-:W-:-:S02]  /*39a0*/  FMNMX.FTZ R3, R29, R34, !PT ;  /* 0x000000221d037209 */ /* 0x000fc40007810000 */
[----:B------:R-:W-:Y:S02]  /*39b0*/  ISETP.GT.AND P5, PT, R2, 0x38, !P5 ;  /* 0x000000380200780c */ /* 0x000fe40006fa4270 */
[----:B------:R-:W-:Y:S02]  /*39c0*/  FMNMX.FTZ R34, R30, R3, !PT ;  /* 0x000000031e227209 */ /* 0x000fe40007810000 */
[----:B------:R-:W-:Y:S02]  /*39d0*/  FSEL R38, R33, RZ, P1 ;  /* 0x000000ff21267208 */ /* 0x000fe40000800000 */
[----:B------:R-:W-:Y:S02]  /*39e0*/  FMNMX.FTZ R3, R31, R34, !PT ;  /* 0x000000221f037209 */ /* 0x000fe40007810000 */
[----:B------:R-:W-:Y:S01]  /*39f0*/  ISETP.GT.AND P1, PT, R2, 0x39, !P6 ;  /* 0x000000390200780c */ /* 0x000fe20007724270 */
[--C-:B------:R-:W-:Y:S01]  /*3a00*/  FFMA.FTZ R37, R37, UR10, -R38.reuse ;  /* 0x0000000a25257c23 */ /* 0x100fe20008010826 */
[----:B------:R-:W-:Y:S01]  /*3a10*/  ISETP.LT.OR P3, PT, R0, 0x31, P3 ;  /* 0x000000310000780c */ /* 0x000fe20001f61670 */
[--C-:B------:R-:W-:Y:S01]  /*3a20*/  FFMA.FTZ R39, R61, UR10, -R38.reuse ;  /* 0x0000000a3d277c23 */ /* 0x100fe20008010826 */
[----:B------:R-:W-:Y:S01]  /*3a30*/  FSEL R2, R47, -INF , !P2 ;  /* 0xff8000002f027808 */ /* 0x000fe20005000000 */
[----:B------:R0:W-:Y:S01]  /*3a40*/  MUFU.EX2 R196, R37 ;  /* 0x0000002500c47308 */ /* 0x0001e20000000800 */
[----:B------:R-:W-:Y:S01]  /*3a50*/  FMNMX.FTZ R3, R32, R3, !PT ;  /* 0x0000000320037209 */ /* 0x000fe20007810000 */
[--C-:B------:R-:W-:Y:S01]  /*3a60*/  FFMA.FTZ R40, R65, UR10, -R38.reuse ;  /* 0x0000000a41287c23 */ /* 0x100fe20008010826 */
[----:B------:R-:W-:Y:S01]  /*3a70*/  ISETP.LT.OR P4, PT, R0, 0x32, P4 ;  /* 0x000000320000780c */ /* 0x000fe20002781670 */
[--C-:B------:R-:W-:Y:S01]  /*3a80*/  FFMA.FTZ R42, R67, UR10, -R38.reuse ;  /* 0x0000000a432a7c23 */ /* 0x100fe20008010826 */
[----:B------:R-:W-:Y:S01]  /*3a90*/  FSEL R33, R50, -INF , !P3 ;  /* 0xff80000032217808 */ /* 0x000fe20005800000 */
[--C-:B------:R-:W-:Y:S01]  /*3aa0*/  FFMA.FTZ R43, R69, UR10, -R38.reuse ;  /* 0x0000000a452b7c23 */ /* 0x100fe20008010826 */
[----:B------:R-:W-:Y:S01]  /*3ab0*/  FMNMX.FTZ R36, R2, R3, !PT ;  /* 0x0000000302247209 */ /* 0x000fe20007810000 */
[----:B------:R-:W1:Y:S01]  /*3ac0*/  MUFU.EX2 R39, R39 ;  /* 0x0000002700277308 */ /* 0x000e620000000800 */
[C---:B------:R-:W-:Y:S01]  /*3ad0*/  ISETP.LT.OR P5, PT, R0.reuse, 0x39, P5 ;  /* 0x000000390000780c */ /* 0x040fe20002fa1670 */
[--C-:B0-----:R-:W-:Y:S01]  /*3ae0*/  FFMA.FTZ R37, R63, UR10, -R38.reuse ;  /* 0x0000000a3f257c23 */ /* 0x101fe20008010826 */
[----:B------:R-:W-:Y:S01]  /*3af0*/  FSEL R34, R51, -INF , !P4 ;  /* 0xff80000033227808 */ /* 0x000fe20006000000 */
[--C-:B------:R-:W-:Y:S01]  /*3b00*/  FFMA.FTZ R44, R71, UR10, -R38.reuse ;  /* 0x0000000a472c7c23 */ /* 0x100fe20008010826 */
[----:B------:R-:W-:Y:S01]  /*3b10*/  FMNMX.FTZ R3, R33, R36, !PT ;  /* 0x0000002421037209 */ /* 0x000fe20007810000 */
[--C-:B------:R-:W-:Y:S01]  /*3b20*/  FFMA.FTZ R45, R73, UR10, -R38.reuse ;  /* 0x0000000a492d7c23 */ /* 0x100fe20008010826 */
[----:B------:R-:W-:Y:S01]  /*3b30*/  ISETP.LT.OR P1, PT, R0, 0x3a, P1 ;  /* 0x0000003a0000780c */ /* 0x000fe20000f21670 */
[----:B------:R-:W-:Y:S01]  /*3b40*/  MUFU.EX2 R198, R37 ;  /* 0x0000002500c67308 */ /* 0x000fe20000000800 */
[----:B------:R-:W-:Y:S01]  /*3b50*/  FSEL R0, R54, -INF , !P5 ;  /* 0xff80000036007808 */ /* 0x000fe20006800000 */
[--C-:B------:R-:W-:Y:S01]  /*3b60*/  FFMA.FTZ R46, R75, UR10, -R38.reuse ;  /* 0x0000000a4b2e7c23 */ /* 0x100fe20008010826 */
[----:B------:R-:W-:Y:S01]  /*3b70*/  FMNMX.FTZ R3, R34, R3, !PT ;  /* 0x0000000322037209 */ /* 0x000fe20007810000 */
[--C-:B------:R-:W-:Y:S01]  /*3b80*/  FFMA.FTZ R48, R79, UR10, -R38.reuse ;  /* 0x0000000a4f307c23 */ /* 0x100fe20008010826 */
[----:B------:R-:W-:Y:S01]  /*3b90*/  FSEL R35, R55, -INF , !P1 ;  /* 0xff80000037237808 */ /* 0x000fe20004800000 */
[--C-:B------:R-:W-:Y:S01]  /*3ba0*/  FFMA.FTZ R49, R81, UR10, -R38.reuse ;  /* 0x0000000a51317c23 */ /* 0x100fe20008010826 */
[----:B------:R-:W-:Y:S01]  /*3bb0*/  FMNMX.FTZ R36, R0, R3, !PT ;  /* 0x0000000300247209 */ /* 0x000fe20007810000 */
[----:B------:R0:W-:Y:S01]  /*3bc0*/  MUFU.EX2 R41, R40 ;  /* 0x0000002800297308 */ /* 0x0001e20000000800 */
[--C-:B------:R-:W-:Y:S01]  /*3bd0*/  FFMA.FTZ R50, R83, UR10, -R38.reuse ;  /* 0x0000000a53327c23 */ /* 0x100fe20008010826 */
[----:B------:R-:W-:Y:S01]  /*3be0*/  FFMA.FTZ R51, R85, UR10, -R38 ;  /* 0x0000000a55337c23 */ /* 0x000fe20008010826 */
[----:B------:R-:W-:Y:S01]  /*3bf0*/  FMNMX.FTZ R36, R35, R36, !PT ;  /* 0x0000002423247209 */ /* 0x000fe20007810000 */
[----:B-1----:R-:W-:Y:S01]  /*3c00*/  FADD.FTZ R55, R196, R39 ;  /* 0x00000027c4377221 */ /* 0x002fe20000010000 */
[----:B------:R-:W-:-:S02]  /*3c10*/  R2UR UR6, R18 ;  /* 0x00000000120672ca */ /* 0x000fc400000e0000 */
[----:B------:R-:W-:Y:S01]  /*3c20*/  R2UR UR5, R23 ;  /* 0x00000000170572ca */ /* 0x000fe200000e0000 */
[----:B------:R-:W1:Y:S01]  /*3c30*/  SHFL.BFLY PT, R3, R36, 0x2, 0x1f ;  /* 0x0c401f0024037f89 */ /* 0x000e6200000e0000 */
[----:B0-----:R-:W-:Y:S01]  /*3c40*/  FFMA.FTZ R40, R77, UR10, -R38 ;  /* 0x0000000a4d287c23 */ /* 0x001fe20008010826 */
[----:B------:R-:W-:Y:S01]  /*3c50*/  MUFU.EX2 R42, R42 ;  /* 0x0000002a002a7308 */ /* 0x000fe20000000800 */
[----:B------:R-:W-:Y:S02]  /*3c60*/  F2FP.F16.F32.PACK_AB R196, R39, R196 ;  /* 0x000000c427c4723e */ /* 0x000fe400000000ff */
[----:B------:R-:W-:-:S05]  /*3c70*/  R2UR UR4, R22 ;  /* 0x00000000160472ca */ /* 0x000fca00000e0000 */
[----:B------:R-:W0:Y:S02]  /*3c80*/  MUFU.EX2 R43, R43 ;  /* 0x0000002b002b7308 */ /* 0x000e240000000800 */
[----:B------:R-:W-:-:S06]  /*3c90*/  UISETP.NE.AND UP1, UPT, UR5, URZ, UPT ;  /* 0x0000003f0500728c */ /* 0x000fcc000bf25270 */
[----:B------:R-:W-:Y:S01]  /*3ca0*/  MUFU.EX2 R44, R44 ;  /* 0x0000002c002c7308 */ /* 0x000fe20000000800 */
[----:B------:R-:W-:-:S04]  /*3cb0*/  UISETP.NE.AND UP0, UPT, UR4, URZ, UPT ;  /* 0x0000003f0400728c */ /* 0x000fc8000bf05270 */
[----:B------:R-:W-:Y:S01]  /*3cc0*/  @UP1 ULDC UR4, c[0x0][0x44c] ;  /* 0x0001130000041ab9 */ /* 0x000fe20000000800 */
[----:B-1----:R-:W-:Y:S01]  /*3cd0*/  FMNMX.FTZ R37, R36, R3, !PT ;  /* 0x0000000324257209 */ /* 0x002fe20007810000 */
[----:B------:R-:W-:Y:S01]  /*3ce0*/  UIMAD.WIDE.U32 UR4, UR38, UR4, URZ ;  /* 0x00000004260472a5 */ /* 0x000fe2000f8e003f */
[----:B------:R-:W1:Y:S01]  /*3cf0*/  MUFU.EX2 R45, R45 ;  /* 0x0000002d002d7308 */ /* 0x000e620000000800 */
[----:B------:R-:W-:Y:S01]  /*3d00*/  @UP1 ULDC UR7, c[0x0][0x450] ;  /* 0x0001140000071ab9 */ /* 0x000fe20000000800 */
[----:B0-----:R-:W-:Y:S01]  /*3d10*/  F2FP.F16.F32.PACK_AB R192, R43, R42 ;  /* 0x0000002a2bc0723e */ /* 0x001fe200000000ff */
[----:B------:R-:W0:Y:S01]  /*3d20*/  SHFL.BFLY PT, R36, R37, 0x1, 0x1f ;  /* 0x0c201f0025247f89 */ /* 0x000e2200000e0000 */
[----:B------:R-:W-:-:S04]  /*3d30*/  @UP1 USHF.R.U32.HI UR38, URZ, UR7, UR5 ;  /* 0x000000073f261299 */ /* 0x000fc80008011605 */
[----:B------:R-:W-:Y:S01]  /*3d40*/  MUFU.EX2 R46, R46 ;  /* 0x0000002e002e7308 */ /* 0x000fe20000000800 */
[----:B------:R-:W-:-:S04]  /*3d50*/  UIADD3 UR38, UR6, UR38, URZ ;  /* 0x0000002606267290 */ /* 0x000fc8000fffe03f */
[----:B------:R-:W-:-:S03]  /*3d60*/  UIADD3 UR14, UR38, UR14, URZ ;  /* 0x0000000e260e7290 */ /* 0x000fc6000fffe03f */
[----:B------:R-:W2:Y:S01]  /*3d70*/  MUFU.EX2 R47, R40 ;  /* 0x00000028002f7308 */ /* 0x000ea20000000800 */
[----:B-1----:R-:W-:-:S07]  /*3d80*/  F2FP.F16.F32.PACK_AB R194, R45, R44 ;  /* 0x0000002c2dc2723e */ /* 0x002fce00000000ff */
[----:B------:R-:W-:Y:S01]  /*3d90*/  MUFU.EX2 R48, R48 ;  /* 0x0000003000307308 */ /* 0x000fe20000000800 */
[----:B0-----:R-:W-:Y:S01]  /*3da0*/  FMNMX.FTZ R3, R37, R36, !PT ;  /* 0x0000002425037209 */ /* 0x001fe20007810000 */
[--C-:B------:R-:W-:Y:S01]  /*3db0*/  FFMA.FTZ R36, R87, UR10, -R38.reuse ;  /* 0x0000000a57247c23 */ /* 0x100fe20008010826 */
[----:B------:R-:W-:Y:S02]  /*3dc0*/  FFMA.FTZ R38, R53, UR10, -R38 ;  /* 0x0000000a35267c23 */ /* 0x000fe40008010826 */
[C---:B------:R-:W-:Y:S01]  /*3dd0*/  FSETP.NEU.FTZ.AND P1, PT, R3.reuse, -INF , PT ;  /* 0xff8000000300780b */ /* 0x040fe20003f3d000 */
[----:B------:R-:W-:Y:S02]  /*3de0*/  FMUL.FTZ R37, R3, UR10 ;  /* 0x0000000a03257c20 */ /* 0x000fe40008410000 */
[----:B------:R-:W0:Y:S01]  /*3df0*/  MUFU.EX2 R49, R49 ;  /* 0x0000003100317308 */ /* 0x000e220000000800 */
[----:B--2---:R-:W-:Y:S02]  /*3e00*/  F2FP.F16.F32.PACK_AB R188, R47, R46 ;  /* 0x0000002e2fbc723e */ /* 0x004fe400000000ff */
[----:B------:R-:W-:-:S02]  /*3e10*/  FSEL R53, R37, RZ, P1 ;  /* 0x000000ff25357208 */ /* 0x000fc40000800000 */
[----:B------:R-:W-:-:S03]  /*3e20*/  PLOP3.LUT P1, PT, PT, PT, UP0, 0x40, 0x0 ;  /* 0x000000000000781c */ /* 0x000fc60003f2e808 */
[----:B------:R1:W-:Y:S01]  /*3e30*/  MUFU.EX2 R37, R38 ;  /* 0x0000002600257308 */ /* 0x0003e20000000800 */
[--C-:B------:R-:W-:Y:S01]  /*3e40*/  FFMA.FTZ R8, R8, UR10, -R53.reuse ;  /* 0x0000000a08087c23 */ /* 0x100fe20008010835 */
[--C-:B------:R-:W-:Y:S01]  /*3e50*/  FFMA.FTZ R9, R9, UR10, -R53.reuse ;  /* 0x0000000a09097c23 */ /* 0x100fe20008010835 */
[--C-:B------:R-:W-:Y:S01]  /*3e60*/  FFMA.FTZ R24, R24, UR10, -R53.reuse ;  /* 0x0000000a18187c23 */ /* 0x100fe20008010835 */
[--C-:B------:R-:W-:Y:S01]  /*3e70*/  FFMA.FTZ R25, R25, UR10, -R53.reuse ;  /* 0x0000000a19197c23 */ /* 0x100fe20008010835 */
[--C-:B------:R-:W-:Y:S01]  /*3e80*/  FFMA.FTZ R26, R26, UR10, -R53.reuse ;  /* 0x0000000a1a1a7c23 */ /* 0x100fe20008010835 */
[--C-:B------:R-:W-:Y:S01]  /*3e90*/  FFMA.FTZ R27, R27, UR10, -R53.reuse ;  /* 0x0000000a1b1b7c23 */ /* 0x100fe20008010835 */
[----:B------:R-:W-:Y:S01]  /*3ea0*/  FFMA.FTZ R28, R28, UR10, -R53 ;  /* 0x0000000a1c1c7c23 */ /* 0x000fe20008010835 */
[----:B------:R-:W-:Y:S01]  /*3eb0*/  MUFU.EX2 R8, R8 ;  /* 0x0000000800087308 */ /* 0x000fe20000000800 */
[----:B-1----:R-:W-:Y:S01]  /*3ec0*/  FADD.FTZ R38, R198, R55 ;  /* 0x00000037c6267221 */ /* 0x002fe20000010000 */
[--C-:B------:R-:W-:Y:S01]  /*3ed0*/  FFMA.FTZ R29, R29, UR10, -R53.reuse ;  /* 0x0000000a1d1d7c23 */ /* 0x100fe20008010835 */
[--C-:B------:R-:W-:Y:S01]  /*3ee0*/  FFMA.FTZ R30, R30, UR10, -R53.reuse ;  /* 0x0000000a1e1e7c23 */ /* 0x100fe20008010835 */
[--C-:B------:R-:W-:Y:S01]  /*3ef0*/  FFMA.FTZ R31, R31, UR10, -R53.reuse ;  /* 0x0000000a1f1f7c23 */ /* 0x100fe20008010835 */
[----:B------:R-:W-:Y:S01]  /*3f00*/  FADD.FTZ R55, R41, R38 ;  /* 0x0000002629377221 */ /* 0x000fe20000010000 */
[--C-:B------:R-:W-:Y:S01]  /*3f10*/  FFMA.FTZ R32, R32, UR10, -R53.reuse ;  /* 0x0000000a20207c23 */ /* 0x100fe20008010835 */
[----:B------:R-:W-:Y:S01]  /*3f20*/  FFMA.FTZ R2, R2, UR10, -R53 ;  /* 0x0000000a02027c23 */ /* 0x000fe20008010835 */
[----:B------:R-:W1:Y:S01]  /*3f30*/  MUFU.EX2 R9, R9 ;  /* 0x0000000900097308 */ /* 0x000e620000000800 */
[----:B------:R-:W-:Y:S01]  /*3f40*/  FADD.FTZ R38, R42, R55 ;  /* 0x000000372a267221 */ /* 0x000fe20000010000 */
[--C-:B------:R-:W-:Y:S01]  /*3f50*/  FFMA.FTZ R33, R33, UR10, -R53.reuse ;  /* 0x0000000a21217c23 */ /* 0x100fe20008010835 */
[--C-:B------:R-:W-:Y:S01]  /*3f60*/  FFMA.FTZ R34, R34, UR10, -R53.reuse ;  /* 0x0000000a22227c23 */ /* 0x100fe20008010835 */
[--C-:B------:R-:W-:Y:S01]  /*3f70*/  FFMA.FTZ R0, R0, UR10, -R53.reuse ;  /* 0x0000000a00007c23 */ /* 0x100fe20008010835 */
[----:B------:R-:W-:Y:S01]  /*3f80*/  FADD.FTZ R55, R43, R38 ;  /* 0x000000262b377221 */ /* 0x000fe20000010000 */
[----:B------:R-:W-:Y:S01]  /*3f90*/  FFMA.FTZ R35, R35, UR10, -R53 ;  /* 0x0000000a23237c23 */ /* 0x000fe20008010835 */
[----:B------:R-:W-:Y:S01]  /*3fa0*/  F2FP.F16.F32.PACK_AB R198, R41, R198 ;  /* 0x000000c629c6723e */ /* 0x000fe200000000ff */
[----:B------:R-:W2:Y:S01]  /*3fb0*/  MUFU.EX2 R24, R24 ;  /* 0x0000001800187308 */ /* 0x000ea20000000800 */
[----:B------:R-:W-:Y:S01]  /*3fc0*/  FADD.FTZ R38, R44, R55 ;  /* 0x000000372c267221 */ /* 0x000fe20000010000 */
[----:B0-----:R-:W-:-:S03]  /*3fd0*/  F2FP.F16.F32.PACK_AB R190, R49, R48 ;  /* 0x0000003031be723e */ /* 0x001fc600000000ff */
[----:B------:R-:W-:-:S03]  /*3fe0*/  FADD.FTZ R57, R45, R38 ;  /* 0x000000262d397221 */ /* 0x000fc60000010000 */
[----:B------:R-:W0:Y:S01]  /*3ff0*/  MUFU.EX2 R25, R25 ;  /* 0x0000001900197308 */ /* 0x000e220000000800 */
[----:B-1----:R-:W-:Y:S01]  /*4000*/  FADD.FTZ R55, R8, R9 ;  /* 0x0000000908377221 */ /* 0x002fe20000010000 */
[----:B------:R-:W-:Y:S01]  /*4010*/  FADD.FTZ R38, R46, R57 ;  /* 0x000000392e267221 */ /* 0x000fe20000010000 */
[----:B------:R-:W-:-:S03]  /*4020*/  F2FP.F16.F32.PACK_AB R197, R9, R8 ;  /* 0x0000000809c5723e */ /* 0x000fc600000000ff */
[----:B------:R-:W-:Y:S02]  /*4030*/  FADD.FTZ R57, R47, R38 ;  /* 0x000000262f397221 */ /* 0x000fe40000010000 */
[----:B------:R-:W1:Y:S01]  /*4040*/  MUFU.EX2 R26, R26 ;  /* 0x0000001a001a7308 */ /* 0x000e620000000800 */
[----:B--2---:R-:W-:Y:S01]  /*4050*/  FADD.FTZ R18, R24, R55 ;  /* 0x0000003718127221 */ /* 0x004fe20000010000 */
[----:B------:R-:W-:-:S04]  /*4060*/  FADD.FTZ R38, R48, R57 ;  /* 0x0000003930267221 */ /* 0x000fc80000010000 */
[----:B------:R-:W-:Y:S02]  /*4070*/  FADD.FTZ R53, R49, R38 ;  /* 0x0000002631357221 */ /* 0x000fe40000010000 */
[----:B------:R-:W2:Y:S01]  /*4080*/  MUFU.EX2 R27, R27 ;  /* 0x0000001b001b7308 */ /* 0x000ea20000000800 */
[C---:B0-----:R-:W-:Y:S01]  /*4090*/  FADD.FTZ R55, R25.reuse, R18 ;  /* 0x0000001219377221 */ /* 0x041fe20000010000 */
[----:B------:R-:W-:-:S06]  /*40a0*/  F2FP.F16.F32.PACK_AB R199, R25, R24 ;  /* 0x0000001819c7723e */ /* 0x000fcc00000000ff */
[----:B------:R-:W-:Y:S01]  /*40b0*/  MUFU.EX2 R28, R28 ;  /* 0x0000001c001c7308 */ /* 0x000fe20000000800 */
[----:B-1----:R-:W-:-:S07]  /*40c0*/  FADD.FTZ R18, R26, R55 ;  /* 0x000000371a127221 */ /* 0x002fce0000010000 */
[----:B------:R-:W0:Y:S01]  /*40d0*/  MUFU.EX2 R29, R29 ;  /* 0x0000001d001d7308 */ /* 0x000e220000000800 */
[C---:B--2---:R-:W-:Y:S01]  /*40e0*/  FADD.FTZ R39, R27.reuse, R18 ;  /* 0x000000121b277221 */ /* 0x044fe20000010000 */
[----:B------:R-:W-:-:S06]  /*40f0*/  F2FP.F16.F32.PACK_AB R193, R27, R26 ;  /* 0x0000001a1bc1723e */ /* 0x000fcc00000000ff */
[----:B------:R-:W-:Y:S08]  /*4100*/  MUFU.EX2 R30, R30 ;  /* 0x0000001e001e7308 */ /* 0x000ff00000000800 */
[----:B------:R-:W1:Y:S01]  /*4110*/  MUFU.EX2 R31, R31 ;  /* 0x0000001f001f7308 */ /* 0x000e620000000800 */
[----:B0-----:R-:W-:-:S07]  /*4120*/  F2FP.F16.F32.PACK_AB R195, R29, R28 ;  /* 0x0000001c1dc3723e */ /* 0x001fce00000000ff */
[----:B------:R-:W0:Y:S08]  /*4130*/  MUFU.EX2 R32, R32 ;  /* 0x0000002000207308 */ /* 0x000e300000000800 */
[----:B------:R2:W-:Y:S01]  /*4140*/  MUFU.EX2 R191, R2 ;  /* 0x0000000200bf7308 */ /* 0x0005e20000000800 */
[----:B-1----:R-:W-:-:S07]  /*4150*/  F2FP.F16.F32.PACK_AB R189, R31, R30 ;  /* 0x0000001e1fbd723e */ /* 0x002fce00000000ff */
[----:B------:R-:W1:Y:S01]  /*4160*/  MUFU.EX2 R50, R50 ;  /* 0x0000003200327308 */ /* 0x000e620000000800 */
[----:B--2---:R-:W-:-:S04]  /*4170*/  FADD.FTZ R2, R28, R39 ;  /* 0x000000271c027221 */ /* 0x004fc80000010000 */
[----:B------:R-:W-:-:S03]  /*4180*/  FADD.FTZ R39, R29, R2 ;  /* 0x000000021d277221 */ /* 0x000fc60000010000 */
[----:B------:R-:W2:Y:S01]  /*4190*/  MUFU.EX2 R33, R33 ;  /* 0x0000002100217308 */ /* 0x000ea20000000800 */
[----:B------:R-:W-:-:S04]  /*41a0*/  FADD.FTZ R2, R30, R39 ;  /* 0x000000271e027221 */ /* 0x000fc80000010000 */
[----:B------:R-:W-:-:S03]  /*41b0*/  FADD.FTZ R39, R31, R2 ;  /* 0x000000021f277221 */ /* 0x000fc60000010000 */
[----:B------:R-:W3:Y:S01]  /*41c0*/  MUFU.EX2 R51, R51 ;  /* 0x0000003300337308 */ /* 0x000ee20000000800 */
[----:B0-----:R-:W-:Y:S01]  /*41d0*/  FADD.FTZ R2, R32, R39 ;  /* 0x0000002720027221 */ /* 0x001fe20000010000 */
[----:B-1----:R-:W-:-:S03]  /*41e0*/  FADD.FTZ R18, R50, R53 ;  /* 0x0000003532127221 */ /* 0x002fc60000010000 */
[C---:B------:R-:W-:Y:S01]  /*41f0*/  FADD.FTZ R2, R191.reuse, R2 ;  /* 0x00000002bf027221 */ /* 0x040fe20000010000 */
[----:B------:R-:W-:Y:S02]  /*4200*/  F2FP.F16.F32.PACK_AB R191, R191, R32 ;  /* 0x00000020bfbf723e */ /* 0x000fe400000000ff */
[----:B------:R-:W0:Y:S01]  /*4210*/  MUFU.EX2 R34, R34 ;  /* 0x0000002200227308 */ /* 0x000e220000000800 */
[----:B--2---:R-:W-:-:S07]  /*4220*/  FADD.FTZ R9, R33, R2 ;  /* 0x0000000221097221 */ /* 0x004fce0000010000 */
[----:B------:R-:W1:Y:S01]  /*4230*/  MUFU.EX2 R36, R36 ;  /* 0x0000002400247308 */ /* 0x000e620000000800 */
[C---:B---3--:R-:W-:Y:S01]  /*4240*/  FADD.FTZ R41, R51.reuse, R18 ;  /* 0x0000001233297221 */ /* 0x048fe20000010000 */
[----:B------:R-:W-:-:S06]  /*4250*/  F2FP.F16.F32.PACK_AB R184, R51, R50 ;  /* 0x0000003233b8723e */ /* 0x000fcc00000000ff */
[----:B------:R-:W2:Y:S01]  /*4260*/  MUFU.EX2 R0, R0 ;  /* 0x0000000000007308 */ /* 0x000ea20000000800 */
[C---:B0-----:R-:W-:Y:S01]  /*4270*/  FADD.FTZ R9, R34.reuse, R9 ;  /* 0x0000000922097221 */ /* 0x041fe20000010000 */
[----:B------:R-:W-:-:S06]  /*4280*/  F2FP.F16.F32.PACK_AB R185, R34, R33 ;  /* 0x0000002122b9723e */ /* 0x000fcc00000000ff */
[----:B------:R-:W0:Y:S01]  /*4290*/  MUFU.EX2 R35, R35 ;  /* 0x0000002300237308 */ /* 0x000e220000000800 */
[----:B-1----:R-:W-:Y:S01]  /*42a0*/  FADD.FTZ R18, R36, R41 ;  /* 0x0000002924127221 */ /* 0x002fe20000010000 */
[----:B------:R-:W-:-:S03]  /*42b0*/  F2FP.F16.F32.PACK_AB R186, R37, R36 ;  /* 0x0000002425ba723e */ /* 0x000fc600000000ff */
[----:B------:R-:W-:Y:S01]  /*42c0*/  FADD.FTZ R18, R37, R18 ;  /* 0x0000001225127221 */ /* 0x000fe20000010000 */
[----:B--2---:R-:W-:-:S04]  /*42d0*/  FADD.FTZ R2, R0, R9 ;  /* 0x0000000900027221 */ /* 0x004fc80000010000 */
[C---:B0-----:R-:W-:Y:S01]  /*42e0*/  FADD.FTZ R9, R35.reuse, R2 ;  /* 0x0000000223097221 */ /* 0x041fe20000010000 */
[----:B------:R-:W-:Y:S01]  /*42f0*/  F2FP.F16.F32.PACK_AB R187, R35, R0 ;  /* 0x0000000023bb723e */ /* 0x000fe200000000ff */
[----:B------:R-:W-:Y:S06]  /*4300*/  @P1 BRA `(.L_x_1015) ;  /* 0x00000000004c1947 */ /* 0x000fec0003800000 */
[----:B------:R-:W-:Y:S01]  /*4310*/  ISETP.LT.AND P1, PT, RZ, UR38, PT ;  /* 0x00000026ff007c0c */ /* 0x000fe2000bf21270 */
[----:B------:R-:W-:-:S12]  /*4320*/  UIADD3 UR15, UR38, -0x1, URZ ;  /* 0xffffffff260f7890 */ /* 0x000fd8000fffe03f */
[----:B------:R-:W-:Y:S05]  /*4330*/  @P1 BRA `(.L_x_1016) ;  /* 0x0000000000201947 */ /* 0x000fea0003800000 */
[----:B------:R-:W-:Y:S01]  /*4340*/  ULDC UR18, c[0x0][0x9e4] ;  /* 0x0002790000127ab9 */ /* 0x000fe20000000800 */
[----:B------:R-:W-:Y:S02]  /*4350*/  UIADD3 UR15, -UR38, URZ, URZ ;  /* 0x0000003f260f7290 */ /* 0x000fe4000fffe13f */
[----:B------:R-:W-:-:S11]  /*4360*/  UISETP.NE.AND UP0, UPT, UR18, 0x1, UPT ;  /* 0x000000011200788c */ /* 0x000fd6000bf05270 */
[----:B------:R-:W-:Y:S02]  /*4370*/  @UP0 ULDC.64 UR4, c[0x0][0x9e8] ;  /* 0x00027a0000040ab9 */ /* 0x000fe40000000a00 */
[----:B------:R-:W-:-:S04]  /*4380*/  UIMAD.WIDE.U32 UR6, UR15, UR4, URZ ;  /* 0x000000040f0672a5 */ /* 0x000fc8000f8e003f */
[----:B------:R-:W-:-:S04]  /*4390*/  @UP0 USHF.R.U32.HI UR15, URZ, UR5, UR7 ;  /* 0x000000053f0f0299 */ /* 0x000fc80008011607 */
[----:B------:R-:W-:Y:S01]  /*43a0*/  ULOP3.LUT UR15, URZ, UR15, URZ, 0x33, !UPT ;  /* 0x0000000f3f0f7292 */ /* 0x000fe2000f8e333f */
[----:B------:R-:W-:Y:S11]  /*43b0*/  BRA `(.L_x_1017) ;  /* 0x0000000000147947 */ /* 0x000ff60003800000 */
.L_x_1016:
[----:B------:R-:W-:Y:S02]  /*43c0*/  ULDC UR18, c[0x0][0x9e4] ;  /* 0x0002790000127ab9 */ /* 0x000fe40000000800 */
[----:B------:R-:W-:-:S11]  /*43d0*/  UISETP.NE.AND UP0, UPT, UR18, 0x1, UPT ;  /* 0x000000011200788c */ /* 0x000fd6000bf05270 */
[----:B------:R-:W-:Y:S02]  /*43e0*/  @UP0 ULDC.64 UR4, c[0x0][0x9e8] ;  /* 0x00027a0000040ab9 */ /* 0x000fe40000000a00 */
[----:B------:R-:W-:-:S04]  /*43f0*/  UIMAD.WIDE.U32 UR6, UR15, UR4, URZ ;  /* 0x000000040f0672a5 */ /* 0x000fc8000f8e003f */
[----:B------:R-:W-:-:S12]  /*4400*/  @UP0 USHF.R.U32.HI UR15, URZ, UR5, UR7 ;  /* 0x000000053f0f0299 */ /* 0x000fd80008011607 */
.L_x_1017:
[----:B------:R-:W-:-:S04]  /*4410*/  UIMAD UR15, UR15, UR18, UR18 ;  /* 0x000000120f0f72a4 */ /* 0x000fc8000f8e0212 */
[----:B------:R-:W-:-:S04]  /*4420*/  UISETP.LT.AND UP0, UPT, UR14, UR15, UPT ;  /* 0x0000000f0e00728c */ /* 0x000fc8000bf01270 */
[----:B------:R-:W-:-:S12]  /*4430*/  USEL UR14, UR14, UR15, UP0 ;  /* 0x0000000f0e0e7287 */ /* 0x000fd80008000000 */
.L_x_1015:
[----:B------:R-:W-:Y:S01]  /*4440*/  R2UR UR5, R200 ;  /* 0x00000000c80572ca */ /* 0x000fe200000e0000 */
[----:B------:R-:W-:Y:S01]  /*4450*/  USHF.R.S32.HI UR4, URZ, 0x1f, UR14 ;  /* 0x0000001f3f047899 */ /* 0x000fe2000801140e */
[----:B------:R-:W-:Y:S01]  /*4460*/  IMAD.MOV.U32 R0, RZ, RZ, 0x3f800000 ;  /* 0x3f800000ff007424 */ /* 0x000fe200078e00ff */
[----:B------:R-:W-:Y:S01]  /*4470*/  CS2R R150, SRZ ;  /* 0x0000000000967805 */ /* 0x000fe2000001ff00 */
[----:B------:R-:W-:Y:S01]  /*4480*/  IMAD.MOV.U32 R2, RZ, RZ, 0x3f800000 ;  /* 0x3f800000ff027424 */ /* 0x000fe200078e00ff */
[----:B------:R-:W-:Y:S01]  /*4490*/  ULEA.HI UR4, UR4, UR14, URZ, 0x6 ;  /* 0x0000000e04047291 */ /* 0x000fe2000f8f303f */
[----:B------:R-:W-:Y:S02]  /*44a0*/  CS2R R148, SRZ ;  /* 0x0000000000947805 */ /* 0x000fe4000001ff00 */
[----:B------:R-:W-:Y:S02]  /*44b0*/  CS2R R146, SRZ ;  /* 0x0000000000927805 */ /* 0x000fe4000001ff00 */
[----:B------:R-:W-:Y:S01]  /*44c0*/  CS2R R144, SRZ ;  /* 0x0000000000907805 */ /* 0x000fe2000001ff00 */
[----:B------:R-:W-:Y:S01]  /*44d0*/  USHF.R.S32.HI UR4, URZ, 0x6, UR4 ;  /* 0x000000063f047899 */ /* 0x000fe20008011404 */
[----:B------:R-:W-:-:S02]  /*44e0*/  CS2R R142, SRZ ;  /* 0x00000000008e7805 */ /* 0x000fc4000001ff00 */
[----:B------:R-:W-:Y:S02]  /*44f0*/  CS2R R140, SRZ ;  /* 0x00000000008c7805 */ /* 0x000fe4000001ff00 */
[----:B------:R-:W-:Y:S01]  /*4500*/  CS2R R138, SRZ ;  /* 0x00000000008a7805 */ /* 0x000fe2000001ff00 */
[----:B------:R-:W-:Y:S01]  /*4510*/  UISETP.LT.AND UP0, UPT, UR5, UR4, UPT ;  /* 0x000000040500728c */ /* 0x000fe2000bf01270 */
[----:B------:R-:W-:Y:S02]  /*4520*/  CS2R R136, SRZ ;  /* 0x0000000000887805 */ /* 0x000fe4000001ff00 */
[----:B------:R-:W-:Y:S02]  /*4530*/  CS2R R134, SRZ ;  /* 0x0000000000867805 */ /* 0x000fe4000001ff00 */
[----:B------:R-:W-:Y:S01]  /*4540*/  CS2R R132, SRZ ;  /* 0x0000000000847805 */ /* 0x000fe2000001ff00 */
[----:B------:R-:W-:Y:S01]  /*4550*/  USEL UR5, UR5, UR4, !UP0 ;  /* 0x0000000405057287 */ /* 0x000fe2000c000000 */
[----:B------:R-:W-:-:S02]  /*4560*/  CS2R R130, SRZ ;  /* 0x0000000000827805 */ /* 0x000fc4000001ff00 */
[----:B------:R-:W-:Y:S01]  /*4570*/  CS2R R128, SRZ ;  /* 0x0000000000807805 */ /* 0x000fe2000001ff00 */
[----:B------:R-:W-:Y:S01]  /*4580*/  UMOV UR4, URZ ;  /* 0x0000003f00047c82 */ /* 0x000fe20008000000 */
[----:B------:R-:W-:Y:S02]  /*4590*/  CS2R R126, SRZ ;  /* 0x00000000007e7805 */ /* 0x000fe4000001ff00 */
[----:B------:R-:W-:Y:S02]  /*45a0*/  CS2R R124, SRZ ;  /* 0x00000000007c7805 */ /* 0x000fe4000001ff00 */
[----:B------:R-:W-:Y:S02]  /*45b0*/  ISETP.GE.AND P1, PT, R203, UR5, PT ;  /* 0x00000005cb007c0c */ /* 0x000fe4000bf26270 */
[----:B------:R-:W-:Y:S02]  /*45c0*/  CS2R R122, SRZ ;  /* 0x00000000007a7805 */ /* 0x000fe4000001ff00 */
[----:B------:R-:W-:Y:S01]  /*45d0*/  MOV R204, UR5 ;  /* 0x0000000500cc7c02 */ /* 0x000fe20008000f00 */
[----:B------:R-:W-:Y:S01]  /*45e0*/  UMOV UR5, URZ ;  /* 0x0000003f00057c82 */ /* 0x000fe20008000000 */
[----:B------:R-:W-:Y:S01]  /*45f0*/  CS2R R120, SRZ ;  /* 0x0000000000787805 */ /* 0x000fe2000001ff00 */
[----:B------:R-:W-:Y:S01]  /*4600*/  IMAD.U32 R8, RZ, RZ, UR5 ;  /* 0x00000005ff087e24 */ /* 0x000fe2000f8e00ff */
        /* <DEDUP_REMOVED lines=48> */
[----:B------:R-:W-:Y:S06]  /*4910*/  @!P1 BRA `(.L_x_1018) ;  /* 0x0000002c00789947 */ /* 0x000fec0003800000 */
[----:B------:R-:W-:Y:S01]  /*4920*/  UMOV UR4, URZ ;  /* 0x0000003f00047c82 */ /* 0x000fe20008000000 */
[----:B------:R-:W-:Y:S01]  /*4930*/  IMAD.MOV.U32 R202, RZ, RZ, R3 ;  /* 0x000000ffffca7224 */ /* 0x000fe200078e0003 */
[----:B------:R-:W-:Y:S01]  /*4940*/  MOV R205, UR4 ;  /* 0x0000000400cd7c02 */ /* 0x000fe20008000f00 */
[----:B------:R-:W-:Y:S01]  /*4950*/  IMAD.MOV.U32 R201, RZ, RZ, R4 ;  /* 0x000000ffffc97224 */ /* 0x000fe200078e0004 */
[----:B------:R-:W-:Y:S01]  /*4960*/  UMOV UR5, URZ ;  /* 0x0000003f00057c82 */ /* 0x000fe20008000000 */
[----:B------:R-:W-:Y:S01]  /*4970*/  IMAD.MOV.U32 R2, RZ, RZ, 0x3f800000 ;  /* 0x3f800000ff027424 */ /* 0x000fe200078e00ff */
[----:B------:R-:W-:Y:S01]  /*4980*/  ULDC UR7, c[0x0][0x9d8] ;  /* 0x0002760000077ab9 */ /* 0x000fe20000000800 */
[----:B------:R-:W-:Y:S02]  /*4990*/  IMAD.MOV.U32 R0, RZ, RZ, 0x3f800000 ;  /* 0x3f800000ff007424 */ /* 0x000fe400078e00ff */
[----:B------:R-:W-:-:S07]  /*49a0*/  IMAD.MOV.U32 R151, RZ, RZ, RZ ;  /* 0x000000ffff977224 */ /* 0x000fce00078e00ff */
.L_x_1037:
[----:B------:R-:W-:Y:S01]  /*49b0*/  R2UR UR6, R205 ;  /* 0x00000000cd0672ca */ /* 0x000fe200000e0000 */
[----:B------:R-:W-:-:S04]  /*49c0*/  UISETP.NE.AND UP0, UPT, UR5, 0x1, UPT ;  /* 0x000000010500788c */ /* 0x000fc8000bf05270 */
[----:B------:R-:W-:-:S08]  /*49d0*/  USEL UR4, URZ, 0x1, UP0 ;  /* 0x000000013f047887 */ /* 0x000fd00008000000 */
[----:B------:R-:W-:-:S06]  /*49e0*/  ULOP3.LUT UR4, UR6, UR4, URZ, 0x3c, !UPT ;  /* 0x0000000406047292 */ /* 0x000fcc000f8e3c3f */
[----:B------:R-:W-:Y:S01]  /*49f0*/  MOV R8, UR4 ;  /* 0x0000000400087c02 */ /* 0x000fe20008000f00 */
[----:B------:R-:W-:Y:S06]  /*4a00*/  @!P0 BRA `(.L_x_1019) ;  /* 0x0000000000048947 */ /* 0x000fec0003800000 */
[----:B------:R-:W-:Y:S01]  /*4a10*/  BPT.TRAP 0x1 ;  /* 0x000000040000795c */ /* 0x000fe20000300000 */
.L_x_1019:
[----:B------:R-:W-:Y:S01]  /*4a20*/  R2UR UR6, R16 ;  /* 0x00000000100672ca */ /* 0x000fe200000e0000 */
[----:B------:R-:W-:Y:S01]  /*4a30*/  UIADD3 UR4, UR5, 0x1, URZ ;  /* 0x0000000105047890 */ /* 0x000fe2000fffe03f */
[----:B------:R-:W-:-:S03]  /*4a40*/  R2UR UR10, R8 ;  /* 0x00000000080a72ca */ /* 0x000fc600000e0000 */
[----:B------:R-:W-:-:S04]  /*4a50*/  UISETP.NE.AND UP0, UPT, UR4, 0x2, UPT ;  /* 0x000000020400788c */ /* 0x000fc8000bf05270 */
[----:B------:R-:W-:-:S04]  /*4a60*/  USEL UR4, UR4, URZ, UP0 ;  /* 0x0000003f04047287 */ /* 0x000fc80008000000 */
[----:B------:R-:W-:Y:S02]  /*4a70*/  ULEA UR6, UR4, UR6, 0x3 ;  /* 0x0000000604067291 */ /* 0x000fe4000f8e183f */
[----:B------:R-:W-:-:S04]  /*4a80*/  IMAD.U32 R3, RZ, RZ, UR10 ;  /* 0x0000000aff037e24 */ /* 0x000fc8000f8e00ff */
[----:B------:R-:W-:Y:S01]  /*4a90*/  IMAD.U32 R206, RZ, RZ, UR6 ;  /* 0x00000006ffce7e24 */ /* 0x000fe2000f8e00ff */
[----:B------:R-:W-:-:S04]  /*4aa0*/  SHF.L.U32 R3, R3, 0x1f, RZ ;  /* 0x0000001f03037819 */ /* 0x000fc800000006ff */
[----:B------:R0:W1:Y:S01]  /*4ab0*/  SYNCS.PHASECHK.TRANS64.TRYWAIT P1, [UR6+0x30830], R3 ;  /* 0x03083003ff0075a7 */ /* 0x0000620008020146 */
[----:B------:R-:W-:Y:S05]  /*4ac0*/  @!P0 BRA `(.L_x_1020) ;  /* 0x0000000000048947 */ /* 0x000fea0003800000 */
[----:B------:R-:W-:Y:S01]  /*4ad0*/  BPT.TRAP 0x1 ;  /* 0x000000040000795c */ /* 0x000fe20000300000 */
.L_x_1020:
[----:B-1----:R-:W-:Y:S05]  /*4ae0*/  @P1 BRA `(.L_x_1021) ;  /* 0x00000000000c1947 */ /* 0x002fea0003800000 */
[----:B------:R-:W-:-:S13]  /*4af0*/  R2UR UR6, R206 ;  /* 0x00000000ce0672ca */ /* 0x000fda00000e0000 */
[----:B------:R-:W1:Y:S02]  /*4b00*/  SYNCS.PHASECHK.TRANS64.TRYWAIT P1, [UR6+0x30830], R3 ;  /* 0x03083003ff0075a7 */ /* 0x000e640008020146 */
[----:B-1----:R-:W-:Y:S05]  /*4b10*/  @!P1 BRA `(.L_x_1022) ;  /* 0x000000f400cc9947 */ /* 0x002fea0003800000 */
.L_x_1021:
[----:B------:R-:W-:Y:S01]  /*4b20*/  R2UR UR6, R20 ;  /* 0x00000000140672ca */ /* 0x000fe200000e0000 */
[----:B------:R-:W-:Y:S01]  /*4b30*/  WARPGROUP.ARRIVE ;  /* 0x00000000000079c5 */ /* 0x000fe20000000000 */
[----:B------:R-:W-:Y:S01]  /*4b40*/  R2UR UR56, R6 ;  /* 0x00000000063872ca */ /* 0x000fe200000e0000 */
[----:B------:R-:W-:Y:S01]  /*4b50*/  UMOV UR59, 0x40000040 ;  /* 0x40000040003b7882 */ /* 0x000fe20000000000 */
[----:B------:R-:W-:Y:S01]  /*4b60*/  R2UR UR57, R7 ;  /* 0x00000000073972ca */ /* 0x000fe200000e0000 */
[----:B------:R-:W-:Y:S01]  /*4b70*/  UMOV UR55, 0x40000040 ;  /* 0x4000004000377882 */ /* 0x000fe20000000000 */
[----:B01----:R-:W-:Y:S01]  /*4b80*/  MOV R3, UR53 ;  /* 0x0000003500037c02 */ /* 0x003fe20008000f00 */
[----:B------:R-:W-:Y:S01]  /*4b90*/  UMOV UR11, 0x40000040 ;  /* 0x40000040000b7882 */ /* 0x000fe20000000000 */
[----:B------:R-:W-:Y:S01]  /*4ba0*/  MOV R4, UR52 ;  /* 0x0000003400047c02 */ /* 0x000fe20008000f00 */
[----:B------:R-:W-:Y:S01]  /*4bb0*/  UMOV UR15, 0x40000040 ;  /* 0x40000040000f7882 */ /* 0x000fe20000000000 */
[----:B------:R-:W-:Y:S01]  /*4bc0*/  R2UR UR52, R10 ;  /* 0x000000000a3472ca */ /* 0x000fe200000e0000 */
[----:B------:R-:W-:Y:S01]  /*4bd0*/  UMOV UR19, 0x40000040 ;  /* 0x4000004000137882 */ /* 0x000fe20000000000 */
[----:B------:R-:W-:Y:S01]  /*4be0*/  R2UR UR53, R11 ;  /* 0x000000000b3572ca */ /* 0x000fe200000e0000 */
[----:B------:R-:W-:Y:S01]  /*4bf0*/  ULEA UR6, UR4, UR6, 0xb ;  /* 0x0000000604067291 */ /* 0x000fe2000f8e583f */
[-C--:B------:R-:W-:Y:S01]  /*4c00*/  FMUL.FTZ R24, R24, R0.reuse ;  /* 0x0000000018187220 */ /* 0x080fe20000410000 */
[----:B------:R-:W-:Y:S01]  /*4c10*/  UMOV UR23, 0x40000040 ;  /* 0x4000004000177882 */ /* 0x000fe20000000000 */
[----:B------:R-:W-:Y:S01]  /*4c20*/  UMOV UR27, 0x40000040 ;  /* 0x40000040001b7882 */ /* 0x000fe20000000000 */
[----:B------:R-:W-:Y:S01]  /*4c30*/  UIADD3 UR10, UR6, 0x2, URZ ;  /* 0x00000002060a7890 */ /* 0x000fe2000fffe03f */
[-C--:B------:R-:W-:Y:S01]  /*4c40*/  FMUL.FTZ R25, R25, R0.reuse ;  /* 0x0000000019197220 */ /* 0x080fe20000410000 */
[----:B------:R-:W-:Y:S01]  /*4c50*/  UIADD3 UR14, UR6, 0x200, URZ ;  /* 0x00000200060e7890 */ /* 0x000fe2000fffe03f */
[-C--:B------:R-:W-:Y:S01]  /*4c60*/  FMUL.FTZ R28, R28, R0.reuse ;  /* 0x000000001c1c7220 */ /* 0x080fe20000410000 */
[----:B------:R-:W-:Y:S01]  /*4c70*/  UMOV UR58, UR6 ;  /* 0x00000006003a7c82 */ /* 0x000fe20008000000 */
[----:B------:R-:W-:Y:S01]  /*4c80*/  UIADD3 UR18, UR6, 0x202, URZ ;  /* 0x0000020206127890 */ /* 0x000fe2000fffe03f */
[----:B------:R-:W-:Y:S01]  /*4c90*/  HGMMA.64x64x16.F32 R152, gdesc[UR56], RZ, !UPT, gsb0 ;  /* 0x00e00000389879f0 */ /* 0x000fe2000c0008ff */
[----:B------:R-:W-:Y:S01]  /*4ca0*/  UMOV UR54, UR10 ;  /* 0x0000000a00367c82 */ /* 0x000fe20008000000 */
[----:B------:R-:W-:Y:S01]  /*4cb0*/  R2UR UR56, R14 ;  /* 0x000000000e3872ca */ /* 0x000fe200000e0000 */
[----:B------:R-:W-:Y:S01]  /*4cc0*/  UIADD3 UR10, UR6, 0x4, URZ ;  /* 0x00000004060a7890 */ /* 0x000fe2000fffe03f */
[----:B------:R-:W-:Y:S01]  /*4cd0*/  R2UR UR57, R15 ;  /* 0x000000000f3972ca */ /* 0x000fe200000e0000 */
[----:B------:R-:W-:Y:S01]  /*4ce0*/  UMOV UR59, 0x40000040 ;  /* 0x40000040003b7882 */ /* 0x000fe20000000000 */
[----:B------:R-:W-:Y:S01]  /*4cf0*/  UIADD3 UR22, UR6, 0x204, URZ ;  /* 0x0000020406167890 */ /* 0x000fe2000fffe03f */
[-C--:B------:R-:W-:Y:S01]  /*4d00*/  FMUL.FTZ R29, R29, R0.reuse ;  /* 0x000000001d1d7220 */ /* 0x080fe20000410000 */
[----:B------:R-:W-:Y:S01]  /*4d10*/  UIADD3 UR26, UR6, 0x206, URZ ;  /* 0x00000206061a7890 */ /* 0x000fe2000fffe03f */
[-C--:B------:R-:W-:Y:S01]  /*4d20*/  FMUL.FTZ R32, R32, R0.reuse ;  /* 0x0000000020207220 */ /* 0x080fe20000410000 */
[----:B------:R-:W-:Y:S01]  /*4d30*/  UMOV UR58, UR10 ;  /* 0x0000000a003a7c82 */ /* 0x000fe20008000000 */
[----:B------:R-:W-:Y:S01]  /*4d40*/  UIADD3 UR10, UR6, 0x6, URZ ;  /* 0x00000006060a7890 */ /* 0x000fe2000fffe03f */
[-C--:B------:R-:W-:Y:S01]  /*4d50*/  FMUL.FTZ R33, R33, R0.reuse ;  /* 0x0000000021217220 */ /* 0x080fe20000410000 */
        /* <DEDUP_REMOVED lines=70> */
[----:B------:R-:W-:Y:S01]  /*51c0*/  HGMMA.64x64x16.F32 R152, gdesc[UR52], R152, gsb0 ;  /* 0x00e00000349879f0 */ /* 0x000fe20008000898 */
[----:B------:R-:W-:Y:S01]  /*51d0*/  R2UR UR53, R3 ;  /* 0x00000000033572ca */ /* 0x000fe200000e0000 */
[----:B------:R-:W-:Y:S01]  /*51e0*/  UIADD3 UR54, UR6, 0x604, URZ ;  /* 0x0000060406367890 */ /* 0x000fe2000fffe03f */
[----:B------:R-:W-:Y:S01]  /*51f0*/  R2UR UR52, R4 ;  /* 0x00000000043472ca */ /* 0x000fe200000e0000 */
[----:B------:R-:W-:Y:S01]  /*5200*/  UMOV UR55, 0x40000040 ;  /* 0x4000004000377882 */ /* 0x000fe20000000000 */
[----:B------:R-:W-:Y:S01]  /*5210*/  UIADD3 UR6, UR6, 0x606, URZ ;  /* 0x0000060606067890 */ /* 0x000fe2000fffe03f */
        /* <DEDUP_REMOVED lines=68> */
[----:B------:R-:W-:Y:S01]  /*5660*/  HGMMA.64x64x16.F32 R152, gdesc[UR56], R152, gsb0 ;  /* 0x00e00000389879f0 */ /* 0x000fe20008000898 */
[----:B------:R-:W-:Y:S01]  /*5670*/  R2UR UR56, R12 ;  /* 0x000000000c3872ca */ /* 0x000fe200000e0000 */
[----:B------:R-:W-:Y:S01]  /*5680*/  UMOV UR58, UR6 ;  /* 0x00000006003a7c82 */ /* 0x000fe20008000000 */
[----:B------:R-:W-:Y:S01]  /*5690*/  R2UR UR57, R13 ;  /* 0x000000000d3972ca */ /* 0x000fe200000e0000 */
[----:B------:R-:W-:Y:S01]  /*56a0*/  UMOV UR59, 0x40000040 ;  /* 0x40000040003b7882 */ /* 0x000fe20000000000 */
[----:B------:R-:W-:Y:S02]  /*56b0*/  WARPGROUP.DEPBAR.LE gsb0, 0x0 ;  /* 0x00008000000079c5 */ /* 0x000fe40000010000 */
[----:B------:R-:W-:-:S06]  /*56c0*/  WARPGROUP.ARRIVE ;  /* 0x00000000000079c5 */ /* 0x000fcc0000000000 */
[----:B------:R-:W-:Y:S03]  /*56d0*/  HGMMA.64x64x16.F32 R152, gdesc[UR8], R152, gsb0 ;  /* 0x00e00000089879f0 */ /* 0x000fe60008000898 */
        /* <DEDUP_REMOVED lines=37> */
[----:B------:R-:W-:Y:S05]  /*5930*/  @!P0 BRA `(.L_x_1023) ;  /* 0x0000000000048947 */ /* 0x000fea0003800000 */
[----:B------:R-:W-:Y:S01]  /*5940*/  BPT.TRAP 0x1 ;  /* 0x000000040000795c */ /* 0x000fe20000300000 */
.L_x_1023:
        /* <DEDUP_REMOVED lines=8> */
.L_x_1024:
[----:B-1----:R-:W-:Y:S05]  /*59d0*/  @P1 BRA `(.L_x_1025) ;  /* 0x0000000000081947 */ /* 0x002fea0003800000 */
[----:B------:R-:W1:Y:S02]  /*59e0*/  SYNCS.PHASECHK.TRANS64.TRYWAIT P1, [UR6+0x30850], R0 ;  /* 0x03085000ff0075a7 */ /* 0x000e640008020146 */
[----:B-1----:R-:W-:Y:S05]  /*59f0*/  @!P1 BRA `(.L_x_1026) ;  /* 0x000000e800309947 */ /* 0x002fea0003800000 */
.L_x_1025:
[----:B------:R-:W-:Y:S01]  /*5a00*/  R2UR UR10, R16 ;  /* 0x00000000100a72ca */ /* 0x000fe200000e0000 */
[----:B------:R-:W-:Y:S01]  /*5a10*/  WARPGROUP.ARRIVE ;  /* 0x00000000000079c5 */ /* 0x000fe20000000000 */
[----:B------:R-:W-:-:S11]  /*5a20*/  UMOV UR11, 0x40000040 ;  /* 0x40000040000b7882 */ /* 0x000fd60000000000 */
[----:B------:R-:W-:-:S04]  /*5a30*/  UIADD3 UR10, UR10, 0x400, URZ ;  /* 0x000004000a0a7890 */ /* 0x000fc8000fffe03f */
[----:B------:R-:W-:-:S04]  /*5a40*/  USHF.R.U32.HI UR10, URZ, 0x4, UR10 ;  /* 0x000000043f0a7899 */ /* 0x000fc8000801160a */
[----:B------:R-:W-:-:S04]  /*5a50*/  ULOP3.LUT UR10, UR10, 0x3fff, URZ, 0xc0, !UPT ;  /* 0x00003fff0a0a7892 */ /* 0x000fc8000f8ec03f */
[----:B------:R-:W-:-:S04]  /*5a60*/  ULOP3.LUT UR10, UR10, 0x2000000, URZ, 0xfc, !UPT ;  /* 0x020000000a0a7892 */ /* 0x000fc8000f8efc3f */
[----:B------:R-:W-:-:S07]  /*5a70*/  ULEA UR5, UR5, UR10, 0xb ;  /* 0x0000000a05057291 */ /* 0x000fce000f8e583f */
        /* <DEDUP_REMOVED lines=23> */
.L_x_1027:
[----:B------:R-:W-:Y:S01]  /*5bf0*/  R2UR UR10, R23 ;  /* 0x00000000170a72ca */ /* 0x000fe200000e0000 */
[----:B------:R-:W2:Y:S01]  /*5c00*/  S2UR UR11, SR_CgaCtaId ;  /* 0x00000000000b79c3 */ /* 0x000ea20000008800 */
[----:B------:R-:W-:Y:S01]  /*5c10*/  R2UR UR5, R22 ;  /* 0x00000000160572ca */ /* 0x000fe200000e0000 */
[----:B01----:R-:W-:Y:S01]  /*5c20*/  FMUL.FTZ R0, R154, UR7 ;  /* 0x000000079a007c20 */ /* 0x003fe20008410000 */
[----:B------:R-:W-:Y:S01]  /*5c30*/  R2UR UR14, R206 ;  /* 0x00000000ce0e72ca */ /* 0x000fe200000e0000 */
[----:B------:R-:W-:Y:S01]  /*5c40*/  FMUL.FTZ R188, R161, UR7 ;  /* 0x00000007a1bc7c20 */ /* 0x000fe20008410000 */
[----:B------:R-:W-:Y:S01]  /*5c50*/  FMUL.FTZ R161, R171, UR7 ;  /* 0x00000007aba17c20 */ /* 0x000fe20008410000 */
[----:B------:R-:W-:Y:S01]  /*5c60*/  FMUL.FTZ R171, R173, UR7 ;  /* 0x00000007adab7c20 */ /* 0x000fe20008410000 */
[----:B------:R-:W-:Y:S01]  /*5c70*/  FMUL.FTZ R185, R156, UR7 ;  /* 0x000000079cb97c20 */ /* 0x000fe20008410000 */
[----:B------:R-:W0:Y:S01]  /*5c80*/  LDC R154, c[0x0][0x288] ;  /* 0x0000a200ff9a7b82 */ /* 0x000e220000000800 */
[----:B------:R-:W-:Y:S01]  /*5c90*/  FMUL.FTZ R173, R177, UR7 ;  /* 0x00000007b1ad7c20 */ /* 0x000fe20008410000 */
[----:B------:R-:W-:Y:S01]  /*5ca0*/  FMUL.FTZ R156, R162, UR7 ;  /* 0x00000007a29c7c20 */ /* 0x000fe20008410000 */
[----:B------:R-:W-:Y:S01]  /*5cb0*/  MOV R177, R19 ;  /* 0x0000001300b17202 */ /* 0x000fe20000000f00 */
[----:B------:R-:W-:Y:S01]  /*5cc0*/  UISETP.NE.AND UP1, UPT, UR10, URZ, UPT ;  /* 0x0000003f0a00728c */ /* 0x000fe2000bf25270 */
[----:B------:R-:W-:Y:S01]  /*5cd0*/  FMUL.FTZ R162, R174, UR7 ;  /* 0x00000007aea27c20 */ /* 0x000fe20008410000 */
[----:B------:R-:W-:Y:S01]  /*5ce0*/  UISETP.NE.AND UP0, UPT, UR5, URZ, UPT ;  /* 0x0000003f0500728c */ /* 0x000fe2000bf05270 */
[----:B------:R-:W-:-:S02]  /*5cf0*/  IMAD.SHL.U32 R174, R203, 0x40, RZ ;  /* 0x00000040cbae7824 */ /* 0x000fc400078e00ff */
[----:B------:R-:W-:Y:S01]  /*5d00*/  FMUL.FTZ R189, R164, UR7 ;  /* 0x00000007a4bd7c20 */ /* 0x000fe20008410000 */
[----:B------:R-:W-:Y:S01]  /*5d10*/  FMUL.FTZ R164, R178, UR7 ;  /* 0x00000007b2a47c20 */ /* 0x000fe20008410000 */
[----:B------:R-:W-:Y:S01]  /*5d20*/  PLOP3.LUT P1, PT, PT, PT, UP1, 0x80, 0x0 ;  /* 0x000000000000781c */ /* 0x000fe20003f2f018 */
[----:B------:R-:W-:Y:S01]  /*5d30*/  FMUL.FTZ R4, R152, UR7 ;  /* 0x0000000798047c20 */ /* 0x000fe20008410000 */
[----:B------:R-:W-:Y:S01]  /*5d40*/  PLOP3.LUT P2, PT, PT, PT, UP1, 0x80, 0x0 ;  /* 0x000000000000781c */ /* 0x000fe20003f4f018 */
[----:B------:R-:W-:Y:S01]  /*5d50*/  FMUL.FTZ R187, R160, UR7 ;  /* 0x00000007a0bb7c20 */ /* 0x000fe20008410000 */
[----:B------:R-:W-:Y:S01]  /*5d60*/  FMUL.FTZ R184, R153, UR7 ;  /* 0x0000000799b87c20 */ /* 0x000fe20008410000 */
[----:B------:R-:W-:Y:S01]  /*5d70*/  @UP1 ULDC UR5, c[0x0][0x44c] ;  /* 0x0001130000051ab9 */ /* 0x000fe20000000800 */
[----:B------:R-:W-:Y:S01]  /*5d80*/  FMUL.FTZ R152, R155, UR7 ;  /* 0x000000079b987c20 */ /* 0x000fe20008410000 */
[----:B------:R-:W-:Y:S01]  /*5d90*/  FMUL.FTZ R186, R157, UR7 ;  /* 0x000000079dba7c20 */ /* 0x000fe20008410000 */
[----:B------:R-:W-:Y:S01]  /*5da0*/  FMUL.FTZ R160, R170, UR7 ;  /* 0x00000007aaa07c20 */ /* 0x000fe20008410000 */
[----:B------:R-:W-:Y:S01]  /*5db0*/  FMUL.FTZ R153, R158, UR7 ;  /* 0x000000079e997c20 */ /* 0x000fe20008410000 */
[----:B------:R-:W-:Y:S01]  /*5dc0*/  FMUL.FTZ R155, R159, UR7 ;  /* 0x000000079f9b7c20 */ /* 0x000fe20008410000 */
[----:B------:R-:W-:Y:S01]  /*5dd0*/  FMUL.FTZ R157, R163, UR7 ;  /* 0x00000007a39d7c20 */ /* 0x000fe20008410000 */
[----:B------:R-:W-:Y:S01]  /*5de0*/  FMUL.FTZ R170, R172, UR7 ;  /* 0x00000007acaa7c20 */ /* 0x000fe20008410000 */
[----:B------:R-:W-:Y:S01]  /*5df0*/  @P1 IMAD.HI.U32 R2, R19, UR5, RZ ;  /* 0x0000000513021c27 */ /* 0x000fe2000f8e00ff */
[----:B------:R-:W-:-:S03]  /*5e00*/  @UP1 ULDC UR5, c[0x0][0x450] ;  /* 0x0001140000051ab9 */ /* 0x000fc60000000800 */
[----:B------:R-:W-:Y:S01]  /*5e10*/  FMUL.FTZ R190, R165, UR7 ;  /* 0x00000007a5be7c20 */ /* 0x000fe20008410000 */
[----:B------:R-:W-:Y:S01]  /*5e20*/  FMUL.FTZ R158, R166, UR7 ;  /* 0x00000007a69e7c20 */ /* 0x000fe20008410000 */
[----:B------:R-:W-:Y:S01]  /*5e30*/  FMUL.FTZ R159, R167, UR7 ;  /* 0x00000007a79f7c20 */ /* 0x000fe20008410000 */
[----:B------:R-:W-:Y:S01]  /*5e40*/  @P2 SHF.R.U32.HI R177, RZ, UR5, R2 ;  /* 0x00000005ffb12c19 */ /* 0x000fe20008011602 */
[----:B------:R-:W-:Y:S01]  /*5e50*/  UIADD3 UR5, UR14, 0x30840, URZ ;  /* 0x000308400e057890 */ /* 0x000fe2000fffe03f */
[----:B------:R-:W-:Y:S01]  /*5e60*/  IADD3 R2, -R174, 0x1, RZ ;  /* 0x00000001ae027810 */ /* 0x000fe20007ffe1ff */
[----:B------:R-:W-:Y:S01]  /*5e70*/  FMUL.FTZ R163, R175, UR7 ;  /* 0x00000007afa37c20 */ /* 0x000fe20008410000 */
[----:B------:R-:W-:Y:S01]  /*5e80*/  FMUL.FTZ R172, R176, UR7 ;  /* 0x00000007b0ac7c20 */ /* 0x000fe20008410000 */
[----:B------:R-:W1:Y:S01]  /*5e90*/  SHFL.IDX PT, R178, R177, RZ, 0x1c1f ;  /* 0x001c1fffb1b27589 */ /* 0x000e6200000e0000 */
[----:B------:R-:W-:Y:S01]  /*5ea0*/  R2UR UR10, R21 ;  /* 0x00000000150a72ca */ /* 0x000fe200000e0000 */
[----:B------:R-:W-:Y:S01]  /*5eb0*/  FMUL.FTZ R168, R168, UR7 ;  /* 0x00000007a8a87c20 */ /* 0x000fe20008410000 */
[----:B------:R-:W-:Y:S01]  /*5ec0*/  FMUL.FTZ R169, R169, UR7 ;  /* 0x00000007a9a97c20 */ /* 0x000fe20008410000 */
[----:B------:R-:W-:Y:S01]  /*5ed0*/  FMUL.FTZ R165, R179, UR7 ;  /* 0x00000007b3a57c20 */ /* 0x000fe20008410000 */
[----:B------:R-:W-:Y:S01]  /*5ee0*/  FMUL.FTZ R175, R180, UR7 ;  /* 0x00000007b4af7c20 */ /* 0x000fe20008410000 */
[----:B------:R-:W-:Y:S01]  /*5ef0*/  FMUL.FTZ R176, R181, UR7 ;  /* 0x00000007b5b07c20 */ /* 0x000fe20008410000 */
[----:B------:R-:W-:Y:S01]  /*5f00*/  FMUL.FTZ R166, R182, UR7 ;  /* 0x00000007b6a67c20 */ /* 0x000fe20008410000 */
[----:B------:R-:W-:-:S02]  /*5f10*/  IMAD R2, R5, -0x2, R2 ;  /* 0xfffffffe05027824 */ /* 0x000fc400078e0202 */
[----:B------:R-:W-:Y:S01]  /*5f20*/  FMUL.FTZ R167, R183, UR7 ;  /* 0x00000007b7a77c20 */ /* 0x000fe20008410000 */
[----:B--2---:R-:W-:Y:S01]  /*5f30*/  UPRMT UR5, UR11, 0x654, UR5 ;  /* 0x000006540b057896 */ /* 0x004fe20008000005 */
[----:B------:R-:W-:Y:S01]  /*5f40*/  PLOP3.LUT P1, PT, PT, PT, UP0, 0x40, 0x0 ;  /* 0x000000000000781c */ /* 0x000fe20003f2e808 */
[----:B------:R-:W2:Y:S01]  /*5f50*/  MUFU.TANH R4, R4 ;  /* 0x0000000400047308 */ /* 0x000ea20000002400 */
[----:B------:R-:W-:Y:S01]  /*5f60*/  ULDC UR11, c[0x0][0x2f0] ;  /* 0x0000bc00000b7ab9 */ /* 0x000fe20000000800 */
[----:B------:R-:W-:Y:S01]  /*5f70*/  ULDC UR14, c[0x0][0x9e0] ;  /* 0x00027800000e7ab9 */ /* 0x000fe20000000800 */
[----:B------:R-:W-:-:S04]  /*5f80*/  IMAD R3, R17, UR11, R2 ;  /* 0x0000000b11037c24 */ /* 0x000fc8000f8e0202 */
[----:B0-----:R-:W-:Y:S01]  /*5f90*/  IMAD.IADD R3, R3, 0x1, -R154 ;  /* 0x0000000103037824 */ /* 0x001fe200078e0a9a */
[----:B------:R-:W0:Y:S01]  /*5fa0*/  MUFU.TANH R184, R184 ;  /* 0x000000b800b87308 */ /* 0x000e220000002400 */
[----:B------:R-:W-:Y:S02]  /*5fb0*/  SYNCS.ARRIVE.TRANS64.RED.A1T0 RZ, [UR5], RZ ;  /* 0x000000ffffff79a7 */ /* 0x000fe40008100405 */
[C---:B------:R-:W-:Y:S01]  /*5fc0*/  VIADD R182, R3.reuse, UR14 ;  /* 0x0000000e03b67c36 */ /* 0x040fe20008000000 */
[----:B------:R-:W-:-:S03]  /*5fd0*/  IADD3 R183, R3, UR10, RZ ;  /* 0x0000000a03b77c10 */ /* 0x000fc6000fffe0ff */
[--C-:B-1----:R-:W-:Y:S01]  /*5fe0*/  IMAD.IADD R179, R182, 0x1, R178.reuse ;  /* 0x00000001b6b37824 */ /* 0x102fe200078e02b2 */
[----:B------:R-:W1:Y:S01]  /*5ff0*/  MUFU.TANH R0, R0 ;  /* 0x0000000000007308 */ /* 0x000e620000002400 */
[----:B------:R-:W-:-:S07]  /*6000*/  IMAD.IADD R180, R183, 0x1, R178 ;  /* 0x00000001b7b47824 */ /* 0x000fce00078e02b2 */
[----:B------:R-:W3:Y:S08]  /*6010*/  MUFU.TANH R152, R152 ;  /* 0x0000009800987308 */ /* 0x000ef00000002400 */
[----:B------:R-:W4:Y:S08]  /*6020*/  MUFU.TANH R185, R185 ;  /* 0x000000b900b97308 */ /* 0x000f300000002400 */
        /* <DEDUP_REMOVED lines=34> */
[----:B------:R-:W-:Y:S02]  /*6250*/  LOP3.LUT R181, RZ, R181, RZ, 0x33, !PT ;  /* 0x000000b5ffb57212 */ /* 0x000fe400078e33ff */
[----:B------:R-:W-:-:S04]  /*6260*/  MOV R178, UR5 ;  /* 0x0000000500b27c02 */ /* 0x000fc80008000f00 */
[----:B------:R-:W-:-:S13]  /*6270*/  ISETP.NE.AND P1, PT, R178, 0x1, PT ;  /* 0x00000001b200780c */ /* 0x000fda0003f25270 */
[----:B------:R-:W1:Y:S02]  /*6280*/  @P1 LDC.64 R2, c[0x0][0x9e8] ;  /* 0x00027a00ff021b82 */ /* 0x000e640000000a00 */
[----:B-1----:R-:W-:-:S05]  /*6290*/  @P1 IMAD.HI.U32 R2, R181, R2, RZ ;  /* 0x00000002b5021227 */ /* 0x002fca00078e00ff */
[----:B------:R-:W-:-:S04]  /*62a0*/  @P1 SHF.R.U32.HI R181, RZ, R3, R2 ;  /* 0x00000003ffb51219 */ /* 0x000fc80000011602 */
[----:B------:R-:W-:Y:S01]  /*62b0*/  LOP3.LUT R181, RZ, R181, RZ, 0x33, !PT ;  /* 0x000000b5ffb57212 */ /* 0x000fe200078e33ff */
[----:B------:R-:W-:Y:S06]  /*62c0*/  BRA `(.L_x_1031) ;  /* 0x0000000000187947 */ /* 0x000fec0003800000 */
.L_x_1030:
[----:B------:R-:W-:Y:S02]  /*62d0*/  ULDC UR5, c[0x0][0x9e4] ;  /* 0x0002790000057ab9 */ /* 0x000fe40000000800 */
[----:B------:R-:W-:-:S05]  /*62e0*/  IMAD.U32 R178, RZ, RZ, UR5 ;  /* 0x00000005ffb27e24 */ /* 0x000fca000f8e00ff */
[----:B------:R-:W-:-:S13]  /*62f0*/  ISETP.NE.AND P1, PT, R178, 0x1, PT ;  /* 0x00000001b200780c */ /* 0x000fda0003f25270 */
[----:B------:R-:W1:Y:S02]  /*6300*/  @P1 LDC.64 R2, c[0x0][0x9e8] ;  /* 0x00027a00ff021b82 */ /* 0x000e640000000a00 */
[----:B-1----:R-:W-:-:S05]  /*6310*/  @P1 IMAD.HI.U32 R2, R181, R2, RZ ;  /* 0x00000002b5021227 */ /* 0x002fca00078e00ff */
[----:B------:R-:W-:-:S07]  /*6320*/  @P1 SHF.R.U32.HI R181, RZ, R3, R2 ;  /* 0x00000003ffb51219 */ /* 0x000fce0000011602 */
.L_x_1031:
[----:B------:R-:W-:Y:S05]  /*6330*/  BSYNC B0 ;  /* 0x0000000000007941 */ /* 0x000fea0003800000 */
.L_x_1029:
[----:B------:R-:W-:-:S04]  /*6340*/  IMAD R2, R181, R178, -R174 ;  /* 0x000000b2b5027224 */ /* 0x000fc800078e0aae */
[----:B------:R-:W-:-:S05]  /*6350*/  IMAD R2, R5, -0x2, R2 ;  /* 0xfffffffe05027824 */ /* 0x000fca00078e0202 */
[----:B------:R-:W-:Y:S02]  /*6360*/  VIADDMNMX R179, R2, R178, R179, PT ;  /* 0x000000b202b37246 */ /* 0x000fe400038001b3 */
[----:B------:R-:W-:-:S07]  /*6370*/  VIMNMX R180, R180, R2, !PT ;  /* 0x00000002b4b47248 */ /* 0x000fce0007fe0100 */
.L_x_1028:
[----:B------:R-:W-:Y:S01]  /*6380*/  ISETP.GT.AND P1, PT, R203, -0x1, PT ;  /* 0xffffffffcb00780c */ /* 0x000fe20003f24270 */
[----:B------:R-:W1:Y:S01]  /*6390*/  SHFL.IDX PT, R2, R177, 0x1, 0x1c1f ;  /* 0x003c1f00b1027f89 */ /* 0x000e6200000e0000 */
[----:B------:R-:W-:Y:S02]  /*63a0*/  R2UR UR5, R22 ;  /* 0x00000000160572ca */ /* 0x000fe400000e0000 */
[C---:B------:R-:W-:Y:S02]  /*63b0*/  ISETP.GT.AND P4, PT, R180.reuse, 0x1, P1 ;  /* 0x00000001b400780c */ /* 0x040fe40000f84270 */
[----:B------:R-:W-:Y:S02]  /*63c0*/  ISETP.GT.AND P5, PT, R180, RZ, P1 ;  /* 0x000000ffb400720c */ /* 0x000fe40000fa4270 */
[C---:B------:R-:W-:Y:S02]  /*63d0*/  ISETP.LT.OR P4, PT, R179.reuse, 0x2, P4 ;  /* 0x00000002b300780c */ /* 0x040fe40002781670 */
[----:B------:R-:W-:-:S02]  /*63e0*/  ISETP.LT.OR P5, PT, R179, 0x1, P5 ;  /* 0x00000001b300780c */ /* 0x000fc40002fa1670 */
[----:B0-----:R-:W-:Y:S02]  /*63f0*/  FSEL R184, R184, -INF , !P4 ;  /* 0xff800000b8b87808 */ /* 0x001fe40006000000 */
[----:B------:R-:W-:Y:S01]  /*6400*/  ISETP.GT.AND P4, PT, R180, 0x18, P1 ;  /* 0x00000018b400780c */ /* 0x000fe20000f84270 */
[----:B------:R-:W-:Y:S01]  /*6410*/  UISETP.NE.AND UP0, UPT, UR5, URZ, UPT ;  /* 0x0000003f0500728c */ /* 0x000fe2000bf05270 */
[----:B------:R-:W-:Y:S02]  /*6420*/  FSEL R178, R4, -INF , !P5 ;  /* 0xff80000004b27808 */ /* 0x000fe40006800000 */
[----:B------:R-:W-:Y:S02]  /*6430*/  ISETP.LT.OR P4, PT, R179, 0x19, P4 ;  /* 0x00000019b300780c */ /* 0x000fe40002781670 */
[C---:B------:R-:W-:Y:S02]  /*6440*/  ISETP.GT.AND P6, PT, R180.reuse, 0x8, P1 ;  /* 0x00000008b400780c */ /* 0x040fe40000fc4270 */
[----:B------:R-:W-:-:S02]  /*6450*/  ISETP.GT.AND P2, PT, R180, 0x9, P1 ;  /* 0x00000009b400780c */ /* 0x000fc40000f44270 */
[----:B------:R-:W-:Y:S01]  /*6460*/  ISETP.GT.AND P3, PT, R180, 0x10, P1 ;  /* 0x00000010b400780c */ /* 0x000fe20000f64270 */
[----:B-1----:R-:W-:Y:S01]  /*6470*/  IMAD.IADD R177, R182, 0x1, R2 ;  /* 0x00000001b6b17824 */ /* 0x002fe200078e0202 */
[C---:B------:R-:W-:Y:S02]  /*6480*/  ISETP.GT.AND P5, PT, R180.reuse, 0x11, P1 ;  /* 0x00000011b400780c */ /* 0x040fe40000fa4270 */
[----:B------:R-:W-:Y:S02]  /*6490*/  FSEL R189, R189, -INF , !P4 ;  /* 0xff800000bdbd7808 */ /* 0x000fe40006000000 */
[----:B------:R-:W-:Y:S02]  /*64a0*/  ISETP.GT.AND P4, PT, R180, 0x29, P1 ;  /* 0x00000029b400780c */ /* 0x000fe40000f84270 */
[C---:B------:R-:W-:Y:S02]  /*64b0*/  ISETP.LT.OR P6, PT, R179.reuse, 0x9, P6 ;  /* 0x00000009b300780c */ /* 0x040fe400037c1670 */
[----:B------:R-:W-:-:S02]  /*64c0*/  ISETP.LT.OR P2, PT, R179, 0xa, P2 ;  /* 0x0000000ab300780c */ /* 0x000fc40001741670 */
[C---:B------:R-:W-:Y:S02]  /*64d0*/  ISETP.LT.OR P3, PT, R179.reuse, 0x11, P3 ;  /* 0x00000011b300780c */ /* 0x040fe40001f61670 */
[C---:B------:R-:W-:Y:S02]  /*64e0*/  ISETP.LT.OR P5, PT, R179.reuse, 0x12, P5 ;  /* 0x00000012b300780c */ /* 0x040fe40002fa1670 */
[----:B------:R-:W-:Y:S02]  /*64f0*/  ISETP.LT.OR P4, PT, R179, 0x2a, P4 ;  /* 0x0000002ab300780c */ /* 0x000fe40002781670 */
[----:B------:R-:W-:Y:S02]  /*6500*/  FSEL R185, R185, -INF , !P6 ;  /* 0xff800000b9b97808 */ /* 0x000fe40007000000 */
[----:B------:R-:W-:Y:S02]  /*6510*/  FSEL R186, R186, -INF , !P2 ;  /* 0xff800000baba7808 */ /* 0x000fe40005000000 */
[----:B------:R-:W-:-:S02]  /*6520*/  FSEL R187, R187, -INF , !P3 ;  /* 0xff800000bbbb7808 */ /* 0x000fc40005800000 */
[----:B------:R-:W-:Y:S02]  /*6530*/  FSEL R188, R188, -INF , !P5 ;  /* 0xff800000bcbc7808 */ /* 0x000fe40006800000 */
[C---:B------:R-:W-:Y:S02]  /*6540*/  ISETP.GT.AND P6, PT, R180.reuse, 0x19, P1 ;  /* 0x00000019b400780c */ /* 0x040fe40000fc4270 */
[C---:B------:R-:W-:Y:S02]  /*6550*/  ISETP.GT.AND P2, PT, R180.reuse, 0x20, P1 ;  /* 0x00000020b400780c */ /* 0x040fe40000f44270 */
[C---:B------:R-:W-:Y:S02]  /*6560*/  ISETP.GT.AND P3, PT, R180.reuse, 0x21, P1 ;  /* 0x00000021b400780c */ /* 0x040fe40000f64270 */
[----:B------:R-:W-:Y:S02]  /*6570*/  ISETP.GT.AND P5, PT, R180, 0x28, P1 ;  /* 0x00000028b400780c */ /* 0x000fe40000fa4270 */
[----:B------:R-:W-:-:S02]  /*6580*/  FSEL R171, R171, -INF , !P4 ;  /* 0xff800000abab7808 */ /* 0x000fc40006000000 */
[----:B------:R-:W-:Y:S02]  /*6590*/  PLOP3.LUT P4, PT, PT, PT, UP0, 0x40, 0x0 ;  /* 0x000000000000781c */ /* 0x000fe40003f8e808 */
[C---:B------:R-:W-:Y:S02]  /*65a0*/  ISETP.LT.OR P6, PT, R179.reuse, 0x1a, P6 ;  /* 0x0000001ab300780c */ /* 0x040fe400037c1670 */
[C---:B------:R-:W-:Y:S02]  /*65b0*/  ISETP.LT.OR P2, PT, R179.reuse, 0x21, P2 ;  /* 0x00000021b300780c */ /* 0x040fe40001741670 */
[C---:B------:R-:W-:Y:S02]  /*65c0*/  ISETP.LT.OR P3, PT, R179.reuse, 0x22, P3 ;  /* 0x00000022b300780c */ /* 0x040fe40001f61670 */
[----:B------:R-:W-:Y:S02]  /*65d0*/  ISETP.LT.OR P5, PT, R179, 0x29, P5 ;  /* 0x00000029b300780c */ /* 0x000fe40002fa1670 */
[----:B------:R-:W-:-:S02]  /*65e0*/  FSEL R190, R190, -INF , !P6 ;  /* 0xff800000bebe7808 */ /* 0x000fc40007000000 */
[----:B------:R-:W-:Y:S02]  /*65f0*/  FSEL R168, R168, -INF , !P2 ;  /* 0xff800000a8a87808 */ /* 0x000fe40005000000 */
[----:B------:R-:W-:Y:S02]  /*6600*/  FSEL R169, R169, -INF , !P3 ;  /* 0xff800000a9a97808 */ /* 0x000fe40005800000 */
[----:B------:R-:W-:Y:S02]  /*6610*/  FSEL R170, R170, -INF , !P5 ;  /* 0xff800000aaaa7808 */ /* 0x000fe40006800000 */
[C---:B------:R-:W-:Y:S02]  /*6620*/  ISETP.GT.AND P6, PT, R180.reuse, 0x30, P1 ;  /* 0x00000030b400780c */ /* 0x040fe40000fc4270 */
[C---:B------:R-:W-:Y:S02]  /*6630*/  ISETP.GT.AND P2, PT, R180.reuse, 0x31, P1 ;  /* 0x00000031b400780c */ /* 0x040fe40000f44270 */
[----:B------:R-:W-:-:S02]  /*6640*/  ISETP.GT.AND P3, PT, R180, 0x38, P1 ;  /* 0x00000038b400780c */ /* 0x000fc40000f64270 */
[----:B------:R-:W-:Y:S02]  /*6650*/  ISETP.GT.AND P5, PT, R180, 0x39, P1 ;  /* 0x00000039b400780c */ /* 0x000fe40000fa4270 */
[C---:B------:R-:W-:Y:S02]  /*6660*/  ISETP.LT.OR P6, PT, R179.reuse, 0x31, P6 ;  /* 0x00000031b300780c */ /* 0x040fe400037c1670 */
[C---:B------:R-:W-:Y:S02]  /*6670*/  ISETP.LT.OR P2, PT, R179.reuse, 0x32, P2 ;  /* 0x00000032b300780c */ /* 0x040fe40001741670 */
[C---:B------:R-:W-:Y:S02]  /*6680*/  ISETP.LT.OR P3, PT, R179.reuse, 0x39, P3 ;  /* 0x00000039b300780c */ /* 0x040fe40001f61670 */
[----:B------:R-:W-:Y:S01]  /*6690*/  ISETP.LT.OR P5, PT, R179, 0x3a, P5 ;  /* 0x0000003ab300780c */ /* 0x000fe20002fa1670 */
[----:B------:R-:W-:Y:S01]  /*66a0*/  IMAD.IADD R179, R183, 0x1, R2 ;  /* 0x00000001b7b37824 */ /* 0x000fe200078e0202 */
[----:B------:R-:W-:-:S02]  /*66b0*/  FSEL R172, R172, -INF , !P6 ;  /* 0xff800000acac7808 */ /* 0x000fc40007000000 */
[----:B------:R-:W-:Y:S02]  /*66c0*/  FSEL R173, R173, -INF , !P2 ;  /* 0xff800000adad7808 */ /* 0x000fe40005000000 */
[----:B------:R-:W-:Y:S02]  /*66d0*/  FSEL R175, R175, -INF , !P3 ;  /* 0xff800000afaf7808 */ /* 0x000fe40005800000 */
[----:B------:R-:W-:Y:S01]  /*66e0*/  FSEL R176, R176, -INF , !P5 ;  /* 0xff800000b0b07808 */ /* 0x000fe20006800000 */
[----:B------:R-:W-:Y:S06]  /*66f0*/  @P4 BRA `(.L_x_1032) ;  /* 0x0000000000644947 */ /* 0x000fec0003800000 */
[----:B------:R-:W-:Y:S01]  /*6700*/  IMAD R3, R17, UR11, R2 ;  /* 0x0000000b11037c24 */ /* 0x000fe2000f8e0202 */
[----:B------:R-:W-:Y:S04]  /*6710*/  BSSY B0, `(.L_x_1033) ;  /* 0x0000013000007945 */ /* 0x000fe80003800000 */
[----:B------:R-:W-:-:S04]  /*6720*/  IADD3 R181, R3, -R154, RZ ;  /* 0x8000009a03b57210 */ /* 0x000fc80007ffe0ff */
        /* <DEDUP_REMOVED lines=11> */
.L_x_1034:
[----:B------:R-:W-:Y:S02]  /*67e0*/  ULDC UR5, c[0x0][0x9e4] ;  /* 0x0002790000057ab9 */ /* 0x000fe40000000800 */
[----:B------:R-:W-:-:S05]  /*67f0*/  IMAD.U32 R4, RZ, RZ, UR5 ;  /* 0x00000005ff047e24 */ /* 0x000fca000f8e00ff */
[----:B------:R-:W-:-:S13]  /*6800*/  ISETP.NE.AND P2, PT, R4, 0x1, PT ;  /* 0x000000010400780c */ /* 0x000fda0003f45270 */
[----:B------:R-:W0:Y:S02]  /*6810*/  @P2 LDC.64 R2, c[0x0][0x9e8] ;  /* 0x00027a00ff022b82 */ /* 0x000e240000000a00 */
[----:B0-----:R-:W-:-:S05]  /*6820*/  @P2 IMAD.HI.U32 R2, R181, R2, RZ ;  /* 0x00000002b5022227 */ /* 0x001fca00078e00ff */
[----:B------:R-:W-:-:S07]  /*6830*/  @P2 SHF.R.U32.HI R181, RZ, R3, R2 ;  /* 0x00000003ffb52219 */ /* 0x000fce0000011602 */
.L_x_1035:
[----:B------:R-:W-:Y:S05]  /*6840*/  BSYNC B0 ;  /* 0x0000000000007941 */ /* 0x000fea0003800000 */
.L_x_1033:
[----:B------:R-:W-:-:S04]  /*6850*/  IMAD R174, R181, R4, -R174 ;  /* 0x00000004b5ae7224 */ /* 0x000fc800078e0aae */
[----:B------:R-:W-:-:S05]  /*6860*/  IMAD R174, R5, -0x2, R174 ;  /* 0xfffffffe05ae7824 */ /* 0x000fca00078e02ae */
[----:B------:R-:W-:Y:S02]  /*6870*/  VIADDMNMX R177, R174, R4, R177, PT ;  /* 0x00000004aeb17246 */ /* 0x000fe400038001b1 */
[----:B------:R-:W-:-:S07]  /*6880*/  VIMNMX R179, R179, R174, !PT ;  /* 0x000000aeb3b37248 */ /* 0x000fce0007fe0100 */
.L_x_1032:
[----:B------:R-:W-:Y:S01]  /*6890*/  FMNMX.FTZ R3, R178, R201, !PT ;  /* 0x000000c9b2037209 */ /* 0x000fe20007810000 */
[----:B------:R-:W-:Y:S01]  /*68a0*/  ULDC UR5, c[0x0][0x988] ;  /* 0x0002620000057ab9 */ /* 0x000fe20000000800 */
[C---:B------:R-:W-:Y:S01]  /*68b0*/  ISETP.GT.AND P3, PT, R179.reuse, RZ, P1 ;  /* 0x000000ffb300720c */ /* 0x040fe20000f64270 */
[----:B------:R-:W-:Y:S01]  /*68c0*/  UMOV UR10, UR5 ;  /* 0x00000005000a7c82 */ /* 0x000fe20008000000 */
[----:B------:R-:W-:Y:S02]  /*68d0*/  FMNMX.FTZ R2, R184, R3, !PT ;  /* 0x00000003b8027209 */ /* 0x000fe40007810000 */
[----:B------:R-:W-:Y:S02]  /*68e0*/  ISETP.GT.AND P4, PT, R179, 0x1, P1 ;  /* 0x00000001b300780c */ /* 0x000fe40000f84270 */
[----:B------:R-:W-:Y:S02]  /*68f0*/  FMNMX.FTZ R3, R185, R2, !PT ;  /* 0x00000002b9037209 */ /* 0x000fe40007810000 */
[----:B------:R-:W-:-:S02]  /*6900*/  ISETP.LT.OR P3, PT, R177, 0x1, P3 ;  /* 0x00000001b100780c */ /* 0x000fc40001f61670 */
[----:B------:R-:W-:Y:S02]  /*6910*/  FMNMX.FTZ R2, R186, R3, !PT ;  /* 0x00000003ba027209 */ /* 0x000fe40007810000 */
[----:B------:R-:W-:Y:S02]  /*6920*/  ISETP.GT.AND P6, PT, R179, 0x8, P1 ;  /* 0x00000008b300780c */ /* 0x000fe40000fc4270 */
[----:B------:R-:W-:Y:S02]  /*6930*/  FMNMX.FTZ R3, R187, R2, !PT ;  /* 0x00000002bb037209 */ /* 0x000fe40007810000 */
[----:B------:R-:W-:Y:S02]  /*6940*/  ISETP.LT.OR P4, PT, R177, 0x2, P4 ;  /* 0x00000002b100780c */ /* 0x000fe40002781670 */
[----:B------:R-:W-:Y:S02]  /*6950*/  FMNMX.FTZ R2, R188, R3, !PT ;  /* 0x00000003bc027209 */ /* 0x000fe40007810000 */
[----:B------:R-:W-:-:S02]  /*6960*/  ISETP.GT.AND P2, PT, R179, 0x9, P1 ;  /* 0x00000009b300780c */ /* 0x000fc40000f44270 */
[----:B------:R-:W-:Y:S02]  /*6970*/  FMNMX.FTZ R3, R189, R2, !PT ;  /* 0x00000002bd037209 */ /* 0x000fe40007810000 */
[----:B------:R-:W-:Y:S02]  /*6980*/  ISETP.LT.OR P6, PT, R177, 0x9, P6 ;  /* 0x00000009b100780c */ /* 0x000fe400037c1670 */
[----:B------:R-:W-:Y:S02]  /*6990*/  FMNMX.FTZ R3, R190, R3, !PT ;  /* 0x00000003be037209 */ /* 0x000fe40007810000 */
[----:B------:R-:W-:Y:S02]  /*69a0*/  FSEL R152, R152, -INF , !P4 ;  /* 0xff80000098987808 */ /* 0x000fe40006000000 */
        /* <DEDUP_REMOVED lines=9> */
[----:B------:R-:W-:Y:S02]  /*6a40*/  FSEL R155, R155, -INF , !P2 ;  /* 0xff8000009b9b7808 */ /* 0x000fe40005000000 */
[----:B------:R-:W-:Y:S02]  /*6a50*/  FMNMX.FTZ R2, R173, R2, !PT ;  /* 0x00000002ad027209 */ /* 0x000fe40007810000 */
[----:B------:R-:W-:Y:S02]  /*6a60*/  ISETP.LT.OR P5, PT, R177, 0x11, P5 ;  /* 0x00000011b100780c */ /* 0x000fe40002fa1670 */
[----:B------:R-:W-:Y:S02]  /*6a70*/  FMNMX.FTZ R3, R175, R2, !PT ;  /* 0x00000002af037209 */ /* 0x000fe40007810000 */
[----:B------:R-:W-:-:S02]  /*6a80*/  ISETP.GT.AND P6, PT, R179, 0x18, P1 ;  /* 0x00000018b300780c */ /* 0x000fc40000fc4270 */
[----:B------:R-:W-:Y:S02]  /*6a90*/  FMNMX.FTZ R3, R176, R3, !PT ;  /* 0x00000003b0037209 */ /* 0x000fe40007810000 */
[----:B------:R-:W-:Y:S02]  /*6aa0*/  ISETP.LT.OR P4, PT, R177, 0x12, P4 ;  /* 0x00000012b100780c */ /* 0x000fe40002781670 */
[----:B------:R-:W-:Y:S01]  /*6ab0*/  FSEL R156, R156, -INF , !P5 ;  /* 0xff8000009c9c7808 */ /* 0x000fe20006800000 */
[----:B------:R-:W0:Y:S01]  /*6ac0*/  SHFL.BFLY PT, R2, R3, 0x2, 0x1f ;  /* 0x0c401f0003027f89 */ /* 0x000e2200000e0000 */
[----:B------:R-:W-:Y:S02]  /*6ad0*/  ISETP.GT.AND P2, PT, R179, 0x19, P1 ;  /* 0x00000019b300780c */ /* 0x000fe40000f44270 */
[----:B------:R-:W-:Y:S02]  /*6ae0*/  ISETP.LT.OR P6, PT, R177, 0x19, P6 ;  /* 0x00000019b100780c */ /* 0x000fe400037c1670 */
[----:B------:R-:W-:-:S02]  /*6af0*/  FSEL R157, R157, -INF , !P4 ;  /* 0xff8000009d9d7808 */ /* 0x000fc40006000000 */
[----:B------:R-:W-:Y:S02]  /*6b00*/  FSEL R158, R158, -INF , !P6 ;  /* 0xff8000009e9e7808 */ /* 0x000fe40007000000 */
[----:B------:R-:W-:Y:S02]  /*6b10*/  ISETP.LT.OR P2, PT, R177, 0x1a, P2 ;  /* 0x0000001ab100780c */ /* 0x000fe40001741670 */
[----:B------:R-:W-:Y:S02]  /*6b20*/  ISETP.GT.AND P5, PT, R179, 0x21, P1 ;  /* 0x00000021b300780c */ /* 0x000fe40000fa4270 */
[----:B------:R-:W-:Y:S02]  /*6b30*/  FSEL R159, R159, -INF , !P2 ;  /* 0xff8000009f9f7808 */ /* 0x000fe40005000000 */
[----:B------:R-:W-:Y:S02]  /*6b40*/  ISETP.GT.AND P4, PT, R179, 0x28, P1 ;  /* 0x00000028b300780c */ /* 0x000fe40000f84270 */
[----:B------:R-:W-:-:S02]  /*6b50*/  ISETP.LT.OR P5, PT, R177, 0x22, P5 ;  /* 0x00000022b100780c */ /* 0x000fc40002fa1670 */
[----:B------:R-:W-:Y:S02]  /*6b60*/  ISETP.GT.AND P6, PT, R179, 0x29, P1 ;  /* 0x00000029b300780c */ /* 0x000fe40000fc4270 */
[----:B------:R-:W-:Y:S02]  /*6b70*/  ISETP.LT.OR P4, PT, R177, 0x29, P4 ;  /* 0x00000029b100780c */ /* 0x000fe40002781670 */
[----:B------:R-:W-:Y:S02]  /*6b80*/  FSEL R174, R161, -INF , !P5 ;  /* 0xff800000a1ae7808 */ /* 0x000fe40006800000 */
[----:B0-----:R-:W-:Y:S02]  /*6b90*/  FMNMX.FTZ R2, R3, R2, !PT ;  /* 0x0000000203027209 */ /* 0x001fe40007810000 */
[----:B------:R-:W-:Y:S02]  /*6ba0*/  ISETP.GT.AND P2, PT, R179, 0x30, P1 ;  /* 0x00000030b300780c */ /* 0x000fe40000f44270 */
[----:B------:R-:W-:Y:S01]  /*6bb0*/  FSEL R162, R162, -INF , !P4 ;  /* 0xff800000a2a27808 */ /* 0x000fe20006000000 */
[----:B------:R-:W0:Y:S01]  /*6bc0*/  SHFL.BFLY PT, R181, R2, 0x1, 0x1f ;  /* 0x0c201f0002b57f89 */ /* 0x000e2200000e0000 */
[----:B------:R-:W-:-:S02]  /*6bd0*/  ISETP.LT.OR P6, PT, R177, 0x2a, P6 ;  /* 0x0000002ab100780c */ /* 0x000fc400037c1670 */
[----:B------:R-:W-:Y:S02]  /*6be0*/  ISETP.GT.AND P5, PT, R179, 0x31, P1 ;  /* 0x00000031b300780c */ /* 0x000fe40000fa4270 */
[----:B------:R-:W-:Y:S02]  /*6bf0*/  ISETP.LT.OR P2, PT, R177, 0x31, P2 ;  /* 0x00000031b100780c */ /* 0x000fe40001741670 */
[----:B------:R-:W-:Y:S02]  /*6c00*/  FSEL R163, R163, -INF , !P6 ;  /* 0xff800000a3a37808 */ /* 0x000fe40007000000 */
[----:B------:R-:W-:Y:S02]  /*6c10*/  ISETP.GT.AND P4, PT, R179, 0x38, P1 ;  /* 0x00000038b300780c */ /* 0x000fe40000f84270 */
[----:B------:R-:W-:Y:S02]  /*6c20*/  ISETP.LT.OR P5, PT, R177, 0x32, P5 ;  /* 0x00000032b100780c */ /* 0x000fe40002fa1670 */
[----:B------:R-:W-:-:S02]  /*6c30*/  FSEL R164, R164, -INF , !P2 ;  /* 0xff800000a4a47808 */ /* 0x000fc40005000000 */
[----:B------:R-:W-:Y:S02]  /*6c40*/  ISETP.LT.OR P4, PT, R177, 0x39, P4 ;  /* 0x00000039b100780c */ /* 0x000fe40002781670 */
[----:B------:R-:W-:Y:S02]  /*6c50*/  FSEL R165, R165, -INF , !P5 ;  /* 0xff800000a5a57808 */ /* 0x000fe40006800000 */
[----:B------:R-:W-:Y:S02]  /*6c60*/  FSEL R166, R166, -INF , !P4 ;  /* 0xff800000a6a67808 */ /* 0x000fe40006000000 */
[----:B0-----:R-:W-:Y:S02]  /*6c70*/  FMNMX.FTZ R4, R2, R181, !PT ;  /* 0x000000b502047209 */ /* 0x001fe40007810000 */
[----:B------:R-:W-:Y:S02]  /*6c80*/  FSEL R181, R0, -INF , !P3 ;  /* 0xff80000000b57808 */ /* 0x000fe40005800000 */
        /* <DEDUP_REMOVED lines=8> */
[----:B------:R-:W-:Y:S02]  /*6d10*/  FSETP.NEU.FTZ.AND P3, PT, R4, -INF , PT ;  /* 0xff8000000400780b */ /* 0x000fe40003f7d000 */
[----:B------:R-:W-:Y:S01]  /*6d20*/  FMNMX.FTZ R0, R156, R3, !PT ;  /* 0x000000039c007209 */ /* 0x000fe20007810000 */
[----:B------:R-:W-:Y:S01]  /*6d30*/  FMUL.FTZ R3, R4, UR10 ;  /* 0x0000000a04037c20 */ /* 0x000fe20008410000 */
[----:B------:R-:W-:Y:S02]  /*6d40*/  ISETP.LT.OR P1, PT, R177, 0x3a, P1 ;  /* 0x0000003ab100780c */ /* 0x000fe40000f21670 */
[----:B------:R-:W-:Y:S02]  /*6d50*/  FMNMX.FTZ R183, R157, R0, !PT ;  /* 0x000000009db77209 */ /* 0x000fe40007810000 */
[----:B------:R-:W-:-:S02]  /*6d60*/  FSEL R3, R3, RZ, P3 ;  /* 0x000000ff03037208 */ /* 0x000fc40001800000 */
[----:B------:R-:W-:Y:S02]  /*6d70*/  FMNMX.FTZ R0, R158, R183, !PT ;  /* 0x000000b79e007209 */ /* 0x000fe40007810000 */
[----:B------:R-:W-:Y:S01]  /*6d80*/  FSEL R2, R4, RZ, P3 ;  /* 0x000000ff04027208 */ /* 0x000fe20001800000 */
        /* <DEDUP_REMOVED lines=8> */
[--C-:B------:R-:W-:Y:S01]  /*6e10*/  FFMA.FTZ R192, R187, UR10, -R3.reuse ;  /* 0x0000000abbc07c23 */ /* 0x100fe20008010803 */
[----:B------:R-:W-:Y:S01]  /*6e20*/  FMNMX.FTZ R183, R174, R183, !PT ;  /* 0x000000b7aeb77209 */ /* 0x000fe20007810000 */
[--C-:B------:R-:W-:Y:S01]  /*6e30*/  FFMA.FTZ R194, R189, UR10, -R3.reuse ;  /* 0x0000000abdc27c23 */ /* 0x100fe20008010803 */
[--C-:B------:R-:W-:Y:S01]  /*6e40*/  FFMA.FTZ R169, R169, UR10, -R3.reuse ;  /* 0x0000000aa9a97c23 */ /* 0x100fe20008010803 */
[--C-:B------:R-:W-:Y:S01]  /*6e50*/  FFMA.FTZ R171, R171, UR10, -R3.reuse ;  /* 0x0000000aabab7c23 */ /* 0x100fe20008010803 */
[----:B------:R-:W-:Y:S01]  /*6e60*/  FMNMX.FTZ R0, R162, R183, !PT ;  /* 0x000000b7a2007209 */ /* 0x000fe20007810000 */
[--C-:B------:R-:W-:Y:S01]  /*6e70*/  FFMA.FTZ R184, R172, UR10, -R3.reuse ;  /* 0x0000000aacb87c23 */ /* 0x100fe20008010803 */
[--C-:B0-----:R-:W-:Y:S01]  /*6e80*/  FFMA.FTZ R186, R175, UR10, -R3.reuse ;  /* 0x0000000aafba7c23 */ /* 0x101fe20008010803 */
[--C-:B------:R-:W-:Y:S01]  /*6e90*/  FFMA.FTZ R173, R173, UR10, -R3.reuse ;  /* 0x0000000aadad7c23 */ /* 0x100fe20008010803 */
[----:B------:R-:W-:Y:S01]  /*6ea0*/  FMNMX.FTZ R179, R163, R0, !PT ;  /* 0x00000000a3b37209 */ /* 0x000fe20007810000 */
[----:B------:R-:W-:Y:S01]  /*6eb0*/  FFMA.FTZ R175, R176, UR10, -R3 ;  /* 0x0000000ab0af7c23 */ /* 0x000fe20008010803 */
[----:B------:R-:W-:Y:S01]  /*6ec0*/  FADD.FTZ R2, -R2, R201 ;  /* 0x000000c902027221 */ /* 0x000fe20000010100 */
[----:B------:R-:W-:Y:S01]  /*6ed0*/  MUFU.EX2 R161, R161 ;  /* 0x000000a100a17308 */ /* 0x000fe20000000800 */
[----:B------:R-:W-:Y:S01]  /*6ee0*/  FMNMX.FTZ R0, R164, R179, !PT ;  /* 0x000000b3a4007209 */ /* 0x000fe20007810000 */
[--C-:B------:R-:W-:Y:S01]  /*6ef0*/  FFMA.FTZ R179, R190, UR10, -R3.reuse ;  /* 0x0000000abeb37c23 */ /* 0x100fe20008010803 */
[----:B------:R-:W-:Y:S01]  /*6f00*/  FFMA.FTZ R190, R170, UR10, -R3 ;  /* 0x0000000aaabe7c23 */ /* 0x000fe20008010803 */
[----:B------:R-:W-:Y:S01]  /*6f10*/  FMUL.FTZ R2, R2, UR10 ;  /* 0x0000000a02027c20 */ /* 0x000fe20008410000 */
[----:B------:R-:W-:-:S03]  /*6f20*/  FMNMX.FTZ R177, R165, R0, !PT ;  /* 0x00000000a5b17209 */ /* 0x000fc60007810000 */
[----:B------:R-:W-:Y:S01]  /*6f30*/  MUFU.EX2 R196, R196 ;  /* 0x000000c400c47308 */ /* 0x000fe20000000800 */
[----:B------:R-:W-:-:S04]  /*6f40*/  FMNMX.FTZ R177, R166, R177, !PT ;  /* 0x000000b1a6b17209 */ /* 0x000fc80007810000 */
[----:B------:R-:W-:Y:S01]  /*6f50*/  FMNMX.FTZ R0, R178, R177, !PT ;  /* 0x000000b1b2007209 */ /* 0x000fe20007810000 */
[--C-:B------:R-:W-:Y:S01]  /*6f60*/  FFMA.FTZ R177, R188, UR10, -R3.reuse ;  /* 0x0000000abcb17c23 */ /* 0x100fe20008010803 */
[----:B------:R-:W-:Y:S01]  /*6f70*/  FFMA.FTZ R188, R168, UR10, -R3 ;  /* 0x0000000aa8bc7c23 */ /* 0x000fe20008010803 */
[----:B------:R-:W-:Y:S02]  /*6f80*/  MUFU.EX2 R198, R198 ;  /* 0x000000c600c67308 */ /* 0x000fe40000000800 */
[----:B------:R-:W0:Y:S06]  /*6f90*/  SHFL.BFLY PT, R183, R0, 0x2, 0x1f ;  /* 0x0c401f0000b77f89 */ /* 0x000e2c00000e0000 */
[----:B------:R-:W-:Y:S08]  /*6fa0*/  MUFU.EX2 R192, R192 ;  /* 0x000000c000c07308 */ /* 0x000ff00000000800 */
[----:B------:R-:W-:Y:S08]  /*6fb0*/  MUFU.EX2 R177, R177 ;  /* 0x000000b100b17308 */ /* 0x000ff00000000800 */
[----:B------:R-:W-:Y:S01]  /*6fc0*/  MUFU.EX2 R194, R194 ;  /* 0x000000c200c27308 */ /* 0x000fe20000000800 */
[----:B0-----:R-:W-:-:S05]  /*6fd0*/  FMNMX.FTZ R183, R0, R183, !PT ;  /* 0x000000b700b77209 */ /* 0x001fca0007810000 */
[----:B------:R-:W0:Y:S02]  /*6fe0*/  SHFL.BFLY PT, R0, R183, 0x1, 0x1f ;  /* 0x0c201f00b7007f89 */ /* 0x000e2400000e0000 */
[----:B------:R-:W-:Y:S08]  /*6ff0*/  MUFU.EX2 R179, R179 ;  /* 0x000000b300b37308 */ /* 0x000ff00000000800 */
[----:B------:R-:W-:Y:S08]  /*7000*/  MUFU.EX2 R188, R188 ;  /* 0x000000bc00bc7308 */ /* 0x000ff00000000800 */
[----:B------:R-:W-:Y:S01]  /*7010*/  MUFU.EX2 R169, R169 ;  /* 0x000000a900a97308 */ /* 0x000fe20000000800 */
[----:B0-----:R-:W-:-:S07]  /*7020*/  FMNMX.FTZ R3, R183, R0, !PT ;  /* 0x00000000b7037209 */ /* 0x001fce0007810000 */
[----:B------:R-:W-:Y:S01]  /*7030*/  MUFU.EX2 R190, R190 ;  /* 0x000000be00be7308 */ /* 0x000fe20000000800 */
[C---:B------:R-:W-:Y:S01]  /*7040*/  FSETP.NEU.FTZ.AND P1, PT, R3.reuse, -INF , PT ;  /* 0xff8000000300780b */ /* 0x040fe20003f3d000 */
[----:B------:R-:W-:-:S06]  /*7050*/  FMUL.FTZ R183, R3, UR10 ;  /* 0x0000000a03b77c20 */ /* 0x000fcc0008410000 */
[----:B------:R-:W0:Y:S01]  /*7060*/  MUFU.EX2 R0, R2 ;  /* 0x0000000200007308 */ /* 0x000e220000000800 */
[----:B------:R-:W-:-:S05]  /*7070*/  FSEL R183, R183, RZ, P1 ;  /* 0x000000ffb7b77208 */ /* 0x000fca0000800000 */
[--C-:B------:R-:W-:Y:S01]  /*7080*/  FFMA.FTZ R199, R153, UR10, -R183.reuse ;  /* 0x0000000a99c77c23 */ /* 0x100fe200080108b7 */
[----:B------:R-:W-:Y:S01]  /*7090*/  FSEL R153, R3, RZ, P1 ;  /* 0x000000ff03997208 */ /* 0x000fe20000800000 */
[--C-:B------:R-:W-:Y:S01]  /*70a0*/  FFMA.FTZ R197, R181, UR10, -R183.reuse ;  /* 0x0000000ab5c57c23 */ /* 0x100fe200080108b7 */
[--C-:B------:R-:W-:Y:S01]  /*70b0*/  FFMA.FTZ R152, R152, UR10, -R183.reuse ;  /* 0x0000000a98987c23 */ /* 0x100fe200080108b7 */
[--C-:B------:R-:W-:Y:S01]  /*70c0*/  FFMA.FTZ R168, R155, UR10, -R183.reuse ;  /* 0x0000000a9ba87c23 */ /* 0x100fe200080108b7 */
[--C-:B------:R-:W-:Y:S01]  /*70d0*/  FFMA.FTZ R193, R156, UR10, -R183.reuse ;  /* 0x0000000a9cc17c23 */ /* 0x100fe200080108b7 */
[----:B------:R-:W-:Y:S01]  /*70e0*/  FADD.FTZ R153, -R153, R202 ;  /* 0x000000ca99997221 */ /* 0x000fe20000010100 */
[----:B------:R-:W-:Y:S01]  /*70f0*/  MUFU.EX2 R199, R199 ;  /* 0x000000c700c77308 */ /* 0x000fe20000000800 */
[--C-:B------:R-:W-:Y:S01]  /*7100*/  FFMA.FTZ R156, R157, UR10, -R183.reuse ;  /* 0x0000000a9d9c7c23 */ /* 0x100fe200080108b7 */
[----:B------:R-:W-:Y:S01]  /*7110*/  FFMA.FTZ R195, R158, UR10, -R183 ;  /* 0x0000000a9ec37c23 */ /* 0x000fe200080108b7 */
[----:B------:R-:W-:Y:S01]  /*7120*/  FMUL.FTZ R153, R153, UR10 ;  /* 0x0000000a99997c20 */ /* 0x000fe20008410000 */
[----:B0-----:R-:W-:Y:S01]  /*7130*/  FFMA.FTZ R155, R0, R18, R161 ;  /* 0x00000012009b7223 */ /* 0x001fe200000100a1 */
[--C-:B------:R-:W-:Y:S01]  /*7140*/  FFMA.FTZ R158, R159, UR10, -R183.reuse ;  /* 0x0000000a9f9e7c23 */ /* 0x100fe200080108b7 */
[--C-:B------:R-:W-:Y:S01]  /*7150*/  FFMA.FTZ R189, R160, UR10, -R183.reuse ;  /* 0x0000000aa0bd7c23 */ /* 0x100fe200080108b7 */
[----:B------:R-:W-:Y:S01]  /*7160*/  FFMA.FTZ R160, R174, UR10, -R183 ;  /* 0x0000000aaea07c23 */ /* 0x000fe200080108b7 */
[----:B------:R-:W-:Y:S01]  /*7170*/  MUFU.EX2 R197, R197 ;  /* 0x000000c500c57308 */ /* 0x000fe20000000800 */
[----:B------:R-:W-:Y:S01]  /*7180*/  FADD.FTZ R155, R196, R155 ;  /* 0x0000009bc49b7221 */ /* 0x000fe20000010000 */
[--C-:B------:R-:W-:Y:S01]  /*7190*/  FFMA.FTZ R185, R164, UR10, -R183.reuse ;  /* 0x0000000aa4b97c23 */ /* 0x100fe200080108b7 */
[--C-:B------:R-:W-:Y:S01]  /*71a0*/  FFMA.FTZ R191, R162, UR10, -R183.reuse ;  /* 0x0000000aa2bf7c23 */ /* 0x100fe200080108b7 */
[----:B------:R-:W-:Y:S01]  /*71b0*/  FFMA.FTZ R162, R163, UR10, -R183 ;  /* 0x0000000aa3a27c23 */ /* 0x000fe200080108b7 */
[----:B------:R-:W-:Y:S01]  /*71c0*/  FADD.FTZ R170, R198, R155 ;  /* 0x0000009bc6aa7221 */ /* 0x000fe20000010000 */
[--C-:B------:R-:W-:Y:S01]  /*71d0*/  FFMA.FTZ R165, R165, UR10, -R183.reuse ;  /* 0x0000000aa5a57c23 */ /* 0x100fe200080108b7 */
[--C-:B------:R-:W-:Y:S01]  /*71e0*/  FFMA.FTZ R166, R166, UR10, -R183.reuse ;  /* 0x0000000aa6a67c23 */ /* 0x100fe200080108b7 */
[----:B------:R0:W1:Y:S01]  /*71f0*/  MUFU.EX2 R2, R153 ;  /* 0x0000009900027308 */ /* 0x0000620000000800 */
[----:B------:R-:W-:-:S07]  /*7200*/  FFMA.FTZ R178, R178, UR10, -R183 ;  /* 0x0000000ab2b27c23 */ /* 0x000fce00080108b7 */
[----:B------:R-:W2:Y:S01]  /*7210*/  MUFU.EX2 R152, R152 ;  /* 0x0000009800987308 */ /* 0x000ea20000000800 */
[----:B0-----:R-:W-:-:S04]  /*7220*/  FADD.FTZ R153, R167, R170 ;  /* 0x000000aaa7997221 */ /* 0x001fc80000010000 */
[----:B------:R-:W-:-:S03]  /*7230*/  FADD.FTZ R164, R192, R153 ;  /* 0x00000099c0a47221 */ /* 0x000fc60000010000 */
[----:B------:R-:W0:Y:S01]  /*7240*/  MUFU.EX2 R168, R168 ;  /* 0x000000a800a87308 */ /* 0x000e220000000800 */
[----:B-1----:R-:W-:Y:S01]  /*7250*/  FFMA.FTZ R9, R2, R9, R197 ;  /* 0x0000000902097223 */ /* 0x002fe200000100c5 */
[----:B------:R-:W-:-:S04]  /*7260*/  FADD.FTZ R153, R177, R164 ;  /* 0x000000a4b1997221 */ /* 0x000fc80000010000 */
[----:B------:R-:W-:Y:S02]  /*7270*/  FADD.FTZ R164, R194, R153 ;  /* 0x00000099c2a47221 */ /* 0x000fe40000010000 */
[----:B------:R-:W1:Y:S01]  /*7280*/  MUFU.EX2 R193, R193 ;  /* 0x000000c100c17308 */ /* 0x000e620000000800 */
[----:B--2---:R-:W-:Y:S01]  /*7290*/  FADD.FTZ R18, R152, R9 ;  /* 0x0000000998127221 */ /* 0x004fe20000010000 */
[----:B------:R-:W-:-:S03]  /*72a0*/  FADD.FTZ R153, R179, R164 ;  /* 0x000000a4b3997221 */ /* 0x000fc60000010000 */
[----:B------:R-:W-:Y:S01]  /*72b0*/  FADD.FTZ R9, R199, R18 ;  /* 0x00000012c7097221 */ /* 0x000fe20000010000 */
[----:B------:R-:W-:Y:S02]  /*72c0*/  FADD.FTZ R164, R188, R153 ;  /* 0x00000099bca47221 */ /* 0x000fe40000010000 */
[----:B------:R-:W2:Y:S01]  /*72d0*/  MUFU.EX2 R156, R156 ;  /* 0x0000009c009c7308 */ /* 0x000ea20000000800 */
[----:B0-----:R-:W-:Y:S01]  /*72e0*/  FADD.FTZ R18, R168, R9 ;  /* 0x00000009a8127221 */ /* 0x001fe20000010000 */
[----:B------:R-:W-:-:S04]  /*72f0*/  FADD.FTZ R153, R169, R164 ;  /* 0x000000a4a9997221 */ /* 0x000fc80000010000 */
[----:B------:R-:W-:Y:S02]  /*7300*/  FADD.FTZ R164, R190, R153 ;  /* 0x00000099bea47221 */ /* 0x000fe40000010000 */
        /* <DEDUP_REMOVED lines=34> */
.L_x_1036:
[----:B------:R-:W0:Y:S01]  /*7530*/  S2UR UR14, SR_CgaCtaId ;  /* 0x00000000000e79c3 */ /* 0x000e220000008800 */
[----:B------:R-:W-:Y:S01]  /*7540*/  UIADD3 UR6, UR6, 0x30860, URZ ;  /* 0x0003086006067890 */ /* 0x000fe2000fffe03f */
[----:B------:R-:W-:Y:S01]  /*7550*/  R2UR UR5, R204 ;  /* 0x00000000cc0572ca */ /* 0x000fe200000e0000 */
[----:B------:R-:W-:Y:S01]  /*7560*/  IMAD.MOV.U32 R201, RZ, RZ, R4 ;  /* 0x000000ffffc97224 */ /* 0x000fe200078e0004 */
[----:B------:R-:W-:Y:S02]  /*7570*/  F2FP.F16.F32.PACK_AB R196, R196, R161 ;  /* 0x000000a1c4c4723e */ /* 0x000fe400000000ff */
[----:B------:R-:W-:Y:S02]  /*7580*/  F2FP.F16.F32.PACK_AB R197, R152, R197 ;  /* 0x000000c598c5723e */ /* 0x000fe400000000ff */
[----:B------:R-:W-:Y:S02]  /*7590*/  F2FP.F16.F32.PACK_AB R198, R167, R198 ;  /* 0x000000c6a7c6723e */ /* 0x000fe400000000ff */
[----:B------:R-:W-:-:S02]  /*75a0*/  F2FP.F16.F32.PACK_AB R199, R168, R199 ;  /* 0x000000c7a8c7723e */ /* 0x000fc400000000ff */
[----:B------:R-:W-:Y:S02]  /*75b0*/  F2FP.F16.F32.PACK_AB R192, R177, R192 ;  /* 0x000000c0b1c0723e */ /* 0x000fe400000000ff */
[----:B------:R-:W-:Y:S02]  /*75c0*/  F2FP.F16.F32.PACK_AB R193, R156, R193 ;  /* 0x000000c19cc1723e */ /* 0x000fe400000000ff */
[----:B------:R-:W-:Y:S01]  /*75d0*/  ISETP.GT.AND P1, PT, R203, UR5, PT ;  /* 0x00000005cb007c0c */ /* 0x000fe2000bf24270 */
[----:B------:R-:W-:Y:S01]  /*75e0*/  UMOV UR5, UR4 ;  /* 0x0000000400057c82 */ /* 0x000fe20008000000 */
[----:B------:R-:W-:Y:S01]  /*75f0*/  F2FP.F16.F32.PACK_AB R194, R179, R194 ;  /* 0x000000c2b3c2723e */ /* 0x000fe200000000ff */
[----:B------:R-:W-:Y:S01]  /*7600*/  VIADD R203, R203, 0xffffffff ;  /* 0xffffffffcbcb7836 */ /* 0x000fe20000000000 */
[----:B------:R-:W-:Y:S02]  /*7610*/  F2FP.F16.F32.PACK_AB R195, R158, R195 ;  /* 0x000000c39ec3723e */ /* 0x000fe400000000ff */
[----:B------:R-:W-:Y:S01]  /*7620*/  F2FP.F16.F32.PACK_AB R188, R169, R188 ;  /* 0x000000bca9bc723e */ /* 0x000fe200000000ff */
[----:B0-----:R-:W-:Y:S01]  /*7630*/  UPRMT UR6, UR14, 0x654, UR6 ;  /* 0x000006540e067896 */ /* 0x001fe20008000006 */
[----:B------:R-:W-:-:S02]  /*7640*/  F2FP.F16.F32.PACK_AB R189, R160, R189 ;  /* 0x000000bda0bd723e */ /* 0x000fc400000000ff */
        /* <DEDUP_REMOVED lines=8> */
[----:B------:R-:W-:-:S05]  /*76d0*/  MOV R202, R3 ;  /* 0x0000000300ca7202 */ /* 0x000fca0000000f00 */
[----:B------:R-:W-:Y:S01]  /*76e0*/  IMAD.U32 R205, RZ, RZ, UR6 ;  /* 0x00000006ffcd7e24 */ /* 0x000fe2000f8e00ff */
[----:B------:R-:W-:Y:S06]  /*76f0*/  @P1 BRA `(.L_x_1037) ;  /* 0xffffffd000ac1947 */ /* 0x000fec000383ffff */
.L_x_1018:
[----:B------:R-:W-:Y:S02]  /*7700*/  R2UR UR5, R22 ;  /* 0x00000000160572ca */ /* 0x000fe400000e0000 */
[----:B------:R-:W-:Y:S02]  /*7710*/  R2UR UR6, R23 ;  /* 0x00000000170672ca */ /* 0x000fe400000e0000 */
[----:B------:R-:W-:-:S05]  /*7720*/  IADD3 R154, -R154, 0x1, RZ ;  /* 0x000000019a9a7810 */ /* 0x000fca0007ffe1ff */
[----:B------:R-:W-:-:S04]  /*7730*/  IMAD R154, R17, UR11, R154 ;  /* 0x0000000b119a7c24 */ /* 0x000fc8000f8e029a */
[----:B------:R-:W-:Y:S01]  /*7740*/  UISETP.NE.AND UP0, UPT, UR5, URZ, UPT ;  /* 0x0000003f0500728c */ /* 0x000fe2000bf05270 */
[----:B------:R-:W0:Y:S01]  /*7750*/  S2UR UR5, SR_CTAID.X ;  /* 0x00000000000579c3 */ /* 0x000e220000002500 */
[----:B------:R-:W-:Y:S01]  /*7760*/  UISETP.NE.AND UP1, UPT, UR6, URZ, UPT ;  /* 0x0000003f0600728c */ /* 0x000fe2000bf25270 */
[----:B------:R-:W-:-:S03]  /*7770*/  R2UR UR11, R154 ;  /* 0x000000009a0b72ca */ /* 0x000fc600000e0000 */
[----:B------:R-:W-:-:S07]  /*7780*/  PLOP3.LUT P1, PT, PT, PT, UP0, 0x40, 0x0 ;  /* 0x000000000000781c */ /* 0x000fce0003f2e808 */
[----:B------:R-:W-:Y:S01]  /*7790*/  @UP1 ULDC UR6, c[0x0][0x44c] ;  /* 0x0001130000061ab9 */ /* 0x000fe20000000800 */
[----:B------:R-:W-:Y:S01]  /*77a0*/  @UP1 ULDC UR14, c[0x0][0x450] ;  /* 0x00011400000e1ab9 */ /* 0x000fe20000000800 */
[----:B0-----:R-:W-:-:S04]  /*77b0*/  ULEA UR5, UR5, 0x7f, 0x7 ;  /* 0x0000007f05057891 */ /* 0x001fc8000f8e383f */
[----:B------:R-:W-:-:S04]  /*77c0*/  UIMAD.WIDE.U32 UR6, UR5, UR6, URZ ;  /* 0x00000006050672a5 */ /* 0x000fc8000f8e003f */
[----:B------:R-:W-:-:S04]  /*77d0*/  @UP1 USHF.R.U32.HI UR5, URZ, UR14, UR7 ;  /* 0x0000000e3f051299 */ /* 0x000fc80008011607 */
[----:B------:R-:W-:-:S03]  /*77e0*/  UIADD3 UR6, UR11, UR5, URZ ;  /* 0x000000050b067290 */ /* 0x000fc6000fffe03f */
[----:B------:R-:W-:Y:S02]  /*77f0*/  ULDC UR5, c[0x0][0x9dc] ;  /* 0x0002770000057ab9 */ /* 0x000fe40000000800 */
[----:B------:R-:W-:Y:S01]  /*7800*/  UIADD3 UR5, UR6, -UR5, URZ ;  /* 0x8000000506057290 */ /* 0x000fe2000fffe03f */
[----:B------:R-:W-:Y:S11]  /*7810*/  @P1 BRA `(.L_x_1038) ;  /* 0x0000000000501947 */ /* 0x000ff60003800000 */
[----:B------:R-:W-:Y:S02]  /*7820*/  UMOV UR11, UR6 ;  /* 0x00000006000b7c82 */ /* 0x000fe40008000000 */
[----:B------:R-:W-:-:S06]  /*7830*/  UISETP.GT.AND UP0, UPT, UR11, -0x1, UPT ;  /* 0xffffffff0b00788c */ /* 0x000fcc000bf04270 */
[----:B------:R-:W-:-:S13]  /*7840*/  PLOP3.LUT P1, PT, PT, PT, UP0, 0x80, 0x0 ;  /* 0x000000000000781c */ /* 0x000fda0003f2f008 */
[----:B------:R-:W-:Y:S05]  /*7850*/  @P1 BRA `(.L_x_1039) ;  /* 0x0000000000201947 */ /* 0x000fea0003800000 */
[----:B------:R-:W-:Y:S01]  /*7860*/  ULDC UR18, c[0x0][0x9e4] ;  /* 0x0002790000127ab9 */ /* 0x000fe20000000800 */
[----:B------:R-:W-:Y:S02]  /*7870*/  ULOP3.LUT UR11, URZ, UR11, URZ, 0x33, !UPT ;  /* 0x0000000b3f0b7292 */ /* 0x000fe4000f8e333f */
[----:B------:R-:W-:-:S11]  /*7880*/  UISETP.NE.AND UP0, UPT, UR18, 0x1, UPT ;  /* 0x000000011200788c */ /* 0x000fd6000bf05270 */
[----:B------:R-:W-:Y:S02]  /*7890*/  @UP0 ULDC.64 UR6, c[0x0][0x9e8] ;  /* 0x00027a0000060ab9 */ /* 0x000fe40000000a00 */
[----:B------:R-:W-:-:S04]  /*78a0*/  UIMAD.WIDE.U32 UR14, UR11, UR6, URZ ;  /* 0x000000060b0e72a5 */ /* 0x000fc8000f8e003f */
[----:B------:R-:W-:-:S04]  /*78b0*/  @UP0 USHF.R.U32.HI UR11, URZ, UR7, UR15 ;  /* 0x000000073f0b0299 */ /* 0x000fc8000801160f */
[----:B------:R-:W-:Y:S01]  /*78c0*/  ULOP3.LUT UR11, URZ, UR11, URZ, 0x33, !UPT ;  /* 0x0000000b3f0b7292 */ /* 0x000fe2000f8e333f */
[----:B------:R-:W-:Y:S11]  /*78d0*/  BRA `(.L_x_1040) ;  /* 0x0000000000147947 */ /* 0x000ff60003800000 */
.L_x_1039:
[----:B------:R-:W-:Y:S02]  /*78e0*/  ULDC UR18, c[0x0][0x9e4] ;  /* 0x0002790000127ab9 */ /* 0x000fe40000000800 */
[----:B------:R-:W-:-:S11]  /*78f0*/  UISETP.NE.AND UP0, UPT, UR18, 0x1, UPT ;  /* 0x000000011200788c */ /* 0x000fd6000bf05270 */
[----:B------:R-:W-:Y:S02]  /*7900*/  @UP0 ULDC.64 UR6, c[0x0][0x9e8] ;  /* 0x00027a0000060ab9 */ /* 0x000fe40000000a00 */
[----:B------:R-:W-:-:S04]  /*7910*/  UIMAD.WIDE.U32 UR14, UR11, UR6, URZ ;  /* 0x000000060b0e72a5 */ /* 0x000fc8000f8e003f */
[----:B------:R-:W-:-:S12]  /*7920*/  @UP0 USHF.R.U32.HI UR11, URZ, UR7, UR15 ;  /* 0x000000073f0b0299 */ /* 0x000fd8000801160f */
.L_x_1040:
[----:B------:R-:W-:-:S04]  /*7930*/  UIMAD UR11, UR11, UR18, URZ ;  /* 0x000000120b0b72a4 */ /* 0x000fc8000f8e023f */
[----:B------:R-:W-:-:S04]  /*7940*/  UISETP.LT.AND UP0, UPT, UR5, UR11, UPT ;  /* 0x0000000b0500728c */ /* 0x000fc8000bf01270 */
[----:B------:R-:W-:-:S12]  /*7950*/  USEL UR5, UR5, UR11, !UP0 ;  /* 0x0000000b05057287 */ /* 0x000fd8000c000000 */
.L_x_1038:
[----:B------:R-:W-:Y:S01]  /*7960*/  UIADD3 UR5, UR5, 0x3f, URZ ;  /* 0x0000003f05057890 */ /* 0x000fe2000fffe03f */
[----:B------:R-:W-:-:S03]  /*7970*/  R2UR UR7, R200 ;  /* 0x00000000c80772ca */ /* 0x000fc600000e0000 */
[----:B------:R-:W-:-:S04]  /*7980*/  USHF.R.S32.HI UR6, URZ, 0x1f, UR5 ;  /* 0x0000001f3f067899 */ /* 0x000fc80008011405 */
[----:B------:R-:W-:-:S04]  /*7990*/  ULEA.HI UR6, UR6, UR5, URZ, 0x6 ;  /* 0x0000000506067291 */ /* 0x000fc8000f8f303f */
[----:B------:R-:W-:-:S04]  /*79a0*/  USHF.R.S32.HI UR6, URZ, 0x6, UR6 ;  /* 0x000000063f067899 */ /* 0x000fc80008011406 */
[----:B------:R-:W-:-:S04]  /*79b0*/  UISETP.LT.AND UP0, UPT, UR7, UR6, UPT ;  /* 0x000000060700728c */ /* 0x000fc8000bf01270 */
[----:B------:R-:W-:-:S06]  /*79c0*/  USEL UR5, UR7, UR6, !UP0 ;  /* 0x0000000607057287 */ /* 0x000fcc000c000000 */
[----:B------:R-:W-:Y:S01]  /*79d0*/  ISETP.GE.AND P1, PT, R203, UR5, PT ;  /* 0x00000005cb007c0c */ /* 0x000fe2000bf26270 */
[----:B------:R-:W-:-:S12]  /*79e0*/  IMAD.U32 R204, RZ, RZ, UR5 ;  /* 0x00000005ffcc7e24 */ /* 0x000fd8000f8e00ff */
[----:B------:R-:W-:Y:S05]  /*79f0*/  @!P1 BRA `(.L_x_1041) ;  /* 0x00000020005c9947 */ /* 0x000fea0003800000 */
[----:B------:R-:W-:Y:S01]  /*7a00*/  R2UR UR5, R8 ;  /* 0x00000000080572ca */ /* 0x000fe200000e0000 */
[----:B------:R-:W-:Y:S01]  /*7a10*/  IMAD.MOV.U32 R201, RZ, RZ, R4 ;  /* 0x000000ffffc97224 */ /* 0x000fe200078e0004 */
[----:B------:R-:W-:Y:S01]  /*7a20*/  MOV R202, R3 ;  /* 0x0000000300ca7202 */ /* 0x000fe20000000f00 */
[----:B------:R-:W-:Y:S01]  /*7a30*/  UMOV UR7, UR4 ;  /* 0x0000000400077c82 */ /* 0x000fe20008000000 */
[----:B------:R-:W-:-:S09]  /*7a40*/  ULDC UR6, c[0x0][0x9d8] ;  /* 0x0002760000067ab9 */ /* 0x000fd20000000800 */
[----:B------:R-:W-:-:S07]  /*7a50*/  IMAD.U32 R205, RZ, RZ, UR5 ;  /* 0x00000005ffcd7e24 */ /* 0x000fce000f8e00ff */
.L_x_1052:
[----:B------:R-:W-:Y:S01]  /*7a60*/  R2UR UR10, R205 ;  /* 0x00000000cd0a72ca */ /* 0x000fe200000e0000 */
[----:B------:R-:W-:-:S04]  /*7a70*/  UIADD3 UR4, UR7, 0x1, URZ ;  /* 0x0000000107047890 */ /* 0x000fc8000fffe03f */
[----:B------:R-:W-:-:S04]  /*7a80*/  UISETP.NE.AND UP0, UPT, UR4, 0x2, UPT ;  /* 0x000000020400788c */ /* 0x000fc8000bf05270 */
[----:B------:R-:W-:Y:S02]  /*7a90*/  USEL UR5, URZ, 0x1, UP0 ;  /* 0x000000013f057887 */ /* 0x000fe40008000000 */
[----:B------:R-:W-:Y:S02]  /*7aa0*/  USEL UR4, UR4, URZ, UP0 ;  /* 0x0000003f04047287 */ /* 0x000fe40008000000 */
[----:B------:R-:W-:-:S06]  /*7ab0*/  ULOP3.LUT UR5, UR10, UR5, URZ, 0x3c, !UPT ;  /* 0x000000050a057292 */ /* 0x000fcc000f8e3c3f */
[----:B------:R-:W-:Y:S01]  /*7ac0*/  IMAD.U32 R8, RZ, RZ, UR5 ;  /* 0x00000005ff087e24 */ /* 0x000fe2000f8e00ff */
[----:B------:R-:W-:Y:S06]  /*7ad0*/  @!P0 BRA `(.L_x_1042) ;  /* 0x0000000000048947 */ /* 0x000fec0003800000 */
[----:B------:R-:W-:Y:S01]  /*7ae0*/  BPT.TRAP 0x1 ;  /* 0x000000040000795c */ /* 0x000fe20000300000 */
.L_x_1042:
[----:B------:R-:W-:Y:S02]  /*7af0*/  R2UR UR5, R16 ;  /* 0x00000000100572ca */ /* 0x000fe400000e0000 */
[----:B------:R-:W-:-:S11]  /*7b00*/  R2UR UR10, R8 ;  /* 0x00000000080a72ca */ /* 0x000fd600000e0000 */
[----:B------:R-:W-:Y:S02]  /*7b10*/  ULEA UR5, UR4, UR5, 0x3 ;  /* 0x0000000504057291 */ /* 0x000fe4000f8e183f */
[----:B------:R-:W-:-:S04]  /*7b20*/  MOV R3, UR10 ;  /* 0x0000000a00037c02 */ /* 0x000fc80008000f00 */
[----:B------:R-:W-:-:S04]  /*7b30*/  SHF.L.U32 R3, R3, 0x1f, RZ ;  /* 0x0000001f03037819 */ /* 0x000fc800000006ff */
[----:B------:R0:W1:Y:S01]  /*7b40*/  SYNCS.PHASECHK.TRANS64.TRYWAIT P1, [UR5+0x30830], R3 ;  /* 0x03083003ff0075a7 */ /* 0x0000620008020145 */
[----:B------:R-:W-:Y:S05]  /*7b50*/  @!P0 BRA `(.L_x_1043) ;  /* 0x0000000000048947 */ /* 0x000fea0003800000 */
[----:B------:R-:W-:Y:S01]  /*7b60*/  BPT.TRAP 0x1 ;  /* 0x000000040000795c */ /* 0x000fe20000300000 */
.L_x_1043:
[----:B-1----:R-:W-:Y:S05]  /*7b70*/  @P1 BRA `(.L_x_1044) ;  /* 0x0000000000081947 */ /* 0x002fea0003800000 */
[----:B------:R-:W1:Y:S02]  /*7b80*/  SYNCS.PHASECHK.TRANS64.TRYWAIT P1, [UR5+0x30830], R3 ;  /* 0x03083003ff0075a7 */ /* 0x000e640008020145 */
[----:B-1----:R-:W-:Y:S05]  /*7b90*/  @!P1 BRA `(.L_x_1045) ;  /* 0x000000c400e09947 */ /* 0x002fea0003800000 */
.L_x_1044:
[----:B------:R-:W-:Y:S01]  /*7ba0*/  R2UR UR5, R20 ;  /* 0x00000000140572ca */ /* 0x000fe200000e0000 */
[----:B------:R-:W-:Y:S01]  /*7bb0*/  WARPGROUP.ARRIVE ;  /* 0x00000000000079c5 */ /* 0x000fe20000000000 */
[----:B------:R-:W-:Y:S01]  /*7bc0*/  R2UR UR56, R6 ;  /* 0x00000000063872ca */ /* 0x000fe200000e0000 */
[----:B------:R-:W-:Y:S01]  /*7bd0*/  UMOV UR59, 0x40000040 ;  /* 0x40000040003b7882 */ /* 0x000fe20000000000 */
[----:B------:R-:W-:Y:S01]  /*7be0*/  R2UR UR57, R7 ;  /* 0x00000000073972ca */ /* 0x000fe200000e0000 */
[----:B------:R-:W-:Y:S01]  /*7bf0*/  UMOV UR11, 0x40000040 ;  /* 0x40000040000b7882 */ /* 0x000fe20000000000 */
[----:B------:R-:W-:Y:S01]  /*7c00*/  UMOV UR15, 0x40000040 ;  /* 0x40000040000f7882 */ /* 0x000fe20000000000 */
[----:B------:R-:W-:Y:S01]  /*7c10*/  UMOV UR19, 0x40000040 ;  /* 0x4000004000137882 */ /* 0x000fe20000000000 */
[----:B------:R-:W-:Y:S01]  /*7c20*/  UMOV UR23, 0x40000040 ;  /* 0x4000004000177882 */ /* 0x000fe20000000000 */
[----:B------:R-:W-:Y:S01]  /*7c30*/  UMOV UR27, 0x40000040 ;  /* 0x40000040001b7882 */ /* 0x000fe20000000000 */
[----:B------:R-:W-:Y:S01]  /*7c40*/  UMOV UR31, 0x40000040 ;  /* 0x40000040001f7882 */ /* 0x000fe20000000000 */
[----:B------:R-:W-:Y:S01]  /*7c50*/  UMOV UR35, 0x40000040 ;  /* 0x4000004000237882 */ /* 0x000fe20000000000 */
[----:B------:R-:W-:Y:S01]  /*7c60*/  UMOV UR39, 0x40000040 ;  /* 0x4000004000277882 */ /* 0x000fe20000000000 */
        /* <DEDUP_REMOVED lines=88> */
[----:B------:R-:W-:Y:S01]  /*81f0*/  FMUL.FTZ R149, R149, R0 ;  /* 0x0000000095957220 */ /* 0x000fe20000410000 */
        /* <DEDUP_REMOVED lines=73> */
[----:B------:R-:W-:Y:S01]  /*8690*/  UIADD3 UR58, UR5, 0x606, URZ ;  /* 0x00000606053a7890 */ /* 0x000fe2000fffe03f */
        /* <DEDUP_REMOVED lines=44> */
.L_x_1046:
[----:B------:R-:W-:Y:S02]  /*8960*/  R2UR UR5, R16 ;  /* 0x00000000100572ca */ /* 0x000fe400000e0000 */
[----:B------:R-:W-:-:S11]  /*8970*/  R2UR UR10, R205 ;  /* 0x00000000cd0a72ca */ /* 0x000fd600000e0000 */
[----:B------:R-:W-:Y:S02]  /*8980*/  ULEA UR5, UR7, UR5, 0x3 ;  /* 0x0000000507057291 */ /* 0x000fe4000f8e183f */
[----:B------:R-:W-:-:S05]  /*8990*/  IMAD.U32 R0, RZ, RZ, UR10 ;  /* 0x0000000aff007e24 */ /* 0x000fca000f8e00ff */
[----:B------:R-:W-:-:S04]  /*89a0*/  SHF.L.U32 R0, R0, 0x1f, RZ ;  /* 0x0000001f00007819 */ /* 0x000fc800000006ff */
[----:B------:R2:W3:Y:S01]  /*89b0*/  SYNCS.PHASECHK.TRANS64.TRYWAIT P1, [UR5+0x30850], R0 ;  /* 0x03085000ff0075a7 */ /* 0x0004e20008020145 */
[----:B------:R-:W-:Y:S05]  /*89c0*/  @!P0 BRA `(.L_x_1047) ;  /* 0x0000000000048947 */ /* 0x000fea0003800000 */
[----:B------:R-:W-:Y:S01]  /*89d0*/  BPT.TRAP 0x1 ;  /* 0x000000040000795c */ /* 0x000fe20000300000 */
.L_x_1047:
[----:B---3--:R-:W-:Y:S05]  /*89e0*/  @P1 BRA `(.L_x_1048) ;  /* 0x0000000000081947 */ /* 0x008fea0003800000 */
[----:B------:R-:W3:Y:S02]  /*89f0*/  SYNCS.PHASECHK.TRANS64.TRYWAIT P1, [UR5+0x30850], R0 ;  /* 0x03085000ff0075a7 */ /* 0x000ee40008020145 */
[----:B---3--:R-:W-:Y:S05]  /*8a00*/  @!P1 BRA `(.L_x_1049) ;  /* 0x000000b8005c9947 */ /* 0x008fea0003800000 */
.L_x_1048:
        /* <DEDUP_REMOVED lines=31> */
.L_x_1050:
        /* <DEDUP_REMOVED lines=23> */
[----:B0-2---:R-:W-:Y:S01]  /*8d70*/  FMNMX.FTZ R0, R184, R201, !PT ;  /* 0x000000c9b8007209 */ /* 0x005fe20007810000 */
[----:B------:R-:W-:Y:S01]  /*8d80*/  FMUL.FTZ R171, R173, UR6 ;  /* 0x00000006adab7c20 */ /* 0x000fe20008410000 */
[----:B------:R-:W-:Y:S01]  /*8d90*/  FMUL.FTZ R173, R177, UR6 ;  /* 0x00000006b1ad7c20 */ /* 0x000fe20008410000 */
[----:B------:R-:W-:Y:S01]  /*8da0*/  FMUL.FTZ R170, R172, UR6 ;  /* 0x00000006acaa7c20 */ /* 0x000fe20008410000 */
[----:B------:R-:W-:Y:S01]  /*8db0*/  FMUL.FTZ R162, R174, UR6 ;  /* 0x00000006aea27c20 */ /* 0x000fe20008410000 */
[----:B------:R-:W-:Y:S01]  /*8dc0*/  FMUL.FTZ R164, R175, UR6 ;  /* 0x00000006afa47c20 */ /* 0x000fe20008410000 */
[----:B------:R-:W-:Y:S01]  /*8dd0*/  FMUL.FTZ R172, R176, UR6 ;  /* 0x00000006b0ac7c20 */ /* 0x000fe20008410000 */
[----:B------:R-:W0:Y:S01]  /*8de0*/  MUFU.TANH R152, R152 ;  /* 0x0000009800987308 */ /* 0x000e220000002400 */
[----:B-1----:R-:W-:Y:S01]  /*8df0*/  FMNMX.FTZ R3, R153, R202, !PT ;  /* 0x000000ca99037209 */ /* 0x002fe20007810000 */
[----:B------:R-:W-:Y:S01]  /*8e00*/  FMUL.FTZ R167, R178, UR6 ;  /* 0x00000006b2a77c20 */ /* 0x000fe20008410000 */
[----:B------:R-:W-:Y:S01]  /*8e10*/  FMUL.FTZ R175, R180, UR6 ;  /* 0x00000006b4af7c20 */ /* 0x000fe20008410000 */
[----:B------:R-:W-:Y:S01]  /*8e20*/  FMUL.FTZ R174, R182, UR6 ;  /* 0x00000006b6ae7c20 */ /* 0x000fe20008410000 */
[----:B------:R-:W-:Y:S01]  /*8e30*/  FMUL.FTZ R176, R183, UR6 ;  /* 0x00000006b7b07c20 */ /* 0x000fe20008410000 */
[----:B------:R-:W-:Y:S01]  /*8e40*/  ULDC UR7, c[0x0][0x988] ;  /* 0x0002620000077ab9 */ /* 0x000fe20000000800 */
[----:B------:R-:W1:Y:S01]  /*8e50*/  S2UR UR11, SR_CgaCtaId ;  /* 0x00000000000b79c3 */ /* 0x000e620000008800 */
[----:B------:R-:W2:Y:S01]  /*8e60*/  MUFU.TANH R186, R186 ;  /* 0x000000ba00ba7308 */ /* 0x000ea20000002400 */
[----:B---3--:R-:W-:Y:S01]  /*8e70*/  FMNMX.FTZ R169, R185, R0, !PT ;  /* 0x00000000b9a97209 */ /* 0x008fe20007810000 */
[----:B------:R-:W-:Y:S01]  /*8e80*/  UMOV UR10, UR7 ;  /* 0x00000007000a7c82 */ /* 0x000fe20008000000 */
[----:B------:R-:W-:-:S05]  /*8e90*/  R2UR UR7, R16 ;  /* 0x00000000100772ca */ /* 0x000fca00000e0000 */
[----:B------:R-:W3:Y:S01]  /*8ea0*/  MUFU.TANH R154, R154 ;  /* 0x0000009a009a7308 */ /* 0x000ee20000002400 */
[----:B0-----:R-:W-:-:S07]  /*8eb0*/  FMNMX.FTZ R3, R152, R3, !PT ;  /* 0x0000000398037209 */ /* 0x001fce0007810000 */
[----:B------:R-:W0:Y:S01]  /*8ec0*/  MUFU.TANH R187, R187 ;  /* 0x000000bb00bb7308 */ /* 0x000e220000002400 */
[----:B--2---:R-:W-:Y:S01]  /*8ed0*/  FMNMX.FTZ R0, R186, R169, !PT ;  /* 0x000000a9ba007209 */ /* 0x004fe20007810000 */
[----:B------:R-:W-:Y:S01]  /*8ee0*/  FMUL.FTZ R169, R179, UR6 ;  /* 0x00000006b3a97c20 */ /* 0x000fe20008410000 */
[----:B------:R-:W-:-:S04]  /*8ef0*/  ULEA UR7, UR4, UR7, 0x3 ;  /* 0x0000000704077291 */ /* 0x000fc8000f8e183f */
[----:B------:R-:W-:Y:S01]  /*8f00*/  UIADD3 UR7, UR7, 0x30840, URZ ;  /* 0x0003084007077890 */ /* 0x000fe2000fffe03f */
[----:B------:R-:W2:Y:S01]  /*8f10*/  MUFU.TANH R155, R155 ;  /* 0x0000009b009b7308 */ /* 0x000ea20000002400 */
[----:B---3--:R-:W-:Y:S02]  /*8f20*/  FMNMX.FTZ R2, R154, R3, !PT ;  /* 0x000000039a027209 */ /* 0x008fe40007810000 */
[----:B-1----:R-:W-:-:S05]  /*8f30*/  UPRMT UR7, UR11, 0x654, UR7 ;  /* 0x000006540b077896 */ /* 0x002fca0008000007 */
[----:B------:R-:W1:Y:S01]  /*8f40*/  MUFU.TANH R188, R188 ;  /* 0x000000bc00bc7308 */ /* 0x000e620000002400 */
[----:B0-----:R-:W-:-:S03]  /*8f50*/  FMNMX.FTZ R3, R187, R0, !PT ;  /* 0x00000000bb037209 */ /* 0x001fc60007810000 */
[----:B------:R-:W-:Y:S04]  /*8f60*/  SYNCS.ARRIVE.TRANS64.RED.A1T0 RZ, [UR7], RZ ;  /* 0x000000ffffff79a7 */ /* 0x000fe80008100407 */
[----:B------:R-:W0:Y:S01]  /*8f70*/  MUFU.TANH R156, R156 ;  /* 0x0000009c009c7308 */ /* 0x000e220000002400 */
[----:B--2---:R-:W-:-:S07]  /*8f80*/  FMNMX.FTZ R177, R155, R2, !PT ;  /* 0x000000029bb17209 */ /* 0x004fce0007810000 */
[----:B------:R-:W2:Y:S01]  /*8f90*/  MUFU.TANH R189, R189 ;  /* 0x000000bd00bd7308 */ /* 0x000ea20000002400 */
[----:B-1----:R-:W-:-:S07]  /*8fa0*/  FMNMX.FTZ R0, R188, R3, !PT ;  /* 0x00000003bc007209 */ /* 0x002fce0007810000 */
[----:B------:R-:W1:Y:S01]  /*8fb0*/  MUFU.TANH R157, R157 ;  /* 0x0000009d009d7308 */ /* 0x000e620000002400 */
[----:B0-----:R-:W-:Y:S01]  /*8fc0*/  FMNMX.FTZ R2, R156, R177, !PT ;  /* 0x000000b19c027209 */ /* 0x001fe20007810000 */
[----:B------:R-:W-:-:S06]  /*8fd0*/  FMUL.FTZ R177, R181, UR6 ;  /* 0x00000006b5b17c20 */ /* 0x000fcc0008410000 */
        /* <DEDUP_REMOVED lines=39> */
[----:B-1----:R-:W-:Y:S02]  /*9250*/  FMNMX.FTZ R3, R174, R3, !PT ;  /* 0x00000003ae037209 */ /* 0x002fe40007810000 */
[----:B0-----:R-:W-:Y:S02]  /*9260*/  FMNMX.FTZ R2, R177, R2, !PT ;  /* 0x00000002b1027209 */ /* 0x001fe40007810000 */
[----:B--2---:R-:W-:-:S03]  /*9270*/  FMNMX.FTZ R0, R176, R3, !PT ;  /* 0x00000003b0007209 */ /* 0x004fc60007810000 */
[----:B------:R-:W0:Y:S04]  /*9280*/  SHFL.BFLY PT, R3, R2, 0x2, 0x1f ;  /* 0x0c401f0002037f89 */ /* 0x000e2800000e0000 */
[----:B------:R-:W1:Y:S01]  /*9290*/  SHFL.BFLY PT, R179, R0, 0x2, 0x1f ;  /* 0x0c401f0000b37f89 */ /* 0x000e6200000e0000 */
[----:B0-----:R-:W-:Y:S02]  /*92a0*/  FMNMX.FTZ R178, R2, R3, !PT ;  /* 0x0000000302b27209 */ /* 0x001fe40007810000 */
[----:B-1----:R-:W-:-:S03]  /*92b0*/  FMNMX.FTZ R179, R0, R179, !PT ;  /* 0x000000b300b37209 */ /* 0x002fc60007810000 */
[----:B------:R-:W0:Y:S04]  /*92c0*/  SHFL.BFLY PT, R3, R178, 0x1, 0x1f ;  /* 0x0c201f00b2037f89 */ /* 0x000e2800000e0000 */
[----:B------:R-:W1:Y:S01]  /*92d0*/  SHFL.BFLY PT, R180, R179, 0x1, 0x1f ;  /* 0x0c201f00b3b47f89 */ /* 0x000e6200000e0000 */
[----:B0-----:R-:W-:Y:S02]  /*92e0*/  FMNMX.FTZ R4, R178, R3, !PT ;  /* 0x00000003b2047209 */ /* 0x001fe40007810000 */
[----:B-1----:R-:W-:-:S03]  /*92f0*/  FMNMX.FTZ R3, R179, R180, !PT ;  /* 0x000000b4b3037209 */ /* 0x002fc60007810000 */
[C---:B------:R-:W-:Y:S01]  /*9300*/  FMUL.FTZ R182, R4.reuse, UR10 ;  /* 0x0000000a04b67c20 */ /* 0x040fe20008410000 */
[----:B------:R-:W-:-:S03]  /*9310*/  FADD.FTZ R180, -R4, R201 ;  /* 0x000000c904b47221 */ /* 0x000fc60000010100 */
[--C-:B------:R-:W-:Y:S01]  /*9320*/  FFMA.FTZ R198, R186, UR10, -R182.reuse ;  /* 0x0000000abac67c23 */ /* 0x100fe200080108b6 */
[--C-:B------:R-:W-:Y:S01]  /*9330*/  FFMA.FTZ R186, R175, UR10, -R182.reuse ;  /* 0x0000000aafba7c23 */ /* 0x100fe200080108b6 */
[----:B------:R-:W-:Y:S01]  /*9340*/  FFMA.FTZ R175, R177, UR10, -R182 ;  /* 0x0000000ab1af7c23 */ /* 0x000fe200080108b6 */
[C---:B------:R-:W-:Y:S01]  /*9350*/  FADD.FTZ R2, -R3.reuse, R202 ;  /* 0x000000ca03027221 */ /* 0x040fe20000010100 */
[----:B------:R-:W-:Y:S01]  /*9360*/  FMUL.FTZ R177, R3, UR10 ;  /* 0x0000000a03b17c20 */ /* 0x000fe20008410000 */
[--C-:B------:R-:W-:Y:S01]  /*9370*/  FFMA.FTZ R179, R184, UR10, -R182.reuse ;  /* 0x0000000ab8b37c23 */ /* 0x100fe200080108b6 */
[----:B------:R-:W-:Y:S01]  /*9380*/  FMUL.FTZ R180, R180, UR10 ;  /* 0x0000000ab4b47c20 */ /* 0x000fe20008410000 */
[----:B------:R-:W-:Y:S01]  /*9390*/  FMUL.FTZ R2, R2, UR10 ;  /* 0x0000000a02027c20 */ /* 0x000fe20008410000 */
        /* <DEDUP_REMOVED lines=26> */
[----:B------:R-:W-:Y:S01]  /*9540*/  FFMA.FTZ R185, R167, UR10, -R177 ;  /* 0x0000000aa7b97c23 */ /* 0x000fe200080108b1 */
[----:B------:R-:W1:Y:S01]  /*9550*/  MUFU.EX2 R197, R197 ;  /* 0x000000c500c57308 */ /* 0x000e620000000800 */
[----:B0-----:R-:W-:Y:S01]  /*9560*/  FFMA.FTZ R153, R0, R18, R179 ;  /* 0x0000001200997223 */ /* 0x001fe200000100b3 */
[----:B------:R-:W-:Y:S01]  /*9570*/  FFMA.FTZ R173, R173, UR10, -R182 ;  /* 0x0000000aadad7c23 */ /* 0x000fe200080108b6 */
[--C-:B------:R-:W-:Y:S01]  /*9580*/  FFMA.FTZ R169, R169, UR10, -R177.reuse ;  /* 0x0000000aa9a97c23 */ /* 0x100fe200080108b1 */
[--C-:B------:R-:W-:Y:S01]  /*9590*/  FFMA.FTZ R174, R174, UR10, -R177.reuse ;  /* 0x0000000aaeae7c23 */ /* 0x100fe200080108b1 */
[----:B------:R-:W-:-:S03]  /*95a0*/  FFMA.FTZ R176, R176, UR10, -R177 ;  /* 0x0000000ab0b07c23 */ /* 0x000fc600080108b1 */
        /* <DEDUP_REMOVED lines=58> */
[----:B0-----:R-:W-:Y:S01]  /*9950*/  FADD.FTZ R9, R187, R18 ;  /* 0x00000012bb097221 */ /* 0x001fe20000010000 */
[----:B--2---:R-:W-:-:S03]  /*9960*/  FADD.FTZ R18, R175, R164 ;  /* 0x000000a4af127221 */ /* 0x004fc60000010000 */
[----:B-1----:R-:W-:Y:S01]  /*9970*/  FADD.FTZ R9, R176, R9 ;  /* 0x00000009b0097221 */ /* 0x002fe20000010000 */
[----:B------:R-:W-:Y:S06]  /*9980*/  @!P0 BRA `(.L_x_1051) ;  /* 0x0000000000048947 */ /* 0x000fec0003800000 */
[----:B------:R-:W-:Y:S01]  /*9990*/  BPT.TRAP 0x1 ;  /* 0x000000040000795c */ /* 0x000fe20000300000 */
.L_x_1051:
        /* <DEDUP_REMOVED lines=29> */
.L_x_1041:
[----:B------:R-:W-:-:S13]  /*9b70*/  R2UR UR5, R200 ;  /* 0x00000000c80572ca */ /* 0x000fda00000e0000 */
[----:B------:R-:W-:-:S13]  /*9b80*/  ISETP.GE.AND P1, PT, R203, UR5, PT ;  /* 0x00000005cb007c0c */ /* 0x000fda000bf26270 */
[----:B------:R-:W-:Y:S05]  /*9b90*/  @!P1 BRA `(.L_x_1053) ;  /* 0x0000002c005c9947 */ /* 0x000fea0003800000 */
[----:B------:R-:W-:Y:S01]  /*9ba0*/  R2UR UR5, R8 ;  /* 0x00000000080572ca */ /* 0x000fe200000e0000 */
[----:B------:R-:W-:Y:S01]  /*9bb0*/  IMAD.MOV.U32 R202, RZ, RZ, R3 ;  /* 0x000000ffffca7224 */ /* 0x000fe200078e0003 */
[----:B------:R-:W-:Y:S01]  /*9bc0*/  UMOV UR7, UR4 ;  /* 0x0000000400077c82 */ /* 0x000fe20008000000 */
[----:B------:R-:W-:Y:S01]  /*9bd0*/  IMAD.MOV.U32 R201, RZ, RZ, R4 ;  /* 0x000000ffffc97224 */ /* 0x000fe200078e0004 */
[----:B------:R-:W-:-:S09]  /*9be0*/  ULDC UR6, c[0x0][0x9d8] ;  /* 0x0002760000067ab9 */ /* 0x000fd20000000800 */
[----:B------:R-:W-:-:S07]  /*9bf0*/  MOV R204, UR5 ;  /* 0x0000000500cc7c02 */ /* 0x000fce0008000f00 */
.L_x_1072:
        /* <DEDUP_REMOVED lines=9> */
.L_x_1054:
[----:B------:R-:W-:Y:S02]  /*9c90*/  R2UR UR5, R16 ;  /* 0x00000000100572ca */ /* 0x000fe400000e0000 */
[----:B------:R-:W-:-:S11]  /*9ca0*/  R2UR UR10, R8 ;  /* 0x00000000080a72ca */ /* 0x000fd600000e0000 */
[----:B------:R-:W-:Y:S02]  /*9cb0*/  ULEA UR5, UR4, UR5, 0x3 ;  /* 0x0000000504057291 */ /* 0x000fe4000f8e183f */
[----:B------:R-:W-:-:S04]  /*9cc0*/  IMAD.U32 R3, RZ, RZ, UR10 ;  /* 0x0000000aff037e24 */ /* 0x000fc8000f8e00ff */
[----:B------:R-:W-:Y:S01]  /*9cd0*/  IMAD.U32 R205, RZ, RZ, UR5 ;  /* 0x00000005ffcd7e24 */ /* 0x000fe2000f8e00ff */
[----:B------:R-:W-:-:S04]  /*9ce0*/  SHF.L.U32 R3, R3, 0x1f, RZ ;  /* 0x0000001f03037819 */ /* 0x000fc800000006ff */
[----:B------:R0:W1:Y:S01]  /*9cf0*/  SYNCS.PHASECHK.TRANS64.TRYWAIT P1, [UR5+0x30830], R3 ;  /* 0x03083003ff0075a7 */ /* 0x0000620008020145 */
[----:B------:R-:W-:Y:S05]  /*9d00*/  @!P0 BRA `(.L_x_1055) ;  /* 0x0000000000048947 */ /* 0x000fea0003800000 */
[----:B------:R-:W-:Y:S01]  /*9d10*/  BPT.TRAP 0x1 ;  /* 0x000000040000795c */ /* 0x000fe20000300000 */
.L_x_1055:
[----:B-1----:R-:W-:Y:S05]  /*9d20*/  @P1 BRA `(.L_x_1056) ;  /* 0x00000000000c1947 */ /* 0x002fea0003800000 */
[----:B------:R-:W-:-:S13]  /*9d30*/  R2UR UR5, R205 ;  /* 0x00000000cd0572ca */ /* 0x000fda00000e0000 */
[----:B------:R-:W1:Y:S02]  /*9d40*/  SYNCS.PHASECHK.TRANS64.TRYWAIT P1, [UR5+0x30830], R3 ;  /* 0x03083003ff0075a7 */ /* 0x000e640008020145 */
[----:B-1----:R-:W-:Y:S05]  /*9d50*/  @!P1 BRA `(.L_x_1057) ;  /* 0x000000a400a09947 */ /* 0x002fea0003800000 */
.L_x_1056:
        /* <DEDUP_REMOVED lines=220> */
.L_x_1058:
[----:B------:R-:W-:Y:S02]  /*ab20*/  R2UR UR5, R16 ;  /* 0x00000000100572ca */ /* 0x000fe400000e0000 */
[----:B------:R-:W-:-:S11]  /*ab30*/  R2UR UR10, R204 ;  /* 0x00000000cc0a72ca */ /* 0x000fd600000e0000 */
[----:B------:R-:W-:Y:S02]  /*ab40*/  ULEA UR5, UR7, UR5, 0x3 ;  /* 0x0000000507057291 */ /* 0x000fe4000f8e183f */
[----:B------:R-:W-:-:S04]  /*ab50*/  MOV R0, UR10 ;  /* 0x0000000a00007c02 */ /* 0x000fc80008000f00 */
[----:B------:R-:W-:-:S04]  /*ab60*/  SHF.L.U32 R0, R0, 0x1f, RZ ;  /* 0x0000001f00007819 */ /* 0x000fc800000006ff */
[----:B------:R2:W3:Y:S01]  /*ab70*/  SYNCS.PHASECHK.TRANS64.TRYWAIT P1, [UR5+0x30850], R0 ;  /* 0x03085000ff0075a7 */ /* 0x0004e20008020145 */
[----:B------:R-:W-:Y:S05]  /*ab80*/  @!P0 BRA `(.L_x_1059) ;  /* 0x0000000000048947 */ /* 0x000fea0003800000 */
[----:B------:R-:W-:Y:S01]  /*ab90*/  BPT.TRAP 0x1 ;  /* 0x000000040000795c */ /* 0x000fe20000300000 */
.L_x_1059:
[----:B---3--:R-:W-:Y:S05]  /*aba0*/  @P1 BRA `(.L_x_1060) ;  /* 0x0000000000081947 */ /* 0x008fea0003800000 */
[----:B------:R-:W3:Y:S02]  /*abb0*/  SYNCS.PHASECHK.TRANS64.TRYWAIT P1, [UR5+0x30850], R0 ;  /* 0x03085000ff0075a7 */ /* 0x000ee40008020145 */
[----:B---3--:R-:W-:Y:S05]  /*abc0*/  @!P1 BRA `(.L_x_1061) ;  /* 0x0000009800209947 */ /* 0x008fea0003800000 */
.L_x_1060:
        /* <DEDUP_REMOVED lines=31> */
.L_x_1062:
[----:B------:R-:W-:Y:S01]  /*adc0*/  R2UR UR10, R23 ;  /* 0x00000000170a72ca */ /* 0x000fe200000e0000 */
[----:B------:R-:W3:Y:S01]  /*add0*/  S2UR UR11, SR_CgaCtaId ;  /* 0x00000000000b79c3 */ /* 0x000ee20000008800 */
[----:B------:R-:W-:Y:S01]  /*ade0*/  R2UR UR7, R22 ;  /* 0x00000000160772ca */ /* 0x000fe200000e0000 */
[----:B------:R-:W-:Y:S01]  /*adf0*/  FMUL.FTZ R184, R153, UR6 ;  /* 0x0000000699b87c20 */ /* 0x000fe20008410000 */
[----:B------:R-:W-:Y:S01]  /*ae00*/  FMUL.FTZ R153, R158, UR6 ;  /* 0x000000069e997c20 */ /* 0x000fe20008410000 */
[----:B------:R-:W-:Y:S01]  /*ae10*/  FMUL.FTZ R158, R167, UR6 ;  /* 0x00000006a79e7c20 */ /* 0x000fe20008410000 */
[----:B------:R-:W-:Y:S01]  /*ae20*/  R2UR UR14, R205 ;  /* 0x00000000cd0e72ca */ /* 0x000fe200000e0000 */
[----:B------:R-:W-:Y:S01]  /*ae30*/  FMUL.FTZ R167, R168, UR6 ;  /* 0x00000006a8a77c20 */ /* 0x000fe20008410000 */
[----:B------:R-:W-:Y:S01]  /*ae40*/  FMUL.FTZ R168, R169, UR6 ;  /* 0x00000006a9a87c20 */ /* 0x000fe20008410000 */
[----:B0-2---:R-:W-:Y:S01]  /*ae50*/  FMUL.FTZ R0, R154, UR6 ;  /* 0x000000069a007c20 */ /* 0x005fe20008410000 */
[----:B------:R-:W-:Y:S01]  /*ae60*/  FMUL.FTZ R169, R172, UR6 ;  /* 0x00000006aca97c20 */ /* 0x000fe20008410000 */
[----:B------:R-:W-:Y:S01]  /*ae70*/  FMUL.FTZ R154, R159, UR6 ;  /* 0x000000069f9a7c20 */ /* 0x000fe20008410000 */
[----:B------:R-:W-:Y:S01]  /*ae80*/  FMUL.FTZ R172, R177, UR6 ;  /* 0x00000006b1ac7c20 */ /* 0x000fe20008410000 */
[----:B------:R-:W-:Y:S01]  /*ae90*/  UISETP.NE.AND UP1, UPT, UR10, URZ, UPT ;  /* 0x0000003f0a00728c */ /* 0x000fe2000bf25270 */
[----:B------:R-:W-:Y:S01]  /*aea0*/  FMUL.FTZ R159, R170, UR6 ;  /* 0x00000006aa9f7c20 */ /* 0x000fe20008410000 */
[----:B------:R-:W-:Y:S01]  /*aeb0*/  UISETP.NE.AND UP0, UPT, UR7, URZ, UPT ;  /* 0x0000003f0700728c */ /* 0x000fe2000bf05270 */
[----:B------:R-:W-:-:S02]  /*aec0*/  IMAD.MOV.U32 R177, RZ, RZ, R19 ;  /* 0x000000ffffb17224 */ /* 0x000fc400078e0013 */
[----:B------:R-:W-:Y:S01]  /*aed0*/  FMUL.FTZ R170, R173, UR6 ;  /* 0x00000006adaa7c20 */ /* 0x000fe20008410000 */
[----:B------:R-:W-:Y:S01]  /*aee0*/  IMAD.SHL.U32 R173, R203, 0x40, RZ ;  /* 0x00000040cbad7824 */ /* 0x000fe200078e00ff */
[----:B------:R-:W-:Y:S01]  /*aef0*/  PLOP3.LUT P1, PT, PT, PT, UP1, 0x80, 0x0 ;  /* 0x000000000000781c */ /* 0x000fe20003f2f018 */
[----:B-1----:R-:W-:Y:S01]  /*af00*/  FMUL.FTZ R4, R152, UR6 ;  /* 0x0000000698047c20 */ /* 0x002fe20008410000 */
        /* <DEDUP_REMOVED lines=21> */
[----:B------:R-:W0:Y:S01]  /*b060*/  SHFL.IDX PT, R3, R177, RZ, 0x1c1f ;  /* 0x001c1fffb1037589 */ /* 0x000e2200000e0000 */
[----:B------:R-:W-:Y:S01]  /*b070*/  FMUL.FTZ R163, R178, UR6 ;  /* 0x00000006b2a37c20 */ /* 0x000fe20008410000 */
[----:B------:R-:W-:Y:S01]  /*b080*/  FMUL.FTZ R164, R179, UR6 ;  /* 0x00000006b3a47c20 */ /* 0x000fe20008410000 */
[----:B------:R-:W-:Y:S01]  /*b090*/  FMUL.FTZ R174, R180, UR6 ;  /* 0x00000006b4ae7c20 */ /* 0x000fe20008410000 */
[----:B------:R-:W-:Y:S01]  /*b0a0*/  FMUL.FTZ R175, R181, UR6 ;  /* 0x00000006b5af7c20 */ /* 0x000fe20008410000 */
[----:B------:R-:W-:Y:S01]  /*b0b0*/  FMUL.FTZ R166, R182, UR6 ;  /* 0x00000006b6a67c20 */ /* 0x000fe20008410000 */
[----:B------:R-:W-:-:S02]  /*b0c0*/  IMAD R2, R5, -0x2, R2 ;  /* 0xfffffffe05027824 */ /* 0x000fc400078e0202 */
[----:B------:R-:W-:Y:S01]  /*b0d0*/  FMUL.FTZ R165, R183, UR6 ;  /* 0x00000006b7a57c20 */ /* 0x000fe20008410000 */
[----:B------:R-:W-:Y:S01]  /*b0e0*/  R2UR UR10, R21 ;  /* 0x00000000150a72ca */ /* 0x000fe200000e0000 */
[----:B---3--:R-:W-:Y:S01]  /*b0f0*/  UPRMT UR7, UR11, 0x654, UR7 ;  /* 0x000006540b077896 */ /* 0x008fe20008000007 */
[----:B------:R-:W-:Y:S01]  /*b100*/  PLOP3.LUT P1, PT, PT, PT, UP0, 0x40, 0x0 ;  /* 0x000000000000781c */ /* 0x000fe20003f2e808 */
[----:B------:R-:W1:Y:S01]  /*b110*/  MUFU.TANH R4, R4 ;  /* 0x0000000400047308 */ /* 0x000e620000002400 */
[----:B------:R-:W-:Y:S01]  /*b120*/  ULDC UR11, c[0x0][0x2f0] ;  /* 0x0000bc00000b7ab9 */ /* 0x000fe20000000800 */
[----:B------:R-:W-:Y:S01]  /*b130*/  ULDC UR14, c[0x0][0x288] ;  /* 0x0000a200000e7ab9 */ /* 0x000fe20000000800 */
[----:B------:R-:W-:Y:S01]  /*b140*/  IMAD R2, R17, UR11, R2 ;  /* 0x0000000b11027c24 */ /* 0x000fe2000f8e0202 */
[----:B------:R-:W-:-:S03]  /*b150*/  ULDC UR11, c[0x0][0x9e0] ;  /* 0x00027800000b7ab9 */ /* 0x000fc60000000800 */
[----:B------:R-:W-:Y:S01]  /*b160*/  VIADD R2, R2, -UR14 ;  /* 0x8000000e02027c36 */ /* 0x000fe20008000000 */
[----:B------:R-:W2:Y:S01]  /*b170*/  MUFU.TANH R184, R184 ;  /* 0x000000b800b87308 */ /* 0x000ea20000002400 */
[----:B------:R-:W-:Y:S02]  /*b180*/  SYNCS.ARRIVE.TRANS64.RED.A1T0 RZ, [UR7], RZ ;  /* 0x000000ffffff79a7 */ /* 0x000fe40008100407 */
[C---:B------:R-:W-:Y:S01]  /*b190*/  VIADD R182, R2.reuse, UR10 ;  /* 0x0000000a02b67c36 */ /* 0x040fe20008000000 */
[----:B------:R-:W-:-:S03]  /*b1a0*/  IADD3 R180, R2, UR11, RZ ;  /* 0x0000000b02b47c10 */ /* 0x000fc6000fffe0ff */
[--C-:B0-----:R-:W-:Y:S01]  /*b1b0*/  IMAD.IADD R179, R182, 0x1, R3.reuse ;  /* 0x00000001b6b37824 */ /* 0x101fe200078e0203 */
[----:B------:R-:W0:Y:S01]  /*b1c0*/  MUFU.TANH R0, R0 ;  /* 0x0000000000007308 */ /* 0x000e220000002400 */
        /* <DEDUP_REMOVED lines=31> */
[----:B------:R-:W-:Y:S01]  /*b3c0*/  ULDC UR10, c[0x0][0x2f0] ;  /* 0x0000bc00000a7ab9 */ /* 0x000fe20000000800 */
[----:B------:R-:W-:Y:S01]  /*b3d0*/  ULDC UR7, c[0x0][0x288] ;  /* 0x0000a20000077ab9 */ /* 0x000fe20000000800 */
[----:B------:R-:W-:Y:S01]  /*b3e0*/  IMAD R2, R17, UR10, R3 ;  /* 0x0000000a11027c24 */ /* 0x000fe2000f8e0203 */
[----:B------:R-:W-:Y:S04]  /*b3f0*/  BSSY B0, `(.L_x_1064) ;  /* 0x0000013000007945 */ /* 0x000fe80003800000 */
[----:B------:R-:W-:-:S04]  /*b400*/  IADD3 R176, R2, -UR7, RZ ;  /* 0x8000000702b07c10 */ /* 0x000fc8000fffe0ff */
        /* <DEDUP_REMOVED lines=11> */
.L_x_1065:
[----:B------:R-:W-:Y:S02]  /*b4c0*/  ULDC UR7, c[0x0][0x9e4] ;  /* 0x0002790000077ab9 */ /* 0x000fe40000000800 */
[----:B------:R-:W-:-:S05]  /*b4d0*/  IMAD.U32 R183, RZ, RZ, UR7 ;  /* 0x00000007ffb77e24 */ /* 0x000fca000f8e00ff */
[----:B------:R-:W-:-:S13]  /*b4e0*/  ISETP.NE.AND P1, PT, R183, 0x1, PT ;  /* 0x00000001b700780c */ /* 0x000fda0003f25270 */
[----:B------:R-:W1:Y:S02]  /*b4f0*/  @P1 LDC.64 R2, c[0x0][0x9e8] ;  /* 0x00027a00ff021b82 */ /* 0x000e640000000a00 */
[----:B-1----:R-:W-:-:S05]  /*b500*/  @P1 IMAD.HI.U32 R2, R176, R2, RZ ;  /* 0x00000002b0021227 */ /* 0x002fca00078e00ff */
[----:B------:R-:W-:-:S07]  /*b510*/  @P1 SHF.R.U32.HI R176, RZ, R3, R2 ;  /* 0x00000003ffb01219 */ /* 0x000fce0000011602 */
.L_x_1066:
[----:B------:R-:W-:Y:S05]  /*b520*/  BSYNC B0 ;  /* 0x0000000000007941 */ /* 0x000fea0003800000 */
.L_x_1064:
[----:B------:R-:W-:-:S04]  /*b530*/  IMAD R176, R176, R183, -R173 ;  /* 0x000000b7b0b07224 */ /* 0x000fc800078e0aad */
[----:B------:R-:W-:-:S05]  /*b540*/  IMAD R176, R5, -0x2, R176 ;  /* 0xfffffffe05b07824 */ /* 0x000fca00078e02b0 */
[----:B------:R-:W-:Y:S02]  /*b550*/  VIADDMNMX R178, R176, R183, R178, PT ;  /* 0x000000b7b0b27246 */ /* 0x000fe400038001b2 */
[----:B------:R-:W-:-:S07]  /*b560*/  VIMNMX R179, R179, R176, !PT ;  /* 0x000000b0b3b37248 */ /* 0x000fce0007fe0100 */
.L_x_1063:
[----:B------:R-:W-:Y:S01]  /*b570*/  ISETP.GT.AND P1, PT, R203, -0x1, PT ;  /* 0xffffffffcb00780c */ /* 0x000fe20003f24270 */
[----:B------:R-:W1:Y:S01]  /*b580*/  SHFL.IDX PT, R3, R177, 0x1, 0x1c1f ;  /* 0x003c1f00b1037f89 */ /* 0x000e6200000e0000 */
[----:B------:R-:W-:Y:S02]  /*b590*/  R2UR UR7, R22 ;  /* 0x00000000160772ca */ /* 0x000fe400000e0000 */
[C---:B------:R-:W-:Y:S02]  /*b5a0*/  ISETP.GT.AND P4, PT, R179.reuse, 0x1, P1 ;  /* 0x00000001b300780c */ /* 0x040fe40000f84270 */
[----:B------:R-:W-:Y:S02]  /*b5b0*/  ISETP.GT.AND P5, PT, R179, RZ, P1 ;  /* 0x000000ffb300720c */ /* 0x000fe40000fa4270 */
[C---:B------:R-:W-:Y:S02]  /*b5c0*/  ISETP.LT.OR P4, PT, R178.reuse, 0x2, P4 ;  /* 0x00000002b200780c */ /* 0x040fe40002781670 */
[----:B------:R-:W-:-:S02]  /*b5d0*/  ISETP.LT.OR P5, PT, R178, 0x1, P5 ;  /* 0x00000001b200780c */ /* 0x000fc40002fa1670 */
[----:B------:R-:W-:Y:S02]  /*b5e0*/  FSEL R184, R184, -INF , !P4 ;  /* 0xff800000b8b87808 */ /* 0x000fe40006000000 */
[C---:B------:R-:W-:Y:S01]  /*b5f0*/  ISETP.GT.AND P4, PT, R179.reuse, 0x18, P1 ;  /* 0x00000018b300780c */ /* 0x040fe20000f84270 */
[----:B------:R-:W-:Y:S01]  /*b600*/  UISETP.NE.AND UP0, UPT, UR7, URZ, UPT ;  /* 0x0000003f0700728c */ /* 0x000fe2000bf05270 */
[----:B------:R-:W-:Y:S02]  /*b610*/  FSEL R176, R4, -INF , !P5 ;  /* 0xff80000004b07808 */ /* 0x000fe40006800000 */
[----:B------:R-:W-:Y:S02]  /*b620*/  ISETP.LT.OR P4, PT, R178, 0x19, P4 ;  /* 0x00000019b200780c */ /* 0x000fe40002781670 */
[C---:B------:R-:W-:Y:S02]  /*b630*/  ISETP.GT.AND P6, PT, R179.reuse, 0x8, P1 ;  /* 0x00000008b300780c */ /* 0x040fe40000fc4270 */
[----:B------:R-:W-:-:S02]  /*b640*/  ISETP.GT.AND P2, PT, R179, 0x9, P1 ;  /* 0x00000009b300780c */ /* 0x000fc40000f44270 */
[C---:B------:R-:W-:Y:S01]  /*b650*/  ISETP.GT.AND P3, PT, R179.reuse, 0x10, P1 ;  /* 0x00000010b300780c */ /* 0x040fe20000f64270 */
[----:B-1----:R-:W-:Y:S01]  /*b660*/  IMAD.IADD R177, R180, 0x1, R3 ;  /* 0x00000001b4b17824 */ /* 0x002fe200078e0203 */
[----:B------:R-:W-:Y:S02]  /*b670*/  ISETP.GT.AND P5, PT, R179, 0x11, P1 ;  /* 0x00000011b300780c */ /* 0x000fe40000fa4270 */
[----:B0-----:R-:W-:Y:S02]  /*b680*/  FSEL R189, R189, -INF , !P4 ;  /* 0xff800000bdbd7808 */ /* 0x001fe40006000000 */
        /* <DEDUP_REMOVED lines=31> */
[----:B------:R-:W-:Y:S02]  /*b880*/  ISETP.LT.OR P5, PT, R178, 0x3a, P5 ;  /* 0x0000003ab200780c */ /* 0x000fe40002fa1670 */
[----:B------:R-:W-:-:S02]  /*b890*/  IADD3 R178, R182, R3, RZ ;  /* 0x00000003b6b27210 */ /* 0x000fc40007ffe0ff */
[----:B------:R-:W-:Y:S02]  /*b8a0*/  FSEL R171, R171, -INF , !P6 ;  /* 0xff800000abab7808 */ /* 0x000fe40007000000 */
[----:B------:R-:W-:Y:S02]  /*b8b0*/  FSEL R172, R172, -INF , !P2 ;  /* 0xff800000acac7808 */ /* 0x000fe40005000000 */
[----:B------:R-:W-:Y:S02]  /*b8c0*/  FSEL R174, R174, -INF , !P3 ;  /* 0xff800000aeae7808 */ /* 0x000fe40005800000 */
[----:B------:R-:W-:Y:S01]  /*b8d0*/  FSEL R175, R175, -INF , !P5 ;  /* 0xff800000afaf7808 */ /* 0x000fe20006800000 */
[----:B------:R-:W-:Y:S06]  /*b8e0*/  @P4 BRA `(.L_x_1067) ;  /* 0x00000000006c4947 */ /* 0x000fec0003800000 */
[----:B------:R-:W-:Y:S01]  /*b8f0*/  ULDC UR10, c[0x0][0x2f0] ;  /* 0x0000bc00000a7ab9 */ /* 0x000fe20000000800 */
[----:B------:R-:W-:Y:S01]  /*b900*/  ULDC UR7, c[0x0][0x288] ;  /* 0x0000a20000077ab9 */ /* 0x000fe20000000800 */
[----:B------:R-:W-:Y:S01]  /*b910*/  IMAD R2, R17, UR10, R3 ;  /* 0x0000000a11027c24 */ /* 0x000fe2000f8e0203 */
[----:B------:R-:W-:Y:S03]  /*b920*/  BSSY B0, `(.L_x_1068) ;  /* 0x0000013000007945 */ /* 0x000fe60003800000 */
[----:B------:R-:W-:-:S05]  /*b930*/  VIADD R4, R2, -UR7 ;  /* 0x8000000702047c36 */ /* 0x000fca0008000000 */
        /* <DEDUP_REMOVED lines=11> */
.L_x_1069:
[----:B------:R-:W-:Y:S02]  /*b9f0*/  ULDC UR7, c[0x0][0x9e4] ;  /* 0x0002790000077ab9 */ /* 0x000fe40000000800 */
[----:B------:R-:W-:-:S05]  /*ba00*/  IMAD.U32 R180, RZ, RZ, UR7 ;  /* 0x00000007ffb47e24 */ /* 0x000fca000f8e00ff */
[----:B------:R-:W-:-:S13]  /*ba10*/  ISETP.NE.AND P2, PT, R180, 0x1, PT ;  /* 0x00000001b400780c */ /* 0x000fda0003f45270 */
[----:B------:R-:W0:Y:S02]  /*ba20*/  @P2 LDC.64 R2, c[0x0][0x9e8] ;  /* 0x00027a00ff022b82 */ /* 0x000e240000000a00 */
[----:B0-----:R-:W-:-:S05]  /*ba30*/  @P2 IMAD.HI.U32 R2, R4, R2, RZ ;  /* 0x0000000204022227 */ /* 0x001fca00078e00ff */
[----:B------:R-:W-:-:S07]  /*ba40*/  @P2 SHF.R.U32.HI R4, RZ, R3, R2 ;  /* 0x00000003ff042219 */ /* 0x000fce0000011602 */
.L_x_1070:
[----:B------:R-:W-:Y:S05]  /*ba50*/  BSYNC B0 ;  /* 0x0000000000007941 */ /* 0x000fea0003800000 */
.L_x_1068:
[----:B------:R-:W-:-:S04]  /*ba60*/  IMAD R4, R4, R180, -R173 ;  /* 0x000000b404047224 */ /* 0x000fc800078e0aad */
[----:B------:R-:W-:-:S05]  /*ba70*/  IMAD R4, R5, -0x2, R4 ;  /* 0xfffffffe05047824 */ /* 0x000fca00078e0204 */
[----:B------:R-:W-:Y:S02]  /*ba80*/  VIADDMNMX R177, R4, R180, R177, PT ;  /* 0x000000b404b17246 */ /* 0x000fe400038001b1 */
[----:B------:R-:W-:-:S07]  /*ba90*/  VIMNMX R178, R178, R4, !PT ;  /* 0x00000004b2b27248 */ /* 0x000fce0007fe0100 */
.L_x_1067:
[----:B------:R-:W-:Y:S01]  /*baa0*/  FMNMX.FTZ R3, R176, R201, !PT ;  /* 0x000000c9b0037209 */ /* 0x000fe20007810000 */
[----:B------:R-:W-:Y:S01]  /*bab0*/  ULDC UR7, c[0x0][0x988] ;  /* 0x0002620000077ab9 */ /* 0x000fe20000000800 */
[----:B------:R-:W-:Y:S01]  /*bac0*/  ISETP.GT.AND P3, PT, R178, RZ, P1 ;  /* 0x000000ffb200720c */ /* 0x000fe20000f64270 */
        /* <DEDUP_REMOVED lines=10> */
[----:B------:R-:W-:-:S02]  /*bb70*/  FSEL R173, R0, -INF , !P3 ;  /* 0xff80000000ad7808 */ /* 0x000fc40005800000 */
        /* <DEDUP_REMOVED lines=15> */
[----:B------:R-:W-:Y:S02]  /*bc70*/  FSEL R154, R154, -INF , !P2 ;  /* 0xff8000009a9a7808 */ /* 0x000fe40005000000 */
[----:B------:R-:W-:Y:S02]  /*bc80*/  FMNMX.FTZ R2, R174, R3, !PT ;  /* 0x00000003ae027209 */ /* 0x000fe40007810000 */
[----:B------:R-:W-:-:S02]  /*bc90*/  ISETP.LT.OR P5, PT, R177, 0x11, P5 ;  /* 0x00000011b100780c */ /* 0x000fc40002fa1670 */
[----:B------:R-:W-:Y:S02]  /*bca0*/  FMNMX.FTZ R2, R175, R2, !PT ;  /* 0x00000002af027209 */ /* 0x000fe40007810000 */
[C---:B------:R-:W-:Y:S02]  /*bcb0*/  ISETP.GT.AND P6, PT, R178.reuse, 0x18, P1 ;  /* 0x00000018b200780c */ /* 0x040fe40000fc4270 */
[----:B------:R-:W-:Y:S01]  /*bcc0*/  ISETP.LT.OR P4, PT, R177, 0x12, P4 ;  /* 0x00000012b100780c */ /* 0x000fe20002781670 */
[----:B------:R-:W0:Y:S01]  /*bcd0*/  SHFL.BFLY PT, R3, R2, 0x2, 0x1f ;  /* 0x0c401f0002037f89 */ /* 0x000e2200000e0000 */
[----:B------:R-:W-:Y:S02]  /*bce0*/  FSEL R155, R155, -INF , !P5 ;  /* 0xff8000009b9b7808 */ /* 0x000fe40006800000 */
[----:B------:R-:W-:Y:S02]  /*bcf0*/  ISETP.GT.AND P2, PT, R178, 0x19, P1 ;  /* 0x00000019b200780c */ /* 0x000fe40000f44270 */
[----:B------:R-:W-:-:S02]  /*bd00*/  ISETP.LT.OR P6, PT, R177, 0x19, P6 ;  /* 0x00000019b100780c */ /* 0x000fc400037c1670 */
[----:B------:R-:W-:Y:S02]  /*bd10*/  FSEL R156, R156, -INF , !P4 ;  /* 0xff8000009c9c7808 */ /* 0x000fe40006000000 */
[C---:B------:R-:W-:Y:S02]  /*bd20*/  ISETP.GT.AND P3, PT, R178.reuse, 0x20, P1 ;  /* 0x00000020b200780c */ /* 0x040fe40000f64270 */
[----:B------:R-:W-:Y:S02]  /*bd30*/  FSEL R157, R157, -INF , !P6 ;  /* 0xff8000009d9d7808 */ /* 0x000fe40007000000 */
[C---:B------:R-:W-:Y:S02]  /*bd40*/  ISETP.LT.OR P2, PT, R177.reuse, 0x1a, P2 ;  /* 0x0000001ab100780c */ /* 0x040fe40001741670 */
[----:B------:R-:W-:Y:S02]  /*bd50*/  ISETP.LT.OR P3, PT, R177, 0x21, P3 ;  /* 0x00000021b100780c */ /* 0x000fe40001f61670 */
[----:B------:R-:W-:-:S02]  /*bd60*/  ISETP.GT.AND P5, PT, R178, 0x21, P1 ;  /* 0x00000021b200780c */ /* 0x000fc40000fa4270 */
[----:B------:R-:W-:Y:S02]  /*bd70*/  FSEL R158, R158, -INF , !P2 ;  /* 0xff8000009e9e7808 */ /* 0x000fe40005000000 */
[----:B------:R-:W-:Y:S02]  /*bd80*/  FSEL R159, R159, -INF , !P3 ;  /* 0xff8000009f9f7808 */ /* 0x000fe40005800000 */
[----:B------:R-:W-:Y:S02]  /*bd90*/  ISETP.GT.AND P4, PT, R178, 0x28, P1 ;  /* 0x00000028b200780c */ /* 0x000fe40000f84270 */
[----:B0-----:R-:W-:Y:S02]  /*bda0*/  FMNMX.FTZ R3, R2, R3, !PT ;  /* 0x0000000302037209 */ /* 0x001fe40007810000 */
[C---:B------:R-:W-:Y:S02]  /*bdb0*/  ISETP.LT.OR P5, PT, R177.reuse, 0x22, P5 ;  /* 0x00000022b100780c */ /* 0x040fe40002fa1670 */
[----:B------:R-:W-:Y:S01]  /*bdc0*/  ISETP.GT.AND P6, PT, R178, 0x29, P1 ;  /* 0x00000029b200780c */ /* 0x000fe20000fc4270 */
[----:B------:R-:W0:Y:S01]  /*bdd0*/  SHFL.BFLY PT, R4, R3, 0x1, 0x1f ;  /* 0x0c201f0003047f89 */ /* 0x000e2200000e0000 */
[----:B------:R-:W-:-:S02]  /*bde0*/  ISETP.LT.OR P4, PT, R177, 0x29, P4 ;  /* 0x00000029b100780c */ /* 0x000fc40002781670 */
[----:B------:R-:W-:Y:S02]  /*bdf0*/  FSEL R160, R160, -INF , !P5 ;  /* 0xff800000a0a07808 */ /* 0x000fe40006800000 */
[C---:B------:R-:W-:Y:S02]  /*be00*/  ISETP.GT.AND P2, PT, R178.reuse, 0x30, P1 ;  /* 0x00000030b200780c */ /* 0x040fe40000f44270 */
[C---:B------:R-:W-:Y:S02]  /*be10*/  ISETP.LT.OR P6, PT, R177.reuse, 0x2a, P6 ;  /* 0x0000002ab100780c */ /* 0x040fe400037c1670 */
[----:B------:R-:W-:Y:S02]  /*be20*/  ISETP.GT.AND P5, PT, R178, 0x31, P1 ;  /* 0x00000031b200780c */ /* 0x000fe40000fa4270 */
[----:B------:R-:W-:Y:S02]  /*be30*/  ISETP.LT.OR P2, PT, R177, 0x31, P2 ;  /* 0x00000031b100780c */ /* 0x000fe40001741670 */
[----:B------:R-:W-:-:S02]  /*be40*/  FSEL R162, R162, -INF , !P6 ;  /* 0xff800000a2a27808 */ /* 0x000fc40007000000 */
[----:B------:R-:W-:Y:S02]  /*be50*/  ISETP.LT.OR P5, PT, R177, 0x32, P5 ;  /* 0x00000032b100780c */ /* 0x000fe40002fa1670 */
[----:B------:R-:W-:Y:S02]  /*be60*/  FSEL R163, R163, -INF , !P2 ;  /* 0xff800000a3a37808 */ /* 0x000fe40005000000 */
[----:B------:R-:W-:Y:S02]  /*be70*/  FSEL R164, R164, -INF , !P5 ;  /* 0xff800000a4a47808 */ /* 0x000fe40006800000 */
[----:B0-----:R-:W-:Y:S02]  /*be80*/  FMNMX.FTZ R4, R3, R4, !PT ;  /* 0x0000000403047209 */ /* 0x001fe40007810000 */
[----:B------:R-:W-:Y:S02]  /*be90*/  FMNMX.FTZ R3, R173, R202, !PT ;  /* 0x000000caad037209 */ /* 0x000fe40007810000 */
[C---:B------:R-:W-:Y:S01]  /*bea0*/  FSETP.NEU.FTZ.AND P3, PT, R4.reuse, -INF , PT ;  /* 0xff8000000400780b */ /* 0x040fe20003f7d000 */
[----:B------:R-:W-:Y:S01]  /*beb0*/  FMUL.FTZ R2, R4, UR10 ;  /* 0x0000000a04027c20 */ /* 0x000fe20008410000 */
[----:B------:R-:W-:-:S04]  /*bec0*/  FMNMX.FTZ R0, R152, R3, !PT ;  /* 0x0000000398007209 */ /* 0x000fc80007810000 */
[----:B------:R-:W-:-:S04]  /*bed0*/  FMNMX.FTZ R3, R153, R0, !PT ;  /* 0x0000000099037209 */ /* 0x000fc80007810000 */
[----:B------:R-:W-:-:S04]  /*bee0*/  FMNMX.FTZ R0, R154, R3, !PT ;  /* 0x000000039a007209 */ /* 0x000fc80007810000 */
[----:B------:R-:W-:-:S04]  /*bef0*/  FMNMX.FTZ R3, R155, R0, !PT ;  /* 0x000000009b037209 */ /* 0x000fc80007810000 */
[----:B------:R-:W-:Y:S02]  /*bf00*/  FMNMX.FTZ R0, R156, R3, !PT ;  /* 0x000000039c007209 */ /* 0x000fe40007810000 */
[----:B------:R-:W-:Y:S02]  /*bf10*/  FSEL R3, R2, RZ, P3 ;  /* 0x000000ff02037208 */ /* 0x000fe40001800000 */
[----:B------:R-:W-:-:S03]  /*bf20*/  FMNMX.FTZ R179, R157, R0, !PT ;  /* 0x000000009db37209 */ /* 0x000fc60007810000 */
[--C-:B------:R-:W-:Y:S01]  /*bf30*/  FFMA.FTZ R2, R176, UR10, -R3.reuse ;  /* 0x0000000ab0027c23 */ /* 0x100fe20008010803 */
[----:B------:R-:W-:Y:S01]  /*bf40*/  FMNMX.FTZ R0, R158, R179, !PT ;  /* 0x000000b39e007209 */ /* 0x000fe20007810000 */
[--C-:B------:R-:W-:Y:S01]  /*bf50*/  FFMA.FTZ R186, R186, UR10, -R3.reuse ;  /* 0x0000000ababa7c23 */ /* 0x100fe20008010803 */
[----:B------:R-:W-:Y:S01]  /*bf60*/  FSEL R176, R161, -INF , !P4 ;  /* 0xff800000a1b07808 */ /* 0x000fe20006000000 */
[--C-:B------:R-:W-:Y:S01]  /*bf70*/  FFMA.FTZ R196, R184, UR10, -R3.reuse ;  /* 0x0000000ab8c47c23 */ /* 0x100fe20008010803 */
[----:B------:R-:W-:Y:S01]  /*bf80*/  FMNMX.FTZ R179, R159, R0, !PT ;  /* 0x000000009fb37209 */ /* 0x000fe20007810000 */
[--C-:B------:R-:W-:Y:S01]  /*bf90*/  FFMA.FTZ R181, R190, UR10, -R3.reuse ;  /* 0x0000000abeb57c23 */ /* 0x100fe20008010803 */
[----:B------:R-:W-:Y:S01]  /*bfa0*/  ISETP.GT.AND P4, PT, R178, 0x38, P1 ;  /* 0x00000038b200780c */ /* 0x000fe20000f84270 */
[--C-:B------:R-:W-:Y:S01]  /*bfb0*/  FFMA.FTZ R190, R169, UR10, -R3.reuse ;  /* 0x0000000aa9be7c23 */ /* 0x100fe20008010803 */
[----:B------:R-:W-:Y:S01]  /*bfc0*/  FMNMX.FTZ R179, R160, R179, !PT ;  /* 0x000000b3a0b37209 */ /* 0x000fe20007810000 */
[--C-:B------:R-:W-:Y:S01]  /*bfd0*/  FFMA.FTZ R184, R171, UR10, -R3.reuse ;  /* 0x0000000aabb87c23 */ /* 0x100fe20008010803 */
[----:B------:R-:W-:Y:S01]  /*bfe0*/  ISETP.GT.AND P1, PT, R178, 0x39, P1 ;  /* 0x00000039b200780c */ /* 0x000fe20000f24270 */
[--C-:B------:R-:W-:Y:S01]  /*bff0*/  FFMA.FTZ R198, R185, UR10, -R3.reuse ;  /* 0x0000000ab9c67c23 */ /* 0x100fe20008010803 */
[----:B------:R-:W-:Y:S01]  /*c000*/  FMNMX.FTZ R179, R176, R179, !PT ;  /* 0x000000b3b0b37209 */ /* 0x000fe20007810000 */
[--C-:B------:R-:W-:Y:S01]  /*c010*/  FFMA.FTZ R192, R187, UR10, -R3.reuse ;  /* 0x0000000abbc07c23 */ /* 0x100fe20008010803 */
[----:B------:R-:W-:Y:S01]  /*c020*/  ISETP.LT.OR P4, PT, R177, 0x39, P4 ;  /* 0x00000039b100780c */ /* 0x000fe20002781670 */
[--C-:B------:R-:W-:Y:S01]  /*c030*/  FFMA.FTZ R194, R189, UR10, -R3.reuse ;  /* 0x0000000abdc27c23 */ /* 0x100fe20008010803 */
[----:B------:R-:W-:Y:S01]  /*c040*/  FMNMX.FTZ R0, R162, R179, !PT ;  /* 0x000000b3a2007209 */ /* 0x000fe20007810000 */
[--C-:B------:R-:W-:Y:S01]  /*c050*/  FFMA.FTZ R169, R170, UR10, -R3.reuse ;  /* 0x0000000aaaa97c23 */ /* 0x100fe20008010803 */
[----:B------:R-:W-:Y:S01]  /*c060*/  ISETP.LT.OR P1, PT, R177, 0x3a, P1 ;  /* 0x0000003ab100780c */ /* 0x000fe20000f21670 */
[--C-:B------:R-:W-:Y:S01]  /*c070*/  FFMA.FTZ R171, R172, UR10, -R3.reuse ;  /* 0x0000000aacab7c23 */ /* 0x100fe20008010803 */
[----:B------:R-:W-:Y:S01]  /*c080*/  FMNMX.FTZ R179, R163, R0, !PT ;  /* 0x00000000a3b37209 */ /* 0x000fe20007810000 */
[----:B------:R-:W-:Y:S01]  /*c090*/  FFMA.FTZ R175, R175, UR10, -R3 ;  /* 0x0000000aafaf7c23 */ /* 0x000fe20008010803 */
[----:B------:R-:W-:Y:S01]  /*c0a0*/  FSEL R166, R166, -INF , !P4 ;  /* 0xff800000a6a67808 */ /* 0x000fe20006000000 */
[----:B------:R0:W-:Y:S01]  /*c0b0*/  MUFU.EX2 R161, R2 ;  /* 0x0000000200a17308 */ /* 0x0001e20000000800 */
[----:B------:R-:W-:-:S02]  /*c0c0*/  FMNMX.FTZ R179, R164, R179, !PT ;  /* 0x000000b3a4b37209 */ /* 0x000fc40007810000 */
[----:B------:R-:W-:Y:S02]  /*c0d0*/  FSEL R177, R165, -INF , !P1 ;  /* 0xff800000a5b17808 */ /* 0x000fe40004800000 */
[----:B------:R-:W-:Y:S01]  /*c0e0*/  FMNMX.FTZ R0, R166, R179, !PT ;  /* 0x000000b3a6007209 */ /* 0x000fe20007810000 */
[--C-:B------:R-:W-:Y:S01]  /*c0f0*/  FFMA.FTZ R179, R188, UR10, -R3.reuse ;  /* 0x0000000abcb37c23 */ /* 0x100fe20008010803 */
[--C-:B------:R-:W-:Y:S01]  /*c100*/  FFMA.FTZ R188, R167, UR10, -R3.reuse ;  /* 0x0000000aa7bc7c23 */ /* 0x100fe20008010803 */
[----:B------:R1:W-:Y:S01]  /*c110*/  MUFU.EX2 R165, R186 ;  /* 0x000000ba00a57308 */ /* 0x0003e20000000800 */
[----:B------:R-:W-:Y:S01]  /*c120*/  FMNMX.FTZ R0, R177, R0, !PT ;  /* 0x00000000b1007209 */ /* 0x000fe20007810000 */
[----:B------:R-:W-:Y:S01]  /*c130*/  FFMA.FTZ R167, R168, UR10, -R3 ;  /* 0x0000000aa8a77c23 */ /* 0x000fe20008010803 */
[----:B0-----:R-:W-:-:S03]  /*c140*/  FSEL R2, R4, RZ, P3 ;  /* 0x000000ff04027208 */ /* 0x001fc60001800000 */
[----:B------:R-:W0:Y:S02]  /*c150*/  SHFL.BFLY PT, R183, R0, 0x2, 0x1f ;  /* 0x0c401f0000b77f89 */ /* 0x000e2400000e0000 */
[----:B------:R-:W-:Y:S01]  /*c160*/  FADD.FTZ R2, -R2, R201 ;  /* 0x000000c902027221 */ /* 0x000fe20000010100 */
[----:B-1----:R-:W-:Y:S01]  /*c170*/  FFMA.FTZ R186, R174, UR10, -R3 ;  /* 0x0000000aaeba7c23 */ /* 0x002fe20008010803 */
[----:B------:R-:W-:Y:S02]  /*c180*/  MUFU.EX2 R196, R196 ;  /* 0x000000c400c47308 */ /* 0x000fe40000000800 */
[----:B------:R-:W-:-:S06]  /*c190*/  FMUL.FTZ R2, R2, UR10 ;  /* 0x0000000a02027c20 */ /* 0x000fcc0008410000 */
[----:B------:R-:W-:Y:S08]  /*c1a0*/  MUFU.EX2 R198, R198 ;  /* 0x000000c600c67308 */ /* 0x000ff00000000800 */
[----:B------:R-:W-:Y:S01]  /*c1b0*/  MUFU.EX2 R192, R192 ;  /* 0x000000c000c07308 */ /* 0x000fe20000000800 */
[----:B0-----:R-:W-:-:S07]  /*c1c0*/  FMNMX.FTZ R183, R0, R183, !PT ;  /* 0x000000b700b77209 */ /* 0x001fce0007810000 */
[----:B------:R-:W-:Y:S01]  /*c1d0*/  MUFU.EX2 R179, R179 ;  /* 0x000000b300b37308 */ /* 0x000fe20000000800 */
[----:B------:R-:W0:Y:S07]  /*c1e0*/  SHFL.BFLY PT, R0, R183, 0x1, 0x1f ;  /* 0x0c201f00b7007f89 */ /* 0x000e2e00000e0000 */
[----:B------:R-:W-:Y:S08]  /*c1f0*/  MUFU.EX2 R194, R194 ;  /* 0x000000c200c27308 */ /* 0x000ff00000000800 */
[----:B------:R-:W-:Y:S08]  /*c200*/  MUFU.EX2 R181, R181 ;  /* 0x000000b500b57308 */ /* 0x000ff00000000800 */
[----:B------:R-:W-:Y:S01]  /*c210*/  MUFU.EX2 R188, R188 ;  /* 0x000000bc00bc7308 */ /* 0x000fe20000000800 */
[----:B0-----:R-:W-:-:S04]  /*c220*/  FMNMX.FTZ R3, R183, R0, !PT ;  /* 0x00000000b7037209 */ /* 0x001fc80007810000 */
[C---:B------:R-:W-:Y:S01]  /*c230*/  FSETP.NEU.FTZ.AND P1, PT, R3.reuse, -INF , PT ;  /* 0xff8000000300780b */ /* 0x040fe20003f3d000 */
[----:B------:R-:W-:Y:S02]  /*c240*/  FMUL.FTZ R183, R3, UR10 ;  /* 0x0000000a03b77c20 */ /* 0x000fe40008410000 */
[----:B------:R-:W0:Y:S03]  /*c250*/  MUFU.EX2 R0, R2 ;  /* 0x0000000200007308 */ /* 0x000e260000000800 */
        /* <DEDUP_REMOVED lines=9> */
[----:B------:R-:W-:Y:S01]  /*c2f0*/  FFMA.FTZ R156, R156, UR10, -R183 ;  /* 0x0000000a9c9c7c23 */ /* 0x000fe200080108b7 */
[----:B0-----:R-:W-:Y:S01]  /*c300*/  FFMA.FTZ R155, R0, R18, R161 ;  /* 0x00000012009b7223 */ /* 0x001fe200000100a1 */
[----:B------:R-:W-:Y:S01]  /*c310*/  FMUL.FTZ R153, R153, UR10 ;  /* 0x0000000a99997c20 */ /* 0x000fe20008410000 */
[--C-:B------:R-:W-:Y:S01]  /*c320*/  FFMA.FTZ R195, R157, UR10, -R183.reuse ;  /* 0x0000000a9dc37c23 */ /* 0x100fe200080108b7 */
[----:B------:R-:W-:Y:S01]  /*c330*/  FFMA.FTZ R158, R158, UR10, -R183 ;  /* 0x0000000a9e9e7c23 */ /* 0x000fe200080108b7 */
[----:B------:R-:W-:Y:S01]  /*c340*/  FADD.FTZ R155, R196, R155 ;  /* 0x0000009bc49b7221 */ /* 0x000fe20000010000 */
[--C-:B------:R-:W-:Y:S01]  /*c350*/  FFMA.FTZ R189, R159, UR10, -R183.reuse ;  /* 0x0000000a9fbd7c23 */ /* 0x100fe200080108b7 */
[----:B------:R-:W-:Y:S01]  /*c360*/  MUFU.EX2 R197, R197 ;  /* 0x000000c500c57308 */ /* 0x000fe20000000800 */
[----:B------:R-:W-:Y:S01]  /*c370*/  FFMA.FTZ R160, R160, UR10, -R183 ;  /* 0x0000000aa0a07c23 */ /* 0x000fe200080108b7 */
[----:B------:R-:W-:Y:S01]  /*c380*/  FADD.FTZ R168, R198, R155 ;  /* 0x0000009bc6a87221 */ /* 0x000fe20000010000 */
[--C-:B------:R-:W-:Y:S01]  /*c390*/  FFMA.FTZ R191, R176, UR10, -R183.reuse ;  /* 0x0000000ab0bf7c23 */ /* 0x100fe200080108b7 */
[--C-:B------:R-:W-:Y:S01]  /*c3a0*/  FFMA.FTZ R162, R162, UR10, -R183.reuse ;  /* 0x0000000aa2a27c23 */ /* 0x100fe200080108b7 */
[--C-:B------:R-:W-:Y:S01]  /*c3b0*/  FFMA.FTZ R163, R163, UR10, -R183.reuse ;  /* 0x0000000aa3a37c23 */ /* 0x100fe200080108b7 */
        /* <DEDUP_REMOVED lines=51> */
[----:B--2---:R-:W-:Y:S01]  /*c6f0*/  FADD.FTZ R9, R166, R9 ;  /* 0x00000009a6097221 */ /* 0x004fe20000010000 */
[----:B0-----:R-:W-:-:S03]  /*c700*/  FADD.FTZ R18, R175, R18 ;  /* 0x00000012af127221 */ /* 0x001fc60000010000 */
[----:B-1----:R-:W-:Y:S01]  /*c710*/  FADD.FTZ R9, R177, R9 ;  /* 0x00000009b1097221 */ /* 0x002fe20000010000 */
[----:B------:R-:W-:Y:S06]  /*c720*/  @!P0 BRA `(.L_x_1071) ;  /* 0x0000000000048947 */ /* 0x000fec0003800000 */
[----:B------:R-:W-:Y:S01]  /*c730*/  BPT.TRAP 0x1 ;  /* 0x000000040000795c */ /* 0x000fe20000300000 */
.L_x_1071:
[----:B------:R-:W0:Y:S01]  /*c740*/  S2UR UR11, SR_CgaCtaId ;  /* 0x00000000000b79c3 */ /* 0x000e220000008800 */
[----:B------:R-:W-:Y:S01]  /*c750*/  UIADD3 UR5, UR5, 0x30860, URZ ;  /* 0x0003086005057890 */ /* 0x000fe2000fffe03f */
[----:B------:R-:W-:Y:S01]  /*c760*/  R2UR UR7, R200 ;  /* 0x00000000c80772ca */ /* 0x000fe200000e0000 */
[----:B------:R-:W-:Y:S01]  /*c770*/  IMAD.MOV.U32 R202, RZ, RZ, R3 ;  /* 0x000000ffffca7224 */ /* 0x000fe200078e0003 */
[----:B------:R-:W-:Y:S01]  /*c780*/  F2FP.F16.F32.PACK_AB R196, R196, R161 ;  /* 0x000000a1c4c4723e */ /* 0x000fe200000000ff */
[----:B------:R-:W-:Y:S01]  /*c790*/  IMAD.MOV.U32 R201, RZ, RZ, R4 ;  /* 0x000000ffffc97224 */ /* 0x000fe200078e0004 */
[----:B------:R-:W-:Y:S02]  /*c7a0*/  F2FP.F16.F32.PACK_AB R197, R152, R197 ;  /* 0x000000c598c5723e */ /* 0x000fe400000000ff */
[----:B------:R-:W-:Y:S02]  /*c7b0*/  F2FP.F16.F32.PACK_AB R198, R165, R198 ;  /* 0x000000c6a5c6723e */ /* 0x000fe400000000ff */
[----:B------:R-:W-:-:S02]  /*c7c0*/  F2FP.F16.F32.PACK_AB R199, R154, R199 ;  /* 0x000000c79ac7723e */ /* 0x000fc400000000ff */
[----:B------:R-:W-:Y:S02]  /*c7d0*/  F2FP.F16.F32.PACK_AB R192, R179, R192 ;  /* 0x000000c0b3c0723e */ /* 0x000fe400000000ff */
[----:B------:R-:W-:Y:S02]  /*c7e0*/  F2FP.F16.F32.PACK_AB R193, R156, R193 ;  /* 0x000000c19cc1723e */ /* 0x000fe400000000ff */
[----:B------:R-:W-:Y:S01]  /*c7f0*/  ISETP.GT.AND P1, PT, R203, UR7, PT ;  /* 0x00000007cb007c0c */ /* 0x000fe2000bf24270 */
[----:B------:R-:W-:Y:S01]  /*c800*/  UMOV UR7, UR4 ;  /* 0x0000000400077c82 */ /* 0x000fe20008000000 */
[----:B------:R-:W-:Y:S02]  /*c810*/  F2FP.F16.F32.PACK_AB R194, R181, R194 ;  /* 0x000000c2b5c2723e */ /* 0x000fe400000000ff */
        /* <DEDUP_REMOVED lines=11> */
[----:B------:R-:W-:Y:S02]  /*c8d0*/  IADD3 R203, R203, -0x1, RZ ;  /* 0xffffffffcbcb7810 */ /* 0x000fe40007ffe0ff */
[----:B------:R-:W-:-:S05]  /*c8e0*/  F2FP.F16.F32.PACK_AB R187, R177, R166 ;  /* 0x000000a6b1bb723e */ /* 0x000fca00000000ff */
[----:B------:R-:W-:Y:S01]  /*c8f0*/  IMAD.U32 R204, RZ, RZ, UR5 ;  /* 0x00000005ffcc7e24 */ /* 0x000fe2000f8e00ff */
[----:B------:R-:W-:Y:S06]  /*c900*/  @P1 BRA `(.L_x_1072) ;  /* 0xffffffd000bc1947 */ /* 0x000fec000383ffff */
.L_x_1053:
        /* <DEDUP_REMOVED lines=131> */
.L_x_1073:
        /* <DEDUP_REMOVED lines=8> */
.L_x_1074:
[----:B-1----:R-:W-:Y:S05]  /*d1c0*/  @P1 BRA `(.L_x_1075) ;  /* 0x0000000000081947 */ /* 0x002fea0003800000 */
[----:B------:R-:W1:Y:S02]  /*d1d0*/  SYNCS.PHASECHK.TRANS64.TRYWAIT P1, [UR5+0x30850], R0 ;  /* 0x03085000ff0075a7 */ /* 0x000e640008020145 */
[----:B-1----:R-:W-:Y:S05]  /*d1e0*/  @!P1 BRA `(.L_x_1076) ;  /* 0x0000007000b09947 */ /* 0x002fea0003800000 */
.L_x_1075:
[----:B------:R-:W-:Y:S01]  /*d1f0*/  R2UR UR6, R16 ;  /* 0x00000000100672ca */ /* 0x000fe200000e0000 */
[----:B------:R-:W-:Y:S01]  /*d200*/  WARPGROUP.ARRIVE ;  /* 0x00000000000079c5 */ /* 0x000fe20000000000 */
[----:B------:R-:W-:Y:S01]  /*d210*/  UMOV UR7, 0x40000040 ;  /* 0x4000004000077882 */ /* 0x000fe20000000000 */
[----:B-1----:R-:W0:Y:S01]  /*d220*/  SHFL.BFLY PT, R5, R18, 0x2, 0x1f ;  /* 0x0c401f0012057f89 */ /* 0x002e2200000e0000 */
[----:B------:R-:W-:-:S03]  /*d230*/  IMAD.MOV.U32 R6, RZ, RZ, RZ ;  /* 0x000000ffff067224 */ /* 0x000fc600078e00ff */
[----:B------:R-:W1:Y:S06]  /*d240*/  SHFL.BFLY PT, R2, R9, 0x2, 0x1f ;  /* 0x0c401f0009027f89 */ /* 0x000e6c00000e0000 */
[----:B------:R-:W-:-:S04]  /*d250*/  UIADD3 UR6, UR6, 0x400, URZ ;  /* 0x0000040006067890 */ /* 0x000fc8000fffe03f */
[----:B------:R-:W-:-:S04]  /*d260*/  USHF.R.U32.HI UR6, URZ, 0x4, UR6 ;  /* 0x000000043f067899 */ /* 0x000fc80008011606 */
[----:B------:R-:W-:-:S04]  /*d270*/  ULOP3.LUT UR6, UR6, 0x3fff, URZ, 0xc0, !UPT ;  /* 0x00003fff06067892 */ /* 0x000fc8000f8ec03f */
[----:B------:R-:W-:Y:S01]  /*d280*/  ULOP3.LUT UR6, UR6, 0x2000000, URZ, 0xfc, !UPT ;  /* 0x0200000006067892 */ /* 0x000fe2000f8efc3f */
[----:B0-----:R-:W-:-:S03]  /*d290*/  FADD.FTZ R0, R5, R18 ;  /* 0x0000001205007221 */ /* 0x001fc60000010000 */
[----:B------:R-:W-:Y:S01]  /*d2a0*/  ULEA UR4, UR4, UR6, 0xb ;  /* 0x0000000604047291 */ /* 0x000fe2000f8e583f */
[----:B-1----:R-:W-:Y:S01]  /*d2b0*/  FADD.FTZ R2, R2, R9 ;  /* 0x0000000902027221 */ /* 0x002fe20000010000 */
[----:B------:R-:W0:Y:S01]  /*d2c0*/  SHFL.BFLY PT, R5, R0, 0x1, 0x1f ;  /* 0x0c201f0000057f89 */ /* 0x000e2200000e0000 */
[----:B------:R-:W-:-:S04]  /*d2d0*/  MOV R9, UR10 ;  /* 0x0000000a00097c02 */ /* 0x000fc80008000f00 */
[----:B------:R-:W-:Y:S01]  /*d2e0*/  UMOV UR6, UR4 ;  /* 0x0000000400067c82 */ /* 0x000fe20008000000 */
[----:B------:R-:W1:Y:S01]  /*d2f0*/  SHFL.BFLY PT, R7, R2, 0x1, 0x1f ;  /* 0x0c201f0002077f89 */ /* 0x000e6200000e0000 */
[----:B------:R-:W-:Y:S01]  /*d300*/  HGMMA.64x256x16.F32 R24, R196, gdesc[UR4].tnspB, R24, gsb0 ;  /* 0x43e00004c4187df0 */ /* 0x000fe20008000818 */
[----:B------:R-:W-:Y:S01]  /*d310*/  UIADD3 UR6, UR4, 0x80, URZ ;  /* 0x0000008004067890 */ /* 0x000fe2000fffe03f */
[----:B------:R-:W-:Y:S01]  /*d320*/  UMOV UR7, 0x40000040 ;  /* 0x4000004000077882 */ /* 0x000fe20000000000 */
[----:B0-----:R-:W-:Y:S01]  /*d330*/  FADD.FTZ R11, R0, R5 ;  /* 0x00000005000b7221 */ /* 0x001fe20000010000 */
[----:B------:R-:W-:Y:S02]  /*d340*/  IMAD.MOV.U32 R5, RZ, RZ, RZ ;  /* 0x000000ffff057224 */ /* 0x000fe400078e00ff */
[----:B------:R-:W-:Y:S02]  /*d350*/  IMAD.MOV.U32 R0, RZ, RZ, -0x800000 ;  /* 0xff800000ff007424 */ /* 0x000fe400078e00ff */
[----:B-1----:R-:W-:Y:S01]  /*d360*/  FADD.FTZ R12, R2, R7 ;  /* 0x00000007020c7221 */ /* 0x002fe20000010000 */
[----:B------:R-:W-:Y:S01]  /*d370*/  FSETP.NE.FTZ.AND P1, PT, R11, RZ, PT ;  /* 0x000000ff0b00720b */ /* 0x000fe20003f35000 */
[----:B------:R-:W-:-:S02]  /*d380*/  IMAD.U32 R7, RZ, RZ, UR10 ;  /* 0x0000000aff077e24 */ /* 0x000fc4000f8e00ff */
[----:B------:R-:W-:Y:S01]  /*d390*/  IMAD.MOV.U32 R2, RZ, RZ, -0x800000 ;  /* 0xff800000ff027424 */ /* 0x000fe200078e00ff */
[----:B------:R-:W-:-:S09]  /*d3a0*/  FSETP.NE.FTZ.AND P2, PT, R12, RZ, PT ;  /* 0x000000ff0c00720b */ /* 0x000fd20003f55000 */
[----:B------:R-:W0:Y:S01]  /*d3b0*/  @P1 MUFU.LG2 R8, R11 ;  /* 0x0000000b00081308 */ /* 0x000e220000000c00 */
[----:B------:R-:W-:-:S03]  /*d3c0*/  @P1 FMUL.FTZ R7, R7, 0.69314718246459960938 ;  /* 0x3f31721807071820 */ /* 0x000fc60000410000 */
[----:B------:R-:W-:-:S04]  /*d3d0*/  @P2 FMUL.FTZ R9, R9, 0.69314718246459960938 ;  /* 0x3f31721809092820 */ /* 0x000fc80000410000 */
[----:B------:R-:W1:Y:S08]  /*d3e0*/  @P2 MUFU.LG2 R10, R12 ;  /* 0x0000000c000a2308 */ /* 0x000e700000000c00 */
        /* <DEDUP_REMOVED lines=9> */
[----:B------:R-:W-:Y:S01]  /*d480*/  UIADD3 UR6, UR4, 0x100, URZ ;  /* 0x0000010004067890 */ /* 0x000fe2000fffe03f */
[----:B------:R-:W-:Y:S01]  /*d490*/  UMOV UR7, 0x40000040 ;  /* 0x4000004000077882 */ /* 0x000fe20000000000 */
[----:B------:R-:W-:Y:S01]  /*d4a0*/  UIADD3 UR4, UR4, 0x180, URZ ;  /* 0x0000018004047890 */ /* 0x000fe2000fffe03f */
[----:B------:R-:W-:Y:S02]  /*d4b0*/  WARPGROUP.DEPBAR.LE gsb0, 0x0 ;  /* 0x00008000000079c5 */ /* 0x000fe40000010000 */
[----:B------:R-:W-:-:S15]  /*d4c0*/  WARPGROUP.ARRIVE ;  /* 0x00000000000079c5 */ /* 0x000fde0000000000 */
[----:B------:R-:W-:-:S07]  /*d4d0*/  NOP ;  /* 0x0000000000007918 */ /* 0x000fce0000000000 */
        /* <DEDUP_REMOVED lines=10> */
.L_x_1077:
        /* <DEDUP_REMOVED lines=133> */
.L_x_999:
[----:B------:R-:W-:Y:S05]  /*ddd0*/  @P0 BRA `(.L_x_1078) ;  /* 0x0000002000540947 */ /* 0x000fea0003800000 */
[----:B------:R-:W2:Y:S01]  /*dde0*/  LDL R3, [R1] ;  /* 0x0000000001037983 */ /* 0x000ea20000100800 */
[----:B------:R-:W0:Y:S01]  /*ddf0*/  S2UR UR12, SR_CTAID.Z ;  /* 0x00000000000c79c3 */ /* 0x000e220000002700 */
[----:B------:R-:W-:Y:S01]  /*de00*/  ULDC.64 UR8, c[0x0][0xbd0] ;  /* 0x0002f40000087ab9 */ /* 0x000fe20000000a00 */
[----:B------:R-:W-:Y:S06]  /*de10*/  BSSY B0, `(.L_x_1079) ;  /* 0x000014d000007945 */ /* 0x000fec0003800000 */
[----:B------:R-:W1:Y:S08]  /*de20*/  LDC.64 R18, c[0x0][0xbd8] ;  /* 0x0002f600ff127b82 */ /* 0x000e700000000a00 */
[----:B------:R-:W3:Y:S08]  /*de30*/  S2UR UR11, SR_CTAID.Y ;  /* 0x00000000000b79c3 */ /* 0x000ef00000002600 */
[----:B------:R-:W3:Y:S01]  /*de40*/  LDC R23, c[0x0][0xc50] ;  /* 0x00031400ff177b82 */ /* 0x000ee20000000800 */
[----:B0-----:R-:W-:-:S07]  /*de50*/  USHF.R.S32.HI UR10, URZ, 0x1f, UR12 ;  /* 0x0000001f3f0a7899 */ /* 0x001fce000801140c */
[----:B------:R-:W0:Y:S08]  /*de60*/  LDC.64 R20, c[0x0][0xb40] ;  /* 0x0002d000ff147b82 */ /* 0x000e300000000a00 */
[----:B------:R-:W-:Y:S01]  /*de70*/  BAR.SYNC.DEFER_BLOCKING 0x1, 0x100 ;  /* 0x0044000000007b1d */ /* 0x000fe20000010000 */
[----:B--2---:R-:W-:-:S05]  /*de80*/  R2UR UR13, R3 ;  /* 0x00000000030d72ca */ /* 0x004fca00000e0000 */
[----:B------:R-:W2:Y:S08]  /*de90*/  S2R R3, SR_TID.X ;  /* 0x0000000000037919 */ /* 0x000eb00000002100 */
[----:B------:R-:W-:Y:S02]  /*dea0*/  USHF.R.S32.HI UR7, URZ, 0x1f, UR13 ;  /* 0x0000001f3f077899 */ /* 0x000fe4000801140d */
[----:B------:R-:W-:-:S02]  /*deb0*/  UIMAD.WIDE.U32 UR4, UR13, UR8, URZ ;  /* 0x000000080d0472a5 */ /* 0x000fc4000f8e003f */
[----:B------:R-:W-:-:S04]  /*dec0*/  UIMAD UR6, UR7, UR8, URZ ;  /* 0x00000008070672a4 */ /* 0x000fc8000f8e023f */
[----:B------:R-:W-:-:S03]  /*ded0*/  UIMAD UR6, UR13, UR9, UR6 ;  /* 0x000000090d0672a4 */ /* 0x000fc6000f8e0206 */
[----:B------:R-:W-:Y:S01]  /*dee0*/  ULDC.64 UR8, c[0x0][0xb38] ;  /* 0x0002ce0000087ab9 */ /* 0x000fe20000000a00 */
[----:B------:R-:W-:Y:S02]  /*def0*/  UIADD3 UR6, UR5, UR6, URZ ;  /* 0x0000000605067290 */ /* 0x000fe4000fffe03f */
[----:B------:R-:W-:Y:S01]  /*df00*/  UIMAD UR7, UR7, UR8, URZ ;  /* 0x00000008070772a4 */ /* 0x000fe2000f8e023f */
[----:B--2---:R-:W-:-:S05]  /*df10*/  VIADD R5, R3, 0xffffff80 ;  /* 0xffffff8003057836 */ /* 0x004fca0000000000 */
[----:B------:R-:W-:-:S04]  /*df20*/  SHF.R.S32.HI R4, RZ, 0x1f, R5 ;  /* 0x0000001fff047819 */ /* 0x000fc80000011405 */
[CC--:B------:R-:W-:Y:S02]  /*df30*/  LEA.HI R6, R4.reuse, R5.reuse, RZ, 0x7 ;  /* 0x0000000504067211 */ /* 0x0c0fe400078f38ff */
[----:B------:R-:W-:Y:S02]  /*df40*/  LEA.HI R11, R4, R5, RZ, 0x2 ;  /* 0x00000005040b7211 */ /* 0x000fe400078f10ff */
[C---:B------:R-:W-:Y:S02]  /*df50*/  LOP3.LUT R8, R6.reuse, 0xffffff80, RZ, 0xc0, !PT ;  /* 0xffffff8006087812 */ /* 0x040fe400078ec0ff */
[----:B------:R-:W-:Y:S02]  /*df60*/  SHF.R.S32.HI R7, RZ, 0x7, R6 ;  /* 0x00000007ff077819 */ /* 0x000fe40000011406 */
[----:B------:R-:W-:Y:S02]  /*df70*/  IADD3 R3, R5, -R8, RZ ;  /* 0x8000000805037210 */ /* 0x000fe40007ffe0ff */
[----:B------:R-:W2:Y:S01]  /*df80*/  LDC R8, c[0x0][0xbe8] ;  /* 0x0002fa00ff087b82 */ /* 0x000ea20000000800 */
[----:B------:R-:W-:-:S02]  /*df90*/  LEA.HI R4, R6, R7, RZ, 0x1 ;  /* 0x0000000706047211 */ /* 0x000fc400078f08ff */
[----:B------:R-:W-:Y:S02]  /*dfa0*/  SHF.R.S32.HI R12, RZ, 0x1f, R3 ;  /* 0x0000001fff0c7819 */ /* 0x000fe40000011403 */
[----:B------:R-:W-:Y:S02]  /*dfb0*/  LOP3.LUT R6, R11, 0xfffffffc, RZ, 0xc0, !PT ;  /* 0xfffffffc0b067812 */ /* 0x000fe400078ec0ff */
[----:B------:R-:W-:Y:S02]  /*dfc0*/  LEA.HI R10, R12, R3, RZ, 0x2 ;  /* 0x000000030c0a7211 */ /* 0x000fe400078f10ff */
[----:B------:R-:W-:Y:S01]  /*dfd0*/  LOP3.LUT R4, R4, 0x3fffffe, RZ, 0xc0, !PT ;  /* 0x03fffffe04047812 */ /* 0x000fe200078ec0ff */
[----:B------:R-:W-:Y:S01]  /*dfe0*/  IMAD.IADD R5, R5, 0x1, -R6 ;  /* 0x0000000105057824 */ /* 0x000fe200078e0a06 */
[--C-:B------:R-:W-:Y:S02]  /*dff0*/  SHF.R.S32.HI R9, RZ, 0x2, R10.reuse ;  /* 0x00000002ff097819 */ /* 0x100fe4000001140a */
[----:B------:R-:W-:Y:S01]  /*e000*/  SHF.R.S32.HI R14, RZ, 0x1f, R10 ;  /* 0x0000001fff0e7819 */ /* 0x000fe2000001140a */
[----:B------:R-:W-:Y:S01]  /*e010*/  IMAD.IADD R6, R7, 0x1, -R4 ;  /* 0x0000000107067824 */ /* 0x000fe200078e0a04 */
[----:B------:R-:W-:-:S02]  /*e020*/  LEA.HI R7, R5, R5, RZ, 0x1 ;  /* 0x0000000505077211 */ /* 0x000fc400078f08ff */
[----:B------:R-:W-:Y:S02]  /*e030*/  LEA.HI R14, R14, R9, RZ, 0x3 ;  /* 0x000000090e0e7211 */ /* 0x000fe400078f18ff */
[----:B------:R-:W-:Y:S02]  /*e040*/  LEA.HI R12, R12, R3, RZ, 0x5 ;  /* 0x000000030c0c7211 */ /* 0x000fe400078f28ff */
[----:B------:R-:W-:Y:S02]  /*e050*/  LOP3.LUT R14, R14, 0xfffffff8, RZ, 0xc0, !PT ;  /* 0xfffffff80e0e7812 */ /* 0x000fe400078ec0ff */
[----:B------:R-:W-:Y:S02]  /*e060*/  LOP3.LUT R10, R10, 0x7ffffffc, RZ, 0xc0, !PT ;  /* 0x7ffffffc0a0a7812 */ /* 0x000fe400078ec0ff */
[----:B--2---:R-:W-:Y:S01]  /*e070*/  ISETP.NE.AND P0, PT, R8, 0x1, PT ;  /* 0x000000010800780c */ /* 0x004fe20003f05270 */
[----:B------:R-:W-:Y:S01]  /*e080*/  IMAD.IADD R4, R9, 0x1, -R14 ;  /* 0x0000000109047824 */ /* 0x000fe200078e0a0e */
[----:B------:R-:W-:Y:S01]  /*e090*/  LOP3.LUT R14, R7, 0x1ffffffe, RZ, 0xc0, !PT ;  /* 0x1ffffffe070e7812 */ /* 0x000fe200078ec0ff */
[----:B------:R-:W2:Y:S01]  /*e0a0*/  S2R R9, SR_CTAID.X ;  /* 0x0000000000097919 */ /* 0x000ea20000002500 */
[----:B------:R-:W-:Y:S01]  /*e0b0*/  SHF.R.S32.HI R7, RZ, 0x5, R12 ;  /* 0x00000005ff077819 */ /* 0x000fe2000001140c */
[----:B-1----:R-:W-:Y:S01]  /*e0c0*/  IMAD R12, R18, UR10, RZ ;  /* 0x0000000a120c7c24 */ /* 0x002fe2000f8e02ff */
[----:B------:R-:W-:Y:S01]  /*e0d0*/  IADD3 R11, R5, -R14, RZ ;  /* 0x8000000e050b7210 */ /* 0x000fe20007ffe0ff */
[----:B------:R-:W-:Y:S01]  /*e0e0*/  IMAD.U32 R5, RZ, RZ, UR5 ;  /* 0x00000005ff057e24 */ /* 0x000fe2000f8e00ff */
[----:B------:R-:W-:Y:S01]  /*e0f0*/  MOV R5, UR6 ;  /* 0x0000000600057c02 */ /* 0x000fe20008000f00 */
[----:B------:R-:W-:Y:S01]  /*e100*/  IMAD R7, R7, 0x10, R4 ;  /* 0x0000001007077824 */ /* 0x000fe200078e0204 */
[----:B------:R-:W-:Y:S01]  /*e110*/  UIMAD UR6, UR13, UR9, UR7 ;  /* 0x000000090d0672a4 */ /* 0x000fe2000f8e0207 */
[----:B------:R-:W-:Y:S01]  /*e120*/  IMAD.U32 R4, RZ, RZ, UR4 ;  /* 0x00000004ff047e24 */ /* 0x000fe2000f8e00ff */
[----:B------:R-:W-:Y:S01]  /*e130*/  UIMAD.WIDE.U32 UR4, UR13, UR8, URZ ;  /* 0x000000080d0472a5 */ /* 0x000fe2000f8e003f */
[----:B------:R-:W1:Y:S01]  /*e140*/  @P0 LDC R14, c[0x0][0xbec] ;  /* 0x0002fb00ff0e0b82 */ /* 0x000e620000000800 */
[----:B------:R-:W-:Y:S01]  /*e150*/  IMAD R16, R6, 0x40, R7 ;  /* 0x0000004006107824 */ /* 0x000fe200078e0207 */
[----:B------:R-:W-:Y:S01]  /*e160*/  ULDC.64 UR8, c[0x0][0xb28] ;  /* 0x0002ca0000087ab9 */ /* 0x000fe20000000a00 */
[----:B------:R-:W-:Y:S01]  /*e170*/  UIADD3 UR6, UR5, UR6, URZ ;  /* 0x0000000605067290 */ /* 0x000fe2000fffe03f */
[----:B------:R-:W-:-:S04]  /*e180*/  IMAD.WIDE.U32 R4, R18, UR12, R4 ;  /* 0x0000000c12047c25 */ /* 0x000fc8000f8e0004 */
[----:B------:R-:W4:Y:S01]  /*e190*/  @P0 LDC R17, c[0x0][0xbf0] ;  /* 0x0002fc00ff110b82 */ /* 0x000f220000000800 */
[----:B------:R-:W-:Y:S02]  /*e1a0*/  IMAD R6, R11, 0x8, R16 ;  /* 0x000000080b067824 */ /* 0x000fe400078e0210 */
[----:B------:R-:W-:Y:S02]  /*e1b0*/  IMAD R18, RZ, RZ, -UR13 ;  /* 0x8000000dff127e24 */ /* 0x000fe4000f8e02ff */
[----:B------:R-:W-:Y:S02]  /*e1c0*/  IMAD R15, R19, UR12, R12 ;  /* 0x0000000c130f7c24 */ /* 0x000fe4000f8e020c */
[----:B------:R-:W-:Y:S01]  /*e1d0*/  IMAD.U32 R7, RZ, RZ, UR5 ;  /* 0x00000005ff077e24 */ /* 0x000fe2000f8e00ff */
[----:B------:R-:W5:Y:S01]  /*e1e0*/  @P0 LDC R22, c[0x0][0xbec] ;  /* 0x0002fb00ff160b82 */ /* 0x000f620000000800 */
[----:B---3--:R-:W-:Y:S02]  /*e1f0*/  IMAD R23, R23, R18, UR11 ;  /* 0x0000000b17177e24 */ /* 0x008fe4000f8e0212 */
[----:B------:R-:W-:Y:S01]  /*e200*/  IMAD.U32 R7, RZ, RZ, UR6 ;  /* 0x00000006ff077e24 */ /* 0x000fe2000f8e00ff */
[----:B------:R-:W-:Y:S01]  /*e210*/  ULDC.64 UR6, c[0x0][0xb48] ;  /* 0x0002d20000067ab9 */ /* 0x000fe20000000a00 */
[----:B------:R-:W-:-:S02]  /*e220*/  IMAD.IADD R5, R5, 0x1, R15 ;  /* 0x0000000105057824 */ /* 0x000fc400078e020f */
[----:B--2---:R-:W-:Y:S01]  /*e230*/  IMAD R11, R9, 0x80, R6 ;  /* 0x00000080090b7824 */ /* 0x004fe200078e0206 */
[----:B------:R-:W2:Y:S01]  /*e240*/  @P0 LDC R153, c[0x0][0xbf0] ;  /* 0x0002fc00ff990b82 */ /* 0x000ea20000000800 */
[----:B------:R-:W-:Y:S01]  /*e250*/  MOV R6, UR4 ;  /* 0x0000000400067c02 */ /* 0x000fe20008000f00 */
[----:B------:R-:W-:Y:S01]  /*e260*/  ULDC.64 UR4, c[0x0][0xbe0] ;  /* 0x0002f80000047ab9 */ /* 0x000fe20000000a00 */
[----:B-1----:R-:W-:Y:S01]  /*e270*/  @P0 IMAD.HI.U32 R12, R11, R14, RZ ;  /* 0x0000000e0b0c0227 */ /* 0x002fe200078e00ff */
[----:B------:R-:W-:-:S03]  /*e280*/  MOV R13, R11 ;  /* 0x0000000b000d7202 */ /* 0x000fc60000000f00 */
[C---:B0-----:R-:W-:Y:S01]  /*e290*/  IMAD R14, R20.reuse, UR10, RZ ;  /* 0x0000000a140e7c24 */ /* 0x041fe2000f8e02ff */
[----:B----4-:R-:W-:Y:S01]  /*e2a0*/  @P0 SHF.R.U32.HI R13, RZ, R17, R12 ;  /* 0x00000011ff0d0219 */ /* 0x010fe2000001160c */
[----:B------:R-:W-:-:S04]  /*e2b0*/  IMAD.WIDE.U32 R6, R20, UR12, R6 ;  /* 0x0000000c14067c25 */ /* 0x000fc8000f8e0006 */
[----:B------:R-:W-:Y:S01]  /*e2c0*/  IMAD R17, R21, UR12, R14 ;  /* 0x0000000c15117c24 */ /* 0x000fe2000f8e020e */
[----:B------:R-:W-:Y:S01]  /*e2d0*/  SHF.R.S32.HI R14, RZ, 0x1f, R23 ;  /* 0x0000001fff0e7819 */ /* 0x000fe20000011417 */
[----:B------:R-:W-:-:S04]  /*e2e0*/  IMAD.WIDE.U32 R4, R23, UR4, R4 ;  /* 0x0000000417047c25 */ /* 0x000fc8000f8e0004 */
[----:B-----5:R-:W-:-:S04]  /*e2f0*/  @P0 IMAD.HI.U32 R22, R11, R22, RZ ;  /* 0x000000160b160227 */ /* 0x020fc800078e00ff */
[----:B------:R-:W-:Y:S02]  /*e300*/  IMAD.IADD R7, R7, 0x1, R17 ;  /* 0x0000000107077824 */ /* 0x000fe400078e0211 */
[C---:B------:R-:W-:Y:S02]  /*e310*/  IMAD R17, R14.reuse, UR6, RZ ;  /* 0x000000060e117c24 */ /* 0x040fe4000f8e02ff */
[----:B------:R-:W-:Y:S01]  /*e320*/  IMAD.MOV.U32 R15, RZ, RZ, R11 ;  /* 0x000000ffff0f7224 */ /* 0x000fe200078e000b */
[----:B--2---:R-:W-:Y:S01]  /*e330*/  @P0 SHF.R.U32.HI R15, RZ, R153, R22 ;  /* 0x00000099ff0f0219 */ /* 0x004fe20000011616 */
[----:B------:R-:W-:Y:S01]  /*e340*/  IMAD R12, R14, UR4, RZ ;  /* 0x000000040e0c7c24 */ /* 0x000fe2000f8e02ff */
[----:B------:R-:W-:Y:S01]  /*e350*/  IADD3 R4, P0, R13, R4, RZ ;  /* 0x000000040d047210 */ /* 0x000fe20007f1e0ff */
[C---:B------:R-:W-:Y:S01]  /*e360*/  IMAD R19, R23.reuse, UR7, R17 ;  /* 0x0000000717137c24 */ /* 0x040fe2000f8e0211 */
[----:B------:R-:W-:Y:S01]  /*e370*/  SHF.R.S32.HI R17, RZ, 0x1f, R13 ;  /* 0x0000001fff117819 */ /* 0x000fe2000001140d */
[----:B------:R-:W-:Y:S01]  /*e380*/  IMAD R14, R23, UR5, R12 ;  /* 0x00000005170e7c24 */ /* 0x000fe2000f8e020c */
[--C-:B------:R-:W-:Y:S01]  /*e390*/  SHF.R.S32.HI R12, RZ, 0x1f, R15.reuse ;  /* 0x0000001fff0c7819 */ /* 0x100fe2000001140f */
[----:B------:R-:W-:Y:S01]  /*e3a0*/  ULDC.64 UR4, c[0x0][0xb30] ;  /* 0x0002cc0000047ab9 */ /* 0x000fe20000000a00 */
[----:B------:R-:W-:Y:S01]  /*e3b0*/  IADD3 R13, -R13, RZ, RZ ;  /* 0x000000ff0d0d7210 */ /* 0x000fe20007ffe1ff */
[----:B------:R-:W-:Y:S01]  /*e3c0*/  IMAD.MOV R18, RZ, RZ, -R15 ;  /* 0x000000ffff127224 */ /* 0x000fe200078e0a0f */
[----:B------:R-:W-:Y:S01]  /*e3d0*/  IADD3.X R5, R17, R5, R14, P0, !PT ;  /* 0x0000000511057210 */ /* 0x000fe200007fe40e */
[----:B------:R-:W-:-:S02]  /*e3e0*/  IMAD R12, R12, UR4, RZ ;  /* 0x000000040c0c7c24 */ /* 0x000fc4000f8e02ff */
[----:B------:R-:W-:Y:S02]  /*e3f0*/  IMAD R13, R8, R13, R11 ;  /* 0x0000000d080d7224 */ /* 0x000fe400078e020b */
[----:B------:R-:W-:Y:S01]  /*e400*/  IMAD.WIDE.U32 R6, R23, UR6, R6 ;  /* 0x0000000617067c25 */ /* 0x000fe2000f8e0006 */
[----:B------:R-:W-:-:S03]  /*e410*/  ULDC.64 UR6, c[0x0][0xbc8] ;  /* 0x0002f20000067ab9 */ /* 0x000fc60000000a00 */
[----:B------:R-:W-:Y:S02]  /*e420*/  IMAD R11, R8, R18, R11 ;  /* 0x00000012080b7224 */ /* 0x000fe400078e020b */
[----:B------:R-:W-:Y:S01]  /*e430*/  IMAD R17, R15, UR5, R12 ;  /* 0x000000050f117c24 */ /* 0x000fe2000f8e020c */
[----:B------:R-:W-:Y:S01]  /*e440*/  SHF.R.S32.HI R12, RZ, 0x1f, R13 ;  /* 0x0000001fff0c7819 */ /* 0x000fe2000001140d */
[----:B------:R-:W-:Y:S01]  /*e450*/  IMAD.IADD R7, R7, 0x1, R19 ;  /* 0x0000000107077824 */ /* 0x000fe200078e0213 */
[----:B------:R-:W-:Y:S01]  /*e460*/  SHF.R.S32.HI R14, RZ, 0x1f, R11 ;  /* 0x0000001fff0e7819 */ /* 0x000fe2000001140b */
[----:B------:R-:W0:Y:S01]  /*e470*/  S2UR UR5, SR_CgaCtaId ;  /* 0x00000000000579c3 */ /* 0x000e220000008800 */
[----:B------:R-:W-:-:S04]  /*e480*/  IMAD.WIDE.U32 R4, R13, UR6, R4 ;  /* 0x000000060d047c25 */ /* 0x000fc8000f8e0004 */
[----:B------:R-:W-:Y:S01]  /*e490*/  IMAD.WIDE.U32 R6, R15, UR4, R6 ;  /* 0x000000040f067c25 */ /* 0x000fe2000f8e0006 */
[----:B------:R-:W-:-:S03]  /*e4a0*/  UMOV UR4, 0x400 ;  /* 0x0000040000047882 */ /* 0x000fc60000000000 */
[----:B------:R-:W-:Y:S02]  /*e4b0*/  IMAD R12, R12, UR6, RZ ;  /* 0x000000060c0c7c24 */ /* 0x000fe4000f8e02ff */
[----:B------:R-:W-:Y:S02]  /*e4c0*/  IMAD.IADD R7, R7, 0x1, R17 ;  /* 0x0000000107077824 */ /* 0x000fe400078e0211 */
[----:B------:R-:W-:Y:S02]  /*e4d0*/  IMAD R14, R14, UR8, RZ ;  /* 0x000000080e0e7c24 */ /* 0x000fe4000f8e02ff */
[----:B------:R-:W-:Y:S01]  /*e4e0*/  IMAD R15, R13, UR7, R12 ;  /* 0x000000070d0f7c24 */ /* 0x000fe2000f8e020c */
[----:B------:R-:W-:Y:S01]  /*e4f0*/  ULDC.64 UR6, c[0x0][0xba8] ;  /* 0x0002ea0000067ab9 */ /* 0x000fe20000000a00 */
[C---:B------:R-:W-:Y:S01]  /*e500*/  IMAD R17, R11.reuse, UR9, R14 ;  /* 0x000000090b117c24 */ /* 0x040fe2000f8e020e */
[----:B------:R-:W-:Y:S01]  /*e510*/  LEA R18, P0, R4, UR6, 0x2 ;  /* 0x0000000604127c11 */ /* 0x000fe2000f8010ff */
[----:B------:R-:W-:Y:S01]  /*e520*/  IMAD.WIDE.U32 R12, R11, UR8, R6 ;  /* 0x000000080b0c7c25 */ /* 0x000fe2000f8e0006 */
[----:B------:R-:W-:Y:S01]  /*e530*/  IADD3 R5, R5, R15, RZ ;  /* 0x0000000f05057210 */ /* 0x000fe20007ffe0ff */
[----:B------:R-:W-:Y:S01]  /*e540*/  ULDC.64 UR8, c[0x0][0xb00] ;  /* 0x0002c00000087ab9 */ /* 0x000fe20000000a00 */
[----:B------:R-:W-:Y:S01]  /*e550*/  ULDC UR6, c[0x0][0xa88] ;  /* 0x0002a20000067ab9 */ /* 0x000fe20000000800 */
[----:B------:R-:W-:Y:S01]  /*e560*/  IMAD.IADD R7, R13, 0x1, R17 ;  /* 0x000000010d077824 */ /* 0x000fe200078e0211 */
[----:B------:R-:W-:Y:S01]  /*e570*/  LEA R6, P1, R12, UR8, 0x2 ;  /* 0x000000080c067c11 */ /* 0x000fe2000f8210ff */
[----:B------:R-:W-:Y:S01]  /*e580*/  SHFL.IDX PT, R14, R18, 0x1, 0x1c1f ;  /* 0x003c1f00120e7f89 */ /* 0x000fe200000e0000 */
[----:B------:R-:W-:Y:S01]  /*e590*/  LEA.HI.X R17, R4, UR7, R5, 0x2, P0 ;  /* 0x0000000704117c11 */ /* 0x000fe200080f1405 */
[----:B------:R-:W-:Y:S01]  /*e5a0*/  IMAD R11, R9, 0x80, R16 ;  /* 0x00000080090b7824 */ /* 0x000fe200078e0210 */
[----:B------:R-:W-:Y:S01]  /*e5b0*/  LEA.HI.X R7, R12, UR9, R7, 0x2, P1 ;  /* 0x000000090c077c11 */ /* 0x000fe200088f1407 */
[----:B0-----:R-:W-:Y:S01]  /*e5c0*/  ULEA UR4, UR5, UR4, 0x18 ;  /* 0x0000000405047291 */ /* 0x001fe2000f8ec03f */
[----:B------:R-:W-:Y:S01]  /*e5d0*/  SHFL.IDX PT, R12, R18, RZ, 0x1c1f ;  /* 0x001c1fff120c7589 */ /* 0x000fe200000e0000 */
[----:B------:R-:W-:Y:S01]  /*e5e0*/  IMAD R8, R8, UR6, RZ ;  /* 0x0000000608087c24 */ /* 0x000fe2000f8e02ff */
[----:B------:R-:W-:Y:S01]  /*e5f0*/  LOP3.LUT P0, RZ, R3, 0x3, RZ, 0xc0, !PT ;  /* 0x0000000303ff7812 */ /* 0x000fe2000780c0ff */
[C---:B------:R-:W-:Y:S01]  /*e600*/  VIADD R9, R11.reuse, 0x8 ;  /* 0x000000080b097836 */ /* 0x040fe20000000000 */
[----:B------:R-:W0:Y:S01]  /*e610*/  SHFL.IDX PT, R13, R17, RZ, 0x1c1f ;  /* 0x001c1fff110d7589 */ /* 0x000e2200000e0000 */
[----:B------:R-:W-:Y:S01]  /*e620*/  UIADD3 UR4, UR4, 0x30820, URZ ;  /* 0x0003082004047890 */ /* 0x000fe2000fffe03f */
[----:B------:R-:W-:-:S02]  /*e630*/  ISETP.GE.OR P1, PT, R11, R8, P0 ;  /* 0x000000080b00720c */ /* 0x000fc40000726670 */
[----:B------:R-:W1:Y:S01]  /*e640*/  SHFL.IDX PT, R15, R17, 0x1, 0x1c1f ;  /* 0x003c1f00110f7f89 */ /* 0x000e6200000e0000 */
[-C--:B------:R-:W-:Y:S01]  /*e650*/  ISETP.GE.OR P0, PT, R9, R8.reuse, P0 ;  /* 0x000000080900720c */ /* 0x080fe20000706670 */
[----:B------:R-:W-:Y:S01]  /*e660*/  UPRMT UR4, URZ, 0x654, UR4 ;  /* 0x000006543f047896 */ /* 0x000fe20008000004 */
[----:B------:R-:W-:Y:S01]  /*e670*/  ISETP.GE.AND P2, PT, R11, R8, PT ;  /* 0x000000080b00720c */ /* 0x000fe20003f46270 */
[----:B------:R2:W3:Y:S01]  /*e680*/  SHFL.IDX PT, R4, R6, RZ, 0x1c1f ;  /* 0x001c1fff06047589 */ /* 0x0004e200000e0000 */
[----:B------:R-:W-:-:S03]  /*e690*/  IADD3 R3, R3, -R10, RZ ;  /* 0x8000000a03037210 */ /* 0x000fc60007ffe0ff */
[----:B------:R2:W4:Y:S02]  /*e6a0*/  SHFL.IDX PT, R5, R7, RZ, 0x1c1f ;  /* 0x001c1fff07057589 */ /* 0x00052400000e0000 */
[----:B------:R-:W-:Y:S01]  /*e6b0*/  IMAD.SHL.U32 R3, R3, 0x2, RZ ;  /* 0x0000000203037824 */ /* 0x000fe200078e00ff */
[----:B------:R-:W-:Y:S01]  /*e6c0*/  SYNCS.ARRIVE.TRANS64.RED.A1T0 RZ, [UR4], RZ ;  /* 0x000000ffffff79a7 */ /* 0x000fe20008100404 */
        /* <DEDUP_REMOVED lines=11> */
[C---:B------:R-:W-:Y:S01]  /*e780*/  VIADD R20, R3.reuse, 0x40 ;  /* 0x0000004003147836 */ /* 0x040fe20000000000 */
[----:B------:R-:W-:Y:S01]  /*e790*/  ISETP.GE.AND P5, PT, R10, UR4, PT ;  /* 0x000000040a007c0c */ /* 0x000fe2000bfa6270 */
[C---:B------:R-:W-:Y:S01]  /*e7a0*/  VIADD R21, R3.reuse, 0x48 ;  /* 0x0000004803157836 */ /* 0x040fe20000000000 */
[C---:B------:R-:W-:Y:S01]  /*e7b0*/  ISETP.GE.AND P2, PT, R3.reuse, UR4, PT ;  /* 0x0000000403007c0c */ /* 0x040fe2000bf46270 */
[----:B------:R-:W-:Y:S01]  /*e7c0*/  VIADD R22, R3, 0x50 ;  /* 0x0000005003167836 */ /* 0x000fe20000000000 */
[----:B------:R-:W-:-:S02]  /*e7d0*/  ISETP.GE.AND P0, PT, R18, UR4, PT ;  /* 0x0000000412007c0c */ /* 0x000fc4000bf06270 */
[----:B------:R-:W-:Y:S02]  /*e7e0*/  ISETP.GE.AND P1, PT, R19, UR4, PT ;  /* 0x0000000413007c0c */ /* 0x000fe4000bf26270 */
[----:B------:R-:W-:Y:S02]  /*e7f0*/  ISETP.GE.AND P6, PT, R22, UR4, PT ;  /* 0x0000000416007c0c */ /* 0x000fe4000bfc6270 */
[----:B------:R-:W-:Y:S02]  /*e800*/  @!P3 LEA.HI R0, R0, R0, RZ, 0x1 ;  /* 0x000000000000b211 */ /* 0x000fe400078f08ff */
[----:B------:R-:W-:Y:S02]  /*e810*/  @!P4 LEA.HI R2, R2, R2, RZ, 0x1 ;  /* 0x000000020202c211 */ /* 0x000fe400078f08ff */
[----:B------:R-:W-:Y:S02]  /*e820*/  @!P5 LEA.HI R10, R10, R10, RZ, 0x1 ;  /* 0x0000000a0a0ad211 */ /* 0x000fe400078f08ff */
[----:B------:R-:W-:Y:S01]  /*e830*/  @!P3 LOP3.LUT R13, R0, 0xfffffffe, RZ, 0xc0, !PT ;  /* 0xfffffffe000db812 */ /* 0x000fe200078ec0ff */
[----:B------:R-:W-:Y:S01]  /*e840*/  VIADD R0, R3, 0x30 ;  /* 0x0000003003007836 */ /* 0x000fe20000000000 */
[----:B------:R-:W-:-:S02]  /*e850*/  @!P4 LOP3.LUT R15, R2, 0xfffffffe, RZ, 0xc0, !PT ;  /* 0xfffffffe020fc812 */ /* 0x000fc400078ec0ff */
[----:B------:R-:W-:Y:S01]  /*e860*/  @!P5 LOP3.LUT R17, R10, 0xfffffffe, RZ, 0xc0, !PT ;  /* 0xfffffffe0a11d812 */ /* 0x000fe200078ec0ff */
[C-C-:B---34-:R-:W-:Y:S01]  /*e870*/  @!P2 IMAD.WIDE R10, R3.reuse, 0x4, R4.reuse ;  /* 0x00000004030aa825 */ /* 0x158fe200078e0204 */
[----:B------:R-:W-:Y:S02]  /*e880*/  IADD3 R2, R3, 0x38, RZ ;  /* 0x0000003803027810 */ /* 0x000fe40007ffe0ff */
[----:B------:R-:W-:Y:S01]  /*e890*/  @!P0 LEA.HI R18, R18, R18, RZ, 0x1 ;  /* 0x0000001212128211 */ /* 0x000fe200078f08ff */
        /* <DEDUP_REMOVED lines=13> */
[----:B------:R-:W-:Y:S02]  /*e970*/  @!P0 LOP3.LUT R11, R18, 0xfffffffe, RZ, 0xc0, !PT ;  /* 0xfffffffe120b8812 */ /* 0x000fe400078ec0ff */
[----:B------:R-:W-:-:S02]  /*e980*/  @!P2 LEA.HI R0, R0, R0, RZ, 0x1 ;  /* 0x000000000000a211 */ /* 0x000fc400078f08ff */
[----:B-1----:R-:W-:Y:S01]  /*e990*/  @!P1 LOP3.LUT R13, R19, 0xfffffffe, RZ, 0xc0, !PT ;  /* 0xfffffffe130d9812 */ /* 0x002fe200078ec0ff */
[--C-:B------:R-:W-:Y:S01]  /*e9a0*/  @!P0 IMAD.WIDE R10, R11, 0x4, R4.reuse ;  /* 0x000000040b0a8825 */ /* 0x100fe200078e0204 */
[----:B------:R-:W-:Y:S02]  /*e9b0*/  @!P3 LEA.HI R2, R2, R2, RZ, 0x1 ;  /* 0x000000020202b211 */ /* 0x000fe400078f08ff */
        /* <DEDUP_REMOVED lines=9> */
[----:B------:R-:W-:Y:S01]  /*ea50*/  @!P4 LOP3.LUT R19, R20, 0xfffffffe, RZ, 0xc0, !PT ;  /* 0xfffffffe1413c812 */ /* 0x000fe200078ec0ff */
        /* <DEDUP_REMOVED lines=23> */
[----:B------:R-:W-:Y:S02]  /*ebd0*/  ISETP.GE.AND P4, PT, R21, UR4, PT ;  /* 0x0000000415007c0c */ /* 0x000fe4000bf86270 */
[----:B------:R-:W-:Y:S02]  /*ebe0*/  ISETP.GE.AND P3, PT, R22, UR4, PT ;  /* 0x0000000416007c0c */ /* 0x000fe4000bf66270 */
[----:B------:R-:W-:Y:S02]  /*ebf0*/  @!P0 LEA.HI R25, R25, R25, RZ, 0x1 ;  /* 0x0000001919198211 */ /* 0x000fe400078f08ff */
[----:B0-----:R-:W-:Y:S01]  /*ec00*/  @!P1 LOP3.LUT R11, R24, 0xfffffffe, RZ, 0xc0, !PT ;  /* 0xfffffffe180b9812 */ /* 0x001fe200078ec0ff */
[----:B------:R-:W-:Y:S01]  /*ec10*/  VIADD R24, R3, 0x90 ;  /* 0x0000009003187836 */ /* 0x000fe20000000000 */
[----:B-1----:R-:W-:Y:S02]  /*ec20*/  @!P0 LOP3.LUT R13, R25, 0xfffffffe, RZ, 0xc0, !PT ;  /* 0xfffffffe190d8812 */ /* 0x002fe400078ec0ff */
[----:B------:R-:W-:Y:S01]  /*ec30*/  @!P2 LEA.HI R0, R0, R0, RZ, 0x1 ;  /* 0x000000000000a211 */ /* 0x000fe200078f08ff */
[----:B------:R-:W-:Y:S01]  /*ec40*/  @!P1 IMAD.WIDE R10, R11, 0x4, R4 ;  /* 0x000000040b0a9825 */ /* 0x000fe200078e0204 */
[----:B------:R-:W-:-:S02]  /*ec50*/  @!P6 LEA.HI R2, R2, R2, RZ, 0x1 ;  /* 0x000000020202e211 */ /* 0x000fc400078f08ff */
[----:B------:R-:W-:Y:S01]  /*ec60*/  @!P5 LEA.HI R20, R20, R20, RZ, 0x1 ;  /* 0x000000141414d211 */ /* 0x000fe200078f08ff */
[--C-:B------:R-:W-:Y:S01]  /*ec70*/  @!P0 IMAD.WIDE R12, R13, 0x4, R4.reuse ;  /* 0x000000040d0c8825 */ /* 0x100fe200078e0204 */
        /* <DEDUP_REMOVED lines=9> */
[----:B------:R-:W-:Y:S01]  /*ed10*/  @!P4 LOP3.LUT R21, R21, 0xfffffffe, RZ, 0xc0, !PT ;  /* 0xfffffffe1515c812 */ /* 0x000fe200078ec0ff */
[C---:B------:R-:W-:Y:S01]  /*ed20*/  VIADD R20, R3.reuse, 0xb0 ;  /* 0x000000b003147836 */ /* 0x040fe20000000000 */
[----:B------:R-:W-:Y:S01]  /*ed30*/  @!P3 LOP3.LUT R23, R22, 0xfffffffe, RZ, 0xc0, !PT ;  /* 0xfffffffe1617b812 */ /* 0x000fe200078ec0ff */
[C---:B------:R-:W-:Y:S01]  /*ed40*/  VIADD R22, R3.reuse, 0xc0 ;  /* 0x000000c003167836 */ /* 0x040fe20000000000 */
        /* <DEDUP_REMOVED lines=13> */
[----:B------:R-:W-:Y:S01]  /*ee20*/  @!P3 IMAD.WIDE R18, R23, 0x4, R4 ;  /* 0x000000041712b825 */ /* 0x000fe200078e0204 */
[----:B------:R3:W-:Y:S01]  /*ee30*/  @!P4 ST.E.64 desc[UR60][R16.64], R88 ;  /* 0x000000581000c985 */ /* 0x0007e2000c101b3c */
[----:B------:R-:W-:Y:S02]  /*ee40*/  ISETP.GE.AND P4, PT, R20, UR4, PT ;  /* 0x0000000414007c0c */ /* 0x000fe4000bf86270 */
[----:B------:R-:W-:Y:S01]  /*ee50*/  ISETP.GE.AND P5, PT, R21, UR4, PT ;  /* 0x0000000415007c0c */ /* 0x000fe2000bfa6270 */
[----:B------:R4:W-:Y:S01]  /*ee60*/  @!P3 ST.E.64 desc[UR60][R18.64], R92 ;  /* 0x0000005c1200b985 */ /* 0x0009e2000c101b3c */
[----:B------:R-:W-:Y:S02]  /*ee70*/  ISETP.GE.AND P3, PT, R2, UR4, PT ;  /* 0x0000000402007c0c */ /* 0x000fe4000bf66270 */
[----:B------:R-:W-:Y:S02]  /*ee80*/  @!P0 LEA.HI R24, R24, R24, RZ, 0x1 ;  /* 0x0000001818188211 */ /* 0x000fe400078f08ff */
[----:B------:R-:W-:-:S02]  /*ee90*/  @!P1 LEA.HI R25, R25, R25, RZ, 0x1 ;  /* 0x0000001919199211 */ /* 0x000fc400078f08ff */
[----:B0-----:R-:W-:Y:S02]  /*eea0*/  @!P0 LOP3.LUT R11, R24, 0xfffffffe, RZ, 0xc0, !PT ;  /* 0xfffffffe180b8812 */ /* 0x001fe400078ec0ff */
[----:B------:R-:W-:Y:S02]  /*eeb0*/  @!P2 LEA.HI R0, R0, R0, RZ, 0x1 ;  /* 0x000000000000a211 */ /* 0x000fe400078f08ff */
[----:B-1----:R-:W-:Y:S01]  /*eec0*/  @!P1 LOP3.LUT R13, R25, 0xfffffffe, RZ, 0xc0, !PT ;  /* 0xfffffffe190d9812 */ /* 0x002fe200078ec0ff */
[--C-:B------:R-:W-:Y:S01]  /*eed0*/  @!P0 IMAD.WIDE R10, R11, 0x4, R4.reuse ;  /* 0x000000040b0a8825 */ /* 0x100fe200078e0204 */
[----:B------:R-:W-:Y:S02]  /*eee0*/  @!P4 LEA.HI R20, R20, R20, RZ, 0x1 ;  /* 0x000000141414c211 */ /* 0x000fe400078f08ff */
[----:B------:R-:W-:Y:S01]  /*eef0*/  @!P3 LEA.HI R2, R2, R2, RZ, 0x1 ;  /* 0x000000020202b211 */ /* 0x000fe200078f08ff */
[--C-:B------:R-:W-:Y:S01]  /*ef00*/  @!P1 IMAD.WIDE R12, R13, 0x4, R4.reuse ;  /* 0x000000040d0c9825 */ /* 0x100fe200078e0204 */
[----:B--2---:R-:W-:Y:S01]  /*ef10*/  @!P2 LOP3.LUT R15, R0, 0xfffffffe, RZ, 0xc0, !PT ;  /* 0xfffffffe000fa812 */ /* 0x004fe200078ec0ff */
[----:B------:R0:W-:Y:S01]  /*ef20*/  @!P0 ST.E.64 desc[UR60][R10.64], R96 ;  /* 0x000000600a008985 */ /* 0x0001e2000c101b3c */
[----:B------:R-:W-:Y:S01]  /*ef30*/  @!P5 LEA.HI R21, R21, R21, RZ, 0x1 ;  /* 0x000000151515d211 */ /* 0x000fe200078f08ff */
[----:B------:R-:W-:Y:S01]  /*ef40*/  VIADD R0, R3, 0xc8 ;  /* 0x000000c803007836 */ /* 0x000fe20000000000 */
[----:B---3--:R-:W-:Y:S01]  /*ef50*/  @!P3 LOP3.LUT R17, R2, 0xfffffffe, RZ, 0xc0, !PT ;  /* 0xfffffffe0211b812 */ /* 0x008fe200078ec0ff */
[----:B------:R-:W-:Y:S01]  /*ef60*/  @!P2 IMAD.WIDE R14, R15, 0x4, R4 ;  /* 0x000000040f0ea825 */ /* 0x000fe200078e0204 */
[----:B------:R-:W-:Y:S01]  /*ef70*/  @!P6 LEA.HI R22, R22, R22, RZ, 0x1 ;  /* 0x000000161616e211 */ /* 0x000fe200078f08ff */
[----:B------:R1:W-:Y:S01]  /*ef80*/  @!P1 ST.E.64 desc[UR60][R12.64], R100 ;  /* 0x000000640c009985 */ /* 0x0003e2000c101b3c */
[----:B----4-:R-:W-:Y:S01]  /*ef90*/  @!P4 LOP3.LUT R19, R20, 0xfffffffe, RZ, 0xc0, !PT ;  /* 0xfffffffe1413c812 */ /* 0x010fe200078ec0ff */
[----:B------:R-:W-:Y:S01]  /*efa0*/  VIADD R2, R3, 0xd0 ;  /* 0x000000d003027836 */ /* 0x000fe20000000000 */
[----:B------:R-:W-:Y:S01]  /*efb0*/  @!P5 LOP3.LUT R21, R21, 0xfffffffe, RZ, 0xc0, !PT ;  /* 0xfffffffe1515d812 */ /* 0x000fe200078ec0ff */
[----:B------:R2:W-:Y:S01]  /*efc0*/  @!P2 ST.E.64 desc[UR60][R14.64], R104 ;  /* 0x000000680e00a985 */ /* 0x0005e2000c101b3c */
[----:B------:R-:W-:-:S02]  /*efd0*/  @!P6 LOP3.LUT R23, R22, 0xfffffffe, RZ, 0xc0, !PT ;  /* 0xfffffffe1617e812 */ /* 0x000fc400078ec0ff */
[----:B------:R-:W-:Y:S01]  /*efe0*/  IADD3 R20, R3, 0xd8, RZ ;  /* 0x000000d803147810 */ /* 0x000fe20007ffe0ff */
[--C-:B0-----:R-:W-:Y:S01]  /*eff0*/  @!P3 IMAD.WIDE R10, R17, 0x4, R4.reuse ;  /* 0x00000004110ab825 */ /* 0x101fe200078e0204 */
[----:B------:R-:W-:Y:S02]  /*f000*/  ISETP.GE.AND P0, PT, R0, UR4, PT ;  /* 0x0000000400007c0c */ /* 0x000fe4000bf06270 */
[----:B------:R-:W-:Y:S01]  /*f010*/  ISETP.GE.AND P1, PT, R2, UR4, PT ;  /* 0x0000000402007c0c */ /* 0x000fe2000bf26270 */
[--C-:B------:R-:W-:Y:S01]  /*f020*/  @!P5 IMAD.WIDE R16, R21, 0x4, R4.reuse ;  /* 0x000000041510d825 */ /* 0x100fe200078e0204 */
[----:B------:R0:W-:Y:S01]  /*f030*/  @!P3 ST.E.64 desc[UR60][R10.64], R108 ;  /* 0x0000006c0a00b985 */ /* 0x0001e2000c101b3c */
[----:B------:R-:W-:Y:S02]  /*f040*/  ISETP.GE.AND P2, PT, R20, UR4, PT ;  /* 0x0000000414007c0c */ /* 0x000fe4000bf46270 */
[----:B-1----:R-:W-:-:S04]  /*f050*/  @!P4 IMAD.WIDE R12, R19, 0x4, R4 ;  /* 0x00000004130cc825 */ /* 0x002fc800078e0204 */
[----:B------:R-:W-:Y:S01]  /*f060*/  @!P6 IMAD.WIDE R18, R23, 0x4, R4 ;  /* 0x000000041712e825 */ /* 0x000fe200078e0204 */
[----:B------:R1:W-:Y:S01]  /*f070*/  @!P4 ST.E.64 desc[UR60][R12.64], R112 ;  /* 0x000000700c00c985 */ /* 0x0003e2000c101b3c */
[----:B------:R-:W-:Y:S02]  /*f080*/  @!P0 LEA.HI R0, R0, R0, RZ, 0x1 ;  /* 0x0000000000008211 */ /* 0x000fe400078f08ff */
[C---:B------:R-:W-:Y:S01]  /*f090*/  VIADD R21, R3.reuse, 0xe0 ;  /* 0x000000e003157836 */ /* 0x040fe20000000000 */
[----:B------:R3:W-:Y:S01]  /*f0a0*/  @!P5 ST.E.64 desc[UR60][R16.64], R116 ;  /* 0x000000741000d985 */ /* 0x0007e2000c101b3c */
[C---:B--2---:R-:W-:Y:S01]  /*f0b0*/  VIADD R14, R3.reuse, 0xe8 ;  /* 0x000000e8030e7836 */ /* 0x044fe20000000000 */
[C---:B0-----:R-:W-:Y:S01]  /*f0c0*/  IADD3 R11, R3.reuse, 0xf8, RZ ;  /* 0x000000f8030b7810 */ /* 0x041fe20007ffe0ff */
[----:B------:R-:W-:Y:S01]  /*f0d0*/  VIADD R15, R3, 0xf0 ;  /* 0x000000f0030f7836 */ /* 0x000fe20000000000 */
[----:B------:R0:W-:Y:S01]  /*f0e0*/  @!P6 ST.E.64 desc[UR60][R18.64], R120 ;  /* 0x000000781200e985 */ /* 0x0001e2000c101b3c */
[----:B------:R-:W-:-:S02]  /*f0f0*/  ISETP.GE.AND P3, PT, R21, UR4, PT ;  /* 0x0000000415007c0c */ /* 0x000fc4000bf66270 */
[----:B------:R-:W-:Y:S02]  /*f100*/  ISETP.GE.AND P6, PT, R11, UR4, PT ;  /* 0x000000040b007c0c */ /* 0x000fe4000bfc6270 */
[----:B------:R-:W-:Y:S02]  /*f110*/  ISETP.GE.AND P4, PT, R14, UR4, PT ;  /* 0x000000040e007c0c */ /* 0x000fe4000bf86270 */
[----:B------:R-:W-:Y:S02]  /*f120*/  ISETP.GE.AND P5, PT, R15, UR4, PT ;  /* 0x000000040f007c0c */ /* 0x000fe4000bfa6270 */
[----:B------:R-:W-:Y:S02]  /*f130*/  @!P1 LEA.HI R2, R2, R2, RZ, 0x1 ;  /* 0x0000000202029211 */ /* 0x000fe400078f08ff */
[----:B------:R-:W-:Y:S02]  /*f140*/  @!P2 LEA.HI R20, R20, R20, RZ, 0x1 ;  /* 0x000000141414a211 */ /* 0x000fe400078f08ff */
[----:B-1----:R-:W-:-:S02]  /*f150*/  @!P1 LOP3.LUT R13, R2, 0xfffffffe, RZ, 0xc0, !PT ;  /* 0xfffffffe020d9812 */ /* 0x002fc400078ec0ff */
[----:B------:R-:W-:Y:S02]  /*f160*/  @!P3 LEA.HI R21, R21, R21, RZ, 0x1 ;  /* 0x000000151515b211 */ /* 0x000fe400078f08ff */
[----:B------:R-:W-:Y:S02]  /*f170*/  @!P6 LEA.HI R12, R11, R11, RZ, 0x1 ;  /* 0x0000000b0b0ce211 */ /* 0x000fe400078f08ff */
[----:B------:R-:W-:Y:S02]  /*f180*/  @!P4 LEA.HI R14, R14, R14, RZ, 0x1 ;  /* 0x0000000e0e0ec211 */ /* 0x000fe400078f08ff */
[----:B------:R-:W-:Y:S02]  /*f190*/  @!P5 LEA.HI R10, R15, R15, RZ, 0x1 ;  /* 0x0000000f0f0ad211 */ /* 0x000fe400078f08ff */
[----:B------:R-:W-:Y:S02]  /*f1a0*/  @!P0 LOP3.LUT R11, R0, 0xfffffffe, RZ, 0xc0, !PT ;  /* 0xfffffffe000b8812 */ /* 0x000fe400078ec0ff */
[----:B------:R-:W-:-:S02]  /*f1b0*/  @!P2 LOP3.LUT R15, R20, 0xfffffffe, RZ, 0xc0, !PT ;  /* 0xfffffffe140fa812 */ /* 0x000fc400078ec0ff */
[----:B---3--:R-:W-:Y:S02]  /*f1c0*/  @!P3 LOP3.LUT R17, R21, 0xfffffffe, RZ, 0xc0, !PT ;  /* 0xfffffffe1511b812 */ /* 0x008fe400078ec0ff */
[----:B0-----:R-:W-:Y:S01]  /*f1d0*/  @!P4 LOP3.LUT R19, R14, 0xfffffffe, RZ, 0xc0, !PT ;  /* 0xfffffffe0e13c812 */ /* 0x001fe200078ec0ff */
[--C-:B------:R-:W-:Y:S01]  /*f1e0*/  @!P2 IMAD.WIDE R14, R15, 0x4, R4.reuse ;  /* 0x000000040f0ea825 */ /* 0x100fe200078e0204 */
[----:B------:R-:W-:Y:S02]  /*f1f0*/  @!P5 LOP3.LUT R21, R10, 0xfffffffe, RZ, 0xc0, !PT ;  /* 0xfffffffe0a15d812 */ /* 0x000fe400078ec0ff */
        /* <DEDUP_REMOVED lines=14> */
.L_x_1080:
[----:B------:R-:W-:Y:S05]  /*f2e0*/  BSYNC B0 ;  /* 0x0000000000007941 */ /* 0x000fea0003800000 */
.L_x_1079:
[----:B------:R-:W-:Y:S01]  /*f2f0*/  ISETP.GE.AND P0, PT, R9, R8, PT ;  /* 0x000000080900720c */ /* 0x000fe20003f06270 */
[----:B0---4-:R4:W0:Y:S04]  /*f300*/  SHFL.IDX PT, R5, R7, 0x1, 0x1c1f ;  /* 0x003c1f0007057f89 */ /* 0x01182800000e0000 */
[----:B---3--:R4:W3:Y:S08]  /*f310*/  SHFL.IDX PT, R4, R6, 0x1, 0x1c1f ;  /* 0x003c1f0006047f89 */ /* 0x0088f000000e0000 */
[----:B----4-:R-:W-:Y:S05]  /*f320*/  @P0 BRA `(.L_x_991) ;  /* 0x0000004c00880947 */ /* 0x010fea0003800000 */
[C---:B--2---:R-:W-:Y:S01]  /*f330*/  VIADD R0, R3.reuse, 0x8 ;  /* 0x0000000803007836 */ /* 0x044fe20000000000 */
[----:B------:R-:W-:Y:S01]  /*f340*/  ULDC UR4, c[0x0][0xac8] ;  /* 0x0002b20000047ab9 */ /* 0x000fe20000000800 */
[C---:B------:R-:W-:Y:S01]  /*f350*/  VIADD R2, R3.reuse, 0x10 ;  /* 0x0000001003027836 */ /* 0x040fe20000000000 */
[C---:B------:R-:W-:Y:S01]  /*f360*/  ISETP.GE.AND P0, PT, R3.reuse, UR4, PT ;  /* 0x0000000403007c0c */ /* 0x040fe2000bf06270 */
[C---:B------:R-:W-:Y:S01]  /*f370*/  VIADD R12, R3.reuse, 0x18 ;  /* 0x00000018030c7836 */ /* 0x040fe20000000000 */
[----:B------:R-:W-:Y:S01]  /*f380*/  ISETP.GE.AND P1, PT, R0, UR4, PT ;  /* 0x0000000400007c0c */ /* 0x000fe2000bf26270 */
[C---:B------:R-:W-:Y:S01]  /*f390*/  VIADD R14, R3.reuse, 0x38 ;  /* 0x00000038030e7836 */ /* 0x040fe20000000000 */
[----:B------:R-:W-:Y:S01]  /*f3a0*/  ISETP.GE.AND P2, PT, R2, UR4, PT ;  /* 0x0000000402007c0c */ /* 0x000fe2000bf46270 */
[C---:B------:R-:W-:Y:S01]  /*f3b0*/  VIADD R16, R3.reuse, 0x48 ;  /* 0x0000004803107836 */ /* 0x040fe20000000000 */
[C---:B------:R-:W-:Y:S01]  /*f3c0*/  IADD3 R13, R3.reuse, 0x20, RZ ;  /* 0x00000020030d7810 */ /* 0x040fe20007ffe0ff */
[C---:B------:R-:W-:Y:S01]  /*f3d0*/  VIADD R18, R3.reuse, 0x50 ;  /* 0x0000005003127836 */ /* 0x040fe20000000000 */
[----:B------:R-:W-:Y:S01]  /*f3e0*/  ISETP.GE.AND P5, PT, R12, UR4, PT ;  /* 0x000000040c007c0c */ /* 0x000fe2000bfa6270 */
[----:B------:R-:W-:Y:S01]  /*f3f0*/  VIADD R20, R3, 0x58 ;  /* 0x0000005803147836 */ /* 0x000fe20000000000 */
[----:B------:R-:W-:-:S02]  /*f400*/  ISETP.GE.AND P6, PT, R13, UR4, PT ;  /* 0x000000040d007c0c */ /* 0x000fc4000bfc6270 */
[C---:B------:R-:W-:Y:S01]  /*f410*/  IADD3 R15, R3.reuse, 0x40, RZ ;  /* 0x00000040030f7810 */ /* 0x040fe20007ffe0ff */
[C-C-:B0--3--:R-:W-:Y:S01]  /*f420*/  @!P0 IMAD.WIDE R6, R3.reuse, 0x4, R4.reuse ;  /* 0x0000000403068825 */ /* 0x149fe200078e0204 */
[----:B------:R-:W-:Y:S02]  /*f430*/  ISETP.GE.AND P4, PT, R16, UR4, PT ;  /* 0x0000000410007c0c */ /* 0x000fe4000bf86270 */
[----:B------:R-:W-:Y:S02]  /*f440*/  @!P1 LEA.HI R0, R0, R0, RZ, 0x1 ;  /* 0x0000000000009211 */ /* 0x000fe400078f08ff */
[----:B------:R-:W-:Y:S01]  /*f450*/  @!P2 LEA.HI R2, R2, R2, RZ, 0x1 ;  /* 0x000000020202a211 */ /* 0x000fe200078f08ff */
[----:B------:R0:W-:Y:S01]  /*f460*/  @!P0 ST.E.64 desc[UR60][R6.64], R26 ;  /* 0x0000001a06008985 */ /* 0x0001e2000c101b3c */
[----:B------:R-:W-:Y:S01]  /*f470*/  @!P1 LOP3.LUT R9, R0, 0xfffffffe, RZ, 0xc0, !PT ;  /* 0xfffffffe00099812 */ /* 0x000fe200078ec0ff */
[C---:B------:R-:W-:Y:S01]  /*f480*/  VIADD R0, R3.reuse, 0x28 ;  /* 0x0000002803007836 */ /* 0x040fe20000000000 */
[----:B------:R-:W-:Y:S01]  /*f490*/  @!P2 LOP3.LUT R11, R2, 0xfffffffe, RZ, 0xc0, !PT ;  /* 0xfffffffe020ba812 */ /* 0x000fe200078ec0ff */
[----:B------:R-:W-:Y:S01]  /*f4a0*/  VIADD R2, R3, 0x30 ;  /* 0x0000003003027836 */ /* 0x000fe20000000000 */
[----:B------:R-:W-:Y:S01]  /*f4b0*/  ISETP.GE.AND P3, PT, R15, UR4, PT ;  /* 0x000000040f007c0c */ /* 0x000fe2000bf66270 */
[----:B------:R-:W-:Y:S01]  /*f4c0*/  @!P1 IMAD.WIDE R8, R9, 0x4, R4 ;  /* 0x0000000409089825 */ /* 0x000fe200078e0204 */
[----:B------:R-:W-:-:S02]  /*f4d0*/  ISETP.GE.AND P0, PT, R0, UR4, PT ;  /* 0x0000000400007c0c */ /* 0x000fc4000bf06270 */
[----:B------:R-:W-:Y:S01]  /*f4e0*/  @!P5 LEA.HI R12, R12, R12, RZ, 0x1 ;  /* 0x0000000c0c0cd211 */ /* 0x000fe200078f08ff */
        /* <DEDUP_REMOVED lines=10> */
[----:B-1----:R-:W-:Y:S02]  /*f590*/  @!P6 LOP3.LUT R9, R13, 0xfffffffe, RZ, 0xc0, !PT ;  /* 0xfffffffe0d09e812 */ /* 0x002fe400078ec0ff */
[----:B------:R-:W-:Y:S02]  /*f5a0*/  @!P1 LEA.HI R2, R2, R2, RZ, 0x1 ;  /* 0x0000000202029211 */ /* 0x000fe400078f08ff */
[----:B------:R0:W-:Y:S01]  /*f5b0*/  @!P5 ST.E.64 desc[UR60][R6.64], R38 ;  /* 0x000000260600d985 */ /* 0x0001e2000c101b3c */
[----:B------:R-:W-:Y:S01]  /*f5c0*/  @!P2 LEA.HI R14, R14, R14, RZ, 0x1 ;  /* 0x0000000e0e0ea211 */ /* 0x000fe200078f08ff */
[----:B------:R-:W-:Y:S01]  /*f5d0*/  @!P6 IMAD.WIDE R8, R9, 0x4, R4 ;  /* 0x000000040908e825 */ /* 0x000fe200078e0204 */
[----:B--2---:R-:W-:Y:S02]  /*f5e0*/  @!P3 LEA.HI R10, R15, R15, RZ, 0x1 ;  /* 0x0000000f0f0ab211 */ /* 0x004fe400078f08ff */
[----:B------:R-:W-:-:S02]  /*f5f0*/  @!P0 LOP3.LUT R11, R0, 0xfffffffe, RZ, 0xc0, !PT ;  /* 0xfffffffe000b8812 */ /* 0x000fc400078ec0ff */
[----:B------:R-:W-:Y:S01]  /*f600*/  @!P1 LOP3.LUT R13, R2, 0xfffffffe, RZ, 0xc0, !PT ;  /* 0xfffffffe020d9812 */ /* 0x000fe200078ec0ff */
[----:B------:R1:W-:Y:S01]  /*f610*/  @!P6 ST.E.64 desc[UR60][R8.64], R42 ;  /* 0x0000002a0800e985 */ /* 0x0003e2000c101b3c */
[----:B------:R-:W-:Y:S01]  /*f620*/  @!P2 LOP3.LUT R15, R14, 0xfffffffe, RZ, 0xc0, !PT ;  /* 0xfffffffe0e0fa812 */ /* 0x000fe200078ec0ff */
[----:B------:R-:W-:Y:S01]  /*f630*/  VIADD R2, R3, 0x68 ;  /* 0x0000006803027836 */ /* 0x000fe20000000000 */
[----:B------:R-:W-:Y:S02]  /*f640*/  @!P3 LOP3.LUT R17, R10, 0xfffffffe, RZ, 0xc0, !PT ;  /* 0xfffffffe0a11b812 */ /* 0x000fe400078ec0ff */
[----:B------:R-:W-:Y:S01]  /*f650*/  @!P4 LOP3.LUT R19, R16, 0xfffffffe, RZ, 0xc0, !PT ;  /* 0xfffffffe1013c812 */ /* 0x000fe200078ec0ff */
[--C-:B0-----:R-:W-:Y:S01]  /*f660*/  @!P0 IMAD.WIDE R6, R11, 0x4, R4.reuse ;  /* 0x000000040b068825 */ /* 0x101fe200078e0204 */
[----:B------:R-:W-:Y:S02]  /*f670*/  ISETP.GE.AND P5, PT, R18, UR4, PT ;  /* 0x0000000412007c0c */ /* 0x000fe4000bfa6270 */
[----:B------:R-:W-:Y:S01]  /*f680*/  ISETP.GE.AND P6, PT, R20, UR4, PT ;  /* 0x0000000414007c0c */ /* 0x000fe2000bfc6270 */
[----:B------:R-:W-:Y:S01]  /*f690*/  @!P2 IMAD.WIDE R10, R15, 0x4, R4 ;  /* 0x000000040f0aa825 */ /* 0x000fe200078e0204 */
[----:B------:R0:W-:Y:S01]  /*f6a0*/  @!P0 ST.E.64 desc[UR60][R6.64], R46 ;  /* 0x0000002e06008985 */ /* 0x0001e2000c101b3c */
[----:B------:R-:W-:-:S02]  /*f6b0*/  IADD3 R0, R3, 0x60, RZ ;  /* 0x0000006003007810 */ /* 0x000fc40007ffe0ff */
[----:B-1----:R-:W-:-:S04]  /*f6c0*/  @!P1 IMAD.WIDE R8, R13, 0x4, R4 ;  /* 0x000000040d089825 */ /* 0x002fc800078e0204 */
[--C-:B------:R-:W-:Y:S01]  /*f6d0*/  @!P3 IMAD.WIDE R12, R17, 0x4, R4.reuse ;  /* 0x00000004110cb825 */ /* 0x100fe200078e0204 */
[----:B------:R1:W-:Y:S01]  /*f6e0*/  @!P1 ST.E.64 desc[UR60][R8.64], R50 ;  /* 0x0000003208009985 */ /* 0x0003e2000c101b3c */
[----:B------:R-:W-:Y:S02]  /*f6f0*/  @!P5 LEA.HI R18, R18, R18, RZ, 0x1 ;  /* 0x000000121212d211 */ /* 0x000fe400078f08ff */
[----:B------:R-:W-:Y:S01]  /*f700*/  @!P4 IMAD.WIDE R14, R19, 0x4, R4 ;  /* 0x00000004130ec825 */ /* 0x000fe200078e0204 */
[----:B------:R2:W-:Y:S01]  /*f710*/  @!P2 ST.E.64 desc[UR60][R10.64], R54 ;  /* 0x000000360a00a985 */ /* 0x0005e2000c101b3c */
[C---:B------:R-:W-:Y:S02]  /*f720*/  IADD3 R19, R3.reuse, 0x80, RZ ;  /* 0x0000008003137810 */ /* 0x040fe40007ffe0ff */
        /* <DEDUP_REMOVED lines=8> */
[----:B------:R-:W-:Y:S02]  /*f7b0*/  ISETP.GE.AND P0, PT, R19, UR4, PT ;  /* 0x0000000413007c0c */ /* 0x000fe4000bf06270 */
[----:B------:R-:W-:Y:S02]  /*f7c0*/  @!P6 LEA.HI R20, R20, R20, RZ, 0x1 ;  /* 0x000000141414e211 */ /* 0x000fe400078f08ff */
[----:B0-----:R-:W-:Y:S01]  /*f7d0*/  @!P5 LOP3.LUT R7, R18, 0xfffffffe, RZ, 0xc0, !PT ;  /* 0xfffffffe1207d812 */ /* 0x001fe200078ec0ff */
[C---:B------:R-:W-:Y:S01]  /*f7e0*/  VIADD R18, R3.reuse, 0x88 ;  /* 0x0000008803127836 */ /* 0x040fe20000000000 */
        /* <DEDUP_REMOVED lines=17> */
[----:B------:R-:W-:Y:S02]  /*f900*/  @!P0 LOP3.LUT R19, R19, 0xfffffffe, RZ, 0xc0, !PT ;  /* 0xfffffffe13138812 */ /* 0x000fe400078ec0ff */
[----:B------:R-:W-:Y:S01]  /*f910*/  ISETP.GE.AND P6, PT, R18, UR4, PT ;  /* 0x0000000412007c0c */ /* 0x000fe2000bfc6270 */
[--C-:B0-----:R-:W-:Y:S01]  /*f920*/  @!P4 IMAD.WIDE R6, R11, 0x4, R4.reuse ;  /* 0x000000040b06c825 */ /* 0x101fe200078e0204 */
[----:B------:R-:W-:Y:S02]  /*f930*/  ISETP.GE.AND P5, PT, R20, UR4, PT ;  /* 0x0000000414007c0c */ /* 0x000fe4000bfa6270 */
[----:B------:R-:W-:Y:S01]  /*f940*/  IADD3 R2, R3, 0xa0, RZ ;  /* 0x000000a003027810 */ /* 0x000fe20007ffe0ff */
[--C-:B-1----:R-:W-:Y:S01]  /*f950*/  @!P3 IMAD.WIDE R8, R13, 0x4, R4.reuse ;  /* 0x000000040d08b825 */ /* 0x102fe200078e0204 */
[----:B------:R0:W-:Y:S02]  /*f960*/  @!P4 ST.E.64 desc[UR60][R6.64], R74 ;  /* 0x0000004a0600c985 */ /* 0x0001e4000c101b3c */
[----:B------:R-:W-:Y:S01]  /*f970*/  ISETP.GE.AND P4, PT, R2, UR4, PT ;  /* 0x0000000402007c0c */ /* 0x000fe2000bf86270 */
        /* <DEDUP_REMOVED lines=8> */
[----:B------:R-:W-:Y:S02]  /*fa00*/  @!P5 LEA.HI R20, R20, R20, RZ, 0x1 ;  /* 0x000000141414d211 */ /* 0x000fe400078f08ff */
[C---:B------:R-:W-:Y:S01]  /*fa10*/  VIADD R17, R3.reuse, 0xb0 ;  /* 0x000000b003117836 */ /* 0x040fe20000000000 */
[----:B------:R4:W-:Y:S01]  /*fa20*/  @!P0 ST.E.64 desc[UR60][R14.64], R90 ;  /* 0x0000005a0e008985 */ /* 0x0009e2000c101b3c */
[----:B------:R-:W-:Y:S01]  /*fa30*/  VIADD R19, R3, 0xb8 ;  /* 0x000000b803137836 */ /* 0x000fe20000000000 */
[----:B------:R-:W-:-:S02]  /*fa40*/  ISETP.GE.AND P0, PT, R0, UR4, PT ;  /* 0x0000000400007c0c */ /* 0x000fc4000bf06270 */
[----:B------:R-:W-:Y:S02]  /*fa50*/  ISETP.GE.AND P2, PT, R17, UR4, PT ;  /* 0x0000000411007c0c */ /* 0x000fe4000bf46270 */
[----:B------:R-:W-:Y:S02]  /*fa60*/  ISETP.GE.AND P1, PT, R19, UR4, PT ;  /* 0x0000000413007c0c */ /* 0x000fe4000bf26270 */
        /* <DEDUP_REMOVED lines=42> */
[----:B0-----:R-:W-:Y:S02]  /*fd10*/  @!P5 LOP3.LUT R7, R18, 0xfffffffe, RZ, 0xc0, !PT ;  /* 0xfffffffe1207d812 */ /* 0x001fe400078ec0ff */
[----:B-1----:R-:W-:Y:S02]  /*fd20*/  @!P6 LOP3.LUT R9, R20, 0xfffffffe, RZ, 0xc0, !PT ;  /* 0xfffffffe1409e812 */ /* 0x002fe400078ec0ff */
        /* <DEDUP_REMOVED lines=10> */
[----:B---3--:R-:W-:Y:S02]  /*fdd0*/  @!P1 LOP3.LUT R13, R2, 0xfffffffe, RZ, 0xc0, !PT ;  /* 0xfffffffe020d9812 */ /* 0x008fe400078ec0ff */
[----:B----4-:R-:W-:-:S02]  /*fde0*/  @!P2 LOP3.LUT R15, R16, 0xfffffffe, RZ, 0xc0, !PT ;  /* 0xfffffffe100fa812 */ /* 0x010fc400078ec0ff */
[----:B------:R-:W-:Y:S02]  /*fdf0*/  @!P3 LOP3.LUT R17, R17, 0xfffffffe, RZ, 0xc0, !PT ;  /* 0xfffffffe1111b812 */ /* 0x000fe400078ec0ff */
[----:B------:R-:W-:Y:S02]  /*fe00*/  @!P4 LOP3.LUT R19, R19, 0xfffffffe, RZ, 0xc0, !PT ;  /* 0xfffffffe1313c812 */ /* 0x000fe400078ec0ff */
[----:B------:R-:W-:Y:S01]  /*fe10*/  IADD3 R3, R3, 0xf8, RZ ;  /* 0x000000f803037810 */ /* 0x000fe20007ffe0ff */
[----:B0-----:R-:W-:-:S04]  /*fe20*/  @!P0 IMAD.WIDE R6, R11, 0x4, R4 ;  /* 0x000000040b068825 */ /* 0x001fc800078e0204 */
[--C-:B-1----:R-:W-:Y:S01]  /*fe30*/  @!P1 IMAD.WIDE R8, R13, 0x4, R4.reuse ;  /* 0x000000040d089825 */ /* 0x102fe200078e0204 */
[----:B------:R4:W-:Y:S01]  /*fe40*/  @!P0 ST.E.64 desc[UR60][R6.64], R130 ;  /* 0x0000008206008985 */ /* 0x0009e2000c101b3c */
[----:B------:R-:W-:Y:S02]  /*fe50*/  ISETP.GE.AND P0, PT, R3, UR4, PT ;  /* 0x0000000403007c0c */ /* 0x000fe4000bf06270 */
[--C-:B------:R-:W-:Y:S01]  /*fe60*/  @!P2 IMAD.WIDE R10, R15, 0x4, R4.reuse ;  /* 0x000000040f0aa825 */ /* 0x100fe200078e0204 */
[----:B------:R4:W-:Y:S03]  /*fe70*/  @!P1 ST.E.64 desc[UR60][R8.64], R134 ;  /* 0x0000008608009985 */ /* 0x0009e6000c101b3c */
[--C-:B------:R-:W-:Y:S01]  /*fe80*/  @!P3 IMAD.WIDE R12, R17, 0x4, R4.reuse ;  /* 0x00000004110cb825 */ /* 0x100fe200078e0204 */
[----:B------:R4:W-:Y:S03]  /*fe90*/  @!P2 ST.E.64 desc[UR60][R10.64], R138 ;  /* 0x0000008a0a00a985 */ /* 0x0009e6000c101b3c */
[----:B------:R-:W-:Y:S01]  /*fea0*/  @!P4 IMAD.WIDE R14, R19, 0x4, R4 ;  /* 0x00000004130ec825 */ /* 0x000fe200078e0204 */
[----:B------:R4:W-:Y:S04]  /*feb0*/  @!P3 ST.E.64 desc[UR60][R12.64], R142 ;  /* 0x0000008e0c00b985 */ /* 0x0009e8000c101b3c */
[----:B------:R4:W-:Y:S01]  /*fec0*/  @!P4 ST.E.64 desc[UR60][R14.64], R146 ;  /* 0x000000920e00c985 */ /* 0x0009e2000c101b3c */
[----:B------:R-:W-:Y:S05]  /*fed0*/  @P0 BRA `(.L_x_991) ;  /* 0x00000040009c0947 */ /* 0x000fea0003800000 */
[----:B------:R-:W-:-:S04]  /*fee0*/  LEA.HI R3, R3, R3, RZ, 0x1 ;  /* 0x0000000303037211 */ /* 0x000fc800078f08ff */
[----:B------:R-:W-:-:S05]  /*fef0*/  LOP3.LUT R3, R3, 0xfffffffe, RZ, 0xc0, !PT ;  /* 0xfffffffe03037812 */ /* 0x000fca00078ec0ff */
[----:B------:R-:W-:-:S05]  /*ff00*/  IMAD.WIDE R4, R3, 0x4, R4 ;  /* 0x0000000403047825 */ /* 0x000fca00078e0204 */
[----:B------:R0:W-:Y:S01]  /*ff10*/  ST.E.64 desc[UR60][R4.64], R150 ;  /* 0x0000009604007985 */ /* 0x0001e2000c101b3c */
[----:B------:R-:W-:Y:S05]  /*ff20*/  BRA `(.L_x_991) ;  /* 0x0000004000887947 */ /* 0x000fea0003800000 */
.L_x_1078:
[----:B------:R-:W0:Y:S02]  /*ff30*/  S2R R0, SR_TID.X ;  /* 0x0000000000007919 */ /* 0x000e240000002100 */
[----:B0-----:R-:W-:-:S05]  /*ff40*/  VIADD R2, R0, 0xffffff80 ;  /* 0xffffff8000027836 */ /* 0x001fca0000000000 */
[----:B------:R-:W-:-:S13]  /*ff50*/  ISETP.GT.AND P0, PT, R2, 0x7f, PT ;  /* 0x0000007f0200780c */ /* 0x000fda0003f04270 */
[----:B------:R-:W-:Y:S05]  /*ff60*/  @P0 BRA `(.L_x_991) ;  /* 0x0000004000780947 */ /* 0x000fea0003800000 */
[----:B------:R-:W0:Y:S01]  /*ff70*/  S2R R3, SR_CTAID.X ;  /* 0x0000000000037919 */ /* 0x000e220000002500 */
[----:B------:R-:W1:Y:S01]  /*ff80*/  LDC R6, c[0x0][0xbe8] ;  /* 0x0002fa00ff067b82 */ /* 0x000e620000000800 */
[----:B------:R-:W-:Y:S01]  /*ff90*/  ULDC UR4, c[0x0][0xa88] ;  /* 0x0002a20000047ab9 */ /* 0x000fe20000000800 */
[----:B0-----:R-:W-:Y:S02]  /*ffa0*/  IMAD R0, R3, 0x80, R0 ;  /* 0x0000008003007824 */ /* 0x001fe400078e0200 */
[----:B-1----:R-:W-:-:S03]  /*ffb0*/  IMAD R3, R6, UR4, RZ ;  /* 0x0000000406037c24 */ /* 0x002fc6000f8e02ff */
[----:B------:R-:W-:-:S04]  /*ffc0*/  IADD3 R0, R0, -0x80, RZ ;  /* 0xffffff8000007810 */ /* 0x000fc80007ffe0ff */
[----:B------:R-:W-:-:S13]  /*ffd0*/  ISETP.GE.AND P0, PT, R0, R3, PT ;  /* 0x000000030000720c */ /* 0x000fda0003f06270 */
[----:B------:R-:W-:Y:S05]  /*ffe0*/  @P0 BRA `(.L_x_991) ;  /* 0x0000004000580947 */ /* 0x000fea0003800000 */
[----:B------:R-:W2:Y:S01]  /*fff0*/  LDL R4, [R1] ;  /* 0x0000000001047983 */ /* 0x000ea20000100800 */
[----:B------:R-:W-:Y:S01]  /*10000*/  ISETP.NE.AND P0, PT, R6, 0x1, PT ;  /* 0x000000010600780c */ /* 0x000fe20003f05270 */
[----:B------:R-:W-:Y:S01]  /*10010*/  S2UR UR7, SR_CTAID.Z ;  /* 0x00000000000779c3 */ /* 0x000fe20000002700 */
[----:B------:R-:W-:Y:S01]  /*10020*/  ULDC.64 UR8, c[0x0][0xbd0] ;  /* 0x0002f40000087ab9 */ /* 0x000fe20000000a00 */
[----:B------:R-:W-:-:S06]  /*10030*/  IMAD.MOV.U32 R5, RZ, RZ, R0 ;  /* 0x000000ffff057224 */ /* 0x000fcc00078e0000 */
[----:B------:R-:W0:Y:S08]  /*10040*/  LDC.64 R10, c[0x0][0xbd8] ;  /* 0x0002f600ff0a7b82 */ /* 0x000e300000000a00 */
[----:B------:R-:W1:Y:S08]  /*10050*/  @P0 LDC R7, c[0x0][0xbec] ;  /* 0x0002fb00ff070b82 */ /* 0x000e700000000800 */
[----:B------:R-:W3:Y:S08]  /*10060*/  @P0 LDC R9, c[0x0][0xbf0] ;  /* 0x0002fc00ff090b82 */ /* 0x000ef00000000800 */
[----:B------:R-:W4:Y:S08]  /*10070*/  S2UR UR10, SR_CTAID.Y ;  /* 0x00000000000a79c3 */ /* 0x000f300000002600 */
[----:B------:R-:W4:Y:S01]  /*10080*/  LDC R8, c[0x0][0xc50] ;  /* 0x00031400ff087b82 */ /* 0x000f220000000800 */
[----:B--2---:R-:W-:Y:S01]  /*10090*/  R2UR UR11, R4 ;  /* 0x00000000040b72ca */ /* 0x004fe200000e0000 */
[----:B-1----:R-:W-:-:S05]  /*100a0*/  @P0 IMAD.HI.U32 R4, R0, R7, RZ ;  /* 0x0000000700040227 */ /* 0x002fca00078e00ff */
[----:B---3--:R-:W-:-:S07]  /*100b0*/  @P0 SHF.R.U32.HI R5, RZ, R9, R4 ;  /* 0x00000009ff050219 */ /* 0x008fce0000011604 */
[----:B------:R-:W-:Y:S02]  /*100c0*/  USHF.R.S32.HI UR6, URZ, 0x1f, UR11 ;  /* 0x0000001f3f067899 */ /* 0x000fe4000801140b */
[----:B------:R-:W-:Y:S01]  /*100d0*/  IMAD R7, RZ, RZ, -UR11 ;  /* 0x8000000bff077e24 */ /* 0x000fe2000f8e02ff */
[----:B------:R-:W-:Y:S02]  /*100e0*/  UIMAD.WIDE.U32 UR4, UR11, UR8, URZ ;  /* 0x000000080b0472a5 */ /* 0x000fe4000f8e003f */
[----:B------:R-:W-:Y:S01]  /*100f0*/  UIMAD UR6, UR6, UR8, URZ ;  /* 0x00000008060672a4 */ /* 0x000fe2000f8e023f */
[----:B----4-:R-:W-:Y:S01]  /*10100*/  IMAD R9, R8, R7, UR10 ;  /* 0x0000000a08097e24 */ /* 0x010fe2000f8e0207 */
[----:B------:R-:W-:Y:S01]  /*10110*/  USHF.R.S32.HI UR8, URZ, 0x1f, UR7 ;  /* 0x0000001f3f087899 */ /* 0x000fe20008011407 */
[----:B------:R-:W-:Y:S01]  /*10120*/  IADD3 R7, -R5, RZ, RZ ;  /* 0x000000ff05077210 */ /* 0x000fe20007ffe1ff */
[----:B------:R-:W-:Y:S01]  /*10130*/  UIMAD UR6, UR11, UR9, UR6 ;  /* 0x000000090b0672a4 */ /* 0x000fe2000f8e0206 */
[----:B------:R-:W-:Y:S01]  /*10140*/  MOV R3, UR5 ;  /* 0x0000000500037c02 */ /* 0x000fe20008000f00 */
[----:B------:R-:W-:Y:S01]  /*10150*/  IMAD.U32 R2, RZ, RZ, UR4 ;  /* 0x00000004ff027e24 */ /* 0x000fe2000f8e00ff */
[----:B------:R-:W-:Y:S01]  /*10160*/  SHF.R.S32.HI R4, RZ, 0x1f, R9 ;  /* 0x0000001fff047819 */ /* 0x000fe20000011409 */
[----:B------:R-:W-:Y:S01]  /*10170*/  UIADD3 UR6, UR5, UR6, URZ ;  /* 0x0000000605067290 */ /* 0x000fe2000fffe03f */
[----:B0-----:R-:W-:-:S02]  /*10180*/  IMAD R12, R10, UR8, RZ ;  /* 0x000000080a0c7c24 */ /* 0x001fc4000f8e02ff */
[----:B------:R-:W-:Y:S01]  /*10190*/  ULDC.64 UR4, c[0x0][0xbe0] ;  /* 0x0002f80000047ab9 */ /* 0x000fe20000000a00 */
[----:B------:R-:W-:Y:S02]  /*101a0*/  IMAD R7, R6, R7, R0 ;  /* 0x0000000706077224 */ /* 0x000fe400078e0200 */
[----:B------:R-:W-:Y:S02]  /*101b0*/  IMAD.U32 R3, RZ, RZ, UR6 ;  /* 0x00000006ff037e24 */ /* 0x000fe4000f8e00ff */
[----:B------:R-:W-:Y:S01]  /*101c0*/  IMAD R11, R11, UR7, R12 ;  /* 0x000000070b0b7c24 */ /* 0x000fe2000f8e020c */
[----:B------:R-:W-:Y:S01]  /*101d0*/  SHF.R.S32.HI R0, RZ, 0x1f, R7 ;  /* 0x0000001fff007819 */ /* 0x000fe20000011407 */
[----:B------:R-:W-:-:S04]  /*101e0*/  IMAD.WIDE.U32 R2, R10, UR7, R2 ;  /* 0x000000070a027c25 */ /* 0x000fc8000f8e0002 */
[----:B------:R-:W-:Y:S02]  /*101f0*/  IMAD.IADD R3, R11, 0x1, R3 ;  /* 0x000000010b037824 */ /* 0x000fe400078e0203 */
[----:B------:R-:W-:Y:S02]  /*10200*/  IMAD R4, R4, UR4, RZ ;  /* 0x0000000404047c24 */ /* 0x000fe4000f8e02ff */
[----:B------:R-:W-:-:S04]  /*10210*/  IMAD.WIDE.U32 R2, R9, UR4, R2 ;  /* 0x0000000409027c25 */ /* 0x000fc8000f8e0002 */
[----:B------:R-:W-:Y:S01]  /*10220*/  IMAD R4, R9, UR5, R4 ;  /* 0x0000000509047c24 */ /* 0x000fe2000f8e0204 */
[----:B------:R-:W-:Y:S01]  /*10230*/  SHF.R.S32.HI R9, RZ, 0x1f, R5 ;  /* 0x0000001fff097819 */ /* 0x000fe20000011405 */
[----:B------:R-:W-:Y:S01]  /*10240*/  ULDC.64 UR4, c[0x0][0xbc8] ;  /* 0x0002f20000047ab9 */ /* 0x000fe20000000a00 */
[----:B------:R-:W-:Y:S01]  /*10250*/  IADD3 R2, P0, R5, R2, RZ ;  /* 0x0000000205027210 */ /* 0x000fe20007f1e0ff */
[----:B------:R-:W-:-:S03]  /*10260*/  IMAD R0, R0, UR4, RZ ;  /* 0x0000000400007c24 */ /* 0x000fc6000f8e02ff */
[----:B------:R-:W-:Y:S01]  /*10270*/  IADD3.X R3, R9, R3, R4, P0, !PT ;  /* 0x0000000309037210 */ /* 0x000fe200007fe404 */
[C---:B------:R-:W-:Y:S02]  /*10280*/  IMAD R5, R7.reuse, UR5, R0 ;  /* 0x0000000507057c24 */ /* 0x040fe4000f8e0200 */
[----:B------:R-:W-:Y:S01]  /*10290*/  IMAD.WIDE.U32 R2, R7, UR4, R2 ;  /* 0x0000000407027c25 */ /* 0x000fe2000f8e0002 */
[----:B------:R-:W-:-:S03]  /*102a0*/  ULDC.64 UR4, c[0x0][0xba8] ;  /* 0x0002ea0000047ab9 */ /* 0x000fc60000000a00 */
[----:B------:R-:W-:Y:S01]  /*102b0*/  IMAD.IADD R3, R3, 0x1, R5 ;  /* 0x0000000103037824 */ /* 0x000fe200078e0205 */
[----:B------:R-:W-:-:S04]  /*102c0*/  LEA R4, P0, R2, UR4, 0x2 ;  /* 0x0000000402047c11 */ /* 0x000fc8000f8010ff */
[----:B------:R-:W-:Y:S02]  /*102d0*/  LEA.HI.X R5, R2, UR5, R3, 0x2, P0 ;  /* 0x0000000502057c11 */ /* 0x000fe400080f1403 */
[----:B------:R-:W-:-:S05]  /*102e0*/  MOV R3, 0xff800000 ;  /* 0xff80000000037802 */ /* 0x000fca0000000f00 */
[----:B------:R0:W-:Y:S01]  /*102f0*/  STG.E desc[UR60][R4.64], R3 ;  /* 0x0000000304007986 */ /* 0x0001e2000c10193c */
[----:B------:R-:W-:Y:S05]  /*10300*/  BRA `(.L_x_991) ;  /* 0x0000003c00907947 */ /* 0x000fea0003800000 */
.L_x_989:
        /* <DEDUP_REMOVED lines=18> */
.L_x_1081:
[----:B------:R-:W-:Y:S01]  /*10430*/  ULDC UR7, c[0x0][0xc50] ;  /* 0x0003140000077ab9 */ /* 0x000fe20000000800 */
[----:B------:R-:W-:Y:S01]  /*10440*/  UMOV UR39, UR6 ;  /* 0x0000000600277c82 */ /* 0x000fe20008000000 */
[----:B------:R-:W-:-:S11]  /*10450*/  UISETP.NE.AND UP0, UPT, UR7, 0x1, UPT ;  /* 0x000000010700788c */ /* 0x000fd6000bf05270 */
[----:B------:R-:W-:Y:S01]  /*10460*/  @UP0 ULDC UR4, c[0x0][0xc54] ;  /* 0x0003150000040ab9 */ /* 0x000fe20000000800 */
[----:B------:R-:W-:Y:S01]  /*10470*/  @UP0 ULDC UR8, c[0x0][0xc58] ;  /* 0x0003160000080ab9 */ /* 0x000fe20000000800 */
[----:B------:R-:W-:-:S04]  /*10480*/  UIMAD.WIDE.U32 UR4, UR6, UR4, URZ ;  /* 0x00000004060472a5 */ /* 0x000fc8000f8e003f */
[----:B------:R-:W-:-:S12]  /*10490*/  @UP0 USHF.R.U32.HI UR39, URZ, UR8, UR5 ;  /* 0x000000083f270299 */ /* 0x000fd80008011605 */
.L_x_1082:
[----:B------:R-:W-:Y:S01]  /*104a0*/  ISETP.GE.AND P0, PT, R23, RZ, PT ;  /* 0x000000ff1700720c */ /* 0x000fe20003f06270 */
[----:B------:R-:W-:Y:S01]  /*104b0*/  UIADD3 UR44, -UR39, URZ, URZ ;  /* 0x0000003f272c7290 */ /* 0x000fe2000fffe13f */
[----:B------:R-:W-:Y:S01]  /*104c0*/  IMAD.MOV.U32 R0, RZ, RZ, 0x1 ;  /* 0x00000001ff007424 */ /* 0x000fe200078e00ff */
[----:B------:R-:W-:Y:S01]  /*104d0*/  MOV R6, 0x1 ;  /* 0x0000000100067802 */ /* 0x000fe20000000f00 */
[----:B------:R-:W-:Y:S01]  /*104e0*/  IMAD.MOV.U32 R2, RZ, RZ, RZ ;  /* 0x000000ffff027224 */ /* 0x000fe200078e00ff */
[----:B------:R-:W-:-:S08]  /*104f0*/  UIMAD UR44, UR7, UR44, UR6 ;  /* 0x0000002c072c72a4 */ /* 0x000fd0000f8e0206 */
[----:B------:R-:W-:Y:S05]  /*10500*/  @!P0 BRA `(.L_x_1083) ;  /* 0x0000003800488947 */ /* 0x000fea0003800000 */
[----:B------:R-:W0:Y:S01]  /*10510*/  LDC.64 R2, c[0x0][0xa28] ;  /* 0x00028a00ff027b82 */ /* 0x000e220000000a00 */
[----:B------:R-:W-:Y:S01]  /*10520*/  IMAD.MOV.U32 R22, RZ, RZ, RZ ;  /* 0x000000ffff167224 */ /* 0x000fe200078e00ff */
[----:B------:R-:W-:Y:S01]  /*10530*/  ULDC.64 UR4, c[0x0][0x418] ;  /* 0x0001060000047ab9 */ /* 0x000fe20000000a00 */
[----:B------:R-:W-:Y:S01]  /*10540*/  ULDC UR6, c[0x0][0x448] ;  /* 0x0001120000067ab9 */ /* 0x000fe20000000800 */
[----:B------:R-:W-:Y:S01]  /*10550*/  ULDC UR10, c[0x0][0x2f0] ;  /* 0x0000bc00000a7ab9 */ /* 0x000fe20000000800 */
[----:B------:R-:W-:Y:S01]  /*10560*/  ULDC UR11, c[0x0][0x288] ;  /* 0x0000a200000b7ab9 */ /* 0x000fe20000000800 */
[----:B0-----:R-:W-:-:S04]  /*10570*/  ISETP.NE.U32.AND P0, PT, R2, RZ, PT ;  /* 0x000000ff0200720c */ /* 0x001fc80003f05070 */
[----:B------:R-:W-:-:S13]  /*10580*/  ISETP.NE.AND.EX P0, PT, R3, RZ, PT, P0 ;  /* 0x000000ff0300720c */ /* 0x000fda0003f05300 */
[----:B------:R-:W0:Y:S02]  /*10590*/  @P0 LDC.64 R2, c[0x0][0xa28] ;  /* 0x00028a00ff020b82 */ /* 0x000e240000000a00 */
[----:B0-----:R-:W-:-:S05]  /*105a0*/  @P0 IMAD.WIDE R2, R23, 0x4, R2 ;  /* 0x0000000417020825 */ /* 0x001fca00078e0202 */
[----:B------:R0:W5:Y:S01]  /*105b0*/  @P0 LDG.E R22, desc[UR60][R2.64] ;  /* 0x0000003c02160981 */ /* 0x000162000c1e1900 */
[----:B------:R-:W1:Y:S01]  /*105c0*/  S2UR UR40, SR_CTAID.X ;  /* 0x00000000002879c3 */ /* 0x000e620000002500 */
[----:B------:R-:W-:Y:S02]  /*105d0*/  UISETP.NE.U32.AND UP0, UPT, UR4, URZ, UPT ;  /* 0x0000003f0400728c */ /* 0x000fe4000bf05070 */
[----:B------:R-:W-:Y:S02]  /*105e0*/  UISETP.NE.AND UP1, UPT, UR6, 0x1, UPT ;  /* 0x000000010600788c */ /* 0x000fe4000bf25270 */
[----:B------:R-:W-:Y:S01]  /*105f0*/  UISETP.NE.AND.EX UP0, UPT, UR5, URZ, UPT, UP0 ;  /* 0x0000003f0500728c */ /* 0x000fe2000bf05300 */
[----:B------:R-:W-:Y:S02]  /*10600*/  ULDC UR6, c[0x0][0x424] ;  /* 0x0001090000067ab9 */ /* 0x000fe40000000800 */
[----:B------:R-:W-:Y:S01]  /*10610*/  ULDC.64 UR4, c[0x0][0x9e0] ;  /* 0x0002780000047ab9 */ /* 0x000fe20000000a00 */
[----:B------:R-:W-:-:S02]  /*10620*/  USEL UR9, UR6, 0x1, UP0 ;  /* 0x0000000106097887 */ /* 0x000fc40008000000 */
[----:B------:R-:W-:Y:S02]  /*10630*/  UISETP.GE.AND UP0, UPT, UR5, 0x1, UPT ;  /* 0x000000010500788c */ /* 0x000fe4000bf06270 */
[----:B------:R-:W-:Y:S01]  /*10640*/  UIMAD UR47, UR9, UR10, URZ ;  /* 0x0000000a092f72a4 */ /* 0x000fe2000f8e023f */
[----:B------:R-:W-:Y:S01]  /*10650*/  @UP1 ULDC UR7, c[0x0][0x44c] ;  /* 0x0001130000071ab9 */ /* 0x000fe20000000800 */
[----:B------:R-:W-:Y:S02]  /*10660*/  UIMAD UR9, UR9, UR10, 0x3f ;  /* 0x0000003f090974a4 */ /* 0x000fe4000f8e020a */
[----:B------:R-:W-:Y:S01]  /*10670*/  PLOP3.LUT P1, PT, PT, PT, UP0, 0x80, 0x0 ;  /* 0x000000000000781c */ /* 0x000fe20003f2f008 */
[----:B------:R-:W-:Y:S01]  /*10680*/  @UP1 ULDC UR12, c[0x0][0x450] ;  /* 0x00011400000c1ab9 */ /* 0x000fe20000000800 */
[----:B------:R-:W-:Y:S02]  /*10690*/  UP2UR UR48, UPR, URZ, 0x2 ;  /* 0x000000023f307883 */ /* 0x000fe40008000000 */
[----:B-1----:R-:W-:-:S04]  /*106a0*/  USHF.L.U32 UR40, UR40, 0x7, URZ ;  /* 0x0000000728287899 */ /* 0x002fc8000800063f */
[----:B------:R-:W-:-:S04]  /*106b0*/  UIADD3 UR8, UR40, 0x7f, URZ ;  /* 0x0000007f28087890 */ /* 0x000fc8000fffe03f */
[----:B------:R-:W-:Y:S02]  /*106c0*/  UIMAD.WIDE.U32 UR6, UR8, UR7, URZ ;  /* 0x00000007080672a5 */ /* 0x000fe4000f8e003f */
[----:B------:R-:W-:Y:S02]  /*106d0*/  UIADD3 UR6, UR47, 0x1, -UR11 ;  /* 0x000000012f067890 */ /* 0x000fe4000fffe80b */
[----:B------:R-:W-:Y:S02]  /*106e0*/  @UP1 USHF.R.U32.HI UR8, URZ, UR12, UR7 ;  /* 0x0000000c3f081299 */ /* 0x000fe40008011607 */
[----:B------:R-:W-:Y:S02]  /*106f0*/  USHF.R.S32.HI UR7, URZ, 0x1f, UR9 ;  /* 0x0000001f3f077899 */ /* 0x000fe40008011409 */
[----:B------:R-:W-:Y:S02]  /*10700*/  UIADD3 UR6, UR6, UR8, URZ ;  /* 0x0000000806067290 */ /* 0x000fe4000fffe03f */
[----:B------:R-:W-:-:S02]  /*10710*/  ULEA.HI UR7, UR7, UR9, URZ, 0x6 ;  /* 0x0000000907077291 */ /* 0x000fc4000f8f303f */
[----:B------:R-:W-:Y:S02]  /*10720*/  UIADD3 UR4, UR6, UR4, URZ ;  /* 0x0000000406047290 */ /* 0x000fe4000fffe03f */
[----:B------:R-:W-:Y:S01]  /*10730*/  USHF.R.S32.HI UR41, URZ, 0x6, UR7 ;  /* 0x000000063f297899 */ /* 0x000fe20008011407 */
[----:B0-----:R-:W-:Y:S11]  /*10740*/  @!P1 BRA `(.L_x_1084) ;  /* 0x0000000000449947 */ /* 0x001ff60003800000 */
        /* <DEDUP_REMOVED lines=10> */
.L_x_1085:
[----:B------:R-:W-:-:S11]  /*107f0*/  UISETP.NE.AND UP0, UPT, UR5, 0x1, UPT ;  /* 0x000000010500788c */ /* 0x000fd6000bf05270 */
[----:B------:R-:W-:Y:S02]  /*10800*/  @UP0 ULDC.64 UR12, c[0x0][0x9e8] ;  /* 0x00027a00000c0ab9 */ /* 0x000fe40000000a00 */
[----:B------:R-:W-:-:S04]  /*10810*/  UIMAD.WIDE.U32 UR6, UR8, UR12, URZ ;  /* 0x0000000c080672a5 */ /* 0x000fc8000f8e003f */
[----:B------:R-:W-:-:S12]  /*10820*/  @UP0 USHF.R.U32.HI UR8, URZ, UR13, UR7 ;  /* 0x0000000d3f080299 */ /* 0x000fd80008011607 */
.L_x_1086:
[----:B------:R-:W-:-:S04]  /*10830*/  UIMAD UR8, UR8, UR5, UR5 ;  /* 0x00000005080872a4 */ /* 0x000fc8000f8e0205 */
[----:B------:R-:W-:-:S04]  /*10840*/  UISETP.LT.AND UP0, UPT, UR4, UR8, UPT ;  /* 0x000000080400728c */ /* 0x000fc8000bf01270 */
[----:B------:R-:W-:-:S12]  /*10850*/  USEL UR4, UR4, UR8, UP0 ;  /* 0x0000000804047287 */ /* 0x000fd80008000000 */
.L_x_1084:
[----:B------:R-:W-:Y:S02]  /*10860*/  UISETP.NE.AND UP0, UPT, UR48, URZ, UPT ;  /* 0x0000003f3000728c */ /* 0x000fe4000bf05270 */
[----:B------:R-:W-:-:S04]  /*10870*/  UIADD3 UR4, UR4, 0x3f, URZ ;  /* 0x0000003f04047890 */ /* 0x000fc8000fffe03f */
[----:B------:R-:W-:-:S04]  /*10880*/  USHF.R.S32.HI UR8, URZ, 0x1f, UR4 ;  /* 0x0000001f3f087899 */ /* 0x000fc80008011404 */
[----:B------:R-:W-:Y:S01]  /*10890*/  ULEA.HI UR8, UR8, UR4, URZ, 0x6 ;  /* 0x0000000408087291 */ /* 0x000fe2000f8f303f */
[----:B------:R-:W-:Y:S01]  /*108a0*/  @UP0 ULDC UR6, c[0x0][0x44c] ;  /* 0x0001130000060ab9 */ /* 0x000fe20000000800 */
[----:B------:R-:W-:Y:S01]  /*108b0*/  @UP0 ULDC UR9, c[0x0][0x450] ;  /* 0x0001140000090ab9 */ /* 0x000fe20000000800 */
[----:B------:R-:W-:Y:S02]  /*108c0*/  UIMAD.WIDE.U32 UR6, UR40, UR6, URZ ;  /* 0x00000006280672a5 */ /* 0x000fe4000f8e003f */
[----:B------:R-:W-:Y:S01]  /*108d0*/  UMOV UR4, UR40 ;  /* 0x0000002800047c82 */ /* 0x000fe20008000000 */
[----:B------:R-:W-:Y:S02]  /*108e0*/  USHF.R.S32.HI UR42, URZ, 0x6, UR8 ;  /* 0x000000063f2a7899 */ /* 0x000fe40008011408 */
[----:B------:R-:W-:Y:S02]  /*108f0*/  @UP0 USHF.R.U32.HI UR4, URZ, UR9, UR7 ;  /* 0x000000093f040299 */ /* 0x000fe40008011607 */
[----:B------:R-:W-:-:S02]  /*10900*/  UISETP.LT.AND UP0, UPT, UR41, UR42, UPT ;  /* 0x0000002a2900728c */ /* 0x000fc4000bf01270 */
[----:B------:R-:W-:Y:S01]  /*10910*/  UIADD3 UR4, UR4, -UR11, UR47 ;  /* 0x8000000b04047290 */ /* 0x000fe2000fffe02f */
[----:B------:R-:W-:Y:S01]  /*10920*/  ULDC UR8, c[0x0][0x9dc] ;  /* 0x0002770000087ab9 */ /* 0x000fe20000000800 */
[----:B------:R-:W-:Y:S02]  /*10930*/  USEL UR12, UR41, UR42, UP0 ;  /* 0x0000002a290c7287 */ /* 0x000fe40008000000 */
[----:B------:R-:W-:Y:S01]  /*10940*/  UIADD3 UR8, UR4, -UR8, URZ ;  /* 0x8000000804087290 */ /* 0x000fe2000fffe03f */
[----:B------:R-:W-:Y:S11]  /*10950*/  @!P1 BRA `(.L_x_1087) ;  /* 0x0000000000449947 */ /* 0x000ff60003800000 */
        /* <DEDUP_REMOVED lines=10> */
.L_x_1088:
[----:B------:R-:W-:-:S11]  /*10a00*/  UISETP.NE.AND UP0, UPT, UR5, 0x1, UPT ;  /* 0x000000010500788c */ /* 0x000fd6000bf05270 */
[----:B------:R-:W-:Y:S02]  /*10a10*/  @UP0 ULDC.64 UR10, c[0x0][0x9e8] ;  /* 0x00027a00000a0ab9 */ /* 0x000fe40000000a00 */
[----:B------:R-:W-:-:S04]  /*10a20*/  UIMAD.WIDE.U32 UR6, UR4, UR10, URZ ;  /* 0x0000000a040672a5 */ /* 0x000fc8000f8e003f */
[----:B------:R-:W-:-:S12]  /*10a30*/  @UP0 USHF.R.U32.HI UR4, URZ, UR11, UR7 ;  /* 0x0000000b3f040299 */ /* 0x000fd80008011607 */
.L_x_1089:
[----:B------:R-:W-:-:S04]  /*10a40*/  UIMAD UR4, UR4, UR5, URZ ;  /* 0x00000005040472a4 */ /* 0x000fc8000f8e023f */
[----:B------:R-:W-:-:S04]  /*10a50*/  UISETP.LT.AND UP0, UPT, UR8, UR4, UPT ;  /* 0x000000040800728c */ /* 0x000fc8000bf01270 */
[----:B------:R-:W-:-:S12]  /*10a60*/  USEL UR8, UR8, UR4, !UP0 ;  /* 0x0000000408087287 */ /* 0x000fd8000c000000 */
.L_x_1087:
[----:B------:R-:W-:Y:S02]  /*10a70*/  USHF.R.S32.HI UR4, URZ, 0x1f, UR8 ;  /* 0x0000001f3f047899 */ /* 0x000fe40008011408 */
[----:B------:R-:W-:Y:S02]  /*10a80*/  USHF.R.U32.HI UR9, URZ, 0x10, UR44 ;  /* 0x000000103f097899 */ /* 0x000fe4000801162c */
[----:B------:R-:W-:Y:S02]  /*10a90*/  ULEA.HI UR4, UR4, UR8, URZ, 0x6 ;  /* 0x0000000804047291 */ /* 0x000fe4000f8f303f */
[----:B------:R-:W-:Y:S02]  /*10aa0*/  ULOP3.LUT UR44, UR44, 0xffff, URZ, 0xc0, !UPT ;  /* 0x0000ffff2c2c7892 */ /* 0x000fe4000f8ec03f */
[----:B------:R-:W-:Y:S01]  /*10ab0*/  USHF.R.S32.HI UR4, URZ, 0x6, UR4 ;  /* 0x000000063f047899 */ /* 0x000fe20008011404 */
[----:B------:R-:W-:-:S03]  /*10ac0*/  UMOV UR38, URZ ;  /* 0x0000003f00267c82 */ /* 0x000fc60008000000 */
[----:B------:R-:W-:-:S04]  /*10ad0*/  UISETP.LT.AND UP0, UPT, URZ, UR4, UPT ;  /* 0x000000043f00728c */ /* 0x000fc8000bf01270 */
[----:B------:R-:W-:Y:S02]  /*10ae0*/  USEL UR43, URZ, UR4, !UP0 ;  /* 0x000000043f2b7287 */ /* 0x000fe4000c000000 */
[----:B------:R-:W-:Y:S02]  /*10af0*/  UISETP.NE.AND UP0, UPT, UR9, URZ, UPT ;  /* 0x0000003f0900728c */ /* 0x000fe4000bf05270 */
[----:B------:R-:W-:-:S06]  /*10b00*/  UISETP.GT.AND UP1, UPT, UR12, UR43, UPT ;  /* 0x0000002b0c00728c */ /* 0x000fcc000bf24270 */
[----:B------:R-:W-:-:S03]  /*10b10*/  PLOP3.LUT P0, PT, PT, PT, UP1, 0x80, 0x0 ;  /* 0x000000000000781c */ /* 0x000fc60003f0f018 */
[----:B------:R-:W-:-:S10]  /*10b20*/  @!UP0 ULDC UR9, c[0x0][0x9f0] ;  /* 0x00027c0000098ab9 */ /* 0x000fd40000000800 */
[----:B------:R-:W-:Y:S05]  /*10b30*/  @!P0 BRA `(.L_x_1090) ;  /* 0x00000000007c8947 */ /* 0x000fea0003800000 */
[----:B------:R-:W-:Y:S01]  /*10b40*/  IABS R0, UR9 ;  /* 0x0000000900007c13 */ /* 0x000fe20008000000 */
[----:B------:R-:W-:Y:S02]  /*10b50*/  UIADD3 UR4, UR9, -0x1, UR12 ;  /* 0xffffffff09047890 */ /* 0x000fe4000fffe00c */
[----:B------:R-:W-:Y:S02]  /*10b60*/  IABS R4, UR9 ;  /* 0x0000000900047c13 */ /* 0x000fe40008000000 */
[----:B------:R-:W-:Y:S01]  /*10b70*/  R2UR UR10, R0 ;  /* 0x00000000000a72ca */ /* 0x000fe200000e0000 */
[----:B------:R-:W-:-:S03]  /*10b80*/  UIADD3 UR6, -UR43, UR4, URZ ;  /* 0x000000042b067290 */ /* 0x000fc6000fffe13f */
[----:B------:R-:W-:-:S03]  /*10b90*/  UMOV UR4, URZ ;  /* 0x0000003f00047c82 */ /* 0x000fc60008000000 */
[----:B------:R-:W-:Y:S01]  /*10ba0*/  IABS R3, UR6 ;  /* 0x0000000600037c13 */ /* 0x000fe20008000000 */
[----:B------:R-:W-:-:S03]  /*10bb0*/  ULOP3.LUT UR6, UR6, UR9, URZ, 0x3c, !UPT ;  /* 0x0000000906067292 */ /* 0x000fc6000f8e3c3f */
[----:B------:R-:W-:Y:S02]  /*10bc0*/  R2UR UR8, R3 ;  /* 0x00000000030872ca */ /* 0x000fe400000e0000 */
[----:B------:R-:W0:Y:S08]  /*10bd0*/  I2F.RP R0, UR10 ;  /* 0x0000000a00007d06 */ /* 0x000e300008209400 */
[----:B0-----:R-:W0:Y:S02]  /*10be0*/  MUFU.RCP R0, R0 ;  /* 0x0000000000007308 */ /* 0x001e240000001000 */
        /* <DEDUP_REMOVED lines=20> */
.L_x_1090:
[----:B------:R-:W-:Y:S02]  /*10d30*/  UIMAD UR49, UR44, UR38, UR43 ;  /* 0x000000262c3172a4 */ /* 0x000fe4000f8e022b */
[----:B------:R-:W-:Y:S01]  /*10d40*/  IMAD.U32 R0, RZ, RZ, UR38 ;  /* 0x00000026ff007e24 */ /* 0x000fe2000f8e00ff */
[----:B------:R-:W-:Y:S01]  /*10d50*/  MOV R2, RZ ;  /* 0x000000ff00027202 */ /* 0x000fe20000000f00 */
[----:B------:R-:W-:Y:S02]  /*10d60*/  IMAD.MOV.U32 R6, RZ, RZ, 0x1 ;  /* 0x00000001ff067424 */ /* 0x000fe400078e00ff */
[----:B------:R-:W-:-:S05]  /*10d70*/  IMAD.U32 R19, RZ, RZ, UR49 ;  /* 0x00000031ff137e24 */ /* 0x000fca000f8e00ff */
[----:B------:R-:W-:Y:S01]  /*10d80*/  VIADDMNMX R19, R19, R0, UR12, PT ;  /* 0x0000000c13137e46 */ /* 0x000fe2000b800100 */
[----:B------:R-:W-:-:S03]  /*10d90*/  IMAD.MOV.U32 R0, RZ, RZ, 0x1 ;  /* 0x00000001ff007424 */ /* 0x000fc600078e00ff */
[----:B------:R-:W-:-:S13]  /*10da0*/  ISETP.GT.AND P0, PT, R19, UR49, PT ;  /* 0x0000003113007c0c */ /* 0x000fda000bf04270 */
        /* <DEDUP_REMOVED lines=11> */
[----:B------:R-:W-:Y:S01]  /*10e60*/  MOV R4, UR4 ;  /* 0x0000000400047c02 */ /* 0x000fe20008000f00 */
[----:B------:R-:W-:Y:S01]  /*10e70*/  IMAD.U32 R5, RZ, RZ, UR5 ;  /* 0x00000005ff057e24 */ /* 0x000fe2000f8e00ff */
[----:B------:R-:W-:Y:S01]  /*10e80*/  ULDC.64 UR4, c[0x4][0xc0] ;  /* 0x0100300000047ab9 */ /* 0x000fe20000000a00 */
[----:B------:R-:W0:Y:S01]  /*10e90*/  LDC.64 R2, c[0x4][R2] ;  /* 0x0100000002027b82 */ /* 0x000e220000000a00 */
[----:B------:R-:W-:Y:S01]  /*10ea0*/  IMAD.U32 R6, RZ, RZ, UR6 ;  /* 0x00000006ff067e24 */ /* 0x000fe2000f8e00ff */
[----:B------:R-:W-:Y:S01]  /*10eb0*/  MOV R7, UR7 ;  /* 0x0000000700077c02 */ /* 0x000fe20008000f00 */
[----:B------:R-:W-:Y:S01]  /*10ec0*/  IMAD.U32 R10, RZ, RZ, UR4 ;  /* 0x00000004ff0a7e24 */ /* 0x000fe2000f8e00ff */
[----:B------:R-:W-:Y:S01]  /*10ed0*/  MOV R8, 0x70 ;  /* 0x0000007000087802 */ /* 0x000fe20000000f00 */
[----:B------:R-:W-:-:S02]  /*10ee0*/  IMAD.U32 R11, RZ, RZ, UR5 ;  /* 0x00000005ff0b7e24 */ /* 0x000fc4000f8e00ff */
[----:B------:R-:W-:Y:S02]  /*10ef0*/  IMAD.MOV.U32 R12, RZ, RZ, 0x1 ;  /* 0x00000001ff0c7424 */ /* 0x000fe400078e00ff */
[----:B------:R-:W-:-:S07]  /*10f00*/  IMAD.MOV.U32 R13, RZ, RZ, RZ ;  /* 0x000000ffff0d7224 */ /* 0x000fce00078e00ff */
[----:B------:R-:W-:-:S07]  /*10f10*/  LEPC R20, `(.L_x_1091) ;  /* 0x000000001014794e */ /* 0x000fce0000000000 */
[----:B0----5:R-:W-:Y:S05]  /*10f20*/  CALL.ABS.NOINC R2 ;  /* 0x0000000002007343 */ /* 0x021fea0003c00000 */
.L_x_1091:
        /* <DEDUP_REMOVED lines=8> */
[----:B------:R0:W1:Y:S01]  /*10fb0*/  LDC.64 R2, c[0x4][R16] ;  /* 0x0100000010027b82 */ /* 0x0000620000000a00 */
[----:B------:R-:W-:Y:S01]  /*10fc0*/  IMAD.U32 R5, RZ, RZ, UR5 ;  /* 0x00000005ff057e24 */ /* 0x000fe2000f8e00ff */
[----:B------:R-:W-:Y:S01]  /*10fd0*/  ULDC.64 UR4, c[0x4][0xc8] ;  /* 0x0100320000047ab9 */ /* 0x000fe20000000a00 */
[----:B------:R-:W-:Y:S01]  /*10fe0*/  IMAD.U32 R6, RZ, RZ, UR6 ;  /* 0x00000006ff067e24 */ /* 0x000fe2000f8e00ff */
[----:B------:R-:W-:Y:S01]  /*10ff0*/  MOV R7, UR7 ;  /* 0x0000000700077c02 */ /* 0x000fe20008000f00 */
[----:B------:R-:W-:Y:S01]  /*11000*/  IMAD.U32 R10, RZ, RZ, UR4 ;  /* 0x00000004ff0a7e24 */ /* 0x000fe2000f8e00ff */
[----:B------:R-:W-:Y:S01]  /*11010*/  MOV R8, 0x70 ;  /* 0x0000007000087802 */ /* 0x000fe20000000f00 */
[----:B------:R-:W-:-:S02]  /*11020*/  IMAD.U32 R11, RZ, RZ, UR5 ;  /* 0x00000005ff0b7e24 */ /* 0x000fc4000f8e00ff */
[----:B------:R-:W-:Y:S02]  /*11030*/  IMAD.MOV.U32 R12, RZ, RZ, 0x1 ;  /* 0x00000001ff0c7424 */ /* 0x000fe400078e00ff */
[----:B0-----:R-:W-:-:S07]  /*11040*/  IMAD.MOV.U32 R13, RZ, RZ, RZ ;  /* 0x000000ffff0d7224 */ /* 0x001fce00078e00ff */
[----:B------:R-:W-:-:S07]  /*11050*/  LEPC R20, `(.L_x_1093) ;  /* 0x000000001014794e */ /* 0x000fce0000000000 */
[----:B-1---5:R-:W-:Y:S05]  /*11060*/  CALL.ABS.NOINC R2 ;  /* 0x0000000002007343 */ /* 0x022fea0003c00000 */
.L_x_1093:
[----:B------:R0:W1:Y:S01]  /*11070*/  LDC.64 R2, c[0x4][R16] ;  /* 0x0100000010027b82 */ /* 0x0000620000000a00 */
[----:B------:R-:W-:Y:S01]  /*11080*/  ULDC.64 UR4, c[0x4][0x138] ;  /* 0x01004e0000047ab9 */ /* 0x000fe20000000a00 */
[----:B------:R-:W-:Y:S01]  /*11090*/  ULDC.64 UR6, c[0x4][0x140] ;  /* 0x0100500000067ab9 */ /* 0x000fe20000000a00 */
[----:B------:R-:W-:Y:S01]  /*110a0*/  MOV R4, UR4 ;  /* 0x0000000400047c02 */ /* 0x000fe20008000f00 */
        /* <DEDUP_REMOVED lines=10> */
[----:B-1----:R-:W-:Y:S05]  /*11150*/  CALL.ABS.NOINC R2 ;  /* 0x0000000002007343 */ /* 0x002fea0003c00000 */
.L_x_1092:
[----:B------:R-:W0:Y:S01]  /*11160*/  LDC.64 R2, c[0x0][0x9f8] ;  /* 0x00027e00ff027b82 */ /* 0x000e220000000a00 */
[----:B------:R-:W-:-:S07]  /*11170*/  MOV R33, R23 ;  /* 0x0000001700217202 */ /* 0x000fce0000000f00 */
[----:B------:R-:W1:Y:S01]  /*11180*/  LDC R17, c[0x0][0x430] ;  /* 0x00010c00ff117b82 */ /* 0x000e620000000800 */
[C---:B------:R-:W-:Y:S01]  /*11190*/  IMAD.SHL.U32 R24, R26.reuse, 0x10, RZ ;  /* 0x000000101a187824 */ /* 0x040fe200078e00ff */
[----:B------:R-:W-:Y:S01]  /*111a0*/  LOP3.LUT R8, R26, 0x7f, RZ, 0xc0, !PT ;  /* 0x0000007f1a087812 */ /* 0x000fe200078ec0ff */
[----:B------:R-:W-:Y:S01]  /*111b0*/  VIADD R0, R19, 0xffffffff ;  /* 0xffffffff13007836 */ /* 0x000fe20000000000 */
[----:B------:R-:W-:Y:S01]  /*111c0*/  LOP3.LUT R16, R16, 0xffffffbf, RZ, 0xc0, !PT ;  /* 0xffffffbf10107812 */ /* 0x000fe200078ec0ff */
[----:B------:R-:W-:Y:S01]  /*111d0*/  ULDC UR4, c[0x0][0x2f4] ;  /* 0x0000bd0000047ab9 */ /* 0x000fe20000000800 */
[----:B0-----:R-:W-:-:S04]  /*111e0*/  ISETP.NE.U32.AND P0, PT, R2, RZ, PT ;  /* 0x000000ff0200720c */ /* 0x001fc80003f05070 */
[----:B------:R-:W-:-:S13]  /*111f0*/  ISETP.NE.AND.EX P0, PT, R3, RZ, PT, P0 ;  /* 0x000000ff0300720c */ /* 0x000fda0003f05300 */
[----:B------:R-:W0:Y:S02]  /*11200*/  @P0 LDC.64 R2, c[0x0][0x9f8] ;  /* 0x00027e00ff020b82 */ /* 0x000e240000000a00 */
[----:B0-----:R-:W-:-:S05]  /*11210*/  @P0 IMAD.WIDE R2, R23, 0x4, R2 ;  /* 0x0000000417020825 */ /* 0x001fca00078e0202 */
[----:B------:R0:W2:Y:S01]  /*11220*/  @P0 LDG.E R33, desc[UR60][R2.64] ;  /* 0x0000003c02210981 */ /* 0x0000a2000c1e1900 */
[----:B------:R-:W-:Y:S02]  /*11230*/  LOP3.LUT R24, R24, 0x70, RZ, 0xc0, !PT ;  /* 0x0000007018187812 */ /* 0x000fe400078ec0ff */
[----:B------:R-:W-:Y:S02]  /*11240*/  SHF.R.U32.HI R4, RZ, 0x3, R8 ;  /* 0x00000003ff047819 */ /* 0x000fe40000011608 */
[----:B-1----:R-:W-:Y:S02]  /*11250*/  ISETP.NE.AND P1, PT, R17, 0x1, PT ;  /* 0x000000011100780c */ /* 0x002fe40003f25270 */
[----:B------:R-:W-:-:S04]  /*11260*/  LOP3.LUT R37, R24, R4, RZ, 0xfc, !PT ;  /* 0x0000000418257212 */ /* 0x000fc800078efcff */
[----:B------:R-:W-:-:S04]  /*11270*/  LEA R7, R0, R37, 0x6 ;  /* 0x0000002500077211 */ /* 0x000fc800078e30ff */
[C---:B------:R-:W-:Y:S01]  /*11280*/  ISETP.GE.AND P0, PT, R7.reuse, UR47, PT ;  /* 0x0000002f07007c0c */ /* 0x040fe2000bf06270 */
[----:B-----5:R-:W-:Y:S02]  /*11290*/  IMAD.IADD R7, R7, 0x1, R22 ;  /* 0x0000000107077824 */ /* 0x020fe400078e0216 */
[----:B0-----:R-:W0:Y:S01]  /*112a0*/  @P1 LDC R2, c[0x0][0x434] ;  /* 0x00010d00ff021b82 */ /* 0x001e220000000800 */
[----:B------:R-:W-:Y:S01]  /*112b0*/  ISETP.GT.U32.OR P0, PT, R37, 0x3f, P0 ;  /* 0x0000003f2500780c */ /* 0x000fe20000704470 */
[----:B------:R-:W-:Y:S01]  /*112c0*/  IMAD.MOV.U32 R9, RZ, RZ, R7 ;  /* 0x000000ffff097224 */ /* 0x000fe200078e0007 */
[----:B------:R-:W-:-:S05]  /*112d0*/  @P1 LOP3.LUT R16, R16, 0x40, RZ, 0xfc, !PT ;  /* 0x0000004010101812 */ /* 0x000fca00078efcff */
[----:B------:R-:W1:Y:S08]  /*112e0*/  @P1 LDC R3, c[0x0][0x438] ;  /* 0x00010e00ff031b82 */ /* 0x000e700000000800 */
[----:B------:R-:W3:Y:S08]  /*112f0*/  @!P0 LDC.64 R10, c[0x0][0x428] ;  /* 0x00010a00ff0a8b82 */ /* 0x000ef00000000a00 */
[----:B------:R-:W4:Y:S01]  /*11300*/  @!P0 LDC.64 R4, c[0x0][0x418] ;  /* 0x00010600ff048b82 */ /* 0x000f220000000a00 */
[----:B0-----:R-:W-:-:S05]  /*11310*/  @P1 IMAD.HI.U32 R2, R7, R2, RZ ;  /* 0x0000000207021227 */ /* 0x001fca00078e00ff */
[----:B-1----:R-:W-:-:S04]  /*11320*/  @P1 SHF.R.U32.HI R9, RZ, R3, R2 ;  /* 0x00000003ff091219 */ /* 0x002fc80000011602 */
[----:B------:R-:W-:Y:S02]  /*11330*/  @!P0 SHF.R.S32.HI R3, RZ, 0x1f, R9 ;  /* 0x0000001fff038819 */ /* 0x000fe40000011409 */
[----:B------:R-:W-:Y:S01]  /*11340*/  LOP3.LUT R16, R16, 0xffffffef, RZ, 0xc0, !PT ;  /* 0xffffffef10107812 */ /* 0x000fe200078ec0ff */
[----:B------:R-:W-:Y:S01]  /*11350*/  UMOV UR5, 0xffffffff ;  /* 0xffffffff00057882 */ /* 0x000fe20000000000 */
[----:B--2---:R-:W-:-:S05]  /*11360*/  SHF.R.S32.HI R6, RZ, 0x1f, R33 ;  /* 0x0000001fff067819 */ /* 0x004fca0000011421 */
[----:B---3--:R-:W-:Y:S01]  /*11370*/  @!P0 IMAD R2, R6, R10, RZ ;  /* 0x0000000a06028224 */ /* 0x008fe200078e02ff */
[----:B------:R0:W-:Y:S03]  /*11380*/  STL [R1], R6 ;  /* 0x0000000601007387 */ /* 0x0001e60000100800 */
[----:B------:R-:W-:Y:S01]  /*11390*/  @!P0 IMAD R11, R33, R11, R2 ;  /* 0x0000000b210b8224 */ /* 0x000fe200078e0202 */
[----:B------:R-:W-:-:S05]  /*113a0*/  @!P0 MOV R2, R9 ;  /* 0x0000000900028202 */ /* 0x000fca0000000f00 */
[----:B------:R-:W-:-:S04]  /*113b0*/  @!P0 IMAD.WIDE.U32 R2, R33, R10, R2 ;  /* 0x0000000a21028225 */ /* 0x000fc800078e0002 */
[----:B------:R-:W-:Y:S01]  /*113c0*/  @!P0 IMAD.IADD R3, R3, 0x1, R11 ;  /* 0x0000000103038824 */ /* 0x000fe200078e020b */
[----:B----4-:R-:W-:Y:S01]  /*113d0*/  @!P0 LEA R4, P1, R2, R4, 0x2 ;  /* 0x0000000402048211 */ /* 0x010fe200078210ff */
[----:B0-----:R-:W-:-:S03]  /*113e0*/  IMAD.MOV.U32 R6, RZ, RZ, RZ ;  /* 0x000000ffff067224 */ /* 0x001fc600078e00ff */
[----:B------:R-:W-:-:S05]  /*113f0*/  @!P0 LEA.HI.X R5, R2, R5, R3, 0x2, P1 ;  /* 0x0000000502058211 */ /* 0x000fca00008f1403 */
[----:B------:R0:W5:Y:S02]  /*11400*/  @!P0 LDG.E R6, desc[UR60][R4.64] ;  /* 0x0000003c04068981 */ /* 0x000164000c1e1900 */
[----:B0-----:R-:W-:-:S04]  /*11410*/  SHF.L.U32 R4, R26, 0x3, RZ ;  /* 0x000000031a047819 */ /* 0x001fc800000006ff */
[----:B------:R-:W-:-:S04]  /*11420*/  LOP3.LUT R25, R4, 0x38, RZ, 0xc0, !PT ;  /* 0x0000003804197812 */ /* 0x000fc800078ec0ff */
[C---:B------:R-:W-:Y:S02]  /*11430*/  ISETP.GE.AND P0, PT, R25.reuse, UR4, PT ;  /* 0x0000000419007c0c */ /* 0x040fe4000bf06270 */
[C---:B------:R-:W-:Y:S02]  /*11440*/  LOP3.LUT R36, R25.reuse, 0x40, RZ, 0xfc, !PT ;  /* 0x0000004019247812 */ /* 0x040fe400078efcff */
[C---:B------:R-:W-:Y:S02]  /*11450*/  LOP3.LUT R35, R25.reuse, 0x80, RZ, 0xfc, !PT ;  /* 0x0000008019237812 */ /* 0x040fe400078efcff */
[----:B------:R-:W-:Y:S02]  /*11460*/  ISETP.GE.AND P2, PT, R36, UR4, PT ;  /* 0x0000000424007c0c */ /* 0x000fe4000bf46270 */
[----:B------:R-:W-:Y:S02]  /*11470*/  LOP3.LUT R34, R25, 0xc0, RZ, 0xfc, !PT ;  /* 0x000000c019227812 */ /* 0x000fe400078efcff */
[----:B------:R-:W-:-:S03]  /*11480*/  ISETP.GE.AND P1, PT, R35, UR4, PT ;  /* 0x0000000423007c0c */ /* 0x000fc6000bf26270 */
[----:B------:R-:W-:Y:S02]  /*11490*/  @P0 LOP3.LUT R16, R16, 0x10, RZ, 0xfc, !PT ;  /* 0x0000001010100812 */ /* 0x000fe400078efcff */
[----:B------:R-:W-:Y:S02]  /*114a0*/  ISETP.GE.AND P0, PT, R34, UR4, PT ;  /* 0x0000000422007c0c */ /* 0x000fe4000bf06270 */
[----:B------:R-:W-:-:S04]  /*114b0*/  LOP3.LUT R16, R16, 0xfffffff7, RZ, 0xc0, !PT ;  /* 0xfffffff710107812 */ /* 0x000fc800078ec0ff */
[----:B------:R-:W-:-:S04]  /*114c0*/  @P2 LOP3.LUT R16, R16, 0x8, RZ, 0xfc, !PT ;  /* 0x0000000810102812 */ /* 0x000fc800078efcff */
[----:B------:R-:W-:-:S04]  /*114d0*/  LOP3.LUT R16, R16, 0xfffffffd, RZ, 0xc0, !PT ;  /* 0xfffffffd10107812 */ /* 0x000fc800078ec0ff */
[----:B------:R-:W-:-:S04]  /*114e0*/  LOP3.LUT R16, R16, 0xfffffffb, RZ, 0xc0, !PT ;  /* 0xfffffffb10107812 */ /* 0x000fc800078ec0ff */
[----:B------:R-:W-:-:S04]  /*114f0*/  @P1 LOP3.LUT R16, R16, 0x4, RZ, 0xfc, !PT ;  /* 0x0000000410101812 */ /* 0x000fc800078efcff */
[----:B------:R-:W-:Y:S01]  /*11500*/  @P0 LOP3.LUT R16, R16, 0x2, RZ, 0xfc, !PT ;  /* 0x0000000210100812 */ /* 0x000fe200078efcff */
[----:B------:R-:W-:Y:S06]  /*11510*/  BRA.DIV UR5, `(.L_x_1094) ;  /* 0x0000002e05fc7947 */ /* 0x000fec000b800000 */
.L_x_1136:
[----:B------:R-:W2:Y:S01]  /*11520*/  LDL R2, [R1+0x4] ;  /* 0x0000040001027983 */ /* 0x000ea20000100800 */
[----:B------:R-:W-:Y:S01]  /*11530*/  ISETP.GT.U32.AND P1, PT, R37, 0x3f, PT ;  /* 0x0000003f2500780c */ /* 0x000fe20003f24070 */
[----:B------:R-:W-:Y:S01]  /*11540*/  IMAD.MOV.U32 R27, RZ, RZ, R0 ;  /* 0x000000ffff1b7224 */ /* 0x000fe200078e0000 */
[----:B------:R-:W-:Y:S02]  /*11550*/  LOP3.LUT R16, R16, 0xfffffffe, RZ, 0xc0, !PT ;  /* 0xfffffffe10107812 */ /* 0x000fe400078ec0ff */
[----:B------:R-:W-:-:S04]  /*11560*/  MOV R32, UR39 ;  /* 0x0000002700207c02 */ /* 0x000fc80008000f00 */
[----:B------:R-:W-:-:S05]  /*11570*/  SHF.R.S32.HI R32, RZ, 0x1f, R32 ;  /* 0x0000001fff207819 */ /* 0x000fca0000011420 */
[----:B------:R-:W-:-:S04]  /*11580*/  @P1 LOP3.LUT R16, R16, 0x1, RZ, 0xfc, !PT ;  /* 0x0000000110101812 */ /* 0x000fc800078efcff */
[----:B------:R-:W-:Y:S02]  /*11590*/  LOP3.LUT R16, R16, 0xffffffdf, RZ, 0xc0, !PT ;  /* 0xffffffdf10107812 */ /* 0x000fe400078ec0ff */
[----:B--2---:R-:W-:Y:S01]  /*115a0*/  R2UR UR4, R2 ;  /* 0x00000000020472ca */ /* 0x004fe200000e0000 */
[----:B------:R-:W-:-:S04]  /*115b0*/  IMAD.MOV R2, RZ, RZ, -R9 ;  /* 0x000000ffff027224 */ /* 0x000fc800078e0a09 */
[----:B------:R-:W-:-:S08]  /*115c0*/  IMAD R7, R17, R2, R7 ;  /* 0x0000000211077224 */ /* 0x000fd000078e0207 */
[----:B------:R-:W-:-:S06]  /*115d0*/  ULOP3.LUT UR4, UR4, 0x2, URZ, 0xfc, !UPT ;  /* 0x0000000204047892 */ /* 0x000fcc000f8efc3f */
[----:B------:R-:W-:-:S05]  /*115e0*/  IMAD.U32 R2, RZ, RZ, UR4 ;  /* 0x00000004ff027e24 */ /* 0x000fca000f8e00ff */
[----:B------:R-:W-:-:S13]  /*115f0*/  ISETP.NE.AND P0, PT, R2, 0x3, PT ;  /* 0x000000030200780c */ /* 0x000fda0003f05270 */
[----:B------:R-:W-:Y:S01]  /*11600*/  @P0 LOP3.LUT R16, R16, 0x20, RZ, 0xfc, !PT ;  /* 0x0000002010100812 */ /* 0x000fe200078efcff */
[----:B------:R-:W-:Y:S06]  /*11610*/  @!P0 BRA `(.L_x_1095) ;  /* 0x0000000000048947 */ /* 0x000fec0003800000 */
[----:B------:R-:W-:Y:S01]  /*11620*/  BPT.TRAP 0x1 ;  /* 0x000000040000795c */ /* 0x000fe20000300000 */
.L_x_1095:
[----:B------:R-:W-:Y:S01]  /*11630*/  SHF.R.S32.HI R9, RZ, 0x1f, R7 ;  /* 0x0000001fff097819 */ /* 0x000fe20000011407 */
[----:B------:R-:W-:Y:S01]  /*11640*/  ULDC.64 UR4, c[0x0][0x328] ;  /* 0x0000ca0000047ab9 */ /* 0x000fe20000000a00 */
[----:B------:R-:W-:-:S03]  /*11650*/  R2UR UR6, R32 ;  /* 0x00000000200672ca */ /* 0x000fc600000e0000 */
[----:B------:R-:W-:-:S04]  /*11660*/  IMAD R2, R9, UR4, RZ ;  /* 0x0000000409027c24 */ /* 0x000fc8000f8e02ff */
[C---:B------:R-:W-:Y:S02]  /*11670*/  IMAD R5, R7.reuse, UR5, R2 ;  /* 0x0000000507057c24 */ /* 0x040fe4000f8e0202 */
[----:B------:R-:W-:Y:S01]  /*11680*/  IMAD.WIDE.U32 R2, R7, UR4, RZ ;  /* 0x0000000407027c25 */ /* 0x000fe2000f8e00ff */
[----:B------:R-:W-:-:S03]  /*11690*/  ULDC.64 UR4, c[0x0][0x338] ;  /* 0x0000ce0000047ab9 */ /* 0x000fc60000000a00 */
[----:B------:R-:W-:Y:S01]  /*116a0*/  IMAD.IADD R3, R3, 0x1, R5 ;  /* 0x0000000103037824 */ /* 0x000fe200078e0205 */
[----:B-----5:R-:W-:Y:S01]  /*116b0*/  SHF.R.S32.HI R5, RZ, 0x1f, R6 ;  /* 0x0000001fff057819 */ /* 0x020fe20000011406 */
[----:B------:R-:W-:-:S04]  /*116c0*/  IMAD.WIDE.U32 R2, R6, UR4, R2 ;  /* 0x0000000406027c25 */ /* 0x000fc8000f8e0002 */
[----:B------:R-:W-:-:S04]  /*116d0*/  IMAD R11, R5, UR4, RZ ;  /* 0x00000004050b7c24 */ /* 0x000fc8000f8e02ff */
        /* <DEDUP_REMOVED lines=15> */
.L_x_1137:
[----:B------:R-:W-:Y:S01]  /*117d0*/  ULDC.64 UR4, c[0x0][0x300] ;  /* 0x0000c00000047ab9 */ /* 0x000fe20000000a00 */
[----:B------:R-:W-:Y:S01]  /*117e0*/  R2UR UR6, R32 ;  /* 0x00000000200672ca */ /* 0x000fe200000e0000 */
[----:B0-----:R-:W-:Y:S01]  /*117f0*/  IMAD R2, R9, UR4, RZ ;  /* 0x0000000409027c24 */ /* 0x001fe2000f8e02ff */
[----:B------:R-:W-:Y:S02]  /*11800*/  SHF.R.U32.HI R28, RZ, 0x3, R8 ;  /* 0x00000003ff1c7819 */ /* 0x000fe40000011608 */
[----:B------:R-:W-:Y:S01]  /*11810*/  SHF.L.U32 R30, R8, 0x3, RZ ;  /* 0x00000003081e7819 */ /* 0x000fe200000006ff */
[C---:B------:R-:W-:Y:S01]  /*11820*/  IMAD R9, R7.reuse, UR5, R2 ;  /* 0x0000000507097c24 */ /* 0x040fe2000f8e0202 */
[C---:B------:R-:W-:Y:S01]  /*11830*/  LOP3.LUT P4, RZ, R16.reuse, 0x10, RZ, 0xc0, !PT ;  /* 0x0000001010ff7812 */ /* 0x040fe2000788c0ff */
[----:B------:R-:W-:Y:S01]  /*11840*/  IMAD.WIDE.U32 R2, R7, UR4, RZ ;  /* 0x0000000407027c25 */ /* 0x000fe2000f8e00ff */
[----:B------:R-:W-:Y:S01]  /*11850*/  ULDC.64 UR4, c[0x0][0x310] ;  /* 0x0000c40000047ab9 */ /* 0x000fe20000000a00 */
[----:B------:R-:W-:-:S02]  /*11860*/  LOP3.LUT P3, RZ, R16, 0x8, RZ, 0xc0, !PT ;  /* 0x0000000810ff7812 */ /* 0x000fc4000786c0ff */
[----:B------:R-:W-:Y:S01]  /*11870*/  IMAD.IADD R3, R3, 0x1, R9 ;  /* 0x0000000103037824 */ /* 0x000fe200078e0209 */
[C---:B------:R-:W-:Y:S01]  /*11880*/  LOP3.LUT P2, RZ, R16.reuse, 0x4, RZ, 0xc0, !PT ;  /* 0x0000000410ff7812 */ /* 0x040fe2000784c0ff */
[----:B------:R-:W-:Y:S01]  /*11890*/  IMAD R5, R5, UR4, RZ ;  /* 0x0000000405057c24 */ /* 0x000fe2000f8e02ff */
[----:B------:R-:W-:Y:S01]  /*118a0*/  LOP3.LUT P1, RZ, R16, 0x2, RZ, 0xc0, !PT ;  /* 0x0000000210ff7812 */ /* 0x000fe2000782c0ff */
        /* <DEDUP_REMOVED lines=9> */
[----:B------:R-:W-:Y:S01]  /*11940*/  IMAD.MOV.U32 R5, RZ, RZ, -0x40 ;  /* 0xffffffc0ff057424 */ /* 0x000fe200078e00ff */
[----:B------:R-:W-:Y:S01]  /*11950*/  LEA R6, P0, R2, UR6, 0x1 ;  /* 0x0000000602067c11 */ /* 0x000fe2000f8008ff */
[----:B------:R-:W-:Y:S01]  /*11960*/  VIADD R7, R3, UR4 ;  /* 0x0000000403077c36 */ /* 0x000fe20008000000 */
[----:B------:R-:W-:Y:S01]  /*11970*/  LOP3.LUT R3, R4, 0x1c0, RZ, 0xc0, !PT ;  /* 0x000001c004037812 */ /* 0x000fe200078ec0ff */
[----:B------:R-:W-:Y:S01]  /*11980*/  IMAD R0, R0, R5, UR47 ;  /* 0x0000002f00007e24 */ /* 0x000fe2000f8e0205 */
[----:B------:R-:W-:Y:S02]  /*11990*/  UMOV UR4, 0xffffffff ;  /* 0xffffffff00047882 */ /* 0x000fe40000000000 */
[----:B------:R-:W-:Y:S01]  /*119a0*/  LOP3.LUT R3, R3, 0x38, R4, 0xf8, !PT ;  /* 0x0000003803037812 */ /* 0x000fe200078ef804 */
[----:B------:R-:W-:Y:S01]  /*119b0*/  IMAD.IADD R0, R0, 0x1, -R28 ;  /* 0x0000000100007824 */ /* 0x000fe200078e0a1c */
[----:B------:R-:W-:Y:S02]  /*119c0*/  LEA.HI.X R7, R2, UR7, R7, 0x1, P0 ;  /* 0x0000000702077c11 */ /* 0x000fe400080f0c07 */
[----:B------:R-:W-:-:S02]  /*119d0*/  LOP3.LUT R3, R3, 0x38, R26, 0x78, !PT ;  /* 0x0000003803037812 */ /* 0x000fc400078e781a */
[----:B------:R-:W-:Y:S02]  /*119e0*/  ISETP.GE.AND P0, PT, R0, 0x1, PT ;  /* 0x000000010000780c */ /* 0x000fe40003f06270 */
[----:B------:R-:W-:Y:S01]  /*119f0*/  LOP3.LUT R30, R3, 0x200, R30, 0xf8, !PT ;  /* 0x00000200031e7812 */ /* 0x000fe200078ef81e */
[----:B------:R-:W-:Y:S10]  /*11a00*/  BRA.DIV UR4, `(.L_x_1097) ;  /* 0x0000002a04f87947 */ /* 0x000ff4000b800000 */
[----:B------:R-:W-:Y:S01]  /*11a10*/  SHFL.IDX PT, R3, R7, RZ, 0x181f ;  /* 0x00181fff07037589 */ /* 0x000fe200000e0000 */
[----:B------:R-:W-:-:S03]  /*11a20*/  @P0 LEA R9, R30, UR45, 0x1 ;  /* 0x0000002d1e090c11 */ /* 0x000fc6000f8e08ff */
[----:B------:R-:W0:Y:S04]  /*11a30*/  SHFL.IDX PT, R2, R6, RZ, 0x181f ;  /* 0x00181fff06027589 */ /* 0x000e2800000e0000 */
[----:B------:R-:W-:Y:S04]  /*11a40*/  SHFL.IDX PT, R5, R7, 0x1, 0x181f ;  /* 0x00381f0007057f89 */ /* 0x000fe800000e0000 */
        /* <DEDUP_REMOVED lines=24> */
.L_x_1147:
[----:B------:R-:W-:Y:S01]  /*11bd0*/  ISETP.GE.AND P0, PT, R0, 0x31, PT ;  /* 0x000000310000780c */ /* 0x000fe20003f06270 */
[----:B-1----:R-:W-:Y:S01]  /*11be0*/  IMAD.MOV.U32 R2, RZ, RZ, R14 ;  /* 0x000000ffff027224 */ /* 0x002fe200078e000e */
[----:B--2---:R-:W-:-:S11]  /*11bf0*/  MOV R3, R4 ;  /* 0x0000000400037202 */ /* 0x004fd60000000f00 */
[----:B------:R-:W-:Y:S01]  /*11c00*/  @P0 IMAD.WIDE.U32 R2, R25, 0x2, R2 ;  /* 0x0000000219020825 */ /* 0x000fe200078e0002 */
[----:B------:R-:W-:-:S05]  /*11c10*/  @P0 LEA R5, R30, UR45, 0x1 ;  /* 0x0000002d1e050c11 */ /* 0x000fca000f8e08ff */
[----:B------:R-:W-:Y:S01]  /*11c20*/  @!PT LDS RZ, [RZ] ;  /* 0x00000000fffff984 */ /* 0x000fe20000000800 */
[----:B------:R-:W-:Y:S01]  /*11c30*/  @!PT LDS RZ, [RZ] ;  /* 0x00000000fffff984 */ /* 0x000fe20000000800 */
[----:B------:R-:W-:Y:S01]  /*11c40*/  @!PT LDS RZ, [RZ] ;  /* 0x00000000fffff984 */ /* 0x000fe20000000800 */
[----:B------:R0:W-:Y:S04]  /*11c50*/  @P0 LDGSTS.E.BYPASS.LTC128B.128 [R5+0x21c00], desc[UR60][R2.64], !P4 ;  /* 0x21c0000002050fae */ /* 0x0001e8000e101d7c */
[----:B------:R0:W-:Y:S04]  /*11c60*/  @P0 LDGSTS.E.BYPASS.LTC128B.128 [R5+0x23c00], desc[UR60][R2.64+0x80], !P3 ;  /* 0x23c0008002050fae */ /* 0x0001e8000d901d7c */
[----:B------:R0:W-:Y:S04]  /*11c70*/  @P0 LDGSTS.E.BYPASS.LTC128B.128 [R5+0x25c00], desc[UR60][R2.64+0x100], !P2 ;  /* 0x25c0010002050fae */ /* 0x0001e8000d101d7c */
[----:B------:R0:W-:Y:S01]  /*11c80*/  @P0 LDGSTS.E.BYPASS.LTC128B.128 [R5+0x27c00], desc[UR60][R2.64+0x180], !P1 ;  /* 0x27c0018002050fae */ /* 0x0001e2000c901d7c */
[----:B------:R-:W-:Y:S01]  /*11c90*/  NOP ;  /* 0x0000000000007918 */ /* 0x000fe20000000000 */
[----:B------:R-:W-:Y:S02]  /*11ca0*/  SYNCS.ARRIVE.TRANS64.RED.A0T1 RZ, [UR45+0x30830], RZ ;  /* 0x030830ffffff79a7 */ /* 0x000fe4000820042d */
[----:B------:R-:W-:Y:S01]  /*11cb0*/  ARRIVES.LDGSTSBAR.64.TRANSCNT [UR45+0x30830] ;  /* 0x03083000ff0079b0 */ /* 0x000fe20008000aad */
[----:B------:R-:W-:Y:S01]  /*11cc0*/  NOP ;  /* 0x0000000000007918 */ /* 0x000fe20000000000 */
[----:B------:R-:W-:-:S13]  /*11cd0*/  LOP3.LUT P1, RZ, R16, 0x20, RZ, 0xc0, !PT ;  /* 0x0000002010ff7812 */ /* 0x000fda000782c0ff */
[----:B0-----:R-:W-:Y:S05]  /*11ce0*/  @!P1 BRA `(.L_x_1098) ;  /* 0x0000000000049947 */ /* 0x001fea0003800000 */
[----:B------:R-:W-:Y:S01]  /*11cf0*/  BPT.TRAP 0x1 ;  /* 0x000000040000795c */ /* 0x000fe20000300000 */
.L_x_1098:
        /* <DEDUP_REMOVED lines=30> */
.L_x_1099:
[----:B------:R-:W-:Y:S01]  /*11ee0*/  UISETP.NE.AND UP0, UPT, UR48, URZ, UPT ;  /* 0x0000003f3000728c */ /* 0x000fe2000bf05270 */
[----:B------:R-:W-:Y:S01]  /*11ef0*/  VIADD R0, R37, UR40 ;  /* 0x0000002825007c36 */ /* 0x000fe20008000000 */
[----:B------:R-:W0:Y:S01]  /*11f00*/  LDC R7, c[0x0][0x448] ;  /* 0x00011200ff077b82 */ /* 0x000e220000000800 */
[----:B------:R-:W-:Y:S01]  /*11f10*/  IMAD.U32 R4, RZ, RZ, UR36 ;  /* 0x00000024ff047e24 */ /* 0x000fe2000f8e00ff */
[----:B------:R-:W-:Y:S01]  /*11f20*/  MOV R3, UR46 ;  /* 0x0000002e00037c02 */ /* 0x000fe20008000f00 */
[----:B------:R-:W-:Y:S01]  /*11f30*/  IMAD.MOV.U32 R9, RZ, RZ, R0 ;  /* 0x000000ffff097224 */ /* 0x000fe200078e0000 */
[----:B------:R-:W-:Y:S01]  /*11f40*/  PLOP3.LUT P0, PT, PT, PT, UP0, 0x80, 0x0 ;  /* 0x000000000000781c */ /* 0x000fe20003f0f008 */
[----:B------:R-:W-:-:S04]  /*11f50*/  IMAD.U32 R5, RZ, RZ, UR37 ;  /* 0x00000025ff057e24 */ /* 0x000fc8000f8e00ff */
[----:B------:R-:W-:-:S08]  /*11f60*/  @UP0 ULDC UR4, c[0x0][0x44c] ;  /* 0x0001130000040ab9 */ /* 0x000fd00000000800 */
[----:B------:R-:W-:Y:S01]  /*11f70*/  @P0 IMAD.HI.U32 R2, R0, UR4, RZ ;  /* 0x0000000400020c27 */ /* 0x000fe2000f8e00ff */
[----:B------:R-:W-:Y:S01]  /*11f80*/  PLOP3.LUT P0, PT, PT, PT, UP0, 0x80, 0x0 ;  /* 0x000000000000781c */ /* 0x000fe20003f0f008 */
[----:B------:R-:W-:-:S12]  /*11f90*/  @UP0 ULDC UR4, c[0x0][0x450] ;  /* 0x0001140000040ab9 */ /* 0x000fd80000000800 */
[----:B------:R-:W-:Y:S01]  /*11fa0*/  @P0 SHF.R.U32.HI R9, RZ, UR4, R2 ;  /* 0x00000004ff090c19 */ /* 0x000fe20008011602 */
[----:B------:R-:W-:Y:S01]  /*11fb0*/  ULDC.64 UR4, c[0x0][0x2e0] ;  /* 0x0000b80000047ab9 */ /* 0x000fe20000000a00 */
[----:B------:R-:W-:Y:S01]  /*11fc0*/  MOV R2, R4 ;  /* 0x0000000400027202 */ /* 0x000fe20000000f00 */
[----:B------:R-:W-:-:S04]  /*11fd0*/  IMAD R26, R26, UR4, RZ ;  /* 0x000000041a1a7c24 */ /* 0x000fc8000f8e02ff */
[----:B------:R-:W-:-:S04]  /*11fe0*/  IMAD.WIDE.U32 R2, R23, UR4, R2 ;  /* 0x0000000417027c25 */ /* 0x000fc8000f8e0002 */
[----:B------:R-:W-:Y:S01]  /*11ff0*/  IMAD R5, R23, UR5, R26 ;  /* 0x0000000517057c24 */ /* 0x000fe2000f8e021a */
[----:B------:R-:W-:-:S03]  /*12000*/  ULDC.64 UR4, c[0x0][0x2d0] ;  /* 0x0000b40000047ab9 */ /* 0x000fc60000000a00 */
[----:B------:R-:W-:Y:S02]  /*12010*/  IMAD.IADD R3, R3, 0x1, R5 ;  /* 0x0000000103037824 */ /* 0x000fe400078e0205 */
[----:B------:R-:W-:Y:S02]  /*12020*/  IMAD.MOV R5, RZ, RZ, -R9 ;  /* 0x000000ffff057224 */ /* 0x000fe400078e0a09 */
[----:B------:R-:W-:-:S04]  /*12030*/  IMAD.WIDE.U32 R2, R9, UR4, R2 ;  /* 0x0000000409027c25 */ /* 0x000fc8000f8e0002 */
[----:B0-----:R-:W-:Y:S01]  /*12040*/  IMAD R5, R7, R5, R0 ;  /* 0x0000000507057224 */ /* 0x001fe200078e0200 */
[----:B------:R-:W-:-:S05]  /*12050*/  SHF.R.S32.HI R0, RZ, 0x1f, R9 ;  /* 0x0000001fff007819 */ /* 0x000fca0000011409 */
[----:B------:R-:W-:-:S04]  /*12060*/  IMAD R0, R0, UR4, RZ ;  /* 0x0000000400007c24 */ /* 0x000fc8000f8e02ff */
        /* <DEDUP_REMOVED lines=9> */
[C---:B------:R-:W-:Y:S01]  /*12100*/  LEA R0, P0, R2.reuse, UR4, 0x1 ;  /* 0x0000000402007c11 */ /* 0x040fe2000f8008ff */
        /* <DEDUP_REMOVED lines=10> */
[----:B------:R-:W-:Y:S02]  /*121b0*/  VIADD R8, R28, UR40 ;  /* 0x000000281c087c36 */ /* 0x000fe40008000000 */
        /* <DEDUP_REMOVED lines=15> */
[----:B0-----:R-:W-:Y:S10]  /*122b0*/  SHFL.IDX PT, R3, R6, 0x2, 0x181f ;  /* 0x00581f0006037f89 */ /* 0x001ff400000e0000 */
[----:B-1----:R-:W-:Y:S01]  /*122c0*/  @!P0 IMAD.WIDE.U32 R4, R25, 0x2, R4 ;  /* 0x0000000219048825 */ /* 0x002fe200078e0004 */
        /* <DEDUP_REMOVED lines=16> */
[----:B------:R-:W-:-:S02]  /*123d0*/  ISETP.GE.AND P0, PT, R10, R7, PT ;  /* 0x000000070a00720c */ /* 0x000fc40003f06270 */
[----:B------:R-:W-:Y:S01]  /*123e0*/  IADD3 R10, R8, 0x40, RZ ;  /* 0x00000040080a7810 */ /* 0x000fe20007ffe0ff */
        /* <DEDUP_REMOVED lines=36> */
.L_x_1164:
[----:B------:R-:W-:Y:S01]  /*12630*/  IADD3 R8, R8, 0x70, RZ ;  /* 0x0000007008087810 */ /* 0x000fe20007ffe0ff */
[----:B------:R-:W-:Y:S01]  /*12640*/  BSSY B0, `(.L_x_1101) ;  /* 0x000000e000007945 */ /* 0x000fe20003800000 */
[----:B-1----:R-:W-:Y:S02]  /*12650*/  IMAD.MOV.U32 R2, RZ, RZ, R14 ;  /* 0x000000ffff027224 */ /* 0x002fe400078e000e */
[----:B------:R-:W-:Y:S01]  /*12660*/  ISETP.GE.AND P0, PT, R8, R7, PT ;  /* 0x000000070800720c */ /* 0x000fe20003f06270 */
[----:B------:R-:W-:-:S12]  /*12670*/  IMAD.MOV.U32 R3, RZ, RZ, R6 ;  /* 0x000000ffff037224 */ /* 0x000fd800078e0006 */
[----:B------:R-:W-:Y:S05]  /*12680*/  @P0 BRA `(.L_x_1102) ;  /* 0x0000000000240947 */ /* 0x000fea0003800000 */
[----:B------:R-:W-:Y:S01]  /*12690*/  IMAD.WIDE.U32 R2, R25, 0x2, R2 ;  /* 0x0000000219027825 */ /* 0x000fe200078e0002 */
        /* <DEDUP_REMOVED lines=8> */
.L_x_1102:
[----:B------:R-:W-:Y:S05]  /*12720*/  BSYNC B0 ;  /* 0x0000000000007941 */ /* 0x000fea0003800000 */
.L_x_1101:
[----:B------:R-:W-:Y:S01]  /*12730*/  NOP ;  /* 0x0000000000007918 */ /* 0x000fe20000000000 */
[----:B------:R-:W-:Y:S01]  /*12740*/  SYNCS.ARRIVE.TRANS64.RED.A0T1 RZ, [UR45+0x30800], RZ ;  /* 0x030800ffffff79a7 */ /* 0x000fe2000820042d */
[----:B------:R-:W-:Y:S01]  /*12750*/  MOV R0, 0x1 ;  /* 0x0000000100007802 */ /* 0x000fe20000000f00 */
[----:B------:R-:W-:Y:S01]  /*12760*/  VIADD R19, R19, 0xfffffffe ;  /* 0xfffffffe13137836 */ /* 0x000fe20000000000 */
[----:B------:R-:W-:Y:S01]  /*12770*/  ARRIVES.LDGSTSBAR.64.TRANSCNT [UR45+0x30800] ;  /* 0x03080000ff0079b0 */ /* 0x000fe20008000aad */
[----:B------:R-:W-:Y:S01]  /*12780*/  IMAD.MOV.U32 R23, RZ, RZ, 0x1 ;  /* 0x00000001ff177424 */ /* 0x000fe200078e00ff */
[----:B------:R-:W-:Y:S01]  /*12790*/  SHF.L.U32 R0, R0, 0x1f, RZ ;  /* 0x0000001f00007819 */ /* 0x000fe200000006ff */
[----:B------:R-:W-:Y:S01]  /*127a0*/  NOP ;  /* 0x0000000000007918 */ /* 0x000fe20000000000 */
[----:B------:R-:W-:Y:S02]  /*127b0*/  SYNCS.ARRIVE.TRANS64.A1T0 RZ, [UR45+0x30800], RZ ;  /* 0x030800ffffff79a7 */ /* 0x000fe4000810002d */
[----:B------:R-:W1:Y:S02]  /*127c0*/  SYNCS.PHASECHK.TRANS64.TRYWAIT P0, [UR45+0x30820], R0 ;  /* 0x03082000ff0075a7 */ /* 0x000e64000800016d */
[----:B-1----:R-:W-:Y:S05]  /*127d0*/  @!P0 BRA `(.L_x_1103) ;  /* 0x0000002c00688947 */ /* 0x002fea0003800000 */
.L_x_1165:
[----:B------:R-:W-:Y:S02]  /*127e0*/  ISETP.GE.AND P0, PT, R19, UR49, PT ;  /* 0x0000003113007c0c */ /* 0x000fe4000bf06270 */
[----:B------:R-:W-:-:S11]  /*127f0*/  MOV R20, RZ ;  /* 0x000000ff00147202 */ /* 0x000fd60000000f00 */
[----:B------:R-:W-:Y:S05]  /*12800*/  @!P0 BRA `(.L_x_1104) ;  /* 0x0000001000088947 */ /* 0x000fea0003800000 */
[----:B0-----:R-:W0:Y:S01]  /*12810*/  S2R R2, SR_TID.X ;  /* 0x0000000000027919 */ /* 0x001e220000002100 */
[----:B------:R-:W-:Y:S01]  /*12820*/  UIADD3 UR4, UR44, 0x1, URZ ;  /* 0x000000012c047890 */ /* 0x000fe2000fffe03f */
[----:B------:R-:W-:Y:S01]  /*12830*/  LOP3.LUT R3, RZ, UR42, RZ, 0x33, !PT ;  /* 0x0000002aff037c12 */ /* 0x000fe2000f8e33ff */
[----:B------:R-:W-:Y:S01]  /*12840*/  BSSY B0, `(.L_x_1104) ;  /* 0x00000fe000007945 */ /* 0x000fe20003800000 */
[----:B------:R-:W-:Y:S01]  /*12850*/  LOP3.LUT R5, RZ, UR41, RZ, 0x33, !PT ;  /* 0x00000029ff057c12 */ /* 0x000fe2000f8e33ff */
[----:B------:R-:W-:Y:S01]  /*12860*/  UIMAD UR4, UR4, UR38, URZ ;  /* 0x00000026040472a4 */ /* 0x000fe2000f8e023f */
[----:B------:R-:W-:-:S05]  /*12870*/  IMAD.MOV.U32 R19, RZ, RZ, RZ ;  /* 0x000000ffff137224 */ /* 0x000fca00078e00ff */
[----:B------:R-:W-:Y:S01]  /*12880*/  LOP3.LUT R0, RZ, UR4, RZ, 0x33, !PT ;  /* 0x00000004ff007c12 */ /* 0x000fe2000f8e33ff */
[----:B------:R-:W-:Y:S02]  /*12890*/  ULDC UR4, c[0x0][0x2f4] ;  /* 0x0000bd0000047ab9 */ /* 0x000fe40000000800 */
[----:B------:R-:W-:Y:S02]  /*128a0*/  ISETP.GE.AND P4, PT, R25, UR4, PT ;  /* 0x0000000419007c0c */ /* 0x000fe4000bf86270 */
[----:B------:R-:W-:Y:S02]  /*128b0*/  VIADDMNMX R0, R0, -UR43, R3, !PT ;  /* 0x8000002b00007c46 */ /* 0x000fe4000f800103 */
[----:B------:R-:W-:Y:S02]  /*128c0*/  ISETP.GE.AND P3, PT, R36, UR4, PT ;  /* 0x0000000424007c0c */ /* 0x000fe4000bf66270 */
[----:B------:R-:W-:Y:S02]  /*128d0*/  VIMNMX R0, R0, R5, !PT ;  /* 0x0000000500007248 */ /* 0x000fe40007fe0100 */
[----:B------:R-:W-:-:S02]  /*128e0*/  ISETP.GE.AND P2, PT, R35, UR4, PT ;  /* 0x0000000423007c0c */ /* 0x000fc4000bf46270 */
[----:B------:R-:W-:Y:S02]  /*128f0*/  IADD3 R27, -R0, -0x2, RZ ;  /* 0xfffffffe001b7810 */ /* 0x000fe40007ffe1ff */
[----:B------:R-:W-:Y:S02]  /*12900*/  ISETP.GE.AND P1, PT, R34, UR4, PT ;  /* 0x0000000422007c0c */ /* 0x000fe4000bf26270 */
[----:B0-----:R-:W-:-:S04]  /*12910*/  LOP3.LUT R2, R2, 0x7f, RZ, 0xc0, !PT ;  /* 0x0000007f02027812 */ /* 0x001fc800078ec0ff */
[----:B------:R-:W-:-:S04]  /*12920*/  SHF.R.U32.HI R2, RZ, 0x3, R2 ;  /* 0x00000003ff027819 */ /* 0x000fc80000011602 */
[----:B------:R-:W-:Y:S02]  /*12930*/  IADD3 R22, R24, R22, R2 ;  /* 0x0000001618167210 */ /* 0x000fe40007ffe002 */
[----:B------:R-:W-:Y:S01]  /*12940*/  IADD3 R3, -R2, UR47, RZ ;  /* 0x0000002f02037c10 */ /* 0x000fe2000fffe1ff */
[----:B------:R-:W-:Y:S02]  /*12950*/  IMAD.SHL.U32 R2, R25, 0x2, RZ ;  /* 0x0000000219027824 */ /* 0x000fe400078e00ff */
[----:B------:R-:W-:Y:S01]  /*12960*/  VIADD R5, R22, 0xffffff40 ;  /* 0xffffff4016057836 */ /* 0x000fe20000000000 */
[----:B------:R-:W-:Y:S01]  /*12970*/  MOV R22, 0x1 ;  /* 0x0000000100167802 */ /* 0x000fe20000000f00 */
[C---:B------:R-:W-:Y:S02]  /*12980*/  IMAD R3, R0.reuse, 0x40, R3 ;  /* 0x0000004000037824 */ /* 0x040fe400078e0203 */
[----:B------:R-:W-:-:S03]  /*12990*/  IMAD R10, R0, -0x40, R5 ;  /* 0xffffffc0000a7824 */ /* 0x000fc600078e0205 */
[----:B------:R-:W-:-:S07]  /*129a0*/  IADD3 R0, R3, 0x80, RZ ;  /* 0x0000008003007810 */ /* 0x000fce0007ffe0ff */
.L_x_1117:
[----:B------:R-:W2:Y:S01]  /*129b0*/  LDL R8, [R1] ;  /* 0x0000000001087983 */ /* 0x000ea20000100800 */
[----:B------:R-:W0:Y:S01]  /*129c0*/  LDC R2, c[0x0][0x430] ;  /* 0x00010c00ff027b82 */ /* 0x000e220000000800 */
[----:B------:R-:W-:Y:S01]  /*129d0*/  ISETP.GT.U32.AND P6, PT, R37, 0x3f, PT ;  /* 0x0000003f2500780c */ /* 0x000fe20003fc4070 */
[----:B------:R-:W-:-:S12]  /*129e0*/  IMAD.MOV.U32 R9, RZ, RZ, R10 ;  /* 0x000000ffff097224 */ /* 0x000fd800078e000a */
[----:B------:R-:W2:Y:S01]  /*129f0*/  @!P6 LDC.64 R6, c[0x0][0x428] ;  /* 0x00010a00ff06eb82 */ /* 0x000ea20000000a00 */
[----:B0-----:R-:W-:-:S13]  /*12a00*/  ISETP.NE.AND P0, PT, R2, 0x1, PT ;  /* 0x000000010200780c */ /* 0x001fda0003f05270 */
[----:B------:R-:W0:Y:S08]  /*12a10*/  @P0 LDC R3, c[0x0][0x434] ;  /* 0x00010d00ff030b82 */ /* 0x000e300000000800 */
[----:B-1----:R-:W1:Y:S01]  /*12a20*/  @P0 LDC R5, c[0x0][0x438] ;  /* 0x00010e00ff050b82 */ /* 0x002e620000000800 */
[----:B0-----:R-:W-:-:S05]  /*12a30*/  @P0 IMAD.HI.U32 R2, R10, R3, RZ ;  /* 0x000000030a020227 */ /* 0x001fca00078e00ff */
[----:B-1----:R-:W-:Y:S02]  /*12a40*/  @P0 SHF.R.U32.HI R9, RZ, R5, R2 ;  /* 0x00000005ff090219 */ /* 0x002fe40000011602 */
[----:B------:R-:W0:Y:S02]  /*12a50*/  @!P6 LDC.64 R4, c[0x0][0x418] ;  /* 0x00010600ff04eb82 */ /* 0x000e240000000a00 */
[----:B------:R-:W-:Y:S01]  /*12a60*/  @!P6 SHF.R.S32.HI R3, RZ, 0x1f, R9 ;  /* 0x0000001fff03e819 */ /* 0x000fe20000011409 */
[----:B--2---:R-:W-:-:S04]  /*12a70*/  @!P6 IMAD R2, R8, R6, RZ ;  /* 0x000000060802e224 */ /* 0x004fc800078e02ff */
[----:B------:R-:W-:Y:S02]  /*12a80*/  @!P6 IMAD R7, R33, R7, R2 ;  /* 0x000000072107e224 */ /* 0x000fe400078e0202 */
[----:B------:R-:W-:-:S04]  /*12a90*/  @!P6 IMAD.MOV.U32 R2, RZ, RZ, R9 ;  /* 0x000000ffff02e224 */ /* 0x000fc800078e0009 */
[----:B------:R-:W-:-:S05]  /*12aa0*/  @!P6 IMAD.WIDE.U32 R2, R33, R6, R2 ;  /* 0x000000062102e225 */ /* 0x000fca00078e0002 */
[----:B------:R-:W-:Y:S02]  /*12ab0*/  @!P6 IADD3 R3, R7, R3, RZ ;  /* 0x000000030703e210 */ /* 0x000fe40007ffe0ff */
[----:B0-----:R-:W-:Y:S01]  /*12ac0*/  @!P6 LEA R4, P0, R2, R4, 0x2 ;  /* 0x000000040204e211 */ /* 0x001fe200078010ff */
[----:B------:R-:W-:-:S03]  /*12ad0*/  IMAD.MOV.U32 R6, RZ, RZ, RZ ;  /* 0x000000ffff067224 */ /* 0x000fc600078e00ff */
[----:B------:R-:W-:-:S05]  /*12ae0*/  @!P6 LEA.HI.X R5, R2, R5, R3, 0x2, P0 ;  /* 0x000000050205e211 */ /* 0x000fca00000f1403 */
[----:B------:R0:W5:Y:S01]  /*12af0*/  @!P6 LDG.E R6, desc[UR60][R4.64] ;  /* 0x0000003c0406e981 */ /* 0x000162000c1e1900 */
[----:B------:R-:W-:Y:S01]  /*12b00*/  LOP3.LUT P5, RZ, R16, 0x20, RZ, 0xc0, !PT ;  /* 0x0000002010ff7812 */ /* 0x000fe200078ac0ff */
[----:B------:R-:W-:-:S05]  /*12b10*/  VIADD R20, R19, 0x1 ;  /* 0x0000000113147836 */ /* 0x000fca0000000000 */
[----:B------:R-:W-:-:S04]  /*12b20*/  ISETP.NE.AND P0, PT, R20, 0x2, PT ;  /* 0x000000021400780c */ /* 0x000fc80003f05270 */
[----:B------:R-:W-:Y:S02]  /*12b30*/  SEL R23, RZ, 0x1, P0 ;  /* 0x00000001ff177807 */ /* 0x000fe40000000000 */
[----:B------:R-:W-:Y:S02]  /*12b40*/  SEL R20, R20, RZ, P0 ;  /* 0x000000ff14147207 */ /* 0x000fe40000000000 */
[----:B------:R-:W-:Y:S01]  /*12b50*/  LOP3.LUT R23, R22, R23, RZ, 0x3c, !PT ;  /* 0x0000001716177212 */ /* 0x000fe200078e3cff */
[----:B0-----:R-:W-:Y:S06]  /*12b60*/  @!P5 BRA `(.L_x_1105) ;  /* 0x000000000004d947 */ /* 0x001fec0003800000 */
[----:B------:R-:W-:Y:S01]  /*12b70*/  BPT.TRAP 0x1 ;  /* 0x000000040000795c */ /* 0x000fe20000300000 */
.L_x_1105:
[----:B------:R-:W-:Y:S01]  /*12b80*/  LEA R21, R20, UR45, 0x3 ;  /* 0x0000002d14157c11 */ /* 0x000fe2000f8e18ff */
[----:B------:R-:W-:Y:S01]  /*12b90*/  BSSY B1, `(.L_x_1106) ;  /* 0x0000004000017945 */ /* 0x000fe20003800000 */
[----:B------:R-:W-:-:S04]  /*12ba0*/  SHF.L.U32 R2, R23, 0x1f, RZ ;  /* 0x0000001f17027819 */ /* 0x000fc800000006ff */
[----:B------:R-:W0:Y:S02]  /*12bb0*/  SYNCS.PHASECHK.TRANS64.TRYWAIT P0, [R21+URZ+0x30840], R2 ;  /* 0x03084002150075a7 */ /* 0x000e24000800017f */
[----:B0-----:R-:W-:Y:S05]  /*12bc0*/  @!P0 BRA `(.L_x_1107) ;  /* 0x0000002800848947 */ /* 0x001fea0003800000 */
.L_x_1166:
[----:B------:R-:W-:Y:S05]  /*12bd0*/  BSYNC B1 ;  /* 0x0000000000017941 */ /* 0x000fea0003800000 */
.L_x_1106:
        /* <DEDUP_REMOVED lines=9> */
[----:B0-----:R-:W-:-:S04]  /*12c70*/  IMAD R2, R24, UR4, RZ ;  /* 0x0000000418027c24 */ /* 0x001fc8000f8e02ff */
[C---:B------:R-:W-:Y:S02]  /*12c80*/  IMAD R5, R7.reuse, UR5, R2 ;  /* 0x0000000507057c24 */ /* 0x040fe4000f8e0202 */
[----:B------:R-:W-:Y:S01]  /*12c90*/  IMAD.WIDE.U32 R2, R7, UR4, RZ ;  /* 0x0000000407027c25 */ /* 0x000fe2000f8e00ff */
[----:B------:R-:W-:-:S04]  /*12ca0*/  ULDC.64 UR4, c[0x0][0x310] ;  /* 0x0000c40000047ab9 */ /* 0x000fc80000000a00 */
[----:B------:R-:W-:Y:S01]  /*12cb0*/  IADD3 R3, R3, R5, RZ ;  /* 0x0000000503037210 */ /* 0x000fe20007ffe0ff */
[----:B------:R-:W-:-:S04]  /*12cc0*/  IMAD R5, R26, UR4, RZ ;  /* 0x000000041a057c24 */ /* 0x000fc8000f8e02ff */
[C---:B------:R-:W-:Y:S02]  /*12cd0*/  IMAD R5, R6.reuse, UR5, R5 ;  /* 0x0000000506057c24 */ /* 0x040fe4000f8e0205 */
[----:B------:R-:W-:Y:S01]  /*12ce0*/  IMAD.WIDE.U32 R2, R6, UR4, R2 ;  /* 0x0000000406027c25 */ /* 0x000fe2000f8e0002 */
[----:B------:R-:W-:-:S03]  /*12cf0*/  ULDC.64 UR4, c[0x0][0x308] ;  /* 0x0000c20000047ab9 */ /* 0x000fc60000000a00 */
[----:B------:R-:W-:Y:S02]  /*12d00*/  IMAD.IADD R3, R3, 0x1, R5 ;  /* 0x0000000103037824 */ /* 0x000fe400078e0205 */
[----:B------:R-:W-:Y:S01]  /*12d10*/  IMAD.U32 R5, RZ, RZ, UR4 ;  /* 0x00000004ff057e24 */ /* 0x000fe2000f8e00ff */
[----:B------:R-:W-:-:S03]  /*12d20*/  UIMAD UR4, UR6, UR4, URZ ;  /* 0x00000004060472a4 */ /* 0x000fc6000f8e023f */
[----:B------:R-:W-:Y:S01]  /*12d30*/  IMAD.WIDE.U32 R2, R5, UR39, R2 ;  /* 0x0000002705027c25 */ /* 0x000fe2000f8e0002 */
[----:B------:R-:W-:Y:S01]  /*12d40*/  UIMAD UR4, UR39, UR5, UR4 ;  /* 0x00000005270472a4 */ /* 0x000fe2000f8e0204 */
[----:B------:R-:W-:Y:S02]  /*12d50*/  ULDC.64 UR6, c[0x0][0x2e8] ;  /* 0x0000ba0000067ab9 */ /* 0x000fe40000000a00 */
[----:B------:R-:W-:-:S03]  /*12d60*/  LEA R28, P0, R2, UR6, 0x1 ;  /* 0x00000006021c7c11 */ /* 0x000fc6000f8008ff */
[----:B------:R-:W-:Y:S01]  /*12d70*/  IADD3 R31, R3, UR4, RZ ;  /* 0x00000004031f7c10 */ /* 0x000fe2000fffe0ff */
[----:B------:R-:W-:-:S03]  /*12d80*/  UMOV UR4, 0xffffffff ;  /* 0xffffffff00047882 */ /* 0x000fc60000000000 */
[----:B------:R-:W-:Y:S01]  /*12d90*/  LEA.HI.X R31, R2, UR7, R31, 0x1, P0 ;  /* 0x00000007021f7c11 */ /* 0x000fe200080f0c1f */
[----:B------:R-:W-:Y:S06]  /*12da0*/  BRA.DIV UR4, `(.L_x_1108) ;  /* 0x0000002a04207947 */ /* 0x000fec000b800000 */
[----:B------:R-:W0:Y:S01]  /*12db0*/  SHFL.IDX PT, R14, R28, RZ, 0x181f ;  /* 0x00181fff1c0e7589 */ /* 0x000e2200000e0000 */
[----:B------:R-:W-:Y:S01]  /*12dc0*/  IMAD.SHL.U32 R11, R25, 0x2, RZ ;  /* 0x00000002190b7824 */ /* 0x000fe200078e00ff */
[----:B------:R-:W-:Y:S02]  /*12dd0*/  LOP3.LUT R16, R16, 0xfffff7ff, RZ, 0xc0, !PT ;  /* 0xfffff7ff10107812 */ /* 0x000fe400078ec0ff */
[----:B------:R-:W1:Y:S01]  /*12de0*/  SHFL.IDX PT, R3, R31, RZ, 0x181f ;  /* 0x00181fff1f037589 */ /* 0x000e6200000e0000 */
[----:B------:R-:W-:Y:S02]  /*12df0*/  LEA R29, R29, UR45, 0x1 ;  /* 0x0000002d1d1d7c11 */ /* 0x000fe4000f8e08ff */
[----:B------:R-:W-:Y:S01]  /*12e00*/  @P1 LOP3.LUT R16, R16, 0x800, RZ, 0xfc, !PT ;  /* 0x0000080010101812 */ /* 0x000fe200078efcff */
[----:B------:R-:W2:Y:S03]  /*12e10*/  SHFL.IDX PT, R2, R28, 0x1, 0x181f ;  /* 0x00381f001c027f89 */ /* 0x000ea600000e0000 */
[----:B------:R-:W-:-:S02]  /*12e20*/  LOP3.LUT P1, RZ, R16, 0x10, RZ, 0xc0, !PT ;  /* 0x0000001010ff7812 */ /* 0x000fc4000782c0ff */
[----:B------:R-:W-:Y:S02]  /*12e30*/  LOP3.LUT P6, RZ, R16, 0x4, RZ, 0xc0, !PT ;  /* 0x0000000410ff7812 */ /* 0x000fe400078cc0ff */
[----:B0-----:R-:W-:Y:S02]  /*12e40*/  IADD3 R8, P0, R14, R11, RZ ;  /* 0x0000000b0e087210 */ /* 0x001fe40007f1e0ff */
[----:B------:R-:W-:Y:S02]  /*12e50*/  SHFL.IDX PT, R14, R28, 0x3, 0x181f ;  /* 0x00781f001c0e7f89 */ /* 0x000fe400000e0000 */
[----:B-1----:R-:W-:Y:S02]  /*12e60*/  IADD3.X R9, RZ, R3, RZ, P0, !PT ;  /* 0x00000003ff097210 */ /* 0x002fe400007fe4ff */
[----:B------:R-:W0:Y:S01]  /*12e70*/  SHFL.IDX PT, R3, R31, 0x1, 0x181f ;  /* 0x00381f001f037f89 */ /* 0x000e2200000e0000 */
[----:B--2---:R-:W-:-:S03]  /*12e80*/  IADD3 R4, P0, R2, R11, RZ ;  /* 0x0000000b02047210 */ /* 0x004fc60007f1e0ff */
[----:B------:R-:W1:Y:S04]  /*12e90*/  SHFL.IDX PT, R2, R28, 0x2, 0x181f ;  /* 0x00581f001c027f89 */ /* 0x000e6800000e0000 */
[----:B------:R2:W-:Y:S01]  /*12ea0*/  LDGSTS.E.BYPASS.LTC128B.128 [R29+0x20400], desc[UR60][R8.64], !P1 ;  /* 0x20400000081d7fae */ /* 0x0005e2000c901d7c */
[----:B0-----:R-:W-:-:S03]  /*12eb0*/  IMAD.X R5, RZ, RZ, R3, P0 ;  /* 0x000000ffff057224 */ /* 0x001fc600000e0603 */
[----:B------:R-:W0:Y:S01]  /*12ec0*/  SHFL.IDX PT, R3, R31, 0x2, 0x181f ;  /* 0x00581f001f037f89 */ /* 0x000e2200000e0000 */
[----:B-1----:R-:W-:-:S03]  /*12ed0*/  IADD3 R2, P0, R2, R11, RZ ;  /* 0x0000000b02027210 */ /* 0x002fc60007f1e0ff */
[----:B------:R-:W1:Y:S02]  /*12ee0*/  SHFL.IDX PT, R31, R31, 0x3, 0x181f ;  /* 0x00781f001f1f7f89 */ /* 0x000e6400000e0000 */
[----:B0-----:R-:W-:Y:S01]  /*12ef0*/  IMAD.X R3, RZ, RZ, R3, P0 ;  /* 0x000000ffff037224 */ /* 0x001fe200000e0603 */
        /* <DEDUP_REMOVED lines=11> */
[----:B------:R2:W-:Y:S04]  /*12fb0*/  LDGSTS.E.BYPASS.LTC128B.128 [R29+0x25400], desc[UR60][R2.64+0x100], !P6 ;  /* 0x25400100021d7fae */ /* 0x0005e8000f101d7c */
[----:B-1----:R2:W-:Y:S02]  /*12fc0*/  LDGSTS.E.BYPASS.LTC128B.128 [R29+0x27400], desc[UR60][R2.64+0x180], !P5 ;  /* 0x27400180021d7fae */ /* 0x0025e4000e901d7c */
.L_x_1176:
[----:B--2---:R-:W-:Y:S02]  /*12fd0*/  SHF.L.U32 R2, R25, 0x1, RZ ;  /* 0x0000000119027819 */ /* 0x004fe400000006ff */
[----:B------:R-:W-:Y:S02]  /*12fe0*/  P2R R4, PR, RZ, 0x2 ;  /* 0x00000002ff047803 */ /* 0x000fe40000000000 */
[----:B------:R-:W-:Y:S02]  /*12ff0*/  IADD3 R2, P0, R14, R2, RZ ;  /* 0x000000020e027210 */ /* 0x000fe40007f1e0ff */
[C---:B------:R-:W-:Y:S02]  /*13000*/  LOP3.LUT P1, RZ, R16.reuse, 0x10, RZ, 0xc0, !PT ;  /* 0x0000001010ff7812 */ /* 0x040fe4000782c0ff */
[C---:B------:R-:W-:Y:S01]  /*13010*/  LOP3.LUT P6, RZ, R16.reuse, 0x4, RZ, 0xc0, !PT ;  /* 0x0000000410ff7812 */ /* 0x040fe200078cc0ff */
[----:B------:R-:W-:Y:S01]  /*13020*/  IMAD.X R3, RZ, RZ, R31, P0 ;  /* 0x000000ffff037224 */ /* 0x000fe200000e061f */
[----:B------:R-:W-:-:S09]  /*13030*/  LOP3.LUT P0, RZ, R16, 0x8, RZ, 0xc0, !PT ;  /* 0x0000000810ff7812 */ /* 0x000fd2000780c0ff */
[----:B------:R-:W-:Y:S01]  /*13040*/  @!PT LDS RZ, [RZ] ;  /* 0x00000000fffff984 */ /* 0x000fe20000000800 */
[----:B------:R-:W-:Y:S01]  /*13050*/  @!PT LDS RZ, [RZ] ;  /* 0x00000000fffff984 */ /* 0x000fe20000000800 */
[----:B------:R-:W-:Y:S01]  /*13060*/  @!PT LDS RZ, [RZ] ;  /* 0x00000000fffff984 */ /* 0x000fe20000000800 */
[----:B------:R0:W-:Y:S01]  /*13070*/  LDGSTS.E.BYPASS.LTC128B.128 [R29+0x21c00], desc[UR60][R2.64], !P1 ;  /* 0x21c00000021d7fae */ /* 0x0001e2000c901d7c */
[----:B------:R-:W-:-:S03]  /*13080*/  ISETP.NE.AND P1, PT, R4, RZ, PT ;  /* 0x000000ff0400720c */ /* 0x000fc60003f25270 */
[----:B------:R0:W-:Y:S01]  /*13090*/  LDGSTS.E.BYPASS.LTC128B.128 [R29+0x23c00], desc[UR60][R2.64+0x80], !P0 ;  /* 0x23c00080021d7fae */ /* 0x0001e2000c101d7c */
[----:B------:R-:W-:-:S03]  /*130a0*/  PLOP3.LUT P0, PT, PT, PT, PT, 0x80, 0x0 ;  /* 0x000000000000781c */ /* 0x000fc60003f0f070 */
[----:B------:R0:W-:Y:S04]  /*130b0*/  LDGSTS.E.BYPASS.LTC128B.128 [R29+0x25c00], desc[UR60][R2.64+0x100], !P6 ;  /* 0x25c00100021d7fae */ /* 0x0001e8000f101d7c */
[----:B------:R0:W-:Y:S01]  /*130c0*/  LDGSTS.E.BYPASS.LTC128B.128 [R29+0x27c00], desc[UR60][R2.64+0x180], !P5 ;  /* 0x27c00180021d7fae */ /* 0x0001e2000e901d7c */
[----:B------:R-:W-:-:S05]  /*130d0*/  NOP ;  /* 0x0000000000007918 */ /* 0x000fca0000000000 */
.L_x_1109:
        /* <DEDUP_REMOVED lines=10> */
.L_x_1110:
[----:B------:R1:W-:Y:S01]  /*13180*/  SYNCS.ARRIVE.TRANS64.A1T0 RZ, [R21+URZ+0x30830], RZ ;  /* 0x030830ff15ff79a7 */ /* 0x0003e2000810003f */
[----:B------:R-:W-:Y:S05]  /*13190*/  @!P6 BRA `(.L_x_1111) ;  /* 0x000000000004e947 */ /* 0x000fea0003800000 */
[----:B------:R-:W-:Y:S01]  /*131a0*/  BPT.TRAP 0x1 ;  /* 0x000000040000795c */ /* 0x000fe20000300000 */
.L_x_1111:
[----:B0-----:R-:W-:Y:S01]  /*131b0*/  SHF.L.U32 R3, R22, 0x1f, RZ ;  /* 0x0000001f16037819 */ /* 0x001fe200000006ff */
[----:B------:R-:W-:Y:S01]  /*131c0*/  BSSY B1, `(.L_x_1112) ;  /* 0x0000004000017945 */ /* 0x000fe20003800000 */
[----:B------:R-:W-:-:S04]  /*131d0*/  LEA R4, R19, UR45, 0x3 ;  /* 0x0000002d13047c11 */ /* 0x000fc8000f8e18ff */
[----:B------:R-:W0:Y:S02]  /*131e0*/  SYNCS.PHASECHK.TRANS64.TRYWAIT P0, [R4+URZ+0x30860], R3 ;  /* 0x03086003040075a7 */ /* 0x000e24000800017f */
[----:B0-----:R-:W-:Y:S05]  /*131f0*/  @!P0 BRA `(.L_x_1113) ;  /* 0x00000028006c8947 */ /* 0x001fea0003800000 */
.L_x_1177:
[----:B------:R-:W-:Y:S05]  /*13200*/  BSYNC B1 ;  /* 0x0000000000017941 */ /* 0x000fea0003800000 */
.L_x_1112:
[----:B------:R-:W-:Y:S01]  /*13210*/  UMOV UR4, 0xffffffff ;  /* 0xffffffff00047882 */ /* 0x000fe20000000000 */
[----:B------:R-:W-:Y:S01]  /*13220*/  IMAD R5, R19, 0x4000, R30 ;  /* 0x0000400013057824 */ /* 0x000fe200078e021e */
[----:B------:R-:W-:Y:S01]  /*13230*/  SHF.L.U32 R8, R25, 0x1, RZ ;  /* 0x0000000119087819 */ /* 0x000fe200000006ff */
[----:B------:R-:W-:Y:S06]  /*13240*/  BRA.DIV UR4, `(.L_x_1114) ;  /* 0x0000002a046c7947 */ /* 0x000fec000b800000 */
[----:B------:R-:W2:Y:S01]  /*13250*/  SHFL.IDX PT, R14, R17, RZ, 0x181f ;  /* 0x00181fff110e7589 */ /* 0x000ea200000e0000 */
[----:B------:R-:W-:-:S03]  /*13260*/  LEA R5, R5, UR45, 0x1 ;  /* 0x0000002d05057c11 */ /* 0x000fc6000f8e08ff */
        /* <DEDUP_REMOVED lines=28> */
[----:B0-----:R-:W-:Y:S02]  /*13430*/  IADD3.X R3, RZ, R3, RZ, P0, !PT ;  /* 0x00000003ff037210 */ /* 0x001fe400007fe4ff */
        /* <DEDUP_REMOVED lines=8> */
.L_x_1187:
[----:B0--3--:R-:W-:Y:S01]  /*134c0*/  IADD3 R2, P0, R14, R8, RZ ;  /* 0x000000080e027210 */ /* 0x009fe20007f1e0ff */
[----:B------:R-:W-:Y:S02]  /*134d0*/  ULDC.64 UR4, c[0x0][0x328] ;  /* 0x0000ca0000047ab9 */ /* 0x000fe40000000a00 */
        /* <DEDUP_REMOVED lines=14> */
[----:B------:R-:W-:Y:S01]  /*135c0*/  PLOP3.LUT P0, PT, PT, PT, PT, 0x80, 0x0 ;  /* 0x000000000000781c */ /* 0x000fe20003f0f070 */
[----:B------:R-:W-:Y:S01]  /*135d0*/  NOP ;  /* 0x0000000000007918 */ /* 0x000fe20000000000 */
[----:B0-----:R-:W-:Y:S01]  /*135e0*/  IMAD.WIDE.U32 R2, R7, UR4, RZ ;  /* 0x0000000407027c25 */ /* 0x001fe2000f8e00ff */
[----:B------:R-:W-:-:S03]  /*135f0*/  ULDC.64 UR4, c[0x0][0x338] ;  /* 0x0000ce0000047ab9 */ /* 0x000fc60000000a00 */
[----:B------:R-:W-:Y:S02]  /*13600*/  IMAD.IADD R3, R3, 0x1, R9 ;  /* 0x0000000103037824 */ /* 0x000fe400078e0209 */
[----:B------:R-:W-:Y:S02]  /*13610*/  IMAD R7, R26, UR4, RZ ;  /* 0x000000041a077c24 */ /* 0x000fe4000f8e02ff */
[----:B------:R-:W-:-:S04]  /*13620*/  IMAD.WIDE.U32 R2, R6, UR4, R2 ;  /* 0x0000000406027c25 */ /* 0x000fc8000f8e0002 */
[----:B------:R-:W-:-:S05]  /*13630*/  IMAD R7, R6, UR5, R7 ;  /* 0x0000000506077c24 */ /* 0x000fca000f8e0207 */
[----:B------:R-:W-:-:S07]  /*13640*/  IADD3 R19, R3, R7, RZ ;  /* 0x0000000703137210 */ /* 0x000fce0007ffe0ff */
.L_x_1115:
        /* <DEDUP_REMOVED lines=10> */
.L_x_1116:
[----:B------:R-:W-:Y:S01]  /*136f0*/  R2UR UR4, R32 ;  /* 0x00000000200472ca */ /* 0x000fe200000e0000 */
[----:B------:R-:W-:Y:S01]  /*13700*/  ULDC.64 UR6, c[0x0][0x330] ;  /* 0x0000cc0000067ab9 */ /* 0x000fe20000000a00 */
[----:B------:R-:W-:Y:S01]  /*13710*/  IMAD.MOV.U32 R18, RZ, RZ, R2 ;  /* 0x000000ffff127224 */ /* 0x000fe200078e0002 */
[----:B------:R0:W-:Y:S01]  /*13720*/  SYNCS.ARRIVE.TRANS64.A1T0 RZ, [R4+URZ+0x30850], RZ ;  /* 0x030850ff04ff79a7 */ /* 0x0001e2000810003f */
[----:B------:R-:W-:Y:S01]  /*13730*/  IMAD.U32 R3, RZ, RZ, UR6 ;  /* 0x00000006ff037e24 */ /* 0x000fe2000f8e00ff */
[----:B------:R-:W-:Y:S01]  /*13740*/  IADD3 R10, R10, -0x40, RZ ;  /* 0xffffffc00a0a7810 */ /* 0x000fe20007ffe0ff */
[----:B------:R-:W-:Y:S02]  /*13750*/  VIADD R27, R27, 0xffffffff ;  /* 0xffffffff1b1b7836 */ /* 0x000fe40000000000 */
[----:B------:R-:W-:-:S04]  /*13760*/  IMAD.WIDE.U32 R18, R3, UR39, R18 ;  /* 0x0000002703127c25 */ /* 0x000fc8000f8e0012 */
[----:B------:R-:W-:Y:S01]  /*13770*/  VIADD R0, R0, 0x40 ;  /* 0x0000004000007836 */ /* 0x000fe20000000000 */
[----:B------:R-:W-:Y:S01]  /*13780*/  UIMAD UR4, UR4, UR6, URZ ;  /* 0x00000006040472a4 */ /* 0x000fe2000f8e023f */
[----:B------:R-:W-:-:S03]  /*13790*/  IMAD.MOV.U32 R22, RZ, RZ, R23 ;  /* 0x000000ffff167224 */ /* 0x000fc600078e0017 */
[----:B------:R-:W-:-:S03]  /*137a0*/  UIMAD UR4, UR39, UR7, UR4 ;  /* 0x00000007270472a4 */ /* 0x000fc6000f8e0204 */
[----:B------:R-:W-:Y:S02]  /*137b0*/  ULDC.64 UR6, c[0x0][0x318] ;  /* 0x0000c60000067ab9 */ /* 0x000fe40000000a00 */
[----:B------:R-:W-:Y:S02]  /*137c0*/  LEA R17, P0, R18, UR6, 0x1 ;  /* 0x0000000612117c11 */ /* 0x000fe4000f8008ff */
[----:B------:R-:W-:Y:S01]  /*137d0*/  IADD3 R3, R19, UR4, RZ ;  /* 0x0000000413037c10 */ /* 0x000fe2000fffe0ff */
[----:B------:R-:W-:-:S03]  /*137e0*/  IMAD.MOV.U32 R19, RZ, RZ, R20 ;  /* 0x000000ffff137224 */ /* 0x000fc600078e0014 */
[----:B------:R-:W-:Y:S02]  /*137f0*/  LEA.HI.X R18, R18, UR7, R3, 0x1, P0 ;  /* 0x0000000712127c11 */ /* 0x000fe400080f0c03 */
[----:B------:R-:W-:-:S13]  /*13800*/  ISETP.GT.AND P0, PT, R27, UR49, PT ;  /* 0x000000311b007c0c */ /* 0x000fda000bf04270 */
[----:B0-----:R-:W-:Y:S05]  /*13810*/  @P0 BRA `(.L_x_1117) ;  /* 0xfffffff000640947 */ /* 0x001fea000383ffff */
[----:B------:R-:W-:Y:S05]  /*13820*/  BSYNC B0 ;  /* 0x0000000000007941 */ /* 0x000fea0003800000 */
.L_x_1104:
[----:B------:R-:W-:-:S13]  /*13830*/  LOP3.LUT P0, RZ, R16, 0x20, RZ, 0xc0, !PT ;  /* 0x0000002010ff7812 */ /* 0x000fda000780c0ff */
[----:B------:R-:W-:Y:S05]  /*13840*/  @!P0 BRA `(.L_x_1118) ;  /* 0x0000000000048947 */ /* 0x000fea0003800000 */
[----:B------:R-:W-:Y:S01]  /*13850*/  BPT.TRAP 0x1 ;  /* 0x000000040000795c */ /* 0x000fe20000300000 */
.L_x_1118:
[C---:B0-----:R-:W-:Y:S01]  /*13860*/  LEA R0, R20.reuse, UR45, 0x3 ;  /* 0x0000002d14007c11 */ /* 0x041fe2000f8e18ff */
[----:B------:R-:W0:Y:S01]  /*13870*/  S2R R6, SR_TID.X ;  /* 0x0000000000067919 */ /* 0x000e220000002100 */
[----:B------:R-:W-:Y:S01]  /*13880*/  SHF.L.U32 R3, R23, 0x1f, RZ ;  /* 0x0000001f17037819 */ /* 0x000fe200000006ff */
[----:B------:R-:W-:Y:S01]  /*13890*/  BSSY B0, `(.L_x_1119) ;  /* 0x0000009000007945 */ /* 0x000fe20003800000 */
[----:B------:R-:W-:Y:S01]  /*138a0*/  MOV R2, 0xffffffc0 ;  /* 0xffffffc000027802 */ /* 0x000fe20000000f00 */
[----:B------:R-:W-:Y:S01]  /*138b0*/  IMAD R4, R20, 0x4000, R30 ;  /* 0x0000400014047824 */ /* 0x000fe200078e021e */
[----:B------:R-:W2:Y:S03]  /*138c0*/  SYNCS.PHASECHK.TRANS64.TRYWAIT P0, [R0+URZ+0x30860], R3 ;  /* 0x03086003000075a7 */ /* 0x000ea6000800017f */
[----:B------:R-:W-:Y:S01]  /*138d0*/  IMAD R5, R27, R2, UR47 ;  /* 0x0000002f1b057e24 */ /* 0x000fe2000f8e0202 */
[----:B0-----:R-:W-:-:S04]  /*138e0*/  LOP3.LUT R6, R6, 0x7f, RZ, 0xc0, !PT ;  /* 0x0000007f06067812 */ /* 0x001fc800078ec0ff */
[----:B------:R-:W-:-:S05]  /*138f0*/  SHF.R.U32.HI R6, RZ, 0x3, R6 ;  /* 0x00000003ff067819 */ /* 0x000fca0000011606 */
[----:B------:R-:W-:Y:S01]  /*13900*/  IMAD.IADD R5, R5, 0x1, -R6 ;  /* 0x0000000105057824 */ /* 0x000fe200078e0a06 */
[----:B--2---:R-:W-:Y:S06]  /*13910*/  @!P0 BRA `(.L_x_1120) ;  /* 0x0000002800248947 */ /* 0x004fec0003800000 */
.L_x_1188:
[----:B------:R-:W-:Y:S05]  /*13920*/  BSYNC B0 ;  /* 0x0000000000007941 */ /* 0x000fea0003800000 */
.L_x_1119:
[----:B------:R-:W-:-:S03]  /*13930*/  UMOV UR4, 0xffffffff ;  /* 0xffffffff00047882 */ /* 0x000fc60000000000 */
[----:B------:R-:W-:Y:S05]  /*13940*/  BRA.DIV UR4, `(.L_x_1121) ;  /* 0x0000002a042c7947 */ /* 0x000fea000b800000 */
[----:B0-----:R-:W-:Y:S01]  /*13950*/  SHFL.IDX PT, R3, R18, RZ, 0x181f ;  /* 0x00181fff12037589 */ /* 0x001fe200000e0000 */
[----:B------:R-:W-:Y:S01]  /*13960*/  ULDC UR4, c[0x0][0x2f4] ;  /* 0x0000bd0000047ab9 */ /* 0x000fe20000000800 */
[----:B------:R-:W-:Y:S02]  /*13970*/  LEA R4, R4, UR45, 0x1 ;  /* 0x0000002d04047c11 */ /* 0x000fe4000f8e08ff */
[----:B------:R-:W0:Y:S01]  /*13980*/  SHFL.IDX PT, R2, R17, RZ, 0x181f ;  /* 0x00181fff11027589 */ /* 0x000e2200000e0000 */
[----:B------:R-:W-:Y:S02]  /*13990*/  ISETP.GE.AND P2, PT, R25, UR4, PT ;  /* 0x0000000419007c0c */ /* 0x000fe4000bf46270 */
[----:B------:R-:W-:Y:S01]  /*139a0*/  ISETP.GE.AND P3, PT, R36, UR4, PT ;  /* 0x0000000424007c0c */ /* 0x000fe2000bf66270 */
[----:B------:R-:W2:Y:S01]  /*139b0*/  SHFL.IDX PT, R14, R17, 0x1, 0x181f ;  /* 0x00381f00110e7f89 */ /* 0x000ea200000e0000 */
[C---:B------:R-:W-:Y:S02]  /*139c0*/  ISETP.LT.OR P5, PT, R5.reuse, 0x1, P2 ;  /* 0x000000010500780c */ /* 0x040fe400017a1670 */
[----:B------:R-:W-:Y:S01]  /*139d0*/  ISETP.LT.OR P4, PT, R5, 0x1, P3 ;  /* 0x000000010500780c */ /* 0x000fe20001f81670 */
[----:B------:R-:W3:Y:S01]  /*139e0*/  SHFL.IDX PT, R6, R18, 0x1, 0x181f ;  /* 0x00381f0012067f89 */ /* 0x000ee200000e0000 */
        /* <DEDUP_REMOVED lines=10> */
[----:B------:R-:W-:Y:S02]  /*13a90*/  ISETP.LT.OR P4, PT, R5, 0x11, P3 ;  /* 0x000000110500780c */ /* 0x000fe40001f81670 */
[----:B--2---:R-:W-:Y:S01]  /*13aa0*/  MOV R2, R14 ;  /* 0x0000000e00027202 */ /* 0x004fe20000000f00 */
[----:B---3--:R-:W-:Y:S01]  /*13ab0*/  IMAD.MOV.U32 R3, RZ, RZ, R6 ;  /* 0x000000ffff037224 */ /* 0x008fe200078e0006 */
[----:B------:R-:W-:Y:S03]  /*13ac0*/  SHFL.IDX PT, R14, R17, 0x2, 0x181f ;  /* 0x00581f00110e7f89 */ /* 0x000fe600000e0000 */
[----:B------:R-:W-:Y:S01]  /*13ad0*/  IMAD.WIDE.U32 R2, R25, 0x2, R2 ;  /* 0x0000000219027825 */ /* 0x000fe200078e0002 */
[----:B------:R-:W0:Y:S04]  /*13ae0*/  SHFL.IDX PT, R6, R18, 0x2, 0x181f ;  /* 0x00581f0012067f89 */ /* 0x000e2800000e0000 */
[----:B------:R-:W-:Y:S01]  /*13af0*/  LDGSTS.E.BYPASS.LTC128B.128 [R4+0xc00], desc[UR60][R2.64], !P5 ;  /* 0x00c0000002047fae */ /* 0x000fe2000e901d7c */
[----:B------:R-:W-:-:S03]  /*13b00*/  ISETP.LT.OR P5, PT, R5, 0x11, P1 ;  /* 0x000000110500780c */ /* 0x000fc60000fa1670 */
[----:B------:R-:W-:Y:S01]  /*13b10*/  LDGSTS.E.BYPASS.LTC128B.128 [R4+0x2c00], desc[UR60][R2.64+0x80], !P4 ;  /* 0x02c0008002047fae */ /* 0x000fe2000e101d7c */
[----:B------:R-:W-:-:S03]  /*13b20*/  ISETP.LT.OR P4, PT, R5, 0x11, P0 ;  /* 0x000000110500780c */ /* 0x000fc60000781670 */
[----:B------:R-:W2:Y:S06]  /*13b30*/  SHFL.IDX PT, R18, R18, 0x3, 0x181f ;  /* 0x00781f0012127f89 */ /* 0x000eac00000e0000 */
[----:B------:R-:W-:Y:S01]  /*13b40*/  LDGSTS.E.BYPASS.LTC128B.128 [R4+0x4c00], desc[UR60][R2.64+0x100], !P5 ;  /* 0x04c0010002047fae */ /* 0x000fe2000e901d7c */
[----:B------:R-:W-:-:S03]  /*13b50*/  ISETP.LT.OR P5, PT, R5, 0x21, P2 ;  /* 0x000000210500780c */ /* 0x000fc600017a1670 */
[----:B------:R0:W-:Y:S01]  /*13b60*/  LDGSTS.E.BYPASS.LTC128B.128 [R4+0x6c00], desc[UR60][R2.64+0x180], !P4 ;  /* 0x06c0018002047fae */ /* 0x0001e2000e101d7c */
[----:B------:R-:W-:Y:S02]  /*13b70*/  ISETP.LT.OR P4, PT, R5, 0x21, P3 ;  /* 0x000000210500780c */ /* 0x000fe40001f81670 */
[----:B0-----:R-:W-:Y:S01]  /*13b80*/  MOV R3, R6 ;  /* 0x0000000600037202 */ /* 0x001fe20000000f00 */
[----:B------:R-:W-:Y:S02]  /*13b90*/  IMAD.MOV.U32 R2, RZ, RZ, R14 ;  /* 0x000000ffff027224 */ /* 0x000fe400078e000e */
[----:B------:R0:W3:Y:S01]  /*13ba0*/  SHFL.IDX PT, R14, R17, 0x3, 0x181f ;  /* 0x00781f00110e7f89 */ /* 0x0000e200000e0000 */
[----:B------:R-:W-:Y:S02]  /*13bb0*/  IMAD.MOV.U32 R6, RZ, RZ, RZ ;  /* 0x000000ffff067224 */ /* 0x000fe400078e00ff */
[----:B------:R-:W-:-:S05]  /*13bc0*/  IMAD.WIDE.U32 R2, R25, 0x2, R2 ;  /* 0x0000000219027825 */ /* 0x000fca00078e0002 */
[----:B------:R0:W-:Y:S01]  /*13bd0*/  LDGSTS.E.BYPASS.LTC128B.128 [R4+0x1400], desc[UR60][R2.64], !P5 ;  /* 0x0140000002047fae */ /* 0x0001e2000e901d7c */
[----:B------:R-:W-:-:S03]  /*13be0*/  ISETP.LT.OR P5, PT, R5, 0x21, P1 ;  /* 0x000000210500780c */ /* 0x000fc60000fa1670 */
[----:B------:R0:W-:Y:S01]  /*13bf0*/  LDGSTS.E.BYPASS.LTC128B.128 [R4+0x3400], desc[UR60][R2.64+0x80], !P4 ;  /* 0x0340008002047fae */ /* 0x0001e2000e101d7c */
[----:B------:R-:W-:-:S09]  /*13c00*/  ISETP.LT.OR P4, PT, R5, 0x21, P0 ;  /* 0x000000210500780c */ /* 0x000fd20000781670 */
[----:B------:R0:W-:Y:S04]  /*13c10*/  LDGSTS.E.BYPASS.LTC128B.128 [R4+0x5400], desc[UR60][R2.64+0x100], !P5 ;  /* 0x0540010002047fae */ /* 0x0001e8000e901d7c */
[----:B--23--:R0:W-:Y:S02]  /*13c20*/  LDGSTS.E.BYPASS.LTC128B.128 [R4+0x7400], desc[UR60][R2.64+0x180], !P4 ;  /* 0x0740018002047fae */ /* 0x00c1e4000e101d7c */
.L_x_1198:
[C---:B------:R-:W-:Y:S01]  /*13c30*/  ISETP.LT.OR P2, PT, R5.reuse, 0x31, P2 ;  /* 0x000000310500780c */ /* 0x040fe20001741670 */
[----:B0-----:R-:W-:Y:S01]  /*13c40*/  IMAD.MOV.U32 R2, RZ, RZ, R14 ;  /* 0x000000ffff027224 */ /* 0x001fe200078e000e */
[C---:B------:R-:W-:Y:S02]  /*13c50*/  ISETP.LT.OR P3, PT, R5.reuse, 0x31, P3 ;  /* 0x000000310500780c */ /* 0x040fe40001f61670 */
        /* <DEDUP_REMOVED lines=13> */
.L_x_1122:
        /* <DEDUP_REMOVED lines=10> */
.L_x_1123:
[----:B0-----:R-:W-:Y:S01]  /*13dd0*/  VIADD R2, R20, 0x1 ;  /* 0x0000000114027836 */ /* 0x001fe20000000000 */
[----:B------:R0:W-:Y:S04]  /*13de0*/  SYNCS.ARRIVE.TRANS64.A1T0 RZ, [R0+URZ+0x30850], RZ ;  /* 0x030850ff00ff79a7 */ /* 0x0001e8000810003f */
[----:B------:R-:W-:-:S04]  /*13df0*/  ISETP.NE.AND P0, PT, R2, 0x2, PT ;  /* 0x000000020200780c */ /* 0x000fc80003f05270 */
[----:B0-----:R-:W-:Y:S02]  /*13e00*/  SEL R0, RZ, 0x1, P0 ;  /* 0x00000001ff007807 */ /* 0x001fe40000000000 */
[----:B------:R-:W-:Y:S02]  /*13e10*/  SEL R2, R2, RZ, P0 ;  /* 0x000000ff02027207 */ /* 0x000fe40000000000 */
[----:B------:R-:W-:-:S07]  /*13e20*/  LOP3.LUT R0, R23, R0, RZ, 0x3c, !PT ;  /* 0x0000000017007212 */ /* 0x000fce00078e3cff */
.L_x_1083:
[----:B------:R-:W0:Y:S01]  /*13e30*/  S2R R4, SR_CgaCtaId ;  /* 0x0000000000047919 */ /* 0x000e220000008800 */
[----:B------:R-:W-:Y:S02]  /*13e40*/  MOV R3, 0x400 ;  /* 0x0000040000037802 */ /* 0x000fe40000000f00 */
[----:B------:R-:W-:Y:S02]  /*13e50*/  SHF.L.U32 R6, R6, 0x1f, RZ ;  /* 0x0000001f06067819 */ /* 0x000fe400000006ff */
[----:B0-----:R-:W-:-:S04]  /*13e60*/  LEA R7, R4, R3, 0x18 ;  /* 0x0000000304077211 */ /* 0x001fc800078ec0ff */
[----:B------:R-:W0:Y:S02]  /*13e70*/  SYNCS.PHASECHK.TRANS64.TRYWAIT P0, [R7+URZ+0x30820], R6 ;  /* 0x03082006070075a7 */ /* 0x000e24000800017f */
[----:B0-----:R-:W-:Y:S05]  /*13e80*/  @!P0 BRA `(.L_x_1124) ;  /* 0x00000028005c8947 */ /* 0x001fea0003800000 */
.L_x_1199:
[----:B------:R-:W-:-:S03]  /*13e90*/  UMOV UR4, 0xffffffff ;  /* 0xffffffff00047882 */ /* 0x000fc60000000000 */
[----:B------:R-:W-:Y:S05]  /*13ea0*/  BRA.DIV UR4, `(.L_x_1125) ;  /* 0x0000002a04687947 */ /* 0x000fea000b800000 */
[----:B------:R-:W2:Y:S02]  /*13eb0*/  S2R R3, SR_TID.X ;  /* 0x0000000000037919 */ /* 0x000ea40000002100 */
[----:B--2---:R-:W-:-:S04]  /*13ec0*/  SHF.R.U32.HI R3, RZ, 0x5, R3 ;  /* 0x00000005ff037819 */ /* 0x004fc80000011603 */
[----:B------:R-:W-:-:S05]  /*13ed0*/  LOP3.LUT R3, R3, 0x3, RZ, 0xc0, !PT ;  /* 0x0000000303037812 */ /* 0x000fca00078ec0ff */
[----:B------:R2:W3:Y:S02]  /*13ee0*/  SHFL.IDX PT, R14, R3, RZ, 0x1f ;  /* 0x00001fff030e7589 */ /* 0x0004e400000e0000 */
.L_x_1202:
[----:B---3--:R-:W-:-:S13]  /*13ef0*/  ISETP.NE.AND P0, PT, R14, RZ, PT ;  /* 0x000000ff0e00720c */ /* 0x008fda0003f05270 */
[----:B------:R-:W-:Y:S05]  /*13f00*/  @P0 BRA `(.L_x_991) ;  /* 0x0000000000900947 */ /* 0x000fea0003800000 */
[----:B------:R-:W-:-:S03]  /*13f10*/  UMOV UR4, 0xffffffff ;  /* 0xffffffff00047882 */ /* 0x000fc60000000000 */
[----:B------:R-:W-:Y:S05]  /*13f20*/  BRA.DIV UR4, `(.L_x_1126) ;  /* 0x0000002a047c7947 */ /* 0x000fea000b800000 */
[----:B------:R-:W-:-:S13]  /*13f30*/  ELECT P6, URZ, PT ;  /* 0x00000000003f782f */ /* 0x000fda00038c0000 */
.L_x_1205:
[----:B------:R-:W-:Y:S05]  /*13f40*/  @!P6 BRA `(.L_x_991) ;  /* 0x000000000080e947 */ /* 0x000fea0003800000 */
[----:B--2---:R-:W2:Y:S02]  /*13f50*/  LDL R3, [R1+0x4] ;  /* 0x0000040001037983 */ /* 0x004ea40000100800 */
[----:B--2---:R-:W-:-:S13]  /*13f60*/  R2UR UR4, R3 ;  /* 0x00000000030472ca */ /* 0x004fda00000e0000 */
[----:B------:R-:W-:-:S06]  /*13f70*/  ULOP3.LUT UR4, UR4, 0x2, URZ, 0xfc, !UPT ;  /* 0x0000000204047892 */ /* 0x000fcc000f8efc3f */
[----:B------:R-:W-:-:S05]  /*13f80*/  IMAD.U32 R3, RZ, RZ, UR4 ;  /* 0x00000004ff037e24 */ /* 0x000fca000f8e00ff */
[----:B------:R-:W-:-:S13]  /*13f90*/  ISETP.NE.AND P0, PT, R3, 0x3, PT ;  /* 0x000000030300780c */ /* 0x000fda0003f05270 */
[----:B------:R-:W-:Y:S05]  /*13fa0*/  @!P0 BRA `(.L_x_1127) ;  /* 0x0000000000048947 */ /* 0x000fea0003800000 */
[----:B------:R-:W-:Y:S01]  /*13fb0*/  BPT.TRAP 0x1 ;  /* 0x000000040000795c */ /* 0x000fe20000300000 */
.L_x_1127:
[C---:B------:R-:W-:Y:S01]  /*13fc0*/  LEA R5, R2.reuse, R7, 0x3 ;  /* 0x0000000702057211 */ /* 0x040fe200078e18ff */
[----:B------:R-:W-:Y:S01]  /*13fd0*/  VIADD R2, R2, 0x1 ;  /* 0x0000000102027836 */ /* 0x000fe20000000000 */
[----:B------:R-:W-:-:S04]  /*13fe0*/  SHF.L.U32 R4, R0, 0x1f, RZ ;  /* 0x0000001f00047819 */ /* 0x000fc800000006ff */
[----:B------:R-:W2:Y:S01]  /*13ff0*/  SYNCS.PHASECHK.TRANS64.TRYWAIT P1, [R5+URZ+0x30840], R4 ;  /* 0x03084004050075a7 */ /* 0x000ea2000802017f */
[----:B------:R-:W-:-:S04]  /*14000*/  ISETP.NE.AND P2, PT, R2, 0x2, PT ;  /* 0x000000020200780c */ /* 0x000fc80003f45270 */
[----:B------:R-:W-:Y:S01]  /*14010*/  SEL R3, RZ, 0x1, P2 ;  /* 0x00000001ff037807 */ /* 0x000fe20001000000 */
[----:B--2---:R-:W-:Y:S08]  /*14020*/  @!P1 BRA `(.L_x_1128) ;  /* 0x00000028005c9947 */ /* 0x004ff00003800000 */
.L_x_1206:
[----:B------:R-:W-:Y:S02]  /*14030*/  SEL R2, R2, RZ, P2 ;  /* 0x000000ff02027207 */ /* 0x000fe40001000000 */
[----:B------:R-:W-:Y:S01]  /*14040*/  LOP3.LUT R0, R0, R3, RZ, 0x3c, !PT ;  /* 0x0000000300007212 */ /* 0x000fe200078e3cff */
[----:B------:R-:W-:Y:S06]  /*14050*/  @!P0 BRA `(.L_x_1129) ;  /* 0x0000000000048947 */ /* 0x000fec0003800000 */
[----:B------:R-:W-:Y:S01]  /*14060*/  BPT.TRAP 0x1 ;  /* 0x000000040000795c */ /* 0x000fe20000300000 */
.L_x_1129:
[----:B------:R-:W-:Y:S01]  /*14070*/  IMAD R3, R2, 0x8, R7 ;  /* 0x0000000802037824 */ /* 0x000fe200078e0207 */
[----:B------:R-:W-:-:S04]  /*14080*/  SHF.L.U32 R0, R0, 0x1f, RZ ;  /* 0x0000001f00007819 */ /* 0x000fc800000006ff */
[----:B------:R-:W3:Y:S02]  /*14090*/  SYNCS.PHASECHK.TRANS64.TRYWAIT P1, [R3+URZ+0x30840], R0 ;  /* 0x03084000030075a7 */ /* 0x000ee4000802017f */
[----:B---3--:R-:W-:Y:S05]  /*140a0*/  @!P1 BRA `(.L_x_1130) ;  /* 0x0000002800509947 */ /* 0x008fea0003800000 */
.L_x_1207:
[----:B------:R-:W-:Y:S05]  /*140b0*/  @!P0 BRA `(.L_x_1131) ;  /* 0x0000000000048947 */ /* 0x000fea0003800000 */
[----:B------:R-:W-:Y:S01]  /*140c0*/  BPT.TRAP 0x1 ;  /* 0x000000040000795c */ /* 0x000fe20000300000 */
.L_x_1131:
[----:B------:R-:W4:Y:S02]  /*140d0*/  SYNCS.PHASECHK.TRANS64.TRYWAIT P1, [R5+URZ+0x30860], R4 ;  /* 0x03086004050075a7 */ /* 0x000f24000802017f */
[----:B----4-:R-:W-:Y:S05]  /*140e0*/  @!P1 BRA `(.L_x_1132) ;  /* 0x0000002800549947 */ /* 0x010fea0003800000 */
.L_x_1208:
[----:B------:R-:W-:Y:S05]  /*140f0*/  @!P0 BRA `(.L_x_1133) ;  /* 0x0000000000048947 */ /* 0x000fea0003800000 */
[----:B------:R-:W-:Y:S01]  /*14100*/  BPT.TRAP 0x1 ;  /* 0x000000040000795c */ /* 0x000fe20000300000 */
.L_x_1133:
[----:B------:R0:W0:Y:S02]  /*14110*/  SYNCS.PHASECHK.TRANS64.TRYWAIT P0, [R3+URZ+0x30860], R0 ;  /* 0x03086000030075a7 */ /* 0x000024000800017f */
[----:B0-----:R-:W-:Y:S05]  /*14120*/  @!P0 NANOSLEEP.SYNCS 0x989680 ;  /* 0x009896800000895d */ /* 0x001fea0003900000 */
[----:B------:R-:W0:Y:S02]  /*14130*/  @!P0 SYNCS.PHASECHK.TRANS64 P0, [R3+URZ+0x30860], R0 ;  /* 0x03086000030085a7 */ /* 0x000e24000800007f */
[----:B0-----:R-:W-:Y:S05]  /*14140*/  @!P0 BRA `(.L_x_1133) ;  /* 0xfffffffc00f08947 */ /* 0x001fea000383ffff */
.L_x_991:
[----:B------:R-:W-:Y:S05]  /*14150*/  BSYNC B6 ;  /* 0x0000000000067941 */ /* 0x000fea0003800000 */
.L_x_988:
[----:B------:R-:W-:Y:S05]  /*14160*/  EXIT ;  /* 0x000000000000794d */ /* 0x000fea0003800000 */
.L_x_1001:
[----:B------:R-:W-:-:S13]  /*14170*/  R2UR UR4, R16 ;  /* 0x00000000100472ca */ /* 0x000fda00000e0000 */
[----:B0-----:R-:W-:-:S04]  /*14180*/  MOV R3, UR4 ;  /* 0x0000000400037c02 */ /* 0x001fc80008000f00 */
[----:B------:R0:W1:Y:S03]  /*14190*/  SYNCS.PHASECHK.TRANS64.TRYWAIT P0, [R3+URZ+0x30800], R0 ;  /* 0x03080000030075a7 */ /* 0x000066000800017f */
[----:B-1----:R-:W-:Y:S05]  /*141a0*/  @!P0 NANOSLEEP.SYNCS 0x989680 ;  /* 0x009896800000895d */ /* 0x002fea0003900000 */
[----:B------:R-:W1:Y:S02]  /*141b0*/  @!P0 SYNCS.PHASECHK.TRANS64 P0, [R3+URZ+0x30800], R0 ;  /* 0x03080000030085a7 */ /* 0x000e64000800007f */
[----:B-1----:R-:W-:Y:S05]  /*141c0*/  @!P0 BRA `(.L_x_1001) ;  /* 0xfffffffc00e88947 */ /* 0x002fea000383ffff */
[----:B------:R-:W-:Y:S05]  /*141d0*/  BRA `(.L_x_1134) ;  /* 0xfffffed400ec7947 */ /* 0x000fea000383ffff */
.L_x_1005:
[----:B------:R-:W-:-:S13]  /*141e0*/  R2UR UR4, R16 ;  /* 0x00000000100472ca */ /* 0x000fda00000e0000 */
[----:B0-----:R-:W-:-:S04]  /*141f0*/  IMAD.U32 R3, RZ, RZ, UR4 ;  /* 0x00000004ff037e24 */ /* 0x001fc8000f8e00ff */
[----:B------:R0:W2:Y:S03]  /*14200*/  SYNCS.PHASECHK.TRANS64.TRYWAIT P1, [R3+URZ+0x30830], R0 ;  /* 0x03083000030075a7 */ /* 0x0000a6000802017f */
[----:B--2---:R-:W-:Y:S05]  /*14210*/  @!P1 NANOSLEEP.SYNCS 0x989680 ;  /* 0x009896800000995d */ /* 0x004fea0003900000 */
[----:B------:R-:W2:Y:S02]  /*14220*/  @!P1 SYNCS.PHASECHK.TRANS64 P1, [R3+URZ+0x30830], R0 ;  /* 0x03083000030095a7 */ /* 0x000ea4000802007f */
[----:B--2---:R-:W-:Y:S05]  /*14230*/  @!P1 BRA `(.L_x_1005) ;  /* 0xfffffffc00e89947 */ /* 0x004fea000383ffff */
[----:B------:R-:W-:Y:S05]  /*14240*/  BRA `(.L_x_1004) ;  /* 0xfffffed800147947 */ /* 0x000fea000383ffff */
.L_x_1022:
[----:B------:R-:W-:-:S13]  /*14250*/  R2UR UR6, R206 ;  /* 0x00000000ce0672ca */ /* 0x000fda00000e0000 */
[----:B-1----:R-:W-:-:S04]  /*14260*/  IMAD.U32 R4, RZ, RZ, UR6 ;  /* 0x00000006ff047e24 */ /* 0x002fc8000f8e00ff */
[----:B------:R1:W2:Y:S03]  /*14270*/  SYNCS.PHASECHK.TRANS64.TRYWAIT P1, [R4+URZ+0x30830], R3 ;  /* 0x03083003040075a7 */ /* 0x0002a6000802017f */
[----:B--2---:R-:W-:Y:S05]  /*14280*/  @!P1 NANOSLEEP.SYNCS 0x989680 ;  /* 0x009896800000995d */ /* 0x004fea0003900000 */
[----:B------:R-:W2:Y:S02]  /*14290*/  @!P1 SYNCS.PHASECHK.TRANS64 P1, [R4+URZ+0x30830], R3 ;  /* 0x03083003040095a7 */ /* 0x000ea4000802007f */
[----:B--2---:R-:W-:Y:S05]  /*142a0*/  @!P1 BRA `(.L_x_1022) ;  /* 0xfffffffc00e89947 */ /* 0x004fea000383ffff */
[----:B------:R-:W-:Y:S05]  /*142b0*/  BRA `(.L_x_1021) ;  /* 0xffffff0800187947 */ /* 0x000fea000383ffff */
.L_x_1026:
[----:B-1----:R-:W-:-:S04]  /*142c0*/  MOV R3, UR6 ;  /* 0x0000000600037c02 */ /* 0x002fc80008000f00 */
[----:B------:R1:W2:Y:S03]  /*142d0*/  SYNCS.PHASECHK.TRANS64.TRYWAIT P1, [R3+URZ+0x30850], R0 ;  /* 0x03085000030075a7 */ /* 0x0002a6000802017f */
[----:B--2---:R-:W-:Y:S05]  /*142e0*/  @!P1 NANOSLEEP.SYNCS 0x989680 ;  /* 0x009896800000995d */ /* 0x004fea0003900000 */
[----:B------:R-:W2:Y:S02]  /*142f0*/  @!P1 SYNCS.PHASECHK.TRANS64 P1, [R3+URZ+0x30850], R0 ;  /* 0x03085000030095a7 */ /* 0x000ea4000802007f */
[----:B--2---:R-:W-:Y:S05]  /*14300*/  @!P1 BRA `(.L_x_1026) ;  /* 0xfffffffc00ec9947 */ /* 0x004fea000383ffff */
[----:B------:R-:W-:Y:S05]  /*14310*/  BRA `(.L_x_1025) ;  /* 0xffffff1400b87947 */ /* 0x000fea000383ffff */
.L_x_1045:
[----:B-1----:R-:W-:-:S04]  /*14320*/  IMAD.U32 R4, RZ, RZ, UR5 ;  /* 0x00000005ff047e24 */ /* 0x002fc8000f8e00ff */
[----:B------:R1:W2:Y:S03]  /*14330*/  SYNCS.PHASECHK.TRANS64.TRYWAIT P1, [R4+URZ+0x30830], R3 ;  /* 0x03083003040075a7 */ /* 0x0002a6000802017f */
[----:B--2---:R-:W-:Y:S05]  /*14340*/  @!P1 NANOSLEEP.SYNCS 0x989680 ;  /* 0x009896800000995d */ /* 0x004fea0003900000 */
[----:B------:R-:W2:Y:S02]  /*14350*/  @!P1 SYNCS.PHASECHK.TRANS64 P1, [R4+URZ+0x30830], R3 ;  /* 0x03083003040095a7 */ /* 0x000ea4000802007f */
[----:B--2---:R-:W-:Y:S05]  /*14360*/  @!P1 BRA `(.L_x_1045) ;  /* 0xfffffffc00ec9947 */ /* 0x004fea000383ffff */
[----:B------:R-:W-:Y:S05]  /*14370*/  BRA `(.L_x_1044) ;  /* 0xffffff3800087947 */ /* 0x000fea000383ffff */
.L_x_1049:
[----:B01----:R-:W-:-:S04]  /*14380*/  IMAD.U32 R3, RZ, RZ, UR5 ;  /* 0x00000005ff037e24 */ /* 0x003fc8000f8e00ff */
[----:B------:R0:W1:Y:S03]  /*14390*/  SYNCS.PHASECHK.TRANS64.TRYWAIT P1, [R3+URZ+0x30850], R0 ;  /* 0x03085000030075a7 */ /* 0x000066000802017f */
[----:B-1----:R-:W-:Y:S05]  /*143a0*/  @!P1 NANOSLEEP.SYNCS 0x989680 ;  /* 0x009896800000995d */ /* 0x002fea0003900000 */
[----:B------:R-:W1:Y:S02]  /*143b0*/  @!P1 SYNCS.PHASECHK.TRANS64 P1, [R3+URZ+0x30850], R0 ;  /* 0x03085000030095a7 */ /* 0x000e64000802007f */
[----:B-1----:R-:W-:Y:S05]  /*143c0*/  @!P1 BRA `(.L_x_1049) ;  /* 0xfffffffc00ec9947 */ /* 0x002fea000383ffff */
[----:B------:R-:W-:Y:S05]  /*143d0*/  BRA `(.L_x_1048) ;  /* 0xffffff44008c7947 */ /* 0x000fea000383ffff */
.L_x_1057:
[----:B------:R-:W-:-:S13]  /*143e0*/  R2UR UR5, R205 ;  /* 0x00000000cd0572ca */ /* 0x000fda00000e0000 */
[----:B-1----:R-:W-:-:S04]  /*143f0*/  MOV R4, UR5 ;  /* 0x0000000500047c02 */ /* 0x002fc80008000f00 */
[----:B------:R1:W2:Y:S03]  /*14400*/  SYNCS.PHASECHK.TRANS64.TRYWAIT P1, [R4+URZ+0x30830], R3 ;  /* 0x03083003040075a7 */ /* 0x0002a6000802017f */
[----:B--2---:R-:W-:Y:S05]  /*14410*/  @!P1 NANOSLEEP.SYNCS 0x989680 ;  /* 0x009896800000995d */ /* 0x004fea0003900000 */
[----:B------:R-:W2:Y:S02]  /*14420*/  @!P1 SYNCS.PHASECHK.TRANS64 P1, [R4+URZ+0x30830], R3 ;  /* 0x03083003040095a7 */ /* 0x000ea4000802007f */
[----:B--2---:R-:W-:Y:S05]  /*14430*/  @!P1 BRA `(.L_x_1057) ;  /* 0xfffffffc00e89947 */ /* 0x004fea000383ffff */
[----:B------:R-:W-:Y:S05]  /*14440*/  BRA `(.L_x_1056) ;  /* 0xffffff5800447947 */ /* 0x000fea000383ffff */
.L_x_1061:
[----:B01----:R-:W-:-:S04]  /*14450*/  IMAD.U32 R3, RZ, RZ, UR5 ;  /* 0x00000005ff037e24 */ /* 0x003fc8000f8e00ff */
[----:B------:R0:W1:Y:S03]  /*14460*/  SYNCS.PHASECHK.TRANS64.TRYWAIT P1, [R3+URZ+0x30850], R0 ;  /* 0x03085000030075a7 */ /* 0x000066000802017f */
[----:B-1----:R-:W-:Y:S05]  /*14470*/  @!P1 NANOSLEEP.SYNCS 0x989680 ;  /* 0x009896800000995d */ /* 0x002fea0003900000 */
[----:B------:R-:W1:Y:S02]  /*14480*/  @!P1 SYNCS.PHASECHK.TRANS64 P1, [R3+URZ+0x30850], R0 ;  /* 0x03085000030095a7 */ /* 0x000e64000802007f */
[----:B-1----:R-:W-:Y:S05]  /*14490*/  @!P1 BRA `(.L_x_1061) ;  /* 0xfffffffc00ec9947 */ /* 0x002fea000383ffff */
[----:B------:R-:W-:Y:S05]  /*144a0*/  BRA `(.L_x_1060) ;  /* 0xffffff6400c87947 */ /* 0x000fea000383ffff */
.L_x_1076:
[----:B-1----:R-:W-:-:S04]  /*144b0*/  IMAD.U32 R5, RZ, RZ, UR5 ;  /* 0x00000005ff057e24 */ /* 0x002fc8000f8e00ff */
[----:B------:R1:W2:Y:S03]  /*144c0*/  SYNCS.PHASECHK.TRANS64.TRYWAIT P1, [R5+URZ+0x30850], R0 ;  /* 0x03085000050075a7 */ /* 0x0002a6000802017f */
[----:B--2---:R-:W-:Y:S05]  /*144d0*/  @!P1 NANOSLEEP.SYNCS 0x989680 ;  /* 0x009896800000995d */ /* 0x004fea0003900000 */
[----:B------:R-:W2:Y:S02]  /*144e0*/  @!P1 SYNCS.PHASECHK.TRANS64 P1, [R5+URZ+0x30850], R0 ;  /* 0x03085000050095a7 */ /* 0x000ea4000802007f */
[----:B--2---:R-:W-:Y:S05]  /*144f0*/  @!P1 BRA `(.L_x_1076) ;  /* 0xfffffffc00ec9947 */ /* 0x004fea000383ffff */
[----:B------:R-:W-:Y:S05]  /*14500*/  BRA `(.L_x_1075) ;  /* 0xffffff8c00387947 */ /* 0x000fea000383ffff */
.L_x_1094:
[----:B------:R-:W-:Y:S01]  /*14510*/  MOV R13, R18 ;  /* 0x00000012000d7202 */ /* 0x000fe20000000f00 */
[----:B------:R-:W-:Y:S01]  /*14520*/  IMAD.MOV.U32 R12, RZ, RZ, RZ ;  /* 0x000000ffff0c7224 */ /* 0x000fe200078e00ff */
[----:B------:R-:W-:Y:S01]  /*14530*/  MOV R15, 0xffffffff ;  /* 0xffffffff000f7802 */ /* 0x000fe20000000f00 */
[----:B------:R-:W-:-:S07]  /*14540*/  IMAD.MOV.U32 R11, RZ, RZ, 0x1f ;  /* 0x0000001fff0b7424 */ /* 0x000fce00078e00ff */
[----:B-----5:R-:W-:Y:S05]  /*14550*/  WARPSYNC.COLLECTIVE R15, `(.L_x_1135) ;  /* 0x000000000f087348 */ /* 0x020fea0003c00000 */
[----:B------:R0:W1:Y:S02]  /*14560*/  SHFL.IDX P6, R14, R13, R12, R11 ;  /* 0x0000000c0d0e7389 */ /* 0x00006400000c000b */
[----:B01---5:R-:W-:Y:S01]  /*14570*/  ENDCOLLECTIVE ;  /* 0x000000000000791b */ /* 0x023fe20003800000 */
.L_x_1135:
[----:B------:R-:W-:Y:S05]  /*14580*/  BRA `(.L_x_1136) ;  /* 0xffffffcc00e47947 */ /* 0x000fea000383ffff */
.L_x_1096:
[----:B0-----:R-:W-:-:S04]  /*14590*/  IMAD.U32 R3, RZ, RZ, UR45 ;  /* 0x0000002dff037e24 */ /* 0x001fc8000f8e00ff */
[----:B------:R0:W1:Y:S03]  /*145a0*/  SYNCS.PHASECHK.TRANS64.TRYWAIT P0, [R3+URZ+0x30840], R2 ;  /* 0x03084002030075a7 */ /* 0x000066000800017f */
[----:B-1----:R-:W-:Y:S05]  /*145b0*/  @!P0 NANOSLEEP.SYNCS 0x989680 ;  /* 0x009896800000895d */ /* 0x002fea0003900000 */
[----:B------:R-:W1:Y:S02]  /*145c0*/  @!P0 SYNCS.PHASECHK.TRANS64 P0, [R3+URZ+0x30840], R2 ;  /* 0x03084002030085a7 */ /* 0x000e64000800007f */
[----:B-1----:R-:W-:Y:S05]  /*145d0*/  @!P0 BRA `(.L_x_1096) ;  /* 0xfffffffc00ec8947 */ /* 0x002fea000383ffff */
[----:B------:R-:W-:Y:S05]  /*145e0*/  BRA `(.L_x_1137) ;  /* 0xffffffd000787947 */ /* 0x000fea000383ffff */
.L_x_1097:
        /* <DEDUP_REMOVED lines=8> */
.L_x_1139:
[----:B------:R-:W-:Y:S05]  /*14670*/  BSYNC B0 ;  /* 0x0000000000007941 */ /* 0x000fea0003800000 */
.L_x_1138:
[----:B------:R-:W-:Y:S01]  /*14680*/  IMAD.MOV.U32 R13, RZ, RZ, R6 ;  /* 0x000000ffff0d7224 */ /* 0x000fe200078e0006 */
[----:B------:R-:W-:Y:S01]  /*14690*/  MOV R11, 0x181f ;  /* 0x0000181f000b7802 */ /* 0x000fe20000000f00 */
[----:B------:R-:W-:Y:S01]  /*146a0*/  IMAD.MOV.U32 R12, RZ, RZ, RZ ;  /* 0x000000ffff0c7224 */ /* 0x000fe200078e00ff */
[----:B------:R-:W-:Y:S01]  /*146b0*/  MOV R3, R14 ;  /* 0x0000000e00037202 */ /* 0x000fe20000000f00 */
[----:B------:R-:W-:Y:S01]  /*146c0*/  IMAD.MOV.U32 R15, RZ, RZ, -0x1 ;  /* 0xffffffffff0f7424 */ /* 0x000fe200078e00ff */
[----:B------:R-:W-:-:S07]  /*146d0*/  @P0 LEA R9, R30, UR45, 0x1 ;  /* 0x0000002d1e090c11 */ /* 0x000fce000f8e08ff */
[----:B------:R-:W-:Y:S05]  /*146e0*/  WARPSYNC.COLLECTIVE R15, `(.L_x_1140) ;  /* 0x000000000f087348 */ /* 0x000fea0003c00000 */
[----:B------:R0:W1:Y:S02]  /*146f0*/  SHFL.IDX P6, R14, R13, R12, R11 ;  /* 0x0000000c0d0e7389 */ /* 0x00006400000c000b */
[----:B01----:R-:W-:Y:S01]  /*14700*/  ENDCOLLECTIVE ;  /* 0x000000000000791b */ /* 0x003fe20003800000 */
.L_x_1140:
[----:B------:R-:W-:Y:S01]  /*14710*/  MOV R13, R7 ;  /* 0x00000007000d7202 */ /* 0x000fe20000000f00 */
[----:B------:R-:W-:Y:S02]  /*14720*/  IMAD.MOV.U32 R12, RZ, RZ, 0x1 ;  /* 0x00000001ff0c7424 */ /* 0x000fe400078e00ff */
[----:B------:R-:W-:-:S07]  /*14730*/  IMAD.MOV.U32 R2, RZ, RZ, R14 ;  /* 0x000000ffff027224 */ /* 0x000fce00078e000e */
[----:B------:R-:W-:Y:S05]  /*14740*/  WARPSYNC.COLLECTIVE R15, `(.L_x_1141) ;  /* 0x000000000f087348 */ /* 0x000fea0003c00000 */
[----:B------:R0:W1:Y:S02]  /*14750*/  SHFL.IDX P6, R14, R13, R12, R11 ;  /* 0x0000000c0d0e7389 */ /* 0x00006400000c000b */
[----:B01----:R-:W-:Y:S01]  /*14760*/  ENDCOLLECTIVE ;  /* 0x000000000000791b */ /* 0x003fe20003800000 */
.L_x_1141:
[----:B------:R-:W-:-:S05]  /*14770*/  @P0 IMAD.WIDE.U32 R2, R25, 0x2, R2 ;  /* 0x0000000219020825 */ /* 0x000fca00078e0002 */
[----:B------:R-:W-:Y:S01]  /*14780*/  @!PT LDS RZ, [RZ] ;  /* 0x00000000fffff984 */ /* 0x000fe20000000800 */
[----:B------:R-:W-:Y:S01]  /*14790*/  @!PT LDS RZ, [RZ] ;  /* 0x00000000fffff984 */ /* 0x000fe20000000800 */
[----:B------:R-:W-:Y:S01]  /*147a0*/  @!PT LDS RZ, [RZ] ;  /* 0x00000000fffff984 */ /* 0x000fe20000000800 */
[----:B------:R0:W-:Y:S04]  /*147b0*/  @P0 LDGSTS.E.BYPASS.LTC128B.128 [R9+0x20400], desc[UR60][R2.64], !P4 ;  /* 0x2040000002090fae */ /* 0x0001e8000e101d7c */
[----:B------:R0:W-:Y:S01]  /*147c0*/  @P0 LDGSTS.E.BYPASS.LTC128B.128 [R9+0x22400], desc[UR60][R2.64+0x80], !P3 ;  /* 0x2240008002090fae */ /* 0x0001e2000d901d7c */
[----:B------:R-:W-:-:S03]  /*147d0*/  MOV R13, R6 ;  /* 0x00000006000d7202 */ /* 0x000fc60000000f00 */
[----:B------:R0:W-:Y:S04]  /*147e0*/  @P0 LDGSTS.E.BYPASS.LTC128B.128 [R9+0x24400], desc[UR60][R2.64+0x100], !P2 ;  /* 0x2440010002090fae */ /* 0x0001e8000d101d7c */
[----:B------:R0:W-:Y:S01]  /*147f0*/  @P0 LDGSTS.E.BYPASS.LTC128B.128 [R9+0x26400], desc[UR60][R2.64+0x180], !P1 ;  /* 0x2640018002090fae */ /* 0x0001e2000c901d7c */
[----:B------:R-:W-:Y:S01]  /*14800*/  ISETP.GE.AND P0, PT, R0, 0x11, PT ;  /* 0x000000110000780c */ /* 0x000fe20003f06270 */
[----:B------:R-:W-:-:S12]  /*14810*/  IMAD.MOV.U32 R5, RZ, RZ, R14 ;  /* 0x000000ffff057224 */ /* 0x000fd800078e000e */
[----:B0-----:R-:W-:Y:S05]  /*14820*/  WARPSYNC.COLLECTIVE R15, `(.L_x_1142) ;  /* 0x000000000f087348 */ /* 0x001fea0003c00000 */
[----:B------:R1:W2:Y:S02]  /*14830*/  SHFL.IDX P6, R14, R13, R12, R11 ;  /* 0x0000000c0d0e7389 */ /* 0x0002a400000c000b */
[----:B012---:R-:W-:Y:S01]  /*14840*/  ENDCOLLECTIVE ;  /* 0x000000000000791b */ /* 0x007fe20003800000 */
.L_x_1142:
[----:B------:R-:W-:Y:S01]  /*14850*/  @P0 LEA R21, R30, UR45, 0x1 ;  /* 0x0000002d1e150c11 */ /* 0x000fe2000f8e08ff */
[----:B------:R-:W-:Y:S01]  /*14860*/  IMAD.MOV.U32 R13, RZ, RZ, R7 ;  /* 0x000000ffff0d7224 */ /* 0x000fe200078e0007 */
[----:B------:R-:W-:Y:S01]  /*14870*/  MOV R12, 0x2 ;  /* 0x00000002000c7802 */ /* 0x000fe20000000f00 */
[----:B------:R-:W-:-:S07]  /*14880*/  IMAD.MOV.U32 R4, RZ, RZ, R14 ;  /* 0x000000ffff047224 */ /* 0x000fce00078e000e */
[----:B------:R-:W-:Y:S05]  /*14890*/  WARPSYNC.COLLECTIVE R15, `(.L_x_1143) ;  /* 0x000000000f087348 */ /* 0x000fea0003c00000 */
[----:B------:R0:W1:Y:S02]  /*148a0*/  SHFL.IDX P6, R14, R13, R12, R11 ;  /* 0x0000000c0d0e7389 */ /* 0x00006400000c000b */
[----:B01----:R-:W-:Y:S01]  /*148b0*/  ENDCOLLECTIVE ;  /* 0x000000000000791b */ /* 0x003fe20003800000 */
.L_x_1143:
[----:B------:R-:W-:-:S05]  /*148c0*/  @P0 IMAD.WIDE.U32 R4, R25, 0x2, R4 ;  /* 0x0000000219040825 */ /* 0x000fca00078e0004 */
[----:B------:R-:W-:Y:S01]  /*148d0*/  @!PT LDS RZ, [RZ] ;  /* 0x00000000fffff984 */ /* 0x000fe20000000800 */
[----:B------:R-:W-:Y:S01]  /*148e0*/  @!PT LDS RZ, [RZ] ;  /* 0x00000000fffff984 */ /* 0x000fe20000000800 */
[----:B------:R-:W-:Y:S01]  /*148f0*/  @!PT LDS RZ, [RZ] ;  /* 0x00000000fffff984 */ /* 0x000fe20000000800 */
[----:B------:R0:W-:Y:S04]  /*14900*/  @P0 LDGSTS.E.BYPASS.LTC128B.128 [R21+0x20c00], desc[UR60][R4.64], !P4 ;  /* 0x20c0000004150fae */ /* 0x0001e8000e101d7c */
[----:B------:R0:W-:Y:S01]  /*14910*/  @P0 LDGSTS.E.BYPASS.LTC128B.128 [R21+0x22c00], desc[UR60][R4.64+0x80], !P3 ;  /* 0x22c0008004150fae */ /* 0x0001e2000d901d7c */
[----:B------:R-:W-:-:S03]  /*14920*/  IMAD.MOV.U32 R13, RZ, RZ, R6 ;  /* 0x000000ffff0d7224 */ /* 0x000fc600078e0006 */
[----:B------:R0:W-:Y:S04]  /*14930*/  @P0 LDGSTS.E.BYPASS.LTC128B.128 [R21+0x24c00], desc[UR60][R4.64+0x100], !P2 ;  /* 0x24c0010004150fae */ /* 0x0001e8000d101d7c */
[----:B------:R0:W-:Y:S01]  /*14940*/  @P0 LDGSTS.E.BYPASS.LTC128B.128 [R21+0x26c00], desc[UR60][R4.64+0x180], !P1 ;  /* 0x26c0018004150fae */ /* 0x0001e2000c901d7c */
[----:B------:R-:W-:Y:S01]  /*14950*/  ISETP.GE.AND P0, PT, R0, 0x21, PT ;  /* 0x000000210000780c */ /* 0x000fe20003f06270 */
[----:B------:R-:W-:-:S12]  /*14960*/  IMAD.MOV.U32 R3, RZ, RZ, R14 ;  /* 0x000000ffff037224 */ /* 0x000fd800078e000e */
[----:B0-----:R-:W-:Y:S05]  /*14970*/  WARPSYNC.COLLECTIVE R15, `(.L_x_1144) ;  /* 0x000000000f087348 */ /* 0x001fea0003c00000 */
[----:B------:R1:W2:Y:S02]  /*14980*/  SHFL.IDX P6, R14, R13, R12, R11 ;  /* 0x0000000c0d0e7389 */ /* 0x0002a400000c000b */
[----:B012---:R-:W-:Y:S01]  /*14990*/  ENDCOLLECTIVE ;  /* 0x000000000000791b */ /* 0x007fe20003800000 */
.L_x_1144:
[----:B------:R-:W-:Y:S01]  /*149a0*/  @P0 LEA R9, R30, UR45, 0x1 ;  /* 0x0000002d1e090c11 */ /* 0x000fe2000f8e08ff */
[----:B------:R-:W-:Y:S02]  /*149b0*/  IMAD.MOV.U32 R13, RZ, RZ, R7 ;  /* 0x000000ffff0d7224 */ /* 0x000fe400078e0007 */
[----:B------:R-:W-:Y:S01]  /*149c0*/  IMAD.MOV.U32 R12, RZ, RZ, 0x3 ;  /* 0x00000003ff0c7424 */ /* 0x000fe200078e00ff */
[----:B------:R-:W-:-:S07]  /*149d0*/  MOV R2, R14 ;  /* 0x0000000e00027202 */ /* 0x000fce0000000f00 */
[----:B------:R-:W-:Y:S05]  /*149e0*/  WARPSYNC.COLLECTIVE R15, `(.L_x_1145) ;  /* 0x000000000f087348 */ /* 0x000fea0003c00000 */
[----:B------:R0:W1:Y:S02]  /*149f0*/  SHFL.IDX P6, R14, R13, R12, R11 ;  /* 0x0000000c0d0e7389 */ /* 0x00006400000c000b */
[----:B01----:R-:W-:Y:S01]  /*14a00*/  ENDCOLLECTIVE ;  /* 0x000000000000791b */ /* 0x003fe20003800000 */
.L_x_1145:
        /* <DEDUP_REMOVED lines=9> */
[----:B------:R-:W-:-:S07]  /*14aa0*/  MOV R4, R14 ;  /* 0x0000000e00047202 */ /* 0x000fce0000000f00 */
[----:B0-----:R-:W-:Y:S05]  /*14ab0*/  WARPSYNC.COLLECTIVE R15, `(.L_x_1146) ;  /* 0x000000000f087348 */ /* 0x001fea0003c00000 */
[----:B------:R1:W2:Y:S02]  /*14ac0*/  SHFL.IDX P6, R14, R13, R12, R11 ;  /* 0x0000000c0d0e7389 */ /* 0x0002a400000c000b */
[----:B012---:R-:W-:Y:S01]  /*14ad0*/  ENDCOLLECTIVE ;  /* 0x000000000000791b */ /* 0x007fe20003800000 */
.L_x_1146:
[----:B------:R-:W-:Y:S05]  /*14ae0*/  BRA `(.L_x_1147) ;  /* 0xffffffd000387947 */ /* 0x000fea000383ffff */
.L_x_1100:
[----:B------:R-:W-:Y:S01]  /*14af0*/  IMAD.MOV.U32 R13, RZ, RZ, R6 ;  /* 0x000000ffff0d7224 */ /* 0x000fe200078e0006 */
[----:B------:R-:W-:Y:S01]  /*14b00*/  MOV R12, RZ ;  /* 0x000000ff000c7202 */ /* 0x000fe20000000f00 */
[----:B------:R-:W-:Y:S01]  /*14b10*/  IMAD.MOV.U32 R11, RZ, RZ, 0x181f ;  /* 0x0000181fff0b7424 */ /* 0x000fe200078e00ff */
[----:B------:R-:W-:Y:S01]  /*14b20*/  IADD3 R8, R28, UR40, RZ ;  /* 0x000000281c087c10 */ /* 0x000fe2000fffe0ff */
[----:B------:R-:W-:-:S04]  /*14b30*/  IMAD.MOV.U32 R15, RZ, RZ, -0x1 ;  /* 0xffffffffff0f7424 */ /* 0x000fc800078e00ff */
[----:B------:R-:W-:-:S07]  /*14b40*/  VIADD R4, R8, 0x10 ;  /* 0x0000001008047836 */ /* 0x000fce0000000000 */
[----:B------:R-:W-:Y:S05]  /*14b50*/  WARPSYNC.COLLECTIVE R15, `(.L_x_1148) ;  /* 0x000000000f087348 */ /* 0x000fea0003c00000 */
[----:B------:R0:W1:Y:S02]  /*14b60*/  SHFL.IDX P6, R14, R13, R12, R11 ;  /* 0x0000000c0d0e7389 */ /* 0x00006400000c000b */
[----:B01----:R-:W-:Y:S01]  /*14b70*/  ENDCOLLECTIVE ;  /* 0x000000000000791b */ /* 0x003fe20003800000 */
.L_x_1148:
[----:B------:R-:W-:Y:S01]  /*14b80*/  IMAD.MOV.U32 R13, RZ, RZ, R0 ;  /* 0x000000ffff0d7224 */ /* 0x000fe200078e0000 */
[----:B------:R-:W-:-:S07]  /*14b90*/  MOV R3, R14 ;  /* 0x0000000e00037202 */ /* 0x000fce0000000f00 */
[----:B------:R-:W-:Y:S05]  /*14ba0*/  WARPSYNC.COLLECTIVE R15, `(.L_x_1149) ;  /* 0x000000000f087348 */ /* 0x000fea0003c00000 */
[----:B------:R0:W1:Y:S02]  /*14bb0*/  SHFL.IDX P6, R14, R13, R12, R11 ;  /* 0x0000000c0d0e7389 */ /* 0x00006400000c000b */
[----:B01----:R-:W-:Y:S01]  /*14bc0*/  ENDCOLLECTIVE ;  /* 0x000000000000791b */ /* 0x003fe20003800000 */
.L_x_1149:
[----:B------:R-:W-:Y:S02]  /*14bd0*/  ULDC UR4, c[0x0][0x288] ;  /* 0x0000a20000047ab9 */ /* 0x000fe40000000800 */
[----:B------:R-:W-:-:S05]  /*14be0*/  IMAD R7, R7, UR4, RZ ;  /* 0x0000000407077c24 */ /* 0x000fca000f8e02ff */
[----:B------:R-:W-:Y:S01]  /*14bf0*/  ISETP.GE.AND P0, PT, R8, R7, PT ;  /* 0x000000070800720c */ /* 0x000fe20003f06270 */
[----:B------:R-:W-:Y:S01]  /*14c00*/  IMAD.MOV.U32 R13, RZ, RZ, R6 ;  /* 0x000000ffff0d7224 */ /* 0x000fe200078e0006 */
[----:B------:R-:W-:-:S11]  /*14c10*/  MOV R12, 0x1 ;  /* 0x00000001000c7802 */ /* 0x000fd60000000f00 */
[----:B------:R-:W-:Y:S01]  /*14c20*/  @!P0 LEA R9, R30, UR45, 0x1 ;  /* 0x0000002d1e098c11 */ /* 0x000fe2000f8e08ff */
[----:B------:R-:W-:-:S07]  /*14c30*/  IMAD.MOV.U32 R2, RZ, RZ, R14 ;  /* 0x000000ffff027224 */ /* 0x000fce00078e000e */
[----:B------:R-:W-:Y:S05]  /*14c40*/  WARPSYNC.COLLECTIVE R15, `(.L_x_1150) ;  /* 0x000000000f087348 */ /* 0x000fea0003c00000 */
[----:B------:R0:W1:Y:S02]  /*14c50*/  SHFL.IDX P6, R14, R13, R12, R11 ;  /* 0x0000000c0d0e7389 */ /* 0x00006400000c000b */
[----:B01----:R-:W-:Y:S01]  /*14c60*/  ENDCOLLECTIVE ;  /* 0x000000000000791b */ /* 0x003fe20003800000 */
.L_x_1150:
[----:B------:R-:W-:-:S05]  /*14c70*/  @!P0 IMAD.WIDE.U32 R2, R25, 0x2, R2 ;  /* 0x0000000219028825 */ /* 0x000fca00078e0002 */
        /* <DEDUP_REMOVED lines=8> */
[----:B------:R-:W-:Y:S01]  /*14d00*/  ISETP.GE.AND P0, PT, R4, R7, PT ;  /* 0x000000070400720c */ /* 0x000fe20003f06270 */
[----:B------:R-:W-:-:S12]  /*14d10*/  IMAD.MOV.U32 R5, RZ, RZ, R14 ;  /* 0x000000ffff057224 */ /* 0x000fd800078e000e */
[----:B0-----:R-:W-:Y:S05]  /*14d20*/  WARPSYNC.COLLECTIVE R15, `(.L_x_1151) ;  /* 0x000000000f087348 */ /* 0x001fea0003c00000 */
[----:B------:R1:W2:Y:S02]  /*14d30*/  SHFL.IDX P6, R14, R13, R12, R11 ;  /* 0x0000000c0d0e7389 */ /* 0x0002a400000c000b */
[----:B012---:R-:W-:Y:S01]  /*14d40*/  ENDCOLLECTIVE ;  /* 0x000000000000791b */ /* 0x007fe20003800000 */
.L_x_1151:
[----:B------:R-:W-:Y:S01]  /*14d50*/  VIADD R2, R8, 0x20 ;  /* 0x0000002008027836 */ /* 0x000fe20000000000 */
[----:B------:R-:W-:Y:S01]  /*14d60*/  @!P0 LEA R21, R30, UR45, 0x1 ;  /* 0x0000002d1e158c11 */ /* 0x000fe2000f8e08ff */
[----:B------:R-:W-:Y:S01]  /*14d70*/  IMAD.MOV.U32 R13, RZ, RZ, R6 ;  /* 0x000000ffff0d7224 */ /* 0x000fe200078e0006 */
[----:B------:R-:W-:Y:S02]  /*14d80*/  MOV R12, 0x2 ;  /* 0x00000002000c7802 */ /* 0x000fe40000000f00 */
[----:B------:R-:W-:-:S07]  /*14d90*/  MOV R4, R14 ;  /* 0x0000000e00047202 */ /* 0x000fce0000000f00 */
[----:B------:R-:W-:Y:S05]  /*14da0*/  WARPSYNC.COLLECTIVE R15, `(.L_x_1152) ;  /* 0x000000000f087348 */ /* 0x000fea0003c00000 */
[----:B------:R0:W1:Y:S02]  /*14db0*/  SHFL.IDX P6, R14, R13, R12, R11 ;  /* 0x0000000c0d0e7389 */ /* 0x00006400000c000b */
[----:B01----:R-:W-:Y:S01]  /*14dc0*/  ENDCOLLECTIVE ;  /* 0x000000000000791b */ /* 0x003fe20003800000 */
.L_x_1152:
        /* <DEDUP_REMOVED lines=14> */
.L_x_1153:
        /* <DEDUP_REMOVED lines=8> */
.L_x_1154:
        /* <DEDUP_REMOVED lines=14> */
.L_x_1155:
        /* <DEDUP_REMOVED lines=8> */
.L_x_1156:
        /* <DEDUP_REMOVED lines=14> */
.L_x_1157:
        /* <DEDUP_REMOVED lines=8> */
.L_x_1158:
        /* <DEDUP_REMOVED lines=14> */
.L_x_1159:
        /* <DEDUP_REMOVED lines=8> */
.L_x_1160:
        /* <DEDUP_REMOVED lines=14> */
.L_x_1161:
[----:B------:R-:W-:Y:S01]  /*15430*/  @!P0 LEA R9, R30, UR45, 0x1 ;  /* 0x0000002d1e098c11 */ /* 0x000fe2000f8e08ff */
[----:B------:R-:W-:Y:S02]  /*15440*/  IMAD.MOV.U32 R13, RZ, RZ, R6 ;  /* 0x000000ffff0d7224 */ /* 0x000fe400078e0006 */
[----:B------:R-:W-:Y:S01]  /*15450*/  IMAD.MOV.U32 R12, RZ, RZ, 0x7 ;  /* 0x00000007ff0c7424 */ /* 0x000fe200078e00ff */
[----:B------:R-:W-:-:S07]  /*15460*/  MOV R2, R14 ;  /* 0x0000000e00027202 */ /* 0x000fce0000000f00 */
[----:B------:R-:W-:Y:S05]  /*15470*/  WARPSYNC.COLLECTIVE R15, `(.L_x_1162) ;  /* 0x000000000f087348 */ /* 0x000fea0003c00000 */
[----:B------:R0:W1:Y:S02]  /*15480*/  SHFL.IDX P6, R14, R13, R12, R11 ;  /* 0x0000000c0d0e7389 */ /* 0x00006400000c000b */
[----:B01----:R-:W-:Y:S01]  /*15490*/  ENDCOLLECTIVE ;  /* 0x000000000000791b */ /* 0x003fe20003800000 */
.L_x_1162:
        /* <DEDUP_REMOVED lines=9> */
[----:B------:R-:W-:-:S07]  /*15530*/  MOV R6, R14 ;  /* 0x0000000e00067202 */ /* 0x000fce0000000f00 */
[----:B0-----:R-:W-:Y:S05]  /*15540*/  WARPSYNC.COLLECTIVE R15, `(.L_x_1163) ;  /* 0x000000000f087348 */ /* 0x001fea0003c00000 */
[----:B------:R1:W2:Y:S02]  /*15550*/  SHFL.IDX P6, R14, R13, R12, R11 ;  /* 0x0000000c0d0e7389 */ /* 0x0002a400000c000b */
[----:B012---:R-:W-:Y:S01]  /*15560*/  ENDCOLLECTIVE ;  /* 0x000000000000791b */ /* 0x007fe20003800000 */
.L_x_1163:
[----:B------:R-:W-:Y:S05]  /*15570*/  BRA `(.L_x_1164) ;  /* 0xffffffd0002c7947 */ /* 0x000fea000383ffff */
.L_x_1103:
[----:B0-----:R-:W-:-:S04]  /*15580*/  IMAD.U32 R3, RZ, RZ, UR45 ;  /* 0x0000002dff037e24 */ /* 0x001fc8000f8e00ff */
[----:B------:R0:W1:Y:S03]  /*15590*/  SYNCS.PHASECHK.TRANS64.TRYWAIT P0, [R3+URZ+0x30820], R0 ;  /* 0x03082000030075a7 */ /* 0x000066000800017f */
[----:B-1----:R-:W-:Y:S05]  /*155a0*/  @!P0 NANOSLEEP.SYNCS 0x989680 ;  /* 0x009896800000895d */ /* 0x002fea0003900000 */
[----:B------:R-:W1:Y:S02]  /*155b0*/  @!P0 SYNCS.PHASECHK.TRANS64 P0, [R3+URZ+0x30820], R0 ;  /* 0x03082000030085a7 */ /* 0x000e64000800007f */
[----:B-1----:R-:W-:Y:S05]  /*155c0*/  @!P0 BRA `(.L_x_1103) ;  /* 0xfffffffc00ec8947 */ /* 0x002fea000383ffff */
[----:B------:R-:W-:Y:S05]  /*155d0*/  BRA `(.L_x_1165) ;  /* 0xffffffd000807947 */ /* 0x000fea000383ffff */
.L_x_1107:
[----:B0-----:R0:W1:Y:S02]  /*155e0*/  SYNCS.PHASECHK.TRANS64.TRYWAIT P0, [R21+URZ+0x30840], R2 ;  /* 0x03084002150075a7 */ /* 0x001064000800017f */
[----:B-1----:R-:W-:Y:S05]  /*155f0*/  @!P0 NANOSLEEP.SYNCS 0x989680 ;  /* 0x009896800000895d */ /* 0x002fea0003900000 */
[----:B------:R-:W1:Y:S02]  /*15600*/  @!P0 SYNCS.PHASECHK.TRANS64 P0, [R21+URZ+0x30840], R2 ;  /* 0x03084002150085a7 */ /* 0x000e64000800007f */
[----:B-1----:R-:W-:Y:S05]  /*15610*/  @!P0 BRA `(.L_x_1107) ;  /* 0xfffffffc00f08947 */ /* 0x002fea000383ffff */
[----:B------:R-:W-:Y:S05]  /*15620*/  BRA `(.L_x_1166) ;  /* 0xffffffd400687947 */ /* 0x000fea000383ffff */
.L_x_1108:
        /* <DEDUP_REMOVED lines=8> */
.L_x_1168:
[----:B------:R-:W-:Y:S05]  /*156b0*/  BSYNC B1 ;  /* 0x0000000000017941 */ /* 0x000fea0003800000 */
.L_x_1167:
[----:B------:R-:W-:Y:S01]  /*156c0*/  IMAD.MOV.U32 R13, RZ, RZ, R28 ;  /* 0x000000ffff0d7224 */ /* 0x000fe200078e001c */
[----:B------:R-:W-:Y:S01]  /*156d0*/  MOV R12, RZ ;  /* 0x000000ff000c7202 */ /* 0x000fe20000000f00 */
[----:B------:R-:W-:Y:S01]  /*156e0*/  IMAD.MOV.U32 R11, RZ, RZ, 0x181f ;  /* 0x0000181fff0b7424 */ /* 0x000fe200078e00ff */
[----:B------:R-:W-:Y:S01]  /*156f0*/  MOV R15, 0xffffffff ;  /* 0xffffffff000f7802 */ /* 0x000fe20000000f00 */
[----:B------:R-:W-:Y:S01]  /*15700*/  IMAD.MOV.U32 R3, RZ, RZ, R14 ;  /* 0x000000ffff037224 */ /* 0x000fe200078e000e */
[----:B------:R-:W-:Y:S01]  /*15710*/  P2R R4, PR, RZ, 0x8 ;  /* 0x00000008ff047803 */ /* 0x000fe20000000000 */
[----:B------:R-:W-:Y:S01]  /*15720*/  IMAD.SHL.U32 R9, R25, 0x2, RZ ;  /* 0x0000000219097824 */ /* 0x000fe200078e00ff */
[----:B------:R-:W-:-:S13]  /*15730*/  LOP3.LUT P3, RZ, R16, 0x10, RZ, 0xc0, !PT ;  /* 0x0000001010ff7812 */ /* 0x000fda000786c0ff */
[----:B------:R-:W-:Y:S05]  /*15740*/  WARPSYNC.COLLECTIVE R15, `(.L_x_1169) ;  /* 0x000000000f087348 */ /* 0x000fea0003c00000 */
[----:B------:R0:W1:Y:S02]  /*15750*/  SHFL.IDX P6, R14, R13, R12, R11 ;  /* 0x0000000c0d0e7389 */ /* 0x00006400000c000b */
[----:B01----:R-:W-:Y:S01]  /*15760*/  ENDCOLLECTIVE ;  /* 0x000000000000791b */ /* 0x003fe20003800000 */
.L_x_1169:
[----:B------:R-:W-:Y:S02]  /*15770*/  P2R R5, PR, RZ, 0x4 ;  /* 0x00000004ff057803 */ /* 0x000fe40000000000 */
[C---:B------:R-:W-:Y:S02]  /*15780*/  LOP3.LUT P2, RZ, R16.reuse, 0x8, RZ, 0xc0, !PT ;  /* 0x0000000810ff7812 */ /* 0x040fe4000784c0ff */
[----:B------:R-:W-:Y:S02]  /*15790*/  P2R R8, PR, RZ, 0x2 ;  /* 0x00000002ff087803 */ /* 0x000fe40000000000 */
[----:B------:R-:W-:Y:S02]  /*157a0*/  LOP3.LUT P1, RZ, R16, 0x4, RZ, 0xc0, !PT ;  /* 0x0000000410ff7812 */ /* 0x000fe4000782c0ff */
[----:B------:R-:W-:Y:S01]  /*157b0*/  LEA R29, R29, UR45, 0x1 ;  /* 0x0000002d1d1d7c11 */ /* 0x000fe2000f8e08ff */
[----:B------:R-:W-:Y:S01]  /*157c0*/  IMAD.MOV.U32 R13, RZ, RZ, R31 ;  /* 0x000000ffff0d7224 */ /* 0x000fe200078e001f */
[----:B------:R-:W-:-:S02]  /*157d0*/  MOV R12, 0x1 ;  /* 0x00000001000c7802 */ /* 0x000fc40000000f00 */
[----:B------:R-:W-:-:S13]  /*157e0*/  IADD3 R2, P0, R14, R9, RZ ;  /* 0x000000090e027210 */ /* 0x000fda0007f1e0ff */
[----:B------:R-:W-:Y:S05]  /*157f0*/  WARPSYNC.COLLECTIVE R15, `(.L_x_1170) ;  /* 0x000000000f087348 */ /* 0x000fea0003c00000 */
[----:B------:R0:W1:Y:S02]  /*15800*/  SHFL.IDX P6, R14, R13, R12, R11 ;  /* 0x0000000c0d0e7389 */ /* 0x00006400000c000b */
[----:B01----:R-:W-:Y:S01]  /*15810*/  ENDCOLLECTIVE ;  /* 0x000000000000791b */ /* 0x003fe20003800000 */
.L_x_1170:
[----:B------:R-:W-:-:S05]  /*15820*/  IMAD.X R3, RZ, RZ, R3, P0 ;  /* 0x000000ffff037224 */ /* 0x000fca00000e0603 */
[----:B------:R-:W-:Y:S01]  /*15830*/  @!PT LDS RZ, [RZ] ;  /* 0x00000000fffff984 */ /* 0x000fe20000000800 */
[----:B------:R-:W-:Y:S01]  /*15840*/  @!PT LDS RZ, [RZ] ;  /* 0x00000000fffff984 */ /* 0x000fe20000000800 */
[----:B------:R-:W-:Y:S01]  /*15850*/  @!PT LDS RZ, [RZ] ;  /* 0x00000000fffff984 */ /* 0x000fe20000000800 */
[----:B------:R-:W-:Y:S04]  /*15860*/  LDGSTS.E.BYPASS.LTC128B.128 [R29+0x20400], desc[UR60][R2.64], !P3 ;  /* 0x20400000021d7fae */ /* 0x000fe8000d901d7c */
[----:B------:R-:W-:Y:S01]  /*15870*/  LDGSTS.E.BYPASS.LTC128B.128 [R29+0x22400], desc[UR60][R2.64+0x80], !P2 ;  /* 0x22400080021d7fae */ /* 0x000fe2000d101d7c */
[----:B------:R-:W-:-:S03]  /*15880*/  IMAD.MOV.U32 R13, RZ, RZ, R28 ;  /* 0x000000ffff0d7224 */ /* 0x000fc600078e001c */
[----:B------:R-:W-:Y:S04]  /*15890*/  LDGSTS.E.BYPASS.LTC128B.128 [R29+0x24400], desc[UR60][R2.64+0x100], !P1 ;  /* 0x24400100021d7fae */ /* 0x000fe8000c901d7c */
[----:B------:R0:W-:Y:S02]  /*158a0*/  LDGSTS.E.BYPASS.LTC128B.128 [R29+0x26400], desc[UR60][R2.64+0x180], !P5 ;  /* 0x26400180021d7fae */ /* 0x0001e4000e901d7c */
[----:B0-----:R-:W-:-:S07]  /*158b0*/  IMAD.MOV.U32 R3, RZ, RZ, R14 ;  /* 0x000000ffff037224 */ /* 0x001fce00078e000e */
[----:B------:R-:W-:Y:S05]  /*158c0*/  WARPSYNC.COLLECTIVE R15, `(.L_x_1171) ;  /* 0x000000000f087348 */ /* 0x000fea0003c00000 */
[----:B------:R0:W1:Y:S02]  /*158d0*/  SHFL.IDX P6, R14, R13, R12, R11 ;  /* 0x0000000c0d0e7389 */ /* 0x00006400000c000b */
[----:B01----:R-:W-:Y:S01]  /*158e0*/  ENDCOLLECTIVE ;  /* 0x000000000000791b */ /* 0x003fe20003800000 */
.L_x_1171:
[----:B------:R-:W-:Y:S01]  /*158f0*/  IMAD.MOV.U32 R13, RZ, RZ, R31 ;  /* 0x000000ffff0d7224 */ /* 0x000fe200078e001f */
[----:B------:R-:W-:Y:S02]  /*15900*/  MOV R12, 0x2 ;  /* 0x00000002000c7802 */ /* 0x000fe40000000f00 */
[----:B------:R-:W-:-:S07]  /*15910*/  MOV R2, R14 ;  /* 0x0000000e00027202 */ /* 0x000fce0000000f00 */
[----:B------:R-:W-:Y:S05]  /*15920*/  WARPSYNC.COLLECTIVE R15, `(.L_x_1172) ;  /* 0x000000000f087348 */ /* 0x000fea0003c00000 */
[----:B------:R0:W1:Y:S02]  /*15930*/  SHFL.IDX P6, R14, R13, R12, R11 ;  /* 0x0000000c0d0e7389 */ /* 0x00006400000c000b */
[----:B01----:R-:W-:Y:S01]  /*15940*/  ENDCOLLECTIVE ;  /* 0x000000000000791b */ /* 0x003fe20003800000 */
.L_x_1172:
[----:B------:R-:W-:-:S05]  /*15950*/  IADD3 R2, P0, R2, R9, RZ ;  /* 0x0000000902027210 */ /* 0x000fca0007f1e0ff */
[----:B------:R-:W-:-:S05]  /*15960*/  IMAD.X R3, RZ, RZ, R3, P0 ;  /* 0x000000ffff037224 */ /* 0x000fca00000e0603 */
[----:B------:R-:W-:Y:S01]  /*15970*/  @!PT LDS RZ, [RZ] ;  /* 0x00000000fffff984 */ /* 0x000fe20000000800 */
[----:B------:R-:W-:Y:S01]  /*15980*/  @!PT LDS RZ, [RZ] ;  /* 0x00000000fffff984 */ /* 0x000fe20000000800 */
[----:B------:R-:W-:Y:S01]  /*15990*/  @!PT LDS RZ, [RZ] ;  /* 0x00000000fffff984 */ /* 0x000fe20000000800 */
[----:B------:R-:W-:Y:S01]  /*159a0*/  LDGSTS.E.BYPASS.LTC128B.128 [R29+0x20c00], desc[UR60][R2.64], !P3 ;  /* 0x20c00000021d7fae */ /* 0x000fe2000d901d7c */
[----:B------:R-:W-:-:S03]  /*159b0*/  IMAD.MOV.U32 R13, RZ, RZ, R28 ;  /* 0x000000ffff0d7224 */ /* 0x000fc600078e001c */
[----:B------:R-:W-:Y:S04]  /*159c0*/  LDGSTS.E.BYPASS.LTC128B.128 [R29+0x22c00], desc[UR60][R2.64+0x80], !P2 ;  /* 0x22c00080021d7fae */ /* 0x000fe8000d101d7c */
[----:B------:R-:W-:Y:S04]  /*159d0*/  LDGSTS.E.BYPASS.LTC128B.128 [R29+0x24c00], desc[UR60][R2.64+0x100], !P1 ;  /* 0x24c00100021d7fae */ /* 0x000fe8000c901d7c */
[----:B------:R0:W-:Y:S02]  /*159e0*/  LDGSTS.E.BYPASS.LTC128B.128 [R29+0x26c00], desc[UR60][R2.64+0x180], !P5 ;  /* 0x26c00180021d7fae */ /* 0x0001e4000e901d7c */
[----:B0-----:R-:W-:-:S07]  /*159f0*/  IMAD.MOV.U32 R3, RZ, RZ, R14 ;  /* 0x000000ffff037224 */ /* 0x001fce00078e000e */
[----:B------:R-:W-:Y:S05]  /*15a00*/  WARPSYNC.COLLECTIVE R15, `(.L_x_1173) ;  /* 0x000000000f087348 */ /* 0x000fea0003c00000 */
[----:B------:R0:W1:Y:S02]  /*15a10*/  SHFL.IDX P6, R14, R13, R12, R11 ;  /* 0x0000000c0d0e7389 */ /* 0x00006400000c000b */
[----:B01----:R-:W-:Y:S01]  /*15a20*/  ENDCOLLECTIVE ;  /* 0x000000000000791b */ /* 0x003fe20003800000 */
.L_x_1173:
[----:B------:R-:W-:Y:S01]  /*15a30*/  IMAD.MOV.U32 R13, RZ, RZ, R31 ;  /* 0x000000ffff0d7224 */ /* 0x000fe200078e001f */
[----:B------:R-:W-:Y:S02]  /*15a40*/  MOV R12, 0x3 ;  /* 0x00000003000c7802 */ /* 0x000fe40000000f00 */
[----:B------:R-:W-:-:S07]  /*15a50*/  MOV R2, R14 ;  /* 0x0000000e00027202 */ /* 0x000fce0000000f00 */
[----:B------:R-:W-:Y:S05]  /*15a60*/  WARPSYNC.COLLECTIVE R15, `(.L_x_1174) ;  /* 0x000000000f087348 */ /* 0x000fea0003c00000 */
[----:B------:R0:W1:Y:S02]  /*15a70*/  SHFL.IDX P6, R14, R13, R12, R11 ;  /* 0x0000000c0d0e7389 */ /* 0x00006400000c000b */
[----:B01----:R-:W-:Y:S01]  /*15a80*/  ENDCOLLECTIVE ;  /* 0x000000000000791b */ /* 0x003fe20003800000 */
.L_x_1174:
[----:B------:R-:W-:-:S05]  /*15a90*/  IADD3 R2, P0, R2, R9, RZ ;  /* 0x0000000902027210 */ /* 0x000fca0007f1e0ff */
[----:B------:R-:W-:-:S05]  /*15aa0*/  IMAD.X R3, RZ, RZ, R3, P0 ;  /* 0x000000ffff037224 */ /* 0x000fca00000e0603 */
[----:B------:R-:W-:Y:S01]  /*15ab0*/  @!PT LDS RZ, [RZ] ;  /* 0x00000000fffff984 */ /* 0x000fe20000000800 */
[----:B------:R-:W-:Y:S01]  /*15ac0*/  @!PT LDS RZ, [RZ] ;  /* 0x00000000fffff984 */ /* 0x000fe20000000800 */
[----:B------:R-:W-:Y:S01]  /*15ad0*/  @!PT LDS RZ, [RZ] ;  /* 0x00000000fffff984 */ /* 0x000fe20000000800 */
[----:B------:R0:W-:Y:S01]  /*15ae0*/  LDGSTS.E.BYPASS.LTC128B.128 [R29+0x21400], desc[UR60][R2.64], !P3 ;  /* 0x21400000021d7fae */ /* 0x0001e2000d901d7c */
[----:B------:R-:W-:Y:S01]  /*15af0*/  ISETP.NE.AND P3, PT, R4, RZ, PT ;  /* 0x000000ff0400720c */ /* 0x000fe20003f65270 */
[----:B------:R-:W-:Y:S02]  /*15b00*/  IMAD.MOV.U32 R13, RZ, RZ, R28 ;  /* 0x000000ffff0d7224 */ /* 0x000fe400078e001c */
[----:B------:R0:W-:Y:S01]  /*15b10*/  LDGSTS.E.BYPASS.LTC128B.128 [R29+0x23400], desc[UR60][R2.64+0x80], !P2 ;  /* 0x23400080021d7fae */ /* 0x0001e2000d101d7c */
[----:B------:R-:W-:-:S03]  /*15b20*/  ISETP.NE.AND P2, PT, R5, RZ, PT ;  /* 0x000000ff0500720c */ /* 0x000fc60003f45270 */
[----:B------:R0:W-:Y:S01]  /*15b30*/  LDGSTS.E.BYPASS.LTC128B.128 [R29+0x25400], desc[UR60][R2.64+0x100], !P1 ;  /* 0x25400100021d7fae */ /* 0x0001e2000c901d7c */
[----:B------:R-:W-:Y:S01]  /*15b40*/  ISETP.NE.AND P1, PT, R8, RZ, PT ;  /* 0x000000ff0800720c */ /* 0x000fe20003f25270 */
[----:B------:R-:W-:Y:S02]  /*15b50*/  IMAD.MOV.U32 R31, RZ, RZ, R14 ;  /* 0x000000ffff1f7224 */ /* 0x000fe400078e000e */
[----:B------:R0:W-:Y:S10]  /*15b60*/  LDGSTS.E.BYPASS.LTC128B.128 [R29+0x27400], desc[UR60][R2.64+0x180], !P5 ;  /* 0x27400180021d7fae */ /* 0x0001f4000e901d7c */
[----:B0-----:R-:W-:Y:S05]  /*15b70*/  WARPSYNC.COLLECTIVE R15, `(.L_x_1175) ;  /* 0x000000000f087348 */ /* 0x001fea0003c00000 */
[----:B------:R1:W2:Y:S02]  /*15b80*/  SHFL.IDX P6, R14, R13, R12, R11 ;  /* 0x0000000c0d0e7389 */ /* 0x0002a400000c000b */
[----:B012---:R-:W-:Y:S01]  /*15b90*/  ENDCOLLECTIVE ;  /* 0x000000000000791b */ /* 0x007fe20003800000 */
.L_x_1175:
[----:B------:R-:W-:Y:S05]  /*15ba0*/  BRA `(.L_x_1176) ;  /* 0xffffffd400087947 */ /* 0x000fea000383ffff */
.L_x_1113:
[----:B0-----:R0:W2:Y:S02]  /*15bb0*/  SYNCS.PHASECHK.TRANS64.TRYWAIT P0, [R4+URZ+0x30860], R3 ;  /* 0x03086003040075a7 */ /* 0x0010a4000800017f */
[----:B--2---:R-:W-:Y:S05]  /*15bc0*/  @!P0 NANOSLEEP.SYNCS 0x989680 ;  /* 0x009896800000895d */ /* 0x004fea0003900000 */
[----:B------:R-:W2:Y:S02]  /*15bd0*/  @!P0 SYNCS.PHASECHK.TRANS64 P0, [R4+URZ+0x30860], R3 ;  /* 0x03086003040085a7 */ /* 0x000ea4000800007f */
[----:B--2---:R-:W-:Y:S05]  /*15be0*/  @!P0 BRA `(.L_x_1113) ;  /* 0xfffffffc00f08947 */ /* 0x004fea000383ffff */
[----:B------:R-:W-:Y:S05]  /*15bf0*/  BRA `(.L_x_1177) ;  /* 0xffffffd400807947 */ /* 0x000fea000383ffff */
.L_x_1114:
[----:B------:R-:W-:Y:S01]  /*15c00*/  BSSY B1, `(.L_x_1178) ;  /* 0x0000008000017945 */ /* 0x000fe20003800000 */
[----:B------:R-:W-:Y:S01]  /*15c10*/  MOV R13, R18 ;  /* 0x00000012000d7202 */ /* 0x000fe20000000f00 */
[----:B------:R-:W-:Y:S01]  /*15c20*/  IMAD.MOV.U32 R12, RZ, RZ, RZ ;  /* 0x000000ffff0c7224 */ /* 0x000fe200078e00ff */
[----:B------:R-:W-:Y:S01]  /*15c30*/  MOV R15, 0xffffffff ;  /* 0xffffffff000f7802 */ /* 0x000fe20000000f00 */
[----:B------:R-:W-:-:S07]  /*15c40*/  IMAD.MOV.U32 R11, RZ, RZ, 0x181f ;  /* 0x0000181fff0b7424 */ /* 0x000fce00078e00ff */
[----:B01----:R-:W-:Y:S05]  /*15c50*/  WARPSYNC.COLLECTIVE R15, `(.L_x_1179) ;  /* 0x000000000f087348 */ /* 0x003fea0003c00000 */
[----:B------:R2:W3:Y:S02]  /*15c60*/  SHFL.IDX P6, R14, R13, R12, R11 ;  /* 0x0000000c0d0e7389 */ /* 0x0004e400000c000b */
[----:B0123--:R-:W-:Y:S01]  /*15c70*/  ENDCOLLECTIVE ;  /* 0x000000000000791b */ /* 0x00ffe20003800000 */
.L_x_1179:
[----:B------:R-:W-:Y:S05]  /*15c80*/  BSYNC B1 ;  /* 0x0000000000017941 */ /* 0x000fea0003800000 */
.L_x_1178:
        /* <DEDUP_REMOVED lines=9> */
.L_x_1180:
[----:B------:R-:W-:Y:S02]  /*15d20*/  IMAD.MOV.U32 R13, RZ, RZ, R18 ;  /* 0x000000ffff0d7224 */ /* 0x000fe400078e0012 */
[----:B------:R-:W-:Y:S01]  /*15d30*/  IMAD.MOV.U32 R12, RZ, RZ, 0x1 ;  /* 0x00000001ff0c7424 */ /* 0x000fe200078e00ff */
[----:B------:R-:W-:-:S13]  /*15d40*/  IADD3 R2, P0, R14, R8, RZ ;  /* 0x000000080e027210 */ /* 0x000fda0007f1e0ff */
[----:B------:R-:W-:Y:S05]  /*15d50*/  WARPSYNC.COLLECTIVE R15, `(.L_x_1181) ;  /* 0x000000000f087348 */ /* 0x000fea0003c00000 */
[----:B------:R0:W1:Y:S02]  /*15d60*/  SHFL.IDX P6, R14, R13, R12, R11 ;  /* 0x0000000c0d0e7389 */ /* 0x00006400000c000b */
[----:B01----:R-:W-:Y:S01]  /*15d70*/  ENDCOLLECTIVE ;  /* 0x000000000000791b */ /* 0x003fe20003800000 */
.L_x_1181:
[----:B------:R-:W-:Y:S02]  /*15d80*/  IADD3.X R3, RZ, R3, RZ, P0, !PT ;  /* 0x00000003ff037210 */ /* 0x000fe400007fe4ff */
        /* <DEDUP_REMOVED lines=12> */
[----:B0-----:R-:W-:-:S07]  /*15e50*/  MOV R3, R14 ;  /* 0x0000000e00037202 */ /* 0x001fce0000000f00 */
[----:B------:R-:W-:Y:S05]  /*15e60*/  WARPSYNC.COLLECTIVE R15, `(.L_x_1182) ;  /* 0x000000000f087348 */ /* 0x000fea0003c00000 */
[----:B------:R0:W1:Y:S02]  /*15e70*/  SHFL.IDX P6, R14, R13, R12, R11 ;  /* 0x0000000c0d0e7389 */ /* 0x00006400000c000b */
[----:B01----:R-:W-:Y:S01]  /*15e80*/  ENDCOLLECTIVE ;  /* 0x000000000000791b */ /* 0x003fe20003800000 */
.L_x_1182:
[----:B------:R-:W-:Y:S01]  /*15e90*/  MOV R13, R18 ;  /* 0x00000012000d7202 */ /* 0x000fe20000000f00 */
[----:B------:R-:W-:Y:S01]  /*15ea0*/  IMAD.MOV.U32 R12, RZ, RZ, 0x2 ;  /* 0x00000002ff0c7424 */ /* 0x000fe200078e00ff */
[----:B------:R-:W-:-:S13]  /*15eb0*/  IADD3 R2, P0, R14, R8, RZ ;  /* 0x000000080e027210 */ /* 0x000fda0007f1e0ff */
[----:B------:R-:W-:Y:S05]  /*15ec0*/  WARPSYNC.COLLECTIVE R15, `(.L_x_1183) ;  /* 0x000000000f087348 */ /* 0x000fea0003c00000 */
[----:B------:R0:W1:Y:S02]  /*15ed0*/  SHFL.IDX P6, R14, R13, R12, R11 ;  /* 0x0000000c0d0e7389 */ /* 0x00006400000c000b */
[----:B01----:R-:W-:Y:S01]  /*15ee0*/  ENDCOLLECTIVE ;  /* 0x000000000000791b */ /* 0x003fe20003800000 */
.L_x_1183:
[----:B------:R-:W-:Y:S01]  /*15ef0*/  IMAD.X R3, RZ, RZ, R3, P0 ;  /* 0x000000ffff037224 */ /* 0x000fe200000e0603 */
[----:B------:R-:W-:Y:S02]  /*15f00*/  ISETP.LT.OR P0, PT, R0, 0x11, P4 ;  /* 0x000000110000780c */ /* 0x000fe40002701670 */
[----:B------:R-:W-:-:S11]  /*15f10*/  MOV R13, R17 ;  /* 0x00000011000d7202 */ /* 0x000fd60000000f00 */
        /* <DEDUP_REMOVED lines=14> */
.L_x_1184:
[----:B------:R-:W-:Y:S01]  /*16000*/  IMAD.MOV.U32 R13, RZ, RZ, R18 ;  /* 0x000000ffff0d7224 */ /* 0x000fe200078e0012 */
[----:B------:R-:W-:Y:S02]  /*16010*/  MOV R12, 0x3 ;  /* 0x00000003000c7802 */ /* 0x000fe40000000f00 */
[----:B------:R-:W-:-:S13]  /*16020*/  IADD3 R2, P0, R14, R8, RZ ;  /* 0x000000080e027210 */ /* 0x000fda0007f1e0ff */
[----:B------:R-:W-:Y:S05]  /*16030*/  WARPSYNC.COLLECTIVE R15, `(.L_x_1185) ;  /* 0x000000000f087348 */ /* 0x000fea0003c00000 */
[----:B------:R0:W1:Y:S02]  /*16040*/  SHFL.IDX P6, R14, R13, R12, R11 ;  /* 0x0000000c0d0e7389 */ /* 0x00006400000c000b */
[----:B01----:R-:W-:Y:S01]  /*16050*/  ENDCOLLECTIVE ;  /* 0x000000000000791b */ /* 0x003fe20003800000 */
.L_x_1185:
        /* <DEDUP_REMOVED lines=12> */
.L_x_1186:
        /* <DEDUP_REMOVED lines=9> */
.L_x_1120:
[----:B0-----:R0:W2:Y:S02]  /*161b0*/  SYNCS.PHASECHK.TRANS64.TRYWAIT P0, [R0+URZ+0x30860], R3 ;  /* 0x03086003000075a7 */ /* 0x0010a4000800017f */
[----:B--2---:R-:W-:Y:S05]  /*161c0*/  @!P0 NANOSLEEP.SYNCS 0x989680 ;  /* 0x009896800000895d */ /* 0x004fea0003900000 */
[----:B------:R-:W2:Y:S02]  /*161d0*/  @!P0 SYNCS.PHASECHK.TRANS64 P0, [R0+URZ+0x30860], R3 ;  /* 0x03086003000085a7 */ /* 0x000ea4000800007f */
[----:B--2---:R-:W-:Y:S05]  /*161e0*/  @!P0 BRA `(.L_x_1120) ;  /* 0xfffffffc00f08947 */ /* 0x004fea000383ffff */
[----:B------:R-:W-:Y:S05]  /*161f0*/  BRA `(.L_x_1188) ;  /* 0xffffffd400c87947 */ /* 0x000fea000383ffff */
.L_x_1121:
        /* <DEDUP_REMOVED lines=8> */
.L_x_1190:
[----:B------:R-:W-:Y:S05]  /*16280*/  BSYNC B0 ;  /* 0x0000000000007941 */ /* 0x000fea0003800000 */
.L_x_1189:
        /* <DEDUP_REMOVED lines=9> */
.L_x_1191:
[----:B------:R-:W-:Y:S02]  /*16320*/  ULDC UR4, c[0x0][0x2f4] ;  /* 0x0000bd0000047ab9 */ /* 0x000fe40000000800 */
[----:B------:R-:W-:Y:S02]  /*16330*/  ISETP.GE.AND P3, PT, R36, UR4, PT ;  /* 0x0000000424007c0c */ /* 0x000fe4000bf66270 */
[----:B------:R-:W-:Y:S02]  /*16340*/  ISETP.GE.AND P1, PT, R35, UR4, PT ;  /* 0x0000000423007c0c */ /* 0x000fe4000bf26270 */
[----:B------:R-:W-:Y:S02]  /*16350*/  ISETP.GE.AND P0, PT, R34, UR4, PT ;  /* 0x0000000422007c0c */ /* 0x000fe4000bf06270 */
[----:B------:R-:W-:Y:S02]  /*16360*/  ISETP.GE.AND P2, PT, R25, UR4, PT ;  /* 0x0000000419007c0c */ /* 0x000fe4000bf46270 */
[----:B------:R-:W-:-:S02]  /*16370*/  ISETP.LT.OR P4, PT, R5, 0x1, P3 ;  /* 0x000000010500780c */ /* 0x000fc40001f81670 */
[----:B------:R-:W-:Y:S01]  /*16380*/  ISETP.LT.OR P5, PT, R5, 0x1, P2 ;  /* 0x000000010500780c */ /* 0x000fe200017a1670 */
[----:B------:R-:W-:Y:S02]  /*16390*/  IMAD.MOV.U32 R13, RZ, RZ, R18 ;  /* 0x000000ffff0d7224 */ /* 0x000fe400078e0012 */
[----:B------:R-:W-:Y:S01]  /*163a0*/  IMAD.MOV.U32 R12, RZ, RZ, 0x1 ;  /* 0x00000001ff0c7424 */ /* 0x000fe200078e00ff */
[----:B------:R-:W-:-:S09]  /*163b0*/  MOV R2, R14 ;  /* 0x0000000e00027202 */ /* 0x000fd20000000f00 */
[----:B------:R-:W-:Y:S05]  /*163c0*/  WARPSYNC.COLLECTIVE R15, `(.L_x_1192) ;  /* 0x000000000f087348 */ /* 0x000fea0003c00000 */
[----:B------:R0:W1:Y:S02]  /*163d0*/  SHFL.IDX P6, R14, R13, R12, R11 ;  /* 0x0000000c0d0e7389 */ /* 0x00006400000c000b */
[----:B01----:R-:W-:Y:S01]  /*163e0*/  ENDCOLLECTIVE ;  /* 0x000000000000791b */ /* 0x003fe20003800000 */
.L_x_1192:
[----:B------:R-:W-:-:S05]  /*163f0*/  IMAD.WIDE.U32 R2, R25, 0x2, R2 ;  /* 0x0000000219027825 */ /* 0x000fca00078e0002 */
[----:B------:R-:W-:Y:S01]  /*16400*/  @!PT LDS RZ, [RZ] ;  /* 0x00000000fffff984 */ /* 0x000fe20000000800 */
[----:B------:R-:W-:Y:S01]  /*16410*/  @!PT LDS RZ, [RZ] ;  /* 0x00000000fffff984 */ /* 0x000fe20000000800 */
[----:B------:R-:W-:Y:S01]  /*16420*/  @!PT LDS RZ, [RZ] ;  /* 0x00000000fffff984 */ /* 0x000fe20000000800 */
[----:B------:R0:W-:Y:S01]  /*16430*/  LDGSTS.E.BYPASS.LTC128B.128 [R4+0x400], desc[UR60][R2.64], !P5 ;  /* 0x0040000002047fae */ /* 0x0001e2000e901d7c */
[----:B------:R-:W-:-:S03]  /*16440*/  ISETP.LT.OR P5, PT, R5, 0x1, P1 ;  /* 0x000000010500780c */ /* 0x000fc60000fa1670 */
[----:B------:R0:W-:Y:S01]  /*16450*/  LDGSTS.E.BYPASS.LTC128B.128 [R4+0x2400], desc[UR60][R2.64+0x80], !P4 ;  /* 0x0240008002047fae */ /* 0x0001e2000e101d7c */
[----:B------:R-:W-:Y:S01]  /*16460*/  ISETP.LT.OR P4, PT, R5, 0x1, P0 ;  /* 0x000000010500780c */ /* 0x000fe20000781670 */
[----:B------:R-:W-:-:S08]  /*16470*/  IMAD.MOV.U32 R13, RZ, RZ, R17 ;  /* 0x000000ffff0d7224 */ /* 0x000fd000078e0011 */
[----:B------:R0:W-:Y:S01]  /*16480*/  LDGSTS.E.BYPASS.LTC128B.128 [R4+0x4400], desc[UR60][R2.64+0x100], !P5 ;  /* 0x0440010002047fae */ /* 0x0001e2000e901d7c */
[C---:B------:R-:W-:Y:S02]  /*16490*/  ISETP.LT.OR P5, PT, R5.reuse, 0x11, P2 ;  /* 0x000000110500780c */ /* 0x040fe400017a1670 */
[----:B------:R-:W-:Y:S01]  /*164a0*/  MOV R6, R14 ;  /* 0x0000000e00067202 */ /* 0x000fe20000000f00 */
[----:B------:R0:W-:Y:S01]  /*164b0*/  LDGSTS.E.BYPASS.LTC128B.128 [R4+0x6400], desc[UR60][R2.64+0x180], !P4 ;  /* 0x0640018002047fae */ /* 0x0001e2000e101d7c */
[----:B------:R-:W-:-:S13]  /*164c0*/  ISETP.LT.OR P4, PT, R5, 0x11, P3 ;  /* 0x000000110500780c */ /* 0x000fda0001f81670 */
[----:B0-----:R-:W-:Y:S05]  /*164d0*/  WARPSYNC.COLLECTIVE R15, `(.L_x_1193) ;  /* 0x000000000f087348 */ /* 0x001fea0003c00000 */
[----:B------:R1:W2:Y:S02]  /*164e0*/  SHFL.IDX P6, R14, R13, R12, R11 ;  /* 0x0000000c0d0e7389 */ /* 0x0002a400000c000b */
[----:B012---:R-:W-:Y:S01]  /*164f0*/  ENDCOLLECTIVE ;  /* 0x000000000000791b */ /* 0x007fe20003800000 */
.L_x_1193:
[----:B------:R-:W-:Y:S01]  /*16500*/  MOV R3, R6 ;  /* 0x0000000600037202 */ /* 0x000fe20000000f00 */
[----:B------:R-:W-:Y:S02]  /*16510*/  IMAD.MOV.U32 R13, RZ, RZ, R18 ;  /* 0x000000ffff0d7224 */ /* 0x000fe400078e0012 */
[----:B------:R-:W-:Y:S02]  /*16520*/  IMAD.MOV.U32 R12, RZ, RZ, 0x2 ;  /* 0x00000002ff0c7424 */ /* 0x000fe400078e00ff */
[----:B------:R-:W-:-:S07]  /*16530*/  IMAD.MOV.U32 R2, RZ, RZ, R14 ;  /* 0x000000ffff027224 */ /* 0x000fce00078e000e */
[----:B------:R-:W-:Y:S05]  /*16540*/  WARPSYNC.COLLECTIVE R15, `(.L_x_1194) ;  /* 0x000000000f087348 */ /* 0x000fea0003c00000 */
[----:B------:R0:W1:Y:S02]  /*16550*/  SHFL.IDX P6, R14, R13, R12, R11 ;  /* 0x0000000c0d0e7389 */ /* 0x00006400000c000b */
[----:B01----:R-:W-:Y:S01]  /*16560*/  ENDCOLLECTIVE ;  /* 0x000000000000791b */ /* 0x003fe20003800000 */
.L_x_1194:
        /* <DEDUP_REMOVED lines=17> */
.L_x_1195:
[----:B------:R-:W-:Y:S01]  /*16680*/  MOV R3, R6 ;  /* 0x0000000600037202 */ /* 0x000fe20000000f00 */
[----:B------:R-:W-:Y:S02]  /*16690*/  IMAD.MOV.U32 R6, RZ, RZ, RZ ;  /* 0x000000ffff067224 */ /* 0x000fe400078e00ff */
[----:B------:R-:W-:Y:S02]  /*166a0*/  IMAD.MOV.U32 R13, RZ, RZ, R18 ;  /* 0x000000ffff0d7224 */ /* 0x000fe400078e0012 */
[----:B------:R-:W-:Y:S02]  /*166b0*/  IMAD.MOV.U32 R12, RZ, RZ, 0x3 ;  /* 0x00000003ff0c7424 */ /* 0x000fe400078e00ff */
[----:B------:R-:W-:-:S07]  /*166c0*/  IMAD.MOV.U32 R2, RZ, RZ, R14 ;  /* 0x000000ffff027224 */ /* 0x000fce00078e000e */
[----:B------:R-:W-:Y:S05]  /*166d0*/  WARPSYNC.COLLECTIVE R15, `(.L_x_1196) ;  /* 0x000000000f087348 */ /* 0x000fea0003c00000 */
[----:B------:R0:W1:Y:S02]  /*166e0*/  SHFL.IDX P6, R14, R13, R12, R11 ;  /* 0x0000000c0d0e7389 */ /* 0x00006400000c000b */
[----:B01----:R-:W-:Y:S01]  /*166f0*/  ENDCOLLECTIVE ;  /* 0x000000000000791b */ /* 0x003fe20003800000 */
.L_x_1196:
        /* <DEDUP_REMOVED lines=10> */
[----:B------:R-:W-:-:S03]  /*167a0*/  MOV R18, R14 ;  /* 0x0000000e00127202 */ /* 0x000fc60000000f00 */
[----:B------:R0:W-:Y:S04]  /*167b0*/  LDGSTS.E.BYPASS.LTC128B.128 [R4+0x7400], desc[UR60][R2.64+0x180], !P4 ;  /* 0x0740018002047fae */ /* 0x0001e8000e101d7c */
[----:B0-----:R-:W-:Y:S05]  /*167c0*/  WARPSYNC.COLLECTIVE R15, `(.L_x_1197) ;  /* 0x000000000f087348 */ /* 0x001fea0003c00000 */
[----:B------:R1:W2:Y:S02]  /*167d0*/  SHFL.IDX P6, R14, R13, R12, R11 ;  /* 0x0000000c0d0e7389 */ /* 0x0002a400000c000b */
[----:B012---:R-:W-:Y:S01]  /*167e0*/  ENDCOLLECTIVE ;  /* 0x000000000000791b */ /* 0x007fe20003800000 */
.L_x_1197:
[----:B------:R-:W-:Y:S05]  /*167f0*/  BRA `(.L_x_1198) ;  /* 0xffffffd4000c7947 */ /* 0x000fea000383ffff */
.L_x_1124:
[----:B0-----:R0:W2:Y:S02]  /*16800*/  SYNCS.PHASECHK.TRANS64.TRYWAIT P0, [R7+URZ+0x30820], R6 ;  /* 0x03082006070075a7 */ /* 0x0010a4000800017f */
[----:B--2---:R-:W-:Y:S05]  /*16810*/  @!P0 NANOSLEEP.SYNCS 0x989680 ;  /* 0x009896800000895d */ /* 0x004fea0003900000 */
[----:B------:R-:W2:Y:S02]  /*16820*/  @!P0 SYNCS.PHASECHK.TRANS64 P0, [R7+URZ+0x30820], R6 ;  /* 0x03082006070085a7 */ /* 0x000ea4000800007f */
[----:B--2---:R-:W-:Y:S05]  /*16830*/  @!P0 BRA `(.L_x_1124) ;  /* 0xfffffffc00f08947 */ /* 0x004fea000383ffff */
[----:B------:R-:W-:Y:S05]  /*16840*/  BRA `(.L_x_1199) ;  /* 0xffffffd400907947 */ /* 0x000fea000383ffff */
.L_x_1125:
[----:B------:R-:W2:Y:S01]  /*16850*/  S2R R3, SR_TID.X ;  /* 0x0000000000037919 */ /* 0x000ea20000002100 */
[----:B------:R-:W-:Y:S01]  /*16860*/  BSSY B0, `(.L_x_1200) ;  /* 0x000000a000007945 */ /* 0x000fe20003800000 */
[----:B------:R-:W-:Y:S01]  /*16870*/  IMAD.MOV.U32 R12, RZ, RZ, RZ ;  /* 0x000000ffff0c7224 */ /* 0x000fe200078e00ff */
[----:B------:R-:W-:Y:S01]  /*16880*/  MOV R15, 0xffffffff ;  /* 0xffffffff000f7802 */ /* 0x000fe20000000f00 */
[----:B------:R-:W-:Y:S01]  /*16890*/  IMAD.MOV.U32 R11, RZ, RZ, 0x1f ;  /* 0x0000001fff0b7424 */ /* 0x000fe200078e00ff */
[----:B--2---:R-:W-:-:S04]  /*168a0*/  SHF.R.U32.HI R3, RZ, 0x5, R3 ;  /* 0x00000005ff037819 */ /* 0x004fc80000011603 */
[----:B------:R-:W-:-:S04]  /*168b0*/  LOP3.LUT R3, R3, 0x3, RZ, 0xc0, !PT ;  /* 0x0000000303037812 */ /* 0x000fc800078ec0ff */
[----:B------:R-:W-:-:S07]  /*168c0*/  MOV R13, R3 ;  /* 0x00000003000d7202 */ /* 0x000fce0000000f00 */
[----:B01---5:R-:W-:Y:S05]  /*168d0*/  WARPSYNC.COLLECTIVE R15, `(.L_x_1201) ;  /* 0x000000000f087348 */ /* 0x023fea0003c00000 */
[----:B------:R2:W3:Y:S02]  /*168e0*/  SHFL.IDX P6, R14, R13, R12, R11 ;  /* 0x0000000c0d0e7389 */ /* 0x0004e400000c000b */
[----:B0123-5:R-:W-:Y:S01]  /*168f0*/  ENDCOLLECTIVE ;  /* 0x000000000000791b */ /* 0x02ffe20003800000 */
.L_x_1201:
[----:B------:R-:W-:Y:S05]  /*16900*/  BSYNC B0 ;  /* 0x0000000000007941 */ /* 0x000fea0003800000 */
.L_x_1200:
[----:B------:R-:W-:Y:S05]  /*16910*/  BRA `(.L_x_1202) ;  /* 0xffffffd400747947 */ /* 0x000fea000383ffff */
.L_x_1126:
[----:B------:R-:W-:Y:S01]  /*16920*/  BSSY B0, `(.L_x_1203) ;  /* 0x0000006000007945 */ /* 0x000fe20003800000 */
[----:B------:R-:W-:-:S07]  /*16930*/  IMAD.MOV.U32 R15, RZ, RZ, -0x1 ;  /* 0xffffffffff0f7424 */ /* 0x000fce00078e00ff */
[----:B012--5:R-:W-:Y:S05]  /*16940*/  WARPSYNC.COLLECTIVE R15, `(.L_x_1204) ;  /* 0x000000000f0c7348 */ /* 0x027fea0003c00000 */
[----:B------:R-:W-:Y:S02]  /*16950*/  ELECT P6, UR62, PT ;  /* 0x00000000003e782f */ /* 0x000fe400038c0000 */
[----:B------:R-:W-:Y:S01]  /*16960*/  MOV R14, UR62 ;  /* 0x0000003e000e7c02 */ /* 0x000fe20008000f00 */
[----:B012--5:R-:W-:Y:S10]  /*16970*/  ENDCOLLECTIVE ;  /* 0x000000000000791b */ /* 0x027ff40003800000 */
.L_x_1204:
[----:B------:R-:W-:Y:S05]  /*16980*/  BSYNC B0 ;  /* 0x0000000000007941 */ /* 0x000fea0003800000 */
.L_x_1203:
[----:B------:R-:W-:Y:S05]  /*16990*/  BRA `(.L_x_1205) ;  /* 0xffffffd400687947 */ /* 0x000fea000383ffff */
.L_x_1128:
[----:B--2---:R2:W3:Y:S02]  /*169a0*/  SYNCS.PHASECHK.TRANS64.TRYWAIT P1, [R5+URZ+0x30840], R4 ;  /* 0x03084004050075a7 */ /* 0x0044e4000802017f */
[----:B---3--:R-:W-:Y:S05]  /*169b0*/  @!P1 NANOSLEEP.SYNCS 0x989680 ;  /* 0x009896800000995d */ /* 0x008fea0003900000 */
[----:B------:R-:W3:Y:S02]  /*169c0*/  @!P1 SYNCS.PHASECHK.TRANS64 P1, [R5+URZ+0x30840], R4 ;  /* 0x03084004050095a7 */ /* 0x000ee4000802007f */
[----:B---3--:R-:W-:Y:S05]  /*169d0*/  @!P1 BRA `(.L_x_1128) ;  /* 0xfffffffc00f09947 */ /* 0x008fea000383ffff */
[----:B------:R-:W-:Y:S05]  /*169e0*/  BRA `(.L_x_1206) ;  /* 0xffffffd400907947 */ /* 0x000fea000383ffff */
.L_x_1130:
[----:B---3--:R3:W4:Y:S02]  /*169f0*/  SYNCS.PHASECHK.TRANS64.TRYWAIT P1, [R3+URZ+0x30840], R0 ;  /* 0x03084000030075a7 */ /* 0x008724000802017f */
[----:B----4-:R-:W-:Y:S05]  /*16a00*/  @!P1 NANOSLEEP.SYNCS 0x989680 ;  /* 0x009896800000995d */ /* 0x010fea0003900000 */
[----:B------:R-:W4:Y:S02]  /*16a10*/  @!P1 SYNCS.PHASECHK.TRANS64 P1, [R3+URZ+0x30840], R0 ;  /* 0x03084000030095a7 */ /* 0x000f24000802007f */
[----:B----4-:R-:W-:Y:S05]  /*16a20*/  @!P1 BRA `(.L_x_1130) ;  /* 0xfffffffc00f09947 */ /* 0x010fea000383ffff */
[----:B------:R-:W-:Y:S05]  /*16a30*/  BRA `(.L_x_1207) ;  /* 0xffffffd4009c7947 */ /* 0x000fea000383ffff */
.L_x_1132:
[----:B----4-:R4:W0:Y:S02]  /*16a40*/  SYNCS.PHASECHK.TRANS64.TRYWAIT P1, [R5+URZ+0x30860], R4 ;  /* 0x03086004050075a7 */ /* 0x010824000802017f */
[----:B0-----:R-:W-:Y:S05]  /*16a50*/  @!P1 NANOSLEEP.SYNCS 0x989680 ;  /* 0x009896800000995d */ /* 0x001fea0003900000 */
[----:B------:R-:W0:Y:S02]  /*16a60*/  @!P1 SYNCS.PHASECHK.TRANS64 P1, [R5+URZ+0x30860], R4 ;  /* 0x03086004050095a7 */ /* 0x000e24000802007f */
[----:B0-----:R-:W-:Y:S05]  /*16a70*/  @!P1 BRA `(.L_x_1132) ;  /* 0xfffffffc00f09947 */ /* 0x001fea000383ffff */
[----:B------:R-:W-:Y:S05]  /*16a80*/  BRA `(.L_x_1208) ;  /* 0xffffffd400987947 */ /* 0x000fea000383ffff */
.L_x_1209:
        /* <DEDUP_REMOVED lines=15> */
.L_x_15973:


//--------------------- .text._ZN7cutlass13device_kernelIN5flash11enable_sm90INS1_16FlashAttnFwdSm90INS1_25CollectiveMainloopFwdSm90ILi2EN4cute5tupleIJNS5_1CILi1EEES8_S8_EEENS6_IJNS7_ILi128EEENS7_ILi64EEENS7_ILi256EEEEEELi256ENS_6half_tEfNS_4arch4Sm90ELb0ELb1ELb1ELb1ELb1ELb0ELb0ELb1ELb1ELb1ELb1ELb0EEENS1_21CollectiveEpilogueFwdINS6_IJSA_SC_SB_EEES9_SE_SG_Li256ELb1ELb1ELb1ELb0EEENS1_36VarlenDynamicPersistentTileSchedulerILi128ELi64ELi256ELi128ELb1ELb1ELb1ELb1ELb0ELb1EEEEEEEEEvNT_6ParamsE --------------------------
	.section	.text._ZN7cutlass13device_kernelIN5flash11enable_sm90INS1_16FlashAttnFwdSm90INS1_25CollectiveMainloopFwdSm90ILi2EN4cute5tupleIJNS5_1CILi1EEES8_S8_EEENS6_IJNS7_ILi128EEENS7_ILi64EEENS7_ILi256EEEEEELi256ENS_6half_tEfNS_4arch4Sm90ELb0ELb1ELb1ELb1ELb1ELb0ELb0ELb1ELb1ELb1ELb1ELb0EEENS1_21CollectiveEpilogueFwdINS6_IJSA_SC_SB_EEES9_SE_SG_Li256ELb1ELb1ELb1ELb0EEENS1_36VarlenDynamicPersistentTileSchedulerILi128ELi64ELi256ELi128ELb1ELb1ELb1ELb1ELb0ELb1EEEEEEEEEvNT_6ParamsE,"ax",@progbits
	.align	128
.text._ZN7cutlass13device_kernelIN5flash11enable_sm90INS1_16FlashAttnFwdSm90INS1_25CollectiveMainloopFwdSm90ILi2EN4cute5tupleIJNS5_1CILi1EEES8_S8_EEENS6_IJNS7_ILi128EEENS7_ILi64EEENS7_ILi256EEEEEELi256ENS_6half_tEfNS_4arch4Sm90ELb0ELb1ELb1ELb1ELb1ELb0ELb0ELb1ELb1ELb1ELb1ELb0EEENS1_21CollectiveEpilogueFwdINS6_IJSA_SC_SB_EEES9_SE_SG_Li256ELb1ELb1ELb1ELb0EEENS1_36VarlenDynamicPersistentTileSchedulerILi128ELi64ELi256ELi128ELb1ELb1ELb1ELb1ELb0ELb1EEEEEEEEEvNT_6ParamsE:
        .type           _ZN7cutlass13device_kernelIN5flash11enable_sm90INS1_16FlashAttnFwdSm90INS1_25CollectiveMainloopFwdSm90ILi2EN4cute5tupleIJNS5_1CILi1EEES8_S8_EEENS6_IJNS7_ILi128EEENS7_ILi64EEENS7_ILi256EEEEEELi256ENS_6half_tEfNS_4arch4Sm90ELb0ELb1ELb1ELb1ELb1ELb0ELb0ELb1ELb1ELb1ELb1ELb0EEENS1_21CollectiveEpilogueFwdINS6_IJSA_SC_SB_EEES9_SE_SG_Li256ELb1ELb1ELb1ELb0EEENS1_36VarlenDynamicPersistentTileSchedulerILi128ELi64ELi256ELi128ELb1ELb1ELb1ELb1ELb0ELb1EEEEEEEEEvNT_6ParamsE,@function
        .size           _ZN7cutlass13device_kernelIN5flash11enable_sm90INS1_16FlashAttnFwdSm90INS1_25CollectiveMainloopFwdSm90ILi2EN4cute5tupleIJNS5_1CILi1EEES8_S8_EEENS6_IJNS7_ILi128EEENS7_ILi64EEENS7_ILi256EEEEEELi256ENS_6half_tEfNS_4arch4Sm90ELb0ELb1ELb1ELb1ELb1ELb0ELb0ELb1ELb1ELb1ELb1ELb0EEENS1_21CollectiveEpilogueFwdINS6_IJSA_SC_SB_EEES9_SE_SG_Li256ELb1ELb1ELb1ELb0EEENS1_36VarlenDynamicPersistentTileSchedulerILi128ELi64ELi256ELi128ELb1ELb1ELb1ELb1ELb0ELb1EEEEEEEEEvNT_6ParamsE,(.L_x_15974 - _ZN7cutlass13device_kernelIN5flash11enable_sm90INS1_16FlashAttnFwdSm90INS1_25CollectiveMainloopFwdSm90ILi2EN4cute5tupleIJNS5_1CILi1EEES8_S8_EEENS6_IJNS7_ILi128EEENS7_ILi64EEENS7_ILi256EEEEEELi256ENS_6half_tEfNS_4arch4Sm90ELb0ELb1ELb1ELb1ELb1ELb0ELb0ELb1ELb1ELb1ELb1ELb0EEENS1_21CollectiveEpilogueFwdINS6_IJSA_SC_SB_EEES9_SE_SG_Li256ELb1ELb1ELb1ELb0EEENS1_36VarlenDynamicPersistentTileSchedulerILi128ELi64ELi256ELi128ELb1ELb1ELb1ELb1ELb0ELb1EEEEEEEEEvNT_6ParamsE)
        .other          _ZN7cutlass13device_kernelIN5flash11enable_sm90INS1_16FlashAttnFwdSm90INS1_25CollectiveMainloopFwdSm90ILi2EN4cute5tupleIJNS5_1CILi1EEES8_S8_EEENS6_IJNS7_ILi128EEENS7_ILi64EEENS7_ILi256EEEEEELi256ENS_6half_tEfNS_4arch4Sm90ELb0ELb1ELb1ELb1ELb1ELb0ELb0ELb1ELb1ELb1ELb1ELb0EEENS1_21CollectiveEpilogueFwdINS6_IJSA_SC_SB_EEES9_SE_SG_Li256ELb1ELb1ELb1ELb0EEENS1_36VarlenDynamicPersistentTileSchedulerILi128ELi64ELi256ELi128ELb1ELb1ELb1ELb1ELb0ELb1EEEEEEEEEvNT_6ParamsE,@"STO_CUDA_ENTRY STV_DEFAULT"
_ZN7cutlass13device_kernelIN5flash11enable_sm90INS1_16FlashAttnFwdSm90INS1_25CollectiveMainloopFwdSm90ILi2EN4cute5tupleIJNS5_1CILi1EEES8_S8_EEENS6_IJNS7_ILi128EEENS7_ILi64EEENS7_ILi256EEEEEELi256ENS_6half_tEfNS_4arch4Sm90ELb0ELb1ELb1ELb1ELb1ELb0ELb0ELb1ELb1ELb1ELb1ELb0EEENS1_21CollectiveEpilogueFwdINS6_IJSA_SC_SB_EEES9_SE_SG_Li256ELb1ELb1ELb1ELb0EEENS1_36VarlenDynamicPersistentTileSchedulerILi128ELi64ELi256ELi128ELb1ELb1ELb1ELb1ELb0ELb1EEEEEEEEEvNT_6ParamsE:
        /* <DEDUP_REMOVED lines=45> */
.L_x_1210:
        /* <DEDUP_REMOVED lines=22> */
.L_x_1211:
        /* <DEDUP_REMOVED lines=18> */
.L_x_1212:
        /* <DEDUP_REMOVED lines=22> */
.L_x_1213:
        /* <DEDUP_REMOVED lines=23> */
.L_x_1214:
        /* <DEDUP_REMOVED lines=10> */
.L_x_1216:
        /* <DEDUP_REMOVED lines=18> */
[----:B------:R-:W-:Y:S01]  /*09e0*/  R2UR UR5, R10 ;  /* 0x000000000a0572ca */ /* 0x000fe200000e0000 */
[----:B------:R-:W-:Y:S01]  /*09f0*/  UMOV UR39, URZ ;  /* 0x0000003f00277c82 */ /* 0x000fe20008000000 */
[----:B0-----:R-:W-:Y:S02]  /*0a00*/  SHF.R.S32.HI R3, RZ, 0x1f, R0 ;  /* 0x0000001fff037819 */ /* 0x001fe40000011400 */
[----:B------:R-:W-:Y:S02]  /*0a10*/  R2UR UR7, R11 ;  /* 0x000000000b0772ca */ /* 0x000fe400000e0000 */
[----:B------:R-:W-:-:S02]  /*0a20*/  LEA.HI R4, R3, R0, RZ, 0x4 ;  /* 0x0000000003047211 */ /* 0x000fc400078f20ff */
[CC--:B------:R-:W-:Y:S02]  /*0a30*/  LEA.HI R5, R3.reuse, R0.reuse, RZ, 0x5 ;  /* 0x0000000003057211 */ /* 0x0c0fe400078f28ff */
[----:B------:R-:W-:-:S03]  /*0a40*/  LEA.HI R8, R3, R0, RZ, 0x3 ;  /* 0x0000000003087211 */ /* 0x000fc600078f18ff */
[----:B------:R-:W-:Y:S01]  /*0a50*/  IMAD.SHL.U32 R6, R5, 0x20, RZ ;  /* 0x0000002005067824 */ /* 0x000fe200078e00ff */
[----:B------:R-:W-:-:S04]  /*0a60*/  LOP3.LUT R201, R8, 0xfffffff8, RZ, 0xc0, !PT ;  /* 0xfffffff808c97812 */ /* 0x000fc800078ec0ff */
[----:B------:R-:W-:Y:S01]  /*0a70*/  LOP3.LUT R6, R6, 0xfffffc00, RZ, 0xc0, !PT ;  /* 0xfffffc0006067812 */ /* 0x000fe200078ec0ff */
[----:B------:R-:W-:Y:S01]  /*0a80*/  IMAD.IADD R201, R0, 0x1, -R201 ;  /* 0x0000000100c97824 */ /* 0x000fe200078e0ac9 */
[----:B--2---:R-:W-:Y:S02]  /*0a90*/  R2UR UR4, R2 ;  /* 0x00000000020472ca */ /* 0x004fe400000e0000 */
[----:B------:R-:W-:-:S04]  /*0aa0*/  LEA.HI R2, R3, R0, RZ, 0x7 ;  /* 0x0000000003027211 */ /* 0x000fc800078f38ff */
[----:B------:R-:W-:-:S05]  /*0ab0*/  LOP3.LUT R7, R2, 0xffffff80, RZ, 0xc0, !PT ;  /* 0xffffff8002077812 */ /* 0x000fca00078ec0ff */
[----:B------:R-:W-:Y:S01]  /*0ac0*/  IMAD.IADD R14, R0, 0x1, -R7 ;  /* 0x00000001000e7824 */ /* 0x000fe200078e0a07 */
[----:B------:R-:W-:Y:S01]  /*0ad0*/  LEA.HI R7, R3, R0, RZ, 0x2 ;  /* 0x0000000003077211 */ /* 0x000fe200078f10ff */
[----:B------:R-:W-:Y:S01]  /*0ae0*/  ULOP3.LUT UR8, UR4, 0x1, URZ, 0xfc, !UPT ;  /* 0x0000000104087892 */ /* 0x000fe2000f8efc3f */
[----:B------:R-:W-:Y:S02]  /*0af0*/  LOP3.LUT R3, R4, 0x3fffff0, RZ, 0xc0, !PT ;  /* 0x03fffff004037812 */ /* 0x000fe400078ec0ff */
[----:B------:R-:W-:Y:S01]  /*0b00*/  SHF.R.S32.HI R9, RZ, 0x1f, R14 ;  /* 0x0000001fff097819 */ /* 0x000fe2000001140e */
[----:B------:R-:W-:Y:S01]  /*0b10*/  STL [R1+0x18], R14 ;  /* 0x0000180e01007387 */ /* 0x000fe20000100800 */
[----:B------:R-:W-:Y:S01]  /*0b20*/  LOP3.LUT R13, R7, 0xfffffffc, RZ, 0xc0, !PT ;  /* 0xfffffffc070d7812 */ /* 0x000fe200078ec0ff */
[C---:B------:R-:W-:Y:S01]  /*0b30*/  IMAD.IADD R5, R0.reuse, 0x1, -R3 ;  /* 0x0000000100057824 */ /* 0x040fe200078e0a03 */
[----:B------:R-:W-:Y:S01]  /*0b40*/  LEA.HI R10, R9, R14, RZ, 0x2 ;  /* 0x0000000e090a7211 */ /* 0x000fe200078f10ff */
[----:B------:R-:W-:Y:S01]  /*0b50*/  UMOV UR4, URZ ;  /* 0x0000003f00047c82 */ /* 0x000fe20008000000 */
[----:B------:R-:W-:Y:S01]  /*0b60*/  SHF.R.S32.HI R7, RZ, 0x4, R4 ;  /* 0x00000004ff077819 */ /* 0x000fe20000011404 */
[----:B------:R-:W-:Y:S01]  /*0b70*/  IMAD R5, R5, 0x40, R6 ;  /* 0x0000004005057824 */ /* 0x000fe200078e0206 */
[--C-:B------:R-:W-:Y:S01]  /*0b80*/  SHF.R.S32.HI R11, RZ, 0x2, R10.reuse ;  /* 0x00000002ff0b7819 */ /* 0x100fe2000001140a */
[----:B------:R-:W-:Y:S01]  /*0b90*/  IMAD.IADD R13, R0, 0x1, -R13 ;  /* 0x00000001000d7824 */ /* 0x000fe200078e0a0d */
[----:B------:R-:W-:-:S02]  /*0ba0*/  SHF.R.S32.HI R12, RZ, 0x1f, R10 ;  /* 0x0000001fff0c7819 */ /* 0x000fc4000001140a */
[----:B------:R-:W-:Y:S02]  /*0bb0*/  SHF.R.S32.HI R3, RZ, 0x7, R2 ;  /* 0x00000007ff037819 */ /* 0x000fe40000011402 */
[----:B------:R-:W-:Y:S02]  /*0bc0*/  LEA.HI R4, R4, R7, RZ, 0x1 ;  /* 0x0000000704047211 */ /* 0x000fe400078f08ff */
[----:B------:R-:W-:Y:S02]  /*0bd0*/  LEA.HI R12, R12, R11, RZ, 0x3 ;  /* 0x0000000b0c0c7211 */ /* 0x000fe400078f18ff */
[----:B------:R-:W-:Y:S02]  /*0be0*/  LEA.HI R2, R2, R3, RZ, 0x1 ;  /* 0x0000000302027211 */ /* 0x000fe400078f08ff */
[----:B------:R-:W-:Y:S02]  /*0bf0*/  LOP3.LUT R4, R4, 0x1ffffffe, RZ, 0xc0, !PT ;  /* 0x1ffffffe04047812 */ /* 0x000fe400078ec0ff */
[----:B------:R-:W-:-:S02]  /*0c00*/  LOP3.LUT R12, R12, 0xfffffff8, RZ, 0xc0, !PT ;  /* 0xfffffff80c0c7812 */ /* 0x000fc400078ec0ff */
[----:B------:R-:W-:Y:S01]  /*0c10*/  LEA.HI R9, R9, R14, RZ, 0x5 ;  /* 0x0000000e09097211 */ /* 0x000fe200078f28ff */
[----:B------:R-:W-:Y:S01]  /*0c20*/  IMAD.IADD R4, R7, 0x1, -R4 ;  /* 0x0000000107047824 */ /* 0x000fe200078e0a04 */
[----:B------:R-:W-:Y:S01]  /*0c30*/  LOP3.LUT R2, R2, 0x3fffffe, RZ, 0xc0, !PT ;  /* 0x03fffffe02027812 */ /* 0x000fe200078ec0ff */
[----:B------:R-:W-:Y:S01]  /*0c40*/  IMAD.IADD R12, R11, 0x1, -R12 ;  /* 0x000000010b0c7824 */ /* 0x000fe200078e0a0c */
[----:B------:R-:W-:Y:S02]  /*0c50*/  SHF.R.S32.HI R9, RZ, 0x5, R9 ;  /* 0x00000005ff097819 */ /* 0x000fe40000011409 */
[----:B------:R-:W-:Y:S01]  /*0c60*/  LOP3.LUT R10, R10, 0x7ffffffc, RZ, 0xc0, !PT ;  /* 0x7ffffffc0a0a7812 */ /* 0x000fe200078ec0ff */
[----:B------:R-:W-:Y:S01]  /*0c70*/  IMAD.IADD R2, R3, 0x1, -R2 ;  /* 0x0000000103027824 */ /* 0x000fe200078e0a02 */
[----:B------:R-:W-:Y:S01]  /*0c80*/  LEA.HI R0, R13, R13, RZ, 0x1 ;  /* 0x0000000d0d007211 */ /* 0x000fe200078f08ff */
[----:B------:R-:W-:Y:S02]  /*0c90*/  IMAD R3, R4, 0x8, R5 ;  /* 0x0000000804037824 */ /* 0x000fe400078e0205 */
[----:B------:R-:W-:Y:S01]  /*0ca0*/  IMAD R9, R9, 0x10, R12 ;  /* 0x0000001009097824 */ /* 0x000fe200078e020c */
[----:B------:R-:W-:Y:S01]  /*0cb0*/  LOP3.LUT R0, R0, 0x1ffffffe, RZ, 0xc0, !PT ;  /* 0x1ffffffe00007812 */ /* 0x000fe200078ec0ff */
[----:B------:R-:W-:Y:S01]  /*0cc0*/  IMAD.IADD R10, R14, 0x1, -R10 ;  /* 0x000000010e0a7824 */ /* 0x000fe200078e0a0a */
[----:B------:R0:W-:Y:S01]  /*0cd0*/  STL [R1+0x28], R3 ;  /* 0x0000280301007387 */ /* 0x0001e20000100800 */
[----:B------:R-:W-:-:S02]  /*0ce0*/  IMAD R2, R2, 0x40, R9 ;  /* 0x0000004002027824 */ /* 0x000fc400078e0209 */
[----:B------:R-:W-:Y:S02]  /*0cf0*/  IMAD.U32 R5, RZ, RZ, UR8 ;  /* 0x00000008ff057e24 */ /* 0x000fe4000f8e00ff */
[----:B------:R-:W-:Y:S01]  /*0d00*/  IMAD.SHL.U32 R17, R10, 0x2, RZ ;  /* 0x000000020a117824 */ /* 0x000fe200078e00ff */
[----:B------:R-:W-:Y:S01]  /*0d10*/  STL [R1+0x24], R2 ;  /* 0x0000240201007387 */ /* 0x000fe20000100800 */
[----:B------:R-:W-:Y:S02]  /*0d20*/  IMAD.IADD R0, R13, 0x1, -R0 ;  /* 0x000000010d007824 */ /* 0x000fe400078e0a00 */
[C---:B------:R-:W-:Y:S01]  /*0d30*/  VIADD R229, R17.reuse, 0x20 ;  /* 0x0000002011e57836 */ /* 0x040fe20000000000 */
[----:B0-----:R-:W-:Y:S01]  /*0d40*/  SHF.R.S32.HI R3, RZ, 0x3, R8 ;  /* 0x00000003ff037819 */ /* 0x001fe20000011408 */
[C---:B------:R-:W-:Y:S01]  /*0d50*/  VIADD R226, R17.reuse, 0x28 ;  /* 0x0000002811e27836 */ /* 0x040fe20000000000 */
[----:B------:R-:W-:Y:S01]  /*0d60*/  SHF.R.S32.HI R4, RZ, 0x1f, R17 ;  /* 0x0000001fff047819 */ /* 0x000fe20000011411 */
[----:B------:R-:W-:-:S02]  /*0d70*/  VIADD R4, R17, 0x10 ;  /* 0x0000001011047836 */ /* 0x000fc40000000000 */
[----:B------:R0:W-:Y:S01]  /*0d80*/  STL [R1+0xc], R3 ;  /* 0x00000c0301007387 */ /* 0x0001e20000100800 */
[C---:B------:R-:W-:Y:S02]  /*0d90*/  VIADD R225, R17.reuse, 0x30 ;  /* 0x0000003011e17836 */ /* 0x040fe40000000000 */
[C---:B------:R-:W-:Y:S01]  /*0da0*/  VIADD R224, R17.reuse, 0x38 ;  /* 0x0000003811e07836 */ /* 0x040fe20000000000 */
[----:B------:R1:W-:Y:S01]  /*0db0*/  STL [R1+0x2c], R5 ;  /* 0x00002c0501007387 */ /* 0x0003e20000100800 */
[C---:B------:R-:W-:Y:S02]  /*0dc0*/  VIADD R223, R17.reuse, 0x40 ;  /* 0x0000004011df7836 */ /* 0x040fe40000000000 */
[C---:B------:R-:W-:Y:S02]  /*0dd0*/  VIADD R222, R17.reuse, 0x48 ;  /* 0x0000004811de7836 */ /* 0x040fe40000000000 */
[----:B------:R-:W-:Y:S02]  /*0de0*/  VIADD R221, R17, 0x50 ;  /* 0x0000005011dd7836 */ /* 0x000fe40000000000 */
[----:B0-----:R-:W-:-:S02]  /*0df0*/  IMAD.U32 R3, RZ, RZ, UR4 ;  /* 0x00000004ff037e24 */ /* 0x001fc4000f8e00ff */
[C---:B------:R-:W-:Y:S02]  /*0e00*/  VIADD R220, R17.reuse, 0x58 ;  /* 0x0000005811dc7836 */ /* 0x040fe40000000000 */
[C---:B-1----:R-:W-:Y:S01]  /*0e10*/  VIADD R5, R17.reuse, 0x8 ;  /* 0x0000000811057836 */ /* 0x042fe20000000000 */
[----:B------:R0:W-:Y:S01]  /*0e20*/  STL [R1+0x14], R3 ;  /* 0x0000140301007387 */ /* 0x0001e20000100800 */
[C---:B------:R-:W-:Y:S02]  /*0e30*/  VIADD R219, R17.reuse, 0x60 ;  /* 0x0000006011db7836 */ /* 0x040fe40000000000 */
        /* <DEDUP_REMOVED lines=8> */
[C---:B0-----:R-:W-:Y:S01]  /*0ec0*/  VIADD R3, R17.reuse, 0x18 ;  /* 0x0000001811037836 */ /* 0x041fe20000000000 */
        /* <DEDUP_REMOVED lines=21> */
[----:B------:R-:W-:Y:S01]  /*1020*/  IMAD R23, R0, 0x8, R2 ;  /* 0x0000000800177824 */ /* 0x000fe200078e0202 */
[----:B------:R-:W-:-:S02]  /*1030*/  SHF.R.S32.HI R3, RZ, 0x1f, R215 ;  /* 0x0000001fff037819 */ /* 0x000fc400000114d7 */
[----:B------:R-:W-:Y:S02]  /*1040*/  SHF.R.S32.HI R5, RZ, 0x1f, R214 ;  /* 0x0000001fff057819 */ /* 0x000fe400000114d6 */
[----:B------:R-:W-:Y:S02]  /*1050*/  SHF.R.S32.HI R4, RZ, 0x1f, R213 ;  /* 0x0000001fff047819 */ /* 0x000fe400000114d5 */
[----:B------:R-:W-:Y:S02]  /*1060*/  SHF.R.S32.HI R3, RZ, 0x1f, R212 ;  /* 0x0000001fff037819 */ /* 0x000fe400000114d4 */
[----:B------:R-:W-:Y:S02]  /*1070*/  SHF.R.S32.HI R5, RZ, 0x1f, R211 ;  /* 0x0000001fff057819 */ /* 0x000fe400000114d3 */
[----:B------:R-:W-:Y:S02]  /*1080*/  SHF.R.S32.HI R4, RZ, 0x1f, R210 ;  /* 0x0000001fff047819 */ /* 0x000fe400000114d2 */
[----:B------:R-:W-:-:S02]  /*1090*/  SHF.R.S32.HI R3, RZ, 0x1f, R209 ;  /* 0x0000001fff037819 */ /* 0x000fc400000114d1 */
[----:B------:R-:W-:Y:S02]  /*10a0*/  SHF.R.S32.HI R5, RZ, 0x1f, R208 ;  /* 0x0000001fff057819 */ /* 0x000fe400000114d0 */
[----:B------:R-:W-:Y:S02]  /*10b0*/  SHF.R.S32.HI R4, RZ, 0x1f, R207 ;  /* 0x0000001fff047819 */ /* 0x000fe400000114cf */
[----:B------:R-:W-:-:S07]  /*10c0*/  SHF.R.S32.HI R3, RZ, 0x1f, R206 ;  /* 0x0000001fff037819 */ /* 0x000fce00000114ce */
.L_x_1328:
[----:B------:R-:W-:Y:S01]  /*10d0*/  ULDC.64 UR8, c[0x0][0xa28] ;  /* 0x00028a0000087ab9 */ /* 0x000fe20000000a00 */
[----:B------:R-:W-:Y:S01]  /*10e0*/  ULDC UR4, c[0x0][0x424] ;  /* 0x0001090000047ab9 */ /* 0x000fe20000000800 */
[----:B------:R-:W-:-:S04]  /*10f0*/  UISETP.NE.U32.AND UP0, UPT, UR8, URZ, UPT ;  /* 0x0000003f0800728c */ /* 0x000fc8000bf05070 */
[----:B------:R-:W-:-:S03]  /*1100*/  UISETP.NE.AND.EX UP0, UPT, UR9, URZ, UPT, UP0 ;  /* 0x0000003f0900728c */ /* 0x000fc6000bf05300 */
[----:B------:R-:W-:Y:S02]  /*1110*/  ULDC.64 UR8, c[0x0][0xa18] ;  /* 0x0002860000087ab9 */ /* 0x000fe40000000a00 */
[----:B------:R-:W-:Y:S01]  /*1120*/  UISETP.NE.U32.AND UP1, UPT, UR8, URZ, UPT ;  /* 0x0000003f0800728c */ /* 0x000fe2000bf25070 */
[----:B------:R-:W-:-:S03]  /*1130*/  PLOP3.LUT P0, PT, PT, PT, UP0, 0x80, 0x0 ;  /* 0x000000000000781c */ /* 0x000fc60003f0f008 */
[----:B------:R-:W-:-:S03]  /*1140*/  UISETP.NE.AND.EX UP1, UPT, UR9, URZ, UPT, UP1 ;  /* 0x0000003f0900728c */ /* 0x000fc6000bf25310 */
[----:B------:R-:W-:Y:S02]  /*1150*/  @UP0 ULDC.64 UR8, c[0x0][0xa28] ;  /* 0x00028a0000080ab9 */ /* 0x000fe40000000a00 */
[----:B------:R-:W-:Y:S01]  /*1160*/  @UP0 UIMAD.WIDE UR8, UR7, 0x4, UR8 ;  /* 0x00000004070808a5 */ /* 0x000fe2000f8e0208 */
[----:B------:R-:W-:-:S05]  /*1170*/  PLOP3.LUT P2, PT, PT, PT, UP1, 0x80, 0x0 ;  /* 0x000000000000781c */ /* 0x000fca0003f4f018 */
[----:B012---:R-:W-:Y:S02]  /*1180*/  IMAD.U32 R2, RZ, RZ, UR8 ;  /* 0x00000008ff027e24 */ /* 0x007fe4000f8e00ff */
[----:B------:R-:W-:Y:S01]  /*1190*/  IMAD.U32 R3, RZ, RZ, UR9 ;  /* 0x00000009ff037e24 */ /* 0x000fe2000f8e00ff */
[----:B------:R-:W-:Y:S02]  /*11a0*/  @UP1 ULDC.64 UR8, c[0x0][0xa18] ;  /* 0x0002860000081ab9 */ /* 0x000fe40000000a00 */
[----:B------:R-:W-:Y:S02]  /*11b0*/  @UP1 UIMAD.WIDE UR8, UR7, 0x4, UR8 ;  /* 0x00000004070818a5 */ /* 0x000fe4000f8e0208 */
[----:B------:R-:W2:Y:S04]  /*11c0*/  @P0 LDG.E R2, desc[UR36][R2.64] ;  /* 0x0000002402020981 */ /* 0x000ea8000c1e1900 */
[----:B------:R-:W-:-:S02]  /*11d0*/  IMAD.U32 R4, RZ, RZ, UR8 ;  /* 0x00000008ff047e24 */ /* 0x000fc4000f8e00ff */
[----:B------:R-:W-:Y:S01]  /*11e0*/  IMAD.U32 R5, RZ, RZ, UR9 ;  /* 0x00000009ff057e24 */ /* 0x000fe2000f8e00ff */
[----:B------:R-:W-:-:S04]  /*11f0*/  ULDC.64 UR8, c[0x0][0x418] ;  /* 0x0001060000087ab9 */ /* 0x000fc80000000a00 */
[----:B---3--:R-:W3:Y:S01]  /*1200*/  @P2 LDG.E R4, desc[UR36][R4.64] ;  /* 0x0000002404042981 */ /* 0x008ee2000c1e1900 */
[----:B------:R-:W-:Y:S02]  /*1210*/  UISETP.NE.U32.AND UP0, UPT, UR8, URZ, UPT ;  /* 0x0000003f0800728c */ /* 0x000fe4000bf05070 */
[----:B------:R-:W-:Y:S02]  /*1220*/  ULOP3.LUT UR10, UR5, 0xffff, URZ, 0xc0, !UPT ;  /* 0x0000ffff050a7892 */ /* 0x000fe4000f8ec03f */
[----:B------:R-:W-:Y:S01]  /*1230*/  UISETP.NE.AND.EX UP0, UPT, UR9, URZ, UPT, UP0 ;  /* 0x0000003f0900728c */ /* 0x000fe2000bf05300 */
[----:B------:R-:W-:Y:S02]  /*1240*/  UMOV UR43, URZ ;  /* 0x0000003f002b7c82 */ /* 0x000fe40008000000 */
[----:B------:R-:W-:Y:S01]  /*1250*/  ULDC.64 UR8, c[0x0][0xa20] ;  /* 0x0002880000087ab9 */ /* 0x000fe20000000a00 */
[----:B------:R-:W-:Y:S01]  /*1260*/  USEL UR4, UR4, 0x1, UP0 ;  /* 0x0000000104047887 */ /* 0x000fe20008000000 */
[----:B------:R-:W-:Y:S01]  /*1270*/  ISETP.NE.U32.AND P1, PT, RZ, UR8, PT ;  /* 0x00000008ff007c0c */ /* 0x000fe2000bf25070 */
[----:B------:R-:W-:Y:S01]  /*1280*/  ULDC UR8, c[0x0][0x2f0] ;  /* 0x0000bc0000087ab9 */ /* 0x000fe20000000800 */
[----:B------:R-:W-:Y:S01]  /*1290*/  IMAD.U32 R205, RZ, RZ, UR10 ;  /* 0x0000000affcd7e24 */ /* 0x000fe2000f8e00ff */
[----:B------:R-:W-:Y:S01]  /*12a0*/  UIMAD UR4, UR4, UR8, URZ ;  /* 0x00000008040472a4 */ /* 0x000fe2000f8e023f */
[----:B------:R-:W-:-:S02]  /*12b0*/  ISETP.NE.AND.EX P1, PT, RZ, UR9, PT, P1 ;  /* 0x00000009ff007c0c */ /* 0x000fc4000bf25310 */
[----:B--2---:R-:W-:Y:S02]  /*12c0*/  @P0 R2UR UR43, R2 ;  /* 0x00000000022b02ca */ /* 0x004fe400000e0000 */
[----:B---3--:R-:W-:Y:S01]  /*12d0*/  @P2 R2UR UR42, R4 ;  /* 0x00000000042a22ca */ /* 0x008fe200000e0000 */
[----:B----45:R-:W-:-:S14]  /*12e0*/  @P2 BRA `(.L_x_1217) ;  /* 0x0000000000382947 */ /* 0x030fdc0003800000 */
[----:B------:R-:W-:Y:S01]  /*12f0*/  ULDC.64 UR8, c[0x0][0xa00] ;  /* 0x0002800000087ab9 */ /* 0x000fe20000000a00 */
[----:B------:R-:W-:Y:S01]  /*1300*/  ULDC UR42, c[0x0][0x288] ;  /* 0x0000a200002a7ab9 */ /* 0x000fe20000000800 */
[----:B------:R-:W-:-:S04]  /*1310*/  ISETP.NE.U32.AND P0, PT, RZ, UR8, PT ;  /* 0x00000008ff007c0c */ /* 0x000fc8000bf05070 */
[----:B------:R-:W-:-:S13]  /*1320*/  ISETP.NE.AND.EX P0, PT, RZ, UR9, PT, P0 ;  /* 0x00000009ff007c0c */ /* 0x000fda000bf05300 */
[----:B------:R-:W-:Y:S05]  /*1330*/  @!P0 BRA `(.L_x_1217) ;  /* 0x0000000000248947 */ /* 0x000fea0003800000 */
[----:B------:R-:W-:Y:S02]  /*1340*/  ULDC.64 UR8, c[0x0][0xa00] ;  /* 0x0002800000087ab9 */ /* 0x000fe40000000a00 */
[----:B------:R-:W-:-:S06]  /*1350*/  UIMAD.WIDE UR8, UR7, 0x4, UR8 ;  /* 0x00000004070878a5 */ /* 0x000fcc000f8e0208 */
[----:B------:R-:W-:Y:S02]  /*1360*/  IMAD.U32 R2, RZ, RZ, UR8 ;  /* 0x00000008ff027e24 */ /* 0x000fe4000f8e00ff */
[----:B------:R-:W-:-:S05]  /*1370*/  IMAD.U32 R3, RZ, RZ, UR9 ;  /* 0x00000009ff037e24 */ /* 0x000fca000f8e00ff */
[----:B------:R-:W2:Y:S04]  /*1380*/  LDG.E R4, desc[UR36][R2.64] ;  /* 0x0000002402047981 */ /* 0x000ea8000c1e1900 */
[----:B------:R-:W3:Y:S01]  /*1390*/  LDG.E R0, desc[UR36][R2.64+0x4] ;  /* 0x0000042402007981 */ /* 0x000ee2000c1e1900 */
[----:B--2---:R-:W-:Y:S02]  /*13a0*/  R2UR UR42, R4 ;  /* 0x00000000042a72ca */ /* 0x004fe400000e0000 */
[----:B---3--:R-:W-:-:S13]  /*13b0*/  R2UR UR8, R0 ;  /* 0x00000000000872ca */ /* 0x008fda00000e0000 */
[----:B------:R-:W-:-:S12]  /*13c0*/  UIADD3 UR42, -UR42, UR8, URZ ;  /* 0x000000082a2a7290 */ /* 0x000fd8000fffe13f */
.L_x_1217:
[----:B------:R-:W-:-:S05]  /*13d0*/  IMAD.U32 R0, RZ, RZ, UR7 ;  /* 0x00000007ff007e24 */ /* 0x000fca000f8e00ff */
[----:B------:R0:W-:Y:S01]  /*13e0*/  STL [R1+0x10], R0 ;  /* 0x0000100001007387 */ /* 0x0001e20000100800 */
[----:B------:R-:W-:Y:S05]  /*13f0*/  @!P1 BRA `(.L_x_1218) ;  /* 0x00000000001c9947 */ /* 0x000fea0003800000 */
[----:B------:R-:W-:Y:S02]  /*1400*/  ULDC.64 UR8, c[0x0][0xa20] ;  /* 0x0002880000087ab9 */ /* 0x000fe40000000a00 */
[----:B------:R-:W-:-:S06]  /*1410*/  UIMAD.WIDE UR8, UR7, 0x4, UR8 ;  /* 0x00000004070878a5 */ /* 0x000fcc000f8e0208 */
[----:B------:R-:W-:Y:S02]  /*1420*/  IMAD.U32 R2, RZ, RZ, UR8 ;  /* 0x00000008ff027e24 */ /* 0x000fe4000f8e00ff */
[----:B------:R-:W-:-:S05]  /*1430*/  IMAD.U32 R3, RZ, RZ, UR9 ;  /* 0x00000009ff037e24 */ /* 0x000fca000f8e00ff */
[----:B------:R-:W2:Y:S02]  /*1440*/  LDG.E R2, desc[UR36][R2.64] ;  /* 0x0000002402027981 */ /* 0x000ea4000c1e1900 */
[----:B--2---:R-:W-:Y:S01]  /*1450*/  R2UR UR4, R2 ;  /* 0x00000000020472ca */ /* 0x004fe200000e0000 */
[----:B------:R-:W-:-:S14]  /*1460*/  BRA `(.L_x_1219) ;  /* 0x0000000000347947 */ /* 0x000fdc0003800000 */
.L_x_1218:
[----:B------:R-:W-:Y:S02]  /*1470*/  ULDC.64 UR8, c[0x0][0xa08] ;  /* 0x0002820000087ab9 */ /* 0x000fe40000000a00 */
        /* <DEDUP_REMOVED lines=8> */
[----:B0-----:R-:W3:Y:S01]  /*1500*/  LDG.E R0, desc[UR36][R2.64+0x4] ;  /* 0x0000042402007981 */ /* 0x001ee2000c1e1900 */
[----:B--2---:R-:W-:Y:S02]  /*1510*/  R2UR UR4, R4 ;  /* 0x00000000040472ca */ /* 0x004fe400000e0000 */
[----:B---3--:R-:W-:-:S13]  /*1520*/  R2UR UR7, R0 ;  /* 0x00000000000772ca */ /* 0x008fda00000e0000 */
[----:B------:R-:W-:-:S12]  /*1530*/  UIADD3 UR4, -UR4, UR7, URZ ;  /* 0x0000000704047290 */ /* 0x000fd8000fffe13f */
.L_x_1219:
[----:B------:R-:W-:Y:S01]  /*1540*/  ULDC UR7, c[0x0][0x448] ;  /* 0x0001120000077ab9 */ /* 0x000fe20000000800 */
[----:B------:R-:W-:Y:S02]  /*1550*/  USHF.L.U32 UR61, UR6, 0x7, URZ ;  /* 0x00000007063d7899 */ /* 0x000fe4000800063f */
[----:B------:R-:W-:Y:S02]  /*1560*/  UISETP.NE.AND UP0, UPT, UR7, 0x1, UPT ;  /* 0x000000010700788c */ /* 0x000fe4000bf05270 */
[----:B------:R-:W-:Y:S02]  /*1570*/  UIADD3 UR10, UR61, 0x7f, URZ ;  /* 0x0000007f3d0a7890 */ /* 0x000fe4000fffe03f */
[----:B------:R-:W-:Y:S01]  /*1580*/  UIADD3 UR43, UR4, -UR43, URZ ;  /* 0x8000002b042b7290 */ /* 0x000fe2000fffe03f */
[----:B------:R-:W-:Y:S01]  /*1590*/  ULDC.64 UR6, c[0x0][0x9e0] ;  /* 0x0002780000067ab9 */ /* 0x000fe20000000a00 */
[----:B------:R-:W-:-:S05]  /*15a0*/  UP2UR UR4, UPR, URZ, 0x1 ;  /* 0x000000013f047883 */ /* 0x000fca0008000000 */
[----:B------:R-:W-:Y:S01]  /*15b0*/  @UP0 ULDC UR8, c[0x0][0x44c] ;  /* 0x0001130000080ab9 */ /* 0x000fe20000000800 */
[----:B------:R-:W-:Y:S01]  /*15c0*/  @UP0 ULDC UR11, c[0x0][0x450] ;  /* 0x00011400000b0ab9 */ /* 0x000fe20000000800 */
[----:B------:R-:W-:Y:S01]  /*15d0*/  UIMAD.WIDE.U32 UR8, UR10, UR8, URZ ;  /* 0x000000080a0872a5 */ /* 0x000fe2000f8e003f */
[----:B------:R-:W-:Y:S01]  /*15e0*/  IMAD.U32 R22, RZ, RZ, UR4 ;  /* 0x00000004ff167e24 */ /* 0x000fe2000f8e00ff */
[----:B------:R-:W-:Y:S02]  /*15f0*/  UIADD3 UR4, UR43, 0x1, -UR42 ;  /* 0x000000012b047890 */ /* 0x000fe4000fffe82a */
[----:B------:R-:W-:Y:S02]  /*1600*/  @UP0 USHF.R.U32.HI UR10, URZ, UR11, UR9 ;  /* 0x0000000b3f0a0299 */ /* 0x000fe40008011609 */
[----:B------:R-:W-:Y:S02]  /*1610*/  UISETP.GE.AND UP0, UPT, UR7, 0x1, UPT ;  /* 0x000000010700788c */ /* 0x000fe4000bf06270 */
[----:B------:R-:W-:-:S02]  /*1620*/  UIADD3 UR10, UR4, UR10, URZ ;  /* 0x0000000a040a7290 */ /* 0x000fc4000fffe03f */
[----:B------:R-:W-:Y:S02]  /*1630*/  UP2UR UR60, UPR, URZ, 0x1 ;  /* 0x000000013f3c7883 */ /* 0x000fe40008000000 */
[----:B------:R-:W-:Y:S01]  /*1640*/  PLOP3.LUT P0, PT, PT, PT, UP0, 0x40, 0x0 ;  /* 0x000000000000781c */ /* 0x000fe20003f0e808 */
[----:B------:R-:W-:-:S12]  /*1650*/  UIADD3 UR6, UR10, UR6, URZ ;  /* 0x000000060a067290 */ /* 0x000fd8000fffe03f */
[----:B------:R-:W-:Y:S05]  /*1660*/  @P0 BRA `(.L_x_1220) ;  /* 0x0000000000440947 */ /* 0x000fea0003800000 */
        /* <DEDUP_REMOVED lines=10> */
.L_x_1221:
[----:B------:R-:W-:-:S11]  /*1710*/  UISETP.NE.AND UP0, UPT, UR7, 0x1, UPT ;  /* 0x000000010700788c */ /* 0x000fd6000bf05270 */
[----:B------:R-:W-:Y:S02]  /*1720*/  @UP0 ULDC.64 UR10, c[0x0][0x9e8] ;  /* 0x00027a00000a0ab9 */ /* 0x000fe40000000a00 */
[----:B------:R-:W-:-:S04]  /*1730*/  UIMAD.WIDE.U32 UR8, UR4, UR10, URZ ;  /* 0x0000000a040872a5 */ /* 0x000fc8000f8e003f */
[----:B------:R-:W-:-:S12]  /*1740*/  @UP0 USHF.R.U32.HI UR4, URZ, UR11, UR9 ;  /* 0x0000000b3f040299 */ /* 0x000fd80008011609 */
.L_x_1222:
[----:B------:R-:W-:-:S04]  /*1750*/  UIMAD UR4, UR4, UR7, UR7 ;  /* 0x00000007040472a4 */ /* 0x000fc8000f8e0207 */
[----:B------:R-:W-:-:S04]  /*1760*/  UISETP.LT.AND UP0, UPT, UR6, UR4, UPT ;  /* 0x000000040600728c */ /* 0x000fc8000bf01270 */
[----:B------:R-:W-:-:S12]  /*1770*/  USEL UR6, UR6, UR4, UP0 ;  /* 0x0000000406067287 */ /* 0x000fd80008000000 */
.L_x_1220:
[----:B------:R-:W-:Y:S01]  /*1780*/  R2UR UR4, R22 ;  /* 0x00000000160472ca */ /* 0x000fe200000e0000 */
[----:B------:R-:W-:Y:S02]  /*1790*/  UIADD3 UR10, UR6, 0x3f, URZ ;  /* 0x0000003f060a7890 */ /* 0x000fe4000fffe03f */
[----:B------:R-:W-:Y:S02]  /*17a0*/  UISETP.GE.AND UP1, UPT, UR7, 0x1, UPT ;  /* 0x000000010700788c */ /* 0x000fe4000bf26270 */
[----:B------:R-:W-:Y:S01]  /*17b0*/  USHF.R.S32.HI UR11, URZ, 0x1f, UR10 ;  /* 0x0000001f3f0b7899 */ /* 0x000fe2000801140a */
[----:B------:R-:W-:Y:S01]  /*17c0*/  UMOV UR12, UR61 ;  /* 0x0000003d000c7c82 */ /* 0x000fe20008000000 */
[----:B------:R-:W-:Y:S02]  /*17d0*/  UIADD3 UR41, UR43, -UR42, URZ ;  /* 0x8000002a2b297290 */ /* 0x000fe4000fffe03f */
[----:B------:R-:W-:Y:S01]  /*17e0*/  PLOP3.LUT P0, PT, PT, PT, UP1, 0x40, 0x0 ;  /* 0x000000000000781c */ /* 0x000fe20003f0e818 */
[----:B------:R-:W-:-:S03]  /*17f0*/  ULEA.HI UR11, UR11, UR10, URZ, 0x6 ;  /* 0x0000000a0b0b7291 */ /* 0x000fc6000f8f303f */
[----:B------:R-:W-:Y:S02]  /*1800*/  UISETP.NE.AND UP0, UPT, UR4, URZ, UPT ;  /* 0x0000003f0400728c */ /* 0x000fe4000bf05270 */
[----:B------:R-:W-:Y:S02]  /*1810*/  UIADD3 UR4, UR43, 0x3f, URZ ;  /* 0x0000003f2b047890 */ /* 0x000fe4000fffe03f */
[----:B------:R-:W-:Y:S02]  /*1820*/  USHF.R.S32.HI UR11, URZ, 0x6, UR11 ;  /* 0x000000063f0b7899 */ /* 0x000fe4000801140b */
[----:B------:R-:W-:Y:S01]  /*1830*/  USHF.R.S32.HI UR6, URZ, 0x1f, UR4 ;  /* 0x0000001f3f067899 */ /* 0x000fe20008011404 */
[----:B------:R-:W-:-:S03]  /*1840*/  ULDC UR10, c[0x0][0x9dc] ;  /* 0x00027700000a7ab9 */ /* 0x000fc60000000800 */
[----:B------:R-:W-:Y:S01]  /*1850*/  ULEA.HI UR6, UR6, UR4, URZ, 0x6 ;  /* 0x0000000406067291 */ /* 0x000fe2000f8f303f */
[----:B------:R-:W-:Y:S01]  /*1860*/  @UP0 ULDC UR8, c[0x0][0x44c] ;  /* 0x0001130000080ab9 */ /* 0x000fe20000000800 */
[----:B------:R-:W-:Y:S01]  /*1870*/  @UP0 ULDC UR13, c[0x0][0x450] ;  /* 0x00011400000d0ab9 */ /* 0x000fe20000000800 */
[----:B------:R-:W-:Y:S02]  /*1880*/  UIMAD.WIDE.U32 UR8, UR61, UR8, URZ ;  /* 0x000000083d0872a5 */ /* 0x000fe4000f8e003f */
[----:B------:R-:W-:Y:S02]  /*1890*/  USHF.R.S32.HI UR6, URZ, 0x6, UR6 ;  /* 0x000000063f067899 */ /* 0x000fe40008011406 */
[----:B------:R-:W-:Y:S02]  /*18a0*/  @UP0 USHF.R.U32.HI UR12, URZ, UR13, UR9 ;  /* 0x0000000d3f0c0299 */ /* 0x000fe40008011609 */
[----:B------:R-:W-:Y:S02]  /*18b0*/  UISETP.LT.AND UP0, UPT, UR6, UR11, UPT ;  /* 0x0000000b0600728c */ /* 0x000fe4000bf01270 */
[----:B------:R-:W-:-:S02]  /*18c0*/  UIADD3 UR4, UR41, UR12, URZ ;  /* 0x0000000c29047290 */ /* 0x000fc4000fffe03f */
[----:B------:R-:W-:Y:S02]  /*18d0*/  USEL UR6, UR6, UR11, UP0 ;  /* 0x0000000b06067287 */ /* 0x000fe40008000000 */
[----:B------:R-:W-:Y:S01]  /*18e0*/  UIADD3 UR10, UR4, -UR10, URZ ;  /* 0x8000000a040a7290 */ /* 0x000fe2000fffe03f */
[----:B------:R-:W-:Y:S11]  /*18f0*/  @P0 BRA `(.L_x_1223) ;  /* 0x0000000000440947 */ /* 0x000ff60003800000 */
        /* <DEDUP_REMOVED lines=10> */
.L_x_1224:
[----:B------:R-:W-:-:S11]  /*19a0*/  UISETP.NE.AND UP0, UPT, UR7, 0x1, UPT ;  /* 0x000000010700788c */ /* 0x000fd6000bf05270 */
[----:B------:R-:W-:Y:S02]  /*19b0*/  @UP0 ULDC.64 UR12, c[0x0][0x9e8] ;  /* 0x00027a00000c0ab9 */ /* 0x000fe40000000a00 */
[----:B------:R-:W-:-:S04]  /*19c0*/  UIMAD.WIDE.U32 UR8, UR4, UR12, URZ ;  /* 0x0000000c040872a5 */ /* 0x000fc8000f8e003f */
[----:B------:R-:W-:-:S12]  /*19d0*/  @UP0 USHF.R.U32.HI UR4, URZ, UR13, UR9 ;  /* 0x0000000d3f040299 */ /* 0x000fd80008011609 */
.L_x_1225:
[----:B------:R-:W-:-:S04]  /*19e0*/  UIMAD UR4, UR4, UR7, URZ ;  /* 0x00000007040472a4 */ /* 0x000fc8000f8e023f */
[----:B------:R-:W-:-:S04]  /*19f0*/  UISETP.LT.AND UP0, UPT, UR10, UR4, UPT ;  /* 0x000000040a00728c */ /* 0x000fc8000bf01270 */
[----:B------:R-:W-:-:S12]  /*1a00*/  USEL UR10, UR10, UR4, !UP0 ;  /* 0x000000040a0a7287 */ /* 0x000fd8000c000000 */
.L_x_1223:
[----:B------:R-:W-:-:S04]  /*1a10*/  USHF.R.S32.HI UR4, URZ, 0x1f, UR10 ;  /* 0x0000001f3f047899 */ /* 0x000fc8000801140a */
[----:B------:R-:W-:-:S04]  /*1a20*/  ULEA.HI UR4, UR4, UR10, URZ, 0x6 ;  /* 0x0000000a04047291 */ /* 0x000fc8000f8f303f */
[----:B------:R-:W-:Y:S02]  /*1a30*/  USHF.R.S32.HI UR7, URZ, 0x6, UR4 ;  /* 0x000000063f077899 */ /* 0x000fe40008011404 */
[----:B------:R-:W-:Y:S02]  /*1a40*/  ULOP3.LUT UR4, UR5, 0xff000000, URZ, 0xc0, !UPT ;  /* 0xff00000005047892 */ /* 0x000fe4000f8ec03f */
[----:B------:R-:W-:Y:S02]  /*1a50*/  UISETP.LT.AND UP0, UPT, URZ, UR7, UPT ;  /* 0x000000073f00728c */ /* 0x000fe4000bf01270 */
[----:B------:R-:W-:Y:S02]  /*1a60*/  ULOP3.LUT UR5, UR5, 0xff0000, URZ, 0xc0, !UPT ;  /* 0x00ff000005057892 */ /* 0x000fe4000f8ec03f */
[----:B------:R-:W-:Y:S02]  /*1a70*/  USEL UR10, URZ, UR7, !UP0 ;  /* 0x000000073f0a7287 */ /* 0x000fe4000c000000 */
[----:B------:R-:W-:-:S02]  /*1a80*/  USHF.R.U32.HI UR4, URZ, 0x8, UR4 ;  /* 0x000000083f047899 */ /* 0x000fc40008011604 */
[----:B------:R-:W-:Y:S02]  /*1a90*/  UISETP.GT.AND UP0, UPT, UR6, UR10, UPT ;  /* 0x0000000a0600728c */ /* 0x000fe4000bf04270 */
[----:B------:R-:W-:-:S03]  /*1aa0*/  ULEA.HI UR5, UR5, UR4, URZ, 0x10 ;  /* 0x0000000405057291 */ /* 0x000fc6000f8f803f */
[----:B------:R-:W-:Y:S01]  /*1ab0*/  UMOV UR4, URZ ;  /* 0x0000003f00047c82 */ /* 0x000fe20008000000 */
[----:B------:R-:W-:Y:S01]  /*1ac0*/  PLOP3.LUT P0, PT, PT, PT, UP0, 0x80, 0x0 ;  /* 0x000000000000781c */ /* 0x000fe20003f0f008 */
[----:B------:R-:W-:Y:S02]  /*1ad0*/  ULOP3.LUT UR7, UR5, 0xff, URZ, 0xc0, !UPT ;  /* 0x000000ff05077892 */ /* 0x000fe4000f8ec03f */
[----:B------:R-:W-:-:S04]  /*1ae0*/  USHF.R.U32.HI UR5, URZ, 0x10, UR5 ;  /* 0x000000103f057899 */ /* 0x000fc80008011605 */
[----:B------:R-:W-:Y:S02]  /*1af0*/  IMAD.U32 R204, RZ, RZ, UR7 ;  /* 0x00000007ffcc7e24 */ /* 0x000fe4000f8e00ff */
[----:B------:R-:W-:-:S04]  /*1b00*/  IMAD.U32 R202, RZ, RZ, UR5 ;  /* 0x00000005ffca7e24 */ /* 0x000fc8000f8e00ff */
[----:B------:R-:W-:Y:S05]  /*1b10*/  @!P0 BRA `(.L_x_1226) ;  /* 0x0000000000988947 */ /* 0x000fea0003800000 */
[----:B------:R-:W-:Y:S01]  /*1b20*/  R2UR UR5, R202 ;  /* 0x00000000ca0572ca */ /* 0x000fe200000e0000 */
[----:B------:R-:W-:-:S12]  /*1b30*/  ULDC UR4, c[0x0][0x9f0] ;  /* 0x00027c0000047ab9 */ /* 0x000fd80000000800 */
[----:B------:R-:W-:-:S04]  /*1b40*/  UISETP.NE.AND UP0, UPT, UR5, URZ, UPT ;  /* 0x0000003f0500728c */ /* 0x000fc8000bf05270 */
[----:B------:R-:W-:-:S04]  /*1b50*/  USEL UR11, UR5, UR4, UP0 ;  /* 0x00000004050b7287 */ /* 0x000fc80008000000 */
[----:B------:R-:W-:Y:S02]  /*1b60*/  UIADD3 UR4, UR11, -0x1, UR6 ;  /* 0xffffffff0b047890 */ /* 0x000fe4000fffe006 */
[----:B------:R-:W-:Y:S02]  /*1b70*/  IMAD.U32 R3, RZ, RZ, UR11 ;  /* 0x0000000bff037e24 */ /* 0x000fe4000f8e00ff */
[----:B------:R-:W-:-:S03]  /*1b80*/  UIADD3 UR7, -UR10, UR4, URZ ;  /* 0x000000040a077290 */ /* 0x000fc6000fffe13f */
[-C--:B0-----:R-:W-:Y:S01]  /*1b90*/  IABS R0, R3.reuse ;  /* 0x0000000300007213 */ /* 0x081fe20000000000 */
[----:B------:R-:W-:Y:S01]  /*1ba0*/  UMOV UR4, URZ ;  /* 0x0000003f00047c82 */ /* 0x000fe20008000000 */
[----:B------:R-:W-:Y:S01]  /*1bb0*/  IABS R5, R3 ;  /* 0x0000000300057213 */ /* 0x000fe20000000000 */
[----:B------:R-:W-:Y:S01]  /*1bc0*/  IMAD.U32 R4, RZ, RZ, UR7 ;  /* 0x00000007ff047e24 */ /* 0x000fe2000f8e00ff */
[----:B------:R-:W-:Y:S01]  /*1bd0*/  R2UR UR12, R0 ;  /* 0x00000000000c72ca */ /* 0x000fe200000e0000 */
[----:B------:R-:W-:-:S03]  /*1be0*/  ULOP3.LUT UR7, UR7, UR11, URZ, 0x3c, !UPT ;  /* 0x0000000b07077292 */ /* 0x000fc6000f8e3c3f */
[----:B------:R-:W-:-:S05]  /*1bf0*/  IABS R4, R4 ;  /* 0x0000000400047213 */ /* 0x000fca0000000000 */
[----:B------:R-:W-:-:S04]  /*1c00*/  IMAD.MOV.U32 R3, RZ, RZ, R4 ;  /* 0x000000ffff037224 */ /* 0x000fc800078e0004 */
[----:B------:R-:W0:Y:S01]  /*1c10*/  I2F.RP R0, UR12 ;  /* 0x0000000c00007d06 */ /* 0x000e220008209400 */
[----:B------:R-:W-:-:S07]  /*1c20*/  R2UR UR9, R3 ;  /* 0x00000000030972ca */ /* 0x000fce00000e0000 */
[----:B0-----:R-:W0:Y:S02]  /*1c30*/  MUFU.RCP R0, R0 ;  /* 0x0000000000007308 */ /* 0x001e240000001000 */
[----:B0-----:R-:W-:Y:S02]  /*1c40*/  VIADD R2, R0, 0xffffffe ;  /* 0x0ffffffe00027836 */ /* 0x001fe40000000000 */
        /* <DEDUP_REMOVED lines=19> */
.L_x_1226:
[----:B------:R-:W-:Y:S01]  /*1d80*/  R2UR UR5, R204 ;  /* 0x00000000cc0572ca */ /* 0x000fe200000e0000 */
[----:B------:R-:W-:Y:S01]  /*1d90*/  IMAD.U32 R152, RZ, RZ, UR6 ;  /* 0x00000006ff987e24 */ /* 0x000fe2000f8e00ff */
[----:B------:R-:W-:Y:S01]  /*1da0*/  PLOP3.LUT P0, PT, PT, PT, PT, 0x80, 0x0 ;  /* 0x000000000000781c */ /* 0x000fe20003f0f070 */
[----:B------:R-:W-:Y:S01]  /*1db0*/  IMAD.U32 R3, RZ, RZ, UR4 ;  /* 0x00000004ff037e24 */ /* 0x000fe2000f8e00ff */
[----:B------:R-:W-:Y:S01]  /*1dc0*/  CS2R R150, SRZ ;  /* 0x0000000000967805 */ /* 0x000fe2000001ff00 */
[----:B0-----:R-:W-:Y:S01]  /*1dd0*/  IMAD.MOV.U32 R0, RZ, RZ, RZ ;  /* 0x000000ffff007224 */ /* 0x001fe200078e00ff */
[----:B------:R-:W-:Y:S01]  /*1de0*/  CS2R R148, SRZ ;  /* 0x0000000000947805 */ /* 0x000fe2000001ff00 */
[----:B------:R-:W-:Y:S01]  /*1df0*/  IMAD.MOV.U32 R4, RZ, RZ, RZ ;  /* 0x000000ffff047224 */ /* 0x000fe200078e00ff */
[----:B------:R-:W-:Y:S02]  /*1e00*/  CS2R R146, SRZ ;  /* 0x0000000000927805 */ /* 0x000fe4000001ff00 */
[----:B------:R-:W-:-:S02]  /*1e10*/  CS2R R144, SRZ ;  /* 0x0000000000907805 */ /* 0x000fc4000001ff00 */
[----:B------:R-:W-:Y:S02]  /*1e20*/  CS2R R142, SRZ ;  /* 0x00000000008e7805 */ /* 0x000fe4000001ff00 */
[----:B------:R-:W-:Y:S02]  /*1e30*/  CS2R R140, SRZ ;  /* 0x00000000008c7805 */ /* 0x000fe4000001ff00 */
[----:B------:R-:W-:Y:S01]  /*1e40*/  CS2R R138, SRZ ;  /* 0x00000000008a7805 */ /* 0x000fe2000001ff00 */
[----:B------:R-:W-:Y:S01]  /*1e50*/  UIMAD UR5, UR5, UR4, UR10 ;  /* 0x00000004050572a4 */ /* 0x000fe2000f8e020a */
[----:B------:R-:W-:Y:S02]  /*1e60*/  CS2R R136, SRZ ;  /* 0x0000000000887805 */ /* 0x000fe4000001ff00 */
[----:B------:R-:W-:Y:S02]  /*1e70*/  CS2R R134, SRZ ;  /* 0x0000000000867805 */ /* 0x000fe4000001ff00 */
[----:B------:R-:W-:-:S02]  /*1e80*/  CS2R R132, SRZ ;  /* 0x0000000000847805 */ /* 0x000fc4000001ff00 */
[----:B------:R-:W-:Y:S02]  /*1e90*/  CS2R R130, SRZ ;  /* 0x0000000000827805 */ /* 0x000fe4000001ff00 */
[----:B------:R-:W-:Y:S02]  /*1ea0*/  CS2R R128, SRZ ;  /* 0x0000000000807805 */ /* 0x000fe4000001ff00 */
[----:B------:R-:W-:Y:S01]  /*1eb0*/  VIADDMNMX R152, R3, UR5, R152, PT ;  /* 0x0000000503987c46 */ /* 0x000fe2000b800198 */
[----:B------:R-:W-:Y:S01]  /*1ec0*/  IMAD.U32 R200, RZ, RZ, UR5 ;  /* 0x00000005ffc87e24 */ /* 0x000fe2000f8e00ff */
[----:B------:R-:W-:Y:S02]  /*1ed0*/  CS2R R126, SRZ ;  /* 0x00000000007e7805 */ /* 0x000fe4000001ff00 */
[----:B------:R-:W-:Y:S02]  /*1ee0*/  CS2R R124, SRZ ;  /* 0x00000000007c7805 */ /* 0x000fe4000001ff00 */
[----:B------:R-:W-:-:S02]  /*1ef0*/  ISETP.GT.AND P1, PT, R152, UR5, PT ;  /* 0x0000000598007c0c */ /* 0x000fc4000bf24270 */
        /* <DEDUP_REMOVED lines=87> */
.L_x_1228:
[----:B------:R-:W2:Y:S04]  /*2470*/  LDL R18, [R1+0x14] ;  /* 0x0000140001127983 */ /* 0x000ea80000100800 */
[----:B------:R-:W3:Y:S01]  /*2480*/  LDL R2, [R1+0x2c] ;  /* 0x00002c0001027983 */ /* 0x000ee20000100800 */
[----:B--2---:R-:W-:Y:S02]  /*2490*/  R2UR UR6, R18 ;  /* 0x00000000120672ca */ /* 0x004fe400000e0000 */
[----:B---3--:R-:W-:-:S11]  /*24a0*/  R2UR UR5, R2 ;  /* 0x00000000020572ca */ /* 0x008fd600000e0000 */
[----:B------:R-:W-:-:S04]  /*24b0*/  ULEA.HI UR4, UR6, UR6, URZ, 0x1 ;  /* 0x0000000606047291 */ /* 0x000fc8000f8f083f */
[----:B------:R-:W-:Y:S01]  /*24c0*/  ULOP3.LUT UR4, UR4, 0xfffffffe, URZ, 0xc0, !UPT ;  /* 0xfffffffe04047892 */ /* 0x000fe2000f8ec03f */
[----:B------:R-:W-:-:S03]  /*24d0*/  IMAD.U32 R2, RZ, RZ, UR5 ;  /* 0x00000005ff027e24 */ /* 0x000fc6000f8e00ff */
[----:B------:R-:W-:Y:S02]  /*24e0*/  UIADD3 UR4, UR6, -UR4, URZ ;  /* 0x8000000406047290 */ /* 0x000fe4000fffe03f */
[----:B------:R-:W-:-:S04]  /*24f0*/  ISETP.NE.AND P0, PT, R2, 0x3, PT ;  /* 0x000000030200780c */ /* 0x000fc80003f05270 */
[----:B------:R-:W-:-:S05]  /*2500*/  IMAD.U32 R0, RZ, RZ, UR4 ;  /* 0x00000004ff007e24 */ /* 0x000fca000f8e00ff */
[----:B------:R-:W-:-:S04]  /*2510*/  SHF.L.U32 R0, R0, 0x1f, RZ ;  /* 0x0000001f00007819 */ /* 0x000fc800000006ff */
[----:B------:R-:W0:Y:S02]  /*2520*/  SYNCS.PHASECHK.TRANS64.TRYWAIT P1, [UR40+0x30800], R0 ;  /* 0x03080000ff0075a7 */ /* 0x000e240008020168 */
[----:B0-----:R-:W-:Y:S05]  /*2530*/  @!P1 BRA `(.L_x_1229) ;  /* 0x00000170006c9947 */ /* 0x001fea0003800000 */
.L_x_1425:
[----:B------:R-:W-:Y:S05]  /*2540*/  @!P0 BRA `(.L_x_1230) ;  /* 0x0000000000048947 */ /* 0x000fea0003800000 */
[----:B------:R-:W-:Y:S01]  /*2550*/  BPT.TRAP 0x1 ;  /* 0x000000040000795c */ /* 0x000fe20000300000 */
.L_x_1230:
[----:B0-----:R-:W-:Y:S02]  /*2560*/  IMAD.U32 R3, RZ, RZ, UR39 ;  /* 0x00000027ff037e24 */ /* 0x001fe4000f8e00ff */
[----:B------:R-:W-:-:S03]  /*2570*/  IMAD.U32 R0, RZ, RZ, UR38 ;  /* 0x00000026ff007e24 */ /* 0x000fc6000f8e00ff */
[----:B------:R-:W-:Y:S02]  /*2580*/  LEA R3, R3, UR40, 0x3 ;  /* 0x0000002803037c11 */ /* 0x000fe4000f8e18ff */
[----:B------:R-:W-:-:S04]  /*2590*/  SHF.L.U32 R0, R0, 0x1f, RZ ;  /* 0x0000001f00007819 */ /* 0x000fc800000006ff */
[----:B------:R0:W1:Y:S01]  /*25a0*/  SYNCS.PHASECHK.TRANS64.TRYWAIT P1, [R3+URZ+0x30830], R0 ;  /* 0x03083000030075a7 */ /* 0x000062000802017f */
[----:B------:R-:W-:Y:S05]  /*25b0*/  @!P0 BRA `(.L_x_1231) ;  /* 0x0000000000048947 */ /* 0x000fea0003800000 */
[----:B------:R-:W-:Y:S01]  /*25c0*/  BPT.TRAP 0x1 ;  /* 0x000000040000795c */ /* 0x000fe20000300000 */
.L_x_1231:
[----:B-1----:R-:W-:Y:S05]  /*25d0*/  @P1 BRA `(.L_x_1232) ;  /* 0x0000000000081947 */ /* 0x002fea0003800000 */
[----:B------:R-:W1:Y:S02]  /*25e0*/  SYNCS.PHASECHK.TRANS64.TRYWAIT P1, [R3+URZ+0x30830], R0 ;  /* 0x03083000030075a7 */ /* 0x000e64000802017f */
[----:B-1----:R-:W-:Y:S05]  /*25f0*/  @!P1 BRA `(.L_x_1233) ;  /* 0x0000017000549947 */ /* 0x002fea0003800000 */
.L_x_1232:
[----:B------:R-:W-:Y:S05]  /*2600*/  WARPSYNC.ALL ;  /* 0x0000000000007948 */ /* 0x000fea0003800000 */
[----:B------:R-:W-:Y:S01]  /*2610*/  UIADD3 UR4, UR40, 0x20400, URZ ;  /* 0x0002040028047890 */ /* 0x000fe2000fffe03f */
[----:B------:R-:W-:Y:S01]  /*2620*/  WARPGROUP.ARRIVE ;  /* 0x00000000000079c5 */ /* 0x000fe20000000000 */
[----:B------:R-:W-:Y:S01]  /*2630*/  UMOV UR9, 0x40000040 ;  /* 0x4000004000097882 */ /* 0x000fe20000000000 */
[----:B------:R-:W-:Y:S01]  /*2640*/  UMOV UR11, 0x40000040 ;  /* 0x40000040000b7882 */ /* 0x000fe20000000000 */
[----:B------:R-:W-:Y:S01]  /*2650*/  USHF.R.U32.HI UR4, URZ, 0x4, UR4 ;  /* 0x000000043f047899 */ /* 0x000fe20008011604 */
[----:B------:R-:W-:Y:S01]  /*2660*/  IMAD.U32 R15, RZ, RZ, UR9 ;  /* 0x00000009ff0f7e24 */ /* 0x000fe2000f8e00ff */
[----:B------:R-:W-:Y:S01]  /*2670*/  UMOV UR57, 0x40000040 ;  /* 0x4000004000397882 */ /* 0x000fe20000000000 */
[----:B------:R-:W-:Y:S01]  /*2680*/  UMOV UR59, 0x40000040 ;  /* 0x40000040003b7882 */ /* 0x000fe20000000000 */
[----:B------:R-:W-:Y:S01]  /*2690*/  ULOP3.LUT UR4, UR4, 0x3fff, URZ, 0xc0, !UPT ;  /* 0x00003fff04047892 */ /* 0x000fe2000f8ec03f */
[----:B------:R-:W-:Y:S01]  /*26a0*/  UMOV UR13, 0x40000040 ;  /* 0x40000040000d7882 */ /* 0x000fe20000000000 */
[----:B------:R-:W-:-:S02]  /*26b0*/  UMOV UR15, 0x40000040 ;  /* 0x40000040000f7882 */ /* 0x000fc40000000000 */
[----:B------:R-:W-:Y:S02]  /*26c0*/  ULOP3.LUT UR5, UR4, 0x10000, URZ, 0xfc, !UPT ;  /* 0x0001000004057892 */ /* 0x000fe4000f8efc3f */
[----:B------:R-:W-:Y:S01]  /*26d0*/  ULOP3.LUT UR4, UR44, 0x10000, URZ, 0xfc, !UPT ;  /* 0x000100002c047892 */ /* 0x000fe2000f8efc3f */
[----:B------:R-:W-:Y:S01]  /*26e0*/  UMOV UR17, 0x40000040 ;  /* 0x4000004000117882 */ /* 0x000fe20000000000 */
[----:B------:R-:W-:Y:S02]  /*26f0*/  UMOV UR19, 0x40000040 ;  /* 0x4000004000137882 */ /* 0x000fe40000000000 */
[----:B------:R-:W-:Y:S01]  /*2700*/  IMAD.U32 R20, RZ, RZ, UR5 ;  /* 0x00000005ff147e24 */ /* 0x000fe2000f8e00ff */
[----:B------:R-:W-:Y:S02]  /*2710*/  ULEA UR5, UR39, UR5, 0xb ;  /* 0x0000000527057291 */ /* 0x000fe4000f8e583f */
[----:B------:R-:W-:Y:S01]  /*2720*/  UMOV UR8, UR4 ;  /* 0x0000000400087c82 */ /* 0x000fe20008000000 */
[----:B------:R-:W-:Y:S01]  /*2730*/  UIADD3 UR6, UR4, 0x2, URZ ;  /* 0x0000000204067890 */ /* 0x000fe2000fffe03f */
[----:B------:R-:W-:Y:S01]  /*2740*/  IMAD.U32 R14, RZ, RZ, UR8 ;  /* 0x00000008ff0e7e24 */ /* 0x000fe2000f8e00ff */
[----:B------:R-:W-:-:S02]  /*2750*/  UIADD3 UR7, UR5, 0x2, URZ ;  /* 0x0000000205077890 */ /* 0x000fc4000fffe03f */
[----:B------:R-:W-:Y:S01]  /*2760*/  UMOV UR10, UR5 ;  /* 0x00000005000a7c82 */ /* 0x000fe20008000000 */
[----:B------:R-:W-:Y:S01]  /*2770*/  UIADD3 UR56, UR4, 0x404, URZ ;  /* 0x0000040404387890 */ /* 0x000fe2000fffe03f */
[----:B------:R-:W-:Y:S01]  /*2780*/  HGMMA.64x64x16.F32 R24, gdesc[UR8], RZ, !UPT, gsb0 ;  /* 0x00e00000081879f0 */ /* 0x000fe2000c0008ff */
[----:B------:R-:W-:Y:S01]  /*2790*/  UMOV UR8, UR6 ;  /* 0x0000000600087c82 */ /* 0x000fe20008000000 */
[----:B------:R-:W-:Y:S01]  /*27a0*/  UMOV UR9, 0x40000040 ;  /* 0x4000004000097882 */ /* 0x000fe20000000000 */
[----:B------:R-:W-:Y:S01]  /*27b0*/  UMOV UR10, UR7 ;  /* 0x00000007000a7c82 */ /* 0x000fe20008000000 */
[----:B------:R-:W-:Y:S01]  /*27c0*/  UMOV UR11, 0x40000040 ;  /* 0x40000040000b7882 */ /* 0x000fe20000000000 */
[----:B------:R-:W-:Y:S01]  /*27d0*/  UIADD3 UR6, UR4, 0x4, URZ ;  /* 0x0000000404067890 */ /* 0x000fe2000fffe03f */
[----:B------:R-:W-:Y:S01]  /*27e0*/  IMAD.U32 R12, RZ, RZ, UR8 ;  /* 0x00000008ff0c7e24 */ /* 0x000fe2000f8e00ff */
[----:B------:R-:W-:Y:S01]  /*27f0*/  UIADD3 UR7, UR5, 0x4, URZ ;  /* 0x0000000405077890 */ /* 0x000fe2000fffe03f */
[----:B------:R-:W-:Y:S01]  /*2800*/  IMAD.U32 R13, RZ, RZ, UR9 ;  /* 0x00000009ff0d7e24 */ /* 0x000fe2000f8e00ff */
[----:B------:R-:W-:-:S02]  /*2810*/  UIADD3 UR58, UR5, 0x204, URZ ;  /* 0x00000204053a7890 */ /* 0x000fc4000fffe03f */
[----:B------:R-:W-:Y:S02]  /*2820*/  UIADD3 UR12, UR4, 0x800, URZ ;  /* 0x00000800040c7890 */ /* 0x000fe4000fffe03f */
[----:B------:R-:W-:Y:S02]  /*2830*/  UIADD3 UR14, UR5, 0x400, URZ ;  /* 0x00000400050e7890 */ /* 0x000fe4000fffe03f */
[----:B------:R-:W-:Y:S02]  /*2840*/  UIADD3 UR16, UR4, 0x802, URZ ;  /* 0x0000080204107890 */ /* 0x000fe4000fffe03f */
[----:B------:R-:W-:Y:S02]  /*2850*/  UIADD3 UR18, UR5, 0x402, URZ ;  /* 0x0000040205127890 */ /* 0x000fe4000fffe03f */
[----:B------:R-:W-:Y:S02]  /*2860*/  UIADD3 UR20, UR4, 0x804, URZ ;  /* 0x0000080404147890 */ /* 0x000fe4000fffe03f */
[----:B------:R-:W-:Y:S01]  /*2870*/  UIADD3 UR22, UR5, 0x404, URZ ;  /* 0x0000040405167890 */ /* 0x000fe2000fffe03f */
[----:B------:R-:W-:Y:S01]  /*2880*/  UMOV UR21, 0x40000040 ;  /* 0x4000004000157882 */ /* 0x000fe20000000000 */
[----:B------:R-:W-:Y:S01]  /*2890*/  UMOV UR23, 0x40000040 ;  /* 0x4000004000177882 */ /* 0x000fe20000000000 */
[----:B------:R-:W-:-:S02]  /*28a0*/  UIADD3 UR24, UR4, 0x806, URZ ;  /* 0x0000080604187890 */ /* 0x000fc4000fffe03f */
[----:B------:R-:W-:Y:S01]  /*28b0*/  UIADD3 UR26, UR5, 0x406, URZ ;  /* 0x00000406051a7890 */ /* 0x000fe2000fffe03f */
[----:B------:R-:W-:Y:S01]  /*28c0*/  UMOV UR25, 0x40000040 ;  /* 0x4000004000197882 */ /* 0x000fe20000000000 */
[----:B------:R-:W-:Y:S01]  /*28d0*/  UMOV UR27, 0x40000040 ;  /* 0x40000040001b7882 */ /* 0x000fe20000000000 */
[----:B------:R-:W-:Y:S02]  /*28e0*/  UIADD3 UR28, UR4, 0xc00, URZ ;  /* 0x00000c00041c7890 */ /* 0x000fe4000fffe03f */
[----:B------:R-:W-:Y:S01]  /*28f0*/  UIADD3 UR30, UR5, 0x600, URZ ;  /* 0x00000600051e7890 */ /* 0x000fe2000fffe03f */
[----:B------:R-:W-:Y:S01]  /*2900*/  UMOV UR29, 0x40000040 ;  /* 0x40000040001d7882 */ /* 0x000fe20000000000 */
[----:B------:R-:W-:Y:S01]  /*2910*/  UMOV UR31, 0x40000040 ;  /* 0x40000040001f7882 */ /* 0x000fe20000000000 */
        /* <DEDUP_REMOVED lines=12> */
[----:B------:R-:W-:Y:S02]  /*29e0*/  WARPGROUP.DEPBAR.LE gsb0, 0x0 ;  /* 0x00008000000079c5 */ /* 0x000fe40000010000 */
[----:B------:R-:W-:-:S06]  /*29f0*/  WARPGROUP.ARRIVE ;  /* 0x00000000000079c5 */ /* 0x000fcc0000000000 */
[----:B------:R-:W-:Y:S01]  /*2a00*/  HGMMA.64x64x16.F32 R24, gdesc[UR8], R24, gsb0 ;  /* 0x00e00000081879f0 */ /* 0x000fe20008000818 */
        /* <DEDUP_REMOVED lines=37> */
[----:B------:R-:W-:Y:S02]  /*2c60*/  IMAD.U32 R4, RZ, RZ, UR8 ;  /* 0x00000008ff047e24 */ /* 0x000fe4000f8e00ff */
[----:B------:R-:W-:Y:S01]  /*2c70*/  IMAD.U32 R5, RZ, RZ, UR9 ;  /* 0x00000009ff057e24 */ /* 0x000fe2000f8e00ff */
[----:B------:R-:W-:Y:S02]  /*2c80*/  WARPGROUP.DEPBAR.LE gsb0, 0x0 ;  /* 0x00008000000079c5 */ /* 0x000fe40000010000 */
[----:B------:R-:W-:-:S06]  /*2c90*/  WARPGROUP.ARRIVE ;  /* 0x00000000000079c5 */ /* 0x000fcc0000000000 */
[----:B------:R-:W-:Y:S01]  /*2ca0*/  HGMMA.64x64x16.F32 R24, gdesc[UR8], R24, gsb0 ;  /* 0x00e00000081879f0 */ /* 0x000fe20008000818 */
[----:B------:R-:W-:Y:S02]  /*2cb0*/  UIADD3 UR8, UR4, 0x406, URZ ;  /* 0x0000040604087890 */ /* 0x000fe4000fffe03f */
[----:B------:R-:W-:Y:S01]  /*2cc0*/  UIADD3 UR10, UR5, 0x206, URZ ;  /* 0x00000206050a7890 */ /* 0x000fe2000fffe03f */
[----:B------:R-:W-:Y:S01]  /*2cd0*/  UMOV UR9, 0x40000040 ;  /* 0x4000004000097882 */ /* 0x000fe20000000000 */
        /* <DEDUP_REMOVED lines=34> */
.L_x_1234:
[----:B------:R-:W-:Y:S01]  /*2f00*/  R2UR UR4, R22 ;  /* 0x00000000160472ca */ /* 0x000fe200000e0000 */
[----:B------:R-:W-:Y:S01]  /*2f10*/  ULDC UR5, c[0x0][0x9d8] ;  /* 0x0002760000057ab9 */ /* 0x000fe20000000800 */
[----:B------:R-:W2:Y:S01]  /*2f20*/  S2UR UR7, SR_CgaCtaId ;  /* 0x00000000000779c3 */ /* 0x000ea20000008800 */
[----:B------:R-:W-:Y:S01]  /*2f30*/  FMUL.FTZ R2, R28, UR5 ;  /* 0x000000051c027c20 */ /* 0x000fe20008410000 */
[----:B------:R-:W-:Y:S01]  /*2f40*/  FMUL.FTZ R36, R36, UR5 ;  /* 0x0000000524247c20 */ /* 0x000fe20008410000 */
[----:B------:R-:W-:Y:S01]  /*2f50*/  FMUL.FTZ R56, R34, UR5 ;  /* 0x0000000522387c20 */ /* 0x000fe20008410000 */
[----:B------:R-:W-:Y:S01]  /*2f60*/  FMUL.FTZ R24, R24, UR5 ;  /* 0x0000000518187c20 */ /* 0x000fe20008410000 */
[----:B------:R3:W4:Y:S01]  /*2f70*/  MUFU.TANH R59, R2 ;  /* 0x00000002003b7308 */ /* 0x0007220000002400 */
[----:B------:R-:W-:Y:S01]  /*2f80*/  FMUL.FTZ R38, R38, UR5 ;  /* 0x0000000526267c20 */ /* 0x000fe20008410000 */
[----:B------:R-:W-:Y:S01]  /*2f90*/  FMUL.FTZ R25, R25, UR5 ;  /* 0x0000000519197c20 */ /* 0x000fe20008410000 */
[----:B------:R-:W-:Y:S01]  /*2fa0*/  FMUL.FTZ R29, R29, UR5 ;  /* 0x000000051d1d7c20 */ /* 0x000fe20008410000 */
[----:B------:R-:W-:Y:S01]  /*2fb0*/  FMUL.FTZ R32, R32, UR5 ;  /* 0x0000000520207c20 */ /* 0x000fe20008410000 */
[----:B------:R-:W-:Y:S01]  /*2fc0*/  UISETP.NE.AND UP0, UPT, UR60, URZ, UPT ;  /* 0x0000003f3c00728c */ /* 0x000fe2000bf05270 */
[----:B------:R-:W-:Y:S01]  /*2fd0*/  FMUL.FTZ R28, R31, UR5 ;  /* 0x000000051f1c7c20 */ /* 0x000fe20008410000 */
[----:B------:R-:W-:Y:S01]  /*2fe0*/  UISETP.NE.AND UP1, UPT, UR4, URZ, UPT ;  /* 0x0000003f0400728c */ /* 0x000fe2000bf25270 */
[----:B------:R-:W-:Y:S01]  /*2ff0*/  R2UR UR4, R3 ;  /* 0x00000000030472ca */ /* 0x000fe200000e0000 */
[----:B---3--:R-:W-:Y:S01]  /*3000*/  VIADD R2, R23, UR61 ;  /* 0x0000003d17027c36 */ /* 0x008fe20008000000 */
[----:B------:R3:W4:Y:S01]  /*3010*/  MUFU.TANH R34, R36 ;  /* 0x0000002400227308 */ /* 0x0007220000002400 */
[----:B01----:R-:W-:Y:S01]  /*3020*/  FMUL.FTZ R0, R26, UR5 ;  /* 0x000000051a007c20 */ /* 0x003fe20008410000 */
[----:B------:R-:W-:Y:S01]  /*3030*/  FMUL.FTZ R19, R27, UR5 ;  /* 0x000000051b137c20 */ /* 0x000fe20008410000 */
[----:B------:R-:W-:Y:S01]  /*3040*/  PLOP3.LUT P1, PT, PT, PT, UP1, 0x80, 0x0 ;  /* 0x000000000000781c */ /* 0x000fe20003f2f018 */
[----:B------:R-:W-:Y:S01]  /*3050*/  FMUL.FTZ R26, R30, UR5 ;  /* 0x000000051e1a7c20 */ /* 0x000fe20008410000 */
[----:B------:R-:W-:Y:S01]  /*3060*/  PLOP3.LUT P2, PT, PT, PT, UP1, 0x80, 0x0 ;  /* 0x000000000000781c */ /* 0x000fe20003f4f018 */
[----:B------:R-:W-:Y:S01]  /*3070*/  FMUL.FTZ R33, R33, UR5 ;  /* 0x0000000521217c20 */ /* 0x000fe20008410000 */
[----:B------:R-:W-:Y:S01]  /*3080*/  FMUL.FTZ R40, R40, UR5 ;  /* 0x0000000528287c20 */ /* 0x000fe20008410000 */
[----:B------:R-:W-:Y:S01]  /*3090*/  @UP1 ULDC UR6, c[0x0][0x44c] ;  /* 0x0001130000061ab9 */ /* 0x000fe20000000800 */
[----:B---3--:R-:W-:Y:S01]  /*30a0*/  IMAD.MOV.U32 R36, RZ, RZ, R2 ;  /* 0x000000ffff247224 */ /* 0x008fe200078e0002 */
[----:B------:R0:W1:Y:S01]  /*30b0*/  MUFU.TANH R57, R24 ;  /* 0x0000001800397308 */ /* 0x0000620000002400 */
[----:B------:R-:W-:Y:S01]  /*30c0*/  UIADD3 UR4, UR4, 0x30840, URZ ;  /* 0x0003084004047890 */ /* 0x000fe2000fffe03f */
[----:B------:R-:W-:Y:S01]  /*30d0*/  FMUL.FTZ R41, R41, UR5 ;  /* 0x0000000529297c20 */ /* 0x000fe20008410000 */
[----:B------:R-:W-:Y:S01]  /*30e0*/  FMUL.FTZ R42, R42, UR5 ;  /* 0x000000052a2a7c20 */ /* 0x000fe20008410000 */
[----:B------:R-:W-:Y:S01]  /*30f0*/  FMUL.FTZ R43, R43, UR5 ;  /* 0x000000052b2b7c20 */ /* 0x000fe20008410000 */
[----:B--2---:R-:W-:Y:S01]  /*3100*/  UPRMT UR4, UR7, 0x654, UR4 ;  /* 0x0000065407047896 */ /* 0x004fe20008000004 */
[----:B------:R-:W-:Y:S01]  /*3110*/  @P1 IMAD.HI.U32 R3, R2, UR6, RZ ;  /* 0x0000000602031c27 */ /* 0x000fe2000f8e00ff */
[----:B------:R-:W-:Y:S01]  /*3120*/  @UP1 ULDC UR6, c[0x0][0x450] ;  /* 0x0001140000061ab9 */ /* 0x000fe20000000800 */
[----:B------:R2:W3:Y:S02]  /*3130*/  MUFU.TANH R63, R38 ;  /* 0x00000026003f7308 */ /* 0x0004e40000002400 */
[----:B0-----:R-:W-:Y:S01]  /*3140*/  FMUL.FTZ R24, R50, UR5 ;  /* 0x0000000532187c20 */ /* 0x001fe20008410000 */
[----:B------:R-:W-:Y:S01]  /*3150*/  FMUL.FTZ R45, R45, UR5 ;  /* 0x000000052d2d7c20 */ /* 0x000fe20008410000 */
[----:B------:R-:W-:Y:S01]  /*3160*/  @P2 SHF.R.U32.HI R36, RZ, UR6, R3 ;  /* 0x00000006ff242c19 */ /* 0x000fe20008011603 */
[----:B------:R-:W-:-:S02]  /*3170*/  IMAD.MOV.U32 R3, RZ, RZ, -0x40 ;  /* 0xffffffc0ff037424 */ /* 0x000fc400078e00ff */
[----:B------:R-:W-:Y:S01]  /*3180*/  FMUL.FTZ R18, R47, UR5 ;  /* 0x000000052f127c20 */ /* 0x000fe20008410000 */
[----:B------:R-:W-:Y:S01]  /*3190*/  FMUL.FTZ R48, R48, UR5 ;  /* 0x0000000530307c20 */ /* 0x000fe20008410000 */
[----:B------:R-:W-:Y:S01]  /*31a0*/  FMUL.FTZ R49, R49, UR5 ;  /* 0x0000000531317c20 */ /* 0x000fe20008410000 */
[----:B------:R-:W0:Y:S01]  /*31b0*/  SHFL.IDX PT, R50, R36, RZ, 0x1c1f ;  /* 0x001c1fff24327589 */ /* 0x000e2200000e0000 */
[----:B------:R5:W0:Y:S01]  /*31c0*/  MUFU.TANH R58, R25 ;  /* 0x00000019003a7308 */ /* 0x000a220000002400 */
[----:B--2---:R-:W-:Y:S02]  /*31d0*/  IMAD R38, R152, R3, 0x40 ;  /* 0x0000004098267424 */ /* 0x004fe400078e0203 */
[----:B------:R-:W-:Y:S01]  /*31e0*/  FMUL.FTZ R21, R51, UR5 ;  /* 0x0000000533157c20 */ /* 0x000fe20008410000 */
[----:B------:R-:W-:Y:S01]  /*31f0*/  FMUL.FTZ R52, R52, UR5 ;  /* 0x0000000534347c20 */ /* 0x000fe20008410000 */
[----:B------:R-:W-:Y:S01]  /*3200*/  FMUL.FTZ R53, R53, UR5 ;  /* 0x0000000535357c20 */ /* 0x000fe20008410000 */
[----:B------:R-:W-:Y:S01]  /*3210*/  IMAD.U32 R3, RZ, RZ, UR42 ;  /* 0x0000002aff037e24 */ /* 0x000fe2000f8e00ff */
[----:B------:R-:W-:Y:S01]  /*3220*/  PLOP3.LUT P1, PT, PT, PT, UP0, 0x40, 0x0 ;  /* 0x000000000000781c */ /* 0x000fe20003f2e808 */
[----:B------:R-:W-:Y:S01]  /*3230*/  ULDC UR6, c[0x0][0x9dc] ;  /* 0x0002770000067ab9 */ /* 0x000fe20000000800 */
[----:B------:R2:W0:Y:S01]  /*3240*/  MUFU.TANH R60, R29 ;  /* 0x0000001d003c7308 */ /* 0x0004220000002400 */
[----:B-----5:R-:W-:Y:S01]  /*3250*/  FMUL.FTZ R25, R46, UR5 ;  /* 0x000000052e197c20 */ /* 0x020fe20008410000 */
[----:B------:R-:W-:Y:S01]  /*3260*/  IADD3 R2, -R17, 0x1, R38 ;  /* 0x0000000111027810 */ /* 0x000fe20007ffe126 */
[----:B------:R-:W-:Y:S01]  /*3270*/  SYNCS.ARRIVE.TRANS64.RED.A1T0 RZ, [UR4], RZ ;  /* 0x000000ffffff79a7 */ /* 0x000fe20008100404 */
[----:B------:R-:W-:Y:S01]  /*3280*/  ULOP3.LUT UR4, URZ, UR6, URZ, 0x33, !UPT ;  /* 0x000000063f047292 */ /* 0x000fe2000f8e333f */
[----:B------:R-:W-:Y:S01]  /*3290*/  FMUL.FTZ R39, R39, UR5 ;  /* 0x0000000527277c20 */ /* 0x000fe20008410000 */
[----:B------:R-:W-:Y:S01]  /*32a0*/  IADD3 R2, -R3, UR43, R2 ;  /* 0x0000002b03027c10 */ /* 0x000fe2000fffe102 */
[----:B------:R-:W-:Y:S01]  /*32b0*/  FMUL.FTZ R35, R35, UR5 ;  /* 0x0000000523237c20 */ /* 0x000fe20008410000 */
[----:B------:R5:W0:Y:S01]  /*32c0*/  MUFU.TANH R31, R32 ;  /* 0x00000020001f7308 */ /* 0x000a220000002400 */
[----:B--2---:R-:W-:Y:S01]  /*32d0*/  FMUL.FTZ R29, R55, UR5 ;  /* 0x00000005371d7c20 */ /* 0x004fe20008410000 */
[----:B------:R-:W-:Y:S01]  /*32e0*/  ULDC UR7, c[0x0][0x9e0] ;  /* 0x0002780000077ab9 */ /* 0x000fe20000000800 */
[----:B------:R-:W-:Y:S01]  /*32f0*/  FMUL.FTZ R37, R37, UR5 ;  /* 0x0000000525257c20 */ /* 0x000fe20008410000 */
[----:B------:R-:W-:Y:S01]  /*3300*/  FMUL.FTZ R44, R44, UR5 ;  /* 0x000000052c2c7c20 */ /* 0x000fe20008410000 */
[----:B------:R-:W-:-:S02]  /*3310*/  VIADD R46, R2, UR7 ;  /* 0x00000007022e7c36 */ /* 0x000fc40008000000 */
[----:B------:R-:W-:Y:S01]  /*3320*/  VIADD R47, R2, UR4 ;  /* 0x00000004022f7c36 */ /* 0x000fe20008000000 */
[----:B------:R-:W2:Y:S01]  /*3330*/  MUFU.TANH R0, R0 ;  /* 0x0000000000007308 */ /* 0x000ea20000002400 */
[----:B-----5:R-:W-:-:S07]  /*3340*/  FMUL.FTZ R32, R54, UR5 ;  /* 0x0000000536207c20 */ /* 0x020fce0008410000 */
        /* <DEDUP_REMOVED lines=20> */
[----:B------:R5:W1:Y:S08]  /*3490*/  MUFU.TANH R64, R39 ;  /* 0x0000002700407308 */ /* 0x000a700000002400 */
[----:B------:R-:W1:Y:S01]  /*34a0*/  MUFU.TANH R61, R35 ;  /* 0x00000023003d7308 */ /* 0x000e620000002400 */
[----:B-----5:R-:W-:-:S04]  /*34b0*/  IADD3 R39, -R17, UR43, R38 ;  /* 0x0000002b11277c10 */ /* 0x020fc8000fffe126 */
[----:B0-----:R-:W-:-:S03]  /*34c0*/  VIADDMNMX R30, R50, R46, R39, PT ;  /* 0x0000002e321e7246 */ /* 0x001fc60003800127 */
[----:B------:R0:W1:Y:S08]  /*34d0*/  MUFU.TANH R62, R37 ;  /* 0x00000025003e7308 */ /* 0x0000700000002400 */
[----:B------:R5:W1:Y:S01]  /*34e0*/  MUFU.TANH R35, R44 ;  /* 0x0000002c00237308 */ /* 0x000a620000002400 */
[----:B0-----:R-:W-:Y:S01]  /*34f0*/  IMAD.IADD R37, R47, 0x1, R50 ;  /* 0x000000012f257824 */ /* 0x001fe200078e0232 */
[----:B-----5:R-:W-:Y:S01]  /*3500*/  LEA R44, R152, 0xffffffc0, 0x6 ;  /* 0xffffffc0982c7811 */ /* 0x020fe200078e30ff */
[----:B--234-:R-:W-:Y:S06]  /*3510*/  @P1 BRA `(.L_x_1235) ;  /* 0x0000000000641947 */ /* 0x01cfec0003800000 */
[----:B------:R-:W-:Y:S01]  /*3520*/  IMAD.U32 R27, RZ, RZ, UR42 ;  /* 0x0000002aff1b7e24 */ /* 0x000fe2000f8e00ff */
[----:B------:R-:W-:Y:S04]  /*3530*/  BSSY B0, `(.L_x_1236) ;  /* 0x0000013000007945 */ /* 0x000fe80003800000 */
[----:B------:R-:W-:-:S04]  /*3540*/  IADD3 R27, -R27, UR43, R50 ;  /* 0x0000002b1b1b7c10 */ /* 0x000fc8000fffe132 */
        /* <DEDUP_REMOVED lines=11> */
.L_x_1237:
[----:B------:R-:W-:Y:S02]  /*3600*/  ULDC UR4, c[0x0][0x9e4] ;  /* 0x0002790000047ab9 */ /* 0x000fe40000000800 */
[----:B------:R-:W-:-:S05]  /*3610*/  IMAD.U32 R51, RZ, RZ, UR4 ;  /* 0x00000004ff337e24 */ /* 0x000fca000f8e00ff */
[----:B------:R-:W-:-:S13]  /*3620*/  ISETP.NE.AND P1, PT, R51, 0x1, PT ;  /* 0x000000013300780c */ /* 0x000fda0003f25270 */
[----:B------:R-:W0:Y:S02]  /*3630*/  @P1 LDC.64 R2, c[0x0][0x9e8] ;  /* 0x00027a00ff021b82 */ /* 0x000e240000000a00 */
[----:B0-----:R-:W-:-:S05]  /*3640*/  @P1 IMAD.HI.U32 R2, R27, R2, RZ ;  /* 0x000000021b021227 */ /* 0x001fca00078e00ff */
[----:B------:R-:W-:-:S07]  /*3650*/  @P1 SHF.R.U32.HI R27, RZ, R3, R2 ;  /* 0x00000003ff1b1219 */ /* 0x000fce0000011602 */
.L_x_1238:
[----:B------:R-:W-:Y:S05]  /*3660*/  BSYNC B0 ;  /* 0x0000000000007941 */ /* 0x000fea0003800000 */
.L_x_1236:
[----:B------:R-:W-:-:S04]  /*3670*/  IMAD R2, R27, R51, -R44 ;  /* 0x000000331b027224 */ /* 0x000fc800078e0a2c */
[----:B------:R-:W-:-:S05]  /*3680*/  IMAD.IADD R2, R2, 0x1, -R17 ;  /* 0x0000000102027824 */ /* 0x000fca00078e0a11 */
[----:B------:R-:W-:Y:S02]  /*3690*/  VIADDMNMX R30, R2, R51, R30, PT ;  /* 0x00000033021e7246 */ /* 0x000fe4000380011e */
[----:B------:R-:W-:-:S07]  /*36a0*/  VIMNMX R37, R37, R2, !PT ;  /* 0x0000000225257248 */ /* 0x000fce0007fe0100 */
.L_x_1235:
[C---:B------:R-:W-:Y:S01]  /*36b0*/  ISETP.GE.AND P2, PT, R38.reuse, 0x9, PT ;  /* 0x000000092600780c */ /* 0x040fe20003f46270 */
[----:B------:R-:W0:Y:S01]  /*36c0*/  SHFL.IDX PT, R36, R36, 0x1, 0x1c1f ;  /* 0x003c1f0024247f89 */ /* 0x000e2200000e0000 */
[----:B------:R-:W-:Y:S01]  /*36d0*/  ISETP.GE.AND P1, PT, R38, 0x2, PT ;  /* 0x000000022600780c */ /* 0x000fe20003f26270 */
[----:B------:R-:W-:Y:S01]  /*36e0*/  UISETP.NE.AND UP0, UPT, UR60, URZ, UPT ;  /* 0x0000003f3c00728c */ /* 0x000fe2000bf05270 */
        /* <DEDUP_REMOVED lines=13> */
[----:B------:R-:W-:Y:S02]  /*37c0*/  FSEL R65, R31, -INF , !P3 ;  /* 0xff8000001f417808 */ /* 0x000fe40005800000 */
        /* <DEDUP_REMOVED lines=15> */
[----:B-1----:R-:W-:Y:S02]  /*38c0*/  FSEL R71, R62, -INF , !P3 ;  /* 0xff8000003e477808 */ /* 0x002fe40005800000 */
        /* <DEDUP_REMOVED lines=22> */
[----:B------:R-:W-:-:S04]  /*3a30*/  ISETP.GT.AND P4, PT, R37, 0x30, !P3 ;  /* 0x000000302500780c */ /* 0x000fc80005f84270 */
[----:B------:R-:W-:-:S04]  /*3a40*/  ISETP.LT.OR P4, PT, R30, 0x31, P4 ;  /* 0x000000311e00780c */ /* 0x000fc80002781670 */
[----:B------:R-:W-:Y:S02]  /*3a50*/  FSEL R33, R48, -INF , !P4 ;  /* 0xff80000030217808 */ /* 0x000fe40006000000 */
[----:B------:R-:W-:-:S04]  /*3a60*/  ISETP.GE.AND P4, PT, R38, 0x32, PT ;  /* 0x000000322600780c */ /* 0x000fc80003f86270 */
        /* <DEDUP_REMOVED lines=12> */
[----:B------:R-:W-:Y:S01]  /*3b30*/  ISETP.GE.AND P6, PT, R38, 0x3a, PT ;  /* 0x0000003a2600780c */ /* 0x000fe20003fc6270 */
[----:B0-----:R-:W-:-:S03]  /*3b40*/  IMAD.IADD R38, R47, 0x1, R36 ;  /* 0x000000012f267824 */ /* 0x001fc600078e0224 */
[----:B------:R-:W-:Y:S02]  /*3b50*/  P2R R45, PR, RZ, 0x40 ;  /* 0x00000040ff2d7803 */ /* 0x000fe40000000000 */
[----:B------:R-:W-:Y:S02]  /*3b60*/  ISETP.GT.AND P6, PT, R37, 0x39, !P6 ;  /* 0x000000392500780c */ /* 0x000fe400077c4270 */
[----:B------:R-:W-:Y:S02]  /*3b70*/  VIADDMNMX R37, R36, R46, R39, PT ;  /* 0x0000002e24257246 */ /* 0x000fe40003800127 */
[----:B------:R-:W-:-:S04]  /*3b80*/  ISETP.LT.OR P6, PT, R30, 0x3a, P6 ;  /* 0x0000003a1e00780c */ /* 0x000fc800037c1670 */
[----:B------:R-:W-:Y:S02]  /*3b90*/  FSEL R30, R53, -INF , !P6 ;  /* 0xff800000351e7808 */ /* 0x000fe40007000000 */
[----:B------:R-:W-:-:S13]  /*3ba0*/  PLOP3.LUT P6, PT, PT, PT, UP0, 0x40, 0x0 ;  /* 0x000000000000781c */ /* 0x000fda0003fce808 */
[----:B------:R-:W-:Y:S05]  /*3bb0*/  @P6 BRA `(.L_x_1239) ;  /* 0x0000000000646947 */ /* 0x000fea0003800000 */
        /* <DEDUP_REMOVED lines=14> */
.L_x_1241:
[----:B------:R-:W-:Y:S02]  /*3ca0*/  ULDC UR4, c[0x0][0x9e4] ;  /* 0x0002790000047ab9 */ /* 0x000fe40000000800 */
[----:B------:R-:W-:-:S05]  /*3cb0*/  IMAD.U32 R36, RZ, RZ, UR4 ;  /* 0x00000004ff247e24 */ /* 0x000fca000f8e00ff */
[----:B------:R-:W-:-:S13]  /*3cc0*/  ISETP.NE.AND P6, PT, R36, 0x1, PT ;  /* 0x000000012400780c */ /* 0x000fda0003fc5270 */
[----:B------:R-:W0:Y:S02]  /*3cd0*/  @P6 LDC.64 R2, c[0x0][0x9e8] ;  /* 0x00027a00ff026b82 */ /* 0x000e240000000a00 */
[----:B0-----:R-:W-:-:S05]  /*3ce0*/  @P6 IMAD.HI.U32 R2, R39, R2, RZ ;  /* 0x0000000227026227 */ /* 0x001fca00078e00ff */
[----:B------:R-:W-:-:S07]  /*3cf0*/  @P6 SHF.R.U32.HI R39, RZ, R3, R2 ;  /* 0x00000003ff276219 */ /* 0x000fce0000011602 */
.L_x_1242:
[----:B------:R-:W-:Y:S05]  /*3d00*/  BSYNC B0 ;  /* 0x0000000000007941 */ /* 0x000fea0003800000 */
.L_x_1240:
[----:B------:R-:W-:-:S04]  /*3d10*/  IMAD R2, R39, R36, -R44 ;  /* 0x0000002427027224 */ /* 0x000fc800078e0a2c */
[----:B------:R-:W-:-:S05]  /*3d20*/  IMAD.IADD R2, R2, 0x1, -R17 ;  /* 0x0000000102027824 */ /* 0x000fca00078e0a11 */
[----:B------:R-:W-:Y:S02]  /*3d30*/  VIADDMNMX R37, R2, R36, R37, PT ;  /* 0x0000002402257246 */ /* 0x000fe40003800125 */
[----:B------:R-:W-:-:S07]  /*3d40*/  VIMNMX R38, R38, R2, !PT ;  /* 0x0000000226267248 */ /* 0x000fce0007fe0100 */
.L_x_1239:
[----:B------:R-:W-:Y:S01]  /*3d50*/  ISETP.GT.AND P1, PT, R38, 0x1, !P1 ;  /* 0x000000012600780c */ /* 0x000fe20004f24270 */
[----:B------:R-:W-:Y:S01]  /*3d60*/  ULDC UR10, c[0x0][0x988] ;  /* 0x00026200000a7ab9 */ /* 0x000fe20000000800 */
[----:B------:R-:W-:Y:S01]  /*3d70*/  FMNMX.FTZ R2, R57, R51, !PT ;  /* 0x0000003339027209 */ /* 0x000fe20007810000 */
[----:B------:R-:W-:Y:S01]  /*3d80*/  UISETP.NE.AND UP0, UPT, UR60, URZ, UPT ;  /* 0x0000003f3c00728c */ /* 0x000fe2000bf05270 */
[----:B------:R-:W-:Y:S01]  /*3d90*/  ISETP.LT.OR P1, PT, R37, 0x2, P1 ;  /* 0x000000022500780c */ /* 0x000fe20000f21670 */
[----:B------:R-:W-:Y:S01]  /*3da0*/  UMOV UR11, UR61 ;  /* 0x0000003d000b7c82 */ /* 0x000fe20008000000 */
        /* <DEDUP_REMOVED lines=26> */
[----:B------:R-:W-:-:S02]  /*3f50*/  FMNMX.FTZ R2, R31, R2, !PT ;  /* 0x000000021f027209 */ /* 0x000fc40007810000 */
[----:B------:R-:W-:Y:S02]  /*3f60*/  ISETP.LT.OR P1, PT, R37, 0x19, P1 ;  /* 0x000000192500780c */ /* 0x000fe40000f21670 */
[----:B------:R-:W-:Y:S02]  /*3f70*/  FMNMX.FTZ R3, R27, R2, !PT ;  /* 0x000000021b037209 */ /* 0x000fe40007810000 */
[----:B------:R-:W-:Y:S02]  /*3f80*/  FSEL R39, R63, -INF , !P1 ;  /* 0xff8000003f277808 */ /* 0x000fe40004800000 */
[----:B------:R-:W-:Y:S02]  /*3f90*/  ISETP.NE.AND P1, PT, R66, RZ, PT ;  /* 0x000000ff4200720c */ /* 0x000fe40003f25270 */
[----:B------:R-:W-:Y:S02]  /*3fa0*/  FMNMX.FTZ R44, R30, R3, !PT ;  /* 0x000000031e2c7209 */ /* 0x000fe40007810000 */
[----:B------:R-:W-:-:S02]  /*3fb0*/  ISETP.GT.AND P1, PT, R38, 0x19, !P1 ;  /* 0x000000192600780c */ /* 0x000fc40004f24270 */
[----:B------:R-:W-:Y:S01]  /*3fc0*/  ISETP.NE.AND P6, PT, R40, RZ, PT ;  /* 0x000000ff2800720c */ /* 0x000fe20003fc5270 */
[----:B------:R-:W0:Y:S01]  /*3fd0*/  SHFL.BFLY PT, R3, R44, 0x2, 0x1f ;  /* 0x0c401f002c037f89 */ /* 0x000e2200000e0000 */
[C---:B------:R-:W-:Y:S02]  /*3fe0*/  ISETP.LT.OR P1, PT, R37.reuse, 0x1a, P1 ;  /* 0x0000001a2500780c */ /* 0x040fe40000f21670 */
[----:B------:R-:W-:Y:S02]  /*3ff0*/  ISETP.GT.AND P2, PT, R38, 0x8, !P2 ;  /* 0x000000082600780c */ /* 0x000fe40005744270 */
        /* <DEDUP_REMOVED lines=24> */
[----:B------:R-:W-:Y:S02]  /*4180*/  ISETP.LT.OR P1, PT, R37, 0x29, P1 ;  /* 0x000000292500780c */ /* 0x000fe40000f21670 */
[----:B------:R-:W-:Y:S02]  /*4190*/  FMNMX.FTZ R3, R28, R3, !PT ;  /* 0x000000031c037209 */ /* 0x000fe40007810000 */
[----:B------:R-:W-:Y:S02]  /*41a0*/  FSEL R25, R25, -INF , !P1 ;  /* 0xff80000019197808 */ /* 0x000fe40004800000 */
[----:B------:R-:W-:-:S02]  /*41b0*/  FMNMX.FTZ R43, R56, R3, !PT ;  /* 0x00000003382b7209 */ /* 0x000fc40007810000 */
[C---:B------:R-:W-:Y:S02]  /*41c0*/  ISETP.LT.OR P2, PT, R37.reuse, 0x2a, P2 ;  /* 0x0000002a2500780c */ /* 0x040fe40001741670 */
[----:B------:R-:W-:Y:S02]  /*41d0*/  ISETP.GT.AND P4, PT, R38, 0x31, !P4 ;  /* 0x000000312600780c */ /* 0x000fe40006784270 */
[----:B------:R-:W-:Y:S02]  /*41e0*/  ISETP.LT.OR P3, PT, R37, 0x31, P3 ;  /* 0x000000312500780c */ /* 0x000fe40001f61670 */
[----:B0-----:R-:W-:Y:S02]  /*41f0*/  FMNMX.FTZ R3, R45, R2, !PT ;  /* 0x000000022d037209 */ /* 0x001fe40007810000 */
[----:B------:R-:W-:Y:S02]  /*4200*/  FMNMX.FTZ R2, R36, R43, !PT ;  /* 0x0000002b24027209 */ /* 0x000fe40007810000 */
[----:B------:R-:W-:Y:S01]  /*4210*/  FSEL R18, R18, -INF , !P2 ;  /* 0xff80000012127808 */ /* 0x000fe20005000000 */
[----:B------:R-:W-:Y:S01]  /*4220*/  FMUL.FTZ R44, R3, UR10 ;  /* 0x0000000a032c7c20 */ /* 0x000fe20008410000 */
[----:B------:R-:W-:-:S02]  /*4230*/  FMNMX.FTZ R43, R39, R2, !PT ;  /* 0x00000002272b7209 */ /* 0x000fc40007810000 */
[----:B------:R-:W-:Y:S02]  /*4240*/  FSETP.NEU.FTZ.AND P1, PT, R3, -INF , PT ;  /* 0xff8000000300780b */ /* 0x000fe40003f3d000 */
[----:B------:R-:W-:Y:S02]  /*4250*/  FMNMX.FTZ R2, R40, R43, !PT ;  /* 0x0000002b28027209 */ /* 0x000fe40007810000 */
[----:B------:R-:W-:Y:S02]  /*4260*/  ISETP.GT.AND P5, PT, R38, 0x38, !P5 ;  /* 0x000000382600780c */ /* 0x000fe40006fa4270 */
[----:B------:R-:W-:Y:S02]  /*4270*/  FMNMX.FTZ R43, R41, R2, !PT ;  /* 0x00000002292b7209 */ /* 0x000fe40007810000 */
[----:B------:R-:W-:Y:S02]  /*4280*/  ISETP.LT.OR P4, PT, R37, 0x32, P4 ;  /* 0x000000322500780c */ /* 0x000fe40002781670 */
[----:B------:R-:W-:-:S02]  /*4290*/  FMNMX.FTZ R2, R42, R43, !PT ;  /* 0x0000002b2a027209 */ /* 0x000fc40007810000 */
[----:B------:R-:W-:Y:S02]  /*42a0*/  FSEL R24, R24, -INF , !P3 ;  /* 0xff80000018187808 */ /* 0x000fe40005800000 */
        /* <DEDUP_REMOVED lines=27> */
[--C-:B------:R-:W-:Y:S01]  /*4460*/  FFMA.FTZ R33, R33, UR10, -R44.reuse ;  /* 0x0000000a21217c23 */ /* 0x100fe2000801082c */
[----:B------:R-:W1:Y:S01]  /*4470*/  SHFL.BFLY PT, R37, R2, 0x2, 0x1f ;  /* 0x0c401f0002257f89 */ /* 0x000e6200000e0000 */
[----:B------:R-:W-:Y:S01]  /*4480*/  MUFU.EX2 R43, R43 ;  /* 0x0000002b002b7308 */ /* 0x000fe20000000800 */
[--C-:B------:R-:W-:Y:S01]  /*4490*/  FFMA.FTZ R31, R31, UR10, -R44.reuse ;  /* 0x0000000a1f1f7c23 */ /* 0x100fe2000801082c */
[--C-:B------:R-:W-:Y:S01]  /*44a0*/  FFMA.FTZ R27, R27, UR10, -R44.reuse ;  /* 0x0000000a1b1b7c23 */ /* 0x100fe2000801082c */
[----:B------:R-:W-:Y:S01]  /*44b0*/  FFMA.FTZ R30, R30, UR10, -R44 ;  /* 0x0000000a1e1e7c23 */ /* 0x000fe2000801082c */
[----:B------:R-:W-:-:S04]  /*44c0*/  R2UR UR4, R22 ;  /* 0x00000000160472ca */ /* 0x000fc800000e0000 */
[----:B------:R-:W2:Y:S01]  /*44d0*/  MUFU.EX2 R46, R46 ;  /* 0x0000002e002e7308 */ /* 0x000ea20000000800 */
[----:B0-----:R-:W-:Y:S01]  /*44e0*/  FADD.FTZ R44, R38, R45 ;  /* 0x0000002d262c7221 */ /* 0x001fe20000010000 */
[----:B------:R-:W-:-:S06]  /*44f0*/  F2FP.F16.F32.PACK_AB R196, R45, R38 ;  /* 0x000000262dc4723e */ /* 0x000fcc00000000ff */
[----:B------:R-:W-:Y:S01]  /*4500*/  MUFU.EX2 R47, R47 ;  /* 0x0000002f002f7308 */ /* 0x000fe20000000800 */
[----:B------:R-:W-:Y:S01]  /*4510*/  UISETP.NE.AND UP1, UPT, UR4, URZ, UPT ;  /* 0x0000003f0400728c */ /* 0x000fe2000bf25270 */
[----:B-1----:R-:W-:-:S06]  /*4520*/  FMNMX.FTZ R37, R2, R37, !PT ;  /* 0x0000002502257209 */ /* 0x002fcc0007810000 */
[----:B------:R-:W0:Y:S01]  /*4530*/  MUFU.EX2 R48, R48 ;  /* 0x0000003000307308 */ /* 0x000e220000000800 */
[----:B--2---:R-:W-:Y:S01]  /*4540*/  F2FP.F16.F32.PACK_AB R198, R46, R43 ;  /* 0x0000002b2ec6723e */ /* 0x004fe200000000ff */
[----:B------:R-:W1:Y:S02]  /*4550*/  SHFL.BFLY PT, R2, R37, 0x1, 0x1f ;  /* 0x0c201f0025027f89 */ /* 0x000e6400000e0000 */
[----:B------:R-:W-:Y:S01]  /*4560*/  @UP1 ULDC UR4, c[0x0][0x44c] ;  /* 0x0001130000041ab9 */ /* 0x000fe20000000800 */
[----:B------:R-:W-:Y:S01]  /*4570*/  @UP1 ULDC UR14, c[0x0][0x450] ;  /* 0x00011400000e1ab9 */ /* 0x000fe20000000800 */
[----:B------:R-:W-:Y:S02]  /*4580*/  UIMAD.WIDE.U32 UR4, UR61, UR4, URZ ;  /* 0x000000043d0472a5 */ /* 0x000fe4000f8e003f */
[----:B------:R-:W-:Y:S05]  /*4590*/  MUFU.EX2 R49, R49 ;  /* 0x0000003100317308 */ /* 0x000fea0000000800 */
[----:B------:R-:W-:-:S03]  /*45a0*/  @UP1 UMOV UR4, UR5 ;  /* 0x0000000500041c82 */ /* 0x000fc60008000000 */
[----:B------:R-:W2:Y:S01]  /*45b0*/  MUFU.EX2 R50, R50 ;  /* 0x0000003200327308 */ /* 0x000ea20000000800 */
[----:B------:R-:W-:Y:S01]  /*45c0*/  @UP1 USHF.R.U32.HI UR11, URZ, UR14, UR4 ;  /* 0x0000000e3f0b1299 */ /* 0x000fe20008011604 */
[----:B0-----:R-:W-:-:S03]  /*45d0*/  F2FP.F16.F32.PACK_AB R192, R48, R47 ;  /* 0x0000002f30c0723e */ /* 0x001fc600000000ff */
[----:B------:R-:W-:-:S03]  /*45e0*/  UIADD3 UR41, UR41, UR11, URZ ;  /* 0x0000000b29297290 */ /* 0x000fc6000fffe03f */
[----:B------:R-:W-:Y:S01]  /*45f0*/  MUFU.EX2 R51, R51 ;  /* 0x0000003300337308 */ /* 0x000fe20000000800 */
[----:B------:R-:W-:Y:S01]  /*4600*/  UIADD3 UR7, UR41, UR7, URZ ;  /* 0x0000000729077290 */ /* 0x000fe2000fffe03f */
[----:B-1----:R-:W-:-:S04]  /*4610*/  FMNMX.FTZ R2, R37, R2, !PT ;  /* 0x0000000225027209 */ /* 0x002fc80007810000 */
[C---:B------:R-:W-:Y:S01]  /*4620*/  FSETP.NEU.FTZ.AND P1, PT, R2.reuse, -INF , PT ;  /* 0xff8000000200780b */ /* 0x040fe20003f3d000 */
[----:B------:R-:W-:Y:S01]  /*4630*/  FMUL.FTZ R37, R2, UR10 ;  /* 0x0000000a02257c20 */ /* 0x000fe20008410000 */
[----:B------:R-:W0:Y:S01]  /*4640*/  MUFU.EX2 R52, R52 ;  /* 0x0000003400347308 */ /* 0x000e220000000800 */
[----:B--2---:R-:W-:-:S03]  /*4650*/  F2FP.F16.F32.PACK_AB R194, R50, R49 ;  /* 0x0000003132c2723e */ /* 0x004fc600000000ff */
[----:B------:R-:W-:Y:S02]  /*4660*/  FSEL R37, R37, RZ, P1 ;  /* 0x000000ff25257208 */ /* 0x000fe40000800000 */
[----:B------:R-:W-:Y:S02]  /*4670*/  PLOP3.LUT P1, PT, PT, PT, UP0, 0x40, 0x0 ;  /* 0x000000000000781c */ /* 0x000fe40003f2e808 */
        /* <DEDUP_REMOVED lines=16> */
[----:B------:R-:W2:Y:S01]  /*4780*/  MUFU.EX2 R0, R0 ;  /* 0x0000000000007308 */ /* 0x000ea20000000800 */
[----:B-1----:R-:W-:Y:S01]  /*4790*/  FADD.FTZ R19, R43, R44 ;  /* 0x0000002c2b137221 */ /* 0x002fe20000010000 */
[--C-:B------:R-:W-:Y:S01]  /*47a0*/  FFMA.FTZ R32, R32, UR10, -R37.reuse ;  /* 0x0000000a20207c23 */ /* 0x100fe20008010825 */
[----:B------:R-:W-:Y:S01]  /*47b0*/  FFMA.FTZ R29, R29, UR10, -R37 ;  /* 0x0000000a1d1d7c23 */ /* 0x000fe20008010825 */
[----:B0-----:R-:W-:-:S04]  /*47c0*/  F2FP.F16.F32.PACK_AB R188, R52, R51 ;  /* 0x0000003334bc723e */ /* 0x001fc800000000ff */
[----:B------:R0:W-:Y:S08]  /*47d0*/  MUFU.EX2 R199, R28 ;  /* 0x0000001c00c77308 */ /* 0x0001f00000000800 */
[----:B------:R-:W1:Y:S01]  /*47e0*/  MUFU.EX2 R26, R26 ;  /* 0x0000001a001a7308 */ /* 0x000e620000000800 */
[----:B0-----:R-:W-:-:S04]  /*47f0*/  FADD.FTZ R28, R46, R19 ;  /* 0x000000132e1c7221 */ /* 0x001fc80000010000 */
[----:B------:R-:W-:-:S03]  /*4800*/  FADD.FTZ R19, R47, R28 ;  /* 0x0000001c2f137221 */ /* 0x000fc60000010000 */
[----:B------:R-:W0:Y:S01]  /*4810*/  MUFU.EX2 R56, R56 ;  /* 0x0000003800387308 */ /* 0x000e220000000800 */
[----:B------:R-:W-:Y:S01]  /*4820*/  FADD.FTZ R28, R48, R19 ;  /* 0x00000013301c7221 */ /* 0x000fe20000010000 */
[----:B--2---:R-:W-:Y:S01]  /*4830*/  FADD.FTZ R19, R0, R197 ;  /* 0x000000c500137221 */ /* 0x004fe20000010000 */
[----:B------:R-:W-:-:S05]  /*4840*/  F2FP.F16.F32.PACK_AB R197, R197, R0 ;  /* 0x00000000c5c5723e */ /* 0x000fca00000000ff */
[----:B------:R2:W-:Y:S08]  /*4850*/  MUFU.EX2 R184, R31 ;  /* 0x0000001f00b87308 */ /* 0x0005f00000000800 */
[----:B------:R3:W4:Y:S01]  /*4860*/  MUFU.EX2 R193, R36 ;  /* 0x0000002400c17308 */ /* 0x0007220000000800 */
[----:B--2---:R-:W-:Y:S01]  /*4870*/  FADD.FTZ R31, R49, R28 ;  /* 0x0000001c311f7221 */ /* 0x004fe20000010000 */
[----:B-1----:R-:W-:-:S04]  /*4880*/  FADD.FTZ R28, R26, R19 ;  /* 0x000000131a1c7221 */ /* 0x002fc80000010000 */
[C---:B------:R-:W-:Y:S01]  /*4890*/  FADD.FTZ R19, R199.reuse, R28 ;  /* 0x0000001cc7137221 */ /* 0x040fe20000010000 */
[----:B------:R-:W-:Y:S01]  /*48a0*/  F2FP.F16.F32.PACK_AB R199, R199, R26 ;  /* 0x0000001ac7c7723e */ /* 0x000fe200000000ff */
[----:B------:R-:W1:Y:S01]  /*48b0*/  MUFU.EX2 R34, R34 ;  /* 0x0000002200227308 */ /* 0x000e620000000800 */
[----:B---3--:R-:W-:Y:S01]  /*48c0*/  FADD.FTZ R36, R50, R31 ;  /* 0x0000001f32247221 */ /* 0x008fe20000010000 */
[----:B0-----:R-:W-:-:S03]  /*48d0*/  FADD.FTZ R28, R56, R19 ;  /* 0x00000013381c7221 */ /* 0x001fc60000010000 */
[----:B------:R-:W-:-:S03]  /*48e0*/  FADD.FTZ R31, R51, R36 ;  /* 0x00000024331f7221 */ /* 0x000fc60000010000 */
[----:B------:R-:W0:Y:S01]  /*48f0*/  MUFU.EX2 R39, R39 ;  /* 0x0000002700277308 */ /* 0x000e220000000800 */
[----:B------:R-:W-:Y:S01]  /*4900*/  FADD.FTZ R36, R52, R31 ;  /* 0x0000001f34247221 */ /* 0x000fe20000010000 */
[C---:B----4-:R-:W-:Y:S01]  /*4910*/  FADD.FTZ R28, R193.reuse, R28 ;  /* 0x0000001cc11c7221 */ /* 0x050fe20000010000 */
[----:B------:R-:W-:Y:S02]  /*4920*/  F2FP.F16.F32.PACK_AB R193, R193, R56 ;  /* 0x00000038c1c1723e */ /* 0x000fe400000000ff */
[----:B------:R-:W-:-:S03]  /*4930*/  FADD.FTZ R19, R35, R36 ;  /* 0x0000002423137221 */ /* 0x000fc60000010000 */
[----:B------:R-:W2:Y:S01]  /*4940*/  MUFU.EX2 R40, R40 ;  /* 0x0000002800287308 */ /* 0x000ea20000000800 */
[C---:B-1----:R-:W-:Y:S01]  /*4950*/  FADD.FTZ R36, R34.reuse, R19 ;  /* 0x0000001322247221 */ /* 0x042fe20000010000 */
[----:B------:R-:W-:-:S06]  /*4960*/  F2FP.F16.F32.PACK_AB R190, R34, R35 ;  /* 0x0000002322be723e */ /* 0x000fcc00000000ff */
[----:B------:R-:W1:Y:S01]  /*4970*/  MUFU.EX2 R33, R33 ;  /* 0x0000002100217308 */ /* 0x000e620000000800 */
[----:B0-----:R-:W-:-:S07]  /*4980*/  FADD.FTZ R19, R39, R28 ;  /* 0x0000001c27137221 */ /* 0x001fce0000010000 */
[----:B------:R-:W0:Y:S01]  /*4990*/  MUFU.EX2 R41, R41 ;  /* 0x0000002900297308 */ /* 0x000e220000000800 */
[C---:B--2---:R-:W-:Y:S01]  /*49a0*/  FADD.FTZ R28, R40.reuse, R19 ;  /* 0x00000013281c7221 */ /* 0x044fe20000010000 */
[----:B------:R-:W-:-:S06]  /*49b0*/  F2FP.F16.F32.PACK_AB R195, R40, R39 ;  /* 0x0000002728c3723e */ /* 0x000fcc00000000ff */
[----:B------:R-:W2:Y:S01]  /*49c0*/  MUFU.EX2 R42, R42 ;  /* 0x0000002a002a7308 */ /* 0x000ea20000000800 */
[----:B-1----:R-:W-:-:S04]  /*49d0*/  FADD.FTZ R31, R33, R36 ;  /* 0x00000024211f7221 */ /* 0x002fc80000010000 */
[C---:B------:R-:W-:Y:S01]  /*49e0*/  FADD.FTZ R36, R184.reuse, R31 ;  /* 0x0000001fb8247221 */ /* 0x040fe20000010000 */
[----:B------:R-:W-:Y:S02]  /*49f0*/  F2FP.F16.F32.PACK_AB R184, R184, R33 ;  /* 0x00000021b8b8723e */ /* 0x000fe400000000ff */
[----:B------:R-:W1:Y:S01]  /*4a00*/  MUFU.EX2 R27, R27 ;  /* 0x0000001b001b7308 */ /* 0x000e620000000800 */
[----:B0-----:R-:W-:-:S07]  /*4a10*/  FADD.FTZ R19, R41, R28 ;  /* 0x0000001c29137221 */ /* 0x001fce0000010000 */
[----:B------:R-:W0:Y:S01]  /*4a20*/  MUFU.EX2 R30, R30 ;  /* 0x0000001e001e7308 */ /* 0x000e220000000800 */
[C---:B--2---:R-:W-:Y:S01]  /*4a30*/  FADD.FTZ R28, R42.reuse, R19 ;  /* 0x000000132a1c7221 */ /* 0x044fe20000010000 */
[----:B------:R-:W-:-:S06]  /*4a40*/  F2FP.F16.F32.PACK_AB R189, R42, R41 ;  /* 0x000000292abd723e */ /* 0x000fcc00000000ff */
[----:B------:R-:W2:Y:S01]  /*4a50*/  MUFU.EX2 R25, R25 ;  /* 0x0000001900197308 */ /* 0x000ea20000000800 */
[----:B-1----:R-:W-:-:S07]  /*4a60*/  FADD.FTZ R31, R27, R36 ;  /* 0x000000241b1f7221 */ /* 0x002fce0000010000 */
[----:B------:R-:W1:Y:S01]  /*4a70*/  MUFU.EX2 R18, R18 ;  /* 0x0000001200127308 */ /* 0x000e620000000800 */
[C---:B0-----:R-:W-:Y:S01]  /*4a80*/  F2FP.F16.F32.PACK_AB R186, R30.reuse, R27 ;  /* 0x0000001b1eba723e */ /* 0x041fe200000000ff */
[----:B------:R-:W-:-:S06]  /*4a90*/  FADD.FTZ R19, R30, R31 ;  /* 0x0000001f1e137221 */ /* 0x000fcc0000010000 */
[----:B------:R-:W0:Y:S01]  /*4aa0*/  MUFU.EX2 R24, R24 ;  /* 0x0000001800187308 */ /* 0x000e220000000800 */
[----:B--2---:R-:W-:-:S07]  /*4ab0*/  FADD.FTZ R27, R25, R28 ;  /* 0x0000001c191b7221 */ /* 0x004fce0000010000 */
[----:B------:R-:W2:Y:S01]  /*4ac0*/  MUFU.EX2 R21, R21 ;  /* 0x0000001500157308 */ /* 0x000ea20000000800 */
[C---:B-1----:R-:W-:Y:S01]  /*4ad0*/  FADD.FTZ R27, R18.reuse, R27 ;  /* 0x0000001b121b7221 */ /* 0x042fe20000010000 */
[----:B------:R-:W-:-:S06]  /*4ae0*/  F2FP.F16.F32.PACK_AB R191, R18, R25 ;  /* 0x0000001912bf723e */ /* 0x000fcc00000000ff */
[----:B------:R-:W1:Y:S01]  /*4af0*/  MUFU.EX2 R32, R32 ;  /* 0x0000002000207308 */ /* 0x000e620000000800 */
[----:B0-----:R-:W-:-:S07]  /*4b00*/  FADD.FTZ R0, R24, R27 ;  /* 0x0000001b18007221 */ /* 0x001fce0000010000 */
[----:B------:R-:W0:Y:S01]  /*4b10*/  MUFU.EX2 R29, R29 ;  /* 0x0000001d001d7308 */ /* 0x000e220000000800 */
[C---:B--2---:R-:W-:Y:S01]  /*4b20*/  FADD.FTZ R27, R21.reuse, R0 ;  /* 0x00000000151b7221 */ /* 0x044fe20000010000 */
[----:B------:R-:W-:Y:S01]  /*4b30*/  F2FP.F16.F32.PACK_AB R185, R21, R24 ;  /* 0x0000001815b9723e */ /* 0x000fe200000000ff */
[----:B------:R-:W-:Y:S02]  /*4b40*/  VIADD R21, R152, 0xfffffffe ;  /* 0xfffffffe98157836 */ /* 0x000fe40000000000 */
[----:B-1----:R-:W-:-:S04]  /*4b50*/  FADD.FTZ R0, R32, R27 ;  /* 0x0000001b20007221 */ /* 0x002fc80000010000 */
        /* <DEDUP_REMOVED lines=10> */
[----:B------:R-:W-:-:S07]  /*4c00*/  UIMAD.WIDE.U32 UR14, UR18, UR4, URZ ;  /* 0x00000004120e72a5 */ /* 0x000fce000f8e003f */
[----:B------:R-:W-:Y:S02]  /*4c10*/  @UP0 UMOV UR14, UR15 ;  /* 0x0000000f000e0c82 */ /* 0x000fe40008000000 */
[----:B------:R-:W-:-:S04]  /*4c20*/  @UP0 USHF.R.U32.HI UR18, URZ, UR5, UR14 ;  /* 0x000000053f120299 */ /* 0x000fc8000801160e */
[----:B------:R-:W-:Y:S01]  /*4c30*/  ULOP3.LUT UR18, URZ, UR18, URZ, 0x33, !UPT ;  /* 0x000000123f127292 */ /* 0x000fe2000f8e333f */
[----:B------:R-:W-:Y:S11]  /*4c40*/  BRA `(.L_x_1245) ;  /* 0x0000000000187947 */ /* 0x000ff60003800000 */
.L_x_1244:
[----:B------:R-:W-:Y:S02]  /*4c50*/  ULDC UR11, c[0x0][0x9e4] ;  /* 0x00027900000b7ab9 */ /* 0x000fe40000000800 */
[----:B------:R-:W-:-:S11]  /*4c60*/  UISETP.NE.AND UP0, UPT, UR11, 0x1, UPT ;  /* 0x000000010b00788c */ /* 0x000fd6000bf05270 */
[----:B------:R-:W-:Y:S02]  /*4c70*/  @UP0 ULDC.64 UR4, c[0x0][0x9e8] ;  /* 0x00027a0000040ab9 */ /* 0x000fe40000000a00 */
[----:B------:R-:W-:-:S07]  /*4c80*/  UIMAD.WIDE.U32 UR14, UR18, UR4, URZ ;  /* 0x00000004120e72a5 */ /* 0x000fce000f8e003f */
[----:B------:R-:W-:Y:S02]  /*4c90*/  @UP0 UMOV UR14, UR15 ;  /* 0x0000000f000e0c82 */ /* 0x000fe40008000000 */
[----:B------:R-:W-:-:S12]  /*4ca0*/  @UP0 USHF.R.U32.HI UR18, URZ, UR5, UR14 ;  /* 0x000000053f120299 */ /* 0x000fd8000801160e */
.L_x_1245:
[----:B------:R-:W-:-:S04]  /*4cb0*/  UIMAD UR11, UR18, UR11, UR11 ;  /* 0x0000000b120b72a4 */ /* 0x000fc8000f8e020b */
[----:B------:R-:W-:-:S04]  /*4cc0*/  UISETP.LT.AND UP0, UPT, UR7, UR11, UPT ;  /* 0x0000000b0700728c */ /* 0x000fc8000bf01270 */
[----:B------:R-:W-:-:S12]  /*4cd0*/  USEL UR7, UR7, UR11, UP0 ;  /* 0x0000000b07077287 */ /* 0x000fd80008000000 */
.L_x_1243:
        /* <DEDUP_REMOVED lines=19> */
[----:B------:R-:W-:Y:S02]  /*4e10*/  CS2R R128, SRZ ;  /* 0x0000000000807805 */ /* 0x000fe4000001ff00 */
[----:B------:R-:W-:Y:S02]  /*4e20*/  CS2R R126, SRZ ;  /* 0x00000000007e7805 */ /* 0x000fe4000001ff00 */
[----:B------:R-:W-:Y:S02]  /*4e30*/  CS2R R124, SRZ ;  /* 0x00000000007c7805 */ /* 0x000fe4000001ff00 */
[----:B------:R-:W-:Y:S02]  /*4e40*/  CS2R R122, SRZ ;  /* 0x00000000007a7805 */ /* 0x000fe4000001ff00 */
[----:B------:R-:W-:Y:S02]  /*4e50*/  ISETP.GE.AND P1, PT, R21, UR41, PT ;  /* 0x0000002915007c0c */ /* 0x000fe4000bf26270 */
        /* <DEDUP_REMOVED lines=49> */
[----:B------:R-:W-:Y:S06]  /*5170*/  @!P1 BRA `(.L_x_1246) ;  /* 0x0000002c00c09947 */ /* 0x000fec0003800000 */
[----:B------:R-:W-:Y:S01]  /*5180*/  IMAD.MOV.U32 R228, RZ, RZ, R2 ;  /* 0x000000ffffe47224 */ /* 0x000fe200078e0002 */
[----:B------:R-:W-:Y:S01]  /*5190*/  UMOV UR7, UR38 ;  /* 0x0000002600077c82 */ /* 0x000fe20008000000 */
[----:B------:R-:W-:Y:S01]  /*51a0*/  IMAD.MOV.U32 R227, RZ, RZ, R3 ;  /* 0x000000ffffe37224 */ /* 0x000fe200078e0003 */
[----:B------:R-:W-:Y:S01]  /*51b0*/  UMOV UR4, UR39 ;  /* 0x0000002700047c82 */ /* 0x000fe20008000000 */
[----:B------:R-:W-:Y:S01]  /*51c0*/  IMAD.MOV.U32 R0, RZ, RZ, 0x3f800000 ;  /* 0x3f800000ff007424 */ /* 0x000fe200078e00ff */
[----:B------:R-:W-:Y:S01]  /*51d0*/  ULDC UR54, c[0x0][0x9e4] ;  /* 0x0002790000367ab9 */ /* 0x000fe20000000800 */
[----:B------:R-:W-:-:S07]  /*51e0*/  IMAD.MOV.U32 R151, RZ, RZ, RZ ;  /* 0x000000ffff977224 */ /* 0x000fce00078e00ff */
.L_x_1265:
[----:B------:R-:W-:-:S04]  /*51f0*/  UISETP.NE.AND UP0, UPT, UR4, 0x1, UPT ;  /* 0x000000010400788c */ /* 0x000fc8000bf05270 */
[----:B------:R-:W-:-:S04]  /*5200*/  USEL UR38, URZ, 0x1, UP0 ;  /* 0x000000013f267887 */ /* 0x000fc80008000000 */
[----:B------:R-:W-:Y:S01]  /*5210*/  ULOP3.LUT UR38, UR7, UR38, URZ, 0x3c, !UPT ;  /* 0x0000002607267292 */ /* 0x000fe2000f8e3c3f */
[----:B------:R-:W-:Y:S11]  /*5220*/  @!P0 BRA `(.L_x_1247) ;  /* 0x0000000000048947 */ /* 0x000ff60003800000 */
[----:B------:R-:W-:Y:S01]  /*5230*/  BPT.TRAP 0x1 ;  /* 0x000000040000795c */ /* 0x000fe20000300000 */
.L_x_1247:
[----:B------:R-:W-:Y:S01]  /*5240*/  UIADD3 UR39, UR4, 0x1, URZ ;  /* 0x0000000104277890 */ /* 0x000fe2000fffe03f */
[----:B------:R-:W-:-:S03]  /*5250*/  IMAD.U32 R2, RZ, RZ, UR38 ;  /* 0x00000026ff027e24 */ /* 0x000fc6000f8e00ff */
[----:B------:R-:W-:Y:S02]  /*5260*/  UISETP.NE.AND UP0, UPT, UR39, 0x2, UPT ;  /* 0x000000022700788c */ /* 0x000fe4000bf05270 */
[----:B------:R-:W-:Y:S02]  /*5270*/  SHF.L.U32 R2, R2, 0x1f, RZ ;  /* 0x0000001f02027819 */ /* 0x000fe400000006ff */
[----:B------:R-:W-:-:S04]  /*5280*/  USEL UR39, UR39, URZ, UP0 ;  /* 0x0000003f27277287 */ /* 0x000fc80008000000 */
[----:B------:R-:W-:-:S09]  /*5290*/  ULEA UR6, UR39, UR40, 0x3 ;  /* 0x0000002827067291 */ /* 0x000fd2000f8e183f */
[----:B------:R0:W1:Y:S01]  /*52a0*/  SYNCS.PHASECHK.TRANS64.TRYWAIT P1, [UR6+0x30830], R2 ;  /* 0x03083002ff0075a7 */ /* 0x0000620008020146 */
[----:B------:R-:W-:Y:S05]  /*52b0*/  @!P0 BRA `(.L_x_1248) ;  /* 0x0000000000048947 */ /* 0x000fea0003800000 */
[----:B------:R-:W-:Y:S01]  /*52c0*/  BPT.TRAP 0x1 ;  /* 0x000000040000795c */ /* 0x000fe20000300000 */
.L_x_1248:
[-C--:B------:R-:W-:Y:S01]  /*52d0*/  FMUL.FTZ R24, R24, R152.reuse ;  /* 0x0000009818187220 */ /* 0x080fe20000410000 */
[----:B------:R-:W-:Y:S01]  /*52e0*/  FMUL.FTZ R25, R25, R152 ;  /* 0x0000009819197220 */ /* 0x000fe20000410000 */
[----:B-1----:R-:W-:Y:S06]  /*52f0*/  @P1 BRA `(.L_x_1249) ;  /* 0x0000000000081947 */ /* 0x002fec0003800000 */
[----:B------:R-:W1:Y:S02]  /*5300*/  SYNCS.PHASECHK.TRANS64.TRYWAIT P1, [UR6+0x30830], R2 ;  /* 0x03083002ff0075a7 */ /* 0x000e640008020146 */
[----:B-1----:R-:W-:Y:S05]  /*5310*/  @!P1 BRA `(.L_x_1250) ;  /* 0x0000014400209947 */ /* 0x002fea0003800000 */
.L_x_1249:
[----:B------:R-:W-:Y:S01]  /*5320*/  R2UR UR5, R20 ;  /* 0x00000000140572ca */ /* 0x000fe200000e0000 */
[-C--:B------:R-:W-:Y:S01]  /*5330*/  FMUL.FTZ R28, R28, R152.reuse ;  /* 0x000000981c1c7220 */ /* 0x080fe20000410000 */
[----:B------:R-:W-:Y:S01]  /*5340*/  R2UR UR48, R14 ;  /* 0x000000000e3072ca */ /* 0x000fe200000e0000 */
[-C--:B------:R-:W-:Y:S01]  /*5350*/  FMUL.FTZ R29, R29, R152.reuse ;  /* 0x000000981d1d7220 */ /* 0x080fe20000410000 */
[----:B------:R-:W-:Y:S01]  /*5360*/  R2UR UR49, R15 ;  /* 0x000000000f3172ca */ /* 0x000fe200000e0000 */
        /* <DEDUP_REMOVED lines=8> */
[----:B------:R-:W-:Y:S01]  /*53f0*/  ULEA UR5, UR39, UR5, 0xb ;  /* 0x0000000527057291 */ /* 0x000fe2000f8e583f */
        /* <DEDUP_REMOVED lines=52> */
[----:B------:R-:W-:Y:S01]  /*5740*/  UMOV UR50, UR5 ;  /* 0x0000000500327c82 */ /* 0x000fe20008000000 */
[----:B------:R-:W-:Y:S01]  /*5750*/  WARPGROUP.ARRIVE ;  /* 0x00000000000079c5 */ /* 0x000fe20000000000 */
[----:B------:R-:W-:Y:S01]  /*5760*/  UMOV UR51, 0x40000040 ;  /* 0x4000004000337882 */ /* 0x000fe20000000000 */
[----:B------:R-:W-:Y:S01]  /*5770*/  UIADD3 UR10, UR5, 0x206, URZ ;  /* 0x00000206050a7890 */ /* 0x000fe2000fffe03f */
[-C--:B------:R-:W-:Y:S01]  /*5780*/  FMUL.FTZ R26, R26, R0.reuse ;  /* 0x000000001a1a7220 */ /* 0x080fe20000410000 */
[----:B------:R-:W-:Y:S01]  /*5790*/  UMOV UR11, 0x40000040 ;  /* 0x40000040000b7882 */ /* 0x000fe20000000000 */
[----:B------:R-:W-:Y:S01]  /*57a0*/  UIADD3 UR14, UR5, 0x400, URZ ;  /* 0x00000400050e7890 */ /* 0x000fe2000fffe03f */
[----:B------:R-:W-:Y:S01]  /*57b0*/  HGMMA.64x64x16.F32 R152, gdesc[UR48], RZ, !UPT, gsb0 ;  /* 0x00e00000309879f0 */ /* 0x000fe2000c0008ff */
[----:B------:R-:W-:Y:S01]  /*57c0*/  R2UR UR48, R12 ;  /* 0x000000000c3072ca */ /* 0x000fe200000e0000 */
[----:B------:R-:W-:Y:S01]  /*57d0*/  UIADD3 UR50, UR5, 0x2, URZ ;  /* 0x0000000205327890 */ /* 0x000fe2000fffe03f */
[----:B------:R-:W-:Y:S01]  /*57e0*/  R2UR UR49, R13 ;  /* 0x000000000d3172ca */ /* 0x000fe200000e0000 */
[----:B------:R-:W-:Y:S01]  /*57f0*/  UMOV UR51, 0x40000040 ;  /* 0x4000004000337882 */ /* 0x000fe20000000000 */
        /* <DEDUP_REMOVED lines=77> */
[----:B------:R-:W-:Y:S01]  /*5cd0*/  FMUL.FTZ R151, R151, R0 ;  /* 0x0000000097977220 */ /* 0x000fe20000410000 */
[----:B------:R-:W-:Y:S01]  /*5ce0*/  HGMMA.64x64x16.F32 R152, gdesc[UR48], R152, gsb0 ;  /* 0x00e00000309879f0 */ /* 0x000fe20008000898 */
[----:B------:R-:W-:Y:S01]  /*5cf0*/  R2UR UR48, R10 ;  /* 0x000000000a3072ca */ /* 0x000fe200000e0000 */
[----:B------:R-:W-:Y:S01]  /*5d00*/  UIADD3 UR50, UR5, 0x4, URZ ;  /* 0x0000000405327890 */ /* 0x000fe2000fffe03f */
[----:B------:R-:W-:Y:S01]  /*5d10*/  R2UR UR49, R11 ;  /* 0x000000000b3172ca */ /* 0x000fe200000e0000 */
[----:B------:R-:W-:Y:S01]  /*5d20*/  UMOV UR51, 0x40000040 ;  /* 0x4000004000337882 */ /* 0x000fe20000000000 */
[----:B------:R-:W-:-:S02]  /*5d30*/  WARPGROUP.DEPBAR.LE gsb0, 0x0 ;  /* 0x00008000000079c5 */ /* 0x000fc40000010000 */
[----:B------:R-:W-:-:S09]  /*5d40*/  WARPGROUP.ARRIVE ;  /* 0x00000000000079c5 */ /* 0x000fd20000000000 */
[----:B------:R-:W-:Y:S01]  /*5d50*/  HGMMA.64x64x16.F32 R152, gdesc[UR48], R152, gsb0 ;  /* 0x00e00000309879f0 */ /* 0x000fe20008000898 */
[----:B------:R-:W-:Y:S01]  /*5d60*/  R2UR UR48, R8 ;  /* 0x00000000083072ca */ /* 0x000fe200000e0000 */
[----:B------:R-:W-:Y:S01]  /*5d70*/  UIADD3 UR50, UR5, 0x6, URZ ;  /* 0x0000000605327890 */ /* 0x000fe2000fffe03f */
[----:B------:R-:W-:Y:S01]  /*5d80*/  R2UR UR49, R9 ;  /* 0x00000000093172ca */ /* 0x000fe200000e0000 */
[----:B------:R-:W-:Y:S01]  /*5d90*/  UMOV UR51, 0x40000040 ;  /* 0x4000004000337882 */ /* 0x000fe20000000000 */
[----:B------:R-:W-:Y:S02]  /*5da0*/  WARPGROUP.DEPBAR.LE gsb0, 0x0 ;  /* 0x00008000000079c5 */ /* 0x000fe40000010000 */
        /* <DEDUP_REMOVED lines=16> */
[----:B------:R-:W-:Y:S01]  /*5eb0*/  UIADD3 UR50, UR5, 0x204, URZ ;  /* 0x0000020405327890 */ /* 0x000fe2000fffe03f */
[----:B------:R-:W-:Y:S01]  /*5ec0*/  UMOV UR51, 0x40000040 ;  /* 0x4000004000337882 */ /* 0x000fe20000000000 */
[----:B------:R-:W-:Y:S01]  /*5ed0*/  UMOV UR48, UR56 ;  /* 0x0000003800307c82 */ /* 0x000fe20008000000 */
[----:B------:R-:W-:Y:S01]  /*5ee0*/  UMOV UR49, UR57 ;  /* 0x0000003900317c82 */ /* 0x000fe20008000000 */
        /* <DEDUP_REMOVED lines=37> */
.L_x_1251:
[----:B------:R-:W-:Y:S01]  /*6140*/  ULEA UR5, UR4, UR40, 0x3 ;  /* 0x0000002804057291 */ /* 0x000fe2000f8e183f */
[----:B------:R-:W-:-:S05]  /*6150*/  IMAD.U32 R0, RZ, RZ, UR7 ;  /* 0x00000007ff007e24 */ /* 0x000fca000f8e00ff */
[----:B------:R-:W-:-:S04]  /*6160*/  SHF.L.U32 R0, R0, 0x1f, RZ ;  /* 0x0000001f00007819 */ /* 0x000fc800000006ff */
[----:B------:R2:W3:Y:S01]  /*6170*/  SYNCS.PHASECHK.TRANS64.TRYWAIT P1, [UR5+0x30850], R0 ;  /* 0x03085000ff0075a7 */ /* 0x0004e20008020145 */
[----:B------:R-:W-:Y:S05]  /*6180*/  @!P0 BRA `(.L_x_1252) ;  /* 0x0000000000048947 */ /* 0x000fea0003800000 */
[----:B------:R-:W-:Y:S01]  /*6190*/  BPT.TRAP 0x1 ;  /* 0x000000040000795c */ /* 0x000fe20000300000 */
.L_x_1252:
[----:B---3--:R-:W-:Y:S05]  /*61a0*/  @P1 BRA `(.L_x_1253) ;  /* 0x0000000000081947 */ /* 0x008fea0003800000 */
[----:B------:R-:W3:Y:S02]  /*61b0*/  SYNCS.PHASECHK.TRANS64.TRYWAIT P1, [UR5+0x30850], R0 ;  /* 0x03085000ff0075a7 */ /* 0x000ee40008020145 */
[----:B---3--:R-:W-:Y:S05]  /*61c0*/  @!P1 BRA `(.L_x_1254) ;  /* 0x00000134008c9947 */ /* 0x008fea0003800000 */
.L_x_1253:
[----:B------:R-:W-:Y:S01]  /*61d0*/  UIADD3 UR7, UR40, 0x400, URZ ;  /* 0x0000040028077890 */ /* 0x000fe2000fffe03f */
[----:B------:R-:W-:Y:S01]  /*61e0*/  WARPGROUP.ARRIVE ;  /* 0x00000000000079c5 */ /* 0x000fe20000000000 */
[----:B------:R-:W-:Y:S02]  /*61f0*/  UMOV UR11, 0x40000040 ;  /* 0x40000040000b7882 */ /* 0x000fe40000000000 */
        /* <DEDUP_REMOVED lines=27> */
.L_x_1255:
[----:B------:R-:W-:Y:S01]  /*63b0*/  R2UR UR4, R22 ;  /* 0x00000000160472ca */ /* 0x000fe200000e0000 */
[----:B------:R-:W3:Y:S01]  /*63c0*/  S2UR UR10, SR_CgaCtaId ;  /* 0x00000000000a79c3 */ /* 0x000ee20000008800 */
[----:B------:R-:W-:Y:S01]  /*63d0*/  VIADD R188, R23, UR61 ;  /* 0x0000003d17bc7c36 */ /* 0x000fe20008000000 */
[----:B------:R-:W-:Y:S02]  /*63e0*/  UIADD3 UR6, UR6, 0x30840, URZ ;  /* 0x0003084006067890 */ /* 0x000fe4000fffe03f */
[----:B------:R-:W-:-:S08]  /*63f0*/  UISETP.NE.AND UP0, UPT, UR60, URZ, UPT ;  /* 0x0000003f3c00728c */ /* 0x000fd0000bf05270 */
[----:B------:R-:W-:-:S03]  /*6400*/  UISETP.NE.AND UP1, UPT, UR4, URZ, UPT ;  /* 0x0000003f0400728c */ /* 0x000fc6000bf25270 */
[----:B------:R-:W-:Y:S02]  /*6410*/  ULDC UR4, c[0x0][0x9d8] ;  /* 0x0002760000047ab9 */ /* 0x000fe40000000800 */
[----:B0-2---:R-:W-:Y:S01]  /*6420*/  FMUL.FTZ R0, R152, UR4 ;  /* 0x0000000498007c20 */ /* 0x005fe20008410000 */
        /* <DEDUP_REMOVED lines=14> */
[----:B------:R-:W-:Y:S01]  /*6510*/  @UP1 ULDC UR7, c[0x0][0x450] ;  /* 0x0001140000071ab9 */ /* 0x000fe20000000800 */
[----:B---3--:R-:W-:-:S02]  /*6520*/  UPRMT UR6, UR10, 0x654, UR6 ;  /* 0x000006540a067896 */ /* 0x008fc40008000006 */
[----:B------:R-:W-:Y:S01]  /*6530*/  FMUL.FTZ R185, R165, UR4 ;  /* 0x00000004a5b97c20 */ /* 0x000fe20008410000 */
[----:B------:R-:W-:Y:S01]  /*6540*/  FMUL.FTZ R166, R171, UR4 ;  /* 0x00000004aba67c20 */ /* 0x000fe20008410000 */
[----:B------:R-:W-:Y:S01]  /*6550*/  @P2 SHF.R.U32.HI R188, RZ, UR7, R152 ;  /* 0x00000007ffbc2c19 */ /* 0x000fe20008011698 */
[----:B------:R-:W-:Y:S01]  /*6560*/  FMUL.FTZ R168, R174, UR4 ;  /* 0x00000004aea87c20 */ /* 0x000fe20008410000 */
[----:B------:R-:W-:Y:S01]  /*6570*/  FMUL.FTZ R165, R170, UR4 ;  /* 0x00000004aaa57c20 */ /* 0x000fe20008410000 */
        /* <DEDUP_REMOVED lines=15> */
[----:B------:R-:W-:-:S02]  /*6670*/  IMAD.SHL.U32 R175, R21, 0x40, RZ ;  /* 0x0000004015af7824 */ /* 0x000fc400078e00ff */
[----:B------:R-:W-:Y:S01]  /*6680*/  FMUL.FTZ R180, R181, UR4 ;  /* 0x00000004b5b47c20 */ /* 0x000fe20008410000 */
[----:B------:R-:W-:Y:S01]  /*6690*/  FMUL.FTZ R177, R182, UR4 ;  /* 0x00000004b6b17c20 */ /* 0x000fe20008410000 */
[----:B------:R-:W-:Y:S01]  /*66a0*/  FMUL.FTZ R178, R183, UR4 ;  /* 0x00000004b7b27c20 */ /* 0x000fe20008410000 */
[----:B------:R-:W-:Y:S01]  /*66b0*/  PLOP3.LUT P1, PT, PT, PT, UP0, 0x40, 0x0 ;  /* 0x000000000000781c */ /* 0x000fe20003f2e808 */
[----:B------:R-:W-:Y:S01]  /*66c0*/  IMAD.U32 R152, RZ, RZ, UR42 ;  /* 0x0000002aff987e24 */ /* 0x000fe2000f8e00ff */
[----:B------:R-:W-:Y:S01]  /*66d0*/  IADD3 R153, -R17, 0x1, -R175 ;  /* 0x0000000111997810 */ /* 0x000fe20007ffe9af */
[----:B------:R-:W-:Y:S01]  /*66e0*/  SYNCS.ARRIVE.TRANS64.RED.A1T0 RZ, [UR6], RZ ;  /* 0x000000ffffff79a7 */ /* 0x000fe20008100406 */
[----:B------:R-:W1:Y:S01]  /*66f0*/  MUFU.TANH R0, R0 ;  /* 0x0000000000007308 */ /* 0x000e620000002400 */
[----:B------:R-:W-:Y:S01]  /*6700*/  ULDC UR6, c[0x0][0x9dc] ;  /* 0x0002770000067ab9 */ /* 0x000fe20000000800 */
[----:B------:R-:W-:Y:S01]  /*6710*/  IADD3 R152, -R152, UR43, R153 ;  /* 0x0000002b98987c10 */ /* 0x000fe2000fffe199 */
[----:B------:R-:W-:Y:S01]  /*6720*/  ULOP3.LUT UR4, URZ, UR6, URZ, 0x33, !UPT ;  /* 0x000000063f047292 */ /* 0x000fe2000f8e333f */
[----:B------:R-:W-:-:S03]  /*6730*/  ULDC UR7, c[0x0][0x9e0] ;  /* 0x0002780000077ab9 */ /* 0x000fc60000000800 */
[C---:B------:R-:W-:Y:S01]  /*6740*/  VIADD R187, R152.reuse, UR7 ;  /* 0x0000000798bb7c36 */ /* 0x040fe20008000000 */
[----:B------:R-:W2:Y:S01]  /*6750*/  MUFU.TANH R3, R3 ;  /* 0x0000000300037308 */ /* 0x000ea20000002400 */
[----:B------:R-:W-:Y:S02]  /*6760*/  VIADD R183, R152, UR4 ;  /* 0x0000000498b77c36 */ /* 0x000fe40008000000 */
[--C-:B0-----:R-:W-:Y:S02]  /*6770*/  IMAD.IADD R182, R187, 0x1, R189.reuse ;  /* 0x00000001bbb67824 */ /* 0x101fe400078e02bd */
[----:B------:R-:W-:-:S03]  /*6780*/  IMAD.IADD R181, R183, 0x1, R189 ;  /* 0x00000001b7b57824 */ /* 0x000fc600078e02bd */
[----:B------:R-:W0:Y:S08]  /*6790*/  MUFU.TANH R2, R2 ;  /* 0x0000000200027308 */ /* 0x000e300000002400 */
        /* <DEDUP_REMOVED lines=30> */
[----:B------:R-:W-:Y:S01]  /*6980*/  IMAD.U32 R152, RZ, RZ, UR42 ;  /* 0x0000002aff987e24 */ /* 0x000fe2000f8e00ff */
[----:B------:R-:W-:Y:S04]  /*6990*/  BSSY B0, `(.L_x_1257) ;  /* 0x0000011000007945 */ /* 0x000fe80003800000 */
[----:B------:R-:W-:-:S04]  /*69a0*/  IADD3 R189, -R152, UR43, R189 ;  /* 0x0000002b98bd7c10 */ /* 0x000fc8000fffe1bd */
[----:B------:R-:W-:-:S13]  /*69b0*/  ISETP.GT.AND P1, PT, R189, -0x1, PT ;  /* 0xffffffffbd00780c */ /* 0x000fda0003f24270 */
[----:B------:R-:W-:Y:S05]  /*69c0*/  @P1 BRA `(.L_x_1258) ;  /* 0x0000000000201947 */ /* 0x000fea0003800000 */
[----:B------:R-:W-:Y:S01]  /*69d0*/  IMAD.U32 R190, RZ, RZ, UR54 ;  /* 0x00000036ffbe7e24 */ /* 0x000fe2000f8e00ff */
[----:B------:R-:W-:-:S04]  /*69e0*/  LOP3.LUT R189, RZ, R189, RZ, 0x33, !PT ;  /* 0x000000bdffbd7212 */ /* 0x000fc800078e33ff */
[----:B------:R-:W-:-:S13]  /*69f0*/  ISETP.NE.AND P1, PT, R190, 0x1, PT ;  /* 0x00000001be00780c */ /* 0x000fda0003f25270 */
[----:B------:R-:W1:Y:S02]  /*6a00*/  @P1 LDC.64 R152, c[0x0][0x9e8] ;  /* 0x00027a00ff981b82 */ /* 0x000e640000000a00 */
[----:B-1----:R-:W-:-:S05]  /*6a10*/  @P1 IMAD.HI.U32 R152, R189, R152, RZ ;  /* 0x00000098bd981227 */ /* 0x002fca00078e00ff */
[----:B------:R-:W-:-:S04]  /*6a20*/  @P1 SHF.R.U32.HI R189, RZ, R153, R152 ;  /* 0x00000099ffbd1219 */ /* 0x000fc80000011698 */
[----:B------:R-:W-:Y:S01]  /*6a30*/  LOP3.LUT R189, RZ, R189, RZ, 0x33, !PT ;  /* 0x000000bdffbd7212 */ /* 0x000fe200078e33ff */
[----:B------:R-:W-:Y:S06]  /*6a40*/  BRA `(.L_x_1259) ;  /* 0x0000000000147947 */ /* 0x000fec0003800000 */
.L_x_1258:
[----:B------:R-:W-:-:S05]  /*6a50*/  IMAD.U32 R190, RZ, RZ, UR54 ;  /* 0x00000036ffbe7e24 */ /* 0x000fca000f8e00ff */
[----:B------:R-:W-:-:S13]  /*6a60*/  ISETP.NE.AND P1, PT, R190, 0x1, PT ;  /* 0x00000001be00780c */ /* 0x000fda0003f25270 */
[----:B------:R-:W1:Y:S02]  /*6a70*/  @P1 LDC.64 R152, c[0x0][0x9e8] ;  /* 0x00027a00ff981b82 */ /* 0x000e640000000a00 */
[----:B-1----:R-:W-:-:S05]  /*6a80*/  @P1 IMAD.HI.U32 R152, R189, R152, RZ ;  /* 0x00000098bd981227 */ /* 0x002fca00078e00ff */
[----:B------:R-:W-:-:S07]  /*6a90*/  @P1 SHF.R.U32.HI R189, RZ, R153, R152 ;  /* 0x00000099ffbd1219 */ /* 0x000fce0000011698 */
.L_x_1259:
[----:B------:R-:W-:Y:S05]  /*6aa0*/  BSYNC B0 ;  /* 0x0000000000007941 */ /* 0x000fea0003800000 */
.L_x_1257:
[----:B------:R-:W-:-:S04]  /*6ab0*/  IMAD R189, R189, R190, -R175 ;  /* 0x000000bebdbd7224 */ /* 0x000fc800078e0aaf */
[----:B------:R-:W-:-:S05]  /*6ac0*/  IMAD.IADD R189, R189, 0x1, -R17 ;  /* 0x00000001bdbd7824 */ /* 0x000fca00078e0a11 */
[----:B------:R-:W-:Y:S02]  /*6ad0*/  VIMNMX R181, R181, R189, !PT ;  /* 0x000000bdb5b57248 */ /* 0x000fe40007fe0100 */
[----:B------:R-:W-:-:S07]  /*6ae0*/  VIADDMNMX R182, R189, R190, R182, PT ;  /* 0x000000bebdb67246 */ /* 0x000fce00038001b6 */
.L_x_1256:
[----:B------:R-:W-:Y:S01]  /*6af0*/  ISETP.GT.AND P1, PT, R21, -0x1, PT ;  /* 0xffffffff1500780c */ /* 0x000fe20003f24270 */
[----:B------:R1:W2:Y:S01]  /*6b00*/  SHFL.IDX PT, R152, R188, 0x1, 0x1c1f ;  /* 0x003c1f00bc987f89 */ /* 0x0002a200000e0000 */
[----:B------:R-:W-:Y:S02]  /*6b10*/  UISETP.NE.AND UP0, UPT, UR60, URZ, UPT ;  /* 0x0000003f3c00728c */ /* 0x000fe4000bf05270 */
[C---:B------:R-:W-:Y:S02]  /*6b20*/  ISETP.GT.AND P4, PT, R181.reuse, 0x1, P1 ;  /* 0x00000001b500780c */ /* 0x040fe40000f84270 */
[----:B------:R-:W-:Y:S02]  /*6b30*/  ISETP.GT.AND P5, PT, R181, RZ, P1 ;  /* 0x000000ffb500720c */ /* 0x000fe40000fa4270 */
[C---:B------:R-:W-:Y:S02]  /*6b40*/  ISETP.LT.OR P4, PT, R182.reuse, 0x2, P4 ;  /* 0x00000002b600780c */ /* 0x040fe40002781670 */
[----:B------:R-:W-:-:S02]  /*6b50*/  ISETP.LT.OR P5, PT, R182, 0x1, P5 ;  /* 0x00000001b600780c */ /* 0x000fc40002fa1670 */
[----:B-1----:R-:W-:Y:S02]  /*6b60*/  FSEL R188, R3, -INF , !P4 ;  /* 0xff80000003bc7808 */ /* 0x002fe40006000000 */
[C---:B------:R-:W-:Y:S02]  /*6b70*/  ISETP.GT.AND P4, PT, R181.reuse, 0x18, P1 ;  /* 0x00000018b500780c */ /* 0x040fe40000f84270 */
[----:B------:R-:W-:Y:S02]  /*6b80*/  FSEL R0, R0, -INF , !P5 ;  /* 0xff80000000007808 */ /* 0x000fe40006800000 */
[----:B------:R-:W-:Y:S02]  /*6b90*/  ISETP.LT.OR P4, PT, R182, 0x19, P4 ;  /* 0x00000019b600780c */ /* 0x000fe40002781670 */
[C---:B------:R-:W-:Y:S02]  /*6ba0*/  ISETP.GT.AND P6, PT, R181.reuse, 0x8, P1 ;  /* 0x00000008b500780c */ /* 0x040fe40000fc4270 */
[----:B------:R-:W-:-:S02]  /*6bb0*/  ISETP.GT.AND P2, PT, R181, 0x9, P1 ;  /* 0x00000009b500780c */ /* 0x000fc40000f44270 */
[----:B------:R-:W-:Y:S01]  /*6bc0*/  ISETP.GT.AND P3, PT, R181, 0x10, P1 ;  /* 0x00000010b500780c */ /* 0x000fe20000f64270 */
[--C-:B--2---:R-:W-:Y:S01]  /*6bd0*/  IMAD.IADD R187, R187, 0x1, R152.reuse ;  /* 0x00000001bbbb7824 */ /* 0x104fe200078e0298 */
[----:B------:R-:W-:Y:S01]  /*6be0*/  ISETP.GT.AND P5, PT, R181, 0x11, P1 ;  /* 0x00000011b500780c */ /* 0x000fe20000fa4270 */
[----:B------:R-:W-:Y:S01]  /*6bf0*/  IMAD.IADD R183, R183, 0x1, R152 ;  /* 0x00000001b7b77824 */ /* 0x000fe200078e0298 */
        /* <DEDUP_REMOVED lines=33> */
[----:B------:R-:W-:-:S02]  /*6e10*/  FSEL R176, R176, -INF , !P6 ;  /* 0xff800000b0b07808 */ /* 0x000fc40007000000 */
[----:B------:R-:W-:Y:S02]  /*6e20*/  FSEL R186, R186, -INF , !P2 ;  /* 0xff800000baba7808 */ /* 0x000fe40005000000 */
[----:B------:R-:W-:Y:S02]  /*6e30*/  FSEL R179, R179, -INF , !P3 ;  /* 0xff800000b3b37808 */ /* 0x000fe40005800000 */
[----:B------:R-:W-:Y:S01]  /*6e40*/  FSEL R180, R180, -INF , !P5 ;  /* 0xff800000b4b47808 */ /* 0x000fe20006800000 */
[----:B------:R-:W-:Y:S06]  /*6e50*/  @P4 BRA `(.L_x_1260) ;  /* 0x00000000005c4947 */ /* 0x000fec0003800000 */
        /* <DEDUP_REMOVED lines=8> */
[----:B------:R-:W0:Y:S02]  /*6ee0*/  @P2 LDC.64 R152, c[0x0][0x9e8] ;  /* 0x00027a00ff982b82 */ /* 0x000e240000000a00 */
[----:B0-----:R-:W-:-:S05]  /*6ef0*/  @P2 IMAD.HI.U32 R152, R3, R152, RZ ;  /* 0x0000009803982227 */ /* 0x001fca00078e00ff */
[----:B------:R-:W-:-:S04]  /*6f00*/  @P2 SHF.R.U32.HI R3, RZ, R153, R152 ;  /* 0x00000099ff032219 */ /* 0x000fc80000011698 */
[----:B------:R-:W-:Y:S01]  /*6f10*/  LOP3.LUT R3, RZ, R3, RZ, 0x33, !PT ;  /* 0x00000003ff037212 */ /* 0x000fe200078e33ff */
[----:B------:R-:W-:Y:S06]  /*6f20*/  BRA `(.L_x_1263) ;  /* 0x0000000000147947 */ /* 0x000fec0003800000 */
.L_x_1262:
[----:B------:R-:W-:-:S05]  /*6f30*/  IMAD.U32 R181, RZ, RZ, UR54 ;  /* 0x00000036ffb57e24 */ /* 0x000fca000f8e00ff */
[----:B------:R-:W-:-:S13]  /*6f40*/  ISETP.NE.AND P2, PT, R181, 0x1, PT ;  /* 0x00000001b500780c */ /* 0x000fda0003f45270 */
[----:B------:R-:W0:Y:S02]  /*6f50*/  @P2 LDC.64 R152, c[0x0][0x9e8] ;  /* 0x00027a00ff982b82 */ /* 0x000e240000000a00 */
[----:B0-----:R-:W-:-:S05]  /*6f60*/  @P2 IMAD.HI.U32 R152, R3, R152, RZ ;  /* 0x0000009803982227 */ /* 0x001fca00078e00ff */
[----:B------:R-:W-:-:S07]  /*6f70*/  @P2 SHF.R.U32.HI R3, RZ, R153, R152 ;  /* 0x00000099ff032219 */ /* 0x000fce0000011698 */
.L_x_1263:
[----:B------:R-:W-:Y:S05]  /*6f80*/  BSYNC B0 ;  /* 0x0000000000007941 */ /* 0x000fea0003800000 */
.L_x_1261:
[----:B------:R-:W-:-:S04]  /*6f90*/  IMAD R3, R3, R181, -R175 ;  /* 0x000000b503037224 */ /* 0x000fc800078e0aaf */
[----:B------:R-:W-:-:S05]  /*6fa0*/  IMAD.IADD R3, R3, 0x1, -R17 ;  /* 0x0000000103037824 */ /* 0x000fca00078e0a11 */
[----:B------:R-:W-:Y:S02]  /*6fb0*/  VIMNMX R183, R183, R3, !PT ;  /* 0x00000003b7b77248 */ /* 0x000fe40007fe0100 */
[----:B------:R-:W-:-:S07]  /*6fc0*/  VIADDMNMX R187, R3, R181, R187, PT ;  /* 0x000000b503bb7246 */ /* 0x000fce00038001bb */
.L_x_1260:
[----:B------:R-:W-:Y:S01]  /*6fd0*/  LOP3.LUT R16, R16, 0xfffff7ff, RZ, 0xc0, !PT ;  /* 0xfffff7ff10107812 */ /* 0x000fe200078ec0ff */
[----:B------:R-:W-:Y:S01]  /*6fe0*/  ULDC UR10, c[0x0][0x988] ;  /* 0x00026200000a7ab9 */ /* 0x000fe20000000800 */
[C---:B------:R-:W-:Y:S02]  /*6ff0*/  ISETP.GT.AND P5, PT, R183.reuse, 0x1, P1 ;  /* 0x00000001b700780c */ /* 0x040fe40000fa4270 */
[----:B------:R-:W-:Y:S02]  /*7000*/  @P0 LOP3.LUT R16, R16, 0x800, RZ, 0xfc, !PT ;  /* 0x0000080010100812 */ /* 0x000fe400078efcff */
[----:B------:R-:W-:Y:S02]  /*7010*/  ISETP.GT.AND P0, PT, R183, 0x19, P1 ;  /* 0x00000019b700780c */ /* 0x000fe40000f04270 */
[----:B------:R-:W-:Y:S02]  /*7020*/  LOP3.LUT R16, R16, 0xffff7fff, RZ, 0xc0, !PT ;  /* 0xffff7fff10107812 */ /* 0x000fe400078ec0ff */
[----:B------:R-:W-:-:S02]  /*7030*/  ISETP.LT.OR P5, PT, R187, 0x2, P5 ;  /* 0x00000002bb00780c */ /* 0x000fc40002fa1670 */
[C---:B------:R-:W-:Y:S02]  /*7040*/  ISETP.GT.AND P6, PT, R183.reuse, 0x8, P1 ;  /* 0x00000008b700780c */ /* 0x040fe40000fc4270 */
[----:B------:R-:W-:Y:S02]  /*7050*/  FSEL R154, R154, -INF , !P5 ;  /* 0xff8000009a9a7808 */ /* 0x000fe40006800000 */
[C---:B------:R-:W-:Y:S02]  /*7060*/  ISETP.GT.AND P2, PT, R183.reuse, 0x9, P1 ;  /* 0x00000009b700780c */ /* 0x040fe40000f44270 */
[C---:B------:R-:W-:Y:S02]  /*7070*/  ISETP.GT.AND P3, PT, R183.reuse, 0x10, P1 ;  /* 0x00000010b700780c */ /* 0x040fe40000f64270 */
[----:B------:R-:W-:Y:S02]  /*7080*/  @P0 LOP3.LUT R16, R16, 0x8000, RZ, 0xfc, !PT ;  /* 0x0000800010100812 */ /* 0x000fe400078efcff */
[----:B------:R-:W-:-:S02]  /*7090*/  ISETP.GT.AND P0, PT, R183, 0x31, P1 ;  /* 0x00000031b700780c */ /* 0x000fc40000f04270 */
[----:B------:R-:W-:Y:S02]  /*70a0*/  LOP3.LUT R16, R16, 0xfffffffd, RZ, 0xc0, !PT ;  /* 0xfffffffd10107812 */ /* 0x000fe400078ec0ff */
[C---:B------:R-:W-:Y:S02]  /*70b0*/  ISETP.GT.AND P4, PT, R183.reuse, 0x11, P1 ;  /* 0x00000011b700780c */ /* 0x040fe40000f84270 */
[----:B------:R-:W-:Y:S02]  /*70c0*/  ISETP.GT.AND P5, PT, R183, 0x18, P1 ;  /* 0x00000018b700780c */ /* 0x000fe40000fa4270 */
[C---:B------:R-:W-:Y:S02]  /*70d0*/  ISETP.LT.OR P6, PT, R187.reuse, 0x9, P6 ;  /* 0x00000009bb00780c */ /* 0x040fe400037c1670 */
[C---:B------:R-:W-:Y:S02]  /*70e0*/  ISETP.LT.OR P2, PT, R187.reuse, 0xa, P2 ;  /* 0x0000000abb00780c */ /* 0x040fe40001741670 */
[----:B------:R-:W-:-:S02]  /*70f0*/  ISETP.LT.OR P3, PT, R187, 0x11, P3 ;  /* 0x00000011bb00780c */ /* 0x000fc40001f61670 */
[----:B------:R-:W-:Y:S02]  /*7100*/  @P0 LOP3.LUT R16, R16, 0x2, RZ, 0xfc, !PT ;  /* 0x0000000210100812 */ /* 0x000fe400078efcff */
[----:B------:R-:W-:Y:S02]  /*7110*/  ISETP.GT.AND P0, PT, R183, 0x38, P1 ;  /* 0x00000038b700780c */ /* 0x000fe40000f04270 */
[----:B------:R-:W-:Y:S02]  /*7120*/  LOP3.LUT R16, R16, 0xfffffff7, RZ, 0xc0, !PT ;  /* 0xfffffff710107812 */ /* 0x000fe400078ec0ff */
[C---:B------:R-:W-:Y:S02]  /*7130*/  ISETP.LT.OR P4, PT, R187.reuse, 0x12, P4 ;  /* 0x00000012bb00780c */ /* 0x040fe40002781670 */
[----:B------:R-:W-:Y:S02]  /*7140*/  ISETP.LT.OR P5, PT, R187, 0x19, P5 ;  /* 0x00000019bb00780c */ /* 0x000fe40002fa1670 */
[----:B------:R-:W-:-:S02]  /*7150*/  FSEL R155, R155, -INF , !P6 ;  /* 0xff8000009b9b7808 */ /* 0x000fc40007000000 */
[----:B------:R-:W-:Y:S02]  /*7160*/  FSEL R156, R156, -INF , !P2 ;  /* 0xff8000009c9c7808 */ /* 0x000fe40005000000 */
[----:B------:R-:W-:Y:S02]  /*7170*/  FSEL R158, R158, -INF , !P3 ;  /* 0xff8000009e9e7808 */ /* 0x000fe40005800000 */
[----:B------:R-:W-:Y:S02]  /*7180*/  @P0 LOP3.LUT R16, R16, 0x8, RZ, 0xfc, !PT ;  /* 0x0000000810100812 */ /* 0x000fe400078efcff */
[----:B------:R-:W-:Y:S02]  /*7190*/  ISETP.GT.AND P0, PT, R183, RZ, P1 ;  /* 0x000000ffb700720c */ /* 0x000fe40000f04270 */
[----:B------:R-:W-:Y:S02]  /*71a0*/  LOP3.LUT R16, R16, 0xffffff7f, RZ, 0xc0, !PT ;  /* 0xffffff7f10107812 */ /* 0x000fe400078ec0ff */
[----:B------:R-:W-:-:S02]  /*71b0*/  FSEL R159, R159, -INF , !P4 ;  /* 0xff8000009f9f7808 */ /* 0x000fc40006000000 */
[----:B------:R-:W-:Y:S02]  /*71c0*/  FSEL R163, R163, -INF , !P5 ;  /* 0xff800000a3a37808 */ /* 0x000fe40006800000 */
[C---:B------:R-:W-:Y:S02]  /*71d0*/  ISETP.GT.AND P2, PT, R183.reuse, 0x20, P1 ;  /* 0x00000020b700780c */ /* 0x040fe40000f44270 */
[C---:B------:R-:W-:Y:S02]  /*71e0*/  ISETP.GT.AND P3, PT, R183.reuse, 0x21, P1 ;  /* 0x00000021b700780c */ /* 0x040fe40000f64270 */
[C---:B------:R-:W-:Y:S02]  /*71f0*/  ISETP.GT.AND P4, PT, R183.reuse, 0x28, P1 ;  /* 0x00000028b700780c */ /* 0x040fe40000f84270 */
[C---:B------:R-:W-:Y:S02]  /*7200*/  ISETP.GT.AND P5, PT, R183.reuse, 0x29, P1 ;  /* 0x00000029b700780c */ /* 0x040fe40000fa4270 */
[----:B------:R-:W-:-:S02]  /*7210*/  ISETP.GT.AND P6, PT, R183, 0x30, P1 ;  /* 0x00000030b700780c */ /* 0x000fc40000fc4270 */
[----:B------:R-:W-:Y:S02]  /*7220*/  ISETP.GT.AND P1, PT, R183, 0x39, P1 ;  /* 0x00000039b700780c */ /* 0x000fe40000f24270 */
[----:B------:R-:W-:Y:S02]  /*7230*/  @P0 LOP3.LUT R16, R16, 0x80, RZ, 0xfc, !PT ;  /* 0x0000008010100812 */ /* 0x000fe400078efcff */
[----:B------:R-:W-:Y:S02]  /*7240*/  FMNMX.FTZ R3, R0, R227, !PT ;  /* 0x000000e300037209 */ /* 0x000fe40007810000 */
[----:B------:R-:W-:Y:S02]  /*7250*/  LOP3.LUT P0, RZ, R16, 0x8000, RZ, 0xc0, !PT ;  /* 0x0000800010ff7812 */ /* 0x000fe4000780c0ff */
[----:B------:R-:W-:Y:S02]  /*7260*/  FMNMX.FTZ R3, R188, R3, !PT ;  /* 0x00000003bc037209 */ /* 0x000fe40007810000 */
[----:B------:R-:W-:-:S02]  /*7270*/  LOP3.LUT R16, R16, 0xffffffdf, RZ, 0xc0, !PT ;  /* 0xffffffdf10107812 */ /* 0x000fc400078ec0ff */
[----:B------:R-:W-:Y:S02]  /*7280*/  FMNMX.FTZ R3, R184, R3, !PT ;  /* 0x00000003b8037209 */ /* 0x000fe40007810000 */
[----:B------:R-:W-:Y:S02]  /*7290*/  ISETP.LT.OR P0, PT, R187, 0x1a, P0 ;  /* 0x0000001abb00780c */ /* 0x000fe40000701670 */
[----:B------:R-:W-:Y:S02]  /*72a0*/  @P1 LOP3.LUT R16, R16, 0x20, RZ, 0xfc, !PT ;  /* 0x0000002010101812 */ /* 0x000fe400078efcff */
[----:B------:R-:W-:Y:S02]  /*72b0*/  FMNMX.FTZ R3, R157, R3, !PT ;  /* 0x000000039d037209 */ /* 0x000fe40007810000 */
[----:B------:R-:W-:Y:S02]  /*72c0*/  LOP3.LUT P1, RZ, R16, 0x2, RZ, 0xc0, !PT ;  /* 0x0000000210ff7812 */ /* 0x000fe4000782c0ff */
[----:B------:R-:W-:-:S02]  /*72d0*/  FMNMX.FTZ R3, R160, R3, !PT ;  /* 0x00000003a0037209 */ /* 0x000fc40007810000 */
[----:B------:R-:W-:Y:S02]  /*72e0*/  LOP3.LUT R16, R16, 0xfffffeff, RZ, 0xc0, !PT ;  /* 0xfffffeff10107812 */ /* 0x000fe400078ec0ff */
[----:B------:R-:W-:Y:S02]  /*72f0*/  FMNMX.FTZ R3, R161, R3, !PT ;  /* 0x00000003a1037209 */ /* 0x000fe40007810000 */
[----:B------:R-:W-:Y:S02]  /*7300*/  @P0 LOP3.LUT R16, R16, 0x100, RZ, 0xfc, !PT ;  /* 0x0000010010100812 */ /* 0x000fe400078efcff */
[----:B------:R-:W-:Y:S02]  /*7310*/  ISETP.LT.OR P0, PT, R187, 0x21, P2 ;  /* 0x00000021bb00780c */ /* 0x000fe40001701670 */
[----:B------:R-:W-:Y:S02]  /*7320*/  FMNMX.FTZ R3, R164, R3, !PT ;  /* 0x00000003a4037209 */ /* 0x000fe40007810000 */
[----:B------:R-:W-:-:S02]  /*7330*/  LOP3.LUT P2, RZ, R16, 0x8, RZ, 0xc0, !PT ;  /* 0x0000000810ff7812 */ /* 0x000fc4000784c0ff */
[----:B------:R-:W-:Y:S02]  /*7340*/  FMNMX.FTZ R3, R185, R3, !PT ;  /* 0x00000003b9037209 */ /* 0x000fe40007810000 */
[----:B------:R-:W-:Y:S02]  /*7350*/  LOP3.LUT R16, R16, 0xffffffbf, RZ, 0xc0, !PT ;  /* 0xffffffbf10107812 */ /* 0x000fe400078ec0ff */
[----:B------:R-:W-:Y:S02]  /*7360*/  FMNMX.FTZ R3, R167, R3, !PT ;  /* 0x00000003a7037209 */ /* 0x000fe40007810000 */
[----:B------:R-:W-:Y:S02]  /*7370*/  ISETP.LT.OR P6, PT, R187, 0x31, P6 ;  /* 0x00000031bb00780c */ /* 0x000fe400037c1670 */
[----:B------:R-:W-:Y:S02]  /*7380*/  @P0 LOP3.LUT R16, R16, 0x40, RZ, 0xfc, !PT ;  /* 0x0000004010100812 */ /* 0x000fe400078efcff */
[----:B------:R-:W-:-:S02]  /*7390*/  FMNMX.FTZ R3, R169, R3, !PT ;  /* 0x00000003a9037209 */ /* 0x000fc40007810000 */
[----:B------:R-:W-:Y:S02]  /*73a0*/  ISETP.LT.OR P0, PT, R187, 0x22, P3 ;  /* 0x00000022bb00780c */ /* 0x000fe40001f01670 */
[----:B------:R-:W-:Y:S02]  /*73b0*/  FMNMX.FTZ R3, R171, R3, !PT ;  /* 0x00000003ab037209 */ /* 0x000fe40007810000 */
[C---:B------:R-:W-:Y:S02]  /*73c0*/  LOP3.LUT P3, RZ, R16.reuse, 0x80, RZ, 0xc0, !PT ;  /* 0x0000008010ff7812 */ /* 0x040fe4000786c0ff */
[----:B------:R-:W-:Y:S02]  /*73d0*/  FMNMX.FTZ R3, R173, R3, !PT ;  /* 0x00000003ad037209 */ /* 0x000fe40007810000 */
[----:B------:R-:W-:Y:S02]  /*73e0*/  LOP3.LUT R16, R16, 0xffffffef, RZ, 0xc0, !PT ;  /* 0xffffffef10107812 */ /* 0x000fe400078ec0ff */
[----:B------:R-:W-:-:S02]  /*73f0*/  FMNMX.FTZ R3, R176, R3, !PT ;  /* 0x00000003b0037209 */ /* 0x000fc40007810000 */
[C---:B------:R-:W-:Y:S02]  /*7400*/  ISETP.LT.OR P3, PT, R187.reuse, 0x1, P3 ;  /* 0x00000001bb00780c */ /* 0x040fe40001f61670 */
[----:B------:R-:W-:Y:S02]  /*7410*/  @P0 LOP3.LUT R16, R16, 0x10, RZ, 0xfc, !PT ;  /* 0x0000001010100812 */ /* 0x000fe400078efcff */
[----:B------:R-:W-:Y:S02]  /*7420*/  ISETP.LT.OR P0, PT, R187, 0x29, P4 ;  /* 0x00000029bb00780c */ /* 0x000fe40002701670 */
[----:B------:R-:W-:Y:S02]  /*7430*/  FMNMX.FTZ R3, R186, R3, !PT ;  /* 0x00000003ba037209 */ /* 0x000fe40007810000 */
[----:B------:R-:W-:Y:S02]  /*7440*/  LOP3.LUT P4, RZ, R16, 0x20, RZ, 0xc0, !PT ;  /* 0x0000002010ff7812 */ /* 0x000fe4000788c0ff */
[----:B------:R-:W-:-:S02]  /*7450*/  FMNMX.FTZ R3, R179, R3, !PT ;  /* 0x00000003b3037209 */ /* 0x000fc40007810000 */
[----:B------:R-:W-:Y:S02]  /*7460*/  LOP3.LUT R16, R16, 0xfffffffb, RZ, 0xc0, !PT ;  /* 0xfffffffb10107812 */ /* 0x000fe400078ec0ff */
[----:B------:R-:W-:Y:S02]  /*7470*/  FMNMX.FTZ R3, R180, R3, !PT ;  /* 0x00000003b4037209 */ /* 0x000fe40007810000 */
[----:B------:R-:W-:Y:S02]  /*7480*/  FSEL R175, R2, -INF , !P3 ;  /* 0xff80000002af7808 */ /* 0x000fe40005800000 */
[----:B------:R-:W-:Y:S01]  /*7490*/  @P0 LOP3.LUT R16, R16, 0x4, RZ, 0xfc, !PT ;  /* 0x0000000410100812 */ /* 0x000fe200078efcff */
[----:B------:R-:W0:Y:S01]  /*74a0*/  SHFL.BFLY PT, R152, R3, 0x2, 0x1f ;  /* 0x0c401f0003987f89 */ /* 0x000e2200000e0000 */
[----:B------:R-:W-:Y:S02]  /*74b0*/  ISETP.LT.OR P0, PT, R187, 0x2a, P5 ;  /* 0x0000002abb00780c */ /* 0x000fe40002f01670 */
[----:B------:R-:W-:-:S02]  /*74c0*/  LOP3.LUT R16, R16, 0xffffefff, RZ, 0xc0, !PT ;  /* 0xffffefff10107812 */ /* 0x000fc400078ec0ff */
[----:B------:R-:W-:Y:S02]  /*74d0*/  FMNMX.FTZ R2, R175, R228, !PT ;  /* 0x000000e4af027209 */ /* 0x000fe40007810000 */
[----:B------:R-:W-:Y:S02]  /*74e0*/  ISETP.LT.OR P1, PT, R187, 0x32, P1 ;  /* 0x00000032bb00780c */ /* 0x000fe40000f21670 */
[----:B------:R-:W-:Y:S02]  /*74f0*/  FMNMX.FTZ R2, R154, R2, !PT ;  /* 0x000000029a027209 */ /* 0x000fe40007810000 */
[----:B------:R-:W-:Y:S02]  /*7500*/  FSEL R172, R172, -INF , !P6 ;  /* 0xff800000acac7808 */ /* 0x000fe40007000000 */
[----:B------:R-:W-:Y:S02]  /*7510*/  FMNMX.FTZ R2, R155, R2, !PT ;  /* 0x000000029b027209 */ /* 0x000fe40007810000 */
[----:B------:R-:W-:-:S02]  /*7520*/  @P0 LOP3.LUT R16, R16, 0x1000, RZ, 0xfc, !PT ;  /* 0x0000100010100812 */ /* 0x000fc400078efcff */
[----:B------:R-:W-:Y:S02]  /*7530*/  FMNMX.FTZ R2, R156, R2, !PT ;  /* 0x000000029c027209 */ /* 0x000fe40007810000 */
[C---:B------:R-:W-:Y:S02]  /*7540*/  LOP3.LUT P0, RZ, R16.reuse, 0x10, RZ, 0xc0, !PT ;  /* 0x0000001010ff7812 */ /* 0x040fe4000780c0ff */
[----:B------:R-:W-:Y:S02]  /*7550*/  LOP3.LUT R16, R16, 0xffffdfff, RZ, 0xc0, !PT ;  /* 0xffffdfff10107812 */ /* 0x000fe400078ec0ff */
[----:B------:R-:W-:Y:S02]  /*7560*/  FMNMX.FTZ R2, R158, R2, !PT ;  /* 0x000000029e027209 */ /* 0x000fe40007810000 */
[----:B0-----:R-:W-:Y:S02]  /*7570*/  FMNMX.FTZ R3, R3, R152, !PT ;  /* 0x0000009803037209 */ /* 0x001fe40007810000 */
[----:B------:R-:W-:-:S02]  /*7580*/  FMNMX.FTZ R2, R159, R2, !PT ;  /* 0x000000029f027209 */ /* 0x000fc40007810000 */
[----:B------:R-:W-:Y:S01]  /*7590*/  ISETP.LT.OR P2, PT, R187, 0x39, P2 ;  /* 0x00000039bb00780c */ /* 0x000fe20001741670 */
[----:B------:R-:W0:Y:S01]  /*75a0*/  SHFL.BFLY PT, R152, R3, 0x1, 0x1f ;  /* 0x0c201f0003987f89 */ /* 0x000e2200000e0000 */
[----:B------:R-:W-:Y:S02]  /*75b0*/  FMNMX.FTZ R2, R163, R2, !PT ;  /* 0x00000002a3027209 */ /* 0x000fe40007810000 */
[----:B------:R-:W-:Y:S02]  /*75c0*/  @P0 LOP3.LUT R16, R16, 0x2000, RZ, 0xfc, !PT ;  /* 0x0000200010100812 */ /* 0x000fe400078efcff */
[----:B------:R-:W-:Y:S02]  /*75d0*/  FSEL R174, R174, -INF , !P1 ;  /* 0xff800000aeae7808 */ /* 0x000fe40004800000 */
[C---:B------:R-:W-:Y:S02]  /*75e0*/  LOP3.LUT P0, RZ, R16.reuse, 0x40, RZ, 0xc0, !PT ;  /* 0x0000004010ff7812 */ /* 0x040fe4000780c0ff */
[----:B------:R-:W-:-:S02]  /*75f0*/  LOP3.LUT R16, R16, 0xffffbfff, RZ, 0xc0, !PT ;  /* 0xffffbfff10107812 */ /* 0x000fc400078ec0ff */
[----:B------:R-:W-:Y:S02]  /*7600*/  ISETP.LT.OR P4, PT, R187, 0x3a, P4 ;  /* 0x0000003abb00780c */ /* 0x000fe40002781670 */
[----:B------:R-:W-:Y:S02]  /*7610*/  FSEL R177, R177, -INF , !P2 ;  /* 0xff800000b1b17808 */ /* 0x000fe40005000000 */
[----:B------:R-:W-:-:S05]  /*7620*/  FSEL R178, R178, -INF , !P4 ;  /* 0xff800000b2b27808 */ /* 0x000fca0006000000 */
[----:B------:R-:W-:-:S04]  /*7630*/  @P0 LOP3.LUT R16, R16, 0x4000, RZ, 0xfc, !PT ;  /* 0x0000400010100812 */ /* 0x000fc800078efcff */
[----:B------:R-:W-:Y:S02]  /*7640*/  LOP3.LUT P0, RZ, R16, 0x100, RZ, 0xc0, !PT ;  /* 0x0000010010ff7812 */ /* 0x000fe4000780c0ff */
[----:B0-----:R-:W-:Y:S02]  /*7650*/  FMNMX.FTZ R3, R3, R152, !PT ;  /* 0x0000009803037209 */ /* 0x001fe40007810000 */
[----:B------:R-:W-:Y:S02]  /*7660*/  FSEL R162, R162, -INF , !P0 ;  /* 0xff800000a2a27808 */ /* 0x000fe40004000000 */
[----:B------:R-:W-:Y:S01]  /*7670*/  LOP3.LUT P0, RZ, R16, 0x4000, RZ, 0xc0, !PT ;  /* 0x0000400010ff7812 */ /* 0x000fe2000780c0ff */
[C---:B------:R-:W-:Y:S01]  /*7680*/  FMUL.FTZ R153, R3.reuse, UR10 ;  /* 0x0000000a03997c20 */ /* 0x040fe20008410000 */
[----:B------:R-:W-:Y:S02]  /*7690*/  FSETP.NEU.FTZ.AND P5, PT, R3, -INF , PT ;  /* 0xff8000000300780b */ /* 0x000fe40003fbd000 */
[----:B------:R-:W-:-:S02]  /*76a0*/  FSEL R165, R165, -INF , !P0 ;  /* 0xff800000a5a57808 */ /* 0x000fc40004000000 */
[----:B------:R-:W-:Y:S02]  /*76b0*/  LOP3.LUT P0, RZ, R16, 0x2000, RZ, 0xc0, !PT ;  /* 0x0000200010ff7812 */ /* 0x000fe4000780c0ff */
[----:B------:R-:W-:Y:S02]  /*76c0*/  FMNMX.FTZ R2, R162, R2, !PT ;  /* 0x00000002a2027209 */ /* 0x000fe40007810000 */
[----:B------:R-:W-:Y:S02]  /*76d0*/  FSEL R152, R3, RZ, P5 ;  /* 0x000000ff03987208 */ /* 0x000fe40002800000 */
[----:B------:R-:W-:Y:S02]  /*76e0*/  FSEL R153, R153, RZ, P5 ;  /* 0x000000ff99997208 */ /* 0x000fe40002800000 */
[----:B------:R-:W-:Y:S01]  /*76f0*/  LOP3.LUT P5, RZ, R16, 0x4, RZ, 0xc0, !PT ;  /* 0x0000000410ff7812 */ /* 0x000fe200078ac0ff */
[----:B------:R-:W-:Y:S01]  /*7700*/  FADD.FTZ R152, -R152, R227 ;  /* 0x000000e398987221 */ /* 0x000fe20000010100 */
[----:B------:R-:W-:Y:S01]  /*7710*/  FSEL R166, R166, -INF , !P0 ;  /* 0xff800000a6a67808 */ /* 0x000fe20004000000 */
[--C-:B------:R-:W-:Y:S01]  /*7720*/  FFMA.FTZ R0, R0, UR10, -R153.reuse ;  /* 0x0000000a00007c23 */ /* 0x100fe20008010899 */
[----:B------:R-:W-:Y:S01]  /*7730*/  FMNMX.FTZ R2, R165, R2, !PT ;  /* 0x00000002a5027209 */ /* 0x000fe20007810000 */
[--C-:B------:R-:W-:Y:S01]  /*7740*/  FFMA.FTZ R188, R188, UR10, -R153.reuse ;  /* 0x0000000abcbc7c23 */ /* 0x100fe20008010899 */
[----:B------:R-:W-:Y:S01]  /*7750*/  LOP3.LUT P0, RZ, R16, 0x1000, RZ, 0xc0, !PT ;  /* 0x0000100010ff7812 */ /* 0x000fe2000780c0ff */
[--C-:B------:R-:W-:Y:S01]  /*7760*/  FFMA.FTZ R184, R184, UR10, -R153.reuse ;  /* 0x0000000ab8b87c23 */ /* 0x100fe20008010899 */
[----:B------:R-:W-:Y:S01]  /*7770*/  FSEL R168, R168, -INF , !P5 ;  /* 0xff800000a8a87808 */ /* 0x000fe20006800000 */
[--C-:B------:R-:W-:Y:S01]  /*7780*/  FFMA.FTZ R157, R157, UR10, -R153.reuse ;  /* 0x0000000a9d9d7c23 */ /* 0x100fe20008010899 */
[----:B------:R-:W-:Y:S01]  /*7790*/  FMNMX.FTZ R2, R166, R2, !PT ;  /* 0x00000002a6027209 */ /* 0x000fe20007810000 */
[--C-:B------:R-:W-:Y:S01]  /*77a0*/  FFMA.FTZ R160, R160, UR10, -R153.reuse ;  /* 0x0000000aa0a07c23 */ /* 0x100fe20008010899 */
[----:B------:R-:W-:Y:S01]  /*77b0*/  FSEL R170, R170, -INF , !P0 ;  /* 0xff800000aaaa7808 */ /* 0x000fe20004000000 */
        /* <DEDUP_REMOVED lines=14> */
[----:B------:R-:W-:Y:S01]  /*78a0*/  FFMA.FTZ R153, R180, UR10, -R153 ;  /* 0x0000000ab4997c23 */ /* 0x000fe20008010899 */
[----:B------:R-:W-:Y:S01]  /*78b0*/  MUFU.EX2 R196, R0 ;  /* 0x0000000000c47308 */ /* 0x000fe20000000800 */
[----:B------:R-:W-:Y:S01]  /*78c0*/  FMUL.FTZ R152, R152, UR10 ;  /* 0x0000000a98987c20 */ /* 0x000fe20008410000 */
[----:B------:R-:W-:-:S02]  /*78d0*/  FMNMX.FTZ R2, R177, R2, !PT ;  /* 0x00000002b1027209 */ /* 0x000fc40007810000 */
[----:B------:R-:W-:Y:S02]  /*78e0*/  LOP3.LUT P0, RZ, R16, 0x800, RZ, 0xc0, !PT ;  /* 0x0000080010ff7812 */ /* 0x000fe4000780c0ff */
[----:B------:R-:W-:Y:S02]  /*78f0*/  FMNMX.FTZ R2, R178, R2, !PT ;  /* 0x00000002b2027209 */ /* 0x000fe40007810000 */
[----:B------:R-:W0:Y:S03]  /*7900*/  MUFU.EX2 R152, R152 ;  /* 0x0000009800987308 */ /* 0x000e260000000800 */
[----:B------:R-:W1:Y:S05]  /*7910*/  SHFL.BFLY PT, R180, R2, 0x2, 0x1f ;  /* 0x0c401f0002b47f89 */ /* 0x000e6a00000e0000 */
[----:B------:R-:W2:Y:S08]  /*7920*/  MUFU.EX2 R188, R188 ;  /* 0x000000bc00bc7308 */ /* 0x000eb00000000800 */
[----:B------:R-:W-:Y:S01]  /*7930*/  MUFU.EX2 R184, R184 ;  /* 0x000000b800b87308 */ /* 0x000fe20000000800 */
[----:B0-----:R-:W-:-:S07]  /*7940*/  FFMA.FTZ R19, R152, R19, R196 ;  /* 0x0000001398137223 */ /* 0x001fce00000100c4 */
[----:B------:R-:W-:Y:S01]  /*7950*/  MUFU.EX2 R157, R157 ;  /* 0x0000009d009d7308 */ /* 0x000fe20000000800 */
[----:B--2---:R-:W-:Y:S01]  /*7960*/  FADD.FTZ R19, R188, R19 ;  /* 0x00000013bc137221 */ /* 0x004fe20000010000 */
[----:B-1----:R-:W-:-:S05]  /*7970*/  FMNMX.FTZ R2, R2, R180, !PT ;  /* 0x000000b402027209 */ /* 0x002fca0007810000 */
[----:B------:R-:W0:Y:S01]  /*7980*/  SHFL.BFLY PT, R180, R2, 0x1, 0x1f ;  /* 0x0c201f0002b47f89 */ /* 0x000e2200000e0000 */
[----:B------:R-:W-:Y:S08]  /*7990*/  MUFU.EX2 R160, R160 ;  /* 0x000000a000a07308 */ /* 0x000ff00000000800 */
[----:B------:R-:W-:Y:S08]  /*79a0*/  MUFU.EX2 R161, R161 ;  /* 0x000000a100a17308 */ /* 0x000ff00000000800 */
[----:B------:R-:W-:Y:S01]  /*79b0*/  MUFU.EX2 R164, R164 ;  /* 0x000000a400a47308 */ /* 0x000fe20000000800 */
[----:B0-----:R-:W-:-:S07]  /*79c0*/  FMNMX.FTZ R2, R2, R180, !PT ;  /* 0x000000b402027209 */ /* 0x001fce0007810000 */
[----:B------:R-:W-:Y:S01]  /*79d0*/  MUFU.EX2 R185, R185 ;  /* 0x000000b900b97308 */ /* 0x000fe20000000800 */
[C---:B------:R-:W-:Y:S01]  /*79e0*/  FSETP.NEU.FTZ.AND P1, PT, R2.reuse, -INF , PT ;  /* 0xff8000000200780b */ /* 0x040fe20003f3d000 */
[----:B------:R-:W-:-:S03]  /*79f0*/  FMUL.FTZ R180, R2, UR10 ;  /* 0x0000000a02b47c20 */ /* 0x000fc60008410000 */
[----:B------:R-:W-:-:S03]  /*7a00*/  FSEL R0, R2, RZ, P1 ;  /* 0x000000ff02007208 */ /* 0x000fc60000800000 */
[----:B------:R-:W-:Y:S01]  /*7a10*/  MUFU.EX2 R167, R167 ;  /* 0x000000a700a77308 */ /* 0x000fe20000000800 */
[----:B------:R-:W-:Y:S01]  /*7a20*/  FSEL R180, R180, RZ, P1 ;  /* 0x000000ffb4b47208 */ /* 0x000fe20000800000 */
[----:B------:R-:W-:-:S04]  /*7a30*/  FADD.FTZ R0, -R0, R228 ;  /* 0x000000e400007221 */ /* 0x000fc80000010100 */
[--C-:B------:R-:W-:Y:S01]  /*7a40*/  FFMA.FTZ R175, R175, UR10, -R180.reuse ;  /* 0x0000000aafaf7c23 */ /* 0x100fe200080108b4 */
[--C-:B------:R-:W-:Y:S01]  /*7a50*/  FFMA.FTZ R154, R154, UR10, -R180.reuse ;  /* 0x0000000a9a9a7c23 */ /* 0x100fe200080108b4 */
        /* <DEDUP_REMOVED lines=16> */
[----:B------:R-:W-:-:S04]  /*7b60*/  FFMA.FTZ R178, R178, UR10, -R180 ;  /* 0x0000000ab2b27c23 */ /* 0x000fc800080108b4 */
[----:B------:R-:W1:Y:S08]  /*7b70*/  MUFU.EX2 R154, R154 ;  /* 0x0000009a009a7308 */ /* 0x000e700000000800 */
[----:B------:R-:W2:Y:S01]  /*7b80*/  MUFU.EX2 R155, R155 ;  /* 0x0000009b009b7308 */ /* 0x000ea20000000800 */
[----:B0-----:R-:W-:-:S07]  /*7b90*/  FFMA.FTZ R18, R0, R18, R175 ;  /* 0x0000001200127223 */ /* 0x001fce00000100af */
[----:B------:R-:W0:Y:S01]  /*7ba0*/  MUFU.EX2 R156, R156 ;  /* 0x0000009c009c7308 */ /* 0x000e220000000800 */
[----:B-1----:R-:W-:Y:S01]  /*7bb0*/  FADD.FTZ R180, R154, R18 ;  /* 0x000000129ab47221 */ /* 0x002fe20000010000 */
[----:B------:R-:W-:-:S04]  /*7bc0*/  FADD.FTZ R18, R184, R19 ;  /* 0x00000013b8127221 */ /* 0x000fc80000010000 */
[----:B------:R-:W-:Y:S02]  /*7bd0*/  FADD.FTZ R18, R157, R18 ;  /* 0x000000129d127221 */ /* 0x000fe40000010000 */
[----:B------:R-:W1:Y:S01]  /*7be0*/  MUFU.EX2 R158, R158 ;  /* 0x0000009e009e7308 */ /* 0x000e620000000800 */
[----:B--2---:R-:W-:Y:S01]  /*7bf0*/  FADD.FTZ R19, R155, R180 ;  /* 0x000000b49b137221 */ /* 0x004fe20000010000 */
[----:B------:R-:W-:-:S04]  /*7c00*/  FADD.FTZ R18, R160, R18 ;  /* 0x00000012a0127221 */ /* 0x000fc80000010000 */
[----:B------:R-:W-:Y:S02]  /*7c10*/  FADD.FTZ R18, R161, R18 ;  /* 0x00000012a1127221 */ /* 0x000fe40000010000 */
[----:B------:R-:W2:Y:S01]  /*7c20*/  MUFU.EX2 R159, R159 ;  /* 0x0000009f009f7308 */ /* 0x000ea20000000800 */
[----:B0-----:R-:W-:Y:S01]  /*7c30*/  FADD.FTZ R19, R156, R19 ;  /* 0x000000139c137221 */ /* 0x001fe20000010000 */
[----:B------:R-:W-:-:S04]  /*7c40*/  FADD.FTZ R18, R164, R18 ;  /* 0x00000012a4127221 */ /* 0x000fc80000010000 */
[----:B------:R-:W-:Y:S02]  /*7c50*/  FADD.FTZ R18, R185, R18 ;  /* 0x00000012b9127221 */ /* 0x000fe40000010000 */
[----:B------:R-:W0:Y:S01]  /*7c60*/  MUFU.EX2 R163, R163 ;  /* 0x000000a300a37308 */ /* 0x000e220000000800 */
[----:B-1----:R-:W-:Y:S01]  /*7c70*/  FADD.FTZ R19, R158, R19 ;  /* 0x000000139e137221 */ /* 0x002fe20000010000 */
[----:B------:R-:W-:-:S06]  /*7c80*/  FADD.FTZ R18, R167, R18 ;  /* 0x00000012a7127221 */ /* 0x000fcc0000010000 */
        /* <DEDUP_REMOVED lines=36> */
.L_x_1264:
[----:B------:R-:W0:Y:S01]  /*7ed0*/  S2UR UR4, SR_CgaCtaId ;  /* 0x00000000000479c3 */ /* 0x000e220000008800 */
[----:B------:R-:W-:Y:S01]  /*7ee0*/  UIADD3 UR5, UR5, 0x30860, URZ ;  /* 0x0003086005057890 */ /* 0x000fe2000fffe03f */
[----:B------:R-:W-:Y:S01]  /*7ef0*/  ISETP.GT.AND P1, PT, R21, UR41, PT ;  /* 0x0000002915007c0c */ /* 0x000fe2000bf24270 */
[----:B------:R-:W-:Y:S01]  /*7f00*/  UMOV UR7, UR38 ;  /* 0x0000002600077c82 */ /* 0x000fe20008000000 */
[----:B------:R-:W-:Y:S01]  /*7f10*/  F2FP.F16.F32.PACK_AB R198, R157, R184 ;  /* 0x000000b89dc6723e */ /* 0x000fe200000000ff */
[----:B------:R-:W-:Y:S01]  /*7f20*/  VIADD R21, R21, 0xffffffff ;  /* 0xffffffff15157836 */ /* 0x000fe20000000000 */
[----:B------:R-:W-:Y:S01]  /*7f30*/  F2FP.F16.F32.PACK_AB R196, R188, R196 ;  /* 0x000000c4bcc4723e */ /* 0x000fe200000000ff */
[----:B------:R-:W-:Y:S01]  /*7f40*/  IMAD.MOV.U32 R228, RZ, RZ, R2 ;  /* 0x000000ffffe47224 */ /* 0x000fe200078e0002 */
[----:B------:R-:W-:Y:S01]  /*7f50*/  F2FP.F16.F32.PACK_AB R194, R185, R164 ;  /* 0x000000a4b9c2723e */ /* 0x000fe200000000ff */
[----:B------:R-:W-:Y:S01]  /*7f60*/  IMAD.MOV.U32 R227, RZ, RZ, R3 ;  /* 0x000000ffffe37224 */ /* 0x000fe200078e0003 */
[----:B------:R-:W-:-:S02]  /*7f70*/  F2FP.F16.F32.PACK_AB R184, R186, R176 ;  /* 0x000000b0bab8723e */ /* 0x000fc400000000ff */
[----:B------:R-:W-:Y:S02]  /*7f80*/  F2FP.F16.F32.PACK_AB R197, R154, R175 ;  /* 0x000000af9ac5723e */ /* 0x000fe400000000ff */
[----:B------:R-:W-:Y:S02]  /*7f90*/  F2FP.F16.F32.PACK_AB R199, R156, R155 ;  /* 0x0000009b9cc7723e */ /* 0x000fe400000000ff */
[----:B------:R-:W-:Y:S02]  /*7fa0*/  F2FP.F16.F32.PACK_AB R192, R161, R160 ;  /* 0x000000a0a1c0723e */ /* 0x000fe400000000ff */
[----:B------:R-:W-:Y:S02]  /*7fb0*/  F2FP.F16.F32.PACK_AB R193, R159, R158 ;  /* 0x0000009e9fc1723e */ /* 0x000fe400000000ff */
[----:B------:R-:W-:Y:S02]  /*7fc0*/  F2FP.F16.F32.PACK_AB R195, R162, R163 ;  /* 0x000000a3a2c3723e */ /* 0x000fe400000000ff */
[----:B------:R-:W-:Y:S01]  /*7fd0*/  F2FP.F16.F32.PACK_AB R188, R169, R167 ;  /* 0x000000a7a9bc723e */ /* 0x000fe200000000ff */
[----:B0-----:R-:W-:Y:S01]  /*7fe0*/  UPRMT UR5, UR4, 0x654, UR5 ;  /* 0x0000065404057896 */ /* 0x001fe20008000005 */
[----:B------:R-:W-:-:S02]  /*7ff0*/  F2FP.F16.F32.PACK_AB R189, R166, R165 ;  /* 0x000000a5a6bd723e */ /* 0x000fc400000000ff */
[----:B------:R-:W-:Y:S01]  /*8000*/  UMOV UR4, UR39 ;  /* 0x0000002700047c82 */ /* 0x000fe20008000000 */
[----:B------:R-:W-:Y:S02]  /*8010*/  F2FP.F16.F32.PACK_AB R190, R173, R171 ;  /* 0x000000abadbe723e */ /* 0x000fe400000000ff */
[----:B------:R-:W-:Y:S02]  /*8020*/  F2FP.F16.F32.PACK_AB R191, R170, R168 ;  /* 0x000000a8aabf723e */ /* 0x000fe400000000ff */
[----:B------:R-:W-:Y:S01]  /*8030*/  F2FP.F16.F32.PACK_AB R185, R174, R172 ;  /* 0x000000acaeb9723e */ /* 0x000fe200000000ff */
[----:B------:R-:W-:Y:S01]  /*8040*/  SYNCS.ARRIVE.TRANS64.RED.A1T0 RZ, [UR5], RZ ;  /* 0x000000ffffff79a7 */ /* 0x000fe20008100405 */
[----:B------:R-:W-:Y:S02]  /*8050*/  F2FP.F16.F32.PACK_AB R186, R153, R179 ;  /* 0x000000b399ba723e */ /* 0x000fe400000000ff */
[----:B------:R-:W-:Y:S01]  /*8060*/  F2FP.F16.F32.PACK_AB R187, R178, R177 ;  /* 0x000000b1b2bb723e */ /* 0x000fe200000000ff */
[----:B------:R-:W-:Y:S06]  /*8070*/  @P1 BRA `(.L_x_1265) ;  /* 0xffffffd0005c1947 */ /* 0x000fec000383ffff */
.L_x_1246:
[----:B------:R-:W-:Y:S01]  /*8080*/  R2UR UR4, R22 ;  /* 0x00000000160472ca */ /* 0x000fe200000e0000 */
[----:B------:R-:W-:Y:S02]  /*8090*/  UISETP.NE.AND UP0, UPT, UR60, URZ, UPT ;  /* 0x0000003f3c00728c */ /* 0x000fe4000bf05270 */
[----:B------:R-:W-:Y:S02]  /*80a0*/  UIADD3 UR7, UR61, 0x7f, URZ ;  /* 0x0000007f3d077890 */ /* 0x000fe4000fffe03f */
[----:B------:R-:W-:Y:S02]  /*80b0*/  UIADD3 UR11, UR43, 0x1, -UR42 ;  /* 0x000000012b0b7890 */ /* 0x000fe4000fffe82a */
[----:B------:R-:W-:-:S06]  /*80c0*/  PLOP3.LUT P1, PT, PT, PT, UP0, 0x40, 0x0 ;  /* 0x000000000000781c */ /* 0x000fcc0003f2e808 */
[----:B------:R-:W-:-:S11]  /*80d0*/  UISETP.NE.AND UP1, UPT, UR4, URZ, UPT ;  /* 0x0000003f0400728c */ /* 0x000fd6000bf25270 */
[----:B------:R-:W-:Y:S01]  /*80e0*/  @UP1 ULDC UR4, c[0x0][0x44c] ;  /* 0x0001130000041ab9 */ /* 0x000fe20000000800 */
[----:B------:R-:W-:Y:S01]  /*80f0*/  @UP1 ULDC UR14, c[0x0][0x450] ;  /* 0x00011400000e1ab9 */ /* 0x000fe20000000800 */
[----:B------:R-:W-:-:S04]  /*8100*/  UIMAD.WIDE.U32 UR4, UR7, UR4, URZ ;  /* 0x00000004070472a5 */ /* 0x000fc8000f8e003f */
[----:B------:R-:W-:-:S04]  /*8110*/  @UP1 USHF.R.U32.HI UR7, URZ, UR14, UR5 ;  /* 0x0000000e3f071299 */ /* 0x000fc80008011605 */
[----:B------:R-:W-:-:S04]  /*8120*/  UIADD3 UR15, UR11, UR7, URZ ;  /* 0x000000070b0f7290 */ /* 0x000fc8000fffe03f */
[----:B------:R-:W-:Y:S01]  /*8130*/  UIADD3 UR11, UR15, -UR6, URZ ;  /* 0x800000060f0b7290 */ /* 0x000fe2000fffe03f */
[----:B------:R-:W-:Y:S11]  /*8140*/  @P1 BRA `(.L_x_1266) ;  /* 0x00000000004c1947 */ /* 0x000ff60003800000 */
        /* <DEDUP_REMOVED lines=11> */
.L_x_1267:
[----:B------:R-:W-:Y:S02]  /*8200*/  ULDC UR14, c[0x0][0x9e4] ;  /* 0x00027900000e7ab9 */ /* 0x000fe40000000800 */
[----:B------:R-:W-:-:S11]  /*8210*/  UISETP.NE.AND UP0, UPT, UR14, 0x1, UPT ;  /* 0x000000010e00788c */ /* 0x000fd6000bf05270 */
[----:B------:R-:W-:Y:S02]  /*8220*/  @UP0 ULDC.64 UR4, c[0x0][0x9e8] ;  /* 0x00027a0000040ab9 */ /* 0x000fe40000000a00 */
[----:B------:R-:W-:-:S04]  /*8230*/  UIMAD.WIDE.U32 UR6, UR15, UR4, URZ ;  /* 0x000000040f0672a5 */ /* 0x000fc8000f8e003f */
[----:B------:R-:W-:-:S12]  /*8240*/  @UP0 USHF.R.U32.HI UR15, URZ, UR5, UR7 ;  /* 0x000000053f0f0299 */ /* 0x000fd80008011607 */
.L_x_1268:
[----:B------:R-:W-:-:S04]  /*8250*/  UIMAD UR14, UR15, UR14, URZ ;  /* 0x0000000e0f0e72a4 */ /* 0x000fc8000f8e023f */
[----:B------:R-:W-:-:S04]  /*8260*/  UISETP.LT.AND UP0, UPT, UR11, UR14, UPT ;  /* 0x0000000e0b00728c */ /* 0x000fc8000bf01270 */
[----:B------:R-:W-:-:S12]  /*8270*/  USEL UR11, UR11, UR14, !UP0 ;  /* 0x0000000e0b0b7287 */ /* 0x000fd8000c000000 */
.L_x_1266:
[----:B------:R-:W-:Y:S01]  /*8280*/  UIADD3 UR11, UR11, 0x3f, URZ ;  /* 0x0000003f0b0b7890 */ /* 0x000fe2000fffe03f */
[----:B------:R-:W-:-:S03]  /*8290*/  R2UR UR5, R200 ;  /* 0x00000000c80572ca */ /* 0x000fc600000e0000 */
[----:B------:R-:W-:-:S04]  /*82a0*/  USHF.R.S32.HI UR4, URZ, 0x1f, UR11 ;  /* 0x0000001f3f047899 */ /* 0x000fc8000801140b */
[----:B------:R-:W-:-:S04]  /*82b0*/  ULEA.HI UR4, UR4, UR11, URZ, 0x6 ;  /* 0x0000000b04047291 */ /* 0x000fc8000f8f303f */
[----:B------:R-:W-:-:S04]  /*82c0*/  USHF.R.S32.HI UR4, URZ, 0x6, UR4 ;  /* 0x000000063f047899 */ /* 0x000fc80008011404 */
[----:B------:R-:W-:-:S04]  /*82d0*/  UISETP.LT.AND UP0, UPT, UR5, UR4, UPT ;  /* 0x000000040500728c */ /* 0x000fc8000bf01270 */
[----:B------:R-:W-:-:S06]  /*82e0*/  USEL UR54, UR5, UR4, !UP0 ;  /* 0x0000000405367287 */ /* 0x000fcc000c000000 */
[----:B------:R-:W-:-:S13]  /*82f0*/  ISETP.GE.AND P1, PT, R21, UR54, PT ;  /* 0x0000003615007c0c */ /* 0x000fda000bf26270 */
[----:B------:R-:W-:Y:S05]  /*8300*/  @!P1 BRA `(.L_x_1269) ;  /* 0x00000020004c9947 */ /* 0x000fea0003800000 */
[----:B------:R-:W-:Y:S01]  /*8310*/  IMAD.MOV.U32 R228, RZ, RZ, R2 ;  /* 0x000000ffffe47224 */ /* 0x000fe200078e0002 */
[----:B------:R-:W-:Y:S01]  /*8320*/  UMOV UR41, UR38 ;  /* 0x0000002600297c82 */ /* 0x000fe20008000000 */
[----:B------:R-:W-:Y:S01]  /*8330*/  IMAD.MOV.U32 R227, RZ, RZ, R3 ;  /* 0x000000ffffe37224 */ /* 0x000fe200078e0003 */
[----:B------:R-:W-:Y:S01]  /*8340*/  UMOV UR4, UR39 ;  /* 0x0000002700047c82 */ /* 0x000fe20008000000 */
[----:B------:R-:W-:-:S05]  /*8350*/  ULDC UR6, c[0x0][0x9d8] ;  /* 0x0002760000067ab9 */ /* 0x000fca0000000800 */
.L_x_1280:
[----:B------:R-:W-:-:S04]  /*8360*/  UISETP.NE.AND UP0, UPT, UR4, 0x1, UPT ;  /* 0x000000010400788c */ /* 0x000fc8000bf05270 */
[----:B------:R-:W-:-:S04]  /*8370*/  USEL UR38, URZ, 0x1, UP0 ;  /* 0x000000013f267887 */ /* 0x000fc80008000000 */
[----:B------:R-:W-:Y:S01]  /*8380*/  ULOP3.LUT UR38, UR41, UR38, URZ, 0x3c, !UPT ;  /* 0x0000002629267292 */ /* 0x000fe2000f8e3c3f */
[----:B------:R-:W-:Y:S11]  /*8390*/  @!P0 BRA `(.L_x_1270) ;  /* 0x0000000000048947 */ /* 0x000ff60003800000 */
[----:B------:R-:W-:Y:S01]  /*83a0*/  BPT.TRAP 0x1 ;  /* 0x000000040000795c */ /* 0x000fe20000300000 */
.L_x_1270:
        /* <DEDUP_REMOVED lines=9> */
.L_x_1271:
[-C--:B------:R-:W-:Y:S01]  /*8440*/  FMUL.FTZ R24, R24, R152.reuse ;  /* 0x0000009818187220 */ /* 0x080fe20000410000 */
[----:B------:R-:W-:Y:S01]  /*8450*/  FMUL.FTZ R25, R25, R152 ;  /* 0x0000009819197220 */ /* 0x000fe20000410000 */
[----:B-1----:R-:W-:Y:S06]  /*8460*/  @P1 BRA `(.L_x_1272) ;  /* 0x0000000000081947 */ /* 0x002fec0003800000 */
[----:B------:R-:W1:Y:S02]  /*8470*/  SYNCS.PHASECHK.TRANS64.TRYWAIT P1, [UR7+0x30830], R2 ;  /* 0x03083002ff0075a7 */ /* 0x000e640008020147 */
[----:B-1----:R-:W-:Y:S05]  /*8480*/  @!P1 BRA `(.L_x_1273) ;  /* 0x0000011000f49947 */ /* 0x002fea0003800000 */
.L_x_1272:
        /* <DEDUP_REMOVED lines=226> */
.L_x_1274:
[----:B------:R-:W-:Y:S01]  /*92b0*/  ULEA UR5, UR4, UR40, 0x3 ;  /* 0x0000002804057291 */ /* 0x000fe2000f8e183f */
[----:B------:R-:W-:-:S05]  /*92c0*/  IMAD.U32 R0, RZ, RZ, UR41 ;  /* 0x00000029ff007e24 */ /* 0x000fca000f8e00ff */
[----:B------:R-:W-:-:S04]  /*92d0*/  SHF.L.U32 R0, R0, 0x1f, RZ ;  /* 0x0000001f00007819 */ /* 0x000fc800000006ff */
[----:B------:R2:W3:Y:S01]  /*92e0*/  SYNCS.PHASECHK.TRANS64.TRYWAIT P1, [UR5+0x30850], R0 ;  /* 0x03085000ff0075a7 */ /* 0x0004e20008020145 */
[----:B------:R-:W-:Y:S05]  /*92f0*/  @!P0 BRA `(.L_x_1275) ;  /* 0x0000000000048947 */ /* 0x000fea0003800000 */
[----:B------:R-:W-:Y:S01]  /*9300*/  BPT.TRAP 0x1 ;  /* 0x000000040000795c */ /* 0x000fe20000300000 */
.L_x_1275:
[----:B---3--:R-:W-:Y:S05]  /*9310*/  @P1 BRA `(.L_x_1276) ;  /* 0x0000000000081947 */ /* 0x008fea0003800000 */
[----:B------:R-:W3:Y:S02]  /*9320*/  SYNCS.PHASECHK.TRANS64.TRYWAIT P1, [UR5+0x30850], R0 ;  /* 0x03085000ff0075a7 */ /* 0x000ee40008020145 */
[----:B---3--:R-:W-:Y:S05]  /*9330*/  @!P1 BRA `(.L_x_1277) ;  /* 0x0000010400609947 */ /* 0x008fea0003800000 */
.L_x_1276:
        /* <DEDUP_REMOVED lines=30> */
.L_x_1278:
[----:B0-2---:R-:W-:Y:S01]  /*9520*/  FMUL.FTZ R0, R152, UR6 ;  /* 0x0000000698007c20 */ /* 0x005fe20008410000 */
        /* <DEDUP_REMOVED lines=39> */
[----:B------:R-:W-:Y:S01]  /*97a0*/  ULDC UR10, c[0x0][0x988] ;  /* 0x00026200000a7ab9 */ /* 0x000fe20000000800 */
[----:B------:R-:W2:Y:S01]  /*97b0*/  S2UR UR4, SR_CgaCtaId ;  /* 0x00000000000479c3 */ /* 0x000ea20000008800 */
[----:B------:R-:W-:-:S04]  /*97c0*/  UIADD3 UR7, UR7, 0x30840, URZ ;  /* 0x0003084007077890 */ /* 0x000fc8000fffe03f */
[----:B------:R-:W3:Y:S01]  /*97d0*/  MUFU.TANH R160, R160 ;  /* 0x000000a000a07308 */ /* 0x000ee20000002400 */
[----:B-1----:R-:W-:-:S07]  /*97e0*/  FMNMX.FTZ R2, R156, R2, !PT ;  /* 0x000000029c027209 */ /* 0x002fce0007810000 */
[----:B------:R-:W1:Y:S01]  /*97f0*/  MUFU.TANH R161, R161 ;  /* 0x000000a100a17308 */ /* 0x000e620000002400 */
[----:B0-----:R-:W-:-:S07]  /*9800*/  FMNMX.FTZ R2, R157, R2, !PT ;  /* 0x000000029d027209 */ /* 0x001fce0007810000 */
[----:B------:R-:W0:Y:S01]  /*9810*/  MUFU.TANH R164, R164 ;  /* 0x000000a400a47308 */ /* 0x000e220000002400 */
[----:B---3--:R-:W-:Y:S01]  /*9820*/  FMNMX.FTZ R2, R160, R2, !PT ;  /* 0x00000002a0027209 */ /* 0x008fe20007810000 */
[----:B--2---:R-:W-:-:S06]  /*9830*/  UPRMT UR7, UR4, 0x654, UR7 ;  /* 0x0000065404077896 */ /* 0x004fcc0008000007 */
[----:B------:R-:W2:Y:S01]  /*9840*/  MUFU.TANH R168, R168 ;  /* 0x000000a800a87308 */ /* 0x000ea20000002400 */
[----:B-1----:R-:W-:Y:S02]  /*9850*/  FMNMX.FTZ R2, R161, R2, !PT ;  /* 0x00000002a1027209 */ /* 0x002fe40007810000 */
[----:B------:R-:W-:Y:S05]  /*9860*/  SYNCS.ARRIVE.TRANS64.RED.A1T0 RZ, [UR7], RZ ;  /* 0x000000ffffff79a7 */ /* 0x000fea0008100407 */
        /* <DEDUP_REMOVED lines=17> */
[----:B-1----:R-:W-:-:S05]  /*9980*/  FMNMX.FTZ R3, R180, R3, !PT ;  /* 0x00000003b4037209 */ /* 0x002fca0007810000 */
[----:B------:R-:W1:Y:S02]  /*9990*/  SHFL.BFLY PT, R2, R3, 0x2, 0x1f ;  /* 0x0c401f0003027f89 */ /* 0x000e6400000e0000 */
[----:B------:R-:W3:Y:S08]  /*99a0*/  MUFU.TANH R158, R158 ;  /* 0x0000009e009e7308 */ /* 0x000ef00000002400 */
[----:B------:R-:W4:Y:S08]  /*99b0*/  MUFU.TANH R159, R159 ;  /* 0x0000009f009f7308 */ /* 0x000f300000002400 */
[----:B------:R-:W5:Y:S01]  /*99c0*/  MUFU.TANH R162, R162 ;  /* 0x000000a200a27308 */ /* 0x000f620000002400 */
[----:B-1----:R-:W-:-:S07]  /*99d0*/  FMNMX.FTZ R3, R3, R2, !PT ;  /* 0x0000000203037209 */ /* 0x002fce0007810000 */
[----:B------:R-:W1:Y:S01]  /*99e0*/  MUFU.TANH R163, R163 ;  /* 0x000000a300a37308 */ /* 0x000e620000002400 */
[----:B------:R-:W0:Y:S07]  /*99f0*/  SHFL.BFLY PT, R2, R3, 0x1, 0x1f ;  /* 0x0c201f0003027f89 */ /* 0x000e2e00000e0000 */
[----:B------:R-:W1:Y:S08]  /*9a00*/  MUFU.TANH R166, R166 ;  /* 0x000000a600a67308 */ /* 0x000e700000002400 */
[----:B------:R-:W1:Y:S08]  /*9a10*/  MUFU.TANH R167, R167 ;  /* 0x000000a700a77308 */ /* 0x000e700000002400 */
[----:B------:R-:W1:Y:S01]  /*9a20*/  MUFU.TANH R170, R170 ;  /* 0x000000aa00aa7308 */ /* 0x000e620000002400 */
[----:B0-----:R-:W-:-:S02]  /*9a30*/  FMNMX.FTZ R3, R3, R2, !PT ;  /* 0x0000000203037209 */ /* 0x001fc40007810000 */
[----:B------:R-:W-:-:S05]  /*9a40*/  FMNMX.FTZ R2, R154, R228, !PT ;  /* 0x000000e49a027209 */ /* 0x000fca0007810000 */
[----:B------:R-:W0:Y:S01]  /*9a50*/  MUFU.TANH R171, R171 ;  /* 0x000000ab00ab7308 */ /* 0x000e220000002400 */
[----:B--2---:R-:W-:Y:S01]  /*9a60*/  FMNMX.FTZ R2, R155, R2, !PT ;  /* 0x000000029b027209 */ /* 0x004fe20007810000 */
[----:B------:R-:W-:-:S03]  /*9a70*/  FADD.FTZ R187, -R3, R227 ;  /* 0x000000e303bb7221 */ /* 0x000fc60000010100 */
[----:B---3--:R-:W-:Y:S01]  /*9a80*/  FMNMX.FTZ R2, R158, R2, !PT ;  /* 0x000000029e027209 */ /* 0x008fe20007810000 */
[----:B------:R-:W-:Y:S02]  /*9a90*/  FMUL.FTZ R187, R187, UR10 ;  /* 0x0000000abbbb7c20 */ /* 0x000fe40008410000 */
[----:B------:R-:W2:Y:S01]  /*9aa0*/  MUFU.TANH R174, R174 ;  /* 0x000000ae00ae7308 */ /* 0x000ea20000002400 */
        /* <DEDUP_REMOVED lines=9> */
[----:B0-----:R-:W-:-:S04]  /*9b40*/  FMNMX.FTZ R2, R171, R2, !PT ;  /* 0x00000002ab027209 */ /* 0x001fc80007810000 */
[----:B--2---:R-:W-:-:S03]  /*9b50*/  FMNMX.FTZ R2, R174, R2, !PT ;  /* 0x00000002ae027209 */ /* 0x004fc60007810000 */
[----:B------:R-:W0:Y:S01]  /*9b60*/  MUFU.TANH R181, R181 ;  /* 0x000000b500b57308 */ /* 0x000e220000002400 */
[----:B---3--:R-:W-:-:S04]  /*9b70*/  FMNMX.FTZ R2, R175, R2, !PT ;  /* 0x00000002af027209 */ /* 0x008fc80007810000 */
[----:B-1----:R-:W-:-:S03]  /*9b80*/  FMNMX.FTZ R2, R178, R2, !PT ;  /* 0x00000002b2027209 */ /* 0x002fc60007810000 */
[----:B------:R-:W1:Y:S01]  /*9b90*/  MUFU.TANH R182, R182 ;  /* 0x000000b600b67308 */ /* 0x000e620000002400 */
[----:B----4-:R-:W-:-:S04]  /*9ba0*/  FMNMX.FTZ R2, R179, R2, !PT ;  /* 0x00000002b3027209 */ /* 0x010fc80007810000 */
[----:B0-----:R-:W-:-:S04]  /*9bb0*/  FMNMX.FTZ R2, R181, R2, !PT ;  /* 0x00000002b5027209 */ /* 0x001fc80007810000 */
[----:B-1----:R-:W-:-:S05]  /*9bc0*/  FMNMX.FTZ R2, R182, R2, !PT ;  /* 0x00000002b6027209 */ /* 0x002fca0007810000 */
[----:B------:R-:W0:Y:S02]  /*9bd0*/  SHFL.BFLY PT, R183, R2, 0x2, 0x1f ;  /* 0x0c401f0002b77f89 */ /* 0x000e2400000e0000 */
[----:B0-----:R-:W-:-:S05]  /*9be0*/  FMNMX.FTZ R2, R2, R183, !PT ;  /* 0x000000b702027209 */ /* 0x001fca0007810000 */
[----:B------:R-:W0:Y:S02]  /*9bf0*/  SHFL.BFLY PT, R183, R2, 0x1, 0x1f ;  /* 0x0c201f0002b77f89 */ /* 0x000e2400000e0000 */
[----:B0-----:R-:W-:Y:S01]  /*9c00*/  FMNMX.FTZ R2, R2, R183, !PT ;  /* 0x000000b702027209 */ /* 0x001fe20007810000 */
[----:B------:R-:W-:-:S04]  /*9c10*/  FMUL.FTZ R183, R3, UR10 ;  /* 0x0000000a03b77c20 */ /* 0x000fc80008410000 */
        /* <DEDUP_REMOVED lines=16> */
[C---:B------:R-:W-:Y:S01]  /*9d20*/  FMUL.FTZ R183, R2.reuse, UR10 ;  /* 0x0000000a02b77c20 */ /* 0x040fe20008410000 */
[----:B------:R-:W-:Y:S01]  /*9d30*/  FADD.FTZ R186, -R2, R228 ;  /* 0x000000e402ba7221 */ /* 0x000fe20000010100 */
[----:B------:R0:W-:Y:S02]  /*9d40*/  MUFU.EX2 R152, R187 ;  /* 0x000000bb00987308 */ /* 0x0001e40000000800 */
[--C-:B------:R-:W-:Y:S01]  /*9d50*/  FFMA.FTZ R154, R154, UR10, -R183.reuse ;  /* 0x0000000a9a9a7c23 */ /* 0x100fe200080108b7 */
[----:B------:R-:W-:Y:S01]  /*9d60*/  FMUL.FTZ R186, R186, UR10 ;  /* 0x0000000ababa7c20 */ /* 0x000fe20008410000 */
[--C-:B------:R-:W-:Y:S01]  /*9d70*/  FFMA.FTZ R155, R155, UR10, -R183.reuse ;  /* 0x0000000a9b9b7c23 */ /* 0x100fe200080108b7 */
[--C-:B------:R-:W-:Y:S01]  /*9d80*/  FFMA.FTZ R158, R158, UR10, -R183.reuse ;  /* 0x0000000a9e9e7c23 */ /* 0x100fe200080108b7 */
[--C-:B------:R-:W-:Y:S01]  /*9d90*/  FFMA.FTZ R159, R159, UR10, -R183.reuse ;  /* 0x0000000a9f9f7c23 */ /* 0x100fe200080108b7 */
[--C-:B------:R-:W-:Y:S01]  /*9da0*/  FFMA.FTZ R162, R162, UR10, -R183.reuse ;  /* 0x0000000aa2a27c23 */ /* 0x100fe200080108b7 */
[----:B------:R-:W1:Y:S01]  /*9db0*/  MUFU.EX2 R184, R184 ;  /* 0x000000b800b87308 */ /* 0x000e620000000800 */
[--C-:B------:R-:W-:Y:S01]  /*9dc0*/  FFMA.FTZ R163, R163, UR10, -R183.reuse ;  /* 0x0000000aa3a37c23 */ /* 0x100fe200080108b7 */
[--C-:B------:R-:W-:Y:S01]  /*9dd0*/  FFMA.FTZ R166, R166, UR10, -R183.reuse ;  /* 0x0000000aa6a67c23 */ /* 0x100fe200080108b7 */
[--C-:B0-----:R-:W-:Y:S01]  /*9de0*/  FFMA.FTZ R187, R182, UR10, -R183.reuse ;  /* 0x0000000ab6bb7c23 */ /* 0x101fe200080108b7 */
        /* <DEDUP_REMOVED lines=8> */
[----:B------:R-:W-:-:S04]  /*9e70*/  FFMA.FTZ R181, R181, UR10, -R183 ;  /* 0x0000000ab5b57c23 */ /* 0x000fc800080108b7 */
[----:B------:R-:W0:Y:S01]  /*9e80*/  MUFU.EX2 R154, R154 ;  /* 0x0000009a009a7308 */ /* 0x000e220000000800 */
[----:B-1----:R-:W-:-:S07]  /*9e90*/  FFMA.FTZ R19, R152, R19, R184 ;  /* 0x0000001398137223 */ /* 0x002fce00000100b8 */
[----:B------:R-:W1:Y:S08]  /*9ea0*/  MUFU.EX2 R185, R185 ;  /* 0x000000b900b97308 */ /* 0x000e700000000800 */
[----:B------:R-:W2:Y:S01]  /*9eb0*/  MUFU.EX2 R155, R155 ;  /* 0x0000009b009b7308 */ /* 0x000ea20000000800 */
[----:B0-----:R-:W-:-:S07]  /*9ec0*/  FFMA.FTZ R18, R0, R18, R154 ;  /* 0x0000001200127223 */ /* 0x001fce000001009a */
        /* <DEDUP_REMOVED lines=55> */
[----:B-1----:R-:W-:Y:S01]  /*a240*/  FADD.FTZ R182, R181, R19 ;  /* 0x00000013b5b67221 */ /* 0x002fe20000010000 */
[----:B--2---:R-:W-:-:S03]  /*a250*/  FADD.FTZ R19, R180, R18 ;  /* 0x00000012b4137221 */ /* 0x004fc60000010000 */
[----:B0-----:R-:W-:Y:S01]  /*a260*/  FADD.FTZ R18, R187, R182 ;  /* 0x000000b6bb127221 */ /* 0x001fe20000010000 */
[----:B------:R-:W-:Y:S06]  /*a270*/  @!P0 BRA `(.L_x_1279) ;  /* 0x0000000000048947 */ /* 0x000fec0003800000 */
[----:B------:R-:W-:Y:S01]  /*a280*/  BPT.TRAP 0x1 ;  /* 0x000000040000795c */ /* 0x000fe20000300000 */
.L_x_1279:
        /* <DEDUP_REMOVED lines=27> */
.L_x_1269:
[----:B------:R-:W-:-:S13]  /*a440*/  R2UR UR4, R200 ;  /* 0x00000000c80472ca */ /* 0x000fda00000e0000 */
[----:B------:R-:W-:-:S13]  /*a450*/  ISETP.GE.AND P1, PT, R21, UR4, PT ;  /* 0x0000000415007c0c */ /* 0x000fda000bf26270 */
[----:B------:R-:W-:Y:S05]  /*a460*/  @!P1 BRA `(.L_x_1281) ;  /* 0x0000002c00c09947 */ /* 0x000fea0003800000 */
[----:B------:R-:W-:Y:S01]  /*a470*/  IMAD.MOV.U32 R227, RZ, RZ, R2 ;  /* 0x000000ffffe37224 */ /* 0x000fe200078e0002 */
[----:B------:R-:W-:Y:S01]  /*a480*/  UMOV UR6, UR38 ;  /* 0x0000002600067c82 */ /* 0x000fe20008000000 */
[----:B------:R-:W-:Y:S01]  /*a490*/  IMAD.MOV.U32 R228, RZ, RZ, R3 ;  /* 0x000000ffffe47224 */ /* 0x000fe200078e0003 */
[----:B------:R-:W-:Y:S01]  /*a4a0*/  UMOV UR4, UR39 ;  /* 0x0000002700047c82 */ /* 0x000fe20008000000 */
[----:B------:R-:W-:Y:S01]  /*a4b0*/  ULDC UR41, c[0x0][0x9e4] ;  /* 0x0002790000297ab9 */ /* 0x000fe20000000800 */
[----:B------:R-:W-:-:S05]  /*a4c0*/  ULDC UR54, c[0x0][0x9dc] ;  /* 0x0002770000367ab9 */ /* 0x000fca0000000800 */
.L_x_1300:
[----:B------:R-:W-:-:S04]  /*a4d0*/  UIADD3 UR7, UR4, 0x1, URZ ;  /* 0x0000000104077890 */ /* 0x000fc8000fffe03f */
[----:B------:R-:W-:-:S04]  /*a4e0*/  UISETP.NE.AND UP0, UPT, UR7, 0x2, UPT ;  /* 0x000000020700788c */ /* 0x000fc8000bf05270 */
[----:B------:R-:W-:Y:S02]  /*a4f0*/  USEL UR7, UR7, URZ, UP0 ;  /* 0x0000003f07077287 */ /* 0x000fe40008000000 */
[----:B------:R-:W-:-:S04]  /*a500*/  USEL UR38, URZ, 0x1, UP0 ;  /* 0x000000013f267887 */ /* 0x000fc80008000000 */
[----:B------:R-:W-:Y:S01]  /*a510*/  ULOP3.LUT UR38, UR6, UR38, URZ, 0x3c, !UPT ;  /* 0x0000002606267292 */ /* 0x000fe2000f8e3c3f */
[----:B------:R-:W-:Y:S01]  /*a520*/  UMOV UR39, UR7 ;  /* 0x0000000700277c82 */ /* 0x000fe20008000000 */
[----:B------:R-:W-:Y:S10]  /*a530*/  @!P0 BRA `(.L_x_1282) ;  /* 0x0000000000048947 */ /* 0x000ff40003800000 */
[----:B------:R-:W-:Y:S01]  /*a540*/  BPT.TRAP 0x1 ;  /* 0x000000040000795c */ /* 0x000fe20000300000 */
.L_x_1282:
[----:B------:R-:W-:Y:S01]  /*a550*/  ULEA UR5, UR39, UR40, 0x3 ;  /* 0x0000002827057291 */ /* 0x000fe2000f8e183f */
[----:B------:R-:W-:-:S05]  /*a560*/  IMAD.U32 R2, RZ, RZ, UR38 ;  /* 0x00000026ff027e24 */ /* 0x000fca000f8e00ff */
[----:B------:R-:W-:-:S04]  /*a570*/  SHF.L.U32 R2, R2, 0x1f, RZ ;  /* 0x0000001f02027819 */ /* 0x000fc800000006ff */
[----:B------:R0:W1:Y:S01]  /*a580*/  SYNCS.PHASECHK.TRANS64.TRYWAIT P1, [UR5+0x30830], R2 ;  /* 0x03083002ff0075a7 */ /* 0x0000620008020145 */
[----:B------:R-:W-:Y:S05]  /*a590*/  @!P0 BRA `(.L_x_1283) ;  /* 0x0000000000048947 */ /* 0x000fea0003800000 */
[----:B------:R-:W-:Y:S01]  /*a5a0*/  BPT.TRAP 0x1 ;  /* 0x000000040000795c */ /* 0x000fe20000300000 */
.L_x_1283:
[-C--:B------:R-:W-:Y:S01]  /*a5b0*/  FMUL.FTZ R24, R24, R152.reuse ;  /* 0x0000009818187220 */ /* 0x080fe20000410000 */
[----:B------:R-:W-:Y:S01]  /*a5c0*/  FMUL.FTZ R25, R25, R152 ;  /* 0x0000009819197220 */ /* 0x000fe20000410000 */
[----:B-1----:R-:W-:Y:S06]  /*a5d0*/  @P1 BRA `(.L_x_1284) ;  /* 0x0000000000081947 */ /* 0x002fec0003800000 */
[----:B------:R-:W1:Y:S02]  /*a5e0*/  SYNCS.PHASECHK.TRANS64.TRYWAIT P1, [UR5+0x30830], R2 ;  /* 0x03083002ff0075a7 */ /* 0x000e640008020145 */
[----:B-1----:R-:W-:Y:S05]  /*a5f0*/  @!P1 BRA `(.L_x_1285) ;  /* 0x000000f000c89947 */ /* 0x002fea0003800000 */
.L_x_1284:
        /* <DEDUP_REMOVED lines=226> */
.L_x_1286:
[----:B------:R-:W-:Y:S01]  /*b420*/  ULEA UR5, UR4, UR40, 0x3 ;  /* 0x0000002804057291 */ /* 0x000fe2000f8e183f */
[----:B------:R-:W-:-:S05]  /*b430*/  IMAD.U32 R0, RZ, RZ, UR6 ;  /* 0x00000006ff007e24 */ /* 0x000fca000f8e00ff */
[----:B------:R-:W-:-:S04]  /*b440*/  SHF.L.U32 R0, R0, 0x1f, RZ ;  /* 0x0000001f00007819 */ /* 0x000fc800000006ff */
[----:B------:R2:W3:Y:S01]  /*b450*/  SYNCS.PHASECHK.TRANS64.TRYWAIT P1, [UR5+0x30850], R0 ;  /* 0x03085000ff0075a7 */ /* 0x0004e20008020145 */
[----:B------:R-:W-:Y:S05]  /*b460*/  @!P0 BRA `(.L_x_1287) ;  /* 0x0000000000048947 */ /* 0x000fea0003800000 */
[----:B------:R-:W-:Y:S01]  /*b470*/  BPT.TRAP 0x1 ;  /* 0x000000040000795c */ /* 0x000fe20000300000 */
.L_x_1287:
[----:B---3--:R-:W-:Y:S05]  /*b480*/  @P1 BRA `(.L_x_1288) ;  /* 0x0000000000081947 */ /* 0x008fea0003800000 */
[----:B------:R-:W3:Y:S02]  /*b490*/  SYNCS.PHASECHK.TRANS64.TRYWAIT P1, [UR5+0x30850], R0 ;  /* 0x03085000ff0075a7 */ /* 0x000ee40008020145 */
[----:B---3--:R-:W-:Y:S05]  /*b4a0*/  @!P1 BRA `(.L_x_1289) ;  /* 0x000000e400349947 */ /* 0x008fea0003800000 */
.L_x_1288:
        /* <DEDUP_REMOVED lines=30> */
.L_x_1290:
[----:B------:R-:W-:Y:S01]  /*b690*/  R2UR UR4, R22 ;  /* 0x00000000160472ca */ /* 0x000fe200000e0000 */
[----:B------:R-:W3:Y:S01]  /*b6a0*/  S2UR UR10, SR_CgaCtaId ;  /* 0x00000000000a79c3 */ /* 0x000ee20000008800 */
[----:B------:R-:W-:Y:S01]  /*b6b0*/  VIADD R188, R23, UR61 ;  /* 0x0000003d17bc7c36 */ /* 0x000fe20008000000 */
[----:B------:R-:W-:Y:S01]  /*b6c0*/  ULDC UR6, c[0x0][0x9d8] ;  /* 0x0002760000067ab9 */ /* 0x000fe20000000800 */
[----:B------:R-:W-:Y:S01]  /*b6d0*/  UISETP.NE.AND UP0, UPT, UR60, URZ, UPT ;  /* 0x0000003f3c00728c */ /* 0x000fe2000bf05270 */
[----:B0-2---:R-:W-:Y:S01]  /*b6e0*/  FMUL.FTZ R0, R152, UR6 ;  /* 0x0000000698007c20 */ /* 0x005fe20008410000 */
[----:B-1----:R-:W-:Y:S01]  /*b6f0*/  FMUL.FTZ R2, R154, UR6 ;  /* 0x000000069a027c20 */ /* 0x002fe20008410000 */
[----:B------:R-:W-:Y:S01]  /*b700*/  FMUL.FTZ R154, R155, UR6 ;  /* 0x000000069b9a7c20 */ /* 0x000fe20008410000 */
[----:B------:R-:W-:Y:S01]  /*b710*/  FMUL.FTZ R184, R156, UR6 ;  /* 0x000000069cb87c20 */ /* 0x000fe20008410000 */
[----:B------:R-:W-:Y:S01]  /*b720*/  FMUL.FTZ R155, R158, UR6 ;  /* 0x000000069e9b7c20 */ /* 0x000fe20008410000 */
[----:B------:R-:W-:Y:S01]  /*b730*/  FMUL.FTZ R156, R159, UR6 ;  /* 0x000000069f9c7c20 */ /* 0x000fe20008410000 */
[----:B------:R-:W-:Y:S01]  /*b740*/  FMUL.FTZ R158, R162, UR6 ;  /* 0x00000006a29e7c20 */ /* 0x000fe20008410000 */
[----:B------:R-:W-:Y:S01]  /*b750*/  FMUL.FTZ R159, R163, UR6 ;  /* 0x00000006a39f7c20 */ /* 0x000fe20008410000 */
[----:B------:R-:W-:Y:S01]  /*b760*/  UISETP.NE.AND UP1, UPT, UR4, URZ, UPT ;  /* 0x0000003f0400728c */ /* 0x000fe2000bf25270 */
[----:B------:R-:W-:Y:S01]  /*b770*/  FMUL.FTZ R162, R167, UR6 ;  /* 0x00000006a7a27c20 */ /* 0x000fe20008410000 */
[----:B------:R-:W-:Y:S01]  /*b780*/  FMUL.FTZ R163, R166, UR6 ;  /* 0x00000006a6a37c20 */ /* 0x000fe20008410000 */
[----:B------:R-:W-:Y:S01]  /*b790*/  FMUL.FTZ R167, R168, UR6 ;  /* 0x00000006a8a77c20 */ /* 0x000fe20008410000 */
        /* <DEDUP_REMOVED lines=21> */
[----:B------:R-:W-:Y:S01]  /*b8f0*/  ULEA UR4, UR7, UR40, 0x3 ;  /* 0x0000002807047291 */ /* 0x000fe2000f8e183f */
[----:B------:R-:W-:Y:S01]  /*b900*/  FMUL.FTZ R169, R169, UR6 ;  /* 0x00000006a9a97c20 */ /* 0x000fe20008410000 */
[----:B------:R-:W-:Y:S01]  /*b910*/  FMUL.FTZ R173, R173, UR6 ;  /* 0x00000006adad7c20 */ /* 0x000fe20008410000 */
[----:B------:R-:W-:Y:S01]  /*b920*/  FMUL.FTZ R176, R176, UR6 ;  /* 0x00000006b0b07c20 */ /* 0x000fe20008410000 */
[----:B------:R-:W-:Y:S01]  /*b930*/  UIADD3 UR4, UR4, 0x30840, URZ ;  /* 0x0003084004047890 */ /* 0x000fe2000fffe03f */
[----:B------:R-:W0:Y:S01]  /*b940*/  SHFL.IDX PT, R189, R188, RZ, 0x1c1f ;  /* 0x001c1fffbcbd7589 */ /* 0x000e2200000e0000 */
[----:B------:R-:W-:-:S02]  /*b950*/  IMAD.SHL.U32 R175, R21, 0x40, RZ ;  /* 0x0000004015af7824 */ /* 0x000fc400078e00ff */
[----:B------:R-:W-:Y:S01]  /*b960*/  FMUL.FTZ R180, R181, UR6 ;  /* 0x00000006b5b47c20 */ /* 0x000fe20008410000 */
[----:B---3--:R-:W-:Y:S01]  /*b970*/  UPRMT UR4, UR10, 0x654, UR4 ;  /* 0x000006540a047896 */ /* 0x008fe20008000004 */
[----:B------:R-:W-:Y:S01]  /*b980*/  FMUL.FTZ R177, R182, UR6 ;  /* 0x00000006b6b17c20 */ /* 0x000fe20008410000 */
[----:B------:R-:W-:Y:S01]  /*b990*/  FMUL.FTZ R178, R183, UR6 ;  /* 0x00000006b7b27c20 */ /* 0x000fe20008410000 */
[----:B------:R-:W-:Y:S01]  /*b9a0*/  PLOP3.LUT P1, PT, PT, PT, UP0, 0x40, 0x0 ;  /* 0x000000000000781c */ /* 0x000fe20003f2e808 */
[----:B------:R-:W-:Y:S01]  /*b9b0*/  IMAD.U32 R152, RZ, RZ, UR42 ;  /* 0x0000002aff987e24 */ /* 0x000fe2000f8e00ff */
[----:B------:R-:W-:Y:S01]  /*b9c0*/  IADD3 R153, -R17, 0x1, -R175 ;  /* 0x0000000111997810 */ /* 0x000fe20007ffe9af */
[----:B------:R-:W1:Y:S01]  /*b9d0*/  MUFU.TANH R0, R0 ;  /* 0x0000000000007308 */ /* 0x000e620000002400 */
[----:B------:R-:W-:Y:S02]  /*b9e0*/  ULDC UR6, c[0x0][0x9e0] ;  /* 0x0002780000067ab9 */ /* 0x000fe40000000800 */
[----:B------:R-:W-:Y:S01]  /*b9f0*/  SYNCS.ARRIVE.TRANS64.RED.A1T0 RZ, [UR4], RZ ;  /* 0x000000ffffff79a7 */ /* 0x000fe20008100404 */
[----:B------:R-:W-:Y:S01]  /*ba00*/  ULOP3.LUT UR4, URZ, UR54, URZ, 0x33, !UPT ;  /* 0x000000363f047292 */ /* 0x000fe2000f8e333f */
[----:B------:R-:W-:-:S03]  /*ba10*/  IADD3 R152, -R152, UR43, R153 ;  /* 0x0000002b98987c10 */ /* 0x000fc6000fffe199 */
[----:B------:R-:W2:Y:S02]  /*ba20*/  MUFU.TANH R3, R3 ;  /* 0x0000000300037308 */ /* 0x000ea40000002400 */
[C---:B------:R-:W-:Y:S02]  /*ba30*/  VIADD R187, R152.reuse, UR6 ;  /* 0x0000000698bb7c36 */ /* 0x040fe40008000000 */
[----:B------:R-:W-:Y:S02]  /*ba40*/  VIADD R183, R152, UR4 ;  /* 0x0000000498b77c36 */ /* 0x000fe40008000000 */
[--C-:B0-----:R-:W-:Y:S02]  /*ba50*/  IMAD.IADD R182, R187, 0x1, R189.reuse ;  /* 0x00000001bbb67824 */ /* 0x101fe400078e02bd */
        /* <DEDUP_REMOVED lines=45> */
.L_x_1293:
[----:B------:R-:W-:-:S05]  /*bd30*/  IMAD.U32 R190, RZ, RZ, UR41 ;  /* 0x00000029ffbe7e24 */ /* 0x000fca000f8e00ff */
[----:B------:R-:W-:-:S13]  /*bd40*/  ISETP.NE.AND P1, PT, R190, 0x1, PT ;  /* 0x00000001be00780c */ /* 0x000fda0003f25270 */
[----:B------:R-:W1:Y:S02]  /*bd50*/  @P1 LDC.64 R152, c[0x0][0x9e8] ;  /* 0x00027a00ff981b82 */ /* 0x000e640000000a00 */
[----:B-1----:R-:W-:-:S05]  /*bd60*/  @P1 IMAD.HI.U32 R152, R189, R152, RZ ;  /* 0x00000098bd981227 */ /* 0x002fca00078e00ff */
[----:B------:R-:W-:-:S07]  /*bd70*/  @P1 SHF.R.U32.HI R189, RZ, R153, R152 ;  /* 0x00000099ffbd1219 */ /* 0x000fce0000011698 */
.L_x_1294:
[----:B------:R-:W-:Y:S05]  /*bd80*/  BSYNC B0 ;  /* 0x0000000000007941 */ /* 0x000fea0003800000 */
.L_x_1292:
[----:B------:R-:W-:-:S04]  /*bd90*/  IMAD R189, R189, R190, -R175 ;  /* 0x000000bebdbd7224 */ /* 0x000fc800078e0aaf */
[----:B------:R-:W-:-:S05]  /*bda0*/  IMAD.IADD R189, R189, 0x1, -R17 ;  /* 0x00000001bdbd7824 */ /* 0x000fca00078e0a11 */
[----:B------:R-:W-:Y:S02]  /*bdb0*/  VIMNMX R181, R181, R189, !PT ;  /* 0x000000bdb5b57248 */ /* 0x000fe40007fe0100 */
[----:B------:R-:W-:-:S07]  /*bdc0*/  VIADDMNMX R182, R189, R190, R182, PT ;  /* 0x000000bebdb67246 */ /* 0x000fce00038001b6 */
.L_x_1291:
        /* <DEDUP_REMOVED lines=68> */
.L_x_1297:
[----:B------:R-:W-:-:S05]  /*c210*/  IMAD.U32 R181, RZ, RZ, UR41 ;  /* 0x00000029ffb57e24 */ /* 0x000fca000f8e00ff */
[----:B------:R-:W-:-:S13]  /*c220*/  ISETP.NE.AND P2, PT, R181, 0x1, PT ;  /* 0x00000001b500780c */ /* 0x000fda0003f45270 */
[----:B------:R-:W0:Y:S02]  /*c230*/  @P2 LDC.64 R152, c[0x0][0x9e8] ;  /* 0x00027a00ff982b82 */ /* 0x000e240000000a00 */
[----:B0-----:R-:W-:-:S05]  /*c240*/  @P2 IMAD.HI.U32 R152, R3, R152, RZ ;  /* 0x0000009803982227 */ /* 0x001fca00078e00ff */
[----:B------:R-:W-:-:S07]  /*c250*/  @P2 SHF.R.U32.HI R3, RZ, R153, R152 ;  /* 0x00000099ff032219 */ /* 0x000fce0000011698 */
.L_x_1298:
[----:B------:R-:W-:Y:S05]  /*c260*/  BSYNC B0 ;  /* 0x0000000000007941 */ /* 0x000fea0003800000 */
.L_x_1296:
[----:B------:R-:W-:-:S04]  /*c270*/  IMAD R3, R3, R181, -R175 ;  /* 0x000000b503037224 */ /* 0x000fc800078e0aaf */
[----:B------:R-:W-:-:S05]  /*c280*/  IMAD.IADD R3, R3, 0x1, -R17 ;  /* 0x0000000103037824 */ /* 0x000fca00078e0a11 */
[----:B------:R-:W-:Y:S02]  /*c290*/  VIMNMX R183, R183, R3, !PT ;  /* 0x00000003b7b77248 */ /* 0x000fe40007fe0100 */
[----:B------:R-:W-:-:S07]  /*c2a0*/  VIADDMNMX R187, R3, R181, R187, PT ;  /* 0x000000b503bb7246 */ /* 0x000fce00038001bb */
.L_x_1295:
        /* <DEDUP_REMOVED lines=240> */
.L_x_1299:
[----:B------:R-:W0:Y:S01]  /*d1b0*/  S2UR UR6, SR_CgaCtaId ;  /* 0x00000000000679c3 */ /* 0x000e220000008800 */
[----:B------:R-:W-:Y:S01]  /*d1c0*/  R2UR UR4, R200 ;  /* 0x00000000c80472ca */ /* 0x000fe200000e0000 */
[----:B------:R-:W-:Y:S01]  /*d1d0*/  UIADD3 UR5, UR5, 0x30860, URZ ;  /* 0x0003086005057890 */ /* 0x000fe2000fffe03f */
[----:B------:R-:W-:Y:S01]  /*d1e0*/  F2FP.F16.F32.PACK_AB R198, R157, R184 ;  /* 0x000000b89dc6723e */ /* 0x000fe200000000ff */
[----:B------:R-:W-:Y:S01]  /*d1f0*/  IMAD.MOV.U32 R227, RZ, RZ, R2 ;  /* 0x000000ffffe37224 */ /* 0x000fe200078e0002 */
[----:B------:R-:W-:Y:S01]  /*d200*/  F2FP.F16.F32.PACK_AB R196, R188, R196 ;  /* 0x000000c4bcc4723e */ /* 0x000fe200000000ff */
[----:B------:R-:W-:Y:S01]  /*d210*/  IMAD.MOV.U32 R228, RZ, RZ, R3 ;  /* 0x000000ffffe47224 */ /* 0x000fe200078e0003 */
[----:B------:R-:W-:Y:S02]  /*d220*/  F2FP.F16.F32.PACK_AB R194, R185, R164 ;  /* 0x000000a4b9c2723e */ /* 0x000fe400000000ff */
[----:B------:R-:W-:Y:S02]  /*d230*/  F2FP.F16.F32.PACK_AB R184, R186, R176 ;  /* 0x000000b0bab8723e */ /* 0x000fe400000000ff */
[----:B------:R-:W-:-:S02]  /*d240*/  F2FP.F16.F32.PACK_AB R197, R154, R175 ;  /* 0x000000af9ac5723e */ /* 0x000fc400000000ff */
[----:B------:R-:W-:Y:S02]  /*d250*/  F2FP.F16.F32.PACK_AB R199, R156, R155 ;  /* 0x0000009b9cc7723e */ /* 0x000fe400000000ff */
[----:B------:R-:W-:Y:S01]  /*d260*/  ISETP.GT.AND P1, PT, R21, UR4, PT ;  /* 0x0000000415007c0c */ /* 0x000fe2000bf24270 */
[----:B------:R-:W-:Y:S01]  /*d270*/  UMOV UR4, UR39 ;  /* 0x0000002700047c82 */ /* 0x000fe20008000000 */
[----:B------:R-:W-:Y:S01]  /*d280*/  F2FP.F16.F32.PACK_AB R192, R161, R160 ;  /* 0x000000a0a1c0723e */ /* 0x000fe200000000ff */
[----:B------:R-:W-:Y:S01]  /*d290*/  VIADD R21, R21, 0xffffffff ;  /* 0xffffffff15157836 */ /* 0x000fe20000000000 */
        /* <DEDUP_REMOVED lines=13> */
.L_x_1281:
        /* <DEDUP_REMOVED lines=131> */
.L_x_1301:
[----:B------:R-:W-:Y:S01]  /*dba0*/  ULEA UR5, UR39, UR40, 0x3 ;  /* 0x0000002827057291 */ /* 0x000fe2000f8e183f */
[----:B------:R-:W-:-:S05]  /*dbb0*/  IMAD.U32 R0, RZ, RZ, UR38 ;  /* 0x00000026ff007e24 */ /* 0x000fca000f8e00ff */
[----:B------:R-:W-:-:S04]  /*dbc0*/  SHF.L.U32 R0, R0, 0x1f, RZ ;  /* 0x0000001f00007819 */ /* 0x000fc800000006ff */
[----:B------:R0:W1:Y:S01]  /*dbd0*/  SYNCS.PHASECHK.TRANS64.TRYWAIT P1, [UR5+0x30850], R0 ;  /* 0x03085000ff0075a7 */ /* 0x0000620008020145 */
[----:B------:R-:W-:Y:S05]  /*dbe0*/  @!P0 BRA `(.L_x_1302) ;  /* 0x0000000000048947 */ /* 0x000fea0003800000 */
[----:B------:R-:W-:Y:S01]  /*dbf0*/  BPT.TRAP 0x1 ;  /* 0x000000040000795c */ /* 0x000fe20000300000 */
.L_x_1302:
[----:B-1----:R-:W-:Y:S05]  /*dc00*/  @P1 BRA `(.L_x_1303) ;  /* 0x0000000000081947 */ /* 0x002fea0003800000 */
[----:B------:R-:W1:Y:S02]  /*dc10*/  SYNCS.PHASECHK.TRANS64.TRYWAIT P1, [UR5+0x30850], R0 ;  /* 0x03085000ff0075a7 */ /* 0x000e640008020145 */
[----:B-1----:R-:W-:Y:S05]  /*dc20*/  @!P1 BRA `(.L_x_1304) ;  /* 0x000000bc006c9947 */ /* 0x002fea0003800000 */
.L_x_1303:
[----:B------:R-:W-:Y:S01]  /*dc30*/  UIADD3 UR40, UR40, 0x400, URZ ;  /* 0x0000040028287890 */ /* 0x000fe2000fffe03f */
[----:B------:R-:W-:Y:S01]  /*dc40*/  WARPGROUP.ARRIVE ;  /* 0x00000000000079c5 */ /* 0x000fe20000000000 */
[----:B------:R-:W-:Y:S01]  /*dc50*/  UMOV UR7, 0x40000040 ;  /* 0x4000004000077882 */ /* 0x000fe20000000000 */
[----:B01----:R-:W0:Y:S01]  /*dc60*/  SHFL.BFLY PT, R0, R19, 0x2, 0x1f ;  /* 0x0c401f0013007f89 */ /* 0x003e2200000e0000 */
[----:B------:R-:W-:Y:S01]  /*dc70*/  USHF.R.U32.HI UR40, URZ, 0x4, UR40 ;  /* 0x000000043f287899 */ /* 0x000fe20008011628 */
[----:B------:R-:W-:Y:S02]  /*dc80*/  IMAD.MOV.U32 R6, RZ, RZ, RZ ;  /* 0x000000ffff067224 */ /* 0x000fe400078e00ff */
[----:B------:R-:W1:Y:S01]  /*dc90*/  SHFL.BFLY PT, R5, R18, 0x2, 0x1f ;  /* 0x0c401f0012057f89 */ /* 0x000e6200000e0000 */
[----:B------:R-:W-:Y:S01]  /*dca0*/  ULOP3.LUT UR40, UR40, 0x3fff, URZ, 0xc0, !UPT ;  /* 0x00003fff28287892 */ /* 0x000fe2000f8ec03f */
[----:B------:R-:W-:Y:S02]  /*dcb0*/  IMAD.U32 R8, RZ, RZ, UR10 ;  /* 0x0000000aff087e24 */ /* 0x000fe4000f8e00ff */
[----:B------:R-:W-:Y:S01]  /*dcc0*/  IMAD.U32 R12, RZ, RZ, UR10 ;  /* 0x0000000aff0c7e24 */ /* 0x000fe2000f8e00ff */
[----:B------:R-:W-:-:S04]  /*dcd0*/  ULOP3.LUT UR4, UR40, 0x2000000, URZ, 0xfc, !UPT ;  /* 0x0200000028047892 */ /* 0x000fc8000f8efc3f */
[----:B------:R-:W-:-:S07]  /*dce0*/  ULEA UR4, UR39, UR4, 0xb ;  /* 0x0000000427047291 */ /* 0x000fce000f8e583f */
[----:B------:R-:W-:Y:S02]  /*dcf0*/  UMOV UR6, UR4 ;  /* 0x0000000400067c82 */ /* 0x000fe40008000000 */
[----:B------:R-:W-:Y:S01]  /*dd00*/  HGMMA.64x256x16.F32 R24, R196, gdesc[UR4].tnspB, R24, gsb0 ;  /* 0x43e00004c4187df0 */ /* 0x000fe20008000818 */
[----:B------:R-:W-:Y:S01]  /*dd10*/  UIADD3 UR6, UR4, 0x80, URZ ;  /* 0x0000008004067890 */ /* 0x000fe2000fffe03f */
[----:B0-----:R-:W-:Y:S01]  /*dd20*/  FADD.FTZ R0, R0, R19 ;  /* 0x0000001300007221 */ /* 0x001fe20000010000 */
[----:B------:R-:W-:Y:S01]  /*dd30*/  UMOV UR7, 0x40000040 ;  /* 0x4000004000077882 */ /* 0x000fe20000000000 */
[----:B-1----:R-:W-:-:S03]  /*dd40*/  FADD.FTZ R4, R5, R18 ;  /* 0x0000001205047221 */ /* 0x002fc60000010000 */
[----:B------:R-:W0:Y:S04]  /*dd50*/  SHFL.BFLY PT, R5, R0, 0x1, 0x1f ;  /* 0x0c201f0000057f89 */ /* 0x000e2800000e0000 */
[----:B------:R-:W1:Y:S01]  /*dd60*/  SHFL.BFLY PT, R7, R4, 0x1, 0x1f ;  /* 0x0c201f0004077f89 */ /* 0x000e6200000e0000 */
[----:B0-----:R-:W-:Y:S01]  /*dd70*/  FADD.FTZ R10, R0, R5 ;  /* 0x00000005000a7221 */ /* 0x001fe20000010000 */
[----:B------:R-:W-:Y:S02]  /*dd80*/  IMAD.MOV.U32 R5, RZ, RZ, RZ ;  /* 0x000000ffff057224 */ /* 0x000fe400078e00ff */
[----:B------:R-:W-:Y:S02]  /*dd90*/  IMAD.MOV.U32 R0, RZ, RZ, -0x800000 ;  /* 0xff800000ff007424 */ /* 0x000fe400078e00ff */
[----:B-1----:R-:W-:Y:S01]  /*dda0*/  FADD.FTZ R11, R4, R7 ;  /* 0x00000007040b7221 */ /* 0x002fe20000010000 */
[----:B------:R-:W-:Y:S01]  /*ddb0*/  FSETP.NE.FTZ.AND P1, PT, R10, RZ, PT ;  /* 0x000000ff0a00720b */ /* 0x000fe20003f35000 */
[----:B------:R-:W-:-:S03]  /*ddc0*/  IMAD.MOV.U32 R4, RZ, RZ, -0x800000 ;  /* 0xff800000ff047424 */ /* 0x000fc600078e00ff */
        /* <DEDUP_REMOVED lines=30> */
.L_x_1305:
[----:B------:R-:W2:Y:S01]  /*dfb0*/  LDL.LU R2, [R1+0x14] ;  /* 0x0000140001027983 */ /* 0x000ea20000300800 */
[----:B------:R-:W-:Y:S01]  /*dfc0*/  UIADD3 UR4, UR5, 0x30860, URZ ;  /* 0x0003086005047890 */ /* 0x000fe2000fffe03f */
[----:B------:R-:W0:Y:S01]  /*dfd0*/  S2UR UR5, SR_CgaCtaId ;  /* 0x00000000000579c3 */ /* 0x000e220000008800 */
        /* <DEDUP_REMOVED lines=33> */
[----:B------:R-:W-:Y:S01]  /*e1f0*/  USEL UR4, URZ, 0x1, UP0 ;  /* 0x000000013f047887 */ /* 0x000fe20008000000 */
        /* <DEDUP_REMOVED lines=100> */
[----:B------:R-:W-:-:S02]  /*e840*/  USEL UR39, UR39, URZ, UP0 ;  /* 0x0000003f27277287 */ /* 0x000fc40008000000 */
[----:B------:R-:W-:Y:S01]  /*e850*/  ULOP3.LUT UR38, UR38, UR4, URZ, 0x3c, !UPT ;  /* 0x0000000426267292 */ /* 0x000fe2000f8e3c3f */
[----:B--2---:R-:W-:-:S13]  /*e860*/  R2UR UR6, R2 ;  /* 0x00000000020672ca */ /* 0x004fda00000e0000 */
[----:B------:R-:W-:-:S06]  /*e870*/  UIADD3 UR6, UR6, 0x1, URZ ;  /* 0x0000000106067890 */ /* 0x000fcc000fffe03f */
[----:B------:R-:W-:-:S05]  /*e880*/  IMAD.U32 R2, RZ, RZ, UR6 ;  /* 0x00000006ff027e24 */ /* 0x000fca000f8e00ff */
[----:B------:R0:W-:Y:S02]  /*e890*/  STL [R1+0x14], R2 ;  /* 0x0000140201007387 */ /* 0x0001e40000100800 */
.L_x_1227:
        /* <DEDUP_REMOVED lines=11> */
[----:B0-----:R-:W2:Y:S01]  /*e950*/  LDL.LU R2, [R1+0x10] ;  /* 0x0000100001027983 */ /* 0x001ea20000300800 */
[----:B------:R-:W0:Y:S01]  /*e960*/  S2UR UR4, SR_SWINHI ;  /* 0x00000000000479c3 */ /* 0x000e220000002f00 */
[----:B------:R-:W-:Y:S01]  /*e970*/  F2FP.F16.F32.PACK_AB R10, R29, R28 ;  /* 0x0000001c1d0a723e */ /* 0x000fe200000000ff */
[----:B------:R-:W-:Y:S01]  /*e980*/  ULDC.64 UR16, c[0x0][0xc00] ;  /* 0x0003000000107ab9 */ /* 0x000fe20000000a00 */
[----:B------:R-:W3:Y:S01]  /*e990*/  LDL R3, [R1+0x28] ;  /* 0x0000280001037983 */ /* 0x000ee20000100800 */
[----:B------:R-:W-:Y:S01]  /*e9a0*/  F2FP.F16.F32.PACK_AB R11, R31, R30 ;  /* 0x0000001e1f0b723e */ /* 0x000fe200000000ff */
[----:B------:R-:W-:Y:S01]  /*e9b0*/  ULDC.64 UR12, c[0x0][0xc00] ;  /* 0x00030000000c7ab9 */ /* 0x000fe20000000a00 */
[----:B------:R-:W-:Y:S01]  /*e9c0*/  F2FP.F16.F32.PACK_AB R12, R33, R32 ;  /* 0x00000020210c723e */ /* 0x000fe200000000ff */
[----:B------:R-:W-:Y:S01]  /*e9d0*/  ULDC.64 UR14, c[0x0][0xc08] ;  /* 0x00030200000e7ab9 */ /* 0x000fe20000000a00 */
[----:B------:R-:W-:Y:S01]  /*e9e0*/  F2FP.F16.F32.PACK_AB R13, R35, R34 ;  /* 0x00000022230d723e */ /* 0x000fe200000000ff */
[----:B------:R-:W-:Y:S01]  /*e9f0*/  ULDC UR22, c[0x0][0xbe8] ;  /* 0x0002fa0000167ab9 */ /* 0x000fe20000000800 */
[----:B------:R-:W-:-:S02]  /*ea00*/  F2FP.F16.F32.PACK_AB R14, R37, R36 ;  /* 0x00000024250e723e */ /* 0x000fc400000000ff */
[----:B------:R-:W-:Y:S02]  /*ea10*/  F2FP.F16.F32.PACK_AB R15, R39, R38 ;  /* 0x00000026270f723e */ /* 0x000fe400000000ff */
[----:B------:R-:W-:Y:S02]  /*ea20*/  R2UR UR19, R202 ;  /* 0x00000000ca1372ca */ /* 0x000fe400000e0000 */
[----:B------:R-:W-:Y:S02]  /*ea30*/  R2UR UR18, R204 ;  /* 0x00000000cc1272ca */ /* 0x000fe400000e0000 */
[----:B------:R-:W-:Y:S01]  /*ea40*/  R2UR UR26, R205 ;  /* 0x00000000cd1a72ca */ /* 0x000fe200000e0000 */
[----:B------:R-:W-:Y:S01]  /*ea50*/  UMOV UR10, UR8 ;  /* 0x00000008000a7c82 */ /* 0x000fe20008000000 */
[----:B0-----:R-:W-:Y:S01]  /*ea60*/  UMOV UR11, UR4 ;  /* 0x00000004000b7c82 */ /* 0x001fe20008000000 */
[----:B------:R-:W-:Y:S01]  /*ea70*/  UISETP.NE.U32.AND UP0, UPT, UR14, URZ, UPT ;  /* 0x0000003f0e00728c */ /* 0x000fe2000bf05070 */
[----:B------:R-:W-:-:S03]  /*ea80*/  ULDC UR4, c[0x0][0xad4] ;  /* 0x0002b50000047ab9 */ /* 0x000fc60000000800 */
[----:B------:R-:W-:-:S11]  /*ea90*/  UISETP.NE.AND.EX UP0, UPT, UR15, URZ, UPT, UP0 ;  /* 0x0000003f0f00728c */ /* 0x000fd6000bf05300 */
[----:B------:R-:W-:Y:S01]  /*eaa0*/  @UP0 ULDC.64 UR14, c[0x0][0xc08] ;  /* 0x00030200000e0ab9 */ /* 0x000fe20000000a00 */
[----:B------:R-:W-:Y:S01]  /*eab0*/  BAR.SYNC.DEFER_BLOCKING 0x1, 0x100 ;  /* 0x0044000000007b1d */ /* 0x000fe20000010000 */
[----:B--2---:R-:W-:Y:S01]  /*eac0*/  R2UR UR9, R2 ;  /* 0x00000000020972ca */ /* 0x004fe200000e0000 */
[----:B------:R-:W-:-:S04]  /*ead0*/  IMAD.MOV.U32 R2, RZ, RZ, 0x2 ;  /* 0x00000002ff027424 */ /* 0x000fc800078e00ff */
[----:B---3--:R-:W-:-:S03]  /*eae0*/  IMAD.WIDE R2, R3, R2, UR10 ;  /* 0x0000000a03027e25 */ /* 0x008fc6000f8e0202 */
[C---:B------:R-:W-:Y:S02]  /*eaf0*/  IADD3 R155, P0, R2.reuse, 0x40, RZ ;  /* 0x00000040029b7810 */ /* 0x040fe40007f1e0ff */
[----:B------:R-:W-:-:S03]  /*eb00*/  IADD3 R7, P1, R2, 0x20, RZ ;  /* 0x0000002002077810 */ /* 0x000fc60007f3e0ff */
[----:B------:R-:W-:Y:S01]  /*eb10*/  UIMAD.WIDE UR12, UR9, 0x4, UR12 ;  /* 0x00000004090c78a5 */ /* 0x000fe2000f8e020c */
[----:B------:R-:W-:Y:S02]  /*eb20*/  LOP3.LUT R154, R155, 0x380, RZ, 0xc0, !PT ;  /* 0x000003809b9a7812 */ /* 0x000fe400078ec0ff */
[----:B------:R-:W-:Y:S02]  /*eb30*/  LOP3.LUT R9, R2, 0x380, RZ, 0xc0, !PT ;  /* 0x0000038002097812 */ /* 0x000fe400078ec0ff */
[----:B------:R-:W-:Y:S02]  /*eb40*/  LOP3.LUT R6, R7, 0x380, RZ, 0xc0, !PT ;  /* 0x0000038007067812 */ /* 0x000fe400078ec0ff */
[----:B------:R-:W-:Y:S02]  /*eb50*/  SHF.R.U64 R154, R154, 0x3, RZ ;  /* 0x000000039a9a7819 */ /* 0x000fe400000012ff */
[----:B------:R-:W-:Y:S02]  /*eb60*/  IADD3 R161, P4, R2, 0x60, RZ ;  /* 0x0000006002a17810 */ /* 0x000fe40007f9e0ff */
[----:B------:R-:W-:-:S02]  /*eb70*/  SHF.R.U64 R9, R9, 0x3, RZ ;  /* 0x0000000309097819 */ /* 0x000fc400000012ff */
[----:B------:R-:W-:Y:S02]  /*eb80*/  SHF.R.U64 R6, R6, 0x3, RZ ;  /* 0x0000000306067819 */ /* 0x000fe400000012ff */
[----:B------:R-:W-:Y:S01]  /*eb90*/  LOP3.LUT R154, R154, R155, RZ, 0x3c, !PT ;  /* 0x0000009b9a9a7212 */ /* 0x000fe200078e3cff */
[----:B------:R-:W-:Y:S01]  /*eba0*/  IMAD.X R155, RZ, RZ, R3, P0 ;  /* 0x000000ffff9b7224 */ /* 0x000fe200000e0603 */
[C---:B------:R-:W-:Y:S02]  /*ebb0*/  IADD3 R163, P3, R2.reuse, 0x4000, RZ ;  /* 0x0000400002a37810 */ /* 0x040fe40007f7e0ff */
[C---:B------:R-:W-:Y:S02]  /*ebc0*/  IADD3 R165, P6, R2.reuse, 0x4020, RZ ;  /* 0x0000402002a57810 */ /* 0x040fe40007fde0ff */
[----:B------:R-:W-:Y:S02]  /*ebd0*/  LOP3.LUT R160, R161, 0x380, RZ, 0xc0, !PT ;  /* 0x00000380a1a07812 */ /* 0x000fe400078ec0ff */
[----:B------:R-:W-:-:S02]  /*ebe0*/  IADD3 R21, P2, R2, 0x4060, RZ ;  /* 0x0000406002157810 */ /* 0x000fc40007f5e0ff */
[----:B------:R-:W-:Y:S01]  /*ebf0*/  LOP3.LUT R8, R9, R2, RZ, 0x3c, !PT ;  /* 0x0000000209087212 */ /* 0x000fe200078e3cff */
[--C-:B------:R-:W-:Y:S01]  /*ec00*/  IMAD.MOV.U32 R9, RZ, RZ, R3.reuse ;  /* 0x000000ffff097224 */ /* 0x100fe200078e0003 */
[----:B------:R-:W-:Y:S02]  /*ec10*/  IADD3 R153, P0, R2, 0x8020, RZ ;  /* 0x0000802002997810 */ /* 0x000fe40007f1e0ff */
[----:B------:R-:W-:Y:S01]  /*ec20*/  LOP3.LUT R6, R6, R7, RZ, 0x3c, !PT ;  /* 0x0000000706067212 */ /* 0x000fe200078e3cff */
[----:B------:R-:W-:Y:S01]  /*ec30*/  IMAD.X R7, RZ, RZ, R3, P1 ;  /* 0x000000ffff077224 */ /* 0x000fe200008e0603 */
[----:B------:R-:W-:Y:S02]  /*ec40*/  LOP3.LUT R162, R163, 0x380, RZ, 0xc0, !PT ;  /* 0x00000380a3a27812 */ /* 0x000fe400078ec0ff */
[----:B------:R-:W-:Y:S02]  /*ec50*/  LOP3.LUT R164, R165, 0x380, RZ, 0xc0, !PT ;  /* 0x00000380a5a47812 */ /* 0x000fe400078ec0ff */
[----:B------:R-:W-:-:S02]  /*ec60*/  SHF.R.U64 R160, R160, 0x3, RZ ;  /* 0x00000003a0a07819 */ /* 0x000fc400000012ff */
[C---:B------:R-:W-:Y:S02]  /*ec70*/  IADD3 R167, P5, R2.reuse, 0x4040, RZ ;  /* 0x0000404002a77810 */ /* 0x040fe40007fbe0ff */
[----:B------:R-:W-:Y:S02]  /*ec80*/  LOP3.LUT R20, R21, 0x380, RZ, 0xc0, !PT ;  /* 0x0000038015147812 */ /* 0x000fe400078ec0ff */
[----:B------:R-:W-:Y:S02]  /*ec90*/  IADD3 R169, P1, R2, 0x8000, RZ ;  /* 0x0000800002a97810 */ /* 0x000fe40007f3e0ff */
[----:B------:R-:W-:Y:S02]  /*eca0*/  LOP3.LUT R152, R153, 0x380, RZ, 0xc0, !PT ;  /* 0x0000038099987812 */ /* 0x000fe400078ec0ff */
[----:B------:R-:W-:Y:S02]  /*ecb0*/  MOV R5, R8 ;  /* 0x0000000800057202 */ /* 0x000fe40000000f00 */
[----:B------:R-:W-:-:S02]  /*ecc0*/  SHF.R.U64 R162, R162, 0x3, RZ ;  /* 0x00000003a2a27819 */ /* 0x000fc400000012ff */
[----:B------:R-:W-:Y:S02]  /*ecd0*/  SHF.R.U64 R164, R164, 0x3, RZ ;  /* 0x00000003a4a47819 */ /* 0x000fe400000012ff */
[----:B------:R-:W-:Y:S01]  /*ece0*/  LOP3.LUT R160, R160, R161, RZ, 0x3c, !PT ;  /* 0x000000a1a0a07212 */ /* 0x000fe200078e3cff */
[----:B------:R-:W-:Y:S01]  /*ecf0*/  IMAD.X R161, RZ, RZ, R3, P4 ;  /* 0x000000ffffa17224 */ /* 0x000fe200020e0603 */
[----:B------:R-:W-:Y:S02]  /*ed00*/  F2FP.F16.F32.PACK_AB R8, R25, R24 ;  /* 0x000000181908723e */ /* 0x000fe400000000ff */
[----:B------:R-:W-:Y:S02]  /*ed10*/  LOP3.LUT R166, R167, 0x380, RZ, 0xc0, !PT ;  /* 0x00000380a7a67812 */ /* 0x000fe400078ec0ff */
[----:B------:R-:W-:Y:S02]  /*ed20*/  F2FP.F16.F32.PACK_AB R9, R27, R26 ;  /* 0x0000001a1b09723e */ /* 0x000fe400000000ff */
[----:B------:R-:W-:-:S02]  /*ed30*/  SHF.R.U64 R20, R20, 0x3, RZ ;  /* 0x0000000314147819 */ /* 0x000fc400000012ff */
[----:B------:R-:W-:Y:S01]  /*ed40*/  LOP3.LUT R168, R169, 0x380, RZ, 0xc0, !PT ;  /* 0x00000380a9a87812 */ /* 0x000fe200078ec0ff */
[----:B------:R0:W-:Y:S01]  /*ed50*/  STSM.16.M88.4 [R5], R8 ;  /* 0x0000000805007844 */ /* 0x0001e20000000200 */
[----:B------:R-:W-:Y:S02]  /*ed60*/  SHF.R.U64 R152, R152, 0x3, RZ ;  /* 0x0000000398987819 */ /* 0x000fe400000012ff */
[----:B------:R-:W-:Y:S02]  /*ed70*/  MOV R7, R6 ;  /* 0x0000000600077202 */ /* 0x000fe40000000f00 */
[----:B------:R-:W-:Y:S02]  /*ed80*/  IADD3 R171, P4, R2, 0x8040, RZ ;  /* 0x0000804002ab7810 */ /* 0x000fe40007f9e0ff */
[----:B------:R-:W-:Y:S01]  /*ed90*/  LOP3.LUT R162, R162, R163, RZ, 0x3c, !PT ;  /* 0x000000a3a2a27212 */ /* 0x000fe200078e3cff */
[--C-:B------:R-:W-:Y:S01]  /*eda0*/  IMAD.X R163, RZ, RZ, R3.reuse, P3 ;  /* 0x000000ffffa37224 */ /* 0x100fe200018e0603 */
[----:B------:R-:W-:Y:S01]  /*edb0*/  LOP3.LUT R164, R164, R165, RZ, 0x3c, !PT ;  /* 0x000000a5a4a47212 */ /* 0x000fe200078e3cff */
[--C-:B------:R-:W-:Y:S01]  /*edc0*/  IMAD.X R165, RZ, RZ, R3.reuse, P6 ;  /* 0x000000ffffa57224 */ /* 0x100fe200030e0603 */
[----:B------:R-:W-:Y:S01]  /*edd0*/  SHF.R.U64 R166, R166, 0x3, RZ ;  /* 0x00000003a6a67819 */ /* 0x000fe200000012ff */
[----:B------:R1:W-:Y:S01]  /*ede0*/  STSM.16.M88.4 [R7], R12 ;  /* 0x0000000c07007844 */ /* 0x0003e20000000200 */
[----:B------:R-:W-:Y:S01]  /*edf0*/  LOP3.LUT R20, R20, R21, RZ, 0x3c, !PT ;  /* 0x0000001514147212 */ /* 0x000fe200078e3cff */
[----:B------:R-:W-:Y:S01]  /*ee00*/  IMAD.X R21, RZ, RZ, R3, P2 ;  /* 0x000000ffff157224 */ /* 0x000fe200010e0603 */
[----:B------:R-:W-:-:S02]  /*ee10*/  SHF.R.U64 R168, R168, 0x3, RZ ;  /* 0x00000003a8a87819 */ /* 0x000fc400000012ff */
[----:B------:R-:W-:Y:S01]  /*ee20*/  LOP3.LUT R152, R152, R153, RZ, 0x3c, !PT ;  /* 0x0000009998987212 */ /* 0x000fe200078e3cff */
[----:B------:R-:W-:Y:S01]  /*ee30*/  IMAD.X R153, RZ, RZ, R3, P0 ;  /* 0x000000ffff997224 */ /* 0x000fe200000e0603 */
[----:B------:R-:W-:Y:S02]  /*ee40*/  LOP3.LUT R170, R171, 0x380, RZ, 0xc0, !PT ;  /* 0x00000380abaa7812 */ /* 0x000fe400078ec0ff */
[C---:B------:R-:W-:Y:S02]  /*ee50*/  IADD3 R157, P3, R2.reuse, 0x8060, RZ ;  /* 0x00008060029d7810 */ /* 0x040fe40007f7e0ff */
[----:B------:R-:W-:Y:S02]  /*ee60*/  IADD3 R159, P6, R2, 0xc000, RZ ;  /* 0x0000c000029f7810 */ /* 0x000fe40007fde0ff */
[----:B------:R-:W-:Y:S02]  /*ee70*/  MOV R154, R154 ;  /* 0x0000009a009a7202 */ /* 0x000fe40000000f00 */
[----:B0-----:R-:W-:-:S02]  /*ee80*/  F2FP.F16.F32.PACK_AB R8, R41, R40 ;  /* 0x000000282908723e */ /* 0x001fc400000000ff */
[----:B------:R-:W-:Y:S02]  /*ee90*/  F2FP.F16.F32.PACK_AB R9, R43, R42 ;  /* 0x0000002a2b09723e */ /* 0x000fe400000000ff */
[----:B------:R-:W-:Y:S02]  /*eea0*/  F2FP.F16.F32.PACK_AB R10, R45, R44 ;  /* 0x0000002c2d0a723e */ /* 0x000fe400000000ff */
[----:B------:R-:W-:Y:S02]  /*eeb0*/  F2FP.F16.F32.PACK_AB R11, R47, R46 ;  /* 0x0000002e2f0b723e */ /* 0x000fe400000000ff */
[----:B------:R-:W-:Y:S01]  /*eec0*/  LOP3.LUT R166, R166, R167, RZ, 0x3c, !PT ;  /* 0x000000a7a6a67212 */ /* 0x000fe200078e3cff */
[----:B------:R-:W-:Y:S01]  /*eed0*/  IMAD.X R167, RZ, RZ, R3, P5 ;  /* 0x000000ffffa77224 */ /* 0x000fe200028e0603 */
[----:B------:R-:W-:Y:S01]  /*eee0*/  MOV R161, R160 ;  /* 0x000000a000a17202 */ /* 0x000fe20000000f00 */
[----:B------:R0:W-:Y:S01]  /*eef0*/  STSM.16.M88.4 [R154], R8 ;  /* 0x000000089a007844 */ /* 0x0001e20000000200 */
[----:B-1----:R-:W-:-:S02]  /*ef00*/  F2FP.F16.F32.PACK_AB R12, R49, R48 ;  /* 0x00000030310c723e */ /* 0x002fc400000000ff */
[----:B------:R-:W-:Y:S02]  /*ef10*/  F2FP.F16.F32.PACK_AB R13, R51, R50 ;  /* 0x00000032330d723e */ /* 0x000fe400000000ff */
[----:B------:R-:W-:Y:S02]  /*ef20*/  F2FP.F16.F32.PACK_AB R14, R53, R52 ;  /* 0x00000034350e723e */ /* 0x000fe400000000ff */
[----:B------:R-:W-:Y:S02]  /*ef30*/  F2FP.F16.F32.PACK_AB R15, R55, R54 ;  /* 0x00000036370f723e */ /* 0x000fe400000000ff */
[----:B------:R-:W-:Y:S01]  /*ef40*/  LOP3.LUT R168, R168, R169, RZ, 0x3c, !PT ;  /* 0x000000a9a8a87212 */ /* 0x000fe200078e3cff */
[----:B------:R-:W-:Y:S01]  /*ef50*/  IMAD.X R169, RZ, RZ, R3, P1 ;  /* 0x000000ffffa97224 */ /* 0x000fe200008e0603 */
[----:B------:R-:W-:Y:S01]  /*ef60*/  SHF.R.U64 R170, R170, 0x3, RZ ;  /* 0x00000003aaaa7819 */ /* 0x000fe200000012ff */
[----:B------:R1:W-:Y:S01]  /*ef70*/  STSM.16.M88.4 [R161], R12 ;  /* 0x0000000ca1007844 */ /* 0x0003e20000000200 */
[----:B------:R-:W-:-:S02]  /*ef80*/  LOP3.LUT R156, R157, 0x380, RZ, 0xc0, !PT ;  /* 0x000003809d9c7812 */ /* 0x000fc400078ec0ff */
[----:B------:R-:W-:Y:S02]  /*ef90*/  LOP3.LUT R158, R159, 0x380, RZ, 0xc0, !PT ;  /* 0x000003809f9e7812 */ /* 0x000fe400078ec0ff */
[----:B------:R-:W-:Y:S02]  /*efa0*/  MOV R22, R20 ;  /* 0x0000001400167202 */ /* 0x000fe40000000f00 */
[C---:B------:R-:W-:Y:S02]  /*efb0*/  IADD3 R6, P5, R2.reuse, 0xc020, RZ ;  /* 0x0000c02002067810 */ /* 0x040fe40007fbe0ff */
[C---:B------:R-:W-:Y:S02]  /*efc0*/  IADD3 R5, P1, R2.reuse, 0xc060, RZ ;  /* 0x0000c06002057810 */ /* 0x040fe40007f3e0ff */
[----:B------:R-:W-:Y:S02]  /*efd0*/  MOV R20, R152 ;  /* 0x0000009800147202 */ /* 0x000fe40000000f00 */
[----:B------:R-:W-:-:S02]  /*efe0*/  IADD3 R19, P2, R2, 0xc040, RZ ;  /* 0x0000c04002137810 */ /* 0x000fc40007f5e0ff */
[----:B------:R-:W-:Y:S02]  /*eff0*/  MOV R162, R162 ;  /* 0x000000a200a27202 */ /* 0x000fe40000000f00 */
[----:B------:R-:W-:Y:S02]  /*f000*/  F2FP.F16.F32.PACK_AB R152, R57, R56 ;  /* 0x000000383998723e */ /* 0x000fe400000000ff */
[----:B------:R-:W-:Y:S02]  /*f010*/  F2FP.F16.F32.PACK_AB R153, R59, R58 ;  /* 0x0000003a3b99723e */ /* 0x000fe400000000ff */
[----:B0-----:R-:W-:Y:S02]  /*f020*/  F2FP.F16.F32.PACK_AB R154, R61, R60 ;  /* 0x0000003c3d9a723e */ /* 0x001fe400000000ff */
[----:B------:R-:W-:Y:S02]  /*f030*/  F2FP.F16.F32.PACK_AB R155, R63, R62 ;  /* 0x0000003e3f9b723e */ /* 0x000fe400000000ff */
[----:B------:R-:W-:-:S02]  /*f040*/  MOV R164, R164 ;  /* 0x000000a400a47202 */ /* 0x000fc40000000f00 */
[----:B------:R-:W-:Y:S01]  /*f050*/  F2FP.F16.F32.PACK_AB R8, R65, R64 ;  /* 0x000000404108723e */ /* 0x000fe200000000ff */
[----:B------:R-:W-:Y:S01]  /*f060*/  STSM.16.M88.4 [R162], R152 ;  /* 0x00000098a2007844 */ /* 0x000fe20000000200 */
[----:B------:R-:W-:Y:S02]  /*f070*/  F2FP.F16.F32.PACK_AB R9, R67, R66 ;  /* 0x000000424309723e */ /* 0x000fe400000000ff */
[----:B------:R-:W-:Y:S02]  /*f080*/  F2FP.F16.F32.PACK_AB R10, R69, R68 ;  /* 0x00000044450a723e */ /* 0x000fe400000000ff */
[----:B------:R-:W-:Y:S02]  /*f090*/  F2FP.F16.F32.PACK_AB R11, R71, R70 ;  /* 0x00000046470b723e */ /* 0x000fe400000000ff */
[----:B------:R-:W-:Y:S01]  /*f0a0*/  LOP3.LUT R170, R170, R171, RZ, 0x3c, !PT ;  /* 0x000000abaaaa7212 */ /* 0x000fe200078e3cff */
[----:B------:R-:W-:Y:S01]  /*f0b0*/  IMAD.X R171, RZ, RZ, R3, P4 ;  /* 0x000000ffffab7224 */ /* 0x000fe200020e0603 */
[----:B------:R-:W-:Y:S01]  /*f0c0*/  SHF.R.U64 R156, R156, 0x3, RZ ;  /* 0x000000039c9c7819 */ /* 0x000fe200000012ff */
[----:B------:R0:W-:Y:S01]  /*f0d0*/  STSM.16.M88.4 [R164], R8 ;  /* 0x00000008a4007844 */ /* 0x0001e20000000200 */
[----:B------:R-:W-:-:S02]  /*f0e0*/  SHF.R.U64 R158, R158, 0x3, RZ ;  /* 0x000000039e9e7819 */ /* 0x000fc400000012ff */
[----:B------:R-:W-:Y:S02]  /*f0f0*/  MOV R166, R166 ;  /* 0x000000a600a67202 */ /* 0x000fe40000000f00 */
[----:B-1----:R-:W-:Y:S02]  /*f100*/  F2FP.F16.F32.PACK_AB R12, R73, R72 ;  /* 0x00000048490c723e */ /* 0x002fe400000000ff */
[----:B------:R-:W-:Y:S02]  /*f110*/  F2FP.F16.F32.PACK_AB R13, R75, R74 ;  /* 0x0000004a4b0d723e */ /* 0x000fe400000000ff */
[----:B------:R-:W-:Y:S02]  /*f120*/  F2FP.F16.F32.PACK_AB R14, R77, R76 ;  /* 0x0000004c4d0e723e */ /* 0x000fe400000000ff */
[----:B------:R-:W-:Y:S02]  /*f130*/  F2FP.F16.F32.PACK_AB R15, R79, R78 ;  /* 0x0000004e4f0f723e */ /* 0x000fe400000000ff */
[----:B------:R-:W-:-:S02]  /*f140*/  LOP3.LUT R7, R6, 0x380, RZ, 0xc0, !PT ;  /* 0x0000038006077812 */ /* 0x000fc400078ec0ff */
[----:B------:R-:W-:Y:S01]  /*f150*/  LOP3.LUT R2, R5, 0x380, RZ, 0xc0, !PT ;  /* 0x0000038005027812 */ /* 0x000fe200078ec0ff */
[----:B------:R1:W-:Y:S01]  /*f160*/  STSM.16.M88.4 [R166], R12 ;  /* 0x0000000ca6007844 */ /* 0x0003e20000000200 */
[----:B------:R-:W-:Y:S02]  /*f170*/  LOP3.LUT R18, R19, 0x380, RZ, 0xc0, !PT ;  /* 0x0000038013127812 */ /* 0x000fe400078ec0ff */
[----:B------:R-:W-:Y:S01]  /*f180*/  LOP3.LUT R156, R156, R157, RZ, 0x3c, !PT ;  /* 0x0000009d9c9c7212 */ /* 0x000fe200078e3cff */
[--C-:B------:R-:W-:Y:S01]  /*f190*/  IMAD.X R157, RZ, RZ, R3.reuse, P3 ;  /* 0x000000ffff9d7224 */ /* 0x100fe200018e0603 */
[----:B------:R-:W-:Y:S01]  /*f1a0*/  LOP3.LUT R158, R158, R159, RZ, 0x3c, !PT ;  /* 0x0000009f9e9e7212 */ /* 0x000fe200078e3cff */
[----:B------:R-:W-:Y:S01]  /*f1b0*/  IMAD.X R159, RZ, RZ, R3, P6 ;  /* 0x000000ffff9f7224 */ /* 0x000fe200030e0603 */
[----:B------:R-:W-:Y:S02]  /*f1c0*/  SHF.R.U64 R7, R7, 0x3, RZ ;  /* 0x0000000307077819 */ /* 0x000fe400000012ff */
[----:B------:R-:W-:-:S02]  /*f1d0*/  SHF.R.U64 R2, R2, 0x3, RZ ;  /* 0x0000000302027819 */ /* 0x000fc400000012ff */
[----:B------:R-:W-:Y:S02]  /*f1e0*/  SHF.R.U64 R18, R18, 0x3, RZ ;  /* 0x0000000312127819 */ /* 0x000fe400000012ff */
[----:B------:R-:W-:Y:S02]  /*f1f0*/  MOV R160, R168 ;  /* 0x000000a800a07202 */ /* 0x000fe40000000f00 */
[----:B------:R-:W-:Y:S02]  /*f200*/  MOV R21, R170 ;  /* 0x000000aa00157202 */ /* 0x000fe40000000f00 */
[----:B0-----:R-:W-:Y:S02]  /*f210*/  F2FP.F16.F32.PACK_AB R164, R81, R80 ;  /* 0x0000005051a4723e */ /* 0x001fe400000000ff */
[----:B------:R-:W-:Y:S02]  /*f220*/  F2FP.F16.F32.PACK_AB R165, R83, R82 ;  /* 0x0000005253a5723e */ /* 0x000fe400000000ff */
[----:B-1----:R-:W-:-:S02]  /*f230*/  F2FP.F16.F32.PACK_AB R166, R85, R84 ;  /* 0x0000005455a6723e */ /* 0x002fc400000000ff */
[----:B------:R-:W-:Y:S02]  /*f240*/  F2FP.F16.F32.PACK_AB R167, R87, R86 ;  /* 0x0000005657a7723e */ /* 0x000fe400000000ff */
[----:B------:R-:W-:Y:S02]  /*f250*/  F2FP.F16.F32.PACK_AB R168, R89, R88 ;  /* 0x0000005859a8723e */ /* 0x000fe400000000ff */
[----:B------:R-:W-:Y:S01]  /*f260*/  F2FP.F16.F32.PACK_AB R169, R91, R90 ;  /* 0x0000005a5ba9723e */ /* 0x000fe200000000ff */
[----:B------:R-:W-:Y:S01]  /*f270*/  STSM.16.M88.4 [R22], R164 ;  /* 0x000000a416007844 */ /* 0x000fe20000000200 */
[----:B------:R-:W-:Y:S02]  /*f280*/  F2FP.F16.F32.PACK_AB R170, R93, R92 ;  /* 0x0000005c5daa723e */ /* 0x000fe400000000ff */
[----:B------:R-:W-:Y:S02]  /*f290*/  F2FP.F16.F32.PACK_AB R171, R95, R94 ;  /* 0x0000005e5fab723e */ /* 0x000fe400000000ff */
[----:B------:R-:W-:Y:S01]  /*f2a0*/  LOP3.LUT R6, R7, R6, RZ, 0x3c, !PT ;  /* 0x0000000607067212 */ /* 0x000fe200078e3cff */
[--C-:B------:R-:W-:Y:S01]  /*f2b0*/  IMAD.X R7, RZ, RZ, R3.reuse, P5 ;  /* 0x000000ffff077224 */ /* 0x100fe200028e0603 */
[----:B------:R-:W-:Y:S01]  /*f2c0*/  LOP3.LUT R2, R2, R5, RZ, 0x3c, !PT ;  /* 0x0000000502027212 */ /* 0x000fe200078e3cff */
[----:B------:R0:W-:Y:S01]  /*f2d0*/  STSM.16.M88.4 [R160], R168 ;  /* 0x000000a8a0007844 */ /* 0x0001e20000000200 */
[----:B------:R-:W-:Y:S01]  /*f2e0*/  LOP3.LUT R18, R18, R19, RZ, 0x3c, !PT ;  /* 0x0000001312127212 */ /* 0x000fe200078e3cff */
[--C-:B------:R-:W-:Y:S01]  /*f2f0*/  IMAD.X R19, RZ, RZ, R3.reuse, P2 ;  /* 0x000000ffff137224 */ /* 0x100fe200010e0603 */
[----:B------:R-:W-:Y:S01]  /*f300*/  MOV R172, R156 ;  /* 0x0000009c00ac7202 */ /* 0x000fe20000000f00 */
[----:B------:R-:W-:Y:S01]  /*f310*/  IMAD.X R3, RZ, RZ, R3, P1 ;  /* 0x000000ffff037224 */ /* 0x000fe200008e0603 */
[----:B------:R-:W-:-:S02]  /*f320*/  MOV R5, R158 ;  /* 0x0000009e00057202 */ /* 0x000fc40000000f00 */
[----:B------:R-:W-:Y:S02]  /*f330*/  F2FP.F16.F32.PACK_AB R152, R97, R96 ;  /* 0x000000606198723e */ /* 0x000fe400000000ff */
[----:B------:R-:W-:Y:S02]  /*f340*/  F2FP.F16.F32.PACK_AB R153, R99, R98 ;  /* 0x000000626399723e */ /* 0x000fe400000000ff */
[----:B------:R-:W-:Y:S02]  /*f350*/  F2FP.F16.F32.PACK_AB R154, R101, R100 ;  /* 0x00000064659a723e */ /* 0x000fe400000000ff */
[----:B------:R-:W-:Y:S02]  /*f360*/  F2FP.F16.F32.PACK_AB R155, R103, R102 ;  /* 0x00000066679b723e */ /* 0x000fe400000000ff */
[----:B------:R-:W-:Y:S02]  /*f370*/  F2FP.F16.F32.PACK_AB R156, R105, R104 ;  /* 0x00000068699c723e */ /* 0x000fe400000000ff */
[----:B------:R-:W-:Y:S01]  /*f380*/  F2FP.F16.F32.PACK_AB R157, R107, R106 ;  /* 0x0000006a6b9d723e */ /* 0x000fe200000000ff */
[----:B------:R1:W-:Y:S01]  /*f390*/  STSM.16.M88.4 [R20], R152 ;  /* 0x0000009814007844 */ /* 0x0003e20000000200 */
[----:B------:R-:W-:-:S02]  /*f3a0*/  F2FP.F16.F32.PACK_AB R158, R109, R108 ;  /* 0x0000006c6d9e723e */ /* 0x000fc400000000ff */
[----:B------:R-:W-:Y:S02]  /*f3b0*/  F2FP.F16.F32.PACK_AB R159, R111, R110 ;  /* 0x0000006e6f9f723e */ /* 0x000fe400000000ff */
[----:B0-----:R-:W-:Y:S02]  /*f3c0*/  F2FP.F16.F32.PACK_AB R160, R113, R112 ;  /* 0x0000007071a0723e */ /* 0x001fe400000000ff */
[----:B------:R-:W-:Y:S01]  /*f3d0*/  F2FP.F16.F32.PACK_AB R161, R115, R114 ;  /* 0x0000007273a1723e */ /* 0x000fe200000000ff */
[----:B------:R0:W-:Y:S01]  /*f3e0*/  STSM.16.M88.4 [R21], R156 ;  /* 0x0000009c15007844 */ /* 0x0001e20000000200 */
[----:B------:R-:W-:Y:S02]  /*f3f0*/  F2FP.F16.F32.PACK_AB R162, R117, R116 ;  /* 0x0000007475a2723e */ /* 0x000fe400000000ff */
[----:B------:R-:W-:Y:S02]  /*f400*/  F2FP.F16.F32.PACK_AB R163, R119, R118 ;  /* 0x0000007677a3723e */ /* 0x000fe400000000ff */
[----:B------:R-:W-:-:S02]  /*f410*/  F2FP.F16.F32.PACK_AB R8, R121, R120 ;  /* 0x000000787908723e */ /* 0x000fc400000000ff */
[----:B------:R-:W-:Y:S01]  /*f420*/  F2FP.F16.F32.PACK_AB R9, R123, R122 ;  /* 0x0000007a7b09723e */ /* 0x000fe200000000ff */
[----:B------:R-:W-:Y:S01]  /*f430*/  STSM.16.M88.4 [R172], R160 ;  /* 0x000000a0ac007844 */ /* 0x000fe20000000200 */
[----:B------:R-:W-:Y:S02]  /*f440*/  F2FP.F16.F32.PACK_AB R10, R125, R124 ;  /* 0x0000007c7d0a723e */ /* 0x000fe400000000ff */
[----:B------:R-:W-:Y:S02]  /*f450*/  F2FP.F16.F32.PACK_AB R11, R127, R126 ;  /* 0x0000007e7f0b723e */ /* 0x000fe400000000ff */
[----:B------:R-:W-:Y:S02]  /*f460*/  MOV R6, R6 ;  /* 0x0000000600067202 */ /* 0x000fe40000000f00 */
[----:B------:R-:W-:Y:S01]  /*f470*/  F2FP.F16.F32.PACK_AB R12, R129, R128 ;  /* 0x00000080810c723e */ /* 0x000fe200000000ff */
[----:B------:R-:W-:Y:S01]  /*f480*/  STSM.16.M88.4 [R5], R8 ;  /* 0x0000000805007844 */ /* 0x000fe20000000200 */
[----:B------:R-:W-:-:S02]  /*f490*/  F2FP.F16.F32.PACK_AB R13, R131, R130 ;  /* 0x00000082830d723e */ /* 0x000fc400000000ff */
[----:B------:R-:W-:Y:S02]  /*f4a0*/  F2FP.F16.F32.PACK_AB R14, R133, R132 ;  /* 0x00000084850e723e */ /* 0x000fe400000000ff */
[----:B------:R-:W-:Y:S02]  /*f4b0*/  F2FP.F16.F32.PACK_AB R15, R135, R134 ;  /* 0x00000086870f723e */ /* 0x000fe400000000ff */
[----:B------:R-:W-:Y:S02]  /*f4c0*/  MOV R18, R18 ;  /* 0x0000001200127202 */ /* 0x000fe40000000f00 */
[----:B-1----:R-:W-:Y:S01]  /*f4d0*/  F2FP.F16.F32.PACK_AB R152, R137, R136 ;  /* 0x000000888998723e */ /* 0x002fe200000000ff */
[----:B------:R1:W-:Y:S01]  /*f4e0*/  STSM.16.M88.4 [R6], R12 ;  /* 0x0000000c06007844 */ /* 0x0003e20000000200 */
[----:B------:R-:W-:Y:S02]  /*f4f0*/  F2FP.F16.F32.PACK_AB R153, R139, R138 ;  /* 0x0000008a8b99723e */ /* 0x000fe400000000ff */
[----:B------:R-:W-:-:S02]  /*f500*/  F2FP.F16.F32.PACK_AB R154, R141, R140 ;  /* 0x0000008c8d9a723e */ /* 0x000fc400000000ff */
[----:B------:R-:W-:Y:S02]  /*f510*/  F2FP.F16.F32.PACK_AB R155, R143, R142 ;  /* 0x0000008e8f9b723e */ /* 0x000fe400000000ff */
[----:B------:R-:W-:Y:S01]  /*f520*/  MOV R7, R2 ;  /* 0x0000000200077202 */ /* 0x000fe20000000f00 */
[----:B------:R-:W-:Y:S01]  /*f530*/  IMAD.U32 R2, RZ, RZ, UR12 ;  /* 0x0000000cff027e24 */ /* 0x000fe2000f8e00ff */
[----:B0-----:R-:W-:Y:S01]  /*f540*/  F2FP.F16.F32.PACK_AB R156, R145, R144 ;  /* 0x00000090919c723e */ /* 0x001fe200000000ff */
[----:B------:R-:W-:Y:S01]  /*f550*/  STSM.16.M88.4 [R18], R152 ;  /* 0x0000009812007844 */ /* 0x000fe20000000200 */
[----:B------:R-:W-:Y:S01]  /*f560*/  F2FP.F16.F32.PACK_AB R157, R147, R146 ;  /* 0x00000092939d723e */ /* 0x000fe200000000ff */
[----:B------:R-:W-:Y:S01]  /*f570*/  IMAD.U32 R3, RZ, RZ, UR13 ;  /* 0x0000000dff037e24 */ /* 0x000fe2000f8e00ff */
[----:B------:R-:W-:Y:S02]  /*f580*/  F2FP.F16.F32.PACK_AB R158, R149, R148 ;  /* 0x00000094959e723e */ /* 0x000fe400000000ff */
[----:B------:R-:W-:-:S02]  /*f590*/  F2FP.F16.F32.PACK_AB R159, R151, R150 ;  /* 0x00000096979f723e */ /* 0x000fc400000000ff */
[----:B------:R-:W-:-:S03]  /*f5a0*/  ISETP.NE.U32.AND P0, PT, RZ, UR16, PT ;  /* 0x00000010ff007c0c */ /* 0x000fc6000bf05070 */
[----:B------:R0:W-:Y:S01]  /*f5b0*/  STSM.16.M88.4 [R7], R156 ;  /* 0x0000009c07007844 */ /* 0x0001e20000000200 */
[----:B------:R-:W-:Y:S01]  /*f5c0*/  BAR.SYNC.DEFER_BLOCKING 0x1, 0x100 ;  /* 0x0044000000007b1d */ /* 0x000fe20000010000 */
[----:B------:R-:W-:-:S13]  /*f5d0*/  ISETP.NE.AND.EX P0, PT, RZ, UR17, PT, P0 ;  /* 0x00000011ff007c0c */ /* 0x000fda000bf05300 */
[----:B------:R2:W3:Y:S01]  /*f5e0*/  @P0 LDG.E R19, desc[UR36][R2.64] ;  /* 0x0000002402130981 */ /* 0x0004e2000c1e1900 */
[----:B------:R-:W-:Y:S01]  /*f5f0*/  PLOP3.LUT P4, PT, PT, PT, UP0, 0x80, 0x0 ;  /* 0x000000000000781c */ /* 0x000fe20003f8f008 */
[----:B------:R-:W-:-:S06]  /*f600*/  @UP0 UIMAD.WIDE UR14, UR9, 0x4, UR14 ;  /* 0x00000004090e08a5 */ /* 0x000fcc000f8e020e */
[----:B--2---:R-:W-:Y:S02]  /*f610*/  IMAD.U32 R2, RZ, RZ, UR14 ;  /* 0x0000000eff027e24 */ /* 0x004fe4000f8e00ff */
[----:B------:R-:W-:-:S05]  /*f620*/  IMAD.U32 R3, RZ, RZ, UR15 ;  /* 0x0000000fff037e24 */ /* 0x000fca000f8e00ff */
[----:B-1----:R1:W2:Y:S01]  /*f630*/  @P4 LDG.E R6, desc[UR36][R2.64] ;  /* 0x0000002402064981 */ /* 0x0022a2000c1e1900 */
[----:B------:R-:W-:Y:S01]  /*f640*/  UISETP.NE.AND UP0, UPT, UR19, URZ, UPT ;  /* 0x0000003f1300728c */ /* 0x000fe2000bf05270 */
[----:B------:R-:W-:Y:S01]  /*f650*/  VIADD R5, R23, UR61 ;  /* 0x0000003d17057c36 */ /* 0x000fe20008000000 */
[----:B------:R-:W-:Y:S02]  /*f660*/  UISETP.NE.AND UP1, UPT, UR22, 0x1, UPT ;  /* 0x000000011600788c */ /* 0x000fe4000bf25270 */
[----:B------:R-:W-:Y:S01]  /*f670*/  USEL UR4, UR19, UR4, UP0 ;  /* 0x0000000413047287 */ /* 0x000fe20008000000 */
[----:B------:R-:W-:Y:S01]  /*f680*/  UMOV UR25, 0x9b8 ;  /* 0x000009b800197882 */ /* 0x000fe20000000000 */
[----:B------:R-:W-:Y:S02]  /*f690*/  UISETP.NE.U32.AND UP0, UPT, UR16, URZ, UPT ;  /* 0x0000003f1000728c */ /* 0x000fe4000bf05070 */
[----:B------:R-:W-:Y:S01]  /*f6a0*/  PLOP3.LUT P1, PT, PT, PT, UP1, 0x80, 0x0 ;  /* 0x000000000000781c */ /* 0x000fe20003f2f018 */
[----:B------:R-:W-:Y:S01]  /*f6b0*/  UISETP.GT.AND UP2, UPT, UR4, 0x1, UPT ;  /* 0x000000010400788c */ /* 0x000fe2000bf44270 */
[----:B-1----:R-:W-:Y:S01]  /*f6c0*/  IMAD.MOV.U32 R3, RZ, RZ, R5 ;  /* 0x000000ffff037224 */ /* 0x002fe200078e0005 */
[----:B------:R-:W-:-:S02]  /*f6d0*/  UISETP.NE.AND.EX UP0, UPT, UR17, URZ, UPT, UP0 ;  /* 0x0000003f1100728c */ /* 0x000fc4000bf05300 */
[----:B------:R-:W-:Y:S01]  /*f6e0*/  USEL UR25, UR25, 0x978, UP2 ;  /* 0x0000097819197887 */ /* 0x000fe20009000000 */
[----:B------:R-:W-:Y:S01]  /*f6f0*/  UMOV UR4, URZ ;  /* 0x0000003f00047c82 */ /* 0x000fe20008000000 */
[----:B------:R-:W-:Y:S02]  /*f700*/  USHF.R.S32.HI UR14, URZ, 0x1f, UR9 ;  /* 0x0000001f3f0e7899 */ /* 0x000fe40008011409 */
[----:B------:R-:W-:Y:S01]  /*f710*/  USEL UR9, UR9, URZ, !UP0 ;  /* 0x0000003f09097287 */ /* 0x000fe2000c000000 */
[----:B------:R-:W-:Y:S01]  /*f720*/  @UP1 ULDC UR27, c[0x0][0xbec] ;  /* 0x0002fb00001b1ab9 */ /* 0x000fe20000000800 */
[----:B------:R-:W-:Y:S02]  /*f730*/  USEL UR23, UR18, URZ, UP2 ;  /* 0x0000003f12177287 */ /* 0x000fe40009000000 */
[----:B------:R-:W-:Y:S01]  /*f740*/  @P1 IMAD.HI.U32 R2, R5, UR27, RZ ;  /* 0x0000001b05021c27 */ /* 0x000fe2000f8e00ff */
[----:B------:R-:W-:-:S03]  /*f750*/  USEL UR24, UR14, URZ, !UP0 ;  /* 0x0000003f0e187287 */ /* 0x000fc6000c000000 */
[----:B------:R-:W-:Y:S01]  /*f760*/  ULDC.64 UR18, c[0x0][UR25+0x220] ;  /* 0x0000880019127abb */ /* 0x000fe20008000a00 */
[----:B------:R-:W-:Y:S01]  /*f770*/  ULDC.64 UR16, c[0x0][UR25+0x218] ;  /* 0x0000860019107abb */ /* 0x000fe20008000a00 */
[----:B------:R-:W-:Y:S01]  /*f780*/  UIMAD UR19, UR19, UR9, URZ ;  /* 0x00000009131372a4 */ /* 0x000fe2000f8e023f */
[----:B------:R-:W-:Y:S01]  /*f790*/  ULDC.64 UR20, c[0x0][UR25+0x228] ;  /* 0x00008a0019147abb */ /* 0x000fe20008000a00 */
[----:B------:R-:W-:Y:S01]  /*f7a0*/  @UP1 ULDC UR30, c[0x0][0xbf0] ;  /* 0x0002fc00001e1ab9 */ /* 0x000fe20000000800 */
[----:B------:R-:W-:Y:S01]  /*f7b0*/  UIMAD.WIDE.U32 UR14, UR16, UR26, URZ ;  /* 0x0000001a100e72a5 */ /* 0x000fe2000f8e003f */
[----:B------:R-:W-:Y:S01]  /*f7c0*/  @P1 SHF.R.U32.HI R3, RZ, UR30, R2 ;  /* 0x0000001eff031c19 */ /* 0x000fe20008011602 */
[----:B------:R-:W-:Y:S02]  /*f7d0*/  UIMAD UR26, UR17, UR26, URZ ;  /* 0x0000001a111a72a4 */ /* 0x000fe4000f8e023f */
[----:B------:R-:W-:Y:S02]  /*f7e0*/  UIMAD.WIDE.U32 UR28, UR20, UR23, URZ ;  /* 0x00000017141c72a5 */ /* 0x000fe4000f8e003f */
[----:B------:R-:W-:Y:S01]  /*f7f0*/  UIMAD.WIDE.U32 UR16, UR18, UR9, URZ ;  /* 0x00000009121072a5 */ /* 0x000fe2000f8e003f */
[----:B------:R-:W-:Y:S01]  /*f800*/  IMAD.MOV R2, RZ, RZ, -R3 ;  /* 0x000000ffff027224 */ /* 0x000fe200078e0a03 */
[----:B------:R-:W-:-:S02]  /*f810*/  UIMAD UR20, UR21, UR23, URZ ;  /* 0x00000017151472a4 */ /* 0x000fc4000f8e023f */
[----:B------:R-:W-:Y:S01]  /*f820*/  UIMAD UR19, UR18, UR24, UR19 ;  /* 0x00000018121372a4 */ /* 0x000fe2000f8e0213 */
[----:B------:R-:W-:Y:S01]  /*f830*/  IMAD.U32 R8, RZ, RZ, UR28 ;  /* 0x0000001cff087e24 */ /* 0x000fe2000f8e00ff */
[----:B------:R-:W-:Y:S01]  /*f840*/  UIADD3 UR20, UR29, UR20, URZ ;  /* 0x000000141d147290 */ /* 0x000fe2000fffe03f */
[----:B0-----:R-:W-:Y:S01]  /*f850*/  IMAD R7, R2, UR22, R5 ;  /* 0x0000001602077c24 */ /* 0x001fe2000f8e0205 */
[----:B------:R-:W-:Y:S02]  /*f860*/  UIADD3 UR19, UR17, UR19, URZ ;  /* 0x0000001311137290 */ /* 0x000fe4000fffe03f */
[----:B------:R-:W-:Y:S02]  /*f870*/  UIADD3 UR26, UR15, UR26, URZ ;  /* 0x0000001a0f1a7290 */ /* 0x000fe4000fffe03f */
[----:B------:R-:W-:Y:S01]  /*f880*/  IMAD.U32 R10, RZ, RZ, UR20 ;  /* 0x00000014ff0a7e24 */ /* 0x000fe2000f8e00ff */
[----:B---3--:R-:W-:-:S13]  /*f890*/  @P0 R2UR UR4, R19 ;  /* 0x00000000130402ca */ /* 0x008fda00000e0000 */
[----:B------:R-:W-:Y:S02]  /*f8a0*/  UIADD3 UR14, UP0, UP3, UR16, UR14, UR4 ;  /* 0x0000000e100e7290 */ /* 0x000fe4000fb1e004 */
[----:B------:R-:W-:-:S04]  /*f8b0*/  USHF.R.S32.HI UR17, URZ, 0x1f, UR4 ;  /* 0x0000001f3f117899 */ /* 0x000fc80008011404 */
[----:B------:R-:W-:Y:S01]  /*f8c0*/  UIADD3.X UR16, UR19, UR26, UR17, UP0, UP3 ;  /* 0x0000001a13107290 */ /* 0x000fe200087e6411 */
[----:B------:R-:W-:Y:S01]  /*f8d0*/  IADD3 R2, P2, P3, R3, UR14, R8 ;  /* 0x0000000e03027c10 */ /* 0x000fe2000fb5e008 */
[----:B------:R-:W-:Y:S01]  /*f8e0*/  ULDC.64 UR14, c[0x0][UR25+0x210] ;  /* 0x00008400190e7abb */ /* 0x000fe20008000a00 */
[----:B------:R-:W-:Y:S01]  /*f8f0*/  SHF.R.S32.HI R3, RZ, 0x1f, R3 ;  /* 0x0000001fff037819 */ /* 0x000fe20000011403 */
[----:B------:R-:W-:Y:S01]  /*f900*/  IMAD R9, R7, UR15, RZ ;  /* 0x0000000f07097c24 */ /* 0x000fe2000f8e02ff */
[----:B------:R-:W-:Y:S01]  /*f910*/  SHF.R.S32.HI R8, RZ, 0x1f, R7 ;  /* 0x0000001fff087819 */ /* 0x000fe20000011407 */
[----:B------:R-:W-:Y:S01]  /*f920*/  ULDC.64 UR18, c[0x0][0xba8] ;  /* 0x0002ea0000127ab9 */ /* 0x000fe20000000a00 */
[----:B------:R-:W-:Y:S01]  /*f930*/  IADD3.X R3, R3, UR16, R10, P2, P3 ;  /* 0x0000001003037c10 */ /* 0x000fe200097e640a */
[----:B------:R-:W-:Y:S01]  /*f940*/  @!UP2 ULDC UR18, c[0x0][0xb50] ;  /* 0x0002d4000012aab9 */ /* 0x000fe20000000800 */
[----:B------:R-:W-:Y:S01]  /*f950*/  @!UP2 ULDC UR19, c[0x0][0xb54] ;  /* 0x0002d5000013aab9 */ /* 0x000fe20000000800 */
[----:B------:R-:W-:-:S02]  /*f960*/  IMAD R9, R8, UR14, R9 ;  /* 0x0000000e08097c24 */ /* 0x000fc4000f8e0209 */
[----:B------:R-:W-:Y:S01]  /*f970*/  IMAD.WIDE.U32 R2, R7, UR14, R2 ;  /* 0x0000000e07027c25 */ /* 0x000fe2000f8e0002 */
[----:B------:R-:W-:Y:S01]  /*f980*/  ULDC UR14, c[0x0][0xa88] ;  /* 0x0002a200000e7ab9 */ /* 0x000fe20000000800 */
[----:B--2---:R-:W-:Y:S02]  /*f990*/  @P4 R2UR UR14, R6 ;  /* 0x00000000060e42ca */ /* 0x004fe400000e0000 */
[----:B------:R-:W-:Y:S01]  /*f9a0*/  IMAD.IADD R3, R3, 0x1, R9 ;  /* 0x0000000103037824 */ /* 0x000fe200078e0209 */
[----:B------:R-:W-:-:S04]  /*f9b0*/  LEA R9, P2, R2, UR18, 0x2 ;  /* 0x0000001202097c11 */ /* 0x000fc8000f8410ff */
[----:B------:R-:W-:Y:S01]  /*f9c0*/  LEA.HI.X R10, R2, UR19, R3, 0x2, P2 ;  /* 0x00000013020a7c11 */ /* 0x000fe200090f1403 */
[----:B------:R-:W-:Y:S08]  /*f9d0*/  @P4 BRA `(.L_x_1308) ;  /* 0x0000000000284947 */ /* 0x000ff00003800000 */
[----:B------:R-:W-:Y:S05]  /*f9e0*/  @!P0 BRA `(.L_x_1308) ;  /* 0x0000000000248947 */ /* 0x000fea0003800000 */
[----:B------:R-:W-:Y:S02]  /*f9f0*/  IMAD.U32 R2, RZ, RZ, UR12 ;  /* 0x0000000cff027e24 */ /* 0x000fe4000f8e00ff */
[----:B------:R-:W-:Y:S02]  /*fa00*/  IMAD.U32 R6, RZ, RZ, UR12 ;  /* 0x0000000cff067e24 */ /* 0x000fe4000f8e00ff */
[----:B------:R-:W-:Y:S02]  /*fa10*/  IMAD.U32 R3, RZ, RZ, UR13 ;  /* 0x0000000dff037e24 */ /* 0x000fe4000f8e00ff */
[----:B------:R-:W-:-:S03]  /*fa20*/  IMAD.U32 R7, RZ, RZ, UR13 ;  /* 0x0000000dff077e24 */ /* 0x000fc6000f8e00ff */
[----:B------:R-:W2:Y:S04]  /*fa30*/  LDG.E R2, desc[UR36][R2.64] ;  /* 0x0000002402027981 */ /* 0x000ea8000c1e1900 */
[----:B------:R-:W3:Y:S01]  /*fa40*/  LDG.E R6, desc[UR36][R6.64+0x4] ;  /* 0x0000042406067981 */ /* 0x000ee2000c1e1900 */
[----:B--2---:R-:W-:Y:S02]  /*fa50*/  R2UR UR12, R2 ;  /* 0x00000000020c72ca */ /* 0x004fe400000e0000 */
[----:B---3--:R-:W-:-:S13]  /*fa60*/  R2UR UR14, R6 ;  /* 0x00000000060e72ca */ /* 0x008fda00000e0000 */
[----:B------:R-:W-:-:S12]  /*fa70*/  UIADD3 UR14, -UR12, UR14, URZ ;  /* 0x0000000e0c0e7290 */ /* 0x000fd8000fffe13f */
.L_x_1308:
[----:B------:R-:W2:Y:S04]  /*fa80*/  LDL R11, [R1+0x24] ;  /* 0x00002400010b7983 */ /* 0x000ea80000100800 */
[----:B------:R-:W3:Y:S01]  /*fa90*/  LDL R8, [R1+0x18] ;  /* 0x0000180001087983 */ /* 0x000ee20000100800 */
[----:B------:R-:W-:Y:S01]  /*faa0*/  UIMAD UR16, UR14, UR22, URZ ;  /* 0x000000160e1072a4 */ /* 0x000fe2000f8e023f */
[----:B------:R-:W-:Y:S02]  /*fab0*/  PLOP3.LUT P3, PT, PT, PT, UP2, 0x80, 0x0 ;  /* 0x000000000000781c */ /* 0x000fe40003f6f028 */
[----:B------:R-:W-:Y:S04]  /*fac0*/  SHFL.IDX PT, R2, R9, RZ, 0x1c1f ;  /* 0x001c1fff09027589 */ /* 0x000fe800000e0000 */
[----:B------:R-:W0:Y:S04]  /*fad0*/  SHFL.IDX PT, R3, R10, RZ, 0x1c1f ;  /* 0x001c1fff0a037589 */ /* 0x000e2800000e0000 */
[----:B------:R-:W-:Y:S04]  /*fae0*/  SHFL.IDX PT, R6, R9, 0x1, 0x1c1f ;  /* 0x003c1f0009067f89 */ /* 0x000fe800000e0000 */
[----:B------:R-:W1:Y:S01]  /*faf0*/  SHFL.IDX PT, R7, R10, 0x1, 0x1c1f ;  /* 0x003c1f000a077f89 */ /* 0x000e6200000e0000 */
[----:B--2---:R-:W-:Y:S01]  /*fb00*/  VIADD R11, R11, UR61 ;  /* 0x0000003d0b0b7c36 */ /* 0x004fe20008000000 */
        /* <DEDUP_REMOVED lines=9> */
[----:B------:R-:W2:Y:S01]  /*fba0*/  LDL R22, [R1+0xc] ;  /* 0x00000c0001167983 */ /* 0x000ea20000100800 */
[----:B0-----:R-:W-:Y:S01]  /*fbb0*/  IMAD.SHL.U32 R0, R201, 0x8, RZ ;  /* 0x00000008c9007824 */ /* 0x001fe200078e00ff */
[----:B------:R-:W-:Y:S01]  /*fbc0*/  ULDC.64 UR14, c[0x0][0xaa0] ;  /* 0x0002a800000e7ab9 */ /* 0x000fe20000000a00 */
[----:B------:R-:W-:Y:S01]  /*fbd0*/  IMAD.MOV.U32 R3, RZ, RZ, 0x2 ;  /* 0x00000002ff037424 */ /* 0x000fe200078e00ff */
[----:B------:R-:W-:Y:S01]  /*fbe0*/  R2UR UR18, R205 ;  /* 0x00000000cd1272ca */ /* 0x000fe200000e0000 */
[----:B------:R-:W-:-:S04]  /*fbf0*/  UIMAD UR12, UR17, UR14, URZ ;  /* 0x0000000e110c72a4 */ /* 0x000fc8000f8e023f */
[----:B------:R-:W-:Y:S02]  /*fc00*/  UIMAD UR12, UR4, UR15, UR12 ;  /* 0x0000000f040c72a4 */ /* 0x000fe4000f8e020c */
[----:B------:R-:W-:-:S04]  /*fc10*/  UIADD3 UR8, UR8, 0x30820, URZ ;  /* 0x0003082008087890 */ /* 0x000fc8000fffe03f */
[----:B------:R-:W-:Y:S01]  /*fc20*/  UPRMT UR8, URZ, 0x654, UR8 ;  /* 0x000006543f087896 */ /* 0x000fe20008000008 */
[C---:B------:R-:W-:Y:S02]  /*fc30*/  VIADD R82, R0.reuse, 0x40 ;  /* 0x0000004000527836 */ /* 0x040fe40000000000 */
[C---:B------:R-:W-:Y:S02]  /*fc40*/  VIADD R84, R0.reuse, 0x80 ;  /* 0x0000008000547836 */ /* 0x040fe40000000000 */
[----:B------:R-:W-:Y:S01]  /*fc50*/  VIADD R86, R0, 0xc0 ;  /* 0x000000c000567836 */ /* 0x000fe20000000000 */
[----:B------:R-:W-:Y:S01]  /*fc60*/  BSSY B1, `(.L_x_1310) ;  /* 0x00000ac000017945 */ /* 0x000fe20003800000 */
[----:B------:R-:W-:Y:S02]  /*fc70*/  SHF.R.S32.HI R87, RZ, 0x1f, R0 ;  /* 0x0000001fff577819 */ /* 0x000fe40000011400 */
[----:B------:R-:W-:Y:S02]  /*fc80*/  SHF.R.S32.HI R81, RZ, 0x1f, R82 ;  /* 0x0000001fff517819 */ /* 0x000fe40000011452 */
[----:B------:R-:W-:-:S02]  /*fc90*/  SHF.R.S32.HI R83, RZ, 0x1f, R84 ;  /* 0x0000001fff537819 */ /* 0x000fc40000011454 */
[----:B------:R-:W-:Y:S01]  /*fca0*/  SHF.R.S32.HI R85, RZ, 0x1f, R86 ;  /* 0x0000001fff557819 */ /* 0x000fe20000011456 */
[----:B--2---:R-:W-:-:S04]  /*fcb0*/  IMAD R2, R22, 0x40, R0 ;  /* 0x0000004016027824 */ /* 0x004fc800078e0200 */
[----:B------:R-:W-:-:S03]  /*fcc0*/  IMAD.WIDE R2, R2, R3, UR10 ;  /* 0x0000000a02027e25 */ /* 0x000fc6000f8e0203 */
[C---:B------:R-:W-:Y:S02]  /*fcd0*/  IADD3 R25, P2, R2.reuse, 0x3000, RZ ;  /* 0x0000300002197810 */ /* 0x040fe40007f5e0ff */
[C---:B------:R-:W-:Y:S02]  /*fce0*/  IADD3 R9, P4, R2.reuse, 0x1000, RZ ;  /* 0x0000100002097810 */ /* 0x040fe40007f9e0ff */
[----:B------:R-:W-:Y:S02]  /*fcf0*/  LOP3.LUT R24, R25, 0x380, RZ, 0xc0, !PT ;  /* 0x0000038019187812 */ /* 0x000fe400078ec0ff */
[----:B------:R-:W-:Y:S02]  /*fd00*/  IADD3 R13, P3, R2, 0x2000, RZ ;  /* 0x00002000020d7810 */ /* 0x000fe40007f7e0ff */
[----:B------:R-:W-:Y:S02]  /*fd10*/  SHF.R.U64 R24, R24, 0x3, RZ ;  /* 0x0000000318187819 */ /* 0x000fe400000012ff */
[----:B------:R-:W-:-:S02]  /*fd20*/  LOP3.LUT R8, R9, 0x380, RZ, 0xc0, !PT ;  /* 0x0000038009087812 */ /* 0x000fc400078ec0ff */
[----:B------:R-:W-:Y:S02]  /*fd30*/  LOP3.LUT R12, R13, 0x380, RZ, 0xc0, !PT ;  /* 0x000003800d0c7812 */ /* 0x000fe400078ec0ff */
[----:B------:R-:W-:Y:S01]  /*fd40*/  LOP3.LUT R24, R24, R25, RZ, 0x3c, !PT ;  /* 0x0000001918187212 */ /* 0x000fe200078e3cff */
[--C-:B------:R-:W-:Y:S01]  /*fd50*/  IMAD.X R25, RZ, RZ, R3.reuse, P2 ;  /* 0x000000ffff197224 */ /* 0x100fe200010e0603 */
[----:B------:R-:W-:Y:S02]  /*fd60*/  IADD3 R49, P2, R2, 0x9000, RZ ;  /* 0x0000900002317810 */ /* 0x000fe40007f5e0ff */
[----:B------:R-:W-:Y:S02]  /*fd70*/  SHF.R.U64 R8, R8, 0x3, RZ ;  /* 0x0000000308087819 */ /* 0x000fe400000012ff */
[----:B------:R-:W-:Y:S01]  /*fd80*/  SHF.R.U64 R12, R12, 0x3, RZ ;  /* 0x000000030c0c7819 */ /* 0x000fe200000012ff */
[----:B------:R-:W-:Y:S01]  /*fd90*/  UIMAD.WIDE.U32 UR10, UR4, UR14, URZ ;  /* 0x0000000e040a72a5 */ /* 0x000fe2000f8e003f */
[----:B------:R-:W-:Y:S01]  /*fda0*/  LOP3.LUT R48, R49, 0x380, RZ, 0xc0, !PT ;  /* 0x0000038031307812 */ /* 0x000fe200078ec0ff */
[----:B------:R-:W5:Y:S01]  /*fdb0*/  LD.E.128 R24, desc[UR36][R24.64] ;  /* 0x0000002418187980 */ /* 0x000f62000c101d00 */
[----:B------:R-:W-:Y:S01]  /*fdc0*/  LOP3.LUT R8, R8, R9, RZ, 0x3c, !PT ;  /* 0x0000000908087212 */ /* 0x000fe200078e3cff */
[--C-:B------:R-:W-:Y:S01]  /*fdd0*/  IMAD.X R9, RZ, RZ, R3.reuse, P4 ;  /* 0x000000ffff097224 */ /* 0x100fe200020e0603 */
[----:B------:R-:W-:Y:S01]  /*fde0*/  LOP3.LUT R12, R12, R13, RZ, 0x3c, !PT ;  /* 0x0000000d0c0c7212 */ /* 0x000fe200078e3cff */
[----:B------:R-:W-:Y:S01]  /*fdf0*/  IMAD.X R13, RZ, RZ, R3, P3 ;  /* 0x000000ffff0d7224 */ /* 0x000fe200018e0603 */
[----:B------:R-:W-:-:S02]  /*fe00*/  IADD3 R29, P0, R2, 0x4000, RZ ;  /* 0x00004000021d7810 */ /* 0x000fc40007f1e0ff */
[C---:B------:R-:W-:Y:S02]  /*fe10*/  IADD3 R33, P6, R2.reuse, 0x5000, RZ ;  /* 0x0000500002217810 */ /* 0x040fe40007fde0ff */
[C---:B------:R-:W-:Y:S02]  /*fe20*/  IADD3 R37, P5, R2.reuse, 0x6000, RZ ;  /* 0x0000600002257810 */ /* 0x040fe40007fbe0ff */
[C---:B------:R-:W-:Y:S01]  /*fe30*/  LOP3.LUT R7, R2.reuse, 0x380, RZ, 0xc0, !PT ;  /* 0x0000038002077812 */ /* 0x040fe200078ec0ff */
[----:B------:R-:W-:Y:S01]  /*fe40*/  UIADD3 UR11, UR11, UR12, URZ ;  /* 0x0000000c0b0b7290 */ /* 0x000fe2000fffe03f */
[C---:B------:R-:W-:Y:S01]  /*fe50*/  IADD3 R41, P4, R2.reuse, 0x7000, RZ ;  /* 0x0000700002297810 */ /* 0x040fe20007f9e0ff */
[----:B------:R-:W-:Y:S01]  /*fe60*/  USHF.R.S32.HI UR4, URZ, 0x1f, UR9 ;  /* 0x0000001f3f047899 */ /* 0x000fe20008011409 */
[----:B------:R-:W-:Y:S01]  /*fe70*/  IADD3 R45, P3, R2, 0x8000, RZ ;  /* 0x00008000022d7810 */ /* 0x000fe20007f7e0ff */
[----:B------:R-:W-:Y:S01]  /*fe80*/  ULDC.64 UR12, c[0x0][0xae8] ;  /* 0x0002ba00000c7ab9 */ /* 0x000fe20000000a00 */
[----:B------:R-:W-:Y:S01]  /*fe90*/  SHF.R.U64 R48, R48, 0x3, RZ ;  /* 0x0000000330307819 */ /* 0x000fe200000012ff */
[----:B------:R-:W-:Y:S01]  /*fea0*/  @UP1 ULDC UR14, c[0x0][0xbec] ;  /* 0x0002fb00000e1ab9 */ /* 0x000fe20000000800 */
[----:B------:R-:W-:Y:S01]  /*feb0*/  LOP3.LUT R28, R29, 0x380, RZ, 0xc0, !PT ;  /* 0x000003801d1c7812 */ /* 0x000fe200078ec0ff */
[----:B------:R-:W5:Y:S01]  /*fec0*/  LD.E.128 R8, desc[UR36][R8.64] ;  /* 0x0000002408087980 */ /* 0x000f62000c101d00 */
[----:B------:R-:W-:-:S02]  /*fed0*/  LOP3.LUT R32, R33, 0x380, RZ, 0xc0, !PT ;  /* 0x0000038021207812 */ /* 0x000fc400078ec0ff */
[----:B------:R-:W-:Y:S01]  /*fee0*/  LOP3.LUT R36, R37, 0x380, RZ, 0xc0, !PT ;  /* 0x0000038025247812 */ /* 0x000fe200078ec0ff */
[----:B------:R-:W5:Y:S01]  /*fef0*/  LD.E.128 R12, desc[UR36][R12.64] ;  /* 0x000000240c0c7980 */ /* 0x000f62000c101d00 */
[----:B------:R-:W-:Y:S02]  /*ff00*/  LOP3.LUT R40, R41, 0x380, RZ, 0xc0, !PT ;  /* 0x0000038029287812 */ /* 0x000fe400078ec0ff */
[----:B------:R-:W-:Y:S02]  /*ff10*/  LOP3.LUT R44, R45, 0x380, RZ, 0xc0, !PT ;  /* 0x000003802d2c7812 */ /* 0x000fe400078ec0ff */
[----:B------:R-:W-:Y:S01]  /*ff20*/  LOP3.LUT R48, R48, R49, RZ, 0x3c, !PT ;  /* 0x0000003130307212 */ /* 0x000fe200078e3cff */
[----:B------:R-:W-:Y:S01]  /*ff30*/  IMAD.X R49, RZ, RZ, R3, P2 ;  /* 0x000000ffff317224 */ /* 0x000fe200010e0603 */
[----:B------:R-:W-:Y:S02]  /*ff40*/  IADD3 R5, P2, R2, 0xf000, RZ ;  /* 0x0000f00002057810 */ /* 0x000fe40007f5e0ff */
[----:B------:R-:W-:-:S02]  /*ff50*/  SHF.R.U64 R28, R28, 0x3, RZ ;  /* 0x000000031c1c7819 */ /* 0x000fc400000012ff */
[----:B------:R-:W-:Y:S02]  /*ff60*/  SHF.R.U64 R32, R32, 0x3, RZ ;  /* 0x0000000320207819 */ /* 0x000fe400000012ff */
[----:B------:R-:W-:Y:S01]  /*ff70*/  SHF.R.U64 R7, R7, 0x3, RZ ;  /* 0x0000000307077819 */ /* 0x000fe200000012ff */
[----:B------:R-:W-:Y:S01]  /*ff80*/  UIMAD.WIDE.U32 UR10, UR18, UR12, UR10 ;  /* 0x0000000c120a72a5 */ /* 0x000fe2000f8e000a */
[----:B------:R-:W-:Y:S01]  /*ff90*/  SHF.R.U64 R36, R36, 0x3, RZ ;  /* 0x0000000324247819 */ /* 0x000fe200000012ff */
[----:B------:R-:W-:Y:S01]  /*ffa0*/  IMAD.X R73, RZ, RZ, R3, P2 ;  /* 0x000000ffff497224 */ /* 0x000fe200010e0603 */
[----:B------:R-:W-:Y:S01]  /*ffb0*/  SHF.R.U64 R40, R40, 0x3, RZ ;  /* 0x0000000328287819 */ /* 0x000fe200000012ff */
[----:B------:R-:W5:Y:S01]  /*ffc0*/  LD.E.128 R48, desc[UR36][R48.64] ;  /* 0x0000002430307980 */ /* 0x000f62000c101d00 */
[----:B------:R-:W-:Y:S02]  /*ffd0*/  SHF.R.U64 R44, R44, 0x3, RZ ;  /* 0x000000032c2c7819 */ /* 0x000fe400000012ff */
[----:B------:R-:W-:-:S02]  /*ffe0*/  LOP3.LUT R4, R5, 0x380, RZ, 0xc0, !PT ;  /* 0x0000038005047812 */ /* 0x000fc400078ec0ff */
        /* <DEDUP_REMOVED lines=10> */
[C---:B------:R-:W-:Y:S01]  /*10090*/  IADD3 R53, P0, R2.reuse, 0xa000, RZ ;  /* 0x0000a00002357810 */ /* 0x040fe20007f1e0ff */
[----:B------:R-:W-:Y:S01]  /*100a0*/  UIMAD UR11, UR18, UR13, UR11 ;  /* 0x0000000d120b72a4 */ /* 0x000fe2000f8e020b */
[C---:B------:R-:W-:Y:S01]  /*100b0*/  IADD3 R57, P6, R2.reuse, 0xb000, RZ ;  /* 0x0000b00002397810 */ /* 0x040fe20007fde0ff */
[----:B------:R-:W5:Y:S01]  /*100c0*/  LD.E.128 R28, desc[UR36][R28.64] ;  /* 0x000000241c1c7980 */ /* 0x000f62000c101d00 */
[C---:B------:R-:W-:Y:S01]  /*100d0*/  IADD3 R61, P5, R2.reuse, 0xc000, RZ ;  /* 0x0000c000023d7810 */ /* 0x040fe20007fbe0ff */
[----:B------:R-:W-:Y:S01]  /*100e0*/  ULDC.64 UR12, c[0x0][0xaf0] ;  /* 0x0002bc00000c7ab9 */ /* 0x000fe20000000a00 */
[C---:B------:R-:W-:Y:S01]  /*100f0*/  IADD3 R65, P4, R2.reuse, 0xd000, RZ ;  /* 0x0000d00002417810 */ /* 0x040fe20007f9e0ff */
[----:B------:R-:W5:Y:S01]  /*10100*/  LD.E.128 R32, desc[UR36][R32.64] ;  /* 0x0000002420207980 */ /* 0x000f62000c101d00 */
[----:B------:R-:W-:-:S02]  /*10110*/  IADD3 R69, P3, R2, 0xe000, RZ ;  /* 0x0000e00002457810 */ /* 0x000fc40007f7e0ff */
[----:B------:R-:W-:Y:S01]  /*10120*/  SHF.R.U64 R4, R4, 0x3, RZ ;  /* 0x0000000304047819 */ /* 0x000fe200000012ff */
[----:B------:R-:W5:Y:S01]  /*10130*/  LD.E.128 R36, desc[UR36][R36.64] ;  /* 0x0000002424247980 */ /* 0x000f62000c101d00 */
[----:B------:R-:W-:Y:S02]  /*10140*/  LOP3.LUT R2, R7, R2, RZ, 0x3c, !PT ;  /* 0x0000000207027212 */ /* 0x000fe400078e3cff */
[----:B------:R-:W-:Y:S01]  /*10150*/  LOP3.LUT R72, R4, R5, RZ, 0x3c, !PT ;  /* 0x0000000504487212 */ /* 0x000fe200078e3cff */
[----:B------:R-:W-:Y:S01]  /*10160*/  UIMAD UR4, UR4, UR12, URZ ;  /* 0x0000000c040472a4 */ /* 0x000fe2000f8e023f */
[----:B------:R-:W-:Y:S01]  /*10170*/  LOP3.LUT R52, R53, 0x380, RZ, 0xc0, !PT ;  /* 0x0000038035347812 */ /* 0x000fe200078ec0ff */
[----:B------:R0:W5:Y:S01]  /*10180*/  LD.E.128 R4, desc[UR36][R2.64] ;  /* 0x0000002402047980 */ /* 0x000162000c101d00 */
[----:B------:R-:W-:Y:S01]  /*10190*/  UIMAD.WIDE.U32 UR10, UR9, UR12, UR10 ;  /* 0x0000000c090a72a5 */ /* 0x000fe2000f8e000a */
[----:B------:R-:W-:Y:S01]  /*101a0*/  LOP3.LUT R56, R57, 0x380, RZ, 0xc0, !PT ;  /* 0x0000038039387812 */ /* 0x000fe200078ec0ff */
[----:B------:R-:W-:Y:S01]  /*101b0*/  UIMAD UR4, UR9, UR13, UR4 ;  /* 0x0000000d090472a4 */ /* 0x000fe2000f8e0204 */
[----:B------:R-:W-:Y:S01]  /*101c0*/  LOP3.LUT R60, R61, 0x380, RZ, 0xc0, !PT ;  /* 0x000003803d3c7812 */ /* 0x000fe200078ec0ff */
[----:B------:R-:W5:Y:S01]  /*101d0*/  LD.E.128 R40, desc[UR36][R40.64] ;  /* 0x0000002428287980 */ /* 0x000f62000c101d00 */
[----:B------:R-:W-:Y:S01]  /*101e0*/  @UP1 ULDC UR9, c[0x0][0xbf0] ;  /* 0x0002fc0000091ab9 */ /* 0x000fe20000000800 */
[----:B------:R-:W-:-:S02]  /*101f0*/  LOP3.LUT R64, R65, 0x380, RZ, 0xc0, !PT ;  /* 0x0000038041407812 */ /* 0x000fc400078ec0ff */
[----:B------:R-:W-:Y:S01]  /*10200*/  LOP3.LUT R68, R69, 0x380, RZ, 0xc0, !PT ;  /* 0x0000038045447812 */ /* 0x000fe200078ec0ff */
[----:B0-----:R-:W-:Y:S01]  /*10210*/  IMAD R2, R201, 0x20, R22 ;  /* 0x00000020c9027824 */ /* 0x001fe200078e0216 */
[----:B------:R-:W-:Y:S01]  /*10220*/  SHF.R.U64 R52, R52, 0x3, RZ ;  /* 0x0000000334347819 */ /* 0x000fe200000012ff */
[----:B------:R-:W-:Y:S01]  /*10230*/  UIADD3 UR4, UR11, UR4, URZ ;  /* 0x000000040b047290 */ /* 0x000fe2000fffe03f */
[----:B------:R-:W-:Y:S01]  /*10240*/  SHF.R.U64 R56, R56, 0x3, RZ ;  /* 0x0000000338387819 */ /* 0x000fe200000012ff */
[----:B------:R-:W-:Y:S01]  /*10250*/  VIADD R20, R2, UR61 ;  /* 0x0000003d02147c36 */ /* 0x000fe20008000000 */
[----:B------:R-:W-:Y:S01]  /*10260*/  SHF.R.U64 R60, R60, 0x3, RZ ;  /* 0x000000033c3c7819 */ /* 0x000fe200000012ff */
[----:B------:R-:W-:Y:S01]  /*10270*/  ULDC.64 UR12, c[0x0][0xae0] ;  /* 0x0002b800000c7ab9 */ /* 0x000fe20000000a00 */
[----:B------:R-:W-:Y:S01]  /*10280*/  SHF.R.U64 R64, R64, 0x3, RZ ;  /* 0x0000000340407819 */ /* 0x000fe200000012ff */
[----:B------:R-:W-:Y:S01]  /*10290*/  @P1 IMAD.HI.U32 R2, R20, UR14, RZ ;  /* 0x0000000e14021c27 */ /* 0x000fe2000f8e00ff */
[----:B------:R-:W-:Y:S01]  /*102a0*/  SHF.R.U64 R68, R68, 0x3, RZ ;  /* 0x0000000344447819 */ /* 0x000fe200000012ff */
[----:B------:R-:W5:Y:S01]  /*102b0*/  LD.E.128 R44, desc[UR36][R44.64] ;  /* 0x000000242c2c7980 */ /* 0x000f62000c101d00 */
[----:B------:R-:W-:Y:S01]  /*102c0*/  LOP3.LUT R52, R52, R53, RZ, 0x3c, !PT ;  /* 0x0000003534347212 */ /* 0x000fe200078e3cff */
[----:B------:R-:W-:Y:S01]  /*102d0*/  IMAD.MOV.U32 R19, RZ, RZ, R20 ;  /* 0x000000ffff137224 */ /* 0x000fe200078e0014 */
[----:B------:R-:W-:Y:S01]  /*102e0*/  @P1 SHF.R.U32.HI R19, RZ, UR9, R2 ;  /* 0x00000009ff131c19 */ /* 0x000fe20008011602 */
[--C-:B------:R-:W-:Y:S01]  /*102f0*/  IMAD.X R53, RZ, RZ, R3.reuse, P0 ;  /* 0x000000ffff357224 */ /* 0x100fe200000e0603 */
[----:B------:R-:W-:Y:S01]  /*10300*/  LOP3.LUT R56, R56, R57, RZ, 0x3c, !PT ;  /* 0x0000003938387212 */ /* 0x000fe200078e3cff */
[----:B------:R-:W-:Y:S01]  /*10310*/  IMAD.X R57, RZ, RZ, R3, P6 ;  /* 0x000000ffff397224 */ /* 0x000fe200030e0603 */
[--C-:B------:R-:W-:Y:S01]  /*10320*/  SHF.R.S32.HI R18, RZ, 0x1f, R19.reuse ;  /* 0x0000001fff127819 */ /* 0x100fe20000011413 */
[----:B------:R-:W-:Y:S01]  /*10330*/  IMAD.MOV R21, RZ, RZ, -R19 ;  /* 0x000000ffff157224 */ /* 0x000fe200078e0a13 */
[----:B------:R-:W-:Y:S01]  /*10340*/  LOP3.LUT R60, R60, R61, RZ, 0x3c, !PT ;  /* 0x0000003d3c3c7212 */ /* 0x000fe200078e3cff */
[--C-:B------:R-:W-:Y:S01]  /*10350*/  IMAD.X R61, RZ, RZ, R3.reuse, P5 ;  /* 0x000000ffff3d7224 */ /* 0x100fe200028e0603 */
[----:B------:R-:W-:Y:S01]  /*10360*/  LOP3.LUT R64, R64, R65, RZ, 0x3c, !PT ;  /* 0x0000004140407212 */ /* 0x000fe200078e3cff */
[--C-:B------:R-:W-:Y:S01]  /*10370*/  IMAD.X R65, RZ, RZ, R3.reuse, P4 ;  /* 0x000000ffff417224 */ /* 0x100fe200020e0603 */
[----:B------:R-:W-:Y:S01]  /*10380*/  LOP3.LUT R68, R68, R69, RZ, 0x3c, !PT ;  /* 0x0000004544447212 */ /* 0x000fe200078e3cff */
[----:B------:R-:W-:Y:S01]  /*10390*/  IMAD.X R69, RZ, RZ, R3, P3 ;  /* 0x000000ffff457224 */ /* 0x000fe200018e0603 */
[----:B------:R-:W5:Y:S01]  /*103a0*/  LD.E.128 R52, desc[UR36][R52.64] ;  /* 0x0000002434347980 */ /* 0x000f62000c101d00 */
[----:B------:R-:W-:-:S02]  /*103b0*/  IMAD R18, R18, UR12, RZ ;  /* 0x0000000c12127c24 */ /* 0x000fc4000f8e02ff */
[----:B------:R-:W-:Y:S01]  /*103c0*/  IMAD R21, R21, UR22, R20 ;  /* 0x0000001615157c24 */ /* 0x000fe2000f8e0214 */
[----:B------:R-:W5:Y:S01]  /*103d0*/  LD.E.128 R56, desc[UR36][R56.64] ;  /* 0x0000002438387980 */ /* 0x000f62000c101d00 */
[----:B------:R-:W-:Y:S02]  /*103e0*/  IMAD.U32 R3, RZ, RZ, UR11 ;  /* 0x0000000bff037e24 */ /* 0x000fe4000f8e00ff */
[----:B------:R-:W-:Y:S01]  /*103f0*/  IMAD.U32 R2, RZ, RZ, UR10 ;  /* 0x0000000aff027e24 */ /* 0x000fe2000f8e00ff */
[----:B------:R-:W-:Y:S01]  /*10400*/  ULDC.64 UR10, c[0x0][0xad8] ;  /* 0x0002b600000a7ab9 */ /* 0x000fe20000000a00 */
[----:B------:R-:W-:Y:S01]  /*10410*/  IMAD.U32 R3, RZ, RZ, UR4 ;  /* 0x00000004ff037e24 */ /* 0x000fe2000f8e00ff */
[----:B------:R-:W5:Y:S01]  /*10420*/  LD.E.128 R60, desc[UR36][R60.64] ;  /* 0x000000243c3c7980 */ /* 0x000f62000c101d00 */
[C---:B------:R-:W-:Y:S01]  /*10430*/  IMAD R77, R19.reuse, UR13, R18 ;  /* 0x0000000d134d7c24 */ /* 0x040fe2000f8e0212 */
[----:B------:R-:W-:Y:S01]  /*10440*/  SHF.R.S32.HI R18, RZ, 0x1f, R21 ;  /* 0x0000001fff127819 */ /* 0x000fe20000011415 */
[----:B------:R-:W-:Y:S01]  /*10450*/  IMAD.WIDE.U32 R2, R19, UR12, R2 ;  /* 0x0000000c13027c25 */ /* 0x000fe2000f8e0002 */
[----:B------:R-:W5:Y:S03]  /*10460*/  LD.E.128 R64, desc[UR36][R64.64] ;  /* 0x0000002440407980 */ /* 0x000f66000c101d00 */
[----:B------:R-:W-:Y:S01]  /*10470*/  IMAD.IADD R3, R3, 0x1, R77 ;  /* 0x0000000103037824 */ /* 0x000fe200078e024d */
[----:B------:R-:W5:Y:S01]  /*10480*/  LD.E.128 R68, desc[UR36][R68.64] ;  /* 0x0000002444447980 */ /* 0x000f62000c101d00 */
[----:B------:R-:W-:-:S03]  /*10490*/  IMAD R18, R18, UR10, RZ ;  /* 0x0000000a12127c24 */ /* 0x000fc6000f8e02ff */
[----:B------:R-:W5:Y:S01]  /*104a0*/  LD.E.128 R72, desc[UR36][R72.64] ;  /* 0x0000002448487980 */ /* 0x000f62000c101d00 */
[C---:B------:R-:W-:Y:S01]  /*104b0*/  IMAD R19, R21.reuse, UR11, R18 ;  /* 0x0000000b15137c24 */ /* 0x040fe2000f8e0212 */
[----:B------:R-:W-:Y:S01]  /*104c0*/  @!PT LDS RZ, [RZ] ;  /* 0x00000000fffff984 */ /* 0x000fe20000000800 */
[----:B------:R-:W-:Y:S01]  /*104d0*/  @!PT LDS RZ, [RZ] ;  /* 0x00000000fffff984 */ /* 0x000fe20000000800 */
[----:B------:R-:W-:Y:S01]  /*104e0*/  @!PT LDS RZ, [RZ] ;  /* 0x00000000fffff984 */ /* 0x000fe20000000800 */
[----:B------:R-:W-:Y:S01]  /*104f0*/  @!PT LDS RZ, [RZ] ;  /* 0x00000000fffff984 */ /* 0x000fe20000000800 */
[----:B------:R0:W-:Y:S06]  /*10500*/  MEMBAR.ALL.CTA ;  /* 0x0000000000007992 */ /* 0x0001ec0000008000 */
[----:B0-----:R-:W0:Y:S01]  /*10510*/  FENCE.VIEW.ASYNC.S ;  /* 0x00000000000073c6 */ /* 0x001e220000000000 */
[----:B------:R-:W-:Y:S01]  /*10520*/  IMAD.WIDE.U32 R2, R21, UR10, R2 ;  /* 0x0000000a15027c25 */ /* 0x000fe2000f8e0002 */
[----:B------:R-:W-:-:S03]  /*10530*/  ULDC.64 UR10, c[0x0][0xa80] ;  /* 0x0002a000000a7ab9 */ /* 0x000fc60000000a00 */
[----:B------:R-:W-:Y:S01]  /*10540*/  VIADD R80, R22, UR61 ;  /* 0x0000003d16507c36 */ /* 0x000fe20008000000 */
[----:B------:R-:W-:Y:S01]  /*10550*/  LEA R22, P2, R2, UR10, 0x1 ;  /* 0x0000000a02167c11 */ /* 0x000fe2000f8408ff */
[----:B------:R-:W-:-:S05]  /*10560*/  IMAD.IADD R3, R3, 0x1, R19 ;  /* 0x0000000103037824 */ /* 0x000fca00078e0213 */
[----:B------:R-:W-:Y:S02]  /*10570*/  LEA.HI.X R78, R2, UR11, R3, 0x1, P2 ;  /* 0x0000000b024e7c11 */ /* 0x000fe400090f0c03 */
[C---:B------:R-:W-:Y:S01]  /*10580*/  ISETP.GE.AND P2, PT, R80.reuse, UR16, PT ;  /* 0x0000001050007c0c */ /* 0x040fe2000bf46270 */
[C---:B------:R-:W-:Y:S02]  /*10590*/  VIADD R18, R80.reuse, 0x20 ;  /* 0x0000002050127836 */ /* 0x040fe40000000000 */
[----:B------:R-:W-:Y:S01]  /*105a0*/  VIADD R20, R80, 0x40 ;  /* 0x0000004050147836 */ /* 0x000fe20000000000 */
[----:B0-----:R0:W1:Y:S04]  /*105b0*/  SHFL.IDX PT, R79, R22, RZ, 0x181f ;  /* 0x00181fff164f7589 */ /* 0x00106800000e0000 */
[----:B------:R0:W2:Y:S01]  /*105c0*/  SHFL.IDX PT, R77, R78, RZ, 0x181f ;  /* 0x00181fff4e4d7589 */ /* 0x0000a200000e0000 */
[----:B------:R-:W-:Y:S01]  /*105d0*/  SYNCS.ARRIVE.TRANS64.RED.A1T0 RZ, [UR8], RZ ;  /* 0x000000ffffff79a7 */ /* 0x000fe20008100408 */
[----:B------:R-:W-:-:S02]  /*105e0*/  ISETP.GE.AND P1, PT, R18, UR16, PT ;  /* 0x0000001012007c0c */ /* 0x000fc4000bf26270 */
[----:B------:R-:W-:Y:S01]  /*105f0*/  ISETP.GE.AND P0, PT, R20, UR16, PT ;  /* 0x0000001014007c0c */ /* 0x000fe2000bf06270 */
[----:B------:R-:W-:-:S12]  /*10600*/  @P2 BRA `(.L_x_1311) ;  /* 0x0000000000442947 */ /* 0x000fd80003800000 */
        /* <DEDUP_REMOVED lines=17> */
.L_x_1311:
[----:B------:R-:W-:Y:S05]  /*10720*/  BSYNC B1 ;  /* 0x0000000000017941 */ /* 0x000fea0003800000 */
.L_x_1310:
[----:B---3--:R3:W4:Y:S01]  /*10730*/  SHFL.IDX PT, R19, R78, 0x1, 0x181f ;  /* 0x00381f004e137f89 */ /* 0x00872200000e0000 */
[----:B------:R-:W-:Y:S03]  /*10740*/  BSSY B1, `(.L_x_1312) ;  /* 0x0000014000017945 */ /* 0x000fe60003800000 */
[----:B-----5:R3:W0:Y:S01]  /*10750*/  SHFL.IDX PT, R7, R22, 0x1, 0x181f ;  /* 0x00381f0016077f89 */ /* 0x02062200000e0000 */
[----:B------:R-:W-:Y:S05]  /*10760*/  @P1 BRA `(.L_x_1313) ;  /* 0x0000000000441947 */ /* 0x000fea0003800000 */
[----:B------:R-:W-:Y:S02]  /*10770*/  ULDC UR4, c[0x0][0xac8] ;  /* 0x0002b20000047ab9 */ /* 0x000fe40000000800 */
        /* <DEDUP_REMOVED lines=16> */
.L_x_1313:
[----:B------:R-:W-:Y:S05]  /*10880*/  BSYNC B1 ;  /* 0x0000000000017941 */ /* 0x000fea0003800000 */
.L_x_1312:
[----:B0-----:R0:W0:Y:S01]  /*10890*/  SHFL.IDX PT, R9, R78, 0x2, 0x181f ;  /* 0x00581f004e097f89 */ /* 0x00102200000e0000 */
        /* <DEDUP_REMOVED lines=20> */
.L_x_1315:
[----:B------:R-:W-:Y:S05]  /*109e0*/  BSYNC B1 ;  /* 0x0000000000017941 */ /* 0x000fea0003800000 */
.L_x_1314:
[----:B0-----:R-:W-:Y:S01]  /*109f0*/  VIADD R2, R80, 0x60 ;  /* 0x0000006050027836 */ /* 0x001fe20000000000 */
[----:B------:R0:W0:Y:S04]  /*10a00*/  SHFL.IDX PT, R9, R78, 0x3, 0x181f ;  /* 0x00781f004e097f89 */ /* 0x00002800000e0000 */
[----:B------:R-:W-:Y:S01]  /*10a10*/  ISETP.GE.AND P0, PT, R2, UR16, PT ;  /* 0x0000001002007c0c */ /* 0x000fe2000bf06270 */
[----:B------:R0:W0:-:S12]  /*10a20*/  SHFL.IDX PT, R11, R22, 0x3, 0x181f ;  /* 0x00781f00160b7f89 */ /* 0x00001800000e0000 */
[----:B------:R-:W-:Y:S05]  /*10a30*/  @P0 BRA `(.L_x_1316) ;  /* 0x0000002400f80947 */ /* 0x000fea0003800000 */
[----:B------:R-:W-:Y:S02]  /*10a40*/  ULDC UR4, c[0x0][0xac8] ;  /* 0x0002b20000047ab9 */ /* 0x000fe40000000800 */
[----:B------:R-:W-:Y:S02]  /*10a50*/  ISETP.GE.AND P3, PT, R0, UR4, PT ;  /* 0x0000000400007c0c */ /* 0x000fe4000bf66270 */
[----:B------:R-:W-:Y:S02]  /*10a60*/  ISETP.GE.AND P4, PT, R82, UR4, PT ;  /* 0x0000000452007c0c */ /* 0x000fe4000bf86270 */
[----:B------:R-:W-:-:S09]  /*10a70*/  ISETP.GE.AND P5, PT, R84, UR4, PT ;  /* 0x0000000454007c0c */ /* 0x000fd2000bfa6270 */
[-C--:B0-----:R-:W-:Y:S02]  /*10a80*/  @!P3 LEA R2, P0, R0, R11.reuse, 0x1 ;  /* 0x0000000b0002b211 */ /* 0x081fe400078008ff */
[-C--:B------:R-:W-:Y:S02]  /*10a90*/  @!P4 LEA R4, P1, R82, R11.reuse, 0x1 ;  /* 0x0000000b5204c211 */ /* 0x080fe400078208ff */
[----:B------:R-:W-:Y:S02]  /*10aa0*/  @!P5 LEA R6, P2, R84, R11, 0x1 ;  /* 0x0000000b5406d211 */ /* 0x000fe400078408ff */
[-C--:B------:R-:W-:Y:S02]  /*10ab0*/  @!P3 LEA.HI.X R3, R0, R9.reuse, R87, 0x1, P0 ;  /* 0x000000090003b211 */ /* 0x080fe400000f0c57 */
[-C--:B------:R-:W-:Y:S02]  /*10ac0*/  @!P4 LEA.HI.X R5, R82, R9.reuse, R81, 0x1, P1 ;  /* 0x000000095205c211 */ /* 0x080fe400008f0c51 */
[----:B------:R-:W-:Y:S01]  /*10ad0*/  @!P5 LEA.HI.X R7, R84, R9, R83, 0x1, P2 ;  /* 0x000000095407d211 */ /* 0x000fe200010f0c53 */
        /* <DEDUP_REMOVED lines=9> */
.L_x_1309:
        /* <DEDUP_REMOVED lines=11> */
[----:B------:R-:W-:Y:S01]  /*10c20*/  VIADD R177, R17, 0x8 ;  /* 0x0000000811b17836 */ /* 0x000fe20000000000 */
[----:B------:R-:W-:Y:S01]  /*10c30*/  ULDC.64 UR14, c[0x0][0xb40] ;  /* 0x0002d000000e7ab9 */ /* 0x000fe20000000a00 */
[----:B------:R-:W-:Y:S01]  /*10c40*/  ULDC.64 UR12, c[0x0][0xb38] ;  /* 0x0002ce00000c7ab9 */ /* 0x000fe20000000a00 */
[----:B------:R-:W-:Y:S01]  /*10c50*/  UIMAD UR4, UR4, UR14, URZ ;  /* 0x0000000e040472a4 */ /* 0x000fe2000f8e023f */
[----:B------:R-:W-:Y:S01]  /*10c60*/  BSSY B1, `(.L_x_1317) ;  /* 0x00000d0000017945 */ /* 0x000fe20003800000 */
[----:B------:R-:W-:Y:S01]  /*10c70*/  UIMAD.WIDE.U32 UR10, UR18, UR12, UR10 ;  /* 0x0000000c120a72a5 */ /* 0x000fe2000f8e000a */
[----:B------:R-:W-:Y:S01]  /*10c80*/  SHF.R.S32.HI R22, RZ, 0x1f, R206 ;  /* 0x0000001fff167819 */ /* 0x000fe200000114ce */
[----:B------:R-:W-:Y:S01]  /*10c90*/  UIMAD UR4, UR9, UR15, UR4 ;  /* 0x0000000f090472a4 */ /* 0x000fe2000f8e0204 */
[----:B------:R-:W-:Y:S01]  /*10ca0*/  SHF.R.S32.HI R152, RZ, 0x1f, R207 ;  /* 0x0000001fff987819 */ /* 0x000fe200000114cf */
[----:B------:R-:W-:Y:S01]  /*10cb0*/  UIMAD UR11, UR18, UR13, UR11 ;  /* 0x0000000d120b72a4 */ /* 0x000fe2000f8e020b */
[----:B------:R-:W-:Y:S01]  /*10cc0*/  SHF.R.S32.HI R153, RZ, 0x1f, R208 ;  /* 0x0000001fff997819 */ /* 0x000fe200000114d0 */
[----:B------:R-:W-:Y:S01]  /*10cd0*/  UIADD3 UR8, UR8, 0x30820, URZ ;  /* 0x0003082008087890 */ /* 0x000fe2000fffe03f */
[----:B------:R-:W-:Y:S01]  /*10ce0*/  SHF.R.S32.HI R21, RZ, 0x1f, R209 ;  /* 0x0000001fff157819 */ /* 0x000fe200000114d1 */
[----:B------:R-:W-:Y:S01]  /*10cf0*/  UIMAD.WIDE.U32 UR10, UR9, UR14, UR10 ;  /* 0x0000000e090a72a5 */ /* 0x000fe2000f8e000a */
[----:B------:R-:W-:Y:S01]  /*10d00*/  SHF.R.S32.HI R154, RZ, 0x1f, R210 ;  /* 0x0000001fff9a7819 */ /* 0x000fe200000114d2 */
[----:B------:R-:W-:Y:S01]  /*10d10*/  ULDC.64 UR12, c[0x0][0xb48] ;  /* 0x0002d200000c7ab9 */ /* 0x000fe20000000a00 */
[----:B------:R-:W-:Y:S01]  /*10d20*/  @UP1 ULDC UR9, c[0x0][0xbec] ;  /* 0x0002fb0000091ab9 */ /* 0x000fe20000000800 */
[----:B------:R-:W-:Y:S01]  /*10d30*/  UIADD3 UR11, UR11, UR4, URZ ;  /* 0x000000040b0b7290 */ /* 0x000fe2000fffe03f */
[----:B------:R-:W-:Y:S01]  /*10d40*/  @P1 IMAD.HI.U32 R0, R5, UR9, RZ ;  /* 0x0000000905001c27 */ /* 0x000fe2000f8e00ff */
[----:B------:R-:W-:Y:S01]  /*10d50*/  UPRMT UR8, URZ, 0x654, UR8 ;  /* 0x000006543f087896 */ /* 0x000fe20008000008 */
[----:B------:R-:W-:Y:S01]  /*10d60*/  SHF.R.S32.HI R155, RZ, 0x1f, R211 ;  /* 0x0000001fff9b7819 */ /* 0x000fe200000114d3 */
[----:B------:R-:W-:Y:S01]  /*10d70*/  @UP1 ULDC UR4, c[0x0][0xbf0] ;  /* 0x0002fc0000041ab9 */ /* 0x000fe20000000800 */
[----:B------:R-:W-:Y:S01]  /*10d80*/  UIMAD.WIDE.U32 UR10, UR16, UR12, UR10 ;  /* 0x0000000c100a72a5 */ /* 0x000fe2000f8e000a */
[----:B------:R-:W-:Y:S01]  /*10d90*/  @P1 SHF.R.U32.HI R7, RZ, UR4, R0 ;  /* 0x00000004ff071c19 */ /* 0x000fe20008011600 */
[----:B------:R-:W-:Y:S01]  /*10da0*/  VIADD R172, R17, 0x18 ;  /* 0x0000001811ac7836 */ /* 0x000fe20000000000 */
[----:B------:R-:W-:Y:S01]  /*10db0*/  SHF.R.S32.HI R156, RZ, 0x1f, R212 ;  /* 0x0000001fff9c7819 */ /* 0x000fe200000114d4 */
[----:B------:R-:W-:Y:S01]  /*10dc0*/  UIMAD UR4, UR16, UR13, UR11 ;  /* 0x0000000d100472a4 */ /* 0x000fe2000f8e020b */
[--C-:B------:R-:W-:Y:S01]  /*10dd0*/  SHF.R.S32.HI R0, RZ, 0x1f, R7.reuse ;  /* 0x0000001fff007819 */ /* 0x100fe20000011407 */
[----:B------:R-:W-:Y:S01]  /*10de0*/  IMAD.MOV R2, RZ, RZ, -R7 ;  /* 0x000000ffff027224 */ /* 0x000fe200078e0a07 */
[----:B------:R-:W-:Y:S01]  /*10df0*/  ULDC.64 UR12, c[0x0][0xb30] ;  /* 0x0002cc00000c7ab9 */ /* 0x000fe20000000a00 */
[----:B------:R-:W-:Y:S01]  /*10e00*/  IMAD.U32 R3, RZ, RZ, UR11 ;  /* 0x0000000bff037e24 */ /* 0x000fe2000f8e00ff */
[----:B------:R-:W-:Y:S01]  /*10e10*/  SYNCS.ARRIVE.TRANS64.RED.A1T0 RZ, [UR8], RZ ;  /* 0x000000ffffff79a7 */ /* 0x000fe20008100408 */
[----:B------:R-:W-:Y:S01]  /*10e20*/  IMAD R5, R2, UR22, R5 ;  /* 0x0000001602057c24 */ /* 0x000fe2000f8e0205 */
[----:B------:R-:W-:Y:S01]  /*10e30*/  SHF.R.S32.HI R157, RZ, 0x1f, R213 ;  /* 0x0000001fff9d7819 */ /* 0x000fe200000114d5 */
[----:B------:R-:W-:Y:S01]  /*10e40*/  IMAD R0, R0, UR12, RZ ;  /* 0x0000000c00007c24 */ /* 0x000fe2000f8e02ff */
[----:B------:R-:W-:Y:S01]  /*10e50*/  SHF.R.S32.HI R158, RZ, 0x1f, R214 ;  /* 0x0000001fff9e7819 */ /* 0x000fe200000114d6 */
[----:B------:R-:W-:Y:S01]  /*10e60*/  IMAD.U32 R2, RZ, RZ, UR10 ;  /* 0x0000000aff027e24 */ /* 0x000fe2000f8e00ff */
[----:B------:R-:W-:Y:S01]  /*10e70*/  ULDC.64 UR10, c[0x0][0xb28] ;  /* 0x0002ca00000a7ab9 */ /* 0x000fe20000000a00 */
        /* <DEDUP_REMOVED lines=20> */
[----:B------:R-:W-:Y:S01]  /*10fc0*/  VIADD R176, R17, 0x8 ;  /* 0x0000000811b07836 */ /* 0x000fe20000000000 */
[----:B------:R-:W-:Y:S01]  /*10fd0*/  LEA.HI.X R6, R2, UR11, R3, 0x2, P1 ;  /* 0x0000000b02067c11 */ /* 0x000fe200088f1403 */
[----:B------:R0:W1:Y:S01]  /*10fe0*/  SHFL.IDX PT, R7, R0, RZ, 0x1c1f ;  /* 0x001c1fff00077589 */ /* 0x00006200000e0000 */
[----:B------:R-:W-:-:S02]  /*10ff0*/  SHF.R.S32.HI R167, RZ, 0x1f, R223 ;  /* 0x0000001fffa77819 */ /* 0x000fc400000114df */
[----:B------:R-:W-:Y:S01]  /*11000*/  SHF.R.S32.HI R168, RZ, 0x1f, R224 ;  /* 0x0000001fffa87819 */ /* 0x000fe200000114e0 */
[----:B------:R0:W2:Y:S01]  /*11010*/  SHFL.IDX PT, R8, R6, RZ, 0x1c1f ;  /* 0x001c1fff06087589 */ /* 0x0000a200000e0000 */
[----:B------:R-:W-:Y:S02]  /*11020*/  SHF.R.S32.HI R169, RZ, 0x1f, R225 ;  /* 0x0000001fffa97819 */ /* 0x000fe400000114e1 */
[----:B------:R-:W-:Y:S02]  /*11030*/  SHF.R.S32.HI R170, RZ, 0x1f, R226 ;  /* 0x0000001fffaa7819 */ /* 0x000fe400000114e2 */
[----:B------:R-:W-:Y:S02]  /*11040*/  SHF.R.S32.HI R171, RZ, 0x1f, R229 ;  /* 0x0000001fffab7819 */ /* 0x000fe400000114e5 */
[----:B------:R-:W-:Y:S02]  /*11050*/  SHF.R.S32.HI R173, RZ, 0x1f, R173 ;  /* 0x0000001fffad7819 */ /* 0x000fe400000114ad */
[----:B------:R-:W-:-:S02]  /*11060*/  SHF.R.S32.HI R175, RZ, 0x1f, R175 ;  /* 0x0000001fffaf7819 */ /* 0x000fc400000114af */
[----:B------:R-:W-:Y:S02]  /*11070*/  SHF.R.S32.HI R177, RZ, 0x1f, R177 ;  /* 0x0000001fffb17819 */ /* 0x000fe400000114b1 */
[----:B------:R-:W-:Y:S01]  /*11080*/  SHF.R.S32.HI R178, RZ, 0x1f, R17 ;  /* 0x0000001fffb27819 */ /* 0x000fe20000011411 */
[----:B0-----:R-:W-:Y:S06]  /*11090*/  @P2 BRA `(.L_x_1318) ;  /* 0x0000000800302947 */ /* 0x001fec0003800000 */
[----:B------:R-:W-:Y:S01]  /*110a0*/  ULDC UR4, c[0x0][0xac8] ;  /* 0x0002b20000047ab9 */ /* 0x000fe20000000800 */
[C---:B------:R-:W-:Y:S01]  /*110b0*/  VIADD R9, R17.reuse, 0xd8 ;  /* 0x000000d811097836 */ /* 0x040fe20000000000 */
[C---:B------:R-:W-:Y:S01]  /*110c0*/  ISETP.GE.AND P4, PT, R17.reuse, UR4, PT ;  /* 0x0000000411007c0c */ /* 0x040fe2000bf86270 */
[----:B------:R-:W-:Y:S01]  /*110d0*/  VIADD R20, R17, 0xe0 ;  /* 0x000000e011147836 */ /* 0x000fe20000000000 */
[----:B------:R-:W-:Y:S02]  /*110e0*/  ISETP.GE.AND P2, PT, R176, UR4, PT ;  /* 0x00000004b0007c0c */ /* 0x000fe4000bf46270 */
[----:B------:R-:W-:-:S09]  /*110f0*/  ISETP.GE.AND P1, PT, R174, UR4, PT ;  /* 0x00000004ae007c0c */ /* 0x000fd2000bf26270 */
[CC--:B-1----:R-:W-:Y:S02]  /*11100*/  @!P4 LEA R2, P3, R17.reuse, R7.reuse, 0x2 ;  /* 0x000000071102c211 */ /* 0x0c2fe400078610ff */
[----:B------:R-:W-:Y:S02]  /*11110*/  @!P2 LEA R4, P5, R176, R7, 0x2 ;  /* 0x00000007b004a211 */ /* 0x000fe400078a10ff */
[-C--:B--2---:R-:W-:Y:S02]  /*11120*/  @!P4 LEA.HI.X R3, R17, R8.reuse, R178, 0x2, P3 ;  /* 0x000000081103c211 */ /* 0x084fe400018f14b2 */
[----:B------:R-:W-:Y:S02]  /*11130*/  ISETP.GE.AND P3, PT, R172, UR4, PT ;  /* 0x00000004ac007c0c */ /* 0x000fe4000bf66270 */
[----:B------:R-:W-:Y:S01]  /*11140*/  @!P2 LEA.HI.X R5, R176, R8, R177, 0x2, P5 ;  /* 0x00000008b005a211 */ /* 0x000fe200028f14b1 */
[----:B------:R0:W-:Y:S01]  /*11150*/  @!P4 ST.E.64 desc[UR36][R2.64], R24 ;  /* 0x000000180200c985 */ /* 0x0001e2000c101b24 */
[----:B------:R-:W-:-:S03]  /*11160*/  ISETP.GE.AND P4, PT, R229, UR4, PT ;  /* 0x00000004e5007c0c */ /* 0x000fc6000bf86270 */
        /* <DEDUP_REMOVED lines=67> */
[-C--:B------:R-:W-:Y:S02]  /*115a0*/  @!P1 LEA.HI.X R3, R213, R8.reuse, R157, 0x2, P6 ;  /* 0x00000008d5039211 */ /* 0x080fe400030f149d */
[CC--:B------:R-:W-:Y:S02]  /*115b0*/  @!P4 LEA R10, P6, R211.reuse, R7.reuse, 0x2 ;  /* 0x00000007d30ac211 */ /* 0x0c0fe400078c10ff */
[C---:B-1----:R-:W-:Y:S01]  /*115c0*/  @!P3 LEA R4, P5, R212.reuse, R7, 0x2 ;  /* 0x00000007d404b211 */ /* 0x042fe200078a10ff */
[----:B------:R0:W-:Y:S01]  /*115d0*/  @!P1 ST.E.64 desc[UR36][R2.64], R96 ;  /* 0x0000006002009985 */ /* 0x0001e2000c101b24 */
[-C--:B------:R-:W-:Y:S02]  /*115e0*/  @!P4 LEA.HI.X R11, R211, R8.reuse, R155, 0x2, P6 ;  /* 0x00000008d30bc211 */ /* 0x080fe400030f149b */
[----:B------:R-:W-:Y:S02]  /*115f0*/  @!P3 LEA.HI.X R5, R212, R8, R156, 0x2, P5 ;  /* 0x00000008d405b211 */ /* 0x000fe400028f149c */
[----:B------:R-:W-:-:S02]  /*11600*/  ISETP.GE.AND P1, PT, R209, UR4, PT ;  /* 0x00000004d1007c0c */ /* 0x000fc4000bf26270 */
[-C--:B------:R-:W-:Y:S01]  /*11610*/  @!P2 LEA R12, P5, R210, R7.reuse, 0x2 ;  /* 0x00000007d20ca211 */ /* 0x080fe200078a10ff */
[----:B------:R1:W-:Y:S01]  /*11620*/  @!P3 ST.E.64 desc[UR36][R4.64], R100 ;  /* 0x000000640400b985 */ /* 0x0003e2000c101b24 */
[----:B------:R-:W-:Y:S02]  /*11630*/  ISETP.GE.AND P3, PT, R208, UR4, PT ;  /* 0x00000004d0007c0c */ /* 0x000fe4000bf66270 */
[----:B------:R-:W-:Y:S01]  /*11640*/  @!P2 LEA.HI.X R13, R210, R8, R154, 0x2, P5 ;  /* 0x00000008d20da211 */ /* 0x000fe200028f149a */
[----:B------:R2:W-:Y:S01]  /*11650*/  @!P4 ST.E.64 desc[UR36][R10.64], R104 ;  /* 0x000000680a00c985 */ /* 0x0005e2000c101b24 */
[----:B------:R-:W-:Y:S02]  /*11660*/  ISETP.GE.AND P4, PT, R207, UR4, PT ;  /* 0x00000004cf007c0c */ /* 0x000fe4000bf86270 */
[----:B------:R-:W-:Y:S01]  /*11670*/  ISETP.GE.AND P5, PT, R206, UR4, PT ;  /* 0x00000004ce007c0c */ /* 0x000fe2000bfa6270 */
[----:B------:R-:W-:Y:S02]  /*11680*/  @!P2 ST.E.64 desc[UR36][R12.64], R108 ;  /* 0x0000006c0c00a985 */ /* 0x000fe4000c101b24 */
[----:B------:R-:W-:-:S04]  /*11690*/  @!P1 LEA R14, P6, R209, R7, 0x2 ;  /* 0x00000007d10e9211 */ /* 0x000fc800078c10ff */
[-C--:B------:R-:W-:Y:S02]  /*116a0*/  @!P1 LEA.HI.X R15, R209, R8.reuse, R21, 0x2, P6 ;  /* 0x00000008d10f9211 */ /* 0x080fe400030f1415 */
[-C--:B0-----:R-:W-:Y:S02]  /*116b0*/  @!P3 LEA R2, P6, R208, R7.reuse, 0x2 ;  /* 0x00000007d002b211 */ /* 0x081fe400078c10ff */
[----:B-1----:R-:W-:Y:S01]  /*116c0*/  @!P4 LEA R4, P2, R207, R7, 0x2 ;  /* 0x00000007cf04c211 */ /* 0x002fe200078410ff */
[----:B------:R0:W-:Y:S01]  /*116d0*/  @!P1 ST.E.64 desc[UR36][R14.64], R112 ;  /* 0x000000700e009985 */ /* 0x0001e2000c101b24 */
[----:B------:R-:W-:Y:S02]  /*116e0*/  ISETP.GE.AND P1, PT, R203, UR4, PT ;  /* 0x00000004cb007c0c */ /* 0x000fe4000bf26270 */
[----:B------:R-:W-:Y:S02]  /*116f0*/  @!P4 LEA.HI.X R5, R207, R8, R152, 0x2, P2 ;  /* 0x00000008cf05c211 */ /* 0x000fe400010f1498 */
[----:B------:R-:W-:-:S02]  /*11700*/  ISETP.GE.AND P2, PT, R9, UR4, PT ;  /* 0x0000000409007c0c */ /* 0x000fc4000bf46270 */
[-C--:B------:R-:W-:Y:S02]  /*11710*/  @!P3 LEA.HI.X R3, R208, R8.reuse, R153, 0x2, P6 ;  /* 0x00000008d003b211 */ /* 0x080fe400030f1499 */
[C---:B------:R-:W-:Y:S02]  /*11720*/  @!P5 LEA R18, P6, R206.reuse, R7, 0x2 ;  /* 0x00000007ce12d211 */ /* 0x040fe400078c10ff */
[----:B--2---:R-:W-:Y:S01]  /*11730*/  SHF.R.S32.HI R11, RZ, 0x1f, R203 ;  /* 0x0000001fff0b7819 */ /* 0x004fe200000114cb */
[----:B------:R1:W-:Y:S01]  /*11740*/  @!P3 ST.E.64 desc[UR36][R2.64], R116 ;  /* 0x000000740200b985 */ /* 0x0003e2000c101b24 */
[----:B------:R-:W-:Y:S01]  /*11750*/  @!P5 LEA.HI.X R19, R206, R8, R22, 0x2, P6 ;  /* 0x00000008ce13d211 */ /* 0x000fe200030f1416 */
[C---:B0-----:R-:W-:Y:S01]  /*11760*/  VIADD R14, R17.reuse, 0xe8 ;  /* 0x000000e8110e7836 */ /* 0x041fe20000000000 */
[----:B------:R-:W-:Y:S01]  /*11770*/  ISETP.GE.AND P3, PT, R20, UR4, PT ;  /* 0x0000000414007c0c */ /* 0x000fe2000bf66270 */
[----:B------:R0:W-:Y:S01]  /*11780*/  @!P4 ST.E.64 desc[UR36][R4.64], R120 ;  /* 0x000000780400c985 */ /* 0x0001e2000c101b24 */
[----:B------:R-:W-:Y:S01]  /*11790*/  VIADD R15, R17, 0xf0 ;  /* 0x000000f0110f7836 */ /* 0x000fe20000000000 */
[----:B------:R-:W-:-:S02]  /*117a0*/  SHF.R.S32.HI R13, RZ, 0x1f, R20 ;  /* 0x0000001fff0d7819 */ /* 0x000fc40000011414 */
[----:B------:R2:W-:Y:S01]  /*117b0*/  @!P5 ST.E.64 desc[UR36][R18.64], R124 ;  /* 0x0000007c1200d985 */ /* 0x0005e2000c101b24 */
[----:B------:R-:W-:Y:S02]  /*117c0*/  ISETP.GE.AND P4, PT, R14, UR4, PT ;  /* 0x000000040e007c0c */ /* 0x000fe4000bf86270 */
[-C--:B------:R-:W-:Y:S02]  /*117d0*/  @!P1 LEA R10, P5, R203, R7.reuse, 0x2 ;  /* 0x00000007cb0a9211 */ /* 0x080fe400078a10ff */
[----:B-1----:R-:W-:Y:S02]  /*117e0*/  SHF.R.S32.HI R3, RZ, 0x1f, R9 ;  /* 0x0000001fff037819 */ /* 0x002fe40000011409 */
[-C--:B------:R-:W-:Y:S02]  /*117f0*/  @!P2 LEA R2, P6, R9, R7.reuse, 0x2 ;  /* 0x000000070902a211 */ /* 0x080fe400078c10ff */
[-C--:B------:R-:W-:Y:S02]  /*11800*/  @!P1 LEA.HI.X R11, R203, R8.reuse, R11, 0x2, P5 ;  /* 0x00000008cb0b9211 */ /* 0x080fe400028f140b */
[----:B------:R-:W-:Y:S01]  /*11810*/  @!P2 LEA.HI.X R3, R9, R8, R3, 0x2, P6 ;  /* 0x000000080903a211 */ /* 0x000fe200030f1403 */
[----:B------:R-:W-:Y:S01]  /*11820*/  VIADD R9, R17, 0xf8 ;  /* 0x000000f811097836 */ /* 0x000fe20000000000 */
[----:B------:R-:W-:Y:S01]  /*11830*/  ISETP.GE.AND P6, PT, R15, UR4, PT ;  /* 0x000000040f007c0c */ /* 0x000fe2000bfc6270 */
[----:B------:R3:W-:Y:S01]  /*11840*/  @!P1 ST.E.64 desc[UR36][R10.64], R128 ;  /* 0x000000800a009985 */ /* 0x0007e2000c101b24 */
[----:B0-----:R-:W-:-:S02]  /*11850*/  @!P3 LEA R4, P5, R20, R7, 0x2 ;  /* 0x000000071404b211 */ /* 0x001fc400078a10ff */
[----:B------:R-:W-:Y:S01]  /*11860*/  ISETP.GE.AND P1, PT, R9, UR4, PT ;  /* 0x0000000409007c0c */ /* 0x000fe2000bf26270 */
[----:B------:R3:W-:Y:S01]  /*11870*/  @!P2 ST.E.64 desc[UR36][R2.64], R132 ;  /* 0x000000840200a985 */ /* 0x0007e2000c101b24 */
[-C--:B------:R-:W-:Y:S02]  /*11880*/  @!P3 LEA.HI.X R5, R20, R8.reuse, R13, 0x2, P5 ;  /* 0x000000081405b211 */ /* 0x080fe400028f140d */
[----:B------:R-:W-:Y:S02]  /*11890*/  SHF.R.S32.HI R13, RZ, 0x1f, R14 ;  /* 0x0000001fff0d7819 */ /* 0x000fe4000001140e */
[C---:B------:R-:W-:Y:S01]  /*118a0*/  @!P4 LEA R12, P5, R14.reuse, R7, 0x2 ;  /* 0x000000070e0cc211 */ /* 0x040fe200078a10ff */
[----:B------:R3:W-:Y:S01]  /*118b0*/  @!P3 ST.E.64 desc[UR36][R4.64], R136 ;  /* 0x000000880400b985 */ /* 0x0007e2000c101b24 */
[----:B--2---:R-:W-:Y:S02]  /*118c0*/  SHF.R.S32.HI R18, RZ, 0x1f, R15 ;  /* 0x0000001fff127819 */ /* 0x004fe4000001140f */
[----:B------:R-:W-:-:S02]  /*118d0*/  @!P4 LEA.HI.X R13, R14, R8, R13, 0x2, P5 ;  /* 0x000000080e0dc211 */ /* 0x000fc400028f140d */
        /* <DEDUP_REMOVED lines=8> */
.L_x_1318:
[----:B------:R-:W-:Y:S05]  /*11960*/  BSYNC B1 ;  /* 0x0000000000017941 */ /* 0x000fea0003800000 */
.L_x_1317:
[----:B---3--:R0:W3:Y:S04]  /*11970*/  SHFL.IDX PT, R14, R6, 0x1, 0x1c1f ;  /* 0x003c1f00060e7f89 */ /* 0x0080e800000e0000 */
[----:B------:R-:W4:Y:S01]  /*11980*/  SHFL.IDX PT, R0, R0, 0x1, 0x1c1f ;  /* 0x003c1f0000007f89 */ /* 0x000f2200000e0000 */
[----:B------:R-:W-:Y:S05]  /*11990*/  @P0 BRA `(.L_x_1316) ;  /* 0x0000001800200947 */ /* 0x000fea0003800000 */
[----:B------:R-:W-:Y:S01]  /*119a0*/  ULDC UR4, c[0x0][0xac8] ;  /* 0x0002b20000047ab9 */ /* 0x000fe20000000800 */
[C---:B------:R-:W-:Y:S01]  /*119b0*/  VIADD R15, R17.reuse, 0xe8 ;  /* 0x000000e8110f7836 */ /* 0x040fe20000000000 */
[C---:B------:R-:W-:Y:S01]  /*119c0*/  ISETP.GE.AND P4, PT, R17.reuse, UR4, PT ;  /* 0x0000000411007c0c */ /* 0x040fe2000bf86270 */
[----:B------:R-:W-:Y:S01]  /*119d0*/  VIADD R19, R17, 0xf0 ;  /* 0x000000f011137836 */ /* 0x000fe20000000000 */
[----:B------:R-:W-:Y:S02]  /*119e0*/  ISETP.GE.AND P2, PT, R176, UR4, PT ;  /* 0x00000004b0007c0c */ /* 0x000fe4000bf46270 */
[----:B------:R-:W-:Y:S02]  /*119f0*/  ISETP.GE.AND P1, PT, R174, UR4, PT ;  /* 0x00000004ae007c0c */ /* 0x000fe4000bf26270 */
[----:B------:R-:W-:-:S07]  /*11a00*/  ISETP.GE.AND P0, PT, R172, UR4, PT ;  /* 0x00000004ac007c0c */ /* 0x000fce000bf06270 */
[CC--:B----4-:R-:W-:Y:S02]  /*11a10*/  @!P4 LEA R2, P3, R17.reuse, R0.reuse, 0x2 ;  /* 0x000000001102c211 */ /* 0x0d0fe400078610ff */
[----:B------:R-:W-:Y:S02]  /*11a20*/  @!P2 LEA R4, P6, R176, R0, 0x2 ;  /* 0x00000000b004a211 */ /* 0x000fe400078c10ff */
[----:B---3--:R-:W-:Y:S02]  /*11a30*/  @!P4 LEA.HI.X R3, R17, R14, R178, 0x2, P3 ;  /* 0x0000000e1103c211 */ /* 0x008fe400018f14b2 */
[----:B------:R-:W-:Y:S02]  /*11a40*/  ISETP.GE.AND P3, PT, R229, UR4, PT ;  /* 0x00000004e5007c0c */ /* 0x000fe4000bf66270 */
[----:B0-----:R-:W-:Y:S01]  /*11a50*/  @!P1 LEA R6, P5, R174, R0, 0x2 ;  /* 0x00000000ae069211 */ /* 0x001fe200078a10ff */
[----:B------:R0:W-:Y:S01]  /*11a60*/  @!P4 ST.E.64 desc[UR36][R2.64], R26 ;  /* 0x0000001a0200c985 */ /* 0x0001e2000c101b24 */
[----:B------:R-:W-:-:S02]  /*11a70*/  @!P2 LEA.HI.X R5, R176, R14, R177, 0x2, P6 ;  /* 0x0000000eb005a211 */ /* 0x000fc400030f14b1 */
[----:B------:R-:W-:Y:S02]  /*11a80*/  ISETP.GE.AND P4, PT, R226, UR4, PT ;  /* 0x00000004e2007c0c */ /* 0x000fe4000bf86270 */
[----:B--2---:R-:W-:Y:S01]  /*11a90*/  @!P0 LEA R8, P6, R172, R0, 0x2 ;  /* 0x00000000ac088211 */ /* 0x004fe200078c10ff */
[----:B------:R2:W-:Y:S01]  /*11aa0*/  @!P2 ST.E.64 desc[UR36][R4.64], R30 ;  /* 0x0000001e0400a985 */ /* 0x0005e2000c101b24 */
[-C--:B-1----:R-:W-:Y:S02]  /*11ab0*/  @!P1 LEA.HI.X R7, R174, R14.reuse, R175, 0x2, P5 ;  /* 0x0000000eae079211 */ /* 0x082fe400028f14af */
[----:B------:R-:W-:Y:S02]  /*11ac0*/  ISETP.GE.AND P5, PT, R225, UR4, PT ;  /* 0x00000004e1007c0c */ /* 0x000fe4000bfa6270 */
[----:B------:R-:W-:Y:S01]  /*11ad0*/  @!P0 LEA.HI.X R9, R172, R14, R173, 0x2, P6 ;  /* 0x0000000eac098211 */ /* 0x000fe200030f14ad */
[----:B------:R1:W-:Y:S01]  /*11ae0*/  @!P1 ST.E.64 desc[UR36][R6.64], R34 ;  /* 0x0000002206009985 */ /* 0x0003e2000c101b24 */
[----:B------:R-:W-:-:S02]  /*11af0*/  ISETP.GE.AND P1, PT, R223, UR4, PT ;  /* 0x00000004df007c0c */ /* 0x000fc4000bf26270 */
[CC--:B0-----:R-:W-:Y:S01]  /*11b00*/  @!P3 LEA R2, P6, R229.reuse, R0.reuse, 0x2 ;  /* 0x00000000e502b211 */ /* 0x0c1fe200078c10ff */
[----:B------:R0:W-:Y:S01]  /*11b10*/  @!P0 ST.E.64 desc[UR36][R8.64], R38 ;  /* 0x0000002608008985 */ /* 0x0001e2000c101b24 */
[----:B------:R-:W-:Y:S02]  /*11b20*/  ISETP.GE.AND P0, PT, R224, UR4, PT ;  /* 0x00000004e0007c0c */ /* 0x000fe4000bf06270 */
[C---:B------:R-:W-:Y:S02]  /*11b30*/  @!P4 LEA R10, P2, R226.reuse, R0, 0x2 ;  /* 0x00000000e20ac211 */ /* 0x040fe400078410ff */
[----:B------:R-:W-:Y:S02]  /*11b40*/  @!P3 LEA.HI.X R3, R229, R14, R171, 0x2, P6 ;  /* 0x0000000ee503b211 */ /* 0x000fe400030f14ab */
[----:B------:R-:W-:Y:S02]  /*11b50*/  @!P5 LEA R12, P6, R225, R0, 0x2 ;  /* 0x00000000e10cd211 */ /* 0x000fe400078c10ff */
[----:B------:R-:W-:Y:S01]  /*11b60*/  @!P4 LEA.HI.X R11, R226, R14, R170, 0x2, P2 ;  /* 0x0000000ee20bc211 */ /* 0x000fe200010f14aa */
[----:B------:R3:W-:Y:S01]  /*11b70*/  @!P3 ST.E.64 desc[UR36][R2.64], R42 ;  /* 0x0000002a0200b985 */ /* 0x0007e2000c101b24 */
[----:B------:R-:W-:-:S02]  /*11b80*/  ISETP.GE.AND P2, PT, R222, UR4, PT ;  /* 0x00000004de007c0c */ /* 0x000fc4000bf46270 */
[----:B------:R-:W-:Y:S01]  /*11b90*/  @!P5 LEA.HI.X R13, R225, R14, R169, 0x2, P6 ;  /* 0x0000000ee10dd211 */ /* 0x000fe200030f14a9 */
[----:B------:R4:W-:Y:S01]  /*11ba0*/  @!P4 ST.E.64 desc[UR36][R10.64], R46 ;  /* 0x0000002e0a00c985 */ /* 0x0009e2000c101b24 */
[CC--:B--2---:R-:W-:Y:S02]  /*11bb0*/  @!P0 LEA R4, P4, R224.reuse, R0.reuse, 0x2 ;  /* 0x00000000e0048211 */ /* 0x0c4fe400078810ff */
[----:B------:R-:W-:Y:S01]  /*11bc0*/  ISETP.GE.AND P3, PT, R221, UR4, PT ;  /* 0x00000004dd007c0c */ /* 0x000fe2000bf66270 */
[----:B------:R2:W-:Y:S01]  /*11bd0*/  @!P5 ST.E.64 desc[UR36][R12.64], R50 ;  /* 0x000000320c00d985 */ /* 0x0005e2000c101b24 */
[----:B-1----:R-:W-:Y:S02]  /*11be0*/  @!P1 LEA R6, P5, R223, R0, 0x2 ;  /* 0x00000000df069211 */ /* 0x002fe400078a10ff */
[----:B------:R-:W-:Y:S02]  /*11bf0*/  @!P0 LEA.HI.X R5, R224, R14, R168, 0x2, P4 ;  /* 0x0000000ee0058211 */ /* 0x000fe400020f14a8 */
[----:B------:R-:W-:-:S02]  /*11c00*/  ISETP.GE.AND P4, PT, R220, UR4, PT ;  /* 0x00000004dc007c0c */ /* 0x000fc4000bf86270 */
[----:B------:R-:W-:Y:S01]  /*11c10*/  @!P1 LEA.HI.X R7, R223, R14, R167, 0x2, P5 ;  /* 0x0000000edf079211 */ /* 0x000fe200028f14a7 */
[----:B------:R-:W-:Y:S01]  /*11c20*/  @!P0 ST.E.64 desc[UR36][R4.64], R54 ;  /* 0x0000003604008985 */ /* 0x000fe2000c101b24 */
[----:B------:R-:W-:Y:S02]  /*11c30*/  ISETP.GE.AND P5, PT, R219, UR4, PT ;  /* 0x00000004db007c0c */ /* 0x000fe4000bfa6270 */
[C---:B0-----:R-:W-:Y:S01]  /*11c40*/  @!P2 LEA R8, P6, R222.reuse, R0, 0x2 ;  /* 0x00000000de08a211 */ /* 0x041fe200078c10ff */
[----:B------:R0:W-:Y:S01]  /*11c50*/  @!P1 ST.E.64 desc[UR36][R6.64], R58 ;  /* 0x0000003a06009985 */ /* 0x0001e2000c101b24 */
[----:B------:R-:W-:Y:S02]  /*11c60*/  ISETP.GE.AND P1, PT, R217, UR4, PT ;  /* 0x00000004d9007c0c */ /* 0x000fe4000bf26270 */
[----:B------:R-:W-:Y:S02]  /*11c70*/  @!P2 LEA.HI.X R9, R222, R14, R166, 0x2, P6 ;  /* 0x0000000ede09a211 */ /* 0x000fe400030f14a6 */
[----:B---3--:R-:W-:-:S02]  /*11c80*/  @!P3 LEA R2, P6, R221, R0, 0x2 ;  /* 0x00000000dd02b211 */ /* 0x008fc400078c10ff */
[----:B----4-:R-:W-:Y:S01]  /*11c90*/  @!P4 LEA R10, P0, R220, R0, 0x2 ;  /* 0x00000000dc0ac211 */ /* 0x010fe200078010ff */
[----:B------:R1:W-:Y:S01]  /*11ca0*/  @!P2 ST.E.64 desc[UR36][R8.64], R62 ;  /* 0x0000003e0800a985 */ /* 0x0003e2000c101b24 */
[----:B------:R-:W-:Y:S02]  /*11cb0*/  ISETP.GE.AND P2, PT, R218, UR4, PT ;  /* 0x00000004da007c0c */ /* 0x000fe4000bf46270 */
[----:B------:R-:W-:Y:S02]  /*11cc0*/  @!P3 LEA.HI.X R3, R221, R14, R165, 0x2, P6 ;  /* 0x0000000edd03b211 */ /* 0x000fe400030f14a5 */
[C---:B--2---:R-:W-:Y:S02]  /*11cd0*/  @!P5 LEA R12, P6, R219.reuse, R0, 0x2 ;  /* 0x00000000db0cd211 */ /* 0x044fe400078c10ff */
[-C--:B------:R-:W-:Y:S01]  /*11ce0*/  @!P4 LEA.HI.X R11, R220, R14.reuse, R164, 0x2, P0 ;  /* 0x0000000edc0bc211 */ /* 0x080fe200000f14a4 */
[----:B------:R2:W-:Y:S01]  /*11cf0*/  @!P3 ST.E.64 desc[UR36][R2.64], R66 ;  /* 0x000000420200b985 */ /* 0x0005e2000c101b24 */
[----:B------:R-:W-:-:S02]  /*11d00*/  @!P5 LEA.HI.X R13, R219, R14, R163, 0x2, P6 ;  /* 0x0000000edb0dd211 */ /* 0x000fc400030f14a3 */
[----:B------:R-:W-:Y:S01]  /*11d10*/  ISETP.GE.AND P0, PT, R216, UR4, PT ;  /* 0x00000004d8007c0c */ /* 0x000fe2000bf06270 */
[----:B------:R3:W-:Y:S01]  /*11d20*/  @!P4 ST.E.64 desc[UR36][R10.64], R70 ;  /* 0x000000460a00c985 */ /* 0x0007e2000c101b24 */
[-C--:B0-----:R-:W-:Y:S02]  /*11d30*/  @!P1 LEA R6, P3, R217, R0.reuse, 0x2 ;  /* 0x00000000d9069211 */ /* 0x081fe400078610ff */
[C---:B------:R-:W-:Y:S01]  /*11d40*/  @!P2 LEA R4, P6, R218.reuse, R0, 0x2 ;  /* 0x00000000da04a211 */ /* 0x040fe200078c10ff */
[----:B------:R0:W-:Y:S01]  /*11d50*/  @!P5 ST.E.64 desc[UR36][R12.64], R74 ;  /* 0x0000004a0c00d985 */ /* 0x0001e2000c101b24 */
[----:B------:R-:W-:Y:S02]  /*11d60*/  ISETP.GE.AND P5, PT, R215, UR4, PT ;  /* 0x00000004d7007c0c */ /* 0x000fe4000bfa6270 */
[-C--:B------:R-:W-:Y:S02]  /*11d70*/  @!P2 LEA.HI.X R5, R218, R14.reuse, R162, 0x2, P6 ;  /* 0x0000000eda05a211 */ /* 0x080fe400030f14a2 */
[----:B------:R-:W-:-:S02]  /*11d80*/  @!P1 LEA.HI.X R7, R217, R14, R161, 0x2, P3 ;  /* 0x0000000ed9079211 */ /* 0x000fc400018f14a1 */
[----:B------:R-:W-:Y:S01]  /*11d90*/  ISETP.GE.AND P4, PT, R214, UR4, PT ;  /* 0x00000004d6007c0c */ /* 0x000fe2000bf86270 */
[----:B------:R4:W-:Y:S01]  /*11da0*/  @!P2 ST.E.64 desc[UR36][R4.64], R78 ;  /* 0x0000004e0400a985 */ /* 0x0009e2000c101b24 */
[----:B------:R-:W-:Y:S02]  /*11db0*/  ISETP.GE.AND P3, PT, R213, UR4, PT ;  /* 0x00000004d5007c0c */ /* 0x000fe4000bf66270 */
[-C--:B-1----:R-:W-:Y:S01]  /*11dc0*/  @!P0 LEA R8, P6, R216, R0.reuse, 0x2 ;  /* 0x00000000d8088211 */ /* 0x082fe200078c10ff */
[----:B------:R1:W-:Y:S01]  /*11dd0*/  @!P1 ST.E.64 desc[UR36][R6.64], R82 ;  /* 0x0000005206009985 */ /* 0x0003e2000c101b24 */
[----:B------:R-:W-:Y:S02]  /*11de0*/  ISETP.GE.AND P2, PT, R212, UR4, PT ;  /* 0x00000004d4007c0c */ /* 0x000fe4000bf46270 */
[----:B--2---:R-:W-:Y:S02]  /*11df0*/  @!P5 LEA R2, P1, R215, R0, 0x2 ;  /* 0x00000000d702d211 */ /* 0x004fe400078210ff */
[----:B------:R-:W-:-:S02]  /*11e00*/  @!P0 LEA.HI.X R9, R216, R14, R160, 0x2, P6 ;  /* 0x0000000ed8098211 */ /* 0x000fc400030f14a0 */
[----:B------:R-:W-:Y:S02]  /*11e10*/  @!P5 LEA.HI.X R3, R215, R14, R159, 0x2, P1 ;  /* 0x0000000ed703d211 */ /* 0x000fe400008f149f */
[----:B------:R-:W-:Y:S01]  /*11e20*/  ISETP.GE.AND P1, PT, R211, UR4, PT ;  /* 0x00000004d3007c0c */ /* 0x000fe2000bf26270 */
[----:B------:R2:W-:Y:S01]  /*11e30*/  @!P0 ST.E.64 desc[UR36][R8.64], R86 ;  /* 0x0000005608008985 */ /* 0x0005e2000c101b24 */
[CC--:B---3--:R-:W-:Y:S02]  /*11e40*/  @!P4 LEA R10, P0, R214.reuse, R0.reuse, 0x2 ;  /* 0x00000000d60ac211 */ /* 0x0c8fe400078010ff */
[----:B0-----:R-:W-:Y:S01]  /*11e50*/  @!P3 LEA R12, P6, R213, R0, 0x2 ;  /* 0x00000000d50cb211 */ /* 0x001fe200078c10ff */
[----:B------:R0:W-:Y:S01]  /*11e60*/  @!P5 ST.E.64 desc[UR36][R2.64], R90 ;  /* 0x0000005a0200d985 */ /* 0x0001e2000c101b24 */
[----:B------:R-:W-:Y:S02]  /*11e70*/  @!P4 LEA.HI.X R11, R214, R14, R158, 0x2, P0 ;  /* 0x0000000ed60bc211 */ /* 0x000fe400000f149e */
[----:B------:R-:W-:-:S02]  /*11e80*/  ISETP.GE.AND P0, PT, R210, UR4, PT ;  /* 0x00000004d2007c0c */ /* 0x000fc4000bf06270 */
[----:B------:R-:W-:Y:S01]  /*11e90*/  @!P3 LEA.HI.X R13, R213, R14, R157, 0x2, P6 ;  /* 0x0000000ed50db211 */ /* 0x000fe200030f149d */
[----:B------:R3:W-:Y:S01]  /*11ea0*/  @!P4 ST.E.64 desc[UR36][R10.64], R94 ;  /* 0x0000005e0a00c985 */ /* 0x0007e2000c101b24 */
[----:B------:R-:W-:Y:S02]  /*11eb0*/  ISETP.GE.AND P5, PT, R209, UR4, PT ;  /* 0x00000004d1007c0c */ /* 0x000fe4000bfa6270 */
[-C--:B----4-:R-:W-:Y:S01]  /*11ec0*/  @!P2 LEA R4, P6, R212, R0.reuse, 0x2 ;  /* 0x00000000d404a211 */ /* 0x090fe200078c10ff */
[----:B------:R4:W-:Y:S01]  /*11ed0*/  @!P3 ST.E.64 desc[UR36][R12.64], R98 ;  /* 0x000000620c00b985 */ /* 0x0009e2000c101b24 */
[----:B-1----:R-:W-:Y:S02]  /*11ee0*/  @!P1 LEA R6, P4, R211, R0, 0x2 ;  /* 0x00000000d3069211 */ /* 0x002fe400078810ff */
[----:B------:R-:W-:Y:S02]  /*11ef0*/  ISETP.GE.AND P3, PT, R208, UR4, PT ;  /* 0x00000004d0007c0c */ /* 0x000fe4000bf66270 */
[----:B------:R-:W-:-:S02]  /*11f00*/  @!P2 LEA.HI.X R5, R212, R14, R156, 0x2, P6 ;  /* 0x0000000ed405a211 */ /* 0x000fc400030f149c */
[----:B------:R-:W-:Y:S02]  /*11f10*/  @!P1 LEA.HI.X R7, R211, R14, R155, 0x2, P4 ;  /* 0x0000000ed3079211 */ /* 0x000fe400020f149b */
[----:B------:R-:W-:Y:S01]  /*11f20*/  ISETP.GE.AND P4, PT, R207, UR4, PT ;  /* 0x00000004cf007c0c */ /* 0x000fe2000bf86270 */
[----:B------:R1:W-:Y:S01]  /*11f30*/  @!P2 ST.E.64 desc[UR36][R4.64], R102 ;  /* 0x000000660400a985 */ /* 0x0003e2000c101b24 */
[----:B--2---:R-:W-:-:S03]  /*11f40*/  @!P0 LEA R8, P6, R210, R0, 0x2 ;  /* 0x00000000d2088211 */ /* 0x004fc600078c10ff */
[----:B------:R-:W-:Y:S01]  /*11f50*/  @!P1 ST.E.64 desc[UR36][R6.64], R106 ;  /* 0x0000006a06009985 */ /* 0x000fe2000c101b24 */
[C---:B0-----:R-:W-:Y:S02]  /*11f60*/  @!P5 LEA R2, P1, R209.reuse, R0, 0x2 ;  /* 0x00000000d102d211 */ /* 0x041fe400078210ff */
[-C--:B------:R-:W-:Y:S02]  /*11f70*/  @!P0 LEA.HI.X R9, R210, R14.reuse, R154, 0x2, P6 ;  /* 0x0000000ed2098211 */ /* 0x080fe400030f149a */
[----:B------:R-:W-:Y:S01]  /*11f80*/  @!P5 LEA.HI.X R3, R209, R14, R21, 0x2, P1 ;  /* 0x0000000ed103d211 */ /* 0x000fe200008f1415 */
[----:B------:R-:W-:Y:S01]  /*11f90*/  VIADD R21, R17, 0xd8 ;  /* 0x000000d811157836 */ /* 0x000fe20000000000 */
[CC--:B---3--:R-:W-:Y:S01]  /*11fa0*/  @!P3 LEA R10, P2, R208.reuse, R0.reuse, 0x2 ;  /* 0x00000000d00ab211 */ /* 0x0c8fe200078410ff */
[----:B------:R0:W-:Y:S01]  /*11fb0*/  @!P0 ST.E.64 desc[UR36][R8.64], R110 ;  /* 0x0000006e08008985 */ /* 0x0001e2000c101b24 */
[----:B------:R-:W-:Y:S02]  /*11fc0*/  ISETP.GE.AND P0, PT, R203, UR4, PT ;  /* 0x00000004cb007c0c */ /* 0x000fe4000bf06270 */
[----:B----4-:R-:W-:Y:S01]  /*11fd0*/  @!P4 LEA R12, P1, R207, R0, 0x2 ;  /* 0x00000000cf0cc211 */ /* 0x010fe200078210ff */
[----:B------:R2:W-:Y:S01]  /*11fe0*/  @!P5 ST.E.64 desc[UR36][R2.64], R114 ;  /* 0x000000720200d985 */ /* 0x0005e2000c101b24 */
[----:B------:R-:W-:-:S02]  /*11ff0*/  @!P3 LEA.HI.X R11, R208, R14, R153, 0x2, P2 ;  /* 0x0000000ed00bb211 */ /* 0x000fc400010f1499 */
[----:B------:R-:W-:Y:S02]  /*12000*/  ISETP.GE.AND P2, PT, R21, UR4, PT ;  /* 0x0000000415007c0c */ /* 0x000fe4000bf46270 */
[----:B------:R-:W-:Y:S01]  /*12010*/  @!P4 LEA.HI.X R13, R207, R14, R152, 0x2, P1 ;  /* 0x0000000ecf0dc211 */ /* 0x000fe200008f1498 */
[----:B------:R3:W-:Y:S01]  /*12020*/  @!P3 ST.E.64 desc[UR36][R10.64], R118 ;  /* 0x000000760a00b985 */ /* 0x0007e2000c101b24 */
[----:B------:R-:W-:Y:S02]  /*12030*/  ISETP.GE.AND P1, PT, R206, UR4, PT ;  /* 0x00000004ce007c0c */ /* 0x000fe4000bf26270 */
[----:B-1----:R-:W-:Y:S01]  /*12040*/  SHF.R.S32.HI R5, RZ, 0x1f, R203 ;  /* 0x0000001fff057819 */ /* 0x002fe200000114cb */
[----:B0-----:R-:W-:Y:S01]  /*12050*/  VIADD R9, R17, 0xe0 ;  /* 0x000000e011097836 */ /* 0x001fe20000000000 */
[----:B------:R0:W-:Y:S01]  /*12060*/  @!P4 ST.E.64 desc[UR36][R12.64], R122 ;  /* 0x0000007a0c00c985 */ /* 0x0001e2000c101b24 */
[----:B------:R-:W-:Y:S02]  /*12070*/  @!P0 LEA R4, P6, R203, R0, 0x2 ;  /* 0x00000000cb048211 */ /* 0x000fe400078c10ff */
[----:B------:R-:W-:-:S02]  /*12080*/  ISETP.GE.AND P3, PT, R15, UR4, PT ;  /* 0x000000040f007c0c */ /* 0x000fc4000bf66270 */
[----:B------:R-:W-:Y:S02]  /*12090*/  ISETP.GE.AND P4, PT, R9, UR4, PT ;  /* 0x0000000409007c0c */ /* 0x000fe4000bf86270 */
[----:B--2---:R-:W-:Y:S02]  /*120a0*/  SHF.R.S32.HI R3, RZ, 0x1f, R21 ;  /* 0x0000001fff037819 */ /* 0x004fe40000011415 */
[----:B------:R-:W-:Y:S02]  /*120b0*/  @!P2 LEA R6, P5, R21, R0, 0x2 ;  /* 0x000000001506a211 */ /* 0x000fe400078a10ff */
[----:B------:R-:W-:Y:S02]  /*120c0*/  @!P0 LEA.HI.X R5, R203, R14, R5, 0x2, P6 ;  /* 0x0000000ecb058211 */ /* 0x000fe400030f1405 */
[----:B------:R-:W-:Y:S02]  /*120d0*/  @!P1 LEA R2, P6, R206, R0, 0x2 ;  /* 0x00000000ce029211 */ /* 0x000fe400078c10ff */
[----:B------:R-:W-:-:S02]  /*120e0*/  @!P2 LEA.HI.X R7, R21, R14, R3, 0x2, P5 ;  /* 0x0000000e1507a211 */ /* 0x000fc400028f1403 */
[----:B------:R-:W-:Y:S02]  /*120f0*/  ISETP.GE.AND P5, PT, R19, UR4, PT ;  /* 0x0000000413007c0c */ /* 0x000fe4000bfa6270 */
[----:B------:R-:W-:Y:S02]  /*12100*/  @!P1 LEA.HI.X R3, R206, R14, R22, 0x2, P6 ;  /* 0x0000000ece039211 */ /* 0x000fe400030f1416 */
[----:B---3--:R-:W-:Y:S02]  /*12110*/  SHF.R.S32.HI R10, RZ, 0x1f, R9 ;  /* 0x0000001fff0a7819 */ /* 0x008fe40000011409 */
[C---:B------:R-:W-:Y:S01]  /*12120*/  @!P4 LEA R8, P6, R9.reuse, R0, 0x2 ;  /* 0x000000000908c211 */ /* 0x040fe200078c10ff */
[----:B------:R1:W-:Y:S01]  /*12130*/  @!P1 ST.E.64 desc[UR36][R2.64], R126 ;  /* 0x0000007e02009985 */ /* 0x0003e2000c101b24 */
[----:B------:R-:W-:Y:S02]  /*12140*/  SHF.R.S32.HI R11, RZ, 0x1f, R15 ;  /* 0x0000001fff0b7819 */ /* 0x000fe4000001140f */
[----:B------:R-:W-:Y:S01]  /*12150*/  @!P4 LEA.HI.X R9, R9, R14, R10, 0x2, P6 ;  /* 0x0000000e0909c211 */ /* 0x000fe200030f140a */
[----:B------:R1:W-:Y:S01]  /*12160*/  @!P0 ST.E.64 desc[UR36][R4.64], R130 ;  /* 0x0000008204008985 */ /* 0x0003e2000c101b24 */
[----:B------:R-:W-:-:S02]  /*12170*/  @!P3 LEA R10, P6, R15, R0, 0x2 ;  /* 0x000000000f0ab211 */ /* 0x000fc400078c10ff */
[----:B0-----:R-:W-:Y:S01]  /*12180*/  SHF.R.S32.HI R13, RZ, 0x1f, R19 ;  /* 0x0000001fff0d7819 */ /* 0x001fe20000011413 */
[----:B------:R1:W-:Y:S01]  /*12190*/  @!P2 ST.E.64 desc[UR36][R6.64], R134 ;  /* 0x000000860600a985 */ /* 0x0003e2000c101b24 */
[----:B------:R-:W-:Y:S01]  /*121a0*/  @!P3 LEA.HI.X R11, R15, R14, R11, 0x2, P6 ;  /* 0x0000000e0f0bb211 */ /* 0x000fe200030f140b */
[----:B------:R-:W-:Y:S01]  /*121b0*/  VIADD R15, R17, 0xf8 ;  /* 0x000000f8110f7836 */ /* 0x000fe20000000000 */
[C---:B------:R-:W-:Y:S01]  /*121c0*/  @!P5 LEA R12, P6, R19.reuse, R0, 0x2 ;  /* 0x00000000130cd211 */ /* 0x040fe200078c10ff */
[----:B------:R1:W-:Y:S03]  /*121d0*/  @!P4 ST.E.64 desc[UR36][R8.64], R138 ;  /* 0x0000008a0800c985 */ /* 0x0003e6000c101b24 */
[----:B------:R-:W-:Y:S01]  /*121e0*/  @!P5 LEA.HI.X R13, R19, R14, R13, 0x2, P6 ;  /* 0x0000000e130dd211 */ /* 0x000fe200030f140d */
[----:B------:R1:W-:Y:S01]  /*121f0*/  @!P3 ST.E.64 desc[UR36][R10.64], R142 ;  /* 0x0000008e0a00b985 */ /* 0x0003e2000c101b24 */
[----:B------:R-:W-:-:S03]  /*12200*/  ISETP.GE.AND P0, PT, R15, UR4, PT ;  /* 0x000000040f007c0c */ /* 0x000fc6000bf06270 */
[----:B------:R1:W-:Y:S10]  /*12210*/  @!P5 ST.E.64 desc[UR36][R12.64], R146 ;  /* 0x000000920c00d985 */ /* 0x0003f4000c101b24 */
[----:B------:R-:W-:Y:S05]  /*12220*/  @P0 BRA `(.L_x_1316) ;  /* 0x0000000c00fc0947 */ /* 0x000fea0003800000 */
[----:B-1----:R-:W-:Y:S02]  /*12230*/  LEA R2, P0, R15, R0, 0x2 ;  /* 0x000000000f027211 */ /* 0x002fe400078010ff */
[----:B------:R-:W-:-:S04]  /*12240*/  SHF.R.S32.HI R0, RZ, 0x1f, R15 ;  /* 0x0000001fff007819 */ /* 0x000fc8000001140f */
[----:B------:R-:W-:-:S05]  /*12250*/  LEA.HI.X R3, R15, R14, R0, 0x2, P0 ;  /* 0x0000000e0f037211 */ /* 0x000fca00000f1400 */
[----:B------:R0:W-:Y:S01]  /*12260*/  ST.E.64 desc[UR36][R2.64], R150 ;  /* 0x0000009602007985 */ /* 0x0001e2000c101b24 */
[----:B------:R-:W-:Y:S05]  /*12270*/  BRA `(.L_x_1316) ;  /* 0x0000000c00e87947 */ /* 0x000fea0003800000 */
.L_x_1307:
[----:B------:R-:W2:Y:S01]  /*12280*/  LDL R9, [R1+0x10] ;  /* 0x0000100001097983 */ /* 0x000ea20000100800 */
[----:B------:R-:W-:Y:S01]  /*12290*/  ULDC.64 UR8, c[0x0][0xc00] ;  /* 0x0003000000087ab9 */ /* 0x000fe20000000a00 */
[----:B------:R-:W-:Y:S01]  /*122a0*/  R2UR UR10, R202 ;  /* 0x00000000ca0a72ca */ /* 0x000fe200000e0000 */
[----:B------:R-:W-:-:S04]  /*122b0*/  UISETP.NE.U32.AND UP0, UPT, UR8, URZ, UPT ;  /* 0x0000003f0800728c */ /* 0x000fc8000bf05070 */
[----:B------:R-:W-:-:S03]  /*122c0*/  UISETP.NE.AND.EX UP0, UPT, UR9, URZ, UPT, UP0 ;  /* 0x0000003f0900728c */ /* 0x000fc6000bf05300 */
[----:B------:R-:W-:-:S03]  /*122d0*/  ULDC.64 UR8, c[0x0][0xc00] ;  /* 0x0003000000087ab9 */ /* 0x000fc60000000a00 */
[----:B------:R-:W-:Y:S02]  /*122e0*/  PLOP3.LUT P1, PT, PT, PT, UP0, 0x80, 0x0 ;  /* 0x000000000000781c */ /* 0x000fe40003f2f008 */
[----:B--2---:R-:W-:-:S13]  /*122f0*/  R2UR UR4, R9 ;  /* 0x00000000090472ca */ /* 0x004fda00000e0000 */
[----:B------:R-:W-:-:S06]  /*12300*/  UIMAD.WIDE UR8, UR4, 0x4, UR8 ;  /* 0x00000004040878a5 */ /* 0x000fcc000f8e0208 */
[----:B0-----:R-:W-:Y:S02]  /*12310*/  IMAD.U32 R2, RZ, RZ, UR8 ;  /* 0x00000008ff027e24 */ /* 0x001fe4000f8e00ff */
[----:B------:R-:W-:Y:S01]  /*12320*/  IMAD.U32 R3, RZ, RZ, UR9 ;  /* 0x00000009ff037e24 */ /* 0x000fe2000f8e00ff */
[----:B------:R-:W-:Y:S02]  /*12330*/  ULDC.64 UR8, c[0x0][0xc08] ;  /* 0x0003020000087ab9 */ /* 0x000fe40000000a00 */
[----:B------:R-:W-:Y:S02]  /*12340*/  UISETP.NE.U32.AND UP1, UPT, UR8, URZ, UPT ;  /* 0x0000003f0800728c */ /* 0x000fe4000bf25070 */
[----:B------:R-:W2:Y:S02]  /*12350*/  @P1 LDG.E R8, desc[UR36][R2.64] ;  /* 0x0000002402081981 */ /* 0x000ea4000c1e1900 */
[----:B------:R-:W-:-:S06]  /*12360*/  UISETP.NE.AND.EX UP1, UPT, UR9, URZ, UPT, UP1 ;  /* 0x0000003f0900728c */ /* 0x000fcc000bf25310 */
[----:B------:R-:W-:-:S05]  /*12370*/  PLOP3.LUT P2, PT, PT, PT, UP1, 0x80, 0x0 ;  /* 0x000000000000781c */ /* 0x000fca0003f4f018 */
[----:B------:R-:W-:Y:S02]  /*12380*/  @UP1 ULDC.64 UR8, c[0x0][0xc08] ;  /* 0x0003020000081ab9 */ /* 0x000fe40000000a00 */
[----:B------:R-:W-:-:S03]  /*12390*/  @UP1 UIMAD.WIDE UR8, UR4, 0x4, UR8 ;  /* 0x00000004040818a5 */ /* 0x000fc6000f8e0208 */
[----:B------:R-:W-:Y:S02]  /*123a0*/  ULDC UR4, c[0x0][0xa88] ;  /* 0x0002a20000047ab9 */ /* 0x000fe40000000800 */
[----:B------:R-:W-:Y:S02]  /*123b0*/  IMAD.U32 R0, RZ, RZ, UR4 ;  /* 0x00000004ff007e24 */ /* 0x000fe4000f8e00ff */
[----:B------:R-:W-:Y:S02]  /*123c0*/  IMAD.U32 R4, RZ, RZ, UR8 ;  /* 0x00000008ff047e24 */ /* 0x000fe4000f8e00ff */
[----:B------:R-:W-:-:S05]  /*123d0*/  IMAD.U32 R5, RZ, RZ, UR9 ;  /* 0x00000009ff057e24 */ /* 0x000fca000f8e00ff */
[----:B------:R0:W5:Y:S01]  /*123e0*/  @P2 LDG.E R0, desc[UR36][R4.64] ;  /* 0x0000002404002981 */ /* 0x000162000c1e1900 */
[----:B------:R-:W-:Y:S01]  /*123f0*/  UISETP.NE.AND UP1, UPT, UR10, URZ, UPT ;  /* 0x0000003f0a00728c */ /* 0x000fe2000bf25270 */
[----:B------:R-:W-:Y:S01]  /*12400*/  UMOV UR4, URZ ;  /* 0x0000003f00047c82 */ /* 0x000fe20008000000 */
[----:B------:R-:W1:Y:S09]  /*12410*/  S2R R6, SR_TID.X ;  /* 0x0000000000067919 */ /* 0x000e720000002100 */
[----:B------:R-:W-:-:S02]  /*12420*/  @!UP1 ULDC UR10, c[0x0][0xad4] ;  /* 0x0002b500000a9ab9 */ /* 0x000fc40000000800 */
[----:B------:R-:W-:Y:S02]  /*12430*/  IMAD.U32 R202, RZ, RZ, UR10 ;  /* 0x0000000affca7e24 */ /* 0x000fe4000f8e00ff */
[----:B-1----:R-:W-:-:S05]  /*12440*/  VIADD R7, R6, 0xffffff80 ;  /* 0xffffff8006077836 */ /* 0x002fca0000000000 */
[----:B------:R-:W-:Y:S02]  /*12450*/  ISETP.GT.AND P0, PT, R7, 0x7f, PT ;  /* 0x0000007f0700780c */ /* 0x000fe40003f04270 */
[----:B--2---:R-:W-:Y:S01]  /*12460*/  @P1 R2UR UR4, R8 ;  /* 0x00000000080412ca */ /* 0x004fe200000e0000 */
[----:B0-----:R-:W-:-:S14]  /*12470*/  @P2 BRA `(.L_x_1319) ;  /* 0x0000000000102947 */ /* 0x001fdc0003800000 */
[----:B------:R-:W-:Y:S05]  /*12480*/  @!P1 BRA `(.L_x_1319) ;  /* 0x00000000000c9947 */ /* 0x000fea0003800000 */
[----:B------:R-:W2:Y:S04]  /*12490*/  LDG.E R5, desc[UR36][R2.64] ;  /* 0x0000002402057981 */ /* 0x000ea8000c1e1900 */
[----:B-----5:R-:W2:Y:S02]  /*124a0*/  LDG.E R0, desc[UR36][R2.64+0x4] ;  /* 0x0000042402007981 */ /* 0x020ea4000c1e1900 */
[----:B--2---:R-:W-:-:S07]  /*124b0*/  IMAD.IADD R0, R0, 0x1, -R5 ;  /* 0x0000000100007824 */ /* 0x004fce00078e0a05 */
.L_x_1319:
[----:B------:R-:W-:Y:S01]  /*124c0*/  R2UR UR8, R9 ;  /* 0x00000000090872ca */ /* 0x000fe200000e0000 */
[----:B------:R-:W-:Y:S01]  /*124d0*/  USHF.R.S32.HI UR21, URZ, 0x1f, UR4 ;  /* 0x0000001f3f157899 */ /* 0x000fe20008011404 */
[----:B------:R-:W-:Y:S11]  /*124e0*/  BSSY B1, `(.L_x_1320) ;  /* 0x000003c000017945 */ /* 0x000ff60003800000 */
[----:B------:R-:W-:-:S02]  /*124f0*/  USHF.R.S32.HI UR13, URZ, 0x1f, UR8 ;  /* 0x0000001f3f0d7899 */ /* 0x000fc40008011408 */
[----:B------:R-:W-:Y:S02]  /*12500*/  USEL UR12, UR8, URZ, !UP0 ;  /* 0x0000003f080c7287 */ /* 0x000fe4000c000000 */
[----:B------:R-:W-:Y:S01]  /*12510*/  USEL UR13, UR13, URZ, !UP0 ;  /* 0x0000003f0d0d7287 */ /* 0x000fe2000c000000 */
[----:B------:R-:W-:Y:S11]  /*12520*/  @P0 BRA `(.L_x_1321) ;  /* 0x0000000000dc0947 */ /* 0x000ff60003800000 */
[----:B------:R-:W0:Y:S01]  /*12530*/  LDC R9, c[0x0][0xbe8] ;  /* 0x0002fa00ff097b82 */ /* 0x000e220000000800 */
[----:B------:R-:W-:-:S05]  /*12540*/  IMAD.U32 R3, RZ, RZ, UR61 ;  /* 0x0000003dff037e24 */ /* 0x000fca000f8e00ff */
[----:B------:R-:W-:Y:S01]  /*12550*/  IADD3 R4, R3, -0x80, R6 ;  /* 0xffffff8003047810 */ /* 0x000fe20007ffe006 */
[----:B0----5:R-:W-:-:S05]  /*12560*/  IMAD R2, R0, R9, RZ ;  /* 0x0000000900027224 */ /* 0x021fca00078e02ff */
        /* <DEDUP_REMOVED lines=51> */
.L_x_1321:
[----:B------:R-:W-:Y:S05]  /*128a0*/  BSYNC B1 ;  /* 0x0000000000017941 */ /* 0x000fea0003800000 */
.L_x_1320:
[----:B------:R-:W-:-:S13]  /*128b0*/  R2UR UR8, R202 ;  /* 0x00000000ca0872ca */ /* 0x000fda00000e0000 */
[----:B------:R-:W-:-:S06]  /*128c0*/  UISETP.GT.AND UP0, UPT, UR8, 0x1, UPT ;  /* 0x000000010800788c */ /* 0x000fcc000bf04270 */
[----:B------:R-:W-:-:S13]  /*128d0*/  PLOP3.LUT P0, PT, PT, PT, UP0, 0x80, 0x0 ;  /* 0x000000000000781c */ /* 0x000fda0003f0f008 */
[----:B------:R-:W-:Y:S05]  /*128e0*/  @P0 BRA `(.L_x_1316) ;  /* 0x00000008004c0947 */ /* 0x000fea0003800000 */
[----:B------:R-:W2:Y:S01]  /*128f0*/  LDL R6, [R1+0xc] ;  /* 0x00000c0001067983 */ /* 0x000ea20000100800 */
[----:B------:R-:W1:Y:S01]  /*12900*/  LDC R11, c[0x0][0xbe8] ;  /* 0x0002fa00ff0b7b82 */ /* 0x000e620000000800 */
[----:B------:R-:W-:Y:S01]  /*12910*/  ULDC.64 UR14, c[0x0][0xaa0] ;  /* 0x0002a800000e7ab9 */ /* 0x000fe20000000a00 */
[----:B------:R-:W-:Y:S01]  /*12920*/  R2UR UR16, R205 ;  /* 0x00000000cd1072ca */ /* 0x000fe200000e0000 */
[----:B------:R-:W-:Y:S01]  /*12930*/  UIMAD UR10, UR21, UR14, URZ ;  /* 0x0000000e150a72a4 */ /* 0x000fe2000f8e023f */
[----:B------:R-:W-:Y:S01]  /*12940*/  BSSY B1, `(.L_x_1322) ;  /* 0x000004b000017945 */ /* 0x000fe20003800000 */
[----:B------:R-:W-:Y:S02]  /*12950*/  UIMAD.WIDE.U32 UR8, UR4, UR14, URZ ;  /* 0x0000000e040872a5 */ /* 0x000fe4000f8e003f */
[----:B------:R-:W-:-:S04]  /*12960*/  UIMAD UR10, UR4, UR15, UR10 ;  /* 0x0000000f040a72a4 */ /* 0x000fc8000f8e020a */
[----:B------:R-:W-:-:S03]  /*12970*/  UIADD3 UR9, UR9, UR10, URZ ;  /* 0x0000000a09097290 */ /* 0x000fc6000fffe03f */
[----:B------:R-:W-:Y:S02]  /*12980*/  ULDC.64 UR10, c[0x0][0xae8] ;  /* 0x0002ba00000a7ab9 */ /* 0x000fe40000000a00 */
[----:B------:R-:W-:-:S04]  /*12990*/  UIMAD.WIDE.U32 UR8, UR16, UR10, UR8 ;  /* 0x0000000a100872a5 */ /* 0x000fc8000f8e0008 */
[----:B------:R-:W-:-:S03]  /*129a0*/  UIMAD UR9, UR16, UR11, UR9 ;  /* 0x0000000b100972a4 */ /* 0x000fc6000f8e0209 */
[----:B------:R-:W-:Y:S01]  /*129b0*/  ULDC.64 UR10, c[0x0][0xaf0] ;  /* 0x0002bc00000a7ab9 */ /* 0x000fe20000000a00 */
[----:B-1----:R-:W-:Y:S01]  /*129c0*/  ISETP.NE.AND P0, PT, R11, 0x1, PT ;  /* 0x000000010b00780c */ /* 0x002fe20003f05270 */
[----:B------:R-:W-:-:S04]  /*129d0*/  UIMAD UR13, UR13, UR10, URZ ;  /* 0x0000000a0d0d72a4 */ /* 0x000fc8000f8e023f */
[----:B------:R-:W-:Y:S02]  /*129e0*/  UIMAD UR4, UR12, UR11, UR13 ;  /* 0x0000000b0c0472a4 */ /* 0x000fe4000f8e020d */
[----:B------:R-:W-:-:S03]  /*129f0*/  UIMAD.WIDE.U32 UR12, UR12, UR10, UR8 ;  /* 0x0000000a0c0c72a5 */ /* 0x000fc6000f8e0008 */
[----:B------:R-:W-:Y:S01]  /*12a00*/  ULDC.64 UR8, c[0x0][0xae0] ;  /* 0x0002b80000087ab9 */ /* 0x000fe20000000a00 */
[----:B------:R-:W-:Y:S02]  /*12a10*/  UIADD3 UR4, UR13, UR4, URZ ;  /* 0x000000040d047290 */ /* 0x000fe4000fffe03f */
[----:B0-----:R-:W0:Y:S08]  /*12a20*/  @P0 LDC R3, c[0x0][0xbec] ;  /* 0x0002fb00ff030b82 */ /* 0x001e300000000800 */
[----:B------:R-:W1:Y:S01]  /*12a30*/  @P0 LDC R7, c[0x0][0xbf0] ;  /* 0x0002fc00ff070b82 */ /* 0x000e620000000800 */
[----:B--2---:R-:W-:-:S02]  /*12a40*/  IMAD R2, R201, 0x20, R6 ;  /* 0x00000020c9027824 */ /* 0x004fc400078e0206 */
[----:B------:R-:W-:Y:S02]  /*12a50*/  VIADD R6, R6, UR61 ;  /* 0x0000003d06067c36 */ /* 0x000fe40008000000 */
[----:B------:R-:W-:-:S04]  /*12a60*/  VIADD R4, R2, UR61 ;  /* 0x0000003d02047c36 */ /* 0x000fc80008000000 */
[----:B0-----:R-:W-:-:S04]  /*12a70*/  @P0 IMAD.HI.U32 R2, R4, R3, RZ ;  /* 0x0000000304020227 */ /* 0x001fc800078e00ff */
[----:B------:R-:W-:Y:S01]  /*12a80*/  IMAD.MOV.U32 R5, RZ, RZ, R4 ;  /* 0x000000ffff057224 */ /* 0x000fe200078e0004 */
[----:B-1----:R-:W-:Y:S01]  /*12a90*/  @P0 SHF.R.U32.HI R5, RZ, R7, R2 ;  /* 0x00000007ff050219 */ /* 0x002fe20000011602 */
[----:B------:R-:W-:Y:S02]  /*12aa0*/  IMAD.U32 R3, RZ, RZ, UR13 ;  /* 0x0000000dff037e24 */ /* 0x000fe4000f8e00ff */
[----:B------:R-:W-:Y:S01]  /*12ab0*/  IMAD.U32 R3, RZ, RZ, UR4 ;  /* 0x00000004ff037e24 */ /* 0x000fe2000f8e00ff */
[--C-:B------:R-:W-:Y:S01]  /*12ac0*/  SHF.R.S32.HI R2, RZ, 0x1f, R5.reuse ;  /* 0x0000001fff027819 */ /* 0x100fe20000011405 */
[----:B------:R-:W-:-:S04]  /*12ad0*/  IMAD.MOV R7, RZ, RZ, -R5 ;  /* 0x000000ffff077224 */ /* 0x000fc800078e0a05 */
[----:B------:R-:W-:Y:S02]  /*12ae0*/  IMAD R7, R11, R7, R4 ;  /* 0x000000070b077224 */ /* 0x000fe400078e0204 */
[----:B------:R-:W-:Y:S02]  /*12af0*/  IMAD R4, R2, UR8, RZ ;  /* 0x0000000802047c24 */ /* 0x000fe4000f8e02ff */
[----:B------:R-:W-:Y:S02]  /*12b00*/  IMAD.U32 R2, RZ, RZ, UR12 ;  /* 0x0000000cff027e24 */ /* 0x000fe4000f8e00ff */
[C---:B------:R-:W-:Y:S01]  /*12b10*/  IMAD R9, R5.reuse, UR9, R4 ;  /* 0x0000000905097c24 */ /* 0x040fe2000f8e0204 */
[----:B------:R-:W-:Y:S01]  /*12b20*/  SHF.R.S32.HI R4, RZ, 0x1f, R7 ;  /* 0x0000001fff047819 */ /* 0x000fe20000011407 */
[----:B------:R-:W-:Y:S01]  /*12b30*/  IMAD.WIDE.U32 R2, R5, UR8, R2 ;  /* 0x0000000805027c25 */ /* 0x000fe2000f8e0002 */
[----:B------:R-:W-:-:S03]  /*12b40*/  ULDC.64 UR8, c[0x0][0xad8] ;  /* 0x0002b60000087ab9 */ /* 0x000fc60000000a00 */
[----:B------:R-:W-:Y:S02]  /*12b50*/  IMAD R4, R4, UR8, RZ ;  /* 0x0000000804047c24 */ /* 0x000fe4000f8e02ff */
[----:B------:R-:W-:Y:S02]  /*12b60*/  IMAD.IADD R3, R3, 0x1, R9 ;  /* 0x0000000103037824 */ /* 0x000fe400078e0209 */
[C---:B------:R-:W-:Y:S02]  /*12b70*/  IMAD R5, R7.reuse, UR9, R4 ;  /* 0x0000000907057c24 */ /* 0x040fe4000f8e0204 */
[----:B------:R-:W-:Y:S01]  /*12b80*/  IMAD.WIDE.U32 R2, R7, UR8, R2 ;  /* 0x0000000807027c25 */ /* 0x000fe2000f8e0002 */
[----:B------:R-:W-:-:S03]  /*12b90*/  ULDC.64 UR8, c[0x0][0xa80] ;  /* 0x0002a00000087ab9 */ /* 0x000fc60000000a00 */
[----:B-----5:R-:W-:Y:S02]  /*12ba0*/  IMAD R11, R0, R11, RZ ;  /* 0x0000000b000b7224 */ /* 0x020fe400078e02ff */
[----:B------:R-:W-:Y:S02]  /*12bb0*/  VIADD R4, R6, 0x40 ;  /* 0x0000004006047836 */ /* 0x000fe40000000000 */
[----:B------:R-:W-:Y:S01]  /*12bc0*/  IMAD.IADD R3, R3, 0x1, R5 ;  /* 0x0000000103037824 */ /* 0x000fe200078e0205 */
[----:B------:R-:W-:Y:S01]  /*12bd0*/  LEA R5, P2, R2, UR8, 0x1 ;  /* 0x0000000802057c11 */ /* 0x000fe2000f8408ff */
[----:B------:R-:W-:Y:S01]  /*12be0*/  VIADD R0, R6, 0x20 ;  /* 0x0000002006007836 */ /* 0x000fe20000000000 */
[-C--:B------:R-:W-:Y:S01]  /*12bf0*/  ISETP.GE.AND P0, PT, R4, R11.reuse, PT ;  /* 0x0000000b0400720c */ /* 0x080fe20003f06270 */
[----:B------:R-:W-:Y:S01]  /*12c00*/  IMAD.SHL.U32 R7, R201, 0x8, RZ ;  /* 0x00000008c9077824 */ /* 0x000fe200078e00ff */
[----:B------:R-:W-:Y:S02]  /*12c10*/  LEA.HI.X R4, R2, UR9, R3, 0x1, P2 ;  /* 0x0000000902047c11 */ /* 0x000fe400090f0c03 */
[-C--:B------:R-:W-:Y:S01]  /*12c20*/  ISETP.GE.AND P2, PT, R6, R11.reuse, PT ;  /* 0x0000000b0600720c */ /* 0x080fe20003f46270 */
[C---:B------:R-:W-:Y:S01]  /*12c30*/  VIADD R9, R7.reuse, 0x40 ;  /* 0x0000004007097836 */ /* 0x040fe20000000000 */
[----:B------:R-:W-:Y:S01]  /*12c40*/  ISETP.GE.AND P1, PT, R0, R11, PT ;  /* 0x0000000b0000720c */ /* 0x000fe20003f26270 */
[C---:B------:R-:W-:Y:S01]  /*12c50*/  VIADD R13, R7.reuse, 0xc0 ;  /* 0x000000c0070d7836 */ /* 0x040fe20000000000 */
[----:B------:R0:W1:Y:S01]  /*12c60*/  SHFL.IDX PT, R2, R5, RZ, 0x181f ;  /* 0x00181fff05027589 */ /* 0x00006200000e0000 */
[----:B------:R-:W-:Y:S01]  /*12c70*/  VIADD R15, R7, 0x80 ;  /* 0x00000080070f7836 */ /* 0x000fe20000000000 */
[----:B------:R-:W-:-:S02]  /*12c80*/  SHF.R.S32.HI R10, RZ, 0x1f, R7 ;  /* 0x0000001fff0a7819 */ /* 0x000fc40000011407 */
[----:B------:R0:W2:Y:S01]  /*12c90*/  SHFL.IDX PT, R0, R4, RZ, 0x181f ;  /* 0x00181fff04007589 */ /* 0x0000a200000e0000 */
[----:B------:R-:W-:Y:S02]  /*12ca0*/  SHF.R.S32.HI R8, RZ, 0x1f, R9 ;  /* 0x0000001fff087819 */ /* 0x000fe40000011409 */
[----:B------:R-:W-:Y:S02]  /*12cb0*/  SHF.R.S32.HI R12, RZ, 0x1f, R13 ;  /* 0x0000001fff0c7819 */ /* 0x000fe4000001140d */
        /* <DEDUP_REMOVED lines=19> */
.L_x_1323:
[----:B------:R-:W-:Y:S05]  /*12df0*/  BSYNC B1 ;  /* 0x0000000000017941 */ /* 0x000fea0003800000 */
.L_x_1322:
        /* <DEDUP_REMOVED lines=21> */
.L_x_1325:
[----:B------:R-:W-:Y:S05]  /*12f50*/  BSYNC B1 ;  /* 0x0000000000017941 */ /* 0x000fea0003800000 */
.L_x_1324:
        /* <DEDUP_REMOVED lines=21> */
.L_x_1327:
[----:B------:R-:W-:Y:S05]  /*130b0*/  BSYNC B1 ;  /* 0x0000000000017941 */ /* 0x000fea0003800000 */
.L_x_1326:
        /* <DEDUP_REMOVED lines=22> */
.L_x_1316:
[----:B------:R-:W-:Y:S05]  /*13220*/  BSYNC B0 ;  /* 0x0000000000007941 */ /* 0x000fea0003800000 */
.L_x_1306:
[----:B------:R-:W-:Y:S02]  /*13230*/  ULDC UR4, c[0x0][0xc3c] ;  /* 0x00030f0000047ab9 */ /* 0x000fe40000000800 */
[----:B------:R-:W-:-:S06]  /*13240*/  UISETP.GE.AND UP0, UPT, UR7, UR4, UPT ;  /* 0x000000040700728c */ /* 0x000fcc000bf06270 */
[----:B------:R-:W-:-:S13]  /*13250*/  PLOP3.LUT P0, PT, PT, PT, UP0, 0x80, 0x0 ;  /* 0x000000000000781c */ /* 0x000fda0003f0f008 */
[----:B------:R-:W-:Y:S05]  /*13260*/  @!P0 BRA `(.L_x_1328) ;  /* 0xfffffedc00988947 */ /* 0x000fea000383ffff */
[----:B------:R-:W-:Y:S05]  /*13270*/  EXIT ;  /* 0x000000000000794d */ /* 0x000fea0003800000 */
.L_x_1215:
        /* <DEDUP_REMOVED lines=13> */
[----:B------:R-:W1:Y:S01]  /*13350*/  LDS.128 R24, [UR4+0x308d0] ;  /* 0x0308d004ff187984 */ /* 0x000e620008000c00 */
[----:B------:R-:W-:Y:S06]  /*13360*/  BAR.ARV 0x4, 0x180 ;  /* 0x0106000000007b1d */ /* 0x000fec0000002000 */
[----:B------:R-:W-:Y:S05]  /*13370*/  BRA `(.L_x_1330) ;  /* 0x0000000c00907947 */ /* 0x000fea0003800000 */
.L_x_1329:
        /* <DEDUP_REMOVED lines=43> */
.L_x_1333:
        /* <DEDUP_REMOVED lines=35> */
.L_x_1331:
        /* <DEDUP_REMOVED lines=9> */
[----:B0-----:R-:W-:-:S07]  /*138f0*/  ISETP.NE.AND P1, PT, R9, 0x1, PT ;  /* 0x000000010900780c */ /* 0x001fce0003f25270 */
[----:B-1----:R-:W-:Y:S06]  /*13900*/  @!P0 BRA `(.L_x_1334) ;  /* 0x0000000000088947 */ /* 0x002fec0003800000 */
[----:B------:R-:W-:-:S06]  /*13910*/  VIADD R24, R27, 0xffffffff ;  /* 0xffffffff1b187836 */ /* 0x000fcc0000000000 */
[----:B------:R0:W1:Y:S02]  /*13920*/  SHFL.IDX PT, R24, R5, R24, 0x1f ;  /* 0x00001f1805187589 */ /* 0x00006400000e0000 */
.L_x_1334:
[----:B-1----:R-:W-:Y:S02]  /*13930*/  IMAD R24, R24, UR5, R3 ;  /* 0x0000000518187c24 */ /* 0x002fe4000f8e0203 */
[----:B------:R-:W-:-:S03]  /*13940*/  VIADD R27, R27, UR4 ;  /* 0x000000041b1b7c36 */ /* 0x000fc60008000000 */
[----:B0-----:R-:W-:Y:S01]  /*13950*/  IADD3 R5, -R24, UR6, RZ ;  /* 0x0000000618057c10 */ /* 0x001fe2000fffe1ff */
[----:B------:R-:W-:Y:S06]  /*13960*/  @!P1 BRA `(.L_x_1335) ;  /* 0x0000000000e89947 */ /* 0x000fec0003800000 */
[-C--:B--2---:R-:W-:Y:S02]  /*13970*/  IABS R12, R6.reuse ;  /* 0x00000006000c7213 */ /* 0x084fe40000000000 */
[----:B------:R-:W-:Y:S02]  /*13980*/  IABS R4, R9 ;  /* 0x0000000900047213 */ /* 0x000fe40000000000 */
[----:B------:R-:W0:Y:S01]  /*13990*/  I2F.RP R8, R12 ;  /* 0x0000000c00087306 */ /* 0x000e220000209400 */
[----:B------:R-:W-:-:S07]  /*139a0*/  IABS R13, R6 ;  /* 0x00000006000d7213 */ /* 0x000fce0000000000 */
[----:B------:R-:W1:Y:S08]  /*139b0*/  I2F.RP R10, R4 ;  /* 0x00000004000a7306 */ /* 0x000e700000209400 */
[----:B0-----:R-:W0:Y:S08]  /*139c0*/  MUFU.RCP R8, R8 ;  /* 0x0000000800087308 */ /* 0x001e300000001000 */
[----:B-1----:R-:W-:Y:S01]  /*139d0*/  MUFU.RCP R10, R10 ;  /* 0x0000000a000a7308 */ /* 0x002fe20000001000 */
[----:B0-----:R-:W-:Y:S01]  /*139e0*/  VIADD R2, R8, 0xffffffe ;  /* 0x0ffffffe08027836 */ /* 0x001fe20000000000 */
[----:B------:R-:W-:-:S06]  /*139f0*/  IABS R8, R5 ;  /* 0x0000000500087213 */ /* 0x000fcc0000000000 */
[----:B------:R0:W1:Y:S02]  /*13a00*/  F2I.FTZ.U32.TRUNC.NTZ R3, R2 ;  /* 0x0000000200037305 */ /* 0x000064000021f000 */
[----:B0-----:R-:W-:Y:S02]  /*13a10*/  IMAD.MOV.U32 R2, RZ, RZ, RZ ;  /* 0x000000ffff027224 */ /* 0x001fe400078e00ff */
[----:B-1----:R-:W-:-:S04]  /*13a20*/  IMAD.MOV R11, RZ, RZ, -R3 ;  /* 0x000000ffff0b7224 */ /* 0x002fc800078e0a03 */
[----:B------:R-:W-:-:S04]  /*13a30*/  IMAD R11, R11, R12, RZ ;  /* 0x0000000c0b0b7224 */ /* 0x000fc800078e02ff */
[----:B------:R-:W-:-:S04]  /*13a40*/  IMAD.HI.U32 R3, R3, R11, R2 ;  /* 0x0000000b03037227 */ /* 0x000fc800078e0002 */
[----:B------:R-:W-:Y:S02]  /*13a50*/  IMAD.MOV R11, RZ, RZ, -R13 ;  /* 0x000000ffff0b7224 */ /* 0x000fe400078e0a0d */
[----:B------:R-:W-:-:S04]  /*13a60*/  IMAD.HI.U32 R2, R3, R8, RZ ;  /* 0x0000000803027227 */ /* 0x000fc800078e00ff */
[----:B------:R-:W-:Y:S01]  /*13a70*/  IMAD R3, R2, R11, R8 ;  /* 0x0000000b02037224 */ /* 0x000fe200078e0208 */
[----:B------:R-:W-:Y:S01]  /*13a80*/  LOP3.LUT R8, R5, R6, RZ, 0x3c, !PT ;  /* 0x0000000605087212 */ /* 0x000fe200078e3cff */
[----:B------:R-:W-:-:S03]  /*13a90*/  VIADD R11, R10, 0xffffffe ;  /* 0x0ffffffe0a0b7836 */ /* 0x000fc60000000000 */
[----:B------:R-:W-:Y:S02]  /*13aa0*/  ISETP.GT.U32.AND P1, PT, R12, R3, PT ;  /* 0x000000030c00720c */ /* 0x000fe40003f24070 */
[----:B------:R-:W-:-:S11]  /*13ab0*/  ISETP.GE.AND P2, PT, R8, RZ, PT ;  /* 0x000000ff0800720c */ /* 0x000fd60003f46270 */
[----:B------:R-:W-:Y:S02]  /*13ac0*/  @!P1 IMAD.IADD R3, R3, 0x1, -R12 ;  /* 0x0000000103039824 */ /* 0x000fe400078e0a0c */
[----:B------:R-:W-:Y:S01]  /*13ad0*/  @!P1 VIADD R2, R2, 0x1 ;  /* 0x0000000102029836 */ /* 0x000fe20000000000 */
[----:B------:R-:W-:Y:S02]  /*13ae0*/  ISETP.NE.AND P1, PT, R6, RZ, PT ;  /* 0x000000ff0600720c */ /* 0x000fe40003f25270 */
[----:B------:R-:W-:Y:S02]  /*13af0*/  ISETP.GE.U32.AND P0, PT, R3, R12, PT ;  /* 0x0000000c0300720c */ /* 0x000fe40003f06070 */
[----:B------:R-:W0:Y:S11]  /*13b00*/  F2I.FTZ.U32.TRUNC.NTZ R3, R11 ;  /* 0x0000000b00037305 */ /* 0x000e36000021f000 */
[----:B------:R-:W-:-:S04]  /*13b10*/  @P0 VIADD R2, R2, 0x1 ;  /* 0x0000000102020836 */ /* 0x000fc80000000000 */
[----:B------:R-:W-:Y:S01]  /*13b20*/  IMAD.MOV.U32 R10, RZ, RZ, R2 ;  /* 0x000000ffff0a7224 */ /* 0x000fe200078e0002 */
[----:B------:R-:W-:Y:S01]  /*13b30*/  IABS R2, R9 ;  /* 0x0000000900027213 */ /* 0x000fe20000000000 */
[----:B0-----:R-:W-:Y:S02]  /*13b40*/  IMAD.MOV R13, RZ, RZ, -R3 ;  /* 0x000000ffff0d7224 */ /* 0x001fe400078e0a03 */
[----:B------:R-:W-:Y:S01]  /*13b50*/  @!P2 IMAD.MOV R10, RZ, RZ, -R10 ;  /* 0x000000ffff0aa224 */ /* 0x000fe200078e0a0a */
[----:B------:R-:W-:Y:S01]  /*13b60*/  @!P1 LOP3.LUT R10, RZ, R6, RZ, 0x33, !PT ;  /* 0x00000006ff0a9212 */ /* 0x000fe200078e33ff */
[----:B------:R-:W-:Y:S02]  /*13b70*/  IMAD.MOV R12, RZ, RZ, -R2 ;  /* 0x000000ffff0c7224 */ /* 0x000fe400078e0a02 */
[----:B------:R-:W-:Y:S01]  /*13b80*/  IMAD R11, R13, R4, RZ ;  /* 0x000000040d0b7224 */ /* 0x000fe200078e02ff */
[----:B------:R-:W-:Y:S01]  /*13b90*/  IABS R8, R10 ;  /* 0x0000000a00087213 */ /* 0x000fe20000000000 */
[----:B------:R-:W-:-:S04]  /*13ba0*/  IMAD.MOV.U32 R2, RZ, RZ, RZ ;  /* 0x000000ffff027224 */ /* 0x000fc800078e00ff */
[----:B------:R-:W-:-:S04]  /*13bb0*/  IMAD.HI.U32 R2, R3, R11, R2 ;  /* 0x0000000b03027227 */ /* 0x000fc800078e0002 */
[----:B------:R-:W-:Y:S02]  /*13bc0*/  IMAD.MOV.U32 R3, RZ, RZ, R8 ;  /* 0x000000ffff037224 */ /* 0x000fe400078e0008 */
[----:B------:R-:W-:Y:S02]  /*13bd0*/  IMAD.MOV.U32 R8, RZ, RZ, R12 ;  /* 0x000000ffff087224 */ /* 0x000fe400078e000c */
[----:B------:R-:W-:-:S04]  /*13be0*/  IMAD.HI.U32 R2, R2, R3, RZ ;  /* 0x0000000302027227 */ /* 0x000fc800078e00ff */
[----:B------:R-:W-:-:S05]  /*13bf0*/  IMAD R3, R2, R8, R3 ;  /* 0x0000000802037224 */ /* 0x000fca00078e0203 */
[----:B------:R-:W-:-:S13]  /*13c00*/  ISETP.GT.U32.AND P1, PT, R4, R3, PT ;  /* 0x000000030400720c */ /* 0x000fda0003f24070 */
[----:B------:R-:W-:Y:S02]  /*13c10*/  @!P1 IMAD.IADD R3, R3, 0x1, -R4 ;  /* 0x0000000103039824 */ /* 0x000fe400078e0a04 */
[----:B------:R-:W-:Y:S01]  /*13c20*/  @!P1 VIADD R2, R2, 0x1 ;  /* 0x0000000102029836 */ /* 0x000fe20000000000 */
[----:B------:R-:W-:Y:S02]  /*13c30*/  ISETP.NE.AND P1, PT, R9, RZ, PT ;  /* 0x000000ff0900720c */ /* 0x000fe40003f25270 */
[----:B------:R-:W-:Y:S02]  /*13c40*/  ISETP.GE.U32.AND P0, PT, R3, R4, PT ;  /* 0x000000040300720c */ /* 0x000fe40003f06070 */
[----:B------:R-:W-:-:S04]  /*13c50*/  LOP3.LUT R3, R10, R9, RZ, 0x3c, !PT ;  /* 0x000000090a037212 */ /* 0x000fc800078e3cff */
[----:B------:R-:W-:Y:S01]  /*13c60*/  ISETP.GE.AND P2, PT, R3, RZ, PT ;  /* 0x000000ff0300720c */ /* 0x000fe20003f46270 */
[----:B------:R-:W-:-:S06]  /*13c70*/  IMAD.MOV R3, RZ, RZ, -R10 ;  /* 0x000000ffff037224 */ /* 0x000fcc00078e0a0a */
[----:B------:R-:W-:-:S06]  /*13c80*/  @P0 VIADD R2, R2, 0x1 ;  /* 0x0000000102020836 */ /* 0x000fcc0000000000 */
[----:B------:R-:W-:Y:S01]  /*13c90*/  @!P2 IMAD.MOV R2, RZ, RZ, -R2 ;  /* 0x000000ffff02a224 */ /* 0x000fe200078e0a02 */
[----:B------:R-:W-:-:S05]  /*13ca0*/  @!P1 LOP3.LUT R2, RZ, R9, RZ, 0x33, !PT ;  /* 0x00000009ff029212 */ /* 0x000fca00078e33ff */
[----:B------:R-:W-:-:S04]  /*13cb0*/  IMAD.MOV R26, RZ, RZ, -R2 ;  /* 0x000000ffff1a7224 */ /* 0x000fc800078e0a02 */
[C---:B------:R-:W-:Y:S02]  /*13cc0*/  IMAD R26, R9.reuse, R26, R10 ;  /* 0x0000001a091a7224 */ /* 0x040fe400078e020a */
[----:B------:R-:W-:Y:S02]  /*13cd0*/  IMAD R9, R9, 0x1000000, R2 ;  /* 0x0100000009097824 */ /* 0x000fe400078e0202 */
[----:B------:R-:W-:Y:S02]  /*13ce0*/  IMAD R2, R6, R3, R5 ;  /* 0x0000000306027224 */ /* 0x000fe400078e0205 */
[----:B------:R-:W-:Y:S01]  /*13cf0*/  IMAD R26, R26, 0x10000, R9 ;  /* 0x000100001a1a7824 */ /* 0x000fe200078e0209 */
[----:B------:R-:W-:Y:S06]  /*13d00*/  BRA `(.L_x_1336) ;  /* 0x0000000000f47947 */ /* 0x000fec0003800000 */
.L_x_1335:
[----:B------:R-:W0:Y:S02]  /*13d10*/  LDC.64 R2, c[0x0][0xc90] ;  /* 0x00032400ff027b82 */ /* 0x000e240000000a00 */
[----:B0-----:R-:W-:-:S05]  /*13d20*/  IMAD.WIDE R2, R27, 0x4, R2 ;  /* 0x000000041b027825 */ /* 0x001fca00078e0202 */
[----:B------:R0:W2:Y:S01]  /*13d30*/  LDG.E R13, desc[UR36][R2.64] ;  /* 0x00000024020d7981 */ /* 0x0000a2000c1e1900 */
[----:B------:R-:W-:Y:S01]  /*13d40*/  IABS R15, R5 ;  /* 0x00000005000f7213 */ /* 0x000fe20000000000 */
[----:B0-----:R-:W-:Y:S02]  /*13d50*/  IMAD.MOV.U32 R2, RZ, RZ, RZ ;  /* 0x000000ffff027224 */ /* 0x001fe400078e00ff */
[----:B--2---:R-:W-:-:S05]  /*13d60*/  IMAD R4, R6, R13, RZ ;  /* 0x0000000d06047224 */ /* 0x004fca00078e02ff */
[-C--:B------:R-:W-:Y:S02]  /*13d70*/  IABS R10, R4.reuse ;  /* 0x00000004000a7213 */ /* 0x080fe40000000000 */
[----:B------:R-:W-:Y:S02]  /*13d80*/  IABS R12, R4 ;  /* 0x00000004000c7213 */ /* 0x000fe40000000000 */
[----:B------:R-:W0:Y:S08]  /*13d90*/  I2F.RP R8, R10 ;  /* 0x0000000a00087306 */ /* 0x000e300000209400 */
[----:B0-----:R-:W0:Y:S02]  /*13da0*/  MUFU.RCP R8, R8 ;  /* 0x0000000800087308 */ /* 0x001e240000001000 */
[----:B0-----:R-:W-:-:S06]  /*13db0*/  VIADD R9, R8, 0xffffffe ;  /* 0x0ffffffe08097836 */ /* 0x001fcc0000000000 */
[----:B------:R-:W0:Y:S02]  /*13dc0*/  F2I.FTZ.U32.TRUNC.NTZ R3, R9 ;  /* 0x0000000900037305 */ /* 0x000e24000021f000 */
[----:B0-----:R-:W-:-:S04]  /*13dd0*/  IMAD.MOV R11, RZ, RZ, -R3 ;  /* 0x000000ffff0b7224 */ /* 0x001fc800078e0a03 */
[----:B------:R-:W-:-:S04]  /*13de0*/  IMAD R11, R11, R10, RZ ;  /* 0x0000000a0b0b7224 */ /* 0x000fc800078e02ff */
[----:B------:R-:W-:-:S04]  /*13df0*/  IMAD.HI.U32 R2, R3, R11, R2 ;  /* 0x0000000b03027227 */ /* 0x000fc800078e0002 */
[----:B------:R-:W-:Y:S02]  /*13e00*/  IMAD.MOV R3, RZ, RZ, -R12 ;  /* 0x000000ffff037224 */ /* 0x000fe400078e0a0c */
        /* <DEDUP_REMOVED lines=12> */
[----:B------:R-:W-:Y:S02]  /*13ed0*/  IMAD R11, R13, R2, RZ ;  /* 0x000000020d0b7224 */ /* 0x000fe400078e02ff */
[----:B------:R-:W-:Y:S02]  /*13ee0*/  IMAD.MOV R2, RZ, RZ, -R2 ;  /* 0x000000ffff027224 */ /* 0x000fe400078e0a02 */
[----:B------:R-:W-:Y:S02]  /*13ef0*/  IMAD.MOV R3, RZ, RZ, -R11 ;  /* 0x000000ffff037224 */ /* 0x000fe400078e0a0b */
[----:B------:R-:W-:Y:S02]  /*13f00*/  IMAD R4, R4, R2, R5 ;  /* 0x0000000204047224 */ /* 0x000fe400078e0205 */
[----:B------:R-:W-:Y:S01]  /*13f10*/  IMAD.MOV.U32 R2, RZ, RZ, RZ ;  /* 0x000000ffff027224 */ /* 0x000fe200078e00ff */
[----:B------:R-:W-:-:S04]  /*13f20*/  VIADDMNMX R13, R3, UR5, R13, PT ;  /* 0x00000005030d7c46 */ /* 0x000fc8000b80010d */
[-C--:B------:R-:W-:Y:S01]  /*13f30*/  IABS R10, R13.reuse ;  /* 0x0000000d000a7213 */ /* 0x080fe20000000000 */
[----:B------:R-:W-:Y:S01]  /*13f40*/  IMAD.MOV R26, RZ, RZ, -R13 ;  /* 0x000000ffff1a7224 */ /* 0x000fe200078e0a0d */
[----:B------:R-:W-:Y:S02]  /*13f50*/  IABS R12, R13 ;  /* 0x0000000d000c7213 */ /* 0x000fe40000000000 */
[----:B------:R-:W0:Y:S08]  /*13f60*/  I2F.RP R8, R10 ;  /* 0x0000000a00087306 */ /* 0x000e300000209400 */
[----:B0-----:R-:W0:Y:S02]  /*13f70*/  MUFU.RCP R8, R8 ;  /* 0x0000000800087308 */ /* 0x001e240000001000 */
[----:B0-----:R-:W-:-:S06]  /*13f80*/  VIADD R3, R8, 0xffffffe ;  /* 0x0ffffffe08037836 */ /* 0x001fcc0000000000 */
[----:B------:R-:W0:Y:S02]  /*13f90*/  F2I.FTZ.U32.TRUNC.NTZ R3, R3 ;  /* 0x0000000300037305 */ /* 0x000e24000021f000 */
[----:B0-----:R-:W-:-:S04]  /*13fa0*/  IMAD.MOV R9, RZ, RZ, -R3 ;  /* 0x000000ffff097224 */ /* 0x001fc800078e0a03 */
[----:B------:R-:W-:Y:S01]  /*13fb0*/  IMAD.MOV.U32 R5, RZ, RZ, R9 ;  /* 0x000000ffff057224 */ /* 0x000fe200078e0009 */
[----:B------:R-:W-:-:S03]  /*13fc0*/  IABS R9, R4 ;  /* 0x0000000400097213 */ /* 0x000fc60000000000 */
        /* <DEDUP_REMOVED lines=11> */
[----:B------:R-:W-:Y:S02]  /*14080*/  ISETP.GE.AND P2, PT, R3, RZ, PT ;  /* 0x000000ff0300720c */ /* 0x000fe40003f46270 */
[----:B------:R-:W-:-:S05]  /*14090*/  IADD3 R3, R11, 0x1000000, R4 ;  /* 0x010000000b037810 */ /* 0x000fca0007ffe004 */
[----:B------:R-:W-:-:S06]  /*140a0*/  @P0 VIADD R2, R2, 0x1 ;  /* 0x0000000102020836 */ /* 0x000fcc0000000000 */
[----:B------:R-:W-:Y:S01]  /*140b0*/  @!P2 IMAD.MOV R2, RZ, RZ, -R2 ;  /* 0x000000ffff02a224 */ /* 0x000fe200078e0a02 */
[----:B------:R-:W-:-:S05]  /*140c0*/  @!P1 LOP3.LUT R2, RZ, R13, RZ, 0x33, !PT ;  /* 0x0000000dff029212 */ /* 0x000fca00078e33ff */
[----:B------:R-:W-:-:S07]  /*140d0*/  IMAD R26, R2, R26, R3 ;  /* 0x0000001a021a7224 */ /* 0x000fce00078e0203 */
.L_x_1336:
[----:B------:R-:W-:-:S05]  /*140e0*/  LOP3.LUT R25, RZ, R2, RZ, 0x33, !PT ;  /* 0x00000002ff197212 */ /* 0x000fca00078e33ff */
[----:B------:R-:W-:Y:S01]  /*140f0*/  IMAD.IADD R25, R6, 0x1, R25 ;  /* 0x0000000106197824 */ /* 0x000fe200078e0219 */
[----:B------:R-:W-:Y:S06]  /*14100*/  BRA `(.L_x_1337) ;  /* 0x0000000000147947 */ /* 0x000fec0003800000 */
.L_x_1332:
[----:B------:R-:W-:Y:S01]  /*14110*/  ULDC UR4, c[0x0][0xc3c] ;  /* 0x00030f0000047ab9 */ /* 0x000fe20000000800 */
[----:B------:R-:W-:Y:S02]  /*14120*/  IMAD.MOV.U32 R25, RZ, RZ, RZ ;  /* 0x000000ffff197224 */ /* 0x000fe400078e00ff */
[----:B------:R-:W-:Y:S02]  /*14130*/  IMAD.U32 R24, RZ, RZ, UR6 ;  /* 0x00000006ff187e24 */ /* 0x000fe4000f8e00ff */
[----:B------:R-:W-:Y:S02]  /*14140*/  IMAD.MOV.U32 R26, RZ, RZ, RZ ;  /* 0x000000ffff1a7224 */ /* 0x000fe400078e00ff */
[----:B------:R-:W-:-:S07]  /*14150*/  IMAD.U32 R27, RZ, RZ, UR4 ;  /* 0x00000004ff1b7e24 */ /* 0x000fce000f8e00ff */
.L_x_1337:
[----:B------:R-:W-:-:S13]  /*14160*/  ISETP.NE.AND P0, PT, R7, RZ, PT ;  /* 0x000000ff0700720c */ /* 0x000fda0003f05270 */
[----:B------:R-:W0:Y:S01]  /*14170*/  @!P0 S2R R3, SR_CgaCtaId ;  /* 0x0000000000038919 */ /* 0x000e220000008800 */
[----:B------:R-:W-:-:S04]  /*14180*/  @!P0 MOV R2, 0x400 ;  /* 0x0000040000028802 */ /* 0x000fc80000000f00 */
[----:B0-----:R-:W-:-:S05]  /*14190*/  @!P0 LEA R2, R3, R2, 0x18 ;  /* 0x0000000203028211 */ /* 0x001fca00078ec0ff */
[----:B------:R0:W-:Y:S01]  /*141a0*/  @!P0 STS.128 [R2+0x308d0], R24 ;  /* 0x0308d01802008388 */ /* 0x0001e20000000c00 */
[----:B------:R-:W-:Y:S06]  /*141b0*/  BAR.ARV 0x5, 0x180 ;  /* 0x0146000000007b1d */ /* 0x000fec0000002000 */
.L_x_1330:
[----:B------:R2:W-:Y:S01]  /*141c0*/  STL [R1+0x20], RZ ;  /* 0x000020ff01007387 */ /* 0x0005e20000100800 */
[----:B------:R-:W-:Y:S01]  /*141d0*/  ULDC UR4, c[0x0][0xc3c] ;  /* 0x00030f0000047ab9 */ /* 0x000fe20000000800 */
[----:B------:R-:W-:Y:S01]  /*141e0*/  IMAD.MOV.U32 R28, RZ, RZ, 0x1 ;  /* 0x00000001ff1c7424 */ /* 0x000fe200078e00ff */
[----:B-1----:R-:W-:Y:S01]  /*141f0*/  ISETP.GE.AND P0, PT, R27, UR4, PT ;  /* 0x000000041b007c0c */ /* 0x002fe2000bf06270 */
[----:B------:R-:W-:-:S12]  /*14200*/  IMAD.MOV.U32 R22, RZ, RZ, RZ ;  /* 0x000000ffff167224 */ /* 0x000fd800078e00ff */
[----:B--2---:R-:W-:Y:S05]  /*14210*/  @P0 BRA `(.L_x_1338) ;  /* 0x0000005000440947 */ /* 0x004fea0003800000 */
[----:B0-----:R-:W2:Y:S01]  /*14220*/  LDL R2, [R1+0x30] ;  /* 0x0000300001027983 */ /* 0x001ea20000100800 */
[----:B------:R-:W0:Y:S01]  /*14230*/  S2UR UR5, SR_CgaCtaId ;  /* 0x00000000000579c3 */ /* 0x000e220000008800 */
[C---:B------:R-:W-:Y:S01]  /*14240*/  IMAD.SHL.U32 R33, R0.reuse, 0x8, RZ ;  /* 0x0000000800217824 */ /* 0x040fe200078e00ff */
[----:B------:R-:W-:Y:S01]  /*14250*/  LOP3.LUT R4, R0, 0x7f, RZ, 0xc0, !PT ;  /* 0x0000007f00047812 */ /* 0x000fe200078ec0ff */
[----:B------:R1:W-:Y:S01]  /*14260*/  STL [R1+0x20], RZ ;  /* 0x000020ff01007387 */ /* 0x0003e20000100800 */
[----:B------:R-:W-:Y:S01]  /*14270*/  BSSY B8, `(.L_x_1338) ;  /* 0x000050b000087945 */ /* 0x000fe20003800000 */
[----:B------:R-:W-:Y:S01]  /*14280*/  IMAD.MOV.U32 R28, RZ, RZ, 0x1 ;  /* 0x00000001ff1c7424 */ /* 0x000fe200078e00ff */
[----:B------:R-:W-:Y:S01]  /*14290*/  LOP3.LUT R3, R33, 0x1f8, RZ, 0xc0, !PT ;  /* 0x000001f821037812 */ /* 0x000fe200078ec0ff */
[----:B------:R-:W-:Y:S01]  /*142a0*/  IMAD.MOV.U32 R22, RZ, RZ, RZ ;  /* 0x000000ffff167224 */ /* 0x000fe200078e00ff */
[----:B------:R-:W-:Y:S01]  /*142b0*/  ULDC UR39, c[0x0][0xc] ;  /* 0x0000030000277ab9 */ /* 0x000fe20000000800 */
[----:B--2---:R-:W-:-:S02]  /*142c0*/  R2UR UR4, R2 ;  /* 0x00000000020472ca */ /* 0x004fc400000e0000 */
[----:B------:R-:W-:Y:S01]  /*142d0*/  LOP3.LUT R2, R3, 0x38, R0, 0x78, !PT ;  /* 0x0000003803027812 */ /* 0x000fe200078e7800 */
[----:B------:R-:W-:Y:S01]  /*142e0*/  IMAD.SHL.U32 R0, R0, 0x10, RZ ;  /* 0x0000001000007824 */ /* 0x000fe200078e00ff */
[----:B------:R-:W-:Y:S02]  /*142f0*/  SHF.R.U32.HI R3, RZ, 0x3, R4 ;  /* 0x00000003ff037819 */ /* 0x000fe40000011604 */
[----:B------:R-:W-:Y:S02]  /*14300*/  LOP3.LUT R31, R2, 0x200, R33, 0xf8, !PT ;  /* 0x00000200021f7812 */ /* 0x000fe400078ef821 */
[----:B------:R-:W-:Y:S02]  /*14310*/  LOP3.LUT R33, R33, 0x38, RZ, 0xc0, !PT ;  /* 0x0000003821217812 */ /* 0x000fe400078ec0ff */
[----:B------:R-:W-:Y:S02]  /*14320*/  LOP3.LUT R0, R3, 0x70, R0, 0xf8, !PT ;  /* 0x0000007003007812 */ /* 0x000fe400078ef800 */
[C---:B------:R-:W-:Y:S01]  /*14330*/  LOP3.LUT R37, R33.reuse, 0x40, RZ, 0xfc, !PT ;  /* 0x0000004021257812 */ /* 0x040fe200078efcff */
[----:B------:R-:W-:Y:S01]  /*14340*/  ULOP3.LUT UR38, UR4, 0x2, URZ, 0xfc, !UPT ;  /* 0x0000000204267892 */ /* 0x000fe2000f8efc3f */
[----:B------:R-:W-:-:S02]  /*14350*/  LOP3.LUT R36, R33, 0x80, RZ, 0xfc, !PT ;  /* 0x0000008021247812 */ /* 0x000fc400078efcff */
[----:B------:R-:W-:Y:S01]  /*14360*/  UMOV UR4, 0x400 ;  /* 0x0000040000047882 */ /* 0x000fe20000000000 */
[----:B------:R-:W-:Y:S01]  /*14370*/  LOP3.LUT R34, R33, 0xc0, RZ, 0xfc, !PT ;  /* 0x000000c021227812 */ /* 0x000fe200078efcff */
[----:B0-----:R-:W-:-:S06]  /*14380*/  ULEA UR4, UR5, UR4, 0x18 ;  /* 0x0000000405047291 */ /* 0x001fcc000f8ec03f */
[----:B------:R-:W-:-:S04]  /*14390*/  IMAD.U32 R17, RZ, RZ, UR4 ;  /* 0x00000004ff117e24 */ /* 0x000fc8000f8e00ff */
[----:B-1----:R-:W-:-:S07]  /*143a0*/  IMAD R32, R31, 0x2, R17 ;  /* 0x000000021f207824 */ /* 0x002fce00078e0211 */
.L_x_1411:
[----:B------:R-:W-:Y:S05]  /*143b0*/  YIELD ;  /* 0x0000000000007946 */ /* 0x000fea0003800000 */
[----:B------:R-:W-:Y:S01]  /*143c0*/  ULDC.64 UR4, c[0x0][0xa28] ;  /* 0x00028a0000047ab9 */ /* 0x000fe20000000a00 */
[----:B------:R-:W-:Y:S01]  /*143d0*/  IMAD.MOV.U32 R19, RZ, RZ, RZ ;  /* 0x000000ffff137224 */ /* 0x000fe200078e00ff */
[----:B------:R-:W-:-:S04]  /*143e0*/  ISETP.NE.U32.AND P0, PT, RZ, UR4, PT ;  /* 0x00000004ff007c0c */ /* 0x000fc8000bf05070 */
[----:B------:R-:W-:Y:S01]  /*143f0*/  ISETP.NE.AND.EX P0, PT, RZ, UR5, PT, P0 ;  /* 0x00000005ff007c0c */ /* 0x000fe2000bf05300 */
[----:B------:R-:W-:-:S12]  /*14400*/  ULDC.64 UR4, c[0x0][0xa18] ;  /* 0x0002860000047ab9 */ /* 0x000fd80000000a00 */
[----:B0-----:R-:W0:Y:S02]  /*14410*/  @P0 LDC.64 R2, c[0x0][0xa28] ;  /* 0x00028a00ff020b82 */ /* 0x001e240000000a00 */
[----:B0-----:R-:W-:-:S05]  /*14420*/  @P0 IMAD.WIDE R2, R27, 0x4, R2 ;  /* 0x000000041b020825 */ /* 0x001fca00078e0202 */
[----:B--2---:R0:W2:Y:S01]  /*14430*/  @P0 LDG.E R19, desc[UR36][R2.64] ;  /* 0x0000002402130981 */ /* 0x0040a2000c1e1900 */
[----:B------:R-:W-:Y:S01]  /*14440*/  ISETP.NE.U32.AND P0, PT, RZ, UR4, PT ;  /* 0x00000004ff007c0c */ /* 0x000fe2000bf05070 */
[----:B------:R-:W-:Y:S01]  /*14450*/  IMAD.MOV.U32 R35, RZ, RZ, RZ ;  /* 0x000000ffff237224 */ /* 0x000fe200078e00ff */
[----:B------:R-:W-:Y:S02]  /*14460*/  LOP3.LUT R16, R16, 0xfffffeff, RZ, 0xc0, !PT ;  /* 0xfffffeff10107812 */ /* 0x000fe400078ec0ff */
[----:B------:R-:W-:Y:S01]  /*14470*/  ISETP.NE.AND.EX P1, PT, RZ, UR5, PT, P0 ;  /* 0x00000005ff007c0c */ /* 0x000fe2000bf25300 */
[----:B------:R-:W-:Y:S02]  /*14480*/  ULDC.64 UR4, c[0x0][0xa00] ;  /* 0x0002800000047ab9 */ /* 0x000fe40000000a00 */
[----:B------:R-:W-:Y:S01]  /*14490*/  ISETP.NE.U32.AND P0, PT, RZ, UR4, PT ;  /* 0x00000004ff007c0c */ /* 0x000fe2000bf05070 */
[----:B0-----:R-:W0:Y:S03]  /*144a0*/  LDC.64 R2, c[0x0][0xa00] ;  /* 0x00028000ff027b82 */ /* 0x001e260000000a00 */
[----:B------:R-:W-:Y:S01]  /*144b0*/  ISETP.NE.AND.EX P2, PT, RZ, UR5, PT, P0 ;  /* 0x00000005ff007c0c */ /* 0x000fe2000bf45300 */
[----:B------:R-:W-:-:S05]  /*144c0*/  ULDC.64 UR4, c[0x0][0x418] ;  /* 0x0001060000047ab9 */ /* 0x000fca0000000a00 */
[----:B------:R-:W1:Y:S07]  /*144d0*/  @P1 LDC.64 R4, c[0x0][0xa18] ;  /* 0x00028600ff041b82 */ /* 0x000e6e0000000a00 */
[----:B------:R-:W-:Y:S01]  /*144e0*/  @P2 LOP3.LUT R16, R16, 0x100, RZ, 0xfc, !PT ;  /* 0x0000010010102812 */ /* 0x000fe200078efcff */
[----:B0-----:R-:W-:-:S05]  /*144f0*/  IMAD.WIDE R2, R27, 0x4, R2 ;  /* 0x000000041b027825 */ /* 0x001fca00078e0202 */
[----:B------:R0:W5:Y:S01]  /*14500*/  @P2 LDG.E R35, desc[UR36][R2.64] ;  /* 0x0000002402232981 */ /* 0x000162000c1e1900 */
[----:B-1----:R-:W-:-:S05]  /*14510*/  @P1 IMAD.WIDE R4, R27, 0x4, R4 ;  /* 0x000000041b041825 */ /* 0x002fca00078e0204 */
[----:B------:R0:W5:Y:S01]  /*14520*/  @P1 LDG.E R29, desc[UR36][R4.64] ;  /* 0x00000024041d1981 */ /* 0x000162000c1e1900 */
[----:B------:R-:W-:-:S03]  /*14530*/  UISETP.NE.U32.AND UP0, UPT, UR4, URZ, UPT ;  /* 0x0000003f0400728c */ /* 0x000fc6000bf05070 */
[----:B------:R-:W-:Y:S01]  /*14540*/  ULDC UR4, c[0x0][0x424] ;  /* 0x0001090000047ab9 */ /* 0x000fe20000000800 */
[----:B------:R-:W-:-:S03]  /*14550*/  UISETP.NE.AND.EX UP0, UPT, UR5, URZ, UPT, UP0 ;  /* 0x0000003f0500728c */ /* 0x000fc6000bf05300 */
[----:B------:R-:W-:Y:S01]  /*14560*/  ULDC UR5, c[0x0][0x2f0] ;  /* 0x0000bc0000057ab9 */ /* 0x000fe20000000800 */
[----:B------:R-:W-:-:S04]  /*14570*/  USEL UR4, UR4, 0x1, UP0 ;  /* 0x0000000104047887 */ /* 0x000fc80008000000 */
[----:B------:R-:W-:-:S06]  /*14580*/  UIMAD UR4, UR4, UR5, URZ ;  /* 0x00000005040472a4 */ /* 0x000fcc000f8e023f */
[----:B------:R-:W-:Y:S01]  /*14590*/  IMAD.U32 R0, RZ, RZ, UR4 ;  /* 0x00000004ff007e24 */ /* 0x000fe2000f8e00ff */
[----:B--2---:R0:W-:Y:S01]  /*145a0*/  STL [R1+0x8], R19 ;  /* 0x0000081301007387 */ /* 0x0041e20000100800 */
[----:B------:R-:W-:Y:S05]  /*145b0*/  @P1 BRA `(.L_x_1339) ;  /* 0x0000000000181947 */ /* 0x000fea0003800000 */
[----:B------:R-:W-:Y:S02]  /*145c0*/  ULDC UR4, c[0x0][0x288] ;  /* 0x0000a20000047ab9 */ /* 0x000fe40000000800 */
[----:B-----5:R-:W-:Y:S01]  /*145d0*/  IMAD.U32 R29, RZ, RZ, UR4 ;  /* 0x00000004ff1d7e24 */ /* 0x020fe2000f8e00ff */
[----:B------:R-:W-:Y:S06]  /*145e0*/  @!P2 BRA `(.L_x_1339) ;  /* 0x00000000000ca947 */ /* 0x000fec0003800000 */
[----:B0-----:R-:W2:Y:S04]  /*145f0*/  LDG.E R4, desc[UR36][R2.64] ;  /* 0x0000002402047981 */ /* 0x001ea8000c1e1900 */
[----:B------:R-:W2:Y:S02]  /*14600*/  LDG.E R29, desc[UR36][R2.64+0x4] ;  /* 0x00000424021d7981 */ /* 0x000ea4000c1e1900 */
[----:B--2---:R-:W-:-:S07]  /*14610*/  IMAD.IADD R29, R29, 0x1, -R4 ;  /* 0x000000011d1d7824 */ /* 0x004fce00078e0a04 */
.L_x_1339:
[----:B------:R-:W-:Y:S02]  /*14620*/  ULDC.64 UR4, c[0x0][0xa20] ;  /* 0x0002880000047ab9 */ /* 0x000fe40000000a00 */
[----:B------:R-:W-:-:S04]  /*14630*/  ISETP.NE.U32.AND P0, PT, RZ, UR4, PT ;  /* 0x00000004ff007c0c */ /* 0x000fc8000bf05070 */
[----:B------:R-:W-:-:S13]  /*14640*/  ISETP.NE.AND.EX P0, PT, RZ, UR5, PT, P0 ;  /* 0x00000005ff007c0c */ /* 0x000fda000bf05300 */
[----:B------:R-:W-:Y:S05]  /*14650*/  @!P0 BRA `(.L_x_1340) ;  /* 0x0000000000108947 */ /* 0x000fea0003800000 */
[----:B0-----:R-:W0:Y:S02]  /*14660*/  LDC.64 R2, c[0x0][0xa20] ;  /* 0x00028800ff027b82 */ /* 0x001e240000000a00 */
[----:B0-----:R-:W-:-:S05]  /*14670*/  IMAD.WIDE R2, R27, 0x4, R2 ;  /* 0x000000041b027825 */ /* 0x001fca00078e0202 */
[----:B------:R0:W5:Y:S01]  /*14680*/  LDG.E R0, desc[UR36][R2.64] ;  /* 0x0000002402007981 */ /* 0x000162000c1e1900 */
[----:B------:R-:W-:Y:S05]  /*14690*/  BRA `(.L_x_1341) ;  /* 0x0000000000247947 */ /* 0x000fea0003800000 */
.L_x_1340:
[----:B------:R-:W-:Y:S02]  /*146a0*/  ULDC.64 UR4, c[0x0][0xa08] ;  /* 0x0002820000047ab9 */ /* 0x000fe40000000a00 */
[----:B------:R-:W-:-:S04]  /*146b0*/  ISETP.NE.U32.AND P0, PT, RZ, UR4, PT ;  /* 0x00000004ff007c0c */ /* 0x000fc8000bf05070 */
[----:B------:R-:W-:-:S13]  /*146c0*/  ISETP.NE.AND.EX P0, PT, RZ, UR5, PT, P0 ;  /* 0x00000005ff007c0c */ /* 0x000fda000bf05300 */
[----:B------:R-:W-:Y:S05]  /*146d0*/  @!P0 BRA `(.L_x_1341) ;  /* 0x0000000000148947 */ /* 0x000fea0003800000 */
[----:B0-----:R-:W0:Y:S02]  /*146e0*/  LDC.64 R2, c[0x0][0xa08] ;  /* 0x00028200ff027b82 */ /* 0x001e240000000a00 */
[----:B0-----:R-:W-:-:S05]  /*146f0*/  IMAD.WIDE R2, R27, 0x4, R2 ;  /* 0x000000041b027825 */ /* 0x001fca00078e0202 */
[----:B------:R-:W2:Y:S04]  /*14700*/  LDG.E R0, desc[UR36][R2.64] ;  /* 0x0000002402007981 */ /* 0x000ea8000c1e1900 */
[----:B------:R-:W2:Y:S02]  /*14710*/  LDG.E R5, desc[UR36][R2.64+0x4] ;  /* 0x0000042402057981 */ /* 0x000ea4000c1e1900 */
[----:B--2---:R-:W-:-:S07]  /*14720*/  IMAD.IADD R0, R5, 0x1, -R0 ;  /* 0x0000000105007824 */ /* 0x004fce00078e0a00 */
.L_x_1341:
[----:B0-----:R-:W0:Y:S01]  /*14730*/  LDC R2, c[0x0][0x448] ;  /* 0x00011200ff027b82 */ /* 0x001e220000000800 */
[----:B-----5:R-:W-:Y:S01]  /*14740*/  IMAD.IADD R23, R0, 0x1, -R19 ;  /* 0x0000000100177824 */ /* 0x020fe200078e0a13 */
[----:B------:R-:W-:Y:S01]  /*14750*/  LOP3.LUT R16, R16, 0xffffff7f, RZ, 0xc0, !PT ;  /* 0xffffff7f10107812 */ /* 0x000fe200078ec0ff */
[----:B------:R-:W-:-:S03]  /*14760*/  IMAD.SHL.U32 R25, R25, 0x80, RZ ;  /* 0x0000008019197824 */ /* 0x000fc600078e00ff */
[----:B------:R1:W-:Y:S01]  /*14770*/  STL [R1], R23 ;  /* 0x0000001701007387 */ /* 0x0003e20000100800 */
[----:B------:R-:W-:Y:S01]  /*14780*/  VIADD R4, R25, 0x7f ;  /* 0x0000007f19047836 */ /* 0x000fe20000000000 */
[----:B0-----:R-:W-:Y:S02]  /*14790*/  ISETP.NE.AND P2, PT, R2, 0x1, PT ;  /* 0x000000010200780c */ /* 0x001fe40003f45270 */
[----:B------:R-:W0:Y:S11]  /*147a0*/  LDC.64 R2, c[0x0][0x9e0] ;  /* 0x00027800ff027b82 */ /* 0x000e360000000a00 */
[----:B------:R-:W2:Y:S01]  /*147b0*/  @P2 LDC R5, c[0x0][0x44c] ;  /* 0x00011300ff052b82 */ /* 0x000ea20000000800 */
[----:B------:R-:W-:-:S07]  /*147c0*/  @P2 LOP3.LUT R16, R16, 0x80, RZ, 0xfc, !PT ;  /* 0x0000008010102812 */ /* 0x000fce00078efcff */
[----:B------:R-:W3:Y:S01]  /*147d0*/  @P2 LDC R6, c[0x0][0x450] ;  /* 0x00011400ff062b82 */ /* 0x000ee20000000800 */
[----:B0-----:R-:W-:Y:S01]  /*147e0*/  ISETP.GE.AND P1, PT, R3, 0x1, PT ;  /* 0x000000010300780c */ /* 0x001fe20003f26270 */
[----:B--2---:R-:W-:-:S05]  /*147f0*/  @P2 IMAD.HI.U32 R5, R4, R5, RZ ;  /* 0x0000000504052227 */ /* 0x004fca00078e00ff */
[----:B---3--:R-:W-:Y:S02]  /*14800*/  @P2 SHF.R.U32.HI R4, RZ, R6, R5 ;  /* 0x00000006ff042219 */ /* 0x008fe40000011605 */
[----:B------:R-:W-:-:S05]  /*14810*/  IADD3 R5, R23, 0x1, -R29 ;  /* 0x0000000117057810 */ /* 0x000fca0007ffe81d */
[----:B------:R-:W-:-:S04]  /*14820*/  IMAD.IADD R7, R5, 0x1, R4 ;  /* 0x0000000105077824 */ /* 0x000fc800078e0204 */
[----:B------:R-:W-:Y:S01]  /*14830*/  IMAD.IADD R2, R7, 0x1, R2 ;  /* 0x0000000107027824 */ /* 0x000fe200078e0202 */
[----:B-1----:R-:W-:Y:S06]  /*14840*/  @!P1 BRA `(.L_x_1342) ;  /* 0x0000000000489947 */ /* 0x002fec0003800000 */
[C---:B------:R-:W-:Y:S01]  /*14850*/  ISETP.GT.AND P0, PT, R7.reuse, RZ, PT ;  /* 0x000000ff0700720c */ /* 0x040fe20003f04270 */
[----:B------:R-:W-:Y:S01]  /*14860*/  BSSY B0, `(.L_x_1343) ;  /* 0x000000e000007945 */ /* 0x000fe20003800000 */
[----:B------:R-:W-:-:S11]  /*14870*/  VIADD R0, R7, 0xffffffff ;  /* 0xffffffff07007836 */ /* 0x000fd60000000000 */
[----:B------:R-:W-:Y:S05]  /*14880*/  @P0 BRA `(.L_x_1344) ;  /* 0x00000000001c0947 */ /* 0x000fea0003800000 */
[----:B------:R-:W-:Y:S01]  /*14890*/  ISETP.NE.AND P0, PT, R3, 0x1, PT ;  /* 0x000000010300780c */ /* 0x000fe20003f05270 */
[----:B------:R-:W-:-:S12]  /*148a0*/  IMAD.MOV R7, RZ, RZ, -R7 ;  /* 0x000000ffff077224 */ /* 0x000fd800078e0a07 */
[----:B------:R-:W0:Y:S02]  /*148b0*/  @P0 LDC.64 R4, c[0x0][0x9e8] ;  /* 0x00027a00ff040b82 */ /* 0x000e240000000a00 */
[----:B0-----:R-:W-:-:S05]  /*148c0*/  @P0 IMAD.HI.U32 R4, R7, R4, RZ ;  /* 0x0000000407040227 */ /* 0x001fca00078e00ff */
[----:B------:R-:W-:-:S04]  /*148d0*/  @P0 SHF.R.U32.HI R7, RZ, R5, R4 ;  /* 0x00000005ff070219 */ /* 0x000fc80000011604 */
[----:B------:R-:W-:Y:S01]  /*148e0*/  LOP3.LUT R0, RZ, R7, RZ, 0x33, !PT ;  /* 0x00000007ff007212 */ /* 0x000fe200078e33ff */
[----:B------:R-:W-:Y:S06]  /*148f0*/  BRA `(.L_x_1345) ;  /* 0x0000000000107947 */ /* 0x000fec0003800000 */
.L_x_1344:
[----:B------:R-:W-:-:S13]  /*14900*/  ISETP.NE.AND P0, PT, R3, 0x1, PT ;  /* 0x000000010300780c */ /* 0x000fda0003f05270 */
[----:B------:R-:W0:Y:S02]  /*14910*/  @P0 LDC.64 R4, c[0x0][0x9e8] ;  /* 0x00027a00ff040b82 */ /* 0x000e240000000a00 */
[----:B0-----:R-:W-:-:S05]  /*14920*/  @P0 IMAD.HI.U32 R4, R0, R4, RZ ;  /* 0x0000000400040227 */ /* 0x001fca00078e00ff */
[----:B------:R-:W-:-:S07]  /*14930*/  @P0 SHF.R.U32.HI R0, RZ, R5, R4 ;  /* 0x00000005ff000219 */ /* 0x000fce0000011604 */
.L_x_1345:
[----:B------:R-:W-:Y:S05]  /*14940*/  BSYNC B0 ;  /* 0x0000000000007941 */ /* 0x000fea0003800000 */
.L_x_1343:
[----:B------:R-:W-:-:S05]  /*14950*/  IMAD R5, R0, R3, R3 ;  /* 0x0000000300057224 */ /* 0x000fca00078e0203 */
[----:B------:R-:W-:-:S07]  /*14960*/  VIMNMX R2, R2, R5, PT ;  /* 0x0000000502027248 */ /* 0x000fce0003fe0100 */
.L_x_1342:
[----:B------:R-:W0:Y:S01]  /*14970*/  @P2 LDC R0, c[0x0][0x44c] ;  /* 0x00011300ff002b82 */ /* 0x000e220000000800 */
[----:B------:R-:W-:Y:S01]  /*14980*/  VIADD R2, R2, 0x3f ;  /* 0x0000003f02027836 */ /* 0x000fe20000000000 */
[----:B------:R-:W-:Y:S01]  /*14990*/  ULDC UR4, c[0x0][0x9dc] ;  /* 0x0002770000047ab9 */ /* 0x000fe20000000800 */
[----:B------:R-:W-:-:S05]  /*149a0*/  IMAD.MOV.U32 R4, RZ, RZ, R25 ;  /* 0x000000ffff047224 */ /* 0x000fca00078e0019 */
[----:B------:R-:W1:Y:S01]  /*149b0*/  @P2 LDC R5, c[0x0][0x450] ;  /* 0x00011400ff052b82 */ /* 0x000e620000000800 */
[----:B0-----:R-:W-:-:S05]  /*149c0*/  @P2 IMAD.HI.U32 R0, R25, R0, RZ ;  /* 0x0000000019002227 */ /* 0x001fca00078e00ff */
[----:B-1----:R-:W-:Y:S01]  /*149d0*/  @P2 SHF.R.U32.HI R4, RZ, R5, R0 ;  /* 0x00000005ff042219 */ /* 0x002fe20000011600 */
[----:B------:R-:W-:Y:S01]  /*149e0*/  VIADD R0, R23, 0x3f ;  /* 0x0000003f17007836 */ /* 0x000fe20000000000 */
[----:B------:R-:W-:Y:S02]  /*149f0*/  SHF.R.S32.HI R5, RZ, 0x1f, R2 ;  /* 0x0000001fff057819 */ /* 0x000fe40000011402 */
[----:B------:R-:W-:Y:S02]  /*14a00*/  IADD3 R4, R4, R23, -R29 ;  /* 0x0000001704047210 */ /* 0x000fe40007ffe81d */
[----:B------:R-:W-:Y:S02]  /*14a10*/  LEA.HI R2, R5, R2, RZ, 0x6 ;  /* 0x0000000205027211 */ /* 0x000fe400078f30ff */
[----:B------:R-:W-:Y:S02]  /*14a20*/  SHF.R.S32.HI R5, RZ, 0x1f, R0 ;  /* 0x0000001fff057819 */ /* 0x000fe40000011400 */
[----:B------:R-:W-:Y:S01]  /*14a30*/  SHF.R.S32.HI R7, RZ, 0x6, R2 ;  /* 0x00000006ff077819 */ /* 0x000fe20000011402 */
[----:B------:R-:W-:Y:S01]  /*14a40*/  VIADD R2, R4, -UR4 ;  /* 0x8000000404027c36 */ /* 0x000fe20008000000 */
[----:B------:R-:W-:-:S04]  /*14a50*/  LEA.HI R5, R5, R0, RZ, 0x6 ;  /* 0x0000000005057211 */ /* 0x000fc800078f30ff */
[----:B------:R-:W-:-:S04]  /*14a60*/  SHF.R.S32.HI R0, RZ, 0x6, R5 ;  /* 0x00000006ff007819 */ /* 0x000fc80000011405 */
[----:B------:R-:W-:Y:S01]  /*14a70*/  VIMNMX R0, R0, R7, PT ;  /* 0x0000000700007248 */ /* 0x000fe20003fe0100 */
[----:B------:R-:W-:Y:S06]  /*14a80*/  @!P1 BRA `(.L_x_1346) ;  /* 0x0000000000489947 */ /* 0x000fec0003800000 */
[----:B------:R-:W-:Y:S01]  /*14a90*/  IMAD.MOV.U32 R6, RZ, RZ, R4 ;  /* 0x000000ffff067224 */ /* 0x000fe200078e0004 */
[----:B------:R-:W-:Y:S04]  /*14aa0*/  BSSY B0, `(.L_x_1347) ;  /* 0x000000e000007945 */ /* 0x000fe80003800000 */
[----:B------:R-:W-:-:S13]  /*14ab0*/  ISETP.GT.AND P0, PT, R6, -0x1, PT ;  /* 0xffffffff0600780c */ /* 0x000fda0003f04270 */
[----:B------:R-:W-:Y:S05]  /*14ac0*/  @P0 BRA `(.L_x_1348) ;  /* 0x00000000001c0947 */ /* 0x000fea0003800000 */
[----:B------:R-:W-:Y:S02]  /*14ad0*/  ISETP.NE.AND P0, PT, R3, 0x1, PT ;  /* 0x000000010300780c */ /* 0x000fe40003f05270 */
[----:B------:R-:W-:-:S11]  /*14ae0*/  LOP3.LUT R7, RZ, R6, RZ, 0x33, !PT ;  /* 0x00000006ff077212 */ /* 0x000fd600078e33ff */
[----:B------:R-:W0:Y:S02]  /*14af0*/  @P0 LDC.64 R4, c[0x0][0x9e8] ;  /* 0x00027a00ff040b82 */ /* 0x000e240000000a00 */
[----:B0-----:R-:W-:-:S05]  /*14b00*/  @P0 IMAD.HI.U32 R4, R7, R4, RZ ;  /* 0x0000000407040227 */ /* 0x001fca00078e00ff */
[----:B------:R-:W-:-:S04]  /*14b10*/  @P0 SHF.R.U32.HI R7, RZ, R5, R4 ;  /* 0x00000005ff070219 */ /* 0x000fc80000011604 */
[----:B------:R-:W-:Y:S01]  /*14b20*/  LOP3.LUT R6, RZ, R7, RZ, 0x33, !PT ;  /* 0x00000007ff067212 */ /* 0x000fe200078e33ff */
[----:B------:R-:W-:Y:S06]  /*14b30*/  BRA `(.L_x_1349) ;  /* 0x0000000000107947 */ /* 0x000fec0003800000 */
.L_x_1348:
[----:B------:R-:W-:-:S13]  /*14b40*/  ISETP.NE.AND P0, PT, R3, 0x1, PT ;  /* 0x000000010300780c */ /* 0x000fda0003f05270 */
[----:B------:R-:W0:Y:S02]  /*14b50*/  @P0 LDC.64 R4, c[0x0][0x9e8] ;  /* 0x00027a00ff040b82 */ /* 0x000e240000000a00 */
[----:B0-----:R-:W-:-:S05]  /*14b60*/  @P0 IMAD.HI.U32 R4, R6, R4, RZ ;  /* 0x0000000406040227 */ /* 0x001fca00078e00ff */
[----:B------:R-:W-:-:S07]  /*14b70*/  @P0 SHF.R.U32.HI R6, RZ, R5, R4 ;  /* 0x00000005ff060219 */ /* 0x000fce0000011604 */
.L_x_1349:
[----:B------:R-:W-:Y:S05]  /*14b80*/  BSYNC B0 ;  /* 0x0000000000007941 */ /* 0x000fea0003800000 */
.L_x_1347:
[----:B------:R-:W-:-:S05]  /*14b90*/  IMAD R3, R6, R3, RZ ;  /* 0x0000000306037224 */ /* 0x000fca00078e02ff */
[----:B------:R-:W-:-:S07]  /*14ba0*/  VIMNMX R2, R2, R3, !PT ;  /* 0x0000000302027248 */ /* 0x000fce0007fe0100 */
.L_x_1346:
[----:B------:R-:W-:Y:S01]  /*14bb0*/  SHF.R.S32.HI R3, RZ, 0x1f, R2 ;  /* 0x0000001fff037819 */ /* 0x000fe20000011402 */
[----:B------:R-:W-:Y:S03]  /*14bc0*/  BSSY B0, `(.L_x_1350) ;  /* 0x000002a000007945 */ /* 0x000fe60003800000 */
[----:B------:R-:W-:Y:S02]  /*14bd0*/  LEA.HI R3, R3, R2, RZ, 0x6 ;  /* 0x0000000203037211 */ /* 0x000fe400078f30ff */
[----:B------:R-:W-:Y:S02]  /*14be0*/  LOP3.LUT R2, R26, 0xff000000, RZ, 0xc0, !PT ;  /* 0xff0000001a027812 */ /* 0x000fe400078ec0ff */
[----:B------:R-:W-:-:S04]  /*14bf0*/  SHF.R.S32.HI R3, RZ, 0x6, R3 ;  /* 0x00000006ff037819 */ /* 0x000fc80000011403 */
[----:B------:R-:W-:Y:S02]  /*14c00*/  VIMNMX R5, RZ, R3, !PT ;  /* 0x00000003ff057248 */ /* 0x000fe40007fe0100 */
[----:B------:R-:W-:Y:S02]  /*14c10*/  SHF.R.U32.HI R3, RZ, 0x8, R2 ;  /* 0x00000008ff037819 */ /* 0x000fe40000011602 */
[----:B------:R-:W-:Y:S02]  /*14c20*/  ISETP.GT.AND P0, PT, R0, R5, PT ;  /* 0x000000050000720c */ /* 0x000fe40003f04270 */
[----:B------:R-:W-:-:S04]  /*14c30*/  LOP3.LUT R2, R26, 0xff0000, RZ, 0xc0, !PT ;  /* 0x00ff00001a027812 */ /* 0x000fc800078ec0ff */
[----:B------:R-:W-:Y:S01]  /*14c40*/  LEA.HI R2, R2, R3, RZ, 0x10 ;  /* 0x0000000302027211 */ /* 0x000fe200078f80ff */
[----:B------:R-:W-:-:S03]  /*14c50*/  IMAD.MOV.U32 R3, RZ, RZ, RZ ;  /* 0x000000ffff037224 */ /* 0x000fc600078e00ff */
[----:B------:R-:W-:-:S03]  /*14c60*/  LOP3.LUT R4, R2, 0xff, RZ, 0xc0, !PT ;  /* 0x000000ff02047812 */ /* 0x000fc600078ec0ff */
[----:B------:R-:W-:Y:S05]  /*14c70*/  @!P0 BRA `(.L_x_1351) ;  /* 0x0000000000788947 */ /* 0x000fea0003800000 */
[----:B------:R-:W-:Y:S01]  /*14c80*/  SHF.R.U32.HI R7, RZ, 0x10, R2 ;  /* 0x00000010ff077819 */ /* 0x000fe20000011602 */
[----:B------:R-:W-:-:S03]  /*14c90*/  IMAD.MOV.U32 R2, RZ, RZ, RZ ;  /* 0x000000ffff027224 */ /* 0x000fc600078e00ff */
[----:B------:R-:W-:-:S13]  /*14ca0*/  ISETP.NE.AND P0, PT, R7, RZ, PT ;  /* 0x000000ff0700720c */ /* 0x000fda0003f05270 */
[----:B------:R-:W0:Y:S02]  /*14cb0*/  @!P0 LDC R7, c[0x0][0x9f0] ;  /* 0x00027c00ff078b82 */ /* 0x000e240000000800 */
[----:B0-----:R-:W-:Y:S02]  /*14cc0*/  IABS R6, R7 ;  /* 0x0000000700067213 */ /* 0x001fe40000000000 */
[----:B------:R-:W-:Y:S02]  /*14cd0*/  IADD3 R8, R7, -0x1, R0 ;  /* 0xffffffff07087810 */ /* 0x000fe40007ffe000 */
[----:B------:R-:W0:Y:S03]  /*14ce0*/  I2F.RP R9, R6 ;  /* 0x0000000600097306 */ /* 0x000e260000209400 */
[----:B------:R-:W-:-:S05]  /*14cf0*/  IMAD.IADD R8, R8, 0x1, -R5 ;  /* 0x0000000108087824 */ /* 0x000fca00078e0a05 */
[----:B------:R-:W-:-:S04]  /*14d00*/  LOP3.LUT R10, R8, R7, RZ, 0x3c, !PT ;  /* 0x00000007080a7212 */ /* 0x000fc800078e3cff */
[----:B------:R-:W-:Y:S01]  /*14d10*/  ISETP.GE.AND P2, PT, R10, RZ, PT ;  /* 0x000000ff0a00720c */ /* 0x000fe20003f46270 */
[----:B0-----:R-:W0:Y:S02]  /*14d20*/  MUFU.RCP R9, R9 ;  /* 0x0000000900097308 */ /* 0x001e240000001000 */
[----:B0-----:R-:W-:-:S06]  /*14d30*/  VIADD R3, R9, 0xffffffe ;  /* 0x0ffffffe09037836 */ /* 0x001fcc0000000000 */
[----:B------:R-:W0:Y:S02]  /*14d40*/  F2I.FTZ.U32.TRUNC.NTZ R3, R3 ;  /* 0x0000000300037305 */ /* 0x000e24000021f000 */
[----:B0-----:R-:W-:-:S04]  /*14d50*/  IMAD.MOV R11, RZ, RZ, -R3 ;  /* 0x000000ffff0b7224 */ /* 0x001fc800078e0a03 */
        /* <DEDUP_REMOVED lines=14> */
[----:B------:R-:W-:-:S05]  /*14e40*/  @!P1 LOP3.LUT R2, RZ, R7, RZ, 0x33, !PT ;  /* 0x00000007ff029212 */ /* 0x000fca00078e33ff */
[----:B------:R-:W-:-:S07]  /*14e50*/  IMAD.MOV.U32 R3, RZ, RZ, R2 ;  /* 0x000000ffff037224 */ /* 0x000fce00078e0002 */
.L_x_1351:
[----:B------:R-:W-:Y:S05]  /*14e60*/  BSYNC B0 ;  /* 0x0000000000007941 */ /* 0x000fea0003800000 */
.L_x_1350:
[-C--:B------:R-:W-:Y:S01]  /*14e70*/  IMAD R2, R4, R3.reuse, R5 ;  /* 0x0000000304027224 */ /* 0x080fe200078e0205 */
        /* <DEDUP_REMOVED lines=23> */
.L_x_1353:
        /* <DEDUP_REMOVED lines=8> */
[----:B------:R-:W-:Y:S02]  /*15070*/  IMAD.U32 R4, RZ, RZ, UR6 ;  /* 0x00000006ff047e24 */ /* 0x000fe4000f8e00ff */
[----:B------:R-:W0:Y:S01]  /*15080*/  LDC.64 R2, c[0x4][R2] ;  /* 0x0100000002027b82 */ /* 0x000e220000000a00 */
[----:B------:R-:W-:Y:S02]  /*15090*/  IMAD.U32 R5, RZ, RZ, UR7 ;  /* 0x00000007ff057e24 */ /* 0x000fe4000f8e00ff */
[----:B------:R-:W-:Y:S02]  /*150a0*/  IMAD.U32 R6, RZ, RZ, UR8 ;  /* 0x00000008ff067e24 */ /* 0x000fe4000f8e00ff */
[----:B------:R-:W-:-:S02]  /*150b0*/  IMAD.U32 R7, RZ, RZ, UR9 ;  /* 0x00000009ff077e24 */ /* 0x000fc4000f8e00ff */
[----:B------:R-:W-:Y:S02]  /*150c0*/  IMAD.U32 R10, RZ, RZ, UR4 ;  /* 0x00000004ff0a7e24 */ /* 0x000fe4000f8e00ff */
[----:B------:R-:W-:Y:S02]  /*150d0*/  IMAD.U32 R11, RZ, RZ, UR5 ;  /* 0x00000005ff0b7e24 */ /* 0x000fe4000f8e00ff */
[----:B------:R-:W-:Y:S02]  /*150e0*/  IMAD.MOV.U32 R8, RZ, RZ, 0x70 ;  /* 0x00000070ff087424 */ /* 0x000fe400078e00ff */
[----:B------:R-:W-:Y:S02]  /*150f0*/  IMAD.MOV.U32 R12, RZ, RZ, 0x1 ;  /* 0x00000001ff0c7424 */ /* 0x000fe400078e00ff */
[----:B------:R-:W-:-:S07]  /*15100*/  IMAD.MOV.U32 R13, RZ, RZ, RZ ;  /* 0x000000ffff0d7224 */ /* 0x000fce00078e00ff */
[----:B------:R-:W-:-:S07]  /*15110*/  LEPC R20, `(.L_x_1356) ;  /* 0x000000001014794e */ /* 0x000fce0000000000 */
[----:B0-----:R-:W-:Y:S05]  /*15120*/  CALL.ABS.NOINC R2 ;  /* 0x0000000002007343 */ /* 0x001fea0003c00000 */
.L_x_1356:
[----:B------:R-:W-:Y:S05]  /*15130*/  BSYNC B6 ;  /* 0x0000000000067941 */ /* 0x000fea0003800000 */
.L_x_1355:
        /* <DEDUP_REMOVED lines=20> */
.L_x_1359:
[----:B------:R0:W1:Y:S01]  /*15280*/  LDC.64 R2, c[0x4][R18] ;  /* 0x0100000012027b82 */ /* 0x0000620000000a00 */
[----:B------:R-:W-:Y:S01]  /*15290*/  ULDC.64 UR6, c[0x4][0x138] ;  /* 0x01004e0000067ab9 */ /* 0x000fe20000000a00 */
[----:B------:R-:W-:Y:S01]  /*152a0*/  ULDC.64 UR8, c[0x4][0x140] ;  /* 0x0100500000087ab9 */ /* 0x000fe20000000a00 */
[----:B------:R-:W-:Y:S01]  /*152b0*/  ULDC.64 UR4, c[0x4][0xd0] ;  /* 0x0100340000047ab9 */ /* 0x000fe20000000a00 */
        /* <DEDUP_REMOVED lines=11> */
.L_x_1358:
[----:B------:R-:W-:Y:S05]  /*15370*/  BSYNC B6 ;  /* 0x0000000000067941 */ /* 0x000fea0003800000 */
.L_x_1357:
[----:B------:R-:W-:Y:S01]  /*15380*/  ULDC.64 UR4, c[0x0][0x9f8] ;  /* 0x00027e0000047ab9 */ /* 0x000fe20000000a00 */
[----:B------:R-:W-:Y:S01]  /*15390*/  IMAD.MOV.U32 R18, RZ, RZ, R30 ;  /* 0x000000ffff127224 */ /* 0x000fe200078e001e */
[----:B------:R-:W-:Y:S01]  /*153a0*/  ISETP.NE.U32.AND P0, PT, RZ, UR4, PT ;  /* 0x00000004ff007c0c */ /* 0x000fe2000bf05070 */
[----:B------:R-:W-:Y:S01]  /*153b0*/  IMAD.MOV.U32 R30, RZ, RZ, R27 ;  /* 0x000000ffff1e7224 */ /* 0x000fe200078e001b */
[----:B------:R-:W-:Y:S01]  /*153c0*/  ULDC UR4, c[0x0][0x2f4] ;  /* 0x0000bd0000047ab9 */ /* 0x000fe20000000800 */
[----:B------:R-:W0:Y:S01]  /*153d0*/  LDC R10, c[0x0][0x430] ;  /* 0x00010c00ff0a7b82 */ /* 0x000e220000000800 */
[----:B------:R-:W-:-:S13]  /*153e0*/  ISETP.NE.AND.EX P0, PT, RZ, UR5, PT, P0 ;  /* 0x00000005ff007c0c */ /* 0x000fda000bf05300 */
[----:B------:R-:W1:Y:S01]  /*153f0*/  @P0 LDC.64 R2, c[0x0][0x9f8] ;  /* 0x00027e00ff020b82 */ /* 0x000e620000000a00 */
[----:B------:R-:W-:Y:S02]  /*15400*/  ISETP.GE.AND P2, PT, R37, UR4, PT ;  /* 0x0000000425007c0c */ /* 0x000fe4000bf46270 */
[----:B------:R-:W-:Y:S01]  /*15410*/  LOP3.LUT R16, R16, 0xffffffef, RZ, 0xc0, !PT ;  /* 0xffffffef10107812 */ /* 0x000fe200078ec0ff */
[----:B-1----:R-:W-:-:S05]  /*15420*/  @P0 IMAD.WIDE R2, R27, 0x4, R2 ;  /* 0x000000041b020825 */ /* 0x002fca00078e0202 */
[----:B------:R1:W5:Y:S01]  /*15430*/  @P0 LDG.E R30, desc[UR36][R2.64] ;  /* 0x00000024021e0981 */ /* 0x000362000c1e1900 */
[----:B------:R-:W-:Y:S01]  /*15440*/  ISETP.GE.AND P0, PT, R33, UR4, PT ;  /* 0x0000000421007c0c */ /* 0x000fe2000bf06270 */
[----:B------:R-:W-:Y:S01]  /*15450*/  UMOV UR5, 0xffffffff ;  /* 0xffffffff00057882 */ /* 0x000fe20000000000 */
[----:B------:R-:W-:Y:S01]  /*15460*/  ISETP.GE.AND P1, PT, R36, UR4, PT ;  /* 0x0000000424007c0c */ /* 0x000fe2000bf26270 */
[----:B------:R-:W-:-:S10]  /*15470*/  VIADD R7, R18, 0xffffffff ;  /* 0xffffffff12077836 */ /* 0x000fd40000000000 */
        /* <DEDUP_REMOVED lines=8> */
[----:B01----:R-:W-:Y:S06]  /*15500*/  BRA.DIV UR5, `(.L_x_1360) ;  /* 0x00000046054c7947 */ /* 0x003fec000b800000 */
.L_x_1428:
[----:B------:R-:W0:Y:S01]  /*15510*/  S2R R0, SR_TID.X ;  /* 0x0000000000007919 */ /* 0x000e220000002100 */
[----:B------:R-:W-:Y:S02]  /*15520*/  ISETP.NE.AND P1, PT, R10, 0x1, PT ;  /* 0x000000010a00780c */ /* 0x000fe40003f25270 */
[----:B-----5:R-:W-:Y:S01]  /*15530*/  SHF.R.S32.HI R11, RZ, 0x1f, R30 ;  /* 0x0000001fff0b7819 */ /* 0x020fe2000001141e */
[----:B------:R-:W1:Y:S01]  /*15540*/  S2R R9, SR_TID.X ;  /* 0x0000000000097919 */ /* 0x000e620000002100 */
[----:B------:R-:W-:-:S03]  /*15550*/  LOP3.LUT R16, R16, 0xffffffbf, RZ, 0xc0, !PT ;  /* 0xffffffbf10107812 */ /* 0x000fc600078ec0ff */
[----:B------:R2:W-:Y:S06]  /*15560*/  STL [R1+0xc], R11 ;  /* 0x00000c0b01007387 */ /* 0x0005ec0000100800 */
[----:B------:R-:W3:Y:S01]  /*15570*/  @P1 LDC R5, c[0x0][0x434] ;  /* 0x00010d00ff051b82 */ /* 0x000ee20000000800 */
[----:B------:R-:W-:Y:S02]  /*15580*/  @P1 LOP3.LUT R16, R16, 0x40, RZ, 0xfc, !PT ;  /* 0x0000004010101812 */ /* 0x000fe400078efcff */
[----:B0-----:R-:W-:Y:S01]  /*15590*/  LOP3.LUT R0, R0, 0x7f, RZ, 0xc0, !PT ;  /* 0x0000007f00007812 */ /* 0x001fe200078ec0ff */
[----:B-1----:R-:W-:-:S03]  /*155a0*/  IMAD.SHL.U32 R9, R9, 0x10, RZ ;  /* 0x0000001009097824 */ /* 0x002fc600078e00ff */
[----:B------:R-:W-:-:S04]  /*155b0*/  SHF.R.U32.HI R0, RZ, 0x3, R0 ;  /* 0x00000003ff007819 */ /* 0x000fc80000011600 */
[----:B------:R-:W-:Y:S02]  /*155c0*/  LOP3.LUT R9, R0, 0x70, R9, 0xf8, !PT ;  /* 0x0000007000097812 */ /* 0x000fe400078ef809 */
[----:B------:R-:W0:Y:S03]  /*155d0*/  @P1 LDC R0, c[0x0][0x438] ;  /* 0x00010e00ff001b82 */ /* 0x000e260000000800 */
[----:B------:R-:W-:-:S05]  /*155e0*/  IMAD R6, R7, 0x40, R9 ;  /* 0x0000004007067824 */ /* 0x000fca00078e0209 */
[C---:B------:R-:W-:Y:S01]  /*155f0*/  ISETP.GE.AND P0, PT, R6.reuse, R23, PT ;  /* 0x000000170600720c */ /* 0x040fe20003f06270 */
[----:B------:R-:W-:-:S03]  /*15600*/  IMAD.IADD R6, R6, 0x1, R19 ;  /* 0x0000000106067824 */ /* 0x000fc600078e0213 */
[----:B------:R-:W-:Y:S01]  /*15610*/  ISETP.GT.U32.OR P0, PT, R9, 0x3f, P0 ;  /* 0x0000003f0900780c */ /* 0x000fe20000704470 */
[----:B---3--:R-:W-:-:S04]  /*15620*/  @P1 IMAD.HI.U32 R5, R6, R5, RZ ;  /* 0x0000000506051227 */ /* 0x008fc800078e00ff */
[----:B------:R-:W-:Y:S01]  /*15630*/  IMAD.MOV.U32 R8, RZ, RZ, R6 ;  /* 0x000000ffff087224 */ /* 0x000fe200078e0006 */
[----:B0-----:R-:W-:-:S07]  /*15640*/  @P1 SHF.R.U32.HI R8, RZ, R0, R5 ;  /* 0x00000000ff081219 */ /* 0x001fce0000011605 */
[----:B------:R-:W0:Y:S01]  /*15650*/  @!P0 LDC.64 R2, c[0x0][0x428] ;  /* 0x00010a00ff028b82 */ /* 0x000e220000000a00 */
[--C-:B------:R-:W-:Y:S01]  /*15660*/  @!P0 SHF.R.S32.HI R5, RZ, 0x1f, R8.reuse ;  /* 0x0000001fff058819 */ /* 0x100fe20000011408 */
[----:B------:R-:W-:Y:S02]  /*15670*/  @!P0 IMAD.MOV.U32 R4, RZ, RZ, R8 ;  /* 0x000000ffff048224 */ /* 0x000fe400078e0008 */
[-C--:B0-----:R-:W-:Y:S02]  /*15680*/  @!P0 IMAD R0, R11, R2.reuse, RZ ;  /* 0x000000020b008224 */ /* 0x081fe400078e02ff */
[----:B------:R-:W-:-:S04]  /*15690*/  @!P0 IMAD.WIDE.U32 R4, R30, R2, R4 ;  /* 0x000000021e048225 */ /* 0x000fc800078e0004 */
[----:B------:R-:W-:Y:S02]  /*156a0*/  @!P0 IMAD R0, R30, R3, R0 ;  /* 0x000000031e008224 */ /* 0x000fe400078e0200 */
[----:B------:R-:W0:Y:S02]  /*156b0*/  @!P0 LDC.64 R2, c[0x0][0x418] ;  /* 0x00010600ff028b82 */ /* 0x000e240000000a00 */
[----:B------:R-:W-:Y:S01]  /*156c0*/  @!P0 IMAD.IADD R0, R5, 0x1, R0 ;  /* 0x0000000105008824 */ /* 0x000fe200078e0200 */
[----:B------:R-:W-:Y:S02]  /*156d0*/  LOP3.LUT R16, R16, 0xffffffdf, RZ, 0xc0, !PT ;  /* 0xffffffdf10107812 */ /* 0x000fe400078ec0ff */
[----:B0-----:R-:W-:-:S04]  /*156e0*/  @!P0 LEA R2, P1, R4, R2, 0x2 ;  /* 0x0000000204028211 */ /* 0x001fc800078210ff */
[----:B------:R-:W-:Y:S01]  /*156f0*/  @!P0 LEA.HI.X R3, R4, R3, R0, 0x2, P1 ;  /* 0x0000000304038211 */ /* 0x000fe200008f1400 */
[----:B------:R-:W-:Y:S02]  /*15700*/  IMAD.U32 R4, RZ, RZ, UR38 ;  /* 0x00000026ff047e24 */ /* 0x000fe4000f8e00ff */
[----:B------:R-:W-:-:S03]  /*15710*/  IMAD.MOV.U32 R0, RZ, RZ, RZ ;  /* 0x000000ffff007224 */ /* 0x000fc600078e00ff */
[----:B------:R-:W-:-:S03]  /*15720*/  ISETP.NE.AND P2, PT, R4, 0x3, PT ;  /* 0x000000030400780c */ /* 0x000fc60003f45270 */
[----:B------:R2:W5:Y:S01]  /*15730*/  @!P0 LDG.E R0, desc[UR36][R2.64] ;  /* 0x0000002402008981 */ /* 0x000562000c1e1900 */
[----:B------:R-:W-:Y:S01]  /*15740*/  ISETP.GT.U32.AND P0, PT, R9, 0x3f, PT ;  /* 0x0000003f0900780c */ /* 0x000fe20003f04070 */
[----:B------:R-:W-:Y:S01]  /*15750*/  IMAD.MOV R5, RZ, RZ, -R8 ;  /* 0x000000ffff057224 */ /* 0x000fe200078e0a08 */
[----:B------:R-:W-:Y:S01]  /*15760*/  LOP3.LUT R26, R26, 0xffff, RZ, 0xc0, !PT ;  /* 0x0000ffff1a1a7812 */ /* 0x000fe200078ec0ff */
[----:B------:R-:W-:Y:S02]  /*15770*/  IMAD.MOV.U32 R23, RZ, RZ, R7 ;  /* 0x000000ffff177224 */ /* 0x000fe400078e0007 */
[----:B------:R-:W-:-:S04]  /*15780*/  IMAD R5, R10, R5, R6 ;  /* 0x000000050a057224 */ /* 0x000fc800078e0206 */
[----:B------:R-:W-:-:S04]  /*15790*/  @P2 LOP3.LUT R16, R16, 0x20, RZ, 0xfc, !PT ;  /* 0x0000002010102812 */ /* 0x000fc800078efcff */
[----:B------:R-:W-:-:S04]  /*157a0*/  LOP3.LUT R16, R16, 0xfffffffe, RZ, 0xc0, !PT ;  /* 0xfffffffe10107812 */ /* 0x000fc800078ec0ff */
[----:B------:R-:W-:Y:S01]  /*157b0*/  @P0 LOP3.LUT R16, R16, 0x1, RZ, 0xfc, !PT ;  /* 0x0000000110100812 */ /* 0x000fe200078efcff */
[----:B--2---:R-:W-:Y:S06]  /*157c0*/  @!P2 BRA `(.L_x_1361) ;  /* 0x000000000004a947 */ /* 0x004fec0003800000 */
[----:B------:R-:W-:Y:S01]  /*157d0*/  BPT.TRAP 0x1 ;  /* 0x000000040000795c */ /* 0x000fe20000300000 */
.L_x_1361:
        /* <DEDUP_REMOVED lines=23> */
.L_x_1429:
[----:B------:R-:W-:Y:S05]  /*15950*/  BSYNC B0 ;  /* 0x0000000000007941 */ /* 0x000fea0003800000 */
.L_x_1362:
[----:B------:R-:W2:Y:S01]  /*15960*/  LDL R10, [R1] ;  /* 0x00000000010a7983 */ /* 0x000ea20000100800 */
[----:B------:R-:W-:Y:S01]  /*15970*/  ULDC.64 UR4, c[0x0][0x300] ;  /* 0x0000c00000047ab9 */ /* 0x000fe20000000a00 */
[----:B------:R-:W-:Y:S01]  /*15980*/  ULDC.64 UR6, c[0x0][0x2e8] ;  /* 0x0000ba0000067ab9 */ /* 0x000fe20000000a00 */
[----:B------:R-:W-:Y:S01]  /*15990*/  IMAD R6, R6, UR4, RZ ;  /* 0x0000000406067c24 */ /* 0x000fe2000f8e02ff */
[----:B------:R-:W1:Y:S01]  /*159a0*/  S2R R9, SR_TID.X ;  /* 0x0000000000097919 */ /* 0x000e620000002100 */
[C---:B0-----:R-:W-:Y:S01]  /*159b0*/  IMAD.WIDE.U32 R2, R5.reuse, UR4, RZ ;  /* 0x0000000405027c25 */ /* 0x041fe2000f8e00ff */
[C---:B------:R-:W-:Y:S02]  /*159c0*/  LOP3.LUT P5, RZ, R16.reuse, 0x10, RZ, 0xc0, !PT ;  /* 0x0000001010ff7812 */ /* 0x040fe400078ac0ff */
[C---:B------:R-:W-:Y:S01]  /*159d0*/  LOP3.LUT P4, RZ, R16.reuse, 0x8, RZ, 0xc0, !PT ;  /* 0x0000000810ff7812 */ /* 0x040fe2000788c0ff */
[----:B------:R-:W-:Y:S01]  /*159e0*/  IMAD R6, R5, UR5, R6 ;  /* 0x0000000505067c24 */ /* 0x000fe2000f8e0206 */
[----:B------:R-:W-:Y:S01]  /*159f0*/  ULDC.64 UR4, c[0x0][0x310] ;  /* 0x0000c40000047ab9 */ /* 0x000fe20000000a00 */
[----:B------:R-:W-:Y:S01]  /*15a00*/  LOP3.LUT P3, RZ, R16, 0x4, RZ, 0xc0, !PT ;  /* 0x0000000410ff7812 */ /* 0x000fe2000786c0ff */
[----:B------:R-:W-:Y:S01]  /*15a10*/  IMAD R8, R8, UR4, RZ ;  /* 0x0000000408087c24 */ /* 0x000fe2000f8e02ff */
[----:B------:R-:W-:Y:S01]  /*15a20*/  LOP3.LUT P2, RZ, R16, 0x2, RZ, 0xc0, !PT ;  /* 0x0000000210ff7812 */ /* 0x000fe2000784c0ff */
[----:B------:R-:W-:-:S02]  /*15a30*/  IMAD.IADD R3, R3, 0x1, R6 ;  /* 0x0000000103037824 */ /* 0x000fc400078e0206 */
        /* <DEDUP_REMOVED lines=17> */
[----:B------:R-:W-:-:S03]  /*15b50*/  @P0 IMAD R9, R5, 0x2, R17 ;  /* 0x0000000205090824 */ /* 0x000fc600078e0211 */
[----:B------:R-:W1:Y:S04]  /*15b60*/  SHFL.IDX PT, R2, R6, RZ, 0x181f ;  /* 0x00181fff06027589 */ /* 0x000e6800000e0000 */
        /* <DEDUP_REMOVED lines=31> */
.L_x_1439:
[----:B------:R-:W-:-:S13]  /*15d60*/  ISETP.GE.AND P0, PT, R7, 0x31, PT ;  /* 0x000000310700780c */ /* 0x000fda0003f06270 */
[----:B0-----:R-:W-:Y:S01]  /*15d70*/  @P0 LEA R2, P1, R33, R0, 0x1 ;  /* 0x0000000021020211 */ /* 0x001fe200078208ff */
[----:B------:R-:W-:-:S04]  /*15d80*/  @P0 IMAD R5, R5, 0x2, R17 ;  /* 0x0000000205050824 */ /* 0x000fc800078e0211 */
[----:B--2---:R-:W-:-:S05]  /*15d90*/  @P0 IMAD.X R3, RZ, RZ, R8, P1 ;  /* 0x000000ffff030224 */ /* 0x004fca00008e0608 */
[----:B------:R-:W-:Y:S01]  /*15da0*/  @!PT LDS RZ, [RZ] ;  /* 0x00000000fffff984 */ /* 0x000fe20000000800 */
[----:B------:R-:W-:Y:S01]  /*15db0*/  @!PT LDS RZ, [RZ] ;  /* 0x00000000fffff984 */ /* 0x000fe20000000800 */
[----:B------:R-:W-:Y:S01]  /*15dc0*/  @!PT LDS RZ, [RZ] ;  /* 0x00000000fffff984 */ /* 0x000fe20000000800 */
[----:B------:R0:W-:Y:S04]  /*15dd0*/  @P0 LDGSTS.E.BYPASS.LTC128B.128 [R5+0x21c00], desc[UR36][R2.64], !P5 ;  /* 0x21c0000002050fae */ /* 0x0001e8000e901d64 */
[----:B------:R0:W-:Y:S04]  /*15de0*/  @P0 LDGSTS.E.BYPASS.LTC128B.128 [R5+0x23c00], desc[UR36][R2.64+0x80], !P4 ;  /* 0x23c0008002050fae */ /* 0x0001e8000e101d64 */
[----:B------:R0:W-:Y:S04]  /*15df0*/  @P0 LDGSTS.E.BYPASS.LTC128B.128 [R5+0x25c00], desc[UR36][R2.64+0x100], !P3 ;  /* 0x25c0010002050fae */ /* 0x0001e8000d901d64 */
[----:B------:R0:W-:Y:S01]  /*15e00*/  @P0 LDGSTS.E.BYPASS.LTC128B.128 [R5+0x27c00], desc[UR36][R2.64+0x180], !P2 ;  /* 0x27c0018002050fae */ /* 0x0001e2000d101d64 */
[----:B------:R-:W-:Y:S01]  /*15e10*/  PLOP3.LUT P0, PT, PT, PT, PT, 0x80, 0x0 ;  /* 0x000000000000781c */ /* 0x000fe20003f0f070 */
[----:B------:R-:W-:-:S12]  /*15e20*/  NOP ;  /* 0x0000000000007918 */ /* 0x000fd80000000000 */
.L_x_1365:
        /* <DEDUP_REMOVED lines=10> */
.L_x_1366:
[----:B------:R1:W-:Y:S02]  /*15ed0*/  SYNCS.ARRIVE.TRANS64.A1T0 RZ, [R4+URZ+0x30830], RZ ;  /* 0x030830ff04ff79a7 */ /* 0x0003e4000810003f */
[----:B------:R-:W-:Y:S05]  /*15ee0*/  WARPSYNC.ALL ;  /* 0x0000000000007948 */ /* 0x000fea0003800000 */
[----:B------:R-:W-:Y:S01]  /*15ef0*/  ULDC.64 UR4, c[0x0][0x298] ;  /* 0x0000a60000047ab9 */ /* 0x000fe20000000a00 */
[----:B0-----:R-:W-:Y:S01]  /*15f00*/  VIADD R2, R17, 0x10400 ;  /* 0x0001040011027836 */ /* 0x001fe20000000000 */
[----:B------:R-:W-:Y:S01]  /*15f10*/  SHF.R.S32.HI R0, RZ, 0x1f, R35 ;  /* 0x0000001fff007819 */ /* 0x000fe20000011423 */
[----:B------:R-:W-:Y:S01]  /*15f20*/  IMAD.WIDE.U32 R6, R35, UR4, RZ ;  /* 0x0000000423067c25 */ /* 0x000fe2000f8e00ff */
[----:B------:R-:W-:Y:S01]  /*15f30*/  BSSY B6, `(.L_x_1367) ;  /* 0x0000018000067945 */ /* 0x000fe20003800000 */
[----:B------:R-:W-:Y:S01]  /*15f40*/  BAR.SYNC.DEFER_BLOCKING 0x8, 0x180 ;  /* 0x0206000000007b1d */ /* 0x000fe20000010000 */
[----:B------:R-:W-:Y:S01]  /*15f50*/  LOP3.LUT P0, RZ, R2, 0x3ff, RZ, 0xc0, !PT ;  /* 0x000003ff02ff7812 */ /* 0x000fe2000780c0ff */
[----:B------:R-:W-:-:S04]  /*15f60*/  IMAD R0, R0, UR4, RZ ;  /* 0x0000000400007c24 */ /* 0x000fc8000f8e02ff */
[----:B------:R-:W-:Y:S01]  /*15f70*/  IMAD R0, R35, UR5, R0 ;  /* 0x0000000523007c24 */ /* 0x000fe2000f8e0200 */
[----:B------:R0:W-:Y:S03]  /*15f80*/  STL.64 [R1+0x18], R6 ;  /* 0x0000180601007387 */ /* 0x0001e60000100a00 */
[----:B------:R-:W-:-:S04]  /*15f90*/  IMAD.IADD R35, R7, 0x1, R0 ;  /* 0x0000000107237824 */ /* 0x000fc800078e0200 */
[----:B------:R-:W-:Y:S05]  /*15fa0*/  @!P0 BRA `(.L_x_1368) ;  /* 0x0000000000408947 */ /* 0x000fea0003800000 */
[----:B------:R-:W-:Y:S01]  /*15fb0*/  MOV R2, 0x0 ;  /* 0x0000000000027802 */ /* 0x000fe20000000f00 */
[----:B------:R-:W-:Y:S01]  /*15fc0*/  ULDC.64 UR6, c[0x4][0x138] ;  /* 0x01004e0000067ab9 */ /* 0x000fe20000000a00 */
[----:B------:R-:W-:Y:S01]  /*15fd0*/  ULDC.64 UR8, c[0x4][0x140] ;  /* 0x0100500000087ab9 */ /* 0x000fe20000000a00 */
[----:B------:R-:W-:Y:S01]  /*15fe0*/  ULDC.64 UR4, c[0x4][0xb0] ;  /* 0x01002c0000047ab9 */ /* 0x000fe20000000a00 */
[----:B-1----:R-:W-:Y:S02]  /*15ff0*/  IMAD.U32 R4, RZ, RZ, UR6 ;  /* 0x00000006ff047e24 */ /* 0x002fe4000f8e00ff */
[----:B------:R-:W1:Y:S01]  /*16000*/  LDC.64 R2, c[0x4][R2] ;  /* 0x0100000002027b82 */ /* 0x000e620000000a00 */
[----:B------:R-:W-:Y:S02]  /*16010*/  IMAD.U32 R5, RZ, RZ, UR7 ;  /* 0x00000007ff057e24 */ /* 0x000fe4000f8e00ff */
[----:B0-----:R-:W-:Y:S02]  /*16020*/  IMAD.U32 R6, RZ, RZ, UR8 ;  /* 0x00000008ff067e24 */ /* 0x001fe4000f8e00ff */
[----:B------:R-:W-:-:S02]  /*16030*/  IMAD.U32 R7, RZ, RZ, UR9 ;  /* 0x00000009ff077e24 */ /* 0x000fc4000f8e00ff */
[----:B------:R-:W-:Y:S02]  /*16040*/  IMAD.U32 R10, RZ, RZ, UR4 ;  /* 0x00000004ff0a7e24 */ /* 0x000fe4000f8e00ff */
[----:B------:R-:W-:Y:S02]  /*16050*/  IMAD.U32 R11, RZ, RZ, UR5 ;  /* 0x00000005ff0b7e24 */ /* 0x000fe4000f8e00ff */
[----:B------:R-:W-:Y:S02]  /*16060*/  IMAD.MOV.U32 R8, RZ, RZ, 0x70 ;  /* 0x00000070ff087424 */ /* 0x000fe400078e00ff */
[----:B------:R-:W-:Y:S02]  /*16070*/  IMAD.MOV.U32 R12, RZ, RZ, 0x1 ;  /* 0x00000001ff0c7424 */ /* 0x000fe400078e00ff */
[----:B------:R-:W-:-:S07]  /*16080*/  IMAD.MOV.U32 R13, RZ, RZ, RZ ;  /* 0x000000ffff0d7224 */ /* 0x000fce00078e00ff */
[----:B------:R-:W-:-:S07]  /*16090*/  LEPC R20, `(.L_x_1368) ;  /* 0x000000001014794e */ /* 0x000fce0000000000 */
[----:B-1----:R-:W-:Y:S05]  /*160a0*/  CALL.ABS.NOINC R2 ;  /* 0x0000000002007343 */ /* 0x002fea0003c00000 */
.L_x_1368:
[----:B------:R-:W-:Y:S05]  /*160b0*/  BSYNC B6 ;  /* 0x0000000000067941 */ /* 0x000fea0003800000 */
.L_x_1367:
[----:B------:R-:W2:Y:S01]  /*160c0*/  LDL.LU.64 R20, [R1+0x18] ;  /* 0x0000180001147983 */ /* 0x000ea20000300a00 */
[----:B------:R-:W-:Y:S01]  /*160d0*/  LOP3.LUT P6, RZ, R16, 0x100, RZ, 0xc0, !PT ;  /* 0x0000010010ff7812 */ /* 0x000fe200078cc0ff */
[----:B------:R-:W-:Y:S01]  /*160e0*/  IMAD.MOV.U32 R3, RZ, RZ, R35 ;  /* 0x000000ffff037224 */ /* 0x000fe200078e0023 */
[----:B------:R-:W-:Y:S01]  /*160f0*/  SHF.R.S32.HI R0, RZ, 0x1f, R27 ;  /* 0x0000001fff007819 */ /* 0x000fe2000001141b */
[----:B------:R-:W-:Y:S01]  /*16100*/  ULDC.64 UR4, c[0x0][0x2d8] ;  /* 0x0000b60000047ab9 */ /* 0x000fe20000000a00 */
[----:B-1----:R-:W-:Y:S01]  /*16110*/  SEL R4, R27, RZ, !P6 ;  /* 0x000000ff1b047207 */ /* 0x002fe20007000000 */
[----:B------:R-:W-:Y:S01]  /*16120*/  ULDC.64 UR6, c[0x0][0x2e0] ;  /* 0x0000b80000067ab9 */ /* 0x000fe20000000a00 */
[----:B------:R-:W-:-:S05]  /*16130*/  SEL R0, R0, RZ, !P6 ;  /* 0x000000ff00007207 */ /* 0x000fca0007000000 */
[----:B------:R-:W-:-:S04]  /*16140*/  IMAD R0, R0, UR6, RZ ;  /* 0x0000000600007c24 */ /* 0x000fc8000f8e02ff */
[----:B------:R-:W-:Y:S02]  /*16150*/  IMAD R5, R4, UR7, R0 ;  /* 0x0000000704057c24 */ /* 0x000fe4000f8e0200 */
[----:B--2---:R-:W-:Y:S01]  /*16160*/  IMAD.MOV.U32 R2, RZ, RZ, R20 ;  /* 0x000000ffff027224 */ /* 0x004fe200078e0014 */
[----:B------:R-:W1:Y:S01]  /*16170*/  LDC R21, c[0x0][0x448] ;  /* 0x00011200ff157b82 */ /* 0x000e620000000800 */
[----:B------:R-:W2:Y:S02]  /*16180*/  S2R R20, SR_TID.X ;  /* 0x0000000000147919 */ /* 0x000ea40000002100 */
[----:B------:R-:W-:-:S04]  /*16190*/  IMAD.WIDE.U32 R2, R26, UR4, R2 ;  /* 0x000000041a027c25 */ /* 0x000fc8000f8e0002 */
[----:B------:R-:W-:Y:S01]  /*161a0*/  IMAD R3, R26, UR5, R3 ;  /* 0x000000051a037c24 */ /* 0x000fe2000f8e0203 */
[----:B------:R-:W-:Y:S01]  /*161b0*/  ULDC.64 UR4, c[0x0][0x2d0] ;  /* 0x0000b40000047ab9 */ /* 0x000fe20000000a00 */
[----:B------:R-:W-:-:S04]  /*161c0*/  IMAD.WIDE.U32 R2, R4, UR6, R2 ;  /* 0x0000000604027c25 */ /* 0x000fc8000f8e0002 */
[----:B------:R-:W-:Y:S02]  /*161d0*/  IMAD.IADD R3, R3, 0x1, R5 ;  /* 0x0000000103037824 */ /* 0x000fe400078e0205 */
[----:B------:R-:W3:Y:S01]  /*161e0*/  LDC R5, c[0x0][0x448] ;  /* 0x00011200ff057b82 */ /* 0x000ee20000000800 */
[----:B-1----:R-:W-:Y:S02]  /*161f0*/  ISETP.NE.AND P6, PT, R21, 0x1, PT ;  /* 0x000000011500780c */ /* 0x002fe40003fc5270 */
[----:B--2---:R-:W-:-:S04]  /*16200*/  LOP3.LUT R20, R20, 0x7f, RZ, 0xc0, !PT ;  /* 0x0000007f14147812 */ /* 0x004fc800078ec0ff */
[----:B------:R-:W-:-:S07]  /*16210*/  SHF.R.U32.HI R21, RZ, 0x3, R20 ;  /* 0x00000003ff157819 */ /* 0x000fce0000011614 */
[----:B0-----:R-:W0:Y:S01]  /*16220*/  @P6 LDC R7, c[0x0][0x44c] ;  /* 0x00011300ff076b82 */ /* 0x001e220000000800 */
[----:B------:R-:W1:Y:S07]  /*16230*/  S2R R20, SR_TID.X ;  /* 0x0000000000147919 */ /* 0x000e6e0000002100 */
[----:B------:R-:W2:Y:S01]  /*16240*/  @P6 LDC R6, c[0x0][0x450] ;  /* 0x00011400ff066b82 */ /* 0x000ea20000000800 */
[----:B-1----:R-:W-:-:S05]  /*16250*/  IMAD.SHL.U32 R20, R20, 0x10, RZ ;  /* 0x0000001014147824 */ /* 0x002fca00078e00ff */
[----:B------:R-:W-:-:S05]  /*16260*/  LOP3.LUT R20, R21, 0x70, R20, 0xf8, !PT ;  /* 0x0000007015147812 */ /* 0x000fca00078ef814 */
[----:B------:R-:W-:Y:S02]  /*16270*/  IMAD.IADD R4, R20, 0x1, R25 ;  /* 0x0000000114047824 */ /* 0x000fe400078e0219 */
[----:B------:R-:W1:Y:S02]  /*16280*/  S2R R20, SR_TID.X ;  /* 0x0000000000147919 */ /* 0x000e640000002100 */
[----:B0-----:R-:W-:-:S04]  /*16290*/  @P6 IMAD.HI.U32 R7, R4, R7, RZ ;  /* 0x0000000704076227 */ /* 0x001fc800078e00ff */
[----:B------:R-:W-:Y:S01]  /*162a0*/  IMAD.MOV.U32 R0, RZ, RZ, R4 ;  /* 0x000000ffff007224 */ /* 0x000fe200078e0004 */
[----:B--2---:R-:W-:-:S05]  /*162b0*/  @P6 SHF.R.U32.HI R0, RZ, R6, R7 ;  /* 0x00000006ff006219 */ /* 0x004fca0000011607 */
[----:B------:R-:W-:Y:S02]  /*162c0*/  IMAD.MOV R6, RZ, RZ, -R0 ;  /* 0x000000ffff067224 */ /* 0x000fe400078e0a00 */
[----:B------:R-:W-:-:S04]  /*162d0*/  IMAD.WIDE.U32 R2, R0, UR4, R2 ;  /* 0x0000000400027c25 */ /* 0x000fc8000f8e0002 */
[----:B---3--:R-:W-:Y:S01]  /*162e0*/  IMAD R4, R5, R6, R4 ;  /* 0x0000000605047224 */ /* 0x008fe200078e0204 */
[----:B------:R-:W-:-:S05]  /*162f0*/  SHF.R.S32.HI R6, RZ, 0x1f, R0 ;  /* 0x0000001fff067819 */ /* 0x000fca0000011400 */
[----:B------:R-:W-:-:S04]  /*16300*/  IMAD R6, R6, UR4, RZ ;  /* 0x0000000406067c24 */ /* 0x000fc8000f8e02ff */
[----:B------:R-:W-:Y:S01]  /*16310*/  IMAD R7, R0, UR5, R6 ;  /* 0x0000000500077c24 */ /* 0x000fe2000f8e0206 */
[----:B------:R-:W-:Y:S01]  /*16320*/  SHF.R.S32.HI R0, RZ, 0x1f, R4 ;  /* 0x0000001fff007819 */ /* 0x000fe20000011404 */
[----:B------:R-:W-:Y:S02]  /*16330*/  ULDC.64 UR4, c[0x0][0x2c8] ;  /* 0x0000b20000047ab9 */ /* 0x000fe40000000a00 */
[----:B------:R-:W-:Y:S01]  /*16340*/  IMAD.IADD R3, R3, 0x1, R7 ;  /* 0x0000000103037824 */ /* 0x000fe200078e0207 */
[----:B-1----:R-:W-:Y:S01]  /*16350*/  LOP3.LUT R20, R20, 0x7f, RZ, 0xc0, !PT ;  /* 0x0000007f14147812 */ /* 0x002fe200078ec0ff */
[----:B------:R-:W-:Y:S02]  /*16360*/  IMAD R7, R0, UR4, RZ ;  /* 0x0000000400077c24 */ /* 0x000fe4000f8e02ff */
[----:B------:R-:W-:Y:S01]  /*16370*/  IMAD.WIDE.U32 R2, R4, UR4, R2 ;  /* 0x0000000404027c25 */ /* 0x000fe2000f8e0002 */
[----:B------:R-:W-:-:S03]  /*16380*/  SHF.R.U32.HI R8, RZ, 0x3, R20 ;  /* 0x00000003ff087819 */ /* 0x000fc60000011614 */
[----:B------:R-:W-:Y:S01]  /*16390*/  IMAD R0, R4, UR5, R7 ;  /* 0x0000000504007c24 */ /* 0x000fe2000f8e0207 */
[----:B------:R-:W-:Y:S02]  /*163a0*/  ULDC.64 UR4, c[0x0][0x280] ;  /* 0x0000a00000047ab9 */ /* 0x000fe40000000a00 */
[C---:B------:R-:W-:Y:S01]  /*163b0*/  LEA R4, P0, R2.reuse, UR4, 0x1 ;  /* 0x0000000402047c11 */ /* 0x040fe2000f8008ff */
[----:B------:R-:W-:Y:S01]  /*163c0*/  IMAD.IADD R3, R3, 0x1, R0 ;  /* 0x0000000103037824 */ /* 0x000fe200078e0200 */
[----:B------:R-:W-:Y:S02]  /*163d0*/  ULDC UR4, c[0x0][0x2b8] ;  /* 0x0000ae0000047ab9 */ /* 0x000fe40000000800 */
[----:B------:R-:W-:Y:S02]  /*163e0*/  ISETP.GE.AND P4, PT, R33, UR4, PT ;  /* 0x0000000421007c0c */ /* 0x000fe4000bf86270 */
[----:B------:R-:W-:Y:S01]  /*163f0*/  LEA.HI.X R0, R2, UR5, R3, 0x1, P0 ;  /* 0x0000000502007c11 */ /* 0x000fe200080f0c03 */
[----:B------:R-:W-:Y:S01]  /*16400*/  UMOV UR5, 0xffffffff ;  /* 0xffffffff00057882 */ /* 0x000fe20000000000 */
[----:B------:R-:W-:-:S02]  /*16410*/  ISETP.GE.AND P3, PT, R37, UR4, PT ;  /* 0x0000000425007c0c */ /* 0x000fc4000bf66270 */
[----:B------:R-:W-:Y:S02]  /*16420*/  ISETP.GE.AND P2, PT, R36, UR4, PT ;  /* 0x0000000424007c0c */ /* 0x000fe4000bf46270 */
[----:B------:R-:W-:Y:S01]  /*16430*/  ISETP.GE.AND P1, PT, R34, UR4, PT ;  /* 0x0000000422007c0c */ /* 0x000fe2000bf26270 */
[----:B------:R-:W-:-:S12]  /*16440*/  BRA.DIV UR5, `(.L_x_1369) ;  /* 0x0000003e05207947 */ /* 0x000fd8000b800000 */
[----:B------:R-:W0:Y:S01]  /*16450*/  SHFL.IDX PT, R14, R4, RZ, 0x181f ;  /* 0x00181fff040e7589 */ /* 0x000e2200000e0000 */
[----:B------:R-:W-:Y:S02]  /*16460*/  IMAD R5, R29, R5, RZ ;  /* 0x000000051d057224 */ /* 0x000fe400078e02ff */
        /* <DEDUP_REMOVED lines=12> */
[----:B------:R-:W-:Y:S01]  /*16530*/  ISETP.GE.AND P0, PT, R6, R5, PT ;  /* 0x000000050600720c */ /* 0x000fe20003f06270 */
[----:B------:R-:W-:-:S02]  /*16540*/  VIADD R6, R25, 0x20 ;  /* 0x0000002019067836 */ /* 0x000fc40000000000 */
[----:B-1----:R-:W1:Y:S10]  /*16550*/  SHFL.IDX PT, R2, R0, 0x1, 0x181f ;  /* 0x00381f0000027f89 */ /* 0x002e7400000e0000 */
[----:B0-----:R-:W-:-:S05]  /*16560*/  @!P0 LEA R14, P5, R33, R14, 0x1 ;  /* 0x0000000e210e8211 */ /* 0x001fca00078a08ff */
[----:B-1----:R-:W-:Y:S02]  /*16570*/  @!P0 IMAD.X R7, RZ, RZ, R2, P5 ;  /* 0x000000ffff078224 */ /* 0x002fe400028e0602 */
[----:B------:R-:W-:Y:S02]  /*16580*/  @!P0 IMAD.MOV.U32 R2, RZ, RZ, R14 ;  /* 0x000000ffff028224 */ /* 0x000fe400078e000e */
[----:B------:R-:W-:Y:S01]  /*16590*/  @!P0 IMAD.MOV.U32 R3, RZ, RZ, R7 ;  /* 0x000000ffff038224 */ /* 0x000fe200078e0007 */
        /* <DEDUP_REMOVED lines=53> */
[----:B------:R-:W-:-:S03]  /*168f0*/  ISETP.GE.AND P0, PT, R6, R5, PT ;  /* 0x000000050600720c */ /* 0x000fc60003f06270 */
[----:B------:R-:W-:Y:S04]  /*16900*/  SHFL.IDX PT, R6, R0, 0x7, 0x181f ;  /* 0x00f81f0000067f89 */ /* 0x000fe800000e0000 */
[----:B-1----:R-:W1:Y:S06]  /*16910*/  SHFL.IDX PT, R2, R0, 0x6, 0x181f ;  /* 0x00d81f0000027f89 */ /* 0x002e6c00000e0000 */
        /* <DEDUP_REMOVED lines=8> */
[----:B------:R0:W-:Y:S02]  /*169a0*/  @!P0 LDGSTS.E.BYPASS.LTC128B.128 [R32+0x1f400], desc[UR36][R2.64+0x180], !P1 ;  /* 0x1f40018002208fae */ /* 0x0001e4000c901d64 */
.L_x_1456:
[----:B------:R-:W-:Y:S01]  /*169b0*/  VIADD R0, R25, 0x70 ;  /* 0x0000007019007836 */ /* 0x000fe20000000000 */
[----:B------:R-:W-:Y:S04]  /*169c0*/  BSSY B0, `(.L_x_1370) ;  /* 0x000000c000007945 */ /* 0x000fe80003800000 */
[----:B------:R-:W-:-:S13]  /*169d0*/  ISETP.GE.AND P0, PT, R0, R5, PT ;  /* 0x000000050000720c */ /* 0x000fda0003f06270 */
[----:B------:R-:W-:Y:S05]  /*169e0*/  @P0 BRA `(.L_x_1371) ;  /* 0x0000000000240947 */ /* 0x000fea0003800000 */
[----:B01----:R-:W-:-:S05]  /*169f0*/  LEA R2, P0, R33, R14, 0x1 ;  /* 0x0000000e21027211 */ /* 0x003fca00078008ff */
        /* <DEDUP_REMOVED lines=8> */
.L_x_1371:
[----:B------:R-:W-:Y:S05]  /*16a80*/  BSYNC B0 ;  /* 0x0000000000007941 */ /* 0x000fea0003800000 */
.L_x_1370:
[----:B------:R-:W-:Y:S01]  /*16a90*/  NOP ;  /* 0x0000000000007918 */ /* 0x000fe20000000000 */
[----:B------:R-:W-:-:S13]  /*16aa0*/  PLOP3.LUT P0, PT, PT, PT, PT, 0x80, 0x0 ;  /* 0x000000000000781c */ /* 0x000fda0003f0f070 */
.L_x_1372:
[----:B------:R-:W-:Y:S02]  /*16ab0*/  PLOP3.LUT P1, PT, P1, P0, PT, 0xa2, 0x0 ;  /* 0x000000000000781c */ /* 0x000fe40000f21472 */
[----:B------:R-:W-:-:S08]  /*16ac0*/  @P0 R2UR P1, UR4, R17 ;  /* 0x00000000110402ca */ /* 0x000fd00000020000 */
[----:B------:R-:W-:-:S05]  /*16ad0*/  @P0 PLOP3.LUT P0, PT, P1, PT, PT, 0x80, 0x0 ;  /* 0x000000000000081c */ /* 0x000fca0000f0f070 */
[----:B------:R-:W-:Y:S01]  /*16ae0*/  @!P1 SYNCS.ARRIVE.TRANS64.RED.A0T1 RZ, [UR4+0x30800], RZ ;  /* 0x030800ffffff99a7 */ /* 0x000fe20008200404 */
[----:B------:R-:W-:Y:S07]  /*16af0*/  @!P1 ARRIVES.LDGSTSBAR.64.TRANSCNT [UR4+0x30800] ;  /* 0x03080000ff0099b0 */ /* 0x000fee0008000a84 */
[----:B------:R-:W-:Y:S05]  /*16b00*/  @P0 BRA.U.ANY `(.L_x_1372) ;  /* 0xfffffffd00e80947 */ /* 0x000fea000393ffff */
[----:B0-2---:R-:W2:Y:S04]  /*16b10*/  LDL.LU R3, [R1+0x20] ;  /* 0x0000200001037983 */ /* 0x005ea80000300800 */
[----:B------:R-:W3:Y:S01]  /*16b20*/  LDL.LU R2, [R1+0x14] ;  /* 0x0000140001027983 */ /* 0x000ee20000300800 */
[----:B--2---:R-:W-:Y:S02]  /*16b30*/  VIADD R3, R3, 0x1 ;  /* 0x0000000103037836 */ /* 0x004fe40000000000 */
[----:B---3--:R-:W-:-:S03]  /*16b40*/  VIADD R7, R2, 0xfffffffe ;  /* 0xfffffffe02077836 */ /* 0x008fc60000000000 */
[----:B------:R0:W-:Y:S01]  /*16b50*/  STL [R1+0x20], R3 ;  /* 0x0000200301007387 */ /* 0x0001e20000100800 */
[----:B------:R-:W-:-:S04]  /*16b60*/  LEA.HI R0, R3, R3, RZ, 0x1 ;  /* 0x0000000303007211 */ /* 0x000fc800078f08ff */
[----:B------:R-:W-:-:S05]  /*16b70*/  LOP3.LUT R0, R0, 0xfffffffe, RZ, 0xc0, !PT ;  /* 0xfffffffe00007812 */ /* 0x000fca00078ec0ff */
[----:B------:R-:W-:-:S05]  /*16b80*/  IMAD.IADD R0, R3, 0x1, -R0 ;  /* 0x0000000103007824 */ /* 0x000fca00078e0a00 */
[----:B------:R-:W-:Y:S01]  /*16b90*/  SHF.L.U32 R0, R0, 0x1f, RZ ;  /* 0x0000001f00007819 */ /* 0x000fe200000006ff */
[----:B------:R-:W-:Y:S01]  /*16ba0*/  NOP ;  /* 0x0000000000007918 */ /* 0x000fe20000000000 */
[----:B------:R0:W-:Y:S01]  /*16bb0*/  SYNCS.ARRIVE.TRANS64.A1T0 RZ, [R17+URZ+0x30800], RZ ;  /* 0x030800ff11ff79a7 */ /* 0x0001e2000810003f */
[----:B------:R-:W-:Y:S01]  /*16bc0*/  BSSY B0, `(.L_x_1373) ;  /* 0x0000003000007945 */ /* 0x000fe20003800000 */
[----:B------:R-:W2:Y:S03]  /*16bd0*/  SYNCS.PHASECHK.TRANS64.TRYWAIT P0, [R17+URZ+0x30820], R0 ;  /* 0x03082000110075a7 */ /* 0x000ea6000800017f */
[----:B0-2---:R-:W-:Y:S05]  /*16be0*/  @!P0 BRA `(.L_x_1374) ;  /* 0x0000003c00f08947 */ /* 0x005fea0003800000 */
.L_x_1457:
[----:B------:R-:W-:Y:S05]  /*16bf0*/  BSYNC B0 ;  /* 0x0000000000007941 */ /* 0x000fea0003800000 */
.L_x_1373:
[----:B------:R-:W2:Y:S01]  /*16c00*/  LDL R2, [R1+0x4] ;  /* 0x0000040001027983 */ /* 0x000ea20000100800 */
[----:B------:R-:W-:Y:S01]  /*16c10*/  BSSY B0, `(.L_x_1375) ;  /* 0x00000fc000007945 */ /* 0x000fe20003800000 */
[----:B--2---:R-:W-:-:S13]  /*16c20*/  ISETP.GE.AND P0, PT, R7, R2, PT ;  /* 0x000000020700720c */ /* 0x004fda0003f06270 */
[----:B------:R-:W-:Y:S05]  /*16c30*/  @!P0 BRA `(.L_x_1376) ;  /* 0x0000000c00e48947 */ /* 0x000fea0003800000 */
[----:B------:R-:W-:Y:S01]  /*16c40*/  ULDC UR4, c[0x0][0x2f4] ;  /* 0x0000bd0000047ab9 */ /* 0x000fe20000000800 */
[----:B------:R-:W-:Y:S01]  /*16c50*/  IMAD.MOV.U32 R6, RZ, RZ, R22 ;  /* 0x000000ffff067224 */ /* 0x000fe200078e0016 */
[----:B------:R-:W-:Y:S01]  /*16c60*/  ISETP.GE.AND P4, PT, R33, UR4, PT ;  /* 0x0000000421007c0c */ /* 0x000fe2000bf86270 */
[----:B------:R-:W-:Y:S01]  /*16c70*/  IMAD.MOV.U32 R8, RZ, RZ, R28 ;  /* 0x000000ffff087224 */ /* 0x000fe200078e001c */
[----:B------:R-:W-:Y:S01]  /*16c80*/  ISETP.GE.AND P3, PT, R37, UR4, PT ;  /* 0x0000000425007c0c */ /* 0x000fe2000bf66270 */
[----:B------:R-:W-:Y:S01]  /*16c90*/  IMAD.MOV.U32 R29, RZ, RZ, R23 ;  /* 0x000000ffff1d7224 */ /* 0x000fe200078e0017 */
[----:B------:R-:W-:Y:S02]  /*16ca0*/  ISETP.GE.AND P2, PT, R36, UR4, PT ;  /* 0x0000000424007c0c */ /* 0x000fe4000bf46270 */
[----:B------:R-:W-:-:S13]  /*16cb0*/  ISETP.GE.AND P1, PT, R34, UR4, PT ;  /* 0x0000000422007c0c */ /* 0x000fda000bf26270 */
.L_x_1389:
[----:B------:R-:W2:Y:S04]  /*16cc0*/  LDL R9, [R1+0x8] ;  /* 0x0000080001097983 */ /* 0x000ea80000100800 */
[----:B------:R-:W3:Y:S01]  /*16cd0*/  LDL R11, [R1+0xc] ;  /* 0x00000c00010b7983 */ /* 0x000ee20000100800 */
[----:B0-----:R-:W0:Y:S01]  /*16ce0*/  S2R R0, SR_TID.X ;  /* 0x0000000000007919 */ /* 0x001e220000002100 */
[----:B------:R-:W4:Y:S01]  /*16cf0*/  S2R R3, SR_TID.X ;  /* 0x0000000000037919 */ /* 0x000f220000002100 */
[----:B0-----:R-:W-:-:S04]  /*16d00*/  LOP3.LUT R0, R0, 0x7f, RZ, 0xc0, !PT ;  /* 0x0000007f00007812 */ /* 0x001fc800078ec0ff */
[----:B------:R-:W-:Y:S02]  /*16d10*/  SHF.R.U32.HI R2, RZ, 0x3, R0 ;  /* 0x00000003ff027819 */ /* 0x000fe40000011600 */
[----:B------:R-:W0:Y:S01]  /*16d20*/  LDC R0, c[0x0][0x430] ;  /* 0x00010c00ff007b82 */ /* 0x000e220000000800 */
[----:B----4-:R-:W-:-:S05]  /*16d30*/  IMAD.SHL.U32 R3, R3, 0x10, RZ ;  /* 0x0000001003037824 */ /* 0x010fca00078e00ff */
[----:B------:R-:W-:-:S04]  /*16d40*/  LOP3.LUT R3, R2, 0x70, R3, 0xf8, !PT ;  /* 0x0000007002037812 */ /* 0x000fc800078ef803 */
[----:B------:R-:W-:-:S13]  /*16d50*/  ISETP.GT.U32.AND P6, PT, R3, 0x3f, PT ;  /* 0x0000003f0300780c */ /* 0x000fda0003fc4070 */
[----:B------:R-:W3:Y:S01]  /*16d60*/  @!P6 LDC.64 R4, c[0x0][0x428] ;  /* 0x00010a00ff04eb82 */ /* 0x000ee20000000a00 */
[----:B0-----:R-:W-:-:S13]  /*16d70*/  ISETP.NE.AND P0, PT, R0, 0x1, PT ;  /* 0x000000010000780c */ /* 0x001fda0003f05270 */
[----:B------:R-:W0:Y:S08]  /*16d80*/  @P0 LDC R2, c[0x0][0x434] ;  /* 0x00010d00ff020b82 */ /* 0x000e300000000800 */
[----:B------:R-:W4:Y:S01]  /*16d90*/  @P0 LDC R0, c[0x0][0x438] ;  /* 0x00010e00ff000b82 */ /* 0x000f220000000800 */
[----:B------:R-:W-:Y:S01]  /*16da0*/  LOP3.LUT P5, RZ, R16, 0x20, RZ, 0xc0, !PT ;  /* 0x0000002010ff7812 */ /* 0x000fe200078ac0ff */
[----:B------:R-:W-:Y:S01]  /*16db0*/  VIADD R22, R6, 0x1 ;  /* 0x0000000106167836 */ /* 0x000fe20000000000 */
[----:B------:R-:W-:Y:S05]  /*16dc0*/  YIELD ;  /* 0x0000000000007946 */ /* 0x000fea0003800000 */
[----:B------:R-:W-:Y:S01]  /*16dd0*/  ULDC UR4, c[0x0][0x430] ;  /* 0x00010c0000047ab9 */ /* 0x000fe20000000800 */
[----:B------:R-:W-:-:S02]  /*16de0*/  IMAD.MOV.U32 R23, RZ, RZ, R7 ;  /* 0x000000ffff177224 */ /* 0x000fc400078e0007 */
[----:B--2---:R-:W-:-:S04]  /*16df0*/  IMAD R9, R7, 0x40, R9 ;  /* 0x0000004007097824 */ /* 0x004fc800078e0209 */
[----:B------:R-:W-:-:S04]  /*16e00*/  IMAD.IADD R9, R3, 0x1, R9 ;  /* 0x0000000103097824 */ /* 0x000fc800078e0209 */
[----:B0-----:R-:W-:-:S04]  /*16e10*/  @P0 IMAD.HI.U32 R3, R9, R2, RZ ;  /* 0x0000000209030227 */ /* 0x001fc800078e00ff */
[----:B------:R-:W-:Y:S01]  /*16e20*/  IMAD.MOV.U32 R10, RZ, RZ, R9 ;  /* 0x000000ffff0a7224 */ /* 0x000fe200078e0009 */
[----:B----4-:R-:W-:Y:S01]  /*16e30*/  @P0 SHF.R.U32.HI R10, RZ, R0, R3 ;  /* 0x00000000ff0a0219 */ /* 0x010fe20000011603 */
[----:B---3--:R-:W-:-:S03]  /*16e40*/  @!P6 IMAD R0, R11, R4, RZ ;  /* 0x000000040b00e224 */ /* 0x008fc600078e02ff */
[--C-:B------:R-:W-:Y:S01]  /*16e50*/  @!P6 SHF.R.S32.HI R3, RZ, 0x1f, R10.reuse ;  /* 0x0000001fff03e819 */ /* 0x100fe2000001140a */
[----:B------:R-:W-:Y:S02]  /*16e60*/  @!P6 IMAD.MOV.U32 R2, RZ, RZ, R10 ;  /* 0x000000ffff02e224 */ /* 0x000fe400078e000a */
[C---:B------:R-:W-:Y:S02]  /*16e70*/  @!P6 IMAD R0, R30.reuse, R5, R0 ;  /* 0x000000051e00e224 */ /* 0x040fe400078e0200 */
[----:B------:R-:W-:Y:S02]  /*16e80*/  @!P6 IMAD.WIDE.U32 R2, R30, R4, R2 ;  /* 0x000000041e02e225 */ /* 0x000fe400078e0002 */
[----:B------:R-:W0:Y:S02]  /*16e90*/  @!P6 LDC.64 R4, c[0x0][0x418] ;  /* 0x00010600ff04eb82 */ /* 0x000e240000000a00 */
[----:B------:R-:W-:Y:S01]  /*16ea0*/  @!P6 IMAD.IADD R0, R0, 0x1, R3 ;  /* 0x000000010000e824 */ /* 0x000fe200078e0203 */
[----:B0-----:R-:W-:-:S04]  /*16eb0*/  @!P6 LEA R4, P0, R2, R4, 0x2 ;  /* 0x000000040204e211 */ /* 0x001fc800078010ff */
[----:B------:R-:W-:Y:S01]  /*16ec0*/  @!P6 LEA.HI.X R5, R2, R5, R0, 0x2, P0 ;  /* 0x000000050205e211 */ /* 0x000fe200000f1400 */
[----:B------:R-:W-:Y:S01]  /*16ed0*/  IMAD.MOV.U32 R0, RZ, RZ, RZ ;  /* 0x000000ffff007224 */ /* 0x000fe200078e00ff */
[----:B------:R-:W-:Y:S01]  /*16ee0*/  ISETP.NE.AND P0, PT, R22, 0x2, PT ;  /* 0x000000021600780c */ /* 0x000fe20003f05270 */
[----:B------:R-:W-:-:S03]  /*16ef0*/  IMAD.MOV R2, RZ, RZ, -R10 ;  /* 0x000000ffff027224 */ /* 0x000fc600078e0a0a */
[----:B------:R-:W-:Y:S01]  /*16f00*/  SEL R28, RZ, 0x1, P0 ;  /* 0x00000001ff1c7807 */ /* 0x000fe20000000000 */
[----:B------:R0:W5:Y:S01]  /*16f10*/  @!P6 LDG.E R0, desc[UR36][R4.64] ;  /* 0x000000240400e981 */ /* 0x000162000c1e1900 */
[----:B------:R-:W-:Y:S02]  /*16f20*/  SEL R22, R22, RZ, P0 ;  /* 0x000000ff16167207 */ /* 0x000fe40000000000 */
[----:B------:R-:W-:Y:S01]  /*16f30*/  LOP3.LUT R28, R8, R28, RZ, 0x3c, !PT ;  /* 0x0000001c081c7212 */ /* 0x000fe200078e3cff */
[----:B0-----:R-:W-:Y:S01]  /*16f40*/  IMAD R5, R2, UR4, R9 ;  /* 0x0000000402057c24 */ /* 0x001fe2000f8e0209 */
[----:B------:R-:W-:Y:S06]  /*16f50*/  @!P5 BRA `(.L_x_1377) ;  /* 0x000000000004d947 */ /* 0x000fec0003800000 */
[----:B------:R-:W-:Y:S01]  /*16f60*/  BPT.TRAP 0x1 ;  /* 0x000000040000795c */ /* 0x000fe20000300000 */
.L_x_1377:
[----:B------:R-:W-:Y:S01]  /*16f70*/  IMAD R7, R22, 0x8, R17 ;  /* 0x0000000816077824 */ /* 0x000fe200078e0211 */
[----:B------:R-:W-:Y:S01]  /*16f80*/  SHF.L.U32 R2, R28, 0x1f, RZ ;  /* 0x0000001f1c027819 */ /* 0x000fe200000006ff */
[----:B------:R-:W-:Y:S03]  /*16f90*/  BSSY B1, `(.L_x_1378) ;  /* 0x0000003000017945 */ /* 0x000fe60003800000 */
[----:B------:R-:W0:Y:S02]  /*16fa0*/  SYNCS.PHASECHK.TRANS64.TRYWAIT P0, [R7+URZ+0x30840], R2 ;  /* 0x03084002070075a7 */ /* 0x000e24000800017f */
[----:B0-----:R-:W-:Y:S05]  /*16fb0*/  @!P0 BRA `(.L_x_1379) ;  /* 0x0000003c00108947 */ /* 0x001fea0003800000 */
.L_x_1458:
[----:B------:R-:W-:Y:S05]  /*16fc0*/  BSYNC B1 ;  /* 0x0000000000017941 */ /* 0x000fea0003800000 */
.L_x_1378:
        /* <DEDUP_REMOVED lines=24> */
[----:B------:R-:W-:Y:S02]  /*17150*/  IMAD.SHL.U32 R4, R33, 0x2, RZ ;  /* 0x0000000221047824 */ /* 0x000fe400078e00ff */
[----:B------:R-:W2:Y:S01]  /*17160*/  SHFL.IDX PT, R3, R25, RZ, 0x181f ;  /* 0x00181fff19037589 */ /* 0x000ea200000e0000 */
[----:B------:R-:W-:Y:S01]  /*17170*/  @P2 LOP3.LUT R16, R16, 0x1000, RZ, 0xfc, !PT ;  /* 0x0000100010102812 */ /* 0x000fe200078efcff */
[----:B------:R-:W-:Y:S02]  /*17180*/  IMAD R20, R20, 0x2, R17 ;  /* 0x0000000214147824 */ /* 0x000fe400078e0211 */
[----:B------:R-:W-:Y:S01]  /*17190*/  SHFL.IDX PT, R35, R25, 0x1, 0x181f ;  /* 0x00381f0019237f89 */ /* 0x000fe200000e0000 */
[C---:B------:R-:W-:Y:S02]  /*171a0*/  LOP3.LUT P2, RZ, R16.reuse, 0x10, RZ, 0xc0, !PT ;  /* 0x0000001010ff7812 */ /* 0x040fe4000784c0ff */
[----:B------:R-:W-:-:S04]  /*171b0*/  LOP3.LUT R16, R16, 0xfffff7ff, RZ, 0xc0, !PT ;  /* 0xfffff7ff10107812 */ /* 0x000fc800078ec0ff */
[----:B------:R-:W-:-:S04]  /*171c0*/  @P1 LOP3.LUT R16, R16, 0x800, RZ, 0xfc, !PT ;  /* 0x0000080010101812 */ /* 0x000fc800078efcff */
[C---:B------:R-:W-:Y:S02]  /*171d0*/  LOP3.LUT P1, RZ, R16.reuse, 0x8, RZ, 0xc0, !PT ;  /* 0x0000000810ff7812 */ /* 0x040fe4000782c0ff */
[----:B------:R-:W-:Y:S02]  /*171e0*/  LOP3.LUT P6, RZ, R16, 0x4, RZ, 0xc0, !PT ;  /* 0x0000000410ff7812 */ /* 0x000fe400078cc0ff */
[----:B0-----:R-:W-:-:S05]  /*171f0*/  IADD3 R2, P0, R2, R4, RZ ;  /* 0x0000000402027210 */ /* 0x001fca0007f1e0ff */
[----:B--2---:R-:W-:-:S05]  /*17200*/  IMAD.X R3, RZ, RZ, R3, P0 ;  /* 0x000000ffff037224 */ /* 0x004fca00000e0603 */
        /* <DEDUP_REMOVED lines=15> */
[----:B------:R0:W2:Y:S04]  /*17300*/  SHFL.IDX PT, R35, R25, 0x3, 0x181f ;  /* 0x00781f0019237f89 */ /* 0x0000a800000e0000 */
[----:B------:R-:W-:Y:S01]  /*17310*/  LDGSTS.E.BYPASS.LTC128B.128 [R20+0x21400], desc[UR36][R2.64], !P2 ;  /* 0x2140000002147fae */ /* 0x000fe2000d101d64 */
[----:B------:R-:W-:-:S03]  /*17320*/  LOP3.LUT P2, RZ, R16, 0x1000, RZ, 0xc0, !PT ;  /* 0x0000100010ff7812 */ /* 0x000fc6000784c0ff */
[----:B------:R-:W-:Y:S01]  /*17330*/  LDGSTS.E.BYPASS.LTC128B.128 [R20+0x23400], desc[UR36][R2.64+0x80], !P1 ;  /* 0x2340008002147fae */ /* 0x000fe2000c901d64 */
[----:B------:R-:W-:-:S03]  /*17340*/  LOP3.LUT P1, RZ, R16, 0x800, RZ, 0xc0, !PT ;  /* 0x0000080010ff7812 */ /* 0x000fc6000782c0ff */
[----:B------:R-:W-:Y:S04]  /*17350*/  LDGSTS.E.BYPASS.LTC128B.128 [R20+0x25400], desc[UR36][R2.64+0x100], !P6 ;  /* 0x2540010002147fae */ /* 0x000fe8000f101d64 */
[----:B------:R3:W-:Y:S04]  /*17360*/  LDGSTS.E.BYPASS.LTC128B.128 [R20+0x27400], desc[UR36][R2.64+0x180], !P5 ;  /* 0x2740018002147fae */ /* 0x0007e8000e901d64 */
[----:B--23--:R0:W3:Y:S02]  /*17370*/  SHFL.IDX PT, R2, R10, 0x3, 0x181f ;  /* 0x00781f000a027f89 */ /* 0x00c0e400000e0000 */
.L_x_1468:
[----:B------:R-:W-:Y:S02]  /*17380*/  LOP3.LUT R16, R16, 0xfffff7ff, RZ, 0xc0, !PT ;  /* 0xfffff7ff10107812 */ /* 0x000fe400078ec0ff */
[----:B---3--:R-:W-:Y:S02]  /*17390*/  IADD3 R2, P0, R2, R4, RZ ;  /* 0x0000000402027210 */ /* 0x008fe40007f1e0ff */
        /* <DEDUP_REMOVED lines=15> */
.L_x_1381:
        /* <DEDUP_REMOVED lines=10> */
.L_x_1382:
[----:B------:R3:W-:Y:S01]  /*17530*/  SYNCS.ARRIVE.TRANS64.A1T0 RZ, [R7+URZ+0x30830], RZ ;  /* 0x030830ff07ff79a7 */ /* 0x0007e2000810003f */
[----:B------:R-:W-:Y:S05]  /*17540*/  @!P6 BRA `(.L_x_1383) ;  /* 0x000000000004e947 */ /* 0x000fea0003800000 */
[----:B------:R-:W-:Y:S01]  /*17550*/  BPT.TRAP 0x1 ;  /* 0x000000040000795c */ /* 0x000fe20000300000 */
.L_x_1383:
[----:B--2---:R-:W-:Y:S01]  /*17560*/  SHF.L.U32 R2, R8, 0x1f, RZ ;  /* 0x0000001f08027819 */ /* 0x004fe200000006ff */
[----:B---3--:R-:W-:Y:S01]  /*17570*/  IMAD R7, R6, 0x8, R17 ;  /* 0x0000000806077824 */ /* 0x008fe200078e0211 */
[----:B------:R-:W-:Y:S03]  /*17580*/  BSSY B1, `(.L_x_1384) ;  /* 0x0000003000017945 */ /* 0x000fe60003800000 */
[----:B------:R-:W2:Y:S02]  /*17590*/  SYNCS.PHASECHK.TRANS64.TRYWAIT P0, [R7+URZ+0x30860], R2 ;  /* 0x03086002070075a7 */ /* 0x000ea4000800017f */
[----:B--2---:R-:W-:Y:S05]  /*175a0*/  @!P0 BRA `(.L_x_1385) ;  /* 0x0000003c001c8947 */ /* 0x004fea0003800000 */
.L_x_1469:
[----:B------:R-:W-:Y:S05]  /*175b0*/  BSYNC B1 ;  /* 0x0000000000017941 */ /* 0x000fea0003800000 */
.L_x_1384:
[----:B------:R-:W3:Y:S01]  /*175c0*/  LDL R8, [R1] ;  /* 0x0000000001087983 */ /* 0x000ee20000100800 */
[----:B------:R-:W4:Y:S01]  /*175d0*/  S2R R3, SR_TID.X ;  /* 0x0000000000037919 */ /* 0x000f220000002100 */
[----:B------:R-:W-:Y:S01]  /*175e0*/  UMOV UR4, 0xffffffff ;  /* 0xffffffff00047882 */ /* 0x000fe20000000000 */
[----:B------:R-:W-:Y:S01]  /*175f0*/  IMAD R6, R6, 0x4000, R31 ;  /* 0x0000400006067824 */ /* 0x000fe200078e021f */
[----:B----4-:R-:W-:-:S04]  /*17600*/  LOP3.LUT R3, R3, 0x7f, RZ, 0xc0, !PT ;  /* 0x0000007f03037812 */ /* 0x010fc800078ec0ff */
[----:B------:R-:W-:Y:S01]  /*17610*/  SHF.R.U32.HI R3, RZ, 0x3, R3 ;  /* 0x00000003ff037819 */ /* 0x000fe20000011603 */
[----:B---3--:R-:W-:-:S04]  /*17620*/  IMAD R8, R29, -0x40, R8 ;  /* 0xffffffc01d087824 */ /* 0x008fc800078e0208 */
[----:B------:R-:W-:Y:S01]  /*17630*/  IMAD.IADD R8, R8, 0x1, -R3 ;  /* 0x0000000108087824 */ /* 0x000fe200078e0a03 */
[----:B------:R-:W-:Y:S06]  /*17640*/  BRA.DIV UR4, `(.L_x_1386) ;  /* 0x0000003e04087947 */ /* 0x000fec000b800000 */
[----:B--2---:R-:W2:Y:S01]  /*17650*/  SHFL.IDX PT, R2, R18, RZ, 0x181f ;  /* 0x00181fff12027589 */ /* 0x004ea200000e0000 */
[----:B------:R-:W-:-:S03]  /*17660*/  IMAD R6, R6, 0x2, R17 ;  /* 0x0000000206067824 */ /* 0x000fc600078e0211 */
[----:B------:R-:W3:Y:S04]  /*17670*/  SHFL.IDX PT, R3, R19, RZ, 0x181f ;  /* 0x00181fff13037589 */ /* 0x000ee800000e0000 */
[----:B-1----:R-:W-:Y:S01]  /*17680*/  SHFL.IDX PT, R14, R18, 0x3, 0x181f ;  /* 0x00781f00120e7f89 */ /* 0x002fe200000e0000 */
[----:B--2---:R-:W-:-:S05]  /*17690*/  IADD3 R2, P0, R2, R4, RZ ;  /* 0x0000000402027210 */ /* 0x004fca0007f1e0ff */
[----:B---3--:R-:W-:Y:S01]  /*176a0*/  IMAD.X R3, RZ, RZ, R3, P0 ;  /* 0x000000ffff037224 */ /* 0x008fe200000e0603 */
        /* <DEDUP_REMOVED lines=8> */
[----:B-1----:R-:W1:Y:S04]  /*17730*/  SHFL.IDX PT, R2, R18, 0x1, 0x181f ;  /* 0x00381f0012027f89 */ /* 0x002e6800000e0000 */
[----:B------:R-:W2:Y:S01]  /*17740*/  SHFL.IDX PT, R3, R19, 0x1, 0x181f ;  /* 0x00381f0013037f89 */ /* 0x000ea200000e0000 */
[----:B-1----:R-:W-:-:S05]  /*17750*/  IADD3 R2, P0, R2, R4, RZ ;  /* 0x0000000402027210 */ /* 0x002fca0007f1e0ff */
[----:B--2---:R-:W-:Y:S01]  /*17760*/  IMAD.X R3, RZ, RZ, R3, P0 ;  /* 0x000000ffff037224 */ /* 0x004fe200000e0603 */
        /* <DEDUP_REMOVED lines=9> */
[----:B------:R-:W2:Y:S04]  /*17800*/  SHFL.IDX PT, R3, R19, 0x2, 0x181f ;  /* 0x00581f0013037f89 */ /* 0x000ea800000e0000 */
[----:B------:R-:W3:Y:S01]  /*17810*/  SHFL.IDX PT, R19, R19, 0x3, 0x181f ;  /* 0x00781f0013137f89 */ /* 0x000ee200000e0000 */
[----:B-1----:R-:W-:-:S05]  /*17820*/  IADD3 R2, P0, R2, R4, RZ ;  /* 0x0000000402027210 */ /* 0x002fca0007f1e0ff */
[----:B--2---:R-:W-:Y:S01]  /*17830*/  IMAD.X R3, RZ, RZ, R3, P0 ;  /* 0x000000ffff037224 */ /* 0x004fe200000e0603 */
[----:B------:R-:W-:-:S13]  /*17840*/  ISETP.LT.OR P0, PT, R8, 0x21, P4 ;  /* 0x000000210800780c */ /* 0x000fda0002701670 */
[----:B------:R1:W-:Y:S01]  /*17850*/  LDGSTS.E.BYPASS.LTC128B.128 [R6+0x1400], desc[UR36][R2.64], !P0 ;  /* 0x0140000002067fae */ /* 0x0003e2000c101d64 */
[----:B------:R-:W-:-:S13]  /*17860*/  ISETP.LT.OR P0, PT, R8, 0x21, P3 ;  /* 0x000000210800780c */ /* 0x000fda0001f01670 */
[----:B------:R1:W-:Y:S01]  /*17870*/  LDGSTS.E.BYPASS.LTC128B.128 [R6+0x3400], desc[UR36][R2.64+0x80], !P0 ;  /* 0x0340008002067fae */ /* 0x0003e2000c101d64 */
[----:B------:R-:W-:-:S13]  /*17880*/  ISETP.LT.OR P0, PT, R8, 0x21, P2 ;  /* 0x000000210800780c */ /* 0x000fda0001701670 */
[----:B------:R1:W-:Y:S01]  /*17890*/  LDGSTS.E.BYPASS.LTC128B.128 [R6+0x5400], desc[UR36][R2.64+0x100], !P0 ;  /* 0x0540010002067fae */ /* 0x0003e2000c101d64 */
[----:B------:R-:W-:-:S13]  /*178a0*/  ISETP.LT.OR P0, PT, R8, 0x21, P1 ;  /* 0x000000210800780c */ /* 0x000fda0000f01670 */
[----:B---3--:R1:W-:Y:S02]  /*178b0*/  LDGSTS.E.BYPASS.LTC128B.128 [R6+0x7400], desc[UR36][R2.64+0x180], !P0 ;  /* 0x0740018002067fae */ /* 0x0083e4000c101d64 */
.L_x_1479:
[----:B-12---:R-:W-:Y:S01]  /*178c0*/  IADD3 R2, P0, R14, R4, RZ ;  /* 0x000000040e027210 */ /* 0x006fe20007f1e0ff */
        /* <DEDUP_REMOVED lines=16> */
[----:B-1----:R-:W-:Y:S01]  /*179d0*/  IMAD.WIDE.U32 R2, R5, UR4, RZ ;  /* 0x0000000405027c25 */ /* 0x002fe2000f8e00ff */
[----:B------:R-:W-:-:S03]  /*179e0*/  ULDC.64 UR4, c[0x0][0x338] ;  /* 0x0000ce0000047ab9 */ /* 0x000fc60000000a00 */
[----:B------:R-:W-:Y:S02]  /*179f0*/  IMAD.IADD R3, R3, 0x1, R9 ;  /* 0x0000000103037824 */ /* 0x000fe400078e0209 */
[----:B------:R-:W-:Y:S02]  /*17a00*/  IMAD R21, R21, UR4, RZ ;  /* 0x0000000415157c24 */ /* 0x000fe4000f8e02ff */
[----:B------:R-:W-:-:S04]  /*17a10*/  IMAD.WIDE.U32 R2, R0, UR4, R2 ;  /* 0x0000000400027c25 */ /* 0x000fc8000f8e0002 */
[----:B------:R-:W-:Y:S01]  /*17a20*/  IMAD R21, R0, UR5, R21 ;  /* 0x0000000500157c24 */ /* 0x000fe2000f8e0215 */
[----:B------:R-:W-:Y:S01]  /*17a30*/  ULDC.64 UR4, c[0x0][0x330] ;  /* 0x0000cc0000047ab9 */ /* 0x000fe20000000a00 */
[----:B------:R-:W-:Y:S02]  /*17a40*/  NOP ;  /* 0x0000000000007918 */ /* 0x000fe40000000000 */
[----:B------:R-:W-:Y:S02]  /*17a50*/  IMAD.IADD R3, R3, 0x1, R21 ;  /* 0x0000000103037824 */ /* 0x000fe400078e0215 */
[----:B------:R-:W-:-:S04]  /*17a60*/  IMAD.WIDE.U32 R2, R26, UR4, R2 ;  /* 0x000000041a027c25 */ /* 0x000fc8000f8e0002 */
[----:B------:R-:W-:Y:S01]  /*17a70*/  IMAD R3, R26, UR5, R3 ;  /* 0x000000051a037c24 */ /* 0x000fe2000f8e0203 */
[----:B------:R-:W-:-:S04]  /*17a80*/  LEA R18, P0, R2, UR6, 0x1 ;  /* 0x0000000602127c11 */ /* 0x000fc8000f8008ff */
[----:B------:R-:W-:Y:S02]  /*17a90*/  LEA.HI.X R19, R2, UR7, R3, 0x1, P0 ;  /* 0x0000000702137c11 */ /* 0x000fe400080f0c03 */
[----:B------:R-:W-:-:S13]  /*17aa0*/  PLOP3.LUT P0, PT, PT, PT, PT, 0x80, 0x0 ;  /* 0x000000000000781c */ /* 0x000fda0003f0f070 */
.L_x_1387:
        /* <DEDUP_REMOVED lines=10> */
.L_x_1388:
[----:B------:R-:W2:Y:S01]  /*17b50*/  LDL R0, [R1+0x4] ;  /* 0x0000040001007983 */ /* 0x000ea20000100800 */
[----:B------:R1:W-:Y:S01]  /*17b60*/  SYNCS.ARRIVE.TRANS64.A1T0 RZ, [R7+URZ+0x30850], RZ ;  /* 0x030850ff07ff79a7 */ /* 0x0003e2000810003f */
[----:B------:R-:W-:Y:S02]  /*17b70*/  IMAD.MOV.U32 R6, RZ, RZ, R22 ;  /* 0x000000ffff067224 */ /* 0x000fe400078e0016 */
[----:B------:R-:W-:Y:S02]  /*17b80*/  IMAD.MOV.U32 R8, RZ, RZ, R28 ;  /* 0x000000ffff087224 */ /* 0x000fe400078e001c */
[----:B------:R-:W-:Y:S02]  /*17b90*/  IMAD.MOV.U32 R29, RZ, RZ, R23 ;  /* 0x000000ffff1d7224 */ /* 0x000fe400078e0017 */
[C---:B-1----:R-:W-:Y:S01]  /*17ba0*/  VIADD R7, R23.reuse, 0xffffffff ;  /* 0xffffffff17077836 */ /* 0x042fe20000000000 */
[----:B--2---:R-:W-:-:S13]  /*17bb0*/  ISETP.GT.AND P0, PT, R23, R0, PT ;  /* 0x000000001700720c */ /* 0x004fda0003f04270 */
[----:B------:R-:W-:Y:S05]  /*17bc0*/  @P0 BRA `(.L_x_1389) ;  /* 0xfffffff0003c0947 */ /* 0x000fea000383ffff */
.L_x_1376:
[----:B------:R-:W-:Y:S05]  /*17bd0*/  BSYNC B0 ;  /* 0x0000000000007941 */ /* 0x000fea0003800000 */
.L_x_1375:
[----:B0-----:R-:W0:Y:S01]  /*17be0*/  S2R R0, SR_TID.X ;  /* 0x0000000000007919 */ /* 0x001e220000002100 */
[----:B------:R-:W-:Y:S01]  /*17bf0*/  BSSY B0, `(.L_x_1390) ;  /* 0x0000010000007945 */ /* 0x000fe20003800000 */
[----:B0-----:R-:W-:-:S04]  /*17c00*/  LOP3.LUT R0, R0, 0x7f, RZ, 0xc0, !PT ;  /* 0x0000007f00007812 */ /* 0x001fc800078ec0ff */
[----:B------:R-:W-:-:S13]  /*17c10*/  ISETP.NE.AND P0, PT, R0, RZ, PT ;  /* 0x000000ff0000720c */ /* 0x000fda0003f05270 */
[----:B------:R-:W-:Y:S05]  /*17c20*/  @P0 BRA `(.L_x_1391) ;  /* 0x0000000000300947 */ /* 0x000fea0003800000 */
[----:B------:R-:W0:Y:S01]  /*17c30*/  S2R R5, SR_LANEID ;  /* 0x0000000000057919 */ /* 0x000e220000000000 */
[----:B------:R-:W-:Y:S01]  /*17c40*/  VOTEU.ANY UR4, UPT, PT ;  /* 0x0000000000047886 */ /* 0x000fe200038e0100 */
[----:B------:R-:W2:Y:S01]  /*17c50*/  LDC.64 R2, c[0x0][0xc60] ;  /* 0x00031800ff027b82 */ /* 0x000ea20000000a00 */
[----:B------:R-:W0:Y:S02]  /*17c60*/  FLO.U32 R0, UR4 ;  /* 0x0000000400007d00 */ /* 0x000e2400080e0000 */
[----:B0-----:R-:W-:-:S06]  /*17c70*/  ISETP.EQ.U32.AND P0, PT, R0, R5, PT ;  /* 0x000000050000720c */ /* 0x001fcc0003f02070 */
[----:B------:R-:W2:Y:S07]  /*17c80*/  POPC R5, UR4 ;  /* 0x0000000400057d09 */ /* 0x000eae0008000000 */
[----:B--2---:R-:W2:Y:S01]  /*17c90*/  @P0 ATOMG.E.ADD.STRONG.GPU PT, R3, desc[UR36][R2.64], R5 ;  /* 0x00000005020309a8 */ /* 0x004ea200081ee1e4 */
[----:B------:R-:W0:Y:S02]  /*17ca0*/  S2R R4, SR_LTMASK ;  /* 0x0000000000047919 */ /* 0x000e240000003900 */
[----:B0-----:R-:W-:-:S04]  /*17cb0*/  LOP3.LUT R4, R4, UR4, RZ, 0xc0, !PT ;  /* 0x0000000404047c12 */ /* 0x001fc8000f8ec0ff */
[----:B------:R-:W0:Y:S01]  /*17cc0*/  POPC R7, R4 ;  /* 0x0000000400077309 */ /* 0x000e220000000000 */
[----:B--2---:R-:W0:Y:S02]  /*17cd0*/  SHFL.IDX PT, R0, R3, R0, 0x1f ;  /* 0x00001f0003007589 */ /* 0x004e2400000e0000 */
[----:B0-----:R-:W-:-:S07]  /*17ce0*/  IADD3 R24, R0, UR39, R7 ;  /* 0x0000002700187c10 */ /* 0x001fce000fffe007 */
.L_x_1391:
[----:B------:R-:W-:Y:S05]  /*17cf0*/  BSYNC B0 ;  /* 0x0000000000007941 */ /* 0x000fea0003800000 */
.L_x_1390:
[----:B------:R-:W-:-:S13]  /*17d00*/  LOP3.LUT P0, RZ, R16, 0x20, RZ, 0xc0, !PT ;  /* 0x0000002010ff7812 */ /* 0x000fda000780c0ff */
[----:B------:R-:W-:Y:S05]  /*17d10*/  @!P0 BRA `(.L_x_1392) ;  /* 0x0000000000048947 */ /* 0x000fea0003800000 */
[----:B------:R-:W-:Y:S01]  /*17d20*/  BPT.TRAP 0x1 ;  /* 0x000000040000795c */ /* 0x000fe20000300000 */
.L_x_1392:
[----:B------:R-:W2:Y:S01]  /*17d30*/  LDL.LU R2, [R1] ;  /* 0x0000000001027983 */ /* 0x000ea20000300800 */
[----:B------:R-:W-:Y:S01]  /*17d40*/  IMAD R0, R22, 0x8, R17 ;  /* 0x0000000816007824 */ /* 0x000fe200078e0211 */
[----:B------:R-:W-:Y:S01]  /*17d50*/  SHF.L.U32 R3, R28, 0x1f, RZ ;  /* 0x0000001f1c037819 */ /* 0x000fe200000006ff */
[----:B------:R-:W-:Y:S03]  /*17d60*/  BSSY B0, `(.L_x_1393) ;  /* 0x0000004000007945 */ /* 0x000fe60003800000 */
[----:B------:R-:W0:Y:S01]  /*17d70*/  SYNCS.PHASECHK.TRANS64.TRYWAIT P0, [R0+URZ+0x30860], R3 ;  /* 0x03086003000075a7 */ /* 0x000e22000800017f */
[----:B--2---:R-:W-:Y:S01]  /*17d80*/  IMAD R5, R23, -0x40, R2 ;  /* 0xffffffc017057824 */ /* 0x004fe200078e0202 */
[----:B0-----:R-:W-:Y:S06]  /*17d90*/  @!P0 BRA `(.L_x_1394) ;  /* 0x0000003800ac8947 */ /* 0x001fec0003800000 */
.L_x_1480:
[----:B------:R-:W-:Y:S05]  /*17da0*/  BSYNC B0 ;  /* 0x0000000000007941 */ /* 0x000fea0003800000 */
.L_x_1393:
[----:B------:R-:W2:Y:S01]  /*17db0*/  S2R R2, SR_TID.X ;  /* 0x0000000000027919 */ /* 0x000ea20000002100 */
[----:B------:R-:W-:Y:S01]  /*17dc0*/  UMOV UR4, 0xffffffff ;  /* 0xffffffff00047882 */ /* 0x000fe20000000000 */
[----:B------:R-:W-:Y:S01]  /*17dd0*/  IMAD R4, R22, 0x4000, R31 ;  /* 0x0000400016047824 */ /* 0x000fe200078e021f */
[----:B--2---:R-:W-:-:S04]  /*17de0*/  LOP3.LUT R2, R2, 0x7f, RZ, 0xc0, !PT ;  /* 0x0000007f02027812 */ /* 0x004fc800078ec0ff */
        /* <DEDUP_REMOVED lines=12> */
[----:B------:R-:W-:Y:S02]  /*17eb0*/  ISETP.GE.AND P1, PT, R36, UR4, PT ;  /* 0x0000000424007c0c */ /* 0x000fe4000bf26270 */
[----:B-1----:R-:W-:-:S02]  /*17ec0*/  IADD3 R2, P0, R14, R6, RZ ;  /* 0x000000060e027210 */ /* 0x002fc40007f1e0ff */
[----:B------:R-:W1:Y:S03]  /*17ed0*/  SHFL.IDX PT, R14, R18, 0x1, 0x181f ;  /* 0x00381f00120e7f89 */ /* 0x000e6600000e0000 */
        /* <DEDUP_REMOVED lines=8> */
[----:B------:R1:W-:Y:S02]  /*17f60*/  LDGSTS.E.BYPASS.LTC128B.128 [R4+0x6400], desc[UR36][R2.64+0x180], !P4 ;  /* 0x0640018002047fae */ /* 0x0003e4000e101d64 */
[----:B-1----:R-:W-:Y:S02]  /*17f70*/  IADD3 R2, P4, R14, R6, RZ ;  /* 0x000000060e027210 */ /* 0x002fe40007f9e0ff */
[----:B------:R-:W0:Y:S03]  /*17f80*/  SHFL.IDX PT, R14, R18, 0x2, 0x181f ;  /* 0x00581f00120e7f89 */ /* 0x000e2600000e0000 */
        /* <DEDUP_REMOVED lines=12> */
[----:B------:R0:W3:Y:S03]  /*18050*/  SHFL.IDX PT, R14, R18, 0x3, 0x181f ;  /* 0x00781f00120e7f89 */ /* 0x0000e600000e0000 */
        /* <DEDUP_REMOVED lines=8> */
[----:B--23--:R0:W-:Y:S02]  /*180e0*/  LDGSTS.E.BYPASS.LTC128B.128 [R4+0x7400], desc[UR36][R2.64+0x180], !P4 ;  /* 0x0740018002047fae */ /* 0x00c1e4000e101d64 */
.L_x_1490:
[C---:B------:R-:W-:Y:S02]  /*180f0*/  ISETP.LT.OR P3, PT, R5.reuse, 0x31, P3 ;  /* 0x000000310500780c */ /* 0x040fe40001f61670 */
[C---:B------:R-:W-:Y:S02]  /*18100*/  ISETP.LT.OR P2, PT, R5.reuse, 0x31, P2 ;  /* 0x000000310500780c */ /* 0x040fe40001741670 */
[C---:B------:R-:W-:Y:S02]  /*18110*/  ISETP.LT.OR P1, PT, R5.reuse, 0x31, P1 ;  /* 0x000000310500780c */ /* 0x040fe40000f21670 */
[----:B01----:R-:W-:Y:S02]  /*18120*/  IADD3 R2, P4, R14, R6, RZ ;  /* 0x000000060e027210 */ /* 0x003fe40007f9e0ff */
        /* <DEDUP_REMOVED lines=11> */
.L_x_1396:
        /* <DEDUP_REMOVED lines=10> */
.L_x_1397:
[----:B------:R1:W-:Y:S01]  /*18280*/  SYNCS.ARRIVE.TRANS64.A1T0 RZ, [R0+URZ+0x30850], RZ ;  /* 0x030850ff00ff79a7 */ /* 0x0003e2000810003f */
[----:B------:R-:W-:-:S05]  /*18290*/  VIADD R22, R22, 0x1 ;  /* 0x0000000116167836 */ /* 0x000fca0000000000 */
[----:B------:R-:W-:-:S04]  /*182a0*/  ISETP.NE.AND P0, PT, R22, 0x2, PT ;  /* 0x000000021600780c */ /* 0x000fc80003f05270 */
[----:B0-----:R-:W-:Y:S02]  /*182b0*/  SEL R3, RZ, 0x1, P0 ;  /* 0x00000001ff037807 */ /* 0x001fe40000000000 */
[----:B------:R-:W-:Y:S02]  /*182c0*/  SEL R22, R22, RZ, P0 ;  /* 0x000000ff16167207 */ /* 0x000fe40000000000 */
[----:B-1----:R-:W-:-:S07]  /*182d0*/  LOP3.LUT R28, R28, R3, RZ, 0x3c, !PT ;  /* 0x000000031c1c7212 */ /* 0x002fce00078e3cff */
.L_x_1354:
[----:B------:R-:W-:Y:S05]  /*182e0*/  BSYNC B7 ;  /* 0x0000000000077941 */ /* 0x000fea0003800000 */
.L_x_1352:
        /* <DEDUP_REMOVED lines=11> */
.L_x_1398:
[----:B------:R-:W0:Y:S01]  /*183a0*/  S2R R8, SR_TID.X ;  /* 0x0000000000087919 */ /* 0x000e220000002100 */
[----:B------:R-:W-:Y:S01]  /*183b0*/  UMOV UR4, 0xffffffff ;  /* 0xffffffff00047882 */ /* 0x000fe20000000000 */
[----:B0-----:R-:W-:-:S04]  /*183c0*/  LOP3.LUT R8, R8, 0x1f, RZ, 0xc0, !PT ;  /* 0x0000001f08087812 */ /* 0x001fc800078ec0ff */
[----:B------:R-:W-:Y:S01]  /*183d0*/  ISETP.NE.AND P0, PT, R8, 0x1f, PT ;  /* 0x0000001f0800780c */ /* 0x000fe20003f05270 */
[----:B------:R-:W-:-:S12]  /*183e0*/  BRA.DIV UR4, `(.L_x_1400) ;  /* 0x0000003a04c87947 */ /* 0x000fd8000b800000 */
[----:B------:R-:W-:Y:S01]  /*183f0*/  IMAD.IADD R7, R27, 0x1, R8 ;  /* 0x000000011b077824 */ /* 0x000fe200078e0208 */
[----:B------:R-:W-:-:S04]  /*18400*/  ULDC UR4, c[0x0][0xc3c] ;  /* 0x00030f0000047ab9 */ /* 0x000fc80000000800 */
        /* <DEDUP_REMOVED lines=36> */
.L_x_1500:
[----:B------:R-:W-:Y:S02]  /*18650*/  ULDC UR4, c[0x0][0xc38] ;  /* 0x00030e0000047ab9 */ /* 0x000fe40000000800 */
[----:B------:R-:W-:-:S04]  /*18660*/  IMAD.U32 R5, RZ, RZ, UR4 ;  /* 0x00000004ff057e24 */ /* 0x000fc8000f8e00ff */
[----:B-1----:R-:W-:-:S04]  /*18670*/  IMAD R14, R14, R5, RZ ;  /* 0x000000050e0e7224 */ /* 0x002fc800078e02ff */
[----:B------:R-:W-:-:S05]  /*18680*/  IMAD.IADD R7, R7, 0x1, R14 ;  /* 0x0000000107077824 */ /* 0x000fca00078e020e */
[----:B------:R-:W-:-:S13]  /*18690*/  ISETP.GT.AND P6, PT, R7, R0, PT ;  /* 0x000000000700720c */ /* 0x000fda0003fc4270 */
[----:B------:R-:W-:Y:S05]  /*186a0*/  @P6 BRA `(.L_x_1401) ;  /* 0x0000000000a46947 */ /* 0x000fea0003800000 */
.L_x_1404:
        /* <DEDUP_REMOVED lines=35> */
.L_x_1508:
[----:B------:R-:W-:Y:S02]  /*188e0*/  ULDC UR4, c[0x0][0xc38] ;  /* 0x00030e0000047ab9 */ /* 0x000fe40000000800 */
[----:B------:R-:W-:-:S04]  /*188f0*/  IMAD.U32 R5, RZ, RZ, UR4 ;  /* 0x00000004ff057e24 */ /* 0x000fc8000f8e00ff */
[----:B-1----:R-:W-:-:S04]  /*18900*/  IMAD R14, R14, R5, RZ ;  /* 0x000000050e0e7224 */ /* 0x002fc800078e02ff */
[----:B------:R-:W-:-:S05]  /*18910*/  IMAD.IADD R7, R14, 0x1, R7 ;  /* 0x000000010e077824 */ /* 0x000fca00078e0207 */
[----:B------:R-:W-:-:S13]  /*18920*/  ISETP.GT.AND P6, PT, R7, R0, PT ;  /* 0x000000000700720c */ /* 0x000fda0003fc4270 */
[----:B------:R-:W-:Y:S05]  /*18930*/  @!P6 BRA `(.L_x_1404) ;  /* 0xfffffffc005ce947 */ /* 0x000fea000383ffff */
.L_x_1401:
[----:B------:R-:W-:Y:S01]  /*18940*/  IMAD.IADD R7, R7, 0x1, -R14 ;  /* 0x0000000107077824 */ /* 0x000fe200078e0a0e */
[----:B------:R-:W-:-:S03]  /*18950*/  UMOV UR4, 0xffffffff ;  /* 0xffffffff00047882 */ /* 0x000fc60000000000 */
[----:B------:R-:W-:-:S05]  /*18960*/  IMAD R3, R2, R5, R7 ;  /* 0x0000000502037224 */ /* 0x000fca00078e0207 */
[----:B------:R-:W-:Y:S01]  /*18970*/  ISETP.GT.AND P6, PT, R3, R0, PT ;  /* 0x000000000300720c */ /* 0x000fe20003fc4270 */
[----:B------:R-:W-:-:S12]  /*18980*/  BRA.DIV UR4, `(.L_x_1405) ;  /* 0x0000003e04547947 */ /* 0x000fd8000b800000 */
[----:B------:R-:W-:-:S04]  /*18990*/  VOTE.ANY R3, PT, !P6 ;  /* 0x0000000000037806 */ /* 0x000fc800070e0100 */
[----:B------:R-:W1:Y:S02]  /*189a0*/  POPC R12, R3 ;  /* 0x00000003000c7309 */ /* 0x000e640000000000 */
[----:B-1----:R1:W2:Y:S01]  /*189b0*/  SHFL.IDX PT, R25, R25, R12, 0x1f ;  /* 0x00001f0c19197589 */ /* 0x0022a200000e0000 */
[----:B------:R-:W-:-:S03]  /*189c0*/  IMAD.IADD R27, R12, 0x1, R27 ;  /* 0x000000010c1b7824 */ /* 0x000fc600078e021b */
[----:B------:R1:W3:Y:S04]  /*189d0*/  SHFL.IDX PT, R4, R4, R12, 0x1f ;  /* 0x00001f0c04047589 */ /* 0x0002e800000e0000 */
.L_x_1513:
[----:B------:R-:W-:-:S13]  /*189e0*/  ISETP.NE.AND P0, PT, R3, RZ, PT ;  /* 0x000000ff0300720c */ /* 0x000fda0003f05270 */
[----:B------:R-:W-:Y:S05]  /*189f0*/  @!P0 BRA `(.L_x_1406) ;  /* 0x0000000000108947 */ /* 0x000fea0003800000 */
[----:B------:R-:W-:Y:S01]  /*18a00*/  UMOV UR4, 0xffffffff ;  /* 0xffffffff00047882 */ /* 0x000fe20000000000 */
[----:B-1----:R-:W-:Y:S02]  /*18a10*/  VIADD R12, R12, 0xffffffff ;  /* 0xffffffff0c0c7836 */ /* 0x002fe40000000000 */
[----:B------:R-:W-:Y:S05]  /*18a20*/  BRA.DIV UR4, `(.L_x_1407) ;  /* 0x0000003e04887947 */ /* 0x000fea000b800000 */
[----:B------:R4:W1:Y:S02]  /*18a30*/  SHFL.IDX PT, R6, R2, R12, 0x1f ;  /* 0x00001f0c02067589 */ /* 0x00086400000e0000 */
.L_x_1406:
[----:B---3--:R-:W-:Y:S01]  /*18a40*/  ISETP.NE.AND P0, PT, R4, 0x1, PT ;  /* 0x000000010400780c */ /* 0x008fe20003f05270 */
[----:B-1----:R-:W-:-:S04]  /*18a50*/  IMAD R24, R6, R5, R7 ;  /* 0x0000000506187224 */ /* 0x002fc800078e0207 */
[----:B------:R-:W-:-:S08]  /*18a60*/  IMAD.IADD R0, R0, 0x1, -R24 ;  /* 0x0000000100007824 */ /* 0x000fd000078e0a18 */
[----:B------:R-:W-:Y:S05]  /*18a70*/  @!P0 BRA `(.L_x_1408) ;  /* 0x0000000000dc8947 */ /* 0x000fea0003800000 */
[-C--:B--2---:R-:W-:Y:S02]  /*18a80*/  IABS R6, R25.reuse ;  /* 0x0000001900067213 */ /* 0x084fe40000000000 */
[----:B------:R-:W-:Y:S02]  /*18a90*/  IABS R5, R4 ;  /* 0x0000000400057213 */ /* 0x000fe40000000000 */
[----:B------:R-:W1:Y:S08]  /*18aa0*/  I2F.RP R7, R6 ;  /* 0x0000000600077306 */ /* 0x000e700000209400 */
[----:B------:R-:W2:Y:S08]  /*18ab0*/  I2F.RP R8, R5 ;  /* 0x0000000500087306 */ /* 0x000eb00000209400 */
[----:B-1----:R-:W0:Y:S08]  /*18ac0*/  MUFU.RCP R7, R7 ;  /* 0x0000000700077308 */ /* 0x002e300000001000 */
[----:B--2---:R-:W-:Y:S01]  /*18ad0*/  MUFU.RCP R8, R8 ;  /* 0x0000000800087308 */ /* 0x004fe20000001000 */
[----:B0---4-:R-:W-:Y:S01]  /*18ae0*/  VIADD R2, R7, 0xffffffe ;  /* 0x0ffffffe07027836 */ /* 0x011fe20000000000 */
[----:B------:R-:W-:-:S06]  /*18af0*/  IABS R7, R25 ;  /* 0x0000001900077213 */ /* 0x000fcc0000000000 */
[----:B------:R0:W1:Y:S02]  /*18b00*/  F2I.FTZ.U32.TRUNC.NTZ R3, R2 ;  /* 0x0000000200037305 */ /* 0x000064000021f000 */
[----:B0-----:R-:W-:Y:S02]  /*18b10*/  IMAD.MOV.U32 R2, RZ, RZ, RZ ;  /* 0x000000ffff027224 */ /* 0x001fe400078e00ff */
[----:B-1----:R-:W-:-:S04]  /*18b20*/  IMAD.MOV R9, RZ, RZ, -R3 ;  /* 0x000000ffff097224 */ /* 0x002fc800078e0a03 */
[----:B------:R-:W-:-:S04]  /*18b30*/  IMAD R9, R9, R6, RZ ;  /* 0x0000000609097224 */ /* 0x000fc800078e02ff */
[----:B------:R-:W-:Y:S01]  /*18b40*/  IMAD.HI.U32 R3, R3, R9, R2 ;  /* 0x0000000903037227 */ /* 0x000fe200078e0002 */
[----:B------:R-:W-:-:S03]  /*18b50*/  IABS R2, R0 ;  /* 0x0000000000027213 */ /* 0x000fc60000000000 */
[----:B------:R-:W-:Y:S02]  /*18b60*/  IMAD.MOV R9, RZ, RZ, -R7 ;  /* 0x000000ffff097224 */ /* 0x000fe400078e0a07 */
[----:B------:R-:W-:-:S04]  /*18b70*/  IMAD.HI.U32 R7, R3, R2, RZ ;  /* 0x0000000203077227 */ /* 0x000fc800078e00ff */
[----:B------:R-:W-:Y:S02]  /*18b80*/  VIADD R3, R8, 0xffffffe ;  /* 0x0ffffffe08037836 */ /* 0x000fe40000000000 */
[----:B------:R-:W-:-:S04]  /*18b90*/  IMAD R9, R7, R9, R2 ;  /* 0x0000000907097224 */ /* 0x000fc800078e0202 */
[----:B------:R-:W0:Y:S01]  /*18ba0*/  F2I.FTZ.U32.TRUNC.NTZ R3, R3 ;  /* 0x0000000300037305 */ /* 0x000e22000021f000 */
[----:B------:R-:W-:-:S13]  /*18bb0*/  ISETP.GT.U32.AND P1, PT, R6, R9, PT ;  /* 0x000000090600720c */ /* 0x000fda0003f24070 */
[----:B------:R-:W-:Y:S02]  /*18bc0*/  @!P1 IMAD.IADD R9, R9, 0x1, -R6 ;  /* 0x0000000109099824 */ /* 0x000fe400078e0a06 */
[----:B0-----:R-:W-:Y:S02]  /*18bd0*/  IMAD.MOV R2, RZ, RZ, -R3 ;  /* 0x000000ffff027224 */ /* 0x001fe400078e0a03 */
[----:B------:R-:W-:Y:S01]  /*18be0*/  @!P1 VIADD R7, R7, 0x1 ;  /* 0x0000000107079836 */ /* 0x000fe20000000000 */
[----:B------:R-:W-:Y:S01]  /*18bf0*/  ISETP.GE.U32.AND P0, PT, R9, R6, PT ;  /* 0x000000060900720c */ /* 0x000fe20003f06070 */
[----:B------:R-:W-:Y:S01]  /*18c00*/  IMAD R9, R2, R5, RZ ;  /* 0x0000000502097224 */ /* 0x000fe200078e02ff */
[----:B------:R-:W-:Y:S01]  /*18c10*/  ISETP.NE.AND P1, PT, R25, RZ, PT ;  /* 0x000000ff1900720c */ /* 0x000fe20003f25270 */
[----:B------:R-:W-:-:S04]  /*18c20*/  IMAD.MOV.U32 R2, RZ, RZ, RZ ;  /* 0x000000ffff027224 */ /* 0x000fc800078e00ff */
[----:B------:R-:W-:Y:S01]  /*18c30*/  IMAD.HI.U32 R6, R3, R9, R2 ;  /* 0x0000000903067227 */ /* 0x000fe200078e0002 */
[----:B------:R-:W-:-:S04]  /*18c40*/  LOP3.LUT R2, R0, R25, RZ, 0x3c, !PT ;  /* 0x0000001900027212 */ /* 0x000fc800078e3cff */
[----:B------:R-:W-:Y:S01]  /*18c50*/  ISETP.GE.AND P2, PT, R2, RZ, PT ;  /* 0x000000ff0200720c */ /* 0x000fe20003f46270 */
[----:B------:R-:W-:Y:S01]  /*18c60*/  @P0 VIADD R7, R7, 0x1 ;  /* 0x0000000107070836 */ /* 0x000fe20000000000 */
[----:B------:R-:W-:-:S05]  /*18c70*/  IABS R2, R4 ;  /* 0x0000000400027213 */ /* 0x000fca0000000000 */
[----:B------:R-:W-:-:S06]  /*18c80*/  IMAD.MOV R2, RZ, RZ, -R2 ;  /* 0x000000ffff027224 */ /* 0x000fcc00078e0a02 */
[----:B------:R-:W-:Y:S01]  /*18c90*/  @!P2 IMAD.MOV R7, RZ, RZ, -R7 ;  /* 0x000000ffff07a224 */ /* 0x000fe200078e0a07 */
[----:B------:R-:W-:-:S04]  /*18ca0*/  @!P1 LOP3.LUT R7, RZ, R25, RZ, 0x33, !PT ;  /* 0x00000019ff079212 */ /* 0x000fc800078e33ff */
[----:B------:R-:W-:-:S05]  /*18cb0*/  IABS R3, R7 ;  /* 0x0000000700037213 */ /* 0x000fca0000000000 */
        /* <DEDUP_REMOVED lines=9> */
[----:B------:R-:W-:-:S04]  /*18d50*/  IMAD.MOV R2, RZ, RZ, -R7 ;  /* 0x000000ffff027224 */ /* 0x000fc800078e0a07 */
[----:B------:R-:W-:Y:S02]  /*18d60*/  IMAD R2, R25, R2, R0 ;  /* 0x0000000219027224 */ /* 0x000fe400078e0200 */
        /* <DEDUP_REMOVED lines=8> */
.L_x_1408:
[----:B0---4-:R-:W0:Y:S02]  /*18df0*/  LDC.64 R2, c[0x0][0xc90] ;  /* 0x00032400ff027b82 */ /* 0x011e240000000a00 */
[----:B0-----:R-:W-:-:S05]  /*18e00*/  IMAD.WIDE R2, R27, 0x4, R2 ;  /* 0x000000041b027825 */ /* 0x001fca00078e0202 */
[----:B------:R0:W2:Y:S02]  /*18e10*/  LDG.E R6, desc[UR36][R2.64] ;  /* 0x0000002402067981 */ /* 0x0000a4000c1e1900 */
[----:B0-----:R-:W-:Y:S02]  /*18e20*/  IMAD.MOV.U32 R2, RZ, RZ, RZ ;  /* 0x000000ffff027224 */ /* 0x001fe400078e00ff */
[----:B--2---:R-:W-:-:S05]  /*18e30*/  IMAD R7, R25, R6, RZ ;  /* 0x0000000619077224 */ /* 0x004fca00078e02ff */
[----:B------:R-:W-:-:S04]  /*18e40*/  IABS R4, R7 ;  /* 0x0000000700047213 */ /* 0x000fc80000000000 */
[----:B------:R-:W0:Y:S08]  /*18e50*/  I2F.RP R8, R4 ;  /* 0x0000000400087306 */ /* 0x000e300000209400 */
        /* <DEDUP_REMOVED lines=26> */
[----:B------:R-:W-:-:S04]  /*19000*/  VIADDMNMX R5, R3, R5, R6, PT ;  /* 0x0000000503057246 */ /* 0x000fc80003800106 */
[----:B------:R-:W-:-:S04]  /*19010*/  IABS R6, R5 ;  /* 0x0000000500067213 */ /* 0x000fc80000000000 */
[----:B------:R-:W0:Y:S08]  /*19020*/  I2F.RP R8, R6 ;  /* 0x0000000600087306 */ /* 0x000e300000209400 */
[----:B0-----:R-:W0:Y:S02]  /*19030*/  MUFU.RCP R8, R8 ;  /* 0x0000000800087308 */ /* 0x001e240000001000 */
[----:B0-----:R-:W-:Y:S01]  /*19040*/  VIADD R3, R8, 0xffffffe ;  /* 0x0ffffffe08037836 */ /* 0x001fe20000000000 */
[----:B------:R-:W-:-:S05]  /*19050*/  IABS R8, R5 ;  /* 0x0000000500087213 */ /* 0x000fca0000000000 */
[----:B------:R-:W0:Y:S02]  /*19060*/  F2I.FTZ.U32.TRUNC.NTZ R3, R3 ;  /* 0x0000000300037305 */ /* 0x000e24000021f000 */
[----:B0-----:R-:W-:-:S04]  /*19070*/  IMAD.MOV R7, RZ, RZ, -R3 ;  /* 0x000000ffff077224 */ /* 0x001fc800078e0a03 */
[----:B------:R-:W-:-:S04]  /*19080*/  IMAD R7, R7, R6, RZ ;  /* 0x0000000607077224 */ /* 0x000fc800078e02ff */
[----:B------:R-:W-:Y:S01]  /*19090*/  IMAD.HI.U32 R2, R3, R7, R2 ;  /* 0x0000000703027227 */ /* 0x000fe200078e0002 */
[----:B------:R-:W-:-:S03]  /*190a0*/  IABS R7, R0 ;  /* 0x0000000000077213 */ /* 0x000fc60000000000 */
        /* <DEDUP_REMOVED lines=13> */
[----:B------:R-:W-:Y:S01]  /*19180*/  @!P1 LOP3.LUT R2, RZ, R5, RZ, 0x33, !PT ;  /* 0x00000005ff029212 */ /* 0x000fe200078e33ff */
[----:B------:R-:W-:-:S04]  /*19190*/  IMAD.MOV R5, RZ, RZ, -R5 ;  /* 0x000000ffff057224 */ /* 0x000fc800078e0a05 */
[----:B------:R-:W-:-:S07]  /*191a0*/  IMAD R26, R2, R5, R3 ;  /* 0x00000005021a7224 */ /* 0x000fce00078e0203 */
.L_x_1409:
[----:B------:R-:W-:-:S05]  /*191b0*/  LOP3.LUT R2, RZ, R2, RZ, 0x33, !PT ;  /* 0x00000002ff027212 */ /* 0x000fca00078e33ff */
[----:B------:R-:W-:Y:S01]  /*191c0*/  IMAD.IADD R25, R25, 0x1, R2 ;  /* 0x0000000119197824 */ /* 0x000fe200078e0202 */
[----:B------:R-:W-:Y:S06]  /*191d0*/  BRA `(.L_x_1410) ;  /* 0x00000000001c7947 */ /* 0x000fec0003800000 */
.L_x_1402:
[----:B------:R-:W-:Y:S01]  /*191e0*/  UMOV UR4, URZ ;  /* 0x0000003f00047c82 */ /* 0x000fe20008000000 */
[----:B------:R-:W-:Y:S01]  /*191f0*/  UMOV UR5, URZ ;  /* 0x0000003f00057c82 */ /* 0x000fe20008000000 */
[----:B------:R-:W-:Y:S01]  /*19200*/  ULDC UR6, c[0x0][0xc3c] ;  /* 0x00030f0000067ab9 */ /* 0x000fe20000000800 */
[----:B------:R-:W-:Y:S02]  /*19210*/  IMAD.MOV.U32 R24, RZ, RZ, R0 ;  /* 0x000000ffff187224 */ /* 0x000fe400078e0000 */
[----:B------:R-:W-:Y:S02]  /*19220*/  IMAD.U32 R25, RZ, RZ, UR4 ;  /* 0x00000004ff197e24 */ /* 0x000fe4000f8e00ff */
[----:B------:R-:W-:Y:S02]  /*19230*/  IMAD.U32 R26, RZ, RZ, UR5 ;  /* 0x00000005ff1a7e24 */ /* 0x000fe4000f8e00ff */
[----:B------:R-:W-:-:S07]  /*19240*/  IMAD.U32 R27, RZ, RZ, UR6 ;  /* 0x00000006ff1b7e24 */ /* 0x000fce000f8e00ff */
.L_x_1410:
        /* <DEDUP_REMOVED lines=10> */
.L_x_1399:
[----:B------:R-:W-:Y:S02]  /*192f0*/  ULDC UR4, c[0x0][0xc3c] ;  /* 0x00030f0000047ab9 */ /* 0x000fe40000000800 */
[----:B-1----:R-:W-:-:S13]  /*19300*/  ISETP.GE.AND P0, PT, R27, UR4, PT ;  /* 0x000000041b007c0c */ /* 0x002fda000bf06270 */
[----:B------:R-:W-:Y:S05]  /*19310*/  @!P0 BRA `(.L_x_1411) ;  /* 0xffffffb000248947 */ /* 0x000fea000383ffff */
[----:B------:R-:W-:Y:S05]  /*19320*/  BSYNC B8 ;  /* 0x0000000000087941 */ /* 0x000fea0003800000 */
.L_x_1338:
[----:B------:R-:W3:Y:S01]  /*19330*/  LDL.LU R0, [R1+0x20] ;  /* 0x0000200001007983 */ /* 0x000ee20000300800 */
[----:B------:R-:W-:Y:S01]  /*19340*/  BSSY B0, `(.L_x_1412) ;  /* 0x000000b000007945 */ /* 0x000fe20003800000 */
[----:B------:R-:W1:Y:S01]  /*19350*/  S2R R5, SR_CgaCtaId ;  /* 0x0000000000057919 */ /* 0x000e620000008800 */
[----:B---3--:R-:W-:-:S05]  /*19360*/  VIADD R0, R0, 0x1 ;  /* 0x0000000100007836 */ /* 0x008fca0000000000 */
[----:B0-----:R-:W-:-:S04]  /*19370*/  LEA.HI R2, R0, R0, RZ, 0x1 ;  /* 0x0000000000027211 */ /* 0x001fc800078f08ff */
[----:B------:R-:W-:Y:S02]  /*19380*/  LOP3.LUT R3, R2, 0xfffffffe, RZ, 0xc0, !PT ;  /* 0xfffffffe02037812 */ /* 0x000fe400078ec0ff */
[----:B------:R-:W-:-:S03]  /*19390*/  MOV R2, 0x400 ;  /* 0x0000040000027802 */ /* 0x000fc60000000f00 */
[----:B------:R-:W-:Y:S01]  /*193a0*/  IMAD.IADD R0, R0, 0x1, -R3 ;  /* 0x0000000100007824 */ /* 0x000fe200078e0a03 */
[----:B-1----:R-:W-:-:S04]  /*193b0*/  LEA R7, R5, R2, 0x18 ;  /* 0x0000000205077211 */ /* 0x002fc800078ec0ff */
[----:B------:R-:W-:-:S04]  /*193c0*/  SHF.L.U32 R0, R0, 0x1f, RZ ;  /* 0x0000001f00007819 */ /* 0x000fc800000006ff */
[----:B------:R-:W0:Y:S02]  /*193d0*/  SYNCS.PHASECHK.TRANS64.TRYWAIT P0, [R7+URZ+0x30820], R0 ;  /* 0x03082000070075a7 */ /* 0x000e24000800017f */
[----:B0-----:R-:W-:Y:S05]  /*193e0*/  @!P0 BRA `(.L_x_1413) ;  /* 0x0000003400408947 */ /* 0x001fea0003800000 */
.L_x_1516:
[----:B------:R-:W-:Y:S05]  /*193f0*/  BSYNC B0 ;  /* 0x0000000000007941 */ /* 0x000fea0003800000 */
.L_x_1412:
[----:B------:R-:W-:-:S03]  /*19400*/  UMOV UR4, 0xffffffff ;  /* 0xffffffff00047882 */ /* 0x000fc60000000000 */
[----:B------:R-:W-:Y:S05]  /*19410*/  BRA.DIV UR4, `(.L_x_1414) ;  /* 0x0000003604487947 */ /* 0x000fea000b800000 */
[----:B0-----:R-:W0:Y:S02]  /*19420*/  S2R R0, SR_TID.X ;  /* 0x0000000000007919 */ /* 0x001e240000002100 */
[----:B0-----:R-:W-:-:S04]  /*19430*/  SHF.R.U32.HI R0, RZ, 0x5, R0 ;  /* 0x00000005ff007819 */ /* 0x001fc80000011600 */
[----:B------:R-:W-:-:S05]  /*19440*/  LOP3.LUT R0, R0, 0x3, RZ, 0xc0, !PT ;  /* 0x0000000300007812 */ /* 0x000fca00078ec0ff */
[----:B------:R0:W1:Y:S02]  /*19450*/  SHFL.IDX PT, R14, R0, RZ, 0x1f ;  /* 0x00001fff000e7589 */ /* 0x00006400000e0000 */
.L_x_1519:
[----:B-1----:R-:W-:Y:S01]  /*19460*/  ISETP.NE.AND P0, PT, R14, RZ, PT ;  /* 0x000000ff0e00720c */ /* 0x002fe20003f05270 */
[----:B------:R-:W-:-:S12]  /*19470*/  BSSY B0, `(.L_x_1415) ;  /* 0x0000026000007945 */ /* 0x000fd80003800000 */
[----:B------:R-:W-:Y:S05]  /*19480*/  @P0 BRA `(.L_x_1416) ;  /* 0x0000000000900947 */ /* 0x000fea0003800000 */
[----:B------:R-:W-:-:S03]  /*19490*/  UMOV UR4, 0xffffffff ;  /* 0xffffffff00047882 */ /* 0x000fc60000000000 */
[----:B------:R-:W-:Y:S05]  /*194a0*/  BRA.DIV UR4, `(.L_x_1417) ;  /* 0x0000003604587947 */ /* 0x000fea000b800000 */
[----:B------:R-:W-:-:S13]  /*194b0*/  ELECT P6, URZ, PT ;  /* 0x00000000003f782f */ /* 0x000fda00038c0000 */
.L_x_1522:
[----:B------:R-:W-:Y:S05]  /*194c0*/  @!P6 BRA `(.L_x_1416) ;  /* 0x000000000080e947 */ /* 0x000fea0003800000 */
[----:B0-----:R-:W3:Y:S02]  /*194d0*/  LDL R0, [R1+0x30] ;  /* 0x0000300001007983 */ /* 0x001ee40000100800 */
[----:B---3--:R-:W-:-:S13]  /*194e0*/  R2UR UR4, R0 ;  /* 0x00000000000472ca */ /* 0x008fda00000e0000 */
[----:B------:R-:W-:-:S06]  /*194f0*/  ULOP3.LUT UR4, UR4, 0x2, URZ, 0xfc, !UPT ;  /* 0x0000000204047892 */ /* 0x000fcc000f8efc3f */
[----:B------:R-:W-:-:S05]  /*19500*/  IMAD.U32 R0, RZ, RZ, UR4 ;  /* 0x00000004ff007e24 */ /* 0x000fca000f8e00ff */
[----:B------:R-:W-:-:S13]  /*19510*/  ISETP.NE.AND P0, PT, R0, 0x3, PT ;  /* 0x000000030000780c */ /* 0x000fda0003f05270 */
[----:B------:R-:W-:Y:S05]  /*19520*/  @!P0 BRA `(.L_x_1418) ;  /* 0x0000000000048947 */ /* 0x000fea0003800000 */
[----:B------:R-:W-:Y:S01]  /*19530*/  BPT.TRAP 0x1 ;  /* 0x000000040000795c */ /* 0x000fe20000300000 */
.L_x_1418:
[----:B------:R-:W-:Y:S01]  /*19540*/  IMAD R5, R22, 0x8, R7 ;  /* 0x0000000816057824 */ /* 0x000fe200078e0207 */
[----:B------:R-:W-:Y:S01]  /*19550*/  SHF.L.U32 R0, R28, 0x1f, RZ ;  /* 0x0000001f1c007819 */ /* 0x000fe200000006ff */
[----:B------:R-:W-:-:S03]  /*19560*/  VIADD R22, R22, 0x1 ;  /* 0x0000000116167836 */ /* 0x000fc60000000000 */
[----:B------:R-:W0:Y:S02]  /*19570*/  SYNCS.PHASECHK.TRANS64.TRYWAIT P1, [R5+URZ+0x30840], R0 ;  /* 0x03084000050075a7 */ /* 0x000e24000802017f */
[----:B------:R-:W-:-:S04]  /*19580*/  ISETP.NE.AND P2, PT, R22, 0x2, PT ;  /* 0x000000021600780c */ /* 0x000fc80003f45270 */
[----:B------:R-:W-:Y:S01]  /*19590*/  SEL R3, RZ, 0x1, P2 ;  /* 0x00000001ff037807 */ /* 0x000fe20001000000 */
[----:B0-----:R-:W-:Y:S08]  /*195a0*/  @!P1 BRA `(.L_x_1419) ;  /* 0x0000003400389947 */ /* 0x001ff00003800000 */
.L_x_1523:
[----:B------:R-:W-:Y:S02]  /*195b0*/  SEL R22, R22, RZ, P2 ;  /* 0x000000ff16167207 */ /* 0x000fe40001000000 */
[----:B------:R-:W-:Y:S01]  /*195c0*/  LOP3.LUT R2, R28, R3, RZ, 0x3c, !PT ;  /* 0x000000031c027212 */ /* 0x000fe200078e3cff */
[----:B------:R-:W-:Y:S06]  /*195d0*/  @!P0 BRA `(.L_x_1420) ;  /* 0x0000000000048947 */ /* 0x000fec0003800000 */
[----:B------:R-:W-:Y:S01]  /*195e0*/  BPT.TRAP 0x1 ;  /* 0x000000040000795c */ /* 0x000fe20000300000 */
.L_x_1420:
[----:B------:R-:W-:Y:S01]  /*195f0*/  IMAD R3, R22, 0x8, R7 ;  /* 0x0000000816037824 */ /* 0x000fe200078e0207 */
[----:B------:R-:W-:-:S04]  /*19600*/  SHF.L.U32 R2, R2, 0x1f, RZ ;  /* 0x0000001f02027819 */ /* 0x000fc800000006ff */
[----:B------:R-:W1:Y:S02]  /*19610*/  SYNCS.PHASECHK.TRANS64.TRYWAIT P1, [R3+URZ+0x30840], R2 ;  /* 0x03084002030075a7 */ /* 0x000e64000802017f */
[----:B-1----:R-:W-:Y:S05]  /*19620*/  @!P1 BRA `(.L_x_1421) ;  /* 0x00000034002c9947 */ /* 0x002fea0003800000 */
.L_x_1524:
[----:B------:R-:W-:Y:S05]  /*19630*/  @!P0 BRA `(.L_x_1422) ;  /* 0x0000000000048947 */ /* 0x000fea0003800000 */
[----:B------:R-:W-:Y:S01]  /*19640*/  BPT.TRAP 0x1 ;  /* 0x000000040000795c */ /* 0x000fe20000300000 */
.L_x_1422:
[----:B------:R-:W3:Y:S02]  /*19650*/  SYNCS.PHASECHK.TRANS64.TRYWAIT P1, [R5+URZ+0x30860], R0 ;  /* 0x03086000050075a7 */ /* 0x000ee4000802017f */
[----:B---3--:R-:W-:Y:S05]  /*19660*/  @!P1 BRA `(.L_x_1423) ;  /* 0x0000003400309947 */ /* 0x008fea0003800000 */
.L_x_1525:
[----:B------:R-:W-:Y:S05]  /*19670*/  @!P0 BRA `(.L_x_1424) ;  /* 0x0000000000048947 */ /* 0x000fea0003800000 */
[----:B------:R-:W-:Y:S01]  /*19680*/  BPT.TRAP 0x1 ;  /* 0x000000040000795c */ /* 0x000fe20000300000 */
.L_x_1424:
[----:B----4-:R4:W0:Y:S02]  /*19690*/  SYNCS.PHASECHK.TRANS64.TRYWAIT P0, [R3+URZ+0x30860], R2 ;  /* 0x03086002030075a7 */ /* 0x010824000800017f */
[----:B0-----:R-:W-:Y:S05]  /*196a0*/  @!P0 NANOSLEEP.SYNCS 0x989680 ;  /* 0x009896800000895d */ /* 0x001fea0003900000 */
[----:B------:R-:W0:Y:S02]  /*196b0*/  @!P0 SYNCS.PHASECHK.TRANS64 P0, [R3+URZ+0x30860], R2 ;  /* 0x03086002030085a7 */ /* 0x000e24000800007f */
[----:B0-----:R-:W-:Y:S05]  /*196c0*/  @!P0 BRA `(.L_x_1424) ;  /* 0xfffffffc00f08947 */ /* 0x001fea000383ffff */
.L_x_1416:
[----:B------:R-:W-:Y:S05]  /*196d0*/  BSYNC B0 ;  /* 0x0000000000007941 */ /* 0x000fea0003800000 */
.L_x_1415:
[----:B------:R-:W-:Y:S05]  /*196e0*/  EXIT ;  /* 0x000000000000794d */ /* 0x000fea0003800000 */
.L_x_1229:
[----:B0-----:R-:W-:-:S04]  /*196f0*/  IMAD.U32 R3, RZ, RZ, UR40 ;  /* 0x00000028ff037e24 */ /* 0x001fc8000f8e00ff */
[----:B------:R0:W1:Y:S03]  /*19700*/  SYNCS.PHASECHK.TRANS64.TRYWAIT P1, [R3+URZ+0x30800], R0 ;  /* 0x03080000030075a7 */ /* 0x000066000802017f */
[----:B-1----:R-:W-:Y:S05]  /*19710*/  @!P1 NANOSLEEP.SYNCS 0x989680 ;  /* 0x009896800000995d */ /* 0x002fea0003900000 */
[----:B------:R-:W1:Y:S02]  /*19720*/  @!P1 SYNCS.PHASECHK.TRANS64 P1, [R3+URZ+0x30800], R0 ;  /* 0x03080000030095a7 */ /* 0x000e64000802007f */
[----:B-1----:R-:W-:Y:S05]  /*19730*/  @!P1 BRA `(.L_x_1229) ;  /* 0xfffffffc00ec9947 */ /* 0x002fea000383ffff */
[----:B------:R-:W-:Y:S05]  /*19740*/  BRA `(.L_x_1425) ;  /* 0xfffffe8c007c7947 */ /* 0x000fea000383ffff */
.L_x_1233:
[----:B-1----:R1:W2:Y:S02]  /*19750*/  SYNCS.PHASECHK.TRANS64.TRYWAIT P1, [R3+URZ+0x30830], R0 ;  /* 0x03083000030075a7 */ /* 0x0022a4000802017f */
[----:B--2---:R-:W-:Y:S05]  /*19760*/  @!P1 NANOSLEEP.SYNCS 0x989680 ;  /* 0x009896800000995d */ /* 0x004fea0003900000 */
[----:B------:R-:W2:Y:S02]  /*19770*/  @!P1 SYNCS.PHASECHK.TRANS64 P1, [R3+URZ+0x30830], R0 ;  /* 0x03083000030095a7 */ /* 0x000ea4000802007f */
[----:B--2---:R-:W-:Y:S05]  /*19780*/  @!P1 BRA `(.L_x_1233) ;  /* 0xfffffffc00f09947 */ /* 0x004fea000383ffff */
[----:B------:R-:W-:Y:S05]  /*19790*/  BRA `(.L_x_1232) ;  /* 0xfffffe8c00987947 */ /* 0x000fea000383ffff */
.L_x_1250:
[----:B-1----:R-:W-:-:S04]  /*197a0*/  IMAD.U32 R3, RZ, RZ, UR6 ;  /* 0x00000006ff037e24 */ /* 0x002fc8000f8e00ff */
[----:B------:R1:W2:Y:S03]  /*197b0*/  SYNCS.PHASECHK.TRANS64.TRYWAIT P1, [R3+URZ+0x30830], R2 ;  /* 0x03083002030075a7 */ /* 0x0002a6000802017f */
[----:B--2---:R-:W-:Y:S05]  /*197c0*/  @!P1 NANOSLEEP.SYNCS 0x989680 ;  /* 0x009896800000995d */ /* 0x004fea0003900000 */
[----:B------:R-:W2:Y:S02]  /*197d0*/  @!P1 SYNCS.PHASECHK.TRANS64 P1, [R3+URZ+0x30830], R2 ;  /* 0x03083002030095a7 */ /* 0x000ea4000802007f */
[----:B--2---:R-:W-:Y:S05]  /*197e0*/  @!P1 BRA `(.L_x_1250) ;  /* 0xfffffffc00ec9947 */ /* 0x004fea000383ffff */
[----:B------:R-:W-:Y:S05]  /*197f0*/  BRA `(.L_x_1249) ;  /* 0xfffffeb800c87947 */ /* 0x000fea000383ffff */
.L_x_1254:
[----:B01----:R-:W-:-:S04]  /*19800*/  IMAD.U32 R2, RZ, RZ, UR5 ;  /* 0x00000005ff027e24 */ /* 0x003fc8000f8e00ff */
[----:B------:R0:W1:Y:S03]  /*19810*/  SYNCS.PHASECHK.TRANS64.TRYWAIT P1, [R2+URZ+0x30850], R0 ;  /* 0x03085000020075a7 */ /* 0x000066000802017f */
[----:B-1----:R-:W-:Y:S05]  /*19820*/  @!P1 NANOSLEEP.SYNCS 0x989680 ;  /* 0x009896800000995d */ /* 0x002fea0003900000 */
[----:B------:R-:W1:Y:S02]  /*19830*/  @!P1 SYNCS.PHASECHK.TRANS64 P1, [R2+URZ+0x30850], R0 ;  /* 0x03085000020095a7 */ /* 0x000e64000802007f */
[----:B-1----:R-:W-:Y:S05]  /*19840*/  @!P1 BRA `(.L_x_1254) ;  /* 0xfffffffc00ec9947 */ /* 0x002fea000383ffff */
[----:B------:R-:W-:Y:S05]  /*19850*/  BRA `(.L_x_1253) ;  /* 0xfffffec8005c7947 */ /* 0x000fea000383ffff */
.L_x_1273:
[----:B-1----:R-:W-:-:S04]  /*19860*/  IMAD.U32 R3, RZ, RZ, UR7 ;  /* 0x00000007ff037e24 */ /* 0x002fc8000f8e00ff */
[----:B------:R1:W2:Y:S03]  /*19870*/  SYNCS.PHASECHK.TRANS64.TRYWAIT P1, [R3+URZ+0x30830], R2 ;  /* 0x03083002030075a7 */ /* 0x0002a6000802017f */
[----:B--2---:R-:W-:Y:S05]  /*19880*/  @!P1 NANOSLEEP.SYNCS 0x989680 ;  /* 0x009896800000995d */ /* 0x004fea0003900000 */
[----:B------:R-:W2:Y:S02]  /*19890*/  @!P1 SYNCS.PHASECHK.TRANS64 P1, [R3+URZ+0x30830], R2 ;  /* 0x03083002030095a7 */ /* 0x000ea4000802007f */
[----:B--2---:R-:W-:Y:S05]  /*198a0*/  @!P1 BRA `(.L_x_1273) ;  /* 0xfffffffc00ec9947 */ /* 0x004fea000383ffff */
[----:B------:R-:W-:Y:S05]  /*198b0*/  BRA `(.L_x_1272) ;  /* 0xfffffee800f47947 */ /* 0x000fea000383ffff */
.L_x_1277:
[----:B01----:R-:W-:-:S04]  /*198c0*/  IMAD.U32 R2, RZ, RZ, UR5 ;  /* 0x00000005ff027e24 */ /* 0x003fc8000f8e00ff */
[----:B------:R0:W1:Y:S03]  /*198d0*/  SYNCS.PHASECHK.TRANS64.TRYWAIT P1, [R2+URZ+0x30850], R0 ;  /* 0x03085000020075a7 */ /* 0x000066000802017f */
[----:B-1----:R-:W-:Y:S05]  /*198e0*/  @!P1 NANOSLEEP.SYNCS 0x989680 ;  /* 0x009896800000995d */ /* 0x002fea0003900000 */
[----:B------:R-:W1:Y:S02]  /*198f0*/  @!P1 SYNCS.PHASECHK.TRANS64 P1, [R2+URZ+0x30850], R0 ;  /* 0x03085000020095a7 */ /* 0x000e64000802007f */
[----:B-1----:R-:W-:Y:S05]  /*19900*/  @!P1 BRA `(.L_x_1277) ;  /* 0xfffffffc00ec9947 */ /* 0x002fea000383ffff */
[----:B------:R-:W-:Y:S05]  /*19910*/  BRA `(.L_x_1276) ;  /* 0xfffffef800887947 */ /* 0x000fea000383ffff */
.L_x_1285:
[----:B-1----:R-:W-:-:S04]  /*19920*/  IMAD.U32 R3, RZ, RZ, UR5 ;  /* 0x00000005ff037e24 */ /* 0x002fc8000f8e00ff */
[----:B------:R1:W2:Y:S03]  /*19930*/  SYNCS.PHASECHK.TRANS64.TRYWAIT P1, [R3+URZ+0x30830], R2 ;  /* 0x03083002030075a7 */ /* 0x0002a6000802017f */
[----:B--2---:R-:W-:Y:S05]  /*19940*/  @!P1 NANOSLEEP.SYNCS 0x989680 ;  /* 0x009896800000995d */ /* 0x004fea0003900000 */
[----:B------:R-:W2:Y:S02]  /*19950*/  @!P1 SYNCS.PHASECHK.TRANS64 P1, [R3+URZ+0x30830], R2 ;  /* 0x03083002030095a7 */ /* 0x000ea4000802007f */
[----:B--2---:R-:W-:Y:S05]  /*19960*/  @!P1 BRA `(.L_x_1285) ;  /* 0xfffffffc00ec9947 */ /* 0x004fea000383ffff */
[----:B------:R-:W-:Y:S05]  /*19970*/  BRA `(.L_x_1284) ;  /* 0xffffff0c00207947 */ /* 0x000fea000383ffff */
.L_x_1289:
[----:B01----:R-:W-:-:S04]  /*19980*/  IMAD.U32 R2, RZ, RZ, UR5 ;  /* 0x00000005ff027e24 */ /* 0x003fc8000f8e00ff */
[----:B------:R0:W1:Y:S03]  /*19990*/  SYNCS.PHASECHK.TRANS64.TRYWAIT P1, [R2+URZ+0x30850], R0 ;  /* 0x03085000020075a7 */ /* 0x000066000802017f */
[----:B-1----:R-:W-:Y:S05]  /*199a0*/  @!P1 NANOSLEEP.SYNCS 0x989680 ;  /* 0x009896800000995d */ /* 0x002fea0003900000 */
[----:B------:R-:W1:Y:S02]  /*199b0*/  @!P1 SYNCS.PHASECHK.TRANS64 P1, [R2+URZ+0x30850], R0 ;  /* 0x03085000020095a7 */ /* 0x000e64000802007f */
[----:B-1----:R-:W-:Y:S05]  /*199c0*/  @!P1 BRA `(.L_x_1289) ;  /* 0xfffffffc00ec9947 */ /* 0x002fea000383ffff */
[----:B------:R-:W-:Y:S05]  /*199d0*/  BRA `(.L_x_1288) ;  /* 0xffffff1800b47947 */ /* 0x000fea000383ffff */
.L_x_1304:
[----:B-1----:R-:W-:-:S04]  /*199e0*/  IMAD.U32 R5, RZ, RZ, UR5 ;  /* 0x00000005ff057e24 */ /* 0x002fc8000f8e00ff */
[----:B------:R1:W2:Y:S03]  /*199f0*/  SYNCS.PHASECHK.TRANS64.TRYWAIT P1, [R5+URZ+0x30850], R0 ;  /* 0x03085000050075a7 */ /* 0x0002a6000802017f */
[----:B--2---:R-:W-:Y:S05]  /*19a00*/  @!P1 NANOSLEEP.SYNCS 0x989680 ;  /* 0x009896800000995d */ /* 0x004fea0003900000 */
[----:B------:R-:W2:Y:S02]  /*19a10*/  @!P1 SYNCS.PHASECHK.TRANS64 P1, [R5+URZ+0x30850], R0 ;  /* 0x03085000050095a7 */ /* 0x000ea4000802007f */
[----:B--2---:R-:W-:Y:S05]  /*19a20*/  @!P1 BRA `(.L_x_1304) ;  /* 0xfffffffc00ec9947 */ /* 0x004fea000383ffff */
[----:B------:R-:W-:Y:S05]  /*19a30*/  BRA `(.L_x_1303) ;  /* 0xffffff40007c7947 */ /* 0x000fea000383ffff */
.L_x_1360:
        /* <DEDUP_REMOVED lines=11> */
.L_x_1427:
[----:B------:R-:W-:Y:S05]  /*19af0*/  BSYNC B0 ;  /* 0x0000000000007941 */ /* 0x000fea0003800000 */
.L_x_1426:
[----:B------:R-:W-:Y:S05]  /*19b00*/  BRA `(.L_x_1428) ;  /* 0xffffffb800807947 */ /* 0x000fea000383ffff */
.L_x_1363:
[----:B0-----:R0:W1:Y:S02]  /*19b10*/  SYNCS.PHASECHK.TRANS64.TRYWAIT P0, [R4+URZ+0x30840], R2 ;  /* 0x03084002040075a7 */ /* 0x001064000800017f */
[----:B-1----:R-:W-:Y:S05]  /*19b20*/  @!P0 NANOSLEEP.SYNCS 0x989680 ;  /* 0x009896800000895d */ /* 0x002fea0003900000 */
[----:B------:R-:W1:Y:S02]  /*19b30*/  @!P0 SYNCS.PHASECHK.TRANS64 P0, [R4+URZ+0x30840], R2 ;  /* 0x03084002040085a7 */ /* 0x000e64000800007f */
[----:B-1----:R-:W-:Y:S05]  /*19b40*/  @!P0 BRA `(.L_x_1363) ;  /* 0xfffffffc00f08947 */ /* 0x002fea000383ffff */
[----:B------:R-:W-:Y:S05]  /*19b50*/  BRA `(.L_x_1429) ;  /* 0xffffffbc007c7947 */ /* 0x000fea000383ffff */
.L_x_1364:
        /* <DEDUP_REMOVED lines=8> */
.L_x_1431:
[----:B------:R-:W-:Y:S05]  /*19be0*/  BSYNC B0 ;  /* 0x0000000000007941 */ /* 0x000fea0003800000 */
.L_x_1430:
[----:B------:R-:W-:Y:S02]  /*19bf0*/  IMAD.MOV.U32 R13, RZ, RZ, R0 ;  /* 0x000000ffff0d7224 */ /* 0x000fe400078e0000 */
[----:B------:R-:W-:Y:S02]  /*19c00*/  IMAD.MOV.U32 R12, RZ, RZ, RZ ;  /* 0x000000ffff0c7224 */ /* 0x000fe400078e00ff */
[----:B------:R-:W-:Y:S02]  /*19c10*/  IMAD.MOV.U32 R11, RZ, RZ, 0x181f ;  /* 0x0000181fff0b7424 */ /* 0x000fe400078e00ff */
[----:B------:R-:W-:Y:S02]  /*19c20*/  IMAD.MOV.U32 R15, RZ, RZ, -0x1 ;  /* 0xffffffffff0f7424 */ /* 0x000fe400078e00ff */
[----:B------:R-:W-:Y:S02]  /*19c30*/  IMAD.MOV.U32 R2, RZ, RZ, R14 ;  /* 0x000000ffff027224 */ /* 0x000fe400078e000e */
[----:B------:R-:W-:-:S07]  /*19c40*/  @P0 IMAD R9, R5, 0x2, R17 ;  /* 0x0000000205090824 */ /* 0x000fce00078e0211 */
[----:B------:R-:W-:Y:S05]  /*19c50*/  WARPSYNC.COLLECTIVE R15, `(.L_x_1432) ;  /* 0x000000000f087348 */ /* 0x000fea0003c00000 */
[----:B------:R0:W1:Y:S02]  /*19c60*/  SHFL.IDX P6, R14, R13, R12, R11 ;  /* 0x0000000c0d0e7389 */ /* 0x00006400000c000b */
[----:B01----:R-:W-:Y:S01]  /*19c70*/  ENDCOLLECTIVE ;  /* 0x000000000000791b */ /* 0x003fe20003800000 */
.L_x_1432:
[----:B------:R-:W-:Y:S02]  /*19c80*/  IMAD.MOV.U32 R13, RZ, RZ, R6 ;  /* 0x000000ffff0d7224 */ /* 0x000fe400078e0006 */
[----:B------:R-:W-:Y:S02]  /*19c90*/  IMAD.MOV.U32 R12, RZ, RZ, 0x1 ;  /* 0x00000001ff0c7424 */ /* 0x000fe400078e00ff */
[----:B------:R-:W-:-:S07]  /*19ca0*/  IMAD.MOV.U32 R3, RZ, RZ, R14 ;  /* 0x000000ffff037224 */ /* 0x000fce00078e000e */
[----:B------:R-:W-:Y:S05]  /*19cb0*/  WARPSYNC.COLLECTIVE R15, `(.L_x_1433) ;  /* 0x000000000f087348 */ /* 0x000fea0003c00000 */
[----:B------:R0:W1:Y:S02]  /*19cc0*/  SHFL.IDX P6, R14, R13, R12, R11 ;  /* 0x0000000c0d0e7389 */ /* 0x00006400000c000b */
[----:B01----:R-:W-:Y:S01]  /*19cd0*/  ENDCOLLECTIVE ;  /* 0x000000000000791b */ /* 0x003fe20003800000 */
.L_x_1433:
        /* <DEDUP_REMOVED lines=10> */
.L_x_1434:
        /* <DEDUP_REMOVED lines=9> */
[----:B------:R-:W-:Y:S01]  /*19e10*/  ISETP.GE.AND P0, PT, R7, 0x11, PT ;  /* 0x000000110700780c */ /* 0x000fe20003f06270 */
[----:B0-----:R-:W-:-:S12]  /*19e20*/  IMAD.MOV.U32 R2, RZ, RZ, R14 ;  /* 0x000000ffff027224 */ /* 0x001fd800078e000e */
[----:B------:R-:W-:Y:S05]  /*19e30*/  WARPSYNC.COLLECTIVE R15, `(.L_x_1435) ;  /* 0x000000000f087348 */ /* 0x000fea0003c00000 */
[----:B------:R0:W1:Y:S02]  /*19e40*/  SHFL.IDX P6, R14, R13, R12, R11 ;  /* 0x0000000c0d0e7389 */ /* 0x00006400000c000b */
[----:B01----:R-:W-:Y:S01]  /*19e50*/  ENDCOLLECTIVE ;  /* 0x000000000000791b */ /* 0x003fe20003800000 */
.L_x_1435:
        /* <DEDUP_REMOVED lines=16> */
.L_x_1436:
[----:B------:R-:W-:Y:S02]  /*19f60*/  @P0 IMAD R9, R5, 0x2, R17 ;  /* 0x0000000205090824 */ /* 0x000fe400078e0211 */
[----:B------:R-:W-:Y:S02]  /*19f70*/  IMAD.MOV.U32 R13, RZ, RZ, R6 ;  /* 0x000000ffff0d7224 */ /* 0x000fe400078e0006 */
[----:B------:R-:W-:Y:S02]  /*19f80*/  IMAD.MOV.U32 R12, RZ, RZ, 0x3 ;  /* 0x00000003ff0c7424 */ /* 0x000fe400078e00ff */
[----:B------:R-:W-:-:S07]  /*19f90*/  IMAD.MOV.U32 R2, RZ, RZ, R14 ;  /* 0x000000ffff027224 */ /* 0x000fce00078e000e */
[----:B------:R-:W-:Y:S05]  /*19fa0*/  WARPSYNC.COLLECTIVE R15, `(.L_x_1437) ;  /* 0x000000000f087348 */ /* 0x000fea0003c00000 */
[----:B------:R0:W1:Y:S02]  /*19fb0*/  SHFL.IDX P6, R14, R13, R12, R11 ;  /* 0x0000000c0d0e7389 */ /* 0x00006400000c000b */
[----:B01----:R-:W-:Y:S01]  /*19fc0*/  ENDCOLLECTIVE ;  /* 0x000000000000791b */ /* 0x003fe20003800000 */
.L_x_1437:
        /* <DEDUP_REMOVED lines=14> */
.L_x_1438:
[----:B------:R-:W-:Y:S01]  /*1a0b0*/  IMAD.MOV.U32 R0, RZ, RZ, R14 ;  /* 0x000000ffff007224 */ /* 0x000fe200078e000e */
[----:B------:R-:W-:Y:S06]  /*1a0c0*/  BRA `(.L_x_1439) ;  /* 0xffffffbc00247947 */ /* 0x000fec000383ffff */
.L_x_1369:
[----:B------:R-:W-:Y:S02]  /*1a0d0*/  IMAD.MOV.U32 R13, RZ, RZ, R0 ;  /* 0x000000ffff0d7224 */ /* 0x000fe400078e0000 */
[----:B------:R-:W-:Y:S02]  /*1a0e0*/  IMAD.MOV.U32 R12, RZ, RZ, RZ ;  /* 0x000000ffff0c7224 */ /* 0x000fe400078e00ff */
[----:B------:R-:W-:Y:S02]  /*1a0f0*/  IMAD.MOV.U32 R11, RZ, RZ, 0x181f ;  /* 0x0000181fff0b7424 */ /* 0x000fe400078e00ff */
[----:B------:R-:W-:Y:S02]  /*1a100*/  IMAD.MOV.U32 R15, RZ, RZ, -0x1 ;  /* 0xffffffffff0f7424 */ /* 0x000fe400078e00ff */
[----:B------:R-:W-:Y:S02]  /*1a110*/  IMAD R5, R29, R5, RZ ;  /* 0x000000051d057224 */ /* 0x000fe400078e02ff */
[----:B------:R-:W-:-:S07]  /*1a120*/  IMAD.IADD R25, R8, 0x1, R25 ;  /* 0x0000000108197824 */ /* 0x000fce00078e0219 */
[----:B------:R-:W-:Y:S05]  /*1a130*/  WARPSYNC.COLLECTIVE R15, `(.L_x_1440) ;  /* 0x000000000f087348 */ /* 0x000fea0003c00000 */
[----:B------:R0:W1:Y:S02]  /*1a140*/  SHFL.IDX P6, R14, R13, R12, R11 ;  /* 0x0000000c0d0e7389 */ /* 0x00006400000c000b */
[----:B01----:R-:W-:Y:S01]  /*1a150*/  ENDCOLLECTIVE ;  /* 0x000000000000791b */ /* 0x003fe20003800000 */
.L_x_1440:
[C---:B------:R-:W-:Y:S01]  /*1a160*/  VIADD R6, R25.reuse, 0x10 ;  /* 0x0000001019067836 */ /* 0x040fe20000000000 */
[----:B------:R-:W-:Y:S01]  /*1a170*/  ISETP.GE.AND P0, PT, R25, R5, PT ;  /* 0x000000051900720c */ /* 0x000fe20003f06270 */
[----:B------:R-:W-:Y:S02]  /*1a180*/  IMAD.MOV.U32 R13, RZ, RZ, R4 ;  /* 0x000000ffff0d7224 */ /* 0x000fe400078e0004 */
[----:B------:R-:W-:-:S10]  /*1a190*/  IMAD.MOV.U32 R2, RZ, RZ, R14 ;  /* 0x000000ffff027224 */ /* 0x000fd400078e000e */
[----:B------:R-:W-:Y:S05]  /*1a1a0*/  WARPSYNC.COLLECTIVE R15, `(.L_x_1441) ;  /* 0x000000000f087348 */ /* 0x000fea0003c00000 */
[----:B------:R0:W1:Y:S02]  /*1a1b0*/  SHFL.IDX P6, R14, R13, R12, R11 ;  /* 0x0000000c0d0e7389 */ /* 0x00006400000c000b */
[----:B01----:R-:W-:Y:S01]  /*1a1c0*/  ENDCOLLECTIVE ;  /* 0x000000000000791b */ /* 0x003fe20003800000 */
.L_x_1441:
        /* <DEDUP_REMOVED lines=8> */
.L_x_1442:
        /* <DEDUP_REMOVED lines=9> */
[----:B------:R-:W-:Y:S02]  /*1a2e0*/  VIADD R6, R25, 0x20 ;  /* 0x0000002019067836 */ /* 0x000fe40000000000 */
[----:B0-----:R-:W-:-:S10]  /*1a2f0*/  IMAD.MOV.U32 R2, RZ, RZ, R14 ;  /* 0x000000ffff027224 */ /* 0x001fd400078e000e */
[----:B------:R-:W-:Y:S05]  /*1a300*/  WARPSYNC.COLLECTIVE R15, `(.L_x_1443) ;  /* 0x000000000f087348 */ /* 0x000fea0003c00000 */
[----:B------:R0:W1:Y:S02]  /*1a310*/  SHFL.IDX P6, R14, R13, R12, R11 ;  /* 0x0000000c0d0e7389 */ /* 0x00006400000c000b */
[----:B01----:R-:W-:Y:S01]  /*1a320*/  ENDCOLLECTIVE ;  /* 0x000000000000791b */ /* 0x003fe20003800000 */
.L_x_1443:
        /* <DEDUP_REMOVED lines=8> */
.L_x_1444:
[----:B------:R-:W-:-:S05]  /*1a3b0*/  @!P0 IMAD.MOV.U32 R3, RZ, RZ, R7 ;  /* 0x000000ffff038224 */ /* 0x000fca00078e0007 */
        /* <DEDUP_REMOVED lines=9> */
[----:B------:R-:W-:Y:S02]  /*1a450*/  VIADD R6, R25, 0x30 ;  /* 0x0000003019067836 */ /* 0x000fe40000000000 */
[----:B0-----:R-:W-:-:S10]  /*1a460*/  IMAD.MOV.U32 R2, RZ, RZ, R14 ;  /* 0x000000ffff027224 */ /* 0x001fd400078e000e */
[----:B------:R-:W-:Y:S05]  /*1a470*/  WARPSYNC.COLLECTIVE R15, `(.L_x_1445) ;  /* 0x000000000f087348 */ /* 0x000fea0003c00000 */
[----:B------:R0:W1:Y:S02]  /*1a480*/  SHFL.IDX P6, R14, R13, R12, R11 ;  /* 0x0000000c0d0e7389 */ /* 0x00006400000c000b */
[----:B01----:R-:W-:Y:S01]  /*1a490*/  ENDCOLLECTIVE ;  /* 0x000000000000791b */ /* 0x003fe20003800000 */
.L_x_1445:
        /* <DEDUP_REMOVED lines=8> */
.L_x_1446:
        /* <DEDUP_REMOVED lines=15> */
.L_x_1447:
        /* <DEDUP_REMOVED lines=8> */
.L_x_1448:
        /* <DEDUP_REMOVED lines=15> */
.L_x_1449:
        /* <DEDUP_REMOVED lines=8> */
.L_x_1450:
        /* <DEDUP_REMOVED lines=15> */
.L_x_1451:
        /* <DEDUP_REMOVED lines=8> */
.L_x_1452:
        /* <DEDUP_REMOVED lines=14> */
.L_x_1453:
        /* <DEDUP_REMOVED lines=8> */
.L_x_1454:
        /* <DEDUP_REMOVED lines=13> */
.L_x_1455:
[----:B------:R-:W-:Y:S05]  /*1aba0*/  BRA `(.L_x_1456) ;  /* 0xffffffbc00807947 */ /* 0x000fea000383ffff */
.L_x_1374:
[----:B0-----:R0:W2:Y:S02]  /*1abb0*/  SYNCS.PHASECHK.TRANS64.TRYWAIT P0, [R17+URZ+0x30820], R0 ;  /* 0x03082000110075a7 */ /* 0x0010a4000800017f */
[----:B--2---:R-:W-:Y:S05]  /*1abc0*/  @!P0 NANOSLEEP.SYNCS 0x989680 ;  /* 0x009896800000895d */ /* 0x004fea0003900000 */
[----:B------:R-:W2:Y:S02]  /*1abd0*/  @!P0 SYNCS.PHASECHK.TRANS64 P0, [R17+URZ+0x30820], R0 ;  /* 0x03082000110085a7 */ /* 0x000ea4000800007f */
[----:B--2---:R-:W-:Y:S05]  /*1abe0*/  @!P0 BRA `(.L_x_1374) ;  /* 0xfffffffc00f08947 */ /* 0x004fea000383ffff */
[----:B------:R-:W-:Y:S05]  /*1abf0*/  BRA `(.L_x_1457) ;  /* 0xffffffbc00fc7947 */ /* 0x000fea000383ffff */
.L_x_1379:
[----:B0-----:R0:W2:Y:S02]  /*1ac00*/  SYNCS.PHASECHK.TRANS64.TRYWAIT P0, [R7+URZ+0x30840], R2 ;  /* 0x03084002070075a7 */ /* 0x0010a4000800017f */
[----:B--2---:R-:W-:Y:S05]  /*1ac10*/  @!P0 NANOSLEEP.SYNCS 0x989680 ;  /* 0x009896800000895d */ /* 0x004fea0003900000 */
[----:B------:R-:W2:Y:S02]  /*1ac20*/  @!P0 SYNCS.PHASECHK.TRANS64 P0, [R7+URZ+0x30840], R2 ;  /* 0x03084002070085a7 */ /* 0x000ea4000800007f */
[----:B--2---:R-:W-:Y:S05]  /*1ac30*/  @!P0 BRA `(.L_x_1379) ;  /* 0xfffffffc00f08947 */ /* 0x004fea000383ffff */
[----:B------:R-:W-:Y:S05]  /*1ac40*/  BRA `(.L_x_1458) ;  /* 0xffffffc000dc7947 */ /* 0x000fea000383ffff */
.L_x_1380:
[----:B------:R-:W-:Y:S01]  /*1ac50*/  BSSY B1, `(.L_x_1459) ;  /* 0x0000008000017945 */ /* 0x000fe20003800000 */
[----:B------:R-:W-:Y:S02]  /*1ac60*/  IMAD.MOV.U32 R13, RZ, RZ, R25 ;  /* 0x000000ffff0d7224 */ /* 0x000fe400078e0019 */
[----:B------:R-:W-:Y:S02]  /*1ac70*/  IMAD.MOV.U32 R12, RZ, RZ, RZ ;  /* 0x000000ffff0c7224 */ /* 0x000fe400078e00ff */
[----:B------:R-:W-:Y:S02]  /*1ac80*/  IMAD.MOV.U32 R11, RZ, RZ, 0x181f ;  /* 0x0000181fff0b7424 */ /* 0x000fe400078e00ff */
[----:B------:R-:W-:-:S07]  /*1ac90*/  IMAD.MOV.U32 R15, RZ, RZ, -0x1 ;  /* 0xffffffffff0f7424 */ /* 0x000fce00078e00ff */
[----:B-1----:R-:W-:Y:S05]  /*1aca0*/  WARPSYNC.COLLECTIVE R15, `(.L_x_1460) ;  /* 0x000000000f087348 */ /* 0x002fea0003c00000 */
[----:B-1----:R0:W1:Y:S02]  /*1acb0*/  SHFL.IDX P6, R14, R13, R12, R11 ;  /* 0x0000000c0d0e7389 */ /* 0x00206400000c000b */
[----:B01----:R-:W-:Y:S01]  /*1acc0*/  ENDCOLLECTIVE ;  /* 0x000000000000791b */ /* 0x003fe20003800000 */
.L_x_1460:
[----:B------:R-:W-:Y:S05]  /*1acd0*/  BSYNC B1 ;  /* 0x0000000000017941 */ /* 0x000fea0003800000 */
.L_x_1459:
        /* <DEDUP_REMOVED lines=12> */
.L_x_1461:
[----:B------:R-:W-:Y:S01]  /*1ada0*/  LOP3.LUT R16, R16, 0xffffefff, RZ, 0xc0, !PT ;  /* 0xffffefff10107812 */ /* 0x000fe200078ec0ff */
[----:B------:R-:W-:-:S03]  /*1adb0*/  IMAD R20, R20, 0x2, R17 ;  /* 0x0000000214147824 */ /* 0x000fc600078e0211 */
[----:B------:R-:W-:-:S04]  /*1adc0*/  @P2 LOP3.LUT R16, R16, 0x1000, RZ, 0xfc, !PT ;  /* 0x0000100010102812 */ /* 0x000fc800078efcff */
[C---:B------:R-:W-:Y:S02]  /*1add0*/  LOP3.LUT P2, RZ, R16.reuse, 0x8, RZ, 0xc0, !PT ;  /* 0x0000000810ff7812 */ /* 0x040fe4000784c0ff */
[----:B------:R-:W-:Y:S01]  /*1ade0*/  LOP3.LUT R16, R16, 0xfffff7ff, RZ, 0xc0, !PT ;  /* 0xfffff7ff10107812 */ /* 0x000fe200078ec0ff */
[----:B------:R-:W-:-:S03]  /*1adf0*/  IMAD.MOV.U32 R13, RZ, RZ, R25 ;  /* 0x000000ffff0d7224 */ /* 0x000fc600078e0019 */
[----:B------:R-:W-:Y:S01]  /*1ae00*/  @P1 LOP3.LUT R16, R16, 0x800, RZ, 0xfc, !PT ;  /* 0x0000080010101812 */ /* 0x000fe200078efcff */
[----:B------:R-:W-:-:S03]  /*1ae10*/  IMAD.MOV.U32 R12, RZ, RZ, 0x1 ;  /* 0x00000001ff0c7424 */ /* 0x000fc600078e00ff */
[----:B------:R-:W-:Y:S01]  /*1ae20*/  LOP3.LUT P1, RZ, R16, 0x4, RZ, 0xc0, !PT ;  /* 0x0000000410ff7812 */ /* 0x000fe2000782c0ff */
[----:B------:R-:W-:-:S12]  /*1ae30*/  IMAD.MOV.U32 R2, RZ, RZ, R14 ;  /* 0x000000ffff027224 */ /* 0x000fd800078e000e */
[----:B------:R-:W-:Y:S05]  /*1ae40*/  WARPSYNC.COLLECTIVE R15, `(.L_x_1462) ;  /* 0x000000000f087348 */ /* 0x000fea0003c00000 */
[----:B------:R0:W1:Y:S02]  /*1ae50*/  SHFL.IDX P6, R14, R13, R12, R11 ;  /* 0x0000000c0d0e7389 */ /* 0x00006400000c000b */
[----:B01----:R-:W-:Y:S01]  /*1ae60*/  ENDCOLLECTIVE ;  /* 0x000000000000791b */ /* 0x003fe20003800000 */
.L_x_1462:
        /* <DEDUP_REMOVED lines=14> */
.L_x_1463:
[----:B------:R-:W-:Y:S02]  /*1af50*/  IMAD.MOV.U32 R13, RZ, RZ, R25 ;  /* 0x000000ffff0d7224 */ /* 0x000fe400078e0019 */
[----:B------:R-:W-:Y:S02]  /*1af60*/  IMAD.MOV.U32 R12, RZ, RZ, 0x2 ;  /* 0x00000002ff0c7424 */ /* 0x000fe400078e00ff */
[----:B------:R-:W-:-:S07]  /*1af70*/  IMAD.MOV.U32 R2, RZ, RZ, R14 ;  /* 0x000000ffff027224 */ /* 0x000fce00078e000e */
[----:B------:R-:W-:Y:S05]  /*1af80*/  WARPSYNC.COLLECTIVE R15, `(.L_x_1464) ;  /* 0x000000000f087348 */ /* 0x000fea0003c00000 */
[----:B------:R0:W1:Y:S02]  /*1af90*/  SHFL.IDX P6, R14, R13, R12, R11 ;  /* 0x0000000c0d0e7389 */ /* 0x00006400000c000b */
[----:B01----:R-:W-:Y:S01]  /*1afa0*/  ENDCOLLECTIVE ;  /* 0x000000000000791b */ /* 0x003fe20003800000 */
.L_x_1464:
        /* <DEDUP_REMOVED lines=14> */
.L_x_1465:
[----:B------:R-:W-:Y:S02]  /*1b090*/  IMAD.MOV.U32 R13, RZ, RZ, R25 ;  /* 0x000000ffff0d7224 */ /* 0x000fe400078e0019 */
[----:B------:R-:W-:Y:S02]  /*1b0a0*/  IMAD.MOV.U32 R12, RZ, RZ, 0x3 ;  /* 0x00000003ff0c7424 */ /* 0x000fe400078e00ff */
[----:B------:R-:W-:-:S07]  /*1b0b0*/  IMAD.MOV.U32 R2, RZ, RZ, R14 ;  /* 0x000000ffff027224 */ /* 0x000fce00078e000e */
[----:B------:R-:W-:Y:S05]  /*1b0c0*/  WARPSYNC.COLLECTIVE R15, `(.L_x_1466) ;  /* 0x000000000f087348 */ /* 0x000fea0003c00000 */
[----:B------:R0:W1:Y:S02]  /*1b0d0*/  SHFL.IDX P6, R14, R13, R12, R11 ;  /* 0x0000000c0d0e7389 */ /* 0x00006400000c000b */
[----:B01----:R-:W-:Y:S01]  /*1b0e0*/  ENDCOLLECTIVE ;  /* 0x000000000000791b */ /* 0x003fe20003800000 */
.L_x_1466:
[----:B------:R-:W-:-:S05]  /*1b0f0*/  IADD3 R2, P0, R2, R4, RZ ;  /* 0x0000000402027210 */ /* 0x000fca0007f1e0ff */
[----:B------:R-:W-:-:S05]  /*1b100*/  IMAD.X R3, RZ, RZ, R35, P0 ;  /* 0x000000ffff037224 */ /* 0x000fca00000e0623 */
[----:B------:R-:W-:Y:S01]  /*1b110*/  @!PT LDS RZ, [RZ] ;  /* 0x00000000fffff984 */ /* 0x000fe20000000800 */
[----:B------:R-:W-:Y:S01]  /*1b120*/  @!PT LDS RZ, [RZ] ;  /* 0x00000000fffff984 */ /* 0x000fe20000000800 */
[----:B------:R-:W-:Y:S01]  /*1b130*/  @!PT LDS RZ, [RZ] ;  /* 0x00000000fffff984 */ /* 0x000fe20000000800 */
[----:B------:R0:W-:Y:S01]  /*1b140*/  LDGSTS.E.BYPASS.LTC128B.128 [R20+0x21400], desc[UR36][R2.64], !P3 ;  /* 0x2140000002147fae */ /* 0x0001e2000d901d64 */
[----:B------:R-:W-:Y:S01]  /*1b150*/  IMAD.MOV.U32 R13, RZ, RZ, R10 ;  /* 0x000000ffff0d7224 */ /* 0x000fe200078e000a */
[C---:B------:R-:W-:Y:S02]  /*1b160*/  LOP3.LUT P3, RZ, R16.reuse, 0x2000, RZ, 0xc0, !PT ;  /* 0x0000200010ff7812 */ /* 0x040fe4000786c0ff */
        /* <DEDUP_REMOVED lines=9> */
.L_x_1467:
[----:B------:R-:W-:Y:S01]  /*1b200*/  IMAD.MOV.U32 R2, RZ, RZ, R14 ;  /* 0x000000ffff027224 */ /* 0x000fe200078e000e */
[----:B------:R-:W-:Y:S06]  /*1b210*/  BRA `(.L_x_1468) ;  /* 0xffffffc000587947 */ /* 0x000fec000383ffff */
.L_x_1385:
[----:B--2---:R2:W3:Y:S02]  /*1b220*/  SYNCS.PHASECHK.TRANS64.TRYWAIT P0, [R7+URZ+0x30860], R2 ;  /* 0x03086002070075a7 */ /* 0x0044e4000800017f */
[----:B---3--:R-:W-:Y:S05]  /*1b230*/  @!P0 NANOSLEEP.SYNCS 0x989680 ;  /* 0x009896800000895d */ /* 0x008fea0003900000 */
[----:B------:R-:W3:Y:S02]  /*1b240*/  @!P0 SYNCS.PHASECHK.TRANS64 P0, [R7+URZ+0x30860], R2 ;  /* 0x03086002070085a7 */ /* 0x000ee4000800007f */
[----:B---3--:R-:W-:Y:S05]  /*1b250*/  @!P0 BRA `(.L_x_1385) ;  /* 0xfffffffc00f08947 */ /* 0x008fea000383ffff */
[----:B------:R-:W-:Y:S05]  /*1b260*/  BRA `(.L_x_1469) ;  /* 0xffffffc000d07947 */ /* 0x000fea000383ffff */
.L_x_1386:
[----:B------:R-:W-:Y:S01]  /*1b270*/  BSSY B1, `(.L_x_1470) ;  /* 0x0000008000017945 */ /* 0x000fe20003800000 */
[----:B------:R-:W-:Y:S02]  /*1b280*/  IMAD.MOV.U32 R13, RZ, RZ, R19 ;  /* 0x000000ffff0d7224 */ /* 0x000fe400078e0013 */
[----:B------:R-:W-:Y:S02]  /*1b290*/  IMAD.MOV.U32 R12, RZ, RZ, RZ ;  /* 0x000000ffff0c7224 */ /* 0x000fe400078e00ff */
[----:B------:R-:W-:Y:S02]  /*1b2a0*/  IMAD.MOV.U32 R11, RZ, RZ, 0x181f ;  /* 0x0000181fff0b7424 */ /* 0x000fe400078e00ff */
[----:B------:R-:W-:-:S07]  /*1b2b0*/  IMAD.MOV.U32 R15, RZ, RZ, -0x1 ;  /* 0xffffffffff0f7424 */ /* 0x000fce00078e00ff */
[----:B012---:R-:W-:Y:S05]  /*1b2c0*/  WARPSYNC.COLLECTIVE R15, `(.L_x_1471) ;  /* 0x000000000f087348 */ /* 0x007fea0003c00000 */
[----:B-1----:R1:W3:Y:S02]  /*1b2d0*/  SHFL.IDX P6, R14, R13, R12, R11 ;  /* 0x0000000c0d0e7389 */ /* 0x0022e400000c000b */
[----:B0123--:R-:W-:Y:S01]  /*1b2e0*/  ENDCOLLECTIVE ;  /* 0x000000000000791b */ /* 0x00ffe20003800000 */
.L_x_1471:
[----:B------:R-:W-:Y:S05]  /*1b2f0*/  BSYNC B1 ;  /* 0x0000000000017941 */ /* 0x000fea0003800000 */
.L_x_1470:
        /* <DEDUP_REMOVED lines=9> */
.L_x_1472:
[----:B------:R-:W-:Y:S02]  /*1b390*/  IMAD.MOV.U32 R13, RZ, RZ, R19 ;  /* 0x000000ffff0d7224 */ /* 0x000fe400078e0013 */
[----:B------:R-:W-:Y:S02]  /*1b3a0*/  IMAD.MOV.U32 R12, RZ, RZ, 0x1 ;  /* 0x00000001ff0c7424 */ /* 0x000fe400078e00ff */
[----:B------:R-:W-:-:S07]  /*1b3b0*/  IMAD.MOV.U32 R2, RZ, RZ, R14 ;  /* 0x000000ffff027224 */ /* 0x000fce00078e000e */
[----:B------:R-:W-:Y:S05]  /*1b3c0*/  WARPSYNC.COLLECTIVE R15, `(.L_x_1473) ;  /* 0x000000000f087348 */ /* 0x000fea0003c00000 */
[----:B------:R0:W1:Y:S02]  /*1b3d0*/  SHFL.IDX P6, R14, R13, R12, R11 ;  /* 0x0000000c0d0e7389 */ /* 0x00006400000c000b */
[----:B01----:R-:W-:Y:S01]  /*1b3e0*/  ENDCOLLECTIVE ;  /* 0x000000000000791b */ /* 0x003fe20003800000 */
.L_x_1473:
        /* <DEDUP_REMOVED lines=18> */
.L_x_1474:
[----:B------:R-:W-:Y:S02]  /*1b510*/  IMAD.MOV.U32 R13, RZ, RZ, R19 ;  /* 0x000000ffff0d7224 */ /* 0x000fe400078e0013 */
[----:B------:R-:W-:Y:S02]  /*1b520*/  IMAD.MOV.U32 R12, RZ, RZ, 0x2 ;  /* 0x00000002ff0c7424 */ /* 0x000fe400078e00ff */
[----:B------:R-:W-:-:S07]  /*1b530*/  IMAD.MOV.U32 R2, RZ, RZ, R14 ;  /* 0x000000ffff027224 */ /* 0x000fce00078e000e */
[----:B------:R-:W-:Y:S05]  /*1b540*/  WARPSYNC.COLLECTIVE R15, `(.L_x_1475) ;  /* 0x000000000f087348 */ /* 0x000fea0003c00000 */
[----:B------:R0:W1:Y:S02]  /*1b550*/  SHFL.IDX P6, R14, R13, R12, R11 ;  /* 0x0000000c0d0e7389 */ /* 0x00006400000c000b */
[----:B01----:R-:W-:Y:S01]  /*1b560*/  ENDCOLLECTIVE ;  /* 0x000000000000791b */ /* 0x003fe20003800000 */
.L_x_1475:
        /* <DEDUP_REMOVED lines=18> */
.L_x_1476:
[----:B------:R-:W-:Y:S02]  /*1b690*/  IMAD.MOV.U32 R13, RZ, RZ, R19 ;  /* 0x000000ffff0d7224 */ /* 0x000fe400078e0013 */
[----:B------:R-:W-:Y:S02]  /*1b6a0*/  IMAD.MOV.U32 R12, RZ, RZ, 0x3 ;  /* 0x00000003ff0c7424 */ /* 0x000fe400078e00ff */
[----:B------:R-:W-:-:S07]  /*1b6b0*/  IMAD.MOV.U32 R2, RZ, RZ, R14 ;  /* 0x000000ffff027224 */ /* 0x000fce00078e000e */
[----:B------:R-:W-:Y:S05]  /*1b6c0*/  WARPSYNC.COLLECTIVE R15, `(.L_x_1477) ;  /* 0x000000000f087348 */ /* 0x000fea0003c00000 */
[----:B------:R0:W1:Y:S02]  /*1b6d0*/  SHFL.IDX P6, R14, R13, R12, R11 ;  /* 0x0000000c0d0e7389 */ /* 0x00006400000c000b */
[----:B01----:R-:W-:Y:S01]  /*1b6e0*/  ENDCOLLECTIVE ;  /* 0x000000000000791b */ /* 0x003fe20003800000 */
.L_x_1477:
        /* <DEDUP_REMOVED lines=13> */
.L_x_1478:
        /* <DEDUP_REMOVED lines=9> */
.L_x_1394:
[----:B0-----:R0:W2:Y:S02]  /*1b850*/  SYNCS.PHASECHK.TRANS64.TRYWAIT P0, [R0+URZ+0x30860], R3 ;  /* 0x03086003000075a7 */ /* 0x0010a4000800017f */
[----:B--2---:R-:W-:Y:S05]  /*1b860*/  @!P0 NANOSLEEP.SYNCS 0x989680 ;  /* 0x009896800000895d */ /* 0x004fea0003900000 */
[----:B------:R-:W2:Y:S02]  /*1b870*/  @!P0 SYNCS.PHASECHK.TRANS64 P0, [R0+URZ+0x30860], R3 ;  /* 0x03086003000085a7 */ /* 0x000ea4000800007f */
[----:B--2---:R-:W-:Y:S05]  /*1b880*/  @!P0 BRA `(.L_x_1394) ;  /* 0xfffffffc00f08947 */ /* 0x004fea000383ffff */
[----:B------:R-:W-:Y:S05]  /*1b890*/  BRA `(.L_x_1480) ;  /* 0xffffffc400407947 */ /* 0x000fea000383ffff */
.L_x_1395:
        /* <DEDUP_REMOVED lines=8> */
.L_x_1482:
[----:B------:R-:W-:Y:S05]  /*1b920*/  BSYNC B0 ;  /* 0x0000000000007941 */ /* 0x000fea0003800000 */
.L_x_1481:
[----:B------:R-:W-:Y:S02]  /*1b930*/  IMAD.MOV.U32 R13, RZ, RZ, R18 ;  /* 0x000000ffff0d7224 */ /* 0x000fe400078e0012 */
[----:B------:R-:W-:Y:S02]  /*1b940*/  IMAD.MOV.U32 R12, RZ, RZ, RZ ;  /* 0x000000ffff0c7224 */ /* 0x000fe400078e00ff */
[----:B------:R-:W-:Y:S02]  /*1b950*/  IMAD.MOV.U32 R11, RZ, RZ, 0x181f ;  /* 0x0000181fff0b7424 */ /* 0x000fe400078e00ff */
[----:B------:R-:W-:Y:S02]  /*1b960*/  IMAD.MOV.U32 R15, RZ, RZ, -0x1 ;  /* 0xffffffffff0f7424 */ /* 0x000fe400078e00ff */
[----:B------:R-:W-:Y:S02]  /*1b970*/  IMAD.MOV.U32 R3, RZ, RZ, R14 ;  /* 0x000000ffff037224 */ /* 0x000fe400078e000e */
[----:B------:R-:W-:-:S07]  /*1b980*/  IMAD.SHL.U32 R6, R33, 0x2, RZ ;  /* 0x0000000221067824 */ /* 0x000fce00078e00ff */
[----:B------:R-:W-:Y:S05]  /*1b990*/  WARPSYNC.COLLECTIVE R15, `(.L_x_1483) ;  /* 0x000000000f087348 */ /* 0x000fea0003c00000 */
[----:B------:R0:W1:Y:S02]  /*1b9a0*/  SHFL.IDX P6, R14, R13, R12, R11 ;  /* 0x0000000c0d0e7389 */ /* 0x00006400000c000b */
[----:B01----:R-:W-:Y:S01]  /*1b9b0*/  ENDCOLLECTIVE ;  /* 0x000000000000791b */ /* 0x003fe20003800000 */
.L_x_1483:
        /* <DEDUP_REMOVED lines=21> */
.L_x_1484:
        /* <DEDUP_REMOVED lines=11> */
.L_x_1485:
[----:B------:R-:W-:Y:S02]  /*1bbc0*/  IMAD.MOV.U32 R13, RZ, RZ, R19 ;  /* 0x000000ffff0d7224 */ /* 0x000fe400078e0013 */
[----:B------:R-:W-:Y:S01]  /*1bbd0*/  IMAD.MOV.U32 R12, RZ, RZ, 0x2 ;  /* 0x00000002ff0c7424 */ /* 0x000fe200078e00ff */
[----:B------:R-:W-:-:S13]  /*1bbe0*/  IADD3 R2, P4, R14, R6, RZ ;  /* 0x000000060e027210 */ /* 0x000fda0007f9e0ff */
[----:B------:R-:W-:Y:S05]  /*1bbf0*/  WARPSYNC.COLLECTIVE R15, `(.L_x_1486) ;  /* 0x000000000f087348 */ /* 0x000fea0003c00000 */
[----:B------:R0:W1:Y:S02]  /*1bc00*/  SHFL.IDX P6, R14, R13, R12, R11 ;  /* 0x0000000c0d0e7389 */ /* 0x00006400000c000b */
[----:B01----:R-:W-:Y:S01]  /*1bc10*/  ENDCOLLECTIVE ;  /* 0x000000000000791b */ /* 0x003fe20003800000 */
.L_x_1486:
        /* <DEDUP_REMOVED lines=12> */
.L_x_1487:
        /* <DEDUP_REMOVED lines=14> */
.L_x_1488:
        /* <DEDUP_REMOVED lines=12> */
.L_x_1489:
        /* <DEDUP_REMOVED lines=9> */
.L_x_1400:
        /* <DEDUP_REMOVED lines=8> */
.L_x_1492:
[----:B------:R-:W-:Y:S05]  /*1bf90*/  BSYNC B0 ;  /* 0x0000000000007941 */ /* 0x000fea0003800000 */
.L_x_1491:
[----:B------:R-:W-:Y:S02]  /*1bfa0*/  IMAD.MOV.U32 R13, RZ, RZ, R24 ;  /* 0x000000ffff0d7224 */ /* 0x000fe400078e0018 */
[----:B------:R-:W-:Y:S02]  /*1bfb0*/  IMAD.MOV.U32 R12, RZ, RZ, 0x1 ;  /* 0x00000001ff0c7424 */ /* 0x000fe400078e00ff */
[----:B------:R-:W-:Y:S02]  /*1bfc0*/  IMAD.MOV.U32 R11, RZ, RZ, 0x1f ;  /* 0x0000001fff0b7424 */ /* 0x000fe400078e00ff */
[----:B------:R-:W-:Y:S02]  /*1bfd0*/  IMAD.MOV.U32 R15, RZ, RZ, -0x1 ;  /* 0xffffffffff0f7424 */ /* 0x000fe400078e00ff */
[----:B------:R-:W-:Y:S02]  /*1bfe0*/  IMAD.IADD R9, R27, 0x1, R8 ;  /* 0x000000011b097824 */ /* 0x000fe400078e0208 */
[----:B------:R-:W-:-:S07]  /*1bff0*/  IMAD.MOV.U32 R0, RZ, RZ, R14 ;  /* 0x000000ffff007224 */ /* 0x000fce00078e000e */
[----:B------:R-:W-:Y:S05]  /*1c000*/  WARPSYNC.COLLECTIVE R15, `(.L_x_1493) ;  /* 0x000000000f087348 */ /* 0x000fea0003c00000 */
[----:B------:R0:W1:Y:S02]  /*1c010*/  SHFL.IDX P6, R14, R13, R12, R11 ;  /* 0x0000000c0d0e7389 */ /* 0x00006400000c000b */
[----:B01----:R-:W-:Y:S01]  /*1c020*/  ENDCOLLECTIVE ;  /* 0x000000000000791b */ /* 0x003fe20003800000 */
.L_x_1493:
[----:B------:R-:W-:Y:S02]  /*1c030*/  ULDC UR4, c[0x0][0xc3c] ;  /* 0x00030f0000047ab9 */ /* 0x000fe40000000800 */
[----:B------:R-:W-:-:S13]  /*1c040*/  ISETP.GE.OR P1, PT, R9, UR4, !P0 ;  /* 0x0000000409007c0c */ /* 0x000fda000c726670 */
[----:B------:R-:W0:Y:S08]  /*1c050*/  @!P1 LDC.64 R2, c[0x0][0xc80] ;  /* 0x00032000ff029b82 */ /* 0x000e300000000a00 */
[----:B------:R-:W1:Y:S01]  /*1c060*/  @!P1 LDC.64 R4, c[0x0][0xc78] ;  /* 0x00031e00ff049b82 */ /* 0x000e620000000a00 */
[----:B------:R-:W-:Y:S02]  /*1c070*/  IMAD.MOV.U32 R25, RZ, RZ, RZ ;  /* 0x000000ffff197224 */ /* 0x000fe400078e00ff */
[----:B------:R-:W-:-:S02]  /*1c080*/  IMAD.MOV.U32 R11, RZ, RZ, RZ ;  /* 0x000000ffff0b7224 */ /* 0x000fc400078e00ff */
[----:B------:R-:W-:Y:S02]  /*1c090*/  IMAD.MOV.U32 R7, RZ, RZ, R14 ;  /* 0x000000ffff077224 */ /* 0x000fe400078e000e */
[----:B0-----:R-:W-:-:S05]  /*1c0a0*/  @!P1 IMAD.WIDE R2, R9, 0x4, R2 ;  /* 0x0000000409029825 */ /* 0x001fca00078e0202 */
[----:B------:R1:W2:Y:S02]  /*1c0b0*/  @!P1 LDG.E R6, desc[UR36][R2.64] ;  /* 0x0000002402069981 */ /* 0x0002a4000c1e1900 */
[----:B-1----:R-:W-:-:S05]  /*1c0c0*/  @!P1 IMAD.WIDE R2, R9, 0x4, R4 ;  /* 0x0000000409029825 */ /* 0x002fca00078e0204 */
[----:B------:R-:W3:Y:S01]  /*1c0d0*/  @!P1 LDG.E R5, desc[UR36][R2.64] ;  /* 0x0000002402059981 */ /* 0x000ee2000c1e1900 */
[----:B------:R-:W-:Y:S01]  /*1c0e0*/  IMAD.MOV.U32 R4, RZ, RZ, RZ ;  /* 0x000000ffff047224 */ /* 0x000fe200078e00ff */
[C---:B------:R-:W-:Y:S02]  /*1c0f0*/  ISETP.GE.U32.AND P2, PT, R8.reuse, 0x2, PT ;  /* 0x000000020800780c */ /* 0x040fe40003f46070 */
        /* <DEDUP_REMOVED lines=11> */
.L_x_1494:
[----:B------:R-:W-:Y:S01]  /*1c1b0*/  IMAD.MOV.U32 R12, RZ, RZ, 0x2 ;  /* 0x00000002ff0c7424 */ /* 0x000fe200078e00ff */
[----:B------:R-:W-:-:S05]  /*1c1c0*/  SEL R14, R14, RZ, P1 ;  /* 0x000000ff0e0e7207 */ /* 0x000fca0000800000 */
[----:B------:R-:W-:-:S04]  /*1c1d0*/  IMAD.IADD R5, R13, 0x1, R14 ;  /* 0x000000010d057824 */ /* 0x000fc800078e020e */
[----:B------:R-:W-:-:S07]  /*1c1e0*/  IMAD.MOV.U32 R13, RZ, RZ, R5 ;  /* 0x000000ffff0d7224 */ /* 0x000fce00078e0005 */
[----:B------:R-:W-:Y:S05]  /*1c1f0*/  WARPSYNC.COLLECTIVE R15, `(.L_x_1495) ;  /* 0x000000000f087348 */ /* 0x000fea0003c00000 */
[----:B------:R0:W1:Y:S02]  /*1c200*/  SHFL.UP P6, R14, R13, R12, R11 ;  /* 0x0400000c0d0e7389 */ /* 0x00006400000c000b */
[----:B01----:R-:W-:Y:S01]  /*1c210*/  ENDCOLLECTIVE ;  /* 0x000000000000791b */ /* 0x003fe20003800000 */
.L_x_1495:
[----:B------:R-:W-:Y:S01]  /*1c220*/  IMAD.MOV.U32 R12, RZ, RZ, 0x4 ;  /* 0x00000004ff0c7424 */ /* 0x000fe200078e00ff */
[----:B------:R-:W-:-:S05]  /*1c230*/  SEL R2, R14, RZ, P2 ;  /* 0x000000ff0e027207 */ /* 0x000fca0001000000 */
[----:B------:R-:W-:-:S04]  /*1c240*/  IMAD.IADD R2, R5, 0x1, R2 ;  /* 0x0000000105027824 */ /* 0x000fc800078e0202 */
[----:B------:R-:W-:-:S07]  /*1c250*/  IMAD.MOV.U32 R13, RZ, RZ, R2 ;  /* 0x000000ffff0d7224 */ /* 0x000fce00078e0002 */
[----:B------:R-:W-:Y:S05]  /*1c260*/  WARPSYNC.COLLECTIVE R15, `(.L_x_1496) ;  /* 0x000000000f087348 */ /* 0x000fea0003c00000 */
[----:B------:R0:W1:Y:S02]  /*1c270*/  SHFL.UP P6, R14, R13, R12, R11 ;  /* 0x0400000c0d0e7389 */ /* 0x00006400000c000b */
[----:B01----:R-:W-:Y:S01]  /*1c280*/  ENDCOLLECTIVE ;  /* 0x000000000000791b */ /* 0x003fe20003800000 */
.L_x_1496:
[----:B------:R-:W-:Y:S01]  /*1c290*/  IMAD.MOV.U32 R12, RZ, RZ, 0x8 ;  /* 0x00000008ff0c7424 */ /* 0x000fe200078e00ff */
[----:B------:R-:W-:-:S05]  /*1c2a0*/  SEL R3, R14, RZ, P3 ;  /* 0x000000ff0e037207 */ /* 0x000fca0001800000 */
[----:B------:R-:W-:-:S04]  /*1c2b0*/  IMAD.IADD R3, R2, 0x1, R3 ;  /* 0x0000000102037824 */ /* 0x000fc800078e0203 */
[----:B------:R-:W-:-:S07]  /*1c2c0*/  IMAD.MOV.U32 R13, RZ, RZ, R3 ;  /* 0x000000ffff0d7224 */ /* 0x000fce00078e0003 */
[----:B------:R-:W-:Y:S05]  /*1c2d0*/  WARPSYNC.COLLECTIVE R15, `(.L_x_1497) ;  /* 0x000000000f087348 */ /* 0x000fea0003c00000 */
[----:B------:R0:W1:Y:S02]  /*1c2e0*/  SHFL.UP P6, R14, R13, R12, R11 ;  /* 0x0400000c0d0e7389 */ /* 0x00006400000c000b */
[----:B01----:R-:W-:Y:S01]  /*1c2f0*/  ENDCOLLECTIVE ;  /* 0x000000000000791b */ /* 0x003fe20003800000 */
.L_x_1497:
[----:B------:R-:W-:Y:S01]  /*1c300*/  IMAD.MOV.U32 R12, RZ, RZ, 0x10 ;  /* 0x00000010ff0c7424 */ /* 0x000fe200078e00ff */
[----:B------:R-:W-:-:S05]  /*1c310*/  SEL R14, R14, RZ, P4 ;  /* 0x000000ff0e0e7207 */ /* 0x000fca0002000000 */
[----:B------:R-:W-:-:S04]  /*1c320*/  IMAD.IADD R5, R3, 0x1, R14 ;  /* 0x0000000103057824 */ /* 0x000fc800078e020e */
[----:B------:R-:W-:-:S07]  /*1c330*/  IMAD.MOV.U32 R13, RZ, RZ, R5 ;  /* 0x000000ffff0d7224 */ /* 0x000fce00078e0005 */
[----:B------:R-:W-:Y:S05]  /*1c340*/  WARPSYNC.COLLECTIVE R15, `(.L_x_1498) ;  /* 0x000000000f087348 */ /* 0x000fea0003c00000 */
[----:B------:R0:W1:Y:S02]  /*1c350*/  SHFL.UP P6, R14, R13, R12, R11 ;  /* 0x0400000c0d0e7389 */ /* 0x00006400000c000b */
[----:B01----:R-:W-:Y:S01]  /*1c360*/  ENDCOLLECTIVE ;  /* 0x000000000000791b */ /* 0x003fe20003800000 */
.L_x_1498:
        /* <DEDUP_REMOVED lines=8> */
.L_x_1499:
[----:B------:R-:W-:Y:S05]  /*1c3f0*/  BRA `(.L_x_1500) ;  /* 0xffffffc000947947 */ /* 0x000fea000383ffff */
.L_x_1403:
[----:B------:R-:W-:Y:S01]  /*1c400*/  BSSY B0, `(.L_x_1501) ;  /* 0x0000007000007945 */ /* 0x000fe20003800000 */
[----:B------:R-:W-:Y:S02]  /*1c410*/  IMAD.MOV.U32 R12, RZ, RZ, 0x1 ;  /* 0x00000001ff0c7424 */ /* 0x000fe400078e00ff */
[----:B------:R-:W-:Y:S02]  /*1c420*/  IMAD.MOV.U32 R11, RZ, RZ, RZ ;  /* 0x000000ffff0b7224 */ /* 0x000fe400078e00ff */
[----:B------:R-:W-:-:S07]  /*1c430*/  IMAD.MOV.U32 R15, RZ, RZ, -0x1 ;  /* 0xffffffffff0f7424 */ /* 0x000fce00078e00ff */
[----:B------:R-:W-:Y:S05]  /*1c440*/  WARPSYNC.COLLECTIVE R15, `(.L_x_1502) ;  /* 0x000000000f087348 */ /* 0x000fea0003c00000 */
[----:B------:R0:W1:Y:S02]  /*1c450*/  SHFL.UP P6, R14, R13, R12, R11 ;  /* 0x0400000c0d0e7389 */ /* 0x00006400000c000b */
[----:B01----:R-:W-:Y:S01]  /*1c460*/  ENDCOLLECTIVE ;  /* 0x000000000000791b */ /* 0x003fe20003800000 */
.L_x_1502:
[----:B------:R-:W-:Y:S05]  /*1c470*/  BSYNC B0 ;  /* 0x0000000000007941 */ /* 0x000fea0003800000 */
.L_x_1501:
        /* <DEDUP_REMOVED lines=8> */
.L_x_1503:
[----:B------:R-:W-:Y:S01]  /*1c500*/  IMAD.MOV.U32 R12, RZ, RZ, 0x4 ;  /* 0x00000004ff0c7424 */ /* 0x000fe200078e00ff */
[----:B------:R-:W-:-:S05]  /*1c510*/  SEL R2, R14, RZ, P2 ;  /* 0x000000ff0e027207 */ /* 0x000fca0001000000 */
[----:B------:R-:W-:-:S04]  /*1c520*/  IMAD.IADD R2, R13, 0x1, R2 ;  /* 0x000000010d027824 */ /* 0x000fc800078e0202 */
[----:B------:R-:W-:-:S07]  /*1c530*/  IMAD.MOV.U32 R13, RZ, RZ, R2 ;  /* 0x000000ffff0d7224 */ /* 0x000fce00078e0002 */
[----:B------:R-:W-:Y:S05]  /*1c540*/  WARPSYNC.COLLECTIVE R15, `(.L_x_1504) ;  /* 0x000000000f087348 */ /* 0x000fea0003c00000 */
[----:B------:R0:W1:Y:S02]  /*1c550*/  SHFL.UP P6, R14, R13, R12, R11 ;  /* 0x0400000c0d0e7389 */ /* 0x00006400000c000b */
[----:B01----:R-:W-:Y:S01]  /*1c560*/  ENDCOLLECTIVE ;  /* 0x000000000000791b */ /* 0x003fe20003800000 */
.L_x_1504:
[----:B------:R-:W-:Y:S01]  /*1c570*/  IMAD.MOV.U32 R12, RZ, RZ, 0x8 ;  /* 0x00000008ff0c7424 */ /* 0x000fe200078e00ff */
[----:B------:R-:W-:-:S05]  /*1c580*/  SEL R3, R14, RZ, P3 ;  /* 0x000000ff0e037207 */ /* 0x000fca0001800000 */
[----:B------:R-:W-:-:S04]  /*1c590*/  IMAD.IADD R3, R2, 0x1, R3 ;  /* 0x0000000102037824 */ /* 0x000fc800078e0203 */
[----:B------:R-:W-:-:S07]  /*1c5a0*/  IMAD.MOV.U32 R13, RZ, RZ, R3 ;  /* 0x000000ffff0d7224 */ /* 0x000fce00078e0003 */
[----:B------:R-:W-:Y:S05]  /*1c5b0*/  WARPSYNC.COLLECTIVE R15, `(.L_x_1505) ;  /* 0x000000000f087348 */ /* 0x000fea0003c00000 */
[----:B------:R0:W1:Y:S02]  /*1c5c0*/  SHFL.UP P6, R14, R13, R12, R11 ;  /* 0x0400000c0d0e7389 */ /* 0x00006400000c000b */
[----:B01----:R-:W-:Y:S01]  /*1c5d0*/  ENDCOLLECTIVE ;  /* 0x000000000000791b */ /* 0x003fe20003800000 */
.L_x_1505:
[----:B------:R-:W-:Y:S01]  /*1c5e0*/  IMAD.MOV.U32 R12, RZ, RZ, 0x10 ;  /* 0x00000010ff0c7424 */ /* 0x000fe200078e00ff */
[----:B------:R-:W-:-:S05]  /*1c5f0*/  SEL R14, R14, RZ, P4 ;  /* 0x000000ff0e0e7207 */ /* 0x000fca0002000000 */
[----:B------:R-:W-:-:S04]  /*1c600*/  IMAD.IADD R5, R3, 0x1, R14 ;  /* 0x0000000103057824 */ /* 0x000fc800078e020e */
[----:B------:R-:W-:-:S07]  /*1c610*/  IMAD.MOV.U32 R13, RZ, RZ, R5 ;  /* 0x000000ffff0d7224 */ /* 0x000fce00078e0005 */
[----:B------:R-:W-:Y:S05]  /*1c620*/  WARPSYNC.COLLECTIVE R15, `(.L_x_1506) ;  /* 0x000000000f087348 */ /* 0x000fea0003c00000 */
[----:B------:R0:W1:Y:S02]  /*1c630*/  SHFL.UP P6, R14, R13, R12, R11 ;  /* 0x0400000c0d0e7389 */ /* 0x00006400000c000b */
[----:B01----:R-:W-:Y:S01]  /*1c640*/  ENDCOLLECTIVE ;  /* 0x000000000000791b */ /* 0x003fe20003800000 */
.L_x_1506:
        /* <DEDUP_REMOVED lines=8> */
.L_x_1507:
[----:B------:R-:W-:Y:S05]  /*1c6d0*/  BRA `(.L_x_1508) ;  /* 0xffffffc000807947 */ /* 0x000fea000383ffff */
.L_x_1405:
[----:B------:R-:W-:Y:S01]  /*1c6e0*/  BSSY B0, `(.L_x_1509) ;  /* 0x0000006000007945 */ /* 0x000fe20003800000 */
[----:B------:R-:W-:Y:S01]  /*1c6f0*/  PLOP3.LUT P6, PT, P6, PT, PT, 0x8, 0x0 ;  /* 0x000000000000781c */ /* 0x000fe200037ce170 */
[----:B------:R-:W-:-:S12]  /*1c700*/  IMAD.MOV.U32 R15, RZ, RZ, -0x1 ;  /* 0xffffffffff0f7424 */ /* 0x000fd800078e00ff */
[----:B0-----:R-:W-:Y:S05]  /*1c710*/  WARPSYNC.COLLECTIVE R15, `(.L_x_1510) ;  /* 0x000000000f087348 */ /* 0x001fea0003c00000 */
[----:B------:R-:W-:Y:S01]  /*1c720*/  VOTE.ANY R14, PT, P6 ;  /* 0x00000000000e7806 */ /* 0x000fe200030e0100 */
[----:B0-----:R-:W-:Y:S06]  /*1c730*/  ENDCOLLECTIVE ;  /* 0x000000000000791b */ /* 0x001fec0003800000 */
.L_x_1510:
[----:B------:R-:W-:Y:S05]  /*1c740*/  BSYNC B0 ;  /* 0x0000000000007941 */ /* 0x000fea0003800000 */
.L_x_1509:
[----:B------:R-:W-:Y:S02]  /*1c750*/  IMAD.MOV.U32 R3, RZ, RZ, R14 ;  /* 0x000000ffff037224 */ /* 0x000fe400078e000e */
[----:B------:R-:W-:Y:S02]  /*1c760*/  IMAD.MOV.U32 R13, RZ, RZ, R25 ;  /* 0x000000ffff0d7224 */ /* 0x000fe400078e0019 */
[----:B------:R0:W1:Y:S01]  /*1c770*/  POPC R12, R3 ;  /* 0x00000003000c7309 */ /* 0x0000620000000000 */
[----:B------:R-:W-:Y:S02]  /*1c780*/  IMAD.MOV.U32 R11, RZ, RZ, 0x1f ;  /* 0x0000001fff0b7424 */ /* 0x000fe400078e00ff */
[----:B------:R-:W-:-:S07]  /*1c790*/  IMAD.MOV.U32 R15, RZ, RZ, -0x1 ;  /* 0xffffffffff0f7424 */ /* 0x000fce00078e00ff */
[----:B01----:R-:W-:Y:S05]  /*1c7a0*/  WARPSYNC.COLLECTIVE R15, `(.L_x_1511) ;  /* 0x000000000f087348 */ /* 0x003fea0003c00000 */
[----:B-1----:R1:W2:Y:S02]  /*1c7b0*/  SHFL.IDX P6, R14, R13, R12, R11 ;  /* 0x0000000c0d0e7389 */ /* 0x0022a400000c000b */
[----:B012---:R-:W-:Y:S01]  /*1c7c0*/  ENDCOLLECTIVE ;  /* 0x000000000000791b */ /* 0x007fe20003800000 */
.L_x_1511:
[----:B------:R-:W-:Y:S02]  /*1c7d0*/  IMAD.IADD R27, R12, 0x1, R27 ;  /* 0x000000010c1b7824 */ /* 0x000fe400078e021b */
[----:B------:R-:W-:Y:S02]  /*1c7e0*/  IMAD.MOV.U32 R13, RZ, RZ, R4 ;  /* 0x000000ffff0d7224 */ /* 0x000fe400078e0004 */
[----:B------:R-:W-:-:S07]  /*1c7f0*/  IMAD.MOV.U32 R25, RZ, RZ, R14 ;  /* 0x000000ffff197224 */ /* 0x000fce00078e000e */
[----:B------:R-:W-:Y:S05]  /*1c800*/  WARPSYNC.COLLECTIVE R15, `(.L_x_1512) ;  /* 0x000000000f087348 */ /* 0x000fea0003c00000 */
[----:B------:R0:W1:Y:S02]  /*1c810*/  SHFL.IDX P6, R14, R13, R12, R11 ;  /* 0x0000000c0d0e7389 */ /* 0x00006400000c000b */
[----:B01----:R-:W-:Y:S01]  /*1c820*/  ENDCOLLECTIVE ;  /* 0x000000000000791b */ /* 0x003fe20003800000 */
.L_x_1512:
[----:B------:R-:W-:Y:S01]  /*1c830*/  IMAD.MOV.U32 R4, RZ, RZ, R14 ;  /* 0x000000ffff047224 */ /* 0x000fe200078e000e */
[----:B------:R-:W-:Y:S06]  /*1c840*/  BRA `(.L_x_1513) ;  /* 0xffffffc000647947 */ /* 0x000fec000383ffff */
.L_x_1407:
[----:B------:R-:W-:Y:S01]  /*1c850*/  BSSY B0, `(.L_x_1514) ;  /* 0x0000007000007945 */ /* 0x000fe20003800000 */
[----:B------:R-:W-:Y:S02]  /*1c860*/  IMAD.MOV.U32 R13, RZ, RZ, R2 ;  /* 0x000000ffff0d7224 */ /* 0x000fe400078e0002 */
[----:B------:R-:W-:Y:S02]  /*1c870*/  IMAD.MOV.U32 R11, RZ, RZ, 0x1f ;  /* 0x0000001fff0b7424 */ /* 0x000fe400078e00ff */
[----:B------:R-:W-:-:S07]  /*1c880*/  IMAD.MOV.U32 R15, RZ, RZ, -0x1 ;  /* 0xffffffffff0f7424 */ /* 0x000fce00078e00ff */
[----:B0-23--:R-:W-:Y:S05]  /*1c890*/  WARPSYNC.COLLECTIVE R15, `(.L_x_1515) ;  /* 0x000000000f087348 */ /* 0x00dfea0003c00000 */
[----:B------:R1:W4:Y:S02]  /*1c8a0*/  SHFL.IDX P6, R14, R13, R12, R11 ;  /* 0x0000000c0d0e7389 */ /* 0x00032400000c000b */
[----:B01234-:R-:W-:Y:S01]  /*1c8b0*/  ENDCOLLECTIVE ;  /* 0x000000000000791b */ /* 0x01ffe20003800000 */
.L_x_1515:
[----:B------:R-:W-:Y:S05]  /*1c8c0*/  BSYNC B0 ;  /* 0x0000000000007941 */ /* 0x000fea0003800000 */
.L_x_1514:
[----:B------:R-:W-:Y:S01]  /*1c8d0*/  IMAD.MOV.U32 R6, RZ, RZ, R14 ;  /* 0x000000ffff067224 */ /* 0x000fe200078e000e */
[----:B------:R-:W-:Y:S06]  /*1c8e0*/  BRA `(.L_x_1406) ;  /* 0xffffffc000547947 */ /* 0x000fec000383ffff */
.L_x_1413:
[----:B0-----:R0:W1:Y:S02]  /*1c8f0*/  SYNCS.PHASECHK.TRANS64.TRYWAIT P0, [R7+URZ+0x30820], R0 ;  /* 0x03082000070075a7 */ /* 0x001064000800017f */
[----:B-1----:R-:W-:Y:S05]  /*1c900*/  @!P0 NANOSLEEP.SYNCS 0x989680 ;  /* 0x009896800000895d */ /* 0x002fea0003900000 */
[----:B------:R-:W1:Y:S02]  /*1c910*/  @!P0 SYNCS.PHASECHK.TRANS64 P0, [R7+URZ+0x30820], R0 ;  /* 0x03082000070085a7 */ /* 0x000e64000800007f */
[----:B-1----:R-:W-:Y:S05]  /*1c920*/  @!P0 BRA `(.L_x_1413) ;  /* 0xfffffffc00f08947 */ /* 0x002fea000383ffff */
[----:B------:R-:W-:Y:S05]  /*1c930*/  BRA `(.L_x_1516) ;  /* 0xffffffc800ac7947 */ /* 0x000fea000383ffff */
.L_x_1414:
[----:B------:R-:W1:Y:S01]  /*1c940*/  S2R R2, SR_TID.X ;  /* 0x0000000000027919 */ /* 0x000e620000002100 */
[----:B------:R-:W-:Y:S01]  /*1c950*/  BSSY B0, `(.L_x_1517) ;  /* 0x000000a000007945 */ /* 0x000fe20003800000 */
[----:B------:R-:W-:Y:S02]  /*1c960*/  IMAD.MOV.U32 R12, RZ, RZ, RZ ;  /* 0x000000ffff0c7224 */ /* 0x000fe400078e00ff */
[----:B------:R-:W-:Y:S02]  /*1c970*/  IMAD.MOV.U32 R11, RZ, RZ, 0x1f ;  /* 0x0000001fff0b7424 */ /* 0x000fe400078e00ff */
[----:B------:R-:W-:Y:S01]  /*1c980*/  IMAD.MOV.U32 R15, RZ, RZ, -0x1 ;  /* 0xffffffffff0f7424 */ /* 0x000fe200078e00ff */
[----:B-1----:R-:W-:-:S04]  /*1c990*/  SHF.R.U32.HI R2, RZ, 0x5, R2 ;  /* 0x00000005ff027819 */ /* 0x002fc80000011602 */
[----:B------:R-:W-:-:S05]  /*1c9a0*/  LOP3.LUT R2, R2, 0x3, RZ, 0xc0, !PT ;  /* 0x0000000302027812 */ /* 0x000fca00078ec0ff */
[----:B------:R-:W-:-:S07]  /*1c9b0*/  IMAD.MOV.U32 R13, RZ, RZ, R2 ;  /* 0x000000ffff0d7224 */ /* 0x000fce00078e0002 */
[----:B0-2---:R-:W-:Y:S05]  /*1c9c0*/  WARPSYNC.COLLECTIVE R15, `(.L_x_1518) ;  /* 0x000000000f087348 */ /* 0x005fea0003c00000 */
[----:B------:R1:W3:Y:S02]  /*1c9d0*/  SHFL.IDX P6, R14, R13, R12, R11 ;  /* 0x0000000c0d0e7389 */ /* 0x0002e400000c000b */
[----:B0123--:R-:W-:Y:S01]  /*1c9e0*/  ENDCOLLECTIVE ;  /* 0x000000000000791b */ /* 0x00ffe20003800000 */
.L_x_1518:
[----:B------:R-:W-:Y:S05]  /*1c9f0*/  BSYNC B0 ;  /* 0x0000000000007941 */ /* 0x000fea0003800000 */
.L_x_1517:
[----:B------:R-:W-:Y:S05]  /*1ca00*/  BRA `(.L_x_1519) ;  /* 0xffffffc800947947 */ /* 0x000fea000383ffff */
.L_x_1417:
[----:B------:R-:W-:Y:S01]  /*1ca10*/  BSSY B1, `(.L_x_1520) ;  /* 0x0000006000017945 */ /* 0x000fe20003800000 */
[----:B------:R-:W-:-:S07]  /*1ca20*/  IMAD.MOV.U32 R15, RZ, RZ, -0x1 ;  /* 0xffffffffff0f7424 */ /* 0x000fce00078e00ff */
[----:B0-2---:R-:W-:Y:S05]  /*1ca30*/  WARPSYNC.COLLECTIVE R15, `(.L_x_1521) ;  /* 0x000000000f0c7348 */ /* 0x005fea0003c00000 */
[----:B------:R-:W-:Y:S02]  /*1ca40*/  ELECT P6, UR62, PT ;  /* 0x00000000003e782f */ /* 0x000fe400038c0000 */
[----:B------:R-:W-:Y:S01]  /*1ca50*/  MOV R14, UR62 ;  /* 0x0000003e000e7c02 */ /* 0x000fe20008000f00 */
[----:B0-2---:R-:W-:Y:S10]  /*1ca60*/  ENDCOLLECTIVE ;  /* 0x000000000000791b */ /* 0x005ff40003800000 */
.L_x_1521:
[----:B------:R-:W-:Y:S05]  /*1ca70*/  BSYNC B1 ;  /* 0x0000000000017941 */ /* 0x000fea0003800000 */
.L_x_1520:
[----:B------:R-:W-:Y:S05]  /*1ca80*/  BRA `(.L_x_1522) ;  /* 0xffffffc8008c7947 */ /* 0x000fea000383ffff */
.L_x_1419:
[----:B0-----:R0:W1:Y:S02]  /*1ca90*/  SYNCS.PHASECHK.TRANS64.TRYWAIT P1, [R5+URZ+0x30840], R0 ;  /* 0x03084000050075a7 */ /* 0x001064000802017f */
[----:B-1----:R-:W-:Y:S05]  /*1caa0*/  @!P1 NANOSLEEP.SYNCS 0x989680 ;  /* 0x009896800000995d */ /* 0x002fea0003900000 */
[----:B------:R-:W1:Y:S02]  /*1cab0*/  @!P1 SYNCS.PHASECHK.TRANS64 P1, [R5+URZ+0x30840], R0 ;  /* 0x03084000050095a7 */ /* 0x000e64000802007f */
[----:B-1----:R-:W-:Y:S05]  /*1cac0*/  @!P1 BRA `(.L_x_1419) ;  /* 0xfffffffc00f09947 */ /* 0x002fea000383ffff */
[----:B------:R-:W-:Y:S05]  /*1cad0*/  BRA `(.L_x_1523) ;  /* 0xffffffc800b47947 */ /* 0x000fea000383ffff */
.L_x_1421:
[----:B-1----:R1:W3:Y:S02]  /*1cae0*/  SYNCS.PHASECHK.TRANS64.TRYWAIT P1, [R3+URZ+0x30840], R2 ;  /* 0x03084002030075a7 */ /* 0x0022e4000802017f */
[----:B---3--:R-:W-:Y:S05]  /*1caf0*/  @!P1 NANOSLEEP.SYNCS 0x989680 ;  /* 0x009896800000995d */ /* 0x008fea0003900000 */
[----:B------:R-:W3:Y:S02]  /*1cb00*/  @!P1 SYNCS.PHASECHK.TRANS64 P1, [R3+URZ+0x30840], R2 ;  /* 0x03084002030095a7 */ /* 0x000ee4000802007f */
[----:B---3--:R-:W-:Y:S05]  /*1cb10*/  @!P1 BRA `(.L_x_1421) ;  /* 0xfffffffc00f09947 */ /* 0x008fea000383ffff */
[----:B------:R-:W-:Y:S05]  /*1cb20*/  BRA `(.L_x_1524) ;  /* 0xffffffc800c07947 */ /* 0x000fea000383ffff */
.L_x_1423:
[----:B---3--:R3:W4:Y:S02]  /*1cb30*/  SYNCS.PHASECHK.TRANS64.TRYWAIT P1, [R5+URZ+0x30860], R0 ;  /* 0x03086000050075a7 */ /* 0x008724000802017f */
[----:B----4-:R-:W-:Y:S05]  /*1cb40*/  @!P1 NANOSLEEP.SYNCS 0x989680 ;  /* 0x009896800000995d */ /* 0x010fea0003900000 */
[----:B------:R-:W4:Y:S02]  /*1cb50*/  @!P1 SYNCS.PHASECHK.TRANS64 P1, [R5+URZ+0x30860], R0 ;  /* 0x03086000050095a7 */ /* 0x000f24000802007f */
[----:B----4-:R-:W-:Y:S05]  /*1cb60*/  @!P1 BRA `(.L_x_1423) ;  /* 0xfffffffc00f09947 */ /* 0x010fea000383ffff */
[----:B------:R-:W-:Y:S05]  /*1cb70*/  BRA `(.L_x_1525) ;  /* 0xffffffc800bc7947 */ /* 0x000fea000383ffff */
.L_x_1526:
        /* <DEDUP_REMOVED lines=16> */
.L_x_15974:


//--------------------- .text._ZN7cutlass13device_kernelIN5flash11enable_sm90INS1_16FlashAttnFwdSm90INS1_25CollectiveMainloopFwdSm90ILi2EN4cute5tupleIJNS5_1CILi1EEES8_S8_EEENS6_IJNS7_ILi128EEENS7_ILi64EEENS7_ILi256EEEEEELi256ENS_6half_tEfNS_4arch4Sm90ELb0ELb1ELb1ELb1ELb1ELb1ELb0ELb1ELb1ELb1ELb1ELb0EEENS1_21CollectiveEpilogueFwdINS6_IJSA_SC_SB_EEES9_SE_SG_Li256ELb1ELb1ELb1ELb0EEENS1_36VarlenDynamicPersistentTileSchedulerILi128ELi64ELi256ELi128ELb1ELb1ELb1ELb1ELb0ELb1EEEEEEEEEvNT_6ParamsE --------------------------
	.section	.text._ZN7cutlass13device_kernelIN5flash11enable_sm90INS1_16FlashAttnFwdSm90INS1_25CollectiveMainloopFwdSm90ILi2EN4cute5tupleIJNS5_1CILi1EEES8_S8_EEENS6_IJNS7_ILi128EEENS7_ILi64EEENS7_ILi256EEEEEELi256ENS_6half_tEfNS_4arch4Sm90ELb0ELb1ELb1ELb1ELb1ELb1ELb0ELb1ELb1ELb1ELb1ELb0EEENS1_21CollectiveEpilogueFwdINS6_IJSA_SC_SB_EEES9_SE_SG_Li256ELb1ELb1ELb1ELb0EEENS1_36VarlenDynamicPersistentTileSchedulerILi128ELi64ELi256ELi128ELb1ELb1ELb1ELb1ELb0ELb1EEEEEEEEEvNT_6ParamsE,"ax",@progbits
	.align	128
.text._ZN7cutlass13device_kernelIN5flash11enable_sm90INS1_16FlashAttnFwdSm90INS1_25CollectiveMainloopFwdSm90ILi2EN4cute5tupleIJNS5_1CILi1EEES8_S8_EEENS6_IJNS7_ILi128EEENS7_ILi64EEENS7_ILi256EEEEEELi256ENS_6half_tEfNS_4arch4Sm90ELb0ELb1ELb1ELb1ELb1ELb1ELb0ELb1ELb1ELb1ELb1ELb0EEENS1_21CollectiveEpilogueFwdINS6_IJSA_SC_SB_EEES9_SE_SG_Li256ELb1ELb1ELb1ELb0EEENS1_36VarlenDynamicPersistentTileSchedulerILi128ELi64ELi256ELi128ELb1ELb1ELb1ELb1ELb0ELb1EEEEEEEEEvNT_6ParamsE:
        .type           _ZN7cutlass13device_kernelIN5flash11enable_sm90INS1_16FlashAttnFwdSm90INS1_25CollectiveMainloopFwdSm90ILi2EN4cute5tupleIJNS5_1CILi1EEES8_S8_EEENS6_IJNS7_ILi128EEENS7_ILi64EEENS7_ILi256EEEEEELi256ENS_6half_tEfNS_4arch4Sm90ELb0ELb1ELb1ELb1ELb1ELb1ELb0ELb1ELb1ELb1ELb1ELb0EEENS1_21CollectiveEpilogueFwdINS6_IJSA_SC_SB_EEES9_SE_SG_Li256ELb1ELb1ELb1ELb0EEENS1_36VarlenDynamicPersistentTileSchedulerILi128ELi64ELi256ELi128ELb1ELb1ELb1ELb1ELb0ELb1EEEEEEEEEvNT_6ParamsE,@function
        .size           _ZN7cutlass13device_kernelIN5flash11enable_sm90INS1_16FlashAttnFwdSm90INS1_25CollectiveMainloopFwdSm90ILi2EN4cute5tupleIJNS5_1CILi1EEES8_S8_EEENS6_IJNS7_ILi128EEENS7_ILi64EEENS7_ILi256EEEEEELi256ENS_6half_tEfNS_4arch4Sm90ELb0ELb1ELb1ELb1ELb1ELb1ELb0ELb1ELb1ELb1ELb1ELb0EEENS1_21CollectiveEpilogueFwdINS6_IJSA_SC_SB_EEES9_SE_SG_Li256ELb1ELb1ELb1ELb0EEENS1_36VarlenDynamicPersistentTileSchedulerILi128ELi64ELi256ELi128ELb1ELb1ELb1ELb1ELb0ELb1EEEEEEEEEvNT_6ParamsE,(.L_x_15975 - _ZN7cutlass13device_kernelIN5flash11enable_sm90INS1_16FlashAttnFwdSm90INS1_25CollectiveMainloopFwdSm90ILi2EN4cute5tupleIJNS5_1CILi1EEES8_S8_EEENS6_IJNS7_ILi128EEENS7_ILi64EEENS7_ILi256EEEEEELi256ENS_6half_tEfNS_4arch4Sm90ELb0ELb1ELb1ELb1ELb1ELb1ELb0ELb1ELb1ELb1ELb1ELb0EEENS1_21CollectiveEpilogueFwdINS6_IJSA_SC_SB_EEES9_SE_SG_Li256ELb1ELb1ELb1ELb0EEENS1_36VarlenDynamicPersistentTileSchedulerILi128ELi64ELi256ELi128ELb1ELb1ELb1ELb1ELb0ELb1EEEEEEEEEvNT_6ParamsE)
        .other          _ZN7cutlass13device_kernelIN5flash11enable_sm90INS1_16FlashAttnFwdSm90INS1_25CollectiveMainloopFwdSm90ILi2EN4cute5tupleIJNS5_1CILi1EEES8_S8_EEENS6_IJNS7_ILi128EEENS7_ILi64EEENS7_ILi256EEEEEELi256ENS_6half_tEfNS_4arch4Sm90ELb0ELb1ELb1ELb1ELb1ELb1ELb0ELb1ELb1ELb1ELb1ELb0EEENS1_21CollectiveEpilogueFwdINS6_IJSA_SC_SB_EEES9_SE_SG_Li256ELb1ELb1ELb1ELb0EEENS1_36VarlenDynamicPersistentTileSchedulerILi128ELi64ELi256ELi128ELb1ELb1ELb1ELb1ELb0ELb1EEEEEEEEEvNT_6ParamsE,@"STO_CUDA_ENTRY STV_DEFAULT"
_ZN7cutlass13device_kernelIN5flash11enable_sm90INS1_16FlashAttnFwdSm90INS1_25CollectiveMainloopFwdSm90ILi2EN4cute5tupleIJNS5_1CILi1EEES8_S8_EEENS6_IJNS7_ILi128EEENS7_ILi64EEENS7_ILi256EEEEEELi256ENS_6half_tEfNS_4arch4Sm90ELb0ELb1ELb1ELb1ELb1ELb1ELb0ELb1ELb1ELb1ELb1ELb0EEENS1_21CollectiveEpilogueFwdINS6_IJSA_SC_SB_EEES9_SE_SG_Li256ELb1ELb1ELb1ELb0EEENS1_36VarlenDynamicPersistentTileSchedulerILi128ELi64ELi256ELi128ELb1ELb1ELb1ELb1ELb0ELb1EEEEEEEEEvNT_6ParamsE:
        /* <DEDUP_REMOVED lines=18> */
.L_x_1528:
[----:B------:R-:W-:Y:S05]  /*0120*/  BSYNC B0 ;  /* 0x0000000000007941 */ /* 0x000fea0003800000 */
.L_x_1527:
        /* <DEDUP_REMOVED lines=41> */
.L_x_1529:
        /* <DEDUP_REMOVED lines=22> */
.L_x_1530:
        /* <DEDUP_REMOVED lines=18> */
.L_x_1531:
        /* <DEDUP_REMOVED lines=22> */
.L_x_1532:
        /* <DEDUP_REMOVED lines=22> */
.L_x_1533:
[----:B0-----:R-:W-:Y:S01]  /*0900*/  UMOV UR4, 0x1 ;  /* 0x0000000100047882 */ /* 0x001fe20000000000 */
[----:B------:R-:W-:Y:S01]  /*0910*/  PLOP3.LUT P0, PT, PT, PT, UP0, 0x80, 0x0 ;  /* 0x000000000000781c */ /* 0x000fe20003f0f008 */
[----:B------:R-:W-:Y:S01]  /*0920*/  USEL UR4, UR4, 0x2, !UP0 ;  /* 0x0000000204047887 */ /* 0x000fe2000c000000 */
[----:B------:R-:W-:Y:S01]  /*0930*/  NOP ;  /* 0x0000000000007918 */ /* 0x000fe20000000000 */
[----:B------:R-:W-:Y:S01]  /*0940*/  ULDC.64 UR60, c[0x0][0x208] ;  /* 0x00008200003c7ab9 */ /* 0x000fe20000000a00 */
[----:B------:R-:W-:Y:S03]  /*0950*/  BSSY B9, `(.L_x_1534) ;  /* 0x0002c96000097945 */ /* 0x000fe60003800000 */
[----:B------:R-:W-:-:S05]  /*0960*/  IMAD.U32 R3, RZ, RZ, UR4 ;  /* 0x00000004ff037e24 */ /* 0x000fca000f8e00ff */
[----:B------:R0:W-:Y:S01]  /*0970*/  STL [R1+0xdc], R3 ;  /* 0x0000dc0301007387 */ /* 0x0001e20000100800 */
[----:B-12-4-:R-:W-:Y:S06]  /*0980*/  BAR.SYNC.DEFER_BLOCKING 0x0 ;  /* 0x0000000000007b1d */ /* 0x016fec0000010000 */
[----:B------:R-:W-:Y:S05]  /*0990*/  @!P0 BRA `(.L_x_1535) ;  /* 0x0000024000fc8947 */ /* 0x000fea0003800000 */
.L_x_1536:
[----:B------:R-:W-:-:S08]  /*09a0*/  NOP ;  /* 0x0000000000007918 */ /* 0x000fd00000000000 */
[----:B------:R-:W1:Y:S02]  /*09b0*/  USETMAXREG.TRY_ALLOC.CTAPOOL UP0, 0xe8 ;  /* 0x000000e8000079c8 */ /* 0x000e640008000600 */
[----:B-1----:R-:W-:-:S13]  /*09c0*/  PLOP3.LUT P0, PT, PT, PT, UP0, 0x80, 0x0 ;  /* 0x000000000000781c */ /* 0x002fda0003f0f008 */
[----:B------:R-:W-:Y:S05]  /*09d0*/  @!P0 BRA `(.L_x_1536) ;  /* 0xfffffffc00f08947 */ /* 0x000fea000383ffff */
[----:B------:R-:W1:Y:S08]  /*09e0*/  S2UR UR4, SR_CgaCtaId ;  /* 0x00000000000479c3 */ /* 0x000e700000008800 */
[----:B------:R-:W-:Y:S06]  /*09f0*/  BAR.ARV 0x8, 0x180 ;  /* 0x0206000000007b1d */ /* 0x000fec0000002000 */
[----:B------:R-:W-:-:S02]  /*0a00*/  MOV R17, 0x400 ;  /* 0x0000040000117802 */ /* 0x000fc40000000f00 */
[----:B------:R-:W-:Y:S01]  /*0a10*/  BAR.SYNC.DEFER_BLOCKING 0x5, 0x180 ;  /* 0x0146000000007b1d */ /* 0x000fe20000010000 */
[----:B-1----:R-:W-:-:S05]  /*0a20*/  IMAD.U32 R2, RZ, RZ, UR4 ;  /* 0x00000004ff027e24 */ /* 0x002fca000f8e00ff */
[----:B------:R-:W-:Y:S01]  /*0a30*/  ULDC UR4, c[0x0][0xc3c] ;  /* 0x00030f0000047ab9 */ /* 0x000fe20000000800 */
[----:B------:R-:W-:Y:S01]  /*0a40*/  LEA R17, R2, R17, 0x18 ;  /* 0x0000001102117211 */ /* 0x000fe200078ec0ff */
[----:B------:R-:W-:Y:S04]  /*0a50*/  STL [R1+0xc], R2 ;  /* 0x00000c0201007387 */ /* 0x000fe80000100800 */
[----:B------:R-:W1:Y:S01]  /*0a60*/  LDS.128 R24, [R17+0x308d0] ;  /* 0x0308d00011187984 */ /* 0x000e620000000c00 */
[----:B------:R-:W-:Y:S06]  /*0a70*/  BAR.ARV 0x4, 0x180 ;  /* 0x0106000000007b1d */ /* 0x000fec0000002000 */
[----:B-1----:R-:W-:-:S13]  /*0a80*/  ISETP.GE.AND P0, PT, R27, UR4, PT ;  /* 0x000000041b007c0c */ /* 0x002fda000bf06270 */
[----:B------:R-:W-:Y:S05]  /*0a90*/  @P0 BRA `(.L_x_1537) ;  /* 0x000002c800040947 */ /* 0x000fea0003800000 */
[----:B------:R-:W2:Y:S01]  /*0aa0*/  LDL R2, [R1+0xdc] ;  /* 0x0000dc0001027983 */ /* 0x000ea20000100800 */
[----:B------:R-:W-:Y:S01]  /*0ab0*/  VIADD R0, R0, 0xffffff80 ;  /* 0xffffff8000007836 */ /* 0x000fe20000000000 */
[----:B------:R-:W-:Y:S01]  /*0ac0*/  MOV R200, RZ ;  /* 0x000000ff00c87202 */ /* 0x000fe20000000f00 */
[----:B------:R-:W-:Y:S02]  /*0ad0*/  IMAD.MOV.U32 R218, RZ, RZ, RZ ;  /* 0x000000ffffda7224 */ /* 0x000fe400078e00ff */
[----:B------:R-:W-:Y:S01]  /*0ae0*/  IMAD.MOV.U32 R202, RZ, RZ, RZ ;  /* 0x000000ffffca7224 */ /* 0x000fe200078e00ff */
[----:B0-----:R-:W-:-:S04]  /*0af0*/  SHF.R.S32.HI R3, RZ, 0x1f, R0 ;  /* 0x0000001fff037819 */ /* 0x001fc80000011400 */
[CC--:B------:R-:W-:Y:S02]  /*0b00*/  LEA.HI R5, R3.reuse, R0.reuse, RZ, 0x2 ;  /* 0x0000000003057211 */ /* 0x0c0fe400078f10ff */
[CC--:B------:R-:W-:Y:S02]  /*0b10*/  LEA.HI R4, R3.reuse, R0.reuse, RZ, 0x5 ;  /* 0x0000000003047211 */ /* 0x0c0fe400078f28ff */
[CC--:B------:R-:W-:Y:S02]  /*0b20*/  LEA.HI R6, R3.reuse, R0.reuse, RZ, 0x3 ;  /* 0x0000000003067211 */ /* 0x0c0fe400078f18ff */
[----:B------:R-:W-:Y:S01]  /*0b30*/  LEA.HI R8, R3, R0, RZ, 0x6 ;  /* 0x0000000003087211 */ /* 0x000fe200078f30ff */
[----:B------:R-:W-:Y:S01]  /*0b40*/  IMAD.SHL.U32 R4, R4, 0x20, RZ ;  /* 0x0000002004047824 */ /* 0x000fe200078e00ff */
[----:B------:R-:W-:Y:S02]  /*0b50*/  LOP3.LUT R13, R5, 0xfffffffc, RZ, 0xc0, !PT ;  /* 0xfffffffc050d7812 */ /* 0x000fe400078ec0ff */
[----:B------:R-:W-:Y:S01]  /*0b60*/  LOP3.LUT R9, R6, 0xfffffff8, RZ, 0xc0, !PT ;  /* 0xfffffff806097812 */ /* 0x000fe200078ec0ff */
[----:B------:R-:W-:Y:S01]  /*0b70*/  IMAD.SHL.U32 R8, R8, 0x8, RZ ;  /* 0x0000000808087824 */ /* 0x000fe200078e00ff */
[----:B------:R-:W-:Y:S01]  /*0b80*/  LOP3.LUT R4, R4, 0xfffffc00, RZ, 0xc0, !PT ;  /* 0xfffffc0004047812 */ /* 0x000fe200078ec0ff */
[C---:B------:R-:W-:Y:S01]  /*0b90*/  IMAD.IADD R13, R0.reuse, 0x1, -R13 ;  /* 0x00000001000d7824 */ /* 0x040fe200078e0a0d */
[----:B------:R-:W-:Y:S01]  /*0ba0*/  SHF.R.S32.HI R22, RZ, 0x3, R6 ;  /* 0x00000003ff167819 */ /* 0x000fe20000011406 */
[----:B------:R-:W-:Y:S01]  /*0bb0*/  IMAD.IADD R12, R0, 0x1, -R9 ;  /* 0x00000001000c7824 */ /* 0x000fe200078e0a09 */
[----:B------:R-:W-:-:S03]  /*0bc0*/  LOP3.LUT R29, R8, 0xfffffe00, RZ, 0xc0, !PT ;  /* 0xfffffe00081d7812 */ /* 0x000fc600078ec0ff */
[----:B------:R-:W-:Y:S01]  /*0bd0*/  VIADD R6, R22, 0x60 ;  /* 0x0000006016067836 */ /* 0x000fe20000000000 */
[----:B------:R-:W-:Y:S01]  /*0be0*/  STL [R1+0x84], R12 ;  /* 0x0000840c01007387 */ /* 0x000fe20000100800 */
[C---:B------:R-:W-:Y:S01]  /*0bf0*/  SHF.L.U32 R204, R12.reuse, 0x2, RZ ;  /* 0x000000020ccc7819 */ /* 0x040fe200000006ff */
[----:B------:R-:W-:Y:S02]  /*0c00*/  IMAD.SHL.U32 R18, R12, 0x8, RZ ;  /* 0x000000080c127824 */ /* 0x000fe400078e00ff */
[----:B------:R-:W-:Y:S02]  /*0c10*/  VIADD R28, R22, 0x20 ;  /* 0x00000020161c7836 */ /* 0x000fe40000000000 */
[----:B------:R-:W-:-:S04]  /*0c20*/  VIADD R20, R204, 0x40 ;  /* 0x00000040cc147836 */ /* 0x000fc80000000000 */
[----:B------:R-:W-:Y:S01]  /*0c30*/  IMAD.IADD R203, R204, 0x1, R20 ;  /* 0x00000001cccb7824 */ /* 0x000fe200078e0214 */
[----:B--2---:R-:W-:Y:S02]  /*0c40*/  R2UR UR4, R2 ;  /* 0x00000000020472ca */ /* 0x004fe400000e0000 */
[CC--:B------:R-:W-:Y:S02]  /*0c50*/  LEA.HI R2, R3.reuse, R0.reuse, RZ, 0x4 ;  /* 0x0000000003027211 */ /* 0x0c0fe400078f20ff */
[----:B------:R-:W-:Y:S02]  /*0c60*/  LEA.HI R3, R3, R0, RZ, 0x7 ;  /* 0x0000000003037211 */ /* 0x000fe400078f38ff */
[----:B------:R-:W-:Y:S02]  /*0c70*/  SHF.R.S32.HI R7, RZ, 0x4, R2 ;  /* 0x00000004ff077819 */ /* 0x000fe40000011402 */
[----:B------:R-:W-:Y:S02]  /*0c80*/  LOP3.LUT R5, R2, 0x3fffff0, RZ, 0xc0, !PT ;  /* 0x03fffff002057812 */ /* 0x000fe400078ec0ff */
[----:B------:R-:W-:-:S02]  /*0c90*/  LOP3.LUT R11, R3, 0xffffff80, RZ, 0xc0, !PT ;  /* 0xffffff80030b7812 */ /* 0x000fc400078ec0ff */
[----:B------:R-:W-:Y:S01]  /*0ca0*/  LEA.HI R2, R2, R7, RZ, 0x1 ;  /* 0x0000000702027211 */ /* 0x000fe200078f08ff */
[----:B------:R-:W-:Y:S01]  /*0cb0*/  ULOP3.LUT UR4, UR4, 0x1, URZ, 0xfc, !UPT ;  /* 0x0000000104047892 */ /* 0x000fe2000f8efc3f */
[C---:B------:R-:W-:Y:S01]  /*0cc0*/  IADD3 R5, R0.reuse, -R5, RZ ;  /* 0x8000000500057210 */ /* 0x040fe20007ffe0ff */
[----:B------:R-:W-:Y:S01]  /*0cd0*/  IMAD.IADD R24, R0, 0x1, -R11 ;  /* 0x0000000100187824 */ /* 0x000fe200078e0a0b */
[----:B------:R-:W-:Y:S02]  /*0ce0*/  LOP3.LUT R2, R2, 0x1ffffffe, RZ, 0xc0, !PT ;  /* 0x1ffffffe02027812 */ /* 0x000fe400078ec0ff */
[----:B------:R-:W-:Y:S01]  /*0cf0*/  SHF.R.S32.HI R0, RZ, 0x7, R3 ;  /* 0x00000007ff007819 */ /* 0x000fe20000011403 */
[----:B------:R-:W-:Y:S01]  /*0d00*/  IMAD R5, R5, 0x40, R4 ;  /* 0x0000004005057824 */ /* 0x000fe200078e0204 */
[----:B------:R-:W-:Y:S01]  /*0d10*/  SHF.R.S32.HI R9, RZ, 0x1f, R24 ;  /* 0x0000001fff097819 */ /* 0x000fe20000011418 */
[----:B------:R-:W-:Y:S01]  /*0d20*/  IMAD.IADD R2, R7, 0x1, -R2 ;  /* 0x0000000107027824 */ /* 0x000fe200078e0a02 */
[----:B------:R-:W-:Y:S01]  /*0d30*/  LEA.HI R3, R3, R0, RZ, 0x1 ;  /* 0x0000000003037211 */ /* 0x000fe200078f08ff */
[----:B------:R-:W-:Y:S01]  /*0d40*/  STL [R1+0xa8], R24 ;  /* 0x0000a81801007387 */ /* 0x000fe20000100800 */
[----:B------:R-:W-:Y:S01]  /*0d50*/  LEA.HI R10, R9, R24, RZ, 0x2 ;  /* 0x00000018090a7211 */ /* 0x000fe200078f10ff */
[----:B------:R-:W-:Y:S01]  /*0d60*/  IMAD R2, R2, 0x8, R5 ;  /* 0x0000000802027824 */ /* 0x000fe200078e0205 */
[----:B------:R-:W-:Y:S01]  /*0d70*/  LOP3.LUT R3, R3, 0x3fffffe, RZ, 0xc0, !PT ;  /* 0x03fffffe03037812 */ /* 0x000fe200078ec0ff */
[----:B------:R-:W-:Y:S01]  /*0d80*/  STL [R1+0x10], R22 ;  /* 0x0000101601007387 */ /* 0x000fe20000100800 */
[----:B------:R-:W-:-:S02]  /*0d90*/  SHF.R.S32.HI R4, RZ, 0x2, R10 ;  /* 0x00000002ff047819 */ /* 0x000fc4000001140a */
[----:B------:R-:W-:Y:S01]  /*0da0*/  SHF.R.S32.HI R7, RZ, 0x1f, R10 ;  /* 0x0000001fff077819 */ /* 0x000fe2000001140a */
[----:B------:R0:W-:Y:S01]  /*0db0*/  STL [R1+0xd8], R2 ;  /* 0x0000d80201007387 */ /* 0x0001e20000100800 */
[----:B------:R-:W-:Y:S02]  /*0dc0*/  IADD3 R3, R0, -R3, RZ ;  /* 0x8000000300037210 */ /* 0x000fe40007ffe0ff */
[----:B------:R-:W-:Y:S01]  /*0dd0*/  LEA.HI R7, R7, R4, RZ, 0x3 ;  /* 0x0000000407077211 */ /* 0x000fe200078f18ff */
[----:B------:R-:W-:Y:S01]  /*0de0*/  STL [R1+0x48], R20 ;  /* 0x0000481401007387 */ /* 0x000fe20000100800 */
[----:B------:R-:W-:Y:S02]  /*0df0*/  LEA.HI R0, R13, R13, RZ, 0x1 ;  /* 0x0000000d0d007211 */ /* 0x000fe400078f08ff */
[----:B------:R-:W-:Y:S01]  /*0e00*/  LOP3.LUT R7, R7, 0xfffffff8, RZ, 0xc0, !PT ;  /* 0xfffffff807077812 */ /* 0x000fe200078ec0ff */
[----:B------:R1:W-:Y:S01]  /*0e10*/  STL [R1+0xc8], R28 ;  /* 0x0000c81c01007387 */ /* 0x0003e20000100800 */
[----:B------:R-:W-:Y:S01]  /*0e20*/  LOP3.LUT R0, R0, 0x1ffffffe, RZ, 0xc0, !PT ;  /* 0x1ffffffe00007812 */ /* 0x000fe200078ec0ff */
[----:B0-----:R-:W-:Y:S01]  /*0e30*/  VIADD R2, R22, 0x40 ;  /* 0x0000004016027836 */ /* 0x001fe20000000000 */
[----:B------:R-:W-:Y:S01]  /*0e40*/  LEA.HI R9, R9, R24, RZ, 0x5 ;  /* 0x0000001809097211 */ /* 0x000fe200078f28ff */
[----:B------:R-:W-:Y:S01]  /*0e50*/  IMAD.IADD R4, R4, 0x1, -R7 ;  /* 0x0000000104047824 */ /* 0x000fe200078e0a07 */
[----:B------:R-:W-:Y:S01]  /*0e60*/  SHF.R.S32.HI R7, RZ, 0x1f, R6 ;  /* 0x0000001fff077819 */ /* 0x000fe20000011406 */
[----:B------:R-:W-:Y:S01]  /*0e70*/  IMAD.IADD R13, R13, 0x1, -R0 ;  /* 0x000000010d0d7824 */ /* 0x000fe200078e0a00 */
[----:B------:R-:W-:Y:S01]  /*0e80*/  SHF.R.S32.HI R5, RZ, 0x1f, R2 ;  /* 0x0000001fff057819 */ /* 0x000fe20000011402 */
[----:B------:R-:W-:Y:S01]  /*0e90*/  STL [R1+0x70], R29 ;  /* 0x0000701d01007387 */ /* 0x000fe20000100800 */
[----:B------:R-:W-:Y:S01]  /*0ea0*/  LEA.HI R7, R7, R6, RZ, 0x3 ;  /* 0x0000000607077211 */ /* 0x000fe200078f18ff */
[----:B------:R-:W-:Y:S01]  /*0eb0*/  IMAD.SHL.U32 R6, R6, 0x40, RZ ;  /* 0x0000004006067824 */ /* 0x000fe200078e00ff */
[----:B------:R-:W-:Y:S01]  /*0ec0*/  LEA.HI R5, R5, R2, RZ, 0x3 ;  /* 0x0000000205057211 */ /* 0x000fe200078f18ff */
[----:B------:R-:W-:Y:S01]  /*0ed0*/  IMAD.SHL.U32 R2, R2, 0x40, RZ ;  /* 0x0000004002027824 */ /* 0x000fe200078e00ff */
[----:B------:R-:W-:Y:S01]  /*0ee0*/  SHF.R.S32.HI R9, RZ, 0x5, R9 ;  /* 0x00000005ff097819 */ /* 0x000fe20000011409 */
[----:B------:R-:W-:Y:S01]  /*0ef0*/  IMAD.SHL.U32 R14, R7, 0x40, RZ ;  /* 0x00000040070e7824 */ /* 0x000fe200078e00ff */
[----:B------:R-:W-:-:S02]  /*0f00*/  SHF.L.U32 R5, R5, 0x6, RZ ;  /* 0x0000000605057819 */ /* 0x000fc400000006ff */
[----:B------:R-:W-:Y:S01]  /*0f10*/  LOP3.LUT R0, R2, 0x1c0, RZ, 0xc0, !PT ;  /* 0x000001c002007812 */ /* 0x000fe200078ec0ff */
[----:B------:R-:W-:Y:S01]  /*0f20*/  IMAD R4, R9, 0x10, R4 ;  /* 0x0000001009047824 */ /* 0x000fe200078e0204 */
[----:B------:R-:W-:Y:S02]  /*0f30*/  SHF.R.S32.HI R2, RZ, 0x1f, R203 ;  /* 0x0000001fff027819 */ /* 0x000fe400000114cb */
[----:B------:R-:W-:Y:S01]  /*0f40*/  LOP3.LUT R12, R6, 0x1c0, RZ, 0xc0, !PT ;  /* 0x000001c0060c7812 */ /* 0x000fe200078ec0ff */
[----:B------:R-:W-:Y:S01]  /*0f50*/  IMAD R4, R3, 0x40, R4 ;  /* 0x0000004003047824 */ /* 0x000fe200078e0204 */
[----:B------:R-:W-:Y:S01]  /*0f60*/  LEA.HI R201, R2, R203, RZ, 0x3 ;  /* 0x000000cb02c97211 */ /* 0x000fe200078f18ff */
[----:B------:R-:W-:Y:S01]  /*0f70*/  VIADD R3, R204, 0x60 ;  /* 0x00000060cc037836 */ /* 0x000fe20000000000 */
[----:B------:R-:W-:Y:S02]  /*0f80*/  LOP3.LUT R7, R5, 0xfffffe00, RZ, 0xc0, !PT ;  /* 0xfffffe0005077812 */ /* 0x000fe400078ec0ff */
[----:B------:R-:W-:-:S02]  /*0f90*/  SHF.R.U32.HI R6, RZ, 0x3, R0 ;  /* 0x00000003ff067819 */ /* 0x000fc40000011600 */
[C---:B------:R-:W-:Y:S02]  /*0fa0*/  LOP3.LUT R11, R0.reuse, 0x38, R18, 0xf8, !PT ;  /* 0x00000038000b7812 */ /* 0x040fe400078ef812 */
[--C-:B------:R-:W-:Y:S01]  /*0fb0*/  LOP3.LUT R5, R0, 0x38, R201.reuse, 0xf8, !PT ;  /* 0x0000003800057812 */ /* 0x100fe200078ef8c9 */
[----:B------:R-:W-:Y:S01]  /*0fc0*/  IMAD.SHL.U32 R0, R22, 0x40, RZ ;  /* 0x0000004016007824 */ /* 0x000fe200078e00ff */
[----:B------:R-:W-:Y:S02]  /*0fd0*/  SHF.R.U32.HI R16, RZ, 0x3, R12 ;  /* 0x00000003ff107819 */ /* 0x000fe4000001160c */
[C---:B------:R-:W-:Y:S02]  /*0fe0*/  LOP3.LUT R19, R12.reuse, 0x38, R18, 0xf8, !PT ;  /* 0x000000380c137812 */ /* 0x040fe400078ef812 */
[----:B------:R-:W-:Y:S02]  /*0ff0*/  LOP3.LUT R23, R12, 0x38, R201, 0xf8, !PT ;  /* 0x000000380c177812 */ /* 0x000fe400078ef8c9 */
[----:B------:R-:W-:-:S02]  /*1000*/  LOP3.LUT R11, R7, R11, R6, 0xf6, !PT ;  /* 0x0000000b070b7212 */ /* 0x000fc400078ef606 */
[----:B------:R-:W-:Y:S02]  /*1010*/  LOP3.LUT R12, R5, R6, RZ, 0x3c, !PT ;  /* 0x00000006050c7212 */ /* 0x000fe400078e3cff */
[----:B------:R-:W-:Y:S02]  /*1020*/  SHF.R.S32.HI R6, RZ, 0x1f, R28 ;  /* 0x0000001fff067819 */ /* 0x000fe4000001141c */
[----:B------:R-:W-:Y:S02]  /*1030*/  SHF.L.U32 R5, R28, 0x6, RZ ;  /* 0x000000061c057819 */ /* 0x000fe400000006ff */
[----:B------:R-:W-:Y:S02]  /*1040*/  LEA.HI R6, R6, R28, RZ, 0x3 ;  /* 0x0000001c06067211 */ /* 0x000fe400078f18ff */
[----:B------:R-:W-:Y:S02]  /*1050*/  LOP3.LUT R15, R14, 0xfffffe00, RZ, 0xc0, !PT ;  /* 0xfffffe000e0f7812 */ /* 0x000fe400078ec0ff */
[----:B------:R-:W-:Y:S01]  /*1060*/  LOP3.LUT R22, R0, 0x1c0, RZ, 0xc0, !PT ;  /* 0x000001c000167812 */ /* 0x000fe200078ec0ff */
[----:B------:R-:W-:Y:S01]  /*1070*/  IMAD.SHL.U32 R6, R6, 0x40, RZ ;  /* 0x0000004006067824 */ /* 0x000fe200078e00ff */
[----:B-1----:R-:W-:-:S02]  /*1080*/  LOP3.LUT R28, R5, 0x1c0, RZ, 0xc0, !PT ;  /* 0x000001c0051c7812 */ /* 0x002fc400078ec0ff */
[----:B------:R-:W-:Y:S01]  /*1090*/  LOP3.LUT R21, R15, R19, R16, 0xf6, !PT ;  /* 0x000000130f157212 */ /* 0x000fe200078ef610 */
[----:B------:R-:W-:Y:S01]  /*10a0*/  STL [R1+0x64], R22 ;  /* 0x0000641601007387 */ /* 0x000fe20000100800 */
[----:B------:R-:W-:Y:S02]  /*10b0*/  LOP3.LUT R23, R23, R16, RZ, 0x3c, !PT ;  /* 0x0000001017177212 */ /* 0x000fe400078e3cff */
[----:B------:R-:W-:Y:S01]  /*10c0*/  SHF.R.U32.HI R30, RZ, 0x3, R22 ;  /* 0x00000003ff1e7819 */ /* 0x000fe20000011616 */
[----:B------:R-:W-:Y:S01]  /*10d0*/  STL [R1+0x60], R28 ;  /* 0x0000601c01007387 */ /* 0x000fe20000100800 */
[----:B------:R-:W-:Y:S02]  /*10e0*/  LOP3.LUT R0, R22, 0x38, R201, 0xf8, !PT ;  /* 0x0000003816007812 */ /* 0x000fe400078ef8c9 */
[----:B------:R-:W-:Y:S01]  /*10f0*/  SHF.R.U32.HI R16, RZ, 0x3, R28 ;  /* 0x00000003ff107819 */ /* 0x000fe2000001161c */
[----:B------:R-:W-:Y:S01]  /*1100*/  STL [R1+0xd0], R30 ;  /* 0x0000d01e01007387 */ /* 0x000fe20000100800 */
[----:B------:R-:W-:-:S02]  /*1110*/  LEA.HI R2, R2, R203, RZ, 0x6 ;  /* 0x000000cb02027211 */ /* 0x000fc400078f30ff */
[----:B------:R-:W-:Y:S01]  /*1120*/  LOP3.LUT R14, R6, 0xfffffe00, RZ, 0xc0, !PT ;  /* 0xfffffe00060e7812 */ /* 0x000fe200078ec0ff */
[----:B------:R-:W-:Y:S01]  /*1130*/  STL [R1+0xcc], R16 ;  /* 0x0000cc1001007387 */ /* 0x000fe20000100800 */
[----:B------:R-:W-:Y:S01]  /*1140*/  LOP3.LUT R5, R0, R30, RZ, 0x3c, !PT ;  /* 0x0000001e00057212 */ /* 0x000fe200078e3cff */
[----:B------:R-:W-:Y:S01]  /*1150*/  IMAD.U32 R0, RZ, RZ, UR4 ;  /* 0x00000004ff007e24 */ /* 0x000fe2000f8e00ff */
[----:B------:R-:W-:Y:S01]  /*1160*/  LOP3.LUT R8, R28, 0x38, R201, 0xf8, !PT ;  /* 0x000000381c087812 */ /* 0x000fe200078ef8c9 */
[----:B------:R-:W-:Y:S01]  /*1170*/  IMAD.SHL.U32 R2, R2, 0x80, RZ ;  /* 0x0000008002027824 */ /* 0x000fe200078e00ff */
[----:B------:R-:W-:Y:S01]  /*1180*/  STL [R1+0x6c], R14 ;  /* 0x00006c0e01007387 */ /* 0x000fe20000100800 */
[----:B------:R-:W-:Y:S02]  /*1190*/  LOP3.LUT R10, R10, 0x7ffffffc, RZ, 0xc0, !PT ;  /* 0x7ffffffc0a0a7812 */ /* 0x000fe400078ec0ff */
[----:B------:R-:W-:Y:S01]  /*11a0*/  LOP3.LUT R9, R8, R16, RZ, 0x3c, !PT ;  /* 0x0000001008097212 */ /* 0x000fe200078e3cff */
[----:B------:R-:W-:Y:S01]  /*11b0*/  STL [R1+0xd4], R4 ;  /* 0x0000d40401007387 */ /* 0x000fe20000100800 */
[----:B------:R-:W-:Y:S01]  /*11c0*/  LOP3.LUT R2, R2, 0xffffe000, RZ, 0xc0, !PT ;  /* 0xffffe00002027812 */ /* 0x000fe200078ec0ff */
[----:B------:R-:W-:Y:S01]  /*11d0*/  VIADD R8, R204, 0x20 ;  /* 0x00000020cc087836 */ /* 0x000fe20000000000 */
[----:B------:R-:W-:Y:S01]  /*11e0*/  SHF.R.S32.HI R19, RZ, 0x1f, R18 ;  /* 0x0000001fff137819 */ /* 0x000fe20000011412 */
[----:B------:R-:W-:Y:S01]  /*11f0*/  STL [R1+0x90], RZ ;  /* 0x000090ff01007387 */ /* 0x000fe20000100800 */
[----:B------:R-:W-:Y:S01]  /*1200*/  IMAD.IADD R10, R24, 0x1, -R10 ;  /* 0x00000001180a7824 */ /* 0x000fe200078e0a0a */
[----:B------:R-:W-:-:S02]  /*1210*/  IADD3 R7, R12, R2, R7 ;  /* 0x000000020c077210 */ /* 0x000fc40007ffe007 */
[----:B------:R0:W-:Y:S01]  /*1220*/  STL [R1+0x68], R0 ;  /* 0x0000680001007387 */ /* 0x0001e20000100800 */
[----:B------:R-:W-:Y:S01]  /*1230*/  IMAD.SHL.U32 R225, R10, 0x2, RZ ;  /* 0x000000020ae17824 */ /* 0x000fe200078e00ff */
[-C--:B------:R-:W-:Y:S02]  /*1240*/  IADD3 R15, R23, R2.reuse, R15 ;  /* 0x00000002170f7210 */ /* 0x080fe40007ffe00f */
[----:B------:R-:W-:Y:S01]  /*1250*/  STL [R1+0x50], RZ ;  /* 0x000050ff01007387 */ /* 0x000fe20000100800 */
[C---:B------:R-:W-:Y:S01]  /*1260*/  VIADD R41, R225.reuse, 0x8 ;  /* 0x00000008e1297836 */ /* 0x040fe20000000000 */
[C---:B------:R-:W-:Y:S01]  /*1270*/  IADD3 R40, R225.reuse, 0x10, RZ ;  /* 0x00000010e1287810 */ /* 0x040fe20007ffe0ff */
[----:B------:R-:W-:Y:S01]  /*1280*/  VIADD R39, R225, 0x18 ;  /* 0x00000018e1277836 */ /* 0x000fe20000000000 */
[----:B------:R1:W-:Y:S01]  /*1290*/  STL [R1+0x18], R8 ;  /* 0x0000180801007387 */ /* 0x0003e20000100800 */
[-C--:B------:R-:W-:Y:S01]  /*12a0*/  IADD3 R5, R5, R2.reuse, R29 ;  /* 0x0000000205057210 */ /* 0x080fe20007ffe01d */
[----:B------:R-:W-:Y:S01]  /*12b0*/  VIADD R38, R225, 0x20 ;  /* 0x00000020e1267836 */ /* 0x000fe20000000000 */
[----:B0-----:R-:W-:Y:S01]  /*12c0*/  LOP3.LUT R0, R22, 0x38, R18, 0xf8, !PT ;  /* 0x0000003816007812 */ /* 0x001fe200078ef812 */
[----:B------:R-:W-:Y:S01]  /*12d0*/  VIADD R22, R18, 0x80 ;  /* 0x0000008012167836 */ /* 0x000fe20000000000 */
[----:B------:R-:W-:Y:S01]  /*12e0*/  STL [R1+0x4c], R3 ;  /* 0x00004c0301007387 */ /* 0x000fe20000100800 */
[----:B------:R-:W-:Y:S01]  /*12f0*/  IADD3 R9, R9, R2, R14 ;  /* 0x0000000209097210 */ /* 0x000fe20007ffe00e */
[----:B------:R-:W-:Y:S01]  /*1300*/  VIADD R2, R17, 0x10400 ;  /* 0x0001040011027836 */ /* 0x000fe20000000000 */
[----:B------:R-:W-:Y:S01]  /*1310*/  LOP3.LUT R6, R29, R0, R30, 0xf6, !PT ;  /* 0x000000001d067212 */ /* 0x000fe200078ef61e */
[C---:B------:R-:W-:Y:S01]  /*1320*/  VIADD R37, R225.reuse, 0x28 ;  /* 0x00000028e1257836 */ /* 0x040fe20000000000 */
[----:B------:R-:W-:Y:S01]  /*1330*/  SHF.R.S32.HI R12, RZ, 0x1f, R22 ;  /* 0x0000001fff0c7819 */ /* 0x000fe20000011416 */
[C---:B------:R-:W-:Y:S01]  /*1340*/  VIADD R36, R225.reuse, 0x30 ;  /* 0x00000030e1247836 */ /* 0x040fe20000000000 */
[----:B-1----:R-:W-:Y:S01]  /*1350*/  SHF.R.S32.HI R8, RZ, 0x1f, R8 ;  /* 0x0000001fff087819 */ /* 0x002fe20000011408 */
[----:B------:R-:W-:Y:S01]  /*1360*/  STL [R1+0x80], R6 ;  /* 0x0000800601007387 */ /* 0x000fe20000100800 */
[----:B------:R-:W-:Y:S01]  /*1370*/  LOP3.LUT R0, R28, 0x38, R18, 0xf8, !PT ;  /* 0x000000381c007812 */ /* 0x000fe200078ef812 */
[----:B------:R-:W-:Y:S01]  /*1380*/  VIADD R35, R225, 0x38 ;  /* 0x00000038e1237836 */ /* 0x000fe20000000000 */
[----:B------:R-:W-:Y:S01]  /*1390*/  SHF.R.S32.HI R42, RZ, 0x1f, R41 ;  /* 0x0000001fff2a7819 */ /* 0x000fe20000011429 */
[----:B------:R0:W-:Y:S01]  /*13a0*/  STL [R1+0x8], R12 ;  /* 0x0000080c01007387 */ /* 0x0001e20000100800 */
[----:B------:R-:W-:Y:S01]  /*13b0*/  SHF.R.S32.HI R41, RZ, 0x1f, R40 ;  /* 0x0000001fff297819 */ /* 0x000fe20000011428 */
[----:B------:R-:W-:Y:S01]  /*13c0*/  IMAD R10, R11, 0x2, R2 ;  /* 0x000000020b0a7824 */ /* 0x000fe200078e0202 */
[----:B------:R-:W-:Y:S01]  /*13d0*/  SHF.R.S32.HI R40, RZ, 0x1f, R39 ;  /* 0x0000001fff287819 */ /* 0x000fe20000011427 */
[----:B------:R1:W-:Y:S01]  /*13e0*/  STL [R1+0xa0], R8 ;  /* 0x0000a00801007387 */ /* 0x0003e20000100800 */
[C---:B------:R-:W-:Y:S01]  /*13f0*/  IADD3 R34, R225.reuse, 0x40, RZ ;  /* 0x00000040e1227810 */ /* 0x040fe20007ffe0ff */
[C---:B------:R-:W-:Y:S01]  /*1400*/  VIADD R33, R225.reuse, 0x48 ;  /* 0x00000048e1217836 */ /* 0x040fe20000000000 */
[----:B------:R-:W-:Y:S01]  /*1410*/  SHF.R.S32.HI R39, RZ, 0x1f, R38 ;  /* 0x0000001fff277819 */ /* 0x000fe20000011426 */
[C---:B------:R-:W-:Y:S01]  /*1420*/  VIADD R32, R225.reuse, 0x50 ;  /* 0x00000050e1207836 */ /* 0x040fe20000000000 */
[----:B------:R-:W-:Y:S01]  /*1430*/  SHF.R.S32.HI R38, RZ, 0x1f, R37 ;  /* 0x0000001fff267819 */ /* 0x000fe20000011425 */
[C---:B------:R-:W-:Y:S01]  /*1440*/  VIADD R31, R225.reuse, 0x58 ;  /* 0x00000058e11f7836 */ /* 0x040fe20000000000 */
[----:B0-----:R-:W-:Y:S01]  /*1450*/  SHF.R.S32.HI R12, RZ, 0x1f, R20 ;  /* 0x0000001fff0c7819 */ /* 0x001fe20000011414 */
[C---:B------:R-:W-:Y:S01]  /*1460*/  VIADD R30, R225.reuse, 0x60 ;  /* 0x00000060e11e7836 */ /* 0x040fe20000000000 */
[----:B------:R-:W-:Y:S01]  /*1470*/  SHF.R.S32.HI R37, RZ, 0x1f, R36 ;  /* 0x0000001fff257819 */ /* 0x000fe20000011424 */
[----:B------:R-:W-:Y:S01]  /*1480*/  VIADD R29, R225, 0x68 ;  /* 0x00000068e11d7836 */ /* 0x000fe20000000000 */
[----:B-1----:R-:W-:Y:S01]  /*1490*/  SHF.R.S32.HI R8, RZ, 0x1f, R3 ;  /* 0x0000001fff087819 */ /* 0x002fe20000011403 */
[----:B------:R-:W-:Y:S01]  /*14a0*/  STL [R1+0x9c], R12 ;  /* 0x00009c0c01007387 */ /* 0x000fe20000100800 */
[----:B------:R-:W-:Y:S01]  /*14b0*/  LOP3.LUT R3, R14, R0, R16, 0xf6, !PT ;  /* 0x000000000e037212 */ /* 0x000fe200078ef610 */
[----:B------:R-:W-:Y:S01]  /*14c0*/  IMAD R0, R21, 0x2, R2 ;  /* 0x0000000215007824 */ /* 0x000fe200078e0202 */
[----:B------:R-:W-:Y:S01]  /*14d0*/  SHF.R.S32.HI R36, RZ, 0x1f, R35 ;  /* 0x0000001fff247819 */ /* 0x000fe20000011423 */
[----:B------:R0:W-:Y:S01]  /*14e0*/  STL [R1+0x98], R8 ;  /* 0x0000980801007387 */ /* 0x0001e20000100800 */
[----:B------:R-:W-:Y:S01]  /*14f0*/  SHF.R.S32.HI R35, RZ, 0x1f, R34 ;  /* 0x0000001fff237819 */ /* 0x000fe20000011422 */
[C---:B------:R-:W-:Y:S01]  /*1500*/  VIADD R24, R225.reuse, 0x78 ;  /* 0x00000078e1187836 */ /* 0x040fe20000000000 */
[----:B------:R-:W-:Y:S01]  /*1510*/  SHF.R.S32.HI R34, RZ, 0x1f, R33 ;  /* 0x0000001fff227819 */ /* 0x000fe20000011421 */
[----:B------:R-:W-:Y:S01]  /*1520*/  STL [R1+0xb8], R10 ;  /* 0x0000b80a01007387 */ /* 0x000fe20000100800 */
[C---:B------:R-:W-:Y:S01]  /*1530*/  IADD3 R28, R225.reuse, 0x70, RZ ;  /* 0x00000070e11c7810 */ /* 0x040fe20007ffe0ff */
[----:B------:R-:W-:Y:S01]  /*1540*/  VIADD R21, R225, 0x80 ;  /* 0x00000080e1157836 */ /* 0x000fe20000000000 */
[----:B------:R-:W-:Y:S01]  /*1550*/  SHF.R.S32.HI R33, RZ, 0x1f, R32 ;  /* 0x0000001fff217819 */ /* 0x000fe20000011420 */
[----:B------:R1:W-:Y:S01]  /*1560*/  STL [R1+0xb0], R0 ;  /* 0x0000b00001007387 */ /* 0x0003e20000100800 */
[----:B------:R-:W-:Y:S01]  /*1570*/  SHF.R.S32.HI R32, RZ, 0x1f, R31 ;  /* 0x0000001fff207819 */ /* 0x000fe2000001141f */
[----:B0-----:R-:W-:Y:S01]  /*1580*/  IMAD R8, R3, 0x2, R2 ;  /* 0x0000000203087824 */ /* 0x001fe200078e0202 */
[----:B------:R-:W-:Y:S01]  /*1590*/  LEA R3, R5, R2, 0x1 ;  /* 0x0000000205037211 */ /* 0x000fe200078e08ff */
[C---:B------:R-:W-:Y:S01]  /*15a0*/  VIADD R20, R225.reuse, 0x88 ;  /* 0x00000088e1147836 */ /* 0x040fe20000000000 */
[----:B------:R-:W-:Y:S01]  /*15b0*/  SHF.R.S32.HI R31, RZ, 0x1f, R30 ;  /* 0x0000001fff1f7819 */ /* 0x000fe2000001141e */
[----:B------:R-:W-:Y:S01]  /*15c0*/  VIADD R16, R225, 0x90 ;  /* 0x00000090e1107836 */ /* 0x000fe20000000000 */
[----:B------:R-:W-:Y:S01]  /*15d0*/  STL [R1+0xc0], R8 ;  /* 0x0000c00801007387 */ /* 0x000fe20000100800 */
[----:B------:R-:W-:Y:S01]  /*15e0*/  SHF.R.S32.HI R30, RZ, 0x1f, R29 ;  /* 0x0000001fff1e7819 */ /* 0x000fe2000001141d */
[----:B------:R-:W-:Y:S01]  /*15f0*/  IMAD R5, R7, 0x2, R2 ;  /* 0x0000000207057824 */ /* 0x000fe200078e0202 */
[----:B------:R-:W-:Y:S01]  /*1600*/  SHF.R.S32.HI R29, RZ, 0x1f, R28 ;  /* 0x0000001fff1d7819 */ /* 0x000fe2000001141c */
[----:B-1----:R-:W-:Y:S01]  /*1610*/  IMAD R0, R9, 0x2, R2 ;  /* 0x0000000209007824 */ /* 0x002fe200078e0202 */
[----:B------:R0:W-:Y:S01]  /*1620*/  STL [R1+0xc4], R3 ;  /* 0x0000c40301007387 */ /* 0x0001e20000100800 */
[----:B------:R-:W-:Y:S01]  /*1630*/  SHF.R.S32.HI R28, RZ, 0x1f, R24 ;  /* 0x0000001fff1c7819 */ /* 0x000fe20000011418 */
[C---:B------:R-:W-:Y:S01]  /*1640*/  VIADD R12, R225.reuse, 0xa8 ;  /* 0x000000a8e10c7836 */ /* 0x040fe20000000000 */
[C---:B------:R-:W-:Y:S01]  /*1650*/  IADD3 R14, R225.reuse, 0xa0, RZ ;  /* 0x000000a0e10e7810 */ /* 0x040fe20007ffe0ff */
[----:B------:R1:W-:Y:S01]  /*1660*/  STL [R1+0xbc], R0 ;  /* 0x0000bc0001007387 */ /* 0x0003e20000100800 */
[----:B------:R-:W-:Y:S01]  /*1670*/  SHF.R.S32.HI R24, RZ, 0x1f, R21 ;  /* 0x0000001fff187819 */ /* 0x000fe20000011415 */
[C---:B------:R-:W-:Y:S01]  /*1680*/  VIADD R11, R225.reuse, 0xb0 ;  /* 0x000000b0e10b7836 */ /* 0x040fe20000000000 */
[----:B------:R-:W-:Y:S01]  /*1690*/  SHF.R.S32.HI R21, RZ, 0x1f, R20 ;  /* 0x0000001fff157819 */ /* 0x000fe20000011414 */
[----:B------:R-:W-:Y:S01]  /*16a0*/  VIADD R10, R225, 0xb8 ;  /* 0x000000b8e10a7836 */ /* 0x000fe20000000000 */
[----:B------:R-:W-:Y:S01]  /*16b0*/  SHF.R.S32.HI R20, RZ, 0x1f, R16 ;  /* 0x0000001fff147819 */ /* 0x000fe20000011410 */
[--C-:B0-----:R-:W-:Y:S01]  /*16c0*/  IMAD R3, R15, 0x2, R2.reuse ;  /* 0x000000020f037824 */ /* 0x101fe200078e0202 */
[----:B------:R0:W-:Y:S01]  /*16d0*/  STL [R1+0xb4], R5 ;  /* 0x0000b40501007387 */ /* 0x0001e20000100800 */
[C---:B------:R-:W-:Y:S01]  /*16e0*/  VIADD R15, R225.reuse, 0x98 ;  /* 0x00000098e10f7836 */ /* 0x040fe20000000000 */
[C---:B------:R-:W-:Y:S01]  /*16f0*/  IADD3 R7, R225.reuse, 0xd0, RZ ;  /* 0x000000d0e1077810 */ /* 0x040fe20007ffe0ff */
[----:B-1----:R-:W-:Y:S01]  /*1700*/  IMAD R0, R6, 0x2, R2 ;  /* 0x0000000206007824 */ /* 0x002fe200078e0202 */
[----:B------:R-:W-:Y:S01]  /*1710*/  SHF.R.S32.HI R2, RZ, 0x3, R201 ;  /* 0x00000003ff027819 */ /* 0x000fe200000114c9 */
[C---:B------:R-:W-:Y:S01]  /*1720*/  VIADD R9, R225.reuse, 0xc0 ;  /* 0x000000c0e1097836 */ /* 0x040fe20000000000 */
[----:B------:R-:W-:Y:S01]  /*1730*/  SHF.R.S32.HI R16, RZ, 0x1f, R15 ;  /* 0x0000001fff107819 */ /* 0x000fe2000001140f */
[C---:B------:R-:W-:Y:S01]  /*1740*/  VIADD R8, R225.reuse, 0xc8 ;  /* 0x000000c8e1087836 */ /* 0x040fe20000000000 */
[----:B------:R-:W-:Y:S01]  /*1750*/  SHF.R.S32.HI R15, RZ, 0x1f, R14 ;  /* 0x0000001fff0f7819 */ /* 0x000fe2000001140e */
[----:B------:R1:W-:Y:S01]  /*1760*/  STL [R1+0xac], R3 ;  /* 0x0000ac0301007387 */ /* 0x0003e20000100800 */
[----:B------:R-:W-:Y:S01]  /*1770*/  SHF.R.S32.HI R14, RZ, 0x1f, R12 ;  /* 0x0000001fff0e7819 */ /* 0x000fe2000001140c */
[C---:B------:R-:W-:Y:S01]  /*1780*/  VIADD R6, R225.reuse, 0xd8 ;  /* 0x000000d8e1067836 */ /* 0x040fe20000000000 */
[----:B------:R-:W-:Y:S01]  /*1790*/  SHF.R.S32.HI R12, RZ, 0x1f, R11 ;  /* 0x0000001fff0c7819 */ /* 0x000fe2000001140b */
[----:B------:R2:W-:Y:S01]  /*17a0*/  STL [R1+0x74], R0 ;  /* 0x0000740001007387 */ /* 0x0005e20000100800 */
[----:B0-----:R-:W-:Y:S01]  /*17b0*/  VIADD R5, R225, 0xe0 ;  /* 0x000000e0e1057836 */ /* 0x001fe20000000000 */
[----:B------:R-:W-:-:S02]  /*17c0*/  SHF.R.S32.HI R11, RZ, 0x1f, R10 ;  /* 0x0000001fff0b7819 */ /* 0x000fc4000001140a */
[----:B------:R0:W-:Y:S01]  /*17d0*/  STL [R1+0xa4], R2 ;  /* 0x0000a40201007387 */ /* 0x0001e20000100800 */
[----:B------:R-:W-:Y:S01]  /*17e0*/  SHF.R.S32.HI R10, RZ, 0x1f, R9 ;  /* 0x0000001fff0a7819 */ /* 0x000fe20000011409 */
[C---:B-1----:R-:W-:Y:S01]  /*17f0*/  VIADD R3, R225.reuse, 0xe8 ;  /* 0x000000e8e1037836 */ /* 0x042fe20000000000 */
[----:B------:R-:W-:Y:S02]  /*1800*/  SHF.R.S32.HI R9, RZ, 0x1f, R8 ;  /* 0x0000001fff097819 */ /* 0x000fe40000011408 */
[----:B------:R-:W-:Y:S02]  /*1810*/  SHF.R.S32.HI R8, RZ, 0x1f, R7 ;  /* 0x0000001fff087819 */ /* 0x000fe40000011407 */
[----:B--2---:R-:W-:Y:S01]  /*1820*/  SHF.R.S32.HI R0, RZ, 0x1f, R225 ;  /* 0x0000001fff007819 */ /* 0x004fe200000114e1 */
[C---:B------:R-:W-:Y:S01]  /*1830*/  VIADD R0, R225.reuse, 0xf8 ;  /* 0x000000f8e1007836 */ /* 0x040fe20000000000 */
[----:B------:R-:W-:Y:S01]  /*1840*/  SHF.R.S32.HI R7, RZ, 0x1f, R6 ;  /* 0x0000001fff077819 */ /* 0x000fe20000011406 */
[----:B0-----:R-:W-:Y:S01]  /*1850*/  VIADD R2, R225, 0xf0 ;  /* 0x000000f0e1027836 */ /* 0x001fe20000000000 */
[----:B------:R-:W-:-:S02]  /*1860*/  SHF.R.S32.HI R6, RZ, 0x1f, R5 ;  /* 0x0000001fff067819 */ /* 0x000fc40000011405 */
[----:B------:R-:W-:Y:S02]  /*1870*/  SHF.R.S32.HI R5, RZ, 0x1f, R3 ;  /* 0x0000001fff057819 */ /* 0x000fe40000011403 */
[----:B------:R-:W-:Y:S02]  /*1880*/  SHF.R.S32.HI R3, RZ, 0x1f, R2 ;  /* 0x0000001fff037819 */ /* 0x000fe40000011402 */
[----:B------:R-:W-:Y:S02]  /*1890*/  SHF.R.S32.HI R2, RZ, 0x1f, R0 ;  /* 0x0000001fff027819 */ /* 0x000fe40000011400 */
[----:B------:R-:W-:Y:S02]  /*18a0*/  LEA R0, R13, R4, 0x3 ;  /* 0x000000040d007211 */ /* 0x000fe400078e18ff */
[----:B------:R-:W-:Y:S02]  /*18b0*/  IADD3 R23, R18, 0xc0, RZ ;  /* 0x000000c012177810 */ /* 0x000fe40007ffe0ff */
[----:B------:R-:W-:Y:S01]  /*18c0*/  LOP3.LUT R201, R201, 0xfffffff8, RZ, 0xc0, !PT ;  /* 0xfffffff8c9c97812 */ /* 0x000fe200078ec0ff */
[----:B------:R0:W-:Y:S01]  /*18d0*/  STL [R1+0x78], R0 ;  /* 0x0000780001007387 */ /* 0x0001e20000100800 */
[----:B------:R-:W-:-:S02]  /*18e0*/  SHF.R.S32.HI R229, RZ, 0x1f, R23 ;  /* 0x0000001fffe57819 */ /* 0x000fc40000011417 */
[----:B------:R-:W-:-:S07]  /*18f0*/  SHF.R.S32.HI R224, RZ, 0x1f, R201 ;  /* 0x0000001fffe07819 */ /* 0x000fce00000114c9 */
.L_x_1847:
[----:B------:R-:W-:Y:S01]  /*1900*/  ULDC.64 UR4, c[0x0][0xa28] ;  /* 0x00028a0000047ab9 */ /* 0x000fe20000000a00 */
[----:B01--45:R-:W1:Y:S01]  /*1910*/  LDC.64 R4, c[0x0][0xa08] ;  /* 0x00028200ff047b82 */ /* 0x033e620000000a00 */
[----:B------:R-:W-:Y:S01]  /*1920*/  ISETP.NE.U32.AND P0, PT, RZ, UR4, PT ;  /* 0x00000004ff007c0c */ /* 0x000fe2000bf05070 */
[----:B------:R-:W-:Y:S01]  /*1930*/  IMAD.MOV.U32 R28, RZ, RZ, RZ ;  /* 0x000000ffff1c7224 */ /* 0x000fe200078e00ff */
[----:B------:R-:W-:Y:S01]  /*1940*/  ULDC.64 UR6, c[0x0][0xa20] ;  /* 0x0002880000067ab9 */ /* 0x000fe20000000a00 */
[----:B--2---:R-:W-:Y:S01]  /*1950*/  IMAD.MOV.U32 R8, RZ, RZ, RZ ;  /* 0x000000ffff087224 */ /* 0x004fe200078e00ff */
[----:B------:R-:W-:Y:S01]  /*1960*/  ISETP.NE.AND.EX P0, PT, RZ, UR5, PT, P0 ;  /* 0x00000005ff007c0c */ /* 0x000fe2000bf05300 */
[----:B------:R-:W-:Y:S02]  /*1970*/  ULDC.64 UR4, c[0x0][0xa18] ;  /* 0x0002860000047ab9 */ /* 0x000fe40000000a00 */
[----:B------:R-:W-:-:S04]  /*1980*/  ISETP.NE.U32.AND P1, PT, RZ, UR4, PT ;  /* 0x00000004ff007c0c */ /* 0x000fc8000bf25070 */
[----:B------:R-:W-:Y:S01]  /*1990*/  ISETP.NE.AND.EX P1, PT, RZ, UR5, PT, P1 ;  /* 0x00000005ff007c0c */ /* 0x000fe2000bf25310 */
[----:B------:R-:W-:Y:S02]  /*19a0*/  ULDC.64 UR4, c[0x0][0xa08] ;  /* 0x0002820000047ab9 */ /* 0x000fe40000000a00 */
[----:B------:R-:W-:-:S03]  /*19b0*/  ISETP.NE.U32.AND P3, PT, RZ, UR4, PT ;  /* 0x00000004ff007c0c */ /* 0x000fc6000bf65070 */
[----:B------:R-:W2:Y:S01]  /*19c0*/  @P0 LDC.64 R6, c[0x0][0xa28] ;  /* 0x00028a00ff060b82 */ /* 0x000ea20000000a00 */
[----:B------:R-:W-:Y:S01]  /*19d0*/  ISETP.NE.AND.EX P3, PT, RZ, UR5, PT, P3 ;  /* 0x00000005ff007c0c */ /* 0x000fe2000bf65330 */
[----:B-1----:R-:W-:-:S06]  /*19e0*/  IMAD.WIDE R4, R27, 0x4, R4 ;  /* 0x000000041b047825 */ /* 0x002fcc00078e0204 */
[----:B------:R-:W1:Y:S06]  /*19f0*/  @P1 LDC.64 R2, c[0x0][0xa18] ;  /* 0x00028600ff021b82 */ /* 0x000e6c0000000a00 */
[----:B------:R-:W5:Y:S01]  /*1a00*/  @P3 LDG.E R28, desc[UR60][R4.64] ;  /* 0x0000003c041c3981 */ /* 0x000f62000c1e1900 */
[----:B------:R-:W-:Y:S02]  /*1a10*/  ULDC UR4, c[0x0][0x288] ;  /* 0x0000a20000047ab9 */ /* 0x000fe40000000800 */
[----:B------:R-:W-:Y:S01]  /*1a20*/  IMAD.U32 R219, RZ, RZ, UR4 ;  /* 0x00000004ffdb7e24 */ /* 0x000fe2000f8e00ff */
[----:B---3--:R3:W-:Y:S01]  /*1a30*/  STL [R1+0x8c], R27 ;  /* 0x00008c1b01007387 */ /* 0x0087e20000100800 */
[----:B------:R-:W-:-:S02]  /*1a40*/  ULDC.64 UR4, c[0x0][0x418] ;  /* 0x0001060000047ab9 */ /* 0x000fc40000000a00 */
[----:B------:R-:W-:Y:S01]  /*1a50*/  UISETP.NE.U32.AND UP0, UPT, UR4, URZ, UPT ;  /* 0x0000003f0400728c */ /* 0x000fe2000bf05070 */
[----:B--2---:R-:W-:-:S03]  /*1a60*/  @P0 IMAD.WIDE R6, R27, 0x4, R6 ;  /* 0x000000041b060825 */ /* 0x004fc600078e0206 */
[----:B------:R-:W-:Y:S01]  /*1a70*/  UISETP.NE.AND.EX UP0, UPT, UR5, URZ, UPT, UP0 ;  /* 0x0000003f0500728c */ /* 0x000fe2000bf05300 */
[----:B------:R-:W-:Y:S01]  /*1a80*/  ULDC UR4, c[0x0][0x424] ;  /* 0x0001090000047ab9 */ /* 0x000fe20000000800 */
[----:B------:R-:W-:Y:S01]  /*1a90*/  ISETP.NE.U32.AND P2, PT, RZ, UR6, PT ;  /* 0x00000006ff007c0c */ /* 0x000fe2000bf45070 */
[----:B------:R2:W5:Y:S01]  /*1aa0*/  @P0 LDG.E R8, desc[UR60][R6.64] ;  /* 0x0000003c06080981 */ /* 0x000562000c1e1900 */
[----:B------:R-:W-:Y:S01]  /*1ab0*/  USEL UR4, UR4, 0x1, UP0 ;  /* 0x0000000104047887 */ /* 0x000fe20008000000 */
[----:B-1----:R-:W-:Y:S01]  /*1ac0*/  @P1 IMAD.WIDE R2, R27, 0x4, R2 ;  /* 0x000000041b021825 */ /* 0x002fe200078e0202 */
[----:B------:R-:W-:Y:S01]  /*1ad0*/  ULDC UR5, c[0x0][0x2f0] ;  /* 0x0000bc0000057ab9 */ /* 0x000fe20000000800 */
[C---:B0-----:R-:W-:Y:S01]  /*1ae0*/  LOP3.LUT R0, R26.reuse, 0xff0000, RZ, 0xc0, !PT ;  /* 0x00ff00001a007812 */ /* 0x041fe200078ec0ff */
[----:B------:R-:W-:Y:S02]  /*1af0*/  UIMAD UR4, UR4, UR5, URZ ;  /* 0x00000005040472a4 */ /* 0x000fe4000f8e023f */
[----:B------:R0:W5:Y:S01]  /*1b00*/  @P1 LDG.E R219, desc[UR60][R2.64] ;  /* 0x0000003c02db1981 */ /* 0x000162000c1e1900 */
[----:B--2---:R-:W-:Y:S01]  /*1b10*/  LOP3.LUT R6, R26, 0xff000000, RZ, 0xc0, !PT ;  /* 0xff0000001a067812 */ /* 0x004fe200078ec0ff */
[----:B------:R-:W-:Y:S01]  /*1b20*/  ULDC UR5, c[0x0][0x348] ;  /* 0x0000d20000057ab9 */ /* 0x000fe20000000800 */
[----:B------:R-:W-:-:S02]  /*1b30*/  ISETP.NE.AND.EX P2, PT, RZ, UR7, PT, P2 ;  /* 0x00000007ff007c0c */ /* 0x000fc4000bf45320 */
[----:B------:R-:W-:Y:S02]  /*1b40*/  LOP3.LUT R226, R26, 0xffff, RZ, 0xc0, !PT ;  /* 0x0000ffff1ae27812 */ /* 0x000fe400078ec0ff */
[----:B0-----:R-:W-:-:S04]  /*1b50*/  SHF.R.U32.HI R3, RZ, 0x8, R6 ;  /* 0x00000008ff037819 */ /* 0x001fc80000011606 */
[----:B------:R-:W-:Y:S01]  /*1b60*/  LEA.HI R11, R0, R3, RZ, 0x10 ;  /* 0x00000003000b7211 */ /* 0x000fe200078f80ff */
[----:B---3--:R-:W-:Y:S06]  /*1b70*/  @P1 BRA `(.L_x_1538) ;  /* 0x0000000000241947 */ /* 0x008fec0003800000 */
[----:B------:R-:W-:Y:S02]  /*1b80*/  ULDC.64 UR6, c[0x0][0xa00] ;  /* 0x0002800000067ab9 */ /* 0x000fe40000000a00 */
[----:B------:R-:W-:-:S04]  /*1b90*/  ISETP.NE.U32.AND P0, PT, RZ, UR6, PT ;  /* 0x00000006ff007c0c */ /* 0x000fc8000bf05070 */
[----:B------:R-:W-:-:S13]  /*1ba0*/  ISETP.NE.AND.EX P0, PT, RZ, UR7, PT, P0 ;  /* 0x00000007ff007c0c */ /* 0x000fda000bf05300 */
[----:B------:R-:W-:Y:S05]  /*1bb0*/  @!P0 BRA `(.L_x_1538) ;  /* 0x0000000000148947 */ /* 0x000fea0003800000 */
[----:B------:R-:W0:Y:S02]  /*1bc0*/  LDC.64 R2, c[0x0][0xa00] ;  /* 0x00028000ff027b82 */ /* 0x000e240000000a00 */
[----:B0-----:R-:W-:-:S05]  /*1bd0*/  IMAD.WIDE R2, R27, 0x4, R2 ;  /* 0x000000041b027825 */ /* 0x001fca00078e0202 */
[----:B-----5:R-:W2:Y:S04]  /*1be0*/  LDG.E R219, desc[UR60][R2.64] ;  /* 0x0000003c02db7981 */ /* 0x020ea8000c1e1900 */
[----:B------:R-:W2:Y:S02]  /*1bf0*/  LDG.E R0, desc[UR60][R2.64+0x4] ;  /* 0x0000043c02007981 */ /* 0x000ea4000c1e1900 */
[----:B--2---:R-:W-:-:S07]  /*1c00*/  IMAD.IADD R219, R0, 0x1, -R219 ;  /* 0x0000000100db7824 */ /* 0x004fce00078e0adb */
.L_x_1538:
[----:B------:R-:W-:Y:S01]  /*1c10*/  MOV R2, UR5 ;  /* 0x0000000500027c02 */ /* 0x000fe20008000f00 */
[----:B------:R-:W-:Y:S01]  /*1c20*/  IMAD.U32 R29, RZ, RZ, UR4 ;  /* 0x00000004ff1d7e24 */ /* 0x000fe2000f8e00ff */
[----:B------:R-:W-:Y:S06]  /*1c30*/  @!P2 BRA `(.L_x_1539) ;  /* 0x000000000010a947 */ /* 0x000fec0003800000 */
[----:B------:R-:W0:Y:S02]  /*1c40*/  LDC.64 R4, c[0x0][0xa20] ;  /* 0x00028800ff047b82 */ /* 0x000e240000000a00 */
[----:B0-----:R-:W-:-:S05]  /*1c50*/  IMAD.WIDE R4, R27, 0x4, R4 ;  /* 0x000000041b047825 */ /* 0x001fca00078e0204 */
[----:B------:R0:W5:Y:S01]  /*1c60*/  LDG.E R29, desc[UR60][R4.64] ;  /* 0x0000003c041d7981 */ /* 0x000162000c1e1900 */
[----:B------:R-:W-:Y:S05]  /*1c70*/  BRA `(.L_x_1540) ;  /* 0x0000000000107947 */ /* 0x000fea0003800000 */
.L_x_1539:
[----:B------:R-:W-:Y:S05]  /*1c80*/  @!P3 BRA `(.L_x_1540) ;  /* 0x00000000000cb947 */ /* 0x000fea0003800000 */
[----:B------:R-:W2:Y:S04]  /*1c90*/  LDG.E R0, desc[UR60][R4.64] ;  /* 0x0000003c04007981 */ /* 0x000ea8000c1e1900 */
[----:B------:R-:W2:Y:S02]  /*1ca0*/  LDG.E R29, desc[UR60][R4.64+0x4] ;  /* 0x0000043c041d7981 */ /* 0x000ea4000c1e1900 */
[----:B--2---:R-:W-:-:S07]  /*1cb0*/  IMAD.IADD R29, R29, 0x1, -R0 ;  /* 0x000000011d1d7824 */ /* 0x004fce00078e0a00 */
.L_x_1540:
[----:B------:R-:W-:Y:S01]  /*1cc0*/  ULDC.64 UR4, c[0x0][0xa10] ;  /* 0x0002840000047ab9 */ /* 0x000fe20000000a00 */
[----:B------:R-:W1:Y:S01]  /*1cd0*/  LDC R9, c[0x0][0x448] ;  /* 0x00011200ff097b82 */ /* 0x000e620000000800 */
[----:B------:R-:W-:-:S04]  /*1ce0*/  ISETP.NE.U32.AND P0, PT, RZ, UR4, PT ;  /* 0x00000004ff007c0c */ /* 0x000fc8000bf05070 */
[----:B------:R-:W-:Y:S01]  /*1cf0*/  ISETP.NE.AND.EX P0, PT, RZ, UR5, PT, P0 ;  /* 0x00000005ff007c0c */ /* 0x000fe2000bf05300 */
[----:B------:R-:W-:Y:S02]  /*1d00*/  ULDC.64 UR4, c[0x0][0xa30] ;  /* 0x00028c0000047ab9 */ /* 0x000fe40000000a00 */
[----:B------:R-:W-:-:S04]  /*1d10*/  ISETP.NE.U32.AND P1, PT, RZ, UR4, PT ;  /* 0x00000004ff007c0c */ /* 0x000fc8000bf25070 */
[----:B------:R-:W-:-:S06]  /*1d20*/  ISETP.NE.AND.EX P1, PT, RZ, UR5, PT, P1 ;  /* 0x00000005ff007c0c */ /* 0x000fcc000bf25310 */
[----:B------:R-:W2:Y:S08]  /*1d30*/  @P0 LDC.64 R6, c[0x0][0xa10] ;  /* 0x00028400ff060b82 */ /* 0x000eb00000000a00 */
[----:B0-----:R-:W0:Y:S01]  /*1d40*/  @P1 LDC.64 R4, c[0x0][0xa30] ;  /* 0x00028c00ff041b82 */ /* 0x001e220000000a00 */
[----:B--2---:R-:W-:-:S05]  /*1d50*/  @P0 IMAD.WIDE R6, R27, 0x4, R6 ;  /* 0x000000041b060825 */ /* 0x004fca00078e0206 */
[----:B------:R-:W2:Y:S04]  /*1d60*/  @P0 LDG.E R0, desc[UR60][R6.64] ;  /* 0x0000003c06000981 */ /* 0x000ea8000c1e1900 */
[----:B------:R-:W2:Y:S01]  /*1d70*/  @P0 LDG.E R3, desc[UR60][R6.64+0x4] ;  /* 0x0000043c06030981 */ /* 0x000ea2000c1e1900 */
[----:B-----5:R-:W-:Y:S02]  /*1d80*/  IMAD.MOV.U32 R92, RZ, RZ, R29 ;  /* 0x000000ffff5c7224 */ /* 0x020fe400078e001d */
[----:B0-----:R-:W-:-:S05]  /*1d90*/  @P1 IMAD.WIDE R4, R27, 0x4, R4 ;  /* 0x000000041b041825 */ /* 0x001fca00078e0204 */
[----:B------:R0:W5:Y:S01]  /*1da0*/  @P1 LDG.E R92, desc[UR60][R4.64] ;  /* 0x0000003c045c1981 */ /* 0x000162000c1e1900 */
[----:B-1----:R-:W-:Y:S01]  /*1db0*/  ISETP.NE.AND P1, PT, R9, 0x1, PT ;  /* 0x000000010900780c */ /* 0x002fe20003f25270 */
[----:B------:R-:W-:Y:S02]  /*1dc0*/  IMAD.SHL.U32 R12, R25, 0x80, RZ ;  /* 0x00000080190c7824 */ /* 0x000fe400078e00ff */
[----:B------:R-:W-:-:S03]  /*1dd0*/  IMAD.IADD R13, R29, 0x1, -R8 ;  /* 0x000000011d0d7824 */ /* 0x000fc600078e0a08 */
[----:B------:R1:W-:Y:S01]  /*1de0*/  STL [R1+0x5c], R12 ;  /* 0x00005c0c01007387 */ /* 0x0003e20000100800 */
[----:B0-----:R-:W0:Y:S08]  /*1df0*/  LDC.64 R4, c[0x0][0x9e0] ;  /* 0x00027800ff047b82 */ /* 0x001e300000000a00 */
[----:B------:R-:W3:Y:S08]  /*1e00*/  @P1 LDC R9, c[0x0][0x44c] ;  /* 0x00011300ff091b82 */ /* 0x000ef00000000800 */
[----:B------:R-:W4:Y:S01]  /*1e10*/  @P1 LDC R10, c[0x0][0x450] ;  /* 0x00011400ff0a1b82 */ /* 0x000f220000000800 */
[----:B0-----:R-:W-:-:S02]  /*1e20*/  ISETP.GE.AND P2, PT, R5, 0x1, PT ;  /* 0x000000010500780c */ /* 0x001fc40003f46270 */
[----:B--2---:R-:W-:Y:S01]  /*1e30*/  @P0 IADD3 R2, -R0, R3, RZ ;  /* 0x0000000300020210 */ /* 0x004fe20007ffe1ff */
[----:B------:R-:W-:-:S04]  /*1e40*/  VIADD R0, R12, 0x7f ;  /* 0x0000007f0c007836 */ /* 0x000fc80000000000 */
[----:B------:R-:W-:Y:S02]  /*1e50*/  IMAD.IADD R220, R13, 0x1, R2 ;  /* 0x000000010ddc7824 */ /* 0x000fe400078e0202 */
[----:B---3--:R-:W-:-:S03]  /*1e60*/  @P1 IMAD.HI.U32 R3, R0, R9, RZ ;  /* 0x0000000900031227 */ /* 0x008fc600078e00ff */
[C---:B------:R-:W-:Y:S01]  /*1e70*/  IADD3 R7, R220.reuse, 0x1, -R219 ;  /* 0x00000001dc077810 */ /* 0x040fe20007ffe8db */
[----:B------:R-:W-:Y:S01]  /*1e80*/  IMAD.MOV.U32 R6, RZ, RZ, R0 ;  /* 0x000000ffff067224 */ /* 0x000fe200078e0000 */
[----:B------:R-:W-:Y:S02]  /*1e90*/  IADD3 R0, R220, 0x3f, RZ ;  /* 0x0000003fdc007810 */ /* 0x000fe40007ffe0ff */
[----:B----4-:R-:W-:Y:S02]  /*1ea0*/  @P1 SHF.R.U32.HI R6, RZ, R10, R3 ;  /* 0x0000000aff061219 */ /* 0x010fe40000011603 */
[----:B------:R-:W-:-:S03]  /*1eb0*/  SHF.R.S32.HI R3, RZ, 0x1f, R0 ;  /* 0x0000001fff037819 */ /* 0x000fc60000011400 */
[----:B------:R-:W-:Y:S01]  /*1ec0*/  IMAD.IADD R9, R7, 0x1, R6 ;  /* 0x0000000107097824 */ /* 0x000fe200078e0206 */
[----:B------:R-:W-:-:S03]  /*1ed0*/  LEA.HI R3, R3, R0, RZ, 0x6 ;  /* 0x0000000003037211 */ /* 0x000fc600078f30ff */
[----:B------:R-:W-:Y:S01]  /*1ee0*/  IMAD.IADD R4, R9, 0x1, R4 ;  /* 0x0000000109047824 */ /* 0x000fe200078e0204 */
[----:B------:R-:W-:Y:S01]  /*1ef0*/  SHF.R.S32.HI R93, RZ, 0x6, R3 ;  /* 0x00000006ff5d7819 */ /* 0x000fe20000011403 */
        /* <DEDUP_REMOVED lines=12> */
.L_x_1543:
[----:B------:R-:W-:-:S13]  /*1fc0*/  ISETP.NE.AND P0, PT, R5, 0x1, PT ;  /* 0x000000010500780c */ /* 0x000fda0003f05270 */
[----:B------:R-:W0:Y:S02]  /*1fd0*/  @P0 LDC.64 R6, c[0x0][0x9e8] ;  /* 0x00027a00ff060b82 */ /* 0x000e240000000a00 */
[----:B0-----:R-:W-:-:S05]  /*1fe0*/  @P0 IMAD.HI.U32 R6, R0, R6, RZ ;  /* 0x0000000600060227 */ /* 0x001fca00078e00ff */
[----:B------:R-:W-:-:S07]  /*1ff0*/  @P0 SHF.R.U32.HI R0, RZ, R7, R6 ;  /* 0x00000007ff000219 */ /* 0x000fce0000011606 */
.L_x_1544:
[----:B------:R-:W-:Y:S05]  /*2000*/  BSYNC B0 ;  /* 0x0000000000007941 */ /* 0x000fea0003800000 */
.L_x_1542:
[----:B------:R-:W-:-:S05]  /*2010*/  IMAD R3, R0, R5, R5 ;  /* 0x0000000500037224 */ /* 0x000fca00078e0205 */
[----:B------:R-:W-:-:S07]  /*2020*/  VIMNMX R4, R4, R3, PT ;  /* 0x0000000304047248 */ /* 0x000fce0003fe0100 */
.L_x_1541:
[----:B------:R-:W0:Y:S01]  /*2030*/  @P1 LDC R0, c[0x0][0x44c] ;  /* 0x00011300ff001b82 */ /* 0x000e220000000800 */
[----:B------:R-:W-:Y:S01]  /*2040*/  IADD3 R4, R4, 0x3f, RZ ;  /* 0x0000003f04047810 */ /* 0x000fe20007ffe0ff */
[----:B------:R-:W-:Y:S01]  /*2050*/  IMAD.MOV.U32 R7, RZ, RZ, R12 ;  /* 0x000000ffff077224 */ /* 0x000fe200078e000c */
[----:B------:R-:W-:Y:S01]  /*2060*/  ULDC UR4, c[0x0][0x9dc] ;  /* 0x0002770000047ab9 */ /* 0x000fe20000000800 */
[----:B------:R-:W-:Y:S01]  /*2070*/  IMAD.IADD R156, R220, 0x1, -R219 ;  /* 0x00000001dc9c7824 */ /* 0x000fe200078e0adb */
[----:B------:R-:W-:-:S03]  /*2080*/  SHF.R.S32.HI R3, RZ, 0x1f, R4 ;  /* 0x0000001fff037819 */ /* 0x000fc60000011404 */
[----:B------:R-:W1:Y:S01]  /*2090*/  @P1 LDC R9, c[0x0][0x450] ;  /* 0x00011400ff091b82 */ /* 0x000e620000000800 */
[----:B------:R-:W-:Y:S01]  /*20a0*/  LEA.HI R3, R3, R4, RZ, 0x6 ;  /* 0x0000000403037211 */ /* 0x000fe200078f30ff */
[----:B0-----:R-:W-:-:S05]  /*20b0*/  @P1 IMAD.HI.U32 R0, R12, R0, RZ ;  /* 0x000000000c001227 */ /* 0x001fca00078e00ff */
[----:B-1----:R-:W-:Y:S02]  /*20c0*/  @P1 SHF.R.U32.HI R7, RZ, R9, R0 ;  /* 0x00000009ff071219 */ /* 0x002fe40000011600 */
[----:B------:R-:W-:-:S03]  /*20d0*/  SHF.R.S32.HI R0, RZ, 0x6, R3 ;  /* 0x00000006ff007819 */ /* 0x000fc60000011403 */
[----:B------:R-:W-:Y:S01]  /*20e0*/  IMAD.IADD R3, R156, 0x1, R7 ;  /* 0x000000019c037824 */ /* 0x000fe200078e0207 */
[----:B------:R-:W-:-:S03]  /*20f0*/  VIMNMX R8, R93, R0, PT ;  /* 0x000000005d087248 */ /* 0x000fc60003fe0100 */
[----:B------:R-:W-:Y:S01]  /*2100*/  VIADD R0, R3, -UR4 ;  /* 0x8000000403007c36 */ /* 0x000fe20008000000 */
[----:B------:R-:W-:Y:S06]  /*2110*/  @!P2 BRA `(.L_x_1545) ;  /* 0x000000000044a947 */ /* 0x000fec0003800000 */
[----:B------:R-:W-:Y:S01]  /*2120*/  ISETP.GT.AND P0, PT, R3, -0x1, PT ;  /* 0xffffffff0300780c */ /* 0x000fe20003f04270 */
[----:B------:R-:W-:-:S12]  /*2130*/  BSSY B0, `(.L_x_1546) ;  /* 0x000000d000007945 */ /* 0x000fd80003800000 */
        /* <DEDUP_REMOVED lines=8> */
.L_x_1547:
[----:B------:R-:W-:-:S13]  /*21c0*/  ISETP.NE.AND P0, PT, R5, 0x1, PT ;  /* 0x000000010500780c */ /* 0x000fda0003f05270 */
[----:B------:R-:W0:Y:S02]  /*21d0*/  @P0 LDC.64 R6, c[0x0][0x9e8] ;  /* 0x00027a00ff060b82 */ /* 0x000e240000000a00 */
[----:B0-----:R-:W-:-:S05]  /*21e0*/  @P0 IMAD.HI.U32 R6, R3, R6, RZ ;  /* 0x0000000603060227 */ /* 0x001fca00078e00ff */
[----:B------:R-:W-:-:S07]  /*21f0*/  @P0 SHF.R.U32.HI R3, RZ, R7, R6 ;  /* 0x00000007ff030219 */ /* 0x000fce0000011606 */
.L_x_1548:
[----:B------:R-:W-:Y:S05]  /*2200*/  BSYNC B0 ;  /* 0x0000000000007941 */ /* 0x000fea0003800000 */
.L_x_1546:
[----:B------:R-:W-:-:S05]  /*2210*/  IMAD R3, R3, R5, RZ ;  /* 0x0000000503037224 */ /* 0x000fca00078e02ff */
[----:B------:R-:W-:-:S07]  /*2220*/  VIMNMX R0, R0, R3, !PT ;  /* 0x0000000300007248 */ /* 0x000fce0007fe0100 */
.L_x_1545:
[----:B------:R-:W-:Y:S01]  /*2230*/  SHF.R.S32.HI R3, RZ, 0x1f, R0 ;  /* 0x0000001fff037819 */ /* 0x000fe20000011400 */
[----:B------:R-:W-:Y:S01]  /*2240*/  BSSY B0, `(.L_x_1549) ;  /* 0x000002a000007945 */ /* 0x000fe20003800000 */
[----:B------:R-:W-:Y:S02]  /*2250*/  LOP3.LUT R14, R11, 0xff, RZ, 0xc0, !PT ;  /* 0x000000ff0b0e7812 */ /* 0x000fe400078ec0ff */
[----:B------:R-:W-:Y:S02]  /*2260*/  LEA.HI R3, R3, R0, RZ, 0x6 ;  /* 0x0000000003037211 */ /* 0x000fe400078f30ff */
[----:B------:R-:W-:Y:S01]  /*2270*/  SHF.R.U32.HI R4, RZ, 0x10, R11 ;  /* 0x00000010ff047819 */ /* 0x000fe2000001160b */
[----:B------:R0:W-:Y:S01]  /*2280*/  STL [R1+0x94], R14 ;  /* 0x0000940e01007387 */ /* 0x0001e20000100800 */
[----:B------:R-:W-:Y:S02]  /*2290*/  SHF.R.S32.HI R3, RZ, 0x6, R3 ;  /* 0x00000006ff037819 */ /* 0x000fe40000011403 */
[----:B------:R-:W-:Y:S01]  /*22a0*/  MOV R0, RZ ;  /* 0x000000ff00007202 */ /* 0x000fe20000000f00 */
[----:B------:R0:W-:Y:S01]  /*22b0*/  STL [R1+0x88], R4 ;  /* 0x0000880401007387 */ /* 0x0001e20000100800 */
[----:B------:R-:W-:-:S04]  /*22c0*/  VIMNMX R9, RZ, R3, !PT ;  /* 0x00000003ff097248 */ /* 0x000fc80007fe0100 */
[----:B------:R-:W-:-:S13]  /*22d0*/  ISETP.GT.AND P0, PT, R8, R9, PT ;  /* 0x000000090800720c */ /* 0x000fda0003f04270 */
[----:B0-----:R-:W-:Y:S05]  /*22e0*/  @!P0 BRA `(.L_x_1550) ;  /* 0x00000000007c8947 */ /* 0x001fea0003800000 */
[----:B------:R-:W-:Y:S01]  /*22f0*/  ISETP.NE.AND P0, PT, R4, RZ, PT ;  /* 0x000000ff0400720c */ /* 0x000fe20003f05270 */
[----:B------:R-:W-:-:S03]  /*2300*/  ULDC UR4, c[0x0][0x9f0] ;  /* 0x00027c0000047ab9 */ /* 0x000fc60000000800 */
[----:B------:R-:W-:-:S04]  /*2310*/  SEL R11, R4, UR4, P0 ;  /* 0x00000004040b7c07 */ /* 0x000fc80008000000 */
[-C--:B------:R-:W-:Y:S02]  /*2320*/  IABS R6, R11.reuse ;  /* 0x0000000b00067213 */ /* 0x080fe40000000000 */
[----:B------:R-:W-:Y:S02]  /*2330*/  IADD3 R0, R11, -0x1, R8 ;  /* 0xffffffff0b007810 */ /* 0x000fe40007ffe008 */
[----:B------:R-:W0:Y:S01]  /*2340*/  I2F.RP R3, R6 ;  /* 0x0000000600037306 */ /* 0x000e220000209400 */
[----:B------:R-:W-:Y:S02]  /*2350*/  IABS R12, R11 ;  /* 0x0000000b000c7213 */ /* 0x000fe40000000000 */
[----:B------:R-:W-:-:S05]  /*2360*/  IMAD.IADD R0, R0, 0x1, -R9 ;  /* 0x0000000100007824 */ /* 0x000fca00078e0a09 */
[----:B------:R-:W-:Y:S02]  /*2370*/  IABS R10, R0 ;  /* 0x00000000000a7213 */ /* 0x000fe40000000000 */
[----:B------:R-:W-:-:S04]  /*2380*/  LOP3.LUT R0, R0, R11, RZ, 0x3c, !PT ;  /* 0x0000000b00007212 */ /* 0x000fc800078e3cff */
[----:B------:R-:W-:Y:S01]  /*2390*/  ISETP.GE.AND P2, PT, R0, RZ, PT ;  /* 0x000000ff0000720c */ /* 0x000fe20003f46270 */
[----:B0-----:R-:W0:Y:S02]  /*23a0*/  MUFU.RCP R3, R3 ;  /* 0x0000000300037308 */ /* 0x001e240000001000 */
[----:B0-----:R-:W-:Y:S02]  /*23b0*/  VIADD R4, R3, 0xffffffe ;  /* 0x0ffffffe03047836 */ /* 0x001fe40000000000 */
[----:B------:R-:W-:-:S04]  /*23c0*/  IMAD.MOV R3, RZ, RZ, -R12 ;  /* 0x000000ffff037224 */ /* 0x000fc800078e0a0c */
[----:B------:R0:W1:Y:S02]  /*23d0*/  F2I.FTZ.U32.TRUNC.NTZ R5, R4 ;  /* 0x0000000400057305 */ /* 0x000064000021f000 */
[----:B0-----:R-:W-:Y:S01]  /*23e0*/  MOV R4, RZ ;  /* 0x000000ff00047202 */ /* 0x001fe20000000f00 */
[----:B-1----:R-:W-:-:S04]  /*23f0*/  IMAD.MOV R7, RZ, RZ, -R5 ;  /* 0x000000ffff077224 */ /* 0x002fc800078e0a05 */
[----:B------:R-:W-:-:S04]  /*2400*/  IMAD R7, R7, R6, RZ ;  /* 0x0000000607077224 */ /* 0x000fc800078e02ff */
[----:B------:R-:W-:-:S04]  /*2410*/  IMAD.HI.U32 R5, R5, R7, R4 ;  /* 0x0000000705057227 */ /* 0x000fc800078e0004 */
[----:B------:R-:W-:-:S04]  /*2420*/  IMAD.MOV.U32 R4, RZ, RZ, R10 ;  /* 0x000000ffff047224 */ /* 0x000fc800078e000a */
[----:B------:R-:W-:-:S04]  /*2430*/  IMAD.HI.U32 R5, R5, R4, RZ ;  /* 0x0000000405057227 */ /* 0x000fc800078e00ff */
[----:B------:R-:W-:-:S05]  /*2440*/  IMAD R3, R5, R3, R4 ;  /* 0x0000000305037224 */ /* 0x000fca00078e0204 */
[----:B------:R-:W-:-:S13]  /*2450*/  ISETP.GT.U32.AND P1, PT, R6, R3, PT ;  /* 0x000000030600720c */ /* 0x000fda0003f24070 */
[----:B------:R-:W-:Y:S02]  /*2460*/  @!P1 IMAD.IADD R3, R3, 0x1, -R6 ;  /* 0x0000000103039824 */ /* 0x000fe400078e0a06 */
[----:B------:R-:W-:Y:S01]  /*2470*/  @!P1 VIADD R5, R5, 0x1 ;  /* 0x0000000105059836 */ /* 0x000fe20000000000 */
[----:B------:R-:W-:Y:S02]  /*2480*/  ISETP.NE.AND P1, PT, R11, RZ, PT ;  /* 0x000000ff0b00720c */ /* 0x000fe40003f25270 */
[----:B------:R-:W-:-:S13]  /*2490*/  ISETP.GE.U32.AND P0, PT, R3, R6, PT ;  /* 0x000000060300720c */ /* 0x000fda0003f06070 */
[----:B------:R-:W-:-:S05]  /*24a0*/  @P0 VIADD R5, R5, 0x1 ;  /* 0x0000000105050836 */ /* 0x000fca0000000000 */
[----:B------:R-:W-:-:S05]  /*24b0*/  MOV R0, R5 ;  /* 0x0000000500007202 */ /* 0x000fca0000000f00 */
[----:B------:R-:W-:Y:S01]  /*24c0*/  @!P2 IMAD.MOV R0, RZ, RZ, -R0 ;  /* 0x000000ffff00a224 */ /* 0x000fe200078e0a00 */
[----:B------:R-:W-:-:S07]  /*24d0*/  @!P1 LOP3.LUT R0, RZ, R11, RZ, 0x33, !PT ;  /* 0x0000000bff009212 */ /* 0x000fce00078e33ff */
.L_x_1550:
[----:B------:R-:W-:Y:S05]  /*24e0*/  BSYNC B0 ;  /* 0x0000000000007941 */ /* 0x000fea0003800000 */
.L_x_1549:
[----:B------:R-:W-:-:S05]  /*24f0*/  IMAD R3, R14, R0, R9 ;  /* 0x000000000e037224 */ /* 0x000fca00078e0209 */
[C---:B------:R-:W-:Y:S01]  /*2500*/  VIADDMNMX R0, R3.reuse, R0, R8, PT ;  /* 0x0000000003007246 */ /* 0x040fe20003800108 */
[----:B------:R-:W-:-:S04]  /*2510*/  IMAD R3, R3, 0x40, -R13 ;  /* 0x0000004003037824 */ /* 0x000fc800078e0a0d */
[----:B------:R-:W-:Y:S01]  /*2520*/  IMAD R5, R0, 0x40, -R13 ;  /* 0x0000004000057824 */ /* 0x000fe200078e0a0d */
[----:B------:R-:W-:-:S04]  /*2530*/  VIMNMX R3, RZ, R3, !PT ;  /* 0x00000003ff037248 */ /* 0x000fc80007fe0100 */
[----:B------:R-:W-:Y:S02]  /*2540*/  VIMNMX R0, R5, R2, PT ;  /* 0x0000000205007248 */ /* 0x000fe40003fe0100 */
[----:B------:R-:W-:Y:S02]  /*2550*/  SHF.R.U32.HI R24, RZ, 0x6, R3 ;  /* 0x00000006ff187819 */ /* 0x000fe40000011603 */
[----:B------:R-:W-:Y:S02]  /*2560*/  ISETP.GT.AND P0, PT, R0, R3, PT ;  /* 0x000000030000720c */ /* 0x000fe40003f04270 */
[----:B------:R-:W-:-:S11]  /*2570*/  MOV R25, R24 ;  /* 0x0000001800197202 */ /* 0x000fd60000000f00 */
[----:B------:R-:W-:-:S05]  /*2580*/  @P0 VIADD R0, R0, 0x3f ;  /* 0x0000003f00000836 */ /* 0x000fca0000000000 */
[----:B------:R-:W-:-:S04]  /*2590*/  @P0 SHF.R.S32.HI R3, RZ, 0x1f, R0 ;  /* 0x0000001fff030819 */ /* 0x000fc80000011400 */
[----:B------:R-:W-:-:S04]  /*25a0*/  @P0 LEA.HI R3, R3, R0, RZ, 0x6 ;  /* 0x0000000003030211 */ /* 0x000fc800078f30ff */
[----:B------:R-:W-:Y:S02]  /*25b0*/  @P0 SHF.R.S32.HI R25, RZ, 0x6, R3 ;  /* 0x00000006ff190819 */ /* 0x000fe40000011403 */
        /* <DEDUP_REMOVED lines=11> */
[----:B------:R-:W-:Y:S01]  /*2670*/  MOV R13, RZ ;  /* 0x000000ff000d7202 */ /* 0x000fe20000000f00 */
        /* <DEDUP_REMOVED lines=8> */
[----:B------:R-:W-:-:S07]  /*2700*/  IMAD.MOV.U32 R12, RZ, RZ, 0x1 ;  /* 0x00000001ff0c7424 */ /* 0x000fce00078e00ff */
[----:B------:R-:W-:-:S07]  /*2710*/  LEPC R20, `(.L_x_1553) ;  /* 0x000000001014794e */ /* 0x000fce0000000000 */
[----:B0----5:R-:W-:Y:S05]  /*2720*/  CALL.ABS.NOINC R14 ;  /* 0x000000000e007343 */ /* 0x021fea0003c00000 */
.L_x_1553:
[----:B------:R-:W-:Y:S05]  /*2730*/  BSYNC B6 ;  /* 0x0000000000067941 */ /* 0x000fea0003800000 */
.L_x_1552:
        /* <DEDUP_REMOVED lines=20> */
.L_x_1555:
[----:B------:R-:W-:Y:S05]  /*2880*/  BSYNC B6 ;  /* 0x0000000000067941 */ /* 0x000fea0003800000 */
.L_x_1554:
[----:B------:R-:W-:Y:S01]  /*2890*/  ULDC.64 UR4, c[0x0][0x9f8] ;  /* 0x00027e0000047ab9 */ /* 0x000fe20000000a00 */
[----:B------:R-:W2:Y:S01]  /*28a0*/  LDL R30, [R1+0x10] ;  /* 0x00001000011e7983 */ /* 0x000ea20000100800 */
[----:B------:R-:W-:-:S03]  /*28b0*/  ISETP.NE.U32.AND P0, PT, RZ, UR4, PT ;  /* 0x00000004ff007c0c */ /* 0x000fc6000bf05070 */
[----:B------:R-:W3:Y:S01]  /*28c0*/  LDL R33, [R1+0x64] ;  /* 0x0000640001217983 */ /* 0x000ee20000100800 */
[----:B------:R-:W-:-:S03]  /*28d0*/  ISETP.NE.AND.EX P0, PT, RZ, UR5, PT, P0 ;  /* 0x00000005ff007c0c */ /* 0x000fc6000bf05300 */
[----:B------:R-:W4:Y:S01]  /*28e0*/  LDL R32, [R1+0x60] ;  /* 0x0000600001207983 */ /* 0x000f220000100800 */
[----:B------:R-:W-:Y:S01]  /*28f0*/  IMAD.MOV.U32 R3, RZ, RZ, R27 ;  /* 0x000000ffff037224 */ /* 0x000fe200078e001b */
[----:B------:R-:W-:Y:S01]  /*2900*/  ULDC UR4, c[0x0][0x2f4] ;  /* 0x0000bd0000047ab9 */ /* 0x000fe20000000800 */
[----:B------:R-:W0:Y:S01]  /*2910*/  LDC R91, c[0x0][0x3f4] ;  /* 0x0000fd00ff5b7b82 */ /* 0x000e220000000800 */
[----:B------:R-:W4:Y:S04]  /*2920*/  LDL R31, [R1+0xd0] ;  /* 0x0000d000011f7983 */ /* 0x000f280000100800 */
[----:B------:R-:W4:Y:S03]  /*2930*/  LDL R20, [R1+0xcc] ;  /* 0x0000cc0001147983 */ /* 0x000f260000100800 */
[----:B------:R-:W1:Y:S01]  /*2940*/  @P0 LDC.64 R4, c[0x0][0x9f8] ;  /* 0x00027e00ff040b82 */ /* 0x000e620000000a00 */
[----:B------:R-:W-:Y:S01]  /*2950*/  ISETP.GE.AND P1, PT, R203, UR4, PT ;  /* 0x00000004cb007c0c */ /* 0x000fe2000bf26270 */
[----:B------:R-:W4:Y:S04]  /*2960*/  LDL R26, [R1+0x70] ;  /* 0x00007000011a7983 */ /* 0x000f280000100800 */
[----:B------:R-:W4:Y:S02]  /*2970*/  LDL R21, [R1+0x6c] ;  /* 0x00006c0001157983 */ /* 0x000f240000100800 */
[----:B------:R-:W0:Y:S08]  /*2980*/  LDC.64 R12, c[0x0][0x408] ;  /* 0x00010200ff0c7b82 */ /* 0x000e300000000a00 */
[----:B------:R-:W2:Y:S01]  /*2990*/  LDC.64 R10, c[0x0][0x3f8] ;  /* 0x0000fe00ff0a7b82 */ /* 0x000ea20000000a00 */
[----:B-1----:R-:W-:-:S05]  /*29a0*/  @P0 IMAD.WIDE R4, R27, 0x4, R4 ;  /* 0x000000041b040825 */ /* 0x002fca00078e0204 */
[----:B------:R1:W4:Y:S01]  /*29b0*/  @P0 LDG.E R3, desc[UR60][R4.64] ;  /* 0x0000003c04030981 */ /* 0x000322000c1e1900 */
[----:B------:R-:W-:Y:S02]  /*29c0*/  ISETP.GE.AND P0, PT, R18, UR4, PT ;  /* 0x0000000412007c0c */ /* 0x000fe4000bf06270 */
[----:B-1----:R-:W-:Y:S02]  /*29d0*/  SEL R4, RZ, 0xffffffff, P1 ;  /* 0xffffffffff047807 */ /* 0x002fe40000800000 */
[----:B------:R-:W-:-:S03]  /*29e0*/  SEL R0, RZ, 0x1, P0 ;  /* 0x00000001ff007807 */ /* 0x000fc60000000000 */
[----:B------:R-:W-:-:S05]  /*29f0*/  IMAD.SHL.U32 R5, R4, 0x2, RZ ;  /* 0x0000000204057824 */ /* 0x000fca00078e00ff */
[----:B------:R-:W-:Y:S01]  /*2a00*/  LOP3.LUT R4, R5, 0x2, R0, 0xe2, !PT ;  /* 0x0000000205047812 */ /* 0x000fe200078ee200 */
[----:B------:R-:W-:Y:S02]  /*2a10*/  IMAD.IADD R0, R28, 0x1, R29 ;  /* 0x000000011c007824 */ /* 0x000fe400078e021d */
[----:B------:R-:W4:Y:S01]  /*2a20*/  LDL R28, [R1+0x84] ;  /* 0x00008400011c7983 */ /* 0x000f220000100800 */
[----:B------:R-:W-:-:S04]  /*2a30*/  ISETP.GE.AND P2, PT, R22, UR4, PT ;  /* 0x0000000416007c0c */ /* 0x000fc8000bf46270 */
[----:B------:R-:W-:Y:S02]  /*2a40*/  SEL R5, RZ, 0x4, P2 ;  /* 0x00000004ff057807 */ /* 0x000fe40001000000 */
[----:B0-----:R-:W-:Y:S02]  /*2a50*/  ISETP.GE.AND P2, PT, R18, R91, PT ;  /* 0x0000005b1200720c */ /* 0x001fe40003f46270 */
[----:B------:R-:W-:Y:S02]  /*2a60*/  LOP3.LUT R14, R4, R5, RZ, 0xfc, !PT ;  /* 0x00000005040e7212 */ /* 0x000fe400078efcff */
[----:B------:R-:W-:Y:S02]  /*2a70*/  ISETP.GE.AND P1, PT, R203, R91, PT ;  /* 0x0000005bcb00720c */ /* 0x000fe40003f26270 */
[----:B------:R-:W-:Y:S02]  /*2a80*/  SEL R5, R91, RZ, P2 ;  /* 0x000000ff5b057207 */ /* 0x000fe40001000000 */
[----:B------:R-:W-:-:S03]  /*2a90*/  SHF.R.S32.HI R205, RZ, 0x1f, R204 ;  /* 0x0000001fffcd7819 */ /* 0x000fc600000114cc */
[----:B------:R-:W-:Y:S01]  /*2aa0*/  IMAD.IADD R5, R18, 0x1, R5 ;  /* 0x0000000112057824 */ /* 0x000fe200078e0205 */
[----:B------:R-:W0:Y:S01]  /*2ab0*/  S2R R94, SR_TID.X ;  /* 0x00000000005e7919 */ /* 0x000e220000002100 */
[----:B-----5:R-:W-:Y:S02]  /*2ac0*/  SHF.R.S32.HI R15, RZ, 0x1f, R92 ;  /* 0x0000001fff0f7819 */ /* 0x020fe4000001145c */
[----:B------:R-:W-:Y:S02]  /*2ad0*/  ISETP.GE.AND P0, PT, R23, UR4, PT ;  /* 0x0000000417007c0c */ /* 0x000fe4000bf06270 */
[----:B------:R-:W-:Y:S02]  /*2ae0*/  SHF.L.U32 R27, R12, 0x5, RZ ;  /* 0x000000050c1b7819 */ /* 0x000fe400000006ff */
[----:B------:R-:W-:Y:S02]  /*2af0*/  LOP3.LUT R29, R14, 0x1, RZ, 0xc0, !PT ;  /* 0x000000010e1d7812 */ /* 0x000fe400078ec0ff */
[----:B0-----:R-:W-:-:S02]  /*2b00*/  LEA.HI R94, R94, 0x8, RZ, 0x19 ;  /* 0x000000085e5e7811 */ /* 0x001fc400078fc8ff */
[----:B--2---:R-:W-:-:S05]  /*2b10*/  SHF.R.S32.HI R9, RZ, 0x1f, R30 ;  /* 0x0000001fff097819 */ /* 0x004fca000001141e */
[C---:B------:R-:W-:Y:S02]  /*2b20*/  IMAD R4, R9.reuse, R12, RZ ;  /* 0x0000000c09047224 */ /* 0x040fe400078e02ff */
[-C--:B------:R-:W-:Y:S02]  /*2b30*/  IMAD R6, R9, R10.reuse, RZ ;  /* 0x0000000a09067224 */ /* 0x080fe400078e02ff */
[C---:B------:R-:W-:Y:S01]  /*2b40*/  IMAD R9, R30.reuse, R13, R4 ;  /* 0x0000000d1e097224 */ /* 0x040fe200078e0204 */
[----:B------:R-:W-:Y:S01]  /*2b50*/  SEL R4, R91, RZ, P1 ;  /* 0x000000ff5b047207 */ /* 0x000fe20000800000 */
[C---:B------:R-:W-:Y:S02]  /*2b60*/  IMAD R7, R30.reuse, R11, R6 ;  /* 0x0000000b1e077224 */ /* 0x040fe400078e0206 */
[----:B------:R-:W-:-:S04]  /*2b70*/  IMAD.WIDE.U32 R80, R30, R10, R18 ;  /* 0x0000000a1e507225 */ /* 0x000fc800078e0012 */
[----:B------:R-:W-:-:S04]  /*2b80*/  IMAD.WIDE.U32 R78, R30, R10, R204 ;  /* 0x0000000a1e4e7225 */ /* 0x000fc800078e00cc */
[----:B------:R-:W-:Y:S01]  /*2b90*/  IMAD.IADD R6, R203, 0x1, R4 ;  /* 0x00000001cb067824 */ /* 0x000fe200078e0204 */
[----:B------:R-:W-:Y:S01]  /*2ba0*/  SHF.R.S32.HI R4, RZ, 0x1f, R5 ;  /* 0x0000001fff047819 */ /* 0x000fe20000011405 */
[----:B------:R-:W-:Y:S01]  /*2bb0*/  IMAD.IADD R79, R79, 0x1, R7 ;  /* 0x000000014f4f7824 */ /* 0x000fe200078e0207 */
[----:B------:R-:W-:Y:S02]  /*2bc0*/  IADD3 R81, R7, R81, RZ ;  /* 0x0000005107517210 */ /* 0x000fe40007ffe0ff */
[----:B------:R-:W-:Y:S02]  /*2bd0*/  SHF.R.S32.HI R7, RZ, 0x1f, R6 ;  /* 0x0000001fff077819 */ /* 0x000fe40000011406 */
[CC--:B------:R-:W-:Y:S02]  /*2be0*/  LEA.HI R68, R4.reuse, R5.reuse, RZ, 0x3 ;  /* 0x0000000504447211 */ /* 0x0c0fe400078f18ff */
[----:B------:R-:W-:Y:S02]  /*2bf0*/  LEA.HI R4, R4, R5, RZ, 0x6 ;  /* 0x0000000504047211 */ /* 0x000fe400078f30ff */
[----:B------:R-:W-:-:S02]  /*2c00*/  LEA.HI R70, R7, R6, RZ, 0x3 ;  /* 0x0000000607467211 */ /* 0x000fc400078f18ff */
[----:B------:R-:W-:Y:S02]  /*2c10*/  LEA.HI R6, R7, R6, RZ, 0x6 ;  /* 0x0000000607067211 */ /* 0x000fe400078f30ff */
[----:B------:R-:W-:Y:S01]  /*2c20*/  SHF.L.U32 R5, R4, 0x6, RZ ;  /* 0x0000000604057819 */ /* 0x000fe200000006ff */
[-C--:B------:R-:W-:Y:S01]  /*2c30*/  IMAD.WIDE.U32 R82, R30, R12.reuse, R204 ;  /* 0x0000000c1e527225 */ /* 0x080fe200078e00cc */
[--C-:B---3--:R-:W-:Y:S02]  /*2c40*/  LOP3.LUT R4, R33, 0x38, R68.reuse, 0xf8, !PT ;  /* 0x0000003821047812 */ /* 0x108fe400078ef844 */
[----:B----4-:R-:W-:Y:S01]  /*2c50*/  LOP3.LUT R8, R32, 0x38, R68, 0xf8, !PT ;  /* 0x0000003820087812 */ /* 0x010fe200078ef844 */
[----:B------:R-:W-:Y:S01]  /*2c60*/  IMAD.WIDE.U32 R84, R30, R12, R18 ;  /* 0x0000000c1e547225 */ /* 0x000fe200078e0012 */
[----:B------:R-:W-:Y:S02]  /*2c70*/  LOP3.LUT R5, R5, 0xfffff000, RZ, 0xc0, !PT ;  /* 0xfffff00005057812 */ /* 0x000fe400078ec0ff */
[----:B------:R-:W-:Y:S01]  /*2c80*/  LOP3.LUT R4, R4, R31, RZ, 0x3c, !PT ;  /* 0x0000001f04047212 */ /* 0x000fe200078e3cff */
[----:B------:R-:W-:Y:S01]  /*2c90*/  IMAD.SHL.U32 R7, R6, 0x40, RZ ;  /* 0x0000004006077824 */ /* 0x000fe200078e00ff */
[--C-:B------:R-:W-:Y:S01]  /*2ca0*/  LOP3.LUT R6, R33, 0x38, R70.reuse, 0xf8, !PT ;  /* 0x0000003821067812 */ /* 0x100fe200078ef846 */
[----:B------:R-:W-:Y:S01]  /*2cb0*/  IMAD.IADD R83, R83, 0x1, R9 ;  /* 0x0000000153537824 */ /* 0x000fe200078e0209 */
[----:B------:R-:W-:Y:S01]  /*2cc0*/  LOP3.LUT R8, R8, R20, RZ, 0x3c, !PT ;  /* 0x0000001408087212 */ /* 0x000fe200078e3cff */
[----:B------:R-:W-:Y:S01]  /*2cd0*/  IMAD.IADD R85, R9, 0x1, R85 ;  /* 0x0000000109557824 */ /* 0x000fe200078e0255 */
[----:B------:R-:W-:-:S02]  /*2ce0*/  LOP3.LUT R9, R32, 0x38, R70, 0xf8, !PT ;  /* 0x0000003820097812 */ /* 0x000fc400078ef846 */
[--C-:B------:R-:W-:Y:S02]  /*2cf0*/  IADD3 R89, R4, R5, R26.reuse ;  /* 0x0000000504597210 */ /* 0x100fe40007ffe01a */
[----:B------:R-:W-:Y:S02]  /*2d00*/  LOP3.LUT R7, R7, 0xfffff000, RZ, 0xc0, !PT ;  /* 0xfffff00007077812 */ /* 0x000fe400078ec0ff */
[----:B------:R-:W-:Y:S02]  /*2d10*/  LOP3.LUT R6, R6, R31, RZ, 0x3c, !PT ;  /* 0x0000001f06067212 */ /* 0x000fe400078e3cff */
[--C-:B------:R-:W-:Y:S01]  /*2d20*/  IADD3 R4, R8, R5, R21.reuse ;  /* 0x0000000508047210 */ /* 0x100fe20007ffe015 */
[----:B------:R-:W-:Y:S01]  /*2d30*/  IMAD R8, R15, R10, RZ ;  /* 0x0000000a0f087224 */ /* 0x000fe200078e02ff */
[----:B------:R-:W-:Y:S02]  /*2d40*/  LOP3.LUT R20, R9, R20, RZ, 0x3c, !PT ;  /* 0x0000001409147212 */ /* 0x000fe400078e3cff */
[----:B------:R-:W-:Y:S01]  /*2d50*/  IADD3 R5, R6, R7, R26 ;  /* 0x0000000706057210 */ /* 0x000fe20007ffe01a */
[----:B------:R-:W-:Y:S01]  /*2d60*/  IMAD R33, R92, R11, R8 ;  /* 0x0000000b5c217224 */ /* 0x000fe200078e0208 */
[----:B------:R-:W-:Y:S01]  /*2d70*/  IADD3 R6, R20, R7, R21 ;  /* 0x0000000714067210 */ /* 0x000fe20007ffe015 */
[----:B------:R-:W-:Y:S01]  /*2d80*/  IMAD R15, R15, R12, RZ ;  /* 0x0000000c0f0f7224 */ /* 0x000fe200078e02ff */
[----:B------:R-:W-:-:S02]  /*2d90*/  SHF.L.U64.HI R7, R10, 0x6, R11 ;  /* 0x000000060a077819 */ /* 0x000fc4000001020b */
[----:B------:R-:W-:Y:S02]  /*2da0*/  SHF.L.U64.HI R8, R10, 0x5, R11 ;  /* 0x000000050a087819 */ /* 0x000fe4000001020b */
[----:B------:R-:W-:Y:S01]  /*2db0*/  SEL R11, RZ, 0x8, P0 ;  /* 0x00000008ff0b7807 */ /* 0x000fe20000000000 */
[CC--:B------:R-:W-:Y:S01]  /*2dc0*/  IMAD.WIDE.U32 R78, R92.reuse, R10.reuse, R78 ;  /* 0x0000000a5c4e7225 */ /* 0x0c0fe200078e004e */
[----:B------:R-:W-:Y:S02]  /*2dd0*/  SHF.R.S32.HI R35, RZ, 0x3, R68 ;  /* 0x00000003ff237819 */ /* 0x000fe40000011444 */
[----:B------:R-:W-:Y:S01]  /*2de0*/  SHF.R.S32.HI R69, RZ, 0x3, R70 ;  /* 0x00000003ff457819 */ /* 0x000fe20000011446 */
[----:B------:R-:W-:Y:S01]  /*2df0*/  IMAD.WIDE.U32 R80, R92, R10, R80 ;  /* 0x0000000a5c507225 */ /* 0x000fe200078e0050 */
[----:B------:R-:W-:Y:S02]  /*2e00*/  LOP3.LUT R11, R14, R11, RZ, 0xfc, !PT ;  /* 0x0000000b0e0b7212 */ /* 0x000fe400078efcff */
[----:B------:R-:W-:Y:S01]  /*2e10*/  LOP3.LUT R68, R68, 0xfffffff8, RZ, 0xc0, !PT ;  /* 0xfffffff844447812 */ /* 0x000fe200078ec0ff */
[----:B------:R-:W-:Y:S01]  /*2e20*/  IMAD R15, R92, R13, R15 ;  /* 0x0000000d5c0f7224 */ /* 0x000fe200078e020f */
[----:B------:R-:W-:Y:S01]  /*2e30*/  LOP3.LUT R70, R70, 0xfffffff8, RZ, 0xc0, !PT ;  /* 0xfffffff846467812 */ /* 0x000fe200078ec0ff */
[----:B------:R-:W-:-:S04]  /*2e40*/  IMAD.WIDE.U32 R82, R92, R12, R82 ;  /* 0x0000000c5c527225 */ /* 0x000fc800078e0052 */
[----:B------:R-:W-:Y:S01]  /*2e50*/  IMAD.WIDE.U32 R84, R92, R12, R84 ;  /* 0x0000000c5c547225 */ /* 0x000fe200078e0054 */
[C-C-:B------:R-:W-:Y:S02]  /*2e60*/  SHF.L.U64.HI R20, R12.reuse, 0x6, R13.reuse ;  /* 0x000000060c147819 */ /* 0x140fe4000001020d */
[----:B------:R-:W-:Y:S01]  /*2e70*/  SHF.L.U64.HI R21, R12, 0x5, R13 ;  /* 0x000000050c157819 */ /* 0x000fe2000001020d */
[----:B------:R-:W-:Y:S01]  /*2e80*/  IMAD.SHL.U32 R9, R10, 0x40, RZ ;  /* 0x000000400a097824 */ /* 0x000fe200078e00ff */
[----:B------:R-:W-:Y:S01]  /*2e90*/  LOP3.LUT R71, R11, 0x2, RZ, 0xc0, !PT ;  /* 0x000000020b477812 */ /* 0x000fe200078ec0ff */
[----:B------:R-:W-:Y:S01]  /*2ea0*/  IMAD R28, R28, 0x20, R30 ;  /* 0x000000201c1c7824 */ /* 0x000fe200078e021e */
[----:B------:R-:W-:Y:S01]  /*2eb0*/  SHF.R.S32.HI R30, RZ, 0x1f, R3 ;  /* 0x0000001fff1e7819 */ /* 0x000fe20000011403 */
[----:B------:R-:W-:Y:S01]  /*2ec0*/  IMAD.IADD R31, R79, 0x1, R33 ;  /* 0x000000014f1f7824 */ /* 0x000fe200078e0221 */
[----:B------:R-:W-:Y:S01]  /*2ed0*/  LOP3.LUT R76, R11, 0x4, RZ, 0xc0, !PT ;  /* 0x000000040b4c7812 */ /* 0x000fe200078ec0ff */
[----:B------:R-:W-:Y:S01]  /*2ee0*/  IMAD.IADD R32, R33, 0x1, R81 ;  /* 0x0000000121207824 */ /* 0x000fe200078e0251 */
[----:B------:R-:W-:Y:S01]  /*2ef0*/  IADD3 R33, R83, R15, RZ ;  /* 0x0000000f53217210 */ /* 0x000fe20007ffe0ff */
[----:B------:R-:W-:Y:S01]  /*2f00*/  IMAD.SHL.U32 R10, R10, 0x20, RZ ;  /* 0x000000200a0a7824 */ /* 0x000fe200078e00ff */
[----:B------:R-:W-:Y:S01]  /*2f10*/  LOP3.LUT R77, R11, 0x8, RZ, 0xc0, !PT ;  /* 0x000000080b4d7812 */ /* 0x000fe200078ec0ff */
[----:B------:R-:W-:Y:S01]  /*2f20*/  IMAD.SHL.U32 R26, R12, 0x40, RZ ;  /* 0x000000400c1a7824 */ /* 0x000fe200078e00ff */
[----:B------:R-:W-:Y:S01]  /*2f30*/  SHF.R.S32.HI R86, RZ, 0x1f, R68 ;  /* 0x0000001fff567819 */ /* 0x000fe20000011444 */
[----:B------:R-:W-:Y:S01]  /*2f40*/  IMAD.SHL.U32 R91, R91, 0x2, RZ ;  /* 0x000000025b5b7824 */ /* 0x000fe200078e00ff */
[----:B------:R-:W-:Y:S01]  /*2f50*/  SHF.R.S32.HI R87, RZ, 0x1f, R70 ;  /* 0x0000001fff577819 */ /* 0x000fe20000011446 */
[----:B------:R-:W-:-:S07]  /*2f60*/  IMAD.IADD R34, R15, 0x1, R85 ;  /* 0x000000010f227824 */ /* 0x000fce00078e0255 */
.L_x_1637:
[----:B--2---:R-:W2:Y:S01]  /*2f70*/  LDL R39, [R1+0x80] ;  /* 0x0000800001277983 */ /* 0x004ea20000100800 */
[----:B0-----:R-:W0:Y:S01]  /*2f80*/  LDC R98, c[0x0][0x430] ;  /* 0x00010c00ff627b82 */ /* 0x001e220000000800 */
[----:B------:R-:W-:Y:S02]  /*2f90*/  VIADD R25, R25, 0xffffffff ;  /* 0xffffffff19197836 */ /* 0x000fe40000000000 */
[----:B------:R-:W-:Y:S02]  /*2fa0*/  IMAD.MOV.U32 R99, RZ, RZ, RZ ;  /* 0x000000ffff637224 */ /* 0x000fe400078e00ff */
[----:B------:R-:W-:-:S03]  /*2fb0*/  IMAD R13, R25, 0x40, R28 ;  /* 0x00000040190d7824 */ /* 0x000fc600078e021c */
[----:B------:R-:W1:Y:S01]  /*2fc0*/  LDC R101, c[0x0][0x3f4] ;  /* 0x0000fd00ff657b82 */ /* 0x000e620000000800 */
[----:B------:R-:W-:Y:S01]  /*2fd0*/  IMAD.IADD R40, R0, 0x1, R13 ;  /* 0x0000000100287824 */ /* 0x000fe200078e020d */
[----:B------:R-:W-:-:S04]  /*2fe0*/  ISETP.GE.AND P0, PT, R13, R2, PT ;  /* 0x000000020d00720c */ /* 0x000fc80003f06270 */
[----:B------:R-:W-:Y:S02]  /*2ff0*/  ISETP.GT.OR P0, PT, R28, 0x3f, P0 ;  /* 0x0000003f1c00780c */ /* 0x000fe40000704670 */
[----:B------:R-:W-:Y:S02]  /*3000*/  MOV R36, R40 ;  /* 0x0000002800247202 */ /* 0x000fe40000000f00 */
[----:B0-----:R-:W-:-:S09]  /*3010*/  ISETP.NE.AND P3, PT, R98, 0x1, PT ;  /* 0x000000016200780c */ /* 0x001fd20003f65270 */
[----:B------:R-:W0:Y:S08]  /*3020*/  @!P0 LDC.64 R14, c[0x0][0x428] ;  /* 0x00010a00ff0e8b82 */ /* 0x000e300000000a00 */
[----:B------:R-:W3:Y:S08]  /*3030*/  @!P0 LDC.64 R12, c[0x0][0x418] ;  /* 0x00010600ff0c8b82 */ /* 0x000ef00000000a00 */
[----:B------:R-:W4:Y:S08]  /*3040*/  @P3 LDC R11, c[0x0][0x434] ;  /* 0x00010d00ff0b3b82 */ /* 0x000f300000000800 */
[----:B------:R-:W1:Y:S01]  /*3050*/  @P3 LDC R38, c[0x0][0x438] ;  /* 0x00010e00ff263b82 */ /* 0x000e620000000800 */
[----:B----4-:R-:W-:-:S05]  /*3060*/  @P3 IMAD.HI.U32 R11, R40, R11, RZ ;  /* 0x0000000b280b3227 */ /* 0x010fca00078e00ff */
[----:B-1----:R-:W-:Y:S01]  /*3070*/  @P3 SHF.R.U32.HI R36, RZ, R38, R11 ;  /* 0x00000026ff243219 */ /* 0x002fe2000001160b */
[----:B0-----:R-:W-:-:S03]  /*3080*/  @!P0 IMAD R38, R30, R14, RZ ;  /* 0x0000000e1e268224 */ /* 0x001fc600078e02ff */
[----:B------:R-:W-:Y:S01]  /*3090*/  @!P0 SHF.R.S32.HI R37, RZ, 0x1f, R36 ;  /* 0x0000001fff258819 */ /* 0x000fe20000011424 */
[C---:B------:R-:W-:Y:S02]  /*30a0*/  @!P0 IMAD R11, R3.reuse, R15, R38 ;  /* 0x0000000f030b8224 */ /* 0x040fe400078e0226 */
[----:B------:R-:W-:-:S04]  /*30b0*/  @!P0 IMAD.WIDE.U32 R14, R3, R14, R36 ;  /* 0x0000000e030e8225 */ /* 0x000fc800078e0024 */
[----:B------:R-:W-:Y:S01]  /*30c0*/  @!P0 IMAD.IADD R11, R15, 0x1, R11 ;  /* 0x000000010f0b8824 */ /* 0x000fe200078e020b */
[----:B---3--:R-:W-:-:S04]  /*30d0*/  @!P0 LEA R12, P3, R14, R12, 0x2 ;  /* 0x0000000c0e0c8211 */ /* 0x008fc800078610ff */
[----:B------:R-:W-:-:S05]  /*30e0*/  @!P0 LEA.HI.X R13, R14, R13, R11, 0x2, P3 ;  /* 0x0000000d0e0d8211 */ /* 0x000fca00018f140b */
[----:B-----5:R0:W5:Y:S01]  /*30f0*/  @!P0 LDG.E R99, desc[UR60][R12.64] ;  /* 0x0000003c0c638981 */ /* 0x020162000c1e1900 */
[----:B------:R-:W-:Y:S01]  /*3100*/  ISETP.GE.AND P0, PT, R101, 0x1, PT ;  /* 0x000000016500780c */ /* 0x000fe20003f06270 */
[----:B------:R-:W-:Y:S01]  /*3110*/  IMAD.MOV R11, RZ, RZ, -R36 ;  /* 0x000000ffff0b7224 */ /* 0x000fe200078e0a24 */
[----:B------:R-:W-:Y:S05]  /*3120*/  YIELD ;  /* 0x0000000000007946 */ /* 0x000fea0003800000 */
[----:B------:R-:W-:Y:S01]  /*3130*/  BSSY B0, `(.L_x_1556) ;  /* 0x0000564000007945 */ /* 0x000fe20003800000 */
[----:B------:R-:W-:Y:S01]  /*3140*/  IMAD R98, R98, R11, R40 ;  /* 0x0000000b62627224 */ /* 0x000fe200078e0228 */
[----:B------:R-:W-:Y:S01]  /*3150*/  ISETP.GT.AND P3, PT, R25, R24, PT ;  /* 0x000000181900720c */ /* 0x000fe20003f64270 */
        /* <DEDUP_REMOVED lines=10> */
[----:B------:R-:W-:Y:S02]  /*3200*/  IMAD R15, R20, R25, RZ ;  /* 0x00000019140f7224 */ /* 0x000fe400078e02ff */
[----:B------:R-:W-:Y:S01]  /*3210*/  IMAD R11, R98, UR5, R11 ;  /* 0x00000005620b7c24 */ /* 0x000fe2000f8e020b */
[----:B------:R-:W-:Y:S01]  /*3220*/  ULDC.64 UR4, c[0x0][0x310] ;  /* 0x0000c40000047ab9 */ /* 0x000fe20000000a00 */
[----:B------:R-:W-:-:S02]  /*3230*/  IMAD R95, R25, -0x40, R2 ;  /* 0xffffffc0195f7824 */ /* 0x000fc400078e0202 */
[----:B------:R-:W-:Y:S02]  /*3240*/  IMAD R14, R96, UR4, RZ ;  /* 0x00000004600e7c24 */ /* 0x000fe4000f8e02ff */
[----:B------:R-:W-:Y:S01]  /*3250*/  IMAD.IADD R13, R13, 0x1, R11 ;  /* 0x000000010d0d7824 */ /* 0x000fe200078e020b */
[----:B------:R-:W-:Y:S01]  /*3260*/  VIMNMX R95, R95, 0x40, PT ;  /* 0x000000405f5f7848 */ /* 0x000fe20003fe0100 */
[C---:B------:R-:W-:Y:S02]  /*3270*/  IMAD R11, R99.reuse, UR5, R14 ;  /* 0x00000005630b7c24 */ /* 0x040fe4000f8e020e */
[----:B------:R-:W-:Y:S01]  /*3280*/  IMAD.WIDE.U32 R12, R99, UR4, R12 ;  /* 0x00000004630c7c25 */ /* 0x000fe2000f8e000c */
[----:B------:R-:W-:-:S03]  /*3290*/  ULDC.64 UR4, c[0x0][0x308] ;  /* 0x0000c20000047ab9 */ /* 0x000fc60000000a00 */
[----:B------:R-:W-:Y:S01]  /*32a0*/  IMAD.IADD R13, R13, 0x1, R11 ;  /* 0x000000010d0d7824 */ /* 0x000fe200078e020b */
[----:B------:R-:W-:Y:S01]  /*32b0*/  SHF.R.S32.HI R11, RZ, 0x1f, R25 ;  /* 0x0000001fff0b7819 */ /* 0x000fe20000011419 */
[----:B------:R-:W-:Y:S02]  /*32c0*/  IMAD R14, R7, R25, RZ ;  /* 0x00000019070e7224 */ /* 0x000fe400078e02ff */
[----:B------:R-:W-:-:S04]  /*32d0*/  IMAD.WIDE.U32 R36, R226, UR4, R12 ;  /* 0x00000004e2247c25 */ /* 0x000fc8000f8e000c */
[----:B------:R-:W-:Y:S01]  /*32e0*/  IMAD R105, R226, UR5, R37 ;  /* 0x00000005e2697c24 */ /* 0x000fe2000f8e0225 */
[----:B------:R-:W-:Y:S01]  /*32f0*/  ULDC.64 UR4, c[0x0][0x2e8] ;  /* 0x0000ba0000047ab9 */ /* 0x000fe20000000a00 */
[C---:B------:R-:W-:Y:S01]  /*3300*/  IMAD R39, R11.reuse, R9, R14 ;  /* 0x000000090b277224 */ /* 0x040fe200078e020e */
[C---:B------:R-:W-:Y:S01]  /*3310*/  LEA R104, P4, R36.reuse, UR4, 0x1 ;  /* 0x0000000424687c11 */ /* 0x040fe2000f8808ff */
[----:B------:R-:W-:Y:S02]  /*3320*/  IMAD R41, R11, R26, R15 ;  /* 0x0000001a0b297224 */ /* 0x000fe400078e020f */
[----:B------:R-:W-:Y:S01]  /*3330*/  IMAD.WIDE.U32 R14, R9, R25, RZ ;  /* 0x00000019090e7225 */ /* 0x000fe200078e00ff */
[----:B------:R-:W-:-:S03]  /*3340*/  LEA.HI.X R105, R36, UR5, R105, 0x1, P4 ;  /* 0x0000000524697c11 */ /* 0x000fc6000a0f0c69 */
[----:B------:R-:W-:-:S04]  /*3350*/  IMAD.WIDE.U32 R12, R26, R25, RZ ;  /* 0x000000191a0c7225 */ /* 0x000fc800078e00ff */
[----:B------:R-:W-:Y:S02]  /*3360*/  IMAD.IADD R11, R15, 0x1, R39 ;  /* 0x000000010f0b7824 */ /* 0x000fe400078e0227 */
[----:B------:R-:W-:Y:S01]  /*3370*/  IMAD.IADD R72, R13, 0x1, R41 ;  /* 0x000000010d487824 */ /* 0x000fe200078e0229 */
[----:B------:R-:W-:Y:S06]  /*3380*/  @!P0 BRA `(.L_x_1558) ;  /* 0x0000002400648947 */ /* 0x000fec0003800000 */
[----:B------:R-:W2:Y:S04]  /*3390*/  LDL R38, [R1+0x10] ;  /* 0x0000100001267983 */ /* 0x000ea80000100800 */
[----:B------:R0:W5:Y:S04]  /*33a0*/  LDL R75, [R1+0x18] ;  /* 0x00001800014b7983 */ /* 0x0001680000100800 */
[----:B------:R0:W5:Y:S04]  /*33b0*/  LDL R74, [R1+0x48] ;  /* 0x00004800014a7983 */ /* 0x0001680000100800 */
[----:B------:R0:W5:Y:S01]  /*33c0*/  LDL R73, [R1+0x4c] ;  /* 0x00004c0001497983 */ /* 0x0001620000100800 */
[----:B------:R-:W-:Y:S01]  /*33d0*/  BSSY B1, `(.L_x_1559) ;  /* 0x000002a000017945 */ /* 0x000fe20003800000 */
        /* <DEDUP_REMOVED lines=9> */
[----:B--2---:R-:W-:-:S13]  /*3470*/  ISETP.GE.AND P0, PT, R38, R95, PT ;  /* 0x0000005f2600720c */ /* 0x004fda0003f06270 */
[----:B0-----:R-:W-:Y:S05]  /*3480*/  @P0 BRA `(.L_x_1560) ;  /* 0x0000000000780947 */ /* 0x001fea0003800000 */
[----:B------:R-:W-:Y:S01]  /*3490*/  IADD3 R39, P4, R78, R14, RZ ;  /* 0x0000000e4e277210 */ /* 0x000fe20007f9e0ff */
[----:B------:R-:W-:Y:S01]  /*34a0*/  ULDC.64 UR4, c[0x0][0x3e8] ;  /* 0x0000fa0000047ab9 */ /* 0x000fe20000000a00 */
[----:B------:R-:W-:Y:S02]  /*34b0*/  IADD3 R41, P5, R82, R12, RZ ;  /* 0x0000000c52297210 */ /* 0x000fe40007fbe0ff */
[----:B------:R-:W-:Y:S02]  /*34c0*/  CS2R R64, SRZ ;  /* 0x0000000000407805 */ /* 0x000fe4000001ff00 */
[----:B------:R-:W-:Y:S02]  /*34d0*/  IADD3.X R40, R11, R31, RZ, P4, !PT ;  /* 0x0000001f0b287210 */ /* 0x000fe400027fe4ff */
[----:B------:R-:W-:Y:S02]  /*34e0*/  CS2R R66, SRZ ;  /* 0x0000000000427805 */ /* 0x000fe4000001ff00 */
[----:B------:R-:W-:Y:S01]  /*34f0*/  LEA R38, P4, R39, UR4, 0x1 ;  /* 0x0000000427267c11 */ /* 0x000fe2000f8808ff */
[----:B------:R-:W-:Y:S01]  /*3500*/  IMAD.X R42, R72, 0x1, R33, P5 ;  /* 0x00000001482a7824 */ /* 0x000fe200028e0621 */
[----:B------:R-:W-:-:S02]  /*3510*/  ISETP.GE.AND P6, PT, R204, R101, PT ;  /* 0x00000065cc00720c */ /* 0x000fc40003fc6270 */
[----:B------:R-:W-:Y:S01]  /*3520*/  LEA.HI.X R39, R39, UR5, R40, 0x1, P4 ;  /* 0x0000000527277c11 */ /* 0x000fe2000a0f0c28 */
[----:B------:R-:W-:Y:S01]  /*3530*/  ULDC.64 UR4, c[0x0][0x400] ;  /* 0x0001000000047ab9 */ /* 0x000fe20000000a00 */
[----:B-----5:R-:W-:Y:S02]  /*3540*/  ISETP.GE.AND P5, PT, R75, R101, PT ;  /* 0x000000654b00720c */ /* 0x020fe40003fa6270 */
[----:B------:R-:W-:-:S04]  /*3550*/  LEA R40, P4, R41, UR4, 0x1 ;  /* 0x0000000429287c11 */ /* 0x000fc8000f8808ff */
[----:B------:R-:W-:Y:S02]  /*3560*/  LEA.HI.X R41, R41, UR5, R42, 0x1, P4 ;  /* 0x0000000529297c11 */ /* 0x000fe4000a0f0c2a */
[-C--:B------:R-:W-:Y:S01]  /*3570*/  ISETP.GE.AND P4, PT, R74, R101.reuse, PT ;  /* 0x000000654a00720c */ /* 0x080fe20003f86270 */
[----:B------:R0:W5:Y:S04]  /*3580*/  @!P6 LDG.E.64 R64, desc[UR60][R38.64] ;  /* 0x0000003c2640e981 */ /* 0x000168000c1e1b00 */
[----:B------:R0:W5:Y:S01]  /*3590*/  @!P6 LDG.E.64 R66, desc[UR60][R40.64] ;  /* 0x0000003c2842e981 */ /* 0x000162000c1e1b00 */
[----:B------:R-:W-:Y:S02]  /*35a0*/  ISETP.GE.AND P6, PT, R73, R101, PT ;  /* 0x000000654900720c */ /* 0x000fe40003fc6270 */
[----:B------:R-:W-:-:S02]  /*35b0*/  CS2R R60, SRZ ;  /* 0x00000000003c7805 */ /* 0x000fc4000001ff00 */
[----:B------:R-:W-:Y:S02]  /*35c0*/  CS2R R56, SRZ ;  /* 0x0000000000387805 */ /* 0x000fe4000001ff00 */
[----:B------:R-:W-:Y:S02]  /*35d0*/  CS2R R52, SRZ ;  /* 0x0000000000347805 */ /* 0x000fe4000001ff00 */
[----:B------:R-:W-:Y:S02]  /*35e0*/  CS2R R62, SRZ ;  /* 0x00000000003e7805 */ /* 0x000fe4000001ff00 */
[----:B------:R-:W-:Y:S02]  /*35f0*/  CS2R R58, SRZ ;  /* 0x00000000003a7805 */ /* 0x000fe4000001ff00 */
[----:B------:R-:W-:Y:S01]  /*3600*/  CS2R R54, SRZ ;  /* 0x0000000000367805 */ /* 0x000fe2000001ff00 */
[----:B------:R0:W5:Y:S04]  /*3610*/  @!P5 LDG.E.64 R60, desc[UR60][R38.64+0x40] ;  /* 0x0000403c263cd981 */ /* 0x000168000c1e1b00 */
[----:B------:R0:W5:Y:S04]  /*3620*/  @!P4 LDG.E.64 R56, desc[UR60][R38.64+0x80] ;  /* 0x0000803c2638c981 */ /* 0x000168000c1e1b00 */
[----:B------:R0:W5:Y:S04]  /*3630*/  @!P6 LDG.E.64 R52, desc[UR60][R38.64+0xc0] ;  /* 0x0000c03c2634e981 */ /* 0x000168000c1e1b00 */
[----:B------:R0:W5:Y:S04]  /*3640*/  @!P5 LDG.E.64 R62, desc[UR60][R40.64+0x40] ;  /* 0x0000403c283ed981 */ /* 0x000168000c1e1b00 */
[----:B------:R0:W5:Y:S04]  /*3650*/  @!P4 LDG.E.64 R58, desc[UR60][R40.64+0x80] ;  /* 0x0000803c283ac981 */ /* 0x000168000c1e1b00 */
[----:B------:R0:W5:Y:S02]  /*3660*/  @!P6 LDG.E.64 R54, desc[UR60][R40.64+0xc0] ;  /* 0x0000c03c2836e981 */ /* 0x000164000c1e1b00 */
.L_x_1560:
[----:B------:R-:W-:Y:S05]  /*3670*/  BSYNC B1 ;  /* 0x0000000000017941 */ /* 0x000fea0003800000 */
.L_x_1559:
[----:B0-----:R-:W2:Y:S01]  /*3680*/  LDL R38, [R1+0xc8] ;  /* 0x0000c80001267983 */ /* 0x001ea20000100800 */
[----:B------:R-:W-:Y:S01]  /*3690*/  BSSY B1, `(.L_x_1561) ;  /* 0x0000028000017945 */ /* 0x000fe20003800000 */
[----:B------:R-:W-:Y:S02]  /*36a0*/  CS2R R40, SRZ ;  /* 0x0000000000287805 */ /* 0x000fe4000001ff00 */
[----:B------:R-:W-:Y:S02]  /*36b0*/  CS2R R44, SRZ ;  /* 0x00000000002c7805 */ /* 0x000fe4000001ff00 */
[----:B------:R-:W-:Y:S02]  /*36c0*/  CS2R R48, SRZ ;  /* 0x0000000000307805 */ /* 0x000fe4000001ff00 */
[----:B------:R-:W-:Y:S02]  /*36d0*/  CS2R R42, SRZ ;  /* 0x00000000002a7805 */ /* 0x000fe4000001ff00 */
[----:B------:R-:W-:-:S02]  /*36e0*/  CS2R R46, SRZ ;  /* 0x00000000002e7805 */ /* 0x000fc4000001ff00 */
[----:B------:R-:W-:Y:S02]  /*36f0*/  CS2R R50, SRZ ;  /* 0x0000000000327805 */ /* 0x000fe4000001ff00 */
[----:B--2---:R-:W-:Y:S02]  /*3700*/  ISETP.GE.AND P4, PT, R38, R95, PT ;  /* 0x0000005f2600720c */ /* 0x004fe40003f86270 */
[----:B------:R-:W-:-:S11]  /*3710*/  CS2R R38, SRZ ;  /* 0x0000000000267805 */ /* 0x000fd6000001ff00 */
[----:B------:R-:W-:Y:S05]  /*3720*/  @P4 BRA `(.L_x_1562) ;  /* 0x0000000000784947 */ /* 0x000fea0003800000 */
        /* <DEDUP_REMOVED lines=8> */
[----:B------:R-:W-:Y:S02]  /*37b0*/  CS2R R46, SRZ ;  /* 0x00000000002e7805 */ /* 0x000fe4000001ff00 */
[----:B------:R-:W-:Y:S02]  /*37c0*/  IADD3.X R72, R33, R72, R21, P5, P6 ;  /* 0x0000004821487210 */ /* 0x000fe40002fec415 */
[----:B------:R-:W-:Y:S02]  /*37d0*/  LEA R12, P5, R15, UR4, 0x1 ;  /* 0x000000040f0c7c11 */ /* 0x000fe4000f8a08ff */
[----:B------:R-:W-:Y:S02]  /*37e0*/  LEA R14, P6, R11, UR6, 0x1 ;  /* 0x000000060b0e7c11 */ /* 0x000fe4000f8c08ff */
[----:B------:R-:W-:Y:S02]  /*37f0*/  LEA.HI.X R13, R15, UR5, R36, 0x1, P5 ;  /* 0x000000050f0d7c11 */ /* 0x000fe4000a8f0c24 */
[----:B------:R-:W-:-:S02]  /*3800*/  LEA.HI.X R15, R11, UR7, R72, 0x1, P6 ;  /* 0x000000070b0f7c11 */ /* 0x000fc4000b0f0c48 */
[-C--:B------:R-:W-:Y:S02]  /*3810*/  ISETP.GE.AND P5, PT, R204, R101.reuse, PT ;  /* 0x00000065cc00720c */ /* 0x080fe40003fa6270 */
[----:B-----5:R-:W-:Y:S02]  /*3820*/  ISETP.GE.AND P6, PT, R75, R101, PT ;  /* 0x000000654b00720c */ /* 0x020fe40003fc6270 */
[----:B------:R-:W-:Y:S02]  /*3830*/  CS2R R40, SRZ ;  /* 0x0000000000287805 */ /* 0x000fe4000001ff00 */
[----:B------:R-:W-:Y:S02]  /*3840*/  CS2R R36, SRZ ;  /* 0x0000000000247805 */ /* 0x000fe4000001ff00 */
[----:B------:R-:W-:-:S05]  /*3850*/  CS2R R42, SRZ ;  /* 0x00000000002a7805 */ /* 0x000fca000001ff00 */
[----:B------:R0:W5:Y:S04]  /*3860*/  @!P5 LDG.E.64 R48, desc[UR60][R12.64] ;  /* 0x0000003c0c30d981 */ /* 0x000168000c1e1b00 */
[----:B------:R0:W5:Y:S01]  /*3870*/  @!P5 LDG.E.64 R50, desc[UR60][R14.64] ;  /* 0x0000003c0e32d981 */ /* 0x000162000c1e1b00 */
[----:B------:R-:W-:-:S03]  /*3880*/  ISETP.GE.AND P5, PT, R74, R101, PT ;  /* 0x000000654a00720c */ /* 0x000fc60003fa6270 */
[----:B------:R0:W5:Y:S04]  /*3890*/  @!P6 LDG.E.64 R44, desc[UR60][R12.64+0x40] ;  /* 0x0000403c0c2ce981 */ /* 0x000168000c1e1b00 */
[----:B------:R0:W5:Y:S01]  /*38a0*/  @!P6 LDG.E.64 R46, desc[UR60][R14.64+0x40] ;  /* 0x0000403c0e2ee981 */ /* 0x000162000c1e1b00 */
[----:B------:R-:W-:Y:S02]  /*38b0*/  ISETP.GE.AND P6, PT, R73, R101, PT ;  /* 0x000000654900720c */ /* 0x000fe40003fc6270 */
[----:B------:R-:W-:-:S03]  /*38c0*/  CS2R R38, SRZ ;  /* 0x0000000000267805 */ /* 0x000fc6000001ff00 */
[----:B------:R0:W5:Y:S04]  /*38d0*/  @!P5 LDG.E.64 R40, desc[UR60][R12.64+0x80] ;  /* 0x0000803c0c28d981 */ /* 0x000168000c1e1b00 */
[----:B------:R0:W5:Y:S04]  /*38e0*/  @!P5 LDG.E.64 R42, desc[UR60][R14.64+0x80] ;  /* 0x0000803c0e2ad981 */ /* 0x000168000c1e1b00 */
[----:B------:R0:W5:Y:S04]  /*38f0*/  @!P6 LDG.E.64 R36, desc[UR60][R12.64+0xc0] ;  /* 0x0000c03c0c24e981 */ /* 0x000168000c1e1b00 */
[----:B------:R0:W5:Y:S02]  /*3900*/  @!P6 LDG.E.64 R38, desc[UR60][R14.64+0xc0] ;  /* 0x0000c03c0e26e981 */ /* 0x000164000c1e1b00 */
.L_x_1562:
[----:B------:R-:W-:Y:S05]  /*3910*/  BSYNC B1 ;  /* 0x0000000000017941 */ /* 0x000fea0003800000 */
.L_x_1561:
[----:B------:R-:W2:Y:S01]  /*3920*/  LDL R11, [R1+0x68] ;  /* 0x00006800010b7983 */ /* 0x000ea20000100800 */
[----:B0----5:R-:W-:Y:S02]  /*3930*/  IMAD.MOV.U32 R12, RZ, RZ, R53 ;  /* 0x000000ffff0c7224 */ /* 0x021fe400078e0035 */
[----:B------:R-:W-:Y:S02]  /*3940*/  IMAD.MOV.U32 R13, RZ, RZ, R60 ;  /* 0x000000ffff0d7224 */ /* 0x000fe400078e003c */
[----:B------:R-:W-:-:S03]  /*3950*/  IMAD.MOV.U32 R14, RZ, RZ, R61 ;  /* 0x000000ffff0e7224 */ /* 0x000fc600078e003d */
[----:B------:R-:W-:Y:S02]  /*3960*/  PRMT R117, R13, 0x7610, R117 ;  /* 0x000076100d757816 */ /* 0x000fe40000000075 */
[----:B------:R-:W-:Y:S01]  /*3970*/  PRMT R116, R14, 0x7610, R116 ;  /* 0x000076100e747816 */ /* 0x000fe20000000074 */
[----:B------:R-:W-:Y:S01]  /*3980*/  IMAD.MOV.U32 R14, RZ, RZ, R55 ;  /* 0x000000ffff0e7224 */ /* 0x000fe200078e0037 */
[----:B------:R-:W-:Y:S02]  /*3990*/  MOV R13, R54 ;  /* 0x00000036000d7202 */ /* 0x000fe40000000f00 */
[----:B--2---:R-:W-:Y:S01]  /*39a0*/  R2UR UR4, R11 ;  /* 0x000000000b0472ca */ /* 0x004fe200000e0000 */
[----:B------:R-:W-:-:S05]  /*39b0*/  IMAD.MOV.U32 R11, RZ, RZ, R52 ;  /* 0x000000ffff0b7224 */ /* 0x000fca00078e0034 */
[----:B------:R-:W-:Y:S01]  /*39c0*/  PRMT R112, R12, 0x5410, R11 ;  /* 0x000054100c707816 */ /* 0x000fe2000000000b */
[----:B------:R-:W-:Y:S01]  /*39d0*/  IMAD.MOV.U32 R11, RZ, RZ, R56 ;  /* 0x000000ffff0b7224 */ /* 0x000fe200078e0038 */
[----:B------:R-:W-:-:S04]  /*39e0*/  MOV R12, R57 ;  /* 0x00000039000c7202 */ /* 0x000fc80000000f00 */
[----:B------:R-:W-:Y:S01]  /*39f0*/  PRMT R113, R113, 0x5410, R11 ;  /* 0x0000541071717816 */ /* 0x000fe2000000000b */
[----:B------:R-:W-:Y:S01]  /*3a00*/  IMAD.MOV.U32 R11, RZ, RZ, R64 ;  /* 0x000000ffff0b7224 */ /* 0x000fe200078e0040 */
[----:B------:R-:W-:Y:S01]  /*3a10*/  PRMT R114, R12, 0x7610, R114 ;  /* 0x000076100c727816 */ /* 0x000fe20000000072 */
[----:B------:R-:W-:Y:S01]  /*3a20*/  IMAD.MOV.U32 R12, RZ, RZ, R65 ;  /* 0x000000ffff0c7224 */ /* 0x000fe200078e0041 */
[----:B------:R-:W-:Y:S01]  /*3a30*/  UISETP.NE.AND UP0, UPT, UR4, 0x3, UPT ;  /* 0x000000030400788c */ /* 0x000fe2000bf05270 */
[----:B------:R-:W-:Y:S02]  /*3a40*/  PRMT R113, R14, 0x7610, R113 ;  /* 0x000076100e717816 */ /* 0x000fe40000000071 */
[----:B------:R-:W-:Y:S02]  /*3a50*/  PRMT R114, R114, 0x5410, R13 ;  /* 0x0000541072727816 */ /* 0x000fe4000000000d */
[----:B------:R-:W-:Y:S01]  /*3a60*/  PRMT R118, R11, 0x5410, R12 ;  /* 0x000054100b767816 */ /* 0x000fe2000000000c */
[----:B------:R-:W-:Y:S01]  /*3a70*/  IMAD.MOV.U32 R11, RZ, RZ, R58 ;  /* 0x000000ffff0b7224 */ /* 0x000fe200078e003a */
[----:B------:R-:W-:Y:S01]  /*3a80*/  PLOP3.LUT P5, PT, PT, PT, UP0, 0x80, 0x0 ;  /* 0x000000000000781c */ /* 0x000fe20003faf008 */
[----:B------:R-:W-:-:S05]  /*3a90*/  IMAD.MOV.U32 R12, RZ, RZ, R59 ;  /* 0x000000ffff0c7224 */ /* 0x000fca00078e003b */
[----:B------:R-:W-:Y:S01]  /*3aa0*/  PRMT R115, R11, 0x5410, R12 ;  /* 0x000054100b737816 */ /* 0x000fe2000000000c */
[----:B------:R-:W-:Y:S01]  /*3ab0*/  IMAD.MOV.U32 R11, RZ, RZ, R62 ;  /* 0x000000ffff0b7224 */ /* 0x000fe200078e003e */
[----:B------:R-:W-:-:S04]  /*3ac0*/  MOV R12, R63 ;  /* 0x0000003f000c7202 */ /* 0x000fc80000000f00 */
[----:B------:R-:W-:Y:S01]  /*3ad0*/  PRMT R117, R117, 0x5410, R11 ;  /* 0x0000541075757816 */ /* 0x000fe2000000000b */
[----:B------:R-:W-:Y:S01]  /*3ae0*/  IMAD.MOV.U32 R11, RZ, RZ, R66 ;  /* 0x000000ffff0b7224 */ /* 0x000fe200078e0042 */
[----:B------:R-:W-:Y:S01]  /*3af0*/  PRMT R116, R116, 0x5410, R12 ;  /* 0x0000541074747816 */ /* 0x000fe2000000000c */
[----:B------:R-:W-:-:S05]  /*3b00*/  IMAD.MOV.U32 R12, RZ, RZ, R67 ;  /* 0x000000ffff0c7224 */ /* 0x000fca00078e0043 */
[----:B------:R-:W-:Y:S01]  /*3b10*/  PRMT R119, R11, 0x5410, R12 ;  /* 0x000054100b777816 */ /* 0x000fe2000000000c */
[----:B------:R-:W-:Y:S02]  /*3b20*/  IMAD.MOV.U32 R11, RZ, RZ, R36 ;  /* 0x000000ffff0b7224 */ /* 0x000fe400078e0024 */
[----:B------:R-:W-:-:S05]  /*3b30*/  IMAD.MOV.U32 R12, RZ, RZ, R37 ;  /* 0x000000ffff0c7224 */ /* 0x000fca00078e0025 */
        /* <DEDUP_REMOVED lines=22> */
[----:B------:R-:W-:Y:S06]  /*3ca0*/  @!P5 BRA `(.L_x_1563) ;  /* 0x000000000004d947 */ /* 0x000fec0003800000 */
[----:B------:R-:W-:Y:S01]  /*3cb0*/  BPT.TRAP 0x1 ;  /* 0x000000040000795c */ /* 0x000fe20000300000 */
.L_x_1563:
[----:B------:R-:W2:Y:S01]  /*3cc0*/  LDL R11, [R1+0x50] ;  /* 0x00005000010b7983 */ /* 0x000ea20000100800 */
[----:B------:R-:W-:Y:S01]  /*3cd0*/  IMAD R88, R200, 0x8, R17 ;  /* 0x00000008c8587824 */ /* 0x000fe200078e0211 */
[----:B------:R-:W-:Y:S01]  /*3ce0*/  BSSY B1, `(.L_x_1564) ;  /* 0x0000004000017945 */ /* 0x000fe20003800000 */
[----:B--2---:R-:W-:-:S04]  /*3cf0*/  SHF.L.U32 R100, R11, 0x1f, RZ ;  /* 0x0000001f0b647819 */ /* 0x004fc800000006ff */
[----:B------:R-:W0:Y:S02]  /*3d00*/  SYNCS.PHASECHK.TRANS64.TRYWAIT P6, [R88+URZ+0x30890], R100 ;  /* 0x03089064580075a7 */ /* 0x000e2400080c017f */
[----:B0-----:R-:W-:Y:S05]  /*3d10*/  @!P6 BRA `(.L_x_1565) ;  /* 0x00000294006ce947 */ /* 0x001fea0003800000 */
.L_x_1996:
[----:B------:R-:W-:Y:S05]  /*3d20*/  BSYNC B1 ;  /* 0x0000000000017941 */ /* 0x000fea0003800000 */
.L_x_1564:
[----:B------:R-:W-:-:S03]  /*3d30*/  UMOV UR4, 0xffffffff ;  /* 0xffffffff00047882 */ /* 0x000fc60000000000 */
[----:B------:R-:W-:Y:S05]  /*3d40*/  BRA.DIV UR4, `(.L_x_1566) ;  /* 0x0000029604747947 */ /* 0x000fea000b800000 */
[----:B------:R1:W2:Y:S04]  /*3d50*/  SHFL.IDX PT, R72, R105, RZ, 0x181f ;  /* 0x00181fff69487589 */ /* 0x0002a800000e0000 */
[----:B------:R1:W3:Y:S02]  /*3d60*/  SHFL.IDX PT, R11, R104, RZ, 0x181f ;  /* 0x00181fff680b7589 */ /* 0x0002e400000e0000 */
.L_x_2000:
        /* <DEDUP_REMOVED lines=10> */
[--C-:B0-----:R-:W-:Y:S01]  /*3e10*/  HADD2.F32 R73, -RZ, R13.reuse.H0_H0 ;  /* 0x2000000dff497230 */ /* 0x101fe20000004100 */
        /* <DEDUP_REMOVED lines=16> */
[----:B------:R-:W-:Y:S01]  /*3f20*/  FMUL.FTZ R15, R66, R67 ;  /* 0x00000043420f7220 */ /* 0x000fe20000410000 */
[----:B------:R-:W-:-:S02]  /*3f30*/  HADD2.F32 R73, -RZ, R14.H0_H0 ;  /* 0x2000000eff497230 */ /* 0x000fc40000004100 */
[C---:B------:R-:W-:Y:S01]  /*3f40*/  FMUL.FTZ R67, R74.reuse, R67 ;  /* 0x000000434a437220 */ /* 0x040fe20000410000 */
[-C--:B------:R-:W-:Y:S01]  /*3f50*/  FFMA.FTZ R15, R74, R65.reuse, -R15 ;  /* 0x000000414a0f7223 */ /* 0x080fe2000001080f */
[----:B------:R-:W-:Y:S02]  /*3f60*/  HADD2.F32 R74, -RZ, R118.H0_H0 ;  /* 0x20000076ff4a7230 */ /* 0x000fe40000004100 */
[----:B------:R-:W-:Y:S01]  /*3f70*/  FFMA.FTZ R66, R66, R65, R67 ;  /* 0x0000004142427223 */ /* 0x000fe20000010043 */
[--C-:B------:R-:W-:Y:S02]  /*3f80*/  HADD2.F32 R65, -RZ, R12.reuse.H1_H1 ;  /* 0x3000000cff417230 */ /* 0x100fe40000004100 */
[----:B------:R-:W-:Y:S02]  /*3f90*/  HADD2.F32 R67, -RZ, R12.H0_H0 ;  /* 0x2000000cff437230 */ /* 0x000fe40000004100 */
[----:B------:R-:W-:Y:S01]  /*3fa0*/  F2FP.F16.F32.PACK_AB R15, R66, R15 ;  /* 0x0000000f420f723e */ /* 0x000fe200000000ff */
[----:B------:R-:W-:-:S02]  /*3fb0*/  FMUL.FTZ R12, R65, R102 ;  /* 0x00000066410c7220 */ /* 0x000fc40000410000 */
[C---:B------:R-:W-:Y:S02]  /*3fc0*/  FMUL.FTZ R102, R67.reuse, R102 ;  /* 0x0000006643667220 */ /* 0x040fe40000410000 */
[-C--:B------:R-:W-:Y:S01]  /*3fd0*/  FFMA.FTZ R12, R67, R74.reuse, -R12 ;  /* 0x0000004a430c7223 */ /* 0x080fe2000001080c */
[----:B------:R-:W-:Y:S02]  /*3fe0*/  HADD2.F32 R67, -RZ, R14.H1_H1 ;  /* 0x3000000eff437230 */ /* 0x000fe40000004100 */
[----:B------:R-:W-:Y:S01]  /*3ff0*/  FFMA.FTZ R65, R65, R74, R102 ;  /* 0x0000004a41417223 */ /* 0x000fe20000010066 */
[----:B------:R-:W-:Y:S02]  /*4000*/  HADD2.F32 R102, -RZ, R119.H1_H1 ;  /* 0x30000077ff667230 */ /* 0x000fe40000004100 */
[----:B------:R-:W-:Y:S02]  /*4010*/  HADD2.F32 R74, -RZ, R118.H1_H1 ;  /* 0x30000076ff4a7230 */ /* 0x000fe40000004100 */
[----:B------:R-:W-:Y:S01]  /*4020*/  F2FP.F16.F32.PACK_AB R12, R65, R12 ;  /* 0x0000000c410c723e */ /* 0x000fe200000000ff */
[-C--:B------:R-:W-:Y:S01]  /*4030*/  FMUL.FTZ R14, R67, R102.reuse ;  /* 0x00000066430e7220 */ /* 0x080fe20000410000 */
[----:B------:R-:W-:-:S03]  /*4040*/  FMUL.FTZ R102, R73, R102 ;  /* 0x0000006649667220 */ /* 0x000fc60000410000 */
[-C--:B------:R-:W-:Y:S01]  /*4050*/  FFMA.FTZ R14, R73, R74.reuse, -R14 ;  /* 0x0000004a490e7223 */ /* 0x080fe2000001080e */
[----:B------:R-:W-:-:S05]  /*4060*/  FFMA.FTZ R67, R67, R74, R102 ;  /* 0x0000004a43437223 */ /* 0x000fca0000010066 */
[----:B------:R-:W-:-:S07]  /*4070*/  F2FP.F16.F32.PACK_AB R14, R67, R14 ;  /* 0x0000000e430e723e */ /* 0x000fce00000000ff */
.L_x_1572:
[----:B------:R-:W-:Y:S05]  /*4080*/  BSYNC B3 ;  /* 0x0000000000037941 */ /* 0x000fea0003800000 */
.L_x_1571:
[----:B---3--:R-:W-:-:S04]  /*4090*/  LEA R64, P0, R18, R11, 0x1 ;  /* 0x0000000b12407211 */ /* 0x008fc800078008ff */
[----:B--2---:R-:W-:-:S05]  /*40a0*/  LEA.HI.X R65, R18, R72, R19, 0x1, P0 ;  /* 0x0000004812417211 */ /* 0x004fca00000f0c13 */
[----:B0-----:R4:W-:Y:S04]  /*40b0*/  ST.E.128 desc[UR60][R64.64], R12 ;  /* 0x0000000c40007985 */ /* 0x0019e8000c101d3c */
.L_x_1570:
[----:B------:R-:W-:Y:S05]  /*40c0*/  BSYNC B2 ;  /* 0x0000000000027941 */ /* 0x000fea0003800000 */
.L_x_1569:
[----:B------:R-:W-:Y:S01]  /*40d0*/  ISETP.NE.AND P0, PT, R71, RZ, PT ;  /* 0x000000ff4700720c */ /* 0x000fe20003f05270 */
[----:B------:R-:W-:-:S12]  /*40e0*/  BSSY B2, `(.L_x_1573) ;  /* 0x0000036000027945 */ /* 0x000fd80003800000 */
[----:B------:R-:W-:Y:S05]  /*40f0*/  @!P0 BRA `(.L_x_1574) ;  /* 0x0000000000d08947 */ /* 0x000fea0003800000 */
[----:B----4-:R-:W4:Y:S01]  /*4100*/  LDL R12, [R1+0x18] ;  /* 0x00001800010c7983 */ /* 0x010f220000100800 */
[----:B------:R-:W-:Y:S01]  /*4110*/  BSSY B3, `(.L_x_1575) ;  /* 0x000002f000037945 */ /* 0x000fe20003800000 */
[----:B----4-:R-:W-:Y:S02]  /*4120*/  ISETP.GE.AND P0, PT, R12, R101, PT ;  /* 0x000000650c00720c */ /* 0x010fe40003f06270 */
[----:B------:R4:W0:Y:S11]  /*4130*/  LDS.128 R12, [R90+0x22400] ;  /* 0x022400005a0c7984 */ /* 0x0008360000000c00 */
[----:B----4-:R-:W-:Y:S05]  /*4140*/  @P0 BRA `(.L_x_1576) ;  /* 0x0000000000ac0947 */ /* 0x010fea0003800000 */
[----:B------:R-:W-:Y:S01]  /*4150*/  SHF.R.U64 R66, R62, 0x10, R63 ;  /* 0x000000103e427819 */ /* 0x000fe2000000123f */
[----:B------:R-:W-:Y:S01]  /*4160*/  HADD2.F32 R67, -RZ, R116.H1_H1 ;  /* 0x30000074ff437230 */ /* 0x000fe20000004100 */
[--C-:B------:R-:W-:Y:S02]  /*4170*/  SHF.R.U64 R64, R60, 0x10, R61.reuse ;  /* 0x000000103c407819 */ /* 0x100fe4000000123d */
[----:B------:R-:W-:Y:S01]  /*4180*/  SHF.R.U32.HI R60, RZ, 0x10, R61 ;  /* 0x00000010ff3c7819 */ /* 0x000fe2000001163d */
[----:B------:R-:W-:Y:S01]  /*4190*/  HADD2.F32 R66, -RZ, R66.H0_H0 ;  /* 0x20000042ff427230 */ /* 0x000fe20000004100 */
[----:B------:R-:W-:Y:S01]  /*41a0*/  SHF.R.U32.HI R62, RZ, 0x10, R63 ;  /* 0x00000010ff3e7819 */ /* 0x000fe2000001163f */
[--C-:B0-----:R-:W-:Y:S02]  /*41b0*/  HADD2.F32 R61, -RZ, R13.reuse.H1_H1 ;  /* 0x3000000dff3d7230 */ /* 0x101fe40000004100 */
        /* <DEDUP_REMOVED lines=8> */
[----:B------:R-:W-:Y:S01]  /*4240*/  MOV R61, R12 ;  /* 0x0000000c003d7202 */ /* 0x000fe20000000f00 */
[----:B------:R-:W-:Y:S02]  /*4250*/  IMAD.MOV.U32 R12, RZ, RZ, R15 ;  /* 0x000000ffff0c7224 */ /* 0x000fe400078e000f */
[----:B------:R-:W-:Y:S01]  /*4260*/  HADD2.F32 R66, -RZ, R117.H1_H1 ;  /* 0x30000075ff427230 */ /* 0x000fe20000004100 */
[----:B------:R-:W-:-:S02]  /*4270*/  F2FP.F16.F32.PACK_AB R13, R64, R13 ;  /* 0x0000000d400d723e */ /* 0x000fc400000000ff */
[--C-:B------:R-:W-:Y:S02]  /*4280*/  HADD2.F32 R15, -RZ, R12.reuse.H1_H1 ;  /* 0x3000000cff0f7230 */ /* 0x100fe40000004100 */
[----:B------:R-:W-:-:S03]  /*4290*/  HADD2.F32 R63, -RZ, R12.H0_H0 ;  /* 0x2000000cff3f7230 */ /* 0x000fc60000004100 */
[-C--:B------:R-:W-:Y:S02]  /*42a0*/  FMUL.FTZ R12, R15, R62.reuse ;  /* 0x0000003e0f0c7220 */ /* 0x080fe40000410000 */
[C---:B------:R-:W-:Y:S02]  /*42b0*/  FMUL.FTZ R62, R63.reuse, R62 ;  /* 0x0000003e3f3e7220 */ /* 0x040fe40000410000 */
[-C--:B------:R-:W-:Y:S02]  /*42c0*/  FFMA.FTZ R12, R63, R60.reuse, -R12 ;  /* 0x0000003c3f0c7223 */ /* 0x080fe4000001080c */
[----:B------:R-:W-:Y:S01]  /*42d0*/  FFMA.FTZ R15, R15, R60, R62 ;  /* 0x0000003c0f0f7223 */ /* 0x000fe2000001003e */
[----:B------:R-:W-:Y:S02]  /*42e0*/  IMAD.MOV.U32 R60, RZ, RZ, R14 ;  /* 0x000000ffff3c7224 */ /* 0x000fe400078e000e */
[--C-:B------:R-:W-:Y:S02]  /*42f0*/  HADD2.F32 R14, -RZ, R61.reuse.H0_H0 ;  /* 0x2000003dff0e7230 */ /* 0x100fe40000004100 */
[----:B------:R-:W-:Y:S01]  /*4300*/  HADD2.F32 R61, -RZ, R61.H1_H1 ;  /* 0x3000003dff3d7230 */ /* 0x000fe20000004100 */
[----:B------:R-:W-:Y:S01]  /*4310*/  F2FP.F16.F32.PACK_AB R15, R15, R12 ;  /* 0x0000000c0f0f723e */ /* 0x000fe200000000ff */
[----:B------:R-:W-:-:S03]  /*4320*/  HADD2.F32 R62, -RZ, R117.H0_H0 ;  /* 0x20000075ff3e7230 */ /* 0x000fc60000004100 */
[-C--:B------:R-:W-:Y:S01]  /*4330*/  FMUL.FTZ R63, R61, R66.reuse ;  /* 0x000000423d3f7220 */ /* 0x080fe20000410000 */
[----:B------:R-:W-:-:S03]  /*4340*/  FMUL.FTZ R66, R14, R66 ;  /* 0x000000420e427220 */ /* 0x000fc60000410000 */
[-C--:B------:R-:W-:Y:S01]  /*4350*/  FFMA.FTZ R14, R14, R62.reuse, -R63 ;  /* 0x0000003e0e0e7223 */ /* 0x080fe2000001083f */
[----:B------:R-:W-:Y:S01]  /*4360*/  FFMA.FTZ R61, R61, R62, R66 ;  /* 0x0000003e3d3d7223 */ /* 0x000fe20000010042 */
[--C-:B------:R-:W-:Y:S02]  /*4370*/  HADD2.F32 R62, -RZ, R60.reuse.H0_H0 ;  /* 0x2000003cff3e7230 */ /* 0x100fe40000004100 */
[----:B------:R-:W-:Y:S02]  /*4380*/  HADD2.F32 R60, -RZ, R60.H1_H1 ;  /* 0x3000003cff3c7230 */ /* 0x000fe40000004100 */
[----:B------:R-:W-:Y:S01]  /*4390*/  HADD2.F32 R63, -RZ, R116.H0_H0 ;  /* 0x20000074ff3f7230 */ /* 0x000fe20000004100 */
[----:B------:R-:W-:Y:S02]  /*43a0*/  F2FP.F16.F32.PACK_AB R12, R61, R14 ;  /* 0x0000000e3d0c723e */ /* 0x000fe400000000ff */
[-C--:B------:R-:W-:Y:S01]  /*43b0*/  FMUL.FTZ R65, R60, R67.reuse ;  /* 0x000000433c417220 */ /* 0x080fe20000410000 */
[----:B------:R-:W-:-:S03]  /*43c0*/  FMUL.FTZ R67, R62, R67 ;  /* 0x000000433e437220 */ /* 0x000fc60000410000 */
[-C--:B------:R-:W-:Y:S01]  /*43d0*/  FFMA.FTZ R65, R62, R63.reuse, -R65 ;  /* 0x0000003f3e417223 */ /* 0x080fe20000010841 */
[----:B------:R-:W-:-:S05]  /*43e0*/  FFMA.FTZ R60, R60, R63, R67 ;  /* 0x0000003f3c3c7223 */ /* 0x000fca0000010043 */
[----:B------:R-:W-:-:S07]  /*43f0*/  F2FP.F16.F32.PACK_AB R14, R60, R65 ;  /* 0x000000413c0e723e */ /* 0x000fce00000000ff */
.L_x_1576:
[----:B------:R-:W-:Y:S05]  /*4400*/  BSYNC B3 ;  /* 0x0000000000037941 */ /* 0x000fea0003800000 */
.L_x_1575:
[----:B---3--:R-:W-:-:S04]  /*4410*/  LEA R60, P0, R201, R11, 0x1 ;  /* 0x0000000bc93c7211 */ /* 0x008fc800078008ff */
[----:B--2---:R-:W-:-:S05]  /*4420*/  LEA.HI.X R61, R201, R72, R224, 0x1, P0 ;  /* 0x00000048c93d7211 */ /* 0x004fca00000f0ce0 */
[----:B0-----:R0:W-:Y:S04]  /*4430*/  ST.E.128 desc[UR60][R60.64], R12 ;  /* 0x0000000c3c007985 */ /* 0x0011e8000c101d3c */
.L_x_1574:
[----:B------:R-:W-:Y:S05]  /*4440*/  BSYNC B2 ;  /* 0x0000000000027941 */ /* 0x000fea0003800000 */
.L_x_1573:
[----:B------:R-:W-:Y:S01]  /*4450*/  ISETP.NE.AND P0, PT, R76, RZ, PT ;  /* 0x000000ff4c00720c */ /* 0x000fe20003f05270 */
[----:B------:R-:W-:-:S12]  /*4460*/  BSSY B2, `(.L_x_1577) ;  /* 0x0000038000027945 */ /* 0x000fd80003800000 */
[----:B------:R-:W-:Y:S05]  /*4470*/  @!P0 BRA `(.L_x_1578) ;  /* 0x0000000000d88947 */ /* 0x000fea0003800000 */
[----:B0---4-:R-:W4:Y:S01]  /*4480*/  LDL R12, [R1+0x48] ;  /* 0x00004800010c7983 */ /* 0x011f220000100800 */
[----:B------:R-:W-:Y:S01]  /*4490*/  BSSY B3, `(.L_x_1579) ;  /* 0x0000030000037945 */ /* 0x000fe20003800000 */
[----:B----4-:R-:W-:Y:S02]  /*44a0*/  ISETP.GE.AND P0, PT, R12, R101, PT ;  /* 0x000000650c00720c */ /* 0x010fe40003f06270 */
[----:B------:R0:W4:Y:S11]  /*44b0*/  LDS.128 R12, [R90+0x24400] ;  /* 0x024400005a0c7984 */ /* 0x0001360000000c00 */
[----:B0-----:R-:W-:Y:S05]  /*44c0*/  @P0 BRA `(.L_x_1580) ;  /* 0x0000000000b00947 */ /* 0x001fea0003800000 */
[----:B------:R-:W-:Y:S01]  /*44d0*/  SHF.R.U64 R60, R58, 0x10, R59 ;  /* 0x000000103a3c7819 */ /* 0x000fe2000000123b */
[----:B----4-:R-:W-:Y:S01]  /*44e0*/  IMAD.MOV.U32 R58, RZ, RZ, R13 ;  /* 0x000000ffff3a7224 */ /* 0x010fe200078e000d */
[----:B------:R-:W-:Y:S01]  /*44f0*/  SHF.R.U64 R56, R56, 0x10, R57 ;  /* 0x0000001038387819 */ /* 0x000fe20000001239 */
[----:B------:R-:W-:Y:S01]  /*4500*/  HADD2.F32 R63, -RZ, R115.H1_H1 ;  /* 0x30000073ff3f7230 */ /* 0x000fe20000004100 */
        /* <DEDUP_REMOVED lines=8> */
[----:B------:R-:W-:Y:S02]  /*4590*/  HADD2.F32 R61, -RZ, R115.H0_H0 ;  /* 0x20000073ff3d7230 */ /* 0x000fe40000004100 */
[----:B------:R-:W-:Y:S01]  /*45a0*/  FFMA.FTZ R13, R13, R56, R60 ;  /* 0x000000380d0d7223 */ /* 0x000fe2000001003c */
[----:B------:R-:W-:Y:S02]  /*45b0*/  MOV R60, R15 ;  /* 0x0000000f003c7202 */ /* 0x000fe40000000f00 */
[----:B------:R-:W-:Y:S01]  /*45c0*/  SHF.R.U32.HI R56, RZ, 0x10, R57 ;  /* 0x00000010ff387819 */ /* 0x000fe20000011639 */
[----:B------:R-:W-:Y:S01]  /*45d0*/  IMAD.MOV.U32 R57, RZ, RZ, R12 ;  /* 0x000000ffff397224 */ /* 0x000fe200078e000c */
[----:B------:R-:W-:Y:S01]  /*45e0*/  F2FP.F16.F32.PACK_AB R13, R13, R58 ;  /* 0x0000003a0d0d723e */ /* 0x000fe200000000ff */
[----:B------:R-:W-:Y:S02]  /*45f0*/  HADD2.F32 R12, -RZ, R59.H0_H0 ;  /* 0x2000003bff0c7230 */ /* 0x000fe40000004100 */
[----:B------:R-:W-:-:S02]  /*4600*/  HADD2.F32 R15, -RZ, R60.H1_H1 ;  /* 0x3000003cff0f7230 */ /* 0x000fc40000004100 */
[----:B------:R-:W-:Y:S02]  /*4610*/  HADD2.F32 R59, -RZ, R60.H0_H0 ;  /* 0x2000003cff3b7230 */ /* 0x000fe40000004100 */
[----:B------:R-:W-:Y:S02]  /*4620*/  HADD2.F32 R56, -RZ, R56.H0_H0 ;  /* 0x20000038ff387230 */ /* 0x000fe40000004100 */
[-C--:B------:R-:W-:Y:S01]  /*4630*/  FMUL.FTZ R60, R15, R12.reuse ;  /* 0x0000000c0f3c7220 */ /* 0x080fe20000410000 */
[----:B------:R-:W-:-:S03]  /*4640*/  FMUL.FTZ R62, R59, R12 ;  /* 0x0000000c3b3e7220 */ /* 0x000fc60000410000 */
[-C--:B------:R-:W-:Y:S01]  /*4650*/  FFMA.FTZ R12, R59, R56.reuse, -R60 ;  /* 0x000000383b0c7223 */ /* 0x080fe2000001083c */
[--C-:B------:R-:W-:Y:S02]  /*4660*/  HADD2.F32 R60, -RZ, R57.reuse.H0_H0 ;  /* 0x20000039ff3c7230 */ /* 0x100fe40000004100 */
[----:B------:R-:W-:Y:S01]  /*4670*/  FFMA.FTZ R15, R15, R56, R62 ;  /* 0x000000380f0f7223 */ /* 0x000fe2000001003e */
[----:B------:R-:W-:Y:S02]  /*4680*/  IMAD.MOV.U32 R56, RZ, RZ, R14 ;  /* 0x000000ffff387224 */ /* 0x000fe400078e000e */
[----:B------:R-:W-:Y:S02]  /*4690*/  HADD2.F32 R14, -RZ, R57.H1_H1 ;  /* 0x30000039ff0e7230 */ /* 0x000fe40000004100 */
[----:B------:R-:W-:Y:S01]  /*46a0*/  HADD2.F32 R59, -RZ, R113.H1_H1 ;  /* 0x30000071ff3b7230 */ /* 0x000fe20000004100 */
[----:B------:R-:W-:Y:S02]  /*46b0*/  F2FP.F16.F32.PACK_AB R15, R15, R12 ;  /* 0x0000000c0f0f723e */ /* 0x000fe400000000ff */
[-C--:B------:R-:W-:Y:S01]  /*46c0*/  FMUL.FTZ R57, R14, R61.reuse ;  /* 0x0000003d0e397220 */ /* 0x080fe20000410000 */
[----:B------:R-:W-:-:S03]  /*46d0*/  FMUL.FTZ R61, R60, R61 ;  /* 0x0000003d3c3d7220 */ /* 0x000fc60000410000 */
[-C--:B------:R-:W-:Y:S01]  /*46e0*/  FFMA.FTZ R57, R60, R59.reuse, -R57 ;  /* 0x0000003b3c397223 */ /* 0x080fe20000010839 */
[--C-:B------:R-:W-:Y:S02]  /*46f0*/  HADD2.F32 R60, -RZ, R56.reuse.H0_H0 ;  /* 0x20000038ff3c7230 */ /* 0x100fe40000004100 */
[----:B------:R-:W-:Y:S01]  /*4700*/  FFMA.FTZ R14, R14, R59, R61 ;  /* 0x0000003b0e0e7223 */ /* 0x000fe2000001003d */
[----:B------:R-:W-:Y:S02]  /*4710*/  HADD2.F32 R56, -RZ, R56.H1_H1 ;  /* 0x30000038ff387230 */ /* 0x000fe40000004100 */
[----:B------:R-:W-:Y:S02]  /*4720*/  HADD2.F32 R59, -RZ, R114.H0_H0 ;  /* 0x20000072ff3b7230 */ /* 0x000fe40000004100 */
[----:B------:R-:W-:Y:S01]  /*4730*/  F2FP.F16.F32.PACK_AB R12, R14, R57 ;  /* 0x000000390e0c723e */ /* 0x000fe200000000ff */
[-C--:B------:R-:W-:Y:S01]  /*4740*/  FMUL.FTZ R61, R56, R63.reuse ;  /* 0x0000003f383d7220 */ /* 0x080fe20000410000 */
[----:B------:R-:W-:-:S03]  /*4750*/  FMUL.FTZ R63, R60, R63 ;  /* 0x0000003f3c3f7220 */ /* 0x000fc60000410000 */
[-C--:B------:R-:W-:Y:S01]  /*4760*/  FFMA.FTZ R61, R60, R59.reuse, -R61 ;  /* 0x0000003b3c3d7223 */ /* 0x080fe2000001083d */
[----:B------:R-:W-:-:S05]  /*4770*/  FFMA.FTZ R56, R56, R59, R63 ;  /* 0x0000003b38387223 */ /* 0x000fca000001003f */
[----:B------:R-:W-:-:S07]  /*4780*/  F2FP.F16.F32.PACK_AB R14, R56, R61 ;  /* 0x0000003d380e723e */ /* 0x000fce00000000ff */
.L_x_1580:
[----:B------:R-:W-:Y:S05]  /*4790*/  BSYNC B3 ;  /* 0x0000000000037941 */ /* 0x000fea0003800000 */
.L_x_1579:
[----:B------:R-:W2:Y:S01]  /*47a0*/  LDL R58, [R1+0x8] ;  /* 0x00000800013a7983 */ /* 0x000ea20000100800 */
[----:B---3--:R-:W-:-:S04]  /*47b0*/  LEA R56, P0, R22, R11, 0x1 ;  /* 0x0000000b16387211 */ /* 0x008fc800078008ff */
[----:B--2---:R-:W-:-:S05]  /*47c0*/  LEA.HI.X R57, R22, R72, R58, 0x1, P0 ;  /* 0x0000004816397211 */ /* 0x004fca00000f0c3a */
[----:B----4-:R0:W-:Y:S04]  /*47d0*/  ST.E.128 desc[UR60][R56.64], R12 ;  /* 0x0000000c38007985 */ /* 0x0101e8000c101d3c */
.L_x_1578:
[----:B------:R-:W-:Y:S05]  /*47e0*/  BSYNC B2 ;  /* 0x0000000000027941 */ /* 0x000fea0003800000 */
.L_x_1577:
[----:B------:R-:W-:-:S13]  /*47f0*/  ISETP.NE.AND P0, PT, R77, RZ, PT ;  /* 0x000000ff4d00720c */ /* 0x000fda0003f05270 */
[----:B------:R-:W-:Y:S05]  /*4800*/  @!P0 BRA `(.L_x_1568) ;  /* 0x0000000000d48947 */ /* 0x000fea0003800000 */
[----:B------:R-:W5:Y:S01]  /*4810*/  LDL R58, [R1+0x4c] ;  /* 0x00004c00013a7983 */ /* 0x000f620000100800 */
[C---:B0--3--:R-:W-:Y:S01]  /*4820*/  LEA R56, P0, R23.reuse, R11, 0x1 ;  /* 0x0000000b17387211 */ /* 0x049fe200078008ff */
[----:B------:R-:W-:Y:S02]  /*4830*/  BSSY B2, `(.L_x_1581) ;  /* 0x0000031000027945 */ /* 0x000fe40003800000 */
[----:B----4-:R0:W3:Y:S01]  /*4840*/  LDS.128 R12, [R90+0x26400] ;  /* 0x026400005a0c7984 */ /* 0x0100e20000000c00 */
[----:B--2---:R-:W-:Y:S02]  /*4850*/  LEA.HI.X R57, R23, R72, R229, 0x1, P0 ;  /* 0x0000004817397211 */ /* 0x004fe400000f0ce5 */
[----:B-----5:R-:W-:-:S13]  /*4860*/  ISETP.GE.AND P6, PT, R58, R101, PT ;  /* 0x000000653a00720c */ /* 0x020fda0003fc6270 */
[----:B0--3--:R-:W-:Y:S05]  /*4870*/  @P6 BRA `(.L_x_1582) ;  /* 0x0000000000b06947 */ /* 0x009fea0003800000 */
[----:B------:R-:W-:Y:S01]  /*4880*/  SHF.R.U64 R58, R54, 0x10, R55 ;  /* 0x00000010363a7819 */ /* 0x000fe20000001237 */
[--C-:B------:R-:W-:Y:S01]  /*4890*/  HADD2.F32 R11, -RZ, R13.reuse.H1_H1 ;  /* 0x3000000dff0b7230 */ /* 0x100fe20000004100 */
[----:B------:R-:W-:Y:S01]  /*48a0*/  SHF.R.U64 R52, R52, 0x10, R53 ;  /* 0x0000001034347819 */ /* 0x000fe20000001235 */
[----:B------:R-:W-:Y:S01]  /*48b0*/  HADD2.F32 R13, -RZ, R13.H0_H0 ;  /* 0x2000000dff0d7230 */ /* 0x000fe20000004100 */
[----:B------:R-:W-:Y:S01]  /*48c0*/  SHF.R.U32.HI R55, RZ, 0x10, R55 ;  /* 0x00000010ff377819 */ /* 0x000fe20000011637 */
[----:B------:R-:W-:Y:S02]  /*48d0*/  HADD2.F32 R58, -RZ, R58.H0_H0 ;  /* 0x2000003aff3a7230 */ /* 0x000fe40000004100 */
[----:B------:R-:W-:Y:S02]  /*48e0*/  HADD2.F32 R52, -RZ, R52.H0_H0 ;  /* 0x20000034ff347230 */ /* 0x000fe40000004100 */
[----:B------:R-:W-:Y:S02]  /*48f0*/  HADD2.F32 R113, -RZ, R113.H0_H0 ;  /* 0x20000071ff717230 */ /* 0x000fe40000004100 */
[-C--:B------:R-:W-:Y:S01]  /*4900*/  FMUL.FTZ R54, R11, R58.reuse ;  /* 0x0000003a0b367220 */ /* 0x080fe20000410000 */
[----:B------:R-:W-:-:S03]  /*4910*/  FMUL.FTZ R58, R13, R58 ;  /* 0x0000003a0d3a7220 */ /* 0x000fc60000410000 */
[-C--:B------:R-:W-:Y:S01]  /*4920*/  FFMA.FTZ R54, R13, R52.reuse, -R54 ;  /* 0x000000340d367223 */ /* 0x080fe20000010836 */
[----:B------:R-:W-:Y:S01]  /*4930*/  FFMA.FTZ R11, R11, R52, R58 ;  /* 0x000000340b0b7223 */ /* 0x000fe2000001003a */
[----:B------:R-:W-:Y:S01]  /*4940*/  SHF.R.U32.HI R52, RZ, 0x10, R53 ;  /* 0x00000010ff347819 */ /* 0x000fe20000011635 */
[----:B------:R-:W-:Y:S02]  /*4950*/  IMAD.MOV.U32 R53, RZ, RZ, R15 ;  /* 0x000000ffff357224 */ /* 0x000fe400078e000f */
[----:B------:R-:W-:Y:S01]  /*4960*/  IMAD.MOV.U32 R15, RZ, RZ, R12 ;  /* 0x000000ffff0f7224 */ /* 0x000fe200078e000c */
[----:B------:R-:W-:Y:S01]  /*4970*/  F2FP.F16.F32.PACK_AB R11, R11, R54 ;  /* 0x000000360b0b723e */ /* 0x000fe200000000ff */
[----:B------:R-:W-:Y:S02]  /*4980*/  HADD2.F32 R12, -RZ, R55.H0_H0 ;  /* 0x20000037ff0c7230 */ /* 0x000fe40000004100 */
[--C-:B------:R-:W-:Y:S02]  /*4990*/  HADD2.F32 R13, -RZ, R53.reuse.H1_H1 ;  /* 0x30000035ff0d7230 */ /* 0x100fe40000004100 */
[----:B------:R-:W-:-:S02]  /*49a0*/  HADD2.F32 R53, -RZ, R53.H0_H0 ;  /* 0x20000035ff357230 */ /* 0x000fc40000004100 */
[----:B------:R-:W-:Y:S02]  /*49b0*/  HADD2.F32 R52, -RZ, R52.H0_H0 ;  /* 0x20000034ff347230 */ /* 0x000fe40000004100 */
[-C--:B------:R-:W-:Y:S01]  /*49c0*/  FMUL.FTZ R58, R13, R12.reuse ;  /* 0x0000000c0d3a7220 */ /* 0x080fe20000410000 */
[----:B------:R-:W-:-:S03]  /*49d0*/  FMUL.FTZ R60, R53, R12 ;  /* 0x0000000c353c7220 */ /* 0x000fc60000410000 */
[-C--:B------:R-:W-:Y:S01]  /*49e0*/  FFMA.FTZ R12, R53, R52.reuse, -R58 ;  /* 0x00000034350c7223 */ /* 0x080fe2000001083a */
[----:B------:R-:W-:Y:S02]  /*49f0*/  HADD2.F32 R53, -RZ, R114.H1_H1 ;  /* 0x30000072ff357230 */ /* 0x000fe40000004100 */
[----:B------:R-:W-:Y:S01]  /*4a00*/  FFMA.FTZ R13, R13, R52, R60 ;  /* 0x000000340d0d7223 */ /* 0x000fe2000001003c */
[--C-:B------:R-:W-:Y:S02]  /*4a10*/  HADD2.F32 R52, -RZ, R15.reuse.H1_H1 ;  /* 0x3000000fff347230 */ /* 0x100fe40000004100 */
[----:B------:R-:W-:Y:S02]  /*4a20*/  HADD2.F32 R58, -RZ, R15.H0_H0 ;  /* 0x2000000fff3a7230 */ /* 0x000fe40000004100 */
[----:B------:R-:W-:Y:S02]  /*4a30*/  HADD2.F32 R15, -RZ, R112.H1_H1 ;  /* 0x30000070ff0f7230 */ /* 0x000fe40000004100 */
[-C--:B------:R-:W-:Y:S01]  /*4a40*/  FMUL.FTZ R55, R52, R53.reuse ;  /* 0x0000003534377220 */ /* 0x080fe20000410000 */
[----:B------:R-:W-:-:S03]  /*4a50*/  FMUL.FTZ R53, R58, R53 ;  /* 0x000000353a357220 */ /* 0x000fc60000410000 */
[-C--:B------:R-:W-:Y:S01]  /*4a60*/  FFMA.FTZ R58, R58, R15.reuse, -R55 ;  /* 0x0000000f3a3a7223 */ /* 0x080fe20000010837 */
[----:B------:R-:W-:Y:S01]  /*4a70*/  FFMA.FTZ R15, R52, R15, R53 ;  /* 0x0000000f340f7223 */ /* 0x000fe20000010035 */
[--C-:B------:R-:W-:Y:S02]  /*4a80*/  HADD2.F32 R52, -RZ, R14.reuse.H1_H1 ;  /* 0x3000000eff347230 */ /* 0x100fe40000004100 */
[----:B------:R-:W-:Y:S02]  /*4a90*/  HADD2.F32 R14, -RZ, R14.H0_H0 ;  /* 0x2000000eff0e7230 */ /* 0x000fe40000004100 */
[----:B------:R-:W-:Y:S02]  /*4aa0*/  HADD2.F32 R53, -RZ, R112.H0_H0 ;  /* 0x20000070ff357230 */ /* 0x000fe40000004100 */
[-C--:B------:R-:W-:Y:S01]  /*4ab0*/  FMUL.FTZ R55, R52, R113.reuse ;  /* 0x0000007134377220 */ /* 0x080fe20000410000 */
[----:B------:R-:W-:-:S03]  /*4ac0*/  FMUL.FTZ R113, R14, R113 ;  /* 0x000000710e717220 */ /* 0x000fc60000410000 */
[-C--:B------:R-:W-:Y:S01]  /*4ad0*/  FFMA.FTZ R55, R14, R53.reuse, -R55 ;  /* 0x000000350e377223 */ /* 0x080fe20000010837 */
[----:B------:R-:W-:Y:S01]  /*4ae0*/  FFMA.FTZ R52, R52, R53, R113 ;  /* 0x0000003534347223 */ /* 0x000fe20000010071 */
[----:B------:R-:W-:Y:S01]  /*4af0*/  F2FP.F16.F32.PACK_AB R53, R13, R12 ;  /* 0x0000000c0d35723e */ /* 0x000fe200000000ff */
[----:B------:R-:W-:Y:S01]  /*4b00*/  IMAD.MOV.U32 R13, RZ, RZ, R11 ;  /* 0x000000ffff0d7224 */ /* 0x000fe200078e000b */
[----:B------:R-:W-:Y:S02]  /*4b10*/  F2FP.F16.F32.PACK_AB R12, R15, R58 ;  /* 0x0000003a0f0c723e */ /* 0x000fe400000000ff */
[----:B------:R-:W-:Y:S02]  /*4b20*/  F2FP.F16.F32.PACK_AB R14, R52, R55 ;  /* 0x00000037340e723e */ /* 0x000fe400000000ff */
[----:B------:R-:W-:-:S07]  /*4b30*/  MOV R15, R53 ;  /* 0x00000035000f7202 */ /* 0x000fce0000000f00 */
.L_x_1582:
[----:B------:R-:W-:Y:S05]  /*4b40*/  BSYNC B2 ;  /* 0x0000000000027941 */ /* 0x000fea0003800000 */
.L_x_1581:
[----:B------:R0:W-:Y:S02]  /*4b50*/  ST.E.128 desc[UR60][R56.64], R12 ;  /* 0x0000000c38007985 */ /* 0x0001e4000c101d3c */
.L_x_1568:
[----:B------:R-:W-:Y:S05]  /*4b60*/  BSYNC B1 ;  /* 0x0000000000017941 */ /* 0x000fea0003800000 */
.L_x_1567:
[----:B------:R-:W-:-:S03]  /*4b70*/  UMOV UR4, 0xffffffff ;  /* 0xffffffff00047882 */ /* 0x000fc60000000000 */
[----:B------:R-:W-:Y:S05]  /*4b80*/  BRA.DIV UR4, `(.L_x_1583) ;  /* 0x0000028a04307947 */ /* 0x000fea000b800000 */
[----:B-1----:R-:W1:Y:S04]  /*4b90*/  SHFL.IDX PT, R105, R105, 0x1, 0x181f ;  /* 0x00381f0069697f89 */ /* 0x002e6800000e0000 */
[----:B------:R-:W0:Y:S02]  /*4ba0*/  SHFL.IDX PT, R104, R104, 0x1, 0x181f ;  /* 0x00381f0068687f89 */ /* 0x000e2400000e0000 */
.L_x_2004:
[----:B------:R-:W-:Y:S05]  /*4bb0*/  @P4 BRA `(.L_x_1584) ;  /* 0x0000003800ec4947 */ /* 0x000fea0003800000 */
[----:B------:R-:W-:Y:S01]  /*4bc0*/  ISETP.NE.AND P0, PT, R29, RZ, PT ;  /* 0x000000ff1d00720c */ /* 0x000fe20003f05270 */
[----:B------:R-:W-:-:S12]  /*4bd0*/  BSSY B1, `(.L_x_1585) ;  /* 0x0000034000017945 */ /* 0x000fd80003800000 */
[----:B------:R-:W-:Y:S05]  /*4be0*/  @!P0 BRA `(.L_x_1586) ;  /* 0x0000000000c88947 */ /* 0x000fea0003800000 */
[----:B0---4-:R0:W4:Y:S01]  /*4bf0*/  LDS.128 R12, [R90+0x21400] ;  /* 0x021400005a0c7984 */ /* 0x0111220000000c00 */
[----:B------:R-:W-:Y:S01]  /*4c00*/  ISETP.GE.AND P4, PT, R204, R101, PT ;  /* 0x00000065cc00720c */ /* 0x000fe20003f86270 */
[----:B------:R-:W-:Y:S01]  /*4c10*/  BSSY B2, `(.L_x_1587) ;  /* 0x000002e000027945 */ /* 0x000fe20003800000 */
[----:B------:R-:W-:-:S04]  /*4c20*/  LEA R52, P0, R18, R104, 0x1 ;  /* 0x0000006812347211 */ /* 0x000fc800078008ff */
[----:B-1----:R-:W-:-:S07]  /*4c30*/  LEA.HI.X R53, R18, R105, R19, 0x1, P0 ;  /* 0x0000006912357211 */ /* 0x002fce00000f0c13 */
[----:B0-----:R-:W-:Y:S05]  /*4c40*/  @P4 BRA `(.L_x_1588) ;  /* 0x0000000000a84947 */ /* 0x001fea0003800000 */
[----:B------:R-:W-:Y:S01]  /*4c50*/  SHF.R.U64 R54, R48, 0x10, R49 ;  /* 0x0000001030367819 */ /* 0x000fe20000001231 */
[----:B---34-:R-:W-:Y:S01]  /*4c60*/  IMAD.MOV.U32 R11, RZ, RZ, R13 ;  /* 0x000000ffff0b7224 */ /* 0x018fe200078e000d */
        /* <DEDUP_REMOVED lines=9> */
[--C-:B------:R-:W-:Y:S02]  /*4d00*/  HADD2.F32 R49, -RZ, R15.reuse.H1_H1 ;  /* 0x3000000fff317230 */ /* 0x100fe40000004100 */
[----:B------:R-:W-:Y:S02]  /*4d10*/  HADD2.F32 R15, -RZ, R15.H0_H0 ;  /* 0x2000000fff0f7230 */ /* 0x000fe40000004100 */
[C---:B------:R-:W-:Y:S01]  /*4d20*/  FMUL.FTZ R51, R50.reuse, R51 ;  /* 0x0000003332337220 */ /* 0x040fe20000410000 */
[----:B------:R-:W-:Y:S02]  /*4d30*/  HADD2.F32 R56, -RZ, R48.H0_H0 ;  /* 0x20000030ff387230 */ /* 0x000fe40000004100 */
[-C--:B------:R-:W-:Y:S01]  /*4d40*/  FMUL.FTZ R60, R49, R58.reuse ;  /* 0x0000003a313c7220 */ /* 0x080fe20000410000 */
[-C--:B------:R-:W-:Y:S01]  /*4d50*/  FFMA.FTZ R11, R50, R13.reuse, -R11 ;  /* 0x0000000d320b7223 */ /* 0x080fe2000001080b */
[C---:B------:R-:W-:Y:S01]  /*4d60*/  FMUL.FTZ R58, R15.reuse, R58 ;  /* 0x0000003a0f3a7220 */ /* 0x040fe20000410000 */
[----:B------:R-:W-:Y:S01]  /*4d70*/  FFMA.FTZ R48, R54, R13, R51 ;  /* 0x0000000d36307223 */ /* 0x000fe20000010033 */
[----:B------:R-:W-:Y:S01]  /*4d80*/  FFMA.FTZ R13, R15, R56, -R60 ;  /* 0x000000380f0d7223 */ /* 0x000fe2000001083c */
[----:B------:R-:W-:-:S02]  /*4d90*/  HADD2.F32 R54, -RZ, R111.H0_H0 ;  /* 0x2000006fff367230 */ /* 0x000fc40000004100 */
[----:B------:R-:W-:Y:S01]  /*4da0*/  FFMA.FTZ R50, R49, R56, R58 ;  /* 0x0000003831327223 */ /* 0x000fe2000001003a */
[----:B------:R-:W-:Y:S01]  /*4db0*/  HADD2.F32 R15, -RZ, R12.H1_H1 ;  /* 0x3000000cff0f7230 */ /* 0x000fe20000004100 */
[----:B------:R-:W-:Y:S01]  /*4dc0*/  F2FP.F16.F32.PACK_AB R11, R48, R11 ;  /* 0x0000000b300b723e */ /* 0x000fe200000000ff */
[----:B------:R-:W-:Y:S02]  /*4dd0*/  HADD2.F32 R49, -RZ, R14.H1_H1 ;  /* 0x3000000eff317230 */ /* 0x000fe40000004100 */
[----:B------:R-:W-:Y:S02]  /*4de0*/  HADD2.F32 R111, -RZ, R111.H1_H1 ;  /* 0x3000006fff6f7230 */ /* 0x000fe40000004100 */
[----:B------:R-:W-:Y:S01]  /*4df0*/  FMUL.FTZ R55, R15, R54 ;  /* 0x000000360f377220 */ /* 0x000fe20000410000 */
[----:B------:R-:W-:Y:S02]  /*4e00*/  HADD2.F32 R12, -RZ, R12.H0_H0 ;  /* 0x2000000cff0c7230 */ /* 0x000fe40000004100 */
[----:B------:R-:W-:-:S02]  /*4e10*/  HADD2.F32 R14, -RZ, R14.H0_H0 ;  /* 0x2000000eff0e7230 */ /* 0x000fc40000004100 */
[-C--:B------:R-:W-:Y:S01]  /*4e20*/  FMUL.FTZ R57, R49, R111.reuse ;  /* 0x0000006f31397220 */ /* 0x080fe20000410000 */
[--C-:B------:R-:W-:Y:S02]  /*4e30*/  HADD2.F32 R51, -RZ, R110.reuse.H0_H0 ;  /* 0x2000006eff337230 */ /* 0x100fe40000004100 */
[----:B------:R-:W-:Y:S01]  /*4e40*/  FMUL.FTZ R54, R12, R54 ;  /* 0x000000360c367220 */ /* 0x000fe20000410000 */
[----:B------:R-:W-:Y:S02]  /*4e50*/  HADD2.F32 R110, -RZ, R110.H1_H1 ;  /* 0x3000006eff6e7230 */ /* 0x000fe40000004100 */
[----:B------:R-:W-:Y:S01]  /*4e60*/  FMUL.FTZ R56, R14, R111 ;  /* 0x0000006f0e387220 */ /* 0x000fe20000410000 */
[-C--:B------:R-:W-:Y:S01]  /*4e70*/  FFMA.FTZ R55, R12, R51.reuse, -R55 ;  /* 0x000000330c377223 */ /* 0x080fe20000010837 */
[----:B------:R-:W-:Y:S01]  /*4e80*/  FFMA.FTZ R54, R15, R51, R54 ;  /* 0x000000330f367223 */ /* 0x000fe20000010036 */
[-C--:B------:R-:W-:Y:S01]  /*4e90*/  FFMA.FTZ R57, R14, R110.reuse, -R57 ;  /* 0x0000006e0e397223 */ /* 0x080fe20000010839 */
[----:B------:R-:W-:Y:S01]  /*4ea0*/  FFMA.FTZ R56, R49, R110, R56 ;  /* 0x0000006e31387223 */ /* 0x000fe20000010038 */
[----:B------:R-:W-:Y:S01]  /*4eb0*/  F2FP.F16.F32.PACK_AB R15, R50, R13 ;  /* 0x0000000d320f723e */ /* 0x000fe200000000ff */
[----:B------:R-:W-:Y:S01]  /*4ec0*/  IMAD.MOV.U32 R13, RZ, RZ, R11 ;  /* 0x000000ffff0d7224 */ /* 0x000fe200078e000b */
[----:B------:R-:W-:-:S02]  /*4ed0*/  F2FP.F16.F32.PACK_AB R12, R54, R55 ;  /* 0x00000037360c723e */ /* 0x000fc400000000ff */
[----:B------:R-:W-:-:S07]  /*4ee0*/  F2FP.F16.F32.PACK_AB R14, R56, R57 ;  /* 0x00000039380e723e */ /* 0x000fce00000000ff */
.L_x_1588:
[----:B------:R-:W-:Y:S05]  /*4ef0*/  BSYNC B2 ;  /* 0x0000000000027941 */ /* 0x000fea0003800000 */
.L_x_1587:
[----:B----4-:R0:W-:Y:S02]  /*4f00*/  ST.E.128 desc[UR60][R52.64], R12 ;  /* 0x0000000c34007985 */ /* 0x0101e4000c101d3c */
.L_x_1586:
[----:B------:R-:W-:Y:S05]  /*4f10*/  BSYNC B1 ;  /* 0x0000000000017941 */ /* 0x000fea0003800000 */
.L_x_1585:
[----:B------:R-:W-:Y:S01]  /*4f20*/  ISETP.NE.AND P0, PT, R71, RZ, PT ;  /* 0x000000ff4700720c */ /* 0x000fe20003f05270 */
[----:B------:R-:W-:-:S12]  /*4f30*/  BSSY B1, `(.L_x_1589) ;  /* 0x0000034000017945 */ /* 0x000fd80003800000 */
[----:B------:R-:W-:Y:S05]  /*4f40*/  @!P0 BRA `(.L_x_1590) ;  /* 0x0000000000c88947 */ /* 0x000fea0003800000 */
[----:B---3--:R-:W3:Y:S01]  /*4f50*/  LDL R11, [R1+0x18] ;  /* 0x00001800010b7983 */ /* 0x008ee20000100800 */
[C---:B0-----:R-:W-:Y:S01]  /*4f60*/  LEA R48, P0, R201.reuse, R104, 0x1 ;  /* 0x00000068c9307211 */ /* 0x041fe200078008ff */
[----:B------:R-:W-:Y:S02]  /*4f70*/  BSSY B2, `(.L_x_1591) ;  /* 0x000002e000027945 */ /* 0x000fe40003800000 */
[----:B----4-:R0:W4:Y:S01]  /*4f80*/  LDS.128 R12, [R90+0x23400] ;  /* 0x023400005a0c7984 */ /* 0x0101220000000c00 */
[----:B-1----:R-:W-:Y:S02]  /*4f90*/  LEA.HI.X R49, R201, R105, R224, 0x1, P0 ;  /* 0x00000069c9317211 */ /* 0x002fe400000f0ce0 */
[----:B---3--:R-:W-:-:S13]  /*4fa0*/  ISETP.GE.AND P4, PT, R11, R101, PT ;  /* 0x000000650b00720c */ /* 0x008fda0003f86270 */
[----:B0---4-:R-:W-:Y:S05]  /*4fb0*/  @P4 BRA `(.L_x_1592) ;  /* 0x0000000000a44947 */ /* 0x011fea0003800000 */
[----:B------:R-:W-:Y:S01]  /*4fc0*/  SHF.R.U64 R11, R44, 0x10, R45 ;  /* 0x000000102c0b7819 */ /* 0x000fe2000000122d */
[----:B------:R-:W-:Y:S01]  /*4fd0*/  IMAD.MOV.U32 R44, RZ, RZ, R15 ;  /* 0x000000ffff2c7224 */ /* 0x000fe200078e000f */
[--C-:B------:R-:W-:Y:S01]  /*4fe0*/  SHF.R.U64 R50, R46, 0x10, R47.reuse ;  /* 0x000000102e327819 */ /* 0x100fe2000000122f */
[----:B------:R-:W-:Y:S01]  /*4ff0*/  HADD2.F32 R15, -RZ, R13.H1_H1 ;  /* 0x3000000dff0f7230 */ /* 0x000fe20000004100 */
[----:B------:R-:W-:Y:S01]  /*5000*/  SHF.R.U32.HI R47, RZ, 0x10, R47 ;  /* 0x00000010ff2f7819 */ /* 0x000fe2000001162f */
[----:B------:R-:W-:Y:S01]  /*5010*/  HADD2.F32 R46, -RZ, R11.H0_H0 ;  /* 0x2000000bff2e7230 */ /* 0x000fe20000004100 */
[----:B------:R-:W-:Y:S01]  /*5020*/  SHF.R.U32.HI R45, RZ, 0x10, R45 ;  /* 0x00000010ff2d7819 */ /* 0x000fe2000001162d */
[----:B------:R-:W-:Y:S02]  /*5030*/  HADD2.F32 R11, -RZ, R13.H0_H0 ;  /* 0x2000000dff0b7230 */ /* 0x000fe40000004100 */
[----:B------:R-:W-:Y:S02]  /*5040*/  HADD2.F32 R13, -RZ, R44.H1_H1 ;  /* 0x3000002cff0d7230 */ /* 0x000fe40000004100 */
[----:B------:R-:W-:-:S02]  /*5050*/  HADD2.F32 R50, -RZ, R50.H0_H0 ;  /* 0x20000032ff327230 */ /* 0x000fc40000004100 */
[----:B------:R-:W-:Y:S02]  /*5060*/  HADD2.F32 R47, -RZ, R47.H0_H0 ;  /* 0x2000002fff2f7230 */ /* 0x000fe40000004100 */
[----:B------:R-:W-:Y:S02]  /*5070*/  HADD2.F32 R44, -RZ, R44.H0_H0 ;  /* 0x2000002cff2c7230 */ /* 0x000fe40000004100 */
[-C--:B------:R-:W-:Y:S01]  /*5080*/  FMUL.FTZ R52, R15, R50.reuse ;  /* 0x000000320f347220 */ /* 0x080fe20000410000 */
[----:B------:R-:W-:Y:S02]  /*5090*/  HADD2.F32 R45, -RZ, R45.H0_H0 ;  /* 0x2000002dff2d7230 */ /* 0x000fe40000004100 */
[----:B------:R-:W-:Y:S01]  /*50a0*/  FMUL.FTZ R50, R11, R50 ;  /* 0x000000320b327220 */ /* 0x000fe20000410000 */
[-C--:B------:R-:W-:Y:S01]  /*50b0*/  FMUL.FTZ R51, R13, R47.reuse ;  /* 0x0000002f0d337220 */ /* 0x080fe20000410000 */
[C---:B------:R-:W-:Y:S01]  /*50c0*/  FMUL.FTZ R54, R44.reuse, R47 ;  /* 0x0000002f2c367220 */ /* 0x040fe20000410000 */
[-C--:B------:R-:W-:Y:S01]  /*50d0*/  FFMA.FTZ R11, R11, R46.reuse, -R52 ;  /* 0x0000002e0b0b7223 */ /* 0x080fe20000010834 */
[----:B------:R-:W-:Y:S01]  /*50e0*/  FFMA.FTZ R50, R15, R46, R50 ;  /* 0x0000002e0f327223 */ /* 0x000fe20000010032 */
[-C--:B------:R-:W-:Y:S01]  /*50f0*/  FFMA.FTZ R51, R44, R45.reuse, -R51 ;  /* 0x0000002d2c337223 */ /* 0x080fe20000010833 */
[----:B------:R-:W-:Y:S01]  /*5100*/  FFMA.FTZ R54, R13, R45, R54 ;  /* 0x0000002d0d367223 */ /* 0x000fe20000010036 */
[----:B------:R-:W-:-:S02]  /*5110*/  HADD2.F32 R13, -RZ, R12.H1_H1 ;  /* 0x3000000cff0d7230 */ /* 0x000fc40000004100 */
[--C-:B------:R-:W-:Y:S02]  /*5120*/  HADD2.F32 R45, -RZ, R109.reuse.H0_H0 ;  /* 0x2000006dff2d7230 */ /* 0x100fe40000004100 */
[----:B------:R-:W-:Y:S02]  /*5130*/  HADD2.F32 R12, -RZ, R12.H0_H0 ;  /* 0x2000000cff0c7230 */ /* 0x000fe40000004100 */
[--C-:B------:R-:W-:Y:S02]  /*5140*/  HADD2.F32 R15, -RZ, R14.reuse.H1_H1 ;  /* 0x3000000eff0f7230 */ /* 0x100fe40000004100 */
[-C--:B------:R-:W-:Y:S01]  /*5150*/  FMUL.FTZ R47, R13, R45.reuse ;  /* 0x0000002d0d2f7220 */ /* 0x080fe20000410000 */
[----:B------:R-:W-:Y:S02]  /*5160*/  HADD2.F32 R109, -RZ, R109.H1_H1 ;  /* 0x3000006dff6d7230 */ /* 0x000fe40000004100 */
[----:B------:R-:W-:Y:S01]  /*5170*/  FMUL.FTZ R46, R12, R45 ;  /* 0x0000002d0c2e7220 */ /* 0x000fe20000410000 */
[----:B------:R-:W-:-:S02]  /*5180*/  HADD2.F32 R14, -RZ, R14.H0_H0 ;  /* 0x2000000eff0e7230 */ /* 0x000fc40000004100 */
[--C-:B------:R-:W-:Y:S02]  /*5190*/  HADD2.F32 R44, -RZ, R108.reuse.H1_H1 ;  /* 0x3000006cff2c7230 */ /* 0x100fe40000004100 */
[-C--:B------:R-:W-:Y:S01]  /*51a0*/  FMUL.FTZ R45, R15, R109.reuse ;  /* 0x0000006d0f2d7220 */ /* 0x080fe20000410000 */
[----:B------:R-:W-:Y:S02]  /*51b0*/  HADD2.F32 R108, -RZ, R108.H0_H0 ;  /* 0x2000006cff6c7230 */ /* 0x000fe40000004100 */
        /* <DEDUP_REMOVED lines=8> */
[----:B------:R-:W-:-:S07]  /*5240*/  F2FP.F16.F32.PACK_AB R14, R52, R45 ;  /* 0x0000002d340e723e */ /* 0x000fce00000000ff */
.L_x_1592:
[----:B------:R-:W-:Y:S05]  /*5250*/  BSYNC B2 ;  /* 0x0000000000027941 */ /* 0x000fea0003800000 */
.L_x_1591:
[----:B------:R0:W-:Y:S02]  /*5260*/  ST.E.128 desc[UR60][R48.64], R12 ;  /* 0x0000000c30007985 */ /* 0x0001e4000c101d3c */
.L_x_1590:
[----:B------:R-:W-:Y:S05]  /*5270*/  BSYNC B1 ;  /* 0x0000000000017941 */ /* 0x000fea0003800000 */
.L_x_1589:
[----:B------:R-:W-:Y:S01]  /*5280*/  ISETP.NE.AND P0, PT, R76, RZ, PT ;  /* 0x000000ff4c00720c */ /* 0x000fe20003f05270 */
[----:B------:R-:W-:-:S12]  /*5290*/  BSSY B1, `(.L_x_1593) ;  /* 0x0000034000017945 */ /* 0x000fd80003800000 */
[----:B------:R-:W-:Y:S05]  /*52a0*/  @!P0 BRA `(.L_x_1594) ;  /* 0x0000000000c88947 */ /* 0x000fea0003800000 */
[----:B------:R-:W5:Y:S04]  /*52b0*/  LDL R46, [R1+0x48] ;  /* 0x00004800012e7983 */ /* 0x000f680000100800 */
[----:B---3--:R-:W1:Y:S01]  /*52c0*/  LDL R11, [R1+0x8] ;  /* 0x00000800010b7983 */ /* 0x008e620000100800 */
[----:B0-----:R-:W-:Y:S01]  /*52d0*/  LEA R44, P0, R22, R104, 0x1 ;  /* 0x00000068162c7211 */ /* 0x001fe200078008ff */
[----:B------:R-:W-:Y:S02]  /*52e0*/  BSSY B2, `(.L_x_1595) ;  /* 0x000002d000027945 */ /* 0x000fe40003800000 */
[----:B----4-:R0:W3:Y:S01]  /*52f0*/  LDS.128 R12, [R90+0x25400] ;  /* 0x025400005a0c7984 */ /* 0x0100e20000000c00 */
[----:B-----5:R-:W-:Y:S02]  /*5300*/  ISETP.GE.AND P4, PT, R46, R101, PT ;  /* 0x000000652e00720c */ /* 0x020fe40003f86270 */
[----:B-1----:R-:W-:-:S11]  /*5310*/  LEA.HI.X R45, R22, R105, R11, 0x1, P0 ;  /* 0x00000069162d7211 */ /* 0x002fd600000f0c0b */
[----:B0--3--:R-:W-:Y:S05]  /*5320*/  @P4 BRA `(.L_x_1596) ;  /* 0x0000000000a04947 */ /* 0x009fea0003800000 */
[----:B------:R-:W-:Y:S01]  /*5330*/  SHF.R.U64 R11, R40, 0x10, R41 ;  /* 0x00000010280b7819 */ /* 0x000fe20000001229 */
[--C-:B------:R-:W-:Y:S01]  /*5340*/  HADD2.F32 R40, -RZ, R15.reuse.H1_H1 ;  /* 0x3000000fff287230 */ /* 0x100fe20000004100 */
[--C-:B------:R-:W-:Y:S01]  /*5350*/  SHF.R.U64 R46, R42, 0x10, R43.reuse ;  /* 0x000000102a2e7819 */ /* 0x100fe2000000122b */
[----:B------:R-:W-:Y:S01]  /*5360*/  HADD2.F32 R15, -RZ, R15.H0_H0 ;  /* 0x2000000fff0f7230 */ /* 0x000fe20000004100 */
[----:B------:R-:W-:Y:S01]  /*5370*/  SHF.R.U32.HI R43, RZ, 0x10, R43 ;  /* 0x00000010ff2b7819 */ /* 0x000fe2000001162b */
[----:B------:R-:W-:Y:S01]  /*5380*/  HADD2.F32 R42, -RZ, R11.H0_H0 ;  /* 0x2000000bff2a7230 */ /* 0x000fe20000004100 */
[----:B------:R-:W-:Y:S01]  /*5390*/  SHF.R.U32.HI R41, RZ, 0x10, R41 ;  /* 0x00000010ff297819 */ /* 0x000fe20000011629 */
[----:B------:R-:W-:Y:S02]  /*53a0*/  HADD2.F32 R46, -RZ, R46.H0_H0 ;  /* 0x2000002eff2e7230 */ /* 0x000fe40000004100 */
[----:B------:R-:W-:Y:S02]  /*53b0*/  HADD2.F32 R11, -RZ, R13.H1_H1 ;  /* 0x3000000dff0b7230 */ /* 0x000fe40000004100 */
[----:B------:R-:W-:-:S02]  /*53c0*/  HADD2.F32 R43, -RZ, R43.H0_H0 ;  /* 0x2000002bff2b7230 */ /* 0x000fc40000004100 */
[----:B------:R-:W-:Y:S02]  /*53d0*/  HADD2.F32 R13, -RZ, R13.H0_H0 ;  /* 0x2000000dff0d7230 */ /* 0x000fe40000004100 */
[-C--:B------:R-:W-:Y:S01]  /*53e0*/  FMUL.FTZ R48, R11, R46.reuse ;  /* 0x0000002e0b307220 */ /* 0x080fe20000410000 */
[----:B------:R-:W-:Y:S02]  /*53f0*/  HADD2.F32 R41, -RZ, R41.H0_H0 ;  /* 0x20000029ff297230 */ /* 0x000fe40000004100 */
[-C--:B------:R-:W-:Y:S01]  /*5400*/  FMUL.FTZ R47, R15, R43.reuse ;  /* 0x0000002b0f2f7220 */ /* 0x080fe20000410000 */
[C---:B------:R-:W-:Y:S01]  /*5410*/  FMUL.FTZ R50, R40.reuse, R43 ;  /* 0x0000002b28327220 */ /* 0x040fe20000410000 */
[C---:B------:R-:W-:Y:S01]  /*5420*/  FMUL.FTZ R46, R13.reuse, R46 ;  /* 0x0000002e0d2e7220 */ /* 0x040fe20000410000 */
[----:B------:R-:W-:Y:S01]  /*5430*/  FFMA.FTZ R48, R13, R42, -R48 ;  /* 0x0000002a0d307223 */ /* 0x000fe20000010830 */
[----:B------:R-:W-:Y:S01]  /*5440*/  FFMA.FTZ R49, R40, R41, R47 ;  /* 0x0000002928317223 */ /* 0x000fe2000001002f */
[----:B------:R-:W-:-:S02]  /*5450*/  HADD2.F32 R40, -RZ, R107.H0_H0 ;  /* 0x2000006bff287230 */ /* 0x000fc40000004100 */
[----:B------:R-:W-:Y:S01]  /*5460*/  FFMA.FTZ R43, R11, R42, R46 ;  /* 0x0000002a0b2b7223 */ /* 0x000fe2000001002e */
[----:B------:R-:W-:Y:S02]  /*5470*/  HADD2.F32 R11, -RZ, R12.H1_H1 ;  /* 0x3000000cff0b7230 */ /* 0x000fe40000004100 */
[----:B------:R-:W-:Y:S01]  /*5480*/  FFMA.FTZ R50, R15, R41, -R50 ;  /* 0x000000290f327223 */ /* 0x000fe20000010832 */
        /* <DEDUP_REMOVED lines=18> */
.L_x_1596:
[----:B------:R-:W-:Y:S05]  /*55b0*/  BSYNC B2 ;  /* 0x0000000000027941 */ /* 0x000fea0003800000 */
.L_x_1595:
[----:B------:R0:W-:Y:S02]  /*55c0*/  ST.E.128 desc[UR60][R44.64], R12 ;  /* 0x0000000c2c007985 */ /* 0x0001e4000c101d3c */
.L_x_1594:
[----:B------:R-:W-:Y:S05]  /*55d0*/  BSYNC B1 ;  /* 0x0000000000017941 */ /* 0x000fea0003800000 */
.L_x_1593:
[----:B------:R-:W-:-:S13]  /*55e0*/  ISETP.NE.AND P0, PT, R77, RZ, PT ;  /* 0x000000ff4d00720c */ /* 0x000fda0003f05270 */
        /* <DEDUP_REMOVED lines=48> */
.L_x_1598:
[----:B------:R-:W-:Y:S05]  /*58f0*/  BSYNC B1 ;  /* 0x0000000000017941 */ /* 0x000fea0003800000 */
.L_x_1597:
[----:B------:R0:W-:Y:S01]  /*5900*/  ST.E.128 desc[UR60][R40.64], R12 ;  /* 0x0000000c28007985 */ /* 0x0001e2000c101d3c */
[----:B------:R-:W-:Y:S05]  /*5910*/  BRA `(.L_x_1584) ;  /* 0x0000002c00947947 */ /* 0x000fea0003800000 */
.L_x_1558:
[----:B------:R-:W2:Y:S01]  /*5920*/  LDL R36, [R1+0x10] ;  /* 0x0000100001247983 */ /* 0x000ea20000100800 */
        /* <DEDUP_REMOVED lines=9> */
[----:B--2---:R-:W-:Y:S02]  /*59c0*/  ISETP.GE.AND P0, PT, R36, R95, PT ;  /* 0x0000005f2400720c */ /* 0x004fe40003f06270 */
[----:B------:R-:W-:-:S11]  /*59d0*/  CS2R R36, SRZ ;  /* 0x0000000000247805 */ /* 0x000fd6000001ff00 */
[----:B------:R-:W-:Y:S05]  /*59e0*/  @P0 BRA `(.L_x_1600) ;  /* 0x0000000000600947 */ /* 0x000fea0003800000 */
[----:B------:R-:W-:Y:S01]  /*59f0*/  IADD3 R38, P4, R80, R14, RZ ;  /* 0x0000000e50267210 */ /* 0x000fe20007f9e0ff */
[----:B------:R-:W-:Y:S01]  /*5a00*/  ULDC.64 UR4, c[0x0][0x3e8] ;  /* 0x0000fa0000047ab9 */ /* 0x000fe20000000a00 */
[----:B------:R-:W-:Y:S01]  /*5a10*/  IADD3 R36, P6, R84, R12, RZ ;  /* 0x0000000c54247210 */ /* 0x000fe20007fde0ff */
[----:B------:R-:W-:Y:S01]  /*5a20*/  ULDC.64 UR6, c[0x0][0x400] ;  /* 0x0001000000067ab9 */ /* 0x000fe20000000a00 */
[----:B------:R-:W-:Y:S01]  /*5a30*/  LEA R52, P5, R38, UR4, 0x1 ;  /* 0x0000000426347c11 */ /* 0x000fe2000f8a08ff */
[----:B------:R-:W-:Y:S01]  /*5a40*/  IMAD.X R39, R11, 0x1, R32, P4 ;  /* 0x000000010b277824 */ /* 0x000fe200020e0620 */
[----:B------:R-:W-:Y:S02]  /*5a50*/  IADD3.X R37, R72, R34, RZ, P6, !PT ;  /* 0x0000002248257210 */ /* 0x000fe400037fe4ff */
[----:B------:R-:W-:Y:S02]  /*5a60*/  CS2R R42, SRZ ;  /* 0x00000000002a7805 */ /* 0x000fe4000001ff00 */
[----:B------:R-:W-:-:S02]  /*5a70*/  ISETP.GE.AND P6, PT, R203, R101, PT ;  /* 0x00000065cb00720c */ /* 0x000fc40003fc6270 */
[----:B------:R-:W-:Y:S02]  /*5a80*/  CS2R R40, SRZ ;  /* 0x0000000000287805 */ /* 0x000fe4000001ff00 */
[----:B------:R-:W-:Y:S02]  /*5a90*/  LEA.HI.X R53, R38, UR5, R39, 0x1, P5 ;  /* 0x0000000526357c11 */ /* 0x000fe4000a8f0c27 */
[----:B------:R-:W-:Y:S02]  /*5aa0*/  CS2R R38, SRZ ;  /* 0x0000000000267805 */ /* 0x000fe4000001ff00 */
[----:B------:R-:W-:Y:S02]  /*5ab0*/  ISETP.GE.AND P5, PT, R18, R101, PT ;  /* 0x000000651200720c */ /* 0x000fe40003fa6270 */
[----:B------:R-:W-:Y:S02]  /*5ac0*/  CS2R R50, SRZ ;  /* 0x0000000000327805 */ /* 0x000fe4000001ff00 */
[----:B------:R-:W-:-:S02]  /*5ad0*/  LEA R56, P4, R36, UR6, 0x1 ;  /* 0x0000000624387c11 */ /* 0x000fc4000f8808ff */
[----:B------:R-:W-:Y:S02]  /*5ae0*/  CS2R R48, SRZ ;  /* 0x0000000000307805 */ /* 0x000fe4000001ff00 */
[----:B------:R-:W-:Y:S02]  /*5af0*/  CS2R R46, SRZ ;  /* 0x00000000002e7805 */ /* 0x000fe4000001ff00 */
[----:B------:R-:W-:Y:S02]  /*5b00*/  CS2R R44, SRZ ;  /* 0x00000000002c7805 */ /* 0x000fe4000001ff00 */
[----:B------:R-:W-:Y:S02]  /*5b10*/  LEA.HI.X R57, R36, UR7, R37, 0x1, P4 ;  /* 0x0000000724397c11 */ /* 0x000fe4000a0f0c25 */
[----:B------:R-:W-:-:S03]  /*5b20*/  CS2R R36, SRZ ;  /* 0x0000000000247805 */ /* 0x000fc6000001ff00 */
[----:B------:R0:W5:Y:S04]  /*5b30*/  @!P6 LDG.E.128 R44, desc[UR60][R56.64+0x80] ;  /* 0x0000803c382ce981 */ /* 0x000168000c1e1d00 */
[----:B------:R0:W5:Y:S04]  /*5b40*/  @!P5 LDG.E.128 R40, desc[UR60][R52.64] ;  /* 0x0000003c3428d981 */ /* 0x000168000c1e1d00 */
[----:B------:R0:W5:Y:S04]  /*5b50*/  @!P6 LDG.E.128 R36, desc[UR60][R52.64+0x80] ;  /* 0x0000803c3424e981 */ /* 0x000168000c1e1d00 */
[----:B------:R0:W5:Y:S02]  /*5b60*/  @!P5 LDG.E.128 R48, desc[UR60][R56.64] ;  /* 0x0000003c3830d981 */ /* 0x000164000c1e1d00 */
.L_x_1600:
[----:B------:R-:W-:Y:S05]  /*5b70*/  BSYNC B1 ;  /* 0x0000000000017941 */ /* 0x000fea0003800000 */
.L_x_1599:
        /* <DEDUP_REMOVED lines=20> */
[----:B------:R-:W-:Y:S02]  /*5cc0*/  CS2R R64, SRZ ;  /* 0x0000000000407805 */ /* 0x000fe4000001ff00 */
[----:B------:R-:W-:Y:S02]  /*5cd0*/  IADD3.X R72, R34, R72, R21, P5, P6 ;  /* 0x0000004822487210 */ /* 0x000fe40002fec415 */
[----:B------:R-:W-:Y:S02]  /*5ce0*/  CS2R R62, SRZ ;  /* 0x00000000003e7805 */ /* 0x000fe4000001ff00 */
[----:B------:R-:W-:Y:S02]  /*5cf0*/  LEA R12, P6, R15, UR4, 0x1 ;  /* 0x000000040f0c7c11 */ /* 0x000fe4000f8c08ff */
[----:B------:R-:W-:-:S02]  /*5d00*/  CS2R R60, SRZ ;  /* 0x00000000003c7805 */ /* 0x000fc4000001ff00 */
[----:B------:R-:W-:Y:S02]  /*5d10*/  LEA R14, P5, R11, UR6, 0x1 ;  /* 0x000000060b0e7c11 */ /* 0x000fe4000f8a08ff */
[----:B------:R-:W-:Y:S02]  /*5d20*/  LEA.HI.X R13, R15, UR5, R52, 0x1, P6 ;  /* 0x000000050f0d7c11 */ /* 0x000fe4000b0f0c34 */
[----:B------:R-:W-:Y:S02]  /*5d30*/  CS2R R52, SRZ ;  /* 0x0000000000347805 */ /* 0x000fe4000001ff00 */
[----:B------:R-:W-:Y:S02]  /*5d40*/  LEA.HI.X R15, R11, UR7, R72, 0x1, P5 ;  /* 0x000000070b0f7c11 */ /* 0x000fe4000a8f0c48 */
[-C--:B------:R-:W-:Y:S02]  /*5d50*/  ISETP.GE.AND P6, PT, R18, R101.reuse, PT ;  /* 0x000000651200720c */ /* 0x080fe40003fc6270 */
[----:B------:R-:W-:-:S11]  /*5d60*/  ISETP.GE.AND P5, PT, R203, R101, PT ;  /* 0x00000065cb00720c */ /* 0x000fd60003fa6270 */
[----:B------:R0:W5:Y:S04]  /*5d70*/  @!P6 LDG.E.128 R56, desc[UR60][R12.64] ;  /* 0x0000003c0c38e981 */ /* 0x000168000c1e1d00 */
[----:B------:R0:W5:Y:S04]  /*5d80*/  @!P5 LDG.E.128 R52, desc[UR60][R12.64+0x80] ;  /* 0x0000803c0c34d981 */ /* 0x000168000c1e1d00 */
[----:B------:R0:W5:Y:S04]  /*5d90*/  @!P6 LDG.E.128 R64, desc[UR60][R14.64] ;  /* 0x0000003c0e40e981 */ /* 0x000168000c1e1d00 */
[----:B------:R0:W5:Y:S02]  /*5da0*/  @!P5 LDG.E.128 R60, desc[UR60][R14.64+0x80] ;  /* 0x0000803c0e3cd981 */ /* 0x000164000c1e1d00 */
.L_x_1602:
[----:B------:R-:W-:Y:S05]  /*5db0*/  BSYNC B1 ;  /* 0x0000000000017941 */ /* 0x000fea0003800000 */
.L_x_1601:
[----:B------:R-:W2:Y:S01]  /*5dc0*/  LDL R11, [R1+0x68] ;  /* 0x00006800010b7983 */ /* 0x000ea20000100800 */
[----:B0----5:R-:W-:Y:S01]  /*5dd0*/  IMAD.MOV.U32 R12, RZ, RZ, R39 ;  /* 0x000000ffff0c7224 */ /* 0x021fe200078e0027 */
[----:B------:R-:W-:Y:S01]  /*5de0*/  MOV R13, R42 ;  /* 0x0000002a000d7202 */ /* 0x000fe20000000f00 */
[----:B------:R-:W-:-:S03]  /*5df0*/  IMAD.MOV.U32 R14, RZ, RZ, R43 ;  /* 0x000000ffff0e7224 */ /* 0x000fc600078e002b */
[----:B------:R-:W-:Y:S01]  /*5e00*/  PRMT R124, R12, 0x7610, R124 ;  /* 0x000076100c7c7816 */ /* 0x000fe2000000007c */
[----:B------:R-:W-:Y:S01]  /*5e10*/  IMAD.MOV.U32 R12, RZ, RZ, R37 ;  /* 0x000000ffff0c7224 */ /* 0x000fe200078e0025 */
[----:B------:R-:W-:Y:S02]  /*5e20*/  PRMT R127, R127, 0x5410, R14 ;  /* 0x000054107f7f7816 */ /* 0x000fe4000000000e */
[----:B------:R-:W-:Y:S02]  /*5e30*/  MOV R14, R47 ;  /* 0x0000002f000e7202 */ /* 0x000fe40000000f00 */
[----:B------:R-:W-:Y:S01]  /*5e40*/  PRMT R124, R124, 0x5410, R12 ;  /* 0x000054107c7c7816 */ /* 0x000fe2000000000c */
[----:B------:R-:W-:Y:S01]  /*5e50*/  IMAD.MOV.U32 R12, RZ, RZ, R41 ;  /* 0x000000ffff0c7224 */ /* 0x000fe200078e0029 */
[----:B------:R-:W-:Y:S02]  /*5e60*/  PRMT R125, R14, 0x7610, R125 ;  /* 0x000076100e7d7816 */ /* 0x000fe4000000007d */
[----:B------:R-:W-:Y:S01]  /*5e70*/  PRMT R126, R13, 0x7610, R126 ;  /* 0x000076100d7e7816 */ /* 0x000fe2000000007e */
[----:B------:R-:W-:Y:S01]  /*5e80*/  IMAD.MOV.U32 R13, RZ, RZ, R46 ;  /* 0x000000ffff0d7224 */ /* 0x000fe200078e002e */
[----:B------:R-:W-:Y:S01]  /*5e90*/  PRMT R112, R12, 0x7610, R112 ;  /* 0x000076100c707816 */ /* 0x000fe20000000070 */
[----:B------:R-:W-:-:S05]  /*5ea0*/  IMAD.MOV.U32 R12, RZ, RZ, R45 ;  /* 0x000000ffff0c7224 */ /* 0x000fca00078e002d */
[----:B------:R-:W-:Y:S01]  /*5eb0*/  PRMT R125, R125, 0x5410, R12 ;  /* 0x000054107d7d7816 */ /* 0x000fe2000000000c */
[----:B------:R-:W-:-:S05]  /*5ec0*/  IMAD.MOV.U32 R12, RZ, RZ, R51 ;  /* 0x000000ffff0c7224 */ /* 0x000fca00078e0033 */
[----:B------:R-:W-:Y:S01]  /*5ed0*/  PRMT R128, R12, 0x7610, R128 ;  /* 0x000076100c807816 */ /* 0x000fe20000000080 */
[----:B------:R-:W-:-:S05]  /*5ee0*/  IMAD.MOV.U32 R12, RZ, RZ, R49 ;  /* 0x000000ffff0c7224 */ /* 0x000fca00078e0031 */
[----:B------:R-:W-:Y:S01]  /*5ef0*/  PRMT R111, R12, 0x7610, R111 ;  /* 0x000076100c6f7816 */ /* 0x000fe2000000006f */
[----:B------:R-:W-:Y:S01]  /*5f00*/  IMAD.MOV.U32 R12, RZ, RZ, R55 ;  /* 0x000000ffff0c7224 */ /* 0x000fe200078e0037 */
[----:B--2---:R-:W-:Y:S01]  /*5f10*/  R2UR UR4, R11 ;  /* 0x000000000b0472ca */ /* 0x004fe200000e0000 */
[----:B------:R-:W-:-:S05]  /*5f20*/  IMAD.MOV.U32 R11, RZ, RZ, R38 ;  /* 0x000000ffff0b7224 */ /* 0x000fca00078e0026 */
[----:B------:R-:W-:Y:S01]  /*5f30*/  PRMT R122, R11, 0x7610, R122 ;  /* 0x000076100b7a7816 */ /* 0x000fe2000000007a */
[----:B------:R-:W-:-:S03]  /*5f40*/  IMAD.MOV.U32 R11, RZ, RZ, R36 ;  /* 0x000000ffff0b7224 */ /* 0x000fc600078e0024 */
[----:B------:R-:W-:Y:S02]  /*5f50*/  PRMT R122, R122, 0x5410, R13 ;  /* 0x000054107a7a7816 */ /* 0x000fe4000000000d */
[----:B------:R-:W-:Y:S01]  /*5f60*/  PRMT R123, R11, 0x7610, R123 ;  /* 0x000076100b7b7816 */ /* 0x000fe2000000007b */
[----:B------:R-:W-:Y:S01]  /*5f70*/  IMAD.MOV.U32 R11, RZ, RZ, R40 ;  /* 0x000000ffff0b7224 */ /* 0x000fe200078e0028 */
[----:B------:R-:W-:-:S04]  /*5f80*/  UISETP.NE.AND UP0, UPT, UR4, 0x3, UPT ;  /* 0x000000030400788c */ /* 0x000fc8000bf05270 */
[----:B------:R-:W-:Y:S01]  /*5f90*/  PRMT R127, R11, 0x7610, R127 ;  /* 0x000076100b7f7816 */ /* 0x000fe2000000007f */
[----:B------:R-:W-:Y:S01]  /*5fa0*/  IMAD.MOV.U32 R11, RZ, RZ, R44 ;  /* 0x000000ffff0b7224 */ /* 0x000fe200078e002c */
[----:B------:R-:W-:-:S04]  /*5fb0*/  PLOP3.LUT P5, PT, PT, PT, UP0, 0x80, 0x0 ;  /* 0x000000000000781c */ /* 0x000fc80003faf008 */
[----:B------:R-:W-:Y:S01]  /*5fc0*/  PRMT R123, R123, 0x5410, R11 ;  /* 0x000054107b7b7816 */ /* 0x000fe2000000000b */
[----:B------:R-:W-:-:S05]  /*5fd0*/  IMAD.MOV.U32 R11, RZ, RZ, R50 ;  /* 0x000000ffff0b7224 */ /* 0x000fca00078e0032 */
[----:B------:R-:W-:Y:S02]  /*5fe0*/  PRMT R126, R126, 0x5410, R11 ;  /* 0x000054107e7e7816 */ /* 0x000fe4000000000b */
[----:B------:R-:W-:-:S04]  /*5ff0*/  MOV R11, R48 ;  /* 0x00000030000b7202 */ /* 0x000fc80000000f00 */
[----:B------:R-:W-:Y:S01]  /*6000*/  PRMT R128, R128, 0x5410, R11 ;  /* 0x0000541080807816 */ /* 0x000fe2000000000b */
        /* <DEDUP_REMOVED lines=25> */
.L_x_1603:
[----:B------:R-:W2:Y:S01]  /*61a0*/  LDL R11, [R1+0x50] ;  /* 0x00005000010b7983 */ /* 0x000ea20000100800 */
[----:B------:R-:W-:Y:S01]  /*61b0*/  IMAD R88, R200, 0x8, R17 ;  /* 0x00000008c8587824 */ /* 0x000fe200078e0211 */
[----:B------:R-:W0:Y:S01]  /*61c0*/  LDC R106, c[0x0][0x2f4] ;  /* 0x0000bd00ff6a7b82 */ /* 0x000e220000000800 */
[----:B------:R-:W-:Y:S01]  /*61d0*/  BSSY B1, `(.L_x_1604) ;  /* 0x0000004000017945 */ /* 0x000fe20003800000 */
[----:B--2---:R-:W-:-:S04]  /*61e0*/  SHF.L.U32 R100, R11, 0x1f, RZ ;  /* 0x0000001f0b647819 */ /* 0x004fc800000006ff */
[----:B------:R-:W1:Y:S02]  /*61f0*/  SYNCS.PHASECHK.TRANS64.TRYWAIT P6, [R88+URZ+0x30890], R100 ;  /* 0x03089064580075a7 */ /* 0x000e6400080c017f */
[----:B01----:R-:W-:Y:S05]  /*6200*/  @!P6 BRA `(.L_x_1605) ;  /* 0x0000027000dce947 */ /* 0x003fea0003800000 */
.L_x_2005:
[----:B------:R-:W-:Y:S05]  /*6210*/  BSYNC B1 ;  /* 0x0000000000017941 */ /* 0x000fea0003800000 */
.L_x_1604:
[----:B------:R-:W-:Y:S01]  /*6220*/  UMOV UR4, 0xffffffff ;  /* 0xffffffff00047882 */ /* 0x000fe20000000000 */
[----:B------:R-:W-:Y:S02]  /*6230*/  IMAD.IADD R107, R106, 0x1, -R91 ;  /* 0x000000016a6b7824 */ /* 0x000fe400078e0a5b */
[----:B------:R-:W-:Y:S05]  /*6240*/  BRA.DIV UR4, `(.L_x_1606) ;  /* 0x0000027204e07947 */ /* 0x000fea000b800000 */
[----:B------:R1:W2:Y:S04]  /*6250*/  SHFL.IDX PT, R103, R105, RZ, 0x181f ;  /* 0x00181fff69677589 */ /* 0x0002a800000e0000 */
[----:B------:R1:W3:Y:S02]  /*6260*/  SHFL.IDX PT, R11, R104, RZ, 0x181f ;  /* 0x00181fff680b7589 */ /* 0x0002e400000e0000 */
.L_x_2009:
[----:B------:R-:W-:Y:S04]  /*6270*/  BSSY B1, `(.L_x_1607) ;  /* 0x00000f9000017945 */ /* 0x000fe80003800000 */
[----:B------:R-:W-:Y:S05]  /*6280*/  @P0 BRA `(.L_x_1608) ;  /* 0x0000000c00dc0947 */ /* 0x000fea0003800000 */
[----:B------:R-:W-:Y:S01]  /*6290*/  ISETP.NE.AND P0, PT, R29, RZ, PT ;  /* 0x000000ff1d00720c */ /* 0x000fe20003f05270 */
[----:B------:R-:W-:Y:S01]  /*62a0*/  BSSY B2, `(.L_x_1609) ;  /* 0x000007b000027945 */ /* 0x000fe20003800000 */
[----:B---3--:R-:W-:-:S11]  /*62b0*/  MOV R102, R11 ;  /* 0x0000000b00667202 */ /* 0x008fd60000000f00 */
[----:B------:R-:W-:Y:S05]  /*62c0*/  @!P0 BRA `(.L_x_1610) ;  /* 0x0000000400e08947 */ /* 0x000fea0003800000 */
[----:B------:R-:W3:Y:S04]  /*62d0*/  LDL R72, [R1+0x64] ;  /* 0x0000640001487983 */ /* 0x000ee80000100800 */
[----:B------:R-:W4:Y:S04]  /*62e0*/  LDL R15, [R1+0xd0] ;  /* 0x0000d000010f7983 */ /* 0x000f280000100800 */
[----:B------:R-:W5:Y:S01]  /*62f0*/  LDL R14, [R1+0x70] ;  /* 0x00007000010e7983 */ /* 0x000f620000100800 */
[----:B------:R-:W-:Y:S01]  /*6300*/  SEL R12, R91, R107, !P2 ;  /* 0x0000006b5b0c7207 */ /* 0x000fe20005000000 */
[----:B------:R-:W-:Y:S01]  /*6310*/  BSSY B3, `(.L_x_1611) ;  /* 0x000006d000037945 */ /* 0x000fe20003800000 */
[----:B------:R-:W-:-:S02]  /*6320*/  ISETP.GE.AND P0, PT, R18, R101, PT ;  /* 0x000000651200720c */ /* 0x000fc40003f06270 */
[----:B------:R-:W-:-:S04]  /*6330*/  SHF.R.S32.HI R13, RZ, 0x1f, R12 ;  /* 0x0000001fff0d7819 */ /* 0x000fc8000001140c */
[----:B------:R-:W-:-:S04]  /*6340*/  LEA.HI R13, R13, R12, RZ, 0x4 ;  /* 0x0000000c0d0d7211 */ /* 0x000fc800078f20ff */
[----:B------:R-:W-:-:S04]  /*6350*/  LEA.HI.SX32 R108, R13, R35, 0x1c ;  /* 0x000000230d6c7211 */ /* 0x000fc800078fe2ff */
[----:B------:R-:W-:-:S04]  /*6360*/  SHF.R.S32.HI R12, RZ, 0x1f, R108 ;  /* 0x0000001fff0c7819 */ /* 0x000fc8000001146c */
[----:B------:R-:W-:Y:S01]  /*6370*/  LEA.HI R12, R12, R108, RZ, 0x3 ;  /* 0x0000006c0c0c7211 */ /* 0x000fe200078f18ff */
[----:B------:R-:W-:-:S04]  /*6380*/  IMAD.SHL.U32 R108, R108, 0x8, RZ ;  /* 0x000000086c6c7824 */ /* 0x000fc800078e00ff */
[----:B------:R-:W-:-:S05]  /*6390*/  IMAD.SHL.U32 R12, R12, 0x200, RZ ;  /* 0x000002000c0c7824 */ /* 0x000fca00078e00ff */
[----:B------:R-:W-:Y:S02]  /*63a0*/  LOP3.LUT R12, R12, 0x7ffff000, RZ, 0xc0, !PT ;  /* 0x7ffff0000c0c7812 */ /* 0x000fe400078ec0ff */
[----:B---3--:R-:W-:-:S04]  /*63b0*/  LOP3.LUT R13, R72, 0x38, R108, 0xf8, !PT ;  /* 0x00000038480d7812 */ /* 0x008fc800078ef86c */
[----:B----4-:R-:W-:-:S04]  /*63c0*/  LOP3.LUT R13, R13, R15, RZ, 0x3c, !PT ;  /* 0x0000000f0d0d7212 */ /* 0x010fc800078e3cff */
[----:B-----5:R-:W-:-:S05]  /*63d0*/  IADD3 R12, R13, R12, R14 ;  /* 0x0000000c0d0c7210 */ /* 0x020fca0007ffe00e */
        /* <DEDUP_REMOVED lines=8> */
[----:B------:R-:W-:Y:S01]  /*6460*/  SHF.R.U64 R40, R40, 0x10, R41 ;  /* 0x0000001028287819 */ /* 0x000fe20000001229 */
[----:B----4-:R-:W-:Y:S01]  /*6470*/  IMAD.MOV.U32 R109, RZ, RZ, R13 ;  /* 0x000000ffff6d7224 */ /* 0x010fe200078e000d */
[----:B------:R-:W-:Y:S01]  /*6480*/  SHF.R.U32.HI R41, RZ, 0x10, R41 ;  /* 0x00000010ff297819 */ /* 0x000fe20000011629 */
[----:B------:R-:W-:Y:S01]  /*6490*/  HADD2.F32 R111, -RZ, R111.H0_H0 ;  /* 0x2000006fff6f7230 */ /* 0x000fe20000004100 */
[----:B------:R-:W-:Y:S01]  /*64a0*/  SHF.R.U64 R42, R42, 0x10, R43 ;  /* 0x000000102a2a7819 */ /* 0x000fe2000000122b */
[----:B------:R-:W-:Y:S02]  /*64b0*/  HADD2.F32 R13, -RZ, R110.H0_H0 ;  /* 0x2000006eff0d7230 */ /* 0x000fe40000004100 */
[----:B------:R-:W-:Y:S02]  /*64c0*/  HADD2.F32 R113, -RZ, R109.H0_H0 ;  /* 0x2000006dff717230 */ /* 0x000fe40000004100 */
[----:B------:R-:W-:-:S02]  /*64d0*/  HADD2.F32 R112, -RZ, R112.H0_H0 ;  /* 0x20000070ff707230 */ /* 0x000fc40000004100 */
[-C--:B------:R-:W-:Y:S01]  /*64e0*/  FMUL.FTZ R73, R13, R111.reuse ;  /* 0x0000006f0d497220 */ /* 0x080fe20000410000 */
[----:B------:R-:W-:Y:S02]  /*64f0*/  HADD2.F32 R110, -RZ, R110.H1_H1 ;  /* 0x3000006eff6e7230 */ /* 0x000fe40000004100 */
[C---:B------:R-:W-:Y:S01]  /*6500*/  FMUL.FTZ R111, R113.reuse, R111 ;  /* 0x0000006f716f7220 */ /* 0x040fe20000410000 */
[----:B------:R-:W-:Y:S02]  /*6510*/  HADD2.F32 R41, -RZ, R41.H0_H0 ;  /* 0x20000029ff297230 */ /* 0x000fe40000004100 */
[-C--:B------:R-:W-:Y:S01]  /*6520*/  FFMA.FTZ R73, R113, R112.reuse, -R73 ;  /* 0x0000007071497223 */ /* 0x080fe20000010849 */
[----:B------:R-:W-:Y:S02]  /*6530*/  HADD2.F32 R40, -RZ, R40.H0_H0 ;  /* 0x20000028ff287230 */ /* 0x000fe40000004100 */
[----:B------:R-:W-:Y:S01]  /*6540*/  FFMA.FTZ R13, R13, R112, R111 ;  /* 0x000000700d0d7223 */ /* 0x000fe2000001006f */
[--C-:B------:R-:W-:Y:S01]  /*6550*/  SHF.R.U32.HI R111, RZ, 0x10, R49.reuse ;  /* 0x00000010ff6f7819 */ /* 0x100fe20000011631 */
[----:B------:R-:W-:Y:S01]  /*6560*/  HADD2.F32 R112, -RZ, R128.H0_H0 ;  /* 0x20000080ff707230 */ /* 0x000fe20000004100 */
[----:B------:R-:W-:Y:S01]  /*6570*/  SHF.R.U64 R49, R48, 0x10, R49 ;  /* 0x0000001030317819 */ /* 0x000fe20000001231 */
[----:B------:R-:W-:-:S02]  /*6580*/  HADD2.F32 R48, -RZ, R109.H1_H1 ;  /* 0x3000006dff307230 */ /* 0x000fc40000004100 */
[----:B------:R-:W-:Y:S02]  /*6590*/  HADD2.F32 R111, -RZ, R111.H0_H0 ;  /* 0x2000006fff6f7230 */ /* 0x000fe40000004100 */
[----:B------:R-:W-:Y:S02]  /*65a0*/  HADD2.F32 R49, -RZ, R49.H0_H0 ;  /* 0x20000031ff317230 */ /* 0x000fe40000004100 */
[----:B------:R-:W-:Y:S02]  /*65b0*/  HADD2.F32 R42, -RZ, R42.H0_H0 ;  /* 0x2000002aff2a7230 */ /* 0x000fe40000004100 */
[-C--:B------:R-:W-:Y:S01]  /*65c0*/  FMUL.FTZ R109, R110, R111.reuse ;  /* 0x0000006f6e6d7220 */ /* 0x080fe20000410000 */
[----:B------:R-:W-:-:S03]  /*65d0*/  FMUL.FTZ R111, R48, R111 ;  /* 0x0000006f306f7220 */ /* 0x000fc60000410000 */
[-C--:B------:R-:W-:Y:S01]  /*65e0*/  FFMA.FTZ R48, R48, R41.reuse, -R109 ;  /* 0x0000002930307223 */ /* 0x080fe2000001086d */
[----:B------:R-:W-:Y:S02]  /*65f0*/  HADD2.F32 R109, -RZ, R75.H0_H0 ;  /* 0x2000004bff6d7230 */ /* 0x000fe40000004100 */
[----:B------:R-:W-:Y:S01]  /*6600*/  FFMA.FTZ R41, R110, R41, R111 ;  /* 0x000000296e297223 */ /* 0x000fe2000001006f */
[----:B------:R-:W-:Y:S02]  /*6610*/  HADD2.F32 R110, -RZ, R127.H1_H1 ;  /* 0x3000007fff6e7230 */ /* 0x000fe40000004100 */
[--C-:B------:R-:W-:Y:S02]  /*6620*/  HADD2.F32 R111, -RZ, R15.reuse.H0_H0 ;  /* 0x2000000fff6f7230 */ /* 0x100fe40000004100 */
[----:B------:R-:W-:Y:S01]  /*6630*/  FMUL.FTZ R113, R109, R112 ;  /* 0x000000706d717220 */ /* 0x000fe20000410000 */
[----:B------:R-:W-:Y:S01]  /*6640*/  HADD2.F32 R15, -RZ, R15.H1_H1 ;  /* 0x3000000fff0f7230 */ /* 0x000fe20000004100 */
[----:B------:R-:W-:-:S02]  /*6650*/  F2FP.F16.F32.PACK_AB R48, R48, R73 ;  /* 0x000000493030723e */ /* 0x000fc400000000ff */
[C---:B------:R-:W-:Y:S01]  /*6660*/  FFMA.FTZ R113, R111.reuse, R110, -R113 ;  /* 0x0000006e6f717223 */ /* 0x040fe20000010871 */
[----:B------:R-:W-:Y:S01]  /*6670*/  FMUL.FTZ R111, R111, R112 ;  /* 0x000000706f6f7220 */ /* 0x000fe20000410000 */
[----:B------:R-:W-:Y:S01]  /*6680*/  HADD2.F32 R112, -RZ, R128.H1_H1 ;  /* 0x30000080ff707230 */ /* 0x000fe20000004100 */
[----:B------:R-:W-:Y:S01]  /*6690*/  F2FP.F16.F32.PACK_AB R41, R41, R13 ;  /* 0x0000000d2929723e */ /* 0x000fe200000000ff */
[----:B------:R-:W-:Y:S02]  /*66a0*/  IMAD.MOV.U32 R13, RZ, RZ, R48 ;  /* 0x000000ffff0d7224 */ /* 0x000fe400078e0030 */
[----:B------:R-:W-:Y:S01]  /*66b0*/  FFMA.FTZ R111, R109, R110, R111 ;  /* 0x0000006e6d6f7223 */ /* 0x000fe2000001006f */
[----:B------:R-:W-:Y:S02]  /*66c0*/  SHF.R.U32.HI R109, RZ, 0x10, R43 ;  /* 0x00000010ff6d7819 */ /* 0x000fe4000001162b */
[----:B------:R-:W-:Y:S01]  /*66d0*/  SHF.R.U64 R43, R50, 0x10, R51 ;  /* 0x00000010322b7819 */ /* 0x000fe20000001233 */
[----:B------:R-:W-:Y:S01]  /*66e0*/  IMAD.MOV.U32 R73, RZ, RZ, R41 ;  /* 0x000000ffff497224 */ /* 0x000fe200078e0029 */
[----:B------:R-:W-:Y:S01]  /*66f0*/  SHF.R.U32.HI R50, RZ, 0x10, R51 ;  /* 0x00000010ff327819 */ /* 0x000fe20000011633 */
[----:B------:R-:W-:-:S02]  /*6700*/  HADD2.F32 R51, -RZ, R75.H1_H1 ;  /* 0x3000004bff337230 */ /* 0x000fc40000004100 */
        /* <DEDUP_REMOVED lines=10> */
[----:B------:R-:W-:Y:S01]  /*67b0*/  FMUL.FTZ R110, R50, R112 ;  /* 0x00000070326e7220 */ /* 0x000fe20000410000 */
[----:B------:R-:W-:Y:S01]  /*67c0*/  HADD2.F32 R51, -RZ, R127.H0_H0 ;  /* 0x2000007fff337230 */ /* 0x000fe20000004100 */
[----:B------:R-:W-:Y:S01]  /*67d0*/  F2FP.F16.F32.PACK_AB R75, R75, R113 ;  /* 0x000000714b4b723e */ /* 0x000fe200000000ff */
[----:B------:R-:W-:-:S02]  /*67e0*/  HADD2.F32 R12, -RZ, R12.H1_H1 ;  /* 0x3000000cff0c7230 */ /* 0x000fc40000004100 */
[----:B------:R-:W-:Y:S01]  /*67f0*/  FMUL.FTZ R112, R109, R112 ;  /* 0x000000706d707220 */ /* 0x000fe20000410000 */
[----:B------:R-:W-:Y:S01]  /*6800*/  F2FP.F16.F32.PACK_AB R111, R15, R111 ;  /* 0x0000006f0f6f723e */ /* 0x000fe200000000ff */
[-C--:B------:R-:W-:Y:S01]  /*6810*/  FFMA.FTZ R110, R109, R51.reuse, -R110 ;  /* 0x000000336d6e7223 */ /* 0x080fe2000001086e */
[----:B------:R-:W-:Y:S02]  /*6820*/  HADD2.F32 R109, -RZ, R126.H1_H1 ;  /* 0x3000007eff6d7230 */ /* 0x000fe40000004100 */
[----:B------:R-:W-:Y:S01]  /*6830*/  FFMA.FTZ R112, R50, R51, R112 ;  /* 0x0000003332707223 */ /* 0x000fe20000010070 */
[-C--:B------:R-:W-:Y:S01]  /*6840*/  FMUL.FTZ R50, R72, R49.reuse ;  /* 0x0000003148327220 */ /* 0x080fe20000410000 */
[C---:B------:R-:W-:Y:S01]  /*6850*/  FMUL.FTZ R49, R12.reuse, R49 ;  /* 0x000000310c317220 */ /* 0x040fe20000410000 */
[----:B------:R-:W-:Y:S02]  /*6860*/  HADD2.F32 R51, -RZ, R14.H0_H0 ;  /* 0x2000000eff337230 */ /* 0x000fe40000004100 */
[-C--:B------:R-:W-:Y:S01]  /*6870*/  FFMA.FTZ R12, R12, R40.reuse, -R50 ;  /* 0x000000280c0c7223 */ /* 0x080fe20000010832 */
[----:B------:R-:W-:Y:S01]  /*6880*/  FFMA.FTZ R40, R72, R40, R49 ;  /* 0x0000002848287223 */ /* 0x000fe20000010031 */
[----:B------:R-:W-:-:S02]  /*6890*/  HADD2.F32 R49, -RZ, R74.H0_H0 ;  /* 0x2000004aff317230 */ /* 0x000fc40000004100 */
[----:B------:R-:W-:Y:S01]  /*68a0*/  HADD2.F32 R50, -RZ, R126.H0_H0 ;  /* 0x2000007eff327230 */ /* 0x000fe20000004100 */
[----:B------:R-:W-:Y:S01]  /*68b0*/  F2FP.F16.F32.PACK_AB R12, R12, R110 ;  /* 0x0000006e0c0c723e */ /* 0x000fe200000000ff */
[----:B------:R-:W-:Y:S02]  /*68c0*/  HADD2.F32 R74, -RZ, R74.H1_H1 ;  /* 0x3000004aff4a7230 */ /* 0x000fe40000004100 */
[-C--:B------:R-:W-:Y:S01]  /*68d0*/  FMUL.FTZ R72, R49, R109.reuse ;  /* 0x0000006d31487220 */ /* 0x080fe20000410000 */
[C---:B------:R-:W-:Y:S01]  /*68e0*/  FMUL.FTZ R109, R51.reuse, R109 ;  /* 0x0000006d336d7220 */ /* 0x040fe20000410000 */
[----:B------:R-:W-:Y:S01]  /*68f0*/  HADD2.F32 R14, -RZ, R14.H1_H1 ;  /* 0x3000000eff0e7230 */ /* 0x000fe20000004100 */
[----:B------:R-:W-:Y:S01]  /*6900*/  F2FP.F16.F32.PACK_AB R40, R40, R112 ;  /* 0x000000702828723e */ /* 0x000fe200000000ff */
[-C--:B------:R-:W-:Y:S01]  /*6910*/  FFMA.FTZ R72, R51, R50.reuse, -R72 ;  /* 0x0000003233487223 */ /* 0x080fe20000010848 */
[----:B------:R-:W-:Y:S01]  /*6920*/  FFMA.FTZ R109, R49, R50, R109 ;  /* 0x00000032316d7223 */ /* 0x000fe2000001006d */
[-C--:B------:R-:W-:Y:S01]  /*6930*/  FMUL.FTZ R49, R74, R43.reuse ;  /* 0x0000002b4a317220 */ /* 0x080fe20000410000 */
[C---:B------:R-:W-:Y:S01]  /*6940*/  FMUL.FTZ R43, R14.reuse, R43 ;  /* 0x0000002b0e2b7220 */ /* 0x040fe20000410000 */
[----:B------:R-:W-:Y:S01]  /*6950*/  IMAD.MOV.U32 R15, RZ, RZ, R75 ;  /* 0x000000ffff0f7224 */ /* 0x000fe200078e004b */
[----:B------:R-:W-:Y:S01]  /*6960*/  MOV R75, R111 ;  /* 0x0000006f004b7202 */ /* 0x000fe20000000f00 */
[-C--:B------:R-:W-:Y:S01]  /*6970*/  FFMA.FTZ R49, R14, R42.reuse, -R49 ;  /* 0x0000002a0e317223 */ /* 0x080fe20000010831 */
[----:B------:R-:W-:-:S04]  /*6980*/  FFMA.FTZ R43, R74, R42, R43 ;  /* 0x0000002a4a2b7223 */ /* 0x000fc8000001002b */
[----:B------:R-:W-:Y:S02]  /*6990*/  F2FP.F16.F32.PACK_AB R49, R49, R72 ;  /* 0x000000483131723e */ /* 0x000fe400000000ff */
[----:B------:R-:W-:Y:S02]  /*69a0*/  F2FP.F16.F32.PACK_AB R43, R43, R109 ;  /* 0x0000006d2b2b723e */ /* 0x000fe400000000ff */
[----:B------:R-:W-:Y:S01]  /*69b0*/  MOV R72, R40 ;  /* 0x0000002800487202 */ /* 0x000fe20000000f00 */
[----:B------:R-:W-:Y:S02]  /*69c0*/  IMAD.MOV.U32 R14, RZ, RZ, R49 ;  /* 0x000000ffff0e7224 */ /* 0x000fe400078e0031 */
[----:B------:R-:W-:-:S07]  /*69d0*/  IMAD.MOV.U32 R74, RZ, RZ, R43 ;  /* 0x000000ffff4a7224 */ /* 0x000fce00078e002b */
.L_x_1612:
[----:B------:R-:W-:Y:S05]  /*69e0*/  BSYNC B3 ;  /* 0x0000000000037941 */ /* 0x000fea0003800000 */
.L_x_1611:
[----:B------:R-:W-:-:S04]  /*69f0*/  LEA R40, P0, R68, R11, 0x1 ;  /* 0x0000000b44287211 */ /* 0x000fc800078008ff */
[----:B--2---:R-:W-:Y:S02]  /*6a00*/  LEA.HI.X R41, R68, R103, R86, 0x1, P0 ;  /* 0x0000006744297211 */ /* 0x004fe400000f0c56 */
[----:B------:R-:W-:-:S03]  /*6a10*/  ISETP.GE.AND P0, PT, R108, R106, PT ;  /* 0x0000006a6c00720c */ /* 0x000fc60003f06270 */
[----:B----4-:R2:W-:Y:S10]  /*6a20*/  ST.E.128 desc[UR60][R40.64], R12 ;  /* 0x0000000c28007985 */ /* 0x0105f4000c101d3c */
[----:B--2---:R-:W-:-:S05]  /*6a30*/  @!P0 IMAD.WIDE R12, R108, 0x2, R102 ;  /* 0x000000026c0c8825 */ /* 0x004fca00078e0266 */
[----:B---3--:R3:W-:Y:S02]  /*6a40*/  @!P0 ST.E.128 desc[UR60][R12.64], R72 ;  /* 0x000000480c008985 */ /* 0x0087e4000c101d3c */
.L_x_1610:
[----:B------:R-:W-:Y:S05]  /*6a50*/  BSYNC B2 ;  /* 0x0000000000027941 */ /* 0x000fea0003800000 */
.L_x_1609:
[----:B------:R-:W-:-:S13]  /*6a60*/  ISETP.NE.AND P0, PT, R71, RZ, PT ;  /* 0x000000ff4700720c */ /* 0x000fda0003f05270 */
[----:B------:R-:W-:Y:S05]  /*6a70*/  @!P0 BRA `(.L_x_1608) ;  /* 0x0000000400e08947 */ /* 0x000fea0003800000 */
[----:B------:R-:W4:Y:S04]  /*6a80*/  LDL R40, [R1+0x64] ;  /* 0x0000640001287983 */ /* 0x000f280000100800 */
[----:B------:R-:W5:Y:S04]  /*6a90*/  LDL R15, [R1+0xd0] ;  /* 0x0000d000010f7983 */ /* 0x000f680000100800 */
[----:B------:R-:W2:Y:S01]  /*6aa0*/  LDL R14, [R1+0x70] ;  /* 0x00007000010e7983 */ /* 0x000ea20000100800 */
[----:B---3--:R-:W-:Y:S01]  /*6ab0*/  SEL R12, R91, R107, !P1 ;  /* 0x0000006b5b0c7207 */ /* 0x008fe20004800000 */
        /* <DEDUP_REMOVED lines=10> */
[----:B----4-:R-:W-:-:S04]  /*6b60*/  LOP3.LUT R13, R40, 0x38, R48, 0xf8, !PT ;  /* 0x00000038280d7812 */ /* 0x010fc800078ef830 */
[----:B-----5:R-:W-:-:S04]  /*6b70*/  LOP3.LUT R13, R13, R15, RZ, 0x3c, !PT ;  /* 0x0000000f0d0d7212 */ /* 0x020fc800078e3cff */
[----:B--2---:R-:W-:Y:S01]  /*6b80*/  IADD3 R13, R13, R12, R14 ;  /* 0x0000000c0d0d7210 */ /* 0x004fe20007ffe00e */
[----:B------:R-:W-:-:S04]  /*6b90*/  IMAD R12, R200, 0x4000, R5 ;  /* 0x00004000c80c7824 */ /* 0x000fc800078e0205 */
[----:B------:R-:W-:Y:S01]  /*6ba0*/  IMAD R40, R200, 0x4000, R13 ;  /* 0x00004000c8287824 */ /* 0x000fe200078e020d */
[----:B------:R-:W-:-:S03]  /*6bb0*/  LEA R12, R12, R17, 0x1 ;  /* 0x000000110c0c7211 */ /* 0x000fc600078e08ff */
[----:B------:R-:W-:-:S03]  /*6bc0*/  IMAD R40, R40, 0x2, R17 ;  /* 0x0000000228287824 */ /* 0x000fc600078e0211 */
[----:B------:R-:W2:Y:S04]  /*6bd0*/  LDS.128 R12, [R12+0x20400] ;  /* 0x020400000c0c7984 */ /* 0x000ea80000000c00 */
[----:B------:R-:W3:Y:S01]  /*6be0*/  LDS.128 R40, [R40+0x20400] ;  /* 0x0204000028287984 */ /* 0x000ee20000000c00 */
[----:B------:R-:W-:Y:S05]  /*6bf0*/  @P0 BRA `(.L_x_1614) ;  /* 0x0000000400640947 */ /* 0x000fea0003800000 */
[----:B---3--:R-:W-:Y:S01]  /*6c00*/  IMAD.MOV.U32 R50, RZ, RZ, R41 ;  /* 0x000000ffff327224 */ /* 0x008fe200078e0029 */
[----:B------:R-:W-:Y:S01]  /*6c10*/  SHF.R.U64 R36, R36, 0x10, R37 ;  /* 0x0000001024247819 */ /* 0x000fe20000001225 */
[----:B--2---:R-:W-:Y:S01]  /*6c20*/  IMAD.MOV.U32 R49, RZ, RZ, R13 ;  /* 0x000000ffff317224 */ /* 0x004fe200078e000d */
[----:B------:R-:W-:Y:S01]  /*6c30*/  SHF.R.U32.HI R37, RZ, 0x10, R37 ;  /* 0x00000010ff257819 */ /* 0x000fe20000011625 */
[----:B------:R-:W-:Y:S01]  /*6c40*/  HADD2.F32 R51, -RZ, R125.H1_H1 ;  /* 0x3000007dff337230 */ /* 0x000fe20000004100 */
[----:B------:R-:W-:Y:S01]  /*6c50*/  SHF.R.U64 R38, R38, 0x10, R39 ;  /* 0x0000001026267819 */ /* 0x000fe20000001227 */
[----:B------:R-:W-:Y:S02]  /*6c60*/  HADD2.F32 R13, -RZ, R50.H0_H0 ;  /* 0x20000032ff0d7230 */ /* 0x000fe40000004100 */
[----:B------:R-:W-:Y:S02]  /*6c70*/  HADD2.F32 R73, -RZ, R49.H0_H0 ;  /* 0x20000031ff497230 */ /* 0x000fe40000004100 */
[----:B------:R-:W-:-:S02]  /*6c80*/  HADD2.F32 R72, -RZ, R124.H1_H1 ;  /* 0x3000007cff487230 */ /* 0x000fc40000004100 */
        /* <DEDUP_REMOVED lines=35> */
[----:B------:R-:W-:-:S02]  /*6ec0*/  HADD2.F32 R49, -RZ, R49.H0_H0 ;  /* 0x20000031ff317230 */ /* 0x000fc40000004100 */
[----:B------:R-:W-:Y:S02]  /*6ed0*/  HADD2.F32 R39, -RZ, R39.H0_H0 ;  /* 0x20000027ff277230 */ /* 0x000fe40000004100 */
        /* <DEDUP_REMOVED lines=35> */
[----:B------:R-:W-:-:S02]  /*7110*/  MOV R43, R51 ;  /* 0x00000033002b7202 */ /* 0x000fc40000000f00 */
[-C--:B------:R-:W-:Y:S01]  /*7120*/  FFMA.FTZ R40, R14, R38.reuse, -R40 ;  /* 0x000000260e287223 */ /* 0x080fe20000010828 */
[----:B------:R-:W-:-:S04]  /*7130*/  FFMA.FTZ R39, R42, R38, R39 ;  /* 0x000000262a277223 */ /* 0x000fc80000010027 */
[----:B------:R-:W-:Y:S02]  /*7140*/  F2FP.F16.F32.PACK_AB R46, R40, R46 ;  /* 0x0000002e282e723e */ /* 0x000fe400000000ff */
[----:B------:R-:W-:Y:S02]  /*7150*/  F2FP.F16.F32.PACK_AB R39, R39, R49 ;  /* 0x000000312727723e */ /* 0x000fe400000000ff */
[----:B------:R-:W-:Y:S01]  /*7160*/  MOV R40, R36 ;  /* 0x0000002400287202 */ /* 0x000fe20000000f00 */
[----:B------:R-:W-:Y:S02]  /*7170*/  IMAD.MOV.U32 R14, RZ, RZ, R46 ;  /* 0x000000ffff0e7224 */ /* 0x000fe400078e002e */
[----:B------:R-:W-:-:S07]  /*7180*/  IMAD.MOV.U32 R42, RZ, RZ, R39 ;  /* 0x000000ffff2a7224 */ /* 0x000fce00078e0027 */
.L_x_1614:
[----:B------:R-:W-:Y:S05]  /*7190*/  BSYNC B2 ;  /* 0x0000000000027941 */ /* 0x000fea0003800000 */
.L_x_1613:
[----:B------:R-:W-:Y:S02]  /*71a0*/  ISETP.GE.AND P0, PT, R48, R106, PT ;  /* 0x0000006a3000720c */ /* 0x000fe40003f06270 */
[----:B------:R-:W-:-:S04]  /*71b0*/  LEA R36, P6, R70, R11, 0x1 ;  /* 0x0000000b46247211 */ /* 0x000fc800078c08ff */
[----:B------:R-:W-:-:S05]  /*71c0*/  LEA.HI.X R37, R70, R103, R87, 0x1, P6 ;  /* 0x0000006746257211 */ /* 0x000fca00030f0c57 */
[----:B--2---:R4:W-:Y:S02]  /*71d0*/  ST.E.128 desc[UR60][R36.64], R12 ;  /* 0x0000000c24007985 */ /* 0x0049e4000c101d3c */
[----:B------:R-:W-:-:S05]  /*71e0*/  @!P0 IMAD.WIDE R38, R48, 0x2, R102 ;  /* 0x0000000230268825 */ /* 0x000fca00078e0266 */
[----:B---3--:R4:W-:Y:S02]  /*71f0*/  @!P0 ST.E.128 desc[UR60][R38.64], R40 ;  /* 0x0000002826008985 */ /* 0x0089e4000c101d3c */
.L_x_1608:
[----:B------:R-:W-:Y:S05]  /*7200*/  BSYNC B1 ;  /* 0x0000000000017941 */ /* 0x000fea0003800000 */
.L_x_1607:
[----:B------:R-:W-:-:S03]  /*7210*/  UMOV UR4, 0xffffffff ;  /* 0xffffffff00047882 */ /* 0x000fc60000000000 */
[----:B------:R-:W-:Y:S05]  /*7220*/  BRA.DIV UR4, `(.L_x_1615) ;  /* 0x0000026604347947 */ /* 0x000fea000b800000 */
[----:B-1----:R-:W1:Y:S04]  /*7230*/  SHFL.IDX PT, R105, R105, 0x1, 0x181f ;  /* 0x00381f0069697f89 */ /* 0x002e6800000e0000 */
[----:B------:R-:W0:Y:S02]  /*7240*/  SHFL.IDX PT, R104, R104, 0x1, 0x181f ;  /* 0x00381f0068687f89 */ /* 0x000e2400000e0000 */
.L_x_2013:
[----:B------:R-:W-:Y:S05]  /*7250*/  @P4 BRA `(.L_x_1584) ;  /* 0x0000001400444947 */ /* 0x000fea0003800000 */
[----:B------:R-:W-:Y:S01]  /*7260*/  ISETP.NE.AND P0, PT, R29, RZ, PT ;  /* 0x000000ff1d00720c */ /* 0x000fe20003f05270 */
[----:B------:R-:W-:Y:S01]  /*7270*/  BSSY B1, `(.L_x_1616) ;  /* 0x000007b000017945 */ /* 0x000fe20003800000 */
[----:B0---4-:R-:W-:Y:S02]  /*7280*/  IMAD.MOV.U32 R40, RZ, RZ, R104 ;  /* 0x000000ffff287224 */ /* 0x011fe400078e0068 */
[----:B-1----:R-:W-:-:S09]  /*7290*/  IMAD.MOV.U32 R41, RZ, RZ, R105 ;  /* 0x000000ffff297224 */ /* 0x002fd200078e0069 */
[----:B------:R-:W-:Y:S05]  /*72a0*/  @!P0 BRA `(.L_x_1617) ;  /* 0x0000000400dc8947 */ /* 0x000fea0003800000 */
[----:B------:R-:W4:Y:S04]  /*72b0*/  LDL R15, [R1+0x60] ;  /* 0x00006000010f7983 */ /* 0x000f280000100800 */
[----:B------:R-:W5:Y:S04]  /*72c0*/  LDL R14, [R1+0xcc] ;  /* 0x0000cc00010e7983 */ /* 0x000f680000100800 */
[----:B---3--:R-:W3:Y:S01]  /*72d0*/  LDL R13, [R1+0x6c] ;  /* 0x00006c00010d7983 */ /* 0x008ee20000100800 */
[----:B------:R-:W-:Y:S01]  /*72e0*/  SEL R11, R91, R107, !P2 ;  /* 0x0000006b5b0b7207 */ /* 0x000fe20005000000 */
[----:B------:R-:W-:Y:S01]  /*72f0*/  BSSY B2, `(.L_x_1618) ;  /* 0x000006d000027945 */ /* 0x000fe20003800000 */
[----:B------:R-:W-:-:S02]  /*7300*/  ISETP.GE.AND P0, PT, R18, R101, PT ;  /* 0x000000651200720c */ /* 0x000fc40003f06270 */
[----:B------:R-:W-:-:S04]  /*7310*/  SHF.R.S32.HI R12, RZ, 0x1f, R11 ;  /* 0x0000001fff0c7819 */ /* 0x000fc8000001140b */
[----:B------:R-:W-:-:S04]  /*7320*/  LEA.HI R12, R12, R11, RZ, 0x4 ;  /* 0x0000000b0c0c7211 */ /* 0x000fc800078f20ff */
[----:B------:R-:W-:-:S04]  /*7330*/  LEA.HI.SX32 R12, R12, R35, 0x1c ;  /* 0x000000230c0c7211 */ /* 0x000fc800078fe2ff */
[----:B------:R-:W-:Y:S01]  /*7340*/  SHF.R.S32.HI R11, RZ, 0x1f, R12 ;  /* 0x0000001fff0b7819 */ /* 0x000fe2000001140c */
[----:B------:R-:W-:-:S03]  /*7350*/  IMAD.SHL.U32 R44, R12, 0x8, RZ ;  /* 0x000000080c2c7824 */ /* 0x000fc600078e00ff */
[----:B------:R-:W-:Y:S02]  /*7360*/  LEA.HI R12, R11, R12, RZ, 0x3 ;  /* 0x0000000c0b0c7211 */ /* 0x000fe400078f18ff */
[----:B------:R-:W-:-:S03]  /*7370*/  ISETP.GE.AND P4, PT, R44, R106, PT ;  /* 0x0000006a2c00720c */ /* 0x000fc60003f86270 */
[----:B------:R-:W-:-:S05]  /*7380*/  IMAD.SHL.U32 R12, R12, 0x200, RZ ;  /* 0x000002000c0c7824 */ /* 0x000fca00078e00ff */
[----:B------:R-:W-:Y:S02]  /*7390*/  LOP3.LUT R12, R12, 0x7ffff000, RZ, 0xc0, !PT ;  /* 0x7ffff0000c0c7812 */ /* 0x000fe400078ec0ff */
[----:B----4-:R-:W-:-:S04]  /*73a0*/  LOP3.LUT R11, R15, 0x38, R44, 0xf8, !PT ;  /* 0x000000380f0b7812 */ /* 0x010fc800078ef82c */
[----:B-----5:R-:W-:-:S04]  /*73b0*/  LOP3.LUT R11, R11, R14, RZ, 0x3c, !PT ;  /* 0x0000000e0b0b7212 */ /* 0x020fc800078e3cff */
[----:B---3--:R-:W-:Y:S02]  /*73c0*/  IADD3 R11, R11, R12, R13 ;  /* 0x0000000c0b0b7210 */ /* 0x008fe40007ffe00d */
[----:B------:R-:W-:-:S03]  /*73d0*/  LEA R12, R200, R4, 0xe ;  /* 0x00000004c80c7211 */ /* 0x000fc600078e70ff */
[----:B------:R-:W-:Y:S02]  /*73e0*/  IMAD R14, R200, 0x4000, R11 ;  /* 0x00004000c80e7824 */ /* 0x000fe400078e020b */
[--C-:B------:R-:W-:Y:S02]  /*73f0*/  IMAD R12, R12, 0x2, R17.reuse ;  /* 0x000000020c0c7824 */ /* 0x100fe400078e0211 */
[----:B------:R-:W-:-:S04]  /*7400*/  IMAD R36, R14, 0x2, R17 ;  /* 0x000000020e247824 */ /* 0x000fc800078e0211 */
[----:B------:R-:W0:Y:S04]  /*7410*/  LDS.128 R12, [R12+0x20400] ;  /* 0x020400000c0c7984 */ /* 0x000e280000000c00 */
[----:B------:R-:W1:Y:S01]  /*7420*/  LDS.128 R36, [R36+0x20400] ;  /* 0x0204000024247984 */ /* 0x000e620000000c00 */
[----:B------:R-:W-:Y:S05]  /*7430*/  @P0 BRA `(.L_x_1619) ;  /* 0x0000000400600947 */ /* 0x000fea0003800000 */
[----:B0-----:R-:W-:Y:S01]  /*7440*/  IMAD.MOV.U32 R11, RZ, RZ, R13 ;  /* 0x000000ffff0b7224 */ /* 0x001fe200078e000d */
[----:B------:R-:W-:Y:S01]  /*7450*/  SHF.R.U64 R64, R64, 0x10, R65 ;  /* 0x0000001040407819 */ /* 0x000fe20000001241 */
[----:B------:R-:W-:Y:S01]  /*7460*/  HADD2.F32 R45, -RZ, R121.H1_H1 ;  /* 0x30000079ff2d7230 */ /* 0x000fe20000004100 */
[----:B------:R-:W-:Y:S01]  /*7470*/  SHF.R.U64 R56, R56, 0x10, R57 ;  /* 0x0000001038387819 */ /* 0x000fe20000001239 */
[----:B-1----:R-:W-:Y:S01]  /*7480*/  HADD2.F32 R42, -RZ, R37.H0_H0 ;  /* 0x20000025ff2a7230 */ /* 0x002fe20000004100 */
[----:B------:R-:W-:Y:S01]  /*7490*/  SHF.R.U64 R66, R66, 0x10, R67 ;  /* 0x0000001042427819 */ /* 0x000fe20000001243 */
[----:B------:R-:W-:Y:S01]  /*74a0*/  HADD2.F32 R43, -RZ, R11.H0_H0 ;  /* 0x2000000bff2b7230 */ /* 0x000fe20000004100 */
[----:B------:R-:W-:Y:S01]  /*74b0*/  SHF.R.U64 R58, R58, 0x10, R59 ;  /* 0x000000103a3a7819 */ /* 0x000fe2000000123b */
[----:B------:R-:W-:Y:S02]  /*74c0*/  HADD2.F32 R13, -RZ, R119.H1_H1 ;  /* 0x30000077ff0d7230 */ /* 0x000fe40000004100 */
[----:B------:R-:W-:Y:S01]  /*74d0*/  FMUL.FTZ R46, R42, R45 ;  /* 0x0000002d2a2e7220 */ /* 0x000fe20000410000 */
[----:B------:R-:W-:-:S02]  /*74e0*/  HADD2.F32 R50, -RZ, R121.H0_H0 ;  /* 0x20000079ff327230 */ /* 0x000fc40000004100 */
[C---:B------:R-:W-:Y:S01]  /*74f0*/  FMUL.FTZ R45, R43.reuse, R45 ;  /* 0x0000002d2b2d7220 */ /* 0x040fe20000410000 */
[----:B------:R-:W-:Y:S02]  /*7500*/  HADD2.F32 R72, -RZ, R119.H0_H0 ;  /* 0x20000077ff487230 */ /* 0x000fe40000004100 */
[-C--:B------:R-:W-:Y:S01]  /*7510*/  FFMA.FTZ R43, R43, R13.reuse, -R46 ;  /* 0x0000000d2b2b7223 */ /* 0x080fe2000001082e */
[----:B------:R-:W-:Y:S01]  /*7520*/  SHF.R.U32.HI R46, RZ, 0x10, R57 ;  /* 0x00000010ff2e7819 */ /* 0x000fe20000011639 */
[----:B------:R-:W-:Y:S01]  /*7530*/  FFMA.FTZ R42, R42, R13, R45 ;  /* 0x0000000d2a2a7223 */ /* 0x000fe2000001002d */
[----:B------:R-:W-:Y:S01]  /*7540*/  SHF.R.U32.HI R45, RZ, 0x10, R65 ;  /* 0x00000010ff2d7819 */ /* 0x000fe20000011641 */
[----:B------:R-:W-:Y:S02]  /*7550*/  HADD2.F32 R13, -RZ, R37.H1_H1 ;  /* 0x30000025ff0d7230 */ /* 0x000fe40000004100 */
[----:B------:R-:W-:Y:S02]  /*7560*/  HADD2.F32 R64, -RZ, R64.H0_H0 ;  /* 0x20000040ff407230 */ /* 0x000fe40000004100 */
[----:B------:R-:W-:-:S02]  /*7570*/  HADD2.F32 R37, -RZ, R45.H0_H0 ;  /* 0x2000002dff257230 */ /* 0x000fc40000004100 */
[----:B------:R-:W-:Y:S02]  /*7580*/  HADD2.F32 R45, -RZ, R11.H1_H1 ;  /* 0x3000000bff2d7230 */ /* 0x000fe40000004100 */
[----:B------:R-:W-:Y:S02]  /*7590*/  HADD2.F32 R11, -RZ, R46.H0_H0 ;  /* 0x2000002eff0b7230 */ /* 0x000fe40000004100 */
[-C--:B------:R-:W-:Y:S01]  /*75a0*/  FMUL.FTZ R46, R13, R37.reuse ;  /* 0x000000250d2e7220 */ /* 0x080fe20000410000 */
[----:B------:R-:W-:Y:S02]  /*75b0*/  HADD2.F32 R49, -RZ, R118.H0_H0 ;  /* 0x20000076ff317230 */ /* 0x000fe40000004100 */
[C---:B------:R-:W-:Y:S01]  /*75c0*/  FMUL.FTZ R47, R45.reuse, R37 ;  /* 0x000000252d2f7220 */ /* 0x040fe20000410000 */
[----:B------:R-:W-:Y:S02]  /*75d0*/  HADD2.F32 R58, -RZ, R58.H0_H0 ;  /* 0x2000003aff3a7230 */ /* 0x000fe40000004100 */
[----:B------:R-:W-:Y:S01]  /*75e0*/  FFMA.FTZ R37, R45, R11, -R46 ;  /* 0x0000000b2d257223 */ /* 0x000fe2000001082e */
[----:B------:R-:W-:-:S02]  /*75f0*/  HADD2.F32 R46, -RZ, R120.H1_H1 ;  /* 0x30000078ff2e7230 */ /* 0x000fc40000004100 */
[----:B------:R-:W-:Y:S01]  /*7600*/  FFMA.FTZ R11, R13, R11, R47 ;  /* 0x0000000b0d0b7223 */ /* 0x000fe2000001002f */
[----:B------:R-:W-:Y:S01]  /*7610*/  MOV R13, R15 ;  /* 0x0000000f000d7202 */ /* 0x000fe20000000f00 */
[----:B------:R-:W-:Y:S01]  /*7620*/  HADD2.F32 R15, -RZ, R39.H0_H0 ;  /* 0x20000027ff0f7230 */ /* 0x000fe20000004100 */
[----:B------:R-:W-:Y:S01]  /*7630*/  F2FP.F16.F32.PACK_AB R37, R37, R43 ;  /* 0x0000002b2525723e */ /* 0x000fe200000000ff */
[----:B------:R-:W-:Y:S01]  /*7640*/  HADD2.F32 R47, -RZ, R118.H1_H1 ;  /* 0x30000076ff2f7230 */ /* 0x000fe20000004100 */
[----:B------:R-:W-:Y:S01]  /*7650*/  F2FP.F16.F32.PACK_AB R11, R11, R42 ;  /* 0x0000002a0b0b723e */ /* 0x000fe200000000ff */
[--C-:B------:R-:W-:Y:S02]  /*7660*/  HADD2.F32 R45, -RZ, R13.reuse.H0_H0 ;  /* 0x2000000dff2d7230 */ /* 0x100fe40000004100 */
[-C--:B------:R-:W-:Y:S01]  /*7670*/  FMUL.FTZ R48, R15, R46.reuse ;  /* 0x0000002e0f307220 */ /* 0x080fe20000410000 */
[----:B------:R-:W-:Y:S02]  /*7680*/  HADD2.F32 R13, -RZ, R13.H1_H1 ;  /* 0x3000000dff0d7230 */ /* 0x000fe40000004100 */
[C---:B------:R-:W-:Y:S01]  /*7690*/  FMUL.FTZ R46, R45.reuse, R46 ;  /* 0x0000002e2d2e7220 */ /* 0x040fe20000410000 */
[----:B------:R-:W-:Y:S01]  /*76a0*/  FFMA.FTZ R48, R45, R47, -R48 ;  /* 0x0000002f2d307223 */ /* 0x000fe20000010830 */
[----:B------:R-:W-:-:S02]  /*76b0*/  SHF.R.U32.HI R45, RZ, 0x10, R67 ;  /* 0x00000010ff2d7819 */ /* 0x000fc40000011643 */
[----:B------:R-:W-:Y:S01]  /*76c0*/  FFMA.FTZ R46, R15, R47, R46 ;  /* 0x0000002f0f2e7223 */ /* 0x000fe2000001002e */
[----:B------:R-:W-:Y:S02]  /*76d0*/  HADD2.F32 R15, -RZ, R39.H1_H1 ;  /* 0x30000027ff0f7230 */ /* 0x000fe40000004100 */
[----:B------:R-:W-:Y:S01]  /*76e0*/  HADD2.F32 R39, -RZ, R45.H0_H0 ;  /* 0x2000002dff277230 */ /* 0x000fe20000004100 */
[----:B------:R-:W-:-:S04]  /*76f0*/  SHF.R.U32.HI R45, RZ, 0x10, R59 ;  /* 0x00000010ff2d7819 */ /* 0x000fc8000001163b */
[-C--:B------:R-:W-:Y:S01]  /*7700*/  FMUL.FTZ R47, R15, R39.reuse ;  /* 0x000000270f2f7220 */ /* 0x080fe20000410000 */
[----:B------:R-:W-:Y:S02]  /*7710*/  HADD2.F32 R45, -RZ, R45.H0_H0 ;  /* 0x2000002dff2d7230 */ /* 0x000fe40000004100 */
[----:B------:R-:W-:-:S03]  /*7720*/  FMUL.FTZ R39, R13, R39 ;  /* 0x000000270d277220 */ /* 0x000fc60000410000 */
[-C--:B------:R-:W-:Y:S01]  /*7730*/  FFMA.FTZ R47, R13, R45.reuse, -R47 ;  /* 0x0000002d0d2f7223 */ /* 0x080fe2000001082f */
[----:B------:R-:W-:Y:S02]  /*7740*/  HADD2.F32 R13, -RZ, R36.H0_H0 ;  /* 0x20000024ff0d7230 */ /* 0x000fe40000004100 */
[----:B------:R-:W-:Y:S01]  /*7750*/  FFMA.FTZ R39, R15, R45, R39 ;  /* 0x0000002d0f277223 */ /* 0x000fe20000010027 */
[--C-:B------:R-:W-:Y:S02]  /*7760*/  HADD2.F32 R15, -RZ, R12.reuse.H0_H0 ;  /* 0x2000000cff0f7230 */ /* 0x100fe40000004100 */
[----:B------:R-:W-:Y:S02]  /*7770*/  HADD2.F32 R12, -RZ, R12.H1_H1 ;  /* 0x3000000cff0c7230 */ /* 0x000fe40000004100 */
[-C--:B------:R-:W-:Y:S01]  /*7780*/  FMUL.FTZ R74, R13, R50.reuse ;  /* 0x000000320d4a7220 */ /* 0x080fe20000410000 */
[----:B------:R-:W-:Y:S02]  /*7790*/  HADD2.F32 R45, -RZ, R120.H0_H0 ;  /* 0x20000078ff2d7230 */ /* 0x000fe40000004100 */
[----:B------:R-:W-:Y:S01]  /*77a0*/  FMUL.FTZ R50, R15, R50 ;  /* 0x000000320f327220 */ /* 0x000fe20000410000 */
[----:B------:R-:W-:Y:S01]  /*77b0*/  F2FP.F16.F32.PACK_AB R47, R47, R48 ;  /* 0x000000302f2f723e */ /* 0x000fe200000000ff */
[----:B------:R-:W-:Y:S01]  /*77c0*/  FFMA.FTZ R74, R15, R72, -R74 ;  /* 0x000000480f4a7223 */ /* 0x000fe2000001084a */
[----:B------:R-:W-:-:S02]  /*77d0*/  HADD2.F32 R15, -RZ, R36.H1_H1 ;  /* 0x30000024ff0f7230 */ /* 0x000fc40000004100 */
[----:B------:R-:W-:Y:S01]  /*77e0*/  FFMA.FTZ R50, R13, R72, R50 ;  /* 0x000000480d327223 */ /* 0x000fe20000010032 */
[----:B------:R-:W-:Y:S01]  /*77f0*/  HADD2.F32 R36, -RZ, R56.H0_H0 ;  /* 0x20000038ff247230 */ /* 0x000fe20000004100 */
[----:B------:R-:W-:Y:S01]  /*7800*/  F2FP.F16.F32.PACK_AB R39, R39, R46 ;  /* 0x0000002e2727723e */ /* 0x000fe200000000ff */
[-C--:B------:R-:W-:Y:S01]  /*7810*/  FMUL.FTZ R13, R15, R64.reuse ;  /* 0x000000400f0d7220 */ /* 0x080fe20000410000 */
[----:B------:R-:W-:-:S03]  /*7820*/  FMUL.FTZ R64, R12, R64 ;  /* 0x000000400c407220 */ /* 0x000fc60000410000 */
[-C--:B------:R-:W-:Y:S01]  /*7830*/  FFMA.FTZ R13, R12, R36.reuse, -R13 ;  /* 0x000000240c0d7223 */ /* 0x080fe2000001080d */
[----:B------:R-:W-:Y:S01]  /*7840*/  FFMA.FTZ R15, R15, R36, R64 ;  /* 0x000000240f0f7223 */ /* 0x000fe20000010040 */
[----:B------:R-:W-:Y:S02]  /*7850*/  HADD2.F32 R36, -RZ, R38.H0_H0 ;  /* 0x20000026ff247230 */ /* 0x000fe40000004100 */
[----:B------:R-:W-:Y:S02]  /*7860*/  HADD2.F32 R12, -RZ, R14.H0_H0 ;  /* 0x2000000eff0c7230 */ /* 0x000fe40000004100 */
[----:B------:R-:W-:Y:S01]  /*7870*/  F2FP.F16.F32.PACK_AB R50, R15, R50 ;  /* 0x000000320f32723e */ /* 0x000fe200000000ff */
[-C--:B------:R-:W-:Y:S01]  /*7880*/  FMUL.FTZ R51, R36, R45.reuse ;  /* 0x0000002d24337220 */ /* 0x080fe20000410000 */
[----:B------:R-:W-:Y:S02]  /*7890*/  IMAD.MOV.U32 R15, RZ, RZ, R47 ;  /* 0x000000ffff0f7224 */ /* 0x000fe400078e002f */
[----:B------:R-:W-:Y:S01]  /*78a0*/  FMUL.FTZ R57, R12, R45 ;  /* 0x0000002d0c397220 */ /* 0x000fe20000410000 */
[----:B------:R-:W-:-:S02]  /*78b0*/  HADD2.F32 R45, -RZ, R38.H1_H1 ;  /* 0x30000026ff2d7230 */ /* 0x000fc40000004100 */
[-C--:B------:R-:W-:Y:S01]  /*78c0*/  FFMA.FTZ R12, R12, R49.reuse, -R51 ;  /* 0x000000310c0c7223 */ /* 0x080fe20000010833 */
[----:B------:R-:W-:Y:S02]  /*78d0*/  HADD2.F32 R51, -RZ, R66.H0_H0 ;  /* 0x20000042ff337230 */ /* 0x000fe40000004100 */
[----:B------:R-:W-:Y:S02]  /*78e0*/  HADD2.F32 R38, -RZ, R14.H1_H1 ;  /* 0x3000000eff267230 */ /* 0x000fe40000004100 */
[----:B------:R-:W-:Y:S01]  /*78f0*/  FFMA.FTZ R14, R36, R49, R57 ;  /* 0x00000031240e7223 */ /* 0x000fe20000010039 */
[-C--:B------:R-:W-:Y:S02]  /*7900*/  FMUL.FTZ R49, R45, R51.reuse ;  /* 0x000000332d317220 */ /* 0x080fe40000410000 */
[C---:B------:R-:W-:Y:S02]  /*7910*/  FMUL.FTZ R36, R38.reuse, R51 ;  /* 0x0000003326247220 */ /* 0x040fe40000410000 */
[----:B------:R-:W-:-:S02]  /*7920*/  FFMA.FTZ R49, R38, R58, -R49 ;  /* 0x0000003a26317223 */ /* 0x000fc40000010831 */
[----:B------:R-:W-:Y:S01]  /*7930*/  FFMA.FTZ R45, R45, R58, R36 ;  /* 0x0000003a2d2d7223 */ /* 0x000fe20000010024 */
[----:B------:R-:W-:Y:S01]  /*7940*/  F2FP.F16.F32.PACK_AB R36, R13, R74 ;  /* 0x0000004a0d24723e */ /* 0x000fe200000000ff */
[----:B------:R-:W-:Y:S01]  /*7950*/  IMAD.MOV.U32 R13, RZ, RZ, R37 ;  /* 0x000000ffff0d7224 */ /* 0x000fe200078e0025 */
[----:B------:R-:W-:Y:S01]  /*7960*/  F2FP.F16.F32.PACK_AB R46, R49, R12 ;  /* 0x0000000c312e723e */ /* 0x000fe200000000ff */
[----:B------:R-:W-:Y:S01]  /*7970*/  IMAD.MOV.U32 R37, RZ, RZ, R11 ;  /* 0x000000ffff257224 */ /* 0x000fe200078e000b */
[----:B------:R-:W-:Y:S01]  /*7980*/  F2FP.F16.F32.PACK_AB R38, R45, R14 ;  /* 0x0000000e2d26723e */ /* 0x000fe200000000ff */
[----:B------:R-:W-:Y:S01]  /*7990*/  IMAD.MOV.U32 R12, RZ, RZ, R36 ;  /* 0x000000ffff0c7224 */ /* 0x000fe200078e0024 */
[----:B------:R-:W-:Y:S01]  /*79a0*/  MOV R14, R46 ;  /* 0x0000002e000e7202 */ /* 0x000fe20000000f00 */
[----:B------:R-:W-:-:S07]  /*79b0*/  IMAD.MOV.U32 R36, RZ, RZ, R50 ;  /* 0x000000ffff247224 */ /* 0x000fce00078e0032 */
.L_x_1619:
[----:B------:R-:W-:Y:S05]  /*79c0*/  BSYNC B2 ;  /* 0x0000000000027941 */ /* 0x000fea0003800000 */
.L_x_1618:
[----:B------:R-:W-:Y:S01]  /*79d0*/  LEA R42, P0, R68, R104, 0x1 ;  /* 0x00000068442a7211 */ /* 0x000fe200078008ff */
[----:B------:R-:W-:-:S03]  /*79e0*/  @!P4 IMAD.WIDE R44, R44, 0x2, R40 ;  /* 0x000000022c2cc825 */ /* 0x000fc600078e0228 */
[----:B------:R-:W-:-:S05]  /*79f0*/  LEA.HI.X R43, R68, R105, R86, 0x1, P0 ;  /* 0x00000069442b7211 */ /* 0x000fca00000f0c56 */
[----:B0-----:R0:W-:Y:S04]  /*7a00*/  ST.E.128 desc[UR60][R42.64], R12 ;  /* 0x0000000c2a007985 */ /* 0x0011e8000c101d3c */
[----:B-1----:R0:W-:Y:S02]  /*7a10*/  @!P4 ST.E.128 desc[UR60][R44.64], R36 ;  /* 0x000000242c00c985 */ /* 0x0021e4000c101d3c */
.L_x_1617:
[----:B------:R-:W-:Y:S05]  /*7a20*/  BSYNC B1 ;  /* 0x0000000000017941 */ /* 0x000fea0003800000 */
.L_x_1616:
[----:B------:R-:W-:-:S13]  /*7a30*/  ISETP.NE.AND P0, PT, R71, RZ, PT ;  /* 0x000000ff4700720c */ /* 0x000fda0003f05270 */
[----:B------:R-:W-:Y:S05]  /*7a40*/  @!P0 BRA `(.L_x_1584) ;  /* 0x0000000c00488947 */ /* 0x000fea0003800000 */
[----:B0-----:R-:W4:Y:S04]  /*7a50*/  LDL R36, [R1+0x60] ;  /* 0x0000600001247983 */ /* 0x001f280000100800 */
[----:B------:R-:W5:Y:S04]  /*7a60*/  LDL R15, [R1+0xcc] ;  /* 0x0000cc00010f7983 */ /* 0x000f680000100800 */
[----:B------:R-:W2:Y:S01]  /*7a70*/  LDL R14, [R1+0x6c] ;  /* 0x00006c00010e7983 */ /* 0x000ea20000100800 */
[----:B------:R-:W-:Y:S01]  /*7a80*/  SEL R107, R91, R107, !P1 ;  /* 0x0000006b5b6b7207 */ /* 0x000fe20004800000 */
[----:B------:R-:W-:Y:S01]  /*7a90*/  BSSY B1, `(.L_x_1620) ;  /* 0x000006a000017945 */ /* 0x000fe20003800000 */
[----:B------:R-:W-:-:S02]  /*7aa0*/  ISETP.GE.AND P4, PT, R203, R101, PT ;  /* 0x00000065cb00720c */ /* 0x000fc40003f86270 */
[----:B---3--:R-:W-:Y:S02]  /*7ab0*/  SHF.R.S32.HI R12, RZ, 0x1f, R107 ;  /* 0x0000001fff0c7819 */ /* 0x008fe4000001146b */
[----:B------:R-:W-:Y:S02]  /*7ac0*/  LEA R42, P0, R70, R104, 0x1 ;  /* 0x00000068462a7211 */ /* 0x000fe400078008ff */
[----:B------:R-:W-:Y:S02]  /*7ad0*/  LEA.HI R12, R12, R107, RZ, 0x4 ;  /* 0x0000006b0c0c7211 */ /* 0x000fe400078f20ff */
[----:B------:R-:W-:Y:S02]  /*7ae0*/  LEA.HI.X R43, R70, R105, R87, 0x1, P0 ;  /* 0x00000069462b7211 */ /* 0x000fe400000f0c57 */
[----:B------:R-:W-:-:S04]  /*7af0*/  LEA.HI.SX32 R12, R12, R69, 0x1c ;  /* 0x000000450c0c7211 */ /* 0x000fc800078fe2ff */
[----:B------:R-:W-:Y:S01]  /*7b00*/  SHF.R.S32.HI R13, RZ, 0x1f, R12 ;  /* 0x0000001fff0d7819 */ /* 0x000fe2000001140c */
[----:B------:R-:W-:-:S03]  /*7b10*/  IMAD.SHL.U32 R11, R12, 0x8, RZ ;  /* 0x000000080c0b7824 */ /* 0x000fc600078e00ff */
[----:B------:R-:W-:-:S05]  /*7b20*/  LEA.HI R13, R13, R12, RZ, 0x3 ;  /* 0x0000000c0d0d7211 */ /* 0x000fca00078f18ff */
[----:B------:R-:W-:-:S05]  /*7b30*/  IMAD.SHL.U32 R13, R13, 0x200, RZ ;  /* 0x000002000d0d7824 */ /* 0x000fca00078e00ff */
[----:B------:R-:W-:Y:S02]  /*7b40*/  LOP3.LUT R13, R13, 0x7ffff000, RZ, 0xc0, !PT ;  /* 0x7ffff0000d0d7812 */ /* 0x000fe400078ec0ff */
[----:B----4-:R-:W-:-:S04]  /*7b50*/  LOP3.LUT R12, R36, 0x38, R11, 0xf8, !PT ;  /* 0x00000038240c7812 */ /* 0x010fc800078ef80b */
[----:B-----5:R-:W-:-:S04]  /*7b60*/  LOP3.LUT R12, R12, R15, RZ, 0x3c, !PT ;  /* 0x0000000f0c0c7212 */ /* 0x020fc800078e3cff */
[----:B--2---:R-:W-:Y:S01]  /*7b70*/  IADD3 R13, R12, R13, R14 ;  /* 0x0000000d0c0d7210 */ /* 0x004fe20007ffe00e */
[----:B------:R-:W-:-:S03]  /*7b80*/  IMAD R12, R200, 0x4000, R6 ;  /* 0x00004000c80c7824 */ /* 0x000fc600078e0206 */
[----:B------:R-:W-:Y:S01]  /*7b90*/  LEA R14, R200, R13, 0xe ;  /* 0x0000000dc80e7211 */ /* 0x000fe200078e70ff */
[----:B------:R-:W-:-:S04]  /*7ba0*/  IMAD R12, R12, 0x2, R17 ;  /* 0x000000020c0c7824 */ /* 0x000fc800078e0211 */
[----:B------:R-:W-:Y:S02]  /*7bb0*/  IMAD R36, R14, 0x2, R17 ;  /* 0x000000020e247824 */ /* 0x000fe400078e0211 */
[----:B------:R-:W0:Y:S04]  /*7bc0*/  LDS.128 R12, [R12+0x20400] ;  /* 0x020400000c0c7984 */ /* 0x000e280000000c00 */
[----:B------:R-:W1:Y:S01]  /*7bd0*/  LDS.128 R36, [R36+0x20400] ;  /* 0x0204000024247984 */ /* 0x000e620000000c00 */
[----:B------:R-:W-:Y:S05]  /*7be0*/  @P4 BRA `(.L_x_1621) ;  /* 0x0000000400504947 */ /* 0x000fea0003800000 */
[----:B------:R-:W-:Y:S01]  /*7bf0*/  SHF.R.U64 R44, R52, 0x10, R53 ;  /* 0x00000010342c7819 */ /* 0x000fe20000001235 */
[----:B-1----:R-:W-:Y:S01]  /*7c00*/  IMAD.MOV.U32 R48, RZ, RZ, R37 ;  /* 0x000000ffff307224 */ /* 0x002fe200078e0025 */
[----:B------:R-:W-:Y:S01]  /*7c10*/  SHF.R.U32.HI R51, RZ, 0x10, R53 ;  /* 0x00000010ff337819 */ /* 0x000fe20000011635 */
[----:B0-----:R-:W-:Y:S01]  /*7c20*/  IMAD.MOV.U32 R37, RZ, RZ, R15 ;  /* 0x000000ffff257224 */ /* 0x001fe200078e000f */
[----:B------:R-:W-:Y:S01]  /*7c30*/  SHF.R.U32.HI R53, RZ, 0x10, R61 ;  /* 0x00000010ff357819 */ /* 0x000fe2000001163d */
[----:B------:R-:W-:Y:S01]  /*7c40*/  HADD2.F32 R56, -RZ, R117.H1_H1 ;  /* 0x30000075ff387230 */ /* 0x000fe20000004100 */
[----:B------:R-:W-:Y:S01]  /*7c50*/  MOV R49, R39 ;  /* 0x0000002700317202 */ /* 0x000fe20000000f00 */
[--C-:B------:R-:W-:Y:S01]  /*7c60*/  HADD2.F32 R39, -RZ, R48.reuse.H0_H0 ;  /* 0x20000030ff277230 */ /* 0x100fe20000004100 */
[--C-:B------:R-:W-:Y:S01]  /*7c70*/  SHF.R.U64 R45, R54, 0x10, R55.reuse ;  /* 0x00000010362d7819 */ /* 0x100fe20000001237 */
[----:B------:R-:W-:Y:S01]  /*7c80*/  HADD2.F32 R50, -RZ, R48.H1_H1 ;  /* 0x30000030ff327230 */ /* 0x000fe20000004100 */
[----:B------:R-:W-:Y:S01]  /*7c90*/  SHF.R.U32.HI R54, RZ, 0x10, R55 ;  /* 0x00000010ff367819 */ /* 0x000fe20000011637 */
[----:B------:R-:W-:Y:S01]  /*7ca0*/  HADD2.F32 R53, -RZ, R53.H0_H0 ;  /* 0x20000035ff357230 */ /* 0x000fe20000004100 */
[--C-:B------:R-:W-:Y:S01]  /*7cb0*/  SHF.R.U64 R47, R62, 0x10, R63.reuse ;  /* 0x000000103e2f7819 */ /* 0x100fe2000000123f */
[--C-:B------:R-:W-:Y:S01]  /*7cc0*/  HADD2.F32 R48, -RZ, R13.reuse.H1_H1 ;  /* 0x3000000dff307230 */ /* 0x100fe20000004100 */
[----:B------:R-:W-:Y:S01]  /*7cd0*/  SHF.R.U32.HI R62, RZ, 0x10, R63 ;  /* 0x00000010ff3e7819 */ /* 0x000fe2000001163f */
[----:B------:R-:W-:-:S02]  /*7ce0*/  HADD2.F32 R15, -RZ, R13.H0_H0 ;  /* 0x2000000dff0f7230 */ /* 0x000fc40000004100 */
[-C--:B------:R-:W-:Y:S01]  /*7cf0*/  FMUL.FTZ R55, R50, R53.reuse ;  /* 0x0000003532377220 */ /* 0x080fe20000410000 */
[----:B------:R-:W-:Y:S02]  /*7d00*/  HADD2.F32 R51, -RZ, R51.H0_H0 ;  /* 0x20000033ff337230 */ /* 0x000fe40000004100 */
[C---:B------:R-:W-:Y:S01]  /*7d10*/  FMUL.FTZ R53, R48.reuse, R53 ;  /* 0x0000003530357220 */ /* 0x040fe20000410000 */
[----:B------:R-:W-:Y:S02]  /*7d20*/  HADD2.F32 R52, -RZ, R115.H1_H1 ;  /* 0x30000073ff347230 */ /* 0x000fe40000004100 */
[-C--:B------:R-:W-:Y:S01]  /*7d30*/  FMUL.FTZ R58, R39, R56.reuse ;  /* 0x00000038273a7220 */ /* 0x080fe20000410000 */
[C---:B------:R-:W-:Y:S01]  /*7d40*/  FMUL.FTZ R56, R15.reuse, R56 ;  /* 0x000000380f387220 */ /* 0x040fe20000410000 */
[-C--:B------:R-:W-:Y:S01]  /*7d50*/  FFMA.FTZ R48, R48, R51.reuse, -R55 ;  /* 0x0000003330307223 */ /* 0x080fe20000010837 */
[----:B------:R-:W-:Y:S01]  /*7d60*/  FFMA.FTZ R50, R50, R51, R53 ;  /* 0x0000003332327223 */ /* 0x000fe20000010035 */
[----:B------:R-:W-:Y:S01]  /*7d70*/  FFMA.FTZ R13, R15, R52, -R58 ;  /* 0x000000340f0d7223 */ /* 0x000fe2000001083a */
[----:B------:R-:W-:-:S02]  /*7d80*/  HADD2.F32 R51, -RZ, R49.H0_H0 ;  /* 0x20000031ff337230 */ /* 0x000fc40000004100 */
[----:B------:R-:W-:Y:S01]  /*7d90*/  FFMA.FTZ R15, R39, R52, R56 ;  /* 0x00000034270f7223 */ /* 0x000fe20000010038 */
[----:B------:R-:W-:Y:S01]  /*7da0*/  HADD2.F32 R49, -RZ, R49.H1_H1 ;  /* 0x30000031ff317230 */ /* 0x000fe20000004100 */
[----:B------:R-:W-:Y:S01]  /*7db0*/  SHF.R.U64 R46, R60, 0x10, R61 ;  /* 0x000000103c2e7819 */ /* 0x000fe2000000123d */
[----:B------:R-:W-:Y:S01]  /*7dc0*/  HADD2.F32 R62, -RZ, R62.H0_H0 ;  /* 0x2000003eff3e7230 */ /* 0x000fe20000004100 */
[----:B------:R-:W-:Y:S01]  /*7dd0*/  F2FP.F16.F32.PACK_AB R13, R48, R13 ;  /* 0x0000000d300d723e */ /* 0x000fe200000000ff */
[----:B------:R-:W-:Y:S02]  /*7de0*/  HADD2.F32 R52, -RZ, R37.H1_H1 ;  /* 0x30000025ff347230 */ /* 0x000fe40000004100 */
[----:B------:R-:W-:Y:S02]  /*7df0*/  HADD2.F32 R54, -RZ, R54.H0_H0 ;  /* 0x20000036ff367230 */ /* 0x000fe40000004100 */
[----:B------:R-:W-:Y:S01]  /*7e00*/  FMUL.FTZ R53, R49, R62 ;  /* 0x0000003e31357220 */ /* 0x000fe20000410000 */
[----:B------:R-:W-:-:S02]  /*7e10*/  HADD2.F32 R58, -RZ, R116.H1_H1 ;  /* 0x30000074ff3a7230 */ /* 0x000fc40000004100 */
[C---:B------:R-:W-:Y:S01]  /*7e20*/  FMUL.FTZ R62, R52.reuse, R62 ;  /* 0x0000003e343e7220 */ /* 0x040fe20000410000 */
[----:B------:R-:W-:Y:S02]  /*7e30*/  HADD2.F32 R39, -RZ, R37.H0_H0 ;  /* 0x20000025ff277230 */ /* 0x000fe40000004100 */
[-C--:B------:R-:W-:Y:S01]  /*7e40*/  FFMA.FTZ R52, R52, R54.reuse, -R53 ;  /* 0x0000003634347223 */ /* 0x080fe20000010835 */
[----:B------:R-:W-:Y:S02]  /*7e50*/  HADD2.F32 R56, -RZ, R114.H1_H1 ;  /* 0x30000072ff387230 */ /* 0x000fe40000004100 */
[----:B------:R-:W-:Y:S01]  /*7e60*/  FFMA.FTZ R54, R49, R54, R62 ;  /* 0x0000003631367223 */ /* 0x000fe2000001003e */
[-C--:B------:R-:W-:Y:S01]  /*7e70*/  FMUL.FTZ R60, R51, R58.reuse ;  /* 0x0000003a333c7220 */ /* 0x080fe20000410000 */
[----:B------:R-:W-:Y:S02]  /*7e80*/  HADD2.F32 R53, -RZ, R46.H0_H0 ;  /* 0x2000002eff357230 */ /* 0x000fe40000004100 */
[----:B------:R-:W-:Y:S01]  /*7e90*/  FMUL.FTZ R58, R39, R58 ;  /* 0x0000003a273a7220 */ /* 0x000fe20000410000 */
[----:B------:R-:W-:-:S02]  /*7ea0*/  HADD2.F32 R49, -RZ, R36.H0_H0 ;  /* 0x20000024ff317230 */ /* 0x000fc40000004100 */
[-C--:B------:R-:W-:Y:S01]  /*7eb0*/  FFMA.FTZ R37, R39, R56.reuse, -R60 ;  /* 0x0000003827257223 */ /* 0x080fe2000001083c */
[----:B------:R-:W-:Y:S02]  /*7ec0*/  HADD2.F32 R46, -RZ, R12.H0_H0 ;  /* 0x2000000cff2e7230 */ /* 0x000fe40000004100 */
[----:B------:R-:W-:Y:S01]  /*7ed0*/  FFMA.FTZ R39, R51, R56, R58 ;  /* 0x0000003833277223 */ /* 0x000fe2000001003a */
[----:B------:R-:W-:Y:S02]  /*7ee0*/  HADD2.F32 R36, -RZ, R36.H1_H1 ;  /* 0x30000024ff247230 */ /* 0x000fe40000004100 */
[----:B------:R-:W-:Y:S01]  /*7ef0*/  HADD2.F32 R117, -RZ, R117.H0_H0 ;  /* 0x20000075ff757230 */ /* 0x000fe20000004100 */
[----:B------:R-:W-:Y:S01]  /*7f00*/  F2FP.F16.F32.PACK_AB R52, R52, R37 ;  /* 0x000000253434723e */ /* 0x000fe200000000ff */
[----:B------:R-:W-:Y:S02]  /*7f10*/  HADD2.F32 R12, -RZ, R12.H1_H1 ;  /* 0x3000000cff0c7230 */ /* 0x000fe40000004100 */
[----:B------:R-:W-:Y:S01]  /*7f20*/  FMUL.FTZ R57, R36, R53 ;  /* 0x0000003524397220 */ /* 0x000fe20000410000 */
[----:B------:R-:W-:-:S02]  /*7f30*/  HADD2.F32 R115, -RZ, R115.H0_H0 ;  /* 0x20000073ff737230 */ /* 0x000fc40000004100 */
[----:B------:R-:W-:Y:S01]  /*7f40*/  FMUL.FTZ R55, R49, R117 ;  /* 0x0000007531377220 */ /* 0x000fe20000410000 */
[----:B------:R-:W-:Y:S02]  /*7f50*/  HADD2.F32 R51, -RZ, R44.H0_H0 ;  /* 0x2000002cff337230 */ /* 0x000fe40000004100 */
[----:B------:R-:W-:Y:S01]  /*7f60*/  FMUL.FTZ R53, R12, R53 ;  /* 0x000000350c357220 */ /* 0x000fe20000410000 */
[C---:B------:R-:W-:Y:S01]  /*7f70*/  FMUL.FTZ R44, R46.reuse, R117 ;  /* 0x000000752e2c7220 */ /* 0x040fe20000410000 */
[----:B------:R-:W-:Y:S01]  /*7f80*/  FFMA.FTZ R55, R46, R115, -R55 ;  /* 0x000000732e377223 */ /* 0x000fe20000010837 */
[----:B------:R-:W-:Y:S02]  /*7f90*/  HADD2.F32 R47, -RZ, R47.H0_H0 ;  /* 0x2000002fff2f7230 */ /* 0x000fe40000004100 */
[-C--:B------:R-:W-:Y:S01]  /*7fa0*/  FFMA.FTZ R53, R36, R51.reuse, R53 ;  /* 0x0000003324357223 */ /* 0x080fe20000010035 */
[----:B------:R-:W-:Y:S01]  /*7fb0*/  FFMA.FTZ R46, R12, R51, -R57 ;  /* 0x000000330c2e7223 */ /* 0x000fe20000010839 */
[----:B------:R-:W-:-:S02]  /*7fc0*/  HADD2.F32 R36, -RZ, R38.H0_H0 ;  /* 0x20000026ff247230 */ /* 0x000fc40000004100 */
[----:B------:R-:W-:Y:S01]  /*7fd0*/  FFMA.FTZ R44, R49, R115, R44 ;  /* 0x00000073312c7223 */ /* 0x000fe2000001002c */
[----:B------:R-:W-:Y:S01]  /*7fe0*/  HADD2.F32 R51, -RZ, R116.H0_H0 ;  /* 0x20000074ff337230 */ /* 0x000fe20000004100 */
[----:B------:R-:W-:Y:S01]  /*7ff0*/  F2FP.F16.F32.PACK_AB R37, R50, R15 ;  /* 0x0000000f3225723e */ /* 0x000fe200000000ff */
[----:B------:R-:W-:Y:S01]  /*8000*/  HADD2.F32 R12, -RZ, R14.H0_H0 ;  /* 0x2000000eff0c7230 */ /* 0x000fe20000004100 */
[----:B------:R-:W-:Y:S01]  /*8010*/  F2FP.F16.F32.PACK_AB R39, R54, R39 ;  /* 0x000000273627723e */ /* 0x000fe200000000ff */
[----:B------:R-:W-:Y:S02]  /*8020*/  HADD2.F32 R38, -RZ, R38.H1_H1 ;  /* 0x30000026ff267230 */ /* 0x000fe40000004100 */
[-C--:B------:R-:W-:Y:S01]  /*8030*/  FMUL.FTZ R57, R36, R51.reuse ;  /* 0x0000003324397220 */ /* 0x080fe20000410000 */
[----:B------:R-:W-:Y:S02]  /*8040*/  HADD2.F32 R14, -RZ, R14.H1_H1 ;  /* 0x3000000eff0e7230 */ /* 0x000fe40000004100 */
[----:B------:R-:W-:Y:S01]  /*8050*/  FMUL.FTZ R51, R12, R51 ;  /* 0x000000330c337220 */ /* 0x000fe20000410000 */
[----:B------:R-:W-:-:S02]  /*8060*/  HADD2.F32 R49, -RZ, R114.H0_H0 ;  /* 0x20000072ff317230 */ /* 0x000fc40000004100 */
[-C--:B------:R-:W-:Y:S01]  /*8070*/  FMUL.FTZ R59, R38, R47.reuse ;  /* 0x0000002f263b7220 */ /* 0x080fe20000410000 */
[----:B------:R-:W-:Y:S02]  /*8080*/  HADD2.F32 R45, -RZ, R45.H0_H0 ;  /* 0x2000002dff2d7230 */ /* 0x000fe40000004100 */
[----:B------:R-:W-:Y:S01]  /*8090*/  FMUL.FTZ R47, R14, R47 ;  /* 0x0000002f0e2f7220 */ /* 0x000fe20000410000 */
[----:B------:R-:W-:Y:S02]  /*80a0*/  IMAD.MOV.U32 R15, RZ, RZ, R52 ;  /* 0x000000ffff0f7224 */ /* 0x000fe400078e0034 */
        /* <DEDUP_REMOVED lines=8> */
.L_x_1621:
[----:B------:R-:W-:Y:S05]  /*8130*/  BSYNC B1 ;  /* 0x0000000000017941 */ /* 0x000fea0003800000 */
.L_x_1620:
[----:B0-----:R0:W-:Y:S01]  /*8140*/  ST.E.128 desc[UR60][R42.64], R12 ;  /* 0x0000000c2a007985 */ /* 0x0011e2000c101d3c */
[----:B------:R-:W-:-:S13]  /*8150*/  ISETP.GE.AND P0, PT, R11, R106, PT ;  /* 0x0000006a0b00720c */ /* 0x000fda0003f06270 */
[----:B------:R-:W-:Y:S05]  /*8160*/  @P0 BRA `(.L_x_1584) ;  /* 0x0000000400800947 */ /* 0x000fea0003800000 */
[----:B------:R-:W-:-:S05]  /*8170*/  IMAD.WIDE R40, R11, 0x2, R40 ;  /* 0x000000020b287825 */ /* 0x000fca00078e0228 */
[----:B-1----:R1:W-:Y:S01]  /*8180*/  ST.E.128 desc[UR60][R40.64], R36 ;  /* 0x0000002428007985 */ /* 0x0023e2000c101d3c */
[----:B------:R-:W-:Y:S05]  /*8190*/  BRA `(.L_x_1584) ;  /* 0x0000000400747947 */ /* 0x000fea0003800000 */
.L_x_1557:
[----:B------:R-:W2:Y:S02]  /*81a0*/  LDL R11, [R1+0x68] ;  /* 0x00006800010b7983 */ /* 0x000ea40000100800 */
[----:B--2---:R-:W-:-:S13]  /*81b0*/  R2UR UR4, R11 ;  /* 0x000000000b0472ca */ /* 0x004fda00000e0000 */
[----:B------:R-:W-:-:S06]  /*81c0*/  UISETP.NE.AND UP0, UPT, UR4, 0x3, UPT ;  /* 0x000000030400788c */ /* 0x000fcc000bf05270 */
[----:B------:R-:W-:-:S13]  /*81d0*/  PLOP3.LUT P5, PT, PT, PT, UP0, 0x80, 0x0 ;  /* 0x000000000000781c */ /* 0x000fda0003faf008 */
[----:B------:R-:W-:Y:S05]  /*81e0*/  @!P5 BRA `(.L_x_1622) ;  /* 0x000000000004d947 */ /* 0x000fea0003800000 */
[----:B------:R-:W-:Y:S01]  /*81f0*/  BPT.TRAP 0x1 ;  /* 0x000000040000795c */ /* 0x000fe20000300000 */
.L_x_1622:
[----:B------:R-:W2:Y:S01]  /*8200*/  LDL R11, [R1+0x50] ;  /* 0x00005000010b7983 */ /* 0x000ea20000100800 */
[----:B------:R-:W-:Y:S01]  /*8210*/  IMAD R88, R200, 0x8, R17 ;  /* 0x00000008c8587824 */ /* 0x000fe200078e0211 */
[----:B------:R-:W-:Y:S01]  /*8220*/  BSSY B1, `(.L_x_1623) ;  /* 0x0000005000017945 */ /* 0x000fe20003800000 */
[----:B------:R-:W-:Y:S02]  /*8230*/  SHF.R.S32.HI R97, RZ, 0x1f, R98 ;  /* 0x0000001fff617819 */ /* 0x000fe40000011462 */
[----:B--2---:R-:W-:-:S04]  /*8240*/  SHF.L.U32 R100, R11, 0x1f, RZ ;  /* 0x0000001f0b647819 */ /* 0x004fc800000006ff */
[----:B------:R-:W0:Y:S02]  /*8250*/  SYNCS.PHASECHK.TRANS64.TRYWAIT P0, [R88+URZ+0x30890], R100 ;  /* 0x03089064580075a7 */ /* 0x000e24000800017f */
[----:B0-----:R-:W-:Y:S05]  /*8260*/  @!P0 BRA `(.L_x_1624) ;  /* 0x0000025400708947 */ /* 0x001fea0003800000 */
.L_x_2014:
[----:B------:R-:W-:Y:S05]  /*8270*/  BSYNC B1 ;  /* 0x0000000000017941 */ /* 0x000fea0003800000 */
.L_x_1623:
[----:B------:R-:W2:Y:S01]  /*8280*/  LDL R15, [R1+0x10] ;  /* 0x00001000010f7983 */ /* 0x000ea20000100800 */
        /* <DEDUP_REMOVED lines=13> */
[----:B------:R-:W-:-:S03]  /*8360*/  ULDC.64 UR4, c[0x0][0x308] ;  /* 0x0000c20000047ab9 */ /* 0x000fc60000000a00 */
[----:B------:R-:W-:Y:S02]  /*8370*/  IMAD.IADD R13, R13, 0x1, R11 ;  /* 0x000000010d0d7824 */ /* 0x000fe400078e020b */
[----:B------:R-:W-:Y:S01]  /*8380*/  IMAD.WIDE.U32 R12, R226, UR4, R12 ;  /* 0x00000004e20c7c25 */ /* 0x000fe2000f8e000c */
[----:B------:R-:W-:-:S03]  /*8390*/  UMOV UR4, 0xffffffff ;  /* 0xffffffff00047882 */ /* 0x000fc60000000000 */
[----:B------:R-:W-:Y:S01]  /*83a0*/  IMAD R41, R226, UR5, R13 ;  /* 0x00000005e2297c24 */ /* 0x000fe2000f8e020d */
[----:B------:R-:W-:-:S04]  /*83b0*/  LEA R40, P0, R12, UR6, 0x1 ;  /* 0x000000060c287c11 */ /* 0x000fc8000f8008ff */
[----:B------:R-:W-:Y:S02]  /*83c0*/  LEA.HI.X R41, R12, UR7, R41, 0x1, P0 ;  /* 0x000000070c297c11 */ /* 0x000fe400080f0c29 */
[----:B--2---:R-:W-:-:S04]  /*83d0*/  IADD3 R42, -R15, R95, RZ ;  /* 0x0000005f0f2a7210 */ /* 0x004fc80007ffe1ff */
[----:B------:R-:W-:Y:S01]  /*83e0*/  ISETP.GE.AND P0, PT, R42, 0x1, PT ;  /* 0x000000012a00780c */ /* 0x000fe20003f06270 */
[----:B------:R-:W-:-:S12]  /*83f0*/  BRA.DIV UR4, `(.L_x_1625) ;  /* 0x0000025604207947 */ /* 0x000fd8000b800000 */
[----:B------:R1:W2:Y:S04]  /*8400*/  SHFL.IDX PT, R38, R41, RZ, 0x181f ;  /* 0x00181fff29267589 */ /* 0x0002a800000e0000 */
[----:B------:R1:W3:Y:S02]  /*8410*/  SHFL.IDX PT, R39, R40, RZ, 0x181f ;  /* 0x00181fff28277589 */ /* 0x0002e400000e0000 */
.L_x_2018:
[----:B------:R-:W-:Y:S04]  /*8420*/  BSSY B1, `(.L_x_1626) ;  /* 0x0000018000017945 */ /* 0x000fe80003800000 */
[----:B------:R-:W-:Y:S05]  /*8430*/  @!P0 BRA `(.L_x_1627) ;  /* 0x0000000000588947 */ /* 0x000fea0003800000 */
[----:B------:R-:W4:Y:S01]  /*8440*/  LDL R11, [R1+0x8] ;  /* 0x00000800010b7983 */ /* 0x000f220000100800 */
[----:B------:R-:W-:Y:S02]  /*8450*/  ULDC UR4, c[0x0][0x2f4] ;  /* 0x0000bd0000047ab9 */ /* 0x000fe40000000800 */
[----:B------:R-:W-:Y:S02]  /*8460*/  ISETP.GE.AND P4, PT, R18, UR4, PT ;  /* 0x0000000412007c0c */ /* 0x000fe4000bf86270 */
[----:B------:R-:W-:-:S11]  /*8470*/  ISETP.GE.AND P0, PT, R203, UR4, PT ;  /* 0x00000004cb007c0c */ /* 0x000fd6000bf06270 */
[----:B------:R-:W5:Y:S01]  /*8480*/  @!P4 LDS.128 R12, [R90+0x20400] ;  /* 0x020400005a0cc984 */ /* 0x000f620000000c00 */
[----:B---3--:R-:W-:-:S04]  /*8490*/  @!P4 LEA R36, P6, R18, R39, 0x1 ;  /* 0x000000271224c211 */ /* 0x008fc800078c08ff */
[----:B--2---:R-:W-:-:S05]  /*84a0*/  @!P4 LEA.HI.X R37, R18, R38, R19, 0x1, P6 ;  /* 0x000000261225c211 */ /* 0x004fca00030f0c13 */
[----:B-----5:R2:W-:Y:S01]  /*84b0*/  @!P4 ST.E.128 desc[UR60][R36.64], R12 ;  /* 0x0000000c2400c985 */ /* 0x0205e2000c101d3c */
[----:B------:R-:W-:-:S03]  /*84c0*/  ISETP.GE.AND P4, PT, R22, UR4, PT ;  /* 0x0000000416007c0c */ /* 0x000fc6000bf86270 */
[----:B------:R-:W3:Y:S01]  /*84d0*/  @!P0 LDS.128 R12, [R90+0x22400] ;  /* 0x022400005a0c8984 */ /* 0x000ee20000000c00 */
[----:B--2---:R-:W-:-:S04]  /*84e0*/  @!P0 LEA R36, P6, R201, R39, 0x1 ;  /* 0x00000027c9248211 */ /* 0x004fc800078c08ff */
[----:B------:R-:W-:-:S05]  /*84f0*/  @!P0 LEA.HI.X R37, R201, R38, R224, 0x1, P6 ;  /* 0x00000026c9258211 */ /* 0x000fca00030f0ce0 */
[----:B---3--:R2:W-:Y:S01]  /*8500*/  @!P0 ST.E.128 desc[UR60][R36.64], R12 ;  /* 0x0000000c24008985 */ /* 0x0085e2000c101d3c */
[----:B------:R-:W-:-:S03]  /*8510*/  ISETP.GE.AND P0, PT, R23, UR4, PT ;  /* 0x0000000417007c0c */ /* 0x000fc6000bf06270 */
[----:B------:R-:W3:Y:S01]  /*8520*/  @!P4 LDS.128 R12, [R90+0x24400] ;  /* 0x024400005a0cc984 */ /* 0x000ee20000000c00 */
[----:B--2---:R-:W-:-:S04]  /*8530*/  @!P4 LEA R36, P6, R22, R39, 0x1 ;  /* 0x000000271624c211 */ /* 0x004fc800078c08ff */
[----:B----4-:R-:W-:-:S05]  /*8540*/  @!P4 LEA.HI.X R37, R22, R38, R11, 0x1, P6 ;  /* 0x000000261625c211 */ /* 0x010fca00030f0c0b */
[----:B---3--:R2:W-:Y:S04]  /*8550*/  @!P4 ST.E.128 desc[UR60][R36.64], R12 ;  /* 0x0000000c2400c985 */ /* 0x0085e8000c101d3c */
[----:B------:R-:W3:Y:S01]  /*8560*/  @!P0 LDS.128 R12, [R90+0x26400] ;  /* 0x026400005a0c8984 */ /* 0x000ee20000000c00 */
[----:B--2---:R-:W-:-:S04]  /*8570*/  @!P0 LEA R36, P4, R23, R39, 0x1 ;  /* 0x0000002717248211 */ /* 0x004fc800078808ff */
[----:B------:R-:W-:-:S05]  /*8580*/  @!P0 LEA.HI.X R37, R23, R38, R229, 0x1, P4 ;  /* 0x0000002617258211 */ /* 0x000fca00020f0ce5 */
[----:B---3--:R4:W-:Y:S04]  /*8590*/  @!P0 ST.E.128 desc[UR60][R36.64], R12 ;  /* 0x0000000c24008985 */ /* 0x0089e8000c101d3c */
.L_x_1627:
[----:B------:R-:W-:Y:S05]  /*85a0*/  BSYNC B1 ;  /* 0x0000000000017941 */ /* 0x000fea0003800000 */
.L_x_1626:
[----:B------:R-:W-:-:S03]  /*85b0*/  UMOV UR4, 0xffffffff ;  /* 0xffffffff00047882 */ /* 0x000fc60000000000 */
[----:B------:R-:W-:Y:S05]  /*85c0*/  BRA.DIV UR4, `(.L_x_1628) ;  /* 0x0000025204f87947 */ /* 0x000fea000b800000 */
[----:B--2---:R2:W0:Y:S04]  /*85d0*/  SHFL.IDX PT, R38, R41, 0x1, 0x181f ;  /* 0x00381f0029267f89 */ /* 0x00442800000e0000 */
[----:B---3--:R2:W3:Y:S02]  /*85e0*/  SHFL.IDX PT, R39, R40, 0x1, 0x181f ;  /* 0x00381f0028277f89 */ /* 0x0084e400000e0000 */
.L_x_2022:
[----:B------:R-:W-:-:S13]  /*85f0*/  ISETP.GE.AND P0, PT, R42, 0x21, PT ;  /* 0x000000212a00780c */ /* 0x000fda0003f06270 */
[----:B------:R-:W-:Y:S05]  /*8600*/  @!P0 BRA `(.L_x_1584) ;  /* 0x0000000000588947 */ /* 0x000fea0003800000 */
[----:B------:R-:W5:Y:S01]  /*8610*/  LDL R11, [R1+0x8] ;  /* 0x00000800010b7983 */ /* 0x000f620000100800 */
[----:B------:R-:W-:Y:S02]  /*8620*/  ULDC UR4, c[0x0][0x2f4] ;  /* 0x0000bd0000047ab9 */ /* 0x000fe40000000800 */
[----:B------:R-:W-:Y:S02]  /*8630*/  ISETP.GE.AND P6, PT, R18, UR4, PT ;  /* 0x0000000412007c0c */ /* 0x000fe4000bfc6270 */
[----:B------:R-:W-:-:S11]  /*8640*/  ISETP.GE.AND P4, PT, R203, UR4, PT ;  /* 0x00000004cb007c0c */ /* 0x000fd6000bf86270 */
[----:B----4-:R-:W4:Y:S01]  /*8650*/  @!P6 LDS.128 R12, [R90+0x21400] ;  /* 0x021400005a0ce984 */ /* 0x010f220000000c00 */
[----:B---3--:R-:W-:-:S04]  /*8660*/  @!P6 LEA R36, P0, R18, R39, 0x1 ;  /* 0x000000271224e211 */ /* 0x008fc800078008ff */
[----:B0-----:R-:W-:Y:S02]  /*8670*/  @!P6 LEA.HI.X R37, R18, R38, R19, 0x1, P0 ;  /* 0x000000261225e211 */ /* 0x001fe400000f0c13 */
[----:B------:R-:W-:-:S03]  /*8680*/  ISETP.GE.AND P0, PT, R22, UR4, PT ;  /* 0x0000000416007c0c */ /* 0x000fc6000bf06270 */
[----:B----4-:R0:W-:Y:S04]  /*8690*/  @!P6 ST.E.128 desc[UR60][R36.64], R12 ;  /* 0x0000000c2400e985 */ /* 0x0101e8000c101d3c */
[----:B------:R-:W3:Y:S01]  /*86a0*/  @!P4 LDS.128 R12, [R90+0x23400] ;  /* 0x023400005a0cc984 */ /* 0x000ee20000000c00 */
[----:B0-----:R-:W-:-:S04]  /*86b0*/  @!P4 LEA R36, P6, R201, R39, 0x1 ;  /* 0x00000027c924c211 */ /* 0x001fc800078c08ff */
[----:B------:R-:W-:-:S05]  /*86c0*/  @!P4 LEA.HI.X R37, R201, R38, R224, 0x1, P6 ;  /* 0x00000026c925c211 */ /* 0x000fca00030f0ce0 */
[----:B---3--:R0:W-:Y:S01]  /*86d0*/  @!P4 ST.E.128 desc[UR60][R36.64], R12 ;  /* 0x0000000c2400c985 */ /* 0x0081e2000c101d3c */
[----:B------:R-:W-:-:S03]  /*86e0*/  ISETP.GE.AND P4, PT, R23, UR4, PT ;  /* 0x0000000417007c0c */ /* 0x000fc6000bf86270 */
[----:B------:R-:W3:Y:S01]  /*86f0*/  @!P0 LDS.128 R12, [R90+0x25400] ;  /* 0x025400005a0c8984 */ /* 0x000ee20000000c00 */
[----:B0-----:R-:W-:-:S04]  /*8700*/  @!P0 LEA R36, P6, R22, R39, 0x1 ;  /* 0x0000002716248211 */ /* 0x001fc800078c08ff */
[----:B-----5:R-:W-:-:S05]  /*8710*/  @!P0 LEA.HI.X R37, R22, R38, R11, 0x1, P6 ;  /* 0x0000002616258211 */ /* 0x020fca00030f0c0b */
[----:B---3--:R0:W-:Y:S04]  /*8720*/  @!P0 ST.E.128 desc[UR60][R36.64], R12 ;  /* 0x0000000c24008985 */ /* 0x0081e8000c101d3c */
[----:B------:R-:W3:Y:S01]  /*8730*/  @!P4 LDS.128 R12, [R90+0x27400] ;  /* 0x027400005a0cc984 */ /* 0x000ee20000000c00 */
[----:B0-----:R-:W-:-:S04]  /*8740*/  @!P4 LEA R36, P0, R23, R39, 0x1 ;  /* 0x000000271724c211 */ /* 0x001fc800078008ff */
[----:B------:R-:W-:-:S05]  /*8750*/  @!P4 LEA.HI.X R37, R23, R38, R229, 0x1, P0 ;  /* 0x000000261725c211 */ /* 0x000fca00000f0ce5 */
[----:B---3--:R0:W-:Y:S04]  /*8760*/  @!P4 ST.E.128 desc[UR60][R36.64], R12 ;  /* 0x0000000c2400c985 */ /* 0x0081e8000c101d3c */
.L_x_1584:
[----:B------:R-:W-:Y:S05]  /*8770*/  BSYNC B0 ;  /* 0x0000000000007941 */ /* 0x000fea0003800000 */
.L_x_1556:
        /* <DEDUP_REMOVED lines=17> */
.L_x_1630:
[----:B------:R-:W-:Y:S05]  /*8890*/  BSYNC B0 ;  /* 0x0000000000007941 */ /* 0x000fea0003800000 */
.L_x_1629:
[----:B------:R-:W5:Y:S01]  /*88a0*/  SYNCS.PHASECHK.TRANS64.TRYWAIT P4, [R88+URZ+0x308b0], R100 ;  /* 0x0308b064580075a7 */ /* 0x000f62000808017f */
[----:B------:R-:W-:Y:S04]  /*88b0*/  BSSY B0, `(.L_x_1631) ;  /* 0x0000002000007945 */ /* 0x000fe80003800000 */
[----:B-----5:R-:W-:Y:S05]  /*88c0*/  @!P4 BRA `(.L_x_1632) ;  /* 0x000002500084c947 */ /* 0x020fea0003800000 */
.L_x_2023:
[----:B------:R-:W-:Y:S05]  /*88d0*/  BSYNC B0 ;  /* 0x0000000000007941 */ /* 0x000fea0003800000 */
.L_x_1631:
[----:B0---4-:R-:W4:Y:S01]  /*88e0*/  LDL R14, [R1+0x10] ;  /* 0x00001000010e7983 */ /* 0x011f220000100800 */
[----:B------:R-:W-:Y:S01]  /*88f0*/  ULDC.64 UR4, c[0x0][0x328] ;  /* 0x0000ca0000047ab9 */ /* 0x000fe20000000a00 */
[----:B------:R-:W-:Y:S02]  /*8900*/  ULDC.64 UR6, c[0x0][0x318] ;  /* 0x0000c60000067ab9 */ /* 0x000fe40000000a00 */
[----:B-12---:R0:W5:Y:S01]  /*8910*/  LDL R41, [R1+0x8] ;  /* 0x0000080001297983 */ /* 0x0061620000100800 */
[----:B------:R-:W-:Y:S01]  /*8920*/  IMAD R97, R97, UR4, RZ ;  /* 0x0000000461617c24 */ /* 0x000fe2000f8e02ff */
[----:B------:R-:W-:Y:S01]  /*8930*/  BSSY B0, `(.L_x_1633) ;  /* 0x0000028000007945 */ /* 0x000fe20003800000 */
[----:B------:R-:W-:-:S04]  /*8940*/  IMAD.WIDE.U32 R12, R98, UR4, RZ ;  /* 0x00000004620c7c25 */ /* 0x000fc8000f8e00ff */
[----:B------:R-:W-:Y:S01]  /*8950*/  IMAD R97, R98, UR5, R97 ;  /* 0x0000000562617c24 */ /* 0x000fe2000f8e0261 */
[----:B------:R-:W-:Y:S02]  /*8960*/  ULDC.64 UR4, c[0x0][0x338] ;  /* 0x0000ce0000047ab9 */ /* 0x000fe40000000a00 */
[----:B------:R-:W-:Y:S02]  /*8970*/  IMAD R96, R96, UR4, RZ ;  /* 0x0000000460607c24 */ /* 0x000fe4000f8e02ff */
[----:B------:R-:W-:Y:S02]  /*8980*/  IMAD.IADD R13, R13, 0x1, R97 ;  /* 0x000000010d0d7824 */ /* 0x000fe400078e0261 */
[C---:B---3--:R-:W-:Y:S02]  /*8990*/  IMAD R11, R99.reuse, UR5, R96 ;  /* 0x00000005630b7c24 */ /* 0x048fe4000f8e0260 */
[----:B------:R-:W-:Y:S01]  /*89a0*/  IMAD.WIDE.U32 R12, R99, UR4, R12 ;  /* 0x00000004630c7c25 */ /* 0x000fe2000f8e000c */
[----:B------:R-:W-:-:S03]  /*89b0*/  ULDC.64 UR4, c[0x0][0x330] ;  /* 0x0000cc0000047ab9 */ /* 0x000fc60000000a00 */
[----:B------:R-:W-:Y:S02]  /*89c0*/  IMAD.IADD R13, R13, 0x1, R11 ;  /* 0x000000010d0d7824 */ /* 0x000fe400078e020b */
[----:B------:R-:W-:-:S04]  /*89d0*/  IMAD.WIDE.U32 R12, R226, UR4, R12 ;  /* 0x00000004e20c7c25 */ /* 0x000fc8000f8e000c */
[----:B------:R-:W-:Y:S01]  /*89e0*/  IMAD R11, R226, UR5, R13 ;  /* 0x00000005e20b7c24 */ /* 0x000fe2000f8e020d */
[----:B------:R-:W-:-:S04]  /*89f0*/  LEA R38, P5, R12, UR6, 0x1 ;  /* 0x000000060c267c11 */ /* 0x000fc8000f8a08ff */
[----:B------:R-:W-:Y:S01]  /*8a00*/  LEA.HI.X R11, R12, UR7, R11, 0x1, P5 ;  /* 0x000000070c0b7c11 */ /* 0x000fe2000a8f0c0b */
[----:B------:R0:W1:Y:S04]  /*8a10*/  SHFL.IDX PT, R40, R38, RZ, 0x181f ;  /* 0x00181fff26287589 */ /* 0x00006800000e0000 */
[----:B------:R0:W2:Y:S01]  /*8a20*/  SHFL.IDX PT, R39, R11, RZ, 0x181f ;  /* 0x00181fff0b277589 */ /* 0x0000a200000e0000 */
[----:B----4-:R-:W-:-:S05]  /*8a30*/  IMAD.IADD R95, R95, 0x1, -R14 ;  /* 0x000000015f5f7824 */ /* 0x010fca00078e0a0e */
[----:B------:R-:W-:-:S13]  /*8a40*/  ISETP.GE.AND P4, PT, R95, 0x1, PT ;  /* 0x000000015f00780c */ /* 0x000fda0003f86270 */
[----:B012---:R-:W-:Y:S05]  /*8a50*/  @!P4 BRA `(.L_x_1634) ;  /* 0x000000000054c947 */ /* 0x007fea0003800000 */
[----:B------:R-:W-:Y:S02]  /*8a60*/  ULDC UR4, c[0x0][0x2f4] ;  /* 0x0000bd0000047ab9 */ /* 0x000fe40000000800 */
[----:B------:R-:W-:Y:S02]  /*8a70*/  ISETP.GE.AND P6, PT, R18, UR4, PT ;  /* 0x0000000412007c0c */ /* 0x000fe4000bfc6270 */
[----:B------:R-:W-:-:S11]  /*8a80*/  ISETP.GE.AND P5, PT, R203, UR4, PT ;  /* 0x00000004cb007c0c */ /* 0x000fd6000bfa6270 */
[----:B------:R-:W0:Y:S01]  /*8a90*/  @!P6 LDS.128 R12, [R90+0x400] ;  /* 0x000400005a0ce984 */ /* 0x000e220000000c00 */
[----:B------:R-:W-:-:S04]  /*8aa0*/  @!P6 LEA R36, P4, R18, R40, 0x1 ;  /* 0x000000281224e211 */ /* 0x000fc800078808ff */
[----:B------:R-:W-:Y:S02]  /*8ab0*/  @!P6 LEA.HI.X R37, R18, R39, R19, 0x1, P4 ;  /* 0x000000271225e211 */ /* 0x000fe400020f0c13 */
[----:B------:R-:W-:-:S03]  /*8ac0*/  ISETP.GE.AND P4, PT, R22, UR4, PT ;  /* 0x0000000416007c0c */ /* 0x000fc6000bf86270 */
[----:B0-----:R0:W-:Y:S04]  /*8ad0*/  @!P6 ST.E.128 desc[UR60][R36.64], R12 ;  /* 0x0000000c2400e985 */ /* 0x0011e8000c101d3c */
[----:B------:R-:W1:Y:S01]  /*8ae0*/  @!P5 LDS.128 R12, [R90+0x2400] ;  /* 0x002400005a0cd984 */ /* 0x000e620000000c00 */
[----:B0-----:R-:W-:-:S04]  /*8af0*/  @!P5 LEA R36, P6, R201, R40, 0x1 ;  /* 0x00000028c924d211 */ /* 0x001fc800078c08ff */
[----:B------:R-:W-:-:S05]  /*8b00*/  @!P5 LEA.HI.X R37, R201, R39, R224, 0x1, P6 ;  /* 0x00000027c925d211 */ /* 0x000fca00030f0ce0 */
[----:B-1----:R0:W-:Y:S01]  /*8b10*/  @!P5 ST.E.128 desc[UR60][R36.64], R12 ;  /* 0x0000000c2400d985 */ /* 0x0021e2000c101d3c */
[----:B------:R-:W-:-:S03]  /*8b20*/  ISETP.GE.AND P5, PT, R23, UR4, PT ;  /* 0x0000000417007c0c */ /* 0x000fc6000bfa6270 */
[----:B------:R-:W1:Y:S01]  /*8b30*/  @!P4 LDS.128 R12, [R90+0x4400] ;  /* 0x004400005a0cc984 */ /* 0x000e620000000c00 */
[----:B0-----:R-:W-:-:S04]  /*8b40*/  @!P4 LEA R36, P6, R22, R40, 0x1 ;  /* 0x000000281624c211 */ /* 0x001fc800078c08ff */
[----:B-----5:R-:W-:-:S05]  /*8b50*/  @!P4 LEA.HI.X R37, R22, R39, R41, 0x1, P6 ;  /* 0x000000271625c211 */ /* 0x020fca00030f0c29 */
[----:B-1----:R0:W-:Y:S04]  /*8b60*/  @!P4 ST.E.128 desc[UR60][R36.64], R12 ;  /* 0x0000000c2400c985 */ /* 0x0021e8000c101d3c */
[----:B------:R-:W1:Y:S01]  /*8b70*/  @!P5 LDS.128 R12, [R90+0x6400] ;  /* 0x006400005a0cd984 */ /* 0x000e620000000c00 */
[----:B0-----:R-:W-:-:S04]  /*8b80*/  @!P5 LEA R36, P4, R23, R40, 0x1 ;  /* 0x000000281724d211 */ /* 0x001fc800078808ff */
[----:B------:R-:W-:-:S05]  /*8b90*/  @!P5 LEA.HI.X R37, R23, R39, R229, 0x1, P4 ;  /* 0x000000271725d211 */ /* 0x000fca00020f0ce5 */
[----:B-1----:R0:W-:Y:S04]  /*8ba0*/  @!P5 ST.E.128 desc[UR60][R36.64], R12 ;  /* 0x0000000c2400d985 */ /* 0x0021e8000c101d3c */
.L_x_1634:
[----:B------:R-:W-:Y:S05]  /*8bb0*/  BSYNC B0 ;  /* 0x0000000000007941 */ /* 0x000fea0003800000 */
.L_x_1633:
[----:B------:R-:W-:Y:S01]  /*8bc0*/  ISETP.GE.AND P4, PT, R95, 0x21, PT ;  /* 0x000000215f00780c */ /* 0x000fe20003f86270 */
[----:B------:R-:W1:Y:S01]  /*8bd0*/  SHFL.IDX PT, R11, R11, 0x1, 0x181f ;  /* 0x00381f000b0b7f89 */ /* 0x000e6200000e0000 */
[----:B------:R-:W-:Y:S03]  /*8be0*/  BSSY B0, `(.L_x_1635) ;  /* 0x0000018000007945 */ /* 0x000fe60003800000 */
[----:B------:R-:W2:Y:S08]  /*8bf0*/  SHFL.IDX PT, R38, R38, 0x1, 0x181f ;  /* 0x00381f0026267f89 */ /* 0x000eb000000e0000 */
[----:B------:R-:W-:Y:S05]  /*8c00*/  @!P4 BRA `(.L_x_1636) ;  /* 0x000000000054c947 */ /* 0x000fea0003800000 */
[----:B------:R-:W-:Y:S02]  /*8c10*/  ULDC UR4, c[0x0][0x2f4] ;  /* 0x0000bd0000047ab9 */ /* 0x000fe40000000800 */
[----:B------:R-:W-:Y:S02]  /*8c20*/  ISETP.GE.AND P6, PT, R18, UR4, PT ;  /* 0x0000000412007c0c */ /* 0x000fe4000bfc6270 */
[----:B------:R-:W-:-:S11]  /*8c30*/  ISETP.GE.AND P5, PT, R203, UR4, PT ;  /* 0x00000004cb007c0c */ /* 0x000fd6000bfa6270 */
[----:B0-----:R-:W0:Y:S01]  /*8c40*/  @!P6 LDS.128 R12, [R90+0x1400] ;  /* 0x001400005a0ce984 */ /* 0x001e220000000c00 */
[----:B--2---:R-:W-:-:S04]  /*8c50*/  @!P6 LEA R36, P4, R18, R38, 0x1 ;  /* 0x000000261224e211 */ /* 0x004fc800078808ff */
[----:B-1----:R-:W-:Y:S02]  /*8c60*/  @!P6 LEA.HI.X R37, R18, R11, R19, 0x1, P4 ;  /* 0x0000000b1225e211 */ /* 0x002fe400020f0c13 */
        /* <DEDUP_REMOVED lines=15> */
.L_x_1636:
[----:B------:R-:W-:Y:S05]  /*8d60*/  BSYNC B0 ;  /* 0x0000000000007941 */ /* 0x000fea0003800000 */
.L_x_1635:
[----:B0--3--:R-:W3:Y:S01]  /*8d70*/  LDL.LU R12, [R1+0x50] ;  /* 0x00005000010c7983 */ /* 0x009ee20000300800 */
[----:B------:R-:W-:Y:S01]  /*8d80*/  VIADD R200, R200, 0x1 ;  /* 0x00000001c8c87836 */ /* 0x000fe20000000000 */
[----:B------:R-:W-:Y:S01]  /*8d90*/  @!P0 IADD3 R88, R88, 0x308c0, RZ ;  /* 0x000308c058588810 */ /* 0x000fe20007ffe0ff */
[----:B------:R-:W-:Y:S01]  /*8da0*/  @!PT LDS RZ, [RZ] ;  /* 0x00000000fffff984 */ /* 0x000fe20000000800 */
[----:B------:R-:W-:Y:S01]  /*8db0*/  @!PT LDS RZ, [RZ] ;  /* 0x00000000fffff984 */ /* 0x000fe20000000800 */
[----:B------:R-:W-:Y:S01]  /*8dc0*/  @!PT LDS RZ, [RZ] ;  /* 0x00000000fffff984 */ /* 0x000fe20000000800 */
[----:B------:R-:W-:Y:S01]  /*8dd0*/  @!PT LDS RZ, [RZ] ;  /* 0x00000000fffff984 */ /* 0x000fe20000000800 */
[----:B------:R0:W-:Y:S06]  /*8de0*/  MEMBAR.ALL.CTA ;  /* 0x0000000000007992 */ /* 0x0001ec0000008000 */
[----:B0-----:R-:W0:Y:S02]  /*8df0*/  FENCE.VIEW.ASYNC.S ;  /* 0x00000000000073c6 */ /* 0x001e240000000000 */
[----:B0-----:R0:W-:Y:S01]  /*8e00*/  BAR.SYNC.DEFER_BLOCKING R94, 0x80 ;  /* 0x0002005e0000751d */ /* 0x0011e20000010000 */
[----:B------:R-:W-:-:S02]  /*8e10*/  ISETP.NE.AND P4, PT, R200, 0x2, PT ;  /* 0x00000002c800780c */ /* 0x000fc40003f85270 */
[----:B------:R-:W-:Y:S02]  /*8e20*/  @!P0 PRMT R88, RZ, 0x654, R88 ;  /* 0x00000654ff588816 */ /* 0x000fe40000000058 */
[----:B-1----:R-:W-:Y:S02]  /*8e30*/  SEL R11, RZ, 0x1, P4 ;  /* 0x00000001ff0b7807 */ /* 0x002fe40002000000 */
[----:B------:R-:W-:Y:S01]  /*8e40*/  SEL R200, R200, RZ, P4 ;  /* 0x000000ffc8c87207 */ /* 0x000fe20002000000 */
[----:B------:R0:W-:Y:S01]  /*8e50*/  @!P0 SYNCS.ARRIVE.TRANS64.RED.A1T0 RZ, [R88+URZ], RZ ;  /* 0x000000ff58ff89a7 */ /* 0x0001e2000810043f */
[----:B------:R-:W-:Y:S02]  /*8e60*/  PLOP3.LUT P0, PT, PT, PT, PT, 0x8, 0x0 ;  /* 0x000000000000781c */ /* 0x000fe40003f0e170 */
[----:B---3--:R-:W-:-:S05]  /*8e70*/  LOP3.LUT R12, R12, R11, RZ, 0x3c, !PT ;  /* 0x0000000b0c0c7212 */ /* 0x008fca00078e3cff */
[----:B------:R0:W-:Y:S01]  /*8e80*/  STL [R1+0x50], R12 ;  /* 0x0000500c01007387 */ /* 0x0001e20000100800 */
[----:B------:R-:W-:Y:S05]  /*8e90*/  @P3 BRA `(.L_x_1637) ;  /* 0xffffffa000343947 */ /* 0x000fea000383ffff */
.L_x_1551:
[----:B------:R-:W3:Y:S01]  /*8ea0*/  LDL R11, [R1+0x5c] ;  /* 0x00005c00010b7983 */ /* 0x000ee20000100800 */
[----:B------:R-:W1:Y:S01]  /*8eb0*/  LDC R0, c[0x0][0x448] ;  /* 0x00011200ff007b82 */ /* 0x000e620000000800 */
[----:B------:R-:W-:Y:S01]  /*8ec0*/  IADD3 R7, R220, 0x1, -R219 ;  /* 0x00000001dc077810 */ /* 0x000fe20007ffe8db */
[----:B------:R-:W-:Y:S06]  /*8ed0*/  BSSY B0, `(.L_x_1638) ;  /* 0x000000d000007945 */ /* 0x000fec0003800000 */
[----:B------:R-:W4:Y:S01]  /*8ee0*/  LDC.64 R2, c[0x0][0x9e0] ;  /* 0x00027800ff027b82 */ /* 0x000f220000000a00 */
[----:B-1----:R-:W-:-:S02]  /*8ef0*/  ISETP.NE.AND P1, PT, R0, 0x1, PT ;  /* 0x000000010000780c */ /* 0x002fc40003f25270 */
[----:B----4-:R-:W-:-:S11]  /*8f00*/  ISETP.GE.AND P2, PT, R3, 0x1, PT ;  /* 0x000000010300780c */ /* 0x010fd60003f46270 */
[----:B------:R-:W1:Y:S08]  /*8f10*/  @P1 LDC R5, c[0x0][0x44c] ;  /* 0x00011300ff051b82 */ /* 0x000e700000000800 */
[----:B------:R-:W4:Y:S01]  /*8f20*/  @P1 LDC R4, c[0x0][0x450] ;  /* 0x00011400ff041b82 */ /* 0x000f220000000800 */
[----:B---3--:R-:W-:-:S04]  /*8f30*/  VIADD R0, R11, 0x7f ;  /* 0x0000007f0b007836 */ /* 0x008fc80000000000 */
[----:B-1----:R-:W-:-:S05]  /*8f40*/  @P1 IMAD.HI.U32 R5, R0, R5, RZ ;  /* 0x0000000500051227 */ /* 0x002fca00078e00ff */
[----:B----4-:R-:W-:-:S05]  /*8f50*/  @P1 SHF.R.U32.HI R0, RZ, R4, R5 ;  /* 0x00000004ff001219 */ /* 0x010fca0000011605 */
[----:B------:R-:W-:Y:S01]  /*8f60*/  IMAD.IADD R7, R7, 0x1, R0 ;  /* 0x0000000107077824 */ /* 0x000fe200078e0200 */
[----:B------:R-:W-:Y:S06]  /*8f70*/  @P0 BRA `(.L_x_1639) ;  /* 0x0000000000080947 */ /* 0x000fec0003800000 */
[----:B------:R-:W1:Y:S02]  /*8f80*/  FENCE.VIEW.ASYNC.G ;  /* 0x00000000000073c6 */ /* 0x000e640000000100 */
[----:B-1----:R-:W-:Y:S06]  /*8f90*/  BAR.ARV 0xc, 0x180 ;  /* 0x0306000000007b1d */ /* 0x002fec0000002000 */
.L_x_1639:
[----:B------:R-:W-:Y:S05]  /*8fa0*/  BSYNC B0 ;  /* 0x0000000000007941 */ /* 0x000fea0003800000 */
.L_x_1638:
[----:B------:R-:W-:Y:S01]  /*8fb0*/  IMAD.IADD R2, R7, 0x1, R2 ;  /* 0x0000000107027824 */ /* 0x000fe200078e0202 */
[----:B------:R-:W-:Y:S06]  /*8fc0*/  @!P2 BRA `(.L_x_1640) ;  /* 0x000000000048a947 */ /* 0x000fec0003800000 */
[C---:B------:R-:W-:Y:S01]  /*8fd0*/  ISETP.GT.AND P0, PT, R7.reuse, RZ, PT ;  /* 0x000000ff0700720c */ /* 0x040fe20003f04270 */
[----:B------:R-:W-:Y:S01]  /*8fe0*/  BSSY B0, `(.L_x_1641) ;  /* 0x000000e000007945 */ /* 0x000fe20003800000 */
[----:B------:R-:W-:-:S11]  /*8ff0*/  IADD3 R0, R7, -0x1, RZ ;  /* 0xffffffff07007810 */ /* 0x000fd60007ffe0ff */
[----:B------:R-:W-:Y:S05]  /*9000*/  @P0 BRA `(.L_x_1642) ;  /* 0x00000000001c0947 */ /* 0x000fea0003800000 */
[----:B------:R-:W-:Y:S01]  /*9010*/  ISETP.NE.AND P0, PT, R3, 0x1, PT ;  /* 0x000000010300780c */ /* 0x000fe20003f05270 */
[----:B------:R-:W-:-:S12]  /*9020*/  IMAD.MOV R7, RZ, RZ, -R7 ;  /* 0x000000ffff077224 */ /* 0x000fd800078e0a07 */
[----:B------:R-:W1:Y:S02]  /*9030*/  @P0 LDC.64 R4, c[0x0][0x9e8] ;  /* 0x00027a00ff040b82 */ /* 0x000e640000000a00 */
[----:B-1----:R-:W-:-:S05]  /*9040*/  @P0 IMAD.HI.U32 R4, R7, R4, RZ ;  /* 0x0000000407040227 */ /* 0x002fca00078e00ff */
[----:B------:R-:W-:-:S04]  /*9050*/  @P0 SHF.R.U32.HI R7, RZ, R5, R4 ;  /* 0x00000005ff070219 */ /* 0x000fc80000011604 */
[----:B------:R-:W-:Y:S01]  /*9060*/  LOP3.LUT R0, RZ, R7, RZ, 0x33, !PT ;  /* 0x00000007ff007212 */ /* 0x000fe200078e33ff */
[----:B------:R-:W-:Y:S06]  /*9070*/  BRA `(.L_x_1643) ;  /* 0x0000000000107947 */ /* 0x000fec0003800000 */
.L_x_1642:
[----:B------:R-:W-:-:S13]  /*9080*/  ISETP.NE.AND P0, PT, R3, 0x1, PT ;  /* 0x000000010300780c */ /* 0x000fda0003f05270 */
[----:B------:R-:W1:Y:S02]  /*9090*/  @P0 LDC.64 R4, c[0x0][0x9e8] ;  /* 0x00027a00ff040b82 */ /* 0x000e640000000a00 */
[----:B-1----:R-:W-:-:S05]  /*90a0*/  @P0 IMAD.HI.U32 R4, R0, R4, RZ ;  /* 0x0000000400040227 */ /* 0x002fca00078e00ff */
[----:B------:R-:W-:-:S07]  /*90b0*/  @P0 SHF.R.U32.HI R0, RZ, R5, R4 ;  /* 0x00000005ff000219 */ /* 0x000fce0000011604 */
.L_x_1643:
[----:B------:R-:W-:Y:S05]  /*90c0*/  BSYNC B0 ;  /* 0x0000000000007941 */ /* 0x000fea0003800000 */
.L_x_1641:
[----:B------:R-:W-:-:S05]  /*90d0*/  IMAD R5, R0, R3, R3 ;  /* 0x0000000300057224 */ /* 0x000fca00078e0203 */
[----:B------:R-:W-:-:S07]  /*90e0*/  VIMNMX R2, R2, R5, PT ;  /* 0x0000000502027248 */ /* 0x000fce0003fe0100 */
.L_x_1640:
[----:B------:R-:W1:Y:S01]  /*90f0*/  @P1 LDC R0, c[0x0][0x44c] ;  /* 0x00011300ff001b82 */ /* 0x000e620000000800 */
[----:B------:R-:W-:Y:S01]  /*9100*/  VIADD R2, R2, 0x3f ;  /* 0x0000003f02027836 */ /* 0x000fe20000000000 */
[----:B------:R-:W-:Y:S01]  /*9110*/  ULDC UR4, c[0x0][0x9dc] ;  /* 0x0002770000047ab9 */ /* 0x000fe20000000800 */
[----:B------:R-:W-:-:S03]  /*9120*/  IMAD.MOV.U32 R7, RZ, RZ, R11 ;  /* 0x000000ffff077224 */ /* 0x000fc600078e000b */
[----:B------:R-:W-:Y:S02]  /*9130*/  SHF.R.S32.HI R5, RZ, 0x1f, R2 ;  /* 0x0000001fff057819 */ /* 0x000fe40000011402 */
[----:B------:R-:W3:Y:S02]  /*9140*/  @P1 LDC R9, c[0x0][0x450] ;  /* 0x00011400ff091b82 */ /* 0x000ee40000000800 */
[----:B------:R-:W-:Y:S01]  /*9150*/  LEA.HI R5, R5, R2, RZ, 0x6 ;  /* 0x0000000205057211 */ /* 0x000fe200078f30ff */
[----:B-1----:R-:W-:-:S05]  /*9160*/  @P1 IMAD.HI.U32 R0, R11, R0, RZ ;  /* 0x000000000b001227 */ /* 0x002fca00078e00ff */
[----:B---3--:R-:W-:Y:S02]  /*9170*/  @P1 SHF.R.U32.HI R7, RZ, R9, R0 ;  /* 0x00000009ff071219 */ /* 0x008fe40000011600 */
[----:B------:R-:W-:-:S03]  /*9180*/  SHF.R.S32.HI R0, RZ, 0x6, R5 ;  /* 0x00000006ff007819 */ /* 0x000fc60000011405 */
[----:B------:R-:W-:Y:S01]  /*9190*/  IMAD.IADD R2, R156, 0x1, R7 ;  /* 0x000000019c027824 */ /* 0x000fe200078e0207 */
[----:B------:R-:W-:-:S04]  /*91a0*/  VIMNMX R6, R93, R0, PT ;  /* 0x000000005d067248 */ /* 0x000fc80003fe0100 */
[----:B------:R-:W-:Y:S01]  /*91b0*/  IADD3 R0, R2, -UR4, RZ ;  /* 0x8000000402007c10 */ /* 0x000fe2000fffe0ff */
[----:B------:R-:W-:Y:S06]  /*91c0*/  @!P2 BRA `(.L_x_1644) ;  /* 0x000000000044a947 */ /* 0x000fec0003800000 */
[----:B------:R-:W-:Y:S01]  /*91d0*/  ISETP.GT.AND P0, PT, R2, -0x1, PT ;  /* 0xffffffff0200780c */ /* 0x000fe20003f04270 */
[----:B------:R-:W-:-:S12]  /*91e0*/  BSSY B0, `(.L_x_1645) ;  /* 0x000000d000007945 */ /* 0x000fd80003800000 */
[----:B------:R-:W-:Y:S05]  /*91f0*/  @P0 BRA `(.L_x_1646) ;  /* 0x00000000001c0947 */ /* 0x000fea0003800000 */
[----:B------:R-:W-:Y:S02]  /*9200*/  ISETP.NE.AND P0, PT, R3, 0x1, PT ;  /* 0x000000010300780c */ /* 0x000fe40003f05270 */
[----:B------:R-:W-:-:S11]  /*9210*/  LOP3.LUT R7, RZ, R2, RZ, 0x33, !PT ;  /* 0x00000002ff077212 */ /* 0x000fd600078e33ff */
[----:B------:R-:W1:Y:S02]  /*9220*/  @P0 LDC.64 R4, c[0x0][0x9e8] ;  /* 0x00027a00ff040b82 */ /* 0x000e640000000a00 */
[----:B-1----:R-:W-:-:S05]  /*9230*/  @P0 IMAD.HI.U32 R4, R7, R4, RZ ;  /* 0x0000000407040227 */ /* 0x002fca00078e00ff */
[----:B------:R-:W-:-:S04]  /*9240*/  @P0 SHF.R.U32.HI R7, RZ, R5, R4 ;  /* 0x00000005ff070219 */ /* 0x000fc80000011604 */
[----:B------:R-:W-:Y:S01]  /*9250*/  LOP3.LUT R2, RZ, R7, RZ, 0x33, !PT ;  /* 0x00000007ff027212 */ /* 0x000fe200078e33ff */
[----:B------:R-:W-:Y:S06]  /*9260*/  BRA `(.L_x_1647) ;  /* 0x0000000000107947 */ /* 0x000fec0003800000 */
.L_x_1646:
[----:B------:R-:W-:-:S13]  /*9270*/  ISETP.NE.AND P0, PT, R3, 0x1, PT ;  /* 0x000000010300780c */ /* 0x000fda0003f05270 */
[----:B------:R-:W1:Y:S02]  /*9280*/  @P0 LDC.64 R4, c[0x0][0x9e8] ;  /* 0x00027a00ff040b82 */ /* 0x000e640000000a00 */
[----:B-1----:R-:W-:-:S05]  /*9290*/  @P0 IMAD.HI.U32 R4, R2, R4, RZ ;  /* 0x0000000402040227 */ /* 0x002fca00078e00ff */
[----:B------:R-:W-:-:S07]  /*92a0*/  @P0 SHF.R.U32.HI R2, RZ, R5, R4 ;  /* 0x00000005ff020219 */ /* 0x000fce0000011604 */
.L_x_1647:
[----:B------:R-:W-:Y:S05]  /*92b0*/  BSYNC B0 ;  /* 0x0000000000007941 */ /* 0x000fea0003800000 */
.L_x_1645:
[----:B------:R-:W-:-:S05]  /*92c0*/  IMAD R3, R2, R3, RZ ;  /* 0x0000000302037224 */ /* 0x000fca00078e02ff */
[----:B------:R-:W-:-:S07]  /*92d0*/  VIMNMX R0, R0, R3, !PT ;  /* 0x0000000300007248 */ /* 0x000fce0007fe0100 */
.L_x_1644:
[----:B------:R-:W-:Y:S01]  /*92e0*/  SHF.R.S32.HI R3, RZ, 0x1f, R0 ;  /* 0x0000001fff037819 */ /* 0x000fe20000011400 */
[----:B------:R-:W-:Y:S01]  /*92f0*/  BSSY B0, `(.L_x_1648) ;  /* 0x0000027000007945 */ /* 0x000fe20003800000 */
[----:B------:R-:W-:Y:S02]  /*9300*/  IMAD.MOV.U32 R93, RZ, RZ, RZ ;  /* 0x000000ffff5d7224 */ /* 0x000fe400078e00ff */
[----:B------:R-:W-:-:S04]  /*9310*/  LEA.HI R3, R3, R0, RZ, 0x6 ;  /* 0x0000000003037211 */ /* 0x000fc800078f30ff */
[----:B------:R-:W-:-:S04]  /*9320*/  SHF.R.S32.HI R3, RZ, 0x6, R3 ;  /* 0x00000006ff037819 */ /* 0x000fc80000011403 */
[----:B------:R-:W-:-:S04]  /*9330*/  VIMNMX R9, RZ, R3, !PT ;  /* 0x00000003ff097248 */ /* 0x000fc80007fe0100 */
[----:B------:R-:W-:-:S13]  /*9340*/  ISETP.GT.AND P0, PT, R6, R9, PT ;  /* 0x000000090600720c */ /* 0x000fda0003f04270 */
[----:B------:R-:W-:Y:S05]  /*9350*/  @!P0 BRA `(.L_x_1649) ;  /* 0x0000000000808947 */ /* 0x000fea0003800000 */
[----:B------:R-:W3:Y:S01]  /*9360*/  LDL R2, [R1+0x88] ;  /* 0x0000880001027983 */ /* 0x000ee20000100800 */
[----:B------:R-:W-:Y:S01]  /*9370*/  ULDC UR4, c[0x0][0x9f0] ;  /* 0x00027c0000047ab9 */ /* 0x000fe20000000800 */
[----:B---3--:R-:W-:-:S04]  /*9380*/  ISETP.NE.AND P0, PT, R2, RZ, PT ;  /* 0x000000ff0200720c */ /* 0x008fc80003f05270 */
[----:B------:R-:W-:-:S04]  /*9390*/  SEL R11, R2, UR4, P0 ;  /* 0x00000004020b7c07 */ /* 0x000fc80008000000 */
[-C--:B------:R-:W-:Y:S02]  /*93a0*/  IABS R5, R11.reuse ;  /* 0x0000000b00057213 */ /* 0x080fe40000000000 */
[----:B------:R-:W-:Y:S02]  /*93b0*/  IADD3 R0, R11, -0x1, R6 ;  /* 0xffffffff0b007810 */ /* 0x000fe40007ffe006 */
[----:B------:R-:W1:Y:S01]  /*93c0*/  I2F.RP R4, R5 ;  /* 0x0000000500047306 */ /* 0x000e620000209400 */
[----:B------:R-:W-:Y:S02]  /*93d0*/  IABS R10, R11 ;  /* 0x0000000b000a7213 */ /* 0x000fe40000000000 */
[----:B------:R-:W-:-:S05]  /*93e0*/  IMAD.IADD R0, R0, 0x1, -R9 ;  /* 0x0000000100007824 */ /* 0x000fca00078e0a09 */
[----:B-1----:R-:W1:Y:S02]  /*93f0*/  MUFU.RCP R4, R4 ;  /* 0x0000000400047308 */ /* 0x002e640000001000 */
[----:B-1----:R-:W-:Y:S01]  /*9400*/  VIADD R2, R4, 0xffffffe ;  /* 0x0ffffffe04027836 */ /* 0x002fe20000000000 */
[----:B------:R-:W-:-:S05]  /*9410*/  IADD3 R4, RZ, -R10, RZ ;  /* 0x8000000aff047210 */ /* 0x000fca0007ffe0ff */
[----:B------:R1:W3:Y:S02]  /*9420*/  F2I.FTZ.U32.TRUNC.NTZ R3, R2 ;  /* 0x0000000200037305 */ /* 0x0002e4000021f000 */
[----:B-1----:R-:W-:Y:S02]  /*9430*/  IMAD.MOV.U32 R2, RZ, RZ, RZ ;  /* 0x000000ffff027224 */ /* 0x002fe400078e00ff */
[----:B---3--:R-:W-:-:S04]  /*9440*/  IMAD.MOV R8, RZ, RZ, -R3 ;  /* 0x000000ffff087224 */ /* 0x008fc800078e0a03 */
[----:B------:R-:W-:Y:S01]  /*9450*/  IMAD R7, R8, R5, RZ ;  /* 0x0000000508077224 */ /* 0x000fe200078e02ff */
[----:B------:R-:W-:Y:S02]  /*9460*/  IABS R8, R0 ;  /* 0x0000000000087213 */ /* 0x000fe40000000000 */
[----:B------:R-:W-:Y:S01]  /*9470*/  LOP3.LUT R0, R0, R11, RZ, 0x3c, !PT ;  /* 0x0000000b00007212 */ /* 0x000fe200078e3cff */
[----:B------:R-:W-:-:S03]  /*9480*/  IMAD.HI.U32 R3, R3, R7, R2 ;  /* 0x0000000703037227 */ /* 0x000fc600078e0002 */
[----:B------:R-:W-:Y:S01]  /*9490*/  ISETP.GE.AND P2, PT, R0, RZ, PT ;  /* 0x000000ff0000720c */ /* 0x000fe20003f46270 */
        /* <DEDUP_REMOVED lines=12> */
.L_x_1649:
[----:B------:R-:W-:Y:S05]  /*9560*/  BSYNC B0 ;  /* 0x0000000000007941 */ /* 0x000fea0003800000 */
.L_x_1648:
[----:B------:R-:W3:Y:S01]  /*9570*/  LDL R0, [R1+0x94] ;  /* 0x0000940001007983 */ /* 0x000ee20000100800 */
        /* <DEDUP_REMOVED lines=30> */
[----:B0-----:R-:W-:Y:S02]  /*9760*/  CS2R R94, SRZ ;  /* 0x00000000005e7805 */ /* 0x001fe4000001ff00 */
        /* <DEDUP_REMOVED lines=26> */
[----:B-----5:R-:W-:Y:S02]  /*9910*/  CS2R R40, SRZ ;  /* 0x0000000000287805 */ /* 0x020fe4000001ff00 */
[----:B--2---:R-:W-:Y:S02]  /*9920*/  CS2R R38, SRZ ;  /* 0x0000000000267805 */ /* 0x004fe4000001ff00 */
[----:B------:R-:W-:-:S02]  /*9930*/  CS2R R36, SRZ ;  /* 0x0000000000247805 */ /* 0x000fc4000001ff00 */
[----:B------:R-:W-:Y:S02]  /*9940*/  CS2R R34, SRZ ;  /* 0x0000000000227805 */ /* 0x000fe4000001ff00 */
[----:B------:R-:W-:Y:S02]  /*9950*/  CS2R R32, SRZ ;  /* 0x0000000000207805 */ /* 0x000fe4000001ff00 */
[----:B------:R-:W-:Y:S02]  /*9960*/  CS2R R30, SRZ ;  /* 0x00000000001e7805 */ /* 0x000fe4000001ff00 */
[----:B------:R-:W-:Y:S02]  /*9970*/  CS2R R28, SRZ ;  /* 0x00000000001c7805 */ /* 0x000fe4000001ff00 */
[----:B------:R-:W-:Y:S02]  /*9980*/  CS2R R4, SRZ ;  /* 0x0000000000047805 */ /* 0x000fe4000001ff00 */
[----:B------:R-:W-:Y:S01]  /*9990*/  CS2R R152, SRZ ;  /* 0x0000000000987805 */ /* 0x000fe2000001ff00 */
[----:B---3--:R-:W-:-:S05]  /*99a0*/  IMAD R0, R0, R93, R9 ;  /* 0x0000005d00007224 */ /* 0x008fca00078e0209 */
[----:B------:R0:W-:Y:S01]  /*99b0*/  STL [R1+0x7c], R0 ;  /* 0x00007c0001007387 */ /* 0x0001e20000100800 */
[----:B------:R-:W-:-:S04]  /*99c0*/  VIADDMNMX R93, R0, R93, R6, PT ;  /* 0x0000005d005d7246 */ /* 0x000fc80003800106 */
[----:B------:R-:W-:-:S13]  /*99d0*/  ISETP.GT.AND P1, PT, R93, R0, PT ;  /* 0x000000005d00720c */ /* 0x000fda0003f24270 */
[----:B0-----:R-:W-:Y:S05]  /*99e0*/  @!P1 BRA `(.L_x_1650) ;  /* 0x0000016800b89947 */ /* 0x001fea0003800000 */
[----:B------:R-:W0:Y:S01]  /*99f0*/  S2R R0, SR_TID.X ;  /* 0x0000000000007919 */ /* 0x000e220000002100 */
[----:B------:R-:W-:Y:S01]  /*9a00*/  BSSY B6, `(.L_x_1651) ;  /* 0x0000020000067945 */ /* 0x000fe20003800000 */
[----:B0-----:R-:W-:-:S05]  /*9a10*/  VIADD R0, R0, 0xffffff80 ;  /* 0xffffff8000007836 */ /* 0x001fca0000000000 */
[----:B------:R-:W-:-:S04]  /*9a20*/  SHF.R.S32.HI R3, RZ, 0x1f, R0 ;  /* 0x0000001fff037819 */ /* 0x000fc80000011400 */
[----:B------:R-:W-:-:S04]  /*9a30*/  LEA.HI R3, R3, R0, RZ, 0x7 ;  /* 0x0000000003037211 */ /* 0x000fc800078f38ff */
[----:B------:R-:W-:-:S06]  /*9a40*/  SHF.R.S32.HI R0, RZ, 0x7, R3 ;  /* 0x00000007ff007819 */ /* 0x000fcc0000011403 */
[----:B------:R-:W0:Y:S02]  /*9a50*/  SHFL.IDX PT, R0, R0, RZ, 0x1f ;  /* 0x00001fff00007589 */ /* 0x000e2400000e0000 */
[----:B0-----:R-:W-:-:S04]  /*9a60*/  LEA.HI R2, R0, R0, RZ, 0x1 ;  /* 0x0000000000027211 */ /* 0x001fc800078f08ff */
[----:B------:R-:W-:Y:S01]  /*9a70*/  LOP3.LUT R3, R2, 0x1e, RZ, 0xc0, !PT ;  /* 0x0000001e02037812 */ /* 0x000fe200078ec0ff */
[----:B------:R-:W-:-:S03]  /*9a80*/  VIADD R2, R17, 0x10400 ;  /* 0x0001040011027836 */ /* 0x000fc60000000000 */
[----:B------:R-:W-:Y:S02]  /*9a90*/  IADD3 R3, R0, -R3, RZ ;  /* 0x8000000300037210 */ /* 0x000fe40007ffe0ff */
[----:B------:R-:W-:-:S03]  /*9aa0*/  LOP3.LUT P0, RZ, R2, 0x3ff, RZ, 0xc0, !PT ;  /* 0x000003ff02ff7812 */ /* 0x000fc6000780c0ff */
[----:B------:R-:W-:Y:S01]  /*9ab0*/  IMAD R3, R3, 0x2000, R2 ;  /* 0x0000200003037824 */ /* 0x000fe200078e0202 */
[----:B------:R-:W-:-:S04]  /*9ac0*/  P2R R24, PR, RZ, 0x1 ;  /* 0x00000001ff187803 */ /* 0x000fc80000000000 */
        /* <DEDUP_REMOVED lines=12> */
[----:B------:R-:W-:Y:S01]  /*9b90*/  MOV R13, RZ ;  /* 0x000000ff000d7202 */ /* 0x000fe20000000f00 */
[----:B------:R-:W-:-:S02]  /*9ba0*/  IMAD.U32 R10, RZ, RZ, UR4 ;  /* 0x00000004ff0a7e24 */ /* 0x000fc4000f8e00ff */
[----:B------:R-:W-:Y:S02]  /*9bb0*/  IMAD.U32 R11, RZ, RZ, UR5 ;  /* 0x00000005ff0b7e24 */ /* 0x000fe4000f8e00ff */
[----:B------:R-:W-:Y:S02]  /*9bc0*/  IMAD.MOV.U32 R8, RZ, RZ, 0x70 ;  /* 0x00000070ff087424 */ /* 0x000fe400078e00ff */
[----:B------:R-:W-:-:S07]  /*9bd0*/  IMAD.MOV.U32 R12, RZ, RZ, 0x1 ;  /* 0x00000001ff0c7424 */ /* 0x000fce00078e00ff */
[----:B------:R-:W-:-:S07]  /*9be0*/  LEPC R20, `(.L_x_1652) ;  /* 0x000000001014794e */ /* 0x000fce0000000000 */
[----:B0-----:R-:W-:Y:S05]  /*9bf0*/  CALL.ABS.NOINC R14 ;  /* 0x000000000e007343 */ /* 0x001fea0003c00000 */
.L_x_1652:
[----:B------:R-:W-:Y:S05]  /*9c00*/  BSYNC B6 ;  /* 0x0000000000067941 */ /* 0x000fea0003800000 */
.L_x_1651:
        /* <DEDUP_REMOVED lines=13> */
.L_x_1656:
[----:B-1----:R1:W2:Y:S02]  /*9ce0*/  SYNCS.PHASECHK.TRANS64.TRYWAIT P0, [R17+URZ+0x30800], R0 ;  /* 0x03080000110075a7 */ /* 0x0022a4000800017f */
[----:B--2---:R-:W-:Y:S05]  /*9cf0*/  @!P0 NANOSLEEP.SYNCS 0x989680 ;  /* 0x009896800000895d */ /* 0x004fea0003900000 */
[----:B------:R-:W2:Y:S02]  /*9d00*/  @!P0 SYNCS.PHASECHK.TRANS64 P0, [R17+URZ+0x30800], R0 ;  /* 0x03080000110085a7 */ /* 0x000ea4000800007f */
[----:B--2---:R-:W-:Y:S05]  /*9d10*/  @!P0 BRA `(.L_x_1656) ;  /* 0xfffffffc00f08947 */ /* 0x004fea000383ffff */
.L_x_1655:
[----:B------:R-:W-:Y:S05]  /*9d20*/  BSYNC B0 ;  /* 0x0000000000007941 */ /* 0x000fea0003800000 */
.L_x_1654:
[----:B------:R-:W-:Y:S05]  /*9d30*/  BRA `(.L_x_1657) ;  /* 0x0000009400887947 */ /* 0x000fea0003800000 */
.L_x_1653:
[----:B------:R-:W-:Y:S01]  /*9d40*/  ISETP.NE.AND P0, PT, R24, RZ, PT ;  /* 0x000000ff1800720c */ /* 0x000fe20003f05270 */
[----:B------:R-:W-:Y:S01]  /*9d50*/  ULDC.64 UR4, c[0x0][0x3f8] ;  /* 0x0000fe0000047ab9 */ /* 0x000fe20000000a00 */
[----:B------:R-:W-:Y:S01]  /*9d60*/  SHF.R.S32.HI R0, RZ, 0x1f, R92 ;  /* 0x0000001fff007819 */ /* 0x000fe2000001145c */
[----:B------:R-:W-:Y:S01]  /*9d70*/  ULDC.64 UR6, c[0x0][0x408] ;  /* 0x0001020000067ab9 */ /* 0x000fe20000000a00 */
[----:B------:R-:W-:Y:S01]  /*9d80*/  IMAD.WIDE.U32 R24, R92, UR4, RZ ;  /* 0x000000045c187c25 */ /* 0x000fe2000f8e00ff */
[----:B------:R-:W-:Y:S03]  /*9d90*/  BSSY B6, `(.L_x_1658) ;  /* 0x0000019000067945 */ /* 0x000fe60003800000 */
[C---:B------:R-:W-:Y:S02]  /*9da0*/  IMAD R3, R0.reuse, UR4, RZ ;  /* 0x0000000400037c24 */ /* 0x040fe4000f8e02ff */
[----:B------:R-:W-:-:S02]  /*9db0*/  IMAD R5, R0, UR6, RZ ;  /* 0x0000000600057c24 */ /* 0x000fc4000f8e02ff */
[C---:B------:R-:W-:Y:S02]  /*9dc0*/  IMAD R3, R92.reuse, UR5, R3 ;  /* 0x000000055c037c24 */ /* 0x040fe4000f8e0203 */
[C---:B------:R-:W-:Y:S02]  /*9dd0*/  IMAD R5, R92.reuse, UR7, R5 ;  /* 0x000000075c057c24 */ /* 0x040fe4000f8e0205 */
[----:B------:R-:W-:-:S04]  /*9de0*/  IMAD.WIDE.U32 R26, R92, UR6, RZ ;  /* 0x000000065c1a7c25 */ /* 0x000fc8000f8e00ff */
[----:B------:R-:W-:Y:S02]  /*9df0*/  IMAD.IADD R33, R3, 0x1, R25 ;  /* 0x0000000103217824 */ /* 0x000fe400078e0219 */
[----:B------:R-:W-:Y:S01]  /*9e00*/  IMAD.IADD R29, R5, 0x1, R27 ;  /* 0x00000001051d7824 */ /* 0x000fe200078e021b */
[----:B------:R-:W-:Y:S06]  /*9e10*/  @!P0 BRA `(.L_x_1659) ;  /* 0x0000000000408947 */ /* 0x000fec0003800000 */
        /* <DEDUP_REMOVED lines=8> */
[----:B------:R-:W-:Y:S01]  /*9ea0*/  MOV R8, 0x70 ;  /* 0x0000007000087802 */ /* 0x000fe20000000f00 */
[----:B------:R-:W-:Y:S02]  /*9eb0*/  IMAD.U32 R7, RZ, RZ, UR7 ;  /* 0x00000007ff077e24 */ /* 0x000fe4000f8e00ff */
[----:B------:R-:W-:-:S02]  /*9ec0*/  IMAD.U32 R10, RZ, RZ, UR4 ;  /* 0x00000004ff0a7e24 */ /* 0x000fc4000f8e00ff */
[----:B------:R-:W-:Y:S02]  /*9ed0*/  IMAD.U32 R11, RZ, RZ, UR5 ;  /* 0x00000005ff0b7e24 */ /* 0x000fe4000f8e00ff */
[----:B------:R-:W-:Y:S02]  /*9ee0*/  IMAD.MOV.U32 R12, RZ, RZ, 0x1 ;  /* 0x00000001ff0c7424 */ /* 0x000fe400078e00ff */
[----:B------:R-:W-:-:S07]  /*9ef0*/  IMAD.MOV.U32 R13, RZ, RZ, RZ ;  /* 0x000000ffff0d7224 */ /* 0x000fce00078e00ff */
[----:B------:R-:W-:-:S07]  /*9f00*/  LEPC R20, `(.L_x_1659) ;  /* 0x000000001014794e */ /* 0x000fce0000000000 */
[----:B0-----:R-:W-:Y:S05]  /*9f10*/  CALL.ABS.NOINC R14 ;  /* 0x000000000e007343 */ /* 0x001fea0003c00000 */
.L_x_1659:
[----:B------:R-:W-:Y:S05]  /*9f20*/  BSYNC B6 ;  /* 0x0000000000067941 */ /* 0x000fea0003800000 */
.L_x_1658:
[----:B------:R-:W2:Y:S01]  /*9f30*/  LDL R28, [R1+0x5c] ;  /* 0x00005c00011c7983 */ /* 0x000ea20000100800 */
[----:B------:R-:W-:-:S03]  /*9f40*/  ULDC.U8 UR4, c[0x0][0x410] ;  /* 0x0001040000047ab9 */ /* 0x000fc60000000000 */
[----:B------:R-:W2:Y:S04]  /*9f50*/  LDL R21, [R1+0x10] ;  /* 0x0000100001157983 */ /* 0x000ea80000100800 */
[----:B------:R-:W3:Y:S01]  /*9f60*/  LDL R20, [R1+0x84] ;  /* 0x0000840001147983 */ /* 0x000ee20000100800 */
[----:B------:R-:W-:Y:S01]  /*9f70*/  ISETP.NE.AND P0, PT, RZ, UR4, PT ;  /* 0x00000004ff007c0c */ /* 0x000fe2000bf05270 */
[----:B------:R-:W-:Y:S01]  /*9f80*/  BSSY B0, `(.L_x_1660) ;  /* 0x0000935000007945 */ /* 0x000fe20003800000 */
[----:B--2---:R-:W-:-:S04]  /*9f90*/  IMAD.IADD R0, R21, 0x1, R28 ;  /* 0x0000000115007824 */ /* 0x004fc800078e021c */
[----:B---3--:R-:W-:-:S07]  /*9fa0*/  IMAD R3, R20, 0x20, R0 ;  /* 0x0000002014037824 */ /* 0x008fce00078e0200 */
[----:B------:R-:W-:Y:S05]  /*9fb0*/  @!P0 BRA `(.L_x_1661) ;  /* 0x00000048007c8947 */ /* 0x000fea0003800000 */
[----:B------:R-:W0:Y:S01]  /*9fc0*/  LDC R10, c[0x0][0x448] ;  /* 0x00011200ff0a7b82 */ /* 0x000e220000000800 */
[----:B------:R-:W-:Y:S01]  /*9fd0*/  ULDC.64 UR4, c[0x0][0x3f8] ;  /* 0x0000fe0000047ab9 */ /* 0x000fe20000000a00 */
[----:B------:R-:W-:Y:S01]  /*9fe0*/  MOV R32, R24 ;  /* 0x0000001800207202 */ /* 0x000fe20000000f00 */
[----:B------:R-:W-:Y:S01]  /*9ff0*/  ULDC.64 UR6, c[0x0][0x408] ;  /* 0x0001020000067ab9 */ /* 0x000fe20000000a00 */
[----:B0-----:R-:W-:-:S13]  /*a000*/  ISETP.NE.AND P0, PT, R10, 0x1, PT ;  /* 0x000000010a00780c */ /* 0x001fda0003f05270 */
[----:B------:R-:W0:Y:S08]  /*a010*/  @P0 LDC R4, c[0x0][0x44c] ;  /* 0x00011300ff040b82 */ /* 0x000e300000000800 */
[----:B------:R-:W1:Y:S01]  /*a020*/  @P0 LDC R5, c[0x0][0x450] ;  /* 0x00011400ff050b82 */ /* 0x000e620000000800 */
[----:B0-----:R-:W-:-:S05]  /*a030*/  @P0 IMAD.HI.U32 R4, R3, R4, RZ ;  /* 0x0000000403040227 */ /* 0x001fca00078e00ff */
[----:B-1----:R-:W-:Y:S01]  /*a040*/  @P0 SHF.R.U32.HI R3, RZ, R5, R4 ;  /* 0x00000005ff030219 */ /* 0x002fe20000011604 */
[----:B------:R-:W-:Y:S02]  /*a050*/  IMAD.MOV.U32 R4, RZ, RZ, R26 ;  /* 0x000000ffff047224 */ /* 0x000fe400078e001a */
[----:B------:R-:W-:Y:S01]  /*a060*/  IMAD.MOV.U32 R5, RZ, RZ, R29 ;  /* 0x000000ffff057224 */ /* 0x000fe200078e001d */
[----:B------:R-:W-:Y:S01]  /*a070*/  SHF.R.S32.HI R6, RZ, 0x1f, R3 ;  /* 0x0000001fff067819 */ /* 0x000fe20000011403 */
[----:B------:R-:W-:-:S04]  /*a080*/  IMAD.WIDE.U32 R32, R3, UR4, R32 ;  /* 0x0000000403207c25 */ /* 0x000fc8000f8e0020 */
[C---:B------:R-:W-:Y:S02]  /*a090*/  IMAD R8, R6.reuse, UR4, RZ ;  /* 0x0000000406087c24 */ /* 0x040fe4000f8e02ff */
[----:B------:R-:W-:Y:S02]  /*a0a0*/  IMAD R6, R6, UR6, RZ ;  /* 0x0000000606067c24 */ /* 0x000fe4000f8e02ff */
[C---:B------:R-:W-:Y:S01]  /*a0b0*/  IMAD R7, R3.reuse, UR5, R8 ;  /* 0x0000000503077c24 */ /* 0x040fe2000f8e0208 */
[----:B------:R-:W-:Y:S01]  /*a0c0*/  ULDC.64 UR4, c[0x0][0x3e8] ;  /* 0x0000fa0000047ab9 */ /* 0x000fe20000000a00 */
[C---:B------:R-:W-:Y:S01]  /*a0d0*/  IMAD.WIDE.U32 R4, R3.reuse, UR6, R4 ;  /* 0x0000000603047c25 */ /* 0x040fe2000f8e0004 */
[----:B------:R-:W-:Y:S01]  /*a0e0*/  LEA R30, P0, R32, UR4, 0x1 ;  /* 0x00000004201e7c11 */ /* 0x000fe2000f8008ff */
[----:B------:R-:W-:Y:S02]  /*a0f0*/  UMOV UR4, 0xffffffff ;  /* 0xffffffff00047882 */ /* 0x000fe40000000000 */
[----:B------:R-:W-:Y:S01]  /*a100*/  IMAD R9, R3, UR7, R6 ;  /* 0x0000000703097c24 */ /* 0x000fe2000f8e0206 */
[----:B------:R-:W-:Y:S01]  /*a110*/  ULDC.64 UR6, c[0x0][0x400] ;  /* 0x0001000000067ab9 */ /* 0x000fe20000000a00 */
[----:B------:R-:W-:Y:S01]  /*a120*/  IMAD.IADD R3, R33, 0x1, R7 ;  /* 0x0000000121037824 */ /* 0x000fe200078e0207 */
[----:B------:R-:W-:Y:S01]  /*a130*/  LEA R31, P1, R4, UR6, 0x1 ;  /* 0x00000006041f7c11 */ /* 0x000fe2000f8208ff */
[----:B------:R-:W-:-:S03]  /*a140*/  IMAD.IADD R33, R5, 0x1, R9 ;  /* 0x0000000105217824 */ /* 0x000fc600078e0209 */
[----:B------:R-:W-:Y:S02]  /*a150*/  LEA.HI.X R32, R32, UR5, R3, 0x1, P0 ;  /* 0x0000000520207c11 */ /* 0x000fe400080f0c03 */
[----:B------:R-:W-:Y:S01]  /*a160*/  LEA.HI.X R33, R4, UR7, R33, 0x1, P1 ;  /* 0x0000000704217c11 */ /* 0x000fe200088f0c21 */
[----:B------:R-:W-:Y:S06]  /*a170*/  BRA.DIV UR4, `(.L_x_1662) ;  /* 0x0000023a046c7947 */ /* 0x000fec000b800000 */
[----:B------:R0:W1:Y:S04]  /*a180*/  SHFL.IDX PT, R9, R32, RZ, 0x181f ;  /* 0x00181fff20097589 */ /* 0x00006800000e0000 */
[----:B------:R0:W2:Y:S04]  /*a190*/  SHFL.IDX PT, R8, R30, RZ, 0x181f ;  /* 0x00181fff1e087589 */ /* 0x0000a800000e0000 */
[----:B------:R0:W3:Y:S04]  /*a1a0*/  SHFL.IDX PT, R26, R33, RZ, 0x181f ;  /* 0x00181fff211a7589 */ /* 0x0000e800000e0000 */
[----:B------:R0:W4:Y:S02]  /*a1b0*/  SHFL.IDX PT, R5, R31, RZ, 0x181f ;  /* 0x00181fff1f057589 */ /* 0x00012400000e0000 */
.L_x_2029:
[----:B------:R-:W-:Y:S01]  /*a1c0*/  IMAD R3, R219, R10, RZ ;  /* 0x0000000adb037224 */ /* 0x000fe200078e02ff */
[----:B------:R-:W-:Y:S01]  /*a1d0*/  BSSY B1, `(.L_x_1663) ;  /* 0x000003c000017945 */ /* 0x000fe20003800000 */
[----:B------:R-:W-:Y:S02]  /*a1e0*/  CS2R R62, SRZ ;  /* 0x00000000003e7805 */ /* 0x000fe4000001ff00 */
[----:B------:R-:W-:Y:S02]  /*a1f0*/  CS2R R66, SRZ ;  /* 0x0000000000427805 */ /* 0x000fe4000001ff00 */
[----:B------:R-:W-:Y:S02]  /*a200*/  CS2R R70, SRZ ;  /* 0x0000000000467805 */ /* 0x000fe4000001ff00 */
[----:B------:R-:W-:Y:S02]  /*a210*/  ISETP.GE.AND P0, PT, R0, R3, PT ;  /* 0x000000030000720c */ /* 0x000fe40003f06270 */
[----:B------:R-:W-:-:S02]  /*a220*/  CS2R R74, SRZ ;  /* 0x00000000004a7805 */ /* 0x000fc4000001ff00 */
[----:B------:R-:W-:Y:S02]  /*a230*/  CS2R R64, SRZ ;  /* 0x0000000000407805 */ /* 0x000fe4000001ff00 */
[----:B------:R-:W-:Y:S02]  /*a240*/  CS2R R68, SRZ ;  /* 0x0000000000447805 */ /* 0x000fe4000001ff00 */
[----:B------:R-:W-:Y:S02]  /*a250*/  CS2R R72, SRZ ;  /* 0x0000000000487805 */ /* 0x000fe4000001ff00 */
[----:B------:R-:W-:-:S03]  /*a260*/  CS2R R76, SRZ ;  /* 0x00000000004c7805 */ /* 0x000fc6000001ff00 */
[----:B------:R-:W-:Y:S05]  /*a270*/  @P0 BRA `(.L_x_1664) ;  /* 0x0000000000c40947 */ /* 0x000fea0003800000 */
[----:B------:R-:W3:Y:S01]  /*a280*/  LDL R7, [R1+0x18] ;  /* 0x0000180001077983 */ /* 0x000ee20000100800 */
[----:B------:R-:W-:-:S03]  /*a290*/  ULDC UR4, c[0x0][0x3f4] ;  /* 0x0000fd0000047ab9 */ /* 0x000fc60000000800 */
[----:B------:R-:W4:Y:S04]  /*a2a0*/  LDL R4, [R1+0x48] ;  /* 0x0000480001047983 */ /* 0x000f280000100800 */
[----:B------:R-:W4:Y:S04]  /*a2b0*/  LDL R29, [R1+0x4c] ;  /* 0x00004c00011d7983 */ /* 0x000f280000100800 */
[----:B------:R-:W4:Y:S04]  /*a2c0*/  LDL R6, [R1+0x9c] ;  /* 0x00009c0001067983 */ /* 0x000f280000100800 */
[----:B------:R-:W4:Y:S04]  /*a2d0*/  LDL R11, [R1+0xa0] ;  /* 0x0000a000010b7983 */ /* 0x000f280000100800 */
[----:B------:R-:W4:Y:S01]  /*a2e0*/  LDL R34, [R1+0x98] ;  /* 0x0000980001227983 */ /* 0x000f220000100800 */
[----:B------:R-:W-:-:S02]  /*a2f0*/  ISETP.GE.AND P3, PT, R204, UR4, PT ;  /* 0x00000004cc007c0c */ /* 0x000fc4000bf66270 */
[----:B------:R-:W-:Y:S02]  /*a300*/  CS2R R74, SRZ ;  /* 0x00000000004a7805 */ /* 0x000fe4000001ff00 */
[----:B------:R-:W-:Y:S02]  /*a310*/  CS2R R76, SRZ ;  /* 0x00000000004c7805 */ /* 0x000fe4000001ff00 */
[----:B------:R-:W-:Y:S02]  /*a320*/  CS2R R70, SRZ ;  /* 0x0000000000467805 */ /* 0x000fe4000001ff00 */
[----:B------:R-:W-:Y:S02]  /*a330*/  CS2R R72, SRZ ;  /* 0x0000000000487805 */ /* 0x000fe4000001ff00 */
[----:B------:R-:W-:Y:S02]  /*a340*/  CS2R R66, SRZ ;  /* 0x0000000000427805 */ /* 0x000fe4000001ff00 */
[----:B------:R-:W-:Y:S01]  /*a350*/  CS2R R68, SRZ ;  /* 0x0000000000447805 */ /* 0x000fe2000001ff00 */
[----:B-12---:R-:W-:Y:S01]  /*a360*/  @!P3 IMAD.WIDE R20, R204, 0x2, R8 ;  /* 0x00000002cc14b825 */ /* 0x006fe200078e0208 */
[----:B------:R-:W-:-:S02]  /*a370*/  CS2R R62, SRZ ;  /* 0x00000000003e7805 */ /* 0x000fc4000001ff00 */
[----:B------:R-:W-:Y:S02]  /*a380*/  CS2R R64, SRZ ;  /* 0x0000000000407805 */ /* 0x000fe4000001ff00 */
[----:B------:R1:W5:Y:S01]  /*a390*/  @!P3 LD.E.64 R74, desc[UR60][R20.64] ;  /* 0x0000003c144ab980 */ /* 0x000362000c101b00 */
[----:B---3--:R-:W-:Y:S02]  /*a3a0*/  ISETP.GE.AND P2, PT, R7, UR4, PT ;  /* 0x0000000407007c0c */ /* 0x008fe4000bf46270 */
[----:B----4-:R-:W-:Y:S02]  /*a3b0*/  ISETP.GE.AND P1, PT, R4, UR4, PT ;  /* 0x0000000404007c0c */ /* 0x010fe4000bf26270 */
[----:B------:R-:W-:-:S09]  /*a3c0*/  ISETP.GE.AND P0, PT, R29, UR4, PT ;  /* 0x000000041d007c0c */ /* 0x000fd2000bf06270 */
[C---:B------:R-:W-:Y:S02]  /*a3d0*/  @!P2 SHF.L.U32 R12, R7.reuse, 0x1, RZ ;  /* 0x00000001070ca819 */ /* 0x040fe400000006ff */
[C---:B------:R-:W-:Y:S01]  /*a3e0*/  @!P1 SHF.L.U64.HI R28, R4.reuse, 0x1, R6 ;  /* 0x00000001041c9819 */ /* 0x040fe20000010206 */
[----:B------:R-:W-:Y:S01]  /*a3f0*/  @!P1 IMAD.SHL.U32 R4, R4, 0x2, RZ ;  /* 0x0000000204049824 */ /* 0x000fe200078e00ff */
[CC--:B------:R-:W-:Y:S01]  /*a400*/  @!P2 IADD3 R14, P4, R8.reuse, R12.reuse, RZ ;  /* 0x0000000c080ea210 */ /* 0x0c0fe20007f9e0ff */
[----:B------:R-:W-:Y:S01]  /*a410*/  @!P3 IMAD.MOV.U32 R6, RZ, RZ, R5 ;  /* 0x000000ffff06b224 */ /* 0x000fe200078e0005 */
[----:B------:R-:W-:Y:S01]  /*a420*/  @!P2 SHF.L.U64.HI R11, R7, 0x1, R11 ;  /* 0x00000001070ba819 */ /* 0x000fe2000001020b */
[----:B------:R-:W-:Y:S01]  /*a430*/  @!P0 IMAD.SHL.U32 R27, R29, 0x2, RZ ;  /* 0x000000021d1b8824 */ /* 0x000fe200078e00ff */
[----:B------:R-:W-:Y:S01]  /*a440*/  @!P2 IADD3 R12, P6, R5, R12, RZ ;  /* 0x0000000c050ca210 */ /* 0x000fe20007fde0ff */
[----:B------:R-:W-:Y:S01]  /*a450*/  @!P3 IMAD.MOV.U32 R7, RZ, RZ, R26 ;  /* 0x000000ffff07b224 */ /* 0x000fe200078e001a */
[----:B------:R-:W-:-:S02]  /*a460*/  @!P1 IADD3 R10, P5, R8, R4, RZ ;  /* 0x00000004080a9210 */ /* 0x000fc40007fbe0ff */
[----:B------:R-:W-:Y:S01]  /*a470*/  @!P2 IADD3.X R15, R9, R11, RZ, P4, !PT ;  /* 0x0000000b090fa210 */ /* 0x000fe200027fe4ff */
[----:B------:R-:W-:-:S04]  /*a480*/  @!P3 IMAD.WIDE R24, R204, 0x2, R6 ;  /* 0x00000002cc18b825 */ /* 0x000fc800078e0206 */
[----:B------:R-:W-:Y:S01]  /*a490*/  @!P2 IMAD.X R13, R26, 0x1, R11, P6 ;  /* 0x000000011a0da824 */ /* 0x000fe200030e060b */
[-C--:B------:R-:W-:Y:S01]  /*a4a0*/  @!P0 IADD3 R6, P6, R8, R27.reuse, RZ ;  /* 0x0000001b08068210 */ /* 0x080fe20007fde0ff */
[----:B------:R-:W-:Y:S01]  /*a4b0*/  @!P1 IMAD.X R11, R9, 0x1, R28, P5 ;  /* 0x00000001090b9824 */ /* 0x000fe200028e061c */
[----:B------:R-:W-:Y:S01]  /*a4c0*/  @!P0 IADD3 R8, P5, R5, R27, RZ ;  /* 0x0000001b05088210 */ /* 0x000fe20007fbe0ff */
[----:B------:R1:W5:Y:S01]  /*a4d0*/  @!P3 LD.E.64 R76, desc[UR60][R24.64] ;  /* 0x0000003c184cb980 */ /* 0x000362000c101b00 */
[----:B------:R-:W-:Y:S02]  /*a4e0*/  @!P0 SHF.L.U64.HI R27, R29, 0x1, R34 ;  /* 0x000000011d1b8819 */ /* 0x000fe40000010222 */
[----:B------:R-:W-:Y:S01]  /*a4f0*/  @!P1 IADD3 R4, P4, R5, R4, RZ ;  /* 0x0000000405049210 */ /* 0x000fe20007f9e0ff */
[----:B------:R1:W5:Y:S02]  /*a500*/  @!P2 LD.E.64 R70, desc[UR60][R14.64] ;  /* 0x0000003c0e46a980 */ /* 0x000364000c101b00 */
[----:B------:R-:W-:Y:S01]  /*a510*/  @!P0 IMAD.X R7, R9, 0x1, R27, P6 ;  /* 0x0000000109078824 */ /* 0x000fe200030e061b */
[C---:B------:R-:W-:Y:S01]  /*a520*/  @!P0 IADD3.X R9, R26.reuse, R27, RZ, P5, !PT ;  /* 0x0000001b1a098210 */ /* 0x040fe20002ffe4ff */
[----:B------:R-:W-:Y:S01]  /*a530*/  @!P1 IMAD.X R5, R26, 0x1, R28, P4 ;  /* 0x000000011a059824 */ /* 0x000fe200020e061c */
[----:B------:R1:W5:Y:S04]  /*a540*/  @!P2 LD.E.64 R72, desc[UR60][R12.64] ;  /* 0x0000003c0c48a980 */ /* 0x000368000c101b00 */
[----:B------:R1:W5:Y:S04]  /*a550*/  @!P1 LD.E.64 R66, desc[UR60][R10.64] ;  /* 0x0000003c0a429980 */ /* 0x000368000c101b00 */
[----:B------:R1:W5:Y:S04]  /*a560*/  @!P1 LD.E.64 R68, desc[UR60][R4.64] ;  /* 0x0000003c04449980 */ /* 0x000368000c101b00 */
[----:B------:R1:W5:Y:S04]  /*a570*/  @!P0 LD.E.64 R62, desc[UR60][R6.64] ;  /* 0x0000003c063e8980 */ /* 0x000368000c101b00 */
[----:B------:R1:W5:Y:S02]  /*a580*/  @!P0 LD.E.64 R64, desc[UR60][R8.64] ;  /* 0x0000003c08408980 */ /* 0x000364000c101b00 */
.L_x_1664:
[----:B------:R-:W-:Y:S05]  /*a590*/  BSYNC B1 ;  /* 0x0000000000017941 */ /* 0x000fea0003800000 */
.L_x_1663:
[----:B-1---5:R-:W-:Y:S01]  /*a5a0*/  IMAD.MOV.U32 R7, RZ, RZ, R67 ;  /* 0x000000ffff077224 */ /* 0x022fe200078e0043 */
[----:B------:R-:W-:Y:S01]  /*a5b0*/  UMOV UR4, 0xffffffff ;  /* 0xffffffff00047882 */ /* 0x000fe20000000000 */
[----:B------:R-:W-:Y:S01]  /*a5c0*/  IMAD.MOV.U32 R4, RZ, RZ, R62 ;  /* 0x000000ffff047224 */ /* 0x000fe200078e003e */
[----:B------:R-:W-:Y:S01]  /*a5d0*/  CS2R R46, SRZ ;  /* 0x00000000002e7805 */ /* 0x000fe2000001ff00 */
[----:B----4-:R-:W-:Y:S01]  /*a5e0*/  IMAD.MOV.U32 R5, RZ, RZ, R63 ;  /* 0x000000ffff057224 */ /* 0x010fe200078e003f */
[----:B------:R-:W-:Y:S01]  /*a5f0*/  PRMT R109, R7, 0x7610, R109 ;  /* 0x00007610076d7816 */ /* 0x000fe2000000006d */
        /* <DEDUP_REMOVED lines=8> */
[----:B------:R-:W-:Y:S01]  /*a680*/  PRMT R92, R7, 0x7610, R92 ;  /* 0x00007610075c7816 */ /* 0x000fe2000000005c */
[----:B------:R-:W-:Y:S01]  /*a690*/  IMAD.MOV.U32 R7, RZ, RZ, R69 ;  /* 0x000000ffff077224 */ /* 0x000fe200078e0045 */
[----:B------:R-:W-:Y:S01]  /*a6a0*/  PRMT R112, R112, 0x5410, R4 ;  /* 0x0000541070707816 */ /* 0x000fe20000000004 */
[----:B------:R-:W-:Y:S01]  /*a6b0*/  IMAD.MOV.U32 R4, RZ, RZ, R64 ;  /* 0x000000ffff047224 */ /* 0x000fe200078e0040 */
[----:B------:R-:W-:Y:S02]  /*a6c0*/  PRMT R111, R111, 0x5410, R5 ;  /* 0x000054106f6f7816 */ /* 0x000fe40000000005 */
[----:B------:R-:W-:Y:S01]  /*a6d0*/  PRMT R91, R6, 0x7610, R91 ;  /* 0x00007610065b7816 */ /* 0x000fe2000000005b */
[----:B------:R-:W-:Y:S01]  /*a6e0*/  IMAD.MOV.U32 R6, RZ, RZ, R68 ;  /* 0x000000ffff067224 */ /* 0x000fe200078e0044 */
[----:B------:R-:W-:Y:S02]  /*a6f0*/  MOV R5, R65 ;  /* 0x0000004100057202 */ /* 0x000fe40000000f00 */
[----:B------:R-:W-:Y:S01]  /*a700*/  PRMT R104, R104, 0x5410, R4 ;  /* 0x0000541068687816 */ /* 0x000fe20000000004 */
[----:B------:R-:W-:Y:S01]  /*a710*/  IMAD.MOV.U32 R4, RZ, RZ, R72 ;  /* 0x000000ffff047224 */ /* 0x000fe200078e0048 */
[----:B------:R-:W-:Y:S01]  /*a720*/  PRMT R98, R98, 0x5410, R5 ;  /* 0x0000541062627816 */ /* 0x000fe20000000005 */
[----:B------:R-:W-:Y:S01]  /*a730*/  IMAD.MOV.U32 R5, RZ, RZ, R73 ;  /* 0x000000ffff057224 */ /* 0x000fe200078e0049 */
[----:B------:R-:W-:Y:S01]  /*a740*/  PRMT R109, R109, 0x5410, R7 ;  /* 0x000054106d6d7816 */ /* 0x000fe20000000007 */
[----:B------:R-:W-:Y:S01]  /*a750*/  IMAD.MOV.U32 R7, RZ, RZ, R77 ;  /* 0x000000ffff077224 */ /* 0x000fe200078e004d */
[----:B------:R-:W-:-:S02]  /*a760*/  PRMT R110, R6, 0x7610, R110 ;  /* 0x00007610066e7816 */ /* 0x000fc4000000006e */
[----:B------:R-:W-:Y:S02]  /*a770*/  MOV R6, R76 ;  /* 0x0000004c00067202 */ /* 0x000fe40000000f00 */
[----:B------:R-:W-:Y:S02]  /*a780*/  PRMT R112, R4, 0x7610, R112 ;  /* 0x0000761004707816 */ /* 0x000fe40000000070 */
[----:B------:R-:W-:Y:S02]  /*a790*/  PRMT R111, R5, 0x7610, R111 ;  /* 0x00007610056f7816 */ /* 0x000fe4000000006f */
[----:B------:R-:W-:Y:S02]  /*a7a0*/  PRMT R91, R91, 0x5410, R6 ;  /* 0x000054105b5b7816 */ /* 0x000fe40000000006 */
[----:B------:R-:W-:Y:S01]  /*a7b0*/  PRMT R92, R92, 0x5410, R7 ;  /* 0x000054105c5c7816 */ /* 0x000fe20000000007 */
[----:B------:R-:W-:Y:S06]  /*a7c0*/  BRA.DIV UR4, `(.L_x_1665) ;  /* 0x00000236044c7947 */ /* 0x000fec000b800000 */
[----:B------:R1:W4:Y:S04]  /*a7d0*/  SHFL.IDX PT, R9, R32, 0x1, 0x181f ;  /* 0x00381f0020097f89 */ /* 0x00032800000e0000 */
[----:B--2---:R1:W2:Y:S04]  /*a7e0*/  SHFL.IDX PT, R8, R30, 0x1, 0x181f ;  /* 0x00381f001e087f89 */ /* 0x0042a800000e0000 */
[----:B---3--:R1:W3:Y:S04]  /*a7f0*/  SHFL.IDX PT, R26, R33, 0x1, 0x181f ;  /* 0x00381f00211a7f89 */ /* 0x0082e800000e0000 */
[----:B------:R1:W0:Y:S02]  /*a800*/  SHFL.IDX PT, R5, R31, 0x1, 0x181f ;  /* 0x00381f001f057f89 */ /* 0x00022400000e0000 */
.L_x_2035:
[----:B------:R-:W-:Y:S01]  /*a810*/  VIADD R4, R0, 0x20 ;  /* 0x0000002000047836 */ /* 0x000fe20000000000 */
        /* <DEDUP_REMOVED lines=8> */
[----:B------:R-:W-:-:S05]  /*a8a0*/  CS2R R60, SRZ ;  /* 0x00000000003c7805 */ /* 0x000fca000001ff00 */
[----:B------:R-:W-:Y:S05]  /*a8b0*/  @P0 BRA `(.L_x_1667) ;  /* 0x0000000000c40947 */ /* 0x000fea0003800000 */
[----:B------:R-:W3:Y:S01]  /*a8c0*/  LDL R10, [R1+0x18] ;  /* 0x00001800010a7983 */ /* 0x000ee20000100800 */
[----:B------:R-:W-:-:S03]  /*a8d0*/  ULDC UR4, c[0x0][0x3f4] ;  /* 0x0000fd0000047ab9 */ /* 0x000fc60000000800 */
[----:B------:R-:W3:Y:S04]  /*a8e0*/  LDL R6, [R1+0x48] ;  /* 0x0000480001067983 */ /* 0x000ee80000100800 */
[----:B------:R-:W3:Y:S04]  /*a8f0*/  LDL R29, [R1+0x4c] ;  /* 0x00004c00011d7983 */ /* 0x000ee80000100800 */
[----:B------:R-:W3:Y:S04]  /*a900*/  LDL R11, [R1+0xa0] ;  /* 0x0000a000010b7983 */ /* 0x000ee80000100800 */
[----:B------:R-:W3:Y:S04]  /*a910*/  LDL R7, [R1+0x9c] ;  /* 0x00009c0001077983 */ /* 0x000ee80000100800 */
[----:B------:R-:W3:Y:S01]  /*a920*/  LDL R34, [R1+0x98] ;  /* 0x0000980001227983 */ /* 0x000ee20000100800 */
[----:B------:R-:W-:-:S02]  /*a930*/  ISETP.GE.AND P3, PT, R204, UR4, PT ;  /* 0x00000004cc007c0c */ /* 0x000fc4000bf66270 */
[----:B------:R-:W-:Y:S02]  /*a940*/  CS2R R58, SRZ ;  /* 0x00000000003a7805 */ /* 0x000fe4000001ff00 */
[----:B------:R-:W-:Y:S02]  /*a950*/  CS2R R60, SRZ ;  /* 0x00000000003c7805 */ /* 0x000fe4000001ff00 */
[----:B------:R-:W-:Y:S02]  /*a960*/  CS2R R54, SRZ ;  /* 0x0000000000367805 */ /* 0x000fe4000001ff00 */
[----:B------:R-:W-:Y:S02]  /*a970*/  CS2R R56, SRZ ;  /* 0x0000000000387805 */ /* 0x000fe4000001ff00 */
[----:B------:R-:W-:Y:S02]  /*a980*/  CS2R R50, SRZ ;  /* 0x0000000000327805 */ /* 0x000fe4000001ff00 */
[----:B------:R-:W-:Y:S01]  /*a990*/  CS2R R52, SRZ ;  /* 0x0000000000347805 */ /* 0x000fe2000001ff00 */
[----:B--2-4-:R-:W-:Y:S01]  /*a9a0*/  @!P3 IMAD.WIDE R20, R204, 0x2, R8 ;  /* 0x00000002cc14b825 */ /* 0x014fe200078e0208 */
[----:B------:R-:W-:-:S02]  /*a9b0*/  CS2R R46, SRZ ;  /* 0x00000000002e7805 */ /* 0x000fc4000001ff00 */
[----:B------:R-:W-:Y:S02]  /*a9c0*/  CS2R R48, SRZ ;  /* 0x0000000000307805 */ /* 0x000fe4000001ff00 */
[----:B------:R2:W5:Y:S01]  /*a9d0*/  @!P3 LD.E.64 R58, desc[UR60][R20.64] ;  /* 0x0000003c143ab980 */ /* 0x000562000c101b00 */
[----:B---3--:R-:W-:Y:S02]  /*a9e0*/  ISETP.GE.AND P2, PT, R10, UR4, PT ;  /* 0x000000040a007c0c */ /* 0x008fe4000bf46270 */
[----:B------:R-:W-:Y:S02]  /*a9f0*/  ISETP.GE.AND P1, PT, R6, UR4, PT ;  /* 0x0000000406007c0c */ /* 0x000fe4000bf26270 */
[----:B------:R-:W-:-:S09]  /*aa00*/  ISETP.GE.AND P0, PT, R29, UR4, PT ;  /* 0x000000041d007c0c */ /* 0x000fd2000bf06270 */
[C---:B------:R-:W-:Y:S01]  /*aa10*/  @!P2 IMAD.SHL.U32 R12, R10.reuse, 0x2, RZ ;  /* 0x000000020a0ca824 */ /* 0x040fe200078e00ff */
[----:B------:R-:W-:Y:S01]  /*aa20*/  @!P2 SHF.L.U64.HI R11, R10, 0x1, R11 ;  /* 0x000000010a0ba819 */ /* 0x000fe2000001020b */
[----:B------:R-:W-:-:S03]  /*aa30*/  @!P1 IMAD.SHL.U32 R4, R6, 0x2, RZ ;  /* 0x0000000206049824 */ /* 0x000fc600078e00ff */
[-C--:B------:R-:W-:Y:S02]  /*aa40*/  @!P2 IADD3 R14, P4, R8, R12.reuse, RZ ;  /* 0x0000000c080ea210 */ /* 0x080fe40007f9e0ff */
[----:B------:R-:W-:Y:S01]  /*aa50*/  @!P1 SHF.L.U64.HI R27, R6, 0x1, R7 ;  /* 0x00000001061b9819 */ /* 0x000fe20000010207 */
[----:B0-----:R-:W-:Y:S01]  /*aa60*/  @!P3 IMAD.MOV.U32 R6, RZ, RZ, R5 ;  /* 0x000000ffff06b224 */ /* 0x001fe200078e0005 */
[----:B------:R-:W-:Y:S01]  /*aa70*/  @!P2 IADD3 R12, P6, R5, R12, RZ ;  /* 0x0000000c050ca210 */ /* 0x000fe20007fde0ff */
[----:B------:R-:W-:Y:S01]  /*aa80*/  @!P3 IMAD.MOV.U32 R7, RZ, RZ, R26 ;  /* 0x000000ffff07b224 */ /* 0x000fe200078e001a */
[----:B------:R-:W-:Y:S02]  /*aa90*/  @!P0 SHF.L.U32 R28, R29, 0x1, RZ ;  /* 0x000000011d1c8819 */ /* 0x000fe400000006ff */
[----:B------:R-:W-:Y:S01]  /*aaa0*/  @!P1 IADD3 R10, P5, R8, R4, RZ ;  /* 0x00000004080a9210 */ /* 0x000fe20007fbe0ff */
[----:B------:R-:W-:Y:S02]  /*aab0*/  @!P2 IMAD.X R15, R9, 0x1, R11, P4 ;  /* 0x00000001090fa824 */ /* 0x000fe400020e060b */
[----:B------:R-:W-:-:S04]  /*aac0*/  @!P3 IMAD.WIDE R24, R204, 0x2, R6 ;  /* 0x00000002cc18b825 */ /* 0x000fc800078e0206 */
[----:B------:R-:W-:Y:S01]  /*aad0*/  @!P2 IMAD.X R13, R26, 0x1, R11, P6 ;  /* 0x000000011a0da824 */ /* 0x000fe200030e060b */
[-C--:B------:R-:W-:Y:S01]  /*aae0*/  @!P0 IADD3 R6, P6, R8, R28.reuse, RZ ;  /* 0x0000001c08068210 */ /* 0x080fe20007fde0ff */
[----:B------:R2:W5:Y:S01]  /*aaf0*/  @!P3 LD.E.64 R60, desc[UR60][R24.64] ;  /* 0x0000003c183cb980 */ /* 0x000562000c101b00 */
[----:B------:R-:W-:Y:S02]  /*ab00*/  @!P1 IADD3.X R11, R9, R27, RZ, P5, !PT ;  /* 0x0000001b090b9210 */ /* 0x000fe40002ffe4ff */
[----:B------:R-:W-:Y:S01]  /*ab10*/  @!P0 IADD3 R8, P5, R5, R28, RZ ;  /* 0x0000001c05088210 */ /* 0x000fe20007fbe0ff */
[----:B------:R2:W5:Y:S01]  /*ab20*/  @!P2 LD.E.64 R54, desc[UR60][R14.64] ;  /* 0x0000003c0e36a980 */ /* 0x000562000c101b00 */
[----:B------:R-:W-:Y:S02]  /*ab30*/  @!P0 SHF.L.U64.HI R28, R29, 0x1, R34 ;  /* 0x000000011d1c8819 */ /* 0x000fe40000010222 */
[----:B------:R-:W-:Y:S01]  /*ab40*/  @!P1 IADD3 R4, P4, R5, R4, RZ ;  /* 0x0000000405049210 */ /* 0x000fe20007f9e0ff */
[----:B------:R2:W5:Y:S02]  /*ab50*/  @!P2 LD.E.64 R56, desc[UR60][R12.64] ;  /* 0x0000003c0c38a980 */ /* 0x000564000c101b00 */
[----:B------:R-:W-:-:S02]  /*ab60*/  @!P0 IMAD.X R7, R9, 0x1, R28, P6 ;  /* 0x0000000109078824 */ /* 0x000fc400030e061c */
[C---:B------:R-:W-:Y:S01]  /*ab70*/  @!P1 IMAD.X R5, R26.reuse, 0x1, R27, P4 ;  /* 0x000000011a059824 */ /* 0x040fe200020e061b */
[----:B------:R2:W5:Y:S01]  /*ab80*/  @!P1 LD.E.64 R50, desc[UR60][R10.64] ;  /* 0x0000003c0a329980 */ /* 0x000562000c101b00 */
[----:B------:R-:W-:-:S03]  /*ab90*/  @!P0 IMAD.X R9, R26, 0x1, R28, P5 ;  /* 0x000000011a098824 */ /* 0x000fc600028e061c */
[----:B------:R2:W5:Y:S04]  /*aba0*/  @!P1 LD.E.64 R52, desc[UR60][R4.64] ;  /* 0x0000003c04349980 */ /* 0x000568000c101b00 */
[----:B------:R2:W5:Y:S04]  /*abb0*/  @!P0 LD.E.64 R46, desc[UR60][R6.64] ;  /* 0x0000003c062e8980 */ /* 0x000568000c101b00 */
[----:B------:R2:W5:Y:S02]  /*abc0*/  @!P0 LD.E.64 R48, desc[UR60][R8.64] ;  /* 0x0000003c08308980 */ /* 0x000564000c101b00 */
.L_x_1667:
[----:B------:R-:W-:Y:S05]  /*abd0*/  BSYNC B1 ;  /* 0x0000000000017941 */ /* 0x000fea0003800000 */
.L_x_1666:
[----:B--2--5:R-:W-:Y:S01]  /*abe0*/  IMAD.MOV.U32 R4, RZ, RZ, R46 ;  /* 0x000000ffff047224 */ /* 0x024fe200078e002e */
[----:B0-----:R-:W-:Y:S01]  /*abf0*/  MOV R5, R47 ;  /* 0x0000002f00057202 */ /* 0x001fe20000000f00 */
[----:B------:R-:W-:Y:S01]  /*ac00*/  IMAD.MOV.U32 R6, RZ, RZ, R50 ;  /* 0x000000ffff067224 */ /* 0x000fe200078e0032 */
[----:B------:R-:W-:Y:S01]  /*ac10*/  UMOV UR4, 0xffffffff ;  /* 0xffffffff00047882 */ /* 0x000fe20000000000 */
[----:B------:R-:W-:Y:S01]  /*ac20*/  IMAD.MOV.U32 R7, RZ, RZ, R51 ;  /* 0x000000ffff077224 */ /* 0x000fe200078e0033 */
[----:B------:R-:W-:Y:S01]  /*ac30*/  PRMT R87, R5, 0x5410, R4 ;  /* 0x0000541005577816 */ /* 0x000fe20000000004 */
[----:B------:R-:W-:Y:S02]  /*ac40*/  IMAD.MOV.U32 R4, RZ, RZ, R54 ;  /* 0x000000ffff047224 */ /* 0x000fe400078e0036 */
        /* <DEDUP_REMOVED lines=8> */
[----:B------:R-:W-:Y:S01]  /*acd0*/  MOV R7, R53 ;  /* 0x0000003500077202 */ /* 0x000fe20000000f00 */
[----:B------:R-:W-:-:S03]  /*ace0*/  IMAD.MOV.U32 R6, RZ, RZ, R52 ;  /* 0x000000ffff067224 */ /* 0x000fc600078e0034 */
[----:B------:R-:W-:Y:S01]  /*acf0*/  PRMT R86, R5, 0x5410, R4 ;  /* 0x0000541005567816 */ /* 0x000fe20000000004 */
[----:B------:R-:W-:Y:S01]  /*ad00*/  IMAD.MOV.U32 R4, RZ, RZ, R56 ;  /* 0x000000ffff047224 */ /* 0x000fe200078e0038 */
[----:B------:R-:W-:Y:S01]  /*ad10*/  PRMT R97, R6, 0x5410, R7 ;  /* 0x0000541006617816 */ /* 0x000fe20000000007 */
[----:B------:R-:W-:Y:S02]  /*ad20*/  IMAD.MOV.U32 R5, RZ, RZ, R57 ;  /* 0x000000ffff057224 */ /* 0x000fe400078e0039 */
[----:B------:R-:W-:Y:S02]  /*ad30*/  IMAD.MOV.U32 R6, RZ, RZ, R60 ;  /* 0x000000ffff067224 */ /* 0x000fe400078e003c */
[----:B------:R-:W-:Y:S01]  /*ad40*/  IMAD.MOV.U32 R7, RZ, RZ, R61 ;  /* 0x000000ffff077224 */ /* 0x000fe200078e003d */
[----:B------:R-:W-:-:S04]  /*ad50*/  PRMT R103, R4, 0x5410, R5 ;  /* 0x0000541004677816 */ /* 0x000fc80000000005 */
[----:B------:R-:W-:Y:S01]  /*ad60*/  PRMT R107, R6, 0x5410, R7 ;  /* 0x00005410066b7816 */ /* 0x000fe20000000007 */
[----:B------:R-:W-:Y:S06]  /*ad70*/  BRA.DIV UR4, `(.L_x_1668) ;  /* 0x0000023204547947 */ /* 0x000fec000b800000 */
[----:B----4-:R0:W2:Y:S04]  /*ad80*/  SHFL.IDX PT, R9, R32, 0x2, 0x181f ;  /* 0x00581f0020097f89 */ /* 0x0100a800000e0000 */
[----:B------:R0:W4:Y:S04]  /*ad90*/  SHFL.IDX PT, R8, R30, 0x2, 0x181f ;  /* 0x00581f001e087f89 */ /* 0x00012800000e0000 */
[----:B------:R0:W0:Y:S04]  /*ada0*/  SHFL.IDX PT, R78, R33, 0x2, 0x181f ;  /* 0x00581f00214e7f89 */ /* 0x00002800000e0000 */
[----:B------:R0:W0:Y:S02]  /*adb0*/  SHFL.IDX PT, R5, R31, 0x2, 0x181f ;  /* 0x00581f001f057f89 */ /* 0x00002400000e0000 */
.L_x_2041:
[----:B------:R-:W-:Y:S01]  /*adc0*/  IADD3 R4, R0, 0x40, RZ ;  /* 0x0000004000047810 */ /* 0x000fe20007ffe0ff */
[----:B------:R-:W-:Y:S01]  /*add0*/  BSSY B1, `(.L_x_1669) ;  /* 0x000003c000017945 */ /* 0x000fe20003800000 */
[----:B------:R-:W-:Y:S02]  /*ade0*/  CS2R R28, SRZ ;  /* 0x00000000001c7805 */ /* 0x000fe4000001ff00 */
[----:B------:R-:W-:Y:S02]  /*adf0*/  CS2R R34, SRZ ;  /* 0x0000000000227805 */ /* 0x000fe4000001ff00 */
[----:B------:R-:W-:Y:S02]  /*ae00*/  ISETP.GE.AND P0, PT, R4, R3, PT ;  /* 0x000000030400720c */ /* 0x000fe40003f06270 */
[----:B------:R-:W-:Y:S02]  /*ae10*/  CS2R R38, SRZ ;  /* 0x0000000000267805 */ /* 0x000fe4000001ff00 */
[----:B------:R-:W-:-:S02]  /*ae20*/  CS2R R42, SRZ ;  /* 0x00000000002a7805 */ /* 0x000fc4000001ff00 */
[----:B---3--:R-:W-:Y:S02]  /*ae30*/  CS2R R26, SRZ ;  /* 0x00000000001a7805 */ /* 0x008fe4000001ff00 */
[----:B------:R-:W-:Y:S02]  /*ae40*/  CS2R R36, SRZ ;  /* 0x0000000000247805 */ /* 0x000fe4000001ff00 */
[----:B------:R-:W-:Y:S02]  /*ae50*/  CS2R R40, SRZ ;  /* 0x0000000000287805 */ /* 0x000fe4000001ff00 */
[----:B------:R-:W-:Y:S01]  /*ae60*/  CS2R R44, SRZ ;  /* 0x00000000002c7805 */ /* 0x000fe2000001ff00 */
[----:B------:R-:W-:Y:S06]  /*ae70*/  @P0 BRA `(.L_x_1670) ;  /* 0x0000000000c40947 */ /* 0x000fec0003800000 */
        /* <DEDUP_REMOVED lines=12> */
[----:B------:R-:W-:-:S03]  /*af40*/  CS2R R34, SRZ ;  /* 0x0000000000227805 */ /* 0x000fc6000001ff00 */
[----:B--2-4-:R-:W-:Y:S01]  /*af50*/  @!P3 IMAD.WIDE R20, R204, 0x2, R8 ;  /* 0x00000002cc14b825 */ /* 0x014fe200078e0208 */
[----:B------:R-:W-:Y:S02]  /*af60*/  CS2R R36, SRZ ;  /* 0x0000000000247805 */ /* 0x000fe4000001ff00 */
[----:B------:R-:W-:Y:S02]  /*af70*/  CS2R R28, SRZ ;  /* 0x00000000001c7805 */ /* 0x000fe4000001ff00 */
[----:B------:R2:W5:Y:S01]  /*af80*/  @!P3 LD.E.64 R42, desc[UR60][R20.64] ;  /* 0x0000003c142ab980 */ /* 0x000562000c101b00 */
[----:B---3--:R-:W-:Y:S02]  /*af90*/  ISETP.GE.AND P2, PT, R10, UR4, PT ;  /* 0x000000040a007c0c */ /* 0x008fe4000bf46270 */
[----:B------:R-:W-:Y:S02]  /*afa0*/  ISETP.GE.AND P1, PT, R6, UR4, PT ;  /* 0x0000000406007c0c */ /* 0x000fe4000bf26270 */
[----:B------:R-:W-:-:S09]  /*afb0*/  ISETP.GE.AND P0, PT, R79, UR4, PT ;  /* 0x000000044f007c0c */ /* 0x000fd2000bf06270 */
[----:B------:R-:W-:Y:S02]  /*afc0*/  @!P2 IMAD.SHL.U32 R12, R10, 0x2, RZ ;  /* 0x000000020a0ca824 */ /* 0x000fe400078e00ff */
[C---:B------:R-:W-:Y:S01]  /*afd0*/  @!P1 IMAD.SHL.U32 R4, R6.reuse, 0x2, RZ ;  /* 0x0000000206049824 */ /* 0x040fe200078e00ff */
[----:B------:R-:W-:Y:S02]  /*afe0*/  @!P1 SHF.L.U64.HI R26, R6, 0x1, R7 ;  /* 0x00000001061a9819 */ /* 0x000fe40000010207 */
[----:B------:R-:W-:Y:S01]  /*aff0*/  @!P2 IADD3 R14, P4, R8, R12, RZ ;  /* 0x0000000c080ea210 */ /* 0x000fe20007f9e0ff */
[----:B------:R-:W-:Y:S01]  /*b000*/  @!P0 IMAD.SHL.U32 R27, R79, 0x2, RZ ;  /* 0x000000024f1b8824 */ /* 0x000fe200078e00ff */
[----:B------:R-:W-:Y:S01]  /*b010*/  @!P2 SHF.L.U64.HI R11, R10, 0x1, R11 ;  /* 0x000000010a0ba819 */ /* 0x000fe2000001020b */
[----:B0-----:R-:W-:Y:S01]  /*b020*/  @!P3 IMAD.MOV.U32 R6, RZ, RZ, R5 ;  /* 0x000000ffff06b224 */ /* 0x001fe200078e0005 */
[----:B------:R-:W-:Y:S02]  /*b030*/  @!P3 MOV R7, R78 ;  /* 0x0000004e0007b202 */ /* 0x000fe40000000f00 */
[----:B------:R-:W-:-:S02]  /*b040*/  @!P2 IADD3 R12, P6, R5, R12, RZ ;  /* 0x0000000c050ca210 */ /* 0x000fc40007fde0ff */
[-C--:B------:R-:W-:Y:S01]  /*b050*/  @!P1 IADD3 R10, P5, R8, R4.reuse, RZ ;  /* 0x00000004080a9210 */ /* 0x080fe20007fbe0ff */
[----:B------:R-:W-:Y:S02]  /*b060*/  @!P2 IMAD.X R15, R9, 0x1, R11, P4 ;  /* 0x00000001090fa824 */ /* 0x000fe400020e060b */
[----:B------:R-:W-:Y:S01]  /*b070*/  @!P3 IMAD.WIDE R24, R204, 0x2, R6 ;  /* 0x00000002cc18b825 */ /* 0x000fe200078e0206 */
[----:B------:R-:W-:Y:S02]  /*b080*/  @!P1 IADD3 R4, P4, R5, R4, RZ ;  /* 0x0000000405049210 */ /* 0x000fe40007f9e0ff */
[----:B------:R2:W5:Y:S01]  /*b090*/  @!P2 LD.E.64 R38, desc[UR60][R14.64] ;  /* 0x0000003c0e26a980 */ /* 0x000562000c101b00 */
[----:B------:R-:W-:Y:S01]  /*b0a0*/  @!P2 IMAD.X R13, R78, 0x1, R11, P6 ;  /* 0x000000014e0da824 */ /* 0x000fe200030e060b */
[-C--:B------:R-:W-:Y:S01]  /*b0b0*/  @!P0 IADD3 R6, P6, R8, R27.reuse, RZ ;  /* 0x0000001b08068210 */ /* 0x080fe20007fde0ff */
[----:B------:R-:W-:Y:S01]  /*b0c0*/  @!P1 IMAD.X R11, R9, 0x1, R26, P5 ;  /* 0x00000001090b9824 */ /* 0x000fe200028e061a */
[----:B------:R-:W-:Y:S01]  /*b0d0*/  @!P0 IADD3 R8, P5, R5, R27, RZ ;  /* 0x0000001b05088210 */ /* 0x000fe20007fbe0ff */
[----:B------:R2:W5:Y:S01]  /*b0e0*/  @!P3 LD.E.64 R44, desc[UR60][R24.64] ;  /* 0x0000003c182cb980 */ /* 0x000562000c101b00 */
[----:B------:R-:W-:Y:S01]  /*b0f0*/  @!P0 SHF.L.U64.HI R27, R79, 0x1, R80 ;  /* 0x000000014f1b8819 */ /* 0x000fe20000010250 */
[----:B------:R-:W-:-:S02]  /*b100*/  @!P1 IMAD.X R5, R78, 0x1, R26, P4 ;  /* 0x000000014e059824 */ /* 0x000fc400020e061a */
[----:B------:R2:W5:Y:S01]  /*b110*/  @!P2 LD.E.64 R40, desc[UR60][R12.64] ;  /* 0x0000003c0c28a980 */ /* 0x000562000c101b00 */
[----:B------:R-:W-:Y:S01]  /*b120*/  @!P0 IADD3.X R7, R9, R27, RZ, P6, !PT ;  /* 0x0000001b09078210 */ /* 0x000fe200037fe4ff */
[----:B------:R-:W-:Y:S01]  /*b130*/  @!P0 IMAD.X R9, R78, 0x1, R27, P5 ;  /* 0x000000014e098824 */ /* 0x000fe200028e061b */
[----:B------:R-:W-:Y:S01]  /*b140*/  CS2R R26, SRZ ;  /* 0x00000000001a7805 */ /* 0x000fe2000001ff00 */
[----:B------:R2:W5:Y:S04]  /*b150*/  @!P1 LD.E.64 R34, desc[UR60][R10.64] ;  /* 0x0000003c0a229980 */ /* 0x000568000c101b00 */
[----:B------:R2:W5:Y:S04]  /*b160*/  @!P1 LD.E.64 R36, desc[UR60][R4.64] ;  /* 0x0000003c04249980 */ /* 0x000568000c101b00 */
[----:B------:R2:W5:Y:S04]  /*b170*/  @!P0 LD.E.64 R28, desc[UR60][R6.64] ;  /* 0x0000003c061c8980 */ /* 0x000568000c101b00 */
[----:B------:R2:W5:Y:S02]  /*b180*/  @!P0 LD.E.64 R26, desc[UR60][R8.64] ;  /* 0x0000003c081a8980 */ /* 0x000564000c101b00 */
.L_x_1670:
[----:B------:R-:W-:Y:S05]  /*b190*/  BSYNC B1 ;  /* 0x0000000000017941 */ /* 0x000fea0003800000 */
.L_x_1669:
[----:B0-2--5:R-:W-:Y:S01]  /*b1a0*/  IMAD.MOV.U32 R5, RZ, RZ, R34 ;  /* 0x000000ffff057224 */ /* 0x025fe200078e0022 */
[----:B------:R-:W-:Y:S01]  /*b1b0*/  MOV R4, R35 ;  /* 0x0000002300047202 */ /* 0x000fe20000000f00 */
[----:B------:R-:W-:Y:S01]  /*b1c0*/  IMAD.MOV.U32 R6, RZ, RZ, R28 ;  /* 0x000000ffff067224 */ /* 0x000fe200078e001c */
[----:B------:R-:W-:Y:S01]  /*b1d0*/  UMOV UR4, 0xffffffff ;  /* 0xffffffff00047882 */ /* 0x000fe20000000000 */
[----:B------:R-:W-:Y:S01]  /*b1e0*/  IMAD.MOV.U32 R7, RZ, RZ, R29 ;  /* 0x000000ffff077224 */ /* 0x000fe200078e001d */
[----:B------:R-:W-:Y:S01]  /*b1f0*/  PRMT R83, R5, 0x5410, R4 ;  /* 0x0000541005537816 */ /* 0x000fe20000000004 */
[----:B------:R-:W-:Y:S02]  /*b200*/  IMAD.MOV.U32 R5, RZ, RZ, R42 ;  /* 0x000000ffff057224 */ /* 0x000fe400078e002a */
[----:B------:R-:W-:Y:S01]  /*b210*/  IMAD.MOV.U32 R4, RZ, RZ, R43 ;  /* 0x000000ffff047224 */ /* 0x000fe200078e002b */
[----:B------:R-:W-:Y:S01]  /*b220*/  PRMT R82, R7, 0x5410, R6 ;  /* 0x0000541007527816 */ /* 0x000fe20000000006 */
[----:B------:R-:W-:-:S02]  /*b230*/  IMAD.MOV.U32 R7, RZ, RZ, R38 ;  /* 0x000000ffff077224 */ /* 0x000fc400078e0026 */
[----:B------:R-:W-:Y:S01]  /*b240*/  IMAD.MOV.U32 R6, RZ, RZ, R39 ;  /* 0x000000ffff067224 */ /* 0x000fe200078e0027 */
[----:B------:R-:W-:Y:S01]  /*b250*/  PRMT R99, R5, 0x5410, R4 ;  /* 0x0000541005637816 */ /* 0x000fe20000000004 */
[----:B------:R-:W-:Y:S02]  /*b260*/  IMAD.MOV.U32 R5, RZ, RZ, R36 ;  /* 0x000000ffff057224 */ /* 0x000fe400078e0024 */
[----:B------:R-:W-:Y:S01]  /*b270*/  IMAD.MOV.U32 R4, RZ, RZ, R37 ;  /* 0x000000ffff047224 */ /* 0x000fe200078e0025 */
[----:B------:R-:W-:Y:S01]  /*b280*/  PRMT R89, R6, 0x5410, R7 ;  /* 0x0000541006597816 */ /* 0x000fe20000000007 */
[----:B------:R-:W-:Y:S01]  /*b290*/  IMAD.MOV.U32 R6, RZ, RZ, R27 ;  /* 0x000000ffff067224 */ /* 0x000fe200078e001b */
[----:B------:R-:W-:Y:S02]  /*b2a0*/  MOV R7, R26 ;  /* 0x0000001a00077202 */ /* 0x000fe40000000f00 */
        /* <DEDUP_REMOVED lines=8> */
[----:B------:R-:W-:Y:S01]  /*b330*/  PRMT R88, R6, 0x5410, R7 ;  /* 0x0000541006587816 */ /* 0x000fe20000000007 */
[----:B------:R-:W-:Y:S06]  /*b340*/  BRA.DIV UR4, `(.L_x_1671) ;  /* 0x0000022e04547947 */ /* 0x000fec000b800000 */
[----:B------:R0:W2:Y:S04]  /*b350*/  SHFL.IDX PT, R78, R32, 0x3, 0x181f ;  /* 0x00781f00204e7f89 */ /* 0x0000a800000e0000 */
[----:B------:R0:W3:Y:S04]  /*b360*/  SHFL.IDX PT, R80, R30, 0x3, 0x181f ;  /* 0x00781f001e507f89 */ /* 0x0000e800000e0000 */
[----:B------:R0:W0:Y:S04]  /*b370*/  SHFL.IDX PT, R79, R33, 0x3, 0x181f ;  /* 0x00781f00214f7f89 */ /* 0x00002800000e0000 */
[----:B------:R0:W0:Y:S02]  /*b380*/  SHFL.IDX PT, R12, R31, 0x3, 0x181f ;  /* 0x00781f001f0c7f89 */ /* 0x00002400000e0000 */
.L_x_2047:
[----:B------:R-:W-:Y:S01]  /*b390*/  VIADD R0, R0, 0x60 ;  /* 0x0000006000007836 */ /* 0x000fe20000000000 */
[----:B------:R-:W-:Y:S01]  /*b3a0*/  BSSY B1, `(.L_x_1672) ;  /* 0x000003d000017945 */ /* 0x000fe20003800000 */
[----:B------:R-:W-:Y:S02]  /*b3b0*/  CS2R R6, SRZ ;  /* 0x0000000000067805 */ /* 0x000fe4000001ff00 */
[----:B------:R-:W-:Y:S02]  /*b3c0*/  CS2R R20, SRZ ;  /* 0x0000000000147805 */ /* 0x000fe4000001ff00 */
[----:B01----:R-:W-:Y:S02]  /*b3d0*/  CS2R R30, SRZ ;  /* 0x00000000001e7805 */ /* 0x003fe4000001ff00 */
[----:B------:R-:W-:Y:S02]  /*b3e0*/  ISETP.GE.AND P0, PT, R0, R3, PT ;  /* 0x000000030000720c */ /* 0x000fe40003f06270 */
[----:B----4-:R-:W-:-:S02]  /*b3f0*/  CS2R R8, SRZ ;  /* 0x0000000000087805 */ /* 0x010fc4000001ff00 */
[----:B------:R-:W-:Y:S02]  /*b400*/  CS2R R10, SRZ ;  /* 0x00000000000a7805 */ /* 0x000fe4000001ff00 */
[----:B------:R-:W-:Y:S02]  /*b410*/  CS2R R24, SRZ ;  /* 0x0000000000187805 */ /* 0x000fe4000001ff00 */
[----:B------:R-:W-:-:S05]  /*b420*/  CS2R R32, SRZ ;  /* 0x0000000000207805 */ /* 0x000fca000001ff00 */
[----:B------:R-:W-:Y:S05]  /*b430*/  @P0 BRA `(.L_x_1673) ;  /* 0x0000000000cc0947 */ /* 0x000fea0003800000 */
[----:B------:R-:W4:Y:S01]  /*b440*/  LDL R90, [R1+0x18] ;  /* 0x00001800015a7983 */ /* 0x000f220000100800 */
        /* <DEDUP_REMOVED lines=8> */
[----:B------:R-:W-:-:S09]  /*b4d0*/  CS2R R30, SRZ ;  /* 0x00000000001e7805 */ /* 0x000fd2000001ff00 */
[----:B---3--:R-:W-:Y:S01]  /*b4e0*/  @!P2 MOV R4, R80 ;  /* 0x000000500004a202 */ /* 0x008fe20000000f00 */
[----:B--2---:R-:W-:Y:S02]  /*b4f0*/  @!P2 IMAD.MOV.U32 R5, RZ, RZ, R78 ;  /* 0x000000ffff05a224 */ /* 0x004fe400078e004e */
[----:B------:R-:W-:Y:S02]  /*b500*/  @!P2 IMAD.MOV.U32 R6, RZ, RZ, R12 ;  /* 0x000000ffff06a224 */ /* 0x000fe400078e000c */
[----:B------:R-:W-:Y:S02]  /*b510*/  @!P2 IMAD.MOV.U32 R7, RZ, RZ, R79 ;  /* 0x000000ffff07a224 */ /* 0x000fe400078e004f */
[----:B------:R-:W-:-:S04]  /*b520*/  @!P2 IMAD.WIDE R8, R204, 0x2, R4 ;  /* 0x00000002cc08a825 */ /* 0x000fc800078e0204 */
[----:B------:R-:W-:Y:S01]  /*b530*/  @!P2 IMAD.WIDE R6, R204, 0x2, R6 ;  /* 0x00000002cc06a825 */ /* 0x000fe200078e0206 */
[----:B------:R-:W-:Y:S01]  /*b540*/  CS2R R20, SRZ ;  /* 0x0000000000147805 */ /* 0x000fe2000001ff00 */
[----:B------:R-:W5:Y:S04]  /*b550*/  @!P2 LD.E.64 R30, desc[UR60][R8.64] ;  /* 0x0000003c081ea980 */ /* 0x000f68000c101b00 */
[----:B------:R0:W5:Y:S01]  /*b560*/  @!P2 LD.E.64 R32, desc[UR60][R6.64] ;  /* 0x0000003c0620a980 */ /* 0x000162000c101b00 */
[----:B------:R-:W-:Y:S02]  /*b570*/  CS2R R24, SRZ ;  /* 0x0000000000187805 */ /* 0x000fe4000001ff00 */
[----:B----4-:R-:W-:Y:S02]  /*b580*/  ISETP.GE.AND P3, PT, R90, UR4, PT ;  /* 0x000000045a007c0c */ /* 0x010fe4000bf66270 */
[----:B------:R-:W-:-:S11]  /*b590*/  ISETP.GE.AND P0, PT, R13, UR4, PT ;  /* 0x000000040d007c0c */ /* 0x000fd6000bf06270 */
[C---:B------:R-:W-:Y:S01]  /*b5a0*/  @!P3 IMAD.SHL.U32 R0, R90.reuse, 0x2, RZ ;  /* 0x000000025a00b824 */ /* 0x040fe200078e00ff */
[----:B------:R-:W-:-:S04]  /*b5b0*/  @!P3 SHF.L.U64.HI R10, R90, 0x1, R94 ;  /* 0x000000015a0ab819 */ /* 0x000fc8000001025e */
[----:B------:R-:W-:-:S05]  /*b5c0*/  @!P3 IADD3 R4, P1, R80, R0, RZ ;  /* 0x000000005004b210 */ /* 0x000fca0007f3e0ff */
[--C-:B------:R-:W-:Y:S01]  /*b5d0*/  @!P3 IMAD.X R5, R78, 0x1, R10.reuse, P1 ;  /* 0x000000014e05b824 */ /* 0x100fe200008e060a */
[----:B0-----:R-:W-:Y:S02]  /*b5e0*/  @!P3 IADD3 R6, P1, R12, R0, RZ ;  /* 0x000000000c06b210 */ /* 0x001fe40007f3e0ff */
[----:B------:R-:W-:Y:S02]  /*b5f0*/  @!P0 SHF.L.U32 R8, R13, 0x1, RZ ;  /* 0x000000010d088819 */ /* 0x000fe400000006ff */
[----:B------:R0:W5:Y:S01]  /*b600*/  @!P3 LD.E.64 R20, desc[UR60][R4.64] ;  /* 0x0000003c0414b980 */ /* 0x000162000c101b00 */
[----:B------:R-:W-:Y:S01]  /*b610*/  @!P3 IMAD.X R7, R79, 0x1, R10, P1 ;  /* 0x000000014f07b824 */ /* 0x000fe200008e060a */
[----:B------:R-:W-:Y:S02]  /*b620*/  @!P0 SHF.L.U64.HI R0, R13, 0x1, R85 ;  /* 0x000000010d008819 */ /* 0x000fe40000010255 */
[----:B------:R-:W-:Y:S02]  /*b630*/  ISETP.GE.AND P2, PT, R14, UR4, PT ;  /* 0x000000040e007c0c */ /* 0x000fe4000bf46270 */
[----:B------:R1:W5:Y:S01]  /*b640*/  @!P3 LD.E.64 R24, desc[UR60][R6.64] ;  /* 0x0000003c0618b980 */ /* 0x000362000c101b00 */
[----:B0-----:R-:W-:-:S05]  /*b650*/  @!P0 IADD3 R4, P1, R80, R8, RZ ;  /* 0x0000000850048210 */ /* 0x001fca0007f3e0ff */
[----:B------:R-:W-:Y:S01]  /*b660*/  @!P0 IMAD.X R5, R78, 0x1, R0, P1 ;  /* 0x000000014e058824 */ /* 0x000fe200008e0600 */
[----:B-1----:R-:W-:Y:S02]  /*b670*/  CS2R R6, SRZ ;  /* 0x0000000000067805 */ /* 0x002fe4000001ff00 */
[----:B------:R-:W-:-:S04]  /*b680*/  CS2R R10, SRZ ;  /* 0x00000000000a7805 */ /* 0x000fc8000001ff00 */
[----:B------:R0:W5:Y:S01]  /*b690*/  @!P0 LD.E.64 R6, desc[UR60][R4.64] ;  /* 0x0000003c04068980 */ /* 0x000162000c101b00 */
[----:B------:R-:W-:Y:S01]  /*b6a0*/  @!P2 IMAD.SHL.U32 R13, R14, 0x2, RZ ;  /* 0x000000020e0da824 */ /* 0x000fe200078e00ff */
[----:B0-----:R-:W-:-:S05]  /*b6b0*/  @!P0 IADD3 R4, P1, R12, R8, RZ ;  /* 0x000000080c048210 */ /* 0x001fca0007f3e0ff */
[----:B------:R-:W-:Y:S01]  /*b6c0*/  @!P0 IMAD.X R5, R79, 0x1, R0, P1 ;  /* 0x000000014f058824 */ /* 0x000fe200008e0600 */
[----:B------:R-:W-:-:S04]  /*b6d0*/  @!P2 SHF.L.U64.HI R0, R14, 0x1, R15 ;  /* 0x000000010e00a819 */ /* 0x000fc8000001020f */
[----:B------:R0:W5:Y:S01]  /*b6e0*/  @!P0 LD.E.64 R10, desc[UR60][R4.64] ;  /* 0x0000003c040a8980 */ /* 0x000162000c101b00 */
[-C--:B------:R-:W-:Y:S02]  /*b6f0*/  @!P2 IADD3 R8, P0, R80, R13.reuse, RZ ;  /* 0x0000000d5008a210 */ /* 0x080fe40007f1e0ff */
[----:B------:R-:W-:Y:S02]  /*b700*/  @!P2 IADD3 R12, P1, R12, R13, RZ ;  /* 0x0000000d0c0ca210 */ /* 0x000fe40007f3e0ff */
[----:B------:R-:W-:Y:S02]  /*b710*/  @!P2 IADD3.X R9, R78, R0, RZ, P0, !PT ;  /* 0x000000004e09a210 */ /* 0x000fe400007fe4ff */
[----:B0-----:R-:W-:Y:S01]  /*b720*/  CS2R R4, SRZ ;  /* 0x0000000000047805 */ /* 0x001fe2000001ff00 */
[----:B------:R-:W-:-:S05]  /*b730*/  @!P2 IMAD.X R13, R79, 0x1, R0, P1 ;  /* 0x000000014f0da824 */ /* 0x000fca00008e0600 */
[----:B------:R0:W5:Y:S02]  /*b740*/  @!P2 LD.E.64 R4, desc[UR60][R8.64] ;  /* 0x0000003c0804a980 */ /* 0x000164000c101b00 */
[----:B0-----:R-:W-:-:S06]  /*b750*/  CS2R R8, SRZ ;  /* 0x0000000000087805 */ /* 0x001fcc000001ff00 */
[----:B------:R0:W5:Y:S02]  /*b760*/  @!P2 LD.E.64 R8, desc[UR60][R12.64] ;  /* 0x0000003c0c08a980 */ /* 0x000164000c101b00 */
.L_x_1673:
[----:B------:R-:W-:Y:S05]  /*b770*/  BSYNC B1 ;  /* 0x0000000000017941 */ /* 0x000fea0003800000 */
.L_x_1672:
[----:B0-----:R-:W4:Y:S01]  /*b780*/  LDL R12, [R1+0x90] ;  /* 0x00009000010c7983 */ /* 0x001f220000100800 */
[----:B------:R-:W-:Y:S01]  /*b790*/  BSSY B1, `(.L_x_1674) ;  /* 0x0000007000017945 */ /* 0x000fe20003800000 */
[----:B----4-:R-:W-:-:S04]  /*b7a0*/  LEA.HI R0, R12, R12, RZ, 0x1 ;  /* 0x0000000c0c007211 */ /* 0x010fc800078f08ff */
[----:B------:R-:W-:-:S05]  /*b7b0*/  LOP3.LUT R0, R0, 0xfffffffe, RZ, 0xc0, !PT ;  /* 0xfffffffe00007812 */ /* 0x000fca00078ec0ff */
[----:B------:R-:W-:-:S05]  /*b7c0*/  IMAD.IADD R0, R12, 0x1, -R0 ;  /* 0x000000010c007824 */ /* 0x000fca00078e0a00 */
[----:B------:R-:W-:-:S04]  /*b7d0*/  SHF.L.U32 R0, R0, 0x1f, RZ ;  /* 0x0000001f00007819 */ /* 0x000fc800000006ff */
[----:B------:R-:W0:Y:S02]  /*b7e0*/  SYNCS.PHASECHK.TRANS64.TRYWAIT P0, [R17+URZ+0x30800], R0 ;  /* 0x03080000110075a7 */ /* 0x000e24000800017f */
[----:B0-----:R-:W-:Y:S05]  /*b7f0*/  @!P0 BRA `(.L_x_1675) ;  /* 0x00000228009c8947 */ /* 0x001fea0003800000 */
.L_x_2048:
[----:B------:R-:W-:Y:S05]  /*b800*/  BSYNC B1 ;  /* 0x0000000000017941 */ /* 0x000fea0003800000 */
.L_x_1674:
[----:B------:R-:W4:Y:S04]  /*b810*/  LDL R13, [R1+0x5c] ;  /* 0x00005c00010d7983 */ /* 0x000f280000100800 */
[----:B------:R-:W4:Y:S01]  /*b820*/  LDL R113, [R1+0x10] ;  /* 0x0000100001717983 */ /* 0x000f220000100800 */
[----:B-----5:R-:W-:Y:S01]  /*b830*/  IMAD.MOV.U32 R12, RZ, RZ, R4 ;  /* 0x000000ffff0c7224 */ /* 0x020fe200078e0004 */
[----:B------:R-:W-:Y:S01]  /*b840*/  BSSY B1, `(.L_x_1676) ;  /* 0x00000d7000017945 */ /* 0x000fe20003800000 */
[----:B0-----:R-:W-:-:S05]  /*b850*/  IMAD.MOV.U32 R0, RZ, RZ, R5 ;  /* 0x000000ffff007224 */ /* 0x001fca00078e0005 */
[----:B--2---:R-:W-:Y:S01]  /*b860*/  PRMT R78, R12, 0x5410, R0 ;  /* 0x000054100c4e7816 */ /* 0x004fe20000000000 */
[----:B------:R-:W-:Y:S01]  /*b870*/  IMAD.MOV.U32 R0, RZ, RZ, R7 ;  /* 0x000000ffff007224 */ /* 0x000fe200078e0007 */
[----:B------:R-:W-:-:S04]  /*b880*/  MOV R12, R6 ;  /* 0x00000006000c7202 */ /* 0x000fc80000000f00 */
[----:B---3--:R-:W-:Y:S01]  /*b890*/  PRMT R80, R12, 0x5410, R0 ;  /* 0x000054100c507816 */ /* 0x008fe20000000000 */
        /* <DEDUP_REMOVED lines=11> */
[----:B------:R-:W-:Y:S02]  /*b950*/  PRMT R85, R12, 0x5410, R0 ;  /* 0x000054100c557816 */ /* 0x000fe40000000000 */
[----:B------:R-:W-:Y:S02]  /*b960*/  MOV R12, R24 ;  /* 0x00000018000c7202 */ /* 0x000fe40000000f00 */
[----:B----4-:R-:W-:Y:S01]  /*b970*/  VIADDMNMX R0, R3, -R13, 0x80, PT ;  /* 0x0000008003007446 */ /* 0x010fe2000380090d */
[----:B------:R-:W-:-:S03]  /*b980*/  IMAD.MOV.U32 R3, RZ, RZ, R25 ;  /* 0x000000ffff037224 */ /* 0x000fc600078e0019 */
[----:B------:R-:W-:Y:S02]  /*b990*/  ISETP.GE.AND P0, PT, R113, R0, PT ;  /* 0x000000007100720c */ /* 0x000fe40003f06270 */
[----:B------:R-:W-:Y:S01]  /*b9a0*/  PRMT R95, R12, 0x5410, R3 ;  /* 0x000054100c5f7816 */ /* 0x000fe20000000003 */
[----:B------:R-:W-:Y:S02]  /*b9b0*/  IMAD.MOV.U32 R12, RZ, RZ, R32 ;  /* 0x000000ffff0c7224 */ /* 0x000fe400078e0020 */
[----:B------:R-:W-:-:S03]  /*b9c0*/  IMAD.MOV.U32 R3, RZ, RZ, R33 ;  /* 0x000000ffff037224 */ /* 0x000fc600078e0021 */
[----:B------:R-:W-:Y:S02]  /*b9d0*/  PRMT R104, R12, 0x7610, R104 ;  /* 0x000076100c687816 */ /* 0x000fe40000000068 */
[----:B------:R-:W-:-:S03]  /*b9e0*/  PRMT R105, R3, 0x7610, R105 ;  /* 0x0000761003697816 */ /* 0x000fc60000000069 */
[----:B------:R-:W-:Y:S05]  /*b9f0*/  @P0 BRA `(.L_x_1677) ;  /* 0x0000000800ec0947 */ /* 0x000fea0003800000 */
[----:B------:R0:W5:Y:S01]  /*ba00*/  LDL R114, [R1+0x74] ;  /* 0x0000740001727983 */ /* 0x0001620000100800 */
[----:B------:R-:W1:Y:S01]  /*ba10*/  LDC R108, c[0x0][0x3f4] ;  /* 0x0000fd00ff6c7b82 */ /* 0x000e620000000800 */
[----:B------:R-:W-:Y:S01]  /*ba20*/  BSSY B2, `(.L_x_1678) ;  /* 0x000002d000027945 */ /* 0x000fe20003800000 */
[----:B-1----:R-:W-:-:S13]  /*ba30*/  ISETP.GE.AND P0, PT, R204, R108, PT ;  /* 0x0000006ccc00720c */ /* 0x002fda0003f06270 */
[----:B0-----:R-:W-:Y:S05]  /*ba40*/  @P0 BRA `(.L_x_1679) ;  /* 0x0000000000a80947 */ /* 0x001fea0003800000 */
[----:B-----5:R-:W0:Y:S01]  /*ba50*/  LDS.128 R12, [R114] ;  /* 0x00000000720c7984 */ /* 0x020e220000000c00 */
[----:B------:R-:W-:Y:S02]  /*ba60*/  SHF.R.U64 R3, R74, 0x10, R75 ;  /* 0x000000104a037819 */ /* 0x000fe4000000124b */
[----:B------:R-:W-:Y:S02]  /*ba70*/  SHF.R.U32.HI R74, RZ, 0x10, R77 ;  /* 0x00000010ff4a7819 */ /* 0x000fe4000001164d */
[----:B------:R-:W-:Y:S01]  /*ba80*/  SHF.R.U32.HI R75, RZ, 0x10, R75 ;  /* 0x00000010ff4b7819 */ /* 0x000fe2000001164b */
[----:B------:R-:W-:Y:S01]  /*ba90*/  HADD2.F32 R3, -RZ, R3.H0_H0 ;  /* 0x20000003ff037230 */ /* 0x000fe20000004100 */
[----:B------:R-:W-:Y:S01]  /*baa0*/  SHF.R.U64 R76, R76, 0x10, R77 ;  /* 0x000000104c4c7819 */ /* 0x000fe2000000124d */
[----:B------:R-:W-:Y:S02]  /*bab0*/  HADD2.F32 R74, -RZ, R74.H0_H0 ;  /* 0x2000004aff4a7230 */ /* 0x000fe40000004100 */
[----:B------:R-:W-:-:S02]  /*bac0*/  HADD2.F32 R77, -RZ, R75.H0_H0 ;  /* 0x2000004bff4d7230 */ /* 0x000fc40000004100 */
[----:B------:R-:W-:Y:S02]  /*bad0*/  HADD2.F32 R76, -RZ, R76.H0_H0 ;  /* 0x2000004cff4c7230 */ /* 0x000fe40000004100 */
[--C-:B0-----:R-:W-:Y:S02]  /*bae0*/  HADD2.F32 R90, -RZ, R15.reuse.H1_H1 ;  /* 0x3000000fff5a7230 */ /* 0x101fe40000004100 */
[----:B------:R-:W-:-:S03]  /*baf0*/  HADD2.F32 R75, -RZ, R15.H0_H0 ;  /* 0x2000000fff4b7230 */ /* 0x000fc60000004100 */
[C---:B------:R-:W-:Y:S01]  /*bb00*/  FMUL.FTZ R15, R90.reuse, R74 ;  /* 0x0000004a5a0f7220 */ /* 0x040fe20000410000 */
[----:B------:R-:W-:-:S03]  /*bb10*/  FMUL.FTZ R90, R90, R77 ;  /* 0x0000004d5a5a7220 */ /* 0x000fc60000410000 */
[C---:B------:R-:W-:Y:S01]  /*bb20*/  FFMA.FTZ R15, R75.reuse, R77, -R15 ;  /* 0x0000004d4b0f7223 */ /* 0x040fe2000001080f */
[----:B------:R-:W-:Y:S01]  /*bb30*/  FFMA.FTZ R74, R75, R74, R90 ;  /* 0x0000004a4b4a7223 */ /* 0x000fe2000001005a */
[--C-:B------:R-:W-:Y:S02]  /*bb40*/  HADD2.F32 R90, -RZ, R91.reuse.H0_H0 ;  /* 0x2000005bff5a7230 */ /* 0x100fe40000004100 */
[----:B------:R-:W-:Y:S02]  /*bb50*/  HADD2.F32 R75, -RZ, R91.H1_H1 ;  /* 0x3000005bff4b7230 */ /* 0x000fe40000004100 */
[--C-:B------:R-:W-:Y:S01]  /*bb60*/  HADD2.F32 R91, -RZ, R12.reuse.H1_H1 ;  /* 0x3000000cff5b7230 */ /* 0x100fe20000004100 */
[----:B------:R-:W-:Y:S01]  /*bb70*/  F2FP.F16.F32.PACK_AB R15, R74, R15 ;  /* 0x0000000f4a0f723e */ /* 0x000fe200000000ff */
[----:B------:R-:W-:-:S03]  /*bb80*/  HADD2.F32 R77, -RZ, R12.H0_H0 ;  /* 0x2000000cff4d7230 */ /* 0x000fc60000004100 */
[C---:B------:R-:W-:Y:S01]  /*bb90*/  FMUL.FTZ R12, R91.reuse, R75 ;  /* 0x0000004b5b0c7220 */ /* 0x040fe20000410000 */
[----:B------:R-:W-:-:S03]  /*bba0*/  FMUL.FTZ R91, R91, R90 ;  /* 0x0000005a5b5b7220 */ /* 0x000fc60000410000 */
[C---:B------:R-:W-:Y:S01]  /*bbb0*/  FFMA.FTZ R12, R77.reuse, R90, -R12 ;  /* 0x0000005a4d0c7223 */ /* 0x040fe2000001080c */
[----:B------:R-:W-:Y:S01]  /*bbc0*/  FFMA.FTZ R75, R77, R75, R91 ;  /* 0x0000004b4d4b7223 */ /* 0x000fe2000001005b */
[----:B------:R-:W-:Y:S02]  /*bbd0*/  HADD2.F32 R77, -RZ, R92.H1_H1 ;  /* 0x3000005cff4d7230 */ /* 0x000fe40000004100 */
[----:B------:R-:W-:Y:S02]  /*bbe0*/  HADD2.F32 R91, -RZ, R14.H1_H1 ;  /* 0x3000000eff5b7230 */ /* 0x000fe40000004100 */
[----:B------:R-:W-:Y:S01]  /*bbf0*/  HADD2.F32 R90, -RZ, R92.H0_H0 ;  /* 0x2000005cff5a7230 */ /* 0x000fe20000004100 */
[----:B------:R-:W-:Y:S01]  /*bc00*/  F2FP.F16.F32.PACK_AB R12, R75, R12 ;  /* 0x0000000c4b0c723e */ /* 0x000fe200000000ff */
[----:B------:R-:W-:Y:S02]  /*bc10*/  HADD2.F32 R14, -RZ, R14.H0_H0 ;  /* 0x2000000eff0e7230 */ /* 0x000fe40000004100 */
[C---:B------:R-:W-:Y:S01]  /*bc20*/  FMUL.FTZ R92, R91.reuse, R77 ;  /* 0x0000004d5b5c7220 */ /* 0x040fe20000410000 */
[----:B------:R-:W-:-:S03]  /*bc30*/  FMUL.FTZ R91, R91, R90 ;  /* 0x0000005a5b5b7220 */ /* 0x000fc60000410000 */
[C---:B------:R-:W-:Y:S01]  /*bc40*/  FFMA.FTZ R92, R14.reuse, R90, -R92 ;  /* 0x0000005a0e5c7223 */ /* 0x040fe2000001085c */
[----:B------:R-:W-:Y:S01]  /*bc50*/  FFMA.FTZ R14, R14, R77, R91 ;  /* 0x0000004d0e0e7223 */ /* 0x000fe2000001005b */
[--C-:B------:R-:W-:Y:S02]  /*bc60*/  HADD2.F32 R77, -RZ, R13.reuse.H1_H1 ;  /* 0x3000000dff4d7230 */ /* 0x100fe40000004100 */
[----:B------:R-:W-:Y:S02]  /*bc70*/  HADD2.F32 R13, -RZ, R13.H0_H0 ;  /* 0x2000000dff0d7230 */ /* 0x000fe40000004100 */
[----:B------:R-:W-:Y:S01]  /*bc80*/  F2FP.F16.F32.PACK_AB R14, R14, R92 ;  /* 0x0000005c0e0e723e */ /* 0x000fe200000000ff */
[C---:B------:R-:W-:Y:S01]  /*bc90*/  FMUL.FTZ R90, R77.reuse, R76 ;  /* 0x0000004c4d5a7220 */ /* 0x040fe20000410000 */
[----:B------:R-:W-:-:S03]  /*bca0*/  FMUL.FTZ R77, R77, R3 ;  /* 0x000000034d4d7220 */ /* 0x000fc60000410000 */
[C---:B------:R-:W-:Y:S01]  /*bcb0*/  FFMA.FTZ R3, R13.reuse, R3, -R90 ;  /* 0x000000030d037223 */ /* 0x040fe2000001085a */
[----:B------:R-:W-:-:S05]  /*bcc0*/  FFMA.FTZ R13, R13, R76, R77 ;  /* 0x0000004c0d0d7223 */ /* 0x000fca000001004d */
[----:B------:R-:W-:-:S05]  /*bcd0*/  F2FP.F16.F32.PACK_AB R13, R13, R3 ;  /* 0x000000030d0d723e */ /* 0x000fca00000000ff */
[----:B------:R0:W-:Y:S02]  /*bce0*/  STS.128 [R114], R12 ;  /* 0x0000000c72007388 */ /* 0x0001e40000000c00 */
.L_x_1679:
[----:B------:R-:W-:Y:S05]  /*bcf0*/  BSYNC B2 ;  /* 0x0000000000027941 */ /* 0x000fea0003800000 */
.L_x_1678:
[----:B0-----:R-:W2:Y:S04]  /*bd00*/  LDL R13, [R1+0x18] ;  /* 0x00001800010d7983 */ /* 0x001ea80000100800 */
[----:B------:R-:W3:Y:S04]  /*bd10*/  LDL R12, [R1+0x48] ;  /* 0x00004800010c7983 */ /* 0x000ee80000100800 */
[----:B------:R-:W4:Y:S01]  /*bd20*/  LDL R3, [R1+0x4c] ;  /* 0x00004c0001037983 */ /* 0x000f220000100800 */
[----:B------:R-:W-:Y:S01]  /*bd30*/  BSSY B2, `(.L_x_1680) ;  /* 0x000002f000027945 */ /* 0x000fe20003800000 */
[----:B--2---:R-:W-:-:S02]  /*bd40*/  ISETP.GE.AND P0, PT, R13, R108, PT ;  /* 0x0000006c0d00720c */ /* 0x004fc40003f06270 */
[-C--:B---3--:R-:W-:Y:S02]  /*bd50*/  ISETP.GE.AND P1, PT, R12, R108.reuse, PT ;  /* 0x0000006c0c00720c */ /* 0x088fe40003f26270 */
[----:B----4-:R-:W-:-:S09]  /*bd60*/  ISETP.GE.AND P2, PT, R3, R108, PT ;  /* 0x0000006c0300720c */ /* 0x010fd20003f46270 */
[----:B------:R-:W-:Y:S05]  /*bd70*/  @P0 BRA `(.L_x_1681) ;  /* 0x0000000000a80947 */ /* 0x000fea0003800000 */
[----:B-----5:R-:W0:Y:S01]  /*bd80*/  LDS.128 R12, [R114+0x4000] ;  /* 0x00400000720c7984 */ /* 0x020e220000000c00 */
[----:B------:R-:W-:Y:S02]  /*bd90*/  SHF.R.U32.HI R74, RZ, 0x10, R73 ;  /* 0x00000010ff4a7819 */ /* 0x000fe40000011649 */
[--C-:B------:R-:W-:Y:S02]  /*bda0*/  SHF.R.U32.HI R3, RZ, 0x10, R71.reuse ;  /* 0x00000010ff037819 */ /* 0x100fe40000011647 */
[----:B------:R-:W-:Y:S01]  /*bdb0*/  SHF.R.U64 R70, R70, 0x10, R71 ;  /* 0x0000001046467819 */ /* 0x000fe20000001247 */
[----:B------:R-:W-:Y:S01]  /*bdc0*/  HADD2.F32 R74, -RZ, R74.H0_H0 ;  /* 0x2000004aff4a7230 */ /* 0x000fe20000004100 */
[----:B------:R-:W-:Y:S01]  /*bdd0*/  SHF.R.U64 R72, R72, 0x10, R73 ;  /* 0x0000001048487819 */ /* 0x000fe20000001249 */
[----:B------:R-:W-:Y:S02]  /*bde0*/  HADD2.F32 R3, -RZ, R3.H0_H0 ;  /* 0x20000003ff037230 */ /* 0x000fe40000004100 */
[----:B------:R-:W-:-:S02]  /*bdf0*/  HADD2.F32 R71, -RZ, R111.H0_H0 ;  /* 0x2000006fff477230 */ /* 0x000fc40000004100 */
[----:B------:R-:W-:Y:S02]  /*be00*/  HADD2.F32 R73, -RZ, R111.H1_H1 ;  /* 0x3000006fff497230 */ /* 0x000fe40000004100 */
[----:B------:R-:W-:Y:S02]  /*be10*/  HADD2.F32 R72, -RZ, R72.H0_H0 ;  /* 0x20000048ff487230 */ /* 0x000fe40000004100 */
[----:B------:R-:W-:Y:S02]  /*be20*/  HADD2.F32 R70, -RZ, R70.H0_H0 ;  /* 0x20000046ff467230 */ /* 0x000fe40000004100 */
[--C-:B0-----:R-:W-:Y:S02]  /*be30*/  HADD2.F32 R75, -RZ, R15.reuse.H1_H1 ;  /* 0x3000000fff4b7230 */ /* 0x101fe40000004100 */
[----:B------:R-:W-:-:S03]  /*be40*/  HADD2.F32 R15, -RZ, R15.H0_H0 ;  /* 0x2000000fff0f7230 */ /* 0x000fc60000004100 */
[C---:B------:R-:W-:Y:S01]  /*be50*/  FMUL.FTZ R76, R75.reuse, R74 ;  /* 0x0000004a4b4c7220 */ /* 0x040fe20000410000 */
[----:B------:R-:W-:-:S03]  /*be60*/  FMUL.FTZ R75, R75, R3 ;  /* 0x000000034b4b7220 */ /* 0x000fc60000410000 */
[C---:B------:R-:W-:Y:S01]  /*be70*/  FFMA.FTZ R3, R15.reuse, R3, -R76 ;  /* 0x000000030f037223 */ /* 0x040fe2000001084c */
[----:B------:R-:W-:Y:S01]  /*be80*/  FFMA.FTZ R15, R15, R74, R75 ;  /* 0x0000004a0f0f7223 */ /* 0x000fe2000001004b */
[----:B------:R-:W-:Y:S02]  /*be90*/  HADD2.F32 R74, -RZ, R112.H0_H0 ;  /* 0x20000070ff4a7230 */ /* 0x000fe40000004100 */
[----:B------:R-:W-:Y:S02]  /*bea0*/  HADD2.F32 R76, -RZ, R12.H1_H1 ;  /* 0x3000000cff4c7230 */ /* 0x000fe40000004100 */
[----:B------:R-:W-:Y:S01]  /*beb0*/  HADD2.F32 R75, -RZ, R112.H1_H1 ;  /* 0x30000070ff4b7230 */ /* 0x000fe20000004100 */
        /* <DEDUP_REMOVED lines=21> */
[----:B------:R0:W-:Y:S02]  /*c010*/  STS.128 [R114+0x4000], R12 ;  /* 0x0040000c72007388 */ /* 0x0001e40000000c00 */
.L_x_1681:
[----:B------:R-:W-:Y:S05]  /*c020*/  BSYNC B2 ;  /* 0x0000000000027941 */ /* 0x000fea0003800000 */
.L_x_1680:
[----:B------:R-:W-:Y:S04]  /*c030*/  BSSY B2, `(.L_x_1682) ;  /* 0x000002c000027945 */ /* 0x000fe80003800000 */
[----:B------:R-:W-:Y:S05]  /*c040*/  @P1 BRA `(.L_x_1683) ;  /* 0x0000000000a81947 */ /* 0x000fea0003800000 */
[----:B0----5:R-:W0:Y:S01]  /*c050*/  LDS.128 R12, [R114+0x8000] ;  /* 0x00800000720c7984 */ /* 0x021e220000000c00 */
[----:B------:R-:W-:Y:S02]  /*c060*/  SHF.R.U32.HI R70, RZ, 0x10, R69 ;  /* 0x00000010ff467819 */ /* 0x000fe40000011645 */
[--C-:B------:R-:W-:Y:S02]  /*c070*/  SHF.R.U32.HI R3, RZ, 0x10, R67.reuse ;  /* 0x00000010ff037819 */ /* 0x100fe40000011643 */
[----:B------:R-:W-:Y:S01]  /*c080*/  SHF.R.U64 R66, R66, 0x10, R67 ;  /* 0x0000001042427819 */ /* 0x000fe20000001243 */
[----:B------:R-:W-:Y:S01]  /*c090*/  HADD2.F32 R70, -RZ, R70.H0_H0 ;  /* 0x20000046ff467230 */ /* 0x000fe20000004100 */
[----:B------:R-:W-:Y:S01]  /*c0a0*/  SHF.R.U64 R68, R68, 0x10, R69 ;  /* 0x0000001044447819 */ /* 0x000fe20000001245 */
[----:B------:R-:W-:Y:S02]  /*c0b0*/  HADD2.F32 R3, -RZ, R3.H0_H0 ;  /* 0x20000003ff037230 */ /* 0x000fe40000004100 */
[----:B------:R-:W-:-:S02]  /*c0c0*/  HADD2.F32 R67, -RZ, R109.H1_H1 ;  /* 0x3000006dff437230 */ /* 0x000fc40000004100 */
[----:B------:R-:W-:Y:S02]  /*c0d0*/  HADD2.F32 R69, -RZ, R109.H0_H0 ;  /* 0x2000006dff457230 */ /* 0x000fe40000004100 */
        /* <DEDUP_REMOVED lines=33> */
.L_x_1683:
[----:B------:R-:W-:Y:S05]  /*c2f0*/  BSYNC B2 ;  /* 0x0000000000027941 */ /* 0x000fea0003800000 */
.L_x_1682:
[----:B------:R-:W-:Y:S05]  /*c300*/  @P2 BRA `(.L_x_1677) ;  /* 0x0000000000a82947 */ /* 0x000fea0003800000 */
[----:B01---5:R-:W0:Y:S01]  /*c310*/  LDS.128 R12, [R114+0xc000] ;  /* 0x00c00000720c7984 */ /* 0x023e220000000c00 */
[----:B------:R-:W-:Y:S02]  /*c320*/  SHF.R.U32.HI R66, RZ, 0x10, R65 ;  /* 0x00000010ff427819 */ /* 0x000fe40000011641 */
[----:B------:R-:W-:Y:S02]  /*c330*/  SHF.R.U32.HI R67, RZ, 0x10, R63 ;  /* 0x00000010ff437819 */ /* 0x000fe4000001163f */
[----:B------:R-:W-:Y:S01]  /*c340*/  SHF.R.U64 R64, R64, 0x10, R65 ;  /* 0x0000001040407819 */ /* 0x000fe20000001241 */
[----:B------:R-:W-:Y:S01]  /*c350*/  HADD2.F32 R66, -RZ, R66.H0_H0 ;  /* 0x20000042ff427230 */ /* 0x000fe20000004100 */
[----:B------:R-:W-:Y:S01]  /*c360*/  SHF.R.U64 R62, R62, 0x10, R63 ;  /* 0x000000103e3e7819 */ /* 0x000fe2000000123f */
[----:B------:R-:W-:Y:S02]  /*c370*/  HADD2.F32 R67, -RZ, R67.H0_H0 ;  /* 0x20000043ff437230 */ /* 0x000fe40000004100 */
[----:B------:R-:W-:-:S02]  /*c380*/  HADD2.F32 R63, -RZ, R105.H1_H1 ;  /* 0x30000069ff3f7230 */ /* 0x000fc40000004100 */
[----:B------:R-:W-:Y:S02]  /*c390*/  HADD2.F32 R64, -RZ, R64.H0_H0 ;  /* 0x20000040ff407230 */ /* 0x000fe40000004100 */
[----:B------:R-:W-:Y:S02]  /*c3a0*/  HADD2.F32 R62, -RZ, R62.H0_H0 ;  /* 0x2000003eff3e7230 */ /* 0x000fe40000004100 */
[--C-:B0-----:R-:W-:Y:S02]  /*c3b0*/  HADD2.F32 R3, -RZ, R15.reuse.H1_H1 ;  /* 0x3000000fff037230 */ /* 0x101fe40000004100 */
[----:B------:R-:W-:Y:S02]  /*c3c0*/  HADD2.F32 R68, -RZ, R15.H0_H0 ;  /* 0x2000000fff447230 */ /* 0x000fe40000004100 */
[--C-:B------:R-:W-:Y:S02]  /*c3d0*/  HADD2.F32 R65, -RZ, R12.reuse.H1_H1 ;  /* 0x3000000cff417230 */ /* 0x100fe40000004100 */
[C---:B------:R-:W-:Y:S01]  /*c3e0*/  FMUL.FTZ R15, R3.reuse, R66 ;  /* 0x00000042030f7220 */ /* 0x040fe20000410000 */
[----:B------:R-:W-:Y:S01]  /*c3f0*/  FMUL.FTZ R3, R3, R67 ;  /* 0x0000004303037220 */ /* 0x000fe20000410000 */
[----:B------:R-:W-:-:S02]  /*c400*/  HADD2.F32 R69, -RZ, R12.H0_H0 ;  /* 0x2000000cff457230 */ /* 0x000fc40000004100 */
[C---:B------:R-:W-:Y:S01]  /*c410*/  FFMA.FTZ R15, R68.reuse, R67, -R15 ;  /* 0x00000043440f7223 */ /* 0x040fe2000001080f */
[----:B------:R-:W-:Y:S02]  /*c420*/  HADD2.F32 R67, -RZ, R104.H1_H1 ;  /* 0x30000068ff437230 */ /* 0x000fe40000004100 */
[----:B------:R-:W-:Y:S01]  /*c430*/  FFMA.FTZ R3, R68, R66, R3 ;  /* 0x0000004244037223 */ /* 0x000fe20000010003 */
[--C-:B------:R-:W-:Y:S02]  /*c440*/  HADD2.F32 R12, -RZ, R14.reuse.H0_H0 ;  /* 0x2000000eff0c7230 */ /* 0x100fe40000004100 */
[----:B------:R-:W-:Y:S02]  /*c450*/  HADD2.F32 R14, -RZ, R14.H1_H1 ;  /* 0x3000000eff0e7230 */ /* 0x000fe40000004100 */
[C---:B------:R-:W-:Y:S01]  /*c460*/  FMUL.FTZ R71, R65.reuse, R67 ;  /* 0x0000004341477220 */ /* 0x040fe20000410000 */
[----:B------:R-:W-:Y:S01]  /*c470*/  FMUL.FTZ R65, R65, R63 ;  /* 0x0000003f41417220 */ /* 0x000fe20000410000 */
[----:B------:R-:W-:Y:S01]  /*c480*/  HADD2.F32 R70, -RZ, R13.H0_H0 ;  /* 0x2000000dff467230 */ /* 0x000fe20000004100 */
[----:B------:R-:W-:Y:S01]  /*c490*/  F2FP.F16.F32.PACK_AB R15, R3, R15 ;  /* 0x0000000f030f723e */ /* 0x000fe200000000ff */
[----:B------:R-:W-:Y:S01]  /*c4a0*/  FFMA.FTZ R71, R69, R63, -R71 ;  /* 0x0000003f45477223 */ /* 0x000fe20000010847 */
[----:B------:R-:W-:-:S02]  /*c4b0*/  HADD2.F32 R63, -RZ, R98.H1_H1 ;  /* 0x30000062ff3f7230 */ /* 0x000fc40000004100 */
[----:B------:R-:W-:Y:S01]  /*c4c0*/  FFMA.FTZ R65, R69, R67, R65 ;  /* 0x0000004345417223 */ /* 0x000fe20000010041 */
[----:B------:R-:W-:Y:S02]  /*c4d0*/  HADD2.F32 R98, -RZ, R98.H0_H0 ;  /* 0x20000062ff627230 */ /* 0x000fe40000004100 */
[----:B------:R-:W-:Y:S02]  /*c4e0*/  HADD2.F32 R13, -RZ, R13.H1_H1 ;  /* 0x3000000dff0d7230 */ /* 0x000fe40000004100 */
[CC--:B------:R-:W-:Y:S01]  /*c4f0*/  FMUL.FTZ R66, R14.reuse, R63.reuse ;  /* 0x0000003f0e427220 */ /* 0x0c0fe20000410000 */
[----:B------:R-:W-:Y:S02]  /*c500*/  FMUL.FTZ R67, R14, R98 ;  /* 0x000000620e437220 */ /* 0x000fe40000410000 */
[C---:B------:R-:W-:Y:S01]  /*c510*/  FMUL.FTZ R14, R13.reuse, R64 ;  /* 0x000000400d0e7220 */ /* 0x040fe20000410000 */
[----:B------:R-:W-:Y:S01]  /*c520*/  FMUL.FTZ R13, R13, R62 ;  /* 0x0000003e0d0d7220 */ /* 0x000fe20000410000 */
[C---:B------:R-:W-:Y:S01]  /*c530*/  FFMA.FTZ R66, R12.reuse, R98, -R66 ;  /* 0x000000620c427223 */ /* 0x040fe20000010842 */
[----:B------:R-:W-:Y:S01]  /*c540*/  FFMA.FTZ R67, R12, R63, R67 ;  /* 0x0000003f0c437223 */ /* 0x000fe20000010043 */
[C---:B------:R-:W-:Y:S01]  /*c550*/  FFMA.FTZ R62, R70.reuse, R62, -R14 ;  /* 0x0000003e463e7223 */ /* 0x040fe2000001080e */
[----:B------:R-:W-:Y:S01]  /*c560*/  FFMA.FTZ R13, R70, R64, R13 ;  /* 0x00000040460d7223 */ /* 0x000fe2000001000d */
[----:B------:R-:W-:-:S02]  /*c570*/  F2FP.F16.F32.PACK_AB R12, R65, R71 ;  /* 0x00000047410c723e */ /* 0x000fc400000000ff */
[----:B------:R-:W-:Y:S02]  /*c580*/  F2FP.F16.F32.PACK_AB R14, R67, R66 ;  /* 0x00000042430e723e */ /* 0x000fe400000000ff */
[----:B------:R-:W-:-:S05]  /*c590*/  F2FP.F16.F32.PACK_AB R13, R13, R62 ;  /* 0x0000003e0d0d723e */ /* 0x000fca00000000ff */
[----:B------:R2:W-:Y:S02]  /*c5a0*/  STS.128 [R114+0xc000], R12 ;  /* 0x00c0000c72007388 */ /* 0x0005e40000000c00 */
.L_x_1677:
[----:B------:R-:W-:Y:S05]  /*c5b0*/  BSYNC B1 ;  /* 0x0000000000017941 */ /* 0x000fea0003800000 */
.L_x_1676:
[----:B------:R-:W3:Y:S01]  /*c5c0*/  LDL R3, [R1+0xc8] ;  /* 0x0000c80001037983 */ /* 0x000ee20000100800 */
[----:B------:R-:W-:Y:S01]  /*c5d0*/  BSSY B1, `(.L_x_1684) ;  /* 0x00000be000017945 */ /* 0x000fe20003800000 */
[----:B---3--:R-:W-:-:S13]  /*c5e0*/  ISETP.GE.AND P0, PT, R3, R0, PT ;  /* 0x000000000300720c */ /* 0x008fda0003f06270 */
[----:B------:R-:W-:Y:S05]  /*c5f0*/  @P0 BRA `(.L_x_1685) ;  /* 0x0000000800ec0947 */ /* 0x000fea0003800000 */
[----:B012---:R-:W2:Y:S01]  /*c600*/  LDL R14, [R1+0x18] ;  /* 0x00001800010e7983 */ /* 0x007ea20000100800 */
[----:B------:R-:W0:Y:S03]  /*c610*/  LDC R3, c[0x0][0x3f4] ;  /* 0x0000fd00ff037b82 */ /* 0x000e260000000800 */
[----:B------:R-:W3:Y:S04]  /*c620*/  LDL R13, [R1+0x48] ;  /* 0x00004800010d7983 */ /* 0x000ee80000100800 */
[----:B------:R-:W4:Y:S04]  /*c630*/  LDL R12, [R1+0x4c] ;  /* 0x00004c00010c7983 */ /* 0x000f280000100800 */
[----:B------:R1:W5:Y:S01]  /*c640*/  LDL R69, [R1+0x74] ;  /* 0x0000740001457983 */ /* 0x0003620000100800 */
[----:B------:R-:W-:Y:S01]  /*c650*/  BSSY B2, `(.L_x_1686) ;  /* 0x0000030000027945 */ /* 0x000fe20003800000 */
[----:B0-----:R-:W-:-:S02]  /*c660*/  ISETP.GE.AND P0, PT, R204, R3, PT ;  /* 0x00000003cc00720c */ /* 0x001fc40003f06270 */
[-C--:B--2---:R-:W-:Y:S02]  /*c670*/  ISETP.GE.AND P1, PT, R14, R3.reuse, PT ;  /* 0x000000030e00720c */ /* 0x084fe40003f26270 */
[-C--:B---3--:R-:W-:Y:S02]  /*c680*/  ISETP.GE.AND P2, PT, R13, R3.reuse, PT ;  /* 0x000000030d00720c */ /* 0x088fe40003f46270 */
[----:B----4-:R-:W-:-:S07]  /*c690*/  ISETP.GE.AND P3, PT, R12, R3, PT ;  /* 0x000000030c00720c */ /* 0x010fce0003f66270 */
[----:B-1----:R-:W-:Y:S06]  /*c6a0*/  @P0 BRA `(.L_x_1687) ;  /* 0x0000000000a80947 */ /* 0x002fec0003800000 */
[----:B-----5:R-:W0:Y:S01]  /*c6b0*/  LDS.128 R12, [R69+0x1000] ;  /* 0x00100000450c7984 */ /* 0x020e220000000c00 */
[----:B------:R-:W-:Y:S01]  /*c6c0*/  SHF.R.U64 R3, R58, 0x10, R59 ;  /* 0x000000103a037819 */ /* 0x000fe2000000123b */
[--C-:B------:R-:W-:Y:S01]  /*c6d0*/  HADD2.F32 R63, -RZ, R107.reuse.H0_H0 ;  /* 0x2000006bff3f7230 */ /* 0x100fe20000004100 */
[--C-:B------:R-:W-:Y:S01]  /*c6e0*/  SHF.R.U64 R58, R60, 0x10, R61.reuse ;  /* 0x000000103c3a7819 */ /* 0x100fe2000000123d */
[----:B------:R-:W-:Y:S01]  /*c6f0*/  HADD2.F32 R107, -RZ, R107.H1_H1 ;  /* 0x3000006bff6b7230 */ /* 0x000fe20000004100 */
[----:B------:R-:W-:Y:S01]  /*c700*/  SHF.R.U32.HI R60, RZ, 0x10, R61 ;  /* 0x00000010ff3c7819 */ /* 0x000fe2000001163d */
[--C-:B------:R-:W-:Y:S01]  /*c710*/  HADD2.F32 R61, -RZ, R106.reuse.H0_H0 ;  /* 0x2000006aff3d7230 */ /* 0x100fe20000004100 */
[----:B------:R-:W-:Y:S01]  /*c720*/  SHF.R.U32.HI R59, RZ, 0x10, R59 ;  /* 0x00000010ff3b7819 */ /* 0x000fe2000001163b */
[----:B------:R-:W-:Y:S02]  /*c730*/  HADD2.F32 R106, -RZ, R106.H1_H1 ;  /* 0x3000006aff6a7230 */ /* 0x000fe40000004100 */
[----:B------:R-:W-:-:S02]  /*c740*/  HADD2.F32 R60, -RZ, R60.H0_H0 ;  /* 0x2000003cff3c7230 */ /* 0x000fc40000004100 */
[----:B------:R-:W-:Y:S02]  /*c750*/  HADD2.F32 R59, -RZ, R59.H0_H0 ;  /* 0x2000003bff3b7230 */ /* 0x000fe40000004100 */
[----:B------:R-:W-:Y:S02]  /*c760*/  HADD2.F32 R58, -RZ, R58.H0_H0 ;  /* 0x2000003aff3a7230 */ /* 0x000fe40000004100 */
[----:B------:R-:W-:Y:S02]  /*c770*/  HADD2.F32 R3, -RZ, R3.H0_H0 ;  /* 0x20000003ff037230 */ /* 0x000fe40000004100 */
[--C-:B0-----:R-:W-:Y:S02]  /*c780*/  HADD2.F32 R62, -RZ, R15.reuse.H0_H0 ;  /* 0x2000000fff3e7230 */ /* 0x101fe40000004100 */
[----:B------:R-:W-:Y:S02]  /*c790*/  HADD2.F32 R15, -RZ, R15.H1_H1 ;  /* 0x3000000fff0f7230 */ /* 0x000fe40000004100 */
[----:B------:R-:W-:-:S02]  /*c7a0*/  HADD2.F32 R65, -RZ, R14.H0_H0 ;  /* 0x2000000eff417230 */ /* 0x000fc40000004100 */
[----:B------:R-:W-:Y:S02]  /*c7b0*/  HADD2.F32 R64, -RZ, R12.H0_H0 ;  /* 0x2000000cff407230 */ /* 0x000fe40000004100 */
[CC--:B------:R-:W-:Y:S01]  /*c7c0*/  FMUL.FTZ R67, R15.reuse, R60.reuse ;  /* 0x0000003c0f437220 */ /* 0x0c0fe20000410000 */
[----:B------:R-:W-:Y:S02]  /*c7d0*/  HADD2.F32 R14, -RZ, R14.H1_H1 ;  /* 0x3000000eff0e7230 */ /* 0x000fe40000004100 */
[-C--:B------:R-:W-:Y:S01]  /*c7e0*/  FMUL.FTZ R15, R15, R59.reuse ;  /* 0x0000003b0f0f7220 */ /* 0x080fe20000410000 */
[--C-:B------:R-:W-:Y:S02]  /*c7f0*/  HADD2.F32 R66, -RZ, R13.reuse.H0_H0 ;  /* 0x2000000dff427230 */ /* 0x100fe40000004100 */
[C---:B------:R-:W-:Y:S01]  /*c800*/  FFMA.FTZ R67, R62.reuse, R59, -R67 ;  /* 0x0000003b3e437223 */ /* 0x040fe20000010843 */
[----:B------:R-:W-:Y:S02]  /*c810*/  HADD2.F32 R12, -RZ, R12.H1_H1 ;  /* 0x3000000cff0c7230 */ /* 0x000fe40000004100 */
[----:B------:R-:W-:Y:S01]  /*c820*/  FFMA.FTZ R15, R62, R60, R15 ;  /* 0x0000003c3e0f7223 */ /* 0x000fe2000001000f */
[----:B------:R-:W-:-:S02]  /*c830*/  HADD2.F32 R13, -RZ, R13.H1_H1 ;  /* 0x3000000dff0d7230 */ /* 0x000fc40000004100 */
[C---:B------:R-:W-:Y:S01]  /*c840*/  FMUL.FTZ R59, R14.reuse, R107 ;  /* 0x0000006b0e3b7220 */ /* 0x040fe20000410000 */
[----:B------:R-:W-:Y:S01]  /*c850*/  FMUL.FTZ R60, R14, R106 ;  /* 0x0000006a0e3c7220 */ /* 0x000fe20000410000 */
[C---:B------:R-:W-:Y:S01]  /*c860*/  FMUL.FTZ R68, R12.reuse, R63 ;  /* 0x0000003f0c447220 */ /* 0x040fe20000410000 */
[----:B------:R-:W-:Y:S01]  /*c870*/  FMUL.FTZ R12, R12, R61 ;  /* 0x0000003d0c0c7220 */ /* 0x000fe20000410000 */
[C---:B------:R-:W-:Y:S01]  /*c880*/  FMUL.FTZ R14, R13.reuse, R58 ;  /* 0x0000003a0d0e7220 */ /* 0x040fe20000410000 */
[----:B------:R-:W-:Y:S01]  /*c890*/  FMUL.FTZ R13, R13, R3 ;  /* 0x000000030d0d7220 */ /* 0x000fe20000410000 */
[C---:B------:R-:W-:Y:S01]  /*c8a0*/  FFMA.FTZ R68, R64.reuse, R61, -R68 ;  /* 0x0000003d40447223 */ /* 0x040fe20000010844 */
[----:B------:R-:W-:Y:S01]  /*c8b0*/  FFMA.FTZ R12, R64, R63, R12 ;  /* 0x0000003f400c7223 */ /* 0x000fe2000001000c */
[C---:B------:R-:W-:Y:S01]  /*c8c0*/  FFMA.FTZ R59, R65.reuse, R106, -R59 ;  /* 0x0000006a413b7223 */ /* 0x040fe2000001083b */
[----:B------:R-:W-:Y:S01]  /*c8d0*/  FFMA.FTZ R60, R65, R107, R60 ;  /* 0x0000006b413c7223 */ /* 0x000fe2000001003c */
[C---:B------:R-:W-:Y:S01]  /*c8e0*/  FFMA.FTZ R3, R66.reuse, R3, -R14 ;  /* 0x0000000342037223 */ /* 0x040fe2000001080e */
[----:B------:R-:W-:Y:S01]  /*c8f0*/  FFMA.FTZ R58, R66, R58, R13 ;  /* 0x0000003a423a7223 */ /* 0x000fe2000001000d */
[----:B------:R-:W-:-:S02]  /*c900*/  F2FP.F16.F32.PACK_AB R15, R15, R67 ;  /* 0x000000430f0f723e */ /* 0x000fc400000000ff */
[----:B------:R-:W-:Y:S02]  /*c910*/  F2FP.F16.F32.PACK_AB R14, R60, R59 ;  /* 0x0000003b3c0e723e */ /* 0x000fe400000000ff */
[----:B------:R-:W-:Y:S02]  /*c920*/  F2FP.F16.F32.PACK_AB R12, R12, R68 ;  /* 0x000000440c0c723e */ /* 0x000fe400000000ff */
[----:B------:R-:W-:-:S05]  /*c930*/  F2FP.F16.F32.PACK_AB R13, R58, R3 ;  /* 0x000000033a0d723e */ /* 0x000fca00000000ff */
[----:B------:R0:W-:Y:S02]  /*c940*/  STS.128 [R69+0x1000], R12 ;  /* 0x0010000c45007388 */ /* 0x0001e40000000c00 */
.L_x_1687:
[----:B------:R-:W-:Y:S05]  /*c950*/  BSYNC B2 ;  /* 0x0000000000027941 */ /* 0x000fea0003800000 */
.L_x_1686:
        /* <DEDUP_REMOVED lines=9> */
[----:B------:R-:W-:-:S02]  /*c9f0*/  HADD2.F32 R55, -RZ, R103.H0_H0 ;  /* 0x20000067ff377230 */ /* 0x000fc40000004100 */
[----:B------:R-:W-:Y:S02]  /*ca00*/  HADD2.F32 R57, -RZ, R102.H0_H0 ;  /* 0x20000066ff397230 */ /* 0x000fe40000004100 */
[----:B------:R-:W-:Y:S02]  /*ca10*/  HADD2.F32 R103, -RZ, R103.H1_H1 ;  /* 0x30000067ff677230 */ /* 0x000fe40000004100 */
[----:B------:R-:W-:Y:S02]  /*ca20*/  HADD2.F32 R54, -RZ, R54.H0_H0 ;  /* 0x20000036ff367230 */ /* 0x000fe40000004100 */
[--C-:B0-----:R-:W-:Y:S02]  /*ca30*/  HADD2.F32 R61, -RZ, R15.reuse.H1_H1 ;  /* 0x3000000fff3d7230 */ /* 0x101fe40000004100 */
[----:B------:R-:W-:Y:S02]  /*ca40*/  HADD2.F32 R60, -RZ, R12.H1_H1 ;  /* 0x3000000cff3c7230 */ /* 0x000fe40000004100 */
[----:B------:R-:W-:-:S02]  /*ca50*/  HADD2.F32 R59, -RZ, R15.H0_H0 ;  /* 0x2000000fff3b7230 */ /* 0x000fc40000004100 */
[C---:B------:R-:W-:Y:S01]  /*ca60*/  FMUL.FTZ R64, R61.reuse, R62 ;  /* 0x0000003e3d407220 */ /* 0x040fe20000410000 */
[-C--:B------:R-:W-:Y:S01]  /*ca70*/  FMUL.FTZ R63, R61, R58.reuse ;  /* 0x0000003a3d3f7220 */ /* 0x080fe20000410000 */
[----:B------:R-:W-:Y:S02]  /*ca80*/  HADD2.F32 R56, -RZ, R12.H0_H0 ;  /* 0x2000000cff387230 */ /* 0x000fe40000004100 */
[C---:B------:R-:W-:Y:S01]  /*ca90*/  FMUL.FTZ R61, R60.reuse, R55 ;  /* 0x000000373c3d7220 */ /* 0x040fe20000410000 */
[C---:B------:R-:W-:Y:S01]  /*caa0*/  FFMA.FTZ R58, R59.reuse, R58, -R64 ;  /* 0x0000003a3b3a7223 */ /* 0x040fe20000010840 */
[----:B------:R-:W-:Y:S01]  /*cab0*/  FFMA.FTZ R59, R59, R62, R63 ;  /* 0x0000003e3b3b7223 */ /* 0x000fe2000001003f */
[-C--:B------:R-:W-:Y:S01]  /*cac0*/  FMUL.FTZ R63, R60, R57.reuse ;  /* 0x000000393c3f7220 */ /* 0x080fe20000410000 */
[--C-:B------:R-:W-:Y:S02]  /*cad0*/  HADD2.F32 R12, -RZ, R14.reuse.H0_H0 ;  /* 0x2000000eff0c7230 */ /* 0x100fe40000004100 */
[----:B------:R-:W-:Y:S01]  /*cae0*/  FFMA.FTZ R57, R56, R57, -R61 ;  /* 0x0000003938397223 */ /* 0x000fe2000001083d */
[----:B------:R-:W-:-:S02]  /*caf0*/  HADD2.F32 R14, -RZ, R14.H1_H1 ;  /* 0x3000000eff0e7230 */ /* 0x000fc40000004100 */
[----:B------:R-:W-:Y:S01]  /*cb00*/  FFMA.FTZ R56, R56, R55, R63 ;  /* 0x0000003738387223 */ /* 0x000fe2000001003f */
[--C-:B------:R-:W-:Y:S02]  /*cb10*/  HADD2.F32 R15, -RZ, R13.reuse.H0_H0 ;  /* 0x2000000dff0f7230 */ /* 0x100fe40000004100 */
[----:B------:R-:W-:Y:S02]  /*cb20*/  HADD2.F32 R61, -RZ, R102.H1_H1 ;  /* 0x30000066ff3d7230 */ /* 0x000fe40000004100 */
[C---:B------:R-:W-:Y:S01]  /*cb30*/  FMUL.FTZ R55, R14.reuse, R103 ;  /* 0x000000670e377220 */ /* 0x040fe20000410000 */
[----:B------:R-:W-:Y:S02]  /*cb40*/  HADD2.F32 R13, -RZ, R13.H1_H1 ;  /* 0x3000000dff0d7230 */ /* 0x000fe40000004100 */
[----:B------:R-:W-:Y:S02]  /*cb50*/  HADD2.F32 R60, -RZ, R3.H0_H0 ;  /* 0x20000003ff3c7230 */ /* 0x000fe40000004100 */
[-C--:B------:R-:W-:Y:S01]  /*cb60*/  FMUL.FTZ R62, R14, R61.reuse ;  /* 0x0000003d0e3e7220 */ /* 0x080fe20000410000 */
[C---:B------:R-:W-:Y:S01]  /*cb70*/  FFMA.FTZ R55, R12.reuse, R61, -R55 ;  /* 0x0000003d0c377223 */ /* 0x040fe20000010837 */
[C---:B------:R-:W-:Y:S01]  /*cb80*/  FMUL.FTZ R14, R13.reuse, R54 ;  /* 0x000000360d0e7220 */ /* 0x040fe20000410000 */
[----:B------:R-:W-:Y:S01]  /*cb90*/  FMUL.FTZ R3, R13, R60 ;  /* 0x0000003c0d037220 */ /* 0x000fe20000410000 */
[----:B------:R-:W-:-:S02]  /*cba0*/  FFMA.FTZ R62, R12, R103, R62 ;  /* 0x000000670c3e7223 */ /* 0x000fc4000001003e */
[C---:B------:R-:W-:Y:S01]  /*cbb0*/  FFMA.FTZ R13, R15.reuse, R60, -R14 ;  /* 0x0000003c0f0d7223 */ /* 0x040fe2000001080e */
[----:B------:R-:W-:Y:S01]  /*cbc0*/  F2FP.F16.F32.PACK_AB R12, R56, R57 ;  /* 0x00000039380c723e */ /* 0x000fe200000000ff */
[----:B------:R-:W-:Y:S01]  /*cbd0*/  FFMA.FTZ R54, R15, R54, R3 ;  /* 0x000000360f367223 */ /* 0x000fe20000010003 */
[----:B------:R-:W-:Y:S02]  /*cbe0*/  F2FP.F16.F32.PACK_AB R15, R59, R58 ;  /* 0x0000003a3b0f723e */ /* 0x000fe400000000ff */
[----:B------:R-:W-:Y:S02]  /*cbf0*/  F2FP.F16.F32.PACK_AB R14, R62, R55 ;  /* 0x000000373e0e723e */ /* 0x000fe400000000ff */
[----:B------:R-:W-:-:S05]  /*cc00*/  F2FP.F16.F32.PACK_AB R13, R54, R13 ;  /* 0x0000000d360d723e */ /* 0x000fca00000000ff */
[----:B------:R1:W-:Y:S02]  /*cc10*/  STS.128 [R69+0x5000], R12 ;  /* 0x0050000c45007388 */ /* 0x0003e40000000c00 */
.L_x_1689:
[----:B------:R-:W-:Y:S05]  /*cc20*/  BSYNC B2 ;  /* 0x0000000000027941 */ /* 0x000fea0003800000 */
.L_x_1688:
[----:B------:R-:W-:Y:S04]  /*cc30*/  BSSY B2, `(.L_x_1690) ;  /* 0x000002c000027945 */ /* 0x000fe80003800000 */
[----:B------:R-:W-:Y:S05]  /*cc40*/  @P2 BRA `(.L_x_1691) ;  /* 0x0000000000a82947 */ /* 0x000fea0003800000 */
[----:B01---5:R-:W0:Y:S01]  /*cc50*/  LDS.128 R12, [R69+0x9000] ;  /* 0x00900000450c7984 */ /* 0x023e220000000c00 */
[----:B------:R-:W-:Y:S01]  /*cc60*/  SHF.R.U32.HI R60, RZ, 0x10, R53 ;  /* 0x00000010ff3c7819 */ /* 0x000fe20000011635 */
[--C-:B------:R-:W-:Y:S01]  /*cc70*/  HADD2.F32 R57, -RZ, R96.reuse.H0_H0 ;  /* 0x20000060ff397230 */ /* 0x100fe20000004100 */
[--C-:B------:R-:W-:Y:S01]  /*cc80*/  SHF.R.U32.HI R58, RZ, 0x10, R51.reuse ;  /* 0x00000010ff3a7819 */ /* 0x100fe20000011633 */
[----:B------:R-:W-:Y:S01]  /*cc90*/  HADD2.F32 R96, -RZ, R96.H1_H1 ;  /* 0x30000060ff607230 */ /* 0x000fe20000004100 */
        /* <DEDUP_REMOVED lines=9> */
[----:B------:R-:W-:Y:S02]  /*cd30*/  HADD2.F32 R55, -RZ, R15.H0_H0 ;  /* 0x2000000fff377230 */ /* 0x000fe40000004100 */
[----:B------:R-:W-:-:S02]  /*cd40*/  HADD2.F32 R15, -RZ, R14.H0_H0 ;  /* 0x2000000eff0f7230 */ /* 0x000fc40000004100 */
[C---:B------:R-:W-:Y:S01]  /*cd50*/  FMUL.FTZ R61, R53.reuse, R58 ;  /* 0x0000003a353d7220 */ /* 0x040fe20000410000 */
[----:B------:R-:W-:Y:S02]  /*cd60*/  HADD2.F32 R52, -RZ, R14.H1_H1 ;  /* 0x3000000eff347230 */ /* 0x000fe40000004100 */
[----:B------:R-:W-:Y:S01]  /*cd70*/  FMUL.FTZ R14, R53, R60 ;  /* 0x0000003c350e7220 */ /* 0x000fe20000410000 */
[--C-:B------:R-:W-:Y:S02]  /*cd80*/  HADD2.F32 R56, -RZ, R12.reuse.H1_H1 ;  /* 0x3000000cff387230 */ /* 0x100fe40000004100 */
[----:B------:R-:W-:Y:S02]  /*cd90*/  HADD2.F32 R54, -RZ, R12.H0_H0 ;  /* 0x2000000cff367230 */ /* 0x000fe40000004100 */
[--C-:B------:R-:W-:Y:S02]  /*cda0*/  HADD2.F32 R12, -RZ, R13.reuse.H0_H0 ;  /* 0x2000000dff0c7230 */ /* 0x100fe40000004100 */
[----:B------:R-:W-:Y:S01]  /*cdb0*/  FMUL.FTZ R59, R56, R51 ;  /* 0x00000033383b7220 */ /* 0x000fe20000410000 */
[----:B------:R-:W-:-:S02]  /*cdc0*/  HADD2.F32 R53, -RZ, R13.H1_H1 ;  /* 0x3000000dff357230 */ /* 0x000fc40000004100 */
[C---:B------:R-:W-:Y:S01]  /*cdd0*/  FFMA.FTZ R13, R55.reuse, R58, -R14 ;  /* 0x0000003a370d7223 */ /* 0x040fe2000001080e */
[----:B------:R-:W-:Y:S01]  /*cde0*/  FFMA.FTZ R14, R55, R60, R61 ;  /* 0x0000003c370e7223 */ /* 0x000fe2000001003d */
[-C--:B------:R-:W-:Y:S01]  /*cdf0*/  FMUL.FTZ R55, R56, R57.reuse ;  /* 0x0000003938377220 */ /* 0x080fe20000410000 */
[----:B------:R-:W-:Y:S01]  /*ce00*/  FFMA.FTZ R59, R54, R57, -R59 ;  /* 0x00000039363b7223 */ /* 0x000fe2000001083b */
[C---:B------:R-:W-:Y:S01]  /*ce10*/  FMUL.FTZ R56, R52.reuse, R97 ;  /* 0x0000006134387220 */ /* 0x040fe20000410000 */
[----:B------:R-:W-:Y:S01]  /*ce20*/  FMUL.FTZ R52, R52, R96 ;  /* 0x0000006034347220 */ /* 0x000fe20000410000 */
[----:B------:R-:W-:Y:S01]  /*ce30*/  FFMA.FTZ R54, R54, R51, R55 ;  /* 0x0000003336367223 */ /* 0x000fe20000010037 */
        /* <DEDUP_REMOVED lines=11> */
.L_x_1691:
[----:B------:R-:W-:Y:S05]  /*cef0*/  BSYNC B2 ;  /* 0x0000000000027941 */ /* 0x000fea0003800000 */
.L_x_1690:
[----:B------:R-:W-:Y:S05]  /*cf00*/  @P3 BRA `(.L_x_1685) ;  /* 0x0000000000a83947 */ /* 0x000fea0003800000 */
[----:B012--5:R-:W0:Y:S01]  /*cf10*/  LDS.128 R12, [R69+0xd000] ;  /* 0x00d00000450c7984 */ /* 0x027e220000000c00 */
[----:B------:R-:W-:Y:S01]  /*cf20*/  SHF.R.U32.HI R51, RZ, 0x10, R47 ;  /* 0x00000010ff337819 */ /* 0x000fe2000001162f */
[----:B------:R-:W-:Y:S01]  /*cf30*/  HADD2.F32 R50, -RZ, R87.H1_H1 ;  /* 0x30000057ff327230 */ /* 0x000fe20000004100 */
[--C-:B------:R-:W-:Y:S01]  /*cf40*/  SHF.R.U32.HI R53, RZ, 0x10, R49.reuse ;  /* 0x00000010ff357819 */ /* 0x100fe20000011631 */
[--C-:B------:R-:W-:Y:S01]  /*cf50*/  HADD2.F32 R52, -RZ, R86.reuse.H1_H1 ;  /* 0x30000056ff347230 */ /* 0x100fe20000004100 */
[----:B------:R-:W-:Y:S01]  /*cf60*/  SHF.R.U64 R57, R48, 0x10, R49 ;  /* 0x0000001030397819 */ /* 0x000fe20000001231 */
[----:B------:R-:W-:Y:S01]  /*cf70*/  HADD2.F32 R51, -RZ, R51.H0_H0 ;  /* 0x20000033ff337230 */ /* 0x000fe20000004100 */
[----:B------:R-:W-:Y:S01]  /*cf80*/  SHF.R.U64 R3, R46, 0x10, R47 ;  /* 0x000000102e037819 */ /* 0x000fe2000000122f */
[----:B------:R-:W-:Y:S02]  /*cf90*/  HADD2.F32 R53, -RZ, R53.H0_H0 ;  /* 0x20000035ff357230 */ /* 0x000fe40000004100 */
[----:B------:R-:W-:-:S02]  /*cfa0*/  HADD2.F32 R86, -RZ, R86.H0_H0 ;  /* 0x20000056ff567230 */ /* 0x000fc40000004100 */
[----:B------:R-:W-:Y:S02]  /*cfb0*/  HADD2.F32 R87, -RZ, R87.H0_H0 ;  /* 0x20000057ff577230 */ /* 0x000fe40000004100 */
[----:B------:R-:W-:Y:S02]  /*cfc0*/  HADD2.F32 R3, -RZ, R3.H0_H0 ;  /* 0x20000003ff037230 */ /* 0x000fe40000004100 */
[--C-:B0-----:R-:W-:Y:S02]  /*cfd0*/  HADD2.F32 R49, -RZ, R15.reuse.H1_H1 ;  /* 0x3000000fff317230 */ /* 0x101fe40000004100 */
[----:B------:R-:W-:Y:S02]  /*cfe0*/  HADD2.F32 R48, -RZ, R15.H0_H0 ;  /* 0x2000000fff307230 */ /* 0x000fe40000004100 */
[--C-:B------:R-:W-:Y:S02]  /*cff0*/  HADD2.F32 R15, -RZ, R12.reuse.H0_H0 ;  /* 0x2000000cff0f7230 */ /* 0x100fe40000004100 */
[----:B------:R-:W-:Y:S01]  /*d000*/  FMUL.FTZ R55, R49, R53 ;  /* 0x0000003531377220 */ /* 0x000fe20000410000 */
[----:B------:R-:W-:-:S02]  /*d010*/  HADD2.F32 R12, -RZ, R12.H1_H1 ;  /* 0x3000000cff0c7230 */ /* 0x000fc40000004100 */
[-C--:B------:R-:W-:Y:S01]  /*d020*/  FMUL.FTZ R56, R49, R51.reuse ;  /* 0x0000003331387220 */ /* 0x080fe20000410000 */
[--C-:B------:R-:W-:Y:S02]  /*d030*/  HADD2.F32 R46, -RZ, R14.reuse.H0_H0 ;  /* 0x2000000eff2e7230 */ /* 0x100fe40000004100 */
[C---:B------:R-:W-:Y:S01]  /*d040*/  FFMA.FTZ R55, R48.reuse, R51, -R55 ;  /* 0x0000003330377223 */ /* 0x040fe20000010837 */
[----:B------:R-:W-:Y:S02]  /*d050*/  HADD2.F32 R47, -RZ, R14.H1_H1 ;  /* 0x3000000eff2f7230 */ /* 0x000fe40000004100 */
[----:B------:R-:W-:Y:S01]  /*d060*/  FFMA.FTZ R56, R48, R53, R56 ;  /* 0x0000003530387223 */ /* 0x000fe20000010038 */
[--C-:B------:R-:W-:Y:S02]  /*d070*/  HADD2.F32 R14, -RZ, R13.reuse.H0_H0 ;  /* 0x2000000dff0e7230 */ /* 0x100fe40000004100 */
[C---:B------:R-:W-:Y:S01]  /*d080*/  FMUL.FTZ R54, R12.reuse, R52 ;  /* 0x000000340c367220 */ /* 0x040fe20000410000 */
[----:B------:R-:W-:Y:S01]  /*d090*/  FMUL.FTZ R48, R12, R50 ;  /* 0x000000320c307220 */ /* 0x000fe20000410000 */
[----:B------:R-:W-:-:S02]  /*d0a0*/  HADD2.F32 R13, -RZ, R13.H1_H1 ;  /* 0x3000000dff0d7230 */ /* 0x000fc40000004100 */
[----:B------:R-:W-:Y:S01]  /*d0b0*/  FMUL.FTZ R51, R47, R86 ;  /* 0x000000562f337220 */ /* 0x000fe20000410000 */
[----:B------:R-:W-:Y:S02]  /*d0c0*/  HADD2.F32 R12, -RZ, R57.H0_H0 ;  /* 0x20000039ff0c7230 */ /* 0x000fe40000004100 */
[C---:B------:R-:W-:Y:S01]  /*d0d0*/  FFMA.FTZ R54, R15.reuse, R50, -R54 ;  /* 0x000000320f367223 */ /* 0x040fe20000010836 */
[----:B------:R-:W-:Y:S01]  /*d0e0*/  FFMA.FTZ R49, R15, R52, R48 ;  /* 0x000000340f317223 */ /* 0x000fe20000010030 */
[----:B------:R-:W-:Y:S01]  /*d0f0*/  FMUL.FTZ R53, R47, R87 ;  /* 0x000000572f357220 */ /* 0x000fe20000410000 */
[C---:B------:R-:W-:Y:S01]  /*d100*/  FMUL.FTZ R47, R13.reuse, R3 ;  /* 0x000000030d2f7220 */ /* 0x040fe20000410000 */
[----:B------:R-:W-:Y:S01]  /*d110*/  FMUL.FTZ R15, R13, R12 ;  /* 0x0000000c0d0f7220 */ /* 0x000fe20000410000 */
[C---:B------:R-:W-:Y:S01]  /*d120*/  FFMA.FTZ R51, R46.reuse, R87, -R51 ;  /* 0x000000572e337223 */ /* 0x040fe20000010833 */
[----:B------:R-:W-:Y:S01]  /*d130*/  FFMA.FTZ R86, R46, R86, R53 ;  /* 0x000000562e567223 */ /* 0x000fe20000010035 */
[C---:B------:R-:W-:Y:S01]  /*d140*/  FFMA.FTZ R46, R14.reuse, R12, R47 ;  /* 0x0000000c0e2e7223 */ /* 0x040fe2000001002f */
[----:B------:R-:W-:Y:S01]  /*d150*/  FFMA.FTZ R13, R14, R3, -R15 ;  /* 0x000000030e0d7223 */ /* 0x000fe2000001080f */
[----:B------:R-:W-:-:S02]  /*d160*/  F2FP.F16.F32.PACK_AB R15, R56, R55 ;  /* 0x00000037380f723e */ /* 0x000fc400000000ff */
[----:B------:R-:W-:Y:S02]  /*d170*/  F2FP.F16.F32.PACK_AB R14, R86, R51 ;  /* 0x00000033560e723e */ /* 0x000fe400000000ff */
[----:B------:R-:W-:Y:S02]  /*d180*/  F2FP.F16.F32.PACK_AB R12, R49, R54 ;  /* 0x00000036310c723e */ /* 0x000fe400000000ff */
[----:B------:R-:W-:-:S05]  /*d190*/  F2FP.F16.F32.PACK_AB R13, R46, R13 ;  /* 0x0000000d2e0d723e */ /* 0x000fca00000000ff */
[----:B------:R3:W-:Y:S02]  /*d1a0*/  STS.128 [R69+0xd000], R12 ;  /* 0x00d0000c45007388 */ /* 0x0007e40000000c00 */
.L_x_1685:
[----:B------:R-:W-:Y:S05]  /*d1b0*/  BSYNC B1 ;  /* 0x0000000000017941 */ /* 0x000fea0003800000 */
.L_x_1684:
[----:B------:R-:W-:Y:S01]  /*d1c0*/  VIADD R3, R113, 0x40 ;  /* 0x0000004071037836 */ /* 0x000fe20000000000 */
[----:B------:R-:W-:Y:S04]  /*d1d0*/  BSSY B1, `(.L_x_1692) ;  /* 0x00000be000017945 */ /* 0x000fe80003800000 */
[----:B------:R-:W-:-:S13]  /*d1e0*/  ISETP.GE.AND P0, PT, R3, R0, PT ;  /* 0x000000000300720c */ /* 0x000fda0003f06270 */
[----:B------:R-:W-:Y:S05]  /*d1f0*/  @P0 BRA `(.L_x_1693) ;  /* 0x0000000800ec0947 */ /* 0x000fea0003800000 */
[----:B0123--:R-:W2:Y:S01]  /*d200*/  LDL R14, [R1+0x18] ;  /* 0x00001800010e7983 */ /* 0x00fea20000100800 */
        /* <DEDUP_REMOVED lines=11> */
[----:B------:R-:W-:Y:S01]  /*d2c0*/  SHF.R.U32.HI R48, RZ, 0x10, R45 ;  /* 0x00000010ff307819 */ /* 0x000fe2000001162d */
[--C-:B------:R-:W-:Y:S01]  /*d2d0*/  HADD2.F32 R47, -RZ, R100.reuse.H0_H0 ;  /* 0x20000064ff2f7230 */ /* 0x100fe20000004100 */
[----:B------:R-:W-:Y:S01]  /*d2e0*/  SHF.R.U32.HI R46, RZ, 0x10, R43 ;  /* 0x00000010ff2e7819 */ /* 0x000fe2000001162b */
[----:B------:R-:W-:Y:S01]  /*d2f0*/  HADD2.F32 R100, -RZ, R100.H1_H1 ;  /* 0x30000064ff647230 */ /* 0x000fe20000004100 */
[----:B------:R-:W-:Y:S01]  /*d300*/  SHF.R.U64 R51, R44, 0x10, R45 ;  /* 0x000000102c337819 */ /* 0x000fe2000000122d */
[----:B------:R-:W-:Y:S01]  /*d310*/  HADD2.F32 R48, -RZ, R48.H0_H0 ;  /* 0x20000030ff307230 */ /* 0x000fe20000004100 */
[----:B------:R-:W-:Y:S01]  /*d320*/  SHF.R.U64 R52, R42, 0x10, R43 ;  /* 0x000000102a347819 */ /* 0x000fe2000000122b */
[----:B------:R-:W-:Y:S02]  /*d330*/  HADD2.F32 R46, -RZ, R46.H0_H0 ;  /* 0x2000002eff2e7230 */ /* 0x000fe40000004100 */
[----:B------:R-:W-:-:S02]  /*d340*/  HADD2.F32 R45, -RZ, R99.H0_H0 ;  /* 0x20000063ff2d7230 */ /* 0x000fc40000004100 */
[----:B------:R-:W-:Y:S02]  /*d350*/  HADD2.F32 R99, -RZ, R99.H1_H1 ;  /* 0x30000063ff637230 */ /* 0x000fe40000004100 */
[--C-:B0-----:R-:W-:Y:S02]  /*d360*/  HADD2.F32 R44, -RZ, R15.reuse.H1_H1 ;  /* 0x3000000fff2c7230 */ /* 0x101fe40000004100 */
[--C-:B------:R-:W-:Y:S02]  /*d370*/  HADD2.F32 R3, -RZ, R12.reuse.H0_H0 ;  /* 0x2000000cff037230 */ /* 0x100fe40000004100 */
[----:B------:R-:W-:Y:S02]  /*d380*/  HADD2.F32 R43, -RZ, R15.H0_H0 ;  /* 0x2000000fff2b7230 */ /* 0x000fe40000004100 */
[C---:B------:R-:W-:Y:S01]  /*d390*/  FMUL.FTZ R50, R44.reuse, R48 ;  /* 0x000000302c327220 */ /* 0x040fe20000410000 */
[----:B------:R-:W-:Y:S02]  /*d3a0*/  HADD2.F32 R12, -RZ, R12.H1_H1 ;  /* 0x3000000cff0c7230 */ /* 0x000fe40000004100 */
[----:B------:R-:W-:Y:S01]  /*d3b0*/  FMUL.FTZ R49, R44, R46 ;  /* 0x0000002e2c317220 */ /* 0x000fe20000410000 */
[----:B------:R-:W-:-:S02]  /*d3c0*/  HADD2.F32 R15, -RZ, R14.H0_H0 ;  /* 0x2000000eff0f7230 */ /* 0x000fc40000004100 */
[C---:B------:R-:W-:Y:S01]  /*d3d0*/  FFMA.FTZ R50, R43.reuse, R46, -R50 ;  /* 0x0000002e2b327223 */ /* 0x040fe20000010832 */
[----:B------:R-:W-:Y:S02]  /*d3e0*/  HADD2.F32 R42, -RZ, R14.H1_H1 ;  /* 0x3000000eff2a7230 */ /* 0x000fe40000004100 */
[C---:B------:R-:W-:Y:S01]  /*d3f0*/  FMUL.FTZ R44, R12.reuse, R47 ;  /* 0x0000002f0c2c7220 */ /* 0x040fe20000410000 */
[--C-:B------:R-:W-:Y:S02]  /*d400*/  HADD2.F32 R14, -RZ, R13.reuse.H0_H0 ;  /* 0x2000000dff0e7230 */ /* 0x100fe40000004100 */
[----:B------:R-:W-:Y:S01]  /*d410*/  FFMA.FTZ R49, R43, R48, R49 ;  /* 0x000000302b317223 */ /* 0x000fe20000010031 */
[-C--:B------:R-:W-:Y:S01]  /*d420*/  FMUL.FTZ R46, R12, R45.reuse ;  /* 0x0000002d0c2e7220 */ /* 0x080fe20000410000 */
[----:B------:R-:W-:Y:S02]  /*d430*/  HADD2.F32 R13, -RZ, R13.H1_H1 ;  /* 0x3000000dff0d7230 */ /* 0x000fe40000004100 */
[----:B------:R-:W-:Y:S01]  /*d440*/  FFMA.FTZ R44, R3, R45, -R44 ;  /* 0x0000002d032c7223 */ /* 0x000fe2000001082c */
[----:B------:R-:W-:-:S02]  /*d450*/  HADD2.F32 R43, -RZ, R51.H0_H0 ;  /* 0x20000033ff2b7230 */ /* 0x000fc40000004100 */
[----:B------:R-:W-:Y:S01]  /*d460*/  FFMA.FTZ R3, R3, R47, R46 ;  /* 0x0000002f03037223 */ /* 0x000fe2000001002e */
[----:B------:R-:W-:Y:S02]  /*d470*/  HADD2.F32 R12, -RZ, R52.H0_H0 ;  /* 0x20000034ff0c7230 */ /* 0x000fe40000004100 */
        /* <DEDUP_REMOVED lines=13> */
.L_x_1695:
[----:B------:R-:W-:Y:S05]  /*d550*/  BSYNC B2 ;  /* 0x0000000000027941 */ /* 0x000fea0003800000 */
.L_x_1694:
[----:B------:R-:W-:Y:S04]  /*d560*/  BSSY B2, `(.L_x_1696) ;  /* 0x000002c000027945 */ /* 0x000fe80003800000 */
[----:B------:R-:W-:Y:S05]  /*d570*/  @P1 BRA `(.L_x_1697) ;  /* 0x0000000000a81947 */ /* 0x000fea0003800000 */
[----:B0----5:R-:W0:Y:S01]  /*d580*/  LDS.128 R12, [R53+0x6000] ;  /* 0x00600000350c7984 */ /* 0x021e220000000c00 */
[----:B------:R-:W-:Y:S01]  /*d590*/  SHF.R.U32.HI R44, RZ, 0x10, R41 ;  /* 0x00000010ff2c7819 */ /* 0x000fe20000011629 */
[--C-:B------:R-:W-:Y:S01]  /*d5a0*/  HADD2.F32 R43, -RZ, R88.reuse.H1_H1 ;  /* 0x30000058ff2b7230 */ /* 0x100fe20000004100 */
[----:B------:R-:W-:Y:S01]  /*d5b0*/  SHF.R.U32.HI R42, RZ, 0x10, R39 ;  /* 0x00000010ff2a7819 */ /* 0x000fe20000011627 */
[----:B------:R-:W-:Y:S01]  /*d5c0*/  HADD2.F32 R88, -RZ, R88.H0_H0 ;  /* 0x20000058ff587230 */ /* 0x000fe20000004100 */
[----:B------:R-:W-:Y:S01]  /*d5d0*/  SHF.R.U64 R47, R40, 0x10, R41 ;  /* 0x00000010282f7819 */ /* 0x000fe20000001229 */
[----:B------:R-:W-:Y:S01]  /*d5e0*/  HADD2.F32 R44, -RZ, R44.H0_H0 ;  /* 0x2000002cff2c7230 */ /* 0x000fe20000004100 */
[----:B------:R-:W-:Y:S01]  /*d5f0*/  SHF.R.U64 R48, R38, 0x10, R39 ;  /* 0x0000001026307819 */ /* 0x000fe20000001227 */
[----:B------:R-:W-:Y:S02]  /*d600*/  HADD2.F32 R42, -RZ, R42.H0_H0 ;  /* 0x2000002aff2a7230 */ /* 0x000fe40000004100 */
[----:B------:R-:W-:-:S02]  /*d610*/  HADD2.F32 R41, -RZ, R89.H1_H1 ;  /* 0x30000059ff297230 */ /* 0x000fc40000004100 */
[----:B------:R-:W-:Y:S02]  /*d620*/  HADD2.F32 R89, -RZ, R89.H0_H0 ;  /* 0x20000059ff597230 */ /* 0x000fe40000004100 */
        /* <DEDUP_REMOVED lines=31> */
.L_x_1697:
[----:B------:R-:W-:Y:S05]  /*d820*/  BSYNC B2 ;  /* 0x0000000000027941 */ /* 0x000fea0003800000 */
.L_x_1696:
[----:B------:R-:W-:Y:S04]  /*d830*/  BSSY B2, `(.L_x_1698) ;  /* 0x000002c000027945 */ /* 0x000fe80003800000 */
[----:B------:R-:W-:Y:S05]  /*d840*/  @P2 BRA `(.L_x_1699) ;  /* 0x0000000000a82947 */ /* 0x000fea0003800000 */
[----:B01---5:R-:W0:Y:S01]  /*d850*/  LDS.128 R12, [R53+0xa000] ;  /* 0x00a00000350c7984 */ /* 0x023e220000000c00 */
        /* <DEDUP_REMOVED lines=41> */
.L_x_1699:
[----:B------:R-:W-:Y:S05]  /*daf0*/  BSYNC B2 ;  /* 0x0000000000027941 */ /* 0x000fea0003800000 */
.L_x_1698:
[----:B------:R-:W-:Y:S05]  /*db00*/  @P3 BRA `(.L_x_1693) ;  /* 0x0000000000a83947 */ /* 0x000fea0003800000 */
[----:B012--5:R-:W0:Y:S01]  /*db10*/  LDS.128 R12, [R53+0xe000] ;  /* 0x00e00000350c7984 */ /* 0x027e220000000c00 */
[----:B------:R-:W-:Y:S01]  /*db20*/  SHF.R.U32.HI R36, RZ, 0x10, R27 ;  /* 0x00000010ff247819 */ /* 0x000fe2000001161b */
[--C-:B------:R-:W-:Y:S01]  /*db30*/  HADD2.F32 R35, -RZ, R81.reuse.H1_H1 ;  /* 0x30000051ff237230 */ /* 0x100fe20000004100 */
[--C-:B------:R-:W-:Y:S01]  /*db40*/  SHF.R.U32.HI R34, RZ, 0x10, R29.reuse ;  /* 0x00000010ff227819 */ /* 0x100fe2000001161d */
        /* <DEDUP_REMOVED lines=38> */
.L_x_1693:
[----:B------:R-:W-:Y:S05]  /*ddb0*/  BSYNC B1 ;  /* 0x0000000000017941 */ /* 0x000fea0003800000 */
.L_x_1692:
[----:B------:R-:W-:-:S04]  /*ddc0*/  IADD3 R3, R113, 0x60, RZ ;  /* 0x0000006071037810 */ /* 0x000fc80007ffe0ff */
[----:B------:R-:W-:-:S13]  /*ddd0*/  ISETP.GE.AND P0, PT, R3, R0, PT ;  /* 0x000000000300720c */ /* 0x000fda0003f06270 */
[----:B------:R-:W-:Y:S05]  /*dde0*/  @P0 BRA `(.L_x_1700) ;  /* 0x0000005400380947 */ /* 0x000fea0003800000 */
[----:B01234-:R-:W2:Y:S01]  /*ddf0*/  LDL R14, [R1+0x18] ;  /* 0x00001800010e7983 */ /* 0x01fea20000100800 */
        /* <DEDUP_REMOVED lines=12> */
[----:B------:R-:W-:Y:S01]  /*dec0*/  HADD2.F32 R29, -RZ, R101.H0_H0 ;  /* 0x20000065ff1d7230 */ /* 0x000fe20000004100 */
[----:B------:R-:W-:Y:S01]  /*ded0*/  SHF.R.U32.HI R30, RZ, 0x10, R33 ;  /* 0x00000010ff1e7819 */ /* 0x000fe20000011621 */
[----:B------:R-:W-:Y:S01]  /*dee0*/  HADD2.F32 R105, -RZ, R105.H0_H0 ;  /* 0x20000069ff697230 */ /* 0x000fe20000004100 */
[----:B------:R-:W-:Y:S01]  /*def0*/  SHF.R.U32.HI R28, RZ, 0x10, R31 ;  /* 0x00000010ff1c7819 */ /* 0x000fe2000001161f */
[----:B------:R-:W-:Y:S01]  /*df00*/  HADD2.F32 R31, -RZ, R104.H0_H0 ;  /* 0x20000068ff1f7230 */ /* 0x000fe20000004100 */
[----:B------:R-:W-:Y:S01]  /*df10*/  SHF.R.U64 R34, R32, 0x10, R33 ;  /* 0x0000001020227819 */ /* 0x000fe20000001221 */
[----:B------:R-:W-:Y:S02]  /*df20*/  HADD2.F32 R30, -RZ, R30.H0_H0 ;  /* 0x2000001eff1e7230 */ /* 0x000fe40000004100 */
[----:B------:R-:W-:-:S02]  /*df30*/  HADD2.F32 R28, -RZ, R28.H0_H0 ;  /* 0x2000001cff1c7230 */ /* 0x000fc40000004100 */
[----:B------:R-:W-:Y:S02]  /*df40*/  HADD2.F32 R101, -RZ, R101.H1_H1 ;  /* 0x30000065ff657230 */ /* 0x000fe40000004100 */
[--C-:B0-----:R-:W-:Y:S02]  /*df50*/  HADD2.F32 R27, -RZ, R15.reuse.H1_H1 ;  /* 0x3000000fff1b7230 */ /* 0x101fe40000004100 */
[----:B------:R-:W-:Y:S02]  /*df60*/  HADD2.F32 R26, -RZ, R15.H0_H0 ;  /* 0x2000000fff1a7230 */ /* 0x000fe40000004100 */
[--C-:B------:R-:W-:Y:S02]  /*df70*/  HADD2.F32 R0, -RZ, R12.reuse.H0_H0 ;  /* 0x2000000cff007230 */ /* 0x100fe40000004100 */
[C---:B------:R-:W-:Y:S01]  /*df80*/  FMUL.FTZ R33, R27.reuse, R30 ;  /* 0x0000001e1b217220 */ /* 0x040fe20000410000 */
[----:B------:R-:W-:Y:S02]  /*df90*/  HADD2.F32 R12, -RZ, R12.H1_H1 ;  /* 0x3000000cff0c7230 */ /* 0x000fe40000004100 */
[----:B------:R-:W-:Y:S01]  /*dfa0*/  FMUL.FTZ R35, R27, R28 ;  /* 0x0000001c1b237220 */ /* 0x000fe20000410000 */
[----:B------:R-:W-:-:S02]  /*dfb0*/  HADD2.F32 R15, -RZ, R14.H0_H0 ;  /* 0x2000000eff0f7230 */ /* 0x000fc40000004100 */
[----:B------:R-:W-:Y:S01]  /*dfc0*/  FFMA.FTZ R32, R26, R28, -R33 ;  /* 0x0000001c1a207223 */ /* 0x000fe20000010821 */
[----:B------:R-:W-:Y:S02]  /*dfd0*/  HADD2.F32 R14, -RZ, R14.H1_H1 ;  /* 0x3000000eff0e7230 */ /* 0x000fe40000004100 */
[----:B------:R-:W-:Y:S01]  /*dfe0*/  FMUL.FTZ R27, R12, R31 ;  /* 0x0000001f0c1b7220 */ /* 0x000fe20000410000 */
[--C-:B------:R-:W-:Y:S02]  /*dff0*/  HADD2.F32 R3, -RZ, R13.reuse.H0_H0 ;  /* 0x2000000dff037230 */ /* 0x100fe40000004100 */
[----:B------:R-:W-:Y:S01]  /*e000*/  FFMA.FTZ R35, R26, R30, R35 ;  /* 0x0000001e1a237223 */ /* 0x000fe20000010023 */
[-C--:B------:R-:W-:Y:S01]  /*e010*/  FMUL.FTZ R33, R12, R29.reuse ;  /* 0x0000001d0c217220 */ /* 0x080fe20000410000 */
[----:B------:R-:W-:Y:S02]  /*e020*/  HADD2.F32 R13, -RZ, R13.H1_H1 ;  /* 0x3000000dff0d7230 */ /* 0x000fe40000004100 */
[----:B------:R-:W-:Y:S01]  /*e030*/  FFMA.FTZ R27, R0, R29, -R27 ;  /* 0x0000001d001b7223 */ /* 0x000fe2000001081b */
[----:B------:R-:W-:-:S02]  /*e040*/  HADD2.F32 R26, -RZ, R34.H0_H0 ;  /* 0x20000022ff1a7230 */ /* 0x000fc40000004100 */
[C---:B------:R-:W-:Y:S01]  /*e050*/  FMUL.FTZ R28, R14.reuse, R105 ;  /* 0x000000690e1c7220 */ /* 0x040fe20000410000 */
[----:B------:R-:W-:Y:S02]  /*e060*/  HADD2.F32 R12, -RZ, R36.H0_H0 ;  /* 0x20000024ff0c7230 */ /* 0x000fe40000004100 */
[----:B------:R-:W-:Y:S01]  /*e070*/  FMUL.FTZ R30, R14, R101 ;  /* 0x000000650e1e7220 */ /* 0x000fe20000410000 */
[----:B------:R-:W-:Y:S01]  /*e080*/  FFMA.FTZ R0, R0, R31, R33 ;  /* 0x0000001f00007223 */ /* 0x000fe20000010021 */
[----:B------:R-:W-:Y:S01]  /*e090*/  FMUL.FTZ R14, R13, R26 ;  /* 0x0000001a0d0e7220 */ /* 0x000fe20000410000 */
[----:B------:R-:W-:Y:S01]  /*e0a0*/  FFMA.FTZ R28, R15, R101, -R28 ;  /* 0x000000650f1c7223 */ /* 0x000fe2000001081c */
[-C--:B------:R-:W-:Y:S01]  /*e0b0*/  FMUL.FTZ R29, R13, R12.reuse ;  /* 0x0000000c0d1d7220 */ /* 0x080fe20000410000 */
[----:B------:R-:W-:Y:S01]  /*e0c0*/  FFMA.FTZ R105, R15, R105, R30 ;  /* 0x000000690f697223 */ /* 0x000fe2000001001e */
[----:B------:R-:W-:Y:S01]  /*e0d0*/  FFMA.FTZ R13, R3, R12, -R14 ;  /* 0x0000000c030d7223 */ /* 0x000fe2000001080e */
[----:B------:R-:W-:Y:S01]  /*e0e0*/  F2FP.F16.F32.PACK_AB R15, R35, R32 ;  /* 0x00000020230f723e */ /* 0x000fe200000000ff */
[----:B------:R-:W-:Y:S01]  /*e0f0*/  FFMA.FTZ R26, R3, R26, R29 ;  /* 0x0000001a031a7223 */ /* 0x000fe2000001001d */
[----:B------:R-:W-:-:S02]  /*e100*/  F2FP.F16.F32.PACK_AB R12, R0, R27 ;  /* 0x0000001b000c723e */ /* 0x000fc400000000ff */
[----:B------:R-:W-:Y:S02]  /*e110*/  F2FP.F16.F32.PACK_AB R14, R105, R28 ;  /* 0x0000001c690e723e */ /* 0x000fe400000000ff */
[----:B------:R-:W-:-:S05]  /*e120*/  F2FP.F16.F32.PACK_AB R13, R26, R13 ;  /* 0x0000000d1a0d723e */ /* 0x000fca00000000ff */
[----:B------:R0:W-:Y:S02]  /*e130*/  STS.128 [R37+0x3000], R12 ;  /* 0x0030000c25007388 */ /* 0x0001e40000000c00 */
.L_x_1702:
[----:B------:R-:W-:Y:S05]  /*e140*/  BSYNC B1 ;  /* 0x0000000000017941 */ /* 0x000fea0003800000 */
.L_x_1701:
[----:B------:R-:W-:Y:S04]  /*e150*/  BSSY B1, `(.L_x_1703) ;  /* 0x000002c000017945 */ /* 0x000fe80003800000 */
[----:B------:R-:W-:Y:S05]  /*e160*/  @P1 BRA `(.L_x_1704) ;  /* 0x0000000000a81947 */ /* 0x000fea0003800000 */
[----:B0----5:R-:W0:Y:S01]  /*e170*/  LDS.128 R12, [R37+0x7000] ;  /* 0x00700000250c7984 */ /* 0x021e220000000c00 */
        /* <DEDUP_REMOVED lines=41> */
.L_x_1704:
[----:B------:R-:W-:Y:S05]  /*e410*/  BSYNC B1 ;  /* 0x0000000000017941 */ /* 0x000fea0003800000 */
.L_x_1703:
[----:B------:R-:W-:Y:S04]  /*e420*/  BSSY B1, `(.L_x_1705) ;  /* 0x000002c000017945 */ /* 0x000fe80003800000 */
[----:B------:R-:W-:Y:S05]  /*e430*/  @P2 BRA `(.L_x_1706) ;  /* 0x0000000000a82947 */ /* 0x000fea0003800000 */
[----:B01---5:R-:W0:Y:S01]  /*e440*/  LDS.128 R12, [R37+0xb000] ;  /* 0x00b00000250c7984 */ /* 0x023e220000000c00 */
[--C-:B------:R-:W-:Y:S01]  /*e450*/  SHF.R.U64 R28, R6, 0x10, R7.reuse ;  /* 0x00000010061c7819 */ /* 0x100fe20000001207 */
[--C-:B------:R-:W-:Y:S01]  /*e460*/  HADD2.F32 R21, -RZ, R85.reuse.H0_H0 ;  /* 0x20000055ff157230 */ /* 0x100fe20000004100 */
[----:B------:R-:W-:Y:S01]  /*e470*/  SHF.R.U32.HI R6, RZ, 0x10, R7 ;  /* 0x00000010ff067819 */ /* 0x000fe20000011607 */
[----:B------:R-:W-:Y:S01]  /*e480*/  HADD2.F32 R85, -RZ, R85.H1_H1 ;  /* 0x30000055ff557230 */ /* 0x000fe20000004100 */
[--C-:B------:R-:W-:Y:S02]  /*e490*/  SHF.R.U32.HI R20, RZ, 0x10, R11.reuse ;  /* 0x00000010ff147819 */ /* 0x100fe4000001160b */
[----:B------:R-:W-:Y:S01]  /*e4a0*/  SHF.R.U64 R26, R10, 0x10, R11 ;  /* 0x000000100a1a7819 */ /* 0x000fe2000000120b */
[----:B------:R-:W-:Y:S02]  /*e4b0*/  HADD2.F32 R10, -RZ, R6.H0_H0 ;  /* 0x20000006ff0a7230 */ /* 0x000fe40000004100 */
[----:B------:R-:W-:-:S02]  /*e4c0*/  HADD2.F32 R20, -RZ, R20.H0_H0 ;  /* 0x20000014ff147230 */ /* 0x000fc40000004100 */
[----:B------:R-:W-:Y:S02]  /*e4d0*/  HADD2.F32 R11, -RZ, R80.H0_H0 ;  /* 0x20000050ff0b7230 */ /* 0x000fe40000004100 */
[--C-:B0-----:R-:W-:Y:S02]  /*e4e0*/  HADD2.F32 R7, -RZ, R15.reuse.H0_H0 ;  /* 0x2000000fff077230 */ /* 0x101fe40000004100 */
[----:B------:R-:W-:Y:S02]  /*e4f0*/  HADD2.F32 R15, -RZ, R15.H1_H1 ;  /* 0x3000000fff0f7230 */ /* 0x000fe40000004100 */
[--C-:B------:R-:W-:Y:S02]  /*e500*/  HADD2.F32 R0, -RZ, R12.reuse.H0_H0 ;  /* 0x2000000cff007230 */ /* 0x100fe40000004100 */
[----:B------:R-:W-:Y:S02]  /*e510*/  HADD2.F32 R12, -RZ, R12.H1_H1 ;  /* 0x3000000cff0c7230 */ /* 0x000fe40000004100 */
[C---:B------:R-:W-:Y:S01]  /*e520*/  FMUL.FTZ R24, R15.reuse, R20 ;  /* 0x000000140f187220 */ /* 0x040fe20000410000 */
[----:B------:R-:W-:Y:S01]  /*e530*/  FMUL.FTZ R25, R15, R10 ;  /* 0x0000000a0f197220 */ /* 0x000fe20000410000 */
[----:B------:R-:W-:-:S02]  /*e540*/  HADD2.F32 R6, -RZ, R14.H0_H0 ;  /* 0x2000000eff067230 */ /* 0x000fc40000004100 */
[C---:B------:R-:W-:Y:S01]  /*e550*/  FMUL.FTZ R15, R12.reuse, R21 ;  /* 0x000000150c0f7220 */ /* 0x040fe20000410000 */
[C---:B------:R-:W-:Y:S01]  /*e560*/  FFMA.FTZ R24, R7.reuse, R10, -R24 ;  /* 0x0000000a07187223 */ /* 0x040fe20000010818 */
[----:B------:R-:W-:Y:S01]  /*e570*/  FFMA.FTZ R27, R7, R20, R25 ;  /* 0x00000014071b7223 */ /* 0x000fe20000010019 */
        /* <DEDUP_REMOVED lines=8> */
[----:B------:R-:W-:Y:S02]  /*e600*/  HADD2.F32 R12, -RZ, R26.H0_H0 ;  /* 0x2000001aff0c7230 */ /* 0x000fe40000004100 */
[-C--:B------:R-:W-:Y:S01]  /*e610*/  FMUL.FTZ R20, R14, R7.reuse ;  /* 0x000000070e147220 */ /* 0x080fe20000410000 */
[----:B------:R-:W-:Y:S02]  /*e620*/  HADD2.F32 R10, -RZ, R28.H0_H0 ;  /* 0x2000001cff0a7230 */ /* 0x000fe40000004100 */
[C---:B------:R-:W-:Y:S01]  /*e630*/  FFMA.FTZ R21, R6.reuse, R7, -R21 ;  /* 0x0000000706157223 */ /* 0x040fe20000010815 */
[C---:B------:R-:W-:Y:S01]  /*e640*/  FMUL.FTZ R14, R13.reuse, R12 ;  /* 0x0000000c0d0e7220 */ /* 0x040fe20000410000 */
[----:B------:R-:W-:Y:S01]  /*e650*/  FFMA.FTZ R20, R6, R85, R20 ;  /* 0x0000005506147223 */ /* 0x000fe20000010014 */
[-C--:B------:R-:W-:Y:S02]  /*e660*/  FMUL.FTZ R15, R13, R10.reuse ;  /* 0x0000000a0d0f7220 */ /* 0x080fe40000410000 */
[----:B------:R-:W-:-:S02]  /*e670*/  FFMA.FTZ R13, R3, R10, -R14 ;  /* 0x0000000a030d7223 */ /* 0x000fc4000001080e */
[----:B------:R-:W-:Y:S01]  /*e680*/  FFMA.FTZ R6, R3, R12, R15 ;  /* 0x0000000c03067223 */ /* 0x000fe2000001000f */
[----:B------:R-:W-:Y:S02]  /*e690*/  F2FP.F16.F32.PACK_AB R15, R27, R24 ;  /* 0x000000181b0f723e */ /* 0x000fe400000000ff */
[----:B------:R-:W-:Y:S02]  /*e6a0*/  F2FP.F16.F32.PACK_AB R14, R20, R21 ;  /* 0x00000015140e723e */ /* 0x000fe400000000ff */
[----:B------:R-:W-:Y:S02]  /*e6b0*/  F2FP.F16.F32.PACK_AB R12, R0, R11 ;  /* 0x0000000b000c723e */ /* 0x000fe400000000ff */
[----:B------:R-:W-:-:S05]  /*e6c0*/  F2FP.F16.F32.PACK_AB R13, R6, R13 ;  /* 0x0000000d060d723e */ /* 0x000fca00000000ff */
[----:B------:R2:W-:Y:S02]  /*e6d0*/  STS.128 [R37+0xb000], R12 ;  /* 0x00b0000c25007388 */ /* 0x0005e40000000c00 */
.L_x_1706:
[----:B------:R-:W-:Y:S05]  /*e6e0*/  BSYNC B1 ;  /* 0x0000000000017941 */ /* 0x000fea0003800000 */
.L_x_1705:
[----:B------:R-:W-:Y:S05]  /*e6f0*/  @P3 BRA `(.L_x_1700) ;  /* 0x0000004800f43947 */ /* 0x000fea0003800000 */
[----:B012--5:R-:W0:Y:S01]  /*e700*/  LDS.128 R12, [R37+0xf000] ;  /* 0x00f00000250c7984 */ /* 0x027e220000000c00 */
[--C-:B------:R-:W-:Y:S01]  /*e710*/  SHF.R.U64 R24, R8, 0x10, R9.reuse ;  /* 0x0000001008187819 */ /* 0x100fe20000001209 */
[----:B------:R-:W-:Y:S01]  /*e720*/  HADD2.F32 R7, -RZ, R78.H0_H0 ;  /* 0x2000004eff077230 */ /* 0x000fe20000004100 */
[----:B------:R-:W-:Y:S01]  /*e730*/  SHF.R.U32.HI R8, RZ, 0x10, R9 ;  /* 0x00000010ff087819 */ /* 0x000fe20000011609 */
[--C-:B------:R-:W-:Y:S01]  /*e740*/  HADD2.F32 R9, -RZ, R79.reuse.H0_H0 ;  /* 0x2000004fff097230 */ /* 0x100fe20000004100 */
[--C-:B------:R-:W-:Y:S01]  /*e750*/  SHF.R.U32.HI R6, RZ, 0x10, R5.reuse ;  /* 0x00000010ff067819 */ /* 0x100fe20000011605 */
[----:B------:R-:W-:Y:S01]  /*e760*/  HADD2.F32 R79, -RZ, R79.H1_H1 ;  /* 0x3000004fff4f7230 */ /* 0x000fe20000004100 */
[----:B------:R-:W-:Y:S01]  /*e770*/  SHF.R.U64 R25, R4, 0x10, R5 ;  /* 0x0000001004197819 */ /* 0x000fe20000001205 */
[----:B------:R-:W-:Y:S02]  /*e780*/  HADD2.F32 R8, -RZ, R8.H0_H0 ;  /* 0x20000008ff087230 */ /* 0x000fe40000004100 */
[----:B------:R-:W-:-:S02]  /*e790*/  HADD2.F32 R6, -RZ, R6.H0_H0 ;  /* 0x20000006ff067230 */ /* 0x000fc40000004100 */
[--C-:B0-----:R-:W-:Y:S02]  /*e7a0*/  HADD2.F32 R5, -RZ, R15.reuse.H0_H0 ;  /* 0x2000000fff057230 */ /* 0x101fe40000004100 */
[----:B------:R-:W-:Y:S02]  /*e7b0*/  HADD2.F32 R15, -RZ, R15.H1_H1 ;  /* 0x3000000fff0f7230 */ /* 0x000fe40000004100 */
[--C-:B------:R-:W-:Y:S02]  /*e7c0*/  HADD2.F32 R0, -RZ, R12.reuse.H0_H0 ;  /* 0x2000000cff007230 */ /* 0x100fe40000004100 */
[----:B------:R-:W-:Y:S02]  /*e7d0*/  HADD2.F32 R12, -RZ, R12.H1_H1 ;  /* 0x3000000cff0c7230 */ /* 0x000fe40000004100 */
[C---:B------:R-:W-:Y:S01]  /*e7e0*/  FMUL.FTZ R10, R15.reuse, R8 ;  /* 0x000000080f0a7220 */ /* 0x040fe20000410000 */
[----:B------:R-:W-:Y:S01]  /*e7f0*/  FMUL.FTZ R15, R15, R6 ;  /* 0x000000060f0f7220 */ /* 0x000fe20000410000 */
[----:B------:R-:W-:-:S02]  /*e800*/  HADD2.F32 R4, -RZ, R14.H0_H0 ;  /* 0x2000000eff047230 */ /* 0x000fc40000004100 */
[--C-:B------:R-:W-:Y:S02]  /*e810*/  HADD2.F32 R3, -RZ, R13.reuse.H0_H0 ;  /* 0x2000000dff037230 */ /* 0x100fe40000004100 */
[C---:B------:R-:W-:Y:S01]  /*e820*/  FFMA.FTZ R21, R5.reuse, R8, R15 ;  /* 0x0000000805157223 */ /* 0x040fe2000001000f */
[----:B------:R-:W-:Y:S02]  /*e830*/  HADD2.F32 R14, -RZ, R14.H1_H1 ;  /* 0x3000000eff0e7230 */ /* 0x000fe40000004100 */
[C---:B------:R-:W-:Y:S01]  /*e840*/  FMUL.FTZ R11, R12.reuse, R9 ;  /* 0x000000090c0b7220 */ /* 0x040fe20000410000 */
[----:B------:R-:W-:Y:S02]  /*e850*/  HADD2.F32 R13, -RZ, R13.H1_H1 ;  /* 0x3000000dff0d7230 */ /* 0x000fe40000004100 */
[----:B------:R-:W-:Y:S01]  /*e860*/  FFMA.FTZ R20, R5, R6, -R10 ;  /* 0x0000000605147223 */ /* 0x000fe2000001080a */
[----:B------:R-:W-:Y:S02]  /*e870*/  HADD2.F32 R8, -RZ, R24.H0_H0 ;  /* 0x20000018ff087230 */ /* 0x000fe40000004100 */
[----:B------:R-:W-:Y:S01]  /*e880*/  FMUL.FTZ R15, R12, R7 ;  /* 0x000000070c0f7220 */ /* 0x000fe20000410000 */
[----:B------:R-:W-:-:S02]  /*e890*/  HADD2.F32 R5, -RZ, R78.H1_H1 ;  /* 0x3000004eff057230 */ /* 0x000fc40000004100 */
[----:B------:R-:W-:Y:S01]  /*e8a0*/  FFMA.FTZ R11, R0, R7, -R11 ;  /* 0x00000007000b7223 */ /* 0x000fe2000001080b */
[----:B------:R-:W-:Y:S02]  /*e8b0*/  HADD2.F32 R6, -RZ, R25.H0_H0 ;  /* 0x20000019ff067230 */ /* 0x000fe40000004100 */
[C---:B------:R-:W-:Y:S01]  /*e8c0*/  FMUL.FTZ R7, R14.reuse, R79 ;  /* 0x0000004f0e077220 */ /* 0x040fe20000410000 */
[C---:B------:R-:W-:Y:S01]  /*e8d0*/  FMUL.FTZ R10, R13.reuse, R8 ;  /* 0x000000080d0a7220 */ /* 0x040fe20000410000 */
[----:B------:R-:W-:Y:S01]  /*e8e0*/  FMUL.FTZ R14, R14, R5 ;  /* 0x000000050e0e7220 */ /* 0x000fe20000410000 */
[----:B------:R-:W-:Y:S01]  /*e8f0*/  FFMA.FTZ R0, R0, R9, R15 ;  /* 0x0000000900007223 */ /* 0x000fe2000001000f */
        /* <DEDUP_REMOVED lines=9> */
[----:B------:R0:W-:Y:S01]  /*e990*/  STS.128 [R37+0xf000], R4 ;  /* 0x00f0000425007388 */ /* 0x0001e20000000c00 */
[----:B------:R-:W-:Y:S05]  /*e9a0*/  BRA `(.L_x_1700) ;  /* 0x0000004800487947 */ /* 0x000fea0003800000 */
.L_x_1661:
[----:B------:R-:W0:Y:S01]  /*e9b0*/  LDC R76, c[0x0][0x448] ;  /* 0x00011200ff4c7b82 */ /* 0x000e220000000800 */
[----:B------:R-:W-:Y:S01]  /*e9c0*/  ULDC.64 UR4, c[0x0][0x3f8] ;  /* 0x0000fe0000047ab9 */ /* 0x000fe20000000a00 */
[----:B------:R-:W-:Y:S01]  /*e9d0*/  ULDC.64 UR6, c[0x0][0x408] ;  /* 0x0001020000067ab9 */ /* 0x000fe20000000a00 */
[----:B------:R-:W-:Y:S02]  /*e9e0*/  IMAD.MOV.U32 R25, RZ, RZ, R33 ;  /* 0x000000ffff197224 */ /* 0x000fe400078e0021 */
[----:B------:R-:W-:Y:S01]  /*e9f0*/  IMAD.MOV.U32 R27, RZ, RZ, R29 ;  /* 0x000000ffff1b7224 */ /* 0x000fe200078e001d */
[----:B0-----:R-:W-:-:S13]  /*ea00*/  ISETP.NE.AND P0, PT, R76, 0x1, PT ;  /* 0x000000014c00780c */ /* 0x001fda0003f05270 */
[----:B------:R-:W0:Y:S08]  /*ea10*/  @P0 LDC R4, c[0x0][0x44c] ;  /* 0x00011300ff040b82 */ /* 0x000e300000000800 */
[----:B------:R-:W1:Y:S01]  /*ea20*/  @P0 LDC R5, c[0x0][0x450] ;  /* 0x00011400ff050b82 */ /* 0x000e620000000800 */
[----:B0-----:R-:W-:-:S05]  /*ea30*/  @P0 IMAD.HI.U32 R4, R3, R4, RZ ;  /* 0x0000000403040227 */ /* 0x001fca00078e00ff */
[----:B-1----:R-:W-:-:S04]  /*ea40*/  @P0 SHF.R.U32.HI R3, RZ, R5, R4 ;  /* 0x00000005ff030219 */ /* 0x002fc80000011604 */
        /* <DEDUP_REMOVED lines=21> */
.L_x_2054:
        /* <DEDUP_REMOVED lines=12> */
[----:B------:R-:W-:Y:S01]  /*ec60*/  ULDC UR4, c[0x0][0x3f4] ;  /* 0x0000fd0000047ab9 */ /* 0x000fe20000000800 */
[----:B------:R-:W-:Y:S02]  /*ec70*/  CS2R R66, SRZ ;  /* 0x0000000000427805 */ /* 0x000fe4000001ff00 */
[----:B------:R-:W-:Y:S02]  /*ec80*/  ISETP.GE.AND P4, PT, R18, UR4, PT ;  /* 0x0000000412007c0c */ /* 0x000fe4000bf86270 */
[----:B------:R-:W-:Y:S02]  /*ec90*/  CS2R R64, SRZ ;  /* 0x0000000000407805 */ /* 0x000fe4000001ff00 */
[----:B------:R-:W-:Y:S02]  /*eca0*/  ISETP.GE.AND P5, PT, R203, UR4, PT ;  /* 0x00000004cb007c0c */ /* 0x000fe4000bfa6270 */
[----:B------:R-:W-:Y:S02]  /*ecb0*/  CS2R R58, SRZ ;  /* 0x00000000003a7805 */ /* 0x000fe4000001ff00 */
[----:B------:R-:W-:-:S05]  /*ecc0*/  CS2R R56, SRZ ;  /* 0x0000000000387805 */ /* 0x000fca000001ff00 */
[----:B------:R-:W-:-:S04]  /*ecd0*/  @!P4 SHF.L.U32 R11, R18, 0x1, RZ ;  /* 0x00000001120bc819 */ /* 0x000fc800000006ff */
[----:B------:R-:W-:Y:S01]  /*ece0*/  @!P5 IMAD.SHL.U32 R5, R201, 0x2, RZ ;  /* 0x00000002c905d824 */ /* 0x000fe200078e00ff */
[----:B------:R-:W-:Y:S02]  /*ecf0*/  @!P4 SHF.L.U64.HI R24, R18, 0x1, R19 ;  /* 0x000000011218c819 */ /* 0x000fe40000010213 */
[-C--:B--2---:R-:W-:Y:S02]  /*ed00*/  @!P4 IADD3 R10, P0, R6, R11.reuse, RZ ;  /* 0x0000000b060ac210 */ /* 0x084fe40007f1e0ff */
[----:B----4-:R-:W-:Y:S02]  /*ed10*/  @!P4 IADD3 R4, P1, R14, R11, RZ ;  /* 0x0000000b0e04c210 */ /* 0x010fe40007f3e0ff */
[-C--:B------:R-:W-:Y:S01]  /*ed20*/  @!P5 IADD3 R6, P2, R6, R5.reuse, RZ ;  /* 0x000000050606d210 */ /* 0x080fe20007f5e0ff */
[----:B-1----:R-:W-:Y:S01]  /*ed30*/  @!P4 IMAD.X R11, R7, 0x1, R24, P0 ;  /* 0x00000001070bc824 */ /* 0x002fe200000e0618 */
[----:B------:R-:W-:Y:S02]  /*ed40*/  @!P5 SHF.L.U64.HI R12, R201, 0x1, R224 ;  /* 0x00000001c90cd819 */ /* 0x000fe400000102e0 */
[----:B------:R-:W-:Y:S01]  /*ed50*/  @!P5 IADD3 R8, P3, R14, R5, RZ ;  /* 0x000000050e08d210 */ /* 0x000fe20007f7e0ff */
[----:B---3--:R-:W-:Y:S01]  /*ed60*/  @!P4 IMAD.X R5, R9, 0x1, R24, P1 ;  /* 0x000000010905c824 */ /* 0x008fe200008e0618 */
[----:B------:R-:W-:-:S02]  /*ed70*/  CS2R R70, SRZ ;  /* 0x0000000000467805 */ /* 0x000fc4000001ff00 */
[----:B------:R-:W-:Y:S02]  /*ed80*/  CS2R R68, SRZ ;  /* 0x0000000000447805 */ /* 0x000fe4000001ff00 */
[----:B------:R-:W-:Y:S02]  /*ed90*/  CS2R R62, SRZ ;  /* 0x00000000003e7805 */ /* 0x000fe4000001ff00 */
[----:B------:R-:W-:Y:S01]  /*eda0*/  CS2R R60, SRZ ;  /* 0x00000000003c7805 */ /* 0x000fe2000001ff00 */
[----:B------:R-:W-:Y:S01]  /*edb0*/  @!P5 IMAD.X R7, R7, 0x1, R12, P2 ;  /* 0x000000010707d824 */ /* 0x000fe200010e060c */
[----:B------:R-:W-:Y:S01]  /*edc0*/  @!P5 IADD3.X R9, R9, R12, RZ, P3, !PT ;  /* 0x0000000c0909d210 */ /* 0x000fe20001ffe4ff */
[----:B------:R1:W5:Y:S04]  /*edd0*/  @!P4 LD.E.128 R64, desc[UR60][R10.64] ;  /* 0x0000003c0a40c980 */ /* 0x000368000c101d00 */
[----:B------:R1:W5:Y:S04]  /*ede0*/  @!P4 LD.E.128 R56, desc[UR60][R4.64] ;  /* 0x0000003c0438c980 */ /* 0x000368000c101d00 */
[----:B------:R1:W5:Y:S04]  /*edf0*/  @!P5 LD.E.128 R68, desc[UR60][R6.64] ;  /* 0x0000003c0644d980 */ /* 0x000368000c101d00 */
[----:B------:R1:W5:Y:S02]  /*ee00*/  @!P5 LD.E.128 R60, desc[UR60][R8.64] ;  /* 0x0000003c083cd980 */ /* 0x000364000c101d00 */
.L_x_1709:
[----:B------:R-:W-:Y:S05]  /*ee10*/  BSYNC B1 ;  /* 0x0000000000017941 */ /* 0x000fea0003800000 */
.L_x_1708:
[----:B-12--5:R-:W-:Y:S01]  /*ee20*/  IMAD.MOV.U32 R6, RZ, RZ, R68 ;  /* 0x000000ffff067224 */ /* 0x026fe200078e0044 */
[----:B------:R-:W-:Y:S01]  /*ee30*/  UMOV UR4, 0xffffffff ;  /* 0xffffffff00047882 */ /* 0x000fe20000000000 */
[----:B------:R-:W-:Y:S01]  /*ee40*/  IMAD.MOV.U32 R7, RZ, RZ, R69 ;  /* 0x000000ffff077224 */ /* 0x000fe200078e0045 */
[----:B------:R-:W-:Y:S01]  /*ee50*/  CS2R R54, SRZ ;  /* 0x0000000000367805 */ /* 0x000fe2000001ff00 */
[----:B------:R-:W-:Y:S01]  /*ee60*/  IMAD.MOV.U32 R4, RZ, RZ, R70 ;  /* 0x000000ffff047224 */ /* 0x000fe200078e0046 */
        /* <DEDUP_REMOVED lines=26> */
[----:B------:R-:W-:Y:S01]  /*f010*/  PRMT R88, R7, 0x7610, R88 ;  /* 0x0000761007587816 */ /* 0x000fe20000000058 */
[----:B------:R-:W-:Y:S06]  /*f020*/  BRA.DIV UR4, `(.L_x_1710) ;  /* 0x000001f604147947 */ /* 0x000fec000b800000 */
[----:B------:R1:W2:Y:S04]  /*f030*/  SHFL.IDX PT, R7, R21, 0x1, 0x181f ;  /* 0x00381f0015077f89 */ /* 0x0002a800000e0000 */
[----:B------:R1:W0:Y:S04]  /*f040*/  SHFL.IDX PT, R6, R20, 0x1, 0x181f ;  /* 0x00381f0014067f89 */ /* 0x00022800000e0000 */
[----:B---3--:R1:W3:Y:S04]  /*f050*/  SHFL.IDX PT, R9, R72, 0x1, 0x181f ;  /* 0x00381f0048097f89 */ /* 0x0082e800000e0000 */
[----:B----4-:R1:W4:Y:S02]  /*f060*/  SHFL.IDX PT, R14, R3, 0x1, 0x181f ;  /* 0x00381f00030e7f89 */ /* 0x01032400000e0000 */
.L_x_2060:
        /* <DEDUP_REMOVED lines=11> */
[----:B------:R-:W-:Y:S01]  /*f120*/  ULDC UR4, c[0x0][0x3f4] ;  /* 0x0000fd0000047ab9 */ /* 0x000fe20000000800 */
[----:B------:R-:W-:Y:S02]  /*f130*/  CS2R R50, SRZ ;  /* 0x0000000000327805 */ /* 0x000fe4000001ff00 */
[----:B------:R-:W-:Y:S02]  /*f140*/  ISETP.GE.AND P4, PT, R18, UR4, PT ;  /* 0x0000000412007c0c */ /* 0x000fe4000bf86270 */
[----:B------:R-:W-:Y:S02]  /*f150*/  CS2R R48, SRZ ;  /* 0x0000000000307805 */ /* 0x000fe4000001ff00 */
[----:B------:R-:W-:Y:S02]  /*f160*/  ISETP.GE.AND P5, PT, R203, UR4, PT ;  /* 0x00000004cb007c0c */ /* 0x000fe4000bfa6270 */
[----:B------:R-:W-:-:S07]  /*f170*/  CS2R R42, SRZ ;  /* 0x00000000002a7805 */ /* 0x000fce000001ff00 */
[C---:B------:R-:W-:Y:S01]  /*f180*/  @!P4 IMAD.SHL.U32 R5, R18.reuse, 0x2, RZ ;  /* 0x000000021205c824 */ /* 0x040fe200078e00ff */
[----:B------:R-:W-:-:S03]  /*f190*/  @!P4 SHF.L.U64.HI R12, R18, 0x1, R19 ;  /* 0x00000001120cc819 */ /* 0x000fc60000010213 */
[----:B------:R-:W-:Y:S01]  /*f1a0*/  @!P5 IMAD.SHL.U32 R11, R201, 0x2, RZ ;  /* 0x00000002c90bd824 */ /* 0x000fe200078e00ff */
[-C--:B0-----:R-:W-:Y:S02]  /*f1b0*/  @!P4 IADD3 R10, P0, R6, R5.reuse, RZ ;  /* 0x00000005060ac210 */ /* 0x081fe40007f1e0ff */
[C---:B----4-:R-:W-:Y:S02]  /*f1c0*/  @!P4 IADD3 R4, P1, R14.reuse, R5, RZ ;  /* 0x000000050e04c210 */ /* 0x050fe40007f3e0ff */
[-C--:B------:R-:W-:Y:S02]  /*f1d0*/  @!P5 IADD3 R8, P3, R14, R11.reuse, RZ ;  /* 0x0000000b0e08d210 */ /* 0x080fe40007f7e0ff */
[----:B------:R-:W-:Y:S01]  /*f1e0*/  @!P5 IADD3 R6, P2, R6, R11, RZ ;  /* 0x0000000b0606d210 */ /* 0x000fe20007f5e0ff */
[----:B---3--:R-:W-:Y:S01]  /*f1f0*/  @!P4 IMAD.X R5, R9, 0x1, R12, P1 ;  /* 0x000000010905c824 */ /* 0x008fe200008e060c */
[----:B------:R-:W-:Y:S02]  /*f200*/  @!P5 SHF.L.U64.HI R14, R201, 0x1, R224 ;  /* 0x00000001c90ed819 */ /* 0x000fe400000102e0 */
[----:B------:R-:W-:-:S02]  /*f210*/  CS2R R40, SRZ ;  /* 0x0000000000287805 */ /* 0x000fc4000001ff00 */
[C---:B--2---:R-:W-:Y:S02]  /*f220*/  @!P4 IADD3.X R11, R7.reuse, R12, RZ, P0, !PT ;  /* 0x0000000c070bc210 */ /* 0x044fe400007fe4ff */
[----:B------:R-:W-:Y:S02]  /*f230*/  CS2R R54, SRZ ;  /* 0x0000000000367805 */ /* 0x000fe4000001ff00 */
[----:B------:R-:W-:Y:S02]  /*f240*/  CS2R R52, SRZ ;  /* 0x0000000000347805 */ /* 0x000fe4000001ff00 */
[----:B------:R-:W-:Y:S02]  /*f250*/  CS2R R46, SRZ ;  /* 0x00000000002e7805 */ /* 0x000fe4000001ff00 */
[----:B------:R-:W-:Y:S01]  /*f260*/  CS2R R44, SRZ ;  /* 0x00000000002c7805 */ /* 0x000fe2000001ff00 */
[--C-:B------:R-:W-:Y:S01]  /*f270*/  @!P5 IMAD.X R7, R7, 0x1, R14.reuse, P2 ;  /* 0x000000010707d824 */ /* 0x100fe200010e060e */
[----:B------:R0:W5:Y:S01]  /*f280*/  @!P4 LD.E.128 R48, desc[UR60][R10.64] ;  /* 0x0000003c0a30c980 */ /* 0x000162000c101d00 */
[----:B------:R-:W-:-:S03]  /*f290*/  @!P5 IMAD.X R9, R9, 0x1, R14, P3 ;  /* 0x000000010909d824 */ /* 0x000fc600018e060e */
[----:B------:R0:W5:Y:S04]  /*f2a0*/  @!P4 LD.E.128 R40, desc[UR60][R4.64] ;  /* 0x0000003c0428c980 */ /* 0x000168000c101d00 */
[----:B------:R0:W5:Y:S04]  /*f2b0*/  @!P5 LD.E.128 R52, desc[UR60][R6.64] ;  /* 0x0000003c0634d980 */ /* 0x000168000c101d00 */
[----:B------:R0:W5:Y:S02]  /*f2c0*/  @!P5 LD.E.128 R44, desc[UR60][R8.64] ;  /* 0x0000003c082cd980 */ /* 0x000164000c101d00 */
.L_x_1712:
[----:B------:R-:W-:Y:S05]  /*f2d0*/  BSYNC B1 ;  /* 0x0000000000017941 */ /* 0x000fea0003800000 */
.L_x_1711:
[----:B0----5:R-:W-:Y:S01]  /*f2e0*/  IMAD.MOV.U32 R4, RZ, RZ, R54 ;  /* 0x000000ffff047224 */ /* 0x021fe200078e0036 */
[----:B------:R-:W-:Y:S01]  /*f2f0*/  MOV R5, R55 ;  /* 0x0000003700057202 */ /* 0x000fe20000000f00 */
[----:B------:R-:W-:Y:S01]  /*f300*/  IMAD.MOV.U32 R6, RZ, RZ, R52 ;  /* 0x000000ffff067224 */ /* 0x000fe200078e0034 */
[----:B------:R-:W-:Y:S01]  /*f310*/  UMOV UR4, 0xffffffff ;  /* 0xffffffff00047882 */ /* 0x000fe20000000000 */
[----:B--2---:R-:W-:Y:S01]  /*f320*/  IMAD.MOV.U32 R7, RZ, RZ, R53 ;  /* 0x000000ffff077224 */ /* 0x004fe200078e0035 */
        /* <DEDUP_REMOVED lines=21> */
[----:B------:R0:W2:Y:S04]  /*f480*/  SHFL.IDX PT, R7, R21, 0x2, 0x181f ;  /* 0x00581f0015077f89 */ /* 0x0000a800000e0000 */
[----:B------:R0:W0:Y:S04]  /*f490*/  SHFL.IDX PT, R6, R20, 0x2, 0x181f ;  /* 0x00581f0014067f89 */ /* 0x00002800000e0000 */
[----:B---3--:R3:W0:Y:S04]  /*f4a0*/  SHFL.IDX PT, R9, R72, 0x2, 0x181f ;  /* 0x00581f0048097f89 */ /* 0x00862800000e0000 */
[----:B----4-:R3:W4:Y:S02]  /*f4b0*/  SHFL.IDX PT, R14, R3, 0x2, 0x181f ;  /* 0x00581f00030e7f89 */ /* 0x01072400000e0000 */
.L_x_2066:
[----:B------:R-:W-:Y:S01]  /*f4c0*/  IADD3 R5, R0, 0x40, RZ ;  /* 0x0000004000057810 */ /* 0x000fe20007ffe0ff */
[----:B------:R-:W-:Y:S01]  /*f4d0*/  BSSY B1, `(.L_x_1714) ;  /* 0x0000026000017945 */ /* 0x000fe20003800000 */
[----:B------:R-:W-:Y:S02]  /*f4e0*/  CS2R R38, SRZ ;  /* 0x0000000000267805 */ /* 0x000fe4000001ff00 */
[----:B------:R-:W-:Y:S02]  /*f4f0*/  CS2R R36, SRZ ;  /* 0x0000000000247805 */ /* 0x000fe4000001ff00 */
[----:B------:R-:W-:Y:S02]  /*f500*/  ISETP.GE.AND P0, PT, R5, R76, PT ;  /* 0x0000004c0500720c */ /* 0x000fe40003f06270 */
[----:B------:R-:W-:Y:S02]  /*f510*/  CS2R R34, SRZ ;  /* 0x0000000000227805 */ /* 0x000fe4000001ff00 */
[----:B------:R-:W-:-:S02]  /*f520*/  CS2R R32, SRZ ;  /* 0x0000000000207805 */ /* 0x000fc4000001ff00 */
[----:B------:R-:W-:Y:S02]  /*f530*/  CS2R R28, SRZ ;  /* 0x00000000001c7805 */ /* 0x000fe4000001ff00 */
[----:B------:R-:W-:Y:S02]  /*f540*/  CS2R R30, SRZ ;  /* 0x00000000001e7805 */ /* 0x000fe4000001ff00 */
[----:B------:R-:W-:Y:S02]  /*f550*/  CS2R R24, SRZ ;  /* 0x0000000000187805 */ /* 0x000fe4000001ff00 */
[----:B------:R-:W-:Y:S01]  /*f560*/  CS2R R26, SRZ ;  /* 0x00000000001a7805 */ /* 0x000fe2000001ff00 */
[----:B------:R-:W-:Y:S06]  /*f570*/  @P0 BRA `(.L_x_1715) ;  /* 0x00000000006c0947 */ /* 0x000fec0003800000 */
        /* <DEDUP_REMOVED lines=8> */
[C---:B------:R-:W-:Y:S01]  /*f600*/  @!P5 IMAD.SHL.U32 R11, R201.reuse, 0x2, RZ ;  /* 0x00000002c90bd824 */ /* 0x040fe200078e00ff */
[-C--:B0-----:R-:W-:Y:S02]  /*f610*/  @!P4 IADD3 R10, P0, R6, R5.reuse, RZ ;  /* 0x00000005060ac210 */ /* 0x081fe40007f1e0ff */
[C---:B----4-:R-:W-:Y:S02]  /*f620*/  @!P4 IADD3 R4, P1, R14.reuse, R5, RZ ;  /* 0x000000050e04c210 */ /* 0x050fe40007f3e0ff */
[-C--:B------:R-:W-:Y:S02]  /*f630*/  @!P5 IADD3 R8, P3, R14, R11.reuse, RZ ;  /* 0x0000000b0e08d210 */ /* 0x080fe40007f7e0ff */
[----:B------:R-:W-:Y:S01]  /*f640*/  @!P5 SHF.L.U64.HI R14, R201, 0x1, R224 ;  /* 0x00000001c90ed819 */ /* 0x000fe200000102e0 */
[--C-:B------:R-:W-:Y:S01]  /*f650*/  @!P4 IMAD.X R5, R9, 0x1, R12.reuse, P1 ;  /* 0x000000010905c824 */ /* 0x100fe200008e060c */
[----:B------:R-:W-:Y:S01]  /*f660*/  @!P5 IADD3 R6, P2, R6, R11, RZ ;  /* 0x0000000b0606d210 */ /* 0x000fe20007f5e0ff */
[----:B--2---:R-:W-:Y:S01]  /*f670*/  @!P4 IMAD.X R11, R7, 0x1, R12, P0 ;  /* 0x00000001070bc824 */ /* 0x004fe200000e060c */
[----:B------:R-:W-:-:S02]  /*f680*/  CS2R R32, SRZ ;  /* 0x0000000000207805 */ /* 0x000fc4000001ff00 */
[----:B------:R-:W-:Y:S02]  /*f690*/  CS2R R24, SRZ ;  /* 0x0000000000187805 */ /* 0x000fe4000001ff00 */
[----:B------:R-:W-:Y:S02]  /*f6a0*/  CS2R R26, SRZ ;  /* 0x00000000001a7805 */ /* 0x000fe4000001ff00 */
[----:B------:R-:W-:Y:S02]  /*f6b0*/  CS2R R38, SRZ ;  /* 0x0000000000267805 */ /* 0x000fe4000001ff00 */
[----:B------:R-:W-:Y:S02]  /*f6c0*/  CS2R R36, SRZ ;  /* 0x0000000000247805 */ /* 0x000fe4000001ff00 */
[----:B------:R-:W-:Y:S01]  /*f6d0*/  @!P5 IADD3.X R7, R7, R14, RZ, P2, !PT ;  /* 0x0000000e0707d210 */ /* 0x000fe200017fe4ff */
[----:B------:R-:W-:Y:S01]  /*f6e0*/  @!P5 IMAD.X R9, R9, 0x1, R14, P3 ;  /* 0x000000010909d824 */ /* 0x000fe200018e060e */
[----:B------:R0:W5:Y:S04]  /*f6f0*/  @!P4 LD.E.128 R28, desc[UR60][R10.64] ;  /* 0x0000003c0a1cc980 */ /* 0x000168000c101d00 */
[----:B------:R0:W5:Y:S04]  /*f700*/  @!P4 LD.E.128 R32, desc[UR60][R4.64] ;  /* 0x0000003c0420c980 */ /* 0x000168000c101d00 */
[----:B------:R0:W5:Y:S04]  /*f710*/  @!P5 LD.E.128 R24, desc[UR60][R6.64] ;  /* 0x0000003c0618d980 */ /* 0x000168000c101d00 */
[----:B------:R0:W5:Y:S02]  /*f720*/  @!P5 LD.E.128 R36, desc[UR60][R8.64] ;  /* 0x0000003c0824d980 */ /* 0x000164000c101d00 */
.L_x_1715:
[----:B------:R-:W-:Y:S05]  /*f730*/  BSYNC B1 ;  /* 0x0000000000017941 */ /* 0x000fea0003800000 */
.L_x_1714:
[----:B0----5:R-:W-:Y:S01]  /*f740*/  IMAD.MOV.U32 R6, RZ, RZ, R38 ;  /* 0x000000ffff067224 */ /* 0x021fe200078e0026 */
[----:B------:R-:W-:Y:S01]  /*f750*/  MOV R4, R37 ;  /* 0x0000002500047202 */ /* 0x000fe20000000f00 */
[----:B--2---:R-:W-:Y:S01]  /*f760*/  IMAD.MOV.U32 R7, RZ, RZ, R39 ;  /* 0x000000ffff077224 */ /* 0x004fe200078e0027 */
[----:B------:R-:W-:Y:S01]  /*f770*/  UMOV UR4, 0xffffffff ;  /* 0xffffffff00047882 */ /* 0x000fe20000000000 */
[----:B------:R-:W-:-:S03]  /*f780*/  IMAD.MOV.U32 R5, RZ, RZ, R36 ;  /* 0x000000ffff057224 */ /* 0x000fc600078e0024 */
[----:B------:R-:W-:Y:S01]  /*f790*/  PRMT R94, R6, 0x5410, R7 ;  /* 0x00005410065e7816 */ /* 0x000fe20000000007 */
[----:B------:R-:W-:Y:S01]  /*f7a0*/  IMAD.MOV.U32 R7, RZ, RZ, R34 ;  /* 0x000000ffff077224 */ /* 0x000fe200078e0022 */
[----:B------:R-:W-:Y:S01]  /*f7b0*/  PRMT R95, R5, 0x5410, R4 ;  /* 0x00005410055f7816 */ /* 0x000fe20000000004 */
[----:B------:R-:W-:Y:S02]  /*f7c0*/  IMAD.MOV.U32 R6, RZ, RZ, R35 ;  /* 0x000000ffff067224 */ /* 0x000fe400078e0023 */
        /* <DEDUP_REMOVED lines=14> */
[----:B------:R-:W-:Y:S01]  /*f8b0*/  IMAD.MOV.U32 R4, RZ, RZ, R27 ;  /* 0x000000ffff047224 */ /* 0x000fe200078e001b */
[----:B------:R-:W-:-:S04]  /*f8c0*/  CS2R R6, SRZ ;  /* 0x0000000000067805 */ /* 0x000fc8000001ff00 */
[----:B------:R-:W-:Y:S01]  /*f8d0*/  PRMT R97, R5, 0x5410, R4 ;  /* 0x0000541005617816 */ /* 0x000fe20000000004 */
[----:B------:R-:W-:Y:S06]  /*f8e0*/  BRA.DIV UR4, `(.L_x_1716) ;  /* 0x000001ee04c47947 */ /* 0x000fec000b800000 */
[----:B-1----:R-:W0:Y:S04]  /*f8f0*/  SHFL.IDX PT, R21, R21, 0x3, 0x181f ;  /* 0x00781f0015157f89 */ /* 0x002e2800000e0000 */
[----:B------:R-:W1:Y:S04]  /*f900*/  SHFL.IDX PT, R20, R20, 0x3, 0x181f ;  /* 0x00781f0014147f89 */ /* 0x000e6800000e0000 */
[----:B------:R2:W0:Y:S04]  /*f910*/  SHFL.IDX PT, R77, R72, 0x3, 0x181f ;  /* 0x00781f00484d7f89 */ /* 0x00042800000e0000 */
[----:B---3--:R-:W3:Y:S02]  /*f920*/  SHFL.IDX PT, R3, R3, 0x3, 0x181f ;  /* 0x00781f0003037f89 */ /* 0x008ee400000e0000 */
.L_x_2072:
[----:B------:R-:W-:Y:S01]  /*f930*/  VIADD R5, R0, 0x60 ;  /* 0x0000006000057836 */ /* 0x000fe20000000000 */
[----:B------:R-:W-:Y:S01]  /*f940*/  BSSY B1, `(.L_x_1717) ;  /* 0x0000025000017945 */ /* 0x000fe20003800000 */
[----:B------:R-:W-:Y:S02]  /*f950*/  CS2R R10, SRZ ;  /* 0x00000000000a7805 */ /* 0x000fe4000001ff00 */
[----:B------:R-:W-:Y:S02]  /*f960*/  CS2R R8, SRZ ;  /* 0x0000000000087805 */ /* 0x000fe4000001ff00 */
[----:B------:R-:W-:Y:S02]  /*f970*/  CS2R R12, SRZ ;  /* 0x00000000000c7805 */ /* 0x000fe4000001ff00 */
[----:B------:R-:W-:Y:S02]  /*f980*/  ISETP.GE.AND P0, PT, R5, R76, PT ;  /* 0x0000004c0500720c */ /* 0x000fe40003f06270 */
[----:B------:R-:W-:-:S02]  /*f990*/  CS2R R4, SRZ ;  /* 0x0000000000047805 */ /* 0x000fc4000001ff00 */
[----:B----4-:R-:W-:Y:S02]  /*f9a0*/  CS2R R14, SRZ ;  /* 0x00000000000e7805 */ /* 0x010fe4000001ff00 */
[----:B--2---:R-:W-:Y:S02]  /*f9b0*/  CS2R R72, SRZ ;  /* 0x0000000000487805 */ /* 0x004fe4000001ff00 */
[----:B------:R-:W-:-:S05]  /*f9c0*/  CS2R R74, SRZ ;  /* 0x00000000004a7805 */ /* 0x000fca000001ff00 */
        /* <DEDUP_REMOVED lines=8> */
[C---:B------:R-:W-:Y:S01]  /*fa50*/  @!P4 IMAD.SHL.U32 R72, R18.reuse, 0x2, RZ ;  /* 0x000000021248c824 */ /* 0x040fe200078e00ff */
[----:B------:R-:W-:-:S03]  /*fa60*/  @!P4 SHF.L.U64.HI R0, R18, 0x1, R19 ;  /* 0x000000011200c819 */ /* 0x000fc60000010213 */
[----:B------:R-:W-:Y:S02]  /*fa70*/  @!P5 SHF.L.U32 R5, R201, 0x1, RZ ;  /* 0x00000001c905d819 */ /* 0x000fe400000006ff */
[CC--:B-1----:R-:W-:Y:S02]  /*fa80*/  @!P4 IADD3 R6, P0, R20.reuse, R72.reuse, RZ ;  /* 0x000000481406c210 */ /* 0x0c2fe40007f1e0ff */
[----:B---3--:R-:W-:Y:S02]  /*fa90*/  @!P4 IADD3 R72, P1, R3, R72, RZ ;  /* 0x000000480348c210 */ /* 0x008fe40007f3e0ff */
[-C--:B------:R-:W-:Y:S01]  /*faa0*/  @!P5 IADD3 R4, P2, R20, R5.reuse, RZ ;  /* 0x000000051404d210 */ /* 0x080fe20007f5e0ff */
[--C-:B0-----:R-:W-:Y:S01]  /*fab0*/  @!P4 IMAD.X R7, R21, 0x1, R0.reuse, P0 ;  /* 0x000000011507c824 */ /* 0x101fe200000e0600 */
[----:B------:R-:W-:Y:S01]  /*fac0*/  @!P5 IADD3 R20, P3, R3, R5, RZ ;  /* 0x000000050314d210 */ /* 0x000fe20007f7e0ff */
[----:B------:R-:W-:Y:S01]  /*fad0*/  @!P4 IMAD.X R73, R77, 0x1, R0, P1 ;  /* 0x000000014d49c824 */ /* 0x000fe200008e0600 */
[----:B------:R-:W-:-:S02]  /*fae0*/  @!P5 SHF.L.U64.HI R0, R201, 0x1, R224 ;  /* 0x00000001c900d819 */ /* 0x000fc400000102e0 */
[----:B------:R-:W-:Y:S01]  /*faf0*/  CS2R R74, SRZ ;  /* 0x00000000004a7805 */ /* 0x000fe2000001ff00 */
[----:B------:R-:W5:Y:S04]  /*fb00*/  @!P4 LD.E.128 R12, desc[UR60][R6.64] ;  /* 0x0000003c060cc980 */ /* 0x000f68000c101d00 */
[----:B------:R0:W5:Y:S01]  /*fb10*/  @!P4 LD.E.128 R8, desc[UR60][R72.64] ;  /* 0x0000003c4808c980 */ /* 0x000162000c101d00 */
[--C-:B------:R-:W-:Y:S02]  /*fb20*/  @!P5 IMAD.X R5, R21, 0x1, R0.reuse, P2 ;  /* 0x000000011505d824 */ /* 0x100fe400010e0600 */
[----:B------:R-:W-:Y:S01]  /*fb30*/  @!P5 IMAD.X R21, R77, 0x1, R0, P3 ;  /* 0x000000014d15d824 */ /* 0x000fe200018e0600 */
[----:B0-----:R-:W-:Y:S02]  /*fb40*/  CS2R R72, SRZ ;  /* 0x0000000000487805 */ /* 0x001fe4000001ff00 */
[----:B------:R-:W-:-:S04]  /*fb50*/  CS2R R6, SRZ ;  /* 0x0000000000067805 */ /* 0x000fc8000001ff00 */
[----:B------:R0:W5:Y:S02]  /*fb60*/  @!P5 LD.E.128 R72, desc[UR60][R4.64] ;  /* 0x0000003c0448d980 */ /* 0x000164000c101d00 */
[----:B0-----:R-:W-:-:S06]  /*fb70*/  CS2R R4, SRZ ;  /* 0x0000000000047805 */ /* 0x001fcc000001ff00 */
[----:B------:R2:W5:Y:S02]  /*fb80*/  @!P5 LD.E.128 R4, desc[UR60][R20.64] ;  /* 0x0000003c1404d980 */ /* 0x000564000c101d00 */
.L_x_1718:
[----:B------:R-:W-:Y:S05]  /*fb90*/  BSYNC B1 ;  /* 0x0000000000017941 */ /* 0x000fea0003800000 */
.L_x_1717:
[----:B---3--:R-:W3:Y:S01]  /*fba0*/  LDL R3, [R1+0x90] ;  /* 0x0000900001037983 */ /* 0x008ee20000100800 */
[----:B------:R-:W-:Y:S01]  /*fbb0*/  BSSY B1, `(.L_x_1719) ;  /* 0x0000007000017945 */ /* 0x000fe20003800000 */
[----:B---3--:R-:W-:-:S04]  /*fbc0*/  LEA.HI R0, R3, R3, RZ, 0x1 ;  /* 0x0000000303007211 */ /* 0x008fc800078f08ff */
[----:B------:R-:W-:-:S04]  /*fbd0*/  LOP3.LUT R0, R0, 0xfffffffe, RZ, 0xc0, !PT ;  /* 0xfffffffe00007812 */ /* 0x000fc800078ec0ff */
[----:B------:R-:W-:-:S04]  /*fbe0*/  IADD3 R0, R3, -R0, RZ ;  /* 0x8000000003007210 */ /* 0x000fc80007ffe0ff */
[----:B------:R-:W-:-:S04]  /*fbf0*/  SHF.L.U32 R0, R0, 0x1f, RZ ;  /* 0x0000001f00007819 */ /* 0x000fc800000006ff */
[----:B------:R-:W3:Y:S02]  /*fc00*/  SYNCS.PHASECHK.TRANS64.TRYWAIT P0, [R17+URZ+0x30800], R0 ;  /* 0x03080000110075a7 */ /* 0x000ee4000800017f */
[----:B---3--:R-:W-:Y:S05]  /*fc10*/  @!P0 BRA `(.L_x_1720) ;  /* 0x000001ec006c8947 */ /* 0x008fea0003800000 */
.L_x_2073:
[----:B------:R-:W-:Y:S05]  /*fc20*/  BSYNC B1 ;  /* 0x0000000000017941 */ /* 0x000fea0003800000 */
.L_x_1719:
[----:B-12---:R-:W2:Y:S04]  /*fc30*/  LDL R20, [R1+0x5c] ;  /* 0x00005c0001147983 */ /* 0x006ea80000100800 */
[----:B------:R-:W4:Y:S01]  /*fc40*/  LDL R121, [R1+0x10] ;  /* 0x0000100001797983 */ /* 0x000f220000100800 */
[----:B-----5:R-:W-:Y:S01]  /*fc50*/  IMAD.MOV.U32 R3, RZ, RZ, R6 ;  /* 0x000000ffff037224 */ /* 0x020fe200078e0006 */
[----:B------:R-:W-:Y:S01]  /*fc60*/  BSSY B1, `(.L_x_1721) ;  /* 0x00000e5000017945 */ /* 0x000fe20003800000 */
[----:B---3--:R-:W-:-:S05]  /*fc70*/  IMAD.MOV.U32 R0, RZ, RZ, R7 ;  /* 0x000000ffff007224 */ /* 0x008fca00078e0007 */
        /* <DEDUP_REMOVED lines=17> */
[----:B--2---:R-:W-:Y:S01]  /*fd90*/  VIADDMNMX R0, R76, -R20, 0x80, PT ;  /* 0x000000804c007446 */ /* 0x004fe20003800914 */
[----:B------:R-:W-:-:S03]  /*fda0*/  IMAD.MOV.U32 R20, RZ, RZ, R72 ;  /* 0x000000ffff147224 */ /* 0x000fc600078e0048 */
[----:B----4-:R-:W-:Y:S02]  /*fdb0*/  ISETP.GE.AND P0, PT, R121, R0, PT ;  /* 0x000000007900720c */ /* 0x010fe40003f06270 */
[----:B------:R-:W-:Y:S01]  /*fdc0*/  PRMT R89, R20, 0x5410, R3 ;  /* 0x0000541014597816 */ /* 0x000fe20000000003 */
[----:B------:R-:W-:Y:S01]  /*fdd0*/  IMAD.MOV.U32 R3, RZ, RZ, R75 ;  /* 0x000000ffff037224 */ /* 0x000fe200078e004b */
[----:B------:R-:W-:-:S04]  /*fde0*/  MOV R20, R74 ;  /* 0x0000004a00147202 */ /* 0x000fc80000000f00 */
[----:B------:R-:W-:-:S05]  /*fdf0*/  PRMT R90, R20, 0x5410, R3 ;  /* 0x00005410145a7816 */ /* 0x000fca0000000003 */
[----:B------:R-:W-:Y:S05]  /*fe00*/  @P0 BRA `(.L_x_1722) ;  /* 0x0000000c00280947 */ /* 0x000fea0003800000 */
[----:B------:R1:W5:Y:S01]  /*fe10*/  LDL R124, [R1+0x64] ;  /* 0x00006400017c7983 */ /* 0x0003620000100800 */
[----:B------:R-:W2:Y:S03]  /*fe20*/  LDC R3, c[0x0][0x3f4] ;  /* 0x0000fd00ff037b82 */ /* 0x000ea60000000800 */
[----:B------:R1:W5:Y:S04]  /*fe30*/  LDL R123, [R1+0xd0] ;  /* 0x0000d000017b7983 */ /* 0x0003680000100800 */
[----:B------:R1:W5:Y:S01]  /*fe40*/  LDL R122, [R1+0x70] ;  /* 0x00007000017a7983 */ /* 0x0003620000100800 */
[----:B------:R-:W-:Y:S01]  /*fe50*/  BSSY B2, `(.L_x_1723) ;  /* 0x0000063000027945 */ /* 0x000fe20003800000 */
[----:B--2---:R-:W-:-:S13]  /*fe60*/  ISETP.GE.AND P0, PT, R18, R3, PT ;  /* 0x000000031200720c */ /* 0x004fda0003f06270 */
[----:B-1----:R-:W-:Y:S05]  /*fe70*/  @P0 BRA `(.L_x_1724) ;  /* 0x0000000400800947 */ /* 0x002fea0003800000 */
[----:B0-----:R-:W2:Y:S04]  /*fe80*/  LDL R21, [R1+0x84] ;  /* 0x0000840001157983 */ /* 0x001ea80000100800 */
[----:B------:R-:W3:Y:S01]  /*fe90*/  LDL R125, [R1+0x74] ;  /* 0x00007400017d7983 */ /* 0x000ee20000100800 */
[----:B------:R-:W-:Y:S01]  /*fea0*/  HADD2.F32 R88, -RZ, R88.H0_H0 ;  /* 0x20000058ff587230 */ /* 0x000fe20000004100 */
[--C-:B------:R-:W-:Y:S01]  /*feb0*/  SHF.R.U64 R64, R64, 0x10, R65.reuse ;  /* 0x0000001040407819 */ /* 0x100fe20000001241 */
[----:B------:R-:W-:Y:S01]  /*fec0*/  HADD2.F32 R104, -RZ, R104.H0_H0 ;  /* 0x20000068ff687230 */ /* 0x000fe20000004100 */
[----:B------:R-:W-:Y:S02]  /*fed0*/  SHF.R.U32.HI R65, RZ, 0x10, R65 ;  /* 0x00000010ff417819 */ /* 0x000fe40000011641 */
[----:B------:R-:W-:Y:S01]  /*fee0*/  SHF.R.U64 R58, R58, 0x10, R59 ;  /* 0x000000103a3a7819 */ /* 0x000fe2000000123b */
[----:B------:R-:W-:Y:S01]  /*fef0*/  HADD2.F32 R64, -RZ, R64.H0_H0 ;  /* 0x20000040ff407230 */ /* 0x000fe20000004100 */
[----:B------:R-:W-:-:S02]  /*ff00*/  SHF.R.U64 R66, R66, 0x10, R67 ;  /* 0x0000001042427819 */ /* 0x000fc40000001243 */
[----:B------:R-:W-:Y:S02]  /*ff10*/  SHF.R.U32.HI R59, RZ, 0x10, R59 ;  /* 0x00000010ff3b7819 */ /* 0x000fe4000001163b */
[----:B------:R-:W-:-:S03]  /*ff20*/  SHF.R.U32.HI R67, RZ, 0x10, R67 ;  /* 0x00000010ff437819 */ /* 0x000fc60000011643 */
[----:B------:R-:W-:Y:S01]  /*ff30*/  HADD2.F32 R59, -RZ, R59.H0_H0 ;  /* 0x2000003bff3b7230 */ /* 0x000fe20000004100 */
[----:B--2---:R-:W-:-:S04]  /*ff40*/  LEA.HI R20, R3, R21, RZ, 0x1d ;  /* 0x0000001503147211 */ /* 0x004fc800078fe8ff */
[----:B------:R-:W-:Y:S01]  /*ff50*/  SHF.R.S32.HI R21, RZ, 0x1f, R20 ;  /* 0x0000001fff157819 */ /* 0x000fe20000011414 */
[----:B---3--:R-:W0:Y:S03]  /*ff60*/  LDS.128 R80, [R125] ;  /* 0x000000007d507984 */ /* 0x008e260000000c00 */
[----:B------:R-:W-:Y:S01]  /*ff70*/  LEA.HI R21, R21, R20, RZ, 0x3 ;  /* 0x0000001415157211 */ /* 0x000fe200078f18ff */
[----:B------:R-:W-:-:S04]  /*ff80*/  IMAD.SHL.U32 R20, R20, 0x8, RZ ;  /* 0x0000000814147824 */ /* 0x000fc800078e00ff */
[----:B------:R-:W-:Y:S01]  /*ff90*/  IMAD.SHL.U32 R21, R21, 0x400, RZ ;  /* 0x0000040015157824 */ /* 0x000fe200078e00ff */
[----:B-----5:R-:W-:-:S04]  /*ffa0*/  LOP3.LUT R20, R124, 0x38, R20, 0xf8, !PT ;  /* 0x000000387c147812 */ /* 0x020fc800078ef814 */
[----:B------:R-:W-:Y:S02]  /*ffb0*/  LOP3.LUT R20, R20, R123, RZ, 0x3c, !PT ;  /* 0x0000007b14147212 */ /* 0x000fe400078e3cff */
[----:B------:R-:W-:-:S04]  /*ffc0*/  LOP3.LUT R21, R21, 0x7fffe000, RZ, 0xc0, !PT ;  /* 0x7fffe00015157812 */ /* 0x000fc800078ec0ff */
[----:B------:R-:W-:Y:S01]  /*ffd0*/  IADD3 R20, R20, R21, R122 ;  /* 0x0000001514147210 */ /* 0x000fe20007ffe07a */
[----:B------:R-:W-:-:S04]  /*ffe0*/  HADD2.F32 R21, -RZ, R84.H0_H0 ;  /* 0x20000054ff157230 */ /* 0x000fc80000004100 */
[----:B------:R-:W-:-:S05]  /*fff0*/  IMAD R20, R20, 0x2, R17 ;  /* 0x0000000214147824 */ /* 0x000fca00078e0211 */
[----:B------:R-:W1:Y:S01]  /*10000*/  LDS.128 R76, [R20+0x10400] ;  /* 0x01040000144c7984 */ /* 0x000e620000000c00 */
[----:B0-----:R-:W-:Y:S02]  /*10010*/  HADD2.F32 R85, -RZ, R81.H0_H0 ;  /* 0x20000051ff557230 */ /* 0x001fe40000004100 */
[--C-:B-1----:R-:W-:Y:S02]  /*10020*/  HADD2.F32 R91, -RZ, R77.reuse.H0_H0 ;  /* 0x2000004dff5b7230 */ /* 0x102fe40000004100 */
[----:B------:R-:W-:-:S03]  /*10030*/  HADD2.F32 R77, -RZ, R77.H1_H1 ;  /* 0x3000004dff4d7230 */ /* 0x000fc60000004100 */
[----:B------:R-:W-:-:S04]  /*10040*/  FMUL.FTZ R84, R91, R88 ;  /* 0x000000585b547220 */ /* 0x000fc80000410000 */
[-C--:B------:R-:W-:Y:S01]  /*10050*/  FFMA.FTZ R84, R85, R21.reuse, -R84 ;  /* 0x0000001555547223 */ /* 0x080fe20000010854 */
[----:B------:R-:W-:Y:S01]  /*10060*/  FMUL.FTZ R21, R91, R21 ;  /* 0x000000155b157220 */ /* 0x000fe20000410000 */
[--C-:B------:R-:W-:Y:S02]  /*10070*/  HADD2.F32 R91, -RZ, R76.reuse.H0_H0 ;  /* 0x2000004cff5b7230 */ /* 0x100fe40000004100 */
[----:B------:R-:W-:Y:S02]  /*10080*/  HADD2.F32 R76, -RZ, R76.H1_H1 ;  /* 0x3000004cff4c7230 */ /* 0x000fe40000004100 */
[----:B------:R-:W-:Y:S01]  /*10090*/  FFMA.FTZ R21, R85, R88, R21 ;  /* 0x0000005855157223 */ /* 0x000fe20000010015 */
[--C-:B------:R-:W-:Y:S01]  /*100a0*/  SHF.R.U32.HI R85, RZ, 0x10, R57.reuse ;  /* 0x00000010ff557819 */ /* 0x100fe20000011639 */
[----:B------:R-:W-:Y:S01]  /*100b0*/  HADD2.F32 R88, -RZ, R65.H0_H0 ;  /* 0x20000041ff587230 */ /* 0x000fe20000004100 */
[----:B------:R-:W-:Y:S01]  /*100c0*/  SHF.R.U64 R57, R56, 0x10, R57 ;  /* 0x0000001038397819 */ /* 0x000fe20000001239 */
[----:B------:R-:W-:-:S02]  /*100d0*/  HADD2.F32 R65, -RZ, R81.H1_H1 ;  /* 0x30000051ff417230 */ /* 0x000fc40000004100 */
[----:B------:R-:W-:Y:S02]  /*100e0*/  HADD2.F32 R56, -RZ, R85.H0_H0 ;  /* 0x20000055ff387230 */ /* 0x000fe40000004100 */
[--C-:B------:R-:W-:Y:S02]  /*100f0*/  HADD2.F32 R85, -RZ, R80.reuse.H0_H0 ;  /* 0x20000050ff557230 */ /* 0x100fe40000004100 */
[----:B------:R-:W-:Y:S02]  /*10100*/  HADD2.F32 R57, -RZ, R57.H0_H0 ;  /* 0x20000039ff397230 */ /* 0x000fe40000004100 */
[C---:B------:R-:W-:Y:S01]  /*10110*/  FMUL.FTZ R81, R77.reuse, R56 ;  /* 0x000000384d517220 */ /* 0x040fe20000410000 */
[-C--:B------:R-:W-:Y:S01]  /*10120*/  FMUL.FTZ R77, R77, R88.reuse ;  /* 0x000000584d4d7220 */ /* 0x080fe20000410000 */
[----:B------:R-:W-:Y:S02]  /*10130*/  HADD2.F32 R80, -RZ, R80.H1_H1 ;  /* 0x30000050ff507230 */ /* 0x000fe40000004100 */
[----:B------:R-:W-:Y:S01]  /*10140*/  FFMA.FTZ R88, R65, R88, -R81 ;  /* 0x0000005841587223 */ /* 0x000fe20000010851 */
[----:B------:R-:W-:-:S02]  /*10150*/  HADD2.F32 R81, -RZ, R102.H1_H1 ;  /* 0x30000066ff517230 */ /* 0x000fc40000004100 */
[----:B------:R-:W-:Y:S01]  /*10160*/  FFMA.FTZ R65, R65, R56, R77 ;  /* 0x0000003841417223 */ /* 0x000fe2000001004d */
[--C-:B------:R-:W-:Y:S02]  /*10170*/  HADD2.F32 R77, -RZ, R92.reuse.H1_H1 ;  /* 0x3000005cff4d7230 */ /* 0x100fe40000004100 */
[----:B------:R-:W-:Y:S02]  /*10180*/  HADD2.F32 R92, -RZ, R92.H0_H0 ;  /* 0x2000005cff5c7230 */ /* 0x000fe40000004100 */
[----:B------:R-:W-:Y:S01]  /*10190*/  FMUL.FTZ R56, R91, R81 ;  /* 0x000000515b387220 */ /* 0x000fe20000410000 */
[----:B------:R-:W-:-:S03]  /*101a0*/  F2FP.F16.F32.PACK_AB R65, R65, R21 ;  /* 0x000000154141723e */ /* 0x000fc600000000ff */
[-C--:B------:R-:W-:Y:S01]  /*101b0*/  FFMA.FTZ R56, R85, R77.reuse, -R56 ;  /* 0x0000004d55387223 */ /* 0x080fe20000010838 */
[----:B------:R-:W-:Y:S01]  /*101c0*/  FMUL.FTZ R77, R91, R77 ;  /* 0x0000004d5b4d7220 */ /* 0x000fe20000410000 */
[--C-:B------:R-:W-:Y:S02]  /*101d0*/  HADD2.F32 R91, -RZ, R78.reuse.H0_H0 ;  /* 0x2000004eff5b7230 */ /* 0x100fe40000004100 */
[----:B------:R-:W-:Y:S02]  /*101e0*/  HADD2.F32 R78, -RZ, R78.H1_H1 ;  /* 0x3000004eff4e7230 */ /* 0x000fe40000004100 */
[----:B------:R-:W-:Y:S01]  /*101f0*/  FFMA.FTZ R85, R85, R81, R77 ;  /* 0x0000005155557223 */ /* 0x000fe2000001004d */
[----:B------:R-:W-:Y:S02]  /*10200*/  HADD2.F32 R77, -RZ, R102.H0_H0 ;  /* 0x20000066ff4d7230 */ /* 0x000fe40000004100 */
[----:B------:R-:W-:-:S03]  /*10210*/  HADD2.F32 R102, -RZ, R82.H0_H0 ;  /* 0x20000052ff667230 */ /* 0x000fc60000004100 */
[C---:B------:R-:W-:Y:S01]  /*10220*/  FMUL.FTZ R81, R91.reuse, R77 ;  /* 0x0000004d5b517220 */ /* 0x040fe20000410000 */
[----:B------:R-:W-:-:S03]  /*10230*/  FMUL.FTZ R91, R91, R92 ;  /* 0x0000005c5b5b7220 */ /* 0x000fc60000410000 */
[C---:B------:R-:W-:Y:S01]  /*10240*/  FFMA.FTZ R81, R102.reuse, R92, -R81 ;  /* 0x0000005c66517223 */ /* 0x040fe20000010851 */
[----:B------:R-:W-:Y:S02]  /*10250*/  HADD2.F32 R92, -RZ, R103.H0_H0 ;  /* 0x20000067ff5c7230 */ /* 0x000fe40000004100 */
[----:B------:R-:W-:Y:S01]  /*10260*/  FFMA.FTZ R77, R102, R77, R91 ;  /* 0x0000004d664d7223 */ /* 0x000fe2000001005b */
[----:B------:R-:W-:Y:S02]  /*10270*/  HADD2.F32 R103, -RZ, R79.H0_H0 ;  /* 0x2000004fff677230 */ /* 0x000fe40000004100 */
[----:B------:R-:W-:Y:S02]  /*10280*/  HADD2.F32 R102, -RZ, R83.H0_H0 ;  /* 0x20000053ff667230 */ /* 0x000fe40000004100 */
[----:B------:R-:W-:Y:S02]  /*10290*/  HADD2.F32 R79, -RZ, R79.H1_H1 ;  /* 0x3000004fff4f7230 */ /* 0x000fe40000004100 */
[C---:B------:R-:W-:Y:S01]  /*102a0*/  FMUL.FTZ R91, R103.reuse, R92 ;  /* 0x0000005c675b7220 */ /* 0x040fe20000410000 */
[----:B------:R-:W-:Y:S01]  /*102b0*/  FMUL.FTZ R103, R103, R104 ;  /* 0x0000006867677220 */ /* 0x000fe20000410000 */
[----:B------:R-:W-:-:S02]  /*102c0*/  HADD2.F32 R83, -RZ, R83.H1_H1 ;  /* 0x30000053ff537230 */ /* 0x000fc40000004100 */
[C---:B------:R-:W-:Y:S01]  /*102d0*/  FFMA.FTZ R91, R102.reuse, R104, -R91 ;  /* 0x00000068665b7223 */ /* 0x040fe2000001085b */
[----:B------:R-:W-:Y:S01]  /*102e0*/  FFMA.FTZ R92, R102, R92, R103 ;  /* 0x0000005c665c7223 */ /* 0x000fe20000010067 */
[----:B------:R-:W-:Y:S02]  /*102f0*/  HADD2.F32 R102, -RZ, R67.H0_H0 ;  /* 0x20000043ff667230 */ /* 0x000fe40000004100 */
[----:B------:R-:W-:-:S03]  /*10300*/  FMUL.FTZ R67, R79, R59 ;  /* 0x0000003b4f437220 */ /* 0x000fc60000410000 */
[-C--:B------:R-:W-:Y:S01]  /*10310*/  FMUL.FTZ R79, R79, R102.reuse ;  /* 0x000000664f4f7220 */ /* 0x080fe20000410000 */
[----:B------:R-:W-:-:S03]  /*10320*/  FFMA.FTZ R67, R83, R102, -R67 ;  /* 0x0000006653437223 */ /* 0x000fc60000010843 */
[----:B------:R-:W-:Y:S01]  /*10330*/  FFMA.FTZ R83, R83, R59, R79 ;  /* 0x0000003b53537223 */ /* 0x000fe2000001004f */
[C---:B------:R-:W-:Y:S01]  /*10340*/  FMUL.FTZ R59, R76.reuse, R57 ;  /* 0x000000394c3b7220 */ /* 0x040fe20000410000 */
[----:B------:R-:W-:-:S03]  /*10350*/  FMUL.FTZ R76, R76, R64 ;  /* 0x000000404c4c7220 */ /* 0x000fc60000410000 */
[C---:B------:R-:W-:Y:S01]  /*10360*/  FFMA.FTZ R64, R80.reuse, R64, -R59 ;  /* 0x0000004050407223 */ /* 0x040fe2000001083b */
[----:B------:R-:W-:Y:S01]  /*10370*/  FFMA.FTZ R76, R80, R57, R76 ;  /* 0x00000039504c7223 */ /* 0x000fe2000001004c */
[----:B------:R-:W-:Y:S02]  /*10380*/  HADD2.F32 R57, -RZ, R58.H0_H0 ;  /* 0x2000003aff397230 */ /* 0x000fe40000004100 */
[----:B------:R-:W-:Y:S01]  /*10390*/  HADD2.F32 R58, -RZ, R66.H0_H0 ;  /* 0x20000042ff3a7230 */ /* 0x000fe20000004100 */
[----:B------:R-:W-:Y:S01]  /*103a0*/  F2FP.F16.F32.PACK_AB R56, R64, R56 ;  /* 0x000000384038723e */ /* 0x000fe200000000ff */
[----:B------:R-:W-:Y:S02]  /*103b0*/  HADD2.F32 R66, -RZ, R82.H1_H1 ;  /* 0x30000052ff427230 */ /* 0x000fe40000004100 */
[----:B------:R-:W-:Y:S01]  /*103c0*/  FMUL.FTZ R59, R78, R57 ;  /* 0x000000394e3b7220 */ /* 0x000fe20000410000 */
[----:B------:R-:W-:Y:S01]  /*103d0*/  F2FP.F16.F32.PACK_AB R64, R76, R85 ;  /* 0x000000554c40723e */ /* 0x000fe200000000ff */
[----:B------:R-:W-:-:S02]  /*103e0*/  FMUL.FTZ R78, R78, R58 ;  /* 0x0000003a4e4e7220 */ /* 0x000fc40000410000 */
[C---:B------:R-:W-:Y:S01]  /*103f0*/  FFMA.FTZ R58, R66.reuse, R58, -R59 ;  /* 0x0000003a423a7223 */ /* 0x040fe2000001083b */
[----:B------:R-:W-:Y:S01]  /*10400*/  F2FP.F16.F32.PACK_AB R59, R67, R91 ;  /* 0x0000005b433b723e */ /* 0x000fe200000000ff */
[----:B------:R-:W-:Y:S01]  /*10410*/  FFMA.FTZ R66, R66, R57, R78 ;  /* 0x0000003942427223 */ /* 0x000fe2000001004e */
[----:B------:R-:W-:Y:S02]  /*10420*/  F2FP.F16.F32.PACK_AB R57, R88, R84 ;  /* 0x000000545839723e */ /* 0x000fe400000000ff */
[----:B------:R-:W-:Y:S02]  /*10430*/  F2FP.F16.F32.PACK_AB R58, R58, R81 ;  /* 0x000000513a3a723e */ /* 0x000fe400000000ff */
[----:B------:R-:W-:Y:S02]  /*10440*/  F2FP.F16.F32.PACK_AB R67, R83, R92 ;  /* 0x0000005c5343723e */ /* 0x000fe400000000ff */
[----:B------:R-:W-:Y:S01]  /*10450*/  F2FP.F16.F32.PACK_AB R66, R66, R77 ;  /* 0x0000004d4242723e */ /* 0x000fe200000000ff */
[----:B------:R1:W-:Y:S04]  /*10460*/  STS.128 [R125], R56 ;  /* 0x000000387d007388 */ /* 0x0003e80000000c00 */
[----:B------:R1:W-:Y:S02]  /*10470*/  STS.128 [R20+0x10400], R64 ;  /* 0x0104004014007388 */ /* 0x0003e40000000c00 */
.L_x_1724:
[----:B------:R-:W-:Y:S05]  /*10480*/  BSYNC B2 ;  /* 0x0000000000027941 */ /* 0x000fea0003800000 */
.L_x_1723:
[----:B------:R-:W-:-:S13]  /*10490*/  ISETP.GE.AND P0, PT, R203, R3, PT ;  /* 0x00000003cb00720c */ /* 0x000fda0003f06270 */
[----:B------:R-:W-:Y:S05]  /*104a0*/  @P0 BRA `(.L_x_1722) ;  /* 0x0000000400800947 */ /* 0x000fea0003800000 */
[----:B-1----:R-:W2:Y:S04]  /*104b0*/  LDL R20, [R1+0xa4] ;  /* 0x0000a40001147983 */ /* 0x002ea80000100800 */
[----:B------:R-:W3:Y:S01]  /*104c0*/  LDL R85, [R1+0xc4] ;  /* 0x0000c40001557983 */ /* 0x000ee20000100800 */
[----:B------:R-:W-:Y:S01]  /*104d0*/  HADD2.F32 R79, -RZ, R120.H1_H1 ;  /* 0x30000078ff4f7230 */ /* 0x000fe20000004100 */
[--C-:B------:R-:W-:Y:S02]  /*104e0*/  SHF.R.U32.HI R78, RZ, 0x10, R61.reuse ;  /* 0x00000010ff4e7819 */ /* 0x100fe4000001163d */
[----:B------:R-:W-:Y:S02]  /*104f0*/  SHF.R.U64 R60, R60, 0x10, R61 ;  /* 0x000000103c3c7819 */ /* 0x000fe4000000123d */
[----:B------:R-:W-:Y:S01]  /*10500*/  SHF.R.U64 R68, R68, 0x10, R69 ;  /* 0x0000001044447819 */ /* 0x000fe20000001245 */
[----:B------:R-:W-:Y:S01]  /*10510*/  HADD2.F32 R78, -RZ, R78.H0_H0 ;  /* 0x2000004eff4e7230 */ /* 0x000fe20000004100 */
[----:B------:R-:W-:Y:S01]  /*10520*/  SHF.R.U64 R62, R62, 0x10, R63 ;  /* 0x000000103e3e7819 */ /* 0x000fe2000000123f */
[----:B------:R-:W-:Y:S01]  /*10530*/  HADD2.F32 R60, -RZ, R60.H0_H0 ;  /* 0x2000003cff3c7230 */ /* 0x000fe20000004100 */
[----:B------:R-:W-:Y:S01]  /*10540*/  SHF.R.U64 R70, R70, 0x10, R71 ;  /* 0x0000001046467819 */ /* 0x000fe20000001247 */
[----:B------:R-:W-:-:S02]  /*10550*/  HADD2.F32 R68, -RZ, R68.H0_H0 ;  /* 0x20000044ff447230 */ /* 0x000fc40000004100 */
[----:B------:R-:W-:Y:S02]  /*10560*/  HADD2.F32 R62, -RZ, R62.H0_H0 ;  /* 0x2000003eff3e7230 */ /* 0x000fe40000004100 */
[----:B------:R-:W-:Y:S01]  /*10570*/  HADD2.F32 R70, -RZ, R70.H0_H0 ;  /* 0x20000046ff467230 */ /* 0x000fe20000004100 */
[----:B--2---:R-:W-:-:S04]  /*10580*/  LEA.HI R3, R3, R20, RZ, 0x1d ;  /* 0x0000001403037211 */ /* 0x004fc800078fe8ff */
[----:B------:R-:W-:Y:S01]  /*10590*/  SHF.R.S32.HI R20, RZ, 0x1f, R3 ;  /* 0x0000001fff147819 */ /* 0x000fe20000011403 */
[----:B---3--:R-:W1:Y:S01]  /*105a0*/  LDS.128 R64, [R85] ;  /* 0x0000000055407984 */ /* 0x008e620000000c00 */
[----:B0-----:R-:W-:Y:S02]  /*105b0*/  SHF.L.U32 R21, R3, 0x3, RZ ;  /* 0x0000000303157819 */ /* 0x001fe400000006ff */
[----:B------:R-:W-:Y:S02]  /*105c0*/  LEA.HI R20, R20, R3, RZ, 0x3 ;  /* 0x0000000314147211 */ /* 0x000fe400078f18ff */
[----:B-----5:R-:W-:-:S03]  /*105d0*/  LOP3.LUT R21, R124, 0x38, R21, 0xf8, !PT ;  /* 0x000000387c157812 */ /* 0x020fc600078ef815 */
[----:B------:R-:W-:Y:S01]  /*105e0*/  IMAD.SHL.U32 R20, R20, 0x400, RZ ;  /* 0x0000040014147824 */ /* 0x000fe200078e00ff */
[----:B------:R-:W-:-:S04]  /*105f0*/  LOP3.LUT R21, R21, R123, RZ, 0x3c, !PT ;  /* 0x0000007b15157212 */ /* 0x000fc800078e3cff */
[----:B------:R-:W-:-:S04]  /*10600*/  LOP3.LUT R20, R20, 0x7fffe000, RZ, 0xc0, !PT ;  /* 0x7fffe00014147812 */ /* 0x000fc800078ec0ff */
[----:B------:R-:W-:Y:S01]  /*10610*/  IADD3 R3, R21, R20, R122 ;  /* 0x0000001415037210 */ /* 0x000fe20007ffe07a */
[----:B------:R-:W-:-:S04]  /*10620*/  HADD2.F32 R20, -RZ, R120.H0_H0 ;  /* 0x20000078ff147230 */ /* 0x000fc80000004100 */
[----:B------:R-:W-:-:S05]  /*10630*/  IMAD R3, R3, 0x2, R17 ;  /* 0x0000000203037824 */ /* 0x000fca00078e0211 */
[----:B------:R-:W0:Y:S01]  /*10640*/  LDS.128 R56, [R3+0x10400] ;  /* 0x0104000003387984 */ /* 0x000e220000000c00 */
[--C-:B-1----:R-:W-:Y:S02]  /*10650*/  HADD2.F32 R76, -RZ, R65.reuse.H0_H0 ;  /* 0x20000041ff4c7230 */ /* 0x102fe40000004100 */
[----:B------:R-:W-:Y:S02]  /*10660*/  HADD2.F32 R65, -RZ, R65.H1_H1 ;  /* 0x30000041ff417230 */ /* 0x000fe40000004100 */
[----:B0-----:R-:W-:Y:S02]  /*10670*/  HADD2.F32 R21, -RZ, R57.H0_H0 ;  /* 0x20000039ff157230 */ /* 0x001fe40000004100 */
[--C-:B------:R-:W-:Y:S02]  /*10680*/  HADD2.F32 R81, -RZ, R58.reuse.H0_H0 ;  /* 0x2000003aff517230 */ /* 0x100fe40000004100 */
[----:B------:R-:W-:Y:S02]  /*10690*/  HADD2.F32 R83, -RZ, R59.H0_H0 ;  /* 0x2000003bff537230 */ /* 0x000fe40000004100 */
[C---:B------:R-:W-:Y:S01]  /*106a0*/  FMUL.FTZ R77, R21.reuse, R20 ;  /* 0x00000014154d7220 */ /* 0x040fe20000410000 */
[----:B------:R-:W-:Y:S01]  /*106b0*/  FMUL.FTZ R21, R21, R79 ;  /* 0x0000004f15157220 */ /* 0x000fe20000410000 */
[----:B------:R-:W-:-:S02]  /*106c0*/  HADD2.F32 R58, -RZ, R58.H1_H1 ;  /* 0x3000003aff3a7230 */ /* 0x000fc40000004100 */
[C---:B------:R-:W-:Y:S01]  /*106d0*/  FFMA.FTZ R79, R76.reuse, R79, -R77 ;  /* 0x0000004f4c4f7223 */ /* 0x040fe2000001084d */
[----:B------:R-:W-:Y:S01]  /*106e0*/  FFMA.FTZ R76, R76, R20, R21 ;  /* 0x000000144c4c7223 */ /* 0x000fe20000010015 */
[----:B------:R-:W-:Y:S01]  /*106f0*/  SHF.R.U32.HI R21, RZ, 0x10, R69 ;  /* 0x00000010ff157819 */ /* 0x000fe20000011645 */
[----:B------:R-:W-:Y:S02]  /*10700*/  HADD2.F32 R20, -RZ, R57.H1_H1 ;  /* 0x30000039ff147230 */ /* 0x000fe40000004100 */
[----:B------:R-:W-:Y:S02]  /*10710*/  HADD2.F32 R77, -RZ, R119.H1_H1 ;  /* 0x30000077ff4d7230 */ /* 0x000fe40000004100 */
[----:B------:R-:W-:Y:S02]  /*10720*/  HADD2.F32 R57, -RZ, R21.H0_H0 ;  /* 0x20000015ff397230 */ /* 0x000fe40000004100 */
[----:B------:R-:W-:-:S03]  /*10730*/  FMUL.FTZ R21, R20, R78 ;  /* 0x0000004e14157220 */ /* 0x000fc60000410000 */
[-C--:B------:R-:W-:Y:S01]  /*10740*/  FMUL.FTZ R20, R20, R57.reuse ;  /* 0x0000003914147220 */ /* 0x080fe20000410000 */
[C---:B------:R-:W-:Y:S01]  /*10750*/  FFMA.FTZ R57, R65.reuse, R57, -R21 ;  /* 0x0000003941397223 */ /* 0x040fe20000010815 */
[----:B------:R-:W-:Y:S02]  /*10760*/  HADD2.F32 R21, -RZ, R56.H0_H0 ;  /* 0x20000038ff157230 */ /* 0x000fe40000004100 */
[----:B------:R-:W-:Y:S01]  /*10770*/  FFMA.FTZ R78, R65, R78, R20 ;  /* 0x0000004e414e7223 */ /* 0x000fe20000010014 */
[----:B------:R-:W-:Y:S01]  /*10780*/  HADD2.F32 R20, -RZ, R119.H0_H0 ;  /* 0x20000077ff147230 */ /* 0x000fe20000004100 */
[----:B------:R-:W-:Y:S01]  /*10790*/  F2FP.F16.F32.PACK_AB R57, R57, R79 ;  /* 0x0000004f3939723e */ /* 0x000fe200000000ff */
[----:B------:R-:W-:Y:S02]  /*107a0*/  HADD2.F32 R65, -RZ, R64.H0_H0 ;  /* 0x20000040ff417230 */ /* 0x000fe40000004100 */
[----:B------:R-:W-:Y:S02]  /*107b0*/  HADD2.F32 R56, -RZ, R56.H1_H1 ;  /* 0x30000038ff387230 */ /* 0x000fe40000004100 */
[C---:B------:R-:W-:Y:S01]  /*107c0*/  FMUL.FTZ R80, R21.reuse, R20 ;  /* 0x0000001415507220 */ /* 0x040fe20000410000 */
[----:B------:R-:W-:Y:S01]  /*107d0*/  FMUL.FTZ R21, R21, R77 ;  /* 0x0000004d15157220 */ /* 0x000fe20000410000 */
[----:B------:R-:W-:-:S02]  /*107e0*/  HADD2.F32 R64, -RZ, R64.H1_H1 ;  /* 0x30000040ff407230 */ /* 0x000fc40000004100 */
[C---:B------:R-:W-:Y:S01]  /*107f0*/  FFMA.FTZ R77, R65.reuse, R77, -R80 ;  /* 0x0000004d414d7223 */ /* 0x040fe20000010850 */
[----:B------:R-:W-:Y:S01]  /*10800*/  FFMA.FTZ R65, R65, R20, R21 ;  /* 0x0000001441417223 */ /* 0x000fe20000010015 */
[--C-:B------:R-:W-:Y:S02]  /*10810*/  HADD2.F32 R80, -RZ, R118.reuse.H0_H0 ;  /* 0x20000076ff507230 */ /* 0x100fe40000004100 */
[----:B------:R-:W-:Y:S01]  /*10820*/  FMUL.FTZ R61, R56, R60 ;  /* 0x0000003c383d7220 */ /* 0x000fe20000410000 */
[----:B------:R-:W-:Y:S02]  /*10830*/  HADD2.F32 R21, -RZ, R118.H1_H1 ;  /* 0x30000076ff157230 */ /* 0x000fe40000004100 */
[--C-:B------:R-:W-:Y:S02]  /*10840*/  HADD2.F32 R20, -RZ, R66.reuse.H0_H0 ;  /* 0x20000042ff147230 */ /* 0x100fe40000004100 */
[----:B------:R-:W-:Y:S01]  /*10850*/  FMUL.FTZ R82, R81, R80 ;  /* 0x0000005051527220 */ /* 0x000fe20000410000 */
[----:B------:R-:W-:-:S02]  /*10860*/  HADD2.F32 R66, -RZ, R66.H1_H1 ;  /* 0x30000042ff427230 */ /* 0x000fc40000004100 */
[-C--:B------:R-:W-:Y:S01]  /*10870*/  FMUL.FTZ R81, R81, R21.reuse ;  /* 0x0000001551517220 */ /* 0x080fe20000410000 */
[C---:B------:R-:W-:Y:S01]  /*10880*/  FFMA.FTZ R21, R20.reuse, R21, -R82 ;  /* 0x0000001514157223 */ /* 0x040fe20000010852 */
[--C-:B------:R-:W-:Y:S02]  /*10890*/  HADD2.F32 R82, -RZ, R117.reuse.H0_H0 ;  /* 0x20000075ff527230 */ /* 0x100fe40000004100 */
[----:B------:R-:W-:Y:S01]  /*108a0*/  FFMA.FTZ R20, R20, R80, R81 ;  /* 0x0000005014147223 */ /* 0x000fe20000010051 */
[----:B------:R-:W-:Y:S02]  /*108b0*/  HADD2.F32 R80, -RZ, R117.H1_H1 ;  /* 0x30000075ff507230 */ /* 0x000fe40000004100 */
[--C-:B------:R-:W-:Y:S02]  /*108c0*/  HADD2.F32 R81, -RZ, R67.reuse.H0_H0 ;  /* 0x20000043ff517230 */ /* 0x100fe40000004100 */
[----:B------:R-:W-:Y:S01]  /*108d0*/  FMUL.FTZ R84, R83, R82 ;  /* 0x0000005253547220 */ /* 0x000fe20000410000 */
[----:B------:R-:W-:-:S02]  /*108e0*/  HADD2.F32 R67, -RZ, R67.H1_H1 ;  /* 0x30000043ff437230 */ /* 0x000fc40000004100 */
[-C--:B------:R-:W-:Y:S01]  /*108f0*/  FMUL.FTZ R83, R83, R80.reuse ;  /* 0x0000005053537220 */ /* 0x080fe20000410000 */
[C---:B------:R-:W-:Y:S01]  /*10900*/  FFMA.FTZ R80, R81.reuse, R80, -R84 ;  /* 0x0000005051507223 */ /* 0x040fe20000010854 */
[----:B------:R-:W-:Y:S02]  /*10910*/  SHF.R.U32.HI R84, RZ, 0x10, R71 ;  /* 0x00000010ff547819 */ /* 0x000fe40000011647 */
[----:B------:R-:W-:Y:S01]  /*10920*/  FFMA.FTZ R81, R81, R82, R83 ;  /* 0x0000005251517223 */ /* 0x000fe20000010053 */
[----:B------:R-:W-:Y:S01]  /*10930*/  SHF.R.U32.HI R82, RZ, 0x10, R63 ;  /* 0x00000010ff527819 */ /* 0x000fe2000001163f */
[----:B------:R-:W-:Y:S02]  /*10940*/  HADD2.F32 R83, -RZ, R59.H1_H1 ;  /* 0x3000003bff537230 */ /* 0x000fe40000004100 */
[-C--:B------:R-:W-:Y:S01]  /*10950*/  FMUL.FTZ R63, R56, R68.reuse ;  /* 0x00000044383f7220 */ /* 0x080fe20000410000 */
[----:B------:R-:W-:Y:S02]  /*10960*/  HADD2.F32 R59, -RZ, R84.H0_H0 ;  /* 0x20000054ff3b7230 */ /* 0x000fe40000004100 */
[----:B------:R-:W-:Y:S01]  /*10970*/  FFMA.FTZ R56, R64, R68, -R61 ;  /* 0x0000004440387223 */ /* 0x000fe2000001083d */
[----:B------:R-:W-:-:S02]  /*10980*/  HADD2.F32 R82, -RZ, R82.H0_H0 ;  /* 0x20000052ff527230 */ /* 0x000fc40000004100 */
[----:B------:R-:W-:Y:S01]  /*10990*/  FFMA.FTZ R60, R64, R60, R63 ;  /* 0x0000003c403c7223 */ /* 0x000fe2000001003f */
[C---:B------:R-:W-:Y:S01]  /*109a0*/  FMUL.FTZ R61, R58.reuse, R62 ;  /* 0x0000003e3a3d7220 */ /* 0x040fe20000410000 */
[----:B------:R-:W-:Y:S01]  /*109b0*/  FMUL.FTZ R63, R58, R70 ;  /* 0x000000463a3f7220 */ /* 0x000fe20000410000 */
[----:B------:R-:W-:Y:S01]  /*109c0*/  F2FP.F16.F32.PACK_AB R56, R56, R77 ;  /* 0x0000004d3838723e */ /* 0x000fe200000000ff */
[C---:B------:R-:W-:Y:S01]  /*109d0*/  FMUL.FTZ R84, R83.reuse, R82 ;  /* 0x0000005253547220 */ /* 0x040fe20000410000 */
        /* <DEDUP_REMOVED lines=9> */
[----:B------:R-:W-:Y:S01]  /*10a70*/  F2FP.F16.F32.PACK_AB R60, R60, R65 ;  /* 0x000000413c3c723e */ /* 0x000fe200000000ff */
[----:B------:R2:W-:Y:S01]  /*10a80*/  STS.128 [R85], R56 ;  /* 0x0000003855007388 */ /* 0x0005e20000000c00 */
[----:B------:R-:W-:-:S05]  /*10a90*/  F2FP.F16.F32.PACK_AB R62, R62, R20 ;  /* 0x000000143e3e723e */ /* 0x000fca00000000ff */
[----:B------:R2:W-:Y:S02]  /*10aa0*/  STS.128 [R3+0x10400], R60 ;  /* 0x0104003c03007388 */ /* 0x0005e40000000c00 */
.L_x_1722:
[----:B------:R-:W-:Y:S05]  /*10ab0*/  BSYNC B1 ;  /* 0x0000000000017941 */ /* 0x000fea0003800000 */
.L_x_1721:
[----:B--2---:R-:W2:Y:S01]  /*10ac0*/  LDL R3, [R1+0xc8] ;  /* 0x0000c80001037983 */ /* 0x004ea20000100800 */
[----:B------:R-:W-:Y:S01]  /*10ad0*/  BSSY B1, `(.L_x_1725) ;  /* 0x00000cd000017945 */ /* 0x000fe20003800000 */
[----:B--2---:R-:W-:-:S13]  /*10ae0*/  ISETP.GE.AND P0, PT, R3, R0, PT ;  /* 0x000000000300720c */ /* 0x004fda0003f06270 */
[----:B------:R-:W-:Y:S05]  /*10af0*/  @P0 BRA `(.L_x_1726) ;  /* 0x0000000c00280947 */ /* 0x000fea0003800000 */
[----:B0-----:R0:W5:Y:S01]  /*10b00*/  LDL R77, [R1+0x60] ;  /* 0x00006000014d7983 */ /* 0x0011620000100800 */
[----:B------:R-:W2:Y:S03]  /*10b10*/  LDC R3, c[0x0][0x3f4] ;  /* 0x0000fd00ff037b82 */ /* 0x000ea60000000800 */
[----:B------:R0:W5:Y:S04]  /*10b20*/  LDL R76, [R1+0xcc] ;  /* 0x0000cc00014c7983 */ /* 0x0001680000100800 */
[----:B------:R0:W5:Y:S01]  /*10b30*/  LDL R71, [R1+0x6c] ;  /* 0x00006c0001477983 */ /* 0x0001620000100800 */
[----:B------:R-:W-:Y:S01]  /*10b40*/  BSSY B2, `(.L_x_1727) ;  /* 0x0000064000027945 */ /* 0x000fe20003800000 */
[----:B--2---:R-:W-:-:S02]  /*10b50*/  ISETP.GE.AND P0, PT, R18, R3, PT ;  /* 0x000000031200720c */ /* 0x004fc40003f06270 */
[----:B------:R-:W-:-:S11]  /*10b60*/  ISETP.GE.AND P1, PT, R203, R3, PT ;  /* 0x00000003cb00720c */ /* 0x000fd60003f26270 */
[----:B0-----:R-:W-:Y:S05]  /*10b70*/  @P0 BRA `(.L_x_1728) ;  /* 0x0000000400800947 */ /* 0x001fea0003800000 */
[----:B-1----:R-:W2:Y:S04]  /*10b80*/  LDL R20, [R1+0x84] ;  /* 0x0000840001147983 */ /* 0x002ea80000100800 */
[----:B------:R-:W3:Y:S01]  /*10b90*/  LDL R78, [R1+0xc0] ;  /* 0x0000c000014e7983 */ /* 0x000ee20000100800 */
[----:B------:R-:W-:Y:S01]  /*10ba0*/  HADD2.F32 R64, -RZ, R113.H0_H0 ;  /* 0x20000071ff407230 */ /* 0x000fe20000004100 */
[--C-:B------:R-:W-:Y:S01]  /*10bb0*/  SHF.R.U64 R50, R50, 0x10, R51.reuse ;  /* 0x0000001032327819 */ /* 0x100fe20000001233 */
[----:B------:R-:W-:Y:S01]  /*10bc0*/  HADD2.F32 R65, -RZ, R115.H0_H0 ;  /* 0x20000073ff417230 */ /* 0x000fe20000004100 */
[----:B------:R-:W-:Y:S01]  /*10bd0*/  SHF.R.U32.HI R66, RZ, 0x10, R51 ;  /* 0x00000010ff427819 */ /* 0x000fe20000011633 */
[----:B------:R-:W-:Y:S01]  /*10be0*/  HADD2.F32 R113, -RZ, R113.H1_H1 ;  /* 0x30000071ff717230 */ /* 0x000fe20000004100 */
[--C-:B------:R-:W-:Y:S01]  /*10bf0*/  SHF.R.U64 R40, R40, 0x10, R41.reuse ;  /* 0x0000001028287819 */ /* 0x100fe20000001229 */
[----:B------:R-:W-:Y:S01]  /*10c00*/  HADD2.F32 R115, -RZ, R115.H1_H1 ;  /* 0x30000073ff737230 */ /* 0x000fe20000004100 */
[----:B------:R-:W-:Y:S01]  /*10c10*/  SHF.R.U32.HI R41, RZ, 0x10, R41 ;  /* 0x00000010ff297819 */ /* 0x000fe20000011629 */
[--C-:B------:R-:W-:Y:S01]  /*10c20*/  HADD2.F32 R69, -RZ, R116.reuse.H1_H1 ;  /* 0x30000074ff457230 */ /* 0x100fe20000004100 */
[--C-:B------:R-:W-:Y:S01]  /*10c30*/  SHF.R.U64 R42, R42, 0x10, R43.reuse ;  /* 0x000000102a2a7819 */ /* 0x100fe2000000122b */
[----:B------:R-:W-:Y:S01]  /*10c40*/  HADD2.F32 R116, -RZ, R116.H0_H0 ;  /* 0x20000074ff747230 */ /* 0x000fe20000004100 */
[----:B------:R-:W-:Y:S01]  /*10c50*/  SHF.R.U32.HI R43, RZ, 0x10, R43 ;  /* 0x00000010ff2b7819 */ /* 0x000fe2000001162b */
[----:B------:R-:W-:-:S02]  /*10c60*/  HADD2.F32 R41, -RZ, R41.H0_H0 ;  /* 0x20000029ff297230 */ /* 0x000fc40000004100 */
[----:B------:R-:W-:Y:S02]  /*10c70*/  HADD2.F32 R66, -RZ, R66.H0_H0 ;  /* 0x20000042ff427230 */ /* 0x000fe40000004100 */
[----:B------:R-:W-:Y:S02]  /*10c80*/  HADD2.F32 R43, -RZ, R43.H0_H0 ;  /* 0x2000002bff2b7230 */ /* 0x000fe40000004100 */
[----:B------:R-:W-:Y:S02]  /*10c90*/  HADD2.F32 R40, -RZ, R40.H0_H0 ;  /* 0x20000028ff287230 */ /* 0x000fe40000004100 */
[----:B------:R-:W-:Y:S02]  /*10ca0*/  HADD2.F32 R42, -RZ, R42.H0_H0 ;  /* 0x2000002aff2a7230 */ /* 0x000fe40000004100 */
[----:B------:R-:W-:Y:S01]  /*10cb0*/  HADD2.F32 R50, -RZ, R50.H0_H0 ;  /* 0x20000032ff327230 */ /* 0x000fe20000004100 */
[----:B--2---:R-:W-:-:S04]  /*10cc0*/  LEA.HI R20, R3, R20, RZ, 0x1d ;  /* 0x0000001403147211 */ /* 0x004fc800078fe8ff */
[----:B------:R-:W-:Y:S01]  /*10cd0*/  SHF.R.S32.HI R57, RZ, 0x1f, R20 ;  /* 0x0000001fff397819 */ /* 0x000fe20000011414 */
[----:B------:R-:W-:Y:S01]  /*10ce0*/  IMAD.SHL.U32 R21, R20, 0x8, RZ ;  /* 0x0000000814157824 */ /* 0x000fe200078e00ff */
[----:B---3--:R-:W0:Y:S02]  /*10cf0*/  LDS.128 R60, [R78] ;  /* 0x000000004e3c7984 */ /* 0x008e240000000c00 */
[----:B------:R-:W-:Y:S02]  /*10d00*/  LEA.HI R57, R57, R20, RZ, 0x3 ;  /* 0x0000001439397211 */ /* 0x000fe400078f18ff */
[----:B-----5:R-:W-:Y:S02]  /*10d10*/  LOP3.LUT R20, R77, 0x38, R21, 0xf8, !PT ;  /* 0x000000384d147812 */ /* 0x020fe400078ef815 */
[----:B------:R-:W-:Y:S01]  /*10d20*/  SHF.R.U64 R21, R48, 0x10, R49 ;  /* 0x0000001030157819 */ /* 0x000fe20000001231 */
[----:B------:R-:W-:Y:S01]  /*10d30*/  IMAD.SHL.U32 R57, R57, 0x400, RZ ;  /* 0x0000040039397824 */ /* 0x000fe200078e00ff */
[----:B------:R-:W-:-:S02]  /*10d40*/  LOP3.LUT R20, R20, R76, RZ, 0x3c, !PT ;  /* 0x0000004c14147212 */ /* 0x000fc400078e3cff */
[----:B------:R-:W-:Y:S01]  /*10d50*/  SHF.R.U32.HI R48, RZ, 0x10, R49 ;  /* 0x00000010ff307819 */ /* 0x000fe20000011631 */
[----:B------:R-:W-:Y:S01]  /*10d60*/  HADD2.F32 R21, -RZ, R21.H0_H0 ;  /* 0x20000015ff157230 */ /* 0x000fe20000004100 */
[----:B------:R-:W-:-:S04]  /*10d70*/  LOP3.LUT R57, R57, 0x7fffe000, RZ, 0xc0, !PT ;  /* 0x7fffe00039397812 */ /* 0x000fc800078ec0ff */
[----:B------:R-:W-:-:S04]  /*10d80*/  IADD3 R20, R20, R57, R71 ;  /* 0x0000003914147210 */ /* 0x000fc80007ffe047 */
[----:B------:R-:W-:-:S05]  /*10d90*/  LEA R20, R20, R17, 0x1 ;  /* 0x0000001114147211 */ /* 0x000fca00078e08ff */
[----:B------:R-:W1:Y:S01]  /*10da0*/  LDS.128 R56, [R20+0x10400] ;  /* 0x0104000014387984 */ /* 0x000e620000000c00 */
[----:B0-----:R-:W-:Y:S02]  /*10db0*/  HADD2.F32 R67, -RZ, R61.H0_H0 ;  /* 0x2000003dff437230 */ /* 0x001fe40000004100 */
[--C-:B-1----:R-:W-:Y:S02]  /*10dc0*/  HADD2.F32 R49, -RZ, R57.reuse.H0_H0 ;  /* 0x20000039ff317230 */ /* 0x102fe40000004100 */
[----:B------:R-:W-:-:S03]  /*10dd0*/  HADD2.F32 R57, -RZ, R57.H1_H1 ;  /* 0x30000039ff397230 */ /* 0x000fc60000004100 */
[C---:B------:R-:W-:Y:S01]  /*10de0*/  FMUL.FTZ R51, R49.reuse, R64 ;  /* 0x0000004031337220 */ /* 0x040fe20000410000 */
[----:B------:R-:W-:-:S03]  /*10df0*/  FMUL.FTZ R49, R49, R65 ;  /* 0x0000004131317220 */ /* 0x000fc60000410000 */
[C---:B------:R-:W-:Y:S01]  /*10e00*/  FFMA.FTZ R51, R67.reuse, R65, -R51 ;  /* 0x0000004143337223 */ /* 0x040fe20000010833 */
[----:B------:R-:W-:Y:S01]  /*10e10*/  FFMA.FTZ R49, R67, R64, R49 ;  /* 0x0000004043317223 */ /* 0x000fe20000010031 */
[----:B------:R-:W-:Y:S02]  /*10e20*/  HADD2.F32 R64, -RZ, R48.H0_H0 ;  /* 0x20000030ff407230 */ /* 0x000fe40000004100 */
[----:B------:R-:W-:Y:S02]  /*10e30*/  HADD2.F32 R48, -RZ, R56.H0_H0 ;  /* 0x20000038ff307230 */ /* 0x000fe40000004100 */
[----:B------:R-:W-:Y:S02]  /*10e40*/  HADD2.F32 R67, -RZ, R61.H1_H1 ;  /* 0x3000003dff437230 */ /* 0x000fe40000004100 */
[C---:B------:R-:W-:Y:S01]  /*10e50*/  FMUL.FTZ R61, R57.reuse, R41 ;  /* 0x00000029393d7220 */ /* 0x040fe20000410000 */
[----:B------:R-:W-:Y:S02]  /*10e60*/  HADD2.F32 R65, -RZ, R60.H0_H0 ;  /* 0x2000003cff417230 */ /* 0x000fe40000004100 */
[C---:B------:R-:W-:Y:S01]  /*10e70*/  FMUL.FTZ R68, R48.reuse, R113 ;  /* 0x0000007130447220 */ /* 0x040fe20000410000 */
[-C--:B------:R-:W-:Y:S01]  /*10e80*/  FMUL.FTZ R57, R57, R64.reuse ;  /* 0x0000004039397220 */ /* 0x080fe20000410000 */
[-C--:B------:R-:W-:Y:S01]  /*10e90*/  FMUL.FTZ R48, R48, R115.reuse ;  /* 0x0000007330307220 */ /* 0x080fe20000410000 */
[----:B------:R-:W-:Y:S01]  /*10ea0*/  FFMA.FTZ R61, R67, R64, -R61 ;  /* 0x00000040433d7223 */ /* 0x000fe2000001083d */
[----:B------:R-:W-:Y:S01]  /*10eb0*/  FFMA.FTZ R68, R65, R115, -R68 ;  /* 0x0000007341447223 */ /* 0x000fe20000010844 */
[----:B------:R-:W-:Y:S01]  /*10ec0*/  FFMA.FTZ R57, R67, R41, R57 ;  /* 0x0000002943397223 */ /* 0x000fe20000010039 */
[----:B------:R-:W-:Y:S01]  /*10ed0*/  FFMA.FTZ R48, R65, R113, R48 ;  /* 0x0000007141307223 */ /* 0x000fe20000010030 */
[----:B------:R-:W-:-:S02]  /*10ee0*/  HADD2.F32 R41, -RZ, R114.H1_H1 ;  /* 0x30000072ff297230 */ /* 0x000fc40000004100 */
[----:B------:R-:W-:Y:S01]  /*10ef0*/  HADD2.F32 R65, -RZ, R58.H0_H0 ;  /* 0x2000003aff417230 */ /* 0x000fe20000004100 */
[----:B------:R-:W-:Y:S01]  /*10f00*/  F2FP.F16.F32.PACK_AB R49, R57, R49 ;  /* 0x000000313931723e */ /* 0x000fe200000000ff */
[----:B------:R-:W-:Y:S02]  /*10f10*/  HADD2.F32 R64, -RZ, R60.H1_H1 ;  /* 0x3000003cff407230 */ /* 0x000fe40000004100 */
[--C-:B------:R-:W-:Y:S02]  /*10f20*/  HADD2.F32 R60, -RZ, R62.reuse.H0_H0 ;  /* 0x2000003eff3c7230 */ /* 0x100fe40000004100 */
[C---:B------:R-:W-:Y:S01]  /*10f30*/  FMUL.FTZ R70, R65.reuse, R69 ;  /* 0x0000004541467220 */ /* 0x040fe20000410000 */
[----:B------:R-:W-:Y:S02]  /*10f40*/  HADD2.F32 R67, -RZ, R62.H1_H1 ;  /* 0x3000003eff437230 */ /* 0x000fe40000004100 */
[----:B------:R-:W-:Y:S01]  /*10f50*/  FMUL.FTZ R62, R65, R41 ;  /* 0x00000029413e7220 */ /* 0x000fe20000410000 */
[----:B------:R-:W-:-:S02]  /*10f60*/  HADD2.F32 R114, -RZ, R114.H0_H0 ;  /* 0x20000072ff727230 */ /* 0x000fc40000004100 */
[----:B------:R-:W-:Y:S02]  /*10f70*/  HADD2.F32 R65, -RZ, R63.H0_H0 ;  /* 0x2000003fff417230 */ /* 0x000fe40000004100 */
[C---:B------:R-:W-:Y:S01]  /*10f80*/  FFMA.FTZ R62, R60.reuse, R69, -R62 ;  /* 0x000000453c3e7223 */ /* 0x040fe2000001083e */
[----:B------:R-:W-:Y:S01]  /*10f90*/  FFMA.FTZ R60, R60, R41, R70 ;  /* 0x000000293c3c7223 */ /* 0x000fe20000010046 */
[--C-:B------:R-:W-:Y:S02]  /*10fa0*/  HADD2.F32 R41, -RZ, R59.reuse.H0_H0 ;  /* 0x2000003bff297230 */ /* 0x100fe40000004100 */
[----:B------:R-:W-:Y:S02]  /*10fb0*/  HADD2.F32 R59, -RZ, R59.H1_H1 ;  /* 0x3000003bff3b7230 */ /* 0x000fe40000004100 */
[----:B------:R-:W-:Y:S02]  /*10fc0*/  HADD2.F32 R63, -RZ, R63.H1_H1 ;  /* 0x3000003fff3f7230 */ /* 0x000fe40000004100 */
[----:B------:R-:W-:Y:S01]  /*10fd0*/  FMUL.FTZ R69, R41, R114 ;  /* 0x0000007229457220 */ /* 0x000fe20000410000 */
[----:B------:R-:W-:-:S02]  /*10fe0*/  HADD2.F32 R56, -RZ, R56.H1_H1 ;  /* 0x30000038ff387230 */ /* 0x000fc40000004100 */
[-C--:B------:R-:W-:Y:S01]  /*10ff0*/  FMUL.FTZ R70, R59, R43.reuse ;  /* 0x0000002b3b467220 */ /* 0x080fe20000410000 */
[----:B------:R-:W-:Y:S01]  /*11000*/  FMUL.FTZ R41, R41, R116 ;  /* 0x0000007429297220 */ /* 0x000fe20000410000 */
[----:B------:R-:W-:Y:S02]  /*11010*/  HADD2.F32 R58, -RZ, R58.H1_H1 ;  /* 0x3000003aff3a7230 */ /* 0x000fe40000004100 */
[----:B------:R-:W-:Y:S01]  /*11020*/  FMUL.FTZ R59, R59, R66 ;  /* 0x000000423b3b7220 */ /* 0x000fe20000410000 */
[C---:B------:R-:W-:Y:S01]  /*11030*/  FFMA.FTZ R69, R65.reuse, R116, -R69 ;  /* 0x0000007441457223 */ /* 0x040fe20000010845 */
[----:B------:R-:W-:Y:S01]  /*11040*/  FFMA.FTZ R65, R65, R114, R41 ;  /* 0x0000007241417223 */ /* 0x000fe20000010029 */
[C---:B------:R-:W-:Y:S01]  /*11050*/  FFMA.FTZ R70, R63.reuse, R66, -R70 ;  /* 0x000000423f467223 */ /* 0x040fe20000010846 */
[----:B------:R-:W-:Y:S01]  /*11060*/  FFMA.FTZ R59, R63, R43, R59 ;  /* 0x0000002b3f3b7223 */ /* 0x000fe2000001003b */
[----:B------:R-:W-:Y:S01]  /*11070*/  FMUL.FTZ R43, R56, R40 ;  /* 0x00000028382b7220 */ /* 0x000fe20000410000 */
[----:B------:R-:W-:Y:S01]  /*11080*/  FMUL.FTZ R41, R58, R42 ;  /* 0x0000002a3a297220 */ /* 0x000fe20000410000 */
[-C--:B------:R-:W-:Y:S01]  /*11090*/  FMUL.FTZ R56, R56, R21.reuse ;  /* 0x0000001538387220 */ /* 0x080fe20000410000 */
[-C--:B------:R-:W-:Y:S01]  /*110a0*/  FMUL.FTZ R58, R58, R50.reuse ;  /* 0x000000323a3a7220 */ /* 0x080fe20000410000 */
[C---:B------:R-:W-:Y:S01]  /*110b0*/  FFMA.FTZ R21, R64.reuse, R21, -R43 ;  /* 0x0000001540157223 */ /* 0x040fe2000001082b */
[C---:B------:R-:W-:Y:S01]  /*110c0*/  FFMA.FTZ R50, R67.reuse, R50, -R41 ;  /* 0x0000003243327223 */ /* 0x040fe20000010829 */
        /* <DEDUP_REMOVED lines=11> */
.L_x_1728:
[----:B------:R-:W-:Y:S05]  /*11180*/  BSYNC B2 ;  /* 0x0000000000027941 */ /* 0x000fea0003800000 */
.L_x_1727:
[----:B------:R-:W-:Y:S05]  /*11190*/  @P1 BRA `(.L_x_1726) ;  /* 0x0000000400801947 */ /* 0x000fea0003800000 */
[----:B01----:R-:W2:Y:S04]  /*111a0*/  LDL R20, [R1+0xa4] ;  /* 0x0000a40001147983 */ /* 0x003ea80000100800 */
[----:B------:R-:W3:Y:S01]  /*111b0*/  LDL R65, [R1+0xbc] ;  /* 0x0000bc0001417983 */ /* 0x000ee20000100800 */
[--C-:B------:R-:W-:Y:S01]  /*111c0*/  SHF.R.U64 R21, R44, 0x10, R45.reuse ;  /* 0x000000102c157819 */ /* 0x100fe2000000122d */
[----:B------:R-:W-:Y:S01]  /*111d0*/  HADD2.F32 R60, -RZ, R112.H1_H1 ;  /* 0x30000070ff3c7230 */ /* 0x000fe20000004100 */
[----:B------:R-:W-:Y:S01]  /*111e0*/  SHF.R.U32.HI R44, RZ, 0x10, R45 ;  /* 0x00000010ff2c7819 */ /* 0x000fe2000001162d */
[----:B------:R-:W-:Y:S01]  /*111f0*/  HADD2.F32 R58, -RZ, R110.H1_H1 ;  /* 0x3000006eff3a7230 */ /* 0x000fe20000004100 */
[----:B------:R-:W-:Y:S01]  /*11200*/  SHF.R.U64 R46, R46, 0x10, R47 ;  /* 0x000000102e2e7819 */ /* 0x000fe2000000122f */
[----:B------:R-:W-:Y:S01]  /*11210*/  HADD2.F32 R112, -RZ, R112.H0_H0 ;  /* 0x20000070ff707230 */ /* 0x000fe20000004100 */
[--C-:B------:R-:W-:Y:S01]  /*11220*/  SHF.R.U64 R45, R54, 0x10, R55.reuse ;  /* 0x00000010362d7819 */ /* 0x100fe20000001237 */
[----:B------:R-:W-:Y:S01]  /*11230*/  HADD2.F32 R44, -RZ, R44.H0_H0 ;  /* 0x2000002cff2c7230 */ /* 0x000fe20000004100 */
[----:B------:R-:W-:Y:S01]  /*11240*/  SHF.R.U32.HI R54, RZ, 0x10, R55 ;  /* 0x00000010ff367819 */ /* 0x000fe20000011637 */
[----:B------:R-:W-:-:S02]  /*11250*/  HADD2.F32 R110, -RZ, R110.H0_H0 ;  /* 0x2000006eff6e7230 */ /* 0x000fc40000004100 */
[----:B------:R-:W-:Y:S02]  /*11260*/  HADD2.F32 R45, -RZ, R45.H0_H0 ;  /* 0x2000002dff2d7230 */ /* 0x000fe40000004100 */
[----:B------:R-:W-:Y:S01]  /*11270*/  HADD2.F32 R54, -RZ, R54.H0_H0 ;  /* 0x20000036ff367230 */ /* 0x000fe20000004100 */
[----:B--2---:R-:W-:-:S04]  /*11280*/  LEA.HI R3, R3, R20, RZ, 0x1d ;  /* 0x0000001403037211 */ /* 0x004fc800078fe8ff */
[----:B------:R-:W-:Y:S01]  /*11290*/  SHF.R.S32.HI R40, RZ, 0x1f, R3 ;  /* 0x0000001fff287819 */ /* 0x000fe20000011403 */
[----:B------:R-:W-:-:S03]  /*112a0*/  IMAD.SHL.U32 R20, R3, 0x8, RZ ;  /* 0x0000000803147824 */ /* 0x000fc600078e00ff */
[----:B------:R-:W-:Y:S02]  /*112b0*/  LEA.HI R40, R40, R3, RZ, 0x3 ;  /* 0x0000000328287211 */ /* 0x000fe400078f18ff */
[----:B-----5:R-:W-:-:S03]  /*112c0*/  LOP3.LUT R3, R77, 0x38, R20, 0xf8, !PT ;  /* 0x000000384d037812 */ /* 0x020fc600078ef814 */
[----:B------:R-:W-:Y:S01]  /*112d0*/  IMAD.SHL.U32 R40, R40, 0x400, RZ ;  /* 0x0000040028287824 */ /* 0x000fe200078e00ff */
[----:B------:R-:W-:-:S04]  /*112e0*/  LOP3.LUT R3, R3, R76, RZ, 0x3c, !PT ;  /* 0x0000004c03037212 */ /* 0x000fc800078e3cff */
[----:B------:R-:W-:Y:S02]  /*112f0*/  LOP3.LUT R20, R40, 0x7fffe000, RZ, 0xc0, !PT ;  /* 0x7fffe00028147812 */ /* 0x000fe400078ec0ff */
[----:B---3--:R-:W0:Y:S02]  /*11300*/  LDS.128 R40, [R65] ;  /* 0x0000000041287984 */ /* 0x008e240000000c00 */
[----:B------:R-:W-:-:S05]  /*11310*/  IADD3 R20, R3, R20, R71 ;  /* 0x0000001403147210 */ /* 0x000fca0007ffe047 */
[----:B------:R-:W-:Y:S01]  /*11320*/  IMAD R3, R20, 0x2, R17 ;  /* 0x0000000214037824 */ /* 0x000fe200078e0211 */
[--C-:B------:R-:W-:Y:S02]  /*11330*/  SHF.R.U64 R20, R52, 0x10, R53.reuse ;  /* 0x0000001034147819 */ /* 0x100fe40000001235 */
[----:B------:R-:W-:Y:S02]  /*11340*/  SHF.R.U32.HI R52, RZ, 0x10, R53 ;  /* 0x00000010ff347819 */ /* 0x000fe40000011635 */
[----:B------:R-:W1:Y:S01]  /*11350*/  LDS.128 R48, [R3+0x10400] ;  /* 0x0104000003307984 */ /* 0x000e620000000c00 */
[----:B------:R-:W-:Y:S02]  /*11360*/  SHF.R.U32.HI R53, RZ, 0x10, R47 ;  /* 0x00000010ff357819 */ /* 0x000fe4000001162f */
[----:B------:R-:W-:Y:S02]  /*11370*/  HADD2.F32 R52, -RZ, R52.H0_H0 ;  /* 0x20000034ff347230 */ /* 0x000fe40000004100 */
[----:B0-----:R-:W-:-:S02]  /*11380*/  HADD2.F32 R47, -RZ, R41.H0_H0 ;  /* 0x20000029ff2f7230 */ /* 0x001fc40000004100 */
[----:B------:R-:W-:Y:S02]  /*11390*/  HADD2.F32 R55, -RZ, R41.H1_H1 ;  /* 0x30000029ff377230 */ /* 0x000fe40000004100 */
[----:B------:R-:W-:Y:S02]  /*113a0*/  HADD2.F32 R41, -RZ, R40.H0_H0 ;  /* 0x20000028ff297230 */ /* 0x000fe40000004100 */
[----:B------:R-:W-:Y:S02]  /*113b0*/  HADD2.F32 R56, -RZ, R42.H0_H0 ;  /* 0x2000002aff387230 */ /* 0x000fe40000004100 */
[--C-:B------:R-:W-:Y:S02]  /*113c0*/  HADD2.F32 R57, -RZ, R43.reuse.H0_H0 ;  /* 0x2000002bff397230 */ /* 0x100fe40000004100 */
[----:B------:R-:W-:Y:S02]  /*113d0*/  HADD2.F32 R43, -RZ, R43.H1_H1 ;  /* 0x3000002bff2b7230 */ /* 0x000fe40000004100 */
[----:B-1----:R-:W-:-:S02]  /*113e0*/  HADD2.F32 R63, -RZ, R49.H0_H0 ;  /* 0x20000031ff3f7230 */ /* 0x002fc40000004100 */
[----:B------:R-:W-:Y:S02]  /*113f0*/  HADD2.F32 R59, -RZ, R49.H1_H1 ;  /* 0x30000031ff3b7230 */ /* 0x000fe40000004100 */
[----:B------:R-:W-:Y:S02]  /*11400*/  HADD2.F32 R49, -RZ, R48.H0_H0 ;  /* 0x20000030ff317230 */ /* 0x000fe40000004100 */
[C---:B------:R-:W-:Y:S01]  /*11410*/  FMUL.FTZ R66, R63.reuse, R60 ;  /* 0x0000003c3f427220 */ /* 0x040fe20000410000 */
[----:B------:R-:W-:Y:S01]  /*11420*/  FMUL.FTZ R64, R63, R58 ;  /* 0x0000003a3f407220 */ /* 0x000fe20000410000 */
[----:B------:R-:W-:Y:S01]  /*11430*/  FMUL.FTZ R68, R59, R52 ;  /* 0x000000343b447220 */ /* 0x000fe20000410000 */
[----:B------:R-:W-:Y:S02]  /*11440*/  HADD2.F32 R61, -RZ, R50.H0_H0 ;  /* 0x20000032ff3d7230 */ /* 0x000fe40000004100 */
[----:B------:R-:W-:Y:S01]  /*11450*/  FFMA.FTZ R58, R47, R58, -R66 ;  /* 0x0000003a2f3a7223 */ /* 0x000fe20000010842 */
[----:B------:R-:W-:Y:S01]  /*11460*/  FMUL.FTZ R66, R59, R44 ;  /* 0x0000002c3b427220 */ /* 0x000fe20000410000 */
[----:B------:R-:W-:Y:S01]  /*11470*/  FFMA.FTZ R60, R47, R60, R64 ;  /* 0x0000003c2f3c7223 */ /* 0x000fe20000010040 */
[C---:B------:R-:W-:Y:S01]  /*11480*/  FMUL.FTZ R64, R49.reuse, R112 ;  /* 0x0000007031407220 */ /* 0x040fe20000410000 */
[----:B------:R-:W-:Y:S01]  /*11490*/  FMUL.FTZ R59, R49, R110 ;  /* 0x0000006e313b7220 */ /* 0x000fe20000410000 */
[----:B------:R-:W-:Y:S01]  /*114a0*/  FFMA.FTZ R47, R55, R52, -R66 ;  /* 0x00000034372f7223 */ /* 0x000fe20000010842 */
[----:B------:R-:W-:-:S02]  /*114b0*/  HADD2.F32 R52, -RZ, R111.H0_H0 ;  /* 0x2000006fff347230 */ /* 0x000fc40000004100 */
[----:B------:R-:W-:Y:S01]  /*114c0*/  FFMA.FTZ R55, R55, R44, R68 ;  /* 0x0000002c37377223 */ /* 0x000fe20000010044 */
[----:B------:R-:W-:Y:S02]  /*114d0*/  HADD2.F32 R62, -RZ, R51.H0_H0 ;  /* 0x20000033ff3e7230 */ /* 0x000fe40000004100 */
[C---:B------:R-:W-:Y:S01]  /*114e0*/  FFMA.FTZ R44, R41.reuse, R110, -R64 ;  /* 0x0000006e292c7223 */ /* 0x040fe20000010840 */
[----:B------:R-:W-:Y:S02]  /*114f0*/  HADD2.F32 R49, -RZ, R109.H0_H0 ;  /* 0x2000006dff317230 */ /* 0x000fe40000004100 */
[----:B------:R-:W-:Y:S01]  /*11500*/  FFMA.FTZ R112, R41, R112, R59 ;  /* 0x0000007029707223 */ /* 0x000fe2000001003b */
[----:B------:R-:W-:Y:S02]  /*11510*/  HADD2.F32 R111, -RZ, R111.H1_H1 ;  /* 0x3000006fff6f7230 */ /* 0x000fe40000004100 */
[----:B------:R-:W-:Y:S01]  /*11520*/  FMUL.FTZ R41, R61, R52 ;  /* 0x000000343d297220 */ /* 0x000fe20000410000 */
[----:B------:R-:W-:-:S02]  /*11530*/  HADD2.F32 R109, -RZ, R109.H1_H1 ;  /* 0x3000006dff6d7230 */ /* 0x000fc40000004100 */
[----:B------:R-:W-:Y:S01]  /*11540*/  FMUL.FTZ R61, R61, R49 ;  /* 0x000000313d3d7220 */ /* 0x000fe20000410000 */
[----:B------:R-:W-:Y:S02]  /*11550*/  HADD2.F32 R51, -RZ, R51.H1_H1 ;  /* 0x30000033ff337230 */ /* 0x000fe40000004100 */
[C---:B------:R-:W-:Y:S01]  /*11560*/  FMUL.FTZ R66, R62.reuse, R111 ;  /* 0x0000006f3e427220 */ /* 0x040fe20000410000 */
[----:B------:R-:W-:Y:S02]  /*11570*/  HADD2.F32 R64, -RZ, R53.H0_H0 ;  /* 0x20000035ff407230 */ /* 0x000fe40000004100 */
[----:B------:R-:W-:Y:S01]  /*11580*/  FMUL.FTZ R62, R62, R109 ;  /* 0x0000006d3e3e7220 */ /* 0x000fe20000410000 */
[C---:B------:R-:W-:Y:S01]  /*11590*/  FFMA.FTZ R49, R56.reuse, R49, -R41 ;  /* 0x0000003138317223 */ /* 0x040fe20000010829 */
[C---:B------:R-:W-:Y:S01]  /*115a0*/  FFMA.FTZ R41, R57.reuse, R109, -R66 ;  /* 0x0000006d39297223 */ /* 0x040fe20000010842 */
[----:B------:R-:W-:Y:S01]  /*115b0*/  FFMA.FTZ R52, R56, R52, R61 ;  /* 0x0000003438347223 */ /* 0x000fe2000001003d */
[----:B------:R-:W-:Y:S01]  /*115c0*/  FFMA.FTZ R57, R57, R111, R62 ;  /* 0x0000006f39397223 */ /* 0x000fe2000001003e */
[C---:B------:R-:W-:Y:S01]  /*115d0*/  FMUL.FTZ R56, R51.reuse, R64 ;  /* 0x0000004033387220 */ /* 0x040fe20000410000 */
[----:B------:R-:W-:Y:S01]  /*115e0*/  FMUL.FTZ R62, R51, R54 ;  /* 0x00000036333e7220 */ /* 0x000fe20000410000 */
[----:B------:R-:W-:-:S02]  /*115f0*/  HADD2.F32 R48, -RZ, R48.H1_H1 ;  /* 0x30000030ff307230 */ /* 0x000fc40000004100 */
[----:B------:R-:W-:Y:S02]  /*11600*/  HADD2.F32 R50, -RZ, R50.H1_H1 ;  /* 0x30000032ff327230 */ /* 0x000fe40000004100 */
[C---:B------:R-:W-:Y:S01]  /*11610*/  FFMA.FTZ R56, R43.reuse, R54, -R56 ;  /* 0x000000362b387223 */ /* 0x040fe20000010838 */
[----:B------:R-:W-:Y:S02]  /*11620*/  HADD2.F32 R51, -RZ, R21.H0_H0 ;  /* 0x20000015ff337230 */ /* 0x000fe40000004100 */
[----:B------:R-:W-:Y:S01]  /*11630*/  FFMA.FTZ R62, R43, R64, R62 ;  /* 0x000000402b3e7223 */ /* 0x000fe2000001003e */
[----:B------:R-:W-:Y:S02]  /*11640*/  HADD2.F32 R53, -RZ, R46.H0_H0 ;  /* 0x2000002eff357230 */ /* 0x000fe40000004100 */
[----:B------:R-:W-:Y:S02]  /*11650*/  HADD2.F32 R21, -RZ, R20.H0_H0 ;  /* 0x20000014ff157230 */ /* 0x000fe40000004100 */
[----:B------:R-:W-:Y:S01]  /*11660*/  FMUL.FTZ R43, R48, R51 ;  /* 0x00000033302b7220 */ /* 0x000fe20000410000 */
[----:B------:R-:W-:-:S02]  /*11670*/  HADD2.F32 R40, -RZ, R40.H1_H1 ;  /* 0x30000028ff287230 */ /* 0x000fc40000004100 */
[----:B------:R-:W-:Y:S01]  /*11680*/  FMUL.FTZ R59, R50, R53 ;  /* 0x00000035323b7220 */ /* 0x000fe20000410000 */
[----:B------:R-:W-:Y:S02]  /*11690*/  HADD2.F32 R42, -RZ, R42.H1_H1 ;  /* 0x3000002aff2a7230 */ /* 0x000fe40000004100 */
[----:B------:R-:W-:Y:S01]  /*116a0*/  FMUL.FTZ R48, R48, R21 ;  /* 0x0000001530307220 */ /* 0x000fe20000410000 */
[----:B------:R-:W-:Y:S01]  /*116b0*/  FMUL.FTZ R50, R50, R45 ;  /* 0x0000002d32327220 */ /* 0x000fe20000410000 */
[----:B------:R-:W-:Y:S01]  /*116c0*/  FFMA.FTZ R21, R40, R21, -R43 ;  /* 0x0000001528157223 */ /* 0x000fe2000001082b */
[----:B------:R-:W-:Y:S01]  /*116d0*/  F2FP.F16.F32.PACK_AB R43, R56, R41 ;  /* 0x00000029382b723e */ /* 0x000fe200000000ff */
[----:B------:R-:W-:Y:S01]  /*116e0*/  FFMA.FTZ R20, R42, R45, -R59 ;  /* 0x0000002d2a147223 */ /* 0x000fe2000001083b */
[----:B------:R-:W-:Y:S01]  /*116f0*/  FFMA.FTZ R51, R40, R51, R48 ;  /* 0x0000003328337223 */ /* 0x000fe20000010030 */
[----:B------:R-:W-:Y:S01]  /*11700*/  FFMA.FTZ R53, R42, R53, R50 ;  /* 0x000000352a357223 */ /* 0x000fe20000010032 */
        /* <DEDUP_REMOVED lines=9> */
.L_x_1726:
[----:B------:R-:W-:Y:S05]  /*117a0*/  BSYNC B1 ;  /* 0x0000000000017941 */ /* 0x000fea0003800000 */
.L_x_1725:
[----:B--2---:R-:W-:Y:S01]  /*117b0*/  VIADD R3, R121, 0x40 ;  /* 0x0000004079037836 */ /* 0x004fe20000000000 */
[----:B------:R-:W-:Y:S04]  /*117c0*/  BSSY B1, `(.L_x_1729) ;  /* 0x00000d8000017945 */ /* 0x000fe80003800000 */
[----:B------:R-:W-:-:S13]  /*117d0*/  ISETP.GE.AND P0, PT, R3, R0, PT ;  /* 0x000000000300720c */ /* 0x000fda0003f06270 */
[----:B------:R-:W-:Y:S05]  /*117e0*/  @P0 BRA `(.L_x_1730) ;  /* 0x0000000c00540947 */ /* 0x000fea0003800000 */
[----:B01----:R-:W0:Y:S01]  /*117f0*/  LDC R20, c[0x0][0x3f4] ;  /* 0x0000fd00ff147b82 */ /* 0x003e220000000800 */
[----:B------:R-:W-:Y:S01]  /*11800*/  BSSY B2, `(.L_x_1731) ;  /* 0x000006b000027945 */ /* 0x000fe20003800000 */
[-C--:B0-----:R-:W-:Y:S02]  /*11810*/  ISETP.GE.AND P0, PT, R18, R20.reuse, PT ;  /* 0x000000141200720c */ /* 0x081fe40003f06270 */
[----:B------:R-:W-:-:S11]  /*11820*/  ISETP.GE.AND P1, PT, R203, R20, PT ;  /* 0x00000014cb00720c */ /* 0x000fd60003f26270 */
[----:B------:R-:W-:Y:S05]  /*11830*/  @P0 BRA `(.L_x_1732) ;  /* 0x00000004009c0947 */ /* 0x000fea0003800000 */
[----:B------:R-:W2:Y:S04]  /*11840*/  LDL R21, [R1+0x84] ;  /* 0x0000840001157983 */ /* 0x000ea80000100800 */
[----:B------:R-:W3:Y:S01]  /*11850*/  LDL R61, [R1+0xb8] ;  /* 0x0000b800013d7983 */ /* 0x000ee20000100800 */
[----:B------:R-:W-:Y:S01]  /*11860*/  SHF.L.U32 R40, R3, 0x6, RZ ;  /* 0x0000000603287819 */ /* 0x000fe200000006ff */
[--C-:B------:R-:W-:Y:S01]  /*11870*/  HADD2.F32 R58, -RZ, R106.reuse.H1_H1 ;  /* 0x3000006aff3a7230 */ /* 0x100fe20000004100 */
[----:B------:R-:W-:Y:S01]  /*11880*/  SHF.R.S32.HI R44, RZ, 0x1f, R3 ;  /* 0x0000001fff2c7819 */ /* 0x000fe20000011403 */
[----:B------:R-:W-:Y:S01]  /*11890*/  HADD2.F32 R57, -RZ, R107.H1_H1 ;  /* 0x3000006bff397230 */ /* 0x000fe20000004100 */
[----:B------:R-:W-:Y:S01]  /*118a0*/  LOP3.LUT R41, R40, 0x1c0, RZ, 0xc0, !PT ;  /* 0x000001c028297812 */ /* 0x000fe200078ec0ff */
[----:B------:R-:W-:Y:S01]  /*118b0*/  HADD2.F32 R106, -RZ, R106.H0_H0 ;  /* 0x2000006aff6a7230 */ /* 0x000fe20000004100 */
[----:B------:R-:W-:-:S02]  /*118c0*/  LEA.HI R44, R44, R3, RZ, 0x3 ;  /* 0x000000032c2c7211 */ /* 0x000fc400078f18ff */
[----:B------:R-:W-:Y:S02]  /*118d0*/  SHF.R.U32.HI R59, RZ, 0x10, R33 ;  /* 0x00000010ff3b7819 */ /* 0x000fe40000011621 */
[--C-:B------:R-:W-:Y:S01]  /*118e0*/  SHF.R.U32.HI R51, RZ, 0x10, R29.reuse ;  /* 0x00000010ff337819 */ /* 0x100fe2000001161d */
[----:B------:R-:W-:Y:S01]  /*118f0*/  IMAD.SHL.U32 R44, R44, 0x40, RZ ;  /* 0x000000402c2c7824 */ /* 0x000fe200078e00ff */
[----:B------:R-:W-:Y:S01]  /*11900*/  SHF.R.U64 R28, R28, 0x10, R29 ;  /* 0x000000101c1c7819 */ /* 0x000fe2000000121d */
[----:B------:R-:W-:Y:S01]  /*11910*/  HADD2.F32 R59, -RZ, R59.H0_H0 ;  /* 0x2000003bff3b7230 */ /* 0x000fe20000004100 */
[----:B------:R-:W-:Y:S01]  /*11920*/  SHF.R.U64 R29, R32, 0x10, R33 ;  /* 0x00000010201d7819 */ /* 0x000fe20000001221 */
[----:B------:R-:W-:Y:S01]  /*11930*/  HADD2.F32 R51, -RZ, R51.H0_H0 ;  /* 0x20000033ff337230 */ /* 0x000fe20000004100 */
[----:B------:R-:W-:Y:S02]  /*11940*/  LOP3.LUT R45, R44, 0xfffffe00, RZ, 0xc0, !PT ;  /* 0xfffffe002c2d7812 */ /* 0x000fe400078ec0ff */
[----:B------:R-:W-:-:S02]  /*11950*/  SHF.R.U64 R30, R30, 0x10, R31 ;  /* 0x000000101e1e7819 */ /* 0x000fc4000000121f */
[----:B------:R-:W-:Y:S02]  /*11960*/  SHF.R.U32.HI R32, RZ, 0x10, R31 ;  /* 0x00000010ff207819 */ /* 0x000fe4000001161f */
[--C-:B------:R-:W-:Y:S02]  /*11970*/  SHF.R.U64 R31, R34, 0x10, R35.reuse ;  /* 0x00000010221f7819 */ /* 0x100fe40000001223 */
[----:B------:R-:W-:Y:S01]  /*11980*/  SHF.R.U32.HI R34, RZ, 0x10, R35 ;  /* 0x00000010ff227819 */ /* 0x000fe20000011623 */
[----:B------:R-:W-:-:S04]  /*11990*/  HADD2.F32 R32, -RZ, R32.H0_H0 ;  /* 0x20000020ff207230 */ /* 0x000fc80000004100 */
[----:B------:R-:W-:Y:S01]  /*119a0*/  HADD2.F32 R34, -RZ, R34.H0_H0 ;  /* 0x20000022ff227230 */ /* 0x000fe20000004100 */
[----:B--2---:R-:W-:-:S04]  /*119b0*/  LEA.HI R21, R20, R21, RZ, 0x1d ;  /* 0x0000001514157211 */ /* 0x004fc800078fe8ff */
[----:B------:R-:W-:Y:S01]  /*119c0*/  SHF.R.S32.HI R42, RZ, 0x1f, R21 ;  /* 0x0000001fff2a7819 */ /* 0x000fe20000011415 */
[----:B------:R-:W-:-:S03]  /*119d0*/  IMAD.SHL.U32 R40, R21, 0x8, RZ ;  /* 0x0000000815287824 */ /* 0x000fc600078e00ff */
[----:B------:R-:W-:Y:S02]  /*119e0*/  LEA.HI R42, R42, R21, RZ, 0x3 ;  /* 0x000000152a2a7211 */ /* 0x000fe400078f18ff */
[----:B------:R-:W-:Y:S02]  /*119f0*/  LOP3.LUT R21, R41, 0x38, R40, 0xf8, !PT ;  /* 0x0000003829157812 */ /* 0x000fe400078ef828 */
[----:B------:R-:W-:Y:S01]  /*11a00*/  SHF.R.U32.HI R40, RZ, 0x3, R41 ;  /* 0x00000003ff287819 */ /* 0x000fe20000011629 */
[----:B------:R-:W-:-:S03]  /*11a10*/  IMAD.SHL.U32 R42, R42, 0x400, RZ ;  /* 0x000004002a2a7824 */ /* 0x000fc600078e00ff */
[----:B------:R-:W-:Y:S02]  /*11a20*/  LOP3.LUT R21, R21, R40, RZ, 0x3c, !PT ;  /* 0x0000002815157212 */ /* 0x000fe400078e3cff */
[----:B------:R-:W-:Y:S02]  /*11a30*/  LOP3.LUT R44, R42, 0x7fffe000, RZ, 0xc0, !PT ;  /* 0x7fffe0002a2c7812 */ /* 0x000fe400078ec0ff */
[----:B---3--:R-:W0:Y:S02]  /*11a40*/  LDS.128 R40, [R61] ;  /* 0x000000003d287984 */ /* 0x008e240000000c00 */
[----:B------:R-:W-:-:S05]  /*11a50*/  IADD3 R44, R21, R44, R45 ;  /* 0x0000002c152c7210 */ /* 0x000fca0007ffe02d */
[----:B------:R-:W-:-:S05]  /*11a60*/  IMAD R21, R44, 0x2, R17 ;  /* 0x000000022c157824 */ /* 0x000fca00078e0211 */
[----:B------:R-:W1:Y:S01]  /*11a70*/  LDS.128 R44, [R21+0x10400] ;  /* 0x01040000152c7984 */ /* 0x000e620000000c00 */
[--C-:B0-----:R-:W-:Y:S02]  /*11a80*/  HADD2.F32 R53, -RZ, R41.reuse.H0_H0 ;  /* 0x20000029ff357230 */ /* 0x101fe40000004100 */
[----:B------:R-:W-:Y:S02]  /*11a90*/  HADD2.F32 R49, -RZ, R41.H1_H1 ;  /* 0x30000029ff317230 */ /* 0x000fe40000004100 */
[----:B------:R-:W-:Y:S02]  /*11aa0*/  HADD2.F32 R41, -RZ, R40.H0_H0 ;  /* 0x20000028ff297230 */ /* 0x000fe40000004100 */
[----:B------:R-:W-:Y:S02]  /*11ab0*/  HADD2.F32 R33, -RZ, R42.H0_H0 ;  /* 0x2000002aff217230 */ /* 0x000fe40000004100 */
[--C-:B------:R-:W-:Y:S02]  /*11ac0*/  HADD2.F32 R35, -RZ, R43.reuse.H0_H0 ;  /* 0x2000002bff237230 */ /* 0x100fe40000004100 */
[----:B------:R-:W-:-:S02]  /*11ad0*/  HADD2.F32 R43, -RZ, R43.H1_H1 ;  /* 0x3000002bff2b7230 */ /* 0x000fc40000004100 */
[--C-:B-1----:R-:W-:Y:S02]  /*11ae0*/  HADD2.F32 R54, -RZ, R45.reuse.H0_H0 ;  /* 0x2000002dff367230 */ /* 0x102fe40000004100 */
[----:B------:R-:W-:Y:S02]  /*11af0*/  HADD2.F32 R56, -RZ, R45.H1_H1 ;  /* 0x3000002dff387230 */ /* 0x000fe40000004100 */
[----:B------:R-:W-:Y:S02]  /*11b00*/  HADD2.F32 R55, -RZ, R44.H0_H0 ;  /* 0x2000002cff377230 */ /* 0x000fe40000004100 */
[C---:B------:R-:W-:Y:S01]  /*11b10*/  FMUL.FTZ R60, R54.reuse, R58 ;  /* 0x0000003a363c7220 */ /* 0x040fe20000410000 */
[-C--:B------:R-:W-:Y:S01]  /*11b20*/  FMUL.FTZ R54, R54, R57.reuse ;  /* 0x0000003936367220 */ /* 0x080fe20000410000 */
[--C-:B------:R-:W-:Y:S02]  /*11b30*/  HADD2.F32 R48, -RZ, R47.reuse.H0_H0 ;  /* 0x2000002fff307230 */ /* 0x100fe40000004100 */
[----:B------:R-:W-:Y:S01]  /*11b40*/  FFMA.FTZ R45, R53, R57, -R60 ;  /* 0x00000039352d7223 */ /* 0x000fe2000001083c */
[----:B------:R-:W-:Y:S01]  /*11b50*/  FMUL.FTZ R60, R56, R59 ;  /* 0x0000003b383c7220 */ /* 0x000fe20000410000 */
[----:B------:R-:W-:-:S02]  /*11b60*/  HADD2.F32 R50, -RZ, R47.H1_H1 ;  /* 0x3000002fff327230 */ /* 0x000fc40000004100 */
[----:B------:R-:W-:Y:S01]  /*11b70*/  FFMA.FTZ R47, R53, R58, R54 ;  /* 0x0000003a352f7223 */ /* 0x000fe20000010036 */
[----:B------:R-:W-:Y:S02]  /*11b80*/  HADD2.F32 R58, -RZ, R107.H0_H0 ;  /* 0x2000006bff3a7230 */ /* 0x000fe40000004100 */
[-C--:B------:R-:W-:Y:S01]  /*11b90*/  FMUL.FTZ R56, R56, R51.reuse ;  /* 0x0000003338387220 */ /* 0x080fe20000410000 */
[----:B------:R-:W-:Y:S01]  /*11ba0*/  FFMA.FTZ R54, R49, R51, -R60 ;  /* 0x0000003331367223 */ /* 0x000fe2000001083c */
[----:B------:R-:W-:Y:S02]  /*11bb0*/  HADD2.F32 R52, -RZ, R46.H0_H0 ;  /* 0x2000002eff347230 */ /* 0x000fe40000004100 */
[----:B------:R-:W-:Y:S01]  /*11bc0*/  FMUL.FTZ R60, R55, R106 ;  /* 0x0000006a373c7220 */ /* 0x000fe20000410000 */
[----:B------:R-:W-:Y:S02]  /*11bd0*/  HADD2.F32 R53, -RZ, R105.H0_H0 ;  /* 0x20000069ff357230 */ /* 0x000fe40000004100 */
[----:B------:R-:W-:Y:S01]  /*11be0*/  FFMA.FTZ R56, R49, R59, R56 ;  /* 0x0000003b31387223 */ /* 0x000fe20000010038 */
[----:B------:R-:W-:-:S02]  /*11bf0*/  HADD2.F32 R51, -RZ, R108.H0_H0 ;  /* 0x2000006cff337230 */ /* 0x000fc40000004100 */
[-C--:B------:R-:W-:Y:S01]  /*11c00*/  FMUL.FTZ R55, R55, R58.reuse ;  /* 0x0000003a37377220 */ /* 0x080fe20000410000 */
[----:B------:R-:W-:Y:S01]  /*11c10*/  FFMA.FTZ R49, R41, R58, -R60 ;  /* 0x0000003a29317223 */ /* 0x000fe2000001083c */
[C---:B------:R-:W-:Y:S01]  /*11c20*/  FMUL.FTZ R58, R52.reuse, R53 ;  /* 0x00000035343a7220 */ /* 0x040fe20000410000 */
[----:B------:R-:W-:Y:S02]  /*11c30*/  HADD2.F32 R105, -RZ, R105.H1_H1 ;  /* 0x30000069ff697230 */ /* 0x000fe40000004100 */
[-C--:B------:R-:W-:Y:S01]  /*11c40*/  FMUL.FTZ R52, R52, R51.reuse ;  /* 0x0000003334347220 */ /* 0x080fe20000410000 */
[----:B------:R-:W-:Y:S02]  /*11c50*/  HADD2.F32 R108, -RZ, R108.H1_H1 ;  /* 0x3000006cff6c7230 */ /* 0x000fe40000004100 */
[C---:B------:R-:W-:Y:S01]  /*11c60*/  FFMA.FTZ R51, R33.reuse, R51, -R58 ;  /* 0x0000003321337223 */ /* 0x040fe2000001083a */
[----:B------:R-:W-:Y:S01]  /*11c70*/  FMUL.FTZ R60, R50, R34 ;  /* 0x00000022323c7220 */ /* 0x000fe20000410000 */
[C---:B------:R-:W-:Y:S01]  /*11c80*/  FMUL.FTZ R58, R48.reuse, R105 ;  /* 0x00000069303a7220 */ /* 0x040fe20000410000 */
[----:B------:R-:W-:Y:S01]  /*11c90*/  FFMA.FTZ R52, R33, R53, R52 ;  /* 0x0000003521347223 */ /* 0x000fe20000010034 */
[----:B------:R-:W-:Y:S01]  /*11ca0*/  FMUL.FTZ R48, R48, R108 ;  /* 0x0000006c30307220 */ /* 0x000fe20000410000 */
[----:B------:R-:W-:-:S02]  /*11cb0*/  HADD2.F32 R44, -RZ, R44.H1_H1 ;  /* 0x3000002cff2c7230 */ /* 0x000fc40000004100 */
[C---:B------:R-:W-:Y:S01]  /*11cc0*/  FFMA.FTZ R58, R35.reuse, R108, -R58 ;  /* 0x0000006c233a7223 */ /* 0x040fe2000001083a */
[----:B------:R-:W-:Y:S02]  /*11cd0*/  HADD2.F32 R46, -RZ, R46.H1_H1 ;  /* 0x3000002eff2e7230 */ /* 0x000fe40000004100 */
[----:B------:R-:W-:Y:S01]  /*11ce0*/  FFMA.FTZ R48, R35, R105, R48 ;  /* 0x0000006923307223 */ /* 0x000fe20000010030 */
[----:B------:R-:W-:Y:S01]  /*11cf0*/  FMUL.FTZ R50, R50, R32 ;  /* 0x0000002032327220 */ /* 0x000fe20000410000 */
[----:B------:R-:W-:Y:S02]  /*11d00*/  HADD2.F32 R33, -RZ, R29.H0_H0 ;  /* 0x2000001dff217230 */ /* 0x000fe40000004100 */
[----:B------:R-:W-:Y:S01]  /*11d10*/  FFMA.FTZ R41, R41, R106, R55 ;  /* 0x0000006a29297223 */ /* 0x000fe20000010037 */
[----:B------:R-:W-:Y:S02]  /*11d20*/  HADD2.F32 R35, -RZ, R31.H0_H0 ;  /* 0x2000001fff237230 */ /* 0x000fe40000004100 */
[----:B------:R-:W-:Y:S01]  /*11d30*/  FFMA.FTZ R55, R43, R32, -R60 ;  /* 0x000000202b377223 */ /* 0x000fe2000001083c */
[----:B------:R-:W-:-:S02]  /*11d40*/  HADD2.F32 R29, -RZ, R28.H0_H0 ;  /* 0x2000001cff1d7230 */ /* 0x000fc40000004100 */
[----:B------:R-:W-:Y:S01]  /*11d50*/  FFMA.FTZ R57, R43, R34, R50 ;  /* 0x000000222b397223 */ /* 0x000fe20000010032 */
[----:B------:R-:W-:Y:S02]  /*11d60*/  HADD2.F32 R31, -RZ, R30.H0_H0 ;  /* 0x2000001eff1f7230 */ /* 0x000fe40000004100 */
[----:B------:R-:W-:Y:S01]  /*11d70*/  FMUL.FTZ R43, R44, R33 ;  /* 0x000000212c2b7220 */ /* 0x000fe20000410000 */
[----:B------:R-:W-:Y:S02]  /*11d80*/  HADD2.F32 R40, -RZ, R40.H1_H1 ;  /* 0x30000028ff287230 */ /* 0x000fe40000004100 */
        /* <DEDUP_REMOVED lines=18> */
.L_x_1732:
[----:B------:R-:W-:Y:S05]  /*11eb0*/  BSYNC B2 ;  /* 0x0000000000027941 */ /* 0x000fea0003800000 */
.L_x_1731:
[----:B------:R-:W-:Y:S05]  /*11ec0*/  @P1 BRA `(.L_x_1730) ;  /* 0x00000004009c1947 */ /* 0x000fea0003800000 */
[----:B0-----:R-:W2:Y:S04]  /*11ed0*/  LDL R28, [R1+0xa4] ;  /* 0x0000a400011c7983 */ /* 0x001ea80000100800 */
[----:B------:R-:W3:Y:S01]  /*11ee0*/  LDL R52, [R1+0xb4] ;  /* 0x0000b40001347983 */ /* 0x000ee20000100800 */
[----:B------:R-:W-:Y:S01]  /*11ef0*/  SHF.L.U32 R21, R3, 0x6, RZ ;  /* 0x0000000603157819 */ /* 0x000fe200000006ff */
[--C-:B------:R-:W-:Y:S01]  /*11f00*/  HADD2.F32 R44, -RZ, R95.reuse.H1_H1 ;  /* 0x3000005fff2c7230 */ /* 0x100fe20000004100 */
[----:B------:R-:W-:Y:S01]  /*11f10*/  SHF.R.S32.HI R30, RZ, 0x1f, R3 ;  /* 0x0000001fff1e7819 */ /* 0x000fe20000011403 */
[----:B------:R-:W-:Y:S01]  /*11f20*/  HADD2.F32 R95, -RZ, R95.H0_H0 ;  /* 0x2000005fff5f7230 */ /* 0x000fe20000004100 */
[----:B------:R-:W-:Y:S02]  /*11f30*/  SHF.R.U32.HI R43, RZ, 0x10, R25 ;  /* 0x00000010ff2b7819 */ /* 0x000fe40000011619 */
[----:B------:R-:W-:-:S02]  /*11f40*/  LEA.HI R30, R30, R3, RZ, 0x3 ;  /* 0x000000031e1e7211 */ /* 0x000fc400078f18ff */
[----:B------:R-:W-:Y:S01]  /*11f50*/  SHF.R.U32.HI R45, RZ, 0x10, R37 ;  /* 0x00000010ff2d7819 */ /* 0x000fe20000011625 */
[----:B------:R-:W-:Y:S01]  /*11f60*/  HADD2.F32 R43, -RZ, R43.H0_H0 ;  /* 0x2000002bff2b7230 */ /* 0x000fe20000004100 */
[----:B------:R-:W-:Y:S01]  /*11f70*/  SHF.R.U32.HI R50, RZ, 0x10, R39 ;  /* 0x00000010ff327819 */ /* 0x000fe20000011627 */
[----:B------:R-:W-:Y:S01]  /*11f80*/  IMAD.SHL.U32 R30, R30, 0x40, RZ ;  /* 0x000000401e1e7824 */ /* 0x000fe200078e00ff */
[----:B------:R-:W-:Y:S01]  /*11f90*/  SHF.R.U32.HI R51, RZ, 0x10, R27 ;  /* 0x00000010ff337819 */ /* 0x000fe2000001161b */
[----:B------:R-:W-:Y:S01]  /*11fa0*/  HADD2.F32 R45, -RZ, R45.H0_H0 ;  /* 0x2000002dff2d7230 */ /* 0x000fe20000004100 */
[----:B--2---:R-:W-:Y:S02]  /*11fb0*/  LEA.HI R20, R20, R28, RZ, 0x1d ;  /* 0x0000001c14147211 */ /* 0x004fe400078fe8ff */
[----:B------:R-:W-:Y:S02]  /*11fc0*/  LOP3.LUT R28, R21, 0x1c0, RZ, 0xc0, !PT ;  /* 0x000001c0151c7812 */ /* 0x000fe400078ec0ff */
[----:B------:R-:W-:Y:S01]  /*11fd0*/  SHF.R.S32.HI R29, RZ, 0x1f, R20 ;  /* 0x0000001fff1d7819 */ /* 0x000fe20000011414 */
[----:B------:R-:W-:-:S03]  /*11fe0*/  IMAD.SHL.U32 R21, R20, 0x8, RZ ;  /* 0x0000000814157824 */ /* 0x000fc600078e00ff */
[----:B------:R-:W-:Y:S02]  /*11ff0*/  LEA.HI R29, R29, R20, RZ, 0x3 ;  /* 0x000000141d1d7211 */ /* 0x000fe400078f18ff */
[----:B------:R-:W-:Y:S02]  /*12000*/  LOP3.LUT R3, R28, 0x38, R21, 0xf8, !PT ;  /* 0x000000381c037812 */ /* 0x000fe400078ef815 */
[----:B------:R-:W-:Y:S01]  /*12010*/  SHF.R.U32.HI R28, RZ, 0x3, R28 ;  /* 0x00000003ff1c7819 */ /* 0x000fe2000001161c */
[----:B------:R-:W-:Y:S01]  /*12020*/  IMAD.SHL.U32 R29, R29, 0x400, RZ ;  /* 0x000004001d1d7824 */ /* 0x000fe200078e00ff */
[----:B------:R-:W-:Y:S02]  /*12030*/  LOP3.LUT R21, R30, 0xfffffe00, RZ, 0xc0, !PT ;  /* 0xfffffe001e157812 */ /* 0x000fe400078ec0ff */
[----:B------:R-:W-:Y:S02]  /*12040*/  LOP3.LUT R3, R3, R28, RZ, 0x3c, !PT ;  /* 0x0000001c03037212 */ /* 0x000fe400078e3cff */
[----:B------:R-:W-:-:S02]  /*12050*/  LOP3.LUT R20, R29, 0x7fffe000, RZ, 0xc0, !PT ;  /* 0x7fffe0001d147812 */ /* 0x000fc400078ec0ff */
[----:B---3--:R-:W0:Y:S02]  /*12060*/  LDS.128 R28, [R52] ;  /* 0x00000000341c7984 */ /* 0x008e240000000c00 */
[----:B------:R-:W-:Y:S02]  /*12070*/  IADD3 R20, R3, R20, R21 ;  /* 0x0000001403147210 */ /* 0x000fe40007ffe015 */
[----:B------:R-:W-:-:S03]  /*12080*/  SHF.R.U64 R21, R26, 0x10, R27 ;  /* 0x000000101a157819 */ /* 0x000fc6000000121b */
[----:B------:R-:W-:Y:S01]  /*12090*/  IMAD R3, R20, 0x2, R17 ;  /* 0x0000000214037824 */ /* 0x000fe200078e0211 */
[----:B------:R-:W-:Y:S01]  /*120a0*/  SHF.R.U64 R20, R24, 0x10, R25 ;  /* 0x0000001018147819 */ /* 0x000fe20000001219 */
[----:B------:R-:W-:Y:S01]  /*120b0*/  HADD2.F32 R21, -RZ, R21.H0_H0 ;  /* 0x20000015ff157230 */ /* 0x000fe20000004100 */
[----:B------:R-:W-:Y:S02]  /*120c0*/  SHF.R.U64 R24, R36, 0x10, R37 ;  /* 0x0000001024187819 */ /* 0x000fe40000001225 */
[----:B------:R-:W1:Y:S01]  /*120d0*/  LDS.128 R32, [R3+0x10400] ;  /* 0x0104000003207984 */ /* 0x000e620000000c00 */
[----:B------:R-:W-:-:S05]  /*120e0*/  SHF.R.U64 R25, R38, 0x10, R39 ;  /* 0x0000001026197819 */ /* 0x000fca0000001227 */
[----:B------:R-:W-:Y:S02]  /*120f0*/  HADD2.F32 R25, -RZ, R25.H0_H0 ;  /* 0x20000019ff197230 */ /* 0x000fe40000004100 */
[--C-:B0-----:R-:W-:Y:S02]  /*12100*/  HADD2.F32 R37, -RZ, R29.reuse.H0_H0 ;  /* 0x2000001dff257230 */ /* 0x101fe40000004100 */
[----:B------:R-:W-:Y:S02]  /*12110*/  HADD2.F32 R38, -RZ, R29.H1_H1 ;  /* 0x3000001dff267230 */ /* 0x000fe40000004100 */
[--C-:B------:R-:W-:Y:S02]  /*12120*/  HADD2.F32 R29, -RZ, R96.reuse.H1_H1 ;  /* 0x30000060ff1d7230 */ /* 0x100fe40000004100 */
[----:B------:R-:W-:Y:S02]  /*12130*/  HADD2.F32 R96, -RZ, R96.H0_H0 ;  /* 0x20000060ff607230 */ /* 0x000fe40000004100 */
[----:B------:R-:W-:-:S02]  /*12140*/  HADD2.F32 R36, -RZ, R28.H0_H0 ;  /* 0x2000001cff247230 */ /* 0x000fc40000004100 */
[----:B------:R-:W-:Y:S02]  /*12150*/  HADD2.F32 R39, -RZ, R30.H0_H0 ;  /* 0x2000001eff277230 */ /* 0x000fe40000004100 */
[--C-:B-1----:R-:W-:Y:S02]  /*12160*/  HADD2.F32 R26, -RZ, R33.reuse.H0_H0 ;  /* 0x20000021ff1a7230 */ /* 0x102fe40000004100 */
[----:B------:R-:W-:Y:S02]  /*12170*/  HADD2.F32 R40, -RZ, R33.H1_H1 ;  /* 0x30000021ff287230 */ /* 0x000fe40000004100 */
[----:B------:R-:W-:Y:S02]  /*12180*/  HADD2.F32 R33, -RZ, R32.H0_H0 ;  /* 0x20000020ff217230 */ /* 0x000fe40000004100 */
[CC--:B------:R-:W-:Y:S01]  /*12190*/  FMUL.FTZ R46, R26.reuse, R44.reuse ;  /* 0x0000002c1a2e7220 */ /* 0x0c0fe20000410000 */
[----:B------:R-:W-:Y:S01]  /*121a0*/  FMUL.FTZ R48, R26, R29 ;  /* 0x0000001d1a307220 */ /* 0x000fe20000410000 */
[C---:B------:R-:W-:Y:S01]  /*121b0*/  FMUL.FTZ R47, R40.reuse, R45 ;  /* 0x0000002d282f7220 */ /* 0x040fe20000410000 */
[----:B------:R-:W-:Y:S01]  /*121c0*/  FMUL.FTZ R49, R40, R43 ;  /* 0x0000002b28317220 */ /* 0x000fe20000410000 */
[C---:B------:R-:W-:Y:S01]  /*121d0*/  FFMA.FTZ R26, R37.reuse, R29, -R46 ;  /* 0x0000001d251a7223 */ /* 0x040fe2000001082e */
[----:B------:R-:W-:Y:S01]  /*121e0*/  FFMA.FTZ R29, R37, R44, R48 ;  /* 0x0000002c251d7223 */ /* 0x000fe20000010030 */
[----:B------:R-:W-:-:S02]  /*121f0*/  HADD2.F32 R41, -RZ, R34.H0_H0 ;  /* 0x20000022ff297230 */ /* 0x000fc40000004100 */
[C---:B------:R-:W-:Y:S01]  /*12200*/  FMUL.FTZ R37, R33.reuse, R95 ;  /* 0x0000005f21257220 */ /* 0x040fe20000410000 */
[----:B------:R-:W-:Y:S02]  /*12210*/  HADD2.F32 R40, -RZ, R94.H0_H0 ;  /* 0x2000005eff287230 */ /* 0x000fe40000004100 */
[-C--:B------:R-:W-:Y:S01]  /*12220*/  FMUL.FTZ R44, R33, R96.reuse ;  /* 0x00000060212c7220 */ /* 0x080fe20000410000 */
[C---:B------:R-:W-:Y:S01]  /*12230*/  FFMA.FTZ R47, R38.reuse, R43, -R47 ;  /* 0x0000002b262f7223 */ /* 0x040fe2000001082f */
[----:B------:R-:W-:Y:S01]  /*12240*/  FFMA.FTZ R46, R38, R45, R49 ;  /* 0x0000002d262e7223 */ /* 0x000fe20000010031 */
[----:B------:R-:W-:Y:S02]  /*12250*/  HADD2.F32 R38, -RZ, R97.H0_H0 ;  /* 0x20000061ff267230 */ /* 0x000fe40000004100 */
[C---:B------:R-:W-:Y:S01]  /*12260*/  FFMA.FTZ R37, R36.reuse, R96, -R37 ;  /* 0x0000006024257223 */ /* 0x040fe20000010825 */
[----:B------:R-:W-:Y:S01]  /*12270*/  FFMA.FTZ R44, R36, R95, R44 ;  /* 0x0000005f242c7223 */ /* 0x000fe2000001002c */
[----:B------:R-:W-:-:S02]  /*12280*/  HADD2.F32 R42, -RZ, R35.H0_H0 ;  /* 0x20000023ff2a7230 */ /* 0x000fc40000004100 */
[C---:B------:R-:W-:Y:S01]  /*12290*/  FMUL.FTZ R36, R41.reuse, R40 ;  /* 0x0000002829247220 */ /* 0x040fe20000410000 */
[----:B------:R-:W-:Y:S02]  /*122a0*/  HADD2.F32 R97, -RZ, R97.H1_H1 ;  /* 0x30000061ff617230 */ /* 0x000fe40000004100 */
[-C--:B------:R-:W-:Y:S01]  /*122b0*/  FMUL.FTZ R48, R41, R38.reuse ;  /* 0x0000002629307220 */ /* 0x080fe20000410000 */
[----:B------:R-:W-:Y:S02]  /*122c0*/  HADD2.F32 R94, -RZ, R94.H1_H1 ;  /* 0x3000005eff5e7230 */ /* 0x000fe40000004100 */
[----:B------:R-:W-:Y:S01]  /*122d0*/  FFMA.FTZ R41, R39, R38, -R36 ;  /* 0x0000002627297223 */ /* 0x000fe20000010824 */
[----:B------:R-:W-:Y:S02]  /*122e0*/  HADD2.F32 R27, -RZ, R31.H0_H0 ;  /* 0x2000001fff1b7230 */ /* 0x000fe40000004100 */
[----:B------:R-:W-:Y:S01]  /*122f0*/  FMUL.FTZ R33, R42, R97 ;  /* 0x000000612a217220 */ /* 0x000fe20000410000 */
[----:B------:R-:W-:-:S02]  /*12300*/  HADD2.F32 R35, -RZ, R35.H1_H1 ;  /* 0x30000023ff237230 */ /* 0x000fc40000004100 */
[----:B------:R-:W-:Y:S01]  /*12310*/  FFMA.FTZ R48, R39, R40, R48 ;  /* 0x0000002827307223 */ /* 0x000fe20000010030 */
[----:B------:R-:W-:Y:S02]  /*12320*/  HADD2.F32 R38, -RZ, R50.H0_H0 ;  /* 0x20000032ff267230 */ /* 0x000fe40000004100 */
[-C--:B------:R-:W-:Y:S01]  /*12330*/  FMUL.FTZ R50, R42, R94.reuse ;  /* 0x0000005e2a327220 */ /* 0x080fe20000410000 */
[----:B------:R-:W-:Y:S02]  /*12340*/  HADD2.F32 R36, -RZ, R51.H0_H0 ;  /* 0x20000033ff247230 */ /* 0x000fe40000004100 */
[----:B------:R-:W-:Y:S01]  /*12350*/  FFMA.FTZ R94, R27, R94, R33 ;  /* 0x0000005e1b5e7223 */ /* 0x000fe20000010021 */
[----:B------:R-:W-:Y:S02]  /*12360*/  HADD2.F32 R31, -RZ, R31.H1_H1 ;  /* 0x3000001fff1f7230 */ /* 0x000fe40000004100 */
[----:B------:R-:W-:Y:S01]  /*12370*/  FMUL.FTZ R40, R35, R38 ;  /* 0x0000002623287220 */ /* 0x000fe20000410000 */
[----:B------:R-:W-:-:S02]  /*12380*/  HADD2.F32 R32, -RZ, R32.H1_H1 ;  /* 0x30000020ff207230 */ /* 0x000fc40000004100 */
[----:B------:R-:W-:Y:S01]  /*12390*/  FFMA.FTZ R50, R27, R97, -R50 ;  /* 0x000000611b327223 */ /* 0x000fe20000010832 */
[----:B------:R-:W-:Y:S02]  /*123a0*/  HADD2.F32 R34, -RZ, R34.H1_H1 ;  /* 0x30000022ff227230 */ /* 0x000fe40000004100 */
[-C--:B------:R-:W-:Y:S01]  /*123b0*/  FMUL.FTZ R42, R35, R36.reuse ;  /* 0x00000024232a7220 */ /* 0x080fe20000410000 */
[----:B------:R-:W-:Y:S02]  /*123c0*/  HADD2.F32 R33, -RZ, R24.H0_H0 ;  /* 0x20000018ff217230 */ /* 0x000fe40000004100 */
[C---:B------:R-:W-:Y:S01]  /*123d0*/  FFMA.FTZ R39, R31.reuse, R36, -R40 ;  /* 0x000000241f277223 */ /* 0x040fe20000010828 */
[----:B------:R-:W-:Y:S02]  /*123e0*/  HADD2.F32 R27, -RZ, R20.H0_H0 ;  /* 0x20000014ff1b7230 */ /* 0x000fe40000004100 */
[----:B------:R-:W-:Y:S01]  /*123f0*/  FFMA.FTZ R43, R31, R38, R42 ;  /* 0x000000261f2b7223 */ /* 0x000fe2000001002a */
[----:B------:R-:W-:-:S02]  /*12400*/  HADD2.F32 R28, -RZ, R28.H1_H1 ;  /* 0x3000001cff1c7230 */ /* 0x000fc40000004100 */
[----:B------:R-:W-:Y:S01]  /*12410*/  FMUL.FTZ R31, R32, R33 ;  /* 0x00000021201f7220 */ /* 0x000fe20000410000 */
[----:B------:R-:W-:Y:S02]  /*12420*/  HADD2.F32 R30, -RZ, R30.H1_H1 ;  /* 0x3000001eff1e7230 */ /* 0x000fe40000004100 */
[----:B------:R-:W-:Y:S01]  /*12430*/  FMUL.FTZ R35, R34, R25 ;  /* 0x0000001922237220 */ /* 0x000fe20000410000 */
[----:B------:R-:W-:Y:S01]  /*12440*/  FMUL.FTZ R32, R32, R27 ;  /* 0x0000001b20207220 */ /* 0x000fe20000410000 */
[----:B------:R-:W-:Y:S01]  /*12450*/  FMUL.FTZ R34, R34, R21 ;  /* 0x0000001522227220 */ /* 0x000fe20000410000 */
[----:B------:R-:W-:Y:S01]  /*12460*/  FFMA.FTZ R24, R28, R27, -R31 ;  /* 0x0000001b1c187223 */ /* 0x000fe2000001081f */
[----:B------:R-:W-:Y:S01]  /*12470*/  FFMA.FTZ R20, R30, R21, -R35 ;  /* 0x000000151e147223 */ /* 0x000fe20000010823 */
        /* <DEDUP_REMOVED lines=12> */
.L_x_1730:
[----:B------:R-:W-:Y:S05]  /*12540*/  BSYNC B1 ;  /* 0x0000000000017941 */ /* 0x000fea0003800000 */
.L_x_1729:
[----:B--2---:R-:W-:-:S04]  /*12550*/  IADD3 R3, R121, 0x60, RZ ;  /* 0x0000006079037810 */ /* 0x004fc80007ffe0ff */
[----:B------:R-:W-:-:S13]  /*12560*/  ISETP.GE.AND P0, PT, R3, R0, PT ;  /* 0x000000000300720c */ /* 0x000fda0003f06270 */
[----:B------:R-:W-:Y:S05]  /*12570*/  @P0 BRA `(.L_x_1700) ;  /* 0x0000000c00540947 */ /* 0x000fea0003800000 */
[----:B------:R-:W2:Y:S01]  /*12580*/  LDC R0, c[0x0][0x3f4] ;  /* 0x0000fd00ff007b82 */ /* 0x000ea20000000800 */
[----:B------:R-:W-:Y:S01]  /*12590*/  BSSY B1, `(.L_x_1733) ;  /* 0x000006b000017945 */ /* 0x000fe20003800000 */
[-C--:B--2---:R-:W-:Y:S02]  /*125a0*/  ISETP.GE.AND P0, PT, R18, R0.reuse, PT ;  /* 0x000000001200720c */ /* 0x084fe40003f06270 */
[----:B------:R-:W-:-:S11]  /*125b0*/  ISETP.GE.AND P1, PT, R203, R0, PT ;  /* 0x00000000cb00720c */ /* 0x000fd60003f26270 */
[----:B------:R-:W-:Y:S05]  /*125c0*/  @P0 BRA `(.L_x_1734) ;  /* 0x00000004009c0947 */ /* 0x000fea0003800000 */
[----:B01----:R-:W2:Y:S04]  /*125d0*/  LDL R20, [R1+0x84] ;  /* 0x0000840001147983 */ /* 0x003ea80000100800 */
[----:B------:R-:W3:Y:S01]  /*125e0*/  LDL R43, [R1+0xb0] ;  /* 0x0000b000012b7983 */ /* 0x000ee20000100800 */
[----:B------:R-:W-:Y:S01]  /*125f0*/  IMAD.SHL.U32 R21, R3, 0x40, RZ ;  /* 0x0000004003157824 */ /* 0x000fe200078e00ff */
[----:B------:R-:W-:Y:S01]  /*12600*/  SHF.R.S32.HI R26, RZ, 0x1f, R3 ;  /* 0x0000001fff1a7819 */ /* 0x000fe20000011403 */
[--C-:B------:R-:W-:Y:S01]  /*12610*/  HADD2.F32 R33, -RZ, R99.reuse.H1_H1 ;  /* 0x30000063ff217230 */ /* 0x100fe20000004100 */
[----:B------:R-:W-:Y:S01]  /*12620*/  SHF.R.U64 R42, R14, 0x10, R15 ;  /* 0x000000100e2a7819 */ /* 0x000fe2000000120f */
[--C-:B------:R-:W-:Y:S01]  /*12630*/  HADD2.F32 R32, -RZ, R100.reuse.H1_H1 ;  /* 0x30000064ff207230 */ /* 0x100fe20000004100 */
[----:B------:R-:W-:Y:S01]  /*12640*/  LOP3.LUT R24, R21, 0x1c0, RZ, 0xc0, !PT ;  /* 0x000001c015187812 */ /* 0x000fe200078ec0ff */
[----:B------:R-:W-:Y:S01]  /*12650*/  HADD2.F32 R99, -RZ, R99.H0_H0 ;  /* 0x20000063ff637230 */ /* 0x000fe20000004100 */
[----:B------:R-:W-:Y:S01]  /*12660*/  LEA.HI R26, R26, R3, RZ, 0x3 ;  /* 0x000000031a1a7211 */ /* 0x000fe200078f18ff */
[----:B------:R-:W-:Y:S01]  /*12670*/  HADD2.F32 R100, -RZ, R100.H0_H0 ;  /* 0x20000064ff647230 */ /* 0x000fe20000004100 */
[----:B------:R-:W-:-:S02]  /*12680*/  SHF.R.U32.HI R34, RZ, 0x10, R9 ;  /* 0x00000010ff227819 */ /* 0x000fc40000011609 */
[----:B------:R-:W-:Y:S01]  /*12690*/  SHF.R.U64 R39, R8, 0x10, R9 ;  /* 0x0000001008277819 */ /* 0x000fe20000001209 */
[----:B------:R-:W-:Y:S01]  /*126a0*/  IMAD.SHL.U32 R26, R26, 0x40, RZ ;  /* 0x000000401a1a7824 */ /* 0x000fe200078e00ff */
[--C-:B------:R-:W-:Y:S01]  /*126b0*/  SHF.R.U32.HI R40, RZ, 0x10, R13.reuse ;  /* 0x00000010ff287819 */ /* 0x100fe2000001160d */
[----:B------:R-:W-:Y:S01]  /*126c0*/  HADD2.F32 R34, -RZ, R34.H0_H0 ;  /* 0x20000022ff227230 */ /* 0x000fe20000004100 */
[----:B------:R-:W-:Y:S02]  /*126d0*/  SHF.R.U64 R12, R12, 0x10, R13 ;  /* 0x000000100c0c7819 */ /* 0x000fe4000000120d */
[----:B------:R-:W-:Y:S02]  /*126e0*/  LOP3.LUT R28, R26, 0xfffffe00, RZ, 0xc0, !PT ;  /* 0xfffffe001a1c7812 */ /* 0x000fe400078ec0ff */
[----:B------:R-:W-:Y:S02]  /*126f0*/  SHF.R.U32.HI R41, RZ, 0x10, R15 ;  /* 0x00000010ff297819 */ /* 0x000fe4000001160f */
[----:B------:R-:W-:-:S02]  /*12700*/  SHF.R.U32.HI R35, RZ, 0x10, R11 ;  /* 0x00000010ff237819 */ /* 0x000fc4000001160b */
[----:B------:R-:W-:Y:S02]  /*12710*/  SHF.R.U64 R37, R10, 0x10, R11 ;  /* 0x000000100a257819 */ /* 0x000fe4000000120b */
        /* <DEDUP_REMOVED lines=10> */
[----:B------:R-:W-:-:S04]  /*127c0*/  IADD3 R20, R20, R21, R28 ;  /* 0x0000001514147210 */ /* 0x000fc80007ffe01c */
[----:B------:R-:W-:-:S05]  /*127d0*/  LEA R20, R20, R17, 0x1 ;  /* 0x0000001114147211 */ /* 0x000fca00078e08ff */
        /* <DEDUP_REMOVED lines=10> */
[CC--:B------:R-:W-:Y:S01]  /*12880*/  FMUL.FTZ R36, R14.reuse, R33.reuse ;  /* 0x000000210e247220 */ /* 0x0c0fe20000410000 */
[-C--:B------:R-:W-:Y:S01]  /*12890*/  FMUL.FTZ R38, R14, R32.reuse ;  /* 0x000000200e267220 */ /* 0x080fe20000410000 */
[----:B------:R-:W-:Y:S02]  /*128a0*/  HADD2.F32 R14, -RZ, R40.H0_H0 ;  /* 0x20000028ff0e7230 */ /* 0x000fe40000004100 */
[----:B------:R-:W-:Y:S01]  /*128b0*/  FFMA.FTZ R36, R9, R32, -R36 ;  /* 0x0000002009247223 */ /* 0x000fe20000010824 */
[----:B------:R-:W-:Y:S01]  /*128c0*/  FMUL.FTZ R32, R29, R34 ;  /* 0x000000221d207220 */ /* 0x000fe20000410000 */
[----:B------:R-:W-:Y:S01]  /*128d0*/  FFMA.FTZ R38, R9, R33, R38 ;  /* 0x0000002109267223 */ /* 0x000fe20000010026 */
[-C--:B------:R-:W-:Y:S01]  /*128e0*/  FMUL.FTZ R40, R29, R14.reuse ;  /* 0x0000000e1d287220 */ /* 0x080fe20000410000 */
[----:B------:R-:W-:Y:S01]  /*128f0*/  FMUL.FTZ R9, R13, R99 ;  /* 0x000000630d097220 */ /* 0x000fe20000410000 */
[----:B------:R-:W-:Y:S01]  /*12900*/  FFMA.FTZ R33, R25, R14, -R32 ;  /* 0x0000000e19217223 */ /* 0x000fe20000010820 */
[----:B------:R-:W-:Y:S01]  /*12910*/  FMUL.FTZ R14, R13, R100 ;  /* 0x000000640d0e7220 */ /* 0x000fe20000410000 */
[----:B------:R-:W-:-:S02]  /*12920*/  HADD2.F32 R15, -RZ, R30.H0_H0 ;  /* 0x2000001eff0f7230 */ /* 0x000fc40000004100 */
[C---:B------:R-:W-:Y:S01]  /*12930*/  FFMA.FTZ R100, R8.reuse, R100, -R9 ;  /* 0x0000006408647223 */ /* 0x040fe20000010809 */
[--C-:B------:R-:W-:Y:S02]  /*12940*/  HADD2.F32 R29, -RZ, R98.reuse.H0_H0 ;  /* 0x20000062ff1d7230 */ /* 0x100fe40000004100 */
[----:B------:R-:W-:Y:S01]  /*12950*/  FFMA.FTZ R99, R8, R99, R14 ;  /* 0x0000006308637223 */ /* 0x000fe2000001000e */
[----:B------:R-:W-:Y:S02]  /*12960*/  HADD2.F32 R21, -RZ, R31.H0_H0 ;  /* 0x2000001fff157230 */ /* 0x000fe40000004100 */
[----:B------:R-:W-:Y:S01]  /*12970*/  FFMA.FTZ R25, R25, R34, R40 ;  /* 0x0000002219197223 */ /* 0x000fe20000010028 */
[----:B------:R-:W-:Y:S02]  /*12980*/  HADD2.F32 R9, -RZ, R101.H0_H0 ;  /* 0x20000065ff097230 */ /* 0x000fe40000004100 */
[----:B------:R-:W-:Y:S01]  /*12990*/  FMUL.FTZ R13, R15, R29 ;  /* 0x0000001d0f0d7220 */ /* 0x000fe20000410000 */
[----:B------:R-:W-:-:S02]  /*129a0*/  HADD2.F32 R98, -RZ, R98.H1_H1 ;  /* 0x30000062ff627230 */ /* 0x000fc40000004100 */
[----:B------:R-:W-:Y:S02]  /*129b0*/  HADD2.F32 R8, -RZ, R101.H1_H1 ;  /* 0x30000065ff087230 */ /* 0x000fe40000004100 */
[-C--:B------:R-:W-:Y:S01]  /*129c0*/  FMUL.FTZ R15, R15, R9.reuse ;  /* 0x000000090f0f7220 */ /* 0x080fe20000410000 */
[----:B------:R-:W-:Y:S02]  /*129d0*/  HADD2.F32 R31, -RZ, R31.H1_H1 ;  /* 0x3000001fff1f7230 */ /* 0x000fe40000004100 */
[C---:B------:R-:W-:Y:S01]  /*129e0*/  FMUL.FTZ R40, R21.reuse, R98 ;  /* 0x0000006215287220 */ /* 0x040fe20000410000 */
[----:B------:R-:W-:Y:S02]  /*129f0*/  HADD2.F32 R32, -RZ, R35.H0_H0 ;  /* 0x20000023ff207230 */ /* 0x000fe40000004100 */
[-C--:B------:R-:W-:Y:S01]  /*12a00*/  FMUL.FTZ R21, R21, R8.reuse ;  /* 0x0000000815157220 */ /* 0x080fe20000410000 */
[----:B------:R-:W-:Y:S02]  /*12a10*/  HADD2.F32 R14, -RZ, R41.H0_H0 ;  /* 0x20000029ff0e7230 */ /* 0x000fe40000004100 */
[C---:B------:R-:W-:Y:S01]  /*12a20*/  FFMA.FTZ R34, R10.reuse, R9, -R13 ;  /* 0x000000090a227223 */ /* 0x040fe2000001080d */
[----:B------:R-:W-:Y:S01]  /*12a30*/  FFMA.FTZ R29, R10, R29, R15 ;  /* 0x0000001d0a1d7223 */ /* 0x000fe2000001000f */
[----:B------:R-:W-:Y:S01]  /*12a40*/  FFMA.FTZ R40, R11, R8, -R40 ;  /* 0x000000080b287223 */ /* 0x000fe20000010828 */
[----:B------:R-:W-:-:S02]  /*12a50*/  HADD2.F32 R28, -RZ, R28.H1_H1 ;  /* 0x3000001cff1c7230 */ /* 0x000fc40000004100 */
[----:B------:R-:W-:Y:S01]  /*12a60*/  FMUL.FTZ R10, R31, R32 ;  /* 0x000000201f0a7220 */ /* 0x000fe20000410000 */
[----:B------:R-:W-:Y:S02]  /*12a70*/  HADD2.F32 R30, -RZ, R30.H1_H1 ;  /* 0x3000001eff1e7230 */ /* 0x000fe40000004100 */
[----:B------:R-:W-:Y:S01]  /*12a80*/  FFMA.FTZ R98, R11, R98, R21 ;  /* 0x000000620b627223 */ /* 0x000fe20000010015 */
[-C--:B------:R-:W-:Y:S01]  /*12a90*/  FMUL.FTZ R8, R31, R14.reuse ;  /* 0x0000000e1f087220 */ /* 0x080fe20000410000 */
[----:B------:R-:W-:Y:S02]  /*12aa0*/  HADD2.F32 R13, -RZ, R39.H0_H0 ;  /* 0x20000027ff0d7230 */ /* 0x000fe40000004100 */
[C---:B------:R-:W-:Y:S01]  /*12ab0*/  FFMA.FTZ R31, R27.reuse, R14, -R10 ;  /* 0x0000000e1b1f7223 */ /* 0x040fe2000001080a */
[----:B------:R-:W-:Y:S02]  /*12ac0*/  HADD2.F32 R15, -RZ, R37.H0_H0 ;  /* 0x20000025ff0f7230 */ /* 0x000fe40000004100 */
[----:B------:R-:W-:Y:S01]  /*12ad0*/  FFMA.FTZ R35, R27, R32, R8 ;  /* 0x000000201b237223 */ /* 0x000fe20000010008 */
[----:B------:R-:W-:-:S02]  /*12ae0*/  HADD2.F32 R9, -RZ, R12.H0_H0 ;  /* 0x2000000cff097230 */ /* 0x000fc40000004100 */
[----:B------:R-:W-:Y:S01]  /*12af0*/  FMUL.FTZ R21, R28, R13 ;  /* 0x0000000d1c157220 */ /* 0x000fe20000410000 */
[----:B------:R-:W-:Y:S02]  /*12b00*/  HADD2.F32 R11, -RZ, R42.H0_H0 ;  /* 0x2000002aff0b7230 */ /* 0x000fe40000004100 */
[----:B------:R-:W-:Y:S01]  /*12b10*/  FMUL.FTZ R27, R30, R15 ;  /* 0x0000000f1e1b7220 */ /* 0x000fe20000410000 */
[----:B------:R-:W-:Y:S02]  /*12b20*/  HADD2.F32 R24, -RZ, R24.H1_H1 ;  /* 0x30000018ff187230 */ /* 0x000fe40000004100 */
[----:B------:R-:W-:Y:S01]  /*12b30*/  FMUL.FTZ R28, R28, R9 ;  /* 0x000000091c1c7220 */ /* 0x000fe20000410000 */
[----:B------:R-:W-:Y:S02]  /*12b40*/  HADD2.F32 R26, -RZ, R26.H1_H1 ;  /* 0x3000001aff1a7230 */ /* 0x000fe40000004100 */
        /* <DEDUP_REMOVED lines=15> */
.L_x_1734:
[----:B------:R-:W-:Y:S05]  /*12c40*/  BSYNC B1 ;  /* 0x0000000000017941 */ /* 0x000fea0003800000 */
.L_x_1733:
[----:B------:R-:W-:Y:S05]  /*12c50*/  @P1 BRA `(.L_x_1700) ;  /* 0x00000004009c1947 */ /* 0x000fea0003800000 */
[----:B--2---:R-:W2:Y:S04]  /*12c60*/  LDL R9, [R1+0xa4] ;  /* 0x0000a40001097983 */ /* 0x004ea80000100800 */
[----:B0-----:R-:W3:Y:S01]  /*12c70*/  LDL R40, [R1+0xac] ;  /* 0x0000ac0001287983 */ /* 0x001ee20000100800 */
[----:B------:R-:W-:Y:S01]  /*12c80*/  IMAD.SHL.U32 R8, R3, 0x40, RZ ;  /* 0x0000004003087824 */ /* 0x000fe200078e00ff */
[----:B------:R-:W-:Y:S01]  /*12c90*/  SHF.R.S32.HI R10, RZ, 0x1f, R3 ;  /* 0x0000001fff0a7819 */ /* 0x000fe20000011403 */
[----:B------:R-:W-:Y:S01]  /*12ca0*/  HADD2.F32 R25, -RZ, R89.H1_H1 ;  /* 0x30000059ff197230 */ /* 0x000fe20000004100 */
[----:B------:R-:W-:Y:S01]  /*12cb0*/  SHF.R.U32.HI R28, RZ, 0x10, R5 ;  /* 0x00000010ff1c7819 */ /* 0x000fe20000011605 */
[--C-:B------:R-:W-:Y:S01]  /*12cc0*/  HADD2.F32 R27, -RZ, R87.reuse.H1_H1 ;  /* 0x30000057ff1b7230 */ /* 0x100fe20000004100 */
[----:B------:R-:W-:Y:S01]  /*12cd0*/  LOP3.LUT R11, R8, 0x1c0, RZ, 0xc0, !PT ;  /* 0x000001c0080b7812 */ /* 0x000fe200078ec0ff */
[----:B------:R-:W-:Y:S01]  /*12ce0*/  HADD2.F32 R26, -RZ, R87.H0_H0 ;  /* 0x20000057ff1a7230 */ /* 0x000fe20000004100 */
[----:B------:R-:W-:Y:S01]  /*12cf0*/  LEA.HI R10, R10, R3, RZ, 0x3 ;  /* 0x000000030a0a7211 */ /* 0x000fe200078f18ff */
[----:B------:R-:W-:Y:S01]  /*12d00*/  HADD2.F32 R28, -RZ, R28.H0_H0 ;  /* 0x2000001cff1c7230 */ /* 0x000fe20000004100 */
[----:B------:R-:W-:-:S02]  /*12d10*/  SHF.R.U64 R39, R72, 0x10, R73 ;  /* 0x0000001048277819 */ /* 0x000fc40000001249 */
[----:B------:R-:W-:Y:S01]  /*12d20*/  SHF.R.U32.HI R72, RZ, 0x10, R73 ;  /* 0x00000010ff487819 */ /* 0x000fe20000011649 */
[----:B------:R-:W-:Y:S01]  /*12d30*/  IMAD.SHL.U32 R10, R10, 0x40, RZ ;  /* 0x000000400a0a7824 */ /* 0x000fe200078e00ff */
[----:B------:R-:W-:Y:S02]  /*12d40*/  SHF.R.U64 R37, R4, 0x10, R5 ;  /* 0x0000001004257819 */ /* 0x000fe40000001205 */
[--C-:B------:R-:W-:Y:S02]  /*12d50*/  SHF.R.U64 R35, R6, 0x10, R7.reuse ;  /* 0x0000001006237819 */ /* 0x100fe40000001207 */
[----:B------:R-:W-:Y:S02]  /*12d60*/  LOP3.LUT R12, R10, 0xfffffe00, RZ, 0xc0, !PT ;  /* 0xfffffe000a0c7812 */ /* 0x000fe400078ec0ff */
[----:B------:R-:W-:Y:S02]  /*12d70*/  SHF.R.U32.HI R33, RZ, 0x10, R7 ;  /* 0x00000010ff217819 */ /* 0x000fe40000011607 */
[----:B------:R-:W-:-:S02]  /*12d80*/  SHF.R.U64 R38, R74, 0x10, R75 ;  /* 0x000000104a267819 */ /* 0x000fc4000000124b */
[----:B------:R-:W-:Y:S02]  /*12d90*/  SHF.R.U32.HI R74, RZ, 0x10, R75 ;  /* 0x00000010ff4a7819 */ /* 0x000fe4000001164b */
        /* <DEDUP_REMOVED lines=24> */
[----:B------:R-:W-:Y:S02]  /*12f20*/  HADD2.F32 R20, -RZ, R72.H0_H0 ;  /* 0x20000048ff147230 */ /* 0x000fe40000004100 */
[----:B------:R-:W-:Y:S01]  /*12f30*/  FMUL.FTZ R30, R13, R28 ;  /* 0x0000001c0d1e7220 */ /* 0x000fe20000410000 */
[C---:B------:R-:W-:Y:S01]  /*12f40*/  FFMA.FTZ R29, R4.reuse, R25, -R29 ;  /* 0x00000019041d7223 */ /* 0x040fe2000001081d */
[----:B------:R-:W-:Y:S01]  /*12f50*/  FFMA.FTZ R31, R4, R27, R31 ;  /* 0x0000001b041f7223 */ /* 0x000fe2000001001f */
[----:B------:R-:W-:-:S02]  /*12f60*/  HADD2.F32 R4, -RZ, R89.H0_H0 ;  /* 0x20000059ff047230 */ /* 0x000fc40000004100 */
[----:B------:R-:W-:Y:S01]  /*12f70*/  FFMA.FTZ R32, R9, R20, -R30 ;  /* 0x0000001409207223 */ /* 0x000fe2000001081e */
[----:B------:R-:W-:Y:S01]  /*12f80*/  FMUL.FTZ R30, R7, R26 ;  /* 0x0000001a071e7220 */ /* 0x000fe20000410000 */
[----:B------:R-:W-:Y:S01]  /*12f90*/  FMUL.FTZ R34, R13, R20 ;  /* 0x000000140d227220 */ /* 0x000fe20000410000 */
[----:B------:R-:W-:Y:S02]  /*12fa0*/  HADD2.F32 R21, -RZ, R14.H0_H0 ;  /* 0x2000000eff157230 */ /* 0x000fe40000004100 */
[-C--:B------:R-:W-:Y:S01]  /*12fb0*/  FMUL.FTZ R7, R7, R4.reuse ;  /* 0x0000000407077220 */ /* 0x080fe20000410000 */
[----:B------:R-:W-:Y:S02]  /*12fc0*/  HADD2.F32 R20, -RZ, R86.H0_H0 ;  /* 0x20000056ff147230 */ /* 0x000fe40000004100 */
[C---:B------:R-:W-:Y:S01]  /*12fd0*/  FFMA.FTZ R30, R3.reuse, R4, -R30 ;  /* 0x00000004031e7223 */ /* 0x040fe2000001081e */
[----:B------:R-:W-:Y:S02]  /*12fe0*/  HADD2.F32 R4, -RZ, R90.H0_H0 ;  /* 0x2000005aff047230 */ /* 0x000fe40000004100 */
[----:B------:R-:W-:Y:S01]  /*12ff0*/  FFMA.FTZ R13, R3, R26, R7 ;  /* 0x0000001a030d7223 */ /* 0x000fe20000010007 */
[----:B------:R-:W-:-:S02]  /*13000*/  HADD2.F32 R24, -RZ, R15.H0_H0 ;  /* 0x2000000fff187230 */ /* 0x000fc40000004100 */
[----:B------:R-:W-:Y:S01]  /*13010*/  FMUL.FTZ R26, R21, R20 ;  /* 0x00000014151a7220 */ /* 0x000fe20000410000 */
        /* <DEDUP_REMOVED lines=8> */
[----:B------:R-:W-:-:S02]  /*130a0*/  HADD2.F32 R26, -RZ, R33.H0_H0 ;  /* 0x20000021ff1a7230 */ /* 0x000fc40000004100 */
[----:B------:R-:W-:Y:S01]  /*130b0*/  FFMA.FTZ R28, R5, R20, R28 ;  /* 0x00000014051c7223 */ /* 0x000fe2000001001c */
[----:B------:R-:W-:Y:S02]  /*130c0*/  HADD2.F32 R4, -RZ, R74.H0_H0 ;  /* 0x2000004aff047230 */ /* 0x000fe40000004100 */
[C---:B------:R-:W-:Y:S01]  /*130d0*/  FFMA.FTZ R20, R6.reuse, R3, -R9 ;  /* 0x0000000306147223 */ /* 0x040fe20000010809 */
[----:B------:R-:W-:Y:S01]  /*130e0*/  FFMA.FTZ R24, R6, R7, R24 ;  /* 0x0000000706187223 */ /* 0x000fe20000010018 */
[----:B------:R-:W-:Y:S02]  /*130f0*/  HADD2.F32 R12, -RZ, R12.H1_H1 ;  /* 0x3000000cff0c7230 */ /* 0x000fe40000004100 */
[C---:B------:R-:W-:Y:S01]  /*13100*/  FMUL.FTZ R36, R15.reuse, R26 ;  /* 0x0000001a0f247220 */ /* 0x040fe20000410000 */
[----:B------:R-:W-:Y:S02]  /*13110*/  HADD2.F32 R14, -RZ, R14.H1_H1 ;  /* 0x3000000eff0e7230 */ /* 0x000fe40000004100 */
[----:B------:R-:W-:Y:S01]  /*13120*/  FMUL.FTZ R6, R15, R4 ;  /* 0x000000040f067220 */ /* 0x000fe20000410000 */
[----:B------:R-:W-:-:S02]  /*13130*/  HADD2.F32 R7, -RZ, R37.H0_H0 ;  /* 0x20000025ff077230 */ /* 0x000fc40000004100 */
[C---:B------:R-:W-:Y:S01]  /*13140*/  FFMA.FTZ R25, R11.reuse, R4, -R36 ;  /* 0x000000040b197223 */ /* 0x040fe20000010824 */
[----:B------:R-:W-:Y:S02]  /*13150*/  HADD2.F32 R9, -RZ, R35.H0_H0 ;  /* 0x20000023ff097230 */ /* 0x000fe40000004100 */
[----:B------:R-:W-:Y:S01]  /*13160*/  FFMA.FTZ R27, R11, R26, R6 ;  /* 0x0000001a0b1b7223 */ /* 0x000fe20000010006 */
[----:B------:R-:W-:Y:S02]  /*13170*/  HADD2.F32 R3, -RZ, R39.H0_H0 ;  /* 0x20000027ff037230 */ /* 0x000fe40000004100 */
[----:B------:R-:W-:Y:S01]  /*13180*/  FMUL.FTZ R11, R12, R7 ;  /* 0x000000070c0b7220 */ /* 0x000fe20000410000 */
[----:B------:R-:W-:Y:S02]  /*13190*/  HADD2.F32 R5, -RZ, R38.H0_H0 ;  /* 0x20000026ff057230 */ /* 0x000fe40000004100 */
[----:B------:R-:W-:Y:S01]  /*131a0*/  FMUL.FTZ R15, R14, R9 ;  /* 0x000000090e0f7220 */ /* 0x000fe20000410000 */
[----:B------:R-:W-:-:S02]  /*131b0*/  HADD2.F32 R8, -RZ, R8.H1_H1 ;  /* 0x30000008ff087230 */ /* 0x000fc40000004100 */
[----:B------:R-:W-:Y:S01]  /*131c0*/  FMUL.FTZ R12, R12, R3 ;  /* 0x000000030c0c7220 */ /* 0x000fe20000410000 */
[----:B------:R-:W-:Y:S02]  /*131d0*/  HADD2.F32 R10, -RZ, R10.H1_H1 ;  /* 0x3000000aff0a7230 */ /* 0x000fe40000004100 */
[----:B------:R-:W-:Y:S01]  /*131e0*/  FMUL.FTZ R14, R14, R5 ;  /* 0x000000050e0e7220 */ /* 0x000fe20000410000 */
        /* <DEDUP_REMOVED lines=14> */
.L_x_1700:
[----:B------:R-:W-:Y:S05]  /*132d0*/  BSYNC B0 ;  /* 0x0000000000007941 */ /* 0x000fea0003800000 */
.L_x_1660:
[----:B------:R-:W-:Y:S01]  /*132e0*/  @!PT LDS RZ, [RZ] ;  /* 0x00000000fffff984 */ /* 0x000fe20000000800 */
[----:B------:R-:W-:Y:S01]  /*132f0*/  @!PT LDS RZ, [RZ] ;  /* 0x00000000fffff984 */ /* 0x000fe20000000800 */
[----:B------:R-:W-:Y:S01]  /*13300*/  @!PT LDS RZ, [RZ] ;  /* 0x00000000fffff984 */ /* 0x000fe20000000800 */
[----:B------:R-:W-:Y:S01]  /*13310*/  @!PT LDS RZ, [RZ] ;  /* 0x00000000fffff984 */ /* 0x000fe20000000800 */
[----:B------:R1:W-:Y:S06]  /*13320*/  MEMBAR.ALL.CTA ;  /* 0x0000000000007992 */ /* 0x0003ec0000008000 */
[----:B-1----:R-:W1:Y:S01]  /*13330*/  FENCE.VIEW.ASYNC.S ;  /* 0x00000000000073c6 */ /* 0x002e620000000000 */
[----:B------:R-:W-:Y:S05]  /*13340*/  WARPSYNC.ALL ;  /* 0x0000000000007948 */ /* 0x000fea0003800000 */
[----:B-1----:R-:W-:Y:S06]  /*13350*/  BAR.SYNC.DEFER_BLOCKING 0xd, 0x100 ;  /* 0x0344000000007b1d */ /* 0x002fec0000010000 */
.L_x_1657:
[----:B01-3--:R-:W3:Y:S02]  /*13360*/  LDL R0, [R1+0x68] ;  /* 0x0000680001007983 */ /* 0x00bee40000100800 */
[----:B---3--:R-:W-:-:S13]  /*13370*/  R2UR UR4, R0 ;  /* 0x00000000000472ca */ /* 0x008fda00000e0000 */
[----:B------:R-:W-:-:S05]  /*13380*/  IMAD.U32 R0, RZ, RZ, UR4 ;  /* 0x00000004ff007e24 */ /* 0x000fca000f8e00ff */
[----:B------:R-:W-:-:S13]  /*13390*/  ISETP.NE.AND P0, PT, R0, 0x3, PT ;  /* 0x000000030000780c */ /* 0x000fda0003f05270 */
[----:B------:R-:W-:Y:S05]  /*133a0*/  @!P0 BRA `(.L_x_1735) ;  /* 0x0000000000048947 */ /* 0x000fea0003800000 */
[----:B------:R-:W-:Y:S01]  /*133b0*/  BPT.TRAP 0x1 ;  /* 0x000000040000795c */ /* 0x000fe20000300000 */
.L_x_1735:
[----:B------:R-:W-:Y:S01]  /*133c0*/  IMAD R0, R202, 0x8, R17 ;  /* 0x00000008ca007824 */ /* 0x000fe200078e0211 */
[----:B------:R-:W-:-:S04]  /*133d0*/  SHF.L.U32 R5, R218, 0x1f, RZ ;  /* 0x0000001fda057819 */ /* 0x000fc800000006ff */
[----:B------:R0:W1:Y:S01]  /*133e0*/  SYNCS.PHASECHK.TRANS64.TRYWAIT P1, [R0+URZ+0x30830], R5 ;  /* 0x03083005000075a7 */ /* 0x000062000802017f */
[----:B------:R-:W-:Y:S05]  /*133f0*/  @!P0 BRA `(.L_x_1736) ;  /* 0x0000000000048947 */ /* 0x000fea0003800000 */
[----:B------:R-:W-:Y:S01]  /*13400*/  BPT.TRAP 0x1 ;  /* 0x000000040000795c */ /* 0x000fe20000300000 */
.L_x_1736:
[----:B------:R-:W-:Y:S01]  /*13410*/  VIADD R3, R17, 0x20400 ;  /* 0x0002040011037836 */ /* 0x000fe20000000000 */
[----:B------:R-:W-:Y:S01]  /*13420*/  LOP3.LUT R6, R2, 0x10000, RZ, 0xfc, !PT ;  /* 0x0001000002067812 */ /* 0x000fe200078efcff */
[----:B------:R-:W-:-:S03]  /*13430*/  IMAD.MOV.U32 R7, RZ, RZ, 0x40000040 ;  /* 0x40000040ff077424 */ /* 0x000fc600078e00ff */
[----:B------:R-:W-:-:S04]  /*13440*/  SHF.R.U32.HI R3, RZ, 0x4, R3 ;  /* 0x00000004ff037819 */ /* 0x000fc80000011603 */
[----:B------:R-:W-:-:S04]  /*13450*/  LOP3.LUT R3, R3, 0x3fff, RZ, 0xc0, !PT ;  /* 0x00003fff03037812 */ /* 0x000fc800078ec0ff */
[----:B------:R-:W-:-:S05]  /*13460*/  LOP3.LUT R2, R3, 0x10000, RZ, 0xfc, !PT ;  /* 0x0001000003027812 */ /* 0x000fca00078efcff */
[----:B------:R3:W-:Y:S01]  /*13470*/  STL [R1+0x54], R2 ;  /* 0x0000540201007387 */ /* 0x0007e20000100800 */
[----:B-1----:R-:W-:Y:S05]  /*13480*/  @P1 BRA `(.L_x_1737) ;  /* 0x0000000000081947 */ /* 0x002fea0003800000 */
[----:B------:R-:W1:Y:S02]  /*13490*/  SYNCS.PHASECHK.TRANS64.TRYWAIT P1, [R0+URZ+0x30830], R5 ;  /* 0x03083005000075a7 */ /* 0x000e64000802017f */
[----:B-1----:R-:W-:Y:S05]  /*134a0*/  @!P1 BRA `(.L_x_1738) ;  /* 0x000001b4005c9947 */ /* 0x002fea0003800000 */
.L_x_1737:
[----:B---3--:R-:W3:Y:S01]  /*134b0*/  LDL R2, [R1+0x54] ;  /* 0x0000540001027983 */ /* 0x008ee20000100800 */
[----:B------:R-:W-:Y:S01]  /*134c0*/  IMAD.MOV.U32 R3, RZ, RZ, 0x40000040 ;  /* 0x40000040ff037424 */ /* 0x000fe200078e00ff */
[----:B------:R-:W-:Y:S05]  /*134d0*/  WARPSYNC.ALL ;  /* 0x0000000000007948 */ /* 0x000fea0003800000 */
[C---:B------:R-:W-:Y:S01]  /*134e0*/  R2UR UR4, R6.reuse ;  /* 0x00000000060472ca */ /* 0x040fe200000e0000 */
[----:B--2-45:R-:W-:Y:S01]  /*134f0*/  WARPGROUP.ARRIVE ;  /* 0x00000000000079c5 */ /* 0x034fe20000000000 */
[----:B------:R-:W-:Y:S01]  /*13500*/  R2UR UR5, R7 ;  /* 0x00000000070572ca */ /* 0x000fe200000e0000 */
[C---:B------:R-:W-:Y:S01]  /*13510*/  VIADD R62, R6.reuse, 0x2 ;  /* 0x00000002063e7836 */ /* 0x040fe20000000000 */
[----:B------:R-:W-:Y:S01]  /*13520*/  R2UR UR7, R3 ;  /* 0x00000000030772ca */ /* 0x000fe200000e0000 */
[----:B------:R-:W-:Y:S01]  /*13530*/  IMAD.MOV.U32 R63, RZ, RZ, 0x40000040 ;  /* 0x40000040ff3f7424 */ /* 0x000fe200078e00ff */
[----:B01----:R-:W-:Y:S01]  /*13540*/  MOV R5, 0x40000040 ;  /* 0x4000004000057802 */ /* 0x003fe20000000f00 */
[C---:B------:R-:W-:Y:S01]  /*13550*/  VIADD R60, R6.reuse, 0x4 ;  /* 0x00000004063c7836 */ /* 0x040fe20000000000 */
[C---:B------:R-:W-:Y:S01]  /*13560*/  IADD3 R58, R6.reuse, 0x6, RZ ;  /* 0x00000006063a7810 */ /* 0x040fe20007ffe0ff */
[----:B------:R-:W-:Y:S01]  /*13570*/  IMAD.MOV.U32 R61, RZ, RZ, 0x40000040 ;  /* 0x40000040ff3d7424 */ /* 0x000fe200078e00ff */
[----:B------:R-:W-:Y:S01]  /*13580*/  MOV R11, 0x40000040 ;  /* 0x40000040000b7802 */ /* 0x000fe20000000f00 */
[----:B------:R-:W-:Y:S01]  /*13590*/  IMAD.MOV.U32 R59, RZ, RZ, 0x40000040 ;  /* 0x40000040ff3b7424 */ /* 0x000fe200078e00ff */
[C---:B------:R-:W-:Y:S01]  /*135a0*/  IADD3 R212, R6.reuse, 0x800, RZ ;  /* 0x0000080006d47810 */ /* 0x040fe20007ffe0ff */
[C---:B------:R-:W-:Y:S01]  /*135b0*/  VIADD R56, R6.reuse, 0x400 ;  /* 0x0000040006387836 */ /* 0x040fe20000000000 */
[----:B------:R-:W-:Y:S01]  /*135c0*/  MOV R209, 0x40000040 ;  /* 0x4000004000d17802 */ /* 0x000fe20000000f00 */
[----:B------:R-:W-:Y:S01]  /*135d0*/  IMAD.MOV.U32 R57, RZ, RZ, 0x40000040 ;  /* 0x40000040ff397424 */ /* 0x000fe200078e00ff */
[C---:B------:R-:W-:Y:S01]  /*135e0*/  IADD3 R14, R6.reuse, 0xc02, RZ ;  /* 0x00000c02060e7810 */ /* 0x040fe20007ffe0ff */
[C---:B------:R-:W-:Y:S01]  /*135f0*/  VIADD R10, R6.reuse, 0x402 ;  /* 0x00000402060a7836 */ /* 0x040fe20000000000 */
[----:B------:R-:W-:Y:S01]  /*13600*/  MOV R9, 0x40000040 ;  /* 0x4000004000097802 */ /* 0x000fe20000000f00 */
[----:B------:R-:W-:Y:S01]  /*13610*/  VIADD R216, R6, 0x404 ;  /* 0x0000040406d87836 */ /* 0x000fe20000000000 */
[----:B------:R0:W-:Y:S01]  /*13620*/  STL.64 [R1+0x40], R62 ;  /* 0x0000403e01007387 */ /* 0x0001e20000100a00 */
[----:B------:R-:W-:-:S02]  /*13630*/  IMAD.MOV.U32 R217, RZ, RZ, 0x40000040 ;  /* 0x40000040ffd97424 */ /* 0x000fc400078e00ff */
[C---:B------:R-:W-:Y:S01]  /*13640*/  VIADD R214, R6.reuse, 0x406 ;  /* 0x0000040606d67836 */ /* 0x040fe20000000000 */
[----:B------:R0:W-:Y:S01]  /*13650*/  STL.64 [R1+0x38], R60 ;  /* 0x0000383c01007387 */ /* 0x0001e20000100a00 */
[----:B------:R-:W-:Y:S02]  /*13660*/  IMAD.MOV.U32 R215, RZ, RZ, 0x40000040 ;  /* 0x40000040ffd77424 */ /* 0x000fe400078e00ff */
[----:B------:R-:W-:Y:S01]  /*13670*/  IMAD.MOV.U32 R213, RZ, RZ, 0x40000040 ;  /* 0x40000040ffd57424 */ /* 0x000fe200078e00ff */
[----:B------:R0:W-:Y:S01]  /*13680*/  STL.64 [R1+0x30], R58 ;  /* 0x0000303a01007387 */ /* 0x0001e20000100a00 */
[C---:B------:R-:W-:Y:S02]  /*13690*/  VIADD R210, R6.reuse, 0x802 ;  /* 0x0000080206d27836 */ /* 0x040fe40000000000 */
[----:B------:R-:W-:Y:S01]  /*136a0*/  IMAD.MOV.U32 R211, RZ, RZ, 0x40000040 ;  /* 0x40000040ffd37424 */ /* 0x000fe200078e00ff */
[----:B------:R0:W-:Y:S01]  /*136b0*/  STL.64 [R1+0x28], R56 ;  /* 0x0000283801007387 */ /* 0x0001e20000100a00 */
[----:B------:R-:W-:-:S02]  /*136c0*/  VIADD R208, R6, 0x804 ;  /* 0x0000080406d07836 */ /* 0x000fc40000000000 */
[C---:B------:R-:W-:Y:S01]  /*136d0*/  VIADD R206, R6.reuse, 0x806 ;  /* 0x0000080606ce7836 */ /* 0x040fe20000000000 */
[----:B------:R0:W-:Y:S01]  /*136e0*/  STL.64 [R1+0x20], R10 ;  /* 0x0000200a01007387 */ /* 0x0001e20000100a00 */
[----:B------:R-:W-:Y:S02]  /*136f0*/  IMAD.MOV.U32 R207, RZ, RZ, 0x40000040 ;  /* 0x40000040ffcf7424 */ /* 0x000fe400078e00ff */
[C---:B------:R-:W-:Y:S02]  /*13700*/  VIADD R20, R6.reuse, 0xc00 ;  /* 0x00000c0006147836 */ /* 0x040fe40000000000 */
[----:B------:R-:W-:Y:S02]  /*13710*/  IMAD.MOV.U32 R21, RZ, RZ, 0x40000040 ;  /* 0x40000040ff157424 */ /* 0x000fe400078e00ff */
[----:B------:R-:W-:Y:S02]  /*13720*/  IMAD.MOV.U32 R15, RZ, RZ, 0x40000040 ;  /* 0x40000040ff0f7424 */ /* 0x000fe400078e00ff */
[----:B------:R-:W-:-:S02]  /*13730*/  VIADD R12, R6, 0xc04 ;  /* 0x00000c04060c7836 */ /* 0x000fc40000000000 */
[----:B------:R-:W-:Y:S02]  /*13740*/  IMAD.MOV.U32 R13, RZ, RZ, 0x40000040 ;  /* 0x40000040ff0d7424 */ /* 0x000fe400078e00ff */
[----:B------:R-:W-:Y:S02]  /*13750*/  VIADD R8, R6, 0xc06 ;  /* 0x00000c0606087836 */ /* 0x000fe40000000000 */
[----:B------:R-:W-:Y:S01]  /*13760*/  IMAD.MOV.U32 R3, RZ, RZ, 0x40000040 ;  /* 0x40000040ff037424 */ /* 0x000fe200078e00ff */
[----:B---3--:R-:W-:-:S04]  /*13770*/  LEA R2, R202, R2, 0xb ;  /* 0x00000002ca027211 */ /* 0x008fc800078e58ff */
[C---:B------:R-:W-:Y:S01]  /*13780*/  R2UR UR6, R2.reuse ;  /* 0x00000000020672ca */ /* 0x040fe200000e0000 */
[----:B------:R-:W-:-:S12]  /*13790*/  VIADD R4, R2, 0x2 ;  /* 0x0000000202047836 */ /* 0x000fd80000000000 */
[----:B------:R-:W-:Y:S01]  /*137a0*/  HGMMA.64x64x16.F32 R24, gdesc[UR4], RZ, !UPT, gsb0 ;  /* 0x00e00000041879f0 */ /* 0x000fe2000c0008ff */
[----:B------:R-:W-:Y:S02]  /*137b0*/  R2UR UR4, R62 ;  /* 0x000000003e0472ca */ /* 0x000fe400000e0000 */
[----:B------:R-:W-:Y:S02]  /*137c0*/  R2UR UR5, R63 ;  /* 0x000000003f0572ca */ /* 0x000fe400000e0000 */
[----:B------:R-:W-:Y:S01]  /*137d0*/  R2UR UR6, R4 ;  /* 0x00000000040672ca */ /* 0x000fe200000e0000 */
[----:B------:R-:W-:Y:S01]  /*137e0*/  VIADD R4, R2, 0x4 ;  /* 0x0000000402047836 */ /* 0x000fe20000000000 */
[----:B------:R-:W-:Y:S01]  /*137f0*/  R2UR UR7, R5 ;  /* 0x00000000050772ca */ /* 0x000fe200000e0000 */
[----:B------:R-:W-:Y:S01]  /*13800*/  IMAD.MOV.U32 R5, RZ, RZ, 0x40000040 ;  /* 0x40000040ff057424 */ /* 0x000fe200078e00ff */
[----:B------:R-:W-:Y:S02]  /*13810*/  WARPGROUP.DEPBAR.LE gsb0, 0x0 ;  /* 0x00008000000079c5 */ /* 0x000fe40000010000 */
[----:B------:R-:W-:-:S09]  /*13820*/  WARPGROUP.ARRIVE ;  /* 0x00000000000079c5 */ /* 0x000fd20000000000 */
[----:B------:R-:W-:Y:S01]  /*13830*/  HGMMA.64x64x16.F32 R24, gdesc[UR4], R24, gsb0 ;  /* 0x00e00000041879f0 */ /* 0x000fe20008000818 */
        /* <DEDUP_REMOVED lines=11> */
[----:B------:R-:W-:Y:S02]  /*138f0*/  R2UR UR6, R4 ;  /* 0x00000000040672ca */ /* 0x000fe400000e0000 */
[----:B------:R-:W-:Y:S01]  /*13900*/  R2UR UR7, R5 ;  /* 0x00000000050772ca */ /* 0x000fe200000e0000 */
[----:B------:R-:W-:Y:S01]  /*13910*/  IMAD.MOV.U32 R5, RZ, RZ, 0x40000040 ;  /* 0x40000040ff057424 */ /* 0x000fe200078e00ff */
[----:B------:R-:W-:Y:S01]  /*13920*/  IADD3 R4, R2, 0x200, RZ ;  /* 0x0000020002047810 */ /* 0x000fe20007ffe0ff */
[----:B------:R-:W-:-:S02]  /*13930*/  WARPGROUP.DEPBAR.LE gsb0, 0x0 ;  /* 0x00008000000079c5 */ /* 0x000fc40000010000 */
[----:B------:R-:W-:-:S08]  /*13940*/  WARPGROUP.ARRIVE ;  /* 0x00000000000079c5 */ /* 0x000fd00000000000 */
        /* <DEDUP_REMOVED lines=14> */
[----:B------:R-:W-:Y:S02]  /*13a30*/  R2UR UR7, R5 ;  /* 0x00000000050772ca */ /* 0x000fe400000e0000 */
[----:B------:R-:W-:Y:S01]  /*13a40*/  MOV R5, 0x40000040 ;  /* 0x4000004000057802 */ /* 0x000fe20000000f00 */
        /* <DEDUP_REMOVED lines=71> */
[C---:B------:R-:W-:Y:S01]  /*13ec0*/  IADD3 R4, R2.reuse, 0x604, RZ ;  /* 0x0000060402047810 */ /* 0x040fe20007ffe0ff */
[----:B------:R-:W-:Y:S01]  /*13ed0*/  VIADD R2, R2, 0x606 ;  /* 0x0000060602027836 */ /* 0x000fe20000000000 */
[----:B------:R-:W-:-:S02]  /*13ee0*/  WARPGROUP.DEPBAR.LE gsb0, 0x0 ;  /* 0x00008000000079c5 */ /* 0x000fc40000010000 */
[----:B------:R-:W-:-:S07]  /*13ef0*/  WARPGROUP.ARRIVE ;  /* 0x00000000000079c5 */ /* 0x000fce0000000000 */
[----:B------:R-:W-:Y:S01]  /*13f00*/  HGMMA.64x64x16.F32 R24, gdesc[UR4], R24, gsb0 ;  /* 0x00e00000041879f0 */ /* 0x000fe20008000818 */
[----:B------:R-:W-:Y:S02]  /*13f10*/  R2UR UR4, R12 ;  /* 0x000000000c0472ca */ /* 0x000fe400000e0000 */
[----:B------:R-:W-:Y:S02]  /*13f20*/  R2UR UR5, R13 ;  /* 0x000000000d0572ca */ /* 0x000fe400000e0000 */
[----:B------:R-:W-:Y:S02]  /*13f30*/  R2UR UR6, R4 ;  /* 0x00000000040672ca */ /* 0x000fe400000e0000 */
[----:B------:R-:W-:Y:S01]  /*13f40*/  R2UR UR7, R5 ;  /* 0x00000000050772ca */ /* 0x000fe200000e0000 */
[----:B------:R-:W-:Y:S02]  /*13f50*/  WARPGROUP.DEPBAR.LE gsb0, 0x0 ;  /* 0x00008000000079c5 */ /* 0x000fe40000010000 */
[----:B------:R-:W-:-:S10]  /*13f60*/  WARPGROUP.ARRIVE ;  /* 0x00000000000079c5 */ /* 0x000fd40000000000 */
[----:B------:R-:W-:Y:S01]  /*13f70*/  HGMMA.64x64x16.F32 R24, gdesc[UR4], R24, gsb0 ;  /* 0x00e00000041879f0 */ /* 0x000fe20008000818 */
[----:B------:R-:W-:Y:S02]  /*13f80*/  R2UR UR4, R8 ;  /* 0x00000000080472ca */ /* 0x000fe400000e0000 */
[----:B------:R-:W-:Y:S02]  /*13f90*/  R2UR UR5, R9 ;  /* 0x00000000090572ca */ /* 0x000fe400000e0000 */
[----:B------:R-:W-:Y:S02]  /*13fa0*/  R2UR UR6, R2 ;  /* 0x00000000020672ca */ /* 0x000fe400000e0000 */
[----:B------:R-:W-:Y:S01]  /*13fb0*/  R2UR UR7, R3 ;  /* 0x00000000030772ca */ /* 0x000fe200000e0000 */
[----:B------:R-:W-:Y:S02]  /*13fc0*/  WARPGROUP.DEPBAR.LE gsb0, 0x0 ;  /* 0x00008000000079c5 */ /* 0x000fe40000010000 */
[----:B------:R-:W-:-:S10]  /*13fd0*/  WARPGROUP.ARRIVE ;  /* 0x00000000000079c5 */ /* 0x000fd40000000000 */
[----:B------:R-:W-:Y:S03]  /*13fe0*/  HGMMA.64x64x16.F32 R24, gdesc[UR4], R24, gsb0 ;  /* 0x00e00000041879f0 */ /* 0x000fe60008000818 */
[----:B------:R-:W-:Y:S02]  /*13ff0*/  WARPGROUP.DEPBAR.LE gsb0, 0x0 ;  /* 0x00008000000079c5 */ /* 0x000fe40000010000 */
[----:B0-----:R-:W-:Y:S05]  /*14000*/  @!P0 BRA `(.L_x_1739) ;  /* 0x0000000000048947 */ /* 0x001fea0003800000 */
[----:B------:R-:W-:Y:S01]  /*14010*/  BPT.TRAP 0x1 ;  /* 0x000000040000795c */ /* 0x000fe20000300000 */
.L_x_1739:
[----:B------:R-:W2:Y:S01]  /*14020*/  LDL R2, [R1+0x78] ;  /* 0x0000780001027983 */ /* 0x000ea20000100800 */
[----:B------:R-:W0:Y:S01]  /*14030*/  LDC R78, c[0x0][0x448] ;  /* 0x00011200ff4e7b82 */ /* 0x000e220000000800 */
[----:B------:R-:W-:Y:S02]  /*14040*/  ULDC UR4, c[0x0][0x9d8] ;  /* 0x0002760000047ab9 */ /* 0x000fe40000000800 */
[----:B------:R-:W2:Y:S04]  /*14050*/  LDL R76, [R1+0x5c] ;  /* 0x00005c00014c7983 */ /* 0x000ea80000100800 */
[----:B------:R-:W3:Y:S01]  /*14060*/  LDL R65, [R1+0xc] ;  /* 0x00000c0001417983 */ /* 0x000ee20000100800 */
[----:B0-----:R-:W-:-:S13]  /*14070*/  ISETP.NE.AND P1, PT, R78, 0x1, PT ;  /* 0x000000014e00780c */ /* 0x001fda0003f25270 */
[----:B------:R-:W0:Y:S08]  /*14080*/  @P1 LDC R3, c[0x0][0x44c] ;  /* 0x00011300ff031b82 */ /* 0x000e300000000800 */
[----:B------:R-:W1:Y:S01]  /*14090*/  @P1 LDC R11, c[0x0][0x450] ;  /* 0x00011400ff0b1b82 */ /* 0x000e620000000800 */
[----:B------:R-:W-:Y:S01]  /*140a0*/  FMUL.FTZ R64, R48, UR4 ;  /* 0x0000000430407c20 */ /* 0x000fe20008410000 */
[----:B------:R-:W-:-:S02]  /*140b0*/  VIADD R0, R0, 0x30840 ;  /* 0x0003084000007836 */ /* 0x000fc40000000000 */
[----:B------:R-:W-:Y:S02]  /*140c0*/  IMAD.MOV.U32 R66, RZ, RZ, -0x40 ;  /* 0xffffffc0ff427424 */ /* 0x000fe400078e00ff */
        /* <DEDUP_REMOVED lines=16> */
[----:B------:R-:W-:-:S02]  /*141d0*/  IMAD R66, R93, R66, 0x40 ;  /* 0x000000405d427424 */ /* 0x000fc400078e0242 */
        /* <DEDUP_REMOVED lines=15> */
[----:B------:R-:W-:-:S02]  /*142d0*/  ULDC UR4, c[0x0][0x9dc] ;  /* 0x0002770000047ab9 */ /* 0x000fc40000000800 */
[----:B------:R-:W-:Y:S01]  /*142e0*/  ULOP3.LUT UR5, URZ, UR4, URZ, 0x33, !UPT ;  /* 0x000000043f057292 */ /* 0x000fe2000f8e333f */
[----:B------:R-:W-:-:S04]  /*142f0*/  LOP3.LUT R16, R16, 0xffffffbf, RZ, 0xc0, !PT ;  /* 0xffffffbf10107812 */ /* 0x000fc800078ec0ff */
[----:B------:R-:W-:Y:S01]  /*14300*/  @P1 LOP3.LUT R16, R16, 0x40, RZ, 0xfc, !PT ;  /* 0x0000004010101812 */ /* 0x000fe200078efcff */
        /* <DEDUP_REMOVED lines=22> */
[----:B------:R-:W1:Y:S01]  /*14470*/  MUFU.TANH R33, R33 ;  /* 0x0000002100217308 */ /* 0x000e620000002400 */
[----:B--2---:R-:W-:-:S04]  /*14480*/  IMAD.IADD R48, R2, 0x1, R76 ;  /* 0x0000000102307824 */ /* 0x004fc800078e024c */
[----:B0-----:R-:W-:-:S05]  /*14490*/  @P1 IMAD.HI.U32 R2, R48, R3, RZ ;  /* 0x0000000330021227 */ /* 0x001fca00078e00ff */
[----:B-1----:R-:W-:Y:S02]  /*144a0*/  @P1 SHF.R.U32.HI R48, RZ, R11, R2 ;  /* 0x0000000bff301219 */ /* 0x002fe40000011602 */
[----:B------:R-:W0:Y:S01]  /*144b0*/  LDC.64 R10, c[0x0][0x9e0] ;  /* 0x00027800ff0a7b82 */ /* 0x000e220000000a00 */
[----:B---3--:R-:W-:-:S04]  /*144c0*/  PRMT R2, R65, 0x654, R0 ;  /* 0x0000065441027816 */ /* 0x008fc80000000000 */
[----:B------:R1:W-:Y:S01]  /*144d0*/  SYNCS.ARRIVE.TRANS64.RED.A1T0 RZ, [R2+URZ], RZ ;  /* 0x000000ff02ff79a7 */ /* 0x0003e2000810043f */
[----:B------:R-:W2:Y:S01]  /*144e0*/  SHFL.IDX PT, R70, R48, RZ, 0x1c1f ;  /* 0x001c1fff30467589 */ /* 0x000ea200000e0000 */
[----:B-1----:R-:W-:-:S04]  /*144f0*/  IADD3 R2, -R225, 0x1, R66 ;  /* 0x00000001e1027810 */ /* 0x002fc80007ffe142 */
[----:B------:R-:W-:Y:S02]  /*14500*/  IADD3 R3, -R219, R2, R220 ;  /* 0x00000002db037210 */ /* 0x000fe40007ffe1dc */
[----:B------:R-:W-:-:S05]  /*14510*/  MOV R2, UR5 ;  /* 0x0000000500027c02 */ /* 0x000fca0008000f00 */
[----:B------:R1:W-:Y:S01]  /*14520*/  STL [R1], R2 ;  /* 0x0000000201007387 */ /* 0x0003e20000100800 */
[----:B0-----:R-:W-:Y:S01]  /*14530*/  ISETP.GE.AND P1, PT, R11, 0x1, PT ;  /* 0x000000010b00780c */ /* 0x001fe20003f26270 */
[----:B------:R-:W0:Y:S08]  /*14540*/  MUFU.TANH R34, R34 ;  /* 0x0000002200227308 */ /* 0x000e300000002400 */
[----:B------:R-:W3:Y:S08]  /*14550*/  MUFU.TANH R64, R64 ;  /* 0x0000004000407308 */ /* 0x000ef00000002400 */
[----:B------:R-:W0:Y:S08]  /*14560*/  MUFU.TANH R63, R63 ;  /* 0x0000003f003f7308 */ /* 0x000e300000002400 */
[----:B------:R-:W0:Y:S08]  /*14570*/  MUFU.TANH R35, R35 ;  /* 0x0000002300237308 */ /* 0x000e300000002400 */
[----:B------:R-:W0:Y:S08]  /*14580*/  MUFU.TANH R36, R36 ;  /* 0x0000002400247308 */ /* 0x000e300000002400 */
[----:B------:R-:W0:Y:S08]  /*14590*/  MUFU.TANH R52, R52 ;  /* 0x0000003400347308 */ /* 0x000e300000002400 */
[----:B------:R-:W0:Y:S08]  /*145a0*/  MUFU.TANH R50, R50 ;  /* 0x0000003200327308 */ /* 0x000e300000002400 */
[----:B------:R-:W0:Y:S01]  /*145b0*/  MUFU.TANH R38, R38 ;  /* 0x0000002600267308 */ /* 0x000e220000002400 */
[----:B------:R-:W-:Y:S01]  /*145c0*/  IADD3 R67, -R225, R220, R66 ;  /* 0x000000dce1437210 */ /* 0x000fe20007ffe142 */
[----:B------:R-:W-:Y:S01]  /*145d0*/  VIADD R65, R3, UR5 ;  /* 0x0000000503417c36 */ /* 0x000fe20008000000 */
[----:B------:R-:W-:-:S05]  /*145e0*/  LOP3.LUT R16, R16, 0xffffffdf, RZ, 0xc0, !PT ;  /* 0xffffffdf10107812 */ /* 0x000fca00078ec0ff */
[----:B------:R5:W0:Y:S01]  /*145f0*/  MUFU.TANH R0, R54 ;  /* 0x0000003600007308 */ /* 0x000a220000002400 */
[----:B------:R-:W-:Y:S01]  /*14600*/  @P1 LOP3.LUT R16, R16, 0x20, RZ, 0xfc, !PT ;  /* 0x0000002010101812 */ /* 0x000fe200078efcff */
[----:B--2---:R-:W-:Y:S01]  /*14610*/  IMAD.IADD R69, R65, 0x1, R70 ;  /* 0x0000000141457824 */ /* 0x004fe200078e0246 */
[----:B------:R-:W-:Y:S01]  /*14620*/  LEA R46, R93, 0xffffffc0, 0x6 ;  /* 0xffffffc05d2e7811 */ /* 0x000fe200078e30ff */
[----:B-----5:R-:W-:-:S05]  /*14630*/  IMAD.IADD R54, R3, 0x1, R10 ;  /* 0x0000000103367824 */ /* 0x020fca00078e020a */
[----:B------:R-:W-:Y:S01]  /*14640*/  VIADDMNMX R68, R70, R54, R67, PT ;  /* 0x0000003646447246 */ /* 0x000fe20003800143 */
[----:B-1-34-:R-:W-:Y:S06]  /*14650*/  @!P1 BRA `(.L_x_1740) ;  /* 0x0000000000509947 */ /* 0x01afec0003800000 */
[----:B------:R-:W-:Y:S01]  /*14660*/  IADD3 R39, -R219, R220, R70 ;  /* 0x000000dcdb277210 */ /* 0x000fe20007ffe146 */
[----:B------:R-:W-:Y:S03]  /*14670*/  BSSY B0, `(.L_x_1741) ;  /* 0x000000e000007945 */ /* 0x000fe60003800000 */
[----:B------:R-:W-:-:S13]  /*14680*/  ISETP.GT.AND P1, PT, R39, -0x1, PT ;  /* 0xffffffff2700780c */ /* 0x000fda0003f24270 */
        /* <DEDUP_REMOVED lines=8> */
.L_x_1742:
[----:B------:R-:W-:-:S13]  /*14710*/  ISETP.NE.AND P1, PT, R11, 0x1, PT ;  /* 0x000000010b00780c */ /* 0x000fda0003f25270 */
[----:B------:R-:W1:Y:S02]  /*14720*/  @P1 LDC.64 R2, c[0x0][0x9e8] ;  /* 0x00027a00ff021b82 */ /* 0x000e640000000a00 */
[----:B-1----:R-:W-:-:S05]  /*14730*/  @P1 IMAD.HI.U32 R2, R39, R2, RZ ;  /* 0x0000000227021227 */ /* 0x002fca00078e00ff */
[----:B------:R-:W-:-:S07]  /*14740*/  @P1 SHF.R.U32.HI R39, RZ, R3, R2 ;  /* 0x00000003ff271219 */ /* 0x000fce0000011602 */
.L_x_1743:
[----:B------:R-:W-:Y:S05]  /*14750*/  BSYNC B0 ;  /* 0x0000000000007941 */ /* 0x000fea0003800000 */
.L_x_1741:
[----:B------:R-:W-:-:S04]  /*14760*/  IMAD R2, R39, R11, -R46 ;  /* 0x0000000b27027224 */ /* 0x000fc800078e0a2e */
[----:B------:R-:W-:-:S05]  /*14770*/  IMAD.IADD R2, R2, 0x1, -R225 ;  /* 0x0000000102027824 */ /* 0x000fca00078e0ae1 */
[----:B------:R-:W-:Y:S02]  /*14780*/  VIMNMX R69, R69, R2, !PT ;  /* 0x0000000245457248 */ /* 0x000fe40007fe0100 */
[----:B------:R-:W-:-:S07]  /*14790*/  VIADDMNMX R68, R2, R11, R68, PT ;  /* 0x0000000b02447246 */ /* 0x000fce0003800144 */
.L_x_1740:
        /* <DEDUP_REMOVED lines=10> */
[----:B------:R-:W-:Y:S02]  /*14840*/  FSEL R39, R56, -INF , !P4 ;  /* 0xff80000038277808 */ /* 0x000fe40006000000 */
        /* <DEDUP_REMOVED lines=38> */
[C---:B------:R-:W-:Y:S02]  /*14ab0*/  ISETP.GT.AND P3, PT, R69.reuse, 0x29, !P4 ;  /* 0x000000294500780c */ /* 0x040fe40006764270 */
        /* <DEDUP_REMOVED lines=12> */
[C---:B------:R-:W-:Y:S02]  /*14b80*/  ISETP.GE.AND P6, PT, R66.reuse, 0x1, PT ;  /* 0x000000014200780c */ /* 0x040fe40003fc6270 */
[----:B0-----:R-:W-:Y:S02]  /*14b90*/  FSEL R63, R63, -INF , !P3 ;  /* 0xff8000003f3f7808 */ /* 0x001fe40005800000 */
[----:B------:R-:W-:Y:S02]  /*14ba0*/  ISETP.GE.AND P3, PT, R66, 0x39, PT ;  /* 0x000000394200780c */ /* 0x000fe40003f66270 */
[----:B------:R-:W-:Y:S02]  /*14bb0*/  P2R R71, PR, RZ, 0x20 ;  /* 0x00000020ff477803 */ /* 0x000fe40000000000 */
[----:B------:R-:W-:-:S02]  /*14bc0*/  ISETP.GT.AND P4, PT, R69, 0x38, !P3 ;  /* 0x000000384500780c */ /* 0x000fc40005f84270 */
[----:B------:R-:W-:Y:S02]  /*14bd0*/  ISETP.GE.AND P5, PT, R66, 0x3a, PT ;  /* 0x0000003a4200780c */ /* 0x000fe40003fa6270 */
[----:B------:R-:W-:Y:S02]  /*14be0*/  ISETP.LT.OR P4, PT, R68, 0x39, P4 ;  /* 0x000000394400780c */ /* 0x000fe40002781670 */
[----:B-1----:R-:W-:Y:S02]  /*14bf0*/  VIADDMNMX R54, R48, R54, R67, PT ;  /* 0x0000003630367246 */ /* 0x002fe40003800143 */
[----:B------:R-:W-:Y:S02]  /*14c00*/  FSEL R55, R52, -INF , !P4 ;  /* 0xff80000034377808 */ /* 0x000fe40006000000 */
[----:B------:R-:W-:Y:S02]  /*14c10*/  ISETP.GT.AND P4, PT, R69, RZ, !P6 ;  /* 0x000000ff4500720c */ /* 0x000fe40007784270 */
[----:B------:R-:W-:-:S02]  /*14c20*/  IADD3 R44, R65, R48, RZ ;  /* 0x00000030412c7210 */ /* 0x000fc40007ffe0ff */
[----:B------:R-:W-:-:S04]  /*14c30*/  ISETP.LT.OR P4, PT, R68, 0x1, P4 ;  /* 0x000000014400780c */ /* 0x000fc80002781670 */
[----:B------:R-:W-:Y:S02]  /*14c40*/  FSEL R24, R24, -INF , !P4 ;  /* 0xff80000018187808 */ /* 0x000fe40006000000 */
[----:B------:R-:W-:-:S04]  /*14c50*/  ISETP.GT.AND P4, PT, R69, 0x39, !P5 ;  /* 0x000000394500780c */ /* 0x000fc80006f84270 */
[----:B------:R-:W-:-:S04]  /*14c60*/  ISETP.LT.OR P4, PT, R68, 0x3a, P4 ;  /* 0x0000003a4400780c */ /* 0x000fc80002781670 */
[----:B------:R-:W-:Y:S02]  /*14c70*/  FSEL R69, R50, -INF , !P4 ;  /* 0xff80000032457808 */ /* 0x000fe40006000000 */
[----:B------:R-:W-:-:S13]  /*14c80*/  ISETP.GE.AND P4, PT, R11, 0x1, PT ;  /* 0x000000010b00780c */ /* 0x000fda0003f86270 */
[----:B------:R-:W-:Y:S05]  /*14c90*/  @!P4 BRA `(.L_x_1744) ;  /* 0x000000000050c947 */ /* 0x000fea0003800000 */
[----:B------:R-:W-:Y:S01]  /*14ca0*/  IADD3 R65, -R219, R220, R48 ;  /* 0x000000dcdb417210 */ /* 0x000fe20007ffe130 */
[----:B------:R-:W-:Y:S03]  /*14cb0*/  BSSY B0, `(.L_x_1745) ;  /* 0x000000e000007945 */ /* 0x000fe60003800000 */
        /* <DEDUP_REMOVED lines=9> */
.L_x_1746:
[----:B------:R-:W-:-:S13]  /*14d50*/  ISETP.NE.AND P4, PT, R11, 0x1, PT ;  /* 0x000000010b00780c */ /* 0x000fda0003f85270 */
[----:B------:R-:W0:Y:S02]  /*14d60*/  @P4 LDC.64 R2, c[0x0][0x9e8] ;  /* 0x00027a00ff024b82 */ /* 0x000e240000000a00 */
[----:B0-----:R-:W-:-:S05]  /*14d70*/  @P4 IMAD.HI.U32 R2, R65, R2, RZ ;  /* 0x0000000241024227 */ /* 0x001fca00078e00ff */
[----:B------:R-:W-:-:S07]  /*14d80*/  @P4 SHF.R.U32.HI R65, RZ, R3, R2 ;  /* 0x00000003ff414219 */ /* 0x000fce0000011602 */
.L_x_1747:
[----:B------:R-:W-:Y:S05]  /*14d90*/  BSYNC B0 ;  /* 0x0000000000007941 */ /* 0x000fea0003800000 */
.L_x_1745:
[----:B------:R-:W-:-:S04]  /*14da0*/  IMAD R46, R65, R11, -R46 ;  /* 0x0000000b412e7224 */ /* 0x000fc800078e0a2e */
[----:B------:R-:W-:-:S05]  /*14db0*/  IMAD.IADD R3, R46, 0x1, -R225 ;  /* 0x000000012e037824 */ /* 0x000fca00078e0ae1 */
[----:B------:R-:W-:Y:S02]  /*14dc0*/  VIMNMX R44, R44, R3, !PT ;  /* 0x000000032c2c7248 */ /* 0x000fe40007fe0100 */
[----:B------:R-:W-:-:S07]  /*14dd0*/  VIADDMNMX R54, R3, R11, R54, PT ;  /* 0x0000000b03367246 */ /* 0x000fce0003800136 */
.L_x_1744:
[----:B------:R-:W-:Y:S01]  /*14de0*/  ISETP.GT.AND P1, PT, R44, 0x1, !P1 ;  /* 0x000000012c00780c */ /* 0x000fe20004f24270 */
[----:B------:R-:W-:Y:S01]  /*14df0*/  ULDC UR4, c[0x0][0x988] ;  /* 0x0002620000047ab9 */ /* 0x000fe20000000800 */
[----:B------:R-:W-:Y:S02]  /*14e00*/  FMNMX.FTZ R2, R24, R39, !PT ;  /* 0x0000002718027209 */ /* 0x000fe40007810000 */
        /* <DEDUP_REMOVED lines=34> */
[----:B------:R-:W-:Y:S01]  /*15030*/  ISETP.GT.AND P2, PT, R44, 0x8, !P2 ;  /* 0x000000082c00780c */ /* 0x000fe20005744270 */
[----:B------:R-:W0:Y:S01]  /*15040*/  SHFL.BFLY PT, R2, R3, 0x2, 0x1f ;  /* 0x0c401f0003027f89 */ /* 0x000e2200000e0000 */
[C---:B------:R-:W-:Y:S02]  /*15050*/  ISETP.LT.OR P1, PT, R54.reuse, 0x1a, P1 ;  /* 0x0000001a3600780c */ /* 0x040fe40000f21670 */
[----:B------:R-:W-:Y:S02]  /*15060*/  ISETP.LT.OR P2, PT, R54, 0x9, P2 ;  /* 0x000000093600780c */ /* 0x000fe40001741670 */
[----:B------:R-:W-:Y:S02]  /*15070*/  FSEL R71, R30, -INF , !P1 ;  /* 0xff8000001e477808 */ /* 0x000fe40004800000 */
[----:B------:R-:W-:Y:S02]  /*15080*/  ISETP.NE.AND P1, PT, R72, RZ, PT ;  /* 0x000000ff4800720c */ /* 0x000fe40003f25270 */
[----:B------:R-:W-:-:S02]  /*15090*/  ISETP.GT.AND P6, PT, R44, RZ, !P6 ;  /* 0x000000ff2c00720c */ /* 0x000fc400077c4270 */
[----:B------:R-:W-:Y:S02]  /*150a0*/  ISETP.GT.AND P1, PT, R44, 0x20, !P1 ;  /* 0x000000202c00780c */ /* 0x000fe40004f24270 */
[----:B------:R-:W-:Y:S02]  /*150b0*/  FSEL R25, R25, -INF , !P2 ;  /* 0xff80000019197808 */ /* 0x000fe40005000000 */
[----:B------:R-:W-:Y:S02]  /*150c0*/  ISETP.LT.OR P1, PT, R54, 0x21, P1 ;  /* 0x000000213600780c */ /* 0x000fe40000f21670 */
[----:B------:R-:W-:Y:S02]  /*150d0*/  ISETP.NE.AND P2, PT, R73, RZ, PT ;  /* 0x000000ff4900720c */ /* 0x000fe40003f45270 */
[----:B------:R-:W-:Y:S02]  /*150e0*/  FSEL R31, R31, -INF , !P1 ;  /* 0xff8000001f1f7808 */ /* 0x000fe40004800000 */
[----:B------:R-:W-:-:S02]  /*150f0*/  ISETP.NE.AND P1, PT, R62, RZ, PT ;  /* 0x000000ff3e00720c */ /* 0x000fc40003f25270 */
[----:B------:R-:W-:Y:S02]  /*15100*/  ISETP.LT.OR P6, PT, R54, 0x1, P6 ;  /* 0x000000013600780c */ /* 0x000fe400037c1670 */
[----:B------:R-:W-:Y:S02]  /*15110*/  ISETP.GT.AND P1, PT, R44, 0x21, !P1 ;  /* 0x000000212c00780c */ /* 0x000fe40004f24270 */
[----:B------:R-:W-:Y:S02]  /*15120*/  FSEL R26, R4, -INF , !P6 ;  /* 0xff800000041a7808 */ /* 0x000fe40007000000 */
[----:B------:R-:W-:Y:S02]  /*15130*/  ISETP.LT.OR P1, PT, R54, 0x22, P1 ;  /* 0x000000223600780c */ /* 0x000fe40000f21670 */
[----:B------:R-:W-:Y:S02]  /*15140*/  FMNMX.FTZ R30, R26, R5, !PT ;  /* 0x000000051a1e7209 */ /* 0x000fe40007810000 */
[----:B------:R-:W-:-:S02]  /*15150*/  FSEL R73, R32, -INF , !P1 ;  /* 0xff80000020497808 */ /* 0x000fc40004800000 */
[----:B0-----:R-:W-:Y:S01]  /*15160*/  FMNMX.FTZ R32, R3, R2, !PT ;  /* 0x0000000203207209 */ /* 0x001fe20007810000 */
[----:B------:R-:W-:Y:S01]  /*15170*/  IMAD.U32 R2, RZ, RZ, UR4 ;  /* 0x00000004ff027e24 */ /* 0x000fe2000f8e00ff */
[----:B------:R-:W-:Y:S02]  /*15180*/  FMNMX.FTZ R30, R25, R30, !PT ;  /* 0x0000001e191e7209 */ /* 0x000fe40007810000 */
[----:B------:R-:W-:Y:S01]  /*15190*/  ISETP.GT.AND P1, PT, R44, 0x28, !P2 ;  /* 0x000000282c00780c */ /* 0x000fe20005724270 */
[----:B------:R-:W0:Y:S01]  /*151a0*/  SHFL.BFLY PT, R77, R32, 0x1, 0x1f ;  /* 0x0c201f00204d7f89 */ /* 0x000e2200000e0000 */
[----:B------:R-:W-:Y:S02]  /*151b0*/  FMNMX.FTZ R30, R65, R30, !PT ;  /* 0x0000001e411e7209 */ /* 0x000fe40007810000 */
[----:B------:R-:W-:Y:S02]  /*151c0*/  ISETP.LT.OR P1, PT, R54, 0x29, P1 ;  /* 0x000000293600780c */ /* 0x000fe40000f21670 */
[----:B------:R-:W-:-:S02]  /*151d0*/  FMNMX.FTZ R30, R27, R30, !PT ;  /* 0x0000001e1b1e7209 */ /* 0x000fc40007810000 */
[----:B------:R-:W-:Y:S02]  /*151e0*/  ISETP.NE.AND P4, PT, R74, RZ, PT ;  /* 0x000000ff4a00720c */ /* 0x000fe40003f85270 */
[----:B------:R-:W-:Y:S02]  /*151f0*/  FMNMX.FTZ R30, R67, R30, !PT ;  /* 0x0000001e431e7209 */ /* 0x000fe40007810000 */
[----:B------:R-:W-:Y:S02]  /*15200*/  FSEL R33, R33, -INF , !P1 ;  /* 0xff80000021217808 */ /* 0x000fe40004800000 */
[----:B------:R-:W-:Y:S02]  /*15210*/  ISETP.GT.AND P1, PT, R44, 0x29, !P4 ;  /* 0x000000292c00780c */ /* 0x000fe40006724270 */
[----:B------:R-:W-:Y:S02]  /*15220*/  FMNMX.FTZ R30, R29, R30, !PT ;  /* 0x0000001e1d1e7209 */ /* 0x000fe40007810000 */
[----:B------:R-:W-:-:S02]  /*15230*/  ISETP.LT.OR P1, PT, R54, 0x2a, P1 ;  /* 0x0000002a3600780c */ /* 0x000fc40000f21670 */
[----:B------:R-:W-:Y:S02]  /*15240*/  FMNMX.FTZ R30, R71, R30, !PT ;  /* 0x0000001e471e7209 */ /* 0x000fe40007810000 */
[----:B------:R-:W-:Y:S02]  /*15250*/  FSEL R75, R34, -INF , !P1 ;  /* 0xff800000224b7808 */ /* 0x000fe40004800000 */
[----:B------:R-:W-:Y:S02]  /*15260*/  ISETP.NE.AND P2, PT, R40, RZ, PT ;  /* 0x000000ff2800720c */ /* 0x000fe40003f45270 */
[----:B0-----:R-:W-:Y:S02]  /*15270*/  FMNMX.FTZ R4, R32, R77, !PT ;  /* 0x0000004d20047209 */ /* 0x001fe40007810000 */
[----:B------:R-:W-:Y:S02]  /*15280*/  FMNMX.FTZ R30, R31, R30, !PT ;  /* 0x0000001e1f1e7209 */ /* 0x000fe40007810000 */
[C---:B------:R-:W-:Y:S01]  /*15290*/  FSETP.NEU.FTZ.AND P1, PT, R4.reuse, -INF , PT ;  /* 0xff8000000400780b */ /* 0x040fe20003f3d000 */
[----:B------:R-:W-:Y:S01]  /*152a0*/  FMUL.FTZ R28, R4, R2 ;  /* 0x00000002041c7220 */ /* 0x000fe20000410000 */
[----:B------:R-:W-:-:S02]  /*152b0*/  ISETP.NE.AND P4, PT, R42, RZ, PT ;  /* 0x000000ff2a00720c */ /* 0x000fc40003f85270 */
[----:B------:R-:W-:Y:S02]  /*152c0*/  FMNMX.FTZ R30, R73, R30, !PT ;  /* 0x0000001e491e7209 */ /* 0x000fe40007810000 */
[----:B------:R-:W-:Y:S02]  /*152d0*/  FSEL R28, R28, RZ, P1 ;  /* 0x000000ff1c1c7208 */ /* 0x000fe40000800000 */
[C---:B------:R-:W-:Y:S02]  /*152e0*/  ISETP.GT.AND P1, PT, R44.reuse, 0x30, !P2 ;  /* 0x000000302c00780c */ /* 0x040fe40005724270 */
[----:B------:R-:W-:Y:S01]  /*152f0*/  ISETP.GT.AND P2, PT, R44, 0x31, !P4 ;  /* 0x000000312c00780c */ /* 0x000fe20006744270 */
[-CC-:B------:R-:W-:Y:S01]  /*15300*/  FFMA.FTZ R196, R24, R2.reuse, -R28.reuse ;  /* 0x0000000218c47223 */ /* 0x180fe2000001081c */
[----:B------:R-:W-:Y:S01]  /*15310*/  ISETP.LT.OR P1, PT, R54, 0x31, P1 ;  /* 0x000000313600780c */ /* 0x000fe20000f21670 */
[--C-:B------:R-:W-:Y:S01]  /*15320*/  FFMA.FTZ R39, R39, R2, -R28.reuse ;  /* 0x0000000227277223 */ /* 0x100fe2000001081c */
[----:B------:R-:W-:Y:S01]  /*15330*/  FMNMX.FTZ R30, R33, R30, !PT ;  /* 0x0000001e211e7209 */ /* 0x000fe20007810000 */
[-CC-:B------:R-:W-:Y:S01]  /*15340*/  FFMA.FTZ R188, R45, R2.reuse, -R28.reuse ;  /* 0x000000022dbc7223 */ /* 0x180fe2000001081c */
[----:B------:R-:W-:Y:S01]  /*15350*/  ISETP.GT.AND P3, PT, R44, 0x38, !P3 ;  /* 0x000000382c00780c */ /* 0x000fe20005f64270 */
[-CC-:B------:R-:W-:Y:S01]  /*15360*/  FFMA.FTZ R45, R47, R2.reuse, -R28.reuse ;  /* 0x000000022f2d7223 */ /* 0x180fe2000001081c */
[----:B------:R-:W-:Y:S01]  /*15370*/  ISETP.LT.OR P2, PT, R54, 0x32, P2 ;  /* 0x000000323600780c */ /* 0x000fe20001741670 */
[-CC-:B------:R-:W-:Y:S01]  /*15380*/  FFMA.FTZ R198, R41, R2.reuse, -R28.reuse ;  /* 0x0000000229c67223 */ /* 0x180fe2000001081c */
[----:B------:R-:W-:Y:S01]  /*15390*/  FSEL R35, R35, -INF , !P1 ;  /* 0xff80000023237808 */ /* 0x000fe20004800000 */
        /* <DEDUP_REMOVED lines=11> */
[----:B------:R-:W-:Y:S01]  /*15450*/  ISETP.LT.OR P5, PT, R54, 0x3a, P5 ;  /* 0x0000003a3600780c */ /* 0x000fe20002fa1670 */
[-CC-:B------:R-:W-:Y:S01]  /*15460*/  FFMA.FTZ R37, R37, R2.reuse, -R28.reuse ;  /* 0x0000000225257223 */ /* 0x180fe2000001081c */
[----:B------:R-:W-:Y:S01]  /*15470*/  FSEL R79, R0, -INF , !P3 ;  /* 0xff800000004f7808 */ /* 0x000fe20005800000 */
[--C-:B------:R-:W-:Y:S01]  /*15480*/  FFMA.FTZ R184, R53, R2, -R28.reuse ;  /* 0x0000000235b87223 */ /* 0x100fe2000001081c */
[----:B------:R-:W-:Y:S01]  /*15490*/  FMNMX.FTZ R30, R77, R30, !PT ;  /* 0x0000001e4d1e7209 */ /* 0x000fe20007810000 */
[-CC-:B------:R-:W-:Y:S01]  /*154a0*/  FFMA.FTZ R49, R63, R2.reuse, -R28.reuse ;  /* 0x000000023f317223 */ /* 0x180fe2000001081c */
[----:B------:R-:W-:Y:S01]  /*154b0*/  FSEL R81, R38, -INF , !P5 ;  /* 0xff80000026517808 */ /* 0x000fe20006800000 */
[--C-:B------:R-:W-:Y:S01]  /*154c0*/  FFMA.FTZ R186, R55, R2, -R28.reuse ;  /* 0x0000000237ba7223 */ /* 0x100fe2000001081c */
[----:B------:R-:W-:Y:S01]  /*154d0*/  FMNMX.FTZ R30, R79, R30, !PT ;  /* 0x0000001e4f1e7209 */ /* 0x000fe20007810000 */
[----:B------:R-:W-:Y:S01]  /*154e0*/  FFMA.FTZ R51, R69, R2, -R28 ;  /* 0x0000000245337223 */ /* 0x000fe2000001081c */
[----:B------:R-:W-:Y:S01]  /*154f0*/  MUFU.EX2 R196, R196 ;  /* 0x000000c400c47308 */ /* 0x000fe20000000800 */
[----:B------:R-:W-:-:S02]  /*15500*/  ISETP.NE.AND P4, PT, R78, 0x1, PT ;  /* 0x000000014e00780c */ /* 0x000fc40003f85270 */
[----:B------:R-:W-:-:S05]  /*15510*/  FMNMX.FTZ R30, R81, R30, !PT ;  /* 0x0000001e511e7209 */ /* 0x000fca0007810000 */
[----:B------:R-:W0:Y:S01]  /*15520*/  SHFL.BFLY PT, R3, R30, 0x2, 0x1f ;  /* 0x0c401f001e037f89 */ /* 0x000e2200000e0000 */
[----:B------:R-:W1:Y:S05]  /*15530*/  MUFU.EX2 R39, R39 ;  /* 0x0000002700277308 */ /* 0x000e6a0000000800 */
[----:B------:R-:W2:Y:S03]  /*15540*/  @P4 LDC R40, c[0x0][0x450] ;  /* 0x00011400ff284b82 */ /* 0x000ea60000000800 */
[----:B------:R-:W3:Y:S08]  /*15550*/  MUFU.EX2 R198, R198 ;  /* 0x000000c600c67308 */ /* 0x000ef00000000800 */
[----:B------:R-:W4:Y:S01]  /*15560*/  MUFU.EX2 R41, R41 ;  /* 0x0000002900297308 */ /* 0x000f220000000800 */
[----:B0-----:R-:W-:-:S07]  /*15570*/  FMNMX.FTZ R0, R30, R3, !PT ;  /* 0x000000031e007209 */ /* 0x001fce0007810000 */
[----:B------:R-:W0:Y:S01]  /*15580*/  MUFU.EX2 R192, R192 ;  /* 0x000000c000c07308 */ /* 0x000e220000000800 */
[----:B------:R-:W5:Y:S07]  /*15590*/  SHFL.BFLY PT, R3, R0, 0x1, 0x1f ;  /* 0x0c201f0000037f89 */ /* 0x000f6e00000e0000 */
[----:B------:R-:W2:Y:S08]  /*155a0*/  MUFU.EX2 R43, R43 ;  /* 0x0000002b002b7308 */ /* 0x000eb00000000800 */
[----:B------:R-:W2:Y:S08]  /*155b0*/  MUFU.EX2 R194, R194 ;  /* 0x000000c200c27308 */ /* 0x000eb00000000800 */
[----:B------:R-:W2:Y:S01]  /*155c0*/  MUFU.EX2 R37, R37 ;  /* 0x0000002500257308 */ /* 0x000ea20000000800 */
[----:B-----5:R-:W-:-:S04]  /*155d0*/  FMNMX.FTZ R3, R0, R3, !PT ;  /* 0x0000000300037209 */ /* 0x020fc80007810000 */
[C---:B------:R-:W-:Y:S01]  /*155e0*/  FSETP.NEU.FTZ.AND P1, PT, R3.reuse, -INF , PT ;  /* 0xff8000000300780b */ /* 0x040fe20003f3d000 */
[----:B------:R-:W-:Y:S02]  /*155f0*/  FMUL.FTZ R0, R3, R2 ;  /* 0x0000000203007220 */ /* 0x000fe40000410000 */
[----:B------:R-:W-:Y:S03]  /*15600*/  MUFU.EX2 R188, R188 ;  /* 0x000000bc00bc7308 */ /* 0x000fe60000000800 */
[----:B------:R-:W-:-:S05]  /*15610*/  FSEL R28, R0, RZ, P1 ;  /* 0x000000ff001c7208 */ /* 0x000fca0000800000 */
[----:B------:R-:W-:Y:S01]  /*15620*/  MUFU.EX2 R45, R45 ;  /* 0x0000002d002d7308 */ /* 0x000fe20000000800 */
[-CC-:B------:R-:W-:Y:S01]  /*15630*/  FFMA.FTZ R197, R26, R2.reuse, -R28.reuse ;  /* 0x000000021ac57223 */ /* 0x180fe2000001081c */
[-CC-:B------:R-:W-:Y:S01]  /*15640*/  FFMA.FTZ R0, R5, R2.reuse, -R28.reuse ;  /* 0x0000000205007223 */ /* 0x180fe2000001081c */
[-CC-:B------:R-:W-:Y:S01]  /*15650*/  FFMA.FTZ R199, R25, R2.reuse, -R28.reuse ;  /* 0x0000000219c77223 */ /* 0x180fe2000001081c */
[-CC-:B------:R-:W-:Y:S01]  /*15660*/  FFMA.FTZ R24, R65, R2.reuse, -R28.reuse ;  /* 0x0000000241187223 */ /* 0x180fe2000001081c */
[-CC-:B------:R-:W-:Y:S01]  /*15670*/  FFMA.FTZ R193, R27, R2.reuse, -R28.reuse ;  /* 0x000000021bc17223 */ /* 0x180fe2000001081c */
[----:B-1----:R-:W-:Y:S01]  /*15680*/  FADD.FTZ R5, R196, R39 ;  /* 0x00000027c4057221 */ /* 0x002fe20000010000 */
[-CC-:B------:R-:W-:Y:S01]  /*15690*/  FFMA.FTZ R26, R67, R2.reuse, -R28.reuse ;  /* 0x00000002431a7223 */ /* 0x180fe2000001081c */
[----:B------:R-:W-:Y:S01]  /*156a0*/  MUFU.EX2 R197, R197 ;  /* 0x000000c500c57308 */ /* 0x000fe20000000800 */
[-CC-:B------:R-:W-:Y:S01]  /*156b0*/  FFMA.FTZ R195, R29, R2.reuse, -R28.reuse ;  /* 0x000000021dc37223 */ /* 0x180fe2000001081c */
[----:B---3--:R-:W-:Y:S01]  /*156c0*/  FADD.FTZ R34, R198, R5 ;  /* 0x00000005c6227221 */ /* 0x008fe20000010000 */
[-CC-:B------:R-:W-:Y:S01]  /*156d0*/  FFMA.FTZ R30, R71, R2.reuse, -R28.reuse ;  /* 0x00000002471e7223 */ /* 0x180fe2000001081c */
[-CC-:B------:R-:W-:Y:S01]  /*156e0*/  FFMA.FTZ R189, R31, R2.reuse, -R28.reuse ;  /* 0x000000021fbd7223 */ /* 0x180fe2000001081c */
[-C--:B------:R-:W-:Y:S01]  /*156f0*/  FFMA.FTZ R32, R73, R2.reuse, -R28 ;  /* 0x0000000249207223 */ /* 0x080fe2000001081c */
[----:B----4-:R-:W-:Y:S01]  /*15700*/  FADD.FTZ R5, R41, R34 ;  /* 0x0000002229057221 */ /* 0x010fe20000010000 */
[----:B------:R-:W1:Y:S01]  /*15710*/  @P4 LDC R29, c[0x0][0x44c] ;  /* 0x00011300ff1d4b82 */ /* 0x000e620000000800 */
[----:B------:R-:W3:Y:S01]  /*15720*/  MUFU.EX2 R0, R0 ;  /* 0x0000000000007308 */ /* 0x000ee20000000800 */
[-CC-:B------:R-:W-:Y:S01]  /*15730*/  FFMA.FTZ R191, R33, R2.reuse, -R28.reuse ;  /* 0x0000000221bf7223 */ /* 0x180fe2000001081c */
[----:B0-----:R-:W-:Y:S01]  /*15740*/  FADD.FTZ R38, R192, R5 ;  /* 0x00000005c0267221 */ /* 0x001fe20000010000 */
[-CC-:B------:R-:W-:Y:S01]  /*15750*/  FFMA.FTZ R34, R75, R2.reuse, -R28.reuse ;  /* 0x000000024b227223 */ /* 0x180fe2000001081c */
[-CC-:B------:R-:W-:Y:S01]  /*15760*/  FFMA.FTZ R185, R35, R2.reuse, -R28.reuse ;  /* 0x0000000223b97223 */ /* 0x180fe2000001081c */
[-C--:B------:R-:W-:Y:S01]  /*15770*/  FFMA.FTZ R77, R77, R2.reuse, -R28 ;  /* 0x000000024d4d7223 */ /* 0x080fe2000001081c */
[----:B--2---:R-:W-:Y:S01]  /*15780*/  FADD.FTZ R25, R43, R38 ;  /* 0x000000262b197221 */ /* 0x004fe20000010000 */
[-CC-:B------:R-:W-:Y:S01]  /*15790*/  FFMA.FTZ R79, R79, R2.reuse, -R28.reuse ;  /* 0x000000024f4f7223 */ /* 0x180fe2000001081c */
[----:B------:R-:W0:Y:S01]  /*157a0*/  MUFU.EX2 R199, R199 ;  /* 0x000000c700c77308 */ /* 0x000e220000000800 */
[----:B------:R-:W-:Y:S01]  /*157b0*/  FFMA.FTZ R81, R81, R2, -R28 ;  /* 0x0000000251517223 */ /* 0x000fe2000001081c */
[----:B------:R-:W-:Y:S01]  /*157c0*/  FADD.FTZ R38, R194, R25 ;  /* 0x00000019c2267221 */ /* 0x000fe20000010000 */
[----:B------:R-:W-:Y:S01]  /*157d0*/  IMAD.MOV.U32 R27, RZ, RZ, R76 ;  /* 0x000000ffff1b7224 */ /* 0x000fe200078e004c */
[----:B------:R-:W-:-:S02]  /*157e0*/  F2FP.F16.F32.PACK_AB R196, R39, R196 ;  /* 0x000000c427c4723e */ /* 0x000fc400000000ff */
[----:B------:R-:W-:Y:S01]  /*157f0*/  FADD.FTZ R25, R37, R38 ;  /* 0x0000002625197221 */ /* 0x000fe20000010000 */
[----:B------:R-:W-:Y:S01]  /*15800*/  F2FP.F16.F32.PACK_AB R198, R41, R198 ;  /* 0x000000c629c6723e */ /* 0x000fe200000000ff */
[----:B------:R-:W2:Y:S01]  /*15810*/  MUFU.EX2 R24, R24 ;  /* 0x0000001800187308 */ /* 0x000ea20000000800 */
[----:B---3--:R-:W-:Y:S01]  /*15820*/  FADD.FTZ R36, R197, R0 ;  /* 0x00000000c5247221 */ /* 0x008fe20000010000 */
[----:B------:R-:W-:Y:S01]  /*15830*/  FADD.FTZ R38, R188, R25 ;  /* 0x00000019bc267221 */ /* 0x000fe20000010000 */
[----:B------:R-:W-:Y:S02]  /*15840*/  F2FP.F16.F32.PACK_AB R197, R0, R197 ;  /* 0x000000c500c5723e */ /* 0x000fe400000000ff */
[----:B------:R-:W-:Y:S01]  /*15850*/  F2FP.F16.F32.PACK_AB R192, R43, R192 ;  /* 0x000000c02bc0723e */ /* 0x000fe200000000ff */
[----:B------:R-:W-:Y:S01]  /*15860*/  FADD.FTZ R25, R45, R38 ;  /* 0x000000262d197221 */ /* 0x000fe20000010000 */
[----:B-1----:R-:W-:Y:S01]  /*15870*/  @P4 IMAD.HI.U32 R29, R76, R29, RZ ;  /* 0x0000001d4c1d4227 */ /* 0x002fe200078e00ff */
[----:B------:R-:W1:Y:S03]  /*15880*/  MUFU.EX2 R193, R193 ;  /* 0x000000c100c17308 */ /* 0x000e660000000800 */
[----:B0-----:R-:W-:Y:S01]  /*15890*/  FADD.FTZ R5, R199, R36 ;  /* 0x00000024c7057221 */ /* 0x001fe20000010000 */
[----:B------:R-:W-:-:S02]  /*158a0*/  F2FP.F16.F32.PACK_AB R194, R37, R194 ;  /* 0x000000c225c2723e */ /* 0x000fc400000000ff */
[----:B------:R-:W-:Y:S02]  /*158b0*/  @P4 SHF.R.U32.HI R27, RZ, R40, R29 ;  /* 0x00000028ff1b4219 */ /* 0x000fe4000001161d */
[----:B------:R-:W-:Y:S01]  /*158c0*/  ISETP.GE.AND P4, PT, R11, 0x1, PT ;  /* 0x000000010b00780c */ /* 0x000fe20003f86270 */
[----:B------:R-:W0:Y:S01]  /*158d0*/  MUFU.EX2 R26, R26 ;  /* 0x0000001a001a7308 */ /* 0x000e220000000800 */
[----:B--2---:R-:W-:Y:S01]  /*158e0*/  FADD.FTZ R36, R24, R5 ;  /* 0x0000000518247221 */ /* 0x004fe20000010000 */
[----:B------:R-:W-:Y:S01]  /*158f0*/  IMAD.IADD R27, R156, 0x1, R27 ;  /* 0x000000019c1b7824 */ /* 0x000fe200078e021b */
[----:B------:R-:W-:Y:S02]  /*15900*/  F2FP.F16.F32.PACK_AB R188, R45, R188 ;  /* 0x000000bc2dbc723e */ /* 0x000fe400000000ff */
[----:B------:R-:W-:Y:S01]  /*15910*/  F2FP.F16.F32.PACK_AB R199, R24, R199 ;  /* 0x000000c718c7723e */ /* 0x000fe200000000ff */
[----:B------:R-:W-:Y:S02]  /*15920*/  IMAD.IADD R10, R27, 0x1, R10 ;  /* 0x000000011b0a7824 */ /* 0x000fe400078e020a */
[----:B------:R-:W2:Y:S01]  /*15930*/  MUFU.EX2 R195, R195 ;  /* 0x000000c300c37308 */ /* 0x000ea20000000800 */
[----:B-1----:R-:W-:-:S07]  /*15940*/  FADD.FTZ R5, R193, R36 ;  /* 0x00000024c1057221 */ /* 0x002fce0000010000 */
[----:B------:R-:W1:Y:S01]  /*15950*/  MUFU.EX2 R30, R30 ;  /* 0x0000001e001e7308 */ /* 0x000e620000000800 */
[C---:B0-----:R-:W-:Y:S01]  /*15960*/  FADD.FTZ R36, R26.reuse, R5 ;  /* 0x000000051a247221 */ /* 0x041fe20000010000 */
[----:B------:R-:W-:-:S06]  /*15970*/  F2FP.F16.F32.PACK_AB R193, R26, R193 ;  /* 0x000000c11ac1723e */ /* 0x000fcc00000000ff */
        /* <DEDUP_REMOVED lines=8> */
[----:B--2---:R-:W-:-:S07]  /*15a00*/  FADD.FTZ R5, R189, R36 ;  /* 0x00000024bd057221 */ /* 0x004fce0000010000 */
[----:B------:R-:W2:Y:S01]  /*15a10*/  MUFU.EX2 R184, R184 ;  /* 0x000000b800b87308 */ /* 0x000ea20000000800 */
[C---:B-1----:R-:W-:Y:S01]  /*15a20*/  FADD.FTZ R25, R47.reuse, R38 ;  /* 0x000000262f197221 */ /* 0x042fe20000010000 */
[----:B------:R-:W-:-:S06]  /*15a30*/  F2FP.F16.F32.PACK_AB R190, R47, R190 ;  /* 0x000000be2fbe723e */ /* 0x000fcc00000000ff */
[----:B------:R-:W1:Y:S01]  /*15a40*/  MUFU.EX2 R191, R191 ;  /* 0x000000bf00bf7308 */ /* 0x000e620000000800 */
[C---:B0-----:R-:W-:Y:S01]  /*15a50*/  FADD.FTZ R36, R32.reuse, R5 ;  /* 0x0000000520247221 */ /* 0x041fe20000010000 */
[----:B------:R-:W-:-:S06]  /*15a60*/  F2FP.F16.F32.PACK_AB R189, R32, R189 ;  /* 0x000000bd20bd723e */ /* 0x000fcc00000000ff */
[----:B------:R-:W0:Y:S01]  /*15a70*/  MUFU.EX2 R49, R49 ;  /* 0x0000003100317308 */ /* 0x000e220000000800 */
[----:B--2---:R-:W-:-:S07]  /*15a80*/  FADD.FTZ R38, R184, R25 ;  /* 0x00000019b8267221 */ /* 0x004fce0000010000 */
[----:B------:R-:W2:Y:S01]  /*15a90*/  MUFU.EX2 R34, R34 ;  /* 0x0000002200227308 */ /* 0x000ea20000000800 */
[----:B-1----:R-:W-:-:S07]  /*15aa0*/  FADD.FTZ R5, R191, R36 ;  /* 0x00000024bf057221 */ /* 0x002fce0000010000 */
[----:B------:R-:W1:Y:S01]  /*15ab0*/  MUFU.EX2 R185, R185 ;  /* 0x000000b900b97308 */ /* 0x000e620000000800 */
[C---:B0-----:R-:W-:Y:S01]  /*15ac0*/  FADD.FTZ R25, R49.reuse, R38 ;  /* 0x0000002631197221 */ /* 0x041fe20000010000 */
[----:B------:R-:W-:-:S06]  /*15ad0*/  F2FP.F16.F32.PACK_AB R184, R49, R184 ;  /* 0x000000b831b8723e */ /* 0x000fcc00000000ff */
[----:B------:R-:W0:Y:S01]  /*15ae0*/  MUFU.EX2 R28, R77 ;  /* 0x0000004d001c7308 */ /* 0x000e220000000800 */
[C---:B--2---:R-:W-:Y:S01]  /*15af0*/  FADD.FTZ R38, R34.reuse, R5 ;  /* 0x0000000522267221 */ /* 0x044fe20000010000 */
[----:B------:R-:W-:-:S06]  /*15b00*/  F2FP.F16.F32.PACK_AB R191, R34, R191 ;  /* 0x000000bf22bf723e */ /* 0x000fcc00000000ff */
[----:B------:R-:W2:Y:S01]  /*15b10*/  MUFU.EX2 R186, R186 ;  /* 0x000000ba00ba7308 */ /* 0x000ea20000000800 */
[----:B-1----:R-:W-:-:S07]  /*15b20*/  FADD.FTZ R5, R185, R38 ;  /* 0x00000026b9057221 */ /* 0x002fce0000010000 */
[----:B------:R-:W1:Y:S01]  /*15b30*/  MUFU.EX2 R79, R79 ;  /* 0x0000004f004f7308 */ /* 0x000e620000000800 */
[C---:B0-----:R-:W-:Y:S01]  /*15b40*/  FADD.FTZ R0, R28.reuse, R5 ;  /* 0x000000051c007221 */ /* 0x041fe20000010000 */
[----:B------:R-:W-:Y:S02]  /*15b50*/  F2FP.F16.F32.PACK_AB R185, R28, R185 ;  /* 0x000000b91cb9723e */ /* 0x000fe400000000ff */
[----:B------:R-:W-:-:S04]  /*15b60*/  IADD3 R5, R93, -0x2, RZ ;  /* 0xfffffffe5d057810 */ /* 0x000fc80007ffe0ff */
[----:B------:R-:W0:Y:S01]  /*15b70*/  MUFU.EX2 R51, R51 ;  /* 0x0000003300337308 */ /* 0x000e220000000800 */
[----:B--2---:R-:W-:-:S07]  /*15b80*/  FADD.FTZ R40, R186, R25 ;  /* 0x00000019ba287221 */ /* 0x004fce0000010000 */
[----:B------:R-:W2:Y:S01]  /*15b90*/  MUFU.EX2 R36, R81 ;  /* 0x0000005100247308 */ /* 0x000ea20000000800 */
[----:B-1----:R-:W-:Y:S01]  /*15ba0*/  FADD.FTZ R221, R79, R0 ;  /* 0x000000004fdd7221 */ /* 0x002fe20000010000 */
[C---:B0-----:R-:W-:Y:S01]  /*15bb0*/  FADD.FTZ R223, R51.reuse, R40 ;  /* 0x0000002833df7221 */ /* 0x041fe20000010000 */
[----:B------:R-:W-:Y:S02]  /*15bc0*/  F2FP.F16.F32.PACK_AB R186, R51, R186 ;  /* 0x000000ba33ba723e */ /* 0x000fe400000000ff */
[C---:B--2---:R-:W-:Y:S01]  /*15bd0*/  FADD.FTZ R221, R36.reuse, R221 ;  /* 0x000000dd24dd7221 */ /* 0x044fe20000010000 */
[----:B------:R-:W-:Y:S01]  /*15be0*/  F2FP.F16.F32.PACK_AB R187, R36, R79 ;  /* 0x0000004f24bb723e */ /* 0x000fe200000000ff */
[----:B------:R-:W-:Y:S06]  /*15bf0*/  @!P4 BRA `(.L_x_1748) ;  /* 0x000000000048c947 */ /* 0x000fec0003800000 */
        /* <DEDUP_REMOVED lines=11> */
.L_x_1750:
[----:B------:R-:W-:-:S13]  /*15cb0*/  ISETP.NE.AND P1, PT, R11, 0x1, PT ;  /* 0x000000010b00780c */ /* 0x000fda0003f25270 */
[----:B------:R-:W0:Y:S02]  /*15cc0*/  @P1 LDC.64 R24, c[0x0][0x9e8] ;  /* 0x00027a00ff181b82 */ /* 0x000e240000000a00 */
[----:B0-----:R-:W-:-:S05]  /*15cd0*/  @P1 IMAD.HI.U32 R24, R0, R24, RZ ;  /* 0x0000001800181227 */ /* 0x001fca00078e00ff */
[----:B------:R-:W-:-:S07]  /*15ce0*/  @P1 SHF.R.U32.HI R0, RZ, R25, R24 ;  /* 0x00000019ff001219 */ /* 0x000fce0000011618 */
.L_x_1751:
[----:B------:R-:W-:Y:S05]  /*15cf0*/  BSYNC B0 ;  /* 0x0000000000007941 */ /* 0x000fea0003800000 */
.L_x_1749:
[----:B------:R-:W-:-:S05]  /*15d00*/  IMAD R11, R0, R11, R11 ;  /* 0x0000000b000b7224 */ /* 0x000fca00078e020b */
[----:B------:R-:W-:-:S07]  /*15d10*/  VIMNMX R10, R10, R11, PT ;  /* 0x0000000b0a0a7248 */ /* 0x000fce0003fe0100 */
.L_x_1748:
[----:B------:R-:W2:Y:S01]  /*15d20*/  LDL R24, [R1+0x7c] ;  /* 0x00007c0001187983 */ /* 0x000ea20000100800 */
[----:B------:R-:W-:Y:S01]  /*15d30*/  SHF.R.S32.HI R11, RZ, 0x1f, R10 ;  /* 0x0000001fff0b7819 */ /* 0x000fe2000001140a */
[----:B------:R-:W-:Y:S01]  /*15d40*/  BSSY B1, `(.L_x_1752) ;  /* 0x000036b000017945 */ /* 0x000fe20003800000 */
[----:B------:R-:W-:Y:S01]  /*15d50*/  IMAD.MOV.U32 R0, RZ, RZ, 0x3f800000 ;  /* 0x3f800000ff007424 */ /* 0x000fe200078e00ff */
[----:B------:R-:W-:Y:S02]  /*15d60*/  CS2R R150, SRZ ;  /* 0x0000000000967805 */ /* 0x000fe4000001ff00 */
[----:B------:R-:W-:Y:S02]  /*15d70*/  LEA.HI R11, R11, R10, RZ, 0x6 ;  /* 0x0000000a0b0b7211 */ /* 0x000fe400078f30ff */
[----:B------:R-:W-:Y:S02]  /*15d80*/  CS2R R148, SRZ ;  /* 0x0000000000947805 */ /* 0x000fe4000001ff00 */
[----:B------:R-:W-:-:S02]  /*15d90*/  MOV R10, 0x3f800000 ;  /* 0x3f800000000a7802 */ /* 0x000fc40000000f00 */
[----:B------:R-:W-:Y:S02]  /*15da0*/  CS2R R146, SRZ ;  /* 0x0000000000927805 */ /* 0x000fe4000001ff00 */
[----:B------:R-:W-:Y:S02]  /*15db0*/  SHF.R.S32.HI R11, RZ, 0x6, R11 ;  /* 0x00000006ff0b7819 */ /* 0x000fe4000001140b */
        /* <DEDUP_REMOVED lines=60> */
[----:B--2---:R-:W-:-:S04]  /*16180*/  VIMNMX R24, R24, R11, !PT ;  /* 0x0000000b18187248 */ /* 0x004fc80007fe0100 */
[----:B------:R-:W-:Y:S01]  /*16190*/  ISETP.GE.AND P1, PT, R5, R24, PT ;  /* 0x000000180500720c */ /* 0x000fe20003f26270 */
[----:B------:R0:W-:Y:S02]  /*161a0*/  STL [R1+0x14], R24 ;  /* 0x0000141801007387 */ /* 0x0001e40000100800 */
[----:B0-----:R-:W-:-:S10]  /*161b0*/  CS2R R24, SRZ ;  /* 0x0000000000187805 */ /* 0x001fd4000001ff00 */
[----:B------:R-:W-:Y:S05]  /*161c0*/  @!P1 BRA `(.L_x_1753) ;  /* 0x0000003000889947 */ /* 0x000fea0003800000 */
[----:B------:R-:W-:Y:S01]  /*161d0*/  BSSY B0, `(.L_x_1754) ;  /* 0x000031d000007945 */ /* 0x000fe20003800000 */
[----:B------:R-:W-:Y:S02]  /*161e0*/  IMAD.MOV.U32 R0, RZ, RZ, 0x3f800000 ;  /* 0x3f800000ff007424 */ /* 0x000fe400078e00ff */
[----:B------:R-:W-:-:S07]  /*161f0*/  IMAD.MOV.U32 R151, RZ, RZ, RZ ;  /* 0x000000ffff977224 */ /* 0x000fce00078e00ff */
.L_x_1775:
[----:B------:R-:W-:-:S05]  /*16200*/  VIADD R222, R202, 0x1 ;  /* 0x00000001cade7836 */ /* 0x000fca0000000000 */
[----:B------:R-:W-:-:S04]  /*16210*/  ISETP.NE.AND P1, PT, R222, 0x2, PT ;  /* 0x00000002de00780c */ /* 0x000fc80003f25270 */
[----:B------:R-:W-:Y:S02]  /*16220*/  SEL R227, RZ, 0x1, P1 ;  /* 0x00000001ffe37807 */ /* 0x000fe40000800000 */
[----:B------:R-:W-:Y:S02]  /*16230*/  SEL R222, R222, RZ, P1 ;  /* 0x000000ffdede7207 */ /* 0x000fe40000800000 */
[----:B------:R-:W-:Y:S01]  /*16240*/  LOP3.LUT R227, R218, R227, RZ, 0x3c, !PT ;  /* 0x000000e3dae37212 */ /* 0x000fe200078e3cff */
[----:B------:R-:W-:Y:S06]  /*16250*/  @!P0 BRA `(.L_x_1755) ;  /* 0x0000000000048947 */ /* 0x000fec0003800000 */
[----:B------:R-:W-:Y:S01]  /*16260*/  BPT.TRAP 0x1 ;  /* 0x000000040000795c */ /* 0x000fe20000300000 */
.L_x_1755:
[----:B------:R-:W-:Y:S01]  /*16270*/  IMAD R2, R222, 0x8, R17 ;  /* 0x00000008de027824 */ /* 0x000fe200078e0211 */
[----:B------:R-:W-:-:S04]  /*16280*/  SHF.L.U32 R152, R227, 0x1f, RZ ;  /* 0x0000001fe3987819 */ /* 0x000fc800000006ff */
[----:B------:R0:W1:Y:S01]  /*16290*/  SYNCS.PHASECHK.TRANS64.TRYWAIT P1, [R2+URZ+0x30830], R152 ;  /* 0x03083098020075a7 */ /* 0x000062000802017f */
[----:B------:R-:W-:Y:S05]  /*162a0*/  @!P0 BRA `(.L_x_1756) ;  /* 0x0000000000048947 */ /* 0x000fea0003800000 */
[----:B------:R-:W-:Y:S01]  /*162b0*/  BPT.TRAP 0x1 ;  /* 0x000000040000795c */ /* 0x000fe20000300000 */
.L_x_1756:
[----:B------:R-:W2:Y:S01]  /*162c0*/  LDL R11, [R1+0x54] ;  /* 0x00005400010b7983 */ /* 0x000ea20000100800 */
[----:B------:R-:W-:Y:S01]  /*162d0*/  BSSY B2, `(.L_x_1757) ;  /* 0x0000007000027945 */ /* 0x000fe20003800000 */
[----:B--2---:R-:W-:-:S05]  /*162e0*/  LEA R11, R222, R11, 0xb ;  /* 0x0000000bde0b7211 */ /* 0x004fca00078e58ff */
[C---:B------:R-:W-:Y:S02]  /*162f0*/  VIADD R156, R11.reuse, 0x2 ;  /* 0x000000020b9c7836 */ /* 0x040fe40000000000 */
[----:B------:R-:W-:Y:S01]  /*16300*/  VIADD R155, R11, 0x4 ;  /* 0x000000040b9b7836 */ /* 0x000fe20000000000 */
[----:B-1----:R-:W-:Y:S06]  /*16310*/  @P1 BRA `(.L_x_1758) ;  /* 0x0000000000081947 */ /* 0x002fec0003800000 */
[----:B------:R-:W1:Y:S02]  /*16320*/  SYNCS.PHASECHK.TRANS64.TRYWAIT P1, [R2+URZ+0x30830], R152 ;  /* 0x03083098020075a7 */ /* 0x000e64000802017f */
[----:B-1----:R-:W-:Y:S05]  /*16330*/  @!P1 BRA `(.L_x_1759) ;  /* 0x0000018400cc9947 */ /* 0x002fea0003800000 */
.L_x_1758:
[----:B------:R-:W-:Y:S05]  /*16340*/  BSYNC B2 ;  /* 0x0000000000027941 */ /* 0x000fea0003800000 */
.L_x_1757:
[----:B------:R-:W-:Y:S04]  /*16350*/  STL.64 [R1+0xf8], R18 ;  /* 0x0000f81201007387 */ /* 0x000fe80000100a00 */
[----:B------:R2:W-:Y:S04]  /*16360*/  STL.64 [R1+0xf0], R16 ;  /* 0x0000f01001007387 */ /* 0x0005e80000100a00 */
[----:B--2---:R-:W2:Y:S04]  /*16370*/  LDL.64 R16, [R1+0x38] ;  /* 0x0000380001107983 */ /* 0x004ea80000100a00 */
[----:B------:R3:W-:Y:S04]  /*16380*/  STL.64 [R1+0xe8], R4 ;  /* 0x0000e80401007387 */ /* 0x0007e80000100a00 */
[----:B---3--:R-:W3:Y:S04]  /*16390*/  LDL.64 R4, [R1+0x30] ;  /* 0x0000300001047983 */ /* 0x008ee80000100a00 */
[----:B------:R4:W-:Y:S04]  /*163a0*/  STL.64 [R1+0xe0], R2 ;  /* 0x0000e00201007387 */ /* 0x0009e80000100a00 */
[----:B------:R-:W2:Y:S01]  /*163b0*/  LDL.64 R18, [R1+0x40] ;  /* 0x0000400001127983 */ /* 0x000ea20000100a00 */
[----:B01----:R-:W-:-:S05]  /*163c0*/  IMAD.MOV.U32 R152, RZ, RZ, R11 ;  /* 0x000000ffff987224 */ /* 0x003fca00078e000b */
[----:B------:R-:W-:Y:S01]  /*163d0*/  R2UR UR6, R152 ;  /* 0x00000000980672ca */ /* 0x000fe200000e0000 */
[----:B------:R-:W-:Y:S01]  /*163e0*/  IMAD.MOV.U32 R152, RZ, RZ, R156 ;  /* 0x000000ffff987224 */ /* 0x000fe200078e009c */
[C---:B------:R-:W-:Y:S01]  /*163f0*/  IADD3 R154, R11.reuse, 0x6, RZ ;  /* 0x000000060b9a7810 */ /* 0x040fe20007ffe0ff */
[----:B----4-:R-:W4:Y:S01]  /*16400*/  LDL.64 R2, [R1+0x28] ;  /* 0x0000280001027983 */ /* 0x010f220000100a00 */
[----:B------:R-:W-:Y:S02]  /*16410*/  IMAD.MOV.U32 R153, RZ, RZ, 0x40000040 ;  /* 0x40000040ff997424 */ /* 0x000fe400078e00ff */
[----:B------:R-:W-:Y:S01]  /*16420*/  R2UR UR4, R152 ;  /* 0x00000000980472ca */ /* 0x000fe200000e0000 */
[----:B------:R-:W-:Y:S01]  /*16430*/  IMAD.MOV.U32 R152, RZ, RZ, R155 ;  /* 0x000000ffff987224 */ /* 0x000fe200078e009b */
[----:B------:R-:W-:Y:S01]  /*16440*/  R2UR UR10, R154 ;  /* 0x000000009a0a72ca */ /* 0x000fe200000e0000 */
[----:B------:R-:W-:Y:S02]  /*16450*/  IMAD.MOV.U32 R155, RZ, RZ, 0x40000040 ;  /* 0x40000040ff9b7424 */ /* 0x000fe400078e00ff */
[-C--:B------:R-:W-:Y:S01]  /*16460*/  FMUL.FTZ R24, R24, R10.reuse ;  /* 0x0000000a18187220 */ /* 0x080fe20000410000 */
[C---:B------:R-:W-:Y:S01]  /*16470*/  VIADD R156, R11.reuse, 0x204 ;  /* 0x000002040b9c7836 */ /* 0x040fe20000000000 */
[----:B------:R-:W-:Y:S01]  /*16480*/  R2UR UR8, R152 ;  /* 0x00000000980872ca */ /* 0x000fe200000e0000 */
[----:B------:R-:W-:Y:S01]  /*16490*/  VIADD R152, R11, 0x200 ;  /* 0x000002000b987836 */ /* 0x000fe20000000000 */
[----:B------:R-:W-:Y:S01]  /*164a0*/  R2UR UR11, R155 ;  /* 0x000000009b0b72ca */ /* 0x000fe200000e0000 */
[-C--:B------:R-:W-:Y:S01]  /*164b0*/  FMUL.FTZ R25, R25, R10.reuse ;  /* 0x0000000a19197220 */ /* 0x080fe20000410000 */
[-C--:B------:R-:W-:Y:S01]  /*164c0*/  FMUL.FTZ R28, R28, R10.reuse ;  /* 0x0000000a1c1c7220 */ /* 0x080fe20000410000 */
[----:B------:R-:W-:Y:S01]  /*164d0*/  FMUL.FTZ R29, R29, R10 ;  /* 0x0000000a1d1d7220 */ /* 0x000fe20000410000 */
[----:B------:R-:W-:Y:S01]  /*164e0*/  R2UR UR14, R152 ;  /* 0x00000000980e72ca */ /* 0x000fe200000e0000 */
[C---:B------:R-:W-:Y:S01]  /*164f0*/  VIADD R152, R11.reuse, 0x206 ;  /* 0x000002060b987836 */ /* 0x040fe20000000000 */
[----:B------:R-:W-:Y:S01]  /*16500*/  R2UR UR22, R156 ;  /* 0x000000009c1672ca */ /* 0x000fe200000e0000 */
[----:B------:R-:W-:-:S02]  /*16510*/  VIADD R156, R11, 0x400 ;  /* 0x000004000b9c7836 */ /* 0x000fc40000000000 */
[-C--:B------:R-:W-:Y:S01]  /*16520*/  FMUL.FTZ R32, R32, R10.reuse ;  /* 0x0000000a20207220 */ /* 0x080fe20000410000 */
[-C--:B------:R-:W-:Y:S01]  /*16530*/  FMUL.FTZ R33, R33, R10.reuse ;  /* 0x0000000a21217220 */ /* 0x080fe20000410000 */
[----:B------:R-:W-:Y:S01]  /*16540*/  R2UR UR26, R152 ;  /* 0x00000000981a72ca */ /* 0x000fe200000e0000 */
[-C--:B------:R-:W-:Y:S01]  /*16550*/  FMUL.FTZ R36, R36, R10.reuse ;  /* 0x0000000a24247220 */ /* 0x080fe20000410000 */
[-C--:B------:R-:W-:Y:S01]  /*16560*/  FMUL.FTZ R37, R37, R10.reuse ;  /* 0x0000000a25257220 */ /* 0x080fe20000410000 */
[----:B------:R-:W-:Y:S01]  /*16570*/  MOV R154, UR11 ;  /* 0x0000000b009a7c02 */ /* 0x000fe20008000f00 */
[----:B------:R-:W-:Y:S02]  /*16580*/  VIADD R152, R11, 0x404 ;  /* 0x000004040b987836 */ /* 0x000fe40000000000 */
[-C--:B------:R-:W-:Y:S01]  /*16590*/  FMUL.FTZ R40, R40, R10.reuse ;  /* 0x0000000a28287220 */ /* 0x080fe20000410000 */
[-C--:B------:R-:W-:Y:S01]  /*165a0*/  FMUL.FTZ R41, R41, R10.reuse ;  /* 0x0000000a29297220 */ /* 0x080fe20000410000 */
[----:B------:R-:W-:Y:S01]  /*165b0*/  FMUL.FTZ R44, R44, R10 ;  /* 0x0000000a2c2c7220 */ /* 0x000fe20000410000 */
[----:B------:R0:W-:Y:S01]  /*165c0*/  STL [R1+0x4], R154 ;  /* 0x0000049a01007387 */ /* 0x0001e20000100800 */
[----:B------:R-:W-:Y:S01]  /*165d0*/  R2UR UR30, R156 ;  /* 0x000000009c1e72ca */ /* 0x000fe200000e0000 */
[C---:B------:R-:W-:Y:S01]  /*165e0*/  VIADD R156, R11.reuse, 0x406 ;  /* 0x000004060b9c7836 */ /* 0x040fe20000000000 */
[----:B------:R-:W-:Y:S01]  /*165f0*/  R2UR UR38, R152 ;  /* 0x00000000982672ca */ /* 0x000fe200000e0000 */
[----:B------:R-:W-:-:S02]  /*16600*/  VIADD R152, R11, 0x600 ;  /* 0x000006000b987836 */ /* 0x000fc40000000000 */
[-C--:B------:R-:W-:Y:S01]  /*16610*/  FMUL.FTZ R45, R45, R10.reuse ;  /* 0x0000000a2d2d7220 */ /* 0x080fe20000410000 */
[-C--:B------:R-:W-:Y:S01]  /*16620*/  FMUL.FTZ R48, R48, R10.reuse ;  /* 0x0000000a30307220 */ /* 0x080fe20000410000 */
[-C--:B------:R-:W-:Y:S01]  /*16630*/  FMUL.FTZ R49, R49, R10.reuse ;  /* 0x0000000a31317220 */ /* 0x080fe20000410000 */
[-C--:B------:R-:W-:Y:S01]  /*16640*/  FMUL.FTZ R52, R52, R10.reuse ;  /* 0x0000000a34347220 */ /* 0x080fe20000410000 */
[-C--:B------:R-:W-:Y:S01]  /*16650*/  FMUL.FTZ R53, R53, R10.reuse ;  /* 0x0000000a35357220 */ /* 0x080fe20000410000 */
[----:B0-----:R-:W-:Y:S01]  /*16660*/  IADD3 R154, R11, 0x202, RZ ;  /* 0x000002020b9a7810 */ /* 0x001fe20007ffe0ff */
[-C--:B------:R-:W-:Y:S01]  /*16670*/  FMUL.FTZ R56, R56, R10.reuse ;  /* 0x0000000a38387220 */ /* 0x080fe20000410000 */
[-C--:B------:R-:W-:Y:S01]  /*16680*/  FMUL.FTZ R57, R57, R10.reuse ;  /* 0x0000000a39397220 */ /* 0x080fe20000410000 */
[-C--:B------:R-:W-:Y:S01]  /*16690*/  FMUL.FTZ R60, R60, R10.reuse ;  /* 0x0000000a3c3c7220 */ /* 0x080fe20000410000 */
[----:B------:R-:W-:Y:S02]  /*166a0*/  R2UR UR18, R154 ;  /* 0x000000009a1272ca */ /* 0x000fe400000e0000 */
[----:B------:R-:W-:Y:S01]  /*166b0*/  IADD3 R154, R11, 0x402, RZ ;  /* 0x000004020b9a7810 */ /* 0x000fe20007ffe0ff */
[-C--:B------:R-:W-:Y:S01]  /*166c0*/  FMUL.FTZ R61, R61, R10.reuse ;  /* 0x0000000a3d3d7220 */ /* 0x080fe20000410000 */
[----:B------:R-:W-:Y:S01]  /*166d0*/  R2UR UR42, R156 ;  /* 0x000000009c2a72ca */ /* 0x000fe200000e0000 */
[C---:B------:R-:W-:Y:S01]  /*166e0*/  VIADD R156, R11.reuse, 0x602 ;  /* 0x000006020b9c7836 */ /* 0x040fe20000000000 */
[----:B------:R-:W-:Y:S01]  /*166f0*/  R2UR UR34, R154 ;  /* 0x000000009a2272ca */ /* 0x000fe200000e0000 */
[-C--:B------:R-:W-:Y:S01]  /*16700*/  FMUL.FTZ R64, R64, R10.reuse ;  /* 0x0000000a40407220 */ /* 0x080fe20000410000 */
[----:B------:R-:W-:Y:S01]  /*16710*/  R2UR UR46, R152 ;  /* 0x00000000982e72ca */ /* 0x000fe200000e0000 */
[C---:B------:R-:W-:Y:S01]  /*16720*/  VIADD R152, R11.reuse, 0x606 ;  /* 0x000006060b987836 */ /* 0x040fe20000000000 */
[----:B------:R-:W-:Y:S01]  /*16730*/  IADD3 R154, R11, 0x604, RZ ;  /* 0x000006040b9a7810 */ /* 0x000fe20007ffe0ff */
        /* <DEDUP_REMOVED lines=44> */
[----:B------:R-:W4:Y:S01]  /*16a00*/  LDL.64 R10, [R1+0x20] ;  /* 0x00002000010a7983 */ /* 0x000f220000100a00 */
        /* <DEDUP_REMOVED lines=63> */
[C---:B------:R-:W-:Y:S01]  /*16e00*/  R2UR UR5, R153.reuse ;  /* 0x00000000990572ca */ /* 0x040fe200000e0000 */
[----:B------:R-:W4:Y:S01]  /*16e10*/  LDL.LU R0, [R1+0x4] ;  /* 0x0000040001007983 */ /* 0x000f220000300800 */
[----:B------:R-:W-:Y:S01]  /*16e20*/  MOV R228, UR10 ;  /* 0x0000000a00e47c02 */ /* 0x000fe20008000f00 */
[----:B------:R-:W-:Y:S01]  /*16e30*/  UMOV UR10, UR4 ;  /* 0x00000004000a7c82 */ /* 0x000fe20008000000 */
[----:B------:R-:W-:Y:S01]  /*16e40*/  R2UR UR7, R153 ;  /* 0x00000000990772ca */ /* 0x000fe200000e0000 */
[----:B------:R-:W-:Y:S01]  /*16e50*/  IMAD.MOV.U32 R157, RZ, RZ, 0x40000040 ;  /* 0x40000040ff9d7424 */ /* 0x000fe200078e00ff */
[----:B------:R-:W-:-:S02]  /*16e60*/  R2UR UR4, R6 ;  /* 0x00000000060472ca */ /* 0x000fc400000e0000 */
[----:B------:R-:W-:-:S05]  /*16e70*/  R2UR UR9, R153 ;  /* 0x00000000990972ca */ /* 0x000fca00000e0000 */
[----:B------:R-:W-:Y:S01]  /*16e80*/  UMOV UR11, UR5 ;  /* 0x00000005000b7c82 */ /* 0x000fe20008000000 */
[----:B------:R-:W-:Y:S02]  /*16e90*/  R2UR UR5, R7 ;  /* 0x00000000070572ca */ /* 0x000fe400000e0000 */
[----:B------:R-:W-:Y:S02]  /*16ea0*/  R2UR UR15, R153 ;  /* 0x00000000990f72ca */ /* 0x000fe400000e0000 */
[----:B------:R-:W-:Y:S02]  /*16eb0*/  R2UR UR19, R155 ;  /* 0x000000009b1372ca */ /* 0x000fe400000e0000 */
[----:B------:R-:W-:Y:S02]  /*16ec0*/  R2UR UR23, R157 ;  /* 0x000000009d1772ca */ /* 0x000fe400000e0000 */
[----:B------:R-:W-:Y:S02]  /*16ed0*/  R2UR UR27, R153 ;  /* 0x00000000991b72ca */ /* 0x000fe400000e0000 */
[----:B------:R-:W-:-:S02]  /*16ee0*/  R2UR UR31, R157 ;  /* 0x000000009d1f72ca */ /* 0x000fc400000e0000 */
        /* <DEDUP_REMOVED lines=10> */
[----:B------:R-:W-:-:S06]  /*16f90*/  WARPGROUP.ARRIVE ;  /* 0x00000000000079c5 */ /* 0x000fcc0000000000 */
[----:B------:R-:W-:Y:S01]  /*16fa0*/  HGMMA.64x64x16.F32 R152, gdesc[UR4], RZ, !UPT, gsb0 ;  /* 0x00e00000049879f0 */ /* 0x000fe2000c0008ff */
[----:B------:R-:W-:Y:S01]  /*16fb0*/  UMOV UR6, UR8 ;  /* 0x0000000800067c82 */ /* 0x000fe20008000000 */
[----:B------:R-:W-:Y:S01]  /*16fc0*/  UMOV UR7, UR9 ;  /* 0x0000000900077c82 */ /* 0x000fe20008000000 */
[----:B--2---:R-:W-:Y:S02]  /*16fd0*/  R2UR UR8, R18 ;  /* 0x00000000120872ca */ /* 0x004fe400000e0000 */
[----:B------:R-:W-:Y:S01]  /*16fe0*/  R2UR UR9, R19 ;  /* 0x00000000130972ca */ /* 0x000fe200000e0000 */
[----:B------:R-:W-:Y:S02]  /*16ff0*/  WARPGROUP.DEPBAR.LE gsb0, 0x0 ;  /* 0x00008000000079c5 */ /* 0x000fe40000010000 */
[----:B------:R-:W-:Y:S01]  /*17000*/  WARPGROUP.ARRIVE ;  /* 0x00000000000079c5 */ /* 0x000fe20000000000 */
[----:B------:R-:W-:Y:S01]  /*17010*/  R2UR UR4, R16 ;  /* 0x00000000100472ca */ /* 0x000fe200000e0000 */
[----:B------:R0:W5:Y:S08]  /*17020*/  LDL.LU.64 R18, [R1+0xf8] ;  /* 0x0000f80001127983 */ /* 0x0001700000300a00 */
[----:B------:R-:W-:Y:S01]  /*17030*/  HGMMA.64x64x16.F32 R152, gdesc[UR8], R152, gsb0 ;  /* 0x00e00000089879f0 */ /* 0x000fe20008000898 */
[----:B------:R-:W-:-:S02]  /*17040*/  R2UR UR5, R17 ;  /* 0x00000000110572ca */ /* 0x000fc400000e0000 */
[----:B------:R-:W-:Y:S01]  /*17050*/  R2UR UR10, R228 ;  /* 0x00000000e40a72ca */ /* 0x000fe200000e0000 */
[----:B------:R0:W5:Y:S01]  /*17060*/  LDL.LU.64 R16, [R1+0xf0] ;  /* 0x0000f00001107983 */ /* 0x0001620000300a00 */
[----:B------:R-:W-:Y:S02]  /*17070*/  WARPGROUP.DEPBAR.LE gsb0, 0x0 ;  /* 0x00008000000079c5 */ /* 0x000fe40000010000 */
[----:B------:R-:W-:-:S07]  /*17080*/  WARPGROUP.ARRIVE ;  /* 0x00000000000079c5 */ /* 0x000fce0000000000 */
[----:B------:R-:W-:Y:S01]  /*17090*/  HGMMA.64x64x16.F32 R152, gdesc[UR4], R152, gsb0 ;  /* 0x00e00000049879f0 */ /* 0x000fe20008000898 */
[----:B---3--:R-:W-:Y:S02]  /*170a0*/  R2UR UR8, R4 ;  /* 0x00000000040872ca */ /* 0x008fe400000e0000 */
[----:B------:R-:W-:Y:S02]  /*170b0*/  R2UR UR9, R5 ;  /* 0x00000000050972ca */ /* 0x000fe400000e0000 */
[----:B----4-:R-:W-:Y:S01]  /*170c0*/  R2UR UR12, R2 ;  /* 0x00000000020c72ca */ /* 0x010fe200000e0000 */
[----:B------:R0:W5:Y:S01]  /*170d0*/  LDL.LU.64 R4, [R1+0xe8] ;  /* 0x0000e80001047983 */ /* 0x0001620000300a00 */
[----:B------:R-:W-:Y:S01]  /*170e0*/  R2UR UR11, R0 ;  /* 0x00000000000b72ca */ /* 0x000fe200000e0000 */
[----:B------:R-:W-:Y:S02]  /*170f0*/  WARPGROUP.DEPBAR.LE gsb0, 0x0 ;  /* 0x00008000000079c5 */ /* 0x000fe40000010000 */
[----:B------:R-:W-:-:S10]  /*17100*/  WARPGROUP.ARRIVE ;  /* 0x00000000000079c5 */ /* 0x000fd40000000000 */
[----:B------:R-:W-:Y:S01]  /*17110*/  HGMMA.64x64x16.F32 R152, gdesc[UR8], R152, gsb0 ;  /* 0x00e00000089879f0 */ /* 0x000fe20008000898 */
[----:B------:R-:W-:Y:S02]  /*17120*/  R2UR UR13, R3 ;  /* 0x00000000030d72ca */ /* 0x000fe400000e0000 */
[----:B------:R-:W-:Y:S01]  /*17130*/  R2UR UR16, R10 ;  /* 0x000000000a1072ca */ /* 0x000fe200000e0000 */
[----:B------:R0:W5:Y:S01]  /*17140*/  LDL.LU.64 R2, [R1+0xe0] ;  /* 0x0000e00001027983 */ /* 0x0001620000300a00 */
[----:B------:R-:W-:Y:S02]  /*17150*/  WARPGROUP.DEPBAR.LE gsb0, 0x0 ;  /* 0x00008000000079c5 */ /* 0x000fe40000010000 */
[----:B------:R-:W-:-:S07]  /*17160*/  WARPGROUP.ARRIVE ;  /* 0x00000000000079c5 */ /* 0x000fce0000000000 */
[----:B------:R-:W-:Y:S01]  /*17170*/  HGMMA.64x64x16.F32 R152, gdesc[UR12], R152, gsb0 ;  /* 0x00e000000c9879f0 */ /* 0x000fe20008000898 */
[----:B------:R-:W-:Y:S02]  /*17180*/  R2UR UR17, R11 ;  /* 0x000000000b1172ca */ /* 0x000fe400000e0000 */
[----:B------:R-:W-:Y:S02]  /*17190*/  WARPGROUP.DEPBAR.LE gsb0, 0x0 ;  /* 0x00008000000079c5 */ /* 0x000fe40000010000 */
[----:B------:R-:W-:-:S09]  /*171a0*/  WARPGROUP.ARRIVE ;  /* 0x00000000000079c5 */ /* 0x000fd20000000000 */
[----:B------:R-:W-:Y:S01]  /*171b0*/  HGMMA.64x64x16.F32 R152, gdesc[UR16], R152, gsb0 ;  /* 0x00e00000109879f0 */ /* 0x000fe20008000898 */
[----:B------:R-:W-:Y:S02]  /*171c0*/  R2UR UR20, R216 ;  /* 0x00000000d81472ca */ /* 0x000fe400000e0000 */
[----:B------:R-:W-:Y:S01]  /*171d0*/  R2UR UR21, R217 ;  /* 0x00000000d91572ca */ /* 0x000fe200000e0000 */
[----:B------:R-:W-:Y:S02]  /*171e0*/  WARPGROUP.DEPBAR.LE gsb0, 0x0 ;  /* 0x00008000000079c5 */ /* 0x000fe40000010000 */
[----:B------:R-:W-:-:S10]  /*171f0*/  WARPGROUP.ARRIVE ;  /* 0x00000000000079c5 */ /* 0x000fd40000000000 */
        /* <DEDUP_REMOVED lines=49> */
.L_x_1760:
[----:B------:R-:W-:Y:S01]  /*17510*/  SHF.L.U32 R0, R218, 0x1f, RZ ;  /* 0x0000001fda007819 */ /* 0x000fe200000006ff */
[----:B-----5:R-:W-:-:S04]  /*17520*/  IMAD R218, R202, 0x8, R17 ;  /* 0x00000008cada7824 */ /* 0x020fc800078e0211 */
[----:B------:R0:W1:Y:S01]  /*17530*/  SYNCS.PHASECHK.TRANS64.TRYWAIT P1, [R218+URZ+0x30850], R0 ;  /* 0x03085000da0075a7 */ /* 0x000062000802017f */
[----:B------:R-:W-:Y:S05]  /*17540*/  @!P0 BRA `(.L_x_1761) ;  /* 0x0000000000048947 */ /* 0x000fea0003800000 */
[----:B------:R-:W-:Y:S01]  /*17550*/  BPT.TRAP 0x1 ;  /* 0x000000040000795c */ /* 0x000fe20000300000 */
.L_x_1761:
[----:B------:R-:W-:Y:S04]  /*17560*/  BSSY B2, `(.L_x_1762) ;  /* 0x0000004000027945 */ /* 0x000fe80003800000 */
[----:B-1----:R-:W-:Y:S05]  /*17570*/  @P1 BRA `(.L_x_1763) ;  /* 0x0000000000081947 */ /* 0x002fea0003800000 */
[----:B------:R-:W1:Y:S02]  /*17580*/  SYNCS.PHASECHK.TRANS64.TRYWAIT P1, [R218+URZ+0x30850], R0 ;  /* 0x03085000da0075a7 */ /* 0x000e64000802017f */
[----:B-1----:R-:W-:Y:S05]  /*17590*/  @!P1 BRA `(.L_x_1764) ;  /* 0x0000017400489947 */ /* 0x002fea0003800000 */
.L_x_1763:
[----:B------:R-:W-:Y:S05]  /*175a0*/  BSYNC B2 ;  /* 0x0000000000027941 */ /* 0x000fea0003800000 */
.L_x_1762:
[----:B01----:R-:W-:Y:S01]  /*175b0*/  VIADD R0, R17, 0x400 ;  /* 0x0000040011007836 */ /* 0x003fe20000000000 */
[----:B------:R-:W-:Y:S01]  /*175c0*/  MOV R11, 0x40000040 ;  /* 0x40000040000b7802 */ /* 0x000fe20000000f00 */
[----:B------:R-:W-:-:S03]  /*175d0*/  WARPGROUP.ARRIVE ;  /* 0x00000000000079c5 */ /* 0x000fc60000000000 */
[----:B------:R-:W-:Y:S02]  /*175e0*/  SHF.R.U32.HI R0, RZ, 0x4, R0 ;  /* 0x00000004ff007819 */ /* 0x000fe40000011600 */
[----:B------:R-:W-:Y:S01]  /*175f0*/  R2UR UR7, R11 ;  /* 0x000000000b0772ca */ /* 0x000fe200000e0000 */
[----:B------:R-:W-:Y:S01]  /*17600*/  IMAD.MOV.U32 R11, RZ, RZ, 0x40000040 ;  /* 0x40000040ff0b7424 */ /* 0x000fe200078e00ff */
[----:B------:R-:W-:-:S04]  /*17610*/  LOP3.LUT R10, R0, 0x3fff, RZ, 0xc0, !PT ;  /* 0x00003fff000a7812 */ /* 0x000fc800078ec0ff */
[----:B------:R-:W-:-:S05]  /*17620*/  LOP3.LUT R10, R10, 0x2000000, RZ, 0xfc, !PT ;  /* 0x020000000a0a7812 */ /* 0x000fca00078efcff */
[----:B------:R-:W-:-:S05]  /*17630*/  IMAD R10, R202, 0x800, R10 ;  /* 0x00000800ca0a7824 */ /* 0x000fca00078e020a */
[----:B------:R-:W-:-:S13]  /*17640*/  R2UR UR6, R10 ;  /* 0x000000000a0672ca */ /* 0x000fda00000e0000 */
[----:B------:R-:W-:Y:S03]  /*17650*/  HGMMA.64x256x16.F32 R24, R196, gdesc[UR4].tnspB, R24, gsb0 ;  /* 0x43e00004c4187df0 */ /* 0x000fe60008000818 */
[----:B------:R-:W-:Y:S02]  /*17660*/  WARPGROUP.DEPBAR.LE gsb0, 0x0 ;  /* 0x00008000000079c5 */ /* 0x000fe40000010000 */
[----:B------:R-:W-:Y:S01]  /*17670*/  VIADD R196, R10, 0x80 ;  /* 0x000000800ac47836 */ /* 0x000fe20000000000 */
[----:B------:R-:W-:Y:S01]  /*17680*/  WARPGROUP.ARRIVE ;  /* 0x00000000000079c5 */ /* 0x000fe20000000000 */
[----:B------:R-:W-:-:S03]  /*17690*/  IMAD.MOV.U32 R197, RZ, RZ, 0x40000040 ;  /* 0x40000040ffc57424 */ /* 0x000fc600078e00ff */
[----:B------:R-:W-:Y:S02]  /*176a0*/  R2UR UR6, R196 ;  /* 0x00000000c40672ca */ /* 0x000fe400000e0000 */
[----:B------:R-:W-:-:S15]  /*176b0*/  R2UR UR7, R197 ;  /* 0x00000000c50772ca */ /* 0x000fde00000e0000 */
[----:B------:R-:W-:-:S01]  /*176c0*/  NOP ;  /* 0x0000000000007918 */ /* 0x000fc20000000000 */
[----:B------:R-:W-:Y:S03]  /*176d0*/  HGMMA.64x256x16.F32 R24, R192, gdesc[UR4].tnspB, R24, gsb0 ;  /* 0x43e00004c0187df0 */ /* 0x000fe60008000818 */
[----:B------:R-:W-:Y:S02]  /*176e0*/  WARPGROUP.DEPBAR.LE gsb0, 0x0 ;  /* 0x00008000000079c5 */ /* 0x000fe40000010000 */
[C---:B------:R-:W-:Y:S01]  /*176f0*/  VIADD R192, R10.reuse, 0x100 ;  /* 0x000001000ac07836 */ /* 0x040fe20000000000 */
[----:B------:R-:W-:Y:S01]  /*17700*/  WARPGROUP.ARRIVE ;  /* 0x00000000000079c5 */ /* 0x000fe20000000000 */
[----:B------:R-:W-:Y:S01]  /*17710*/  IMAD.MOV.U32 R193, RZ, RZ, 0x40000040 ;  /* 0x40000040ffc17424 */ /* 0x000fe200078e00ff */
[----:B------:R-:W-:Y:S02]  /*17720*/  IADD3 R10, R10, 0x180, RZ ;  /* 0x000001800a0a7810 */ /* 0x000fe40007ffe0ff */
[----:B------:R-:W-:-:S02]  /*17730*/  R2UR UR6, R192 ;  /* 0x00000000c00672ca */ /* 0x000fc400000e0000 */
[----:B------:R-:W-:-:S15]  /*17740*/  R2UR UR7, R193 ;  /* 0x00000000c10772ca */ /* 0x000fde00000e0000 */
[----:B------:R-:W-:-:S01]  /*17750*/  NOP ;  /* 0x0000000000007918 */ /* 0x000fc20000000000 */
        /* <DEDUP_REMOVED lines=10> */
.L_x_1765:
[----:B------:R-:W2:Y:S01]  /*17800*/  LDL R10, [R1] ;  /* 0x00000000010a7983 */ /* 0x000ea20000100800 */
[----:B------:R-:W0:Y:S01]  /*17810*/  LDC R11, c[0x0][0x448] ;  /* 0x00011200ff0b7b82 */ /* 0x000e220000000800 */
[----:B------:R-:W-:Y:S02]  /*17820*/  ULDC UR5, c[0x0][0x9d8] ;  /* 0x0002760000057ab9 */ /* 0x000fe40000000800 */
[----:B------:R-:W3:Y:S04]  /*17830*/  LDL R184, [R1+0x5c] ;  /* 0x00005c0001b87983 */ /* 0x000ee80000100800 */
[----:B------:R-:W3:Y:S04]  /*17840*/  LDL R0, [R1+0x78] ;  /* 0x0000780001007983 */ /* 0x000ee80000100800 */
[----:B------:R-:W4:Y:S01]  /*17850*/  LDL R190, [R1+0xc] ;  /* 0x00000c0001be7983 */ /* 0x000f220000100800 */
[----:B0-----:R-:W-:-:S13]  /*17860*/  ISETP.NE.AND P1, PT, R11, 0x1, PT ;  /* 0x000000010b00780c */ /* 0x001fda0003f25270 */
[----:B------:R-:W0:Y:S01]  /*17870*/  @P1 LDC R11, c[0x0][0x44c] ;  /* 0x00011300ff0b1b82 */ /* 0x000e220000000800 */
[----:B------:R-:W-:Y:S02]  /*17880*/  VIADD R2, R2, 0x30840 ;  /* 0x0003084002027836 */ /* 0x000fe40000000000 */
        /* <DEDUP_REMOVED lines=16> */
[----:B------:R-:W-:Y:S01]  /*17990*/  LOP3.LUT P5, RZ, R16, 0x20, RZ, 0xc0, !PT ;  /* 0x0000002010ff7812 */ /* 0x000fe200078ac0ff */
        /* <DEDUP_REMOVED lines=16> */
[----:B--2---:R-:W-:-:S02]  /*17aa0*/  R2UR UR4, R10 ;  /* 0x000000000a0472ca */ /* 0x004fc400000e0000 */
[----:B------:R-:W2:Y:S01]  /*17ab0*/  @P1 LDC R10, c[0x0][0x450] ;  /* 0x00011400ff0a1b82 */ /* 0x000ea20000000800 */
[----:B---3--:R-:W-:-:S04]  /*17ac0*/  IMAD.IADD R0, R0, 0x1, R184 ;  /* 0x0000000100007824 */ /* 0x008fc800078e02b8 */
[----:B0-----:R-:W-:-:S04]  /*17ad0*/  @P1 IMAD.HI.U32 R11, R0, R11, RZ ;  /* 0x0000000b000b1227 */ /* 0x001fc800078e00ff */
[----:B------:R-:W-:Y:S01]  /*17ae0*/  FMUL.FTZ R184, R170, UR5 ;  /* 0x00000005aab87c20 */ /* 0x000fe20008410000 */
[----:B----4-:R-:W-:Y:S01]  /*17af0*/  PRMT R2, R190, 0x654, R2 ;  /* 0x00000654be027816 */ /* 0x010fe20000000002 */
[----:B------:R-:W-:Y:S01]  /*17b00*/  FMUL.FTZ R170, R171, UR5 ;  /* 0x00000005abaa7c20 */ /* 0x000fe20008410000 */
[----:B------:R-:W-:Y:S01]  /*17b10*/  FMUL.FTZ R171, R174, UR5 ;  /* 0x00000005aeab7c20 */ /* 0x000fe20008410000 */
[----:B------:R-:W-:Y:S01]  /*17b20*/  FMUL.FTZ R174, R179, UR5 ;  /* 0x00000005b3ae7c20 */ /* 0x000fe20008410000 */
[----:B--2---:R-:W-:Y:S01]  /*17b30*/  @P1 SHF.R.U32.HI R0, RZ, R10, R11 ;  /* 0x0000000aff001219 */ /* 0x004fe2000001160b */
[----:B------:R-:W-:Y:S01]  /*17b40*/  FMUL.FTZ R10, R152, UR5 ;  /* 0x00000005980a7c20 */ /* 0x000fe20008410000 */
[----:B------:R-:W-:Y:S01]  /*17b50*/  FMUL.FTZ R152, R153, UR5 ;  /* 0x0000000599987c20 */ /* 0x000fe20008410000 */
[----:B------:R0:W-:Y:S02]  /*17b60*/  SYNCS.ARRIVE.TRANS64.RED.A1T0 RZ, [R2+URZ], RZ ;  /* 0x000000ff02ff79a7 */ /* 0x0001e4000810043f */
[----:B------:R-:W2:Y:S01]  /*17b70*/  SHFL.IDX PT, R188, R0, RZ, 0x1c1f ;  /* 0x001c1fff00bc7589 */ /* 0x000ea200000e0000 */
        /* <DEDUP_REMOVED lines=10> */
[----:B0-----:R-:W-:Y:S01]  /*17c20*/  IMAD.SHL.U32 R2, R5, 0x40, RZ ;  /* 0x0000004005027824 */ /* 0x001fe200078e00ff */
[----:B------:R-:W0:Y:S01]  /*17c30*/  MUFU.TANH R10, R10 ;  /* 0x0000000a000a7308 */ /* 0x000e220000002400 */
[----:B------:R-:W-:-:S03]  /*17c40*/  ULDC UR5, c[0x0][0x9e0] ;  /* 0x0002780000057ab9 */ /* 0x000fc60000000800 */
[----:B------:R-:W-:-:S04]  /*17c50*/  IADD3 R183, -R225, 0x1, -R2 ;  /* 0x00000001e1b77810 */ /* 0x000fc80007ffe902 */
[----:B------:R-:W3:Y:S01]  /*17c60*/  MUFU.TANH R152, R152 ;  /* 0x0000009800987308 */ /* 0x000ee20000002400 */
[----:B------:R-:W-:-:S07]  /*17c70*/  IADD3 R183, -R219, R183, R220 ;  /* 0x000000b7dbb77210 */ /* 0x000fce0007ffe1dc */
[----:B------:R-:W4:Y:S01]  /*17c80*/  MUFU.TANH R11, R11 ;  /* 0x0000000b000b7308 */ /* 0x000f220000002400 */
[----:B------:R-:W-:-:S07]  /*17c90*/  IADD3 R187, R183, UR5, RZ ;  /* 0x00000005b7bb7c10 */ /* 0x000fce000fffe0ff */
        /* <DEDUP_REMOVED lines=13> */
[----:B------:R-:W-:-:S02]  /*17d70*/  VIADD R183, R183, UR4 ;  /* 0x00000004b7b77c36 */ /* 0x000fc40008000000 */
[--C-:B--2---:R-:W-:Y:S02]  /*17d80*/  IMAD.IADD R182, R187, 0x1, R188.reuse ;  /* 0x00000001bbb67824 */ /* 0x104fe400078e02bc */
[----:B------:R-:W-:Y:S01]  /*17d90*/  IMAD.IADD R181, R183, 0x1, R188 ;  /* 0x00000001b7b57824 */ /* 0x000fe200078e02bc */
[----:B-1-34-:R-:W-:Y:S06]  /*17da0*/  @!P5 BRA `(.L_x_1766) ;  /* 0x000000000060d947 */ /* 0x01afec0003800000 */
[----:B------:R-:W-:Y:S01]  /*17db0*/  IADD3 R188, -R219, R220, R188 ;  /* 0x000000dcdbbc7210 */ /* 0x000fe20007ffe1bc */
[----:B------:R-:W-:Y:S03]  /*17dc0*/  BSSY B2, `(.L_x_1767) ;  /* 0x0000012000027945 */ /* 0x000fe60003800000 */
        /* <DEDUP_REMOVED lines=11> */
.L_x_1768:
[----:B------:R-:W-:Y:S02]  /*17e80*/  ULDC UR4, c[0x0][0x9e4] ;  /* 0x0002790000047ab9 */ /* 0x000fe40000000800 */
[----:B------:R-:W-:-:S04]  /*17e90*/  MOV R189, UR4 ;  /* 0x0000000400bd7c02 */ /* 0x000fc80008000f00 */
[----:B------:R-:W-:-:S13]  /*17ea0*/  ISETP.NE.AND P1, PT, R189, 0x1, PT ;  /* 0x00000001bd00780c */ /* 0x000fda0003f25270 */
[----:B------:R-:W1:Y:S02]  /*17eb0*/  @P1 LDC.64 R160, c[0x0][0x9e8] ;  /* 0x00027a00ffa01b82 */ /* 0x000e640000000a00 */
[----:B-1----:R-:W-:-:S05]  /*17ec0*/  @P1 IMAD.HI.U32 R160, R188, R160, RZ ;  /* 0x000000a0bca01227 */ /* 0x002fca00078e00ff */
[----:B------:R-:W-:-:S07]  /*17ed0*/  @P1 SHF.R.U32.HI R188, RZ, R161, R160 ;  /* 0x000000a1ffbc1219 */ /* 0x000fce00000116a0 */
.L_x_1769:
[----:B------:R-:W-:Y:S05]  /*17ee0*/  BSYNC B2 ;  /* 0x0000000000027941 */ /* 0x000fea0003800000 */
.L_x_1767:
[----:B------:R-:W-:-:S04]  /*17ef0*/  IMAD R188, R188, R189, -R2 ;  /* 0x000000bdbcbc7224 */ /* 0x000fc800078e0a02 */
[----:B------:R-:W-:-:S05]  /*17f00*/  IMAD.IADD R188, R188, 0x1, -R225 ;  /* 0x00000001bcbc7824 */ /* 0x000fca00078e0ae1 */
[----:B------:R-:W-:Y:S02]  /*17f10*/  VIMNMX R181, R181, R188, !PT ;  /* 0x000000bcb5b57248 */ /* 0x000fe40007fe0100 */
[----:B------:R-:W-:-:S07]  /*17f20*/  VIADDMNMX R182, R188, R189, R182, PT ;  /* 0x000000bdbcb67246 */ /* 0x000fce00038001b6 */
.L_x_1766:
[----:B------:R-:W-:Y:S01]  /*17f30*/  ISETP.GT.AND P1, PT, R5, -0x1, PT ;  /* 0xffffffff0500780c */ /* 0x000fe20003f24270 */
[----:B------:R-:W1:Y:S03]  /*17f40*/  SHFL.IDX PT, R0, R0, 0x1, 0x1c1f ;  /* 0x003c1f0000007f89 */ /* 0x000e6600000e0000 */
[C---:B------:R-:W-:Y:S02]  /*17f50*/  ISETP.GT.AND P2, PT, R181.reuse, RZ, P1 ;  /* 0x000000ffb500720c */ /* 0x040fe40000f44270 */
[C---:B------:R-:W-:Y:S02]  /*17f60*/  ISETP.GT.AND P4, PT, R181.reuse, 0x1, P1 ;  /* 0x00000001b500780c */ /* 0x040fe40000f84270 */
[----:B------:R-:W-:Y:S02]  /*17f70*/  ISETP.LT.OR P3, PT, R182, 0x1, P2 ;  /* 0x00000001b600780c */ /* 0x000fe40001761670 */
[----:B------:R-:W-:-:S02]  /*17f80*/  ISETP.GT.AND P2, PT, R181, 0x8, P1 ;  /* 0x00000008b500780c */ /* 0x000fc40000f44270 */
[----:B0-----:R-:W-:Y:S02]  /*17f90*/  FSEL R10, R10, -INF , !P3 ;  /* 0xff8000000a0a7808 */ /* 0x001fe40005800000 */
[----:B------:R-:W-:Y:S02]  /*17fa0*/  ISETP.GT.AND P3, PT, R181, 0x9, P1 ;  /* 0x00000009b500780c */ /* 0x000fe40000f64270 */
[C---:B------:R-:W-:Y:S02]  /*17fb0*/  ISETP.LT.OR P4, PT, R182.reuse, 0x2, P4 ;  /* 0x00000002b600780c */ /* 0x040fe40002781670 */
[C---:B------:R-:W-:Y:S02]  /*17fc0*/  ISETP.LT.OR P2, PT, R182.reuse, 0x9, P2 ;  /* 0x00000009b600780c */ /* 0x040fe40001741670 */
[----:B------:R-:W-:Y:S02]  /*17fd0*/  ISETP.LT.OR P3, PT, R182, 0xa, P3 ;  /* 0x0000000ab600780c */ /* 0x000fe40001f61670 */
[----:B------:R-:W-:-:S02]  /*17fe0*/  FSEL R152, R152, -INF , !P4 ;  /* 0xff80000098987808 */ /* 0x000fc40006000000 */
[----:B------:R-:W-:Y:S01]  /*17ff0*/  FSEL R160, R154, -INF , !P2 ;  /* 0xff8000009aa07808 */ /* 0x000fe20005000000 */
[--C-:B-1----:R-:W-:Y:S01]  /*18000*/  IMAD.IADD R187, R187, 0x1, R0.reuse ;  /* 0x00000001bbbb7824 */ /* 0x102fe200078e0200 */
[----:B------:R-:W-:Y:S01]  /*18010*/  FSEL R161, R155, -INF , !P3 ;  /* 0xff8000009ba17808 */ /* 0x000fe20005800000 */
[----:B------:R-:W-:Y:S01]  /*18020*/  IMAD.IADD R183, R183, 0x1, R0 ;  /* 0x00000001b7b77824 */ /* 0x000fe200078e0200 */
[C---:B------:R-:W-:Y:S02]  /*18030*/  ISETP.GT.AND P4, PT, R181.reuse, 0x10, P1 ;  /* 0x00000010b500780c */ /* 0x040fe40000f84270 */
[C---:B------:R-:W-:Y:S02]  /*18040*/  ISETP.GT.AND P2, PT, R181.reuse, 0x11, P1 ;  /* 0x00000011b500780c */ /* 0x040fe40000f44270 */
[----:B------:R-:W-:Y:S02]  /*18050*/  ISETP.GT.AND P3, PT, R181, 0x18, P1 ;  /* 0x00000018b500780c */ /* 0x000fe40000f64270 */
[----:B------:R-:W-:-:S02]  /*18060*/  ISETP.LT.OR P4, PT, R182, 0x11, P4 ;  /* 0x00000011b600780c */ /* 0x000fc40002781670 */
[C---:B------:R-:W-:Y:S02]  /*18070*/  ISETP.LT.OR P2, PT, R182.reuse, 0x12, P2 ;  /* 0x00000012b600780c */ /* 0x040fe40001741670 */
[----:B------:R-:W-:Y:S02]  /*18080*/  ISETP.LT.OR P3, PT, R182, 0x19, P3 ;  /* 0x00000019b600780c */ /* 0x000fe40001f61670 */
[----:B------:R-:W-:Y:S02]  /*18090*/  FSEL R158, R158, -INF , !P4 ;  /* 0xff8000009e9e7808 */ /* 0x000fe40006000000 */
[----:B------:R-:W-:Y:S02]  /*180a0*/  FSEL R159, R159, -INF , !P2 ;  /* 0xff8000009f9f7808 */ /* 0x000fe40005000000 */
[----:B------:R-:W-:Y:S02]  /*180b0*/  FSEL R164, R164, -INF , !P3 ;  /* 0xff800000a4a47808 */ /* 0x000fe40005800000 */
[----:B------:R-:W-:-:S02]  /*180c0*/  ISETP.GT.AND P4, PT, R181, 0x19, P1 ;  /* 0x00000019b500780c */ /* 0x000fc40000f84270 */
[C---:B------:R-:W-:Y:S02]  /*180d0*/  ISETP.GT.AND P2, PT, R181.reuse, 0x20, P1 ;  /* 0x00000020b500780c */ /* 0x040fe40000f44270 */
[----:B------:R-:W-:Y:S02]  /*180e0*/  ISETP.GT.AND P3, PT, R181, 0x21, P1 ;  /* 0x00000021b500780c */ /* 0x000fe40000f64270 */
[C---:B------:R-:W-:Y:S02]  /*180f0*/  ISETP.LT.OR P4, PT, R182.reuse, 0x1a, P4 ;  /* 0x0000001ab600780c */ /* 0x040fe40002781670 */
[C---:B------:R-:W-:Y:S02]  /*18100*/  ISETP.LT.OR P2, PT, R182.reuse, 0x21, P2 ;  /* 0x00000021b600780c */ /* 0x040fe40001741670 */
[----:B------:R-:W-:Y:S02]  /*18110*/  ISETP.LT.OR P3, PT, R182, 0x22, P3 ;  /* 0x00000022b600780c */ /* 0x000fe40001f61670 */
[----:B------:R-:W-:-:S02]  /*18120*/  FSEL R165, R165, -INF , !P4 ;  /* 0xff800000a5a57808 */ /* 0x000fc40006000000 */
[----:B------:R-:W-:Y:S02]  /*18130*/  FSEL R168, R168, -INF , !P2 ;  /* 0xff800000a8a87808 */ /* 0x000fe40005000000 */
[----:B------:R-:W-:Y:S02]  /*18140*/  FSEL R169, R169, -INF , !P3 ;  /* 0xff800000a9a97808 */ /* 0x000fe40005800000 */
        /* <DEDUP_REMOVED lines=17> */
[----:B------:R-:W-:Y:S01]  /*18260*/  FSEL R180, R180, -INF , !P3 ;  /* 0xff800000b4b47808 */ /* 0x000fe20005800000 */
[----:B------:R-:W-:Y:S06]  /*18270*/  @!P5 BRA `(.L_x_1770) ;  /* 0x000000000060d947 */ /* 0x000fec0003800000 */
        /* <DEDUP_REMOVED lines=13> */
.L_x_1772:
[----:B------:R-:W-:Y:S02]  /*18350*/  ULDC UR4, c[0x0][0x9e4] ;  /* 0x0002790000047ab9 */ /* 0x000fe40000000800 */
[----:B------:R-:W-:-:S04]  /*18360*/  MOV R181, UR4 ;  /* 0x0000000400b57c02 */ /* 0x000fc80008000f00 */
[----:B------:R-:W-:-:S13]  /*18370*/  ISETP.NE.AND P2, PT, R181, 0x1, PT ;  /* 0x00000001b500780c */ /* 0x000fda0003f45270 */
[----:B------:R-:W0:Y:S02]  /*18380*/  @P2 LDC.64 R154, c[0x0][0x9e8] ;  /* 0x00027a00ff9a2b82 */ /* 0x000e240000000a00 */
[----:B0-----:R-:W-:-:S05]  /*18390*/  @P2 IMAD.HI.U32 R154, R0, R154, RZ ;  /* 0x0000009a009a2227 */ /* 0x001fca00078e00ff */
[----:B------:R-:W-:-:S07]  /*183a0*/  @P2 SHF.R.U32.HI R0, RZ, R155, R154 ;  /* 0x0000009bff002219 */ /* 0x000fce000001169a */
.L_x_1773:
[----:B------:R-:W-:Y:S05]  /*183b0*/  BSYNC B2 ;  /* 0x0000000000027941 */ /* 0x000fea0003800000 */
.L_x_1771:
[----:B------:R-:W-:-:S04]  /*183c0*/  IMAD R0, R0, R181, -R2 ;  /* 0x000000b500007224 */ /* 0x000fc800078e0a02 */
[----:B------:R-:W-:-:S05]  /*183d0*/  IMAD.IADD R0, R0, 0x1, -R225 ;  /* 0x0000000100007824 */ /* 0x000fca00078e0ae1 */
[----:B------:R-:W-:Y:S02]  /*183e0*/  VIMNMX R183, R183, R0, !PT ;  /* 0x00000000b7b77248 */ /* 0x000fe40007fe0100 */
[----:B------:R-:W-:-:S07]  /*183f0*/  VIADDMNMX R187, R0, R181, R187, PT ;  /* 0x000000b500bb7246 */ /* 0x000fce00038001bb */
.L_x_1770:
[----:B------:R-:W-:Y:S01]  /*18400*/  FMNMX.FTZ R2, R10, R4, !PT ;  /* 0x000000040a027209 */ /* 0x000fe20007810000 */
[----:B------:R-:W-:Y:S01]  /*18410*/  ULDC UR4, c[0x0][0x988] ;  /* 0x0002620000047ab9 */ /* 0x000fe20000000800 */
[----:B------:R-:W-:Y:S02]  /*18420*/  LOP3.LUT R16, R16, 0xffffdfff, RZ, 0xc0, !PT ;  /* 0xffffdfff10107812 */ /* 0x000fe400078ec0ff */
[----:B------:R-:W-:Y:S02]  /*18430*/  FMNMX.FTZ R2, R152, R2, !PT ;  /* 0x0000000298027209 */ /* 0x000fe40007810000 */
[C---:B------:R-:W-:Y:S02]  /*18440*/  ISETP.GT.AND P2, PT, R183.reuse, 0x1, P1 ;  /* 0x00000001b700780c */ /* 0x040fe40000f44270 */
[----:B------:R-:W-:Y:S02]  /*18450*/  FMNMX.FTZ R2, R160, R2, !PT ;  /* 0x00000002a0027209 */ /* 0x000fe40007810000 */
[----:B------:R-:W-:-:S02]  /*18460*/  ISETP.GT.AND P3, PT, R183, 0x8, P1 ;  /* 0x00000008b700780c */ /* 0x000fc40000f64270 */
[----:B------:R-:W-:Y:S02]  /*18470*/  FMNMX.FTZ R2, R161, R2, !PT ;  /* 0x00000002a1027209 */ /* 0x000fe40007810000 */
[----:B------:R-:W-:Y:S02]  /*18480*/  @P0 LOP3.LUT R16, R16, 0x2000, RZ, 0xfc, !PT ;  /* 0x0000200010100812 */ /* 0x000fe400078efcff */
[----:B------:R-:W-:Y:S02]  /*18490*/  FMNMX.FTZ R2, R158, R2, !PT ;  /* 0x000000029e027209 */ /* 0x000fe40007810000 */
[----:B------:R-:W-:Y:S02]  /*184a0*/  ISETP.LT.OR P2, PT, R187, 0x2, P2 ;  /* 0x00000002bb00780c */ /* 0x000fe40001741670 */
[----:B------:R-:W-:Y:S02]  /*184b0*/  FMNMX.FTZ R2, R159, R2, !PT ;  /* 0x000000029f027209 */ /* 0x000fe40007810000 */
[----:B------:R-:W-:-:S02]  /*184c0*/  ISETP.LT.OR P3, PT, R187, 0x9, P3 ;  /* 0x00000009bb00780c */ /* 0x000fc40001f61670 */
[----:B------:R-:W-:Y:S02]  /*184d0*/  FMNMX.FTZ R2, R164, R2, !PT ;  /* 0x00000002a4027209 */ /* 0x000fe40007810000 */
[----:B------:R-:W-:Y:S02]  /*184e0*/  ISETP.GT.AND P0, PT, R183, 0x21, P1 ;  /* 0x00000021b700780c */ /* 0x000fe40000f04270 */
[----:B------:R-:W-:Y:S02]  /*184f0*/  FMNMX.FTZ R2, R165, R2, !PT ;  /* 0x00000002a5027209 */ /* 0x000fe40007810000 */
[----:B------:R-:W-:Y:S02]  /*18500*/  FSEL R0, R153, -INF , !P2 ;  /* 0xff80000099007808 */ /* 0x000fe40005000000 */
[----:B------:R-:W-:Y:S02]  /*18510*/  FMNMX.FTZ R2, R168, R2, !PT ;  /* 0x00000002a8027209 */ /* 0x000fe40007810000 */
[----:B------:R-:W-:-:S02]  /*18520*/  FSEL R156, R156, -INF , !P3 ;  /* 0xff8000009c9c7808 */ /* 0x000fc40005800000 */
[----:B------:R-:W-:Y:S02]  /*18530*/  FMNMX.FTZ R2, R169, R2, !PT ;  /* 0x00000002a9027209 */ /* 0x000fe40007810000 */
[----:B------:R-:W-:Y:S02]  /*18540*/  ISETP.GT.AND P4, PT, R183, 0x9, P1 ;  /* 0x00000009b700780c */ /* 0x000fe40000f84270 */
[----:B------:R-:W-:Y:S02]  /*18550*/  FMNMX.FTZ R2, R185, R2, !PT ;  /* 0x00000002b9027209 */ /* 0x000fe40007810000 */
[C---:B------:R-:W-:Y:S02]  /*18560*/  ISETP.GT.AND P2, PT, R183.reuse, 0x10, P1 ;  /* 0x00000010b700780c */ /* 0x040fe40000f44270 */
[----:B------:R-:W-:Y:S02]  /*18570*/  FMNMX.FTZ R2, R186, R2, !PT ;  /* 0x00000002ba027209 */ /* 0x000fe40007810000 */
[----:B------:R-:W-:-:S02]  /*18580*/  ISETP.GT.AND P3, PT, R183, 0x11, P1 ;  /* 0x00000011b700780c */ /* 0x000fc40000f64270 */
[----:B------:R-:W-:Y:S02]  /*18590*/  FMNMX.FTZ R2, R175, R2, !PT ;  /* 0x00000002af027209 */ /* 0x000fe40007810000 */
[C---:B------:R-:W-:Y:S02]  /*185a0*/  ISETP.LT.OR P4, PT, R187.reuse, 0xa, P4 ;  /* 0x0000000abb00780c */ /* 0x040fe40002781670 */
[----:B------:R-:W-:Y:S02]  /*185b0*/  FMNMX.FTZ R2, R176, R2, !PT ;  /* 0x00000002b0027209 */ /* 0x000fe40007810000 */
[----:B------:R-:W-:Y:S02]  /*185c0*/  ISETP.LT.OR P2, PT, R187, 0x11, P2 ;  /* 0x00000011bb00780c */ /* 0x000fe40001741670 */
[----:B------:R-:W-:Y:S02]  /*185d0*/  FMNMX.FTZ R2, R179, R2, !PT ;  /* 0x00000002b3027209 */ /* 0x000fe40007810000 */
[----:B------:R-:W-:-:S02]  /*185e0*/  ISETP.LT.OR P3, PT, R187, 0x12, P3 ;  /* 0x00000012bb00780c */ /* 0x000fc40001f61670 */
[----:B------:R-:W-:Y:S02]  /*185f0*/  FMNMX.FTZ R2, R180, R2, !PT ;  /* 0x00000002b4027209 */ /* 0x000fe40007810000 */
[----:B------:R-:W-:Y:S02]  /*18600*/  LOP3.LUT R16, R16, 0xffff7fff, RZ, 0xc0, !PT ;  /* 0xffff7fff10107812 */ /* 0x000fe400078ec0ff */
[----:B------:R-:W-:Y:S01]  /*18610*/  FSEL R157, R157, -INF , !P4 ;  /* 0xff8000009d9d7808 */ /* 0x000fe20006000000 */
[----:B------:R-:W0:Y:S01]  /*18620*/  SHFL.BFLY PT, R153, R2, 0x2, 0x1f ;  /* 0x0c401f0002997f89 */ /* 0x000e2200000e0000 */
[----:B------:R-:W-:Y:S02]  /*18630*/  FSEL R162, R162, -INF , !P2 ;  /* 0xff800000a2a27808 */ /* 0x000fe40005000000 */
[----:B------:R-:W-:Y:S02]  /*18640*/  FSEL R163, R163, -INF , !P3 ;  /* 0xff800000a3a37808 */ /* 0x000fe40005800000 */
[----:B------:R-:W-:-:S02]  /*18650*/  ISETP.GT.AND P4, PT, R183, 0x18, P1 ;  /* 0x00000018b700780c */ /* 0x000fc40000f84270 */
[C---:B------:R-:W-:Y:S02]  /*18660*/  ISETP.GT.AND P2, PT, R183.reuse, 0x19, P1 ;  /* 0x00000019b700780c */ /* 0x040fe40000f44270 */
[C---:B------:R-:W-:Y:S02]  /*18670*/  ISETP.GT.AND P3, PT, R183.reuse, 0x20, P1 ;  /* 0x00000020b700780c */ /* 0x040fe40000f64270 */
[----:B------:R-:W-:Y:S02]  /*18680*/  @P0 LOP3.LUT R16, R16, 0x8000, RZ, 0xfc, !PT ;  /* 0x0000800010100812 */ /* 0x000fe400078efcff */
[----:B------:R-:W-:Y:S02]  /*18690*/  ISETP.GT.AND P0, PT, R183, RZ, P1 ;  /* 0x000000ffb700720c */ /* 0x000fe40000f04270 */
[C---:B------:R-:W-:Y:S02]  /*186a0*/  ISETP.LT.OR P4, PT, R187.reuse, 0x19, P4 ;  /* 0x00000019bb00780c */ /* 0x040fe40002781670 */
[----:B------:R-:W-:-:S02]  /*186b0*/  ISETP.LT.OR P2, PT, R187, 0x1a, P2 ;  /* 0x0000001abb00780c */ /* 0x000fc40001741670 */
[----:B------:R-:W-:Y:S02]  /*186c0*/  ISETP.LT.OR P3, PT, R187, 0x21, P3 ;  /* 0x00000021bb00780c */ /* 0x000fe40001f61670 */
[----:B------:R-:W-:Y:S02]  /*186d0*/  FSEL R166, R166, -INF , !P4 ;  /* 0xff800000a6a67808 */ /* 0x000fe40006000000 */
[----:B------:R-:W-:Y:S02]  /*186e0*/  FSEL R167, R167, -INF , !P2 ;  /* 0xff800000a7a77808 */ /* 0x000fe40005000000 */
[----:B------:R-:W-:Y:S02]  /*186f0*/  FSEL R184, R184, -INF , !P3 ;  /* 0xff800000b8b87808 */ /* 0x000fe40005800000 */
[C---:B------:R-:W-:Y:S02]  /*18700*/  ISETP.GT.AND P2, PT, R183.reuse, 0x28, P1 ;  /* 0x00000028b700780c */ /* 0x040fe40000f44270 */
[----:B------:R-:W-:-:S02]  /*18710*/  ISETP.GT.AND P3, PT, R183, 0x29, P1 ;  /* 0x00000029b700780c */ /* 0x000fc40000f64270 */
[C---:B------:R-:W-:Y:S02]  /*18720*/  ISETP.GT.AND P4, PT, R183.reuse, 0x30, P1 ;  /* 0x00000030b700780c */ /* 0x040fe40000f84270 */
[C---:B------:R-:W-:Y:S02]  /*18730*/  ISETP.GT.AND P5, PT, R183.reuse, 0x31, P1 ;  /* 0x00000031b700780c */ /* 0x040fe40000fa4270 */
[C---:B------:R-:W-:Y:S02]  /*18740*/  ISETP.GT.AND P6, PT, R183.reuse, 0x38, P1 ;  /* 0x00000038b700780c */ /* 0x040fe40000fc4270 */
[----:B------:R-:W-:Y:S02]  /*18750*/  LOP3.LUT R16, R16, 0xfffffff7, RZ, 0xc0, !PT ;  /* 0xfffffff710107812 */ /* 0x000fe400078ec0ff */
[----:B------:R-:W-:Y:S02]  /*18760*/  ISETP.GT.AND P1, PT, R183, 0x39, P1 ;  /* 0x00000039b700780c */ /* 0x000fe40000f24270 */
[----:B------:R-:W-:-:S02]  /*18770*/  @P0 LOP3.LUT R16, R16, 0x8, RZ, 0xfc, !PT ;  /* 0x0000000810100812 */ /* 0x000fc400078efcff */
[----:B0-----:R-:W-:Y:S02]  /*18780*/  FMNMX.FTZ R153, R2, R153, !PT ;  /* 0x0000009902997209 */ /* 0x001fe40007810000 */
[C---:B------:R-:W-:Y:S02]  /*18790*/  LOP3.LUT P0, RZ, R16.reuse, 0x8000, RZ, 0xc0, !PT ;  /* 0x0000800010ff7812 */ /* 0x040fe4000780c0ff */
[----:B------:R-:W-:Y:S01]  /*187a0*/  LOP3.LUT R16, R16, 0xfffffffd, RZ, 0xc0, !PT ;  /* 0xfffffffd10107812 */ /* 0x000fe200078ec0ff */
[----:B------:R-:W0:Y:S01]  /*187b0*/  SHFL.BFLY PT, R2, R153, 0x1, 0x1f ;  /* 0x0c201f0099027f89 */ /* 0x000e2200000e0000 */
[C---:B------:R-:W-:Y:S02]  /*187c0*/  ISETP.LT.OR P0, PT, R187.reuse, 0x22, P0 ;  /* 0x00000022bb00780c */ /* 0x040fe40000701670 */
[----:B------:R-:W-:Y:S02]  /*187d0*/  ISETP.LT.OR P4, PT, R187, 0x31, P4 ;  /* 0x00000031bb00780c */ /* 0x000fe40002781670 */
[----:B------:R-:W-:-:S02]  /*187e0*/  @P1 LOP3.LUT R16, R16, 0x2, RZ, 0xfc, !PT ;  /* 0x0000000210101812 */ /* 0x000fc400078efcff */
[C---:B------:R-:W-:Y:S02]  /*187f0*/  ISETP.LT.OR P5, PT, R187.reuse, 0x32, P5 ;  /* 0x00000032bb00780c */ /* 0x040fe40002fa1670 */
[C---:B------:R-:W-:Y:S02]  /*18800*/  LOP3.LUT P1, RZ, R16.reuse, 0x8, RZ, 0xc0, !PT ;  /* 0x0000000810ff7812 */ /* 0x040fe4000782c0ff */
[----:B------:R-:W-:Y:S02]  /*18810*/  LOP3.LUT R16, R16, 0xffffffef, RZ, 0xc0, !PT ;  /* 0xffffffef10107812 */ /* 0x000fe400078ec0ff */
[----:B------:R-:W-:Y:S02]  /*18820*/  ISETP.LT.OR P1, PT, R187, 0x1, P1 ;  /* 0x00000001bb00780c */ /* 0x000fe40000f21670 */
[----:B------:R-:W-:Y:S02]  /*18830*/  @P0 LOP3.LUT R16, R16, 0x10, RZ, 0xfc, !PT ;  /* 0x0000001010100812 */ /* 0x000fe400078efcff */
[----:B------:R-:W-:-:S02]  /*18840*/  FSEL R11, R11, -INF , !P1 ;  /* 0xff8000000b0b7808 */ /* 0x000fc40004800000 */
[----:B------:R-:W-:Y:S02]  /*18850*/  ISETP.LT.OR P0, PT, R187, 0x29, P2 ;  /* 0x00000029bb00780c */ /* 0x000fe40001701670 */
[----:B------:R-:W-:Y:S02]  /*18860*/  FMNMX.FTZ R155, R11, R3, !PT ;  /* 0x000000030b9b7209 */ /* 0x000fe40007810000 */
[----:B------:R-:W-:Y:S02]  /*18870*/  LOP3.LUT P2, RZ, R16, 0x2, RZ, 0xc0, !PT ;  /* 0x0000000210ff7812 */ /* 0x000fe4000784c0ff */
[----:B------:R-:W-:Y:S02]  /*18880*/  FMNMX.FTZ R155, R0, R155, !PT ;  /* 0x0000009b009b7209 */ /* 0x000fe40007810000 */
[----:B------:R-:W-:Y:S02]  /*18890*/  LOP3.LUT R16, R16, 0xfffffffb, RZ, 0xc0, !PT ;  /* 0xfffffffb10107812 */ /* 0x000fe400078ec0ff */
[----:B0-----:R-:W-:-:S02]  /*188a0*/  FMNMX.FTZ R153, R153, R2, !PT ;  /* 0x0000000299997209 */ /* 0x001fc40007810000 */
[----:B------:R-:W-:Y:S02]  /*188b0*/  FMNMX.FTZ R155, R156, R155, !PT ;  /* 0x0000009b9c9b7209 */ /* 0x000fe40007810000 */
[----:B------:R-:W-:Y:S02]  /*188c0*/  @P0 LOP3.LUT R16, R16, 0x4, RZ, 0xfc, !PT ;  /* 0x0000000410100812 */ /* 0x000fe400078efcff */
[----:B------:R-:W-:Y:S02]  /*188d0*/  ISETP.LT.OR P0, PT, R187, 0x2a, P3 ;  /* 0x0000002abb00780c */ /* 0x000fe40001f01670 */
[----:B------:R-:W-:Y:S02]  /*188e0*/  FSETP.NEU.FTZ.AND P3, PT, R153, -INF , PT ;  /* 0xff8000009900780b */ /* 0x000fe40003f7d000 */
[----:B------:R-:W-:Y:S02]  /*188f0*/  FMNMX.FTZ R155, R157, R155, !PT ;  /* 0x0000009b9d9b7209 */ /* 0x000fe40007810000 */
[----:B------:R-:W-:-:S02]  /*18900*/  FSEL R2, R153, RZ, P3 ;  /* 0x000000ff99027208 */ /* 0x000fc40001800000 */
[----:B------:R-:W-:Y:S02]  /*18910*/  FMNMX.FTZ R155, R162, R155, !PT ;  /* 0x0000009ba29b7209 */ /* 0x000fe40007810000 */
[----:B------:R-:W-:Y:S01]  /*18920*/  LOP3.LUT R16, R16, 0xffffbfff, RZ, 0xc0, !PT ;  /* 0xffffbfff10107812 */ /* 0x000fe200078ec0ff */
[----:B------:R-:W-:Y:S01]  /*18930*/  FADD.FTZ R4, -R2, R4 ;  /* 0x0000000402047221 */ /* 0x000fe20000010100 */
[----:B------:R-:W-:Y:S01]  /*18940*/  FMNMX.FTZ R155, R163, R155, !PT ;  /* 0x0000009ba39b7209 */ /* 0x000fe20007810000 */
[----:B------:R-:W-:Y:S01]  /*18950*/  IMAD.U32 R2, RZ, RZ, UR4 ;  /* 0x00000004ff027e24 */ /* 0x000fe2000f8e00ff */
[----:B------:R-:W-:Y:S02]  /*18960*/  @P0 LOP3.LUT R16, R16, 0x4000, RZ, 0xfc, !PT ;  /* 0x0000400010100812 */ /* 0x000fe400078efcff */
[----:B------:R-:W-:Y:S01]  /*18970*/  FMNMX.FTZ R155, R166, R155, !PT ;  /* 0x0000009ba69b7209 */ /* 0x000fe20007810000 */
[----:B------:R-:W-:Y:S01]  /*18980*/  FMUL.FTZ R154, R153, R2 ;  /* 0x00000002999a7220 */ /* 0x000fe20000410000 */
[----:B------:R-:W-:-:S02]  /*18990*/  LOP3.LUT P0, RZ, R16, 0x10, RZ, 0xc0, !PT ;  /* 0x0000001010ff7812 */ /* 0x000fc4000780c0ff */
[----:B------:R-:W-:Y:S02]  /*189a0*/  FMNMX.FTZ R155, R167, R155, !PT ;  /* 0x0000009ba79b7209 */ /* 0x000fe40007810000 */
[----:B------:R-:W-:Y:S02]  /*189b0*/  FSEL R154, R154, RZ, P3 ;  /* 0x000000ff9a9a7208 */ /* 0x000fe40001800000 */
[----:B------:R-:W-:Y:S02]  /*189c0*/  LOP3.LUT P3, RZ, R16, 0x4, RZ, 0xc0, !PT ;  /* 0x0000000410ff7812 */ /* 0x000fe4000786c0ff */
[----:B------:R-:W-:Y:S01]  /*189d0*/  FSEL R170, R170, -INF , !P0 ;  /* 0xff800000aaaa7808 */ /* 0x000fe20004000000 */
[-CC-:B------:R-:W-:Y:S01]  /*189e0*/  FFMA.FTZ R10, R10, R2.reuse, -R154.reuse ;  /* 0x000000020a0a7223 */ /* 0x180fe2000001089a */
[----:B------:R-:W-:Y:S01]  /*189f0*/  FMNMX.FTZ R155, R184, R155, !PT ;  /* 0x0000009bb89b7209 */ /* 0x000fe20007810000 */
[-CC-:B------:R-:W-:Y:S01]  /*18a00*/  FFMA.FTZ R152, R152, R2.reuse, -R154.reuse ;  /* 0x0000000298987223 */ /* 0x180fe2000001089a */
[----:B------:R-:W-:Y:S01]  /*18a10*/  LOP3.LUT P0, RZ, R16, 0x4000, RZ, 0xc0, !PT ;  /* 0x0000400010ff7812 */ /* 0x000fe2000780c0ff */
[-CC-:B------:R-:W-:Y:S01]  /*18a20*/  FFMA.FTZ R160, R160, R2.reuse, -R154.reuse ;  /* 0x00000002a0a07223 */ /* 0x180fe2000001089a */
[----:B------:R-:W-:Y:S01]  /*18a30*/  FSEL R171, R171, -INF , !P3 ;  /* 0xff800000abab7808 */ /* 0x000fe20005800000 */
[-CC-:B------:R-:W-:Y:S01]  /*18a40*/  FFMA.FTZ R161, R161, R2.reuse, -R154.reuse ;  /* 0x00000002a1a17223 */ /* 0x180fe2000001089a */
[----:B------:R-:W-:Y:S01]  /*18a50*/  FMNMX.FTZ R155, R170, R155, !PT ;  /* 0x0000009baa9b7209 */ /* 0x000fe20007810000 */
        /* <DEDUP_REMOVED lines=9> */
[----:B------:R-:W-:Y:S01]  /*18af0*/  ISETP.LT.OR P6, PT, R187, 0x39, P6 ;  /* 0x00000039bb00780c */ /* 0x000fe200037c1670 */
        /* <DEDUP_REMOVED lines=11> */
[----:B------:R-:W-:Y:S01]  /*18bb0*/  FSEL R178, R178, -INF , !P2 ;  /* 0xff800000b2b27808 */ /* 0x000fe20005000000 */
[----:B------:R-:W-:Y:S01]  /*18bc0*/  FFMA.FTZ R154, R180, R2, -R154 ;  /* 0x00000002b49a7223 */ /* 0x000fe2000001089a */
[----:B------:R-:W-:Y:S01]  /*18bd0*/  FMNMX.FTZ R155, R177, R155, !PT ;  /* 0x0000009bb19b7209 */ /* 0x000fe20007810000 */
[----:B------:R-:W-:Y:S01]  /*18be0*/  MUFU.EX2 R196, R10 ;  /* 0x0000000a00c47308 */ /* 0x000fe20000000800 */
[----:B------:R-:W-:-:S02]  /*18bf0*/  LOP3.LUT P0, RZ, R16, 0x2000, RZ, 0xc0, !PT ;  /* 0x0000200010ff7812 */ /* 0x000fc4000780c0ff */
[----:B------:R-:W-:-:S05]  /*18c00*/  FMNMX.FTZ R180, R178, R155, !PT ;  /* 0x0000009bb2b47209 */ /* 0x000fca0007810000 */
[----:B------:R-:W0:Y:S01]  /*18c10*/  SHFL.BFLY PT, R155, R180, 0x2, 0x1f ;  /* 0x0c401f00b49b7f89 */ /* 0x000e2200000e0000 */
[----:B------:R-:W-:Y:S08]  /*18c20*/  MUFU.EX2 R160, R160 ;  /* 0x000000a000a07308 */ /* 0x000ff00000000800 */
[----:B------:R-:W-:Y:S08]  /*18c30*/  MUFU.EX2 R161, R161 ;  /* 0x000000a100a17308 */ /* 0x000ff00000000800 */
[----:B------:R-:W-:Y:S01]  /*18c40*/  MUFU.EX2 R158, R158 ;  /* 0x0000009e009e7308 */ /* 0x000fe20000000800 */
[----:B0-----:R-:W-:-:S07]  /*18c50*/  FMNMX.FTZ R180, R180, R155, !PT ;  /* 0x0000009bb4b47209 */ /* 0x001fce0007810000 */
[----:B------:R-:W-:Y:S01]  /*18c60*/  MUFU.EX2 R159, R159 ;  /* 0x0000009f009f7308 */ /* 0x000fe20000000800 */
[----:B------:R-:W0:Y:S07]  /*18c70*/  SHFL.BFLY PT, R181, R180, 0x1, 0x1f ;  /* 0x0c201f00b4b57f89 */ /* 0x000e2e00000e0000 */
[----:B------:R0:W-:Y:S08]  /*18c80*/  MUFU.EX2 R155, R152 ;  /* 0x00000098009b7308 */ /* 0x0001f00000000800 */
[----:B------:R-:W-:Y:S08]  /*18c90*/  MUFU.EX2 R164, R164 ;  /* 0x000000a400a47308 */ /* 0x000ff00000000800 */
[----:B------:R-:W-:Y:S01]  /*18ca0*/  MUFU.EX2 R165, R165 ;  /* 0x000000a500a57308 */ /* 0x000fe20000000800 */
[----:B0-----:R-:W-:Y:S01]  /*18cb0*/  FMNMX.FTZ R152, R180, R181, !PT ;  /* 0x000000b5b4987209 */ /* 0x001fe20007810000 */
[----:B------:R-:W-:-:S03]  /*18cc0*/  FMUL.FTZ R180, R4, R2 ;  /* 0x0000000204b47220 */ /* 0x000fc60000410000 */
[----:B------:R-:W-:-:S03]  /*18cd0*/  FSETP.NEU.FTZ.AND P1, PT, R152, -INF , PT ;  /* 0xff8000009800780b */ /* 0x000fc60003f3d000 */
[----:B------:R-:W-:Y:S01]  /*18ce0*/  MUFU.EX2 R168, R168 ;  /* 0x000000a800a87308 */ /* 0x000fe20000000800 */
[----:B------:R-:W-:-:S05]  /*18cf0*/  FSEL R10, R152, RZ, P1 ;  /* 0x000000ff980a7208 */ /* 0x000fca0000800000 */
[----:B------:R-:W-:Y:S01]  /*18d00*/  FADD.FTZ R3, -R10, R3 ;  /* 0x000000030a037221 */ /* 0x000fe20000010100 */
[-C--:B------:R-:W-:Y:S01]  /*18d10*/  FMUL.FTZ R10, R152, R2.reuse ;  /* 0x00000002980a7220 */ /* 0x080fe20000410000 */
[----:B------:R-:W-:Y:S02]  /*18d20*/  MUFU.EX2 R169, R169 ;  /* 0x000000a900a97308 */ /* 0x000fe40000000800 */
[----:B------:R-:W-:Y:S02]  /*18d30*/  FMUL.FTZ R3, R3, R2 ;  /* 0x0000000203037220 */ /* 0x000fe40000410000 */
[----:B------:R-:W-:-:S04]  /*18d40*/  FSEL R4, R10, RZ, P1 ;  /* 0x000000ff0a047208 */ /* 0x000fc80000800000 */
[----:B------:R-:W0:Y:S01]  /*18d50*/  MUFU.EX2 R10, R180 ;  /* 0x000000b4000a7308 */ /* 0x000e220000000800 */
[-CC-:B------:R-:W-:Y:S01]  /*18d60*/  FFMA.FTZ R11, R11, R2.reuse, -R4.reuse ;  /* 0x000000020b0b7223 */ /* 0x180fe20000010804 */
[-CC-:B------:R-:W-:Y:S01]  /*18d70*/  FFMA.FTZ R0, R0, R2.reuse, -R4.reuse ;  /* 0x0000000200007223 */ /* 0x180fe20000010804 */
[-CC-:B------:R-:W-:Y:S01]  /*18d80*/  FFMA.FTZ R156, R156, R2.reuse, -R4.reuse ;  /* 0x000000029c9c7223 */ /* 0x180fe20000010804 */
[-CC-:B------:R-:W-:Y:S01]  /*18d90*/  FFMA.FTZ R157, R157, R2.reuse, -R4.reuse ;  /* 0x000000029d9d7223 */ /* 0x180fe20000010804 */
[-CC-:B------:R-:W-:Y:S01]  /*18da0*/  FFMA.FTZ R162, R162, R2.reuse, -R4.reuse ;  /* 0x00000002a2a27223 */ /* 0x180fe20000010804 */
[-CC-:B------:R-:W-:Y:S01]  /*18db0*/  FFMA.FTZ R163, R163, R2.reuse, -R4.reuse ;  /* 0x00000002a3a37223 */ /* 0x180fe20000010804 */
[-CC-:B------:R-:W-:Y:S01]  /*18dc0*/  FFMA.FTZ R166, R166, R2.reuse, -R4.reuse ;  /* 0x00000002a6a67223 */ /* 0x180fe20000010804 */
[----:B------:R-:W-:Y:S01]  /*18dd0*/  MUFU.EX2 R197, R0 ;  /* 0x0000000000c57308 */ /* 0x000fe20000000800 */
[-CC-:B------:R-:W-:Y:S01]  /*18de0*/  FFMA.FTZ R167, R167, R2.reuse, -R4.reuse ;  /* 0x00000002a7a77223 */ /* 0x180fe20000010804 */
[-CC-:B------:R-:W-:Y:S01]  /*18df0*/  FFMA.FTZ R184, R184, R2.reuse, -R4.reuse ;  /* 0x00000002b8b87223 */ /* 0x180fe20000010804 */
[-CC-:B------:R-:W-:Y:S01]  /*18e00*/  FFMA.FTZ R170, R170, R2.reuse, -R4.reuse ;  /* 0x00000002aaaa7223 */ /* 0x180fe20000010804 */
[-CC-:B------:R-:W-:Y:S01]  /*18e10*/  FFMA.FTZ R171, R171, R2.reuse, -R4.reuse ;  /* 0x00000002abab7223 */ /* 0x180fe20000010804 */
[-CC-:B------:R-:W-:Y:S01]  /*18e20*/  FFMA.FTZ R172, R172, R2.reuse, -R4.reuse ;  /* 0x00000002acac7223 */ /* 0x180fe20000010804 */
[-CC-:B------:R-:W-:Y:S01]  /*18e30*/  FFMA.FTZ R173, R173, R2.reuse, -R4.reuse ;  /* 0x00000002adad7223 */ /* 0x180fe20000010804 */
[-C--:B------:R-:W-:Y:S01]  /*18e40*/  FFMA.FTZ R174, R174, R2.reuse, -R4 ;  /* 0x00000002aeae7223 */ /* 0x080fe20000010804 */
[----:B------:R-:W-:Y:S01]  /*18e50*/  MUFU.EX2 R11, R11 ;  /* 0x0000000b000b7308 */ /* 0x000fe20000000800 */
[----:B0-----:R-:W-:Y:S01]  /*18e60*/  FFMA.FTZ R223, R10, R223, R196 ;  /* 0x000000df0adf7223 */ /* 0x001fe200000100c4 */
[-CC-:B------:R-:W-:Y:S01]  /*18e70*/  FFMA.FTZ R177, R177, R2.reuse, -R4.reuse ;  /* 0x00000002b1b17223 */ /* 0x180fe20000010804 */
[----:B------:R-:W-:-:S05]  /*18e80*/  FFMA.FTZ R4, R178, R2, -R4 ;  /* 0x00000002b2047223 */ /* 0x000fca0000010804 */
[----:B------:R0:W1:Y:S08]  /*18e90*/  MUFU.EX2 R0, R3 ;  /* 0x0000000300007308 */ /* 0x0000700000000800 */
[----:B------:R-:W2:Y:S01]  /*18ea0*/  MUFU.EX2 R156, R156 ;  /* 0x0000009c009c7308 */ /* 0x000ea20000000800 */
[----:B0-----:R-:W-:-:S04]  /*18eb0*/  FADD.FTZ R3, R155, R223 ;  /* 0x000000df9b037221 */ /* 0x001fc80000010000 */
[----:B------:R-:W-:-:S03]  /*18ec0*/  FADD.FTZ R3, R160, R3 ;  /* 0x00000003a0037221 */ /* 0x000fc60000010000 */
[----:B------:R-:W0:Y:S01]  /*18ed0*/  MUFU.EX2 R157, R157 ;  /* 0x0000009d009d7308 */ /* 0x000e220000000800 */
[----:B-1----:R-:W-:Y:S01]  /*18ee0*/  FFMA.FTZ R221, R0, R221, R11 ;  /* 0x000000dd00dd7223 */ /* 0x002fe2000001000b */
[----:B------:R-:W-:-:S03]  /*18ef0*/  FADD.FTZ R3, R161, R3 ;  /* 0x00000003a1037221 */ /* 0x000fc60000010000 */
[----:B------:R-:W-:Y:S01]  /*18f00*/  FADD.FTZ R178, R197, R221 ;  /* 0x000000ddc5b27221 */ /* 0x000fe20000010000 */
        /* <DEDUP_REMOVED lines=46> */
.L_x_1774:
        /* <DEDUP_REMOVED lines=12> */
[----:B------:R-:W-:Y:S01]  /*192b0*/  F2FP.F16.F32.PACK_AB R199, R157, R156 ;  /* 0x0000009c9dc7723e */ /* 0x000fe200000000ff */
[----:B0-----:R-:W-:Y:S01]  /*192c0*/  IMAD.MOV.U32 R218, RZ, RZ, R227 ;  /* 0x000000ffffda7224 */ /* 0x001fe200078e00e3 */
        /* <DEDUP_REMOVED lines=9> */
[C---:B--2---:R-:W-:Y:S01]  /*19360*/  ISETP.GT.AND P1, PT, R5.reuse, R3, PT ;  /* 0x000000030500720c */ /* 0x044fe20003f24270 */
[----:B------:R-:W-:Y:S01]  /*19370*/  VIADD R5, R5, 0xffffffff ;  /* 0xffffffff05057836 */ /* 0x000fe20000000000 */
[----:B------:R-:W-:-:S11]  /*19380*/  MOV R3, R152 ;  /* 0x0000009800037202 */ /* 0x000fd60000000f00 */
[----:B------:R-:W-:Y:S05]  /*19390*/  @P1 BRA `(.L_x_1775) ;  /* 0xffffffcc00981947 */ /* 0x000fea000383ffff */
[----:B------:R-:W-:Y:S05]  /*193a0*/  BSYNC B0 ;  /* 0x0000000000007941 */ /* 0x000fea0003800000 */
.L_x_1754:
[----:B------:R-:W-:Y:S01]  /*193b0*/  IMAD.MOV.U32 R3, RZ, RZ, R152 ;  /* 0x000000ffff037224 */ /* 0x000fe200078e0098 */
[----:B------:R-:W-:Y:S01]  /*193c0*/  MOV R4, R153 ;  /* 0x0000009900047202 */ /* 0x000fe20000000f00 */
[----:B------:R-:W-:Y:S02]  /*193d0*/  IMAD.MOV.U32 R202, RZ, RZ, R222 ;  /* 0x000000ffffca7224 */ /* 0x000fe400078e00de */
[----:B------:R-:W-:-:S07]  /*193e0*/  IMAD.MOV.U32 R218, RZ, RZ, R227 ;  /* 0x000000ffffda7224 */ /* 0x000fce00078e00e3 */
.L_x_1753:
[----:B------:R-:W-:Y:S05]  /*193f0*/  BSYNC B1 ;  /* 0x0000000000017941 */ /* 0x000fea0003800000 */
.L_x_1752:
[----:B------:R-:W2:Y:S01]  /*19400*/  LDL R152, [R1+0x5c] ;  /* 0x00005c0001987983 */ /* 0x000ea20000100800 */
[----:B------:R-:W0:Y:S01]  /*19410*/  LDC R11, c[0x0][0x448] ;  /* 0x00011200ff0b7b82 */ /* 0x000e220000000800 */
[----:B------:R-:W-:Y:S01]  /*19420*/  LOP3.LUT R16, R16, 0xffffffdf, RZ, 0xc0, !PT ;  /* 0xffffffdf10107812 */ /* 0x000fe200078ec0ff */
[----:B------:R-:W-:-:S06]  /*19430*/  ULDC UR4, c[0x0][0x9dc] ;  /* 0x0002770000047ab9 */ /* 0x000fcc0000000800 */
[----:B------:R-:W1:Y:S01]  /*19440*/  LDC R155, c[0x0][0x9e4] ;  /* 0x00027900ff9b7b82 */ /* 0x000e620000000800 */
[----:B0-----:R-:W-:-:S13]  /*19450*/  ISETP.NE.AND P1, PT, R11, 0x1, PT ;  /* 0x000000010b00780c */ /* 0x001fda0003f25270 */
[----:B------:R-:W0:Y:S01]  /*19460*/  @P1 LDC R153, c[0x0][0x44c] ;  /* 0x00011300ff991b82 */ /* 0x000e220000000800 */
[----:B------:R-:W-:-:S04]  /*19470*/  @P1 LOP3.LUT R16, R16, 0x20, RZ, 0xfc, !PT ;  /* 0x0000002010101812 */ /* 0x000fc800078efcff */
[----:B------:R-:W-:-:S03]  /*19480*/  LOP3.LUT R16, R16, 0xffffffbf, RZ, 0xc0, !PT ;  /* 0xffffffbf10107812 */ /* 0x000fc600078ec0ff */
[----:B------:R-:W3:Y:S01]  /*19490*/  @P1 LDC R11, c[0x0][0x450] ;  /* 0x00011400ff0b1b82 */ /* 0x000ee20000000800 */
[----:B--2---:R-:W-:-:S04]  /*194a0*/  VIADD R152, R152, 0x7f ;  /* 0x0000007f98987836 */ /* 0x004fc80000000000 */
[----:B0-----:R-:W-:-:S05]  /*194b0*/  @P1 IMAD.HI.U32 R153, R152, R153, RZ ;  /* 0x0000009998991227 */ /* 0x001fca00078e00ff */
[----:B---3--:R-:W-:Y:S02]  /*194c0*/  @P1 SHF.R.U32.HI R152, RZ, R11, R153 ;  /* 0x0000000bff981219 */ /* 0x008fe40000011699 */
[----:B-1----:R-:W-:Y:S02]  /*194d0*/  ISETP.GE.AND P1, PT, R155, 0x1, PT ;  /* 0x000000019b00780c */ /* 0x002fe40003f26270 */
[----:B------:R-:W-:-:S05]  /*194e0*/  IADD3 R11, R220, 0x1, -R219 ;  /* 0x00000001dc0b7810 */ /* 0x000fca0007ffe8db */
[----:B------:R-:W-:-:S05]  /*194f0*/  IMAD.IADD R152, R11, 0x1, R152 ;  /* 0x000000010b987824 */ /* 0x000fca00078e0298 */
[----:B------:R-:W-:Y:S02]  /*19500*/  IADD3 R11, R152, -UR4, RZ ;  /* 0x80000004980b7c10 */ /* 0x000fe4000fffe0ff */
[----:B------:R-:W-:Y:S01]  /*19510*/  @P1 LOP3.LUT R16, R16, 0x40, RZ, 0xfc, !PT ;  /* 0x0000004010101812 */ /* 0x000fe200078efcff */
        /* <DEDUP_REMOVED lines=12> */
.L_x_1778:
[----:B------:R-:W-:-:S13]  /*195e0*/  ISETP.NE.AND P1, PT, R155, 0x1, PT ;  /* 0x000000019b00780c */ /* 0x000fda0003f25270 */
[----:B------:R-:W0:Y:S02]  /*195f0*/  @P1 LDC.64 R152, c[0x0][0x9e8] ;  /* 0x00027a00ff981b82 */ /* 0x000e240000000a00 */
[----:B0-----:R-:W-:-:S05]  /*19600*/  @P1 IMAD.HI.U32 R152, R154, R152, RZ ;  /* 0x000000989a981227 */ /* 0x001fca00078e00ff */
[----:B------:R-:W-:-:S07]  /*19610*/  @P1 SHF.R.U32.HI R154, RZ, R153, R152 ;  /* 0x00000099ff9a1219 */ /* 0x000fce0000011698 */
.L_x_1779:
[----:B------:R-:W-:Y:S05]  /*19620*/  BSYNC B0 ;  /* 0x0000000000007941 */ /* 0x000fea0003800000 */
.L_x_1777:
[----:B------:R-:W-:-:S05]  /*19630*/  IMAD R154, R154, R155, RZ ;  /* 0x0000009b9a9a7224 */ /* 0x000fca00078e02ff */
[----:B------:R-:W-:-:S07]  /*19640*/  VIMNMX R11, R11, R154, !PT ;  /* 0x0000009a0b0b7248 */ /* 0x000fce0007fe0100 */
.L_x_1776:
[----:B------:R-:W2:Y:S01]  /*19650*/  LDL R153, [R1+0x7c] ;  /* 0x00007c0001997983 */ /* 0x000ea20000100800 */
[----:B------:R-:W-:Y:S01]  /*19660*/  VIADD R11, R11, 0x3f ;  /* 0x0000003f0b0b7836 */ /* 0x000fe20000000000 */
[----:B------:R-:W-:Y:S04]  /*19670*/  BSSY B0, `(.L_x_1780) ;  /* 0x0000268000007945 */ /* 0x000fe80003800000 */
[----:B------:R-:W-:-:S04]  /*19680*/  SHF.R.S32.HI R152, RZ, 0x1f, R11 ;  /* 0x0000001fff987819 */ /* 0x000fc8000001140b */
[----:B------:R-:W-:-:S04]  /*19690*/  LEA.HI R152, R152, R11, RZ, 0x6 ;  /* 0x0000000b98987211 */ /* 0x000fc800078f30ff */
[----:B------:R-:W-:-:S04]  /*196a0*/  SHF.R.S32.HI R152, RZ, 0x6, R152 ;  /* 0x00000006ff987819 */ /* 0x000fc80000011498 */
[----:B--2---:R-:W-:-:S04]  /*196b0*/  VIMNMX R153, R153, R152, !PT ;  /* 0x0000009899997248 */ /* 0x004fc80007fe0100 */
[----:B------:R-:W-:Y:S01]  /*196c0*/  ISETP.GE.AND P1, PT, R5, R153, PT ;  /* 0x000000990500720c */ /* 0x000fe20003f26270 */
[----:B------:R0:W-:-:S12]  /*196d0*/  STL [R1+0x58], R153 ;  /* 0x0000589901007387 */ /* 0x0001d80000100800 */
[----:B0-----:R-:W-:Y:S05]  /*196e0*/  @!P1 BRA `(.L_x_1781) ;  /* 0x0000002400809947 */ /* 0x001fea0003800000 */
[----:B------:R-:W-:Y:S01]  /*196f0*/  BSSY B1, `(.L_x_1782) ;  /* 0x000025e000017945 */ /* 0x000fe20003800000 */
[----:B------:R0:W-:Y:S01]  /*19700*/  STL [R1+0x4], R5 ;  /* 0x0000040501007387 */ /* 0x0001e20000100800 */
[----:B------:R-:W-:Y:S01]  /*19710*/  IMAD.MOV.U32 R228, RZ, RZ, R3 ;  /* 0x000000ffffe47224 */ /* 0x000fe200078e0003 */
[----:B------:R-:W-:Y:S01]  /*19720*/  MOV R11, R218 ;  /* 0x000000da000b7202 */ /* 0x000fe20000000f00 */
[----:B------:R-:W-:Y:S02]  /*19730*/  IMAD.MOV.U32 R227, RZ, RZ, R4 ;  /* 0x000000ffffe37224 */ /* 0x000fe400078e0004 */
[----:B0-----:R-:W-:-:S07]  /*19740*/  IMAD.MOV.U32 R5, RZ, RZ, R202 ;  /* 0x000000ffff057224 */ /* 0x001fce00078e00ca */
.L_x_1795:
[----:B------:R-:W-:-:S04]  /*19750*/  ISETP.NE.AND P1, PT, R5, 0x1, PT ;  /* 0x000000010500780c */ /* 0x000fc80003f25270 */
[----:B------:R-:W-:-:S04]  /*19760*/  SEL R218, RZ, 0x1, P1 ;  /* 0x00000001ffda7807 */ /* 0x000fc80000800000 */
[----:B------:R-:W-:Y:S01]  /*19770*/  LOP3.LUT R218, R11, R218, RZ, 0x3c, !PT ;  /* 0x000000da0bda7212 */ /* 0x000fe200078e3cff */
[----:B------:R-:W-:Y:S06]  /*19780*/  @!P0 BRA `(.L_x_1783) ;  /* 0x0000000000048947 */ /* 0x000fec0003800000 */
[----:B------:R-:W-:Y:S01]  /*19790*/  BPT.TRAP 0x1 ;  /* 0x000000040000795c */ /* 0x000fe20000300000 */
.L_x_1783:
[----:B------:R-:W-:Y:S01]  /*197a0*/  VIADD R202, R5, 0x1 ;  /* 0x0000000105ca7836 */ /* 0x000fe20000000000 */
[----:B------:R-:W-:-:S04]  /*197b0*/  SHF.L.U32 R2, R218, 0x1f, RZ ;  /* 0x0000001fda027819 */ /* 0x000fc800000006ff */
[----:B------:R-:W-:-:S04]  /*197c0*/  ISETP.NE.AND P1, PT, R202, 0x2, PT ;  /* 0x00000002ca00780c */ /* 0x000fc80003f25270 */
[----:B------:R-:W-:-:S05]  /*197d0*/  SEL R202, R202, RZ, P1 ;  /* 0x000000ffcaca7207 */ /* 0x000fca0000800000 */
[----:B------:R-:W-:-:S04]  /*197e0*/  IMAD R222, R202, 0x8, R17 ;  /* 0x00000008cade7824 */ /* 0x000fc800078e0211 */
[----:B------:R0:W1:Y:S01]  /*197f0*/  SYNCS.PHASECHK.TRANS64.TRYWAIT P1, [R222+URZ+0x30830], R2 ;  /* 0x03083002de0075a7 */ /* 0x000062000802017f */
[----:B------:R-:W-:Y:S05]  /*19800*/  @!P0 BRA `(.L_x_1784) ;  /* 0x0000000000048947 */ /* 0x000fea0003800000 */
[----:B------:R-:W-:Y:S01]  /*19810*/  BPT.TRAP 0x1 ;  /* 0x000000040000795c */ /* 0x000fe20000300000 */
.L_x_1784:
[----:B------:R-:W2:Y:S01]  /*19820*/  LDL R3, [R1+0x54] ;  /* 0x0000540001037983 */ /* 0x000ea20000100800 */
[----:B------:R-:W-:Y:S01]  /*19830*/  BSSY B2, `(.L_x_1785) ;  /* 0x0000007000027945 */ /* 0x000fe20003800000 */
[----:B--2---:R-:W-:-:S04]  /*19840*/  IMAD R4, R202, 0x800, R3 ;  /* 0x00000800ca047824 */ /* 0x004fc800078e0203 */
[C---:B------:R-:W-:Y:S01]  /*19850*/  VIADD R153, R4.reuse, 0x4 ;  /* 0x0000000404997836 */ /* 0x040fe20000000000 */
[----:B------:R-:W-:Y:S01]  /*19860*/  IADD3 R154, R4, 0x2, RZ ;  /* 0x00000002049a7810 */ /* 0x000fe20007ffe0ff */
[----:B-1----:R-:W-:Y:S06]  /*19870*/  @P1 BRA `(.L_x_1786) ;  /* 0x0000000000081947 */ /* 0x002fec0003800000 */
[----:B------:R-:W1:Y:S02]  /*19880*/  SYNCS.PHASECHK.TRANS64.TRYWAIT P1, [R222+URZ+0x30830], R2 ;  /* 0x03083002de0075a7 */ /* 0x000e64000802017f */
[----:B-1----:R-:W-:Y:S05]  /*19890*/  @!P1 BRA `(.L_x_1787) ;  /* 0x00000150009c9947 */ /* 0x002fea0003800000 */
.L_x_1786:
[----:B------:R-:W-:Y:S05]  /*198a0*/  BSYNC B2 ;  /* 0x0000000000027941 */ /* 0x000fea0003800000 */
.L_x_1785:
[----:B------:R-:W-:Y:S04]  /*198b0*/  STL.64 [R1+0x100], R184 ;  /* 0x000100b801007387 */ /* 0x000fe80000100a00 */
[----:B------:R-:W-:Y:S04]  /*198c0*/  STL [R1+0xf8], R5 ;  /* 0x0000f80501007387 */ /* 0x000fe80000100800 */
[----:B------:R2:W-:Y:S04]  /*198d0*/  STL.64 [R1+0xf0], R22 ;  /* 0x0000f01601007387 */ /* 0x0005e80000100a00 */
[----:B--2---:R-:W2:Y:S04]  /*198e0*/  LDL.64 R22, [R1+0x38] ;  /* 0x0000380001167983 */ /* 0x004ea80000100a00 */
[----:B------:R3:W-:Y:S04]  /*198f0*/  STL.64 [R1+0xe8], R18 ;  /* 0x0000e81201007387 */ /* 0x0007e80000100a00 */
[----:B---3--:R-:W3:Y:S04]  /*19900*/  LDL.64 R18, [R1+0x30] ;  /* 0x0000300001127983 */ /* 0x008ee80000100a00 */
[----:B------:R4:W-:Y:S04]  /*19910*/  STL.64 [R1+0xe0], R16 ;  /* 0x0000e01001007387 */ /* 0x0009e80000100a00 */
[----:B------:R-:W2:Y:S01]  /*19920*/  LDL.64 R184, [R1+0x40] ;  /* 0x0000400001b87983 */ /* 0x000ea20000100a00 */
[----:B01----:R-:W-:-:S05]  /*19930*/  IMAD.MOV.U32 R2, RZ, RZ, R4 ;  /* 0x000000ffff027224 */ /* 0x003fca00078e0004 */
[----:B------:R-:W-:Y:S02]  /*19940*/  R2UR UR6, R2 ;  /* 0x00000000020672ca */ /* 0x000fe400000e0000 */
[----:B------:R-:W-:Y:S01]  /*19950*/  MOV R2, R154 ;  /* 0x0000009a00027202 */ /* 0x000fe20000000f00 */
[----:B------:R-:W-:Y:S01]  /*19960*/  VIADD R152, R4, 0x6 ;  /* 0x0000000604987836 */ /* 0x000fe20000000000 */
[----:B----4-:R-:W4:Y:S01]  /*19970*/  LDL.64 R16, [R1+0x28] ;  /* 0x0000280001107983 */ /* 0x010f220000100a00 */
[----:B------:R-:W-:Y:S01]  /*19980*/  IMAD.MOV.U32 R3, RZ, RZ, 0x40000040 ;  /* 0x40000040ff037424 */ /* 0x000fe200078e00ff */
[----:B------:R-:W-:Y:S01]  /*19990*/  R2UR UR4, R2 ;  /* 0x00000000020472ca */ /* 0x000fe200000e0000 */
[----:B------:R-:W-:Y:S01]  /*199a0*/  IMAD.MOV.U32 R2, RZ, RZ, R153 ;  /* 0x000000ffff027224 */ /* 0x000fe200078e0099 */
[----:B------:R-:W-:Y:S01]  /*199b0*/  IADD3 R154, R4, 0x204, RZ ;  /* 0x00000204049a7810 */ /* 0x000fe20007ffe0ff */
[----:B------:R-:W-:Y:S01]  /*199c0*/  IMAD.MOV.U32 R153, RZ, RZ, 0x40000040 ;  /* 0x40000040ff997424 */ /* 0x000fe200078e00ff */
[----:B------:R-:W-:Y:S01]  /*199d0*/  R2UR UR10, R152 ;  /* 0x00000000980a72ca */ /* 0x000fe200000e0000 */
[----:B------:R-:W-:Y:S01]  /*199e0*/  VIADD R152, R4, 0x202 ;  /* 0x0000020204987836 */ /* 0x000fe20000000000 */
[----:B------:R-:W-:Y:S01]  /*199f0*/  R2UR UR8, R2 ;  /* 0x00000000020872ca */ /* 0x000fe200000e0000 */
[----:B------:R-:W-:Y:S01]  /*19a00*/  VIADD R2, R4, 0x200 ;  /* 0x0000020004027836 */ /* 0x000fe20000000000 */
[----:B------:R-:W-:Y:S01]  /*19a10*/  R2UR UR11, R153 ;  /* 0x00000000990b72ca */ /* 0x000fe200000e0000 */
[----:B------:R-:W-:Y:S01]  /*19a20*/  IMAD.MOV.U32 R155, RZ, RZ, 0x40000040 ;  /* 0x40000040ff9b7424 */ /* 0x000fe200078e00ff */
[----:B------:R-:W-:-:S02]  /*19a30*/  R2UR UR5, R3 ;  /* 0x00000000030572ca */ /* 0x000fc400000e0000 */
[----:B------:R-:W-:Y:S01]  /*19a40*/  R2UR UR14, R2 ;  /* 0x00000000020e72ca */ /* 0x000fe200000e0000 */
[----:B------:R-:W-:Y:S01]  /*19a50*/  VIADD R2, R4, 0x206 ;  /* 0x0000020604027836 */ /* 0x000fe20000000000 */
[----:B------:R-:W-:Y:S01]  /*19a60*/  R2UR UR22, R154 ;  /* 0x000000009a1672ca */ /* 0x000fe200000e0000 */
[----:B------:R-:W-:Y:S01]  /*19a70*/  VIADD R154, R4, 0x400 ;  /* 0x00000400049a7836 */ /* 0x000fe20000000000 */
[----:B------:R-:W-:Y:S01]  /*19a80*/  R2UR UR18, R152 ;  /* 0x00000000981272ca */ /* 0x000fe200000e0000 */
[----:B------:R-:W-:Y:S01]  /*19a90*/  VIADD R152, R4, 0x402 ;  /* 0x0000040204987836 */ /* 0x000fe20000000000 */
[----:B------:R-:W-:Y:S02]  /*19aa0*/  R2UR UR26, R2 ;  /* 0x00000000021a72ca */ /* 0x000fe400000e0000 */
[----:B------:R-:W-:Y:S02]  /*19ab0*/  IADD3 R2, R4, 0x404, RZ ;  /* 0x0000040404027810 */ /* 0x000fe40007ffe0ff */
[----:B------:R-:W-:Y:S01]  /*19ac0*/  R2UR UR30, R154 ;  /* 0x000000009a1e72ca */ /* 0x000fe200000e0000 */
[----:B------:R-:W-:Y:S01]  /*19ad0*/  VIADD R154, R4, 0x406 ;  /* 0x00000406049a7836 */ /* 0x000fe20000000000 */
[----:B------:R-:W-:Y:S01]  /*19ae0*/  MOV R156, UR11 ;  /* 0x0000000b009c7c02 */ /* 0x000fe20008000f00 */
[----:B------:R-:W-:Y:S01]  /*19af0*/  UMOV UR11, UR5 ;  /* 0x00000005000b7c82 */ /* 0x000fe20008000000 */
[----:B------:R-:W-:Y:S01]  /*19b00*/  MOV R5, UR10 ;  /* 0x0000000a00057c02 */ /* 0x000fe20008000f00 */
[----:B------:R-:W-:Y:S01]  /*19b10*/  UMOV UR10, UR4 ;  /* 0x00000004000a7c82 */ /* 0x000fe20008000000 */
[----:B------:R-:W-:Y:S01]  /*19b20*/  R2UR UR38, R2 ;  /* 0x00000000022672ca */ /* 0x000fe200000e0000 */
[----:B------:R-:W-:Y:S01]  /*19b30*/  VIADD R2, R4, 0x600 ;  /* 0x0000060004027836 */ /* 0x000fe20000000000 */
[----:B------:R-:W-:-:S02]  /*19b40*/  R2UR UR7, R3 ;  /* 0x00000000030772ca */ /* 0x000fc400000e0000 */
[----:B------:R-:W-:Y:S01]  /*19b50*/  R2UR UR34, R152 ;  /* 0x00000000982272ca */ /* 0x000fe200000e0000 */
[----:B------:R-:W-:Y:S01]  /*19b60*/  VIADD R152, R4, 0x604 ;  /* 0x0000060404987836 */ /* 0x000fe20000000000 */
[----:B------:R-:W-:Y:S01]  /*19b70*/  R2UR UR42, R154 ;  /* 0x000000009a2a72ca */ /* 0x000fe200000e0000 */
[----:B------:R-:W-:Y:S01]  /*19b80*/  VIADD R154, R4, 0x602 ;  /* 0x00000602049a7836 */ /* 0x000fe20000000000 */
[----:B------:R-:W-:Y:S02]  /*19b90*/  R2UR UR4, R6 ;  /* 0x00000000060472ca */ /* 0x000fe400000e0000 */
[----:B------:R-:W-:Y:S02]  /*19ba0*/  R2UR UR5, R7 ;  /* 0x00000000070572ca */ /* 0x000fe400000e0000 */
[----:B------:R-:W-:Y:S02]  /*19bb0*/  R2UR UR46, R2 ;  /* 0x00000000022e72ca */ /* 0x000fe400000e0000 */
[----:B------:R-:W-:Y:S01]  /*19bc0*/  IADD3 R2, R4, 0x606, RZ ;  /* 0x0000060604027810 */ /* 0x000fe20007ffe0ff */
[----:B------:R-:W-:Y:S01]  /*19bd0*/  IMAD.MOV.U32 R4, RZ, RZ, R156 ;  /* 0x000000ffff047224 */ /* 0x000fe200078e009c */
[----:B------:R-:W-:-:S02]  /*19be0*/  R2UR UR19, R153 ;  /* 0x00000000991372ca */ /* 0x000fc400000e0000 */
[C---:B------:R-:W-:Y:S02]  /*19bf0*/  R2UR UR23, R155.reuse ;  /* 0x000000009b1772ca */ /* 0x040fe400000e0000 */
[----:B------:R-:W-:Y:S02]  /*19c00*/  R2UR UR31, R155 ;  /* 0x000000009b1f72ca */ /* 0x000fe400000e0000 */
[----:B------:R-:W-:Y:S02]  /*19c10*/  R2UR UR35, R153 ;  /* 0x00000000992372ca */ /* 0x000fe400000e0000 */
[C---:B------:R-:W-:Y:S02]  /*19c20*/  R2UR UR43, R155.reuse ;  /* 0x000000009b2b72ca */ /* 0x040fe400000e0000 */
[----:B------:R-:W-:Y:S02]  /*19c30*/  R2UR UR50, R154 ;  /* 0x000000009a3272ca */ /* 0x000fe400000e0000 */
[----:B------:R-:W-:-:S02]  /*19c40*/  R2UR UR51, R155 ;  /* 0x000000009b3372ca */ /* 0x000fc400000e0000 */
[----:B------:R-:W-:Y:S02]  /*19c50*/  R2UR UR54, R152 ;  /* 0x00000000983672ca */ /* 0x000fe400000e0000 */
[----:B------:R-:W-:Y:S02]  /*19c60*/  R2UR UR55, R153 ;  /* 0x00000000993772ca */ /* 0x000fe400000e0000 */
[----:B------:R-:W-:Y:S01]  /*19c70*/  WARPGROUP.ARRIVE ;  /* 0x00000000000079c5 */ /* 0x000fe20000000000 */
[C---:B------:R-:W-:Y:S02]  /*19c80*/  R2UR UR9, R3.reuse ;  /* 0x00000000030972ca */ /* 0x040fe400000e0000 */
[C---:B------:R-:W-:Y:S02]  /*19c90*/  R2UR UR15, R3.reuse ;  /* 0x00000000030f72ca */ /* 0x040fe400000e0000 */
[C---:B------:R-:W-:Y:S01]  /*19ca0*/  R2UR UR27, R3.reuse ;  /* 0x00000000031b72ca */ /* 0x040fe200000e0000 */
[----:B------:R-:W-:Y:S01]  /*19cb0*/  HGMMA.64x64x16.F32 R152, gdesc[UR4], RZ, !UPT, gsb0 ;  /* 0x00e00000049879f0 */ /* 0x000fe2000c0008ff */
[----:B------:R-:W-:Y:S01]  /*19cc0*/  UMOV UR6, UR8 ;  /* 0x0000000800067c82 */ /* 0x000fe20008000000 */
[----:B------:R-:W-:-:S02]  /*19cd0*/  R2UR UR39, R3 ;  /* 0x00000000032772ca */ /* 0x000fc400000e0000 */
[----:B------:R-:W-:-:S04]  /*19ce0*/  R2UR UR47, R3 ;  /* 0x00000000032f72ca */ /* 0x000fc800000e0000 */
[----:B------:R-:W-:Y:S01]  /*19cf0*/  UMOV UR7, UR9 ;  /* 0x0000000900077c82 */ /* 0x000fe20008000000 */
[----:B------:R-:W-:Y:S02]  /*19d00*/  R2UR UR58, R2 ;  /* 0x00000000023a72ca */ /* 0x000fe400000e0000 */
[----:B------:R-:W-:Y:S02]  /*19d10*/  R2UR UR59, R3 ;  /* 0x00000000033b72ca */ /* 0x000fe400000e0000 */
[----:B------:R-:W4:Y:S01]  /*19d20*/  LDL.64 R2, [R1+0x20] ;  /* 0x0000200001027983 */ /* 0x000f220000100a00 */
[----:B------:R-:W-:Y:S02]  /*19d30*/  WARPGROUP.DEPBAR.LE gsb0, 0x0 ;  /* 0x00008000000079c5 */ /* 0x000fe40000010000 */
[----:B------:R-:W-:Y:S01]  /*19d40*/  WARPGROUP.ARRIVE ;  /* 0x00000000000079c5 */ /* 0x000fe20000000000 */
[----:B--2---:R-:W-:Y:S02]  /*19d50*/  R2UR UR8, R184 ;  /* 0x00000000b80872ca */ /* 0x004fe400000e0000 */
[----:B------:R-:W-:-:S02]  /*19d60*/  R2UR UR9, R185 ;  /* 0x00000000b90972ca */ /* 0x000fc400000e0000 */
[----:B------:R-:W-:Y:S01]  /*19d70*/  R2UR UR4, R22 ;  /* 0x00000000160472ca */ /* 0x000fe200000e0000 */
[----:B------:R0:W5:Y:S10]  /*19d80*/  LDL.LU.64 R184, [R1+0x100] ;  /* 0x0001000001b87983 */ /* 0x0001740000300a00 */
[----:B------:R-:W-:Y:S01]  /*19d90*/  HGMMA.64x64x16.F32 R152, gdesc[UR8], R152, gsb0 ;  /* 0x00e00000089879f0 */ /* 0x000fe20008000898 */
[----:B------:R-:W-:-:S02]  /*19da0*/  R2UR UR5, R23 ;  /* 0x00000000170572ca */ /* 0x000fc400000e0000 */
[----:B------:R-:W-:Y:S02]  /*19db0*/  WARPGROUP.DEPBAR.LE gsb0, 0x0 ;  /* 0x00008000000079c5 */ /* 0x000fe40000010000 */
[----:B------:R-:W-:-:S09]  /*19dc0*/  WARPGROUP.ARRIVE ;  /* 0x00000000000079c5 */ /* 0x000fd20000000000 */
[----:B------:R-:W-:Y:S01]  /*19dd0*/  HGMMA.64x64x16.F32 R152, gdesc[UR4], R152, gsb0 ;  /* 0x00e00000049879f0 */ /* 0x000fe20008000898 */
[----:B------:R-:W-:Y:S02]  /*19de0*/  R2UR UR11, R4 ;  /* 0x00000000040b72ca */ /* 0x000fe400000e0000 */
[----:B------:R-:W-:Y:S02]  /*19df0*/  R2UR UR10, R5 ;  /* 0x00000000050a72ca */ /* 0x000fe400000e0000 */
[----:B---3--:R-:W-:Y:S01]  /*19e00*/  R2UR UR8, R18 ;  /* 0x00000000120872ca */ /* 0x008fe200000e0000 */
[----:B------:R0:W5:Y:S01]  /*19e10*/  LDL.LU R5, [R1+0xf8] ;  /* 0x0000f80001057983 */ /* 0x0001620000300800 */
[----:B------:R-:W-:Y:S02]  /*19e20*/  R2UR UR9, R19 ;  /* 0x00000000130972ca */ /* 0x000fe400000e0000 */
[----:B----4-:R-:W-:Y:S01]  /*19e30*/  R2UR UR12, R16 ;  /* 0x00000000100c72ca */ /* 0x010fe200000e0000 */
[----:B------:R0:W5:Y:S01]  /*19e40*/  LDL.LU.64 R22, [R1+0xf0] ;  /* 0x0000f00001167983 */ /* 0x0001620000300a00 */
[----:B------:R-:W-:-:S02]  /*19e50*/  R2UR UR13, R17 ;  /* 0x00000000110d72ca */ /* 0x000fc400000e0000 */
[----:B------:R-:W-:Y:S01]  /*19e60*/  R2UR UR16, R2 ;  /* 0x00000000021072ca */ /* 0x000fe200000e0000 */
[----:B------:R0:W5:Y:S01]  /*19e70*/  LDL.LU.64 R18, [R1+0xe8] ;  /* 0x0000e80001127983 */ /* 0x0001620000300a00 */
[----:B------:R-:W-:Y:S02]  /*19e80*/  R2UR UR17, R3 ;  /* 0x00000000031172ca */ /* 0x000fe400000e0000 */
[----:B------:R-:W-:Y:S01]  /*19e90*/  R2UR UR20, R216 ;  /* 0x00000000d81472ca */ /* 0x000fe200000e0000 */
[----:B------:R0:W5:Y:S01]  /*19ea0*/  LDL.LU.64 R16, [R1+0xe0] ;  /* 0x0000e00001107983 */ /* 0x0001620000300a00 */
        /* <DEDUP_REMOVED lines=187> */
[----:B0-----:R-:W-:Y:S06]  /*1aa60*/  @!P0 BRA `(.L_x_1788) ;  /* 0x0000000000048947 */ /* 0x001fec0003800000 */
[----:B------:R-:W-:Y:S01]  /*1aa70*/  BPT.TRAP 0x1 ;  /* 0x000000040000795c */ /* 0x000fe20000300000 */
.L_x_1788:
[----:B------:R-:W-:Y:S01]  /*1aa80*/  SHF.L.U32 R0, R11, 0x1f, RZ ;  /* 0x0000001f0b007819 */ /* 0x000fe200000006ff */
[----:B-----5:R-:W-:-:S04]  /*1aa90*/  IMAD R11, R5, 0x8, R17 ;  /* 0x00000008050b7824 */ /* 0x020fc800078e0211 */
[----:B------:R0:W1:Y:S01]  /*1aaa0*/  SYNCS.PHASECHK.TRANS64.TRYWAIT P1, [R11+URZ+0x30850], R0 ;  /* 0x030850000b0075a7 */ /* 0x000062000802017f */
[----:B------:R-:W-:Y:S05]  /*1aab0*/  @!P0 BRA `(.L_x_1789) ;  /* 0x0000000000048947 */ /* 0x000fea0003800000 */
[----:B------:R-:W-:Y:S01]  /*1aac0*/  BPT.TRAP 0x1 ;  /* 0x000000040000795c */ /* 0x000fe20000300000 */
.L_x_1789:
[----:B------:R-:W-:Y:S04]  /*1aad0*/  BSSY B2, `(.L_x_1790) ;  /* 0x0000004000027945 */ /* 0x000fe80003800000 */
[----:B-1----:R-:W-:Y:S05]  /*1aae0*/  @P1 BRA `(.L_x_1791) ;  /* 0x0000000000081947 */ /* 0x002fea0003800000 */
[----:B------:R-:W1:Y:S02]  /*1aaf0*/  SYNCS.PHASECHK.TRANS64.TRYWAIT P1, [R11+URZ+0x30850], R0 ;  /* 0x030850000b0075a7 */ /* 0x000e64000802017f */
[----:B-1----:R-:W-:Y:S05]  /*1ab00*/  @!P1 BRA `(.L_x_1792) ;  /* 0x0000014000149947 */ /* 0x002fea0003800000 */
.L_x_1791:
[----:B------:R-:W-:Y:S05]  /*1ab10*/  BSYNC B2 ;  /* 0x0000000000027941 */ /* 0x000fea0003800000 */
.L_x_1790:
[----:B------:R-:W-:Y:S01]  /*1ab20*/  VIADD R2, R17, 0x400 ;  /* 0x0000040011027836 */ /* 0x000fe20000000000 */
[----:B------:R-:W-:Y:S01]  /*1ab30*/  MOV R3, 0x40000040 ;  /* 0x4000004000037802 */ /* 0x000fe20000000f00 */
[----:B------:R-:W-:-:S03]  /*1ab40*/  WARPGROUP.ARRIVE ;  /* 0x00000000000079c5 */ /* 0x000fc60000000000 */
[----:B------:R-:W-:Y:S02]  /*1ab50*/  SHF.R.U32.HI R2, RZ, 0x4, R2 ;  /* 0x00000004ff027819 */ /* 0x000fe40000011602 */
[----:B------:R-:W-:Y:S01]  /*1ab60*/  R2UR UR7, R3 ;  /* 0x00000000030772ca */ /* 0x000fe200000e0000 */
[----:B------:R-:W-:Y:S01]  /*1ab70*/  IMAD.MOV.U32 R3, RZ, RZ, 0x40000040 ;  /* 0x40000040ff037424 */ /* 0x000fe200078e00ff */
[----:B------:R-:W-:-:S04]  /*1ab80*/  LOP3.LUT R2, R2, 0x3fff, RZ, 0xc0, !PT ;  /* 0x00003fff02027812 */ /* 0x000fc800078ec0ff */
[----:B------:R-:W-:-:S05]  /*1ab90*/  LOP3.LUT R2, R2, 0x2000000, RZ, 0xfc, !PT ;  /* 0x0200000002027812 */ /* 0x000fca00078efcff */
[----:B------:R-:W-:Y:S02]  /*1aba0*/  IMAD R2, R5, 0x800, R2 ;  /* 0x0000080005027824 */ /* 0x000fe400078e0202 */
[----:B------:R-:W-:Y:S02]  /*1abb0*/  IMAD.MOV.U32 R5, RZ, RZ, 0x40000040 ;  /* 0x40000040ff057424 */ /* 0x000fe400078e00ff */
[C---:B------:R-:W-:Y:S01]  /*1abc0*/  VIADD R4, R2.reuse, 0x80 ;  /* 0x0000008002047836 */ /* 0x040fe20000000000 */
[----:B------:R-:W-:-:S13]  /*1abd0*/  R2UR UR6, R2 ;  /* 0x00000000020672ca */ /* 0x000fda00000e0000 */
        /* <DEDUP_REMOVED lines=25> */
.L_x_1793:
[----:B------:R-:W-:Y:S01]  /*1ad70*/  ULDC UR4, c[0x0][0x9d8] ;  /* 0x0002760000047ab9 */ /* 0x000fe20000000800 */
[----:B------:R-:W2:Y:S01]  /*1ad80*/  LDL R186, [R1+0xc] ;  /* 0x00000c0001ba7983 */ /* 0x000ea20000100800 */
[----:B01----:R-:W-:Y:S01]  /*1ad90*/  FMUL.FTZ R0, R152, UR4 ;  /* 0x0000000498007c20 */ /* 0x003fe20008410000 */
        /* <DEDUP_REMOVED lines=39> */
[----:B------:R-:W-:Y:S01]  /*1b010*/  ULDC UR4, c[0x0][0x988] ;  /* 0x0002620000047ab9 */ /* 0x000fe20000000800 */
[----:B------:R-:W-:-:S05]  /*1b020*/  VIADD R222, R222, 0x30840 ;  /* 0x00030840dede7836 */ /* 0x000fca0000000000 */
        /* <DEDUP_REMOVED lines=25> */
[----:B0-----:R-:W-:-:S05]  /*1b1c0*/  FMNMX.FTZ R4, R176, R4, !PT ;  /* 0x00000004b0047209 */ /* 0x001fca0007810000 */
[----:B------:R-:W0:Y:S02]  /*1b1d0*/  SHFL.BFLY PT, R2, R4, 0x2, 0x1f ;  /* 0x0c401f0004027f89 */ /* 0x000e2400000e0000 */
[----:B------:R-:W4:Y:S08]  /*1b1e0*/  MUFU.TANH R158, R158 ;  /* 0x0000009e009e7308 */ /* 0x000f300000002400 */
[----:B------:R-:W5:Y:S08]  /*1b1f0*/  MUFU.TANH R159, R159 ;  /* 0x0000009f009f7308 */ /* 0x000f700000002400 */
[----:B------:R-:W5:Y:S01]  /*1b200*/  MUFU.TANH R162, R162 ;  /* 0x000000a200a27308 */ /* 0x000f620000002400 */
[----:B0-----:R-:W-:-:S07]  /*1b210*/  FMNMX.FTZ R4, R4, R2, !PT ;  /* 0x0000000204047209 */ /* 0x001fce0007810000 */
[----:B------:R-:W0:Y:S01]  /*1b220*/  MUFU.TANH R163, R163 ;  /* 0x000000a300a37308 */ /* 0x000e220000002400 */
[----:B------:R-:W1:Y:S07]  /*1b230*/  SHFL.BFLY PT, R2, R4, 0x1, 0x1f ;  /* 0x0c201f0004027f89 */ /* 0x000e6e00000e0000 */
[----:B------:R-:W0:Y:S08]  /*1b240*/  MUFU.TANH R166, R166 ;  /* 0x000000a600a67308 */ /* 0x000e300000002400 */
[----:B------:R-:W0:Y:S08]  /*1b250*/  MUFU.TANH R167, R167 ;  /* 0x000000a700a77308 */ /* 0x000e300000002400 */
[----:B------:R-:W0:Y:S01]  /*1b260*/  MUFU.TANH R170, R170 ;  /* 0x000000aa00aa7308 */ /* 0x000e220000002400 */
[----:B-1----:R-:W-:-:S02]  /*1b270*/  FMNMX.FTZ R4, R4, R2, !PT ;  /* 0x0000000204047209 */ /* 0x002fc40007810000 */
[----:B------:R-:W-:-:S05]  /*1b280*/  FMNMX.FTZ R2, R154, R228, !PT ;  /* 0x000000e49a027209 */ /* 0x000fca0007810000 */
[----:B------:R-:W1:Y:S01]  /*1b290*/  MUFU.TANH R171, R171 ;  /* 0x000000ab00ab7308 */ /* 0x000e620000002400 */
[----:B---3--:R-:W-:Y:S01]  /*1b2a0*/  FMNMX.FTZ R2, R155, R2, !PT ;  /* 0x000000029b027209 */ /* 0x008fe20007810000 */
[----:B------:R-:W-:-:S03]  /*1b2b0*/  FADD.FTZ R185, -R4, R227 ;  /* 0x000000e304b97221 */ /* 0x000fc60000010100 */
[----:B----4-:R-:W-:-:S03]  /*1b2c0*/  FMNMX.FTZ R2, R158, R2, !PT ;  /* 0x000000029e027209 */ /* 0x010fc60007810000 */
[----:B------:R-:W3:Y:S01]  /*1b2d0*/  MUFU.TANH R174, R174 ;  /* 0x000000ae00ae7308 */ /* 0x000ee20000002400 */
[----:B-----5:R-:W-:-:S04]  /*1b2e0*/  FMNMX.FTZ R2, R159, R2, !PT ;  /* 0x000000029f027209 */ /* 0x020fc80007810000 */
[----:B------:R-:W-:-:S03]  /*1b2f0*/  FMNMX.FTZ R2, R162, R2, !PT ;  /* 0x00000002a2027209 */ /* 0x000fc60007810000 */
[----:B------:R-:W4:Y:S01]  /*1b300*/  MUFU.TANH R175, R175 ;  /* 0x000000af00af7308 */ /* 0x000f220000002400 */
[----:B0-----:R-:W-:-:S04]  /*1b310*/  FMNMX.FTZ R2, R163, R2, !PT ;  /* 0x00000002a3027209 */ /* 0x001fc80007810000 */
[----:B------:R-:W-:-:S03]  /*1b320*/  FMNMX.FTZ R2, R166, R2, !PT ;  /* 0x00000002a6027209 */ /* 0x000fc60007810000 */
[----:B------:R-:W0:Y:S01]  /*1b330*/  MUFU.TANH R177, R177 ;  /* 0x000000b100b17308 */ /* 0x000e220000002400 */
[----:B------:R-:W-:-:S04]  /*1b340*/  FMNMX.FTZ R2, R167, R2, !PT ;  /* 0x00000002a7027209 */ /* 0x000fc80007810000 */
[----:B------:R-:W-:-:S03]  /*1b350*/  FMNMX.FTZ R2, R170, R2, !PT ;  /* 0x00000002aa027209 */ /* 0x000fc60007810000 */
[----:B------:R-:W5:Y:S01]  /*1b360*/  MUFU.TANH R178, R178 ;  /* 0x000000b200b27308 */ /* 0x000f620000002400 */
[----:B-1----:R-:W-:-:S04]  /*1b370*/  FMNMX.FTZ R2, R171, R2, !PT ;  /* 0x00000002ab027209 */ /* 0x002fc80007810000 */
[----:B---3--:R-:W-:-:S03]  /*1b380*/  FMNMX.FTZ R2, R174, R2, !PT ;  /* 0x00000002ae027209 */ /* 0x008fc60007810000 */
[----:B------:R-:W1:Y:S01]  /*1b390*/  MUFU.TANH R179, R179 ;  /* 0x000000b300b37308 */ /* 0x000e620000002400 */
[----:B----4-:R-:W-:-:S04]  /*1b3a0*/  FMNMX.FTZ R2, R175, R2, !PT ;  /* 0x00000002af027209 */ /* 0x010fc80007810000 */
[----:B0-----:R-:W-:-:S03]  /*1b3b0*/  FMNMX.FTZ R2, R177, R2, !PT ;  /* 0x00000002b1027209 */ /* 0x001fc60007810000 */
[----:B------:R-:W0:Y:S01]  /*1b3c0*/  MUFU.TANH R180, R180 ;  /* 0x000000b400b47308 */ /* 0x000e220000002400 */
[----:B-----5:R-:W-:-:S04]  /*1b3d0*/  FMNMX.FTZ R2, R178, R2, !PT ;  /* 0x00000002b2027209 */ /* 0x020fc80007810000 */
[----:B-1----:R-:W-:-:S04]  /*1b3e0*/  FMNMX.FTZ R2, R179, R2, !PT ;  /* 0x00000002b3027209 */ /* 0x002fc80007810000 */
[----:B0-----:R-:W-:-:S05]  /*1b3f0*/  FMNMX.FTZ R2, R180, R2, !PT ;  /* 0x00000002b4027209 */ /* 0x001fca0007810000 */
[----:B------:R-:W0:Y:S01]  /*1b400*/  SHFL.BFLY PT, R3, R2, 0x2, 0x1f ;  /* 0x0c401f0002037f89 */ /* 0x000e2200000e0000 */
[----:B--2---:R-:W-:Y:S02]  /*1b410*/  PRMT R222, R186, 0x654, R222 ;  /* 0x00000654bade7816 */ /* 0x004fe400000000de */
[----:B0-----:R-:W-:Y:S02]  /*1b420*/  FMNMX.FTZ R3, R2, R3, !PT ;  /* 0x0000000302037209 */ /* 0x001fe40007810000 */
[----:B------:R0:W-:Y:S03]  /*1b430*/  SYNCS.ARRIVE.TRANS64.RED.A1T0 RZ, [R222+URZ], RZ ;  /* 0x000000ffdeff79a7 */ /* 0x0001e6000810043f */
[----:B------:R-:W1:Y:S02]  /*1b440*/  SHFL.BFLY PT, R2, R3, 0x1, 0x1f ;  /* 0x0c201f0003027f89 */ /* 0x000e6400000e0000 */
[----:B-1----:R-:W-:Y:S01]  /*1b450*/  FMNMX.FTZ R3, R3, R2, !PT ;  /* 0x0000000203037209 */ /* 0x002fe20007810000 */
[----:B------:R-:W-:-:S04]  /*1b460*/  IMAD.U32 R2, RZ, RZ, UR4 ;  /* 0x00000004ff027e24 */ /* 0x000fc8000f8e00ff */
[-C--:B------:R-:W-:Y:S01]  /*1b470*/  FMUL.FTZ R181, R4, R2.reuse ;  /* 0x0000000204b57220 */ /* 0x080fe20000410000 */
[----:B------:R-:W-:Y:S01]  /*1b480*/  FADD.FTZ R184, -R3, R228 ;  /* 0x000000e403b87221 */ /* 0x000fe20000010100 */
[-C--:B------:R-:W-:Y:S02]  /*1b490*/  FMUL.FTZ R185, R185, R2.reuse ;  /* 0x00000002b9b97220 */ /* 0x080fe40000410000 */
[-CC-:B------:R-:W-:Y:S01]  /*1b4a0*/  FFMA.FTZ R182, R0, R2.reuse, -R181.reuse ;  /* 0x0000000200b67223 */ /* 0x180fe200000108b5 */
        /* <DEDUP_REMOVED lines=14> */
[-C--:B------:R-:W-:Y:S01]  /*1b590*/  FFMA.FTZ R176, R176, R2.reuse, -R181 ;  /* 0x00000002b0b07223 */ /* 0x080fe200000108b5 */
[-C--:B------:R-:W-:Y:S01]  /*1b5a0*/  FMUL.FTZ R181, R3, R2.reuse ;  /* 0x0000000203b57220 */ /* 0x080fe20000410000 */
[-C--:B------:R-:W-:Y:S01]  /*1b5b0*/  FMUL.FTZ R184, R184, R2.reuse ;  /* 0x00000002b8b87220 */ /* 0x080fe20000410000 */
[----:B------:R-:W-:Y:S02]  /*1b5c0*/  MUFU.EX2 R10, R185 ;  /* 0x000000b9000a7308 */ /* 0x000fe40000000800 */
        /* <DEDUP_REMOVED lines=13> */
[-CC-:B------:R-:W-:Y:S01]  /*1b6a0*/  FFMA.FTZ R177, R177, R2.reuse, -R181.reuse ;  /* 0x00000002b1b17223 */ /* 0x180fe200000108b5 */
[----:B------:R-:W1:Y:S01]  /*1b6b0*/  MUFU.EX2 R182, R182 ;  /* 0x000000b600b67308 */ /* 0x000e620000000800 */
[-CC-:B------:R-:W-:Y:S01]  /*1b6c0*/  FFMA.FTZ R178, R178, R2.reuse, -R181.reuse ;  /* 0x00000002b2b27223 */ /* 0x180fe200000108b5 */
[-CC-:B------:R-:W-:Y:S01]  /*1b6d0*/  FFMA.FTZ R179, R179, R2.reuse, -R181.reuse ;  /* 0x00000002b3b37223 */ /* 0x180fe200000108b5 */
[----:B------:R-:W-:-:S05]  /*1b6e0*/  FFMA.FTZ R187, R180, R2, -R181 ;  /* 0x00000002b4bb7223 */ /* 0x000fca00000108b5 */
[----:B------:R-:W2:Y:S08]  /*1b6f0*/  MUFU.EX2 R154, R154 ;  /* 0x0000009a009a7308 */ /* 0x000eb00000000800 */
[----:B------:R-:W3:Y:S01]  /*1b700*/  MUFU.EX2 R183, R183 ;  /* 0x000000b700b77308 */ /* 0x000ee20000000800 */
[----:B-1----:R-:W-:-:S07]  /*1b710*/  FFMA.FTZ R223, R10, R223, R182 ;  /* 0x000000df0adf7223 */ /* 0x002fce00000100b6 */
[----:B------:R-:W1:Y:S01]  /*1b720*/  MUFU.EX2 R155, R155 ;  /* 0x0000009b009b7308 */ /* 0x000e620000000800 */
[----:B--2---:R-:W-:-:S07]  /*1b730*/  FFMA.FTZ R221, R0, R221, R154 ;  /* 0x000000dd00dd7223 */ /* 0x004fce000001009a */
[----:B------:R-:W2:Y:S01]  /*1b740*/  MUFU.EX2 R5, R5 ;  /* 0x0000000500057308 */ /* 0x000ea20000000800 */
[----:B---3--:R-:W-:-:S07]  /*1b750*/  FADD.FTZ R180, R183, R223 ;  /* 0x000000dfb7b47221 */ /* 0x008fce0000010000 */
[----:B------:R-:W3:Y:S01]  /*1b760*/  MUFU.EX2 R158, R158 ;  /* 0x0000009e009e7308 */ /* 0x000ee20000000800 */
[----:B-1----:R-:W-:-:S07]  /*1b770*/  FADD.FTZ R181, R155, R221 ;  /* 0x000000dd9bb57221 */ /* 0x002fce0000010000 */
[----:B------:R-:W1:Y:S01]  /*1b780*/  MUFU.EX2 R152, R152 ;  /* 0x0000009800987308 */ /* 0x000e620000000800 */
[----:B--2---:R-:W-:-:S07]  /*1b790*/  FADD.FTZ R180, R5, R180 ;  /* 0x000000b405b47221 */ /* 0x004fce0000010000 */
        /* <DEDUP_REMOVED lines=49> */
[----:B---3--:R-:W-:Y:S01]  /*1bab0*/  FADD.FTZ R181, R179, R181 ;  /* 0x000000b5b3b57221 */ /* 0x008fe20000010000 */
[----:B-1----:R-:W-:-:S03]  /*1bac0*/  FADD.FTZ R223, R176, R180 ;  /* 0x000000b4b0df7221 */ /* 0x002fc60000010000 */
[----:B--2---:R-:W-:Y:S01]  /*1bad0*/  FADD.FTZ R221, R187, R181 ;  /* 0x000000b5bbdd7221 */ /* 0x004fe20000010000 */
[----:B0-----:R-:W-:Y:S06]  /*1bae0*/  @!P0 BRA `(.L_x_1794) ;  /* 0x0000000000048947 */ /* 0x001fec0003800000 */
[----:B------:R-:W-:Y:S01]  /*1baf0*/  BPT.TRAP 0x1 ;  /* 0x000000040000795c */ /* 0x000fe20000300000 */
.L_x_1794:
[----:B------:R-:W2:Y:S04]  /*1bb00*/  LDL R181, [R1+0x58] ;  /* 0x0000580001b57983 */ /* 0x000ea80000100800 */
[----:B------:R-:W3:Y:S01]  /*1bb10*/  LDL.LU R180, [R1+0x4] ;  /* 0x0000040001b47983 */ /* 0x000ee20000300800 */
[----:B------:R-:W-:Y:S01]  /*1bb20*/  F2FP.F16.F32.PACK_AB R198, R152, R5 ;  /* 0x0000000598c6723e */ /* 0x000fe200000000ff */
[----:B------:R-:W-:Y:S01]  /*1bb30*/  VIADD R11, R11, 0x30860 ;  /* 0x000308600b0b7836 */ /* 0x000fe20000000000 */
[----:B------:R-:W-:Y:S01]  /*1bb40*/  F2FP.F16.F32.PACK_AB R196, R183, R182 ;  /* 0x000000b6b7c4723e */ /* 0x000fe200000000ff */
[----:B------:R-:W-:Y:S01]  /*1bb50*/  IMAD.MOV.U32 R228, RZ, RZ, R3 ;  /* 0x000000ffffe47224 */ /* 0x000fe200078e0003 */
[----:B------:R-:W-:Y:S01]  /*1bb60*/  F2FP.F16.F32.PACK_AB R197, R155, R154 ;  /* 0x0000009a9bc5723e */ /* 0x000fe200000000ff */
[----:B------:R-:W-:Y:S01]  /*1bb70*/  IMAD.MOV.U32 R227, RZ, RZ, R4 ;  /* 0x000000ffffe37224 */ /* 0x000fe200078e0004 */
[----:B------:R-:W-:Y:S01]  /*1bb80*/  PRMT R11, R186, 0x654, R11 ;  /* 0x00000654ba0b7816 */ /* 0x000fe2000000000b */
[----:B------:R-:W-:Y:S01]  /*1bb90*/  IMAD.MOV.U32 R5, RZ, RZ, R202 ;  /* 0x000000ffff057224 */ /* 0x000fe200078e00ca */
[----:B------:R-:W-:-:S02]  /*1bba0*/  F2FP.F16.F32.PACK_AB R199, R159, R158 ;  /* 0x0000009e9fc7723e */ /* 0x000fc400000000ff */
[----:B------:R0:W-:Y:S01]  /*1bbb0*/  SYNCS.ARRIVE.TRANS64.RED.A1T0 RZ, [R11+URZ], RZ ;  /* 0x000000ff0bff79a7 */ /* 0x0001e2000810043f */
[----:B------:R-:W-:Y:S02]  /*1bbc0*/  F2FP.F16.F32.PACK_AB R192, R156, R153 ;  /* 0x000000999cc0723e */ /* 0x000fe400000000ff */
[----:B------:R-:W-:Y:S02]  /*1bbd0*/  F2FP.F16.F32.PACK_AB R193, R163, R162 ;  /* 0x000000a2a3c1723e */ /* 0x000fe400000000ff */
[----:B------:R-:W-:Y:S02]  /*1bbe0*/  F2FP.F16.F32.PACK_AB R194, R160, R157 ;  /* 0x0000009da0c2723e */ /* 0x000fe400000000ff */
[----:B------:R-:W-:Y:S01]  /*1bbf0*/  F2FP.F16.F32.PACK_AB R195, R167, R166 ;  /* 0x000000a6a7c3723e */ /* 0x000fe200000000ff */
[----:B0-----:R-:W-:Y:S01]  /*1bc00*/  IMAD.MOV.U32 R11, RZ, RZ, R218 ;  /* 0x000000ffff0b7224 */ /* 0x001fe200078e00da */
        /* <DEDUP_REMOVED lines=8> */
[C---:B---3--:R-:W-:Y:S02]  /*1bc90*/  IADD3 R152, R180.reuse, -0x1, RZ ;  /* 0xffffffffb4987810 */ /* 0x048fe40007ffe0ff */
[----:B--2---:R-:W-:-:S03]  /*1bca0*/  ISETP.GT.AND P1, PT, R180, R181, PT ;  /* 0x000000b5b400720c */ /* 0x004fc60003f24270 */
[----:B------:R0:W-:Y:S10]  /*1bcb0*/  STL [R1+0x4], R152 ;  /* 0x0000049801007387 */ /* 0x0001f40000100800 */
[----:B0-----:R-:W-:Y:S05]  /*1bcc0*/  @P1 BRA `(.L_x_1795) ;  /* 0xffffffd800a01947 */ /* 0x001fea000383ffff */
[----:B------:R-:W-:Y:S05]  /*1bcd0*/  BSYNC B1 ;  /* 0x0000000000017941 */ /* 0x000fea0003800000 */
.L_x_1782:
[----:B------:R-:W-:-:S07]  /*1bce0*/  MOV R5, R152 ;  /* 0x0000009800057202 */ /* 0x000fce0000000f00 */
.L_x_1781:
[----:B------:R-:W-:Y:S05]  /*1bcf0*/  BSYNC B0 ;  /* 0x0000000000007941 */ /* 0x000fea0003800000 */
.L_x_1780:
[----:B------:R-:W2:Y:S01]  /*1bd00*/  LDL R11, [R1+0x7c] ;  /* 0x00007c00010b7983 */ /* 0x000ea20000100800 */
[----:B------:R-:W-:Y:S01]  /*1bd10*/  BSSY B0, `(.L_x_1796) ;  /* 0x0000325000007945 */ /* 0x000fe20003800000 */
[----:B--2---:R-:W-:-:S13]  /*1bd20*/  ISETP.GE.AND P1, PT, R5, R11, PT ;  /* 0x0000000b0500720c */ /* 0x004fda0003f26270 */
[----:B------:R-:W-:Y:S05]  /*1bd30*/  @!P1 BRA `(.L_x_1797) ;  /* 0x0000003000889947 */ /* 0x000fea0003800000 */
[----:B------:R-:W-:Y:S02]  /*1bd40*/  IMAD.MOV.U32 R228, RZ, RZ, R3 ;  /* 0x000000ffffe47224 */ /* 0x000fe400078e0003 */
[----:B------:R-:W-:Y:S02]  /*1bd50*/  IMAD.MOV.U32 R227, RZ, RZ, R4 ;  /* 0x000000ffffe37224 */ /* 0x000fe400078e0004 */
[----:B------:R-:W-:Y:S02]  /*1bd60*/  IMAD.MOV.U32 R222, RZ, RZ, R218 ;  /* 0x000000ffffde7224 */ /* 0x000fe400078e00da */
[----:B------:R-:W-:-:S07]  /*1bd70*/  IMAD.MOV.U32 R11, RZ, RZ, R202 ;  /* 0x000000ffff0b7224 */ /* 0x000fce00078e00ca */
.L_x_1818:
[----:B------:R-:W-:-:S04]  /*1bd80*/  ISETP.NE.AND P1, PT, R11, 0x1, PT ;  /* 0x000000010b00780c */ /* 0x000fc80003f25270 */
[----:B------:R-:W-:-:S04]  /*1bd90*/  SEL R218, RZ, 0x1, P1 ;  /* 0x00000001ffda7807 */ /* 0x000fc80000800000 */
[----:B------:R-:W-:Y:S01]  /*1bda0*/  LOP3.LUT R218, R222, R218, RZ, 0x3c, !PT ;  /* 0x000000dadeda7212 */ /* 0x000fe200078e3cff */
[----:B------:R-:W-:Y:S06]  /*1bdb0*/  @!P0 BRA `(.L_x_1798) ;  /* 0x0000000000048947 */ /* 0x000fec0003800000 */
[----:B------:R-:W-:Y:S01]  /*1bdc0*/  BPT.TRAP 0x1 ;  /* 0x000000040000795c */ /* 0x000fe20000300000 */
.L_x_1798:
[----:B------:R-:W-:Y:S02]  /*1bdd0*/  IADD3 R202, R11, 0x1, RZ ;  /* 0x000000010bca7810 */ /* 0x000fe40007ffe0ff */
[----:B------:R-:W-:Y:S02]  /*1bde0*/  SHF.L.U32 R2, R218, 0x1f, RZ ;  /* 0x0000001fda027819 */ /* 0x000fe400000006ff */
[----:B------:R-:W-:-:S04]  /*1bdf0*/  ISETP.NE.AND P1, PT, R202, 0x2, PT ;  /* 0x00000002ca00780c */ /* 0x000fc80003f25270 */
[----:B------:R-:W-:-:S05]  /*1be00*/  SEL R202, R202, RZ, P1 ;  /* 0x000000ffcaca7207 */ /* 0x000fca0000800000 */
[----:B------:R-:W-:-:S04]  /*1be10*/  IMAD R4, R202, 0x8, R17 ;  /* 0x00000008ca047824 */ /* 0x000fc800078e0211 */
[----:B------:R0:W1:Y:S01]  /*1be20*/  SYNCS.PHASECHK.TRANS64.TRYWAIT P1, [R4+URZ+0x30830], R2 ;  /* 0x03083002040075a7 */ /* 0x000062000802017f */
[----:B------:R-:W-:Y:S05]  /*1be30*/  @!P0 BRA `(.L_x_1799) ;  /* 0x0000000000048947 */ /* 0x000fea0003800000 */
[----:B------:R-:W-:Y:S01]  /*1be40*/  BPT.TRAP 0x1 ;  /* 0x000000040000795c */ /* 0x000fe20000300000 */
.L_x_1799:
[----:B------:R-:W2:Y:S01]  /*1be50*/  LDL R3, [R1+0x54] ;  /* 0x0000540001037983 */ /* 0x000ea20000100800 */
[----:B------:R-:W-:Y:S01]  /*1be60*/  BSSY B1, `(.L_x_1800) ;  /* 0x0000007000017945 */ /* 0x000fe20003800000 */
[----:B--2---:R-:W-:-:S04]  /*1be70*/  IMAD R156, R202, 0x800, R3 ;  /* 0x00000800ca9c7824 */ /* 0x004fc800078e0203 */
[C---:B------:R-:W-:Y:S02]  /*1be80*/  VIADD R154, R156.reuse, 0x2 ;  /* 0x000000029c9a7836 */ /* 0x040fe40000000000 */
[----:B------:R-:W-:Y:S01]  /*1be90*/  VIADD R153, R156, 0x4 ;  /* 0x000000049c997836 */ /* 0x000fe20000000000 */
[----:B-1----:R-:W-:Y:S06]  /*1bea0*/  @P1 BRA `(.L_x_1801) ;  /* 0x0000000000081947 */ /* 0x002fec0003800000 */
[----:B------:R-:W1:Y:S02]  /*1beb0*/  SYNCS.PHASECHK.TRANS64.TRYWAIT P1, [R4+URZ+0x30830], R2 ;  /* 0x03083002040075a7 */ /* 0x000e64000802017f */
[----:B-1----:R-:W-:Y:S05]  /*1bec0*/  @!P1 BRA `(.L_x_1802) ;  /* 0x0000012c00389947 */ /* 0x002fea0003800000 */
.L_x_1801:
[----:B------:R-:W-:Y:S05]  /*1bed0*/  BSYNC B1 ;  /* 0x0000000000017941 */ /* 0x000fea0003800000 */
.L_x_1800:
        /* <DEDUP_REMOVED lines=8> */
[----:B01----:R-:W-:-:S04]  /*1bf60*/  MOV R2, R156 ;  /* 0x0000009c00027202 */ /* 0x003fc80000000f00 */
[----:B------:R-:W-:Y:S01]  /*1bf70*/  R2UR UR6, R2 ;  /* 0x00000000020672ca */ /* 0x000fe200000e0000 */
[----:B------:R-:W-:Y:S02]  /*1bf80*/  IMAD.MOV.U32 R2, RZ, RZ, R154 ;  /* 0x000000ffff027224 */ /* 0x000fe400078e009a */
[----:B------:R-:W-:Y:S01]  /*1bf90*/  VIADD R152, R156, 0x6 ;  /* 0x000000069c987836 */ /* 0x000fe20000000000 */
[----:B----4-:R-:W4:Y:S01]  /*1bfa0*/  LDL.64 R4, [R1+0x28] ;  /* 0x0000280001047983 */ /* 0x010f220000100a00 */
[----:B------:R-:W-:Y:S01]  /*1bfb0*/  IMAD.MOV.U32 R3, RZ, RZ, 0x40000040 ;  /* 0x40000040ff037424 */ /* 0x000fe200078e00ff */
[----:B------:R-:W-:Y:S01]  /*1bfc0*/  R2UR UR4, R2 ;  /* 0x00000000020472ca */ /* 0x000fe200000e0000 */
[----:B------:R-:W-:Y:S01]  /*1bfd0*/  IMAD.MOV.U32 R2, RZ, RZ, R153 ;  /* 0x000000ffff027224 */ /* 0x000fe200078e0099 */
[----:B------:R-:W-:Y:S01]  /*1bfe0*/  R2UR UR10, R152 ;  /* 0x00000000980a72ca */ /* 0x000fe200000e0000 */
[----:B------:R-:W-:Y:S01]  /*1bff0*/  IMAD.MOV.U32 R153, RZ, RZ, 0x40000040 ;  /* 0x40000040ff997424 */ /* 0x000fe200078e00ff */
[----:B------:R-:W-:-:S02]  /*1c000*/  R2UR UR7, R3 ;  /* 0x00000000030772ca */ /* 0x000fc400000e0000 */
[----:B------:R-:W-:Y:S02]  /*1c010*/  R2UR UR8, R2 ;  /* 0x00000000020872ca */ /* 0x000fe400000e0000 */
[----:B------:R-:W-:Y:S02]  /*1c020*/  IADD3 R2, R156, 0x200, RZ ;  /* 0x000002009c027810 */ /* 0x000fe40007ffe0ff */
[----:B------:R-:W-:Y:S02]  /*1c030*/  R2UR UR11, R153 ;  /* 0x00000000990b72ca */ /* 0x000fe400000e0000 */
[----:B------:R-:W-:Y:S01]  /*1c040*/  R2UR UR14, R2 ;  /* 0x00000000020e72ca */ /* 0x000fe200000e0000 */
[----:B------:R-:W-:Y:S01]  /*1c050*/  VIADD R2, R156, 0x206 ;  /* 0x000002069c027836 */ /* 0x000fe20000000000 */
[C---:B------:R-:W-:Y:S01]  /*1c060*/  R2UR UR5, R3.reuse ;  /* 0x00000000030572ca */ /* 0x040fe200000e0000 */
[----:B------:R-:W-:Y:S01]  /*1c070*/  FMUL.FTZ R24, R24, R10 ;  /* 0x0000000a18187220 */ /* 0x000fe20000410000 */
[----:B------:R-:W-:-:S02]  /*1c080*/  R2UR UR9, R3 ;  /* 0x00000000030972ca */ /* 0x000fc400000e0000 */
[----:B------:R-:W-:Y:S01]  /*1c090*/  R2UR UR26, R2 ;  /* 0x00000000021a72ca */ /* 0x000fe200000e0000 */
[----:B------:R-:W-:-:S04]  /*1c0a0*/  VIADD R2, R156, 0x404 ;  /* 0x000004049c027836 */ /* 0x000fc80000000000 */
[----:B------:R-:W-:Y:S02]  /*1c0b0*/  MOV R152, UR11 ;  /* 0x0000000b00987c02 */ /* 0x000fe40008000f00 */
[----:B------:R-:W-:Y:S02]  /*1c0c0*/  R2UR UR38, R2 ;  /* 0x00000000022672ca */ /* 0x000fe400000e0000 */
[----:B------:R-:W-:-:S04]  /*1c0d0*/  IADD3 R2, R156, 0x600, RZ ;  /* 0x000006009c027810 */ /* 0x000fc80007ffe0ff */
[----:B------:R-:W-:Y:S01]  /*1c0e0*/  R2UR UR46, R2 ;  /* 0x00000000022e72ca */ /* 0x000fe200000e0000 */
[----:B------:R-:W-:Y:S01]  /*1c0f0*/  VIADD R2, R156, 0x606 ;  /* 0x000006069c027836 */ /* 0x000fe20000000000 */
[----:B------:R0:W-:Y:S01]  /*1c100*/  STL [R1+0x14], R152 ;  /* 0x0000149801007387 */ /* 0x0001e20000100800 */
[----:B------:R-:W-:Y:S01]  /*1c110*/  R2UR UR15, R3 ;  /* 0x00000000030f72ca */ /* 0x000fe200000e0000 */
[-C--:B------:R-:W-:Y:S01]  /*1c120*/  FMUL.FTZ R25, R25, R10.reuse ;  /* 0x0000000a19197220 */ /* 0x080fe20000410000 */
[C---:B------:R-:W-:Y:S01]  /*1c130*/  R2UR UR27, R3.reuse ;  /* 0x00000000031b72ca */ /* 0x040fe200000e0000 */
[-C--:B------:R-:W-:Y:S01]  /*1c140*/  FMUL.FTZ R28, R28, R10.reuse ;  /* 0x0000000a1c1c7220 */ /* 0x080fe20000410000 */
[----:B------:R-:W-:Y:S01]  /*1c150*/  R2UR UR39, R3 ;  /* 0x00000000032772ca */ /* 0x000fe200000e0000 */
[-C--:B------:R-:W-:Y:S01]  /*1c160*/  FMUL.FTZ R29, R29, R10.reuse ;  /* 0x0000000a1d1d7220 */ /* 0x080fe20000410000 */
[----:B------:R-:W-:Y:S01]  /*1c170*/  R2UR UR47, R3 ;  /* 0x00000000032f72ca */ /* 0x000fe200000e0000 */
[-C--:B------:R-:W-:Y:S01]  /*1c180*/  FMUL.FTZ R32, R32, R10.reuse ;  /* 0x0000000a20207220 */ /* 0x080fe20000410000 */
[----:B------:R-:W-:Y:S01]  /*1c190*/  R2UR UR58, R2 ;  /* 0x00000000023a72ca */ /* 0x000fe200000e0000 */
[-C--:B------:R-:W-:Y:S01]  /*1c1a0*/  FMUL.FTZ R33, R33, R10.reuse ;  /* 0x0000000a21217220 */ /* 0x080fe20000410000 */
[----:B------:R-:W-:Y:S01]  /*1c1b0*/  R2UR UR59, R3 ;  /* 0x00000000033b72ca */ /* 0x000fe200000e0000 */
        /* <DEDUP_REMOVED lines=58> */
[----:B------:R-:W-:-:S02]  /*1c560*/  FMUL.FTZ R149, R149, R10 ;  /* 0x0000000a95957220 */ /* 0x000fc40000410000 */
[----:B------:R-:W4:Y:S01]  /*1c570*/  LDL.LU R10, [R1+0x14] ;  /* 0x00001400010a7983 */ /* 0x000f220000300800 */
[C---:B------:R-:W-:Y:S02]  /*1c580*/  VIADD R154, R156.reuse, 0x204 ;  /* 0x000002049c9a7836 */ /* 0x040fe40000000000 */
[----:B0-----:R-:W-:-:S03]  /*1c590*/  VIADD R152, R156, 0x202 ;  /* 0x000002029c987836 */ /* 0x001fc60000000000 */
[----:B------:R-:W-:Y:S01]  /*1c5a0*/  R2UR UR22, R154 ;  /* 0x000000009a1672ca */ /* 0x000fe200000e0000 */
[----:B------:R-:W-:Y:S01]  /*1c5b0*/  VIADD R154, R156, 0x400 ;  /* 0x000004009c9a7836 */ /* 0x000fe20000000000 */
[----:B------:R-:W-:Y:S01]  /*1c5c0*/  R2UR UR18, R152 ;  /* 0x00000000981272ca */ /* 0x000fe200000e0000 */
[----:B------:R-:W-:-:S03]  /*1c5d0*/  VIADD R152, R156, 0x402 ;  /* 0x000004029c987836 */ /* 0x000fc60000000000 */
[----:B------:R-:W-:Y:S01]  /*1c5e0*/  R2UR UR30, R154 ;  /* 0x000000009a1e72ca */ /* 0x000fe200000e0000 */
[----:B------:R-:W-:Y:S01]  /*1c5f0*/  VIADD R154, R156, 0x406 ;  /* 0x000004069c9a7836 */ /* 0x000fe20000000000 */
[----:B------:R-:W-:Y:S01]  /*1c600*/  MOV R11, UR10 ;  /* 0x0000000a000b7c02 */ /* 0x000fe20008000f00 */
[----:B------:R-:W-:Y:S01]  /*1c610*/  UMOV UR10, UR4 ;  /* 0x00000004000a7c82 */ /* 0x000fe20008000000 */
[----:B------:R-:W-:Y:S01]  /*1c620*/  UMOV UR11, UR5 ;  /* 0x00000005000b7c82 */ /* 0x000fe20008000000 */
[----:B------:R-:W-:Y:S01]  /*1c630*/  R2UR UR34, R152 ;  /* 0x00000000982272ca */ /* 0x000fe200000e0000 */
[----:B------:R-:W-:Y:S01]  /*1c640*/  VIADD R152, R156, 0x604 ;  /* 0x000006049c987836 */ /* 0x000fe20000000000 */
[----:B------:R-:W-:Y:S01]  /*1c650*/  R2UR UR42, R154 ;  /* 0x000000009a2a72ca */ /* 0x000fe200000e0000 */
[----:B------:R-:W-:Y:S01]  /*1c660*/  VIADD R154, R156, 0x602 ;  /* 0x000006029c9a7836 */ /* 0x000fe20000000000 */
[----:B------:R-:W-:Y:S02]  /*1c670*/  R2UR UR4, R6 ;  /* 0x00000000060472ca */ /* 0x000fe400000e0000 */
[----:B------:R-:W-:-:S02]  /*1c680*/  R2UR UR5, R7 ;  /* 0x00000000070572ca */ /* 0x000fc400000e0000 */
[----:B------:R-:W-:Y:S02]  /*1c690*/  MOV R155, 0x40000040 ;  /* 0x40000040009b7802 */ /* 0x000fe40000000f00 */
[----:B------:R-:W-:Y:S02]  /*1c6a0*/  R2UR UR19, R153 ;  /* 0x00000000991372ca */ /* 0x000fe400000e0000 */
[C---:B------:R-:W-:Y:S02]  /*1c6b0*/  R2UR UR23, R155.reuse ;  /* 0x000000009b1772ca */ /* 0x040fe400000e0000 */
        /* <DEDUP_REMOVED lines=11> */
[----:B------:R-:W-:Y:S02]  /*1c770*/  WARPGROUP.DEPBAR.LE gsb0, 0x0 ;  /* 0x00008000000079c5 */ /* 0x000fe40000010000 */
[----:B------:R-:W-:Y:S01]  /*1c780*/  WARPGROUP.ARRIVE ;  /* 0x00000000000079c5 */ /* 0x000fe20000000000 */
[----:B--2---:R-:W-:Y:S02]  /*1c790*/  R2UR UR8, R22 ;  /* 0x00000000160872ca */ /* 0x004fe400000e0000 */
[----:B------:R-:W-:Y:S02]  /*1c7a0*/  R2UR UR9, R23 ;  /* 0x00000000170972ca */ /* 0x000fe400000e0000 */
        /* <DEDUP_REMOVED lines=8> */
[----:B---3--:R-:W-:Y:S01]  /*1c830*/  R2UR UR8, R16 ;  /* 0x00000000100872ca */ /* 0x008fe200000e0000 */
[----:B------:R0:W5:Y:S01]  /*1c840*/  LDL.LU R11, [R1+0xf8] ;  /* 0x0000f800010b7983 */ /* 0x0001620000300800 */
[----:B------:R-:W-:Y:S02]  /*1c850*/  R2UR UR9, R17 ;  /* 0x00000000110972ca */ /* 0x000fe400000e0000 */
[----:B----4-:R-:W-:Y:S01]  /*1c860*/  R2UR UR12, R4 ;  /* 0x00000000040c72ca */ /* 0x010fe200000e0000 */
[----:B------:R0:W5:Y:S01]  /*1c870*/  LDL.LU.64 R18, [R1+0xf0] ;  /* 0x0000f00001127983 */ /* 0x0001620000300a00 */
[----:B------:R-:W-:Y:S02]  /*1c880*/  R2UR UR13, R5 ;  /* 0x00000000050d72ca */ /* 0x000fe400000e0000 */
[----:B------:R-:W-:Y:S01]  /*1c890*/  R2UR UR16, R2 ;  /* 0x00000000021072ca */ /* 0x000fe200000e0000 */
[----:B------:R0:W5:Y:S01]  /*1c8a0*/  LDL.LU.64 R16, [R1+0xe8] ;  /* 0x0000e80001107983 */ /* 0x0001620000300a00 */
[----:B------:R-:W-:-:S02]  /*1c8b0*/  R2UR UR17, R3 ;  /* 0x00000000031172ca */ /* 0x000fc400000e0000 */
[----:B------:R-:W-:Y:S01]  /*1c8c0*/  R2UR UR20, R216 ;  /* 0x00000000d81472ca */ /* 0x000fe200000e0000 */
[----:B------:R0:W5:Y:S01]  /*1c8d0*/  LDL.LU.64 R4, [R1+0xe0] ;  /* 0x0000e00001047983 */ /* 0x0001620000300a00 */
[----:B------:R-:W-:Y:S01]  /*1c8e0*/  R2UR UR11, R10 ;  /* 0x000000000a0b72ca */ /* 0x000fe200000e0000 */
[----:B------:R-:W-:Y:S02]  /*1c8f0*/  WARPGROUP.DEPBAR.LE gsb0, 0x0 ;  /* 0x00008000000079c5 */ /* 0x000fe40000010000 */
[----:B------:R-:W-:-:S10]  /*1c900*/  WARPGROUP.ARRIVE ;  /* 0x00000000000079c5 */ /* 0x000fd40000000000 */
        /* <DEDUP_REMOVED lines=121> */
[----:B0-----:R-:W-:Y:S05]  /*1d0a0*/  @!P0 BRA `(.L_x_1803) ;  /* 0x0000000000048947 */ /* 0x001fea0003800000 */
[----:B------:R-:W-:Y:S01]  /*1d0b0*/  BPT.TRAP 0x1 ;  /* 0x000000040000795c */ /* 0x000fe20000300000 */
.L_x_1803:
[----:B------:R-:W-:Y:S01]  /*1d0c0*/  SHF.L.U32 R0, R222, 0x1f, RZ ;  /* 0x0000001fde007819 */ /* 0x000fe200000006ff */
[----:B-----5:R-:W-:-:S04]  /*1d0d0*/  IMAD R222, R11, 0x8, R17 ;  /* 0x000000080bde7824 */ /* 0x020fc800078e0211 */
[----:B------:R0:W1:Y:S01]  /*1d0e0*/  SYNCS.PHASECHK.TRANS64.TRYWAIT P1, [R222+URZ+0x30850], R0 ;  /* 0x03085000de0075a7 */ /* 0x000062000802017f */
[----:B------:R-:W-:Y:S05]  /*1d0f0*/  @!P0 BRA `(.L_x_1804) ;  /* 0x0000000000048947 */ /* 0x000fea0003800000 */
[----:B------:R-:W-:Y:S01]  /*1d100*/  BPT.TRAP 0x1 ;  /* 0x000000040000795c */ /* 0x000fe20000300000 */
.L_x_1804:
[----:B------:R-:W-:Y:S04]  /*1d110*/  BSSY B1, `(.L_x_1805) ;  /* 0x0000004000017945 */ /* 0x000fe80003800000 */
[----:B-1----:R-:W-:Y:S05]  /*1d120*/  @P1 BRA `(.L_x_1806) ;  /* 0x0000000000081947 */ /* 0x002fea0003800000 */
[----:B------:R-:W1:Y:S02]  /*1d130*/  SYNCS.PHASECHK.TRANS64.TRYWAIT P1, [R222+URZ+0x30850], R0 ;  /* 0x03085000de0075a7 */ /* 0x000e64000802017f */
[----:B-1----:R-:W-:Y:S05]  /*1d140*/  @!P1 BRA `(.L_x_1807) ;  /* 0x0000011800ac9947 */ /* 0x002fea0003800000 */
.L_x_1806:
[----:B------:R-:W-:Y:S05]  /*1d150*/  BSYNC B1 ;  /* 0x0000000000017941 */ /* 0x000fea0003800000 */
.L_x_1805:
[----:B------:R-:W-:Y:S01]  /*1d160*/  IADD3 R2, R17, 0x400, RZ ;  /* 0x0000040011027810 */ /* 0x000fe20007ffe0ff */
[----:B------:R-:W-:Y:S01]  /*1d170*/  IMAD.MOV.U32 R3, RZ, RZ, 0x40000040 ;  /* 0x40000040ff037424 */ /* 0x000fe200078e00ff */
[----:B------:R-:W-:Y:S02]  /*1d180*/  WARPGROUP.ARRIVE ;  /* 0x00000000000079c5 */ /* 0x000fe40000000000 */
        /* <DEDUP_REMOVED lines=10> */
[----:B------:R-:W-:Y:S02]  /*1d230*/  R2UR UR6, R10 ;  /* 0x000000000a0672ca */ /* 0x000fe400000e0000 */
[----:B------:R-:W-:Y:S01]  /*1d240*/  R2UR UR7, R11 ;  /* 0x000000000b0772ca */ /* 0x000fe200000e0000 */
[----:B------:R-:W-:Y:S01]  /*1d250*/  IMAD.MOV.U32 R11, RZ, RZ, 0x40000040 ;  /* 0x40000040ff0b7424 */ /* 0x000fe200078e00ff */
[C---:B------:R-:W-:Y:S01]  /*1d260*/  IADD3 R10, R2.reuse, 0x100, RZ ;  /* 0x00000100020a7810 */ /* 0x040fe20007ffe0ff */
[----:B------:R-:W-:Y:S01]  /*1d270*/  VIADD R2, R2, 0x180 ;  /* 0x0000018002027836 */ /* 0x000fe20000000000 */
[----:B------:R-:W-:Y:S02]  /*1d280*/  WARPGROUP.DEPBAR.LE gsb0, 0x0 ;  /* 0x00008000000079c5 */ /* 0x000fe40000010000 */
[----:B------:R-:W-:-:S15]  /*1d290*/  WARPGROUP.ARRIVE ;  /* 0x00000000000079c5 */ /* 0x000fde0000000000 */
[----:B------:R-:W-:-:S04]  /*1d2a0*/  NOP ;  /* 0x0000000000007918 */ /* 0x000fc80000000000 */
        /* <DEDUP_REMOVED lines=16> */
.L_x_1808:
[----:B------:R-:W2:Y:S01]  /*1d3b0*/  LDL R2, [R1] ;  /* 0x0000000001027983 */ /* 0x000ea20000100800 */
[----:B------:R-:W3:Y:S01]  /*1d3c0*/  LDC R3, c[0x0][0x448] ;  /* 0x00011200ff037b82 */ /* 0x000ee20000000800 */
[----:B------:R-:W-:Y:S02]  /*1d3d0*/  ULDC UR5, c[0x0][0x9d8] ;  /* 0x0002760000057ab9 */ /* 0x000fe40000000800 */
[----:B------:R-:W4:Y:S04]  /*1d3e0*/  LDL R10, [R1+0x5c] ;  /* 0x00005c00010a7983 */ /* 0x000f280000100800 */
[----:B01----:R-:W4:Y:S01]  /*1d3f0*/  LDL R0, [R1+0x78] ;  /* 0x0000780001007983 */ /* 0x003f220000100800 */
[----:B------:R-:W0:Y:S03]  /*1d400*/  LDC R187, c[0x0][0x9e4] ;  /* 0x00027900ffbb7b82 */ /* 0x000e260000000800 */
[----:B------:R-:W5:Y:S01]  /*1d410*/  LDL R188, [R1+0xc] ;  /* 0x00000c0001bc7983 */ /* 0x000f620000100800 */
[----:B---3--:R-:W-:-:S13]  /*1d420*/  ISETP.NE.AND P1, PT, R3, 0x1, PT ;  /* 0x000000010300780c */ /* 0x008fda0003f25270 */
[----:B------:R-:W1:Y:S01]  /*1d430*/  @P1 LDC R3, c[0x0][0x44c] ;  /* 0x00011300ff031b82 */ /* 0x000e620000000800 */
[----:B------:R-:W-:Y:S01]  /*1d440*/  IADD3 R4, R4, 0x30840, RZ ;  /* 0x0003084004047810 */ /* 0x000fe20007ffe0ff */
        /* <DEDUP_REMOVED lines=25> */
[----:B----4-:R-:W-:-:S04]  /*1d5e0*/  IMAD.IADD R0, R0, 0x1, R10 ;  /* 0x0000000100007824 */ /* 0x010fc800078e020a */
[----:B-1----:R-:W-:-:S04]  /*1d5f0*/  @P1 IMAD.HI.U32 R3, R0, R3, RZ ;  /* 0x0000000300031227 */ /* 0x002fc800078e00ff */
[----:B------:R-:W-:Y:S01]  /*1d600*/  FMUL.FTZ R10, R153, UR5 ;  /* 0x00000005990a7c20 */ /* 0x000fe20008410000 */
[----:B------:R-:W-:Y:S01]  /*1d610*/  FMUL.FTZ R153, R157, UR5 ;  /* 0x000000059d997c20 */ /* 0x000fe20008410000 */
[----:B-----5:R-:W-:Y:S01]  /*1d620*/  PRMT R4, R188, 0x654, R4 ;  /* 0x00000654bc047816 */ /* 0x020fe20000000004 */
[----:B------:R-:W-:Y:S01]  /*1d630*/  FMUL.FTZ R157, R161, UR5 ;  /* 0x00000005a19d7c20 */ /* 0x000fe20008410000 */
[----:B------:R-:W-:Y:S01]  /*1d640*/  FMUL.FTZ R161, R163, UR5 ;  /* 0x00000005a3a17c20 */ /* 0x000fe20008410000 */
[----:B------:R-:W-:Y:S01]  /*1d650*/  FMUL.FTZ R163, R165, UR5 ;  /* 0x00000005a5a37c20 */ /* 0x000fe20008410000 */
[----:B--2---:R-:W-:Y:S01]  /*1d660*/  @P1 SHF.R.U32.HI R0, RZ, R2, R3 ;  /* 0x00000002ff001219 */ /* 0x004fe20000011603 */
[----:B------:R-:W-:Y:S01]  /*1d670*/  FMUL.FTZ R2, R152, UR5 ;  /* 0x0000000598027c20 */ /* 0x000fe20008410000 */
[----:B------:R-:W-:Y:S01]  /*1d680*/  FMUL.FTZ R152, R156, UR5 ;  /* 0x000000059c987c20 */ /* 0x000fe20008410000 */
[----:B------:R-:W-:Y:S01]  /*1d690*/  FMUL.FTZ R156, R160, UR5 ;  /* 0x00000005a09c7c20 */ /* 0x000fe20008410000 */
[----:B------:R-:W-:Y:S01]  /*1d6a0*/  FMUL.FTZ R160, R162, UR5 ;  /* 0x00000005a2a07c20 */ /* 0x000fe20008410000 */
[----:B------:R-:W1:Y:S01]  /*1d6b0*/  SHFL.IDX PT, R186, R0, RZ, 0x1c1f ;  /* 0x001c1fff00ba7589 */ /* 0x000e6200000e0000 */
[----:B------:R-:W-:Y:S01]  /*1d6c0*/  FMUL.FTZ R162, R164, UR5 ;  /* 0x00000005a4a27c20 */ /* 0x000fe20008410000 */
[----:B------:R-:W-:Y:S01]  /*1d6d0*/  FMUL.FTZ R164, R166, UR5 ;  /* 0x00000005a6a47c20 */ /* 0x000fe20008410000 */
[----:B------:R-:W-:Y:S01]  /*1d6e0*/  FMUL.FTZ R165, R167, UR5 ;  /* 0x00000005a7a57c20 */ /* 0x000fe20008410000 */
[----:B------:R-:W-:Y:S01]  /*1d6f0*/  FMUL.FTZ R166, R168, UR5 ;  /* 0x00000005a8a67c20 */ /* 0x000fe20008410000 */
[----:B------:R2:W-:Y:S01]  /*1d700*/  SYNCS.ARRIVE.TRANS64.RED.A1T0 RZ, [R4+URZ], RZ ;  /* 0x000000ff04ff79a7 */ /* 0x0005e2000810043f */
[----:B------:R-:W-:Y:S01]  /*1d710*/  FMUL.FTZ R168, R170, UR5 ;  /* 0x00000005aaa87c20 */ /* 0x000fe20008410000 */
[----:B------:R-:W-:Y:S01]  /*1d720*/  FMUL.FTZ R167, R171, UR5 ;  /* 0x00000005aba77c20 */ /* 0x000fe20008410000 */
[----:B------:R-:W-:Y:S01]  /*1d730*/  FMUL.FTZ R3, R154, UR5 ;  /* 0x000000059a037c20 */ /* 0x000fe20008410000 */
[----:B------:R-:W-:Y:S01]  /*1d740*/  FMUL.FTZ R170, R175, UR5 ;  /* 0x00000005afaa7c20 */ /* 0x000fe20008410000 */
[----:B------:R-:W-:Y:S01]  /*1d750*/  FMUL.FTZ R171, R178, UR5 ;  /* 0x00000005b2ab7c20 */ /* 0x000fe20008410000 */
[----:B------:R-:W-:Y:S01]  /*1d760*/  FMUL.FTZ R154, R158, UR5 ;  /* 0x000000059e9a7c20 */ /* 0x000fe20008410000 */
[----:B--2---:R-:W-:-:S02]  /*1d770*/  IMAD.SHL.U32 R4, R5, 0x40, RZ ;  /* 0x0000004005047824 */ /* 0x004fc400078e00ff */
[----:B------:R-:W-:Y:S01]  /*1d780*/  FMUL.FTZ R178, R180, UR5 ;  /* 0x00000005b4b27c20 */ /* 0x000fe20008410000 */
[----:B------:R-:W-:Y:S01]  /*1d790*/  FMUL.FTZ R175, R182, UR5 ;  /* 0x00000005b6af7c20 */ /* 0x000fe20008410000 */
[----:B------:R-:W2:Y:S01]  /*1d7a0*/  MUFU.TANH R2, R2 ;  /* 0x0000000200027308 */ /* 0x000ea20000002400 */
[----:B------:R-:W-:Y:S01]  /*1d7b0*/  ULDC UR5, c[0x0][0x9e0] ;  /* 0x0002780000057ab9 */ /* 0x000fe20000000800 */
[----:B------:R-:W-:-:S04]  /*1d7c0*/  IADD3 R182, -R225, 0x1, -R4 ;  /* 0x00000001e1b67810 */ /* 0x000fc80007ffe904 */
[----:B------:R-:W-:Y:S02]  /*1d7d0*/  IADD3 R182, -R219, R182, R220 ;  /* 0x000000b6dbb67210 */ /* 0x000fe40007ffe1dc */
[----:B------:R-:W4:Y:S08]  /*1d7e0*/  MUFU.TANH R10, R10 ;  /* 0x0000000a000a7308 */ /* 0x000f300000002400 */
[----:B------:R-:W0:Y:S01]  /*1d7f0*/  MUFU.TANH R3, R3 ;  /* 0x0000000300037308 */ /* 0x000e220000002400 */
[----:B------:R-:W-:-:S07]  /*1d800*/  VIADD R183, R182, UR5 ;  /* 0x00000005b6b77c36 */ /* 0x000fce0008000000 */
[----:B------:R-:W0:Y:S01]  /*1d810*/  MUFU.TANH R152, R152 ;  /* 0x0000009800987308 */ /* 0x000e220000002400 */
[----:B------:R-:W-:-:S07]  /*1d820*/  VIADD R182, R182, UR4 ;  /* 0x00000004b6b67c36 */ /* 0x000fce0008000000 */
        /* <DEDUP_REMOVED lines=17> */
[----:B-1----:R-:W-:Y:S01]  /*1d940*/  IMAD.IADD R181, R183, 0x1, R186 ;  /* 0x00000001b7b57824 */ /* 0x002fe200078e02ba */
[----:B------:R-:W-:Y:S01]  /*1d950*/  IADD3 R180, R182, R186, RZ ;  /* 0x000000bab6b47210 */ /* 0x000fe20007ffe0ff */
[----:B--234-:R-:W-:Y:S06]  /*1d960*/  @!P5 BRA `(.L_x_1809) ;  /* 0x000000000060d947 */ /* 0x01cfec0003800000 */
        /* <DEDUP_REMOVED lines=13> */
.L_x_1811:
[----:B------:R-:W-:Y:S02]  /*1da40*/  ULDC UR4, c[0x0][0x9e4] ;  /* 0x0002790000047ab9 */ /* 0x000fe40000000800 */
[----:B------:R-:W-:-:S05]  /*1da50*/  IMAD.U32 R187, RZ, RZ, UR4 ;  /* 0x00000004ffbb7e24 */ /* 0x000fca000f8e00ff */
[----:B------:R-:W-:-:S13]  /*1da60*/  ISETP.NE.AND P1, PT, R187, 0x1, PT ;  /* 0x00000001bb00780c */ /* 0x000fda0003f25270 */
[----:B------:R-:W1:Y:S02]  /*1da70*/  @P1 LDC.64 R158, c[0x0][0x9e8] ;  /* 0x00027a00ff9e1b82 */ /* 0x000e640000000a00 */
[----:B-1----:R-:W-:-:S05]  /*1da80*/  @P1 IMAD.HI.U32 R158, R186, R158, RZ ;  /* 0x0000009eba9e1227 */ /* 0x002fca00078e00ff */
[----:B------:R-:W-:-:S07]  /*1da90*/  @P1 SHF.R.U32.HI R186, RZ, R159, R158 ;  /* 0x0000009fffba1219 */ /* 0x000fce000001169e */
.L_x_1812:
[----:B------:R-:W-:Y:S05]  /*1daa0*/  BSYNC B1 ;  /* 0x0000000000017941 */ /* 0x000fea0003800000 */
.L_x_1810:
[----:B------:R-:W-:-:S04]  /*1dab0*/  IMAD R186, R186, R187, -R4 ;  /* 0x000000bbbaba7224 */ /* 0x000fc800078e0a04 */
[----:B------:R-:W-:-:S05]  /*1dac0*/  IMAD.IADD R186, R186, 0x1, -R225 ;  /* 0x00000001baba7824 */ /* 0x000fca00078e0ae1 */
[----:B------:R-:W-:Y:S02]  /*1dad0*/  VIMNMX R180, R180, R186, !PT ;  /* 0x000000bab4b47248 */ /* 0x000fe40007fe0100 */
[----:B------:R-:W-:-:S07]  /*1dae0*/  VIADDMNMX R181, R186, R187, R181, PT ;  /* 0x000000bbbab57246 */ /* 0x000fce00038001b5 */
.L_x_1809:
[----:B------:R-:W-:Y:S01]  /*1daf0*/  ISETP.GT.AND P1, PT, R5, -0x1, PT ;  /* 0xffffffff0500780c */ /* 0x000fe20003f24270 */
[----:B------:R-:W1:Y:S03]  /*1db00*/  SHFL.IDX PT, R0, R0, 0x1, 0x1c1f ;  /* 0x003c1f0000007f89 */ /* 0x000e6600000e0000 */
[C---:B------:R-:W-:Y:S02]  /*1db10*/  ISETP.GT.AND P2, PT, R180.reuse, RZ, P1 ;  /* 0x000000ffb400720c */ /* 0x040fe40000f44270 */
[C---:B------:R-:W-:Y:S02]  /*1db20*/  ISETP.GT.AND P4, PT, R180.reuse, 0x1, P1 ;  /* 0x00000001b400780c */ /* 0x040fe40000f84270 */
[----:B------:R-:W-:Y:S02]  /*1db30*/  ISETP.LT.OR P3, PT, R181, 0x1, P2 ;  /* 0x00000001b500780c */ /* 0x000fe40001761670 */
[----:B------:R-:W-:-:S02]  /*1db40*/  ISETP.GT.AND P2, PT, R180, 0x8, P1 ;  /* 0x00000008b400780c */ /* 0x000fc40000f44270 */
[----:B------:R-:W-:Y:S02]  /*1db50*/  FSEL R158, R2, -INF , !P3 ;  /* 0xff800000029e7808 */ /* 0x000fe40005800000 */
[----:B------:R-:W-:Y:S02]  /*1db60*/  ISETP.GT.AND P3, PT, R180, 0x9, P1 ;  /* 0x00000009b400780c */ /* 0x000fe40000f64270 */
[C---:B------:R-:W-:Y:S02]  /*1db70*/  ISETP.LT.OR P4, PT, R181.reuse, 0x2, P4 ;  /* 0x00000002b500780c */ /* 0x040fe40002781670 */
[C---:B------:R-:W-:Y:S02]  /*1db80*/  ISETP.LT.OR P2, PT, R181.reuse, 0x9, P2 ;  /* 0x00000009b500780c */ /* 0x040fe40001741670 */
[----:B------:R-:W-:Y:S02]  /*1db90*/  ISETP.LT.OR P3, PT, R181, 0xa, P3 ;  /* 0x0000000ab500780c */ /* 0x000fe40001f61670 */
[----:B------:R-:W-:-:S02]  /*1dba0*/  FSEL R10, R10, -INF , !P4 ;  /* 0xff8000000a0a7808 */ /* 0x000fc40006000000 */
[----:B0-----:R-:W-:Y:S01]  /*1dbb0*/  FSEL R159, R152, -INF , !P2 ;  /* 0xff800000989f7808 */ /* 0x001fe20005000000 */
[----:B-1----:R-:W-:Y:S01]  /*1dbc0*/  IMAD.IADD R183, R183, 0x1, R0 ;  /* 0x00000001b7b77824 */ /* 0x002fe200078e0200 */
        /* <DEDUP_REMOVED lines=34> */
[----:B------:R-:W-:-:S02]  /*1ddf0*/  IADD3 R182, R182, R0, RZ ;  /* 0x00000000b6b67210 */ /* 0x000fc40007ffe0ff */
[----:B------:R-:W-:Y:S02]  /*1de00*/  FSEL R176, R176, -INF , !P4 ;  /* 0xff800000b0b07808 */ /* 0x000fe40006000000 */
        /* <DEDUP_REMOVED lines=16> */
.L_x_1815:
[----:B------:R-:W-:Y:S02]  /*1df10*/  ULDC UR4, c[0x0][0x9e4] ;  /* 0x0002790000047ab9 */ /* 0x000fe40000000800 */
[----:B------:R-:W-:-:S05]  /*1df20*/  IMAD.U32 R2, RZ, RZ, UR4 ;  /* 0x00000004ff027e24 */ /* 0x000fca000f8e00ff */
[----:B------:R-:W-:-:S13]  /*1df30*/  ISETP.NE.AND P2, PT, R2, 0x1, PT ;  /* 0x000000010200780c */ /* 0x000fda0003f45270 */
[----:B------:R-:W0:Y:S02]  /*1df40*/  @P2 LDC.64 R152, c[0x0][0x9e8] ;  /* 0x00027a00ff982b82 */ /* 0x000e240000000a00 */
[----:B0-----:R-:W-:-:S05]  /*1df50*/  @P2 IMAD.HI.U32 R152, R0, R152, RZ ;  /* 0x0000009800982227 */ /* 0x001fca00078e00ff */
[----:B------:R-:W-:-:S07]  /*1df60*/  @P2 SHF.R.U32.HI R0, RZ, R153, R152 ;  /* 0x00000099ff002219 */ /* 0x000fce0000011698 */
.L_x_1816:
[----:B------:R-:W-:Y:S05]  /*1df70*/  BSYNC B1 ;  /* 0x0000000000017941 */ /* 0x000fea0003800000 */
.L_x_1814:
[----:B------:R-:W-:-:S04]  /*1df80*/  IMAD R0, R0, R2, -R4 ;  /* 0x0000000200007224 */ /* 0x000fc800078e0a04 */
[----:B------:R-:W-:-:S05]  /*1df90*/  IMAD.IADD R0, R0, 0x1, -R225 ;  /* 0x0000000100007824 */ /* 0x000fca00078e0ae1 */
[----:B------:R-:W-:Y:S02]  /*1dfa0*/  VIMNMX R182, R182, R0, !PT ;  /* 0x00000000b6b67248 */ /* 0x000fe40007fe0100 */
[----:B------:R-:W-:-:S07]  /*1dfb0*/  VIADDMNMX R183, R0, R2, R183, PT ;  /* 0x0000000200b77246 */ /* 0x000fce00038001b7 */
.L_x_1813:
        /* <DEDUP_REMOVED lines=28> */
[C---:B------:R-:W-:Y:S02]  /*1e180*/  ISETP.LT.OR P2, PT, R183.reuse, 0x11, P2 ;  /* 0x00000011b700780c */ /* 0x040fe40001741670 */
[----:B------:R-:W-:Y:S02]  /*1e190*/  ISETP.LT.OR P3, PT, R183, 0x12, P3 ;  /* 0x00000012b700780c */ /* 0x000fe40001f61670 */
[----:B------:R-:W-:-:S02]  /*1e1a0*/  LOP3.LUT R16, R16, 0xffff7fff, RZ, 0xc0, !PT ;  /* 0xffff7fff10107812 */ /* 0x000fc400078ec0ff */
[----:B------:R-:W-:Y:S02]  /*1e1b0*/  FMNMX.FTZ R0, R178, R0, !PT ;  /* 0x00000000b2007209 */ /* 0x000fe40007810000 */
[----:B------:R-:W-:Y:S02]  /*1e1c0*/  FSEL R155, R155, -INF , !P4 ;  /* 0xff8000009b9b7808 */ /* 0x000fe40006000000 */
[----:B------:R-:W-:Y:S02]  /*1e1d0*/  FSEL R160, R160, -INF , !P2 ;  /* 0xff800000a0a07808 */ /* 0x000fe40005000000 */
[----:B------:R-:W-:Y:S02]  /*1e1e0*/  FSEL R161, R161, -INF , !P3 ;  /* 0xff800000a1a17808 */ /* 0x000fe40005800000 */
[C---:B------:R-:W-:Y:S02]  /*1e1f0*/  ISETP.GT.AND P4, PT, R182.reuse, 0x18, P1 ;  /* 0x00000018b600780c */ /* 0x040fe40000f84270 */
[----:B------:R-:W-:-:S02]  /*1e200*/  ISETP.GT.AND P2, PT, R182, 0x19, P1 ;  /* 0x00000019b600780c */ /* 0x000fc40000f44270 */
[----:B------:R-:W-:Y:S02]  /*1e210*/  ISETP.GT.AND P3, PT, R182, 0x20, P1 ;  /* 0x00000020b600780c */ /* 0x000fe40000f64270 */
[----:B------:R-:W-:Y:S02]  /*1e220*/  @P0 LOP3.LUT R16, R16, 0x8000, RZ, 0xfc, !PT ;  /* 0x0000800010100812 */ /* 0x000fe400078efcff */
[----:B------:R-:W-:Y:S02]  /*1e230*/  ISETP.GT.AND P0, PT, R182, RZ, P1 ;  /* 0x000000ffb600720c */ /* 0x000fe40000f04270 */
[----:B------:R-:W-:Y:S02]  /*1e240*/  FMNMX.FTZ R0, R179, R0, !PT ;  /* 0x00000000b3007209 */ /* 0x000fe40007810000 */
[C---:B------:R-:W-:Y:S02]  /*1e250*/  ISETP.LT.OR P4, PT, R183.reuse, 0x19, P4 ;  /* 0x00000019b700780c */ /* 0x040fe40002781670 */
[C---:B------:R-:W-:Y:S01]  /*1e260*/  ISETP.LT.OR P2, PT, R183.reuse, 0x1a, P2 ;  /* 0x0000001ab700780c */ /* 0x040fe20001741670 */
[----:B------:R-:W0:Y:S01]  /*1e270*/  SHFL.BFLY PT, R2, R0, 0x2, 0x1f ;  /* 0x0c401f0000027f89 */ /* 0x000e2200000e0000 */
[----:B------:R-:W-:-:S02]  /*1e280*/  ISETP.LT.OR P3, PT, R183, 0x21, P3 ;  /* 0x00000021b700780c */ /* 0x000fc40001f61670 */
[----:B------:R-:W-:Y:S02]  /*1e290*/  FSEL R164, R164, -INF , !P4 ;  /* 0xff800000a4a47808 */ /* 0x000fe40006000000 */
[----:B------:R-:W-:Y:S02]  /*1e2a0*/  FSEL R165, R165, -INF , !P2 ;  /* 0xff800000a5a57808 */ /* 0x000fe40005000000 */
[----:B------:R-:W-:Y:S02]  /*1e2b0*/  FSEL R168, R168, -INF , !P3 ;  /* 0xff800000a8a87808 */ /* 0x000fe40005800000 */
[C---:B------:R-:W-:Y:S02]  /*1e2c0*/  ISETP.GT.AND P2, PT, R182.reuse, 0x28, P1 ;  /* 0x00000028b600780c */ /* 0x040fe40000f44270 */
[C---:B------:R-:W-:Y:S02]  /*1e2d0*/  ISETP.GT.AND P3, PT, R182.reuse, 0x29, P1 ;  /* 0x00000029b600780c */ /* 0x040fe40000f64270 */
[----:B------:R-:W-:-:S02]  /*1e2e0*/  ISETP.GT.AND P4, PT, R182, 0x30, P1 ;  /* 0x00000030b600780c */ /* 0x000fc40000f84270 */
[C---:B------:R-:W-:Y:S02]  /*1e2f0*/  ISETP.GT.AND P5, PT, R182.reuse, 0x31, P1 ;  /* 0x00000031b600780c */ /* 0x040fe40000fa4270 */
[----:B------:R-:W-:Y:S02]  /*1e300*/  ISETP.GT.AND P6, PT, R182, 0x38, P1 ;  /* 0x00000038b600780c */ /* 0x000fe40000fc4270 */
[----:B------:R-:W-:Y:S02]  /*1e310*/  LOP3.LUT R16, R16, 0xfffffff7, RZ, 0xc0, !PT ;  /* 0xfffffff710107812 */ /* 0x000fe400078ec0ff */
[----:B------:R-:W-:Y:S02]  /*1e320*/  ISETP.GT.AND P1, PT, R182, 0x39, P1 ;  /* 0x00000039b600780c */ /* 0x000fe40000f24270 */
[----:B------:R-:W-:Y:S02]  /*1e330*/  @P0 LOP3.LUT R16, R16, 0x8, RZ, 0xfc, !PT ;  /* 0x0000000810100812 */ /* 0x000fe400078efcff */
[----:B0-----:R-:W-:-:S02]  /*1e340*/  FMNMX.FTZ R2, R0, R2, !PT ;  /* 0x0000000200027209 */ /* 0x001fc40007810000 */
[C---:B------:R-:W-:Y:S02]  /*1e350*/  LOP3.LUT P0, RZ, R16.reuse, 0x8000, RZ, 0xc0, !PT ;  /* 0x0000800010ff7812 */ /* 0x040fe4000780c0ff */
[----:B------:R-:W-:Y:S01]  /*1e360*/  LOP3.LUT R16, R16, 0xfffffffd, RZ, 0xc0, !PT ;  /* 0xfffffffd10107812 */ /* 0x000fe200078ec0ff */
[----:B------:R-:W0:Y:S01]  /*1e370*/  SHFL.BFLY PT, R4, R2, 0x1, 0x1f ;  /* 0x0c201f0002047f89 */ /* 0x000e2200000e0000 */
[C---:B------:R-:W-:Y:S02]  /*1e380*/  ISETP.LT.OR P0, PT, R183.reuse, 0x22, P0 ;  /* 0x00000022b700780c */ /* 0x040fe40000701670 */
[C---:B------:R-:W-:Y:S02]  /*1e390*/  ISETP.LT.OR P4, PT, R183.reuse, 0x31, P4 ;  /* 0x00000031b700780c */ /* 0x040fe40002781670 */
[----:B------:R-:W-:Y:S02]  /*1e3a0*/  @P1 LOP3.LUT R16, R16, 0x2, RZ, 0xfc, !PT ;  /* 0x0000000210101812 */ /* 0x000fe400078efcff */
[----:B------:R-:W-:-:S02]  /*1e3b0*/  ISETP.LT.OR P5, PT, R183, 0x32, P5 ;  /* 0x00000032b700780c */ /* 0x000fc40002fa1670 */
[C---:B------:R-:W-:Y:S02]  /*1e3c0*/  LOP3.LUT P1, RZ, R16.reuse, 0x8, RZ, 0xc0, !PT ;  /* 0x0000000810ff7812 */ /* 0x040fe4000782c0ff */
[----:B------:R-:W-:Y:S02]  /*1e3d0*/  LOP3.LUT R16, R16, 0xffffffef, RZ, 0xc0, !PT ;  /* 0xffffffef10107812 */ /* 0x000fe400078ec0ff */
[----:B------:R-:W-:Y:S02]  /*1e3e0*/  ISETP.LT.OR P1, PT, R183, 0x1, P1 ;  /* 0x00000001b700780c */ /* 0x000fe40000f21670 */
[----:B------:R-:W-:Y:S02]  /*1e3f0*/  @P0 LOP3.LUT R16, R16, 0x10, RZ, 0xfc, !PT ;  /* 0x0000001010100812 */ /* 0x000fe400078efcff */
[----:B------:R-:W-:Y:S02]  /*1e400*/  FSEL R153, R3, -INF , !P1 ;  /* 0xff80000003997808 */ /* 0x000fe40004800000 */
[----:B------:R-:W-:-:S02]  /*1e410*/  ISETP.LT.OR P0, PT, R183, 0x29, P2 ;  /* 0x00000029b700780c */ /* 0x000fc40001701670 */
[----:B------:R-:W-:Y:S02]  /*1e420*/  FMNMX.FTZ R3, R153, R228, !PT ;  /* 0x000000e499037209 */ /* 0x000fe40007810000 */
[C---:B------:R-:W-:Y:S02]  /*1e430*/  LOP3.LUT P2, RZ, R16.reuse, 0x2, RZ, 0xc0, !PT ;  /* 0x0000000210ff7812 */ /* 0x040fe4000784c0ff */
[----:B------:R-:W-:Y:S02]  /*1e440*/  FMNMX.FTZ R3, R11, R3, !PT ;  /* 0x000000030b037209 */ /* 0x000fe40007810000 */
[----:B------:R-:W-:Y:S02]  /*1e450*/  LOP3.LUT R16, R16, 0xfffffffb, RZ, 0xc0, !PT ;  /* 0xfffffffb10107812 */ /* 0x000fe400078ec0ff */
[----:B------:R-:W-:Y:S02]  /*1e460*/  FMNMX.FTZ R3, R154, R3, !PT ;  /* 0x000000039a037209 */ /* 0x000fe40007810000 */
[----:B0-----:R-:W-:Y:S01]  /*1e470*/  FMNMX.FTZ R4, R2, R4, !PT ;  /* 0x0000000402047209 */ /* 0x001fe20007810000 */
[----:B------:R-:W-:Y:S01]  /*1e480*/  IMAD.U32 R2, RZ, RZ, UR4 ;  /* 0x00000004ff027e24 */ /* 0x000fe2000f8e00ff */
[----:B------:R-:W-:-:S02]  /*1e490*/  @P0 LOP3.LUT R16, R16, 0x4, RZ, 0xfc, !PT ;  /* 0x0000000410100812 */ /* 0x000fc400078efcff */
[----:B------:R-:W-:Y:S01]  /*1e4a0*/  ISETP.LT.OR P0, PT, R183, 0x2a, P3 ;  /* 0x0000002ab700780c */ /* 0x000fe20001f01670 */
[----:B------:R-:W-:Y:S01]  /*1e4b0*/  FMUL.FTZ R152, R4, R2 ;  /* 0x0000000204987220 */ /* 0x000fe20000410000 */
[----:B------:R-:W-:Y:S02]  /*1e4c0*/  FMNMX.FTZ R3, R155, R3, !PT ;  /* 0x000000039b037209 */ /* 0x000fe40007810000 */
[----:B------:R-:W-:Y:S02]  /*1e4d0*/  LOP3.LUT R16, R16, 0xffffbfff, RZ, 0xc0, !PT ;  /* 0xffffbfff10107812 */ /* 0x000fe400078ec0ff */
[----:B------:R-:W-:Y:S02]  /*1e4e0*/  FMNMX.FTZ R3, R160, R3, !PT ;  /* 0x00000003a0037209 */ /* 0x000fe40007810000 */
[----:B------:R-:W-:Y:S02]  /*1e4f0*/  FSETP.NEU.FTZ.AND P3, PT, R4, -INF , PT ;  /* 0xff8000000400780b */ /* 0x000fe40003f7d000 */
[----:B------:R-:W-:-:S02]  /*1e500*/  FMNMX.FTZ R3, R161, R3, !PT ;  /* 0x00000003a1037209 */ /* 0x000fc40007810000 */
[----:B------:R-:W-:Y:S02]  /*1e510*/  FSEL R0, R4, RZ, P3 ;  /* 0x000000ff04007208 */ /* 0x000fe40001800000 */
[----:B------:R-:W-:Y:S02]  /*1e520*/  @P0 LOP3.LUT R16, R16, 0x4000, RZ, 0xfc, !PT ;  /* 0x0000400010100812 */ /* 0x000fe400078efcff */
[----:B------:R-:W-:Y:S01]  /*1e530*/  FMNMX.FTZ R3, R164, R3, !PT ;  /* 0x00000003a4037209 */ /* 0x000fe20007810000 */
[----:B------:R-:W-:Y:S01]  /*1e540*/  FADD.FTZ R0, -R0, R227 ;  /* 0x000000e300007221 */ /* 0x000fe20000010100 */
[----:B------:R-:W-:Y:S02]  /*1e550*/  LOP3.LUT P0, RZ, R16, 0x10, RZ, 0xc0, !PT ;  /* 0x0000001010ff7812 */ /* 0x000fe4000780c0ff */
[----:B------:R-:W-:Y:S01]  /*1e560*/  FMNMX.FTZ R3, R165, R3, !PT ;  /* 0x00000003a5037209 */ /* 0x000fe20007810000 */
[----:B------:R-:W-:Y:S01]  /*1e570*/  FMUL.FTZ R180, R0, R2 ;  /* 0x0000000200b47220 */ /* 0x000fe20000410000 */
[----:B------:R-:W-:-:S02]  /*1e580*/  FSEL R152, R152, RZ, P3 ;  /* 0x000000ff98987208 */ /* 0x000fc40001800000 */
        /* <DEDUP_REMOVED lines=34> */
[----:B------:R0:W-:Y:S01]  /*1e7b0*/  MUFU.EX2 R196, R10 ;  /* 0x0000000a00c47308 */ /* 0x0001e20000000800 */
[----:B------:R-:W-:-:S02]  /*1e7c0*/  LOP3.LUT P0, RZ, R16, 0x2000, RZ, 0xc0, !PT ;  /* 0x0000200010ff7812 */ /* 0x000fc4000780c0ff */
[----:B------:R-:W-:-:S05]  /*1e7d0*/  FMNMX.FTZ R3, R177, R3, !PT ;  /* 0x00000003b1037209 */ /* 0x000fca0007810000 */
[----:B------:R-:W1:Y:S01]  /*1e7e0*/  SHFL.BFLY PT, R179, R3, 0x2, 0x1f ;  /* 0x0c401f0003b37f89 */ /* 0x000e6200000e0000 */
[----:B------:R-:W-:Y:S08]  /*1e7f0*/  MUFU.EX2 R158, R158 ;  /* 0x0000009e009e7308 */ /* 0x000ff00000000800 */
[----:B------:R-:W-:Y:S08]  /*1e800*/  MUFU.EX2 R159, R159 ;  /* 0x0000009f009f7308 */ /* 0x000ff00000000800 */
[----:B------:R-:W-:Y:S01]  /*1e810*/  MUFU.EX2 R186, R186 ;  /* 0x000000ba00ba7308 */ /* 0x000fe20000000800 */
[----:B-1----:R-:W-:-:S07]  /*1e820*/  FMNMX.FTZ R3, R3, R179, !PT ;  /* 0x000000b303037209 */ /* 0x002fce0007810000 */
[----:B------:R-:W-:Y:S01]  /*1e830*/  MUFU.EX2 R156, R156 ;  /* 0x0000009c009c7308 */ /* 0x000fe20000000800 */
[----:B------:R-:W1:Y:S07]  /*1e840*/  SHFL.BFLY PT, R179, R3, 0x1, 0x1f ;  /* 0x0c201f0003b37f89 */ /* 0x000e6e00000e0000 */
[----:B------:R-:W-:Y:S08]  /*1e850*/  MUFU.EX2 R157, R157 ;  /* 0x0000009d009d7308 */ /* 0x000ff00000000800 */
[----:B------:R-:W-:Y:S08]  /*1e860*/  MUFU.EX2 R162, R162 ;  /* 0x000000a200a27308 */ /* 0x000ff00000000800 */
[----:B------:R-:W-:Y:S01]  /*1e870*/  MUFU.EX2 R163, R163 ;  /* 0x000000a300a37308 */ /* 0x000fe20000000800 */
[----:B-1----:R-:W-:-:S04]  /*1e880*/  FMNMX.FTZ R3, R3, R179, !PT ;  /* 0x000000b303037209 */ /* 0x002fc80007810000 */
[C---:B------:R-:W-:Y:S01]  /*1e890*/  FSETP.NEU.FTZ.AND P1, PT, R3.reuse, -INF , PT ;  /* 0xff8000000300780b */ /* 0x040fe20003f3d000 */
[C---:B0-----:R-:W-:Y:S02]  /*1e8a0*/  FMUL.FTZ R10, R3.reuse, R2 ;  /* 0x00000002030a7220 */ /* 0x041fe40000410000 */
[----:B------:R-:W-:Y:S01]  /*1e8b0*/  MUFU.EX2 R166, R166 ;  /* 0x000000a600a67308 */ /* 0x000fe20000000800 */
[----:B------:R-:W-:Y:S02]  /*1e8c0*/  FSEL R179, R3, RZ, P1 ;  /* 0x000000ff03b37208 */ /* 0x000fe40000800000 */
[----:B------:R-:W-:-:S03]  /*1e8d0*/  FSEL R0, R10, RZ, P1 ;  /* 0x000000ff0a007208 */ /* 0x000fc60000800000 */
[----:B------:R-:W-:Y:S02]  /*1e8e0*/  FADD.FTZ R179, -R179, R228 ;  /* 0x000000e4b3b37221 */ /* 0x000fe40000010100 */
[----:B------:R-:W0:Y:S01]  /*1e8f0*/  MUFU.EX2 R10, R180 ;  /* 0x000000b4000a7308 */ /* 0x000e220000000800 */
[-CC-:B------:R-:W-:Y:S01]  /*1e900*/  FFMA.FTZ R153, R153, R2.reuse, -R0.reuse ;  /* 0x0000000299997223 */ /* 0x180fe20000010800 */
[-CC-:B------:R-:W-:Y:S01]  /*1e910*/  FFMA.FTZ R11, R11, R2.reuse, -R0.reuse ;  /* 0x000000020b0b7223 */ /* 0x180fe20000010800 */
[-C--:B------:R-:W-:Y:S01]  /*1e920*/  FMUL.FTZ R179, R179, R2.reuse ;  /* 0x00000002b3b37220 */ /* 0x080fe20000410000 */
        /* <DEDUP_REMOVED lines=13> */
[----:B------:R-:W-:Y:S01]  /*1ea00*/  FFMA.FTZ R177, R177, R2, -R0 ;  /* 0x00000002b1b17223 */ /* 0x000fe20000010800 */
[----:B------:R-:W-:Y:S01]  /*1ea10*/  MUFU.EX2 R153, R153 ;  /* 0x0000009900997308 */ /* 0x000fe20000000800 */
[----:B0-----:R-:W-:-:S07]  /*1ea20*/  FFMA.FTZ R223, R10, R223, R158 ;  /* 0x000000df0adf7223 */ /* 0x001fce000001009e */
[----:B------:R0:W1:Y:S08]  /*1ea30*/  MUFU.EX2 R0, R179 ;  /* 0x000000b300007308 */ /* 0x0000700000000800 */
        /* <DEDUP_REMOVED lines=55> */
.L_x_1817:
[----:B------:R-:W2:Y:S01]  /*1edb0*/  LDL R179, [R1+0x7c] ;  /* 0x00007c0001b37983 */ /* 0x000ea20000100800 */
[----:B------:R-:W-:Y:S01]  /*1edc0*/  IADD3 R222, R222, 0x30860, RZ ;  /* 0x00030860dede7810 */ /* 0x000fe20007ffe0ff */
        /* <DEDUP_REMOVED lines=21> */
[----:B------:R-:W-:Y:S02]  /*1ef20*/  MOV R11, R202 ;  /* 0x000000ca000b7202 */ /* 0x000fe40000000f00 */
[C---:B--2---:R-:W-:Y:S01]  /*1ef30*/  ISETP.GT.AND P1, PT, R5.reuse, R179, PT ;  /* 0x000000b30500720c */ /* 0x044fe20003f24270 */
[----:B------:R-:W-:-:S12]  /*1ef40*/  VIADD R5, R5, 0xffffffff ;  /* 0xffffffff05057836 */ /* 0x000fd80000000000 */
[----:B------:R-:W-:Y:S05]  /*1ef50*/  @P1 BRA `(.L_x_1818) ;  /* 0xffffffcc00881947 */ /* 0x000fea000383ffff */
.L_x_1797:
[----:B------:R-:W-:Y:S05]  /*1ef60*/  BSYNC B0 ;  /* 0x0000000000007941 */ /* 0x000fea0003800000 */
.L_x_1796:
        /* <DEDUP_REMOVED lines=131> */
.L_x_1819:
[----:B------:R-:W-:Y:S01]  /*1f7a0*/  IMAD R5, R202, 0x8, R17 ;  /* 0x00000008ca057824 */ /* 0x000fe200078e0211 */
[----:B------:R-:W-:-:S04]  /*1f7b0*/  SHF.L.U32 R0, R218, 0x1f, RZ ;  /* 0x0000001fda007819 */ /* 0x000fc800000006ff */
[----:B------:R0:W1:Y:S01]  /*1f7c0*/  SYNCS.PHASECHK.TRANS64.TRYWAIT P1, [R5+URZ+0x30850], R0 ;  /* 0x03085000050075a7 */ /* 0x000062000802017f */
[----:B------:R-:W-:Y:S05]  /*1f7d0*/  @!P0 BRA `(.L_x_1820) ;  /* 0x0000000000048947 */ /* 0x000fea0003800000 */
[----:B------:R-:W-:Y:S01]  /*1f7e0*/  BPT.TRAP 0x1 ;  /* 0x000000040000795c */ /* 0x000fe20000300000 */
.L_x_1820:
[----:B------:R-:W-:Y:S04]  /*1f7f0*/  BSSY B0, `(.L_x_1821) ;  /* 0x0000004000007945 */ /* 0x000fe80003800000 */
[----:B-1----:R-:W-:Y:S05]  /*1f800*/  @P1 BRA `(.L_x_1822) ;  /* 0x0000000000081947 */ /* 0x002fea0003800000 */
[----:B------:R-:W1:Y:S02]  /*1f810*/  SYNCS.PHASECHK.TRANS64.TRYWAIT P1, [R5+URZ+0x30850], R0 ;  /* 0x03085000050075a7 */ /* 0x000e64000802017f */
[----:B-1----:R-:W-:Y:S05]  /*1f820*/  @!P1 BRA `(.L_x_1823) ;  /* 0x000000f400089947 */ /* 0x002fea0003800000 */
.L_x_1822:
[----:B------:R-:W-:Y:S05]  /*1f830*/  BSYNC B0 ;  /* 0x0000000000007941 */ /* 0x000fea0003800000 */
.L_x_1821:
[----:B------:R-:W-:Y:S01]  /*1f840*/  VIADD R17, R17, 0x400 ;  /* 0x0000040011117836 */ /* 0x000fe20000000000 */
[----:B------:R-:W-:Y:S01]  /*1f850*/  WARPGROUP.ARRIVE ;  /* 0x00000000000079c5 */ /* 0x000fe20000000000 */
[----:B------:R-:W-:Y:S01]  /*1f860*/  IMAD.MOV.U32 R7, RZ, RZ, 0x40000040 ;  /* 0x40000040ff077424 */ /* 0x000fe200078e00ff */
[----:B01----:R-:W0:Y:S01]  /*1f870*/  SHFL.BFLY PT, R0, R223, 0x2, 0x1f ;  /* 0x0c401f00df007f89 */ /* 0x003e2200000e0000 */
[----:B------:R-:W-:Y:S01]  /*1f880*/  IMAD.MOV.U32 R9, RZ, RZ, 0x40000040 ;  /* 0x40000040ff097424 */ /* 0x000fe200078e00ff */
[----:B------:R-:W-:Y:S01]  /*1f890*/  SHF.R.U32.HI R17, RZ, 0x4, R17 ;  /* 0x00000004ff117819 */ /* 0x000fe20000011611 */
[----:B------:R-:W-:Y:S01]  /*1f8a0*/  IMAD.MOV.U32 R155, RZ, RZ, -0x800000 ;  /* 0xff800000ff9b7424 */ /* 0x000fe200078e00ff */
[----:B------:R-:W-:Y:S01]  /*1f8b0*/  R2UR UR7, R7 ;  /* 0x00000000070772ca */ /* 0x000fe200000e0000 */
[----:B------:R-:W-:Y:S01]  /*1f8c0*/  IMAD.MOV.U32 R154, RZ, RZ, -0x800000 ;  /* 0xff800000ff9a7424 */ /* 0x000fe200078e00ff */
[----:B------:R-:W-:Y:S02]  /*1f8d0*/  LOP3.LUT R17, R17, 0x3fff, RZ, 0xc0, !PT ;  /* 0x00003fff11117812 */ /* 0x000fe400078ec0ff */
[----:B------:R-:W-:-:S02]  /*1f8e0*/  MOV R7, 0x40000040 ;  /* 0x4000004000077802 */ /* 0x000fc40000000f00 */
[----:B------:R-:W-:-:S05]  /*1f8f0*/  LOP3.LUT R17, R17, 0x2000000, RZ, 0xfc, !PT ;  /* 0x0200000011117812 */ /* 0x000fca00078efcff */
[----:B------:R-:W-:-:S05]  /*1f900*/  IMAD R6, R202, 0x800, R17 ;  /* 0x00000800ca067824 */ /* 0x000fca00078e0211 */
[C---:B------:R-:W-:Y:S02]  /*1f910*/  R2UR UR6, R6.reuse ;  /* 0x00000000060672ca */ /* 0x040fe400000e0000 */
[----:B------:R-:W-:Y:S01]  /*1f920*/  IADD3 R8, R6, 0x80, RZ ;  /* 0x0000008006087810 */ /* 0x000fe20007ffe0ff */
[----:B0-----:R-:W-:-:S10]  /*1f930*/  FADD.FTZ R0, R0, R223 ;  /* 0x000000df00007221 */ /* 0x001fd40000010000 */
        /* <DEDUP_REMOVED lines=26> */
[----:B------:R-:W-:-:S04]  /*1fae0*/  @P1 FMUL.FTZ R8, R2, 0.69314718246459960938 ;  /* 0x3f31721802081820 */ /* 0x000fc80000410000 */
[----:B------:R-:W-:Y:S01]  /*1faf0*/  FSETP.NE.FTZ.AND P2, PT, R6, RZ, PT ;  /* 0x000000ff0600720b */ /* 0x000fe20003f55000 */
[----:B-1----:R-:W-:-:S04]  /*1fb00*/  @P1 FMUL.FTZ R7, R7, 0.69314718246459960938 ;  /* 0x3f31721807071820 */ /* 0x002fc80000410000 */
[----:B------:R-:W-:Y:S01]  /*1fb10*/  @P1 FFMA.FTZ R155, R8, R4, R7 ;  /* 0x00000004089b1223 */ /* 0x000fe20000010007 */
[----:B------:R-:W-:-:S07]  /*1fb20*/  IMAD.MOV.U32 R4, RZ, RZ, RZ ;  /* 0x000000ffff047224 */ /* 0x000fce00078e00ff */
[----:B------:R-:W0:Y:S01]  /*1fb30*/  @P2 MUFU.LG2 R7, R6 ;  /* 0x0000000600072308 */ /* 0x000e220000000c00 */
[----:B------:R-:W-:-:S07]  /*1fb40*/  @P2 FMUL.FTZ R2, R2, 0.69314718246459960938 ;  /* 0x3f31721802022820 */ /* 0x000fce0000410000 */
[----:B------:R1:W2:Y:S02]  /*1fb50*/  @P1 MUFU.RCP R4, R0 ;  /* 0x0000000000041308 */ /* 0x0002a40000001000 */
[----:B-1----:R-:W-:Y:S02]  /*1fb60*/  IMAD.MOV.U32 R0, RZ, RZ, RZ ;  /* 0x000000ffff007224 */ /* 0x002fe400078e00ff */
[----:B0-----:R-:W-:-:S04]  /*1fb70*/  @P2 FMUL.FTZ R7, R7, 0.69314718246459960938 ;  /* 0x3f31721807072820 */ /* 0x001fc80000410000 */
[----:B------:R-:W-:Y:S01]  /*1fb80*/  @P2 FFMA.FTZ R154, R2, R3, R7 ;  /* 0x00000003029a2223 */ /* 0x000fe20000010007 */
[----:B------:R0:W1:Y:S01]  /*1fb90*/  @P2 MUFU.RCP R0, R6 ;  /* 0x0000000600002308 */ /* 0x0000620000001000 */
[----:B------:R-:W-:Y:S02]  /*1fba0*/  WARPGROUP.DEPBAR.LE gsb0, 0x0 ;  /* 0x00008000000079c5 */ /* 0x000fe40000010000 */
[----:B------:R-:W-:-:S06]  /*1fbb0*/  WARPGROUP.ARRIVE ;  /* 0x00000000000079c5 */ /* 0x000fcc0000000000 */
[----:B------:R-:W-:Y:S03]  /*1fbc0*/  HGMMA.64x256x16.F32 R24, R184, gdesc[UR4].tnspB, R24, gsb0 ;  /* 0x43e00004b8187df0 */ /* 0x000fe60008000818 */
[----:B------:R-:W-:Y:S02]  /*1fbd0*/  WARPGROUP.DEPBAR.LE gsb0, 0x0 ;  /* 0x00008000000079c5 */ /* 0x000fe40000010000 */
[----:B--2---:R-:W-:Y:S05]  /*1fbe0*/  @!P0 BRA `(.L_x_1824) ;  /* 0x0000000000048947 */ /* 0x004fea0003800000 */
[----:B------:R-:W-:Y:S01]  /*1fbf0*/  BPT.TRAP 0x1 ;  /* 0x000000040000795c */ /* 0x000fe20000300000 */
.L_x_1824:
[----:B------:R-:W2:Y:S01]  /*1fc00*/  LDL.LU R2, [R1+0xc] ;  /* 0x00000c0001027983 */ /* 0x000ea20000300800 */
[----:B------:R-:W-:-:S03]  /*1fc10*/  IADD3 R5, R5, 0x30860, RZ ;  /* 0x0003086005057810 */ /* 0x000fc60007ffe0ff */
[----:B0-----:R-:W3:Y:S01]  /*1fc20*/  LDL.LU R6, [R1+0x90] ;  /* 0x0000900001067983 */ /* 0x001ee20000300800 */
[----:B------:R-:W-:Y:S02]  /*1fc30*/  VIADD R202, R202, 0x1 ;  /* 0x00000001caca7836 */ /* 0x000fe40000000000 */
        /* <DEDUP_REMOVED lines=64> */
[-C--:B-1----:R-:W-:Y:S01]  /*20040*/  FMUL.FTZ R30, R30, R0.reuse ;  /* 0x000000001e1e7220 */ /* 0x082fe20000410000 */
        /* <DEDUP_REMOVED lines=63> */
[----:B--2---:R-:W-:Y:S01]  /*20440*/  PRMT R5, R2, 0x654, R5 ;  /* 0x0000065402057816 */ /* 0x004fe20000000005 */
[----:B---3--:R-:W-:-:S03]  /*20450*/  VIADD R6, R6, 0x1 ;  /* 0x0000000106067836 */ /* 0x008fc60000000000 */
[----:B------:R0:W-:Y:S02]  /*20460*/  SYNCS.ARRIVE.TRANS64.RED.A1T0 RZ, [R5+URZ], RZ ;  /* 0x000000ff05ff79a7 */ /* 0x0001e4000810043f */
[----:B------:R1:W-:Y:S01]  /*20470*/  STL [R1+0x90], R6 ;  /* 0x0000900601007387 */ /* 0x0003e20000100800 */
[----:B------:R-:W-:Y:S01]  /*20480*/  FMUL.FTZ R2, R92, R4 ;  /* 0x000000045c027220 */ /* 0x000fe20000410000 */
[-C--:B------:R-:W-:Y:S01]  /*20490*/  FMUL.FTZ R4, R26, R0.reuse ;  /* 0x000000001a047220 */ /* 0x080fe20000410000 */
[----:B0-----:R-:W-:Y:S01]  /*204a0*/  FMUL.FTZ R5, R27, R0 ;  /* 0x000000001b057220 */ /* 0x001fe20000410000 */
[----:B------:R-:W-:-:S04]  /*204b0*/  SEL R0, RZ, 0x1, P1 ;  /* 0x00000001ff007807 */ /* 0x000fc80000800000 */
[----:B------:R-:W-:-:S07]  /*204c0*/  LOP3.LUT R218, R218, R0, RZ, 0x3c, !PT ;  /* 0x00000000dada7212 */ /* 0x000fce00078e3cff */
.L_x_1650:
[----:B------:R-:W0:Y:S08]  /*204d0*/  S2UR UR4, SR_CgaCtaId ;  /* 0x00000000000479c3 */ /* 0x000e300000008800 */
[----:B------:R-:W-:Y:S01]  /*204e0*/  BAR.SYNC.DEFER_BLOCKING 0x5, 0x180 ;  /* 0x0146000000007b1d */ /* 0x000fe20000010000 */
[----:B------:R-:W-:-:S05]  /*204f0*/  MOV R17, 0x400 ;  /* 0x0000040000117802 */ /* 0x000fca0000000f00 */
[----:B------:R-:W-:Y:S01]  /*20500*/  BSSY B0, `(.L_x_1825) ;  /* 0x0000484000007945 */ /* 0x000fe20003800000 */
[----:B0-----:R-:W-:-:S05]  /*20510*/  IMAD.U32 R0, RZ, RZ, UR4 ;  /* 0x00000004ff007e24 */ /* 0x001fca000f8e00ff */
[----:B------:R0:W-:Y:S01]  /*20520*/  STL [R1+0xc], R0 ;  /* 0x00000c0001007387 */ /* 0x0001e20000100800 */
[----:B------:R-:W-:-:S05]  /*20530*/  LEA R17, R0, R17, 0x18 ;  /* 0x0000001100117211 */ /* 0x000fca00078ec0ff */
[----:B------:R0:W2:Y:S01]  /*20540*/  LDS.128 R24, [R17+0x308d0] ;  /* 0x0308d00011187984 */ /* 0x0000a20000000c00 */
[----:B------:R-:W-:Y:S06]  /*20550*/  BAR.ARV 0x4, 0x180 ;  /* 0x0106000000007b1d */ /* 0x000fec0000002000 */
[----:B------:R-:W-:Y:S05]  /*20560*/  @P0 BRA `(.L_x_1826) ;  /* 0x0000003800700947 */ /* 0x000fea0003800000 */
[----:B------:R-:W3:Y:S01]  /*20570*/  LDL R8, [R1+0xd8] ;  /* 0x0000d80001087983 */ /* 0x000ee20000100800 */
[----:B0-----:R-:W0:Y:S01]  /*20580*/  S2R R0, SR_SWINHI ;  /* 0x0000000000007919 */ /* 0x001e220000002f00 */
[----:B------:R-:W-:Y:S01]  /*20590*/  F2FP.F16.F32.PACK_AB R10, R29, R28 ;  /* 0x0000001c1d0a723e */ /* 0x000fe200000000ff */
[----:B------:R-:W-:Y:S01]  /*205a0*/  ULDC.64 UR6, c[0x0][0xc00] ;  /* 0x0003000000067ab9 */ /* 0x000fe20000000a00 */
[----:B------:R-:W-:Y:S01]  /*205b0*/  F2FP.F16.F32.PACK_AB R11, R31, R30 ;  /* 0x0000001e1f0b723e */ /* 0x000fe200000000ff */
[----:B------:R-:W4:Y:S01]  /*205c0*/  LDL.LU R93, [R1+0x88] ;  /* 0x00008800015d7983 */ /* 0x000f220000300800 */
[----:B------:R-:W-:Y:S01]  /*205d0*/  F2FP.F16.F32.PACK_AB R12, R33, R32 ;  /* 0x00000020210c723e */ /* 0x000fe200000000ff */
[----:B------:R-:W-:Y:S01]  /*205e0*/  ULDC.64 UR4, c[0x0][0xc08] ;  /* 0x0003020000047ab9 */ /* 0x000fe20000000a00 */
[----:B------:R-:W-:Y:S01]  /*205f0*/  F2FP.F16.F32.PACK_AB R13, R35, R34 ;  /* 0x00000022230d723e */ /* 0x000fe200000000ff */
[----:B------:R-:W2:Y:S01]  /*20600*/  LDL R92, [R1+0x8c] ;  /* 0x00008c00015c7983 */ /* 0x000ea20000100800 */
[----:B-1----:R-:W-:-:S02]  /*20610*/  MOV R6, R17 ;  /* 0x0000001100067202 */ /* 0x002fc40000000f00 */
[----:B0-----:R-:W-:Y:S02]  /*20620*/  MOV R7, R0 ;  /* 0x0000000000077202 */ /* 0x001fe40000000f00 */
[----:B------:R-:W-:Y:S02]  /*20630*/  F2FP.F16.F32.PACK_AB R14, R37, R36 ;  /* 0x00000024250e723e */ /* 0x000fe400000000ff */
[----:B------:R-:W-:Y:S01]  /*20640*/  F2FP.F16.F32.PACK_AB R15, R39, R38 ;  /* 0x00000026270f723e */ /* 0x000fe200000000ff */
[----:B------:R-:W-:Y:S01]  /*20650*/  BAR.SYNC.DEFER_BLOCKING 0x1, 0x100 ;  /* 0x0044000000007b1d */ /* 0x000fe20000010000 */
[----:B---3--:R-:W-:-:S03]  /*20660*/  IMAD.WIDE R20, R8, 0x2, R6 ;  /* 0x0000000208147825 */ /* 0x008fc600078e0206 */
        /* <DEDUP_REMOVED lines=158> */
[----:B0-----:R-:W-:Y:S01]  /*21050*/  IADD3 R0, P0, R20, 0xc060, RZ ;  /* 0x0000c06014007810 */ /* 0x001fe20007f1e0ff */
[----:B------:R-:W2:Y:S03]  /*21060*/  LDC.64 R10, c[0x0][0xc00] ;  /* 0x00030000ff0a7b82 */ /* 0x000ea60000000a00 */
        /* <DEDUP_REMOVED lines=11> */
[----:B------:R-:W-:-:S04]  /*21120*/  ISETP.NE.U32.AND P1, PT, RZ, UR6, PT ;  /* 0x00000006ff007c0c */ /* 0x000fc8000bf25070 */
[----:B------:R-:W-:Y:S01]  /*21130*/  ISETP.NE.AND.EX P1, PT, RZ, UR7, PT, P1 ;  /* 0x00000007ff007c0c */ /* 0x000fe2000bf25310 */
[----:B--2---:R-:W-:Y:S01]  /*21140*/  IMAD.WIDE R10, R92, 0x4, R10 ;  /* 0x000000045c0a7825 */ /* 0x004fe200078e020a */
[----:B------:R-:W-:-:S11]  /*21150*/  MOV R0, RZ ;  /* 0x000000ff00007202 */ /* 0x000fd60000000f00 */
[----:B------:R-:W5:Y:S01]  /*21160*/  @P1 LDG.E R0, desc[UR60][R10.64] ;  /* 0x0000003c0a001981 */ /* 0x000f62000c1e1900 */
[----:B------:R-:W-:-:S04]  /*21170*/  ISETP.NE.U32.AND P0, PT, RZ, UR4, PT ;  /* 0x00000004ff007c0c */ /* 0x000fc8000bf05070 */
[----:B------:R-:W-:-:S13]  /*21180*/  ISETP.NE.AND.EX P0, PT, RZ, UR5, PT, P0 ;  /* 0x00000005ff007c0c */ /* 0x000fda000bf05300 */
[----:B------:R-:W1:Y:S01]  /*21190*/  @P0 LDC.64 R8, c[0x0][0xc08] ;  /* 0x00030200ff080b82 */ /* 0x000e620000000a00 */
[----:B------:R-:W-:Y:S02]  /*211a0*/  ULDC UR4, c[0x0][0xa88] ;  /* 0x0002a20000047ab9 */ /* 0x000fe40000000800 */
[----:B------:R-:W-:Y:S01]  /*211b0*/  IMAD.U32 R24, RZ, RZ, UR4 ;  /* 0x00000004ff187e24 */ /* 0x000fe2000f8e00ff */
[----:B----4-:R-:W-:Y:S01]  /*211c0*/  ISETP.NE.AND P2, PT, R93, RZ, PT ;  /* 0x000000ff5d00720c */ /* 0x010fe20003f45270 */
[----:B------:R-:W-:Y:S01]  /*211d0*/  ULDC UR4, c[0x0][0xad4] ;  /* 0x0002b50000047ab9 */ /* 0x000fe20000000800 */
[----:B0-----:R-:W-:Y:S02]  /*211e0*/  IMAD.MOV.U32 R20, RZ, RZ, 0x9b8 ;  /* 0x000009b8ff147424 */ /* 0x001fe400078e00ff */
[----:B-1----:R-:W-:-:S05]  /*211f0*/  @P0 IMAD.WIDE R8, R92, 0x4, R8 ;  /* 0x000000045c080825 */ /* 0x002fca00078e0208 */
[----:B------:R0:W5:Y:S02]  /*21200*/  @P0 LDG.E R24, desc[UR60][R8.64] ;  /* 0x0000003c08180981 */ /* 0x000164000c1e1900 */
[----:B0-----:R-:W-:-:S04]  /*21210*/  SEL R8, R93, UR4, P2 ;  /* 0x000000045d087c07 */ /* 0x001fc80009000000 */
[----:B------:R-:W-:-:S04]  /*21220*/  ISETP.GT.AND P2, PT, R8, 0x1, PT ;  /* 0x000000010800780c */ /* 0x000fc80003f44270 */
[----:B------:R-:W-:-:S04]  /*21230*/  SEL R20, R20, 0x978, P2 ;  /* 0x0000097814147807 */ /* 0x000fc80001000000 */
[----:B------:R0:W1:Y:S08]  /*21240*/  LDC.64 R12, c[0x0][R20+0x220] ;  /* 0x00008800140c7b82 */ /* 0x0000700000000a00 */
[----:B------:R0:W2:Y:S01]  /*21250*/  LDC.64 R8, c[0x0][R20+0x218] ;  /* 0x0000860014087b82 */ /* 0x0000a20000000a00 */
[----:B------:R-:W-:Y:S05]  /*21260*/  @P0 BRA `(.L_x_1827) ;  /* 0x0000000000100947 */ /* 0x000fea0003800000 */
[----:B------:R-:W-:Y:S05]  /*21270*/  @!P1 BRA `(.L_x_1827) ;  /* 0x00000000000c9947 */ /* 0x000fea0003800000 */
[----:B-----5:R-:W3:Y:S04]  /*21280*/  LDG.E R24, desc[UR60][R10.64] ;  /* 0x0000003c0a187981 */ /* 0x020ee8000c1e1900 */
[----:B------:R-:W3:Y:S02]  /*21290*/  LDG.E R10, desc[UR60][R10.64+0x4] ;  /* 0x0000043c0a0a7981 */ /* 0x000ee4000c1e1900 */
[----:B---3--:R-:W-:-:S07]  /*212a0*/  IMAD.IADD R24, R10, 0x1, -R24 ;  /* 0x000000010a187824 */ /* 0x008fce00078e0a18 */
.L_x_1827:
[----:B------:R-:W3:Y:S01]  /*212b0*/  LDL R157, [R1+0x94] ;  /* 0x00009400019d7983 */ /* 0x000ee20000100800 */
[----:B------:R-:W4:Y:S03]  /*212c0*/  LDC R156, c[0x0][0xbe8] ;  /* 0x0002fa00ff9c7b82 */ /* 0x000f260000000800 */
[----:B------:R-:W3:Y:S04]  /*212d0*/  LDL R93, [R1+0x78] ;  /* 0x00007800015d7983 */ /* 0x000ee80000100800 */
[----:B------:R-:W3:Y:S04]  /*212e0*/  LDL R159, [R1+0x5c] ;  /* 0x00005c00019f7983 */ /* 0x000ee80000100800 */
[----:B------:R-:W3:Y:S04]  /*212f0*/  LDL R160, [R1+0xd4] ;  /* 0x0000d40001a07983 */ /* 0x000ee80000100800 */
[----:B------:R-:W3:Y:S01]  /*21300*/  LDL R158, [R1+0xa8] ;  /* 0x0000a800019e7983 */ /* 0x000ee20000100800 */
[----:B------:R-:W0:Y:S01]  /*21310*/  LDC.64 R14, c[0x0][R20+0x228] ;  /* 0x00008a00140e7b82 */ /* 0x000e220000000a00 */
[----:B------:R-:W-:-:S04]  /*21320*/  ISETP.NE.U32.AND P0, PT, RZ, UR6, PT ;  /* 0x00000006ff007c0c */ /* 0x000fc8000bf05070 */
[----:B------:R-:W-:Y:S02]  /*21330*/  ISETP.NE.AND.EX P0, PT, RZ, UR7, PT, P0 ;  /* 0x00000007ff007c0c */ /* 0x000fe4000bf05300 */
[----:B------:R-:W-:Y:S02]  /*21340*/  SHF.R.S32.HI R11, RZ, 0x1f, R92 ;  /* 0x0000001fff0b7819 */ /* 0x000fe4000001145c */
[----:B------:R-:W-:Y:S02]  /*21350*/  SEL R10, R92, RZ, !P0 ;  /* 0x000000ff5c0a7207 */ /* 0x000fe40004000000 */
[----:B----4-:R-:W-:Y:S02]  /*21360*/  ISETP.NE.AND P1, PT, R156, 0x1, PT ;  /* 0x000000019c00780c */ /* 0x010fe40003f25270 */
[----:B------:R-:W-:Y:S01]  /*21370*/  SEL R11, R11, RZ, !P0 ;  /* 0x000000ff0b0b7207 */ /* 0x000fe20004000000 */
[----:B-1----:R-:W-:-:S04]  /*21380*/  IMAD R13, R13, R10, RZ ;  /* 0x0000000a0d0d7224 */ /* 0x002fc800078e02ff */
[C---:B------:R-:W-:Y:S02]  /*21390*/  IMAD R11, R12.reuse, R11, R13 ;  /* 0x0000000b0c0b7224 */ /* 0x040fe400078e020d */
[----:B------:R-:W-:-:S04]  /*213a0*/  IMAD.WIDE.U32 R12, R12, R10, RZ ;  /* 0x0000000a0c0c7225 */ /* 0x000fc800078e00ff */
[-C--:B--2---:R-:W-:Y:S02]  /*213b0*/  IMAD R21, R9, R226.reuse, RZ ;  /* 0x000000e209157224 */ /* 0x084fe400078e02ff */
[----:B------:R-:W-:-:S04]  /*213c0*/  IMAD.WIDE.U32 R8, R8, R226, RZ ;  /* 0x000000e208087225 */ /* 0x000fc800078e00ff */
[----:B------:R-:W-:Y:S02]  /*213d0*/  IMAD.IADD R11, R13, 0x1, R11 ;  /* 0x000000010d0b7824 */ /* 0x000fe400078e020b */
[----:B------:R-:W1:Y:S01]  /*213e0*/  @P1 LDC R13, c[0x0][0xbec] ;  /* 0x0002fb00ff0d1b82 */ /* 0x000e620000000800 */
[----:B-----5:R-:W-:Y:S02]  /*213f0*/  IADD3 R8, P0, P3, R12, R8, R0 ;  /* 0x000000080c087210 */ /* 0x020fe40007b1e000 */
[----:B------:R-:W-:-:S05]  /*21400*/  IADD3 R92, R9, R21, RZ ;  /* 0x00000015095c7210 */ /* 0x000fca0007ffe0ff */
[----:B------:R-:W2:Y:S01]  /*21410*/  @P1 LDC R12, c[0x0][0xbf0] ;  /* 0x0002fc00ff0c1b82 */ /* 0x000ea20000000800 */
[----:B---3--:R-:W-:-:S05]  /*21420*/  SEL R9, R157, RZ, P2 ;  /* 0x000000ff9d097207 */ /* 0x008fca0001000000 */
[-C--:B0-----:R-:W-:Y:S02]  /*21430*/  IMAD R21, R15, R9.reuse, RZ ;  /* 0x000000090f157224 */ /* 0x081fe400078e02ff */
[----:B------:R-:W-:Y:S01]  /*21440*/  IMAD.WIDE.U32 R14, R14, R9, RZ ;  /* 0x000000090e0e7225 */ /* 0x000fe200078e00ff */
[----:B------:R-:W-:-:S04]  /*21450*/  SHF.R.S32.HI R9, RZ, 0x1f, R0 ;  /* 0x0000001fff097819 */ /* 0x000fc80000011400 */
[----:B------:R-:W-:Y:S01]  /*21460*/  IADD3.X R11, R11, R92, R9, P0, P3 ;  /* 0x0000005c0b0b7210 */ /* 0x000fe200007e6409 */
[----:B------:R-:W-:-:S04]  /*21470*/  IMAD.IADD R92, R93, 0x1, R159 ;  /* 0x000000015d5c7824 */ /* 0x000fc800078e029f */
[----:B-1----:R-:W-:-:S04]  /*21480*/  @P1 IMAD.HI.U32 R13, R92, R13, RZ ;  /* 0x0000000d5c0d1227 */ /* 0x002fc800078e00ff */
[----:B------:R-:W-:Y:S01]  /*21490*/  IMAD.MOV.U32 R93, RZ, RZ, R92 ;  /* 0x000000ffff5d7224 */ /* 0x000fe200078e005c */
[----:B--2---:R-:W-:Y:S02]  /*214a0*/  @P1 SHF.R.U32.HI R93, RZ, R12, R13 ;  /* 0x0000000cff5d1219 */ /* 0x004fe4000001160d */
[----:B------:R0:W1:Y:S01]  /*214b0*/  LDC.64 R12, c[0x0][R20+0x210] ;  /* 0x00008400140c7b82 */ /* 0x0000620000000a00 */
[----:B------:R-:W-:Y:S01]  /*214c0*/  IMAD.IADD R21, R15, 0x1, R21 ;  /* 0x000000010f157824 */ /* 0x000fe200078e0215 */
[----:B------:R-:W-:Y:S02]  /*214d0*/  IADD3 R14, P0, P3, R93, R8, R14 ;  /* 0x000000085d0e7210 */ /* 0x000fe40007b1e00e */
[----:B------:R-:W-:-:S04]  /*214e0*/  SHF.R.S32.HI R8, RZ, 0x1f, R93 ;  /* 0x0000001fff087819 */ /* 0x000fc8000001145d */
[----:B------:R-:W-:Y:S02]  /*214f0*/  IADD3.X R15, R8, R11, R21, P0, P3 ;  /* 0x0000000b080f7210 */ /* 0x000fe400007e6415 */
[----:B0-----:R-:W0:Y:S01]  /*21500*/  LDC.64 R20, c[0x0][0xba8] ;  /* 0x0002ea00ff147b82 */ /* 0x001e220000000a00 */
[----:B------:R-:W-:-:S04]  /*21510*/  IMAD.MOV R11, RZ, RZ, -R93 ;  /* 0x000000ffff0b7224 */ /* 0x000fc800078e0a5d */
[----:B------:R-:W-:-:S05]  /*21520*/  IMAD R11, R156, R11, R92 ;  /* 0x0000000b9c0b7224 */ /* 0x000fca00078e025c */
[----:B------:R-:W-:Y:S01]  /*21530*/  SHF.R.S32.HI R8, RZ, 0x1f, R11 ;  /* 0x0000001fff087819 */ /* 0x000fe2000001140b */
[----:B0-----:R-:W0:Y:S08]  /*21540*/  @!P2 LDC R20, c[0x0][0xb50] ;  /* 0x0002d400ff14ab82 */ /* 0x001e300000000800 */
[----:B------:R-:W2:Y:S01]  /*21550*/  @!P2 LDC R21, c[0x0][0xb54] ;  /* 0x0002d500ff15ab82 */ /* 0x000ea20000000800 */
[----:B-1----:R-:W-:-:S02]  /*21560*/  IMAD R13, R13, R11, RZ ;  /* 0x0000000b0d0d7224 */ /* 0x002fc400078e02ff */
[----:B------:R-:W-:-:S04]  /*21570*/  IMAD.WIDE.U32 R14, R12, R11, R14 ;  /* 0x0000000b0c0e7225 */ /* 0x000fc800078e000e */
[----:B------:R-:W-:Y:S01]  /*21580*/  IMAD R8, R12, R8, R13 ;  /* 0x000000080c087224 */ /* 0x000fe200078e020d */
[----:B0-----:R-:W-:-:S04]  /*21590*/  LEA R20, P0, R14, R20, 0x2 ;  /* 0x000000140e147211 */ /* 0x001fc800078010ff */
[----:B------:R-:W-:-:S04]  /*215a0*/  IADD3 R8, R15, R8, RZ ;  /* 0x000000080f087210 */ /* 0x000fc80007ffe0ff */
[----:B--2---:R-:W-:Y:S01]  /*215b0*/  LEA.HI.X R8, R14, R21, R8, 0x2, P0 ;  /* 0x000000150e087211 */ /* 0x004fe200000f1408 */
[----:B------:R-:W-:Y:S04]  /*215c0*/  SHFL.IDX PT, R12, R20, RZ, 0x1c1f ;  /* 0x001c1fff140c7589 */ /* 0x000fe800000e0000 */
[----:B------:R-:W0:Y:S04]  /*215d0*/  SHFL.IDX PT, R13, R8, RZ, 0x1c1f ;  /* 0x001c1fff080d7589 */ /* 0x000e2800000e0000 */
[----:B------:R1:W-:Y:S04]  /*215e0*/  SHFL.IDX PT, R14, R20, 0x1, 0x1c1f ;  /* 0x003c1f00140e7f89 */ /* 0x0003e800000e0000 */
[----:B------:R2:W3:Y:S01]  /*215f0*/  SHFL.IDX PT, R15, R8, 0x1, 0x1c1f ;  /* 0x003c1f00080f7f89 */ /* 0x0004e200000e0000 */
[----:B-1----:R-:W-:Y:S01]  /*21600*/  IMAD.IADD R20, R160, 0x1, R159 ;  /* 0x00000001a0147824 */ /* 0x002fe200078e029f */
[----:B------:R-:W-:Y:S01]  /*21610*/  LOP3.LUT P0, RZ, R158, 0x3, RZ, 0xc0, !PT ;  /* 0x000000039eff7812 */ /* 0x000fe2000780c0ff */
[----:B--2---:R-:W-:-:S02]  /*21620*/  IMAD R8, R24, R156, RZ ;  /* 0x0000009c18087224 */ /* 0x004fc400078e02ff */
[----:B------:R-:W-:-:S03]  /*21630*/  VIADD R11, R20, 0x8 ;  /* 0x00000008140b7836 */ /* 0x000fc60000000000 */
[-C--:B------:R-:W-:Y:S02]  /*21640*/  ISETP.GE.OR P3, PT, R20, R8.reuse, P0 ;  /* 0x000000081400720c */ /* 0x080fe40000766670 */
[----:B------:R-:W-:-:S11]  /*21650*/  ISETP.GE.OR P0, PT, R11, R8, P0 ;  /* 0x000000080b00720c */ /* 0x000fd60000706670 */
[----:B0-----:R0:W-:Y:S04]  /*21660*/  @!P3 ST.E desc[UR60][R12.64], R155 ;  /* 0x0000009b0c00b985 */ /* 0x0011e8000c10193c */
[----:B---3--:R0:W-:Y:S01]  /*21670*/  @!P0 ST.E desc[UR60][R14.64], R154 ;  /* 0x0000009a0e008985 */ /* 0x0081e2000c10193c */
[----:B------:R-:W-:Y:S05]  /*21680*/  @P2 BRA `(.L_x_1828) ;  /* 0x0000000c00d02947 */ /* 0x000fea0003800000 */
[----:B------:R-:W2:Y:S01]  /*21690*/  LDL R160, [R1+0x84] ;  /* 0x0000840001a07983 */ /* 0x000ea20000100800 */
[----:B------:R-:W1:Y:S01]  /*216a0*/  @P1 LDC R21, c[0x0][0xbec] ;  /* 0x0002fb00ff151b82 */ /* 0x000e620000000800 */
[----:B------:R-:W-:Y:S02]  /*216b0*/  ULDC.64 UR4, c[0x0][0xaa0] ;  /* 0x0002a80000047ab9 */ /* 0x000fe40000000a00 */
[----:B------:R-:W2:Y:S04]  /*216c0*/  LDL R158, [R1+0x10] ;  /* 0x00001000019e7983 */ /* 0x000ea80000100800 */
[----:B------:R3:W5:Y:S01]  /*216d0*/  LDL R87, [R1+0x8] ;  /* 0x0000080001577983 */ /* 0x0007620000100800 */
[----:B------:R-:W4:Y:S01]  /*216e0*/  @P1 LDC R85, c[0x0][0xbf0] ;  /* 0x0002fc00ff551b82 */ /* 0x000f220000000800 */
[----:B------:R-:W-:-:S04]  /*216f0*/  IMAD R9, R9, UR4, RZ ;  /* 0x0000000409097c24 */ /* 0x000fc8000f8e02ff */
[----:B------:R-:W-:Y:S01]  /*21700*/  IMAD R9, R0, UR5, R9 ;  /* 0x0000000500097c24 */ /* 0x000fe2000f8e0209 */
[----:B------:R-:W-:Y:S01]  /*21710*/  SHF.R.S32.HI R11, RZ, 0x1f, R10 ;  /* 0x0000001fff0b7819 */ /* 0x000fe2000001140a */
[----:B------:R-:W-:Y:S01]  /*21720*/  BSSY B1, `(.L_x_1829) ;  /* 0x00000a6000017945 */ /* 0x000fe20003800000 */
[----:B--2---:R-:W-:-:S04]  /*21730*/  IMAD R3, R158, 0x8, R160 ;  /* 0x000000089e037824 */ /* 0x004fc800078e02a0 */
[----:B------:R-:W-:-:S04]  /*21740*/  IMAD.SHL.U32 R3, R3, 0x8, RZ ;  /* 0x0000000803037824 */ /* 0x000fc800078e00ff */
[----:B------:R-:W-:-:S03]  /*21750*/  IMAD.WIDE R6, R3, 0x2, R6 ;  /* 0x0000000203067825 */ /* 0x000fc600078e0206 */
[C---:B------:R-:W-:Y:S02]  /*21760*/  IADD3 R33, P2, R6.reuse, 0x3000, RZ ;  /* 0x0000300006217810 */ /* 0x040fe40007f5e0ff */
[C---:B0-----:R-:W-:Y:S02]  /*21770*/  IADD3 R13, P4, R6.reuse, 0x1000, RZ ;  /* 0x00001000060d7810 */ /* 0x041fe40007f9e0ff */
[----:B------:R-:W-:Y:S02]  /*21780*/  LOP3.LUT R32, R33, 0x380, RZ, 0xc0, !PT ;  /* 0x0000038021207812 */ /* 0x000fe400078ec0ff */
[----:B------:R-:W-:Y:S02]  /*21790*/  IADD3 R29, P3, R6, 0x2000, RZ ;  /* 0x00002000061d7810 */ /* 0x000fe40007f7e0ff */
[----:B------:R-:W-:Y:S02]  /*217a0*/  SHF.R.U64 R32, R32, 0x3, RZ ;  /* 0x0000000320207819 */ /* 0x000fe400000012ff */
[----:B------:R-:W-:-:S02]  /*217b0*/  LOP3.LUT R12, R13, 0x380, RZ, 0xc0, !PT ;  /* 0x000003800d0c7812 */ /* 0x000fc400078ec0ff */
[----:B------:R-:W-:Y:S01]  /*217c0*/  LOP3.LUT R32, R32, R33, RZ, 0x3c, !PT ;  /* 0x0000002120207212 */ /* 0x000fe200078e3cff */
[----:B------:R-:W-:Y:S01]  /*217d0*/  IMAD.X R33, RZ, RZ, R7, P2 ;  /* 0x000000ffff217224 */ /* 0x000fe200010e0607 */
[----:B------:R-:W-:Y:S02]  /*217e0*/  IADD3 R57, P2, R6, 0x9000, RZ ;  /* 0x0000900006397810 */ /* 0x000fe40007f5e0ff */
[----:B------:R-:W-:Y:S02]  /*217f0*/  LOP3.LUT R28, R29, 0x380, RZ, 0xc0, !PT ;  /* 0x000003801d1c7812 */ /* 0x000fe400078ec0ff */
[----:B------:R-:W-:Y:S01]  /*21800*/  LOP3.LUT R56, R57, 0x380, RZ, 0xc0, !PT ;  /* 0x0000038039387812 */ /* 0x000fe200078ec0ff */
[----:B------:R-:W-:Y:S01]  /*21810*/  IMAD R20, R160, 0x20, R158 ;  /* 0x00000020a0147824 */ /* 0x000fe200078e029e */
[----:B------:R-:W-:Y:S01]  /*21820*/  SHF.R.U64 R12, R12, 0x3, RZ ;  /* 0x000000030c0c7819 */ /* 0x000fe200000012ff */
[----:B------:R-:W5:Y:S01]  /*21830*/  LD.E.128 R32, desc[UR60][R32.64] ;  /* 0x0000003c20207980 */ /* 0x000f62000c101d00 */
[----:B------:R-:W-:-:S02]  /*21840*/  SHF.R.U64 R56, R56, 0x3, RZ ;  /* 0x0000000338387819 */ /* 0x000fc400000012ff */
[----:B------:R-:W-:Y:S02]  /*21850*/  SHF.R.U64 R28, R28, 0x3, RZ ;  /* 0x000000031c1c7819 */ /* 0x000fe400000012ff */
[----:B------:R-:W-:Y:S01]  /*21860*/  LOP3.LUT R56, R56, R57, RZ, 0x3c, !PT ;  /* 0x0000003938387212 */ /* 0x000fe200078e3cff */
[--C-:B------:R-:W-:Y:S01]  /*21870*/  IMAD.X R57, RZ, RZ, R7.reuse, P2 ;  /* 0x000000ffff397224 */ /* 0x100fe200010e0607 */
[----:B------:R-:W-:Y:S02]  /*21880*/  IADD3 R3, P2, R6, 0xf000, RZ ;  /* 0x0000f00006037810 */ /* 0x000fe40007f5e0ff */
[----:B------:R-:W-:Y:S02]  /*21890*/  LOP3.LUT R12, R12, R13, RZ, 0x3c, !PT ;  /* 0x0000000d0c0c7212 */ /* 0x000fe400078e3cff */
[----:B------:R-:W-:Y:S01]  /*218a0*/  LOP3.LUT R28, R28, R29, RZ, 0x3c, !PT ;  /* 0x0000001d1c1c7212 */ /* 0x000fe200078e3cff */
[----:B------:R-:W-:Y:S01]  /*218b0*/  IMAD.X R29, RZ, RZ, R7, P3 ;  /* 0x000000ffff1d7224 */ /* 0x000fe200018e0607 */
[----:B------:R-:W-:-:S02]  /*218c0*/  LOP3.LUT R2, R3, 0x380, RZ, 0xc0, !PT ;  /* 0x0000038003027812 */ /* 0x000fc400078ec0ff */
[C---:B------:R-:W-:Y:S02]  /*218d0*/  IADD3 R37, P0, R6.reuse, 0x4000, RZ ;  /* 0x0000400006257810 */ /* 0x040fe40007f1e0ff */
[C---:B------:R-:W-:Y:S02]  /*218e0*/  IADD3 R41, P6, R6.reuse, 0x5000, RZ ;  /* 0x0000500006297810 */ /* 0x040fe40007fde0ff */
[C---:B------:R-:W-:Y:S01]  /*218f0*/  IADD3 R45, P5, R6.reuse, 0x6000, RZ ;  /* 0x00006000062d7810 */ /* 0x040fe20007fbe0ff */
[----:B------:R-:W-:Y:S01]  /*21900*/  IMAD.IADD R20, R159, 0x1, R20 ;  /* 0x000000019f147824 */ /* 0x000fe200078e0214 */
[----:B------:R-:W-:Y:S01]  /*21910*/  IADD3.X R13, RZ, R7, RZ, P4, !PT ;  /* 0x00000007ff0d7210 */ /* 0x000fe200027fe4ff */
[----:B------:R-:W-:Y:S01]  /*21920*/  IMAD.X R81, RZ, RZ, R7, P2 ;  /* 0x000000ffff517224 */ /* 0x000fe200010e0607 */
[C---:B------:R-:W-:Y:S01]  /*21930*/  IADD3 R49, P4, R6.reuse, 0x7000, RZ ;  /* 0x0000700006317810 */ /* 0x040fe20007f9e0ff */
[----:B------:R-:W5:Y:S01]  /*21940*/  LD.E.128 R28, desc[UR60][R28.64] ;  /* 0x0000003c1c1c7980 */ /* 0x000f62000c101d00 */
[----:B------:R-:W-:-:S02]  /*21950*/  IADD3 R53, P3, R6, 0x8000, RZ ;  /* 0x0000800006357810 */ /* 0x000fc40007f7e0ff */
[----:B------:R-:W-:Y:S01]  /*21960*/  SHF.R.U64 R2, R2, 0x3, RZ ;  /* 0x0000000302027819 */ /* 0x000fe200000012ff */
[----:B------:R-:W5:Y:S01]  /*21970*/  LD.E.128 R12, desc[UR60][R12.64] ;  /* 0x0000003c0c0c7980 */ /* 0x000f62000c101d00 */
[----:B------:R-:W-:Y:S02]  /*21980*/  LOP3.LUT R36, R37, 0x380, RZ, 0xc0, !PT ;  /* 0x0000038025247812 */ /* 0x000fe400078ec0ff */
[----:B------:R-:W-:Y:S01]  /*21990*/  LOP3.LUT R40, R41, 0x380, RZ, 0xc0, !PT ;  /* 0x0000038029287812 */ /* 0x000fe200078ec0ff */
[----:B------:R-:W5:Y:S01]  /*219a0*/  LD.E.128 R56, desc[UR60][R56.64] ;  /* 0x0000003c38387980 */ /* 0x000f62000c101d00 */
[----:B------:R-:W-:Y:S02]  /*219b0*/  LOP3.LUT R44, R45, 0x380, RZ, 0xc0, !PT ;  /* 0x000003802d2c7812 */ /* 0x000fe400078ec0ff */
[----:B------:R-:W-:Y:S02]  /*219c0*/  LOP3.LUT R48, R49, 0x380, RZ, 0xc0, !PT ;  /* 0x0000038031307812 */ /* 0x000fe400078ec0ff */
[----:B------:R-:W-:-:S02]  /*219d0*/  LOP3.LUT R52, R53, 0x380, RZ, 0xc0, !PT ;  /* 0x0000038035347812 */ /* 0x000fc400078ec0ff */
[----:B------:R-:W-:Y:S01]  /*219e0*/  LOP3.LUT R80, R2, R3, RZ, 0x3c, !PT ;  /* 0x0000000302507212 */ /* 0x000fe200078e3cff */
[----:B------:R-:W-:Y:S01]  /*219f0*/  IMAD.WIDE.U32 R2, R0, UR4, RZ ;  /* 0x0000000400027c25 */ /* 0x000fe2000f8e00ff */
[----:B------:R-:W-:Y:S01]  /*21a00*/  SHF.R.U64 R36, R36, 0x3, RZ ;  /* 0x0000000324247819 */ /* 0x000fe200000012ff */
[----:B------:R-:W-:Y:S01]  /*21a10*/  ULDC.64 UR4, c[0x0][0xae8] ;  /* 0x0002ba0000047ab9 */ /* 0x000fe20000000a00 */
[----:B------:R-:W-:Y:S02]  /*21a20*/  SHF.R.U64 R40, R40, 0x3, RZ ;  /* 0x0000000328287819 */ /* 0x000fe400000012ff */
[----:B------:R-:W-:Y:S02]  /*21a30*/  SHF.R.U64 R44, R44, 0x3, RZ ;  /* 0x000000032c2c7819 */ /* 0x000fe400000012ff */
[----:B------:R-:W-:Y:S02]  /*21a40*/  SHF.R.U64 R48, R48, 0x3, RZ ;  /* 0x0000000330307819 */ /* 0x000fe400000012ff */
[----:B------:R-:W-:Y:S01]  /*21a50*/  SHF.R.U64 R52, R52, 0x3, RZ ;  /* 0x0000000334347819 */ /* 0x000fe200000012ff */
[----:B------:R-:W-:Y:S01]  /*21a60*/  IMAD.IADD R3, R3, 0x1, R9 ;  /* 0x0000000103037824 */ /* 0x000fe200078e0209 */
[----:B------:R-:W-:Y:S01]  /*21a70*/  LOP3.LUT R36, R36, R37, RZ, 0x3c, !PT ;  /* 0x0000002524247212 */ /* 0x000fe200078e3cff */
[--C-:B------:R-:W-:Y:S01]  /*21a80*/  IMAD.X R37, RZ, RZ, R7.reuse, P0 ;  /* 0x000000ffff257224 */ /* 0x100fe200000e0607 */
[----:B------:R-:W-:Y:S01]  /*21a90*/  LOP3.LUT R40, R40, R41, RZ, 0x3c, !PT ;  /* 0x0000002928287212 */ /* 0x000fe200078e3cff */
[--C-:B------:R-:W-:Y:S01]  /*21aa0*/  IMAD.X R41, RZ, RZ, R7.reuse, P6 ;  /* 0x000000ffff297224 */ /* 0x100fe200030e0607 */
[----:B------:R-:W-:Y:S01]  /*21ab0*/  LOP3.LUT R44, R44, R45, RZ, 0x3c, !PT ;  /* 0x0000002d2c2c7212 */ /* 0x000fe200078e3cff */
[----:B------:R-:W5:Y:S01]  /*21ac0*/  LD.E.128 R80, desc[UR60][R80.64] ;  /* 0x0000003c50507980 */ /* 0x000f62000c101d00 */
[----:B------:R-:W-:Y:S01]  /*21ad0*/  LOP3.LUT R48, R48, R49, RZ, 0x3c, !PT ;  /* 0x0000003130307212 */ /* 0x000fe200078e3cff */
[--C-:B------:R-:W-:Y:S01]  /*21ae0*/  IMAD.X R49, RZ, RZ, R7.reuse, P4 ;  /* 0x000000ffff317224 */ /* 0x100fe200020e0607 */
[----:B------:R-:W-:Y:S01]  /*21af0*/  LOP3.LUT R52, R52, R53, RZ, 0x3c, !PT ;  /* 0x0000003534347212 */ /* 0x000fe200078e3cff */
[----:B------:R-:W-:Y:S01]  /*21b00*/  IMAD.X R53, RZ, RZ, R7, P3 ;  /* 0x000000ffff357224 */ /* 0x000fe200018e0607 */
[----:B------:R-:W-:Y:S01]  /*21b10*/  IADD3.X R45, RZ, R7, RZ, P5, !PT ;  /* 0x00000007ff2d7210 */ /* 0x000fe20002ffe4ff */
[----:B------:R-:W-:Y:S01]  /*21b20*/  IMAD.WIDE.U32 R2, R226, UR4, R2 ;  /* 0x00000004e2027c25 */ /* 0x000fe2000f8e0002 */
[C---:B------:R-:W-:Y:S01]  /*21b30*/  IADD3 R61, P0, R6.reuse, 0xa000, RZ ;  /* 0x0000a000063d7810 */ /* 0x040fe20007f1e0ff */
[----:B------:R-:W5:Y:S01]  /*21b40*/  LD.E.128 R36, desc[UR60][R36.64] ;  /* 0x0000003c24247980 */ /* 0x000f62000c101d00 */
[----:B------:R-:W-:-:S02]  /*21b50*/  IADD3 R65, P6, R6, 0xb000, RZ ;  /* 0x0000b00006417810 */ /* 0x000fc40007fde0ff */
[----:B------:R-:W-:Y:S01]  /*21b60*/  IADD3 R69, P5, R6, 0xc000, RZ ;  /* 0x0000c00006457810 */ /* 0x000fe20007fbe0ff */
[----:B-1----:R-:W-:Y:S01]  /*21b70*/  @P1 IMAD.HI.U32 R0, R20, R21, RZ ;  /* 0x0000001514001227 */ /* 0x002fe200078e00ff */
[C---:B------:R-:W-:Y:S01]  /*21b80*/  IADD3 R73, P4, R6.reuse, 0xd000, RZ ;  /* 0x0000d00006497810 */ /* 0x040fe20007f9e0ff */
[----:B------:R-:W5:Y:S01]  /*21b90*/  LD.E.128 R40, desc[UR60][R40.64] ;  /* 0x0000003c28287980 */ /* 0x000f62000c101d00 */
[----:B------:R-:W-:Y:S01]  /*21ba0*/  IADD3 R77, P3, R6, 0xe000, RZ ;  /* 0x0000e000064d7810 */ /* 0x000fe20007f7e0ff */
[----:B------:R-:W-:Y:S01]  /*21bb0*/  IMAD R3, R226, UR5, R3 ;  /* 0x00000005e2037c24 */ /* 0x000fe2000f8e0203 */
[----:B------:R-:W-:Y:S01]  /*21bc0*/  LOP3.LUT R60, R61, 0x380, RZ, 0xc0, !PT ;  /* 0x000003803d3c7812 */ /* 0x000fe200078ec0ff */
[----:B------:R-:W-:Y:S01]  /*21bd0*/  ULDC.64 UR4, c[0x0][0xaf0] ;  /* 0x0002bc0000047ab9 */ /* 0x000fe20000000a00 */
[----:B------:R-:W-:Y:S02]  /*21be0*/  LOP3.LUT R64, R65, 0x380, RZ, 0xc0, !PT ;  /* 0x0000038041407812 */ /* 0x000fe400078ec0ff */
[----:B------:R-:W-:Y:S01]  /*21bf0*/  LOP3.LUT R5, R6, 0x380, RZ, 0xc0, !PT ;  /* 0x0000038006057812 */ /* 0x000fe200078ec0ff */
[----:B------:R-:W-:Y:S01]  /*21c00*/  IMAD.MOV.U32 R9, RZ, RZ, R20 ;  /* 0x000000ffff097224 */ /* 0x000fe200078e0014 */
[----:B------:R-:W-:Y:S01]  /*21c10*/  LOP3.LUT R68, R69, 0x380, RZ, 0xc0, !PT ;  /* 0x0000038045447812 */ /* 0x000fe200078ec0ff */
[----:B------:R-:W5:Y:S01]  /*21c20*/  LD.E.128 R44, desc[UR60][R44.64] ;  /* 0x0000003c2c2c7980 */ /* 0x000f62000c101d00 */
[----:B------:R-:W-:-:S02]  /*21c30*/  LOP3.LUT R72, R73, 0x380, RZ, 0xc0, !PT ;  /* 0x0000038049487812 */ /* 0x000fc400078ec0ff */
[----:B------:R-:W-:Y:S01]  /*21c40*/  LOP3.LUT R76, R77, 0x380, RZ, 0xc0, !PT ;  /* 0x000003804d4c7812 */ /* 0x000fe200078ec0ff */
[----:B------:R-:W-:Y:S01]  /*21c50*/  IMAD R11, R11, UR4, RZ ;  /* 0x000000040b0b7c24 */ /* 0x000fe2000f8e02ff */
[----:B------:R-:W-:Y:S01]  /*21c60*/  SHF.R.U64 R60, R60, 0x3, RZ ;  /* 0x000000033c3c7819 */ /* 0x000fe200000012ff */
[----:B------:R-:W5:Y:S01]  /*21c70*/  LD.E.128 R48, desc[UR60][R48.64] ;  /* 0x0000003c30307980 */ /* 0x000f62000c101d00 */
[----:B------:R-:W-:Y:S02]  /*21c80*/  SHF.R.U64 R64, R64, 0x3, RZ ;  /* 0x0000000340407819 */ /* 0x000fe400000012ff */
[----:B------:R-:W-:Y:S01]  /*21c90*/  SHF.R.U64 R68, R68, 0x3, RZ ;  /* 0x0000000344447819 */ /* 0x000fe200000012ff */
[----:B------:R-:W5:Y:S01]  /*21ca0*/  LD.E.128 R52, desc[UR60][R52.64] ;  /* 0x0000003c34347980 */ /* 0x000f62000c101d00 */
[----:B------:R-:W-:Y:S02]  /*21cb0*/  SHF.R.U64 R72, R72, 0x3, RZ ;  /* 0x0000000348487819 */ /* 0x000fe400000012ff */
[----:B------:R-:W-:-:S02]  /*21cc0*/  SHF.R.U64 R76, R76, 0x3, RZ ;  /* 0x000000034c4c7819 */ /* 0x000fc400000012ff */
[----:B------:R-:W-:Y:S02]  /*21cd0*/  SHF.R.U64 R5, R5, 0x3, RZ ;  /* 0x0000000305057819 */ /* 0x000fe400000012ff */
[----:B----4-:R-:W-:Y:S01]  /*21ce0*/  @P1 SHF.R.U32.HI R9, RZ, R85, R0 ;  /* 0x00000055ff091219 */ /* 0x010fe20000011600 */
[----:B------:R-:W-:Y:S01]  /*21cf0*/  IMAD R11, R10, UR5, R11 ;  /* 0x000000050a0b7c24 */ /* 0x000fe2000f8e020b */
[----:B------:R-:W-:Y:S01]  /*21d00*/  LOP3.LUT R60, R60, R61, RZ, 0x3c, !PT ;  /* 0x0000003d3c3c7212 */ /* 0x000fe200078e3cff */
[----:B------:R-:W-:Y:S01]  /*21d10*/  IMAD.WIDE.U32 R2, R10, UR4, R2 ;  /* 0x000000040a027c25 */ /* 0x000fe2000f8e0002 */
[----:B------:R-:W-:Y:S01]  /*21d20*/  LOP3.LUT R64, R64, R65, RZ, 0x3c, !PT ;  /* 0x0000004140407212 */ /* 0x000fe200078e3cff */
[----:B------:R-:W-:Y:S01]  /*21d30*/  ULDC.64 UR4, c[0x0][0xae0] ;  /* 0x0002b80000047ab9 */ /* 0x000fe20000000a00 */
        /* <DEDUP_REMOVED lines=8> */
[----:B------:R-:W-:-:S02]  /*21dc0*/  SHF.R.S32.HI R0, RZ, 0x1f, R9 ;  /* 0x0000001fff007819 */ /* 0x000fc40000011409 */
[----:B------:R-:W-:Y:S01]  /*21dd0*/  IADD3 R21, -R9, RZ, RZ ;  /* 0x000000ff09157210 */ /* 0x000fe20007ffe1ff */
[----:B------:R-:W-:Y:S01]  /*21de0*/  IMAD.IADD R3, R3, 0x1, R11 ;  /* 0x0000000103037824 */ /* 0x000fe200078e020b */
[-C--:B------:R-:W-:Y:S01]  /*21df0*/  IADD3.X R65, RZ, R7.reuse, RZ, P6, !PT ;  /* 0x00000007ff417210 */ /* 0x080fe200037fe4ff */
[----:B------:R-:W5:Y:S01]  /*21e00*/  LD.E.128 R60, desc[UR60][R60.64] ;  /* 0x0000003c3c3c7980 */ /* 0x000f62000c101d00 */
[----:B------:R-:W-:Y:S01]  /*21e10*/  MOV R5, R7 ;  /* 0x0000000700057202 */ /* 0x000fe20000000f00 */
[----:B------:R-:W-:Y:S02]  /*21e20*/  IMAD R0, R0, UR4, RZ ;  /* 0x0000000400007c24 */ /* 0x000fe4000f8e02ff */
[----:B------:R-:W-:Y:S01]  /*21e30*/  IMAD R11, R156, R21, R20 ;  /* 0x000000159c0b7224 */ /* 0x000fe200078e0214 */
[----:B------:R-:W5:Y:S01]  /*21e40*/  LD.E.128 R64, desc[UR60][R64.64] ;  /* 0x0000003c40407980 */ /* 0x000f62000c101d00 */
[----:B------:R-:W-:-:S03]  /*21e50*/  IMAD R21, R9, UR5, R0 ;  /* 0x0000000509157c24 */ /* 0x000fc6000f8e0200 */
[----:B------:R-:W5:Y:S01]  /*21e60*/  LD.E.128 R4, desc[UR60][R4.64] ;  /* 0x0000003c04047980 */ /* 0x000f62000c101d00 */
[----:B------:R-:W-:-:S03]  /*21e70*/  SHF.R.S32.HI R0, RZ, 0x1f, R11 ;  /* 0x0000001fff007819 */ /* 0x000fc6000001140b */
[----:B------:R-:W5:Y:S04]  /*21e80*/  LD.E.128 R68, desc[UR60][R68.64] ;  /* 0x0000003c44447980 */ /* 0x000f68000c101d00 */
[----:B------:R-:W5:Y:S04]  /*21e90*/  LD.E.128 R72, desc[UR60][R72.64] ;  /* 0x0000003c48487980 */ /* 0x000f68000c101d00 */
[----:B------:R-:W5:Y:S01]  /*21ea0*/  LD.E.128 R76, desc[UR60][R76.64] ;  /* 0x0000003c4c4c7980 */ /* 0x000f62000c101d00 */
[----:B------:R-:W-:Y:S01]  /*21eb0*/  IMAD.WIDE.U32 R2, R9, UR4, R2 ;  /* 0x0000000409027c25 */ /* 0x000fe2000f8e0002 */
[----:B------:R-:W-:Y:S01]  /*21ec0*/  ULDC.64 UR4, c[0x0][0xad8] ;  /* 0x0002b60000047ab9 */ /* 0x000fe20000000a00 */
[----:B------:R-:W-:Y:S01]  /*21ed0*/  @!PT LDS RZ, [RZ] ;  /* 0x00000000fffff984 */ /* 0x000fe20000000800 */
[----:B------:R-:W-:Y:S01]  /*21ee0*/  @!PT LDS RZ, [RZ] ;  /* 0x00000000fffff984 */ /* 0x000fe20000000800 */
[----:B------:R-:W-:Y:S01]  /*21ef0*/  @!PT LDS RZ, [RZ] ;  /* 0x00000000fffff984 */ /* 0x000fe20000000800 */
[----:B------:R-:W-:Y:S01]  /*21f00*/  @!PT LDS RZ, [RZ] ;  /* 0x00000000fffff984 */ /* 0x000fe20000000800 */
[----:B------:R0:W-:Y:S06]  /*21f10*/  MEMBAR.ALL.CTA ;  /* 0x0000000000007992 */ /* 0x0001ec0000008000 */
[----:B0-----:R-:W0:Y:S01]  /*21f20*/  FENCE.VIEW.ASYNC.S ;  /* 0x00000000000073c6 */ /* 0x001e220000000000 */
[----:B------:R-:W-:-:S02]  /*21f30*/  IMAD.IADD R3, R3, 0x1, R21 ;  /* 0x0000000103037824 */ /* 0x000fc400078e0215 */
[----:B------:R-:W-:Y:S02]  /*21f40*/  IMAD R0, R0, UR4, RZ ;  /* 0x0000000400007c24 */ /* 0x000fe4000f8e02ff */
[----:B------:R-:W-:Y:S02]  /*21f50*/  IMAD.IADD R9, R158, 0x1, R159 ;  /* 0x000000019e097824 */ /* 0x000fe400078e029f */
[C---:B------:R-:W-:Y:S02]  /*21f60*/  IMAD R85, R11.reuse, UR5, R0 ;  /* 0x000000050b557c24 */ /* 0x040fe4000f8e0200 */
[----:B------:R-:W-:Y:S01]  /*21f70*/  IMAD.WIDE.U32 R2, R11, UR4, R2 ;  /* 0x000000040b027c25 */ /* 0x000fe2000f8e0002 */
[----:B------:R-:W-:Y:S01]  /*21f80*/  ISETP.GE.AND P2, PT, R9, R8, PT ;  /* 0x000000080900720c */ /* 0x000fe20003f46270 */
[----:B------:R-:W-:Y:S01]  /*21f90*/  ULDC.64 UR4, c[0x0][0xa80] ;  /* 0x0002a00000047ab9 */ /* 0x000fe20000000a00 */
[----:B------:R-:W-:Y:S01]  /*21fa0*/  IADD3 R0, R17, 0x30820, RZ ;  /* 0x0003082011007810 */ /* 0x000fe20007ffe0ff */
[----:B------:R-:W-:Y:S01]  /*21fb0*/  IMAD.IADD R3, R3, 0x1, R85 ;  /* 0x0000000103037824 */ /* 0x000fe200078e0255 */
[----:B------:R-:W-:-:S02]  /*21fc0*/  LEA R24, P3, R2, UR4, 0x1 ;  /* 0x0000000402187c11 */ /* 0x000fc4000f8608ff */
[----:B------:R-:W-:Y:S02]  /*21fd0*/  PRMT R0, RZ, 0x654, R0 ;  /* 0x00000654ff007816 */ /* 0x000fe40000000000 */
[----:B------:R-:W-:Y:S01]  /*21fe0*/  LEA.HI.X R86, R2, UR5, R3, 0x1, P3 ;  /* 0x0000000502567c11 */ /* 0x000fe200098f0c03 */
[C---:B------:R-:W-:Y:S02]  /*21ff0*/  VIADD R21, R9.reuse, 0x20 ;  /* 0x0000002009157836 */ /* 0x040fe40000000000 */
[----:B------:R-:W-:Y:S01]  /*22000*/  VIADD R11, R9, 0x40 ;  /* 0x00000040090b7836 */ /* 0x000fe20000000000 */
[----:B0-----:R3:W0:Y:S01]  /*22010*/  SHFL.IDX PT, R84, R24, RZ, 0x181f ;  /* 0x00181fff18547589 */ /* 0x00162200000e0000 */
[----:B------:R1:W-:Y:S01]  /*22020*/  SYNCS.ARRIVE.TRANS64.RED.A1T0 RZ, [R0+URZ], RZ ;  /* 0x000000ff00ff79a7 */ /* 0x0003e2000810043f */
[-C--:B------:R-:W-:Y:S02]  /*22030*/  ISETP.GE.AND P1, PT, R21, R8.reuse, PT ;  /* 0x000000081500720c */ /* 0x080fe40003f26270 */
[----:B------:R-:W-:Y:S01]  /*22040*/  ISETP.GE.AND P0, PT, R11, R8, PT ;  /* 0x000000080b00720c */ /* 0x000fe20003f06270 */
[----:B-1----:R3:W1:Y:S01]  /*22050*/  SHFL.IDX PT, R0, R86, RZ, 0x181f ;  /* 0x00181fff56007589 */ /* 0x00266200000e0000 */
[----:B------:R-:W-:Y:S11]  /*22060*/  @P2 BRA `(.L_x_1830) ;  /* 0x0000000000442947 */ /* 0x000ff60003800000 */
[----:B------:R-:W-:Y:S02]  /*22070*/  ULDC UR4, c[0x0][0xac8] ;  /* 0x0002b20000047ab9 */ /* 0x000fe40000000800 */
[----:B------:R-:W-:Y:S02]  /*22080*/  ISETP.GE.AND P5, PT, R18, UR4, PT ;  /* 0x0000000412007c0c */ /* 0x000fe4000bfa6270 */
[----:B------:R-:W-:Y:S02]  /*22090*/  ISETP.GE.AND P4, PT, R203, UR4, PT ;  /* 0x00000004cb007c0c */ /* 0x000fe4000bf86270 */
[----:B------:R-:W-:Y:S02]  /*220a0*/  ISETP.GE.AND P3, PT, R22, UR4, PT ;  /* 0x0000000416007c0c */ /* 0x000fe4000bf66270 */
[----:B------:R-:W-:-:S07]  /*220b0*/  ISETP.GE.AND P2, PT, R23, UR4, PT ;  /* 0x0000000417007c0c */ /* 0x000fce000bf46270 */
[----:B0-----:R-:W-:-:S04]  /*220c0*/  @!P5 LEA R2, P6, R18, R84, 0x1 ;  /* 0x000000541202d211 */ /* 0x001fc800078c08ff */
[----:B-1----:R-:W-:Y:S02]  /*220d0*/  @!P5 LEA.HI.X R3, R18, R0, R19, 0x1, P6 ;  /* 0x000000001203d211 */ /* 0x002fe400030f0c13 */
        /* <DEDUP_REMOVED lines=10> */
.L_x_1830:
[----:B------:R-:W-:Y:S05]  /*22180*/  BSYNC B1 ;  /* 0x0000000000017941 */ /* 0x000fea0003800000 */
.L_x_1829:
[----:B-1----:R1:W4:Y:S01]  /*22190*/  SHFL.IDX PT, R0, R86, 0x1, 0x181f ;  /* 0x00381f0056007f89 */ /* 0x00232200000e0000 */
[----:B------:R-:W-:Y:S03]  /*221a0*/  BSSY B1, `(.L_x_1831) ;  /* 0x0000014000017945 */ /* 0x000fe60003800000 */
[----:B--2---:R1:W2:Y:S01]  /*221b0*/  SHFL.IDX PT, R10, R24, 0x1, 0x181f ;  /* 0x00381f00180a7f89 */ /* 0x0042a200000e0000 */
[----:B------:R-:W-:Y:S05]  /*221c0*/  @P1 BRA `(.L_x_1832) ;  /* 0x0000000000441947 */ /* 0x000fea0003800000 */
[----:B------:R-:W-:Y:S02]  /*221d0*/  ULDC UR4, c[0x0][0xac8] ;  /* 0x0002b20000047ab9 */ /* 0x000fe40000000800 */
[----:B------:R-:W-:Y:S02]  /*221e0*/  ISETP.GE.AND P4, PT, R18, UR4, PT ;  /* 0x0000000412007c0c */ /* 0x000fe4000bf86270 */
[----:B------:R-:W-:Y:S02]  /*221f0*/  ISETP.GE.AND P3, PT, R203, UR4, PT ;  /* 0x00000004cb007c0c */ /* 0x000fe4000bf66270 */
[----:B------:R-:W-:Y:S02]  /*22200*/  ISETP.GE.AND P2, PT, R22, UR4, PT ;  /* 0x0000000416007c0c */ /* 0x000fe4000bf46270 */
[----:B------:R-:W-:-:S07]  /*22210*/  ISETP.GE.AND P1, PT, R23, UR4, PT ;  /* 0x0000000417007c0c */ /* 0x000fce000bf26270 */
[CC--:B--2---:R-:W-:Y:S02]  /*22220*/  @!P4 LEA R2, P6, R18.reuse, R10.reuse, 0x1 ;  /* 0x0000000a1202c211 */ /* 0x0c4fe400078c08ff */
[C---:B-----5:R-:W-:Y:S02]  /*22230*/  @!P3 LEA R4, P5, R201.reuse, R10, 0x1 ;  /* 0x0000000ac904b211 */ /* 0x060fe400078a08ff */
        /* <DEDUP_REMOVED lines=10> */
.L_x_1832:
[----:B------:R-:W-:Y:S05]  /*222e0*/  BSYNC B1 ;  /* 0x0000000000017941 */ /* 0x000fea0003800000 */
.L_x_1831:
[----:B----4-:R4:W0:Y:S01]  /*222f0*/  SHFL.IDX PT, R0, R86, 0x2, 0x181f ;  /* 0x00581f0056007f89 */ /* 0x01082200000e0000 */
        /* <DEDUP_REMOVED lines=8> */
[-C--:B--2---:R-:W-:Y:S02]  /*22380*/  @!P3 LEA R2, P6, R18, R10.reuse, 0x1 ;  /* 0x0000000a1202b211 */ /* 0x084fe400078c08ff */
[-C--:B-----5:R-:W-:Y:S02]  /*22390*/  @!P2 LEA R4, P5, R201, R10.reuse, 0x1 ;  /* 0x0000000ac904a211 */ /* 0x0a0fe400078a08ff */
[----:B------:R-:W-:Y:S02]  /*223a0*/  @!P1 LEA R6, P4, R22, R10, 0x1 ;  /* 0x0000000a16069211 */ /* 0x000fe400078808ff */
[----:B0-----:R-:W-:Y:S02]  /*223b0*/  @!P3 LEA.HI.X R3, R18, R0, R19, 0x1, P6 ;  /* 0x000000001203b211 */ /* 0x001fe400030f0c13 */
        /* <DEDUP_REMOVED lines=8> */
.L_x_1834:
[----:B------:R-:W-:Y:S05]  /*22440*/  BSYNC B1 ;  /* 0x0000000000017941 */ /* 0x000fea0003800000 */
.L_x_1833:
[----:B------:R-:W-:Y:S01]  /*22450*/  VIADD R9, R9, 0x60 ;  /* 0x0000006009097836 */ /* 0x000fe20000000000 */
[----:B-1-34-:R-:W1:Y:S04]  /*22460*/  SHFL.IDX PT, R86, R86, 0x3, 0x181f ;  /* 0x00781f0056567f89 */ /* 0x01ae6800000e0000 */
[----:B------:R-:W-:Y:S01]  /*22470*/  ISETP.GE.AND P0, PT, R9, R8, PT ;  /* 0x000000080900720c */ /* 0x000fe20003f06270 */
[----:B------:R-:W3:-:S12]  /*22480*/  SHFL.IDX PT, R24, R24, 0x3, 0x181f ;  /* 0x00781f0018187f89 */ /* 0x000ed800000e0000 */
[----:B------:R-:W-:Y:S05]  /*22490*/  @P0 BRA `(.L_x_1835) ;  /* 0x0000002800280947 */ /* 0x000fea0003800000 */
[----:B------:R-:W-:Y:S02]  /*224a0*/  ULDC UR4, c[0x0][0xac8] ;  /* 0x0002b20000047ab9 */ /* 0x000fe40000000800 */
[----:B------:R-:W-:Y:S02]  /*224b0*/  ISETP.GE.AND P3, PT, R18, UR4, PT ;  /* 0x0000000412007c0c */ /* 0x000fe4000bf66270 */
[----:B------:R-:W-:Y:S02]  /*224c0*/  ISETP.GE.AND P4, PT, R203, UR4, PT ;  /* 0x00000004cb007c0c */ /* 0x000fe4000bf86270 */
[----:B------:R-:W-:-:S09]  /*224d0*/  ISETP.GE.AND P5, PT, R22, UR4, PT ;  /* 0x0000000416007c0c */ /* 0x000fd2000bfa6270 */
[-C--:B0--3--:R-:W-:Y:S02]  /*224e0*/  @!P3 LEA R2, P0, R18, R24.reuse, 0x1 ;  /* 0x000000181202b211 */ /* 0x089fe400078008ff */
[CC--:B-----5:R-:W-:Y:S02]  /*224f0*/  @!P4 LEA R4, P1, R201.reuse, R24.reuse, 0x1 ;  /* 0x00000018c904c211 */ /* 0x0e0fe400078208ff */
[----:B------:R-:W-:Y:S02]  /*22500*/  @!P5 LEA R6, P2, R22, R24, 0x1 ;  /* 0x000000181606d211 */ /* 0x000fe400078408ff */
[-C--:B-1----:R-:W-:Y:S02]  /*22510*/  @!P3 LEA.HI.X R3, R18, R86.reuse, R19, 0x1, P0 ;  /* 0x000000561203b211 */ /* 0x082fe400000f0c13 */
[-C--:B------:R-:W-:Y:S02]  /*22520*/  @!P4 LEA.HI.X R5, R201, R86.reuse, R224, 0x1, P1 ;  /* 0x00000056c905c211 */ /* 0x080fe400008f0ce0 */
[----:B------:R-:W-:Y:S01]  /*22530*/  @!P5 LEA.HI.X R7, R22, R86, R87, 0x1, P2 ;  /* 0x000000561607d211 */ /* 0x000fe200010f0c57 */
[----:B------:R4:W-:Y:S01]  /*22540*/  @!P3 ST.E.128 desc[UR60][R2.64], R32 ;  /* 0x000000200200b985 */ /* 0x0009e2000c101d3c */
[----:B------:R-:W-:-:S03]  /*22550*/  ISETP.GE.AND P0, PT, R23, UR4, PT ;  /* 0x0000000417007c0c */ /* 0x000fc6000bf06270 */
[----:B------:R4:W-:Y:S04]  /*22560*/  @!P4 ST.E.128 desc[UR60][R4.64], R48 ;  /* 0x000000300400c985 */ /* 0x0009e8000c101d3c */
[----:B------:R4:W-:Y:S06]  /*22570*/  @!P5 ST.E.128 desc[UR60][R6.64], R64 ;  /* 0x000000400600d985 */ /* 0x0009ec000c101d3c */
[----:B------:R-:W-:Y:S05]  /*22580*/  @P0 BRA `(.L_x_1835) ;  /* 0x0000002400ec0947 */ /* 0x000fea0003800000 */
[----:B----4-:R-:W-:-:S04]  /*22590*/  LEA R2, P0, R23, R24, 0x1 ;  /* 0x0000001817027211 */ /* 0x010fc800078008ff */
[----:B------:R-:W-:-:S05]  /*225a0*/  LEA.HI.X R3, R23, R86, R229, 0x1, P0 ;  /* 0x0000005617037211 */ /* 0x000fca00000f0ce5 */
[----:B------:R0:W-:Y:S01]  /*225b0*/  ST.E.128 desc[UR60][R2.64], R80 ;  /* 0x0000005002007985 */ /* 0x0001e2000c101d3c */
[----:B------:R-:W-:Y:S05]  /*225c0*/  BRA `(.L_x_1835) ;  /* 0x0000002400dc7947 */ /* 0x000fea0003800000 */
.L_x_1828:
[----:B------:R-:W1:Y:S01]  /*225d0*/  @P1 LDC R7, c[0x0][0xbec] ;  /* 0x0002fb00ff071b82 */ /* 0x000e620000000800 */
[----:B------:R-:W-:Y:S01]  /*225e0*/  ULDC.64 UR4, c[0x0][0xb08] ;  /* 0x0002c20000047ab9 */ /* 0x000fe20000000a00 */
[----:B0-----:R-:W-:Y:S01]  /*225f0*/  IMAD.MOV.U32 R12, RZ, RZ, R92 ;  /* 0x000000ffff0c7224 */ /* 0x001fe200078e005c */
[----:B------:R-:W-:Y:S01]  /*22600*/  IADD3 R160, R225, 0xd8, RZ ;  /* 0x000000d8e1a07810 */ /* 0x000fe20007ffe0ff */
[----:B------:R-:W-:Y:S01]  /*22610*/  IMAD R9, R9, UR4, RZ ;  /* 0x0000000409097c24 */ /* 0x000fe2000f8e02ff */
[C---:B------:R-:W-:Y:S01]  /*22620*/  IADD3 R170, R225.reuse, 0xb0, RZ ;  /* 0x000000b0e1aa7810 */ /* 0x040fe20007ffe0ff */
[C---:B------:R-:W-:Y:S01]  /*22630*/  VIADD R154, R225.reuse, 0xf0 ;  /* 0x000000f0e19a7836 */ /* 0x040fe20000000000 */
[C---:B------:R-:W-:Y:S01]  /*22640*/  IADD3 R180, R225.reuse, 0x88, RZ ;  /* 0x00000088e1b47810 */ /* 0x040fe20007ffe0ff */
[----:B------:R-:W0:Y:S01]  /*22650*/  @P1 LDC R6, c[0x0][0xbf0] ;  /* 0x0002fc00ff061b82 */ /* 0x000e220000000800 */
[----:B------:R-:W-:Y:S01]  /*22660*/  IMAD R9, R0, UR5, R9 ;  /* 0x0000000500097c24 */ /* 0x000fe2000f8e0209 */
[C---:B------:R-:W-:Y:S01]  /*22670*/  IADD3 R190, R225.reuse, 0x60, RZ ;  /* 0x00000060e1be7810 */ /* 0x040fe20007ffe0ff */
[C---:B------:R-:W-:Y:S01]  /*22680*/  VIADD R158, R225.reuse, 0xe0 ;  /* 0x000000e0e19e7836 */ /* 0x040fe20000000000 */
[C---:B------:R-:W-:Y:S01]  /*22690*/  IADD3 R206, R225.reuse, 0x38, RZ ;  /* 0x00000038e1ce7810 */ /* 0x040fe20007ffe0ff */
[C---:B------:R-:W-:Y:S01]  /*226a0*/  VIADD R162, R225.reuse, 0xd0 ;  /* 0x000000d0e1a27836 */ /* 0x040fe20000000000 */
[C---:B------:R-:W-:Y:S01]  /*226b0*/  IADD3 R216, R225.reuse, 0x10, RZ ;  /* 0x00000010e1d87810 */ /* 0x040fe20007ffe0ff */
[C---:B------:R-:W-:Y:S01]  /*226c0*/  VIADD R164, R225.reuse, 0xc8 ;  /* 0x000000c8e1a47836 */ /* 0x040fe20000000000 */
[----:B------:R-:W-:Y:S01]  /*226d0*/  BSSY B1, `(.L_x_1836) ;  /* 0x00000fe000017945 */ /* 0x000fe20003800000 */
[C---:B------:R-:W-:Y:S01]  /*226e0*/  VIADD R166, R225.reuse, 0xc0 ;  /* 0x000000c0e1a67836 */ /* 0x040fe20000000000 */
[----:B------:R-:W-:Y:S01]  /*226f0*/  SHF.R.S32.HI R154, RZ, 0x1f, R154 ;  /* 0x0000001fff9a7819 */ /* 0x000fe2000001149a */
[C---:B------:R-:W-:Y:S01]  /*22700*/  VIADD R168, R225.reuse, 0xb8 ;  /* 0x000000b8e1a87836 */ /* 0x040fe20000000000 */
[C---:B------:R-:W-:Y:S01]  /*22710*/  IADD3 R155, R225.reuse, 0xe8, RZ ;  /* 0x000000e8e19b7810 */ /* 0x040fe20007ffe0ff */
[C---:B------:R-:W-:Y:S01]  /*22720*/  VIADD R172, R225.reuse, 0xa8 ;  /* 0x000000a8e1ac7836 */ /* 0x040fe20000000000 */
[----:B------:R-:W-:Y:S01]  /*22730*/  SHF.R.S32.HI R158, RZ, 0x1f, R158 ;  /* 0x0000001fff9e7819 */ /* 0x000fe2000001149e */
[----:B------:R-:W-:Y:S01]  /*22740*/  VIADD R174, R225, 0xa0 ;  /* 0x000000a0e1ae7836 */ /* 0x000fe20000000000 */
[----:B------:R-:W-:Y:S01]  /*22750*/  SHF.R.S32.HI R160, RZ, 0x1f, R160 ;  /* 0x0000001fffa07819 */ /* 0x000fe200000114a0 */
[----:B-1----:R-:W-:Y:S01]  /*22760*/  @P1 IMAD.HI.U32 R7, R92, R7, RZ ;  /* 0x000000075c071227 */ /* 0x002fe200078e00ff */
[----:B------:R-:W-:-:S02]  /*22770*/  SHF.R.S32.HI R162, RZ, 0x1f, R162 ;  /* 0x0000001fffa27819 */ /* 0x000fc400000114a2 */
[----:B------:R-:W-:Y:S01]  /*22780*/  SHF.R.S32.HI R164, RZ, 0x1f, R164 ;  /* 0x0000001fffa47819 */ /* 0x000fe200000114a4 */
[C---:B------:R-:W-:Y:S01]  /*22790*/  VIADD R176, R225.reuse, 0x98 ;  /* 0x00000098e1b07836 */ /* 0x040fe20000000000 */
[C---:B------:R-:W-:Y:S01]  /*227a0*/  IADD3 R165, R225.reuse, 0xc0, RZ ;  /* 0x000000c0e1a57810 */ /* 0x040fe20007ffe0ff */
[C---:B------:R-:W-:Y:S01]  /*227b0*/  VIADD R178, R225.reuse, 0x90 ;  /* 0x00000090e1b27836 */ /* 0x040fe20000000000 */
[----:B0-----:R-:W-:Y:S01]  /*227c0*/  @P1 SHF.R.U32.HI R12, RZ, R6, R7 ;  /* 0x00000006ff0c1219 */ /* 0x001fe20000011607 */
[----:B------:R-:W-:Y:S01]  /*227d0*/  IMAD.WIDE.U32 R6, R0, UR4, RZ ;  /* 0x0000000400067c25 */ /* 0x000fe2000f8e00ff */
[----:B------:R-:W-:Y:S01]  /*227e0*/  ULDC.64 UR4, c[0x0][0xb38] ;  /* 0x0002ce0000047ab9 */ /* 0x000fe20000000a00 */
[----:B------:R-:W-:Y:S02]  /*227f0*/  SHF.R.S32.HI R0, RZ, 0x1f, R10 ;  /* 0x0000001fff007819 */ /* 0x000fe4000001140a */
[----:B------:R-:W-:Y:S01]  /*22800*/  VIADD R182, R225, 0x80 ;  /* 0x00000080e1b67836 */ /* 0x000fe20000000000 */
[----:B------:R-:W-:Y:S01]  /*22810*/  IADD3 R7, R7, R9, RZ ;  /* 0x0000000907077210 */ /* 0x000fe20007ffe0ff */
[C---:B------:R-:W-:Y:S01]  /*22820*/  VIADD R184, R225.reuse, 0x78 ;  /* 0x00000078e1b87836 */ /* 0x040fe20000000000 */
[----:B------:R-:W-:Y:S01]  /*22830*/  SHF.R.S32.HI R9, RZ, 0x1f, R12 ;  /* 0x0000001fff097819 */ /* 0x000fe2000001140c */
[----:B------:R-:W-:Y:S01]  /*22840*/  VIADD R186, R225, 0x70 ;  /* 0x00000070e1ba7836 */ /* 0x000fe20000000000 */
[----:B------:R-:W-:Y:S01]  /*22850*/  SHF.R.S32.HI R166, RZ, 0x1f, R166 ;  /* 0x0000001fffa67819 */ /* 0x000fe200000114a6 */
[----:B------:R-:W-:Y:S01]  /*22860*/  IMAD.WIDE.U32 R6, R226, UR4, R6 ;  /* 0x00000004e2067c25 */ /* 0x000fe2000f8e0006 */
[----:B------:R-:W-:-:S02]  /*22870*/  SHF.R.S32.HI R168, RZ, 0x1f, R168 ;  /* 0x0000001fffa87819 */ /* 0x000fc400000114a8 */
[----:B------:R-:W-:Y:S01]  /*22880*/  SHF.R.S32.HI R170, RZ, 0x1f, R170 ;  /* 0x0000001fffaa7819 */ /* 0x000fe200000114aa */
[----:B------:R-:W-:Y:S01]  /*22890*/  IMAD R7, R226, UR5, R7 ;  /* 0x00000005e2077c24 */ /* 0x000fe2000f8e0207 */
[----:B------:R-:W-:Y:S01]  /*228a0*/  ULDC.64 UR4, c[0x0][0xb40] ;  /* 0x0002d00000047ab9 */ /* 0x000fe20000000a00 */
[C---:B------:R-:W-:Y:S01]  /*228b0*/  VIADD R188, R225.reuse, 0x68 ;  /* 0x00000068e1bc7836 */ /* 0x040fe20000000000 */
[----:B------:R-:W-:Y:S01]  /*228c0*/  SHF.R.S32.HI R172, RZ, 0x1f, R172 ;  /* 0x0000001fffac7819 */ /* 0x000fe200000114ac */
[----:B------:R-:W-:Y:S01]  /*228d0*/  IMAD R0, R0, UR4, RZ ;  /* 0x0000000400007c24 */ /* 0x000fe2000f8e02ff */
[----:B------:R-:W-:Y:S01]  /*228e0*/  SHF.R.S32.HI R174, RZ, 0x1f, R174 ;  /* 0x0000001fffae7819 */ /* 0x000fe200000114ae */
[C---:B------:R-:W-:Y:S01]  /*228f0*/  IMAD.WIDE.U32 R6, R10.reuse, UR4, R6 ;  /* 0x000000040a067c25 */ /* 0x040fe2000f8e0006 */
[C---:B------:R-:W-:Y:S02]  /*22900*/  IADD3 R175, R225.reuse, 0x98, RZ ;  /* 0x00000098e1af7810 */ /* 0x040fe40007ffe0ff */
[----:B------:R-:W-:Y:S01]  /*22910*/  SHF.R.S32.HI R176, RZ, 0x1f, R176 ;  /* 0x0000001fffb07819 */ /* 0x000fe200000114b0 */
[----:B------:R-:W-:Y:S01]  /*22920*/  IMAD R0, R10, UR5, R0 ;  /* 0x000000050a007c24 */ /* 0x000fe2000f8e0200 */
[----:B------:R-:W-:Y:S01]  /*22930*/  ULDC.64 UR4, c[0x0][0xb48] ;  /* 0x0002d20000047ab9 */ /* 0x000fe20000000a00 */
[----:B------:R-:W-:Y:S01]  /*22940*/  VIADD R192, R225, 0x58 ;  /* 0x00000058e1c07836 */ /* 0x000fe20000000000 */
[----:B------:R-:W-:Y:S01]  /*22950*/  SHF.R.S32.HI R178, RZ, 0x1f, R178 ;  /* 0x0000001fffb27819 */ /* 0x000fe200000114b2 */
[----:B------:R-:W-:Y:S01]  /*22960*/  IMAD.IADD R7, R7, 0x1, R0 ;  /* 0x0000000107077824 */ /* 0x000fe200078e0200 */
[----:B------:R-:W-:Y:S01]  /*22970*/  SHF.R.S32.HI R180, RZ, 0x1f, R180 ;  /* 0x0000001fffb47819 */ /* 0x000fe200000114b4 */
[----:B------:R-:W-:Y:S01]  /*22980*/  IMAD.MOV R0, RZ, RZ, -R12 ;  /* 0x000000ffff007224 */ /* 0x000fe200078e0a0c */
[----:B------:R-:W-:Y:S01]  /*22990*/  SHF.R.S32.HI R182, RZ, 0x1f, R182 ;  /* 0x0000001fffb67819 */ /* 0x000fe200000114b6 */
[----:B------:R-:W-:Y:S01]  /*229a0*/  IMAD.WIDE.U32 R6, R157, UR4, R6 ;  /* 0x000000049d067c25 */ /* 0x000fe2000f8e0006 */
[----:B------:R-:W-:-:S02]  /*229b0*/  SHF.R.S32.HI R184, RZ, 0x1f, R184 ;  /* 0x0000001fffb87819 */ /* 0x000fc400000114b8 */
[----:B------:R-:W-:Y:S01]  /*229c0*/  IADD3 R185, R225, 0x70, RZ ;  /* 0x00000070e1b97810 */ /* 0x000fe20007ffe0ff */
[----:B------:R-:W-:Y:S01]  /*229d0*/  IMAD R7, R157, UR5, R7 ;  /* 0x000000059d077c24 */ /* 0x000fe2000f8e0207 */
[----:B------:R-:W-:Y:S01]  /*229e0*/  ULDC.64 UR4, c[0x0][0xb30] ;  /* 0x0002cc0000047ab9 */ /* 0x000fe20000000a00 */
[----:B------:R-:W-:Y:S01]  /*229f0*/  IMAD R0, R156, R0, R92 ;  /* 0x000000009c007224 */ /* 0x000fe200078e025c */
[----:B------:R-:W-:Y:S01]  /*22a00*/  SHF.R.S32.HI R186, RZ, 0x1f, R186 ;  /* 0x0000001fffba7819 */ /* 0x000fe200000114ba */
[----:B------:R-:W-:Y:S01]  /*22a10*/  IMAD R9, R9, UR4, RZ ;  /* 0x0000000409097c24 */ /* 0x000fe2000f8e02ff */
[----:B------:R-:W-:Y:S01]  /*22a20*/  SHF.R.S32.HI R188, RZ, 0x1f, R188 ;  /* 0x0000001fffbc7819 */ /* 0x000fe200000114bc */
[C---:B------:R-:W-:Y:S01]  /*22a30*/  IMAD.WIDE.U32 R6, R12.reuse, UR4, R6 ;  /* 0x000000040c067c25 */ /* 0x040fe2000f8e0006 */
[----:B------:R-:W-:Y:S02]  /*22a40*/  SHF.R.S32.HI R10, RZ, 0x1f, R0 ;  /* 0x0000001fff0a7819 */ /* 0x000fe40000011400 */
[----:B------:R-:W-:Y:S01]  /*22a50*/  SHF.R.S32.HI R190, RZ, 0x1f, R190 ;  /* 0x0000001fffbe7819 */ /* 0x000fe200000114be */
[----:B------:R-:W-:Y:S01]  /*22a60*/  IMAD R9, R12, UR5, R9 ;  /* 0x000000050c097c24 */ /* 0x000fe2000f8e0209 */
[----:B------:R-:W-:Y:S01]  /*22a70*/  ULDC.64 UR4, c[0x0][0xb28] ;  /* 0x0002ca0000047ab9 */ /* 0x000fe20000000a00 */
[----:B------:R-:W-:Y:S01]  /*22a80*/  VIADD R92, R225, 0xf8 ;  /* 0x000000f8e15c7836 */ /* 0x000fe20000000000 */
[----:B------:R-:W-:Y:S01]  /*22a90*/  SHF.R.S32.HI R192, RZ, 0x1f, R192 ;  /* 0x0000001fffc07819 */ /* 0x000fe200000114c0 */
[----:B------:R-:W-:Y:S01]  /*22aa0*/  IMAD.IADD R7, R7, 0x1, R9 ;  /* 0x0000000107077824 */ /* 0x000fe200078e0209 */
[----:B------:R-:W-:Y:S01]  /*22ab0*/  IADD3 R195, R225, 0x48, RZ ;  /* 0x00000048e1c37810 */ /* 0x000fe20007ffe0ff */
[----:B------:R-:W-:Y:S01]  /*22ac0*/  IMAD R10, R10, UR4, RZ ;  /* 0x000000040a0a7c24 */ /* 0x000fe2000f8e02ff */
[----:B------:R-:W-:Y:S01]  /*22ad0*/  SHF.R.S32.HI R92, RZ, 0x1f, R92 ;  /* 0x0000001fff5c7819 */ /* 0x000fe2000001145c */
[----:B------:R-:W-:Y:S01]  /*22ae0*/  IMAD.WIDE.U32 R6, R0, UR4, R6 ;  /* 0x0000000400067c25 */ /* 0x000fe2000f8e0006 */
[----:B------:R-:W-:-:S02]  /*22af0*/  SHF.R.S32.HI R206, RZ, 0x1f, R206 ;  /* 0x0000001fffce7819 */ /* 0x000fc400000114ce */
[C---:B------:R-:W-:Y:S01]  /*22b00*/  IADD3 R211, R225.reuse, 0x20, RZ ;  /* 0x00000020e1d37810 */ /* 0x040fe20007ffe0ff */
[----:B------:R-:W-:Y:S01]  /*22b10*/  IMAD R10, R0, UR5, R10 ;  /* 0x00000005000a7c24 */ /* 0x000fe2000f8e020a */
[----:B------:R-:W-:Y:S01]  /*22b20*/  ULDC.64 UR4, c[0x0][0xb00] ;  /* 0x0002c00000047ab9 */ /* 0x000fe20000000a00 */
[----:B------:R-:W-:Y:S01]  /*22b30*/  VIADD R156, R225, 0xe8 ;  /* 0x000000e8e19c7836 */ /* 0x000fe20000000000 */
[C---:B------:R-:W-:Y:S01]  /*22b40*/  LEA R0, P0, R6.reuse, UR4, 0x2 ;  /* 0x0000000406007c11 */ /* 0x040fe2000f8010ff */
[----:B------:R-:W-:Y:S01]  /*22b50*/  IMAD.IADD R9, R7, 0x1, R10 ;  /* 0x0000000107097824 */ /* 0x000fe200078e020a */
[----:B------:R-:W-:Y:S01]  /*22b60*/  SHF.R.S32.HI R216, RZ, 0x1f, R216 ;  /* 0x0000001fffd87819 */ /* 0x000fe200000114d8 */
[C---:B------:R-:W-:Y:S01]  /*22b70*/  VIADD R194, R225.reuse, 0x50 ;  /* 0x00000050e1c27836 */ /* 0x040fe20000000000 */
[----:B------:R-:W-:Y:S01]  /*22b80*/  SHF.R.S32.HI R156, RZ, 0x1f, R156 ;  /* 0x0000001fff9c7819 */ /* 0x000fe2000001149c */
[C---:B------:R-:W-:Y:S01]  /*22b90*/  VIADD R196, R225.reuse, 0x48 ;  /* 0x00000048e1c47836 */ /* 0x040fe20000000000 */
[----:B------:R-:W-:Y:S01]  /*22ba0*/  LEA.HI.X R9, R6, UR5, R9, 0x2, P0 ;  /* 0x0000000506097c11 */ /* 0x000fe200080f1409 */
[C---:B------:R-:W-:Y:S01]  /*22bb0*/  VIADD R198, R225.reuse, 0x40 ;  /* 0x00000040e1c67836 */ /* 0x040fe20000000000 */
[----:B------:R-:W-:Y:S01]  /*22bc0*/  ISETP.GE.AND P0, PT, R20, R8, PT ;  /* 0x000000081400720c */ /* 0x000fe20003f06270 */
[----:B------:R-:W-:Y:S01]  /*22bd0*/  VIADD R208, R225, 0x30 ;  /* 0x00000030e1d07836 */ /* 0x000fe20000000000 */
[----:B------:R-:W-:Y:S01]  /*22be0*/  IADD3 R6, R17, 0x30820, RZ ;  /* 0x0003082011067810 */ /* 0x000fe20007ffe0ff */
[C---:B------:R-:W-:Y:S01]  /*22bf0*/  VIADD R210, R225.reuse, 0x28 ;  /* 0x00000028e1d27836 */ /* 0x040fe20000000000 */
[----:B------:R0:W1:Y:S01]  /*22c00*/  SHFL.IDX PT, R20, R0, RZ, 0x1c1f ;  /* 0x001c1fff00147589 */ /* 0x00006200000e0000 */
[C---:B------:R-:W-:Y:S01]  /*22c10*/  VIADD R212, R225.reuse, 0x20 ;  /* 0x00000020e1d47836 */ /* 0x040fe20000000000 */
[----:B------:R-:W-:Y:S01]  /*22c20*/  PRMT R6, RZ, 0x654, R6 ;  /* 0x00000654ff067816 */ /* 0x000fe20000000006 */
[C---:B------:R-:W-:Y:S01]  /*22c30*/  VIADD R214, R225.reuse, 0x18 ;  /* 0x00000018e1d67836 */ /* 0x040fe20000000000 */
[----:B------:R0:W2:Y:S01]  /*22c40*/  SHFL.IDX PT, R10, R9, RZ, 0x1c1f ;  /* 0x001c1fff090a7589 */ /* 0x0000a200000e0000 */
[C---:B------:R-:W-:Y:S01]  /*22c50*/  VIADD R219, R225.reuse, 0x8 ;  /* 0x00000008e1db7836 */ /* 0x040fe20000000000 */
[----:B------:R0:W-:Y:S01]  /*22c60*/  SYNCS.ARRIVE.TRANS64.RED.A1T0 RZ, [R6+URZ], RZ ;  /* 0x000000ff06ff79a7 */ /* 0x0001e2000810043f */
        /* <DEDUP_REMOVED lines=18> */
[----:B------:R-:W-:-:S02]  /*22d90*/  VIADD R173, R225, 0xa0 ;  /* 0x000000a0e1ad7836 */ /* 0x000fc40000000000 */
[C---:B------:R-:W-:Y:S02]  /*22da0*/  VIADD R177, R225.reuse, 0x90 ;  /* 0x00000090e1b17836 */ /* 0x040fe40000000000 */
[C---:B------:R-:W-:Y:S02]  /*22db0*/  VIADD R179, R225.reuse, 0x88 ;  /* 0x00000088e1b37836 */ /* 0x040fe40000000000 */
[C---:B------:R-:W-:Y:S02]  /*22dc0*/  VIADD R181, R225.reuse, 0x80 ;  /* 0x00000080e1b57836 */ /* 0x040fe40000000000 */
[C---:B------:R-:W-:Y:S02]  /*22dd0*/  VIADD R183, R225.reuse, 0x78 ;  /* 0x00000078e1b77836 */ /* 0x040fe40000000000 */
[C---:B------:R-:W-:Y:S02]  /*22de0*/  VIADD R187, R225.reuse, 0x68 ;  /* 0x00000068e1bb7836 */ /* 0x040fe40000000000 */
        /* <DEDUP_REMOVED lines=9> */
[----:B------:R-:W-:Y:S01]  /*22e80*/  VIADD R217, R225, 0x8 ;  /* 0x00000008e1d97836 */ /* 0x000fe20000000000 */
[----:B012---:R-:W-:Y:S06]  /*22e90*/  @P0 BRA `(.L_x_1837) ;  /* 0x0000000800040947 */ /* 0x007fec0003800000 */
[----:B------:R-:W-:Y:S02]  /*22ea0*/  ULDC UR4, c[0x0][0xac8] ;  /* 0x0002b20000047ab9 */ /* 0x000fe40000000800 */
[----:B------:R-:W-:Y:S02]  /*22eb0*/  ISETP.GE.AND P0, PT, R225, UR4, PT ;  /* 0x00000004e1007c0c */ /* 0x000fe4000bf06270 */
[----:B------:R-:W-:Y:S02]  /*22ec0*/  ISETP.GE.AND P5, PT, R191, UR4, PT ;  /* 0x00000004bf007c0c */ /* 0x000fe4000bfa6270 */
[----:B------:R-:W-:Y:S02]  /*22ed0*/  ISETP.GE.AND P4, PT, R189, UR4, PT ;  /* 0x00000004bd007c0c */ /* 0x000fe4000bf86270 */
[----:B------:R-:W-:-:S07]  /*22ee0*/  ISETP.GE.AND P3, PT, R187, UR4, PT ;  /* 0x00000004bb007c0c */ /* 0x000fce000bf66270 */
[----:B------:R-:W-:-:S04]  /*22ef0*/  @!P0 LEA R6, P1, R225, R20, 0x2 ;  /* 0x00000014e1068211 */ /* 0x000fc800078210ff */
[----:B------:R-:W-:-:S05]  /*22f00*/  @!P0 LEA.HI.X R7, R225, R10, R220, 0x2, P1 ;  /* 0x0000000ae1078211 */ /* 0x000fca00008f14dc */
        /* <DEDUP_REMOVED lines=55> */
[----:B------:R-:W-:Y:S02]  /*23280*/  @!P0 LEA.HI.X R7, R185, R10, R186, 0x2, P4 ;  /* 0x0000000ab9078211 */ /* 0x000fe400020f14ba */
[----:B------:R-:W-:Y:S02]  /*23290*/  ISETP.GE.AND P4, PT, R177, UR4, PT ;  /* 0x00000004b1007c0c */ /* 0x000fe4000bf86270 */
[-C--:B-1----:R-:W-:Y:S01]  /*232a0*/  @!P1 LEA R12, P5, R183, R20.reuse, 0x2 ;  /* 0x00000014b70c9211 */ /* 0x082fe200078a10ff */
[----:B------:R0:W-:Y:S01]  /*232b0*/  @!P0 ST.E.64 desc[UR60][R6.64], R80 ;  /* 0x0000005006008985 */ /* 0x0001e2000c101b3c */
[----:B--2---:R-:W-:Y:S02]  /*232c0*/  @!P2 LEA R14, P6, R181, R20, 0x2 ;  /* 0x00000014b50ea211 */ /* 0x004fe400078c10ff */
        /* <DEDUP_REMOVED lines=12> */
[----:B------:R-:W-:Y:S02]  /*23390*/  ISETP.GE.AND P0, PT, R169, UR4, PT ;  /* 0x00000004a9007c0c */ /* 0x000fe4000bf06270 */
[----:B--2---:R-:W-:Y:S01]  /*233a0*/  @!P5 LEA R14, P6, R175, R20, 0x2 ;  /* 0x00000014af0ed211 */ /* 0x004fe200078c10ff */
[----:B------:R1:W-:Y:S01]  /*233b0*/  @!P4 ST.E.64 desc[UR60][R12.64], R96 ;  /* 0x000000600c00c985 */ /* 0x0003e2000c101b3c */
[----:B------:R-:W-:Y:S02]  /*233c0*/  ISETP.GE.AND P4, PT, R165, UR4, PT ;  /* 0x00000004a5007c0c */ /* 0x000fe4000bf86270 */
[----:B------:R-:W-:Y:S02]  /*233d0*/  @!P5 LEA.HI.X R15, R175, R10, R176, 0x2, P6 ;  /* 0x0000000aaf0fd211 */ /* 0x000fe400030f14b0 */
[----:B0-----:R-:W-:-:S03]  /*233e0*/  @!P2 LEA R2, P6, R173, R20, 0x2 ;  /* 0x00000014ad02a211 */ /* 0x001fc600078c10ff */
[----:B------:R-:W-:Y:S01]  /*233f0*/  @!P5 ST.E.64 desc[UR60][R14.64], R100 ;  /* 0x000000640e00d985 */ /* 0x000fe2000c101b3c */
[----:B------:R-:W-:Y:S02]  /*23400*/  @!P1 LEA R6, P3, R171, R20, 0x2 ;  /* 0x00000014ab069211 */ /* 0x000fe400078610ff */
[----:B------:R-:W-:Y:S02]  /*23410*/  ISETP.GE.AND P5, PT, R167, UR4, PT ;  /* 0x00000004a7007c0c */ /* 0x000fe4000bfa6270 */
[----:B------:R-:W-:Y:S02]  /*23420*/  @!P2 LEA.HI.X R3, R173, R10, R174, 0x2, P6 ;  /* 0x0000000aad03a211 */ /* 0x000fe400030f14ae */
[----:B-1----:R-:W-:Y:S02]  /*23430*/  @!P0 LEA R12, P6, R169, R20, 0x2 ;  /* 0x00000014a90c8211 */ /* 0x002fe400078c10ff */
        /* <DEDUP_REMOVED lines=8> */
[----:B-1----:R-:W-:-:S02]  /*234c0*/  @!P4 LEA R6, P2, R165, R20, 0x2 ;  /* 0x00000014a506c211 */ /* 0x002fc400078410ff */
[----:B------:R-:W-:Y:S02]  /*234d0*/  @!P5 LEA.HI.X R3, R167, R10, R168, 0x2, P1 ;  /* 0x0000000aa703d211 */ /* 0x000fe400008f14a8 */
[----:B--2---:R-:W-:Y:S02]  /*234e0*/  @!P3 LEA R12, P6, R163, R20, 0x2 ;  /* 0x00000014a30cb211 */ /* 0x004fe400078c10ff */
        /* <DEDUP_REMOVED lines=10> */
[----:B------:R-:W-:Y:S02]  /*23590*/  @!P0 LEA.HI.X R3, R161, R10, R162, 0x2, P5 ;  /* 0x0000000aa1038211 */ /* 0x000fe400028f14a2 */
[----:B------:R-:W-:Y:S02]  /*235a0*/  ISETP.GE.AND P5, PT, R24, UR4, PT ;  /* 0x0000000418007c0c */ /* 0x000fe4000bfa6270 */
[C---:B-1----:R-:W-:Y:S01]  /*235b0*/  @!P1 LEA R6, P6, R159.reuse, R20, 0x2 ;  /* 0x000000149f069211 */ /* 0x042fe200078c10ff */
[----:B------:R0:W-:Y:S03]  /*235c0*/  @!P0 ST.E.64 desc[UR60][R2.64], R128 ;  /* 0x0000008002008985 */ /* 0x0001e6000c101b3c */
[----:B------:R-:W-:Y:S02]  /*235d0*/  @!P1 LEA.HI.X R7, R159, R10, R160, 0x2, P6 ;  /* 0x0000000a9f079211 */ /* 0x000fe400030f14a0 */
[----:B--2---:R-:W-:-:S03]  /*235e0*/  @!P3 LEA R12, P6, R155, R20, 0x2 ;  /* 0x000000149b0cb211 */ /* 0x004fc600078c10ff */
[----:B------:R1:W-:Y:S01]  /*235f0*/  @!P1 ST.E.64 desc[UR60][R6.64], R132 ;  /* 0x0000008406009985 */ /* 0x0003e2000c101b3c */
[----:B------:R-:W-:Y:S02]  /*23600*/  @!P3 LEA.HI.X R13, R155, R10, R156, 0x2, P6 ;  /* 0x0000000a9b0db211 */ /* 0x000fe400030f149c */
[----:B0-----:R-:W-:-:S04]  /*23610*/  @!P4 LEA R2, P0, R157, R20, 0x2 ;  /* 0x000000149d02c211 */ /* 0x001fc800078010ff */
[----:B------:R-:W-:Y:S02]  /*23620*/  @!P4 LEA.HI.X R3, R157, R10, R158, 0x2, P0 ;  /* 0x0000000a9d03c211 */ /* 0x000fe400000f149e */
[----:B-1----:R-:W-:-:S03]  /*23630*/  @!P2 LEA R6, P1, R93, R20, 0x2 ;  /* 0x000000145d06a211 */ /* 0x002fc600078210ff */
[----:B------:R0:W-:Y:S01]  /*23640*/  @!P4 ST.E.64 desc[UR60][R2.64], R136 ;  /* 0x000000880200c985 */ /* 0x0001e2000c101b3c */
[C---:B------:R-:W-:Y:S02]  /*23650*/  @!P5 LEA R20, P0, R24.reuse, R20, 0x2 ;  /* 0x000000141814d211 */ /* 0x040fe400078010ff */
[-C--:B------:R-:W-:Y:S01]  /*23660*/  @!P2 LEA.HI.X R7, R93, R10.reuse, R154, 0x2, P1 ;  /* 0x0000000a5d07a211 */ /* 0x080fe200008f149a */
[----:B------:R0:W-:Y:S01]  /*23670*/  @!P3 ST.E.64 desc[UR60][R12.64], R140 ;  /* 0x0000008c0c00b985 */ /* 0x0001e2000c101b3c */
[----:B------:R-:W-:-:S03]  /*23680*/  @!P5 LEA.HI.X R21, R24, R10, R92, 0x2, P0 ;  /* 0x0000000a1815d211 */ /* 0x000fc600000f145c */
[----:B------:R0:W-:Y:S04]  /*23690*/  @!P2 ST.E.64 desc[UR60][R6.64], R144 ;  /* 0x000000900600a985 */ /* 0x0001e8000c101b3c */
[----:B------:R0:W-:Y:S02]  /*236a0*/  @!P5 ST.E.64 desc[UR60][R20.64], R148 ;  /* 0x000000941400d985 */ /* 0x0001e4000c101b3c */
.L_x_1837:
[----:B------:R-:W-:Y:S05]  /*236b0*/  BSYNC B1 ;  /* 0x0000000000017941 */ /* 0x000fea0003800000 */
.L_x_1836:
[----:B------:R-:W-:Y:S01]  /*236c0*/  ISETP.GE.AND P0, PT, R11, R8, PT ;  /* 0x000000080b00720c */ /* 0x000fe20003f06270 */
[----:B------:R-:W1:Y:S04]  /*236d0*/  SHFL.IDX PT, R9, R9, 0x1, 0x1c1f ;  /* 0x003c1f0009097f89 */ /* 0x000e6800000e0000 */
[----:B------:R-:W2:Y:S08]  /*236e0*/  SHFL.IDX PT, R0, R0, 0x1, 0x1c1f ;  /* 0x003c1f0000007f89 */ /* 0x000eb000000e0000 */
[----:B------:R-:W-:Y:S05]  /*236f0*/  @P0 BRA `(.L_x_1835) ;  /* 0x0000001400900947 */ /* 0x000fea0003800000 */
[----:B------:R-:W-:Y:S02]  /*23700*/  ULDC UR4, c[0x0][0xac8] ;  /* 0x0002b20000047ab9 */ /* 0x000fe40000000800 */
[----:B------:R-:W-:Y:S02]  /*23710*/  ISETP.GE.AND P4, PT, R225, UR4, PT ;  /* 0x00000004e1007c0c */ /* 0x000fe4000bf86270 */
[----:B------:R-:W-:Y:S02]  /*23720*/  ISETP.GE.AND P2, PT, R217, UR4, PT ;  /* 0x00000004d9007c0c */ /* 0x000fe4000bf46270 */
[----:B------:R-:W-:Y:S02]  /*23730*/  ISETP.GE.AND P1, PT, R215, UR4, PT ;  /* 0x00000004d7007c0c */ /* 0x000fe4000bf26270 */
[----:B------:R-:W-:-:S07]  /*23740*/  ISETP.GE.AND P0, PT, R213, UR4, PT ;  /* 0x00000004d5007c0c */ /* 0x000fce000bf06270 */
[----:B0-2---:R-:W-:-:S04]  /*23750*/  @!P4 LEA R2, P3, R225, R0, 0x2 ;  /* 0x00000000e102c211 */ /* 0x005fc800078610ff */
[----:B-1----:R-:W-:Y:S02]  /*23760*/  @!P4 LEA.HI.X R3, R225, R9, R220, 0x2, P3 ;  /* 0x00000009e103c211 */ /* 0x002fe400018f14dc */
[----:B------:R-:W-:-:S03]  /*23770*/  ISETP.GE.AND P3, PT, R211, UR4, PT ;  /* 0x00000004d3007c0c */ /* 0x000fc6000bf66270 */
[----:B------:R0:W-:Y:S01]  /*23780*/  @!P4 ST.E.64 desc[UR60][R2.64], R4 ;  /* 0x000000040200c985 */ /* 0x0001e2000c101b3c */
[----:B------:R-:W-:Y:S02]  /*23790*/  ISETP.GE.AND P4, PT, R209, UR4, PT ;  /* 0x00000004d1007c0c */ /* 0x000fe4000bf86270 */
[-C--:B0-----:R-:W-:Y:S02]  /*237a0*/  @!P2 LEA R2, P6, R217, R0.reuse, 0x2 ;  /* 0x00000000d902a211 */ /* 0x081fe400078c10ff */
[-C--:B------:R-:W-:Y:S02]  /*237b0*/  @!P1 LEA R4, P5, R215, R0.reuse, 0x2 ;  /* 0x00000000d7049211 */ /* 0x080fe400078a10ff */
[-C--:B------:R-:W-:Y:S02]  /*237c0*/  @!P2 LEA.HI.X R3, R217, R9.reuse, R219, 0x2, P6 ;  /* 0x00000009d903a211 */ /* 0x080fe400030f14db */
[----:B------:R-:W-:Y:S02]  /*237d0*/  @!P0 LEA R6, P6, R213, R0, 0x2 ;  /* 0x00000000d5068211 */ /* 0x000fe400078c10ff */
        /* <DEDUP_REMOVED lines=9> */
[-C--:B------:R-:W-:Y:S02]  /*23870*/  @!P3 LEA.HI.X R3, R211, R9.reuse, R212, 0x2, P1 ;  /* 0x00000009d303b211 */ /* 0x080fe400008f14d4 */
[----:B------:R-:W-:Y:S02]  /*23880*/  ISETP.GE.AND P1, PT, R197, UR4, PT ;  /* 0x00000004c5007c0c */ /* 0x000fe4000bf26270 */
[----:B------:R-:W-:Y:S01]  /*23890*/  @!P4 LEA.HI.X R5, R209, R9, R210, 0x2, P2 ;  /* 0x00000009d105c211 */ /* 0x000fe200010f14d2 */
[----:B------:R0:W-:Y:S01]  /*238a0*/  @!P3 ST.E.64 desc[UR60][R2.64], R42 ;  /* 0x0000002a0200b985 */ /* 0x0001e2000c101b3c */
[----:B------:R-:W-:Y:S02]  /*238b0*/  ISETP.GE.AND P2, PT, R195, UR4, PT ;  /* 0x00000004c3007c0c */ /* 0x000fe4000bf46270 */
[----:B--2---:R-:W-:Y:S01]  /*238c0*/  @!P5 LEA R6, P6, R207, R0, 0x2 ;  /* 0x00000000cf06d211 */ /* 0x004fe200078c10ff */
[----:B------:R1:W-:Y:S01]  /*238d0*/  @!P4 ST.E.64 desc[UR60][R4.64], R46 ;  /* 0x0000002e0400c985 */ /* 0x0003e2000c101b3c */
[----:B------:R-:W-:-:S02]  /*238e0*/  ISETP.GE.AND P3, PT, R193, UR4, PT ;  /* 0x00000004c1007c0c */ /* 0x000fc4000bf66270 */
[----:B------:R-:W-:Y:S02]  /*238f0*/  @!P5 LEA.HI.X R7, R207, R9, R208, 0x2, P6 ;  /* 0x00000009cf07d211 */ /* 0x000fe400030f14d0 */
[----:B------:R-:W-:-:S03]  /*23900*/  ISETP.GE.AND P4, PT, R191, UR4, PT ;  /* 0x00000004bf007c0c */ /* 0x000fc6000bf86270 */
[----:B------:R2:W-:Y:S01]  /*23910*/  @!P5 ST.E.64 desc[UR60][R6.64], R50 ;  /* 0x000000320600d985 */ /* 0x0005e2000c101b3c */
[-C--:B0-----:R-:W-:Y:S02]  /*23920*/  @!P0 LEA R2, P6, R199, R0.reuse, 0x2 ;  /* 0x00000000c7028211 */ /* 0x081fe400078c10ff */
[-C--:B-1----:R-:W-:Y:S02]  /*23930*/  @!P1 LEA R4, P5, R197, R0.reuse, 0x2 ;  /* 0x00000000c5049211 */ /* 0x082fe400078a10ff */
[-C--:B------:R-:W-:Y:S02]  /*23940*/  @!P0 LEA.HI.X R3, R199, R9.reuse, R206, 0x2, P6 ;  /* 0x00000009c7038211 */ /* 0x080fe400030f14ce */
[----:B------:R-:W-:Y:S02]  /*23950*/  @!P1 LEA.HI.X R5, R197, R9, R198, 0x2, P5 ;  /* 0x00000009c5059211 */ /* 0x000fe400028f14c6 */
[----:B------:R-:W-:Y:S01]  /*23960*/  ISETP.GE.AND P5, PT, R189, UR4, PT ;  /* 0x00000004bd007c0c */ /* 0x000fe2000bfa6270 */
[----:B------:R0:W-:Y:S01]  /*23970*/  @!P0 ST.E.64 desc[UR60][R2.64], R54 ;  /* 0x0000003602008985 */ /* 0x0001e2000c101b3c */
[----:B--2---:R-:W-:-:S02]  /*23980*/  @!P2 LEA R6, P6, R195, R0, 0x2 ;  /* 0x00000000c306a211 */ /* 0x004fc400078c10ff */
[----:B------:R-:W-:Y:S01]  /*23990*/  ISETP.GE.AND P0, PT, R187, UR4, PT ;  /* 0x00000004bb007c0c */ /* 0x000fe2000bf06270 */
[----:B------:R1:W-:Y:S01]  /*239a0*/  @!P1 ST.E.64 desc[UR60][R4.64], R58 ;  /* 0x0000003a04009985 */ /* 0x0003e2000c101b3c */
        /* <DEDUP_REMOVED lines=9> */
[----:B--2---:R-:W-:-:S03]  /*23a40*/  @!P5 LEA R6, P6, R189, R0, 0x2 ;  /* 0x00000000bd06d211 */ /* 0x004fc600078c10ff */
[----:B------:R1:W-:Y:S01]  /*23a50*/  @!P4 ST.E.64 desc[UR60][R4.64], R70 ;  /* 0x000000460400c985 */ /* 0x0003e2000c101b3c */
[----:B------:R-:W-:-:S05]  /*23a60*/  @!P5 LEA.HI.X R7, R189, R9, R190, 0x2, P6 ;  /* 0x00000009bd07d211 */ /* 0x000fca00030f14be */
[----:B------:R2:W-:Y:S01]  /*23a70*/  @!P5 ST.E.64 desc[UR60][R6.64], R74 ;  /* 0x0000004a0600d985 */ /* 0x0005e2000c101b3c */
[----:B------:R-:W-:Y:S02]  /*23a80*/  ISETP.GE.AND P5, PT, R181, UR4, PT ;  /* 0x00000004b5007c0c */ /* 0x000fe4000bfa6270 */
[----:B0-----:R-:W-:-:S04]  /*23a90*/  @!P0 LEA R2, P4, R187, R0, 0x2 ;  /* 0x00000000bb028211 */ /* 0x001fc800078810ff */
[-C--:B------:R-:W-:Y:S02]  /*23aa0*/  @!P0 LEA.HI.X R3, R187, R9.reuse, R188, 0x2, P4 ;  /* 0x00000009bb038211 */ /* 0x080fe400020f14bc */
        /* <DEDUP_REMOVED lines=16> */
[-C--:B------:R-:W-:Y:S02]  /*23bb0*/  @!P4 LEA.HI.X R5, R179, R9.reuse, R180, 0x2, P0 ;  /* 0x00000009b305c211 */ /* 0x080fe400000f14b4 */
[----:B------:R-:W-:Y:S02]  /*23bc0*/  ISETP.GE.AND P0, PT, R171, UR4, PT ;  /* 0x00000004ab007c0c */ /* 0x000fe4000bf06270 */
[----:B--2---:R-:W-:Y:S01]  /*23bd0*/  @!P3 LEA R6, P6, R177, R0, 0x2 ;  /* 0x00000000b106b211 */ /* 0x004fe200078c10ff */
[----:B------:R1:W-:Y:S01]  /*23be0*/  @!P4 ST.E.64 desc[UR60][R4.64], R94 ;  /* 0x0000005e0400c985 */ /* 0x0003e2000c101b3c */
[----:B------:R-:W-:Y:S02]  /*23bf0*/  ISETP.GE.AND P4, PT, R167, UR4, PT ;  /* 0x00000004a7007c0c */ /* 0x000fe4000bf86270 */
[----:B------:R-:W-:-:S02]  /*23c00*/  @!P3 LEA.HI.X R7, R177, R9, R178, 0x2, P6 ;  /* 0x00000009b107b211 */ /* 0x000fc400030f14b2 */
[----:B0-----:R-:W-:-:S03]  /*23c10*/  @!P2 LEA R2, P6, R175, R0, 0x2 ;  /* 0x00000000af02a211 */ /* 0x001fc600078c10ff */
[----:B------:R0:W-:Y:S01]  /*23c20*/  @!P3 ST.E.64 desc[UR60][R6.64], R98 ;  /* 0x000000620600b985 */ /* 0x0001e2000c101b3c */
[----:B------:R-:W-:Y:S02]  /*23c30*/  @!P2 LEA.HI.X R3, R175, R9, R176, 0x2, P6 ;  /* 0x00000009af03a211 */ /* 0x000fe400030f14b0 */
[----:B-1----:R-:W-:-:S03]  /*23c40*/  @!P1 LEA R4, P3, R173, R0, 0x2 ;  /* 0x00000000ad049211 */ /* 0x002fc600078610ff */
[----:B------:R1:W-:Y:S01]  /*23c50*/  @!P2 ST.E.64 desc[UR60][R2.64], R102 ;  /* 0x000000660200a985 */ /* 0x0003e2000c101b3c */
[-C--:B------:R-:W-:Y:S02]  /*23c60*/  @!P1 LEA.HI.X R5, R173, R9.reuse, R174, 0x2, P3 ;  /* 0x00000009ad059211 */ /* 0x080fe400018f14ae */
[----:B------:R-:W-:Y:S02]  /*23c70*/  ISETP.GE.AND P3, PT, R165, UR4, PT ;  /* 0x00000004a5007c0c */ /* 0x000fe4000bf66270 */
[CC--:B0-----:R-:W-:Y:S01]  /*23c80*/  @!P0 LEA R6, P6, R171.reuse, R0.reuse, 0x2 ;  /* 0x00000000ab068211 */ /* 0x0c1fe200078c10ff */
[----:B------:R0:W-:Y:S03]  /*23c90*/  @!P1 ST.E.64 desc[UR60][R4.64], R106 ;  /* 0x0000006a04009985 */ /* 0x0001e6000c101b3c */
[----:B------:R-:W-:Y:S02]  /*23ca0*/  @!P0 LEA.HI.X R7, R171, R9, R172, 0x2, P6 ;  /* 0x00000009ab078211 */ /* 0x000fe400030f14ac */
[----:B-1----:R-:W-:-:S03]  /*23cb0*/  @!P5 LEA R2, P1, R169, R0, 0x2 ;  /* 0x00000000a902d211 */ /* 0x002fc600078210ff */
        /* <DEDUP_REMOVED lines=8> */
[-C--:B-1----:R-:W-:Y:S01]  /*23d40*/  @!P3 LEA R6, P6, R165, R0.reuse, 0x2 ;  /* 0x00000000a506b211 */ /* 0x082fe200078c10ff */
[----:B------:R1:W-:Y:S01]  /*23d50*/  @!P4 ST.E.64 desc[UR60][R4.64], R118 ;  /* 0x000000760400c985 */ /* 0x0003e2000c101b3c */
[----:B------:R-:W-:Y:S02]  /*23d60*/  ISETP.GE.AND P4, PT, R159, UR4, PT ;  /* 0x000000049f007c0c */ /* 0x000fe4000bf86270 */
[----:B------:R-:W-:Y:S02]  /*23d70*/  @!P3 LEA.HI.X R7, R165, R9, R166, 0x2, P6 ;  /* 0x00000009a507b211 */ /* 0x000fe400030f14a6 */
[----:B0-----:R-:W-:-:S03]  /*23d80*/  @!P1 LEA R2, P6, R161, R0, 0x2 ;  /* 0x00000000a1029211 */ /* 0x001fc600078c10ff */
[----:B------:R0:W-:Y:S01]  /*23d90*/  @!P3 ST.E.64 desc[UR60][R6.64], R122 ;  /* 0x0000007a0600b985 */ /* 0x0001e2000c101b3c */
[----:B------:R-:W-:Y:S02]  /*23da0*/  ISETP.GE.AND P3, PT, R157, UR4, PT ;  /* 0x000000049d007c0c */ /* 0x000fe4000bf66270 */
[----:B------:R-:W-:Y:S02]  /*23db0*/  @!P1 LEA.HI.X R3, R161, R9, R162, 0x2, P6 ;  /* 0x00000009a1039211 */ /* 0x000fe400030f14a2 */
[----:B-1----:R-:W-:-:S04]  /*23dc0*/  @!P0 LEA R4, P5, R163, R0, 0x2 ;  /* 0x00000000a3048211 */ /* 0x002fc800078a10ff */
[----:B------:R-:W-:Y:S02]  /*23dd0*/  @!P0 LEA.HI.X R5, R163, R9, R164, 0x2, P5 ;  /* 0x00000009a3058211 */ /* 0x000fe400028f14a4 */
[----:B------:R-:W-:-:S03]  /*23de0*/  ISETP.GE.AND P5, PT, R93, UR4, PT ;  /* 0x000000045d007c0c */ /* 0x000fc6000bfa6270 */
[----:B------:R1:W-:Y:S04]  /*23df0*/  @!P0 ST.E.64 desc[UR60][R4.64], R126 ;  /* 0x0000007e04008985 */ /* 0x0003e8000c101b3c */
[----:B------:R2:W-:Y:S01]  /*23e00*/  @!P1 ST.E.64 desc[UR60][R2.64], R130 ;  /* 0x0000008202009985 */ /* 0x0005e2000c101b3c */
[----:B0-----:R-:W-:-:S04]  /*23e10*/  @!P2 LEA R6, P1, R155, R0, 0x2 ;  /* 0x000000009b06a211 */ /* 0x001fc800078210ff */
[-C--:B------:R-:W-:Y:S02]  /*23e20*/  @!P2 LEA.HI.X R7, R155, R9.reuse, R156, 0x2, P1 ;  /* 0x000000099b07a211 */ /* 0x080fe400008f149c */
[-C--:B-1----:R-:W-:Y:S02]  /*23e30*/  @!P4 LEA R4, P0, R159, R0.reuse, 0x2 ;  /* 0x000000009f04c211 */ /* 0x082fe400078010ff */
[-C--:B--2---:R-:W-:Y:S02]  /*23e40*/  @!P3 LEA R2, P6, R157, R0.reuse, 0x2 ;  /* 0x000000009d02b211 */ /* 0x084fe400078c10ff */
[-C--:B------:R-:W-:Y:S02]  /*23e50*/  @!P4 LEA.HI.X R5, R159, R9.reuse, R160, 0x2, P0 ;  /* 0x000000099f05c211 */ /* 0x080fe400000f14a0 */
[----:B------:R-:W-:Y:S02]  /*23e60*/  @!P5 LEA R10, P0, R93, R0, 0x2 ;  /* 0x000000005d0ad211 */ /* 0x000fe400078010ff */
[-C--:B------:R-:W-:Y:S01]  /*23e70*/  @!P3 LEA.HI.X R3, R157, R9.reuse, R158, 0x2, P6 ;  /* 0x000000099d03b211 */ /* 0x080fe200030f149e */
[----:B------:R0:W-:Y:S01]  /*23e80*/  @!P4 ST.E.64 desc[UR60][R4.64], R134 ;  /* 0x000000860400c985 */ /* 0x0001e2000c101b3c */
[----:B------:R-:W-:-:S02]  /*23e90*/  @!P5 LEA.HI.X R11, R93, R9, R154, 0x2, P0 ;  /* 0x000000095d0bd211 */ /* 0x000fc400000f149a */
[----:B------:R-:W-:Y:S01]  /*23ea0*/  ISETP.GE.AND P0, PT, R24, UR4, PT ;  /* 0x0000000418007c0c */ /* 0x000fe2000bf06270 */
[----:B------:R0:W-:Y:S04]  /*23eb0*/  @!P3 ST.E.64 desc[UR60][R2.64], R138 ;  /* 0x0000008a0200b985 */ /* 0x0001e8000c101b3c */
[----:B------:R0:W-:Y:S04]  /*23ec0*/  @!P2 ST.E.64 desc[UR60][R6.64], R142 ;  /* 0x0000008e0600a985 */ /* 0x0001e8000c101b3c */
[----:B------:R0:W-:Y:S04]  /*23ed0*/  @!P5 ST.E.64 desc[UR60][R10.64], R146 ;  /* 0x000000920a00d985 */ /* 0x0001e8000c101b3c */
[----:B------:R-:W-:Y:S05]  /*23ee0*/  @P0 BRA `(.L_x_1835) ;  /* 0x0000000c00940947 */ /* 0x000fea0003800000 */
[----:B0-----:R-:W-:-:S04]  /*23ef0*/  LEA R2, P0, R24, R0, 0x2 ;  /* 0x0000000018027211 */ /* 0x001fc800078010ff */
[----:B------:R-:W-:-:S05]  /*23f00*/  LEA.HI.X R3, R24, R9, R92, 0x2, P0 ;  /* 0x0000000918037211 */ /* 0x000fca00000f145c */
[----:B------:R0:W-:Y:S01]  /*23f10*/  ST.E.64 desc[UR60][R2.64], R150 ;  /* 0x0000009602007985 */ /* 0x0001e2000c101b3c */
[----:B------:R-:W-:Y:S05]  /*23f20*/  BRA `(.L_x_1835) ;  /* 0x0000000c00847947 */ /* 0x000fea0003800000 */
.L_x_1826:
[----:B------:R-:W3:Y:S01]  /*23f30*/  LDL R8, [R1+0x8c] ;  /* 0x00008c0001087983 */ /* 0x000ee20000100800 */
[----:B------:R-:W-:Y:S01]  /*23f40*/  ULDC.64 UR4, c[0x0][0xc08] ;  /* 0x0003020000047ab9 */ /* 0x000fe20000000a00 */
[----:B------:R-:W3:Y:S01]  /*23f50*/  LDC.64 R2, c[0x0][0xc00] ;  /* 0x00030000ff027b82 */ /* 0x000ee20000000a00 */
[----:B------:R-:W-:Y:S01]  /*23f60*/  ISETP.NE.U32.AND P0, PT, RZ, UR4, PT ;  /* 0x00000004ff007c0c */ /* 0x000fe2000bf05070 */
[----:B------:R-:W4:Y:S01]  /*23f70*/  LDL R7, [R1+0x88] ;  /* 0x0000880001077983 */ /* 0x000f220000100800 */
[----:B------:R-:W-:Y:S02]  /*23f80*/  IMAD.MOV.U32 R15, RZ, RZ, RZ ;  /* 0x000000ffff0f7224 */ /* 0x000fe400078e00ff */
[----:B------:R-:W-:Y:S01]  /*23f90*/  ISETP.NE.AND.EX P1, PT, RZ, UR5, PT, P0 ;  /* 0x00000005ff007c0c */ /* 0x000fe2000bf25300 */
[----:B------:R-:W-:Y:S02]  /*23fa0*/  ULDC.64 UR4, c[0x0][0xc00] ;  /* 0x0003000000047ab9 */ /* 0x000fe40000000a00 */
[----:B------:R-:W-:-:S04]  /*23fb0*/  ISETP.NE.U32.AND P0, PT, RZ, UR4, PT ;  /* 0x00000004ff007c0c */ /* 0x000fc8000bf05070 */
[----:B------:R-:W-:-:S06]  /*23fc0*/  ISETP.NE.AND.EX P0, PT, RZ, UR5, PT, P0 ;  /* 0x00000005ff007c0c */ /* 0x000fcc000bf05300 */
[----:B------:R-:W1:Y:S01]  /*23fd0*/  @P1 LDC.64 R4, c[0x0][0xc08] ;  /* 0x00030200ff041b82 */ /* 0x000e620000000a00 */
[----:B------:R-:W-:Y:S02]  /*23fe0*/  ULDC UR4, c[0x0][0xa88] ;  /* 0x0002a20000047ab9 */ /* 0x000fe40000000800 */
[----:B0-----:R-:W-:Y:S01]  /*23ff0*/  IMAD.U32 R0, RZ, RZ, UR4 ;  /* 0x00000004ff007e24 */ /* 0x001fe2000f8e00ff */
[----:B------:R-:W0:Y:S01]  /*24000*/  S2R R35, SR_TID.X ;  /* 0x0000000000237919 */ /* 0x000e220000002100 */
[----:B---3--:R-:W-:-:S04]  /*24010*/  IMAD.WIDE R2, R8, 0x4, R2 ;  /* 0x0000000408027825 */ /* 0x008fc800078e0202 */
[----:B-1----:R-:W-:Y:S01]  /*24020*/  @P1 IMAD.WIDE R4, R8, 0x4, R4 ;  /* 0x0000000408041825 */ /* 0x002fe200078e0204 */
[----:B------:R1:W5:Y:S04]  /*24030*/  @P0 LDG.E R15, desc[UR60][R2.64] ;  /* 0x0000003c020f0981 */ /* 0x000368000c1e1900 */
[----:B------:R1:W5:Y:S01]  /*24040*/  @P1 LDG.E R0, desc[UR60][R4.64] ;  /* 0x0000003c04001981 */ /* 0x000362000c1e1900 */
[----:B----4-:R-:W-:Y:S02]  /*24050*/  ISETP.NE.AND P2, PT, R7, RZ, PT ;  /* 0x000000ff0700720c */ /* 0x010fe40003f45270 */
[----:B0-----:R-:W-:Y:S02]  /*24060*/  IADD3 R6, R35, -0x80, RZ ;  /* 0xffffff8023067810 */ /* 0x001fe40007ffe0ff */
[----:B------:R-:W-:-:S02]  /*24070*/  SHF.R.S32.HI R28, RZ, 0x1f, R8 ;  /* 0x0000001fff1c7819 */ /* 0x000fc40000011408 */
[----:B------:R-:W-:-:S07]  /*24080*/  ISETP.GT.AND P3, PT, R6, 0x7f, PT ;  /* 0x0000007f0600780c */ /* 0x000fce0003f64270 */
[----:B------:R-:W0:Y:S02]  /*24090*/  @!P2 LDC R7, c[0x0][0xad4] ;  /* 0x0002b500ff07ab82 */ /* 0x000e240000000800 */
[----:B0-----:R1:W-:Y:S01]  /*240a0*/  @!P2 STL [R1+0x88], R7 ;  /* 0x000088070100a387 */ /* 0x0013e20000100800 */
[----:B------:R-:W-:Y:S01]  /*240b0*/  ISETP.GT.AND P2, PT, R7, 0x1, PT ;  /* 0x000000010700780c */ /* 0x000fe20003f44270 */
[----:B------:R-:W-:-:S12]  /*240c0*/  @P1 BRA `(.L_x_1838) ;  /* 0x0000000000101947 */ /* 0x000fd80003800000 */
[----:B------:R-:W-:Y:S05]  /*240d0*/  @!P0 BRA `(.L_x_1838) ;  /* 0x00000000000c8947 */ /* 0x000fea0003800000 */
[----:B-1----:R-:W3:Y:S04]  /*240e0*/  LDG.E R5, desc[UR60][R2.64] ;  /* 0x0000003c02057981 */ /* 0x002ee8000c1e1900 */
[----:B-----5:R-:W3:Y:S02]  /*240f0*/  LDG.E R0, desc[UR60][R2.64+0x4] ;  /* 0x0000043c02007981 */ /* 0x020ee4000c1e1900 */
[----:B---3--:R-:W-:-:S07]  /*24100*/  IMAD.IADD R0, R0, 0x1, -R5 ;  /* 0x0000000100007824 */ /* 0x008fce00078e0a05 */
.L_x_1838:
[----:B------:R-:W-:Y:S01]  /*24110*/  BSSY B1, `(.L_x_1839) ;  /* 0x0000037000017945 */ /* 0x000fe20003800000 */
[----:B------:R-:W-:Y:S02]  /*24120*/  SEL R33, R8, RZ, !P0 ;  /* 0x000000ff08217207 */ /* 0x000fe40004000000 */
[----:B------:R-:W-:Y:S02]  /*24130*/  SEL R28, R28, RZ, !P0 ;  /* 0x000000ff1c1c7207 */ /* 0x000fe40004000000 */
[----:B--2--5:R-:W-:Y:S01]  /*24140*/  SHF.R.S32.HI R24, RZ, 0x1f, R15 ;  /* 0x0000001fff187819 */ /* 0x024fe2000001140f */
[----:B------:R-:W-:Y:S06]  /*24150*/  @P3 BRA `(.L_x_1840) ;  /* 0x0000000000c83947 */ /* 0x000fec0003800000 */
[----:B-1----:R-:W2:Y:S01]  /*24160*/  LDL R3, [R1+0x5c] ;  /* 0x00005c0001037983 */ /* 0x002ea20000100800 */
[----:B------:R-:W0:Y:S02]  /*24170*/  LDC R37, c[0x0][0xbe8] ;  /* 0x0002fa00ff257b82 */ /* 0x000e240000000800 */
[----:B0-----:R-:W-:Y:S01]  /*24180*/  IMAD R2, R0, R37, RZ ;  /* 0x0000002500027224 */ /* 0x001fe200078e02ff */
[----:B--2---:R-:W-:-:S04]  /*24190*/  IADD3 R35, R3, -0x80, R35 ;  /* 0xffffff8003237810 */ /* 0x004fc80007ffe023 */
[----:B------:R-:W-:-:S13]  /*241a0*/  ISETP.GE.AND P0, PT, R35, R2, PT ;  /* 0x000000022300720c */ /* 0x000fda0003f06270 */
[----:B------:R-:W-:Y:S05]  /*241b0*/  @P0 BRA `(.L_x_1840) ;  /* 0x0000000000b00947 */ /* 0x000fea0003800000 */
[----:B------:R-:W2:Y:S01]  /*241c0*/  LDL.LU R30, [R1+0x94] ;  /* 0x00009400011e7983 */ /* 0x000ea20000300800 */
[----:B------:R-:W-:Y:S01]  /*241d0*/  IMAD.MOV.U32 R20, RZ, RZ, 0x9b8 ;  /* 0x000009b8ff147424 */ /* 0x000fe200078e00ff */
[----:B------:R-:W-:Y:S01]  /*241e0*/  ISETP.GT.AND P0, PT, R7, 0x1, PT ;  /* 0x000000010700780c */ /* 0x000fe20003f04270 */
[----:B------:R-:W0:Y:S01]  /*241f0*/  LDC.64 R8, c[0x0][0xba8] ;  /* 0x0002ea00ff087b82 */ /* 0x000e220000000a00 */
[----:B------:R-:W-:Y:S01]  /*24200*/  ISETP.NE.AND P1, PT, R37, 0x1, PT ;  /* 0x000000012500780c */ /* 0x000fe20003f25270 */
[----:B------:R-:W-:Y:S01]  /*24210*/  IMAD.MOV.U32 R21, RZ, RZ, R35 ;  /* 0x000000ffff157224 */ /* 0x000fe200078e0023 */
[----:B------:R-:W-:-:S05]  /*24220*/  SEL R20, R20, 0x978, P0 ;  /* 0x0000097814147807 */ /* 0x000fca0000000000 */
[----:B------:R-:W1:Y:S08]  /*24230*/  LDC.64 R2, c[0x0][R20+0x220] ;  /* 0x0000880014027b82 */ /* 0x000e700000000a00 */
[----:B------:R-:W3:Y:S08]  /*24240*/  LDC.64 R10, c[0x0][R20+0x218] ;  /* 0x00008600140a7b82 */ /* 0x000ef00000000a00 */
[----:B------:R-:W4:Y:S08]  /*24250*/  LDC.64 R4, c[0x0][R20+0x228] ;  /* 0x00008a0014047b82 */ /* 0x000f300000000a00 */
[----:B------:R-:W5:Y:S08]  /*24260*/  @P1 LDC R14, c[0x0][0xbec] ;  /* 0x0002fb00ff0e1b82 */ /* 0x000f700000000800 */
[----:B------:R-:W4:Y:S08]  /*24270*/  LDC.64 R6, c[0x0][R20+0x210] ;  /* 0x0000840014067b82 */ /* 0x000f300000000a00 */
[----:B------:R-:W4:Y:S01]  /*24280*/  @P1 LDC R31, c[0x0][0xbf0] ;  /* 0x0002fc00ff1f1b82 */ /* 0x000f220000000800 */
[----:B-----5:R-:W-:-:S07]  /*24290*/  @P1 IMAD.HI.U32 R14, R35, R14, RZ ;  /* 0x0000000e230e1227 */ /* 0x020fce00078e00ff */
[----:B0-----:R-:W0:Y:S01]  /*242a0*/  @!P0 LDC R8, c[0x0][0xb50] ;  /* 0x0002d400ff088b82 */ /* 0x001e220000000800 */
[-C--:B-1----:R-:W-:Y:S02]  /*242b0*/  IMAD R3, R3, R33.reuse, RZ ;  /* 0x0000002103037224 */ /* 0x082fe400078e02ff */
[----:B------:R-:W-:-:S05]  /*242c0*/  IMAD.WIDE.U32 R12, R2, R33, RZ ;  /* 0x00000021020c7225 */ /* 0x000fca00078e00ff */
[----:B------:R-:W1:Y:S01]  /*242d0*/  @!P0 LDC R9, c[0x0][0xb54] ;  /* 0x0002d500ff098b82 */ /* 0x000e620000000800 */
[-C--:B---3--:R-:W-:Y:S02]  /*242e0*/  IMAD R29, R11, R226.reuse, RZ ;  /* 0x000000e20b1d7224 */ /* 0x088fe400078e02ff */
[----:B------:R-:W-:Y:S01]  /*242f0*/  IMAD.WIDE.U32 R10, R10, R226, RZ ;  /* 0x000000e20a0a7225 */ /* 0x000fe200078e00ff */
[----:B----4-:R-:W-:-:S03]  /*24300*/  @P1 SHF.R.U32.HI R21, RZ, R31, R14 ;  /* 0x0000001fff151219 */ /* 0x010fc6000001160e */
        /* <DEDUP_REMOVED lines=19> */
[----:B------:R-:W-:Y:S02]  /*24440*/  IMAD.MOV.U32 R3, RZ, RZ, -0x800000 ;  /* 0xff800000ff037424 */ /* 0x000fe400078e00ff */
[----:B------:R-:W-:-:S05]  /*24450*/  IMAD.IADD R2, R5, 0x1, R11 ;  /* 0x0000000105027824 */ /* 0x000fca00078e020b */
[----:B-1----:R-:W-:-:S05]  /*24460*/  LEA.HI.X R9, R4, R9, R2, 0x2, P0 ;  /* 0x0000000904097211 */ /* 0x002fca00000f1402 */
[----:B------:R0:W-:Y:S02]  /*24470*/  STG.E desc[UR60][R8.64], R3 ;  /* 0x0000000308007986 */ /* 0x0001e4000c10193c */
.L_x_1840:
[----:B------:R-:W-:Y:S05]  /*24480*/  BSYNC B1 ;  /* 0x0000000000017941 */ /* 0x000fea0003800000 */
.L_x_1839:
[----:B------:R-:W-:Y:S05]  /*24490*/  @P2 BRA `(.L_x_1835) ;  /* 0x0000000800282947 */ /* 0x000fea0003800000 */
[----:B-1----:R-:W2:Y:S01]  /*244a0*/  LDL R4, [R1+0x84] ;  /* 0x0000840001047983 */ /* 0x002ea20000100800 */
[----:B------:R-:W1:Y:S01]  /*244b0*/  LDC R11, c[0x0][0xbe8] ;  /* 0x0002fa00ff0b7b82 */ /* 0x000e620000000800 */
[----:B------:R-:W-:Y:S01]  /*244c0*/  ULDC.64 UR4, c[0x0][0xaa0] ;  /* 0x0002a80000047ab9 */ /* 0x000fe20000000a00 */
[----:B------:R-:W-:Y:S01]  /*244d0*/  ULDC.64 UR6, c[0x0][0xaf0] ;  /* 0x0002bc0000067ab9 */ /* 0x000fe20000000a00 */
[----:B------:R-:W3:Y:S04]  /*244e0*/  LDL.LU R10, [R1+0x5c] ;  /* 0x00005c00010a7983 */ /* 0x000ee80000300800 */
[----:B0-----:R-:W2:Y:S01]  /*244f0*/  LDL R8, [R1+0x10] ;  /* 0x0000100001087983 */ /* 0x001ea20000100800 */
[----:B------:R-:W-:-:S03]  /*24500*/  IMAD R2, R24, UR4, RZ ;  /* 0x0000000418027c24 */ /* 0x000fc6000f8e02ff */
[----:B------:R0:W5:Y:S01]  /*24510*/  LDL R14, [R1+0x8] ;  /* 0x00000800010e7983 */ /* 0x0001620000100800 */
[C---:B------:R-:W-:Y:S02]  /*24520*/  IMAD R5, R15.reuse, UR5, R2 ;  /* 0x000000050f057c24 */ /* 0x040fe4000f8e0202 */
[----:B------:R-:W-:Y:S01]  /*24530*/  IMAD.WIDE.U32 R2, R15, UR4, RZ ;  /* 0x000000040f027c25 */ /* 0x000fe2000f8e00ff */
[----:B------:R-:W-:Y:S01]  /*24540*/  ULDC.64 UR4, c[0x0][0xae8] ;  /* 0x0002ba0000047ab9 */ /* 0x000fe20000000a00 */
[----:B-1----:R-:W-:-:S13]  /*24550*/  ISETP.NE.AND P0, PT, R11, 0x1, PT ;  /* 0x000000010b00780c */ /* 0x002fda0003f05270 */
[----:B------:R-:W1:Y:S08]  /*24560*/  @P0 LDC R6, c[0x0][0xbec] ;  /* 0x0002fb00ff060b82 */ /* 0x000e700000000800 */
[----:B------:R-:W4:Y:S01]  /*24570*/  @P0 LDC R7, c[0x0][0xbf0] ;  /* 0x0002fc00ff070b82 */ /* 0x000f220000000800 */
[----:B------:R-:W-:Y:S02]  /*24580*/  IMAD.IADD R3, R3, 0x1, R5 ;  /* 0x0000000103037824 */ /* 0x000fe400078e0205 */
[----:B------:R-:W-:-:S04]  /*24590*/  IMAD.WIDE.U32 R2, R226, UR4, R2 ;  /* 0x00000004e2027c25 */ /* 0x000fc8000f8e0002 */
[----:B------:R-:W-:Y:S01]  /*245a0*/  IMAD R3, R226, UR5, R3 ;  /* 0x00000005e2037c24 */ /* 0x000fe2000f8e0203 */
[----:B------:R-:W-:Y:S01]  /*245b0*/  ULDC.64 UR4, c[0x0][0xae0] ;  /* 0x0002b80000047ab9 */ /* 0x000fe20000000a00 */
[----:B------:R-:W-:-:S04]  /*245c0*/  IMAD.WIDE.U32 R2, R33, UR6, R2 ;  /* 0x0000000621027c25 */ /* 0x000fc8000f8e0002 */
[----:B------:R-:W-:Y:S01]  /*245d0*/  IMAD R13, R0, R11, RZ ;  /* 0x0000000b000d7224 */ /* 0x000fe200078e02ff */
[----:B------:R-:W-:Y:S01]  /*245e0*/  BSSY B1, `(.L_x_1841) ;  /* 0x0000033000017945 */ /* 0x000fe20003800000 */
[----:B--2---:R-:W-:-:S05]  /*245f0*/  LEA R4, R4, R8, 0x5 ;  /* 0x0000000804047211 */ /* 0x004fca00078e28ff */
[----:B---3--:R-:W-:-:S04]  /*24600*/  IMAD.IADD R9, R10, 0x1, R4 ;  /* 0x000000010a097824 */ /* 0x008fc800078e0204 */
[----:B-1----:R-:W-:-:S04]  /*24610*/  @P0 IMAD.HI.U32 R4, R9, R6, RZ ;  /* 0x0000000609040227 */ /* 0x002fc800078e00ff */
[----:B------:R-:W-:Y:S01]  /*24620*/  IMAD.MOV.U32 R5, RZ, RZ, R9 ;  /* 0x000000ffff057224 */ /* 0x000fe200078e0009 */
[----:B----4-:R-:W-:Y:S01]  /*24630*/  @P0 SHF.R.U32.HI R5, RZ, R7, R4 ;  /* 0x00000007ff050219 */ /* 0x010fe20000011604 */
[----:B------:R-:W-:-:S03]  /*24640*/  IMAD R6, R28, UR6, RZ ;  /* 0x000000061c067c24 */ /* 0x000fc6000f8e02ff */
[--C-:B------:R-:W-:Y:S01]  /*24650*/  SHF.R.S32.HI R4, RZ, 0x1f, R5.reuse ;  /* 0x0000001fff047819 */ /* 0x100fe20000011405 */
[----:B------:R-:W-:Y:S02]  /*24660*/  IMAD R7, R33, UR7, R6 ;  /* 0x0000000721077c24 */ /* 0x000fe4000f8e0206 */
        /* <DEDUP_REMOVED lines=10> */
[----:B------:R-:W-:Y:S02]  /*24710*/  IMAD.IADD R12, R8, 0x1, R10 ;  /* 0x00000001080c7824 */ /* 0x000fe400078e020a */
[C---:B------:R-:W-:Y:S02]  /*24720*/  IMAD R5, R7.reuse, UR5, R4 ;  /* 0x0000000507057c24 */ /* 0x040fe4000f8e0204 */
[----:B------:R-:W-:Y:S01]  /*24730*/  IMAD.WIDE.U32 R2, R7, UR4, R2 ;  /* 0x0000000407027c25 */ /* 0x000fe2000f8e0002 */
[----:B------:R-:W-:Y:S01]  /*24740*/  ISETP.GE.AND P2, PT, R12, R13, PT ;  /* 0x0000000d0c00720c */ /* 0x000fe20003f46270 */
[----:B------:R-:W-:-:S02]  /*24750*/  ULDC.64 UR4, c[0x0][0xa80] ;  /* 0x0002a00000047ab9 */ /* 0x000fc40000000a00 */
[----:B------:R-:W-:Y:S01]  /*24760*/  VIADD R0, R12, 0x20 ;  /* 0x000000200c007836 */ /* 0x000fe20000000000 */
[----:B------:R-:W-:Y:S02]  /*24770*/  IADD3 R3, R3, R5, RZ ;  /* 0x0000000503037210 */ /* 0x000fe40007ffe0ff */
[----:B------:R-:W-:Y:S02]  /*24780*/  LEA R10, P3, R2, UR4, 0x1 ;  /* 0x00000004020a7c11 */ /* 0x000fe4000f8608ff */
[-C--:B------:R-:W-:Y:S01]  /*24790*/  ISETP.GE.AND P1, PT, R0, R13.reuse, PT ;  /* 0x0000000d0000720c */ /* 0x080fe20003f26270 */
[----:B------:R-:W-:Y:S01]  /*247a0*/  VIADD R0, R12, 0x40 ;  /* 0x000000400c007836 */ /* 0x000fe20000000000 */
[----:B------:R-:W-:Y:S01]  /*247b0*/  LEA.HI.X R11, R2, UR5, R3, 0x1, P3 ;  /* 0x00000005020b7c11 */ /* 0x000fe200098f0c03 */
[----:B------:R0:W1:Y:S03]  /*247c0*/  SHFL.IDX PT, R8, R10, RZ, 0x181f ;  /* 0x00181fff0a087589 */ /* 0x00006600000e0000 */
[----:B------:R-:W-:-:S02]  /*247d0*/  ISETP.GE.AND P0, PT, R0, R13, PT ;  /* 0x0000000d0000720c */ /* 0x000fc40003f06270 */
[----:B------:R0:W2:Y:S01]  /*247e0*/  SHFL.IDX PT, R0, R11, RZ, 0x181f ;  /* 0x00181fff0b007589 */ /* 0x0000a200000e0000 */
[----:B------:R-:W-:Y:S10]  /*247f0*/  @P2 BRA `(.L_x_1842) ;  /* 0x0000000000442947 */ /* 0x000ff40003800000 */
        /* <DEDUP_REMOVED lines=12> */
[----:B-----5:R-:W-:Y:S02]  /*248c0*/  @!P3 LEA.HI.X R7, R22, R0, R14, 0x1, P6 ;  /* 0x000000001607b211 */ /* 0x020fe400030f0c0e */
[----:B------:R-:W-:-:S03]  /*248d0*/  @!P2 LEA R8, P6, R23, R8, 0x1 ;  /* 0x000000081708a211 */ /* 0x000fc600078c08ff */
[----:B------:R3:W-:Y:S01]  /*248e0*/  @!P3 ST.E.128 desc[UR60][R6.64], RZ ;  /* 0x000000ff0600b985 */ /* 0x0007e2000c101d3c */
[----:B------:R-:W-:-:S05]  /*248f0*/  @!P2 LEA.HI.X R9, R23, R0, R229, 0x1, P6 ;  /* 0x000000001709a211 */ /* 0x000fca00030f0ce5 */
[----:B------:R3:W-:Y:S04]  /*24900*/  @!P2 ST.E.128 desc[UR60][R8.64], RZ ;  /* 0x000000ff0800a985 */ /* 0x0007e8000c101d3c */
.L_x_1842:
[----:B------:R-:W-:Y:S05]  /*24910*/  BSYNC B1 ;  /* 0x0000000000017941 */ /* 0x000fea0003800000 */
.L_x_1841:
        /* <DEDUP_REMOVED lines=9> */
[CC--:B-1----:R-:W-:Y:S02]  /*249b0*/  @!P4 LEA R2, P6, R18.reuse, R8.reuse, 0x1 ;  /* 0x000000081202c211 */ /* 0x0c2fe400078c08ff */
[C---:B------:R-:W-:Y:S02]  /*249c0*/  @!P3 LEA R4, P5, R201.reuse, R8, 0x1 ;  /* 0x00000008c904b211 */ /* 0x040fe400078a08ff */
[----:B----4-:R-:W-:Y:S02]  /*249d0*/  @!P4 LEA.HI.X R3, R18, R0, R19, 0x1, P6 ;  /* 0x000000001203c211 */ /* 0x010fe400030f0c13 */
[----:B------:R-:W-:Y:S02]  /*249e0*/  @!P2 LEA R6, P6, R22, R8, 0x1 ;  /* 0x000000081606a211 */ /* 0x000fe400078c08ff */
[----:B------:R-:W-:Y:S01]  /*249f0*/  @!P3 LEA.HI.X R5, R201, R0, R224, 0x1, P5 ;  /* 0x00000000c905b211 */ /* 0x000fe200028f0ce0 */
[----:B------:R3:W-:Y:S01]  /*24a00*/  @!P4 ST.E.128 desc[UR60][R2.64], RZ ;  /* 0x000000ff0200c985 */ /* 0x0007e2000c101d3c */
[----:B------:R-:W-:-:S02]  /*24a10*/  @!P1 LEA R8, P5, R23, R8, 0x1 ;  /* 0x0000000817089211 */ /* 0x000fc400078a08ff */
[-C--:B-----5:R-:W-:Y:S01]  /*24a20*/  @!P2 LEA.HI.X R7, R22, R0.reuse, R14, 0x1, P6 ;  /* 0x000000001607a211 */ /* 0x0a0fe200030f0c0e */
[----:B------:R3:W-:Y:S01]  /*24a30*/  @!P3 ST.E.128 desc[UR60][R4.64], RZ ;  /* 0x000000ff0400b985 */ /* 0x0007e2000c101d3c */
[----:B------:R-:W-:-:S03]  /*24a40*/  @!P1 LEA.HI.X R9, R23, R0, R229, 0x1, P5 ;  /* 0x0000000017099211 */ /* 0x000fc600028f0ce5 */
[----:B------:R3:W-:Y:S04]  /*24a50*/  @!P2 ST.E.128 desc[UR60][R6.64], RZ ;  /* 0x000000ff0600a985 */ /* 0x0007e8000c101d3c */
[----:B------:R3:W-:Y:S02]  /*24a60*/  @!P1 ST.E.128 desc[UR60][R8.64], RZ ;  /* 0x000000ff08009985 */ /* 0x0007e4000c101d3c */
.L_x_1844:
[----:B------:R-:W-:Y:S05]  /*24a70*/  BSYNC B1 ;  /* 0x0000000000017941 */ /* 0x000fea0003800000 */
.L_x_1843:
        /* <DEDUP_REMOVED lines=16> */
[----:B-----5:R-:W-:-:S02]  /*24b80*/  @!P1 LEA.HI.X R7, R22, R0, R14, 0x1, P4 ;  /* 0x0000000016079211 */ /* 0x020fc400020f0c0e */
[----:B------:R-:W-:Y:S01]  /*24b90*/  @!P0 LEA.HI.X R9, R23, R0, R229, 0x1, P6 ;  /* 0x0000000017098211 */ /* 0x000fe200030f0ce5 */
[----:B------:R3:W-:Y:S04]  /*24ba0*/  @!P2 ST.E.128 desc[UR60][R4.64], RZ ;  /* 0x000000ff0400a985 */ /* 0x0007e8000c101d3c */
[----:B------:R3:W-:Y:S04]  /*24bb0*/  @!P1 ST.E.128 desc[UR60][R6.64], RZ ;  /* 0x000000ff06009985 */ /* 0x0007e8000c101d3c */
[----:B------:R3:W-:Y:S02]  /*24bc0*/  @!P0 ST.E.128 desc[UR60][R8.64], RZ ;  /* 0x000000ff08008985 */ /* 0x0007e4000c101d3c */
.L_x_1846:
[----:B------:R-:W-:Y:S05]  /*24bd0*/  BSYNC B1 ;  /* 0x0000000000017941 */ /* 0x000fea0003800000 */
.L_x_1845:
        /* <DEDUP_REMOVED lines=10> */
[-C--:B--2---:R-:W-:Y:S02]  /*24c80*/  @!P3 LEA R2, P6, R18, R8.reuse, 0x1 ;  /* 0x000000081202b211 */ /* 0x084fe400078c08ff */
[-C--:B------:R-:W-:Y:S02]  /*24c90*/  @!P2 LEA R4, P5, R201, R8.reuse, 0x1 ;  /* 0x00000008c904a211 */ /* 0x080fe400078a08ff */
[-C--:B------:R-:W-:Y:S02]  /*24ca0*/  @!P1 LEA R6, P4, R22, R8.reuse, 0x1 ;  /* 0x0000000816069211 */ /* 0x080fe400078808ff */
[-C--:B0-----:R-:W-:Y:S02]  /*24cb0*/  @!P3 LEA.HI.X R3, R18, R11.reuse, R19, 0x1, P6 ;  /* 0x0000000b1203b211 */ /* 0x081fe400030f0c13 */
        /* <DEDUP_REMOVED lines=8> */
.L_x_1835:
[----:B------:R-:W-:Y:S05]  /*24d40*/  BSYNC B0 ;  /* 0x0000000000007941 */ /* 0x000fea0003800000 */
.L_x_1825:
[----:B------:R-:W-:Y:S02]  /*24d50*/  ULDC UR4, c[0x0][0xc3c] ;  /* 0x00030f0000047ab9 */ /* 0x000fe40000000800 */
[----:B------:R-:W-:-:S13]  /*24d60*/  ISETP.GE.AND P0, PT, R27, UR4, PT ;  /* 0x000000041b007c0c */ /* 0x000fda000bf06270 */
[----:B------:R-:W-:Y:S05]  /*24d70*/  @!P0 BRA `(.L_x_1847) ;  /* 0xfffffdc800e08947 */ /* 0x000fea000383ffff */
[----:B------:R-:W-:Y:S05]  /*24d80*/  BRA `(.L_x_1537) ;  /* 0x0000008400487947 */ /* 0x000fea0003800000 */
.L_x_1535:
        /* <DEDUP_REMOVED lines=16> */
.L_x_1848:
        /* <DEDUP_REMOVED lines=40> */
[----:B------:R-:W-:Y:S01]  /*25110*/  MOV R9, R4 ;  /* 0x0000000400097202 */ /* 0x000fe20000000f00 */
[----:B------:R-:W-:Y:S01]  /*25120*/  UMOV UR4, URZ ;  /* 0x0000003f00047c82 */ /* 0x000fe20008000000 */
[----:B------:R-:W-:-:S05]  /*25130*/  ULDC UR5, c[0x0][0xc38] ;  /* 0x00030e0000057ab9 */ /* 0x000fca0000000800 */
.L_x_1852:
[----:B------:R-:W0:Y:S01]  /*25140*/  LDC R2, c[0x0][0xc3c] ;  /* 0x00030f00ff027b82 */ /* 0x000e220000000800 */
[----:B------:R-:W-:Y:S01]  /*25150*/  UIADD3 UR4, UR4, 0x1f, URZ ;  /* 0x0000001f04047890 */ /* 0x000fe2000fffe03f */
[----:B------:R-:W-:Y:S02]  /*25160*/  ULDC UR7, c[0x0][0xc3c] ;  /* 0x00030f0000077ab9 */ /* 0x000fe40000000800 */
[----:B------:R-:W-:-:S03]  /*25170*/  IMAD.U32 R27, RZ, RZ, UR7 ;  /* 0x00000007ff1b7e24 */ /* 0x000fc6000f8e00ff */
[----:B0-----:R-:W-:-:S13]  /*25180*/  ISETP.LE.AND P6, PT, R2, UR4, PT ;  /* 0x0000000402007c0c */ /* 0x001fda000bfc3270 */
[----:B------:R-:W-:Y:S05]  /*25190*/  @P6 BRA `(.L_x_1851) ;  /* 0x0000000800a86947 */ /* 0x000fea0003800000 */
[----:B------:R-:W-:Y:S02]  /*251a0*/  VIADD R11, R6, UR4 ;  /* 0x00000004060b7c36 */ /* 0x000fe40008000000 */
[----:B------:R-:W-:Y:S02]  /*251b0*/  IMAD.MOV.U32 R7, RZ, RZ, RZ ;  /* 0x000000ffff077224 */ /* 0x000fe400078e00ff */
[----:B------:R-:W-:Y:S01]  /*251c0*/  IMAD.MOV.U32 R8, RZ, RZ, RZ ;  /* 0x000000ffff087224 */ /* 0x000fe200078e00ff */
[----:B------:R-:W-:-:S13]  /*251d0*/  ISETP.GE.OR P6, PT, R11, R2, !P0 ;  /* 0x000000020b00720c */ /* 0x000fda00047c6670 */
[----:B------:R-:W0:Y:S08]  /*251e0*/  @!P6 LDC.64 R4, c[0x0][0xc80] ;  /* 0x00032000ff04eb82 */ /* 0x000e300000000a00 */
[----:B------:R-:W1:Y:S01]  /*251f0*/  @!P6 LDC.64 R2, c[0x0][0xc78] ;  /* 0x00031e00ff02eb82 */ /* 0x000e620000000a00 */
[----:B0-----:R-:W-:-:S05]  /*25200*/  @!P6 IMAD.WIDE R4, R11, 0x4, R4 ;  /* 0x000000040b04e825 */ /* 0x001fca00078e0204 */
[----:B------:R-:W2:Y:S01]  /*25210*/  @!P6 LDG.E R7, desc[UR60][R4.64] ;  /* 0x0000003c0407e981 */ /* 0x000ea2000c1e1900 */
[----:B-1----:R-:W-:-:S05]  /*25220*/  @!P6 IMAD.WIDE R2, R11, 0x4, R2 ;  /* 0x000000040b02e825 */ /* 0x002fca00078e0202 */
[----:B------:R-:W2:Y:S02]  /*25230*/  @!P6 LDG.E R8, desc[UR60][R2.64] ;  /* 0x0000003c0208e981 */ /* 0x000ea4000c1e1900 */
[----:B--2---:R-:W-:-:S05]  /*25240*/  IMAD R13, R7, R8, RZ ;  /* 0x00000008070d7224 */ /* 0x004fca00078e02ff */
        /* <DEDUP_REMOVED lines=20> */
.L_x_1850:
        /* <DEDUP_REMOVED lines=11> */
[----:B------:R-:W-:-:S05]  /*25440*/  VIADD R3, R27, 0xffffffff ;  /* 0xffffffff1b037836 */ /* 0x000fca0000000000 */
[----:B------:R0:W1:Y:S02]  /*25450*/  SHFL.IDX PT, R24, R2, R3, 0x1f ;  /* 0x00001f0302187589 */ /* 0x00006400000e0000 */
.L_x_1853:
[----:B-1----:R-:W-:Y:S02]  /*25460*/  IMAD R24, R24, UR5, R5 ;  /* 0x0000000518187c24 */ /* 0x002fe4000f8e0205 */
[----:B------:R-:W-:-:S03]  /*25470*/  VIADD R27, R27, UR4 ;  /* 0x000000041b1b7c36 */ /* 0x000fc60008000000 */
[----:B------:R-:W-:Y:S01]  /*25480*/  IADD3 R4, -R24, UR6, RZ ;  /* 0x0000000618047c10 */ /* 0x000fe2000fffe1ff */
[----:B------:R-:W-:Y:S06]  /*25490*/  @!P1 BRA `(.L_x_1854) ;  /* 0x0000000000e89947 */ /* 0x000fec0003800000 */
[-C--:B--2---:R-:W-:Y:S02]  /*254a0*/  IABS R12, R7.reuse ;  /* 0x00000007000c7213 */ /* 0x084fe40000000000 */
[----:B------:R-:W-:Y:S02]  /*254b0*/  IABS R5, R8 ;  /* 0x0000000800057213 */ /* 0x000fe40000000000 */
[----:B------:R-:W1:Y:S01]  /*254c0*/  I2F.RP R9, R12 ;  /* 0x0000000c00097306 */ /* 0x000e620000209400 */
[----:B------:R-:W-:-:S07]  /*254d0*/  IABS R13, R7 ;  /* 0x00000007000d7213 */ /* 0x000fce0000000000 */
[----:B------:R-:W2:Y:S08]  /*254e0*/  I2F.RP R10, R5 ;  /* 0x00000005000a7306 */ /* 0x000eb00000209400 */
[----:B-1----:R-:W0:Y:S08]  /*254f0*/  MUFU.RCP R9, R9 ;  /* 0x0000000900097308 */ /* 0x002e300000001000 */
[----:B--2---:R-:W-:Y:S01]  /*25500*/  MUFU.RCP R10, R10 ;  /* 0x0000000a000a7308 */ /* 0x004fe20000001000 */
[----:B0-----:R-:W-:-:S02]  /*25510*/  IADD3 R2, R9, 0xffffffe, RZ ;  /* 0x0ffffffe09027810 */ /* 0x001fc40007ffe0ff */
[----:B------:R-:W-:-:S05]  /*25520*/  IABS R9, R4 ;  /* 0x0000000400097213 */ /* 0x000fca0000000000 */
        /* <DEDUP_REMOVED lines=8> */
[----:B------:R-:W-:Y:S02]  /*255b0*/  IADD3 R11, R10, 0xffffffe, RZ ;  /* 0x0ffffffe0a0b7810 */ /* 0x000fe40007ffe0ff */
[----:B------:R-:W-:Y:S02]  /*255c0*/  LOP3.LUT R9, R4, R7, RZ, 0x3c, !PT ;  /* 0x0000000704097212 */ /* 0x000fe400078e3cff */
[----:B------:R-:W-:Y:S02]  /*255d0*/  ISETP.GT.U32.AND P1, PT, R12, R3, PT ;  /* 0x000000030c00720c */ /* 0x000fe40003f24070 */
[----:B------:R-:W-:-:S11]  /*255e0*/  ISETP.GE.AND P2, PT, R9, RZ, PT ;  /* 0x000000ff0900720c */ /* 0x000fd60003f46270 */
[----:B------:R-:W-:Y:S02]  /*255f0*/  @!P1 IMAD.IADD R3, R3, 0x1, -R12 ;  /* 0x0000000103039824 */ /* 0x000fe400078e0a0c */
[----:B------:R-:W-:Y:S01]  /*25600*/  @!P1 VIADD R2, R2, 0x1 ;  /* 0x0000000102029836 */ /* 0x000fe20000000000 */
[----:B------:R-:W-:Y:S02]  /*25610*/  ISETP.NE.AND P1, PT, R7, RZ, PT ;  /* 0x000000ff0700720c */ /* 0x000fe40003f25270 */
[----:B------:R-:W-:Y:S02]  /*25620*/  ISETP.GE.U32.AND P0, PT, R3, R12, PT ;  /* 0x0000000c0300720c */ /* 0x000fe40003f06070 */
[----:B------:R-:W0:Y:S01]  /*25630*/  F2I.FTZ.U32.TRUNC.NTZ R3, R11 ;  /* 0x0000000b00037305 */ /* 0x000e22000021f000 */
[----:B------:R-:W-:-:S05]  /*25640*/  IABS R12, R8 ;  /* 0x00000008000c7213 */ /* 0x000fca0000000000 */
[----:B------:R-:W-:-:S05]  /*25650*/  IMAD.MOV R12, RZ, RZ, -R12 ;  /* 0x000000ffff0c7224 */ /* 0x000fca00078e0a0c */
[----:B------:R-:W-:-:S04]  /*25660*/  @P0 VIADD R2, R2, 0x1 ;  /* 0x0000000102020836 */ /* 0x000fc80000000000 */
[----:B------:R-:W-:Y:S02]  /*25670*/  IMAD.MOV.U32 R13, RZ, RZ, R2 ;  /* 0x000000ffff0d7224 */ /* 0x000fe400078e0002 */
[----:B0-----:R-:W-:-:S03]  /*25680*/  IMAD.MOV R2, RZ, RZ, -R3 ;  /* 0x000000ffff027224 */ /* 0x001fc600078e0a03 */
[----:B------:R-:W-:Y:S01]  /*25690*/  @!P2 IADD3 R13, -R13, RZ, RZ ;  /* 0x000000ff0d0da210 */ /* 0x000fe20007ffe1ff */
[----:B------:R-:W-:Y:S01]  /*256a0*/  IMAD R9, R2, R5, RZ ;  /* 0x0000000502097224 */ /* 0x000fe200078e02ff */
[----:B------:R-:W-:Y:S01]  /*256b0*/  @!P1 LOP3.LUT R13, RZ, R7, RZ, 0x33, !PT ;  /* 0x00000007ff0d9212 */ /* 0x000fe200078e33ff */
[----:B------:R-:W-:-:S03]  /*256c0*/  IMAD.MOV.U32 R2, RZ, RZ, RZ ;  /* 0x000000ffff027224 */ /* 0x000fc600078e00ff */
[----:B------:R-:W-:Y:S01]  /*256d0*/  IABS R10, R13 ;  /* 0x0000000d000a7213 */ /* 0x000fe20000000000 */
[----:B------:R-:W-:-:S04]  /*256e0*/  IMAD.HI.U32 R2, R3, R9, R2 ;  /* 0x0000000903027227 */ /* 0x000fc800078e0002 */
[----:B------:R-:W-:Y:S02]  /*256f0*/  IMAD.MOV.U32 R3, RZ, RZ, R10 ;  /* 0x000000ffff037224 */ /* 0x000fe400078e000a */
[----:B------:R-:W-:Y:S02]  /*25700*/  IMAD.MOV.U32 R10, RZ, RZ, R12 ;  /* 0x000000ffff0a7224 */ /* 0x000fe400078e000c */
[----:B------:R-:W-:-:S04]  /*25710*/  IMAD.HI.U32 R2, R2, R3, RZ ;  /* 0x0000000302027227 */ /* 0x000fc800078e00ff */
[----:B------:R-:W-:Y:S01]  /*25720*/  IMAD R10, R2, R10, R3 ;  /* 0x0000000a020a7224 */ /* 0x000fe200078e0203 */
[----:B------:R-:W-:-:S04]  /*25730*/  LOP3.LUT R3, R13, R8, RZ, 0x3c, !PT ;  /* 0x000000080d037212 */ /* 0x000fc800078e3cff */
[----:B------:R-:W-:Y:S02]  /*25740*/  ISETP.GT.U32.AND P1, PT, R5, R10, PT ;  /* 0x0000000a0500720c */ /* 0x000fe40003f24070 */
[----:B------:R-:W-:-:S11]  /*25750*/  ISETP.GE.AND P2, PT, R3, RZ, PT ;  /* 0x000000ff0300720c */ /* 0x000fd60003f46270 */
[-C--:B------:R-:W-:Y:S01]  /*25760*/  @!P1 IADD3 R10, R10, -R5.reuse, RZ ;  /* 0x800000050a0a9210 */ /* 0x080fe20007ffe0ff */
[----:B------:R-:W-:Y:S01]  /*25770*/  @!P1 VIADD R2, R2, 0x1 ;  /* 0x0000000102029836 */ /* 0x000fe20000000000 */
[----:B------:R-:W-:Y:S02]  /*25780*/  ISETP.NE.AND P1, PT, R8, RZ, PT ;  /* 0x000000ff0800720c */ /* 0x000fe40003f25270 */
[----:B------:R-:W-:Y:S02]  /*25790*/  ISETP.GE.U32.AND P0, PT, R10, R5, PT ;  /* 0x000000050a00720c */ /* 0x000fe40003f06070 */
[----:B------:R-:W-:-:S11]  /*257a0*/  IADD3 R5, -R13, RZ, RZ ;  /* 0x000000ff0d057210 */ /* 0x000fd60007ffe1ff */
[----:B------:R-:W-:-:S04]  /*257b0*/  @P0 VIADD R2, R2, 0x1 ;  /* 0x0000000102020836 */ /* 0x000fc80000000000 */
        /* <DEDUP_REMOVED lines=8> */
.L_x_1854:
[----:B0-----:R-:W0:Y:S02]  /*25840*/  LDC.64 R2, c[0x0][0xc90] ;  /* 0x00032400ff027b82 */ /* 0x001e240000000a00 */
[----:B0-----:R-:W-:-:S05]  /*25850*/  IMAD.WIDE R2, R27, 0x4, R2 ;  /* 0x000000041b027825 */ /* 0x001fca00078e0202 */
[----:B------:R0:W2:Y:S01]  /*25860*/  LDG.E R13, desc[UR60][R2.64] ;  /* 0x0000003c020d7981 */ /* 0x0000a2000c1e1900 */
[----:B------:R-:W-:Y:S02]  /*25870*/  IABS R15, R4 ;  /* 0x00000004000f7213 */ /* 0x000fe40000000000 */
[----:B0-----:R-:W-:Y:S01]  /*25880*/  MOV R2, RZ ;  /* 0x000000ff00027202 */ /* 0x001fe20000000f00 */
        /* <DEDUP_REMOVED lines=23> */
[----:B------:R-:W-:Y:S02]  /*25a00*/  IMAD R9, R13, R2, RZ ;  /* 0x000000020d097224 */ /* 0x000fe400078e02ff */
[----:B------:R-:W-:Y:S02]  /*25a10*/  IMAD.MOV R2, RZ, RZ, -R2 ;  /* 0x000000ffff027224 */ /* 0x000fe400078e0a02 */
[----:B------:R-:W-:Y:S02]  /*25a20*/  IMAD.MOV R8, RZ, RZ, -R9 ;  /* 0x000000ffff087224 */ /* 0x000fe400078e0a09 */
[----:B------:R-:W-:Y:S02]  /*25a30*/  IMAD R4, R5, R2, R4 ;  /* 0x0000000205047224 */ /* 0x000fe400078e0204 */
[----:B------:R-:W-:Y:S01]  /*25a40*/  IMAD.MOV.U32 R2, RZ, RZ, RZ ;  /* 0x000000ffff027224 */ /* 0x000fe200078e00ff */
[----:B------:R-:W-:Y:S02]  /*25a50*/  VIADDMNMX R8, R8, UR5, R13, PT ;  /* 0x0000000508087c46 */ /* 0x000fe4000b80010d */
[----:B------:R-:W-:-:S02]  /*25a60*/  IADD3 R9, R9, 0x1000000, R4 ;  /* 0x0100000009097810 */ /* 0x000fc40007ffe004 */
[-C--:B------:R-:W-:Y:S01]  /*25a70*/  IABS R12, R8.reuse ;  /* 0x00000008000c7213 */ /* 0x080fe20000000000 */
[----:B------:R-:W-:Y:S01]  /*25a80*/  IMAD.MOV R26, RZ, RZ, -R8 ;  /* 0x000000ffff1a7224 */ /* 0x000fe200078e0a08 */
[----:B------:R-:W-:Y:S02]  /*25a90*/  IABS R13, R8 ;  /* 0x00000008000d7213 */ /* 0x000fe40000000000 */
[----:B------:R-:W0:Y:S08]  /*25aa0*/  I2F.RP R10, R12 ;  /* 0x0000000c000a7306 */ /* 0x000e300000209400 */
[----:B0-----:R-:W0:Y:S02]  /*25ab0*/  MUFU.RCP R10, R10 ;  /* 0x0000000a000a7308 */ /* 0x001e240000001000 */
[----:B0-----:R-:W-:-:S06]  /*25ac0*/  VIADD R3, R10, 0xffffffe ;  /* 0x0ffffffe0a037836 */ /* 0x001fcc0000000000 */
[----:B------:R-:W0:Y:S02]  /*25ad0*/  F2I.FTZ.U32.TRUNC.NTZ R3, R3 ;  /* 0x0000000300037305 */ /* 0x000e24000021f000 */
[----:B0-----:R-:W-:-:S05]  /*25ae0*/  IMAD.MOV R11, RZ, RZ, -R3 ;  /* 0x000000ffff0b7224 */ /* 0x001fca00078e0a03 */
[----:B------:R-:W-:Y:S02]  /*25af0*/  MOV R5, R11 ;  /* 0x0000000b00057202 */ /* 0x000fe40000000f00 */
        /* <DEDUP_REMOVED lines=13> */
[----:B------:R-:W-:-:S06]  /*25bd0*/  @P0 IADD3 R2, R2, 0x1, RZ ;  /* 0x0000000102020810 */ /* 0x000fcc0007ffe0ff */
[----:B------:R-:W-:Y:S01]  /*25be0*/  @!P2 IMAD.MOV R2, RZ, RZ, -R2 ;  /* 0x000000ffff02a224 */ /* 0x000fe200078e0a02 */
[----:B------:R-:W-:-:S05]  /*25bf0*/  @!P1 LOP3.LUT R2, RZ, R8, RZ, 0x33, !PT ;  /* 0x00000008ff029212 */ /* 0x000fca00078e33ff */
[----:B------:R-:W-:-:S07]  /*25c00*/  IMAD R26, R2, R26, R9 ;  /* 0x0000001a021a7224 */ /* 0x000fce00078e0209 */
.L_x_1855:
[----:B------:R-:W-:-:S05]  /*25c10*/  LOP3.LUT R2, RZ, R2, RZ, 0x33, !PT ;  /* 0x00000002ff027212 */ /* 0x000fca00078e33ff */
[----:B------:R-:W-:Y:S01]  /*25c20*/  IMAD.IADD R25, R7, 0x1, R2 ;  /* 0x0000000107197824 */ /* 0x000fe200078e0202 */
[----:B------:R-:W-:Y:S06]  /*25c30*/  BRA `(.L_x_1856) ;  /* 0x00000000000c7947 */ /* 0x000fec0003800000 */
.L_x_1851:
[----:B------:R-:W-:Y:S01]  /*25c40*/  IMAD.MOV.U32 R25, RZ, RZ, RZ ;  /* 0x000000ffff197224 */ /* 0x000fe200078e00ff */
[----:B------:R-:W-:Y:S01]  /*25c50*/  MOV R24, UR6 ;  /* 0x0000000600187c02 */ /* 0x000fe20008000f00 */
[----:B------:R-:W-:-:S07]  /*25c60*/  IMAD.MOV.U32 R26, RZ, RZ, RZ ;  /* 0x000000ffff1a7224 */ /* 0x000fce00078e00ff */
.L_x_1856:
[----:B------:R-:W-:-:S13]  /*25c70*/  ISETP.NE.AND P0, PT, R6, RZ, PT ;  /* 0x000000ff0600720c */ /* 0x000fda0003f05270 */
[----:B------:R-:W0:Y:S01]  /*25c80*/  @!P0 S2R R3, SR_CgaCtaId ;  /* 0x0000000000038919 */ /* 0x000e220000008800 */
[----:B------:R-:W-:-:S04]  /*25c90*/  @!P0 MOV R2, 0x400 ;  /* 0x0000040000028802 */ /* 0x000fc80000000f00 */
[----:B0-----:R-:W-:-:S05]  /*25ca0*/  @!P0 LEA R2, R3, R2, 0x18 ;  /* 0x0000000203028211 */ /* 0x001fca00078ec0ff */
[----:B------:R1:W-:Y:S01]  /*25cb0*/  @!P0 STS.128 [R2+0x308d0], R24 ;  /* 0x0308d01802008388 */ /* 0x0003e20000000c00 */
[----:B------:R-:W-:Y:S06]  /*25cc0*/  BAR.ARV 0x5, 0x180 ;  /* 0x0146000000007b1d */ /* 0x000fec0000002000 */
.L_x_1849:
        /* <DEDUP_REMOVED lines=15> */
[----:B------:R-:W-:Y:S01]  /*25dc0*/  SHF.L.U32 R33, R4, 0x3, RZ ;  /* 0x0000000304217819 */ /* 0x000fe200000006ff */
[----:B------:R-:W-:Y:S01]  /*25dd0*/  IMAD.MOV.U32 R22, RZ, RZ, RZ ;  /* 0x000000ffff167224 */ /* 0x000fe200078e00ff */
[----:B------:R-:W-:Y:S01]  /*25de0*/  LOP3.LUT R36, R36, 0x38, RZ, 0xc0, !PT ;  /* 0x0000003824247812 */ /* 0x000fe200078ec0ff */
[----:B------:R-:W-:Y:S01]  /*25df0*/  ULDC.64 UR36, c[0x0][0x198] ;  /* 0x0000660000247ab9 */ /* 0x000fe20000000a00 */
[----:B------:R-:W-:Y:S01]  /*25e00*/  MOV R29, 0x1 ;  /* 0x00000001001d7802 */ /* 0x000fe20000000f00 */
[----:B------:R-:W-:Y:S01]  /*25e10*/  ULDC UR38, c[0x0][0xc] ;  /* 0x0000030000267ab9 */ /* 0x000fe20000000800 */
[----:B------:R-:W-:-:S02]  /*25e20*/  LOP3.LUT R37, R36, 0xc0, RZ, 0xfc, !PT ;  /* 0x000000c024257812 */ /* 0x000fc400078efcff */
[----:B--2---:R-:W-:Y:S02]  /*25e30*/  R2UR UR4, R2 ;  /* 0x00000000020472ca */ /* 0x004fe400000e0000 */
[----:B------:R-:W-:Y:S01]  /*25e40*/  LOP3.LUT R2, R3, 0x38, R0, 0x78, !PT ;  /* 0x0000003803027812 */ /* 0x000fe200078e7800 */
[----:B------:R-:W-:-:S03]  /*25e50*/  IMAD.SHL.U32 R0, R0, 0x10, RZ ;  /* 0x0000001000007824 */ /* 0x000fc600078e00ff */
[----:B------:R-:W-:Y:S02]  /*25e60*/  LOP3.LUT R33, R2, 0x200, R33, 0xf8, !PT ;  /* 0x0000020002217812 */ /* 0x000fe400078ef821 */
[----:B------:R-:W-:-:S04]  /*25e70*/  SHF.R.U32.HI R2, RZ, 0x3, R4 ;  /* 0x00000003ff027819 */ /* 0x000fc80000011604 */
[----:B------:R-:W-:Y:S01]  /*25e80*/  LOP3.LUT R0, R2, 0x70, R0, 0xf8, !PT ;  /* 0x0000007002007812 */ /* 0x000fe200078ef800 */
[----:B------:R-:W-:Y:S01]  /*25e90*/  ULOP3.LUT UR39, UR4, 0x2, URZ, 0xfc, !UPT ;  /* 0x0000000204277892 */ /* 0x000fe2000f8efc3f */
[C---:B------:R-:W-:Y:S02]  /*25ea0*/  LOP3.LUT R2, R36.reuse, 0x40, RZ, 0xfc, !PT ;  /* 0x0000004024027812 */ /* 0x040fe400078efcff */
[----:B------:R-:W-:Y:S01]  /*25eb0*/  UMOV UR4, 0x400 ;  /* 0x0000040000047882 */ /* 0x000fe20000000000 */
[----:B------:R-:W-:Y:S01]  /*25ec0*/  LOP3.LUT R0, R36, 0x80, RZ, 0xfc, !PT ;  /* 0x0000008024007812 */ /* 0x000fe200078efcff */
[----:B0-----:R-:W-:-:S06]  /*25ed0*/  ULEA UR4, UR5, UR4, 0x18 ;  /* 0x0000000405047291 */ /* 0x001fcc000f8ec03f */
[----:B------:R-:W-:-:S04]  /*25ee0*/  IMAD.U32 R17, RZ, RZ, UR4 ;  /* 0x00000004ff117e24 */ /* 0x000fc8000f8e00ff */
[----:B-1----:R-:W-:-:S07]  /*25ef0*/  IMAD R34, R33, 0x2, R17 ;  /* 0x0000000221227824 */ /* 0x002fce00078e0211 */
.L_x_1984:
[----:B------:R-:W-:Y:S05]  /*25f00*/  YIELD ;  /* 0x0000000000007946 */ /* 0x000fea0003800000 */
[----:B------:R-:W-:Y:S01]  /*25f10*/  ULDC.64 UR4, c[0x0][0xa28] ;  /* 0x00028a0000047ab9 */ /* 0x000fe20000000a00 */
[----:B------:R-:W-:Y:S01]  /*25f20*/  IMAD.MOV.U32 R11, RZ, RZ, RZ ;  /* 0x000000ffff0b7224 */ /* 0x000fe200078e00ff */
[----:B------:R-:W-:Y:S01]  /*25f30*/  ISETP.NE.U32.AND P0, PT, RZ, UR4, PT ;  /* 0x00000004ff007c0c */ /* 0x000fe2000bf05070 */
[----:B0-----:R-:W0:Y:S01]  /*25f40*/  LDC.64 R4, c[0x0][0xa00] ;  /* 0x00028000ff047b82 */ /* 0x001e220000000a00 */
[----:B------:R-:W-:Y:S02]  /*25f50*/  ULDC.64 UR6, c[0x0][0xa10] ;  /* 0x0002840000067ab9 */ /* 0x000fe40000000a00 */
[----:B------:R-:W-:Y:S01]  /*25f60*/  ISETP.NE.AND.EX P0, PT, RZ, UR5, PT, P0 ;  /* 0x00000005ff007c0c */ /* 0x000fe2000bf05300 */
[----:B------:R-:W-:-:S12]  /*25f70*/  ULDC.64 UR4, c[0x0][0xa18] ;  /* 0x0002860000047ab9 */ /* 0x000fd80000000a00 */
[----:B-1----:R-:W1:Y:S01]  /*25f80*/  @P0 LDC.64 R2, c[0x0][0xa28] ;  /* 0x00028a00ff020b82 */ /* 0x002e620000000a00 */
[----:B------:R-:W-:Y:S01]  /*25f90*/  ISETP.NE.U32.AND P1, PT, RZ, UR6, PT ;  /* 0x00000006ff007c0c */ /* 0x000fe2000bf25070 */
[----:B-1----:R-:W-:-:S05]  /*25fa0*/  @P0 IMAD.WIDE R2, R27, 0x4, R2 ;  /* 0x000000041b020825 */ /* 0x002fca00078e0202 */
[----:B------:R1:W2:Y:S01]  /*25fb0*/  @P0 LDG.E R11, desc[UR60][R2.64] ;  /* 0x0000003c020b0981 */ /* 0x0002a2000c1e1900 */
[----:B------:R-:W-:Y:S01]  /*25fc0*/  ISETP.NE.U32.AND P0, PT, RZ, UR4, PT ;  /* 0x00000004ff007c0c */ /* 0x000fe2000bf05070 */
[----:B------:R-:W-:Y:S01]  /*25fd0*/  IMAD.MOV.U32 R35, RZ, RZ, RZ ;  /* 0x000000ffff237224 */ /* 0x000fe200078e00ff */
[----:B------:R-:W-:Y:S01]  /*25fe0*/  ISETP.NE.AND.EX P1, PT, RZ, UR7, PT, P1 ;  /* 0x00000007ff007c0c */ /* 0x000fe2000bf25310 */
[----:B0-----:R-:W-:Y:S01]  /*25ff0*/  IMAD.WIDE R4, R27, 0x4, R4 ;  /* 0x000000041b047825 */ /* 0x001fe200078e0204 */
[----:B------:R-:W-:Y:S01]  /*26000*/  ISETP.NE.AND.EX P2, PT, RZ, UR5, PT, P0 ;  /* 0x00000005ff007c0c */ /* 0x000fe2000bf45300 */
[----:B------:R-:W-:Y:S01]  /*26010*/  ULDC.64 UR4, c[0x0][0xa00] ;  /* 0x0002800000047ab9 */ /* 0x000fe20000000a00 */
[----:B------:R-:W-:Y:S02]  /*26020*/  MOV R0, RZ ;  /* 0x000000ff00007202 */ /* 0x000fe40000000f00 */
[----:B------:R-:W-:Y:S01]  /*26030*/  ISETP.NE.U32.AND P0, PT, RZ, UR4, PT ;  /* 0x00000004ff007c0c */ /* 0x000fe2000bf05070 */
[----:B-1----:R-:W0:Y:S03]  /*26040*/  LDC.64 R2, c[0x0][0xa10] ;  /* 0x00028400ff027b82 */ /* 0x002e260000000a00 */
[----:B------:R-:W-:-:S05]  /*26050*/  ISETP.NE.AND.EX P0, PT, RZ, UR5, PT, P0 ;  /* 0x00000005ff007c0c */ /* 0x000fca000bf05300 */
[----:B------:R-:W1:Y:S08]  /*26060*/  @P2 LDC.64 R6, c[0x0][0xa18] ;  /* 0x00028600ff062b82 */ /* 0x000e700000000a00 */
[----:B------:R-:W5:Y:S01]  /*26070*/  @P0 LDG.E R35, desc[UR60][R4.64] ;  /* 0x0000003c04230981 */ /* 0x000f62000c1e1900 */
[----:B0-----:R-:W-:-:S05]  /*26080*/  IMAD.WIDE R2, R27, 0x4, R2 ;  /* 0x000000041b027825 */ /* 0x001fca00078e0202 */
[----:B------:R-:W5:Y:S01]  /*26090*/  @P1 LDG.E R0, desc[UR60][R2.64] ;  /* 0x0000003c02001981 */ /* 0x000f62000c1e1900 */
[----:B------:R-:W-:Y:S02]  /*260a0*/  ULDC UR4, c[0x0][0x288] ;  /* 0x0000a20000047ab9 */ /* 0x000fe40000000800 */
[----:B------:R-:W-:Y:S01]  /*260b0*/  IMAD.U32 R31, RZ, RZ, UR4 ;  /* 0x00000004ff1f7e24 */ /* 0x000fe2000f8e00ff */
[----:B------:R-:W-:Y:S02]  /*260c0*/  ULDC.64 UR4, c[0x0][0x418] ;  /* 0x0001060000047ab9 */ /* 0x000fe40000000a00 */
[----:B------:R-:W-:-:S03]  /*260d0*/  UISETP.NE.U32.AND UP0, UPT, UR4, URZ, UPT ;  /* 0x0000003f0400728c */ /* 0x000fc6000bf05070 */
[----:B------:R-:W-:Y:S01]  /*260e0*/  ULDC UR4, c[0x0][0x424] ;  /* 0x0001090000047ab9 */ /* 0x000fe20000000800 */
[----:B------:R-:W-:Y:S01]  /*260f0*/  UISETP.NE.AND.EX UP0, UPT, UR5, URZ, UPT, UP0 ;  /* 0x0000003f0500728c */ /* 0x000fe2000bf05300 */
[----:B-1----:R-:W-:Y:S02]  /*26100*/  @P2 IMAD.WIDE R6, R27, 0x4, R6 ;  /* 0x000000041b062825 */ /* 0x002fe400078e0206 */
[----:B------:R-:W-:Y:S01]  /*26110*/  ULDC UR5, c[0x0][0x2f0] ;  /* 0x0000bc0000057ab9 */ /* 0x000fe20000000800 */
[----:B------:R-:W-:Y:S02]  /*26120*/  USEL UR4, UR4, 0x1, UP0 ;  /* 0x0000000104047887 */ /* 0x000fe40008000000 */
[----:B------:R0:W5:Y:S02]  /*26130*/  @P2 LDG.E R31, desc[UR60][R6.64] ;  /* 0x0000003c061f2981 */ /* 0x000164000c1e1900 */
[----:B------:R-:W-:-:S03]  /*26140*/  UIMAD UR4, UR4, UR5, URZ ;  /* 0x00000005040472a4 */ /* 0x000fc6000f8e023f */
[----:B------:R-:W-:-:S03]  /*26150*/  ULDC UR5, c[0x0][0x348] ;  /* 0x0000d20000057ab9 */ /* 0x000fc60000000800 */
[----:B------:R-:W-:Y:S02]  /*26160*/  IMAD.U32 R8, RZ, RZ, UR4 ;  /* 0x00000004ff087e24 */ /* 0x000fe4000f8e00ff */
[----:B0-----:R-:W-:Y:S01]  /*26170*/  IMAD.U32 R7, RZ, RZ, UR5 ;  /* 0x00000005ff077e24 */ /* 0x001fe2000f8e00ff */
[----:B--2---:R0:W-:Y:S01]  /*26180*/  STL [R1+0x10], R11 ;  /* 0x0000100b01007387 */ /* 0x0041e20000100800 */
[----:B---3--:R-:W-:Y:S05]  /*26190*/  @P2 BRA `(.L_x_1858) ;  /* 0x0000000000102947 */ /* 0x008fea0003800000 */
[----:B------:R-:W-:Y:S05]  /*261a0*/  @!P0 BRA `(.L_x_1858) ;  /* 0x00000000000c8947 */ /* 0x000fea0003800000 */
[----:B------:R-:W2:Y:S04]  /*261b0*/  LDG.E R6, desc[UR60][R4.64] ;  /* 0x0000003c04067981 */ /* 0x000ea8000c1e1900 */
[----:B-----5:R-:W2:Y:S02]  /*261c0*/  LDG.E R31, desc[UR60][R4.64+0x4] ;  /* 0x0000043c041f7981 */ /* 0x020ea4000c1e1900 */
[----:B--2---:R-:W-:-:S07]  /*261d0*/  IMAD.IADD R31, R31, 0x1, -R6 ;  /* 0x000000011f1f7824 */ /* 0x004fce00078e0a06 */
.L_x_1858:
[----:B------:R-:W-:Y:S01]  /*261e0*/  ULDC.64 UR4, c[0x0][0xa20] ;  /* 0x0002880000047ab9 */ /* 0x000fe20000000a00 */
[C---:B------:R-:W-:Y:S02]  /*261f0*/  LOP3.LUT R4, R26.reuse, 0xff000000, RZ, 0xc0, !PT ;  /* 0xff0000001a047812 */ /* 0x040fe400078ec0ff */
[----:B------:R-:W-:Y:S02]  /*26200*/  ISETP.NE.U32.AND P0, PT, RZ, UR4, PT ;  /* 0x00000004ff007c0c */ /* 0x000fe4000bf05070 */
[----:B------:R-:W-:Y:S02]  /*26210*/  SHF.R.U32.HI R5, RZ, 0x8, R4 ;  /* 0x00000008ff057819 */ /* 0x000fe40000011604 */
[----:B------:R-:W-:Y:S02]  /*26220*/  ISETP.NE.AND.EX P0, PT, RZ, UR5, PT, P0 ;  /* 0x00000005ff007c0c */ /* 0x000fe4000bf05300 */
[C---:B------:R-:W-:Y:S02]  /*26230*/  LOP3.LUT R6, R26.reuse, 0xff0000, RZ, 0xc0, !PT ;  /* 0x00ff00001a067812 */ /* 0x040fe400078ec0ff */
[----:B------:R-:W-:-:S02]  /*26240*/  LOP3.LUT R26, R26, 0xffff, RZ, 0xc0, !PT ;  /* 0x0000ffff1a1a7812 */ /* 0x000fc400078ec0ff */
[----:B------:R-:W-:-:S07]  /*26250*/  LEA.HI R6, R6, R5, RZ, 0x10 ;  /* 0x0000000506067211 */ /* 0x000fce00078f80ff */
[----:B------:R-:W-:Y:S05]  /*26260*/  @!P0 BRA `(.L_x_1859) ;  /* 0x0000000000108947 */ /* 0x000fea0003800000 */
[----:B------:R-:W1:Y:S02]  /*26270*/  LDC.64 R4, c[0x0][0xa20] ;  /* 0x00028800ff047b82 */ /* 0x000e640000000a00 */
[----:B-1----:R-:W-:-:S05]  /*26280*/  IMAD.WIDE R4, R27, 0x4, R4 ;  /* 0x000000041b047825 */ /* 0x002fca00078e0204 */
[----:B------:R1:W5:Y:S01]  /*26290*/  LDG.E R8, desc[UR60][R4.64] ;  /* 0x0000003c04087981 */ /* 0x000362000c1e1900 */
[----:B------:R-:W-:Y:S05]  /*262a0*/  BRA `(.L_x_1860) ;  /* 0x0000000000247947 */ /* 0x000fea0003800000 */
.L_x_1859:
[----:B------:R-:W-:Y:S02]  /*262b0*/  ULDC.64 UR4, c[0x0][0xa08] ;  /* 0x0002820000047ab9 */ /* 0x000fe40000000a00 */
[----:B------:R-:W-:-:S04]  /*262c0*/  ISETP.NE.U32.AND P0, PT, RZ, UR4, PT ;  /* 0x00000004ff007c0c */ /* 0x000fc8000bf05070 */
[----:B------:R-:W-:-:S13]  /*262d0*/  ISETP.NE.AND.EX P0, PT, RZ, UR5, PT, P0 ;  /* 0x00000005ff007c0c */ /* 0x000fda000bf05300 */
[----:B------:R-:W-:Y:S05]  /*262e0*/  @!P0 BRA `(.L_x_1860) ;  /* 0x0000000000148947 */ /* 0x000fea0003800000 */
[----:B------:R-:W1:Y:S02]  /*262f0*/  LDC.64 R4, c[0x0][0xa08] ;  /* 0x00028200ff047b82 */ /* 0x000e640000000a00 */
[----:B-1----:R-:W-:-:S05]  /*26300*/  IMAD.WIDE R4, R27, 0x4, R4 ;  /* 0x000000041b047825 */ /* 0x002fca00078e0204 */
[----:B------:R-:W2:Y:S04]  /*26310*/  LDG.E R8, desc[UR60][R4.64] ;  /* 0x0000003c04087981 */ /* 0x000ea8000c1e1900 */
[----:B------:R-:W2:Y:S02]  /*26320*/  LDG.E R9, desc[UR60][R4.64+0x4] ;  /* 0x0000043c04097981 */ /* 0x000ea4000c1e1900 */
[----:B--2---:R-:W-:-:S07]  /*26330*/  IADD3 R8, -R8, R9, RZ ;  /* 0x0000000908087210 */ /* 0x004fce0007ffe1ff */
.L_x_1860:
[----:B------:R-:W2:Y:S01]  /*26340*/  @P1 LDG.E R10, desc[UR60][R2.64] ;  /* 0x0000003c020a1981 */ /* 0x000ea2000c1e1900 */
[----:B-1----:R-:W1:Y:S03]  /*26350*/  LDC R4, c[0x0][0x448] ;  /* 0x00011200ff047b82 */ /* 0x002e660000000800 */
[----:B------:R3:W2:Y:S01]  /*26360*/  @P1 LDG.E R5, desc[UR60][R2.64+0x4] ;  /* 0x0000043c02051981 */ /* 0x0006a2000c1e1900 */
[----:B-----5:R-:W-:Y:S02]  /*26370*/  IMAD.IADD R8, R8, 0x1, -R11 ;  /* 0x0000000108087824 */ /* 0x020fe400078e0a0b */
[----:B------:R-:W-:-:S04]  /*26380*/  IMAD.SHL.U32 R25, R25, 0x80, RZ ;  /* 0x0000008019197824 */ /* 0x000fc800078e00ff */
[----:B------:R-:W-:Y:S01]  /*26390*/  VIADD R9, R25, 0x7f ;  /* 0x0000007f19097836 */ /* 0x000fe20000000000 */
[----:B---3--:R-:W3:Y:S01]  /*263a0*/  LDC.64 R2, c[0x0][0x9e0] ;  /* 0x00027800ff027b82 */ /* 0x008ee20000000a00 */
[----:B-1----:R-:W-:-:S13]  /*263b0*/  ISETP.NE.AND P2, PT, R4, 0x1, PT ;  /* 0x000000010400780c */ /* 0x002fda0003f45270 */
[----:B------:R-:W1:Y:S01]  /*263c0*/  @P2 LDC R12, c[0x0][0x44c] ;  /* 0x00011300ff0c2b82 */ /* 0x000e620000000800 */
[----:B---3--:R-:W-:-:S07]  /*263d0*/  ISETP.GE.AND P3, PT, R3, 0x1, PT ;  /* 0x000000010300780c */ /* 0x008fce0003f66270 */
[----:B------:R-:W3:Y:S01]  /*263e0*/  @P2 LDC R4, c[0x0][0x450] ;  /* 0x00011400ff042b82 */ /* 0x000ee20000000800 */
[----:B--2---:R-:W-:Y:S02]  /*263f0*/  @P1 IMAD.IADD R7, R5, 0x1, -R10 ;  /* 0x0000000105071824 */ /* 0x004fe400078e0a0a */
[----:B-1----:R-:W-:-:S03]  /*26400*/  @P2 IMAD.HI.U32 R5, R9, R12, RZ ;  /* 0x0000000c09052227 */ /* 0x002fc600078e00ff */
[----:B0-----:R-:W-:Y:S02]  /*26410*/  IADD3 R11, R8, R7, RZ ;  /* 0x00000007080b7210 */ /* 0x001fe40007ffe0ff */
[----:B---3--:R-:W-:Y:S02]  /*26420*/  @P2 SHF.R.U32.HI R9, RZ, R4, R5 ;  /* 0x00000004ff092219 */ /* 0x008fe40000011605 */
[C---:B------:R-:W-:Y:S01]  /*26430*/  IADD3 R18, R11.reuse, 0x1, -R31 ;  /* 0x000000010b127810 */ /* 0x040fe20007ffe81f */
[----:B------:R0:W-:Y:S01]  /*26440*/  STL [R1+0x8], R11 ;  /* 0x0000080b01007387 */ /* 0x0001e20000100800 */
[----:B------:R-:W-:-:S03]  /*26450*/  VIADD R4, R11, 0x3f ;  /* 0x0000003f0b047836 */ /* 0x000fc60000000000 */
[----:B------:R-:W-:Y:S02]  /*26460*/  IMAD.IADD R9, R18, 0x1, R9 ;  /* 0x0000000112097824 */ /* 0x000fe400078e0209 */
[----:B------:R-:W-:Y:S02]  /*26470*/  SHF.R.S32.HI R5, RZ, 0x1f, R4 ;  /* 0x0000001fff057819 */ /* 0x000fe40000011404 */
[----:B------:R-:W-:Y:S02]  /*26480*/  IMAD.IADD R2, R9, 0x1, R2 ;  /* 0x0000000109027824 */ /* 0x000fe400078e0202 */
[----:B------:R-:W-:-:S04]  /*26490*/  LEA.HI R5, R5, R4, RZ, 0x6 ;  /* 0x0000000405057211 */ /* 0x000fc800078f30ff */
[----:B------:R-:W-:Y:S01]  /*264a0*/  SHF.R.S32.HI R19, RZ, 0x6, R5 ;  /* 0x00000006ff137819 */ /* 0x000fe20000011405 */
[----:B0-----:R-:W-:Y:S06]  /*264b0*/  @!P3 BRA `(.L_x_1861) ;  /* 0x000000000048b947 */ /* 0x001fec0003800000 */
[C---:B------:R-:W-:Y:S01]  /*264c0*/  ISETP.GT.AND P0, PT, R9.reuse, RZ, PT ;  /* 0x000000ff0900720c */ /* 0x040fe20003f04270 */
[----:B------:R-:W-:Y:S01]  /*264d0*/  BSSY B0, `(.L_x_1862) ;  /* 0x000000e000007945 */ /* 0x000fe20003800000 */
[----:B------:R-:W-:-:S11]  /*264e0*/  VIADD R10, R9, 0xffffffff ;  /* 0xffffffff090a7836 */ /* 0x000fd60000000000 */
[----:B------:R-:W-:Y:S05]  /*264f0*/  @P0 BRA `(.L_x_1863) ;  /* 0x00000000001c0947 */ /* 0x000fea0003800000 */
[----:B------:R-:W-:Y:S02]  /*26500*/  ISETP.NE.AND P0, PT, R3, 0x1, PT ;  /* 0x000000010300780c */ /* 0x000fe40003f05270 */
[----:B------:R-:W-:-:S11]  /*26510*/  IADD3 R9, -R9, RZ, RZ ;  /* 0x000000ff09097210 */ /* 0x000fd60007ffe1ff */
[----:B------:R-:W0:Y:S02]  /*26520*/  @P0 LDC.64 R4, c[0x0][0x9e8] ;  /* 0x00027a00ff040b82 */ /* 0x000e240000000a00 */
[----:B0-----:R-:W-:-:S05]  /*26530*/  @P0 IMAD.HI.U32 R4, R9, R4, RZ ;  /* 0x0000000409040227 */ /* 0x001fca00078e00ff */
[----:B------:R-:W-:-:S04]  /*26540*/  @P0 SHF.R.U32.HI R9, RZ, R5, R4 ;  /* 0x00000005ff090219 */ /* 0x000fc80000011604 */
[----:B------:R-:W-:Y:S01]  /*26550*/  LOP3.LUT R10, RZ, R9, RZ, 0x33, !PT ;  /* 0x00000009ff0a7212 */ /* 0x000fe200078e33ff */
[----:B------:R-:W-:Y:S06]  /*26560*/  BRA `(.L_x_1864) ;  /* 0x0000000000107947 */ /* 0x000fec0003800000 */
.L_x_1863:
[----:B------:R-:W-:-:S13]  /*26570*/  ISETP.NE.AND P0, PT, R3, 0x1, PT ;  /* 0x000000010300780c */ /* 0x000fda0003f05270 */
[----:B------:R-:W0:Y:S02]  /*26580*/  @P0 LDC.64 R4, c[0x0][0x9e8] ;  /* 0x00027a00ff040b82 */ /* 0x000e240000000a00 */
[----:B0-----:R-:W-:-:S05]  /*26590*/  @P0 IMAD.HI.U32 R4, R10, R4, RZ ;  /* 0x000000040a040227 */ /* 0x001fca00078e00ff */
[----:B------:R-:W-:-:S07]  /*265a0*/  @P0 SHF.R.U32.HI R10, RZ, R5, R4 ;  /* 0x00000005ff0a0219 */ /* 0x000fce0000011604 */
.L_x_1864:
[----:B------:R-:W-:Y:S05]  /*265b0*/  BSYNC B0 ;  /* 0x0000000000007941 */ /* 0x000fea0003800000 */
.L_x_1862:
[----:B------:R-:W-:-:S05]  /*265c0*/  IMAD R5, R10, R3, R3 ;  /* 0x000000030a057224 */ /* 0x000fca00078e0203 */
[----:B------:R-:W-:-:S07]  /*265d0*/  VIMNMX R2, R2, R5, PT ;  /* 0x0000000502027248 */ /* 0x000fce0003fe0100 */
.L_x_1861:
[----:B------:R-:W0:Y:S01]  /*265e0*/  @P2 LDC R4, c[0x0][0x44c] ;  /* 0x00011300ff042b82 */ /* 0x000e220000000800 */
[----:B------:R-:W-:Y:S01]  /*265f0*/  VIADD R2, R2, 0x3f ;  /* 0x0000003f02027836 */ /* 0x000fe20000000000 */
[----:B------:R-:W-:-:S06]  /*26600*/  ULDC UR4, c[0x0][0x9dc] ;  /* 0x0002770000047ab9 */ /* 0x000fcc0000000800 */
[----:B------:R-:W1:Y:S01]  /*26610*/  @P2 LDC R5, c[0x0][0x450] ;  /* 0x00011400ff052b82 */ /* 0x000e620000000800 */
[----:B0-----:R-:W-:-:S04]  /*26620*/  @P2 IMAD.HI.U32 R9, R25, R4, RZ ;  /* 0x0000000419092227 */ /* 0x001fc800078e00ff */
[----:B------:R-:W-:Y:S01]  /*26630*/  IMAD.MOV.U32 R4, RZ, RZ, R25 ;  /* 0x000000ffff047224 */ /* 0x000fe200078e0019 */
[----:B-1----:R-:W-:Y:S01]  /*26640*/  @P2 SHF.R.U32.HI R4, RZ, R5, R9 ;  /* 0x00000005ff042219 */ /* 0x002fe20000011609 */
[----:B------:R-:W-:Y:S01]  /*26650*/  IMAD.IADD R9, R11, 0x1, -R31 ;  /* 0x000000010b097824 */ /* 0x000fe200078e0a1f */
[----:B------:R-:W-:-:S03]  /*26660*/  SHF.R.S32.HI R5, RZ, 0x1f, R2 ;  /* 0x0000001fff057819 */ /* 0x000fc60000011402 */
[----:B------:R-:W-:Y:S01]  /*26670*/  IMAD.IADD R10, R9, 0x1, R4 ;  /* 0x00000001090a7824 */ /* 0x000fe200078e0204 */
[----:B------:R-:W-:-:S04]  /*26680*/  LEA.HI R5, R5, R2, RZ, 0x6 ;  /* 0x0000000205057211 */ /* 0x000fc800078f30ff */
[----:B------:R-:W-:Y:S02]  /*26690*/  SHF.R.S32.HI R11, RZ, 0x6, R5 ;  /* 0x00000006ff0b7819 */ /* 0x000fe40000011405 */
[----:B------:R-:W-:Y:S02]  /*266a0*/  IADD3 R2, R10, -UR4, RZ ;  /* 0x800000040a027c10 */ /* 0x000fe4000fffe0ff */
[----:B------:R-:W-:Y:S01]  /*266b0*/  VIMNMX R11, R19, R11, PT ;  /* 0x0000000b130b7248 */ /* 0x000fe20003fe0100 */
        /* <DEDUP_REMOVED lines=11> */
.L_x_1867:
[----:B------:R-:W-:-:S13]  /*26770*/  ISETP.NE.AND P0, PT, R3, 0x1, PT ;  /* 0x000000010300780c */ /* 0x000fda0003f05270 */
[----:B------:R-:W0:Y:S02]  /*26780*/  @P0 LDC.64 R4, c[0x0][0x9e8] ;  /* 0x00027a00ff040b82 */ /* 0x000e240000000a00 */
[----:B0-----:R-:W-:-:S05]  /*26790*/  @P0 IMAD.HI.U32 R4, R10, R4, RZ ;  /* 0x000000040a040227 */ /* 0x001fca00078e00ff */
[----:B------:R-:W-:-:S07]  /*267a0*/  @P0 SHF.R.U32.HI R10, RZ, R5, R4 ;  /* 0x00000005ff0a0219 */ /* 0x000fce0000011604 */
.L_x_1868:
[----:B------:R-:W-:Y:S05]  /*267b0*/  BSYNC B0 ;  /* 0x0000000000007941 */ /* 0x000fea0003800000 */
.L_x_1866:
[----:B------:R-:W-:-:S05]  /*267c0*/  IMAD R3, R10, R3, RZ ;  /* 0x000000030a037224 */ /* 0x000fca00078e02ff */
[----:B------:R-:W-:-:S07]  /*267d0*/  VIMNMX R2, R2, R3, !PT ;  /* 0x0000000302027248 */ /* 0x000fce0007fe0100 */
.L_x_1865:
[----:B------:R-:W-:Y:S01]  /*267e0*/  SHF.R.S32.HI R3, RZ, 0x1f, R2 ;  /* 0x0000001fff037819 */ /* 0x000fe20000011402 */
[----:B------:R-:W-:Y:S01]  /*267f0*/  BSSY B0, `(.L_x_1869) ;  /* 0x0000026000007945 */ /* 0x000fe20003800000 */
[----:B------:R-:W-:Y:S01]  /*26800*/  LOP3.LUT R10, R6, 0xff, RZ, 0xc0, !PT ;  /* 0x000000ff060a7812 */ /* 0x000fe200078ec0ff */
[----:B------:R-:W-:Y:S01]  /*26810*/  IMAD.MOV.U32 R14, RZ, RZ, RZ ;  /* 0x000000ffff0e7224 */ /* 0x000fe200078e00ff */
[----:B------:R-:W-:Y:S02]  /*26820*/  LEA.HI R3, R3, R2, RZ, 0x6 ;  /* 0x0000000203037211 */ /* 0x000fe400078f30ff */
[----:B------:R-:W-:Y:S02]  /*26830*/  SHF.R.U32.HI R6, RZ, 0x10, R6 ;  /* 0x00000010ff067819 */ /* 0x000fe40000011606 */
[----:B------:R-:W-:-:S04]  /*26840*/  SHF.R.S32.HI R3, RZ, 0x6, R3 ;  /* 0x00000006ff037819 */ /* 0x000fc80000011403 */
[----:B------:R-:W-:-:S04]  /*26850*/  VIMNMX R4, RZ, R3, !PT ;  /* 0x00000003ff047248 */ /* 0x000fc80007fe0100 */
[----:B------:R-:W-:-:S13]  /*26860*/  ISETP.GT.AND P0, PT, R11, R4, PT ;  /* 0x000000040b00720c */ /* 0x000fda0003f04270 */
[----:B------:R-:W-:Y:S05]  /*26870*/  @!P0 BRA `(.L_x_1870) ;  /* 0x0000000000748947 */ /* 0x000fea0003800000 */
[----:B------:R-:W-:Y:S01]  /*26880*/  ISETP.NE.AND P0, PT, R6, RZ, PT ;  /* 0x000000ff0600720c */ /* 0x000fe20003f05270 */
[----:B------:R-:W-:-:S03]  /*26890*/  ULDC UR4, c[0x0][0x9f0] ;  /* 0x00027c0000047ab9 */ /* 0x000fc60000000800 */
[----:B------:R-:W-:-:S04]  /*268a0*/  SEL R5, R6, UR4, P0 ;  /* 0x0000000406057c07 */ /* 0x000fc80008000000 */
[----:B------:R-:W-:Y:S02]  /*268b0*/  IABS R13, R5 ;  /* 0x00000005000d7213 */ /* 0x000fe40000000000 */
[----:B------:R-:W-:Y:S02]  /*268c0*/  IADD3 R12, R5, -0x1, R11 ;  /* 0xffffffff050c7810 */ /* 0x000fe40007ffe00b */
[----:B------:R-:W0:Y:S03]  /*268d0*/  I2F.RP R2, R13 ;  /* 0x0000000d00027306 */ /* 0x000e260000209400 */
[----:B------:R-:W-:-:S05]  /*268e0*/  IMAD.IADD R12, R12, 0x1, -R4 ;  /* 0x000000010c0c7824 */ /* 0x000fca00078e0a04 */
[----:B0-----:R-:W0:Y:S02]  /*268f0*/  MUFU.RCP R2, R2 ;  /* 0x0000000200027308 */ /* 0x001e240000001000 */
[----:B0-----:R-:W-:-:S06]  /*26900*/  VIADD R2, R2, 0xffffffe ;  /* 0x0ffffffe02027836 */ /* 0x001fcc0000000000 */
[----:B------:R0:W1:Y:S02]  /*26910*/  F2I.FTZ.U32.TRUNC.NTZ R3, R2 ;  /* 0x0000000200037305 */ /* 0x000064000021f000 */
[----:B0-----:R-:W-:-:S04]  /*26920*/  LOP3.LUT R2, R12, R5, RZ, 0x3c, !PT ;  /* 0x000000050c027212 */ /* 0x001fc800078e3cff */
[----:B------:R-:W-:Y:S01]  /*26930*/  ISETP.GE.AND P3, PT, R2, RZ, PT ;  /* 0x000000ff0200720c */ /* 0x000fe20003f66270 */
[----:B-1----:R-:W-:-:S04]  /*26940*/  IMAD.MOV R2, RZ, RZ, -R3 ;  /* 0x000000ffff027224 */ /* 0x002fc800078e0a03 */
[----:B------:R-:W-:Y:S01]  /*26950*/  IMAD R14, R2, R13, RZ ;  /* 0x0000000d020e7224 */ /* 0x000fe200078e02ff */
[----:B------:R-:W-:-:S05]  /*26960*/  MOV R2, RZ ;  /* 0x000000ff00027202 */ /* 0x000fca0000000f00 */
        /* <DEDUP_REMOVED lines=11> */
[----:B------:R-:W-:-:S05]  /*26a20*/  @P0 VIADD R14, R14, 0x1 ;  /* 0x000000010e0e0836 */ /* 0x000fca0000000000 */
[----:B------:R-:W-:Y:S02]  /*26a30*/  @!P3 IADD3 R14, -R14, RZ, RZ ;  /* 0x000000ff0e0eb210 */ /* 0x000fe40007ffe1ff */
[----:B------:R-:W-:-:S07]  /*26a40*/  @!P2 LOP3.LUT R14, RZ, R5, RZ, 0x33, !PT ;  /* 0x00000005ff0ea212 */ /* 0x000fce00078e33ff */
.L_x_1870:
[----:B------:R-:W-:Y:S05]  /*26a50*/  BSYNC B0 ;  /* 0x0000000000007941 */ /* 0x000fea0003800000 */
.L_x_1869:
[-C--:B------:R-:W-:Y:S01]  /*26a60*/  IMAD R4, R10, R14.reuse, R4 ;  /* 0x0000000e0a047224 */ /* 0x080fe200078e0204 */
[----:B------:R-:W-:Y:S04]  /*26a70*/  BSSY B0, `(.L_x_1871) ;  /* 0x0000190000007945 */ /* 0x000fe80003800000 */
[C---:B------:R-:W-:Y:S01]  /*26a80*/  VIADDMNMX R11, R4.reuse, R14, R11, PT ;  /* 0x0000000e040b7246 */ /* 0x040fe2000380010b */
[----:B------:R-:W-:-:S04]  /*26a90*/  IMAD R4, R4, 0x40, -R8 ;  /* 0x0000004004047824 */ /* 0x000fc800078e0a08 */
[----:B------:R-:W-:Y:S01]  /*26aa0*/  IMAD R8, R11, 0x40, -R8 ;  /* 0x000000400b087824 */ /* 0x000fe200078e0a08 */
[----:B------:R-:W-:-:S04]  /*26ab0*/  VIMNMX R4, RZ, R4, !PT ;  /* 0x00000004ff047248 */ /* 0x000fc80007fe0100 */
[----:B------:R-:W-:-:S04]  /*26ac0*/  VIMNMX R7, R8, R7, PT ;  /* 0x0000000708077248 */ /* 0x000fc80003fe0100 */
[----:B------:R-:W-:Y:S02]  /*26ad0*/  ISETP.GT.AND P0, PT, R7, R4, PT ;  /* 0x000000040700720c */ /* 0x000fe40003f04270 */
[----:B------:R-:W-:-:S11]  /*26ae0*/  SHF.R.U32.HI R4, RZ, 0x6, R4 ;  /* 0x00000006ff047819 */ /* 0x000fd60000011604 */
[----:B------:R-:W-:-:S05]  /*26af0*/  @P0 VIADD R2, R7, 0x3f ;  /* 0x0000003f07020836 */ /* 0x000fca0000000000 */
[----:B------:R-:W-:-:S04]  /*26b00*/  @P0 SHF.R.S32.HI R3, RZ, 0x1f, R2 ;  /* 0x0000001fff030819 */ /* 0x000fc80000011402 */
[----:B------:R-:W-:Y:S01]  /*26b10*/  @P0 LEA.HI R3, R3, R2, RZ, 0x6 ;  /* 0x0000000203030211 */ /* 0x000fe200078f30ff */
[----:B------:R-:W-:-:S03]  /*26b20*/  IMAD.MOV.U32 R2, RZ, RZ, R4 ;  /* 0x000000ffff027224 */ /* 0x000fc600078e0004 */
[----:B------:R-:W-:Y:S02]  /*26b30*/  @P0 SHF.R.S32.HI R2, RZ, 0x6, R3 ;  /* 0x00000006ff020819 */ /* 0x000fe40000011403 */
        /* <DEDUP_REMOVED lines=10> */
.L_x_2076:
[----:B-1----:R-:W-:Y:S02]  /*26be0*/  ISETP.NE.AND P0, PT, R14, RZ, PT ;  /* 0x000000ff0e00720c */ /* 0x002fe40003f05270 */
[----:B------:R-:W-:-:S11]  /*26bf0*/  PLOP3.LUT P6, PT, PT, PT, PT, 0x8, 0x0 ;  /* 0x000000000000781c */ /* 0x000fd60003fce170 */
[----:B------:R-:W-:Y:S05]  /*26c00*/  @P0 BRA `(.L_x_1874) ;  /* 0x00000000000c0947 */ /* 0x000fea0003800000 */
[----:B------:R-:W-:-:S03]  /*26c10*/  UMOV UR4, 0xffffffff ;  /* 0xffffffff00047882 */ /* 0x000fc60000000000 */
[----:B------:R-:W-:Y:S05]  /*26c20*/  BRA.DIV UR4, `(.L_x_1875) ;  /* 0x0000008204507947 */ /* 0x000fea000b800000 */
[----:B------:R-:W-:-:S13]  /*26c30*/  ELECT P6, URZ, PT ;  /* 0x00000000003f782f */ /* 0x000fda00038c0000 */
.L_x_1874:
[----:B0-----:R-:W2:Y:S01]  /*26c40*/  LDL R3, [R1+0x2c] ;  /* 0x00002c0001037983 */ /* 0x001ea20000100800 */
[----:B------:R-:W-:Y:S01]  /*26c50*/  BSSY B1, `(.L_x_1876) ;  /* 0x0000008000017945 */ /* 0x000fe20003800000 */
[----:B--2---:R-:W-:-:S04]  /*26c60*/  IADD3 R3, R3, 0x1, RZ ;  /* 0x0000000103037810 */ /* 0x004fc80007ffe0ff */
[----:B------:R-:W-:-:S04]  /*26c70*/  LEA.HI R7, R3, R3, RZ, 0x1 ;  /* 0x0000000303077211 */ /* 0x000fc800078f08ff */
[----:B------:R-:W-:-:S05]  /*26c80*/  LOP3.LUT R7, R7, 0xfffffffe, RZ, 0xc0, !PT ;  /* 0xfffffffe07077812 */ /* 0x000fca00078ec0ff */
[----:B------:R-:W-:-:S05]  /*26c90*/  IMAD.IADD R7, R3, 0x1, -R7 ;  /* 0x0000000103077824 */ /* 0x000fca00078e0a07 */
[----:B------:R-:W-:-:S04]  /*26ca0*/  SHF.L.U32 R8, R7, 0x1f, RZ ;  /* 0x0000001f07087819 */ /* 0x000fc800000006ff */
[----:B------:R-:W0:Y:S02]  /*26cb0*/  SYNCS.PHASECHK.TRANS64.TRYWAIT P0, [R17+URZ+0x30820], R8 ;  /* 0x03082008110075a7 */ /* 0x000e24000800017f */
[----:B0-----:R-:W-:Y:S05]  /*26cc0*/  @!P0 BRA `(.L_x_1877) ;  /* 0x0000008000488947 */ /* 0x001fea0003800000 */
.L_x_2079:
[----:B------:R-:W-:Y:S05]  /*26cd0*/  BSYNC B1 ;  /* 0x0000000000017941 */ /* 0x000fea0003800000 */
.L_x_1876:
        /* <DEDUP_REMOVED lines=10> */
.L_x_2080:
[----:B------:R-:W-:Y:S05]  /*26d80*/  BSYNC B2 ;  /* 0x0000000000027941 */ /* 0x000fea0003800000 */
.L_x_1880:
[----:B------:R-:W-:Y:S04]  /*26d90*/  BSSY B2, `(.L_x_1882) ;  /* 0x0000009000027945 */ /* 0x000fe80003800000 */
        /* <DEDUP_REMOVED lines=8> */
.L_x_1883:
[----:B------:R-:W-:Y:S05]  /*26e20*/  BSYNC B2 ;  /* 0x0000000000027941 */ /* 0x000fea0003800000 */
.L_x_1882:
[----:B------:R-:W-:Y:S01]  /*26e30*/  IMAD.MOV.U32 R15, RZ, RZ, RZ ;  /* 0x000000ffff0f7224 */ /* 0x000fe200078e00ff */
[----:B0-----:R-:W-:Y:S01]  /*26e40*/  LEA R8, R2, R0, 0x6 ;  /* 0x0000000002087211 */ /* 0x001fe200078e30ff */
[C---:B------:R-:W-:Y:S01]  /*26e50*/  IMAD R7, R28.reuse, 0x8000, R17 ;  /* 0x000080001c077824 */ /* 0x040fe200078e0211 */
[----:B------:R-:W-:Y:S01]  /*26e60*/  UIADD3 UR4, UP0, UR36, 0x570, URZ ;  /* 0x0000057024047890 */ /* 0x000fe2000ff1e03f */
[----:B------:R-:W-:Y:S01]  /*26e70*/  PLOP3.LUT P0, PT, PT, PT, PT, 0x80, 0x0 ;  /* 0x000000000000781c */ /* 0x000fe20003f0f070 */
[----:B------:R-:W-:Y:S01]  /*26e80*/  IMAD.SHL.U32 R14, R28, 0x4000, RZ ;  /* 0x000040001c0e7824 */ /* 0x000fe200078e00ff */
[----:B------:R-:W-:Y:S01]  /*26e90*/  R2UR UR10, R15 ;  /* 0x000000000f0a72ca */ /* 0x000fe200000e0000 */
[----:B------:R-:W-:Y:S01]  /*26ea0*/  VIADD R8, R8, 0xffffffc0 ;  /* 0xffffffc008087836 */ /* 0x000fe20000000000 */
[----:B------:R-:W-:Y:S01]  /*26eb0*/  IADD3 R13, R7, 0x20400, RZ ;  /* 0x00020400070d7810 */ /* 0x000fe20007ffe0ff */
[----:B------:R-:W-:Y:S01]  /*26ec0*/  VIADD R3, R12, 0x30890 ;  /* 0x000308900c037836 */ /* 0x000fe20000000000 */
[----:B------:R-:W-:Y:S01]  /*26ed0*/  UIADD3.X UR5, URZ, UR37, URZ, UP0, !UPT ;  /* 0x000000253f057290 */ /* 0x000fe200087fe43f */
[----:B------:R-:W-:Y:S01]  /*26ee0*/  UMOV UR6, 0x0 ;  /* 0x0000000000067882 */ /* 0x000fe20000000000 */
[----:B------:R-:W-:-:S10]  /*26ef0*/  UMOV UR7, 0x12f00000 ;  /* 0x12f0000000077882 */ /* 0x000fd40000000000 */
.L_x_1884:
        /* <DEDUP_REMOVED lines=16> */
.L_x_1885:
        /* <DEDUP_REMOVED lines=16> */
.L_x_1886:
        /* <DEDUP_REMOVED lines=16> */
.L_x_1887:
        /* <DEDUP_REMOVED lines=13> */
.L_x_2081:
[----:B------:R-:W-:Y:S05]  /*272d0*/  BSYNC B2 ;  /* 0x0000000000027941 */ /* 0x000fea0003800000 */
.L_x_1888:
[----:B------:R-:W-:Y:S01]  /*272e0*/  BSSY B2, `(.L_x_1890) ;  /* 0x000000b000027945 */ /* 0x000fe20003800000 */
[----:B------:R-:W-:Y:S02]  /*272f0*/  IMAD.MOV.U32 R20, RZ, RZ, 0x0 ;  /* 0x00000000ff147424 */ /* 0x000fe400078e00ff */
[----:B------:R-:W-:Y:S01]  /*27300*/  IMAD.MOV.U32 R21, RZ, RZ, 0x12f00000 ;  /* 0x12f00000ff157424 */ /* 0x000fe200078e00ff */
[----:B------:R-:W-:Y:S06]  /*27310*/  @P1 BRA `(.L_x_1891) ;  /* 0x00000000001c1947 */ /* 0x000fec0003800000 */
[----:B------:R-:W2:Y:S01]  /*27320*/  S2R R7, SR_TID.X ;  /* 0x0000000000077919 */ /* 0x000ea20000002100 */
[----:B------:R-:W-:-:S04]  /*27330*/  IMAD.MOV.U32 R3, RZ, RZ, 0x8000 ;  /* 0x00008000ff037424 */ /* 0x000fc800078e00ff */
[----:B------:R3:W-:Y:S01]  /*27340*/  SYNCS.ARRIVE.TRANS64 RZ, [R12+URZ+0x308b0], R3 ;  /* 0x0308b0030cff79a7 */ /* 0x0007e2000800003f */
[----:B--2---:R-:W-:-:S04]  /*27350*/  LOP3.LUT R7, R7, 0x1f, RZ, 0xc0, !PT ;  /* 0x0000001f07077812 */ /* 0x004fc800078ec0ff */
[----:B------:R-:W-:-:S13]  /*27360*/  ISETP.NE.AND P0, PT, R7, RZ, PT ;  /* 0x000000ff0700720c */ /* 0x000fda0003f05270 */
[----:B---3--:R-:W-:Y:S05]  /*27370*/  @!P0 BRA `(.L_x_1891) ;  /* 0x0000000000048947 */ /* 0x008fea0003800000 */
[----:B------:R-:W-:Y:S01]  /*27380*/  BPT.TRAP 0x1 ;  /* 0x000000040000795c */ /* 0x000fe20000300000 */
.L_x_1891:
[----:B------:R-:W-:Y:S05]  /*27390*/  BSYNC B2 ;  /* 0x0000000000027941 */ /* 0x000fea0003800000 */
.L_x_1890:
[----:B------:R-:W-:Y:S01]  /*273a0*/  R2UR UR10, R15 ;  /* 0x000000000f0a72ca */ /* 0x000fe200000e0000 */
[----:B------:R-:W-:Y:S01]  /*273b0*/  UIADD3 UR4, UP0, UR36, 0x670, URZ ;  /* 0x0000067024047890 */ /* 0x000fe2000ff1e03f */
[----:B------:R-:W-:Y:S01]  /*273c0*/  R2UR UR6, R20 ;  /* 0x00000000140672ca */ /* 0x000fe200000e0000 */
[----:B01----:R-:W-:Y:S01]  /*273d0*/  VIADD R12, R12, 0x308b0 ;  /* 0x000308b00c0c7836 */ /* 0x003fe20000000000 */
[----:B------:R-:W-:Y:S01]  /*273e0*/  R2UR UR7, R21 ;  /* 0x00000000150772ca */ /* 0x000fe200000e0000 */
[----:B------:R-:W-:Y:S01]  /*273f0*/  UIADD3.X UR5, URZ, UR37, URZ, UP0, !UPT ;  /* 0x000000253f057290 */ /* 0x000fe200087fe43f */
[----:B------:R-:W-:Y:S02]  /*27400*/  LEA R14, R14, R17, 0x1 ;  /* 0x000000110e0e7211 */ /* 0x000fe400078e08ff */
[----:B------:R-:W-:-:S03]  /*27410*/  PLOP3.LUT P0, PT, PT, PT, PT, 0x80, 0x0 ;  /* 0x000000000000781c */ /* 0x000fc60003f0f070 */
[----:B------:R-:W-:-:S10]  /*27420*/  VIADD R3, R14, 0x400 ;  /* 0x000004000e037836 */ /* 0x000fd40000000000 */
.L_x_1892:
        /* <DEDUP_REMOVED lines=15> */
.L_x_1893:
        /* <DEDUP_REMOVED lines=15> */
.L_x_1894:
        /* <DEDUP_REMOVED lines=15> */
.L_x_1895:
        /* <DEDUP_REMOVED lines=10> */
.L_x_1879:
[----:B------:R-:W-:Y:S05]  /*277a0*/  BSYNC B1 ;  /* 0x0000000000017941 */ /* 0x000fea0003800000 */
.L_x_1878:
[----:B0-----:R-:W-:Y:S01]  /*277b0*/  VIADD R8, R2, 0xfffffffe ;  /* 0xfffffffe02087836 */ /* 0x001fe20000000000 */
        /* <DEDUP_REMOVED lines=8> */
.L_x_1914:
[----:B------:R-:W-:Y:S05]  /*27840*/  YIELD ;  /* 0x0000000000007946 */ /* 0x000fea0003800000 */
[----:B------:R-:W-:Y:S04]  /*27850*/  BSSY B1, `(.L_x_1896) ;  /* 0x00000a9000017945 */ /* 0x000fe80003800000 */
[----:B------:R-:W-:Y:S05]  /*27860*/  @!P6 BRA `(.L_x_1897) ;  /* 0x00000008009ce947 */ /* 0x000fea0003800000 */
[----:B------:R-:W-:Y:S01]  /*27870*/  IMAD R7, R28, 0x8, R17 ;  /* 0x000000081c077824 */ /* 0x000fe200078e0211 */
[----:B------:R-:W-:Y:S01]  /*27880*/  SHF.L.U32 R3, R30, 0x1f, RZ ;  /* 0x0000001f1e037819 */ /* 0x000fe200000006ff */
[----:B------:R-:W0:Y:S01]  /*27890*/  S2R R2, SR_TID.X ;  /* 0x0000000000027919 */ /* 0x000e220000002100 */
[----:B------:R-:W-:Y:S02]  /*278a0*/  BSSY B2, `(.L_x_1898) ;  /* 0x0000005000027945 */ /* 0x000fe40003800000 */
[----:B------:R-:W1:Y:S01]  /*278b0*/  SYNCS.PHASECHK.TRANS64.TRYWAIT P1, [R7+URZ+0x308a0], R3 ;  /* 0x0308a003070075a7 */ /* 0x000e62000802017f */
[----:B0-----:R-:W-:-:S04]  /*278c0*/  LOP3.LUT R2, R2, 0x7f, RZ, 0xc0, !PT ;  /* 0x0000007f02027812 */ /* 0x001fc800078ec0ff */
[----:B------:R-:W-:Y:S01]  /*278d0*/  ISETP.NE.AND P2, PT, R2, RZ, PT ;  /* 0x000000ff0200720c */ /* 0x000fe20003f45270 */
[----:B-1----:R-:W-:-:S12]  /*278e0*/  @!P1 BRA `(.L_x_1899) ;  /* 0x00000074007c9947 */ /* 0x002fd80003800000 */
.L_x_2082:
[----:B------:R-:W-:Y:S05]  /*278f0*/  BSYNC B2 ;  /* 0x0000000000027941 */ /* 0x000fea0003800000 */
.L_x_1898:
[----:B------:R-:W-:Y:S04]  /*27900*/  BSSY B2, `(.L_x_1900) ;  /* 0x0000009000027945 */ /* 0x000fe80003800000 */
[----:B------:R-:W-:Y:S05]  /*27910*/  @P2 BRA `(.L_x_1901) ;  /* 0x00000000001c2947 */ /* 0x000fea0003800000 */
[----:B------:R-:W1:Y:S01]  /*27920*/  S2R R11, SR_TID.X ;  /* 0x00000000000b7919 */ /* 0x000e620000002100 */
[----:B------:R-:W-:-:S04]  /*27930*/  IMAD.MOV.U32 R2, RZ, RZ, 0x8000 ;  /* 0x00008000ff027424 */ /* 0x000fc800078e00ff */
[----:B------:R2:W-:Y:S01]  /*27940*/  SYNCS.ARRIVE.TRANS64 RZ, [R7+URZ+0x30890], R2 ;  /* 0x0308900207ff79a7 */ /* 0x0005e2000800003f */
[----:B-1----:R-:W-:-:S04]  /*27950*/  LOP3.LUT R11, R11, 0x1f, RZ, 0xc0, !PT ;  /* 0x0000001f0b0b7812 */ /* 0x002fc800078ec0ff */
[----:B------:R-:W-:-:S13]  /*27960*/  ISETP.NE.AND P1, PT, R11, RZ, PT ;  /* 0x000000ff0b00720c */ /* 0x000fda0003f25270 */
[----:B--2---:R-:W-:Y:S05]  /*27970*/  @!P1 BRA `(.L_x_1901) ;  /* 0x0000000000049947 */ /* 0x004fea0003800000 */
[----:B------:R-:W-:Y:S01]  /*27980*/  BPT.TRAP 0x1 ;  /* 0x000000040000795c */ /* 0x000fe20000300000 */
.L_x_1901:
[----:B------:R-:W-:Y:S05]  /*27990*/  BSYNC B2 ;  /* 0x0000000000027941 */ /* 0x000fea0003800000 */
.L_x_1900:
[----:B------:R-:W-:Y:S01]  /*279a0*/  MOV R14, RZ ;  /* 0x000000ff000e7202 */ /* 0x000fe20000000f00 */
[----:B------:R-:W-:Y:S01]  /*279b0*/  IMAD R11, R28, 0x8000, R17 ;  /* 0x000080001c0b7824 */ /* 0x000fe200078e0211 */
[----:B------:R-:W-:Y:S01]  /*279c0*/  UIADD3 UR4, UP0, UR36, 0x570, URZ ;  /* 0x0000057024047890 */ /* 0x000fe2000ff1e03f */
[----:B------:R-:W-:Y:S01]  /*279d0*/  PLOP3.LUT P1, PT, PT, PT, PT, 0x80, 0x0 ;  /* 0x000000000000781c */ /* 0x000fe20003f2f070 */
[----:B------:R-:W-:Y:S01]  /*279e0*/  IMAD R12, R8, 0x40, R0 ;  /* 0x00000040080c7824 */ /* 0x000fe200078e0200 */
[----:B------:R-:W-:Y:S01]  /*279f0*/  R2UR UR10, R14 ;  /* 0x000000000e0a72ca */ /* 0x000fe200000e0000 */
[----:B------:R-:W-:Y:S01]  /*27a00*/  VIADD R2, R7, 0x30890 ;  /* 0x0003089007027836 */ /* 0x000fe20000000000 */
[----:B------:R-:W-:Y:S01]  /*27a10*/  UIADD3.X UR5, URZ, UR37, URZ, UP0, !UPT ;  /* 0x000000253f057290 */ /* 0x000fe200087fe43f */
[----:B------:R-:W-:Y:S01]  /*27a20*/  VIADD R13, R11, 0x20400 ;  /* 0x000204000b0d7836 */ /* 0x000fe20000000000 */
[----:B------:R-:W-:Y:S01]  /*27a30*/  UMOV UR6, 0x0 ;  /* 0x0000000000067882 */ /* 0x000fe20000000000 */
[----:B------:R-:W-:-:S10]  /*27a40*/  UMOV UR7, 0x12f00000 ;  /* 0x12f0000000077882 */ /* 0x000fd40000000000 */
.L_x_1902:
        /* <DEDUP_REMOVED lines=10> */
[----:B------:R-:W-:Y:S01]  /*27af0*/  MOV R21, 0x40 ;  /* 0x0000004000157802 */ /* 0x000fe20000000f00 */
[----:B------:R-:W-:Y:S01]  /*27b00*/  VIADD R13, R11, 0x22400 ;  /* 0x000224000b0d7836 */ /* 0x000fe20000000000 */
[----:B------:R-:W-:Y:S01]  /*27b10*/  PLOP3.LUT P1, PT, PT, PT, PT, 0x80, 0x0 ;  /* 0x000000000000781c */ /* 0x000fe20003f2f070 */
[----:B------:R-:W-:Y:S01]  /*27b20*/  UMOV UR6, 0x0 ;  /* 0x0000000000067882 */ /* 0x000fe20000000000 */
[----:B------:R-:W-:Y:S01]  /*27b30*/  R2UR UR10, R21 ;  /* 0x00000000150a72ca */ /* 0x000fe200000e0000 */
[----:B------:R-:W-:-:S14]  /*27b40*/  UMOV UR7, 0x12f00000 ;  /* 0x12f0000000077882 */ /* 0x000fdc0000000000 */
.L_x_1903:
        /* <DEDUP_REMOVED lines=10> */
[----:B------:R-:W-:Y:S01]  /*27bf0*/  IMAD.MOV.U32 R20, RZ, RZ, 0x80 ;  /* 0x00000080ff147424 */ /* 0x000fe200078e00ff */
[----:B------:R-:W-:Y:S01]  /*27c00*/  PLOP3.LUT P1, PT, PT, PT, PT, 0x80, 0x0 ;  /* 0x000000000000781c */ /* 0x000fe20003f2f070 */
[----:B------:R-:W-:Y:S01]  /*27c10*/  VIADD R13, R11, 0x24400 ;  /* 0x000244000b0d7836 */ /* 0x000fe20000000000 */
[----:B------:R-:W-:Y:S01]  /*27c20*/  UMOV UR6, 0x0 ;  /* 0x0000000000067882 */ /* 0x000fe20000000000 */
[----:B------:R-:W-:Y:S01]  /*27c30*/  UMOV UR7, 0x12f00000 ;  /* 0x12f0000000077882 */ /* 0x000fe20000000000 */
[----:B------:R-:W-:-:S15]  /*27c40*/  R2UR UR10, R20 ;  /* 0x00000000140a72ca */ /* 0x000fde00000e0000 */
.L_x_1904:
        /* <DEDUP_REMOVED lines=12> */
[----:B------:R-:W-:Y:S01]  /*27d10*/  UMOV UR6, 0x0 ;  /* 0x0000000000067882 */ /* 0x000fe20000000000 */
[----:B------:R-:W-:Y:S01]  /*27d20*/  IADD3 R13, R11, 0x26400, RZ ;  /* 0x000264000b0d7810 */ /* 0x000fe20007ffe0ff */
[----:B------:R-:W-:Y:S01]  /*27d30*/  UMOV UR7, 0x12f00000 ;  /* 0x12f0000000077882 */ /* 0x000fe20000000000 */
[----:B------:R-:W-:-:S15]  /*27d40*/  R2UR UR10, R15 ;  /* 0x000000000f0a72ca */ /* 0x000fde00000e0000 */
.L_x_1905:
        /* <DEDUP_REMOVED lines=10> */
[----:B------:R-:W1:Y:S01]  /*27df0*/  SYNCS.PHASECHK.TRANS64.TRYWAIT P1, [R7+URZ+0x308c0], R3 ;  /* 0x0308c003070075a7 */ /* 0x000e62000802017f */
[----:B------:R-:W-:Y:S04]  /*27e00*/  BSSY B2, `(.L_x_1906) ;  /* 0x0000002000027945 */ /* 0x000fe80003800000 */
[----:B-1----:R-:W-:Y:S05]  /*27e10*/  @!P1 BRA `(.L_x_1907) ;  /* 0x0000007000449947 */ /* 0x002fea0003800000 */
.L_x_2083:
[----:B------:R-:W-:Y:S05]  /*27e20*/  BSYNC B2 ;  /* 0x0000000000027941 */ /* 0x000fea0003800000 */
.L_x_1906:
[----:B------:R-:W-:Y:S01]  /*27e30*/  BSSY B2, `(.L_x_1908) ;  /* 0x000000b000027945 */ /* 0x000fe20003800000 */
[----:B------:R-:W-:Y:S02]  /*27e40*/  IMAD.MOV.U32 R2, RZ, RZ, 0x0 ;  /* 0x00000000ff027424 */ /* 0x000fe400078e00ff */
[----:B01----:R-:W-:Y:S01]  /*27e50*/  IMAD.MOV.U32 R3, RZ, RZ, 0x12f00000 ;  /* 0x12f00000ff037424 */ /* 0x003fe200078e00ff */
[----:B------:R-:W-:Y:S06]  /*27e60*/  @P2 BRA `(.L_x_1909) ;  /* 0x00000000001c2947 */ /* 0x000fec0003800000 */
[----:B------:R-:W0:Y:S01]  /*27e70*/  S2R R23, SR_TID.X ;  /* 0x0000000000177919 */ /* 0x000e220000002100 */
[----:B------:R-:W-:-:S04]  /*27e80*/  IMAD.MOV.U32 R13, RZ, RZ, 0x8000 ;  /* 0x00008000ff0d7424 */ /* 0x000fc800078e00ff */
[----:B------:R1:W-:Y:S01]  /*27e90*/  SYNCS.ARRIVE.TRANS64 RZ, [R7+URZ+0x308b0], R13 ;  /* 0x0308b00d07ff79a7 */ /* 0x0003e2000800003f */
[----:B0-----:R-:W-:-:S04]  /*27ea0*/  LOP3.LUT R23, R23, 0x1f, RZ, 0xc0, !PT ;  /* 0x0000001f17177812 */ /* 0x001fc800078ec0ff */
[----:B------:R-:W-:-:S13]  /*27eb0*/  ISETP.NE.AND P1, PT, R23, RZ, PT ;  /* 0x000000ff1700720c */ /* 0x000fda0003f25270 */
[----:B-1----:R-:W-:Y:S05]  /*27ec0*/  @!P1 BRA `(.L_x_1909) ;  /* 0x0000000000049947 */ /* 0x002fea0003800000 */
[----:B------:R-:W-:Y:S01]  /*27ed0*/  BPT.TRAP 0x1 ;  /* 0x000000040000795c */ /* 0x000fe20000300000 */
.L_x_1909:
[----:B------:R-:W-:Y:S05]  /*27ee0*/  BSYNC B2 ;  /* 0x0000000000027941 */ /* 0x000fea0003800000 */
.L_x_1908:
[----:B------:R-:W-:Y:S01]  /*27ef0*/  R2UR UR10, R14 ;  /* 0x000000000e0a72ca */ /* 0x000fe200000e0000 */
[----:B------:R-:W-:Y:S01]  /*27f00*/  UIADD3 UR4, UP0, UR36, 0x670, URZ ;  /* 0x0000067024047890 */ /* 0x000fe2000ff1e03f */
[----:B------:R-:W-:Y:S01]  /*27f10*/  R2UR UR6, R2 ;  /* 0x00000000020672ca */ /* 0x000fe200000e0000 */
[----:B------:R-:W-:Y:S01]  /*27f20*/  VIADD R7, R7, 0x308b0 ;  /* 0x000308b007077836 */ /* 0x000fe20000000000 */
[----:B------:R-:W-:Y:S01]  /*27f30*/  R2UR UR7, R3 ;  /* 0x00000000030772ca */ /* 0x000fe200000e0000 */
[----:B------:R-:W-:Y:S01]  /*27f40*/  UIADD3.X UR5, URZ, UR37, URZ, UP0, !UPT ;  /* 0x000000253f057290 */ /* 0x000fe200087fe43f */
[----:B------:R-:W-:Y:S02]  /*27f50*/  PLOP3.LUT P1, PT, PT, PT, PT, 0x80, 0x0 ;  /* 0x000000000000781c */ /* 0x000fe40003f2f070 */
[----:B------:R-:W-:-:S11]  /*27f60*/  IADD3 R13, R11, 0x400, RZ ;  /* 0x000004000b0d7810 */ /* 0x000fd60007ffe0ff */
.L_x_1910:
        /* <DEDUP_REMOVED lines=15> */
.L_x_1911:
        /* <DEDUP_REMOVED lines=15> */
.L_x_1912:
        /* <DEDUP_REMOVED lines=15> */
.L_x_1913:
        /* <DEDUP_REMOVED lines=10> */
.L_x_1897:
[----:B------:R-:W-:Y:S05]  /*282e0*/  BSYNC B1 ;  /* 0x0000000000017941 */ /* 0x000fea0003800000 */
.L_x_1896:
        /* <DEDUP_REMOVED lines=8> */
.L_x_1872:
[----:B------:R-:W-:Y:S05]  /*28370*/  BSYNC B0 ;  /* 0x0000000000007941 */ /* 0x000fea0003800000 */
.L_x_1871:
[----:B------:R-:W0:Y:S01]  /*28380*/  LDC R0, c[0x0][0x448] ;  /* 0x00011200ff007b82 */ /* 0x000e220000000800 */
[----:B------:R-:W-:Y:S01]  /*28390*/  VIADD R7, R25, 0x7f ;  /* 0x0000007f19077836 */ /* 0x000fe20000000000 */
[----:B------:R-:W-:Y:S06]  /*283a0*/  @!P0 WARPSYNC.ALL ;  /* 0x0000000000008948 */ /* 0x000fec0003800000 */
[----:B------:R-:W-:Y:S01]  /*283b0*/  @!P0 BAR.SYNC.DEFER_BLOCKING 0xc, 0x180 ;  /* 0x0306000000008b1d */ /* 0x000fe20000010000 */
[----:B0-----:R-:W-:-:S13]  /*283c0*/  ISETP.NE.AND P1, PT, R0, 0x1, PT ;  /* 0x000000010000780c */ /* 0x001fda0003f25270 */
[----:B------:R-:W0:Y:S08]  /*283d0*/  @P1 LDC R0, c[0x0][0x44c] ;  /* 0x00011300ff001b82 */ /* 0x000e300000000800 */
[----:B------:R-:W1:Y:S01]  /*283e0*/  @P1 LDC R3, c[0x0][0x450] ;  /* 0x00011400ff031b82 */ /* 0x000e620000000800 */
[----:B0-----:R-:W-:-:S05]  /*283f0*/  @P1 IMAD.HI.U32 R0, R7, R0, RZ ;  /* 0x0000000007001227 */ /* 0x001fca00078e00ff */
[----:B-1----:R-:W-:Y:S02]  /*28400*/  @P1 SHF.R.U32.HI R7, RZ, R3, R0 ;  /* 0x00000003ff071219 */ /* 0x002fe40000011600 */
[----:B------:R-:W0:Y:S03]  /*28410*/  LDC.64 R2, c[0x0][0x9e0] ;  /* 0x00027800ff027b82 */ /* 0x000e260000000a00 */
[----:B------:R-:W-:Y:S01]  /*28420*/  IMAD.IADD R7, R18, 0x1, R7 ;  /* 0x0000000112077824 */ /* 0x000fe200078e0207 */
[----:B0-----:R-:W-:-:S03]  /*28430*/  ISETP.GE.AND P2, PT, R3, 0x1, PT ;  /* 0x000000010300780c */ /* 0x001fc60003f46270 */
[----:B------:R-:W-:-:S10]  /*28440*/  IMAD.IADD R2, R7, 0x1, R2 ;  /* 0x0000000107027824 */ /* 0x000fd400078e0202 */
[----:B------:R-:W-:Y:S05]  /*28450*/  @!P2 BRA `(.L_x_1915) ;  /* 0x000000000048a947 */ /* 0x000fea0003800000 */
        /* <DEDUP_REMOVED lines=11> */
.L_x_1917:
[----:B------:R-:W-:-:S13]  /*28510*/  ISETP.NE.AND P0, PT, R3, 0x1, PT ;  /* 0x000000010300780c */ /* 0x000fda0003f05270 */
[----:B------:R-:W0:Y:S02]  /*28520*/  @P0 LDC.64 R4, c[0x0][0x9e8] ;  /* 0x00027a00ff040b82 */ /* 0x000e240000000a00 */
[----:B0-----:R-:W-:-:S05]  /*28530*/  @P0 IMAD.HI.U32 R4, R0, R4, RZ ;  /* 0x0000000400040227 */ /* 0x001fca00078e00ff */
[----:B------:R-:W-:-:S07]  /*28540*/  @P0 SHF.R.U32.HI R0, RZ, R5, R4 ;  /* 0x00000005ff000219 */ /* 0x000fce0000011604 */
.L_x_1918:
[----:B------:R-:W-:Y:S05]  /*28550*/  BSYNC B0 ;  /* 0x0000000000007941 */ /* 0x000fea0003800000 */
.L_x_1916:
[----:B------:R-:W-:-:S05]  /*28560*/  IMAD R5, R0, R3, R3 ;  /* 0x0000000300057224 */ /* 0x000fca00078e0203 */
[----:B------:R-:W-:-:S07]  /*28570*/  VIMNMX R2, R2, R5, PT ;  /* 0x0000000502027248 */ /* 0x000fce0003fe0100 */
.L_x_1915:
[----:B------:R-:W0:Y:S01]  /*28580*/  @P1 LDC R4, c[0x0][0x44c] ;  /* 0x00011300ff041b82 */ /* 0x000e220000000800 */
[----:B------:R-:W-:Y:S01]  /*28590*/  VIADD R2, R2, 0x3f ;  /* 0x0000003f02027836 */ /* 0x000fe20000000000 */
[----:B------:R-:W-:-:S04]  /*285a0*/  ULDC UR4, c[0x0][0x9dc] ;  /* 0x0002770000047ab9 */ /* 0x000fc80000000800 */
[----:B------:R-:W-:Y:S02]  /*285b0*/  SHF.R.S32.HI R5, RZ, 0x1f, R2 ;  /* 0x0000001fff057819 */ /* 0x000fe40000011402 */
[----:B------:R-:W1:Y:S02]  /*285c0*/  @P1 LDC R0, c[0x0][0x450] ;  /* 0x00011400ff001b82 */ /* 0x000e640000000800 */
[----:B------:R-:W-:Y:S01]  /*285d0*/  LEA.HI R5, R5, R2, RZ, 0x6 ;  /* 0x0000000205057211 */ /* 0x000fe200078f30ff */
[----:B------:R-:W-:Y:S02]  /*285e0*/  IMAD.MOV.U32 R2, RZ, RZ, R25 ;  /* 0x000000ffff027224 */ /* 0x000fe400078e0019 */
        /* <DEDUP_REMOVED lines=17> */
.L_x_1921:
[----:B------:R-:W-:-:S13]  /*28700*/  ISETP.NE.AND P0, PT, R3, 0x1, PT ;  /* 0x000000010300780c */ /* 0x000fda0003f05270 */
[----:B------:R-:W0:Y:S02]  /*28710*/  @P0 LDC.64 R4, c[0x0][0x9e8] ;  /* 0x00027a00ff040b82 */ /* 0x000e240000000a00 */
[----:B0-----:R-:W-:-:S05]  /*28720*/  @P0 IMAD.HI.U32 R4, R2, R4, RZ ;  /* 0x0000000402040227 */ /* 0x001fca00078e00ff */
[----:B------:R-:W-:-:S07]  /*28730*/  @P0 SHF.R.U32.HI R2, RZ, R5, R4 ;  /* 0x00000005ff020219 */ /* 0x000fce0000011604 */
.L_x_1922:
[----:B------:R-:W-:Y:S05]  /*28740*/  BSYNC B0 ;  /* 0x0000000000007941 */ /* 0x000fea0003800000 */
.L_x_1920:
[----:B------:R-:W-:-:S05]  /*28750*/  IMAD R3, R2, R3, RZ ;  /* 0x0000000302037224 */ /* 0x000fca00078e02ff */
[----:B------:R-:W-:-:S07]  /*28760*/  VIMNMX R0, R0, R3, !PT ;  /* 0x0000000300007248 */ /* 0x000fce0007fe0100 */
.L_x_1919:
[----:B------:R-:W-:Y:S01]  /*28770*/  ISETP.NE.AND P1, PT, R6, RZ, PT ;  /* 0x000000ff0600720c */ /* 0x000fe20003f25270 */
[----:B------:R-:W-:Y:S01]  /*28780*/  BSSY B0, `(.L_x_1923) ;  /* 0x0000024000007945 */ /* 0x000fe20003800000 */
[----:B------:R-:W-:-:S04]  /*28790*/  SHF.R.S32.HI R3, RZ, 0x1f, R0 ;  /* 0x0000001fff037819 */ /* 0x000fc80000011400 */
[----:B------:R-:W-:-:S04]  /*287a0*/  LEA.HI R3, R3, R0, RZ, 0x6 ;  /* 0x0000000003037211 */ /* 0x000fc800078f30ff */
[----:B------:R-:W-:Y:S02]  /*287b0*/  SHF.R.S32.HI R0, RZ, 0x6, R3 ;  /* 0x00000006ff007819 */ /* 0x000fe40000011403 */
[----:B------:R-:W-:Y:S01]  /*287c0*/  MOV R3, RZ ;  /* 0x000000ff00037202 */ /* 0x000fe20000000f00 */
[----:B------:R-:W0:Y:S01]  /*287d0*/  @!P1 LDC R6, c[0x0][0x9f0] ;  /* 0x00027c00ff069b82 */ /* 0x000e220000000800 */
[----:B------:R-:W-:-:S04]  /*287e0*/  VIMNMX R0, RZ, R0, !PT ;  /* 0x00000000ff007248 */ /* 0x000fc80007fe0100 */
[----:B------:R-:W-:-:S13]  /*287f0*/  ISETP.GT.AND P0, PT, R19, R0, PT ;  /* 0x000000001300720c */ /* 0x000fda0003f04270 */
[----:B------:R-:W-:Y:S05]  /*28800*/  @!P0 BRA `(.L_x_1924) ;  /* 0x00000000006c8947 */ /* 0x000fea0003800000 */
[-C--:B0-----:R-:W-:Y:S01]  /*28810*/  IABS R4, R6.reuse ;  /* 0x0000000600047213 */ /* 0x081fe20000000000 */
[----:B------:R-:W-:Y:S01]  /*28820*/  IMAD.MOV.U32 R2, RZ, RZ, RZ ;  /* 0x000000ffff027224 */ /* 0x000fe200078e00ff */
[----:B------:R-:W-:Y:S02]  /*28830*/  IABS R8, R6 ;  /* 0x0000000600087213 */ /* 0x000fe40000000000 */
[----:B------:R-:W0:Y:S08]  /*28840*/  I2F.RP R5, R4 ;  /* 0x0000000400057306 */ /* 0x000e300000209400 */
[----:B0-----:R-:W0:Y:S02]  /*28850*/  MUFU.RCP R5, R5 ;  /* 0x0000000500057308 */ /* 0x001e240000001000 */
[----:B0-----:R-:W-:-:S06]  /*28860*/  VIADD R7, R5, 0xffffffe ;  /* 0x0ffffffe05077836 */ /* 0x001fcc0000000000 */
[----:B------:R0:W1:Y:S02]  /*28870*/  F2I.FTZ.U32.TRUNC.NTZ R3, R7 ;  /* 0x0000000700037305 */ /* 0x000064000021f000 */
[----:B0-----:R-:W-:Y:S01]  /*28880*/  IADD3 R7, RZ, -R8, RZ ;  /* 0x80000008ff077210 */ /* 0x001fe20007ffe0ff */
[----:B-1----:R-:W-:-:S04]  /*28890*/  IMAD.MOV R9, RZ, RZ, -R3 ;  /* 0x000000ffff097224 */ /* 0x002fc800078e0a03 */
[----:B------:R-:W-:-:S04]  /*288a0*/  IMAD R9, R9, R4, RZ ;  /* 0x0000000409097224 */ /* 0x000fc800078e02ff */
[----:B------:R-:W-:Y:S01]  /*288b0*/  IMAD.HI.U32 R2, R3, R9, R2 ;  /* 0x0000000903027227 */ /* 0x000fe200078e0002 */
[----:B------:R-:W-:-:S05]  /*288c0*/  IADD3 R3, R6, -0x1, R19 ;  /* 0xffffffff06037810 */ /* 0x000fca0007ffe013 */
[----:B------:R-:W-:-:S05]  /*288d0*/  IMAD.IADD R3, R3, 0x1, -R0 ;  /* 0x0000000103037824 */ /* 0x000fca00078e0a00 */
[----:B------:R-:W-:Y:S02]  /*288e0*/  IABS R5, R3 ;  /* 0x0000000300057213 */ /* 0x000fe40000000000 */
[----:B------:R-:W-:-:S03]  /*288f0*/  LOP3.LUT R3, R3, R6, RZ, 0x3c, !PT ;  /* 0x0000000603037212 */ /* 0x000fc600078e3cff */
[----:B------:R-:W-:Y:S01]  /*28900*/  IMAD.HI.U32 R2, R2, R5, RZ ;  /* 0x0000000502027227 */ /* 0x000fe200078e00ff */
[----:B------:R-:W-:-:S03]  /*28910*/  ISETP.GE.AND P2, PT, R3, RZ, PT ;  /* 0x000000ff0300720c */ /* 0x000fc60003f46270 */
        /* <DEDUP_REMOVED lines=8> */
[----:B------:R-:W-:-:S04]  /*289a0*/  @!P1 LOP3.LUT R2, RZ, R6, RZ, 0x33, !PT ;  /* 0x00000006ff029212 */ /* 0x000fc800078e33ff */
[----:B------:R-:W-:-:S07]  /*289b0*/  MOV R3, R2 ;  /* 0x0000000200037202 */ /* 0x000fce0000000f00 */
.L_x_1924:
[----:B------:R-:W-:Y:S05]  /*289c0*/  BSYNC B0 ;  /* 0x0000000000007941 */ /* 0x000fea0003800000 */
.L_x_1923:
[-C--:B------:R-:W-:Y:S01]  /*289d0*/  IMAD R0, R10, R3.reuse, R0 ;  /* 0x000000030a007224 */ /* 0x080fe200078e0200 */
        /* <DEDUP_REMOVED lines=13> */
[----:B------:R-:W1:Y:S02]  /*28ab0*/  FLO.U32 R0, UR4 ;  /* 0x0000000400007d00 */ /* 0x000e6400080e0000 */
        /* <DEDUP_REMOVED lines=9> */
.L_x_1926:
        /* <DEDUP_REMOVED lines=9> */
[----:B------:R-:W-:Y:S01]  /*28be0*/  MOV R7, UR9 ;  /* 0x0000000900077c02 */ /* 0x000fe20008000f00 */
[----:B------:R-:W1:Y:S01]  /*28bf0*/  LDC.64 R2, c[0x4][R2] ;  /* 0x0100000002027b82 */ /* 0x000e620000000a00 */
[----:B------:R-:W-:Y:S01]  /*28c00*/  IMAD.U32 R5, RZ, RZ, UR7 ;  /* 0x00000007ff057e24 */ /* 0x000fe2000f8e00ff */
[----:B------:R-:W-:Y:S01]  /*28c10*/  MOV R13, RZ ;  /* 0x000000ff000d7202 */ /* 0x000fe20000000f00 */
[----:B0-----:R-:W-:Y:S02]  /*28c20*/  IMAD.U32 R6, RZ, RZ, UR8 ;  /* 0x00000008ff067e24 */ /* 0x001fe4000f8e00ff */
[----:B------:R-:W-:-:S02]  /*28c30*/  IMAD.U32 R10, RZ, RZ, UR4 ;  /* 0x00000004ff0a7e24 */ /* 0x000fc4000f8e00ff */
[----:B------:R-:W-:Y:S02]  /*28c40*/  IMAD.U32 R11, RZ, RZ, UR5 ;  /* 0x00000005ff0b7e24 */ /* 0x000fe4000f8e00ff */
[----:B------:R-:W-:Y:S02]  /*28c50*/  IMAD.MOV.U32 R8, RZ, RZ, 0x70 ;  /* 0x00000070ff087424 */ /* 0x000fe400078e00ff */
[----:B------:R-:W-:-:S07]  /*28c60*/  IMAD.MOV.U32 R12, RZ, RZ, 0x1 ;  /* 0x00000001ff0c7424 */ /* 0x000fce00078e00ff */
[----:B------:R-:W-:-:S07]  /*28c70*/  LEPC R20, `(.L_x_1929) ;  /* 0x000000001014794e */ /* 0x000fce0000000000 */
[----:B-1----:R-:W-:Y:S05]  /*28c80*/  CALL.ABS.NOINC R2 ;  /* 0x0000000002007343 */ /* 0x002fea0003c00000 */
.L_x_1929:
[----:B------:R-:W-:Y:S05]  /*28c90*/  BSYNC B6 ;  /* 0x0000000000067941 */ /* 0x000fea0003800000 */
.L_x_1928:
        /* <DEDUP_REMOVED lines=12> */
[----:B------:R-:W-:Y:S01]  /*28d60*/  MOV R13, RZ ;  /* 0x000000ff000d7202 */ /* 0x000fe20000000f00 */
[----:B0-----:R-:W-:Y:S02]  /*28d70*/  IMAD.U32 R6, RZ, RZ, UR8 ;  /* 0x00000008ff067e24 */ /* 0x001fe4000f8e00ff */
[----:B------:R-:W-:-:S02]  /*28d80*/  IMAD.U32 R10, RZ, RZ, UR4 ;  /* 0x00000004ff0a7e24 */ /* 0x000fc4000f8e00ff */
[----:B------:R-:W-:Y:S02]  /*28d90*/  IMAD.U32 R11, RZ, RZ, UR5 ;  /* 0x00000005ff0b7e24 */ /* 0x000fe4000f8e00ff */
[----:B------:R-:W-:Y:S02]  /*28da0*/  IMAD.MOV.U32 R8, RZ, RZ, 0x70 ;  /* 0x00000070ff087424 */ /* 0x000fe400078e00ff */
[----:B-1----:R-:W-:-:S07]  /*28db0*/  IMAD.MOV.U32 R12, RZ, RZ, 0x1 ;  /* 0x00000001ff0c7424 */ /* 0x002fce00078e00ff */
[----:B------:R-:W-:-:S07]  /*28dc0*/  LEPC R20, `(.L_x_1932) ;  /* 0x000000001014794e */ /* 0x000fce0000000000 */
[----:B--2---:R-:W-:Y:S05]  /*28dd0*/  CALL.ABS.NOINC R2 ;  /* 0x0000000002007343 */ /* 0x004fea0003c00000 */
.L_x_1932:
        /* <DEDUP_REMOVED lines=15> */
.L_x_1931:
[----:B------:R-:W-:Y:S05]  /*28ed0*/  BSYNC B6 ;  /* 0x0000000000067941 */ /* 0x000fea0003800000 */
.L_x_1930:
[----:B------:R-:W-:Y:S01]  /*28ee0*/  ULDC.64 UR4, c[0x0][0x9f8] ;  /* 0x00027e0000047ab9 */ /* 0x000fe20000000a00 */
[----:B------:R-:W2:Y:S01]  /*28ef0*/  LDL R20, [R1+0x8] ;  /* 0x0000080001147983 */ /* 0x000ea20000100800 */
[----:B------:R-:W-:Y:S01]  /*28f00*/  ISETP.NE.U32.AND P0, PT, RZ, UR4, PT ;  /* 0x00000004ff007c0c */ /* 0x000fe2000bf05070 */
[----:B------:R-:W1:Y:S02]  /*28f10*/  LDC R5, c[0x0][0x430] ;  /* 0x00010c00ff057b82 */ /* 0x000e640000000800 */
[----:B------:R-:W3:Y:S01]  /*28f20*/  LDL R19, [R1+0x10] ;  /* 0x0000100001137983 */ /* 0x000ee20000100800 */
[----:B------:R-:W-:Y:S02]  /*28f30*/  ISETP.NE.AND.EX P0, PT, RZ, UR5, PT, P0 ;  /* 0x00000005ff007c0c */ /* 0x000fe4000bf05300 */
[----:B------:R-:W-:Y:S01]  /*28f40*/  MOV R32, R27 ;  /* 0x0000001b00207202 */ /* 0x000fe20000000f00 */
[----:B------:R-:W4:Y:S01]  /*28f50*/  S2R R18, SR_TID.X ;  /* 0x0000000000127919 */ /* 0x000f220000002100 */
[----:B------:R-:W-:Y:S01]  /*28f60*/  VIADD R7, R23, 0xffffffff ;  /* 0xffffffff17077836 */ /* 0x000fe20000000000 */
[----:B------:R-:W-:Y:S01]  /*28f70*/  LOP3.LUT R16, R16, 0xfffffffe, RZ, 0xc0, !PT ;  /* 0xfffffffe10107812 */ /* 0x000fe200078ec0ff */
[----:B------:R-:W-:-:S07]  /*28f80*/  ULDC UR4, c[0x0][0x2f4] ;  /* 0x0000bd0000047ab9 */ /* 0x000fce0000000800 */
[----:B------:R-:W0:Y:S01]  /*28f90*/  @P0 LDC.64 R2, c[0x0][0x9f8] ;  /* 0x00027e00ff020b82 */ /* 0x000e220000000a00 */
[----:B----4-:R-:W-:Y:S01]  /*28fa0*/  LOP3.LUT R18, R18, 0x7f, RZ, 0xc0, !PT ;  /* 0x0000007f12127812 */ /* 0x010fe200078ec0ff */
[----:B0-----:R-:W-:-:S05]  /*28fb0*/  @P0 IMAD.WIDE R2, R27, 0x4, R2 ;  /* 0x000000041b020825 */ /* 0x001fca00078e0202 */
[----:B------:R0:W4:Y:S01]  /*28fc0*/  @P0 LDG.E R32, desc[UR60][R2.64] ;  /* 0x0000003c02200981 */ /* 0x000122000c1e1900 */
[----:B------:R-:W-:Y:S02]  /*28fd0*/  SHF.R.U32.HI R21, RZ, 0x3, R18 ;  /* 0x00000003ff157819 */ /* 0x000fe40000011612 */
[----:B-1----:R-:W-:Y:S01]  /*28fe0*/  ISETP.NE.AND P1, PT, R5, 0x1, PT ;  /* 0x000000010500780c */ /* 0x002fe20003f25270 */
[----:B------:R-:W1:-:S12]  /*28ff0*/  S2R R18, SR_TID.X ;  /* 0x0000000000127919 */ /* 0x000e580000002100 */
[----:B------:R-:W0:Y:S08]  /*29000*/  @P1 LDC R9, c[0x0][0x434] ;  /* 0x00010d00ff091b82 */ /* 0x000e300000000800 */
[----:B------:R-:W0:Y:S01]  /*29010*/  @P1 LDC R6, c[0x0][0x438] ;  /* 0x00010e00ff061b82 */ /* 0x000e220000000800 */
[----:B-1----:R-:W-:-:S05]  /*29020*/  IMAD.SHL.U32 R18, R18, 0x10, RZ ;  /* 0x0000001012127824 */ /* 0x002fca00078e00ff */
[----:B------:R-:W-:-:S05]  /*29030*/  LOP3.LUT R18, R21, 0x70, R18, 0xf8, !PT ;  /* 0x0000007015127812 */ /* 0x000fca00078ef812 */
[----:B------:R-:W-:Y:S01]  /*29040*/  IMAD R0, R7, 0x40, R18 ;  /* 0x0000004007007824 */ /* 0x000fe200078e0212 */
[----:B------:R-:W-:-:S04]  /*29050*/  LOP3.LUT R10, R36, 0x40, RZ, 0xfc, !PT ;  /* 0x00000040240a7812 */ /* 0x000fc800078efcff */
[----:B------:R-:W-:Y:S01]  /*29060*/  ISETP.GE.AND P3, PT, R10, UR4, PT ;  /* 0x000000040a007c0c */ /* 0x000fe2000bf66270 */
[----:B------:R-:W-:Y:S01]  /*29070*/  UMOV UR5, 0xffffffff ;  /* 0xffffffff00057882 */ /* 0x000fe20000000000 */
[----:B--2---:R-:W-:-:S04]  /*29080*/  ISETP.GE.AND P0, PT, R0, R20, PT ;  /* 0x000000140000720c */ /* 0x004fc80003f06270 */
[----:B------:R-:W-:Y:S01]  /*29090*/  ISETP.GT.U32.OR P0, PT, R18, 0x3f, P0 ;  /* 0x0000003f1200780c */ /* 0x000fe20000704470 */
[----:B---3--:R-:W-:-:S04]  /*290a0*/  IMAD.IADD R0, R0, 0x1, R19 ;  /* 0x0000000100007824 */ /* 0x008fc800078e0213 */
[----:B0-----:R-:W-:Y:S01]  /*290b0*/  @P1 IMAD.HI.U32 R9, R0, R9, RZ ;  /* 0x0000000900091227 */ /* 0x001fe200078e00ff */
[----:B------:R-:W-:-:S04]  /*290c0*/  MOV R4, R0 ;  /* 0x0000000000047202 */ /* 0x000fc80000000f00 */
[----:B------:R-:W-:-:S03]  /*290d0*/  @P1 SHF.R.U32.HI R4, RZ, R6, R9 ;  /* 0x00000006ff041219 */ /* 0x000fc60000011609 */
[----:B------:R-:W0:Y:S02]  /*290e0*/  @!P0 LDC.64 R2, c[0x0][0x428] ;  /* 0x00010a00ff028b82 */ /* 0x000e240000000a00 */
[----:B------:R-:W-:-:S04]  /*290f0*/  IMAD.MOV R6, RZ, RZ, -R4 ;  /* 0x000000ffff067224 */ /* 0x000fc800078e0a04 */
[----:B------:R-:W-:Y:S01]  /*29100*/  IMAD R0, R5, R6, R0 ;  /* 0x0000000605007224 */ /* 0x000fe200078e0200 */
[----:B------:R-:W-:Y:S02]  /*29110*/  @!P0 SHF.R.S32.HI R5, RZ, 0x1f, R4 ;  /* 0x0000001fff058819 */ /* 0x000fe40000011404 */
[----:B----4-:R-:W-:Y:S01]  /*29120*/  SHF.R.S32.HI R8, RZ, 0x1f, R32 ;  /* 0x0000001fff087819 */ /* 0x010fe20000011420 */
[----:B0-----:R-:W-:-:S04]  /*29130*/  @!P0 IMAD.WIDE.U32 R4, R32, R2, R4 ;  /* 0x0000000220048225 */ /* 0x001fc800078e0004 */
[----:B------:R-:W-:Y:S01]  /*29140*/  @!P0 IMAD R6, R8, R2, RZ ;  /* 0x0000000208068224 */ /* 0x000fe200078e02ff */
[----:B------:R0:W-:Y:S03]  /*29150*/  STL [R1+0x14], R8 ;  /* 0x0000140801007387 */ /* 0x0001e60000100800 */
[----:B------:R-:W-:Y:S02]  /*29160*/  @!P0 IMAD R6, R32, R3, R6 ;  /* 0x0000000320068224 */ /* 0x000fe400078e0206 */
[----:B------:R-:W1:Y:S02]  /*29170*/  @!P0 LDC.64 R2, c[0x0][0x418] ;  /* 0x00010600ff028b82 */ /* 0x000e640000000a00 */
[----:B------:R-:W-:Y:S02]  /*29180*/  @!P0 IMAD.IADD R6, R5, 0x1, R6 ;  /* 0x0000000105068824 */ /* 0x000fe400078e0206 */
[----:B------:R-:W-:Y:S01]  /*29190*/  IMAD.MOV.U32 R5, RZ, RZ, RZ ;  /* 0x000000ffff057224 */ /* 0x000fe200078e00ff */
[----:B-1----:R-:W-:-:S04]  /*291a0*/  @!P0 LEA R2, P1, R4, R2, 0x2 ;  /* 0x0000000204028211 */ /* 0x002fc800078210ff */
[----:B------:R-:W-:Y:S01]  /*291b0*/  @!P0 LEA.HI.X R3, R4, R3, R6, 0x2, P1 ;  /* 0x0000000304038211 */ /* 0x000fe200008f1406 */
[----:B------:R-:W-:-:S04]  /*291c0*/  IMAD.U32 R4, RZ, RZ, UR39 ;  /* 0x00000027ff047e24 */ /* 0x000fc8000f8e00ff */
[----:B------:R1:W5:Y:S01]  /*291d0*/  @!P0 LDG.E R5, desc[UR60][R2.64] ;  /* 0x0000003c02058981 */ /* 0x000362000c1e1900 */
[----:B------:R-:W-:Y:S02]  /*291e0*/  ISETP.GT.U32.AND P0, PT, R18, 0x3f, PT ;  /* 0x0000003f1200780c */ /* 0x000fe40003f04070 */
[----:B------:R-:W-:Y:S02]  /*291f0*/  ISETP.NE.AND P2, PT, R4, 0x3, PT ;  /* 0x000000030400780c */ /* 0x000fe40003f45270 */
[----:B0-----:R-:W-:-:S04]  /*29200*/  LOP3.LUT R8, R36, 0x80, RZ, 0xfc, !PT ;  /* 0x0000008024087812 */ /* 0x001fc800078efcff */
[----:B------:R-:W-:-:S05]  /*29210*/  ISETP.GE.AND P1, PT, R8, UR4, PT ;  /* 0x0000000408007c0c */ /* 0x000fca000bf26270 */
[----:B------:R-:W-:Y:S02]  /*29220*/  @P0 LOP3.LUT R16, R16, 0x1, RZ, 0xfc, !PT ;  /* 0x0000000110100812 */ /* 0x000fe400078efcff */
[----:B------:R-:W-:Y:S02]  /*29230*/  ISETP.GE.AND P0, PT, R36, UR4, PT ;  /* 0x0000000424007c0c */ /* 0x000fe4000bf06270 */
[----:B------:R-:W-:-:S04]  /*29240*/  LOP3.LUT R16, R16, 0xffffffdf, RZ, 0xc0, !PT ;  /* 0xffffffdf10107812 */ /* 0x000fc800078ec0ff */
[----:B------:R-:W-:-:S04]  /*29250*/  @P2 LOP3.LUT R16, R16, 0x20, RZ, 0xfc, !PT ;  /* 0x0000002010102812 */ /* 0x000fc800078efcff */
[----:B------:R-:W-:-:S04]  /*29260*/  LOP3.LUT R16, R16, 0xffffffef, RZ, 0xc0, !PT ;  /* 0xffffffef10107812 */ /* 0x000fc800078ec0ff */
        /* <DEDUP_REMOVED lines=8> */
[----:B-1----:R-:W-:Y:S06]  /*292f0*/  BRA.DIV UR5, `(.L_x_1933) ;  /* 0x0000005e05207947 */ /* 0x002fec000b800000 */
.L_x_2086:
[----:B------:R-:W-:Y:S01]  /*29300*/  MOV R23, R7 ;  /* 0x0000000700177202 */ /* 0x000fe20000000f00 */
[----:B------:R-:W-:Y:S06]  /*29310*/  @!P2 BRA `(.L_x_1934) ;  /* 0x000000000004a947 */ /* 0x000fec0003800000 */
[----:B------:R-:W-:Y:S01]  /*29320*/  BPT.TRAP 0x1 ;  /* 0x000000040000795c */ /* 0x000fe20000300000 */
.L_x_1934:
[----:B------:R-:W-:Y:S01]  /*29330*/  SHF.R.S32.HI R6, RZ, 0x1f, R0 ;  /* 0x0000001fff067819 */ /* 0x000fe20000011400 */
[----:B------:R-:W-:Y:S01]  /*29340*/  ULDC.64 UR4, c[0x0][0x328] ;  /* 0x0000ca0000047ab9 */ /* 0x000fe20000000a00 */
[----:B-----5:R-:W-:Y:S01]  /*29350*/  SHF.R.S32.HI R8, RZ, 0x1f, R5 ;  /* 0x0000001fff087819 */ /* 0x020fe20000011405 */
[----:B------:R-:W-:Y:S01]  /*29360*/  ULDC.64 UR6, c[0x0][0x318] ;  /* 0x0000c60000067ab9 */ /* 0x000fe20000000a00 */
[----:B------:R-:W-:Y:S01]  /*29370*/  BSSY B0, `(.L_x_1935) ;  /* 0x0000013000007945 */ /* 0x000fe20003800000 */
        /* <DEDUP_REMOVED lines=18> */
.L_x_2087:
[----:B------:R-:W-:Y:S05]  /*294a0*/  BSYNC B0 ;  /* 0x0000000000007941 */ /* 0x000fea0003800000 */
.L_x_1935:
[----:B------:R-:W2:Y:S01]  /*294b0*/  LDL R10, [R1+0x8] ;  /* 0x00000800010a7983 */ /* 0x000ea20000100800 */
[----:B------:R-:W-:Y:S01]  /*294c0*/  ULDC.64 UR4, c[0x0][0x300] ;  /* 0x0000c00000047ab9 */ /* 0x000fe20000000a00 */
[----:B------:R-:W-:Y:S01]  /*294d0*/  ULDC.64 UR6, c[0x0][0x2e8] ;  /* 0x0000ba0000067ab9 */ /* 0x000fe20000000a00 */
[----:B------:R-:W-:Y:S01]  /*294e0*/  IMAD R6, R6, UR4, RZ ;  /* 0x0000000406067c24 */ /* 0x000fe2000f8e02ff */
[----:B------:R-:W1:Y:S01]  /*294f0*/  S2R R9, SR_TID.X ;  /* 0x0000000000097919 */ /* 0x000e620000002100 */
[----:B0-----:R-:W-:Y:S01]  /*29500*/  IMAD.WIDE.U32 R2, R0, UR4, RZ ;  /* 0x0000000400027c25 */ /* 0x001fe2000f8e00ff */
[C---:B------:R-:W-:Y:S02]  /*29510*/  LOP3.LUT P5, RZ, R16.reuse, 0x10, RZ, 0xc0, !PT ;  /* 0x0000001010ff7812 */ /* 0x040fe400078ac0ff */
[----:B------:R-:W-:Y:S01]  /*29520*/  LOP3.LUT P4, RZ, R16, 0x8, RZ, 0xc0, !PT ;  /* 0x0000000810ff7812 */ /* 0x000fe2000788c0ff */
        /* <DEDUP_REMOVED lines=8> */
[----:B------:R-:W-:-:S04]  /*295b0*/  ULDC.64 UR4, c[0x0][0x308] ;  /* 0x0000c20000047ab9 */ /* 0x000fc80000000a00 */
[----:B------:R-:W-:-:S03]  /*295c0*/  IADD3 R3, R3, R8, RZ ;  /* 0x0000000803037210 */ /* 0x000fc60007ffe0ff */
[----:B------:R-:W-:Y:S01]  /*295d0*/  IMAD.WIDE.U32 R2, R26, UR4, R2 ;  /* 0x000000041a027c25 */ /* 0x000fe2000f8e0002 */
[----:B------:R-:W-:-:S03]  /*295e0*/  UMOV UR4, 0xffffffff ;  /* 0xffffffff00047882 */ /* 0x000fc60000000000 */
[----:B------:R-:W-:Y:S01]  /*295f0*/  IMAD R6, R26, UR5, R3 ;  /* 0x000000051a067c24 */ /* 0x000fe2000f8e0203 */
[C---:B------:R-:W-:Y:S02]  /*29600*/  LEA R0, P0, R2.reuse, UR6, 0x1 ;  /* 0x0000000602007c11 */ /* 0x040fe4000f8008ff */
[----:B-1----:R-:W-:Y:S02]  /*29610*/  LOP3.LUT R9, R9, 0x7f, RZ, 0xc0, !PT ;  /* 0x0000007f09097812 */ /* 0x002fe400078ec0ff */
[----:B------:R-:W-:Y:S02]  /*29620*/  LEA.HI.X R6, R2, UR7, R6, 0x1, P0 ;  /* 0x0000000702067c11 */ /* 0x000fe400080f0c06 */
[----:B------:R-:W-:Y:S01]  /*29630*/  SHF.R.U32.HI R9, RZ, 0x3, R9 ;  /* 0x00000003ff097819 */ /* 0x000fe20000011609 */
[----:B--2---:R-:W-:Y:S02]  /*29640*/  IMAD R5, R7, -0x40, R10 ;  /* 0xffffffc007057824 */ /* 0x004fe400078e020a */
[----:B------:R-:W-:-:S02]  /*29650*/  IMAD R7, R22, 0x4000, R33 ;  /* 0x0000400016077824 */ /* 0x000fc400078e0221 */
        /* <DEDUP_REMOVED lines=19> */
[----:B0-----:R-:W-:-:S04]  /*29790*/  @P0 LEA R2, P1, R36, R2, 0x1 ;  /* 0x0000000224020211 */ /* 0x001fc800078208ff */
[----:B------:R-:W-:Y:S02]  /*297a0*/  @P0 IADD3.X R3, RZ, R8, RZ, P1, !PT ;  /* 0x00000008ff030210 */ /* 0x000fe40000ffe4ff */
        /* <DEDUP_REMOVED lines=16> */
.L_x_2097:
[----:B------:R-:W-:-:S13]  /*298b0*/  ISETP.GE.AND P0, PT, R5, 0x31, PT ;  /* 0x000000310500780c */ /* 0x000fda0003f06270 */
[----:B0-----:R-:W-:Y:S02]  /*298c0*/  @P0 LEA R2, P1, R36, R0, 0x1 ;  /* 0x0000000024020211 */ /* 0x001fe400078208ff */
[----:B------:R-:W-:-:S03]  /*298d0*/  @P0 LEA R7, R7, R17, 0x1 ;  /* 0x0000001107070211 */ /* 0x000fc600078e08ff */
        /* <DEDUP_REMOVED lines=10> */
.L_x_1938:
        /* <DEDUP_REMOVED lines=10> */
.L_x_1939:
[----:B------:R1:W-:Y:S02]  /*29a20*/  SYNCS.ARRIVE.TRANS64.A1T0 RZ, [R4+URZ+0x30830], RZ ;  /* 0x030830ff04ff79a7 */ /* 0x0003e4000810003f */
[----:B------:R-:W-:Y:S05]  /*29a30*/  WARPSYNC.ALL ;  /* 0x0000000000007948 */ /* 0x000fea0003800000 */
[----:B------:R-:W-:Y:S01]  /*29a40*/  ULDC.64 UR4, c[0x0][0xa00] ;  /* 0x0002800000047ab9 */ /* 0x000fe20000000a00 */
[----:B0-----:R-:W-:Y:S01]  /*29a50*/  VIADD R2, R17, 0x10400 ;  /* 0x0001040011027836 */ /* 0x001fe20000000000 */
[----:B------:R-:W-:Y:S01]  /*29a60*/  BAR.SYNC.DEFER_BLOCKING 0x8, 0x180 ;  /* 0x0206000000007b1d */ /* 0x000fe20000010000 */
[----:B------:R-:W-:Y:S02]  /*29a70*/  ISETP.NE.U32.AND P0, PT, RZ, UR4, PT ;  /* 0x00000004ff007c0c */ /* 0x000fe4000bf05070 */
[----:B------:R-:W-:-:S02]  /*29a80*/  SHF.R.S32.HI R0, RZ, 0x1f, R27 ;  /* 0x0000001fff007819 */ /* 0x000fc4000001141b */
[----:B------:R-:W-:Y:S01]  /*29a90*/  ISETP.NE.AND.EX P0, PT, RZ, UR5, PT, P0 ;  /* 0x00000005ff007c0c */ /* 0x000fe2000bf05300 */
[----:B------:R-:W-:Y:S01]  /*29aa0*/  ULDC.64 UR4, c[0x0][0x298] ;  /* 0x0000a60000047ab9 */ /* 0x000fe20000000a00 */
[----:B------:R-:W-:Y:S01]  /*29ab0*/  LOP3.LUT P1, RZ, R2, 0x3ff, RZ, 0xc0, !PT ;  /* 0x000003ff02ff7812 */ /* 0x000fe2000782c0ff */
[----:B------:R-:W-:Y:S01]  /*29ac0*/  BSSY B6, `(.L_x_1940) ;  /* 0x000001c000067945 */ /* 0x000fe20003800000 */
[----:B------:R-:W-:Y:S02]  /*29ad0*/  SEL R0, R0, RZ, !P0 ;  /* 0x000000ff00007207 */ /* 0x000fe40004000000 */
[----:B------:R-:W-:-:S03]  /*29ae0*/  SEL R2, R27, RZ, !P0 ;  /* 0x000000ff1b027207 */ /* 0x000fc60004000000 */
[----:B------:R0:W-:Y:S04]  /*29af0*/  STL [R1+0x30], R0 ;  /* 0x0000300001007387 */ /* 0x0001e80000100800 */
[----:B------:R2:W-:Y:S01]  /*29b00*/  STL [R1+0x18], R2 ;  /* 0x0000180201007387 */ /* 0x0005e20000100800 */
[----:B0-----:R-:W-:Y:S01]  /*29b10*/  SHF.R.S32.HI R0, RZ, 0x1f, R35 ;  /* 0x0000001fff007819 */ /* 0x001fe20000011423 */
[----:B--2---:R-:W-:-:S04]  /*29b20*/  IMAD.WIDE.U32 R2, R35, UR4, RZ ;  /* 0x0000000423027c25 */ /* 0x004fc8000f8e00ff */
[----:B------:R-:W-:Y:S01]  /*29b30*/  IMAD R0, R0, UR4, RZ ;  /* 0x0000000400007c24 */ /* 0x000fe2000f8e02ff */
[----:B------:R0:W-:Y:S03]  /*29b40*/  STL.64 [R1+0x20], R2 ;  /* 0x0000200201007387 */ /* 0x0001e60000100a00 */
[----:B------:R-:W-:-:S04]  /*29b50*/  IMAD R0, R35, UR5, R0 ;  /* 0x0000000523007c24 */ /* 0x000fc8000f8e0200 */
[----:B------:R-:W-:Y:S01]  /*29b60*/  IMAD.IADD R35, R3, 0x1, R0 ;  /* 0x0000000103237824 */ /* 0x000fe200078e0200 */
[----:B------:R-:W-:Y:S06]  /*29b70*/  @!P1 BRA `(.L_x_1941) ;  /* 0x0000000000409947 */ /* 0x000fec0003800000 */
[----:B0-----:R-:W-:Y:S01]  /*29b80*/  MOV R2, 0x0 ;  /* 0x0000000000027802 */ /* 0x001fe20000000f00 */
[----:B------:R-:W-:Y:S01]  /*29b90*/  ULDC.64 UR4, c[0x4][0x138] ;  /* 0x01004e0000047ab9 */ /* 0x000fe20000000a00 */
[----:B------:R-:W-:Y:S01]  /*29ba0*/  ULDC.64 UR6, c[0x4][0x140] ;  /* 0x0100500000067ab9 */ /* 0x000fe20000000a00 */
[----:B------:R-:W-:Y:S01]  /*29bb0*/  ULDC.64 UR8, c[0x4][0xb0] ;  /* 0x01002c0000087ab9 */ /* 0x000fe20000000a00 */
[----:B-1----:R-:W-:Y:S01]  /*29bc0*/  IMAD.U32 R4, RZ, RZ, UR4 ;  /* 0x00000004ff047e24 */ /* 0x002fe2000f8e00ff */
[----:B------:R-:W-:Y:S01]  /*29bd0*/  MOV R6, UR6 ;  /* 0x0000000600067c02 */ /* 0x000fe20008000f00 */
        /* <DEDUP_REMOVED lines=10> */
.L_x_1941:
[----:B------:R-:W-:Y:S05]  /*29c80*/  BSYNC B6 ;  /* 0x0000000000067941 */ /* 0x000fea0003800000 */
.L_x_1940:
[----:B------:R-:W2:Y:S01]  /*29c90*/  LDL.LU R20, [R1+0x30] ;  /* 0x0000300001147983 */ /* 0x000ea20000300800 */
[----:B------:R-:W-:Y:S01]  /*29ca0*/  ULDC.64 UR4, c[0x0][0x2d8] ;  /* 0x0000b60000047ab9 */ /* 0x000fe20000000a00 */
[----:B------:R-:W3:Y:S02]  /*29cb0*/  LDC R7, c[0x0][0x448] ;  /* 0x00011200ff077b82 */ /* 0x000ee40000000800 */
[----:B------:R-:W4:Y:S04]  /*29cc0*/  LDL.LU R21, [R1+0x18] ;  /* 0x0000180001157983 */ /* 0x000f280000300800 */
[----:B0-----:R-:W5:Y:S01]  /*29cd0*/  LDL.LU.64 R2, [R1+0x20] ;  /* 0x0000200001027983 */ /* 0x001f620000300a00 */
[C---:B------:R-:W-:Y:S02]  /*29ce0*/  LOP3.LUT R9, R36.reuse, 0x40, RZ, 0xfc, !PT ;  /* 0x0000004024097812 */ /* 0x040fe400078efcff */
[----:B------:R-:W-:-:S02]  /*29cf0*/  LOP3.LUT R8, R36, 0x80, RZ, 0xfc, !PT ;  /* 0x0000008024087812 */ /* 0x000fc400078efcff */
[----:B---3--:R-:W-:-:S13]  /*29d00*/  ISETP.NE.AND P0, PT, R7, 0x1, PT ;  /* 0x000000010700780c */ /* 0x008fda0003f05270 */
[----:B------:R-:W0:Y:S01]  /*29d10*/  @P0 LDC R6, c[0x0][0x44c] ;  /* 0x00011300ff060b82 */ /* 0x000e220000000800 */
[----:B-----5:R-:W-:Y:S02]  /*29d20*/  IMAD.MOV.U32 R3, RZ, RZ, R35 ;  /* 0x000000ffff037224 */ /* 0x020fe400078e0023 */
[----:B------:R-:W-:-:S04]  /*29d30*/  IMAD.WIDE.U32 R2, R26, UR4, R2 ;  /* 0x000000041a027c25 */ /* 0x000fc8000f8e0002 */
[----:B------:R-:W-:Y:S01]  /*29d40*/  IMAD R3, R26, UR5, R3 ;  /* 0x000000051a037c24 */ /* 0x000fe2000f8e0203 */
[----:B------:R-:W-:Y:S02]  /*29d50*/  ULDC.64 UR4, c[0x0][0x2e0] ;  /* 0x0000b80000047ab9 */ /* 0x000fe40000000a00 */
[----:B--2---:R-:W-:Y:S02]  /*29d60*/  IMAD R0, R20, UR4, RZ ;  /* 0x0000000414007c24 */ /* 0x004fe4000f8e02ff */
[----:B------:R-:W2:Y:S01]  /*29d70*/  S2R R20, SR_TID.X ;  /* 0x0000000000147919 */ /* 0x000ea20000002100 */
[----:B----4-:R-:W-:-:S04]  /*29d80*/  IMAD.WIDE.U32 R2, R21, UR4, R2 ;  /* 0x0000000415027c25 */ /* 0x010fc8000f8e0002 */
[----:B------:R-:W-:Y:S01]  /*29d90*/  IMAD R0, R21, UR5, R0 ;  /* 0x0000000515007c24 */ /* 0x000fe2000f8e0200 */
[----:B------:R-:W-:-:S03]  /*29da0*/  ULDC.64 UR4, c[0x0][0x2d0] ;  /* 0x0000b40000047ab9 */ /* 0x000fc60000000a00 */
[----:B------:R-:W-:Y:S02]  /*29db0*/  IMAD.IADD R3, R3, 0x1, R0 ;  /* 0x0000000103037824 */ /* 0x000fe400078e0200 */
[----:B------:R-:W3:Y:S01]  /*29dc0*/  @P0 LDC R0, c[0x0][0x450] ;  /* 0x00011400ff000b82 */ /* 0x000ee20000000800 */
[----:B--2---:R-:W-:-:S04]  /*29dd0*/  LOP3.LUT R20, R20, 0x7f, RZ, 0xc0, !PT ;  /* 0x0000007f14147812 */ /* 0x004fc800078ec0ff */
[----:B------:R-:W-:Y:S02]  /*29de0*/  SHF.R.U32.HI R21, RZ, 0x3, R20 ;  /* 0x00000003ff157819 */ /* 0x000fe40000011614 */
[----:B------:R-:W2:Y:S02]  /*29df0*/  S2R R20, SR_TID.X ;  /* 0x0000000000147919 */ /* 0x000ea40000002100 */
[----:B--2---:R-:W-:-:S05]  /*29e00*/  IMAD.SHL.U32 R20, R20, 0x10, RZ ;  /* 0x0000001014147824 */ /* 0x004fca00078e00ff */
[----:B------:R-:W-:-:S04]  /*29e10*/  LOP3.LUT R20, R21, 0x70, R20, 0xf8, !PT ;  /* 0x0000007015147812 */ /* 0x000fc800078ef814 */
[----:B------:R-:W-:Y:S02]  /*29e20*/  IADD3 R5, R20, R25, RZ ;  /* 0x0000001914057210 */ /* 0x000fe40007ffe0ff */
[----:B------:R-:W2:Y:S03]  /*29e30*/  S2R R20, SR_TID.X ;  /* 0x0000000000147919 */ /* 0x000ea60000002100 */
[----:B0-----:R-:W-:-:S04]  /*29e40*/  @P0 IMAD.HI.U32 R6, R5, R6, RZ ;  /* 0x0000000605060227 */ /* 0x001fc800078e00ff */
[----:B-1----:R-:W-:Y:S01]  /*29e50*/  IMAD.MOV.U32 R4, RZ, RZ, R5 ;  /* 0x000000ffff047224 */ /* 0x002fe200078e0005 */
[----:B---3--:R-:W-:-:S05]  /*29e60*/  @P0 SHF.R.U32.HI R4, RZ, R0, R6 ;  /* 0x00000000ff040219 */ /* 0x008fca0000011606 */
[----:B------:R-:W-:Y:S02]  /*29e70*/  IMAD.MOV R0, RZ, RZ, -R4 ;  /* 0x000000ffff007224 */ /* 0x000fe400078e0a04 */
[----:B------:R-:W-:-:S04]  /*29e80*/  IMAD.WIDE.U32 R2, R4, UR4, R2 ;  /* 0x0000000404027c25 */ /* 0x000fc8000f8e0002 */
[----:B------:R-:W-:Y:S01]  /*29e90*/  IMAD R0, R7, R0, R5 ;  /* 0x0000000007007224 */ /* 0x000fe200078e0205 */
[----:B------:R-:W-:-:S05]  /*29ea0*/  SHF.R.S32.HI R5, RZ, 0x1f, R4 ;  /* 0x0000001fff057819 */ /* 0x000fca0000011404 */
[----:B------:R-:W-:-:S04]  /*29eb0*/  IMAD R5, R5, UR4, RZ ;  /* 0x0000000405057c24 */ /* 0x000fc8000f8e02ff */
[----:B------:R-:W-:Y:S01]  /*29ec0*/  IMAD R5, R4, UR5, R5 ;  /* 0x0000000504057c24 */ /* 0x000fe2000f8e0205 */
[----:B------:R-:W-:Y:S01]  /*29ed0*/  SHF.R.S32.HI R4, RZ, 0x1f, R0 ;  /* 0x0000001fff047819 */ /* 0x000fe20000011400 */
[----:B------:R-:W-:Y:S01]  /*29ee0*/  ULDC.64 UR4, c[0x0][0x2c8] ;  /* 0x0000b20000047ab9 */ /* 0x000fe20000000a00 */
[----:B--2---:R-:W-:Y:S01]  /*29ef0*/  LOP3.LUT R20, R20, 0x7f, RZ, 0xc0, !PT ;  /* 0x0000007f14147812 */ /* 0x004fe200078ec0ff */
[----:B------:R-:W-:Y:S02]  /*29f00*/  IMAD.IADD R3, R3, 0x1, R5 ;  /* 0x0000000103037824 */ /* 0x000fe400078e0205 */
[----:B------:R-:W-:Y:S02]  /*29f10*/  IMAD R4, R4, UR4, RZ ;  /* 0x0000000404047c24 */ /* 0x000fe4000f8e02ff */
[----:B------:R-:W-:-:S04]  /*29f20*/  IMAD.WIDE.U32 R2, R0, UR4, R2 ;  /* 0x0000000400027c25 */ /* 0x000fc8000f8e0002 */
[----:B------:R-:W-:Y:S01]  /*29f30*/  IMAD R5, R0, UR5, R4 ;  /* 0x0000000500057c24 */ /* 0x000fe2000f8e0204 */
[----:B------:R-:W-:Y:S02]  /*29f40*/  ULDC.64 UR4, c[0x0][0x280] ;  /* 0x0000a00000047ab9 */ /* 0x000fe40000000a00 */
[----:B------:R-:W-:Y:S01]  /*29f50*/  LEA R4, P0, R2, UR4, 0x1 ;  /* 0x0000000402047c11 */ /* 0x000fe2000f8008ff */
[----:B------:R-:W-:Y:S01]  /*29f60*/  IMAD.IADD R0, R3, 0x1, R5 ;  /* 0x0000000103007824 */ /* 0x000fe200078e0205 */
[----:B------:R-:W-:Y:S02]  /*29f70*/  ULDC UR4, c[0x0][0x2b8] ;  /* 0x0000ae0000047ab9 */ /* 0x000fe40000000800 */
[----:B------:R-:W-:Y:S02]  /*29f80*/  ISETP.GE.AND P4, PT, R36, UR4, PT ;  /* 0x0000000424007c0c */ /* 0x000fe4000bf86270 */
[----:B------:R-:W-:Y:S01]  /*29f90*/  LEA.HI.X R0, R2, UR5, R0, 0x1, P0 ;  /* 0x0000000502007c11 */ /* 0x000fe200080f0c00 */
[----:B------:R-:W-:Y:S01]  /*29fa0*/  UMOV UR5, 0xffffffff ;  /* 0xffffffff00057882 */ /* 0x000fe20000000000 */
[----:B------:R-:W-:-:S02]  /*29fb0*/  ISETP.GE.AND P3, PT, R9, UR4, PT ;  /* 0x0000000409007c0c */ /* 0x000fc4000bf66270 */
[----:B------:R-:W-:Y:S02]  /*29fc0*/  ISETP.GE.AND P2, PT, R8, UR4, PT ;  /* 0x0000000408007c0c */ /* 0x000fe4000bf46270 */
[----:B------:R-:W-:Y:S02]  /*29fd0*/  ISETP.GE.AND P1, PT, R37, UR4, PT ;  /* 0x0000000425007c0c */ /* 0x000fe4000bf26270 */
[----:B------:R-:W-:Y:S01]  /*29fe0*/  SHF.R.U32.HI R8, RZ, 0x3, R20 ;  /* 0x00000003ff087819 */ /* 0x000fe20000011614 */
[----:B------:R-:W-:Y:S10]  /*29ff0*/  BRA.DIV UR5, `(.L_x_1942) ;  /* 0x0000005605907947 */ /* 0x000ff4000b800000 */
[----:B------:R-:W0:Y:S01]  /*2a000*/  SHFL.IDX PT, R3, R4, RZ, 0x181f ;  /* 0x00181fff04037589 */ /* 0x000e2200000e0000 */
[----:B------:R-:W-:Y:S01]  /*2a010*/  IMAD R5, R31, R7, RZ ;  /* 0x000000071f057224 */ /* 0x000fe200078e02ff */
[----:B------:R-:W-:Y:S02]  /*2a020*/  IADD3 R25, R8, R25, RZ ;  /* 0x0000001908197210 */ /* 0x000fe40007ffe0ff */
[----:B------:R-:W1:Y:S02]  /*2a030*/  SHFL.IDX PT, R2, R0, RZ, 0x181f ;  /* 0x00181fff00027589 */ /* 0x000e6400000e0000 */
[----:B------:R-:W-:Y:S02]  /*2a040*/  ISETP.GE.AND P0, PT, R25, R5, PT ;  /* 0x000000051900720c */ /* 0x000fe40003f06270 */
[----:B------:R-:W-:Y:S11]  /*2a050*/  SHFL.IDX PT, R14, R4, 0x7, 0x181f ;  /* 0x00f81f00040e7f89 */ /* 0x000ff600000e0000 */
[----:B0-----:R-:W-:-:S05]  /*2a060*/  @!P0 LEA R6, P5, R36, R3, 0x1 ;  /* 0x0000000324068211 */ /* 0x001fca00078a08ff */
[----:B-1----:R-:W-:Y:S02]  /*2a070*/  @!P0 IMAD.X R3, RZ, RZ, R2, P5 ;  /* 0x000000ffff038224 */ /* 0x002fe400028e0602 */
[----:B------:R-:W-:Y:S02]  /*2a080*/  @!P0 IMAD.MOV.U32 R2, RZ, RZ, R6 ;  /* 0x000000ffff028224 */ /* 0x000fe400078e0006 */
[----:B------:R-:W-:-:S03]  /*2a090*/  VIADD R6, R25, 0x10 ;  /* 0x0000001019067836 */ /* 0x000fc60000000000 */
        /* <DEDUP_REMOVED lines=33> */
[----:B------:R-:W-:Y:S01]  /*2a2b0*/  @!P0 IMAD.MOV.U32 R2, RZ, RZ, R6 ;  /* 0x000000ffff028224 */ /* 0x000fe200078e0006 */
[----:B------:R-:W-:Y:S01]  /*2a2c0*/  IADD3 R6, R25, 0x40, RZ ;  /* 0x0000004019067810 */ /* 0x000fe20007ffe0ff */
        /* <DEDUP_REMOVED lines=34> */
[----:B------:R-:W-:Y:S02]  /*2a4f0*/  @!P0 MOV R2, R6 ;  /* 0x0000000600028202 */ /* 0x000fe40000000f00 */
[----:B------:R0:W1:Y:S01]  /*2a500*/  SHFL.IDX PT, R6, R0, 0x7, 0x181f ;  /* 0x00f81f0000067f89 */ /* 0x00006200000e0000 */
[----:B------:R-:W-:-:S05]  /*2a510*/  @!P0 IMAD.MOV.U32 R3, RZ, RZ, R7 ;  /* 0x000000ffff038224 */ /* 0x000fca00078e0007 */
[----:B------:R0:W-:Y:S04]  /*2a520*/  @!P0 LDGSTS.E.BYPASS.LTC128B.128 [R34+0x13400], desc[UR60][R2.64], !P4 ;  /* 0x1340000002228fae */ /* 0x0001e8000e101d7c */
[----:B------:R0:W-:Y:S04]  /*2a530*/  @!P0 LDGSTS.E.BYPASS.LTC128B.128 [R34+0x17400], desc[UR60][R2.64+0x80], !P3 ;  /* 0x1740008002228fae */ /* 0x0001e8000d901d7c */
[----:B------:R0:W-:Y:S04]  /*2a540*/  @!P0 LDGSTS.E.BYPASS.LTC128B.128 [R34+0x1b400], desc[UR60][R2.64+0x100], !P2 ;  /* 0x1b40010002228fae */ /* 0x0001e8000d101d7c */
[----:B------:R0:W-:Y:S02]  /*2a550*/  @!P0 LDGSTS.E.BYPASS.LTC128B.128 [R34+0x1f400], desc[UR60][R2.64+0x180], !P1 ;  /* 0x1f40018002228fae */ /* 0x0001e4000c901d7c */
.L_x_2114:
[----:B0-----:R-:W-:Y:S01]  /*2a560*/  VIADD R0, R25, 0x70 ;  /* 0x0000007019007836 */ /* 0x001fe20000000000 */
[----:B------:R-:W-:Y:S04]  /*2a570*/  BSSY B0, `(.L_x_1943) ;  /* 0x000000c000007945 */ /* 0x000fe80003800000 */
[----:B------:R-:W-:-:S13]  /*2a580*/  ISETP.GE.AND P0, PT, R0, R5, PT ;  /* 0x000000050000720c */ /* 0x000fda0003f06270 */
[----:B------:R-:W-:Y:S05]  /*2a590*/  @P0 BRA `(.L_x_1944) ;  /* 0x0000000000240947 */ /* 0x000fea0003800000 */
[----:B------:R-:W-:-:S05]  /*2a5a0*/  LEA R2, P0, R36, R14, 0x1 ;  /* 0x0000000e24027211 */ /* 0x000fca00078008ff */
        /* <DEDUP_REMOVED lines=8> */
.L_x_1944:
[----:B------:R-:W-:Y:S05]  /*2a630*/  BSYNC B0 ;  /* 0x0000000000007941 */ /* 0x000fea0003800000 */
.L_x_1943:
[----:B------:R-:W-:Y:S01]  /*2a640*/  NOP ;  /* 0x0000000000007918 */ /* 0x000fe20000000000 */
[----:B------:R-:W-:-:S13]  /*2a650*/  PLOP3.LUT P0, PT, PT, PT, PT, 0x80, 0x0 ;  /* 0x000000000000781c */ /* 0x000fda0003f0f070 */
.L_x_1945:
        /* <DEDUP_REMOVED lines=8> */
[----:B--2---:R-:W-:Y:S02]  /*2a6e0*/  VIADD R3, R3, 0x1 ;  /* 0x0000000103037836 */ /* 0x004fe40000000000 */
[----:B---3--:R-:W-:-:S03]  /*2a6f0*/  VIADD R7, R2, 0xfffffffe ;  /* 0xfffffffe02077836 */ /* 0x008fc60000000000 */
[----:B------:R0:W-:Y:S01]  /*2a700*/  STL [R1+0x2c], R3 ;  /* 0x00002c0301007387 */ /* 0x0001e20000100800 */
[----:B------:R-:W-:-:S04]  /*2a710*/  LEA.HI R0, R3, R3, RZ, 0x1 ;  /* 0x0000000303007211 */ /* 0x000fc800078f08ff */
[----:B------:R-:W-:-:S04]  /*2a720*/  LOP3.LUT R0, R0, 0xfffffffe, RZ, 0xc0, !PT ;  /* 0xfffffffe00007812 */ /* 0x000fc800078ec0ff */
[----:B------:R-:W-:-:S04]  /*2a730*/  IADD3 R0, R3, -R0, RZ ;  /* 0x8000000003007210 */ /* 0x000fc80007ffe0ff */
[----:B------:R-:W-:Y:S01]  /*2a740*/  SHF.L.U32 R0, R0, 0x1f, RZ ;  /* 0x0000001f00007819 */ /* 0x000fe200000006ff */
[----:B------:R-:W-:Y:S01]  /*2a750*/  NOP ;  /* 0x0000000000007918 */ /* 0x000fe20000000000 */
[----:B------:R0:W-:Y:S01]  /*2a760*/  SYNCS.ARRIVE.TRANS64.A1T0 RZ, [R17+URZ+0x30800], RZ ;  /* 0x030800ff11ff79a7 */ /* 0x0001e2000810003f */
[----:B------:R-:W-:Y:S01]  /*2a770*/  BSSY B0, `(.L_x_1946) ;  /* 0x0000003000007945 */ /* 0x000fe20003800000 */
[----:B------:R-:W2:Y:S03]  /*2a780*/  SYNCS.PHASECHK.TRANS64.TRYWAIT P0, [R17+URZ+0x30820], R0 ;  /* 0x03082000110075a7 */ /* 0x000ea6000800017f */
[----:B0-2---:R-:W-:Y:S05]  /*2a790*/  @!P0 BRA `(.L_x_1947) ;  /* 0x00000058007c8947 */ /* 0x005fea0003800000 */
.L_x_2115:
[----:B------:R-:W-:Y:S05]  /*2a7a0*/  BSYNC B0 ;  /* 0x0000000000007941 */ /* 0x000fea0003800000 */
.L_x_1946:
        /* <DEDUP_REMOVED lines=8> */
[----:B------:R-:W-:Y:S01]  /*2a830*/  ISETP.GE.AND P4, PT, R36, UR4, PT ;  /* 0x0000000424007c0c */ /* 0x000fe2000bf86270 */
[----:B------:R-:W-:Y:S01]  /*2a840*/  IMAD.MOV.U32 R10, RZ, RZ, R29 ;  /* 0x000000ffff0a7224 */ /* 0x000fe200078e001d */
[----:B------:R-:W-:Y:S01]  /*2a850*/  ISETP.GE.AND P3, PT, R3, UR4, PT ;  /* 0x0000000403007c0c */ /* 0x000fe2000bf66270 */
[----:B------:R-:W-:Y:S01]  /*2a860*/  IMAD.MOV.U32 R31, RZ, RZ, R23 ;  /* 0x000000ffff1f7224 */ /* 0x000fe200078e0017 */
[----:B------:R-:W-:Y:S02]  /*2a870*/  ISETP.GE.AND P2, PT, R2, UR4, PT ;  /* 0x0000000402007c0c */ /* 0x000fe4000bf46270 */
[----:B------:R-:W-:-:S13]  /*2a880*/  ISETP.GE.AND P1, PT, R37, UR4, PT ;  /* 0x0000000425007c0c */ /* 0x000fda000bf26270 */
.L_x_1962:
[----:B0-----:R-:W2:Y:S01]  /*2a890*/  LDL R0, [R1+0x10] ;  /* 0x0000100001007983 */ /* 0x001ea20000100800 */
[----:B------:R-:W0:Y:S03]  /*2a8a0*/  LDC R12, c[0x0][0x430] ;  /* 0x00010c00ff0c7b82 */ /* 0x000e260000000800 */
[----:B------:R-:W3:Y:S01]  /*2a8b0*/  LDL R8, [R1+0x14] ;  /* 0x0000140001087983 */ /* 0x000ee20000100800 */
[----:B------:R-:W1:Y:S01]  /*2a8c0*/  S2R R2, SR_TID.X ;  /* 0x0000000000027919 */ /* 0x000e620000002100 */
[----:B------:R-:W4:Y:S01]  /*2a8d0*/  S2R R4, SR_TID.X ;  /* 0x0000000000047919 */ /* 0x000f220000002100 */
[----:B0-----:R-:W-:-:S13]  /*2a8e0*/  ISETP.NE.AND P0, PT, R12, 0x1, PT ;  /* 0x000000010c00780c */ /* 0x001fda0003f05270 */
[----:B------:R-:W0:Y:S01]  /*2a8f0*/  @P0 LDC R3, c[0x0][0x434] ;  /* 0x00010d00ff030b82 */ /* 0x000e220000000800 */
[----:B-1----:R-:W-:-:S04]  /*2a900*/  LOP3.LUT R2, R2, 0x7f, RZ, 0xc0, !PT ;  /* 0x0000007f02027812 */ /* 0x002fc800078ec0ff */
[----:B------:R-:W-:Y:S02]  /*2a910*/  SHF.R.U32.HI R2, RZ, 0x3, R2 ;  /* 0x00000003ff027819 */ /* 0x000fe40000011602 */
[----:B----4-:R-:W-:-:S04]  /*2a920*/  SHF.L.U32 R4, R4, 0x4, RZ ;  /* 0x0000000404047819 */ /* 0x010fc800000006ff */
[----:B------:R-:W-:Y:S02]  /*2a930*/  LOP3.LUT R4, R2, 0x70, R4, 0xf8, !PT ;  /* 0x0000007002047812 */ /* 0x000fe400078ef804 */
[----:B------:R-:W1:Y:S02]  /*2a940*/  @P0 LDC R2, c[0x0][0x438] ;  /* 0x00010e00ff020b82 */ /* 0x000e640000000800 */
[----:B------:R-:W-:Y:S01]  /*2a950*/  ISETP.GT.U32.AND P6, PT, R4, 0x3f, PT ;  /* 0x0000003f0400780c */ /* 0x000fe20003fc4070 */
[----:B--2---:R-:W-:-:S04]  /*2a960*/  IMAD R0, R7, 0x40, R0 ;  /* 0x0000004007007824 */ /* 0x004fc800078e0200 */
[----:B------:R-:W-:-:S08]  /*2a970*/  IMAD.IADD R0, R4, 0x1, R0 ;  /* 0x0000000104007824 */ /* 0x000fd000078e0200 */
[----:B------:R-:W2:Y:S01]  /*2a980*/  @!P6 LDC.64 R4, c[0x0][0x428] ;  /* 0x00010a00ff04eb82 */ /* 0x000ea20000000a00 */
        /* <DEDUP_REMOVED lines=8> */
[----:B------:R-:W-:-:S05]  /*2aa10*/  @!P6 IMAD R5, R32, R5, R4 ;  /* 0x000000052005e224 */ /* 0x000fca00078e0204 */
[----:B------:R-:W-:Y:S01]  /*2aa20*/  @!P6 IADD3 R3, R5, R3, RZ ;  /* 0x000000030503e210 */ /* 0x000fe20007ffe0ff */
[----:B------:R-:W-:-:S04]  /*2aa30*/  IMAD.MOV R5, RZ, RZ, -R11 ;  /* 0x000000ffff057224 */ /* 0x000fc800078e0a0b */
[----:B------:R-:W-:Y:S02]  /*2aa40*/  IMAD R5, R12, R5, R0 ;  /* 0x000000050c057224 */ /* 0x000fe400078e0200 */
[----:B------:R-:W-:Y:S01]  /*2aa50*/  IMAD.MOV.U32 R0, RZ, RZ, RZ ;  /* 0x000000ffff007224 */ /* 0x000fe200078e00ff */
[----:B0-----:R-:W-:-:S04]  /*2aa60*/  @!P6 LEA R8, P0, R2, R8, 0x2 ;  /* 0x000000080208e211 */ /* 0x001fc800078010ff */
[----:B------:R-:W-:-:S05]  /*2aa70*/  @!P6 LEA.HI.X R9, R2, R9, R3, 0x2, P0 ;  /* 0x000000090209e211 */ /* 0x000fca00000f1403 */
[----:B------:R0:W5:Y:S01]  /*2aa80*/  @!P6 LDG.E R0, desc[UR60][R8.64] ;  /* 0x0000003c0800e981 */ /* 0x000162000c1e1900 */
[----:B------:R-:W-:Y:S01]  /*2aa90*/  LOP3.LUT P5, RZ, R16, 0x20, RZ, 0xc0, !PT ;  /* 0x0000002010ff7812 */ /* 0x000fe200078ac0ff */
[----:B------:R-:W-:-:S05]  /*2aaa0*/  VIADD R22, R6, 0x1 ;  /* 0x0000000106167836 */ /* 0x000fca0000000000 */
[C---:B------:R-:W-:Y:S01]  /*2aab0*/  ISETP.NE.AND P0, PT, R22.reuse, 0x2, PT ;  /* 0x000000021600780c */ /* 0x040fe20003f05270 */
[----:B------:R-:W-:Y:S05]  /*2aac0*/  YIELD ;  /* 0x0000000000007946 */ /* 0x000fea0003800000 */
[----:B------:R-:W-:Y:S01]  /*2aad0*/  SEL R29, RZ, 0x1, P0 ;  /* 0x00000001ff1d7807 */ /* 0x000fe20000000000 */
[----:B------:R-:W-:Y:S01]  /*2aae0*/  IMAD.MOV.U32 R23, RZ, RZ, R7 ;  /* 0x000000ffff177224 */ /* 0x000fe200078e0007 */
[----:B------:R-:W-:Y:S02]  /*2aaf0*/  SEL R22, R22, RZ, P0 ;  /* 0x000000ff16167207 */ /* 0x000fe40000000000 */
[----:B------:R-:W-:Y:S01]  /*2ab00*/  LOP3.LUT R29, R10, R29, RZ, 0x3c, !PT ;  /* 0x0000001d0a1d7212 */ /* 0x000fe200078e3cff */
[----:B0-----:R-:W-:Y:S06]  /*2ab10*/  @!P5 BRA `(.L_x_1950) ;  /* 0x000000000004d947 */ /* 0x001fec0003800000 */
[----:B------:R-:W-:Y:S01]  /*2ab20*/  BPT.TRAP 0x1 ;  /* 0x000000040000795c */ /* 0x000fe20000300000 */
.L_x_1950:
[----:B------:R-:W-:Y:S01]  /*2ab30*/  LEA R7, R22, R17, 0x3 ;  /* 0x0000001116077211 */ /* 0x000fe200078e18ff */
[----:B------:R-:W-:Y:S01]  /*2ab40*/  BSSY B1, `(.L_x_1951) ;  /* 0x0000004000017945 */ /* 0x000fe20003800000 */
[----:B------:R-:W-:-:S04]  /*2ab50*/  SHF.L.U32 R2, R29, 0x1f, RZ ;  /* 0x0000001f1d027819 */ /* 0x000fc800000006ff */
[----:B------:R-:W0:Y:S02]  /*2ab60*/  SYNCS.PHASECHK.TRANS64.TRYWAIT P0, [R7+URZ+0x30840], R2 ;  /* 0x03084002070075a7 */ /* 0x000e24000800017f */
[----:B0-----:R-:W-:Y:S05]  /*2ab70*/  @!P0 BRA `(.L_x_1952) ;  /* 0x0000005400988947 */ /* 0x001fea0003800000 */
.L_x_2116:
[----:B------:R-:W-:Y:S05]  /*2ab80*/  BSYNC B1 ;  /* 0x0000000000017941 */ /* 0x000fea0003800000 */
.L_x_1951:
[----:B------:R-:W-:Y:S01]  /*2ab90*/  SHF.R.S32.HI R20, RZ, 0x1f, R5 ;  /* 0x0000001fff147819 */ /* 0x000fe20000011405 */
[----:B------:R-:W-:Y:S01]  /*2aba0*/  ULDC.64 UR4, c[0x0][0x300] ;  /* 0x0000c00000047ab9 */ /* 0x000fe20000000a00 */
[----:B-----5:R-:W-:Y:S01]  /*2abb0*/  SHF.R.S32.HI R25, RZ, 0x1f, R0 ;  /* 0x0000001fff197819 */ /* 0x020fe20000011400 */
[C---:B0-----:R-:W-:Y:S01]  /*2abc0*/  IMAD.WIDE.U32 R2, R5.reuse, UR4, RZ ;  /* 0x0000000405027c25 */ /* 0x041fe2000f8e00ff */
        /* <DEDUP_REMOVED lines=21> */
[----:B------:R-:W1:Y:S01]  /*2ad20*/  SHFL.IDX PT, R3, R21, RZ, 0x181f ;  /* 0x00181fff15037589 */ /* 0x000e6200000e0000 */
        /* <DEDUP_REMOVED lines=8> */
[----:B0-----:R-:W-:-:S04]  /*2adb0*/  IADD3 R2, P0, R2, R4, RZ ;  /* 0x0000000402027210 */ /* 0x001fc80007f1e0ff */
[----:B-1----:R-:W-:-:S05]  /*2adc0*/  IADD3.X R3, RZ, R3, RZ, P0, !PT ;  /* 0x00000003ff037210 */ /* 0x002fca00007fe4ff */
        /* <DEDUP_REMOVED lines=23> */
.L_x_2126:
        /* <DEDUP_REMOVED lines=17> */
.L_x_1954:
        /* <DEDUP_REMOVED lines=10> */
.L_x_1955:
[----:B------:R2:W-:Y:S01]  /*2b0f0*/  SYNCS.ARRIVE.TRANS64.A1T0 RZ, [R7+URZ+0x30830], RZ ;  /* 0x030830ff07ff79a7 */ /* 0x0005e2000810003f */
[----:B------:R-:W-:Y:S05]  /*2b100*/  @!P6 BRA `(.L_x_1956) ;  /* 0x000000000004e947 */ /* 0x000fea0003800000 */
[----:B------:R-:W-:Y:S01]  /*2b110*/  BPT.TRAP 0x1 ;  /* 0x000000040000795c */ /* 0x000fe20000300000 */
.L_x_1956:
[----:B-1----:R-:W-:Y:S01]  /*2b120*/  SHF.L.U32 R2, R10, 0x1f, RZ ;  /* 0x0000001f0a027819 */ /* 0x002fe200000006ff */
[----:B------:R-:W-:Y:S01]  /*2b130*/  BSSY B1, `(.L_x_1957) ;  /* 0x0000004000017945 */ /* 0x000fe20003800000 */
[----:B--2---:R-:W-:-:S04]  /*2b140*/  LEA R7, R6, R17, 0x3 ;  /* 0x0000001106077211 */ /* 0x004fc800078e18ff */
[----:B------:R-:W1:Y:S02]  /*2b150*/  SYNCS.PHASECHK.TRANS64.TRYWAIT P0, [R7+URZ+0x30860], R2 ;  /* 0x03086002070075a7 */ /* 0x000e64000800017f */
[----:B-1----:R-:W-:Y:S05]  /*2b160*/  @!P0 BRA `(.L_x_1958) ;  /* 0x0000005400a48947 */ /* 0x002fea0003800000 */
.L_x_2127:
[----:B------:R-:W-:Y:S05]  /*2b170*/  BSYNC B1 ;  /* 0x0000000000017941 */ /* 0x000fea0003800000 */
.L_x_1957:
[----:B0-----:R-:W2:Y:S01]  /*2b180*/  LDL R8, [R1+0x8] ;  /* 0x0000080001087983 */ /* 0x001ea20000100800 */
        /* <DEDUP_REMOVED lines=48> */
.L_x_2137:
[----:B-1----:R-:W-:Y:S01]  /*2b490*/  IADD3 R2, P0, R2, R4, RZ ;  /* 0x0000000402027210 */ /* 0x002fe20007f1e0ff */
        /* <DEDUP_REMOVED lines=27> */
[----:B0-----:R-:W-:-:S04]  /*2b650*/  LEA R18, P0, R2, UR6, 0x1 ;  /* 0x0000000602127c11 */ /* 0x001fc8000f8008ff */
[----:B------:R-:W-:Y:S02]  /*2b660*/  LEA.HI.X R19, R2, UR7, R3, 0x1, P0 ;  /* 0x0000000702137c11 */ /* 0x000fe400080f0c03 */
[----:B------:R-:W-:-:S13]  /*2b670*/  PLOP3.LUT P0, PT, PT, PT, PT, 0x80, 0x0 ;  /* 0x000000000000781c */ /* 0x000fda0003f0f070 */
.L_x_1960:
        /* <DEDUP_REMOVED lines=10> */
.L_x_1961:
[----:B------:R-:W2:Y:S01]  /*2b720*/  LDL R0, [R1+0xc] ;  /* 0x00000c0001007983 */ /* 0x000ea20000100800 */
[----:B------:R0:W-:Y:S01]  /*2b730*/  SYNCS.ARRIVE.TRANS64.A1T0 RZ, [R7+URZ+0x30850], RZ ;  /* 0x030850ff07ff79a7 */ /* 0x0001e2000810003f */
[----:B------:R-:W-:Y:S02]  /*2b740*/  IMAD.MOV.U32 R6, RZ, RZ, R22 ;  /* 0x000000ffff067224 */ /* 0x000fe400078e0016 */
[----:B------:R-:W-:Y:S02]  /*2b750*/  IMAD.MOV.U32 R10, RZ, RZ, R29 ;  /* 0x000000ffff0a7224 */ /* 0x000fe400078e001d */
[----:B------:R-:W-:Y:S01]  /*2b760*/  IMAD.MOV.U32 R31, RZ, RZ, R23 ;  /* 0x000000ffff1f7224 */ /* 0x000fe200078e0017 */
[C---:B0-----:R-:W-:Y:S02]  /*2b770*/  IADD3 R7, R23.reuse, -0x1, RZ ;  /* 0xffffffff17077810 */ /* 0x041fe40007ffe0ff */
[----:B--2---:R-:W-:-:S13]  /*2b780*/  ISETP.GT.AND P0, PT, R23, R0, PT ;  /* 0x000000001700720c */ /* 0x004fda0003f04270 */
[----:B------:R-:W-:Y:S05]  /*2b790*/  @P0 BRA `(.L_x_1962) ;  /* 0xfffffff0003c0947 */ /* 0x000fea000383ffff */
.L_x_1949:
[----:B------:R-:W-:Y:S05]  /*2b7a0*/  BSYNC B0 ;  /* 0x0000000000007941 */ /* 0x000fea0003800000 */
.L_x_1948:
        /* <DEDUP_REMOVED lines=17> */
.L_x_1964:
[----:B------:R-:W-:Y:S05]  /*2b8c0*/  BSYNC B0 ;  /* 0x0000000000007941 */ /* 0x000fea0003800000 */
.L_x_1963:
[----:B------:R-:W-:-:S13]  /*2b8d0*/  LOP3.LUT P0, RZ, R16, 0x20, RZ, 0xc0, !PT ;  /* 0x0000002010ff7812 */ /* 0x000fda000780c0ff */
[----:B------:R-:W-:Y:S05]  /*2b8e0*/  @!P0 BRA `(.L_x_1965) ;  /* 0x0000000000048947 */ /* 0x000fea0003800000 */
[----:B------:R-:W-:Y:S01]  /*2b8f0*/  BPT.TRAP 0x1 ;  /* 0x000000040000795c */ /* 0x000fe20000300000 */
.L_x_1965:
[----:B------:R-:W2:Y:S01]  /*2b900*/  LDL.LU R0, [R1+0x8] ;  /* 0x0000080001007983 */ /* 0x000ea20000300800 */
[----:B------:R-:W-:Y:S01]  /*2b910*/  IMAD R4, R22, 0x8, R17 ;  /* 0x0000000816047824 */ /* 0x000fe200078e0211 */
[----:B------:R-:W-:Y:S01]  /*2b920*/  SHF.L.U32 R3, R29, 0x1f, RZ ;  /* 0x0000001f1d037819 */ /* 0x000fe200000006ff */
[----:B------:R-:W-:Y:S03]  /*2b930*/  BSSY B0, `(.L_x_1966) ;  /* 0x0000004000007945 */ /* 0x000fe60003800000 */
[----:B------:R-:W0:Y:S01]  /*2b940*/  SYNCS.PHASECHK.TRANS64.TRYWAIT P0, [R4+URZ+0x30860], R3 ;  /* 0x03086003040075a7 */ /* 0x000e22000800017f */
[----:B--2---:R-:W-:Y:S01]  /*2b950*/  IMAD R5, R23, -0x40, R0 ;  /* 0xffffffc017057824 */ /* 0x004fe200078e0200 */
[----:B0-----:R-:W-:Y:S06]  /*2b960*/  @!P0 BRA `(.L_x_1967) ;  /* 0x0000005400348947 */ /* 0x001fec0003800000 */
.L_x_2138:
[----:B------:R-:W-:Y:S05]  /*2b970*/  BSYNC B0 ;  /* 0x0000000000007941 */ /* 0x000fea0003800000 */
.L_x_1966:
[----:B------:R-:W2:Y:S01]  /*2b980*/  S2R R0, SR_TID.X ;  /* 0x0000000000007919 */ /* 0x000ea20000002100 */
[----:B------:R-:W-:Y:S01]  /*2b990*/  UMOV UR4, 0xffffffff ;  /* 0xffffffff00047882 */ /* 0x000fe20000000000 */
[----:B--2---:R-:W-:-:S04]  /*2b9a0*/  LOP3.LUT R0, R0, 0x7f, RZ, 0xc0, !PT ;  /* 0x0000007f00007812 */ /* 0x004fc800078ec0ff */
[----:B------:R-:W-:-:S04]  /*2b9b0*/  SHF.R.U32.HI R0, RZ, 0x3, R0 ;  /* 0x00000003ff007819 */ /* 0x000fc80000011600 */
[----:B------:R-:W-:Y:S01]  /*2b9c0*/  IADD3 R5, -R0, R5, RZ ;  /* 0x0000000500057210 */ /* 0x000fe20007ffe1ff */
[----:B------:R-:W-:Y:S01]  /*2b9d0*/  IMAD R0, R22, 0x4000, R33 ;  /* 0x0000400016007824 */ /* 0x000fe200078e0221 */
[----:B------:R-:W-:Y:S06]  /*2b9e0*/  BRA.DIV UR4, `(.L_x_1968) ;  /* 0x0000005604287947 */ /* 0x000fec000b800000 */
[----:B------:R-:W1:Y:S01]  /*2b9f0*/  SHFL.IDX PT, R14, R18, RZ, 0x181f ;  /* 0x00181fff120e7589 */ /* 0x000e6200000e0000 */
[----:B------:R-:W-:Y:S01]  /*2ba00*/  ULDC UR4, c[0x0][0x2f4] ;  /* 0x0000bd0000047ab9 */ /* 0x000fe20000000800 */
[C---:B------:R-:W-:Y:S01]  /*2ba10*/  IMAD.SHL.U32 R8, R36.reuse, 0x2, RZ ;  /* 0x0000000224087824 */ /* 0x040fe200078e00ff */
[C---:B------:R-:W-:Y:S01]  /*2ba20*/  ISETP.GE.AND P3, PT, R36.reuse, UR4, PT ;  /* 0x0000000424007c0c */ /* 0x040fe2000bf66270 */
[----:B0-----:R-:W0:Y:S01]  /*2ba30*/  SHFL.IDX PT, R3, R19, RZ, 0x181f ;  /* 0x00181fff13037589 */ /* 0x001e2200000e0000 */
[----:B------:R-:W-:Y:S01]  /*2ba40*/  LOP3.LUT R2, R36, 0x40, RZ, 0xfc, !PT ;  /* 0x0000004024027812 */ /* 0x000fe200078efcff */
[----:B------:R-:W-:Y:S01]  /*2ba50*/  IMAD R0, R0, 0x2, R17 ;  /* 0x0000000200007824 */ /* 0x000fe200078e0211 */
[----:B------:R-:W-:Y:S02]  /*2ba60*/  ISETP.LT.OR P4, PT, R5, 0x1, P3 ;  /* 0x000000010500780c */ /* 0x000fe40001f81670 */
[----:B------:R-:W-:Y:S02]  /*2ba70*/  ISETP.GE.AND P2, PT, R2, UR4, PT ;  /* 0x0000000402007c0c */ /* 0x000fe4000bf46270 */
[----:B------:R-:W-:-:S04]  /*2ba80*/  LOP3.LUT R2, R36, 0x80, RZ, 0xfc, !PT ;  /* 0x0000008024027812 */ /* 0x000fc800078efcff */
        /* <DEDUP_REMOVED lines=26> */
[----:B-1----:R-:W-:Y:S02]  /*2bc30*/  IADD3 R2, P4, R14, R8, RZ ;  /* 0x000000080e027210 */ /* 0x002fe40007f9e0ff */
[----:B------:R1:W3:Y:S03]  /*2bc40*/  SHFL.IDX PT, R14, R18, 0x3, 0x181f ;  /* 0x00781f00120e7f89 */ /* 0x0002e600000e0000 */
        /* <DEDUP_REMOVED lines=9> */
.L_x_2148:
        /* <DEDUP_REMOVED lines=15> */
.L_x_1969:
        /* <DEDUP_REMOVED lines=10> */
.L_x_1970:
[----:B------:R1:W-:Y:S01]  /*2be70*/  SYNCS.ARRIVE.TRANS64.A1T0 RZ, [R4+URZ+0x30850], RZ ;  /* 0x030850ff04ff79a7 */ /* 0x0003e2000810003f */
[----:B------:R-:W-:-:S05]  /*2be80*/  VIADD R22, R22, 0x1 ;  /* 0x0000000116167836 */ /* 0x000fca0000000000 */
[----:B------:R-:W-:-:S04]  /*2be90*/  ISETP.NE.AND P0, PT, R22, 0x2, PT ;  /* 0x000000021600780c */ /* 0x000fc80003f05270 */
[----:B0-----:R-:W-:Y:S02]  /*2bea0*/  SEL R0, RZ, 0x1, P0 ;  /* 0x00000001ff007807 */ /* 0x001fe40000000000 */
[----:B------:R-:W-:Y:S02]  /*2beb0*/  SEL R22, R22, RZ, P0 ;  /* 0x000000ff16167207 */ /* 0x000fe40000000000 */
[----:B-1----:R-:W-:-:S07]  /*2bec0*/  LOP3.LUT R29, R29, R0, RZ, 0x3c, !PT ;  /* 0x000000001d1d7212 */ /* 0x002fce00078e3cff */
.L_x_1927:
[----:B------:R-:W-:Y:S05]  /*2bed0*/  BSYNC B7 ;  /* 0x0000000000077941 */ /* 0x000fea0003800000 */
.L_x_1925:
[----:B------:R-:W-:-:S13]  /*2bee0*/  LOP3.LUT P0, RZ, R16, 0x40, RZ, 0xc0, !PT ;  /* 0x0000004010ff7812 */ /* 0x000fda000780c0ff */
[----:B------:R-:W-:Y:S05]  /*2bef0*/  @!P0 BRA `(.L_x_1971) ;  /* 0x0000000000248947 */ /* 0x000fea0003800000 */
[----:B------:R-:W-:Y:S05]  /*2bf00*/  WARPSYNC.ALL ;  /* 0x0000000000007948 */ /* 0x000fea0003800000 */
[----:B------:R-:W1:Y:S08]  /*2bf10*/  S2UR UR5, SR_CgaCtaId ;  /* 0x00000000000579c3 */ /* 0x000e700000008800 */
[----:B------:R-:W-:Y:S06]  /*2bf20*/  BAR.SYNC.DEFER_BLOCKING 0x5, 0x180 ;  /* 0x0146000000007b1d */ /* 0x000fec0000010000 */
[----:B------:R-:W-:-:S02]  /*2bf30*/  UMOV UR4, 0x400 ;  /* 0x0000040000047882 */ /* 0x000fc40000000000 */
[----:B-1----:R-:W-:-:S06]  /*2bf40*/  ULEA UR4, UR5, UR4, 0x18 ;  /* 0x0000000405047291 */ /* 0x002fcc000f8ec03f */
[----:B------:R-:W-:-:S05]  /*2bf50*/  IMAD.U32 R17, RZ, RZ, UR4 ;  /* 0x00000004ff117e24 */ /* 0x000fca000f8e00ff */
[----:B------:R1:W2:Y:S01]  /*2bf60*/  LDS.128 R24, [R17+0x308d0] ;  /* 0x0308d00011187984 */ /* 0x0002a20000000c00 */
[----:B------:R-:W-:Y:S06]  /*2bf70*/  BAR.ARV 0x4, 0x180 ;  /* 0x0106000000007b1d */ /* 0x000fec0000002000 */
[----:B------:R-:W-:Y:S05]  /*2bf80*/  BRA `(.L_x_1972) ;  /* 0x0000000c00d47947 */ /* 0x000fea0003800000 */
.L_x_1971:
[----:B------:R-:W1:Y:S01]  /*2bf90*/  S2R R10, SR_TID.X ;  /* 0x00000000000a7919 */ /* 0x000e620000002100 */
[----:B------:R-:W-:Y:S01]  /*2bfa0*/  UMOV UR4, 0xffffffff ;  /* 0xffffffff00047882 */ /* 0x000fe20000000000 */
[----:B-1----:R-:W-:-:S04]  /*2bfb0*/  LOP3.LUT R10, R10, 0x1f, RZ, 0xc0, !PT ;  /* 0x0000001f0a0a7812 */ /* 0x002fc800078ec0ff */
[----:B------:R-:W-:Y:S01]  /*2bfc0*/  ISETP.NE.AND P0, PT, R10, 0x1f, PT ;  /* 0x0000001f0a00780c */ /* 0x000fe20003f05270 */
[----:B------:R-:W-:-:S12]  /*2bfd0*/  BRA.DIV UR4, `(.L_x_1973) ;  /* 0x0000005604507947 */ /* 0x000fd8000b800000 */
[----:B------:R-:W-:Y:S01]  /*2bfe0*/  IADD3 R9, R27, R10, RZ ;  /* 0x0000000a1b097210 */ /* 0x000fe20007ffe0ff */
[----:B------:R-:W-:-:S03]  /*2bff0*/  ULDC UR4, c[0x0][0xc3c] ;  /* 0x00030f0000047ab9 */ /* 0x000fc60000000800 */
        /* <DEDUP_REMOVED lines=8> */
[C---:B------:R-:W-:Y:S01]  /*2c080*/  ISETP.GE.U32.AND P2, PT, R10.reuse, 0x2, PT ;  /* 0x000000020a00780c */ /* 0x040fe20003f46070 */
[----:B------:R-:W-:Y:S01]  /*2c090*/  IMAD.MOV.U32 R8, RZ, RZ, RZ ;  /* 0x000000ffff087224 */ /* 0x000fe200078e00ff */
[C---:B------:R-:W-:Y:S01]  /*2c0a0*/  ISETP.GE.U32.AND P3, PT, R10.reuse, 0x4, PT ;  /* 0x000000040a00780c */ /* 0x040fe20003f66070 */
[----:B------:R-:W-:Y:S01]  /*2c0b0*/  SHFL.IDX PT, R0, R24, RZ, 0x1f ;  /* 0x00001fff18007589 */ /* 0x000fe200000e0000 */
[C---:B------:R-:W-:Y:S02]  /*2c0c0*/  ISETP.GE.U32.AND P4, PT, R10.reuse, 0x8, PT ;  /* 0x000000080a00780c */ /* 0x040fe40003f86070 */
[----:B------:R-:W-:Y:S01]  /*2c0d0*/  ISETP.GE.U32.AND P5, PT, R10, 0x10, PT ;  /* 0x000000100a00780c */ /* 0x000fe20003fa6070 */
[----:B0-----:R0:W-:Y:S02]  /*2c0e0*/  SHFL.IDX PT, R6, R24, 0x1, 0x1f ;  /* 0x00201f0018067f89 */ /* 0x0011e400000e0000 */
[----:B0-----:R-:W-:Y:S01]  /*2c0f0*/  MOV R24, RZ ;  /* 0x000000ff00187202 */ /* 0x001fe20000000f00 */
[----:B---3--:R-:W-:-:S02]  /*2c100*/  @!P1 IMAD.MOV.U32 R25, RZ, RZ, R7 ;  /* 0x000000ffff199224 */ /* 0x008fc400078e0007 */
[----:B--2---:R-:W-:Y:S01]  /*2c110*/  @!P1 IMAD.MOV.U32 R8, RZ, RZ, R4 ;  /* 0x000000ffff089224 */ /* 0x004fe200078e0004 */
[----:B------:R-:W-:-:S03]  /*2c120*/  ISETP.NE.AND P1, PT, R10, RZ, PT ;  /* 0x000000ff0a00720c */ /* 0x000fc60003f25270 */
[----:B------:R-:W-:-:S05]  /*2c130*/  IMAD R13, R8, R25, RZ ;  /* 0x00000019080d7224 */ /* 0x000fca00078e02ff */
        /* <DEDUP_REMOVED lines=16> */
.L_x_2158:
[----:B------:R-:W-:Y:S02]  /*2c240*/  ULDC UR4, c[0x0][0xc38] ;  /* 0x00030e0000047ab9 */ /* 0x000fe40000000800 */
[----:B------:R-:W-:-:S04]  /*2c250*/  IMAD.U32 R4, RZ, RZ, UR4 ;  /* 0x00000004ff047e24 */ /* 0x000fc8000f8e00ff */
[----:B-1----:R-:W-:-:S04]  /*2c260*/  IMAD R5, R14, R4, RZ ;  /* 0x000000040e057224 */ /* 0x002fc800078e02ff */
[----:B------:R-:W-:-:S05]  /*2c270*/  IMAD.IADD R6, R6, 0x1, R5 ;  /* 0x0000000106067824 */ /* 0x000fca00078e0205 */
[----:B------:R-:W-:-:S13]  /*2c280*/  ISETP.GT.AND P6, PT, R6, R0, PT ;  /* 0x000000000600720c */ /* 0x000fda0003fc4270 */
[----:B------:R-:W-:Y:S05]  /*2c290*/  @P6 BRA `(.L_x_1974) ;  /* 0x0000000000a46947 */ /* 0x000fea0003800000 */
.L_x_1977:
[----:B------:R-:W1:Y:S01]  /*2c2a0*/  LDC R2, c[0x0][0xc3c] ;  /* 0x00030f00ff027b82 */ /* 0x000e620000000800 */
[----:B------:R-:W-:-:S05]  /*2c2b0*/  VIADD R27, R27, 0x1f ;  /* 0x0000001f1b1b7836 */ /* 0x000fca0000000000 */
[----:B-1----:R-:W-:-:S13]  /*2c2c0*/  ISETP.GE.AND P6, PT, R27, R2, PT ;  /* 0x000000021b00720c */ /* 0x002fda0003fc6270 */
[----:B------:R-:W-:Y:S05]  /*2c2d0*/  @P6 BRA `(.L_x_1975) ;  /* 0x0000000800bc6947 */ /* 0x000fea0003800000 */
[----:B0-----:R-:W0:Y:S01]  /*2c2e0*/  S2R R3, SR_TID.X ;  /* 0x0000000000037919 */ /* 0x001e220000002100 */
[----:B------:R-:W-:Y:S02]  /*2c2f0*/  MOV R25, RZ ;  /* 0x000000ff00197202 */ /* 0x000fe40000000f00 */
[----:B0-----:R-:W-:-:S05]  /*2c300*/  LOP3.LUT R3, R3, 0x1f, RZ, 0xc0, !PT ;  /* 0x0000001f03037812 */ /* 0x001fca00078ec0ff */
[----:B------:R-:W-:-:S05]  /*2c310*/  IMAD.IADD R7, R27, 0x1, R3 ;  /* 0x000000011b077824 */ /* 0x000fca00078e0203 */
[----:B------:R-:W-:-:S13]  /*2c320*/  ISETP.GE.OR P6, PT, R7, R2, !P0 ;  /* 0x000000020700720c */ /* 0x000fda00047c6670 */
[----:B------:R-:W0:Y:S08]  /*2c330*/  @!P6 LDC.64 R2, c[0x0][0xc80] ;  /* 0x00032000ff02eb82 */ /* 0x000e300000000a00 */
[----:B------:R-:W1:Y:S01]  /*2c340*/  @!P6 LDC.64 R4, c[0x0][0xc78] ;  /* 0x00031e00ff04eb82 */ /* 0x000e620000000a00 */
[----:B------:R-:W-:Y:S02]  /*2c350*/  IMAD.MOV.U32 R8, RZ, RZ, RZ ;  /* 0x000000ffff087224 */ /* 0x000fe400078e00ff */
[----:B0-----:R-:W-:-:S05]  /*2c360*/  @!P6 IMAD.WIDE R2, R7, 0x4, R2 ;  /* 0x000000040702e825 */ /* 0x001fca00078e0202 */
[----:B------:R1:W2:Y:S02]  /*2c370*/  @!P6 LDG.E R25, desc[UR60][R2.64] ;  /* 0x0000003c0219e981 */ /* 0x0002a4000c1e1900 */
[----:B-1----:R-:W-:-:S05]  /*2c380*/  @!P6 IMAD.WIDE R2, R7, 0x4, R4 ;  /* 0x000000040702e825 */ /* 0x002fca00078e0204 */
        /* <DEDUP_REMOVED lines=19> */
[----:B------:R0:W1:Y:S02]  /*2c4c0*/  SHFL.IDX PT, R14, R3, 0x1f, 0x1f ;  /* 0x03e01f00030e7f89 */ /* 0x00006400000e0000 */
.L_x_2166:
[----:B------:R-:W-:Y:S02]  /*2c4d0*/  ULDC UR4, c[0x0][0xc38] ;  /* 0x00030e0000047ab9 */ /* 0x000fe40000000800 */
[----:B------:R-:W-:-:S04]  /*2c4e0*/  IMAD.U32 R4, RZ, RZ, UR4 ;  /* 0x00000004ff047e24 */ /* 0x000fc8000f8e00ff */
[----:B-1----:R-:W-:-:S04]  /*2c4f0*/  IMAD R5, R14, R4, RZ ;  /* 0x000000040e057224 */ /* 0x002fc800078e02ff */
[----:B------:R-:W-:-:S05]  /*2c500*/  IMAD.IADD R6, R5, 0x1, R6 ;  /* 0x0000000105067824 */ /* 0x000fca00078e0206 */
[----:B------:R-:W-:-:S13]  /*2c510*/  ISETP.GT.AND P6, PT, R6, R0, PT ;  /* 0x000000000600720c */ /* 0x000fda0003fc4270 */
[----:B------:R-:W-:Y:S05]  /*2c520*/  @!P6 BRA `(.L_x_1977) ;  /* 0xfffffffc005ce947 */ /* 0x000fea000383ffff */
.L_x_1974:
        /* <DEDUP_REMOVED lines=8> */
[----:B------:R-:W-:-:S03]  /*2c5b0*/  IADD3 R27, R12, R27, RZ ;  /* 0x0000001b0c1b7210 */ /* 0x000fc60007ffe0ff */
[----:B------:R1:W3:Y:S04]  /*2c5c0*/  SHFL.IDX PT, R8, R8, R12, 0x1f ;  /* 0x00001f0c08087589 */ /* 0x0002e800000e0000 */
.L_x_2171:
[----:B------:R-:W-:-:S13]  /*2c5d0*/  ISETP.NE.AND P0, PT, R2, RZ, PT ;  /* 0x000000ff0200720c */ /* 0x000fda0003f05270 */
[----:B------:R-:W-:Y:S05]  /*2c5e0*/  @!P0 BRA `(.L_x_1979) ;  /* 0x0000000000108947 */ /* 0x000fea0003800000 */
[----:B------:R-:W-:Y:S01]  /*2c5f0*/  UMOV UR4, 0xffffffff ;  /* 0xffffffff00047882 */ /* 0x000fe20000000000 */
[----:B-1----:R-:W-:Y:S02]  /*2c600*/  VIADD R12, R12, 0xffffffff ;  /* 0xffffffff0c0c7836 */ /* 0x002fe40000000000 */
[----:B------:R-:W-:Y:S05]  /*2c610*/  BRA.DIV UR4, `(.L_x_1980) ;  /* 0x0000005a040c7947 */ /* 0x000fea000b800000 */
[----:B------:R4:W1:Y:S02]  /*2c620*/  SHFL.IDX PT, R24, R3, R12, 0x1f ;  /* 0x00001f0c03187589 */ /* 0x00086400000e0000 */
.L_x_1979:
[----:B---3--:R-:W-:Y:S01]  /*2c630*/  ISETP.NE.AND P0, PT, R8, 0x1, PT ;  /* 0x000000010800780c */ /* 0x008fe20003f05270 */
[----:B-1----:R-:W-:-:S04]  /*2c640*/  IMAD R24, R24, R4, R5 ;  /* 0x0000000418187224 */ /* 0x002fc800078e0205 */
[----:B------:R-:W-:-:S08]  /*2c650*/  IMAD.IADD R0, R0, 0x1, -R24 ;  /* 0x0000000100007824 */ /* 0x000fd000078e0a18 */
[----:B------:R-:W-:Y:S05]  /*2c660*/  @!P0 BRA `(.L_x_1981) ;  /* 0x0000000000dc8947 */ /* 0x000fea0003800000 */
[----:B--2---:R-:W-:Y:S02]  /*2c670*/  IABS R4, R25 ;  /* 0x0000001900047213 */ /* 0x004fe40000000000 */
[----:B------:R-:W-:Y:S02]  /*2c680*/  IABS R5, R8 ;  /* 0x0000000800057213 */ /* 0x000fe40000000000 */
[----:B------:R-:W1:Y:S08]  /*2c690*/  I2F.RP R6, R4 ;  /* 0x0000000400067306 */ /* 0x000e700000209400 */
[----:B------:R-:W2:Y:S08]  /*2c6a0*/  I2F.RP R9, R5 ;  /* 0x0000000500097306 */ /* 0x000eb00000209400 */
[----:B-1----:R-:W1:Y:S08]  /*2c6b0*/  MUFU.RCP R6, R6 ;  /* 0x0000000600067308 */ /* 0x002e700000001000 */
[----:B--2---:R-:W-:Y:S01]  /*2c6c0*/  MUFU.RCP R9, R9 ;  /* 0x0000000900097308 */ /* 0x004fe20000001000 */
[----:B-1----:R-:W-:-:S07]  /*2c6d0*/  VIADD R2, R6, 0xffffffe ;  /* 0x0ffffffe06027836 */ /* 0x002fce0000000000 */
[----:B0---4-:R0:W1:Y:S02]  /*2c6e0*/  F2I.FTZ.U32.TRUNC.NTZ R3, R2 ;  /* 0x0000000200037305 */ /* 0x011064000021f000 */
[----:B0-----:R-:W-:Y:S01]  /*2c6f0*/  MOV R2, RZ ;  /* 0x000000ff00027202 */ /* 0x001fe20000000f00 */
[----:B-1----:R-:W-:-:S04]  /*2c700*/  IMAD.MOV R7, RZ, RZ, -R3 ;  /* 0x000000ffff077224 */ /* 0x002fc800078e0a03 */
[----:B------:R-:W-:-:S04]  /*2c710*/  IMAD R7, R7, R4, RZ ;  /* 0x0000000407077224 */ /* 0x000fc800078e02ff */
[----:B------:R-:W-:Y:S01]  /*2c720*/  IMAD.HI.U32 R3, R3, R7, R2 ;  /* 0x0000000703037227 */ /* 0x000fe200078e0002 */
[----:B------:R-:W-:Y:S02]  /*2c730*/  IABS R7, R0 ;  /* 0x0000000000077213 */ /* 0x000fe40000000000 */
[----:B------:R-:W-:-:S03]  /*2c740*/  IABS R2, R25 ;  /* 0x0000001900027213 */ /* 0x000fc60000000000 */
[----:B------:R-:W-:-:S04]  /*2c750*/  IMAD.HI.U32 R6, R3, R7, RZ ;  /* 0x0000000703067227 */ /* 0x000fc800078e00ff */
[----:B------:R-:W-:Y:S02]  /*2c760*/  IMAD.MOV R2, RZ, RZ, -R2 ;  /* 0x000000ffff027224 */ /* 0x000fe400078e0a02 */
        /* <DEDUP_REMOVED lines=9> */
[----:B------:R-:W-:Y:S02]  /*2c800*/  MOV R2, RZ ;  /* 0x000000ff00027202 */ /* 0x000fe40000000f00 */
[----:B------:R-:W-:-:S03]  /*2c810*/  ISETP.NE.AND P1, PT, R25, RZ, PT ;  /* 0x000000ff1900720c */ /* 0x000fc60003f25270 */
        /* <DEDUP_REMOVED lines=12> */
[-C--:B------:R-:W-:Y:S01]  /*2c8e0*/  @!P1 IADD3 R2, R2, -R5.reuse, RZ ;  /* 0x8000000502029210 */ /* 0x080fe20007ffe0ff */
        /* <DEDUP_REMOVED lines=9> */
[----:B------:R-:W-:-:S04]  /*2c980*/  @!P1 LOP3.LUT R4, RZ, R8, RZ, 0x33, !PT ;  /* 0x00000008ff049212 */ /* 0x000fc800078e33ff */
[----:B------:R-:W-:Y:S01]  /*2c990*/  LEA R3, R8, R4, 0x18 ;  /* 0x0000000408037211 */ /* 0x000fe200078ec0ff */
[----:B------:R-:W-:-:S04]  /*2c9a0*/  IMAD.MOV R5, RZ, RZ, -R4 ;  /* 0x000000ffff057224 */ /* 0x000fc800078e0a04 */
[----:B------:R-:W-:-:S04]  /*2c9b0*/  IMAD R8, R8, R5, R6 ;  /* 0x0000000508087224 */ /* 0x000fc800078e0206 */
[----:B------:R-:W-:Y:S01]  /*2c9c0*/  IMAD R26, R8, 0x10000, R3 ;  /* 0x00010000081a7824 */ /* 0x000fe200078e0203 */
[----:B------:R-:W-:Y:S06]  /*2c9d0*/  BRA `(.L_x_1982) ;  /* 0x0000000000f07947 */ /* 0x000fec0003800000 */
.L_x_1981:
[----:B0---4-:R-:W0:Y:S02]  /*2c9e0*/  LDC.64 R2, c[0x0][0xc90] ;  /* 0x00032400ff027b82 */ /* 0x011e240000000a00 */
[----:B0-----:R-:W-:-:S05]  /*2c9f0*/  IMAD.WIDE R2, R27, 0x4, R2 ;  /* 0x000000041b027825 */ /* 0x001fca00078e0202 */
[----:B------:R0:W2:Y:S02]  /*2ca00*/  LDG.E R7, desc[UR60][R2.64] ;  /* 0x0000003c02077981 */ /* 0x0000a4000c1e1900 */
[----:B0-----:R-:W-:Y:S01]  /*2ca10*/  MOV R2, RZ ;  /* 0x000000ff00027202 */ /* 0x001fe20000000f00 */
        /* <DEDUP_REMOVED lines=27> */
[----:B------:R-:W-:Y:S01]  /*2cbd0*/  IMAD R5, R5, R2, R0 ;  /* 0x0000000205057224 */ /* 0x000fe200078e0200 */
[----:B------:R-:W-:Y:S02]  /*2cbe0*/  MOV R2, RZ ;  /* 0x000000ff00027202 */ /* 0x000fe40000000f00 */
[----:B------:R-:W-:-:S04]  /*2cbf0*/  VIADDMNMX R4, R3, R4, R7, PT ;  /* 0x0000000403047246 */ /* 0x000fc80003800107 */
[----:B------:R-:W-:-:S04]  /*2cc00*/  IABS R7, R4 ;  /* 0x0000000400077213 */ /* 0x000fc80000000000 */
[----:B------:R-:W0:Y:S08]  /*2cc10*/  I2F.RP R8, R7 ;  /* 0x0000000700087306 */ /* 0x000e300000209400 */
[----:B0-----:R-:W0:Y:S02]  /*2cc20*/  MUFU.RCP R8, R8 ;  /* 0x0000000800087308 */ /* 0x001e240000001000 */
[----:B0-----:R-:W-:-:S06]  /*2cc30*/  VIADD R3, R8, 0xffffffe ;  /* 0x0ffffffe08037836 */ /* 0x001fcc0000000000 */
[----:B------:R-:W0:Y:S02]  /*2cc40*/  F2I.FTZ.U32.TRUNC.NTZ R3, R3 ;  /* 0x0000000300037305 */ /* 0x000e24000021f000 */
[----:B0-----:R-:W-:-:S04]  /*2cc50*/  IMAD.MOV R0, RZ, RZ, -R3 ;  /* 0x000000ffff007224 */ /* 0x001fc800078e0a03 */
[----:B------:R-:W-:Y:S01]  /*2cc60*/  IMAD R9, R0, R7, RZ ;  /* 0x0000000700097224 */ /* 0x000fe200078e02ff */
[----:B------:R-:W-:-:S03]  /*2cc70*/  IABS R0, R4 ;  /* 0x0000000400007213 */ /* 0x000fc60000000000 */
        /* <DEDUP_REMOVED lines=10> */
[----:B------:R-:W-:Y:S02]  /*2cd20*/  LOP3.LUT R0, R5, R4, RZ, 0x3c, !PT ;  /* 0x0000000405007212 */ /* 0x000fe400078e3cff */
[----:B------:R-:W-:Y:S02]  /*2cd30*/  IADD3 R5, R6, 0x1000000, R5 ;  /* 0x0100000006057810 */ /* 0x000fe40007ffe005 */
[----:B------:R-:W-:-:S07]  /*2cd40*/  ISETP.GE.AND P2, PT, R0, RZ, PT ;  /* 0x000000ff0000720c */ /* 0x000fce0003f46270 */
[----:B------:R-:W-:-:S06]  /*2cd50*/  @P0 VIADD R2, R2, 0x1 ;  /* 0x0000000102020836 */ /* 0x000fcc0000000000 */
[----:B------:R-:W-:Y:S02]  /*2cd60*/  @!P2 IADD3 R2, -R2, RZ, RZ ;  /* 0x000000ff0202a210 */ /* 0x000fe40007ffe1ff */
[----:B------:R-:W-:Y:S01]  /*2cd70*/  @!P1 LOP3.LUT R2, RZ, R4, RZ, 0x33, !PT ;  /* 0x00000004ff029212 */ /* 0x000fe200078e33ff */
[----:B------:R-:W-:-:S04]  /*2cd80*/  IMAD.MOV R4, RZ, RZ, -R4 ;  /* 0x000000ffff047224 */ /* 0x000fc800078e0a04 */
[----:B------:R-:W-:-:S07]  /*2cd90*/  IMAD R26, R2, R4, R5 ;  /* 0x00000004021a7224 */ /* 0x000fce00078e0205 */
.L_x_1982:
[----:B------:R-:W-:-:S05]  /*2cda0*/  LOP3.LUT R2, RZ, R2, RZ, 0x33, !PT ;  /* 0x00000002ff027212 */ /* 0x000fca00078e33ff */
[----:B------:R-:W-:Y:S01]  /*2cdb0*/  IMAD.IADD R25, R25, 0x1, R2 ;  /* 0x0000000119197824 */ /* 0x000fe200078e0202 */
[----:B------:R-:W-:Y:S06]  /*2cdc0*/  BRA `(.L_x_1983) ;  /* 0x00000000001c7947 */ /* 0x000fec0003800000 */
.L_x_1975:
[----:B------:R-:W-:Y:S01]  /*2cdd0*/  UMOV UR4, URZ ;  /* 0x0000003f00047c82 */ /* 0x000fe20008000000 */
[----:B------:R-:W-:Y:S01]  /*2cde0*/  UMOV UR5, URZ ;  /* 0x0000003f00057c82 */ /* 0x000fe20008000000 */
[----:B------:R-:W-:Y:S01]  /*2cdf0*/  ULDC UR6, c[0x0][0xc3c] ;  /* 0x00030f0000067ab9 */ /* 0x000fe20000000800 */
[----:B------:R-:W-:Y:S01]  /*2ce00*/  IMAD.MOV.U32 R24, RZ, RZ, R0 ;  /* 0x000000ffff187224 */ /* 0x000fe200078e0000 */
[----:B------:R-:W-:Y:S01]  /*2ce10*/  MOV R26, UR5 ;  /* 0x00000005001a7c02 */ /* 0x000fe20008000f00 */
[----:B------:R-:W-:Y:S02]  /*2ce20*/  IMAD.U32 R25, RZ, RZ, UR4 ;  /* 0x00000004ff197e24 */ /* 0x000fe4000f8e00ff */
[----:B------:R-:W-:-:S07]  /*2ce30*/  IMAD.U32 R27, RZ, RZ, UR6 ;  /* 0x00000006ff1b7e24 */ /* 0x000fce000f8e00ff */
.L_x_1983:
[----:B------:R-:W1:Y:S01]  /*2ce40*/  S2R R0, SR_TID.X ;  /* 0x0000000000007919 */ /* 0x000e620000002100 */
[----:B------:R-:W-:Y:S05]  /*2ce50*/  WARPSYNC.ALL ;  /* 0x0000000000007948 */ /* 0x000fea0003800000 */
[----:B------:R-:W-:Y:S01]  /*2ce60*/  BAR.SYNC.DEFER_BLOCKING 0x4, 0x180 ;  /* 0x0106000000007b1d */ /* 0x000fe20000010000 */
[----:B-1----:R-:W-:-:S04]  /*2ce70*/  LOP3.LUT R0, R0, 0x1f, RZ, 0xc0, !PT ;  /* 0x0000001f00007812 */ /* 0x002fc800078ec0ff */
[----:B------:R-:W-:-:S13]  /*2ce80*/  ISETP.NE.AND P0, PT, R0, RZ, PT ;  /* 0x000000ff0000720c */ /* 0x000fda0003f05270 */
[----:B0-----:R-:W0:Y:S01]  /*2ce90*/  @!P0 S2R R3, SR_CgaCtaId ;  /* 0x0000000000038919 */ /* 0x001e220000008800 */
[----:B------:R-:W-:-:S04]  /*2cea0*/  @!P0 MOV R0, 0x400 ;  /* 0x0000040000008802 */ /* 0x000fc80000000f00 */
[----:B0-----:R-:W-:-:S05]  /*2ceb0*/  @!P0 LEA R17, R3, R0, 0x18 ;  /* 0x0000000003118211 */ /* 0x001fca00078ec0ff */
[----:B------:R3:W-:Y:S01]  /*2cec0*/  @!P0 STS.128 [R17+0x308d0], R24 ;  /* 0x0308d01811008388 */ /* 0x0007e20000000c00 */
[----:B------:R-:W-:Y:S06]  /*2ced0*/  BAR.ARV 0x5, 0x180 ;  /* 0x0146000000007b1d */ /* 0x000fec0000002000 */
.L_x_1972:
[----:B------:R-:W-:Y:S02]  /*2cee0*/  ULDC UR4, c[0x0][0xc3c] ;  /* 0x00030f0000047ab9 */ /* 0x000fe40000000800 */
[----:B--2---:R-:W-:-:S13]  /*2cef0*/  ISETP.GE.AND P0, PT, R27, UR4, PT ;  /* 0x000000041b007c0c */ /* 0x004fda000bf06270 */
[----:B------:R-:W-:Y:S05]  /*2cf00*/  @!P0 BRA `(.L_x_1984) ;  /* 0xffffff8c00fc8947 */ /* 0x000fea000383ffff */
[----:B------:R-:W-:Y:S05]  /*2cf10*/  BSYNC B8 ;  /* 0x0000000000087941 */ /* 0x000fea0003800000 */
.L_x_1857:
[----:B------:R-:W2:Y:S01]  /*2cf20*/  LDL.LU R0, [R1+0x2c] ;  /* 0x00002c0001007983 */ /* 0x000ea20000300800 */
[----:B------:R-:W-:Y:S01]  /*2cf30*/  BSSY B0, `(.L_x_1985) ;  /* 0x000000b000007945 */ /* 0x000fe20003800000 */
[----:B------:R-:W4:Y:S01]  /*2cf40*/  S2R R5, SR_CgaCtaId ;  /* 0x0000000000057919 */ /* 0x000f220000008800 */
[----:B--2---:R-:W-:-:S05]  /*2cf50*/  VIADD R0, R0, 0x1 ;  /* 0x0000000100007836 */ /* 0x004fca0000000000 */
        /* <DEDUP_REMOVED lines=8> */
.L_x_2174:
[----:B------:R-:W-:Y:S05]  /*2cfe0*/  BSYNC B0 ;  /* 0x0000000000007941 */ /* 0x000fea0003800000 */
.L_x_1985:
[----:B------:R-:W-:-:S03]  /*2cff0*/  UMOV UR4, 0xffffffff ;  /* 0xffffffff00047882 */ /* 0x000fc60000000000 */
[----:B------:R-:W-:Y:S05]  /*2d000*/  BRA.DIV UR4, `(.L_x_1987) ;  /* 0x0000004e04cc7947 */ /* 0x000fea000b800000 */
[----:B-1----:R-:W1:Y:S02]  /*2d010*/  S2R R0, SR_TID.X ;  /* 0x0000000000007919 */ /* 0x002e640000002100 */
[----:B-1----:R-:W-:-:S04]  /*2d020*/  SHF.R.U32.HI R0, RZ, 0x5, R0 ;  /* 0x00000005ff007819 */ /* 0x002fc80000011600 */
[----:B------:R-:W-:-:S05]  /*2d030*/  LOP3.LUT R0, R0, 0x3, RZ, 0xc0, !PT ;  /* 0x0000000300007812 */ /* 0x000fca00078ec0ff */
[----:B------:R1:W2:Y:S02]  /*2d040*/  SHFL.IDX PT, R14, R0, RZ, 0x1f ;  /* 0x00001fff000e7589 */ /* 0x0002a400000e0000 */
.L_x_2177:
[----:B--2---:R-:W-:-:S13]  /*2d050*/  ISETP.NE.AND P0, PT, R14, RZ, PT ;  /* 0x000000ff0e00720c */ /* 0x004fda0003f05270 */
[----:B------:R-:W-:Y:S05]  /*2d060*/  @P0 BRA `(.L_x_1537) ;  /* 0x0000000000900947 */ /* 0x000fea0003800000 */
[----:B------:R-:W-:-:S03]  /*2d070*/  UMOV UR4, 0xffffffff ;  /* 0xffffffff00047882 */ /* 0x000fc60000000000 */
[----:B------:R-:W-:Y:S05]  /*2d080*/  BRA.DIV UR4, `(.L_x_1988) ;  /* 0x0000004e04e07947 */ /* 0x000fea000b800000 */
[----:B------:R-:W-:-:S13]  /*2d090*/  ELECT P6, URZ, PT ;  /* 0x00000000003f782f */ /* 0x000fda00038c0000 */
.L_x_2180:
        /* <DEDUP_REMOVED lines=8> */
.L_x_1989:
[C---:B------:R-:W-:Y:S01]  /*2d120*/  LEA R3, R22.reuse, R5, 0x3 ;  /* 0x0000000516037211 */ /* 0x040fe200078e18ff */
[----:B------:R-:W-:Y:S01]  /*2d130*/  VIADD R22, R22, 0x1 ;  /* 0x0000000116167836 */ /* 0x000fe20000000000 */
[----:B------:R-:W-:-:S04]  /*2d140*/  SHF.L.U32 R2, R29, 0x1f, RZ ;  /* 0x0000001f1d027819 */ /* 0x000fc800000006ff */
[----:B------:R-:W1:Y:S01]  /*2d150*/  SYNCS.PHASECHK.TRANS64.TRYWAIT P1, [R3+URZ+0x30840], R2 ;  /* 0x03084002030075a7 */ /* 0x000e62000802017f */
[----:B------:R-:W-:-:S04]  /*2d160*/  ISETP.NE.AND P2, PT, R22, 0x2, PT ;  /* 0x000000021600780c */ /* 0x000fc80003f45270 */
[----:B------:R-:W-:Y:S01]  /*2d170*/  SEL R0, RZ, 0x1, P2 ;  /* 0x00000001ff007807 */ /* 0x000fe20001000000 */
[----:B-1----:R-:W-:Y:S08]  /*2d180*/  @!P1 BRA `(.L_x_1990) ;  /* 0x0000004c00c09947 */ /* 0x002ff00003800000 */
.L_x_2181:
[----:B------:R-:W-:Y:S02]  /*2d190*/  SEL R22, R22, RZ, P2 ;  /* 0x000000ff16167207 */ /* 0x000fe40001000000 */
[----:B------:R-:W-:Y:S01]  /*2d1a0*/  LOP3.LUT R0, R29, R0, RZ, 0x3c, !PT ;  /* 0x000000001d007212 */ /* 0x000fe200078e3cff */
[----:B------:R-:W-:Y:S06]  /*2d1b0*/  @!P0 BRA `(.L_x_1991) ;  /* 0x0000000000048947 */ /* 0x000fec0003800000 */
[----:B------:R-:W-:Y:S01]  /*2d1c0*/  BPT.TRAP 0x1 ;  /* 0x000000040000795c */ /* 0x000fe20000300000 */
.L_x_1991:
[----:B------:R-:W-:Y:S01]  /*2d1d0*/  IMAD R5, R22, 0x8, R5 ;  /* 0x0000000816057824 */ /* 0x000fe200078e0205 */
[----:B------:R-:W-:-:S04]  /*2d1e0*/  SHF.L.U32 R0, R0, 0x1f, RZ ;  /* 0x0000001f00007819 */ /* 0x000fc800000006ff */
[----:B------:R-:W2:Y:S02]  /*2d1f0*/  SYNCS.PHASECHK.TRANS64.TRYWAIT P1, [R5+URZ+0x30840], R0 ;  /* 0x03084000050075a7 */ /* 0x000ea4000802017f */
[----:B--2---:R-:W-:Y:S05]  /*2d200*/  @!P1 BRA `(.L_x_1992) ;  /* 0x0000004c00b49947 */ /* 0x004fea0003800000 */
.L_x_2182:
[----:B------:R-:W-:Y:S05]  /*2d210*/  @!P0 BRA `(.L_x_1993) ;  /* 0x0000000000048947 */ /* 0x000fea0003800000 */
[----:B------:R-:W-:Y:S01]  /*2d220*/  BPT.TRAP 0x1 ;  /* 0x000000040000795c */ /* 0x000fe20000300000 */
.L_x_1993:
[----:B------:R-:W4:Y:S02]  /*2d230*/  SYNCS.PHASECHK.TRANS64.TRYWAIT P1, [R3+URZ+0x30860], R2 ;  /* 0x03086002030075a7 */ /* 0x000f24000802017f */
[----:B----4-:R-:W-:Y:S05]  /*2d240*/  @!P1 BRA `(.L_x_1994) ;  /* 0x0000004c00b89947 */ /* 0x010fea0003800000 */
.L_x_2183:
[----:B------:R-:W-:Y:S05]  /*2d250*/  @!P0 BRA `(.L_x_1995) ;  /* 0x0000000000048947 */ /* 0x000fea0003800000 */
[----:B------:R-:W-:Y:S01]  /*2d260*/  BPT.TRAP 0x1 ;  /* 0x000000040000795c */ /* 0x000fe20000300000 */
.L_x_1995:
[----:B------:R0:W0:Y:S02]  /*2d270*/  SYNCS.PHASECHK.TRANS64.TRYWAIT P0, [R5+URZ+0x30860], R0 ;  /* 0x03086000050075a7 */ /* 0x000024000800017f */
[----:B0-----:R-:W-:Y:S05]  /*2d280*/  @!P0 NANOSLEEP.SYNCS 0x989680 ;  /* 0x009896800000895d */ /* 0x001fea0003900000 */
[----:B------:R-:W0:Y:S02]  /*2d290*/  @!P0 SYNCS.PHASECHK.TRANS64 P0, [R5+URZ+0x30860], R0 ;  /* 0x03086000050085a7 */ /* 0x000e24000800007f */
[----:B0-----:R-:W-:Y:S05]  /*2d2a0*/  @!P0 BRA `(.L_x_1995) ;  /* 0xfffffffc00f08947 */ /* 0x001fea000383ffff */
.L_x_1537:
[----:B------:R-:W-:Y:S05]  /*2d2b0*/  BSYNC B9 ;  /* 0x0000000000097941 */ /* 0x000fea0003800000 */
.L_x_1534:
[----:B------:R-:W-:Y:S05]  /*2d2c0*/  EXIT ;  /* 0x000000000000794d */ /* 0x000fea0003800000 */
.L_x_1565:
[----:B0-----:R0:W1:Y:S02]  /*2d2d0*/  SYNCS.PHASECHK.TRANS64.TRYWAIT P6, [R88+URZ+0x30890], R100 ;  /* 0x03089064580075a7 */ /* 0x00106400080c017f */
[----:B-1----:R-:W-:Y:S05]  /*2d2e0*/  @!P6 NANOSLEEP.SYNCS 0x989680 ;  /* 0x009896800000e95d */ /* 0x002fea0003900000 */
[----:B------:R-:W1:Y:S02]  /*2d2f0*/  @!P6 SYNCS.PHASECHK.TRANS64 P6, [R88+URZ+0x30890], R100 ;  /* 0x030890645800e5a7 */ /* 0x000e6400080c007f */
[----:B-1----:R-:W-:Y:S05]  /*2d300*/  @!P6 BRA `(.L_x_1565) ;  /* 0xfffffffc00f0e947 */ /* 0x002fea000383ffff */
[----:B------:R-:W-:Y:S05]  /*2d310*/  BRA `(.L_x_1996) ;  /* 0xfffffd6800807947 */ /* 0x000fea000383ffff */
.L_x_1566:
        /* <DEDUP_REMOVED lines=8> */
.L_x_1998:
[----:B------:R-:W-:Y:S05]  /*2d3a0*/  BSYNC B1 ;  /* 0x0000000000017941 */ /* 0x000fea0003800000 */
.L_x_1997:
[----:B------:R-:W-:Y:S01]  /*2d3b0*/  IMAD.MOV.U32 R13, RZ, RZ, R104 ;  /* 0x000000ffff0d7224 */ /* 0x000fe200078e0068 */
[----:B------:R-:W-:Y:S01]  /*2d3c0*/  MOV R11, 0x181f ;  /* 0x0000181f000b7802 */ /* 0x000fe20000000f00 */
[----:B------:R-:W-:Y:S02]  /*2d3d0*/  IMAD.MOV.U32 R12, RZ, RZ, RZ ;  /* 0x000000ffff0c7224 */ /* 0x000fe400078e00ff */
[----:B------:R-:W-:Y:S02]  /*2d3e0*/  IMAD.MOV.U32 R15, RZ, RZ, -0x1 ;  /* 0xffffffffff0f7424 */ /* 0x000fe400078e00ff */
[----:B------:R-:W-:-:S07]  /*2d3f0*/  IMAD.MOV.U32 R72, RZ, RZ, R14 ;  /* 0x000000ffff487224 */ /* 0x000fce00078e000e */
[----:B------:R-:W-:Y:S05]  /*2d400*/  WARPSYNC.COLLECTIVE R15, `(.L_x_1999) ;  /* 0x000000000f087348 */ /* 0x000fea0003c00000 */
[----:B------:R0:W1:Y:S02]  /*2d410*/  SHFL.IDX P6, R14, R13, R12, R11 ;  /* 0x0000000c0d0e7389 */ /* 0x00006400000c000b */
[----:B01----:R-:W-:Y:S01]  /*2d420*/  ENDCOLLECTIVE ;  /* 0x000000000000791b */ /* 0x003fe20003800000 */
.L_x_1999:
[----:B------:R-:W-:Y:S01]  /*2d430*/  IMAD.MOV.U32 R11, RZ, RZ, R14 ;  /* 0x000000ffff0b7224 */ /* 0x000fe200078e000e */
[----:B------:R-:W-:Y:S06]  /*2d440*/  BRA `(.L_x_2000) ;  /* 0xfffffd6800487947 */ /* 0x000fec000383ffff */
.L_x_1583:
[----:B------:R-:W-:Y:S01]  /*2d450*/  BSSY B1, `(.L_x_2001) ;  /* 0x0000008000017945 */ /* 0x000fe20003800000 */
[----:B0---4-:R-:W-:Y:S01]  /*2d460*/  IMAD.MOV.U32 R13, RZ, RZ, R105 ;  /* 0x000000ffff0d7224 */ /* 0x011fe200078e0069 */
[----:B---3--:R-:W-:Y:S01]  /*2d470*/  MOV R11, 0x181f ;  /* 0x0000181f000b7802 */ /* 0x008fe20000000f00 */
[----:B------:R-:W-:Y:S02]  /*2d480*/  IMAD.MOV.U32 R12, RZ, RZ, 0x1 ;  /* 0x00000001ff0c7424 */ /* 0x000fe400078e00ff */
[----:B------:R-:W-:-:S07]  /*2d490*/  IMAD.MOV.U32 R15, RZ, RZ, -0x1 ;  /* 0xffffffffff0f7424 */ /* 0x000fce00078e00ff */
[----:B-12---:R-:W-:Y:S05]  /*2d4a0*/  WARPSYNC.COLLECTIVE R15, `(.L_x_2002) ;  /* 0x000000000f087348 */ /* 0x006fea0003c00000 */
[----:B------:R0:W3:Y:S02]  /*2d4b0*/  SHFL.IDX P6, R14, R13, R12, R11 ;  /* 0x0000000c0d0e7389 */ /* 0x0000e400000c000b */
[----:B0123--:R-:W-:Y:S01]  /*2d4c0*/  ENDCOLLECTIVE ;  /* 0x000000000000791b */ /* 0x00ffe20003800000 */
.L_x_2002:
[----:B------:R-:W-:Y:S05]  /*2d4d0*/  BSYNC B1 ;  /* 0x0000000000017941 */ /* 0x000fea0003800000 */
.L_x_2001:
        /* <DEDUP_REMOVED lines=8> */
.L_x_2003:
[----:B------:R-:W-:Y:S01]  /*2d560*/  IMAD.MOV.U32 R104, RZ, RZ, R14 ;  /* 0x000000ffff687224 */ /* 0x000fe200078e000e */
[----:B------:R-:W-:Y:S06]  /*2d570*/  BRA `(.L_x_2004) ;  /* 0xfffffd74008c7947 */ /* 0x000fec000383ffff */
.L_x_1605:
[----:B0-----:R0:W1:Y:S02]  /*2d580*/  SYNCS.PHASECHK.TRANS64.TRYWAIT P6, [R88+URZ+0x30890], R100 ;  /* 0x03089064580075a7 */ /* 0x00106400080c017f */
[----:B-1----:R-:W-:Y:S05]  /*2d590*/  @!P6 NANOSLEEP.SYNCS 0x989680 ;  /* 0x009896800000e95d */ /* 0x002fea0003900000 */
[----:B------:R-:W1:Y:S02]  /*2d5a0*/  @!P6 SYNCS.PHASECHK.TRANS64 P6, [R88+URZ+0x30890], R100 ;  /* 0x030890645800e5a7 */ /* 0x000e6400080c007f */
[----:B-1----:R-:W-:Y:S05]  /*2d5b0*/  @!P6 BRA `(.L_x_1605) ;  /* 0xfffffffc00f0e947 */ /* 0x002fea000383ffff */
[----:B------:R-:W-:Y:S05]  /*2d5c0*/  BRA `(.L_x_2005) ;  /* 0xfffffd8c00107947 */ /* 0x000fea000383ffff */
.L_x_1606:
        /* <DEDUP_REMOVED lines=8> */
.L_x_2007:
[----:B------:R-:W-:Y:S05]  /*2d650*/  BSYNC B1 ;  /* 0x0000000000017941 */ /* 0x000fea0003800000 */
.L_x_2006:
        /* <DEDUP_REMOVED lines=8> */
.L_x_2008:
[----:B------:R-:W-:Y:S01]  /*2d6e0*/  IMAD.MOV.U32 R11, RZ, RZ, R14 ;  /* 0x000000ffff0b7224 */ /* 0x000fe200078e000e */
[----:B------:R-:W-:Y:S06]  /*2d6f0*/  BRA `(.L_x_2009) ;  /* 0xfffffd8800dc7947 */ /* 0x000fec000383ffff */
.L_x_1615:
        /* <DEDUP_REMOVED lines=8> */
.L_x_2011:
[----:B------:R-:W-:Y:S05]  /*2d780*/  BSYNC B1 ;  /* 0x0000000000017941 */ /* 0x000fea0003800000 */
.L_x_2010:
        /* <DEDUP_REMOVED lines=8> */
.L_x_2012:
[----:B------:R-:W-:Y:S01]  /*2d810*/  IMAD.MOV.U32 R104, RZ, RZ, R14 ;  /* 0x000000ffff687224 */ /* 0x000fe200078e000e */
[----:B------:R-:W-:Y:S06]  /*2d820*/  BRA `(.L_x_2013) ;  /* 0xfffffd9800887947 */ /* 0x000fec000383ffff */
.L_x_1624:
[----:B0-----:R0:W1:Y:S02]  /*2d830*/  SYNCS.PHASECHK.TRANS64.TRYWAIT P0, [R88+URZ+0x30890], R100 ;  /* 0x03089064580075a7 */ /* 0x001064000800017f */
[----:B-1----:R-:W-:Y:S05]  /*2d840*/  @!P0 NANOSLEEP.SYNCS 0x989680 ;  /* 0x009896800000895d */ /* 0x002fea0003900000 */
[----:B------:R-:W1:Y:S02]  /*2d850*/  @!P0 SYNCS.PHASECHK.TRANS64 P0, [R88+URZ+0x30890], R100 ;  /* 0x03089064580085a7 */ /* 0x000e64000800007f */
[----:B-1----:R-:W-:Y:S05]  /*2d860*/  @!P0 BRA `(.L_x_1624) ;  /* 0xfffffffc00f08947 */ /* 0x002fea000383ffff */
[----:B------:R-:W-:Y:S05]  /*2d870*/  BRA `(.L_x_2014) ;  /* 0xfffffda8007c7947 */ /* 0x000fea000383ffff */
.L_x_1625:
        /* <DEDUP_REMOVED lines=8> */
.L_x_2016:
[----:B------:R-:W-:Y:S05]  /*2d900*/  BSYNC B1 ;  /* 0x0000000000017941 */ /* 0x000fea0003800000 */
.L_x_2015:
        /* <DEDUP_REMOVED lines=8> */
.L_x_2017:
[----:B------:R-:W-:Y:S01]  /*2d990*/  IMAD.MOV.U32 R39, RZ, RZ, R14 ;  /* 0x000000ffff277224 */ /* 0x000fe200078e000e */
[----:B------:R-:W-:Y:S06]  /*2d9a0*/  BRA `(.L_x_2018) ;  /* 0xfffffda8009c7947 */ /* 0x000fec000383ffff */
.L_x_1628:
[----:B------:R-:W-:Y:S01]  /*2d9b0*/  BSSY B1, `(.L_x_2019) ;  /* 0x0000008000017945 */ /* 0x000fe20003800000 */
[----:B----4-:R-:W-:Y:S01]  /*2d9c0*/  IMAD.MOV.U32 R13, RZ, RZ, R41 ;  /* 0x000000ffff0d7224 */ /* 0x010fe200078e0029 */
[----:B------:R-:W-:Y:S01]  /*2d9d0*/  MOV R11, 0x181f ;  /* 0x0000181f000b7802 */ /* 0x000fe20000000f00 */
[----:B------:R-:W-:Y:S02]  /*2d9e0*/  IMAD.MOV.U32 R12, RZ, RZ, 0x1 ;  /* 0x00000001ff0c7424 */ /* 0x000fe400078e00ff */
[----:B------:R-:W-:-:S07]  /*2d9f0*/  IMAD.MOV.U32 R15, RZ, RZ, -0x1 ;  /* 0xffffffffff0f7424 */ /* 0x000fce00078e00ff */
[----:B0123--:R-:W-:Y:S05]  /*2da00*/  WARPSYNC.COLLECTIVE R15, `(.L_x_2020) ;  /* 0x000000000f087348 */ /* 0x00ffea0003c00000 */
[----:B------:R4:W0:Y:S02]  /*2da10*/  SHFL.IDX P6, R14, R13, R12, R11 ;  /* 0x0000000c0d0e7389 */ /* 0x00082400000c000b */
[----:B01234-:R-:W-:Y:S01]  /*2da20*/  ENDCOLLECTIVE ;  /* 0x000000000000791b */ /* 0x01ffe20003800000 */
.L_x_2020:
[----:B------:R-:W-:Y:S05]  /*2da30*/  BSYNC B1 ;  /* 0x0000000000017941 */ /* 0x000fea0003800000 */
.L_x_2019:
        /* <DEDUP_REMOVED lines=8> */
.L_x_2021:
[----:B------:R-:W-:Y:S01]  /*2dac0*/  IMAD.MOV.U32 R39, RZ, RZ, R14 ;  /* 0x000000ffff277224 */ /* 0x000fe200078e000e */
[----:B------:R-:W-:Y:S06]  /*2dad0*/  BRA `(.L_x_2022) ;  /* 0xfffffda800c47947 */ /* 0x000fec000383ffff */
.L_x_1632:
[----:B------:R0:W0:Y:S02]  /*2dae0*/  SYNCS.PHASECHK.TRANS64.TRYWAIT P4, [R88+URZ+0x308b0], R100 ;  /* 0x0308b064580075a7 */ /* 0x000024000808017f */
[----:B0-----:R-:W-:Y:S05]  /*2daf0*/  @!P4 NANOSLEEP.SYNCS 0x989680 ;  /* 0x009896800000c95d */ /* 0x001fea0003900000 */
[----:B------:R-:W0:Y:S02]  /*2db00*/  @!P4 SYNCS.PHASECHK.TRANS64 P4, [R88+URZ+0x308b0], R100 ;  /* 0x0308b0645800c5a7 */ /* 0x000e24000808007f */
[----:B0-----:R-:W-:Y:S05]  /*2db10*/  @!P4 BRA `(.L_x_1632) ;  /* 0xfffffffc00f0c947 */ /* 0x001fea000383ffff */
[----:B------:R-:W-:Y:S05]  /*2db20*/  BRA `(.L_x_2023) ;  /* 0xfffffdac00687947 */ /* 0x000fea000383ffff */
.L_x_1662:
        /* <DEDUP_REMOVED lines=8> */
.L_x_2025:
[----:B------:R-:W-:Y:S05]  /*2dbb0*/  BSYNC B1 ;  /* 0x0000000000017941 */ /* 0x000fea0003800000 */
.L_x_2024:
        /* <DEDUP_REMOVED lines=8> */
.L_x_2026:
[----:B------:R-:W-:Y:S02]  /*2dc40*/  IMAD.MOV.U32 R13, RZ, RZ, R33 ;  /* 0x000000ffff0d7224 */ /* 0x000fe400078e0021 */
[----:B------:R-:W-:-:S07]  /*2dc50*/  IMAD.MOV.U32 R8, RZ, RZ, R14 ;  /* 0x000000ffff087224 */ /* 0x000fce00078e000e */
[----:B------:R-:W-:Y:S05]  /*2dc60*/  WARPSYNC.COLLECTIVE R15, `(.L_x_2027) ;  /* 0x000000000f087348 */ /* 0x000fea0003c00000 */
[----:B------:R0:W1:Y:S02]  /*2dc70*/  SHFL.IDX P6, R14, R13, R12, R11 ;  /* 0x0000000c0d0e7389 */ /* 0x00006400000c000b */
[----:B01----:R-:W-:Y:S01]  /*2dc80*/  ENDCOLLECTIVE ;  /* 0x000000000000791b */ /* 0x003fe20003800000 */
.L_x_2027:
[----:B------:R-:W-:Y:S01]  /*2dc90*/  MOV R13, R31 ;  /* 0x0000001f000d7202 */ /* 0x000fe20000000f00 */
[----:B------:R-:W-:-:S07]  /*2dca0*/  IMAD.MOV.U32 R26, RZ, RZ, R14 ;  /* 0x000000ffff1a7224 */ /* 0x000fce00078e000e */
[----:B------:R-:W-:Y:S05]  /*2dcb0*/  WARPSYNC.COLLECTIVE R15, `(.L_x_2028) ;  /* 0x000000000f087348 */ /* 0x000fea0003c00000 */
[----:B------:R0:W1:Y:S02]  /*2dcc0*/  SHFL.IDX P6, R14, R13, R12, R11 ;  /* 0x0000000c0d0e7389 */ /* 0x00006400000c000b */
[----:B01----:R-:W-:Y:S01]  /*2dcd0*/  ENDCOLLECTIVE ;  /* 0x000000000000791b */ /* 0x003fe20003800000 */
.L_x_2028:
[----:B------:R-:W-:Y:S01]  /*2dce0*/  IMAD.MOV.U32 R5, RZ, RZ, R14 ;  /* 0x000000ffff057224 */ /* 0x000fe200078e000e */
[----:B------:R-:W-:Y:S06]  /*2dcf0*/  BRA `(.L_x_2029) ;  /* 0xfffffdc400307947 */ /* 0x000fec000383ffff */
.L_x_1665:
[----:B------:R-:W-:Y:S01]  /*2dd00*/  BSSY B1, `(.L_x_2030) ;  /* 0x0000008000017945 */ /* 0x000fe20003800000 */
[----:B------:R-:W-:Y:S01]  /*2dd10*/  IMAD.MOV.U32 R13, RZ, RZ, R32 ;  /* 0x000000ffff0d7224 */ /* 0x000fe200078e0020 */
[----:B------:R-:W-:Y:S01]  /*2dd20*/  MOV R15, 0xffffffff ;  /* 0xffffffff000f7802 */ /* 0x000fe20000000f00 */
[----:B------:R-:W-:Y:S02]  /*2dd30*/  IMAD.MOV.U32 R12, RZ, RZ, 0x1 ;  /* 0x00000001ff0c7424 */ /* 0x000fe400078e00ff */
[----:B------:R-:W-:-:S07]  /*2dd40*/  IMAD.MOV.U32 R11, RZ, RZ, 0x181f ;  /* 0x0000181fff0b7424 */ /* 0x000fce00078e00ff */
[----:B0-23--:R-:W-:Y:S05]  /*2dd50*/  WARPSYNC.COLLECTIVE R15, `(.L_x_2031) ;  /* 0x000000000f087348 */ /* 0x00dfea0003c00000 */
[----:B------:R1:W4:Y:S02]  /*2dd60*/  SHFL.IDX P6, R14, R13, R12, R11 ;  /* 0x0000000c0d0e7389 */ /* 0x00032400000c000b */
[----:B01234-:R-:W-:Y:S01]  /*2dd70*/  ENDCOLLECTIVE ;  /* 0x000000000000791b */ /* 0x01ffe20003800000 */
.L_x_2031:
[----:B------:R-:W-:Y:S05]  /*2dd80*/  BSYNC B1 ;  /* 0x0000000000017941 */ /* 0x000fea0003800000 */
.L_x_2030:
[----:B------:R-:W-:Y:S01]  /*2dd90*/  IMAD.MOV.U32 R13, RZ, RZ, R30 ;  /* 0x000000ffff0d7224 */ /* 0x000fe200078e001e */
[----:B------:R-:W-:Y:S01]  /*2dda0*/  MOV R15, 0xffffffff ;  /* 0xffffffff000f7802 */ /* 0x000fe20000000f00 */
[----:B------:R-:W-:Y:S02]  /*2ddb0*/  IMAD.MOV.U32 R12, RZ, RZ, 0x1 ;  /* 0x00000001ff0c7424 */ /* 0x000fe400078e00ff */
[----:B------:R-:W-:Y:S02]  /*2ddc0*/  IMAD.MOV.U32 R11, RZ, RZ, 0x181f ;  /* 0x0000181fff0b7424 */ /* 0x000fe400078e00ff */
[----:B------:R-:W-:-:S07]  /*2ddd0*/  IMAD.MOV.U32 R9, RZ, RZ, R14 ;  /* 0x000000ffff097224 */ /* 0x000fce00078e000e */
[----:B------:R-:W-:Y:S05]  /*2dde0*/  WARPSYNC.COLLECTIVE R15, `(.L_x_2032) ;  /* 0x000000000f087348 */ /* 0x000fea0003c00000 */
[----:B------:R0:W1:Y:S02]  /*2ddf0*/  SHFL.IDX P6, R14, R13, R12, R11 ;  /* 0x0000000c0d0e7389 */ /* 0x00006400000c000b */
[----:B01----:R-:W-:Y:S01]  /*2de00*/  ENDCOLLECTIVE ;  /* 0x000000000000791b */ /* 0x003fe20003800000 */
.L_x_2032:
[----:B------:R-:W-:Y:S02]  /*2de10*/  IMAD.MOV.U32 R13, RZ, RZ, R33 ;  /* 0x000000ffff0d7224 */ /* 0x000fe400078e0021 */
[----:B------:R-:W-:-:S07]  /*2de20*/  IMAD.MOV.U32 R8, RZ, RZ, R14 ;  /* 0x000000ffff087224 */ /* 0x000fce00078e000e */
[----:B------:R-:W-:Y:S05]  /*2de30*/  WARPSYNC.COLLECTIVE R15, `(.L_x_2033) ;  /* 0x000000000f087348 */ /* 0x000fea0003c00000 */
[----:B------:R0:W1:Y:S02]  /*2de40*/  SHFL.IDX P6, R14, R13, R12, R11 ;  /* 0x0000000c0d0e7389 */ /* 0x00006400000c000b */
[----:B01----:R-:W-:Y:S01]  /*2de50*/  ENDCOLLECTIVE ;  /* 0x000000000000791b */ /* 0x003fe20003800000 */
.L_x_2033:
[----:B------:R-:W-:Y:S02]  /*2de60*/  IMAD.MOV.U32 R13, RZ, RZ, R31 ;  /* 0x000000ffff0d7224 */ /* 0x000fe400078e001f */
[----:B------:R-:W-:-:S07]  /*2de70*/  IMAD.MOV.U32 R26, RZ, RZ, R14 ;  /* 0x000000ffff1a7224 */ /* 0x000fce00078e000e */
[----:B------:R-:W-:Y:S05]  /*2de80*/  WARPSYNC.COLLECTIVE R15, `(.L_x_2034) ;  /* 0x000000000f087348 */ /* 0x000fea0003c00000 */
[----:B------:R0:W1:Y:S02]  /*2de90*/  SHFL.IDX P6, R14, R13, R12, R11 ;  /* 0x0000000c0d0e7389 */ /* 0x00006400000c000b */
[----:B01----:R-:W-:Y:S01]  /*2dea0*/  ENDCOLLECTIVE ;  /* 0x000000000000791b */ /* 0x003fe20003800000 */
.L_x_2034:
[----:B------:R-:W-:Y:S01]  /*2deb0*/  MOV R5, R14 ;  /* 0x0000000e00057202 */ /* 0x000fe20000000f00 */
[----:B------:R-:W-:Y:S06]  /*2dec0*/  BRA `(.L_x_2035) ;  /* 0xfffffdc800507947 */ /* 0x000fec000383ffff */
.L_x_1668:
[----:B------:R-:W-:Y:S01]  /*2ded0*/  BSSY B1, `(.L_x_2036) ;  /* 0x0000008000017945 */ /* 0x000fe20003800000 */
[----:B------:R-:W-:Y:S02]  /*2dee0*/  IMAD.MOV.U32 R13, RZ, RZ, R32 ;  /* 0x000000ffff0d7224 */ /* 0x000fe400078e0020 */
[----:B------:R-:W-:Y:S02]  /*2def0*/  IMAD.MOV.U32 R12, RZ, RZ, 0x2 ;  /* 0x00000002ff0c7424 */ /* 0x000fe400078e00ff */
[----:B------:R-:W-:Y:S02]  /*2df00*/  IMAD.MOV.U32 R11, RZ, RZ, 0x181f ;  /* 0x0000181fff0b7424 */ /* 0x000fe400078e00ff */
[----:B------:R-:W-:-:S07]  /*2df10*/  IMAD.MOV.U32 R15, RZ, RZ, -0x1 ;  /* 0xffffffffff0f7424 */ /* 0x000fce00078e00ff */
[----:B-1-34-:R-:W-:Y:S05]  /*2df20*/  WARPSYNC.COLLECTIVE R15, `(.L_x_2037) ;  /* 0x000000000f087348 */ /* 0x01afea0003c00000 */
[----:B------:R0:W2:Y:S02]  /*2df30*/  SHFL.IDX P6, R14, R13, R12, R11 ;  /* 0x0000000c0d0e7389 */ /* 0x0000a400000c000b */
[----:B01234-:R-:W-:Y:S01]  /*2df40*/  ENDCOLLECTIVE ;  /* 0x000000000000791b */ /* 0x01ffe20003800000 */
.L_x_2037:
[----:B------:R-:W-:Y:S05]  /*2df50*/  BSYNC B1 ;  /* 0x0000000000017941 */ /* 0x000fea0003800000 */
.L_x_2036:
[----:B------:R-:W-:Y:S01]  /*2df60*/  IMAD.MOV.U32 R13, RZ, RZ, R30 ;  /* 0x000000ffff0d7224 */ /* 0x000fe200078e001e */
[----:B------:R-:W-:Y:S01]  /*2df70*/  MOV R9, R14 ;  /* 0x0000000e00097202 */ /* 0x000fe20000000f00 */
[----:B------:R-:W-:Y:S02]  /*2df80*/  IMAD.MOV.U32 R12, RZ, RZ, 0x2 ;  /* 0x00000002ff0c7424 */ /* 0x000fe400078e00ff */
[----:B------:R-:W-:Y:S02]  /*2df90*/  IMAD.MOV.U32 R11, RZ, RZ, 0x181f ;  /* 0x0000181fff0b7424 */ /* 0x000fe400078e00ff */
[----:B------:R-:W-:-:S07]  /*2dfa0*/  IMAD.MOV.U32 R15, RZ, RZ, -0x1 ;  /* 0xffffffffff0f7424 */ /* 0x000fce00078e00ff */
[----:B------:R-:W-:Y:S05]  /*2dfb0*/  WARPSYNC.COLLECTIVE R15, `(.L_x_2038) ;  /* 0x000000000f087348 */ /* 0x000fea0003c00000 */
[----:B------:R0:W1:Y:S02]  /*2dfc0*/  SHFL.IDX P6, R14, R13, R12, R11 ;  /* 0x0000000c0d0e7389 */ /* 0x00006400000c000b */
[----:B01----:R-:W-:Y:S01]  /*2dfd0*/  ENDCOLLECTIVE ;  /* 0x000000000000791b */ /* 0x003fe20003800000 */
.L_x_2038:
[----:B------:R-:W-:Y:S01]  /*2dfe0*/  IMAD.MOV.U32 R13, RZ, RZ, R33 ;  /* 0x000000ffff0d7224 */ /* 0x000fe200078e0021 */
[----:B------:R-:W-:-:S07]  /*2dff0*/  MOV R8, R14 ;  /* 0x0000000e00087202 */ /* 0x000fce0000000f00 */
[----:B------:R-:W-:Y:S05]  /*2e000*/  WARPSYNC.COLLECTIVE R15, `(.L_x_2039) ;  /* 0x000000000f087348 */ /* 0x000fea0003c00000 */
[----:B------:R0:W1:Y:S02]  /*2e010*/  SHFL.IDX P6, R14, R13, R12, R11 ;  /* 0x0000000c0d0e7389 */ /* 0x00006400000c000b */
[----:B01----:R-:W-:Y:S01]  /*2e020*/  ENDCOLLECTIVE ;  /* 0x000000000000791b */ /* 0x003fe20003800000 */
.L_x_2039:
[----:B------:R-:W-:Y:S02]  /*2e030*/  IMAD.MOV.U32 R13, RZ, RZ, R31 ;  /* 0x000000ffff0d7224 */ /* 0x000fe400078e001f */
[----:B------:R-:W-:-:S07]  /*2e040*/  IMAD.MOV.U32 R78, RZ, RZ, R14 ;  /* 0x000000ffff4e7224 */ /* 0x000fce00078e000e */
[----:B------:R-:W-:Y:S05]  /*2e050*/  WARPSYNC.COLLECTIVE R15, `(.L_x_2040) ;  /* 0x000000000f087348 */ /* 0x000fea0003c00000 */
[----:B------:R0:W1:Y:S02]  /*2e060*/  SHFL.IDX P6, R14, R13, R12, R11 ;  /* 0x0000000c0d0e7389 */ /* 0x00006400000c000b */
[----:B01----:R-:W-:Y:S01]  /*2e070*/  ENDCOLLECTIVE ;  /* 0x000000000000791b */ /* 0x003fe20003800000 */
.L_x_2040:
[----:B------:R-:W-:Y:S01]  /*2e080*/  IMAD.MOV.U32 R5, RZ, RZ, R14 ;  /* 0x000000ffff057224 */ /* 0x000fe200078e000e */
[----:B------:R-:W-:Y:S06]  /*2e090*/  BRA `(.L_x_2041) ;  /* 0xfffffdcc00487947 */ /* 0x000fec000383ffff */
.L_x_1671:
[----:B------:R-:W-:Y:S01]  /*2e0a0*/  BSSY B1, `(.L_x_2042) ;  /* 0x0000008000017945 */ /* 0x000fe20003800000 */
[----:B------:R-:W-:Y:S01]  /*2e0b0*/  MOV R13, R32 ;  /* 0x00000020000d7202 */ /* 0x000fe20000000f00 */
[----:B------:R-:W-:Y:S02]  /*2e0c0*/  IMAD.MOV.U32 R12, RZ, RZ, 0x3 ;  /* 0x00000003ff0c7424 */ /* 0x000fe400078e00ff */
[----:B------:R-:W-:Y:S02]  /*2e0d0*/  IMAD.MOV.U32 R11, RZ, RZ, 0x181f ;  /* 0x0000181fff0b7424 */ /* 0x000fe400078e00ff */
[----:B------:R-:W-:-:S07]  /*2e0e0*/  IMAD.MOV.U32 R15, RZ, RZ, -0x1 ;  /* 0xffffffffff0f7424 */ /* 0x000fce00078e00ff */
[----:B-1--4-:R-:W-:Y:S05]  /*2e0f0*/  WARPSYNC.COLLECTIVE R15, `(.L_x_2043) ;  /* 0x000000000f087348 */ /* 0x012fea0003c00000 */
[----:B------:R0:W2:Y:S02]  /*2e100*/  SHFL.IDX P6, R14, R13, R12, R11 ;  /* 0x0000000c0d0e7389 */ /* 0x0000a400000c000b */
[----:B012-4-:R-:W-:Y:S01]  /*2e110*/  ENDCOLLECTIVE ;  /* 0x000000000000791b */ /* 0x017fe20003800000 */
.L_x_2043:
[----:B------:R-:W-:Y:S05]  /*2e120*/  BSYNC B1 ;  /* 0x0000000000017941 */ /* 0x000fea0003800000 */
.L_x_2042:
[----:B------:R-:W-:Y:S01]  /*2e130*/  MOV R13, R30 ;  /* 0x0000001e000d7202 */ /* 0x000fe20000000f00 */
[----:B------:R-:W-:Y:S02]  /*2e140*/  IMAD.MOV.U32 R12, RZ, RZ, 0x3 ;  /* 0x00000003ff0c7424 */ /* 0x000fe400078e00ff */
[----:B------:R-:W-:Y:S02]  /*2e150*/  IMAD.MOV.U32 R11, RZ, RZ, 0x181f ;  /* 0x0000181fff0b7424 */ /* 0x000fe400078e00ff */
[----:B------:R-:W-:Y:S02]  /*2e160*/  IMAD.MOV.U32 R15, RZ, RZ, -0x1 ;  /* 0xffffffffff0f7424 */ /* 0x000fe400078e00ff */
[----:B------:R-:W-:-:S07]  /*2e170*/  IMAD.MOV.U32 R78, RZ, RZ, R14 ;  /* 0x000000ffff4e7224 */ /* 0x000fce00078e000e */
[----:B------:R-:W-:Y:S05]  /*2e180*/  WARPSYNC.COLLECTIVE R15, `(.L_x_2044) ;  /* 0x000000000f087348 */ /* 0x000fea0003c00000 */
[----:B------:R0:W1:Y:S02]  /*2e190*/  SHFL.IDX P6, R14, R13, R12, R11 ;  /* 0x0000000c0d0e7389 */ /* 0x00006400000c000b */
[----:B01----:R-:W-:Y:S01]  /*2e1a0*/  ENDCOLLECTIVE ;  /* 0x000000000000791b */ /* 0x003fe20003800000 */
.L_x_2044:
[----:B------:R-:W-:Y:S01]  /*2e1b0*/  MOV R13, R33 ;  /* 0x00000021000d7202 */ /* 0x000fe20000000f00 */
[----:B------:R-:W-:-:S07]  /*2e1c0*/  IMAD.MOV.U32 R80, RZ, RZ, R14 ;  /* 0x000000ffff507224 */ /* 0x000fce00078e000e */
[----:B------:R-:W-:Y:S05]  /*2e1d0*/  WARPSYNC.COLLECTIVE R15, `(.L_x_2045) ;  /* 0x000000000f087348 */ /* 0x000fea0003c00000 */
[----:B------:R0:W1:Y:S02]  /*2e1e0*/  SHFL.IDX P6, R14, R13, R12, R11 ;  /* 0x0000000c0d0e7389 */ /* 0x00006400000c000b */
[----:B01----:R-:W-:Y:S01]  /*2e1f0*/  ENDCOLLECTIVE ;  /* 0x000000000000791b */ /* 0x003fe20003800000 */
.L_x_2045:
[----:B------:R-:W-:Y:S02]  /*2e200*/  IMAD.MOV.U32 R13, RZ, RZ, R31 ;  /* 0x000000ffff0d7224 */ /* 0x000fe400078e001f */
[----:B------:R-:W-:-:S07]  /*2e210*/  IMAD.MOV.U32 R79, RZ, RZ, R14 ;  /* 0x000000ffff4f7224 */ /* 0x000fce00078e000e */
[----:B------:R-:W-:Y:S05]  /*2e220*/  WARPSYNC.COLLECTIVE R15, `(.L_x_2046) ;  /* 0x000000000f087348 */ /* 0x000fea0003c00000 */
[----:B------:R0:W1:Y:S02]  /*2e230*/  SHFL.IDX P6, R14, R13, R12, R11 ;  /* 0x0000000c0d0e7389 */ /* 0x00006400000c000b */
[----:B01----:R-:W-:Y:S01]  /*2e240*/  ENDCOLLECTIVE ;  /* 0x000000000000791b */ /* 0x003fe20003800000 */
.L_x_2046:
[----:B------:R-:W-:Y:S01]  /*2e250*/  IMAD.MOV.U32 R12, RZ, RZ, R14 ;  /* 0x000000ffff0c7224 */ /* 0x000fe200078e000e */
[----:B------:R-:W-:Y:S06]  /*2e260*/  BRA `(.L_x_2047) ;  /* 0xfffffdd000487947 */ /* 0x000fec000383ffff */
.L_x_1675:
[----:B0-----:R0:W1:Y:S02]  /*2e270*/  SYNCS.PHASECHK.TRANS64.TRYWAIT P0, [R17+URZ+0x30800], R0 ;  /* 0x03080000110075a7 */ /* 0x001064000800017f */
[----:B-1----:R-:W-:Y:S05]  /*2e280*/  @!P0 NANOSLEEP.SYNCS 0x989680 ;  /* 0x009896800000895d */ /* 0x002fea0003900000 */
[----:B------:R-:W1:Y:S02]  /*2e290*/  @!P0 SYNCS.PHASECHK.TRANS64 P0, [R17+URZ+0x30800], R0 ;  /* 0x03080000110085a7 */ /* 0x000e64000800007f */
[----:B-1----:R-:W-:Y:S05]  /*2e2a0*/  @!P0 BRA `(.L_x_1675) ;  /* 0xfffffffc00f08947 */ /* 0x002fea000383ffff */
[----:B------:R-:W-:Y:S05]  /*2e2b0*/  BRA `(.L_x_2048) ;  /* 0xfffffdd400507947 */ /* 0x000fea000383ffff */
.L_x_1707:
        /* <DEDUP_REMOVED lines=8> */
.L_x_2050:
[----:B------:R-:W-:Y:S05]  /*2e340*/  BSYNC B1 ;  /* 0x0000000000017941 */ /* 0x000fea0003800000 */
.L_x_2049:
        /* <DEDUP_REMOVED lines=8> */
.L_x_2051:
[----:B------:R-:W-:Y:S02]  /*2e3d0*/  IMAD.MOV.U32 R13, RZ, RZ, R72 ;  /* 0x000000ffff0d7224 */ /* 0x000fe400078e0048 */
[----:B------:R-:W-:-:S07]  /*2e3e0*/  IMAD.MOV.U32 R6, RZ, RZ, R14 ;  /* 0x000000ffff067224 */ /* 0x000fce00078e000e */
[----:B------:R-:W-:Y:S05]  /*2e3f0*/  WARPSYNC.COLLECTIVE R15, `(.L_x_2052) ;  /* 0x000000000f087348 */ /* 0x000fea0003c00000 */
[----:B------:R0:W1:Y:S02]  /*2e400*/  SHFL.IDX P6, R14, R13, R12, R11 ;  /* 0x0000000c0d0e7389 */ /* 0x00006400000c000b */
[----:B01----:R-:W-:Y:S01]  /*2e410*/  ENDCOLLECTIVE ;  /* 0x000000000000791b */ /* 0x003fe20003800000 */
.L_x_2052:
[----:B------:R-:W-:Y:S01]  /*2e420*/  IMAD.MOV.U32 R13, RZ, RZ, R3 ;  /* 0x000000ffff0d7224 */ /* 0x000fe200078e0003 */
[----:B------:R-:W-:-:S07]  /*2e430*/  MOV R9, R14 ;  /* 0x0000000e00097202 */ /* 0x000fce0000000f00 */
[----:B------:R-:W-:Y:S05]  /*2e440*/  WARPSYNC.COLLECTIVE R15, `(.L_x_2053) ;  /* 0x000000000f087348 */ /* 0x000fea0003c00000 */
[----:B------:R0:W1:Y:S02]  /*2e450*/  SHFL.IDX P6, R14, R13, R12, R11 ;  /* 0x0000000c0d0e7389 */ /* 0x00006400000c000b */
[----:B01----:R-:W-:Y:S01]  /*2e460*/  ENDCOLLECTIVE ;  /* 0x000000000000791b */ /* 0x003fe20003800000 */
.L_x_2053:
[----:B------:R-:W-:Y:S05]  /*2e470*/  BRA `(.L_x_2054) ;  /* 0xfffffe0400c87947 */ /* 0x000fea000383ffff */
.L_x_1710:
[----:B------:R-:W-:Y:S01]  /*2e480*/  BSSY B1, `(.L_x_2055) ;  /* 0x0000008000017945 */ /* 0x000fe20003800000 */
[----:B------:R-:W-:Y:S01]  /*2e490*/  IMAD.MOV.U32 R13, RZ, RZ, R21 ;  /* 0x000000ffff0d7224 */ /* 0x000fe200078e0015 */
[----:B------:R-:W-:Y:S01]  /*2e4a0*/  MOV R15, 0xffffffff ;  /* 0xffffffff000f7802 */ /* 0x000fe20000000f00 */
[----:B------:R-:W-:Y:S02]  /*2e4b0*/  IMAD.MOV.U32 R12, RZ, RZ, 0x1 ;  /* 0x00000001ff0c7424 */ /* 0x000fe400078e00ff */
[----:B------:R-:W-:-:S07]  /*2e4c0*/  IMAD.MOV.U32 R11, RZ, RZ, 0x181f ;  /* 0x0000181fff0b7424 */ /* 0x000fce00078e00ff */
[----:B0--34-:R-:W-:Y:S05]  /*2e4d0*/  WARPSYNC.COLLECTIVE R15, `(.L_x_2056) ;  /* 0x000000000f087348 */ /* 0x019fea0003c00000 */
[----:B----4-:R1:W2:Y:S02]  /*2e4e0*/  SHFL.IDX P6, R14, R13, R12, R11 ;  /* 0x0000000c0d0e7389 */ /* 0x0102a400000c000b */
[----:B0123--:R-:W-:Y:S01]  /*2e4f0*/  ENDCOLLECTIVE ;  /* 0x000000000000791b */ /* 0x00ffe20003800000 */
.L_x_2056:
[----:B------:R-:W-:Y:S05]  /*2e500*/  BSYNC B1 ;  /* 0x0000000000017941 */ /* 0x000fea0003800000 */
.L_x_2055:
        /* <DEDUP_REMOVED lines=8> */
.L_x_2057:
[----:B------:R-:W-:Y:S02]  /*2e590*/  IMAD.MOV.U32 R13, RZ, RZ, R72 ;  /* 0x000000ffff0d7224 */ /* 0x000fe400078e0048 */
[----:B------:R-:W-:-:S07]  /*2e5a0*/  IMAD.MOV.U32 R6, RZ, RZ, R14 ;  /* 0x000000ffff067224 */ /* 0x000fce00078e000e */
[----:B------:R-:W-:Y:S05]  /*2e5b0*/  WARPSYNC.COLLECTIVE R15, `(.L_x_2058) ;  /* 0x000000000f087348 */ /* 0x000fea0003c00000 */
[----:B------:R0:W1:Y:S02]  /*2e5c0*/  SHFL.IDX P6, R14, R13, R12, R11 ;  /* 0x0000000c0d0e7389 */ /* 0x00006400000c000b */
[----:B01----:R-:W-:Y:S01]  /*2e5d0*/  ENDCOLLECTIVE ;  /* 0x000000000000791b */ /* 0x003fe20003800000 */
.L_x_2058:
[----:B------:R-:W-:Y:S02]  /*2e5e0*/  IMAD.MOV.U32 R13, RZ, RZ, R3 ;  /* 0x000000ffff0d7224 */ /* 0x000fe400078e0003 */
[----:B------:R-:W-:-:S07]  /*2e5f0*/  IMAD.MOV.U32 R9, RZ, RZ, R14 ;  /* 0x000000ffff097224 */ /* 0x000fce00078e000e */
[----:B------:R-:W-:Y:S05]  /*2e600*/  WARPSYNC.COLLECTIVE R15, `(.L_x_2059) ;  /* 0x000000000f087348 */ /* 0x000fea0003c00000 */
[----:B------:R0:W1:Y:S02]  /*2e610*/  SHFL.IDX P6, R14, R13, R12, R11 ;  /* 0x0000000c0d0e7389 */ /* 0x00006400000c000b */
[----:B01----:R-:W-:Y:S01]  /*2e620*/  ENDCOLLECTIVE ;  /* 0x000000000000791b */ /* 0x003fe20003800000 */
.L_x_2059:
[----:B------:R-:W-:Y:S05]  /*2e630*/  BRA `(.L_x_2060) ;  /* 0xfffffe08008c7947 */ /* 0x000fea000383ffff */
.L_x_1713:
[----:B------:R-:W-:Y:S01]  /*2e640*/  BSSY B1, `(.L_x_2061) ;  /* 0x0000008000017945 */ /* 0x000fe20003800000 */
[----:B------:R-:W-:Y:S01]  /*2e650*/  MOV R13, R21 ;  /* 0x00000015000d7202 */ /* 0x000fe20000000f00 */
[----:B------:R-:W-:Y:S02]  /*2e660*/  IMAD.MOV.U32 R12, RZ, RZ, 0x2 ;  /* 0x00000002ff0c7424 */ /* 0x000fe400078e00ff */
[----:B------:R-:W-:Y:S02]  /*2e670*/  IMAD.MOV.U32 R11, RZ, RZ, 0x181f ;  /* 0x0000181fff0b7424 */ /* 0x000fe400078e00ff */
[----:B------:R-:W-:-:S07]  /*2e680*/  IMAD.MOV.U32 R15, RZ, RZ, -0x1 ;  /* 0xffffffffff0f7424 */ /* 0x000fce00078e00ff */
[----:B-1-34-:R-:W-:Y:S05]  /*2e690*/  WARPSYNC.COLLECTIVE R15, `(.L_x_2062) ;  /* 0x000000000f087348 */ /* 0x01afea0003c00000 */
[----:B----4-:R0:W2:Y:S02]  /*2e6a0*/  SHFL.IDX P6, R14, R13, R12, R11 ;  /* 0x0000000c0d0e7389 */ /* 0x0100a400000c000b */
[----:B0123--:R-:W-:Y:S01]  /*2e6b0*/  ENDCOLLECTIVE ;  /* 0x000000000000791b */ /* 0x00ffe20003800000 */
.L_x_2062:
[----:B------:R-:W-:Y:S05]  /*2e6c0*/  BSYNC B1 ;  /* 0x0000000000017941 */ /* 0x000fea0003800000 */
.L_x_2061:
        /* <DEDUP_REMOVED lines=8> */
.L_x_2063:
[----:B------:R-:W-:Y:S01]  /*2e750*/  MOV R13, R72 ;  /* 0x00000048000d7202 */ /* 0x000fe20000000f00 */
[----:B------:R-:W-:-:S07]  /*2e760*/  IMAD.MOV.U32 R6, RZ, RZ, R14 ;  /* 0x000000ffff067224 */ /* 0x000fce00078e000e */
[----:B------:R-:W-:Y:S05]  /*2e770*/  WARPSYNC.COLLECTIVE R15, `(.L_x_2064) ;  /* 0x000000000f087348 */ /* 0x000fea0003c00000 */
[----:B------:R0:W1:Y:S02]  /*2e780*/  SHFL.IDX P6, R14, R13, R12, R11 ;  /* 0x0000000c0d0e7389 */ /* 0x00006400000c000b */
[----:B01----:R-:W-:Y:S01]  /*2e790*/  ENDCOLLECTIVE ;  /* 0x000000000000791b */ /* 0x003fe20003800000 */
.L_x_2064:
[----:B------:R-:W-:Y:S02]  /*2e7a0*/  IMAD.MOV.U32 R13, RZ, RZ, R3 ;  /* 0x000000ffff0d7224 */ /* 0x000fe400078e0003 */
[----:B------:R-:W-:-:S07]  /*2e7b0*/  IMAD.MOV.U32 R9, RZ, RZ, R14 ;  /* 0x000000ffff097224 */ /* 0x000fce00078e000e */
[----:B------:R-:W-:Y:S05]  /*2e7c0*/  WARPSYNC.COLLECTIVE R15, `(.L_x_2065) ;  /* 0x000000000f087348 */ /* 0x000fea0003c00000 */
[----:B------:R0:W1:Y:S02]  /*2e7d0*/  SHFL.IDX P6, R14, R13, R12, R11 ;  /* 0x0000000c0d0e7389 */ /* 0x00006400000c000b */
[----:B01----:R-:W-:Y:S01]  /*2e7e0*/  ENDCOLLECTIVE ;  /* 0x000000000000791b */ /* 0x003fe20003800000 */
.L_x_2065:
[----:B------:R-:W-:Y:S05]  /*2e7f0*/  BRA `(.L_x_2066) ;  /* 0xfffffe0c00307947 */ /* 0x000fea000383ffff */
.L_x_1716:
[----:B------:R-:W-:Y:S01]  /*2e800*/  BSSY B1, `(.L_x_2067) ;  /* 0x0000008000017945 */ /* 0x000fe20003800000 */
[----:B------:R-:W-:Y:S01]  /*2e810*/  IMAD.MOV.U32 R13, RZ, RZ, R21 ;  /* 0x000000ffff0d7224 */ /* 0x000fe200078e0015 */
[----:B------:R-:W-:Y:S01]  /*2e820*/  MOV R11, 0x181f ;  /* 0x0000181f000b7802 */ /* 0x000fe20000000f00 */
[----:B------:R-:W-:Y:S02]  /*2e830*/  IMAD.MOV.U32 R12, RZ, RZ, 0x3 ;  /* 0x00000003ff0c7424 */ /* 0x000fe400078e00ff */
[----:B------:R-:W-:-:S07]  /*2e840*/  IMAD.MOV.U32 R15, RZ, RZ, -0x1 ;  /* 0xffffffffff0f7424 */ /* 0x000fce00078e00ff */
[----:B-1-34-:R-:W-:Y:S05]  /*2e850*/  WARPSYNC.COLLECTIVE R15, `(.L_x_2068) ;  /* 0x000000000f087348 */ /* 0x01afea0003c00000 */
[----:B----4-:R0:W2:Y:S02]  /*2e860*/  SHFL.IDX P6, R14, R13, R12, R11 ;  /* 0x0000000c0d0e7389 */ /* 0x0100a400000c000b */
[----:B0123--:R-:W-:Y:S01]  /*2e870*/  ENDCOLLECTIVE ;  /* 0x000000000000791b */ /* 0x00ffe20003800000 */
.L_x_2068:
[----:B------:R-:W-:Y:S05]  /*2e880*/  BSYNC B1 ;  /* 0x0000000000017941 */ /* 0x000fea0003800000 */
.L_x_2067:
        /* <DEDUP_REMOVED lines=8> */
.L_x_2069:
[----:B------:R-:W-:Y:S02]  /*2e910*/  IMAD.MOV.U32 R13, RZ, RZ, R72 ;  /* 0x000000ffff0d7224 */ /* 0x000fe400078e0048 */
[----:B------:R-:W-:-:S07]  /*2e920*/  IMAD.MOV.U32 R20, RZ, RZ, R14 ;  /* 0x000000ffff147224 */ /* 0x000fce00078e000e */
[----:B------:R-:W-:Y:S05]  /*2e930*/  WARPSYNC.COLLECTIVE R15, `(.L_x_2070) ;  /* 0x000000000f087348 */ /* 0x000fea0003c00000 */
[----:B------:R0:W1:Y:S02]  /*2e940*/  SHFL.IDX P6, R14, R13, R12, R11 ;  /* 0x0000000c0d0e7389 */ /* 0x00006400000c000b */
[----:B01----:R-:W-:Y:S01]  /*2e950*/  ENDCOLLECTIVE ;  /* 0x000000000000791b */ /* 0x003fe20003800000 */
.L_x_2070:
[----:B------:R-:W-:Y:S01]  /*2e960*/  MOV R13, R3 ;  /* 0x00000003000d7202 */ /* 0x000fe20000000f00 */
[----:B------:R-:W-:-:S07]  /*2e970*/  IMAD.MOV.U32 R77, RZ, RZ, R14 ;  /* 0x000000ffff4d7224 */ /* 0x000fce00078e000e */
[----:B------:R-:W-:Y:S05]  /*2e980*/  WARPSYNC.COLLECTIVE R15, `(.L_x_2071) ;  /* 0x000000000f087348 */ /* 0x000fea0003c00000 */
[----:B------:R0:W1:Y:S02]  /*2e990*/  SHFL.IDX P6, R14, R13, R12, R11 ;  /* 0x0000000c0d0e7389 */ /* 0x00006400000c000b */
[----:B01----:R-:W-:Y:S01]  /*2e9a0*/  ENDCOLLECTIVE ;  /* 0x000000000000791b */ /* 0x003fe20003800000 */
.L_x_2071:
[----:B------:R-:W-:Y:S01]  /*2e9b0*/  IMAD.MOV.U32 R3, RZ, RZ, R14 ;  /* 0x000000ffff037224 */ /* 0x000fe200078e000e */
[----:B------:R-:W-:Y:S06]  /*2e9c0*/  BRA `(.L_x_2072) ;  /* 0xfffffe0c00d87947 */ /* 0x000fec000383ffff */
.L_x_1720:
[----:B---3--:R3:W4:Y:S02]  /*2e9d0*/  SYNCS.PHASECHK.TRANS64.TRYWAIT P0, [R17+URZ+0x30800], R0 ;  /* 0x03080000110075a7 */ /* 0x008724000800017f */
[----:B----4-:R-:W-:Y:S05]  /*2e9e0*/  @!P0 NANOSLEEP.SYNCS 0x989680 ;  /* 0x009896800000895d */ /* 0x010fea0003900000 */
[----:B------:R-:W4:Y:S02]  /*2e9f0*/  @!P0 SYNCS.PHASECHK.TRANS64 P0, [R17+URZ+0x30800], R0 ;  /* 0x03080000110085a7 */ /* 0x000f24000800007f */
[----:B----4-:R-:W-:Y:S05]  /*2ea00*/  @!P0 BRA `(.L_x_1720) ;  /* 0xfffffffc00f08947 */ /* 0x010fea000383ffff */
[----:B------:R-:W-:Y:S05]  /*2ea10*/  BRA `(.L_x_2073) ;  /* 0xfffffe1000807947 */ /* 0x000fea000383ffff */
.L_x_1738:
[----:B-1----:R1:W0:Y:S02]  /*2ea20*/  SYNCS.PHASECHK.TRANS64.TRYWAIT P1, [R0+URZ+0x30830], R5 ;  /* 0x03083005000075a7 */ /* 0x002224000802017f */
[----:B0-----:R-:W-:Y:S05]  /*2ea30*/  @!P1 NANOSLEEP.SYNCS 0x989680 ;  /* 0x009896800000995d */ /* 0x001fea0003900000 */
[----:B------:R-:W0:Y:S02]  /*2ea40*/  @!P1 SYNCS.PHASECHK.TRANS64 P1, [R0+URZ+0x30830], R5 ;  /* 0x03083005000095a7 */ /* 0x000e24000802007f */
[----:B0-----:R-:W-:Y:S05]  /*2ea50*/  @!P1 BRA `(.L_x_1738) ;  /* 0xfffffffc00f09947 */ /* 0x001fea000383ffff */
[----:B------:R-:W-:Y:S05]  /*2ea60*/  BRA `(.L_x_1737) ;  /* 0xfffffe4800907947 */ /* 0x000fea000383ffff */
.L_x_1759:
[----:B-1----:R1:W2:Y:S02]  /*2ea70*/  SYNCS.PHASECHK.TRANS64.TRYWAIT P1, [R2+URZ+0x30830], R152 ;  /* 0x03083098020075a7 */ /* 0x0022a4000802017f */
[----:B--2---:R-:W-:Y:S05]  /*2ea80*/  @!P1 NANOSLEEP.SYNCS 0x989680 ;  /* 0x009896800000995d */ /* 0x004fea0003900000 */
[----:B------:R-:W2:Y:S02]  /*2ea90*/  @!P1 SYNCS.PHASECHK.TRANS64 P1, [R2+URZ+0x30830], R152 ;  /* 0x03083098020095a7 */ /* 0x000ea4000802007f */
[----:B--2---:R-:W-:Y:S05]  /*2eaa0*/  @!P1 BRA `(.L_x_1759) ;  /* 0xfffffffc00f09947 */ /* 0x004fea000383ffff */
[----:B------:R-:W-:Y:S05]  /*2eab0*/  BRA `(.L_x_1758) ;  /* 0xfffffe7800207947 */ /* 0x000fea000383ffff */
.L_x_1764:
[----:B-1----:R1:W2:Y:S02]  /*2eac0*/  SYNCS.PHASECHK.TRANS64.TRYWAIT P1, [R218+URZ+0x30850], R0 ;  /* 0x03085000da0075a7 */ /* 0x0022a4000802017f */
[----:B--2---:R-:W-:Y:S05]  /*2ead0*/  @!P1 NANOSLEEP.SYNCS 0x989680 ;  /* 0x009896800000995d */ /* 0x004fea0003900000 */
[----:B------:R-:W2:Y:S02]  /*2eae0*/  @!P1 SYNCS.PHASECHK.TRANS64 P1, [R218+URZ+0x30850], R0 ;  /* 0x03085000da0095a7 */ /* 0x000ea4000802007f */
[----:B--2---:R-:W-:Y:S05]  /*2eaf0*/  @!P1 BRA `(.L_x_1764) ;  /* 0xfffffffc00f09947 */ /* 0x004fea000383ffff */
[----:B------:R-:W-:Y:S05]  /*2eb00*/  BRA `(.L_x_1763) ;  /* 0xfffffe8800a47947 */ /* 0x000fea000383ffff */
.L_x_1787:
[----:B-1----:R1:W2:Y:S02]  /*2eb10*/  SYNCS.PHASECHK.TRANS64.TRYWAIT P1, [R222+URZ+0x30830], R2 ;  /* 0x03083002de0075a7 */ /* 0x0022a4000802017f */
[----:B--2---:R-:W-:Y:S05]  /*2eb20*/  @!P1 NANOSLEEP.SYNCS 0x989680 ;  /* 0x009896800000995d */ /* 0x004fea0003900000 */
[----:B------:R-:W2:Y:S02]  /*2eb30*/  @!P1 SYNCS.PHASECHK.TRANS64 P1, [R222+URZ+0x30830], R2 ;  /* 0x03083002de0095a7 */ /* 0x000ea4000802007f */
[----:B--2---:R-:W-:Y:S05]  /*2eb40*/  @!P1 BRA `(.L_x_1787) ;  /* 0xfffffffc00f09947 */ /* 0x004fea000383ffff */
[----:B------:R-:W-:Y:S05]  /*2eb50*/  BRA `(.L_x_1786) ;  /* 0xfffffeac00507947 */ /* 0x000fea000383ffff */
.L_x_1792:
[----:B-1----:R1:W2:Y:S02]  /*2eb60*/  SYNCS.PHASECHK.TRANS64.TRYWAIT P1, [R11+URZ+0x30850], R0 ;  /* 0x030850000b0075a7 */ /* 0x0022a4000802017f */
[----:B--2---:R-:W-:Y:S05]  /*2eb70*/  @!P1 NANOSLEEP.SYNCS 0x989680 ;  /* 0x009896800000995d */ /* 0x004fea0003900000 */
[----:B------:R-:W2:Y:S02]  /*2eb80*/  @!P1 SYNCS.PHASECHK.TRANS64 P1, [R11+URZ+0x30850], R0 ;  /* 0x030850000b0095a7 */ /* 0x000ea4000802007f */
[----:B--2---:R-:W-:Y:S05]  /*2eb90*/  @!P1 BRA `(.L_x_1792) ;  /* 0xfffffffc00f09947 */ /* 0x004fea000383ffff */
[----:B------:R-:W-:Y:S05]  /*2eba0*/  BRA `(.L_x_1791) ;  /* 0xfffffebc00d87947 */ /* 0x000fea000383ffff */
.L_x_1802:
[----:B-1----:R1:W2:Y:S02]  /*2ebb0*/  SYNCS.PHASECHK.TRANS64.TRYWAIT P1, [R4+URZ+0x30830], R2 ;  /* 0x03083002040075a7 */ /* 0x0022a4000802017f */
[----:B--2---:R-:W-:Y:S05]  /*2ebc0*/  @!P1 NANOSLEEP.SYNCS 0x989680 ;  /* 0x009896800000995d */ /* 0x004fea0003900000 */
[----:B------:R-:W2:Y:S02]  /*2ebd0*/  @!P1 SYNCS.PHASECHK.TRANS64 P1, [R4+URZ+0x30830], R2 ;  /* 0x03083002040095a7 */ /* 0x000ea4000802007f */
[----:B--2---:R-:W-:Y:S05]  /*2ebe0*/  @!P1 BRA `(.L_x_1802) ;  /* 0xfffffffc00f09947 */ /* 0x004fea000383ffff */
[----:B------:R-:W-:Y:S05]  /*2ebf0*/  BRA `(.L_x_1801) ;  /* 0xfffffed000b47947 */ /* 0x000fea000383ffff */
.L_x_1807:
[----:B-1----:R1:W2:Y:S02]  /*2ec00*/  SYNCS.PHASECHK.TRANS64.TRYWAIT P1, [R222+URZ+0x30850], R0 ;  /* 0x03085000de0075a7 */ /* 0x0022a4000802017f */
[----:B--2---:R-:W-:Y:S05]  /*2ec10*/  @!P1 NANOSLEEP.SYNCS 0x989680 ;  /* 0x009896800000995d */ /* 0x004fea0003900000 */
[----:B------:R-:W2:Y:S02]  /*2ec20*/  @!P1 SYNCS.PHASECHK.TRANS64 P1, [R222+URZ+0x30850], R0 ;  /* 0x03085000de0095a7 */ /* 0x000ea4000802007f */
[----:B--2---:R-:W-:Y:S05]  /*2ec30*/  @!P1 BRA `(.L_x_1807) ;  /* 0xfffffffc00f09947 */ /* 0x004fea000383ffff */
[----:B------:R-:W-:Y:S05]  /*2ec40*/  BRA `(.L_x_1806) ;  /* 0xfffffee400407947 */ /* 0x000fea000383ffff */
.L_x_1823:
[----:B-1----:R1:W2:Y:S02]  /*2ec50*/  SYNCS.PHASECHK.TRANS64.TRYWAIT P1, [R5+URZ+0x30850], R0 ;  /* 0x03085000050075a7 */ /* 0x0022a4000802017f */
[----:B--2---:R-:W-:Y:S05]  /*2ec60*/  @!P1 NANOSLEEP.SYNCS 0x989680 ;  /* 0x009896800000995d */ /* 0x004fea0003900000 */
[----:B------:R-:W2:Y:S02]  /*2ec70*/  @!P1 SYNCS.PHASECHK.TRANS64 P1, [R5+URZ+0x30850], R0 ;  /* 0x03085000050095a7 */ /* 0x000ea4000802007f */
[----:B--2---:R-:W-:Y:S05]  /*2ec80*/  @!P1 BRA `(.L_x_1823) ;  /* 0xfffffffc00f09947 */ /* 0x004fea000383ffff */
[----:B------:R-:W-:Y:S05]  /*2ec90*/  BRA `(.L_x_1822) ;  /* 0xffffff0800e47947 */ /* 0x000fea000383ffff */
.L_x_1873:
[----:B------:R-:W0:Y:S01]  /*2eca0*/  S2R R12, SR_TID.X ;  /* 0x00000000000c7919 */ /* 0x000e220000002100 */
[----:B------:R-:W-:Y:S01]  /*2ecb0*/  BSSY B1, `(.L_x_2074) ;  /* 0x000000a000017945 */ /* 0x000fe20003800000 */
[----:B------:R-:W-:Y:S01]  /*2ecc0*/  IMAD.MOV.U32 R11, RZ, RZ, 0x1f ;  /* 0x0000001fff0b7424 */ /* 0x000fe200078e00ff */
[----:B------:R-:W-:Y:S02]  /*2ecd0*/  MOV R15, 0xffffffff ;  /* 0xffffffff000f7802 */ /* 0x000fe40000000f00 */
[----:B0-----:R-:W-:-:S04]  /*2ece0*/  SHF.R.U32.HI R12, RZ, 0x5, R12 ;  /* 0x00000005ff0c7819 */ /* 0x001fc8000001160c */
[----:B------:R-:W-:-:S05]  /*2ecf0*/  LOP3.LUT R12, R12, 0x3, RZ, 0xc0, !PT ;  /* 0x000000030c0c7812 */ /* 0x000fca00078ec0ff */
[----:B------:R-:W-:Y:S02]  /*2ed00*/  IMAD.MOV.U32 R13, RZ, RZ, R12 ;  /* 0x000000ffff0d7224 */ /* 0x000fe400078e000c */
[----:B------:R-:W-:-:S07]  /*2ed10*/  IMAD.MOV.U32 R12, RZ, RZ, RZ ;  /* 0x000000ffff0c7224 */ /* 0x000fce00078e00ff */
[----:B------:R-:W-:Y:S05]  /*2ed20*/  WARPSYNC.COLLECTIVE R15, `(.L_x_2075) ;  /* 0x000000000f087348 */ /* 0x000fea0003c00000 */
[----:B------:R0:W1:Y:S02]  /*2ed30*/  SHFL.IDX P6, R14, R13, R12, R11 ;  /* 0x0000000c0d0e7389 */ /* 0x00006400000c000b */
[----:B01----:R-:W-:Y:S01]  /*2ed40*/  ENDCOLLECTIVE ;  /* 0x000000000000791b */ /* 0x003fe20003800000 */
.L_x_2075:
[----:B------:R-:W-:Y:S05]  /*2ed50*/  BSYNC B1 ;  /* 0x0000000000017941 */ /* 0x000fea0003800000 */
.L_x_2074:
[----:B------:R-:W-:Y:S05]  /*2ed60*/  BRA `(.L_x_2076) ;  /* 0xffffff7c009c7947 */ /* 0x000fea000383ffff */
.L_x_1875:
[----:B------:R-:W-:Y:S01]  /*2ed70*/  BSSY B1, `(.L_x_2077) ;  /* 0x0000006000017945 */ /* 0x000fe20003800000 */
[----:B------:R-:W-:-:S07]  /*2ed80*/  IMAD.MOV.U32 R15, RZ, RZ, -0x1 ;  /* 0xffffffffff0f7424 */ /* 0x000fce00078e00ff */
[----:B0-----:R-:W-:Y:S05]  /*2ed90*/  WARPSYNC.COLLECTIVE R15, `(.L_x_2078) ;  /* 0x000000000f0c7348 */ /* 0x001fea0003c00000 */
[----:B------:R-:W-:Y:S02]  /*2eda0*/  ELECT P6, UR62, PT ;  /* 0x00000000003e782f */ /* 0x000fe400038c0000 */
[----:B------:R-:W-:Y:S01]  /*2edb0*/  MOV R14, UR62 ;  /* 0x0000003e000e7c02 */ /* 0x000fe20008000f00 */
[----:B0-----:R-:W-:Y:S10]  /*2edc0*/  ENDCOLLECTIVE ;  /* 0x000000000000791b */ /* 0x001ff40003800000 */
.L_x_2078:
[----:B------:R-:W-:Y:S05]  /*2edd0*/  BSYNC B1 ;  /* 0x0000000000017941 */ /* 0x000fea0003800000 */
.L_x_2077:
[----:B------:R-:W-:Y:S05]  /*2ede0*/  BRA `(.L_x_1874) ;  /* 0xffffff7c00947947 */ /* 0x000fea000383ffff */
.L_x_1877:
[----:B0-----:R0:W1:Y:S02]  /*2edf0*/  SYNCS.PHASECHK.TRANS64.TRYWAIT P0, [R17+URZ+0x30820], R8 ;  /* 0x03082008110075a7 */ /* 0x001064000800017f */
[----:B-1----:R-:W-:Y:S05]  /*2ee00*/  @!P0 NANOSLEEP.SYNCS 0x989680 ;  /* 0x009896800000895d */ /* 0x002fea0003900000 */
[----:B------:R-:W1:Y:S02]  /*2ee10*/  @!P0 SYNCS.PHASECHK.TRANS64 P0, [R17+URZ+0x30820], R8 ;  /* 0x03082008110085a7 */ /* 0x000e64000800007f */
[----:B-1----:R-:W-:Y:S05]  /*2ee20*/  @!P0 BRA `(.L_x_1877) ;  /* 0xfffffffc00f08947 */ /* 0x002fea000383ffff */
[----:B------:R-:W-:Y:S05]  /*2ee30*/  BRA `(.L_x_2079) ;  /* 0xffffff7c00a47947 */ /* 0x000fea000383ffff */
.L_x_1881:
[----:B-1----:R1:W2:Y:S02]  /*2ee40*/  SYNCS.PHASECHK.TRANS64.TRYWAIT P0, [R12+URZ+0x308a0], R11 ;  /* 0x0308a00b0c0075a7 */ /* 0x0022a4000800017f */
[----:B--2---:R-:W-:Y:S05]  /*2ee50*/  @!P0 NANOSLEEP.SYNCS 0x989680 ;  /* 0x009896800000895d */ /* 0x004fea0003900000 */
[----:B------:R-:W2:Y:S02]  /*2ee60*/  @!P0 SYNCS.PHASECHK.TRANS64 P0, [R12+URZ+0x308a0], R11 ;  /* 0x0308a00b0c0085a7 */ /* 0x000ea4000800007f */
[----:B--2---:R-:W-:Y:S05]  /*2ee70*/  @!P0 BRA `(.L_x_1881) ;  /* 0xfffffffc00f08947 */ /* 0x004fea000383ffff */
[----:B------:R-:W-:Y:S05]  /*2ee80*/  BRA `(.L_x_2080) ;  /* 0xffffff7c00bc7947 */ /* 0x000fea000383ffff */
.L_x_1889:
[----:B0-----:R0:W2:Y:S02]  /*2ee90*/  SYNCS.PHASECHK.TRANS64.TRYWAIT P0, [R12+URZ+0x308c0], R11 ;  /* 0x0308c00b0c0075a7 */ /* 0x0010a4000800017f */
[----:B--2---:R-:W-:Y:S05]  /*2eea0*/  @!P0 NANOSLEEP.SYNCS 0x989680 ;  /* 0x009896800000895d */ /* 0x004fea0003900000 */
[----:B------:R-:W2:Y:S02]  /*2eeb0*/  @!P0 SYNCS.PHASECHK.TRANS64 P0, [R12+URZ+0x308c0], R11 ;  /* 0x0308c00b0c0085a7 */ /* 0x000ea4000800007f */
[----:B--2---:R-:W-:Y:S05]  /*2eec0*/  @!P0 BRA `(.L_x_1889) ;  /* 0xfffffffc00f08947 */ /* 0x004fea000383ffff */
[----:B------:R-:W-:Y:S05]  /*2eed0*/  BRA `(.L_x_2081) ;  /* 0xffffff8000fc7947 */ /* 0x000fea000383ffff */
.L_x_1899:
[----:B0-----:R0:W1:Y:S02]  /*2eee0*/  SYNCS.PHASECHK.TRANS64.TRYWAIT P1, [R7+URZ+0x308a0], R3 ;  /* 0x0308a003070075a7 */ /* 0x001064000802017f */
[----:B-1----:R-:W-:Y:S05]  /*2eef0*/  @!P1 NANOSLEEP.SYNCS 0x989680 ;  /* 0x009896800000995d */ /* 0x002fea0003900000 */
[----:B------:R-:W1:Y:S02]  /*2ef00*/  @!P1 SYNCS.PHASECHK.TRANS64 P1, [R7+URZ+0x308a0], R3 ;  /* 0x0308a003070095a7 */ /* 0x000e64000802007f */
[----:B-1----:R-:W-:Y:S05]  /*2ef10*/  @!P1 BRA `(.L_x_1899) ;  /* 0xfffffffc00f09947 */ /* 0x002fea000383ffff */
[----:B------:R-:W-:Y:S05]  /*2ef20*/  BRA `(.L_x_2082) ;  /* 0xffffff8800707947 */ /* 0x000fea000383ffff */
.L_x_1907:
[----:B-1----:R1:W2:Y:S02]  /*2ef30*/  SYNCS.PHASECHK.TRANS64.TRYWAIT P1, [R7+URZ+0x308c0], R3 ;  /* 0x0308c003070075a7 */ /* 0x0022a4000802017f */
[----:B--2---:R-:W-:Y:S05]  /*2ef40*/  @!P1 NANOSLEEP.SYNCS 0x989680 ;  /* 0x009896800000995d */ /* 0x004fea0003900000 */
[----:B------:R-:W2:Y:S02]  /*2ef50*/  @!P1 SYNCS.PHASECHK.TRANS64 P1, [R7+URZ+0x308c0], R3 ;  /* 0x0308c003070095a7 */ /* 0x000ea4000802007f */
[----:B--2---:R-:W-:Y:S05]  /*2ef60*/  @!P1 BRA `(.L_x_1907) ;  /* 0xfffffffc00f09947 */ /* 0x004fea000383ffff */
[----:B------:R-:W-:Y:S05]  /*2ef70*/  BRA `(.L_x_2083) ;  /* 0xffffff8c00a87947 */ /* 0x000fea000383ffff */
.L_x_1933:
[----:B------:R-:W0:Y:S01]  /*2ef80*/  S2R R8, SR_TID.X ;  /* 0x0000000000087919 */ /* 0x000e220000002100 */
[----:B------:R-:W-:Y:S01]  /*2ef90*/  BSSY B0, `(.L_x_2084) ;  /* 0x000000a000007945 */ /* 0x000fe20003800000 */
[----:B------:R-:W-:Y:S01]  /*2efa0*/  IMAD.MOV.U32 R12, RZ, RZ, RZ ;  /* 0x000000ffff0c7224 */ /* 0x000fe200078e00ff */
[----:B------:R-:W-:Y:S01]  /*2efb0*/  MOV R15, 0xffffffff ;  /* 0xffffffff000f7802 */ /* 0x000fe20000000f00 */
[----:B------:R-:W-:Y:S01]  /*2efc0*/  IMAD.MOV.U32 R11, RZ, RZ, 0x1f ;  /* 0x0000001fff0b7424 */ /* 0x000fe200078e00ff */
[----:B0-----:R-:W-:-:S04]  /*2efd0*/  SHF.R.U32.HI R8, RZ, 0x5, R8 ;  /* 0x00000005ff087819 */ /* 0x001fc80000011608 */
[----:B------:R-:W-:-:S05]  /*2efe0*/  LOP3.LUT R8, R8, 0x3, RZ, 0xc0, !PT ;  /* 0x0000000308087812 */ /* 0x000fca00078ec0ff */
[----:B------:R-:W-:-:S07]  /*2eff0*/  IMAD.MOV.U32 R13, RZ, RZ, R8 ;  /* 0x000000ffff0d7224 */ /* 0x000fce00078e0008 */
[----:B-----5:R-:W-:Y:S05]  /*2f000*/  WARPSYNC.COLLECTIVE R15, `(.L_x_2085) ;  /* 0x000000000f087348 */ /* 0x020fea0003c00000 */
[----:B------:R0:W1:Y:S02]  /*2f010*/  SHFL.IDX P6, R14, R13, R12, R11 ;  /* 0x0000000c0d0e7389 */ /* 0x00006400000c000b */
[----:B01---5:R-:W-:Y:S01]  /*2f020*/  ENDCOLLECTIVE ;  /* 0x000000000000791b */ /* 0x023fe20003800000 */
.L_x_2085:
[----:B------:R-:W-:Y:S05]  /*2f030*/  BSYNC B0 ;  /* 0x0000000000007941 */ /* 0x000fea0003800000 */
.L_x_2084:
[----:B------:R-:W-:Y:S05]  /*2f040*/  BRA `(.L_x_2086) ;  /* 0xffffffa000ac7947 */ /* 0x000fea000383ffff */
.L_x_1936:
[----:B0-----:R0:W1:Y:S02]  /*2f050*/  SYNCS.PHASECHK.TRANS64.TRYWAIT P0, [R4+URZ+0x30840], R2 ;  /* 0x03084002040075a7 */ /* 0x001064000800017f */
[----:B-1----:R-:W-:Y:S05]  /*2f060*/  @!P0 NANOSLEEP.SYNCS 0x989680 ;  /* 0x009896800000895d */ /* 0x002fea0003900000 */
[----:B------:R-:W1:Y:S02]  /*2f070*/  @!P0 SYNCS.PHASECHK.TRANS64 P0, [R4+URZ+0x30840], R2 ;  /* 0x03084002040085a7 */ /* 0x000e64000800007f */
[----:B-1----:R-:W-:Y:S05]  /*2f080*/  @!P0 BRA `(.L_x_1936) ;  /* 0xfffffffc00f08947 */ /* 0x002fea000383ffff */
[----:B------:R-:W-:Y:S05]  /*2f090*/  BRA `(.L_x_2087) ;  /* 0xffffffa400007947 */ /* 0x000fea000383ffff */
.L_x_1937:
        /* <DEDUP_REMOVED lines=8> */
.L_x_2089:
[----:B------:R-:W-:Y:S05]  /*2f120*/  BSYNC B0 ;  /* 0x0000000000007941 */ /* 0x000fea0003800000 */
.L_x_2088:
[----:B------:R-:W-:Y:S01]  /*2f130*/  IMAD.MOV.U32 R13, RZ, RZ, R0 ;  /* 0x000000ffff0d7224 */ /* 0x000fe200078e0000 */
[----:B------:R-:W-:Y:S01]  /*2f140*/  MOV R2, R14 ;  /* 0x0000000e00027202 */ /* 0x000fe20000000f00 */
[----:B------:R-:W-:Y:S02]  /*2f150*/  IMAD.MOV.U32 R12, RZ, RZ, RZ ;  /* 0x000000ffff0c7224 */ /* 0x000fe400078e00ff */
[----:B------:R-:W-:Y:S02]  /*2f160*/  IMAD.MOV.U32 R11, RZ, RZ, 0x181f ;  /* 0x0000181fff0b7424 */ /* 0x000fe400078e00ff */
[----:B------:R-:W-:Y:S02]  /*2f170*/  IMAD.MOV.U32 R15, RZ, RZ, -0x1 ;  /* 0xffffffffff0f7424 */ /* 0x000fe400078e00ff */
[----:B------:R-:W-:-:S07]  /*2f180*/  @P0 IMAD R9, R7, 0x2, R17 ;  /* 0x0000000207090824 */ /* 0x000fce00078e0211 */
[----:B------:R-:W-:Y:S05]  /*2f190*/  WARPSYNC.COLLECTIVE R15, `(.L_x_2090) ;  /* 0x000000000f087348 */ /* 0x000fea0003c00000 */
[----:B------:R0:W1:Y:S02]  /*2f1a0*/  SHFL.IDX P6, R14, R13, R12, R11 ;  /* 0x0000000c0d0e7389 */ /* 0x00006400000c000b */
[----:B01----:R-:W-:Y:S01]  /*2f1b0*/  ENDCOLLECTIVE ;  /* 0x000000000000791b */ /* 0x003fe20003800000 */
.L_x_2090:
[----:B------:R-:W-:Y:S02]  /*2f1c0*/  IMAD.MOV.U32 R13, RZ, RZ, R6 ;  /* 0x000000ffff0d7224 */ /* 0x000fe400078e0006 */
[----:B------:R-:W-:Y:S01]  /*2f1d0*/  IMAD.MOV.U32 R12, RZ, RZ, 0x1 ;  /* 0x00000001ff0c7424 */ /* 0x000fe200078e00ff */
[----:B------:R-:W-:-:S07]  /*2f1e0*/  MOV R3, R14 ;  /* 0x0000000e00037202 */ /* 0x000fce0000000f00 */
[----:B------:R-:W-:Y:S05]  /*2f1f0*/  WARPSYNC.COLLECTIVE R15, `(.L_x_2091) ;  /* 0x000000000f087348 */ /* 0x000fea0003c00000 */
[----:B------:R0:W1:Y:S02]  /*2f200*/  SHFL.IDX P6, R14, R13, R12, R11 ;  /* 0x0000000c0d0e7389 */ /* 0x00006400000c000b */
[----:B01----:R-:W-:Y:S01]  /*2f210*/  ENDCOLLECTIVE ;  /* 0x000000000000791b */ /* 0x003fe20003800000 */
.L_x_2091:
[----:B------:R-:W-:-:S05]  /*2f220*/  @P0 LEA R3, P1, R36, R3, 0x1 ;  /* 0x0000000324030211 */ /* 0x000fca00078208ff */
[----:B------:R-:W-:-:S05]  /*2f230*/  @P0 IMAD.X R2, RZ, RZ, R2, P1 ;  /* 0x000000ffff020224 */ /* 0x000fca00008e0602 */
[----:B------:R-:W-:Y:S01]  /*2f240*/  @P0 LOP3.LUT R3, R3, R2, RZ, 0x3c, !PT ;  /* 0x0000000203030212 */ /* 0x000fe200078e3cff */
[----:B------:R-:W-:-:S03]  /*2f250*/  IMAD.MOV.U32 R13, RZ, RZ, R0 ;  /* 0x000000ffff0d7224 */ /* 0x000fc600078e0000 */
[----:B------:R-:W-:-:S04]  /*2f260*/  @P0 LOP3.LUT R2, R3, R2, RZ, 0x3c, !PT ;  /* 0x0000000203020212 */ /* 0x000fc800078e3cff */
[----:B------:R-:W-:Y:S02]  /*2f270*/  @P0 LOP3.LUT R3, R3, R2, RZ, 0x3c, !PT ;  /* 0x0000000203030212 */ /* 0x000fe400078e3cff */
[----:B------:R-:W-:-:S03]  /*2f280*/  MOV R8, R14 ;  /* 0x0000000e00087202 */ /* 0x000fc60000000f00 */
[----:B------:R-:W-:Y:S01]  /*2f290*/  @!PT LDS RZ, [RZ] ;  /* 0x00000000fffff984 */ /* 0x000fe20000000800 */
[----:B------:R-:W-:Y:S01]  /*2f2a0*/  @!PT LDS RZ, [RZ] ;  /* 0x00000000fffff984 */ /* 0x000fe20000000800 */
[----:B------:R-:W-:Y:S01]  /*2f2b0*/  @!PT LDS RZ, [RZ] ;  /* 0x00000000fffff984 */ /* 0x000fe20000000800 */
[----:B------:R0:W-:Y:S04]  /*2f2c0*/  @P0 LDGSTS.E.BYPASS.LTC128B.128 [R9+0x20400], desc[UR60][R2.64], !P5 ;  /* 0x2040000002090fae */ /* 0x0001e8000e901d7c */
[----:B0-----:R-:W-:Y:S05]  /*2f2d0*/  WARPSYNC.COLLECTIVE R15, `(.L_x_2092) ;  /* 0x000000000f087348 */ /* 0x001fea0003c00000 */
[----:B------:R1:W2:Y:S02]  /*2f2e0*/  SHFL.IDX P6, R14, R13, R12, R11 ;  /* 0x0000000c0d0e7389 */ /* 0x0002a400000c000b */
[----:B012---:R-:W-:Y:S01]  /*2f2f0*/  ENDCOLLECTIVE ;  /* 0x000000000000791b */ /* 0x007fe20003800000 */
.L_x_2092:
[----:B------:R-:W-:Y:S01]  /*2f300*/  @!PT LDS RZ, [RZ] ;  /* 0x00000000fffff984 */ /* 0x000fe20000000800 */
[----:B------:R-:W-:Y:S01]  /*2f310*/  @!PT LDS RZ, [RZ] ;  /* 0x00000000fffff984 */ /* 0x000fe20000000800 */
[----:B------:R-:W-:Y:S01]  /*2f320*/  @!PT LDS RZ, [RZ] ;  /* 0x00000000fffff984 */ /* 0x000fe20000000800 */
[----:B------:R-:W-:Y:S04]  /*2f330*/  @P0 LDGSTS.E.BYPASS.LTC128B.128 [R9+0x22400], desc[UR60][R2.64+0x80], !P4 ;  /* 0x2240008002090fae */ /* 0x000fe8000e101d7c */
[----:B------:R-:W-:Y:S04]  /*2f340*/  @P0 LDGSTS.E.BYPASS.LTC128B.128 [R9+0x24400], desc[UR60][R2.64+0x100], !P3 ;  /* 0x2440010002090fae */ /* 0x000fe8000d901d7c */
[----:B------:R0:W-:Y:S01]  /*2f350*/  @P0 LDGSTS.E.BYPASS.LTC128B.128 [R9+0x26400], desc[UR60][R2.64+0x180], !P2 ;  /* 0x2640018002090fae */ /* 0x0001e2000d101d7c */
[----:B------:R-:W-:Y:S01]  /*2f360*/  ISETP.GE.AND P0, PT, R5, 0x11, PT ;  /* 0x000000110500780c */ /* 0x000fe20003f06270 */
[----:B------:R-:W-:Y:S01]  /*2f370*/  IMAD.MOV.U32 R12, RZ, RZ, 0x2 ;  /* 0x00000002ff0c7424 */ /* 0x000fe200078e00ff */
[----:B------:R-:W-:Y:S01]  /*2f380*/  MOV R13, R6 ;  /* 0x00000006000d7202 */ /* 0x000fe20000000f00 */
[----:B0-----:R-:W-:-:S10]  /*2f390*/  IMAD.MOV.U32 R2, RZ, RZ, R14 ;  /* 0x000000ffff027224 */ /* 0x001fd400078e000e */
[----:B------:R-:W-:Y:S05]  /*2f3a0*/  WARPSYNC.COLLECTIVE R15, `(.L_x_2093) ;  /* 0x000000000f087348 */ /* 0x000fea0003c00000 */
[----:B------:R0:W1:Y:S02]  /*2f3b0*/  SHFL.IDX P6, R14, R13, R12, R11 ;  /* 0x0000000c0d0e7389 */ /* 0x00006400000c000b */
[----:B01----:R-:W-:Y:S01]  /*2f3c0*/  ENDCOLLECTIVE ;  /* 0x000000000000791b */ /* 0x003fe20003800000 */
.L_x_2093:
        /* <DEDUP_REMOVED lines=16> */
.L_x_2094:
[----:B------:R-:W-:Y:S02]  /*2f4d0*/  @P0 IMAD R9, R7, 0x2, R17 ;  /* 0x0000000207090824 */ /* 0x000fe400078e0211 */
[----:B------:R-:W-:Y:S02]  /*2f4e0*/  IMAD.MOV.U32 R13, RZ, RZ, R6 ;  /* 0x000000ffff0d7224 */ /* 0x000fe400078e0006 */
[----:B------:R-:W-:Y:S02]  /*2f4f0*/  IMAD.MOV.U32 R12, RZ, RZ, 0x3 ;  /* 0x00000003ff0c7424 */ /* 0x000fe400078e00ff */
[----:B------:R-:W-:-:S07]  /*2f500*/  IMAD.MOV.U32 R2, RZ, RZ, R14 ;  /* 0x000000ffff027224 */ /* 0x000fce00078e000e */
[----:B------:R-:W-:Y:S05]  /*2f510*/  WARPSYNC.COLLECTIVE R15, `(.L_x_2095) ;  /* 0x000000000f087348 */ /* 0x000fea0003c00000 */
[----:B------:R0:W1:Y:S02]  /*2f520*/  SHFL.IDX P6, R14, R13, R12, R11 ;  /* 0x0000000c0d0e7389 */ /* 0x00006400000c000b */
[----:B01----:R-:W-:Y:S01]  /*2f530*/  ENDCOLLECTIVE ;  /* 0x000000000000791b */ /* 0x003fe20003800000 */
.L_x_2095:
[----:B------:R-:W-:-:S04]  /*2f540*/  @P0 LEA R2, P1, R36, R2, 0x1 ;  /* 0x0000000224020211 */ /* 0x000fc800078208ff */
[----:B------:R-:W-:-:S05]  /*2f550*/  @P0 IADD3.X R3, RZ, R8, RZ, P1, !PT ;  /* 0x00000008ff030210 */ /* 0x000fca0000ffe4ff */
[----:B------:R-:W-:Y:S01]  /*2f560*/  @!PT LDS RZ, [RZ] ;  /* 0x00000000fffff984 */ /* 0x000fe20000000800 */
[----:B------:R-:W-:Y:S01]  /*2f570*/  @!PT LDS RZ, [RZ] ;  /* 0x00000000fffff984 */ /* 0x000fe20000000800 */
[----:B------:R-:W-:Y:S01]  /*2f580*/  @!PT LDS RZ, [RZ] ;  /* 0x00000000fffff984 */ /* 0x000fe20000000800 */
[----:B------:R0:W-:Y:S01]  /*2f590*/  @P0 LDGSTS.E.BYPASS.LTC128B.128 [R9+0x21400], desc[UR60][R2.64], !P5 ;  /* 0x2140000002090fae */ /* 0x0001e2000e901d7c */
[----:B------:R-:W-:-:S03]  /*2f5a0*/  MOV R13, R0 ;  /* 0x00000000000d7202 */ /* 0x000fc60000000f00 */
[----:B------:R0:W-:Y:S04]  /*2f5b0*/  @P0 LDGSTS.E.BYPASS.LTC128B.128 [R9+0x23400], desc[UR60][R2.64+0x80], !P4 ;  /* 0x2340008002090fae */ /* 0x0001e8000e101d7c */
[----:B------:R0:W-:Y:S01]  /*2f5c0*/  @P0 LDGSTS.E.BYPASS.LTC128B.128 [R9+0x25400], desc[UR60][R2.64+0x100], !P3 ;  /* 0x2540010002090fae */ /* 0x0001e2000d901d7c */
[----:B------:R-:W-:-:S03]  /*2f5d0*/  IMAD.MOV.U32 R8, RZ, RZ, R14 ;  /* 0x000000ffff087224 */ /* 0x000fc600078e000e */
[----:B------:R0:W-:Y:S04]  /*2f5e0*/  @P0 LDGSTS.E.BYPASS.LTC128B.128 [R9+0x27400], desc[UR60][R2.64+0x180], !P2 ;  /* 0x2740018002090fae */ /* 0x0001e8000d101d7c */
[----:B0-----:R-:W-:Y:S05]  /*2f5f0*/  WARPSYNC.COLLECTIVE R15, `(.L_x_2096) ;  /* 0x000000000f087348 */ /* 0x001fea0003c00000 */
[----:B------:R1:W2:Y:S02]  /*2f600*/  SHFL.IDX P6, R14, R13, R12, R11 ;  /* 0x0000000c0d0e7389 */ /* 0x0002a400000c000b */
[----:B012---:R-:W-:Y:S01]  /*2f610*/  ENDCOLLECTIVE ;  /* 0x000000000000791b */ /* 0x007fe20003800000 */
.L_x_2096:
[----:B------:R-:W-:Y:S01]  /*2f620*/  IMAD.MOV.U32 R0, RZ, RZ, R14 ;  /* 0x000000ffff007224 */ /* 0x000fe200078e000e */
[----:B------:R-:W-:Y:S06]  /*2f630*/  BRA `(.L_x_2097) ;  /* 0xffffffa0009c7947 */ /* 0x000fec000383ffff */
.L_x_1942:
[----:B------:R-:W-:Y:S01]  /*2f640*/  IMAD.MOV.U32 R13, RZ, RZ, R0 ;  /* 0x000000ffff0d7224 */ /* 0x000fe200078e0000 */
[----:B------:R-:W-:Y:S01]  /*2f650*/  MOV R15, 0xffffffff ;  /* 0xffffffff000f7802 */ /* 0x000fe20000000f00 */
[----:B------:R-:W-:Y:S02]  /*2f660*/  IMAD.MOV.U32 R12, RZ, RZ, RZ ;  /* 0x000000ffff0c7224 */ /* 0x000fe400078e00ff */
[----:B------:R-:W-:Y:S02]  /*2f670*/  IMAD.MOV.U32 R11, RZ, RZ, 0x181f ;  /* 0x0000181fff0b7424 */ /* 0x000fe400078e00ff */
[----:B------:R-:W-:Y:S02]  /*2f680*/  IMAD R5, R31, R7, RZ ;  /* 0x000000071f057224 */ /* 0x000fe400078e02ff */
[----:B------:R-:W-:-:S07]  /*2f690*/  IMAD.IADD R25, R8, 0x1, R25 ;  /* 0x0000000108197824 */ /* 0x000fce00078e0219 */
[----:B------:R-:W-:Y:S05]  /*2f6a0*/  WARPSYNC.COLLECTIVE R15, `(.L_x_2098) ;  /* 0x000000000f087348 */ /* 0x000fea0003c00000 */
[----:B------:R0:W1:Y:S02]  /*2f6b0*/  SHFL.IDX P6, R14, R13, R12, R11 ;  /* 0x0000000c0d0e7389 */ /* 0x00006400000c000b */
[----:B01----:R-:W-:Y:S01]  /*2f6c0*/  ENDCOLLECTIVE ;  /* 0x000000000000791b */ /* 0x003fe20003800000 */
.L_x_2098:
[----:B------:R-:W-:Y:S01]  /*2f6d0*/  ISETP.GE.AND P0, PT, R25, R5, PT ;  /* 0x000000051900720c */ /* 0x000fe20003f06270 */
[----:B------:R-:W-:Y:S02]  /*2f6e0*/  IMAD.MOV.U32 R13, RZ, RZ, R4 ;  /* 0x000000ffff0d7224 */ /* 0x000fe400078e0004 */
[----:B------:R-:W-:-:S10]  /*2f6f0*/  IMAD.MOV.U32 R2, RZ, RZ, R14 ;  /* 0x000000ffff027224 */ /* 0x000fd400078e000e */
[----:B------:R-:W-:Y:S05]  /*2f700*/  WARPSYNC.COLLECTIVE R15, `(.L_x_2099) ;  /* 0x000000000f087348 */ /* 0x000fea0003c00000 */
[----:B------:R0:W1:Y:S02]  /*2f710*/  SHFL.IDX P6, R14, R13, R12, R11 ;  /* 0x0000000c0d0e7389 */ /* 0x00006400000c000b */
[----:B01----:R-:W-:Y:S01]  /*2f720*/  ENDCOLLECTIVE ;  /* 0x000000000000791b */ /* 0x003fe20003800000 */
.L_x_2099:
[----:B------:R-:W-:Y:S02]  /*2f730*/  IMAD.MOV.U32 R13, RZ, RZ, R0 ;  /* 0x000000ffff0d7224 */ /* 0x000fe400078e0000 */
[----:B------:R-:W-:Y:S02]  /*2f740*/  IMAD.MOV.U32 R12, RZ, RZ, 0x1 ;  /* 0x00000001ff0c7424 */ /* 0x000fe400078e00ff */
[----:B------:R-:W-:-:S07]  /*2f750*/  IMAD.MOV.U32 R3, RZ, RZ, R14 ;  /* 0x000000ffff037224 */ /* 0x000fce00078e000e */
[----:B------:R-:W-:Y:S05]  /*2f760*/  WARPSYNC.COLLECTIVE R15, `(.L_x_2100) ;  /* 0x000000000f087348 */ /* 0x000fea0003c00000 */
[----:B------:R0:W1:Y:S02]  /*2f770*/  SHFL.IDX P6, R14, R13, R12, R11 ;  /* 0x0000000c0d0e7389 */ /* 0x00006400000c000b */
[----:B01----:R-:W-:Y:S01]  /*2f780*/  ENDCOLLECTIVE ;  /* 0x000000000000791b */ /* 0x003fe20003800000 */
.L_x_2100:
[----:B------:R-:W-:-:S04]  /*2f790*/  @!P0 LEA R6, P5, R36, R3, 0x1 ;  /* 0x0000000324068211 */ /* 0x000fc800078a08ff */
[----:B------:R-:W-:Y:S01]  /*2f7a0*/  @!P0 IADD3.X R3, RZ, R2, RZ, P5, !PT ;  /* 0x00000002ff038210 */ /* 0x000fe20002ffe4ff */
[----:B------:R-:W-:Y:S02]  /*2f7b0*/  @!P0 IMAD.MOV.U32 R2, RZ, RZ, R6 ;  /* 0x000000ffff028224 */ /* 0x000fe400078e0006 */
[----:B------:R-:W-:-:S03]  /*2f7c0*/  VIADD R6, R25, 0x10 ;  /* 0x0000001019067836 */ /* 0x000fc60000000000 */
[----:B------:R-:W-:Y:S01]  /*2f7d0*/  @!PT LDS RZ, [RZ] ;  /* 0x00000000fffff984 */ /* 0x000fe20000000800 */
[----:B------:R-:W-:Y:S01]  /*2f7e0*/  @!PT LDS RZ, [RZ] ;  /* 0x00000000fffff984 */ /* 0x000fe20000000800 */
[----:B------:R-:W-:Y:S01]  /*2f7f0*/  @!PT LDS RZ, [RZ] ;  /* 0x00000000fffff984 */ /* 0x000fe20000000800 */
[----:B------:R-:W-:Y:S01]  /*2f800*/  @!P0 LDGSTS.E.BYPASS.LTC128B.128 [R34+0x10400], desc[UR60][R2.64], !P4 ;  /* 0x1040000002228fae */ /* 0x000fe2000e101d7c */
[----:B------:R-:W-:-:S03]  /*2f810*/  IMAD.MOV.U32 R13, RZ, RZ, R4 ;  /* 0x000000ffff0d7224 */ /* 0x000fc600078e0004 */
[----:B------:R-:W-:Y:S04]  /*2f820*/  @!P0 LDGSTS.E.BYPASS.LTC128B.128 [R34+0x14400], desc[UR60][R2.64+0x80], !P3 ;  /* 0x1440008002228fae */ /* 0x000fe8000d901d7c */
[----:B------:R-:W-:Y:S04]  /*2f830*/  @!P0 LDGSTS.E.BYPASS.LTC128B.128 [R34+0x18400], desc[UR60][R2.64+0x100], !P2 ;  /* 0x1840010002228fae */ /* 0x000fe8000d101d7c */
[----:B------:R0:W-:Y:S01]  /*2f840*/  @!P0 LDGSTS.E.BYPASS.LTC128B.128 [R34+0x1c400], desc[UR60][R2.64+0x180], !P1 ;  /* 0x1c40018002228fae */ /* 0x0001e2000c901d7c */
[----:B------:R-:W-:Y:S02]  /*2f850*/  ISETP.GE.AND P0, PT, R6, R5, PT ;  /* 0x000000050600720c */ /* 0x000fe40003f06270 */
[----:B0-----:R-:W-:-:S11]  /*2f860*/  MOV R2, R14 ;  /* 0x0000000e00027202 */ /* 0x001fd60000000f00 */
[----:B------:R-:W-:Y:S05]  /*2f870*/  WARPSYNC.COLLECTIVE R15, `(.L_x_2101) ;  /* 0x000000000f087348 */ /* 0x000fea0003c00000 */
[----:B------:R0:W1:Y:S02]  /*2f880*/  SHFL.IDX P6, R14, R13, R12, R11 ;  /* 0x0000000c0d0e7389 */ /* 0x00006400000c000b */
[----:B01----:R-:W-:Y:S01]  /*2f890*/  ENDCOLLECTIVE ;  /* 0x000000000000791b */ /* 0x003fe20003800000 */
.L_x_2101:
[----:B------:R-:W-:Y:S02]  /*2f8a0*/  IMAD.MOV.U32 R13, RZ, RZ, R0 ;  /* 0x000000ffff0d7224 */ /* 0x000fe400078e0000 */
[----:B------:R-:W-:Y:S02]  /*2f8b0*/  IMAD.MOV.U32 R12, RZ, RZ, 0x2 ;  /* 0x00000002ff0c7424 */ /* 0x000fe400078e00ff */
[----:B------:R-:W-:-:S07]  /*2f8c0*/  IMAD.MOV.U32 R3, RZ, RZ, R14 ;  /* 0x000000ffff037224 */ /* 0x000fce00078e000e */
[----:B------:R-:W-:Y:S05]  /*2f8d0*/  WARPSYNC.COLLECTIVE R15, `(.L_x_2102) ;  /* 0x000000000f087348 */ /* 0x000fea0003c00000 */
[----:B------:R0:W1:Y:S02]  /*2f8e0*/  SHFL.IDX P6, R14, R13, R12, R11 ;  /* 0x0000000c0d0e7389 */ /* 0x00006400000c000b */
[----:B01----:R-:W-:Y:S01]  /*2f8f0*/  ENDCOLLECTIVE ;  /* 0x000000000000791b */ /* 0x003fe20003800000 */
.L_x_2102:
[----:B------:R-:W-:-:S05]  /*2f900*/  @!P0 LEA R6, P5, R36, R3, 0x1 ;  /* 0x0000000324068211 */ /* 0x000fca00078a08ff */
[----:B------:R-:W-:Y:S02]  /*2f910*/  @!P0 IMAD.X R7, RZ, RZ, R2, P5 ;  /* 0x000000ffff078224 */ /* 0x000fe400028e0602 */
[----:B------:R-:W-:Y:S02]  /*2f920*/  @!P0 IMAD.MOV.U32 R2, RZ, RZ, R6 ;  /* 0x000000ffff028224 */ /* 0x000fe400078e0006 */
[----:B------:R-:W-:Y:S01]  /*2f930*/  VIADD R6, R25, 0x20 ;  /* 0x0000002019067836 */ /* 0x000fe20000000000 */
[----:B------:R-:W-:Y:S02]  /*2f940*/  @!P0 MOV R3, R7 ;  /* 0x0000000700038202 */ /* 0x000fe40000000f00 */
[----:B------:R-:W-:-:S03]  /*2f950*/  MOV R13, R4 ;  /* 0x00000004000d7202 */ /* 0x000fc60000000f00 */
[----:B------:R-:W-:Y:S01]  /*2f960*/  @!PT LDS RZ, [RZ] ;  /* 0x00000000fffff984 */ /* 0x000fe20000000800 */
[----:B------:R-:W-:Y:S01]  /*2f970*/  @!PT LDS RZ, [RZ] ;  /* 0x00000000fffff984 */ /* 0x000fe20000000800 */
[----:B------:R-:W-:Y:S01]  /*2f980*/  @!PT LDS RZ, [RZ] ;  /* 0x00000000fffff984 */ /* 0x000fe20000000800 */
[----:B------:R-:W-:Y:S04]  /*2f990*/  @!P0 LDGSTS.E.BYPASS.LTC128B.128 [R34+0x10c00], desc[UR60][R2.64], !P4 ;  /* 0x10c0000002228fae */ /* 0x000fe8000e101d7c */
[----:B------:R-:W-:Y:S04]  /*2f9a0*/  @!P0 LDGSTS.E.BYPASS.LTC128B.128 [R34+0x14c00], desc[UR60][R2.64+0x80], !P3 ;  /* 0x14c0008002228fae */ /* 0x000fe8000d901d7c */
[----:B------:R-:W-:Y:S04]  /*2f9b0*/  @!P0 LDGSTS.E.BYPASS.LTC128B.128 [R34+0x18c00], desc[UR60][R2.64+0x100], !P2 ;  /* 0x18c0010002228fae */ /* 0x000fe8000d101d7c */
[----:B------:R0:W-:Y:S01]  /*2f9c0*/  @!P0 LDGSTS.E.BYPASS.LTC128B.128 [R34+0x1cc00], desc[UR60][R2.64+0x180], !P1 ;  /* 0x1cc0018002228fae */ /* 0x0001e2000c901d7c */
[----:B------:R-:W-:Y:S01]  /*2f9d0*/  ISETP.GE.AND P0, PT, R6, R5, PT ;  /* 0x000000050600720c */ /* 0x000fe20003f06270 */
[----:B0-----:R-:W-:-:S12]  /*2f9e0*/  IMAD.MOV.U32 R2, RZ, RZ, R14 ;  /* 0x000000ffff027224 */ /* 0x001fd800078e000e */
[----:B------:R-:W-:Y:S05]  /*2f9f0*/  WARPSYNC.COLLECTIVE R15, `(.L_x_2103) ;  /* 0x000000000f087348 */ /* 0x000fea0003c00000 */
[----:B------:R0:W1:Y:S02]  /*2fa00*/  SHFL.IDX P6, R14, R13, R12, R11 ;  /* 0x0000000c0d0e7389 */ /* 0x00006400000c000b */
[----:B01----:R-:W-:Y:S01]  /*2fa10*/  ENDCOLLECTIVE ;  /* 0x000000000000791b */ /* 0x003fe20003800000 */
.L_x_2103:
[----:B------:R-:W-:Y:S02]  /*2fa20*/  IMAD.MOV.U32 R13, RZ, RZ, R0 ;  /* 0x000000ffff0d7224 */ /* 0x000fe400078e0000 */
[----:B------:R-:W-:Y:S02]  /*2fa30*/  IMAD.MOV.U32 R12, RZ, RZ, 0x3 ;  /* 0x00000003ff0c7424 */ /* 0x000fe400078e00ff */
[----:B------:R-:W-:-:S07]  /*2fa40*/  IMAD.MOV.U32 R3, RZ, RZ, R14 ;  /* 0x000000ffff037224 */ /* 0x000fce00078e000e */
[----:B------:R-:W-:Y:S05]  /*2fa50*/  WARPSYNC.COLLECTIVE R15, `(.L_x_2104) ;  /* 0x000000000f087348 */ /* 0x000fea0003c00000 */
[----:B------:R0:W1:Y:S02]  /*2fa60*/  SHFL.IDX P6, R14, R13, R12, R11 ;  /* 0x0000000c0d0e7389 */ /* 0x00006400000c000b */
[----:B01----:R-:W-:Y:S01]  /*2fa70*/  ENDCOLLECTIVE ;  /* 0x000000000000791b */ /* 0x003fe20003800000 */
.L_x_2104:
[----:B------:R-:W-:-:S05]  /*2fa80*/  @!P0 LEA R6, P5, R36, R3, 0x1 ;  /* 0x0000000324068211 */ /* 0x000fca00078a08ff */
[----:B------:R-:W-:Y:S02]  /*2fa90*/  @!P0 IMAD.X R7, RZ, RZ, R2, P5 ;  /* 0x000000ffff078224 */ /* 0x000fe400028e0602 */
[----:B------:R-:W-:Y:S01]  /*2faa0*/  @!P0 IMAD.MOV.U32 R2, RZ, RZ, R6 ;  /* 0x000000ffff028224 */ /* 0x000fe200078e0006 */
[----:B------:R-:W-:Y:S01]  /*2fab0*/  IADD3 R6, R25, 0x30, RZ ;  /* 0x0000003019067810 */ /* 0x000fe20007ffe0ff */
[----:B------:R-:W-:Y:S02]  /*2fac0*/  @!P0 IMAD.MOV.U32 R3, RZ, RZ, R7 ;  /* 0x000000ffff038224 */ /* 0x000fe400078e0007 */
[----:B------:R-:W-:-:S03]  /*2fad0*/  IMAD.MOV.U32 R13, RZ, RZ, R4 ;  /* 0x000000ffff0d7224 */ /* 0x000fc600078e0004 */
        /* <DEDUP_REMOVED lines=12> */
.L_x_2105:
[----:B------:R-:W-:Y:S01]  /*2fba0*/  MOV R13, R0 ;  /* 0x00000000000d7202 */ /* 0x000fe20000000f00 */
[----:B------:R-:W-:Y:S01]  /*2fbb0*/  IMAD.MOV.U32 R12, RZ, RZ, 0x4 ;  /* 0x00000004ff0c7424 */ /* 0x000fe200078e00ff */
[----:B------:R-:W-:-:S07]  /*2fbc0*/  MOV R3, R14 ;  /* 0x0000000e00037202 */ /* 0x000fce0000000f00 */
[----:B------:R-:W-:Y:S05]  /*2fbd0*/  WARPSYNC.COLLECTIVE R15, `(.L_x_2106) ;  /* 0x000000000f087348 */ /* 0x000fea0003c00000 */
[----:B------:R0:W1:Y:S02]  /*2fbe0*/  SHFL.IDX P6, R14, R13, R12, R11 ;  /* 0x0000000c0d0e7389 */ /* 0x00006400000c000b */
[----:B01----:R-:W-:Y:S01]  /*2fbf0*/  ENDCOLLECTIVE ;  /* 0x000000000000791b */ /* 0x003fe20003800000 */
.L_x_2106:
[----:B------:R-:W-:-:S05]  /*2fc00*/  @!P0 LEA R6, P5, R36, R3, 0x1 ;  /* 0x0000000324068211 */ /* 0x000fca00078a08ff */
[----:B------:R-:W-:Y:S02]  /*2fc10*/  @!P0 IMAD.X R7, RZ, RZ, R2, P5 ;  /* 0x000000ffff078224 */ /* 0x000fe400028e0602 */
[----:B------:R-:W-:Y:S02]  /*2fc20*/  @!P0 IMAD.MOV.U32 R2, RZ, RZ, R6 ;  /* 0x000000ffff028224 */ /* 0x000fe400078e0006 */
[----:B------:R-:W-:Y:S02]  /*2fc30*/  @!P0 IMAD.MOV.U32 R3, RZ, RZ, R7 ;  /* 0x000000ffff038224 */ /* 0x000fe400078e0007 */
[----:B------:R-:W-:Y:S02]  /*2fc40*/  VIADD R6, R25, 0x40 ;  /* 0x0000004019067836 */ /* 0x000fe40000000000 */
[----:B------:R-:W-:Y:S01]  /*2fc50*/  IMAD.MOV.U32 R13, RZ, RZ, R4 ;  /* 0x000000ffff0d7224 */ /* 0x000fe200078e0004 */
        /* <DEDUP_REMOVED lines=12> */
.L_x_2107:
[----:B------:R-:W-:Y:S01]  /*2fd20*/  IMAD.MOV.U32 R13, RZ, RZ, R0 ;  /* 0x000000ffff0d7224 */ /* 0x000fe200078e0000 */
[----:B------:R-:W-:Y:S01]  /*2fd30*/  MOV R12, 0x5 ;  /* 0x00000005000c7802 */ /* 0x000fe20000000f00 */
[----:B------:R-:W-:-:S07]  /*2fd40*/  IMAD.MOV.U32 R3, RZ, RZ, R14 ;  /* 0x000000ffff037224 */ /* 0x000fce00078e000e */
[----:B------:R-:W-:Y:S05]  /*2fd50*/  WARPSYNC.COLLECTIVE R15, `(.L_x_2108) ;  /* 0x000000000f087348 */ /* 0x000fea0003c00000 */
[----:B------:R0:W1:Y:S02]  /*2fd60*/  SHFL.IDX P6, R14, R13, R12, R11 ;  /* 0x0000000c0d0e7389 */ /* 0x00006400000c000b */
[----:B01----:R-:W-:Y:S01]  /*2fd70*/  ENDCOLLECTIVE ;  /* 0x000000000000791b */ /* 0x003fe20003800000 */
.L_x_2108:
[----:B------:R-:W-:-:S04]  /*2fd80*/  @!P0 LEA R6, P5, R36, R3, 0x1 ;  /* 0x0000000324068211 */ /* 0x000fc800078a08ff */
[----:B------:R-:W-:Y:S01]  /*2fd90*/  @!P0 IADD3.X R7, RZ, R2, RZ, P5, !PT ;  /* 0x00000002ff078210 */ /* 0x000fe20002ffe4ff */
[----:B------:R-:W-:Y:S02]  /*2fda0*/  @!P0 IMAD.MOV.U32 R2, RZ, RZ, R6 ;  /* 0x000000ffff028224 */ /* 0x000fe400078e0006 */
[----:B------:R-:W-:Y:S02]  /*2fdb0*/  VIADD R6, R25, 0x50 ;  /* 0x0000005019067836 */ /* 0x000fe40000000000 */
        /* <DEDUP_REMOVED lines=14> */
.L_x_2109:
[----:B------:R-:W-:Y:S02]  /*2fea0*/  IMAD.MOV.U32 R13, RZ, RZ, R0 ;  /* 0x000000ffff0d7224 */ /* 0x000fe400078e0000 */
[----:B------:R-:W-:Y:S02]  /*2feb0*/  IMAD.MOV.U32 R12, RZ, RZ, 0x6 ;  /* 0x00000006ff0c7424 */ /* 0x000fe400078e00ff */
[----:B------:R-:W-:-:S07]  /*2fec0*/  IMAD.MOV.U32 R3, RZ, RZ, R14 ;  /* 0x000000ffff037224 */ /* 0x000fce00078e000e */
[----:B------:R-:W-:Y:S05]  /*2fed0*/  WARPSYNC.COLLECTIVE R15, `(.L_x_2110) ;  /* 0x000000000f087348 */ /* 0x000fea0003c00000 */
[----:B------:R0:W1:Y:S02]  /*2fee0*/  SHFL.IDX P6, R14, R13, R12, R11 ;  /* 0x0000000c0d0e7389 */ /* 0x00006400000c000b */
[----:B01----:R-:W-:Y:S01]  /*2fef0*/  ENDCOLLECTIVE ;  /* 0x000000000000791b */ /* 0x003fe20003800000 */
.L_x_2110:
[----:B------:R-:W-:-:S05]  /*2ff00*/  @!P0 LEA R6, P5, R36, R3, 0x1 ;  /* 0x0000000324068211 */ /* 0x000fca00078a08ff */
[----:B------:R-:W-:Y:S01]  /*2ff10*/  @!P0 IMAD.X R7, RZ, RZ, R2, P5 ;  /* 0x000000ffff078224 */ /* 0x000fe200028e0602 */
[----:B------:R-:W-:Y:S01]  /*2ff20*/  @!P0 MOV R2, R6 ;  /* 0x0000000600028202 */ /* 0x000fe20000000f00 */
        /* <DEDUP_REMOVED lines=10> */
[----:B------:R-:W-:-:S02]  /*2ffd0*/  ISETP.GE.AND P0, PT, R6, R5, PT ;  /* 0x000000050600720c */ /* 0x000fc40003f06270 */
[----:B0-----:R-:W-:-:S11]  /*2ffe0*/  MOV R2, R14 ;  /* 0x0000000e00027202 */ /* 0x001fd60000000f00 */
[----:B------:R-:W-:Y:S05]  /*2fff0*/  WARPSYNC.COLLECTIVE R15, `(.L_x_2111) ;  /* 0x000000000f087348 */ /* 0x000fea0003c00000 */
[----:B------:R0:W1:Y:S02]  /*30000*/  SHFL.IDX P6, R14, R13, R12, R11 ;  /* 0x0000000c0d0e7389 */ /* 0x00006400000c000b */
[----:B01----:R-:W-:Y:S01]  /*30010*/  ENDCOLLECTIVE ;  /* 0x000000000000791b */ /* 0x003fe20003800000 */
.L_x_2111:
[----:B------:R-:W-:Y:S02]  /*30020*/  IMAD.MOV.U32 R13, RZ, RZ, R0 ;  /* 0x000000ffff0d7224 */ /* 0x000fe400078e0000 */
[----:B------:R-:W-:Y:S02]  /*30030*/  IMAD.MOV.U32 R12, RZ, RZ, 0x7 ;  /* 0x00000007ff0c7424 */ /* 0x000fe400078e00ff */
[----:B------:R-:W-:-:S07]  /*30040*/  IMAD.MOV.U32 R3, RZ, RZ, R14 ;  /* 0x000000ffff037224 */ /* 0x000fce00078e000e */
[----:B------:R-:W-:Y:S05]  /*30050*/  WARPSYNC.COLLECTIVE R15, `(.L_x_2112) ;  /* 0x000000000f087348 */ /* 0x000fea0003c00000 */
[----:B------:R0:W1:Y:S02]  /*30060*/  SHFL.IDX P6, R14, R13, R12, R11 ;  /* 0x0000000c0d0e7389 */ /* 0x00006400000c000b */
[----:B01----:R-:W-:Y:S01]  /*30070*/  ENDCOLLECTIVE ;  /* 0x000000000000791b */ /* 0x003fe20003800000 */
.L_x_2112:
[----:B------:R-:W-:-:S05]  /*30080*/  @!P0 LEA R6, P5, R36, R3, 0x1 ;  /* 0x0000000324068211 */ /* 0x000fca00078a08ff */
[----:B------:R-:W-:Y:S02]  /*30090*/  @!P0 IMAD.X R7, RZ, RZ, R2, P5 ;  /* 0x000000ffff078224 */ /* 0x000fe400028e0602 */
[----:B------:R-:W-:-:S03]  /*300a0*/  @!P0 IMAD.MOV.U32 R2, RZ, RZ, R6 ;  /* 0x000000ffff028224 */ /* 0x000fc600078e0006 */
[----:B------:R-:W-:Y:S01]  /*300b0*/  @!P0 MOV R3, R7 ;  /* 0x0000000700038202 */ /* 0x000fe20000000f00 */
[----:B------:R-:W-:-:S04]  /*300c0*/  IMAD.MOV.U32 R13, RZ, RZ, R4 ;  /* 0x000000ffff0d7224 */ /* 0x000fc800078e0004 */
[----:B------:R-:W-:Y:S01]  /*300d0*/  @!PT LDS RZ, [RZ] ;  /* 0x00000000fffff984 */ /* 0x000fe20000000800 */
[----:B------:R-:W-:Y:S01]  /*300e0*/  @!PT LDS RZ, [RZ] ;  /* 0x00000000fffff984 */ /* 0x000fe20000000800 */
[----:B------:R-:W-:Y:S01]  /*300f0*/  @!PT LDS RZ, [RZ] ;  /* 0x00000000fffff984 */ /* 0x000fe20000000800 */
[----:B------:R0:W-:Y:S04]  /*30100*/  @!P0 LDGSTS.E.BYPASS.LTC128B.128 [R34+0x13400], desc[UR60][R2.64], !P4 ;  /* 0x1340000002228fae */ /* 0x0001e8000e101d7c */
[----:B------:R0:W-:Y:S01]  /*30110*/  @!P0 LDGSTS.E.BYPASS.LTC128B.128 [R34+0x17400], desc[UR60][R2.64+0x80], !P3 ;  /* 0x1740008002228fae */ /* 0x0001e2000d901d7c */
[----:B------:R-:W-:-:S03]  /*30120*/  IMAD.MOV.U32 R6, RZ, RZ, R14 ;  /* 0x000000ffff067224 */ /* 0x000fc600078e000e */
[----:B------:R0:W-:Y:S04]  /*30130*/  @!P0 LDGSTS.E.BYPASS.LTC128B.128 [R34+0x1b400], desc[UR60][R2.64+0x100], !P2 ;  /* 0x1b40010002228fae */ /* 0x0001e8000d101d7c */
[----:B------:R0:W-:Y:S02]  /*30140*/  @!P0 LDGSTS.E.BYPASS.LTC128B.128 [R34+0x1f400], desc[UR60][R2.64+0x180], !P1 ;  /* 0x1f40018002228fae */ /* 0x0001e4000c901d7c */
[----:B0-----:R-:W-:Y:S05]  /*30150*/  WARPSYNC.COLLECTIVE R15, `(.L_x_2113) ;  /* 0x000000000f087348 */ /* 0x001fea0003c00000 */
[----:B------:R1:W2:Y:S02]  /*30160*/  SHFL.IDX P6, R14, R13, R12, R11 ;  /* 0x0000000c0d0e7389 */ /* 0x0002a400000c000b */
[----:B012---:R-:W-:Y:S01]  /*30170*/  ENDCOLLECTIVE ;  /* 0x000000000000791b */ /* 0x007fe20003800000 */
.L_x_2113:
[----:B------:R-:W-:Y:S05]  /*30180*/  BRA `(.L_x_2114) ;  /* 0xffffffa000f47947 */ /* 0x000fea000383ffff */
.L_x_1947:
[----:B0-----:R0:W2:Y:S02]  /*30190*/  SYNCS.PHASECHK.TRANS64.TRYWAIT P0, [R17+URZ+0x30820], R0 ;  /* 0x03082000110075a7 */ /* 0x0010a4000800017f */
[----:B--2---:R-:W-:Y:S05]  /*301a0*/  @!P0 NANOSLEEP.SYNCS 0x989680 ;  /* 0x009896800000895d */ /* 0x004fea0003900000 */
[----:B------:R-:W2:Y:S02]  /*301b0*/  @!P0 SYNCS.PHASECHK.TRANS64 P0, [R17+URZ+0x30820], R0 ;  /* 0x03082000110085a7 */ /* 0x000ea4000800007f */
[----:B--2---:R-:W-:Y:S05]  /*301c0*/  @!P0 BRA `(.L_x_1947) ;  /* 0xfffffffc00f08947 */ /* 0x004fea000383ffff */
[----:B------:R-:W-:Y:S05]  /*301d0*/  BRA `(.L_x_2115) ;  /* 0xffffffa400707947 */ /* 0x000fea000383ffff */
.L_x_1952:
[----:B0-----:R0:W1:Y:S02]  /*301e0*/  SYNCS.PHASECHK.TRANS64.TRYWAIT P0, [R7+URZ+0x30840], R2 ;  /* 0x03084002070075a7 */ /* 0x001064000800017f */
[----:B-1----:R-:W-:Y:S05]  /*301f0*/  @!P0 NANOSLEEP.SYNCS 0x989680 ;  /* 0x009896800000895d */ /* 0x002fea0003900000 */
[----:B------:R-:W1:Y:S02]  /*30200*/  @!P0 SYNCS.PHASECHK.TRANS64 P0, [R7+URZ+0x30840], R2 ;  /* 0x03084002070085a7 */ /* 0x000e64000800007f */
[----:B-1----:R-:W-:Y:S05]  /*30210*/  @!P0 BRA `(.L_x_1952) ;  /* 0xfffffffc00f08947 */ /* 0x002fea000383ffff */
[----:B------:R-:W-:Y:S05]  /*30220*/  BRA `(.L_x_2116) ;  /* 0xffffffa800547947 */ /* 0x000fea000383ffff */
.L_x_1953:
        /* <DEDUP_REMOVED lines=8> */
.L_x_2118:
[----:B------:R-:W-:Y:S05]  /*302b0*/  BSYNC B1 ;  /* 0x0000000000017941 */ /* 0x000fea0003800000 */
.L_x_2117:
[----:B------:R-:W-:Y:S01]  /*302c0*/  MOV R13, R8 ;  /* 0x00000008000d7202 */ /* 0x000fe20000000f00 */
[----:B------:R-:W-:Y:S01]  /*302d0*/  IMAD.MOV.U32 R12, RZ, RZ, RZ ;  /* 0x000000ffff0c7224 */ /* 0x000fe200078e00ff */
[----:B------:R-:W-:Y:S01]  /*302e0*/  LOP3.LUT R16, R16, 0xffff7fff, RZ, 0xc0, !PT ;  /* 0xffff7fff10107812 */ /* 0x000fe200078ec0ff */
[----:B------:R-:W-:Y:S01]  /*302f0*/  IMAD.MOV.U32 R11, RZ, RZ, 0x181f ;  /* 0x0000181fff0b7424 */ /* 0x000fe200078e00ff */
[----:B------:R-:W-:Y:S01]  /*30300*/  SHF.L.U32 R4, R36, 0x1, RZ ;  /* 0x0000000124047819 */ /* 0x000fe200000006ff */
[----:B------:R-:W-:Y:S01]  /*30310*/  IMAD.MOV.U32 R15, RZ, RZ, -0x1 ;  /* 0xffffffffff0f7424 */ /* 0x000fe200078e00ff */
[----:B------:R-:W-:Y:S01]  /*30320*/  @P3 LOP3.LUT R16, R16, 0x8000, RZ, 0xfc, !PT ;  /* 0x0000800010103812 */ /* 0x000fe200078efcff */
[----:B------:R-:W-:Y:S02]  /*30330*/  IMAD.MOV.U32 R3, RZ, RZ, R14 ;  /* 0x000000ffff037224 */ /* 0x000fe400078e000e */
[----:B------:R-:W-:-:S07]  /*30340*/  IMAD R9, R9, 0x2, R17 ;  /* 0x0000000209097824 */ /* 0x000fce00078e0211 */
[----:B------:R-:W-:Y:S05]  /*30350*/  WARPSYNC.COLLECTIVE R15, `(.L_x_2119) ;  /* 0x000000000f087348 */ /* 0x000fea0003c00000 */
[----:B------:R0:W1:Y:S02]  /*30360*/  SHFL.IDX P6, R14, R13, R12, R11 ;  /* 0x0000000c0d0e7389 */ /* 0x00006400000c000b */
[----:B01----:R-:W-:Y:S01]  /*30370*/  ENDCOLLECTIVE ;  /* 0x000000000000791b */ /* 0x003fe20003800000 */
.L_x_2119:
        /* <DEDUP_REMOVED lines=8> */
[----:B------:R-:W-:Y:S01]  /*30400*/  LOP3.LUT P1, RZ, R16, 0x4, RZ, 0xc0, !PT ;  /* 0x0000000410ff7812 */ /* 0x000fe2000782c0ff */
[----:B------:R-:W-:-:S12]  /*30410*/  IMAD.MOV.U32 R2, RZ, RZ, R14 ;  /* 0x000000ffff027224 */ /* 0x000fd800078e000e */
[----:B------:R-:W-:Y:S05]  /*30420*/  WARPSYNC.COLLECTIVE R15, `(.L_x_2120) ;  /* 0x000000000f087348 */ /* 0x000fea0003c00000 */
[----:B------:R0:W1:Y:S02]  /*30430*/  SHFL.IDX P6, R14, R13, R12, R11 ;  /* 0x0000000c0d0e7389 */ /* 0x00006400000c000b */
[----:B01----:R-:W-:Y:S01]  /*30440*/  ENDCOLLECTIVE ;  /* 0x000000000000791b */ /* 0x003fe20003800000 */
.L_x_2120:
        /* <DEDUP_REMOVED lines=9> */
[----:B------:R-:W-:-:S03]  /*304e0*/  MOV R35, R14 ;  /* 0x0000000e00237202 */ /* 0x000fc60000000f00 */
[----:B------:R0:W-:Y:S04]  /*304f0*/  LDGSTS.E.BYPASS.LTC128B.128 [R9+0x26400], desc[UR60][R2.64+0x180], !P5 ;  /* 0x2640018002097fae */ /* 0x0001e8000e901d7c */
[----:B0-----:R-:W-:Y:S05]  /*30500*/  WARPSYNC.COLLECTIVE R15, `(.L_x_2121) ;  /* 0x000000000f087348 */ /* 0x001fea0003c00000 */
[----:B------:R1:W2:Y:S02]  /*30510*/  SHFL.IDX P6, R14, R13, R12, R11 ;  /* 0x0000000c0d0e7389 */ /* 0x0002a400000c000b */
[----:B012---:R-:W-:Y:S01]  /*30520*/  ENDCOLLECTIVE ;  /* 0x000000000000791b */ /* 0x007fe20003800000 */
.L_x_2121:
[----:B------:R-:W-:Y:S01]  /*30530*/  IMAD.MOV.U32 R13, RZ, RZ, R21 ;  /* 0x000000ffff0d7224 */ /* 0x000fe200078e0015 */
[----:B------:R-:W-:Y:S01]  /*30540*/  MOV R12, 0x2 ;  /* 0x00000002000c7802 */ /* 0x000fe20000000f00 */
[----:B------:R-:W-:-:S07]  /*30550*/  IMAD.MOV.U32 R2, RZ, RZ, R14 ;  /* 0x000000ffff027224 */ /* 0x000fce00078e000e */
[----:B------:R-:W-:Y:S05]  /*30560*/  WARPSYNC.COLLECTIVE R15, `(.L_x_2122) ;  /* 0x000000000f087348 */ /* 0x000fea0003c00000 */
[----:B------:R0:W1:Y:S02]  /*30570*/  SHFL.IDX P6, R14, R13, R12, R11 ;  /* 0x0000000c0d0e7389 */ /* 0x00006400000c000b */
[----:B01----:R-:W-:Y:S01]  /*30580*/  ENDCOLLECTIVE ;  /* 0x000000000000791b */ /* 0x003fe20003800000 */
.L_x_2122:
        /* <DEDUP_REMOVED lines=14> */
.L_x_2123:
[----:B------:R-:W-:Y:S01]  /*30670*/  MOV R13, R21 ;  /* 0x00000015000d7202 */ /* 0x000fe20000000f00 */
[----:B------:R-:W-:Y:S02]  /*30680*/  IMAD.MOV.U32 R12, RZ, RZ, 0x3 ;  /* 0x00000003ff0c7424 */ /* 0x000fe400078e00ff */
[----:B------:R-:W-:-:S07]  /*30690*/  IMAD.MOV.U32 R2, RZ, RZ, R14 ;  /* 0x000000ffff027224 */ /* 0x000fce00078e000e */
[----:B------:R-:W-:Y:S05]  /*306a0*/  WARPSYNC.COLLECTIVE R15, `(.L_x_2124) ;  /* 0x000000000f087348 */ /* 0x000fea0003c00000 */
[----:B------:R0:W1:Y:S02]  /*306b0*/  SHFL.IDX P6, R14, R13, R12, R11 ;  /* 0x0000000c0d0e7389 */ /* 0x00006400000c000b */
[----:B01----:R-:W-:Y:S01]  /*306c0*/  ENDCOLLECTIVE ;  /* 0x000000000000791b */ /* 0x003fe20003800000 */
.L_x_2124:
        /* <DEDUP_REMOVED lines=17> */
.L_x_2125:
[----:B------:R-:W-:Y:S01]  /*307e0*/  IMAD.MOV.U32 R2, RZ, RZ, R14 ;  /* 0x000000ffff027224 */ /* 0x000fe200078e000e */
[----:B------:R-:W-:Y:S06]  /*307f0*/  BRA `(.L_x_2126) ;  /* 0xffffffa400d07947 */ /* 0x000fec000383ffff */
.L_x_1958:
[----:B-1----:R1:W2:Y:S02]  /*30800*/  SYNCS.PHASECHK.TRANS64.TRYWAIT P0, [R7+URZ+0x30860], R2 ;  /* 0x03086002070075a7 */ /* 0x0022a4000800017f */
[----:B--2---:R-:W-:Y:S05]  /*30810*/  @!P0 NANOSLEEP.SYNCS 0x989680 ;  /* 0x009896800000895d */ /* 0x004fea0003900000 */
[----:B------:R-:W2:Y:S02]  /*30820*/  @!P0 SYNCS.PHASECHK.TRANS64 P0, [R7+URZ+0x30860], R2 ;  /* 0x03086002070085a7 */ /* 0x000ea4000800007f */
[----:B--2---:R-:W-:Y:S05]  /*30830*/  @!P0 BRA `(.L_x_1958) ;  /* 0xfffffffc00f08947 */ /* 0x004fea000383ffff */
[----:B------:R-:W-:Y:S05]  /*30840*/  BRA `(.L_x_2127) ;  /* 0xffffffa800487947 */ /* 0x000fea000383ffff */
.L_x_1959:
[----:B------:R-:W-:Y:S01]  /*30850*/  BSSY B1, `(.L_x_2128) ;  /* 0x0000008000017945 */ /* 0x000fe20003800000 */
[----:B------:R-:W-:Y:S01]  /*30860*/  MOV R13, R19 ;  /* 0x00000013000d7202 */ /* 0x000fe20000000f00 */
[----:B------:R-:W-:Y:S02]  /*30870*/  IMAD.MOV.U32 R12, RZ, RZ, RZ ;  /* 0x000000ffff0c7224 */ /* 0x000fe400078e00ff */
[----:B------:R-:W-:Y:S02]  /*30880*/  IMAD.MOV.U32 R11, RZ, RZ, 0x181f ;  /* 0x0000181fff0b7424 */ /* 0x000fe400078e00ff */
[----:B------:R-:W-:-:S07]  /*30890*/  IMAD.MOV.U32 R15, RZ, RZ, -0x1 ;  /* 0xffffffffff0f7424 */ /* 0x000fce00078e00ff */
[----:B-1----:R-:W-:Y:S05]  /*308a0*/  WARPSYNC.COLLECTIVE R15, `(.L_x_2129) ;  /* 0x000000000f087348 */ /* 0x002fea0003c00000 */
[----:B------:R0:W2:Y:S02]  /*308b0*/  SHFL.IDX P6, R14, R13, R12, R11 ;  /* 0x0000000c0d0e7389 */ /* 0x0000a400000c000b */
[----:B012---:R-:W-:Y:S01]  /*308c0*/  ENDCOLLECTIVE ;  /* 0x000000000000791b */ /* 0x007fe20003800000 */
.L_x_2129:
[----:B------:R-:W-:Y:S05]  /*308d0*/  BSYNC B1 ;  /* 0x0000000000017941 */ /* 0x000fea0003800000 */
.L_x_2128:
[----:B------:R-:W-:Y:S01]  /*308e0*/  MOV R13, R18 ;  /* 0x00000012000d7202 */ /* 0x000fe20000000f00 */
        /* <DEDUP_REMOVED lines=8> */
.L_x_2130:
[----:B------:R-:W-:Y:S02]  /*30970*/  IMAD.MOV.U32 R13, RZ, RZ, R19 ;  /* 0x000000ffff0d7224 */ /* 0x000fe400078e0013 */
[----:B------:R-:W-:Y:S02]  /*30980*/  IMAD.MOV.U32 R12, RZ, RZ, 0x1 ;  /* 0x00000001ff0c7424 */ /* 0x000fe400078e00ff */
[----:B------:R-:W-:-:S07]  /*30990*/  IMAD.MOV.U32 R2, RZ, RZ, R14 ;  /* 0x000000ffff027224 */ /* 0x000fce00078e000e */
[----:B------:R-:W-:Y:S05]  /*309a0*/  WARPSYNC.COLLECTIVE R15, `(.L_x_2131) ;  /* 0x000000000f087348 */ /* 0x000fea0003c00000 */
[----:B------:R0:W1:Y:S02]  /*309b0*/  SHFL.IDX P6, R14, R13, R12, R11 ;  /* 0x0000000c0d0e7389 */ /* 0x00006400000c000b */
[----:B01----:R-:W-:Y:S01]  /*309c0*/  ENDCOLLECTIVE ;  /* 0x000000000000791b */ /* 0x003fe20003800000 */
.L_x_2131:
[----:B------:R-:W-:-:S04]  /*309d0*/  IADD3 R2, P0, R2, R4, RZ ;  /* 0x0000000402027210 */ /* 0x000fc80007f1e0ff */
[----:B------:R-:W-:Y:S02]  /*309e0*/  IADD3.X R3, RZ, R3, RZ, P0, !PT ;  /* 0x00000003ff037210 */ /* 0x000fe400007fe4ff */
        /* <DEDUP_REMOVED lines=16> */
.L_x_2132:
[----:B------:R-:W-:Y:S02]  /*30af0*/  IMAD.MOV.U32 R13, RZ, RZ, R19 ;  /* 0x000000ffff0d7224 */ /* 0x000fe400078e0013 */
[----:B------:R-:W-:Y:S02]  /*30b00*/  IMAD.MOV.U32 R12, RZ, RZ, 0x2 ;  /* 0x00000002ff0c7424 */ /* 0x000fe400078e00ff */
[----:B------:R-:W-:-:S07]  /*30b10*/  IMAD.MOV.U32 R2, RZ, RZ, R14 ;  /* 0x000000ffff027224 */ /* 0x000fce00078e000e */
[----:B------:R-:W-:Y:S05]  /*30b20*/  WARPSYNC.COLLECTIVE R15, `(.L_x_2133) ;  /* 0x000000000f087348 */ /* 0x000fea0003c00000 */
[----:B------:R0:W1:Y:S02]  /*30b30*/  SHFL.IDX P6, R14, R13, R12, R11 ;  /* 0x0000000c0d0e7389 */ /* 0x00006400000c000b */
[----:B01----:R-:W-:Y:S01]  /*30b40*/  ENDCOLLECTIVE ;  /* 0x000000000000791b */ /* 0x003fe20003800000 */
.L_x_2133:
        /* <DEDUP_REMOVED lines=18> */
.L_x_2134:
[----:B------:R-:W-:Y:S01]  /*30c70*/  IMAD.MOV.U32 R13, RZ, RZ, R19 ;  /* 0x000000ffff0d7224 */ /* 0x000fe200078e0013 */
[----:B------:R-:W-:Y:S01]  /*30c80*/  MOV R12, 0x3 ;  /* 0x00000003000c7802 */ /* 0x000fe20000000f00 */
[----:B------:R-:W-:-:S07]  /*30c90*/  IMAD.MOV.U32 R2, RZ, RZ, R14 ;  /* 0x000000ffff027224 */ /* 0x000fce00078e000e */
[----:B------:R-:W-:Y:S05]  /*30ca0*/  WARPSYNC.COLLECTIVE R15, `(.L_x_2135) ;  /* 0x000000000f087348 */ /* 0x000fea0003c00000 */
[----:B------:R0:W1:Y:S02]  /*30cb0*/  SHFL.IDX P6, R14, R13, R12, R11 ;  /* 0x0000000c0d0e7389 */ /* 0x00006400000c000b */
[----:B01----:R-:W-:Y:S01]  /*30cc0*/  ENDCOLLECTIVE ;  /* 0x000000000000791b */ /* 0x003fe20003800000 */
.L_x_2135:
        /* <DEDUP_REMOVED lines=13> */
.L_x_2136:
[----:B------:R-:W-:Y:S01]  /*30da0*/  @!PT LDS RZ, [RZ] ;  /* 0x00000000fffff984 */ /* 0x000fe20000000800 */
[----:B------:R-:W-:Y:S01]  /*30db0*/  @!PT LDS RZ, [RZ] ;  /* 0x00000000fffff984 */ /* 0x000fe20000000800 */
[----:B------:R-:W-:Y:S01]  /*30dc0*/  @!PT LDS RZ, [RZ] ;  /* 0x00000000fffff984 */ /* 0x000fe20000000800 */
[----:B------:R-:W-:Y:S01]  /*30dd0*/  LDGSTS.E.BYPASS.LTC128B.128 [R6+0x3400], desc[UR60][R2.64+0x80], !P0 ;  /* 0x0340008002067fae */ /* 0x000fe2000c101d7c */
[----:B------:R-:W-:-:S13]  /*30de0*/  ISETP.LT.OR P0, PT, R8, 0x21, P2 ;  /* 0x000000210800780c */ /* 0x000fda0001701670 */
[----:B------:R-:W-:Y:S01]  /*30df0*/  LDGSTS.E.BYPASS.LTC128B.128 [R6+0x5400], desc[UR60][R2.64+0x100], !P0 ;  /* 0x0540010002067fae */ /* 0x000fe2000c101d7c */
[----:B------:R-:W-:-:S13]  /*30e00*/  ISETP.LT.OR P0, PT, R8, 0x21, P1 ;  /* 0x000000210800780c */ /* 0x000fda0000f01670 */
[----:B------:R0:W-:Y:S02]  /*30e10*/  LDGSTS.E.BYPASS.LTC128B.128 [R6+0x7400], desc[UR60][R2.64+0x180], !P0 ;  /* 0x0740018002067fae */ /* 0x0001e4000c101d7c */
[----:B0-----:R-:W-:Y:S01]  /*30e20*/  IMAD.MOV.U32 R2, RZ, RZ, R14 ;  /* 0x000000ffff027224 */ /* 0x001fe200078e000e */
[----:B------:R-:W-:Y:S06]  /*30e30*/  BRA `(.L_x_2137) ;  /* 0xffffffa400947947 */ /* 0x000fec000383ffff */
.L_x_1967:
[----:B0-----:R0:W2:Y:S02]  /*30e40*/  SYNCS.PHASECHK.TRANS64.TRYWAIT P0, [R4+URZ+0x30860], R3 ;  /* 0x03086003040075a7 */ /* 0x0010a4000800017f */
[----:B--2---:R-:W-:Y:S05]  /*30e50*/  @!P0 NANOSLEEP.SYNCS 0x989680 ;  /* 0x009896800000895d */ /* 0x004fea0003900000 */
[----:B------:R-:W2:Y:S02]  /*30e60*/  @!P0 SYNCS.PHASECHK.TRANS64 P0, [R4+URZ+0x30860], R3 ;  /* 0x03086003040085a7 */ /* 0x000ea4000800007f */
[----:B--2---:R-:W-:Y:S05]  /*30e70*/  @!P0 BRA `(.L_x_1967) ;  /* 0xfffffffc00f08947 */ /* 0x004fea000383ffff */
[----:B------:R-:W-:Y:S05]  /*30e80*/  BRA `(.L_x_2138) ;  /* 0xffffffa800b87947 */ /* 0x000fea000383ffff */
.L_x_1968:
[----:B------:R-:W-:Y:S01]  /*30e90*/  BSSY B0, `(.L_x_2139) ;  /* 0x0000008000007945 */ /* 0x000fe20003800000 */
[----:B------:R-:W-:Y:S01]  /*30ea0*/  IMAD.MOV.U32 R13, RZ, RZ, R19 ;  /* 0x000000ffff0d7224 */ /* 0x000fe200078e0013 */
[----:B------:R-:W-:Y:S01]  /*30eb0*/  MOV R12, RZ ;  /* 0x000000ff000c7202 */ /* 0x000fe20000000f00 */
[----:B------:R-:W-:Y:S02]  /*30ec0*/  IMAD.MOV.U32 R11, RZ, RZ, 0x181f ;  /* 0x0000181fff0b7424 */ /* 0x000fe400078e00ff */
[----:B------:R-:W-:-:S07]  /*30ed0*/  IMAD.MOV.U32 R15, RZ, RZ, -0x1 ;  /* 0xffffffffff0f7424 */ /* 0x000fce00078e00ff */
[----:B01----:R-:W-:Y:S05]  /*30ee0*/  WARPSYNC.COLLECTIVE R15, `(.L_x_2140) ;  /* 0x000000000f087348 */ /* 0x003fea0003c00000 */
[----:B------:R2:W3:Y:S02]  /*30ef0*/  SHFL.IDX P6, R14, R13, R12, R11 ;  /* 0x0000000c0d0e7389 */ /* 0x0004e400000c000b */
[----:B0123--:R-:W-:Y:S01]  /*30f00*/  ENDCOLLECTIVE ;  /* 0x000000000000791b */ /* 0x00ffe20003800000 */
.L_x_2140:
[----:B------:R-:W-:Y:S05]  /*30f10*/  BSYNC B0 ;  /* 0x0000000000007941 */ /* 0x000fea0003800000 */
.L_x_2139:
[----:B------:R-:W-:Y:S01]  /*30f20*/  IMAD.MOV.U32 R13, RZ, RZ, R18 ;  /* 0x000000ffff0d7224 */ /* 0x000fe200078e0012 */
[----:B------:R-:W-:Y:S01]  /*30f30*/  MOV R12, RZ ;  /* 0x000000ff000c7202 */ /* 0x000fe20000000f00 */
[----:B------:R-:W-:Y:S01]  /*30f40*/  IMAD.MOV.U32 R11, RZ, RZ, 0x181f ;  /* 0x0000181fff0b7424 */ /* 0x000fe200078e00ff */
[C---:B------:R-:W-:Y:S01]  /*30f50*/  LOP3.LUT R7, R36.reuse, 0x40, RZ, 0xfc, !PT ;  /* 0x0000004024077812 */ /* 0x040fe200078efcff */
[----:B------:R-:W-:Y:S01]  /*30f60*/  IMAD.MOV.U32 R15, RZ, RZ, -0x1 ;  /* 0xffffffffff0f7424 */ /* 0x000fe200078e00ff */
[----:B------:R-:W-:Y:S01]  /*30f70*/  LOP3.LUT R6, R36, 0x80, RZ, 0xfc, !PT ;  /* 0x0000008024067812 */ /* 0x000fe200078efcff */
[----:B------:R-:W-:Y:S01]  /*30f80*/  IMAD.MOV.U32 R3, RZ, RZ, R14 ;  /* 0x000000ffff037224 */ /* 0x000fe200078e000e */
[----:B------:R-:W-:Y:S01]  /*30f90*/  LEA R0, R0, R17, 0x1 ;  /* 0x0000001100007211 */ /* 0x000fe200078e08ff */
[----:B------:R-:W-:-:S07]  /*30fa0*/  IMAD.SHL.U32 R8, R36, 0x2, RZ ;  /* 0x0000000224087824 */ /* 0x000fce00078e00ff */
[----:B------:R-:W-:Y:S05]  /*30fb0*/  WARPSYNC.COLLECTIVE R15, `(.L_x_2141) ;  /* 0x000000000f087348 */ /* 0x000fea0003c00000 */
[----:B------:R0:W1:Y:S02]  /*30fc0*/  SHFL.IDX P6, R14, R13, R12, R11 ;  /* 0x0000000c0d0e7389 */ /* 0x00006400000c000b */
[----:B01----:R-:W-:Y:S01]  /*30fd0*/  ENDCOLLECTIVE ;  /* 0x000000000000791b */ /* 0x003fe20003800000 */
.L_x_2141:
[----:B------:R-:W-:Y:S02]  /*30fe0*/  ULDC UR4, c[0x0][0x2f4] ;  /* 0x0000bd0000047ab9 */ /* 0x000fe40000000800 */
        /* <DEDUP_REMOVED lines=19> */
.L_x_2142:
[----:B------:R-:W-:Y:S01]  /*31120*/  @!PT LDS RZ, [RZ] ;  /* 0x00000000fffff984 */ /* 0x000fe20000000800 */
[----:B------:R-:W-:Y:S01]  /*31130*/  @!PT LDS RZ, [RZ] ;  /* 0x00000000fffff984 */ /* 0x000fe20000000800 */
[----:B------:R-:W-:Y:S01]  /*31140*/  @!PT LDS RZ, [RZ] ;  /* 0x00000000fffff984 */ /* 0x000fe20000000800 */
[----:B------:R-:W-:Y:S01]  /*31150*/  LDGSTS.E.BYPASS.LTC128B.128 [R0+0x4400], desc[UR60][R2.64+0x100], !P4 ;  /* 0x0440010002007fae */ /* 0x000fe2000e101d7c */
[----:B------:R-:W-:Y:S01]  /*31160*/  ISETP.LT.OR P4, PT, R5, 0x1, P0 ;  /* 0x000000010500780c */ /* 0x000fe20000781670 */
[----:B------:R-:W-:-:S12]  /*31170*/  IMAD.MOV.U32 R13, RZ, RZ, R18 ;  /* 0x000000ffff0d7224 */ /* 0x000fd800078e0012 */
[----:B------:R0:W-:Y:S02]  /*31180*/  LDGSTS.E.BYPASS.LTC128B.128 [R0+0x6400], desc[UR60][R2.64+0x180], !P4 ;  /* 0x0640018002007fae */ /* 0x0001e4000e101d7c */
[----:B0-----:R-:W-:-:S07]  /*31190*/  IMAD.MOV.U32 R3, RZ, RZ, R14 ;  /* 0x000000ffff037224 */ /* 0x001fce00078e000e */
[----:B------:R-:W-:Y:S05]  /*311a0*/  WARPSYNC.COLLECTIVE R15, `(.L_x_2143) ;  /* 0x000000000f087348 */ /* 0x000fea0003c00000 */
[----:B------:R0:W1:Y:S02]  /*311b0*/  SHFL.IDX P6, R14, R13, R12, R11 ;  /* 0x0000000c0d0e7389 */ /* 0x00006400000c000b */
[----:B01----:R-:W-:Y:S01]  /*311c0*/  ENDCOLLECTIVE ;  /* 0x000000000000791b */ /* 0x003fe20003800000 */
.L_x_2143:
[----:B------:R-:W-:Y:S02]  /*311d0*/  IMAD.MOV.U32 R13, RZ, RZ, R19 ;  /* 0x000000ffff0d7224 */ /* 0x000fe400078e0013 */
[----:B------:R-:W-:Y:S01]  /*311e0*/  IMAD.MOV.U32 R12, RZ, RZ, 0x2 ;  /* 0x00000002ff0c7424 */ /* 0x000fe200078e00ff */
[----:B------:R-:W-:-:S13]  /*311f0*/  IADD3 R2, P4, R14, R8, RZ ;  /* 0x000000080e027210 */ /* 0x000fda0007f9e0ff */
[----:B------:R-:W-:Y:S05]  /*31200*/  WARPSYNC.COLLECTIVE R15, `(.L_x_2144) ;  /* 0x000000000f087348 */ /* 0x000fea0003c00000 */
[----:B------:R0:W1:Y:S02]  /*31210*/  SHFL.IDX P6, R14, R13, R12, R11 ;  /* 0x0000000c0d0e7389 */ /* 0x00006400000c000b */
[----:B01----:R-:W-:Y:S01]  /*31220*/  ENDCOLLECTIVE ;  /* 0x000000000000791b */ /* 0x003fe20003800000 */
.L_x_2144:
[----:B------:R-:W-:Y:S02]  /*31230*/  IADD3.X R3, RZ, R3, RZ, P4, !PT ;  /* 0x00000003ff037210 */ /* 0x000fe400027fe4ff */
        /* <DEDUP_REMOVED lines=11> */
.L_x_2145:
        /* <DEDUP_REMOVED lines=14> */
.L_x_2146:
        /* <DEDUP_REMOVED lines=12> */
.L_x_2147:
        /* <DEDUP_REMOVED lines=9> */
.L_x_1973:
[----:B------:R-:W-:Y:S01]  /*31520*/  BSSY B0, `(.L_x_2149) ;  /* 0x0000008000007945 */ /* 0x000fe20003800000 */
[----:B------:R-:W-:Y:S01]  /*31530*/  MOV R13, R24 ;  /* 0x00000018000d7202 */ /* 0x000fe20000000f00 */
[----:B------:R-:W-:Y:S02]  /*31540*/  IMAD.MOV.U32 R12, RZ, RZ, RZ ;  /* 0x000000ffff0c7224 */ /* 0x000fe400078e00ff */
[----:B------:R-:W-:Y:S02]  /*31550*/  IMAD.MOV.U32 R11, RZ, RZ, 0x1f ;  /* 0x0000001fff0b7424 */ /* 0x000fe400078e00ff */
[----:B------:R-:W-:-:S07]  /*31560*/  IMAD.MOV.U32 R15, RZ, RZ, -0x1 ;  /* 0xffffffffff0f7424 */ /* 0x000fce00078e00ff */
[----:B0-----:R-:W-:Y:S05]  /*31570*/  WARPSYNC.COLLECTIVE R15, `(.L_x_2150) ;  /* 0x000000000f087348 */ /* 0x001fea0003c00000 */
[----:B------:R1:W2:Y:S02]  /*31580*/  SHFL.IDX P6, R14, R13, R12, R11 ;  /* 0x0000000c0d0e7389 */ /* 0x0002a400000c000b */
[----:B012---:R-:W-:Y:S01]  /*31590*/  ENDCOLLECTIVE ;  /* 0x000000000000791b */ /* 0x007fe20003800000 */
.L_x_2150:
[----:B------:R-:W-:Y:S05]  /*315a0*/  BSYNC B0 ;  /* 0x0000000000007941 */ /* 0x000fea0003800000 */
.L_x_2149:
[----:B------:R-:W-:Y:S01]  /*315b0*/  MOV R13, R24 ;  /* 0x00000018000d7202 */ /* 0x000fe20000000f00 */
[----:B------:R-:W-:Y:S01]  /*315c0*/  IMAD.MOV.U32 R12, RZ, RZ, 0x1 ;  /* 0x00000001ff0c7424 */ /* 0x000fe200078e00ff */
[----:B------:R-:W-:Y:S01]  /*315d0*/  IADD3 R9, R27, R10, RZ ;  /* 0x0000000a1b097210 */ /* 0x000fe20007ffe0ff */
[----:B------:R-:W-:Y:S02]  /*315e0*/  IMAD.MOV.U32 R11, RZ, RZ, 0x1f ;  /* 0x0000001fff0b7424 */ /* 0x000fe400078e00ff */
[----:B------:R-:W-:Y:S02]  /*315f0*/  IMAD.MOV.U32 R15, RZ, RZ, -0x1 ;  /* 0xffffffffff0f7424 */ /* 0x000fe400078e00ff */
[----:B------:R-:W-:-:S07]  /*31600*/  IMAD.MOV.U32 R0, RZ, RZ, R14 ;  /* 0x000000ffff007224 */ /* 0x000fce00078e000e */
[----:B------:R-:W-:Y:S05]  /*31610*/  WARPSYNC.COLLECTIVE R15, `(.L_x_2151) ;  /* 0x000000000f087348 */ /* 0x000fea0003c00000 */
[----:B------:R0:W1:Y:S02]  /*31620*/  SHFL.IDX P6, R14, R13, R12, R11 ;  /* 0x0000000c0d0e7389 */ /* 0x00006400000c000b */
[----:B01----:R-:W-:Y:S01]  /*31630*/  ENDCOLLECTIVE ;  /* 0x000000000000791b */ /* 0x003fe20003800000 */
.L_x_2151:
[----:B------:R-:W-:Y:S02]  /*31640*/  ULDC UR4, c[0x0][0xc3c] ;  /* 0x00030f0000047ab9 */ /* 0x000fe40000000800 */
[----:B------:R-:W-:-:S13]  /*31650*/  ISETP.GE.OR P1, PT, R9, UR4, !P0 ;  /* 0x0000000409007c0c */ /* 0x000fda000c726670 */
[----:B------:R-:W0:Y:S08]  /*31660*/  @!P1 LDC.64 R2, c[0x0][0xc80] ;  /* 0x00032000ff029b82 */ /* 0x000e300000000a00 */
[----:B------:R-:W1:Y:S01]  /*31670*/  @!P1 LDC.64 R4, c[0x0][0xc78] ;  /* 0x00031e00ff049b82 */ /* 0x000e620000000a00 */
[----:B------:R-:W-:Y:S01]  /*31680*/  CS2R R24, SRZ ;  /* 0x0000000000187805 */ /* 0x000fe2000001ff00 */
[----:B------:R-:W-:-:S02]  /*31690*/  IMAD.MOV.U32 R8, RZ, RZ, RZ ;  /* 0x000000ffff087224 */ /* 0x000fc400078e00ff */
[----:B------:R-:W-:Y:S02]  /*316a0*/  IMAD.MOV.U32 R11, RZ, RZ, RZ ;  /* 0x000000ffff0b7224 */ /* 0x000fe400078e00ff */
[----:B------:R-:W-:Y:S02]  /*316b0*/  IMAD.MOV.U32 R6, RZ, RZ, R14 ;  /* 0x000000ffff067224 */ /* 0x000fe400078e000e */
[----:B0-----:R-:W-:-:S05]  /*316c0*/  @!P1 IMAD.WIDE R2, R9, 0x4, R2 ;  /* 0x0000000409029825 */ /* 0x001fca00078e0202 */
[----:B------:R1:W2:Y:S02]  /*316d0*/  @!P1 LDG.E R7, desc[UR60][R2.64] ;  /* 0x0000003c02079981 */ /* 0x0002a4000c1e1900 */
[----:B-1----:R-:W-:-:S05]  /*316e0*/  @!P1 IMAD.WIDE R2, R9, 0x4, R4 ;  /* 0x0000000409029825 */ /* 0x002fca00078e0204 */
[----:B------:R-:W3:Y:S01]  /*316f0*/  @!P1 LDG.E R4, desc[UR60][R2.64] ;  /* 0x0000003c02049981 */ /* 0x000ee2000c1e1900 */
[C---:B------:R-:W-:Y:S02]  /*31700*/  ISETP.GE.U32.AND P2, PT, R10.reuse, 0x2, PT ;  /* 0x000000020a00780c */ /* 0x040fe40003f46070 */
[C---:B------:R-:W-:Y:S02]  /*31710*/  ISETP.GE.U32.AND P3, PT, R10.reuse, 0x4, PT ;  /* 0x000000040a00780c */ /* 0x040fe40003f66070 */
[C---:B------:R-:W-:Y:S02]  /*31720*/  ISETP.GE.U32.AND P4, PT, R10.reuse, 0x8, PT ;  /* 0x000000080a00780c */ /* 0x040fe40003f86070 */
[C---:B------:R-:W-:Y:S01]  /*31730*/  ISETP.GE.U32.AND P5, PT, R10.reuse, 0x10, PT ;  /* 0x000000100a00780c */ /* 0x040fe20003fa6070 */
[----:B--2---:R-:W-:Y:S02]  /*31740*/  @!P1 IMAD.MOV.U32 R25, RZ, RZ, R7 ;  /* 0x000000ffff199224 */ /* 0x004fe400078e0007 */
[----:B---3--:R-:W-:Y:S01]  /*31750*/  @!P1 IMAD.MOV.U32 R8, RZ, RZ, R4 ;  /* 0x000000ffff089224 */ /* 0x008fe200078e0004 */
[----:B------:R-:W-:-:S03]  /*31760*/  ISETP.NE.AND P1, PT, R10, RZ, PT ;  /* 0x000000ff0a00720c */ /* 0x000fc60003f25270 */
[----:B------:R-:W-:-:S10]  /*31770*/  IMAD R13, R8, R25, RZ ;  /* 0x00000019080d7224 */ /* 0x000fd400078e02ff */
[----:B------:R-:W-:Y:S05]  /*31780*/  WARPSYNC.COLLECTIVE R15, `(.L_x_2152) ;  /* 0x000000000f087348 */ /* 0x000fea0003c00000 */
[----:B------:R0:W1:Y:S02]  /*31790*/  SHFL.UP P6, R14, R13, R12, R11 ;  /* 0x0400000c0d0e7389 */ /* 0x00006400000c000b */
[----:B01----:R-:W-:Y:S01]  /*317a0*/  ENDCOLLECTIVE ;  /* 0x000000000000791b */ /* 0x003fe20003800000 */
.L_x_2152:
[----:B------:R-:W-:Y:S01]  /*317b0*/  IMAD.MOV.U32 R12, RZ, RZ, 0x2 ;  /* 0x00000002ff0c7424 */ /* 0x000fe200078e00ff */
[----:B------:R-:W-:-:S04]  /*317c0*/  SEL R4, R14, RZ, P1 ;  /* 0x000000ff0e047207 */ /* 0x000fc80000800000 */
[----:B------:R-:W-:-:S05]  /*317d0*/  IADD3 R4, R13, R4, RZ ;  /* 0x000000040d047210 */ /* 0x000fca0007ffe0ff */
[----:B------:R-:W-:-:S07]  /*317e0*/  IMAD.MOV.U32 R13, RZ, RZ, R4 ;  /* 0x000000ffff0d7224 */ /* 0x000fce00078e0004 */
[----:B------:R-:W-:Y:S05]  /*317f0*/  WARPSYNC.COLLECTIVE R15, `(.L_x_2153) ;  /* 0x000000000f087348 */ /* 0x000fea0003c00000 */
[----:B------:R0:W1:Y:S02]  /*31800*/  SHFL.UP P6, R14, R13, R12, R11 ;  /* 0x0400000c0d0e7389 */ /* 0x00006400000c000b */
[----:B01----:R-:W-:Y:S01]  /*31810*/  ENDCOLLECTIVE ;  /* 0x000000000000791b */ /* 0x003fe20003800000 */
.L_x_2153:
[----:B------:R-:W-:Y:S02]  /*31820*/  MOV R12, 0x4 ;  /* 0x00000004000c7802 */ /* 0x000fe40000000f00 */
[----:B------:R-:W-:-:S05]  /*31830*/  SEL R3, R14, RZ, P2 ;  /* 0x000000ff0e037207 */ /* 0x000fca0001000000 */
[----:B------:R-:W-:-:S04]  /*31840*/  IMAD.IADD R2, R4, 0x1, R3 ;  /* 0x0000000104027824 */ /* 0x000fc800078e0203 */
[----:B------:R-:W-:-:S07]  /*31850*/  IMAD.MOV.U32 R13, RZ, RZ, R2 ;  /* 0x000000ffff0d7224 */ /* 0x000fce00078e0002 */
[----:B------:R-:W-:Y:S05]  /*31860*/  WARPSYNC.COLLECTIVE R15, `(.L_x_2154) ;  /* 0x000000000f087348 */ /* 0x000fea0003c00000 */
[----:B------:R0:W1:Y:S02]  /*31870*/  SHFL.UP P6, R14, R13, R12, R11 ;  /* 0x0400000c0d0e7389 */ /* 0x00006400000c000b */
[----:B01----:R-:W-:Y:S01]  /*31880*/  ENDCOLLECTIVE ;  /* 0x000000000000791b */ /* 0x003fe20003800000 */
.L_x_2154:
[----:B------:R-:W-:Y:S01]  /*31890*/  IMAD.MOV.U32 R12, RZ, RZ, 0x8 ;  /* 0x00000008ff0c7424 */ /* 0x000fe200078e00ff */
[----:B------:R-:W-:-:S05]  /*318a0*/  SEL R3, R14, RZ, P3 ;  /* 0x000000ff0e037207 */ /* 0x000fca0001800000 */
[----:B------:R-:W-:-:S04]  /*318b0*/  IMAD.IADD R3, R2, 0x1, R3 ;  /* 0x0000000102037824 */ /* 0x000fc800078e0203 */
[----:B------:R-:W-:-:S07]  /*318c0*/  IMAD.MOV.U32 R13, RZ, RZ, R3 ;  /* 0x000000ffff0d7224 */ /* 0x000fce00078e0003 */
[----:B------:R-:W-:Y:S05]  /*318d0*/  WARPSYNC.COLLECTIVE R15, `(.L_x_2155) ;  /* 0x000000000f087348 */ /* 0x000fea0003c00000 */
[----:B------:R0:W1:Y:S02]  /*318e0*/  SHFL.UP P6, R14, R13, R12, R11 ;  /* 0x0400000c0d0e7389 */ /* 0x00006400000c000b */
[----:B01----:R-:W-:Y:S01]  /*318f0*/  ENDCOLLECTIVE ;  /* 0x000000000000791b */ /* 0x003fe20003800000 */
.L_x_2155:
[----:B------:R-:W-:Y:S01]  /*31900*/  IMAD.MOV.U32 R12, RZ, RZ, 0x10 ;  /* 0x00000010ff0c7424 */ /* 0x000fe200078e00ff */
[----:B------:R-:W-:-:S05]  /*31910*/  SEL R4, R14, RZ, P4 ;  /* 0x000000ff0e047207 */ /* 0x000fca0002000000 */
[----:B------:R-:W-:-:S05]  /*31920*/  IMAD.IADD R4, R3, 0x1, R4 ;  /* 0x0000000103047824 */ /* 0x000fca00078e0204 */
[----:B------:R-:W-:-:S07]  /*31930*/  MOV R13, R4 ;  /* 0x00000004000d7202 */ /* 0x000fce0000000f00 */
[----:B------:R-:W-:Y:S05]  /*31940*/  WARPSYNC.COLLECTIVE R15, `(.L_x_2156) ;  /* 0x000000000f087348 */ /* 0x000fea0003c00000 */
[----:B------:R0:W1:Y:S02]  /*31950*/  SHFL.UP P6, R14, R13, R12, R11 ;  /* 0x0400000c0d0e7389 */ /* 0x00006400000c000b */
[----:B01----:R-:W-:Y:S01]  /*31960*/  ENDCOLLECTIVE ;  /* 0x000000000000791b */ /* 0x003fe20003800000 */
.L_x_2156:
[----:B------:R-:W-:Y:S01]  /*31970*/  IMAD.MOV.U32 R12, RZ, RZ, 0x1f ;  /* 0x0000001fff0c7424 */ /* 0x000fe200078e00ff */
[----:B------:R-:W-:Y:S02]  /*31980*/  MOV R11, 0x1f ;  /* 0x0000001f000b7802 */ /* 0x000fe40000000f00 */
[----:B------:R-:W-:-:S05]  /*31990*/  SEL R3, R14, RZ, P5 ;  /* 0x000000ff0e037207 */ /* 0x000fca0002800000 */
[----:B------:R-:W-:-:S04]  /*319a0*/  IMAD.IADD R3, R4, 0x1, R3 ;  /* 0x0000000104037824 */ /* 0x000fc800078e0203 */
[----:B------:R-:W-:-:S07]  /*319b0*/  IMAD.MOV.U32 R13, RZ, RZ, R3 ;  /* 0x000000ffff0d7224 */ /* 0x000fce00078e0003 */
[----:B------:R-:W-:Y:S05]  /*319c0*/  WARPSYNC.COLLECTIVE R15, `(.L_x_2157) ;  /* 0x000000000f087348 */ /* 0x000fea0003c00000 */
[----:B------:R0:W1:Y:S02]  /*319d0*/  SHFL.IDX P6, R14, R13, R12, R11 ;  /* 0x0000000c0d0e7389 */ /* 0x00006400000c000b */
[----:B01----:R-:W-:Y:S01]  /*319e0*/  ENDCOLLECTIVE ;  /* 0x000000000000791b */ /* 0x003fe20003800000 */
.L_x_2157:
[----:B------:R-:W-:Y:S05]  /*319f0*/  BRA `(.L_x_2158) ;  /* 0xffffffa800107947 */ /* 0x000fea000383ffff */
.L_x_1976:
[----:B------:R-:W-:Y:S01]  /*31a00*/  BSSY B0, `(.L_x_2159) ;  /* 0x0000007000007945 */ /* 0x000fe20003800000 */
[----:B------:R-:W-:Y:S02]  /*31a10*/  IMAD.MOV.U32 R12, RZ, RZ, 0x1 ;  /* 0x00000001ff0c7424 */ /* 0x000fe400078e00ff */
[----:B------:R-:W-:Y:S02]  /*31a20*/  IMAD.MOV.U32 R11, RZ, RZ, RZ ;  /* 0x000000ffff0b7224 */ /* 0x000fe400078e00ff */
[----:B------:R-:W-:-:S07]  /*31a30*/  IMAD.MOV.U32 R15, RZ, RZ, -0x1 ;  /* 0xffffffffff0f7424 */ /* 0x000fce00078e00ff */
[----:B------:R-:W-:Y:S05]  /*31a40*/  WARPSYNC.COLLECTIVE R15, `(.L_x_2160) ;  /* 0x000000000f087348 */ /* 0x000fea0003c00000 */
[----:B------:R0:W1:Y:S02]  /*31a50*/  SHFL.UP P6, R14, R13, R12, R11 ;  /* 0x0400000c0d0e7389 */ /* 0x00006400000c000b */
[----:B01----:R-:W-:Y:S01]  /*31a60*/  ENDCOLLECTIVE ;  /* 0x000000000000791b */ /* 0x003fe20003800000 */
.L_x_2160:
[----:B------:R-:W-:Y:S05]  /*31a70*/  BSYNC B0 ;  /* 0x0000000000007941 */ /* 0x000fea0003800000 */
.L_x_2159:
[----:B------:R-:W-:Y:S01]  /*31a80*/  SEL R14, R14, RZ, P1 ;  /* 0x000000ff0e0e7207 */ /* 0x000fe20000800000 */
[----:B------:R-:W-:Y:S01]  /*31a90*/  IMAD.MOV.U32 R11, RZ, RZ, RZ ;  /* 0x000000ffff0b7224 */ /* 0x000fe200078e00ff */
[----:B------:R-:W-:Y:S01]  /*31aa0*/  MOV R12, 0x2 ;  /* 0x00000002000c7802 */ /* 0x000fe20000000f00 */
[----:B------:R-:W-:Y:S02]  /*31ab0*/  IMAD.MOV.U32 R15, RZ, RZ, -0x1 ;  /* 0xffffffffff0f7424 */ /* 0x000fe400078e00ff */
[----:B------:R-:W-:-:S07]  /*31ac0*/  IMAD.IADD R13, R13, 0x1, R14 ;  /* 0x000000010d0d7824 */ /* 0x000fce00078e020e */
[----:B------:R-:W-:Y:S05]  /*31ad0*/  WARPSYNC.COLLECTIVE R15, `(.L_x_2161) ;  /* 0x000000000f087348 */ /* 0x000fea0003c00000 */
[----:B------:R0:W1:Y:S02]  /*31ae0*/  SHFL.UP P6, R14, R13, R12, R11 ;  /* 0x0400000c0d0e7389 */ /* 0x00006400000c000b */
[----:B01----:R-:W-:Y:S01]  /*31af0*/  ENDCOLLECTIVE ;  /* 0x000000000000791b */ /* 0x003fe20003800000 */
.L_x_2161:
[----:B------:R-:W-:Y:S02]  /*31b00*/  MOV R12, 0x4 ;  /* 0x00000004000c7802 */ /* 0x000fe40000000f00 */
[----:B------:R-:W-:-:S05]  /*31b10*/  SEL R2, R14, RZ, P2 ;  /* 0x000000ff0e027207 */ /* 0x000fca0001000000 */
[----:B------:R-:W-:-:S04]  /*31b20*/  IMAD.IADD R2, R13, 0x1, R2 ;  /* 0x000000010d027824 */ /* 0x000fc800078e0202 */
[----:B------:R-:W-:-:S07]  /*31b30*/  IMAD.MOV.U32 R13, RZ, RZ, R2 ;  /* 0x000000ffff0d7224 */ /* 0x000fce00078e0002 */
[----:B------:R-:W-:Y:S05]  /*31b40*/  WARPSYNC.COLLECTIVE R15, `(.L_x_2162) ;  /* 0x000000000f087348 */ /* 0x000fea0003c00000 */
[----:B------:R0:W1:Y:S02]  /*31b50*/  SHFL.UP P6, R14, R13, R12, R11 ;  /* 0x0400000c0d0e7389 */ /* 0x00006400000c000b */
[----:B01----:R-:W-:Y:S01]  /*31b60*/  ENDCOLLECTIVE ;  /* 0x000000000000791b */ /* 0x003fe20003800000 */
.L_x_2162:
[----:B------:R-:W-:Y:S01]  /*31b70*/  IMAD.MOV.U32 R12, RZ, RZ, 0x8 ;  /* 0x00000008ff0c7424 */ /* 0x000fe200078e00ff */
[----:B------:R-:W-:-:S05]  /*31b80*/  SEL R3, R14, RZ, P3 ;  /* 0x000000ff0e037207 */ /* 0x000fca0001800000 */
[----:B------:R-:W-:-:S04]  /*31b90*/  IMAD.IADD R3, R2, 0x1, R3 ;  /* 0x0000000102037824 */ /* 0x000fc800078e0203 */
[----:B------:R-:W-:-:S07]  /*31ba0*/  IMAD.MOV.U32 R13, RZ, RZ, R3 ;  /* 0x000000ffff0d7224 */ /* 0x000fce00078e0003 */
[----:B------:R-:W-:Y:S05]  /*31bb0*/  WARPSYNC.COLLECTIVE R15, `(.L_x_2163) ;  /* 0x000000000f087348 */ /* 0x000fea0003c00000 */
[----:B------:R0:W1:Y:S02]  /*31bc0*/  SHFL.UP P6, R14, R13, R12, R11 ;  /* 0x0400000c0d0e7389 */ /* 0x00006400000c000b */
[----:B01----:R-:W-:Y:S01]  /*31bd0*/  ENDCOLLECTIVE ;  /* 0x000000000000791b */ /* 0x003fe20003800000 */
.L_x_2163:
[----:B------:R-:W-:Y:S01]  /*31be0*/  IMAD.MOV.U32 R12, RZ, RZ, 0x10 ;  /* 0x00000010ff0c7424 */ /* 0x000fe200078e00ff */
[----:B------:R-:W-:-:S05]  /*31bf0*/  SEL R4, R14, RZ, P4 ;  /* 0x000000ff0e047207 */ /* 0x000fca0002000000 */
[----:B------:R-:W-:-:S05]  /*31c00*/  IMAD.IADD R4, R3, 0x1, R4 ;  /* 0x0000000103047824 */ /* 0x000fca00078e0204 */
[----:B------:R-:W-:-:S07]  /*31c10*/  MOV R13, R4 ;  /* 0x00000004000d7202 */ /* 0x000fce0000000f00 */
[----:B------:R-:W-:Y:S05]  /*31c20*/  WARPSYNC.COLLECTIVE R15, `(.L_x_2164) ;  /* 0x000000000f087348 */ /* 0x000fea0003c00000 */
[----:B------:R0:W1:Y:S02]  /*31c30*/  SHFL.UP P6, R14, R13, R12, R11 ;  /* 0x0400000c0d0e7389 */ /* 0x00006400000c000b */
[----:B01----:R-:W-:Y:S01]  /*31c40*/  ENDCOLLECTIVE ;  /* 0x000000000000791b */ /* 0x003fe20003800000 */
.L_x_2164:
        /* <DEDUP_REMOVED lines=8> */
.L_x_2165:
[----:B------:R-:W-:Y:S05]  /*31cd0*/  BRA `(.L_x_2166) ;  /* 0xffffffa400fc7947 */ /* 0x000fea000383ffff */
.L_x_1978:
[----:B------:R-:W-:Y:S01]  /*31ce0*/  BSSY B0, `(.L_x_2167) ;  /* 0x0000006000007945 */ /* 0x000fe20003800000 */
[----:B------:R-:W-:Y:S01]  /*31cf0*/  PLOP3.LUT P6, PT, P6, PT, PT, 0x8, 0x0 ;  /* 0x000000000000781c */ /* 0x000fe200037ce170 */
[----:B------:R-:W-:-:S12]  /*31d00*/  IMAD.MOV.U32 R15, RZ, RZ, -0x1 ;  /* 0xffffffffff0f7424 */ /* 0x000fd800078e00ff */
[----:B0-----:R-:W-:Y:S05]  /*31d10*/  WARPSYNC.COLLECTIVE R15, `(.L_x_2168) ;  /* 0x000000000f087348 */ /* 0x001fea0003c00000 */
[----:B------:R-:W-:Y:S01]  /*31d20*/  VOTE.ANY R14, PT, P6 ;  /* 0x00000000000e7806 */ /* 0x000fe200030e0100 */
[----:B0-----:R-:W-:Y:S06]  /*31d30*/  ENDCOLLECTIVE ;  /* 0x000000000000791b */ /* 0x001fec0003800000 */
.L_x_2168:
[----:B------:R-:W-:Y:S05]  /*31d40*/  BSYNC B0 ;  /* 0x0000000000007941 */ /* 0x000fea0003800000 */
.L_x_2167:
[----:B------:R-:W-:Y:S01]  /*31d50*/  IMAD.MOV.U32 R2, RZ, RZ, R14 ;  /* 0x000000ffff027224 */ /* 0x000fe200078e000e */
[----:B------:R-:W-:Y:S01]  /*31d60*/  MOV R15, 0xffffffff ;  /* 0xffffffff000f7802 */ /* 0x000fe20000000f00 */
[----:B------:R-:W-:Y:S02]  /*31d70*/  IMAD.MOV.U32 R13, RZ, RZ, R25 ;  /* 0x000000ffff0d7224 */ /* 0x000fe400078e0019 */
[----:B------:R0:W1:Y:S01]  /*31d80*/  POPC R12, R2 ;  /* 0x00000002000c7309 */ /* 0x0000620000000000 */
[----:B------:R-:W-:-:S07]  /*31d90*/  IMAD.MOV.U32 R11, RZ, RZ, 0x1f ;  /* 0x0000001fff0b7424 */ /* 0x000fce00078e00ff */
[----:B01----:R-:W-:Y:S05]  /*31da0*/  WARPSYNC.COLLECTIVE R15, `(.L_x_2169) ;  /* 0x000000000f087348 */ /* 0x003fea0003c00000 */
[----:B-1----:R1:W2:Y:S02]  /*31db0*/  SHFL.IDX P6, R14, R13, R12, R11 ;  /* 0x0000000c0d0e7389 */ /* 0x0022a400000c000b */
[----:B012---:R-:W-:Y:S01]  /*31dc0*/  ENDCOLLECTIVE ;  /* 0x000000000000791b */ /* 0x007fe20003800000 */
.L_x_2169:
[----:B------:R-:W-:Y:S02]  /*31dd0*/  IMAD.IADD R27, R12, 0x1, R27 ;  /* 0x000000010c1b7824 */ /* 0x000fe400078e021b */
[----:B------:R-:W-:Y:S02]  /*31de0*/  IMAD.MOV.U32 R13, RZ, RZ, R8 ;  /* 0x000000ffff0d7224 */ /* 0x000fe400078e0008 */
[----:B------:R-:W-:-:S07]  /*31df0*/  IMAD.MOV.U32 R25, RZ, RZ, R14 ;  /* 0x000000ffff197224 */ /* 0x000fce00078e000e */
[----:B------:R-:W-:Y:S05]  /*31e00*/  WARPSYNC.COLLECTIVE R15, `(.L_x_2170) ;  /* 0x000000000f087348 */ /* 0x000fea0003c00000 */
[----:B------:R0:W1:Y:S02]  /*31e10*/  SHFL.IDX P6, R14, R13, R12, R11 ;  /* 0x0000000c0d0e7389 */ /* 0x00006400000c000b */
[----:B01----:R-:W-:Y:S01]  /*31e20*/  ENDCOLLECTIVE ;  /* 0x000000000000791b */ /* 0x003fe20003800000 */
.L_x_2170:
[----:B------:R-:W-:Y:S01]  /*31e30*/  IMAD.MOV.U32 R8, RZ, RZ, R14 ;  /* 0x000000ffff087224 */ /* 0x000fe200078e000e */
[----:B------:R-:W-:Y:S06]  /*31e40*/  BRA `(.L_x_2171) ;  /* 0xffffffa400e07947 */ /* 0x000fec000383ffff */
.L_x_1980:
[----:B------:R-:W-:Y:S01]  /*31e50*/  BSSY B0, `(.L_x_2172) ;  /* 0x0000007000007945 */ /* 0x000fe20003800000 */
[----:B------:R-:W-:Y:S01]  /*31e60*/  MOV R13, R3 ;  /* 0x00000003000d7202 */ /* 0x000fe20000000f00 */
[----:B------:R-:W-:Y:S02]  /*31e70*/  IMAD.MOV.U32 R11, RZ, RZ, 0x1f ;  /* 0x0000001fff0b7424 */ /* 0x000fe400078e00ff */
[----:B------:R-:W-:-:S07]  /*31e80*/  IMAD.MOV.U32 R15, RZ, RZ, -0x1 ;  /* 0xffffffffff0f7424 */ /* 0x000fce00078e00ff */
[----:B0-23--:R-:W-:Y:S05]  /*31e90*/  WARPSYNC.COLLECTIVE R15, `(.L_x_2173) ;  /* 0x000000000f087348 */ /* 0x00dfea0003c00000 */
[----:B------:R1:W4:Y:S02]  /*31ea0*/  SHFL.IDX P6, R14, R13, R12, R11 ;  /* 0x0000000c0d0e7389 */ /* 0x00032400000c000b */
[----:B01234-:R-:W-:Y:S01]  /*31eb0*/  ENDCOLLECTIVE ;  /* 0x000000000000791b */ /* 0x01ffe20003800000 */
.L_x_2173:
[----:B------:R-:W-:Y:S05]  /*31ec0*/  BSYNC B0 ;  /* 0x0000000000007941 */ /* 0x000fea0003800000 */
.L_x_2172:
[----:B------:R-:W-:Y:S01]  /*31ed0*/  IMAD.MOV.U32 R24, RZ, RZ, R14 ;  /* 0x000000ffff187224 */ /* 0x000fe200078e000e */
[----:B------:R-:W-:Y:S06]  /*31ee0*/  BRA `(.L_x_1979) ;  /* 0xffffffa400d07947 */ /* 0x000fec000383ffff */
.L_x_1986:
[----:B-1----:R1:W2:Y:S02]  /*31ef0*/  SYNCS.PHASECHK.TRANS64.TRYWAIT P0, [R5+URZ+0x30820], R0 ;  /* 0x03082000050075a7 */ /* 0x0022a4000800017f */
[----:B--2---:R-:W-:Y:S05]  /*31f00*/  @!P0 NANOSLEEP.SYNCS 0x989680 ;  /* 0x009896800000895d */ /* 0x004fea0003900000 */
[----:B------:R-:W2:Y:S02]  /*31f10*/  @!P0 SYNCS.PHASECHK.TRANS64 P0, [R5+URZ+0x30820], R0 ;  /* 0x03082000050085a7 */ /* 0x000ea4000800007f */
[----:B--2---:R-:W-:Y:S05]  /*31f20*/  @!P0 BRA `(.L_x_1986) ;  /* 0xfffffffc00f08947 */ /* 0x004fea000383ffff */
[----:B------:R-:W-:Y:S05]  /*31f30*/  BRA `(.L_x_2174) ;  /* 0xffffffb000287947 */ /* 0x000fea000383ffff */
.L_x_1987:
[----:B------:R-:W2:Y:S01]  /*31f40*/  S2R R2, SR_TID.X ;  /* 0x0000000000027919 */ /* 0x000ea20000002100 */
[----:B------:R-:W-:Y:S01]  /*31f50*/  BSSY B0, `(.L_x_2175) ;  /* 0x000000a000007945 */ /* 0x000fe20003800000 */
[----:B------:R-:W-:Y:S01]  /*31f60*/  MOV R12, RZ ;  /* 0x000000ff000c7202 */ /* 0x000fe20000000f00 */
[----:B------:R-:W-:Y:S02]  /*31f70*/  IMAD.MOV.U32 R11, RZ, RZ, 0x1f ;  /* 0x0000001fff0b7424 */ /* 0x000fe400078e00ff */
[----:B------:R-:W-:Y:S01]  /*31f80*/  IMAD.MOV.U32 R15, RZ, RZ, -0x1 ;  /* 0xffffffffff0f7424 */ /* 0x000fe200078e00ff */
[----:B--2---:R-:W-:-:S04]  /*31f90*/  SHF.R.U32.HI R2, RZ, 0x5, R2 ;  /* 0x00000005ff027819 */ /* 0x004fc80000011602 */
[----:B------:R-:W-:-:S05]  /*31fa0*/  LOP3.LUT R2, R2, 0x3, RZ, 0xc0, !PT ;  /* 0x0000000302027812 */ /* 0x000fca00078ec0ff */
[----:B------:R-:W-:-:S07]  /*31fb0*/  IMAD.MOV.U32 R13, RZ, RZ, R2 ;  /* 0x000000ffff0d7224 */ /* 0x000fce00078e0002 */
[----:B01-3--:R-:W-:Y:S05]  /*31fc0*/  WARPSYNC.COLLECTIVE R15, `(.L_x_2176) ;  /* 0x000000000f087348 */ /* 0x00bfea0003c00000 */
[----:B------:R2:W4:Y:S02]  /*31fd0*/  SHFL.IDX P6, R14, R13, R12, R11 ;  /* 0x0000000c0d0e7389 */ /* 0x00052400000c000b */
[----:B01234-:R-:W-:Y:S01]  /*31fe0*/  ENDCOLLECTIVE ;  /* 0x000000000000791b */ /* 0x01ffe20003800000 */
.L_x_2176:
[----:B------:R-:W-:Y:S05]  /*31ff0*/  BSYNC B0 ;  /* 0x0000000000007941 */ /* 0x000fea0003800000 */
.L_x_2175:
[----:B------:R-:W-:Y:S05]  /*32000*/  BRA `(.L_x_2177) ;  /* 0xffffffb000107947 */ /* 0x000fea000383ffff */
.L_x_1988:
[----:B------:R-:W-:Y:S01]  /*32010*/  BSSY B0, `(.L_x_2178) ;  /* 0x0000006000007945 */ /* 0x000fe20003800000 */
[----:B------:R-:W-:-:S07]  /*32020*/  IMAD.MOV.U32 R15, RZ, RZ, -0x1 ;  /* 0xffffffffff0f7424 */ /* 0x000fce00078e00ff */
[----:B01-3--:R-:W-:Y:S05]  /*32030*/  WARPSYNC.COLLECTIVE R15, `(.L_x_2179) ;  /* 0x000000000f0c7348 */ /* 0x00bfea0003c00000 */
[----:B------:R-:W-:Y:S02]  /*32040*/  ELECT P6, UR62, PT ;  /* 0x00000000003e782f */ /* 0x000fe400038c0000 */
[----:B------:R-:W-:Y:S01]  /*32050*/  MOV R14, UR62 ;  /* 0x0000003e000e7c02 */ /* 0x000fe20008000f00 */
[----:B01-3--:R-:W-:Y:S10]  /*32060*/  ENDCOLLECTIVE ;  /* 0x000000000000791b */ /* 0x00bff40003800000 */
.L_x_2179:
[----:B------:R-:W-:Y:S05]  /*32070*/  BSYNC B0 ;  /* 0x0000000000007941 */ /* 0x000fea0003800000 */
.L_x_2178:
[----:B------:R-:W-:Y:S05]  /*32080*/  BRA `(.L_x_2180) ;  /* 0xffffffb000047947 */ /* 0x000fea000383ffff */
.L_x_1990:
[----:B-1----:R1:W2:Y:S02]  /*32090*/  SYNCS.PHASECHK.TRANS64.TRYWAIT P1, [R3+URZ+0x30840], R2 ;  /* 0x03084002030075a7 */ /* 0x0022a4000802017f */
[----:B--2---:R-:W-:Y:S05]  /*320a0*/  @!P1 NANOSLEEP.SYNCS 0x989680 ;  /* 0x009896800000995d */ /* 0x004fea0003900000 */
[----:B------:R-:W2:Y:S02]  /*320b0*/  @!P1 SYNCS.PHASECHK.TRANS64 P1, [R3+URZ+0x30840], R2 ;  /* 0x03084002030095a7 */ /* 0x000ea4000802007f */
[----:B--2---:R-:W-:Y:S05]  /*320c0*/  @!P1 BRA `(.L_x_1990) ;  /* 0xfffffffc00f09947 */ /* 0x004fea000383ffff */
[----:B------:R-:W-:Y:S05]  /*320d0*/  BRA `(.L_x_2181) ;  /* 0xffffffb0002c7947 */ /* 0x000fea000383ffff */
.L_x_1992:
[----:B--2---:R2:W4:Y:S02]  /*320e0*/  SYNCS.PHASECHK.TRANS64.TRYWAIT P1, [R5+URZ+0x30840], R0 ;  /* 0x03084000050075a7 */ /* 0x004524000802017f */
[----:B----4-:R-:W-:Y:S05]  /*320f0*/  @!P1 NANOSLEEP.SYNCS 0x989680 ;  /* 0x009896800000995d */ /* 0x010fea0003900000 */
[----:B------:R-:W4:Y:S02]  /*32100*/  @!P1 SYNCS.PHASECHK.TRANS64 P1, [R5+URZ+0x30840], R0 ;  /* 0x03084000050095a7 */ /* 0x000f24000802007f */
[----:B----4-:R-:W-:Y:S05]  /*32110*/  @!P1 BRA `(.L_x_1992) ;  /* 0xfffffffc00f09947 */ /* 0x010fea000383ffff */
[----:B------:R-:W-:Y:S05]  /*32120*/  BRA `(.L_x_2182) ;  /* 0xffffffb000387947 */ /* 0x000fea000383ffff */
.L_x_1994:
[----:B----4-:R4:W0:Y:S02]  /*32130*/  SYNCS.PHASECHK.TRANS64.TRYWAIT P1, [R3+URZ+0x30860], R2 ;  /* 0x03086002030075a7 */ /* 0x010824000802017f */
[----:B0-----:R-:W-:Y:S05]  /*32140*/  @!P1 NANOSLEEP.SYNCS 0x989680 ;  /* 0x009896800000995d */ /* 0x001fea0003900000 */
[----:B------:R-:W0:Y:S02]  /*32150*/  @!P1 SYNCS.PHASECHK.TRANS64 P1, [R3+URZ+0x30860], R2 ;  /* 0x03086002030095a7 */ /* 0x000e24000802007f */
[----:B0-----:R-:W-:Y:S05]  /*32160*/  @!P1 BRA `(.L_x_1994) ;  /* 0xfffffffc00f09947 */ /* 0x001fea000383ffff */
[----:B------:R-:W-:Y:S05]  /*32170*/  BRA `(.L_x_2183) ;  /* 0xffffffb000347947 */ /* 0x000fea000383ffff */
.L_x_2184:
        /* <DEDUP_REMOVED lines=16> */
.L_x_15975:


//--------------------- .text._ZN7cutlass13device_kernelIN5flash11enable_sm90INS1_16FlashAttnFwdSm90INS1_25CollectiveMainloopFwdSm90ILi2EN4cute5tupleIJNS5_1CILi1EEES8_S8_EEENS6_IJNS7_ILi128EEENS7_ILi80EEENS7_ILi256EEEEEELi256ENS_6half_tEfNS_4arch4Sm90ELb1ELb0ELb1ELb0ELb1ELb0ELb0ELb1ELb1ELb1ELb1ELb0EEENS1_21CollectiveEpilogueFwdINS6_IJSA_SC_SB_EEES9_SE_SG_Li256ELb0ELb1ELb1ELb0EEENS1_19SingleTileSchedulerILb0ELb1ELb1ELi128EEEEEEEEEvNT_6ParamsE --------------------------
	.section	.text._ZN7cutlass13device_kernelIN5flash11enable_sm90INS1_16FlashAttnFwdSm90INS1_25CollectiveMainloopFwdSm90ILi2EN4cute5tupleIJNS5_1CILi1EEES8_S8_EEENS6_IJNS7_ILi128EEENS7_ILi80EEENS7_ILi256EEEEEELi256ENS_6half_tEfNS_4arch4Sm90ELb1ELb0ELb1ELb0ELb1ELb0ELb0ELb1ELb1ELb1ELb1ELb0EEENS1_21CollectiveEpilogueFwdINS6_IJSA_SC_SB_EEES9_SE_SG_Li256ELb0ELb1ELb1ELb0EEENS1_19SingleTileSchedulerILb0ELb1ELb1ELi128EEEEEEEEEvNT_6ParamsE,"ax",@progbits
	.align	128
.text._ZN7cutlass13device_kernelIN5flash11enable_sm90INS1_16FlashAttnFwdSm90INS1_25CollectiveMainloopFwdSm90ILi2EN4cute5tupleIJNS5_1CILi1EEES8_S8_EEENS6_IJNS7_ILi128EEENS7_ILi80EEENS7_ILi256EEEEEELi256ENS_6half_tEfNS_4arch4Sm90ELb1ELb0ELb1ELb0ELb1ELb0ELb0ELb1ELb1ELb1ELb1ELb0EEENS1_21CollectiveEpilogueFwdINS6_IJSA_SC_SB_EEES9_SE_SG_Li256ELb0ELb1ELb1ELb0EEENS1_19SingleTileSchedulerILb0ELb1ELb1ELi128EEEEEEEEEvNT_6ParamsE:
        .type           _ZN7cutlass13device_kernelIN5flash11enable_sm90INS1_16FlashAttnFwdSm90INS1_25CollectiveMainloopFwdSm90ILi2EN4cute5tupleIJNS5_1CILi1EEES8_S8_EEENS6_IJNS7_ILi128EEENS7_ILi80EEENS7_ILi256EEEEEELi256ENS_6half_tEfNS_4arch4Sm90ELb1ELb0ELb1ELb0ELb1ELb0ELb0ELb1ELb1ELb1ELb1ELb0EEENS1_21CollectiveEpilogueFwdINS6_IJSA_SC_SB_EEES9_SE_SG_Li256ELb0ELb1ELb1ELb0EEENS1_19SingleTileSchedulerILb0ELb1ELb1ELi128EEEEEEEEEvNT_6ParamsE,@function
        .size           _ZN7cutlass13device_kernelIN5flash11enable_sm90INS1_16FlashAttnFwdSm90INS1_25CollectiveMainloopFwdSm90ILi2EN4cute5tupleIJNS5_1CILi1EEES8_S8_EEENS6_IJNS7_ILi128EEENS7_ILi80EEENS7_ILi256EEEEEELi256ENS_6half_tEfNS_4arch4Sm90ELb1ELb0ELb1ELb0ELb1ELb0ELb0ELb1ELb1ELb1ELb1ELb0EEENS1_21CollectiveEpilogueFwdINS6_IJSA_SC_SB_EEES9_SE_SG_Li256ELb0ELb1ELb1ELb0EEENS1_19SingleTileSchedulerILb0ELb1ELb1ELi128EEEEEEEEEvNT_6ParamsE,(.L_x_15976 - _ZN7cutlass13device_kernelIN5flash11enable_sm90INS1_16FlashAttnFwdSm90INS1_25CollectiveMainloopFwdSm90ILi2EN4cute5tupleIJNS5_1CILi1EEES8_S8_EEENS6_IJNS7_ILi128EEENS7_ILi80EEENS7_ILi256EEEEEELi256ENS_6half_tEfNS_4arch4Sm90ELb1ELb0ELb1ELb0ELb1ELb0ELb0ELb1ELb1ELb1ELb1ELb0EEENS1_21CollectiveEpilogueFwdINS6_IJSA_SC_SB_EEES9_SE_SG_Li256ELb0ELb1ELb1ELb0EEENS1_19SingleTileSchedulerILb0ELb1ELb1ELi128EEEEEEEEEvNT_6ParamsE)
        .other          _ZN7cutlass13device_kernelIN5flash11enable_sm90INS1_16FlashAttnFwdSm90INS1_25CollectiveMainloopFwdSm90ILi2EN4cute5tupleIJNS5_1CILi1EEES8_S8_EEENS6_IJNS7_ILi128EEENS7_ILi80EEENS7_ILi256EEEEEELi256ENS_6half_tEfNS_4arch4Sm90ELb1ELb0ELb1ELb0ELb1ELb0ELb0ELb1ELb1ELb1ELb1ELb0EEENS1_21CollectiveEpilogueFwdINS6_IJSA_SC_SB_EEES9_SE_SG_Li256ELb0ELb1ELb1ELb0EEENS1_19SingleTileSchedulerILb0ELb1ELb1ELi128EEEEEEEEEvNT_6ParamsE,@"STO_CUDA_ENTRY STV_DEFAULT"
_ZN7cutlass13device_kernelIN5flash11enable_sm90INS1_16FlashAttnFwdSm90INS1_25CollectiveMainloopFwdSm90ILi2EN4cute5tupleIJNS5_1CILi1EEES8_S8_EEENS6_IJNS7_ILi128EEENS7_ILi80EEENS7_ILi256EEEEEELi256ENS_6half_tEfNS_4arch4Sm90ELb1ELb0ELb1ELb0ELb1ELb0ELb0ELb1ELb1ELb1ELb1ELb0EEENS1_21CollectiveEpilogueFwdINS6_IJSA_SC_SB_EEES9_SE_SG_Li256ELb0ELb1ELb1ELb0EEENS1_19SingleTileSchedulerILb0ELb1ELb1ELi128EEEEEEEEEvNT_6ParamsE:
        /* <DEDUP_REMOVED lines=45> */
.L_x_2185:
        /* <DEDUP_REMOVED lines=22> */
.L_x_2186:
        /* <DEDUP_REMOVED lines=18> */
.L_x_2187:
        /* <DEDUP_REMOVED lines=22> */
.L_x_2188:
        /* <DEDUP_REMOVED lines=23> */
.L_x_2189:
        /* <DEDUP_REMOVED lines=10> */
.L_x_2192:
        /* <DEDUP_REMOVED lines=19> */
[----:B------:R-:W1:Y:S01]  /*09f0*/  S2UR UR60, SR_CTAID.X ;  /* 0x00000000003c79c3 */ /* 0x000e620000002500 */
[----:B------:R-:W-:Y:S01]  /*0a00*/  ULDC UR4, c[0x0][0x448] ;  /* 0x0001120000047ab9 */ /* 0x000fe20000000800 */
[----:B------:R-:W-:Y:S01]  /*0a10*/  ULDC UR6, c[0x0][0x424] ;  /* 0x0001090000067ab9 */ /* 0x000fe20000000800 */
[----:B------:R-:W-:Y:S01]  /*0a20*/  UISETP.NE.AND UP1, UPT, UR4, 0x1, UPT ;  /* 0x000000010400788c */ /* 0x000fe2000bf25270 */
[----:B------:R-:W-:Y:S02]  /*0a30*/  ULDC UR7, c[0x0][0x288] ;  /* 0x0000a20000077ab9 */ /* 0x000fe40000000800 */
[----:B------:R-:W-:Y:S01]  /*0a40*/  ULDC.64 UR4, c[0x0][0x418] ;  /* 0x0001060000047ab9 */ /* 0x000fe20000000a00 */
[----:B------:R-:W-:Y:S02]  /*0a50*/  UIADD3 UR7, -UR7, 0x50, URZ ;  /* 0x0000005007077890 */ /* 0x000fe4000fffe13f */
[----:B------:R-:W-:Y:S02]  /*0a60*/  UISETP.NE.U32.AND UP0, UPT, UR4, URZ, UPT ;  /* 0x0000003f0400728c */ /* 0x000fe4000bf05070 */
[----:B------:R-:W-:-:S02]  /*0a70*/  UP2UR UR4, UPR, URZ, 0x2 ;  /* 0x000000023f047883 */ /* 0x000fc40008000000 */
[----:B------:R-:W-:Y:S01]  /*0a80*/  UISETP.NE.AND.EX UP0, UPT, UR5, URZ, UPT, UP0 ;  /* 0x0000003f0500728c */ /* 0x000fe2000bf05300 */
[----:B------:R-:W-:Y:S02]  /*0a90*/  ULDC UR8, c[0x0][0x2f0] ;  /* 0x0000bc0000087ab9 */ /* 0x000fe40000000800 */
[----:B------:R-:W-:Y:S01]  /*0aa0*/  @UP1 ULDC UR5, c[0x0][0x44c] ;  /* 0x0001130000051ab9 */ /* 0x000fe20000000800 */
[----:B------:R-:W-:Y:S01]  /*0ab0*/  MOV R19, UR4 ;  /* 0x0000000400137c02 */ /* 0x000fe20008000f00 */
[----:B------:R-:W-:Y:S01]  /*0ac0*/  USEL UR11, UR6, 0x1, UP0 ;  /* 0x00000001060b7887 */ /* 0x000fe20008000000 */
[----:B------:R-:W-:Y:S01]  /*0ad0*/  @UP1 ULDC UR10, c[0x0][0x450] ;  /* 0x00011400000a1ab9 */ /* 0x000fe20000000800 */
[----:B------:R-:W-:Y:S02]  /*0ae0*/  USHF.R.U32.HI UR12, URZ, 0x10, UR9 ;  /* 0x000000103f0c7899 */ /* 0x000fe40008011609 */
[----:B------:R-:W-:Y:S02]  /*0af0*/  UIMAD UR7, UR11, UR8, UR7 ;  /* 0x000000080b0772a4 */ /* 0x000fe4000f8e0207 */
[----:B------:R-:W-:Y:S01]  /*0b00*/  IMAD.U32 R17, RZ, RZ, UR11 ;  /* 0x0000000bff117e24 */ /* 0x000fe2000f8e00ff */
[----:B-1----:R-:W-:-:S04]  /*0b10*/  USHF.L.U32 UR60, UR60, 0x7, URZ ;  /* 0x000000073c3c7899 */ /* 0x002fc8000800063f */
[----:B------:R-:W-:Y:S02]  /*0b20*/  @UP1 UIADD3 UR4, UR60, 0x7f, URZ ;  /* 0x0000007f3c041890 */ /* 0x000fe4000fffe03f */
[----:B------:R-:W-:Y:S02]  /*0b30*/  UIADD3 UR6, UR60, 0x7f, URZ ;  /* 0x0000007f3c067890 */ /* 0x000fe4000fffe03f */
[----:B------:R-:W-:Y:S02]  /*0b40*/  UIMAD.WIDE.U32 UR4, UR4, UR5, URZ ;  /* 0x00000005040472a5 */ /* 0x000fe4000f8e003f */
[----:B------:R-:W-:Y:S02]  /*0b50*/  UIMAD UR4, UR11, UR8, 0x4f ;  /* 0x0000004f0b0474a4 */ /* 0x000fe4000f8e0208 */
[----:B------:R-:W-:Y:S02]  /*0b60*/  @UP1 USHF.R.U32.HI UR6, URZ, UR10, UR5 ;  /* 0x0000000a3f061299 */ /* 0x000fe40008011605 */
[----:B------:R-:W-:-:S02]  /*0b70*/  UIMAD.WIDE UR4, UR4, 0x66666667, URZ ;  /* 0x66666667040478a5 */ /* 0x000fc4000f8e023f */
[----:B------:R-:W-:Y:S02]  /*0b80*/  UIADD3 UR6, UR7, UR6, URZ ;  /* 0x0000000607067290 */ /* 0x000fe4000fffe03f */
[----:B------:R-:W-:Y:S02]  /*0b90*/  USHF.R.U32.HI UR4, URZ, 0x1f, UR5 ;  /* 0x0000001f3f047899 */ /* 0x000fe40008011605 */
[----:B------:R-:W-:Y:S02]  /*0ba0*/  UIMAD.WIDE UR6, UR6, 0x66666667, URZ ;  /* 0x66666667060678a5 */ /* 0x000fe4000f8e023f */
[----:B------:R-:W-:Y:S02]  /*0bb0*/  ULEA.HI.SX32 UR4, UR5, UR4, 0x1b ;  /* 0x0000000405047291 */ /* 0x000fe4000f8fda3f */
[----:B------:R-:W-:-:S04]  /*0bc0*/  USHF.R.U32.HI UR6, URZ, 0x1f, UR7 ;  /* 0x0000001f3f067899 */ /* 0x000fc80008011607 */
[----:B------:R-:W-:Y:S02]  /*0bd0*/  ULEA.HI.SX32 UR6, UR7, UR6, 0x1b ;  /* 0x0000000607067291 */ /* 0x000fe4000f8fda3f */
[----:B------:R-:W-:Y:S02]  /*0be0*/  ULOP3.LUT UR7, UR9, 0xffff, URZ, 0xc0, !UPT ;  /* 0x0000ffff09077892 */ /* 0x000fe4000f8ec03f */
[----:B------:R-:W-:-:S04]  /*0bf0*/  UISETP.LT.AND UP0, UPT, UR4, UR6, UPT ;  /* 0x000000060400728c */ /* 0x000fc8000bf01270 */
[----:B------:R-:W-:Y:S02]  /*0c00*/  USEL UR11, UR4, UR6, UP0 ;  /* 0x00000006040b7287 */ /* 0x000fe40008000000 */
[----:B------:R-:W-:Y:S02]  /*0c10*/  UISETP.NE.AND UP0, UPT, UR12, URZ, UPT ;  /* 0x0000003f0c00728c */ /* 0x000fe4000bf05270 */
[----:B------:R-:W-:Y:S01]  /*0c20*/  UISETP.GE.AND UP1, UPT, UR11, 0x1, UPT ;  /* 0x000000010b00788c */ /* 0x000fe2000bf26270 */
[----:B------:R-:W-:-:S05]  /*0c30*/  UMOV UR4, URZ ;  /* 0x0000003f00047c82 */ /* 0x000fca0008000000 */
[----:B------:R-:W-:-:S03]  /*0c40*/  PLOP3.LUT P0, PT, PT, PT, UP1, 0x80, 0x0 ;  /* 0x000000000000781c */ /* 0x000fc60003f0f018 */
[----:B------:R-:W-:-:S10]  /*0c50*/  @!UP0 ULDC UR12, c[0x0][0x9f0] ;  /* 0x00027c00000c8ab9 */ /* 0x000fd40000000800 */
[----:B------:R-:W-:Y:S05]  /*0c60*/  @!P0 BRA `(.L_x_2194) ;  /* 0x0000000000848947 */ /* 0x000fea0003800000 */
[----:B------:R-:W-:Y:S01]  /*0c70*/  IMAD.U32 R3, RZ, RZ, UR12 ;  /* 0x0000000cff037e24 */ /* 0x000fe2000f8e00ff */
[----:B------:R-:W-:Y:S01]  /*0c80*/  UIADD3 UR6, UR12, -0x1, UR11 ;  /* 0xffffffff0c067890 */ /* 0x000fe2000fffe00b */
[----:B------:R-:W-:-:S03]  /*0c90*/  UMOV UR4, URZ ;  /* 0x0000003f00047c82 */ /* 0x000fc60008000000 */
[-C--:B------:R-:W-:Y:S02]  /*0ca0*/  IABS R0, R3.reuse ;  /* 0x0000000300007213 */ /* 0x080fe40000000000 */
[----:B------:R-:W-:Y:S01]  /*0cb0*/  MOV R4, UR6 ;  /* 0x0000000600047c02 */ /* 0x000fe20008000f00 */
[----:B------:R-:W-:Y:S01]  /*0cc0*/  ULOP3.LUT UR6, UR6, UR12, URZ, 0x3c, !UPT ;  /* 0x0000000c06067292 */ /* 0x000fe2000f8e3c3f */
[----:B------:R-:W-:Y:S02]  /*0cd0*/  R2UR UR13, R0 ;  /* 0x00000000000d72ca */ /* 0x000fe400000e0000 */
[----:B------:R-:W-:Y:S02]  /*0ce0*/  IABS R4, R4 ;  /* 0x0000000400047213 */ /* 0x000fe40000000000 */
[----:B------:R-:W-:-:S03]  /*0cf0*/  IABS R5, R3 ;  /* 0x0000000300057213 */ /* 0x000fc60000000000 */
        /* <DEDUP_REMOVED lines=24> */
.L_x_2194:
[----:B------:R-:W-:Y:S01]  /*0e80*/  UIMAD UR6, UR7, UR4, URZ ;  /* 0x00000004070672a4 */ /* 0x000fe2000f8e023f */
[----:B------:R-:W-:Y:S01]  /*0e90*/  IMAD.U32 R0, RZ, RZ, UR11 ;  /* 0x0000000bff007e24 */ /* 0x000fe2000f8e00ff */
[----:B------:R-:W-:Y:S01]  /*0ea0*/  MOV R3, UR4 ;  /* 0x0000000400037c02 */ /* 0x000fe20008000f00 */
[----:B------:R-:W-:Y:S01]  /*0eb0*/  VIADD R18, R25, 0xffffff80 ;  /* 0xffffff8019127836 */ /* 0x000fe20000000000 */
[----:B------:R-:W-:Y:S01]  /*0ec0*/  R2UR UR5, R17 ;  /* 0x00000000110572ca */ /* 0x000fe200000e0000 */
[----:B0-----:R-:W-:Y:S01]  /*0ed0*/  IMAD.MOV.U32 R2, RZ, RZ, RZ ;  /* 0x000000ffff027224 */ /* 0x001fe200078e00ff */
[----:B------:R-:W-:Y:S01]  /*0ee0*/  VIADDMNMX R0, R3, UR6, R0, PT ;  /* 0x0000000603007c46 */ /* 0x000fe2000b800100 */
[----:B------:R-:W-:Y:S01]  /*0ef0*/  IMAD.U32 R22, RZ, RZ, UR6 ;  /* 0x00000006ff167e24 */ /* 0x000fe2000f8e00ff */
[----:B------:R-:W-:Y:S02]  /*0f00*/  PLOP3.LUT P0, PT, PT, PT, PT, 0x80, 0x0 ;  /* 0x000000000000781c */ /* 0x000fe40003f0f070 */
[----:B------:R-:W-:-:S02]  /*0f10*/  CS2R R150, SRZ ;  /* 0x0000000000967805 */ /* 0x000fc4000001ff00 */
[----:B------:R-:W-:Y:S02]  /*0f20*/  R2UR UR61, R0 ;  /* 0x00000000003d72ca */ /* 0x000fe400000e0000 */
[----:B------:R-:W-:Y:S02]  /*0f30*/  CS2R R148, SRZ ;  /* 0x0000000000947805 */ /* 0x000fe4000001ff00 */
[----:B------:R-:W-:Y:S02]  /*0f40*/  MOV R0, RZ ;  /* 0x000000ff00007202 */ /* 0x000fe40000000f00 */
[----:B------:R-:W-:Y:S02]  /*0f50*/  CS2R R146, SRZ ;  /* 0x0000000000927805 */ /* 0x000fe4000001ff00 */
[----:B------:R-:W-:Y:S02]  /*0f60*/  CS2R R144, SRZ ;  /* 0x0000000000907805 */ /* 0x000fe4000001ff00 */
[----:B------:R-:W-:-:S02]  /*0f70*/  CS2R R142, SRZ ;  /* 0x00000000008e7805 */ /* 0x000fc4000001ff00 */
[----:B------:R-:W-:Y:S01]  /*0f80*/  CS2R R140, SRZ ;  /* 0x00000000008c7805 */ /* 0x000fe2000001ff00 */
[----:B------:R-:W-:Y:S01]  /*0f90*/  UIMAD UR4, UR5, UR8, URZ ;  /* 0x00000008050472a4 */ /* 0x000fe2000f8e023f */
[----:B------:R-:W-:Y:S02]  /*0fa0*/  CS2R R138, SRZ ;  /* 0x00000000008a7805 */ /* 0x000fe4000001ff00 */
[----:B------:R-:W-:Y:S02]  /*0fb0*/  CS2R R136, SRZ ;  /* 0x0000000000887805 */ /* 0x000fe4000001ff00 */
[----:B------:R-:W-:Y:S02]  /*0fc0*/  CS2R R134, SRZ ;  /* 0x0000000000867805 */ /* 0x000fe4000001ff00 */
[----:B------:R-:W-:Y:S02]  /*0fd0*/  CS2R R132, SRZ ;  /* 0x0000000000847805 */ /* 0x000fe4000001ff00 */
[----:B------:R-:W-:Y:S01]  /*0fe0*/  CS2R R130, SRZ ;  /* 0x0000000000827805 */ /* 0x000fe2000001ff00 */
[----:B------:R-:W-:Y:S01]  /*0ff0*/  UISETP.GT.AND UP0, UPT, UR61, UR6, UPT ;  /* 0x000000063d00728c */ /* 0x000fe2000bf04270 */
[----:B------:R-:W-:Y:S01]  /*1000*/  IMAD.U32 R152, RZ, RZ, UR4 ;  /* 0x00000004ff987e24 */ /* 0x000fe2000f8e00ff */
[----:B------:R-:W-:-:S02]  /*1010*/  CS2R R128, SRZ ;  /* 0x0000000000807805 */ /* 0x000fc4000001ff00 */
[----:B------:R-:W-:Y:S02]  /*1020*/  CS2R R126, SRZ ;  /* 0x00000000007e7805 */ /* 0x000fe4000001ff00 */
[----:B------:R-:W-:Y:S02]  /*1030*/  CS2R R124, SRZ ;  /* 0x00000000007c7805 */ /* 0x000fe4000001ff00 */
[----:B------:R-:W-:Y:S02]  /*1040*/  CS2R R122, SRZ ;  /* 0x00000000007a7805 */ /* 0x000fe4000001ff00 */
[----:B------:R-:W-:Y:S02]  /*1050*/  PLOP3.LUT P1, PT, PT, PT, UP0, 0x80, 0x0 ;  /* 0x000000000000781c */ /* 0x000fe40003f2f008 */
        /* <DEDUP_REMOVED lines=85> */
.L_x_2196:
[----:B------:R-:W-:Y:S02]  /*15b0*/  R2UR UR4, R16 ;  /* 0x00000000100472ca */ /* 0x000fe400000e0000 */
[----:B------:R-:W-:-:S11]  /*15c0*/  SHF.L.U32 R0, RZ, 0x1f, RZ ;  /* 0x0000001fff007819 */ /* 0x000fd600000006ff */
[----:B------:R-:W0:Y:S02]  /*15d0*/  SYNCS.PHASECHK.TRANS64.TRYWAIT P0, [UR4+0x38800], R0 ;  /* 0x03880000ff0075a7 */ /* 0x000e240008000144 */
[----:B0-----:R-:W-:Y:S05]  /*15e0*/  @!P0 BRA `(.L_x_2197) ;  /* 0x0000014400308947 */ /* 0x001fea0003800000 */
.L_x_2284:
[----:B------:R-:W2:Y:S02]  /*15f0*/  LDL R2, [R1+0x4] ;  /* 0x0000040001027983 */ /* 0x000ea40000100800 */
[----:B--2---:R-:W-:-:S13]  /*1600*/  R2UR UR4, R2 ;  /* 0x00000000020472ca */ /* 0x004fda00000e0000 */
[----:B------:R-:W-:-:S06]  /*1610*/  ULOP3.LUT UR4, UR4, 0x1, URZ, 0xfc, !UPT ;  /* 0x0000000104047892 */ /* 0x000fcc000f8efc3f */
[----:B------:R-:W-:-:S04]  /*1620*/  MOV R2, UR4 ;  /* 0x0000000400027c02 */ /* 0x000fc80008000f00 */
[----:B------:R-:W-:-:S13]  /*1630*/  ISETP.NE.AND P0, PT, R2, 0x3, PT ;  /* 0x000000030200780c */ /* 0x000fda0003f05270 */
[----:B------:R-:W-:Y:S05]  /*1640*/  @!P0 BRA `(.L_x_2198) ;  /* 0x0000000000048947 */ /* 0x000fea0003800000 */
[----:B------:R-:W-:Y:S01]  /*1650*/  BPT.TRAP 0x1 ;  /* 0x000000040000795c */ /* 0x000fe20000300000 */
.L_x_2198:
[----:B------:R-:W-:-:S13]  /*1660*/  R2UR UR4, R16 ;  /* 0x00000000100472ca */ /* 0x000fda00000e0000 */
[----:B------:R1:W2:Y:S01]  /*1670*/  SYNCS.PHASECHK.TRANS64.TRYWAIT P1, [UR4+0x38830], R0 ;  /* 0x03883000ff0075a7 */ /* 0x0002a20008020144 */
[----:B------:R-:W-:Y:S05]  /*1680*/  @!P0 BRA `(.L_x_2199) ;  /* 0x0000000000048947 */ /* 0x000fea0003800000 */
[----:B------:R-:W-:Y:S01]  /*1690*/  BPT.TRAP 0x1 ;  /* 0x000000040000795c */ /* 0x000fe20000300000 */
.L_x_2199:
[----:B------:R-:W-:-:S05]  /*16a0*/  IMAD.U32 R4, RZ, RZ, UR36 ;  /* 0x00000024ff047e24 */ /* 0x000fca000f8e00ff */
[----:B------:R-:W-:Y:S01]  /*16b0*/  LOP3.LUT R4, R4, 0x10000, RZ, 0xfc, !PT ;  /* 0x0001000004047812 */ /* 0x000fe200078efcff */
[----:B--2---:R-:W-:Y:S06]  /*16c0*/  @P1 BRA `(.L_x_2200) ;  /* 0x00000000000c1947 */ /* 0x004fec0003800000 */
[----:B------:R-:W-:-:S13]  /*16d0*/  R2UR UR4, R16 ;  /* 0x00000000100472ca */ /* 0x000fda00000e0000 */
[----:B------:R-:W2:Y:S02]  /*16e0*/  SYNCS.PHASECHK.TRANS64.TRYWAIT P1, [UR4+0x38830], R0 ;  /* 0x03883000ff0075a7 */ /* 0x000ea40008020144 */
[----:B--2---:R-:W-:Y:S05]  /*16f0*/  @!P1 BRA `(.L_x_2201) ;  /* 0x0000014400089947 */ /* 0x004fea0003800000 */
.L_x_2200:
[----:B------:R-:W-:Y:S05]  /*1700*/  WARPSYNC.ALL ;  /* 0x0000000000007948 */ /* 0x000fea0003800000 */
[----:B------:R-:W-:Y:S01]  /*1710*/  IMAD.MOV.U32 R5, RZ, RZ, 0x40000040 ;  /* 0x40000040ff057424 */ /* 0x000fe200078e00ff */
[----:B------:R-:W-:Y:S01]  /*1720*/  R2UR UR4, R16 ;  /* 0x00000000100472ca */ /* 0x000fe200000e0000 */
[----:B------:R-:W-:-:S03]  /*1730*/  WARPGROUP.ARRIVE ;  /* 0x00000000000079c5 */ /* 0x000fc60000000000 */
        /* <DEDUP_REMOVED lines=16> */
[----:B------:R-:W-:Y:S01]  /*1840*/  R2UR UR21, R5 ;  /* 0x00000000051572ca */ /* 0x000fe200000e0000 */
[----:B------:R-:W-:Y:S01]  /*1850*/  IMAD.U32 R11, RZ, RZ, UR27 ;  /* 0x0000001bff0b7e24 */ /* 0x000fe2000f8e00ff */
[----:B------:R-:W-:Y:S01]  /*1860*/  R2UR UR4, R4 ;  /* 0x00000000040472ca */ /* 0x000fe200000e0000 */
[----:B------:R-:W-:Y:S01]  /*1870*/  ULOP3.LUT UR6, UR6, 0x3fff, URZ, 0xc0, !UPT ;  /* 0x00003fff06067892 */ /* 0x000fe2000f8ec03f */
[----:B------:R-:W-:Y:S01]  /*1880*/  UMOV UR31, 0x40000040 ;  /* 0x40000040001f7882 */ /* 0x000fe20000000000 */
[----:B------:R-:W-:-:S02]  /*1890*/  UMOV UR35, 0x40000040 ;  /* 0x4000004000237882 */ /* 0x000fc40000000000 */
[----:B------:R-:W-:Y:S01]  /*18a0*/  ULOP3.LUT UR24, UR6, 0x10000, URZ, 0xfc, !UPT ;  /* 0x0001000006187892 */ /* 0x000fe2000f8efc3f */
[----:B------:R-:W-:Y:S01]  /*18b0*/  UMOV UR39, 0x40000040 ;  /* 0x4000004000277882 */ /* 0x000fe20000000000 */
[----:B------:R-:W-:Y:S02]  /*18c0*/  UMOV UR43, 0x40000040 ;  /* 0x40000040002b7882 */ /* 0x000fe40000000000 */
[----:B------:R-:W-:Y:S02]  /*18d0*/  UIADD3 UR10, UR24, 0x80, URZ ;  /* 0x00000080180a7890 */ /* 0x000fe4000fffe03f */
[----:B------:R-:W-:Y:S02]  /*18e0*/  UIADD3 UR14, UR24, 0x100, URZ ;  /* 0x00000100180e7890 */ /* 0x000fe4000fffe03f */
[----:B------:R-:W-:Y:S01]  /*18f0*/  IMAD.U32 R15, RZ, RZ, UR24 ;  /* 0x00000018ff0f7e24 */ /* 0x000fe2000f8e00ff */
[----:B------:R-:W-:Y:S01]  /*1900*/  UMOV UR6, UR24 ;  /* 0x0000001800067c82 */ /* 0x000fe20008000000 */
[----:B------:R-:W-:Y:S01]  /*1910*/  UIADD3 UR18, UR24, 0x180, URZ ;  /* 0x0000018018127890 */ /* 0x000fe2000fffe03f */
[----:B------:R-:W-:Y:S01]  /*1920*/  HGMMA.64x16x16.F32 R56, gdesc[UR4], RZ, !UPT, gsb0 ;  /* 0x00200000043879f0 */ /* 0x000fe2000c0008ff */
[----:B------:R-:W-:Y:S01]  /*1930*/  UIADD3 UR22, UR24, 0x200, URZ ;  /* 0x0000020018167890 */ /* 0x000fe2000fffe03f */
[----:B------:R-:W-:Y:S01]  /*1940*/  R2UR UR6, R4 ;  /* 0x00000000040672ca */ /* 0x000fe200000e0000 */
[----:B------:R-:W-:Y:S01]  /*1950*/  UMOV UR5, 0x40000040 ;  /* 0x4000004000057882 */ /* 0x000fe20000000000 */
[----:B------:R-:W-:Y:S01]  /*1960*/  UIADD3 UR7, UR24, 0x204, URZ ;  /* 0x0000020418077890 */ /* 0x000fe2000fffe03f */
[----:B------:R-:W-:Y:S01]  /*1970*/  UMOV UR47, 0x40000040 ;  /* 0x40000040002f7882 */ /* 0x000fe20000000000 */
[----:B------:R-:W-:Y:S01]  /*1980*/  UMOV UR51, 0x40000040 ;  /* 0x4000004000337882 */ /* 0x000fe20000000000 */
[----:B------:R-:W-:Y:S01]  /*1990*/  UMOV UR55, 0x40000040 ;  /* 0x4000004000377882 */ /* 0x000fe20000000000 */
[----:B------:R-:W-:-:S07]  /*19a0*/  UMOV UR59, 0x40000040 ;  /* 0x40000040003b7882 */ /* 0x000fce0000000000 */
[----:B------:R-:W-:-:S07]  /*19b0*/  UIADD3 UR4, UR6, 0x2, URZ ;  /* 0x0000000206047890 */ /* 0x000fce000fffe03f */
[----:B------:R-:W-:Y:S01]  /*19c0*/  UMOV UR26, UR4 ;  /* 0x00000004001a7c82 */ /* 0x000fe20008000000 */
[----:B------:R-:W-:Y:S01]  /*19d0*/  UIADD3 UR4, UR24, 0x202, URZ ;  /* 0x0000020218047890 */ /* 0x000fe2000fffe03f */
[----:B------:R-:W-:Y:S01]  /*19e0*/  MOV R10, UR26 ;  /* 0x0000001a000a7c02 */ /* 0x000fe20008000f00 */
        /* <DEDUP_REMOVED lines=52> */
[----:B------:R-:W-:-:S06]  /*1d30*/  UMOV UR27, 0x40000040 ;  /* 0x40000040001b7882 */ /* 0x000fcc0000000000 */
        /* <DEDUP_REMOVED lines=120> */
[----:B------:R-:W-:Y:S01]  /*24c0*/  IMAD.U32 R9, RZ, RZ, UR15 ;  /* 0x0000000fff097e24 */ /* 0x000fe2000f8e00ff */
        /* <DEDUP_REMOVED lines=345> */
.L_x_2202:
[----:B------:R-:W-:Y:S01]  /*3a60*/  LOP3.LUT R3, R64, 0xffffff80, RZ, 0xc0, !PT ;  /* 0xffffff8040037812 */ /* 0x000fe200078ec0ff */
[----:B------:R-:W-:Y:S01]  /*3a70*/  UMOV UR7, 0xffffffb0 ;  /* 0xffffffb000077882 */ /* 0x000fe20000000000 */
[----:B------:R-:W-:Y:S01]  /*3a80*/  R2UR UR6, R19 ;  /* 0x00000000130672ca */ /* 0x000fe200000e0000 */
[----:B------:R-:W-:Y:S01]  /*3a90*/  UIMAD UR7, UR61, UR7, 0x51 ;  /* 0x000000513d0774a4 */ /* 0x000fe2000f8e0207 */
[----:B------:R-:W-:Y:S01]  /*3aa0*/  IADD3 R3, R18, -R3, RZ ;  /* 0x8000000312037210 */ /* 0x000fe20007ffe0ff */
[----:B------:R-:W-:Y:S01]  /*3ab0*/  ULDC UR10, c[0x0][0x9d8] ;  /* 0x00027600000a7ab9 */ /* 0x000fe20000000800 */
[----:B------:R-:W-:Y:S01]  /*3ac0*/  LEA.HI R65, R65, R18, RZ, 0x2 ;  /* 0x0000001241417211 */ /* 0x000fe200078f10ff */
[----:B------:R-:W-:Y:S01]  /*3ad0*/  FMUL.FTZ R58, R58, UR10 ;  /* 0x0000000a3a3a7c20 */ /* 0x000fe20008410000 */
[----:B------:R-:W-:Y:S01]  /*3ae0*/  SHF.R.S32.HI R0, RZ, 0x1f, R3 ;  /* 0x0000001fff007819 */ /* 0x000fe20000011403 */
[----:B------:R-:W-:Y:S01]  /*3af0*/  FMUL.FTZ R59, R59, UR10 ;  /* 0x0000000a3b3b7c20 */ /* 0x000fe20008410000 */
[----:B------:R-:W-:Y:S01]  /*3b00*/  LOP3.LUT R65, R65, 0xfffffffc, RZ, 0xc0, !PT ;  /* 0xfffffffc41417812 */ /* 0x000fe200078ec0ff */
[----:B------:R-:W-:Y:S01]  /*3b10*/  FMUL.FTZ R62, R62, UR10 ;  /* 0x0000000a3e3e7c20 */ /* 0x000fe20008410000 */
[CC--:B------:R-:W-:Y:S01]  /*3b20*/  LEA.HI R2, R0.reuse, R3.reuse, RZ, 0x2 ;  /* 0x0000000300027211 */ /* 0x0c0fe200078f10ff */
[----:B------:R-:W0:Y:S01]  /*3b30*/  MUFU.TANH R58, R58 ;  /* 0x0000003a003a7308 */ /* 0x000e220000002400 */
[----:B------:R-:W-:Y:S01]  /*3b40*/  LEA.HI R6, R0, R3, RZ, 0x5 ;  /* 0x0000000300067211 */ /* 0x000fe200078f28ff */
[----:B------:R-:W-:Y:S01]  /*3b50*/  IMAD.IADD R65, R18, 0x1, -R65 ;  /* 0x0000000112417824 */ /* 0x000fe200078e0a41 */
[--C-:B------:R-:W-:Y:S01]  /*3b60*/  SHF.R.S32.HI R0, RZ, 0x2, R2.reuse ;  /* 0x00000002ff007819 */ /* 0x100fe20000011402 */
[----:B------:R-:W-:Y:S01]  /*3b70*/  UISETP.NE.AND UP0, UPT, UR6, URZ, UPT ;  /* 0x0000003f0600728c */ /* 0x000fe2000bf05270 */
[----:B------:R-:W-:Y:S01]  /*3b80*/  SHF.R.S32.HI R7, RZ, 0x1f, R2 ;  /* 0x0000001fff077819 */ /* 0x000fe20000011402 */
[----:B------:R-:W-:Y:S01]  /*3b90*/  FMUL.FTZ R63, R63, UR10 ;  /* 0x0000000a3f3f7c20 */ /* 0x000fe20008410000 */
[----:B------:R-:W-:Y:S01]  /*3ba0*/  LEA.HI R12, R66, R66, RZ, 0x1 ;  /* 0x00000042420c7211 */ /* 0x000fe200078f08ff */
[----:B------:R-:W1:Y:S01]  /*3bb0*/  MUFU.TANH R59, R59 ;  /* 0x0000003b003b7308 */ /* 0x000e620000002400 */
[----:B------:R-:W-:Y:S01]  /*3bc0*/  SHF.R.S32.HI R6, RZ, 0x5, R6 ;  /* 0x00000005ff067819 */ /* 0x000fe20000011406 */
[----:B------:R-:W-:Y:S01]  /*3bd0*/  ULDC UR14, c[0x0][0x288] ;  /* 0x0000a200000e7ab9 */ /* 0x000fe20000000800 */
[-C--:B------:R-:W-:Y:S01]  /*3be0*/  LEA.HI R7, R7, R0.reuse, RZ, 0x3 ;  /* 0x0000000007077211 */ /* 0x080fe200078f18ff */
[----:B------:R-:W-:Y:S01]  /*3bf0*/  FMUL.FTZ R50, R50, UR10 ;  /* 0x0000000a32327c20 */ /* 0x000fe20008410000 */
[----:B------:R-:W-:Y:S01]  /*3c00*/  LOP3.LUT R13, R12, 0x3fffffe, RZ, 0xc0, !PT ;  /* 0x03fffffe0c0d7812 */ /* 0x000fe200078ec0ff */
[----:B------:R-:W-:Y:S01]  /*3c10*/  FMUL.FTZ R49, R49, UR10 ;  /* 0x0000000a31317c20 */ /* 0x000fe20008410000 */
[----:B------:R-:W-:Y:S01]  /*3c20*/  LEA R12, R6, UR60, 0x4 ;  /* 0x0000003c060c7c11 */ /* 0x000fe2000f8e20ff */
[----:B------:R-:W-:Y:S01]  /*3c30*/  @UP0 ULDC UR6, c[0x0][0x44c] ;  /* 0x0001130000060ab9 */ /* 0x000fe20000000800 */
[----:B------:R-:W-:Y:S01]  /*3c40*/  LOP3.LUT R7, R7, 0xfffffff8, RZ, 0xc0, !PT ;  /* 0xfffffff807077812 */ /* 0x000fe200078ec0ff */
[----:B------:R-:W-:Y:S01]  /*3c50*/  IMAD.IADD R13, R66, 0x1, -R13 ;  /* 0x00000001420d7824 */ /* 0x000fe200078e0a0d */
[----:B------:R-:W-:Y:S01]  /*3c60*/  LEA.HI R6, R65, R65, RZ, 0x1 ;  /* 0x0000004141067211 */ /* 0x000fe200078f08ff */
[----:B------:R-:W2:Y:S01]  /*3c70*/  MUFU.TANH R62, R62 ;  /* 0x0000003e003e7308 */ /* 0x000ea20000002400 */
[----:B------:R-:W-:Y:S01]  /*3c80*/  IADD3 R12, R12, R0, -R7 ;  /* 0x000000000c0c7210 */ /* 0x000fe20007ffe807 */
[----:B------:R-:W-:Y:S01]  /*3c90*/  FMUL.FTZ R52, R52, UR10 ;  /* 0x0000000a34347c20 */ /* 0x000fe20008410000 */
[----:B------:R-:W-:Y:S01]  /*3ca0*/  LOP3.LUT R6, R6, 0x1ffffffe, RZ, 0xc0, !PT ;  /* 0x1ffffffe06067812 */ /* 0x000fe200078ec0ff */
[----:B------:R-:W-:Y:S01]  /*3cb0*/  FMUL.FTZ R51, R51, UR10 ;  /* 0x0000000a33337c20 */ /* 0x000fe20008410000 */
[----:B------:R-:W-:Y:S01]  /*3cc0*/  PLOP3.LUT P1, PT, PT, PT, UP0, 0x80, 0x0 ;  /* 0x000000000000781c */ /* 0x000fe20003f2f008 */
[----:B------:R-:W-:Y:S01]  /*3cd0*/  FMUL.FTZ R42, R42, UR10 ;  /* 0x0000000a2a2a7c20 */ /* 0x000fe20008410000 */
[----:B------:R-:W-:Y:S01]  /*3ce0*/  LEA R13, R13, R12, 0x6 ;  /* 0x0000000c0d0d7211 */ /* 0x000fe200078e30ff */
[----:B------:R-:W-:Y:S01]  /*3cf0*/  IMAD.IADD R6, R65, 0x1, -R6 ;  /* 0x0000000141067824 */ /* 0x000fe200078e0a06 */
[----:B------:R-:W-:Y:S01]  /*3d00*/  PLOP3.LUT P2, PT, PT, PT, UP0, 0x80, 0x0 ;  /* 0x000000000000781c */ /* 0x000fe20003f4f008 */
[----:B------:R-:W3:Y:S01]  /*3d10*/  MUFU.TANH R63, R63 ;  /* 0x0000003f003f7308 */ /* 0x000ee20000002400 */
[----:B------:R-:W-:Y:S01]  /*3d20*/  R2UR UR22, R152 ;  /* 0x00000000981672ca */ /* 0x000fe200000e0000 */
[----:B------:R-:W-:Y:S01]  /*3d30*/  IMAD R14, R6, 0x8, R13 ;  /* 0x00000008060e7824 */ /* 0x000fe200078e020d */
[----:B------:R-:W-:Y:S01]  /*3d40*/  LOP3.LUT R18, R2, 0x7ffffffc, RZ, 0xc0, !PT ;  /* 0x7ffffffc02127812 */ /* 0x000fe200078ec0ff */
[----:B------:R-:W-:Y:S01]  /*3d50*/  FMUL.FTZ R43, R43, UR10 ;  /* 0x0000000a2b2b7c20 */ /* 0x000fe20008410000 */
[----:B------:R-:W-:Y:S01]  /*3d60*/  FMUL.FTZ R54, R54, UR10 ;  /* 0x0000000a36367c20 */ /* 0x000fe20008410000 */
[----:B------:R-:W-:-:S02]  /*3d70*/  IMAD.MOV.U32 R0, RZ, RZ, R14 ;  /* 0x000000ffff007224 */ /* 0x000fc400078e000e */
[----:B------:R-:W-:Y:S01]  /*3d80*/  FMUL.FTZ R46, R46, UR10 ;  /* 0x0000000a2e2e7c20 */ /* 0x000fe20008410000 */
[----:B------:R-:W-:Y:S01]  /*3d90*/  @P1 IMAD.HI.U32 R6, R14, UR6, RZ ;  /* 0x000000060e061c27 */ /* 0x000fe2000f8e00ff */
[----:B------:R-:W-:Y:S01]  /*3da0*/  @UP0 ULDC UR6, c[0x0][0x450] ;  /* 0x0001140000060ab9 */ /* 0x000fe20000000800 */
[----:B------:R-:W-:Y:S02]  /*3db0*/  MUFU.TANH R50, R50 ;  /* 0x0000003200327308 */ /* 0x000fe40000002400 */
[----:B------:R-:W-:Y:S01]  /*3dc0*/  FMUL.FTZ R55, R55, UR10 ;  /* 0x0000000a37377c20 */ /* 0x000fe20008410000 */
[----:B------:R-:W-:Y:S01]  /*3dd0*/  IMAD.IADD R18, R3, 0x1, -R18 ;  /* 0x0000000103127824 */ /* 0x000fe200078e0a12 */
[----:B------:R-:W-:Y:S01]  /*3de0*/  @P2 SHF.R.U32.HI R0, RZ, UR6, R6 ;  /* 0x00000006ff002c19 */ /* 0x000fe20008011606 */
[----:B------:R-:W-:Y:S01]  /*3df0*/  UIMAD UR6, UR61, -0x50, UR22 ;  /* 0xffffffb03d0678a4 */ /* 0x000fe2000f8e0216 */
[----:B------:R-:W-:Y:S01]  /*3e00*/  MOV R3, UR7 ;  /* 0x0000000700037c02 */ /* 0x000fe20008000f00 */
[----:B------:R-:W-:-:S02]  /*3e10*/  IMAD.U32 R12, RZ, RZ, UR22 ;  /* 0x00000016ff0c7e24 */ /* 0x000fc4000f8e00ff */
[----:B------:R-:W-:Y:S01]  /*3e20*/  FMUL.FTZ R47, R47, UR10 ;  /* 0x0000000a2f2f7c20 */ /* 0x000fe20008410000 */
[----:B------:R-:W4:Y:S01]  /*3e30*/  SHFL.IDX PT, R6, R0, 0x1, 0x1c1f ;  /* 0x003c1f0000067f89 */ /* 0x000f2200000e0000 */
[----:B------:R-:W-:Y:S01]  /*3e40*/  UIADD3 UR6, UR6, 0x50, URZ ;  /* 0x0000005006067890 */ /* 0x000fe2000fffe03f */
[----:B------:R-:W-:Y:S01]  /*3e50*/  IMAD R3, R18, -0x2, R3 ;  /* 0xfffffffe12037824 */ /* 0x000fe200078e0203 */
[----:B------:R-:W-:Y:S01]  /*3e60*/  MUFU.TANH R64, R49 ;  /* 0x0000003100407308 */ /* 0x000fe20000002400 */
[----:B------:R-:W-:Y:S01]  /*3e70*/  FMUL.FTZ R48, R48, UR10 ;  /* 0x0000000a30307c20 */ /* 0x000fe20008410000 */
[----:B------:R-:W-:Y:S01]  /*3e80*/  FMUL.FTZ R57, R57, UR10 ;  /* 0x0000000a39397c20 */ /* 0x000fe20008410000 */
[----:B------:R-:W-:Y:S01]  /*3e90*/  FMUL.FTZ R34, R34, UR10 ;  /* 0x0000000a22227c20 */ /* 0x000fe20008410000 */
[----:B------:R-:W-:Y:S01]  /*3ea0*/  IMAD.U32 R7, RZ, RZ, UR6 ;  /* 0x00000006ff077e24 */ /* 0x000fe2000f8e00ff */
[----:B------:R-:W-:Y:S01]  /*3eb0*/  IADD3 R3, R3, -UR14, R12 ;  /* 0x8000000e03037c10 */ /* 0x000fe2000fffe00c */
[----:B------:R-:W-:Y:S01]  /*3ec0*/  FMUL.FTZ R38, R38, UR10 ;  /* 0x0000000a26267c20 */ /* 0x000fe20008410000 */
[----:B------:R-:W-:Y:S01]  /*3ed0*/  FMUL.FTZ R35, R35, UR10 ;  /* 0x0000000a23237c20 */ /* 0x000fe20008410000 */
[----:B------:R-:W-:Y:S01]  /*3ee0*/  IMAD R2, R18, -0x2, R7 ;  /* 0xfffffffe12027824 */ /* 0x000fe200078e0207 */
        /* <DEDUP_REMOVED lines=10> */
[----:B------:R-:W2:Y:S01]  /*3f90*/  SHFL.IDX PT, R0, R0, RZ, 0x1c1f ;  /* 0x001c1fff00007589 */ /* 0x000ea200000e0000 */
[----:B------:R-:W-:Y:S01]  /*3fa0*/  FMUL.FTZ R53, R53, UR10 ;  /* 0x0000000a35357c20 */ /* 0x000fe20008410000 */
[--C-:B----4-:R-:W-:Y:S01]  /*3fb0*/  VIADDMNMX R6, R6, R3, R2.reuse, PT ;  /* 0x0000000306067246 */ /* 0x110fe20003800102 */
[----:B------:R-:W-:Y:S01]  /*3fc0*/  FMUL.FTZ R40, R40, UR10 ;  /* 0x0000000a28287c20 */ /* 0x000fe20008410000 */
[----:B------:R-:W-:Y:S01]  /*3fd0*/  FMUL.FTZ R41, R41, UR10 ;  /* 0x0000000a29297c20 */ /* 0x000fe20008410000 */
[----:B------:R-:W-:Y:S01]  /*3fe0*/  FMUL.FTZ R44, R44, UR10 ;  /* 0x0000000a2c2c7c20 */ /* 0x000fe20008410000 */
[C---:B------:R-:W-:Y:S01]  /*3ff0*/  ISETP.GT.AND P1, PT, R6.reuse, RZ, PT ;  /* 0x000000ff0600720c */ /* 0x040fe20003f24270 */
[----:B------:R0:W-:Y:S01]  /*4000*/  MUFU.TANH R13, R42 ;  /* 0x0000002a000d7308 */ /* 0x0001e20000002400 */
[----:B------:R-:W-:Y:S01]  /*4010*/  ISETP.GT.AND P2, PT, R6, 0x1, PT ;  /* 0x000000010600780c */ /* 0x000fe20003f44270 */
[----:B------:R-:W-:Y:S01]  /*4020*/  FMUL.FTZ R24, R24, UR10 ;  /* 0x0000000a18187c20 */ /* 0x000fe20008410000 */
[----:B------:R-:W-:Y:S01]  /*4030*/  ISETP.GT.AND P3, PT, R6, 0x8, PT ;  /* 0x000000080600780c */ /* 0x000fe20003f64270 */
[----:B------:R-:W-:Y:S01]  /*4040*/  FMUL.FTZ R45, R45, UR10 ;  /* 0x0000000a2d2d7c20 */ /* 0x000fe20008410000 */
[----:B------:R-:W-:Y:S01]  /*4050*/  FMUL.FTZ R25, R25, UR10 ;  /* 0x0000000a19197c20 */ /* 0x000fe20008410000 */
[----:B------:R-:W-:Y:S01]  /*4060*/  FMUL.FTZ R32, R32, UR10 ;  /* 0x0000000a20207c20 */ /* 0x000fe20008410000 */
[----:B------:R-:W-:Y:S01]  /*4070*/  FMUL.FTZ R28, R28, UR10 ;  /* 0x0000000a1c1c7c20 */ /* 0x000fe20008410000 */
[----:B------:R1:W-:Y:S01]  /*4080*/  MUFU.TANH R52, R43 ;  /* 0x0000002b00347308 */ /* 0x0003e20000002400 */
[----:B0-----:R-:W-:Y:S01]  /*4090*/  FSEL R42, R58, -INF , P1 ;  /* 0xff8000003a2a7808 */ /* 0x001fe20000800000 */
[----:B------:R-:W-:Y:S01]  /*40a0*/  FMUL.FTZ R33, R33, UR10 ;  /* 0x0000000a21217c20 */ /* 0x000fe20008410000 */
[----:B------:R-:W-:Y:S01]  /*40b0*/  ISETP.GT.AND P1, PT, R6, 0x9, PT ;  /* 0x000000090600780c */ /* 0x000fe20003f24270 */
[----:B------:R-:W-:Y:S01]  /*40c0*/  ULDC UR6, c[0x0][0x988] ;  /* 0x0002620000067ab9 */ /* 0x000fe20000000800 */
[----:B------:R-:W-:Y:S01]  /*40d0*/  FMUL.FTZ R36, R36, UR10 ;  /* 0x0000000a24247c20 */ /* 0x000fe20008410000 */
[----:B------:R-:W-:Y:S01]  /*40e0*/  FMUL.FTZ R37, R37, UR10 ;  /* 0x0000000a25257c20 */ /* 0x000fe20008410000 */
[----:B------:R-:W-:Y:S01]  /*40f0*/  FMUL.FTZ R29, R29, UR10 ;  /* 0x0000000a1d1d7c20 */ /* 0x000fe20008410000 */
[----:B------:R-:W0:Y:S01]  /*4100*/  MUFU.TANH R54, R54 ;  /* 0x0000003600367308 */ /* 0x000e220000002400 */
[----:B-1----:R-:W-:Y:S01]  /*4110*/  FSEL R43, R59, -INF , P2 ;  /* 0xff8000003b2b7808 */ /* 0x002fe20001000000 */
[----:B------:R-:W-:Y:S01]  /*4120*/  @UP0 ULDC UR10, c[0x0][0x44c] ;  /* 0x00011300000a0ab9 */ /* 0x000fe20000000800 */
[----:B------:R-:W-:Y:S01]  /*4130*/  ISETP.GT.AND P2, PT, R6, 0x10, PT ;  /* 0x000000100600780c */ /* 0x000fe20003f44270 */
[----:B------:R-:W-:Y:S01]  /*4140*/  @UP0 ULDC UR15, c[0x0][0x450] ;  /* 0x00011400000f0ab9 */ /* 0x000fe20000000800 */
[----:B------:R-:W-:Y:S01]  /*4150*/  FMNMX.FTZ R7, R42, R43, !PT ;  /* 0x0000002b2a077209 */ /* 0x000fe20007810000 */
[----:B------:R-:W-:Y:S01]  /*4160*/  UIADD3 UR18, UR61, -0x2, URZ ;  /* 0xfffffffe3d127890 */ /* 0x000fe2000fffe03f */
[----:B--2---:R-:W-:Y:S01]  /*4170*/  VIADDMNMX R0, R0, R3, R2, PT ;  /* 0x0000000300007246 */ /* 0x004fe20003800102 */
[----:B------:R1:W-:Y:S01]  /*4180*/  MUFU.TANH R20, R46 ;  /* 0x0000002e00147308 */ /* 0x0003e20000002400 */
[----:B------:R-:W-:Y:S01]  /*4190*/  R2UR UR11, R16 ;  /* 0x00000000100b72ca */ /* 0x000fe200000e0000 */
[----:B------:R-:W-:Y:S01]  /*41a0*/  UMOV UR61, URZ ;  /* 0x0000003f003d7c82 */ /* 0x000fe20008000000 */
[----:B------:R-:W-:Y:S01]  /*41b0*/  R2UR UR19, R22 ;  /* 0x00000000161372ca */ /* 0x000fe200000e0000 */
[----:B------:R-:W-:Y:S01]  /*41c0*/  IMAD.U32 R212, RZ, RZ, UR18 ;  /* 0x00000012ffd47e24 */ /* 0x000fe2000f8e00ff */
[----:B------:R-:W-:-:S02]  /*41d0*/  CS2R R150, SRZ ;  /* 0x0000000000967805 */ /* 0x000fc4000001ff00 */
[----:B------:R-:W-:Y:S02]  /*41e0*/  CS2R R148, SRZ ;  /* 0x0000000000947805 */ /* 0x000fe4000001ff00 */
[----:B------:R-:W-:Y:S01]  /*41f0*/  CS2R R146, SRZ ;  /* 0x0000000000927805 */ /* 0x000fe2000001ff00 */
[----:B------:R-:W2:Y:S01]  /*4200*/  MUFU.TANH R51, R55 ;  /* 0x0000003700337308 */ /* 0x000ea20000002400 */
[----:B-1----:R-:W-:Y:S02]  /*4210*/  FSEL R46, R62, -INF , P3 ;  /* 0xff8000003e2e7808 */ /* 0x002fe40001800000 */
[----:B------:R-:W-:Y:S02]  /*4220*/  CS2R R144, SRZ ;  /* 0x0000000000907805 */ /* 0x000fe4000001ff00 */
[----:B------:R-:W-:Y:S02]  /*4230*/  ISETP.GT.AND P3, PT, R0, 0x8, PT ;  /* 0x000000080000780c */ /* 0x000fe40003f64270 */
[----:B------:R-:W-:-:S02]  /*4240*/  CS2R R142, SRZ ;  /* 0x00000000008e7805 */ /* 0x000fc4000001ff00 */
[----:B------:R-:W-:Y:S01]  /*4250*/  FMNMX.FTZ R12, R46, R7, !PT ;  /* 0x000000072e0c7209 */ /* 0x000fe20007810000 */
[----:B------:R-:W-:Y:S01]  /*4260*/  UIADD3 UR7, UR11, 0x38840, URZ ;  /* 0x000388400b077890 */ /* 0x000fe2000fffe03f */
[----:B------:R-:W-:Y:S01]  /*4270*/  CS2R R140, SRZ ;  /* 0x00000000008c7805 */ /* 0x000fe2000001ff00 */
[----:B------:R3:W1:Y:S01]  /*4280*/  MUFU.TANH R21, R47 ;  /* 0x0000002f00157308 */ /* 0x0006620000002400 */
[----:B------:R-:W-:Y:S01]  /*4290*/  UIMAD.WIDE.U32 UR10, UR60, UR10, URZ ;  /* 0x0000000a3c0a72a5 */ /* 0x000fe2000f8e003f */
[----:B------:R-:W-:Y:S02]  /*42a0*/  CS2R R138, SRZ ;  /* 0x00000000008a7805 */ /* 0x000fe4000001ff00 */
[----:B------:R-:W-:Y:S02]  /*42b0*/  CS2R R136, SRZ ;  /* 0x0000000000887805 */ /* 0x000fe4000001ff00 */
[----:B------:R-:W-:Y:S01]  /*42c0*/  CS2R R134, SRZ ;  /* 0x0000000000867805 */ /* 0x000fe2000001ff00 */
[----:B------:R-:W-:Y:S01]  /*42d0*/  @UP0 USHF.R.U32.HI UR60, URZ, UR15, UR11 ;  /* 0x0000000f3f3c0299 */ /* 0x000fe2000801160b */
[----:B------:R-:W-:-:S02]  /*42e0*/  CS2R R132, SRZ ;  /* 0x0000000000847805 */ /* 0x000fc4000001ff00 */
[----:B------:R-:W-:Y:S01]  /*42f0*/  CS2R R130, SRZ ;  /* 0x0000000000827805 */ /* 0x000fe2000001ff00 */
[----:B------:R4:W-:Y:S01]  /*4300*/  MUFU.TANH R71, R48 ;  /* 0x0000003000477308 */ /* 0x0009e20000002400 */
[----:B---3--:R-:W-:Y:S01]  /*4310*/  FSEL R47, R63, -INF , P1 ;  /* 0xff8000003f2f7808 */ /* 0x008fe20000800000 */
[----:B------:R-:W-:Y:S01]  /*4320*/  UIADD3 UR10, UR60, -UR14, UR22 ;  /* 0x8000000e3c0a7290 */ /* 0x000fe2000fffe016 */
[----:B------:R-:W-:Y:S01]  /*4330*/  ISETP.GT.AND P1, PT, R6, 0x11, PT ;  /* 0x000000110600780c */ /* 0x000fe20003f24270 */
[----:B------:R-:W3:Y:S01]  /*4340*/  S2UR UR22, SR_CgaCtaId ;  /* 0x00000000001679c3 */ /* 0x000ee20000008800 */
[----:B------:R-:W-:Y:S01]  /*4350*/  FMNMX.FTZ R7, R47, R12, !PT ;  /* 0x0000000c2f077209 */ /* 0x000fe20007810000 */
[----:B------:R-:W-:Y:S01]  /*4360*/  UIMAD.WIDE UR10, UR10, 0x66666667, URZ ;  /* 0x666666670a0a78a5 */ /* 0x000fe2000f8e023f */
[----:B-----5:R-:W-:Y:S01]  /*4370*/  FSEL R49, R49, -INF , P1 ;  /* 0xff80000031317808 */ /* 0x020fe20000800000 */
[----:B------:R-:W-:Y:S01]  /*4380*/  MUFU.TANH R68, R57 ;  /* 0x0000003900447308 */ /* 0x000fe20000002400 */
[----:B----4-:R-:W-:Y:S01]  /*4390*/  FSEL R48, R50, -INF , P2 ;  /* 0xff80000032307808 */ /* 0x010fe20001000000 */
[----:B------:R-:W-:Y:S01]  /*43a0*/  USHF.R.U32.HI UR10, URZ, 0x1f, UR11 ;  /* 0x0000001f3f0a7899 */ /* 0x000fe2000801160b */
[----:B------:R-:W-:-:S02]  /*43b0*/  ISETP.GT.AND P2, PT, R6, 0x18, PT ;  /* 0x000000180600780c */ /* 0x000fc40003f44270 */
[----:B------:R-:W-:Y:S02]  /*43c0*/  CS2R R128, SRZ ;  /* 0x0000000000807805 */ /* 0x000fe4000001ff00 */
[----:B------:R-:W-:Y:S01]  /*43d0*/  FMNMX.FTZ R12, R48, R7, !PT ;  /* 0x00000007300c7209 */ /* 0x000fe20007810000 */
[----:B------:R-:W-:Y:S01]  /*43e0*/  ULEA.HI.SX32 UR10, UR11, UR10, 0x1b ;  /* 0x0000000a0b0a7291 */ /* 0x000fe2000f8fda3f */
[----:B------:R-:W-:Y:S01]  /*43f0*/  ISETP.GT.AND P1, PT, R6, 0x19, PT ;  /* 0x000000190600780c */ /* 0x000fe20003f24270 */
[----:B------:R-:W4:Y:S01]  /*4400*/  MUFU.TANH R34, R34 ;  /* 0x0000002200227308 */ /* 0x000f220000002400 */
[----:B0-----:R-:W-:Y:S01]  /*4410*/  FSEL R50, R54, -INF , P2 ;  /* 0xff80000036327808 */ /* 0x001fe20001000000 */
[----:B------:R-:W-:Y:S01]  /*4420*/  UISETP.LT.AND UP0, UPT, UR19, UR10, UPT ;  /* 0x0000000a1300728c */ /* 0x000fe2000bf01270 */
[----:B------:R-:W-:Y:S02]  /*4430*/  FMNMX.FTZ R7, R49, R12, !PT ;  /* 0x0000000c31077209 */ /* 0x000fe40007810000 */
[----:B------:R-:W-:-:S02]  /*4440*/  CS2R R126, SRZ ;  /* 0x00000000007e7805 */ /* 0x000fc4000001ff00 */
[----:B------:R-:W-:Y:S01]  /*4450*/  ISETP.GT.AND P2, PT, R6, 0x20, PT ;  /* 0x000000200600780c */ /* 0x000fe20003f44270 */
[----:B------:R-:W-:Y:S01]  /*4460*/  USEL UR11, UR19, UR10, !UP0 ;  /* 0x0000000a130b7287 */ /* 0x000fe2000c000000 */
[----:B--2---:R-:W-:Y:S01]  /*4470*/  FSEL R51, R51, -INF , P1 ;  /* 0xff80000033337808 */ /* 0x004fe20000800000 */
[----:B------:R0:W2:Y:S01]  /*4480*/  MUFU.TANH R57, R38 ;  /* 0x0000002600397308 */ /* 0x0000a20000002400 */
[----:B------:R-:W-:Y:S01]  /*4490*/  FMNMX.FTZ R12, R50, R7, !PT ;  /* 0x00000007320c7209 */ /* 0x000fe20007810000 */
[----:B------:R-:W-:Y:S01]  /*44a0*/  UISETP.GE.AND UP0, UPT, UR18, UR11, UPT ;  /* 0x0000000b1200728c */ /* 0x000fe2000bf06270 */
[----:B------:R-:W-:Y:S01]  /*44b0*/  ISETP.GT.AND P1, PT, R6, 0x21, PT ;  /* 0x000000210600780c */ /* 0x000fe20003f24270 */
[----:B---3--:R-:W-:Y:S01]  /*44c0*/  UPRMT UR7, UR22, 0x654, UR7 ;  /* 0x0000065416077896 */ /* 0x008fe20008000007 */
[----:B------:R-:W-:Y:S01]  /*44d0*/  FMNMX.FTZ R7, R51, R12, !PT ;  /* 0x0000000c33077209 */ /* 0x000fe20007810000 */
[----:B------:R-:W-:Y:S01]  /*44e0*/  IMAD.U32 R213, RZ, RZ, UR11 ;  /* 0x0000000bffd57e24 */ /* 0x000fe2000f8e00ff */
[----:B------:R-:W-:Y:S01]  /*44f0*/  FSEL R52, R52, -INF , P1 ;  /* 0xff80000034347808 */ /* 0x000fe20000800000 */
[----:B------:R-:W3:Y:S01]  /*4500*/  MUFU.TANH R35, R35 ;  /* 0x0000002300237308 */ /* 0x000ee20000002400 */
[----:B0-----:R-:W-:-:S02]  /*4510*/  FSEL R38, R13, -INF , P2 ;  /* 0xff8000000d267808 */ /* 0x001fc40001000000 */
[----:B------:R-:W-:Y:S02]  /*4520*/  CS2R R124, SRZ ;  /* 0x00000000007c7805 */ /* 0x000fe4000001ff00 */
[----:B------:R-:W-:Y:S02]  /*4530*/  ISETP.GT.AND P2, PT, R6, 0x28, PT ;  /* 0x000000280600780c */ /* 0x000fe40003f44270 */
[----:B------:R-:W-:Y:S02]  /*4540*/  CS2R R122, SRZ ;  /* 0x00000000007a7805 */ /* 0x000fe4000001ff00 */
[----:B------:R-:W-:Y:S01]  /*4550*/  FMNMX.FTZ R7, R38, R7, !PT ;  /* 0x0000000726077209 */ /* 0x000fe20007810000 */
[----:B------:R-:W-:Y:S01]  /*4560*/  SYNCS.ARRIVE.TRANS64.RED.A1T0 RZ, [UR7], RZ ;  /* 0x000000ffffff79a7 */ /* 0x000fe20008100407 */
[----:B------:R-:W-:Y:S01]  /*4570*/  ISETP.GT.AND P1, PT, R6, 0x29, PT ;  /* 0x000000290600780c */ /* 0x000fe20003f24270 */
[----:B------:R0:W5:Y:S01]  /*4580*/  MUFU.TANH R58, R39 ;  /* 0x00000027003a7308 */ /* 0x0001620000002400 */
[----:B------:R-:W-:Y:S01]  /*4590*/  FMNMX.FTZ R12, R52, R7, !PT ;  /* 0x00000007340c7209 */ /* 0x000fe20007810000 */
[----:B------:R-:W-:Y:S01]  /*45a0*/  UMOV UR7, URZ ;  /* 0x0000003f00077c82 */ /* 0x000fe20008000000 */
[----:B-1----:R-:W-:-:S02]  /*45b0*/  FSEL R54, R21, -INF , P1 ;  /* 0xff80000015367808 */ /* 0x002fc40000800000 */
[----:B------:R-:W-:Y:S02]  /*45c0*/  CS2R R120, SRZ ;  /* 0x0000000000787805 */ /* 0x000fe4000001ff00 */
[----:B------:R-:W-:Y:S02]  /*45d0*/  ISETP.GT.AND P1, PT, R6, 0x31, PT ;  /* 0x000000310600780c */ /* 0x000fe40003f24270 */
[----:B------:R-:W-:Y:S02]  /*45e0*/  CS2R R118, SRZ ;  /* 0x0000000000767805 */ /* 0x000fe4000001ff00 */
[----:B------:R-:W-:Y:S01]  /*45f0*/  CS2R R116, SRZ ;  /* 0x0000000000747805 */ /* 0x000fe2000001ff00 */
[----:B------:R-:W1:Y:S01]  /*4600*/  MUFU.TANH R26, R26 ;  /* 0x0000001a001a7308 */ /* 0x000e620000002400 */
[----:B0-----:R-:W-:Y:S02]  /*4610*/  FSEL R39, R20, -INF , P2 ;  /* 0xff80000014277808 */ /* 0x001fe40001000000 */
[----:B------:R-:W-:-:S02]  /*4620*/  CS2R R114, SRZ ;  /* 0x0000000000727805 */ /* 0x000fc4000001ff00 */
[----:B------:R-:W-:Y:S02]  /*4630*/  ISETP.GT.AND P2, PT, R6, 0x30, PT ;  /* 0x000000300600780c */ /* 0x000fe40003f44270 */
[----:B------:R-:W-:Y:S02]  /*4640*/  CS2R R112, SRZ ;  /* 0x0000000000707805 */ /* 0x000fe4000001ff00 */
[----:B------:R-:W-:Y:S02]  /*4650*/  FMNMX.FTZ R7, R39, R12, !PT ;  /* 0x0000000c27077209 */ /* 0x000fe40007810000 */
[----:B------:R-:W-:Y:S02]  /*4660*/  CS2R R110, SRZ ;  /* 0x00000000006e7805 */ /* 0x000fe4000001ff00 */
[----:B----4-:R-:W-:Y:S01]  /*4670*/  FSEL R55, R34, -INF , P2 ;  /* 0xff80000022377808 */ /* 0x010fe20001000000 */
[----:B------:R3:W-:Y:S01]  /*4680*/  MUFU.TANH R67, R56 ;  /* 0x0000003800437308 */ /* 0x0007e20000002400 */
[----:B------:R-:W-:-:S02]  /*4690*/  FMNMX.FTZ R12, R54, R7, !PT ;  /* 0x00000007360c7209 */ /* 0x000fc40007810000 */
[----:B------:R-:W-:Y:S02]  /*46a0*/  CS2R R108, SRZ ;  /* 0x00000000006c7805 */ /* 0x000fe4000001ff00 */
[----:B------:R-:W-:Y:S02]  /*46b0*/  ISETP.GT.AND P2, PT, R6, 0x38, PT ;  /* 0x000000380600780c */ /* 0x000fe40003f44270 */
[----:B------:R-:W-:Y:S02]  /*46c0*/  CS2R R106, SRZ ;  /* 0x00000000006a7805 */ /* 0x000fe4000001ff00 */
[----:B------:R-:W-:Y:S02]  /*46d0*/  FMNMX.FTZ R7, R55, R12, !PT ;  /* 0x0000000c37077209 */ /* 0x000fe40007810000 */
[----:B------:R-:W-:Y:S02]  /*46e0*/  CS2R R104, SRZ ;  /* 0x0000000000687805 */ /* 0x000fe4000001ff00 */
[----:B--2---:R-:W-:Y:S01]  /*46f0*/  FSEL R57, R57, -INF , P2 ;  /* 0xff80000039397808 */ /* 0x004fe20001000000 */
[----:B------:R-:W0:Y:S01]  /*4700*/  MUFU.TANH R27, R27 ;  /* 0x0000001b001b7308 */ /* 0x000e220000002400 */
[----:B---3--:R-:W-:-:S02]  /*4710*/  FSEL R56, R35, -INF , P1 ;  /* 0xff80000023387808 */ /* 0x008fc40000800000 */
[----:B------:R-:W-:Y:S02]  /*4720*/  CS2R R102, SRZ ;  /* 0x0000000000667805 */ /* 0x000fe4000001ff00 */
[----:B------:R-:W-:Y:S02]  /*4730*/  ISETP.GT.AND P1, PT, R6, 0x39, PT ;  /* 0x000000390600780c */ /* 0x000fe40003f24270 */
[----:B------:R-:W-:Y:S02]  /*4740*/  CS2R R100, SRZ ;  /* 0x0000000000647805 */ /* 0x000fe4000001ff00 */
[----:B------:R-:W-:Y:S02]  /*4750*/  FMNMX.FTZ R12, R56, R7, !PT ;  /* 0x00000007380c7209 */ /* 0x000fe40007810000 */
[----:B------:R-:W-:Y:S02]  /*4760*/  CS2R R98, SRZ ;  /* 0x0000000000627805 */ /* 0x000fe4000001ff00 */
[----:B------:R-:W-:Y:S01]  /*4770*/  ISETP.GT.AND P2, PT, R6, 0x40, PT ;  /* 0x000000400600780c */ /* 0x000fe20003f44270 */
[----:B------:R-:W-:Y:S01]  /*4780*/  MUFU.TANH R30, R30 ;  /* 0x0000001e001e7308 */ /* 0x000fe20000002400 */
[----:B-----5:R-:W-:-:S02]  /*4790*/  FSEL R58, R58, -INF , P1 ;  /* 0xff8000003a3a7808 */ /* 0x020fc40000800000 */
[----:B------:R-:W-:Y:S02]  /*47a0*/  CS2R R96, SRZ ;  /* 0x0000000000607805 */ /* 0x000fe4000001ff00 */
[----:B------:R-:W-:Y:S02]  /*47b0*/  FMNMX.FTZ R7, R57, R12, !PT ;  /* 0x0000000c39077209 */ /* 0x000fe40007810000 */
[----:B------:R-:W-:Y:S02]  /*47c0*/  CS2R R94, SRZ ;  /* 0x00000000005e7805 */ /* 0x000fe4000001ff00 */
[----:B------:R-:W-:Y:S02]  /*47d0*/  ISETP.GT.AND P1, PT, R6, 0x41, PT ;  /* 0x000000410600780c */ /* 0x000fe40003f24270 */
[----:B------:R-:W-:Y:S02]  /*47e0*/  CS2R R92, SRZ ;  /* 0x00000000005c7805 */ /* 0x000fe4000001ff00 */
[----:B-1----:R-:W-:Y:S01]  /*47f0*/  FSEL R59, R26, -INF , P2 ;  /* 0xff8000001a3b7808 */ /* 0x002fe20001000000 */
[----:B------:R-:W1:Y:S01]  /*4800*/  MUFU.TANH R31, R31 ;  /* 0x0000001f001f7308 */ /* 0x000e620000002400 */
[----:B------:R-:W-:-:S02]  /*4810*/  FMNMX.FTZ R12, R58, R7, !PT ;  /* 0x000000073a0c7209 */ /* 0x000fc40007810000 */
[----:B------:R-:W-:Y:S02]  /*4820*/  CS2R R90, SRZ ;  /* 0x00000000005a7805 */ /* 0x000fe4000001ff00 */
[----:B------:R-:W-:Y:S02]  /*4830*/  ISETP.GT.AND P2, PT, R6, 0x48, PT ;  /* 0x000000480600780c */ /* 0x000fe40003f44270 */
[----:B------:R-:W-:Y:S02]  /*4840*/  CS2R R88, SRZ ;  /* 0x0000000000587805 */ /* 0x000fe4000001ff00 */
[----:B------:R-:W-:Y:S02]  /*4850*/  FMNMX.FTZ R7, R59, R12, !PT ;  /* 0x0000000c3b077209 */ /* 0x000fe40007810000 */
[----:B------:R-:W-:Y:S02]  /*4860*/  CS2R R86, SRZ ;  /* 0x0000000000567805 */ /* 0x000fe4000001ff00 */
[----:B------:R-:W-:Y:S01]  /*4870*/  CS2R R84, SRZ ;  /* 0x0000000000547805 */ /* 0x000fe2000001ff00 */
[----:B------:R0:W2:Y:S01]  /*4880*/  MUFU.TANH R69, R60 ;  /* 0x0000003c00457308 */ /* 0x0000a20000002400 */
[----:B------:R-:W-:-:S02]  /*4890*/  CS2R R82, SRZ ;  /* 0x0000000000527805 */ /* 0x000fc4000001ff00 */
[----:B------:R-:W-:Y:S02]  /*48a0*/  CS2R R80, SRZ ;  /* 0x0000000000507805 */ /* 0x000fe4000001ff00 */
[----:B------:R-:W-:Y:S02]  /*48b0*/  CS2R R78, SRZ ;  /* 0x00000000004e7805 */ /* 0x000fe4000001ff00 */
[----:B------:R-:W-:Y:S02]  /*48c0*/  CS2R R76, SRZ ;  /* 0x00000000004c7805 */ /* 0x000fe4000001ff00 */
[----:B------:R-:W-:Y:S02]  /*48d0*/  CS2R R74, SRZ ;  /* 0x00000000004a7805 */ /* 0x000fe4000001ff00 */
[----:B------:R-:W-:Y:S01]  /*48e0*/  CS2R R72, SRZ ;  /* 0x0000000000487805 */ /* 0x000fe2000001ff00 */
[----:B------:R3:W4:Y:S01]  /*48f0*/  MUFU.TANH R70, R61 ;  /* 0x0000003d00467308 */ /* 0x0007220000002400 */
[----:B0-----:R-:W-:-:S02]  /*4900*/  FSEL R60, R27, -INF , P1 ;  /* 0xff8000001b3c7808 */ /* 0x001fc40000800000 */
[----:B------:R-:W-:Y:S02]  /*4910*/  ISETP.GT.AND P1, PT, R6, 0x49, PT ;  /* 0x000000490600780c */ /* 0x000fe40003f24270 */
[----:B------:R-:W-:Y:S02]  /*4920*/  FMNMX.FTZ R6, R60, R7, !PT ;  /* 0x000000073c067209 */ /* 0x000fe40007810000 */
[----:B-1----:R-:W-:Y:S01]  /*4930*/  FSEL R62, R31, -INF , P1 ;  /* 0xff8000001f3e7808 */ /* 0x002fe20000800000 */
[----:B------:R-:W0:Y:S01]  /*4940*/  MUFU.TANH R53, R53 ;  /* 0x0000003500357308 */ /* 0x000e220000002400 */
[----:B---3--:R-:W-:Y:S02]  /*4950*/  FSEL R61, R30, -INF , P2 ;  /* 0xff8000001e3d7808 */ /* 0x008fe40001000000 */
[----:B------:R-:W-:Y:S02]  /*4960*/  ISETP.GT.AND P1, PT, R0, RZ, PT ;  /* 0x000000ff0000720c */ /* 0x000fe40003f24270 */
[----:B------:R-:W-:-:S02]  /*4970*/  FMNMX.FTZ R7, R61, R6, !PT ;  /* 0x000000063d077209 */ /* 0x000fc40007810000 */
[----:B------:R-:W-:Y:S01]  /*4980*/  ISETP.GT.AND P2, PT, R0, 0x1, PT ;  /* 0x000000010000780c */ /* 0x000fe20003f44270 */
[----:B------:R-:W1:Y:S01]  /*4990*/  MUFU.TANH R26, R40 ;  /* 0x00000028001a7308 */ /* 0x000e620000002400 */
[----:B------:R-:W-:Y:S02]  /*49a0*/  FMNMX.FTZ R7, R62, R7, !PT ;  /* 0x000000073e077209 */ /* 0x000fe40007810000 */
[----:B------:R-:W-:Y:S02]  /*49b0*/  FSEL R2, R67, -INF , P1 ;  /* 0xff80000043027808 */ /* 0x000fe40000800000 */
[----:B------:R-:W-:Y:S01]  /*49c0*/  ISETP.GT.AND P1, PT, R0, 0x9, PT ;  /* 0x000000090000780c */ /* 0x000fe20003f24270 */
[----:B------:R-:W3:Y:S01]  /*49d0*/  SHFL.BFLY PT, R6, R7, 0x2, 0x1f ;  /* 0x0c401f0007067f89 */ /* 0x000ee200000e0000 */
[----:B--2---:R-:W-:Y:S01]  /*49e0*/  FSEL R12, R69, -INF , P3 ;  /* 0xff800000450c7808 */ /* 0x004fe20001800000 */
[----:B------:R-:W2:Y:S01]  /*49f0*/  MUFU.TANH R41, R41 ;  /* 0x0000002900297308 */ /* 0x000ea20000002400 */
[----:B----4-:R-:W-:-:S02]  /*4a00*/  FSEL R13, R70, -INF , P1 ;  /* 0xff800000460d7808 */ /* 0x010fc40000800000 */
[C---:B------:R-:W-:Y:S02]  /*4a10*/  ISETP.GT.AND P1, PT, R0.reuse, 0x11, PT ;  /* 0x000000110000780c */ /* 0x040fe40003f24270 */
[----:B------:R-:W-:-:S03]  /*4a20*/  ISETP.GT.AND P3, PT, R0, 0x28, PT ;  /* 0x000000280000780c */ /* 0x000fc60003f64270 */
[----:B------:R-:W4:Y:S08]  /*4a30*/  MUFU.TANH R44, R44 ;  /* 0x0000002c002c7308 */ /* 0x000f300000002400 */
[----:B------:R-:W-:Y:S01]  /*4a40*/  MUFU.TANH R40, R24 ;  /* 0x0000001800287308 */ /* 0x000fe20000002400 */
[----:B---3--:R-:W-:Y:S02]  /*4a50*/  FMNMX.FTZ R20, R7, R6, !PT ;  /* 0x0000000607147209 */ /* 0x008fe40007810000 */
[----:B------:R-:W-:-:S05]  /*4a60*/  FSEL R7, R68, -INF , P2 ;  /* 0xff80000044077808 */ /* 0x000fca0001000000 */
[----:B------:R-:W3:Y:S01]  /*4a70*/  MUFU.TANH R45, R45 ;  /* 0x0000002d002d7308 */ /* 0x000ee20000002400 */
[----:B------:R-:W-:Y:S01]  /*4a80*/  ISETP.GT.AND P2, PT, R0, 0x10, PT ;  /* 0x000000100000780c */ /* 0x000fe20003f44270 */
[----:B------:R-:W5:Y:S01]  /*4a90*/  SHFL.BFLY PT, R21, R20, 0x1, 0x1f ;  /* 0x0c201f0014157f89 */ /* 0x000f6200000e0000 */
[----:B------:R-:W-:Y:S02]  /*4aa0*/  FMNMX.FTZ R3, R2, R7, !PT ;  /* 0x0000000702037209 */ /* 0x000fe40007810000 */
[----:B------:R-:W-:Y:S02]  /*4ab0*/  CS2R R68, SRZ ;  /* 0x0000000000447805 */ /* 0x000fe4000001ff00 */
[----:B------:R-:W-:Y:S01]  /*4ac0*/  FMNMX.FTZ R6, R12, R3, !PT ;  /* 0x000000030c067209 */ /* 0x000fe20007810000 */
[----:B------:R-:W-:Y:S03]  /*4ad0*/  MUFU.TANH R63, R25 ;  /* 0x00000019003f7308 */ /* 0x000fe60000002400 */
[----:B------:R-:W-:-:S05]  /*4ae0*/  FMNMX.FTZ R27, R13, R6, !PT ;  /* 0x000000060d1b7209 */ /* 0x000fca0007810000 */
[----:B------:R-:W3:Y:S08]  /*4af0*/  MUFU.TANH R30, R32 ;  /* 0x00000020001e7308 */ /* 0x000ef00000002400 */
[----:B------:R0:W-:Y:S01]  /*4b00*/  MUFU.TANH R65, R28 ;  /* 0x0000001c00417308 */ /* 0x0001e20000002400 */
[----:B-----5:R-:W-:Y:S02]  /*4b10*/  FMNMX.FTZ R3, R20, R21, !PT ;  /* 0x0000001514037209 */ /* 0x020fe40007810000 */
[----:B------:R-:W-:-:S02]  /*4b20*/  FSEL R20, R71, -INF , P2 ;  /* 0xff80000047147808 */ /* 0x000fc40001000000 */
[----:B------:R-:W-:Y:S02]  /*4b30*/  CS2R R70, SRZ ;  /* 0x0000000000467805 */ /* 0x000fe4000001ff00 */
[----:B------:R-:W-:Y:S02]  /*4b40*/  ISETP.GT.AND P2, PT, R0, 0x18, PT ;  /* 0x000000180000780c */ /* 0x000fe40003f44270 */
[----:B------:R-:W-:Y:S01]  /*4b50*/  FSEL R21, R64, -INF , P1 ;  /* 0xff80000040157808 */ /* 0x000fe20000800000 */
[----:B0-----:R-:W-:Y:S01]  /*4b60*/  FMUL.FTZ R28, R3, UR6 ;  /* 0x00000006031c7c20 */ /* 0x001fe20008410000 */
[----:B------:R-:W-:Y:S01]  /*4b70*/  FMNMX.FTZ R6, R20, R27, !PT ;  /* 0x0000001b14067209 */ /* 0x000fe20007810000 */
[----:B------:R-:W0:Y:S01]  /*4b80*/  MUFU.TANH R34, R33 ;  /* 0x0000002100227308 */ /* 0x000e220000002400 */
[----:B------:R-:W-:Y:S02]  /*4b90*/  ISETP.GT.AND P1, PT, R0, 0x19, PT ;  /* 0x000000190000780c */ /* 0x000fe40003f24270 */
[----:B------:R-:W-:-:S02]  /*4ba0*/  FSEL R24, R66, -INF , P2 ;  /* 0xff80000042187808 */ /* 0x000fc40001000000 */
[----:B------:R-:W-:Y:S02]  /*4bb0*/  CS2R R66, SRZ ;  /* 0x0000000000427805 */ /* 0x000fe4000001ff00 */
[----:B------:R-:W-:Y:S02]  /*4bc0*/  FMNMX.FTZ R27, R21, R6, !PT ;  /* 0x00000006151b7209 */ /* 0x000fe40007810000 */
[----:B------:R-:W-:Y:S01]  /*4bd0*/  ISETP.GT.AND P2, PT, R0, 0x20, PT ;  /* 0x000000200000780c */ /* 0x000fe20003f44270 */
[----:B------:R-:W5:Y:S01]  /*4be0*/  MUFU.TANH R36, R36 ;  /* 0x0000002400247308 */ /* 0x000f620000002400 */
[----:B------:R-:W-:Y:S02]  /*4bf0*/  FSEL R25, R53, -INF , P1 ;  /* 0xff80000035197808 */ /* 0x000fe40000800000 */
[----:B------:R-:W-:Y:S02]  /*4c00*/  FMNMX.FTZ R6, R24, R27, !PT ;  /* 0x0000001b18067209 */ /* 0x000fe40007810000 */
[----:B------:R-:W-:-:S02]  /*4c10*/  ISETP.GT.AND P1, PT, R0, 0x21, PT ;  /* 0x000000210000780c */ /* 0x000fc40003f24270 */
[----:B-1----:R-:W-:Y:S01]  /*4c20*/  FSEL R26, R26, -INF , P2 ;  /* 0xff8000001a1a7808 */ /* 0x002fe20001000000 */
[----:B------:R-:W1:Y:S01]  /*4c30*/  MUFU.TANH R37, R37 ;  /* 0x0000002500257308 */ /* 0x000e620000002400 */
[----:B------:R-:W-:Y:S02]  /*4c40*/  FMNMX.FTZ R31, R25, R6, !PT ;  /* 0x00000006191f7209 */ /* 0x000fe40007810000 */
[----:B------:R-:W-:Y:S02]  /*4c50*/  FSETP.NEU.FTZ.AND P2, PT, R3, -INF , PT ;  /* 0xff8000000300780b */ /* 0x000fe40003f5d000 */
[----:B--2---:R-:W-:Y:S02]  /*4c60*/  FSEL R27, R41, -INF , P1 ;  /* 0xff800000291b7808 */ /* 0x004fe40000800000 */
[----:B------:R-:W-:Y:S01]  /*4c70*/  FMNMX.FTZ R6, R26, R31, !PT ;  /* 0x0000001f1a067209 */ /* 0x000fe20007810000 */
[----:B------:R3:W2:Y:S01]  /*4c80*/  MUFU.TANH R64, R29 ;  /* 0x0000001d00407308 */ /* 0x0006a20000002400 */
[----:B------:R-:W-:-:S02]  /*4c90*/  FSEL R41, R28, RZ, P2 ;  /* 0x000000ff1c297208 */ /* 0x000fc40001000000 */
[----:B------:R-:W-:Y:S02]  /*4ca0*/  ISETP.GT.AND P1, PT, R0, 0x29, PT ;  /* 0x000000290000780c */ /* 0x000fe40003f24270 */
[----:B----4-:R-:W-:Y:S01]  /*4cb0*/  FSEL R28, R44, -INF , P3 ;  /* 0xff8000002c1c7808 */ /* 0x010fe20001800000 */
[--C-:B------:R-:W-:Y:S01]  /*4cc0*/  FFMA.FTZ R42, R42, UR6, -R41.reuse ;  /* 0x000000062a2a7c23 */ /* 0x100fe20008010829 */
[----:B------:R-:W-:Y:S01]  /*4cd0*/  FMNMX.FTZ R31, R27, R6, !PT ;  /* 0x000000061b1f7209 */ /* 0x000fe20007810000 */
[--C-:B------:R-:W-:Y:S01]  /*4ce0*/  FFMA.FTZ R43, R43, UR6, -R41.reuse ;  /* 0x000000062b2b7c23 */ /* 0x100fe20008010829 */
[----:B------:R-:W-:Y:S01]  /*4cf0*/  ISETP.GT.AND P2, PT, R0, 0x30, PT ;  /* 0x000000300000780c */ /* 0x000fe20003f44270 */
[--C-:B------:R-:W-:Y:S01]  /*4d00*/  FFMA.FTZ R46, R46, UR6, -R41.reuse ;  /* 0x000000062e2e7c23 */ /* 0x100fe20008010829 */
[----:B---3--:R-:W-:Y:S01]  /*4d10*/  FSEL R29, R45, -INF , P1 ;  /* 0xff8000002d1d7808 */ /* 0x008fe20000800000 */
[----:B------:R-:W-:Y:S01]  /*4d20*/  MUFU.EX2 R42, R42 ;  /* 0x0000002a002a7308 */ /* 0x000fe20000000800 */
[----:B------:R-:W-:Y:S01]  /*4d30*/  FMNMX.FTZ R6, R28, R31, !PT ;  /* 0x0000001f1c067209 */ /* 0x000fe20007810000 */
[--C-:B------:R-:W-:Y:S01]  /*4d40*/  FFMA.FTZ R47, R47, UR6, -R41.reuse ;  /* 0x000000062f2f7c23 */ /* 0x100fe20008010829 */
[----:B------:R-:W-:Y:S01]  /*4d50*/  ISETP.GT.AND P1, PT, R0, 0x31, PT ;  /* 0x000000310000780c */ /* 0x000fe20003f24270 */
[--C-:B------:R-:W-:Y:S01]  /*4d60*/  FFMA.FTZ R48, R48, UR6, -R41.reuse ;  /* 0x0000000630307c23 */ /* 0x100fe20008010829 */
[----:B------:R-:W-:Y:S01]  /*4d70*/  FSEL R30, R30, -INF , P2 ;  /* 0xff8000001e1e7808 */ /* 0x000fe20001000000 */
[--C-:B------:R-:W-:Y:S01]  /*4d80*/  FFMA.FTZ R49, R49, UR6, -R41.reuse ;  /* 0x0000000631317c23 */ /* 0x100fe20008010829 */
[----:B------:R-:W-:Y:S01]  /*4d90*/  FMNMX.FTZ R33, R29, R6, !PT ;  /* 0x000000061d217209 */ /* 0x000fe20007810000 */
[----:B------:R-:W3:Y:S01]  /*4da0*/  MUFU.EX2 R43, R43 ;  /* 0x0000002b002b7308 */ /* 0x000ee20000000800 */
[----:B------:R-:W-:Y:S01]  /*4db0*/  ISETP.GT.AND P2, PT, R0, 0x38, PT ;  /* 0x000000380000780c */ /* 0x000fe20003f44270 */
[--C-:B------:R-:W-:Y:S01]  /*4dc0*/  FFMA.FTZ R50, R50, UR6, -R41.reuse ;  /* 0x0000000632327c23 */ /* 0x100fe20008010829 */
[----:B0-----:R-:W-:Y:S01]  /*4dd0*/  FSEL R31, R34, -INF , P1 ;  /* 0xff800000221f7808 */ /* 0x001fe20000800000 */
[--C-:B------:R-:W-:Y:S01]  /*4de0*/  FFMA.FTZ R51, R51, UR6, -R41.reuse ;  /* 0x0000000633337c23 */ /* 0x100fe20008010829 */
[----:B------:R-:W-:Y:S01]  /*4df0*/  FMNMX.FTZ R6, R30, R33, !PT ;  /* 0x000000211e067209 */ /* 0x000fe20007810000 */
[--C-:B------:R-:W-:Y:S01]  /*4e00*/  FFMA.FTZ R52, R52, UR6, -R41.reuse ;  /* 0x0000000634347c23 */ /* 0x100fe20008010829 */
[----:B------:R-:W-:Y:S01]  /*4e10*/  ISETP.GT.AND P1, PT, R0, 0x39, PT ;  /* 0x000000390000780c */ /* 0x000fe20003f24270 */
[----:B------:R-:W-:Y:S01]  /*4e20*/  MUFU.EX2 R46, R46 ;  /* 0x0000002e002e7308 */ /* 0x000fe20000000800 */
[----:B-----5:R-:W-:Y:S01]  /*4e30*/  FSEL R32, R36, -INF , P2 ;  /* 0xff80000024207808 */ /* 0x020fe20001000000 */
[--C-:B------:R-:W-:Y:S01]  /*4e40*/  FFMA.FTZ R39, R39, UR6, -R41.reuse ;  /* 0x0000000627277c23 */ /* 0x100fe20008010829 */
[----:B------:R-:W-:Y:S01]  /*4e50*/  FMNMX.FTZ R35, R31, R6, !PT ;  /* 0x000000061f237209 */ /* 0x000fe20007810000 */
[--C-:B------:R-:W-:Y:S01]  /*4e60*/  FFMA.FTZ R54, R54, UR6, -R41.reuse ;  /* 0x0000000636367c23 */ /* 0x100fe20008010829 */
[----:B------:R-:W-:Y:S01]  /*4e70*/  ISETP.GT.AND P2, PT, R0, 0x40, PT ;  /* 0x000000400000780c */ /* 0x000fe20003f44270 */
[--C-:B------:R-:W-:Y:S01]  /*4e80*/  FFMA.FTZ R55, R55, UR6, -R41.reuse ;  /* 0x0000000637377c23 */ /* 0x100fe20008010829 */
[----:B-1----:R-:W-:Y:S01]  /*4e90*/  FSEL R33, R37, -INF , P1 ;  /* 0xff80000025217808 */ /* 0x002fe20000800000 */
[----:B------:R-:W0:Y:S01]  /*4ea0*/  MUFU.EX2 R47, R47 ;  /* 0x0000002f002f7308 */ /* 0x000e220000000800 */
[----:B------:R-:W-:Y:S01]  /*4eb0*/  FMNMX.FTZ R6, R32, R35, !PT ;  /* 0x0000002320067209 */ /* 0x000fe20007810000 */
[--C-:B------:R-:W-:Y:S01]  /*4ec0*/  FFMA.FTZ R56, R56, UR6, -R41.reuse ;  /* 0x0000000638387c23 */ /* 0x100fe20008010829 */
[----:B------:R-:W-:Y:S01]  /*4ed0*/  ISETP.GT.AND P1, PT, R0, 0x41, PT ;  /* 0x000000410000780c */ /* 0x000fe20003f24270 */
[--C-:B------:R-:W-:Y:S01]  /*4ee0*/  FFMA.FTZ R57, R57, UR6, -R41.reuse ;  /* 0x0000000639397c23 */ /* 0x100fe20008010829 */
[----:B------:R-:W-:Y:S01]  /*4ef0*/  FSEL R34, R40, -INF , P2 ;  /* 0xff80000028227808 */ /* 0x000fe20001000000 */
[--C-:B------:R-:W-:Y:S01]  /*4f00*/  FFMA.FTZ R40, R38, UR6, -R41.reuse ;  /* 0x0000000626287c23 */ /* 0x100fe20008010829 */
[----:B------:R-:W-:Y:S01]  /*4f10*/  FMNMX.FTZ R37, R33, R6, !PT ;  /* 0x0000000621257209 */ /* 0x000fe20007810000 */
[----:B------:R-:W-:Y:S01]  /*4f20*/  MUFU.EX2 R48, R48 ;  /* 0x0000003000307308 */ /* 0x000fe20000000800 */
[----:B------:R-:W-:Y:S01]  /*4f30*/  ISETP.GT.AND P2, PT, R0, 0x48, PT ;  /* 0x000000480000780c */ /* 0x000fe20003f44270 */
[--C-:B------:R-:W-:Y:S01]  /*4f40*/  FFMA.FTZ R58, R58, UR6, -R41.reuse ;  /* 0x000000063a3a7c23 */ /* 0x100fe20008010829 */
[----:B------:R-:W-:Y:S01]  /*4f50*/  FSEL R35, R63, -INF , P1 ;  /* 0xff8000003f237808 */ /* 0x000fe20000800000 */
[--C-:B------:R-:W-:Y:S01]  /*4f60*/  FFMA.FTZ R59, R59, UR6, -R41.reuse ;  /* 0x000000063b3b7c23 */ /* 0x100fe20008010829 */
[----:B------:R-:W-:Y:S01]  /*4f70*/  FMNMX.FTZ R6, R34, R37, !PT ;  /* 0x0000002522067209 */ /* 0x000fe20007810000 */
[--C-:B------:R-:W-:Y:S01]  /*4f80*/  FFMA.FTZ R60, R60, UR6, -R41.reuse ;  /* 0x000000063c3c7c23 */ /* 0x100fe20008010829 */
[----:B------:R-:W-:Y:S01]  /*4f90*/  ISETP.GT.AND P1, PT, R0, 0x49, PT ;  /* 0x000000490000780c */ /* 0x000fe20003f24270 */
[----:B------:R-:W1:Y:S01]  /*4fa0*/  MUFU.EX2 R49, R49 ;  /* 0x0000003100317308 */ /* 0x000e620000000800 */
[----:B------:R-:W-:Y:S01]  /*4fb0*/  FSEL R0, R65, -INF , P2 ;  /* 0xff80000041007808 */ /* 0x000fe20001000000 */
[--C-:B------:R-:W-:Y:S01]  /*4fc0*/  FFMA.FTZ R61, R61, UR6, -R41.reuse ;  /* 0x000000063d3d7c23 */ /* 0x100fe20008010829 */
[----:B------:R-:W-:Y:S01]  /*4fd0*/  FMNMX.FTZ R37, R35, R6, !PT ;  /* 0x0000000623257209 */ /* 0x000fe20007810000 */
[----:B------:R-:W-:Y:S01]  /*4fe0*/  FFMA.FTZ R41, R62, UR6, -R41 ;  /* 0x000000063e297c23 */ /* 0x000fe20008010829 */
[----:B--2---:R-:W-:-:S02]  /*4ff0*/  FSEL R36, R64, -INF , P1 ;  /* 0xff80000040247808 */ /* 0x004fc40000800000 */
[----:B------:R-:W-:Y:S02]  /*5000*/  CS2R R64, SRZ ;  /* 0x0000000000407805 */ /* 0x000fe4000001ff00 */
[----:B------:R-:W-:Y:S01]  /*5010*/  FMNMX.FTZ R37, R0, R37, !PT ;  /* 0x0000002500257209 */ /* 0x000fe20007810000 */
[----:B------:R-:W-:Y:S01]  /*5020*/  MUFU.EX2 R50, R50 ;  /* 0x0000003200327308 */ /* 0x000fe20000000800 */
[----:B---3--:R-:W-:Y:S02]  /*5030*/  F2FP.F16.F32.PACK_AB R209, R43, R42 ;  /* 0x0000002a2bd1723e */ /* 0x008fe400000000ff */
[----:B------:R-:W-:Y:S02]  /*5040*/  CS2R R62, SRZ ;  /* 0x00000000003e7805 */ /* 0x000fe4000001ff00 */
[----:B------:R-:W-:Y:S02]  /*5050*/  FMNMX.FTZ R37, R36, R37, !PT ;  /* 0x0000002524257209 */ /* 0x000fe40007810000 */
[----:B0-----:R-:W-:-:S03]  /*5060*/  F2FP.F16.F32.PACK_AB R211, R47, R46 ;  /* 0x0000002e2fd3723e */ /* 0x001fc600000000ff */
[----:B------:R-:W0:Y:S01]  /*5070*/  SHFL.BFLY PT, R6, R37, 0x2, 0x1f ;  /* 0x0c401f0025067f89 */ /* 0x000e2200000e0000 */
[----:B------:R-:W2:Y:S01]  /*5080*/  MUFU.EX2 R51, R51 ;  /* 0x0000003300337308 */ /* 0x000ea20000000800 */
[----:B-1----:R-:W-:-:S07]  /*5090*/  F2FP.F16.F32.PACK_AB R205, R49, R48 ;  /* 0x0000003031cd723e */ /* 0x002fce00000000ff */
[----:B------:R-:W-:Y:S08]  /*50a0*/  MUFU.EX2 R40, R40 ;  /* 0x0000002800287308 */ /* 0x000ff00000000800 */
[----:B------:R-:W-:Y:S01]  /*50b0*/  MUFU.EX2 R201, R52 ;  /* 0x0000003400c97308 */ /* 0x000fe20000000800 */
[----:B--2---:R-:W-:Y:S02]  /*50c0*/  F2FP.F16.F32.PACK_AB R207, R51, R50 ;  /* 0x0000003233cf723e */ /* 0x004fe400000000ff */
[----:B0-----:R-:W-:-:S05]  /*50d0*/  FMNMX.FTZ R38, R37, R6, !PT ;  /* 0x0000000625267209 */ /* 0x001fca0007810000 */
[----:B------:R-:W-:Y:S01]  /*50e0*/  MUFU.EX2 R39, R39 ;  /* 0x0000002700277308 */ /* 0x000fe20000000800 */
[----:B------:R-:W0:Y:S07]  /*50f0*/  SHFL.BFLY PT, R37, R38, 0x1, 0x1f ;  /* 0x0c201f0026257f89 */ /* 0x000e2e00000e0000 */
[----:B------:R-:W1:Y:S08]  /*5100*/  MUFU.EX2 R54, R54 ;  /* 0x0000003600367308 */ /* 0x000e700000000800 */
[----:B------:R-:W-:Y:S08]  /*5110*/  MUFU.EX2 R55, R55 ;  /* 0x0000003700377308 */ /* 0x000ff00000000800 */
[----:B------:R-:W2:Y:S01]  /*5120*/  MUFU.EX2 R56, R56 ;  /* 0x0000003800387308 */ /* 0x000ea20000000800 */
[----:B-1----:R-:W-:-:S02]  /*5130*/  F2FP.F16.F32.PACK_AB R203, R54, R39 ;  /* 0x0000002736cb723e */ /* 0x002fc400000000ff */
[----:B0-----:R-:W-:-:S04]  /*5140*/  FMNMX.FTZ R6, R38, R37, !PT ;  /* 0x0000002526067209 */ /* 0x001fc80007810000 */
[C---:B------:R-:W-:Y:S01]  /*5150*/  FSETP.NEU.FTZ.AND P1, PT, R6.reuse, -INF , PT ;  /* 0xff8000000600780b */ /* 0x040fe20003f3d000 */
[----:B------:R-:W-:Y:S01]  /*5160*/  FMUL.FTZ R37, R6, UR6 ;  /* 0x0000000606257c20 */ /* 0x000fe20008410000 */
[----:B------:R-:W-:Y:S04]  /*5170*/  MUFU.EX2 R57, R57 ;  /* 0x0000003900397308 */ /* 0x000fe80000000800 */
[----:B------:R-:W-:Y:S02]  /*5180*/  FSEL R37, R37, RZ, P1 ;  /* 0x000000ff25257208 */ /* 0x000fe40000800000 */
[----:B------:R-:W-:Y:S02]  /*5190*/  PLOP3.LUT P1, PT, PT, PT, UP0, 0x80, 0x0 ;  /* 0x000000000000781c */ /* 0x000fe40003f2f008 */
        /* <DEDUP_REMOVED lines=23> */
[----:B--2---:R-:W-:Y:S01]  /*5310*/  F2FP.F16.F32.PACK_AB R197, R56, R55 ;  /* 0x0000003738c5723e */ /* 0x004fe200000000ff */
[----:B------:R-:W2:Y:S01]  /*5320*/  MUFU.EX2 R12, R12 ;  /* 0x0000000c000c7308 */ /* 0x000ea20000000800 */
[----:B0-----:R-:W-:-:S07]  /*5330*/  F2FP.F16.F32.PACK_AB R199, R58, R57 ;  /* 0x000000393ac7723e */ /* 0x001fce00000000ff */
[----:B------:R-:W0:Y:S01]  /*5340*/  MUFU.EX2 R13, R13 ;  /* 0x0000000d000d7308 */ /* 0x000e220000000800 */
[----:B-1----:R-:W-:Y:S01]  /*5350*/  FADD.FTZ R45, R2, R7 ;  /* 0x00000007022d7221 */ /* 0x002fe20000010000 */
[----:B------:R-:W-:-:S06]  /*5360*/  F2FP.F16.F32.PACK_AB R208, R7, R2 ;  /* 0x0000000207d0723e */ /* 0x000fcc00000000ff */
[----:B------:R-:W1:Y:S01]  /*5370*/  MUFU.EX2 R20, R20 ;  /* 0x0000001400147308 */ /* 0x000e620000000800 */
[----:B--2---:R-:W-:Y:S01]  /*5380*/  FADD.FTZ R38, R12, R45 ;  /* 0x0000002d0c267221 */ /* 0x004fe20000010000 */
[----:B------:R-:W-:-:S06]  /*5390*/  FADD.FTZ R45, R42, R43 ;  /* 0x0000002b2a2d7221 */ /* 0x000fcc0000010000 */
[----:B------:R-:W2:Y:S01]  /*53a0*/  MUFU.EX2 R21, R21 ;  /* 0x0000001500157308 */ /* 0x000ea20000000800 */
[C---:B0-----:R-:W-:Y:S01]  /*53b0*/  FADD.FTZ R53, R13.reuse, R38 ;  /* 0x000000260d357221 */ /* 0x041fe20000010000 */
[----:B------:R-:W-:Y:S01]  /*53c0*/  FADD.FTZ R38, R46, R45 ;  /* 0x0000002d2e267221 */ /* 0x000fe20000010000 */
[----:B------:R-:W-:-:S03]  /*53d0*/  F2FP.F16.F32.PACK_AB R210, R13, R12 ;  /* 0x0000000c0dd2723e */ /* 0x000fc600000000ff */
[----:B------:R-:W-:Y:S01]  /*53e0*/  FADD.FTZ R45, R47, R38 ;  /* 0x000000262f2d7221 */ /* 0x000fe20000010000 */
[----:B------:R-:W-:Y:S01]  /*53f0*/  CS2R R46, SRZ ;  /* 0x00000000002e7805 */ /* 0x000fe2000001ff00 */
[----:B------:R-:W0:Y:S01]  /*5400*/  MUFU.EX2 R24, R24 ;  /* 0x0000001800187308 */ /* 0x000e220000000800 */
[----:B-1----:R-:W-:Y:S01]  /*5410*/  FADD.FTZ R44, R20, R53 ;  /* 0x00000035142c7221 */ /* 0x002fe20000010000 */
[----:B------:R-:W-:-:S04]  /*5420*/  FADD.FTZ R38, R48, R45 ;  /* 0x0000002d30267221 */ /* 0x000fc80000010000 */
[----:B------:R-:W-:Y:S01]  /*5430*/  FADD.FTZ R45, R49, R38 ;  /* 0x00000026312d7221 */ /* 0x000fe20000010000 */
[----:B------:R-:W-:Y:S01]  /*5440*/  CS2R R48, SRZ ;  /* 0x0000000000307805 */ /* 0x000fe2000001ff00 */
[----:B------:R-:W1:Y:S01]  /*5450*/  MUFU.EX2 R25, R25 ;  /* 0x0000001900197308 */ /* 0x000e620000000800 */
[C---:B--2---:R-:W-:Y:S01]  /*5460*/  FADD.FTZ R53, R21.reuse, R44 ;  /* 0x0000002c15357221 */ /* 0x044fe20000010000 */
[----:B------:R-:W-:Y:S01]  /*5470*/  FADD.FTZ R38, R50, R45 ;  /* 0x0000002d32267221 */ /* 0x000fe20000010000 */
[----:B------:R-:W-:-:S03]  /*5480*/  F2FP.F16.F32.PACK_AB R204, R21, R20 ;  /* 0x0000001415cc723e */ /* 0x000fc600000000ff */
[----:B------:R-:W-:Y:S01]  /*5490*/  FADD.FTZ R37, R51, R38 ;  /* 0x0000002633257221 */ /* 0x000fe20000010000 */
[----:B------:R-:W-:Y:S01]  /*54a0*/  CS2R R50, SRZ ;  /* 0x0000000000327805 */ /* 0x000fe2000001ff00 */
[----:B------:R-:W2:Y:S01]  /*54b0*/  MUFU.EX2 R26, R26 ;  /* 0x0000001a001a7308 */ /* 0x000ea20000000800 */
[----:B0-----:R-:W-:Y:S01]  /*54c0*/  FADD.FTZ R44, R24, R53 ;  /* 0x00000035182c7221 */ /* 0x001fe20000010000 */
[----:B------:R-:W-:-:S04]  /*54d0*/  FADD.FTZ R38, R40, R37 ;  /* 0x0000002528267221 */ /* 0x000fc80000010000 */
[C---:B------:R-:W-:Y:S01]  /*54e0*/  FADD.FTZ R38, R201.reuse, R38 ;  /* 0x00000026c9267221 */ /* 0x040fe20000010000 */
[----:B------:R-:W-:Y:S01]  /*54f0*/  F2FP.F16.F32.PACK_AB R201, R201, R40 ;  /* 0x00000028c9c9723e */ /* 0x000fe200000000ff */
[----:B------:R-:W0:Y:S01]  /*5500*/  MUFU.EX2 R27, R27 ;  /* 0x0000001b001b7308 */ /* 0x000e220000000800 */
[----:B-1----:R-:W-:Y:S01]  /*5510*/  FADD.FTZ R53, R25, R44 ;  /* 0x0000002c19357221 */ /* 0x002fe20000010000 */
[----:B------:R-:W-:Y:S01]  /*5520*/  FADD.FTZ R7, R39, R38 ;  /* 0x0000002627077221 */ /* 0x000fe20000010000 */
[----:B------:R-:W-:Y:S02]  /*5530*/  F2FP.F16.F32.PACK_AB R206, R25, R24 ;  /* 0x0000001819ce723e */ /* 0x000fe400000000ff */
[----:B------:R-:W-:Y:S02]  /*5540*/  CS2R R44, SRZ ;  /* 0x00000000002c7805 */ /* 0x000fe4000001ff00 */
[----:B------:R-:W-:Y:S01]  /*5550*/  CS2R R38, SRZ ;  /* 0x0000000000267805 */ /* 0x000fe2000001ff00 */
[----:B------:R-:W-:Y:S01]  /*5560*/  FADD.FTZ R2, R54, R7 ;  /* 0x0000000736027221 */ /* 0x000fe20000010000 */
[----:B------:R-:W-:Y:S01]  /*5570*/  CS2R R24, SRZ ;  /* 0x0000000000187805 */ /* 0x000fe2000001ff00 */
[----:B------:R-:W1:Y:S01]  /*5580*/  MUFU.EX2 R28, R28 ;  /* 0x0000001c001c7308 */ /* 0x000e620000000800 */
[----:B--2---:R-:W-:Y:S01]  /*5590*/  FADD.FTZ R42, R26, R53 ;  /* 0x000000351a2a7221 */ /* 0x004fe20000010000 */
[----:B------:R-:W-:Y:S01]  /*55a0*/  FADD.FTZ R13, R55, R2 ;  /* 0x00000002370d7221 */ /* 0x000fe20000010000 */
[----:B------:R-:W-:-:S02]  /*55b0*/  CS2R R54, SRZ ;  /* 0x0000000000367805 */ /* 0x000fc4000001ff00 */
[----:B------:R-:W-:Y:S01]  /*55c0*/  CS2R R52, SRZ ;  /* 0x0000000000347805 */ /* 0x000fe2000001ff00 */
[----:B------:R-:W-:Y:S02]  /*55d0*/  FADD.FTZ R2, R56, R13 ;  /* 0x0000000d38027221 */ /* 0x000fe40000010000 */
[----:B------:R-:W2:Y:S01]  /*55e0*/  MUFU.EX2 R29, R29 ;  /* 0x0000001d001d7308 */ /* 0x000ea20000000800 */
[----:B0-----:R-:W-:Y:S01]  /*55f0*/  FADD.FTZ R43, R27, R42 ;  /* 0x0000002a1b2b7221 */ /* 0x001fe20000010000 */
[----:B------:R-:W-:Y:S01]  /*5600*/  FADD.FTZ R13, R57, R2 ;  /* 0x00000002390d7221 */ /* 0x000fe20000010000 */
[----:B------:R-:W-:Y:S02]  /*5610*/  F2FP.F16.F32.PACK_AB R200, R27, R26 ;  /* 0x0000001a1bc8723e */ /* 0x000fe400000000ff */
[----:B------:R-:W-:Y:S02]  /*5620*/  CS2R R56, SRZ ;  /* 0x0000000000387805 */ /* 0x000fe4000001ff00 */
[----:B------:R-:W-:Y:S01]  /*5630*/  CS2R R26, SRZ ;  /* 0x00000000001a7805 */ /* 0x000fe2000001ff00 */
[----:B------:R-:W0:Y:S01]  /*5640*/  MUFU.EX2 R30, R30 ;  /* 0x0000001e001e7308 */ /* 0x000e220000000800 */
[----:B-1----:R-:W-:-:S07]  /*5650*/  FADD.FTZ R42, R28, R43 ;  /* 0x0000002b1c2a7221 */ /* 0x002fce0000010000 */
[----:B------:R-:W1:Y:S01]  /*5660*/  MUFU.EX2 R31, R31 ;  /* 0x0000001f001f7308 */ /* 0x000e620000000800 */
[C---:B--2---:R-:W-:Y:S01]  /*5670*/  FADD.FTZ R37, R29.reuse, R42 ;  /* 0x0000002a1d257221 */ /* 0x044fe20000010000 */
[----:B------:R-:W-:Y:S02]  /*5680*/  F2FP.F16.F32.PACK_AB R202, R29, R28 ;  /* 0x0000001c1dca723e */ /* 0x000fe400000000ff */
[----:B------:R-:W-:Y:S02]  /*5690*/  CS2R R42, SRZ ;  /* 0x00000000002a7805 */ /* 0x000fe4000001ff00 */
[----:B------:R-:W-:Y:S02]  /*56a0*/  CS2R R28, SRZ ;  /* 0x00000000001c7805 */ /* 0x000fe4000001ff00 */
[----:B------:R-:W2:Y:S01]  /*56b0*/  MUFU.EX2 R32, R32 ;  /* 0x0000002000207308 */ /* 0x000ea20000000800 */
[----:B0-----:R-:W-:-:S07]  /*56c0*/  FADD.FTZ R12, R30, R37 ;  /* 0x000000251e0c7221 */ /* 0x001fce0000010000 */
[----:B------:R-:W0:Y:S01]  /*56d0*/  MUFU.EX2 R33, R33 ;  /* 0x0000002100217308 */ /* 0x000e220000000800 */
[C---:B-1----:R-:W-:Y:S01]  /*56e0*/  FADD.FTZ R7, R31.reuse, R12 ;  /* 0x0000000c1f077221 */ /* 0x042fe20000010000 */
[----:B------:R-:W-:Y:S02]  /*56f0*/  F2FP.F16.F32.PACK_AB R196, R31, R30 ;  /* 0x0000001e1fc4723e */ /* 0x000fe400000000ff */
[----:B------:R-:W-:-:S04]  /*5700*/  CS2R R30, SRZ ;  /* 0x00000000001e7805 */ /* 0x000fc8000001ff00 */
[----:B------:R-:W1:Y:S01]  /*5710*/  MUFU.EX2 R34, R34 ;  /* 0x0000002200227308 */ /* 0x000e620000000800 */
[----:B--2---:R-:W-:-:S07]  /*5720*/  FADD.FTZ R12, R32, R7 ;  /* 0x00000007200c7221 */ /* 0x004fce0000010000 */
[----:B------:R-:W2:Y:S01]  /*5730*/  MUFU.EX2 R35, R35 ;  /* 0x0000002300237308 */ /* 0x000ea20000000800 */
[C---:B0-----:R-:W-:Y:S01]  /*5740*/  FADD.FTZ R21, R33.reuse, R12 ;  /* 0x0000000c21157221 */ /* 0x041fe20000010000 */
[----:B------:R-:W-:Y:S01]  /*5750*/  FADD.FTZ R12, R58, R13 ;  /* 0x0000000d3a0c7221 */ /* 0x000fe20000010000 */
[----:B------:R-:W-:Y:S02]  /*5760*/  F2FP.F16.F32.PACK_AB R198, R33, R32 ;  /* 0x0000002021c6723e */ /* 0x000fe400000000ff */
[----:B------:R-:W-:-:S03]  /*5770*/  CS2R R32, SRZ ;  /* 0x0000000000207805 */ /* 0x000fc6000001ff00 */
[----:B------:R-:W0:Y:S01]  /*5780*/  MUFU.EX2 R59, R59 ;  /* 0x0000003b003b7308 */ /* 0x000e220000000800 */
[----:B-1----:R-:W-:-:S07]  /*5790*/  FADD.FTZ R20, R34, R21 ;  /* 0x0000001522147221 */ /* 0x002fce0000010000 */
[----:B------:R-:W1:Y:S01]  /*57a0*/  MUFU.EX2 R0, R0 ;  /* 0x0000000000007308 */ /* 0x000e620000000800 */
[C---:B--2---:R-:W-:Y:S01]  /*57b0*/  FADD.FTZ R21, R35.reuse, R20 ;  /* 0x0000001423157221 */ /* 0x044fe20000010000 */
[----:B------:R-:W-:Y:S02]  /*57c0*/  F2FP.F16.F32.PACK_AB R192, R35, R34 ;  /* 0x0000002223c0723e */ /* 0x000fe400000000ff */
[----:B------:R-:W-:-:S04]  /*57d0*/  CS2R R34, SRZ ;  /* 0x0000000000227805 */ /* 0x000fc8000001ff00 */
[----:B------:R-:W2:Y:S01]  /*57e0*/  MUFU.EX2 R60, R60 ;  /* 0x0000003c003c7308 */ /* 0x000ea20000000800 */
[----:B0-----:R-:W-:-:S07]  /*57f0*/  FADD.FTZ R13, R59, R12 ;  /* 0x0000000c3b0d7221 */ /* 0x001fce0000010000 */
[----:B------:R0:W3:Y:S01]  /*5800*/  MUFU.EX2 R7, R36 ;  /* 0x0000002400077308 */ /* 0x0000e20000000800 */
[----:B-1----:R-:W-:-:S07]  /*5810*/  FADD.FTZ R20, R0, R21 ;  /* 0x0000001500147221 */ /* 0x002fce0000010000 */
[----:B------:R-:W1:Y:S01]  /*5820*/  MUFU.EX2 R61, R61 ;  /* 0x0000003d003d7308 */ /* 0x000e620000000800 */
[C---:B--2---:R-:W-:Y:S01]  /*5830*/  FADD.FTZ R12, R60.reuse, R13 ;  /* 0x0000000d3c0c7221 */ /* 0x044fe20000010000 */
[----:B------:R-:W-:Y:S02]  /*5840*/  F2FP.F16.F32.PACK_AB R193, R60, R59 ;  /* 0x0000003b3cc1723e */ /* 0x000fe400000000ff */
[----:B------:R-:W-:Y:S02]  /*5850*/  CS2R R58, SRZ ;  /* 0x00000000003a7805 */ /* 0x000fe4000001ff00 */
[----:B0-----:R-:W-:Y:S02]  /*5860*/  CS2R R36, SRZ ;  /* 0x0000000000247805 */ /* 0x001fe4000001ff00 */
[----:B------:R0:W2:Y:S01]  /*5870*/  MUFU.EX2 R2, R41 ;  /* 0x0000002900027308 */ /* 0x0000a20000000800 */
[C---:B---3--:R-:W-:Y:S01]  /*5880*/  FADD.FTZ R13, R7.reuse, R20 ;  /* 0x00000014070d7221 */ /* 0x048fe20000010000 */
[----:B------:R-:W-:Y:S01]  /*5890*/  F2FP.F16.F32.PACK_AB R194, R7, R0 ;  /* 0x0000000007c2723e */ /* 0x000fe200000000ff */
[----:B------:R-:W-:-:S02]  /*58a0*/  IMAD.MOV.U32 R0, RZ, RZ, 0x3f800000 ;  /* 0x3f800000ff007424 */ /* 0x000fc400078e00ff */
[----:B-1----:R-:W-:Y:S01]  /*58b0*/  FADD.FTZ R7, R61, R12 ;  /* 0x0000000c3d077221 */ /* 0x002fe20000010000 */
[----:B0-----:R-:W-:-:S03]  /*58c0*/  CS2R R40, SRZ ;  /* 0x0000000000287805 */ /* 0x001fc6000001ff00 */
[C---:B--2---:R-:W-:Y:S01]  /*58d0*/  FADD.FTZ R12, R2.reuse, R7 ;  /* 0x00000007020c7221 */ /* 0x044fe20000010000 */
[----:B------:R-:W-:Y:S01]  /*58e0*/  IMAD.U32 R7, RZ, RZ, UR7 ;  /* 0x00000007ff077e24 */ /* 0x000fe2000f8e00ff */
[----:B------:R-:W-:Y:S02]  /*58f0*/  F2FP.F16.F32.PACK_AB R195, R2, R61 ;  /* 0x0000003d02c3723e */ /* 0x000fe400000000ff */
[----:B------:R-:W-:Y:S02]  /*5900*/  CS2R R60, SRZ ;  /* 0x00000000003c7805 */ /* 0x000fe4000001ff00 */
[----:B------:R-:W-:Y:S01]  /*5910*/  MOV R2, 0x3f800000 ;  /* 0x3f80000000027802 */ /* 0x000fe20000000f00 */
[----:B------:R-:W-:Y:S06]  /*5920*/  @!P1 BRA `(.L_x_2203) ;  /* 0x0000004400bc9947 */ /* 0x000fec0003800000 */
[----:B------:R-:W-:Y:S01]  /*5930*/  R2UR UR7, R212 ;  /* 0x00000000d40772ca */ /* 0x000fe200000e0000 */
[----:B------:R-:W-:Y:S01]  /*5940*/  UMOV UR6, URZ ;  /* 0x0000003f00067c82 */ /* 0x000fe20008000000 */
[----:B------:R-:W-:Y:S01]  /*5950*/  MOV R21, R3 ;  /* 0x0000000300157202 */ /* 0x000fe20000000f00 */
[----:B------:R-:W-:Y:S02]  /*5960*/  IMAD.MOV.U32 R20, RZ, RZ, R6 ;  /* 0x000000ffff147224 */ /* 0x000fe400078e0006 */
[----:B------:R-:W-:Y:S02]  /*5970*/  IMAD.U32 R217, RZ, RZ, UR6 ;  /* 0x00000006ffd97e24 */ /* 0x000fe4000f8e00ff */
[----:B------:R-:W-:Y:S02]  /*5980*/  IMAD.MOV.U32 R2, RZ, RZ, 0x3f800000 ;  /* 0x3f800000ff027424 */ /* 0x000fe400078e00ff */
[----:B------:R-:W-:Y:S02]  /*5990*/  IMAD.MOV.U32 R151, RZ, RZ, RZ ;  /* 0x000000ffff977224 */ /* 0x000fe400078e00ff */
[----:B------:R-:W-:-:S02]  /*59a0*/  IMAD.U32 R218, RZ, RZ, UR6 ;  /* 0x00000006ffda7e24 */ /* 0x000fc4000f8e00ff */
[----:B------:R-:W-:-:S07]  /*59b0*/  MOV R212, UR7 ;  /* 0x0000000700d47c02 */ /* 0x000fce0008000f00 */
.L_x_2214:
        /* <DEDUP_REMOVED lines=8> */
.L_x_2204:
[----:B------:R-:W-:Y:S02]  /*5a40*/  R2UR UR10, R218 ;  /* 0x00000000da0a72ca */ /* 0x000fe400000e0000 */
[----:B------:R-:W-:Y:S02]  /*5a50*/  R2UR UR6, R16 ;  /* 0x00000000100672ca */ /* 0x000fe400000e0000 */
[----:B------:R-:W-:-:S09]  /*5a60*/  R2UR UR7, R7 ;  /* 0x00000000070772ca */ /* 0x000fd200000e0000 */
[----:B------:R-:W-:-:S04]  /*5a70*/  UIADD3 UR61, UR10, 0x1, URZ ;  /* 0x000000010a3d7890 */ /* 0x000fc8000fffe03f */
[----:B------:R-:W-:Y:S01]  /*5a80*/  UISETP.NE.AND UP0, UPT, UR61, 0x2, UPT ;  /* 0x000000023d00788c */ /* 0x000fe2000bf05270 */
[----:B------:R-:W-:-:S03]  /*5a90*/  MOV R3, UR7 ;  /* 0x0000000700037c02 */ /* 0x000fc60008000f00 */
[----:B------:R-:W-:Y:S01]  /*5aa0*/  USEL UR61, UR61, URZ, UP0 ;  /* 0x0000003f3d3d7287 */ /* 0x000fe20008000000 */
[----:B------:R-:W-:-:S03]  /*5ab0*/  SHF.L.U32 R3, R3, 0x1f, RZ ;  /* 0x0000001f03037819 */ /* 0x000fc600000006ff */
[----:B------:R-:W-:-:S06]  /*5ac0*/  ULEA UR6, UR61, UR6, 0x3 ;  /* 0x000000063d067291 */ /* 0x000fcc000f8e183f */
[----:B------:R-:W-:-:S03]  /*5ad0*/  IMAD.U32 R214, RZ, RZ, UR6 ;  /* 0x00000006ffd67e24 */ /* 0x000fc6000f8e00ff */
[----:B------:R0:W1:Y:S01]  /*5ae0*/  SYNCS.PHASECHK.TRANS64.TRYWAIT P1, [UR6+0x38830], R3 ;  /* 0x03883003ff0075a7 */ /* 0x0000620008020146 */
[----:B------:R-:W-:Y:S05]  /*5af0*/  @!P0 BRA `(.L_x_2205) ;  /* 0x0000000000048947 */ /* 0x000fea0003800000 */
[----:B------:R-:W-:Y:S01]  /*5b00*/  BPT.TRAP 0x1 ;  /* 0x000000040000795c */ /* 0x000fe20000300000 */
.L_x_2205:
[----:B-1----:R-:W-:Y:S05]  /*5b10*/  @P1 BRA `(.L_x_2206) ;  /* 0x00000000000c1947 */ /* 0x002fea0003800000 */
[----:B------:R-:W-:-:S13]  /*5b20*/  R2UR UR6, R214 ;  /* 0x00000000d60672ca */ /* 0x000fda00000e0000 */
[----:B------:R-:W1:Y:S02]  /*5b30*/  SYNCS.PHASECHK.TRANS64.TRYWAIT P1, [UR6+0x38830], R3 ;  /* 0x03883003ff0075a7 */ /* 0x000e640008020146 */
[----:B-1----:R-:W-:Y:S05]  /*5b40*/  @!P1 BRA `(.L_x_2207) ;  /* 0x0000010000109947 */ /* 0x002fea0003800000 */
.L_x_2206:
[----:B------:R-:W-:Y:S01]  /*5b50*/  R2UR UR6, R15 ;  /* 0x000000000f0672ca */ /* 0x000fe200000e0000 */
[----:B------:R-:W-:Y:S01]  /*5b60*/  WARPGROUP.ARRIVE ;  /* 0x00000000000079c5 */ /* 0x000fe20000000000 */
        /* <DEDUP_REMOVED lines=11> */
[----:B------:R-:W-:Y:S01]  /*5c20*/  UIMAD UR60, UR61, 0xa00, UR6 ;  /* 0x00000a003d3c78a4 */ /* 0x000fe2000f8e0206 */
[----:B------:R-:W-:Y:S01]  /*5c30*/  MOV R215, UR53 ;  /* 0x0000003500d77c02 */ /* 0x000fe20008000f00 */
[----:B------:R-:W-:Y:S01]  /*5c40*/  UMOV UR23, 0x40000040 ;  /* 0x4000004000177882 */ /* 0x000fe20000000000 */
[----:B------:R-:W-:Y:S01]  /*5c50*/  MOV R216, UR52 ;  /* 0x0000003400d87c02 */ /* 0x000fe20008000f00 */
[----:B------:R-:W-:Y:S01]  /*5c60*/  UIADD3 UR6, UR60, 0x80, URZ ;  /* 0x000000803c067890 */ /* 0x000fe2000fffe03f */
[----:B------:R-:W-:Y:S01]  /*5c70*/  R2UR UR52, R10 ;  /* 0x000000000a3472ca */ /* 0x000fe200000e0000 */
[----:B------:R-:W-:Y:S01]  /*5c80*/  UIADD3 UR7, UR60, 0x102, URZ ;  /* 0x000001023c077890 */ /* 0x000fe2000fffe03f */
[----:B------:R-:W-:Y:S01]  /*5c90*/  R2UR UR53, R11 ;  /* 0x000000000b3572ca */ /* 0x000fe200000e0000 */
[----:B------:R-:W-:Y:S01]  /*5ca0*/  UMOV UR58, UR60 ;  /* 0x0000003c003a7c82 */ /* 0x000fe20008000000 */
[----:B------:R-:W-:Y:S01]  /*5cb0*/  UIADD3 UR14, UR60, 0x280, URZ ;  /* 0x000002803c0e7890 */ /* 0x000fe2000fffe03f */
[----:B------:R-:W-:Y:S01]  /*5cc0*/  HGMMA.64x16x16.F32 R184, gdesc[UR56], RZ, !UPT, gsb0 ;  /* 0x0020000038b879f0 */ /* 0x000fe2000c0008ff */
[----:B------:R-:W-:Y:S01]  /*5cd0*/  UMOV UR50, UR6 ;  /* 0x0000000600327c82 */ /* 0x000fe20008000000 */
[----:B------:R-:W-:Y:S01]  /*5ce0*/  R2UR UR56, R4 ;  /* 0x00000000043872ca */ /* 0x000fe200000e0000 */
[----:B------:R-:W-:Y:S01]  /*5cf0*/  UIADD3 UR58, UR60, 0x100, URZ ;  /* 0x000001003c3a7890 */ /* 0x000fe2000fffe03f */
[----:B------:R-:W-:Y:S01]  /*5d00*/  R2UR UR57, R5 ;  /* 0x00000000053972ca */ /* 0x000fe200000e0000 */
[----:B------:R-:W-:Y:S01]  /*5d10*/  UMOV UR59, 0x40000040 ;  /* 0x40000040003b7882 */ /* 0x000fe20000000000 */
[----:B------:R-:W-:Y:S01]  /*5d20*/  UIADD3 UR6, UR60, 0x180, URZ ;  /* 0x000001803c067890 */ /* 0x000fe2000fffe03f */
[-C--:B------:R-:W-:Y:S01]  /*5d30*/  FMUL.FTZ R24, R24, R0.reuse ;  /* 0x0000000018187220 */ /* 0x080fe20000410000 */
[----:B------:R-:W-:Y:S01]  /*5d40*/  UMOV UR10, UR52 ;  /* 0x00000034000a7c82 */ /* 0x000fe20008000000 */
        /* <DEDUP_REMOVED lines=52> */
[----:B------:R-:W-:Y:S01]  /*6090*/  UMOV UR50, UR6 ;  /* 0x0000000600327c82 */ /* 0x000fe20008000000 */
[----:B------:R-:W-:Y:S01]  /*60a0*/  R2UR UR49, R5 ;  /* 0x00000000053172ca */ /* 0x000fe200000e0000 */
[----:B------:R-:W-:Y:S01]  /*60b0*/  UMOV UR51, 0x40000040 ;  /* 0x4000004000337882 */ /* 0x000fe20000000000 */
[----:B------:R-:W-:Y:S01]  /*60c0*/  UIADD3 UR6, UR60, 0x2, URZ ;  /* 0x000000023c067890 */ /* 0x000fe2000fffe03f */
[-C--:B------:R-:W-:Y:S01]  /*60d0*/  FMUL.FTZ R92, R92, R0.reuse ;  /* 0x000000005c5c7220 */ /* 0x080fe20000410000 */
[-C--:B------:R-:W-:Y:S01]  /*60e0*/  FMUL.FTZ R93, R93, R0.reuse ;  /* 0x000000005d5d7220 */ /* 0x080fe20000410000 */
[-C--:B------:R-:W-:Y:S01]  /*60f0*/  FMUL.FTZ R96, R96, R0.reuse ;  /* 0x0000000060607220 */ /* 0x080fe20000410000 */
[-C--:B------:R-:W-:Y:S01]  /*6100*/  FMUL.FTZ R97, R97, R0.reuse ;  /* 0x0000000061617220 */ /* 0x080fe20000410000 */
[-C--:B------:R-:W-:Y:S01]  /*6110*/  FMUL.FTZ R100, R100, R0.reuse ;  /* 0x0000000064647220 */ /* 0x080fe20000410000 */
[-C--:B------:R-:W-:Y:S01]  /*6120*/  FMUL.FTZ R101, R101, R0.reuse ;  /* 0x0000000065657220 */ /* 0x080fe20000410000 */
[----:B------:R-:W-:Y:S01]  /*6130*/  UMOV UR54, UR6 ;  /* 0x0000000600367c82 */ /* 0x000fe20008000000 */
        /* <DEDUP_REMOVED lines=99> */
[----:B------:R-:W-:Y:S01]  /*6770*/  R2UR UR49, R3 ;  /* 0x00000000033172ca */ /* 0x000fe200000e0000 */
[----:B------:R-:W-:Y:S01]  /*6780*/  UIADD3 UR50, UR60, 0x782, URZ ;  /* 0x000007823c327890 */ /* 0x000fe2000fffe03f */
[----:B------:R-:W-:Y:S01]  /*6790*/  R2UR UR48, R6 ;  /* 0x00000000063072ca */ /* 0x000fe200000e0000 */
[----:B------:R-:W-:Y:S01]  /*67a0*/  UMOV UR51, 0x40000040 ;  /* 0x4000004000337882 */ /* 0x000fe20000000000 */
[----:B------:R-:W-:Y:S02]  /*67b0*/  MOV R3, UR9 ;  /* 0x0000000900037c02 */ /* 0x000fe40008000f00 */
        /* <DEDUP_REMOVED lines=441> */
.L_x_2208:
        /* <DEDUP_REMOVED lines=9> */
.L_x_2209:
[----:B-1----:R-:W-:Y:S05]  /*83e0*/  @P1 BRA `(.L_x_2210) ;  /* 0x0000000000081947 */ /* 0x002fea0003800000 */
[----:B------:R-:W1:Y:S02]  /*83f0*/  SYNCS.PHASECHK.TRANS64.TRYWAIT P1, [UR10+0x38850], R0 ;  /* 0x03885000ff0075a7 */ /* 0x000e64000802014a */
[----:B-1----:R-:W-:Y:S05]  /*8400*/  @!P1 BRA `(.L_x_2211) ;  /* 0x000000d400fc9947 */ /* 0x002fea0003800000 */
.L_x_2210:
[----:B------:R-:W-:Y:S01]  /*8410*/  R2UR UR6, R16 ;  /* 0x00000000100672ca */ /* 0x000fe200000e0000 */
[----:B------:R-:W-:Y:S01]  /*8420*/  WARPGROUP.ARRIVE ;  /* 0x00000000000079c5 */ /* 0x000fe20000000000 */
[----:B------:R-:W-:-:S11]  /*8430*/  R2UR UR7, R218 ;  /* 0x00000000da0772ca */ /* 0x000fd600000e0000 */
[----:B------:R-:W-:-:S04]  /*8440*/  UIADD3 UR6, UR6, 0x400, URZ ;  /* 0x0000040006067890 */ /* 0x000fc8000fffe03f */
[----:B------:R-:W-:-:S04]  /*8450*/  USHF.R.U32.HI UR6, URZ, 0x4, UR6 ;  /* 0x000000043f067899 */ /* 0x000fc80008011606 */
[----:B------:R-:W-:-:S04]  /*8460*/  ULOP3.LUT UR6, UR6, 0x3fff, URZ, 0xc0, !UPT ;  /* 0x00003fff06067892 */ /* 0x000fc8000f8ec03f */
[----:B------:R-:W-:-:S04]  /*8470*/  ULOP3.LUT UR6, UR6, 0x2800000, URZ, 0xfc, !UPT ;  /* 0x0280000006067892 */ /* 0x000fc8000f8efc3f */
[----:B------:R-:W-:-:S03]  /*8480*/  UIMAD UR11, UR7, 0xa00, UR6 ;  /* 0x00000a00070b78a4 */ /* 0x000fc6000f8e0206 */
[----:B------:R-:W-:-:S04]  /*8490*/  UMOV UR7, 0x40000040 ;  /* 0x4000004000077882 */ /* 0x000fc80000000000 */
        /* <DEDUP_REMOVED lines=29> */
.L_x_2212:
[----:B------:R-:W-:Y:S01]  /*8670*/  R2UR UR6, R19 ;  /* 0x00000000130672ca */ /* 0x000fe200000e0000 */
[----:B------:R-:W-:Y:S01]  /*8680*/  ULDC UR7, c[0x0][0x9d8] ;  /* 0x0002760000077ab9 */ /* 0x000fe20000000800 */
[----:B------:R-:W-:Y:S01]  /*8690*/  R2UR UR15, R212 ;  /* 0x00000000d40f72ca */ /* 0x000fe200000e0000 */
[----:B------:R-:W-:Y:S01]  /*86a0*/  FMUL.FTZ R176, R176, UR7 ;  /* 0x00000007b0b07c20 */ /* 0x000fe20008410000 */
[----:B-1----:R-:W-:Y:S01]  /*86b0*/  FMUL.FTZ R3, R185, UR7 ;  /* 0x00000007b9037c20 */ /* 0x002fe20008410000 */
[----:B------:R-:W-:Y:S01]  /*86c0*/  FMUL.FTZ R185, R191, UR7 ;  /* 0x00000007bfb97c20 */ /* 0x000fe20008410000 */
[----:B0-----:R-:W-:Y:S01]  /*86d0*/  FMUL.FTZ R0, R180, UR7 ;  /* 0x00000007b4007c20 */ /* 0x001fe20008410000 */
[----:B------:R-:W-:Y:S01]  /*86e0*/  MUFU.TANH R191, R176 ;  /* 0x000000b000bf7308 */ /* 0x000fe20000002400 */
[----:B------:R-:W-:Y:S01]  /*86f0*/  IMAD.MOV.U32 R180, RZ, RZ, R14 ;  /* 0x000000ffffb47224 */ /* 0x000fe200078e000e */
[----:B------:R-:W-:Y:S01]  /*8700*/  R2UR UR14, R17 ;  /* 0x00000000110e72ca */ /* 0x000fe200000e0000 */
[----:B------:R-:W-:Y:S01]  /*8710*/  FMUL.FTZ R2, R184, UR7 ;  /* 0x00000007b8027c20 */ /* 0x000fe20008410000 */
[----:B------:R-:W-:Y:S01]  /*8720*/  FMUL.FTZ R192, R189, UR7 ;  /* 0x00000007bdc07c20 */ /* 0x000fe20008410000 */
[----:B------:R-:W-:Y:S01]  /*8730*/  MOV R189, 0xfffffffe ;  /* 0xfffffffe00bd7802 */ /* 0x000fe20000000f00 */
[----:B------:R-:W-:Y:S01]  /*8740*/  UISETP.NE.AND UP0, UPT, UR6, URZ, UPT ;  /* 0x0000003f0600728c */ /* 0x000fe2000bf05270 */
[----:B------:R-:W-:Y:S01]  /*8750*/  FMUL.FTZ R193, R188, UR7 ;  /* 0x00000007bcc17c20 */ /* 0x000fe20008410000 */
[----:B------:R-:W-:Y:S01]  /*8760*/  ULDC UR11, c[0x0][0x2f0] ;  /* 0x0000bc00000b7ab9 */ /* 0x000fe20000000800 */
[----:B------:R0:W-:Y:S01]  /*8770*/  MUFU.TANH R194, R0 ;  /* 0x0000000000c27308 */ /* 0x0001e20000002400 */
        /* <DEDUP_REMOVED lines=8> */
[----:B------:R-:W1:Y:S01]  /*8800*/  MUFU.TANH R2, R2 ;  /* 0x0000000200027308 */ /* 0x000e620000002400 */
[----:B0-----:R-:W-:Y:S01]  /*8810*/  IMAD.U32 R0, RZ, RZ, UR11 ;  /* 0x0000000bff007e24 */ /* 0x001fe2000f8e00ff */
[----:B------:R-:W-:Y:S01]  /*8820*/  ULDC UR11, c[0x0][0x288] ;  /* 0x0000a200000b7ab9 */ /* 0x000fe20000000800 */
[----:B------:R-:W-:Y:S01]  /*8830*/  FMUL.FTZ R184, R187, UR7 ;  /* 0x00000007bbb87c20 */ /* 0x000fe20008410000 */
[----:B------:R-:W-:Y:S01]  /*8840*/  FMUL.FTZ R187, R178, UR7 ;  /* 0x00000007b2bb7c20 */ /* 0x000fe20008410000 */
[----:B------:R-:W-:Y:S01]  /*8850*/  FMUL.FTZ R168, R168, UR7 ;  /* 0x00000007a8a87c20 */ /* 0x000fe20008410000 */
[----:B------:R-:W-:Y:S01]  /*8860*/  FMUL.FTZ R169, R169, UR7 ;  /* 0x00000007a9a97c20 */ /* 0x000fe20008410000 */
[----:B------:R-:W-:Y:S01]  /*8870*/  @P1 IMAD.HI.U32 R176, R14, UR6, RZ ;  /* 0x000000060eb01c27 */ /* 0x000fe2000f8e00ff */
[----:B------:R-:W-:Y:S01]  /*8880*/  @UP0 ULDC UR6, c[0x0][0x450] ;  /* 0x0001140000060ab9 */ /* 0x000fe20000000800 */
[----:B------:R-:W0:Y:S02]  /*8890*/  MUFU.TANH R3, R3 ;  /* 0x0000000300037308 */ /* 0x000e240000002400 */
[----:B------:R-:W-:Y:S01]  /*88a0*/  FMUL.FTZ R173, R173, UR7 ;  /* 0x00000007adad7c20 */ /* 0x000fe20008410000 */
[----:B------:R-:W-:Y:S01]  /*88b0*/  FMUL.FTZ R172, R172, UR7 ;  /* 0x00000007acac7c20 */ /* 0x000fe20008410000 */
[----:B------:R-:W-:Y:S01]  /*88c0*/  @P2 SHF.R.U32.HI R180, RZ, UR6, R176 ;  /* 0x00000006ffb42c19 */ /* 0x000fe200080116b0 */
[----:B------:R-:W-:Y:S01]  /*88d0*/  UMOV UR6, 0x1 ;  /* 0x0000000100067882 */ /* 0x000fe20000000000 */
[----:B------:R-:W-:Y:S01]  /*88e0*/  FMUL.FTZ R160, R160, UR7 ;  /* 0x00000007a0a07c20 */ /* 0x000fe20008410000 */
[----:B------:R-:W-:Y:S01]  /*88f0*/  UIMAD UR6, UR15, -0x50, UR6 ;  /* 0xffffffb00f0678a4 */ /* 0x000fe2000f8e0206 */
[----:B------:R-:W-:Y:S01]  /*8900*/  FMUL.FTZ R161, R161, UR7 ;  /* 0x00000007a1a17c20 */ /* 0x000fe20008410000 */
[----:B------:R-:W2:Y:S01]  /*8910*/  SHFL.IDX PT, R176, R180, RZ, 0x1c1f ;  /* 0x001c1fffb4b07589 */ /* 0x000ea200000e0000 */
[----:B------:R-:W3:Y:S01]  /*8920*/  MUFU.TANH R193, R193 ;  /* 0x000000c100c17308 */ /* 0x000ee20000002400 */
[----:B------:R-:W-:Y:S01]  /*8930*/  FMUL.FTZ R164, R164, UR7 ;  /* 0x00000007a4a47c20 */ /* 0x000fe20008410000 */
[----:B------:R-:W-:Y:S01]  /*8940*/  FMUL.FTZ R165, R165, UR7 ;  /* 0x00000007a5a57c20 */ /* 0x000fe20008410000 */
[----:B------:R-:W-:-:S02]  /*8950*/  IMAD R189, R18, R189, UR6 ;  /* 0x0000000612bd7e24 */ /* 0x000fc4000f8e02bd */
[----:B------:R-:W-:Y:S01]  /*8960*/  FMUL.FTZ R152, R152, UR7 ;  /* 0x0000000798987c20 */ /* 0x000fe20008410000 */
[----:B------:R-:W-:Y:S01]  /*8970*/  FMUL.FTZ R153, R153, UR7 ;  /* 0x0000000799997c20 */ /* 0x000fe20008410000 */
[----:B------:R-:W-:Y:S01]  /*8980*/  FMUL.FTZ R182, R182, UR7 ;  /* 0x00000007b6b67c20 */ /* 0x000fe20008410000 */
[----:B------:R-:W-:Y:S01]  /*8990*/  IMAD R189, R0, UR14, R189 ;  /* 0x0000000e00bd7c24 */ /* 0x000fe2000f8e02bd */
[----:B------:R-:W4:Y:S01]  /*89a0*/  MUFU.TANH R192, R192 ;  /* 0x000000c000c07308 */ /* 0x000f220000002400 */
[----:B------:R-:W-:Y:S01]  /*89b0*/  FMUL.FTZ R183, R183, UR7 ;  /* 0x00000007b7b77c20 */ /* 0x000fe20008410000 */
[----:B------:R-:W-:Y:S01]  /*89c0*/  FMUL.FTZ R170, R170, UR7 ;  /* 0x00000007aaaa7c20 */ /* 0x000fe20008410000 */
[----:B------:R-:W-:Y:S01]  /*89d0*/  FMUL.FTZ R171, R171, UR7 ;  /* 0x00000007abab7c20 */ /* 0x000fe20008410000 */
[----:B------:R-:W-:Y:S01]  /*89e0*/  FMUL.FTZ R174, R174, UR7 ;  /* 0x00000007aeae7c20 */ /* 0x000fe20008410000 */
[----:B------:R-:W-:Y:S01]  /*89f0*/  ULDC UR6, c[0x0][0x988] ;  /* 0x0002620000067ab9 */ /* 0x000fe20000000800 */
[----:B------:R-:W-:-:S02]  /*8a00*/  FMUL.FTZ R175, R175, UR7 ;  /* 0x00000007afaf7c20 */ /* 0x000fc40008410000 */
[----:B------:R1:W-:Y:S01]  /*8a10*/  MUFU.TANH R195, R181 ;  /* 0x000000b500c37308 */ /* 0x0003e20000002400 */
[----:B--2---:R-:W-:-:S07]  /*8a20*/  IADD3 R0, R176, -UR11, R189 ;  /* 0x8000000bb0007c10 */ /* 0x004fce000fffe0bd */
[----:B------:R-:W2:Y:S01]  /*8a30*/  MUFU.TANH R190, R190 ;  /* 0x000000be00be7308 */ /* 0x000ea20000002400 */
[C---:B------:R-:W-:Y:S02]  /*8a40*/  ISETP.GT.AND P1, PT, R0.reuse, RZ, PT ;  /* 0x000000ff0000720c */ /* 0x040fe40003f24270 */
[----:B------:R-:W-:Y:S02]  /*8a50*/  ISETP.GT.AND P2, PT, R0, 0x1, PT ;  /* 0x000000010000780c */ /* 0x000fe40003f44270 */
[----:B-1----:R-:W-:-:S03]  /*8a60*/  FSEL R181, R2, -INF , P1 ;  /* 0xff80000002b57808 */ /* 0x002fc60000800000 */
[----:B------:R-:W1:Y:S01]  /*8a70*/  MUFU.TANH R196, R168 ;  /* 0x000000a800c47308 */ /* 0x000e620000002400 */
[C---:B------:R-:W-:Y:S02]  /*8a80*/  ISETP.GT.AND P1, PT, R0.reuse, 0x8, PT ;  /* 0x000000080000780c */ /* 0x040fe40003f24270 */
[----:B0-----:R-:W-:Y:S02]  /*8a90*/  FSEL R179, R3, -INF , P2 ;  /* 0xff80000003b37808 */ /* 0x001fe40001000000 */
[----:B------:R-:W-:Y:S02]  /*8aa0*/  FMNMX.FTZ R2, R181, R20, !PT ;  /* 0x00000014b5027209 */ /* 0x000fe40007810000 */
[----:B------:R-:W-:Y:S01]  /*8ab0*/  ISETP.GT.AND P2, PT, R0, 0x9, PT ;  /* 0x000000090000780c */ /* 0x000fe20003f44270 */
[----:B------:R-:W0:Y:S01]  /*8ac0*/  MUFU.TANH R197, R169 ;  /* 0x000000a900c57308 */ /* 0x000e220000002400 */
[----:B---3--:R-:W-:Y:S02]  /*8ad0*/  FSEL R178, R193, -INF , P1 ;  /* 0xff800000c1b27808 */ /* 0x008fe40000800000 */
[----:B------:R-:W-:-:S02]  /*8ae0*/  FMNMX.FTZ R3, R179, R2, !PT ;  /* 0x00000002b3037209 */ /* 0x000fc40007810000 */
[----:B------:R-:W-:Y:S02]  /*8af0*/  ISETP.GT.AND P1, PT, R0, 0x10, PT ;  /* 0x000000100000780c */ /* 0x000fe40003f24270 */
[----:B----4-:R-:W-:Y:S01]  /*8b00*/  FSEL R177, R192, -INF , P2 ;  /* 0xff800000c0b17808 */ /* 0x010fe20001000000 */
[----:B------:R2:W3:Y:S01]  /*8b10*/  MUFU.TANH R199, R173 ;  /* 0x000000ad00c77308 */ /* 0x0004e20000002400 */
[----:B------:R-:W-:Y:S02]  /*8b20*/  FMNMX.FTZ R2, R178, R3, !PT ;  /* 0x00000003b2027209 */ /* 0x000fe40007810000 */
[C---:B------:R-:W-:Y:S02]  /*8b30*/  ISETP.GT.AND P2, PT, R0.reuse, 0x11, PT ;  /* 0x000000110000780c */ /* 0x040fe40003f44270 */
[----:B------:R-:W-:Y:S02]  /*8b40*/  FSEL R176, R191, -INF , P1 ;  /* 0xff800000bfb07808 */ /* 0x000fe40000800000 */
[----:B------:R-:W-:Y:S01]  /*8b50*/  FMNMX.FTZ R3, R177, R2, !PT ;  /* 0x00000002b1037209 */ /* 0x000fe20007810000 */
[----:B------:R4:W5:Y:S01]  /*8b60*/  MUFU.TANH R198, R172 ;  /* 0x000000ac00c67308 */ /* 0x0009620000002400 */
[----:B------:R-:W-:-:S02]  /*8b70*/  ISETP.GT.AND P1, PT, R0, 0x18, PT ;  /* 0x000000180000780c */ /* 0x000fc40003f24270 */
[----:B--2---:R-:W-:Y:S01]  /*8b80*/  FSEL R173, R190, -INF , P2 ;  /* 0xff800000bead7808 */ /* 0x004fe20001000000 */
[----:B------:R-:W-:Y:S01]  /*8b90*/  FMUL.FTZ R190, R157, UR7 ;  /* 0x000000079dbe7c20 */ /* 0x000fe20008410000 */
[----:B------:R-:W-:Y:S02]  /*8ba0*/  FMNMX.FTZ R2, R176, R3, !PT ;  /* 0x00000003b0027209 */ /* 0x000fe40007810000 */
[----:B------:R-:W-:Y:S01]  /*8bb0*/  ISETP.GT.AND P2, PT, R0, 0x19, PT ;  /* 0x000000190000780c */ /* 0x000fe20003f44270 */
[----:B------:R-:W2:Y:S01]  /*8bc0*/  MUFU.TANH R200, R160 ;  /* 0x000000a000c87308 */ /* 0x000ea20000002400 */
[----:B----4-:R-:W-:Y:S02]  /*8bd0*/  FSEL R172, R194, -INF , P1 ;  /* 0xff800000c2ac7808 */ /* 0x010fe40000800000 */
[----:B------:R-:W-:Y:S02]  /*8be0*/  FMNMX.FTZ R3, R173, R2, !PT ;  /* 0x00000002ad037209 */ /* 0x000fe40007810000 */
[----:B------:R-:W-:-:S02]  /*8bf0*/  ISETP.GT.AND P1, PT, R0, 0x20, PT ;  /* 0x000000200000780c */ /* 0x000fc40003f24270 */
[----:B------:R-:W-:Y:S01]  /*8c00*/  FSEL R168, R195, -INF , P2 ;  /* 0xff800000c3a87808 */ /* 0x000fe20001000000 */
[----:B------:R-:W4:Y:S01]  /*8c10*/  MUFU.TANH R193, R161 ;  /* 0x000000a100c17308 */ /* 0x000f220000002400 */
[----:B------:R-:W-:Y:S02]  /*8c20*/  FMNMX.FTZ R3, R172, R3, !PT ;  /* 0x00000003ac037209 */ /* 0x000fe40007810000 */
[----:B------:R-:W-:Y:S02]  /*8c30*/  ISETP.GT.AND P2, PT, R0, 0x21, PT ;  /* 0x000000210000780c */ /* 0x000fe40003f44270 */
[----:B-1----:R-:W-:Y:S02]  /*8c40*/  FSEL R169, R196, -INF , P1 ;  /* 0xff800000c4a97808 */ /* 0x002fe40000800000 */
[----:B------:R-:W-:Y:S01]  /*8c50*/  FMNMX.FTZ R2, R168, R3, !PT ;  /* 0x00000003a8027209 */ /* 0x000fe20007810000 */
[----:B------:R0:W1:Y:S01]  /*8c60*/  MUFU.TANH R191, R164 ;  /* 0x000000a400bf7308 */ /* 0x0000620000002400 */
[----:B------:R-:W-:-:S02]  /*8c70*/  ISETP.GT.AND P1, PT, R0, 0x28, PT ;  /* 0x000000280000780c */ /* 0x000fc40003f24270 */
[----:B------:R-:W-:-:S05]  /*8c80*/  FMNMX.FTZ R3, R169, R2, !PT ;  /* 0x00000002a9037209 */ /* 0x000fca0007810000 */
[----:B------:R5:W1:Y:S01]  /*8c90*/  MUFU.TANH R194, R165 ;  /* 0x000000a500c27308 */ /* 0x000a620000002400 */
[----:B0-----:R-:W-:Y:S02]  /*8ca0*/  FSEL R164, R197, -INF , P2 ;  /* 0xff800000c5a47808 */ /* 0x001fe40001000000 */
[----:B------:R-:W-:Y:S02]  /*8cb0*/  ISETP.GT.AND P2, PT, R0, 0x29, PT ;  /* 0x000000290000780c */ /* 0x000fe40003f44270 */
[----:B------:R-:W-:Y:S02]  /*8cc0*/  FMNMX.FTZ R2, R164, R3, !PT ;  /* 0x00000003a4027209 */ /* 0x000fe40007810000 */
[----:B---3--:R-:W-:Y:S01]  /*8cd0*/  FSEL R160, R199, -INF , P2 ;  /* 0xff800000c7a07808 */ /* 0x008fe20001000000 */
[----:B------:R0:W3:Y:S01]  /*8ce0*/  MUFU.TANH R195, R152 ;  /* 0x0000009800c37308 */ /* 0x0000e20000002400 */
[----:B-----5:R-:W-:Y:S02]  /*8cf0*/  FSEL R165, R198, -INF , P1 ;  /* 0xff800000c6a57808 */ /* 0x020fe40000800000 */
[----:B------:R-:W-:-:S02]  /*8d00*/  ISETP.GT.AND P1, PT, R0, 0x30, PT ;  /* 0x000000300000780c */ /* 0x000fc40003f24270 */
[----:B------:R-:W-:Y:S01]  /*8d10*/  FMNMX.FTZ R3, R165, R2, !PT ;  /* 0x00000002a5037209 */ /* 0x000fe20007810000 */
[----:B------:R-:W-:Y:S01]  /*8d20*/  FMUL.FTZ R2, R156, UR7 ;  /* 0x000000079c027c20 */ /* 0x000fe20008410000 */
[----:B------:R-:W-:Y:S01]  /*8d30*/  ISETP.GT.AND P2, PT, R0, 0x31, PT ;  /* 0x000000310000780c */ /* 0x000fe20003f44270 */
[----:B------:R3:W5:Y:S01]  /*8d40*/  MUFU.TANH R196, R153 ;  /* 0x0000009900c47308 */ /* 0x0007620000002400 */
[----:B--2---:R-:W-:Y:S02]  /*8d50*/  FSEL R161, R200, -INF , P1 ;  /* 0xff800000c8a17808 */ /* 0x004fe40000800000 */
[----:B0-----:R-:W-:Y:S02]  /*8d60*/  FMNMX.FTZ R152, R160, R3, !PT ;  /* 0x00000003a0987209 */ /* 0x001fe40007810000 */
[----:B------:R-:W-:Y:S02]  /*8d70*/  ISETP.GT.AND P1, PT, R0, 0x38, PT ;  /* 0x000000380000780c */ /* 0x000fe40003f24270 */
[----:B----4-:R-:W-:Y:S01]  /*8d80*/  FSEL R156, R193, -INF , P2 ;  /* 0xff800000c19c7808 */ /* 0x010fe20001000000 */
[----:B------:R0:W2:Y:S01]  /*8d90*/  MUFU.TANH R197, R2 ;  /* 0x0000000200c57308 */ /* 0x0000a20000002400 */
[----:B------:R-:W-:-:S02]  /*8da0*/  FMNMX.FTZ R3, R161, R152, !PT ;  /* 0x00000098a1037209 */ /* 0x000fc40007810000 */
[----:B------:R-:W-:Y:S02]  /*8db0*/  ISETP.GT.AND P2, PT, R0, 0x39, PT ;  /* 0x000000390000780c */ /* 0x000fe40003f44270 */
[----:B-1----:R-:W-:Y:S02]  /*8dc0*/  FSEL R157, R191, -INF , P1 ;  /* 0xff800000bf9d7808 */ /* 0x002fe40000800000 */
[----:B------:R-:W-:Y:S01]  /*8dd0*/  FMNMX.FTZ R192, R156, R3, !PT ;  /* 0x000000039cc07209 */ /* 0x000fe20007810000 */
[----:B------:R1:W4:Y:S01]  /*8de0*/  MUFU.TANH R193, R190 ;  /* 0x000000be00c17308 */ /* 0x0003220000002400 */
[----:B------:R-:W-:Y:S02]  /*8df0*/  ISETP.GT.AND P1, PT, R0, 0x40, PT ;  /* 0x000000400000780c */ /* 0x000fe40003f24270 */
[----:B------:R-:W-:Y:S01]  /*8e00*/  FSEL R152, R194, -INF , P2 ;  /* 0xff800000c2987808 */ /* 0x000fe20001000000 */
[----:B------:R-:W-:Y:S01]  /*8e10*/  FMUL.FTZ R194, R154, UR7 ;  /* 0x000000079ac27c20 */ /* 0x000fe20008410000 */
[----:B------:R-:W-:-:S02]  /*8e20*/  FMNMX.FTZ R3, R157, R192, !PT ;  /* 0x000000c09d037209 */ /* 0x000fc40007810000 */
[----:B------:R-:W-:Y:S01]  /*8e30*/  ISETP.GT.AND P2, PT, R0, 0x41, PT ;  /* 0x000000410000780c */ /* 0x000fe20003f44270 */
[----:B------:R-:W4:Y:S01]  /*8e40*/  MUFU.TANH R6, R6 ;  /* 0x0000000600067308 */ /* 0x000f220000002400 */
[----:B---3--:R-:W-:Y:S01]  /*8e50*/  FSEL R153, R195, -INF , P1 ;  /* 0xff800000c3997808 */ /* 0x008fe20000800000 */
[----:B------:R-:W-:Y:S01]  /*8e60*/  FMUL.FTZ R195, R155, UR7 ;  /* 0x000000079bc37c20 */ /* 0x000fe20008410000 */
[----:B0-----:R-:W-:Y:S02]  /*8e70*/  FMNMX.FTZ R2, R152, R3, !PT ;  /* 0x0000000398027209 */ /* 0x001fe40007810000 */
[----:B------:R-:W-:Y:S02]  /*8e80*/  ISETP.GT.AND P1, PT, R0, 0x48, PT ;  /* 0x000000480000780c */ /* 0x000fe40003f24270 */
[----:B-----5:R-:W-:Y:S01]  /*8e90*/  FSEL R3, R196, -INF , P2 ;  /* 0xff800000c4037808 */ /* 0x020fe20001000000 */
[----:B------:R-:W0:Y:S01]  /*8ea0*/  MUFU.TANH R184, R184 ;  /* 0x000000b800b87308 */ /* 0x000e220000002400 */
[----:B-1----:R-:W-:Y:S01]  /*8eb0*/  FMNMX.FTZ R190, R153, R2, !PT ;  /* 0x0000000299be7209 */ /* 0x002fe20007810000 */
[----:B------:R-:W-:Y:S01]  /*8ec0*/  FMUL.FTZ R196, R158, UR7 ;  /* 0x000000079ec47c20 */ /* 0x000fe20008410000 */
[----:B------:R-:W-:-:S02]  /*8ed0*/  ISETP.GT.AND P2, PT, R0, 0x49, PT ;  /* 0x000000490000780c */ /* 0x000fc40003f44270 */
[----:B--2---:R-:W-:Y:S01]  /*8ee0*/  FSEL R2, R197, -INF , P1 ;  /* 0xff800000c5027808 */ /* 0x004fe20000800000 */
[----:B------:R-:W-:Y:S01]  /*8ef0*/  FMUL.FTZ R197, R159, UR7 ;  /* 0x000000079fc57c20 */ /* 0x000fe20008410000 */
[----:B------:R-:W-:Y:S01]  /*8f00*/  FMNMX.FTZ R191, R3, R190, !PT ;  /* 0x000000be03bf7209 */ /* 0x000fe20007810000 */
[----:B------:R-:W-:Y:S01]  /*8f10*/  FMUL.FTZ R190, R162, UR7 ;  /* 0x00000007a2be7c20 */ /* 0x000fe20008410000 */
[----:B----4-:R-:W-:Y:S01]  /*8f20*/  FSEL R0, R193, -INF , P2 ;  /* 0xff800000c1007808 */ /* 0x010fe20001000000 */
[----:B------:R-:W1:Y:S01]  /*8f30*/  SHFL.IDX PT, R162, R180, 0x1, 0x1c1f ;  /* 0x003c1f00b4a27f89 */ /* 0x000e6200000e0000 */
[----:B------:R-:W-:Y:S01]  /*8f40*/  FMNMX.FTZ R191, R2, R191, !PT ;  /* 0x000000bf02bf7209 */ /* 0x000fe20007810000 */
[----:B------:R-:W2:Y:S03]  /*8f50*/  MUFU.TANH R186, R186 ;  /* 0x000000ba00ba7308 */ /* 0x000ea60000002400 */
[----:B------:R-:W-:Y:S01]  /*8f60*/  FMNMX.FTZ R192, R0, R191, !PT ;  /* 0x000000bf00c07209 */ /* 0x000fe20007810000 */
[----:B------:R-:W-:-:S04]  /*8f70*/  FMUL.FTZ R191, R163, UR7 ;  /* 0x00000007a3bf7c20 */ /* 0x000fc80008410000 */
[----:B------:R-:W3:Y:S01]  /*8f80*/  SHFL.BFLY PT, R193, R192, 0x2, 0x1f ;  /* 0x0c401f00c0c17f89 */ /* 0x000ee200000e0000 */
[----:B------:R-:W4:Y:S08]  /*8f90*/  MUFU.TANH R185, R185 ;  /* 0x000000b900b97308 */ /* 0x000f300000002400 */
[----:B------:R-:W5:Y:S01]  /*8fa0*/  MUFU.TANH R187, R187 ;  /* 0x000000bb00bb7308 */ /* 0x000f620000002400 */
[----:B-1----:R-:W-:Y:S01]  /*8fb0*/  IADD3 R189, R162, -UR11, R189 ;  /* 0x8000000ba2bd7c10 */ /* 0x002fe2000fffe0bd */
[----:B------:R-:W1:Y:S06]  /*8fc0*/  S2UR UR11, SR_CgaCtaId ;  /* 0x00000000000b79c3 */ /* 0x000e6c0000008800 */
[----:B------:R-:W1:Y:S01]  /*8fd0*/  MUFU.TANH R188, R188 ;  /* 0x000000bc00bc7308 */ /* 0x000e620000002400 */
[----:B------:R-:W-:-:S02]  /*8fe0*/  ISETP.GT.AND P1, PT, R189, RZ, PT ;  /* 0x000000ffbd00720c */ /* 0x000fc40003f24270 */
[C---:B------:R-:W-:Y:S02]  /*8ff0*/  ISETP.GT.AND P2, PT, R189.reuse, 0x1, PT ;  /* 0x00000001bd00780c */ /* 0x040fe40003f44270 */
[----:B------:R-:W-:Y:S02]  /*9000*/  FSEL R154, R6, -INF , P1 ;  /* 0xff800000069a7808 */ /* 0x000fe40000800000 */
[----:B---3--:R-:W-:Y:S01]  /*9010*/  FMNMX.FTZ R163, R192, R193, !PT ;  /* 0x000000c1c0a37209 */ /* 0x008fe20007810000 */
[----:B------:R-:W-:Y:S01]  /*9020*/  FMUL.FTZ R192, R166, UR7 ;  /* 0x00000007a6c07c20 */ /* 0x000fe20008410000 */
[----:B------:R-:W-:Y:S01]  /*9030*/  ISETP.GT.AND P1, PT, R189, 0x8, PT ;  /* 0x00000008bd00780c */ /* 0x000fe20003f24270 */
[----:B------:R-:W3:Y:S01]  /*9040*/  MUFU.TANH R182, R182 ;  /* 0x000000b600b67308 */ /* 0x000ee20000002400 */
[----:B0-----:R-:W-:Y:S01]  /*9050*/  FSEL R184, R184, -INF , P2 ;  /* 0xff800000b8b87808 */ /* 0x001fe20001000000 */
[----:B------:R-:W0:Y:S01]  /*9060*/  SHFL.BFLY PT, R166, R163, 0x1, 0x1f ;  /* 0x0c201f00a3a67f89 */ /* 0x000e2200000e0000 */
[----:B------:R-:W-:Y:S01]  /*9070*/  FMNMX.FTZ R155, R154, R21, !PT ;  /* 0x000000159a9b7209 */ /* 0x000fe20007810000 */
[----:B------:R-:W-:Y:S01]  /*9080*/  FMUL.FTZ R193, R167, UR7 ;  /* 0x00000007a7c17c20 */ /* 0x000fe20008410000 */
[----:B------:R-:W-:-:S02]  /*9090*/  ISETP.GT.AND P2, PT, R189, 0x9, PT ;  /* 0x00000009bd00780c */ /* 0x000fc40003f44270 */
[----:B--2---:R-:W-:Y:S01]  /*90a0*/  FSEL R186, R186, -INF , P1 ;  /* 0xff800000baba7808 */ /* 0x004fe20000800000 */
[----:B------:R-:W2:Y:S01]  /*90b0*/  MUFU.TANH R183, R183 ;  /* 0x000000b700b77308 */ /* 0x000ea20000002400 */
[----:B------:R-:W-:Y:S02]  /*90c0*/  FMNMX.FTZ R155, R184, R155, !PT ;  /* 0x0000009bb89b7209 */ /* 0x000fe40007810000 */
[----:B------:R-:W-:Y:S02]  /*90d0*/  ISETP.GT.AND P1, PT, R189, 0x10, PT ;  /* 0x00000010bd00780c */ /* 0x000fe40003f24270 */
[----:B----4-:R-:W-:Y:S02]  /*90e0*/  FSEL R185, R185, -INF , P2 ;  /* 0xff800000b9b97808 */ /* 0x010fe40001000000 */
[----:B------:R-:W-:Y:S01]  /*90f0*/  FMNMX.FTZ R158, R186, R155, !PT ;  /* 0x0000009bba9e7209 */ /* 0x000fe20007810000 */
[----:B------:R-:W4:Y:S01]  /*9100*/  MUFU.TANH R170, R170 ;  /* 0x000000aa00aa7308 */ /* 0x000f220000002400 */
[----:B------:R-:W-:-:S02]  /*9110*/  ISETP.GT.AND P2, PT, R189, 0x11, PT ;  /* 0x00000011bd00780c */ /* 0x000fc40003f44270 */
[----:B-----5:R-:W-:Y:S02]  /*9120*/  FSEL R155, R187, -INF , P1 ;  /* 0xff800000bb9b7808 */ /* 0x020fe40000800000 */
[----:B------:R-:W-:Y:S02]  /*9130*/  FMNMX.FTZ R162, R185, R158, !PT ;  /* 0x0000009eb9a27209 */ /* 0x000fe40007810000 */
[----:B------:R-:W-:Y:S01]  /*9140*/  ISETP.GT.AND P3, PT, R189, 0x18, PT ;  /* 0x00000018bd00780c */ /* 0x000fe20003f64270 */
[----:B------:R-:W5:Y:S01]  /*9150*/  MUFU.TANH R171, R171 ;  /* 0x000000ab00ab7308 */ /* 0x000f620000002400 */
[----:B-1----:R-:W-:Y:S02]  /*9160*/  FSEL R158, R188, -INF , P2 ;  /* 0xff800000bc9e7808 */ /* 0x002fe40001000000 */
[----:B0-----:R-:W-:Y:S02]  /*9170*/  FMNMX.FTZ R6, R163, R166, !PT ;  /* 0x000000a6a3067209 */ /* 0x001fe40007810000 */
[----:B------:R-:W-:-:S02]  /*9180*/  FMNMX.FTZ R163, R155, R162, !PT ;  /* 0x000000a29ba37209 */ /* 0x000fc40007810000 */
[C---:B------:R-:W-:Y:S01]  /*9190*/  FSETP.NEU.FTZ.AND P1, PT, R6.reuse, -INF , PT ;  /* 0xff8000000600780b */ /* 0x040fe20003f3d000 */
[----:B------:R-:W-:Y:S01]  /*91a0*/  FMUL.FTZ R187, R6, UR6 ;  /* 0x0000000606bb7c20 */ /* 0x000fe20008410000 */
[----:B------:R-:W0:Y:S01]  /*91b0*/  MUFU.TANH R174, R174 ;  /* 0x000000ae00ae7308 */ /* 0x000e220000002400 */
[----:B------:R-:W-:Y:S02]  /*91c0*/  ISETP.GT.AND P4, PT, R189, 0x19, PT ;  /* 0x00000019bd00780c */ /* 0x000fe40003f84270 */
[----:B---3--:R-:W-:Y:S02]  /*91d0*/  FSEL R159, R182, -INF , P3 ;  /* 0xff800000b69f7808 */ /* 0x008fe40001800000 */
[----:B------:R-:W-:Y:S02]  /*91e0*/  FMNMX.FTZ R166, R158, R163, !PT ;  /* 0x000000a39ea67209 */ /* 0x000fe40007810000 */
[----:B------:R-:W-:Y:S01]  /*91f0*/  FSEL R187, R187, RZ, P1 ;  /* 0x000000ffbbbb7208 */ /* 0x000fe20000800000 */
[----:B------:R-:W1:Y:S01]  /*9200*/  MUFU.TANH R175, R175 ;  /* 0x000000af00af7308 */ /* 0x000e620000002400 */
[----:B------:R-:W-:-:S02]  /*9210*/  ISETP.GT.AND P2, PT, R189, 0x20, PT ;  /* 0x00000020bd00780c */ /* 0x000fc40003f44270 */
[----:B--2---:R-:W-:Y:S01]  /*9220*/  FSEL R162, R183, -INF , P4 ;  /* 0xff800000b7a27808 */ /* 0x004fe20002000000 */
[--C-:B------:R-:W-:Y:S01]  /*9230*/  FFMA.FTZ R182, R181, UR6, -R187.reuse ;  /* 0x00000006b5b67c23 */ /* 0x100fe200080108bb */
[----:B------:R-:W-:Y:S01]  /*9240*/  FMNMX.FTZ R163, R159, R166, !PT ;  /* 0x000000a69fa37209 */ /* 0x000fe20007810000 */
[--C-:B------:R-:W-:Y:S01]  /*9250*/  FFMA.FTZ R208, R179, UR6, -R187.reuse ;  /* 0x00000006b3d07c23 */ /* 0x100fe200080108bb */
[C---:B------:R-:W-:Y:S01]  /*9260*/  ISETP.GT.AND P3, PT, R189.reuse, 0x21, PT ;  /* 0x00000021bd00780c */ /* 0x040fe20003f64270 */
[----:B------:R-:W2:Y:S01]  /*9270*/  MUFU.TANH R190, R190 ;  /* 0x000000be00be7308 */ /* 0x000ea20000002400 */
[----:B----4-:R-:W-:Y:S01]  /*9280*/  FSEL R166, R170, -INF , P2 ;  /* 0xff800000aaa67808 */ /* 0x010fe20001000000 */
[--C-:B------:R-:W-:Y:S01]  /*9290*/  FFMA.FTZ R210, R178, UR6, -R187.reuse ;  /* 0x00000006b2d27c23 */ /* 0x100fe200080108bb */
[----:B------:R-:W-:Y:S01]  /*92a0*/  FMNMX.FTZ R181, R162, R163, !PT ;  /* 0x000000a3a2b57209 */ /* 0x000fe20007810000 */
[--C-:B------:R-:W-:Y:S01]  /*92b0*/  FFMA.FTZ R204, R176, UR6, -R187.reuse ;  /* 0x00000006b0cc7c23 */ /* 0x100fe200080108bb */
[----:B------:R-:W-:Y:S01]  /*92c0*/  ISETP.GT.AND P2, PT, R189, 0x28, PT ;  /* 0x00000028bd00780c */ /* 0x000fe20003f44270 */
[--C-:B------:R-:W-:Y:S01]  /*92d0*/  FFMA.FTZ R206, R172, UR6, -R187.reuse ;  /* 0x00000006acce7c23 */ /* 0x100fe200080108bb */
[----:B-----5:R-:W-:Y:S01]  /*92e0*/  FSEL R167, R171, -INF , P3 ;  /* 0xff800000aba77808 */ /* 0x020fe20001800000 */
[----:B------:R-:W3:Y:S01]  /*92f0*/  MUFU.TANH R191, R191 ;  /* 0x000000bf00bf7308 */ /* 0x000ee20000002400 */
[----:B------:R-:W-:Y:S01]  /*9300*/  FMNMX.FTZ R180, R166, R181, !PT ;  /* 0x000000b5a6b47209 */ /* 0x000fe20007810000 */
[--C-:B------:R-:W-:Y:S01]  /*9310*/  FFMA.FTZ R202, R165, UR6, -R187.reuse ;  /* 0x00000006a5ca7c23 */ /* 0x100fe200080108bb */
[----:B------:R-:W-:Y:S01]  /*9320*/  ISETP.GT.AND P3, PT, R189, 0x29, PT ;  /* 0x00000029bd00780c */ /* 0x000fe20003f64270 */
[--C-:B------:R-:W-:Y:S01]  /*9330*/  FFMA.FTZ R165, R160, UR6, -R187.reuse ;  /* 0x00000006a0a57c23 */ /* 0x100fe200080108bb */
[----:B0-----:R-:W-:Y:S01]  /*9340*/  FSEL R170, R174, -INF , P2 ;  /* 0xff800000aeaa7808 */ /* 0x001fe20001000000 */
[--C-:B------:R-:W-:Y:S01]  /*9350*/  FFMA.FTZ R200, R169, UR6, -R187.reuse ;  /* 0x00000006a9c87c23 */ /* 0x100fe200080108bb */
[----:B------:R-:W-:Y:S01]  /*9360*/  FMNMX.FTZ R179, R167, R180, !PT ;  /* 0x000000b4a7b37209 */ /* 0x000fe20007810000 */
[----:B------:R-:W0:Y:S01]  /*9370*/  MUFU.TANH R192, R192 ;  /* 0x000000c000c07308 */ /* 0x000e220000002400 */
[----:B------:R-:W-:Y:S01]  /*9380*/  ISETP.GT.AND P2, PT, R189, 0x30, PT ;  /* 0x00000030bd00780c */ /* 0x000fe20003f44270 */
[--C-:B------:R-:W-:Y:S01]  /*9390*/  FFMA.FTZ R198, R157, UR6, -R187.reuse ;  /* 0x000000069dc67c23 */ /* 0x100fe200080108bb */
[----:B-1----:R-:W-:Y:S01]  /*93a0*/  FSEL R171, R175, -INF , P3 ;  /* 0xff800000afab7808 */ /* 0x002fe20001800000 */
[--C-:B------:R-:W-:Y:S01]  /*93b0*/  FFMA.FTZ R177, R177, UR6, -R187.reuse ;  /* 0x00000006b1b17c23 */ /* 0x100fe200080108bb */
[----:B------:R-:W-:Y:S01]  /*93c0*/  FMNMX.FTZ R180, R170, R179, !PT ;  /* 0x000000b3aab47209 */ /* 0x000fe20007810000 */
[--C-:B------:R-:W-:Y:S01]  /*93d0*/  FFMA.FTZ R169, R164, UR6, -R187.reuse ;  /* 0x00000006a4a97c23 */ /* 0x100fe200080108bb */
[----:B------:R-:W-:Y:S01]  /*93e0*/  ISETP.GT.AND P3, PT, R189, 0x31, PT ;  /* 0x00000031bd00780c */ /* 0x000fe20003f64270 */
[----:B------:R-:W1:Y:S01]  /*93f0*/  MUFU.TANH R193, R193 ;  /* 0x000000c100c17308 */ /* 0x000e620000002400 */
[----:B--2---:R-:W-:Y:S01]  /*9400*/  FSEL R174, R190, -INF , P2 ;  /* 0xff800000beae7808 */ /* 0x004fe20001000000 */
[----:B------:R-:W-:Y:S01]  /*9410*/  FFMA.FTZ R157, R152, UR6, -R187 ;  /* 0x00000006989d7c23 */ /* 0x000fe200080108bb */
[----:B------:R-:W-:-:S02]  /*9420*/  FMNMX.FTZ R179, R171, R180, !PT ;  /* 0x000000b4abb37209 */ /* 0x000fc40007810000 */
[----:B------:R-:W-:Y:S02]  /*9430*/  ISETP.GT.AND P2, PT, R189, 0x38, PT ;  /* 0x00000038bd00780c */ /* 0x000fe40003f44270 */
[----:B---3--:R-:W-:Y:S01]  /*9440*/  FSEL R175, R191, -INF , P3 ;  /* 0xff800000bfaf7808 */ /* 0x008fe20001800000 */
[----:B------:R-:W2:Y:S01]  /*9450*/  MUFU.TANH R194, R194 ;  /* 0x000000c200c27308 */ /* 0x000ea20000002400 */
[----:B------:R-:W-:Y:S02]  /*9460*/  FMNMX.FTZ R180, R174, R179, !PT ;  /* 0x000000b3aeb47209 */ /* 0x000fe40007810000 */
[----:B------:R-:W-:Y:S02]  /*9470*/  ISETP.GT.AND P3, PT, R189, 0x39, PT ;  /* 0x00000039bd00780c */ /* 0x000fe40003f64270 */
[----:B0-----:R-:W-:Y:S01]  /*9480*/  FSEL R178, R192, -INF , P2 ;  /* 0xff800000c0b27808 */ /* 0x001fe20001000000 */
[--C-:B------:R-:W-:Y:S01]  /*9490*/  FFMA.FTZ R192, R153, UR6, -R187.reuse ;  /* 0x0000000699c07c23 */ /* 0x100fe200080108bb */
[----:B------:R-:W-:Y:S01]  /*94a0*/  FMNMX.FTZ R181, R175, R180, !PT ;  /* 0x000000b4afb57209 */ /* 0x000fe20007810000 */
[----:B------:R-:W0:Y:S01]  /*94b0*/  MUFU.TANH R195, R195 ;  /* 0x000000c300c37308 */ /* 0x000e220000002400 */
[----:B------:R-:W-:Y:S01]  /*94c0*/  ISETP.GT.AND P2, PT, R189, 0x40, PT ;  /* 0x00000040bd00780c */ /* 0x000fe20003f44270 */
[----:B------:R-:W-:Y:S01]  /*94d0*/  FFMA.FTZ R153, R3, UR6, -R187 ;  /* 0x0000000603997c23 */ /* 0x000fe200080108bb */
[----:B-1----:R-:W-:-:S02]  /*94e0*/  FSEL R179, R193, -INF , P3 ;  /* 0xff800000c1b37808 */ /* 0x002fc40001800000 */
[C---:B------:R-:W-:Y:S02]  /*94f0*/  ISETP.GT.AND P3, PT, R189.reuse, 0x41, PT ;  /* 0x00000041bd00780c */ /* 0x040fe40003f64270 */
[----:B------:R-:W-:Y:S01]  /*9500*/  R2UR UR7, R214 ;  /* 0x00000000d60772ca */ /* 0x000fe200000e0000 */
[----:B------:R-:W-:Y:S01]  /*9510*/  MUFU.TANH R196, R196 ;  /* 0x000000c400c47308 */ /* 0x000fe20000002400 */
[----:B--2---:R-:W-:Y:S01]  /*9520*/  FSEL R180, R194, -INF , P2 ;  /* 0xff800000c2b47808 */ /* 0x004fe20001000000 */
[----:B------:R-:W-:Y:S01]  /*9530*/  FFMA.FTZ R194, R2, UR6, -R187 ;  /* 0x0000000602c27c23 */ /* 0x000fe200080108bb */
[----:B------:R-:W-:-:S05]  /*9540*/  ISETP.GT.AND P2, PT, R189, 0x48, PT ;  /* 0x00000048bd00780c */ /* 0x000fca0003f44270 */
[----:B------:R-:W1:Y:S01]  /*9550*/  MUFU.TANH R197, R197 ;  /* 0x000000c500c57308 */ /* 0x000e620000002400 */
[----:B0-----:R-:W-:Y:S02]  /*9560*/  FSEL R176, R195, -INF , P3 ;  /* 0xff800000c3b07808 */ /* 0x001fe40001800000 */
[----:B------:R-:W-:Y:S01]  /*9570*/  ISETP.GT.AND P3, PT, R189, 0x49, PT ;  /* 0x00000049bd00780c */ /* 0x000fe20003f64270 */
[----:B------:R-:W-:Y:S01]  /*9580*/  FFMA.FTZ R189, R173, UR6, -R187 ;  /* 0x00000006adbd7c23 */ /* 0x000fe200080108bb */
[----:B------:R-:W-:-:S03]  /*9590*/  UIADD3 UR7, UR7, 0x38840, URZ ;  /* 0x0003884007077890 */ /* 0x000fc6000fffe03f */
[----:B------:R0:W-:Y:S01]  /*95a0*/  MUFU.EX2 R163, R182 ;  /* 0x000000b600a37308 */ /* 0x0001e20000000800 */
[----:B------:R-:W-:-:S07]  /*95b0*/  UPRMT UR7, UR11, 0x654, UR7 ;  /* 0x000006540b077896 */ /* 0x000fce0008000007 */
[----:B------:R-:W-:Y:S01]  /*95c0*/  MUFU.EX2 R208, R208 ;  /* 0x000000d000d07308 */ /* 0x000fe20000000800 */
[----:B0-----:R-:W-:Y:S01]  /*95d0*/  FMNMX.FTZ R182, R178, R181, !PT ;  /* 0x000000b5b2b67209 */ /* 0x001fe20007810000 */
[----:B------:R-:W-:Y:S01]  /*95e0*/  SYNCS.ARRIVE.TRANS64.RED.A1T0 RZ, [UR7], RZ ;  /* 0x000000ffffff79a7 */ /* 0x000fe20008100407 */
[----:B-1----:R-:W-:Y:S02]  /*95f0*/  FSEL R188, R197, -INF , P3 ;  /* 0xff800000c5bc7808 */ /* 0x002fe40001800000 */
[----:B------:R-:W-:Y:S02]  /*9600*/  FMNMX.FTZ R181, R179, R182, !PT ;  /* 0x000000b6b3b57209 */ /* 0x000fe40007810000 */
[----:B------:R-:W-:Y:S01]  /*9610*/  FSEL R182, R196, -INF , P2 ;  /* 0xff800000c4b67808 */ /* 0x000fe20001000000 */
[--C-:B------:R-:W-:Y:S01]  /*9620*/  FFMA.FTZ R196, R161, UR6, -R187.reuse ;  /* 0x00000006a1c47c23 */ /* 0x100fe200080108bb */
[----:B------:R-:W-:Y:S01]  /*9630*/  FMNMX.FTZ R181, R180, R181, !PT ;  /* 0x000000b5b4b57209 */ /* 0x000fe20007810000 */
[----:B------:R-:W-:Y:S01]  /*9640*/  FFMA.FTZ R161, R156, UR6, -R187 ;  /* 0x000000069ca17c23 */ /* 0x000fe200080108bb */
[----:B------:R-:W-:Y:S02]  /*9650*/  MUFU.EX2 R210, R210 ;  /* 0x000000d200d27308 */ /* 0x000fe40000000800 */
[----:B------:R-:W-:-:S04]  /*9660*/  FMNMX.FTZ R173, R176, R181, !PT ;  /* 0x000000b5b0ad7209 */ /* 0x000fc80007810000 */
[----:B------:R-:W-:Y:S02]  /*9670*/  FMNMX.FTZ R173, R182, R173, !PT ;  /* 0x000000adb6ad7209 */ /* 0x000fe40007810000 */
[----:B------:R-:W-:Y:S02]  /*9680*/  MUFU.EX2 R177, R177 ;  /* 0x000000b100b17308 */ /* 0x000fe40000000800 */
[----:B------:R-:W-:Y:S01]  /*9690*/  FMNMX.FTZ R172, R188, R173, !PT ;  /* 0x000000adbcac7209 */ /* 0x000fe20007810000 */
[----:B------:R-:W-:-:S04]  /*96a0*/  FFMA.FTZ R173, R168, UR6, -R187 ;  /* 0x00000006a8ad7c23 */ /* 0x000fc800080108bb */
[----:B------:R-:W0:Y:S01]  /*96b0*/  SHFL.BFLY PT, R183, R172, 0x2, 0x1f ;  /* 0x0c401f00acb77f89 */ /* 0x000e2200000e0000 */
[----:B------:R-:W-:Y:S08]  /*96c0*/  MUFU.EX2 R204, R204 ;  /* 0x000000cc00cc7308 */ /* 0x000ff00000000800 */
        /* <DEDUP_REMOVED lines=8> */
[----:B0-----:R-:W-:Y:S01]  /*9750*/  FMNMX.FTZ R3, R183, R160, !PT ;  /* 0x000000a0b7037209 */ /* 0x001fe20007810000 */
[----:B------:R-:W-:-:S03]  /*9760*/  FFMA.FTZ R183, R0, UR6, -R187 ;  /* 0x0000000600b77c23 */ /* 0x000fc600080108bb */
[C---:B------:R-:W-:Y:S01]  /*9770*/  FSETP.NEU.FTZ.AND P2, PT, R3.reuse, -INF , PT ;  /* 0xff8000000300780b */ /* 0x040fe20003f5d000 */
[C---:B------:R-:W-:Y:S02]  /*9780*/  FMUL.FTZ R2, R3.reuse, UR6 ;  /* 0x0000000603027c20 */ /* 0x040fe40008410000 */
[----:B------:R-:W-:Y:S01]  /*9790*/  MUFU.EX2 R165, R165 ;  /* 0x000000a500a57308 */ /* 0x000fe20000000800 */
[----:B------:R-:W-:Y:S02]  /*97a0*/  FSEL R0, R3, RZ, P2 ;  /* 0x000000ff03007208 */ /* 0x000fe40001000000 */
[----:B------:R-:W-:-:S03]  /*97b0*/  FSEL R187, R2, RZ, P2 ;  /* 0x000000ff02bb7208 */ /* 0x000fc60001000000 */
[----:B------:R-:W-:Y:S02]  /*97c0*/  FADD.FTZ R2, -R0, R21 ;  /* 0x0000001500027221 */ /* 0x000fe40000010100 */
[----:B------:R-:W-:Y:S01]  /*97d0*/  MUFU.EX2 R196, R196 ;  /* 0x000000c400c47308 */ /* 0x000fe20000000800 */
[--C-:B------:R-:W-:Y:S01]  /*97e0*/  FFMA.FTZ R205, R155, UR6, -R187.reuse ;  /* 0x000000069bcd7c23 */ /* 0x100fe200080108bb */
[----:B------:R-:W-:Y:S01]  /*97f0*/  FSEL R155, R6, RZ, P1 ;  /* 0x000000ff069b7208 */ /* 0x000fe20000800000 */
[--C-:B------:R-:W-:Y:S01]  /*9800*/  FFMA.FTZ R209, R154, UR6, -R187.reuse ;  /* 0x000000069ad17c23 */ /* 0x100fe200080108bb */
[----:B------:R-:W-:Y:S01]  /*9810*/  FMUL.FTZ R2, R2, UR6 ;  /* 0x0000000602027c20 */ /* 0x000fe20008410000 */
[--C-:B------:R-:W-:Y:S01]  /*9820*/  FFMA.FTZ R152, R184, UR6, -R187.reuse ;  /* 0x00000006b8987c23 */ /* 0x100fe200080108bb */
[--C-:B------:R-:W-:Y:S01]  /*9830*/  FFMA.FTZ R211, R186, UR6, -R187.reuse ;  /* 0x00000006bad37c23 */ /* 0x100fe200080108bb */
[----:B------:R-:W-:Y:S01]  /*9840*/  FADD.FTZ R155, -R155, R20 ;  /* 0x000000149b9b7221 */ /* 0x000fe20000010100 */
[--C-:B------:R-:W-:Y:S01]  /*9850*/  FFMA.FTZ R154, R185, UR6, -R187.reuse ;  /* 0x00000006b99a7c23 */ /* 0x100fe200080108bb */
        /* <DEDUP_REMOVED lines=14> */
[----:B------:R-:W-:-:S02]  /*9940*/  FFMA.FTZ R182, R182, UR6, -R187 ;  /* 0x00000006b6b67c23 */ /* 0x000fc400080108bb */
[----:B------:R-:W1:Y:S08]  /*9950*/  MUFU.EX2 R2, R2 ;  /* 0x0000000200027308 */ /* 0x000e700000000800 */
[----:B------:R-:W2:Y:S01]  /*9960*/  MUFU.EX2 R152, R152 ;  /* 0x0000009800987308 */ /* 0x000ea20000000800 */
[----:B0-----:R-:W-:-:S04]  /*9970*/  FFMA.FTZ R13, R0, R13, R163 ;  /* 0x0000000d000d7223 */ /* 0x001fc800000100a3 */
[----:B------:R-:W-:-:S03]  /*9980*/  FADD.FTZ R13, R208, R13 ;  /* 0x0000000dd00d7221 */ /* 0x000fc60000010000 */
[----:B------:R-:W0:Y:S01]  /*9990*/  MUFU.EX2 R211, R211 ;  /* 0x000000d300d37308 */ /* 0x000e220000000800 */
[----:B-1----:R-:W-:Y:S01]  /*99a0*/  FFMA.FTZ R21, R2, R12, R209 ;  /* 0x0000000c02157223 */ /* 0x002fe200000100d1 */
[----:B------:R-:W-:-:S06]  /*99b0*/  FADD.FTZ R164, R210, R13 ;  /* 0x0000000dd2a47221 */ /* 0x000fcc0000010000 */
[----:B------:R-:W1:Y:S01]  /*99c0*/  MUFU.EX2 R154, R154 ;  /* 0x0000009a009a7308 */ /* 0x000e620000000800 */
[----:B--2---:R-:W-:Y:S01]  /*99d0*/  FADD.FTZ R12, R152, R21 ;  /* 0x00000015980c7221 */ /* 0x004fe20000010000 */
[----:B------:R-:W-:-:S04]  /*99e0*/  FADD.FTZ R21, R177, R164 ;  /* 0x000000a4b1157221 */ /* 0x000fc80000010000 */
[----:B------:R-:W-:Y:S02]  /*99f0*/  FADD.FTZ R164, R204, R21 ;  /* 0x00000015cca47221 */ /* 0x000fe40000010000 */
[----:B------:R-:W2:Y:S01]  /*9a00*/  MUFU.EX2 R205, R205 ;  /* 0x000000cd00cd7308 */ /* 0x000ea20000000800 */
[----:B0-----:R-:W-:Y:S01]  /*9a10*/  FADD.FTZ R13, R211, R12 ;  /* 0x0000000cd30d7221 */ /* 0x001fe20000010000 */
[----:B------:R-:W-:Y:S01]  /*9a20*/  FADD.FTZ R21, R181, R164 ;  /* 0x000000a4b5157221 */ /* 0x000fe20000010000 */
[----:B------:R-:W-:-:S03]  /*9a30*/  FFMA.FTZ R164, R179, UR6, -R187 ;  /* 0x00000006b3a47c23 */ /* 0x000fc600080108bb */
[----:B------:R-:W-:Y:S02]  /*9a40*/  FADD.FTZ R166, R206, R21 ;  /* 0x00000015cea67221 */ /* 0x000fe40000010000 */
[----:B------:R-:W0:Y:S01]  /*9a50*/  MUFU.EX2 R156, R156 ;  /* 0x0000009c009c7308 */ /* 0x000e220000000800 */
[----:B-1----:R-:W-:Y:S01]  /*9a60*/  FADD.FTZ R12, R154, R13 ;  /* 0x0000000d9a0c7221 */ /* 0x002fe20000010000 */
[----:B------:R-:W-:-:S04]  /*9a70*/  FADD.FTZ R21, R173, R166 ;  /* 0x000000a6ad157221 */ /* 0x000fc80000010000 */
[----:B------:R-:W-:Y:S02]  /*9a80*/  FADD.FTZ R166, R200, R21 ;  /* 0x00000015c8a67221 */ /* 0x000fe40000010000 */
[----:B------:R-:W1:Y:S01]  /*9a90*/  MUFU.EX2 R207, R207 ;  /* 0x000000cf00cf7308 */ /* 0x000e620000000800 */
[----:B--2---:R-:W-:Y:S01]  /*9aa0*/  FADD.FTZ R13, R205, R12 ;  /* 0x0000000ccd0d7221 */ /* 0x004fe20000010000 */
[----:B------:R-:W-:Y:S01]  /*9ab0*/  FADD.FTZ R21, R169, R166 ;  /* 0x000000a6a9157221 */ /* 0x000fe20000010000 */
[--C-:B------:R-:W-:Y:S01]  /*9ac0*/  FFMA.FTZ R166, R176, UR6, -R187.reuse ;  /* 0x00000006b0a67c23 */ /* 0x100fe200080108bb */
[----:B------:R-:W-:Y:S02]  /*9ad0*/  FFMA.FTZ R187, R188, UR6, -R187 ;  /* 0x00000006bcbb7c23 */ /* 0x000fe400080108bb */
        /* <DEDUP_REMOVED lines=47> */
.L_x_2213:
[----:B------:R-:W0:Y:S01]  /*9dd0*/  S2UR UR14, SR_CgaCtaId ;  /* 0x00000000000e79c3 */ /* 0x000e220000008800 */
[----:B------:R-:W-:Y:S01]  /*9de0*/  R2UR UR11, R213 ;  /* 0x00000000d50b72ca */ /* 0x000fe200000e0000 */
[----:B------:R-:W-:Y:S01]  /*9df0*/  UIADD3 UR10, UR10, 0x38860, URZ ;  /* 0x000388600a0a7890 */ /* 0x000fe2000fffe03f */
[----:B------:R-:W-:Y:S01]  /*9e00*/  R2UR UR7, R212 ;  /* 0x00000000d40772ca */ /* 0x000fe200000e0000 */
[----:B------:R-:W-:Y:S01]  /*9e10*/  IMAD.MOV.U32 R21, RZ, RZ, R3 ;  /* 0x000000ffff157224 */ /* 0x000fe200078e0003 */
[----:B------:R-:W-:Y:S01]  /*9e20*/  F2FP.F16.F32.PACK_AB R201, R20, R201 ;  /* 0x000000c914c9723e */ /* 0x000fe200000000ff */
[----:B------:R-:W-:Y:S01]  /*9e30*/  IMAD.MOV.U32 R20, RZ, RZ, R6 ;  /* 0x000000ffff147224 */ /* 0x000fe200078e0006 */
[----:B------:R-:W-:Y:S01]  /*9e40*/  F2FP.F16.F32.PACK_AB R208, R208, R163 ;  /* 0x000000a3d0d0723e */ /* 0x000fe200000000ff */
[----:B------:R-:W-:Y:S01]  /*9e50*/  IMAD.U32 R218, RZ, RZ, UR61 ;  /* 0x0000003dffda7e24 */ /* 0x000fe2000f8e00ff */
[----:B------:R-:W-:Y:S02]  /*9e60*/  F2FP.F16.F32.PACK_AB R209, R152, R209 ;  /* 0x000000d198d1723e */ /* 0x000fe400000000ff */
[----:B------:R-:W-:-:S02]  /*9e70*/  F2FP.F16.F32.PACK_AB R210, R177, R210 ;  /* 0x000000d2b1d2723e */ /* 0x000fc400000000ff */
[----:B------:R-:W-:Y:S02]  /*9e80*/  F2FP.F16.F32.PACK_AB R211, R154, R211 ;  /* 0x000000d39ad3723e */ /* 0x000fe400000000ff */
[----:B------:R-:W-:Y:S01]  /*9e90*/  F2FP.F16.F32.PACK_AB R204, R181, R204 ;  /* 0x000000ccb5cc723e */ /* 0x000fe200000000ff */
[----:B------:R-:W-:Y:S01]  /*9ea0*/  UISETP.GT.AND UP0, UPT, UR7, UR11, UPT ;  /* 0x0000000b0700728c */ /* 0x000fe2000bf04270 */
[----:B------:R-:W-:Y:S01]  /*9eb0*/  F2FP.F16.F32.PACK_AB R205, R156, R205 ;  /* 0x000000cd9ccd723e */ /* 0x000fe200000000ff */
[----:B------:R-:W-:Y:S01]  /*9ec0*/  UIADD3 UR7, UR7, -0x1, URZ ;  /* 0xffffffff07077890 */ /* 0x000fe2000fffe03f */
[----:B------:R-:W-:Y:S02]  /*9ed0*/  F2FP.F16.F32.PACK_AB R206, R173, R206 ;  /* 0x000000ceadce723e */ /* 0x000fe400000000ff */
[----:B------:R-:W-:Y:S02]  /*9ee0*/  F2FP.F16.F32.PACK_AB R207, R158, R207 ;  /* 0x000000cf9ecf723e */ /* 0x000fe400000000ff */
[----:B------:R-:W-:Y:S01]  /*9ef0*/  PLOP3.LUT P1, PT, PT, PT, UP0, 0x80, 0x0 ;  /* 0x000000000000781c */ /* 0x000fe20003f2f008 */
[----:B0-----:R-:W-:Y:S01]  /*9f00*/  UPRMT UR10, UR14, 0x654, UR10 ;  /* 0x000006540e0a7896 */ /* 0x001fe2000800000a */
[----:B------:R-:W-:Y:S01]  /*9f10*/  IMAD.U32 R212, RZ, RZ, UR7 ;  /* 0x00000007ffd47e24 */ /* 0x000fe2000f8e00ff */
[----:B------:R-:W-:-:S02]  /*9f20*/  F2FP.F16.F32.PACK_AB R200, R169, R200 ;  /* 0x000000c8a9c8723e */ /* 0x000fc400000000ff */
[----:B------:R-:W-:Y:S02]  /*9f30*/  F2FP.F16.F32.PACK_AB R202, R165, R202 ;  /* 0x000000caa5ca723e */ /* 0x000fe400000000ff */
[----:B------:R-:W-:Y:S02]  /*9f40*/  F2FP.F16.F32.PACK_AB R203, R160, R203 ;  /* 0x000000cba0cb723e */ /* 0x000fe400000000ff */
[----:B------:R-:W-:Y:S01]  /*9f50*/  F2FP.F16.F32.PACK_AB R196, R161, R196 ;  /* 0x000000c4a1c4723e */ /* 0x000fe200000000ff */
        /* <DEDUP_REMOVED lines=8> */
[----:B------:R-:W-:Y:S02]  /*9fe0*/  MOV R217, UR10 ;  /* 0x0000000a00d97c02 */ /* 0x000fe40008000f00 */
[----:B------:R-:W-:Y:S01]  /*9ff0*/  F2FP.F16.F32.PACK_AB R195, R187, R182 ;  /* 0x000000b6bbc3723e */ /* 0x000fe200000000ff */
[----:B------:R-:W-:Y:S06]  /*a000*/  @P1 BRA `(.L_x_2214) ;  /* 0xffffffb8006c1947 */ /* 0x000fec000383ffff */
[----:B------:R-:W-:-:S07]  /*a010*/  IMAD.U32 R212, RZ, RZ, UR7 ;  /* 0x00000007ffd47e24 */ /* 0x000fce000f8e00ff */
.L_x_2203:
[----:B------:R-:W-:Y:S02]  /*a020*/  R2UR UR10, R22 ;  /* 0x00000000160a72ca */ /* 0x000fe400000e0000 */
[----:B------:R-:W-:-:S13]  /*a030*/  R2UR UR7, R212 ;  /* 0x00000000d40772ca */ /* 0x000fda00000e0000 */
[----:B------:R-:W-:-:S06]  /*a040*/  UISETP.GE.AND UP0, UPT, UR7, UR10, UPT ;  /* 0x0000000a0700728c */ /* 0x000fcc000bf06270 */
[----:B------:R-:W-:-:S13]  /*a050*/  PLOP3.LUT P1, PT, PT, PT, UP0, 0x80, 0x0 ;  /* 0x000000000000781c */ /* 0x000fda0003f2f008 */
[----:B------:R-:W-:Y:S05]  /*a060*/  @!P1 BRA `(.L_x_2215) ;  /* 0x00000040000c9947 */ /* 0x000fea0003800000 */
[----:B------:R-:W-:Y:S01]  /*a070*/  R2UR UR6, R7 ;  /* 0x00000000070672ca */ /* 0x000fe200000e0000 */
[----:B------:R-:W-:Y:S01]  /*a080*/  IMAD.MOV.U32 R17, RZ, RZ, R6 ;  /* 0x000000ffff117224 */ /* 0x000fe200078e0006 */
[----:B------:R-:W-:Y:S01]  /*a090*/  MOV R14, R3 ;  /* 0x00000003000e7202 */ /* 0x000fe20000000f00 */
[----:B------:R-:W-:Y:S01]  /*a0a0*/  UMOV UR60, UR61 ;  /* 0x0000003d003c7c82 */ /* 0x000fe20008000000 */
[----:B------:R-:W-:-:S09]  /*a0b0*/  ULDC UR7, c[0x0][0x9d8] ;  /* 0x0002760000077ab9 */ /* 0x000fd20000000800 */
[----:B------:R-:W-:-:S07]  /*a0c0*/  IMAD.U32 R214, RZ, RZ, UR6 ;  /* 0x00000006ffd67e24 */ /* 0x000fce000f8e00ff */
.L_x_2226:
        /* <DEDUP_REMOVED lines=9> */
.L_x_2216:
[----:B------:R-:W-:Y:S02]  /*a160*/  R2UR UR6, R16 ;  /* 0x00000000100672ca */ /* 0x000fe400000e0000 */
[----:B------:R-:W-:-:S11]  /*a170*/  R2UR UR10, R7 ;  /* 0x00000000070a72ca */ /* 0x000fd600000e0000 */
[----:B------:R-:W-:Y:S02]  /*a180*/  ULEA UR6, UR61, UR6, 0x3 ;  /* 0x000000063d067291 */ /* 0x000fe4000f8e183f */
[----:B------:R-:W-:-:S04]  /*a190*/  MOV R3, UR10 ;  /* 0x0000000a00037c02 */ /* 0x000fc80008000f00 */
[----:B------:R-:W-:Y:S01]  /*a1a0*/  SHF.L.U32 R3, R3, 0x1f, RZ ;  /* 0x0000001f03037819 */ /* 0x000fe200000006ff */
[----:B------:R-:W-:-:S03]  /*a1b0*/  IMAD.U32 R213, RZ, RZ, UR6 ;  /* 0x00000006ffd57e24 */ /* 0x000fc6000f8e00ff */
[----:B------:R0:W1:Y:S01]  /*a1c0*/  SYNCS.PHASECHK.TRANS64.TRYWAIT P1, [UR6+0x38830], R3 ;  /* 0x03883003ff0075a7 */ /* 0x0000620008020146 */
[----:B------:R-:W-:Y:S05]  /*a1d0*/  @!P0 BRA `(.L_x_2217) ;  /* 0x0000000000048947 */ /* 0x000fea0003800000 */
[----:B------:R-:W-:Y:S01]  /*a1e0*/  BPT.TRAP 0x1 ;  /* 0x000000040000795c */ /* 0x000fe20000300000 */
.L_x_2217:
[----:B-1----:R-:W-:Y:S05]  /*a1f0*/  @P1 BRA `(.L_x_2218) ;  /* 0x00000000000c1947 */ /* 0x002fea0003800000 */
[----:B------:R-:W-:-:S13]  /*a200*/  R2UR UR6, R213 ;  /* 0x00000000d50672ca */ /* 0x000fda00000e0000 */
[----:B------:R-:W1:Y:S02]  /*a210*/  SYNCS.PHASECHK.TRANS64.TRYWAIT P1, [UR6+0x38830], R3 ;  /* 0x03883003ff0075a7 */ /* 0x000e640008020146 */
[----:B-1----:R-:W-:Y:S05]  /*a220*/  @!P1 BRA `(.L_x_2219) ;  /* 0x000000b8008c9947 */ /* 0x002fea0003800000 */
.L_x_2218:
        /* <DEDUP_REMOVED lines=35> */
[----:B------:R-:W-:Y:S01]  /*a460*/  R2UR UR14, R10 ;  /* 0x000000000a0e72ca */ /* 0x000fe200000e0000 */
[----:B------:R-:W-:Y:S01]  /*a470*/  UMOV UR54, UR10 ;  /* 0x0000000a00367c82 */ /* 0x000fe20008000000 */
[----:B------:R-:W-:Y:S01]  /*a480*/  R2UR UR15, R11 ;  /* 0x000000000b0f72ca */ /* 0x000fe200000e0000 */
        /* <DEDUP_REMOVED lines=303> */
[----:B------:R-:W-:Y:S02]  /*b780*/  R2UR UR14, R8 ;  /* 0x00000000080e72ca */ /* 0x000fe400000e0000 */
[----:B------:R-:W-:-:S11]  /*b790*/  R2UR UR15, R9 ;  /* 0x00000000090f72ca */ /* 0x000fd600000e0000 */
        /* <DEDUP_REMOVED lines=308> */
.L_x_2220:
        /* <DEDUP_REMOVED lines=8> */
.L_x_2221:
[----:B-1----:R-:W-:Y:S05]  /*cb60*/  @P1 BRA `(.L_x_2222) ;  /* 0x0000000000081947 */ /* 0x002fea0003800000 */
[----:B------:R-:W1:Y:S02]  /*cb70*/  SYNCS.PHASECHK.TRANS64.TRYWAIT P1, [UR14+0x38850], R0 ;  /* 0x03885000ff0075a7 */ /* 0x000e64000802014e */
[----:B-1----:R-:W-:Y:S05]  /*cb80*/  @!P1 BRA `(.L_x_2223) ;  /* 0x0000009000509947 */ /* 0x002fea0003800000 */
.L_x_2222:
        /* <DEDUP_REMOVED lines=37> */
.L_x_2224:
        /* <DEDUP_REMOVED lines=45> */
[----:B------:R-:W-:Y:S01]  /*d0b0*/  ULDC UR6, c[0x0][0x988] ;  /* 0x0002620000067ab9 */ /* 0x000fe20000000800 */
[----:B------:R-:W2:Y:S01]  /*d0c0*/  MUFU.TANH R20, R20 ;  /* 0x0000001400147308 */ /* 0x000ea20000002400 */
[----:B0-----:R-:W-:Y:S01]  /*d0d0*/  FMNMX.FTZ R3, R18, R3, !PT ;  /* 0x0000000312037209 */ /* 0x001fe20007810000 */
[----:B------:R-:W0:Y:S01]  /*d0e0*/  S2UR UR11, SR_CgaCtaId ;  /* 0x00000000000b79c3 */ /* 0x000e220000008800 */
[----:B------:R-:W-:-:S05]  /*d0f0*/  R2UR UR10, R213 ;  /* 0x00000000d50a72ca */ /* 0x000fca00000e0000 */
[----:B------:R-:W3:Y:S01]  /*d100*/  MUFU.TANH R187, R187 ;  /* 0x000000bb00bb7308 */ /* 0x000ee20000002400 */
[----:B-1----:R-:W-:Y:S01]  /*d110*/  FMNMX.FTZ R0, R186, R167, !PT ;  /* 0x000000a7ba007209 */ /* 0x002fe20007810000 */
[----:B------:R-:W-:-:S06]  /*d120*/  FMUL.FTZ R167, R153, UR7 ;  /* 0x0000000799a77c20 */ /* 0x000fcc0008410000 */
[----:B------:R-:W1:Y:S01]  /*d130*/  MUFU.TANH R21, R21 ;  /* 0x0000001500157308 */ /* 0x000e620000002400 */
[----:B--2---:R-:W-:Y:S01]  /*d140*/  FMNMX.FTZ R2, R20, R3, !PT ;  /* 0x0000000314027209 */ /* 0x004fe20007810000 */
[----:B------:R-:W-:-:S06]  /*d150*/  UIADD3 UR10, UR10, 0x38840, URZ ;  /* 0x000388400a0a7890 */ /* 0x000fcc000fffe03f */
[----:B------:R-:W2:Y:S01]  /*d160*/  MUFU.TANH R188, R188 ;  /* 0x000000bc00bc7308 */ /* 0x000ea20000002400 */
[----:B---3--:R-:W-:Y:S01]  /*d170*/  FMNMX.FTZ R3, R187, R0, !PT ;  /* 0x00000000bb037209 */ /* 0x008fe20007810000 */
[----:B0-----:R-:W-:-:S06]  /*d180*/  UPRMT UR10, UR11, 0x654, UR10 ;  /* 0x000006540b0a7896 */ /* 0x001fcc000800000a */
[----:B------:R-:W0:Y:S01]  /*d190*/  MUFU.TANH R176, R176 ;  /* 0x000000b000b07308 */ /* 0x000e220000002400 */
[----:B-1----:R-:W-:Y:S02]  /*d1a0*/  FMNMX.FTZ R153, R21, R2, !PT ;  /* 0x0000000215997209 */ /* 0x002fe40007810000 */
[----:B------:R-:W-:Y:S05]  /*d1b0*/  SYNCS.ARRIVE.TRANS64.RED.A1T0 RZ, [UR10], RZ ;  /* 0x000000ffffff79a7 */ /* 0x000fea000810040a */
[----:B------:R-:W1:Y:S01]  /*d1c0*/  MUFU.TANH R189, R189 ;  /* 0x000000bd00bd7308 */ /* 0x000e620000002400 */
[----:B--2---:R-:W-:-:S07]  /*d1d0*/  FMNMX.FTZ R0, R188, R3, !PT ;  /* 0x00000003bc007209 */ /* 0x004fce0007810000 */
[----:B------:R-:W2:Y:S01]  /*d1e0*/  MUFU.TANH R177, R177 ;  /* 0x000000b100b17308 */ /* 0x000ea20000002400 */
[----:B0-----:R-:W-:Y:S01]  /*d1f0*/  FMNMX.FTZ R2, R176, R153, !PT ;  /* 0x00000099b0027209 */ /* 0x001fe20007810000 */
[----:B------:R-:W-:-:S06]  /*d200*/  FMUL.FTZ R153, R155, UR7 ;  /* 0x000000079b997c20 */ /* 0x000fcc0008410000 */
        /* <DEDUP_REMOVED lines=31> */
[----:B-1----:R-:W-:Y:S01]  /*d400*/  FMNMX.FTZ R2, R160, R155, !PT ;  /* 0x0000009ba0027209 */ /* 0x002fe20007810000 */
[----:B------:R-:W-:-:S06]  /*d410*/  FMUL.FTZ R155, R159, UR7 ;  /* 0x000000079f9b7c20 */ /* 0x000fcc0008410000 */
        /* <DEDUP_REMOVED lines=23> */
[----:B-1----:R-:W-:Y:S02]  /*d590*/  FMNMX.FTZ R2, R154, R159, !PT ;  /* 0x0000009f9a027209 */ /* 0x002fe40007810000 */
[----:B--2---:R-:W-:-:S05]  /*d5a0*/  FMNMX.FTZ R0, R157, R0, !PT ;  /* 0x000000009d007209 */ /* 0x004fca0007810000 */
[----:B------:R-:W1:Y:S01]  /*d5b0*/  SHFL.BFLY PT, R3, R0, 0x2, 0x1f ;  /* 0x0c401f0000037f89 */ /* 0x000e6200000e0000 */
[----:B0-----:R-:W-:-:S05]  /*d5c0*/  FMNMX.FTZ R2, R155, R2, !PT ;  /* 0x000000029b027209 */ /* 0x001fca0007810000 */
[----:B------:R-:W0:Y:S01]  /*d5d0*/  SHFL.BFLY PT, R159, R2, 0x2, 0x1f ;  /* 0x0c401f00029f7f89 */ /* 0x000e2200000e0000 */
[----:B-1----:R-:W-:-:S05]  /*d5e0*/  FMNMX.FTZ R158, R0, R3, !PT ;  /* 0x00000003009e7209 */ /* 0x002fca0007810000 */
[----:B------:R-:W1:Y:S01]  /*d5f0*/  SHFL.BFLY PT, R3, R158, 0x1, 0x1f ;  /* 0x0c201f009e037f89 */ /* 0x000e6200000e0000 */
[----:B0-----:R-:W-:-:S05]  /*d600*/  FMNMX.FTZ R159, R2, R159, !PT ;  /* 0x0000009f029f7209 */ /* 0x001fca0007810000 */
[----:B------:R-:W0:Y:S01]  /*d610*/  SHFL.BFLY PT, R190, R159, 0x1, 0x1f ;  /* 0x0c201f009fbe7f89 */ /* 0x000e2200000e0000 */
[----:B-1----:R-:W-:-:S05]  /*d620*/  FMNMX.FTZ R6, R158, R3, !PT ;  /* 0x000000039e067209 */ /* 0x002fca0007810000 */
[C---:B------:R-:W-:Y:S01]  /*d630*/  FADD.FTZ R17, -R6.reuse, R17 ;  /* 0x0000001106117221 */ /* 0x040fe20000010100 */
[----:B------:R-:W-:Y:S01]  /*d640*/  FMUL.FTZ R191, R6, UR6 ;  /* 0x0000000606bf7c20 */ /* 0x000fe20008410000 */
[----:B0-----:R-:W-:Y:S02]  /*d650*/  FMNMX.FTZ R3, R159, R190, !PT ;  /* 0x000000be9f037209 */ /* 0x001fe40007810000 */
[----:B------:R-:W-:Y:S01]  /*d660*/  FMUL.FTZ R190, R17, UR6 ;  /* 0x0000000611be7c20 */ /* 0x000fe20008410000 */
[--C-:B------:R-:W-:Y:S01]  /*d670*/  FFMA.FTZ R17, R184, UR6, -R191.reuse ;  /* 0x00000006b8117c23 */ /* 0x100fe200080108bf */
[--C-:B------:R-:W-:Y:S01]  /*d680*/  FFMA.FTZ R208, R185, UR6, -R191.reuse ;  /* 0x00000006b9d07c23 */ /* 0x100fe200080108bf */
[--C-:B------:R-:W-:Y:S01]  /*d690*/  FFMA.FTZ R210, R186, UR6, -R191.reuse ;  /* 0x00000006bad27c23 */ /* 0x100fe200080108bf */
[----:B------:R-:W-:Y:S01]  /*d6a0*/  FADD.FTZ R14, -R3, R14 ;  /* 0x0000000e030e7221 */ /* 0x000fe20000010100 */
[----:B------:R-:W-:Y:S01]  /*d6b0*/  MUFU.EX2 R0, R190 ;  /* 0x000000be00007308 */ /* 0x000fe20000000800 */
[--C-:B------:R-:W-:Y:S01]  /*d6c0*/  FFMA.FTZ R159, R187, UR6, -R191.reuse ;  /* 0x00000006bb9f7c23 */ /* 0x100fe200080108bf */
[--C-:B------:R-:W-:Y:S01]  /*d6d0*/  FFMA.FTZ R204, R188, UR6, -R191.reuse ;  /* 0x00000006bccc7c23 */ /* 0x100fe200080108bf */
[----:B------:R-:W-:Y:S01]  /*d6e0*/  FMUL.FTZ R14, R14, UR6 ;  /* 0x000000060e0e7c20 */ /* 0x000fe20008410000 */
        /* <DEDUP_REMOVED lines=13> */
[----:B0-----:R-:W-:Y:S01]  /*d7c0*/  FMUL.FTZ R14, R3, UR6 ;  /* 0x00000006030e7c20 */ /* 0x001fe20008410000 */
[--C-:B------:R-:W-:Y:S01]  /*d7d0*/  FFMA.FTZ R175, R175, UR6, -R191.reuse ;  /* 0x00000006afaf7c23 */ /* 0x100fe200080108bf */
[--C-:B------:R-:W-:Y:S01]  /*d7e0*/  FFMA.FTZ R165, R165, UR6, -R191.reuse ;  /* 0x00000006a5a57c23 */ /* 0x100fe200080108bf */
[----:B------:R-:W-:Y:S01]  /*d7f0*/  FFMA.FTZ R167, R167, UR6, -R191 ;  /* 0x00000006a7a77c23 */ /* 0x000fe200080108bf */
        /* <DEDUP_REMOVED lines=12> */
[----:B-1----:R-:W-:Y:S01]  /*d8c0*/  FFMA.FTZ R13, R0, R13, R17 ;  /* 0x0000000d000d7223 */ /* 0x002fe20000010011 */
        /* <DEDUP_REMOVED lines=9> */
[----:B------:R-:W-:Y:S01]  /*d960*/  FFMA.FTZ R154, R154, UR6, -R14 ;  /* 0x000000069a9a7c23 */ /* 0x000fe2000801080e */
[----:B------:R-:W-:-:S04]  /*d970*/  FFMA.FTZ R157, R157, UR6, -R191 ;  /* 0x000000069d9d7c23 */ /* 0x000fc800080108bf */
[----:B------:R-:W0:Y:S01]  /*d980*/  MUFU.EX2 R210, R210 ;  /* 0x000000d200d27308 */ /* 0x000e220000000800 */
[----:B--2---:R-:W-:-:S07]  /*d990*/  FFMA.FTZ R19, R2, R12, R209 ;  /* 0x0000000c02137223 */ /* 0x004fce00000100d1 */
        /* <DEDUP_REMOVED lines=16> */
[--C-:B------:R-:W-:Y:S01]  /*daa0*/  FFMA.FTZ R162, R163, UR6, -R14.reuse ;  /* 0x00000006a3a27c23 */ /* 0x100fe2000801080e */
[----:B------:R-:W-:-:S05]  /*dab0*/  FFMA.FTZ R14, R155, UR6, -R14 ;  /* 0x000000069b0e7c23 */ /* 0x000fca000801080e */
        /* <DEDUP_REMOVED lines=58> */
.L_x_2225:
[----:B------:R-:W0:Y:S01]  /*de60*/  S2UR UR15, SR_CgaCtaId ;  /* 0x00000000000f79c3 */ /* 0x000e220000008800 */
[----:B------:R-:W-:Y:S01]  /*de70*/  R2UR UR11, R22 ;  /* 0x00000000160b72ca */ /* 0x000fe200000e0000 */
[----:B------:R-:W-:Y:S01]  /*de80*/  UIADD3 UR14, UR14, 0x38860, URZ ;  /* 0x000388600e0e7890 */ /* 0x000fe2000fffe03f */
[----:B------:R-:W-:Y:S01]  /*de90*/  R2UR UR10, R212 ;  /* 0x00000000d40a72ca */ /* 0x000fe200000e0000 */
[----:B------:R-:W-:Y:S01]  /*dea0*/  UMOV UR60, UR61 ;  /* 0x0000003d003c7c82 */ /* 0x000fe20008000000 */
[----:B------:R-:W-:Y:S02]  /*deb0*/  F2FP.F16.F32.PACK_AB R208, R208, R17 ;  /* 0x00000011d0d0723e */ /* 0x000fe400000000ff */
[----:B------:R-:W-:Y:S01]  /*dec0*/  F2FP.F16.F32.PACK_AB R195, R14, R195 ;  /* 0x000000c30ec3723e */ /* 0x000fe200000000ff */
[----:B------:R-:W-:Y:S01]  /*ded0*/  IMAD.MOV.U32 R14, RZ, RZ, R3 ;  /* 0x000000ffff0e7224 */ /* 0x000fe200078e0003 */
[----:B------:R-:W-:Y:S02]  /*dee0*/  F2FP.F16.F32.PACK_AB R209, R18, R209 ;  /* 0x000000d112d1723e */ /* 0x000fe400000000ff */
[----:B------:R-:W-:-:S02]  /*def0*/  F2FP.F16.F32.PACK_AB R210, R159, R210 ;  /* 0x000000d29fd2723e */ /* 0x000fc400000000ff */
[----:B------:R-:W-:Y:S02]  /*df00*/  F2FP.F16.F32.PACK_AB R211, R20, R211 ;  /* 0x000000d314d3723e */ /* 0x000fe400000000ff */
[----:B------:R-:W-:Y:S01]  /*df10*/  F2FP.F16.F32.PACK_AB R204, R185, R204 ;  /* 0x000000ccb9cc723e */ /* 0x000fe200000000ff */
[----:B------:R-:W-:Y:S01]  /*df20*/  UISETP.GT.AND UP0, UPT, UR10, UR11, UPT ;  /* 0x0000000b0a00728c */ /* 0x000fe2000bf04270 */
[----:B------:R-:W-:Y:S01]  /*df30*/  R2UR UR11, R7 ;  /* 0x00000000070b72ca */ /* 0x000fe200000e0000 */
        /* <DEDUP_REMOVED lines=8> */
[----:B------:R-:W-:Y:S01]  /*dfc0*/  IMAD.U32 R214, RZ, RZ, UR11 ;  /* 0x0000000bffd67e24 */ /* 0x000fe2000f8e00ff */
[----:B------:R-:W-:Y:S02]  /*dfd0*/  F2FP.F16.F32.PACK_AB R201, R164, R201 ;  /* 0x000000c9a4c9723e */ /* 0x000fe400000000ff */
[----:B------:R-:W-:Y:S01]  /*dfe0*/  SYNCS.ARRIVE.TRANS64.RED.A1T0 RZ, [UR14], RZ ;  /* 0x000000ffffff79a7 */ /* 0x000fe2000810040e */
        /* <DEDUP_REMOVED lines=9> */
[----:B------:R-:W-:Y:S01]  /*e080*/  MOV R17, R6 ;  /* 0x0000000600117202 */ /* 0x000fe20000000f00 */
[----:B------:R-:W-:Y:S06]  /*e090*/  @P1 BRA `(.L_x_2226) ;  /* 0xffffffc0000c1947 */ /* 0x000fec000383ffff */
.L_x_2215:
        /* <DEDUP_REMOVED lines=131> */
.L_x_2227:
        /* <DEDUP_REMOVED lines=8> */
.L_x_2228:
[----:B-1----:R-:W-:Y:S05]  /*e950*/  @P1 BRA `(.L_x_2229) ;  /* 0x0000000000081947 */ /* 0x002fea0003800000 */
[----:B------:R-:W1:Y:S02]  /*e960*/  SYNCS.PHASECHK.TRANS64.TRYWAIT P1, [UR5+0x38850], R0 ;  /* 0x03885000ff0075a7 */ /* 0x000e640008020145 */
[----:B-1----:R-:W-:Y:S05]  /*e970*/  @!P1 BRA `(.L_x_2230) ;  /* 0x0000007000ec9947 */ /* 0x002fea0003800000 */
.L_x_2229:
[----:B------:R-:W-:Y:S01]  /*e980*/  R2UR UR4, R16 ;  /* 0x00000000100472ca */ /* 0x000fe200000e0000 */
[----:B------:R-:W-:Y:S01]  /*e990*/  WARPGROUP.ARRIVE ;  /* 0x00000000000079c5 */ /* 0x000fe20000000000 */
[----:B------:R-:W-:Y:S01]  /*e9a0*/  UMOV UR11, 0x40000040 ;  /* 0x40000040000b7882 */ /* 0x000fe20000000000 */
[----:B01----:R-:W0:Y:S04]  /*e9b0*/  SHFL.BFLY PT, R0, R13, 0x2, 0x1f ;  /* 0x0c401f000d007f89 */ /* 0x003e2800000e0000 */
[----:B------:R-:W1:Y:S06]  /*e9c0*/  SHFL.BFLY PT, R5, R12, 0x2, 0x1f ;  /* 0x0c401f000c057f89 */ /* 0x000e6c00000e0000 */
[----:B------:R-:W-:-:S04]  /*e9d0*/  UIADD3 UR4, UR4, 0x400, URZ ;  /* 0x0000040004047890 */ /* 0x000fc8000fffe03f */
[----:B------:R-:W-:-:S04]  /*e9e0*/  USHF.R.U32.HI UR4, URZ, 0x4, UR4 ;  /* 0x000000043f047899 */ /* 0x000fc80008011604 */
[----:B------:R-:W-:-:S04]  /*e9f0*/  ULOP3.LUT UR4, UR4, 0x3fff, URZ, 0xc0, !UPT ;  /* 0x00003fff04047892 */ /* 0x000fc8000f8ec03f */
[----:B------:R-:W-:Y:S01]  /*ea00*/  ULOP3.LUT UR4, UR4, 0x2800000, URZ, 0xfc, !UPT ;  /* 0x0280000004047892 */ /* 0x000fe2000f8efc3f */
[----:B0-----:R-:W-:Y:S01]  /*ea10*/  FADD.FTZ R0, R0, R13 ;  /* 0x0000000d00007221 */ /* 0x001fe20000010000 */
[----:B------:R-:W-:Y:S02]  /*ea20*/  IMAD.U32 R13, RZ, RZ, UR6 ;  /* 0x00000006ff0d7e24 */ /* 0x000fe4000f8e00ff */
[----:B------:R-:W-:Y:S01]  /*ea30*/  UIMAD UR4, UR61, 0xa00, UR4 ;  /* 0x00000a003d0478a4 */ /* 0x000fe2000f8e0204 */
[----:B-1----:R-:W-:-:S03]  /*ea40*/  FADD.FTZ R2, R5, R12 ;  /* 0x0000000c05027221 */ /* 0x002fc60000010000 */
[----:B------:R-:W-:Y:S01]  /*ea50*/  UIADD3 UR8, UR4, 0x80, URZ ;  /* 0x0000008004087890 */ /* 0x000fe2000fffe03f */
[----:B------:R-:W0:Y:S02]  /*ea60*/  SHFL.BFLY PT, R5, R0, 0x1, 0x1f ;  /* 0x0c201f0000057f89 */ /* 0x000e2400000e0000 */
[----:B------:R-:W-:-:S06]  /*ea70*/  UMOV UR10, UR4 ;  /* 0x00000004000a7c82 */ /* 0x000fcc0008000000 */
[----:B------:R-:W-:Y:S01]  /*ea80*/  HGMMA.64x256x16.F32 R24, R208, gdesc[UR8].tnspB, R24, gsb0 ;  /* 0x43e00008d0187df0 */ /* 0x000fe20008000818 */
[----:B------:R-:W-:Y:S01]  /*ea90*/  UMOV UR11, 0x40000040 ;  /* 0x40000040000b7882 */ /* 0x000fe20000000000 */
[----:B------:R-:W-:Y:S01]  /*eaa0*/  UMOV UR10, UR8 ;  /* 0x00000008000a7c82 */ /* 0x000fe20008000000 */
[----:B------:R-:W-:Y:S01]  /*eab0*/  UIADD3 UR8, UR4, 0x100, URZ ;  /* 0x0000010004087890 */ /* 0x000fe2000fffe03f */
[----:B------:R-:W1:Y:S01]  /*eac0*/  SHFL.BFLY PT, R7, R2, 0x1, 0x1f ;  /* 0x0c201f0002077f89 */ /* 0x000e6200000e0000 */
[----:B0-----:R-:W-:Y:S01]  /*ead0*/  FADD.FTZ R11, R0, R5 ;  /* 0x00000005000b7221 */ /* 0x001fe20000010000 */
[----:B------:R-:W-:Y:S01]  /*eae0*/  CS2R R4, SRZ ;  /* 0x0000000000047805 */ /* 0x000fe2000001ff00 */
[----:B------:R-:W-:-:S03]  /*eaf0*/  IMAD.MOV.U32 R0, RZ, RZ, -0x800000 ;  /* 0xff800000ff007424 */ /* 0x000fc600078e00ff */
[----:B------:R-:W-:Y:S01]  /*eb00*/  FSETP.NE.FTZ.AND P1, PT, R11, RZ, PT ;  /* 0x000000ff0b00720b */ /* 0x000fe20003f35000 */
[----:B-1----:R-:W-:Y:S01]  /*eb10*/  FADD.FTZ R14, R2, R7 ;  /* 0x00000007020e7221 */ /* 0x002fe20000010000 */
[----:B------:R-:W-:Y:S02]  /*eb20*/  MOV R7, UR6 ;  /* 0x0000000600077c02 */ /* 0x000fe40008000f00 */
[----:B------:R-:W-:Y:S02]  /*eb30*/  MOV R2, 0xff800000 ;  /* 0xff80000000027802 */ /* 0x000fe40000000f00 */
        /* <DEDUP_REMOVED lines=37> */
.L_x_2231:
        /* <DEDUP_REMOVED lines=133> */
.L_x_2195:
[----:B------:R-:W-:Y:S05]  /*f5e0*/  @P0 BRA `(.L_x_2232) ;  /* 0x0000002000600947 */ /* 0x000fea0003800000 */
[----:B------:R-:W0:Y:S01]  /*f5f0*/  S2R R3, SR_TID.X ;  /* 0x0000000000037919 */ /* 0x000e220000002100 */
[----:B------:R-:W-:Y:S01]  /*f600*/  R2UR UR13, R23 ;  /* 0x00000000170d72ca */ /* 0x000fe200000e0000 */
[----:B------:R-:W1:Y:S01]  /*f610*/  S2UR UR12, SR_CTAID.Z ;  /* 0x00000000000c79c3 */ /* 0x000e620000002700 */
[----:B------:R-:W-:Y:S01]  /*f620*/  ULDC.64 UR8, c[0x0][0xbd0] ;  /* 0x0002f40000087ab9 */ /* 0x000fe20000000a00 */
[----:B------:R-:W-:Y:S01]  /*f630*/  ULDC.64 UR14, c[0x0][0x208] ;  /* 0x00008200000e7ab9 */ /* 0x000fe20000000a00 */
[----:B------:R-:W-:Y:S05]  /*f640*/  BSSY B0, `(.L_x_2233) ;  /* 0x000014c000007945 */ /* 0x000fea0003800000 */
[----:B------:R-:W2:Y:S04]  /*f650*/  LDC.64 R18, c[0x0][0xbd8] ;  /* 0x0002f600ff127b82 */ /* 0x000ea80000000a00 */
[----:B------:R-:W-:-:S02]  /*f660*/  USHF.R.S32.HI UR7, URZ, 0x1f, UR13 ;  /* 0x0000001f3f077899 */ /* 0x000fc4000801140d */
[----:B------:R-:W-:Y:S02]  /*f670*/  UIMAD.WIDE.U32 UR4, UR13, UR8, URZ ;  /* 0x000000080d0472a5 */ /* 0x000fe4000f8e003f */
[----:B------:R-:W-:Y:S01]  /*f680*/  UIMAD UR6, UR7, UR8, URZ ;  /* 0x00000008070672a4 */ /* 0x000fe2000f8e023f */
[----:B------:R-:W3:Y:S03]  /*f690*/  S2UR UR11, SR_CTAID.Y ;  /* 0x00000000000b79c3 */ /* 0x000ee60000002600 */
[----:B------:R-:W-:-:S03]  /*f6a0*/  UIMAD UR6, UR13, UR9, UR6 ;  /* 0x000000090d0672a4 */ /* 0x000fc6000f8e0206 */
[----:B------:R-:W-:Y:S01]  /*f6b0*/  ULDC.64 UR8, c[0x0][0xb38] ;  /* 0x0002ce0000087ab9 */ /* 0x000fe20000000a00 */
[----:B------:R-:W-:Y:S01]  /*f6c0*/  UIADD3 UR6, UR5, UR6, URZ ;  /* 0x0000000605067290 */ /* 0x000fe2000fffe03f */
[----:B------:R-:W3:Y:S01]  /*f6d0*/  LDC R153, c[0x0][0xc50] ;  /* 0x00031400ff997b82 */ /* 0x000ee20000000800 */
[----:B------:R-:W-:Y:S02]  /*f6e0*/  UIMAD UR7, UR7, UR8, URZ ;  /* 0x00000008070772a4 */ /* 0x000fe4000f8e023f */
[----:B-1----:R-:W-:Y:S01]  /*f6f0*/  USHF.R.S32.HI UR10, URZ, 0x1f, UR12 ;  /* 0x0000001f3f0a7899 */ /* 0x002fe2000801140c */
[----:B0-----:R-:W-:-:S04]  /*f700*/  VIADD R5, R3, 0xffffff80 ;  /* 0xffffff8003057836 */ /* 0x001fc80000000000 */
[----:B------:R-:W0:Y:S01]  /*f710*/  LDC.64 R20, c[0x0][0xb40] ;  /* 0x0002d000ff147b82 */ /* 0x000e220000000a00 */
[----:B------:R-:W-:-:S04]  /*f720*/  SHF.R.S32.HI R4, RZ, 0x1f, R5 ;  /* 0x0000001fff047819 */ /* 0x000fc80000011405 */
[CC--:B------:R-:W-:Y:S02]  /*f730*/  LEA.HI R6, R4.reuse, R5.reuse, RZ, 0x7 ;  /* 0x0000000504067211 */ /* 0x0c0fe400078f38ff */
[----:B------:R-:W-:Y:S02]  /*f740*/  LEA.HI R11, R4, R5, RZ, 0x2 ;  /* 0x00000005040b7211 */ /* 0x000fe400078f10ff */
[----:B------:R-:W-:Y:S02]  /*f750*/  LOP3.LUT R8, R6, 0xffffff80, RZ, 0xc0, !PT ;  /* 0xffffff8006087812 */ /* 0x000fe400078ec0ff */
[----:B------:R-:W-:-:S03]  /*f760*/  SHF.R.S32.HI R7, RZ, 0x7, R6 ;  /* 0x00000007ff077819 */ /* 0x000fc60000011406 */
[----:B------:R-:W-:Y:S01]  /*f770*/  IMAD.IADD R3, R5, 0x1, -R8 ;  /* 0x0000000105037824 */ /* 0x000fe200078e0a08 */
[----:B------:R-:W-:Y:S01]  /*f780*/  LEA.HI R4, R6, R7, RZ, 0x1 ;  /* 0x0000000706047211 */ /* 0x000fe200078f08ff */
[----:B------:R-:W1:Y:S01]  /*f790*/  LDC R8, c[0x0][0xbe8] ;  /* 0x0002fa00ff087b82 */ /* 0x000e620000000800 */
[----:B------:R-:W-:Y:S02]  /*f7a0*/  LOP3.LUT R6, R11, 0xfffffffc, RZ, 0xc0, !PT ;  /* 0xfffffffc0b067812 */ /* 0x000fe400078ec0ff */
[----:B------:R-:W-:Y:S02]  /*f7b0*/  SHF.R.S32.HI R12, RZ, 0x1f, R3 ;  /* 0x0000001fff0c7819 */ /* 0x000fe40000011403 */
[----:B------:R-:W-:Y:S02]  /*f7c0*/  LOP3.LUT R4, R4, 0x3fffffe, RZ, 0xc0, !PT ;  /* 0x03fffffe04047812 */ /* 0x000fe400078ec0ff */
[----:B------:R-:W-:Y:S02]  /*f7d0*/  LEA.HI R10, R12, R3, RZ, 0x2 ;  /* 0x000000030c0a7211 */ /* 0x000fe400078f10ff */
[----:B------:R-:W-:Y:S01]  /*f7e0*/  IADD3 R5, R5, -R6, RZ ;  /* 0x8000000605057210 */ /* 0x000fe20007ffe0ff */
[----:B------:R-:W-:Y:S01]  /*f7f0*/  IMAD.IADD R6, R7, 0x1, -R4 ;  /* 0x0000000107067824 */ /* 0x000fe200078e0a04 */
[----:B------:R-:W-:-:S02]  /*f800*/  SHF.R.S32.HI R9, RZ, 0x2, R10 ;  /* 0x00000002ff097819 */ /* 0x000fc4000001140a */
[----:B------:R-:W-:Y:S02]  /*f810*/  SHF.R.S32.HI R14, RZ, 0x1f, R10 ;  /* 0x0000001fff0e7819 */ /* 0x000fe4000001140a */
[----:B------:R-:W-:Y:S02]  /*f820*/  LEA.HI R7, R5, R5, RZ, 0x1 ;  /* 0x0000000505077211 */ /* 0x000fe400078f08ff */
[----:B------:R-:W-:Y:S02]  /*f830*/  LEA.HI R14, R14, R9, RZ, 0x3 ;  /* 0x000000090e0e7211 */ /* 0x000fe400078f18ff */
[----:B------:R-:W-:Y:S02]  /*f840*/  LEA.HI R12, R12, R3, RZ, 0x5 ;  /* 0x000000030c0c7211 */ /* 0x000fe400078f28ff */
[----:B------:R-:W-:Y:S02]  /*f850*/  LOP3.LUT R14, R14, 0xfffffff8, RZ, 0xc0, !PT ;  /* 0xfffffff80e0e7812 */ /* 0x000fe400078ec0ff */
[----:B------:R-:W-:Y:S01]  /*f860*/  LOP3.LUT R10, R10, 0x7ffffffc, RZ, 0xc0, !PT ;  /* 0x7ffffffc0a0a7812 */ /* 0x000fe200078ec0ff */
[----:B------:R-:W-:Y:S01]  /*f870*/  BAR.SYNC.DEFER_BLOCKING 0x1, 0x100 ;  /* 0x0044000000007b1d */ /* 0x000fe20000010000 */
[----:B-1----:R-:W-:Y:S01]  /*f880*/  ISETP.NE.AND P0, PT, R8, 0x1, PT ;  /* 0x000000010800780c */ /* 0x002fe20003f05270 */
[----:B------:R-:W-:Y:S01]  /*f890*/  IMAD.IADD R4, R9, 0x1, -R14 ;  /* 0x0000000109047824 */ /* 0x000fe200078e0a0e */
[----:B------:R-:W-:-:S02]  /*f8a0*/  LOP3.LUT R14, R7, 0x1ffffffe, RZ, 0xc0, !PT ;  /* 0x1ffffffe070e7812 */ /* 0x000fc400078ec0ff */
[----:B------:R-:W-:Y:S01]  /*f8b0*/  SHF.R.S32.HI R7, RZ, 0x5, R12 ;  /* 0x00000005ff077819 */ /* 0x000fe2000001140c */
[----:B--2---:R-:W-:Y:S01]  /*f8c0*/  IMAD R12, R18, UR10, RZ ;  /* 0x0000000a120c7c24 */ /* 0x004fe2000f8e02ff */
[----:B------:R-:W-:Y:S01]  /*f8d0*/  IADD3 R11, R5, -R14, RZ ;  /* 0x8000000e050b7210 */ /* 0x000fe20007ffe0ff */
[----:B------:R-:W1:Y:S01]  /*f8e0*/  S2R R9, SR_CTAID.X ;  /* 0x0000000000097919 */ /* 0x000e620000002500 */
[----:B------:R-:W-:Y:S01]  /*f8f0*/  MOV R5, UR5 ;  /* 0x0000000500057c02 */ /* 0x000fe20008000f00 */
[----:B------:R-:W-:Y:S02]  /*f900*/  IMAD R7, R7, 0x10, R4 ;  /* 0x0000001007077824 */ /* 0x000fe400078e0204 */
[----:B------:R-:W-:Y:S01]  /*f910*/  IMAD.U32 R4, RZ, RZ, UR4 ;  /* 0x00000004ff047e24 */ /* 0x000fe2000f8e00ff */
[----:B------:R-:W-:Y:S01]  /*f920*/  UIMAD.WIDE.U32 UR4, UR13, UR8, URZ ;  /* 0x000000080d0472a5 */ /* 0x000fe2000f8e003f */
[----:B------:R-:W2:Y:S01]  /*f930*/  @P0 LDC R14, c[0x0][0xbec] ;  /* 0x0002fb00ff0e0b82 */ /* 0x000ea20000000800 */
[----:B------:R-:W-:-:S02]  /*f940*/  IMAD R16, R6, 0x40, R7 ;  /* 0x0000004006107824 */ /* 0x000fc400078e0207 */
[----:B------:R-:W-:Y:S01]  /*f950*/  IMAD.U32 R5, RZ, RZ, UR6 ;  /* 0x00000006ff057e24 */ /* 0x000fe2000f8e00ff */
[----:B------:R-:W-:Y:S01]  /*f960*/  UIMAD UR6, UR13, UR9, UR7 ;  /* 0x000000090d0672a4 */ /* 0x000fe2000f8e0207 */
[----:B------:R-:W-:Y:S01]  /*f970*/  IMAD R15, R19, UR12, R12 ;  /* 0x0000000c130f7c24 */ /* 0x000fe2000f8e020c */
[----:B------:R-:W-:Y:S01]  /*f980*/  LEA R6, R11, R16, 0x3 ;  /* 0x000000100b067211 */ /* 0x000fe200078e18ff */
[----:B------:R-:W-:Y:S01]  /*f990*/  IMAD.WIDE.U32 R4, R18, UR12, R4 ;  /* 0x0000000c12047c25 */ /* 0x000fe2000f8e0004 */
[----:B------:R-:W4:Y:S01]  /*f9a0*/  @P0 LDC R17, c[0x0][0xbf0] ;  /* 0x0002fc00ff110b82 */ /* 0x000f220000000800 */
[----:B------:R-:W-:Y:S02]  /*f9b0*/  UIADD3 UR6, UR5, UR6, URZ ;  /* 0x0000000605067290 */ /* 0x000fe4000fffe03f */
[----:B------:R-:W-:Y:S01]  /*f9c0*/  MOV R7, UR5 ;  /* 0x0000000500077c02 */ /* 0x000fe20008000f00 */
[----:B------:R-:W-:Y:S01]  /*f9d0*/  IMAD R18, RZ, RZ, -UR13 ;  /* 0x8000000dff127e24 */ /* 0x000fe2000f8e02ff */
[----:B------:R-:W-:Y:S01]  /*f9e0*/  ULDC.64 UR8, c[0x0][0xb28] ;  /* 0x0002ca0000087ab9 */ /* 0x000fe20000000a00 */
[----:B------:R-:W-:-:S02]  /*f9f0*/  IMAD.IADD R5, R5, 0x1, R15 ;  /* 0x0000000105057824 */ /* 0x000fc400078e020f */
[----:B------:R-:W-:Y:S01]  /*fa00*/  IMAD.U32 R7, RZ, RZ, UR6 ;  /* 0x00000006ff077e24 */ /* 0x000fe2000f8e00ff */
[----:B------:R-:W5:Y:S01]  /*fa10*/  @P0 LDC R22, c[0x0][0xbec] ;  /* 0x0002fb00ff160b82 */ /* 0x000f620000000800 */
[----:B---3--:R-:W-:Y:S01]  /*fa20*/  IMAD R153, R153, R18, UR11 ;  /* 0x0000000b99997e24 */ /* 0x008fe2000f8e0212 */
[----:B------:R-:W-:-:S06]  /*fa30*/  ULDC.64 UR6, c[0x0][0xb48] ;  /* 0x0002d20000067ab9 */ /* 0x000fcc0000000a00 */
[----:B------:R-:W3:Y:S01]  /*fa40*/  @P0 LDC R155, c[0x0][0xbf0] ;  /* 0x0002fc00ff9b0b82 */ /* 0x000ee20000000800 */
[----:B-1----:R-:W-:Y:S02]  /*fa50*/  IMAD R11, R9, 0x80, R6 ;  /* 0x00000080090b7824 */ /* 0x002fe400078e0206 */
[----:B------:R-:W-:Y:S01]  /*fa60*/  IMAD.U32 R6, RZ, RZ, UR4 ;  /* 0x00000004ff067e24 */ /* 0x000fe2000f8e00ff */
[----:B------:R-:W-:Y:S01]  /*fa70*/  ULDC.64 UR4, c[0x0][0xbe0] ;  /* 0x0002f80000047ab9 */ /* 0x000fe20000000a00 */
[----:B--2---:R-:W-:Y:S01]  /*fa80*/  @P0 IMAD.HI.U32 R12, R11, R14, RZ ;  /* 0x0000000e0b0c0227 */ /* 0x004fe200078e00ff */
[----:B------:R-:W-:-:S03]  /*fa90*/  MOV R13, R11 ;  /* 0x0000000b000d7202 */ /* 0x000fc60000000f00 */
[C---:B0-----:R-:W-:Y:S01]  /*faa0*/  IMAD R14, R20.reuse, UR10, RZ ;  /* 0x0000000a140e7c24 */ /* 0x041fe2000f8e02ff */
[----:B----4-:R-:W-:Y:S01]  /*fab0*/  @P0 SHF.R.U32.HI R13, RZ, R17, R12 ;  /* 0x00000011ff0d0219 */ /* 0x010fe2000001160c */
[----:B------:R-:W-:-:S04]  /*fac0*/  IMAD.WIDE.U32 R6, R20, UR12, R6 ;  /* 0x0000000c14067c25 */ /* 0x000fc8000f8e0006 */
[----:B------:R-:W-:Y:S01]  /*fad0*/  IMAD R17, R21, UR12, R14 ;  /* 0x0000000c15117c24 */ /* 0x000fe2000f8e020e */
[----:B------:R-:W-:Y:S01]  /*fae0*/  SHF.R.S32.HI R14, RZ, 0x1f, R153 ;  /* 0x0000001fff0e7819 */ /* 0x000fe20000011499 */
[----:B-----5:R-:W-:-:S03]  /*faf0*/  @P0 IMAD.HI.U32 R22, R11, R22, RZ ;  /* 0x000000160b160227 */ /* 0x020fc600078e00ff */
[----:B------:R-:W-:Y:S01]  /*fb00*/  IADD3 R7, R7, R17, RZ ;  /* 0x0000001107077210 */ /* 0x000fe20007ffe0ff */
[----:B------:R-:W-:Y:S02]  /*fb10*/  IMAD.MOV.U32 R15, RZ, RZ, R11 ;  /* 0x000000ffff0f7224 */ /* 0x000fe400078e000b */
[C---:B------:R-:W-:Y:S01]  /*fb20*/  IMAD R12, R14.reuse, UR4, RZ ;  /* 0x000000040e0c7c24 */ /* 0x040fe2000f8e02ff */
[----:B---3--:R-:W-:Y:S01]  /*fb30*/  @P0 SHF.R.U32.HI R15, RZ, R155, R22 ;  /* 0x0000009bff0f0219 */ /* 0x008fe20000011616 */
[----:B------:R-:W-:Y:S02]  /*fb40*/  IMAD R17, R14, UR6, RZ ;  /* 0x000000060e117c24 */ /* 0x000fe4000f8e02ff */
[----:B------:R-:W-:-:S04]  /*fb50*/  IMAD.WIDE.U32 R4, R153, UR4, R4 ;  /* 0x0000000499047c25 */ /* 0x000fc8000f8e0004 */
[----:B------:R-:W-:Y:S01]  /*fb60*/  IMAD R14, R153, UR5, R12 ;  /* 0x00000005990e7c24 */ /* 0x000fe2000f8e020c */
[----:B------:R-:W-:Y:S01]  /*fb70*/  IADD3 R4, P0, R13, R4, RZ ;  /* 0x000000040d047210 */ /* 0x000fe20007f1e0ff */
[C---:B------:R-:W-:Y:S01]  /*fb80*/  IMAD R19, R153.reuse, UR7, R17 ;  /* 0x0000000799137c24 */ /* 0x040fe2000f8e0211 */
[--C-:B------:R-:W-:Y:S01]  /*fb90*/  SHF.R.S32.HI R17, RZ, 0x1f, R13.reuse ;  /* 0x0000001fff117819 */ /* 0x100fe2000001140d */
[----:B------:R-:W-:Y:S01]  /*fba0*/  IMAD.MOV R13, RZ, RZ, -R13 ;  /* 0x000000ffff0d7224 */ /* 0x000fe200078e0a0d */
[----:B------:R-:W-:Y:S01]  /*fbb0*/  SHF.R.S32.HI R12, RZ, 0x1f, R15 ;  /* 0x0000001fff0c7819 */ /* 0x000fe2000001140f */
[----:B------:R-:W-:Y:S01]  /*fbc0*/  ULDC.64 UR4, c[0x0][0xb30] ;  /* 0x0002cc0000047ab9 */ /* 0x000fe20000000a00 */
[----:B------:R-:W-:Y:S01]  /*fbd0*/  IMAD.WIDE.U32 R6, R153, UR6, R6 ;  /* 0x0000000699067c25 */ /* 0x000fe2000f8e0006 */
[----:B------:R-:W-:Y:S01]  /*fbe0*/  IADD3.X R5, R17, R5, R14, P0, !PT ;  /* 0x0000000511057210 */ /* 0x000fe200007fe40e */
[----:B------:R-:W-:Y:S02]  /*fbf0*/  ULDC.64 UR6, c[0x0][0xbc8] ;  /* 0x0002f20000067ab9 */ /* 0x000fe40000000a00 */
[----:B------:R-:W-:Y:S01]  /*fc00*/  IMAD.MOV R18, RZ, RZ, -R15 ;  /* 0x000000ffff127224 */ /* 0x000fe200078e0a0f */
[----:B------:R-:W-:Y:S01]  /*fc10*/  IADD3 R7, R7, R19, RZ ;  /* 0x0000001307077210 */ /* 0x000fe20007ffe0ff */
[----:B------:R-:W-:-:S02]  /*fc20*/  IMAD R12, R12, UR4, RZ ;  /* 0x000000040c0c7c24 */ /* 0x000fc4000f8e02ff */
[C-C-:B------:R-:W-:Y:S02]  /*fc30*/  IMAD R13, R8.reuse, R13, R11.reuse ;  /* 0x0000000d080d7224 */ /* 0x140fe400078e020b */
[----:B------:R-:W-:Y:S02]  /*fc40*/  IMAD R11, R8, R18, R11 ;  /* 0x00000012080b7224 */ /* 0x000fe400078e020b */
[C---:B------:R-:W-:Y:S01]  /*fc50*/  IMAD R17, R15.reuse, UR5, R12 ;  /* 0x000000050f117c24 */ /* 0x040fe2000f8e020c */
[----:B------:R-:W-:Y:S01]  /*fc60*/  SHF.R.S32.HI R12, RZ, 0x1f, R13 ;  /* 0x0000001fff0c7819 */ /* 0x000fe2000001140d */
[----:B------:R-:W-:Y:S01]  /*fc70*/  IMAD.WIDE.U32 R6, R15, UR4, R6 ;  /* 0x000000040f067c25 */ /* 0x000fe2000f8e0006 */
[----:B------:R-:W-:Y:S01]  /*fc80*/  SHF.R.S32.HI R14, RZ, 0x1f, R11 ;  /* 0x0000001fff0e7819 */ /* 0x000fe2000001140b */
[----:B------:R-:W0:Y:S01]  /*fc90*/  S2UR UR5, SR_CgaCtaId ;  /* 0x00000000000579c3 */ /* 0x000e220000008800 */
[----:B------:R-:W-:Y:S01]  /*fca0*/  UMOV UR4, 0x400 ;  /* 0x0000040000047882 */ /* 0x000fe20000000000 */
[----:B------:R-:W-:-:S02]  /*fcb0*/  IMAD R12, R12, UR6, RZ ;  /* 0x000000060c0c7c24 */ /* 0x000fc4000f8e02ff */
[----:B------:R-:W-:Y:S02]  /*fcc0*/  IMAD.IADD R7, R7, 0x1, R17 ;  /* 0x0000000107077824 */ /* 0x000fe400078e0211 */
[----:B------:R-:W-:Y:S02]  /*fcd0*/  IMAD R14, R14, UR8, RZ ;  /* 0x000000080e0e7c24 */ /* 0x000fe4000f8e02ff */
[C---:B------:R-:W-:Y:S02]  /*fce0*/  IMAD R15, R13.reuse, UR7, R12 ;  /* 0x000000070d0f7c24 */ /* 0x040fe4000f8e020c */
[----:B------:R-:W-:Y:S01]  /*fcf0*/  IMAD.WIDE.U32 R4, R13, UR6, R4 ;  /* 0x000000060d047c25 */ /* 0x000fe2000f8e0004 */
[----:B------:R-:W-:-:S03]  /*fd00*/  ULDC.64 UR6, c[0x0][0xba8] ;  /* 0x0002ea0000067ab9 */ /* 0x000fc60000000a00 */
[C---:B------:R-:W-:Y:S01]  /*fd10*/  IMAD R17, R11.reuse, UR9, R14 ;  /* 0x000000090b117c24 */ /* 0x040fe2000f8e020e */
[----:B------:R-:W-:Y:S01]  /*fd20*/  LEA R18, P0, R4, UR6, 0x2 ;  /* 0x0000000604127c11 */ /* 0x000fe2000f8010ff */
[----:B------:R-:W-:Y:S01]  /*fd30*/  IMAD.WIDE.U32 R12, R11, UR8, R6 ;  /* 0x000000080b0c7c25 */ /* 0x000fe2000f8e0006 */
[----:B------:R-:W-:Y:S01]  /*fd40*/  ULDC.64 UR8, c[0x0][0xb00] ;  /* 0x0002c00000087ab9 */ /* 0x000fe20000000a00 */
[----:B------:R-:W-:Y:S02]  /*fd50*/  ULDC UR6, c[0x0][0xa88] ;  /* 0x0002a20000067ab9 */ /* 0x000fe40000000800 */
[----:B------:R-:W-:Y:S01]  /*fd60*/  IMAD.IADD R5, R5, 0x1, R15 ;  /* 0x0000000105057824 */ /* 0x000fe200078e020f */
[----:B------:R-:W-:Y:S01]  /*fd70*/  IADD3 R7, R13, R17, RZ ;  /* 0x000000110d077210 */ /* 0x000fe20007ffe0ff */
[----:B------:R-:W-:Y:S01]  /*fd80*/  SHFL.IDX PT, R14, R18, 0x1, 0x1c1f ;  /* 0x003c1f00120e7f89 */ /* 0x000fe200000e0000 */
[----:B------:R-:W-:Y:S01]  /*fd90*/  LEA R6, P1, R12, UR8, 0x2 ;  /* 0x000000080c067c11 */ /* 0x000fe2000f8210ff */
[----:B------:R-:W-:Y:S01]  /*fda0*/  IMAD R11, R9, 0x80, R16 ;  /* 0x00000080090b7824 */ /* 0x000fe200078e0210 */
[----:B------:R-:W-:Y:S01]  /*fdb0*/  LEA.HI.X R17, R4, UR7, R5, 0x2, P0 ;  /* 0x0000000704117c11 */ /* 0x000fe200080f1405 */
[----:B0-----:R-:W-:Y:S01]  /*fdc0*/  ULEA UR4, UR5, UR4, 0x18 ;  /* 0x0000000405047291 */ /* 0x001fe2000f8ec03f */
[----:B------:R-:W-:Y:S01]  /*fdd0*/  LEA.HI.X R7, R12, UR9, R7, 0x2, P1 ;  /* 0x000000090c077c11 */ /* 0x000fe200088f1407 */
[----:B------:R-:W-:Y:S01]  /*fde0*/  IMAD R8, R8, UR6, RZ ;  /* 0x0000000608087c24 */ /* 0x000fe2000f8e02ff */
[----:B------:R-:W-:Y:S01]  /*fdf0*/  SHFL.IDX PT, R12, R18, RZ, 0x1c1f ;  /* 0x001c1fff120c7589 */ /* 0x000fe200000e0000 */
[----:B------:R-:W-:Y:S01]  /*fe00*/  LOP3.LUT P0, RZ, R3, 0x3, RZ, 0xc0, !PT ;  /* 0x0000000303ff7812 */ /* 0x000fe2000780c0ff */
[C---:B------:R-:W-:Y:S01]  /*fe10*/  VIADD R9, R11.reuse, 0x8 ;  /* 0x000000080b097836 */ /* 0x040fe20000000000 */
[----:B------:R-:W-:Y:S01]  /*fe20*/  UIADD3 UR4, UR4, 0x38820, URZ ;  /* 0x0003882004047890 */ /* 0x000fe2000fffe03f */
[----:B------:R-:W0:Y:S01]  /*fe30*/  SHFL.IDX PT, R13, R17, RZ, 0x1c1f ;  /* 0x001c1fff110d7589 */ /* 0x000e2200000e0000 */
[----:B------:R-:W-:-:S02]  /*fe40*/  ISETP.GE.OR P1, PT, R11, R8, P0 ;  /* 0x000000080b00720c */ /* 0x000fc40000726670 */
[-C--:B------:R-:W-:Y:S01]  /*fe50*/  ISETP.GE.OR P0, PT, R9, R8.reuse, P0 ;  /* 0x000000080900720c */ /* 0x080fe20000706670 */
[----:B------:R-:W1:Y:S01]  /*fe60*/  SHFL.IDX PT, R15, R17, 0x1, 0x1c1f ;  /* 0x003c1f00110f7f89 */ /* 0x000e6200000e0000 */
[----:B------:R-:W-:Y:S01]  /*fe70*/  ISETP.GE.AND P2, PT, R11, R8, PT ;  /* 0x000000080b00720c */ /* 0x000fe20003f46270 */
[----:B------:R-:W-:Y:S01]  /*fe80*/  UPRMT UR4, URZ, 0x654, UR4 ;  /* 0x000006543f047896 */ /* 0x000fe20008000004 */
[----:B------:R-:W-:Y:S01]  /*fe90*/  IADD3 R3, R3, -R10, RZ ;  /* 0x8000000a03037210 */ /* 0x000fe20007ffe0ff */
[----:B------:R2:W3:Y:S04]  /*fea0*/  SHFL.IDX PT, R4, R6, RZ, 0x1c1f ;  /* 0x001c1fff06047589 */ /* 0x0004e800000e0000 */
[----:B------:R2:W4:Y:S01]  /*feb0*/  SHFL.IDX PT, R5, R7, RZ, 0x1c1f ;  /* 0x001c1fff07057589 */ /* 0x00052200000e0000 */
[----:B------:R-:W-:-:S02]  /*fec0*/  IMAD.SHL.U32 R3, R3, 0x2, RZ ;  /* 0x0000000203037824 */ /* 0x000fc400078e00ff */
[----:B------:R-:W-:Y:S01]  /*fed0*/  SYNCS.ARRIVE.TRANS64.RED.A1T0 RZ, [UR4], RZ ;  /* 0x000000ffffff79a7 */ /* 0x000fe20008100404 */
[----:B0-----:R2:W-:Y:S04]  /*fee0*/  @!P1 ST.E desc[UR14][R12.64], R0 ;  /* 0x000000000c009985 */ /* 0x0015e8000c10190e */
[----:B-1----:R2:W-:Y:S01]  /*fef0*/  @!P0 ST.E desc[UR14][R14.64], R2 ;  /* 0x000000020e008985 */ /* 0x0025e2000c10190e */
[----:B------:R-:W-:Y:S05]  /*ff00*/  @P2 BRA `(.L_x_2234) ;  /* 0x0000000800fc2947 */ /* 0x000fea0003800000 */
[C---:B--2---:R-:W-:Y:S01]  /*ff10*/  VIADD R0, R3.reuse, 0x8 ;  /* 0x0000000803007836 */ /* 0x044fe20000000000 */
[C---:B------:R-:W-:Y:S01]  /*ff20*/  IADD3 R2, R3.reuse, 0x10, RZ ;  /* 0x0000001003027810 */ /* 0x040fe20007ffe0ff */
[C---:B------:R-:W-:Y:S01]  /*ff30*/  VIADD R10, R3.reuse, 0x18 ;  /* 0x00000018030a7836 */ /* 0x040fe20000000000 */
[----:B------:R-:W-:Y:S01]  /*ff40*/  ULDC UR4, c[0x0][0xac8] ;  /* 0x0002b20000047ab9 */ /* 0x000fe20000000800 */
[C---:B------:R-:W-:Y:S01]  /*ff50*/  VIADD R18, R3.reuse, 0x20 ;  /* 0x0000002003127836 */ /* 0x040fe20000000000 */
[----:B------:R-:W-:Y:S01]  /*ff60*/  ISETP.GE.AND P3, PT, R0, UR4, PT ;  /* 0x0000000400007c0c */ /* 0x000fe2000bf66270 */
[----:B------:R-:W-:Y:S01]  /*ff70*/  ULDC.64 UR6, c[0x0][0x208] ;  /* 0x0000820000067ab9 */ /* 0x000fe20000000a00 */
[----:B------:R-:W-:Y:S01]  /*ff80*/  ISETP.GE.AND P4, PT, R2, UR4, PT ;  /* 0x0000000402007c0c */ /* 0x000fe2000bf86270 */
[C---:B------:R-:W-:Y:S01]  /*ff90*/  VIADD R21, R3.reuse, 0x48 ;  /* 0x0000004803157836 */ /* 0x040fe20000000000 */
[----:B------:R-:W-:Y:S01]  /*ffa0*/  ISETP.GE.AND P5, PT, R10, UR4, PT ;  /* 0x000000040a007c0c */ /* 0x000fe2000bfa6270 */
[C---:B------:R-:W-:Y:S01]  /*ffb0*/  VIADD R22, R3.reuse, 0x50 ;  /* 0x0000005003167836 */ /* 0x040fe20000000000 */
[----:B------:R-:W-:-:S02]  /*ffc0*/  ISETP.GE.AND P2, PT, R3, UR4, PT ;  /* 0x0000000403007c0c */ /* 0x000fc4000bf46270 */
[----:B------:R-:W-:Y:S02]  /*ffd0*/  IADD3 R19, R3, 0x28, RZ ;  /* 0x0000002803137810 */ /* 0x000fe40007ffe0ff */
[----:B------:R-:W-:Y:S02]  /*ffe0*/  ISETP.GE.AND P0, PT, R18, UR4, PT ;  /* 0x0000000412007c0c */ /* 0x000fe4000bf06270 */
[----:B------:R-:W-:Y:S02]  /*fff0*/  ISETP.GE.AND P1, PT, R19, UR4, PT ;  /* 0x0000000413007c0c */ /* 0x000fe4000bf26270 */
[----:B------:R-:W-:Y:S02]  /*10000*/  @!P3 LEA.HI R0, R0, R0, RZ, 0x1 ;  /* 0x000000000000b211 */ /* 0x000fe400078f08ff */
[----:B------:R-:W-:Y:S02]  /*10010*/  @!P4 LEA.HI R2, R2, R2, RZ, 0x1 ;  /* 0x000000020202c211 */ /* 0x000fe400078f08ff */
[----:B------:R-:W-:-:S02]  /*10020*/  @!P5 LEA.HI R10, R10, R10, RZ, 0x1 ;  /* 0x0000000a0a0ad211 */ /* 0x000fc400078f08ff */
[----:B------:R-:W-:Y:S01]  /*10030*/  @!P3 LOP3.LUT R13, R0, 0xfffffffe, RZ, 0xc0, !PT ;  /* 0xfffffffe000db812 */ /* 0x000fe200078ec0ff */
[C---:B------:R-:W-:Y:S01]  /*10040*/  VIADD R0, R3.reuse, 0x30 ;  /* 0x0000003003007836 */ /* 0x040fe20000000000 */
[----:B------:R-:W-:Y:S01]  /*10050*/  @!P4 LOP3.LUT R15, R2, 0xfffffffe, RZ, 0xc0, !PT ;  /* 0xfffffffe020fc812 */ /* 0x000fe200078ec0ff */
[C---:B------:R-:W-:Y:S01]  /*10060*/  VIADD R2, R3.reuse, 0x38 ;  /* 0x0000003803027836 */ /* 0x040fe20000000000 */
[----:B------:R-:W-:Y:S01]  /*10070*/  @!P5 LOP3.LUT R17, R10, 0xfffffffe, RZ, 0xc0, !PT ;  /* 0xfffffffe0a11d812 */ /* 0x000fe200078ec0ff */
[C-C-:B---34-:R-:W-:Y:S01]  /*10080*/  @!P2 IMAD.WIDE R10, R3.reuse, 0x4, R4.reuse ;  /* 0x00000004030aa825 */ /* 0x158fe200078e0204 */
[----:B------:R-:W-:Y:S02]  /*10090*/  IADD3 R20, R3, 0x40, RZ ;  /* 0x0000004003147810 */ /* 0x000fe40007ffe0ff */
[----:B------:R-:W-:Y:S01]  /*100a0*/  ISETP.GE.AND P6, PT, R22, UR4, PT ;  /* 0x0000000416007c0c */ /* 0x000fe2000bfc6270 */
[----:B------:R-:W-:Y:S01]  /*100b0*/  @!P3 IMAD.WIDE R12, R13, 0x4, R4 ;  /* 0x000000040d0cb825 */ /* 0x000fe200078e0204 */
[----:B------:R0:W-:Y:S01]  /*100c0*/  @!P2 ST.E.64 desc[UR6][R10.64], R24 ;  /* 0x000000180a00a985 */ /* 0x0001e2000c101b06 */
[----:B------:R-:W-:-:S02]  /*100d0*/  ISETP.GE.AND P2, PT, R0, UR4, PT ;  /* 0x0000000400007c0c */ /* 0x000fc4000bf46270 */
[--C-:B------:R-:W-:Y:S01]  /*100e0*/  @!P4 IMAD.WIDE R14, R15, 0x4, R4.reuse ;  /* 0x000000040f0ec825 */ /* 0x100fe200078e0204 */
[----:B------:R1:W-:Y:S01]  /*100f0*/  @!P3 ST.E.64 desc[UR6][R12.64], R28 ;  /* 0x0000001c0c00b985 */ /* 0x0003e2000c101b06 */
[----:B------:R-:W-:Y:S02]  /*10100*/  ISETP.GE.AND P3, PT, R2, UR4, PT ;  /* 0x0000000402007c0c */ /* 0x000fe4000bf66270 */
[----:B------:R-:W-:Y:S01]  /*10110*/  @!P5 IMAD.WIDE R16, R17, 0x4, R4 ;  /* 0x000000041110d825 */ /* 0x000fe200078e0204 */
[----:B------:R2:W-:Y:S01]  /*10120*/  @!P4 ST.E.64 desc[UR6][R14.64], R32 ;  /* 0x000000200e00c985 */ /* 0x0005e2000c101b06 */
[----:B------:R-:W-:Y:S02]  /*10130*/  ISETP.GE.AND P4, PT, R20, UR4, PT ;  /* 0x0000000414007c0c */ /* 0x000fe4000bf86270 */
[----:B------:R-:W-:Y:S01]  /*10140*/  @!P0 LEA.HI R18, R18, R18, RZ, 0x1 ;  /* 0x0000001212128211 */ /* 0x000fe200078f08ff */
[----:B------:R3:W-:Y:S01]  /*10150*/  @!P5 ST.E.64 desc[UR6][R16.64], R36 ;  /* 0x000000241000d985 */ /* 0x0007e2000c101b06 */
[----:B------:R-:W-:-:S02]  /*10160*/  ISETP.GE.AND P5, PT, R21, UR4, PT ;  /* 0x0000000415007c0c */ /* 0x000fc4000bfa6270 */
[----:B------:R-:W-:Y:S02]  /*10170*/  @!P1 LEA.HI R19, R19, R19, RZ, 0x1 ;  /* 0x0000001313139211 */ /* 0x000fe400078f08ff */
[----:B0-----:R-:W-:Y:S01]  /*10180*/  @!P0 LOP3.LUT R11, R18, 0xfffffffe, RZ, 0xc0, !PT ;  /* 0xfffffffe120b8812 */ /* 0x001fe200078ec0ff */
[----:B-1----:R-:W-:Y:S01]  /*10190*/  VIADD R28, R3, 0x60 ;  /* 0x00000060031c7836 */ /* 0x002fe20000000000 */
[----:B------:R-:W-:Y:S02]  /*101a0*/  @!P1 LOP3.LUT R13, R19, 0xfffffffe, RZ, 0xc0, !PT ;  /* 0xfffffffe130d9812 */ /* 0x000fe400078ec0ff */
        /* <DEDUP_REMOVED lines=11> */
[C---:B------:R-:W-:Y:S01]  /*10260*/  VIADD R0, R3.reuse, 0x68 ;  /* 0x0000006803007836 */ /* 0x040fe20000000000 */
[----:B------:R-:W-:Y:S01]  /*10270*/  @!P4 LOP3.LUT R19, R20, 0xfffffffe, RZ, 0xc0, !PT ;  /* 0xfffffffe1413c812 */ /* 0x000fe200078ec0ff */
[----:B------:R-:W-:Y:S01]  /*10280*/  VIADD R20, R3, 0x78 ;  /* 0x0000007803147836 */ /* 0x000fe20000000000 */
[----:B------:R-:W-:Y:S02]  /*10290*/  @!P5 LOP3.LUT R21, R21, 0xfffffffe, RZ, 0xc0, !PT ;  /* 0xfffffffe1515d812 */ /* 0x000fe400078ec0ff */
[----:B------:R-:W-:Y:S02]  /*102a0*/  IADD3 R24, R3, 0x58, RZ ;  /* 0x0000005803187810 */ /* 0x000fe40007ffe0ff */
[----:B------:R-:W-:Y:S01]  /*102b0*/  @!P6 LOP3.LUT R25, R22, 0xfffffffe, RZ, 0xc0, !PT ;  /* 0xfffffffe1619e812 */ /* 0x000fe200078ec0ff */
[----:B0-----:R-:W-:Y:S01]  /*102c0*/  @!P2 IMAD.WIDE R10, R15, 0x4, R4 ;  /* 0x000000040f0aa825 */ /* 0x001fe200078e0204 */
[----:B------:R-:W-:-:S02]  /*102d0*/  ISETP.GE.AND P1, PT, R24, UR4, PT ;  /* 0x0000000418007c0c */ /* 0x000fc4000bf26270 */
[----:B------:R-:W-:Y:S01]  /*102e0*/  ISETP.GE.AND P0, PT, R28, UR4, PT ;  /* 0x000000041c007c0c */ /* 0x000fe2000bf06270 */
[--C-:B-1----:R-:W-:Y:S01]  /*102f0*/  @!P3 IMAD.WIDE R12, R17, 0x4, R4.reuse ;  /* 0x00000004110cb825 */ /* 0x102fe200078e0204 */
[----:B------:R0:W-:Y:S01]  /*10300*/  @!P2 ST.E.64 desc[UR6][R10.64], R48 ;  /* 0x000000300a00a985 */ /* 0x0001e2000c101b06 */
[----:B------:R-:W-:Y:S02]  /*10310*/  IADD3 R2, R3, 0x70, RZ ;  /* 0x0000007003027810 */ /* 0x000fe40007ffe0ff */
[--C-:B------:R-:W-:Y:S01]  /*10320*/  @!P4 IMAD.WIDE R14, R19, 0x4, R4.reuse ;  /* 0x00000004130ec825 */ /* 0x100fe200078e0204 */
[----:B------:R1:W-:Y:S01]  /*10330*/  @!P3 ST.E.64 desc[UR6][R12.64], R52 ;  /* 0x000000340c00b985 */ /* 0x0003e2000c101b06 */
[----:B------:R-:W-:Y:S02]  /*10340*/  IADD3 R22, R3, 0x88, RZ ;  /* 0x0000008803167810 */ /* 0x000fe40007ffe0ff */
[----:B------:R-:W-:Y:S01]  /*10350*/  @!P5 IMAD.WIDE R16, R21, 0x4, R4 ;  /* 0x000000041510d825 */ /* 0x000fe200078e0204 */
[----:B------:R2:W-:Y:S01]  /*10360*/  @!P4 ST.E.64 desc[UR6][R14.64], R56 ;  /* 0x000000380e00c985 */ /* 0x0005e2000c101b06 */
[----:B------:R-:W-:-:S02]  /*10370*/  ISETP.GE.AND P2, PT, R0, UR4, PT ;  /* 0x0000000400007c0c */ /* 0x000fc4000bf46270 */
        /* <DEDUP_REMOVED lines=29> */
[----:B------:R-:W-:Y:S01]  /*10550*/  @!P3 LOP3.LUT R25, R22, 0xfffffffe, RZ, 0xc0, !PT ;  /* 0xfffffffe1619b812 */ /* 0x000fe200078ec0ff */
[----:B------:R-:W-:Y:S01]  /*10560*/  VIADD R22, R3, 0xc0 ;  /* 0x000000c003167836 */ /* 0x000fe20000000000 */
[----:B------:R-:W-:Y:S01]  /*10570*/  ISETP.GE.AND P0, PT, R24, UR4, PT ;  /* 0x0000000418007c0c */ /* 0x000fe2000bf06270 */
[--C-:B0-----:R-:W-:Y:S01]  /*10580*/  @!P2 IMAD.WIDE R10, R15, 0x4, R4.reuse ;  /* 0x000000040f0aa825 */ /* 0x101fe200078e0204 */
[----:B------:R-:W-:Y:S02]  /*10590*/  IADD3 R0, R3, 0xa0, RZ ;  /* 0x000000a003007810 */ /* 0x000fe40007ffe0ff */
[----:B------:R-:W-:Y:S01]  /*105a0*/  ISETP.GE.AND P1, PT, R28, UR4, PT ;  /* 0x000000041c007c0c */ /* 0x000fe2000bf26270 */
[--C-:B-1----:R-:W-:Y:S01]  /*105b0*/  @!P6 IMAD.WIDE R12, R17, 0x4, R4.reuse ;  /* 0x00000004110ce825 */ /* 0x102fe200078e0204 */
[----:B------:R0:W-:Y:S01]  /*105c0*/  @!P2 ST.E.64 desc[UR6][R10.64], R76 ;  /* 0x0000004c0a00a985 */ /* 0x0001e2000c101b06 */
[----:B------:R-:W-:Y:S02]  /*105d0*/  ISETP.GE.AND P2, PT, R0, UR4, PT ;  /* 0x0000000400007c0c */ /* 0x000fe4000bf46270 */
[----:B------:R-:W-:Y:S01]  /*105e0*/  @!P5 IMAD.WIDE R14, R19, 0x4, R4 ;  /* 0x00000004130ed825 */ /* 0x000fe200078e0204 */
[----:B------:R1:W-:Y:S01]  /*105f0*/  @!P6 ST.E.64 desc[UR6][R12.64], R80 ;  /* 0x000000500c00e985 */ /* 0x0003e2000c101b06 */
[----:B------:R-:W-:-:S02]  /*10600*/  ISETP.GE.AND P6, PT, R22, UR4, PT ;  /* 0x0000000416007c0c */ /* 0x000fc4000bfc6270 */
[--C-:B------:R-:W-:Y:S01]  /*10610*/  @!P4 IMAD.WIDE R16, R21, 0x4, R4.reuse ;  /* 0x000000041510c825 */ /* 0x100fe200078e0204 */
[----:B------:R2:W-:Y:S01]  /*10620*/  @!P5 ST.E.64 desc[UR6][R14.64], R84 ;  /* 0x000000540e00d985 */ /* 0x0005e2000c101b06 */
[----:B------:R-:W-:Y:S02]  /*10630*/  IADD3 R21, R3, 0xb8, RZ ;  /* 0x000000b803157810 */ /* 0x000fe40007ffe0ff */
[----:B------:R-:W-:Y:S01]  /*10640*/  @!P3 IMAD.WIDE R18, R25, 0x4, R4 ;  /* 0x000000041912b825 */ /* 0x000fe200078e0204 */
[----:B------:R3:W-:Y:S01]  /*10650*/  @!P4 ST.E.64 desc[UR6][R16.64], R88 ;  /* 0x000000581000c985 */ /* 0x0007e2000c101b06 */
[----:B------:R-:W-:Y:S02]  /*10660*/  ISETP.GE.AND P4, PT, R20, UR4, PT ;  /* 0x0000000414007c0c */ /* 0x000fe4000bf86270 */
[----:B------:R-:W-:Y:S01]  /*10670*/  ISETP.GE.AND P5, PT, R21, UR4, PT ;  /* 0x0000000415007c0c */ /* 0x000fe2000bfa6270 */
[----:B------:R4:W-:Y:S01]  /*10680*/  @!P3 ST.E.64 desc[UR6][R18.64], R92 ;  /* 0x0000005c1200b985 */ /* 0x0009e2000c101b06 */
[----:B------:R-:W-:-:S02]  /*10690*/  ISETP.GE.AND P3, PT, R2, UR4, PT ;  /* 0x0000000402007c0c */ /* 0x000fc4000bf66270 */
[----:B------:R-:W-:Y:S02]  /*106a0*/  @!P0 LEA.HI R24, R24, R24, RZ, 0x1 ;  /* 0x0000001818188211 */ /* 0x000fe400078f08ff */
[----:B------:R-:W-:Y:S02]  /*106b0*/  @!P1 LEA.HI R28, R28, R28, RZ, 0x1 ;  /* 0x0000001c1c1c9211 */ /* 0x000fe400078f08ff */
[----:B0-----:R-:W-:Y:S02]  /*106c0*/  @!P0 LOP3.LUT R11, R24, 0xfffffffe, RZ, 0xc0, !PT ;  /* 0xfffffffe180b8812 */ /* 0x001fe400078ec0ff */
[----:B------:R-:W-:Y:S02]  /*106d0*/  @!P2 LEA.HI R0, R0, R0, RZ, 0x1 ;  /* 0x000000000000a211 */ /* 0x000fe400078f08ff */
[----:B-1----:R-:W-:Y:S01]  /*106e0*/  @!P1 LOP3.LUT R13, R28, 0xfffffffe, RZ, 0xc0, !PT ;  /* 0xfffffffe1c0d9812 */ /* 0x002fe200078ec0ff */
[----:B------:R-:W-:Y:S01]  /*106f0*/  @!P0 IMAD.WIDE R10, R11, 0x4, R4 ;  /* 0x000000040b0a8825 */ /* 0x000fe200078e0204 */
[----:B------:R-:W-:-:S02]  /*10700*/  @!P4 LEA.HI R20, R20, R20, RZ, 0x1 ;  /* 0x000000141414c211 */ /* 0x000fc400078f08ff */
        /* <DEDUP_REMOVED lines=22> */
[----:B-1----:R-:W-:Y:S01]  /*10870*/  @!P4 IMAD.WIDE R12, R19, 0x4, R4 ;  /* 0x00000004130cc825 */ /* 0x002fe200078e0204 */
[----:B--2---:R-:W-:-:S03]  /*10880*/  IADD3 R14, R3, 0xe8, RZ ;  /* 0x000000e8030e7810 */ /* 0x004fc60007ffe0ff */
[----:B------:R-:W-:Y:S01]  /*10890*/  @!P6 IMAD.WIDE R18, R25, 0x4, R4 ;  /* 0x000000041912e825 */ /* 0x000fe200078e0204 */
[----:B------:R1:W-:Y:S01]  /*108a0*/  @!P4 ST.E.64 desc[UR6][R12.64], R112 ;  /* 0x000000700c00c985 */ /* 0x0003e2000c101b06 */
[----:B------:R-:W-:Y:S02]  /*108b0*/  ISETP.GE.AND P4, PT, R14, UR4, PT ;  /* 0x000000040e007c0c */ /* 0x000fe4000bf86270 */
[C---:B------:R-:W-:Y:S01]  /*108c0*/  VIADD R21, R3.reuse, 0xe0 ;  /* 0x000000e003157836 */ /* 0x040fe20000000000 */
[----:B------:R2:W-:Y:S01]  /*108d0*/  @!P5 ST.E.64 desc[UR6][R16.64], R116 ;  /* 0x000000741000d985 */ /* 0x0005e2000c101b06 */
[C---:B------:R-:W-:Y:S01]  /*108e0*/  VIADD R15, R3.reuse, 0xf0 ;  /* 0x000000f0030f7836 */ /* 0x040fe20000000000 */
[----:B------:R-:W-:Y:S01]  /*108f0*/  @!P0 LEA.HI R0, R0, R0, RZ, 0x1 ;  /* 0x0000000000008211 */ /* 0x000fe200078f08ff */
[----:B0-----:R-:W-:Y:S01]  /*10900*/  VIADD R11, R3, 0xf8 ;  /* 0x000000f8030b7836 */ /* 0x001fe20000000000 */
[----:B------:R0:W-:Y:S01]  /*10910*/  @!P6 ST.E.64 desc[UR6][R18.64], R120 ;  /* 0x000000781200e985 */ /* 0x0001e2000c101b06 */
[----:B------:R-:W-:-:S02]  /*10920*/  ISETP.GE.AND P3, PT, R21, UR4, PT ;  /* 0x0000000415007c0c */ /* 0x000fc4000bf66270 */
[----:B------:R-:W-:Y:S02]  /*10930*/  ISETP.GE.AND P5, PT, R15, UR4, PT ;  /* 0x000000040f007c0c */ /* 0x000fe4000bfa6270 */
[----:B------:R-:W-:Y:S02]  /*10940*/  ISETP.GE.AND P6, PT, R11, UR4, PT ;  /* 0x000000040b007c0c */ /* 0x000fe4000bfc6270 */
[----:B------:R-:W-:Y:S02]  /*10950*/  @!P1 LEA.HI R2, R2, R2, RZ, 0x1 ;  /* 0x0000000202029211 */ /* 0x000fe400078f08ff */
[----:B------:R-:W-:Y:S02]  /*10960*/  @!P2 LEA.HI R20, R20, R20, RZ, 0x1 ;  /* 0x000000141414a211 */ /* 0x000fe400078f08ff */
[----:B------:R-:W-:Y:S02]  /*10970*/  @!P4 LEA.HI R14, R14, R14, RZ, 0x1 ;  /* 0x0000000e0e0ec211 */ /* 0x000fe400078f08ff */
[----:B-1----:R-:W-:-:S02]  /*10980*/  @!P1 LOP3.LUT R13, R2, 0xfffffffe, RZ, 0xc0, !PT ;  /* 0xfffffffe020d9812 */ /* 0x002fc400078ec0ff */
[----:B------:R-:W-:Y:S02]  /*10990*/  @!P3 LEA.HI R21, R21, R21, RZ, 0x1 ;  /* 0x000000151515b211 */ /* 0x000fe400078f08ff */
[----:B------:R-:W-:Y:S02]  /*109a0*/  @!P5 LEA.HI R10, R15, R15, RZ, 0x1 ;  /* 0x0000000f0f0ad211 */ /* 0x000fe400078f08ff */
[----:B------:R-:W-:Y:S02]  /*109b0*/  @!P6 LEA.HI R12, R11, R11, RZ, 0x1 ;  /* 0x0000000b0b0ce211 */ /* 0x000fe400078f08ff */
[----:B------:R-:W-:Y:S02]  /*109c0*/  @!P0 LOP3.LUT R11, R0, 0xfffffffe, RZ, 0xc0, !PT ;  /* 0xfffffffe000b8812 */ /* 0x000fe400078ec0ff */
[----:B------:R-:W-:Y:S02]  /*109d0*/  @!P2 LOP3.LUT R15, R20, 0xfffffffe, RZ, 0xc0, !PT ;  /* 0xfffffffe140fa812 */ /* 0x000fe400078ec0ff */
[----:B--2---:R-:W-:-:S02]  /*109e0*/  @!P3 LOP3.LUT R17, R21, 0xfffffffe, RZ, 0xc0, !PT ;  /* 0xfffffffe1511b812 */ /* 0x004fc400078ec0ff */
        /* <DEDUP_REMOVED lines=17> */
.L_x_2234:
[----:B------:R-:W-:Y:S05]  /*10b00*/  BSYNC B0 ;  /* 0x0000000000007941 */ /* 0x000fea0003800000 */
.L_x_2233:
[----:B------:R-:W-:Y:S01]  /*10b10*/  ISETP.GE.AND P0, PT, R9, R8, PT ;  /* 0x000000080900720c */ /* 0x000fe20003f06270 */
[----:B0---4-:R1:W4:Y:S04]  /*10b20*/  SHFL.IDX PT, R5, R7, 0x1, 0x1c1f ;  /* 0x003c1f0007057f89 */ /* 0x01132800000e0000 */
[----:B---3--:R1:W3:Y:S08]  /*10b30*/  SHFL.IDX PT, R4, R6, 0x1, 0x1c1f ;  /* 0x003c1f0006047f89 */ /* 0x0082f000000e0000 */
[----:B-1----:R-:W-:Y:S05]  /*10b40*/  @P0 BRA `(.L_x_2193) ;  /* 0x0000004c00d00947 */ /* 0x002fea0003800000 */
[C---:B--2---:R-:W-:Y:S01]  /*10b50*/  IADD3 R0, R3.reuse, 0x8, RZ ;  /* 0x0000000803007810 */ /* 0x044fe20007ffe0ff */
[C---:B------:R-:W-:Y:S01]  /*10b60*/  VIADD R2, R3.reuse, 0x10 ;  /* 0x0000001003027836 */ /* 0x040fe20000000000 */
[----:B------:R-:W-:Y:S01]  /*10b70*/  ULDC UR4, c[0x0][0xac8] ;  /* 0x0002b20000047ab9 */ /* 0x000fe20000000800 */
[C---:B------:R-:W-:Y:S01]  /*10b80*/  VIADD R12, R3.reuse, 0x18 ;  /* 0x00000018030c7836 */ /* 0x040fe20000000000 */
[----:B------:R-:W-:Y:S01]  /*10b90*/  ISETP.GE.AND P1, PT, R0, UR4, PT ;  /* 0x0000000400007c0c */ /* 0x000fe2000bf26270 */
[----:B------:R-:W-:Y:S01]  /*10ba0*/  ULDC.64 UR6, c[0x0][0x208] ;  /* 0x0000820000067ab9 */ /* 0x000fe20000000a00 */
[----:B------:R-:W-:Y:S01]  /*10bb0*/  ISETP.GE.AND P2, PT, R2, UR4, PT ;  /* 0x0000000402007c0c */ /* 0x000fe2000bf46270 */
[C---:B------:R-:W-:Y:S01]  /*10bc0*/  VIADD R15, R3.reuse, 0x40 ;  /* 0x00000040030f7836 */ /* 0x040fe20000000000 */
[C---:B------:R-:W-:Y:S01]  /*10bd0*/  ISETP.GE.AND P0, PT, R3.reuse, UR4, PT ;  /* 0x0000000403007c0c */ /* 0x040fe2000bf06270 */
[C---:B------:R-:W-:Y:S01]  /*10be0*/  VIADD R16, R3.reuse, 0x48 ;  /* 0x0000004803107836 */ /* 0x040fe20000000000 */
[C---:B------:R-:W-:Y:S01]  /*10bf0*/  IADD3 R13, R3.reuse, 0x20, RZ ;  /* 0x00000020030d7810 */ /* 0x040fe20007ffe0ff */
[----:B------:R-:W-:Y:S01]  /*10c00*/  VIADD R20, R3, 0x58 ;  /* 0x0000005803147836 */ /* 0x000fe20000000000 */
[----:B------:R-:W-:-:S02]  /*10c10*/  ISETP.GE.AND P5, PT, R12, UR4, PT ;  /* 0x000000040c007c0c */ /* 0x000fc4000bfa6270 */
[----:B------:R-:W-:Y:S02]  /*10c20*/  ISETP.GE.AND P6, PT, R13, UR4, PT ;  /* 0x000000040d007c0c */ /* 0x000fe4000bfc6270 */
[C---:B------:R-:W-:Y:S02]  /*10c30*/  IADD3 R14, R3.reuse, 0x38, RZ ;  /* 0x00000038030e7810 */ /* 0x040fe40007ffe0ff */
[----:B------:R-:W-:Y:S02]  /*10c40*/  @!P1 LEA.HI R0, R0, R0, RZ, 0x1 ;  /* 0x0000000000009211 */ /* 0x000fe400078f08ff */
[----:B------:R-:W-:Y:S01]  /*10c50*/  @!P2 LEA.HI R2, R2, R2, RZ, 0x1 ;  /* 0x000000020202a211 */ /* 0x000fe200078f08ff */
[C-C-:B---34-:R-:W-:Y:S01]  /*10c60*/  @!P0 IMAD.WIDE R6, R3.reuse, 0x4, R4.reuse ;  /* 0x0000000403068825 */ /* 0x158fe200078e0204 */
[----:B------:R-:W-:Y:S02]  /*10c70*/  @!P1 LOP3.LUT R9, R0, 0xfffffffe, RZ, 0xc0, !PT ;  /* 0xfffffffe00099812 */ /* 0x000fe400078ec0ff */
[----:B------:R-:W-:Y:S01]  /*10c80*/  @!P2 LOP3.LUT R11, R2, 0xfffffffe, RZ, 0xc0, !PT ;  /* 0xfffffffe020ba812 */ /* 0x000fe200078ec0ff */
[----:B------:R-:W-:Y:S01]  /*10c90*/  VIADD R0, R3, 0x28 ;  /* 0x0000002803007836 */ /* 0x000fe20000000000 */
[----:B------:R0:W-:Y:S01]  /*10ca0*/  @!P0 ST.E.64 desc[UR6][R6.64], R26 ;  /* 0x0000001a06008985 */ /* 0x0001e2000c101b06 */
[----:B------:R-:W-:Y:S01]  /*10cb0*/  @!P1 IMAD.WIDE R8, R9, 0x4, R4 ;  /* 0x0000000409089825 */ /* 0x000fe200078e0204 */
[----:B------:R-:W-:-:S02]  /*10cc0*/  ISETP.GE.AND P3, PT, R15, UR4, PT ;  /* 0x000000040f007c0c */ /* 0x000fc4000bf66270 */
[----:B------:R-:W-:Y:S01]  /*10cd0*/  ISETP.GE.AND P0, PT, R0, UR4, PT ;  /* 0x0000000400007c0c */ /* 0x000fe2000bf06270 */
[----:B------:R-:W-:Y:S01]  /*10ce0*/  @!P2 IMAD.WIDE R10, R11, 0x4, R4 ;  /* 0x000000040b0aa825 */ /* 0x000fe200078e0204 */
[----:B------:R1:W-:Y:S01]  /*10cf0*/  @!P1 ST.E.64 desc[UR6][R8.64], R30 ;  /* 0x0000001e08009985 */ /* 0x0003e2000c101b06 */
[----:B------:R-:W-:Y:S02]  /*10d00*/  ISETP.GE.AND P4, PT, R16, UR4, PT ;  /* 0x0000000410007c0c */ /* 0x000fe4000bf86270 */
[----:B------:R-:W-:Y:S01]  /*10d10*/  VIADD R2, R3, 0x30 ;  /* 0x0000003003027836 */ /* 0x000fe20000000000 */
[----:B------:R2:W-:Y:S01]  /*10d20*/  @!P2 ST.E.64 desc[UR6][R10.64], R34 ;  /* 0x000000220a00a985 */ /* 0x0005e2000c101b06 */
[----:B------:R-:W-:Y:S02]  /*10d30*/  ISETP.GE.AND P2, PT, R14, UR4, PT ;  /* 0x000000040e007c0c */ /* 0x000fe4000bf46270 */
[----:B------:R-:W-:Y:S02]  /*10d40*/  @!P5 LEA.HI R12, R12, R12, RZ, 0x1 ;  /* 0x0000000c0c0cd211 */ /* 0x000fe400078f08ff */
[----:B------:R-:W-:-:S02]  /*10d50*/  ISETP.GE.AND P1, PT, R2, UR4, PT ;  /* 0x0000000402007c0c */ /* 0x000fc4000bf26270 */
[----:B------:R-:W-:Y:S02]  /*10d60*/  @!P6 LEA.HI R13, R13, R13, RZ, 0x1 ;  /* 0x0000000d0d0de211 */ /* 0x000fe400078f08ff */
[----:B0-----:R-:W-:Y:S02]  /*10d70*/  @!P5 LOP3.LUT R7, R12, 0xfffffffe, RZ, 0xc0, !PT ;  /* 0xfffffffe0c07d812 */ /* 0x001fe400078ec0ff */
[----:B-1----:R-:W-:Y:S02]  /*10d80*/  @!P6 LOP3.LUT R9, R13, 0xfffffffe, RZ, 0xc0, !PT ;  /* 0xfffffffe0d09e812 */ /* 0x002fe400078ec0ff */
[----:B------:R-:W-:Y:S01]  /*10d90*/  @!P0 LEA.HI R0, R0, R0, RZ, 0x1 ;  /* 0x0000000000008211 */ /* 0x000fe200078f08ff */
[--C-:B------:R-:W-:Y:S01]  /*10da0*/  @!P5 IMAD.WIDE R6, R7, 0x4, R4.reuse ;  /* 0x000000040706d825 */ /* 0x100fe200078e0204 */
[----:B------:R-:W-:Y:S02]  /*10db0*/  @!P2 LEA.HI R14, R14, R14, RZ, 0x1 ;  /* 0x0000000e0e0ea211 */ /* 0x000fe400078f08ff */
[----:B--2---:R-:W-:Y:S01]  /*10dc0*/  @!P3 LEA.HI R10, R15, R15, RZ, 0x1 ;  /* 0x0000000f0f0ab211 */ /* 0x004fe200078f08ff */
[----:B------:R-:W-:Y:S01]  /*10dd0*/  @!P6 IMAD.WIDE R8, R9, 0x4, R4 ;  /* 0x000000040908e825 */ /* 0x000fe200078e0204 */
[----:B------:R-:W-:Y:S01]  /*10de0*/  @!P1 LEA.HI R2, R2, R2, RZ, 0x1 ;  /* 0x0000000202029211 */ /* 0x000fe200078f08ff */
[----:B------:R0:W-:Y:S01]  /*10df0*/  @!P5 ST.E.64 desc[UR6][R6.64], R38 ;  /* 0x000000260600d985 */ /* 0x0001e2000c101b06 */
[----:B------:R-:W-:-:S02]  /*10e00*/  @!P4 LEA.HI R16, R16, R16, RZ, 0x1 ;  /* 0x000000101010c211 */ /* 0x000fc400078f08ff */
[----:B------:R-:W-:Y:S01]  /*10e10*/  @!P0 LOP3.LUT R11, R0, 0xfffffffe, RZ, 0xc0, !PT ;  /* 0xfffffffe000b8812 */ /* 0x000fe200078ec0ff */
[----:B------:R1:W-:Y:S01]  /*10e20*/  @!P6 ST.E.64 desc[UR6][R8.64], R42 ;  /* 0x0000002a0800e985 */ /* 0x0003e2000c101b06 */
[----:B------:R-:W-:Y:S01]  /*10e30*/  @!P1 LOP3.LUT R13, R2, 0xfffffffe, RZ, 0xc0, !PT ;  /* 0xfffffffe020d9812 */ /* 0x000fe200078ec0ff */
[C---:B------:R-:W-:Y:S01]  /*10e40*/  VIADD R0, R3.reuse, 0x60 ;  /* 0x0000006003007836 */ /* 0x040fe20000000000 */
[----:B------:R-:W-:Y:S02]  /*10e50*/  @!P2 LOP3.LUT R15, R14, 0xfffffffe, RZ, 0xc0, !PT ;  /* 0xfffffffe0e0fa812 */ /* 0x000fe400078ec0ff */
[----:B------:R-:W-:Y:S02]  /*10e60*/  @!P3 LOP3.LUT R17, R10, 0xfffffffe, RZ, 0xc0, !PT ;  /* 0xfffffffe0a11b812 */ /* 0x000fe400078ec0ff */
        /* <DEDUP_REMOVED lines=8> */
[----:B------:R-:W-:Y:S02]  /*10ef0*/  IADD3 R2, R3, 0x68, RZ ;  /* 0x0000006803027810 */ /* 0x000fe40007ffe0ff */
[--C-:B------:R-:W-:Y:S01]  /*10f00*/  @!P2 IMAD.WIDE R10, R15, 0x4, R4.reuse ;  /* 0x000000040f0aa825 */ /* 0x100fe200078e0204 */
[----:B------:R1:W-:Y:S03]  /*10f10*/  @!P1 ST.E.64 desc[UR6][R8.64], R50 ;  /* 0x0000003208009985 */ /* 0x0003e6000c101b06 */
[----:B------:R-:W-:Y:S01]  /*10f20*/  @!P3 IMAD.WIDE R12, R17, 0x4, R4 ;  /* 0x00000004110cb825 */ /* 0x000fe200078e0204 */
[----:B------:R2:W-:Y:S01]  /*10f30*/  @!P2 ST.E.64 desc[UR6][R10.64], R54 ;  /* 0x000000360a00a985 */ /* 0x0005e2000c101b06 */
[----:B------:R-:W-:-:S02]  /*10f40*/  ISETP.GE.AND P2, PT, R16, UR4, PT ;  /* 0x0000000410007c0c */ /* 0x000fc4000bf46270 */
[----:B------:R-:W-:Y:S01]  /*10f50*/  @!P4 IMAD.WIDE R14, R19, 0x4, R4 ;  /* 0x00000004130ec825 */ /* 0x000fe200078e0204 */
[----:B------:R3:W-:Y:S01]  /*10f60*/  @!P3 ST.E.64 desc[UR6][R12.64], R58 ;  /* 0x0000003a0c00b985 */ /* 0x0007e2000c101b06 */
[C---:B------:R-:W-:Y:S02]  /*10f70*/  IADD3 R19, R3.reuse, 0x80, RZ ;  /* 0x0000008003137810 */ /* 0x040fe40007ffe0ff */
[----:B------:R-:W-:Y:S01]  /*10f80*/  VIADD R17, R3, 0x78 ;  /* 0x0000007803117836 */ /* 0x000fe20000000000 */
[----:B------:R4:W-:Y:S01]  /*10f90*/  @!P4 ST.E.64 desc[UR6][R14.64], R62 ;  /* 0x0000003e0e00c985 */ /* 0x0009e2000c101b06 */
[----:B------:R-:W-:Y:S02]  /*10fa0*/  ISETP.GE.AND P4, PT, R0, UR4, PT ;  /* 0x0000000400007c0c */ /* 0x000fe4000bf86270 */
[----:B------:R-:W-:Y:S02]  /*10fb0*/  ISETP.GE.AND P3, PT, R2, UR4, PT ;  /* 0x0000000402007c0c */ /* 0x000fe4000bf66270 */
[----:B------:R-:W-:-:S02]  /*10fc0*/  ISETP.GE.AND P1, PT, R17, UR4, PT ;  /* 0x0000000411007c0c */ /* 0x000fc4000bf26270 */
[----:B------:R-:W-:Y:S02]  /*10fd0*/  ISETP.GE.AND P0, PT, R19, UR4, PT ;  /* 0x0000000413007c0c */ /* 0x000fe4000bf06270 */
        /* <DEDUP_REMOVED lines=37> */
[----:B------:R-:W-:Y:S02]  /*11230*/  @!P6 LEA.HI R18, R18, R18, RZ, 0x1 ;  /* 0x000000121212e211 */ /* 0x000fe400078f08ff */
[----:B------:R-:W-:Y:S01]  /*11240*/  VIADD R19, R3, 0xb8 ;  /* 0x000000b803137836 */ /* 0x000fe20000000000 */
[----:B------:R-:W-:Y:S01]  /*11250*/  @!P0 ST.E.64 desc[UR6][R14.64], R90 ;  /* 0x0000005a0e008985 */ /* 0x000fe2000c101b06 */
[----:B------:R-:W-:-:S02]  /*11260*/  ISETP.GE.AND P0, PT, R0, UR4, PT ;  /* 0x0000000400007c0c */ /* 0x000fc4000bf06270 */
[----:B------:R-:W-:Y:S02]  /*11270*/  @!P5 LEA.HI R20, R20, R20, RZ, 0x1 ;  /* 0x000000141414d211 */ /* 0x000fe400078f08ff */
        /* <DEDUP_REMOVED lines=9> */
[----:B------:R0:W-:Y:S01]  /*11310*/  @!P6 ST.E.64 desc[UR6][R6.64], R94 ;  /* 0x0000005e0600e985 */ /* 0x0001e2000c101b06 */
[----:B------:R-:W-:Y:S02]  /*11320*/  @!P3 LEA.HI R16, R16, R16, RZ, 0x1 ;  /* 0x000000101010b211 */ /* 0x000fe400078f08ff */
[----:B--2---:R-:W-:Y:S01]  /*11330*/  @!P0 LOP3.LUT R11, R0, 0xfffffffe, RZ, 0xc0, !PT ;  /* 0xfffffffe000b8812 */ /* 0x004fe200078ec0ff */
[----:B------:R1:W-:Y:S01]  /*11340*/  @!P5 ST.E.64 desc[UR6][R8.64], R98 ;  /* 0x000000620800d985 */ /* 0x0003e2000c101b06 */
[----:B------:R-:W-:Y:S01]  /*11350*/  ISETP.GE.AND P5, PT, R18, UR4, PT ;  /* 0x0000000412007c0c */ /* 0x000fe2000bfa6270 */
[----:B------:R-:W-:Y:S01]  /*11360*/  VIADD R0, R3, 0xd0 ;  /* 0x000000d003007836 */ /* 0x000fe20000000000 */
[----:B------:R-:W-:Y:S02]  /*11370*/  @!P2 LEA.HI R17, R17, R17, RZ, 0x1 ;  /* 0x000000111111a211 */ /* 0x000fe400078f08ff */
[----:B------:R-:W-:-:S02]  /*11380*/  IADD3 R20, R3, 0xc8, RZ ;  /* 0x000000c803147810 */ /* 0x000fc40007ffe0ff */
[----:B------:R-:W-:Y:S02]  /*11390*/  @!P1 LEA.HI R19, R19, R19, RZ, 0x1 ;  /* 0x0000001313139211 */ /* 0x000fe400078f08ff */
[----:B---3--:R-:W-:Y:S01]  /*113a0*/  @!P4 LOP3.LUT R13, R2, 0xfffffffe, RZ, 0xc0, !PT ;  /* 0xfffffffe020dc812 */ /* 0x008fe200078ec0ff */
[--C-:B0-----:R-:W-:Y:S01]  /*113b0*/  @!P0 IMAD.WIDE R6, R11, 0x4, R4.reuse ;  /* 0x000000040b068825 */ /* 0x101fe200078e0204 */
[----:B------:R-:W-:Y:S02]  /*113c0*/  @!P3 LOP3.LUT R15, R16, 0xfffffffe, RZ, 0xc0, !PT ;  /* 0xfffffffe100fb812 */ /* 0x000fe400078ec0ff */
[----:B------:R-:W-:Y:S01]  /*113d0*/  @!P2 LOP3.LUT R17, R17, 0xfffffffe, RZ, 0xc0, !PT ;  /* 0xfffffffe1111a812 */ /* 0x000fe200078ec0ff */
[--C-:B-1----:R-:W-:Y:S01]  /*113e0*/  @!P4 IMAD.WIDE R8, R13, 0x4, R4.reuse ;  /* 0x000000040d08c825 */ /* 0x102fe200078e0204 */
[----:B------:R-:W-:Y:S01]  /*113f0*/  ISETP.GE.AND P6, PT, R20, UR4, PT ;  /* 0x0000000414007c0c */ /* 0x000fe2000bfc6270 */
[----:B------:R0:W-:Y:S01]  /*11400*/  @!P0 ST.E.64 desc[UR6][R6.64], R102 ;  /* 0x0000006606008985 */ /* 0x0001e2000c101b06 */
[----:B------:R-:W-:Y:S01]  /*11410*/  @!P1 LOP3.LUT R19, R19, 0xfffffffe, RZ, 0xc0, !PT ;  /* 0xfffffffe13139812 */ /* 0x000fe200078ec0ff */
[--C-:B------:R-:W-:Y:S01]  /*11420*/  @!P3 IMAD.WIDE R10, R15, 0x4, R4.reuse ;  /* 0x000000040f0ab825 */ /* 0x100fe200078e0204 */
[----:B------:R-:W-:Y:S01]  /*11430*/  ISETP.GE.AND P0, PT, R0, UR4, PT ;  /* 0x0000000400007c0c */ /* 0x000fe2000bf06270 */
[----:B------:R1:W-:Y:S01]  /*11440*/  @!P4 ST.E.64 desc[UR6][R8.64], R106 ;  /* 0x0000006a0800c985 */ /* 0x0003e2000c101b06 */
[----:B------:R-:W-:Y:S01]  /*11450*/  IADD3 R16, R3, 0xe0, RZ ;  /* 0x000000e003107810 */ /* 0x000fe20007ffe0ff */
[--C-:B------:R-:W-:Y:S01]  /*11460*/  @!P2 IMAD.WIDE R12, R17, 0x4, R4.reuse ;  /* 0x00000004110ca825 */ /* 0x100fe200078e0204 */
[----:B------:R-:W-:Y:S01]  /*11470*/  @!P5 LEA.HI R18, R18, R18, RZ, 0x1 ;  /* 0x000000121212d211 */ /* 0x000fe200078f08ff */
[----:B------:R2:W-:Y:S02]  /*11480*/  @!P3 ST.E.64 desc[UR6][R10.64], R110 ;  /* 0x0000006e0a00b985 */ /* 0x0005e4000c101b06 */
[----:B------:R-:W-:-:S02]  /*11490*/  @!P1 IMAD.WIDE R14, R19, 0x4, R4 ;  /* 0x00000004130e9825 */ /* 0x000fc400078e0204 */
[----:B------:R-:W-:Y:S01]  /*114a0*/  @!P2 ST.E.64 desc[UR6][R12.64], R114 ;  /* 0x000000720c00a985 */ /* 0x000fe2000c101b06 */
[----:B------:R-:W-:Y:S01]  /*114b0*/  ISETP.GE.AND P2, PT, R16, UR4, PT ;  /* 0x0000000410007c0c */ /* 0x000fe2000bf46270 */
[C---:B------:R-:W-:Y:S01]  /*114c0*/  VIADD R2, R3.reuse, 0xd8 ;  /* 0x000000d803027836 */ /* 0x040fe20000000000 */
[----:B0-----:R-:W-:Y:S01]  /*114d0*/  @!P5 LOP3.LUT R7, R18, 0xfffffffe, RZ, 0xc0, !PT ;  /* 0xfffffffe1207d812 */ /* 0x001fe200078ec0ff */
[C---:B------:R-:W-:Y:S01]  /*114e0*/  VIADD R17, R3.reuse, 0xe8 ;  /* 0x000000e803117836 */ /* 0x040fe20000000000 */
[----:B------:R-:W-:Y:S01]  /*114f0*/  @!P1 ST.E.64 desc[UR6][R14.64], R118 ;  /* 0x000000760e009985 */ /* 0x000fe2000c101b06 */
[----:B------:R-:W-:Y:S01]  /*11500*/  VIADD R19, R3, 0xf0 ;  /* 0x000000f003137836 */ /* 0x000fe20000000000 */
[----:B------:R-:W-:Y:S01]  /*11510*/  ISETP.GE.AND P1, PT, R2, UR4, PT ;  /* 0x0000000402007c0c */ /* 0x000fe2000bf26270 */
[----:B------:R-:W-:Y:S01]  /*11520*/  @!P5 IMAD.WIDE R6, R7, 0x4, R4 ;  /* 0x000000040706d825 */ /* 0x000fe200078e0204 */
[----:B------:R-:W-:Y:S02]  /*11530*/  @!P6 LEA.HI R20, R20, R20, RZ, 0x1 ;  /* 0x000000141414e211 */ /* 0x000fe400078f08ff */
[----:B------:R-:W-:-:S02]  /*11540*/  ISETP.GE.AND P3, PT, R17, UR4, PT ;  /* 0x0000000411007c0c */ /* 0x000fc4000bf66270 */
[----:B------:R-:W-:Y:S01]  /*11550*/  ISETP.GE.AND P4, PT, R19, UR4, PT ;  /* 0x0000000413007c0c */ /* 0x000fe2000bf86270 */
[----:B------:R0:W-:Y:S01]  /*11560*/  @!P5 ST.E.64 desc[UR6][R6.64], R122 ;  /* 0x0000007a0600d985 */ /* 0x0001e2000c101b06 */
[----:B------:R-:W-:Y:S02]  /*11570*/  @!P0 LEA.HI R0, R0, R0, RZ, 0x1 ;  /* 0x0000000000008211 */ /* 0x000fe400078f08ff */
[----:B-1----:R-:W-:Y:S02]  /*11580*/  @!P6 LOP3.LUT R9, R20, 0xfffffffe, RZ, 0xc0, !PT ;  /* 0xfffffffe1409e812 */ /* 0x002fe400078ec0ff */
[----:B--2---:R-:W-:Y:S02]  /*11590*/  @!P0 LOP3.LUT R11, R0, 0xfffffffe, RZ, 0xc0, !PT ;  /* 0xfffffffe000b8812 */ /* 0x004fe400078ec0ff */
[----:B------:R-:W-:Y:S01]  /*115a0*/  @!P1 LEA.HI R2, R2, R2, RZ, 0x1 ;  /* 0x0000000202029211 */ /* 0x000fe200078f08ff */
[----:B------:R-:W-:Y:S01]  /*115b0*/  @!P6 IMAD.WIDE R8, R9, 0x4, R4 ;  /* 0x000000040908e825 */ /* 0x000fe200078e0204 */
[----:B------:R-:W-:-:S02]  /*115c0*/  @!P2 LEA.HI R16, R16, R16, RZ, 0x1 ;  /* 0x000000101010a211 */ /* 0x000fc400078f08ff */
[----:B------:R-:W-:Y:S02]  /*115d0*/  IADD3 R3, R3, 0xf8, RZ ;  /* 0x000000f803037810 */ /* 0x000fe40007ffe0ff */
[----:B------:R-:W-:Y:S01]  /*115e0*/  @!P3 LEA.HI R17, R17, R17, RZ, 0x1 ;  /* 0x000000111111b211 */ /* 0x000fe200078f08ff */
[----:B0-----:R-:W-:Y:S01]  /*115f0*/  @!P0 IMAD.WIDE R6, R11, 0x4, R4 ;  /* 0x000000040b068825 */ /* 0x001fe200078e0204 */
[----:B------:R0:W-:Y:S01]  /*11600*/  @!P6 ST.E.64 desc[UR6][R8.64], R126 ;  /* 0x0000007e0800e985 */ /* 0x0001e2000c101b06 */
[----:B------:R-:W-:Y:S02]  /*11610*/  @!P4 LEA.HI R19, R19, R19, RZ, 0x1 ;  /* 0x000000131313c211 */ /* 0x000fe400078f08ff */
[----:B------:R-:W-:Y:S01]  /*11620*/  @!P1 LOP3.LUT R13, R2, 0xfffffffe, RZ, 0xc0, !PT ;  /* 0xfffffffe020d9812 */ /* 0x000fe200078ec0ff */
[----:B------:R1:W-:Y:S01]  /*11630*/  @!P0 ST.E.64 desc[UR6][R6.64], R130 ;  /* 0x0000008206008985 */ /* 0x0003e2000c101b06 */
[----:B------:R-:W-:Y:S02]  /*11640*/  @!P2 LOP3.LUT R15, R16, 0xfffffffe, RZ, 0xc0, !PT ;  /* 0xfffffffe100fa812 */ /* 0x000fe400078ec0ff */
[----:B------:R-:W-:-:S02]  /*11650*/  ISETP.GE.AND P0, PT, R3, UR4, PT ;  /* 0x0000000403007c0c */ /* 0x000fc4000bf06270 */
[----:B------:R-:W-:Y:S01]  /*11660*/  @!P3 LOP3.LUT R17, R17, 0xfffffffe, RZ, 0xc0, !PT ;  /* 0xfffffffe1111b812 */ /* 0x000fe200078ec0ff */
[----:B------:R-:W-:Y:S01]  /*11670*/  @!P2 IMAD.WIDE R10, R15, 0x4, R4 ;  /* 0x000000040f0aa825 */ /* 0x000fe200078e0204 */
[----:B------:R-:W-:-:S03]  /*11680*/  @!P4 LOP3.LUT R19, R19, 0xfffffffe, RZ, 0xc0, !PT ;  /* 0xfffffffe1313c812 */ /* 0x000fc600078ec0ff */
[----:B0-----:R-:W-:-:S04]  /*11690*/  @!P1 IMAD.WIDE R8, R13, 0x4, R4 ;  /* 0x000000040d089825 */ /* 0x001fc800078e0204 */
        /* <DEDUP_REMOVED lines=13> */
.L_x_2232:
        /* <DEDUP_REMOVED lines=12> */
[----:B------:R-:W-:Y:S01]  /*11830*/  ISETP.NE.AND P0, PT, R6, 0x1, PT ;  /* 0x000000010600780c */ /* 0x000fe20003f05270 */
[----:B------:R-:W0:Y:S01]  /*11840*/  S2UR UR7, SR_CTAID.Z ;  /* 0x00000000000779c3 */ /* 0x000e220000002700 */
[----:B------:R-:W-:Y:S01]  /*11850*/  R2UR UR11, R23 ;  /* 0x00000000170b72ca */ /* 0x000fe200000e0000 */
[----:B------:R-:W-:Y:S01]  /*11860*/  ULDC.64 UR8, c[0x0][0xbd0] ;  /* 0x0002f40000087ab9 */ /* 0x000fe20000000a00 */
[----:B------:R-:W-:Y:S01]  /*11870*/  IMAD.MOV.U32 R5, RZ, RZ, R0 ;  /* 0x000000ffff057224 */ /* 0x000fe200078e0000 */
        /* <DEDUP_REMOVED lines=9> */
[----:B------:R-:W-:Y:S01]  /*11910*/  MOV R3, UR5 ;  /* 0x0000000500037c02 */ /* 0x000fe20008000f00 */
[----:B------:R-:W-:Y:S01]  /*11920*/  UIADD3 UR6, UR5, UR6, URZ ;  /* 0x0000000605067290 */ /* 0x000fe2000fffe03f */
[----:B------:R-:W-:Y:S02]  /*11930*/  IMAD.U32 R2, RZ, RZ, UR4 ;  /* 0x00000004ff027e24 */ /* 0x000fe4000f8e00ff */
[----:B------:R-:W-:Y:S02]  /*11940*/  ULDC.64 UR4, c[0x0][0xbe0] ;  /* 0x0002f80000047ab9 */ /* 0x000fe40000000a00 */
[----:B------:R-:W0:Y:S01]  /*11950*/  S2UR UR10, SR_CTAID.Y ;  /* 0x00000000000a79c3 */ /* 0x000e220000002600 */
[----:B------:R-:W-:-:S02]  /*11960*/  IMAD.U32 R3, RZ, RZ, UR6 ;  /* 0x00000006ff037e24 */ /* 0x000fc4000f8e00ff */
[C---:B-1----:R-:W-:Y:S02]  /*11970*/  IMAD R12, R10.reuse, UR8, RZ ;  /* 0x000000080a0c7c24 */ /* 0x042fe4000f8e02ff */
[----:B------:R-:W-:-:S03]  /*11980*/  IMAD.WIDE.U32 R2, R10, UR7, R2 ;  /* 0x000000070a027c25 */ /* 0x000fc6000f8e0002 */
[----:B------:R-:W0:Y:S01]  /*11990*/  LDC R8, c[0x0][0xc50] ;  /* 0x00031400ff087b82 */ /* 0x000e220000000800 */
[----:B--2---:R-:W-:-:S04]  /*119a0*/  @P0 IMAD.HI.U32 R4, R0, R7, RZ ;  /* 0x0000000700040227 */ /* 0x004fc800078e00ff */
[----:B------:R-:W-:Y:S02]  /*119b0*/  IMAD R7, RZ, RZ, -UR11 ;  /* 0x8000000bff077e24 */ /* 0x000fe4000f8e02ff */
[----:B------:R-:W-:Y:S01]  /*119c0*/  IMAD R11, R11, UR7, R12 ;  /* 0x000000070b0b7c24 */ /* 0x000fe2000f8e020c */
[----:B---3--:R-:W-:-:S03]  /*119d0*/  @P0 SHF.R.U32.HI R5, RZ, R9, R4 ;  /* 0x00000009ff050219 */ /* 0x008fc60000011604 */
[----:B------:R-:W-:Y:S02]  /*119e0*/  IMAD.IADD R3, R11, 0x1, R3 ;  /* 0x000000010b037824 */ /* 0x000fe400078e0203 */
[----:B0-----:R-:W-:Y:S01]  /*119f0*/  IMAD R9, R8, R7, UR10 ;  /* 0x0000000a08097e24 */ /* 0x001fe2000f8e0207 */
[----:B------:R-:W-:-:S03]  /*11a00*/  IADD3 R7, -R5, RZ, RZ ;  /* 0x000000ff05077210 */ /* 0x000fc60007ffe1ff */
        /* <DEDUP_REMOVED lines=20> */
.L_x_2191:
        /* <DEDUP_REMOVED lines=18> */
.L_x_2235:
[----:B------:R-:W-:Y:S01]  /*11c70*/  ULDC UR42, c[0x0][0xc50] ;  /* 0x00031400002a7ab9 */ /* 0x000fe20000000800 */
[----:B------:R-:W-:Y:S01]  /*11c80*/  UMOV UR39, UR6 ;  /* 0x0000000600277c82 */ /* 0x000fe20008000000 */
[----:B------:R-:W-:-:S11]  /*11c90*/  UISETP.NE.AND UP0, UPT, UR42, 0x1, UPT ;  /* 0x000000012a00788c */ /* 0x000fd6000bf05270 */
[----:B------:R-:W-:Y:S01]  /*11ca0*/  @UP0 ULDC UR4, c[0x0][0xc54] ;  /* 0x0003150000040ab9 */ /* 0x000fe20000000800 */
[----:B------:R-:W-:Y:S01]  /*11cb0*/  @UP0 ULDC UR7, c[0x0][0xc58] ;  /* 0x0003160000070ab9 */ /* 0x000fe20000000800 */
[----:B------:R-:W-:-:S04]  /*11cc0*/  UIMAD.WIDE.U32 UR4, UR6, UR4, URZ ;  /* 0x00000004060472a5 */ /* 0x000fc8000f8e003f */
[----:B------:R-:W-:-:S12]  /*11cd0*/  @UP0 USHF.R.U32.HI UR39, URZ, UR7, UR5 ;  /* 0x000000073f270299 */ /* 0x000fd80008011605 */
.L_x_2236:
        /* <DEDUP_REMOVED lines=12> */
[----:B0-----:R-:W-:-:S04]  /*11da0*/  ISETP.NE.U32.AND P0, PT, R2, RZ, PT ;  /* 0x000000ff0200720c */ /* 0x001fc80003f05070 */
[----:B------:R-:W-:-:S13]  /*11db0*/  ISETP.NE.AND.EX P0, PT, R3, RZ, PT, P0 ;  /* 0x000000ff0300720c */ /* 0x000fda0003f05300 */
[----:B------:R-:W0:Y:S08]  /*11dc0*/  @P0 LDC.64 R2, c[0x0][0xa28] ;  /* 0x00028a00ff020b82 */ /* 0x000e300000000a00 */
[----:B------:R-:W1:Y:S01]  /*11dd0*/  S2UR UR46, SR_CTAID.X ;  /* 0x00000000002e79c3 */ /* 0x000e620000002500 */
[----:B0-----:R-:W-:-:S05]  /*11de0*/  @P0 IMAD.WIDE R2, R26, 0x4, R2 ;  /* 0x000000041a020825 */ /* 0x001fca00078e0202 */
[----:B------:R0:W5:Y:S01]  /*11df0*/  @P0 LDG.E R23, desc[UR4][R2.64] ;  /* 0x0000000402170981 */ /* 0x000162000c1e1900 */
[----:B------:R-:W-:Y:S01]  /*11e00*/  ULDC UR4, c[0x0][0x448] ;  /* 0x0001120000047ab9 */ /* 0x000fe20000000800 */
[----:B------:R-:W-:Y:S02]  /*11e10*/  USHF.R.U32.HI UR9, URZ, 0x10, UR42 ;  /* 0x000000103f097899 */ /* 0x000fe4000801162a */
[----:B------:R-:W-:Y:S02]  /*11e20*/  UISETP.NE.AND UP1, UPT, UR4, 0x1, UPT ;  /* 0x000000010400788c */ /* 0x000fe4000bf25270 */
[----:B-1----:R-:W-:Y:S01]  /*11e30*/  ULEA UR6, UR46, 0x7f, 0x7 ;  /* 0x0000007f2e067891 */ /* 0x002fe2000f8e383f */
[----:B------:R-:W-:Y:S01]  /*11e40*/  ULDC.64 UR4, c[0x0][0x418] ;  /* 0x0001060000047ab9 */ /* 0x000fe20000000a00 */
[----:B------:R-:W-:Y:S02]  /*11e50*/  UP2UR UR47, UPR, URZ, 0x2 ;  /* 0x000000023f2f7883 */ /* 0x000fe40008000000 */
[----:B------:R-:W-:-:S02]  /*11e60*/  UISETP.NE.U32.AND UP0, UPT, UR4, URZ, UPT ;  /* 0x0000003f0400728c */ /* 0x000fc4000bf05070 */
[----:B------:R-:W-:Y:S02]  /*11e70*/  ULOP3.LUT UR42, UR42, 0xffff, URZ, 0xc0, !UPT ;  /* 0x0000ffff2a2a7892 */ /* 0x000fe4000f8ec03f */
[----:B------:R-:W-:Y:S01]  /*11e80*/  UISETP.NE.AND.EX UP0, UPT, UR5, URZ, UPT, UP0 ;  /* 0x0000003f0500728c */ /* 0x000fe2000bf05300 */
[----:B------:R-:W-:Y:S02]  /*11e90*/  ULDC UR4, c[0x0][0x424] ;  /* 0x0001090000047ab9 */ /* 0x000fe40000000800 */
[----:B------:R-:W-:Y:S01]  /*11ea0*/  @UP1 ULDC UR5, c[0x0][0x44c] ;  /* 0x0001130000051ab9 */ /* 0x000fe20000000800 */
[----:B------:R-:W-:Y:S02]  /*11eb0*/  USEL UR40, UR4, 0x1, UP0 ;  /* 0x0000000104287887 */ /* 0x000fe40008000000 */
[----:B------:R-:W-:Y:S02]  /*11ec0*/  UIMAD.WIDE.U32 UR4, UR6, UR5, URZ ;  /* 0x00000005060472a5 */ /* 0x000fe4000f8e003f */
[----:B------:R-:W-:Y:S01]  /*11ed0*/  UIMAD UR40, UR40, UR7, URZ ;  /* 0x00000007282872a4 */ /* 0x000fe2000f8e023f */
[----:B------:R-:W-:-:S02]  /*11ee0*/  UMOV UR38, URZ ;  /* 0x0000003f00267c82 */ /* 0x000fc40008000000 */
[----:B------:R-:W-:Y:S01]  /*11ef0*/  @UP1 ULDC UR7, c[0x0][0x450] ;  /* 0x0001140000071ab9 */ /* 0x000fe20000000800 */
[----:B------:R-:W-:Y:S02]  /*11f00*/  UIADD3 UR4, UR40, 0x4f, URZ ;  /* 0x0000004f28047890 */ /* 0x000fe4000fffe03f */
[----:B------:R-:W-:Y:S02]  /*11f10*/  @UP1 USHF.R.U32.HI UR6, URZ, UR7, UR5 ;  /* 0x000000073f061299 */ /* 0x000fe40008011605 */
[----:B------:R-:W-:-:S04]  /*11f20*/  UIADD3 UR5, UR40, 0x50, -UR8 ;  /* 0x0000005028057890 */ /* 0x000fc8000fffe808 */
[----:B------:R-:W-:Y:S02]  /*11f30*/  UIADD3 UR6, UR5, UR6, URZ ;  /* 0x0000000605067290 */ /* 0x000fe4000fffe03f */
[----:B------:R-:W-:Y:S02]  /*11f40*/  UIMAD.WIDE UR4, UR4, 0x66666667, URZ ;  /* 0x66666667040478a5 */ /* 0x000fe4000f8e023f */
[----:B------:R-:W-:Y:S02]  /*11f50*/  UIMAD.WIDE UR6, UR6, 0x66666667, URZ ;  /* 0x66666667060678a5 */ /* 0x000fe4000f8e023f */
[----:B------:R-:W-:Y:S02]  /*11f60*/  USHF.R.U32.HI UR41, URZ, 0x1f, UR5 ;  /* 0x0000001f3f297899 */ /* 0x000fe40008011605 */
[----:B------:R-:W-:Y:S02]  /*11f70*/  USHF.R.U32.HI UR43, URZ, 0x1f, UR7 ;  /* 0x0000001f3f2b7899 */ /* 0x000fe40008011607 */
[----:B------:R-:W-:-:S02]  /*11f80*/  ULEA.HI.SX32 UR41, UR5, UR41, 0x1b ;  /* 0x0000002905297291 */ /* 0x000fc4000f8fda3f */
[----:B------:R-:W-:-:S04]  /*11f90*/  ULEA.HI.SX32 UR43, UR7, UR43, 0x1b ;  /* 0x0000002b072b7291 */ /* 0x000fc8000f8fda3f */
[----:B------:R-:W-:-:S04]  /*11fa0*/  UISETP.LT.AND UP0, UPT, UR41, UR43, UPT ;  /* 0x0000002b2900728c */ /* 0x000fc8000bf01270 */
[----:B------:R-:W-:Y:S02]  /*11fb0*/  USEL UR11, UR41, UR43, UP0 ;  /* 0x0000002b290b7287 */ /* 0x000fe40008000000 */
[----:B------:R-:W-:Y:S02]  /*11fc0*/  UISETP.NE.AND UP0, UPT, UR9, URZ, UPT ;  /* 0x0000003f0900728c */ /* 0x000fe4000bf05270 */
[----:B------:R-:W-:-:S06]  /*11fd0*/  UISETP.GE.AND UP1, UPT, UR11, 0x1, UPT ;  /* 0x000000010b00788c */ /* 0x000fcc000bf26270 */
[----:B------:R-:W-:-:S03]  /*11fe0*/  PLOP3.LUT P0, PT, PT, PT, UP1, 0x80, 0x0 ;  /* 0x000000000000781c */ /* 0x000fc60003f0f018 */
[----:B------:R-:W-:-:S10]  /*11ff0*/  @!UP0 ULDC UR9, c[0x0][0x9f0] ;  /* 0x00027c0000098ab9 */ /* 0x000fd40000000800 */
[----:B0-----:R-:W-:Y:S05]  /*12000*/  @!P0 BRA `(.L_x_2238) ;  /* 0x0000000000788947 */ /* 0x001fea0003800000 */
[----:B------:R-:W-:Y:S01]  /*12010*/  IABS R2, UR9 ;  /* 0x0000000900027c13 */ /* 0x000fe20008000000 */
[----:B------:R-:W-:Y:S02]  /*12020*/  UIADD3 UR6, UR9, -0x1, UR11 ;  /* 0xffffffff09067890 */ /* 0x000fe4000fffe00b */
[----:B------:R-:W-:Y:S01]  /*12030*/  IABS R5, UR9 ;  /* 0x0000000900057c13 */ /* 0x000fe20008000000 */
[----:B------:R-:W-:Y:S01]  /*12040*/  UMOV UR4, URZ ;  /* 0x0000003f00047c82 */ /* 0x000fe20008000000 */
[----:B------:R-:W-:Y:S02]  /*12050*/  R2UR UR10, R2 ;  /* 0x00000000020a72ca */ /* 0x000fe400000e0000 */
[----:B------:R-:W-:Y:S01]  /*12060*/  IABS R4, UR6 ;  /* 0x0000000600047c13 */ /* 0x000fe20008000000 */
[----:B------:R-:W-:-:S03]  /*12070*/  ULOP3.LUT UR6, UR6, UR9, URZ, 0x3c, !UPT ;  /* 0x0000000906067292 */ /* 0x000fc6000f8e3c3f */
[----:B------:R-:W-:-:S07]  /*12080*/  R2UR UR8, R4 ;  /* 0x00000000040872ca */ /* 0x000fce00000e0000 */
        /* <DEDUP_REMOVED lines=22> */
.L_x_2238:
[----:B------:R-:W-:Y:S02]  /*121f0*/  UIMAD UR48, UR42, UR38, URZ ;  /* 0x000000262a3072a4 */ /* 0x000fe4000f8e023f */
[----:B------:R-:W-:Y:S02]  /*12200*/  IMAD.U32 R2, RZ, RZ, UR38 ;  /* 0x00000026ff027e24 */ /* 0x000fe4000f8e00ff */
[----:B------:R-:W-:Y:S02]  /*12210*/  IMAD.MOV.U32 R6, RZ, RZ, 0x1 ;  /* 0x00000001ff067424 */ /* 0x000fe400078e00ff */
[----:B------:R-:W-:-:S05]  /*12220*/  IMAD.U32 R19, RZ, RZ, UR48 ;  /* 0x00000030ff137e24 */ /* 0x000fca000f8e00ff */
[----:B------:R-:W-:Y:S02]  /*12230*/  VIADDMNMX R19, R19, R2, UR11, PT ;  /* 0x0000000b13137e46 */ /* 0x000fe4000b800102 */
[----:B------:R-:W-:Y:S02]  /*12240*/  MOV R2, RZ ;  /* 0x000000ff00027202 */ /* 0x000fe40000000f00 */
        /* <DEDUP_REMOVED lines=25> */
.L_x_2239:
        /* <DEDUP_REMOVED lines=20> */
.L_x_2241:
[----:B------:R0:W1:Y:S01]  /*12520*/  LDC.64 R2, c[0x4][R16] ;  /* 0x0100000010027b82 */ /* 0x0000620000000a00 */
[----:B------:R-:W-:Y:S01]  /*12530*/  ULDC.64 UR4, c[0x4][0x138] ;  /* 0x01004e0000047ab9 */ /* 0x000fe20000000a00 */
[----:B------:R-:W-:Y:S01]  /*12540*/  ULDC.64 UR6, c[0x4][0x140] ;  /* 0x0100500000067ab9 */ /* 0x000fe20000000a00 */
[----:B------:R-:W-:Y:S01]  /*12550*/  IMAD.U32 R4, RZ, RZ, UR4 ;  /* 0x00000004ff047e24 */ /* 0x000fe2000f8e00ff */
        /* <DEDUP_REMOVED lines=11> */
.L_x_2240:
[----:B------:R-:W0:Y:S01]  /*12610*/  LDC.64 R2, c[0x0][0x9f8] ;  /* 0x00027e00ff027b82 */ /* 0x000e220000000a00 */
[----:B------:R-:W-:Y:S01]  /*12620*/  IMAD.MOV.U32 R34, RZ, RZ, R26 ;  /* 0x000000ffff227224 */ /* 0x000fe200078e001a */
[----:B------:R-:W-:-:S06]  /*12630*/  ULDC.64 UR4, c[0x0][0x208] ;  /* 0x0000820000047ab9 */ /* 0x000fcc0000000a00 */
[----:B------:R-:W1:Y:S01]  /*12640*/  LDC R18, c[0x0][0x430] ;  /* 0x00010c00ff127b82 */ /* 0x000e620000000800 */
[----:B0-----:R-:W-:-:S04]  /*12650*/  ISETP.NE.U32.AND P0, PT, R2, RZ, PT ;  /* 0x000000ff0200720c */ /* 0x001fc80003f05070 */
[----:B------:R-:W-:-:S13]  /*12660*/  ISETP.NE.AND.EX P0, PT, R3, RZ, PT, P0 ;  /* 0x000000ff0300720c */ /* 0x000fda0003f05300 */
[----:B------:R-:W0:Y:S02]  /*12670*/  @P0 LDC.64 R2, c[0x0][0x9f8] ;  /* 0x00027e00ff020b82 */ /* 0x000e240000000a00 */
[----:B0-----:R-:W-:-:S05]  /*12680*/  @P0 IMAD.WIDE R2, R26, 0x4, R2 ;  /* 0x000000041a020825 */ /* 0x001fca00078e0202 */
[----:B------:R0:W2:Y:S01]  /*12690*/  @P0 LDG.E R34, desc[UR4][R2.64] ;  /* 0x0000000402220981 */ /* 0x0000a2000c1e1900 */
[----:B------:R-:W-:Y:S01]  /*126a0*/  SHF.L.U32 R24, R25, 0x4, RZ ;  /* 0x0000000419187819 */ /* 0x000fe200000006ff */
[----:B------:R-:W-:Y:S01]  /*126b0*/  VIADD R29, R19, 0xffffffff ;  /* 0xffffffff131d7836 */ /* 0x000fe20000000000 */
[----:B------:R-:W-:Y:S02]  /*126c0*/  LOP3.LUT R6, R25, 0x7f, RZ, 0xc0, !PT ;  /* 0x0000007f19067812 */ /* 0x000fe400078ec0ff */
[----:B------:R-:W-:Y:S02]  /*126d0*/  LOP3.LUT R24, R24, 0x70, RZ, 0xc0, !PT ;  /* 0x0000007018187812 */ /* 0x000fe400078ec0ff */
[----:B------:R-:W-:Y:S02]  /*126e0*/  SHF.R.U32.HI R0, RZ, 0x3, R6 ;  /* 0x00000003ff007819 */ /* 0x000fe40000011606 */
[----:B-1----:R-:W-:Y:S02]  /*126f0*/  ISETP.NE.AND P1, PT, R18, 0x1, PT ;  /* 0x000000011200780c */ /* 0x002fe40003f25270 */
[----:B------:R-:W-:-:S02]  /*12700*/  LOP3.LUT R17, R24, R0, RZ, 0xfc, !PT ;  /* 0x0000000018117212 */ /* 0x000fc400078efcff */
[----:B------:R-:W-:-:S03]  /*12710*/  LOP3.LUT R16, R16, 0xffffffbf, RZ, 0xc0, !PT ;  /* 0xffffffbf10107812 */ /* 0x000fc600078ec0ff */
[----:B------:R-:W-:-:S04]  /*12720*/  IMAD R4, R29, 0x50, R17 ;  /* 0x000000501d047824 */ /* 0x000fc800078e0211 */
[C---:B-----5:R-:W-:Y:S01]  /*12730*/  IMAD.IADD R7, R4.reuse, 0x1, R23 ;  /* 0x0000000104077824 */ /* 0x060fe200078e0217 */
[----:B------:R-:W-:Y:S01]  /*12740*/  ISETP.GE.AND P0, PT, R4, UR40, PT ;  /* 0x0000002804007c0c */ /* 0x000fe2000bf06270 */
[----:B------:R-:W1:Y:S01]  /*12750*/  @P1 LDC R0, c[0x0][0x434] ;  /* 0x00010d00ff001b82 */ /* 0x000e620000000800 */
[----:B------:R-:W-:Y:S02]  /*12760*/  @P1 LOP3.LUT R16, R16, 0x40, RZ, 0xfc, !PT ;  /* 0x0000004010101812 */ /* 0x000fe400078efcff */
[----:B------:R-:W-:Y:S02]  /*12770*/  ISETP.GT.U32.OR P0, PT, R17, 0x4f, P0 ;  /* 0x0000004f1100780c */ /* 0x000fe40000704470 */
[----:B------:R-:W-:-:S03]  /*12780*/  MOV R10, R7 ;  /* 0x00000007000a7202 */ /* 0x000fc60000000f00 */
[----:B0-----:R-:W0:Y:S08]  /*12790*/  @P1 LDC R3, c[0x0][0x438] ;  /* 0x00010e00ff031b82 */ /* 0x001e300000000800 */
[----:B------:R-:W3:Y:S08]  /*127a0*/  @!P0 LDC.64 R8, c[0x0][0x428] ;  /* 0x00010a00ff088b82 */ /* 0x000ef00000000a00 */
[----:B------:R-:W4:Y:S01]  /*127b0*/  @!P0 LDC.64 R4, c[0x0][0x418] ;  /* 0x00010600ff048b82 */ /* 0x000f220000000a00 */
[----:B-1----:R-:W-:-:S05]  /*127c0*/  @P1 IMAD.HI.U32 R0, R7, R0, RZ ;  /* 0x0000000007001227 */ /* 0x002fca00078e00ff */
[----:B0-----:R-:W-:-:S04]  /*127d0*/  @P1 SHF.R.U32.HI R10, RZ, R3, R0 ;  /* 0x00000003ff0a1219 */ /* 0x001fc80000011600 */
[--C-:B------:R-:W-:Y:S01]  /*127e0*/  @!P0 SHF.R.S32.HI R3, RZ, 0x1f, R10.reuse ;  /* 0x0000001fff038819 */ /* 0x100fe2000001140a */
[----:B------:R-:W-:Y:S01]  /*127f0*/  @!P0 IMAD.MOV.U32 R2, RZ, RZ, R10 ;  /* 0x000000ffff028224 */ /* 0x000fe200078e000a */
[----:B------:R-:W-:Y:S02]  /*12800*/  LOP3.LUT R16, R16, 0xffffffef, RZ, 0xc0, !PT ;  /* 0xffffffef10107812 */ /* 0x000fe400078ec0ff */
[----:B--2---:R-:W-:Y:S01]  /*12810*/  SHF.R.S32.HI R11, RZ, 0x1f, R34 ;  /* 0x0000001fff0b7819 */ /* 0x004fe20000011422 */
[----:B---3--:R-:W-:-:S04]  /*12820*/  @!P0 IMAD.WIDE.U32 R2, R34, R8, R2 ;  /* 0x0000000822028225 */ /* 0x008fc800078e0002 */
[----:B------:R-:W-:Y:S01]  /*12830*/  @!P0 IMAD R0, R11, R8, RZ ;  /* 0x000000080b008224 */ /* 0x000fe200078e02ff */
[----:B----4-:R-:W-:Y:S01]  /*12840*/  @!P0 LEA R4, P1, R2, R4, 0x2 ;  /* 0x0000000402048211 */ /* 0x010fe200078210ff */
[----:B------:R0:W-:Y:S02]  /*12850*/  STL [R1], R11 ;  /* 0x0000000b01007387 */ /* 0x0001e40000100800 */
[----:B------:R-:W-:-:S04]  /*12860*/  @!P0 IMAD R9, R34, R9, R0 ;  /* 0x0000000922098224 */ /* 0x000fc800078e0200 */
[----:B------:R-:W-:-:S05]  /*12870*/  @!P0 IMAD.IADD R0, R3, 0x1, R9 ;  /* 0x0000000103008824 */ /* 0x000fca00078e0209 */
[----:B------:R-:W-:Y:S02]  /*12880*/  @!P0 LEA.HI.X R5, R2, R5, R0, 0x2, P1 ;  /* 0x0000000502058211 */ /* 0x000fe400008f1400 */
[----:B------:R-:W-:-:S06]  /*12890*/  MOV R0, RZ ;  /* 0x000000ff00007202 */ /* 0x000fcc0000000f00 */
[----:B------:R1:W5:Y:S01]  /*128a0*/  @!P0 LDG.E R0, desc[UR4][R4.64] ;  /* 0x0000000404008981 */ /* 0x000362000c1e1900 */
[----:B------:R-:W-:Y:S01]  /*128b0*/  ULDC UR4, c[0x0][0x2f4] ;  /* 0x0000bd0000047ab9 */ /* 0x000fe20000000800 */
[----:B------:R-:W-:Y:S01]  /*128c0*/  UMOV UR5, 0xffffffff ;  /* 0xffffffff00057882 */ /* 0x000fe20000000000 */
[----:B-1----:R-:W-:-:S05]  /*128d0*/  IMAD.SHL.U32 R4, R25, 0x8, RZ ;  /* 0x0000000819047824 */ /* 0x002fca00078e00ff */
        /* <DEDUP_REMOVED lines=15> */
[----:B0-----:R-:W-:Y:S06]  /*129d0*/  BRA.DIV UR5, `(.L_x_2242) ;  /* 0x0000003205ec7947 */ /* 0x001fec000b800000 */
.L_x_2286:
[----:B------:R-:W2:Y:S01]  /*129e0*/  LDL R2, [R1+0x4] ;  /* 0x0000040001027983 */ /* 0x000ea20000100800 */
[----:B------:R-:W-:Y:S01]  /*129f0*/  ISETP.GT.U32.AND P1, PT, R17, 0x4f, PT ;  /* 0x0000004f1100780c */ /* 0x000fe20003f24070 */
[----:B------:R-:W-:Y:S01]  /*12a00*/  IMAD.U32 R33, RZ, RZ, UR39 ;  /* 0x00000027ff217e24 */ /* 0x000fe2000f8e00ff */
[----:B------:R-:W-:Y:S01]  /*12a10*/  LOP3.LUT R16, R16, 0xfffffffe, RZ, 0xc0, !PT ;  /* 0xfffffffe10107812 */ /* 0x000fe200078ec0ff */
[----:B------:R-:W-:-:S03]  /*12a20*/  IMAD.MOV R8, RZ, RZ, -R10 ;  /* 0x000000ffff087224 */ /* 0x000fc600078e0a0a */
[----:B------:R-:W-:Y:S01]  /*12a30*/  SHF.R.S32.HI R33, RZ, 0x1f, R33 ;  /* 0x0000001fff217819 */ /* 0x000fe20000011421 */
[----:B------:R-:W-:-:S06]  /*12a40*/  IMAD R8, R18, R8, R7 ;  /* 0x0000000812087224 */ /* 0x000fcc00078e0207 */
[----:B------:R-:W-:-:S04]  /*12a50*/  @P1 LOP3.LUT R16, R16, 0x1, RZ, 0xfc, !PT ;  /* 0x0000000110101812 */ /* 0x000fc800078efcff */
[----:B------:R-:W-:Y:S02]  /*12a60*/  LOP3.LUT R16, R16, 0xffffffdf, RZ, 0xc0, !PT ;  /* 0xffffffdf10107812 */ /* 0x000fe400078ec0ff */
[----:B--2---:R-:W-:-:S13]  /*12a70*/  R2UR UR4, R2 ;  /* 0x00000000020472ca */ /* 0x004fda00000e0000 */
[----:B------:R-:W-:-:S06]  /*12a80*/  ULOP3.LUT UR4, UR4, 0x2, URZ, 0xfc, !UPT ;  /* 0x0000000204047892 */ /* 0x000fcc000f8efc3f */
[----:B------:R-:W-:-:S04]  /*12a90*/  MOV R2, UR4 ;  /* 0x0000000400027c02 */ /* 0x000fc80008000f00 */
[----:B------:R-:W-:-:S13]  /*12aa0*/  ISETP.NE.AND P0, PT, R2, 0x3, PT ;  /* 0x000000030200780c */ /* 0x000fda0003f05270 */
[----:B------:R-:W-:Y:S01]  /*12ab0*/  @P0 LOP3.LUT R16, R16, 0x20, RZ, 0xfc, !PT ;  /* 0x0000002010100812 */ /* 0x000fe200078efcff */
[----:B------:R-:W-:Y:S06]  /*12ac0*/  @!P0 BRA `(.L_x_2243) ;  /* 0x0000000000048947 */ /* 0x000fec0003800000 */
[----:B------:R-:W-:Y:S01]  /*12ad0*/  BPT.TRAP 0x1 ;  /* 0x000000040000795c */ /* 0x000fe20000300000 */
.L_x_2243:
        /* <DEDUP_REMOVED lines=26> */
.L_x_2287:
[----:B------:R-:W-:Y:S01]  /*12c80*/  ULDC.64 UR4, c[0x0][0x300] ;  /* 0x0000c00000047ab9 */ /* 0x000fe20000000a00 */
[----:B------:R-:W-:Y:S01]  /*12c90*/  R2UR UR6, R33 ;  /* 0x00000000210672ca */ /* 0x000fe200000e0000 */
[----:B------:R-:W-:Y:S01]  /*12ca0*/  IMAD R7, R7, UR4, RZ ;  /* 0x0000000407077c24 */ /* 0x000fe2000f8e02ff */
[----:B------:R-:W-:Y:S01]  /*12cb0*/  SHF.R.U32.HI R27, RZ, 0x3, R6 ;  /* 0x00000003ff1b7819 */ /* 0x000fe20000011606 */
[----:B0-----:R-:W-:Y:S01]  /*12cc0*/  IMAD.WIDE.U32 R2, R8, UR4, RZ ;  /* 0x0000000408027c25 */ /* 0x001fe2000f8e00ff */
[----:B------:R-:W-:-:S03]  /*12cd0*/  SHF.L.U32 R31, R6, 0x3, RZ ;  /* 0x00000003061f7819 */ /* 0x000fc600000006ff */
[----:B------:R-:W-:Y:S01]  /*12ce0*/  IMAD R7, R8, UR5, R7 ;  /* 0x0000000508077c24 */ /* 0x000fe2000f8e0207 */
[----:B------:R-:W-:Y:S02]  /*12cf0*/  ULDC.64 UR4, c[0x0][0x310] ;  /* 0x0000c40000047ab9 */ /* 0x000fe40000000a00 */
[----:B------:R-:W-:Y:S02]  /*12d00*/  IMAD R5, R5, UR4, RZ ;  /* 0x0000000405057c24 */ /* 0x000fe4000f8e02ff */
[----:B------:R-:W-:Y:S02]  /*12d10*/  IMAD.IADD R3, R3, 0x1, R7 ;  /* 0x0000000103037824 */ /* 0x000fe400078e0207 */
[C---:B------:R-:W-:Y:S02]  /*12d20*/  IMAD R5, R0.reuse, UR5, R5 ;  /* 0x0000000500057c24 */ /* 0x040fe4000f8e0205 */
[----:B------:R-:W-:Y:S01]  /*12d30*/  IMAD.WIDE.U32 R2, R0, UR4, R2 ;  /* 0x0000000400027c25 */ /* 0x000fe2000f8e0002 */
        /* <DEDUP_REMOVED lines=8> */
[----:B------:R-:W-:Y:S01]  /*12dc0*/  LEA R0, P0, R2, UR6, 0x1 ;  /* 0x0000000602007c11 */ /* 0x000fe2000f8008ff */
[----:B------:R-:W-:Y:S01]  /*12dd0*/  UMOV UR4, 0xffffffff ;  /* 0xffffffff00047882 */ /* 0x000fe20000000000 */
[----:B------:R-:W-:Y:S02]  /*12de0*/  LOP3.LUT R3, R4, 0x1c0, RZ, 0xc0, !PT ;  /* 0x000001c004037812 */ /* 0x000fe400078ec0ff */
[----:B------:R-:W-:Y:S01]  /*12df0*/  LEA.HI.X R7, R2, UR7, R7, 0x1, P0 ;  /* 0x0000000702077c11 */ /* 0x000fe200080f0c07 */
[----:B------:R-:W-:Y:S01]  /*12e00*/  IMAD.MOV.U32 R2, RZ, RZ, -0x50 ;  /* 0xffffffb0ff027424 */ /* 0x000fe200078e00ff */
[----:B------:R-:W-:-:S03]  /*12e10*/  LOP3.LUT R4, R3, 0x38, R4, 0xf8, !PT ;  /* 0x0000003803047812 */ /* 0x000fc600078ef804 */
[----:B------:R-:W-:Y:S01]  /*12e20*/  IMAD R6, R29, R2, UR40 ;  /* 0x000000281d067e24 */ /* 0x000fe2000f8e0202 */
[----:B------:R-:W-:-:S03]  /*12e30*/  LOP3.LUT R4, R4, 0x38, R25, 0x78, !PT ;  /* 0x0000003804047812 */ /* 0x000fc600078e7819 */
[----:B------:R-:W-:Y:S01]  /*12e40*/  IMAD.IADD R6, R6, 0x1, -R27 ;  /* 0x0000000106067824 */ /* 0x000fe200078e0a1b */
[----:B------:R-:W-:-:S04]  /*12e50*/  LOP3.LUT R31, R4, 0x200, R31, 0xf8, !PT ;  /* 0x00000200041f7812 */ /* 0x000fc800078ef81f */
        /* <DEDUP_REMOVED lines=44> */
.L_x_2299:
        /* <DEDUP_REMOVED lines=19> */
.L_x_2247:
[----:B------:R-:W-:Y:S05]  /*13250*/  BSYNC B0 ;  /* 0x0000000000007941 */ /* 0x000fea0003800000 */
.L_x_2246:
[----:B------:R-:W-:Y:S01]  /*13260*/  NOP ;  /* 0x0000000000007918 */ /* 0x000fe20000000000 */
[----:B------:R-:W-:Y:S01]  /*13270*/  SYNCS.ARRIVE.TRANS64.RED.A0T1 RZ, [UR44+0x38830], RZ ;  /* 0x038830ffffff79a7 */ /* 0x000fe2000820042c */
[----:B------:R-:W-:Y:S01]  /*13280*/  ARRIVES.LDGSTSBAR.64.TRANSCNT [UR44+0x38830] ;  /* 0x03883000ff0079b0 */ /* 0x000fe20008000aac */
[----:B------:R-:W-:Y:S01]  /*13290*/  NOP ;  /* 0x0000000000007918 */ /* 0x000fe20000000000 */
[----:B------:R-:W-:-:S13]  /*132a0*/  LOP3.LUT P0, RZ, R16, 0x20, RZ, 0xc0, !PT ;  /* 0x0000002010ff7812 */ /* 0x000fda000780c0ff */
[----:B------:R-:W-:Y:S05]  /*132b0*/  @!P0 BRA `(.L_x_2248) ;  /* 0x0000000000048947 */ /* 0x000fea0003800000 */
[----:B------:R-:W-:Y:S01]  /*132c0*/  BPT.TRAP 0x1 ;  /* 0x000000040000795c */ /* 0x000fe20000300000 */
.L_x_2248:
        /* <DEDUP_REMOVED lines=30> */
.L_x_2249:
[----:B0-----:R-:W0:Y:S01]  /*134b0*/  S2R R2, SR_TID.X ;  /* 0x0000000000027919 */ /* 0x001e220000002100 */
[----:B------:R-:W-:Y:S01]  /*134c0*/  UISETP.NE.AND UP0, UPT, UR47, URZ, UPT ;  /* 0x0000003f2f00728c */ /* 0x000fe2000bf05270 */
[----:B------:R-:W-:Y:S01]  /*134d0*/  IMAD.U32 R0, RZ, RZ, UR46 ;  /* 0x0000002eff007e24 */ /* 0x000fe2000f8e00ff */
[----:B------:R-:W1:Y:S01]  /*134e0*/  LDC R7, c[0x0][0x448] ;  /* 0x00011200ff077b82 */ /* 0x000e620000000800 */
[----:B------:R-:W-:Y:S01]  /*134f0*/  IMAD.U32 R4, RZ, RZ, UR36 ;  /* 0x00000024ff047e24 */ /* 0x000fe2000f8e00ff */
[----:B------:R-:W-:Y:S01]  /*13500*/  MOV R5, UR37 ;  /* 0x0000002500057c02 */ /* 0x000fe20008000f00 */
[----:B------:R-:W-:Y:S01]  /*13510*/  IMAD.U32 R3, RZ, RZ, UR45 ;  /* 0x0000002dff037e24 */ /* 0x000fe2000f8e00ff */
[----:B------:R-:W-:-:S05]  /*13520*/  PLOP3.LUT P0, PT, PT, PT, UP0, 0x80, 0x0 ;  /* 0x000000000000781c */ /* 0x000fca0003f0f008 */
[----:B------:R-:W-:Y:S01]  /*13530*/  @UP0 ULDC UR4, c[0x0][0x44c] ;  /* 0x0001130000040ab9 */ /* 0x000fe20000000800 */
[----:B0-----:R-:W-:-:S04]  /*13540*/  LOP3.LUT R2, R2, 0x7f, RZ, 0xc0, !PT ;  /* 0x0000007f02027812 */ /* 0x001fc800078ec0ff */
[----:B------:R-:W-:-:S04]  /*13550*/  SHF.R.U32.HI R2, RZ, 0x3, R2 ;  /* 0x00000003ff027819 */ /* 0x000fc80000011602 */
[----:B------:R-:W-:-:S05]  /*13560*/  LOP3.LUT R2, R24, R2, RZ, 0xfc, !PT ;  /* 0x0000000218027212 */ /* 0x000fca00078efcff */
[----:B------:R-:W-:-:S04]  /*13570*/  IMAD R0, R0, 0x80, R2 ;  /* 0x0000008000007824 */ /* 0x000fc800078e0202 */
[----:B------:R-:W-:Y:S01]  /*13580*/  @P0 IMAD.HI.U32 R2, R0, UR4, RZ ;  /* 0x0000000400020c27 */ /* 0x000fe2000f8e00ff */
[----:B------:R-:W-:Y:S01]  /*13590*/  PLOP3.LUT P0, PT, PT, PT, UP0, 0x80, 0x0 ;  /* 0x000000000000781c */ /* 0x000fe20003f0f008 */
[----:B------:R-:W-:Y:S01]  /*135a0*/  @UP0 ULDC UR4, c[0x0][0x450] ;  /* 0x0001140000040ab9 */ /* 0x000fe20000000800 */
[----:B------:R-:W-:-:S11]  /*135b0*/  MOV R9, R0 ;  /* 0x0000000000097202 */ /* 0x000fd60000000f00 */
[----:B------:R-:W-:Y:S01]  /*135c0*/  @P0 SHF.R.U32.HI R9, RZ, UR4, R2 ;  /* 0x00000004ff090c19 */ /* 0x000fe20008011602 */
[----:B------:R-:W-:Y:S01]  /*135d0*/  ULDC.64 UR4, c[0x0][0x2e0] ;  /* 0x0000b80000047ab9 */ /* 0x000fe20000000a00 */
[----:B------:R-:W-:Y:S02]  /*135e0*/  IMAD.MOV.U32 R2, RZ, RZ, R4 ;  /* 0x000000ffff027224 */ /* 0x000fe400078e0004 */
[----:B------:R-:W-:Y:S01]  /*135f0*/  IADD3 R5, -R9, RZ, RZ ;  /* 0x000000ff09057210 */ /* 0x000fe20007ffe1ff */
[----:B------:R-:W-:Y:S02]  /*13600*/  IMAD R25, R25, UR4, RZ ;  /* 0x0000000419197c24 */ /* 0x000fe4000f8e02ff */
[----:B------:R-:W-:-:S04]  /*13610*/  IMAD.WIDE.U32 R2, R26, UR4, R2 ;  /* 0x000000041a027c25 */ /* 0x000fc8000f8e0002 */
[----:B-1----:R-:W-:Y:S01]  /*13620*/  IMAD R5, R7, R5, R0 ;  /* 0x0000000507057224 */ /* 0x002fe200078e0200 */
[----:B------:R-:W-:Y:S01]  /*13630*/  SHF.R.S32.HI R0, RZ, 0x1f, R9 ;  /* 0x0000001fff007819 */ /* 0x000fe20000011409 */
[----:B------:R-:W-:Y:S01]  /*13640*/  IMAD R25, R26, UR5, R25 ;  /* 0x000000051a197c24 */ /* 0x000fe2000f8e0219 */
[----:B------:R-:W-:-:S03]  /*13650*/  ULDC.64 UR4, c[0x0][0x2d0] ;  /* 0x0000b40000047ab9 */ /* 0x000fc60000000a00 */
[----:B------:R-:W-:Y:S02]  /*13660*/  IMAD.IADD R3, R3, 0x1, R25 ;  /* 0x0000000103037824 */ /* 0x000fe400078e0219 */
[----:B------:R-:W-:Y:S02]  /*13670*/  IMAD R0, R0, UR4, RZ ;  /* 0x0000000400007c24 */ /* 0x000fe4000f8e02ff */
        /* <DEDUP_REMOVED lines=19> */
[----:B------:R-:W-:Y:S01]  /*137b0*/  SHFL.IDX PT, R3, R6, RZ, 0x181f ;  /* 0x00181fff06037589 */ /* 0x000fe200000e0000 */
[----:B------:R-:W-:Y:S01]  /*137c0*/  MOV R8, UR46 ;  /* 0x0000002e00087c02 */ /* 0x000fe20008000f00 */
[----:B------:R-:W-:Y:S01]  /*137d0*/  ULDC UR4, c[0x0][0x288] ;  /* 0x0000a20000047ab9 */ /* 0x000fe20000000800 */
[----:B------:R-:W-:Y:S01]  /*137e0*/  ULDC.64 UR6, c[0x0][0x208] ;  /* 0x0000820000067ab9 */ /* 0x000fe20000000a00 */
[----:B------:R-:W0:Y:S01]  /*137f0*/  SHFL.IDX PT, R2, R0, RZ, 0x181f ;  /* 0x00181fff00027589 */ /* 0x000e2200000e0000 */
[----:B------:R-:W-:Y:S02]  /*13800*/  IMAD R7, R7, UR4, RZ ;  /* 0x0000000407077c24 */ /* 0x000fe4000f8e02ff */
[----:B------:R-:W-:Y:S01]  /*13810*/  IMAD R8, R8, 0x80, R27 ;  /* 0x0000008008087824 */ /* 0x000fe200078e021b */
[----:B------:R-:W-:Y:S03]  /*13820*/  SHFL.IDX PT, R5, R6, 0x1, 0x181f ;  /* 0x00381f0006057f89 */ /* 0x000fe600000e0000 */
[C---:B------:R-:W-:Y:S01]  /*13830*/  VIADD R10, R8.reuse, 0x10 ;  /* 0x00000010080a7836 */ /* 0x040fe20000000000 */
[----:B------:R-:W-:Y:S01]  /*13840*/  ISETP.GE.AND P0, PT, R8, R7, PT ;  /* 0x000000070800720c */ /* 0x000fe20003f06270 */
[----:B------:R-:W1:Y:S04]  /*13850*/  SHFL.IDX PT, R4, R0, 0x1, 0x181f ;  /* 0x00381f0000047f89 */ /* 0x000e6800000e0000 */
[----:B------:R-:W-:Y:S08]  /*13860*/  SHFL.IDX PT, R14, R0, 0x7, 0x181f ;  /* 0x00f81f00000e7f89 */ /* 0x000ff000000e0000 */
[----:B------:R-:W-:Y:S01]  /*13870*/  @!P0 LEA R9, R31, UR44, 0x1 ;  /* 0x0000002c1f098c11 */ /* 0x000fe2000f8e08ff */
[----:B0-----:R-:W-:-:S05]  /*13880*/  @!P0 IMAD.WIDE.U32 R2, R22, 0x2, R2 ;  /* 0x0000000216028825 */ /* 0x001fca00078e0002 */
[----:B------:R-:W-:Y:S04]  /*13890*/  @!P0 LDGSTS.E.BYPASS.LTC128B.128 [R9+0x14400], desc[UR6][R2.64], !P4 ;  /* 0x1440000002098fae */ /* 0x000fe8000e101d46 */
[----:B------:R-:W-:Y:S04]  /*138a0*/  @!P0 LDGSTS.E.BYPASS.LTC128B.128 [R9+0x18400], desc[UR6][R2.64+0x80], !P3 ;  /* 0x1840008002098fae */ /* 0x000fe8000d901d46 */
[----:B------:R-:W-:Y:S04]  /*138b0*/  @!P0 LDGSTS.E.BYPASS.LTC128B.128 [R9+0x1c400], desc[UR6][R2.64+0x100], !P2 ;  /* 0x1c40010002098fae */ /* 0x000fe8000d101d46 */
[----:B------:R0:W-:Y:S01]  /*138c0*/  @!P0 LDGSTS.E.BYPASS.LTC128B.128 [R9+0x20400], desc[UR6][R2.64+0x180], !P1 ;  /* 0x2040018002098fae */ /* 0x0001e2000c901d46 */
[----:B------:R-:W-:-:S02]  /*138d0*/  ISETP.GE.AND P0, PT, R10, R7, PT ;  /* 0x000000070a00720c */ /* 0x000fc40003f06270 */
[----:B------:R-:W-:Y:S01]  /*138e0*/  IADD3 R10, R8, 0x20, RZ ;  /* 0x00000020080a7810 */ /* 0x000fe20007ffe0ff */
        /* <DEDUP_REMOVED lines=56> */
.L_x_2316:
[----:B------:R-:W-:Y:S01]  /*13c70*/  VIADD R8, R8, 0x70 ;  /* 0x0000007008087836 */ /* 0x000fe20000000000 */
[----:B------:R-:W-:Y:S01]  /*13c80*/  BSSY B0, `(.L_x_2251) ;  /* 0x000000f000007945 */ /* 0x000fe20003800000 */
[----:B-1----:R-:W-:Y:S01]  /*13c90*/  MOV R2, R14 ;  /* 0x0000000e00027202 */ /* 0x002fe20000000f00 */
[----:B------:R-:W-:Y:S02]  /*13ca0*/  IMAD.MOV.U32 R3, RZ, RZ, R6 ;  /* 0x000000ffff037224 */ /* 0x000fe400078e0006 */
[----:B------:R-:W-:-:S13]  /*13cb0*/  ISETP.GE.AND P0, PT, R8, R7, PT ;  /* 0x000000070800720c */ /* 0x000fda0003f06270 */
        /* <DEDUP_REMOVED lines=11> */
.L_x_2252:
[----:B------:R-:W-:Y:S05]  /*13d70*/  BSYNC B0 ;  /* 0x0000000000007941 */ /* 0x000fea0003800000 */
.L_x_2251:
[----:B------:R-:W-:Y:S01]  /*13d80*/  NOP ;  /* 0x0000000000007918 */ /* 0x000fe20000000000 */
[----:B------:R-:W-:Y:S01]  /*13d90*/  SYNCS.ARRIVE.TRANS64.RED.A0T1 RZ, [UR44+0x38800], RZ ;  /* 0x038800ffffff79a7 */ /* 0x000fe2000820042c */
[----:B------:R-:W-:Y:S01]  /*13da0*/  IMAD.MOV.U32 R0, RZ, RZ, 0x1 ;  /* 0x00000001ff007424 */ /* 0x000fe200078e00ff */
[----:B------:R-:W-:Y:S01]  /*13db0*/  IADD3 R19, R19, -0x2, RZ ;  /* 0xfffffffe13137810 */ /* 0x000fe20007ffe0ff */
[----:B------:R-:W-:Y:S01]  /*13dc0*/  ARRIVES.LDGSTSBAR.64.TRANSCNT [UR44+0x38800] ;  /* 0x03880000ff0079b0 */ /* 0x000fe20008000aac */
[----:B------:R-:W-:Y:S02]  /*13dd0*/  IMAD.MOV.U32 R26, RZ, RZ, 0x1 ;  /* 0x00000001ff1a7424 */ /* 0x000fe400078e00ff */
[----:B------:R-:W-:Y:S01]  /*13de0*/  SHF.L.U32 R0, R0, 0x1f, RZ ;  /* 0x0000001f00007819 */ /* 0x000fe200000006ff */
[----:B------:R-:W-:Y:S01]  /*13df0*/  NOP ;  /* 0x0000000000007918 */ /* 0x000fe20000000000 */
[----:B------:R-:W-:Y:S02]  /*13e00*/  SYNCS.ARRIVE.TRANS64.A1T0 RZ, [UR44+0x38800], RZ ;  /* 0x038800ffffff79a7 */ /* 0x000fe4000810002c */
[----:B------:R-:W1:Y:S02]  /*13e10*/  SYNCS.PHASECHK.TRANS64.TRYWAIT P0, [UR44+0x38820], R0 ;  /* 0x03882000ff0075a7 */ /* 0x000e64000800016c */
[----:B-1----:R-:W-:Y:S05]  /*13e20*/  @!P0 BRA `(.L_x_2253) ;  /* 0x0000003000888947 */ /* 0x002fea0003800000 */
.L_x_2317:
[----:B------:R-:W-:Y:S01]  /*13e30*/  ISETP.GE.AND P0, PT, R19, UR48, PT ;  /* 0x0000003013007c0c */ /* 0x000fe2000bf06270 */
[----:B------:R-:W-:-:S12]  /*13e40*/  IMAD.MOV.U32 R21, RZ, RZ, RZ ;  /* 0x000000ffff157224 */ /* 0x000fd800078e00ff */
[----:B------:R-:W-:Y:S05]  /*13e50*/  @!P0 BRA `(.L_x_2254) ;  /* 0x0000001000888947 */ /* 0x000fea0003800000 */
[----:B0-----:R-:W0:Y:S01]  /*13e60*/  S2R R2, SR_TID.X ;  /* 0x0000000000027919 */ /* 0x001e220000002100 */
[----:B------:R-:W-:Y:S01]  /*13e70*/  UIADD3 UR4, UR42, 0x1, URZ ;  /* 0x000000012a047890 */ /* 0x000fe2000fffe03f */
[----:B------:R-:W-:Y:S01]  /*13e80*/  LOP3.LUT R0, RZ, UR41, RZ, 0x33, !PT ;  /* 0x00000029ff007c12 */ /* 0x000fe2000f8e33ff */
[----:B------:R-:W-:Y:S01]  /*13e90*/  ULOP3.LUT UR5, URZ, UR43, URZ, 0x33, !UPT ;  /* 0x0000002b3f057292 */ /* 0x000fe2000f8e333f */
[----:B------:R-:W-:Y:S01]  /*13ea0*/  BSSY B0, `(.L_x_2254) ;  /* 0x000011d000007945 */ /* 0x000fe20003800000 */
[----:B------:R-:W-:Y:S01]  /*13eb0*/  UIMAD UR4, UR4, UR38, URZ ;  /* 0x00000026040472a4 */ /* 0x000fe2000f8e023f */
[----:B------:R-:W-:-:S05]  /*13ec0*/  MOV R20, RZ ;  /* 0x000000ff00147202 */ /* 0x000fca0000000f00 */
[----:B------:R-:W-:Y:S01]  /*13ed0*/  LOP3.LUT R3, RZ, UR4, RZ, 0x33, !PT ;  /* 0x00000004ff037c12 */ /* 0x000fe2000f8e33ff */
[----:B------:R-:W-:Y:S02]  /*13ee0*/  ULDC UR4, c[0x0][0x2f4] ;  /* 0x0000bd0000047ab9 */ /* 0x000fe40000000800 */
[----:B------:R-:W-:Y:S02]  /*13ef0*/  ISETP.GE.AND P4, PT, R22, UR4, PT ;  /* 0x0000000416007c0c */ /* 0x000fe4000bf86270 */
[----:B------:R-:W-:Y:S02]  /*13f00*/  VIMNMX3 R0, R0, UR5, R3, !PT ;  /* 0x0000000500007c0f */ /* 0x000fe4000f800103 */
        /* <DEDUP_REMOVED lines=9> */
[----:B------:R-:W-:Y:S01]  /*13fa0*/  IADD3 R3, R23, -0xf0, RZ ;  /* 0xffffff1017037810 */ /* 0x000fe20007ffe0ff */
[----:B------:R-:W-:Y:S02]  /*13fb0*/  IMAD.MOV.U32 R23, RZ, RZ, 0x1 ;  /* 0x00000001ff177424 */ /* 0x000fe400078e00ff */
[C---:B------:R-:W-:Y:S02]  /*13fc0*/  IMAD R5, R0.reuse, 0x50, R5 ;  /* 0x0000005000057824 */ /* 0x040fe400078e0205 */
[----:B------:R-:W-:Y:S02]  /*13fd0*/  IMAD R10, R0, -0x50, R3 ;  /* 0xffffffb0000a7824 */ /* 0x000fe400078e0203 */
[----:B------:R-:W-:-:S07]  /*13fe0*/  VIADD R0, R5, 0xa0 ;  /* 0x000000a005007836 */ /* 0x000fce0000000000 */
.L_x_2267:
        /* <DEDUP_REMOVED lines=37> */
.L_x_2255:
[----:B------:R-:W-:Y:S01]  /*14240*/  LEA R19, R21, UR44, 0x3 ;  /* 0x0000002c15137c11 */ /* 0x000fe2000f8e18ff */
[----:B------:R-:W-:Y:S01]  /*14250*/  BSSY B1, `(.L_x_2256) ;  /* 0x0000004000017945 */ /* 0x000fe20003800000 */
[----:B------:R-:W-:-:S04]  /*14260*/  SHF.L.U32 R2, R26, 0x1f, RZ ;  /* 0x0000001f1a027819 */ /* 0x000fc800000006ff */
[----:B------:R-:W1:Y:S02]  /*14270*/  SYNCS.PHASECHK.TRANS64.TRYWAIT P0, [R19+URZ+0x38840], R2 ;  /* 0x03884002130075a7 */ /* 0x000e64000800017f */
[----:B-1----:R-:W-:Y:S05]  /*14280*/  @!P0 BRA `(.L_x_2257) ;  /* 0x0000002c00888947 */ /* 0x002fea0003800000 */
.L_x_2318:
[----:B------:R-:W-:Y:S05]  /*14290*/  BSYNC B1 ;  /* 0x0000000000017941 */ /* 0x000fea0003800000 */
.L_x_2256:
        /* <DEDUP_REMOVED lines=73> */
.L_x_2330:
        /* <DEDUP_REMOVED lines=18> */
.L_x_2259:
        /* <DEDUP_REMOVED lines=10> */
.L_x_2260:
[----:B------:R1:W-:Y:S01]  /*148f0*/  SYNCS.ARRIVE.TRANS64.A1T0 RZ, [R19+URZ+0x38830], RZ ;  /* 0x038830ff13ff79a7 */ /* 0x0003e2000810003f */
[----:B------:R-:W-:Y:S05]  /*14900*/  @!P6 BRA `(.L_x_2261) ;  /* 0x000000000004e947 */ /* 0x000fea0003800000 */
[----:B------:R-:W-:Y:S01]  /*14910*/  BPT.TRAP 0x1 ;  /* 0x000000040000795c */ /* 0x000fe20000300000 */
.L_x_2261:
[----:B0-----:R-:W-:Y:S01]  /*14920*/  SHF.L.U32 R3, R23, 0x1f, RZ ;  /* 0x0000001f17037819 */ /* 0x001fe200000006ff */
[----:B------:R-:W-:Y:S01]  /*14930*/  BSSY B1, `(.L_x_2262) ;  /* 0x0000004000017945 */ /* 0x000fe20003800000 */
[----:B------:R-:W-:-:S04]  /*14940*/  LEA R4, R20, UR44, 0x3 ;  /* 0x0000002c14047c11 */ /* 0x000fc8000f8e18ff */
[----:B------:R-:W0:Y:S02]  /*14950*/  SYNCS.PHASECHK.TRANS64.TRYWAIT P0, [R4+URZ+0x38860], R3 ;  /* 0x03886003040075a7 */ /* 0x000e24000800017f */
[----:B0-----:R-:W-:Y:S05]  /*14960*/  @!P0 BRA `(.L_x_2263) ;  /* 0x0000002c00b08947 */ /* 0x001fea0003800000 */
.L_x_2331:
[----:B------:R-:W-:Y:S05]  /*14970*/  BSYNC B1 ;  /* 0x0000000000017941 */ /* 0x000fea0003800000 */
.L_x_2262:
        /* <DEDUP_REMOVED lines=56> */
.L_x_2343:
        /* <DEDUP_REMOVED lines=26> */
.L_x_2265:
        /* <DEDUP_REMOVED lines=10> */
.L_x_2266:
        /* <DEDUP_REMOVED lines=20> */
.L_x_2254:
[----:B------:R-:W-:-:S13]  /*15080*/  LOP3.LUT P0, RZ, R16, 0x20, RZ, 0xc0, !PT ;  /* 0x0000002010ff7812 */ /* 0x000fda000780c0ff */
[----:B------:R-:W-:Y:S05]  /*15090*/  @!P0 BRA `(.L_x_2268) ;  /* 0x0000000000048947 */ /* 0x000fea0003800000 */
[----:B------:R-:W-:Y:S01]  /*150a0*/  BPT.TRAP 0x1 ;  /* 0x000000040000795c */ /* 0x000fe20000300000 */
.L_x_2268:
        /* <DEDUP_REMOVED lines=12> */
.L_x_2344:
[----:B------:R-:W-:Y:S05]  /*15170*/  BSYNC B0 ;  /* 0x0000000000007941 */ /* 0x000fea0003800000 */
.L_x_2269:
        /* <DEDUP_REMOVED lines=62> */
.L_x_2356:
        /* <DEDUP_REMOVED lines=17> */
.L_x_2272:
        /* <DEDUP_REMOVED lines=10> */
.L_x_2273:
[----:B------:R-:W-:Y:S01]  /*15710*/  VIADD R2, R21, 0x1 ;  /* 0x0000000115027836 */ /* 0x000fe20000000000 */
[----:B------:R1:W-:Y:S04]  /*15720*/  SYNCS.ARRIVE.TRANS64.A1T0 RZ, [R0+URZ+0x38850], RZ ;  /* 0x038850ff00ff79a7 */ /* 0x0003e8000810003f */
[----:B------:R-:W-:-:S04]  /*15730*/  ISETP.NE.AND P0, PT, R2, 0x2, PT ;  /* 0x000000020200780c */ /* 0x000fc80003f05270 */
[----:B------:R-:W-:Y:S02]  /*15740*/  SEL R3, RZ, 0x1, P0 ;  /* 0x00000001ff037807 */ /* 0x000fe40000000000 */
[----:B------:R-:W-:Y:S02]  /*15750*/  SEL R2, R2, RZ, P0 ;  /* 0x000000ff02027207 */ /* 0x000fe40000000000 */
[----:B-1----:R-:W-:-:S07]  /*15760*/  LOP3.LUT R0, R26, R3, RZ, 0x3c, !PT ;  /* 0x000000031a007212 */ /* 0x002fce00078e3cff */
.L_x_2237:
[----:B0-----:R-:W0:Y:S01]  /*15770*/  S2R R4, SR_CgaCtaId ;  /* 0x0000000000047919 */ /* 0x001e220000008800 */
[----:B------:R-:W-:Y:S02]  /*15780*/  MOV R3, 0x400 ;  /* 0x0000040000037802 */ /* 0x000fe40000000f00 */
[----:B------:R-:W-:Y:S02]  /*15790*/  SHF.L.U32 R6, R6, 0x1f, RZ ;  /* 0x0000001f06067819 */ /* 0x000fe400000006ff */
[----:B0-----:R-:W-:-:S04]  /*157a0*/  LEA R7, R4, R3, 0x18 ;  /* 0x0000000304077211 */ /* 0x001fc800078ec0ff */
[----:B------:R-:W0:Y:S02]  /*157b0*/  SYNCS.PHASECHK.TRANS64.TRYWAIT P0, [R7+URZ+0x38820], R6 ;  /* 0x03882006070075a7 */ /* 0x000e24000800017f */
[----:B0-----:R-:W-:Y:S05]  /*157c0*/  @!P0 BRA `(.L_x_2274) ;  /* 0x0000002c00fc8947 */ /* 0x001fea0003800000 */
.L_x_2357:
[----:B------:R-:W-:-:S03]  /*157d0*/  UMOV UR4, 0xffffffff ;  /* 0xffffffff00047882 */ /* 0x000fc60000000000 */
[----:B------:R-:W-:Y:S05]  /*157e0*/  BRA.DIV UR4, `(.L_x_2275) ;  /* 0x0000003204087947 */ /* 0x000fea000b800000 */
[----:B------:R-:W1:Y:S02]  /*157f0*/  S2R R3, SR_TID.X ;  /* 0x0000000000037919 */ /* 0x000e640000002100 */
[----:B-1----:R-:W-:-:S04]  /*15800*/  SHF.R.U32.HI R3, RZ, 0x5, R3 ;  /* 0x00000005ff037819 */ /* 0x002fc80000011603 */
[----:B------:R-:W-:-:S05]  /*15810*/  LOP3.LUT R3, R3, 0x3, RZ, 0xc0, !PT ;  /* 0x0000000303037812 */ /* 0x000fca00078ec0ff */
[----:B------:R1:W2:Y:S02]  /*15820*/  SHFL.IDX PT, R14, R3, RZ, 0x1f ;  /* 0x00001fff030e7589 */ /* 0x0002a400000e0000 */
.L_x_2360:
[----:B--2---:R-:W-:-:S13]  /*15830*/  ISETP.NE.AND P0, PT, R14, RZ, PT ;  /* 0x000000ff0e00720c */ /* 0x004fda0003f05270 */
[----:B------:R-:W-:Y:S05]  /*15840*/  @P0 BRA `(.L_x_2193) ;  /* 0x0000000000900947 */ /* 0x000fea0003800000 */
[----:B------:R-:W-:-:S03]  /*15850*/  UMOV UR4, 0xffffffff ;  /* 0xffffffff00047882 */ /* 0x000fc60000000000 */
[----:B------:R-:W-:Y:S05]  /*15860*/  BRA.DIV UR4, `(.L_x_2276) ;  /* 0x00000032041c7947 */ /* 0x000fea000b800000 */
[----:B------:R-:W-:-:S13]  /*15870*/  ELECT P6, URZ, PT ;  /* 0x00000000003f782f */ /* 0x000fda00038c0000 */
.L_x_2363:
        /* <DEDUP_REMOVED lines=8> */
.L_x_2277:
[C---:B------:R-:W-:Y:S01]  /*15900*/  LEA R5, R2.reuse, R7, 0x3 ;  /* 0x0000000702057211 */ /* 0x040fe200078e18ff */
[----:B------:R-:W-:Y:S01]  /*15910*/  VIADD R2, R2, 0x1 ;  /* 0x0000000102027836 */ /* 0x000fe20000000000 */
[----:B------:R-:W-:-:S04]  /*15920*/  SHF.L.U32 R4, R0, 0x1f, RZ ;  /* 0x0000001f00047819 */ /* 0x000fc800000006ff */
[----:B------:R-:W1:Y:S01]  /*15930*/  SYNCS.PHASECHK.TRANS64.TRYWAIT P1, [R5+URZ+0x38840], R4 ;  /* 0x03884004050075a7 */ /* 0x000e62000802017f */
[----:B------:R-:W-:-:S04]  /*15940*/  ISETP.NE.AND P2, PT, R2, 0x2, PT ;  /* 0x000000020200780c */ /* 0x000fc80003f45270 */
[----:B------:R-:W-:Y:S01]  /*15950*/  SEL R3, RZ, 0x1, P2 ;  /* 0x00000001ff037807 */ /* 0x000fe20001000000 */
[----:B-1----:R-:W-:Y:S08]  /*15960*/  @!P1 BRA `(.L_x_2278) ;  /* 0x0000002c00fc9947 */ /* 0x002ff00003800000 */
.L_x_2364:
[----:B------:R-:W-:Y:S02]  /*15970*/  SEL R2, R2, RZ, P2 ;  /* 0x000000ff02027207 */ /* 0x000fe40001000000 */
[----:B------:R-:W-:Y:S01]  /*15980*/  LOP3.LUT R0, R0, R3, RZ, 0x3c, !PT ;  /* 0x0000000300007212 */ /* 0x000fe200078e3cff */
[----:B------:R-:W-:Y:S06]  /*15990*/  @!P0 BRA `(.L_x_2279) ;  /* 0x0000000000048947 */ /* 0x000fec0003800000 */
[----:B------:R-:W-:Y:S01]  /*159a0*/  BPT.TRAP 0x1 ;  /* 0x000000040000795c */ /* 0x000fe20000300000 */
.L_x_2279:
[----:B------:R-:W-:Y:S01]  /*159b0*/  IMAD R3, R2, 0x8, R7 ;  /* 0x0000000802037824 */ /* 0x000fe200078e0207 */
[----:B------:R-:W-:-:S04]  /*159c0*/  SHF.L.U32 R0, R0, 0x1f, RZ ;  /* 0x0000001f00007819 */ /* 0x000fc800000006ff */
[----:B------:R-:W2:Y:S02]  /*159d0*/  SYNCS.PHASECHK.TRANS64.TRYWAIT P1, [R3+URZ+0x38840], R0 ;  /* 0x03884000030075a7 */ /* 0x000ea4000802017f */
[----:B--2---:R-:W-:Y:S05]  /*159e0*/  @!P1 BRA `(.L_x_2280) ;  /* 0x0000002c00f09947 */ /* 0x004fea0003800000 */
.L_x_2365:
[----:B------:R-:W-:Y:S05]  /*159f0*/  @!P0 BRA `(.L_x_2281) ;  /* 0x0000000000048947 */ /* 0x000fea0003800000 */
[----:B------:R-:W-:Y:S01]  /*15a00*/  BPT.TRAP 0x1 ;  /* 0x000000040000795c */ /* 0x000fe20000300000 */
.L_x_2281:
[----:B------:R-:W3:Y:S02]  /*15a10*/  SYNCS.PHASECHK.TRANS64.TRYWAIT P1, [R5+URZ+0x38860], R4 ;  /* 0x03886004050075a7 */ /* 0x000ee4000802017f */
[----:B---3--:R-:W-:Y:S05]  /*15a20*/  @!P1 BRA `(.L_x_2282) ;  /* 0x0000002c00f49947 */ /* 0x008fea0003800000 */
.L_x_2366:
[----:B------:R-:W-:Y:S05]  /*15a30*/  @!P0 BRA `(.L_x_2283) ;  /* 0x0000000000048947 */ /* 0x000fea0003800000 */
[----:B------:R-:W-:Y:S01]  /*15a40*/  BPT.TRAP 0x1 ;  /* 0x000000040000795c */ /* 0x000fe20000300000 */
.L_x_2283:
[----:B----4-:R4:W0:Y:S02]  /*15a50*/  SYNCS.PHASECHK.TRANS64.TRYWAIT P0, [R3+URZ+0x38860], R0 ;  /* 0x03886000030075a7 */ /* 0x010824000800017f */
[----:B0-----:R-:W-:Y:S05]  /*15a60*/  @!P0 NANOSLEEP.SYNCS 0x989680 ;  /* 0x009896800000895d */ /* 0x001fea0003900000 */
[----:B------:R-:W0:Y:S02]  /*15a70*/  @!P0 SYNCS.PHASECHK.TRANS64 P0, [R3+URZ+0x38860], R0 ;  /* 0x03886000030085a7 */ /* 0x000e24000800007f */
[----:B0-----:R-:W-:Y:S05]  /*15a80*/  @!P0 BRA `(.L_x_2283) ;  /* 0xfffffffc00f08947 */ /* 0x001fea000383ffff */
.L_x_2193:
[----:B------:R-:W-:Y:S05]  /*15a90*/  BSYNC B6 ;  /* 0x0000000000067941 */ /* 0x000fea0003800000 */
.L_x_2190:
[----:B------:R-:W-:Y:S05]  /*15aa0*/  EXIT ;  /* 0x000000000000794d */ /* 0x000fea0003800000 */
.L_x_2197:
[----:B------:R-:W-:-:S13]  /*15ab0*/  R2UR UR4, R16 ;  /* 0x00000000100472ca */ /* 0x000fda00000e0000 */
[----:B0-----:R-:W-:-:S04]  /*15ac0*/  MOV R3, UR4 ;  /* 0x0000000400037c02 */ /* 0x001fc80008000f00 */
[----:B------:R0:W1:Y:S03]  /*15ad0*/  SYNCS.PHASECHK.TRANS64.TRYWAIT P0, [R3+URZ+0x38800], R0 ;  /* 0x03880000030075a7 */ /* 0x000066000800017f */
[----:B-1----:R-:W-:Y:S05]  /*15ae0*/  @!P0 NANOSLEEP.SYNCS 0x989680 ;  /* 0x009896800000895d */ /* 0x002fea0003900000 */
[----:B------:R-:W1:Y:S02]  /*15af0*/  @!P0 SYNCS.PHASECHK.TRANS64 P0, [R3+URZ+0x38800], R0 ;  /* 0x03880000030085a7 */ /* 0x000e64000800007f */
[----:B-1----:R-:W-:Y:S05]  /*15b00*/  @!P0 BRA `(.L_x_2197) ;  /* 0xfffffffc00e88947 */ /* 0x002fea000383ffff */
[----:B------:R-:W-:Y:S05]  /*15b10*/  BRA `(.L_x_2284) ;  /* 0xfffffeb800b47947 */ /* 0x000fea000383ffff */
.L_x_2201:
[----:B------:R-:W-:-:S13]  /*15b20*/  R2UR UR4, R16 ;  /* 0x00000000100472ca */ /* 0x000fda00000e0000 */
[----:B0-----:R-:W-:-:S04]  /*15b30*/  IMAD.U32 R3, RZ, RZ, UR4 ;  /* 0x00000004ff037e24 */ /* 0x001fc8000f8e00ff */
[----:B------:R0:W2:Y:S03]  /*15b40*/  SYNCS.PHASECHK.TRANS64.TRYWAIT P1, [R3+URZ+0x38830], R0 ;  /* 0x03883000030075a7 */ /* 0x0000a6000802017f */
[----:B--2---:R-:W-:Y:S05]  /*15b50*/  @!P1 NANOSLEEP.SYNCS 0x989680 ;  /* 0x009896800000995d */ /* 0x004fea0003900000 */
[----:B------:R-:W2:Y:S02]  /*15b60*/  @!P1 SYNCS.PHASECHK.TRANS64 P1, [R3+URZ+0x38830], R0 ;  /* 0x03883000030095a7 */ /* 0x000ea4000802007f */
[----:B--2---:R-:W-:Y:S05]  /*15b70*/  @!P1 BRA `(.L_x_2201) ;  /* 0xfffffffc00e89947 */ /* 0x004fea000383ffff */
[----:B------:R-:W-:Y:S05]  /*15b80*/  BRA `(.L_x_2200) ;  /* 0xfffffeb800dc7947 */ /* 0x000fea000383ffff */
.L_x_2207:
[----:B------:R-:W-:-:S13]  /*15b90*/  R2UR UR6, R214 ;  /* 0x00000000d60672ca */ /* 0x000fda00000e0000 */
[----:B-1----:R-:W-:-:S04]  /*15ba0*/  IMAD.U32 R6, RZ, RZ, UR6 ;  /* 0x00000006ff067e24 */ /* 0x002fc8000f8e00ff */
[----:B------:R1:W2:Y:S03]  /*15bb0*/  SYNCS.PHASECHK.TRANS64.TRYWAIT P1, [R6+URZ+0x38830], R3 ;  /* 0x03883003060075a7 */ /* 0x0002a6000802017f */
[----:B--2---:R-:W-:Y:S05]  /*15bc0*/  @!P1 NANOSLEEP.SYNCS 0x989680 ;  /* 0x009896800000995d */ /* 0x004fea0003900000 */
[----:B------:R-:W2:Y:S02]  /*15bd0*/  @!P1 SYNCS.PHASECHK.TRANS64 P1, [R6+URZ+0x38830], R3 ;  /* 0x03883003060095a7 */ /* 0x000ea4000802007f */
[----:B--2---:R-:W-:Y:S05]  /*15be0*/  @!P1 BRA `(.L_x_2207) ;  /* 0xfffffffc00e89947 */ /* 0x004fea000383ffff */
[----:B------:R-:W-:Y:S05]  /*15bf0*/  BRA `(.L_x_2206) ;  /* 0xfffffefc00d47947 */ /* 0x000fea000383ffff */
.L_x_2211:
[----:B-1----:R-:W-:-:S04]  /*15c00*/  MOV R3, UR10 ;  /* 0x0000000a00037c02 */ /* 0x002fc80008000f00 */
[----:B------:R1:W2:Y:S03]  /*15c10*/  SYNCS.PHASECHK.TRANS64.TRYWAIT P1, [R3+URZ+0x38850], R0 ;  /* 0x03885000030075a7 */ /* 0x0002a6000802017f */
[----:B--2---:R-:W-:Y:S05]  /*15c20*/  @!P1 NANOSLEEP.SYNCS 0x989680 ;  /* 0x009896800000995d */ /* 0x004fea0003900000 */
[----:B------:R-:W2:Y:S02]  /*15c30*/  @!P1 SYNCS.PHASECHK.TRANS64 P1, [R3+URZ+0x38850], R0 ;  /* 0x03885000030095a7 */ /* 0x000ea4000802007f */
[----:B--2---:R-:W-:Y:S05]  /*15c40*/  @!P1 BRA `(.L_x_2211) ;  /* 0xfffffffc00ec9947 */ /* 0x004fea000383ffff */
[----:B------:R-:W-:Y:S05]  /*15c50*/  BRA `(.L_x_2210) ;  /* 0xffffff2400ec7947 */ /* 0x000fea000383ffff */
.L_x_2219:
[----:B------:R-:W-:-:S13]  /*15c60*/  R2UR UR6, R213 ;  /* 0x00000000d50672ca */ /* 0x000fda00000e0000 */
[----:B-1----:R-:W-:-:S04]  /*15c70*/  IMAD.U32 R6, RZ, RZ, UR6 ;  /* 0x00000006ff067e24 */ /* 0x002fc8000f8e00ff */
[----:B------:R1:W2:Y:S03]  /*15c80*/  SYNCS.PHASECHK.TRANS64.TRYWAIT P1, [R6+URZ+0x38830], R3 ;  /* 0x03883003060075a7 */ /* 0x0002a6000802017f */
[----:B--2---:R-:W-:Y:S05]  /*15c90*/  @!P1 NANOSLEEP.SYNCS 0x989680 ;  /* 0x009896800000995d */ /* 0x004fea0003900000 */
[----:B------:R-:W2:Y:S02]  /*15ca0*/  @!P1 SYNCS.PHASECHK.TRANS64 P1, [R6+URZ+0x38830], R3 ;  /* 0x03883003060095a7 */ /* 0x000ea4000802007f */
[----:B--2---:R-:W-:Y:S05]  /*15cb0*/  @!P1 BRA `(.L_x_2219) ;  /* 0xfffffffc00e89947 */ /* 0x004fea000383ffff */
[----:B------:R-:W-:Y:S05]  /*15cc0*/  BRA `(.L_x_2218) ;  /* 0xffffff4400587947 */ /* 0x000fea000383ffff */
.L_x_2223:
[----:B-1----:R-:W-:-:S04]  /*15cd0*/  IMAD.U32 R3, RZ, RZ, UR14 ;  /* 0x0000000eff037e24 */ /* 0x002fc8000f8e00ff */
[----:B------:R1:W2:Y:S03]  /*15ce0*/  SYNCS.PHASECHK.TRANS64.TRYWAIT P1, [R3+URZ+0x38850], R0 ;  /* 0x03885000030075a7 */ /* 0x0002a6000802017f */
[----:B--2---:R-:W-:Y:S05]  /*15cf0*/  @!P1 NANOSLEEP.SYNCS 0x989680 ;  /* 0x009896800000995d */ /* 0x004fea0003900000 */
[----:B------:R-:W2:Y:S02]  /*15d00*/  @!P1 SYNCS.PHASECHK.TRANS64 P1, [R3+URZ+0x38850], R0 ;  /* 0x03885000030095a7 */ /* 0x000ea4000802007f */
[----:B--2---:R-:W-:Y:S05]  /*15d10*/  @!P1 BRA `(.L_x_2223) ;  /* 0xfffffffc00ec9947 */ /* 0x004fea000383ffff */
[----:B------:R-:W-:Y:S05]  /*15d20*/  BRA `(.L_x_2222) ;  /* 0xffffff6c00987947 */ /* 0x000fea000383ffff */
.L_x_2230:
[----:B-1----:R-:W-:-:S04]  /*15d30*/  MOV R5, UR5 ;  /* 0x0000000500057c02 */ /* 0x002fc80008000f00 */
[----:B------:R1:W2:Y:S03]  /*15d40*/  SYNCS.PHASECHK.TRANS64.TRYWAIT P1, [R5+URZ+0x38850], R0 ;  /* 0x03885000050075a7 */ /* 0x0002a6000802017f */
[----:B--2---:R-:W-:Y:S05]  /*15d50*/  @!P1 NANOSLEEP.SYNCS 0x989680 ;  /* 0x009896800000995d */ /* 0x004fea0003900000 */
[----:B------:R-:W2:Y:S02]  /*15d60*/  @!P1 SYNCS.PHASECHK.TRANS64 P1, [R5+URZ+0x38850], R0 ;  /* 0x03885000050095a7 */ /* 0x000ea4000802007f */
[----:B--2---:R-:W-:Y:S05]  /*15d70*/  @!P1 BRA `(.L_x_2230) ;  /* 0xfffffffc00ec9947 */ /* 0x004fea000383ffff */
[----:B------:R-:W-:Y:S05]  /*15d80*/  BRA `(.L_x_2229) ;  /* 0xffffff8800fc7947 */ /* 0x000fea000383ffff */
.L_x_2242:
[----:B------:R-:W-:Y:S01]  /*15d90*/  IMAD.MOV.U32 R13, RZ, RZ, R27 ;  /* 0x000000ffff0d7224 */ /* 0x000fe200078e001b */
[----:B------:R-:W-:Y:S01]  /*15da0*/  MOV R11, 0x1f ;  /* 0x0000001f000b7802 */ /* 0x000fe20000000f00 */
[----:B------:R-:W-:Y:S02]  /*15db0*/  IMAD.MOV.U32 R12, RZ, RZ, RZ ;  /* 0x000000ffff0c7224 */ /* 0x000fe400078e00ff */
[----:B------:R-:W-:-:S07]  /*15dc0*/  IMAD.MOV.U32 R15, RZ, RZ, -0x1 ;  /* 0xffffffffff0f7424 */ /* 0x000fce00078e00ff */
[----:B-----5:R-:W-:Y:S05]  /*15dd0*/  WARPSYNC.COLLECTIVE R15, `(.L_x_2285) ;  /* 0x000000000f087348 */ /* 0x020fea0003c00000 */
[----:B------:R0:W1:Y:S02]  /*15de0*/  SHFL.IDX P6, R14, R13, R12, R11 ;  /* 0x0000000c0d0e7389 */ /* 0x00006400000c000b */
[----:B01---5:R-:W-:Y:S01]  /*15df0*/  ENDCOLLECTIVE ;  /* 0x000000000000791b */ /* 0x023fe20003800000 */
.L_x_2285:
[----:B------:R-:W-:Y:S05]  /*15e00*/  BRA `(.L_x_2286) ;  /* 0xffffffc800f47947 */ /* 0x000fea000383ffff */
.L_x_2244:
[----:B0-----:R-:W-:-:S04]  /*15e10*/  IMAD.U32 R3, RZ, RZ, UR44 ;  /* 0x0000002cff037e24 */ /* 0x001fc8000f8e00ff */
[----:B------:R0:W1:Y:S03]  /*15e20*/  SYNCS.PHASECHK.TRANS64.TRYWAIT P0, [R3+URZ+0x38840], R2 ;  /* 0x03884002030075a7 */ /* 0x000066000800017f */
[----:B-1----:R-:W-:Y:S05]  /*15e30*/  @!P0 NANOSLEEP.SYNCS 0x989680 ;  /* 0x009896800000895d */ /* 0x002fea0003900000 */
[----:B------:R-:W1:Y:S02]  /*15e40*/  @!P0 SYNCS.PHASECHK.TRANS64 P0, [R3+URZ+0x38840], R2 ;  /* 0x03884002030085a7 */ /* 0x000e64000800007f */
[----:B-1----:R-:W-:Y:S05]  /*15e50*/  @!P0 BRA `(.L_x_2244) ;  /* 0xfffffffc00ec8947 */ /* 0x002fea000383ffff */
[----:B------:R-:W-:Y:S05]  /*15e60*/  BRA `(.L_x_2287) ;  /* 0xffffffcc00847947 */ /* 0x000fea000383ffff */
.L_x_2245:
        /* <DEDUP_REMOVED lines=8> */
.L_x_2289:
[----:B------:R-:W-:Y:S05]  /*15ef0*/  BSYNC B0 ;  /* 0x0000000000007941 */ /* 0x000fea0003800000 */
.L_x_2288:
[----:B------:R-:W-:Y:S01]  /*15f00*/  IMAD.MOV.U32 R13, RZ, RZ, R0 ;  /* 0x000000ffff0d7224 */ /* 0x000fe200078e0000 */
[----:B------:R-:W-:Y:S01]  /*15f10*/  MOV R12, RZ ;  /* 0x000000ff000c7202 */ /* 0x000fe20000000f00 */
[----:B------:R-:W-:Y:S01]  /*15f20*/  IMAD.MOV.U32 R11, RZ, RZ, 0x181f ;  /* 0x0000181fff0b7424 */ /* 0x000fe200078e00ff */
[C---:B------:R-:W-:Y:S01]  /*15f30*/  LOP3.LUT P4, RZ, R16.reuse, 0x10, RZ, 0xc0, !PT ;  /* 0x0000001010ff7812 */ /* 0x040fe2000788c0ff */
[----:B------:R-:W-:Y:S01]  /*15f40*/  IMAD.MOV.U32 R15, RZ, RZ, -0x1 ;  /* 0xffffffffff0f7424 */ /* 0x000fe200078e00ff */
[C---:B------:R-:W-:Y:S01]  /*15f50*/  LOP3.LUT P3, RZ, R16.reuse, 0x8, RZ, 0xc0, !PT ;  /* 0x0000000810ff7812 */ /* 0x040fe2000786c0ff */
[----:B------:R-:W-:Y:S01]  /*15f60*/  IMAD.MOV.U32 R5, RZ, RZ, R14 ;  /* 0x000000ffff057224 */ /* 0x000fe200078e000e */
[----:B------:R-:W-:-:S13]  /*15f70*/  LOP3.LUT P2, RZ, R16, 0x4, RZ, 0xc0, !PT ;  /* 0x0000000410ff7812 */ /* 0x000fda000784c0ff */
[----:B------:R-:W-:Y:S05]  /*15f80*/  WARPSYNC.COLLECTIVE R15, `(.L_x_2290) ;  /* 0x000000000f087348 */ /* 0x000fea0003c00000 */
[----:B------:R0:W1:Y:S02]  /*15f90*/  SHFL.IDX P6, R14, R13, R12, R11 ;  /* 0x0000000c0d0e7389 */ /* 0x00006400000c000b */
[----:B01----:R-:W-:Y:S01]  /*15fa0*/  ENDCOLLECTIVE ;  /* 0x000000000000791b */ /* 0x003fe20003800000 */
.L_x_2290:
[----:B------:R-:W-:Y:S01]  /*15fb0*/  LOP3.LUT P1, RZ, R16, 0x2, RZ, 0xc0, !PT ;  /* 0x0000000210ff7812 */ /* 0x000fe2000782c0ff */
[----:B------:R-:W-:Y:S01]  /*15fc0*/  ULDC.64 UR4, c[0x0][0x208] ;  /* 0x0000820000047ab9 */ /* 0x000fe20000000a00 */
[----:B------:R-:W-:Y:S01]  /*15fd0*/  @P0 LEA R9, R31, UR44, 0x1 ;  /* 0x0000002c1f090c11 */ /* 0x000fe2000f8e08ff */
        /* <DEDUP_REMOVED lines=15> */
.L_x_2291:
[----:B------:R-:W-:Y:S01]  /*160d0*/  @P0 LEA R21, R31, UR44, 0x1 ;  /* 0x0000002c1f150c11 */ /* 0x000fe2000f8e08ff */
[----:B------:R-:W-:Y:S01]  /*160e0*/  IMAD.MOV.U32 R13, RZ, RZ, R0 ;  /* 0x000000ffff0d7224 */ /* 0x000fe200078e0000 */
[----:B------:R-:W-:-:S07]  /*160f0*/  MOV R3, R14 ;  /* 0x0000000e00037202 */ /* 0x000fce0000000f00 */
[----:B------:R-:W-:Y:S05]  /*16100*/  WARPSYNC.COLLECTIVE R15, `(.L_x_2292) ;  /* 0x000000000f087348 */ /* 0x000fea0003c00000 */
[----:B------:R0:W1:Y:S02]  /*16110*/  SHFL.IDX P6, R14, R13, R12, R11 ;  /* 0x0000000c0d0e7389 */ /* 0x00006400000c000b */
[----:B01----:R-:W-:Y:S01]  /*16120*/  ENDCOLLECTIVE ;  /* 0x000000000000791b */ /* 0x003fe20003800000 */
.L_x_2292:
        /* <DEDUP_REMOVED lines=16> */
.L_x_2293:
[----:B------:R-:W-:Y:S02]  /*16230*/  @P0 LEA R9, R31, UR44, 0x1 ;  /* 0x0000002c1f090c11 */ /* 0x000fe4000f8e08ff */
[----:B------:R-:W-:Y:S01]  /*16240*/  MOV R13, R0 ;  /* 0x00000000000d7202 */ /* 0x000fe20000000f00 */
[----:B------:R-:W-:-:S07]  /*16250*/  IMAD.MOV.U32 R5, RZ, RZ, R14 ;  /* 0x000000ffff057224 */ /* 0x000fce00078e000e */
[----:B------:R-:W-:Y:S05]  /*16260*/  WARPSYNC.COLLECTIVE R15, `(.L_x_2294) ;  /* 0x000000000f087348 */ /* 0x000fea0003c00000 */
[----:B------:R0:W1:Y:S02]  /*16270*/  SHFL.IDX P6, R14, R13, R12, R11 ;  /* 0x0000000c0d0e7389 */ /* 0x00006400000c000b */
[----:B01----:R-:W-:Y:S01]  /*16280*/  ENDCOLLECTIVE ;  /* 0x000000000000791b */ /* 0x003fe20003800000 */
.L_x_2294:
        /* <DEDUP_REMOVED lines=16> */
.L_x_2295:
[----:B------:R-:W-:Y:S01]  /*16390*/  @P0 LEA R21, R31, UR44, 0x1 ;  /* 0x0000002c1f150c11 */ /* 0x000fe2000f8e08ff */
[----:B------:R-:W-:Y:S02]  /*163a0*/  IMAD.MOV.U32 R13, RZ, RZ, R0 ;  /* 0x000000ffff0d7224 */ /* 0x000fe400078e0000 */
[----:B------:R-:W-:-:S07]  /*163b0*/  IMAD.MOV.U32 R3, RZ, RZ, R14 ;  /* 0x000000ffff037224 */ /* 0x000fce00078e000e */
[----:B------:R-:W-:Y:S05]  /*163c0*/  WARPSYNC.COLLECTIVE R15, `(.L_x_2296) ;  /* 0x000000000f087348 */ /* 0x000fea0003c00000 */
[----:B------:R0:W1:Y:S02]  /*163d0*/  SHFL.IDX P6, R14, R13, R12, R11 ;  /* 0x0000000c0d0e7389 */ /* 0x00006400000c000b */
[----:B01----:R-:W-:Y:S01]  /*163e0*/  ENDCOLLECTIVE ;  /* 0x000000000000791b */ /* 0x003fe20003800000 */
.L_x_2296:
        /* <DEDUP_REMOVED lines=15> */
.L_x_2297:
[----:B------:R-:W-:Y:S01]  /*164e0*/  IMAD.MOV.U32 R13, RZ, RZ, R0 ;  /* 0x000000ffff0d7224 */ /* 0x000fe200078e0000 */
[----:B------:R-:W-:-:S07]  /*164f0*/  MOV R4, R14 ;  /* 0x0000000e00047202 */ /* 0x000fce0000000f00 */
[----:B------:R-:W-:Y:S05]  /*16500*/  WARPSYNC.COLLECTIVE R15, `(.L_x_2298) ;  /* 0x000000000f087348 */ /* 0x000fea0003c00000 */
[----:B------:R0:W1:Y:S02]  /*16510*/  SHFL.IDX P6, R14, R13, R12, R11 ;  /* 0x0000000c0d0e7389 */ /* 0x00006400000c000b */
[----:B01----:R-:W-:Y:S01]  /*16520*/  ENDCOLLECTIVE ;  /* 0x000000000000791b */ /* 0x003fe20003800000 */
.L_x_2298:
[----:B------:R-:W-:Y:S05]  /*16530*/  BRA `(.L_x_2299) ;  /* 0xffffffc800f87947 */ /* 0x000fea000383ffff */
.L_x_2250:
[----:B------:R-:W-:Y:S01]  /*16540*/  IMAD.MOV.U32 R13, RZ, RZ, R6 ;  /* 0x000000ffff0d7224 */ /* 0x000fe200078e0006 */
[----:B------:R-:W-:Y:S01]  /*16550*/  MOV R12, RZ ;  /* 0x000000ff000c7202 */ /* 0x000fe20000000f00 */
[----:B------:R-:W-:Y:S01]  /*16560*/  IMAD.MOV.U32 R11, RZ, RZ, 0x181f ;  /* 0x0000181fff0b7424 */ /* 0x000fe200078e00ff */
[----:B------:R-:W-:Y:S01]  /*16570*/  MOV R8, UR46 ;  /* 0x0000002e00087c02 */ /* 0x000fe20008000f00 */
[----:B------:R-:W-:-:S04]  /*16580*/  IMAD.MOV.U32 R15, RZ, RZ, -0x1 ;  /* 0xffffffffff0f7424 */ /* 0x000fc800078e00ff */
[----:B------:R-:W-:-:S07]  /*16590*/  IMAD R8, R8, 0x80, R27 ;  /* 0x0000008008087824 */ /* 0x000fce00078e021b */
[----:B------:R-:W-:Y:S05]  /*165a0*/  WARPSYNC.COLLECTIVE R15, `(.L_x_2300) ;  /* 0x000000000f087348 */ /* 0x000fea0003c00000 */
[----:B------:R0:W1:Y:S02]  /*165b0*/  SHFL.IDX P6, R14, R13, R12, R11 ;  /* 0x0000000c0d0e7389 */ /* 0x00006400000c000b */
[----:B01----:R-:W-:Y:S01]  /*165c0*/  ENDCOLLECTIVE ;  /* 0x000000000000791b */ /* 0x003fe20003800000 */
.L_x_2300:
[----:B------:R-:W-:Y:S02]  /*165d0*/  VIADD R4, R8, 0x10 ;  /* 0x0000001008047836 */ /* 0x000fe40000000000 */
[----:B------:R-:W-:Y:S01]  /*165e0*/  IMAD.MOV.U32 R13, RZ, RZ, R0 ;  /* 0x000000ffff0d7224 */ /* 0x000fe200078e0000 */
[----:B------:R-:W-:-:S07]  /*165f0*/  MOV R3, R14 ;  /* 0x0000000e00037202 */ /* 0x000fce0000000f00 */
[----:B------:R-:W-:Y:S05]  /*16600*/  WARPSYNC.COLLECTIVE R15, `(.L_x_2301) ;  /* 0x000000000f087348 */ /* 0x000fea0003c00000 */
[----:B------:R0:W1:Y:S02]  /*16610*/  SHFL.IDX P6, R14, R13, R12, R11 ;  /* 0x0000000c0d0e7389 */ /* 0x00006400000c000b */
[----:B01----:R-:W-:Y:S01]  /*16620*/  ENDCOLLECTIVE ;  /* 0x000000000000791b */ /* 0x003fe20003800000 */
.L_x_2301:
[----:B------:R-:W-:Y:S01]  /*16630*/  ULDC UR4, c[0x0][0x288] ;  /* 0x0000a20000047ab9 */ /* 0x000fe20000000800 */
[----:B------:R-:W-:Y:S01]  /*16640*/  ULDC.64 UR6, c[0x0][0x208] ;  /* 0x0000820000067ab9 */ /* 0x000fe20000000a00 */
[----:B------:R-:W-:-:S05]  /*16650*/  IMAD R7, R7, UR4, RZ ;  /* 0x0000000407077c24 */ /* 0x000fca000f8e02ff */
[----:B------:R-:W-:Y:S02]  /*16660*/  ISETP.GE.AND P0, PT, R8, R7, PT ;  /* 0x000000070800720c */ /* 0x000fe40003f06270 */
[----:B------:R-:W-:Y:S01]  /*16670*/  MOV R13, R6 ;  /* 0x00000006000d7202 */ /* 0x000fe20000000f00 */
[----:B------:R-:W-:-:S10]  /*16680*/  IMAD.MOV.U32 R12, RZ, RZ, 0x1 ;  /* 0x00000001ff0c7424 */ /* 0x000fd400078e00ff */
[----:B------:R-:W-:Y:S01]  /*16690*/  @!P0 LEA R9, R31, UR44, 0x1 ;  /* 0x0000002c1f098c11 */ /* 0x000fe2000f8e08ff */
        /* <DEDUP_REMOVED lines=13> */
.L_x_2302:
[----:B------:R-:W-:Y:S01]  /*16770*/  VIADD R2, R8, 0x20 ;  /* 0x0000002008027836 */ /* 0x000fe20000000000 */
[----:B------:R-:W-:Y:S02]  /*16780*/  @!P0 LEA R21, R31, UR44, 0x1 ;  /* 0x0000002c1f158c11 */ /* 0x000fe4000f8e08ff */
[----:B------:R-:W-:Y:S01]  /*16790*/  MOV R13, R0 ;  /* 0x00000000000d7202 */ /* 0x000fe20000000f00 */
[----:B------:R-:W-:-:S07]  /*167a0*/  IMAD.MOV.U32 R5, RZ, RZ, R14 ;  /* 0x000000ffff057224 */ /* 0x000fce00078e000e */
[----:B------:R-:W-:Y:S05]  /*167b0*/  WARPSYNC.COLLECTIVE R15, `(.L_x_2303) ;  /* 0x000000000f087348 */ /* 0x000fea0003c00000 */
[----:B------:R0:W1:Y:S02]  /*167c0*/  SHFL.IDX P6, R14, R13, R12, R11 ;  /* 0x0000000c0d0e7389 */ /* 0x00006400000c000b */
[----:B01----:R-:W-:Y:S01]  /*167d0*/  ENDCOLLECTIVE ;  /* 0x000000000000791b */ /* 0x003fe20003800000 */
.L_x_2303:
        /* <DEDUP_REMOVED lines=16> */
.L_x_2304:
[----:B------:R-:W-:Y:S01]  /*168e0*/  VIADD R4, R8, 0x30 ;  /* 0x0000003008047836 */ /* 0x000fe20000000000 */
[----:B------:R-:W-:Y:S02]  /*168f0*/  @!P0 LEA R9, R31, UR44, 0x1 ;  /* 0x0000002c1f098c11 */ /* 0x000fe4000f8e08ff */
[----:B------:R-:W-:Y:S01]  /*16900*/  MOV R13, R0 ;  /* 0x00000000000d7202 */ /* 0x000fe20000000f00 */
[----:B------:R-:W-:-:S07]  /*16910*/  IMAD.MOV.U32 R3, RZ, RZ, R14 ;  /* 0x000000ffff037224 */ /* 0x000fce00078e000e */
[----:B------:R-:W-:Y:S05]  /*16920*/  WARPSYNC.COLLECTIVE R15, `(.L_x_2305) ;  /* 0x000000000f087348 */ /* 0x000fea0003c00000 */
[----:B------:R0:W1:Y:S02]  /*16930*/  SHFL.IDX P6, R14, R13, R12, R11 ;  /* 0x0000000c0d0e7389 */ /* 0x00006400000c000b */
[----:B01----:R-:W-:Y:S01]  /*16940*/  ENDCOLLECTIVE ;  /* 0x000000000000791b */ /* 0x003fe20003800000 */
.L_x_2305:
        /* <DEDUP_REMOVED lines=16> */
.L_x_2306:
[----:B------:R-:W-:Y:S01]  /*16a50*/  VIADD R2, R8, 0x40 ;  /* 0x0000004008027836 */ /* 0x000fe20000000000 */
[----:B------:R-:W-:Y:S02]  /*16a60*/  @!P0 LEA R21, R31, UR44, 0x1 ;  /* 0x0000002c1f158c11 */ /* 0x000fe4000f8e08ff */
[----:B------:R-:W-:Y:S01]  /*16a70*/  MOV R13, R0 ;  /* 0x00000000000d7202 */ /* 0x000fe20000000f00 */
[----:B------:R-:W-:-:S07]  /*16a80*/  IMAD.MOV.U32 R5, RZ, RZ, R14 ;  /* 0x000000ffff057224 */ /* 0x000fce00078e000e */
[----:B------:R-:W-:Y:S05]  /*16a90*/  WARPSYNC.COLLECTIVE R15, `(.L_x_2307) ;  /* 0x000000000f087348 */ /* 0x000fea0003c00000 */
[----:B------:R0:W1:Y:S02]  /*16aa0*/  SHFL.IDX P6, R14, R13, R12, R11 ;  /* 0x0000000c0d0e7389 */ /* 0x00006400000c000b */
[----:B01----:R-:W-:Y:S01]  /*16ab0*/  ENDCOLLECTIVE ;  /* 0x000000000000791b */ /* 0x003fe20003800000 */
.L_x_2307:
        /* <DEDUP_REMOVED lines=16> */
.L_x_2308:
[----:B------:R-:W-:Y:S01]  /*16bc0*/  VIADD R4, R8, 0x50 ;  /* 0x0000005008047836 */ /* 0x000fe20000000000 */
[----:B------:R-:W-:Y:S02]  /*16bd0*/  @!P0 LEA R9, R31, UR44, 0x1 ;  /* 0x0000002c1f098c11 */ /* 0x000fe4000f8e08ff */
[----:B------:R-:W-:Y:S01]  /*16be0*/  MOV R13, R0 ;  /* 0x00000000000d7202 */ /* 0x000fe20000000f00 */
[----:B------:R-:W-:-:S07]  /*16bf0*/  IMAD.MOV.U32 R3, RZ, RZ, R14 ;  /* 0x000000ffff037224 */ /* 0x000fce00078e000e */
[----:B------:R-:W-:Y:S05]  /*16c00*/  WARPSYNC.COLLECTIVE R15, `(.L_x_2309) ;  /* 0x000000000f087348 */ /* 0x000fea0003c00000 */
[----:B------:R0:W1:Y:S02]  /*16c10*/  SHFL.IDX P6, R14, R13, R12, R11 ;  /* 0x0000000c0d0e7389 */ /* 0x00006400000c000b */
[----:B01----:R-:W-:Y:S01]  /*16c20*/  ENDCOLLECTIVE ;  /* 0x000000000000791b */ /* 0x003fe20003800000 */
.L_x_2309:
        /* <DEDUP_REMOVED lines=16> */
.L_x_2310:
[----:B------:R-:W-:Y:S01]  /*16d30*/  VIADD R2, R8, 0x60 ;  /* 0x0000006008027836 */ /* 0x000fe20000000000 */
[----:B------:R-:W-:Y:S02]  /*16d40*/  @!P0 LEA R21, R31, UR44, 0x1 ;  /* 0x0000002c1f158c11 */ /* 0x000fe4000f8e08ff */
[----:B------:R-:W-:Y:S01]  /*16d50*/  MOV R13, R0 ;  /* 0x00000000000d7202 */ /* 0x000fe20000000f00 */
[----:B------:R-:W-:-:S07]  /*16d60*/  IMAD.MOV.U32 R5, RZ, RZ, R14 ;  /* 0x000000ffff057224 */ /* 0x000fce00078e000e */
[----:B------:R-:W-:Y:S05]  /*16d70*/  WARPSYNC.COLLECTIVE R15, `(.L_x_2311) ;  /* 0x000000000f087348 */ /* 0x000fea0003c00000 */
[----:B------:R0:W1:Y:S02]  /*16d80*/  SHFL.IDX P6, R14, R13, R12, R11 ;  /* 0x0000000c0d0e7389 */ /* 0x00006400000c000b */
[----:B01----:R-:W-:Y:S01]  /*16d90*/  ENDCOLLECTIVE ;  /* 0x000000000000791b */ /* 0x003fe20003800000 */
.L_x_2311:
        /* <DEDUP_REMOVED lines=16> */
.L_x_2312:
[----:B------:R-:W-:Y:S02]  /*16ea0*/  @!P0 LEA R9, R31, UR44, 0x1 ;  /* 0x0000002c1f098c11 */ /* 0x000fe4000f8e08ff */
[----:B------:R-:W-:Y:S01]  /*16eb0*/  MOV R13, R0 ;  /* 0x00000000000d7202 */ /* 0x000fe20000000f00 */
[----:B------:R-:W-:-:S07]  /*16ec0*/  IMAD.MOV.U32 R3, RZ, RZ, R14 ;  /* 0x000000ffff037224 */ /* 0x000fce00078e000e */
[----:B------:R-:W-:Y:S05]  /*16ed0*/  WARPSYNC.COLLECTIVE R15, `(.L_x_2313) ;  /* 0x000000000f087348 */ /* 0x000fea0003c00000 */
[----:B------:R0:W1:Y:S02]  /*16ee0*/  SHFL.IDX P6, R14, R13, R12, R11 ;  /* 0x0000000c0d0e7389 */ /* 0x00006400000c000b */
[----:B01----:R-:W-:Y:S01]  /*16ef0*/  ENDCOLLECTIVE ;  /* 0x000000000000791b */ /* 0x003fe20003800000 */
.L_x_2313:
        /* <DEDUP_REMOVED lines=15> */
.L_x_2314:
[----:B------:R-:W-:Y:S02]  /*16ff0*/  IMAD.MOV.U32 R13, RZ, RZ, R0 ;  /* 0x000000ffff0d7224 */ /* 0x000fe400078e0000 */
[----:B------:R-:W-:-:S07]  /*17000*/  IMAD.MOV.U32 R6, RZ, RZ, R14 ;  /* 0x000000ffff067224 */ /* 0x000fce00078e000e */
[----:B------:R-:W-:Y:S05]  /*17010*/  WARPSYNC.COLLECTIVE R15, `(.L_x_2315) ;  /* 0x000000000f087348 */ /* 0x000fea0003c00000 */
[----:B------:R0:W1:Y:S02]  /*17020*/  SHFL.IDX P6, R14, R13, R12, R11 ;  /* 0x0000000c0d0e7389 */ /* 0x00006400000c000b */
[----:B01----:R-:W-:Y:S01]  /*17030*/  ENDCOLLECTIVE ;  /* 0x000000000000791b */ /* 0x003fe20003800000 */
.L_x_2315:
[----:B------:R-:W-:Y:S05]  /*17040*/  BRA `(.L_x_2316) ;  /* 0xffffffcc00087947 */ /* 0x000fea000383ffff */
.L_x_2253:
[----:B0-----:R-:W-:-:S04]  /*17050*/  MOV R3, UR44 ;  /* 0x0000002c00037c02 */ /* 0x001fc80008000f00 */
[----:B------:R0:W1:Y:S03]  /*17060*/  SYNCS.PHASECHK.TRANS64.TRYWAIT P0, [R3+URZ+0x38820], R0 ;  /* 0x03882000030075a7 */ /* 0x000066000800017f */
[----:B-1----:R-:W-:Y:S05]  /*17070*/  @!P0 NANOSLEEP.SYNCS 0x989680 ;  /* 0x009896800000895d */ /* 0x002fea0003900000 */
[----:B------:R-:W1:Y:S02]  /*17080*/  @!P0 SYNCS.PHASECHK.TRANS64 P0, [R3+URZ+0x38820], R0 ;  /* 0x03882000030085a7 */ /* 0x000e64000800007f */
[----:B-1----:R-:W-:Y:S05]  /*17090*/  @!P0 BRA `(.L_x_2253) ;  /* 0xfffffffc00ec8947 */ /* 0x002fea000383ffff */
[----:B------:R-:W-:Y:S05]  /*170a0*/  BRA `(.L_x_2317) ;  /* 0xffffffcc00607947 */ /* 0x000fea000383ffff */
.L_x_2257:
[----:B-1----:R1:W2:Y:S02]  /*170b0*/  SYNCS.PHASECHK.TRANS64.TRYWAIT P0, [R19+URZ+0x38840], R2 ;  /* 0x03884002130075a7 */ /* 0x0022a4000800017f */
[----:B--2---:R-:W-:Y:S05]  /*170c0*/  @!P0 NANOSLEEP.SYNCS 0x989680 ;  /* 0x009896800000895d */ /* 0x004fea0003900000 */
[----:B------:R-:W2:Y:S02]  /*170d0*/  @!P0 SYNCS.PHASECHK.TRANS64 P0, [R19+URZ+0x38840], R2 ;  /* 0x03884002130085a7 */ /* 0x000ea4000800007f */
[----:B--2---:R-:W-:Y:S05]  /*170e0*/  @!P0 BRA `(.L_x_2257) ;  /* 0xfffffffc00f08947 */ /* 0x004fea000383ffff */
[----:B------:R-:W-:Y:S05]  /*170f0*/  BRA `(.L_x_2318) ;  /* 0xffffffd000647947 */ /* 0x000fea000383ffff */
.L_x_2258:
        /* <DEDUP_REMOVED lines=8> */
.L_x_2320:
[----:B------:R-:W-:Y:S05]  /*17180*/  BSYNC B1 ;  /* 0x0000000000017941 */ /* 0x000fea0003800000 */
.L_x_2319:
        /* <DEDUP_REMOVED lines=11> */
.L_x_2321:
        /* <DEDUP_REMOVED lines=20> */
.L_x_2322:
[----:B------:R-:W-:Y:S01]  /*17380*/  MOV R13, R24 ;  /* 0x00000018000d7202 */ /* 0x000fe20000000f00 */
[----:B------:R-:W-:-:S07]  /*17390*/  IMAD.MOV.U32 R5, RZ, RZ, R14 ;  /* 0x000000ffff057224 */ /* 0x000fce00078e000e */
[----:B------:R-:W-:Y:S05]  /*173a0*/  WARPSYNC.COLLECTIVE R15, `(.L_x_2323) ;  /* 0x000000000f087348 */ /* 0x000fea0003c00000 */
[----:B------:R0:W1:Y:S02]  /*173b0*/  SHFL.IDX P6, R14, R13, R12, R11 ;  /* 0x0000000c0d0e7389 */ /* 0x00006400000c000b */
[----:B01----:R-:W-:Y:S01]  /*173c0*/  ENDCOLLECTIVE ;  /* 0x000000000000791b */ /* 0x003fe20003800000 */
.L_x_2323:
        /* <DEDUP_REMOVED lines=17> */
.L_x_2324:
[----:B------:R-:W-:Y:S01]  /*174e0*/  IMAD.MOV.U32 R13, RZ, RZ, R24 ;  /* 0x000000ffff0d7224 */ /* 0x000fe200078e0018 */
[----:B------:R-:W-:-:S07]  /*174f0*/  MOV R5, R14 ;  /* 0x0000000e00057202 */ /* 0x000fce0000000f00 */
[----:B------:R-:W-:Y:S05]  /*17500*/  WARPSYNC.COLLECTIVE R15, `(.L_x_2325) ;  /* 0x000000000f087348 */ /* 0x000fea0003c00000 */
[----:B------:R0:W1:Y:S02]  /*17510*/  SHFL.IDX P6, R14, R13, R12, R11 ;  /* 0x0000000c0d0e7389 */ /* 0x00006400000c000b */
[----:B01----:R-:W-:Y:S01]  /*17520*/  ENDCOLLECTIVE ;  /* 0x000000000000791b */ /* 0x003fe20003800000 */
.L_x_2325:
        /* <DEDUP_REMOVED lines=18> */
.L_x_2326:
[----:B------:R-:W-:Y:S02]  /*17650*/  IMAD.MOV.U32 R13, RZ, RZ, R24 ;  /* 0x000000ffff0d7224 */ /* 0x000fe400078e0018 */
[----:B------:R-:W-:-:S07]  /*17660*/  IMAD.MOV.U32 R32, RZ, RZ, R14 ;  /* 0x000000ffff207224 */ /* 0x000fce00078e000e */
[----:B------:R-:W-:Y:S05]  /*17670*/  WARPSYNC.COLLECTIVE R15, `(.L_x_2327) ;  /* 0x000000000f087348 */ /* 0x000fea0003c00000 */
[----:B------:R0:W1:Y:S02]  /*17680*/  SHFL.IDX P6, R14, R13, R12, R11 ;  /* 0x0000000c0d0e7389 */ /* 0x00006400000c000b */
[----:B01----:R-:W-:Y:S01]  /*17690*/  ENDCOLLECTIVE ;  /* 0x000000000000791b */ /* 0x003fe20003800000 */
.L_x_2327:
        /* <DEDUP_REMOVED lines=19> */
.L_x_2328:
[----:B------:R-:W-:Y:S01]  /*177d0*/  MOV R13, R24 ;  /* 0x00000018000d7202 */ /* 0x000fe20000000f00 */
[----:B------:R-:W-:-:S07]  /*177e0*/  IMAD.MOV.U32 R27, RZ, RZ, R14 ;  /* 0x000000ffff1b7224 */ /* 0x000fce00078e000e */
[----:B------:R-:W-:Y:S05]  /*177f0*/  WARPSYNC.COLLECTIVE R15, `(.L_x_2329) ;  /* 0x000000000f087348 */ /* 0x000fea0003c00000 */
[----:B------:R0:W1:Y:S02]  /*17800*/  SHFL.IDX P6, R14, R13, R12, R11 ;  /* 0x0000000c0d0e7389 */ /* 0x00006400000c000b */
[----:B01----:R-:W-:Y:S01]  /*17810*/  ENDCOLLECTIVE ;  /* 0x000000000000791b */ /* 0x003fe20003800000 */
.L_x_2329:
[----:B------:R-:W-:Y:S05]  /*17820*/  BRA `(.L_x_2330) ;  /* 0xffffffcc00c07947 */ /* 0x000fea000383ffff */
.L_x_2263:
[----:B0-----:R0:W2:Y:S02]  /*17830*/  SYNCS.PHASECHK.TRANS64.TRYWAIT P0, [R4+URZ+0x38860], R3 ;  /* 0x03886003040075a7 */ /* 0x0010a4000800017f */
[----:B--2---:R-:W-:Y:S05]  /*17840*/  @!P0 NANOSLEEP.SYNCS 0x989680 ;  /* 0x009896800000895d */ /* 0x004fea0003900000 */
[----:B------:R-:W2:Y:S02]  /*17850*/  @!P0 SYNCS.PHASECHK.TRANS64 P0, [R4+URZ+0x38860], R3 ;  /* 0x03886003040085a7 */ /* 0x000ea4000800007f */
[----:B--2---:R-:W-:Y:S05]  /*17860*/  @!P0 BRA `(.L_x_2263) ;  /* 0xfffffffc00f08947 */ /* 0x004fea000383ffff */
[----:B------:R-:W-:Y:S05]  /*17870*/  BRA `(.L_x_2331) ;  /* 0xffffffd0003c7947 */ /* 0x000fea000383ffff */
.L_x_2264:
        /* <DEDUP_REMOVED lines=8> */
.L_x_2333:
[----:B------:R-:W-:Y:S05]  /*17900*/  BSYNC B1 ;  /* 0x0000000000017941 */ /* 0x000fea0003800000 */
.L_x_2332:
        /* <DEDUP_REMOVED lines=9> */
.L_x_2334:
        /* <DEDUP_REMOVED lines=19> */
.L_x_2335:
[----:B------:R-:W-:Y:S02]  /*17ad0*/  IMAD.MOV.U32 R13, RZ, RZ, R17 ;  /* 0x000000ffff0d7224 */ /* 0x000fe400078e0011 */
[----:B------:R-:W-:-:S07]  /*17ae0*/  IMAD.MOV.U32 R3, RZ, RZ, R14 ;  /* 0x000000ffff037224 */ /* 0x000fce00078e000e */
[----:B------:R-:W-:Y:S05]  /*17af0*/  WARPSYNC.COLLECTIVE R15, `(.L_x_2336) ;  /* 0x000000000f087348 */ /* 0x000fea0003c00000 */
[----:B------:R0:W1:Y:S02]  /*17b00*/  SHFL.IDX P6, R14, R13, R12, R11 ;  /* 0x0000000c0d0e7389 */ /* 0x00006400000c000b */
[----:B01----:R-:W-:Y:S01]  /*17b10*/  ENDCOLLECTIVE ;  /* 0x000000000000791b */ /* 0x003fe20003800000 */
.L_x_2336:
        /* <DEDUP_REMOVED lines=19> */
.L_x_2337:
[----:B------:R-:W-:Y:S01]  /*17c50*/  IMAD.MOV.U32 R13, RZ, RZ, R17 ;  /* 0x000000ffff0d7224 */ /* 0x000fe200078e0011 */
[----:B------:R-:W-:-:S07]  /*17c60*/  MOV R3, R14 ;  /* 0x0000000e00037202 */ /* 0x000fce0000000f00 */
[----:B------:R-:W-:Y:S05]  /*17c70*/  WARPSYNC.COLLECTIVE R15, `(.L_x_2338) ;  /* 0x000000000f087348 */ /* 0x000fea0003c00000 */
[----:B------:R0:W1:Y:S02]  /*17c80*/  SHFL.IDX P6, R14, R13, R12, R11 ;  /* 0x0000000c0d0e7389 */ /* 0x00006400000c000b */
[----:B01----:R-:W-:Y:S01]  /*17c90*/  ENDCOLLECTIVE ;  /* 0x000000000000791b */ /* 0x003fe20003800000 */
.L_x_2338:
        /* <DEDUP_REMOVED lines=19> */
.L_x_2339:
[----:B------:R-:W-:Y:S01]  /*17dd0*/  MOV R13, R17 ;  /* 0x00000011000d7202 */ /* 0x000fe20000000f00 */
[----:B------:R-:W-:-:S07]  /*17de0*/  IMAD.MOV.U32 R3, RZ, RZ, R14 ;  /* 0x000000ffff037224 */ /* 0x000fce00078e000e */
[----:B------:R-:W-:Y:S05]  /*17df0*/  WARPSYNC.COLLECTIVE R15, `(.L_x_2340) ;  /* 0x000000000f087348 */ /* 0x000fea0003c00000 */
[----:B------:R0:W1:Y:S02]  /*17e00*/  SHFL.IDX P6, R14, R13, R12, R11 ;  /* 0x0000000c0d0e7389 */ /* 0x00006400000c000b */
[----:B01----:R-:W-:Y:S01]  /*17e10*/  ENDCOLLECTIVE ;  /* 0x000000000000791b */ /* 0x003fe20003800000 */
.L_x_2340:
        /* <DEDUP_REMOVED lines=19> */
.L_x_2341:
[----:B------:R-:W-:Y:S02]  /*17f50*/  IMAD.MOV.U32 R13, RZ, RZ, R17 ;  /* 0x000000ffff0d7224 */ /* 0x000fe400078e0011 */
[----:B------:R-:W-:-:S07]  /*17f60*/  IMAD.MOV.U32 R18, RZ, RZ, R14 ;  /* 0x000000ffff127224 */ /* 0x000fce00078e000e */
[----:B------:R-:W-:Y:S05]  /*17f70*/  WARPSYNC.COLLECTIVE R15, `(.L_x_2342) ;  /* 0x000000000f087348 */ /* 0x000fea0003c00000 */
[----:B------:R0:W1:Y:S02]  /*17f80*/  SHFL.IDX P6, R14, R13, R12, R11 ;  /* 0x0000000c0d0e7389 */ /* 0x00006400000c000b */
[----:B01----:R-:W-:Y:S01]  /*17f90*/  ENDCOLLECTIVE ;  /* 0x000000000000791b */ /* 0x003fe20003800000 */
.L_x_2342:
[----:B------:R-:W-:Y:S05]  /*17fa0*/  BRA `(.L_x_2343) ;  /* 0xffffffcc00547947 */ /* 0x000fea000383ffff */
.L_x_2270:
[----:B0-----:R0:W1:Y:S02]  /*17fb0*/  SYNCS.PHASECHK.TRANS64.TRYWAIT P0, [R0+URZ+0x38860], R3 ;  /* 0x03886003000075a7 */ /* 0x001064000800017f */
[----:B-1----:R-:W-:Y:S05]  /*17fc0*/  @!P0 NANOSLEEP.SYNCS 0x989680 ;  /* 0x009896800000895d */ /* 0x002fea0003900000 */
[----:B------:R-:W1:Y:S02]  /*17fd0*/  @!P0 SYNCS.PHASECHK.TRANS64 P0, [R0+URZ+0x38860], R3 ;  /* 0x03886003000085a7 */ /* 0x000e64000800007f */
[----:B-1----:R-:W-:Y:S05]  /*17fe0*/  @!P0 BRA `(.L_x_2270) ;  /* 0xfffffffc00f08947 */ /* 0x002fea000383ffff */
[----:B------:R-:W-:Y:S05]  /*17ff0*/  BRA `(.L_x_2344) ;  /* 0xffffffd0005c7947 */ /* 0x000fea000383ffff */
.L_x_2271:
        /* <DEDUP_REMOVED lines=8> */
.L_x_2346:
[----:B------:R-:W-:Y:S05]  /*18080*/  BSYNC B0 ;  /* 0x0000000000007941 */ /* 0x000fea0003800000 */
.L_x_2345:
        /* <DEDUP_REMOVED lines=9> */
.L_x_2347:
        /* <DEDUP_REMOVED lines=26> */
.L_x_2348:
[----:B------:R-:W-:Y:S01]  /*182c0*/  IMAD.MOV.U32 R13, RZ, RZ, R17 ;  /* 0x000000ffff0d7224 */ /* 0x000fe200078e0011 */
[----:B------:R-:W-:-:S07]  /*182d0*/  MOV R6, R14 ;  /* 0x0000000e00067202 */ /* 0x000fce0000000f00 */
[----:B------:R-:W-:Y:S05]  /*182e0*/  WARPSYNC.COLLECTIVE R15, `(.L_x_2349) ;  /* 0x000000000f087348 */ /* 0x000fea0003c00000 */
[----:B------:R0:W1:Y:S02]  /*182f0*/  SHFL.IDX P6, R14, R13, R12, R11 ;  /* 0x0000000c0d0e7389 */ /* 0x00006400000c000b */
[----:B01----:R-:W-:Y:S01]  /*18300*/  ENDCOLLECTIVE ;  /* 0x000000000000791b */ /* 0x003fe20003800000 */
.L_x_2349:
        /* <DEDUP_REMOVED lines=20> */
.L_x_2350:
[----:B------:R-:W-:Y:S01]  /*18450*/  IMAD.MOV.U32 R13, RZ, RZ, R17 ;  /* 0x000000ffff0d7224 */ /* 0x000fe200078e0011 */
[----:B------:R-:W-:-:S07]  /*18460*/  MOV R6, R14 ;  /* 0x0000000e00067202 */ /* 0x000fce0000000f00 */
[----:B------:R-:W-:Y:S05]  /*18470*/  WARPSYNC.COLLECTIVE R15, `(.L_x_2351) ;  /* 0x000000000f087348 */ /* 0x000fea0003c00000 */
[----:B------:R0:W1:Y:S02]  /*18480*/  SHFL.IDX P6, R14, R13, R12, R11 ;  /* 0x0000000c0d0e7389 */ /* 0x00006400000c000b */
[----:B01----:R-:W-:Y:S01]  /*18490*/  ENDCOLLECTIVE ;  /* 0x000000000000791b */ /* 0x003fe20003800000 */
.L_x_2351:
        /* <DEDUP_REMOVED lines=20> */
.L_x_2352:
[----:B------:R-:W-:Y:S01]  /*185e0*/  IMAD.MOV.U32 R13, RZ, RZ, R17 ;  /* 0x000000ffff0d7224 */ /* 0x000fe200078e0011 */
[----:B------:R-:W-:-:S07]  /*185f0*/  MOV R6, R14 ;  /* 0x0000000e00067202 */ /* 0x000fce0000000f00 */
[----:B------:R-:W-:Y:S05]  /*18600*/  WARPSYNC.COLLECTIVE R15, `(.L_x_2353) ;  /* 0x000000000f087348 */ /* 0x000fea0003c00000 */
[----:B------:R0:W1:Y:S02]  /*18610*/  SHFL.IDX P6, R14, R13, R12, R11 ;  /* 0x0000000c0d0e7389 */ /* 0x00006400000c000b */
[----:B01----:R-:W-:Y:S01]  /*18620*/  ENDCOLLECTIVE ;  /* 0x000000000000791b */ /* 0x003fe20003800000 */
.L_x_2353:
        /* <DEDUP_REMOVED lines=19> */
.L_x_2354:
[----:B------:R-:W-:Y:S01]  /*18760*/  IMAD.MOV.U32 R13, RZ, RZ, R17 ;  /* 0x000000ffff0d7224 */ /* 0x000fe200078e0011 */
[----:B------:R-:W-:-:S07]  /*18770*/  MOV R18, R14 ;  /* 0x0000000e00127202 */ /* 0x000fce0000000f00 */
[----:B------:R-:W-:Y:S05]  /*18780*/  WARPSYNC.COLLECTIVE R15, `(.L_x_2355) ;  /* 0x000000000f087348 */ /* 0x000fea0003c00000 */
[----:B------:R0:W1:Y:S02]  /*18790*/  SHFL.IDX P6, R14, R13, R12, R11 ;  /* 0x0000000c0d0e7389 */ /* 0x00006400000c000b */
[----:B01----:R-:W-:Y:S01]  /*187a0*/  ENDCOLLECTIVE ;  /* 0x000000000000791b */ /* 0x003fe20003800000 */
.L_x_2355:
[----:B------:R-:W-:Y:S05]  /*187b0*/  BRA `(.L_x_2356) ;  /* 0xffffffcc00687947 */ /* 0x000fea000383ffff */
.L_x_2274:
[----:B0-----:R0:W1:Y:S02]  /*187c0*/  SYNCS.PHASECHK.TRANS64.TRYWAIT P0, [R7+URZ+0x38820], R6 ;  /* 0x03882006070075a7 */ /* 0x001064000800017f */
[----:B-1----:R-:W-:Y:S05]  /*187d0*/  @!P0 NANOSLEEP.SYNCS 0x989680 ;  /* 0x009896800000895d */ /* 0x002fea0003900000 */
[----:B------:R-:W1:Y:S02]  /*187e0*/  @!P0 SYNCS.PHASECHK.TRANS64 P0, [R7+URZ+0x38820], R6 ;  /* 0x03882006070085a7 */ /* 0x000e64000800007f */
[----:B-1----:R-:W-:Y:S05]  /*187f0*/  @!P0 BRA `(.L_x_2274) ;  /* 0xfffffffc00f08947 */ /* 0x002fea000383ffff */
[----:B------:R-:W-:Y:S05]  /*18800*/  BRA `(.L_x_2357) ;  /* 0xffffffcc00f07947 */ /* 0x000fea000383ffff */
.L_x_2275:
        /* <DEDUP_REMOVED lines=11> */
.L_x_2359:
[----:B------:R-:W-:Y:S05]  /*188c0*/  BSYNC B0 ;  /* 0x0000000000007941 */ /* 0x000fea0003800000 */
.L_x_2358:
[----:B------:R-:W-:Y:S05]  /*188d0*/  BRA `(.L_x_2360) ;  /* 0xffffffcc00d47947 */ /* 0x000fea000383ffff */
.L_x_2276:
[----:B------:R-:W-:Y:S01]  /*188e0*/  BSSY B0, `(.L_x_2361) ;  /* 0x0000006000007945 */ /* 0x000fe20003800000 */
[----:B------:R-:W-:-:S07]  /*188f0*/  IMAD.MOV.U32 R15, RZ, RZ, -0x1 ;  /* 0xffffffffff0f7424 */ /* 0x000fce00078e00ff */
[----:B01---5:R-:W-:Y:S05]  /*18900*/  WARPSYNC.COLLECTIVE R15, `(.L_x_2362) ;  /* 0x000000000f0c7348 */ /* 0x023fea0003c00000 */
[----:B------:R-:W-:Y:S02]  /*18910*/  ELECT P6, UR62, PT ;  /* 0x00000000003e782f */ /* 0x000fe400038c0000 */
[----:B------:R-:W-:Y:S01]  /*18920*/  MOV R14, UR62 ;  /* 0x0000003e000e7c02 */ /* 0x000fe20008000f00 */
[----:B01---5:R-:W-:Y:S10]  /*18930*/  ENDCOLLECTIVE ;  /* 0x000000000000791b */ /* 0x023ff40003800000 */
.L_x_2362:
[----:B------:R-:W-:Y:S05]  /*18940*/  BSYNC B0 ;  /* 0x0000000000007941 */ /* 0x000fea0003800000 */
.L_x_2361:
[----:B------:R-:W-:Y:S05]  /*18950*/  BRA `(.L_x_2363) ;  /* 0xffffffcc00c87947 */ /* 0x000fea000383ffff */
.L_x_2278:
[----:B-1----:R1:W2:Y:S02]  /*18960*/  SYNCS.PHASECHK.TRANS64.TRYWAIT P1, [R5+URZ+0x38840], R4 ;  /* 0x03884004050075a7 */ /* 0x0022a4000802017f */
[----:B--2---:R-:W-:Y:S05]  /*18970*/  @!P1 NANOSLEEP.SYNCS 0x989680 ;  /* 0x009896800000995d */ /* 0x004fea0003900000 */
[----:B------:R-:W2:Y:S02]  /*18980*/  @!P1 SYNCS.PHASECHK.TRANS64 P1, [R5+URZ+0x38840], R4 ;  /* 0x03884004050095a7 */ /* 0x000ea4000802007f */
[----:B--2---:R-:W-:Y:S05]  /*18990*/  @!P1 BRA `(.L_x_2278) ;  /* 0xfffffffc00f09947 */ /* 0x004fea000383ffff */
[----:B------:R-:W-:Y:S05]  /*189a0*/  BRA `(.L_x_2364) ;  /* 0xffffffcc00f07947 */ /* 0x000fea000383ffff */
.L_x_2280:
[----:B--2---:R2:W3:Y:S02]  /*189b0*/  SYNCS.PHASECHK.TRANS64.TRYWAIT P1, [R3+URZ+0x38840], R0 ;  /* 0x03884000030075a7 */ /* 0x0044e4000802017f */
[----:B---3--:R-:W-:Y:S05]  /*189c0*/  @!P1 NANOSLEEP.SYNCS 0x989680 ;  /* 0x009896800000995d */ /* 0x008fea0003900000 */
[----:B------:R-:W3:Y:S02]  /*189d0*/  @!P1 SYNCS.PHASECHK.TRANS64 P1, [R3+URZ+0x38840], R0 ;  /* 0x03884000030095a7 */ /* 0x000ee4000802007f */
[----:B---3--:R-:W-:Y:S05]  /*189e0*/  @!P1 BRA `(.L_x_2280) ;  /* 0xfffffffc00f09947 */ /* 0x008fea000383ffff */
[----:B------:R-:W-:Y:S05]  /*189f0*/  BRA `(.L_x_2365) ;  /* 0xffffffcc00fc7947 */ /* 0x000fea000383ffff */
.L_x_2282:
[----:B---3--:R3:W4:Y:S02]  /*18a00*/  SYNCS.PHASECHK.TRANS64.TRYWAIT P1, [R5+URZ+0x38860], R4 ;  /* 0x03886004050075a7 */ /* 0x008724000802017f */
[----:B----4-:R-:W-:Y:S05]  /*18a10*/  @!P1 NANOSLEEP.SYNCS 0x989680 ;  /* 0x009896800000995d */ /* 0x010fea0003900000 */
[----:B------:R-:W4:Y:S02]  /*18a20*/  @!P1 SYNCS.PHASECHK.TRANS64 P1, [R5+URZ+0x38860], R4 ;  /* 0x03886004050095a7 */ /* 0x000f24000802007f */
[----:B----4-:R-:W-:Y:S05]  /*18a30*/  @!P1 BRA `(.L_x_2282) ;  /* 0xfffffffc00f09947 */ /* 0x010fea000383ffff */
[----:B------:R-:W-:Y:S05]  /*18a40*/  BRA `(.L_x_2366) ;  /* 0xffffffcc00f87947 */ /* 0x000fea000383ffff */
.L_x_2367:
        /* <DEDUP_REMOVED lines=11> */
.L_x_15976:


//--------------------- .text._ZN7cutlass13device_kernelIN5flash11enable_sm90INS1_16FlashAttnFwdSm90INS1_25CollectiveMainloopFwdSm90ILi2EN4cute5tupleIJNS5_1CILi1EEES8_S8_EEENS6_IJNS7_ILi128EEENS7_ILi80EEENS7_ILi256EEEEEELi256ENS_6half_tEfNS_4arch4Sm90ELb1ELb0ELb1ELb1ELb1ELb0ELb0ELb1ELb1ELb1ELb1ELb0EEENS1_21CollectiveEpilogueFwdINS6_IJSA_SC_SB_EEES9_SE_SG_Li256ELb1ELb1ELb1ELb0EEENS1_36VarlenDynamicPersistentTileSchedulerILi128ELi80ELi256ELi128ELb1ELb1ELb1ELb1ELb1ELb1EEEEEEEEEvNT_6ParamsE --------------------------
	.section	.text._ZN7cutlass13device_kernelIN5flash11enable_sm90INS1_16FlashAttnFwdSm90INS1_25CollectiveMainloopFwdSm90ILi2EN4cute5tupleIJNS5_1CILi1EEES8_S8_EEENS6_IJNS7_ILi128EEENS7_ILi80EEENS7_ILi256EEEEEELi256ENS_6half_tEfNS_4arch4Sm90ELb1ELb0ELb1ELb1ELb1ELb0ELb0ELb1ELb1ELb1ELb1ELb0EEENS1_21CollectiveEpilogueFwdINS6_IJSA_SC_SB_EEES9_SE_SG_Li256ELb1ELb1ELb1ELb0EEENS1_36VarlenDynamicPersistentTileSchedulerILi128ELi80ELi256ELi128ELb1ELb1ELb1ELb1ELb1ELb1EEEEEEEEEvNT_6ParamsE,"ax",@progbits
	.align	128
.text._ZN7cutlass13device_kernelIN5flash11enable_sm90INS1_16FlashAttnFwdSm90INS1_25CollectiveMainloopFwdSm90ILi2EN4cute5tupleIJNS5_1CILi1EEES8_S8_EEENS6_IJNS7_ILi128EEENS7_ILi80EEENS7_ILi256EEEEEELi256ENS_6half_tEfNS_4arch4Sm90ELb1ELb0ELb1ELb1ELb1ELb0ELb0ELb1ELb1ELb1ELb1ELb0EEENS1_21CollectiveEpilogueFwdINS6_IJSA_SC_SB_EEES9_SE_SG_Li256ELb1ELb1ELb1ELb0EEENS1_36VarlenDynamicPersistentTileSchedulerILi128ELi80ELi256ELi128ELb1ELb1ELb1ELb1ELb1ELb1EEEEEEEEEvNT_6ParamsE:
        .type           _ZN7cutlass13device_kernelIN5flash11enable_sm90INS1_16FlashAttnFwdSm90INS1_25CollectiveMainloopFwdSm90ILi2EN4cute5tupleIJNS5_1CILi1EEES8_S8_EEENS6_IJNS7_ILi128EEENS7_ILi80EEENS7_ILi256EEEEEELi256ENS_6half_tEfNS_4arch4Sm90ELb1ELb0ELb1ELb1ELb1ELb0ELb0ELb1ELb1ELb1ELb1ELb0EEENS1_21CollectiveEpilogueFwdINS6_IJSA_SC_SB_EEES9_SE_SG_Li256ELb1ELb1ELb1ELb0EEENS1_36VarlenDynamicPersistentTileSchedulerILi128ELi80ELi256ELi128ELb1ELb1ELb1ELb1ELb1ELb1EEEEEEEEEvNT_6ParamsE,@function
        .size           _ZN7cutlass13device_kernelIN5flash11enable_sm90INS1_16FlashAttnFwdSm90INS1_25CollectiveMainloopFwdSm90ILi2EN4cute5tupleIJNS5_1CILi1EEES8_S8_EEENS6_IJNS7_ILi128EEENS7_ILi80EEENS7_ILi256EEEEEELi256ENS_6half_tEfNS_4arch4Sm90ELb1ELb0ELb1ELb1ELb1ELb0ELb0ELb1ELb1ELb1ELb1ELb0EEENS1_21CollectiveEpilogueFwdINS6_IJSA_SC_SB_EEES9_SE_SG_Li256ELb1ELb1ELb1ELb0EEENS1_36VarlenDynamicPersistentTileSchedulerILi128ELi80ELi256ELi128ELb1ELb1ELb1ELb1ELb1ELb1EEEEEEEEEvNT_6ParamsE,(.L_x_15977 - _ZN7cutlass13device_kernelIN5flash11enable_sm90INS1_16FlashAttnFwdSm90INS1_25CollectiveMainloopFwdSm90ILi2EN4cute5tupleIJNS5_1CILi1EEES8_S8_EEENS6_IJNS7_ILi128EEENS7_ILi80EEENS7_ILi256EEEEEELi256ENS_6half_tEfNS_4arch4Sm90ELb1ELb0ELb1ELb1ELb1ELb0ELb0ELb1ELb1ELb1ELb1ELb0EEENS1_21CollectiveEpilogueFwdINS6_IJSA_SC_SB_EEES9_SE_SG_Li256ELb1ELb1ELb1ELb0EEENS1_36VarlenDynamicPersistentTileSchedulerILi128ELi80ELi256ELi128ELb1ELb1ELb1ELb1ELb1ELb1EEEEEEEEEvNT_6ParamsE)
        .other          _ZN7cutlass13device_kernelIN5flash11enable_sm90INS1_16FlashAttnFwdSm90INS1_25CollectiveMainloopFwdSm90ILi2EN4cute5tupleIJNS5_1CILi1EEES8_S8_EEENS6_IJNS7_ILi128EEENS7_ILi80EEENS7_ILi256EEEEEELi256ENS_6half_tEfNS_4arch4Sm90ELb1ELb0ELb1ELb1ELb1ELb0ELb0ELb1ELb1ELb1ELb1ELb0EEENS1_21CollectiveEpilogueFwdINS6_IJSA_SC_SB_EEES9_SE_SG_Li256ELb1ELb1ELb1ELb0EEENS1_36VarlenDynamicPersistentTileSchedulerILi128ELi80ELi256ELi128ELb1ELb1ELb1ELb1ELb1ELb1EEEEEEEEEvNT_6ParamsE,@"STO_CUDA_ENTRY STV_DEFAULT"
_ZN7cutlass13device_kernelIN5flash11enable_sm90INS1_16FlashAttnFwdSm90INS1_25CollectiveMainloopFwdSm90ILi2EN4cute5tupleIJNS5_1CILi1EEES8_S8_EEENS6_IJNS7_ILi128EEENS7_ILi80EEENS7_ILi256EEEEEELi256ENS_6half_tEfNS_4arch4Sm90ELb1ELb0ELb1ELb1ELb1ELb0ELb0ELb1ELb1ELb1ELb1ELb0EEENS1_21CollectiveEpilogueFwdINS6_IJSA_SC_SB_EEES9_SE_SG_Li256ELb1ELb1ELb1ELb0EEENS1_36VarlenDynamicPersistentTileSchedulerILi128ELi80ELi256ELi128ELb1ELb1ELb1ELb1ELb1ELb1EEEEEEEEEvNT_6ParamsE:
        /* <DEDUP_REMOVED lines=45> */
.L_x_2368:
        /* <DEDUP_REMOVED lines=22> */
.L_x_2369:
        /* <DEDUP_REMOVED lines=18> */
.L_x_2370:
        /* <DEDUP_REMOVED lines=22> */
.L_x_2371:
        /* <DEDUP_REMOVED lines=23> */
.L_x_2372:
        /* <DEDUP_REMOVED lines=10> */
.L_x_2374:
        /* <DEDUP_REMOVED lines=27> */
[C---:B------:R-:W-:Y:S01]  /*0a70*/  IMAD.IADD R13, R0.reuse, 0x1, -R5 ;  /* 0x00000001000d7824 */ /* 0x040fe200078e0a05 */
[CC--:B------:R-:W-:Y:S01]  /*0a80*/  LEA.HI R5, R3.reuse, R0.reuse, RZ, 0x2 ;  /* 0x0000000003057211 */ /* 0x0c0fe200078f10ff */
[----:B------:R-:W-:Y:S01]  /*0a90*/  ULOP3.LUT UR8, UR4, 0x1, URZ, 0xfc, !UPT ;  /* 0x0000000104087892 */ /* 0x000fe2000f8efc3f */
[----:B------:R-:W-:Y:S02]  /*0aa0*/  LEA.HI R3, R3, R0, RZ, 0x4 ;  /* 0x0000000003037211 */ /* 0x000fe400078f20ff */
[----:B------:R-:W-:Y:S01]  /*0ab0*/  SHF.R.S32.HI R8, RZ, 0x1f, R13 ;  /* 0x0000001fff087819 */ /* 0x000fe2000001140d */
[----:B------:R-:W-:Y:S01]  /*0ac0*/  STL [R1+0x38], R13 ;  /* 0x0000380d01007387 */ /* 0x000fe20000100800 */
[----:B------:R-:W-:Y:S01]  /*0ad0*/  LOP3.LUT R11, R5, 0xfffffffc, RZ, 0xc0, !PT ;  /* 0xfffffffc050b7812 */ /* 0x000fe200078ec0ff */
[----:B------:R-:W-:Y:S01]  /*0ae0*/  UMOV UR4, URZ ;  /* 0x0000003f00047c82 */ /* 0x000fe20008000000 */
[C---:B------:R-:W-:Y:S02]  /*0af0*/  LOP3.LUT R5, R3.reuse, 0x3fffff0, RZ, 0xc0, !PT ;  /* 0x03fffff003057812 */ /* 0x040fe400078ec0ff */
[----:B------:R-:W-:Y:S01]  /*0b00*/  SHF.R.S32.HI R4, RZ, 0x4, R3 ;  /* 0x00000004ff047819 */ /* 0x000fe20000011403 */
[----:B------:R-:W-:Y:S01]  /*0b10*/  IMAD.IADD R12, R0, 0x1, -R11 ;  /* 0x00000001000c7824 */ /* 0x000fe200078e0a0b */
[----:B------:R-:W-:Y:S01]  /*0b20*/  LEA.HI R9, R8, R13, RZ, 0x2 ;  /* 0x0000000d08097211 */ /* 0x000fe200078f10ff */
[----:B------:R-:W-:Y:S01]  /*0b30*/  IMAD.IADD R5, R0, 0x1, -R5 ;  /* 0x0000000100057824 */ /* 0x000fe200078e0a05 */
[----:B------:R-:W-:-:S02]  /*0b40*/  LEA.HI R0, R3, R4, RZ, 0x1 ;  /* 0x0000000403007211 */ /* 0x000fc400078f08ff */
[--C-:B------:R-:W-:Y:S01]  /*0b50*/  SHF.R.S32.HI R10, RZ, 0x2, R9.reuse ;  /* 0x00000002ff0a7819 */ /* 0x100fe20000011409 */
[----:B------:R-:W-:Y:S01]  /*0b60*/  IMAD R6, R5, 0x40, R6 ;  /* 0x0000004005067824 */ /* 0x000fe200078e0206 */
[----:B------:R-:W-:Y:S02]  /*0b70*/  SHF.R.S32.HI R7, RZ, 0x1f, R9 ;  /* 0x0000001fff077819 */ /* 0x000fe40000011409 */
        /* <DEDUP_REMOVED lines=21> */
[C---:B------:R-:W-:Y:S01]  /*0cd0*/  IADD3 R18, R23.reuse, 0x20, RZ ;  /* 0x0000002017127810 */ /* 0x040fe20007ffe0ff */
[----:B0-----:R-:W-:Y:S01]  /*0ce0*/  IMAD R0, R2, 0x40, R11 ;  /* 0x0000004002007824 */ /* 0x001fe200078e020b */
[C---:B------:R-:W-:Y:S01]  /*0cf0*/  IADD3 R218, R23.reuse, 0xd8, RZ ;  /* 0x000000d817da7810 */ /* 0x040fe20007ffe0ff */
[----:B------:R-:W-:Y:S01]  /*0d00*/  IMAD.U32 R2, RZ, RZ, UR8 ;  /* 0x00000008ff027e24 */ /* 0x000fe2000f8e00ff */
[----:B------:R-:W-:Y:S01]  /*0d10*/  SHF.R.S32.HI R5, RZ, 0x1f, R5 ;  /* 0x0000001fff057819 */ /* 0x000fe20000011405 */
[C---:B------:R-:W-:Y:S01]  /*0d20*/  VIADD R4, R23.reuse, 0x90 ;  /* 0x0000009017047836 */ /* 0x040fe20000000000 */
[----:B------:R-:W-:Y:S01]  /*0d30*/  STL [R1+0x3c], R0 ;  /* 0x00003c0001007387 */ /* 0x000fe20000100800 */
        /* <DEDUP_REMOVED lines=14> */
[----:B0-----:R-:W-:Y:S01]  /*0e20*/  IMAD.U32 R2, RZ, RZ, UR4 ;  /* 0x00000004ff027e24 */ /* 0x001fe2000f8e00ff */
        /* <DEDUP_REMOVED lines=34> */
[----:B------:R-:W-:Y:S01]  /*1050*/  SHF.R.S32.HI R4, RZ, 0x1f, R223 ;  /* 0x0000001fff047819 */ /* 0x000fe200000114df */
[----:B------:R-:W-:Y:S01]  /*1060*/  IMAD.U32 R17, RZ, RZ, UR4 ;  /* 0x00000004ff117e24 */ /* 0x000fe2000f8e00ff */
[----:B------:R-:W-:-:S07]  /*1070*/  SHF.R.S32.HI R2, RZ, 0x1f, R222 ;  /* 0x0000001fff027819 */ /* 0x000fce00000114de */
.L_x_2438:
[----:B------:R-:W-:Y:S01]  /*1080*/  ULDC.64 UR8, c[0x0][0xc88] ;  /* 0x0003220000087ab9 */ /* 0x000fe20000000a00 */
[----:B------:R-:W-:Y:S01]  /*1090*/  ULDC.64 UR10, c[0x0][0xa18] ;  /* 0x00028600000a7ab9 */ /* 0x000fe20000000a00 */
[----:B------:R-:W-:Y:S02]  /*10a0*/  UIMAD.WIDE UR8, UR7, 0x4, UR8 ;  /* 0x00000004070878a5 */ /* 0x000fe4000f8e0208 */
[----:B------:R-:W-:Y:S01]  /*10b0*/  UISETP.NE.U32.AND UP1, UPT, UR10, URZ, UPT ;  /* 0x0000003f0a00728c */ /* 0x000fe2000bf25070 */
[----:B------:R-:W-:-:S03]  /*10c0*/  ULDC UR7, c[0x0][0x424] ;  /* 0x0001090000077ab9 */ /* 0x000fc60000000800 */
        /* <DEDUP_REMOVED lines=11> */
[----:B------:R-:W-:Y:S01]  /*1180*/  IMAD.U32 R221, RZ, RZ, UR4 ;  /* 0x00000004ffdd7e24 */ /* 0x000fe2000f8e00ff */
[----:B------:R-:W-:-:S04]  /*1190*/  @UP0 ULEA UR8, UP2, UR4, UR8, 0x2 ;  /* 0x0000000804080291 */ /* 0x000fc8000f84103f */
[----:B------:R-:W-:Y:S02]  /*11a0*/  @UP0 ULEA.HI.X UR9, UR4, UR9, UR12, 0x2, UP2 ;  /* 0x0000000904090291 */ /* 0x000fe400090f140c */
[----:B------:R-:W-:Y:S01]  /*11b0*/  IMAD.U32 R6, RZ, RZ, UR12 ;  /* 0x0000000cff067e24 */ /* 0x000fe2000f8e00ff */
[----:B------:R-:W-:Y:S01]  /*11c0*/  @UP1 ULEA UR10, UP0, UR4, UR10, 0x2 ;  /* 0x0000000a040a1291 */ /* 0x000fe2000f80103f */
[----:B------:R-:W-:-:S03]  /*11d0*/  IMAD.U32 R2, RZ, RZ, UR8 ;  /* 0x00000008ff027e24 */ /* 0x000fc6000f8e00ff */
[----:B------:R-:W-:Y:S01]  /*11e0*/  @UP1 ULEA.HI.X UR11, UR4, UR11, UR12, 0x2, UP0 ;  /* 0x0000000b040b1291 */ /* 0x000fe200080f140c */
[----:B------:R-:W-:Y:S01]  /*11f0*/  IMAD.U32 R3, RZ, RZ, UR9 ;  /* 0x00000009ff037e24 */ /* 0x000fe2000f8e00ff */
[----:B------:R-:W-:Y:S01]  /*1200*/  ULDC.64 UR8, c[0x0][0x418] ;  /* 0x0001060000087ab9 */ /* 0x000fe20000000a00 */
[----:B------:R-:W-:Y:S01]  /*1210*/  IMAD.U32 R4, RZ, RZ, UR10 ;  /* 0x0000000aff047e24 */ /* 0x000fe2000f8e00ff */
[----:B------:R0:W-:Y:S02]  /*1220*/  STL [R1+0x30], R6 ;  /* 0x0000300601007387 */ /* 0x0001e40000100800 */
[----:B------:R-:W-:Y:S02]  /*1230*/  IMAD.U32 R5, RZ, RZ, UR11 ;  /* 0x0000000bff057e24 */ /* 0x000fe4000f8e00ff */
[----:B------:R-:W2:Y:S01]  /*1240*/  @P0 LDG.E R2, desc[UR38][R2.64] ;  /* 0x0000002602020981 */ /* 0x000ea2000c1e1900 */
[----:B------:R-:W-:Y:S01]  /*1250*/  UISETP.NE.U32.AND UP0, UPT, UR8, URZ, UPT ;  /* 0x0000003f0800728c */ /* 0x000fe2000bf05070 */
[----:B------:R-:W-:-:S02]  /*1260*/  ULDC.64 UR10, c[0x0][0xa20] ;  /* 0x00028800000a7ab9 */ /* 0x000fc40000000a00 */
[----:B---3--:R-:W3:Y:S01]  /*1270*/  @P2 LDG.E R4, desc[UR38][R4.64] ;  /* 0x0000002604042981 */ /* 0x008ee2000c1e1900 */
[----:B------:R-:W-:Y:S01]  /*1280*/  UISETP.NE.AND.EX UP0, UPT, UR9, URZ, UPT, UP0 ;  /* 0x0000003f0900728c */ /* 0x000fe2000bf05300 */
[----:B------:R-:W-:Y:S01]  /*1290*/  ISETP.NE.U32.AND P1, PT, RZ, UR10, PT ;  /* 0x0000000aff007c0c */ /* 0x000fe2000bf25070 */
[----:B------:R-:W-:Y:S02]  /*12a0*/  ULOP3.LUT UR9, UR5, 0xffff, URZ, 0xc0, !UPT ;  /* 0x0000ffff05097892 */ /* 0x000fe4000f8ec03f */
[----:B------:R-:W-:Y:S01]  /*12b0*/  USEL UR7, UR7, 0x1, UP0 ;  /* 0x0000000107077887 */ /* 0x000fe20008000000 */
[----:B------:R-:W-:Y:S01]  /*12c0*/  ISETP.NE.AND.EX P1, PT, RZ, UR11, PT, P1 ;  /* 0x0000000bff007c0c */ /* 0x000fe2000bf25310 */
[----:B------:R-:W-:Y:S01]  /*12d0*/  ULDC UR8, c[0x0][0x2f0] ;  /* 0x0000bc0000087ab9 */ /* 0x000fe20000000800 */
[----:B------:R-:W-:Y:S01]  /*12e0*/  UMOV UR4, URZ ;  /* 0x0000003f00047c82 */ /* 0x000fe20008000000 */
[----:B-----5:R-:W-:Y:S01]  /*12f0*/  IMAD.U32 R0, RZ, RZ, UR9 ;  /* 0x00000009ff007e24 */ /* 0x020fe2000f8e00ff */
[----:B------:R-:W-:-:S04]  /*1300*/  UIMAD UR7, UR7, UR8, URZ ;  /* 0x00000008070772a4 */ /* 0x000fc8000f8e023f */
[----:B------:R0:W-:Y:S01]  /*1310*/  STL [R1+0x2c], R0 ;  /* 0x00002c0001007387 */ /* 0x0001e20000100800 */
[----:B--2---:R-:W-:Y:S02]  /*1320*/  @P0 R2UR UR4, R2 ;  /* 0x00000000020402ca */ /* 0x004fe400000e0000 */
[----:B---3--:R-:W-:-:S13]  /*1330*/  @P2 R2UR UR8, R4 ;  /* 0x00000000040822ca */ /* 0x008fda00000e0000 */
[----:B------:R-:W-:Y:S01]  /*1340*/  IMAD.U32 R22, RZ, RZ, UR8 ;  /* 0x00000008ff167e24 */ /* 0x000fe2000f8e00ff */
[----:B0---4-:R-:W-:Y:S06]  /*1350*/  @P2 BRA `(.L_x_2375) ;  /* 0x0000000000442947 */ /* 0x011fec0003800000 */
[----:B------:R-:W-:Y:S02]  /*1360*/  ULDC.64 UR8, c[0x0][0xa00] ;  /* 0x0002800000087ab9 */ /* 0x000fe40000000a00 */
[----:B------:R-:W-:Y:S01]  /*1370*/  ISETP.NE.U32.AND P0, PT, RZ, UR8, PT ;  /* 0x00000008ff007c0c */ /* 0x000fe2000bf05070 */
[----:B------:R-:W-:Y:S02]  /*1380*/  ULDC UR8, c[0x0][0x288] ;  /* 0x0000a20000087ab9 */ /* 0x000fe40000000800 */
[----:B------:R-:W-:Y:S01]  /*1390*/  IMAD.U32 R22, RZ, RZ, UR8 ;  /* 0x00000008ff167e24 */ /* 0x000fe2000f8e00ff */
[----:B------:R-:W-:-:S13]  /*13a0*/  ISETP.NE.AND.EX P0, PT, RZ, UR9, PT, P0 ;  /* 0x00000009ff007c0c */ /* 0x000fda000bf05300 */
[----:B------:R-:W-:Y:S05]  /*13b0*/  @!P0 BRA `(.L_x_2375) ;  /* 0x00000000002c8947 */ /* 0x000fea0003800000 */
[----:B------:R-:W-:Y:S01]  /*13c0*/  R2UR UR12, R221 ;  /* 0x00000000dd0c72ca */ /* 0x000fe200000e0000 */
[----:B------:R-:W-:-:S12]  /*13d0*/  ULDC.64 UR8, c[0x0][0xa00] ;  /* 0x0002800000087ab9 */ /* 0x000fd80000000a00 */
[----:B------:R-:W-:-:S06]  /*13e0*/  UIMAD.WIDE UR8, UR12, 0x4, UR8 ;  /* 0x000000040c0878a5 */ /* 0x000fcc000f8e0208 */
[----:B------:R-:W-:Y:S02]  /*13f0*/  IMAD.U32 R2, RZ, RZ, UR8 ;  /* 0x00000008ff027e24 */ /* 0x000fe4000f8e00ff */
[----:B------:R-:W-:-:S05]  /*1400*/  IMAD.U32 R3, RZ, RZ, UR9 ;  /* 0x00000009ff037e24 */ /* 0x000fca000f8e00ff */
[----:B------:R-:W2:Y:S04]  /*1410*/  LDG.E R4, desc[UR38][R2.64] ;  /* 0x0000002602047981 */ /* 0x000ea8000c1e1900 */
[----:B------:R-:W3:Y:S01]  /*1420*/  LDG.E R0, desc[UR38][R2.64+0x4] ;  /* 0x0000042602007981 */ /* 0x000ee2000c1e1900 */
[----:B--2---:R-:W-:Y:S02]  /*1430*/  R2UR UR8, R4 ;  /* 0x00000000040872ca */ /* 0x004fe400000e0000 */
[----:B---3--:R-:W-:-:S13]  /*1440*/  R2UR UR9, R0 ;  /* 0x00000000000972ca */ /* 0x008fda00000e0000 */
[----:B------:R-:W-:-:S06]  /*1450*/  UIADD3 UR8, -UR8, UR9, URZ ;  /* 0x0000000908087290 */ /* 0x000fcc000fffe13f */
[----:B------:R-:W-:-:S07]  /*1460*/  IMAD.U32 R22, RZ, RZ, UR8 ;  /* 0x00000008ff167e24 */ /* 0x000fce000f8e00ff */
.L_x_2375:
[----:B------:R-:W-:Y:S05]  /*1470*/  @!P1 BRA `(.L_x_2376) ;  /* 0x0000000000249947 */ /* 0x000fea0003800000 */
[----:B------:R-:W-:Y:S02]  /*1480*/  R2UR UR8, R221 ;  /* 0x00000000dd0872ca */ /* 0x000fe400000e0000 */
[----:B------:R-:W-:-:S11]  /*1490*/  R2UR UR9, R6 ;  /* 0x00000000060972ca */ /* 0x000fd600000e0000 */
[----:B------:R-:W-:-:S04]  /*14a0*/  ULEA UR7, UP0, UR8, UR10, 0x2 ;  /* 0x0000000a08077291 */ /* 0x000fc8000f80103f */
[----:B------:R-:W-:Y:S02]  /*14b0*/  ULEA.HI.X UR8, UR8, UR11, UR9, 0x2, UP0 ;  /* 0x0000000b08087291 */ /* 0x000fe400080f1409 */
[----:B------:R-:W-:-:S04]  /*14c0*/  IMAD.U32 R2, RZ, RZ, UR7 ;  /* 0x00000007ff027e24 */ /* 0x000fc8000f8e00ff */
[----:B------:R-:W-:-:S05]  /*14d0*/  IMAD.U32 R3, RZ, RZ, UR8 ;  /* 0x00000008ff037e24 */ /* 0x000fca000f8e00ff */
[----:B------:R-:W2:Y:S02]  /*14e0*/  LDG.E R2, desc[UR38][R2.64] ;  /* 0x0000002602027981 */ /* 0x000ea4000c1e1900 */
[----:B--2---:R-:W-:Y:S01]  /*14f0*/  R2UR UR7, R2 ;  /* 0x00000000020772ca */ /* 0x004fe200000e0000 */
[----:B------:R-:W-:-:S14]  /*1500*/  BRA `(.L_x_2377) ;  /* 0x0000000000387947 */ /* 0x000fdc0003800000 */
.L_x_2376:
[----:B------:R-:W-:Y:S02]  /*1510*/  ULDC.64 UR8, c[0x0][0xa08] ;  /* 0x0002820000087ab9 */ /* 0x000fe40000000a00 */
[----:B------:R-:W-:-:S04]  /*1520*/  ISETP.NE.U32.AND P0, PT, RZ, UR8, PT ;  /* 0x00000008ff007c0c */ /* 0x000fc8000bf05070 */
        /* <DEDUP_REMOVED lines=12> */
.L_x_2377:
[----:B------:R-:W-:Y:S01]  /*15f0*/  ULDC UR8, c[0x0][0x448] ;  /* 0x0001120000087ab9 */ /* 0x000fe20000000800 */
[----:B------:R-:W-:Y:S01]  /*1600*/  R2UR UR9, R22 ;  /* 0x00000000160972ca */ /* 0x000fe200000e0000 */
[----:B------:R-:W-:Y:S02]  /*1610*/  UISETP.NE.AND UP0, UPT, UR8, 0x1, UPT ;  /* 0x000000010800788c */ /* 0x000fe4000bf05270 */
[----:B------:R-:W-:Y:S02]  /*1620*/  USHF.L.U32 UR6, UR6, 0x7, URZ ;  /* 0x0000000706067899 */ /* 0x000fe4000800063f */
[----:B------:R-:W-:Y:S02]  /*1630*/  UIADD3 UR10, -UR4, UR7, URZ ;  /* 0x00000007040a7290 */ /* 0x000fe4000fffe13f */
[----:B------:R-:W-:Y:S02]  /*1640*/  UP2UR UR4, UPR, URZ, 0x1 ;  /* 0x000000013f047883 */ /* 0x000fe40008000000 */
[----:B------:R-:W-:-:S02]  /*1650*/  UIADD3 UR8, UR6, 0x7f, URZ ;  /* 0x0000007f06087890 */ /* 0x000fc4000fffe03f */
[----:B------:R-:W-:Y:S01]  /*1660*/  IMAD.U32 R215, RZ, RZ, UR6 ;  /* 0x00000006ffd77e24 */ /* 0x000fe2000f8e00ff */
[----:B------:R-:W-:Y:S01]  /*1670*/  MOV R212, UR10 ;  /* 0x0000000a00d47c02 */ /* 0x000fe20008000f00 */
[----:B------:R-:W-:Y:S01]  /*1680*/  @UP0 ULDC UR6, c[0x0][0x44c] ;  /* 0x0001130000060ab9 */ /* 0x000fe20000000800 */
[----:B------:R-:W-:Y:S01]  /*1690*/  IMAD.U32 R213, RZ, RZ, UR4 ;  /* 0x00000004ffd57e24 */ /* 0x000fe2000f8e00ff */
[----:B------:R-:W-:Y:S02]  /*16a0*/  UIMAD.WIDE.U32 UR6, UR8, UR6, URZ ;  /* 0x00000006080672a5 */ /* 0x000fe4000f8e003f */
[----:B------:R-:W-:Y:S02]  /*16b0*/  UIADD3 UR4, UR10, 0x50, -UR9 ;  /* 0x000000500a047890 */ /* 0x000fe4000fffe809 */
[----:B------:R-:W-:Y:S01]  /*16c0*/  UIADD3 UR6, UR10, 0x4f, URZ ;  /* 0x0000004f0a067890 */ /* 0x000fe2000fffe03f */
[----:B------:R-:W-:Y:S02]  /*16d0*/  @UP0 ULDC UR9, c[0x0][0x450] ;  /* 0x0001140000090ab9 */ /* 0x000fe40000000800 */
[----:B------:R-:W-:-:S02]  /*16e0*/  @UP0 USHF.R.U32.HI UR8, URZ, UR9, UR7 ;  /* 0x000000093f080299 */ /* 0x000fc40008011607 */
[----:B------:R-:W-:Y:S02]  /*16f0*/  UIMAD.WIDE UR6, UR6, 0x66666667, URZ ;  /* 0x66666667060678a5 */ /* 0x000fe4000f8e023f */
[----:B------:R-:W-:Y:S02]  /*1700*/  UIADD3 UR8, UR4, UR8, URZ ;  /* 0x0000000804087290 */ /* 0x000fe4000fffe03f */
[----:B------:R-:W-:Y:S02]  /*1710*/  USHF.R.U32.HI UR4, URZ, 0x1f, UR7 ;  /* 0x0000001f3f047899 */ /* 0x000fe40008011607 */
[----:B------:R-:W-:Y:S02]  /*1720*/  UIMAD.WIDE UR8, UR8, 0x66666667, URZ ;  /* 0x66666667080878a5 */ /* 0x000fe4000f8e023f */
[----:B------:R-:W-:Y:S02]  /*1730*/  ULEA.HI.SX32 UR7, UR7, UR4, 0x1b ;  /* 0x0000000407077291 */ /* 0x000fe4000f8fda3f */
[----:B------:R-:W-:-:S02]  /*1740*/  USHF.R.U32.HI UR6, URZ, 0x1f, UR9 ;  /* 0x0000001f3f067899 */ /* 0x000fc40008011609 */
[----:B------:R-:W-:Y:S02]  /*1750*/  ULOP3.LUT UR4, UR5, 0xff000000, URZ, 0xc0, !UPT ;  /* 0xff00000005047892 */ /* 0x000fe4000f8ec03f */
[----:B------:R-:W-:Y:S02]  /*1760*/  ULEA.HI.SX32 UR6, UR9, UR6, 0x1b ;  /* 0x0000000609067291 */ /* 0x000fe4000f8fda3f */
[----:B------:R-:W-:Y:S02]  /*1770*/  ULOP3.LUT UR5, UR5, 0xff0000, URZ, 0xc0, !UPT ;  /* 0x00ff000005057892 */ /* 0x000fe4000f8ec03f */
[----:B------:R-:W-:Y:S02]  /*1780*/  UISETP.LT.AND UP0, UPT, UR7, UR6, UPT ;  /* 0x000000060700728c */ /* 0x000fe4000bf01270 */
[----:B------:R-:W-:Y:S02]  /*1790*/  USHF.R.U32.HI UR4, URZ, 0x8, UR4 ;  /* 0x000000083f047899 */ /* 0x000fe40008011604 */
[----:B------:R-:W-:-:S02]  /*17a0*/  USEL UR9, UR7, UR6, UP0 ;  /* 0x0000000607097287 */ /* 0x000fc40008000000 */
[----:B------:R-:W-:Y:S02]  /*17b0*/  ULEA.HI UR5, UR5, UR4, URZ, 0x10 ;  /* 0x0000000405057291 */ /* 0x000fe4000f8f803f */
[----:B------:R-:W-:Y:S02]  /*17c0*/  UISETP.GE.AND UP0, UPT, UR9, 0x1, UPT ;  /* 0x000000010900788c */ /* 0x000fe4000bf06270 */
[----:B------:R-:W-:Y:S02]  /*17d0*/  ULOP3.LUT UR6, UR5, 0xff, URZ, 0xc0, !UPT ;  /* 0x000000ff05067892 */ /* 0x000fe4000f8ec03f */
[----:B------:R-:W-:Y:S02]  /*17e0*/  USHF.R.U32.HI UR5, URZ, 0x10, UR5 ;  /* 0x000000103f057899 */ /* 0x000fe40008011605 */
[----:B------:R-:W-:Y:S01]  /*17f0*/  PLOP3.LUT P0, PT, PT, PT, UP0, 0x80, 0x0 ;  /* 0x000000000000781c */ /* 0x000fe20003f0f008 */
[----:B------:R-:W-:Y:S01]  /*1800*/  UMOV UR4, URZ ;  /* 0x0000003f00047c82 */ /* 0x000fe20008000000 */
[----:B------:R-:W-:-:S02]  /*1810*/  IMAD.U32 R220, RZ, RZ, UR6 ;  /* 0x00000006ffdc7e24 */ /* 0x000fc4000f8e00ff */
[----:B------:R-:W-:-:S09]  /*1820*/  IMAD.U32 R217, RZ, RZ, UR5 ;  /* 0x00000005ffd97e24 */ /* 0x000fd2000f8e00ff */
[----:B------:R-:W-:Y:S05]  /*1830*/  @!P0 BRA `(.L_x_2378) ;  /* 0x0000000000948947 */ /* 0x000fea0003800000 */
        /* <DEDUP_REMOVED lines=37> */
.L_x_2378:
[----:B------:R-:W-:Y:S01]  /*1a90*/  R2UR UR5, R220 ;  /* 0x00000000dc0572ca */ /* 0x000fe200000e0000 */
[----:B------:R-:W-:Y:S01]  /*1aa0*/  IMAD.U32 R0, RZ, RZ, UR9 ;  /* 0x00000009ff007e24 */ /* 0x000fe2000f8e00ff */
[----:B------:R-:W-:Y:S01]  /*1ab0*/  PLOP3.LUT P0, PT, PT, PT, PT, 0x80, 0x0 ;  /* 0x000000000000781c */ /* 0x000fe20003f0f070 */
[----:B------:R-:W-:Y:S01]  /*1ac0*/  IMAD.U32 R3, RZ, RZ, UR4 ;  /* 0x00000004ff037e24 */ /* 0x000fe2000f8e00ff */
[----:B------:R-:W-:Y:S01]  /*1ad0*/  CS2R R150, SRZ ;  /* 0x0000000000967805 */ /* 0x000fe2000001ff00 */
[----:B------:R-:W-:Y:S01]  /*1ae0*/  IMAD.MOV.U32 R2, RZ, RZ, RZ ;  /* 0x000000ffff027224 */ /* 0x000fe200078e00ff */
[----:B------:R-:W-:Y:S02]  /*1af0*/  CS2R R148, SRZ ;  /* 0x0000000000947805 */ /* 0x000fe4000001ff00 */
[----:B------:R-:W-:Y:S02]  /*1b00*/  CS2R R146, SRZ ;  /* 0x0000000000927805 */ /* 0x000fe4000001ff00 */
[----:B------:R-:W-:-:S02]  /*1b10*/  CS2R R144, SRZ ;  /* 0x0000000000907805 */ /* 0x000fc4000001ff00 */
[----:B------:R-:W-:Y:S02]  /*1b20*/  CS2R R142, SRZ ;  /* 0x00000000008e7805 */ /* 0x000fe4000001ff00 */
[----:B------:R-:W-:Y:S02]  /*1b30*/  CS2R R140, SRZ ;  /* 0x00000000008c7805 */ /* 0x000fe4000001ff00 */
[----:B------:R-:W-:Y:S02]  /*1b40*/  CS2R R138, SRZ ;  /* 0x00000000008a7805 */ /* 0x000fe4000001ff00 */
[----:B------:R-:W-:Y:S01]  /*1b50*/  CS2R R136, SRZ ;  /* 0x0000000000887805 */ /* 0x000fe2000001ff00 */
[----:B------:R-:W-:Y:S01]  /*1b60*/  UIMAD UR5, UR5, UR4, URZ ;  /* 0x00000004050572a4 */ /* 0x000fe2000f8e023f */
[----:B------:R-:W-:Y:S02]  /*1b70*/  CS2R R134, SRZ ;  /* 0x0000000000867805 */ /* 0x000fe4000001ff00 */
[----:B------:R-:W-:-:S02]  /*1b80*/  CS2R R132, SRZ ;  /* 0x0000000000847805 */ /* 0x000fc4000001ff00 */
[----:B------:R-:W-:Y:S02]  /*1b90*/  CS2R R130, SRZ ;  /* 0x0000000000827805 */ /* 0x000fe4000001ff00 */
[----:B------:R-:W-:Y:S02]  /*1ba0*/  CS2R R128, SRZ ;  /* 0x0000000000807805 */ /* 0x000fe4000001ff00 */
[----:B------:R-:W-:Y:S02]  /*1bb0*/  CS2R R126, SRZ ;  /* 0x00000000007e7805 */ /* 0x000fe4000001ff00 */
[----:B------:R-:W-:Y:S01]  /*1bc0*/  VIADDMNMX R0, R3, UR5, R0, PT ;  /* 0x0000000503007c46 */ /* 0x000fe2000b800100 */
[----:B------:R-:W-:Y:S01]  /*1bd0*/  IMAD.U32 R214, RZ, RZ, UR5 ;  /* 0x00000005ffd67e24 */ /* 0x000fe2000f8e00ff */
[----:B------:R-:W-:Y:S02]  /*1be0*/  CS2R R124, SRZ ;  /* 0x00000000007c7805 */ /* 0x000fe4000001ff00 */
[----:B------:R-:W-:-:S02]  /*1bf0*/  CS2R R122, SRZ ;  /* 0x00000000007a7805 */ /* 0x000fc4000001ff00 */
[----:B------:R-:W-:Y:S01]  /*1c00*/  R2UR UR61, R0 ;  /* 0x00000000003d72ca */ /* 0x000fe200000e0000 */
[----:B------:R-:W-:Y:S01]  /*1c10*/  IMAD.MOV.U32 R0, RZ, RZ, RZ ;  /* 0x000000ffff007224 */ /* 0x000fe200078e00ff */
        /* <DEDUP_REMOVED lines=56> */
[----:B------:R-:W-:Y:S02]  /*1fa0*/  UIADD3 UR6, UR7, 0x14400, URZ ;  /* 0x0001440007067890 */ /* 0x000fe4000fffe03f */
[----:B------:R-:W-:Y:S02]  /*1fb0*/  IMAD.U32 R16, RZ, RZ, UR7 ;  /* 0x00000007ff107e24 */ /* 0x000fe4000f8e00ff */
[----:B0-----:R-:W-:Y:S01]  /*1fc0*/  VIADD R0, R0, 0xffffff80 ;  /* 0xffffff8000007836 */ /* 0x001fe20000000000 */
[----:B------:R-:W-:-:S04]  /*1fd0*/  ULOP3.LUT UP0, URZ, UR6, 0x9f, URZ, 0xc0, !UPT ;  /* 0x0000009f063f7892 */ /* 0x000fc8000f80c03f */
[----:B------:R-:W-:Y:S02]  /*1fe0*/  SHF.R.S32.HI R3, RZ, 0x1f, R0 ;  /* 0x0000001fff037819 */ /* 0x000fe40000011400 */
        /* <DEDUP_REMOVED lines=19> */
[----:B------:R-:W-:Y:S01]  /*2120*/  IMAD.U32 R10, RZ, RZ, UR6 ;  /* 0x00000006ff0a7e24 */ /* 0x000fe2000f8e00ff */
[----:B------:R-:W-:Y:S01]  /*2130*/  MOV R13, RZ ;  /* 0x000000ff000d7202 */ /* 0x000fe20000000f00 */
[----:B------:R-:W-:Y:S02]  /*2140*/  IMAD.U32 R6, RZ, RZ, UR4 ;  /* 0x00000004ff067e24 */ /* 0x000fe4000f8e00ff */
[----:B------:R-:W-:-:S02]  /*2150*/  IMAD.U32 R7, RZ, RZ, UR5 ;  /* 0x00000005ff077e24 */ /* 0x000fc4000f8e00ff */
[----:B------:R-:W-:Y:S02]  /*2160*/  IMAD.U32 R11, RZ, RZ, UR7 ;  /* 0x00000007ff0b7e24 */ /* 0x000fe4000f8e00ff */
[----:B------:R-:W-:Y:S02]  /*2170*/  IMAD.MOV.U32 R8, RZ, RZ, 0x70 ;  /* 0x00000070ff087424 */ /* 0x000fe400078e00ff */
[----:B0-----:R-:W-:-:S07]  /*2180*/  IMAD.MOV.U32 R12, RZ, RZ, 0x1 ;  /* 0x00000001ff0c7424 */ /* 0x001fce00078e00ff */
[----:B------:R-:W-:-:S07]  /*2190*/  LEPC R20, `(.L_x_2380) ;  /* 0x000000001014794e */ /* 0x000fce0000000000 */
[----:B-1----:R-:W-:Y:S05]  /*21a0*/  CALL.ABS.NOINC R2 ;  /* 0x0000000002007343 */ /* 0x002fea0003c00000 */
.L_x_2380:
[----:B------:R-:W2:Y:S04]  /*21b0*/  LDL R18, [R1+0x34] ;  /* 0x0000340001127983 */ /* 0x000ea80000100800 */
[----:B------:R-:W3:Y:S01]  /*21c0*/  LDL R2, [R1+0x44] ;  /* 0x0000440001027983 */ /* 0x000ee20000100800 */
[----:B------:R-:W-:Y:S02]  /*21d0*/  R2UR UR6, R16 ;  /* 0x00000000100672ca */ /* 0x000fe400000e0000 */
        /* <DEDUP_REMOVED lines=11> */
.L_x_2529:
[----:B------:R-:W-:Y:S05]  /*2290*/  @!P0 BRA `(.L_x_2382) ;  /* 0x0000000000048947 */ /* 0x000fea0003800000 */
[----:B------:R-:W-:Y:S01]  /*22a0*/  BPT.TRAP 0x1 ;  /* 0x000000040000795c */ /* 0x000fe20000300000 */
.L_x_2382:
[----:B------:R-:W-:Y:S01]  /*22b0*/  R2UR UR5, R17 ;  /* 0x00000000110572ca */ /* 0x000fe200000e0000 */
[----:B0-----:R-:W-:Y:S01]  /*22c0*/  IMAD.U32 R0, RZ, RZ, UR36 ;  /* 0x00000024ff007e24 */ /* 0x001fe2000f8e00ff */
[----:B------:R-:W-:-:S11]  /*22d0*/  R2UR UR4, R16 ;  /* 0x00000000100472ca */ /* 0x000fd600000e0000 */
[----:B------:R-:W-:Y:S02]  /*22e0*/  IMAD.U32 R3, RZ, RZ, UR5 ;  /* 0x00000005ff037e24 */ /* 0x000fe4000f8e00ff */
[----:B------:R-:W-:-:S03]  /*22f0*/  LEA R0, R0, UR4, 0x3 ;  /* 0x0000000400007c11 */ /* 0x000fc6000f8e18ff */
[----:B------:R-:W-:-:S04]  /*2300*/  SHF.L.U32 R3, R3, 0x1f, RZ ;  /* 0x0000001f03037819 */ /* 0x000fc800000006ff */
[----:B------:R0:W1:Y:S01]  /*2310*/  SYNCS.PHASECHK.TRANS64.TRYWAIT P1, [R0+URZ+0x38830], R3 ;  /* 0x03883003000075a7 */ /* 0x000062000802017f */
[----:B------:R-:W-:Y:S05]  /*2320*/  @!P0 BRA `(.L_x_2383) ;  /* 0x0000000000048947 */ /* 0x000fea0003800000 */
[----:B------:R-:W-:Y:S01]  /*2330*/  BPT.TRAP 0x1 ;  /* 0x000000040000795c */ /* 0x000fe20000300000 */
.L_x_2383:
[----:B-1----:R-:W-:Y:S05]  /*2340*/  @P1 BRA `(.L_x_2384) ;  /* 0x0000000000081947 */ /* 0x002fea0003800000 */
[----:B------:R-:W1:Y:S02]  /*2350*/  SYNCS.PHASECHK.TRANS64.TRYWAIT P1, [R0+URZ+0x38830], R3 ;  /* 0x03883003000075a7 */ /* 0x000e64000802017f */
[----:B-1----:R-:W-:Y:S05]  /*2360*/  @!P1 BRA `(.L_x_2385) ;  /* 0x0000018400f89947 */ /* 0x002fea0003800000 */
.L_x_2384:
        /* <DEDUP_REMOVED lines=23> */
[----:B01----:R-:W-:Y:S01]  /*24e0*/  MOV R3, UR38 ;  /* 0x0000002600037c02 */ /* 0x003fe20008000f00 */
[----:B------:R-:W-:Y:S01]  /*24f0*/  UMOV UR43, 0x40000040 ;  /* 0x40000040002b7882 */ /* 0x000fe20000000000 */
[----:B------:R-:W-:Y:S01]  /*2500*/  UMOV UR47, 0x40000040 ;  /* 0x40000040002f7882 */ /* 0x000fe20000000000 */
[----:B------:R-:W-:Y:S01]  /*2510*/  ULOP3.LUT UR6, UR4, 0x10000, URZ, 0xfc, !UPT ;  /* 0x0001000004067892 */ /* 0x000fe2000f8efc3f */
[----:B------:R-:W-:Y:S01]  /*2520*/  MOV R4, UR36 ;  /* 0x0000002400047c02 */ /* 0x000fe20008000f00 */
[----:B------:R-:W-:Y:S01]  /*2530*/  UMOV UR51, 0x40000040 ;  /* 0x4000004000337882 */ /* 0x000fe20000000000 */
[----:B------:R-:W-:Y:S01]  /*2540*/  UMOV UR55, 0x40000040 ;  /* 0x4000004000377882 */ /* 0x000fe20000000000 */
[----:B------:R-:W-:-:S02]  /*2550*/  UIMAD UR4, UR36, 0xa00, UR6 ;  /* 0x00000a00240478a4 */ /* 0x000fc4000f8e0206 */
[----:B------:R-:W-:Y:S01]  /*2560*/  IMAD.U32 R19, RZ, RZ, UR6 ;  /* 0x00000006ff137e24 */ /* 0x000fe2000f8e00ff */
[----:B------:R-:W-:Y:S01]  /*2570*/  UMOV UR37, 0x40000040 ;  /* 0x4000004000257882 */ /* 0x000fe20000000000 */
[----:B------:R-:W-:Y:S01]  /*2580*/  UIADD3 UR10, UR4, 0x80, URZ ;  /* 0x00000080040a7890 */ /* 0x000fe2000fffe03f */
[----:B------:R-:W-:Y:S01]  /*2590*/  IMAD.U32 R7, RZ, RZ, UR37 ;  /* 0x00000025ff077e24 */ /* 0x000fe2000f8e00ff */
[----:B------:R-:W-:Y:S02]  /*25a0*/  UIADD3 UR14, UR4, 0x100, URZ ;  /* 0x00000100040e7890 */ /* 0x000fe4000fffe03f */
[----:B------:R-:W-:Y:S01]  /*25b0*/  UMOV UR18, UR4 ;  /* 0x0000000400127c82 */ /* 0x000fe20008000000 */
[----:B------:R-:W-:Y:S01]  /*25c0*/  UIADD3 UR6, UR4, 0x200, URZ ;  /* 0x0000020004067890 */ /* 0x000fe2000fffe03f */
[----:B------:R-:W-:Y:S01]  /*25d0*/  HGMMA.64x16x16.F32 R56, gdesc[UR16], RZ, !UPT, gsb0 ;  /* 0x00200000103879f0 */ /* 0x000fe2000c0008ff */
[----:B------:R-:W-:Y:S01]  /*25e0*/  UIADD3 UR7, UR4, 0x2, URZ ;  /* 0x0000000204077890 */ /* 0x000fe2000fffe03f */
[----:B------:R-:W-:Y:S01]  /*25f0*/  UMOV UR19, 0x40000040 ;  /* 0x4000004000137882 */ /* 0x000fe20000000000 */
[----:B------:R-:W-:-:S02]  /*2600*/  UIADD3 UR22, UR4, 0x384, URZ ;  /* 0x0000038404167890 */ /* 0x000fc4000fffe03f */
[----:B------:R-:W-:-:S03]  /*2610*/  UIADD3 UR26, UR4, 0x386, URZ ;  /* 0x00000386041a7890 */ /* 0x000fc6000fffe03f */
[----:B------:R-:W-:Y:S01]  /*2620*/  UMOV UR18, UR7 ;  /* 0x0000000700127c82 */ /* 0x000fe20008000000 */
        /* <DEDUP_REMOVED lines=8> */
[----:B------:R-:W-:Y:S01]  /*26b0*/  UIADD3 UR58, UR4, 0x806, URZ ;  /* 0x00000806043a7890 */ /* 0x000fe2000fffe03f */
        /* <DEDUP_REMOVED lines=22> */
[----:B------:R-:W-:Y:S02]  /*2820*/  UMOV UR17, 0x40000040 ;  /* 0x4000004000117882 */ /* 0x000fe40000000000 */
[----:B------:R-:W-:Y:S01]  /*2830*/  UMOV UR13, UR17 ;  /* 0x00000011000d7c82 */ /* 0x000fe20008000000 */
[----:B------:R-:W-:-:S03]  /*2840*/  IMAD.U32 R13, RZ, RZ, UR17 ;  /* 0x00000011ff0d7e24 */ /* 0x000fc6000f8e00ff */
[----:B------:R-:W-:Y:S01]  /*2850*/  UMOV UR16, UR6 ;  /* 0x0000000600107c82 */ /* 0x000fe20008000000 */
[----:B------:R-:W-:Y:S01]  /*2860*/  UIADD3 UR6, UR4, 0x202, URZ ;  /* 0x0000020204067890 */ /* 0x000fe2000fffe03f */
[----:B------:R-:W-:Y:S01]  /*2870*/  IMAD.U32 R12, RZ, RZ, UR16 ;  /* 0x00000010ff0c7e24 */ /* 0x000fe2000f8e00ff */
[----:B------:R-:W-:Y:S01]  /*2880*/  UMOV UR12, UR16 ;  /* 0x00000010000c7c82 */ /* 0x000fe20008000000 */
        /* <DEDUP_REMOVED lines=180> */
[----:B------:R-:W-:Y:S02]  /*33d0*/  UMOV UR15, UR37 ;  /* 0x00000025000f7c82 */ /* 0x000fe40008000000 */
        /* <DEDUP_REMOVED lines=253> */
[----:B------:R-:W-:Y:S02]  /*43b0*/  UIADD3 UR6, UR5, 0xc06, URZ ;  /* 0x00000c0605067890 */ /* 0x000fe4000fffe03f */
[----:B------:R-:W-:-:S05]  /*43c0*/  UIADD3 UR5, UR4, 0x786, URZ ;  /* 0x0000078604057890 */ /* 0x000fca000fffe03f */
[----:B------:R-:W-:Y:S01]  /*43d0*/  UMOV UR36, UR6 ;  /* 0x0000000600247c82 */ /* 0x000fe20008000000 */
[----:B------:R-:W-:Y:S01]  /*43e0*/  UIADD3 UR6, UR4, 0x906, URZ ;  /* 0x0000090604067890 */ /* 0x000fe2000fffe03f */
[----:B------:R-:W-:Y:S01]  /*43f0*/  IMAD.U32 R6, RZ, RZ, UR36 ;  /* 0x00000024ff067e24 */ /* 0x000fe2000f8e00ff */
[----:B------:R-:W-:Y:S01]  /*4400*/  UMOV UR38, UR5 ;  /* 0x0000000500267c82 */ /* 0x000fe20008000000 */
[----:B------:R-:W-:Y:S01]  /*4410*/  UMOV UR56, UR36 ;  /* 0x0000002400387c82 */ /* 0x000fe20008000000 */
[----:B------:R-:W-:Y:S01]  /*4420*/  UIADD3 UR5, UR4, 0x886, URZ ;  /* 0x0000088604057890 */ /* 0x000fe2000fffe03f */
[----:B------:R-:W-:Y:S02]  /*4430*/  UMOV UR14, UR36 ;  /* 0x00000024000e7c82 */ /* 0x000fe40008000000 */
[----:B------:R-:W-:Y:S01]  /*4440*/  UMOV UR4, UR14 ;  /* 0x0000000e00047c82 */ /* 0x000fe20008000000 */
[----:B------:R-:W-:Y:S02]  /*4450*/  WARPGROUP.DEPBAR.LE gsb0, 0x0 ;  /* 0x00008000000079c5 */ /* 0x000fe40000010000 */
[----:B------:R-:W-:-:S06]  /*4460*/  WARPGROUP.ARRIVE ;  /* 0x00000000000079c5 */ /* 0x000fcc0000000000 */
[----:B------:R-:W-:Y:S03]  /*4470*/  HGMMA.64x16x16.F32 R24, gdesc[UR52], R24, gsb0 ;  /* 0x00200000341879f0 */ /* 0x000fe60008000818 */
[----:B------:R-:W-:Y:S02]  /*4480*/  WARPGROUP.DEPBAR.LE gsb0, 0x0 ;  /* 0x00008000000079c5 */ /* 0x000fe40000010000 */
[----:B------:R-:W-:-:S06]  /*4490*/  WARPGROUP.ARRIVE ;  /* 0x00000000000079c5 */ /* 0x000fcc0000000000 */
[----:B------:R-:W-:Y:S01]  /*44a0*/  HGMMA.64x16x16.F32 R56, gdesc[UR36], R56, gsb0 ;  /* 0x00200000243879f0 */ /* 0x000fe20008000838 */
[----:B------:R-:W-:Y:S02]  /*44b0*/  R2UR UR39, R2 ;  /* 0x00000000022772ca */ /* 0x000fe400000e0000 */
        /* <DEDUP_REMOVED lines=26> */
.L_x_2386:
[----:B------:R-:W-:Y:S01]  /*4660*/  R2UR UR4, R213 ;  /* 0x00000000d50472ca */ /* 0x000fe200000e0000 */
[----:B------:R-:W-:Y:S01]  /*4670*/  ULDC UR6, c[0x0][0x9d8] ;  /* 0x0002760000067ab9 */ /* 0x000fe20000000800 */
[----:B------:R-:W-:Y:S01]  /*4680*/  R2UR UR7, R215 ;  /* 0x00000000d70772ca */ /* 0x000fe200000e0000 */
[----:B------:R-:W-:Y:S01]  /*4690*/  FMUL.FTZ R4, R59, UR6 ;  /* 0x000000063b047c20 */ /* 0x000fe20008410000 */
[----:B------:R-:W-:Y:S01]  /*46a0*/  FMUL.FTZ R2, R58, UR6 ;  /* 0x000000063a027c20 */ /* 0x000fe20008410000 */
[----:B------:R-:W-:Y:S01]  /*46b0*/  FMUL.FTZ R58, R60, UR6 ;  /* 0x000000063c3a7c20 */ /* 0x000fe20008410000 */
[----:B------:R-:W-:Y:S01]  /*46c0*/  R2UR UR15, R212 ;  /* 0x00000000d40f72ca */ /* 0x000fe200000e0000 */
[----:B------:R0:W-:Y:S01]  /*46d0*/  MUFU.TANH R21, R4 ;  /* 0x0000000400157308 */ /* 0x0001e20000002400 */
[----:B------:R-:W-:Y:S01]  /*46e0*/  R2UR UR18, R22 ;  /* 0x00000000161272ca */ /* 0x000fe200000e0000 */
[----:B------:R-:W-:Y:S01]  /*46f0*/  FMUL.FTZ R62, R62, UR6 ;  /* 0x000000063e3e7c20 */ /* 0x000fe20008410000 */
[----:B------:R-:W-:Y:S01]  /*4700*/  FMUL.FTZ R55, R55, UR6 ;  /* 0x0000000637377c20 */ /* 0x000fe20008410000 */
[----:B------:R-:W-:Y:S01]  /*4710*/  FMUL.FTZ R3, R56, UR6 ;  /* 0x0000000638037c20 */ /* 0x000fe20008410000 */
[----:B------:R-:W-:Y:S01]  /*4720*/  FMUL.FTZ R56, R57, UR6 ;  /* 0x0000000639387c20 */ /* 0x000fe20008410000 */
[----:B------:R-:W-:Y:S01]  /*4730*/  UISETP.NE.AND UP0, UPT, UR4, URZ, UPT ;  /* 0x0000003f0400728c */ /* 0x000fe2000bf05270 */
[----:B------:R-:W-:Y:S01]  /*4740*/  FMUL.FTZ R63, R63, UR6 ;  /* 0x000000063f3f7c20 */ /* 0x000fe20008410000 */
[----:B------:R1:W2:Y:S01]  /*4750*/  MUFU.TANH R20, R2 ;  /* 0x0000000200147308 */ /* 0x0002a20000002400 */
[----:B0-----:R-:W-:-:S02]  /*4760*/  VIADD R4, R216, UR7 ;  /* 0x00000007d8047c36 */ /* 0x001fc40008000000 */
[----:B------:R-:W-:Y:S01]  /*4770*/  FMUL.FTZ R57, R61, UR6 ;  /* 0x000000063d397c20 */ /* 0x000fe20008410000 */
[----:B------:R-:W-:Y:S01]  /*4780*/  FMUL.FTZ R50, R50, UR6 ;  /* 0x0000000632327c20 */ /* 0x000fe20008410000 */
[----:B------:R-:W-:Y:S01]  /*4790*/  PLOP3.LUT P1, PT, PT, PT, UP0, 0x80, 0x0 ;  /* 0x000000000000781c */ /* 0x000fe20003f2f008 */
[----:B------:R-:W-:Y:S01]  /*47a0*/  IMAD.MOV.U32 R60, RZ, RZ, R4 ;  /* 0x000000ffff3c7224 */ /* 0x000fe200078e0004 */
[----:B------:R-:W-:Y:S01]  /*47b0*/  PLOP3.LUT P2, PT, PT, PT, UP0, 0x80, 0x0 ;  /* 0x000000000000781c */ /* 0x000fe20003f4f008 */
[----:B------:R-:W-:Y:S01]  /*47c0*/  UIMAD UR5, UR61, -0x50, UR15 ;  /* 0xffffffb03d0578a4 */ /* 0x000fe2000f8e020f */
[----:B------:R-:W0:Y:S01]  /*47d0*/  MUFU.TANH R61, R62 ;  /* 0x0000003e003d7308 */ /* 0x000e220000002400 */
[----:B------:R-:W-:Y:S01]  /*47e0*/  @UP0 ULDC UR4, c[0x0][0x44c] ;  /* 0x0001130000040ab9 */ /* 0x000fe20000000800 */
[----:B-1----:R-:W-:Y:S01]  /*47f0*/  FMUL.FTZ R2, R51, UR6 ;  /* 0x0000000633027c20 */ /* 0x002fe20008410000 */
[----:B------:R-:W-:Y:S01]  /*4800*/  FMUL.FTZ R54, R54, UR6 ;  /* 0x0000000636367c20 */ /* 0x000fe20008410000 */
[----:B------:R-:W-:Y:S01]  /*4810*/  FMUL.FTZ R51, R52, UR6 ;  /* 0x0000000634337c20 */ /* 0x000fe20008410000 */
[----:B------:R-:W-:-:S02]  /*4820*/  IMAD.U32 R18, RZ, RZ, UR5 ;  /* 0x00000005ff127e24 */ /* 0x000fc4000f8e00ff */
[----:B------:R-:W-:Y:S01]  /*4830*/  FMUL.FTZ R59, R48, UR6 ;  /* 0x00000006303b7c20 */ /* 0x000fe20008410000 */
[----:B------:R-:W-:Y:S01]  /*4840*/  FMUL.FTZ R42, R42, UR6 ;  /* 0x000000062a2a7c20 */ /* 0x000fe20008410000 */
[----:B------:R1:W-:Y:S01]  /*4850*/  MUFU.TANH R65, R2 ;  /* 0x0000000200417308 */ /* 0x0003e20000002400 */
[----:B------:R-:W-:Y:S01]  /*4860*/  @P1 IMAD.HI.U32 R5, R4, UR4, RZ ;  /* 0x0000000404051c27 */ /* 0x000fe2000f8e00ff */
[----:B------:R-:W-:-:S03]  /*4870*/  @UP0 ULDC UR4, c[0x0][0x450] ;  /* 0x0001140000040ab9 */ /* 0x000fc60000000800 */
[----:B------:R-:W-:Y:S01]  /*4880*/  FMUL.FTZ R43, R43, UR6 ;  /* 0x000000062b2b7c20 */ /* 0x000fe20008410000 */
[----:B------:R-:W-:Y:S01]  /*4890*/  FMUL.FTZ R34, R34, UR6 ;  /* 0x0000000622227c20 */ /* 0x000fe20008410000 */
[----:B------:R-:W-:Y:S01]  /*48a0*/  FMUL.FTZ R46, R46, UR6 ;  /* 0x000000062e2e7c20 */ /* 0x000fe20008410000 */
[----:B------:R-:W-:Y:S01]  /*48b0*/  @P2 SHF.R.U32.HI R60, RZ, UR4, R5 ;  /* 0x00000004ff3c2c19 */ /* 0x000fe20008011605 */
[----:B------:R-:W-:Y:S01]  /*48c0*/  UIMAD UR4, UR61, -0x50, URZ ;  /* 0xffffffb03d0478a4 */ /* 0x000fe2000f8e023f */
[----:B------:R-:W-:Y:S01]  /*48d0*/  IMAD.U32 R5, RZ, RZ, UR18 ;  /* 0x00000012ff057e24 */ /* 0x000fe2000f8e00ff */
[----:B------:R3:W-:Y:S01]  /*48e0*/  MUFU.TANH R67, R55 ;  /* 0x0000003700437308 */ /* 0x0007e20000002400 */
[----:B------:R-:W-:Y:S01]  /*48f0*/  FMUL.FTZ R35, R35, UR6 ;  /* 0x0000000623237c20 */ /* 0x000fe20008410000 */
[----:B------:R-:W4:Y:S01]  /*4900*/  SHFL.IDX PT, R4, R60, 0x1, 0x1c1f ;  /* 0x003c1f003c047f89 */ /* 0x000f2200000e0000 */
[----:B------:R-:W-:Y:S01]  /*4910*/  FMUL.FTZ R47, R47, UR6 ;  /* 0x000000062f2f7c20 */ /* 0x000fe20008410000 */
[----:B-1----:R-:W-:-:S02]  /*4920*/  IMAD.U32 R2, RZ, RZ, UR4 ;  /* 0x00000004ff027e24 */ /* 0x002fc4000f8e00ff */
[----:B------:R-:W-:Y:S01]  /*4930*/  FMUL.FTZ R38, R38, UR6 ;  /* 0x0000000626267c20 */ /* 0x000fe20008410000 */
[----:B------:R-:W-:Y:S01]  /*4940*/  FMUL.FTZ R26, R26, UR6 ;  /* 0x000000061a1a7c20 */ /* 0x000fe20008410000 */
[----:B------:R-:W-:Y:S01]  /*4950*/  FMUL.FTZ R30, R30, UR6 ;  /* 0x000000061e1e7c20 */ /* 0x000fe20008410000 */
[----:B------:R-:W1:Y:S01]  /*4960*/  MUFU.TANH R63, R63 ;  /* 0x0000003f003f7308 */ /* 0x000e620000002400 */
[----:B------:R-:W-:Y:S01]  /*4970*/  IADD3 R2, -R23, 0x51, R2 ;  /* 0x0000005117027810 */ /* 0x000fe20007ffe102 */
[----:B------:R-:W-:Y:S01]  /*4980*/  FMUL.FTZ R31, R31, UR6 ;  /* 0x000000061f1f7c20 */ /* 0x000fe20008410000 */
[----:B---3--:R-:W-:Y:S01]  /*4990*/  IADD3 R55, -R23, 0x50, R18 ;  /* 0x0000005017377810 */ /* 0x008fe20007ffe112 */
[----:B------:R-:W3:Y:S01]  /*49a0*/  SHFL.IDX PT, R60, R60, RZ, 0x1c1f ;  /* 0x001c1fff3c3c7589 */ /* 0x000ee200000e0000 */
[----:B------:R-:W-:Y:S01]  /*49b0*/  IADD3 R62, -R5, UR15, R2 ;  /* 0x0000000f053e7c10 */ /* 0x000fe2000fffe102 */
[----:B------:R-:W-:Y:S01]  /*49c0*/  FMUL.FTZ R2, R39, UR6 ;  /* 0x0000000627027c20 */ /* 0x000fe20008410000 */
[----:B------:R-:W-:Y:S01]  /*49d0*/  FMUL.FTZ R49, R49, UR6 ;  /* 0x0000000631317c20 */ /* 0x000fe20008410000 */
[----:B------:R-:W5:Y:S01]  /*49e0*/  MUFU.TANH R64, R50 ;  /* 0x0000003200407308 */ /* 0x000f620000002400 */
[----:B------:R-:W-:Y:S01]  /*49f0*/  FMUL.FTZ R40, R40, UR6 ;  /* 0x0000000628287c20 */ /* 0x000fe20008410000 */
[----:B------:R-:W-:Y:S01]  /*4a00*/  FMUL.FTZ R41, R41, UR6 ;  /* 0x0000000629297c20 */ /* 0x000fe20008410000 */
[----:B------:R-:W-:Y:S01]  /*4a10*/  FMUL.FTZ R53, R53, UR6 ;  /* 0x0000000635357c20 */ /* 0x000fe20008410000 */
[----:B------:R-:W-:Y:S01]  /*4a20*/  FMUL.FTZ R24, R24, UR6 ;  /* 0x0000000618187c20 */ /* 0x000fe20008410000 */
[----:B------:R-:W-:Y:S01]  /*4a30*/  FMUL.FTZ R44, R44, UR6 ;  /* 0x000000062c2c7c20 */ /* 0x000fe20008410000 */
[----:B------:R-:W-:Y:S01]  /*4a40*/  FMUL.FTZ R45, R45, UR6 ;  /* 0x000000062d2d7c20 */ /* 0x000fe20008410000 */
[----:B------:R-:W-:Y:S01]  /*4a50*/  FMUL.FTZ R32, R32, UR6 ;  /* 0x0000000620207c20 */ /* 0x000fe20008410000 */
[----:B------:R2:W3:Y:S01]  /*4a60*/  MUFU.TANH R66, R54 ;  /* 0x0000003600427308 */ /* 0x0004e20000002400 */
[----:B------:R-:W-:Y:S01]  /*4a70*/  FMUL.FTZ R25, R25, UR6 ;  /* 0x0000000619197c20 */ /* 0x000fe20008410000 */
[----:B----4-:R-:W-:Y:S01]  /*4a80*/  VIADDMNMX R18, R4, R62, R55, PT ;  /* 0x0000003e04127246 */ /* 0x010fe20003800137 */
[----:B------:R-:W-:Y:S01]  /*4a90*/  FMUL.FTZ R28, R28, UR6 ;  /* 0x000000061c1c7c20 */ /* 0x000fe20008410000 */
[----:B------:R-:W-:Y:S01]  /*4aa0*/  FMUL.FTZ R33, R33, UR6 ;  /* 0x0000000621217c20 */ /* 0x000fe20008410000 */
[----:B------:R-:W-:Y:S01]  /*4ab0*/  FMUL.FTZ R36, R36, UR6 ;  /* 0x0000000624247c20 */ /* 0x000fe20008410000 */
[C---:B------:R-:W-:Y:S01]  /*4ac0*/  ISETP.GT.AND P1, PT, R18.reuse, RZ, PT ;  /* 0x000000ff1200720c */ /* 0x040fe20003f24270 */
[----:B------:R-:W-:Y:S01]  /*4ad0*/  FMUL.FTZ R29, R29, UR6 ;  /* 0x000000061d1d7c20 */ /* 0x000fe20008410000 */
[C---:B------:R-:W-:Y:S01]  /*4ae0*/  ISETP.GT.AND P2, PT, R18.reuse, 0x1, PT ;  /* 0x000000011200780c */ /* 0x040fe20003f44270 */
[----:B------:R5:W4:Y:S01]  /*4af0*/  MUFU.TANH R68, R42 ;  /* 0x0000002a00447308 */ /* 0x000b220000002400 */
[----:B------:R-:W-:Y:S01]  /*4b00*/  ISETP.GT.AND P3, PT, R18, 0x8, PT ;  /* 0x000000081200780c */ /* 0x000fe20003f64270 */
[----:B------:R-:W-:Y:S01]  /*4b10*/  ULDC UR5, c[0x0][0x988] ;  /* 0x0002620000057ab9 */ /* 0x000fe20000000800 */
[----:B--2---:R-:W-:Y:S01]  /*4b20*/  FSEL R54, R20, -INF , P1 ;  /* 0xff80000014367808 */ /* 0x004fe20000800000 */
[----:B------:R-:W-:Y:S01]  /*4b30*/  FMUL.FTZ R37, R37, UR6 ;  /* 0x0000000625257c20 */ /* 0x000fe20008410000 */
[----:B------:R-:W-:Y:S01]  /*4b40*/  FSEL R52, R21, -INF , P2 ;  /* 0xff80000015347808 */ /* 0x000fe20001000000 */
[----:B------:R-:W-:Y:S01]  /*4b50*/  UMOV UR10, UR7 ;  /* 0x00000007000a7c82 */ /* 0x000fe20008000000 */
[----:B------:R-:W-:Y:S01]  /*4b60*/  ISETP.GT.AND P1, PT, R18, 0x9, PT ;  /* 0x000000091200780c */ /* 0x000fe20003f24270 */
[----:B------:R-:W2:Y:S01]  /*4b70*/  MUFU.TANH R69, R43 ;  /* 0x0000002b00457308 */ /* 0x000ea20000002400 */
[----:B0-----:R-:W-:Y:S01]  /*4b80*/  FSEL R50, R61, -INF , P3 ;  /* 0xff8000003d327808 */ /* 0x001fe20001800000 */
[----:B------:R-:W-:Y:S01]  /*4b90*/  @UP0 ULDC UR11, c[0x0][0x450] ;  /* 0x00011400000b0ab9 */ /* 0x000fe20000000800 */
[----:B------:R-:W-:Y:S01]  /*4ba0*/  FMNMX.FTZ R5, R54, R52, !PT ;  /* 0x0000003436057209 */ /* 0x000fe20007810000 */
[----:B------:R-:W-:Y:S01]  /*4bb0*/  UIADD3 UR61, UR61, -0x2, URZ ;  /* 0xfffffffe3d3d7890 */ /* 0x000fe2000fffe03f */
[----:B------:R-:W-:-:S02]  /*4bc0*/  ISETP.GT.AND P2, PT, R18, 0x10, PT ;  /* 0x000000101200780c */ /* 0x000fc40003f44270 */
[----:B------:R-:W-:Y:S02]  /*4bd0*/  CS2R R150, SRZ ;  /* 0x0000000000967805 */ /* 0x000fe4000001ff00 */
[----:B-1----:R-:W-:Y:S01]  /*4be0*/  FSEL R48, R63, -INF , P1 ;  /* 0xff8000003f307808 */ /* 0x002fe20000800000 */
[----:B------:R0:W-:Y:S01]  /*4bf0*/  MUFU.TANH R71, R34 ;  /* 0x0000002200477308 */ /* 0x0001e20000002400 */
[----:B------:R-:W-:Y:S02]  /*4c00*/  FMNMX.FTZ R5, R50, R5, !PT ;  /* 0x0000000532057209 */ /* 0x000fe40007810000 */
[----:B------:R-:W-:Y:S02]  /*4c10*/  CS2R R148, SRZ ;  /* 0x0000000000947805 */ /* 0x000fe4000001ff00 */
[----:B------:R-:W-:Y:S02]  /*4c20*/  ISETP.GT.AND P1, PT, R18, 0x11, PT ;  /* 0x000000111200780c */ /* 0x000fe40003f24270 */
[----:B------:R-:W-:-:S02]  /*4c30*/  CS2R R146, SRZ ;  /* 0x0000000000927805 */ /* 0x000fc4000001ff00 */
[----:B-----5:R-:W-:Y:S02]  /*4c40*/  FSEL R42, R64, -INF , P2 ;  /* 0xff800000402a7808 */ /* 0x020fe40001000000 */
[----:B------:R-:W-:Y:S02]  /*4c50*/  CS2R R144, SRZ ;  /* 0x0000000000907805 */ /* 0x000fe4000001ff00 */
[----:B------:R-:W-:Y:S01]  /*4c60*/  FMNMX.FTZ R5, R48, R5, !PT ;  /* 0x0000000530057209 */ /* 0x000fe20007810000 */
[----:B------:R-:W1:Y:S01]  /*4c70*/  MUFU.TANH R46, R46 ;  /* 0x0000002e002e7308 */ /* 0x000e620000002400 */
[----:B------:R-:W-:Y:S02]  /*4c80*/  ISETP.GT.AND P2, PT, R18, 0x18, PT ;  /* 0x000000181200780c */ /* 0x000fe40003f44270 */
[----:B------:R-:W-:Y:S02]  /*4c90*/  CS2R R142, SRZ ;  /* 0x00000000008e7805 */ /* 0x000fe4000001ff00 */
[----:B0-----:R-:W-:-:S02]  /*4ca0*/  FSEL R34, R65, -INF , P1 ;  /* 0xff80000041227808 */ /* 0x001fc40000800000 */
[----:B------:R-:W-:Y:S02]  /*4cb0*/  CS2R R140, SRZ ;  /* 0x00000000008c7805 */ /* 0x000fe4000001ff00 */
[----:B------:R-:W-:Y:S02]  /*4cc0*/  FMNMX.FTZ R5, R42, R5, !PT ;  /* 0x000000052a057209 */ /* 0x000fe40007810000 */
[----:B------:R-:W-:Y:S02]  /*4cd0*/  CS2R R138, SRZ ;  /* 0x00000000008a7805 */ /* 0x000fe4000001ff00 */
[----:B------:R-:W-:Y:S01]  /*4ce0*/  ISETP.GT.AND P1, PT, R18, 0x19, PT ;  /* 0x000000191200780c */ /* 0x000fe20003f24270 */
[----:B------:R0:W-:Y:S01]  /*4cf0*/  MUFU.TANH R20, R35 ;  /* 0x0000002300147308 */ /* 0x0001e20000002400 */
[----:B------:R-:W-:Y:S02]  /*4d00*/  FMNMX.FTZ R4, R34, R5, !PT ;  /* 0x0000000522047209 */ /* 0x000fe40007810000 */
[----:B------:R-:W-:-:S02]  /*4d10*/  CS2R R136, SRZ ;  /* 0x0000000000887805 */ /* 0x000fc4000001ff00 */
[----:B------:R-:W-:Y:S02]  /*4d20*/  FSEL R39, R67, -INF , P1 ;  /* 0xff80000043277808 */ /* 0x000fe40000800000 */
[----:B------:R-:W-:Y:S02]  /*4d30*/  CS2R R134, SRZ ;  /* 0x0000000000867805 */ /* 0x000fe4000001ff00 */
[----:B------:R-:W-:Y:S02]  /*4d40*/  ISETP.GT.AND P1, PT, R18, 0x21, PT ;  /* 0x000000211200780c */ /* 0x000fe40003f24270 */
[----:B------:R-:W-:Y:S02]  /*4d50*/  CS2R R132, SRZ ;  /* 0x0000000000847805 */ /* 0x000fe4000001ff00 */
[----:B---3--:R-:W-:Y:S01]  /*4d60*/  VIADDMNMX R60, R60, R62, R55, PT ;  /* 0x0000003e3c3c7246 */ /* 0x008fe20003800137 */
[----:B------:R2:W3:Y:S01]  /*4d70*/  MUFU.TANH R70, R47 ;  /* 0x0000002f00467308 */ /* 0x0004e20000002400 */
[----:B0-----:R-:W-:-:S02]  /*4d80*/  FSEL R35, R66, -INF , P2 ;  /* 0xff80000042237808 */ /* 0x001fc40001000000 */
[----:B------:R-:W-:Y:S02]  /*4d90*/  CS2R R130, SRZ ;  /* 0x0000000000827805 */ /* 0x000fe4000001ff00 */
[----:B------:R-:W-:Y:S02]  /*4da0*/  ISETP.GT.AND P2, PT, R18, 0x20, PT ;  /* 0x000000201200780c */ /* 0x000fe40003f44270 */
[----:B------:R-:W-:Y:S02]  /*4db0*/  CS2R R128, SRZ ;  /* 0x0000000000807805 */ /* 0x000fe4000001ff00 */
[----:B------:R-:W-:Y:S02]  /*4dc0*/  FMNMX.FTZ R4, R35, R4, !PT ;  /* 0x0000000423047209 */ /* 0x000fe40007810000 */
[----:B------:R-:W-:Y:S02]  /*4dd0*/  CS2R R126, SRZ ;  /* 0x00000000007e7805 */ /* 0x000fe4000001ff00 */
[----:B----4-:R-:W-:Y:S01]  /*4de0*/  FSEL R43, R68, -INF , P2 ;  /* 0xff800000442b7808 */ /* 0x010fe20001000000 */
[----:B------:R3:W0:Y:S01]  /*4df0*/  MUFU.TANH R21, R38 ;  /* 0x0000002600157308 */ /* 0x0006220000002400 */
[----:B------:R-:W-:-:S02]  /*4e00*/  FMNMX.FTZ R4, R39, R4, !PT ;  /* 0x0000000427047209 */ /* 0x000fc40007810000 */
[----:B------:R-:W-:Y:S02]  /*4e10*/  CS2R R124, SRZ ;  /* 0x00000000007c7805 */ /* 0x000fe4000001ff00 */
[C---:B------:R-:W-:Y:S02]  /*4e20*/  ISETP.GT.AND P2, PT, R18.reuse, 0x28, PT ;  /* 0x000000281200780c */ /* 0x040fe40003f44270 */
[----:B------:R-:W-:Y:S02]  /*4e30*/  CS2R R122, SRZ ;  /* 0x00000000007a7805 */ /* 0x000fe4000001ff00 */
[----:B--2---:R-:W-:Y:S02]  /*4e40*/  FSEL R47, R69, -INF , P1 ;  /* 0xff800000452f7808 */ /* 0x004fe40000800000 */
[----:B------:R-:W-:Y:S02]  /*4e50*/  CS2R R120, SRZ ;  /* 0x0000000000787805 */ /* 0x000fe4000001ff00 */
[----:B------:R-:W-:Y:S01]  /*4e60*/  FMNMX.FTZ R4, R43, R4, !PT ;  /* 0x000000042b047209 */ /* 0x000fe20007810000 */
[----:B------:R2:W4:Y:S01]  /*4e70*/  MUFU.TANH R61, R2 ;  /* 0x00000002003d7308 */ /* 0x0005220000002400 */
[----:B------:R-:W-:-:S02]  /*4e80*/  ISETP.GT.AND P1, PT, R18, 0x29, PT ;  /* 0x000000291200780c */ /* 0x000fc40003f24270 */
[----:B------:R-:W-:Y:S02]  /*4e90*/  CS2R R118, SRZ ;  /* 0x0000000000767805 */ /* 0x000fe4000001ff00 */
[----:B-1----:R-:W-:Y:S02]  /*4ea0*/  FSEL R46, R46, -INF , P2 ;  /* 0xff8000002e2e7808 */ /* 0x002fe40001000000 */
[----:B------:R-:W-:Y:S02]  /*4eb0*/  CS2R R116, SRZ ;  /* 0x0000000000747805 */ /* 0x000fe4000001ff00 */
[----:B------:R-:W-:Y:S02]  /*4ec0*/  FMNMX.FTZ R5, R47, R4, !PT ;  /* 0x000000042f057209 */ /* 0x000fe40007810000 */
[----:B------:R-:W-:Y:S02]  /*4ed0*/  CS2R R114, SRZ ;  /* 0x0000000000727805 */ /* 0x000fe4000001ff00 */
[----:B------:R-:W-:Y:S01]  /*4ee0*/  ISETP.GT.AND P2, PT, R18, 0x30, PT ;  /* 0x000000301200780c */ /* 0x000fe20003f44270 */
[----:B------:R-:W1:Y:S01]  /*4ef0*/  MUFU.TANH R63, R26 ;  /* 0x0000001a003f7308 */ /* 0x000e620000002400 */
[----:B---3--:R-:W-:Y:S01]  /*4f00*/  FSEL R38, R70, -INF , P1 ;  /* 0xff80000046267808 */ /* 0x008fe20000800000 */
[----:B--2---:R-:W-:Y:S01]  /*4f10*/  FMUL.FTZ R2, R27, UR6 ;  /* 0x000000061b027c20 */ /* 0x004fe20008410000 */
[----:B------:R-:W-:Y:S01]  /*4f20*/  FMNMX.FTZ R5, R46, R5, !PT ;  /* 0x000000052e057209 */ /* 0x000fe20007810000 */
[----:B------:R-:W-:Y:S01]  /*4f30*/  @UP0 ULDC UR6, c[0x0][0x44c] ;  /* 0x0001130000060ab9 */ /* 0x000fe20000000800 */
[----:B------:R-:W-:Y:S01]  /*4f40*/  ISETP.GT.AND P1, PT, R18, 0x31, PT ;  /* 0x000000311200780c */ /* 0x000fe20003f24270 */
[----:B------:R-:W-:Y:S01]  /*4f50*/  UIMAD.WIDE.U32 UR6, UR7, UR6, URZ ;  /* 0x00000006070672a5 */ /* 0x000fe2000f8e003f */
[----:B------:R-:W-:Y:S01]  /*4f60*/  FSEL R4, R71, -INF , P2 ;  /* 0xff80000047047808 */ /* 0x000fe20001000000 */
[----:B------:R2:W3:Y:S01]  /*4f70*/  MUFU.TANH R64, R2 ;  /* 0x0000000200407308 */ /* 0x0004e20000002400 */
[----:B------:R-:W-:Y:S01]  /*4f80*/  FMNMX.FTZ R5, R38, R5, !PT ;  /* 0x0000000526057209 */ /* 0x000fe20007810000 */
[----:B------:R-:W-:Y:S01]  /*4f90*/  @UP0 USHF.R.U32.HI UR10, URZ, UR11, UR7 ;  /* 0x0000000b3f0a0299 */ /* 0x000fe20008011607 */
[----:B------:R-:W-:-:S02]  /*4fa0*/  ISETP.GT.AND P2, PT, R18, 0x38, PT ;  /* 0x000000381200780c */ /* 0x000fc40003f44270 */
[----:B------:R-:W-:Y:S02]  /*4fb0*/  CS2R R112, SRZ ;  /* 0x0000000000707805 */ /* 0x000fe4000001ff00 */
[----:B------:R-:W-:Y:S01]  /*4fc0*/  FSEL R27, R20, -INF , P1 ;  /* 0xff800000141b7808 */ /* 0x000fe20000800000 */
[----:B------:R-:W-:Y:S01]  /*4fd0*/  UIADD3 UR6, UR10, UR15, -UR18 ;  /* 0x0000000f0a067290 */ /* 0x000fe2000fffe812 */
[----:B------:R-:W-:Y:S01]  /*4fe0*/  ISETP.GT.AND P1, PT, R18, 0x39, PT ;  /* 0x000000391200780c */ /* 0x000fe20003f24270 */
[----:B------:R-:W5:Y:S01]  /*4ff0*/  MUFU.TANH R30, R30 ;  /* 0x0000001e001e7308 */ /* 0x000f620000002400 */
[----:B--2---:R-:W-:Y:S01]  /*5000*/  FMNMX.FTZ R2, R4, R5, !PT ;  /* 0x0000000504027209 */ /* 0x004fe20007810000 */
[----:B------:R-:W-:Y:S01]  /*5010*/  UIMAD.WIDE UR6, UR6, 0x66666667, URZ ;  /* 0x66666667060678a5 */ /* 0x000fe2000f8e023f */
[----:B0-----:R-:W-:Y:S01]  /*5020*/  FSEL R21, R21, -INF , P2 ;  /* 0xff80000015157808 */ /* 0x001fe20001000000 */
[----:B------:R-:W0:Y:S01]  /*5030*/  S2UR UR15, SR_CgaCtaId ;  /* 0x00000000000f79c3 */ /* 0x000e220000008800 */
[----:B------:R-:W-:Y:S01]  /*5040*/  FMNMX.FTZ R2, R27, R2, !PT ;  /* 0x000000021b027209 */ /* 0x000fe20007810000 */
[----:B------:R-:W-:Y:S01]  /*5050*/  USHF.R.U32.HI UR6, URZ, 0x1f, UR7 ;  /* 0x0000001f3f067899 */ /* 0x000fe20008011607 */
[----:B------:R-:W-:Y:S01]  /*5060*/  ISETP.GT.AND P2, PT, R18, 0x40, PT ;  /* 0x000000401200780c */ /* 0x000fe20003f44270 */
[----:B------:R2:W0:Y:S01]  /*5070*/  MUFU.TANH R65, R31 ;  /* 0x0000001f00417308 */ /* 0x0004220000002400 */
[----:B----4-:R-:W-:Y:S01]  /*5080*/  FSEL R26, R61, -INF , P1 ;  /* 0xff8000003d1a7808 */ /* 0x010fe20000800000 */
[----:B------:R-:W-:Y:S01]  /*5090*/  ULEA.HI.SX32 UR6, UR7, UR6, 0x1b ;  /* 0x0000000607067291 */ /* 0x000fe2000f8fda3f */
[----:B------:R-:W-:-:S02]  /*50a0*/  FMNMX.FTZ R5, R21, R2, !PT ;  /* 0x0000000215057209 */ /* 0x000fc40007810000 */
[----:B------:R-:W-:Y:S02]  /*50b0*/  CS2R R110, SRZ ;  /* 0x00000000006e7805 */ /* 0x000fe4000001ff00 */
[----:B------:R-:W-:Y:S02]  /*50c0*/  ISETP.GT.AND P1, PT, R18, 0x41, PT ;  /* 0x000000411200780c */ /* 0x000fe40003f24270 */
[----:B------:R-:W-:Y:S02]  /*50d0*/  CS2R R108, SRZ ;  /* 0x00000000006c7805 */ /* 0x000fe4000001ff00 */
[----:B-1----:R-:W-:Y:S01]  /*50e0*/  FSEL R20, R63, -INF , P2 ;  /* 0xff8000003f147808 */ /* 0x002fe20001000000 */
[----:B------:R-:W-:Y:S01]  /*50f0*/  MUFU.TANH R3, R3 ;  /* 0x0000000300037308 */ /* 0x000fe20000002400 */
[----:B------:R-:W-:Y:S02]  /*5100*/  FMNMX.FTZ R61, R26, R5, !PT ;  /* 0x000000051a3d7209 */ /* 0x000fe40007810000 */
[----:B------:R-:W-:-:S02]  /*5110*/  CS2R R106, SRZ ;  /* 0x00000000006a7805 */ /* 0x000fc4000001ff00 */
[----:B------:R-:W-:Y:S02]  /*5120*/  ISETP.GT.AND P2, PT, R18, 0x48, PT ;  /* 0x000000481200780c */ /* 0x000fe40003f44270 */
[----:B------:R-:W-:Y:S02]  /*5130*/  CS2R R104, SRZ ;  /* 0x0000000000687805 */ /* 0x000fe4000001ff00 */
[----:B---3--:R-:W-:Y:S02]  /*5140*/  FSEL R5, R64, -INF , P1 ;  /* 0xff80000040057808 */ /* 0x008fe40000800000 */
[----:B------:R-:W-:Y:S02]  /*5150*/  CS2R R102, SRZ ;  /* 0x0000000000667805 */ /* 0x000fe4000001ff00 */
[----:B------:R-:W-:Y:S01]  /*5160*/  FMNMX.FTZ R2, R20, R61, !PT ;  /* 0x0000003d14027209 */ /* 0x000fe20007810000 */
[----:B------:R-:W-:Y:S01]  /*5170*/  MUFU.TANH R56, R56 ;  /* 0x0000003800387308 */ /* 0x000fe20000002400 */
[----:B------:R-:W-:-:S02]  /*5180*/  ISETP.GT.AND P1, PT, R18, 0x49, PT ;  /* 0x000000491200780c */ /* 0x000fc40003f24270 */
[----:B------:R-:W-:Y:S02]  /*5190*/  CS2R R100, SRZ ;  /* 0x0000000000647805 */ /* 0x000fe4000001ff00 */
[----:B-----5:R-:W-:Y:S02]  /*51a0*/  FSEL R18, R30, -INF , P2 ;  /* 0xff8000001e127808 */ /* 0x020fe40001000000 */
[----:B------:R-:W-:Y:S02]  /*51b0*/  CS2R R98, SRZ ;  /* 0x0000000000627805 */ /* 0x000fe4000001ff00 */
[----:B--2---:R-:W-:Y:S02]  /*51c0*/  FMNMX.FTZ R31, R5, R2, !PT ;  /* 0x00000002051f7209 */ /* 0x004fe40007810000 */
[----:B------:R-:W-:Y:S02]  /*51d0*/  CS2R R96, SRZ ;  /* 0x0000000000607805 */ /* 0x000fe4000001ff00 */
[----:B0-----:R-:W-:Y:S01]  /*51e0*/  FSEL R2, R65, -INF , P1 ;  /* 0xff80000041027808 */ /* 0x001fe20000800000 */
[----:B------:R-:W0:Y:S01]  /*51f0*/  MUFU.TANH R58, R58 ;  /* 0x0000003a003a7308 */ /* 0x000e220000002400 */
[----:B------:R-:W-:-:S02]  /*5200*/  FMNMX.FTZ R31, R18, R31, !PT ;  /* 0x0000001f121f7209 */ /* 0x000fc40007810000 */
[----:B------:R-:W-:Y:S02]  /*5210*/  CS2R R94, SRZ ;  /* 0x00000000005e7805 */ /* 0x000fe4000001ff00 */
[----:B------:R-:W-:Y:S02]  /*5220*/  ISETP.GT.AND P1, PT, R60, RZ, PT ;  /* 0x000000ff3c00720c */ /* 0x000fe40003f24270 */
[----:B------:R-:W-:Y:S02]  /*5230*/  CS2R R92, SRZ ;  /* 0x00000000005c7805 */ /* 0x000fe4000001ff00 */
[----:B------:R-:W-:Y:S02]  /*5240*/  FMNMX.FTZ R31, R2, R31, !PT ;  /* 0x0000001f021f7209 */ /* 0x000fe40007810000 */
[----:B------:R-:W-:Y:S02]  /*5250*/  CS2R R90, SRZ ;  /* 0x00000000005a7805 */ /* 0x000fe4000001ff00 */
[C---:B------:R-:W-:Y:S01]  /*5260*/  ISETP.GT.AND P2, PT, R60.reuse, 0x1, PT ;  /* 0x000000013c00780c */ /* 0x040fe20003f44270 */
[----:B------:R-:W1:Y:S01]  /*5270*/  MUFU.TANH R57, R57 ;  /* 0x0000003900397308 */ /* 0x000e620000002400 */
[----:B------:R-:W-:Y:S01]  /*5280*/  ISETP.GT.AND P3, PT, R60, 0x8, PT ;  /* 0x000000083c00780c */ /* 0x000fe20003f64270 */
[----:B------:R-:W2:Y:S01]  /*5290*/  SHFL.BFLY PT, R30, R31, 0x2, 0x1f ;  /* 0x0c401f001f1e7f89 */ /* 0x000ea200000e0000 */
[----:B------:R-:W-:-:S02]  /*52a0*/  R2UR UR4, R0 ;  /* 0x00000000000472ca */ /* 0x000fc400000e0000 */
[----:B------:R-:W-:Y:S02]  /*52b0*/  CS2R R88, SRZ ;  /* 0x0000000000587805 */ /* 0x000fe4000001ff00 */
[----:B------:R-:W-:Y:S02]  /*52c0*/  R2UR UR14, R214 ;  /* 0x00000000d60e72ca */ /* 0x000fe400000e0000 */
[----:B------:R-:W-:Y:S02]  /*52d0*/  CS2R R86, SRZ ;  /* 0x0000000000567805 */ /* 0x000fe4000001ff00 */
[----:B------:R-:W-:Y:S01]  /*52e0*/  CS2R R84, SRZ ;  /* 0x0000000000547805 */ /* 0x000fe2000001ff00 */
[----:B------:R-:W3:Y:S01]  /*52f0*/  MUFU.TANH R59, R59 ;  /* 0x0000003b003b7308 */ /* 0x000ee20000002400 */
[----:B0-----:R-:W-:Y:S02]  /*5300*/  FSEL R58, R58, -INF , P3 ;  /* 0xff8000003a3a7808 */ /* 0x001fe40001800000 */
[----:B------:R-:W-:-:S02]  /*5310*/  CS2R R82, SRZ ;  /* 0x0000000000527805 */ /* 0x000fc4000001ff00 */
[----:B------:R-:W-:Y:S02]  /*5320*/  ISETP.GT.AND P3, PT, R60, 0x28, PT ;  /* 0x000000283c00780c */ /* 0x000fe40003f64270 */
[----:B------:R-:W-:Y:S02]  /*5330*/  CS2R R80, SRZ ;  /* 0x0000000000507805 */ /* 0x000fe4000001ff00 */
[----:B------:R-:W-:Y:S02]  /*5340*/  CS2R R78, SRZ ;  /* 0x00000000004e7805 */ /* 0x000fe4000001ff00 */
[----:B------:R-:W-:Y:S02]  /*5350*/  CS2R R76, SRZ ;  /* 0x00000000004c7805 */ /* 0x000fe4000001ff00 */
[----:B------:R-:W-:Y:S01]  /*5360*/  CS2R R74, SRZ ;  /* 0x00000000004a7805 */ /* 0x000fe2000001ff00 */
[----:B------:R2:W-:Y:S01]  /*5370*/  MUFU.TANH R61, R40 ;  /* 0x00000028003d7308 */ /* 0x0005e20000002400 */
[----:B------:R-:W-:Y:S01]  /*5380*/  UIADD3 UR4, UR4, 0x38840, URZ ;  /* 0x0003884004047890 */ /* 0x000fe2000fffe03f */
[----:B------:R-:W-:Y:S01]  /*5390*/  CS2R R72, SRZ ;  /* 0x0000000000487805 */ /* 0x000fe2000001ff00 */
[----:B------:R-:W-:Y:S01]  /*53a0*/  UISETP.LT.AND UP0, UPT, UR14, UR6, UPT ;  /* 0x000000060e00728c */ /* 0x000fe2000bf01270 */
[----:B------:R-:W-:Y:S01]  /*53b0*/  CS2R R70, SRZ ;  /* 0x0000000000467805 */ /* 0x000fe2000001ff00 */
[----:B------:R-:W-:-:S02]  /*53c0*/  UPRMT UR4, UR15, 0x654, UR4 ;  /* 0x000006540f047896 */ /* 0x000fc40008000004 */
[----:B------:R-:W-:Y:S01]  /*53d0*/  USEL UR7, UR14, UR6, !UP0 ;  /* 0x000000060e077287 */ /* 0x000fe2000c000000 */
[----:B------:R-:W0:Y:S01]  /*53e0*/  MUFU.TANH R49, R49 ;  /* 0x0000003100317308 */ /* 0x000e220000002400 */
[----:B--2---:R-:W-:Y:S02]  /*53f0*/  FMNMX.FTZ R40, R31, R30, !PT ;  /* 0x0000001e1f287209 */ /* 0x004fe40007810000 */
[----:B------:R-:W-:Y:S01]  /*5400*/  UISETP.GE.AND UP0, UPT, UR61, UR7, UPT ;  /* 0x000000073d00728c */ /* 0x000fe2000bf06270 */
[----:B------:R-:W-:Y:S02]  /*5410*/  FSEL R30, R3, -INF , P1 ;  /* 0xff800000031e7808 */ /* 0x000fe40000800000 */
[----:B------:R-:W-:Y:S01]  /*5420*/  FSEL R31, R56, -INF , P2 ;  /* 0xff800000381f7808 */ /* 0x000fe20001000000 */
[----:B------:R-:W-:Y:S01]  /*5430*/  SYNCS.ARRIVE.TRANS64.RED.A1T0 RZ, [UR4], RZ ;  /* 0x000000ffffff79a7 */ /* 0x000fe20008100404 */
[----:B------:R-:W2:Y:S01]  /*5440*/  MUFU.TANH R51, R51 ;  /* 0x0000003300337308 */ /* 0x000ea20000002400 */
[----:B------:R-:W-:-:S02]  /*5450*/  ISETP.GT.AND P1, PT, R60, 0x9, PT ;  /* 0x000000093c00780c */ /* 0x000fc40003f24270 */
[----:B------:R-:W-:Y:S02]  /*5460*/  FMNMX.FTZ R3, R30, R31, !PT ;  /* 0x0000001f1e037209 */ /* 0x000fe40007810000 */
[C---:B------:R-:W-:Y:S02]  /*5470*/  ISETP.GT.AND P2, PT, R60.reuse, 0x10, PT ;  /* 0x000000103c00780c */ /* 0x040fe40003f44270 */
[----:B-1----:R-:W-:Y:S01]  /*5480*/  FSEL R57, R57, -INF , P1 ;  /* 0xff80000039397808 */ /* 0x002fe20000800000 */
[----:B------:R1:W-:Y:S01]  /*5490*/  MUFU.TANH R63, R41 ;  /* 0x00000029003f7308 */ /* 0x0003e20000002400 */
[C---:B------:R-:W-:Y:S02]  /*54a0*/  ISETP.GT.AND P1, PT, R60.reuse, 0x11, PT ;  /* 0x000000113c00780c */ /* 0x040fe40003f24270 */
[----:B---3--:R-:W-:Y:S02]  /*54b0*/  FSEL R59, R59, -INF , P2 ;  /* 0xff8000003b3b7808 */ /* 0x008fe40001000000 */
[----:B------:R-:W-:-:S02]  /*54c0*/  ISETP.GT.AND P2, PT, R60, 0x18, PT ;  /* 0x000000183c00780c */ /* 0x000fc40003f44270 */
[----:B0-----:R-:W-:Y:S01]  /*54d0*/  FSEL R49, R49, -INF , P1 ;  /* 0xff80000031317808 */ /* 0x001fe20000800000 */
[----:B------:R-:W0:Y:S01]  /*54e0*/  MUFU.TANH R53, R53 ;  /* 0x0000003500357308 */ /* 0x000e220000002400 */
[----:B-1----:R-:W1:Y:S01]  /*54f0*/  SHFL.BFLY PT, R41, R40, 0x1, 0x1f ;  /* 0x0c201f0028297f89 */ /* 0x002e6200000e0000 */
[C---:B------:R-:W-:Y:S02]  /*5500*/  ISETP.GT.AND P1, PT, R60.reuse, 0x19, PT ;  /* 0x000000193c00780c */ /* 0x040fe40003f24270 */
[----:B--2---:R-:W-:Y:S02]  /*5510*/  FSEL R51, R51, -INF , P2 ;  /* 0xff80000033337808 */ /* 0x004fe40001000000 */
[----:B------:R-:W-:Y:S02]  /*5520*/  ISETP.GT.AND P2, PT, R60, 0x20, PT ;  /* 0x000000203c00780c */ /* 0x000fe40003f44270 */
[----:B------:R2:W-:Y:S08]  /*5530*/  MUFU.TANH R62, R24 ;  /* 0x00000018003e7308 */ /* 0x0005f00000002400 */
[----:B------:R-:W3:Y:S01]  /*5540*/  MUFU.TANH R44, R44 ;  /* 0x0000002c002c7308 */ /* 0x000ee20000002400 */
[----:B--2---:R-:W-:-:S04]  /*5550*/  FMNMX.FTZ R24, R58, R3, !PT ;  /* 0x000000033a187209 */ /* 0x004fc80007810000 */
[----:B------:R-:W-:-:S03]  /*5560*/  FMNMX.FTZ R24, R57, R24, !PT ;  /* 0x0000001839187209 */ /* 0x000fc60007810000 */
[----:B------:R-:W2:Y:S01]  /*5570*/  MUFU.TANH R45, R45 ;  /* 0x0000002d002d7308 */ /* 0x000ea20000002400 */
[----:B------:R-:W-:Y:S02]  /*5580*/  FMNMX.FTZ R24, R59, R24, !PT ;  /* 0x000000183b187209 */ /* 0x000fe40007810000 */
[----:B-1----:R-:W-:Y:S02]  /*5590*/  FMNMX.FTZ R3, R40, R41, !PT ;  /* 0x0000002928037209 */ /* 0x002fe40007810000 */
[----:B------:R-:W-:-:S03]  /*55a0*/  FMNMX.FTZ R24, R49, R24, !PT ;  /* 0x0000001831187209 */ /* 0x000fc60007810000 */
[----:B------:R0:W1:Y:S08]  /*55b0*/  MUFU.TANH R64, R32 ;  /* 0x0000002000407308 */ /* 0x0000700000002400 */
[----:B------:R4:W-:Y:S01]  /*55c0*/  MUFU.TANH R56, R25 ;  /* 0x0000001900387308 */ /* 0x0009e20000002400 */
[----:B0-----:R-:W-:Y:S02]  /*55d0*/  FSEL R32, R53, -INF , P1 ;  /* 0xff80000035207808 */ /* 0x001fe40000800000 */
[----:B------:R-:W-:-:S05]  /*55e0*/  ISETP.GT.AND P1, PT, R60, 0x21, PT ;  /* 0x000000213c00780c */ /* 0x000fca0003f24270 */
[----:B------:R0:W-:Y:S01]  /*55f0*/  MUFU.TANH R68, R28 ;  /* 0x0000001c00447308 */ /* 0x0001e20000002400 */
[----:B----4-:R-:W-:-:S04]  /*5600*/  FMNMX.FTZ R25, R51, R24, !PT ;  /* 0x0000001833197209 */ /* 0x010fc80007810000 */
[----:B------:R-:W-:-:S03]  /*5610*/  FMNMX.FTZ R25, R32, R25, !PT ;  /* 0x0000001920197209 */ /* 0x000fc60007810000 */
[----:B------:R4:W5:Y:S01]  /*5620*/  MUFU.TANH R65, R33 ;  /* 0x0000002100417308 */ /* 0x0009620000002400 */
[----:B0-----:R-:W-:Y:S02]  /*5630*/  FSEL R28, R61, -INF , P2 ;  /* 0xff8000003d1c7808 */ /* 0x001fe40001000000 */
[----:B------:R-:W-:Y:S02]  /*5640*/  FSETP.NEU.FTZ.AND P2, PT, R3, -INF , PT ;  /* 0xff8000000300780b */ /* 0x000fe40003f5d000 */
[----:B------:R-:W-:-:S03]  /*5650*/  FMNMX.FTZ R24, R28, R25, !PT ;  /* 0x000000191c187209 */ /* 0x000fc60007810000 */
[----:B------:R0:W5:Y:S01]  /*5660*/  MUFU.TANH R66, R36 ;  /* 0x0000002400427308 */ /* 0x0001620000002400 */
[----:B----4-:R-:W-:Y:S02]  /*5670*/  FSEL R33, R63, -INF , P1 ;  /* 0xff8000003f217808 */ /* 0x010fe40000800000 */
[----:B------:R-:W-:Y:S02]  /*5680*/  ISETP.GT.AND P1, PT, R60, 0x29, PT ;  /* 0x000000293c00780c */ /* 0x000fe40003f24270 */
[----:B------:R-:W-:-:S03]  /*5690*/  FMNMX.FTZ R24, R33, R24, !PT ;  /* 0x0000001821187209 */ /* 0x000fc60007810000 */
[----:B------:R3:W-:Y:S01]  /*56a0*/  MUFU.TANH R69, R29 ;  /* 0x0000001d00457308 */ /* 0x0007e20000002400 */
[----:B0-----:R-:W-:-:S05]  /*56b0*/  FMUL.FTZ R36, R3, UR5 ;  /* 0x0000000503247c20 */ /* 0x001fca0008410000 */
[----:B------:R-:W-:Y:S02]  /*56c0*/  FSEL R25, R36, RZ, P2 ;  /* 0x000000ff24197208 */ /* 0x000fe40001000000 */
[----:B------:R1:W0:Y:S01]  /*56d0*/  MUFU.TANH R67, R37 ;  /* 0x0000002500437308 */ /* 0x0002220000002400 */
[----:B---3--:R-:W-:Y:S02]  /*56e0*/  FSEL R29, R44, -INF , P3 ;  /* 0xff8000002c1d7808 */ /* 0x008fe40001800000 */
[----:B------:R-:W-:Y:S01]  /*56f0*/  ISETP.GT.AND P2, PT, R60, 0x30, PT ;  /* 0x000000303c00780c */ /* 0x000fe20003f44270 */
[--C-:B------:R-:W-:Y:S01]  /*5700*/  FFMA.FTZ R209, R54, UR5, -R25.reuse ;  /* 0x0000000536d17c23 */ /* 0x100fe20008010819 */
[----:B--2---:R-:W-:Y:S01]  /*5710*/  FSEL R36, R45, -INF , P1 ;  /* 0xff8000002d247808 */ /* 0x004fe20000800000 */
[--C-:B------:R-:W-:Y:S01]  /*5720*/  FFMA.FTZ R54, R52, UR5, -R25.reuse ;  /* 0x0000000534367c23 */ /* 0x100fe20008010819 */
[----:B------:R-:W-:Y:S01]  /*5730*/  FMNMX.FTZ R41, R29, R24, !PT ;  /* 0x000000181d297209 */ /* 0x000fe20007810000 */
[--C-:B------:R-:W-:Y:S01]  /*5740*/  FFMA.FTZ R55, R50, UR5, -R25.reuse ;  /* 0x0000000532377c23 */ /* 0x100fe20008010819 */
[----:B------:R-:W-:Y:S01]  /*5750*/  ISETP.GT.AND P1, PT, R60, 0x31, PT ;  /* 0x000000313c00780c */ /* 0x000fe20003f24270 */
[--C-:B------:R-:W-:Y:S01]  /*5760*/  FFMA.FTZ R35, R35, UR5, -R25.reuse ;  /* 0x0000000523237c23 */ /* 0x100fe20008010819 */
[----:B-1----:R-:W-:Y:S01]  /*5770*/  FSEL R37, R64, -INF , P2 ;  /* 0xff80000040257808 */ /* 0x002fe20001000000 */
[--C-:B------:R-:W-:Y:S01]  /*5780*/  FFMA.FTZ R197, R4, UR5, -R25.reuse ;  /* 0x0000000504c57c23 */ /* 0x100fe20008010819 */
[----:B------:R-:W-:Y:S01]  /*5790*/  FMNMX.FTZ R24, R36, R41, !PT ;  /* 0x0000002924187209 */ /* 0x000fe20007810000 */
[----:B------:R-:W-:Y:S01]  /*57a0*/  MUFU.EX2 R207, R35 ;  /* 0x0000002300cf7308 */ /* 0x000fe20000000800 */
[----:B------:R-:W-:Y:S01]  /*57b0*/  ISETP.GT.AND P2, PT, R60, 0x38, PT ;  /* 0x000000383c00780c */ /* 0x000fe20003f44270 */
[--C-:B------:R-:W-:Y:S01]  /*57c0*/  FFMA.FTZ R199, R21, UR5, -R25.reuse ;  /* 0x0000000515c77c23 */ /* 0x100fe20008010819 */
[----:B-----5:R-:W-:Y:S01]  /*57d0*/  FSEL R40, R65, -INF , P1 ;  /* 0xff80000041287808 */ /* 0x020fe20000800000 */
[--C-:B------:R-:W-:Y:S01]  /*57e0*/  FFMA.FTZ R21, R20, UR5, -R25.reuse ;  /* 0x0000000514157c23 */ /* 0x100fe20008010819 */
[----:B------:R-:W-:Y:S01]  /*57f0*/  FMNMX.FTZ R45, R37, R24, !PT ;  /* 0x00000018252d7209 */ /* 0x000fe20007810000 */
[--C-:B------:R-:W-:Y:S01]  /*5800*/  FFMA.FTZ R42, R42, UR5, -R25.reuse ;  /* 0x000000052a2a7c23 */ /* 0x100fe20008010819 */
[----:B------:R-:W-:Y:S01]  /*5810*/  ISETP.GT.AND P1, PT, R60, 0x39, PT ;  /* 0x000000393c00780c */ /* 0x000fe20003f24270 */
[----:B------:R1:W-:Y:S01]  /*5820*/  MUFU.EX2 R24, R54 ;  /* 0x0000003600187308 */ /* 0x0003e20000000800 */
[----:B------:R-:W-:Y:S01]  /*5830*/  FSEL R41, R66, -INF , P2 ;  /* 0xff80000042297808 */ /* 0x000fe20001000000 */
[--C-:B------:R-:W-:Y:S01]  /*5840*/  FFMA.FTZ R5, R5, UR5, -R25.reuse ;  /* 0x0000000505057c23 */ /* 0x100fe20008010819 */
[----:B------:R-:W-:Y:S01]  /*5850*/  FMNMX.FTZ R52, R40, R45, !PT ;  /* 0x0000002d28347209 */ /* 0x000fe20007810000 */
[--C-:B------:R-:W-:Y:S01]  /*5860*/  FFMA.FTZ R18, R18, UR5, -R25.reuse ;  /* 0x0000000512127c23 */ /* 0x100fe20008010819 */
[----:B------:R-:W-:Y:S01]  /*5870*/  ISETP.GT.AND P2, PT, R60, 0x40, PT ;  /* 0x000000403c00780c */ /* 0x000fe20003f44270 */
[--C-:B------:R-:W-:Y:S01]  /*5880*/  FFMA.FTZ R38, R38, UR5, -R25.reuse ;  /* 0x0000000526267c23 */ /* 0x100fe20008010819 */
[----:B0-----:R-:W-:Y:S01]  /*5890*/  FSEL R44, R67, -INF , P1 ;  /* 0xff800000432c7808 */ /* 0x001fe20000800000 */
[----:B------:R-:W-:Y:S01]  /*58a0*/  MUFU.EX2 R209, R209 ;  /* 0x000000d100d17308 */ /* 0x000fe20000000800 */
[----:B------:R-:W-:Y:S01]  /*58b0*/  FMNMX.FTZ R53, R41, R52, !PT ;  /* 0x0000003429357209 */ /* 0x000fe20007810000 */
[--C-:B-1----:R-:W-:Y:S01]  /*58c0*/  FFMA.FTZ R54, R48, UR5, -R25.reuse ;  /* 0x0000000530367c23 */ /* 0x102fe20008010819 */
        /* <DEDUP_REMOVED lines=13> */
[----:B------:R-:W0:Y:S01]  /*59a0*/  MUFU.EX2 R54, R54 ;  /* 0x0000003600367308 */ /* 0x000e220000000800 */
[----:B------:R-:W-:Y:S01]  /*59b0*/  FSEL R48, R68, -INF , P2 ;  /* 0xff80000044307808 */ /* 0x000fe20001000000 */
[--C-:B------:R-:W-:Y:S01]  /*59c0*/  FFMA.FTZ R46, R46, UR5, -R25.reuse ;  /* 0x000000052e2e7c23 */ /* 0x100fe20008010819 */
[----:B------:R-:W-:Y:S01]  /*59d0*/  FMNMX.FTZ R53, R50, R53, !PT ;  /* 0x0000003532357209 */ /* 0x000fe20007810000 */
[--C-:B------:R-:W-:Y:S01]  /*59e0*/  FFMA.FTZ R26, R26, UR5, -R25.reuse ;  /* 0x000000051a1a7c23 */ /* 0x100fe20008010819 */
[----:B------:R-:W-:Y:S01]  /*59f0*/  FSEL R52, R69, -INF , P1 ;  /* 0xff80000045347808 */ /* 0x000fe20000800000 */
[----:B------:R-:W-:Y:S01]  /*5a00*/  FFMA.FTZ R2, R2, UR5, -R25 ;  /* 0x0000000502027c23 */ /* 0x000fe20008010819 */
[----:B------:R-:W-:Y:S01]  /*5a10*/  FMNMX.FTZ R53, R48, R53, !PT ;  /* 0x0000003530357209 */ /* 0x000fe20007810000 */
[----:B------:R-:W-:Y:S01]  /*5a20*/  MUFU.EX2 R42, R42 ;  /* 0x0000002a002a7308 */ /* 0x000fe20000000800 */
[----:B------:R-:W-:-:S02]  /*5a30*/  CS2R R68, SRZ ;  /* 0x0000000000447805 */ /* 0x000fc4000001ff00 */
[----:B------:R-:W-:Y:S02]  /*5a40*/  CS2R R66, SRZ ;  /* 0x0000000000427805 */ /* 0x000fe4000001ff00 */
[----:B------:R-:W-:Y:S02]  /*5a50*/  FMNMX.FTZ R53, R52, R53, !PT ;  /* 0x0000003534357209 */ /* 0x000fe40007810000 */
[----:B------:R-:W-:-:S03]  /*5a60*/  CS2R R64, SRZ ;  /* 0x0000000000407805 */ /* 0x000fc6000001ff00 */
[----:B------:R-:W1:Y:S01]  /*5a70*/  SHFL.BFLY PT, R34, R53, 0x2, 0x1f ;  /* 0x0c401f0035227f89 */ /* 0x000e6200000e0000 */
[----:B------:R-:W-:Y:S01]  /*5a80*/  MUFU.EX2 R205, R56 ;  /* 0x0000003800cd7308 */ /* 0x000fe20000000800 */
[----:B0-----:R-:W-:-:S07]  /*5a90*/  F2FP.F16.F32.PACK_AB R211, R54, R55 ;  /* 0x0000003736d3723e */ /* 0x001fce00000000ff */
[----:B------:R0:W-:Y:S08]  /*5aa0*/  MUFU.EX2 R195, R18 ;  /* 0x0000001200c37308 */ /* 0x0001f00000000800 */
[----:B------:R-:W-:Y:S01]  /*5ab0*/  MUFU.EX2 R203, R38 ;  /* 0x0000002600cb7308 */ /* 0x000fe20000000800 */
[----:B0-----:R-:W-:Y:S01]  /*5ac0*/  FADD.FTZ R18, R209, R24 ;  /* 0x00000018d1127221 */ /* 0x001fe20000010000 */
[----:B------:R-:W-:-:S02]  /*5ad0*/  F2FP.F16.F32.PACK_AB R209, R24, R209 ;  /* 0x000000d118d1723e */ /* 0x000fc400000000ff */
[----:B-1----:R-:W-:-:S04]  /*5ae0*/  FMNMX.FTZ R34, R53, R34, !PT ;  /* 0x0000002235227209 */ /* 0x002fc80007810000 */
[----:B------:R-:W-:Y:S01]  /*5af0*/  MUFU.EX2 R60, R39 ;  /* 0x00000027003c7308 */ /* 0x000fe20000000800 */
[----:B------:R-:W0:Y:S07]  /*5b00*/  SHFL.BFLY PT, R35, R34, 0x1, 0x1f ;  /* 0x0c201f0022237f89 */ /* 0x000e2e00000e0000 */
[----:B------:R-:W-:Y:S08]  /*5b10*/  MUFU.EX2 R56, R27 ;  /* 0x0000001b00387308 */ /* 0x000ff00000000800 */
[----:B------:R-:W-:Y:S08]  /*5b20*/  MUFU.EX2 R43, R43 ;  /* 0x0000002b002b7308 */ /* 0x000ff00000000800 */
[----:B------:R-:W1:Y:S01]  /*5b30*/  MUFU.EX2 R62, R47 ;  /* 0x0000002f003e7308 */ /* 0x000e620000000800 */
[----:B0-----:R-:W-:-:S04]  /*5b40*/  FMNMX.FTZ R4, R34, R35, !PT ;  /* 0x0000002322047209 */ /* 0x001fc80007810000 */
[C---:B------:R-:W-:Y:S01]  /*5b50*/  FSETP.NEU.FTZ.AND P1, PT, R4.reuse, -INF , PT ;  /* 0xff8000000400780b */ /* 0x040fe20003f3d000 */
[----:B------:R-:W-:Y:S02]  /*5b60*/  FMUL.FTZ R20, R4, UR5 ;  /* 0x0000000504147c20 */ /* 0x000fe40008410000 */
[----:B------:R-:W-:Y:S03]  /*5b70*/  MUFU.EX2 R34, R5 ;  /* 0x0000000500227308 */ /* 0x000fe60000000800 */
[----:B------:R-:W-:Y:S02]  /*5b80*/  FSEL R20, R20, RZ, P1 ;  /* 0x000000ff14147208 */ /* 0x000fe40000800000 */
[----:B------:R-:W-:-:S03]  /*5b90*/  PLOP3.LUT P1, PT, PT, PT, UP0, 0x80, 0x0 ;  /* 0x000000000000781c */ /* 0x000fc60003f2f008 */
        /* <DEDUP_REMOVED lines=22> */
[----:B------:R-:W-:Y:S01]  /*5d00*/  FFMA.FTZ R20, R52, UR5, -R20 ;  /* 0x0000000534147c23 */ /* 0x000fe20008010814 */
[----:B-1----:R-:W-:Y:S01]  /*5d10*/  F2FP.F16.F32.PACK_AB R201, R62, R43 ;  /* 0x0000002b3ec9723e */ /* 0x002fe200000000ff */
[----:B------:R-:W1:Y:S01]  /*5d20*/  MUFU.EX2 R58, R58 ;  /* 0x0000003a003a7308 */ /* 0x000e620000000800 */
[----:B------:R-:W-:-:S07]  /*5d30*/  CS2R R52, SRZ ;  /* 0x0000000000347805 */ /* 0x000fce000001ff00 */
[----:B------:R-:W2:Y:S01]  /*5d40*/  MUFU.EX2 R57, R57 ;  /* 0x0000003900397308 */ /* 0x000ea20000000800 */
[----:B0-----:R-:W-:Y:S01]  /*5d50*/  FADD.FTZ R5, R30, R31 ;  /* 0x0000001f1e057221 */ /* 0x001fe20000010000 */
[----:B------:R-:W-:Y:S02]  /*5d60*/  F2FP.F16.F32.PACK_AB R208, R31, R30 ;  /* 0x0000001e1fd0723e */ /* 0x000fe400000000ff */
[----:B------:R-:W-:-:S04]  /*5d70*/  CS2R R30, SRZ ;  /* 0x00000000001e7805 */ /* 0x000fc8000001ff00 */
        /* <DEDUP_REMOVED lines=9> */
[C---:B------:R-:W-:Y:S01]  /*5e10*/  FADD.FTZ R0, R205.reuse, R0 ;  /* 0x00000000cd007221 */ /* 0x040fe20000010000 */
[----:B------:R-:W-:Y:S01]  /*5e20*/  F2FP.F16.F32.PACK_AB R205, R205, R42 ;  /* 0x0000002acdcd723e */ /* 0x000fe200000000ff */
[----:B------:R-:W2:Y:S01]  /*5e30*/  MUFU.EX2 R51, R51 ;  /* 0x0000003300337308 */ /* 0x000ea20000000800 */
[----:B0-----:R-:W-:Y:S01]  /*5e40*/  FADD.FTZ R27, R59, R38 ;  /* 0x000000263b1b7221 */ /* 0x001fe20000010000 */
[----:B------:R-:W-:Y:S01]  /*5e50*/  FADD.FTZ R25, R207, R0 ;  /* 0x00000000cf197221 */ /* 0x000fe20000010000 */
[C---:B------:R-:W-:Y:S02]  /*5e60*/  F2FP.F16.F32.PACK_AB R207, R60.reuse, R207 ;  /* 0x000000cf3ccf723e */ /* 0x040fe400000000ff */
[----:B------:R-:W-:Y:S01]  /*5e70*/  CS2R R38, SRZ ;  /* 0x0000000000267805 */ /* 0x000fe2000001ff00 */
[----:B------:R-:W-:Y:S01]  /*5e80*/  FADD.FTZ R0, R60, R25 ;  /* 0x000000193c007221 */ /* 0x000fe20000010000 */
[----:B------:R-:W-:Y:S01]  /*5e90*/  CS2R R60, SRZ ;  /* 0x00000000003c7805 */ /* 0x000fe2000001ff00 */
[----:B------:R-:W0:Y:S01]  /*5ea0*/  MUFU.EX2 R32, R32 ;  /* 0x0000002000207308 */ /* 0x000e220000000800 */
[C---:B-1----:R-:W-:Y:S01]  /*5eb0*/  FADD.FTZ R18, R204.reuse, R27 ;  /* 0x0000001bcc127221 */ /* 0x042fe20000010000 */
[----:B------:R-:W-:-:S02]  /*5ec0*/  F2FP.F16.F32.PACK_AB R204, R204, R59 ;  /* 0x0000003bcccc723e */ /* 0x000fc400000000ff */
[----:B------:R-:W-:-:S04]  /*5ed0*/  CS2R R58, SRZ ;  /* 0x00000000003a7805 */ /* 0x000fc8000001ff00 */
[----:B------:R-:W1:Y:S01]  /*5ee0*/  MUFU.EX2 R28, R28 ;  /* 0x0000001c001c7308 */ /* 0x000e620000000800 */
[----:B--2---:R-:W-:-:S07]  /*5ef0*/  FADD.FTZ R5, R51, R18 ;  /* 0x0000001233057221 */ /* 0x004fce0000010000 */
[----:B------:R-:W2:Y:S01]  /*5f00*/  MUFU.EX2 R33, R33 ;  /* 0x0000002100217308 */ /* 0x000ea20000000800 */
[C---:B0-----:R-:W-:Y:S01]  /*5f10*/  FADD.FTZ R5, R32.reuse, R5 ;  /* 0x0000000520057221 */ /* 0x041fe20000010000 */
[----:B------:R-:W-:-:S06]  /*5f20*/  F2FP.F16.F32.PACK_AB R206, R32, R51 ;  /* 0x0000003320ce723e */ /* 0x000fcc00000000ff */
[----:B------:R-:W0:Y:S01]  /*5f30*/  MUFU.EX2 R29, R29 ;  /* 0x0000001d001d7308 */ /* 0x000e220000000800 */
[----:B-1----:R-:W-:Y:S01]  /*5f40*/  FADD.FTZ R18, R28, R5 ;  /* 0x000000051c127221 */ /* 0x002fe20000010000 */
[----:B------:R-:W-:Y:S01]  /*5f50*/  FADD.FTZ R5, R43, R0 ;  /* 0x000000002b057221 */ /* 0x000fe20000010000 */
[----:B------:R-:W-:-:S03]  /*5f60*/  CS2R R42, SRZ ;  /* 0x00000000002a7805 */ /* 0x000fc6000001ff00 */
[----:B------:R-:W-:Y:S01]  /*5f70*/  FADD.FTZ R5, R62, R5 ;  /* 0x000000053e057221 */ /* 0x000fe20000010000 */
[----:B------:R-:W-:Y:S01]  /*5f80*/  CS2R R62, SRZ ;  /* 0x00000000003e7805 */ /* 0x000fe2000001ff00 */
[----:B------:R-:W1:Y:S01]  /*5f90*/  MUFU.EX2 R36, R36 ;  /* 0x0000002400247308 */ /* 0x000e620000000800 */
[C---:B--2---:R-:W-:Y:S01]  /*5fa0*/  FADD.FTZ R18, R33.reuse, R18 ;  /* 0x0000001221127221 */ /* 0x044fe20000010000 */
[----:B------:R-:W-:Y:S01]  /*5fb0*/  FADD.FTZ R0, R46, R5 ;  /* 0x000000052e007221 */ /* 0x000fe20000010000 */
[----:B------:R-:W-:Y:S02]  /*5fc0*/  F2FP.F16.F32.PACK_AB R200, R33, R28 ;  /* 0x0000001c21c8723e */ /* 0x000fe400000000ff */
[----:B------:R-:W-:Y:S01]  /*5fd0*/  CS2R R32, SRZ ;  /* 0x0000000000207805 */ /* 0x000fe2000001ff00 */
[C---:B------:R-:W-:Y:S01]  /*5fe0*/  FADD.FTZ R0, R203.reuse, R0 ;  /* 0x00000000cb007221 */ /* 0x040fe20000010000 */
[----:B------:R-:W-:Y:S01]  /*5ff0*/  F2FP.F16.F32.PACK_AB R203, R203, R46 ;  /* 0x0000002ecbcb723e */ /* 0x000fe200000000ff */
[----:B------:R-:W2:Y:S01]  /*6000*/  MUFU.EX2 R37, R37 ;  /* 0x0000002500257308 */ /* 0x000ea20000000800 */
[----:B0-----:R-:W-:Y:S01]  /*6010*/  FADD.FTZ R25, R29, R18 ;  /* 0x000000121d197221 */ /* 0x001fe20000010000 */
[----:B------:R-:W-:-:S06]  /*6020*/  CS2R R46, SRZ ;  /* 0x00000000002e7805 */ /* 0x000fcc000001ff00 */
[----:B------:R-:W0:Y:S01]  /*6030*/  MUFU.EX2 R197, R197 ;  /* 0x000000c500c57308 */ /* 0x000e220000000800 */
[C---:B-1----:R-:W-:Y:S01]  /*6040*/  FADD.FTZ R18, R36.reuse, R25 ;  /* 0x0000001924127221 */ /* 0x042fe20000010000 */
[----:B------:R-:W-:Y:S02]  /*6050*/  F2FP.F16.F32.PACK_AB R202, R36, R29 ;  /* 0x0000001d24ca723e */ /* 0x000fe400000000ff */
[----:B------:R-:W-:-:S04]  /*6060*/  CS2R R28, SRZ ;  /* 0x00000000001c7805 */ /* 0x000fc8000001ff00 */
[----:B------:R-:W1:Y:S01]  /*6070*/  MUFU.EX2 R40, R40 ;  /* 0x0000002800287308 */ /* 0x000e620000000800 */
[----:B--2---:R-:W-:-:S07]  /*6080*/  FADD.FTZ R5, R37, R18 ;  /* 0x0000001225057221 */ /* 0x004fce0000010000 */
[----:B------:R-:W2:Y:S01]  /*6090*/  MUFU.EX2 R41, R41 ;  /* 0x0000002900297308 */ /* 0x000ea20000000800 */
[----:B0-----:R-:W-:Y:S01]  /*60a0*/  FADD.FTZ R25, R197, R0 ;  /* 0x00000000c5197221 */ /* 0x001fe20000010000 */
[----:B------:R-:W-:-:S03]  /*60b0*/  F2FP.F16.F32.PACK_AB R197, R56, R197 ;  /* 0x000000c538c5723e */ /* 0x000fc600000000ff */
[----:B------:R-:W-:Y:S01]  /*60c0*/  FADD.FTZ R18, R56, R25 ;  /* 0x0000001938127221 */ /* 0x000fe20000010000 */
[----:B------:R-:W-:Y:S02]  /*60d0*/  CS2R R56, SRZ ;  /* 0x0000000000387805 */ /* 0x000fe4000001ff00 */
[----:B------:R-:W0:Y:S01]  /*60e0*/  MUFU.EX2 R199, R199 ;  /* 0x000000c700c77308 */ /* 0x000e220000000800 */
[C---:B-1----:R-:W-:Y:S01]  /*60f0*/  FADD.FTZ R0, R40.reuse, R5 ;  /* 0x0000000528007221 */ /* 0x042fe20000010000 */
[----:B------:R-:W-:Y:S02]  /*6100*/  F2FP.F16.F32.PACK_AB R196, R40, R37 ;  /* 0x0000002528c4723e */ /* 0x000fe400000000ff */
[----:B------:R-:W-:-:S04]  /*6110*/  CS2R R36, SRZ ;  /* 0x0000000000247805 */ /* 0x000fc8000001ff00 */
[----:B------:R-:W1:Y:S01]  /*6120*/  MUFU.EX2 R44, R44 ;  /* 0x0000002c002c7308 */ /* 0x000e620000000800 */
[----:B--2---:R-:W-:-:S07]  /*6130*/  FADD.FTZ R25, R41, R0 ;  /* 0x0000000029197221 */ /* 0x004fce0000010000 */
[----:B------:R-:W2:Y:S01]  /*6140*/  MUFU.EX2 R26, R26 ;  /* 0x0000001a001a7308 */ /* 0x000ea20000000800 */
[----:B0-----:R-:W-:-:S07]  /*6150*/  FADD.FTZ R27, R199, R18 ;  /* 0x00000012c71b7221 */ /* 0x001fce0000010000 */
[----:B------:R-:W0:Y:S01]  /*6160*/  MUFU.EX2 R45, R45 ;  /* 0x0000002d002d7308 */ /* 0x000e220000000800 */
[C---:B-1----:R-:W-:Y:S01]  /*6170*/  FADD.FTZ R0, R44.reuse, R25 ;  /* 0x000000192c007221 */ /* 0x042fe20000010000 */
[----:B------:R-:W-:Y:S02]  /*6180*/  F2FP.F16.F32.PACK_AB R198, R44, R41 ;  /* 0x000000292cc6723e */ /* 0x000fe400000000ff */
[----:B------:R-:W-:-:S04]  /*6190*/  CS2R R40, SRZ ;  /* 0x0000000000287805 */ /* 0x000fc8000001ff00 */
[----:B------:R-:W1:Y:S01]  /*61a0*/  MUFU.EX2 R21, R21 ;  /* 0x0000001500157308 */ /* 0x000e620000000800 */
[C---:B--2---:R-:W-:Y:S01]  /*61b0*/  FADD.FTZ R18, R26.reuse, R27 ;  /* 0x0000001b1a127221 */ /* 0x044fe20000010000 */
[----:B------:R-:W-:-:S06]  /*61c0*/  F2FP.F16.F32.PACK_AB R199, R26, R199 ;  /* 0x000000c71ac7723e */ /* 0x000fcc00000000ff */
[----:B------:R-:W2:Y:S01]  /*61d0*/  MUFU.EX2 R50, R50 ;  /* 0x0000003200327308 */ /* 0x000ea20000000800 */
[----:B0-----:R-:W-:-:S07]  /*61e0*/  FADD.FTZ R25, R45, R0 ;  /* 0x000000002d197221 */ /* 0x001fce0000010000 */
[----:B------:R-:W0:Y:S01]  /*61f0*/  MUFU.EX2 R48, R48 ;  /* 0x0000003000307308 */ /* 0x000e220000000800 */
[----:B-1----:R-:W-:Y:S01]  /*6200*/  FADD.FTZ R27, R21, R18 ;  /* 0x00000012151b7221 */ /* 0x002fe20000010000 */
[----:B------:R-:W-:-:S03]  /*6210*/  F2FP.F16.F32.PACK_AB R193, R34, R21 ;  /* 0x0000001522c1723e */ /* 0x000fc600000000ff */
[----:B------:R-:W-:Y:S01]  /*6220*/  FADD.FTZ R0, R34, R27 ;  /* 0x0000001b22007221 */ /* 0x000fe20000010000 */
[----:B------:R-:W-:Y:S02]  /*6230*/  CS2R R34, SRZ ;  /* 0x0000000000227805 */ /* 0x000fe4000001ff00 */
[----:B------:R-:W-:Y:S01]  /*6240*/  CS2R R26, SRZ ;  /* 0x00000000001a7805 */ /* 0x000fe2000001ff00 */
[----:B------:R1:W3:Y:S01]  /*6250*/  MUFU.EX2 R5, R20 ;  /* 0x0000001400057308 */ /* 0x0002e20000000800 */
[C---:B--2---:R-:W-:Y:S01]  /*6260*/  FADD.FTZ R25, R50.reuse, R25 ;  /* 0x0000001932197221 */ /* 0x044fe20000010000 */
[----:B------:R-:W-:Y:S02]  /*6270*/  F2FP.F16.F32.PACK_AB R192, R50, R45 ;  /* 0x0000002d32c0723e */ /* 0x000fe400000000ff */
[----:B------:R-:W-:Y:S02]  /*6280*/  CS2R R50, SRZ ;  /* 0x0000000000327805 */ /* 0x000fe4000001ff00 */
[----:B------:R-:W-:-:S02]  /*6290*/  CS2R R44, SRZ ;  /* 0x00000000002c7805 */ /* 0x000fc4000001ff00 */
[----:B------:R-:W2:Y:S01]  /*62a0*/  MUFU.EX2 R2, R2 ;  /* 0x0000000200027308 */ /* 0x000ea20000000800 */
[----:B0-----:R-:W-:Y:S01]  /*62b0*/  FADD.FTZ R18, R48, R25 ;  /* 0x0000001930127221 */ /* 0x001fe20000010000 */
[----:B------:R-:W-:Y:S01]  /*62c0*/  FADD.FTZ R25, R195, R0 ;  /* 0x00000000c3197221 */ /* 0x000fe20000010000 */
[----:B-1----:R-:W-:Y:S01]  /*62d0*/  MOV R20, UR7 ;  /* 0x0000000700147c02 */ /* 0x002fe20008000f00 */
[----:B------:R-:W-:Y:S02]  /*62e0*/  IMAD.MOV.U32 R0, RZ, RZ, 0x3f800000 ;  /* 0x3f800000ff007424 */ /* 0x000fe400078e00ff */
[C---:B---3--:R-:W-:Y:S01]  /*62f0*/  FADD.FTZ R18, R5.reuse, R18 ;  /* 0x0000001205127221 */ /* 0x048fe20000010000 */
[----:B------:R-:W-:Y:S02]  /*6300*/  F2FP.F16.F32.PACK_AB R194, R5, R48 ;  /* 0x0000003005c2723e */ /* 0x000fe400000000ff */
[----:B------:R-:W-:Y:S01]  /*6310*/  CS2R R48, SRZ ;  /* 0x0000000000307805 */ /* 0x000fe2000001ff00 */
[C---:B--2---:R-:W-:Y:S01]  /*6320*/  FADD.FTZ R5, R2.reuse, R25 ;  /* 0x0000001902057221 */ /* 0x044fe20000010000 */
[----:B------:R-:W-:Y:S01]  /*6330*/  F2FP.F16.F32.PACK_AB R195, R2, R195 ;  /* 0x000000c302c3723e */ /* 0x000fe200000000ff */
[----:B------:R-:W-:Y:S01]  /*6340*/  IMAD.MOV.U32 R2, RZ, RZ, 0x3f800000 ;  /* 0x3f800000ff027424 */ /* 0x000fe200078e00ff */
[----:B------:R-:W-:Y:S01]  /*6350*/  CS2R R24, SRZ ;  /* 0x0000000000187805 */ /* 0x000fe2000001ff00 */
[----:B------:R-:W-:Y:S06]  /*6360*/  @!P1 BRA `(.L_x_2387) ;  /* 0x0000004000cc9947 */ /* 0x000fec0003800000 */
[----:B------:R-:W-:Y:S01]  /*6370*/  R2UR UR4, R17 ;  /* 0x00000000110472ca */ /* 0x000fe200000e0000 */
[----:B------:R-:W-:Y:S01]  /*6380*/  IMAD.MOV.U32 R21, RZ, RZ, R3 ;  /* 0x000000ffff157224 */ /* 0x000fe200078e0003 */
[----:B------:R-:W-:Y:S01]  /*6390*/  UMOV UR60, UR61 ;  /* 0x0000003d003c7c82 */ /* 0x000fe20008000000 */
[----:B------:R-:W-:Y:S01]  /*63a0*/  IMAD.MOV.U32 R228, RZ, RZ, R4 ;  /* 0x000000ffffe47224 */ /* 0x000fe200078e0004 */
[----:B------:R-:W-:Y:S01]  /*63b0*/  UMOV UR37, UR36 ;  /* 0x0000002400257c82 */ /* 0x000fe20008000000 */
[----:B------:R-:W-:Y:S02]  /*63c0*/  IMAD.MOV.U32 R2, RZ, RZ, 0x3f800000 ;  /* 0x3f800000ff027424 */ /* 0x000fe400078e00ff */
[----:B------:R-:W-:-:S06]  /*63d0*/  IMAD.MOV.U32 R151, RZ, RZ, RZ ;  /* 0x000000ffff977224 */ /* 0x000fcc00078e00ff */
[----:B------:R-:W-:-:S07]  /*63e0*/  IMAD.U32 R229, RZ, RZ, UR4 ;  /* 0x00000004ffe57e24 */ /* 0x000fce000f8e00ff */
.L_x_2398:
[----:B------:R-:W-:Y:S01]  /*63f0*/  R2UR UR5, R229 ;  /* 0x00000000e50572ca */ /* 0x000fe200000e0000 */
[----:B------:R-:W-:-:S04]  /*6400*/  UISETP.NE.AND UP0, UPT, UR37, 0x1, UPT ;  /* 0x000000012500788c */ /* 0x000fc8000bf05270 */
[----:B------:R-:W-:-:S08]  /*6410*/  USEL UR4, URZ, 0x1, UP0 ;  /* 0x000000013f047887 */ /* 0x000fd00008000000 */
[----:B------:R-:W-:-:S06]  /*6420*/  ULOP3.LUT UR4, UR5, UR4, URZ, 0x3c, !UPT ;  /* 0x0000000405047292 */ /* 0x000fcc000f8e3c3f */
[----:B------:R-:W-:Y:S01]  /*6430*/  IMAD.U32 R17, RZ, RZ, UR4 ;  /* 0x00000004ff117e24 */ /* 0x000fe2000f8e00ff */
[----:B------:R-:W-:Y:S06]  /*6440*/  @!P0 BRA `(.L_x_2388) ;  /* 0x0000000000048947 */ /* 0x000fec0003800000 */
[----:B------:R-:W-:Y:S01]  /*6450*/  BPT.TRAP 0x1 ;  /* 0x000000040000795c */ /* 0x000fe20000300000 */
.L_x_2388:
[----:B------:R-:W-:Y:S01]  /*6460*/  R2UR UR5, R16 ;  /* 0x00000000100572ca */ /* 0x000fe200000e0000 */
[----:B------:R-:W-:Y:S01]  /*6470*/  UIADD3 UR36, UR37, 0x1, URZ ;  /* 0x0000000125247890 */ /* 0x000fe2000fffe03f */
[----:B------:R-:W-:-:S03]  /*6480*/  R2UR UR4, R17 ;  /* 0x00000000110472ca */ /* 0x000fc600000e0000 */
[----:B------:R-:W-:-:S04]  /*6490*/  UISETP.NE.AND UP0, UPT, UR36, 0x2, UPT ;  /* 0x000000022400788c */ /* 0x000fc8000bf05270 */
[----:B------:R-:W-:-:S04]  /*64a0*/  USEL UR36, UR36, URZ, UP0 ;  /* 0x0000003f24247287 */ /* 0x000fc80008000000 */
[----:B------:R-:W-:Y:S02]  /*64b0*/  ULEA UR61, UR36, UR5, 0x3 ;  /* 0x00000005243d7291 */ /* 0x000fe4000f8e183f */
[----:B------:R-:W-:-:S05]  /*64c0*/  IMAD.U32 R3, RZ, RZ, UR4 ;  /* 0x00000004ff037e24 */ /* 0x000fca000f8e00ff */
[----:B------:R-:W-:-:S04]  /*64d0*/  SHF.L.U32 R3, R3, 0x1f, RZ ;  /* 0x0000001f03037819 */ /* 0x000fc800000006ff */
[----:B------:R0:W1:Y:S01]  /*64e0*/  SYNCS.PHASECHK.TRANS64.TRYWAIT P1, [UR61+0x38830], R3 ;  /* 0x03883003ff0075a7 */ /* 0x000062000802017d */
[----:B------:R-:W-:Y:S05]  /*64f0*/  @!P0 BRA `(.L_x_2389) ;  /* 0x0000000000048947 */ /* 0x000fea0003800000 */
[----:B------:R-:W-:Y:S01]  /*6500*/  BPT.TRAP 0x1 ;  /* 0x000000040000795c */ /* 0x000fe20000300000 */
.L_x_2389:
[----:B-1----:R-:W-:Y:S05]  /*6510*/  @P1 BRA `(.L_x_2390) ;  /* 0x0000000000081947 */ /* 0x002fea0003800000 */
[----:B------:R-:W1:Y:S02]  /*6520*/  SYNCS.PHASECHK.TRANS64.TRYWAIT P1, [UR61+0x38830], R3 ;  /* 0x03883003ff0075a7 */ /* 0x000e64000802017d */
[----:B-1----:R-:W-:Y:S05]  /*6530*/  @!P1 BRA `(.L_x_2391) ;  /* 0x0000014400989947 */ /* 0x002fea0003800000 */
.L_x_2390:
[----:B------:R-:W-:Y:S01]  /*6540*/  R2UR UR4, R19 ;  /* 0x00000000130472ca */ /* 0x000fe200000e0000 */
[----:B------:R-:W-:Y:S01]  /*6550*/  WARPGROUP.ARRIVE ;  /* 0x00000000000079c5 */ /* 0x000fe20000000000 */
[----:B------:R-:W-:Y:S01]  /*6560*/  R2UR UR6, R14 ;  /* 0x000000000e0672ca */ /* 0x000fe200000e0000 */
[----:B------:R-:W-:Y:S01]  /*6570*/  UMOV UR59, 0x40000040 ;  /* 0x40000040003b7882 */ /* 0x000fe20000000000 */
        /* <DEDUP_REMOVED lines=9> */
[----:B------:R-:W-:Y:S01]  /*6610*/  UIMAD UR4, UR36, 0xa00, UR4 ;  /* 0x00000a00240478a4 */ /* 0x000fe2000f8e0204 */
[-C--:B------:R-:W-:Y:S01]  /*6620*/  FMUL.FTZ R24, R24, R0.reuse ;  /* 0x0000000018187220 */ /* 0x080fe20000410000 */
[----:B------:R-:W-:Y:S01]  /*6630*/  UMOV UR56, UR6 ;  /* 0x0000000600387c82 */ /* 0x000fe20008000000 */
[----:B------:R-:W-:Y:S01]  /*6640*/  UMOV UR35, 0x40000040 ;  /* 0x4000004000237882 */ /* 0x000fe20000000000 */
[----:B------:R-:W-:Y:S01]  /*6650*/  UMOV UR57, UR7 ;  /* 0x0000000700397c82 */ /* 0x000fe20008000000 */
[----:B------:R-:W-:Y:S01]  /*6660*/  UIADD3 UR18, UR4, 0x284, URZ ;  /* 0x0000028404127890 */ /* 0x000fe2000fffe03f */
[-C--:B------:R-:W-:Y:S01]  /*6670*/  FMUL.FTZ R25, R25, R0.reuse ;  /* 0x0000000019197220 */ /* 0x080fe20000410000 */
[----:B------:R-:W-:Y:S01]  /*6680*/  UMOV UR58, UR4 ;  /* 0x00000004003a7c82 */ /* 0x000fe20008000000 */
[----:B------:R-:W-:Y:S01]  /*6690*/  UIADD3 UR22, UR4, 0x286, URZ ;  /* 0x0000028604167890 */ /* 0x000fe2000fffe03f */
[----:B------:R-:W-:Y:S01]  /*66a0*/  HGMMA.64x16x16.F32 R184, gdesc[UR56], RZ, !UPT, gsb0 ;  /* 0x0020000038b879f0 */ /* 0x000fe2000c0008ff */
[----:B------:R-:W-:Y:S01]  /*66b0*/  UIADD3 UR58, UR4, 0x80, URZ ;  /* 0x00000080043a7890 */ /* 0x000fe2000fffe03f */
[-C--:B------:R-:W-:Y:S01]  /*66c0*/  FMUL.FTZ R28, R28, R0.reuse ;  /* 0x000000001c1c7220 */ /* 0x080fe20000410000 */
[----:B------:R-:W-:Y:S01]  /*66d0*/  UMOV UR59, 0x40000040 ;  /* 0x40000040003b7882 */ /* 0x000fe20000000000 */
[----:B------:R-:W-:Y:S01]  /*66e0*/  UMOV UR56, UR6 ;  /* 0x0000000600387c82 */ /* 0x000fe20008000000 */
[----:B------:R-:W-:Y:S01]  /*66f0*/  UMOV UR57, UR7 ;  /* 0x0000000700397c82 */ /* 0x000fe20008000000 */
        /* <DEDUP_REMOVED lines=56> */
[----:B------:R-:W-:Y:S01]  /*6a80*/  UMOV UR59, 0x40000040 ;  /* 0x40000040003b7882 */ /* 0x000fe20000000000 */
[----:B------:R-:W-:Y:S01]  /*6a90*/  UMOV UR56, UR6 ;  /* 0x0000000600387c82 */ /* 0x000fe20008000000 */
[----:B------:R-:W-:Y:S01]  /*6aa0*/  UMOV UR57, UR7 ;  /* 0x0000000700397c82 */ /* 0x000fe20008000000 */
        /* <DEDUP_REMOVED lines=95> */
[----:B------:R-:W-:Y:S01]  /*70a0*/  UMOV UR59, 0x40000040 ;  /* 0x40000040003b7882 */ /* 0x000fe20000000000 */
[----:B------:R-:W-:Y:S01]  /*70b0*/  UMOV UR56, UR6 ;  /* 0x0000000600387c82 */ /* 0x000fe20008000000 */
[----:B------:R-:W-:Y:S01]  /*70c0*/  UMOV UR57, UR7 ;  /* 0x0000000700397c82 */ /* 0x000fe20008000000 */
[----:B------:R-:W-:Y:S02]  /*70d0*/  R2UR UR6, R8 ;  /* 0x00000000080672ca */ /* 0x000fe400000e0000 */
[----:B------:R-:W-:Y:S01]  /*70e0*/  R2UR UR7, R9 ;  /* 0x00000000090772ca */ /* 0x000fe200000e0000 */
[----:B------:R-:W-:Y:S02]  /*70f0*/  WARPGROUP.DEPBAR.LE gsb0, 0x0 ;  /* 0x00008000000079c5 */ /* 0x000fe40000010000 */
[----:B------:R-:W-:-:S06]  /*7100*/  WARPGROUP.ARRIVE ;  /* 0x00000000000079c5 */ /* 0x000fcc0000000000 */
[----:B------:R-:W-:Y:S01]  /*7110*/  HGMMA.64x16x16.F32 R152, gdesc[UR56], RZ, !UPT, gsb0 ;  /* 0x00200000389879f0 */ /* 0x000fe2000c0008ff */
[----:B------:R-:W-:Y:S01]  /*7120*/  UIADD3 UR58, UR4, 0x2, URZ ;  /* 0x00000002043a7890 */ /* 0x000fe2000fffe03f */
[----:B------:R-:W-:Y:S01]  /*7130*/  UMOV UR59, 0x40000040 ;  /* 0x40000040003b7882 */ /* 0x000fe20000000000 */
[----:B------:R-:W-:Y:S01]  /*7140*/  UMOV UR56, UR14 ;  /* 0x0000000e00387c82 */ /* 0x000fe20008000000 */
[----:B------:R-:W-:Y:S01]  /*7150*/  UMOV UR57, UR15 ;  /* 0x0000000f00397c82 */ /* 0x000fe20008000000 */
[----:B------:R-:W-:Y:S02]  /*7160*/  WARPGROUP.DEPBAR.LE gsb0, 0x0 ;  /* 0x00008000000079c5 */ /* 0x000fe40000010000 */
[----:B------:R-:W-:-:S06]  /*7170*/  WARPGROUP.ARRIVE ;  /* 0x00000000000079c5 */ /* 0x000fcc0000000000 */
[----:B------:R-:W-:Y:S01]  /*7180*/  HGMMA.64x16x16.F32 R184, gdesc[UR56], R184, gsb0 ;  /* 0x0020000038b879f0 */ /* 0x000fe200080008b8 */
        /* <DEDUP_REMOVED lines=25> */
[----:B------:R-:W-:Y:S01]  /*7320*/  UIADD3 UR14, UR4, 0x282, URZ ;  /* 0x00000282040e7890 */ /* 0x000fe2000fffe03f */
[----:B------:R-:W-:Y:S01]  /*7330*/  UMOV UR15, 0x40000040 ;  /* 0x40000040000f7882 */ /* 0x000fe20000000000 */
        /* <DEDUP_REMOVED lines=366> */
[----:B------:R-:W-:Y:S05]  /*8a20*/  @!P0 BRA `(.L_x_2392) ;  /* 0x0000000000048947 */ /* 0x000fea0003800000 */
[----:B------:R-:W-:Y:S01]  /*8a30*/  BPT.TRAP 0x1 ;  /* 0x000000040000795c */ /* 0x000fe20000300000 */
.L_x_2392:
        /* <DEDUP_REMOVED lines=8> */
.L_x_2393:
[----:B---3--:R-:W-:Y:S05]  /*8ac0*/  @P1 BRA `(.L_x_2394) ;  /* 0x0000000000081947 */ /* 0x008fea0003800000 */
[----:B------:R-:W3:Y:S02]  /*8ad0*/  SYNCS.PHASECHK.TRANS64.TRYWAIT P1, [UR4+0x38850], R0 ;  /* 0x03885000ff0075a7 */ /* 0x000ee40008020144 */
[----:B---3--:R-:W-:Y:S05]  /*8ae0*/  @!P1 BRA `(.L_x_2395) ;  /* 0x0000012000449947 */ /* 0x008fea0003800000 */
.L_x_2394:
        /* <DEDUP_REMOVED lines=37> */
.L_x_2396:
[----:B------:R-:W-:Y:S01]  /*8d40*/  R2UR UR5, R213 ;  /* 0x00000000d50572ca */ /* 0x000fe200000e0000 */
[----:B------:R-:W-:Y:S01]  /*8d50*/  ULDC UR6, c[0x0][0x9d8] ;  /* 0x0002760000067ab9 */ /* 0x000fe20000000800 */
[----:B------:R-:W-:Y:S01]  /*8d60*/  R2UR UR11, R22 ;  /* 0x00000000160b72ca */ /* 0x000fe200000e0000 */
[----:B------:R-:W-:Y:S01]  /*8d70*/  FMUL.FTZ R200, R168, UR6 ;  /* 0x00000006a8c87c20 */ /* 0x000fe20008410000 */
[----:B------:R-:W-:Y:S01]  /*8d80*/  FMUL.FTZ R168, R170, UR6 ;  /* 0x00000006aaa87c20 */ /* 0x000fe20008410000 */
[----:B------:R-:W-:Y:S01]  /*8d90*/  R2UR UR10, R212 ;  /* 0x00000000d40a72ca */ /* 0x000fe200000e0000 */
[----:B------:R-:W-:Y:S01]  /*8da0*/  FMUL.FTZ R196, R160, UR6 ;  /* 0x00000006a0c47c20 */ /* 0x000fe20008410000 */
[----:B------:R-:W-:Y:S01]  /*8db0*/  FMUL.FTZ R202, R172, UR6 ;  /* 0x00000006acca7c20 */ /* 0x000fe20008410000 */
[----:B------:R-:W-:Y:S01]  /*8dc0*/  FMUL.FTZ R201, R171, UR6 ;  /* 0x00000006abc97c20 */ /* 0x000fe20008410000 */
[----:B------:R-:W-:Y:S01]  /*8dd0*/  FMUL.FTZ R171, R173, UR6 ;  /* 0x00000006adab7c20 */ /* 0x000fe20008410000 */
[----:B------:R-:W-:Y:S01]  /*8de0*/  FMUL.FTZ R210, R188, UR6 ;  /* 0x00000006bcd27c20 */ /* 0x000fe20008410000 */
[----:B------:R-:W-:Y:S01]  /*8df0*/  FMUL.FTZ R203, R175, UR6 ;  /* 0x00000006afcb7c20 */ /* 0x000fe20008410000 */
[----:B------:R-:W-:Y:S01]  /*8e00*/  FMUL.FTZ R175, R153, UR6 ;  /* 0x0000000699af7c20 */ /* 0x000fe20008410000 */
[----:B------:R-:W-:Y:S01]  /*8e10*/  UISETP.NE.AND UP0, UPT, UR5, URZ, UPT ;  /* 0x0000003f0500728c */ /* 0x000fe2000bf05270 */
[----:B------:R-:W-:Y:S01]  /*8e20*/  R2UR UR5, R215 ;  /* 0x00000000d70572ca */ /* 0x000fe200000e0000 */
[----:B------:R-:W-:-:S02]  /*8e30*/  IMAD.U32 R173, RZ, RZ, UR11 ;  /* 0x0000000bffad7e24 */ /* 0x000fc4000f8e00ff */
[----:B01----:R-:W-:Y:S01]  /*8e40*/  FMUL.FTZ R3, R189, UR6 ;  /* 0x00000006bd037c20 */ /* 0x003fe20008410000 */
[----:B------:R-:W0:Y:S01]  /*8e50*/  MUFU.TANH R210, R210 ;  /* 0x000000d200d27308 */ /* 0x000e220000002400 */
        /* <DEDUP_REMOVED lines=8> */
[----:B--23--:R-:W-:Y:S01]  /*8ee0*/  FMUL.FTZ R0, R186, UR6 ;  /* 0x00000006ba007c20 */ /* 0x00cfe20008410000 */
[----:B------:R-:W-:Y:S01]  /*8ef0*/  VIADD R170, R216, UR5 ;  /* 0x00000005d8aa7c36 */ /* 0x000fe20008000000 */
[----:B------:R-:W-:Y:S01]  /*8f00*/  UIMAD UR5, UR60, -0x50, URZ ;  /* 0xffffffb03c0578a4 */ /* 0x000fe2000f8e023f */
[----:B------:R-:W-:Y:S01]  /*8f10*/  FMUL.FTZ R2, R185, UR6 ;  /* 0x00000006b9027c20 */ /* 0x000fe20008410000 */
[----:B------:R-:W-:Y:S01]  /*8f20*/  FMUL.FTZ R206, R180, UR6 ;  /* 0x00000006b4ce7c20 */ /* 0x000fe20008410000 */
[----:B------:R-:W-:Y:S01]  /*8f30*/  FMUL.FTZ R205, R179, UR6 ;  /* 0x00000006b3cd7c20 */ /* 0x000fe20008410000 */
[----:B------:R-:W-:Y:S01]  /*8f40*/  @P1 IMAD.HI.U32 R172, R170, UR7, RZ ;  /* 0x00000007aaac1c27 */ /* 0x000fe2000f8e00ff */
[----:B------:R-:W-:Y:S01]  /*8f50*/  @UP0 ULDC UR7, c[0x0][0x450] ;  /* 0x0001140000070ab9 */ /* 0x000fe20000000800 */
[----:B------:R-:W2:Y:S02]  /*8f60*/  MUFU.TANH R200, R200 ;  /* 0x000000c800c87308 */ /* 0x000ea40000002400 */
[----:B------:R-:W-:Y:S01]  /*8f70*/  FMUL.FTZ R180, R181, UR6 ;  /* 0x00000006b5b47c20 */ /* 0x000fe20008410000 */
[----:B------:R-:W-:Y:S01]  /*8f80*/  IMAD.U32 R160, RZ, RZ, UR5 ;  /* 0x00000005ffa07e24 */ /* 0x000fe2000f8e00ff */
[----:B------:R-:W-:Y:S01]  /*8f90*/  @P2 SHF.R.U32.HI R170, RZ, UR7, R172 ;  /* 0x00000007ffaa2c19 */ /* 0x000fe200080116ac */
[----:B------:R-:W-:Y:S01]  /*8fa0*/  FMUL.FTZ R204, R176, UR6 ;  /* 0x00000006b0cc7c20 */ /* 0x000fe20008410000 */
[----:B------:R-:W-:Y:S01]  /*8fb0*/  FMUL.FTZ R181, R169, UR6 ;  /* 0x00000006a9b57c20 */ /* 0x000fe20008410000 */
[----:B------:R-:W-:Y:S01]  /*8fc0*/  FMUL.FTZ R169, R174, UR6 ;  /* 0x00000006aea97c20 */ /* 0x000fe20008410000 */
[----:B------:R-:W-:Y:S01]  /*8fd0*/  IADD3 R160, -R23, 0x1, R160 ;  /* 0x0000000117a07810 */ /* 0x000fe20007ffe1a0 */
[----:B------:R-:W-:Y:S01]  /*8fe0*/  SHFL.IDX PT, R153, R170, 0x1, 0x1c1f ;  /* 0x003c1f00aa997f89 */ /* 0x000fe200000e0000 */
[----:B------:R-:W3:Y:S01]  /*8ff0*/  MUFU.TANH R177, R177 ;  /* 0x000000b100b17308 */ /* 0x000ee20000002400 */
[----:B------:R-:W-:Y:S01]  /*9000*/  FMUL.FTZ R174, R161, UR6 ;  /* 0x00000006a1ae7c20 */ /* 0x000fe20008410000 */
[----:B------:R-:W-:Y:S01]  /*9010*/  IADD3 R173, -R173, UR10, R160 ;  /* 0x0000000aadad7c10 */ /* 0x000fe2000fffe1a0 */
[----:B------:R-:W-:Y:S01]  /*9020*/  FMUL.FTZ R161, R165, UR6 ;  /* 0x00000006a5a17c20 */ /* 0x000fe20008410000 */
[----:B------:R-:W4:Y:S01]  /*9030*/  SHFL.IDX PT, R160, R170, RZ, 0x1c1f ;  /* 0x001c1fffaaa07589 */ /* 0x000f2200000e0000 */
[----:B------:R-:W-:Y:S01]  /*9040*/  FMUL.FTZ R194, R156, UR6 ;  /* 0x000000069cc27c20 */ /* 0x000fe20008410000 */
        /* <DEDUP_REMOVED lines=8> */
[----:B------:R-:W-:Y:S01]  /*90d0*/  ULDC UR5, c[0x0][0x988] ;  /* 0x0002620000057ab9 */ /* 0x000fe20000000800 */
[----:B------:R-:W-:Y:S01]  /*90e0*/  FMUL.FTZ R178, R182, UR6 ;  /* 0x00000006b6b27c20 */ /* 0x000fe20008410000 */
[----:B------:R-:W5:Y:S01]  /*90f0*/  MUFU.TANH R208, R208 ;  /* 0x000000d000d07308 */ /* 0x000f620000002400 */
[----:B------:R-:W-:Y:S01]  /*9100*/  FMUL.FTZ R166, R166, UR6 ;  /* 0x00000006a6a67c20 */ /* 0x000fe20008410000 */
[----:B------:R-:W-:Y:S01]  /*9110*/  FMUL.FTZ R199, R167, UR6 ;  /* 0x00000006a7c77c20 */ /* 0x000fe20008410000 */
[----:B------:R-:W-:Y:S01]  /*9120*/  FMUL.FTZ R193, R155, UR6 ;  /* 0x000000069bc17c20 */ /* 0x000fe20008410000 */
[----:B------:R-:W-:Y:S01]  /*9130*/  FMUL.FTZ R195, R158, UR6 ;  /* 0x000000069ec37c20 */ /* 0x000fe20008410000 */
[----:B------:R-:W-:Y:S01]  /*9140*/  FMUL.FTZ R159, R159, UR6 ;  /* 0x000000069f9f7c20 */ /* 0x000fe20008410000 */
[----:B------:R-:W3:Y:S01]  /*9150*/  S2UR UR7, SR_CgaCtaId ;  /* 0x00000000000779c3 */ /* 0x000ee20000008800 */
[----:B------:R-:W-:Y:S01]  /*9160*/  UIADD3 UR61, UR61, 0x38840, URZ ;  /* 0x000388403d3d7890 */ /* 0x000fe2000fffe03f */
[----:B------:R-:W5:Y:S01]  /*9170*/  MUFU.TANH R171, R171 ;  /* 0x000000ab00ab7308 */ /* 0x000f620000002400 */
[----:B----4-:R-:W-:-:S07]  /*9180*/  IMAD.IADD R152, R173, 0x1, R160 ;  /* 0x00000001ad987824 */ /* 0x010fce00078e02a0 */
[----:B------:R-:W4:Y:S01]  /*9190*/  MUFU.TANH R0, R0 ;  /* 0x0000000000007308 */ /* 0x000f220000002400 */
[C---:B------:R-:W-:Y:S02]  /*91a0*/  ISETP.GT.AND P4, PT, R152.reuse, 0x8, PT ;  /* 0x000000089800780c */ /* 0x040fe40003f84270 */
[----:B------:R-:W-:Y:S02]  /*91b0*/  ISETP.GT.AND P6, PT, R152, 0x9, PT ;  /* 0x000000099800780c */ /* 0x000fe40003fc4270 */
[----:B0-----:R-:W-:Y:S02]  /*91c0*/  FSEL R210, R210, -INF , P4 ;  /* 0xff800000d2d27808 */ /* 0x001fe40002000000 */
[C---:B------:R-:W-:Y:S01]  /*91d0*/  ISETP.GT.AND P4, PT, R152.reuse, 0x20, PT ;  /* 0x000000209800780c */ /* 0x040fe20003f84270 */
[----:B------:R-:W0:Y:S01]  /*91e0*/  MUFU.TANH R2, R2 ;  /* 0x0000000200027308 */ /* 0x000e220000002400 */
[----:B------:R-:W-:Y:S02]  /*91f0*/  ISETP.GT.AND P1, PT, R152, 0x11, PT ;  /* 0x000000119800780c */ /* 0x000fe40003f24270 */
[----:B-1----:R-:W-:Y:S01]  /*9200*/  FSEL R179, R3, -INF , P6 ;  /* 0xff80000003b37808 */ /* 0x002fe20003000000 */
[----:B------:R-:W-:Y:S01]  /*9210*/  IMAD.IADD R3, R173, 0x1, R153 ;  /* 0x00000001ad037824 */ /* 0x000fe200078e0299 */
[----:B--2---:R-:W-:Y:S01]  /*9220*/  FSEL R200, R200, -INF , P4 ;  /* 0xff800000c8c87808 */ /* 0x004fe20002000000 */
[----:B---3--:R-:W-:Y:S01]  /*9230*/  UPRMT UR61, UR7, 0x654, UR61 ;  /* 0x00000654073d7896 */ /* 0x008fe2000800003d */
[C---:B------:R-:W-:Y:S01]  /*9240*/  ISETP.GT.AND P4, PT, R152.reuse, 0x38, PT ;  /* 0x000000389800780c */ /* 0x040fe20003f84270 */
[----:B------:R-:W1:Y:S01]  /*9250*/  MUFU.TANH R204, R204 ;  /* 0x000000cc00cc7308 */ /* 0x000e620000002400 */
[----:B------:R-:W-:-:S02]  /*9260*/  ISETP.GT.AND P2, PT, R152, RZ, PT ;  /* 0x000000ff9800720c */ /* 0x000fc40003f44270 */
[----:B------:R-:W-:Y:S02]  /*9270*/  FSEL R165, R177, -INF , P1 ;  /* 0xff800000b1a57808 */ /* 0x000fe40000800000 */
[----:B------:R-:W-:Y:S02]  /*9280*/  ISETP.GT.AND P1, PT, R152, 0x29, PT ;  /* 0x000000299800780c */ /* 0x000fe40003f24270 */
[----:B-----5:R-:W-:Y:S01]  /*9290*/  FSEL R198, R198, -INF , P4 ;  /* 0xff800000c6c67808 */ /* 0x020fe20002000000 */
[----:B------:R-:W2:Y:S01]  /*92a0*/  MUFU.TANH R206, R206 ;  /* 0x000000ce00ce7308 */ /* 0x000ea20000002400 */
[----:B------:R-:W-:Y:S01]  /*92b0*/  ISETP.GT.AND P4, PT, R3, RZ, PT ;  /* 0x000000ff0300720c */ /* 0x000fe20003f84270 */
[----:B------:R-:W-:Y:S01]  /*92c0*/  SYNCS.ARRIVE.TRANS64.RED.A1T0 RZ, [UR61], RZ ;  /* 0x000000ffffff79a7 */ /* 0x000fe2000810043d */
[----:B------:R-:W-:Y:S02]  /*92d0*/  ISETP.GT.AND P3, PT, R152, 0x1, PT ;  /* 0x000000019800780c */ /* 0x000fe40003f64270 */
[----:B------:R-:W-:-:S02]  /*92e0*/  FSEL R208, R208, -INF , P2 ;  /* 0xff800000d0d07808 */ /* 0x000fc40001000000 */
[----:B------:R-:W-:Y:S01]  /*92f0*/  FSEL R160, R171, -INF , P1 ;  /* 0xff800000aba07808 */ /* 0x000fe20000800000 */
[----:B------:R-:W3:Y:S01]  /*9300*/  MUFU.TANH R180, R180 ;  /* 0x000000b400b47308 */ /* 0x000ee20000002400 */
[----:B----4-:R-:W-:Y:S02]  /*9310*/  FSEL R171, R0, -INF , P4 ;  /* 0xff80000000ab7808 */ /* 0x010fe40002000000 */
[----:B0-----:R-:W-:Y:S02]  /*9320*/  FSEL R170, R2, -INF , P3 ;  /* 0xff80000002aa7808 */ /* 0x001fe40001800000 */
[----:B------:R-:W-:Y:S02]  /*9330*/  FMNMX.FTZ R0, R208, R228, !PT ;  /* 0x000000e4d0007209 */ /* 0x000fe40007810000 */
[----:B------:R-:W-:Y:S01]  /*9340*/  ISETP.GT.AND P5, PT, R152, 0x10, PT ;  /* 0x000000109800780c */ /* 0x000fe20003fa4270 */
[----:B------:R-:W0:Y:S01]  /*9350*/  MUFU.TANH R181, R181 ;  /* 0x000000b500b57308 */ /* 0x000e220000002400 */
[----:B------:R-:W-:-:S02]  /*9360*/  FMNMX.FTZ R0, R170, R0, !PT ;  /* 0x00000000aa007209 */ /* 0x000fc40007810000 */
[----:B-1----:R-:W-:Y:S02]  /*9370*/  FSEL R204, R204, -INF , P5 ;  /* 0xff800000cccc7808 */ /* 0x002fe40002800000 */
[----:B------:R-:W-:Y:S02]  /*9380*/  FMNMX.FTZ R0, R210, R0, !PT ;  /* 0x00000000d2007209 */ /* 0x000fe40007810000 */
[C---:B------:R-:W-:Y:S01]  /*9390*/  ISETP.GT.AND P2, PT, R152.reuse, 0x18, PT ;  /* 0x000000189800780c */ /* 0x040fe20003f44270 */
[----:B------:R-:W1:Y:S01]  /*93a0*/  MUFU.TANH R202, R202 ;  /* 0x000000ca00ca7308 */ /* 0x000e620000002400 */
[----:B------:R-:W-:Y:S02]  /*93b0*/  FMNMX.FTZ R0, R179, R0, !PT ;  /* 0x00000000b3007209 */ /* 0x000fe40007810000 */
[----:B------:R-:W-:Y:S02]  /*93c0*/  ISETP.GT.AND P3, PT, R152, 0x19, PT ;  /* 0x000000199800780c */ /* 0x000fe40003f64270 */
[----:B------:R-:W-:-:S02]  /*93d0*/  FMNMX.FTZ R0, R204, R0, !PT ;  /* 0x00000000cc007209 */ /* 0x000fc40007810000 */
[----:B--2---:R-:W-:Y:S01]  /*93e0*/  FSEL R206, R206, -INF , P2 ;  /* 0xff800000cece7808 */ /* 0x004fe20001000000 */
[----:B------:R-:W2:Y:S01]  /*93f0*/  MUFU.TANH R196, R196 ;  /* 0x000000c400c47308 */ /* 0x000ea20000002400 */
[----:B------:R-:W-:Y:S02]  /*9400*/  FMNMX.FTZ R0, R165, R0, !PT ;  /* 0x00000000a5007209 */ /* 0x000fe40007810000 */
[----:B---3--:R-:W-:Y:S02]  /*9410*/  FSEL R177, R180, -INF , P3 ;  /* 0xff800000b4b17808 */ /* 0x008fe40001800000 */
[----:B------:R-:W-:Y:S02]  /*9420*/  FMNMX.FTZ R0, R206, R0, !PT ;  /* 0x00000000ce007209 */ /* 0x000fe40007810000 */
[----:B------:R-:W-:Y:S01]  /*9430*/  ISETP.GT.AND P6, PT, R152, 0x21, PT ;  /* 0x000000219800780c */ /* 0x000fe20003fc4270 */
[----:B------:R-:W3:Y:S01]  /*9440*/  MUFU.TANH R174, R174 ;  /* 0x000000ae00ae7308 */ /* 0x000ee20000002400 */
[----:B------:R-:W-:-:S02]  /*9450*/  FMNMX.FTZ R0, R177, R0, !PT ;  /* 0x00000000b1007209 */ /* 0x000fc40007810000 */
[----:B------:R-:W-:Y:S02]  /*9460*/  ISETP.GT.AND P5, PT, R152, 0x28, PT ;  /* 0x000000289800780c */ /* 0x000fe40003fa4270 */
[----:B0-----:R-:W-:Y:S02]  /*9470*/  FSEL R172, R181, -INF , P6 ;  /* 0xff800000b5ac7808 */ /* 0x001fe40003000000 */
[----:B------:R-:W-:Y:S01]  /*9480*/  FMNMX.FTZ R0, R200, R0, !PT ;  /* 0x00000000c8007209 */ /* 0x000fe20007810000 */
[----:B------:R-:W0:Y:S01]  /*9490*/  MUFU.TANH R161, R161 ;  /* 0x000000a100a17308 */ /* 0x000e220000002400 */
[----:B-1----:R-:W-:Y:S02]  /*94a0*/  FSEL R202, R202, -INF , P5 ;  /* 0xff800000caca7808 */ /* 0x002fe40002800000 */
[----:B------:R-:W-:Y:S02]  /*94b0*/  FMNMX.FTZ R0, R172, R0, !PT ;  /* 0x00000000ac007209 */ /* 0x000fe40007810000 */
[----:B------:R-:W-:-:S02]  /*94c0*/  ISETP.GT.AND P2, PT, R152, 0x30, PT ;  /* 0x000000309800780c */ /* 0x000fc40003f44270 */
[----:B------:R-:W-:Y:S01]  /*94d0*/  FMNMX.FTZ R0, R202, R0, !PT ;  /* 0x00000000ca007209 */ /* 0x000fe20007810000 */
[----:B------:R-:W1:Y:S01]  /*94e0*/  MUFU.TANH R192, R192 ;  /* 0x000000c000c07308 */ /* 0x000e620000002400 */
[----:B------:R-:W-:Y:S02]  /*94f0*/  ISETP.GT.AND P3, PT, R152, 0x31, PT ;  /* 0x000000319800780c */ /* 0x000fe40003f64270 */
[----:B--2---:R-:W-:Y:S02]  /*9500*/  FSEL R196, R196, -INF , P2 ;  /* 0xff800000c4c47808 */ /* 0x004fe40001000000 */
[----:B------:R-:W-:Y:S02]  /*9510*/  FMNMX.FTZ R0, R160, R0, !PT ;  /* 0x00000000a0007209 */ /* 0x000fe40007810000 */
[----:B---3--:R-:W-:Y:S01]  /*9520*/  FSEL R2, R174, -INF , P3 ;  /* 0xff800000ae027808 */ /* 0x008fe20001800000 */
[----:B------:R-:W2:Y:S01]  /*9530*/  MUFU.TANH R175, R175 ;  /* 0x000000af00af7308 */ /* 0x000ea20000002400 */
[----:B------:R-:W-:-:S02]  /*9540*/  FMNMX.FTZ R0, R196, R0, !PT ;  /* 0x00000000c4007209 */ /* 0x000fc40007810000 */
[----:B------:R-:W-:Y:S02]  /*9550*/  ISETP.GT.AND P6, PT, R152, 0x39, PT ;  /* 0x000000399800780c */ /* 0x000fe40003fc4270 */
[----:B------:R-:W-:Y:S02]  /*9560*/  FMNMX.FTZ R0, R2, R0, !PT ;  /* 0x0000000002007209 */ /* 0x000fe40007810000 */
[C---:B------:R-:W-:Y:S01]  /*9570*/  ISETP.GT.AND P5, PT, R152.reuse, 0x40, PT ;  /* 0x000000409800780c */ /* 0x040fe20003fa4270 */
[----:B------:R-:W3:Y:S01]  /*9580*/  MUFU.TANH R194, R194 ;  /* 0x000000c200c27308 */ /* 0x000ee20000002400 */
[C---:B------:R-:W-:Y:S02]  /*9590*/  ISETP.GT.AND P1, PT, R152.reuse, 0x41, PT ;  /* 0x000000419800780c */ /* 0x040fe40003f24270 */
[C---:B------:R-:W-:Y:S02]  /*95a0*/  ISETP.GT.AND P2, PT, R152.reuse, 0x48, PT ;  /* 0x000000489800780c */ /* 0x040fe40003f44270 */
[----:B------:R-:W-:-:S02]  /*95b0*/  ISETP.GT.AND P3, PT, R152, 0x49, PT ;  /* 0x000000499800780c */ /* 0x000fc40003f64270 */
[----:B0-----:R-:W-:Y:S01]  /*95c0*/  FSEL R156, R161, -INF , P6 ;  /* 0xff800000a19c7808 */ /* 0x001fe20003000000 */
[----:B------:R0:W4:Y:S01]  /*95d0*/  MUFU.TANH R152, R157 ;  /* 0x0000009d00987308 */ /* 0x0001220000002400 */
[----:B------:R-:W-:Y:S02]  /*95e0*/  FMNMX.FTZ R0, R198, R0, !PT ;  /* 0x00000000c6007209 */ /* 0x000fe40007810000 */
[----:B-1----:R-:W-:Y:S02]  /*95f0*/  FSEL R192, R192, -INF , P5 ;  /* 0xff800000c0c07808 */ /* 0x002fe40002800000 */
[----:B------:R-:W-:Y:S02]  /*9600*/  FMNMX.FTZ R0, R156, R0, !PT ;  /* 0x000000009c007209 */ /* 0x000fe40007810000 */
[----:B--2---:R-:W-:Y:S01]  /*9610*/  FSEL R175, R175, -INF , P1 ;  /* 0xff800000afaf7808 */ /* 0x004fe20000800000 */
[----:B------:R-:W1:Y:S01]  /*9620*/  MUFU.TANH R4, R4 ;  /* 0x0000000400047308 */ /* 0x000e620000002400 */
[----:B------:R-:W-:Y:S01]  /*9630*/  FMNMX.FTZ R0, R192, R0, !PT ;  /* 0x00000000c0007209 */ /* 0x000fe20007810000 */
[----:B0-----:R-:W-:Y:S01]  /*9640*/  FMUL.FTZ R157, R162, UR6 ;  /* 0x00000006a29d7c20 */ /* 0x001fe20008410000 */
[----:B---3--:R-:W-:-:S02]  /*9650*/  FSEL R194, R194, -INF , P2 ;  /* 0xff800000c2c27808 */ /* 0x008fc40001000000 */
[----:B------:R-:W-:Y:S02]  /*9660*/  FMNMX.FTZ R0, R175, R0, !PT ;  /* 0x00000000af007209 */ /* 0x000fe40007810000 */
[C---:B------:R-:W-:Y:S01]  /*9670*/  ISETP.GT.AND P5, PT, R3.reuse, 0x8, PT ;  /* 0x000000080300780c */ /* 0x040fe20003fa4270 */
[----:B------:R-:W0:Y:S01]  /*9680*/  MUFU.TANH R176, R176 ;  /* 0x000000b000b07308 */ /* 0x000e220000002400 */
[----:B----4-:R-:W-:Y:S02]  /*9690*/  FSEL R152, R152, -INF , P3 ;  /* 0xff80000098987808 */ /* 0x010fe40001800000 */
[----:B------:R-:W-:Y:S02]  /*96a0*/  FMNMX.FTZ R0, R194, R0, !PT ;  /* 0x00000000c2007209 */ /* 0x000fe40007810000 */
[----:B------:R-:W-:Y:S02]  /*96b0*/  ISETP.GT.AND P2, PT, R3, 0x10, PT ;  /* 0x000000100300780c */ /* 0x000fe40003f44270 */
[----:B------:R-:W-:Y:S01]  /*96c0*/  FMNMX.FTZ R0, R152, R0, !PT ;  /* 0x0000000098007209 */ /* 0x000fe20007810000 */
[----:B------:R-:W2:Y:S01]  /*96d0*/  MUFU.TANH R209, R209 ;  /* 0x000000d100d17308 */ /* 0x000ea20000002400 */
[----:B-1----:R-:W-:-:S02]  /*96e0*/  FSEL R174, R4, -INF , P5 ;  /* 0xff80000004ae7808 */ /* 0x002fc40002800000 */
[C---:B------:R-:W-:Y:S01]  /*96f0*/  ISETP.GT.AND P6, PT, R3.reuse, 0x1, PT ;  /* 0x000000010300780c */ /* 0x040fe20003fc4270 */
[----:B------:R-:W1:Y:S01]  /*9700*/  SHFL.BFLY PT, R4, R0, 0x2, 0x1f ;  /* 0x0c401f0000047f89 */ /* 0x000e6200000e0000 */
[C---:B------:R-:W-:Y:S02]  /*9710*/  ISETP.GT.AND P5, PT, R3.reuse, 0x20, PT ;  /* 0x000000200300780c */ /* 0x040fe40003fa4270 */
[C---:B------:R-:W-:Y:S01]  /*9720*/  ISETP.GT.AND P1, PT, R3.reuse, 0x9, PT ;  /* 0x000000090300780c */ /* 0x040fe20003f24270 */
[----:B------:R-:W3:Y:S01]  /*9730*/  MUFU.TANH R169, R169 ;  /* 0x000000a900a97308 */ /* 0x000ee20000002400 */
[----:B0-----:R-:W-:Y:S02]  /*9740*/  FSEL R173, R176, -INF , P2 ;  /* 0xff800000b0ad7808 */ /* 0x001fe40001000000 */
[C---:B------:R-:W-:Y:S02]  /*9750*/  ISETP.GT.AND P2, PT, R3.reuse, 0x28, PT ;  /* 0x000000280300780c */ /* 0x040fe40003f44270 */
[----:B------:R-:W-:-:S02]  /*9760*/  ISETP.GT.AND P3, PT, R3, 0x11, PT ;  /* 0x000000110300780c */ /* 0x000fc40003f64270 */
[----:B------:R-:W-:Y:S01]  /*9770*/  ISETP.GT.AND P4, PT, R3, 0x18, PT ;  /* 0x000000180300780c */ /* 0x000fe20003f84270 */
[----:B------:R-:W0:Y:S01]  /*9780*/  MUFU.TANH R207, R207 ;  /* 0x000000cf00cf7308 */ /* 0x000e220000002400 */
[----:B--2---:R-:W-:Y:S02]  /*9790*/  FSEL R209, R209, -INF , P6 ;  /* 0xff800000d1d17808 */ /* 0x004fe40003000000 */
[----:B------:R-:W-:-:S05]  /*97a0*/  ISETP.GT.AND P6, PT, R3, 0x19, PT ;  /* 0x000000190300780c */ /* 0x000fca0003fc4270 */
[----:B------:R-:W2:Y:S01]  /*97b0*/  MUFU.TANH R168, R168 ;  /* 0x000000a800a87308 */ /* 0x000ea20000002400 */
[----:B---3--:R-:W-:Y:S02]  /*97c0*/  FSEL R153, R169, -INF , P2 ;  /* 0xff800000a9997808 */ /* 0x008fe40001000000 */
[----:B------:R-:W-:Y:S02]  /*97d0*/  ISETP.GT.AND P2, PT, R3, 0x40, PT ;  /* 0x000000400300780c */ /* 0x000fe40003f44270 */
[----:B-1----:R-:W-:-:S03]  /*97e0*/  FMNMX.FTZ R4, R0, R4, !PT ;  /* 0x0000000400047209 */ /* 0x002fc60007810000 */
[----:B------:R-:W-:Y:S01]  /*97f0*/  MUFU.TANH R163, R163 ;  /* 0x000000a300a37308 */ /* 0x000fe20000002400 */
[----:B0-----:R-:W-:Y:S01]  /*9800*/  FSEL R207, R207, -INF , P6 ;  /* 0xff800000cfcf7808 */ /* 0x001fe20003000000 */
[----:B------:R-:W0:Y:S06]  /*9810*/  SHFL.BFLY PT, R0, R4, 0x1, 0x1f ;  /* 0x0c201f0004007f89 */ /* 0x000e2c00000e0000 */
[----:B------:R-:W1:Y:S01]  /*9820*/  MUFU.TANH R211, R211 ;  /* 0x000000d300d37308 */ /* 0x000e620000002400 */
[----:B--2---:R-:W-:Y:S02]  /*9830*/  FSEL R161, R168, -INF , P5 ;  /* 0xff800000a8a17808 */ /* 0x004fe40002800000 */
[----:B------:R-:W-:-:S05]  /*9840*/  ISETP.GT.AND P5, PT, R3, 0x49, PT ;  /* 0x000000490300780c */ /* 0x000fca0003fa4270 */
[----:B------:R-:W2:Y:S08]  /*9850*/  MUFU.TANH R205, R205 ;  /* 0x000000cd00cd7308 */ /* 0x000eb00000002400 */
[----:B------:R-:W3:Y:S01]  /*9860*/  MUFU.TANH R178, R178 ;  /* 0x000000b200b27308 */ /* 0x000ee20000002400 */
[----:B-1----:R-:W-:Y:S02]  /*9870*/  FSEL R211, R211, -INF , P1 ;  /* 0xff800000d3d37808 */ /* 0x002fe40000800000 */
[----:B0-----:R-:W-:-:S02]  /*9880*/  FMNMX.FTZ R4, R4, R0, !PT ;  /* 0x0000000004047209 */ /* 0x001fc40007810000 */
[----:B------:R-:W-:Y:S02]  /*9890*/  ISETP.GT.AND P1, PT, R3, 0x21, PT ;  /* 0x000000210300780c */ /* 0x000fe40003f24270 */
[C---:B------:R-:W-:Y:S01]  /*98a0*/  FSETP.NEU.FTZ.AND P6, PT, R4.reuse, -INF , PT ;  /* 0xff8000000400780b */ /* 0x040fe20003fdd000 */
[C---:B------:R-:W-:Y:S01]  /*98b0*/  FMUL.FTZ R169, R4.reuse, UR5 ;  /* 0x0000000504a97c20 */ /* 0x040fe20008410000 */
[----:B------:R-:W0:Y:S01]  /*98c0*/  MUFU.TANH R201, R201 ;  /* 0x000000c900c97308 */ /* 0x000e220000002400 */
[----:B--2---:R-:W-:Y:S02]  /*98d0*/  FSEL R205, R205, -INF , P3 ;  /* 0xff800000cdcd7808 */ /* 0x004fe40001800000 */
[----:B------:R-:W-:Y:S02]  /*98e0*/  FSEL R0, R4, RZ, P6 ;  /* 0x000000ff04007208 */ /* 0x000fe40003000000 */
[----:B------:R-:W-:Y:S02]  /*98f0*/  FSEL R169, R169, RZ, P6 ;  /* 0x000000ffa9a97208 */ /* 0x000fe40003000000 */
[----:B------:R-:W-:Y:S01]  /*9900*/  ISETP.GT.AND P6, PT, R3, 0x31, PT ;  /* 0x000000310300780c */ /* 0x000fe20003fc4270 */
[----:B------:R-:W1:Y:S01]  /*9910*/  MUFU.TANH R203, R203 ;  /* 0x000000cb00cb7308 */ /* 0x000e620000002400 */
[----:B---3--:R-:W-:Y:S01]  /*9920*/  FSEL R164, R178, -INF , P4 ;  /* 0xff800000b2a47808 */ /* 0x008fe20002000000 */
[--C-:B------:R-:W-:Y:S01]  /*9930*/  FFMA.FTZ R208, R208, UR5, -R169.reuse ;  /* 0x00000005d0d07c23 */ /* 0x100fe200080108a9 */
[----:B------:R-:W-:Y:S01]  /*9940*/  FSEL R197, R163, -INF , P6 ;  /* 0xff800000a3c57808 */ /* 0x000fe20003000000 */
        /* <DEDUP_REMOVED lines=19> */
[----:B------:R-:W-:Y:S01]  /*9a80*/  FMNMX.FTZ R169, R171, R21, !PT ;  /* 0x00000015aba97209 */ /* 0x000fe20007810000 */
[----:B------:R-:W2:Y:S01]  /*9a90*/  MUFU.TANH R157, R157 ;  /* 0x0000009d009d7308 */ /* 0x000ea20000002400 */
[----:B0-----:R-:W-:Y:S01]  /*9aa0*/  FSEL R201, R201, -INF , P1 ;  /* 0xff800000c9c97808 */ /* 0x001fe20000800000 */
[----:B------:R-:W-:Y:S01]  /*9ab0*/  FMUL.FTZ R172, R154, UR6 ;  /* 0x000000069aac7c20 */ /* 0x000fe20008410000 */
[----:B------:R-:W-:Y:S01]  /*9ac0*/  FMNMX.FTZ R169, R209, R169, !PT ;  /* 0x000000a9d1a97209 */ /* 0x000fe20007810000 */
[----:B------:R-:W-:Y:S01]  /*9ad0*/  FADD.FTZ R0, -R0, R228 ;  /* 0x000000e400007221 */ /* 0x000fe20000010100 */
[----:B------:R-:W-:-:S02]  /*9ae0*/  ISETP.GT.AND P3, PT, R3, 0x29, PT ;  /* 0x000000290300780c */ /* 0x000fc40003f64270 */
[----:B------:R-:W-:Y:S01]  /*9af0*/  FMNMX.FTZ R169, R174, R169, !PT ;  /* 0x000000a9aea97209 */ /* 0x000fe20007810000 */
[----:B------:R-:W0:Y:S01]  /*9b00*/  MUFU.TANH R166, R166 ;  /* 0x000000a600a67308 */ /* 0x000e220000002400 */
[----:B------:R-:W-:Y:S01]  /*9b10*/  ISETP.GT.AND P4, PT, R3, 0x30, PT ;  /* 0x000000300300780c */ /* 0x000fe20003f84270 */
[----:B------:R-:W-:Y:S01]  /*9b20*/  FMUL.FTZ R0, R0, UR5 ;  /* 0x0000000500007c20 */ /* 0x000fe20008410000 */
[----:B------:R-:W-:Y:S02]  /*9b30*/  FMNMX.FTZ R169, R211, R169, !PT ;  /* 0x000000a9d3a97209 */ /* 0x000fe40007810000 */
[----:B-1----:R-:W-:Y:S02]  /*9b40*/  FSEL R203, R203, -INF , P3 ;  /* 0xff800000cbcb7808 */ /* 0x002fe40001800000 */
[----:B------:R-:W-:Y:S01]  /*9b50*/  FMNMX.FTZ R169, R173, R169, !PT ;  /* 0x000000a9ada97209 */ /* 0x000fe20007810000 */
[----:B------:R-:W1:Y:S01]  /*9b60*/  MUFU.TANH R199, R199 ;  /* 0x000000c700c77308 */ /* 0x000e620000002400 */
[----:B--2---:R-:W-:-:S02]  /*9b70*/  FSEL R157, R157, -INF , P4 ;  /* 0xff8000009d9d7808 */ /* 0x004fc40002000000 */
[----:B------:R-:W-:Y:S02]  /*9b80*/  FMNMX.FTZ R169, R205, R169, !PT ;  /* 0x000000a9cda97209 */ /* 0x000fe40007810000 */
[C---:B------:R-:W-:Y:S02]  /*9b90*/  ISETP.GT.AND P6, PT, R3.reuse, 0x38, PT ;  /* 0x000000380300780c */ /* 0x040fe40003fc4270 */
[----:B------:R-:W-:Y:S01]  /*9ba0*/  FMNMX.FTZ R169, R164, R169, !PT ;  /* 0x000000a9a4a97209 */ /* 0x000fe20007810000 */
[----:B------:R-:W2:Y:S01]  /*9bb0*/  MUFU.TANH R172, R172 ;  /* 0x000000ac00ac7308 */ /* 0x000ea20000002400 */
[----:B------:R-:W-:Y:S02]  /*9bc0*/  ISETP.GT.AND P1, PT, R3, 0x39, PT ;  /* 0x000000390300780c */ /* 0x000fe40003f24270 */
[----:B------:R-:W-:Y:S02]  /*9bd0*/  FMNMX.FTZ R169, R207, R169, !PT ;  /* 0x000000a9cfa97209 */ /* 0x000fe40007810000 */
[----:B------:R-:W-:-:S02]  /*9be0*/  ISETP.GT.AND P3, PT, R3, 0x41, PT ;  /* 0x000000410300780c */ /* 0x000fc40003f64270 */
[----:B------:R-:W-:Y:S01]  /*9bf0*/  FMNMX.FTZ R169, R161, R169, !PT ;  /* 0x000000a9a1a97209 */ /* 0x000fe20007810000 */
[----:B------:R-:W3:Y:S01]  /*9c00*/  MUFU.TANH R193, R193 ;  /* 0x000000c100c17308 */ /* 0x000ee20000002400 */
[----:B------:R-:W-:Y:S02]  /*9c10*/  ISETP.GT.AND P4, PT, R3, 0x48, PT ;  /* 0x000000480300780c */ /* 0x000fe40003f84270 */
[----:B------:R-:W-:Y:S02]  /*9c20*/  FMNMX.FTZ R169, R201, R169, !PT ;  /* 0x000000a9c9a97209 */ /* 0x000fe40007810000 */
[----:B0-----:R-:W-:Y:S02]  /*9c30*/  FSEL R155, R166, -INF , P6 ;  /* 0xff800000a69b7808 */ /* 0x001fe40003000000 */
[----:B------:R-:W-:Y:S01]  /*9c40*/  FMNMX.FTZ R169, R153, R169, !PT ;  /* 0x000000a999a97209 */ /* 0x000fe20007810000 */
[----:B------:R-:W0:Y:S01]  /*9c50*/  MUFU.TANH R195, R195 ;  /* 0x000000c300c37308 */ /* 0x000e220000002400 */
[----:B-1----:R-:W-:-:S02]  /*9c60*/  FSEL R199, R199, -INF , P1 ;  /* 0xff800000c7c77808 */ /* 0x002fc40000800000 */
[----:B------:R-:W-:Y:S02]  /*9c70*/  FMNMX.FTZ R169, R203, R169, !PT ;  /* 0x000000a9cba97209 */ /* 0x000fe40007810000 */
[----:B--2---:R-:W-:Y:S02]  /*9c80*/  FSEL R172, R172, -INF , P2 ;  /* 0xff800000acac7808 */ /* 0x004fe40001000000 */
[----:B------:R-:W-:Y:S01]  /*9c90*/  FMNMX.FTZ R169, R157, R169, !PT ;  /* 0x000000a99da97209 */ /* 0x000fe20007810000 */
[----:B------:R-:W-:Y:S01]  /*9ca0*/  MUFU.EX2 R158, R2 ;  /* 0x00000002009e7308 */ /* 0x000fe20000000800 */
[----:B---3--:R-:W-:Y:S02]  /*9cb0*/  FSEL R193, R193, -INF , P3 ;  /* 0xff800000c1c17808 */ /* 0x008fe40001800000 */
[----:B------:R-:W-:-:S04]  /*9cc0*/  FMNMX.FTZ R3, R197, R169, !PT ;  /* 0x000000a9c5037209 */ /* 0x000fc80007810000 */
[----:B------:R-:W-:Y:S01]  /*9cd0*/  FMNMX.FTZ R3, R155, R3, !PT ;  /* 0x000000039b037209 */ /* 0x000fe20007810000 */
[----:B------:R-:W1:Y:S01]  /*9ce0*/  MUFU.TANH R169, R159 ;  /* 0x0000009f00a97308 */ /* 0x000e620000002400 */
[----:B0-----:R-:W-:Y:S02]  /*9cf0*/  FSEL R195, R195, -INF , P4 ;  /* 0xff800000c3c37808 */ /* 0x001fe40002000000 */
[----:B------:R-:W-:-:S04]  /*9d00*/  FMNMX.FTZ R3, R199, R3, !PT ;  /* 0x00000003c7037209 */ /* 0x000fc80007810000 */
[----:B------:R-:W-:Y:S01]  /*9d10*/  FMNMX.FTZ R3, R172, R3, !PT ;  /* 0x00000003ac037209 */ /* 0x000fe20007810000 */
[----:B------:R-:W-:Y:S03]  /*9d20*/  MUFU.EX2 R208, R208 ;  /* 0x000000d000d07308 */ /* 0x000fe60000000800 */
[----:B------:R-:W-:-:S04]  /*9d30*/  FMNMX.FTZ R3, R193, R3, !PT ;  /* 0x00000003c1037209 */ /* 0x000fc80007810000 */
[----:B------:R-:W-:Y:S01]  /*9d40*/  FMNMX.FTZ R3, R195, R3, !PT ;  /* 0x00000003c3037209 */ /* 0x000fe20007810000 */
[----:B------:R-:W0:Y:S01]  /*9d50*/  MUFU.EX2 R0, R0 ;  /* 0x0000000000007308 */ /* 0x000e220000000800 */
[----:B-1----:R-:W-:-:S04]  /*9d60*/  FSEL R169, R169, -INF , P5 ;  /* 0xff800000a9a97808 */ /* 0x002fc80002800000 */
[----:B------:R-:W-:-:S03]  /*9d70*/  FMNMX.FTZ R3, R169, R3, !PT ;  /* 0x00000003a9037209 */ /* 0x000fc60007810000 */
[----:B------:R-:W1:Y:S02]  /*9d80*/  MUFU.EX2 R170, R170 ;  /* 0x000000aa00aa7308 */ /* 0x000e640000000800 */
[----:B------:R-:W2:Y:S06]  /*9d90*/  SHFL.BFLY PT, R154, R3, 0x2, 0x1f ;  /* 0x0c401f00039a7f89 */ /* 0x000eac00000e0000 */
[----:B------:R-:W-:Y:S01]  /*9da0*/  MUFU.EX2 R210, R210 ;  /* 0x000000d200d27308 */ /* 0x000fe20000000800 */
[----:B0-----:R-:W-:-:S07]  /*9db0*/  FFMA.FTZ R18, R0, R18, R208 ;  /* 0x0000001200127223 */ /* 0x001fce00000100d0 */
[----:B------:R-:W-:Y:S01]  /*9dc0*/  MUFU.EX2 R168, R168 ;  /* 0x000000a800a87308 */ /* 0x000fe20000000800 */
[----:B-1----:R-:W-:-:S07]  /*9dd0*/  FADD.FTZ R18, R170, R18 ;  /* 0x00000012aa127221 */ /* 0x002fce0000010000 */
[----:B------:R-:W-:Y:S01]  /*9de0*/  MUFU.EX2 R204, R204 ;  /* 0x000000cc00cc7308 */ /* 0x000fe20000000800 */
[----:B--2---:R-:W-:-:S05]  /*9df0*/  FMNMX.FTZ R3, R3, R154, !PT ;  /* 0x0000009a03037209 */ /* 0x004fca0007810000 */
[----:B------:R-:W0:Y:S02]  /*9e00*/  SHFL.BFLY PT, R154, R3, 0x1, 0x1f ;  /* 0x0c201f00039a7f89 */ /* 0x000e2400000e0000 */
[----:B------:R-:W-:Y:S08]  /*9e10*/  MUFU.EX2 R165, R165 ;  /* 0x000000a500a57308 */ /* 0x000ff00000000800 */
[----:B------:R-:W-:Y:S08]  /*9e20*/  MUFU.EX2 R206, R206 ;  /* 0x000000ce00ce7308 */ /* 0x000ff00000000800 */
[----:B------:R-:W-:Y:S01]  /*9e30*/  MUFU.EX2 R163, R163 ;  /* 0x000000a300a37308 */ /* 0x000fe20000000800 */
[----:B0-----:R-:W-:-:S07]  /*9e40*/  FMNMX.FTZ R3, R3, R154, !PT ;  /* 0x0000009a03037209 */ /* 0x001fce0007810000 */
[----:B------:R-:W-:Y:S01]  /*9e50*/  MUFU.EX2 R200, R200 ;  /* 0x000000c800c87308 */ /* 0x000fe20000000800 */
[----:B------:R-:W-:-:S04]  /*9e60*/  FSETP.NEU.FTZ.AND P1, PT, R3, -INF , PT ;  /* 0xff8000000300780b */ /* 0x000fc80003f3d000 */
[----:B------:R-:W-:-:S03]  /*9e70*/  FSEL R2, R3, RZ, P1 ;  /* 0x000000ff03027208 */ /* 0x000fc60000800000 */
[----:B------:R-:W-:Y:S02]  /*9e80*/  MUFU.EX2 R162, R162 ;  /* 0x000000a200a27308 */ /* 0x000fe40000000800 */
[----:B------:R-:W-:Y:S01]  /*9e90*/  FADD.FTZ R2, -R2, R21 ;  /* 0x0000001502027221 */ /* 0x000fe20000010100 */
[----:B------:R-:W-:-:S03]  /*9ea0*/  FMUL.FTZ R21, R3, UR5 ;  /* 0x0000000503157c20 */ /* 0x000fc60008410000 */
[----:B------:R-:W-:Y:S02]  /*9eb0*/  FMUL.FTZ R2, R2, UR5 ;  /* 0x0000000502027c20 */ /* 0x000fe40008410000 */
[----:B------:R-:W-:Y:S01]  /*9ec0*/  MUFU.EX2 R202, R202 ;  /* 0x000000ca00ca7308 */ /* 0x000fe20000000800 */
[----:B------:R-:W-:-:S05]  /*9ed0*/  FSEL R21, R21, RZ, P1 ;  /* 0x000000ff15157208 */ /* 0x000fca0000800000 */
        /* <DEDUP_REMOVED lines=20> */
[----:B------:R-:W-:Y:S08]  /*a020*/  MUFU.EX2 R2, R2 ;  /* 0x0000000200027308 */ /* 0x000ff00000000800 */
[----:B------:R-:W0:Y:S08]  /*a030*/  MUFU.EX2 R169, R171 ;  /* 0x000000ab00a97308 */ /* 0x000e300000000800 */
        /* <DEDUP_REMOVED lines=17> */
[----:B------:R-:W-:-:S04]  /*a150*/  FADD.FTZ R5, R200, R5 ;  /* 0x00000005c8057221 */ /* 0x000fc80000010000 */
[----:B------:R-:W-:Y:S02]  /*a160*/  FADD.FTZ R5, R162, R5 ;  /* 0x00000005a2057221 */ /* 0x000fe40000010000 */
[----:B------:R-:W1:Y:S01]  /*a170*/  MUFU.EX2 R207, R207 ;  /* 0x000000cf00cf7308 */ /* 0x000e620000000800 */
[----:B--2---:R-:W-:Y:S01]  /*a180*/  FADD.FTZ R18, R205, R18 ;  /* 0x00000012cd127221 */ /* 0x004fe20000010000 */
[----:B------:R-:W-:-:S06]  /*a190*/  FADD.FTZ R5, R202, R5 ;  /* 0x00000005ca057221 */ /* 0x000fcc0000010000 */
        /* <DEDUP_REMOVED lines=45> */
.L_x_2397:
[----:B------:R-:W0:Y:S01]  /*a470*/  S2UR UR7, SR_CgaCtaId ;  /* 0x00000000000779c3 */ /* 0x000e220000008800 */
[----:B------:R-:W-:Y:S01]  /*a480*/  R2UR UR6, R20 ;  /* 0x00000000140672ca */ /* 0x000fe200000e0000 */
[----:B------:R-:W-:Y:S01]  /*a490*/  UIADD3 UR4, UR4, 0x38860, URZ ;  /* 0x0003886004047890 */ /* 0x000fe2000fffe03f */
[----:B------:R-:W-:Y:S01]  /*a4a0*/  F2FP.F16.F32.PACK_AB R195, R21, R195 ;  /* 0x000000c315c3723e */ /* 0x000fe200000000ff */
[----:B------:R-:W-:Y:S01]  /*a4b0*/  UMOV UR37, UR36 ;  /* 0x0000002400257c82 */ /* 0x000fe20008000000 */
[----:B------:R-:W-:Y:S01]  /*a4c0*/  F2FP.F16.F32.PACK_AB R208, R170, R208 ;  /* 0x000000d0aad0723e */ /* 0x000fe200000000ff */
[----:B------:R-:W-:Y:S01]  /*a4d0*/  IMAD.MOV.U32 R21, RZ, RZ, R3 ;  /* 0x000000ffff157224 */ /* 0x000fe200078e0003 */
[----:B------:R-:W-:Y:S01]  /*a4e0*/  F2FP.F16.F32.PACK_AB R209, R209, R169 ;  /* 0x000000a9d1d1723e */ /* 0x000fe200000000ff */
[----:B------:R-:W-:Y:S01]  /*a4f0*/  IMAD.MOV.U32 R228, RZ, RZ, R4 ;  /* 0x000000ffffe47224 */ /* 0x000fe200078e0004 */
[----:B------:R-:W-:Y:S02]  /*a500*/  F2FP.F16.F32.PACK_AB R210, R168, R210 ;  /* 0x000000d2a8d2723e */ /* 0x000fe400000000ff */
[----:B------:R-:W-:-:S02]  /*a510*/  F2FP.F16.F32.PACK_AB R211, R211, R167 ;  /* 0x000000a7d3d3723e */ /* 0x000fc400000000ff */
[----:B------:R-:W-:Y:S01]  /*a520*/  F2FP.F16.F32.PACK_AB R204, R165, R204 ;  /* 0x000000cca5cc723e */ /* 0x000fe200000000ff */
[----:B------:R-:W-:Y:S01]  /*a530*/  UISETP.GT.AND UP0, UPT, UR60, UR6, UPT ;  /* 0x000000063c00728c */ /* 0x000fe2000bf04270 */
[----:B------:R-:W-:Y:S01]  /*a540*/  F2FP.F16.F32.PACK_AB R205, R205, R166 ;  /* 0x000000a6cdcd723e */ /* 0x000fe200000000ff */
[----:B------:R-:W-:Y:S01]  /*a550*/  UIADD3 UR60, UR60, -0x1, URZ ;  /* 0xffffffff3c3c7890 */ /* 0x000fe2000fffe03f */
[----:B------:R-:W-:Y:S02]  /*a560*/  F2FP.F16.F32.PACK_AB R206, R163, R206 ;  /* 0x000000cea3ce723e */ /* 0x000fe400000000ff */
[----:B------:R-:W-:Y:S02]  /*a570*/  F2FP.F16.F32.PACK_AB R207, R207, R164 ;  /* 0x000000a4cfcf723e */ /* 0x000fe400000000ff */
[----:B------:R-:W-:Y:S02]  /*a580*/  PLOP3.LUT P1, PT, PT, PT, UP0, 0x80, 0x0 ;  /* 0x000000000000781c */ /* 0x000fe40003f2f008 */
        /* <DEDUP_REMOVED lines=13> */
[----:B------:R-:W-:Y:S01]  /*a660*/  F2FP.F16.F32.PACK_AB R194, R152, R194 ;  /* 0x000000c298c2723e */ /* 0x000fe200000000ff */
[----:B------:R-:W-:Y:S01]  /*a670*/  IMAD.U32 R229, RZ, RZ, UR4 ;  /* 0x00000004ffe57e24 */ /* 0x000fe2000f8e00ff */
[----:B------:R-:W-:Y:S06]  /*a680*/  @P1 BRA `(.L_x_2398) ;  /* 0xffffffbc00581947 */ /* 0x000fec000383ffff */
[----:B------:R-:W-:-:S05]  /*a690*/  UMOV UR61, UR60 ;  /* 0x0000003c003d7c82 */ /* 0x000fca0008000000 */
.L_x_2387:
[----:B------:R-:W-:-:S13]  /*a6a0*/  R2UR UR4, R214 ;  /* 0x00000000d60472ca */ /* 0x000fda00000e0000 */
[----:B------:R-:W-:-:S06]  /*a6b0*/  UISETP.GE.AND UP0, UPT, UR61, UR4, UPT ;  /* 0x000000043d00728c */ /* 0x000fcc000bf06270 */
[----:B------:R-:W-:-:S13]  /*a6c0*/  PLOP3.LUT P1, PT, PT, PT, UP0, 0x80, 0x0 ;  /* 0x000000000000781c */ /* 0x000fda0003f2f008 */
[----:B------:R-:W-:Y:S05]  /*a6d0*/  @!P1 BRA `(.L_x_2399) ;  /* 0x0000003c00149947 */ /* 0x000fea0003800000 */
[----:B------:R-:W-:Y:S01]  /*a6e0*/  R2UR UR4, R17 ;  /* 0x00000000110472ca */ /* 0x000fe200000e0000 */
[----:B------:R-:W-:Y:S01]  /*a6f0*/  IMAD.MOV.U32 R20, RZ, RZ, R3 ;  /* 0x000000ffff147224 */ /* 0x000fe200078e0003 */
[----:B------:R-:W-:Y:S01]  /*a700*/  UMOV UR60, UR36 ;  /* 0x00000024003c7c82 */ /* 0x000fe20008000000 */
[----:B------:R-:W-:Y:S01]  /*a710*/  IMAD.MOV.U32 R21, RZ, RZ, R4 ;  /* 0x000000ffff157224 */ /* 0x000fe200078e0004 */
[----:B------:R-:W-:-:S09]  /*a720*/  ULDC UR37, c[0x0][0x9d8] ;  /* 0x0002760000257ab9 */ /* 0x000fd20000000800 */
[----:B------:R-:W-:-:S07]  /*a730*/  IMAD.U32 R22, RZ, RZ, UR4 ;  /* 0x00000004ff167e24 */ /* 0x000fce000f8e00ff */
.L_x_2410:
        /* <DEDUP_REMOVED lines=9> */
.L_x_2400:
        /* <DEDUP_REMOVED lines=8> */
.L_x_2401:
[----:B-1----:R-:W-:Y:S05]  /*a850*/  @P1 BRA `(.L_x_2402) ;  /* 0x0000000000081947 */ /* 0x002fea0003800000 */
[----:B------:R-:W1:Y:S02]  /*a860*/  SYNCS.PHASECHK.TRANS64.TRYWAIT P1, [UR4+0x38830], R3 ;  /* 0x03883003ff0075a7 */ /* 0x000e640008020144 */
[----:B-1----:R-:W-:Y:S05]  /*a870*/  @!P1 BRA `(.L_x_2403) ;  /* 0x0000010000f89947 */ /* 0x002fea0003800000 */
.L_x_2402:
        /* <DEDUP_REMOVED lines=592> */
.L_x_2404:
        /* <DEDUP_REMOVED lines=8> */
.L_x_2405:
[----:B---3--:R-:W-:Y:S05]  /*ce00*/  @P1 BRA `(.L_x_2406) ;  /* 0x0000000000081947 */ /* 0x008fea0003800000 */
[----:B------:R-:W3:Y:S02]  /*ce10*/  SYNCS.PHASECHK.TRANS64.TRYWAIT P1, [UR4+0x38850], R0 ;  /* 0x03885000ff0075a7 */ /* 0x000ee40008020144 */
[----:B---3--:R-:W-:Y:S05]  /*ce20*/  @!P1 BRA `(.L_x_2407) ;  /* 0x000000dc00a49947 */ /* 0x008fea0003800000 */
.L_x_2406:
        /* <DEDUP_REMOVED lines=37> */
.L_x_2408:
        /* <DEDUP_REMOVED lines=51> */
[----:B------:R-:W0:Y:S01]  /*d3b0*/  S2UR UR7, SR_CgaCtaId ;  /* 0x00000000000779c3 */ /* 0x000e220000008800 */
[----:B------:R-:W-:-:S02]  /*d3c0*/  R2UR UR6, R16 ;  /* 0x00000000100672ca */ /* 0x000fc400000e0000 */
[----:B------:R-:W3:Y:S01]  /*d3d0*/  MUFU.TANH R177, R177 ;  /* 0x000000b100b17308 */ /* 0x000ee20000002400 */
[----:B-1----:R-:W-:-:S07]  /*d3e0*/  FMNMX.FTZ R3, R176, R3, !PT ;  /* 0x00000003b0037209 */ /* 0x002fce0007810000 */
[----:B------:R-:W1:Y:S01]  /*d3f0*/  MUFU.TANH R180, R180 ;  /* 0x000000b400b47308 */ /* 0x000e620000002400 */
[----:B--2---:R-:W-:Y:S02]  /*d400*/  FMNMX.FTZ R3, R185, R3, !PT ;  /* 0x00000003b9037209 */ /* 0x004fe40007810000 */
[----:B------:R-:W-:-:S04]  /*d410*/  ULEA UR6, UR36, UR6, 0x3 ;  /* 0x0000000624067291 */ /* 0x000fc8000f8e183f */
[----:B------:R-:W-:Y:S01]  /*d420*/  UIADD3 UR6, UR6, 0x38840, URZ ;  /* 0x0003884006067890 */ /* 0x000fe2000fffe03f */
[----:B------:R-:W2:Y:S01]  /*d430*/  MUFU.TANH R168, R168 ;  /* 0x000000a800a87308 */ /* 0x000ea20000002400 */
[----:B---3--:R-:W-:Y:S02]  /*d440*/  FMNMX.FTZ R3, R177, R3, !PT ;  /* 0x00000003b1037209 */ /* 0x008fe40007810000 */
[----:B0-----:R-:W-:-:S05]  /*d450*/  UPRMT UR6, UR7, 0x654, UR6 ;  /* 0x0000065407067896 */ /* 0x001fca0008000006 */
[----:B------:R-:W0:Y:S01]  /*d460*/  MUFU.TANH R169, R169 ;  /* 0x000000a900a97308 */ /* 0x000e220000002400 */
[----:B-1----:R-:W-:-:S03]  /*d470*/  FMNMX.FTZ R3, R180, R3, !PT ;  /* 0x00000003b4037209 */ /* 0x002fc60007810000 */
[----:B------:R-:W-:Y:S04]  /*d480*/  SYNCS.ARRIVE.TRANS64.RED.A1T0 RZ, [UR6], RZ ;  /* 0x000000ffffff79a7 */ /* 0x000fe80008100406 */
        /* <DEDUP_REMOVED lines=200> */
.L_x_2409:
[----:B------:R-:W0:Y:S01]  /*e110*/  S2UR UR7, SR_CgaCtaId ;  /* 0x00000000000779c3 */ /* 0x000e220000008800 */
[----:B------:R-:W-:Y:S01]  /*e120*/  R2UR UR6, R214 ;  /* 0x00000000d60672ca */ /* 0x000fe200000e0000 */
[----:B------:R-:W-:Y:S01]  /*e130*/  UIADD3 UR4, UR4, 0x38860, URZ ;  /* 0x0003886004047890 */ /* 0x000fe2000fffe03f */
[----:B------:R-:W-:Y:S01]  /*e140*/  F2FP.F16.F32.PACK_AB R210, R184, R22 ;  /* 0x00000016b8d2723e */ /* 0x000fe200000000ff */
[----:B------:R-:W-:Y:S01]  /*e150*/  UMOV UR60, UR36 ;  /* 0x00000024003c7c82 */ /* 0x000fe20008000000 */
[----:B------:R-:W-:Y:S01]  /*e160*/  F2FP.F16.F32.PACK_AB R208, R189, R21 ;  /* 0x00000015bdd0723e */ /* 0x000fe200000000ff */
[----:B------:R-:W-:Y:S01]  /*e170*/  IMAD.MOV.U32 R21, RZ, RZ, R4 ;  /* 0x000000ffff157224 */ /* 0x000fe200078e0004 */
[----:B------:R-:W-:Y:S02]  /*e180*/  F2FP.F16.F32.PACK_AB R194, R20, R156 ;  /* 0x0000009c14c2723e */ /* 0x000fe400000000ff */
        /* <DEDUP_REMOVED lines=24> */
[----:B------:R-:W-:Y:S01]  /*e310*/  MOV R20, R3 ;  /* 0x0000000300147202 */ /* 0x000fe20000000f00 */
[----:B------:R-:W-:Y:S06]  /*e320*/  @P1 BRA `(.L_x_2410) ;  /* 0xffffffc400041947 */ /* 0x000fec000383ffff */
.L_x_2399:
        /* <DEDUP_REMOVED lines=131> */
.L_x_2411:
        /* <DEDUP_REMOVED lines=8> */
.L_x_2412:
[----:B-1----:R-:W-:Y:S05]  /*ebe0*/  @P1 BRA `(.L_x_2413) ;  /* 0x0000000000081947 */ /* 0x002fea0003800000 */
[----:B------:R-:W1:Y:S02]  /*ebf0*/  SYNCS.PHASECHK.TRANS64.TRYWAIT P1, [UR8+0x38850], R0 ;  /* 0x03885000ff0075a7 */ /* 0x000e640008020148 */
[----:B-1----:R-:W-:Y:S05]  /*ec00*/  @!P1 BRA `(.L_x_2414) ;  /* 0x000000c000449947 */ /* 0x002fea0003800000 */
.L_x_2413:
[----:B------:R-:W-:Y:S01]  /*ec10*/  R2UR UR4, R16 ;  /* 0x00000000100472ca */ /* 0x000fe200000e0000 */
[----:B------:R-:W-:Y:S01]  /*ec20*/  WARPGROUP.ARRIVE ;  /* 0x00000000000079c5 */ /* 0x000fe20000000000 */
[----:B------:R-:W-:Y:S01]  /*ec30*/  UMOV UR7, 0x40000040 ;  /* 0x4000004000077882 */ /* 0x000fe20000000000 */
[----:B-1----:R-:W1:Y:S01]  /*ec40*/  SHFL.BFLY PT, R7, R18, 0x2, 0x1f ;  /* 0x0c401f0012077f89 */ /* 0x002e6200000e0000 */
[----:B------:R-:W-:Y:S02]  /*ec50*/  IMAD.MOV.U32 R6, RZ, RZ, RZ ;  /* 0x000000ffff067224 */ /* 0x000fe400078e00ff */
[----:B------:R-:W-:Y:S01]  /*ec60*/  IMAD.U32 R13, RZ, RZ, UR5 ;  /* 0x00000005ff0d7e24 */ /* 0x000fe2000f8e00ff */
[----:B0-----:R-:W0:Y:S06]  /*ec70*/  SHFL.BFLY PT, R0, R5, 0x2, 0x1f ;  /* 0x0c401f0005007f89 */ /* 0x001e2c00000e0000 */
[----:B------:R-:W-:-:S04]  /*ec80*/  UIADD3 UR4, UR4, 0x400, URZ ;  /* 0x0000040004047890 */ /* 0x000fc8000fffe03f */
[----:B------:R-:W-:-:S04]  /*ec90*/  USHF.R.U32.HI UR4, URZ, 0x4, UR4 ;  /* 0x000000043f047899 */ /* 0x000fc80008011604 */
[----:B------:R-:W-:-:S04]  /*eca0*/  ULOP3.LUT UR4, UR4, 0x3fff, URZ, 0xc0, !UPT ;  /* 0x00003fff04047892 */ /* 0x000fc8000f8ec03f */
[----:B------:R-:W-:Y:S01]  /*ecb0*/  ULOP3.LUT UR4, UR4, 0x2800000, URZ, 0xfc, !UPT ;  /* 0x0280000004047892 */ /* 0x000fe2000f8efc3f */
[----:B-1----:R-:W-:-:S03]  /*ecc0*/  FADD.FTZ R7, R7, R18 ;  /* 0x0000001207077221 */ /* 0x002fc60000010000 */
[----:B------:R-:W-:Y:S01]  /*ecd0*/  UIMAD UR4, UR36, 0xa00, UR4 ;  /* 0x00000a00240478a4 */ /* 0x000fe2000f8e0204 */
[----:B0-----:R-:W-:Y:S01]  /*ece0*/  FADD.FTZ R2, R0, R5 ;  /* 0x0000000500027221 */ /* 0x001fe20000010000 */
[----:B------:R-:W-:Y:S01]  /*ecf0*/  IMAD.MOV.U32 R5, RZ, RZ, RZ ;  /* 0x000000ffff057224 */ /* 0x000fe200078e00ff */
[----:B------:R-:W0:Y:S04]  /*ed00*/  SHFL.BFLY PT, R0, R7, 0x1, 0x1f ;  /* 0x0c201f0007007f89 */ /* 0x000e2800000e0000 */
[----:B------:R-:W-:Y:S01]  /*ed10*/  UMOV UR6, UR4 ;  /* 0x0000000400067c82 */ /* 0x000fe20008000000 */
[----:B------:R-:W1:Y:S01]  /*ed20*/  SHFL.BFLY PT, R9, R2, 0x1, 0x1f ;  /* 0x0c201f0002097f89 */ /* 0x000e6200000e0000 */
[----:B------:R-:W-:Y:S01]  /*ed30*/  HGMMA.64x256x16.F32 R24, R208, gdesc[UR4].tnspB, R24, gsb0 ;  /* 0x43e00004d0187df0 */ /* 0x000fe20008000818 */
[----:B------:R-:W-:Y:S01]  /*ed40*/  UIADD3 UR6, UR4, 0x80, URZ ;  /* 0x0000008004067890 */ /* 0x000fe2000fffe03f */
[----:B------:R-:W-:Y:S01]  /*ed50*/  UMOV UR7, 0x40000040 ;  /* 0x4000004000077882 */ /* 0x000fe20000000000 */
[----:B0-----:R-:W-:Y:S01]  /*ed60*/  FADD.FTZ R11, R7, R0 ;  /* 0x00000000070b7221 */ /* 0x001fe20000010000 */
[----:B------:R-:W-:-:S02]  /*ed70*/  IMAD.U32 R7, RZ, RZ, UR5 ;  /* 0x00000005ff077e24 */ /* 0x000fc4000f8e00ff */
        /* <DEDUP_REMOVED lines=39> */
.L_x_2415:
[----:B------:R-:W2:Y:S01]  /*eff0*/  LDL.LU R3, [R1+0x34] ;  /* 0x0000340001037983 */ /* 0x000ea20000300800 */
[----:B------:R-:W0:Y:S01]  /*f000*/  S2UR UR6, SR_CgaCtaId ;  /* 0x00000000000679c3 */ /* 0x000e220000008800 */
[----:B------:R-:W-:Y:S01]  /*f010*/  UIADD3 UR4, UR8, 0x38860, URZ ;  /* 0x0003886008047890 */ /* 0x000fe2000fffe03f */
[-C--:B------:R-:W-:Y:S01]  /*f020*/  FMUL.FTZ R24, R24, R6.reuse ;  /* 0x0000000618187220 */ /* 0x080fe20000410000 */
        /* <DEDUP_REMOVED lines=134> */
[----:B--2---:R-:W-:-:S13]  /*f890*/  R2UR UR5, R3 ;  /* 0x00000000030572ca */ /* 0x004fda00000e0000 */
[----:B------:R-:W-:-:S06]  /*f8a0*/  UIADD3 UR5, UR5, 0x1, URZ ;  /* 0x0000000105057890 */ /* 0x000fcc000fffe03f */
[----:B------:R-:W-:Y:S01]  /*f8b0*/  IMAD.U32 R3, RZ, RZ, UR5 ;  /* 0x00000005ff037e24 */ /* 0x000fe2000f8e00ff */
[----:B------:R-:W-:-:S04]  /*f8c0*/  R2UR UR5, R17 ;  /* 0x00000000110572ca */ /* 0x000fc800000e0000 */
[----:B------:R0:W-:Y:S09]  /*f8d0*/  STL [R1+0x34], R3 ;  /* 0x0000340301007387 */ /* 0x0001f20000100800 */
[----:B------:R-:W-:-:S06]  /*f8e0*/  ULOP3.LUT UR5, UR5, UR4, URZ, 0x3c, !UPT ;  /* 0x0000000405057292 */ /* 0x000fcc000f8e3c3f */
[----:B0-----:R-:W-:-:S07]  /*f8f0*/  IMAD.U32 R17, RZ, RZ, UR5 ;  /* 0x00000005ff117e24 */ /* 0x001fce000f8e00ff */
.L_x_2379:
[----:B------:R-:W0:Y:S08]  /*f900*/  S2UR UR4, SR_CgaCtaId ;  /* 0x00000000000479c3 */ /* 0x000e300000008800 */
[----:B------:R-:W-:Y:S06]  /*f910*/  BAR.SYNC.DEFER_BLOCKING 0x5, 0x180 ;  /* 0x0146000000007b1d */ /* 0x000fec0000010000 */
[----:B------:R-:W-:Y:S01]  /*f920*/  UMOV UR8, 0x400 ;  /* 0x0000040000087882 */ /* 0x000fe20000000000 */
[----:B------:R-:W-:Y:S01]  /*f930*/  BSSY B0, `(.L_x_2416) ;  /* 0x00004c4000007945 */ /* 0x000fe20003800000 */
[----:B0-----:R-:W-:-:S09]  /*f940*/  ULEA UR8, UR4, UR8, 0x18 ;  /* 0x0000000804087291 */ /* 0x001fd2000f8ec03f */
[----:B------:R-:W0:Y:S02]  /*f950*/  LDS.128 R4, [UR8+0x388d0] ;  /* 0x0388d008ff047984 */ /* 0x000e240008000c00 */
[----:B0-----:R-:W-:Y:S02]  /*f960*/  R2UR UR6, R5 ;  /* 0x00000000050672ca */ /* 0x001fe400000e0000 */
[----:B------:R-:W-:Y:S02]  /*f970*/  R2UR UR5, R6 ;  /* 0x00000000060572ca */ /* 0x000fe400000e0000 */
[----:B------:R-:W-:Y:S01]  /*f980*/  R2UR UR7, R7 ;  /* 0x00000000070772ca */ /* 0x000fe200000e0000 */
[----:B------:R-:W-:Y:S06]  /*f990*/  BAR.ARV 0x4, 0x180 ;  /* 0x0106000000007b1d */ /* 0x000fec0000002000 */
[----:B------:R-:W-:Y:S08]  /*f9a0*/  @P0 BRA `(.L_x_2417) ;  /* 0x0000003800e00947 */ /* 0x000ff00003800000 */
[----:B------:R-:W2:Y:S01]  /*f9b0*/  LDL.LU R8, [R1+0x30] ;  /* 0x0000300001087983 */ /* 0x000ea20000300800 */
[----:B------:R-:W0:Y:S01]  /*f9c0*/  S2UR UR4, SR_SWINHI ;  /* 0x00000000000479c3 */ /* 0x000e220000002f00 */
[----:B------:R-:W-:Y:S01]  /*f9d0*/  IMAD.MOV.U32 R12, RZ, RZ, 0x2 ;  /* 0x00000002ff0c7424 */ /* 0x000fe200078e00ff */
[----:B------:R-:W-:Y:S01]  /*f9e0*/  F2FP.F16.F32.PACK_AB R6, R29, R28 ;  /* 0x0000001c1d06723e */ /* 0x000fe200000000ff */
[----:B------:R-:W3:Y:S01]  /*f9f0*/  LDL R3, [R1+0x40] ;  /* 0x0000400001037983 */ /* 0x000ee20000100800 */
[----:B------:R-:W-:Y:S01]  /*fa00*/  F2FP.F16.F32.PACK_AB R7, R31, R30 ;  /* 0x0000001e1f07723e */ /* 0x000fe200000000ff */
[----:B------:R-:W-:Y:S01]  /*fa10*/  ULDC.64 UR16, c[0x0][0xc00] ;  /* 0x0003000000107ab9 */ /* 0x000fe20000000a00 */
[----:B------:R-:W-:Y:S01]  /*fa20*/  R2UR UR9, R221 ;  /* 0x00000000dd0972ca */ /* 0x000fe200000e0000 */
[----:B------:R-:W-:Y:S01]  /*fa30*/  ULDC.64 UR12, c[0x0][0xc00] ;  /* 0x00030000000c7ab9 */ /* 0x000fe20000000a00 */
[----:B------:R-:W4:Y:S01]  /*fa40*/  LDL R170, [R1+0x2c] ;  /* 0x00002c0001aa7983 */ /* 0x000f220000100800 */
[----:B------:R-:W-:Y:S01]  /*fa50*/  ULDC.64 UR14, c[0x0][0xc08] ;  /* 0x00030200000e7ab9 */ /* 0x000fe20000000a00 */
[----:B------:R-:W-:Y:S01]  /*fa60*/  R2UR UR20, R217 ;  /* 0x00000000d91472ca */ /* 0x000fe200000e0000 */
[----:B------:R-:W-:Y:S01]  /*fa70*/  ULDC UR22, c[0x0][0xbe8] ;  /* 0x0002fa0000167ab9 */ /* 0x000fe20000000800 */
[----:B------:R-:W-:-:S02]  /*fa80*/  R2UR UR28, R215 ;  /* 0x00000000d71c72ca */ /* 0x000fc400000e0000 */
[----:B------:R-:W-:-:S05]  /*fa90*/  R2UR UR19, R220 ;  /* 0x00000000dc1372ca */ /* 0x000fca00000e0000 */
[----:B------:R-:W-:Y:S01]  /*faa0*/  UIMAD.WIDE UR12, UR9, 0x4, UR12 ;  /* 0x00000004090c78a5 */ /* 0x000fe2000f8e020c */
[----:B------:R-:W-:Y:S01]  /*fab0*/  UMOV UR10, UR8 ;  /* 0x00000008000a7c82 */ /* 0x000fe20008000000 */
[----:B0-----:R-:W-:Y:S01]  /*fac0*/  UMOV UR11, UR4 ;  /* 0x00000004000b7c82 */ /* 0x001fe20008000000 */
[----:B------:R-:W-:Y:S01]  /*fad0*/  UISETP.NE.U32.AND UP0, UPT, UR14, URZ, UPT ;  /* 0x0000003f0e00728c */ /* 0x000fe2000bf05070 */
[----:B------:R-:W-:-:S03]  /*fae0*/  ULDC UR4, c[0x0][0xad4] ;  /* 0x0002b50000047ab9 */ /* 0x000fc60000000800 */
[----:B------:R-:W-:-:S11]  /*faf0*/  UISETP.NE.AND.EX UP0, UPT, UR15, URZ, UPT, UP0 ;  /* 0x0000003f0f00728c */ /* 0x000fd6000bf05300 */
[----:B------:R-:W-:Y:S01]  /*fb00*/  @UP0 ULEA UR14, UP1, UR9, UR14, 0x2 ;  /* 0x0000000e090e0291 */ /* 0x000fe2000f82103f */
[----:B------:R-:W-:Y:S01]  /*fb10*/  BAR.SYNC.DEFER_BLOCKING 0x1, 0x100 ;  /* 0x0044000000007b1d */ /* 0x000fe20000010000 */
[----:B--2---:R-:W-:Y:S01]  /*fb20*/  R2UR UR18, R8 ;  /* 0x00000000081272ca */ /* 0x004fe200000e0000 */
[----:B---3--:R-:W-:-:S03]  /*fb30*/  IMAD.WIDE R12, R3, R12, UR10 ;  /* 0x0000000a030c7e25 */ /* 0x008fc6000f8e020c */
[C---:B------:R-:W-:Y:S02]  /*fb40*/  IADD3 R15, P1, R12.reuse, 0x20, RZ ;  /* 0x000000200c0f7810 */ /* 0x040fe40007f3e0ff */
[C---:B------:R-:W-:Y:S02]  /*fb50*/  IADD3 R157, P4, R12.reuse, 0x60, RZ ;  /* 0x000000600c9d7810 */ /* 0x040fe40007f9e0ff */
[----:B------:R-:W-:Y:S02]  /*fb60*/  LOP3.LUT R14, R15, 0x380, RZ, 0xc0, !PT ;  /* 0x000003800f0e7812 */ /* 0x000fe400078ec0ff */
[C---:B------:R-:W-:Y:S02]  /*fb70*/  IADD3 R161, P6, R12.reuse, 0x4020, RZ ;  /* 0x000040200ca17810 */ /* 0x040fe40007fde0ff */
[----:B------:R-:W-:Y:S02]  /*fb80*/  LOP3.LUT R156, R157, 0x380, RZ, 0xc0, !PT ;  /* 0x000003809d9c7812 */ /* 0x000fe400078ec0ff */
[----:B------:R-:W-:-:S02]  /*fb90*/  LOP3.LUT R5, R12, 0x380, RZ, 0xc0, !PT ;  /* 0x000003800c057812 */ /* 0x000fc400078ec0ff */
[----:B------:R-:W-:Y:S02]  /*fba0*/  SHF.R.U64 R14, R14, 0x3, RZ ;  /* 0x000000030e0e7819 */ /* 0x000fe400000012ff */
[----:B------:R-:W-:Y:S02]  /*fbb0*/  LOP3.LUT R160, R161, 0x380, RZ, 0xc0, !PT ;  /* 0x00000380a1a07812 */ /* 0x000fe400078ec0ff */
[----:B------:R-:W-:Y:S02]  /*fbc0*/  SHF.R.U64 R156, R156, 0x3, RZ ;  /* 0x000000039c9c7819 */ /* 0x000fe400000012ff */
[----:B------:R-:W-:Y:S02]  /*fbd0*/  IADD3 R159, P3, R12, 0x4000, RZ ;  /* 0x000040000c9f7810 */ /* 0x000fe40007f7e0ff */
[----:B------:R-:W-:Y:S02]  /*fbe0*/  SHF.R.U64 R5, R5, 0x3, RZ ;  /* 0x0000000305057819 */ /* 0x000fe400000012ff */
[----:B------:R-:W-:Y:S01]  /*fbf0*/  LOP3.LUT R14, R14, R15, RZ, 0x3c, !PT ;  /* 0x0000000f0e0e7212 */ /* 0x000fe200078e3cff */
[----:B------:R-:W-:Y:S01]  /*fc00*/  IMAD.X R15, RZ, RZ, R13, P1 ;  /* 0x000000ffff0f7224 */ /* 0x000fe200008e060d */
[----:B------:R-:W-:-:S02]  /*fc10*/  SHF.R.U64 R160, R160, 0x3, RZ ;  /* 0x00000003a0a07819 */ /* 0x000fc400000012ff */
[----:B------:R-:W-:Y:S02]  /*fc20*/  IADD3 R155, P0, R12, 0x40, RZ ;  /* 0x000000400c9b7810 */ /* 0x000fe40007f1e0ff */
[----:B------:R-:W-:Y:S01]  /*fc30*/  LOP3.LUT R156, R156, R157, RZ, 0x3c, !PT ;  /* 0x0000009d9c9c7212 */ /* 0x000fe200078e3cff */
[----:B------:R-:W-:Y:S01]  /*fc40*/  IMAD.X R157, RZ, RZ, R13, P4 ;  /* 0x000000ffff9d7224 */ /* 0x000fe200020e060d */
[C---:B------:R-:W-:Y:S02]  /*fc50*/  IADD3 R163, P5, R12.reuse, 0x4040, RZ ;  /* 0x000040400ca37810 */ /* 0x040fe40007fbe0ff */
[C---:B------:R-:W-:Y:S02]  /*fc60*/  IADD3 R165, P2, R12.reuse, 0x4060, RZ ;  /* 0x000040600ca57810 */ /* 0x040fe40007f5e0ff */
[----:B------:R-:W-:Y:S02]  /*fc70*/  IADD3 R167, P1, R12, 0x8000, RZ ;  /* 0x000080000ca77810 */ /* 0x000fe40007f3e0ff */
[----:B------:R-:W-:-:S02]  /*fc80*/  LOP3.LUT R158, R159, 0x380, RZ, 0xc0, !PT ;  /* 0x000003809f9e7812 */ /* 0x000fc400078ec0ff */
[----:B------:R-:W-:Y:S01]  /*fc90*/  LOP3.LUT R4, R5, R12, RZ, 0x3c, !PT ;  /* 0x0000000c05047212 */ /* 0x000fe200078e3cff */
[--C-:B------:R-:W-:Y:S01]  /*fca0*/  IMAD.MOV.U32 R5, RZ, RZ, R13.reuse ;  /* 0x000000ffff057224 */ /* 0x100fe200078e000d */
[----:B------:R-:W-:Y:S02]  /*fcb0*/  IADD3 R9, P4, R12, 0x8040, RZ ;  /* 0x000080400c097810 */ /* 0x000fe40007f9e0ff */
[----:B------:R-:W-:Y:S01]  /*fcc0*/  LOP3.LUT R160, R160, R161, RZ, 0x3c, !PT ;  /* 0x000000a1a0a07212 */ /* 0x000fe200078e3cff */
[----:B------:R-:W-:Y:S01]  /*fcd0*/  IMAD.X R161, RZ, RZ, R13, P6 ;  /* 0x000000ffffa17224 */ /* 0x000fe200030e060d */
[----:B------:R-:W-:Y:S02]  /*fce0*/  LOP3.LUT R154, R155, 0x380, RZ, 0xc0, !PT ;  /* 0x000003809b9a7812 */ /* 0x000fe400078ec0ff */
[----:B------:R-:W-:Y:S02]  /*fcf0*/  LOP3.LUT R162, R163, 0x380, RZ, 0xc0, !PT ;  /* 0x00000380a3a27812 */ /* 0x000fe400078ec0ff */
[----:B------:R-:W-:-:S02]  /*fd00*/  LOP3.LUT R164, R165, 0x380, RZ, 0xc0, !PT ;  /* 0x00000380a5a47812 */ /* 0x000fc400078ec0ff */
[----:B------:R-:W-:Y:S02]  /*fd10*/  LOP3.LUT R166, R167, 0x380, RZ, 0xc0, !PT ;  /* 0x00000380a7a67812 */ /* 0x000fe400078ec0ff */
[----:B------:R-:W-:Y:S02]  /*fd20*/  SHF.R.U64 R158, R158, 0x3, RZ ;  /* 0x000000039e9e7819 */ /* 0x000fe400000012ff */
[----:B------:R-:W-:Y:S02]  /*fd30*/  IADD3 R19, P6, R12, 0xc000, RZ ;  /* 0x0000c0000c137810 */ /* 0x000fe40007fde0ff */
[----:B------:R-:W-:Y:S02]  /*fd40*/  LOP3.LUT R8, R9, 0x380, RZ, 0xc0, !PT ;  /* 0x0000038009087812 */ /* 0x000fe400078ec0ff */
[----:B------:R-:W-:Y:S02]  /*fd50*/  MOV R3, R4 ;  /* 0x0000000400037202 */ /* 0x000fe40000000f00 */
[----:B------:R-:W-:-:S02]  /*fd60*/  SHF.R.U64 R154, R154, 0x3, RZ ;  /* 0x000000039a9a7819 */ /* 0x000fc400000012ff */
[----:B------:R-:W-:Y:S02]  /*fd70*/  SHF.R.U64 R162, R162, 0x3, RZ ;  /* 0x00000003a2a27819 */ /* 0x000fe400000012ff */
[----:B------:R-:W-:Y:S02]  /*fd80*/  SHF.R.U64 R164, R164, 0x3, RZ ;  /* 0x00000003a4a47819 */ /* 0x000fe400000012ff */
[----:B------:R-:W-:Y:S02]  /*fd90*/  SHF.R.U64 R166, R166, 0x3, RZ ;  /* 0x00000003a6a67819 */ /* 0x000fe400000012ff */
[----:B------:R-:W-:Y:S02]  /*fda0*/  F2FP.F16.F32.PACK_AB R4, R25, R24 ;  /* 0x000000181904723e */ /* 0x000fe400000000ff */
[----:B------:R-:W-:Y:S02]  /*fdb0*/  F2FP.F16.F32.PACK_AB R5, R27, R26 ;  /* 0x0000001a1b05723e */ /* 0x000fe400000000ff */
[----:B------:R-:W-:Y:S01]  /*fdc0*/  LOP3.LUT R158, R158, R159, RZ, 0x3c, !PT ;  /* 0x0000009f9e9e7212 */ /* 0x000fe200078e3cff */
[----:B------:R-:W-:Y:S01]  /*fdd0*/  IMAD.X R159, RZ, RZ, R13, P3 ;  /* 0x000000ffff9f7224 */ /* 0x000fe200018e060d */
[----:B------:R-:W-:Y:S01]  /*fde0*/  LOP3.LUT R10, R19, 0x380, RZ, 0xc0, !PT ;  /* 0x00000380130a7812 */ /* 0x000fe200078ec0ff */
[----:B------:R0:W-:Y:S01]  /*fdf0*/  STSM.16.M88.4 [R3], R4 ;  /* 0x0000000403007844 */ /* 0x0001e20000000200 */
[----:B------:R-:W-:-:S02]  /*fe00*/  SHF.R.U64 R8, R8, 0x3, RZ ;  /* 0x0000000308087819 */ /* 0x000fc400000012ff */
[----:B------:R-:W-:Y:S02]  /*fe10*/  IADD3 R11, P3, R12, 0x8060, RZ ;  /* 0x000080600c0b7810 */ /* 0x000fe40007f7e0ff */
        /* <DEDUP_REMOVED lines=8> */
[----:B------:R-:W-:-:S02]  /*fea0*/  SHF.R.U64 R10, R10, 0x3, RZ ;  /* 0x000000030a0a7819 */ /* 0x000fc400000012ff */
[C---:B------:R-:W-:Y:S02]  /*feb0*/  IADD3 R169, P0, R12.reuse, 0x8020, RZ ;  /* 0x000080200ca97810 */ /* 0x040fe40007f1e0ff */
[----:B------:R-:W-:Y:S02]  /*fec0*/  IADD3 R20, P5, R12, 0xc020, RZ ;  /* 0x0000c0200c147810 */ /* 0x000fe40007fbe0ff */
[----:B0-----:R-:W-:Y:S01]  /*fed0*/  LOP3.LUT R4, R8, R9, RZ, 0x3c, !PT ;  /* 0x0000000908047212 */ /* 0x001fe200078e3cff */
[----:B------:R-:W-:Y:S01]  /*fee0*/  IMAD.X R9, RZ, RZ, R13, P3 ;  /* 0x000000ffff097224 */ /* 0x000fe200018e060d */
[C---:B------:R-:W-:Y:S02]  /*fef0*/  IADD3 R153, P2, R12.reuse, 0xc040, RZ ;  /* 0x0000c0400c997810 */ /* 0x040fe40007f5e0ff */
[----:B------:R-:W-:Y:S02]  /*ff00*/  IADD3 R18, P1, R12, 0xc060, RZ ;  /* 0x0000c0600c127810 */ /* 0x000fe40007f3e0ff */
[----:B------:R-:W-:-:S02]  /*ff10*/  LOP3.LUT R8, R11, 0x380, RZ, 0xc0, !PT ;  /* 0x000003800b087812 */ /* 0x000fc400078ec0ff */
[----:B------:R-:W-:Y:S02]  /*ff20*/  LOP3.LUT R10, R10, R19, RZ, 0x3c, !PT ;  /* 0x000000130a0a7212 */ /* 0x000fe400078e3cff */
[----:B------:R-:W-:Y:S02]  /*ff30*/  IADD3.X R5, RZ, R13, RZ, P4, !PT ;  /* 0x0000000dff057210 */ /* 0x000fe400027fe4ff */
[----:B------:R-:W-:Y:S02]  /*ff40*/  LOP3.LUT R168, R169, 0x380, RZ, 0xc0, !PT ;  /* 0x00000380a9a87812 */ /* 0x000fe400078ec0ff */
[----:B------:R-:W-:Y:S02]  /*ff50*/  LOP3.LUT R21, R20, 0x380, RZ, 0xc0, !PT ;  /* 0x0000038014157812 */ /* 0x000fe400078ec0ff */
[----:B------:R-:W-:Y:S02]  /*ff60*/  LOP3.LUT R152, R153, 0x380, RZ, 0xc0, !PT ;  /* 0x0000038099987812 */ /* 0x000fe400078ec0ff */
[----:B------:R-:W-:-:S02]  /*ff70*/  LOP3.LUT R19, R18, 0x380, RZ, 0xc0, !PT ;  /* 0x0000038012137812 */ /* 0x000fc400078ec0ff */
[----:B------:R-:W-:Y:S02]  /*ff80*/  SHF.R.U64 R8, R8, 0x3, RZ ;  /* 0x0000000308087819 */ /* 0x000fe400000012ff */
[----:B------:R-:W-:Y:S02]  /*ff90*/  MOV R16, R4 ;  /* 0x0000000400107202 */ /* 0x000fe40000000f00 */
[----:B------:R-:W-:Y:S02]  /*ffa0*/  SHF.R.U64 R168, R168, 0x3, RZ ;  /* 0x00000003a8a87819 */ /* 0x000fe400000012ff */
[----:B------:R-:W-:Y:S02]  /*ffb0*/  SHF.R.U64 R21, R21, 0x3, RZ ;  /* 0x0000000315157819 */ /* 0x000fe400000012ff */
[----:B------:R-:W-:Y:S02]  /*ffc0*/  SHF.R.U64 R152, R152, 0x3, RZ ;  /* 0x0000000398987819 */ /* 0x000fe400000012ff */
[----:B------:R-:W-:-:S02]  /*ffd0*/  SHF.R.U64 R19, R19, 0x3, RZ ;  /* 0x0000000313137819 */ /* 0x000fc400000012ff */
[----:B------:R-:W-:Y:S02]  /*ffe0*/  MOV R14, R14 ;  /* 0x0000000e000e7202 */ /* 0x000fe40000000f00 */
[----:B------:R-:W-:Y:S02]  /*fff0*/  F2FP.F16.F32.PACK_AB R4, R33, R32 ;  /* 0x000000202104723e */ /* 0x000fe400000000ff */
[----:B------:R-:W-:Y:S02]  /*10000*/  F2FP.F16.F32.PACK_AB R5, R35, R34 ;  /* 0x000000222305723e */ /* 0x000fe400000000ff */
[----:B------:R-:W-:Y:S02]  /*10010*/  F2FP.F16.F32.PACK_AB R6, R37, R36 ;  /* 0x000000242506723e */ /* 0x000fe400000000ff */
[----:B------:R-:W-:Y:S02]  /*10020*/  F2FP.F16.F32.PACK_AB R7, R39, R38 ;  /* 0x000000262707723e */ /* 0x000fe400000000ff */
        /* <DEDUP_REMOVED lines=18> */
[----:B------:R-:W-:Y:S02]  /*10150*/  MOV R158, R158 ;  /* 0x0000009e009e7202 */ /* 0x000fe40000000f00 */
[----:B0-----:R-:W-:Y:S02]  /*10160*/  F2FP.F16.F32.PACK_AB R14, R45, R44 ;  /* 0x0000002c2d0e723e */ /* 0x001fe400000000ff */
[----:B------:R-:W-:Y:S02]  /*10170*/  F2FP.F16.F32.PACK_AB R4, R49, R48 ;  /* 0x000000303104723e */ /* 0x000fe400000000ff */
[----:B------:R-:W-:Y:S01]  /*10180*/  F2FP.F16.F32.PACK_AB R5, R51, R50 ;  /* 0x000000323305723e */ /* 0x000fe200000000ff */
[----:B------:R0:W-:Y:S01]  /*10190*/  STSM.16.M88.4 [R154], R12 ;  /* 0x0000000c9a007844 */ /* 0x0001e20000000200 */
[----:B------:R-:W-:Y:S02]  /*101a0*/  F2FP.F16.F32.PACK_AB R6, R53, R52 ;  /* 0x000000343506723e */ /* 0x000fe400000000ff */
[----:B------:R-:W-:-:S02]  /*101b0*/  F2FP.F16.F32.PACK_AB R7, R55, R54 ;  /* 0x000000363707723e */ /* 0x000fc400000000ff */
[----:B------:R-:W-:Y:S02]  /*101c0*/  F2FP.F16.F32.PACK_AB R8, R57, R56 ;  /* 0x000000383908723e */ /* 0x000fe400000000ff */
[----:B------:R-:W-:Y:S01]  /*101d0*/  F2FP.F16.F32.PACK_AB R9, R59, R58 ;  /* 0x0000003a3b09723e */ /* 0x000fe200000000ff */
[----:B------:R1:W-:Y:S01]  /*101e0*/  STSM.16.M88.4 [R156], R4 ;  /* 0x000000049c007844 */ /* 0x0003e20000000200 */
[----:B------:R-:W-:Y:S02]  /*101f0*/  F2FP.F16.F32.PACK_AB R10, R61, R60 ;  /* 0x0000003c3d0a723e */ /* 0x000fe400000000ff */
[----:B------:R-:W-:Y:S02]  /*10200*/  F2FP.F16.F32.PACK_AB R11, R63, R62 ;  /* 0x0000003e3f0b723e */ /* 0x000fe400000000ff */
[----:B------:R-:W-:Y:S02]  /*10210*/  MOV R20, R20 ;  /* 0x0000001400147202 */ /* 0x000fe40000000f00 */
[----:B------:R-:W-:Y:S01]  /*10220*/  MOV R160, R160 ;  /* 0x000000a000a07202 */ /* 0x000fe20000000f00 */
[----:B------:R2:W-:Y:S01]  /*10230*/  STSM.16.M88.4 [R158], R8 ;  /* 0x000000089e007844 */ /* 0x0005e20000000200 */
[----:B------:R-:W-:-:S02]  /*10240*/  MOV R21, R152 ;  /* 0x0000009800157202 */ /* 0x000fc40000000f00 */
[----:B0-----:R-:W-:Y:S02]  /*10250*/  F2FP.F16.F32.PACK_AB R12, R65, R64 ;  /* 0x00000040410c723e */ /* 0x001fe400000000ff */
[----:B------:R-:W-:Y:S02]  /*10260*/  F2FP.F16.F32.PACK_AB R13, R67, R66 ;  /* 0x00000042430d723e */ /* 0x000fe400000000ff */
[----:B------:R-:W-:Y:S02]  /*10270*/  F2FP.F16.F32.PACK_AB R14, R69, R68 ;  /* 0x00000044450e723e */ /* 0x000fe400000000ff */
[----:B------:R-:W-:Y:S02]  /*10280*/  F2FP.F16.F32.PACK_AB R15, R71, R70 ;  /* 0x00000046470f723e */ /* 0x000fe400000000ff */
[----:B------:R-:W-:Y:S02]  /*10290*/  MOV R162, R162 ;  /* 0x000000a200a27202 */ /* 0x000fe40000000f00 */
[----:B------:R-:W-:Y:S01]  /*102a0*/  F2FP.F16.F32.PACK_AB R152, R73, R72 ;  /* 0x000000484998723e */ /* 0x000fe200000000ff */
[----:B------:R0:W-:Y:S01]  /*102b0*/  STSM.16.M88.4 [R160], R12 ;  /* 0x0000000ca0007844 */ /* 0x0001e20000000200 */
[----:B------:R-:W-:-:S02]  /*102c0*/  F2FP.F16.F32.PACK_AB R153, R75, R74 ;  /* 0x0000004a4b99723e */ /* 0x000fc400000000ff */
[----:B------:R-:W-:Y:S02]  /*102d0*/  F2FP.F16.F32.PACK_AB R154, R77, R76 ;  /* 0x0000004c4d9a723e */ /* 0x000fe400000000ff */
[----:B------:R-:W-:Y:S02]  /*102e0*/  F2FP.F16.F32.PACK_AB R155, R79, R78 ;  /* 0x0000004e4f9b723e */ /* 0x000fe400000000ff */
[----:B------:R-:W-:Y:S02]  /*102f0*/  MOV R164, R164 ;  /* 0x000000a400a47202 */ /* 0x000fe40000000f00 */
[----:B-1----:R-:W-:Y:S01]  /*10300*/  F2FP.F16.F32.PACK_AB R156, R81, R80 ;  /* 0x00000050519c723e */ /* 0x002fe200000000ff */
[----:B------:R1:W-:Y:S01]  /*10310*/  STSM.16.M88.4 [R162], R152 ;  /* 0x00000098a2007844 */ /* 0x0003e20000000200 */
[----:B------:R-:W-:Y:S02]  /*10320*/  F2FP.F16.F32.PACK_AB R157, R83, R82 ;  /* 0x00000052539d723e */ /* 0x000fe400000000ff */
[----:B--2---:R-:W-:-:S02]  /*10330*/  F2FP.F16.F32.PACK_AB R158, R85, R84 ;  /* 0x00000054559e723e */ /* 0x004fc400000000ff */
[----:B------:R-:W-:Y:S02]  /*10340*/  F2FP.F16.F32.PACK_AB R159, R87, R86 ;  /* 0x00000056579f723e */ /* 0x000fe400000000ff */
[----:B------:R-:W-:Y:S02]  /*10350*/  MOV R166, R166 ;  /* 0x000000a600a67202 */ /* 0x000fe40000000f00 */
[----:B------:R-:W-:Y:S01]  /*10360*/  F2FP.F16.F32.PACK_AB R4, R89, R88 ;  /* 0x000000585904723e */ /* 0x000fe200000000ff */
[----:B------:R2:W-:Y:S01]  /*10370*/  STSM.16.M88.4 [R164], R156 ;  /* 0x0000009ca4007844 */ /* 0x0005e20000000200 */
[----:B------:R-:W-:Y:S02]  /*10380*/  F2FP.F16.F32.PACK_AB R5, R91, R90 ;  /* 0x0000005a5b05723e */ /* 0x000fe400000000ff */
[----:B------:R-:W-:Y:S02]  /*10390*/  F2FP.F16.F32.PACK_AB R6, R93, R92 ;  /* 0x0000005c5d06723e */ /* 0x000fe400000000ff */
[----:B------:R-:W-:-:S02]  /*103a0*/  F2FP.F16.F32.PACK_AB R7, R95, R94 ;  /* 0x0000005e5f07723e */ /* 0x000fc400000000ff */
[----:B------:R-:W-:Y:S02]  /*103b0*/  MOV R168, R168 ;  /* 0x000000a800a87202 */ /* 0x000fe40000000f00 */
[----:B------:R-:W-:Y:S01]  /*103c0*/  F2FP.F16.F32.PACK_AB R8, R97, R96 ;  /* 0x000000606108723e */ /* 0x000fe200000000ff */
[----:B------:R-:W-:Y:S01]  /*103d0*/  STSM.16.M88.4 [R166], R4 ;  /* 0x00000004a6007844 */ /* 0x000fe20000000200 */
[----:B------:R-:W-:Y:S02]  /*103e0*/  F2FP.F16.F32.PACK_AB R9, R99, R98 ;  /* 0x000000626309723e */ /* 0x000fe400000000ff */
[----:B------:R-:W-:Y:S02]  /*103f0*/  F2FP.F16.F32.PACK_AB R10, R101, R100 ;  /* 0x00000064650a723e */ /* 0x000fe400000000ff */
[----:B------:R-:W-:Y:S02]  /*10400*/  F2FP.F16.F32.PACK_AB R11, R103, R102 ;  /* 0x00000066670b723e */ /* 0x000fe400000000ff */
[----:B0-----:R-:W-:-:S02]  /*10410*/  F2FP.F16.F32.PACK_AB R12, R105, R104 ;  /* 0x00000068690c723e */ /* 0x001fc400000000ff */
[----:B------:R-:W-:Y:S01]  /*10420*/  F2FP.F16.F32.PACK_AB R13, R107, R106 ;  /* 0x0000006a6b0d723e */ /* 0x000fe200000000ff */
[----:B------:R-:W-:Y:S01]  /*10430*/  STSM.16.M88.4 [R168], R8 ;  /* 0x00000008a8007844 */ /* 0x000fe20000000200 */
[----:B------:R-:W-:Y:S02]  /*10440*/  F2FP.F16.F32.PACK_AB R14, R109, R108 ;  /* 0x0000006c6d0e723e */ /* 0x000fe400000000ff */
[----:B------:R-:W-:Y:S02]  /*10450*/  F2FP.F16.F32.PACK_AB R15, R111, R110 ;  /* 0x0000006e6f0f723e */ /* 0x000fe400000000ff */
[----:B-1----:R-:W-:Y:S02]  /*10460*/  F2FP.F16.F32.PACK_AB R152, R113, R112 ;  /* 0x000000707198723e */ /* 0x002fe400000000ff */
[----:B------:R-:W-:Y:S01]  /*10470*/  F2FP.F16.F32.PACK_AB R153, R115, R114 ;  /* 0x000000727399723e */ /* 0x000fe200000000ff */
[----:B------:R0:W-:Y:S01]  /*10480*/  STSM.16.M88.4 [R16], R12 ;  /* 0x0000000c10007844 */ /* 0x0001e20000000200 */
[----:B------:R-:W-:-:S02]  /*10490*/  F2FP.F16.F32.PACK_AB R154, R117, R116 ;  /* 0x00000074759a723e */ /* 0x000fc400000000ff */
[----:B------:R-:W-:Y:S02]  /*104a0*/  F2FP.F16.F32.PACK_AB R155, R119, R118 ;  /* 0x00000076779b723e */ /* 0x000fe400000000ff */
[----:B--2---:R-:W-:Y:S02]  /*104b0*/  F2FP.F16.F32.PACK_AB R156, R121, R120 ;  /* 0x00000078799c723e */ /* 0x004fe400000000ff */
[----:B------:R-:W-:Y:S01]  /*104c0*/  F2FP.F16.F32.PACK_AB R157, R123, R122 ;  /* 0x0000007a7b9d723e */ /* 0x000fe200000000ff */
[----:B------:R-:W-:Y:S01]  /*104d0*/  STSM.16.M88.4 [R22], R152 ;  /* 0x0000009816007844 */ /* 0x000fe20000000200 */
[----:B------:R-:W-:Y:S02]  /*104e0*/  F2FP.F16.F32.PACK_AB R158, R125, R124 ;  /* 0x0000007c7d9e723e */ /* 0x000fe400000000ff */
[----:B------:R-:W-:Y:S02]  /*104f0*/  F2FP.F16.F32.PACK_AB R159, R127, R126 ;  /* 0x0000007e7f9f723e */ /* 0x000fe400000000ff */
[----:B------:R-:W-:-:S02]  /*10500*/  F2FP.F16.F32.PACK_AB R160, R129, R128 ;  /* 0x0000008081a0723e */ /* 0x000fc400000000ff */
[----:B------:R-:W-:Y:S01]  /*10510*/  F2FP.F16.F32.PACK_AB R161, R131, R130 ;  /* 0x0000008283a1723e */ /* 0x000fe200000000ff */
[----:B------:R-:W-:Y:S01]  /*10520*/  STSM.16.M88.4 [R3], R156 ;  /* 0x0000009c03007844 */ /* 0x000fe20000000200 */
[----:B------:R-:W-:Y:S01]  /*10530*/  F2FP.F16.F32.PACK_AB R162, R133, R132 ;  /* 0x0000008485a2723e */ /* 0x000fe200000000ff */
[----:B0-----:R-:W-:Y:S01]  /*10540*/  IMAD.U32 R12, RZ, RZ, UR12 ;  /* 0x0000000cff0c7e24 */ /* 0x001fe2000f8e00ff */
[----:B------:R-:W-:Y:S01]  /*10550*/  F2FP.F16.F32.PACK_AB R163, R135, R134 ;  /* 0x0000008687a3723e */ /* 0x000fe200000000ff */
[----:B------:R-:W-:Y:S01]  /*10560*/  IMAD.U32 R13, RZ, RZ, UR13 ;  /* 0x0000000dff0d7e24 */ /* 0x000fe2000f8e00ff */
[----:B------:R-:W-:Y:S02]  /*10570*/  F2FP.F16.F32.PACK_AB R4, R137, R136 ;  /* 0x000000888904723e */ /* 0x000fe400000000ff */
[----:B------:R-:W-:Y:S01]  /*10580*/  F2FP.F16.F32.PACK_AB R5, R139, R138 ;  /* 0x0000008a8b05723e */ /* 0x000fe200000000ff */
[----:B------:R-:W-:Y:S01]  /*10590*/  STSM.16.M88.4 [R20], R160 ;  /* 0x000000a014007844 */ /* 0x000fe20000000200 */
[----:B------:R-:W-:-:S02]  /*105a0*/  F2FP.F16.F32.PACK_AB R6, R141, R140 ;  /* 0x0000008c8d06723e */ /* 0x000fc400000000ff */
[----:B------:R-:W-:Y:S02]  /*105b0*/  F2FP.F16.F32.PACK_AB R7, R143, R142 ;  /* 0x0000008e8f07723e */ /* 0x000fe400000000ff */
[----:B------:R-:W-:Y:S02]  /*105c0*/  MOV R18, R18 ;  /* 0x0000001200127202 */ /* 0x000fe40000000f00 */
[----:B------:R-:W-:Y:S01]  /*105d0*/  F2FP.F16.F32.PACK_AB R8, R145, R144 ;  /* 0x000000909108723e */ /* 0x000fe200000000ff */
[----:B------:R0:W-:Y:S01]  /*105e0*/  STSM.16.M88.4 [R21], R4 ;  /* 0x0000000415007844 */ /* 0x0001e20000000200 */
[----:B------:R-:W-:Y:S02]  /*105f0*/  F2FP.F16.F32.PACK_AB R9, R147, R146 ;  /* 0x000000929309723e */ /* 0x000fe400000000ff */
[----:B------:R-:W-:Y:S02]  /*10600*/  F2FP.F16.F32.PACK_AB R10, R149, R148 ;  /* 0x00000094950a723e */ /* 0x000fe400000000ff */
[----:B------:R-:W-:-:S02]  /*10610*/  F2FP.F16.F32.PACK_AB R11, R151, R150 ;  /* 0x00000096970b723e */ /* 0x000fc400000000ff */
[----:B------:R-:W-:Y:S01]  /*10620*/  ISETP.NE.U32.AND P0, PT, RZ, UR16, PT ;  /* 0x00000010ff007c0c */ /* 0x000fe2000bf05070 */
[----:B------:R-:W-:Y:S01]  /*10630*/  UMOV UR25, 0x9b8 ;  /* 0x000009b800197882 */ /* 0x000fe20000000000 */
[----:B----4-:R-:W-:Y:S01]  /*10640*/  R2UR UR26, R170 ;  /* 0x00000000aa1a72ca */ /* 0x010fe200000e0000 */
[----:B------:R1:W-:Y:S01]  /*10650*/  STSM.16.M88.4 [R18], R8 ;  /* 0x0000000812007844 */ /* 0x0003e20000000200 */
[----:B------:R-:W-:Y:S01]  /*10660*/  BAR.SYNC.DEFER_BLOCKING 0x1, 0x100 ;  /* 0x0044000000007b1d */ /* 0x000fe20000010000 */
[----:B------:R-:W-:-:S13]  /*10670*/  ISETP.NE.AND.EX P0, PT, RZ, UR17, PT, P0 ;  /* 0x00000011ff007c0c */ /* 0x000fda000bf05300 */
[----:B------:R-:W2:Y:S01]  /*10680*/  @P0 LDG.E R12, desc[UR38][R12.64] ;  /* 0x000000260c0c0981 */ /* 0x000ea2000c1e1900 */
[----:B------:R-:W-:Y:S01]  /*10690*/  PLOP3.LUT P4, PT, PT, PT, UP0, 0x80, 0x0 ;  /* 0x000000000000781c */ /* 0x000fe20003f8f008 */
[----:B------:R-:W-:Y:S01]  /*106a0*/  @UP0 ULEA.HI.X UR15, UR9, UR15, UR18, 0x2, UP1 ;  /* 0x0000000f090f0291 */ /* 0x000fe200088f1412 */
[----:B0-----:R-:W-:-:S05]  /*106b0*/  IMAD.U32 R4, RZ, RZ, UR14 ;  /* 0x0000000eff047e24 */ /* 0x001fca000f8e00ff */
[----:B------:R-:W-:-:S06]  /*106c0*/  IMAD.U32 R5, RZ, RZ, UR15 ;  /* 0x0000000fff057e24 */ /* 0x000fcc000f8e00ff */
[----:B------:R0:W3:Y:S01]  /*106d0*/  @P4 LDG.E R6, desc[UR38][R4.64] ;  /* 0x0000002604064981 */ /* 0x0000e2000c1e1900 */
[----:B------:R-:W-:Y:S01]  /*106e0*/  UISETP.NE.AND UP0, UPT, UR20, URZ, UPT ;  /* 0x0000003f1400728c */ /* 0x000fe2000bf05270 */
[----:B------:R-:W-:Y:S01]  /*106f0*/  VIADD R3, R216, UR28 ;  /* 0x0000001cd8037c36 */ /* 0x000fe20008000000 */
[----:B------:R-:W-:Y:S02]  /*10700*/  UISETP.NE.AND UP1, UPT, UR22, 0x1, UPT ;  /* 0x000000011600788c */ /* 0x000fe4000bf25270 */
[----:B------:R-:W-:Y:S02]  /*10710*/  USEL UR4, UR20, UR4, UP0 ;  /* 0x0000000414047287 */ /* 0x000fe40008000000 */
[----:B------:R-:W-:Y:S02]  /*10720*/  UISETP.NE.U32.AND UP0, UPT, UR16, URZ, UPT ;  /* 0x0000003f1000728c */ /* 0x000fe4000bf05070 */
[----:B------:R-:W-:Y:S01]  /*10730*/  UISETP.GT.AND UP2, UPT, UR4, 0x1, UPT ;  /* 0x000000010400788c */ /* 0x000fe2000bf44270 */
[----:B------:R-:W-:Y:S01]  /*10740*/  PLOP3.LUT P1, PT, PT, PT, UP1, 0x80, 0x0 ;  /* 0x000000000000781c */ /* 0x000fe20003f2f018 */
[----:B------:R-:W-:Y:S01]  /*10750*/  UISETP.NE.AND.EX UP0, UPT, UR17, URZ, UPT, UP0 ;  /* 0x0000003f1100728c */ /* 0x000fe2000bf05300 */
[----:B0-----:R-:W-:Y:S01]  /*10760*/  IMAD.MOV.U32 R5, RZ, RZ, R3 ;  /* 0x000000ffff057224 */ /* 0x001fe200078e0003 */
[----:B------:R-:W-:Y:S01]  /*10770*/  USEL UR25, UR25, 0x978, UP2 ;  /* 0x0000097819197887 */ /* 0x000fe20009000000 */
[----:B------:R-:W-:Y:S01]  /*10780*/  UMOV UR4, URZ ;  /* 0x0000003f00047c82 */ /* 0x000fe20008000000 */
[----:B------:R-:W-:Y:S01]  /*10790*/  USEL UR9, UR9, URZ, !UP0 ;  /* 0x0000003f09097287 */ /* 0x000fe2000c000000 */
[----:B------:R-:W-:Y:S01]  /*107a0*/  @UP1 ULDC UR27, c[0x0][0xbec] ;  /* 0x0002fb00001b1ab9 */ /* 0x000fe20000000800 */
[----:B------:R-:W-:-:S02]  /*107b0*/  USEL UR23, UR19, URZ, UP2 ;  /* 0x0000003f13177287 */ /* 0x000fc40009000000 */
[----:B------:R-:W-:-:S04]  /*107c0*/  USEL UR24, UR18, URZ, !UP0 ;  /* 0x0000003f12187287 */ /* 0x000fc8000c000000 */
[----:B------:R-:W-:Y:S01]  /*107d0*/  @P1 IMAD.HI.U32 R4, R3, UR27, RZ ;  /* 0x0000001b03041c27 */ /* 0x000fe2000f8e00ff */
[----:B------:R-:W-:Y:S01]  /*107e0*/  @UP1 ULDC UR30, c[0x0][0xbf0] ;  /* 0x0002fc00001e1ab9 */ /* 0x000fe20000000800 */
[----:B------:R-:W-:Y:S01]  /*107f0*/  ULDC.64 UR18, c[0x0][UR25+0x220] ;  /* 0x0000880019127abb */ /* 0x000fe20008000a00 */
[----:B------:R-:W-:Y:S01]  /*10800*/  ULDC.64 UR16, c[0x0][UR25+0x218] ;  /* 0x0000860019107abb */ /* 0x000fe20008000a00 */
[----:B------:R-:W-:Y:S01]  /*10810*/  UIMAD UR19, UR19, UR9, URZ ;  /* 0x00000009131372a4 */ /* 0x000fe2000f8e023f */
[----:B------:R-:W-:Y:S01]  /*10820*/  @P1 SHF.R.U32.HI R5, RZ, UR30, R4 ;  /* 0x0000001eff051c19 */ /* 0x000fe20008011604 */
[----:B------:R-:W-:Y:S01]  /*10830*/  ULDC.64 UR20, c[0x0][UR25+0x228] ;  /* 0x00008a0019147abb */ /* 0x000fe20008000a00 */
[----:B------:R-:W-:Y:S02]  /*10840*/  UIMAD.WIDE.U32 UR14, UR16, UR26, URZ ;  /* 0x0000001a100e72a5 */ /* 0x000fe4000f8e003f */
[----:B------:R-:W-:Y:S01]  /*10850*/  UIMAD UR26, UR17, UR26, URZ ;  /* 0x0000001a111a72a4 */ /* 0x000fe2000f8e023f */
[----:B------:R-:W-:Y:S01]  /*10860*/  IMAD.MOV R4, RZ, RZ, -R5 ;  /* 0x000000ffff047224 */ /* 0x000fe200078e0a05 */
[----:B------:R-:W-:-:S02]  /*10870*/  UIMAD.WIDE.U32 UR28, UR20, UR23, URZ ;  /* 0x00000017141c72a5 */ /* 0x000fc4000f8e003f */
[----:B------:R-:W-:Y:S01]  /*10880*/  UIMAD.WIDE.U32 UR16, UR18, UR9, URZ ;  /* 0x00000009121072a5 */ /* 0x000fe2000f8e003f */
[----:B------:R-:W-:Y:S01]  /*10890*/  IMAD R7, R4, UR22, R3 ;  /* 0x0000001604077c24 */ /* 0x000fe2000f8e0203 */
[----:B------:R-:W-:Y:S02]  /*108a0*/  UIMAD UR20, UR21, UR23, URZ ;  /* 0x00000017151472a4 */ /* 0x000fe4000f8e023f */
[----:B------:R-:W-:Y:S01]  /*108b0*/  UIMAD UR19, UR18, UR24, UR19 ;  /* 0x00000018121372a4 */ /* 0x000fe2000f8e0213 */
[----:B-1----:R-:W-:Y:S01]  /*108c0*/  IMAD.U32 R8, RZ, RZ, UR28 ;  /* 0x0000001cff087e24 */ /* 0x002fe2000f8e00ff */
[----:B------:R-:W-:Y:S02]  /*108d0*/  UIADD3 UR20, UR29, UR20, URZ ;  /* 0x000000141d147290 */ /* 0x000fe4000fffe03f */
[----:B------:R-:W-:Y:S02]  /*108e0*/  UIADD3 UR19, UR17, UR19, URZ ;  /* 0x0000001311137290 */ /* 0x000fe4000fffe03f */
[----:B------:R-:W-:-:S02]  /*108f0*/  UIADD3 UR26, UR15, UR26, URZ ;  /* 0x0000001a0f1a7290 */ /* 0x000fc4000fffe03f */
[----:B------:R-:W-:Y:S01]  /*10900*/  IMAD.U32 R10, RZ, RZ, UR20 ;  /* 0x00000014ff0a7e24 */ /* 0x000fe2000f8e00ff */
[----:B--2---:R-:W-:-:S13]  /*10910*/  @P0 R2UR UR4, R12 ;  /* 0x000000000c0402ca */ /* 0x004fda00000e0000 */
        /* <DEDUP_REMOVED lines=15> */
[----:B---3--:R-:W-:Y:S02]  /*10a10*/  @P4 R2UR UR14, R6 ;  /* 0x00000000060e42ca */ /* 0x008fe400000e0000 */
        /* <DEDUP_REMOVED lines=14> */
.L_x_2418:
[----:B------:R-:W2:Y:S04]  /*10b00*/  LDL R11, [R1+0x3c] ;  /* 0x00003c00010b7983 */ /* 0x000ea80000100800 */
[----:B------:R-:W3:Y:S01]  /*10b10*/  LDL R8, [R1+0x38] ;  /* 0x0000380001087983 */ /* 0x000ee20000100800 */
[----:B------:R-:W-:Y:S01]  /*10b20*/  R2UR UR12, R215 ;  /* 0x00000000d70c72ca */ /* 0x000fe200000e0000 */
[----:B------:R-:W-:Y:S01]  /*10b30*/  UIMAD UR16, UR14, UR22, URZ ;  /* 0x000000160e1072a4 */ /* 0x000fe2000f8e023f */
[----:B------:R-:W-:Y:S01]  /*10b40*/  PLOP3.LUT P3, PT, PT, PT, UP2, 0x80, 0x0 ;  /* 0x000000000000781c */ /* 0x000fe20003f6f028 */
        /* <DEDUP_REMOVED lines=23> */
[----:B------:R-:W-:Y:S01]  /*10cc0*/  IMAD.MOV.U32 R3, RZ, RZ, 0x2 ;  /* 0x00000002ff037424 */ /* 0x000fe200078e00ff */
[----:B------:R-:W-:-:S05]  /*10cd0*/  IADD3 R16, R0, -R5, RZ ;  /* 0x8000000500107210 */ /* 0x000fca0007ffe0ff */
[----:B------:R-:W-:-:S04]  /*10ce0*/  IMAD.SHL.U32 R0, R16, 0x8, RZ ;  /* 0x0000000810007824 */ /* 0x000fc800078e00ff */
[----:B------:R-:W-:-:S04]  /*10cf0*/  IMAD R2, R19, 0x40, R0 ;  /* 0x0000004013027824 */ /* 0x000fc800078e0200 */
        /* <DEDUP_REMOVED lines=13> */
[----:B------:R-:W-:Y:S01]  /*10dd0*/  UIMAD UR12, UR17, UR14, URZ ;  /* 0x0000000e110c72a4 */ /* 0x000fe2000f8e023f */
[----:B------:R-:W-:Y:S01]  /*10de0*/  LOP3.LUT R48, R49, 0x380, RZ, 0xc0, !PT ;  /* 0x0000038031307812 */ /* 0x000fe200078ec0ff */
[----:B------:R-:W-:Y:S01]  /*10df0*/  UIMAD.WIDE.U32 UR10, UR4, UR14, URZ ;  /* 0x0000000e040a72a5 */ /* 0x000fe2000f8e003f */
        /* <DEDUP_REMOVED lines=8> */
[----:B------:R-:W-:Y:S01]  /*10e80*/  UIMAD UR12, UR4, UR15, UR12 ;  /* 0x0000000f040c72a4 */ /* 0x000fe2000f8e020c */
[C---:B------:R-:W-:Y:S01]  /*10e90*/  IADD3 R41, P4, R2.reuse, 0x7000, RZ ;  /* 0x0000700002297810 */ /* 0x040fe20007f9e0ff */
[----:B------:R-:W-:Y:S01]  /*10ea0*/  @UP1 ULDC UR14, c[0x0][0xbec] ;  /* 0x0002fb00000e1ab9 */ /* 0x000fe20000000800 */
[----:B------:R-:W-:Y:S01]  /*10eb0*/  IADD3 R45, P3, R2, 0x8000, RZ ;  /* 0x00008000022d7810 */ /* 0x000fe20007f7e0ff */
[----:B------:R-:W5:Y:S01]  /*10ec0*/  LD.E.128 R8, desc[UR38][R8.64] ;  /* 0x0000002608087980 */ /* 0x000f62000c101d00 */
[----:B------:R-:W-:-:S02]  /*10ed0*/  SHF.R.U64 R48, R48, 0x3, RZ ;  /* 0x0000000330307819 */ /* 0x000fc400000012ff */
[----:B------:R-:W-:Y:S01]  /*10ee0*/  LOP3.LUT R28, R29, 0x380, RZ, 0xc0, !PT ;  /* 0x000003801d1c7812 */ /* 0x000fe200078ec0ff */
[----:B------:R-:W5:Y:S01]  /*10ef0*/  LD.E.128 R12, desc[UR38][R12.64] ;  /* 0x000000260c0c7980 */ /* 0x000f62000c101d00 */
[----:B------:R-:W-:Y:S02]  /*10f00*/  LOP3.LUT R32, R33, 0x380, RZ, 0xc0, !PT ;  /* 0x0000038021207812 */ /* 0x000fe400078ec0ff */
[----:B------:R-:W-:Y:S01]  /*10f10*/  LOP3.LUT R36, R37, 0x380, RZ, 0xc0, !PT ;  /* 0x0000038025247812 */ /* 0x000fe200078ec0ff */
[----:B------:R-:W5:Y:S01]  /*10f20*/  LD.E.128 R24, desc[UR38][R24.64] ;  /* 0x0000002618187980 */ /* 0x000f62000c101d00 */
[----:B------:R-:W-:Y:S02]  /*10f30*/  LOP3.LUT R40, R41, 0x380, RZ, 0xc0, !PT ;  /* 0x0000038029287812 */ /* 0x000fe400078ec0ff */
[----:B------:R-:W-:Y:S02]  /*10f40*/  LOP3.LUT R44, R45, 0x380, RZ, 0xc0, !PT ;  /* 0x000003802d2c7812 */ /* 0x000fe400078ec0ff */
[----:B------:R-:W-:Y:S01]  /*10f50*/  LOP3.LUT R48, R48, R49, RZ, 0x3c, !PT ;  /* 0x0000003130307212 */ /* 0x000fe200078e3cff */
[----:B------:R-:W-:Y:S01]  /*10f60*/  IMAD.X R49, RZ, RZ, R3, P2 ;  /* 0x000000ffff317224 */ /* 0x000fe200010e0603 */
[----:B------:R-:W-:-:S02]  /*10f70*/  IADD3 R5, P2, R2, 0xf000, RZ ;  /* 0x0000f00002057810 */ /* 0x000fc40007f5e0ff */
[----:B------:R-:W-:Y:S02]  /*10f80*/  SHF.R.U64 R28, R28, 0x3, RZ ;  /* 0x000000031c1c7819 */ /* 0x000fe400000012ff */
[----:B------:R-:W-:Y:S02]  /*10f90*/  SHF.R.U64 R32, R32, 0x3, RZ ;  /* 0x0000000320207819 */ /* 0x000fe400000012ff */
[----:B------:R-:W-:Y:S01]  /*10fa0*/  SHF.R.U64 R7, R7, 0x3, RZ ;  /* 0x0000000307077819 */ /* 0x000fe200000012ff */
[----:B------:R-:W-:Y:S01]  /*10fb0*/  UIADD3 UR11, UR11, UR12, URZ ;  /* 0x0000000c0b0b7290 */ /* 0x000fe2000fffe03f */
[----:B------:R-:W-:Y:S01]  /*10fc0*/  SHF.R.U64 R36, R36, 0x3, RZ ;  /* 0x0000000324247819 */ /* 0x000fe200000012ff */
[----:B------:R-:W-:Y:S01]  /*10fd0*/  USHF.R.S32.HI UR4, URZ, 0x1f, UR9 ;  /* 0x0000001f3f047899 */ /* 0x000fe20008011409 */
[----:B------:R-:W-:Y:S01]  /*10fe0*/  SHF.R.U64 R40, R40, 0x3, RZ ;  /* 0x0000000328287819 */ /* 0x000fe200000012ff */
[----:B------:R-:W-:Y:S01]  /*10ff0*/  ULDC.64 UR12, c[0x0][0xae8] ;  /* 0x0002ba00000c7ab9 */ /* 0x000fe20000000a00 */
[----:B------:R-:W-:Y:S01]  /*11000*/  SHF.R.U64 R44, R44, 0x3, RZ ;  /* 0x000000032c2c7819 */ /* 0x000fe200000012ff */
[--C-:B------:R-:W-:Y:S01]  /*11010*/  IMAD.X R73, RZ, RZ, R3.reuse, P2 ;  /* 0x000000ffff497224 */ /* 0x100fe200010e0603 */
[----:B------:R-:W-:Y:S01]  /*11020*/  LOP3.LUT R4, R5, 0x380, RZ, 0xc0, !PT ;  /* 0x0000038005047812 */ /* 0x000fe200078ec0ff */
[----:B------:R-:W5:Y:S01]  /*11030*/  LD.E.128 R48, desc[UR38][R48.64] ;  /* 0x0000002630307980 */ /* 0x000f62000c101d00 */
        /* <DEDUP_REMOVED lines=11> */
[----:B------:R-:W-:Y:S01]  /*110f0*/  UIMAD.WIDE.U32 UR10, UR19, UR12, UR10 ;  /* 0x0000000c130a72a5 */ /* 0x000fe2000f8e000a */
[C---:B------:R-:W-:Y:S01]  /*11100*/  IADD3 R57, P6, R2.reuse, 0xb000, RZ ;  /* 0x0000b00002397810 */ /* 0x040fe20007fde0ff */
[----:B------:R-:W5:Y:S01]  /*11110*/  LD.E.128 R28, desc[UR38][R28.64] ;  /* 0x000000261c1c7980 */ /* 0x000f62000c101d00 */
[----:B------:R-:W-:-:S02]  /*11120*/  IADD3 R61, P5, R2, 0xc000, RZ ;  /* 0x0000c000023d7810 */ /* 0x000fc40007fbe0ff */
[C---:B------:R-:W-:Y:S01]  /*11130*/  IADD3 R65, P4, R2.reuse, 0xd000, RZ ;  /* 0x0000d00002417810 */ /* 0x040fe20007f9e0ff */
[----:B------:R-:W5:Y:S01]  /*11140*/  LD.E.128 R32, desc[UR38][R32.64] ;  /* 0x0000002620207980 */ /* 0x000f62000c101d00 */
[----:B------:R-:W-:Y:S02]  /*11150*/  IADD3 R69, P3, R2, 0xe000, RZ ;  /* 0x0000e00002457810 */ /* 0x000fe40007f7e0ff */
[----:B------:R-:W-:Y:S01]  /*11160*/  SHF.R.U64 R4, R4, 0x3, RZ ;  /* 0x0000000304047819 */ /* 0x000fe200000012ff */
[----:B------:R-:W5:Y:S01]  /*11170*/  LD.E.128 R36, desc[UR38][R36.64] ;  /* 0x0000002624247980 */ /* 0x000f62000c101d00 */
[----:B------:R-:W-:Y:S02]  /*11180*/  LOP3.LUT R2, R7, R2, RZ, 0x3c, !PT ;  /* 0x0000000207027212 */ /* 0x000fe400078e3cff */
[----:B------:R-:W-:Y:S01]  /*11190*/  LOP3.LUT R72, R4, R5, RZ, 0x3c, !PT ;  /* 0x0000000504487212 */ /* 0x000fe200078e3cff */
[----:B------:R-:W-:Y:S01]  /*111a0*/  UIMAD UR11, UR19, UR13, UR11 ;  /* 0x0000000d130b72a4 */ /* 0x000fe2000f8e020b */
[----:B------:R-:W-:Y:S01]  /*111b0*/  LOP3.LUT R52, R53, 0x380, RZ, 0xc0, !PT ;  /* 0x0000038035347812 */ /* 0x000fe200078ec0ff */
[----:B------:R0:W5:Y:S01]  /*111c0*/  LD.E.128 R4, desc[UR38][R2.64] ;  /* 0x0000002602047980 */ /* 0x000162000c101d00 */
[----:B------:R-:W-:Y:S01]  /*111d0*/  ULDC.64 UR12, c[0x0][0xaf0] ;  /* 0x0002bc00000c7ab9 */ /* 0x000fe20000000a00 */
[----:B------:R-:W-:Y:S01]  /*111e0*/  LOP3.LUT R56, R57, 0x380, RZ, 0xc0, !PT ;  /* 0x0000038039387812 */ /* 0x000fe200078ec0ff */
[----:B------:R-:W-:Y:S01]  /*111f0*/  UIMAD UR4, UR4, UR12, URZ ;  /* 0x0000000c040472a4 */ /* 0x000fe2000f8e023f */
[----:B------:R-:W-:Y:S01]  /*11200*/  LOP3.LUT R60, R61, 0x380, RZ, 0xc0, !PT ;  /* 0x000003803d3c7812 */ /* 0x000fe200078ec0ff */
[----:B------:R-:W5:Y:S01]  /*11210*/  LD.E.128 R40, desc[UR38][R40.64] ;  /* 0x0000002628287980 */ /* 0x000f62000c101d00 */
[----:B------:R-:W-:-:S02]  /*11220*/  LOP3.LUT R64, R65, 0x380, RZ, 0xc0, !PT ;  /* 0x0000038041407812 */ /* 0x000fc400078ec0ff */
[----:B------:R-:W-:Y:S01]  /*11230*/  LOP3.LUT R68, R69, 0x380, RZ, 0xc0, !PT ;  /* 0x0000038045447812 */ /* 0x000fe200078ec0ff */
[----:B------:R-:W5:Y:S01]  /*11240*/  LD.E.128 R44, desc[UR38][R44.64] ;  /* 0x000000262c2c7980 */ /* 0x000f62000c101d00 */
[----:B0-----:R-:W-:Y:S01]  /*11250*/  IMAD R2, R16, 0x20, R19 ;  /* 0x0000002010027824 */ /* 0x001fe200078e0213 */
[----:B------:R-:W-:Y:S01]  /*11260*/  UIMAD UR4, UR9, UR13, UR4 ;  /* 0x0000000d090472a4 */ /* 0x000fe2000f8e0204 */
[----:B------:R-:W-:Y:S01]  /*11270*/  SHF.R.U64 R52, R52, 0x3, RZ ;  /* 0x0000000334347819 */ /* 0x000fe200000012ff */
[----:B------:R-:W5:Y:S01]  /*11280*/  LD.E.128 R72, desc[UR38][R72.64] ;  /* 0x0000002648487980 */ /* 0x000f62000c101d00 */
[----:B------:R-:W-:Y:S01]  /*11290*/  VIADD R18, R2, UR18 ;  /* 0x0000001202127c36 */ /* 0x000fe20008000000 */
[----:B------:R-:W-:Y:S01]  /*112a0*/  UIMAD.WIDE.U32 UR10, UR9, UR12, UR10 ;  /* 0x0000000c090a72a5 */ /* 0x000fe2000f8e000a */
[----:B------:R-:W-:Y:S02]  /*112b0*/  SHF.R.U64 R56, R56, 0x3, RZ ;  /* 0x0000000338387819 */ /* 0x000fe400000012ff */
[----:B------:R-:W-:Y:S01]  /*112c0*/  @P1 IMAD.HI.U32 R2, R18, UR14, RZ ;  /* 0x0000000e12021c27 */ /* 0x000fe2000f8e00ff */
[----:B------:R-:W-:Y:S01]  /*112d0*/  @UP1 ULDC UR9, c[0x0][0xbf0] ;  /* 0x0002fc0000091ab9 */ /* 0x000fe20000000800 */
[----:B------:R-:W-:-:S02]  /*112e0*/  SHF.R.U64 R60, R60, 0x3, RZ ;  /* 0x000000033c3c7819 */ /* 0x000fc400000012ff */
[----:B------:R-:W-:Y:S01]  /*112f0*/  IMAD.MOV.U32 R21, RZ, RZ, R18 ;  /* 0x000000ffff157224 */ /* 0x000fe200078e0012 */
[----:B------:R-:W-:Y:S02]  /*11300*/  SHF.R.U64 R64, R64, 0x3, RZ ;  /* 0x0000000340407819 */ /* 0x000fe400000012ff */
[----:B------:R-:W-:Y:S02]  /*11310*/  SHF.R.U64 R68, R68, 0x3, RZ ;  /* 0x0000000344447819 */ /* 0x000fe400000012ff */
[----:B------:R-:W-:Y:S01]  /*11320*/  @P1 SHF.R.U32.HI R21, RZ, UR9, R2 ;  /* 0x00000009ff151c19 */ /* 0x000fe20008011602 */
[----:B------:R-:W-:Y:S01]  /*11330*/  UIADD3 UR4, UR11, UR4, URZ ;  /* 0x000000040b047290 */ /* 0x000fe2000fffe03f */
        /* <DEDUP_REMOVED lines=10> */
[--C-:B------:R-:W-:Y:S01]  /*113e0*/  SHF.R.S32.HI R16, RZ, 0x1f, R21.reuse ;  /* 0x0000001fff107819 */ /* 0x100fe20000011415 */
[----:B------:R-:W-:Y:S01]  /*113f0*/  IMAD.MOV R77, RZ, RZ, -R21 ;  /* 0x000000ffff4d7224 */ /* 0x000fe200078e0a15 */
[----:B------:R-:W-:Y:S01]  /*11400*/  MOV R3, UR11 ;  /* 0x0000000b00037c02 */ /* 0x000fe20008000f00 */
[----:B------:R-:W-:Y:S01]  /*11410*/  IMAD.U32 R2, RZ, RZ, UR10 ;  /* 0x0000000aff027e24 */ /* 0x000fe2000f8e00ff */
[----:B------:R-:W-:Y:S01]  /*11420*/  ULDC.64 UR10, c[0x0][0xae0] ;  /* 0x0002b800000a7ab9 */ /* 0x000fe20000000a00 */
[----:B------:R-:W-:Y:S01]  /*11430*/  IMAD.U32 R3, RZ, RZ, UR4 ;  /* 0x00000004ff037e24 */ /* 0x000fe2000f8e00ff */
[----:B------:R-:W5:Y:S01]  /*11440*/  LD.E.128 R52, desc[UR38][R52.64] ;  /* 0x0000002634347980 */ /* 0x000f62000c101d00 */
[----:B------:R-:W-:-:S02]  /*11450*/  IMAD R16, R16, UR10, RZ ;  /* 0x0000000a10107c24 */ /* 0x000fc4000f8e02ff */
[----:B------:R-:W-:Y:S01]  /*11460*/  IMAD R77, R77, UR22, R18 ;  /* 0x000000164d4d7c24 */ /* 0x000fe2000f8e0212 */
[----:B------:R-:W5:Y:S01]  /*11470*/  LD.E.128 R56, desc[UR38][R56.64] ;  /* 0x0000002638387980 */ /* 0x000f62000c101d00 */
[----:B------:R-:W-:-:S03]  /*11480*/  IMAD.WIDE.U32 R2, R21, UR10, R2 ;  /* 0x0000000a15027c25 */ /* 0x000fc6000f8e0002 */
[----:B------:R-:W5:Y:S01]  /*11490*/  LD.E.128 R60, desc[UR38][R60.64] ;  /* 0x000000263c3c7980 */ /* 0x000f62000c101d00 */
[----:B------:R-:W-:Y:S01]  /*114a0*/  IMAD R21, R21, UR11, R16 ;  /* 0x0000000b15157c24 */ /* 0x000fe2000f8e0210 */
[----:B------:R-:W-:Y:S01]  /*114b0*/  SHF.R.S32.HI R16, RZ, 0x1f, R77 ;  /* 0x0000001fff107819 */ /* 0x000fe2000001144d */
[----:B------:R-:W-:Y:S01]  /*114c0*/  ULDC.64 UR10, c[0x0][0xad8] ;  /* 0x0002b600000a7ab9 */ /* 0x000fe20000000a00 */
[----:B------:R-:W5:Y:S01]  /*114d0*/  LD.E.128 R64, desc[UR38][R64.64] ;  /* 0x0000002640407980 */ /* 0x000f62000c101d00 */
[----:B------:R-:W-:Y:S02]  /*114e0*/  IMAD.IADD R3, R3, 0x1, R21 ;  /* 0x0000000103037824 */ /* 0x000fe400078e0215 */
[----:B------:R-:W-:Y:S01]  /*114f0*/  IMAD R16, R16, UR10, RZ ;  /* 0x0000000a10107c24 */ /* 0x000fe2000f8e02ff */
[----:B------:R-:W5:Y:S01]  /*11500*/  LD.E.128 R68, desc[UR38][R68.64] ;  /* 0x0000002644447980 */ /* 0x000f62000c101d00 */
[----:B------:R-:W-:Y:S01]  /*11510*/  VIADD R78, R19, UR18 ;  /* 0x00000012134e7c36 */ /* 0x000fe20008000000 */
[----:B------:R-:W-:Y:S01]  /*11520*/  @!PT LDS RZ, [RZ] ;  /* 0x00000000fffff984 */ /* 0x000fe20000000800 */
[----:B------:R-:W-:Y:S01]  /*11530*/  @!PT LDS RZ, [RZ] ;  /* 0x00000000fffff984 */ /* 0x000fe20000000800 */
[----:B------:R-:W-:Y:S01]  /*11540*/  @!PT LDS RZ, [RZ] ;  /* 0x00000000fffff984 */ /* 0x000fe20000000800 */
[----:B------:R-:W-:Y:S01]  /*11550*/  @!PT LDS RZ, [RZ] ;  /* 0x00000000fffff984 */ /* 0x000fe20000000800 */
[----:B------:R0:W-:Y:S06]  /*11560*/  MEMBAR.ALL.CTA ;  /* 0x0000000000007992 */ /* 0x0001ec0000008000 */
[----:B0-----:R-:W0:Y:S01]  /*11570*/  FENCE.VIEW.ASYNC.S ;  /* 0x00000000000073c6 */ /* 0x001e220000000000 */
[----:B------:R-:W-:-:S02]  /*11580*/  IMAD R19, R77, UR11, R16 ;  /* 0x0000000b4d137c24 */ /* 0x000fc4000f8e0210 */
[----:B------:R-:W-:Y:S01]  /*11590*/  IMAD.WIDE.U32 R2, R77, UR10, R2 ;  /* 0x0000000a4d027c25 */ /* 0x000fe2000f8e0002 */
        /* <DEDUP_REMOVED lines=40> */
.L_x_2421:
[----:B------:R-:W-:Y:S05]  /*11820*/  BSYNC B1 ;  /* 0x0000000000017941 */ /* 0x000fea0003800000 */
.L_x_2420:
        /* <DEDUP_REMOVED lines=21> */
.L_x_2423:
[----:B------:R-:W-:Y:S05]  /*11980*/  BSYNC B1 ;  /* 0x0000000000017941 */ /* 0x000fea0003800000 */
.L_x_2422:
        /* <DEDUP_REMOVED lines=21> */
.L_x_2425:
[----:B------:R-:W-:Y:S05]  /*11ae0*/  BSYNC B1 ;  /* 0x0000000000017941 */ /* 0x000fea0003800000 */
.L_x_2424:
        /* <DEDUP_REMOVED lines=24> */
.L_x_2419:
        /* <DEDUP_REMOVED lines=25> */
[----:B------:R-:W-:Y:S01]  /*11e00*/  VIADD R171, R23, 0x58 ;  /* 0x0000005817ab7836 */ /* 0x000fe20000000000 */
        /* <DEDUP_REMOVED lines=9> */
[C---:B------:R-:W-:Y:S01]  /*11ea0*/  VIADD R173, R23.reuse, 0x50 ;  /* 0x0000005017ad7836 */ /* 0x040fe20000000000 */
[----:B------:R-:W-:Y:S01]  /*11eb0*/  BSSY B1, `(.L_x_2427) ;  /* 0x00000d8000017945 */ /* 0x000fe20003800000 */
[----:B------:R-:W-:Y:S01]  /*11ec0*/  UIMAD UR4, UR16, UR13, UR11 ;  /* 0x0000000d100472a4 */ /* 0x000fe2000f8e020b */
[--C-:B------:R-:W-:Y:S01]  /*11ed0*/  SHF.R.S32.HI R0, RZ, 0x1f, R5.reuse ;  /* 0x0000001fff007819 */ /* 0x100fe20000011405 */
[----:B------:R-:W-:Y:S01]  /*11ee0*/  IMAD.MOV R2, RZ, RZ, -R5 ;  /* 0x000000ffff027224 */ /* 0x000fe200078e0a05 */
[----:B------:R-:W-:Y:S01]  /*11ef0*/  ULDC.64 UR12, c[0x0][0xb30] ;  /* 0x0002cc00000c7ab9 */ /* 0x000fe20000000a00 */
[----:B------:R-:W-:Y:S01]  /*11f00*/  VIADD R175, R23, 0x48 ;  /* 0x0000004817af7836 */ /* 0x000fe20000000000 */
[----:B------:R-:W-:Y:S01]  /*11f10*/  SYNCS.ARRIVE.TRANS64.RED.A1T0 RZ, [UR8], RZ ;  /* 0x000000ffffff79a7 */ /* 0x000fe20008100408 */
[----:B------:R-:W-:Y:S01]  /*11f20*/  IMAD R7, R2, UR22, R3 ;  /* 0x0000001602077c24 */ /* 0x000fe2000f8e0203 */
[----:B------:R-:W-:Y:S01]  /*11f30*/  SHF.R.S32.HI R16, RZ, 0x1f, R222 ;  /* 0x0000001fff107819 */ /* 0x000fe200000114de */
[----:B------:R-:W-:Y:S01]  /*11f40*/  IMAD R0, R0, UR12, RZ ;  /* 0x0000000c00007c24 */ /* 0x000fe2000f8e02ff */
[----:B------:R-:W-:Y:S01]  /*11f50*/  SHF.R.S32.HI R18, RZ, 0x1f, R223 ;  /* 0x0000001fff127819 */ /* 0x000fe200000114df */
[----:B------:R-:W-:Y:S01]  /*11f60*/  IMAD.U32 R3, RZ, RZ, UR11 ;  /* 0x0000000bff037e24 */ /* 0x000fe2000f8e00ff */
        /* <DEDUP_REMOVED lines=14> */
[----:B------:R-:W-:Y:S01]  /*12050*/  IMAD R5, R7, UR11, R0 ;  /* 0x0000000b07057c24 */ /* 0x000fe2000f8e0200 */
[----:B------:R-:W-:Y:S01]  /*12060*/  IADD3 R158, R23, 0x88, RZ ;  /* 0x00000088179e7810 */ /* 0x000fe20007ffe0ff */
        /* <DEDUP_REMOVED lines=48> */
[----:B------:R-:W-:Y:S01]  /*12370*/  VIADD R190, R23, 0x8 ;  /* 0x0000000817be7836 */ /* 0x000fe20000000000 */
        /* <DEDUP_REMOVED lines=77> */
[-C--:B-1----:R-:W-:Y:S02]  /*12850*/  @!P3 LEA R6, P6, R156, R2.reuse, 0x2 ;  /* 0x000000029c06b211 */ /* 0x082fe400078c10ff */
        /* <DEDUP_REMOVED lines=61> */
.L_x_2428:
[----:B------:R-:W-:Y:S05]  /*12c30*/  BSYNC B1 ;  /* 0x0000000000017941 */ /* 0x000fea0003800000 */
.L_x_2427:
        /* <DEDUP_REMOVED lines=80> */
[----:B0-----:R-:W-:Y:S02]  /*13140*/  @!P2 LEA R8, P6, R156, R2, 0x2 ;  /* 0x000000029c08a211 */ /* 0x001fe400078c10ff */
        /* <DEDUP_REMOVED lines=28> */
[-C--:B0-----:R-:W-:Y:S01]  /*13310*/  @!P0 LEA R6, P6, R219, R2.reuse, 0x2 ;  /* 0x00000002db068211 */ /* 0x081fe200078c10ff */
[----:B------:R0:W-:Y:S01]  /*13320*/  @!P3 ST.E.64 desc[UR38][R8.64], R122 ;  /* 0x0000007a0800b985 */ /* 0x0001e2000c101b26 */
[----:B------:R-:W-:Y:S01]  /*13330*/  SHF.R.S32.HI R11, RZ, 0x1f, R218 ;  /* 0x0000001fff0b7819 */ /* 0x000fe200000114da */
[----:B--2---:R-:W-:Y:S01]  /*13340*/  VIADD R13, R23, 0xe8 ;  /* 0x000000e8170d7836 */ /* 0x004fe20000000000 */
[C---:B------:R-:W-:Y:S02]  /*13350*/  @!P1 LEA R4, P5, R222.reuse, R2, 0x2 ;  /* 0x00000002de049211 */ /* 0x040fe400078a10ff */
[-C--:B------:R-:W-:Y:S02]  /*13360*/  @!P0 LEA.HI.X R7, R219, R3.reuse, R0, 0x2, P6 ;  /* 0x00000003db078211 */ /* 0x080fe400030f1400 */
[----:B------:R-:W-:Y:S02]  /*13370*/  ISETP.GE.AND P3, PT, R13, UR4, PT ;  /* 0x000000040d007c0c */ /* 0x000fe4000bf66270 */
[----:B------:R-:W-:-:S02]  /*13380*/  @!P1 LEA.HI.X R5, R222, R3, R16, 0x2, P5 ;  /* 0x00000003de059211 */ /* 0x000fc400028f1410 */
[CC--:B------:R-:W-:Y:S02]  /*13390*/  @!P2 LEA R10, P5, R218.reuse, R2.reuse, 0x2 ;  /* 0x00000002da0aa211 */ /* 0x0c0fe400078a10ff */
[----:B------:R-:W-:Y:S01]  /*133a0*/  ISETP.GE.AND P6, PT, R21, UR4, PT ;  /* 0x0000000415007c0c */ /* 0x000fe2000bfc6270 */
[----:B------:R1:W-:Y:S01]  /*133b0*/  @!P1 ST.E.64 desc[UR38][R4.64], R126 ;  /* 0x0000007e04009985 */ /* 0x0003e2000c101b26 */
[----:B------:R-:W-:Y:S02]  /*133c0*/  @!P2 LEA.HI.X R11, R218, R3, R11, 0x2, P5 ;  /* 0x00000003da0ba211 */ /* 0x000fe400028f140b */
[----:B------:R-:W-:Y:S01]  /*133d0*/  SHF.R.S32.HI R0, RZ, 0x1f, R19 ;  /* 0x0000001fff007819 */ /* 0x000fe20000011413 */
        /* <DEDUP_REMOVED lines=21> */
.L_x_2417:
[----:B------:R-:W2:Y:S01]  /*13530*/  LDL R8, [R1+0x30] ;  /* 0x0000300001087983 */ /* 0x000ea20000100800 */
[----:B------:R-:W-:Y:S01]  /*13540*/  R2UR UR4, R221 ;  /* 0x00000000dd0472ca */ /* 0x000fe200000e0000 */
[----:B------:R-:W-:Y:S01]  /*13550*/  ULDC.64 UR8, c[0x0][0xc00] ;  /* 0x0003000000087ab9 */ /* 0x000fe20000000a00 */
[----:B------:R-:W-:Y:S01]  /*13560*/  R2UR UR10, R217 ;  /* 0x00000000d90a72ca */ /* 0x000fe200000e0000 */
[----:B------:R-:W-:-:S04]  /*13570*/  UISETP.NE.U32.AND UP0, UPT, UR8, URZ, UPT ;  /* 0x0000003f0800728c */ /* 0x000fc8000bf05070 */
[----:B------:R-:W-:-:S03]  /*13580*/  UISETP.NE.AND.EX UP0, UPT, UR9, URZ, UPT, UP0 ;  /* 0x0000003f0900728c */ /* 0x000fc6000bf05300 */
[----:B------:R-:W-:-:S03]  /*13590*/  ULDC.64 UR8, c[0x0][0xc00] ;  /* 0x0003000000087ab9 */ /* 0x000fc60000000a00 */
[----:B------:R-:W-:Y:S01]  /*135a0*/  UIMAD.WIDE UR8, UR4, 0x4, UR8 ;  /* 0x00000004040878a5 */ /* 0x000fe2000f8e0208 */
[----:B------:R-:W-:-:S05]  /*135b0*/  PLOP3.LUT P1, PT, PT, PT, UP0, 0x80, 0x0 ;  /* 0x000000000000781c */ /* 0x000fca0003f2f008 */
[----:B------:R-:W-:Y:S02]  /*135c0*/  IMAD.U32 R2, RZ, RZ, UR8 ;  /* 0x00000008ff027e24 */ /* 0x000fe4000f8e00ff */
[----:B------:R-:W-:Y:S01]  /*135d0*/  IMAD.U32 R3, RZ, RZ, UR9 ;  /* 0x00000009ff037e24 */ /* 0x000fe2000f8e00ff */
[----:B------:R-:W-:Y:S02]  /*135e0*/  ULDC.64 UR8, c[0x0][0xc08] ;  /* 0x0003020000087ab9 */ /* 0x000fe40000000a00 */
[----:B------:R-:W-:-:S03]  /*135f0*/  UISETP.NE.U32.AND UP1, UPT, UR8, URZ, UPT ;  /* 0x0000003f0800728c */ /* 0x000fc6000bf25070 */
[----:B------:R-:W3:Y:S01]  /*13600*/  @P1 LDG.E R7, desc[UR38][R2.64] ;  /* 0x0000002602071981 */ /* 0x000ee2000c1e1900 */
[----:B------:R-:W-:-:S06]  /*13610*/  UISETP.NE.AND.EX UP1, UPT, UR9, URZ, UPT, UP1 ;  /* 0x0000003f0900728c */ /* 0x000fcc000bf25310 */
[----:B------:R-:W-:-:S05]  /*13620*/  PLOP3.LUT P2, PT, PT, PT, UP1, 0x80, 0x0 ;  /* 0x000000000000781c */ /* 0x000fca0003f4f018 */
[----:B------:R-:W-:-:S06]  /*13630*/  @UP1 ULEA UR8, UP2, UR4, UR8, 0x2 ;  /* 0x0000000804081291 */ /* 0x000fcc000f84103f */
[----:B------:R-:W-:Y:S01]  /*13640*/  IMAD.U32 R4, RZ, RZ, UR8 ;  /* 0x00000008ff047e24 */ /* 0x000fe2000f8e00ff */
[----:B--2---:R-:W-:-:S13]  /*13650*/  R2UR UR11, R8 ;  /* 0x00000000080b72ca */ /* 0x004fda00000e0000 */
[----:B------:R-:W-:-:S03]  /*13660*/  @UP1 ULEA.HI.X UR9, UR4, UR9, UR11, 0x2, UP2 ;  /* 0x0000000904091291 */ /* 0x000fc600090f140b */
[----:B------:R-:W-:Y:S02]  /*13670*/  ULDC UR4, c[0x0][0xa88] ;  /* 0x0002a20000047ab9 */ /* 0x000fe40000000800 */
[----:B------:R-:W-:Y:S01]  /*13680*/  IMAD.U32 R0, RZ, RZ, UR4 ;  /* 0x00000004ff007e24 */ /* 0x000fe2000f8e00ff */
[----:B------:R-:W-:-:S05]  /*13690*/  MOV R5, UR9 ;  /* 0x0000000900057c02 */ /* 0x000fca0008000f00 */
[----:B------:R0:W5:Y:S01]  /*136a0*/  @P2 LDG.E R0, desc[UR38][R4.64] ;  /* 0x0000002604002981 */ /* 0x000162000c1e1900 */
[----:B------:R-:W1:Y:S01]  /*136b0*/  S2R R6, SR_TID.X ;  /* 0x0000000000067919 */ /* 0x000e620000002100 */
[----:B------:R-:W-:Y:S01]  /*136c0*/  UMOV UR4, URZ ;  /* 0x0000003f00047c82 */ /* 0x000fe20008000000 */
[----:B---3--:R-:W-:Y:S01]  /*136d0*/  @P1 R2UR UR4, R7 ;  /* 0x00000000070412ca */ /* 0x008fe200000e0000 */
[----:B------:R-:W-:-:S11]  /*136e0*/  UISETP.NE.AND UP1, UPT, UR10, URZ, UPT ;  /* 0x0000003f0a00728c */ /* 0x000fd6000bf25270 */
[----:B------:R-:W-:Y:S01]  /*136f0*/  @!UP1 ULDC UR10, c[0x0][0xad4] ;  /* 0x0002b500000a9ab9 */ /* 0x000fe20000000800 */
[----:B------:R-:W-:Y:S01]  /*13700*/  USHF.R.S32.HI UR21, URZ, 0x1f, UR4 ;  /* 0x0000001f3f157899 */ /* 0x000fe20008011404 */
[----:B------:R-:W-:Y:S02]  /*13710*/  IMAD.U32 R217, RZ, RZ, UR10 ;  /* 0x0000000affd97e24 */ /* 0x000fe4000f8e00ff */
[----:B-1----:R-:W-:-:S05]  /*13720*/  VIADD R6, R6, 0xffffff80 ;  /* 0xffffff8006067836 */ /* 0x002fca0000000000 */
[----:B------:R-:W-:Y:S01]  /*13730*/  ISETP.GT.AND P0, PT, R6, 0x7f, PT ;  /* 0x0000007f0600780c */ /* 0x000fe20003f04270 */
[----:B0-----:R-:W-:-:S12]  /*13740*/  @P2 BRA `(.L_x_2429) ;  /* 0x0000000000102947 */ /* 0x001fd80003800000 */
[----:B------:R-:W-:Y:S05]  /*13750*/  @!P1 BRA `(.L_x_2429) ;  /* 0x00000000000c9947 */ /* 0x000fea0003800000 */
[----:B------:R-:W2:Y:S04]  /*13760*/  LDG.E R5, desc[UR38][R2.64] ;  /* 0x0000002602057981 */ /* 0x000ea8000c1e1900 */
[----:B-----5:R-:W2:Y:S02]  /*13770*/  LDG.E R0, desc[UR38][R2.64+0x4] ;  /* 0x0000042602007981 */ /* 0x020ea4000c1e1900 */
[----:B--2---:R-:W-:-:S07]  /*13780*/  IMAD.IADD R0, R0, 0x1, -R5 ;  /* 0x0000000100007824 */ /* 0x004fce00078e0a05 */
.L_x_2429:
[----:B------:R-:W-:Y:S01]  /*13790*/  R2UR UR9, R221 ;  /* 0x00000000dd0972ca */ /* 0x000fe200000e0000 */
[----:B------:R-:W-:Y:S01]  /*137a0*/  BSSY B1, `(.L_x_2430) ;  /* 0x000003f000017945 */ /* 0x000fe20003800000 */
[----:B------:R-:W-:-:S11]  /*137b0*/  R2UR UR8, R8 ;  /* 0x00000000080872ca */ /* 0x000fd600000e0000 */
[----:B------:R-:W-:Y:S02]  /*137c0*/  USEL UR12, UR9, URZ, !UP0 ;  /* 0x0000003f090c7287 */ /* 0x000fe4000c000000 */
[----:B------:R-:W-:Y:S01]  /*137d0*/  USEL UR13, UR8, URZ, !UP0 ;  /* 0x0000003f080d7287 */ /* 0x000fe2000c000000 */
[----:B------:R-:W-:Y:S11]  /*137e0*/  @P0 BRA `(.L_x_2431) ;  /* 0x0000000000e80947 */ /* 0x000ff60003800000 */
[----:B------:R-:W0:Y:S01]  /*137f0*/  S2R R4, SR_TID.X ;  /* 0x0000000000047919 */ /* 0x000e220000002100 */
[----:B------:R-:W1:Y:S01]  /*13800*/  LDC R9, c[0x0][0xbe8] ;  /* 0x0002fa00ff097b82 */ /* 0x000e620000000800 */
[----:B------:R-:W-:-:S13]  /*13810*/  R2UR UR8, R215 ;  /* 0x00000000d70872ca */ /* 0x000fda00000e0000 */
[----:B------:R-:W-:Y:S02]  /*13820*/  IMAD.U32 R3, RZ, RZ, UR8 ;  /* 0x00000008ff037e24 */ /* 0x000fe4000f8e00ff */
[----:B-1---5:R-:W-:-:S03]  /*13830*/  IMAD R2, R0, R9, RZ ;  /* 0x0000000900027224 */ /* 0x022fc600078e02ff */
[----:B0-----:R-:W-:-:S04]  /*13840*/  IADD3 R4, R3, -0x80, R4 ;  /* 0xffffff8003047810 */ /* 0x001fc80007ffe004 */
[----:B------:R-:W-:-:S13]  /*13850*/  ISETP.GE.AND P0, PT, R4, R2, PT ;  /* 0x000000020400720c */ /* 0x000fda0003f06270 */
[----:B------:R-:W-:Y:S05]  /*13860*/  @P0 BRA `(.L_x_2431) ;  /* 0x0000000000c80947 */ /* 0x000fea0003800000 */
[----:B------:R-:W2:Y:S01]  /*13870*/  LDL R5, [R1+0x2c] ;  /* 0x00002c0001057983 */ /* 0x000ea20000100800 */
[----:B------:R-:W-:Y:S01]  /*13880*/  ISETP.NE.AND P0, PT, R9, 0x1, PT ;  /* 0x000000010900780c */ /* 0x000fe20003f05270 */
[----:B------:R-:W-:Y:S01]  /*13890*/  UMOV UR19, 0x9b8 ;  /* 0x000009b800137882 */ /* 0x000fe20000000000 */
[----:B------:R-:W-:Y:S02]  /*138a0*/  R2UR UR9, R217 ;  /* 0x00000000d90972ca */ /* 0x000fe400000e0000 */
[----:B------:R-:W-:-:S09]  /*138b0*/  R2UR UR8, R220 ;  /* 0x00000000dc0872ca */ /* 0x000fd200000e0000 */
        /* <DEDUP_REMOVED lines=8> */
[----:B------:R-:W-:Y:S02]  /*13940*/  UIMAD UR15, UR15, UR12, URZ ;  /* 0x0000000c0f0f72a4 */ /* 0x000fe4000f8e023f */
[----:B------:R-:W-:Y:S01]  /*13950*/  UIMAD.WIDE.U32 UR22, UR16, UR18, URZ ;  /* 0x00000012101672a5 */ /* 0x000fe2000f8e003f */
[----:B0-----:R-:W-:Y:S01]  /*13960*/  @P0 IMAD.HI.U32 R2, R4, R3, RZ ;  /* 0x0000000304020227 */ /* 0x001fe200078e00ff */
[----:B------:R-:W-:Y:S02]  /*13970*/  UIMAD UR16, UR17, UR18, URZ ;  /* 0x00000012111072a4 */ /* 0x000fe4000f8e023f */
[----:B------:R-:W-:Y:S02]  /*13980*/  UIMAD UR15, UR14, UR13, UR15 ;  /* 0x0000000d0e0f72a4 */ /* 0x000fe4000f8e020f */
[----:B------:R-:W-:-:S02]  /*13990*/  UIADD3 UR16, UR23, UR16, URZ ;  /* 0x0000001017107290 */ /* 0x000fc4000fffe03f */
[----:B------:R-:W-:-:S04]  /*139a0*/  IMAD.U32 R3, RZ, RZ, UR23 ;  /* 0x00000017ff037e24 */ /* 0x000fc8000f8e00ff */
[----:B------:R-:W-:Y:S01]  /*139b0*/  IMAD.U32 R8, RZ, RZ, UR16 ;  /* 0x00000010ff087e24 */ /* 0x000fe2000f8e00ff */
[----:B--2---:R-:W-:Y:S01]  /*139c0*/  R2UR UR20, R5 ;  /* 0x00000000051472ca */ /* 0x004fe200000e0000 */
[----:B------:R-:W-:Y:S01]  /*139d0*/  IMAD.MOV.U32 R5, RZ, RZ, R4 ;  /* 0x000000ffff057224 */ /* 0x000fe200078e0004 */
[----:B-1----:R-:W-:Y:S01]  /*139e0*/  @P0 SHF.R.U32.HI R5, RZ, R7, R2 ;  /* 0x00000007ff050219 */ /* 0x002fe20000011602 */
[----:B------:R-:W-:-:S04]  /*139f0*/  IMAD.U32 R2, RZ, RZ, UR22 ;  /* 0x00000016ff027e24 */ /* 0x000fc8000f8e00ff */
[----:B------:R-:W-:-:S04]  /*13a00*/  IMAD.MOV R7, RZ, RZ, -R5 ;  /* 0x000000ffff077224 */ /* 0x000fc800078e0a05 */
[----:B------:R-:W-:Y:S02]  /*13a10*/  IMAD R7, R9, R7, R4 ;  /* 0x0000000709077224 */ /* 0x000fe400078e0204 */
[----:B------:R-:W-:Y:S02]  /*13a20*/  UIMAD.WIDE.U32 UR10, UR8, UR20, URZ ;  /* 0x00000014080a72a5 */ /* 0x000fe4000f8e003f */
[----:B------:R-:W-:Y:S01]  /*13a30*/  UIMAD UR20, UR9, UR20, URZ ;  /* 0x00000014091472a4 */ /* 0x000fe2000f8e023f */
[----:B------:R-:W-:Y:S01]  /*13a40*/  SHF.R.S32.HI R4, RZ, 0x1f, R7 ;  /* 0x0000001fff047819 */ /* 0x000fe20000011407 */
[----:B------:R-:W-:Y:S02]  /*13a50*/  UIMAD.WIDE.U32 UR8, UR14, UR12, URZ ;  /* 0x0000000c0e0872a5 */ /* 0x000fe4000f8e003f */
[----:B------:R-:W-:Y:S02]  /*13a60*/  UIADD3 UR20, UR11, UR20, URZ ;  /* 0x000000140b147290 */ /* 0x000fe4000fffe03f */
[----:B------:R-:W-:-:S02]  /*13a70*/  UIADD3 UR10, UP1, UP2, UR8, UR10, UR4 ;  /* 0x0000000a080a7290 */ /* 0x000fc4000fa3e004 */
[----:B------:R-:W-:-:S03]  /*13a80*/  UIADD3 UR15, UR9, UR15, URZ ;  /* 0x0000000f090f7290 */ /* 0x000fc6000fffe03f */
[----:B------:R-:W-:Y:S01]  /*13a90*/  ULDC.64 UR8, c[0x0][UR19+0x210] ;  /* 0x0000840013087abb */ /* 0x000fe20008000a00 */
[----:B------:R-:W-:Y:S01]  /*13aa0*/  IADD3 R2, P0, P1, R5, UR10, R2 ;  /* 0x0000000a05027c10 */ /* 0x000fe2000f91e002 */
[----:B------:R-:W-:Y:S01]  /*13ab0*/  UIADD3.X UR10, UR15, UR20, UR21, UP1, UP2 ;  /* 0x000000140f0a7290 */ /* 0x000fe20008fe4415 */
[----:B------:R-:W-:Y:S01]  /*13ac0*/  SHF.R.S32.HI R5, RZ, 0x1f, R5 ;  /* 0x0000001fff057819 */ /* 0x000fe20000011405 */
[----:B------:R-:W-:-:S04]  /*13ad0*/  IMAD R9, R7, UR9, RZ ;  /* 0x0000000907097c24 */ /* 0x000fc8000f8e02ff */
[----:B------:R-:W-:Y:S01]  /*13ae0*/  IADD3.X R3, R5, UR10, R8, P0, P1 ;  /* 0x0000000a05037c10 */ /* 0x000fe200087e2408 */
[----:B------:R-:W-:Y:S01]  /*13af0*/  IMAD R9, R4, UR8, R9 ;  /* 0x0000000804097c24 */ /* 0x000fe2000f8e0209 */
[----:B------:R-:W-:Y:S01]  /*13b00*/  ULDC.64 UR10, c[0x0][0xba8] ;  /* 0x0002ea00000a7ab9 */ /* 0x000fe20000000a00 */
        /* <DEDUP_REMOVED lines=8> */
.L_x_2431:
[----:B------:R-:W-:Y:S05]  /*13b90*/  BSYNC B1 ;  /* 0x0000000000017941 */ /* 0x000fea0003800000 */
.L_x_2430:
        /* <DEDUP_REMOVED lines=14> */
[----:B------:R-:W-:Y:S01]  /*13c80*/  ULDC.64 UR10, c[0x0][0xae8] ;  /* 0x0002ba00000a7ab9 */ /* 0x000fe20000000a00 */
[----:B-1----:R-:W-:-:S13]  /*13c90*/  ISETP.NE.AND P0, PT, R11, 0x1, PT ;  /* 0x000000010b00780c */ /* 0x002fda0003f05270 */
[----:B------:R-:W0:Y:S01]  /*13ca0*/  @P0 LDC R7, c[0x0][0xbf0] ;  /* 0x0002fc00ff070b82 */ /* 0x000e220000000800 */
[----:B--2---:R-:W-:Y:S02]  /*13cb0*/  R2UR UR15, R2 ;  /* 0x00000000020f72ca */ /* 0x004fe400000e0000 */
[----:B------:R-:W-:-:S05]  /*13cc0*/  LEA.HI R2, R3, R6, RZ, 0x3 ;  /* 0x0000000603027211 */ /* 0x000fca00078f18ff */
[----:B------:R-:W1:Y:S01]  /*13cd0*/  @P0 LDC R3, c[0x0][0xbec] ;  /* 0x0002fb00ff030b82 */ /* 0x000e620000000800 */
[----:B------:R-:W-:Y:S02]  /*13ce0*/  LOP3.LUT R5, R2, 0xfffffff8, RZ, 0xc0, !PT ;  /* 0xfffffff802057812 */ /* 0x000fe400078ec0ff */
[----:B------:R-:W-:-:S03]  /*13cf0*/  SHF.R.S32.HI R13, RZ, 0x3, R2 ;  /* 0x00000003ff0d7819 */ /* 0x000fc60000011402 */
[----:B------:R-:W-:Y:S01]  /*13d00*/  IMAD.IADD R8, R6, 0x1, -R5 ;  /* 0x0000000106087824 */ /* 0x000fe200078e0a05 */
[----:B------:R-:W-:-:S03]  /*13d10*/  UIMAD.WIDE.U32 UR8, UR15, UR10, UR8 ;  /* 0x0000000a0f0872a5 */ /* 0x000fc6000f8e0008 */
[----:B------:R-:W-:Y:S01]  /*13d20*/  IMAD R2, R8, 0x20, R13 ;  /* 0x0000002008027824 */ /* 0x000fe200078e020d */
[----:B------:R-:W-:-:S03]  /*13d30*/  UIMAD UR9, UR15, UR11, UR9 ;  /* 0x0000000b0f0972a4 */ /* 0x000fc6000f8e0209 */
[----:B------:R-:W-:Y:S01]  /*13d40*/  VIADD R6, R2, UR14 ;  /* 0x0000000e02067c36 */ /* 0x000fe20008000000 */
[----:B------:R-:W-:Y:S02]  /*13d50*/  ULDC.64 UR10, c[0x0][0xaf0] ;  /* 0x0002bc00000a7ab9 */ /* 0x000fe40000000a00 */
[----:B------:R-:W-:Y:S01]  /*13d60*/  UIMAD UR13, UR13, UR10, URZ ;  /* 0x0000000a0d0d72a4 */ /* 0x000fe2000f8e023f */
[----:B------:R-:W-:-:S03]  /*13d70*/  IMAD.MOV.U32 R5, RZ, RZ, R6 ;  /* 0x000000ffff057224 */ /* 0x000fc600078e0006 */
[----:B------:R-:W-:Y:S01]  /*13d80*/  UIMAD UR4, UR12, UR11, UR13 ;  /* 0x0000000b0c0472a4 */ /* 0x000fe2000f8e020d */
[----:B-1----:R-:W-:Y:S01]  /*13d90*/  @P0 IMAD.HI.U32 R2, R6, R3, RZ ;  /* 0x0000000306020227 */ /* 0x002fe200078e00ff */
[----:B------:R-:W-:-:S03]  /*13da0*/  UIMAD.WIDE.U32 UR12, UR12, UR10, UR8 ;  /* 0x0000000a0c0c72a5 */ /* 0x000fc6000f8e0008 */
[----:B------:R-:W-:Y:S01]  /*13db0*/  ULDC.64 UR8, c[0x0][0xae0] ;  /* 0x0002b80000087ab9 */ /* 0x000fe20000000a00 */
[----:B0-----:R-:W-:Y:S01]  /*13dc0*/  @P0 SHF.R.U32.HI R5, RZ, R7, R2 ;  /* 0x00000007ff050219 */ /* 0x001fe20000011602 */
[----:B------:R-:W-:Y:S02]  /*13dd0*/  UIADD3 UR4, UR13, UR4, URZ ;  /* 0x000000040d047290 */ /* 0x000fe4000fffe03f */
[----:B------:R-:W-:Y:S01]  /*13de0*/  IMAD.U32 R3, RZ, RZ, UR13 ;  /* 0x0000000dff037e24 */ /* 0x000fe2000f8e00ff */
[--C-:B------:R-:W-:Y:S01]  /*13df0*/  SHF.R.S32.HI R4, RZ, 0x1f, R5.reuse ;  /* 0x0000001fff047819 */ /* 0x100fe20000011405 */
[----:B------:R-:W-:Y:S02]  /*13e00*/  IMAD.MOV R7, RZ, RZ, -R5 ;  /* 0x000000ffff077224 */ /* 0x000fe400078e0a05 */
[----:B------:R-:W-:Y:S02]  /*13e10*/  IMAD.U32 R2, RZ, RZ, UR12 ;  /* 0x0000000cff027e24 */ /* 0x000fe4000f8e00ff */
[----:B------:R-:W-:-:S02]  /*13e20*/  IMAD R7, R11, R7, R6 ;  /* 0x000000070b077224 */ /* 0x000fc400078e0206 */
        /* <DEDUP_REMOVED lines=8> */
[----:B------:R-:W-:Y:S02]  /*13eb0*/  VIADD R6, R13, UR14 ;  /* 0x0000000e0d067c36 */ /* 0x000fe40008000000 */
[C---:B------:R-:W-:Y:S02]  /*13ec0*/  IMAD R5, R7.reuse, UR9, R4 ;  /* 0x0000000907057c24 */ /* 0x040fe4000f8e0204 */
[----:B------:R-:W-:Y:S01]  /*13ed0*/  IMAD.WIDE.U32 R2, R7, UR8, R2 ;  /* 0x0000000807027c25 */ /* 0x000fe2000f8e0002 */
[----:B------:R-:W-:Y:S01]  /*13ee0*/  ULDC.64 UR8, c[0x0][0xa80] ;  /* 0x0002a00000087ab9 */ /* 0x000fe20000000a00 */
[----:B------:R-:W-:-:S02]  /*13ef0*/  IADD3 R4, R6, 0x40, RZ ;  /* 0x0000004006047810 */ /* 0x000fc40007ffe0ff */
[----:B-----5:R-:W-:Y:S02]  /*13f00*/  IMAD R11, R0, R11, RZ ;  /* 0x0000000b000b7224 */ /* 0x020fe400078e02ff */
        /* <DEDUP_REMOVED lines=35> */
.L_x_2433:
[----:B------:R-:W-:Y:S05]  /*14140*/  BSYNC B1 ;  /* 0x0000000000017941 */ /* 0x000fea0003800000 */
.L_x_2432:
        /* <DEDUP_REMOVED lines=21> */
.L_x_2435:
[----:B------:R-:W-:Y:S05]  /*142a0*/  BSYNC B1 ;  /* 0x0000000000017941 */ /* 0x000fea0003800000 */
.L_x_2434:
        /* <DEDUP_REMOVED lines=21> */
.L_x_2437:
[----:B------:R-:W-:Y:S05]  /*14400*/  BSYNC B1 ;  /* 0x0000000000017941 */ /* 0x000fea0003800000 */
.L_x_2436:
        /* <DEDUP_REMOVED lines=22> */
.L_x_2426:
[----:B------:R-:W-:Y:S05]  /*14570*/  BSYNC B0 ;  /* 0x0000000000007941 */ /* 0x000fea0003800000 */
.L_x_2416:
[----:B------:R-:W-:Y:S02]  /*14580*/  ULDC UR4, c[0x0][0xc3c] ;  /* 0x00030f0000047ab9 */ /* 0x000fe40000000800 */
[----:B------:R-:W-:-:S06]  /*14590*/  UISETP.GE.AND UP0, UPT, UR7, UR4, UPT ;  /* 0x000000040700728c */ /* 0x000fcc000bf06270 */
[----:B------:R-:W-:-:S13]  /*145a0*/  PLOP3.LUT P0, PT, PT, PT, UP0, 0x80, 0x0 ;  /* 0x000000000000781c */ /* 0x000fda0003f0f008 */
[----:B------:R-:W-:Y:S05]  /*145b0*/  @!P0 BRA `(.L_x_2438) ;  /* 0xfffffec800b08947 */ /* 0x000fea000383ffff */
[----:B------:R-:W-:Y:S05]  /*145c0*/  EXIT ;  /* 0x000000000000794d */ /* 0x000fea0003800000 */
.L_x_2373:
        /* <DEDUP_REMOVED lines=16> */
.L_x_2439:
        /* <DEDUP_REMOVED lines=43> */
.L_x_2443:
        /* <DEDUP_REMOVED lines=30> */
[----:B------:R-:W0:Y:S02]  /*14b60*/  SHFL.IDX PT, R2, R5, 0x1f, 0x1f ;  /* 0x03e01f0005027f89 */ /* 0x000e2400000e0000 */
[----:B0-----:R-:W-:-:S04]  /*14b70*/  IMAD R3, R2, UR5, RZ ;  /* 0x0000000502037c24 */ /* 0x001fc8000f8e02ff */
[----:B------:R-:W-:-:S05]  /*14b80*/  IMAD.IADD R8, R3, 0x1, R8 ;  /* 0x0000000103087824 */ /* 0x000fca00078e0208 */
[----:B------:R-:W-:-:S13]  /*14b90*/  ISETP.GT.AND P6, PT, R8, UR6, PT ;  /* 0x0000000608007c0c */ /* 0x000fda000bfc4270 */
[----:B------:R-:W-:Y:S05]  /*14ba0*/  @!P6 BRA `(.L_x_2443) ;  /* 0xfffffffc0074e947 */ /* 0x000fea000383ffff */
.L_x_2441:
        /* <DEDUP_REMOVED lines=13> */
.L_x_2444:
        /* <DEDUP_REMOVED lines=53> */
[----:B------:R-:W-:-:S06]  /*14fd0*/  @P0 IADD3 R2, R2, 0x1, RZ ;  /* 0x0000000102020810 */ /* 0x000fcc0007ffe0ff */
        /* <DEDUP_REMOVED lines=8> */
.L_x_2445:
        /* <DEDUP_REMOVED lines=57> */
[----:B------:R-:W-:-:S06]  /*153f0*/  @P0 IADD3 R2, R2, 0x1, RZ ;  /* 0x0000000102020810 */ /* 0x000fcc0007ffe0ff */
[----:B------:R-:W-:Y:S01]  /*15400*/  @!P2 IMAD.MOV R2, RZ, RZ, -R2 ;  /* 0x000000ffff02a224 */ /* 0x000fe200078e0a02 */
[----:B------:R-:W-:-:S05]  /*15410*/  @!P1 LOP3.LUT R2, RZ, R13, RZ, 0x33, !PT ;  /* 0x0000000dff029212 */ /* 0x000fca00078e33ff */
[----:B------:R-:W-:-:S07]  /*15420*/  IMAD R18, R2, R18, R3 ;  /* 0x0000001202127224 */ /* 0x000fce00078e0203 */
.L_x_2446:
[----:B------:R-:W-:-:S05]  /*15430*/  LOP3.LUT R17, RZ, R2, RZ, 0x33, !PT ;  /* 0x00000002ff117212 */ /* 0x000fca00078e33ff */
[----:B------:R-:W-:Y:S01]  /*15440*/  IMAD.IADD R17, R6, 0x1, R17 ;  /* 0x0000000106117824 */ /* 0x000fe200078e0211 */
[----:B------:R-:W-:Y:S06]  /*15450*/  BRA `(.L_x_2447) ;  /* 0x0000000000147947 */ /* 0x000fec0003800000 */
.L_x_2442:
[----:B------:R-:W-:Y:S01]  /*15460*/  ULDC UR4, c[0x0][0xc3c] ;  /* 0x00030f0000047ab9 */ /* 0x000fe20000000800 */
[----:B------:R-:W-:Y:S02]  /*15470*/  IMAD.MOV.U32 R17, RZ, RZ, RZ ;  /* 0x000000ffff117224 */ /* 0x000fe400078e00ff */
[----:B------:R-:W-:Y:S02]  /*15480*/  IMAD.U32 R16, RZ, RZ, UR6 ;  /* 0x00000006ff107e24 */ /* 0x000fe4000f8e00ff */
[----:B------:R-:W-:Y:S02]  /*15490*/  IMAD.MOV.U32 R18, RZ, RZ, RZ ;  /* 0x000000ffff127224 */ /* 0x000fe400078e00ff */
[----:B------:R-:W-:-:S07]  /*154a0*/  IMAD.U32 R19, RZ, RZ, UR4 ;  /* 0x00000004ff137e24 */ /* 0x000fce000f8e00ff */
.L_x_2447:
[----:B------:R-:W-:-:S13]  /*154b0*/  ISETP.NE.AND P0, PT, R7, RZ, PT ;  /* 0x000000ff0700720c */ /* 0x000fda0003f05270 */
[----:B------:R-:W0:Y:S01]  /*154c0*/  @!P0 S2R R3, SR_CgaCtaId ;  /* 0x0000000000038919 */ /* 0x000e220000008800 */
[----:B------:R-:W-:-:S04]  /*154d0*/  @!P0 MOV R2, 0x400 ;  /* 0x0000040000028802 */ /* 0x000fc80000000f00 */
[----:B0-----:R-:W-:-:S05]  /*154e0*/  @!P0 LEA R2, R3, R2, 0x18 ;  /* 0x0000000203028211 */ /* 0x001fca00078ec0ff */
[----:B------:R1:W-:Y:S01]  /*154f0*/  @!P0 STS.128 [R2+0x388d0], R16 ;  /* 0x0388d01002008388 */ /* 0x0003e20000000c00 */
[----:B------:R-:W-:Y:S06]  /*15500*/  BAR.ARV 0x5, 0x180 ;  /* 0x0146000000007b1d */ /* 0x000fec0000002000 */
.L_x_2440:
        /* <DEDUP_REMOVED lines=8> */
[----:B------:R-:W-:Y:S01]  /*15590*/  IMAD.SHL.U32 R32, R0, 0x8, RZ ;  /* 0x0000000800207824 */ /* 0x000fe200078e00ff */
[----:B------:R-:W-:Y:S01]  /*155a0*/  BSSY B8, `(.L_x_2448) ;  /* 0x0000517000087945 */ /* 0x000fe20003800000 */
[----:B------:R1:W-:Y:S01]  /*155b0*/  STL [R1+0x24], RZ ;  /* 0x000024ff01007387 */ /* 0x0003e20000100800 */
[----:B------:R-:W-:Y:S01]  /*155c0*/  IMAD.MOV.U32 R28, RZ, RZ, 0x1 ;  /* 0x00000001ff1c7424 */ /* 0x000fe200078e00ff */
[----:B------:R-:W-:Y:S01]  /*155d0*/  ULDC UR37, c[0x0][0xc] ;  /* 0x0000030000257ab9 */ /* 0x000fe20000000800 */
[----:B------:R-:W-:Y:S01]  /*155e0*/  LOP3.LUT R3, R32, 0x1f8, RZ, 0xc0, !PT ;  /* 0x000001f820037812 */ /* 0x000fe200078ec0ff */
[----:B------:R-:W-:-:S03]  /*155f0*/  IMAD.MOV.U32 R27, RZ, RZ, RZ ;  /* 0x000000ffff1b7224 */ /* 0x000fc600078e00ff */
        /* <DEDUP_REMOVED lines=16> */
.L_x_2515:
[----:B0-----:R-:W0:Y:S02]  /*15700*/  LDC.64 R2, c[0x0][0xc88] ;  /* 0x00032200ff027b82 */ /* 0x001e240000000a00 */
[----:B0-----:R-:W-:-:S05]  /*15710*/  IMAD.WIDE R2, R19, 0x4, R2 ;  /* 0x0000000413027825 */ /* 0x001fca00078e0202 */
[----:B------:R-:W2:Y:S01]  /*15720*/  LDG.E R29, desc[UR38][R2.64] ;  /* 0x00000026021d7981 */ /* 0x000ea2000c1e1900 */
        /* <DEDUP_REMOVED lines=14> */
[----:B-1----:R1:W2:Y:S01]  /*15810*/  @P0 LDG.E R6, desc[UR38][R2.64] ;  /* 0x0000002602060981 */ /* 0x0022a2000c1e1900 */
        /* <DEDUP_REMOVED lines=31> */
.L_x_2449:
        /* <DEDUP_REMOVED lines=9> */
.L_x_2450:
        /* <DEDUP_REMOVED lines=8> */
[----:B--2---:R-:W-:-:S07]  /*15b20*/  IADD3 R0, -R0, R5, RZ ;  /* 0x0000000500007210 */ /* 0x004fce0007ffe1ff */
.L_x_2451:
[----:B------:R-:W3:Y:S01]  /*15b30*/  LDL R5, [R1+0x10] ;  /* 0x0000100001057983 */ /* 0x000ee20000100800 */
[----:B-12---:R-:W1:Y:S01]  /*15b40*/  LDC R2, c[0x0][0x448] ;  /* 0x00011200ff027b82 */ /* 0x006e620000000800 */
[----:B-----5:R-:W-:Y:S01]  /*15b50*/  IMAD.IADD R0, R0, 0x1, -R6 ;  /* 0x0000000100007824 */ /* 0x020fe200078e0a06 */
[----:B------:R-:W-:Y:S01]  /*15b60*/  LOP3.LUT R23, R23, 0xfffffeff, RZ, 0xc0, !PT ;  /* 0xfffffeff17177812 */ /* 0x000fe200078ec0ff */
[----:B------:R-:W-:Y:S03]  /*15b70*/  BSSY B0, `(.L_x_2452) ;  /* 0x0000039000007945 */ /* 0x000fe60003800000 */
[----:B------:R2:W-:Y:S01]  /*15b80*/  STL [R1], R0 ;  /* 0x0000000001007387 */ /* 0x0005e20000100800 */
[----:B-1----:R-:W-:Y:S01]  /*15b90*/  ISETP.NE.AND P0, PT, R2, 0x1, PT ;  /* 0x000000010200780c */ /* 0x002fe20003f05270 */
[----:B------:R-:W-:-:S04]  /*15ba0*/  IMAD.SHL.U32 R2, R17, 0x80, RZ ;  /* 0x0000008011027824 */ /* 0x000fc800078e00ff */
[----:B------:R-:W-:-:S08]  /*15bb0*/  VIADD R2, R2, 0x7f ;  /* 0x0000007f02027836 */ /* 0x000fd00000000000 */
[----:B------:R-:W1:Y:S01]  /*15bc0*/  @P0 LDC R3, c[0x0][0x44c] ;  /* 0x00011300ff030b82 */ /* 0x000e620000000800 */
[----:B------:R-:W-:-:S07]  /*15bd0*/  @P0 LOP3.LUT R23, R23, 0x100, RZ, 0xfc, !PT ;  /* 0x0000010017170812 */ /* 0x000fce00078efcff */
[----:B0-----:R-:W0:Y:S01]  /*15be0*/  @P0 LDC R4, c[0x0][0x450] ;  /* 0x00011400ff040b82 */ /* 0x001e220000000800 */
[----:B-1----:R-:W-:-:S05]  /*15bf0*/  @P0 IMAD.HI.U32 R3, R2, R3, RZ ;  /* 0x0000000302030227 */ /* 0x002fca00078e00ff */
[----:B0-----:R-:W-:Y:S02]  /*15c00*/  @P0 SHF.R.U32.HI R2, RZ, R4, R3 ;  /* 0x00000004ff020219 */ /* 0x001fe40000011603 */
[C---:B---3--:R-:W-:Y:S01]  /*15c10*/  IADD3 R3, R0.reuse, 0x50, -R5 ;  /* 0x0000005000037810 */ /* 0x048fe20007ffe805 */
[----:B--2---:R-:W-:-:S04]  /*15c20*/  VIADD R0, R0, 0x4f ;  /* 0x0000004f00007836 */ /* 0x004fc80000000000 */
[----:B------:R-:W-:-:S04]  /*15c30*/  IMAD.HI R0, R0, 0x66666667, RZ ;  /* 0x6666666700007827 */ /* 0x000fc800078e02ff */
[----:B------:R-:W-:Y:S01]  /*15c40*/  IMAD.IADD R2, R3, 0x1, R2 ;  /* 0x0000000103027824 */ /* 0x000fe200078e0202 */
[----:B------:R-:W-:-:S03]  /*15c50*/  SHF.R.U32.HI R3, RZ, 0x1f, R0 ;  /* 0x0000001fff037819 */ /* 0x000fc60000011600 */
[----:B------:R-:W-:Y:S01]  /*15c60*/  IMAD.HI R2, R2, 0x66666667, RZ ;  /* 0x6666666702027827 */ /* 0x000fe200078e02ff */
[----:B------:R-:W-:-:S04]  /*15c70*/  LEA.HI.SX32 R0, R0, R3, 0x1b ;  /* 0x0000000300007211 */ /* 0x000fc800078fdaff */
[----:B------:R-:W-:-:S04]  /*15c80*/  SHF.R.U32.HI R3, RZ, 0x1f, R2 ;  /* 0x0000001fff037819 */ /* 0x000fc80000011602 */
[----:B------:R-:W-:Y:S02]  /*15c90*/  LEA.HI.SX32 R3, R2, R3, 0x1b ;  /* 0x0000000302037211 */ /* 0x000fe400078fdaff */
[----:B------:R-:W-:Y:S02]  /*15ca0*/  LOP3.LUT R2, R18, 0xff000000, RZ, 0xc0, !PT ;  /* 0xff00000012027812 */ /* 0x000fe400078ec0ff */
[----:B------:R-:W-:Y:S02]  /*15cb0*/  VIMNMX R0, R0, R3, PT ;  /* 0x0000000300007248 */ /* 0x000fe40003fe0100 */
[----:B------:R-:W-:Y:S02]  /*15cc0*/  SHF.R.U32.HI R2, RZ, 0x8, R2 ;  /* 0x00000008ff027819 */ /* 0x000fe40000011602 */
[----:B------:R-:W-:Y:S02]  /*15cd0*/  ISETP.GE.AND P0, PT, R0, 0x1, PT ;  /* 0x000000010000780c */ /* 0x000fe40003f06270 */
[----:B------:R-:W-:-:S04]  /*15ce0*/  LOP3.LUT R3, R18, 0xff0000, RZ, 0xc0, !PT ;  /* 0x00ff000012037812 */ /* 0x000fc800078ec0ff */
[----:B------:R-:W-:Y:S01]  /*15cf0*/  LEA.HI R2, R3, R2, RZ, 0x10 ;  /* 0x0000000203027211 */ /* 0x000fe200078f80ff */
[----:B------:R-:W-:-:S03]  /*15d00*/  IMAD.MOV.U32 R3, RZ, RZ, RZ ;  /* 0x000000ffff037224 */ /* 0x000fc600078e00ff */
[----:B------:R-:W-:-:S03]  /*15d10*/  LOP3.LUT R4, R2, 0xff, RZ, 0xc0, !PT ;  /* 0x000000ff02047812 */ /* 0x000fc600078ec0ff */
[----:B------:R-:W-:Y:S05]  /*15d20*/  @!P0 BRA `(.L_x_2453) ;  /* 0x0000000000748947 */ /* 0x000fea0003800000 */
        /* <DEDUP_REMOVED lines=10> */
[----:B------:R-:W0:Y:S02]  /*15dd0*/  F2I.FTZ.U32.TRUNC.NTZ R3, R10 ;  /* 0x0000000a00037305 */ /* 0x000e24000021f000 */
[----:B0-----:R-:W-:-:S04]  /*15de0*/  IMAD.MOV R2, RZ, RZ, -R3 ;  /* 0x000000ffff027224 */ /* 0x001fc800078e0a03 */
[----:B------:R-:W-:Y:S02]  /*15df0*/  IMAD R8, R2, R7, RZ ;  /* 0x0000000702087224 */ /* 0x000fe400078e02ff */
[----:B------:R-:W-:-:S04]  /*15e00*/  IMAD.MOV.U32 R2, RZ, RZ, RZ ;  /* 0x000000ffff027224 */ /* 0x000fc800078e00ff */
        /* <DEDUP_REMOVED lines=12> */
[----:B------:R-:W-:-:S04]  /*15ed0*/  IMAD.MOV.U32 R3, RZ, RZ, R8 ;  /* 0x000000ffff037224 */ /* 0x000fc800078e0008 */
[----:B------:R-:W-:Y:S01]  /*15ee0*/  @!P2 IMAD.MOV R3, RZ, RZ, -R3 ;  /* 0x000000ffff03a224 */ /* 0x000fe200078e0a03 */
[----:B------:R-:W-:-:S07]  /*15ef0*/  @!P1 LOP3.LUT R3, RZ, R5, RZ, 0x33, !PT ;  /* 0x00000005ff039212 */ /* 0x000fce00078e33ff */
.L_x_2453:
[----:B------:R-:W-:Y:S05]  /*15f00*/  BSYNC B0 ;  /* 0x0000000000007941 */ /* 0x000fea0003800000 */
.L_x_2452:
        /* <DEDUP_REMOVED lines=24> */
.L_x_2455:
        /* <DEDUP_REMOVED lines=20> */
.L_x_2458:
[----:B------:R-:W-:Y:S05]  /*161d0*/  BSYNC B6 ;  /* 0x0000000000067941 */ /* 0x000fea0003800000 */
.L_x_2457:
        /* <DEDUP_REMOVED lines=20> */
.L_x_2461:
        /* <DEDUP_REMOVED lines=15> */
.L_x_2460:
[----:B------:R-:W-:Y:S05]  /*16410*/  BSYNC B6 ;  /* 0x0000000000067941 */ /* 0x000fea0003800000 */
.L_x_2459:
[----:B------:R-:W-:Y:S01]  /*16420*/  ULDC.64 UR4, c[0x0][0x9f8] ;  /* 0x00027e0000047ab9 */ /* 0x000fe20000000a00 */
[----:B------:R-:W0:Y:S01]  /*16430*/  LDC R9, c[0x0][0x430] ;  /* 0x00010c00ff097b82 */ /* 0x000e220000000800 */
[----:B------:R-:W-:-:S04]  /*16440*/  ISETP.NE.U32.AND P0, PT, RZ, UR4, PT ;  /* 0x00000004ff007c0c */ /* 0x000fc8000bf05070 */
[----:B------:R-:W-:-:S13]  /*16450*/  ISETP.NE.AND.EX P0, PT, RZ, UR5, PT, P0 ;  /* 0x00000005ff007c0c */ /* 0x000fda000bf05300 */
[----:B------:R-:W-:Y:S01]  /*16460*/  @P0 IADD3 R24, P1, R24, UR4, RZ ;  /* 0x0000000418180c10 */ /* 0x000fe2000ff3e0ff */
[----:B------:R-:W-:-:S03]  /*16470*/  ULDC UR4, c[0x0][0x2f4] ;  /* 0x0000bd0000047ab9 */ /* 0x000fc60000000800 */
[----:B------:R-:W-:-:S05]  /*16480*/  @P0 IADD3.X R25, R25, UR5, RZ, P1, !PT ;  /* 0x0000000519190c10 */ /* 0x000fca0008ffe4ff */
[----:B------:R1:W5:Y:S01]  /*16490*/  @P0 LDG.E R30, desc[UR38][R24.64] ;  /* 0x00000026181e0981 */ /* 0x000362000c1e1900 */
[----:B------:R-:W-:Y:S01]  /*164a0*/  ISETP.GE.AND P0, PT, R32, UR4, PT ;  /* 0x0000000420007c0c */ /* 0x000fe2000bf06270 */
[----:B------:R-:W-:Y:S01]  /*164b0*/  UMOV UR5, 0xffffffff ;  /* 0xffffffff00057882 */ /* 0x000fe20000000000 */
[----:B------:R-:W-:Y:S02]  /*164c0*/  ISETP.GE.AND P2, PT, R37, UR4, PT ;  /* 0x0000000425007c0c */ /* 0x000fe4000bf46270 */
[----:B------:R-:W-:Y:S02]  /*164d0*/  LOP3.LUT R23, R23, 0xffffffef, RZ, 0xc0, !PT ;  /* 0xffffffef17177812 */ /* 0x000fe400078ec0ff */
[----:B------:R-:W-:-:S07]  /*164e0*/  ISETP.GE.AND P1, PT, R36, UR4, PT ;  /* 0x0000000424007c0c */ /* 0x000fce000bf26270 */
        /* <DEDUP_REMOVED lines=8> */
[----:B01----:R-:W-:Y:S06]  /*16570*/  BRA.DIV UR5, `(.L_x_2462) ;  /* 0x0000004a05007947 */ /* 0x003fec000b800000 */
.L_x_2532:
[----:B------:R-:W2:Y:S04]  /*16580*/  LDL R0, [R1+0x20] ;  /* 0x0000200001007983 */ /* 0x000ea80000100800 */
[----:B------:R-:W3:Y:S04]  /*16590*/  LDL R5, [R1] ;  /* 0x0000000001057983 */ /* 0x000ee80000100800 */
[----:B------:R-:W4:Y:S01]  /*165a0*/  LDL R2, [R1+0x8] ;  /* 0x0000080001027983 */ /* 0x000f220000100800 */
[----:B------:R-:W0:Y:S01]  /*165b0*/  S2R R3, SR_TID.X ;  /* 0x0000000000037919 */ /* 0x000e220000002100 */
[----:B------:R-:W1:Y:S01]  /*165c0*/  S2R R8, SR_TID.X ;  /* 0x0000000000087919 */ /* 0x000e620000002100 */
[----:B------:R-:W-:-:S02]  /*165d0*/  ISETP.NE.AND P1, PT, R9, 0x1, PT ;  /* 0x000000010900780c */ /* 0x000fc40003f25270 */
[----:B0-----:R-:W-:-:S04]  /*165e0*/  LOP3.LUT R3, R3, 0x7f, RZ, 0xc0, !PT ;  /* 0x0000007f03037812 */ /* 0x001fc800078ec0ff */
[----:B------:R-:W-:Y:S01]  /*165f0*/  SHF.R.U32.HI R3, RZ, 0x3, R3 ;  /* 0x00000003ff037819 */ /* 0x000fe20000011603 */
[----:B-1----:R-:W-:-:S05]  /*16600*/  IMAD.SHL.U32 R8, R8, 0x10, RZ ;  /* 0x0000001008087824 */ /* 0x002fca00078e00ff */
[----:B------:R-:W-:Y:S02]  /*16610*/  LOP3.LUT R8, R3, 0x70, R8, 0xf8, !PT ;  /* 0x0000007003087812 */ /* 0x000fe400078ef808 */
[----:B------:R-:W0:Y:S01]  /*16620*/  @P1 LDC R3, c[0x0][0x434] ;  /* 0x00010d00ff031b82 */ /* 0x000e220000000800 */
[----:B-----5:R-:W-:Y:S02]  /*16630*/  SHF.R.S32.HI R10, RZ, 0x1f, R30 ;  /* 0x0000001fff0a7819 */ /* 0x020fe4000001141e */
[----:B------:R-:W-:-:S04]  /*16640*/  LOP3.LUT R23, R23, 0xffffffbf, RZ, 0xc0, !PT ;  /* 0xffffffbf17177812 */ /* 0x000fc800078ec0ff */
[----:B------:R-:W-:Y:S01]  /*16650*/  @P1 LOP3.LUT R23, R23, 0x40, RZ, 0xfc, !PT ;  /* 0x0000004017171812 */ /* 0x000fe200078efcff */
[----:B------:R1:W-:Y:S03]  /*16660*/  STL [R1+0xc], R10 ;  /* 0x00000c0a01007387 */ /* 0x0003e60000100800 */
[----:B------:R-:W-:Y:S02]  /*16670*/  LOP3.LUT R23, R23, 0xffffffdf, RZ, 0xc0, !PT ;  /* 0xffffffdf17177812 */ /* 0x000fe400078ec0ff */
[----:B------:R-:W-:Y:S02]  /*16680*/  LOP3.LUT R25, R18, 0xffff, RZ, 0xc0, !PT ;  /* 0x0000ffff12197812 */ /* 0x000fe400078ec0ff */
[----:B--2---:R-:W-:Y:S02]  /*16690*/  IADD3 R26, R0, -0x1, RZ ;  /* 0xffffffff001a7810 */ /* 0x004fe40007ffe0ff */
[----:B------:R-:W2:Y:S03]  /*166a0*/  @P1 LDC R0, c[0x0][0x438] ;  /* 0x00010e00ff001b82 */ /* 0x000ea60000000800 */
[----:B------:R-:W-:-:S05]  /*166b0*/  IMAD R6, R26, 0x50, R8 ;  /* 0x000000501a067824 */ /* 0x000fca00078e0208 */
[C---:B---3--:R-:W-:Y:S01]  /*166c0*/  ISETP.GE.AND P0, PT, R6.reuse, R5, PT ;  /* 0x000000050600720c */ /* 0x048fe20003f06270 */
[----:B----4-:R-:W-:-:S03]  /*166d0*/  IMAD.IADD R6, R6, 0x1, R2 ;  /* 0x0000000106067824 */ /* 0x010fc600078e0202 */
[----:B------:R-:W-:Y:S01]  /*166e0*/  ISETP.GT.U32.OR P0, PT, R8, 0x4f, P0 ;  /* 0x0000004f0800780c */ /* 0x000fe20000704470 */
[----:B0-----:R-:W-:-:S04]  /*166f0*/  @P1 IMAD.HI.U32 R3, R6, R3, RZ ;  /* 0x0000000306031227 */ /* 0x001fc800078e00ff */
[----:B------:R-:W-:Y:S01]  /*16700*/  IMAD.MOV.U32 R7, RZ, RZ, R6 ;  /* 0x000000ffff077224 */ /* 0x000fe200078e0006 */
[----:B--2---:R-:W-:-:S07]  /*16710*/  @P1 SHF.R.U32.HI R7, RZ, R0, R3 ;  /* 0x00000000ff071219 */ /* 0x004fce0000011603 */
        /* <DEDUP_REMOVED lines=8> */
[----:B0-----:R-:W-:-:S04]  /*167a0*/  @!P0 LEA R2, P1, R4, R2, 0x2 ;  /* 0x0000000204028211 */ /* 0x001fc800078210ff */
[----:B------:R-:W-:Y:S01]  /*167b0*/  @!P0 LEA.HI.X R3, R4, R3, R0, 0x2, P1 ;  /* 0x0000000304038211 */ /* 0x000fe200008f1400 */
[----:B------:R-:W-:-:S06]  /*167c0*/  IMAD.MOV.U32 R0, RZ, RZ, RZ ;  /* 0x000000ffff007224 */ /* 0x000fcc00078e00ff */
[----:B------:R0:W5:Y:S02]  /*167d0*/  @!P0 LDG.E R0, desc[UR38][R2.64] ;  /* 0x0000002602008981 */ /* 0x000164000c1e1900 */
[----:B0-----:R-:W-:-:S05]  /*167e0*/  IMAD.U32 R2, RZ, RZ, UR36 ;  /* 0x00000024ff027e24 */ /* 0x001fca000f8e00ff */
[----:B------:R-:W-:Y:S02]  /*167f0*/  ISETP.NE.AND P2, PT, R2, 0x3, PT ;  /* 0x000000030200780c */ /* 0x000fe40003f45270 */
[----:B------:R-:W-:Y:S01]  /*16800*/  ISETP.GT.U32.AND P0, PT, R8, 0x4f, PT ;  /* 0x0000004f0800780c */ /* 0x000fe20003f04070 */
[----:B------:R-:W-:-:S10]  /*16810*/  IMAD.MOV R5, RZ, RZ, -R7 ;  /* 0x000000ffff057224 */ /* 0x000fd400078e0a07 */
[----:B------:R-:W-:-:S04]  /*16820*/  @P2 LOP3.LUT R23, R23, 0x20, RZ, 0xfc, !PT ;  /* 0x0000002017172812 */ /* 0x000fc800078efcff */
[----:B------:R-:W-:Y:S01]  /*16830*/  LOP3.LUT R23, R23, 0xfffffffe, RZ, 0xc0, !PT ;  /* 0xfffffffe17177812 */ /* 0x000fe200078ec0ff */
[----:B------:R-:W-:-:S03]  /*16840*/  IMAD R4, R9, R5, R6 ;  /* 0x0000000509047224 */ /* 0x000fc600078e0206 */
[----:B------:R-:W-:Y:S01]  /*16850*/  @P0 LOP3.LUT R23, R23, 0x1, RZ, 0xfc, !PT ;  /* 0x0000000117170812 */ /* 0x000fe200078efcff */
[----:B-1----:R-:W-:Y:S06]  /*16860*/  @!P2 BRA `(.L_x_2463) ;  /* 0x000000000004a947 */ /* 0x002fec0003800000 */
[----:B------:R-:W-:Y:S01]  /*16870*/  BPT.TRAP 0x1 ;  /* 0x000000040000795c */ /* 0x000fe20000300000 */
.L_x_2463:
        /* <DEDUP_REMOVED lines=23> */
.L_x_2533:
[----:B------:R-:W-:Y:S05]  /*169f0*/  BSYNC B0 ;  /* 0x0000000000007941 */ /* 0x000fea0003800000 */
.L_x_2464:
        /* <DEDUP_REMOVED lines=74> */
.L_x_2545:
        /* <DEDUP_REMOVED lines=8> */
[----:B0-----:R-:W-:-:S04]  /*16f20*/  LEA R2, P0, R32, R0, 0x1 ;  /* 0x0000000020027211 */ /* 0x001fc800078008ff */
[----:B--2---:R-:W-:-:S05]  /*16f30*/  IADD3.X R3, RZ, R8, RZ, P0, !PT ;  /* 0x00000008ff037210 */ /* 0x004fca00007fe4ff */
[----:B------:R-:W-:Y:S01]  /*16f40*/  @!PT LDS RZ, [RZ] ;  /* 0x00000000fffff984 */ /* 0x000fe20000000800 */
[----:B------:R-:W-:Y:S01]  /*16f50*/  @!PT LDS RZ, [RZ] ;  /* 0x00000000fffff984 */ /* 0x000fe20000000800 */
[----:B------:R-:W-:Y:S01]  /*16f60*/  @!PT LDS RZ, [RZ] ;  /* 0x00000000fffff984 */ /* 0x000fe20000000800 */
[----:B------:R1:W-:Y:S04]  /*16f70*/  LDGSTS.E.BYPASS.LTC128B.128 [R7+0x26400], desc[UR38][R2.64], !P4 ;  /* 0x2640000002077fae */ /* 0x0003e8000e101d66 */
[----:B------:R1:W-:Y:S04]  /*16f80*/  LDGSTS.E.BYPASS.LTC128B.128 [R7+0x28c00], desc[UR38][R2.64+0x80], !P3 ;  /* 0x28c0008002077fae */ /* 0x0003e8000d901d66 */
[----:B------:R1:W-:Y:S04]  /*16f90*/  LDGSTS.E.BYPASS.LTC128B.128 [R7+0x2b400], desc[UR38][R2.64+0x100], !P2 ;  /* 0x2b40010002077fae */ /* 0x0003e8000d101d66 */
[----:B------:R1:W-:Y:S02]  /*16fa0*/  LDGSTS.E.BYPASS.LTC128B.128 [R7+0x2dc00], desc[UR38][R2.64+0x180], !P1 ;  /* 0x2dc0018002077fae */ /* 0x0003e4000c901d66 */
.L_x_2468:
[----:B------:R-:W-:Y:S05]  /*16fb0*/  BSYNC B0 ;  /* 0x0000000000007941 */ /* 0x000fea0003800000 */
.L_x_2467:
[----:B------:R-:W-:Y:S01]  /*16fc0*/  NOP ;  /* 0x0000000000007918 */ /* 0x000fe20000000000 */
[----:B------:R-:W-:-:S13]  /*16fd0*/  PLOP3.LUT P0, PT, PT, PT, PT, 0x80, 0x0 ;  /* 0x000000000000781c */ /* 0x000fda0003f0f070 */
.L_x_2469:
        /* <DEDUP_REMOVED lines=10> */
.L_x_2470:
        /* <DEDUP_REMOVED lines=23> */
[----:B------:R-:W-:Y:S02]  /*171f0*/  IMAD.U32 R4, RZ, RZ, UR6 ;  /* 0x00000006ff047e24 */ /* 0x000fe4000f8e00ff */
[----:B------:R-:W0:Y:S01]  /*17200*/  LDC.64 R2, c[0x4][R2] ;  /* 0x0100000002027b82 */ /* 0x000e220000000a00 */
[----:B---3--:R-:W-:Y:S02]  /*17210*/  IMAD.U32 R5, RZ, RZ, UR7 ;  /* 0x00000007ff057e24 */ /* 0x008fe4000f8e00ff */
[----:B------:R-:W-:Y:S02]  /*17220*/  IMAD.U32 R6, RZ, RZ, UR8 ;  /* 0x00000008ff067e24 */ /* 0x000fe4000f8e00ff */
[----:B------:R-:W-:-:S02]  /*17230*/  IMAD.U32 R7, RZ, RZ, UR9 ;  /* 0x00000009ff077e24 */ /* 0x000fc4000f8e00ff */
[----:B------:R-:W-:Y:S02]  /*17240*/  IMAD.U32 R10, RZ, RZ, UR4 ;  /* 0x00000004ff0a7e24 */ /* 0x000fe4000f8e00ff */
[----:B------:R-:W-:Y:S02]  /*17250*/  IMAD.U32 R11, RZ, RZ, UR5 ;  /* 0x00000005ff0b7e24 */ /* 0x000fe4000f8e00ff */
[----:B--2---:R-:W-:Y:S02]  /*17260*/  IMAD.MOV.U32 R8, RZ, RZ, 0x70 ;  /* 0x00000070ff087424 */ /* 0x004fe400078e00ff */
[----:B------:R-:W-:Y:S02]  /*17270*/  IMAD.MOV.U32 R12, RZ, RZ, 0x1 ;  /* 0x00000001ff0c7424 */ /* 0x000fe400078e00ff */
[----:B------:R-:W-:-:S07]  /*17280*/  IMAD.MOV.U32 R13, RZ, RZ, RZ ;  /* 0x000000ffff0d7224 */ /* 0x000fce00078e00ff */
[----:B------:R-:W-:-:S07]  /*17290*/  LEPC R20, `(.L_x_2472) ;  /* 0x000000001014794e */ /* 0x000fce0000000000 */
[----:B0-----:R-:W-:Y:S05]  /*172a0*/  CALL.ABS.NOINC R2 ;  /* 0x0000000002007343 */ /* 0x001fea0003c00000 */
.L_x_2472:
[----:B------:R-:W-:Y:S05]  /*172b0*/  BSYNC B6 ;  /* 0x0000000000067941 */ /* 0x000fea0003800000 */
.L_x_2471:
[----:B------:R-:W4:Y:S01]  /*172c0*/  LDL.LU R2, [R1+0x28] ;  /* 0x0000280001027983 */ /* 0x000f220000300800 */
[----:B------:R-:W-:Y:S01]  /*172d0*/  ULDC.64 UR6, c[0x0][0x2e0] ;  /* 0x0000b80000067ab9 */ /* 0x000fe20000000a00 */
[----:B------:R-:W-:Y:S01]  /*172e0*/  IMAD.MOV.U32 R3, RZ, RZ, R35 ;  /* 0x000000ffff037224 */ /* 0x000fe200078e0023 */
[----:B------:R-:W-:Y:S01]  /*172f0*/  ULDC.64 UR4, c[0x0][0x2d8] ;  /* 0x0000b60000047ab9 */ /* 0x000fe20000000a00 */
[----:B------:R-:W2:Y:S04]  /*17300*/  LDL.LU.64 R20, [R1+0x18] ;  /* 0x0000180001147983 */ /* 0x000ea80000300a00 */
[----:B------:R0:W5:Y:S01]  /*17310*/  LDL R9, [R1+0x10] ;  /* 0x0000100001097983 */ /* 0x0001620000100800 */
[----:B----4-:R-:W-:Y:S02]  /*17320*/  IMAD.MOV.U32 R0, RZ, RZ, R2 ;  /* 0x000000ffff007224 */ /* 0x010fe400078e0002 */
[----:B--2---:R-:W-:Y:S01]  /*17330*/  IMAD.MOV.U32 R2, RZ, RZ, R20 ;  /* 0x000000ffff027224 */ /* 0x004fe200078e0014 */
[----:B------:R-:W1:Y:S01]  /*17340*/  LDC R21, c[0x0][0x448] ;  /* 0x00011200ff157b82 */ /* 0x000e620000000800 */
[----:B------:R-:W2:Y:S01]  /*17350*/  S2R R20, SR_TID.X ;  /* 0x0000000000147919 */ /* 0x000ea20000002100 */
[----:B------:R-:W-:-:S02]  /*17360*/  IMAD R4, R0, UR6, RZ ;  /* 0x0000000600047c24 */ /* 0x000fc4000f8e02ff */
[----:B------:R-:W-:-:S04]  /*17370*/  IMAD.WIDE.U32 R2, R25, UR4, R2 ;  /* 0x0000000419027c25 */ /* 0x000fc8000f8e0002 */
[----:B------:R-:W-:Y:S01]  /*17380*/  IMAD R3, R25, UR5, R3 ;  /* 0x0000000519037c24 */ /* 0x000fe2000f8e0203 */
[----:B------:R-:W-:Y:S01]  /*17390*/  ULDC.64 UR4, c[0x0][0x2d0] ;  /* 0x0000b40000047ab9 */ /* 0x000fe20000000a00 */
[C---:B------:R-:W-:Y:S02]  /*173a0*/  IMAD R4, R29.reuse, UR7, R4 ;  /* 0x000000071d047c24 */ /* 0x040fe4000f8e0204 */
[----:B------:R-:W-:Y:S01]  /*173b0*/  IMAD.WIDE.U32 R2, R29, UR6, R2 ;  /* 0x000000061d027c25 */ /* 0x000fe2000f8e0002 */
[----:B-1----:R-:W-:Y:S02]  /*173c0*/  ISETP.NE.AND P6, PT, R21, 0x1, PT ;  /* 0x000000011500780c */ /* 0x002fe40003fc5270 */
[----:B--2---:R-:W-:-:S04]  /*173d0*/  LOP3.LUT R20, R20, 0x7f, RZ, 0xc0, !PT ;  /* 0x0000007f14147812 */ /* 0x004fc800078ec0ff */
[----:B------:R-:W-:-:S07]  /*173e0*/  SHF.R.U32.HI R21, RZ, 0x3, R20 ;  /* 0x00000003ff157819 */ /* 0x000fce0000011614 */
[----:B------:R-:W1:Y:S01]  /*173f0*/  @P6 LDC R7, c[0x0][0x44c] ;  /* 0x00011300ff076b82 */ /* 0x000e620000000800 */
[----:B------:R-:W2:Y:S07]  /*17400*/  S2R R20, SR_TID.X ;  /* 0x0000000000147919 */ /* 0x000eae0000002100 */
[----:B---3--:R-:W3:Y:S01]  /*17410*/  @P6 LDC R5, c[0x0][0x450] ;  /* 0x00011400ff056b82 */ /* 0x008ee20000000800 */
[----:B--2---:R-:W-:-:S05]  /*17420*/  IMAD.SHL.U32 R20, R20, 0x10, RZ ;  /* 0x0000001014147824 */ /* 0x004fca00078e00ff */
[----:B------:R-:W-:-:S05]  /*17430*/  LOP3.LUT R20, R21, 0x70, R20, 0xf8, !PT ;  /* 0x0000007015147812 */ /* 0x000fca00078ef814 */
[----:B------:R-:W-:-:S04]  /*17440*/  IMAD R6, R17, 0x80, R20 ;  /* 0x0000008011067824 */ /* 0x000fc800078e0214 */
[----:B-1----:R-:W-:-:S04]  /*17450*/  @P6 IMAD.HI.U32 R7, R6, R7, RZ ;  /* 0x0000000706076227 */ /* 0x002fc800078e00ff */
[----:B------:R-:W-:Y:S01]  /*17460*/  IMAD.MOV.U32 R0, RZ, RZ, R6 ;  /* 0x000000ffff007224 */ /* 0x000fe200078e0006 */
[----:B---3--:R-:W-:Y:S02]  /*17470*/  @P6 SHF.R.U32.HI R0, RZ, R5, R7 ;  /* 0x00000005ff006219 */ /* 0x008fe40000011607 */
[----:B------:R-:W1:Y:S01]  /*17480*/  LDC R5, c[0x0][0x448] ;  /* 0x00011200ff057b82 */ /* 0x000e620000000800 */
[----:B------:R-:W-:Y:S02]  /*17490*/  IMAD.IADD R3, R3, 0x1, R4 ;  /* 0x0000000103037824 */ /* 0x000fe400078e0204 */
[----:B------:R-:W-:Y:S01]  /*174a0*/  IMAD.MOV R4, RZ, RZ, -R0 ;  /* 0x000000ffff047224 */ /* 0x000fe200078e0a00 */
[----:B------:R-:W2:Y:S01]  /*174b0*/  S2R R20, SR_TID.X ;  /* 0x0000000000147919 */ /* 0x000ea20000002100 */
[----:B------:R-:W-:-:S04]  /*174c0*/  IMAD.WIDE.U32 R2, R0, UR4, R2 ;  /* 0x0000000400027c25 */ /* 0x000fc8000f8e0002 */
[----:B-1----:R-:W-:Y:S01]  /*174d0*/  IMAD R4, R5, R4, R6 ;  /* 0x0000000405047224 */ /* 0x002fe200078e0206 */
[----:B------:R-:W-:-:S05]  /*174e0*/  SHF.R.S32.HI R6, RZ, 0x1f, R0 ;  /* 0x0000001fff067819 */ /* 0x000fca0000011400 */
        /* <DEDUP_REMOVED lines=10> */
[----:B------:R-:W-:Y:S01]  /*17590*/  ULDC UR4, c[0x0][0x2b8] ;  /* 0x0000ae0000047ab9 */ /* 0x000fe20000000800 */
[----:B------:R-:W-:Y:S02]  /*175a0*/  IADD3 R3, R3, R0, RZ ;  /* 0x0000000003037210 */ /* 0x000fe40007ffe0ff */
[----:B--2---:R-:W-:Y:S02]  /*175b0*/  LOP3.LUT R20, R20, 0x7f, RZ, 0xc0, !PT ;  /* 0x0000007f14147812 */ /* 0x004fe400078ec0ff */
[----:B------:R-:W-:Y:S01]  /*175c0*/  LEA.HI.X R0, R2, UR5, R3, 0x1, P0 ;  /* 0x0000000502007c11 */ /* 0x000fe200080f0c03 */
[----:B------:R-:W-:Y:S01]  /*175d0*/  UMOV UR5, 0xffffffff ;  /* 0xffffffff00057882 */ /* 0x000fe20000000000 */
[----:B------:R-:W-:-:S02]  /*175e0*/  ISETP.GE.AND P4, PT, R32, UR4, PT ;  /* 0x0000000420007c0c */ /* 0x000fc4000bf86270 */
[----:B------:R-:W-:Y:S02]  /*175f0*/  ISETP.GE.AND P3, PT, R37, UR4, PT ;  /* 0x0000000425007c0c */ /* 0x000fe4000bf66270 */
[----:B------:R-:W-:Y:S02]  /*17600*/  ISETP.GE.AND P2, PT, R36, UR4, PT ;  /* 0x0000000424007c0c */ /* 0x000fe4000bf46270 */
[----:B------:R-:W-:Y:S02]  /*17610*/  ISETP.GE.AND P1, PT, R34, UR4, PT ;  /* 0x0000000422007c0c */ /* 0x000fe4000bf26270 */
[----:B------:R-:W-:Y:S01]  /*17620*/  SHF.R.U32.HI R8, RZ, 0x3, R20 ;  /* 0x00000003ff087819 */ /* 0x000fe20000011614 */
[----:B0-----:R-:W-:Y:S10]  /*17630*/  BRA.DIV UR5, `(.L_x_2473) ;  /* 0x0000003e05dc7947 */ /* 0x001ff4000b800000 */
[----:B------:R-:W0:Y:S01]  /*17640*/  SHFL.IDX PT, R14, R4, RZ, 0x181f ;  /* 0x00181fff040e7589 */ /* 0x000e2200000e0000 */
[----:B-----5:R-:W-:Y:S02]  /*17650*/  IMAD R5, R9, R5, RZ ;  /* 0x0000000509057224 */ /* 0x020fe400078e02ff */
[----:B------:R-:W-:Y:S01]  /*17660*/  IMAD R17, R17, 0x80, R8 ;  /* 0x0000008011117824 */ /* 0x000fe200078e0208 */
        /* <DEDUP_REMOVED lines=63> */
[----:B-1----:R-:W-:Y:S01]  /*17a60*/  @!P0 IMAD.X R7, RZ, RZ, R2, P5 ;  /* 0x000000ffff078224 */ /* 0x002fe200028e0602 */
[----:B------:R-:W-:Y:S02]  /*17a70*/  @!P0 MOV R2, R14 ;  /* 0x0000000e00028202 */ /* 0x000fe40000000f00 */
[----:B------:R-:W0:Y:S01]  /*17a80*/  SHFL.IDX PT, R14, R4, 0x6, 0x181f ;  /* 0x00d81f00040e7f89 */ /* 0x000e2200000e0000 */
[----:B------:R-:W-:-:S05]  /*17a90*/  @!P0 IMAD.MOV.U32 R3, RZ, RZ, R7 ;  /* 0x000000ffff038224 */ /* 0x000fca00078e0007 */
        /* <DEDUP_REMOVED lines=16> */
.L_x_2562:
        /* <DEDUP_REMOVED lines=13> */
.L_x_2475:
[----:B------:R-:W-:Y:S05]  /*17c70*/  BSYNC B0 ;  /* 0x0000000000007941 */ /* 0x000fea0003800000 */
.L_x_2474:
[----:B------:R-:W-:Y:S01]  /*17c80*/  NOP ;  /* 0x0000000000007918 */ /* 0x000fe20000000000 */
[----:B------:R-:W-:-:S13]  /*17c90*/  PLOP3.LUT P0, PT, PT, PT, PT, 0x80, 0x0 ;  /* 0x000000000000781c */ /* 0x000fda0003f0f070 */
.L_x_2476:
        /* <DEDUP_REMOVED lines=8> */
[----:B--2---:R-:W-:-:S05]  /*17d20*/  VIADD R3, R3, 0x1 ;  /* 0x0000000103037836 */ /* 0x004fca0000000000 */
[----:B------:R-:W-:Y:S01]  /*17d30*/  LEA.HI R0, R3, R3, RZ, 0x1 ;  /* 0x0000000303007211 */ /* 0x000fe200078f08ff */
[----:B------:R0:W-:Y:S03]  /*17d40*/  STL [R1+0x24], R3 ;  /* 0x0000240301007387 */ /* 0x0001e60000100800 */
[----:B------:R-:W-:-:S05]  /*17d50*/  LOP3.LUT R0, R0, 0xfffffffe, RZ, 0xc0, !PT ;  /* 0xfffffffe00007812 */ /* 0x000fca00078ec0ff */
[----:B0-----:R-:W-:Y:S02]  /*17d60*/  IMAD.IADD R3, R3, 0x1, -R0 ;  /* 0x0000000103037824 */ /* 0x001fe400078e0a00 */
[----:B---3--:R-:W-:-:S03]  /*17d70*/  VIADD R0, R2, 0xfffffffe ;  /* 0xfffffffe02007836 */ /* 0x008fc60000000000 */
[----:B------:R-:W-:Y:S01]  /*17d80*/  SHF.L.U32 R3, R3, 0x1f, RZ ;  /* 0x0000001f03037819 */ /* 0x000fe200000006ff */
[----:B------:R-:W-:Y:S01]  /*17d90*/  NOP ;  /* 0x0000000000007918 */ /* 0x000fe20000000000 */
[----:B------:R0:W-:Y:S01]  /*17da0*/  SYNCS.ARRIVE.TRANS64.A1T0 RZ, [R22+URZ+0x38800], RZ ;  /* 0x038800ff16ff79a7 */ /* 0x0001e2000810003f */
[----:B------:R-:W-:Y:S01]  /*17db0*/  BSSY B0, `(.L_x_2477) ;  /* 0x0000003000007945 */ /* 0x000fe20003800000 */
[----:B------:R-:W2:Y:S03]  /*17dc0*/  SYNCS.PHASECHK.TRANS64.TRYWAIT P0, [R22+URZ+0x38820], R3 ;  /* 0x03882003160075a7 */ /* 0x000ea6000800017f */
[----:B0-2---:R-:W-:Y:S05]  /*17dd0*/  @!P0 BRA `(.L_x_2478) ;  /* 0x0000004000ac8947 */ /* 0x005fea0003800000 */
.L_x_2563:
[----:B------:R-:W-:Y:S05]  /*17de0*/  BSYNC B0 ;  /* 0x0000000000007941 */ /* 0x000fea0003800000 */
.L_x_2477:
        /* <DEDUP_REMOVED lines=12> */
.L_x_2493:
        /* <DEDUP_REMOVED lines=38> */
[----:B------:R-:W-:Y:S02]  /*18110*/  SEL R27, R27, RZ, P0 ;  /* 0x000000ff1b1b7207 */ /* 0x000fe40000000000 */
[----:B------:R-:W-:Y:S02]  /*18120*/  MOV R26, R0 ;  /* 0x00000000001a7202 */ /* 0x000fe40000000f00 */
[----:B------:R-:W-:Y:S01]  /*18130*/  LOP3.LUT R28, R17, R28, RZ, 0x3c, !PT ;  /* 0x0000001c111c7212 */ /* 0x000fe200078e3cff */
[----:B0-----:R-:W-:Y:S06]  /*18140*/  @!P5 BRA `(.L_x_2481) ;  /* 0x000000000004d947 */ /* 0x001fec0003800000 */
[----:B------:R-:W-:Y:S01]  /*18150*/  BPT.TRAP 0x1 ;  /* 0x000000040000795c */ /* 0x000fe20000300000 */
.L_x_2481:
[----:B------:R-:W-:Y:S01]  /*18160*/  IMAD R6, R27, 0x8, R22 ;  /* 0x000000081b067824 */ /* 0x000fe200078e0216 */
[----:B------:R-:W-:Y:S01]  /*18170*/  SHF.L.U32 R3, R28, 0x1f, RZ ;  /* 0x0000001f1c037819 */ /* 0x000fe200000006ff */
[----:B------:R-:W-:Y:S03]  /*18180*/  BSSY B1, `(.L_x_2482) ;  /* 0x0000003000017945 */ /* 0x000fe60003800000 */
[----:B------:R-:W0:Y:S02]  /*18190*/  SYNCS.PHASECHK.TRANS64.TRYWAIT P0, [R6+URZ+0x38840], R3 ;  /* 0x03884003060075a7 */ /* 0x000e24000800017f */
[----:B0-----:R-:W-:Y:S05]  /*181a0*/  @!P0 BRA `(.L_x_2483) ;  /* 0x0000003c00cc8947 */ /* 0x001fea0003800000 */
.L_x_2564:
[----:B------:R-:W-:Y:S05]  /*181b0*/  BSYNC B1 ;  /* 0x0000000000017941 */ /* 0x000fea0003800000 */
.L_x_2482:
        /* <DEDUP_REMOVED lines=67> */
.L_x_2576:
        /* <DEDUP_REMOVED lines=17> */
.L_x_2485:
        /* <DEDUP_REMOVED lines=10> */
.L_x_2486:
[----:B------:R2:W-:Y:S01]  /*187a0*/  SYNCS.ARRIVE.TRANS64.A1T0 RZ, [R6+URZ+0x38830], RZ ;  /* 0x038830ff06ff79a7 */ /* 0x0005e2000810003f */
[----:B------:R-:W-:Y:S05]  /*187b0*/  @!P6 BRA `(.L_x_2487) ;  /* 0x000000000004e947 */ /* 0x000fea0003800000 */
[----:B------:R-:W-:Y:S01]  /*187c0*/  BPT.TRAP 0x1 ;  /* 0x000000040000795c */ /* 0x000fe20000300000 */
.L_x_2487:
[----:B-1----:R-:W-:Y:S01]  /*187d0*/  SHF.L.U32 R2, R17, 0x1f, RZ ;  /* 0x0000001f11027819 */ /* 0x002fe200000006ff */
[----:B--2---:R-:W-:Y:S01]  /*187e0*/  IMAD R6, R7, 0x8, R22 ;  /* 0x0000000807067824 */ /* 0x004fe200078e0216 */
[----:B------:R-:W-:Y:S03]  /*187f0*/  BSSY B1, `(.L_x_2488) ;  /* 0x0000003000017945 */ /* 0x000fe60003800000 */
[----:B------:R-:W1:Y:S02]  /*18800*/  SYNCS.PHASECHK.TRANS64.TRYWAIT P0, [R6+URZ+0x38860], R2 ;  /* 0x03886002060075a7 */ /* 0x000e64000800017f */
[----:B-1----:R-:W-:Y:S05]  /*18810*/  @!P0 BRA `(.L_x_2489) ;  /* 0x0000004000088947 */ /* 0x002fea0003800000 */
.L_x_2577:
[----:B------:R-:W-:Y:S05]  /*18820*/  BSYNC B1 ;  /* 0x0000000000017941 */ /* 0x000fea0003800000 */
.L_x_2488:
        /* <DEDUP_REMOVED lines=60> */
.L_x_2589:
        /* <DEDUP_REMOVED lines=28> */
[----:B------:R-:W-:-:S04]  /*18db0*/  LEA R18, P0, R2, UR6, 0x1 ;  /* 0x0000000602127c11 */ /* 0x000fc8000f8008ff */
[----:B------:R-:W-:Y:S02]  /*18dc0*/  LEA.HI.X R24, R2, UR7, R3, 0x1, P0 ;  /* 0x0000000702187c11 */ /* 0x000fe400080f0c03 */
[----:B------:R-:W-:-:S13]  /*18dd0*/  PLOP3.LUT P0, PT, PT, PT, PT, 0x80, 0x0 ;  /* 0x000000000000781c */ /* 0x000fda0003f0f070 */
.L_x_2491:
        /* <DEDUP_REMOVED lines=10> */
.L_x_2492:
        /* <DEDUP_REMOVED lines=8> */
.L_x_2480:
[----:B------:R-:W-:Y:S05]  /*18f00*/  BSYNC B0 ;  /* 0x0000000000007941 */ /* 0x000fea0003800000 */
.L_x_2479:
        /* <DEDUP_REMOVED lines=8> */
[----:B------:R-:W2:Y:S02]  /*18f90*/  FLO.U32 R0, UR4 ;  /* 0x0000000400007d00 */ /* 0x000ea400080e0000 */
[----:B--2---:R-:W-:-:S06]  /*18fa0*/  ISETP.EQ.U32.AND P0, PT, R0, R5, PT ;  /* 0x000000050000720c */ /* 0x004fcc0003f02070 */
[----:B------:R-:W0:Y:S07]  /*18fb0*/  POPC R5, UR4 ;  /* 0x0000000400057d09 */ /* 0x000e2e0008000000 */
[----:B0-----:R-:W2:Y:S01]  /*18fc0*/  @P0 ATOMG.E.ADD.STRONG.GPU PT, R3, desc[UR38][R2.64], R5 ;  /* 0x00000005020309a8 */ /* 0x001ea200081ee1e6 */
[----:B------:R-:W0:Y:S02]  /*18fd0*/  S2R R4, SR_LTMASK ;  /* 0x0000000000047919 */ /* 0x000e240000003900 */
[----:B0-----:R-:W-:-:S04]  /*18fe0*/  LOP3.LUT R4, R4, UR4, RZ, 0xc0, !PT ;  /* 0x0000000404047c12 */ /* 0x001fc8000f8ec0ff */
[----:B------:R-:W0:Y:S01]  /*18ff0*/  POPC R7, R4 ;  /* 0x0000000400077309 */ /* 0x000e220000000000 */
[----:B--2---:R-:W0:Y:S02]  /*19000*/  SHFL.IDX PT, R0, R3, R0, 0x1f ;  /* 0x00001f0003007589 */ /* 0x004e2400000e0000 */
[----:B0-----:R-:W-:-:S07]  /*19010*/  IADD3 R16, R0, UR37, R7 ;  /* 0x0000002500107c10 */ /* 0x001fce000fffe007 */
.L_x_2495:
[----:B------:R-:W-:Y:S05]  /*19020*/  BSYNC B0 ;  /* 0x0000000000007941 */ /* 0x000fea0003800000 */
.L_x_2494:
[----:B------:R-:W-:-:S13]  /*19030*/  LOP3.LUT P0, RZ, R23, 0x20, RZ, 0xc0, !PT ;  /* 0x0000002017ff7812 */ /* 0x000fda000780c0ff */
[----:B------:R-:W-:Y:S05]  /*19040*/  @!P0 BRA `(.L_x_2496) ;  /* 0x0000000000048947 */ /* 0x000fea0003800000 */
[----:B------:R-:W-:Y:S01]  /*19050*/  BPT.TRAP 0x1 ;  /* 0x000000040000795c */ /* 0x000fe20000300000 */
.L_x_2496:
[----:B------:R-:W2:Y:S01]  /*19060*/  LDL.LU R0, [R1] ;  /* 0x0000000001007983 */ /* 0x000ea20000300800 */
[----:B------:R-:W-:Y:S01]  /*19070*/  IMAD R4, R27, 0x8, R22 ;  /* 0x000000081b047824 */ /* 0x000fe200078e0216 */
[----:B0-----:R-:W-:Y:S01]  /*19080*/  SHF.L.U32 R3, R28, 0x1f, RZ ;  /* 0x0000001f1c037819 */ /* 0x001fe200000006ff */
[----:B------:R-:W-:Y:S03]  /*19090*/  BSSY B0, `(.L_x_2497) ;  /* 0x0000004000007945 */ /* 0x000fe60003800000 */
[----:B------:R-:W0:Y:S01]  /*190a0*/  SYNCS.PHASECHK.TRANS64.TRYWAIT P0, [R4+URZ+0x38860], R3 ;  /* 0x03886003040075a7 */ /* 0x000e22000800017f */
[----:B--2---:R-:W-:Y:S01]  /*190b0*/  IMAD R5, R26, -0x50, R0 ;  /* 0xffffffb01a057824 */ /* 0x004fe200078e0200 */
[----:B0-----:R-:W-:Y:S06]  /*190c0*/  @!P0 BRA `(.L_x_2498) ;  /* 0x0000003c00c88947 */ /* 0x001fec0003800000 */
.L_x_2590:
[----:B------:R-:W-:Y:S05]  /*190d0*/  BSYNC B0 ;  /* 0x0000000000007941 */ /* 0x000fea0003800000 */
.L_x_2497:
        /* <DEDUP_REMOVED lines=64> */
.L_x_2602:
        /* <DEDUP_REMOVED lines=15> */
.L_x_2500:
        /* <DEDUP_REMOVED lines=10> */
.L_x_2501:
[----:B------:R1:W-:Y:S01]  /*19670*/  SYNCS.ARRIVE.TRANS64.A1T0 RZ, [R4+URZ+0x38850], RZ ;  /* 0x038850ff04ff79a7 */ /* 0x0003e2000810003f */
[----:B------:R-:W-:-:S05]  /*19680*/  VIADD R27, R27, 0x1 ;  /* 0x000000011b1b7836 */ /* 0x000fca0000000000 */
[----:B------:R-:W-:-:S04]  /*19690*/  ISETP.NE.AND P0, PT, R27, 0x2, PT ;  /* 0x000000021b00780c */ /* 0x000fc80003f05270 */
[----:B0-----:R-:W-:Y:S02]  /*196a0*/  SEL R3, RZ, 0x1, P0 ;  /* 0x00000001ff037807 */ /* 0x001fe40000000000 */
[----:B------:R-:W-:Y:S02]  /*196b0*/  SEL R27, R27, RZ, P0 ;  /* 0x000000ff1b1b7207 */ /* 0x000fe40000000000 */
[----:B-1----:R-:W-:-:S07]  /*196c0*/  LOP3.LUT R28, R28, R3, RZ, 0x3c, !PT ;  /* 0x000000031c1c7212 */ /* 0x002fce00078e3cff */
.L_x_2456:
[----:B------:R-:W-:Y:S05]  /*196d0*/  BSYNC B7 ;  /* 0x0000000000077941 */ /* 0x000fea0003800000 */
.L_x_2454:
        /* <DEDUP_REMOVED lines=8> */
[----:B------:R1:W2:Y:S01]  /*19760*/  LDS.128 R16, [R22+0x388d0] ;  /* 0x0388d00016107984 */ /* 0x0002a20000000c00 */
[----:B------:R-:W-:Y:S06]  /*19770*/  BAR.ARV 0x4, 0x180 ;  /* 0x0106000000007b1d */ /* 0x000fec0000002000 */
[----:B------:R-:W-:Y:S05]  /*19780*/  BRA `(.L_x_2503) ;  /* 0x0000000c00d47947 */ /* 0x000fea0003800000 */
.L_x_2502:
        /* <DEDUP_REMOVED lines=43> */
.L_x_2612:
[----:B------:R-:W-:Y:S02]  /*19a40*/  ULDC UR4, c[0x0][0xc38] ;  /* 0x00030e0000047ab9 */ /* 0x000fe40000000800 */
[----:B------:R-:W-:-:S04]  /*19a50*/  IMAD.U32 R5, RZ, RZ, UR4 ;  /* 0x00000004ff057e24 */ /* 0x000fc8000f8e00ff */
[----:B-1----:R-:W-:-:S04]  /*19a60*/  IMAD R14, R14, R5, RZ ;  /* 0x000000050e0e7224 */ /* 0x002fc800078e02ff */
[----:B------:R-:W-:-:S05]  /*19a70*/  IMAD.IADD R7, R7, 0x1, R14 ;  /* 0x0000000107077824 */ /* 0x000fca00078e020e */
[----:B------:R-:W-:-:S13]  /*19a80*/  ISETP.GT.AND P6, PT, R7, R0, PT ;  /* 0x000000000700720c */ /* 0x000fda0003fc4270 */
[----:B------:R-:W-:Y:S05]  /*19a90*/  @P6 BRA `(.L_x_2505) ;  /* 0x0000000000a46947 */ /* 0x000fea0003800000 */
.L_x_2508:
        /* <DEDUP_REMOVED lines=35> */
.L_x_2620:
[----:B------:R-:W-:Y:S02]  /*19cd0*/  ULDC UR4, c[0x0][0xc38] ;  /* 0x00030e0000047ab9 */ /* 0x000fe40000000800 */
[----:B------:R-:W-:-:S04]  /*19ce0*/  IMAD.U32 R5, RZ, RZ, UR4 ;  /* 0x00000004ff057e24 */ /* 0x000fc8000f8e00ff */
[----:B-1----:R-:W-:-:S04]  /*19cf0*/  IMAD R14, R14, R5, RZ ;  /* 0x000000050e0e7224 */ /* 0x002fc800078e02ff */
[----:B------:R-:W-:-:S05]  /*19d00*/  IMAD.IADD R7, R14, 0x1, R7 ;  /* 0x000000010e077824 */ /* 0x000fca00078e0207 */
[----:B------:R-:W-:-:S13]  /*19d10*/  ISETP.GT.AND P6, PT, R7, R0, PT ;  /* 0x000000000700720c */ /* 0x000fda0003fc4270 */
[----:B------:R-:W-:Y:S05]  /*19d20*/  @!P6 BRA `(.L_x_2508) ;  /* 0xfffffffc005ce947 */ /* 0x000fea000383ffff */
.L_x_2505:
        /* <DEDUP_REMOVED lines=10> */
.L_x_2625:
[----:B------:R-:W-:-:S13]  /*19dd0*/  ISETP.NE.AND P0, PT, R3, RZ, PT ;  /* 0x000000ff0300720c */ /* 0x000fda0003f05270 */
[----:B------:R-:W-:Y:S05]  /*19de0*/  @!P0 BRA `(.L_x_2510) ;  /* 0x0000000000108947 */ /* 0x000fea0003800000 */
[----:B------:R-:W-:Y:S01]  /*19df0*/  UMOV UR4, 0xffffffff ;  /* 0xffffffff00047882 */ /* 0x000fe20000000000 */
[----:B-1----:R-:W-:Y:S02]  /*19e00*/  VIADD R12, R12, 0xffffffff ;  /* 0xffffffff0c0c7836 */ /* 0x002fe40000000000 */
[----:B------:R-:W-:Y:S05]  /*19e10*/  BRA.DIV UR4, `(.L_x_2511) ;  /* 0x0000004204dc7947 */ /* 0x000fea000b800000 */
[----:B------:R4:W1:Y:S02]  /*19e20*/  SHFL.IDX PT, R6, R2, R12, 0x1f ;  /* 0x00001f0c02067589 */ /* 0x00086400000e0000 */
.L_x_2510:
        /* <DEDUP_REMOVED lines=13> */
[----:B0-----:R-:W-:Y:S01]  /*19f00*/  MOV R2, RZ ;  /* 0x000000ff00027202 */ /* 0x001fe20000000f00 */
        /* <DEDUP_REMOVED lines=45> */
.L_x_2512:
        /* <DEDUP_REMOVED lines=60> */
.L_x_2513:
[----:B------:R-:W-:-:S05]  /*1a5a0*/  LOP3.LUT R2, RZ, R2, RZ, 0x33, !PT ;  /* 0x00000002ff027212 */ /* 0x000fca00078e33ff */
[----:B------:R-:W-:Y:S01]  /*1a5b0*/  IMAD.IADD R17, R17, 0x1, R2 ;  /* 0x0000000111117824 */ /* 0x000fe200078e0202 */
[----:B------:R-:W-:Y:S06]  /*1a5c0*/  BRA `(.L_x_2514) ;  /* 0x00000000001c7947 */ /* 0x000fec0003800000 */
.L_x_2506:
[----:B------:R-:W-:Y:S01]  /*1a5d0*/  UMOV UR4, URZ ;  /* 0x0000003f00047c82 */ /* 0x000fe20008000000 */
[----:B------:R-:W-:Y:S01]  /*1a5e0*/  UMOV UR5, URZ ;  /* 0x0000003f00057c82 */ /* 0x000fe20008000000 */
[----:B------:R-:W-:Y:S01]  /*1a5f0*/  ULDC UR6, c[0x0][0xc3c] ;  /* 0x00030f0000067ab9 */ /* 0x000fe20000000800 */
[----:B------:R-:W-:Y:S02]  /*1a600*/  IMAD.MOV.U32 R16, RZ, RZ, R0 ;  /* 0x000000ffff107224 */ /* 0x000fe400078e0000 */
[----:B------:R-:W-:Y:S02]  /*1a610*/  IMAD.U32 R17, RZ, RZ, UR4 ;  /* 0x00000004ff117e24 */ /* 0x000fe4000f8e00ff */
[----:B------:R-:W-:Y:S02]  /*1a620*/  IMAD.U32 R18, RZ, RZ, UR5 ;  /* 0x00000005ff127e24 */ /* 0x000fe4000f8e00ff */
[----:B------:R-:W-:-:S07]  /*1a630*/  IMAD.U32 R19, RZ, RZ, UR6 ;  /* 0x00000006ff137e24 */ /* 0x000fce000f8e00ff */
.L_x_2514:
        /* <DEDUP_REMOVED lines=10> */
.L_x_2503:
[----:B------:R-:W-:Y:S02]  /*1a6e0*/  ULDC UR4, c[0x0][0xc3c] ;  /* 0x00030f0000047ab9 */ /* 0x000fe40000000800 */
[----:B--2---:R-:W-:-:S13]  /*1a6f0*/  ISETP.GE.AND P0, PT, R19, UR4, PT ;  /* 0x0000000413007c0c */ /* 0x004fda000bf06270 */
[----:B------:R-:W-:Y:S05]  /*1a700*/  @!P0 BRA `(.L_x_2515) ;  /* 0xffffffac00fc8947 */ /* 0x000fea000383ffff */
[----:B------:R-:W-:Y:S05]  /*1a710*/  BSYNC B8 ;  /* 0x0000000000087941 */ /* 0x000fea0003800000 */
.L_x_2448:
[----:B------:R-:W2:Y:S01]  /*1a720*/  LDL.LU R0, [R1+0x24] ;  /* 0x0000240001007983 */ /* 0x000ea20000300800 */
[----:B------:R-:W-:Y:S01]  /*1a730*/  BSSY B0, `(.L_x_2516) ;  /* 0x000000b000007945 */ /* 0x000fe20003800000 */
[----:B------:R-:W3:Y:S01]  /*1a740*/  S2R R5, SR_CgaCtaId ;  /* 0x0000000000057919 */ /* 0x000ee20000008800 */
[----:B--2---:R-:W-:-:S05]  /*1a750*/  VIADD R0, R0, 0x1 ;  /* 0x0000000100007836 */ /* 0x004fca0000000000 */
[----:B-1----:R-:W-:-:S04]  /*1a760*/  LEA.HI R2, R0, R0, RZ, 0x1 ;  /* 0x0000000000027211 */ /* 0x002fc800078f08ff */
[----:B------:R-:W-:Y:S02]  /*1a770*/  LOP3.LUT R3, R2, 0xfffffffe, RZ, 0xc0, !PT ;  /* 0xfffffffe02037812 */ /* 0x000fe400078ec0ff */
[----:B------:R-:W-:-:S03]  /*1a780*/  MOV R2, 0x400 ;  /* 0x0000040000027802 */ /* 0x000fc60000000f00 */
[----:B------:R-:W-:Y:S01]  /*1a790*/  IMAD.IADD R0, R0, 0x1, -R3 ;  /* 0x0000000100007824 */ /* 0x000fe200078e0a03 */
[----:B---3--:R-:W-:-:S04]  /*1a7a0*/  LEA R4, R5, R2, 0x18 ;  /* 0x0000000205047211 */ /* 0x008fc800078ec0ff */
[----:B------:R-:W-:-:S04]  /*1a7b0*/  SHF.L.U32 R0, R0, 0x1f, RZ ;  /* 0x0000001f00007819 */ /* 0x000fc800000006ff */
[----:B------:R-:W1:Y:S02]  /*1a7c0*/  SYNCS.PHASECHK.TRANS64.TRYWAIT P0, [R4+URZ+0x38820], R0 ;  /* 0x03882000040075a7 */ /* 0x000e64000800017f */
[----:B-1----:R-:W-:Y:S05]  /*1a7d0*/  @!P0 BRA `(.L_x_2517) ;  /* 0x0000003800948947 */ /* 0x002fea0003800000 */
.L_x_2628:
[----:B------:R-:W-:Y:S05]  /*1a7e0*/  BSYNC B0 ;  /* 0x0000000000007941 */ /* 0x000fea0003800000 */
.L_x_2516:
[----:B------:R-:W-:-:S03]  /*1a7f0*/  UMOV UR4, 0xffffffff ;  /* 0xffffffff00047882 */ /* 0x000fc60000000000 */
[----:B------:R-:W-:Y:S05]  /*1a800*/  BRA.DIV UR4, `(.L_x_2518) ;  /* 0x0000003a049c7947 */ /* 0x000fea000b800000 */
[----:B-1----:R-:W1:Y:S02]  /*1a810*/  S2R R0, SR_TID.X ;  /* 0x0000000000007919 */ /* 0x002e640000002100 */
[----:B-1----:R-:W-:-:S04]  /*1a820*/  SHF.R.U32.HI R0, RZ, 0x5, R0 ;  /* 0x00000005ff007819 */ /* 0x002fc80000011600 */
[----:B------:R-:W-:-:S05]  /*1a830*/  LOP3.LUT R0, R0, 0x3, RZ, 0xc0, !PT ;  /* 0x0000000300007812 */ /* 0x000fca00078ec0ff */
[----:B------:R1:W2:Y:S02]  /*1a840*/  SHFL.IDX PT, R14, R0, RZ, 0x1f ;  /* 0x00001fff000e7589 */ /* 0x0002a400000e0000 */
.L_x_2631:
[----:B--2---:R-:W-:Y:S01]  /*1a850*/  ISETP.NE.AND P0, PT, R14, RZ, PT ;  /* 0x000000ff0e00720c */ /* 0x004fe20003f05270 */
[----:B------:R-:W-:-:S12]  /*1a860*/  BSSY B0, `(.L_x_2519) ;  /* 0x0000026000007945 */ /* 0x000fd80003800000 */
[----:B------:R-:W-:Y:S05]  /*1a870*/  @P0 BRA `(.L_x_2520) ;  /* 0x0000000000900947 */ /* 0x000fea0003800000 */
[----:B------:R-:W-:-:S03]  /*1a880*/  UMOV UR4, 0xffffffff ;  /* 0xffffffff00047882 */ /* 0x000fc60000000000 */
[----:B------:R-:W-:Y:S05]  /*1a890*/  BRA.DIV UR4, `(.L_x_2521) ;  /* 0x0000003a04ac7947 */ /* 0x000fea000b800000 */
[----:B------:R-:W-:-:S13]  /*1a8a0*/  ELECT P6, URZ, PT ;  /* 0x00000000003f782f */ /* 0x000fda00038c0000 */
.L_x_2634:
[----:B------:R-:W-:Y:S05]  /*1a8b0*/  @!P6 BRA `(.L_x_2520) ;  /* 0x000000000080e947 */ /* 0x000fea0003800000 */
[----:B-1----:R-:W2:Y:S02]  /*1a8c0*/  LDL R0, [R1+0x48] ;  /* 0x0000480001007983 */ /* 0x002ea40000100800 */
[----:B--2---:R-:W-:-:S13]  /*1a8d0*/  R2UR UR4, R0 ;  /* 0x00000000000472ca */ /* 0x004fda00000e0000 */
[----:B------:R-:W-:-:S06]  /*1a8e0*/  ULOP3.LUT UR4, UR4, 0x2, URZ, 0xfc, !UPT ;  /* 0x0000000204047892 */ /* 0x000fcc000f8efc3f */
[----:B------:R-:W-:-:S04]  /*1a8f0*/  MOV R0, UR4 ;  /* 0x0000000400007c02 */ /* 0x000fc80008000f00 */
[----:B------:R-:W-:-:S13]  /*1a900*/  ISETP.NE.AND P0, PT, R0, 0x3, PT ;  /* 0x000000030000780c */ /* 0x000fda0003f05270 */
[----:B------:R-:W-:Y:S05]  /*1a910*/  @!P0 BRA `(.L_x_2522) ;  /* 0x0000000000048947 */ /* 0x000fea0003800000 */
[----:B------:R-:W-:Y:S01]  /*1a920*/  BPT.TRAP 0x1 ;  /* 0x000000040000795c */ /* 0x000fe20000300000 */
.L_x_2522:
[C---:B------:R-:W-:Y:S01]  /*1a930*/  IMAD R5, R27.reuse, 0x8, R4 ;  /* 0x000000081b057824 */ /* 0x040fe200078e0204 */
[----:B------:R-:W-:Y:S01]  /*1a940*/  SHF.L.U32 R0, R28, 0x1f, RZ ;  /* 0x0000001f1c007819 */ /* 0x000fe200000006ff */
[----:B------:R-:W-:-:S03]  /*1a950*/  VIADD R27, R27, 0x1 ;  /* 0x000000011b1b7836 */ /* 0x000fc60000000000 */
[----:B------:R-:W1:Y:S02]  /*1a960*/  SYNCS.PHASECHK.TRANS64.TRYWAIT P1, [R5+URZ+0x38840], R0 ;  /* 0x03884000050075a7 */ /* 0x000e64000802017f */
[----:B------:R-:W-:-:S04]  /*1a970*/  ISETP.NE.AND P2, PT, R27, 0x2, PT ;  /* 0x000000021b00780c */ /* 0x000fc80003f45270 */
[----:B------:R-:W-:Y:S01]  /*1a980*/  SEL R3, RZ, 0x1, P2 ;  /* 0x00000001ff037807 */ /* 0x000fe20001000000 */
[----:B-1----:R-:W-:Y:S08]  /*1a990*/  @!P1 BRA `(.L_x_2523) ;  /* 0x00000038008c9947 */ /* 0x002ff00003800000 */
.L_x_2635:
[----:B------:R-:W-:Y:S02]  /*1a9a0*/  SEL R27, R27, RZ, P2 ;  /* 0x000000ff1b1b7207 */ /* 0x000fe40001000000 */
[----:B------:R-:W-:Y:S01]  /*1a9b0*/  LOP3.LUT R2, R28, R3, RZ, 0x3c, !PT ;  /* 0x000000031c027212 */ /* 0x000fe200078e3cff */
[----:B------:R-:W-:Y:S06]  /*1a9c0*/  @!P0 BRA `(.L_x_2524) ;  /* 0x0000000000048947 */ /* 0x000fec0003800000 */
[----:B------:R-:W-:Y:S01]  /*1a9d0*/  BPT.TRAP 0x1 ;  /* 0x000000040000795c */ /* 0x000fe20000300000 */
.L_x_2524:
[----:B------:R-:W-:Y:S01]  /*1a9e0*/  IMAD R27, R27, 0x8, R4 ;  /* 0x000000081b1b7824 */ /* 0x000fe200078e0204 */
[----:B------:R-:W-:-:S04]  /*1a9f0*/  SHF.L.U32 R2, R2, 0x1f, RZ ;  /* 0x0000001f02027819 */ /* 0x000fc800000006ff */
[----:B------:R-:W2:Y:S02]  /*1aa00*/  SYNCS.PHASECHK.TRANS64.TRYWAIT P1, [R27+URZ+0x38840], R2 ;  /* 0x038840021b0075a7 */ /* 0x000ea4000802017f */
[----:B--2---:R-:W-:Y:S05]  /*1aa10*/  @!P1 BRA `(.L_x_2525) ;  /* 0x0000003800809947 */ /* 0x004fea0003800000 */
.L_x_2636:
[----:B------:R-:W-:Y:S05]  /*1aa20*/  @!P0 BRA `(.L_x_2526) ;  /* 0x0000000000048947 */ /* 0x000fea0003800000 */
[----:B------:R-:W-:Y:S01]  /*1aa30*/  BPT.TRAP 0x1 ;  /* 0x000000040000795c */ /* 0x000fe20000300000 */
.L_x_2526:
[----:B------:R-:W3:Y:S02]  /*1aa40*/  SYNCS.PHASECHK.TRANS64.TRYWAIT P1, [R5+URZ+0x38860], R0 ;  /* 0x03886000050075a7 */ /* 0x000ee4000802017f */
[----:B---3--:R-:W-:Y:S05]  /*1aa50*/  @!P1 BRA `(.L_x_2527) ;  /* 0x0000003800849947 */ /* 0x008fea0003800000 */
.L_x_2637:
[----:B------:R-:W-:Y:S05]  /*1aa60*/  @!P0 BRA `(.L_x_2528) ;  /* 0x0000000000048947 */ /* 0x000fea0003800000 */
[----:B------:R-:W-:Y:S01]  /*1aa70*/  BPT.TRAP 0x1 ;  /* 0x000000040000795c */ /* 0x000fe20000300000 */
.L_x_2528:
[----:B----4-:R4:W0:Y:S02]  /*1aa80*/  SYNCS.PHASECHK.TRANS64.TRYWAIT P0, [R27+URZ+0x38860], R2 ;  /* 0x038860021b0075a7 */ /* 0x010824000800017f */
[----:B0-----:R-:W-:Y:S05]  /*1aa90*/  @!P0 NANOSLEEP.SYNCS 0x989680 ;  /* 0x009896800000895d */ /* 0x001fea0003900000 */
[----:B------:R-:W0:Y:S02]  /*1aaa0*/  @!P0 SYNCS.PHASECHK.TRANS64 P0, [R27+URZ+0x38860], R2 ;  /* 0x038860021b0085a7 */ /* 0x000e24000800007f */
[----:B0-----:R-:W-:Y:S05]  /*1aab0*/  @!P0 BRA `(.L_x_2528) ;  /* 0xfffffffc00f08947 */ /* 0x001fea000383ffff */
.L_x_2520:
[----:B------:R-:W-:Y:S05]  /*1aac0*/  BSYNC B0 ;  /* 0x0000000000007941 */ /* 0x000fea0003800000 */
.L_x_2519:
[----:B------:R-:W-:Y:S05]  /*1aad0*/  EXIT ;  /* 0x000000000000794d */ /* 0x000fea0003800000 */
.L_x_2381:
[----:B------:R-:W-:-:S13]  /*1aae0*/  R2UR UR4, R16 ;  /* 0x00000000100472ca */ /* 0x000fda00000e0000 */
[----:B0-----:R-:W-:-:S04]  /*1aaf0*/  IMAD.U32 R3, RZ, RZ, UR4 ;  /* 0x00000004ff037e24 */ /* 0x001fc8000f8e00ff */
[----:B------:R0:W1:Y:S03]  /*1ab00*/  SYNCS.PHASECHK.TRANS64.TRYWAIT P1, [R3+URZ+0x38800], R0 ;  /* 0x03880000030075a7 */ /* 0x000066000802017f */
[----:B-1----:R-:W-:Y:S05]  /*1ab10*/  @!P1 NANOSLEEP.SYNCS 0x989680 ;  /* 0x009896800000995d */ /* 0x002fea0003900000 */
[----:B------:R-:W1:Y:S02]  /*1ab20*/  @!P1 SYNCS.PHASECHK.TRANS64 P1, [R3+URZ+0x38800], R0 ;  /* 0x03880000030095a7 */ /* 0x000e64000802007f */
[----:B-1----:R-:W-:Y:S05]  /*1ab30*/  @!P1 BRA `(.L_x_2381) ;  /* 0xfffffffc00e89947 */ /* 0x002fea000383ffff */
[----:B------:R-:W-:Y:S05]  /*1ab40*/  BRA `(.L_x_2529) ;  /* 0xfffffe7400d07947 */ /* 0x000fea000383ffff */
.L_x_2385:
[----:B-1----:R1:W2:Y:S02]  /*1ab50*/  SYNCS.PHASECHK.TRANS64.TRYWAIT P1, [R0+URZ+0x38830], R3 ;  /* 0x03883003000075a7 */ /* 0x0022a4000802017f */
[----:B--2---:R-:W-:Y:S05]  /*1ab60*/  @!P1 NANOSLEEP.SYNCS 0x989680 ;  /* 0x009896800000995d */ /* 0x004fea0003900000 */
[----:B------:R-:W2:Y:S02]  /*1ab70*/  @!P1 SYNCS.PHASECHK.TRANS64 P1, [R0+URZ+0x38830], R3 ;  /* 0x03883003000095a7 */ /* 0x000ea4000802007f */
[----:B--2---:R-:W-:Y:S05]  /*1ab80*/  @!P1 BRA `(.L_x_2385) ;  /* 0xfffffffc00f09947 */ /* 0x004fea000383ffff */
[----:B------:R-:W-:Y:S05]  /*1ab90*/  BRA `(.L_x_2384) ;  /* 0xfffffe7400f47947 */ /* 0x000fea000383ffff */
.L_x_2391:
[----:B-1----:R-:W-:-:S04]  /*1aba0*/  IMAD.U32 R4, RZ, RZ, UR61 ;  /* 0x0000003dff047e24 */ /* 0x002fc8000f8e00ff */
[----:B------:R1:W2:Y:S03]  /*1abb0*/  SYNCS.PHASECHK.TRANS64.TRYWAIT P1, [R4+URZ+0x38830], R3 ;  /* 0x03883003040075a7 */ /* 0x0002a6000802017f */
[----:B--2---:R-:W-:Y:S05]  /*1abc0*/  @!P1 NANOSLEEP.SYNCS 0x989680 ;  /* 0x009896800000995d */ /* 0x004fea0003900000 */
[----:B------:R-:W2:Y:S02]  /*1abd0*/  @!P1 SYNCS.PHASECHK.TRANS64 P1, [R4+URZ+0x38830], R3 ;  /* 0x03883003040095a7 */ /* 0x000ea4000802007f */
[----:B--2---:R-:W-:Y:S05]  /*1abe0*/  @!P1 BRA `(.L_x_2391) ;  /* 0xfffffffc00ec9947 */ /* 0x004fea000383ffff */
[----:B------:R-:W-:Y:S05]  /*1abf0*/  BRA `(.L_x_2390) ;  /* 0xfffffeb800507947 */ /* 0x000fea000383ffff */
.L_x_2395:
[----:B---3--:R-:W-:-:S04]  /*1ac00*/  IMAD.U32 R2, RZ, RZ, UR4 ;  /* 0x00000004ff027e24 */ /* 0x008fc8000f8e00ff */
[----:B------:R3:W4:Y:S03]  /*1ac10*/  SYNCS.PHASECHK.TRANS64.TRYWAIT P1, [R2+URZ+0x38850], R0 ;  /* 0x03885000020075a7 */ /* 0x000726000802017f */
[----:B----4-:R-:W-:Y:S05]  /*1ac20*/  @!P1 NANOSLEEP.SYNCS 0x989680 ;  /* 0x009896800000995d */ /* 0x010fea0003900000 */
[----:B------:R-:W4:Y:S02]  /*1ac30*/  @!P1 SYNCS.PHASECHK.TRANS64 P1, [R2+URZ+0x38850], R0 ;  /* 0x03885000020095a7 */ /* 0x000f24000802007f */
[----:B----4-:R-:W-:Y:S05]  /*1ac40*/  @!P1 BRA `(.L_x_2395) ;  /* 0xfffffffc00ec9947 */ /* 0x010fea000383ffff */
[----:B------:R-:W-:Y:S05]  /*1ac50*/  BRA `(.L_x_2394) ;  /* 0xfffffedc00a47947 */ /* 0x000fea000383ffff */
.L_x_2403:
[----:B-1----:R-:W-:-:S04]  /*1ac60*/  IMAD.U32 R4, RZ, RZ, UR4 ;  /* 0x00000004ff047e24 */ /* 0x002fc8000f8e00ff */
[----:B------:R1:W2:Y:S03]  /*1ac70*/  SYNCS.PHASECHK.TRANS64.TRYWAIT P1, [R4+URZ+0x38830], R3 ;  /* 0x03883003040075a7 */ /* 0x0002a6000802017f */
[----:B--2---:R-:W-:Y:S05]  /*1ac80*/  @!P1 NANOSLEEP.SYNCS 0x989680 ;  /* 0x009896800000995d */ /* 0x004fea0003900000 */
[----:B------:R-:W2:Y:S02]  /*1ac90*/  @!P1 SYNCS.PHASECHK.TRANS64 P1, [R4+URZ+0x38830], R3 ;  /* 0x03883003040095a7 */ /* 0x000ea4000802007f */
[----:B--2---:R-:W-:Y:S05]  /*1aca0*/  @!P1 BRA `(.L_x_2403) ;  /* 0xfffffffc00ec9947 */ /* 0x004fea000383ffff */
[----:B------:R-:W-:Y:S05]  /*1acb0*/  BRA `(.L_x_2402) ;  /* 0xfffffef800f07947 */ /* 0x000fea000383ffff */
.L_x_2407:
[----:B---3--:R-:W-:-:S04]  /*1acc0*/  IMAD.U32 R2, RZ, RZ, UR4 ;  /* 0x00000004ff027e24 */ /* 0x008fc8000f8e00ff */
[----:B------:R3:W4:Y:S03]  /*1acd0*/  SYNCS.PHASECHK.TRANS64.TRYWAIT P1, [R2+URZ+0x38850], R0 ;  /* 0x03885000020075a7 */ /* 0x000726000802017f */
[----:B----4-:R-:W-:Y:S05]  /*1ace0*/  @!P1 NANOSLEEP.SYNCS 0x989680 ;  /* 0x009896800000995d */ /* 0x010fea0003900000 */
[----:B------:R-:W4:Y:S02]  /*1acf0*/  @!P1 SYNCS.PHASECHK.TRANS64 P1, [R2+URZ+0x38850], R0 ;  /* 0x03885000020095a7 */ /* 0x000f24000802007f */
[----:B----4-:R-:W-:Y:S05]  /*1ad00*/  @!P1 BRA `(.L_x_2407) ;  /* 0xfffffffc00ec9947 */ /* 0x010fea000383ffff */
[----:B------:R-:W-:Y:S05]  /*1ad10*/  BRA `(.L_x_2406) ;  /* 0xffffff2000447947 */ /* 0x000fea000383ffff */
.L_x_2414:
[----:B-1----:R-:W-:-:S04]  /*1ad20*/  IMAD.U32 R7, RZ, RZ, UR8 ;  /* 0x00000008ff077e24 */ /* 0x002fc8000f8e00ff */
[----:B------:R1:W2:Y:S03]  /*1ad30*/  SYNCS.PHASECHK.TRANS64.TRYWAIT P1, [R7+URZ+0x38850], R0 ;  /* 0x03885000070075a7 */ /* 0x0002a6000802017f */
[----:B--2---:R-:W-:Y:S05]  /*1ad40*/  @!P1 NANOSLEEP.SYNCS 0x989680 ;  /* 0x009896800000995d */ /* 0x004fea0003900000 */
[----:B------:R-:W2:Y:S02]  /*1ad50*/  @!P1 SYNCS.PHASECHK.TRANS64 P1, [R7+URZ+0x38850], R0 ;  /* 0x03885000070095a7 */ /* 0x000ea4000802007f */
[----:B--2---:R-:W-:Y:S05]  /*1ad60*/  @!P1 BRA `(.L_x_2414) ;  /* 0xfffffffc00ec9947 */ /* 0x004fea000383ffff */
[----:B------:R-:W-:Y:S05]  /*1ad70*/  BRA `(.L_x_2413) ;  /* 0xffffff3c00a47947 */ /* 0x000fea000383ffff */
.L_x_2462:
        /* <DEDUP_REMOVED lines=11> */
.L_x_2531:
[----:B------:R-:W-:Y:S05]  /*1ae30*/  BSYNC B0 ;  /* 0x0000000000007941 */ /* 0x000fea0003800000 */
.L_x_2530:
[----:B------:R-:W-:Y:S05]  /*1ae40*/  BRA `(.L_x_2532) ;  /* 0xffffffb400cc7947 */ /* 0x000fea000383ffff */
.L_x_2465:
[----:B0-----:R0:W1:Y:S02]  /*1ae50*/  SYNCS.PHASECHK.TRANS64.TRYWAIT P0, [R5+URZ+0x38840], R2 ;  /* 0x03884002050075a7 */ /* 0x001064000800017f */
[----:B-1----:R-:W-:Y:S05]  /*1ae60*/  @!P0 NANOSLEEP.SYNCS 0x989680 ;  /* 0x009896800000895d */ /* 0x002fea0003900000 */
[----:B------:R-:W1:Y:S02]  /*1ae70*/  @!P0 SYNCS.PHASECHK.TRANS64 P0, [R5+URZ+0x38840], R2 ;  /* 0x03884002050085a7 */ /* 0x000e64000800007f */
[----:B-1----:R-:W-:Y:S05]  /*1ae80*/  @!P0 BRA `(.L_x_2465) ;  /* 0xfffffffc00f08947 */ /* 0x002fea000383ffff */
[----:B------:R-:W-:Y:S05]  /*1ae90*/  BRA `(.L_x_2533) ;  /* 0xffffffb800d47947 */ /* 0x000fea000383ffff */
.L_x_2466:
        /* <DEDUP_REMOVED lines=8> */
.L_x_2535:
[----:B------:R-:W-:Y:S05]  /*1af20*/  BSYNC B0 ;  /* 0x0000000000007941 */ /* 0x000fea0003800000 */
.L_x_2534:
[----:B------:R-:W-:Y:S01]  /*1af30*/  IMAD.MOV.U32 R13, RZ, RZ, R0 ;  /* 0x000000ffff0d7224 */ /* 0x000fe200078e0000 */
[----:B------:R-:W-:Y:S01]  /*1af40*/  MOV R15, 0xffffffff ;  /* 0xffffffff000f7802 */ /* 0x000fe20000000f00 */
[----:B------:R-:W-:Y:S01]  /*1af50*/  IMAD.MOV.U32 R12, RZ, RZ, RZ ;  /* 0x000000ffff0c7224 */ /* 0x000fe200078e00ff */
[C---:B------:R-:W-:Y:S01]  /*1af60*/  LOP3.LUT P5, RZ, R23.reuse, 0x10, RZ, 0xc0, !PT ;  /* 0x0000001017ff7812 */ /* 0x040fe200078ac0ff */
[----:B------:R-:W-:Y:S01]  /*1af70*/  IMAD.MOV.U32 R11, RZ, RZ, 0x181f ;  /* 0x0000181fff0b7424 */ /* 0x000fe200078e00ff */
[C---:B------:R-:W-:Y:S01]  /*1af80*/  LOP3.LUT P4, RZ, R23.reuse, 0x8, RZ, 0xc0, !PT ;  /* 0x0000000817ff7812 */ /* 0x040fe2000788c0ff */
[----:B------:R-:W-:Y:S01]  /*1af90*/  IMAD.MOV.U32 R2, RZ, RZ, R14 ;  /* 0x000000ffff027224 */ /* 0x000fe200078e000e */
[----:B------:R-:W-:Y:S01]  /*1afa0*/  LOP3.LUT P3, RZ, R23, 0x4, RZ, 0xc0, !PT ;  /* 0x0000000417ff7812 */ /* 0x000fe2000786c0ff */
[----:B------:R-:W-:-:S12]  /*1afb0*/  @P0 IMAD R9, R7, 0x2, R22 ;  /* 0x0000000207090824 */ /* 0x000fd800078e0216 */
[----:B------:R-:W-:Y:S05]  /*1afc0*/  WARPSYNC.COLLECTIVE R15, `(.L_x_2536) ;  /* 0x000000000f087348 */ /* 0x000fea0003c00000 */
[----:B------:R0:W1:Y:S02]  /*1afd0*/  SHFL.IDX P6, R14, R13, R12, R11 ;  /* 0x0000000c0d0e7389 */ /* 0x00006400000c000b */
[----:B01----:R-:W-:Y:S01]  /*1afe0*/  ENDCOLLECTIVE ;  /* 0x000000000000791b */ /* 0x003fe20003800000 */
.L_x_2536:
[----:B------:R-:W-:Y:S01]  /*1aff0*/  LOP3.LUT P2, RZ, R23, 0x2, RZ, 0xc0, !PT ;  /* 0x0000000217ff7812 */ /* 0x000fe2000784c0ff */
[----:B------:R-:W-:Y:S02]  /*1b000*/  IMAD.MOV.U32 R13, RZ, RZ, R6 ;  /* 0x000000ffff0d7224 */ /* 0x000fe400078e0006 */
[----:B------:R-:W-:Y:S02]  /*1b010*/  IMAD.MOV.U32 R12, RZ, RZ, 0x1 ;  /* 0x00000001ff0c7424 */ /* 0x000fe400078e00ff */
[----:B------:R-:W-:-:S08]  /*1b020*/  IMAD.MOV.U32 R3, RZ, RZ, R14 ;  /* 0x000000ffff037224 */ /* 0x000fd000078e000e */
[----:B------:R-:W-:Y:S05]  /*1b030*/  WARPSYNC.COLLECTIVE R15, `(.L_x_2537) ;  /* 0x000000000f087348 */ /* 0x000fea0003c00000 */
[----:B------:R0:W1:Y:S02]  /*1b040*/  SHFL.IDX P6, R14, R13, R12, R11 ;  /* 0x0000000c0d0e7389 */ /* 0x00006400000c000b */
[----:B01----:R-:W-:Y:S01]  /*1b050*/  ENDCOLLECTIVE ;  /* 0x000000000000791b */ /* 0x003fe20003800000 */
.L_x_2537:
        /* <DEDUP_REMOVED lines=10> */
.L_x_2538:
        /* <DEDUP_REMOVED lines=14> */
.L_x_2539:
        /* <DEDUP_REMOVED lines=16> */
.L_x_2540:
[----:B------:R-:W-:Y:S02]  /*1b2e0*/  @P0 IMAD R9, R7, 0x2, R22 ;  /* 0x0000000207090824 */ /* 0x000fe400078e0216 */
[----:B------:R-:W-:Y:S02]  /*1b2f0*/  IMAD.MOV.U32 R13, RZ, RZ, R6 ;  /* 0x000000ffff0d7224 */ /* 0x000fe400078e0006 */
[----:B------:R-:W-:Y:S02]  /*1b300*/  IMAD.MOV.U32 R12, RZ, RZ, 0x3 ;  /* 0x00000003ff0c7424 */ /* 0x000fe400078e00ff */
[----:B------:R-:W-:-:S07]  /*1b310*/  IMAD.MOV.U32 R2, RZ, RZ, R14 ;  /* 0x000000ffff027224 */ /* 0x000fce00078e000e */
[----:B------:R-:W-:Y:S05]  /*1b320*/  WARPSYNC.COLLECTIVE R15, `(.L_x_2541) ;  /* 0x000000000f087348 */ /* 0x000fea0003c00000 */
[----:B------:R0:W1:Y:S02]  /*1b330*/  SHFL.IDX P6, R14, R13, R12, R11 ;  /* 0x0000000c0d0e7389 */ /* 0x00006400000c000b */
[----:B01----:R-:W-:Y:S01]  /*1b340*/  ENDCOLLECTIVE ;  /* 0x000000000000791b */ /* 0x003fe20003800000 */
.L_x_2541:
        /* <DEDUP_REMOVED lines=15> */
.L_x_2542:
[----:B------:R-:W-:Y:S02]  /*1b440*/  @P0 IMAD R21, R7, 0x2, R22 ;  /* 0x0000000207150824 */ /* 0x000fe400078e0216 */
[----:B------:R-:W-:Y:S02]  /*1b450*/  IMAD.MOV.U32 R13, RZ, RZ, R6 ;  /* 0x000000ffff0d7224 */ /* 0x000fe400078e0006 */
[----:B------:R-:W-:Y:S01]  /*1b460*/  IMAD.MOV.U32 R12, RZ, RZ, 0x4 ;  /* 0x00000004ff0c7424 */ /* 0x000fe200078e00ff */
[----:B------:R-:W-:-:S07]  /*1b470*/  MOV R2, R14 ;  /* 0x0000000e00027202 */ /* 0x000fce0000000f00 */
[----:B------:R-:W-:Y:S05]  /*1b480*/  WARPSYNC.COLLECTIVE R15, `(.L_x_2543) ;  /* 0x000000000f087348 */ /* 0x000fea0003c00000 */
[----:B------:R0:W1:Y:S02]  /*1b490*/  SHFL.IDX P6, R14, R13, R12, R11 ;  /* 0x0000000c0d0e7389 */ /* 0x00006400000c000b */
[----:B01----:R-:W-:Y:S01]  /*1b4a0*/  ENDCOLLECTIVE ;  /* 0x000000000000791b */ /* 0x003fe20003800000 */
.L_x_2543:
        /* <DEDUP_REMOVED lines=14> */
.L_x_2544:
[----:B------:R-:W-:Y:S01]  /*1b590*/  IMAD.MOV.U32 R0, RZ, RZ, R14 ;  /* 0x000000ffff007224 */ /* 0x000fe200078e000e */
[----:B------:R-:W-:Y:S06]  /*1b5a0*/  BRA `(.L_x_2545) ;  /* 0xffffffb8003c7947 */ /* 0x000fec000383ffff */
.L_x_2473:
[----:B------:R-:W-:Y:S02]  /*1b5b0*/  IMAD.MOV.U32 R13, RZ, RZ, R0 ;  /* 0x000000ffff0d7224 */ /* 0x000fe400078e0000 */
[----:B------:R-:W-:Y:S02]  /*1b5c0*/  IMAD.MOV.U32 R12, RZ, RZ, RZ ;  /* 0x000000ffff0c7224 */ /* 0x000fe400078e00ff */
[----:B------:R-:W-:Y:S02]  /*1b5d0*/  IMAD.MOV.U32 R11, RZ, RZ, 0x181f ;  /* 0x0000181fff0b7424 */ /* 0x000fe400078e00ff */
[----:B------:R-:W-:Y:S02]  /*1b5e0*/  IMAD.MOV.U32 R15, RZ, RZ, -0x1 ;  /* 0xffffffffff0f7424 */ /* 0x000fe400078e00ff */
[----:B-----5:R-:W-:Y:S02]  /*1b5f0*/  IMAD R5, R9, R5, RZ ;  /* 0x0000000509057224 */ /* 0x020fe400078e02ff */
[----:B------:R-:W-:-:S07]  /*1b600*/  IMAD R17, R17, 0x80, R8 ;  /* 0x0000008011117824 */ /* 0x000fce00078e0208 */
[----:B------:R-:W-:Y:S05]  /*1b610*/  WARPSYNC.COLLECTIVE R15, `(.L_x_2546) ;  /* 0x000000000f087348 */ /* 0x000fea0003c00000 */
[----:B------:R0:W1:Y:S02]  /*1b620*/  SHFL.IDX P6, R14, R13, R12, R11 ;  /* 0x0000000c0d0e7389 */ /* 0x00006400000c000b */
[----:B01----:R-:W-:Y:S01]  /*1b630*/  ENDCOLLECTIVE ;  /* 0x000000000000791b */ /* 0x003fe20003800000 */
.L_x_2546:
[C---:B------:R-:W-:Y:S01]  /*1b640*/  VIADD R6, R17.reuse, 0x10 ;  /* 0x0000001011067836 */ /* 0x040fe20000000000 */
[----:B------:R-:W-:Y:S01]  /*1b650*/  ISETP.GE.AND P0, PT, R17, R5, PT ;  /* 0x000000051100720c */ /* 0x000fe20003f06270 */
[----:B------:R-:W-:Y:S02]  /*1b660*/  IMAD.MOV.U32 R13, RZ, RZ, R4 ;  /* 0x000000ffff0d7224 */ /* 0x000fe400078e0004 */
[----:B------:R-:W-:-:S10]  /*1b670*/  IMAD.MOV.U32 R2, RZ, RZ, R14 ;  /* 0x000000ffff027224 */ /* 0x000fd400078e000e */
[----:B------:R-:W-:Y:S05]  /*1b680*/  WARPSYNC.COLLECTIVE R15, `(.L_x_2547) ;  /* 0x000000000f087348 */ /* 0x000fea0003c00000 */
[----:B------:R0:W1:Y:S02]  /*1b690*/  SHFL.IDX P6, R14, R13, R12, R11 ;  /* 0x0000000c0d0e7389 */ /* 0x00006400000c000b */
[----:B01----:R-:W-:Y:S01]  /*1b6a0*/  ENDCOLLECTIVE ;  /* 0x000000000000791b */ /* 0x003fe20003800000 */
.L_x_2547:
        /* <DEDUP_REMOVED lines=8> */
.L_x_2548:
        /* <DEDUP_REMOVED lines=14> */
.L_x_2549:
[----:B------:R-:W-:Y:S02]  /*1b810*/  IMAD.MOV.U32 R13, RZ, RZ, R0 ;  /* 0x000000ffff0d7224 */ /* 0x000fe400078e0000 */
[----:B------:R-:W-:Y:S01]  /*1b820*/  IMAD.MOV.U32 R12, RZ, RZ, 0x2 ;  /* 0x00000002ff0c7424 */ /* 0x000fe200078e00ff */
[----:B------:R-:W-:-:S04]  /*1b830*/  @!P0 LEA R14, P5, R32, R14, 0x1 ;  /* 0x0000000e200e8211 */ /* 0x000fc800078a08ff */
[----:B------:R-:W-:Y:S01]  /*1b840*/  @!P0 IADD3.X R7, RZ, R2, RZ, P5, !PT ;  /* 0x00000002ff078210 */ /* 0x000fe20002ffe4ff */
[----:B------:R-:W-:-:S08]  /*1b850*/  @!P0 IMAD.MOV.U32 R2, RZ, RZ, R14 ;  /* 0x000000ffff028224 */ /* 0x000fd000078e000e */
[----:B------:R-:W-:Y:S05]  /*1b860*/  WARPSYNC.COLLECTIVE R15, `(.L_x_2550) ;  /* 0x000000000f087348 */ /* 0x000fea0003c00000 */
[----:B------:R0:W1:Y:S02]  /*1b870*/  SHFL.IDX P6, R14, R13, R12, R11 ;  /* 0x0000000c0d0e7389 */ /* 0x00006400000c000b */
[----:B01----:R-:W-:Y:S01]  /*1b880*/  ENDCOLLECTIVE ;  /* 0x000000000000791b */ /* 0x003fe20003800000 */
.L_x_2550:
        /* <DEDUP_REMOVED lines=15> */
.L_x_2551:
        /* <DEDUP_REMOVED lines=8> */
.L_x_2552:
        /* <DEDUP_REMOVED lines=15> */
.L_x_2553:
        /* <DEDUP_REMOVED lines=8> */
.L_x_2554:
        /* <DEDUP_REMOVED lines=10> */
[----:B------:R-:W-:Y:S01]  /*1bc10*/  VIADD R6, R17, 0x50 ;  /* 0x0000005011067836 */ /* 0x000fe20000000000 */
[----:B0-----:R-:W-:-:S11]  /*1bc20*/  MOV R2, R14 ;  /* 0x0000000e00027202 */ /* 0x001fd60000000f00 */
[----:B------:R-:W-:Y:S05]  /*1bc30*/  WARPSYNC.COLLECTIVE R15, `(.L_x_2555) ;  /* 0x000000000f087348 */ /* 0x000fea0003c00000 */
[----:B------:R0:W1:Y:S02]  /*1bc40*/  SHFL.IDX P6, R14, R13, R12, R11 ;  /* 0x0000000c0d0e7389 */ /* 0x00006400000c000b */
[----:B01----:R-:W-:Y:S01]  /*1bc50*/  ENDCOLLECTIVE ;  /* 0x000000000000791b */ /* 0x003fe20003800000 */
.L_x_2555:
        /* <DEDUP_REMOVED lines=8> */
.L_x_2556:
        /* <DEDUP_REMOVED lines=15> */
.L_x_2557:
        /* <DEDUP_REMOVED lines=8> */
.L_x_2558:
        /* <DEDUP_REMOVED lines=14> */
.L_x_2559:
        /* <DEDUP_REMOVED lines=8> */
.L_x_2560:
        /* <DEDUP_REMOVED lines=13> */
.L_x_2561:
[----:B------:R-:W-:Y:S05]  /*1c080*/  BRA `(.L_x_2562) ;  /* 0xffffffb800c47947 */ /* 0x000fea000383ffff */
.L_x_2478:
[----:B0-----:R0:W2:Y:S02]  /*1c090*/  SYNCS.PHASECHK.TRANS64.TRYWAIT P0, [R22+URZ+0x38820], R3 ;  /* 0x03882003160075a7 */ /* 0x0010a4000800017f */
[----:B--2---:R-:W-:Y:S05]  /*1c0a0*/  @!P0 NANOSLEEP.SYNCS 0x989680 ;  /* 0x009896800000895d */ /* 0x004fea0003900000 */
[----:B------:R-:W2:Y:S02]  /*1c0b0*/  @!P0 SYNCS.PHASECHK.TRANS64 P0, [R22+URZ+0x38820], R3 ;  /* 0x03882003160085a7 */ /* 0x000ea4000800007f */
[----:B--2---:R-:W-:Y:S05]  /*1c0c0*/  @!P0 BRA `(.L_x_2478) ;  /* 0xfffffffc00f08947 */ /* 0x004fea000383ffff */
[----:B------:R-:W-:Y:S05]  /*1c0d0*/  BRA `(.L_x_2563) ;  /* 0xffffffbc00407947 */ /* 0x000fea000383ffff */
.L_x_2483:
[----:B0-----:R0:W1:Y:S02]  /*1c0e0*/  SYNCS.PHASECHK.TRANS64.TRYWAIT P0, [R6+URZ+0x38840], R3 ;  /* 0x03884003060075a7 */ /* 0x001064000800017f */
[----:B-1----:R-:W-:Y:S05]  /*1c0f0*/  @!P0 NANOSLEEP.SYNCS 0x989680 ;  /* 0x009896800000895d */ /* 0x002fea0003900000 */
[----:B------:R-:W1:Y:S02]  /*1c100*/  @!P0 SYNCS.PHASECHK.TRANS64 P0, [R6+URZ+0x38840], R3 ;  /* 0x03884003060085a7 */ /* 0x000e64000800007f */
[----:B-1----:R-:W-:Y:S05]  /*1c110*/  @!P0 BRA `(.L_x_2483) ;  /* 0xfffffffc00f08947 */ /* 0x002fea000383ffff */
[----:B------:R-:W-:Y:S05]  /*1c120*/  BRA `(.L_x_2564) ;  /* 0xffffffc000207947 */ /* 0x000fea000383ffff */
.L_x_2484:
        /* <DEDUP_REMOVED lines=8> */
.L_x_2566:
[----:B------:R-:W-:Y:S05]  /*1c1b0*/  BSYNC B1 ;  /* 0x0000000000017941 */ /* 0x000fea0003800000 */
.L_x_2565:
        /* <DEDUP_REMOVED lines=12> */
.L_x_2567:
        /* <DEDUP_REMOVED lines=13> */
.L_x_2568:
        /* <DEDUP_REMOVED lines=14> */
.L_x_2569:
[----:B------:R-:W-:Y:S01]  /*1c430*/  MOV R13, R10 ;  /* 0x0000000a000d7202 */ /* 0x000fe20000000f00 */
[----:B------:R-:W-:Y:S02]  /*1c440*/  IMAD.MOV.U32 R12, RZ, RZ, 0x2 ;  /* 0x00000002ff0c7424 */ /* 0x000fe400078e00ff */
[----:B------:R-:W-:-:S07]  /*1c450*/  IMAD.MOV.U32 R2, RZ, RZ, R14 ;  /* 0x000000ffff027224 */ /* 0x000fce00078e000e */
[----:B------:R-:W-:Y:S05]  /*1c460*/  WARPSYNC.COLLECTIVE R15, `(.L_x_2570) ;  /* 0x000000000f087348 */ /* 0x000fea0003c00000 */
[----:B------:R0:W1:Y:S02]  /*1c470*/  SHFL.IDX P6, R14, R13, R12, R11 ;  /* 0x0000000c0d0e7389 */ /* 0x00006400000c000b */
[----:B01----:R-:W-:Y:S01]  /*1c480*/  ENDCOLLECTIVE ;  /* 0x000000000000791b */ /* 0x003fe20003800000 */
.L_x_2570:
        /* <DEDUP_REMOVED lines=14> */
.L_x_2571:
[----:B------:R-:W-:Y:S02]  /*1c570*/  IMAD.MOV.U32 R13, RZ, RZ, R10 ;  /* 0x000000ffff0d7224 */ /* 0x000fe400078e000a */
[----:B------:R-:W-:Y:S02]  /*1c580*/  IMAD.MOV.U32 R12, RZ, RZ, 0x3 ;  /* 0x00000003ff0c7424 */ /* 0x000fe400078e00ff */
[----:B------:R-:W-:-:S07]  /*1c590*/  IMAD.MOV.U32 R2, RZ, RZ, R14 ;  /* 0x000000ffff027224 */ /* 0x000fce00078e000e */
[----:B------:R-:W-:Y:S05]  /*1c5a0*/  WARPSYNC.COLLECTIVE R15, `(.L_x_2572) ;  /* 0x000000000f087348 */ /* 0x000fea0003c00000 */
[----:B------:R0:W1:Y:S02]  /*1c5b0*/  SHFL.IDX P6, R14, R13, R12, R11 ;  /* 0x0000000c0d0e7389 */ /* 0x00006400000c000b */
[----:B01----:R-:W-:Y:S01]  /*1c5c0*/  ENDCOLLECTIVE ;  /* 0x000000000000791b */ /* 0x003fe20003800000 */
.L_x_2572:
        /* <DEDUP_REMOVED lines=14> */
.L_x_2573:
[----:B------:R-:W-:Y:S02]  /*1c6b0*/  IMAD.MOV.U32 R13, RZ, RZ, R10 ;  /* 0x000000ffff0d7224 */ /* 0x000fe400078e000a */
[----:B------:R-:W-:Y:S02]  /*1c6c0*/  IMAD.MOV.U32 R12, RZ, RZ, 0x4 ;  /* 0x00000004ff0c7424 */ /* 0x000fe400078e00ff */
[----:B------:R-:W-:-:S07]  /*1c6d0*/  IMAD.MOV.U32 R2, RZ, RZ, R14 ;  /* 0x000000ffff027224 */ /* 0x000fce00078e000e */
[----:B------:R-:W-:Y:S05]  /*1c6e0*/  WARPSYNC.COLLECTIVE R15, `(.L_x_2574) ;  /* 0x000000000f087348 */ /* 0x000fea0003c00000 */
[----:B------:R0:W1:Y:S02]  /*1c6f0*/  SHFL.IDX P6, R14, R13, R12, R11 ;  /* 0x0000000c0d0e7389 */ /* 0x00006400000c000b */
[----:B01----:R-:W-:Y:S01]  /*1c700*/  ENDCOLLECTIVE ;  /* 0x000000000000791b */ /* 0x003fe20003800000 */
.L_x_2574:
        /* <DEDUP_REMOVED lines=17> */
.L_x_2575:
[----:B------:R-:W-:Y:S01]  /*1c820*/  IMAD.MOV.U32 R2, RZ, RZ, R14 ;  /* 0x000000ffff027224 */ /* 0x000fe200078e000e */
[----:B------:R-:W-:Y:S06]  /*1c830*/  BRA `(.L_x_2576) ;  /* 0xffffffbc006c7947 */ /* 0x000fec000383ffff */
.L_x_2489:
[----:B-1----:R1:W2:Y:S02]  /*1c840*/  SYNCS.PHASECHK.TRANS64.TRYWAIT P0, [R6+URZ+0x38860], R2 ;  /* 0x03886002060075a7 */ /* 0x0022a4000800017f */
[----:B--2---:R-:W-:Y:S05]  /*1c850*/  @!P0 NANOSLEEP.SYNCS 0x989680 ;  /* 0x009896800000895d */ /* 0x004fea0003900000 */
[----:B------:R-:W2:Y:S02]  /*1c860*/  @!P0 SYNCS.PHASECHK.TRANS64 P0, [R6+URZ+0x38860], R2 ;  /* 0x03886002060085a7 */ /* 0x000ea4000800007f */
[----:B--2---:R-:W-:Y:S05]  /*1c870*/  @!P0 BRA `(.L_x_2489) ;  /* 0xfffffffc00f08947 */ /* 0x004fea000383ffff */
[----:B------:R-:W-:Y:S05]  /*1c880*/  BRA `(.L_x_2577) ;  /* 0xffffffbc00e47947 */ /* 0x000fea000383ffff */
.L_x_2490:
        /* <DEDUP_REMOVED lines=8> */
.L_x_2579:
[----:B------:R-:W-:Y:S05]  /*1c910*/  BSYNC B1 ;  /* 0x0000000000017941 */ /* 0x000fea0003800000 */
.L_x_2578:
        /* <DEDUP_REMOVED lines=9> */
.L_x_2580:
[----:B------:R-:W-:Y:S02]  /*1c9b0*/  IMAD.MOV.U32 R13, RZ, RZ, R24 ;  /* 0x000000ffff0d7224 */ /* 0x000fe400078e0018 */
[----:B------:R-:W-:Y:S02]  /*1c9c0*/  IMAD.MOV.U32 R12, RZ, RZ, 0x1 ;  /* 0x00000001ff0c7424 */ /* 0x000fe400078e00ff */
[----:B------:R-:W-:-:S07]  /*1c9d0*/  IMAD.MOV.U32 R2, RZ, RZ, R14 ;  /* 0x000000ffff027224 */ /* 0x000fce00078e000e */
[----:B------:R-:W-:Y:S05]  /*1c9e0*/  WARPSYNC.COLLECTIVE R15, `(.L_x_2581) ;  /* 0x000000000f087348 */ /* 0x000fea0003c00000 */
[----:B------:R0:W1:Y:S02]  /*1c9f0*/  SHFL.IDX P6, R14, R13, R12, R11 ;  /* 0x0000000c0d0e7389 */ /* 0x00006400000c000b */
[----:B01----:R-:W-:Y:S01]  /*1ca00*/  ENDCOLLECTIVE ;  /* 0x000000000000791b */ /* 0x003fe20003800000 */
.L_x_2581:
        /* <DEDUP_REMOVED lines=18> */
.L_x_2582:
[----:B------:R-:W-:Y:S02]  /*1cb30*/  IMAD.MOV.U32 R13, RZ, RZ, R24 ;  /* 0x000000ffff0d7224 */ /* 0x000fe400078e0018 */
[----:B------:R-:W-:Y:S02]  /*1cb40*/  IMAD.MOV.U32 R12, RZ, RZ, 0x2 ;  /* 0x00000002ff0c7424 */ /* 0x000fe400078e00ff */
[----:B------:R-:W-:-:S07]  /*1cb50*/  IMAD.MOV.U32 R2, RZ, RZ, R14 ;  /* 0x000000ffff027224 */ /* 0x000fce00078e000e */
[----:B------:R-:W-:Y:S05]  /*1cb60*/  WARPSYNC.COLLECTIVE R15, `(.L_x_2583) ;  /* 0x000000000f087348 */ /* 0x000fea0003c00000 */
[----:B------:R0:W1:Y:S02]  /*1cb70*/  SHFL.IDX P6, R14, R13, R12, R11 ;  /* 0x0000000c0d0e7389 */ /* 0x00006400000c000b */
[----:B01----:R-:W-:Y:S01]  /*1cb80*/  ENDCOLLECTIVE ;  /* 0x000000000000791b */ /* 0x003fe20003800000 */
.L_x_2583:
        /* <DEDUP_REMOVED lines=18> */
.L_x_2584:
[----:B------:R-:W-:Y:S02]  /*1ccb0*/  IMAD.MOV.U32 R13, RZ, RZ, R24 ;  /* 0x000000ffff0d7224 */ /* 0x000fe400078e0018 */
[----:B------:R-:W-:Y:S02]  /*1ccc0*/  IMAD.MOV.U32 R12, RZ, RZ, 0x3 ;  /* 0x00000003ff0c7424 */ /* 0x000fe400078e00ff */
[----:B------:R-:W-:-:S07]  /*1ccd0*/  IMAD.MOV.U32 R2, RZ, RZ, R14 ;  /* 0x000000ffff027224 */ /* 0x000fce00078e000e */
[----:B------:R-:W-:Y:S05]  /*1cce0*/  WARPSYNC.COLLECTIVE R15, `(.L_x_2585) ;  /* 0x000000000f087348 */ /* 0x000fea0003c00000 */
[----:B------:R0:W1:Y:S02]  /*1ccf0*/  SHFL.IDX P6, R14, R13, R12, R11 ;  /* 0x0000000c0d0e7389 */ /* 0x00006400000c000b */
[----:B01----:R-:W-:Y:S01]  /*1cd00*/  ENDCOLLECTIVE ;  /* 0x000000000000791b */ /* 0x003fe20003800000 */
.L_x_2585:
[----:B------:R-:W-:-:S05]  /*1cd10*/  IADD3 R2, P0, R2, R0, RZ ;  /* 0x0000000002027210 */ /* 0x000fca0007f1e0ff */
        /* <DEDUP_REMOVED lines=17> */
.L_x_2586:
[----:B------:R-:W-:Y:S02]  /*1ce30*/  IMAD.MOV.U32 R13, RZ, RZ, R24 ;  /* 0x000000ffff0d7224 */ /* 0x000fe400078e0018 */
[----:B------:R-:W-:Y:S02]  /*1ce40*/  IMAD.MOV.U32 R12, RZ, RZ, 0x4 ;  /* 0x00000004ff0c7424 */ /* 0x000fe400078e00ff */
[----:B------:R-:W-:-:S07]  /*1ce50*/  IMAD.MOV.U32 R2, RZ, RZ, R14 ;  /* 0x000000ffff027224 */ /* 0x000fce00078e000e */
[----:B------:R-:W-:Y:S05]  /*1ce60*/  WARPSYNC.COLLECTIVE R15, `(.L_x_2587) ;  /* 0x000000000f087348 */ /* 0x000fea0003c00000 */
[----:B------:R0:W1:Y:S02]  /*1ce70*/  SHFL.IDX P6, R14, R13, R12, R11 ;  /* 0x0000000c0d0e7389 */ /* 0x00006400000c000b */
[----:B01----:R-:W-:Y:S01]  /*1ce80*/  ENDCOLLECTIVE ;  /* 0x000000000000791b */ /* 0x003fe20003800000 */
.L_x_2587:
        /* <DEDUP_REMOVED lines=13> */
.L_x_2588:
        /* <DEDUP_REMOVED lines=9> */
.L_x_2498:
[----:B0-----:R0:W2:Y:S02]  /*1cff0*/  SYNCS.PHASECHK.TRANS64.TRYWAIT P0, [R4+URZ+0x38860], R3 ;  /* 0x03886003040075a7 */ /* 0x0010a4000800017f */
[----:B--2---:R-:W-:Y:S05]  /*1d000*/  @!P0 NANOSLEEP.SYNCS 0x989680 ;  /* 0x009896800000895d */ /* 0x004fea0003900000 */
[----:B------:R-:W2:Y:S02]  /*1d010*/  @!P0 SYNCS.PHASECHK.TRANS64 P0, [R4+URZ+0x38860], R3 ;  /* 0x03886003040085a7 */ /* 0x000ea4000800007f */
[----:B--2---:R-:W-:Y:S05]  /*1d020*/  @!P0 BRA `(.L_x_2498) ;  /* 0xfffffffc00f08947 */ /* 0x004fea000383ffff */
[----:B------:R-:W-:Y:S05]  /*1d030*/  BRA `(.L_x_2590) ;  /* 0xffffffc000247947 */ /* 0x000fea000383ffff */
.L_x_2499:
        /* <DEDUP_REMOVED lines=8> */
.L_x_2592:
[----:B------:R-:W-:Y:S05]  /*1d0c0*/  BSYNC B0 ;  /* 0x0000000000007941 */ /* 0x000fea0003800000 */
.L_x_2591:
        /* <DEDUP_REMOVED lines=9> */
.L_x_2593:
        /* <DEDUP_REMOVED lines=21> */
.L_x_2594:
[----:B------:R-:W-:Y:S01]  /*1d2b0*/  @!PT LDS RZ, [RZ] ;  /* 0x00000000fffff984 */ /* 0x000fe20000000800 */
[----:B------:R-:W-:Y:S01]  /*1d2c0*/  @!PT LDS RZ, [RZ] ;  /* 0x00000000fffff984 */ /* 0x000fe20000000800 */
[----:B------:R-:W-:Y:S01]  /*1d2d0*/  @!PT LDS RZ, [RZ] ;  /* 0x00000000fffff984 */ /* 0x000fe20000000800 */
[----:B------:R0:W-:Y:S01]  /*1d2e0*/  LDGSTS.E.BYPASS.LTC128B.128 [R0+0x5400], desc[UR38][R2.64+0x100], !P4 ;  /* 0x0540010002007fae */ /* 0x0001e2000e101d66 */
[----:B------:R-:W-:Y:S02]  /*1d2f0*/  ISETP.LT.OR P4, PT, R5, 0x1, P0 ;  /* 0x000000010500780c */ /* 0x000fe40000781670 */
[----:B------:R-:W-:-:S11]  /*1d300*/  MOV R13, R18 ;  /* 0x00000012000d7202 */ /* 0x000fd60000000f00 */
[----:B------:R0:W-:Y:S01]  /*1d310*/  LDGSTS.E.BYPASS.LTC128B.128 [R0+0x7c00], desc[UR38][R2.64+0x180], !P4 ;  /* 0x07c0018002007fae */ /* 0x0001e2000e101d66 */
[----:B------:R-:W-:-:S07]  /*1d320*/  IMAD.MOV.U32 R7, RZ, RZ, R14 ;  /* 0x000000ffff077224 */ /* 0x000fce00078e000e */
[----:B0-----:R-:W-:Y:S05]  /*1d330*/  WARPSYNC.COLLECTIVE R15, `(.L_x_2595) ;  /* 0x000000000f087348 */ /* 0x001fea0003c00000 */
[----:B------:R1:W2:Y:S02]  /*1d340*/  SHFL.IDX P6, R14, R13, R12, R11 ;  /* 0x0000000c0d0e7389 */ /* 0x0002a400000c000b */
[----:B012---:R-:W-:Y:S01]  /*1d350*/  ENDCOLLECTIVE ;  /* 0x000000000000791b */ /* 0x007fe20003800000 */
.L_x_2595:
[----:B------:R-:W-:Y:S02]  /*1d360*/  IMAD.MOV.U32 R13, RZ, RZ, R24 ;  /* 0x000000ffff0d7224 */ /* 0x000fe400078e0018 */
[----:B------:R-:W-:Y:S01]  /*1d370*/  IMAD.MOV.U32 R12, RZ, RZ, 0x2 ;  /* 0x00000002ff0c7424 */ /* 0x000fe200078e00ff */
[----:B------:R-:W-:-:S13]  /*1d380*/  IADD3 R2, P4, R14, R8, RZ ;  /* 0x000000080e027210 */ /* 0x000fda0007f9e0ff */
[----:B------:R-:W-:Y:S05]  /*1d390*/  WARPSYNC.COLLECTIVE R15, `(.L_x_2596) ;  /* 0x000000000f087348 */ /* 0x000fea0003c00000 */
[----:B------:R0:W1:Y:S02]  /*1d3a0*/  SHFL.IDX P6, R14, R13, R12, R11 ;  /* 0x0000000c0d0e7389 */ /* 0x00006400000c000b */
[----:B01----:R-:W-:Y:S01]  /*1d3b0*/  ENDCOLLECTIVE ;  /* 0x000000000000791b */ /* 0x003fe20003800000 */
.L_x_2596:
        /* <DEDUP_REMOVED lines=12> */
.L_x_2597:
        /* <DEDUP_REMOVED lines=14> */
.L_x_2598:
        /* <DEDUP_REMOVED lines=12> */
.L_x_2599:
        /* <DEDUP_REMOVED lines=14> */
.L_x_2600:
        /* <DEDUP_REMOVED lines=12> */
.L_x_2601:
        /* <DEDUP_REMOVED lines=9> */
.L_x_2504:
        /* <DEDUP_REMOVED lines=8> */
.L_x_2604:
[----:B------:R-:W-:Y:S05]  /*1d8d0*/  BSYNC B0 ;  /* 0x0000000000007941 */ /* 0x000fea0003800000 */
.L_x_2603:
        /* <DEDUP_REMOVED lines=9> */
.L_x_2605:
        /* <DEDUP_REMOVED lines=24> */
.L_x_2606:
[----:B------:R-:W-:Y:S01]  /*1daf0*/  IMAD.MOV.U32 R12, RZ, RZ, 0x2 ;  /* 0x00000002ff0c7424 */ /* 0x000fe200078e00ff */
[----:B------:R-:W-:-:S05]  /*1db00*/  SEL R14, R14, RZ, P1 ;  /* 0x000000ff0e0e7207 */ /* 0x000fca0000800000 */
[----:B------:R-:W-:-:S04]  /*1db10*/  IMAD.IADD R5, R13, 0x1, R14 ;  /* 0x000000010d057824 */ /* 0x000fc800078e020e */
[----:B------:R-:W-:-:S07]  /*1db20*/  IMAD.MOV.U32 R13, RZ, RZ, R5 ;  /* 0x000000ffff0d7224 */ /* 0x000fce00078e0005 */
[----:B------:R-:W-:Y:S05]  /*1db30*/  WARPSYNC.COLLECTIVE R15, `(.L_x_2607) ;  /* 0x000000000f087348 */ /* 0x000fea0003c00000 */
[----:B------:R0:W1:Y:S02]  /*1db40*/  SHFL.UP P6, R14, R13, R12, R11 ;  /* 0x0400000c0d0e7389 */ /* 0x00006400000c000b */
[----:B01----:R-:W-:Y:S01]  /*1db50*/  ENDCOLLECTIVE ;  /* 0x000000000000791b */ /* 0x003fe20003800000 */
.L_x_2607:
[----:B------:R-:W-:Y:S01]  /*1db60*/  IMAD.MOV.U32 R12, RZ, RZ, 0x4 ;  /* 0x00000004ff0c7424 */ /* 0x000fe200078e00ff */
[----:B------:R-:W-:-:S05]  /*1db70*/  SEL R2, R14, RZ, P2 ;  /* 0x000000ff0e027207 */ /* 0x000fca0001000000 */
[----:B------:R-:W-:-:S04]  /*1db80*/  IMAD.IADD R2, R5, 0x1, R2 ;  /* 0x0000000105027824 */ /* 0x000fc800078e0202 */
[----:B------:R-:W-:-:S07]  /*1db90*/  IMAD.MOV.U32 R13, RZ, RZ, R2 ;  /* 0x000000ffff0d7224 */ /* 0x000fce00078e0002 */
[----:B------:R-:W-:Y:S05]  /*1dba0*/  WARPSYNC.COLLECTIVE R15, `(.L_x_2608) ;  /* 0x000000000f087348 */ /* 0x000fea0003c00000 */
[----:B------:R0:W1:Y:S02]  /*1dbb0*/  SHFL.UP P6, R14, R13, R12, R11 ;  /* 0x0400000c0d0e7389 */ /* 0x00006400000c000b */
[----:B01----:R-:W-:Y:S01]  /*1dbc0*/  ENDCOLLECTIVE ;  /* 0x000000000000791b */ /* 0x003fe20003800000 */
.L_x_2608:
[----:B------:R-:W-:Y:S01]  /*1dbd0*/  IMAD.MOV.U32 R12, RZ, RZ, 0x8 ;  /* 0x00000008ff0c7424 */ /* 0x000fe200078e00ff */
[----:B------:R-:W-:-:S05]  /*1dbe0*/  SEL R3, R14, RZ, P3 ;  /* 0x000000ff0e037207 */ /* 0x000fca0001800000 */
[----:B------:R-:W-:-:S04]  /*1dbf0*/  IMAD.IADD R3, R2, 0x1, R3 ;  /* 0x0000000102037824 */ /* 0x000fc800078e0203 */
[----:B------:R-:W-:-:S07]  /*1dc00*/  IMAD.MOV.U32 R13, RZ, RZ, R3 ;  /* 0x000000ffff0d7224 */ /* 0x000fce00078e0003 */
[----:B------:R-:W-:Y:S05]  /*1dc10*/  WARPSYNC.COLLECTIVE R15, `(.L_x_2609) ;  /* 0x000000000f087348 */ /* 0x000fea0003c00000 */
[----:B------:R0:W1:Y:S02]  /*1dc20*/  SHFL.UP P6, R14, R13, R12, R11 ;  /* 0x0400000c0d0e7389 */ /* 0x00006400000c000b */
[----:B01----:R-:W-:Y:S01]  /*1dc30*/  ENDCOLLECTIVE ;  /* 0x000000000000791b */ /* 0x003fe20003800000 */
.L_x_2609:
[----:B------:R-:W-:Y:S01]  /*1dc40*/  IMAD.MOV.U32 R12, RZ, RZ, 0x10 ;  /* 0x00000010ff0c7424 */ /* 0x000fe200078e00ff */
[----:B------:R-:W-:-:S05]  /*1dc50*/  SEL R14, R14, RZ, P4 ;  /* 0x000000ff0e0e7207 */ /* 0x000fca0002000000 */
[----:B------:R-:W-:-:S04]  /*1dc60*/  IMAD.IADD R5, R3, 0x1, R14 ;  /* 0x0000000103057824 */ /* 0x000fc800078e020e */
[----:B------:R-:W-:-:S07]  /*1dc70*/  IMAD.MOV.U32 R13, RZ, RZ, R5 ;  /* 0x000000ffff0d7224 */ /* 0x000fce00078e0005 */
[----:B------:R-:W-:Y:S05]  /*1dc80*/  WARPSYNC.COLLECTIVE R15, `(.L_x_2610) ;  /* 0x000000000f087348 */ /* 0x000fea0003c00000 */
[----:B------:R0:W1:Y:S02]  /*1dc90*/  SHFL.UP P6, R14, R13, R12, R11 ;  /* 0x0400000c0d0e7389 */ /* 0x00006400000c000b */
[----:B01----:R-:W-:Y:S01]  /*1dca0*/  ENDCOLLECTIVE ;  /* 0x000000000000791b */ /* 0x003fe20003800000 */
.L_x_2610:
[----:B------:R-:W-:Y:S02]  /*1dcb0*/  IMAD.MOV.U32 R12, RZ, RZ, 0x1f ;  /* 0x0000001fff0c7424 */ /* 0x000fe400078e00ff */
[----:B------:R-:W-:Y:S01]  /*1dcc0*/  IMAD.MOV.U32 R11, RZ, RZ, 0x1f ;  /* 0x0000001fff0b7424 */ /* 0x000fe200078e00ff */
[----:B------:R-:W-:-:S04]  /*1dcd0*/  SEL R2, R14, RZ, P5 ;  /* 0x000000ff0e027207 */ /* 0x000fc80002800000 */
[----:B------:R-:W-:-:S05]  /*1dce0*/  IADD3 R2, R5, R2, RZ ;  /* 0x0000000205027210 */ /* 0x000fca0007ffe0ff */
[----:B------:R-:W-:-:S07]  /*1dcf0*/  IMAD.MOV.U32 R13, RZ, RZ, R2 ;  /* 0x000000ffff0d7224 */ /* 0x000fce00078e0002 */
[----:B------:R-:W-:Y:S05]  /*1dd00*/  WARPSYNC.COLLECTIVE R15, `(.L_x_2611) ;  /* 0x000000000f087348 */ /* 0x000fea0003c00000 */
[----:B------:R0:W1:Y:S02]  /*1dd10*/  SHFL.IDX P6, R14, R13, R12, R11 ;  /* 0x0000000c0d0e7389 */ /* 0x00006400000c000b */
[----:B01----:R-:W-:Y:S01]  /*1dd20*/  ENDCOLLECTIVE ;  /* 0x000000000000791b */ /* 0x003fe20003800000 */
.L_x_2611:
[----:B------:R-:W-:Y:S05]  /*1dd30*/  BRA `(.L_x_2612) ;  /* 0xffffffbc00407947 */ /* 0x000fea000383ffff */
.L_x_2507:
[----:B------:R-:W-:Y:S01]  /*1dd40*/  BSSY B0, `(.L_x_2613) ;  /* 0x0000007000007945 */ /* 0x000fe20003800000 */
[----:B------:R-:W-:Y:S02]  /*1dd50*/  IMAD.MOV.U32 R12, RZ, RZ, 0x1 ;  /* 0x00000001ff0c7424 */ /* 0x000fe400078e00ff */
[----:B------:R-:W-:Y:S02]  /*1dd60*/  IMAD.MOV.U32 R11, RZ, RZ, RZ ;  /* 0x000000ffff0b7224 */ /* 0x000fe400078e00ff */
[----:B------:R-:W-:-:S07]  /*1dd70*/  IMAD.MOV.U32 R15, RZ, RZ, -0x1 ;  /* 0xffffffffff0f7424 */ /* 0x000fce00078e00ff */
[----:B------:R-:W-:Y:S05]  /*1dd80*/  WARPSYNC.COLLECTIVE R15, `(.L_x_2614) ;  /* 0x000000000f087348 */ /* 0x000fea0003c00000 */
[----:B------:R0:W1:Y:S02]  /*1dd90*/  SHFL.UP P6, R14, R13, R12, R11 ;  /* 0x0400000c0d0e7389 */ /* 0x00006400000c000b */
[----:B01----:R-:W-:Y:S01]  /*1dda0*/  ENDCOLLECTIVE ;  /* 0x000000000000791b */ /* 0x003fe20003800000 */
.L_x_2614:
[----:B------:R-:W-:Y:S05]  /*1ddb0*/  BSYNC B0 ;  /* 0x0000000000007941 */ /* 0x000fea0003800000 */
.L_x_2613:
        /* <DEDUP_REMOVED lines=8> */
.L_x_2615:
[----:B------:R-:W-:Y:S01]  /*1de40*/  IMAD.MOV.U32 R12, RZ, RZ, 0x4 ;  /* 0x00000004ff0c7424 */ /* 0x000fe200078e00ff */
[----:B------:R-:W-:-:S05]  /*1de50*/  SEL R2, R14, RZ, P2 ;  /* 0x000000ff0e027207 */ /* 0x000fca0001000000 */
[----:B------:R-:W-:-:S04]  /*1de60*/  IMAD.IADD R2, R13, 0x1, R2 ;  /* 0x000000010d027824 */ /* 0x000fc800078e0202 */
[----:B------:R-:W-:-:S07]  /*1de70*/  IMAD.MOV.U32 R13, RZ, RZ, R2 ;  /* 0x000000ffff0d7224 */ /* 0x000fce00078e0002 */
[----:B------:R-:W-:Y:S05]  /*1de80*/  WARPSYNC.COLLECTIVE R15, `(.L_x_2616) ;  /* 0x000000000f087348 */ /* 0x000fea0003c00000 */
[----:B------:R0:W1:Y:S02]  /*1de90*/  SHFL.UP P6, R14, R13, R12, R11 ;  /* 0x0400000c0d0e7389 */ /* 0x00006400000c000b */
[----:B01----:R-:W-:Y:S01]  /*1dea0*/  ENDCOLLECTIVE ;  /* 0x000000000000791b */ /* 0x003fe20003800000 */
.L_x_2616:
[----:B------:R-:W-:Y:S01]  /*1deb0*/  IMAD.MOV.U32 R12, RZ, RZ, 0x8 ;  /* 0x00000008ff0c7424 */ /* 0x000fe200078e00ff */
[----:B------:R-:W-:-:S05]  /*1dec0*/  SEL R3, R14, RZ, P3 ;  /* 0x000000ff0e037207 */ /* 0x000fca0001800000 */
[----:B------:R-:W-:-:S04]  /*1ded0*/  IMAD.IADD R3, R2, 0x1, R3 ;  /* 0x0000000102037824 */ /* 0x000fc800078e0203 */
[----:B------:R-:W-:-:S07]  /*1dee0*/  IMAD.MOV.U32 R13, RZ, RZ, R3 ;  /* 0x000000ffff0d7224 */ /* 0x000fce00078e0003 */
[----:B------:R-:W-:Y:S05]  /*1def0*/  WARPSYNC.COLLECTIVE R15, `(.L_x_2617) ;  /* 0x000000000f087348 */ /* 0x000fea0003c00000 */
[----:B------:R0:W1:Y:S02]  /*1df00*/  SHFL.UP P6, R14, R13, R12, R11 ;  /* 0x0400000c0d0e7389 */ /* 0x00006400000c000b */
[----:B01----:R-:W-:Y:S01]  /*1df10*/  ENDCOLLECTIVE ;  /* 0x000000000000791b */ /* 0x003fe20003800000 */
.L_x_2617:
[----:B------:R-:W-:Y:S01]  /*1df20*/  IMAD.MOV.U32 R12, RZ, RZ, 0x10 ;  /* 0x00000010ff0c7424 */ /* 0x000fe200078e00ff */
[----:B------:R-:W-:-:S05]  /*1df30*/  SEL R14, R14, RZ, P4 ;  /* 0x000000ff0e0e7207 */ /* 0x000fca0002000000 */
[----:B------:R-:W-:-:S04]  /*1df40*/  IMAD.IADD R5, R3, 0x1, R14 ;  /* 0x0000000103057824 */ /* 0x000fc800078e020e */
[----:B------:R-:W-:-:S07]  /*1df50*/  IMAD.MOV.U32 R13, RZ, RZ, R5 ;  /* 0x000000ffff0d7224 */ /* 0x000fce00078e0005 */
[----:B------:R-:W-:Y:S05]  /*1df60*/  WARPSYNC.COLLECTIVE R15, `(.L_x_2618) ;  /* 0x000000000f087348 */ /* 0x000fea0003c00000 */
[----:B------:R0:W1:Y:S02]  /*1df70*/  SHFL.UP P6, R14, R13, R12, R11 ;  /* 0x0400000c0d0e7389 */ /* 0x00006400000c000b */
[----:B01----:R-:W-:Y:S01]  /*1df80*/  ENDCOLLECTIVE ;  /* 0x000000000000791b */ /* 0x003fe20003800000 */
.L_x_2618:
[----:B------:R-:W-:Y:S02]  /*1df90*/  IMAD.MOV.U32 R12, RZ, RZ, 0x1f ;  /* 0x0000001fff0c7424 */ /* 0x000fe400078e00ff */
[----:B------:R-:W-:Y:S01]  /*1dfa0*/  IMAD.MOV.U32 R11, RZ, RZ, 0x1f ;  /* 0x0000001fff0b7424 */ /* 0x000fe200078e00ff */
[----:B------:R-:W-:-:S05]  /*1dfb0*/  SEL R2, R14, RZ, P5 ;  /* 0x000000ff0e027207 */ /* 0x000fca0002800000 */
[----:B------:R-:W-:-:S05]  /*1dfc0*/  IMAD.IADD R2, R5, 0x1, R2 ;  /* 0x0000000105027824 */ /* 0x000fca00078e0202 */
[----:B------:R-:W-:-:S07]  /*1dfd0*/  MOV R13, R2 ;  /* 0x00000002000d7202 */ /* 0x000fce0000000f00 */
[----:B------:R-:W-:Y:S05]  /*1dfe0*/  WARPSYNC.COLLECTIVE R15, `(.L_x_2619) ;  /* 0x000000000f087348 */ /* 0x000fea0003c00000 */
[----:B------:R0:W1:Y:S02]  /*1dff0*/  SHFL.IDX P6, R14, R13, R12, R11 ;  /* 0x0000000c0d0e7389 */ /* 0x00006400000c000b */
[----:B01----:R-:W-:Y:S01]  /*1e000*/  ENDCOLLECTIVE ;  /* 0x000000000000791b */ /* 0x003fe20003800000 */
.L_x_2619:
[----:B------:R-:W-:Y:S05]  /*1e010*/  BRA `(.L_x_2620) ;  /* 0xffffffbc002c7947 */ /* 0x000fea000383ffff */
.L_x_2509:
[----:B------:R-:W-:Y:S01]  /*1e020*/  BSSY B0, `(.L_x_2621) ;  /* 0x0000006000007945 */ /* 0x000fe20003800000 */
[----:B------:R-:W-:Y:S01]  /*1e030*/  PLOP3.LUT P6, PT, P6, PT, PT, 0x8, 0x0 ;  /* 0x000000000000781c */ /* 0x000fe200037ce170 */
[----:B------:R-:W-:-:S12]  /*1e040*/  IMAD.MOV.U32 R15, RZ, RZ, -0x1 ;  /* 0xffffffffff0f7424 */ /* 0x000fd800078e00ff */
[----:B0-----:R-:W-:Y:S05]  /*1e050*/  WARPSYNC.COLLECTIVE R15, `(.L_x_2622) ;  /* 0x000000000f087348 */ /* 0x001fea0003c00000 */
[----:B------:R-:W-:Y:S01]  /*1e060*/  VOTE.ANY R14, PT, P6 ;  /* 0x00000000000e7806 */ /* 0x000fe200030e0100 */
[----:B0-----:R-:W-:Y:S06]  /*1e070*/  ENDCOLLECTIVE ;  /* 0x000000000000791b */ /* 0x001fec0003800000 */
.L_x_2622:
[----:B------:R-:W-:Y:S05]  /*1e080*/  BSYNC B0 ;  /* 0x0000000000007941 */ /* 0x000fea0003800000 */
.L_x_2621:
        /* <DEDUP_REMOVED lines=8> */
.L_x_2623:
[----:B------:R-:W-:Y:S02]  /*1e110*/  IMAD.IADD R19, R12, 0x1, R19 ;  /* 0x000000010c137824 */ /* 0x000fe400078e0213 */
[----:B------:R-:W-:Y:S02]  /*1e120*/  IMAD.MOV.U32 R13, RZ, RZ, R4 ;  /* 0x000000ffff0d7224 */ /* 0x000fe400078e0004 */
[----:B------:R-:W-:-:S07]  /*1e130*/  IMAD.MOV.U32 R17, RZ, RZ, R14 ;  /* 0x000000ffff117224 */ /* 0x000fce00078e000e */
[----:B------:R-:W-:Y:S05]  /*1e140*/  WARPSYNC.COLLECTIVE R15, `(.L_x_2624) ;  /* 0x000000000f087348 */ /* 0x000fea0003c00000 */
[----:B------:R0:W1:Y:S02]  /*1e150*/  SHFL.IDX P6, R14, R13, R12, R11 ;  /* 0x0000000c0d0e7389 */ /* 0x00006400000c000b */
[----:B01----:R-:W-:Y:S01]  /*1e160*/  ENDCOLLECTIVE ;  /* 0x000000000000791b */ /* 0x003fe20003800000 */
.L_x_2624:
[----:B------:R-:W-:Y:S01]  /*1e170*/  IMAD.MOV.U32 R4, RZ, RZ, R14 ;  /* 0x000000ffff047224 */ /* 0x000fe200078e000e */
[----:B------:R-:W-:Y:S06]  /*1e180*/  BRA `(.L_x_2625) ;  /* 0xffffffbc00107947 */ /* 0x000fec000383ffff */
.L_x_2511:
[----:B------:R-:W-:Y:S01]  /*1e190*/  BSSY B0, `(.L_x_2626) ;  /* 0x0000007000007945 */ /* 0x000fe20003800000 */
[----:B------:R-:W-:Y:S02]  /*1e1a0*/  IMAD.MOV.U32 R13, RZ, RZ, R2 ;  /* 0x000000ffff0d7224 */ /* 0x000fe400078e0002 */
[----:B------:R-:W-:Y:S02]  /*1e1b0*/  IMAD.MOV.U32 R11, RZ, RZ, 0x1f ;  /* 0x0000001fff0b7424 */ /* 0x000fe400078e00ff */
[----:B------:R-:W-:-:S07]  /*1e1c0*/  IMAD.MOV.U32 R15, RZ, RZ, -0x1 ;  /* 0xffffffffff0f7424 */ /* 0x000fce00078e00ff */
[----:B0-23--:R-:W-:Y:S05]  /*1e1d0*/  WARPSYNC.COLLECTIVE R15, `(.L_x_2627) ;  /* 0x000000000f087348 */ /* 0x00dfea0003c00000 */
[----:B------:R1:W4:Y:S02]  /*1e1e0*/  SHFL.IDX P6, R14, R13, R12, R11 ;  /* 0x0000000c0d0e7389 */ /* 0x00032400000c000b */
[----:B01234-:R-:W-:Y:S01]  /*1e1f0*/  ENDCOLLECTIVE ;  /* 0x000000000000791b */ /* 0x01ffe20003800000 */
.L_x_2627:
[----:B------:R-:W-:Y:S05]  /*1e200*/  BSYNC B0 ;  /* 0x0000000000007941 */ /* 0x000fea0003800000 */
.L_x_2626:
[----:B------:R-:W-:Y:S01]  /*1e210*/  IMAD.MOV.U32 R6, RZ, RZ, R14 ;  /* 0x000000ffff067224 */ /* 0x000fe200078e000e */
[----:B------:R-:W-:Y:S06]  /*1e220*/  BRA `(.L_x_2510) ;  /* 0xffffffbc00007947 */ /* 0x000fec000383ffff */
.L_x_2517:
[----:B-1----:R1:W2:Y:S02]  /*1e230*/  SYNCS.PHASECHK.TRANS64.TRYWAIT P0, [R4+URZ+0x38820], R0 ;  /* 0x03882000040075a7 */ /* 0x0022a4000800017f */
[----:B--2---:R-:W-:Y:S05]  /*1e240*/  @!P0 NANOSLEEP.SYNCS 0x989680 ;  /* 0x009896800000895d */ /* 0x004fea0003900000 */
[----:B------:R-:W2:Y:S02]  /*1e250*/  @!P0 SYNCS.PHASECHK.TRANS64 P0, [R4+URZ+0x38820], R0 ;  /* 0x03882000040085a7 */ /* 0x000ea4000800007f */
[----:B--2---:R-:W-:Y:S05]  /*1e260*/  @!P0 BRA `(.L_x_2517) ;  /* 0xfffffffc00f08947 */ /* 0x004fea000383ffff */
[----:B------:R-:W-:Y:S05]  /*1e270*/  BRA `(.L_x_2628) ;  /* 0xffffffc400587947 */ /* 0x000fea000383ffff */
.L_x_2518:
[----:B------:R-:W2:Y:S01]  /*1e280*/  S2R R2, SR_TID.X ;  /* 0x0000000000027919 */ /* 0x000ea20000002100 */
[----:B------:R-:W-:Y:S01]  /*1e290*/  BSSY B0, `(.L_x_2629) ;  /* 0x000000a000007945 */ /* 0x000fe20003800000 */
[----:B------:R-:W-:Y:S02]  /*1e2a0*/  IMAD.MOV.U32 R12, RZ, RZ, RZ ;  /* 0x000000ffff0c7224 */ /* 0x000fe400078e00ff */
[----:B------:R-:W-:Y:S02]  /*1e2b0*/  IMAD.MOV.U32 R11, RZ, RZ, 0x1f ;  /* 0x0000001fff0b7424 */ /* 0x000fe400078e00ff */
[----:B------:R-:W-:Y:S01]  /*1e2c0*/  IMAD.MOV.U32 R15, RZ, RZ, -0x1 ;  /* 0xffffffffff0f7424 */ /* 0x000fe200078e00ff */
[----:B--2---:R-:W-:-:S04]  /*1e2d0*/  SHF.R.U32.HI R2, RZ, 0x5, R2 ;  /* 0x00000005ff027819 */ /* 0x004fc80000011602 */
[----:B------:R-:W-:-:S05]  /*1e2e0*/  LOP3.LUT R2, R2, 0x3, RZ, 0xc0, !PT ;  /* 0x0000000302027812 */ /* 0x000fca00078ec0ff */
[----:B------:R-:W-:-:S07]  /*1e2f0*/  IMAD.MOV.U32 R13, RZ, RZ, R2 ;  /* 0x000000ffff0d7224 */ /* 0x000fce00078e0002 */
[----:B01----:R-:W-:Y:S05]  /*1e300*/  WARPSYNC.COLLECTIVE R15, `(.L_x_2630) ;  /* 0x000000000f087348 */ /* 0x003fea0003c00000 */
[----:B------:R2:W3:Y:S02]  /*1e310*/  SHFL.IDX P6, R14, R13, R12, R11 ;  /* 0x0000000c0d0e7389 */ /* 0x0004e400000c000b */
[----:B0123--:R-:W-:Y:S01]  /*1e320*/  ENDCOLLECTIVE ;  /* 0x000000000000791b */ /* 0x00ffe20003800000 */
.L_x_2630:
[----:B------:R-:W-:Y:S05]  /*1e330*/  BSYNC B0 ;  /* 0x0000000000007941 */ /* 0x000fea0003800000 */
.L_x_2629:
[----:B------:R-:W-:Y:S05]  /*1e340*/  BRA `(.L_x_2631) ;  /* 0xffffffc400407947 */ /* 0x000fea000383ffff */
.L_x_2521:
[----:B------:R-:W-:Y:S01]  /*1e350*/  BSSY B1, `(.L_x_2632) ;  /* 0x0000006000017945 */ /* 0x000fe20003800000 */
[----:B------:R-:W-:-:S07]  /*1e360*/  IMAD.MOV.U32 R15, RZ, RZ, -0x1 ;  /* 0xffffffffff0f7424 */ /* 0x000fce00078e00ff */
[----:B01----:R-:W-:Y:S05]  /*1e370*/  WARPSYNC.COLLECTIVE R15, `(.L_x_2633) ;  /* 0x000000000f0c7348 */ /* 0x003fea0003c00000 */
[----:B------:R-:W-:Y:S02]  /*1e380*/  ELECT P6, UR62, PT ;  /* 0x00000000003e782f */ /* 0x000fe400038c0000 */
[----:B------:R-:W-:Y:S01]  /*1e390*/  MOV R14, UR62 ;  /* 0x0000003e000e7c02 */ /* 0x000fe20008000f00 */
[----:B01----:R-:W-:Y:S10]  /*1e3a0*/  ENDCOLLECTIVE ;  /* 0x000000000000791b */ /* 0x003ff40003800000 */
.L_x_2633:
[----:B------:R-:W-:Y:S05]  /*1e3b0*/  BSYNC B1 ;  /* 0x0000000000017941 */ /* 0x000fea0003800000 */
.L_x_2632:
[----:B------:R-:W-:Y:S05]  /*1e3c0*/  BRA `(.L_x_2634) ;  /* 0xffffffc400387947 */ /* 0x000fea000383ffff */
.L_x_2523:
[----:B-1----:R1:W2:Y:S02]  /*1e3d0*/  SYNCS.PHASECHK.TRANS64.TRYWAIT P1, [R5+URZ+0x38840], R0 ;  /* 0x03884000050075a7 */ /* 0x0022a4000802017f */
[----:B--2---:R-:W-:Y:S05]  /*1e3e0*/  @!P1 NANOSLEEP.SYNCS 0x989680 ;  /* 0x009896800000995d */ /* 0x004fea0003900000 */
[----:B------:R-:W2:Y:S02]  /*1e3f0*/  @!P1 SYNCS.PHASECHK.TRANS64 P1, [R5+URZ+0x38840], R0 ;  /* 0x03884000050095a7 */ /* 0x000ea4000802007f */
[----:B--2---:R-:W-:Y:S05]  /*1e400*/  @!P1 BRA `(.L_x_2523) ;  /* 0xfffffffc00f09947 */ /* 0x004fea000383ffff */
[----:B------:R-:W-:Y:S05]  /*1e410*/  BRA `(.L_x_2635) ;  /* 0xffffffc400607947 */ /* 0x000fea000383ffff */
.L_x_2525:
[----:B--2---:R2:W3:Y:S02]  /*1e420*/  SYNCS.PHASECHK.TRANS64.TRYWAIT P1, [R27+URZ+0x38840], R2 ;  /* 0x038840021b0075a7 */ /* 0x0044e4000802017f */
[----:B---3--:R-:W-:Y:S05]  /*1e430*/  @!P1 NANOSLEEP.SYNCS 0x989680 ;  /* 0x009896800000995d */ /* 0x008fea0003900000 */
[----:B------:R-:W3:Y:S02]  /*1e440*/  @!P1 SYNCS.PHASECHK.TRANS64 P1, [R27+URZ+0x38840], R2 ;  /* 0x038840021b0095a7 */ /* 0x000ee4000802007f */
[----:B---3--:R-:W-:Y:S05]  /*1e450*/  @!P1 BRA `(.L_x_2525) ;  /* 0xfffffffc00f09947 */ /* 0x008fea000383ffff */
[----:B------:R-:W-:Y:S05]  /*1e460*/  BRA `(.L_x_2636) ;  /* 0xffffffc4006c7947 */ /* 0x000fea000383ffff */
.L_x_2527:
[----:B---3--:R3:W4:Y:S02]  /*1e470*/  SYNCS.PHASECHK.TRANS64.TRYWAIT P1, [R5+URZ+0x38860], R0 ;  /* 0x03886000050075a7 */ /* 0x008724000802017f */
[----:B----4-:R-:W-:Y:S05]  /*1e480*/  @!P1 NANOSLEEP.SYNCS 0x989680 ;  /* 0x009896800000995d */ /* 0x010fea0003900000 */
[----:B------:R-:W4:Y:S02]  /*1e490*/  @!P1 SYNCS.PHASECHK.TRANS64 P1, [R5+URZ+0x38860], R0 ;  /* 0x03886000050095a7 */ /* 0x000f24000802007f */
[----:B----4-:R-:W-:Y:S05]  /*1e4a0*/  @!P1 BRA `(.L_x_2527) ;  /* 0xfffffffc00f09947 */ /* 0x010fea000383ffff */
[----:B------:R-:W-:Y:S05]  /*1e4b0*/  BRA `(.L_x_2637) ;  /* 0xffffffc400687947 */ /* 0x000fea000383ffff */
.L_x_2638:
        /* <DEDUP_REMOVED lines=12> */
.L_x_15977:


//--------------------- .text._ZN7cutlass13device_kernelIN5flash11enable_sm90INS1_16FlashAttnFwdSm90INS1_25CollectiveMainloopFwdSm90ILi2EN4cute5tupleIJNS5_1CILi1EEES8_S8_EEENS6_IJNS7_ILi128EEENS7_ILi80EEENS7_ILi256EEEEEELi256ENS_6half_tEfNS_4arch4Sm90ELb1ELb0ELb1ELb1ELb1ELb1ELb0ELb1ELb1ELb1ELb1ELb0EEENS1_21CollectiveEpilogueFwdINS6_IJSA_SC_SB_EEES9_SE_SG_Li256ELb1ELb1ELb1ELb0EEENS1_36VarlenDynamicPersistentTileSchedulerILi128ELi80ELi256ELi128ELb1ELb1ELb1ELb1ELb1ELb1EEEEEEEEEvNT_6ParamsE --------------------------
	.section	.text._ZN7cutlass13device_kernelIN5flash11enable_sm90INS1_16FlashAttnFwdSm90INS1_25CollectiveMainloopFwdSm90ILi2EN4cute5tupleIJNS5_1CILi1EEES8_S8_EEENS6_IJNS7_ILi128EEENS7_ILi80EEENS7_ILi256EEEEEELi256ENS_6half_tEfNS_4arch4Sm90ELb1ELb0ELb1ELb1ELb1ELb1ELb0ELb1ELb1ELb1ELb1ELb0EEENS1_21CollectiveEpilogueFwdINS6_IJSA_SC_SB_EEES9_SE_SG_Li256ELb1ELb1ELb1ELb0EEENS1_36VarlenDynamicPersistentTileSchedulerILi128ELi80ELi256ELi128ELb1ELb1ELb1ELb1ELb1ELb1EEEEEEEEEvNT_6ParamsE,"ax",@progbits
	.align	128
.text._ZN7cutlass13device_kernelIN5flash11enable_sm90INS1_16FlashAttnFwdSm90INS1_25CollectiveMainloopFwdSm90ILi2EN4cute5tupleIJNS5_1CILi1EEES8_S8_EEENS6_IJNS7_ILi128EEENS7_ILi80EEENS7_ILi256EEEEEELi256ENS_6half_tEfNS_4arch4Sm90ELb1ELb0ELb1ELb1ELb1ELb1ELb0ELb1ELb1ELb1ELb1ELb0EEENS1_21CollectiveEpilogueFwdINS6_IJSA_SC_SB_EEES9_SE_SG_Li256ELb1ELb1ELb1ELb0EEENS1_36VarlenDynamicPersistentTileSchedulerILi128ELi80ELi256ELi128ELb1ELb1ELb1ELb1ELb1ELb1EEEEEEEEEvNT_6ParamsE:
        .type           _ZN7cutlass13device_kernelIN5flash11enable_sm90INS1_16FlashAttnFwdSm90INS1_25CollectiveMainloopFwdSm90ILi2EN4cute5tupleIJNS5_1CILi1EEES8_S8_EEENS6_IJNS7_ILi128EEENS7_ILi80EEENS7_ILi256EEEEEELi256ENS_6half_tEfNS_4arch4Sm90ELb1ELb0ELb1ELb1ELb1ELb1ELb0ELb1ELb1ELb1ELb1ELb0EEENS1_21CollectiveEpilogueFwdINS6_IJSA_SC_SB_EEES9_SE_SG_Li256ELb1ELb1ELb1ELb0EEENS1_36VarlenDynamicPersistentTileSchedulerILi128ELi80ELi256ELi128ELb1ELb1ELb1ELb1ELb1ELb1EEEEEEEEEvNT_6ParamsE,@function
        .size           _ZN7cutlass13device_kernelIN5flash11enable_sm90INS1_16FlashAttnFwdSm90INS1_25CollectiveMainloopFwdSm90ILi2EN4cute5tupleIJNS5_1CILi1EEES8_S8_EEENS6_IJNS7_ILi128EEENS7_ILi80EEENS7_ILi256EEEEEELi256ENS_6half_tEfNS_4arch4Sm90ELb1ELb0ELb1ELb1ELb1ELb1ELb0ELb1ELb1ELb1ELb1ELb0EEENS1_21CollectiveEpilogueFwdINS6_IJSA_SC_SB_EEES9_SE_SG_Li256ELb1ELb1ELb1ELb0EEENS1_36VarlenDynamicPersistentTileSchedulerILi128ELi80ELi256ELi128ELb1ELb1ELb1ELb1ELb1ELb1EEEEEEEEEvNT_6ParamsE,(.L_x_15978 - _ZN7cutlass13device_kernelIN5flash11enable_sm90INS1_16FlashAttnFwdSm90INS1_25CollectiveMainloopFwdSm90ILi2EN4cute5tupleIJNS5_1CILi1EEES8_S8_EEENS6_IJNS7_ILi128EEENS7_ILi80EEENS7_ILi256EEEEEELi256ENS_6half_tEfNS_4arch4Sm90ELb1ELb0ELb1ELb1ELb1ELb1ELb0ELb1ELb1ELb1ELb1ELb0EEENS1_21CollectiveEpilogueFwdINS6_IJSA_SC_SB_EEES9_SE_SG_Li256ELb1ELb1ELb1ELb0EEENS1_36VarlenDynamicPersistentTileSchedulerILi128ELi80ELi256ELi128ELb1ELb1ELb1ELb1ELb1ELb1EEEEEEEEEvNT_6ParamsE)
        .other          _ZN7cutlass13device_kernelIN5flash11enable_sm90INS1_16FlashAttnFwdSm90INS1_25CollectiveMainloopFwdSm90ILi2EN4cute5tupleIJNS5_1CILi1EEES8_S8_EEENS6_IJNS7_ILi128EEENS7_ILi80EEENS7_ILi256EEEEEELi256ENS_6half_tEfNS_4arch4Sm90ELb1ELb0ELb1ELb1ELb1ELb1ELb0ELb1ELb1ELb1ELb1ELb0EEENS1_21CollectiveEpilogueFwdINS6_IJSA_SC_SB_EEES9_SE_SG_Li256ELb1ELb1ELb1ELb0EEENS1_36VarlenDynamicPersistentTileSchedulerILi128ELi80ELi256ELi128ELb1ELb1ELb1ELb1ELb1ELb1EEEEEEEEEvNT_6ParamsE,@"STO_CUDA_ENTRY STV_DEFAULT"
_ZN7cutlass13device_kernelIN5flash11enable_sm90INS1_16FlashAttnFwdSm90INS1_25CollectiveMainloopFwdSm90ILi2EN4cute5tupleIJNS5_1CILi1EEES8_S8_EEENS6_IJNS7_ILi128EEENS7_ILi80EEENS7_ILi256EEEEEELi256ENS_6half_tEfNS_4arch4Sm90ELb1ELb0ELb1ELb1ELb1ELb1ELb0ELb1ELb1ELb1ELb1ELb0EEENS1_21CollectiveEpilogueFwdINS6_IJSA_SC_SB_EEES9_SE_SG_Li256ELb1ELb1ELb1ELb0EEENS1_36VarlenDynamicPersistentTileSchedulerILi128ELi80ELi256ELi128ELb1ELb1ELb1ELb1ELb1ELb1EEEEEEEEEvNT_6ParamsE:
        /* <DEDUP_REMOVED lines=18> */
.L_x_2640:
[----:B------:R-:W-:Y:S05]  /*0120*/  BSYNC B0 ;  /* 0x0000000000007941 */ /* 0x000fea0003800000 */
.L_x_2639:
        /* <DEDUP_REMOVED lines=41> */
.L_x_2641:
        /* <DEDUP_REMOVED lines=22> */
.L_x_2642:
        /* <DEDUP_REMOVED lines=18> */
.L_x_2643:
        /* <DEDUP_REMOVED lines=22> */
.L_x_2644:
        /* <DEDUP_REMOVED lines=22> */
.L_x_2645:
        /* <DEDUP_REMOVED lines=10> */
.L_x_2648:
        /* <DEDUP_REMOVED lines=18> */
[----:B------:R-:W-:Y:S01]  /*0ac0*/  R2UR UR4, R23 ;  /* 0x00000000170472ca */ /* 0x000fe200000e0000 */
[----:B------:R-:W-:Y:S01]  /*0ad0*/  IMAD.MOV.U32 R229, RZ, RZ, RZ ;  /* 0x000000ffffe57224 */ /* 0x000fe200078e00ff */
[----:B------:R-:W-:Y:S01]  /*0ae0*/  MOV R213, RZ ;  /* 0x000000ff00d57202 */ /* 0x000fe20000000f00 */
[----:B------:R-:W-:Y:S01]  /*0af0*/  IMAD.MOV.U32 R226, RZ, RZ, RZ ;  /* 0x000000ffffe27224 */ /* 0x000fe200078e00ff */
[----:B0-----:R-:W-:Y:S02]  /*0b00*/  SHF.R.S32.HI R3, RZ, 0x1f, R0 ;  /* 0x0000001fff037819 */ /* 0x001fe40000011400 */
[----:B------:R-:W-:Y:S02]  /*0b10*/  MOV R220, RZ ;  /* 0x000000ff00dc7202 */ /* 0x000fe40000000f00 */
[----:B------:R-:W-:-:S02]  /*0b20*/  LEA.HI R9, R3, R0, RZ, 0x2 ;  /* 0x0000000003097211 */ /* 0x000fc400078f10ff */
[CC--:B------:R-:W-:Y:S02]  /*0b30*/  LEA.HI R4, R3.reuse, R0.reuse, RZ, 0x4 ;  /* 0x0000000003047211 */ /* 0x0c0fe400078f20ff */
[-C--:B------:R-:W-:Y:S01]  /*0b40*/  LEA.HI R225, R3, R0.reuse, RZ, 0x3 ;  /* 0x0000000003e17211 */ /* 0x080fe200078f18ff */
[----:B------:R-:W-:Y:S01]  /*0b50*/  UIADD3 UR4, UR4, 0x14400, URZ ;  /* 0x0001440004047890 */ /* 0x000fe2000fffe03f */
[----:B------:R-:W-:Y:S02]  /*0b60*/  LOP3.LUT R11, R9, 0xfffffffc, RZ, 0xc0, !PT ;  /* 0xfffffffc090b7812 */ /* 0x000fe400078ec0ff */
[CC--:B------:R-:W-:Y:S02]  /*0b70*/  LEA.HI R6, R3.reuse, R0.reuse, RZ, 0x5 ;  /* 0x0000000003067211 */ /* 0x0c0fe400078f28ff */
[----:B------:R-:W-:Y:S01]  /*0b80*/  LEA.HI R8, R3, R0, RZ, 0x6 ;  /* 0x0000000003087211 */ /* 0x000fe200078f30ff */
[----:B------:R-:W-:Y:S01]  /*0b90*/  IMAD.IADD R12, R0, 0x1, -R11 ;  /* 0x00000001000c7824 */ /* 0x000fe200078e0a0b */
[----:B------:R-:W-:Y:S01]  /*0ba0*/  LOP3.LUT R7, R225, 0xfffffff8, RZ, 0xc0, !PT ;  /* 0xfffffff8e1077812 */ /* 0x000fe200078ec0ff */
[----:B------:R-:W-:Y:S01]  /*0bb0*/  IMAD.SHL.U32 R6, R6, 0x20, RZ ;  /* 0x0000002006067824 */ /* 0x000fe200078e00ff */
[----:B------:R-:W-:-:S02]  /*0bc0*/  SHF.R.S32.HI R225, RZ, 0x3, R225 ;  /* 0x00000003ffe17819 */ /* 0x000fc400000114e1 */
[----:B------:R-:W-:Y:S01]  /*0bd0*/  SHF.L.U32 R8, R8, 0x3, RZ ;  /* 0x0000000308087819 */ /* 0x000fe200000006ff */
[----:B------:R-:W-:Y:S01]  /*0be0*/  IMAD.IADD R16, R0, 0x1, -R7 ;  /* 0x0000000100107824 */ /* 0x000fe200078e0a07 */
[----:B------:R-:W-:Y:S02]  /*0bf0*/  SHF.R.S32.HI R7, RZ, 0x4, R4 ;  /* 0x00000004ff077819 */ /* 0x000fe40000011404 */
[----:B------:R-:W-:Y:S01]  /*0c00*/  LOP3.LUT R6, R6, 0xfffffc00, RZ, 0xc0, !PT ;  /* 0xfffffc0006067812 */ /* 0x000fe200078ec0ff */
[----:B------:R-:W-:Y:S01]  /*0c10*/  IMAD.SHL.U32 R216, R16, 0x4, RZ ;  /* 0x0000000410d87824 */ /* 0x000fe200078e00ff */
[----:B------:R-:W-:-:S03]  /*0c20*/  LOP3.LUT R25, R8, 0xfffffe00, RZ, 0xc0, !PT ;  /* 0xfffffe0008197812 */ /* 0x000fc600078ec0ff */
[C---:B------:R-:W-:Y:S01]  /*0c30*/  VIADD R222, R216.reuse, 0x40 ;  /* 0x00000040d8de7836 */ /* 0x040fe20000000000 */
[C---:B------:R-:W-:Y:S01]  /*0c40*/  IADD3 R223, R216.reuse, 0x60, RZ ;  /* 0x00000060d8df7810 */ /* 0x040fe20007ffe0ff */
[C---:B------:R-:W-:Y:S01]  /*0c50*/  VIADD R221, R216.reuse, 0x20 ;  /* 0x00000020d8dd7836 */ /* 0x040fe20000000000 */
[----:B------:R-:W-:Y:S01]  /*0c60*/  SHF.R.S32.HI R217, RZ, 0x1f, R216 ;  /* 0x0000001fffd97819 */ /* 0x000fe200000114d8 */
[----:B------:R-:W-:Y:S01]  /*0c70*/  IMAD.IADD R214, R216, 0x1, R222 ;  /* 0x00000001d8d67824 */ /* 0x000fe200078e02de */
[----:B--2---:R-:W-:Y:S02]  /*0c80*/  R2UR UR5, R2 ;  /* 0x00000000020572ca */ /* 0x004fe400000e0000 */
[----:B------:R-:W-:Y:S02]  /*0c90*/  LEA.HI R2, R3, R0, RZ, 0x7 ;  /* 0x0000000003027211 */ /* 0x000fe400078f38ff */
[----:B------:R-:W-:Y:S02]  /*0ca0*/  LOP3.LUT R3, R4, 0x3fffff0, RZ, 0xc0, !PT ;  /* 0x03fffff004037812 */ /* 0x000fe400078ec0ff */
[----:B------:R-:W-:-:S02]  /*0cb0*/  LOP3.LUT R5, R2, 0xffffff80, RZ, 0xc0, !PT ;  /* 0xffffff8002057812 */ /* 0x000fc400078ec0ff */
[----:B------:R-:W-:Y:S02]  /*0cc0*/  LEA.HI R4, R4, R7, RZ, 0x1 ;  /* 0x0000000704047211 */ /* 0x000fe400078f08ff */
[C---:B------:R-:W-:Y:S01]  /*0cd0*/  IADD3 R21, R0.reuse, -R5, RZ ;  /* 0x8000000500157210 */ /* 0x040fe20007ffe0ff */
[----:B------:R-:W-:Y:S01]  /*0ce0*/  IMAD.IADD R5, R0, 0x1, -R3 ;  /* 0x0000000100057824 */ /* 0x000fe200078e0a03 */
[----:B------:R-:W-:Y:S01]  /*0cf0*/  SHF.R.S32.HI R3, RZ, 0x7, R2 ;  /* 0x00000007ff037819 */ /* 0x000fe20000011402 */
[----:B------:R-:W-:Y:S01]  /*0d00*/  ULOP3.LUT UR5, UR5, 0x1, URZ, 0xfc, !UPT ;  /* 0x0000000105057892 */ /* 0x000fe2000f8efc3f */
[----:B------:R-:W-:Y:S01]  /*0d10*/  SHF.R.S32.HI R9, RZ, 0x1f, R21 ;  /* 0x0000001fff097819 */ /* 0x000fe20000011415 */
[----:B------:R-:W-:Y:S01]  /*0d20*/  STL [R1+0x13c], R21 ;  /* 0x00013c1501007387 */ /* 0x000fe20000100800 */
[----:B------:R-:W-:Y:S02]  /*0d30*/  LEA.HI R2, R2, R3, RZ, 0x1 ;  /* 0x0000000302027211 */ /* 0x000fe400078f08ff */
[CC--:B------:R-:W-:Y:S01]  /*0d40*/  LEA.HI R10, R9.reuse, R21.reuse, RZ, 0x2 ;  /* 0x00000015090a7211 */ /* 0x0c0fe200078f10ff */
[----:B------:R0:W-:Y:S01]  /*0d50*/  STL [R1+0x8c], R16 ;  /* 0x00008c1001007387 */ /* 0x0001e20000100800 */
[----:B------:R-:W-:-:S02]  /*0d60*/  LEA.HI R9, R9, R21, RZ, 0x5 ;  /* 0x0000001509097211 */ /* 0x000fc400078f28ff */
[--C-:B------:R-:W-:Y:S02]  /*0d70*/  SHF.R.S32.HI R0, RZ, 0x2, R10.reuse ;  /* 0x00000002ff007819 */ /* 0x100fe4000001140a */
[----:B------:R-:W-:Y:S02]  /*0d80*/  SHF.R.S32.HI R11, RZ, 0x1f, R10 ;  /* 0x0000001fff0b7819 */ /* 0x000fe4000001140a */
[----:B------:R-:W-:Y:S02]  /*0d90*/  SHF.R.S32.HI R9, RZ, 0x5, R9 ;  /* 0x00000005ff097819 */ /* 0x000fe40000011409 */
[----:B------:R-:W-:Y:S01]  /*0da0*/  LEA.HI R11, R11, R0, RZ, 0x3 ;  /* 0x000000000b0b7211 */ /* 0x000fe200078f18ff */
[----:B0-----:R-:W-:Y:S01]  /*0db0*/  IMAD.SHL.U32 R16, R16, 0x8, RZ ;  /* 0x0000000810107824 */ /* 0x001fe200078e00ff */
[----:B------:R-:W-:Y:S02]  /*0dc0*/  LOP3.LUT R4, R4, 0x1ffffffe, RZ, 0xc0, !PT ;  /* 0x1ffffffe04047812 */ /* 0x000fe400078ec0ff */
[----:B------:R-:W-:Y:S01]  /*0dd0*/  LOP3.LUT R11, R11, 0xfffffff8, RZ, 0xc0, !PT ;  /* 0xfffffff80b0b7812 */ /* 0x000fe200078ec0ff */
[----:B------:R-:W-:Y:S01]  /*0de0*/  VIADD R22, R16, 0xc0 ;  /* 0x000000c010167836 */ /* 0x000fe20000000000 */
[----:B------:R-:W-:Y:S01]  /*0df0*/  LOP3.LUT R2, R2, 0x3fffffe, RZ, 0xc0, !PT ;  /* 0x03fffffe02027812 */ /* 0x000fe200078ec0ff */
[----:B------:R-:W-:Y:S01]  /*0e00*/  IMAD.IADD R4, R7, 0x1, -R4 ;  /* 0x0000000107047824 */ /* 0x000fe200078e0a04 */
[----:B------:R-:W-:Y:S01]  /*0e10*/  LEA R5, R5, R6, 0x6 ;  /* 0x0000000605057211 */ /* 0x000fe200078e30ff */
[----:B------:R-:W-:Y:S01]  /*0e20*/  IMAD.IADD R0, R0, 0x1, -R11 ;  /* 0x0000000100007824 */ /* 0x000fe200078e0a0b */
[----:B------:R-:W-:Y:S01]  /*0e30*/  IADD3 R7, R225, 0x20, RZ ;  /* 0x00000020e1077810 */ /* 0x000fe20007ffe0ff */
[----:B------:R-:W-:Y:S01]  /*0e40*/  IMAD.IADD R2, R3, 0x1, -R2 ;  /* 0x0000000103027824 */ /* 0x000fe200078e0a02 */
[----:B------:R-:W-:Y:S01]  /*0e50*/  LOP3.LUT R10, R10, 0x7ffffffc, RZ, 0xc0, !PT ;  /* 0x7ffffffc0a0a7812 */ /* 0x000fe200078ec0ff */
[----:B------:R-:W-:Y:S01]  /*0e60*/  IMAD R9, R9, 0x10, R0 ;  /* 0x0000001009097824 */ /* 0x000fe200078e0200 */
[----:B------:R-:W-:Y:S01]  /*0e70*/  SHF.R.S32.HI R6, RZ, 0x1f, R7 ;  /* 0x0000001fff067819 */ /* 0x000fe20000011407 */
[----:B------:R-:W-:Y:S01]  /*0e80*/  IMAD.SHL.U32 R0, R225, 0x40, RZ ;  /* 0x00000040e1007824 */ /* 0x000fe200078e00ff */
[----:B------:R-:W-:Y:S01]  /*0e90*/  SHF.R.S32.HI R17, RZ, 0x1f, R16 ;  /* 0x0000001fff117819 */ /* 0x000fe20000011410 */
[----:B------:R-:W-:Y:S01]  /*0ea0*/  IMAD R3, R4, 0x8, R5 ;  /* 0x0000000804037824 */ /* 0x000fe200078e0205 */
[----:B------:R-:W-:Y:S01]  /*0eb0*/  SHF.R.S32.HI R5, RZ, 0x1f, R214 ;  /* 0x0000001fff057819 */ /* 0x000fe200000114d6 */
[----:B------:R-:W-:Y:S01]  /*0ec0*/  IMAD.SHL.U32 R4, R7, 0x40, RZ ;  /* 0x0000004007047824 */ /* 0x000fe200078e00ff */
[----:B------:R-:W-:Y:S01]  /*0ed0*/  LOP3.LUT R19, R0, 0x1c0, RZ, 0xc0, !PT ;  /* 0x000001c000137812 */ /* 0x000fe200078ec0ff */
[----:B------:R-:W-:Y:S01]  /*0ee0*/  IMAD R11, R2, 0x40, R9 ;  /* 0x00000040020b7824 */ /* 0x000fe200078e0209 */
[----:B------:R-:W-:Y:S01]  /*0ef0*/  LEA.HI R0, R12, R12, RZ, 0x1 ;  /* 0x0000000c0c007211 */ /* 0x000fe200078f08ff */
[----:B------:R0:W-:Y:S01]  /*0f00*/  STL [R1+0x1d0], R3 ;  /* 0x0001d00301007387 */ /* 0x0001e20000100800 */
[----:B------:R-:W-:Y:S01]  /*0f10*/  LEA.HI R6, R6, R7, RZ, 0x3 ;  /* 0x0000000706067211 */ /* 0x000fe200078f18ff */
[----:B------:R-:W-:Y:S01]  /*0f20*/  VIADD R9, R225, 0x40 ;  /* 0x00000040e1097836 */ /* 0x000fe20000000000 */
[----:B------:R-:W-:Y:S01]  /*0f30*/  LEA.HI R212, R5, R214, RZ, 0x3 ;  /* 0x000000d605d47211 */ /* 0x000fe200078f18ff */
[----:B------:R-:W-:Y:S01]  /*0f40*/  STL [R1+0x68], R25 ;  /* 0x0000681901007387 */ /* 0x000fe20000100800 */
[----:B------:R-:W-:Y:S01]  /*0f50*/  LOP3.LUT R24, R4, 0x1c0, RZ, 0xc0, !PT ;  /* 0x000001c004187812 */ /* 0x000fe200078ec0ff */
[----:B------:R-:W-:Y:S01]  /*0f60*/  IMAD.SHL.U32 R6, R6, 0x40, RZ ;  /* 0x0000004006067824 */ /* 0x000fe200078e00ff */
[----:B------:R-:W-:Y:S01]  /*0f70*/  SHF.R.U32.HI R26, RZ, 0x3, R19 ;  /* 0x00000003ff1a7819 */ /* 0x000fe20000011613 */
[----:B------:R-:W-:Y:S01]  /*0f80*/  IMAD.IADD R10, R21, 0x1, -R10 ;  /* 0x00000001150a7824 */ /* 0x000fe200078e0a0a */
[----:B------:R-:W-:-:S02]  /*0f90*/  SHF.R.S32.HI R2, RZ, 0x1f, R9 ;  /* 0x0000001fff027819 */ /* 0x000fc40000011409 */
[----:B0-----:R-:W-:Y:S02]  /*0fa0*/  LOP3.LUT R3, R0, 0x1ffffffe, RZ, 0xc0, !PT ;  /* 0x1ffffffe00037812 */ /* 0x001fe400078ec0ff */
[----:B------:R-:W-:Y:S02]  /*0fb0*/  LEA.HI R0, R5, R214, RZ, 0x6 ;  /* 0x000000d605007211 */ /* 0x000fe400078f30ff */
[----:B------:R-:W-:Y:S01]  /*0fc0*/  LOP3.LUT R18, R6, 0xfffffe00, RZ, 0xc0, !PT ;  /* 0xfffffe0006127812 */ /* 0x000fe200078ec0ff */
[----:B------:R-:W-:Y:S01]  /*0fd0*/  IMAD.MOV.U32 R6, RZ, RZ, R14 ;  /* 0x000000ffff067224 */ /* 0x000fe200078e000e */
[----:B------:R-:W-:Y:S01]  /*0fe0*/  LEA.HI R2, R2, R9, RZ, 0x3 ;  /* 0x0000000902027211 */ /* 0x000fe200078f18ff */
[----:B------:R-:W-:Y:S01]  /*0ff0*/  IMAD.SHL.U32 R4, R0, 0x80, RZ ;  /* 0x0000008000047824 */ /* 0x000fe200078e00ff */
[----:B------:R-:W-:Y:S01]  /*1000*/  LOP3.LUT R0, R19, 0x38, R212, 0xf8, !PT ;  /* 0x0000003813007812 */ /* 0x000fe200078ef8d4 */
[----:B------:R-:W-:Y:S01]  /*1010*/  STL [R1+0x64], R18 ;  /* 0x0000641201007387 */ /* 0x000fe20000100800 */
[----:B------:R-:W-:Y:S01]  /*1020*/  SHF.R.U32.HI R20, RZ, 0x3, R24 ;  /* 0x00000003ff147819 */ /* 0x000fe20000011618 */
[----:B------:R-:W-:Y:S01]  /*1030*/  IMAD.SHL.U32 R2, R2, 0x40, RZ ;  /* 0x0000004002027824 */ /* 0x000fe200078e00ff */
[----:B------:R-:W-:Y:S01]  /*1040*/  LOP3.LUT R5, R0, R26, RZ, 0x3c, !PT ;  /* 0x0000001a00057212 */ /* 0x000fe200078e3cff */
[----:B------:R-:W-:Y:S01]  /*1050*/  IMAD.U32 R0, RZ, RZ, UR5 ;  /* 0x00000005ff007e24 */ /* 0x000fe2000f8e00ff */
[----:B------:R-:W-:Y:S01]  /*1060*/  STL [R1+0x1cc], R11 ;  /* 0x0001cc0b01007387 */ /* 0x000fe20000100800 */
[----:B------:R-:W-:-:S02]  /*1070*/  LOP3.LUT R4, R4, 0xffffe000, RZ, 0xc0, !PT ;  /* 0xffffe00004047812 */ /* 0x000fc400078ec0ff */
[----:B------:R-:W-:Y:S01]  /*1080*/  LOP3.LUT R7, R24, 0x38, R212, 0xf8, !PT ;  /* 0x0000003818077812 */ /* 0x000fe200078ef8d4 */
[----:B------:R-:W-:Y:S01]  /*1090*/  STL [R1+0xa0], RZ ;  /* 0x0000a0ff01007387 */ /* 0x000fe20000100800 */
[----:B------:R-:W-:Y:S01]  /*10a0*/  IADD3 R3, R12, -R3, RZ ;  /* 0x800000030c037210 */ /* 0x000fe20007ffe0ff */
[----:B------:R-:W-:Y:S01]  /*10b0*/  IMAD.U32 R12, RZ, RZ, UR4 ;  /* 0x00000004ff0c7e24 */ /* 0x000fe2000f8e00ff */
[----:B------:R-:W-:Y:S01]  /*10c0*/  IADD3 R8, R5, R4, R25 ;  /* 0x0000000405087210 */ /* 0x000fe20007ffe019 */
[----:B------:R0:W-:Y:S01]  /*10d0*/  STL [R1+0x5c], R0 ;  /* 0x00005c0001007387 */ /* 0x0001e20000100800 */
[----:B------:R-:W-:Y:S01]  /*10e0*/  IMAD.MOV.U32 R5, RZ, RZ, R13 ;  /* 0x000000ffff057224 */ /* 0x000fe200078e000d */
[----:B------:R-:W-:Y:S01]  /*10f0*/  LOP3.LUT R7, R7, R20, RZ, 0x3c, !PT ;  /* 0x0000001407077212 */ /* 0x000fe200078e3cff */
[----:B------:R-:W-:Y:S01]  /*1100*/  IMAD R3, R3, 0x8, R11 ;  /* 0x0000000803037824 */ /* 0x000fe200078e020b */
[----:B------:R-:W-:Y:S01]  /*1110*/  SHF.R.S32.HI R14, RZ, 0x1f, R221 ;  /* 0x0000001fff0e7819 */ /* 0x000fe200000114dd */
[----:B------:R1:W-:Y:S01]  /*1120*/  STL [R1+0x128], R12 ;  /* 0x0001280c01007387 */ /* 0x0003e20000100800 */
[----:B------:R-:W-:Y:S01]  /*1130*/  IADD3 R4, R7, R4, R18 ;  /* 0x0000000407047210 */ /* 0x000fe20007ffe012 */
[----:B------:R-:W-:Y:S01]  /*1140*/  IMAD.MOV.U32 R7, RZ, RZ, R15 ;  /* 0x000000ffff077224 */ /* 0x000fe200078e000f */
[----:B------:R-:W-:Y:S01]  /*1150*/  SHF.R.S32.HI R15, RZ, 0x1f, R222 ;  /* 0x0000001fff0f7819 */ /* 0x000fe200000114de */
[----:B0-----:R-:W-:Y:S01]  /*1160*/  IMAD.SHL.U32 R0, R9, 0x40, RZ ;  /* 0x0000004009007824 */ /* 0x001fe200078e00ff */
[----:B------:R-:W-:-:S02]  /*1170*/  LOP3.LUT R2, R2, 0xfffffe00, RZ, 0xc0, !PT ;  /* 0xfffffe0002027812 */ /* 0x000fc400078ec0ff */
[----:B------:R-:W-:Y:S02]  /*1180*/  SHF.L.U32 R45, R10, 0x1, RZ ;  /* 0x000000010a2d7819 */ /* 0x000fe400000006ff */
[----:B------:R-:W-:Y:S02]  /*1190*/  LOP3.LUT R9, R0, 0x1c0, RZ, 0xc0, !PT ;  /* 0x000001c000097812 */ /* 0x000fe400078ec0ff */
[----:B------:R-:W-:Y:S01]  /*11a0*/  LOP3.LUT R0, R19, 0x38, R16, 0xf8, !PT ;  /* 0x0000003813007812 */ /* 0x000fe200078ef810 */
[C---:B------:R-:W-:Y:S01]  /*11b0*/  VIADD R44, R45.reuse, 0x8 ;  /* 0x000000082d2c7836 */ /* 0x040fe20000000000 */
[----:B-1----:R-:W-:Y:S01]  /*11c0*/  SHF.R.U32.HI R12, RZ, 0x3, R9 ;  /* 0x00000003ff0c7819 */ /* 0x002fe20000011609 */
[----:B------:R-:W-:Y:S01]  /*11d0*/  VIADD R43, R45, 0x10 ;  /* 0x000000102d2b7836 */ /* 0x000fe20000000000 */
[----:B------:R-:W-:Y:S01]  /*11e0*/  LOP3.LUT R13, R25, R0, R26, 0xf6, !PT ;  /* 0x00000000190d7212 */ /* 0x000fe200078ef61a */
[----:B------:R-:W-:Y:S01]  /*11f0*/  VIADD R42, R45, 0x18 ;  /* 0x000000182d2a7836 */ /* 0x000fe20000000000 */
[--C-:B------:R-:W-:Y:S01]  /*1200*/  LOP3.LUT R9, R9, 0x38, R16.reuse, 0xf8, !PT ;  /* 0x0000003809097812 */ /* 0x100fe200078ef810 */
[C---:B------:R-:W-:Y:S01]  /*1210*/  VIADD R41, R45.reuse, 0x20 ;  /* 0x000000202d297836 */ /* 0x040fe20000000000 */
[----:B------:R-:W-:Y:S01]  /*1220*/  LOP3.LUT R0, R24, 0x38, R16, 0xf8, !PT ;  /* 0x0000003818007812 */ /* 0x000fe200078ef810 */
[----:B------:R0:W-:Y:S01]  /*1230*/  STL [R1+0x88], R13 ;  /* 0x0000880d01007387 */ /* 0x0001e20000100800 */
[----:B------:R-:W-:Y:S01]  /*1240*/  LOP3.LUT R9, R2, R9, R12, 0xf6, !PT ;  /* 0x0000000902097212 */ /* 0x000fe200078ef60c */
[C---:B------:R-:W-:Y:S01]  /*1250*/  VIADD R39, R45.reuse, 0x30 ;  /* 0x000000302d277836 */ /* 0x040fe20000000000 */
[----:B------:R-:W-:Y:S01]  /*1260*/  LOP3.LUT R0, R18, R0, R20, 0xf6, !PT ;  /* 0x0000000012007212 */ /* 0x000fe200078ef614 */
[----:B------:R1:W-:Y:S01]  /*1270*/  STL [R1+0x134], R14 ;  /* 0x0001340e01007387 */ /* 0x0003e20000100800 */
[C---:B------:R-:W-:Y:S01]  /*1280*/  IADD3 R40, R45.reuse, 0x28, RZ ;  /* 0x000000282d287810 */ /* 0x040fe20007ffe0ff */
[C---:B------:R-:W-:Y:S01]  /*1290*/  VIADD R38, R45.reuse, 0x38 ;  /* 0x000000382d267836 */ /* 0x040fe20000000000 */
[C---:B------:R-:W-:Y:S01]  /*12a0*/  IADD3 R35, R45.reuse, 0x50, RZ ;  /* 0x000000502d237810 */ /* 0x040fe20007ffe0ff */
[----:B------:R2:W-:Y:S01]  /*12b0*/  STL [R1+0x130], R15 ;  /* 0x0001300f01007387 */ /* 0x0005e20000100800 */
[----:B------:R-:W-:Y:S01]  /*12c0*/  VIADD R37, R45, 0x40 ;  /* 0x000000402d257836 */ /* 0x000fe20000000000 */
[----:B0-----:R-:W-:Y:S01]  /*12d0*/  LEA R13, R13, UR4, 0x1 ;  /* 0x000000040d0d7c11 */ /* 0x001fe2000f8e08ff */
[C---:B------:R-:W-:Y:S01]  /*12e0*/  VIADD R36, R45.reuse, 0x48 ;  /* 0x000000482d247836 */ /* 0x040fe20000000000 */
[C---:B------:R-:W-:Y:S01]  /*12f0*/  IADD3 R30, R45.reuse, 0x78, RZ ;  /* 0x000000782d1e7810 */ /* 0x040fe20007ffe0ff */
[C---:B------:R-:W-:Y:S01]  /*1300*/  VIADD R34, R45.reuse, 0x58 ;  /* 0x000000582d227836 */ /* 0x040fe20000000000 */
[----:B-1----:R-:W-:Y:S01]  /*1310*/  SHF.R.S32.HI R14, RZ, 0x1f, R223 ;  /* 0x0000001fff0e7819 */ /* 0x002fe200000114df */
[C---:B------:R-:W-:Y:S01]  /*1320*/  VIADD R33, R45.reuse, 0x60 ;  /* 0x000000602d217836 */ /* 0x040fe20000000000 */
[C---:B------:R-:W-:Y:S01]  /*1330*/  IADD3 R25, R45.reuse, 0xa0, RZ ;  /* 0x000000a02d197810 */ /* 0x040fe20007ffe0ff */
[C---:B------:R-:W-:Y:S01]  /*1340*/  VIADD R32, R45.reuse, 0x68 ;  /* 0x000000682d207836 */ /* 0x040fe20000000000 */
[C---:B--2---:R-:W-:Y:S01]  /*1350*/  IADD3 R15, R45.reuse, 0xc8, RZ ;  /* 0x000000c82d0f7810 */ /* 0x044fe20007ffe0ff */
[----:B------:R-:W-:Y:S01]  /*1360*/  STL [R1+0x12c], R14 ;  /* 0x00012c0e01007387 */ /* 0x000fe20000100800 */
[C---:B------:R-:W-:Y:S01]  /*1370*/  VIADD R31, R45.reuse, 0x70 ;  /* 0x000000702d1f7836 */ /* 0x040fe20000000000 */
[----:B------:R-:W-:Y:S01]  /*1380*/  SHF.R.S32.HI R218, RZ, 0x1f, R22 ;  /* 0x0000001fffda7819 */ /* 0x000fe20000011416 */
[C---:B------:R-:W-:Y:S01]  /*1390*/  VIADD R29, R45.reuse, 0x80 ;  /* 0x000000802d1d7836 */ /* 0x040fe20000000000 */
[----:B------:R-:W-:Y:S01]  /*13a0*/  STL [R1+0x70], R13 ;  /* 0x0000700d01007387 */ /* 0x000fe20000100800 */
[----:B------:R-:W-:-:S02]  /*13b0*/  VIADD R28, R45, 0x88 ;  /* 0x000000882d1c7836 */ /* 0x000fc40000000000 */
[C---:B------:R-:W-:Y:S01]  /*13c0*/  VIADD R27, R45.reuse, 0x90 ;  /* 0x000000902d1b7836 */ /* 0x040fe20000000000 */
[----:B------:R0:W-:Y:S01]  /*13d0*/  STL [R1+0x60], R2 ;  /* 0x0000600201007387 */ /* 0x0001e20000100800 */
[C---:B------:R-:W-:Y:S02]  /*13e0*/  VIADD R26, R45.reuse, 0x98 ;  /* 0x000000982d1a7836 */ /* 0x040fe40000000000 */
[C---:B------:R-:W-:Y:S01]  /*13f0*/  VIADD R24, R45.reuse, 0xa8 ;  /* 0x000000a82d187836 */ /* 0x040fe20000000000 */
[----:B------:R-:W-:Y:S01]  /*1400*/  STL [R1+0x80], R45 ;  /* 0x0000802d01007387 */ /* 0x000fe20000100800 */
[C---:B------:R-:W-:Y:S02]  /*1410*/  VIADD R21, R45.reuse, 0xb0 ;  /* 0x000000b02d157836 */ /* 0x040fe40000000000 */
[C---:B------:R-:W-:Y:S02]  /*1420*/  VIADD R20, R45.reuse, 0xb8 ;  /* 0x000000b82d147836 */ /* 0x040fe40000000000 */
[C---:B------:R-:W-:Y:S01]  /*1430*/  VIADD R18, R45.reuse, 0xc0 ;  /* 0x000000c02d127836 */ /* 0x040fe20000000000 */
[----:B0-----:R-:W-:Y:S01]  /*1440*/  SHF.R.S32.HI R2, RZ, 0x3, R212 ;  /* 0x00000003ff027819 */ /* 0x001fe200000114d4 */
[C---:B------:R-:W-:Y:S01]  /*1450*/  VIADD R14, R45.reuse, 0xd0 ;  /* 0x000000d02d0e7836 */ /* 0x040fe20000000000 */
[----:B------:R-:W-:Y:S01]  /*1460*/  LOP3.LUT R212, R212, 0xfffffff8, RZ, 0xc0, !PT ;  /* 0xfffffff8d4d47812 */ /* 0x000fe200078ec0ff */
[----:B------:R-:W-:-:S02]  /*1470*/  VIADD R13, R45, 0xd8 ;  /* 0x000000d82d0d7836 */ /* 0x000fc40000000000 */
[----:B------:R0:W-:Y:S01]  /*1480*/  STL [R1+0x138], R2 ;  /* 0x0001380201007387 */ /* 0x0001e20000100800 */
[C---:B------:R-:W-:Y:S01]  /*1490*/  VIADD R12, R45.reuse, 0xe0 ;  /* 0x000000e02d0c7836 */ /* 0x040fe20000000000 */
[----:B------:R-:W-:Y:S01]  /*14a0*/  SHF.R.S32.HI R215, RZ, 0x1f, R212 ;  /* 0x0000001fffd77819 */ /* 0x000fe200000114d4 */
[----:B------:R-:W-:Y:S02]  /*14b0*/  VIADD R10, R45, 0xe8 ;  /* 0x000000e82d0a7836 */ /* 0x000fe40000000000 */
[----:B------:R-:W-:Y:S01]  /*14c0*/  VIADD R19, R16, 0x80 ;  /* 0x0000008010137836 */ /* 0x000fe20000000000 */
[----:B0-----:R-:W-:Y:S02]  /*14d0*/  LEA R2, R0, UR4, 0x1 ;  /* 0x0000000400027c11 */ /* 0x001fe4000f8e08ff */
[----:B------:R-:W-:Y:S02]  /*14e0*/  LEA R0, R9, UR4, 0x1 ;  /* 0x0000000409007c11 */ /* 0x000fe4000f8e08ff */
[----:B------:R-:W-:Y:S01]  /*14f0*/  SHF.R.S32.HI R9, RZ, 0x1f, R43 ;  /* 0x0000001fff097819 */ /* 0x000fe2000001142b */
[----:B------:R0:W-:Y:S01]  /*1500*/  STL [R1+0x1c4], R2 ;  /* 0x0001c40201007387 */ /* 0x0001e20000100800 */
[----:B------:R-:W-:-:S03]  /*1510*/  SHF.R.S32.HI R219, RZ, 0x1f, R19 ;  /* 0x0000001fffdb7819 */ /* 0x000fc60000011413 */
[----:B------:R1:W-:Y:S04]  /*1520*/  STL [R1+0x1bc], R0 ;  /* 0x0001bc0001007387 */ /* 0x0003e80000100800 */
[----:B------:R2:W-:Y:S01]  /*1530*/  STL [R1+0x120], R44 ;  /* 0x0001202c01007387 */ /* 0x0005e20000100800 */
[----:B0-----:R-:W-:-:S03]  /*1540*/  IADD3 R2, R45, 0xf0, RZ ;  /* 0x000000f02d027810 */ /* 0x001fc60007ffe0ff */
[----:B------:R-:W-:Y:S01]  /*1550*/  STL [R1+0x11c], R43 ;  /* 0x00011c2b01007387 */ /* 0x000fe20000100800 */
[----:B-1----:R-:W-:-:S03]  /*1560*/  VIADD R0, R45, 0xf8 ;  /* 0x000000f82d007836 */ /* 0x002fc60000000000 */
[----:B------:R0:W-:Y:S01]  /*1570*/  STL [R1+0x118], R42 ;  /* 0x0001182a01007387 */ /* 0x0001e20000100800 */
[----:B--2---:R-:W-:-:S03]  /*1580*/  SHF.R.S32.HI R44, RZ, 0x1f, R44 ;  /* 0x0000001fff2c7819 */ /* 0x004fc6000001142c */
[----:B------:R1:W-:Y:S04]  /*1590*/  STL [R1+0x114], R41 ;  /* 0x0001142901007387 */ /* 0x0003e80000100800 */
[----:B------:R-:W-:Y:S01]  /*15a0*/  STL [R1+0x110], R40 ;  /* 0x0001102801007387 */ /* 0x000fe20000100800 */
[----:B0-----:R-:W-:-:S03]  /*15b0*/  SHF.R.S32.HI R42, RZ, 0x1f, R42 ;  /* 0x0000001fff2a7819 */ /* 0x001fc6000001142a */
[----:B------:R0:W-:Y:S01]  /*15c0*/  STL [R1+0x10c], R39 ;  /* 0x00010c2701007387 */ /* 0x0001e20000100800 */
[----:B-1----:R-:W-:-:S03]  /*15d0*/  SHF.R.S32.HI R41, RZ, 0x1f, R41 ;  /* 0x0000001fff297819 */ /* 0x002fc60000011429 */
        /* <DEDUP_REMOVED lines=40> */
[----:B------:R-:W-:Y:S04]  /*1860*/  STL [R1+0x1b8], R44 ;  /* 0x0001b82c01007387 */ /* 0x000fe80000100800 */
[----:B------:R1:W-:Y:S01]  /*1870*/  STL [R1+0xa8], R0 ;  /* 0x0000a80001007387 */ /* 0x0003e20000100800 */
[----:B0-----:R-:W-:-:S03]  /*1880*/  SHF.R.S32.HI R2, RZ, 0x1f, R2 ;  /* 0x0000001fff027819 */ /* 0x001fc60000011402 */
[----:B------:R0:W-:Y:S04]  /*1890*/  STL [R1+0x1b4], R9 ;  /* 0x0001b40901007387 */ /* 0x0001e80000100800 */
[----:B------:R-:W-:Y:S01]  /*18a0*/  STL [R1+0x1b0], R42 ;  /* 0x0001b02a01007387 */ /* 0x000fe20000100800 */
[----:B-1----:R-:W-:-:S03]  /*18b0*/  SHF.R.S32.HI R0, RZ, 0x1f, R0 ;  /* 0x0000001fff007819 */ /* 0x002fc60000011400 */
        /* <DEDUP_REMOVED lines=34> */
[----:B------:R-:W-:Y:S04]  /*1ae0*/  STL [R1+0x148], R9 ;  /* 0x0001480901007387 */ /* 0x000fe80000100800 */
[----:B------:R0:W-:Y:S04]  /*1af0*/  STL [R1+0x144], R2 ;  /* 0x0001440201007387 */ /* 0x0001e80000100800 */
[----:B------:R1:W-:Y:S04]  /*1b00*/  STL [R1+0x140], R0 ;  /* 0x0001400001007387 */ /* 0x0003e80000100800 */
[----:B------:R2:W-:Y:S01]  /*1b10*/  STL [R1+0x84], R3 ;  /* 0x0000840301007387 */ /* 0x0005e20000100800 */
[----:B0-----:R-:W-:-:S02]  /*1b20*/  LEA R2, R8, UR4, 0x1 ;  /* 0x0000000408027c11 */ /* 0x001fc4000f8e08ff */
[----:B-1----:R-:W-:-:S05]  /*1b30*/  LEA R0, R4, UR4, 0x1 ;  /* 0x0000000404007c11 */ /* 0x002fca000f8e08ff */
[----:B------:R2:W-:Y:S04]  /*1b40*/  STL [R1+0x1c0], R0 ;  /* 0x0001c00001007387 */ /* 0x0005e80000100800 */
[----:B------:R2:W-:Y:S02]  /*1b50*/  STL [R1+0x1c8], R2 ;  /* 0x0001c80201007387 */ /* 0x0005e40000100800 */
.L_x_2927:
[----:B0-23--:R-:W0:Y:S01]  /*1b60*/  LDC.64 R2, c[0x0][0xc88] ;  /* 0x00032200ff027b82 */ /* 0x00de220000000a00 */
[----:B------:R-:W-:Y:S01]  /*1b70*/  ULDC.64 UR4, c[0x0][0xa28] ;  /* 0x00028a0000047ab9 */ /* 0x000fe20000000a00 */
[----:B------:R-:W-:Y:S01]  /*1b80*/  ULDC.64 UR8, c[0x0][0xa18] ;  /* 0x0002860000087ab9 */ /* 0x000fe20000000a00 */
[----:B------:R-:W-:Y:S01]  /*1b90*/  ULDC.64 UR6, c[0x0][0xa08] ;  /* 0x0002820000067ab9 */ /* 0x000fe20000000a00 */
[----:B0-----:R-:W-:-:S05]  /*1ba0*/  IMAD.WIDE R2, R7, 0x4, R2 ;  /* 0x0000000407027825 */ /* 0x001fca00078e0202 */
[----:B------:R-:W2:Y:S01]  /*1bb0*/  LDG.E R25, desc[UR60][R2.64] ;  /* 0x0000003c02197981 */ /* 0x000ea2000c1e1900 */
[----:B------:R-:W-:Y:S01]  /*1bc0*/  ISETP.NE.U32.AND P2, PT, RZ, UR4, PT ;  /* 0x00000004ff007c0c */ /* 0x000fe2000bf45070 */
[----:B----4-:R-:W-:Y:S01]  /*1bd0*/  IMAD.MOV.U32 R11, RZ, RZ, RZ ;  /* 0x000000ffff0b7224 */ /* 0x010fe200078e00ff */
[----:B------:R-:W-:Y:S02]  /*1be0*/  ISETP.NE.U32.AND P1, PT, RZ, UR8, PT ;  /* 0x00000008ff007c0c */ /* 0x000fe4000bf25070 */
[----:B------:R-:W-:Y:S02]  /*1bf0*/  ISETP.NE.AND.EX P2, PT, RZ, UR5, PT, P2 ;  /* 0x00000005ff007c0c */ /* 0x000fe4000bf45320 */
[----:B------:R-:W-:Y:S02]  /*1c00*/  ISETP.NE.AND.EX P1, PT, RZ, UR9, PT, P1 ;  /* 0x00000009ff007c0c */ /* 0x000fe4000bf25310 */
[----:B------:R-:W-:Y:S02]  /*1c10*/  ISETP.NE.U32.AND P0, PT, RZ, UR6, PT ;  /* 0x00000006ff007c0c */ /* 0x000fe4000bf05070 */
[----:B------:R-:W-:-:S02]  /*1c20*/  MOV R115, RZ ;  /* 0x000000ff00737202 */ /* 0x000fc40000000f00 */
[----:B------:R-:W-:Y:S02]  /*1c30*/  ISETP.NE.AND.EX P0, PT, RZ, UR7, PT, P0 ;  /* 0x00000007ff007c0c */ /* 0x000fe4000bf05300 */
[----:B--2---:R-:W-:Y:S01]  /*1c40*/  SHF.R.S32.HI R0, RZ, 0x1f, R25 ;  /* 0x0000001fff007819 */ /* 0x004fe20000011419 */
[C---:B------:R-:W-:Y:S02]  /*1c50*/  IMAD.SHL.U32 R28, R25.reuse, 0x4, RZ ;  /* 0x00000004191c7824 */ /* 0x040fe400078e00ff */
[C---:B------:R-:W-:Y:S01]  /*1c60*/  @P2 LEA R8, P3, R25.reuse, UR4, 0x2 ;  /* 0x0000000419082c11 */ /* 0x040fe2000f8610ff */
[----:B------:R-:W-:Y:S01]  /*1c70*/  STL [R1+0x94], R25 ;  /* 0x0000941901007387 */ /* 0x000fe20000100800 */
[C-C-:B------:R-:W-:Y:S02]  /*1c80*/  SHF.L.U64.HI R27, R25.reuse, 0x2, R0.reuse ;  /* 0x00000002191b7819 */ /* 0x140fe40000010200 */
[----:B------:R-:W-:Y:S01]  /*1c90*/  @P2 LEA.HI.X R9, R25, UR5, R0, 0x2, P3 ;  /* 0x0000000519092c11 */ /* 0x000fe200098f1400 */
[----:B------:R-:W-:Y:S01]  /*1ca0*/  ULDC UR4, c[0x0][0x288] ;  /* 0x0000a20000047ab9 */ /* 0x000fe20000000800 */
[----:B------:R0:W-:Y:S01]  /*1cb0*/  STL [R1+0x124], R0 ;  /* 0x0001240001007387 */ /* 0x0001e20000100800 */
[----:B------:R-:W-:-:S03]  /*1cc0*/  IADD3 R2, P4, R28, UR6, RZ ;  /* 0x000000061c027c10 */ /* 0x000fc6000ff9e0ff */
[----:B-1---5:R1:W5:Y:S01]  /*1cd0*/  @P2 LDG.E R11, desc[UR60][R8.64] ;  /* 0x0000003c080b2981 */ /* 0x022362000c1e1900 */
[----:B------:R-:W-:Y:S01]  /*1ce0*/  IADD3.X R3, R27, UR7, RZ, P4, !PT ;  /* 0x000000071b037c10 */ /* 0x000fe2000a7fe4ff */
[----:B------:R-:W-:Y:S01]  /*1cf0*/  ULDC.64 UR6, c[0x0][0xa20] ;  /* 0x0002880000067ab9 */ /* 0x000fe20000000a00 */
[----:B------:R-:W-:Y:S01]  /*1d00*/  LOP3.LUT R4, R6, 0xff000000, RZ, 0xc0, !PT ;  /* 0xff00000006047812 */ /* 0x000fe200078ec0ff */
[----:B------:R-:W-:Y:S01]  /*1d10*/  STL [R1+0x98], R28 ;  /* 0x0000981c01007387 */ /* 0x000fe20000100800 */
[----:B0-----:R-:W-:Y:S01]  /*1d20*/  IMAD.U32 R0, RZ, RZ, UR4 ;  /* 0x00000004ff007e24 */ /* 0x001fe2000f8e00ff */
[----:B------:R-:W-:Y:S02]  /*1d30*/  ULDC.64 UR4, c[0x0][0x418] ;  /* 0x0001060000047ab9 */ /* 0x000fe40000000a00 */
[----:B------:R0:W5:Y:S01]  /*1d40*/  @P0 LDG.E R115, desc[UR60][R2.64] ;  /* 0x0000003c02730981 */ /* 0x000162000c1e1900 */
[----:B-1----:R-:W-:-:S03]  /*1d50*/  @P1 IADD3 R8, P2, R28, UR8, RZ ;  /* 0x000000081c081c10 */ /* 0x002fc6000ff5e0ff */
[----:B------:R-:W-:Y:S01]  /*1d60*/  STL [R1+0x9c], R27 ;  /* 0x00009c1b01007387 */ /* 0x000fe20000100800 */
[----:B------:R-:W-:-:S05]  /*1d70*/  @P1 IADD3.X R9, R27, UR9, RZ, P2, !PT ;  /* 0x000000091b091c10 */ /* 0x000fca00097fe4ff */
[----:B------:R-:W2:Y:S01]  /*1d80*/  @P1 LDG.E R0, desc[UR60][R8.64] ;  /* 0x0000003c08001981 */ /* 0x000ea2000c1e1900 */
[----:B------:R-:W-:-:S03]  /*1d90*/  UISETP.NE.U32.AND UP0, UPT, UR4, URZ, UPT ;  /* 0x0000003f0400728c */ /* 0x000fc6000bf05070 */
[----:B------:R-:W-:Y:S01]  /*1da0*/  ULDC UR4, c[0x0][0x424] ;  /* 0x0001090000047ab9 */ /* 0x000fe20000000800 */
[----:B------:R-:W-:Y:S01]  /*1db0*/  UISETP.NE.AND.EX UP0, UPT, UR5, URZ, UPT, UP0 ;  /* 0x0000003f0500728c */ /* 0x000fe2000bf05300 */
[----:B------:R-:W-:Y:S02]  /*1dc0*/  ISETP.NE.U32.AND P2, PT, RZ, UR6, PT ;  /* 0x00000006ff007c0c */ /* 0x000fe4000bf45070 */
[----:B------:R-:W-:Y:S01]  /*1dd0*/  ULDC UR5, c[0x0][0x2f0] ;  /* 0x0000bc0000057ab9 */ /* 0x000fe20000000800 */
[----:B------:R-:W-:Y:S01]  /*1de0*/  USEL UR4, UR4, 0x1, UP0 ;  /* 0x0000000104047887 */ /* 0x000fe20008000000 */
[----:B------:R-:W-:Y:S02]  /*1df0*/  SHF.R.U32.HI R7, RZ, 0x8, R4 ;  /* 0x00000008ff077819 */ /* 0x000fe40000011604 */
[----:B------:R-:W-:Y:S01]  /*1e00*/  ISETP.NE.AND.EX P2, PT, RZ, UR7, PT, P2 ;  /* 0x00000007ff007c0c */ /* 0x000fe2000bf45320 */
[----:B------:R-:W-:-:S03]  /*1e10*/  UIMAD UR4, UR4, UR5, URZ ;  /* 0x00000005040472a4 */ /* 0x000fc6000f8e023f */
[----:B------:R-:W-:Y:S01]  /*1e20*/  ULDC UR5, c[0x0][0x348] ;  /* 0x0000d20000057ab9 */ /* 0x000fe20000000800 */
[C---:B------:R-:W-:Y:S01]  /*1e30*/  LOP3.LUT R224, R6.reuse, 0xffff, RZ, 0xc0, !PT ;  /* 0x0000ffff06e07812 */ /* 0x040fe200078ec0ff */
[----:B--2---:R1:W-:Y:S01]  /*1e40*/  STL [R1+0x6c], R0 ;  /* 0x00006c0001007387 */ /* 0x0043e20000100800 */
[----:B------:R-:W-:Y:S01]  /*1e50*/  IMAD.MOV.U32 R10, RZ, RZ, R0 ;  /* 0x000000ffff0a7224 */ /* 0x000fe200078e0000 */
[----:B-1----:R-:W-:-:S04]  /*1e60*/  LOP3.LUT R0, R6, 0xff0000, RZ, 0xc0, !PT ;  /* 0x00ff000006007812 */ /* 0x002fc800078ec0ff */
[----:B------:R-:W-:Y:S01]  /*1e70*/  LEA.HI R8, R0, R7, RZ, 0x10 ;  /* 0x0000000700087211 */ /* 0x000fe200078f80ff */
[----:B0-----:R-:W-:Y:S06]  /*1e80*/  @P1 BRA `(.L_x_2650) ;  /* 0x0000000000281947 */ /* 0x001fec0003800000 */
[----:B------:R-:W-:Y:S02]  /*1e90*/  ULDC.64 UR8, c[0x0][0xa00] ;  /* 0x0002800000087ab9 */ /* 0x000fe40000000a00 */
[----:B------:R-:W-:-:S04]  /*1ea0*/  ISETP.NE.U32.AND P1, PT, RZ, UR8, PT ;  /* 0x00000008ff007c0c */ /* 0x000fc8000bf25070 */
[----:B------:R-:W-:-:S13]  /*1eb0*/  ISETP.NE.AND.EX P1, PT, RZ, UR9, PT, P1 ;  /* 0x00000009ff007c0c */ /* 0x000fda000bf25310 */
[----:B------:R-:W-:Y:S05]  /*1ec0*/  @!P1 BRA `(.L_x_2650) ;  /* 0x0000000000189947 */ /* 0x000fea0003800000 */
[----:B------:R-:W0:Y:S02]  /*1ed0*/  LDC.64 R6, c[0x0][0xa00] ;  /* 0x00028000ff067b82 */ /* 0x000e240000000a00 */
[----:B0-----:R-:W-:-:S05]  /*1ee0*/  IMAD.WIDE R6, R25, 0x4, R6 ;  /* 0x0000000419067825 */ /* 0x001fca00078e0206 */
[----:B------:R-:W2:Y:S04]  /*1ef0*/  LDG.E R0, desc[UR60][R6.64] ;  /* 0x0000003c06007981 */ /* 0x000ea8000c1e1900 */
[----:B------:R-:W2:Y:S02]  /*1f00*/  LDG.E R9, desc[UR60][R6.64+0x4] ;  /* 0x0000043c06097981 */ /* 0x000ea4000c1e1900 */
[----:B--2---:R-:W-:-:S05]  /*1f10*/  IMAD.IADD R10, R9, 0x1, -R0 ;  /* 0x00000001090a7824 */ /* 0x004fca00078e0a00 */
[----:B------:R0:W-:Y:S02]  /*1f20*/  STL [R1+0x6c], R10 ;  /* 0x00006c0a01007387 */ /* 0x0001e40000100800 */
.L_x_2650:
[----:B------:R-:W-:Y:S01]  /*1f30*/  IMAD.U32 R24, RZ, RZ, UR5 ;  /* 0x00000005ff187e24 */ /* 0x000fe2000f8e00ff */
[----:B------:R-:W-:Y:S01]  /*1f40*/  MOV R26, UR4 ;  /* 0x00000004001a7c02 */ /* 0x000fe20008000f00 */
[----:B------:R-:W-:Y:S06]  /*1f50*/  @!P2 BRA `(.L_x_2651) ;  /* 0x000000000010a947 */ /* 0x000fec0003800000 */
[----:B------:R-:W-:-:S04]  /*1f60*/  IADD3 R2, P0, R28, UR6, RZ ;  /* 0x000000061c027c10 */ /* 0x000fc8000ff1e0ff */
[----:B------:R-:W-:-:S05]  /*1f70*/  IADD3.X R3, R27, UR7, RZ, P0, !PT ;  /* 0x000000071b037c10 */ /* 0x000fca00087fe4ff */
[----:B------:R1:W5:Y:S01]  /*1f80*/  LDG.E R26, desc[UR60][R2.64] ;  /* 0x0000003c021a7981 */ /* 0x000362000c1e1900 */
[----:B------:R-:W-:Y:S05]  /*1f90*/  BRA `(.L_x_2652) ;  /* 0x0000000000107947 */ /* 0x000fea0003800000 */
.L_x_2651:
[----:B------:R-:W-:Y:S05]  /*1fa0*/  @!P0 BRA `(.L_x_2652) ;  /* 0x00000000000c8947 */ /* 0x000fea0003800000 */
[----:B------:R-:W2:Y:S04]  /*1fb0*/  LDG.E R7, desc[UR60][R2.64] ;  /* 0x0000003c02077981 */ /* 0x000ea8000c1e1900 */
[----:B------:R-:W2:Y:S02]  /*1fc0*/  LDG.E R26, desc[UR60][R2.64+0x4] ;  /* 0x0000043c021a7981 */ /* 0x000ea4000c1e1900 */
[----:B--2---:R-:W-:-:S07]  /*1fd0*/  IMAD.IADD R26, R26, 0x1, -R7 ;  /* 0x000000011a1a7824 */ /* 0x004fce00078e0a07 */
.L_x_2652:
[----:B------:R-:W-:Y:S01]  /*1fe0*/  ULDC.64 UR4, c[0x0][0xa10] ;  /* 0x0002840000047ab9 */ /* 0x000fe20000000a00 */
[----:B------:R-:W2:Y:S01]  /*1ff0*/  LDC R4, c[0x0][0x448] ;  /* 0x00011200ff047b82 */ /* 0x000ea20000000800 */
[----:B------:R-:W-:-:S04]  /*2000*/  ISETP.NE.U32.AND P0, PT, RZ, UR4, PT ;  /* 0x00000004ff007c0c */ /* 0x000fc8000bf05070 */
[----:B------:R-:W-:Y:S01]  /*2010*/  ISETP.NE.AND.EX P0, PT, RZ, UR5, PT, P0 ;  /* 0x00000005ff007c0c */ /* 0x000fe2000bf05300 */
[----:B------:R-:W-:-:S12]  /*2020*/  ULDC.64 UR4, c[0x0][0xa30] ;  /* 0x00028c0000047ab9 */ /* 0x000fd80000000a00 */
[----:B-1----:R-:W1:Y:S02]  /*2030*/  @P0 LDC.64 R2, c[0x0][0xa10] ;  /* 0x00028400ff020b82 */ /* 0x002e640000000a00 */
[----:B-1----:R-:W-:-:S05]  /*2040*/  @P0 IMAD.WIDE R2, R25, 0x4, R2 ;  /* 0x0000000419020825 */ /* 0x002fca00078e0202 */
[----:B------:R-:W3:Y:S04]  /*2050*/  @P0 LDG.E R0, desc[UR60][R2.64] ;  /* 0x0000003c02000981 */ /* 0x000ee8000c1e1900 */
[----:B------:R1:W3:Y:S01]  /*2060*/  @P0 LDG.E R7, desc[UR60][R2.64+0x4] ;  /* 0x0000043c02070981 */ /* 0x0002e2000c1e1900 */
[----:B------:R-:W-:Y:S01]  /*2070*/  ISETP.NE.U32.AND P1, PT, RZ, UR4, PT ;  /* 0x00000004ff007c0c */ /* 0x000fe2000bf25070 */
[----:B-----5:R-:W-:-:S03]  /*2080*/  IMAD.MOV.U32 R152, RZ, RZ, R26 ;  /* 0x000000ffff987224 */ /* 0x020fc600078e001a */
[----:B------:R-:W-:-:S13]  /*2090*/  ISETP.NE.AND.EX P1, PT, RZ, UR5, PT, P1 ;  /* 0x00000005ff007c0c */ /* 0x000fda000bf25310 */
[----:B-1----:R-:W-:-:S04]  /*20a0*/  @P1 IADD3 R2, P2, R28, UR4, RZ ;  /* 0x000000041c021c10 */ /* 0x002fc8000ff5e0ff */
[----:B------:R-:W-:-:S05]  /*20b0*/  @P1 IADD3.X R3, R27, UR5, RZ, P2, !PT ;  /* 0x000000051b031c10 */ /* 0x000fca00097fe4ff */
[----:B------:R1:W5:Y:S01]  /*20c0*/  @P1 LDG.E R152, desc[UR60][R2.64] ;  /* 0x0000003c02981981 */ /* 0x000362000c1e1900 */
[----:B--2---:R-:W-:Y:S01]  /*20d0*/  ISETP.NE.AND P1, PT, R4, 0x1, PT ;  /* 0x000000010400780c */ /* 0x004fe20003f25270 */
[----:B------:R-:W-:Y:S01]  /*20e0*/  IMAD.SHL.U32 R5, R5, 0x80, RZ ;  /* 0x0000008005057824 */ /* 0x000fe200078e00ff */
[----:B------:R-:W-:Y:S01]  /*20f0*/  LOP3.LUT R12, R8, 0xff, RZ, 0xc0, !PT ;  /* 0x000000ff080c7812 */ /* 0x000fe200078ec0ff */
[----:B------:R-:W-:Y:S01]  /*2100*/  IMAD.IADD R11, R26, 0x1, -R11 ;  /* 0x000000011a0b7824 */ /* 0x000fe200078e0a0b */
[----:B------:R-:W-:Y:S01]  /*2110*/  BSSY B0, `(.L_x_2653) ;  /* 0x0000038000007945 */ /* 0x000fe20003800000 */
[----:B------:R-:W-:Y:S01]  /*2120*/  VIADD R4, R5, 0x7f ;  /* 0x0000007f05047836 */ /* 0x000fe20000000000 */
[----:B------:R-:W-:Y:S07]  /*2130*/  STL [R1+0x74], R5 ;  /* 0x0000740501007387 */ /* 0x000fee0000100800 */
[----:B------:R-:W2:Y:S08]  /*2140*/  @P1 LDC R9, c[0x0][0x44c] ;  /* 0x00011300ff091b82 */ /* 0x000eb00000000800 */
[----:B------:R-:W4:Y:S01]  /*2150*/  @P1 LDC R13, c[0x0][0x450] ;  /* 0x00011400ff0d1b82 */ /* 0x000f220000000800 */
[----:B---3--:R-:W-:Y:S01]  /*2160*/  @P0 IADD3 R24, -R0, R7, RZ ;  /* 0x0000000700180210 */ /* 0x008fe20007ffe1ff */
[----:B--2---:R-:W-:-:S04]  /*2170*/  @P1 IMAD.HI.U32 R0, R4, R9, RZ ;  /* 0x0000000904001227 */ /* 0x004fc800078e00ff */
[----:B-1----:R-:W-:Y:S01]  /*2180*/  IMAD.IADD R2, R11, 0x1, R24 ;  /* 0x000000010b027824 */ /* 0x002fe200078e0218 */
[----:B----4-:R-:W-:-:S03]  /*2190*/  @P1 SHF.R.U32.HI R4, RZ, R13, R0 ;  /* 0x0000000dff041219 */ /* 0x010fc60000011600 */
[C---:B------:R-:W-:Y:S01]  /*21a0*/  VIADD R0, R2.reuse, 0x4f ;  /* 0x0000004f02007836 */ /* 0x040fe20000000000 */
[----:B------:R-:W-:Y:S01]  /*21b0*/  IADD3 R130, R2, 0x50, -R10 ;  /* 0x0000005002827810 */ /* 0x000fe20007ffe80a */
[----:B------:R1:W-:Y:S02]  /*21c0*/  STL [R1+0x78], R2 ;  /* 0x0000780201007387 */ /* 0x0003e40000100800 */
[----:B------:R-:W-:Y:S02]  /*21d0*/  IMAD.HI R0, R0, 0x66666667, RZ ;  /* 0x6666666700007827 */ /* 0x000fe400078e02ff */
[----:B------:R2:W-:Y:S02]  /*21e0*/  STL [R1+0xa4], R12 ;  /* 0x0000a40c01007387 */ /* 0x0005e40000100800 */
[----:B------:R-:W-:Y:S01]  /*21f0*/  IMAD.IADD R4, R130, 0x1, R4 ;  /* 0x0000000182047824 */ /* 0x000fe200078e0204 */
[----:B------:R-:W-:-:S03]  /*2200*/  SHF.R.U32.HI R131, RZ, 0x1f, R0 ;  /* 0x0000001fff837819 */ /* 0x000fc60000011600 */
[----:B------:R-:W-:Y:S01]  /*2210*/  IMAD.HI R4, R4, 0x66666667, RZ ;  /* 0x6666666704047827 */ /* 0x000fe200078e02ff */
[----:B-1----:R-:W-:Y:S02]  /*2220*/  SHF.R.U32.HI R2, RZ, 0x10, R8 ;  /* 0x00000010ff027819 */ /* 0x002fe40000011608 */
[----:B------:R-:W-:Y:S02]  /*2230*/  LEA.HI.SX32 R131, R0, R131, 0x1b ;  /* 0x0000008300837211 */ /* 0x000fe400078fdaff */
[----:B------:R-:W-:Y:S01]  /*2240*/  SHF.R.U32.HI R3, RZ, 0x1f, R4 ;  /* 0x0000001fff037819 */ /* 0x000fe20000011604 */
[----:B------:R2:W-:Y:S01]  /*2250*/  STL [R1+0x90], R2 ;  /* 0x0000900201007387 */ /* 0x0005e20000100800 */
[----:B------:R-:W-:Y:S02]  /*2260*/  MOV R0, RZ ;  /* 0x000000ff00007202 */ /* 0x000fe40000000f00 */
[----:B------:R-:W-:-:S04]  /*2270*/  LEA.HI.SX32 R4, R4, R3, 0x1b ;  /* 0x0000000304047211 */ /* 0x000fc800078fdaff */
[----:B------:R-:W-:-:S04]  /*2280*/  VIMNMX R6, R131, R4, PT ;  /* 0x0000000483067248 */ /* 0x000fc80003fe0100 */
[----:B------:R-:W-:-:S13]  /*2290*/  ISETP.GE.AND P0, PT, R6, 0x1, PT ;  /* 0x000000010600780c */ /* 0x000fda0003f06270 */
[----:B--2---:R-:W-:Y:S05]  /*22a0*/  @!P0 BRA `(.L_x_2654) ;  /* 0x0000000000788947 */ /* 0x004fea0003800000 */
[----:B------:R-:W-:Y:S01]  /*22b0*/  ISETP.NE.AND P0, PT, R2, RZ, PT ;  /* 0x000000ff0200720c */ /* 0x000fe20003f05270 */
[----:B------:R-:W-:-:S03]  /*22c0*/  ULDC UR4, c[0x0][0x9f0] ;  /* 0x00027c0000047ab9 */ /* 0x000fc60000000800 */
[----:B------:R-:W-:-:S04]  /*22d0*/  SEL R9, R2, UR4, P0 ;  /* 0x0000000402097c07 */ /* 0x000fc80008000000 */
[-C--:B------:R-:W-:Y:S02]  /*22e0*/  IABS R5, R9.reuse ;  /* 0x0000000900057213 */ /* 0x080fe40000000000 */
[----:B0-----:R-:W-:Y:S02]  /*22f0*/  IABS R10, R9 ;  /* 0x00000009000a7213 */ /* 0x001fe40000000000 */
[----:B------:R-:W0:Y:S01]  /*2300*/  I2F.RP R4, R5 ;  /* 0x0000000500047306 */ /* 0x000e220000209400 */
[----:B------:R-:W-:Y:S02]  /*2310*/  IADD3 R0, R9, -0x1, R6 ;  /* 0xffffffff09007810 */ /* 0x000fe40007ffe006 */
[----:B------:R-:W-:-:S05]  /*2320*/  IMAD.MOV R10, RZ, RZ, -R10 ;  /* 0x000000ffff0a7224 */ /* 0x000fca00078e0a0a */
[----:B0-----:R-:W0:Y:S02]  /*2330*/  MUFU.RCP R4, R4 ;  /* 0x0000000400047308 */ /* 0x001e240000001000 */
[----:B0-----:R-:W-:Y:S01]  /*2340*/  VIADD R2, R4, 0xffffffe ;  /* 0x0ffffffe04027836 */ /* 0x001fe20000000000 */
[----:B------:R-:W-:Y:S02]  /*2350*/  IABS R4, R0 ;  /* 0x0000000000047213 */ /* 0x000fe40000000000 */
[----:B------:R-:W-:-:S03]  /*2360*/  LOP3.LUT R0, R0, R9, RZ, 0x3c, !PT ;  /* 0x0000000900007212 */ /* 0x000fc600078e3cff */
[----:B------:R0:W1:Y:S01]  /*2370*/  F2I.FTZ.U32.TRUNC.NTZ R3, R2 ;  /* 0x0000000200037305 */ /* 0x000062000021f000 */
[----:B------:R-:W-:Y:S01]  /*2380*/  ISETP.GE.AND P2, PT, R0, RZ, PT ;  /* 0x000000ff0000720c */ /* 0x000fe20003f46270 */
[----:B0-----:R-:W-:Y:S02]  /*2390*/  IMAD.MOV.U32 R2, RZ, RZ, RZ ;  /* 0x000000ffff027224 */ /* 0x001fe400078e00ff */
[----:B-1----:R-:W-:-:S04]  /*23a0*/  IMAD.MOV R8, RZ, RZ, -R3 ;  /* 0x000000ffff087224 */ /* 0x002fc800078e0a03 */
        /* <DEDUP_REMOVED lines=10> */
[----:B------:R-:W-:-:S04]  /*2450*/  @P0 VIADD R3, R3, 0x1 ;  /* 0x0000000103030836 */ /* 0x000fc80000000000 */
[----:B------:R-:W-:-:S05]  /*2460*/  IMAD.MOV.U32 R0, RZ, RZ, R3 ;  /* 0x000000ffff007224 */ /* 0x000fca00078e0003 */
[----:B------:R-:W-:Y:S02]  /*2470*/  @!P2 IADD3 R0, -R0, RZ, RZ ;  /* 0x000000ff0000a210 */ /* 0x000fe40007ffe1ff */
[----:B------:R-:W-:-:S07]  /*2480*/  @!P1 LOP3.LUT R0, RZ, R9, RZ, 0x33, !PT ;  /* 0x00000009ff009212 */ /* 0x000fce00078e33ff */
.L_x_2654:
[----:B------:R-:W-:Y:S05]  /*2490*/  BSYNC B0 ;  /* 0x0000000000007941 */ /* 0x000fea0003800000 */
.L_x_2653:
[----:B------:R-:W-:-:S05]  /*24a0*/  IMAD R3, R12, R0, RZ ;  /* 0x000000000c037224 */ /* 0x000fca00078e02ff */
[C---:B------:R-:W-:Y:S01]  /*24b0*/  VIADDMNMX R0, R3.reuse, R0, R6, PT ;  /* 0x0000000003007246 */ /* 0x040fe20003800106 */
[----:B------:R-:W-:-:S04]  /*24c0*/  IMAD R3, R3, 0x50, -R11 ;  /* 0x0000005003037824 */ /* 0x000fc800078e0a0b */
[----:B------:R-:W-:Y:S01]  /*24d0*/  IMAD R5, R0, 0x50, -R11 ;  /* 0x0000005000057824 */ /* 0x000fe200078e0a0b */
[----:B------:R-:W-:-:S04]  /*24e0*/  VIMNMX R3, RZ, R3, !PT ;  /* 0x00000003ff037248 */ /* 0x000fc80007fe0100 */
[----:B------:R-:W-:-:S04]  /*24f0*/  VIMNMX R0, R5, R24, PT ;  /* 0x0000001805007248 */ /* 0x000fc80003fe0100 */
[----:B------:R-:W-:Y:S01]  /*2500*/  ISETP.GT.AND P0, PT, R0, R3, PT ;  /* 0x000000030000720c */ /* 0x000fe20003f04270 */
[----:B------:R-:W-:-:S05]  /*2510*/  IMAD.WIDE.U32 R2, R3, -0x33333333, RZ ;  /* 0xcccccccd03027825 */ /* 0x000fca00078e00ff */
[----:B------:R-:W-:-:S05]  /*2520*/  SHF.R.U32.HI R113, RZ, 0x6, R3 ;  /* 0x00000006ff717819 */ /* 0x000fca0000011603 */
[----:B------:R-:W-:Y:S02]  /*2530*/  IMAD.MOV.U32 R2, RZ, RZ, R113 ;  /* 0x000000ffff027224 */ /* 0x000fe400078e0071 */
[----:B------:R-:W-:-:S04]  /*2540*/  @P0 VIADD R0, R0, 0x4f ;  /* 0x0000004f00000836 */ /* 0x000fc80000000000 */
        /* <DEDUP_REMOVED lines=16> */
[----:B------:R-:W1:Y:S01]  /*2650*/  LDC.64 R14, c[0x4][R14] ;  /* 0x010000000e0e7b82 */ /* 0x000e620000000a00 */
[----:B------:R-:W-:Y:S01]  /*2660*/  IMAD.U32 R6, RZ, RZ, UR4 ;  /* 0x00000004ff067e24 */ /* 0x000fe2000f8e00ff */
[----:B------:R-:W-:Y:S01]  /*2670*/  MOV R8, 0x70 ;  /* 0x0000007000087802 */ /* 0x000fe20000000f00 */
[----:B------:R-:W-:Y:S02]  /*2680*/  IMAD.U32 R7, RZ, RZ, UR5 ;  /* 0x00000005ff077e24 */ /* 0x000fe4000f8e00ff */
[----:B0-----:R-:W-:-:S02]  /*2690*/  IMAD.U32 R10, RZ, RZ, UR6 ;  /* 0x00000006ff0a7e24 */ /* 0x001fc4000f8e00ff */
[----:B------:R-:W-:Y:S02]  /*26a0*/  IMAD.U32 R11, RZ, RZ, UR7 ;  /* 0x00000007ff0b7e24 */ /* 0x000fe4000f8e00ff */
[----:B------:R-:W-:Y:S02]  /*26b0*/  IMAD.MOV.U32 R12, RZ, RZ, 0x1 ;  /* 0x00000001ff0c7424 */ /* 0x000fe400078e00ff */
[----:B------:R-:W-:-:S07]  /*26c0*/  IMAD.MOV.U32 R13, RZ, RZ, RZ ;  /* 0x000000ffff0d7224 */ /* 0x000fce00078e00ff */
[----:B------:R-:W-:-:S07]  /*26d0*/  LEPC R20, `(.L_x_2657) ;  /* 0x000000001014794e */ /* 0x000fce0000000000 */
[----:B-1---5:R-:W-:Y:S05]  /*26e0*/  CALL.ABS.NOINC R14 ;  /* 0x000000000e007343 */ /* 0x022fea0003c00000 */
.L_x_2657:
[----:B------:R-:W-:Y:S05]  /*26f0*/  BSYNC B6 ;  /* 0x0000000000067941 */ /* 0x000fea0003800000 */
.L_x_2656:
        /* <DEDUP_REMOVED lines=20> */
.L_x_2659:
[----:B------:R-:W-:Y:S05]  /*2840*/  BSYNC B6 ;  /* 0x0000000000067941 */ /* 0x000fea0003800000 */
.L_x_2658:
[----:B------:R-:W-:Y:S01]  /*2850*/  ULDC.64 UR4, c[0x0][0x9f8] ;  /* 0x00027e0000047ab9 */ /* 0x000fe20000000a00 */
[----:B------:R-:W1:Y:S01]  /*2860*/  LDC R7, c[0x0][0x3f4] ;  /* 0x0000fd00ff077b82 */ /* 0x000e620000000800 */
[----:B------:R-:W-:Y:S01]  /*2870*/  ISETP.NE.U32.AND P0, PT, RZ, UR4, PT ;  /* 0x00000004ff007c0c */ /* 0x000fe2000bf05070 */
[----:B------:R-:W-:Y:S01]  /*2880*/  IMAD.MOV.U32 R0, RZ, RZ, R25 ;  /* 0x000000ffff007224 */ /* 0x000fe200078e0019 */
[----:B------:R-:W2:Y:S02]  /*2890*/  LDL R20, [R1+0x60] ;  /* 0x0000600001147983 */ /* 0x000ea40000100800 */
[----:B------:R-:W-:-:S03]  /*28a0*/  ISETP.NE.AND.EX P0, PT, RZ, UR5, PT, P0 ;  /* 0x00000005ff007c0c */ /* 0x000fc6000bf05300 */
[----:B------:R-:W3:Y:S01]  /*28b0*/  LDC.64 R96, c[0x0][0x3f8] ;  /* 0x0000fe00ff607b82 */ /* 0x000ee20000000a00 */
[----:B------:R-:W-:-:S07]  /*28c0*/  SHF.R.S32.HI R9, RZ, 0x1f, R225 ;  /* 0x0000001fff097819 */ /* 0x000fce00000114e1 */
[----:B------:R-:W4:Y:S02]  /*28d0*/  LDC.64 R90, c[0x0][0x408] ;  /* 0x00010200ff5a7b82 */ /* 0x000f240000000a00 */
[----:B------:R-:W-:Y:S01]  /*28e0*/  @P0 IADD3 R4, P1, R28, UR4, RZ ;  /* 0x000000041c040c10 */ /* 0x000fe2000ff3e0ff */
[----:B------:R-:W-:Y:S01]  /*28f0*/  ULDC UR4, c[0x0][0x2f4] ;  /* 0x0000bd0000047ab9 */ /* 0x000fe20000000800 */
[----:B------:R-:W2:Y:S02]  /*2900*/  LDL R28, [R1+0x68] ;  /* 0x00006800011c7983 */ /* 0x000ea40000100800 */
[----:B------:R-:W-:Y:S02]  /*2910*/  @P0 IADD3.X R5, R27, UR5, RZ, P1, !PT ;  /* 0x000000051b050c10 */ /* 0x000fe40008ffe4ff */
[----:B------:R-:W4:Y:S01]  /*2920*/  LDL R27, [R1+0x64] ;  /* 0x00006400011b7983 */ /* 0x000f220000100800 */
[----:B------:R-:W-:-:S03]  /*2930*/  ISETP.GE.AND P1, PT, R214, UR4, PT ;  /* 0x00000004d6007c0c */ /* 0x000fc6000bf26270 */
[----:B------:R0:W2:Y:S01]  /*2940*/  @P0 LDG.E R0, desc[UR60][R4.64] ;  /* 0x0000003c04000981 */ /* 0x0000a2000c1e1900 */
[----:B------:R-:W-:Y:S02]  /*2950*/  SEL R6, RZ, 0xffffffff, P1 ;  /* 0xffffffffff067807 */ /* 0x000fe40000800000 */
[----:B------:R-:W-:Y:S02]  /*2960*/  ISETP.GE.AND P0, PT, R16, UR4, PT ;  /* 0x0000000410007c0c */ /* 0x000fe4000bf06270 */
[----:B------:R-:W-:Y:S01]  /*2970*/  ISETP.GE.AND P2, PT, R19, UR4, PT ;  /* 0x0000000413007c0c */ /* 0x000fe2000bf46270 */
[----:B------:R-:W-:Y:S01]  /*2980*/  IMAD.SHL.U32 R6, R6, 0x2, RZ ;  /* 0x0000000206067824 */ /* 0x000fe200078e00ff */
[----:B------:R-:W-:Y:S02]  /*2990*/  SEL R3, RZ, 0x1, P0 ;  /* 0x00000001ff037807 */ /* 0x000fe40000000000 */
[----:B0-----:R-:W-:Y:S02]  /*29a0*/  SEL R4, RZ, 0x4, P2 ;  /* 0x00000004ff047807 */ /* 0x001fe40001000000 */
[----:B------:R-:W-:-:S02]  /*29b0*/  LOP3.LUT R3, R6, 0x2, R3, 0xe2, !PT ;  /* 0x0000000206037812 */ /* 0x000fc400078ee203 */
[-C--:B-1----:R-:W-:Y:S01]  /*29c0*/  ISETP.GE.AND P2, PT, R16, R7.reuse, PT ;  /* 0x000000071000720c */ /* 0x082fe20003f46270 */
[----:B---3--:R-:W-:Y:S01]  /*29d0*/  IMAD R8, R9, R96, RZ ;  /* 0x0000006009087224 */ /* 0x008fe200078e02ff */
[----:B------:R-:W-:Y:S02]  /*29e0*/  LOP3.LUT R4, R3, R4, RZ, 0xfc, !PT ;  /* 0x0000000403047212 */ /* 0x000fe400078efcff */
[----:B------:R-:W-:Y:S01]  /*29f0*/  SEL R3, R7, RZ, P2 ;  /* 0x000000ff07037207 */ /* 0x000fe20001000000 */
[----:B------:R-:W-:Y:S01]  /*2a00*/  IMAD.WIDE.U32 R100, R225, R96, R216 ;  /* 0x00000060e1647225 */ /* 0x000fe200078e00d8 */
[----:B------:R-:W-:-:S03]  /*2a10*/  ISETP.GE.AND P1, PT, R214, R7, PT ;  /* 0x00000007d600720c */ /* 0x000fc60003f26270 */
[C---:B------:R-:W-:Y:S02]  /*2a20*/  IMAD R5, R225.reuse, R97, R8 ;  /* 0x00000061e1057224 */ /* 0x040fe400078e0208 */
[C---:B------:R-:W-:Y:S01]  /*2a30*/  IMAD.WIDE.U32 R98, R225.reuse, R96, R16 ;  /* 0x00000060e1627225 */ /* 0x040fe200078e0010 */
[----:B------:R-:W-:-:S03]  /*2a40*/  IADD3 R25, R225, 0x20, RZ ;  /* 0x00000020e1197810 */ /* 0x000fc60007ffe0ff */
[----:B------:R-:W-:Y:S01]  /*2a50*/  IMAD.IADD R3, R16, 0x1, R3 ;  /* 0x0000000110037824 */ /* 0x000fe200078e0203 */
[----:B------:R-:W-:Y:S01]  /*2a60*/  IADD3 R101, R101, R5, RZ ;  /* 0x0000000565657210 */ /* 0x000fe20007ffe0ff */
[----:B------:R-:W-:Y:S02]  /*2a70*/  VIADD R31, R225, 0x20 ;  /* 0x00000020e11f7836 */ /* 0x000fe40000000000 */
[----:B------:R-:W-:Y:S01]  /*2a80*/  IMAD.IADD R99, R5, 0x1, R99 ;  /* 0x0000000105637824 */ /* 0x000fe200078e0263 */
[----:B------:R-:W-:Y:S01]  /*2a90*/  SEL R5, R7, RZ, P1 ;  /* 0x000000ff07057207 */ /* 0x000fe20000800000 */
[----:B------:R-:W-:Y:S01]  /*2aa0*/  IMAD.SHL.U32 R31, R31, 0x40, RZ ;  /* 0x000000401f1f7824 */ /* 0x000fe200078e00ff */
[----:B------:R-:W-:Y:S01]  /*2ab0*/  SHF.R.S32.HI R10, RZ, 0x1f, R3 ;  /* 0x0000001fff0a7819 */ /* 0x000fe20000011403 */
[----:B------:R-:W-:Y:S02]  /*2ac0*/  IMAD.SHL.U32 R25, R25, 0x40, RZ ;  /* 0x0000004019197824 */ /* 0x000fe400078e00ff */
[----:B------:R-:W-:Y:S01]  /*2ad0*/  IMAD.IADD R8, R214, 0x1, R5 ;  /* 0x00000001d6087824 */ /* 0x000fe200078e0205 */
[----:B------:R-:W-:-:S02]  /*2ae0*/  LEA.HI R5, R10, R3, RZ, 0x6 ;  /* 0x000000030a057211 */ /* 0x000fc400078f30ff */
[----:B------:R-:W-:Y:S02]  /*2af0*/  LEA.HI R10, R10, R3, RZ, 0x3 ;  /* 0x000000030a0a7211 */ /* 0x000fe400078f18ff */
[----:B------:R-:W-:Y:S02]  /*2b00*/  LOP3.LUT R31, R31, 0x1c0, RZ, 0xc0, !PT ;  /* 0x000001c01f1f7812 */ /* 0x000fe400078ec0ff */
[----:B------:R-:W-:Y:S02]  /*2b10*/  LOP3.LUT R25, R25, 0x1c0, RZ, 0xc0, !PT ;  /* 0x000001c019197812 */ /* 0x000fe400078ec0ff */
[----:B------:R-:W-:Y:S02]  /*2b20*/  SHF.R.S32.HI R5, RZ, 0x6, R5 ;  /* 0x00000006ff057819 */ /* 0x000fe40000011405 */
[----:B------:R-:W-:Y:S02]  /*2b30*/  LOP3.LUT R11, R31, 0x38, R10, 0xf8, !PT ;  /* 0x000000381f0b7812 */ /* 0x000fe400078ef80a */
[----:B------:R-:W-:-:S04]  /*2b40*/  SHF.R.U32.HI R25, RZ, 0x3, R25 ;  /* 0x00000003ff197819 */ /* 0x000fc80000011619 */
[----:B------:R-:W-:Y:S01]  /*2b50*/  LOP3.LUT R12, R11, R25, RZ, 0x3c, !PT ;  /* 0x000000190b0c7212 */ /* 0x000fe200078e3cff */
[----:B----4-:R-:W-:-:S04]  /*2b60*/  IMAD R125, R5, 0x1400, R27 ;  /* 0x00001400057d7824 */ /* 0x010fc800078e021b */
[----:B------:R-:W-:Y:S02]  /*2b70*/  IMAD.IADD R125, R125, 0x1, R12 ;  /* 0x000000017d7d7824 */ /* 0x000fe400078e020c */
[----:B------:R-:W3:Y:S01]  /*2b80*/  LDL R12, [R1+0x8c] ;  /* 0x00008c00010c7983 */ /* 0x000ee20000100800 */
[-C--:B------:R-:W-:Y:S02]  /*2b90*/  IMAD R6, R9, R90.reuse, RZ ;  /* 0x0000005a09067224 */ /* 0x080fe400078e02ff */
[----:B------:R-:W-:-:S04]  /*2ba0*/  IMAD.WIDE.U32 R92, R225, R90, R16 ;  /* 0x0000005ae15c7225 */ /* 0x000fc800078e0010 */
[C---:B------:R-:W-:Y:S02]  /*2bb0*/  IMAD R9, R225.reuse, R91, R6 ;  /* 0x0000005be1097224 */ /* 0x040fe400078e0206 */
[C---:B------:R-:W-:Y:S02]  /*2bc0*/  IMAD.SHL.U32 R32, R225.reuse, 0x40, RZ ;  /* 0x00000040e1207824 */ /* 0x040fe400078e00ff */
[C---:B------:R-:W-:Y:S02]  /*2bd0*/  IMAD.SHL.U32 R29, R225.reuse, 0x40, RZ ;  /* 0x00000040e11d7824 */ /* 0x040fe400078e00ff */
[----:B------:R-:W-:Y:S01]  /*2be0*/  IMAD.WIDE.U32 R94, R225, R90, R216 ;  /* 0x0000005ae15e7225 */ /* 0x000fe200078e00d8 */
[----:B------:R-:W-:Y:S02]  /*2bf0*/  IADD3 R93, R9, R93, RZ ;  /* 0x0000005d095d7210 */ /* 0x000fe40007ffe0ff */
[----:B------:R-:W-:Y:S01]  /*2c00*/  LOP3.LUT R32, R32, 0x1c0, RZ, 0xc0, !PT ;  /* 0x000001c020207812 */ /* 0x000fe200078ec0ff */
[----:B------:R-:W-:Y:S01]  /*2c10*/  IMAD.IADD R95, R95, 0x1, R9 ;  /* 0x000000015f5f7824 */ /* 0x000fe200078e0209 */
[----:B------:R-:W-:Y:S01]  /*2c20*/  LOP3.LUT R29, R29, 0x1c0, RZ, 0xc0, !PT ;  /* 0x000001c01d1d7812 */ /* 0x000fe200078ec0ff */
[C---:B------:R-:W-:Y:S01]  /*2c30*/  VIADD R30, R225.reuse, 0x40 ;  /* 0x00000040e11e7836 */ /* 0x040fe20000000000 */
[----:B------:R-:W-:Y:S01]  /*2c40*/  SHF.R.S32.HI R9, RZ, 0x1f, R8 ;  /* 0x0000001fff097819 */ /* 0x000fe20000011408 */
[----:B------:R-:W-:Y:S01]  /*2c50*/  VIADD R15, R225, 0x40 ;  /* 0x00000040e10f7836 */ /* 0x000fe20000000000 */
[----:B------:R-:W0:Y:S01]  /*2c60*/  S2R R157, SR_TID.X ;  /* 0x00000000009d7919 */ /* 0x000e220000002100 */
[----:B------:R-:W-:-:S02]  /*2c70*/  LOP3.LUT R3, R32, 0x38, R10, 0xf8, !PT ;  /* 0x0000003820037812 */ /* 0x000fc400078ef80a */
[----:B------:R-:W-:Y:S01]  /*2c80*/  SHF.R.U32.HI R29, RZ, 0x3, R29 ;  /* 0x00000003ff1d7819 */ /* 0x000fe2000001161d */
[----:B------:R-:W-:Y:S01]  /*2c90*/  IMAD.SHL.U32 R15, R15, 0x40, RZ ;  /* 0x000000400f0f7824 */ /* 0x000fe200078e00ff */
[CC--:B------:R-:W-:Y:S02]  /*2ca0*/  LEA.HI R21, R9.reuse, R8.reuse, RZ, 0x3 ;  /* 0x0000000809157211 */ /* 0x0c0fe400078f18ff */
[----:B------:R-:W-:Y:S02]  /*2cb0*/  SHF.L.U32 R30, R30, 0x6, RZ ;  /* 0x000000061e1e7819 */ /* 0x000fe400000006ff */
[----:B------:R-:W-:Y:S01]  /*2cc0*/  LEA.HI R8, R9, R8, RZ, 0x6 ;  /* 0x0000000809087211 */ /* 0x000fe200078f30ff */
[----:B--2---:R-:W-:Y:S01]  /*2cd0*/  IMAD R127, R5, 0x1400, R28 ;  /* 0x00001400057f7824 */ /* 0x004fe200078e021c */
[----:B------:R-:W-:Y:S01]  /*2ce0*/  LOP3.LUT R6, R3, R29, RZ, 0x3c, !PT ;  /* 0x0000001d03067212 */ /* 0x000fe200078e3cff */
[----:B------:R-:W-:Y:S01]  /*2cf0*/  IMAD R123, R5, 0x1400, R20 ;  /* 0x00001400057b7824 */ /* 0x000fe200078e0214 */
[----:B------:R-:W-:-:S02]  /*2d00*/  LOP3.LUT R30, R30, 0x1c0, RZ, 0xc0, !PT ;  /* 0x000001c01e1e7812 */ /* 0x000fc400078ec0ff */
[----:B------:R-:W-:Y:S02]  /*2d10*/  LOP3.LUT R15, R15, 0x1c0, RZ, 0xc0, !PT ;  /* 0x000001c00f0f7812 */ /* 0x000fe400078ec0ff */
[----:B------:R-:W-:Y:S02]  /*2d20*/  SHF.R.S32.HI R8, RZ, 0x6, R8 ;  /* 0x00000006ff087819 */ /* 0x000fe40000011408 */
[----:B------:R-:W-:Y:S01]  /*2d30*/  LOP3.LUT R5, R31, 0x38, R21, 0xf8, !PT ;  /* 0x000000381f057812 */ /* 0x000fe200078ef815 */
[----:B------:R-:W-:Y:S01]  /*2d40*/  IMAD.IADD R127, R127, 0x1, R6 ;  /* 0x000000017f7f7824 */ /* 0x000fe200078e0206 */
[----:B------:R-:W-:Y:S01]  /*2d50*/  SHF.R.U32.HI R15, RZ, 0x3, R15 ;  /* 0x00000003ff0f7819 */ /* 0x000fe2000001160f */
[----:B------:R-:W-:Y:S01]  /*2d60*/  IMAD R124, R8, 0x1400, R27 ;  /* 0x00001400087c7824 */ /* 0x000fe200078e021b */
[----:B------:R-:W-:Y:S02]  /*2d70*/  LOP3.LUT R6, R30, 0x38, R21, 0xf8, !PT ;  /* 0x000000381e067812 */ /* 0x000fe400078ef815 */
[----:B------:R-:W-:-:S02]  /*2d80*/  LOP3.LUT R5, R5, R25, RZ, 0x3c, !PT ;  /* 0x0000001905057212 */ /* 0x000fc400078e3cff */
[----:B-----5:R-:W-:Y:S02]  /*2d90*/  SHF.R.S32.HI R11, RZ, 0x1f, R152 ;  /* 0x0000001fff0b7819 */ /* 0x020fe40000011498 */
[----:B------:R-:W-:Y:S01]  /*2da0*/  LOP3.LUT R3, R32, 0x38, R21, 0xf8, !PT ;  /* 0x0000003820037812 */ /* 0x000fe200078ef815 */
[----:B------:R-:W-:Y:S01]  /*2db0*/  IMAD R126, R8, 0x1400, R28 ;  /* 0x00001400087e7824 */ /* 0x000fe200078e021c */
[----:B------:R-:W-:Y:S01]  /*2dc0*/  LOP3.LUT R9, R6, R15, RZ, 0x3c, !PT ;  /* 0x0000000f06097212 */ /* 0x000fe200078e3cff */
[----:B------:R-:W-:Y:S01]  /*2dd0*/  IMAD R122, R8, 0x1400, R20 ;  /* 0x00001400087a7824 */ /* 0x000fe200078e0214 */
[----:B------:R-:W-:Y:S01]  /*2de0*/  LOP3.LUT R13, R30, 0x38, R10, 0xf8, !PT ;  /* 0x000000381e0d7812 */ /* 0x000fe200078ef80a */
[----:B------:R-:W-:Y:S01]  /*2df0*/  IMAD.IADD R124, R124, 0x1, R5 ;  /* 0x000000017c7c7824 */ /* 0x000fe200078e0205 */
[----:B------:R-:W-:Y:S01]  /*2e00*/  LOP3.LUT R3, R3, R29, RZ, 0x3c, !PT ;  /* 0x0000001d03037212 */ /* 0x000fe200078e3cff */
[----:B------:R-:W-:Y:S01]  /*2e10*/  IMAD R5, R11, R96, RZ ;  /* 0x000000600b057224 */ /* 0x000fe200078e02ff */
[----:B------:R-:W-:Y:S01]  /*2e20*/  ISETP.GE.AND P0, PT, R22, UR4, PT ;  /* 0x0000000416007c0c */ /* 0x000fe2000bf06270 */
[----:B------:R-:W-:Y:S01]  /*2e30*/  IMAD.IADD R122, R122, 0x1, R9 ;  /* 0x000000017a7a7824 */ /* 0x000fe200078e0209 */
[----:B------:R-:W-:Y:S01]  /*2e40*/  LOP3.LUT R14, R13, R15, RZ, 0x3c, !PT ;  /* 0x0000000f0d0e7212 */ /* 0x000fe200078e3cff */
[----:B------:R-:W-:Y:S01]  /*2e50*/  IMAD R9, R97, 0x50, RZ ;  /* 0x0000005061097824 */ /* 0x000fe200078e02ff */
[----:B------:R-:W-:Y:S01]  /*2e60*/  IADD3 R126, R126, R3, RZ ;  /* 0x000000037e7e7210 */ /* 0x000fe20007ffe0ff */
[----:B------:R-:W-:Y:S01]  /*2e70*/  IMAD R13, R152, R97, R5 ;  /* 0x00000061980d7224 */ /* 0x000fe200078e0205 */
[C-C-:B------:R-:W-:Y:S01]  /*2e80*/  SHF.L.U64.HI R3, R96.reuse, 0x5, R97.reuse ;  /* 0x0000000560037819 */ /* 0x140fe20000010261 */
[C---:B------:R-:W-:Y:S01]  /*2e90*/  IMAD.SHL.U32 R102, R96.reuse, 0x20, RZ ;  /* 0x0000002060667824 */ /* 0x040fe200078e00ff */
[C---:B------:R-:W-:Y:S01]  /*2ea0*/  SHF.L.U64.HI R105, R96.reuse, 0x6, R97 ;  /* 0x0000000660697819 */ /* 0x040fe20000010261 */
[----:B------:R-:W-:-:S02]  /*2eb0*/  IMAD.SHL.U32 R106, R96, 0x40, RZ ;  /* 0x00000040606a7824 */ /* 0x000fc400078e00ff */
[----:B------:R-:W-:Y:S01]  /*2ec0*/  IMAD.WIDE.U32 R100, R152, R96, R100 ;  /* 0x0000006098647225 */ /* 0x000fe200078e0064 */
[----:B------:R-:W-:-:S03]  /*2ed0*/  SEL R5, RZ, 0x8, P0 ;  /* 0x00000008ff057807 */ /* 0x000fc60000000000 */
[----:B------:R-:W-:-:S04]  /*2ee0*/  IMAD.WIDE.U32 R98, R152, R96, R98 ;  /* 0x0000006098627225 */ /* 0x000fc800078e0062 */
[----:B------:R-:W-:-:S04]  /*2ef0*/  IMAD.WIDE.U32 R96, R96, 0x50, RZ ;  /* 0x0000005060607825 */ /* 0x000fc800078e00ff */
[-C--:B------:R-:W-:Y:S01]  /*2f00*/  IMAD R11, R11, R90.reuse, RZ ;  /* 0x0000005a0b0b7224 */ /* 0x080fe200078e02ff */
[C-C-:B------:R-:W-:Y:S01]  /*2f10*/  SHF.L.U64.HI R103, R90.reuse, 0x5, R91.reuse ;  /* 0x000000055a677819 */ /* 0x140fe2000001025b */
[----:B------:R-:W-:Y:S01]  /*2f20*/  IMAD R117, R91, 0x50, RZ ;  /* 0x000000505b757824 */ /* 0x000fe200078e02ff */
[----:B------:R-:W-:Y:S01]  /*2f30*/  SHF.L.U64.HI R107, R90, 0x6, R91 ;  /* 0x000000065a6b7819 */ /* 0x000fe2000001025b */
[----:B------:R-:W-:Y:S01]  /*2f40*/  IMAD R11, R152, R91, R11 ;  /* 0x0000005b980b7224 */ /* 0x000fe200078e020b */
[C---:B------:R-:W-:Y:S01]  /*2f50*/  SHF.L.U32 R104, R90.reuse, 0x5, RZ ;  /* 0x000000055a687819 */ /* 0x040fe200000006ff */
[----:B------:R-:W-:Y:S01]  /*2f60*/  IMAD.SHL.U32 R108, R90, 0x40, RZ ;  /* 0x000000405a6c7824 */ /* 0x000fe200078e00ff */
[----:B------:R-:W-:Y:S01]  /*2f70*/  LOP3.LUT R27, R4, R5, RZ, 0xfc, !PT ;  /* 0x00000005041b7212 */ /* 0x000fe200078efcff */
[----:B------:R-:W-:Y:S01]  /*2f80*/  IMAD.WIDE.U32 R94, R152, R90, R94 ;  /* 0x0000005a985e7225 */ /* 0x000fe200078e005e */
[----:B------:R-:W-:-:S03]  /*2f90*/  SHF.R.S32.HI R20, RZ, 0x3, R21 ;  /* 0x00000003ff147819 */ /* 0x000fc60000011415 */
[----:B------:R-:W-:Y:S01]  /*2fa0*/  IMAD.WIDE.U32 R92, R152, R90, R92 ;  /* 0x0000005a985c7225 */ /* 0x000fe200078e005c */
[----:B------:R-:W-:-:S03]  /*2fb0*/  LOP3.LUT R21, R21, 0xfffffff8, RZ, 0xc0, !PT ;  /* 0xfffffff815157812 */ /* 0x000fc600078ec0ff */
[----:B------:R-:W-:Y:S01]  /*2fc0*/  IMAD.IADD R116, R97, 0x1, R9 ;  /* 0x0000000161747824 */ /* 0x000fe200078e0209 */
[----:B------:R-:W-:Y:S01]  /*2fd0*/  SHF.R.S32.HI R9, RZ, 0x3, R10 ;  /* 0x00000003ff097819 */ /* 0x000fe2000001140a */
[----:B------:R-:W-:Y:S01]  /*2fe0*/  IMAD.WIDE.U32 R90, R90, 0x50, RZ ;  /* 0x000000505a5a7825 */ /* 0x000fe200078e00ff */
[----:B------:R-:W-:Y:S02]  /*2ff0*/  LOP3.LUT R10, R10, 0xfffffff8, RZ, 0xc0, !PT ;  /* 0xfffffff80a0a7812 */ /* 0x000fe400078ec0ff */
[----:B------:R-:W-:Y:S01]  /*3000*/  LOP3.LUT R25, R27, 0x2, RZ, 0xc0, !PT ;  /* 0x000000021b197812 */ /* 0x000fe200078ec0ff */
[----:B------:R-:W-:Y:S01]  /*3010*/  IMAD.IADD R115, R115, 0x1, R26 ;  /* 0x0000000173737824 */ /* 0x000fe200078e021a */
[----:B------:R-:W-:Y:S01]  /*3020*/  LOP3.LUT R26, R27, 0x4, RZ, 0xc0, !PT ;  /* 0x000000041b1a7812 */ /* 0x000fe200078ec0ff */
[----:B------:R-:W-:Y:S01]  /*3030*/  IMAD.SHL.U32 R112, R7, 0x2, RZ ;  /* 0x0000000207707824 */ /* 0x000fe200078e00ff */
[----:B0-----:R-:W-:Y:S01]  /*3040*/  LEA.HI R157, R157, 0x8, RZ, 0x19 ;  /* 0x000000089d9d7811 */ /* 0x001fe200078fc8ff */
[----:B------:R-:W-:Y:S01]  /*3050*/  IMAD.IADD R123, R123, 0x1, R14 ;  /* 0x000000017b7b7824 */ /* 0x000fe200078e020e */
[----:B------:R-:W-:Y:S01]  /*3060*/  IADD3 R117, R91, R117, RZ ;  /* 0x000000755b757210 */ /* 0x000fe20007ffe0ff */
[----:B------:R-:W-:Y:S01]  /*3070*/  IMAD.IADD R5, R101, 0x1, R13 ;  /* 0x0000000165057824 */ /* 0x000fe200078e020d */
[----:B------:R-:W-:Y:S01]  /*3080*/  LOP3.LUT R4, R4, 0x1, RZ, 0xc0, !PT ;  /* 0x0000000104047812 */ /* 0x000fe200078ec0ff */
[----:B------:R-:W-:Y:S01]  /*3090*/  IMAD.IADD R6, R13, 0x1, R99 ;  /* 0x000000010d067824 */ /* 0x000fe200078e0263 */
[----:B------:R-:W-:Y:S01]  /*30a0*/  LOP3.LUT R27, R27, 0x8, RZ, 0xc0, !PT ;  /* 0x000000081b1b7812 */ /* 0x000fe200078ec0ff */
[----:B------:R-:W-:Y:S01]  /*30b0*/  IMAD.IADD R7, R95, 0x1, R11 ;  /* 0x000000015f077824 */ /* 0x000fe200078e020b */
[----:B------:R-:W-:Y:S01]  /*30c0*/  SHF.R.S32.HI R114, RZ, 0x1f, R0 ;  /* 0x0000001fff727819 */ /* 0x000fe20000011400 */
[----:B------:R-:W-:Y:S01]  /*30d0*/  IMAD.IADD R8, R11, 0x1, R93 ;  /* 0x000000010b087824 */ /* 0x000fe200078e025d */
[----:B------:R-:W-:-:S02]  /*30e0*/  SHF.R.S32.HI R28, RZ, 0x1f, R10 ;  /* 0x0000001fff1c7819 */ /* 0x000fc4000001140a */
[----:B------:R-:W-:Y:S01]  /*30f0*/  SHF.R.S32.HI R29, RZ, 0x1f, R21 ;  /* 0x0000001fff1d7819 */ /* 0x000fe20000011415 */
[----:B---3--:R-:W-:-:S07]  /*3100*/  IMAD R109, R12, 0x20, R225 ;  /* 0x000000200c6d7824 */ /* 0x008fce00078e02e1 */
.L_x_2776:
[----:B------:R-:W2:Y:S01]  /*3110*/  LDL R34, [R1+0x88] ;  /* 0x0000880001227983 */ /* 0x000ea20000100800 */
[----:B------:R-:W0:Y:S01]  /*3120*/  LDC R32, c[0x0][0x430] ;  /* 0x00010c00ff207b82 */ /* 0x000e220000000800 */
[----:B------:R-:W-:-:S05]  /*3130*/  IADD3 R2, R2, -0x1, RZ ;  /* 0xffffffff02027810 */ /* 0x000fca0007ffe0ff */
        /* <DEDUP_REMOVED lines=9> */
[----:B----4-:R-:W4:Y:S08]  /*31d0*/  @P3 LDC R30, c[0x0][0x434] ;  /* 0x00010d00ff1e3b82 */ /* 0x010f300000000800 */
[----:B------:R-:W1:Y:S01]  /*31e0*/  @P3 LDC R31, c[0x0][0x438] ;  /* 0x00010e00ff1f3b82 */ /* 0x000e620000000800 */
[----:B----4-:R-:W-:-:S05]  /*31f0*/  @P3 IMAD.HI.U32 R30, R35, R30, RZ ;  /* 0x0000001e231e3227 */ /* 0x010fca00078e00ff */
[----:B-1----:R-:W-:Y:S01]  /*3200*/  @P3 SHF.R.U32.HI R11, RZ, R31, R30 ;  /* 0x0000001fff0b3219 */ /* 0x002fe2000001161e */
[----:B0-----:R-:W-:-:S03]  /*3210*/  @!P0 IMAD R30, R114, R14, RZ ;  /* 0x0000000e721e8224 */ /* 0x001fc600078e02ff */
[--C-:B------:R-:W-:Y:S01]  /*3220*/  @!P0 SHF.R.S32.HI R31, RZ, 0x1f, R11.reuse ;  /* 0x0000001fff1f8819 */ /* 0x100fe2000001140b */
[----:B------:R-:W-:Y:S02]  /*3230*/  @!P0 IMAD R33, R0, R15, R30 ;  /* 0x0000000f00218224 */ /* 0x000fe400078e021e */
[----:B------:R-:W-:-:S04]  /*3240*/  @!P0 IMAD.MOV.U32 R30, RZ, RZ, R11 ;  /* 0x000000ffff1e8224 */ /* 0x000fc800078e000b */
[----:B------:R-:W-:Y:S01]  /*3250*/  @!P0 IMAD.WIDE.U32 R14, R0, R14, R30 ;  /* 0x0000000e000e8225 */ /* 0x000fe200078e001e */
[----:B------:R-:W-:-:S03]  /*3260*/  MOV R30, RZ ;  /* 0x000000ff001e7202 */ /* 0x000fc60000000f00 */
[----:B------:R-:W-:Y:S01]  /*3270*/  @!P0 IMAD.IADD R15, R15, 0x1, R33 ;  /* 0x000000010f0f8824 */ /* 0x000fe200078e0221 */
[----:B---3--:R-:W-:-:S04]  /*3280*/  @!P0 LEA R12, P3, R14, R12, 0x2 ;  /* 0x0000000c0e0c8211 */ /* 0x008fc800078610ff */
[----:B------:R-:W-:-:S05]  /*3290*/  @!P0 LEA.HI.X R13, R14, R13, R15, 0x2, P3 ;  /* 0x0000000d0e0d8211 */ /* 0x000fca00018f140f */
[----:B------:R0:W5:Y:S01]  /*32a0*/  @!P0 LDG.E R30, desc[UR60][R12.64] ;  /* 0x0000003c0c1e8981 */ /* 0x000162000c1e1900 */
[----:B------:R-:W-:Y:S01]  /*32b0*/  ISETP.GE.AND P0, PT, R111, 0x1, PT ;  /* 0x000000016f00780c */ /* 0x000fe20003f06270 */
[----:B------:R-:W-:Y:S01]  /*32c0*/  IMAD.MOV R31, RZ, RZ, -R11 ;  /* 0x000000ffff1f7224 */ /* 0x000fe200078e0a0b */
[----:B------:R-:W-:Y:S01]  /*32d0*/  ISETP.GT.AND P3, PT, R2, R113, PT ;  /* 0x000000710200720c */ /* 0x000fe20003f64270 */
[----:B------:R-:W-:Y:S05]  /*32e0*/  YIELD ;  /* 0x0000000000007946 */ /* 0x000fea0003800000 */
[----:B------:R-:W-:Y:S01]  /*32f0*/  BSSY B0, `(.L_x_2660) ;  /* 0x00007f9000007945 */ /* 0x000fe20003800000 */
[----:B------:R-:W-:Y:S01]  /*3300*/  IMAD R31, R32, R31, R35 ;  /* 0x0000001f201f7224 */ /* 0x000fe200078e0223 */
[----:B------:R-:W-:Y:S01]  /*3310*/  P2R R110, PR, RZ, 0x8 ;  /* 0x00000008ff6e7803 */ /* 0x000fe20000000000 */
[----:B--2---:R-:W-:-:S04]  /*3320*/  IMAD R84, R213, 0x5000, R34 ;  /* 0x00005000d5547824 */ /* 0x004fc800078e0222 */
[----:B------:R-:W-:Y:S01]  /*3330*/  IMAD R84, R84, 0x2, R23 ;  /* 0x0000000254547824 */ /* 0x000fe200078e0217 */
        /* <DEDUP_REMOVED lines=47> */
[----:B------:R-:W-:Y:S02]  /*3630*/  IADD3 R33, P4, R94, R12, RZ ;  /* 0x0000000c5e217210 */ /* 0x000fe40007f9e0ff */
[----:B------:R-:W-:Y:S02]  /*3640*/  CS2R R76, SRZ ;  /* 0x00000000004c7805 */ /* 0x000fe4000001ff00 */
[----:B------:R-:W-:Y:S01]  /*3650*/  ISETP.GE.AND P5, PT, R216, R111, PT ;  /* 0x0000006fd800720c */ /* 0x000fe20003fa6270 */
[----:B------:R-:W-:Y:S01]  /*3660*/  IMAD.X R35, R11, 0x1, R5, P0 ;  /* 0x000000010b237824 */ /* 0x000fe200000e0605 */
[----:B------:R-:W-:Y:S01]  /*3670*/  LEA R34, P0, R32, UR4, 0x1 ;  /* 0x0000000420227c11 */ /* 0x000fe2000f8008ff */
[----:B------:R-:W-:Y:S01]  /*3680*/  IMAD.X R36, R80, 0x1, R7, P4 ;  /* 0x0000000150247824 */ /* 0x000fe200020e0607 */
[----:B------:R-:W-:-:S02]  /*3690*/  CS2R R78, SRZ ;  /* 0x00000000004e7805 */ /* 0x000fc4000001ff00 */
[-C--:B------:R-:W-:Y:S02]  /*36a0*/  ISETP.GE.AND P4, PT, R221, R111.reuse, PT ;  /* 0x0000006fdd00720c */ /* 0x080fe40003f86270 */
[----:B------:R-:W-:Y:S01]  /*36b0*/  LEA.HI.X R35, R32, UR5, R35, 0x1, P0 ;  /* 0x0000000520237c11 */ /* 0x000fe200080f0c23 */
[----:B------:R-:W-:Y:S02]  /*36c0*/  ULDC.64 UR4, c[0x0][0x400] ;  /* 0x0001000000047ab9 */ /* 0x000fe40000000a00 */
[C---:B------:R-:W-:Y:S02]  /*36d0*/  LEA R32, P0, R33.reuse, UR4, 0x1 ;  /* 0x0000000421207c11 */ /* 0x040fe4000f8008ff */
[----:B------:R0:W5:Y:S02]  /*36e0*/  @!P5 LDG.E.64 R76, desc[UR60][R34.64] ;  /* 0x0000003c224cd981 */ /* 0x000164000c1e1b00 */
[----:B------:R-:W-:Y:S02]  /*36f0*/  LEA.HI.X R33, R33, UR5, R36, 0x1, P0 ;  /* 0x0000000521217c11 */ /* 0x000fe400080f0c24 */
[----:B------:R-:W-:-:S03]  /*3700*/  ISETP.GE.AND P0, PT, R222, R111, PT ;  /* 0x0000006fde00720c */ /* 0x000fc60003f06270 */
[----:B------:R0:W5:Y:S01]  /*3710*/  @!P5 LDG.E.64 R78, desc[UR60][R32.64] ;  /* 0x0000003c204ed981 */ /* 0x000162000c1e1b00 */
[----:B------:R-:W-:Y:S02]  /*3720*/  ISETP.GE.AND P5, PT, R223, R111, PT ;  /* 0x0000006fdf00720c */ /* 0x000fe40003fa6270 */
[----:B------:R-:W-:Y:S02]  /*3730*/  CS2R R72, SRZ ;  /* 0x0000000000487805 */ /* 0x000fe4000001ff00 */
[----:B------:R-:W-:Y:S02]  /*3740*/  CS2R R68, SRZ ;  /* 0x0000000000447805 */ /* 0x000fe4000001ff00 */
[----:B------:R-:W-:Y:S02]  /*3750*/  CS2R R64, SRZ ;  /* 0x0000000000407805 */ /* 0x000fe4000001ff00 */
[----:B------:R-:W-:Y:S02]  /*3760*/  CS2R R74, SRZ ;  /* 0x00000000004a7805 */ /* 0x000fe4000001ff00 */
[----:B------:R-:W-:-:S02]  /*3770*/  CS2R R70, SRZ ;  /* 0x0000000000467805 */ /* 0x000fc4000001ff00 */
[----:B------:R-:W-:Y:S01]  /*3780*/  CS2R R66, SRZ ;  /* 0x0000000000427805 */ /* 0x000fe2000001ff00 */
[----:B------:R0:W5:Y:S04]  /*3790*/  @!P4 LDG.E.64 R72, desc[UR60][R34.64+0x40] ;  /* 0x0000403c2248c981 */ /* 0x000168000c1e1b00 */
[----:B------:R0:W5:Y:S04]  /*37a0*/  @!P0 LDG.E.64 R68, desc[UR60][R34.64+0x80] ;  /* 0x0000803c22448981 */ /* 0x000168000c1e1b00 */
[----:B------:R0:W5:Y:S04]  /*37b0*/  @!P5 LDG.E.64 R64, desc[UR60][R34.64+0xc0] ;  /* 0x0000c03c2240d981 */ /* 0x000168000c1e1b00 */
[----:B------:R0:W5:Y:S04]  /*37c0*/  @!P4 LDG.E.64 R74, desc[UR60][R32.64+0x40] ;  /* 0x0000403c204ac981 */ /* 0x000168000c1e1b00 */
[----:B------:R0:W5:Y:S04]  /*37d0*/  @!P0 LDG.E.64 R70, desc[UR60][R32.64+0x80] ;  /* 0x0000803c20468981 */ /* 0x000168000c1e1b00 */
[----:B------:R0:W5:Y:S02]  /*37e0*/  @!P5 LDG.E.64 R66, desc[UR60][R32.64+0xc0] ;  /* 0x0000c03c2042d981 */ /* 0x000164000c1e1b00 */
.L_x_2664:
[----:B------:R-:W-:Y:S05]  /*37f0*/  BSYNC B1 ;  /* 0x0000000000017941 */ /* 0x000fea0003800000 */
.L_x_2663:
        /* <DEDUP_REMOVED lines=9> */
[----:B------:R-:W-:Y:S02]  /*3890*/  PRMT R144, R34, 0x7610, R144 ;  /* 0x0000761022907816 */ /* 0x000fe40000000090 */
[----:B------:R-:W-:-:S02]  /*38a0*/  CS2R R52, SRZ ;  /* 0x0000000000347805 */ /* 0x000fc4000001ff00 */
[----:B------:R-:W-:Y:S01]  /*38b0*/  PRMT R146, R32, 0x7610, R146 ;  /* 0x0000761020927816 */ /* 0x000fe20000000092 */
[----:B------:R-:W-:Y:S01]  /*38c0*/  IMAD.MOV.U32 R32, RZ, RZ, R73 ;  /* 0x000000ffff207224 */ /* 0x000fe200078e0049 */
[----:B------:R-:W-:Y:S02]  /*38d0*/  MOV R34, R76 ;  /* 0x0000004c00227202 */ /* 0x000fe40000000f00 */
[----:B------:R-:W-:Y:S02]  /*38e0*/  CS2R R56, SRZ ;  /* 0x0000000000387805 */ /* 0x000fe4000001ff00 */
[----:B------:R-:W-:Y:S02]  /*38f0*/  ISETP.GE.AND P4, PT, R35, R87, PT ;  /* 0x000000572300720c */ /* 0x000fe40003f86270 */
[----:B------:R-:W-:Y:S02]  /*3900*/  CS2R R60, SRZ ;  /* 0x00000000003c7805 */ /* 0x000fe4000001ff00 */
[----:B------:R-:W-:Y:S01]  /*3910*/  PRMT R148, R32, 0x5410, R33 ;  /* 0x0000541020947816 */ /* 0x000fe20000000021 */
[----:B------:R-:W-:Y:S01]  /*3920*/  IMAD.MOV.U32 R33, RZ, RZ, R77 ;  /* 0x000000ffff217224 */ /* 0x000fe200078e004d */
[----:B------:R-:W-:Y:S01]  /*3930*/  PRMT R121, R34, 0x7610, R121 ;  /* 0x0000761022797816 */ /* 0x000fe20000000079 */
[----:B------:R-:W-:Y:S01]  /*3940*/  IMAD.MOV.U32 R32, RZ, RZ, R66 ;  /* 0x000000ffff207224 */ /* 0x000fe200078e0042 */
[----:B------:R-:W-:Y:S01]  /*3950*/  CS2R R50, SRZ ;  /* 0x0000000000327805 */ /* 0x000fe2000001ff00 */
[----:B------:R-:W-:Y:S01]  /*3960*/  IMAD.MOV.U32 R34, RZ, RZ, R67 ;  /* 0x000000ffff227224 */ /* 0x000fe200078e0043 */
[----:B------:R-:W-:Y:S01]  /*3970*/  PRMT R149, R33, 0x7610, R149 ;  /* 0x0000761021957816 */ /* 0x000fe20000000095 */
[----:B------:R-:W-:Y:S01]  /*3980*/  IMAD.MOV.U32 R33, RZ, RZ, R70 ;  /* 0x000000ffff217224 */ /* 0x000fe200078e0046 */
[----:B------:R-:W-:-:S02]  /*3990*/  PRMT R145, R145, 0x5410, R32 ;  /* 0x0000541091917816 */ /* 0x000fc40000000020 */
        /* <DEDUP_REMOVED lines=21> */
[----:B------:R-:W-:-:S04]  /*3af0*/  IADD3 R33, P0, P5, R94, R12, R104 ;  /* 0x0000000c5e217210 */ /* 0x000fc80007d1e068 */
[----:B------:R-:W-:Y:S02]  /*3b00*/  IADD3.X R36, R7, R80, R103, P0, P5 ;  /* 0x0000005007247210 */ /* 0x000fe400007ea467 */
[----:B------:R-:W-:Y:S02]  /*3b10*/  LEA R34, P0, R32, UR4, 0x1 ;  /* 0x0000000420227c11 */ /* 0x000fe4000f8008ff */
[----:B------:R-:W-:Y:S02]  /*3b20*/  ISETP.GE.AND P5, PT, R216, R111, PT ;  /* 0x0000006fd800720c */ /* 0x000fe40003fa6270 */
[----:B------:R-:W-:Y:S02]  /*3b30*/  LEA.HI.X R35, R32, UR5, R35, 0x1, P0 ;  /* 0x0000000520237c11 */ /* 0x000fe400080f0c23 */
[----:B------:R-:W-:-:S04]  /*3b40*/  LEA R32, P0, R33, UR6, 0x1 ;  /* 0x0000000621207c11 */ /* 0x000fc8000f8008ff */
[----:B------:R-:W-:Y:S02]  /*3b50*/  LEA.HI.X R33, R33, UR7, R36, 0x1, P0 ;  /* 0x0000000721217c11 */ /* 0x000fe400080f0c24 */
[-C--:B------:R-:W-:Y:S02]  /*3b60*/  ISETP.GE.AND P0, PT, R221, R111.reuse, PT ;  /* 0x0000006fdd00720c */ /* 0x080fe40003f06270 */
[----:B------:R-:W-:Y:S02]  /*3b70*/  CS2R R56, SRZ ;  /* 0x0000000000387805 */ /* 0x000fe4000001ff00 */
[----:B------:R-:W-:Y:S01]  /*3b80*/  CS2R R58, SRZ ;  /* 0x00000000003a7805 */ /* 0x000fe2000001ff00 */
        /* <DEDUP_REMOVED lines=8> */
[----:B------:R-:W-:-:S02]  /*3c10*/  CS2R R54, SRZ ;  /* 0x0000000000367805 */ /* 0x000fc4000001ff00 */
[----:B------:R-:W-:Y:S01]  /*3c20*/  CS2R R50, SRZ ;  /* 0x0000000000327805 */ /* 0x000fe2000001ff00 */
[----:B------:R0:W5:Y:S04]  /*3c30*/  @!P5 LDG.E.64 R52, desc[UR60][R34.64+0x80] ;  /* 0x0000803c2234d981 */ /* 0x000168000c1e1b00 */
[----:B------:R0:W5:Y:S04]  /*3c40*/  @!P5 LDG.E.64 R54, desc[UR60][R32.64+0x80] ;  /* 0x0000803c2036d981 */ /* 0x000168000c1e1b00 */
[----:B------:R0:W5:Y:S04]  /*3c50*/  @!P0 LDG.E.64 R48, desc[UR60][R34.64+0xc0] ;  /* 0x0000c03c22308981 */ /* 0x000168000c1e1b00 */
[----:B------:R0:W5:Y:S02]  /*3c60*/  @!P0 LDG.E.64 R50, desc[UR60][R32.64+0xc0] ;  /* 0x0000c03c20328981 */ /* 0x000164000c1e1b00 */
.L_x_2666:
[----:B------:R-:W-:Y:S05]  /*3c70*/  BSYNC B1 ;  /* 0x0000000000017941 */ /* 0x000fea0003800000 */
.L_x_2665:
[----:B0----5:R-:W-:Y:S01]  /*3c80*/  IMAD.MOV.U32 R33, RZ, RZ, R52 ;  /* 0x000000ffff217224 */ /* 0x021fe200078e0034 */
[----:B------:R-:W-:Y:S01]  /*3c90*/  BSSY B1, `(.L_x_2667) ;  /* 0x0000043000017945 */ /* 0x000fe20003800000 */
[----:B------:R-:W-:Y:S01]  /*3ca0*/  IMAD.MOV.U32 R32, RZ, RZ, R53 ;  /* 0x000000ffff207224 */ /* 0x000fe200078e0035 */
[----:B------:R-:W-:Y:S01]  /*3cb0*/  CS2R R40, SRZ ;  /* 0x0000000000287805 */ /* 0x000fe2000001ff00 */
[----:B------:R-:W-:Y:S01]  /*3cc0*/  VIADD R36, R225, 0x40 ;  /* 0x00000040e1247836 */ /* 0x000fe20000000000 */
[----:B------:R-:W-:Y:S01]  /*3cd0*/  PRMT R137, R137, 0x5410, R33 ;  /* 0x0000541089897816 */ /* 0x000fe20000000021 */
[----:B------:R-:W-:Y:S01]  /*3ce0*/  IMAD.MOV.U32 R33, RZ, RZ, R60 ;  /* 0x000000ffff217224 */ /* 0x000fe200078e003c */
[----:B------:R-:W-:Y:S01]  /*3cf0*/  PRMT R138, R32, 0x7610, R138 ;  /* 0x00007610208a7816 */ /* 0x000fe2000000008a */
[----:B------:R-:W-:Y:S01]  /*3d00*/  IMAD.MOV.U32 R32, RZ, RZ, R61 ;  /* 0x000000ffff207224 */ /* 0x000fe200078e003d */
[----:B------:R-:W-:Y:S01]  /*3d10*/  ISETP.GE.AND P5, PT, R36, R87, PT ;  /* 0x000000572400720c */ /* 0x000fe20003fa6270 */
[----:B------:R-:W-:Y:S01]  /*3d20*/  IMAD.MOV.U32 R35, RZ, RZ, R48 ;  /* 0x000000ffff237224 */ /* 0x000fe200078e0030 */
[----:B------:R-:W-:Y:S01]  /*3d30*/  CS2R R36, SRZ ;  /* 0x0000000000247805 */ /* 0x000fe2000001ff00 */
[----:B------:R-:W-:Y:S01]  /*3d40*/  IMAD.MOV.U32 R34, RZ, RZ, R49 ;  /* 0x000000ffff227224 */ /* 0x000fe200078e0031 */
[----:B------:R-:W-:Y:S01]  /*3d50*/  PRMT R142, R33, 0x5410, R32 ;  /* 0x00005410218e7816 */ /* 0x000fe20000000020 */
        /* <DEDUP_REMOVED lines=11> */
[----:B------:R-:W-:Y:S02]  /*3e10*/  CS2R R42, SRZ ;  /* 0x00000000002a7805 */ /* 0x000fe4000001ff00 */
[----:B------:R-:W-:Y:S02]  /*3e20*/  CS2R R46, SRZ ;  /* 0x00000000002e7805 */ /* 0x000fe4000001ff00 */
[----:B------:R-:W-:Y:S01]  /*3e30*/  PRMT R140, R35, 0x5410, R34 ;  /* 0x00005410238c7816 */ /* 0x000fe20000000022 */
[----:B------:R-:W-:Y:S01]  /*3e40*/  IMAD.MOV.U32 R35, RZ, RZ, R50 ;  /* 0x000000ffff237224 */ /* 0x000fe200078e0032 */
[----:B------:R-:W-:Y:S01]  /*3e50*/  PRMT R141, R33, 0x5410, R32 ;  /* 0x00005410218d7816 */ /* 0x000fe20000000020 */
[----:B------:R-:W-:Y:S01]  /*3e60*/  IMAD.MOV.U32 R32, RZ, RZ, R63 ;  /* 0x000000ffff207224 */ /* 0x000fe200078e003f */
[----:B------:R-:W-:-:S02]  /*3e70*/  MOV R34, R51 ;  /* 0x0000003300227202 */ /* 0x000fc40000000f00 */
[----:B------:R-:W-:Y:S02]  /*3e80*/  MOV R33, R62 ;  /* 0x0000003e00217202 */ /* 0x000fe40000000f00 */
        /* <DEDUP_REMOVED lines=35> */
.L_x_2668:
[----:B------:R-:W-:Y:S05]  /*40c0*/  BSYNC B1 ;  /* 0x0000000000017941 */ /* 0x000fea0003800000 */
.L_x_2667:
[----:B------:R-:W2:Y:S01]  /*40d0*/  LDL R11, [R1+0x5c] ;  /* 0x00005c00010b7983 */ /* 0x000ea20000100800 */
[----:B0----5:R-:W-:Y:S01]  /*40e0*/  IMAD.MOV.U32 R12, RZ, RZ, R32 ;  /* 0x000000ffff0c7224 */ /* 0x021fe200078e0020 */
[----:B--2---:R-:W-:Y:S01]  /*40f0*/  R2UR UR4, R11 ;  /* 0x000000000b0472ca */ /* 0x004fe200000e0000 */
[----:B------:R-:W-:-:S05]  /*4100*/  IMAD.MOV.U32 R11, RZ, RZ, R33 ;  /* 0x000000ffff0b7224 */ /* 0x000fca00078e0021 */
[----:B------:R-:W-:Y:S01]  /*4110*/  PRMT R81, R12, 0x5410, R11 ;  /* 0x000054100c517816 */ /* 0x000fe2000000000b */
[----:B------:R-:W-:Y:S01]  /*4120*/  IMAD.MOV.U32 R11, RZ, RZ, R37 ;  /* 0x000000ffff0b7224 */ /* 0x000fe200078e0025 */
[----:B------:R-:W-:-:S04]  /*4130*/  MOV R12, R36 ;  /* 0x00000024000c7202 */ /* 0x000fc80000000f00 */
        /* <DEDUP_REMOVED lines=9> */
[----:B------:R-:W-:Y:S02]  /*41d0*/  IMAD.MOV.U32 R12, RZ, RZ, R34 ;  /* 0x000000ffff0c7224 */ /* 0x000fe400078e0022 */
[----:B------:R-:W-:-:S05]  /*41e0*/  IMAD.MOV.U32 R11, RZ, RZ, R35 ;  /* 0x000000ffff0b7224 */ /* 0x000fca00078e0023 */
        /* <DEDUP_REMOVED lines=11> */
[----:B------:R-:W-:-:S05]  /*42a0*/  IMAD.MOV.U32 R11, RZ, RZ, R47 ;  /* 0x000000ffff0b7224 */ /* 0x000fca00078e002f */
[----:B------:R-:W-:Y:S01]  /*42b0*/  PRMT R139, R139, 0x5410, R11 ;  /* 0x000054108b8b7816 */ /* 0x000fe2000000000b */
[----:B------:R-:W-:Y:S06]  /*42c0*/  @!P0 BRA `(.L_x_2669) ;  /* 0x0000000000048947 */ /* 0x000fec0003800000 */
[----:B------:R-:W-:Y:S01]  /*42d0*/  BPT.TRAP 0x1 ;  /* 0x000000040000795c */ /* 0x000fe20000300000 */
.L_x_2669:
[----:B------:R-:W-:Y:S01]  /*42e0*/  IMAD R88, R213, 0x8, R23 ;  /* 0x00000008d5587824 */ /* 0x000fe200078e0217 */
[----:B------:R-:W-:Y:S01]  /*42f0*/  SHF.L.U32 R89, R229, 0x1f, RZ ;  /* 0x0000001fe5597819 */ /* 0x000fe200000006ff */
[----:B------:R-:W-:Y:S03]  /*4300*/  BSSY B1, `(.L_x_2670) ;  /* 0x0000003000017945 */ /* 0x000fe60003800000 */
[----:B------:R-:W0:Y:S02]  /*4310*/  SYNCS.PHASECHK.TRANS64.TRYWAIT P6, [R88+URZ+0x38890], R89 ;  /* 0x03889059580075a7 */ /* 0x000e2400080c017f */
[----:B0-----:R-:W-:Y:S05]  /*4320*/  @!P6 BRA `(.L_x_2671) ;  /* 0x000002e80090e947 */ /* 0x001fea0003800000 */
.L_x_3062:
[----:B------:R-:W-:Y:S05]  /*4330*/  BSYNC B1 ;  /* 0x0000000000017941 */ /* 0x000fea0003800000 */
.L_x_2670:
[----:B------:R-:W-:-:S03]  /*4340*/  UMOV UR4, 0xffffffff ;  /* 0xffffffff00047882 */ /* 0x000fc60000000000 */
[----:B------:R-:W-:Y:S05]  /*4350*/  BRA.DIV UR4, `(.L_x_2672) ;  /* 0x000002ea04987947 */ /* 0x000fea000b800000 */
[----:B------:R1:W2:Y:S04]  /*4360*/  SHFL.IDX PT, R80, R118, RZ, 0x181f ;  /* 0x00181fff76507589 */ /* 0x0002a800000e0000 */
[----:B------:R1:W3:Y:S02]  /*4370*/  SHFL.IDX PT, R11, R119, RZ, 0x181f ;  /* 0x00181fff770b7589 */ /* 0x0002e400000e0000 */
.L_x_3066:
        /* <DEDUP_REMOVED lines=39> */
[----:B------:R-:W-:Y:S01]  /*45f0*/  MOV R120, R14 ;  /* 0x0000000e00787202 */ /* 0x000fe20000000f00 */
[----:B------:R-:W-:Y:S01]  /*4600*/  FFMA.FTZ R14, R78, R79, R83 ;  /* 0x0000004f4e0e7223 */ /* 0x000fe20000010053 */
[----:B------:R-:W-:-:S03]  /*4610*/  HADD2.F32 R83, -RZ, R149.H0_H0 ;  /* 0x20000095ff537230 */ /* 0x000fc60000004100 */
[--C-:B------:R-:W-:Y:S01]  /*4620*/  HADD2.F32 R79, -RZ, R120.reuse.H1_H1 ;  /* 0x30000078ff4f7230 */ /* 0x100fe20000004100 */
[----:B------:R-:W-:Y:S01]  /*4630*/  F2FP.F16.F32.PACK_AB R12, R14, R12 ;  /* 0x0000000c0e0c723e */ /* 0x000fe200000000ff */
[----:B------:R-:W-:-:S03]  /*4640*/  HADD2.F32 R120, -RZ, R120.H0_H0 ;  /* 0x20000078ff787230 */ /* 0x000fc60000004100 */
[----:B------:R-:W-:-:S04]  /*4650*/  FMUL.FTZ R78, R79, R121 ;  /* 0x000000794f4e7220 */ /* 0x000fc80000410000 */
[C---:B------:R-:W-:Y:S01]  /*4660*/  FFMA.FTZ R78, R120.reuse, R83, -R78 ;  /* 0x00000053784e7223 */ /* 0x040fe2000001084e */
[----:B------:R-:W-:-:S04]  /*4670*/  FMUL.FTZ R120, R120, R121 ;  /* 0x0000007978787220 */ /* 0x000fc80000410000 */
[----:B------:R-:W-:-:S05]  /*4680*/  FFMA.FTZ R120, R79, R83, R120 ;  /* 0x000000534f787223 */ /* 0x000fca0000010078 */
[----:B------:R-:W-:-:S05]  /*4690*/  F2FP.F16.F32.PACK_AB R78, R120, R78 ;  /* 0x0000004e784e723e */ /* 0x000fca00000000ff */
[----:B------:R-:W-:-:S07]  /*46a0*/  IMAD.MOV.U32 R14, RZ, RZ, R78 ;  /* 0x000000ffff0e7224 */ /* 0x000fce00078e004e */
.L_x_2678:
[----:B------:R-:W-:Y:S05]  /*46b0*/  BSYNC B3 ;  /* 0x0000000000037941 */ /* 0x000fea0003800000 */
.L_x_2677:
[----:B---3--:R-:W-:-:S04]  /*46c0*/  LEA R76, P3, R16, R11, 0x1 ;  /* 0x0000000b104c7211 */ /* 0x008fc800078608ff */
[----:B--2---:R-:W-:-:S05]  /*46d0*/  LEA.HI.X R77, R16, R80, R17, 0x1, P3 ;  /* 0x00000050104d7211 */ /* 0x004fca00018f0c11 */
[----:B0-----:R4:W-:Y:S04]  /*46e0*/  ST.E.128 desc[UR60][R76.64], R12 ;  /* 0x0000000c4c007985 */ /* 0x0019e8000c101d3c */
.L_x_2676:
[----:B------:R-:W-:Y:S05]  /*46f0*/  BSYNC B2 ;  /* 0x0000000000027941 */ /* 0x000fea0003800000 */
.L_x_2675:
        /* <DEDUP_REMOVED lines=23> */
[----:B------:R-:W-:Y:S02]  /*4870*/  IMAD.MOV.U32 R77, RZ, RZ, R12 ;  /* 0x000000ffff4d7224 */ /* 0x000fe400078e000c */
[-C--:B------:R-:W-:Y:S01]  /*4880*/  FMUL.FTZ R15, R75, R74.reuse ;  /* 0x0000004a4b0f7220 */ /* 0x080fe20000410000 */
[----:B------:R-:W-:Y:S01]  /*4890*/  F2FP.F16.F32.PACK_AB R13, R73, R13 ;  /* 0x0000000d490d723e */ /* 0x000fe200000000ff */
[----:B------:R-:W-:-:S02]  /*48a0*/  FMUL.FTZ R74, R76, R74 ;  /* 0x0000004a4c4a7220 */ /* 0x000fc40000410000 */
[-C--:B------:R-:W-:Y:S01]  /*48b0*/  FFMA.FTZ R15, R76, R72.reuse, -R15 ;  /* 0x000000484c0f7223 */ /* 0x080fe2000001080f */
[----:B------:R-:W-:Y:S02]  /*48c0*/  HADD2.F32 R76, -RZ, R149.H1_H1 ;  /* 0x30000095ff4c7230 */ /* 0x000fe40000004100 */
[----:B------:R-:W-:Y:S01]  /*48d0*/  FFMA.FTZ R75, R75, R72, R74 ;  /* 0x000000484b4b7223 */ /* 0x000fe2000001004a */
[--C-:B------:R-:W-:Y:S02]  /*48e0*/  HADD2.F32 R12, -RZ, R77.reuse.H1_H1 ;  /* 0x3000004dff0c7230 */ /* 0x100fe40000004100 */
[----:B------:R-:W-:Y:S02]  /*48f0*/  HADD2.F32 R77, -RZ, R77.H0_H0 ;  /* 0x2000004dff4d7230 */ /* 0x000fe40000004100 */
[----:B------:R-:W-:Y:S02]  /*4900*/  HADD2.F32 R72, -RZ, R148.H1_H1 ;  /* 0x30000094ff487230 */ /* 0x000fe40000004100 */
[-C--:B------:R-:W-:Y:S01]  /*4910*/  FMUL.FTZ R74, R12, R76.reuse ;  /* 0x0000004c0c4a7220 */ /* 0x080fe20000410000 */
[----:B------:R-:W-:Y:S01]  /*4920*/  F2FP.F16.F32.PACK_AB R15, R75, R15 ;  /* 0x0000000f4b0f723e */ /* 0x000fe200000000ff */
[----:B------:R-:W-:-:S02]  /*4930*/  FMUL.FTZ R76, R77, R76 ;  /* 0x0000004c4d4c7220 */ /* 0x000fc40000410000 */
[-C--:B------:R-:W-:Y:S01]  /*4940*/  FFMA.FTZ R74, R77, R72.reuse, -R74 ;  /* 0x000000484d4a7223 */ /* 0x080fe2000001084a */
[----:B------:R-:W-:Y:S02]  /*4950*/  HADD2.F32 R77, -RZ, R148.H0_H0 ;  /* 0x20000094ff4d7230 */ /* 0x000fe40000004100 */
[----:B------:R-:W-:Y:S01]  /*4960*/  FFMA.FTZ R12, R12, R72, R76 ;  /* 0x000000480c0c7223 */ /* 0x000fe2000001004c */
[----:B------:R-:W-:Y:S02]  /*4970*/  HADD2.F32 R72, -RZ, R150.H0_H0 ;  /* 0x20000096ff487230 */ /* 0x000fe40000004100 */
[--C-:B------:R-:W-:Y:S02]  /*4980*/  HADD2.F32 R76, -RZ, R14.reuse.H1_H1 ;  /* 0x3000000eff4c7230 */ /* 0x100fe40000004100 */
[----:B------:R-:W-:Y:S01]  /*4990*/  HADD2.F32 R14, -RZ, R14.H0_H0 ;  /* 0x2000000eff0e7230 */ /* 0x000fe20000004100 */
[----:B------:R-:W-:Y:S02]  /*49a0*/  F2FP.F16.F32.PACK_AB R12, R12, R74 ;  /* 0x0000004a0c0c723e */ /* 0x000fe400000000ff */
[----:B------:R-:W-:-:S04]  /*49b0*/  FMUL.FTZ R78, R76, R72 ;  /* 0x000000484c4e7220 */ /* 0x000fc80000410000 */
[C---:B------:R-:W-:Y:S01]  /*49c0*/  FFMA.FTZ R78, R14.reuse, R77, -R78 ;  /* 0x0000004d0e4e7223 */ /* 0x040fe2000001084e */
[----:B------:R-:W-:-:S04]  /*49d0*/  FMUL.FTZ R14, R14, R72 ;  /* 0x000000480e0e7220 */ /* 0x000fc80000410000 */
[----:B------:R-:W-:-:S05]  /*49e0*/  FFMA.FTZ R14, R76, R77, R14 ;  /* 0x0000004d4c0e7223 */ /* 0x000fca000001000e */
[----:B------:R-:W-:-:S07]  /*49f0*/  F2FP.F16.F32.PACK_AB R14, R14, R78 ;  /* 0x0000004e0e0e723e */ /* 0x000fce00000000ff */
.L_x_2682:
[----:B------:R-:W-:Y:S05]  /*4a00*/  BSYNC B3 ;  /* 0x0000000000037941 */ /* 0x000fea0003800000 */
.L_x_2681:
[----:B---3--:R-:W-:-:S04]  /*4a10*/  LEA R72, P3, R212, R11, 0x1 ;  /* 0x0000000bd4487211 */ /* 0x008fc800078608ff */
[----:B--2---:R-:W-:-:S05]  /*4a20*/  LEA.HI.X R73, R212, R80, R215, 0x1, P3 ;  /* 0x00000050d4497211 */ /* 0x004fca00018f0cd7 */
[----:B0-----:R0:W-:Y:S04]  /*4a30*/  ST.E.128 desc[UR60][R72.64], R12 ;  /* 0x0000000c48007985 */ /* 0x0011e8000c101d3c */
.L_x_2680:
[----:B------:R-:W-:Y:S05]  /*4a40*/  BSYNC B2 ;  /* 0x0000000000027941 */ /* 0x000fea0003800000 */
.L_x_2679:
        /* <DEDUP_REMOVED lines=50> */
.L_x_2686:
[----:B------:R-:W-:Y:S05]  /*4d70*/  BSYNC B3 ;  /* 0x0000000000037941 */ /* 0x000fea0003800000 */
.L_x_2685:
[----:B---3--:R-:W-:-:S04]  /*4d80*/  LEA R68, P3, R19, R11, 0x1 ;  /* 0x0000000b13447211 */ /* 0x008fc800078608ff */
[----:B--2---:R-:W-:-:S05]  /*4d90*/  LEA.HI.X R69, R19, R80, R219, 0x1, P3 ;  /* 0x0000005013457211 */ /* 0x004fca00018f0cdb */
[----:B----4-:R0:W-:Y:S04]  /*4da0*/  ST.E.128 desc[UR60][R68.64], R12 ;  /* 0x0000000c44007985 */ /* 0x0101e8000c101d3c */
.L_x_2684:
[----:B------:R-:W-:Y:S05]  /*4db0*/  BSYNC B2 ;  /* 0x0000000000027941 */ /* 0x000fea0003800000 */
.L_x_2683:
        /* <DEDUP_REMOVED lines=18> */
[-C--:B------:R-:W-:Y:S01]  /*4ee0*/  FFMA.FTZ R65, R69, R68.reuse, -R65 ;  /* 0x0000004445417223 */ /* 0x080fe20000010841 */
[----:B------:R-:W-:Y:S02]  /*4ef0*/  IMAD.MOV.U32 R69, RZ, RZ, R12 ;  /* 0x000000ffff457224 */ /* 0x000fe400078e000c */
[----:B------:R-:W-:Y:S01]  /*4f00*/  FFMA.FTZ R13, R67, R68, R13 ;  /* 0x00000044430d7223 */ /* 0x000fe2000001000d */
[----:B------:R-:W-:Y:S02]  /*4f10*/  IMAD.MOV.U32 R67, RZ, RZ, R15 ;  /* 0x000000ffff437224 */ /* 0x000fe400078e000f */
[----:B------:R-:W-:Y:S02]  /*4f20*/  HADD2.F32 R68, -RZ, R64.H0_H0 ;  /* 0x20000040ff447230 */ /* 0x000fe40000004100 */
[----:B------:R-:W-:Y:S01]  /*4f30*/  HADD2.F32 R12, -RZ, R69.H1_H1 ;  /* 0x30000045ff0c7230 */ /* 0x000fe20000004100 */
[----:B------:R-:W-:Y:S01]  /*4f40*/  F2FP.F16.F32.PACK_AB R13, R13, R65 ;  /* 0x000000410d0d723e */ /* 0x000fe200000000ff */
[----:B------:R-:W-:-:S02]  /*4f50*/  HADD2.F32 R15, -RZ, R67.H1_H1 ;  /* 0x30000043ff0f7230 */ /* 0x000fc40000004100 */
[----:B------:R-:W-:Y:S02]  /*4f60*/  HADD2.F32 R67, -RZ, R67.H0_H0 ;  /* 0x20000043ff437230 */ /* 0x000fe40000004100 */
        /* <DEDUP_REMOVED lines=22> */
.L_x_2688:
[----:B------:R-:W-:Y:S05]  /*50d0*/  BSYNC B2 ;  /* 0x0000000000027941 */ /* 0x000fea0003800000 */
.L_x_2687:
[----:B---3--:R-:W-:-:S04]  /*50e0*/  LEA R64, P3, R22, R11, 0x1 ;  /* 0x0000000b16407211 */ /* 0x008fc800078608ff */
[----:B--2---:R-:W-:-:S05]  /*50f0*/  LEA.HI.X R65, R22, R80, R218, 0x1, P3 ;  /* 0x0000005016417211 */ /* 0x004fca00018f0cda */
[----:B----4-:R0:W-:Y:S04]  /*5100*/  ST.E.128 desc[UR60][R64.64], R12 ;  /* 0x0000000c40007985 */ /* 0x0101e8000c101d3c */
.L_x_2674:
[----:B------:R-:W-:Y:S05]  /*5110*/  BSYNC B1 ;  /* 0x0000000000017941 */ /* 0x000fea0003800000 */
.L_x_2673:
[----:B------:R-:W-:-:S03]  /*5120*/  UMOV UR4, 0xffffffff ;  /* 0xffffffff00047882 */ /* 0x000fc60000000000 */
[----:B------:R-:W-:Y:S05]  /*5130*/  BRA.DIV UR4, `(.L_x_2689) ;  /* 0x000002de046c7947 */ /* 0x000fea000b800000 */
[----:B0-----:R0:W0:Y:S04]  /*5140*/  SHFL.IDX PT, R64, R118, 0x1, 0x181f ;  /* 0x00381f0076407f89 */ /* 0x00102800000e0000 */
[----:B---3--:R3:W0:Y:S02]  /*5150*/  SHFL.IDX PT, R11, R119, 0x1, 0x181f ;  /* 0x00381f00770b7f89 */ /* 0x00862400000e0000 */
.L_x_3070:
        /* <DEDUP_REMOVED lines=53> */
.L_x_2695:
[----:B------:R-:W-:Y:S05]  /*54b0*/  BSYNC B3 ;  /* 0x0000000000037941 */ /* 0x000fea0003800000 */
.L_x_2694:
[----:B0-----:R-:W-:-:S04]  /*54c0*/  LEA R60, P3, R16, R11, 0x1 ;  /* 0x0000000b103c7211 */ /* 0x001fc800078608ff */
[----:B------:R-:W-:-:S05]  /*54d0*/  LEA.HI.X R61, R16, R64, R17, 0x1, P3 ;  /* 0x00000040103d7211 */ /* 0x000fca00018f0c11 */
[----:B------:R0:W-:Y:S04]  /*54e0*/  ST.E.128 desc[UR60][R60.64], R12 ;  /* 0x0000000c3c007985 */ /* 0x0001e8000c101d3c */
.L_x_2693:
[----:B------:R-:W-:Y:S05]  /*54f0*/  BSYNC B2 ;  /* 0x0000000000027941 */ /* 0x000fea0003800000 */
.L_x_2692:
        /* <DEDUP_REMOVED lines=51> */
.L_x_2699:
[----:B------:R-:W-:Y:S05]  /*5830*/  BSYNC B3 ;  /* 0x0000000000037941 */ /* 0x000fea0003800000 */
.L_x_2698:
[----:B------:R-:W-:-:S04]  /*5840*/  LEA R56, P3, R212, R11, 0x1 ;  /* 0x0000000bd4387211 */ /* 0x000fc800078608ff */
[----:B------:R-:W-:-:S05]  /*5850*/  LEA.HI.X R57, R212, R64, R215, 0x1, P3 ;  /* 0x00000040d4397211 */ /* 0x000fca00018f0cd7 */
[----:B----4-:R0:W-:Y:S04]  /*5860*/  ST.E.128 desc[UR60][R56.64], R12 ;  /* 0x0000000c38007985 */ /* 0x0101e8000c101d3c */
.L_x_2697:
[----:B------:R-:W-:Y:S05]  /*5870*/  BSYNC B2 ;  /* 0x0000000000027941 */ /* 0x000fea0003800000 */
.L_x_2696:
        /* <DEDUP_REMOVED lines=48> */
[----:B------:R-:W-:-:S03]  /*5b80*/  IMAD.MOV.U32 R15, RZ, RZ, R55 ;  /* 0x000000ffff0f7224 */ /* 0x000fc600078e0037 */
[----:B------:R-:W-:-:S05]  /*5b90*/  FFMA.FTZ R14, R53, R138, R14 ;  /* 0x0000008a350e7223 */ /* 0x000fca000001000e */
[----:B------:R-:W-:-:S07]  /*5ba0*/  F2FP.F16.F32.PACK_AB R14, R14, R54 ;  /* 0x000000360e0e723e */ /* 0x000fce00000000ff */
.L_x_2703:
[----:B------:R-:W-:Y:S05]  /*5bb0*/  BSYNC B3 ;  /* 0x0000000000037941 */ /* 0x000fea0003800000 */
.L_x_2702:
[----:B------:R-:W-:-:S04]  /*5bc0*/  LEA R52, P3, R19, R11, 0x1 ;  /* 0x0000000b13347211 */ /* 0x000fc800078608ff */
[----:B------:R-:W-:-:S05]  /*5bd0*/  LEA.HI.X R53, R19, R64, R219, 0x1, P3 ;  /* 0x0000004013357211 */ /* 0x000fca00018f0cdb */
[----:B----4-:R0:W-:Y:S04]  /*5be0*/  ST.E.128 desc[UR60][R52.64], R12 ;  /* 0x0000000c34007985 */ /* 0x0101e8000c101d3c */
.L_x_2701:
[----:B------:R-:W-:Y:S05]  /*5bf0*/  BSYNC B2 ;  /* 0x0000000000027941 */ /* 0x000fea0003800000 */
.L_x_2700:
        /* <DEDUP_REMOVED lines=46> */
[----:B------:R-:W-:Y:S01]  /*5ee0*/  MOV R12, R15 ;  /* 0x0000000f000c7202 */ /* 0x000fe20000000f00 */
[----:B------:R-:W-:-:S03]  /*5ef0*/  IMAD.MOV.U32 R15, RZ, RZ, R48 ;  /* 0x000000ffff0f7224 */ /* 0x000fc600078e0030 */
[----:B------:R-:W-:Y:S01]  /*5f00*/  F2FP.F16.F32.PACK_AB R135, R135, R13 ;  /* 0x0000000d8787723e */ /* 0x000fe200000000ff */
[----:B------:R-:W-:-:S04]  /*5f10*/  IMAD.MOV.U32 R13, RZ, RZ, R52 ;  /* 0x000000ffff0d7224 */ /* 0x000fc800078e0034 */
[----:B------:R-:W-:-:S07]  /*5f20*/  IMAD.MOV.U32 R14, RZ, RZ, R135 ;  /* 0x000000ffff0e7224 */ /* 0x000fce00078e0087 */
.L_x_2705:
[----:B------:R-:W-:Y:S05]  /*5f30*/  BSYNC B2 ;  /* 0x0000000000027941 */ /* 0x000fea0003800000 */
.L_x_2704:
[----:B------:R-:W-:-:S04]  /*5f40*/  LEA R48, P3, R22, R11, 0x1 ;  /* 0x0000000b16307211 */ /* 0x000fc800078608ff */
[----:B------:R-:W-:-:S05]  /*5f50*/  LEA.HI.X R49, R22, R64, R218, 0x1, P3 ;  /* 0x0000004016317211 */ /* 0x000fca00018f0cda */
[----:B----4-:R0:W-:Y:S04]  /*5f60*/  ST.E.128 desc[UR60][R48.64], R12 ;  /* 0x0000000c30007985 */ /* 0x0101e8000c101d3c */
.L_x_2691:
[----:B------:R-:W-:Y:S05]  /*5f70*/  BSYNC B1 ;  /* 0x0000000000017941 */ /* 0x000fea0003800000 */
.L_x_2690:
[----:B------:R-:W-:-:S03]  /*5f80*/  UMOV UR4, 0xffffffff ;  /* 0xffffffff00047882 */ /* 0x000fc60000000000 */
[----:B------:R-:W-:Y:S05]  /*5f90*/  BRA.DIV UR4, `(.L_x_2706) ;  /* 0x000002d204207947 */ /* 0x000fea000b800000 */
[----:B01----:R-:W0:Y:S04]  /*5fa0*/  SHFL.IDX PT, R118, R118, 0x2, 0x181f ;  /* 0x00581f0076767f89 */ /* 0x003e2800000e0000 */
[----:B---3--:R-:W1:Y:S02]  /*5fb0*/  SHFL.IDX PT, R119, R119, 0x2, 0x181f ;  /* 0x00581f0077777f89 */ /* 0x008e6400000e0000 */
.L_x_3074:
        /* <DEDUP_REMOVED lines=44> */
[----:B------:R-:W-:Y:S02]  /*6280*/  IMAD.MOV.U32 R13, RZ, RZ, R46 ;  /* 0x000000ffff0d7224 */ /* 0x000fe400078e002e */
[----:B------:R-:W-:Y:S01]  /*6290*/  F2FP.F16.F32.PACK_AB R44, R137, R44 ;  /* 0x0000002c892c723e */ /* 0x000fe200000000ff */
[-C--:B------:R-:W-:Y:S01]  /*62a0*/  FMUL.FTZ R12, R14, R139.reuse ;  /* 0x0000008b0e0c7220 */ /* 0x080fe20000410000 */
[----:B------:R-:W-:-:S03]  /*62b0*/  FMUL.FTZ R139, R11, R139 ;  /* 0x0000008b0b8b7220 */ /* 0x000fc60000410000 */
[-C--:B------:R-:W-:Y:S01]  /*62c0*/  FFMA.FTZ R12, R11, R136.reuse, -R12 ;  /* 0x000000880b0c7223 */ /* 0x080fe2000001080c */
[----:B------:R-:W-:-:S05]  /*62d0*/  FFMA.FTZ R139, R14, R136, R139 ;  /* 0x000000880e8b7223 */ /* 0x000fca000001008b */
[----:B------:R-:W-:Y:S01]  /*62e0*/  F2FP.F16.F32.PACK_AB R139, R139, R12 ;  /* 0x0000000c8b8b723e */ /* 0x000fe200000000ff */
[----:B------:R-:W-:-:S03]  /*62f0*/  IMAD.MOV.U32 R12, RZ, RZ, R44 ;  /* 0x000000ffff0c7224 */ /* 0x000fc600078e002c */
[----:B------:R-:W-:-:S07]  /*6300*/  MOV R14, R139 ;  /* 0x0000008b000e7202 */ /* 0x000fce0000000f00 */
.L_x_2711:
[----:B------:R-:W-:Y:S05]  /*6310*/  BSYNC B2 ;  /* 0x0000000000027941 */ /* 0x000fea0003800000 */
.L_x_2710:
[----:B-1----:R-:W-:-:S04]  /*6320*/  LEA R44, P3, R16, R119, 0x1 ;  /* 0x00000077102c7211 */ /* 0x002fc800078608ff */
[----:B0-----:R-:W-:-:S05]  /*6330*/  LEA.HI.X R45, R16, R118, R17, 0x1, P3 ;  /* 0x00000076102d7211 */ /* 0x001fca00018f0c11 */
[----:B----4-:R3:W-:Y:S04]  /*6340*/  ST.E.128 desc[UR60][R44.64], R12 ;  /* 0x0000000c2c007985 */ /* 0x0107e8000c101d3c */
.L_x_2709:
[----:B------:R-:W-:Y:S05]  /*6350*/  BSYNC B1 ;  /* 0x0000000000017941 */ /* 0x000fea0003800000 */
.L_x_2708:
        /* <DEDUP_REMOVED lines=49> */
[----:B------:R-:W-:-:S02]  /*6670*/  FFMA.FTZ R15, R14, R132, -R15 ;  /* 0x000000840e0f7223 */ /* 0x000fc4000001080f */
[----:B------:R-:W-:Y:S01]  /*6680*/  MOV R12, R11 ;  /* 0x0000000b000c7202 */ /* 0x000fe20000000f00 */
[----:B------:R-:W-:Y:S01]  /*6690*/  FFMA.FTZ R133, R13, R132, R133 ;  /* 0x000000840d857223 */ /* 0x000fe20000010085 */
[----:B------:R-:W-:-:S04]  /*66a0*/  IMAD.MOV.U32 R13, RZ, RZ, R42 ;  /* 0x000000ffff0d7224 */ /* 0x000fc800078e002a */
[----:B------:R-:W-:-:S05]  /*66b0*/  F2FP.F16.F32.PACK_AB R15, R133, R15 ;  /* 0x0000000f850f723e */ /* 0x000fca00000000ff */
[----:B------:R-:W-:Y:S02]  /*66c0*/  IMAD.MOV.U32 R14, RZ, RZ, R15 ;  /* 0x000000ffff0e7224 */ /* 0x000fe400078e000f */
[----:B------:R-:W-:-:S07]  /*66d0*/  IMAD.MOV.U32 R15, RZ, RZ, R41 ;  /* 0x000000ffff0f7224 */ /* 0x000fce00078e0029 */
.L_x_2715:
[----:B------:R-:W-:Y:S05]  /*66e0*/  BSYNC B2 ;  /* 0x0000000000027941 */ /* 0x000fea0003800000 */
.L_x_2714:
[----:B----4-:R0:W-:Y:S02]  /*66f0*/  ST.E.128 desc[UR60][R44.64], R12 ;  /* 0x0000000c2c007985 */ /* 0x0101e4000c101d3c */
.L_x_2713:
[----:B------:R-:W-:Y:S05]  /*6700*/  BSYNC B1 ;  /* 0x0000000000017941 */ /* 0x000fea0003800000 */
.L_x_2712:
        /* <DEDUP_REMOVED lines=37> */
[----:B------:R-:W-:Y:S01]  /*6960*/  HADD2.F32 R14, -RZ, R14.H0_H0 ;  /* 0x2000000eff0e7230 */ /* 0x000fe20000004100 */
[----:B------:R-:W-:Y:S01]  /*6970*/  F2FP.F16.F32.PACK_AB R37, R38, R37 ;  /* 0x000000252625723e */ /* 0x000fe200000000ff */
[----:B------:R-:W-:-:S02]  /*6980*/  HADD2.F32 R11, -RZ, R128.H0_H0 ;  /* 0x20000080ff0b7230 */ /* 0x000fc40000004100 */
[-C--:B------:R-:W-:Y:S01]  /*6990*/  FMUL.FTZ R13, R39, R129.reuse ;  /* 0x00000081270d7220 */ /* 0x080fe20000410000 */
[----:B------:R-:W-:Y:S02]  /*69a0*/  HADD2.F32 R128, -RZ, R128.H1_H1 ;  /* 0x30000080ff807230 */ /* 0x000fe40000004100 */
[----:B------:R-:W-:Y:S01]  /*69b0*/  FMUL.FTZ R129, R14, R129 ;  /* 0x000000810e817220 */ /* 0x000fe20000410000 */
[-C--:B------:R-:W-:Y:S01]  /*69c0*/  FFMA.FTZ R42, R12, R11.reuse, -R42 ;  /* 0x0000000b0c2a7223 */ /* 0x080fe2000001082a */
[----:B------:R-:W-:Y:S01]  /*69d0*/  FFMA.FTZ R43, R15, R11, R43 ;  /* 0x0000000b0f2b7223 */ /* 0x000fe2000001002b */
[-C--:B------:R-:W-:Y:S01]  /*69e0*/  FFMA.FTZ R13, R14, R128.reuse, -R13 ;  /* 0x000000800e0d7223 */ /* 0x080fe2000001080d */
[----:B------:R-:W-:Y:S01]  /*69f0*/  FFMA.FTZ R129, R39, R128, R129 ;  /* 0x0000008027817223 */ /* 0x000fe20000010081 */
[----:B------:R-:W-:Y:S02]  /*6a00*/  IMAD.MOV.U32 R15, RZ, RZ, R37 ;  /* 0x000000ffff0f7224 */ /* 0x000fe400078e0025 */
[----:B------:R-:W-:-:S02]  /*6a10*/  F2FP.F16.F32.PACK_AB R12, R43, R42 ;  /* 0x0000002a2b0c723e */ /* 0x000fc400000000ff */
[----:B------:R-:W-:Y:S02]  /*6a20*/  F2FP.F16.F32.PACK_AB R14, R129, R13 ;  /* 0x0000000d810e723e */ /* 0x000fe400000000ff */
[----:B------:R-:W-:-:S07]  /*6a30*/  MOV R13, R36 ;  /* 0x00000024000d7202 */ /* 0x000fce0000000f00 */
.L_x_2719:
[----:B------:R-:W-:Y:S05]  /*6a40*/  BSYNC B2 ;  /* 0x0000000000027941 */ /* 0x000fea0003800000 */
.L_x_2718:
[----:B---3--:R0:W-:Y:S02]  /*6a50*/  ST.E.128 desc[UR60][R40.64], R12 ;  /* 0x0000000c28007985 */ /* 0x0081e4000c101d3c */
.L_x_2717:
[----:B------:R-:W-:Y:S05]  /*6a60*/  BSYNC B1 ;  /* 0x0000000000017941 */ /* 0x000fea0003800000 */
.L_x_2716:
        /* <DEDUP_REMOVED lines=8> */
[----:B------:R-:W-:Y:S02]  /*6af0*/  SHF.R.U64 R11, R32, 0x10, R33 ;  /* 0x00000010200b7819 */ /* 0x000fe40000001221 */
[----:B------:R-:W-:Y:S02]  /*6b00*/  SHF.R.U64 R38, R34, 0x10, R35 ;  /* 0x0000001022267819 */ /* 0x000fe40000001223 */
[----:B------:R-:W-:Y:S01]  /*6b10*/  SHF.R.U32.HI R32, RZ, 0x10, R33 ;  /* 0x00000010ff207819 */ /* 0x000fe20000011621 */
[----:B---3--:R-:W-:Y:S01]  /*6b20*/  IMAD.MOV.U32 R33, RZ, RZ, R13 ;  /* 0x000000ffff217224 */ /* 0x008fe200078e000d */
[----:B------:R-:W-:Y:S01]  /*6b30*/  SHF.R.U32.HI R35, RZ, 0x10, R35 ;  /* 0x00000010ff237819 */ /* 0x000fe20000011623 */
[----:B------:R-:W-:Y:S02]  /*6b40*/  HADD2.F32 R40, -RZ, R38.H0_H0 ;  /* 0x20000026ff287230 */ /* 0x000fe40000004100 */
[----:B------:R-:W-:Y:S02]  /*6b50*/  HADD2.F32 R34, -RZ, R11.H0_H0 ;  /* 0x2000000bff227230 */ /* 0x000fe40000004100 */
[----:B------:R-:W-:-:S02]  /*6b60*/  HADD2.F32 R38, -RZ, R35.H0_H0 ;  /* 0x20000023ff267230 */ /* 0x000fc40000004100 */
[--C-:B------:R-:W-:Y:S02]  /*6b70*/  HADD2.F32 R13, -RZ, R33.reuse.H1_H1 ;  /* 0x30000021ff0d7230 */ /* 0x100fe40000004100 */
[----:B------:R-:W-:Y:S02]  /*6b80*/  HADD2.F32 R35, -RZ, R33.H0_H0 ;  /* 0x20000021ff237230 */ /* 0x000fe40000004100 */
[--C-:B------:R-:W-:Y:S02]  /*6b90*/  HADD2.F32 R11, -RZ, R15.reuse.H1_H1 ;  /* 0x3000000fff0b7230 */ /* 0x100fe40000004100 */
[-C--:B------:R-:W-:Y:S01]  /*6ba0*/  FMUL.FTZ R42, R13, R40.reuse ;  /* 0x000000280d2a7220 */ /* 0x080fe20000410000 */
[----:B------:R-:W-:Y:S02]  /*6bb0*/  HADD2.F32 R33, -RZ, R15.H0_H0 ;  /* 0x2000000fff217230 */ /* 0x000fe40000004100 */
[----:B------:R-:W-:Y:S01]  /*6bc0*/  FMUL.FTZ R44, R35, R40 ;  /* 0x00000028232c7220 */ /* 0x000fe20000410000 */
[----:B------:R-:W-:-:S02]  /*6bd0*/  HADD2.F32 R32, -RZ, R32.H0_H0 ;  /* 0x20000020ff207230 */ /* 0x000fc40000004100 */
[----:B------:R-:W-:Y:S01]  /*6be0*/  FMUL.FTZ R40, R11, R38 ;  /* 0x000000260b287220 */ /* 0x000fe20000410000 */
[----:B------:R-:W-:Y:S01]  /*6bf0*/  FFMA.FTZ R15, R35, R34, -R42 ;  /* 0x00000022230f7223 */ /* 0x000fe2000001082a */
[----:B------:R-:W-:Y:S01]  /*6c00*/  FMUL.FTZ R38, R33, R38 ;  /* 0x0000002621267220 */ /* 0x000fe20000410000 */
[----:B------:R-:W-:Y:S01]  /*6c10*/  FFMA.FTZ R34, R13, R34, R44 ;  /* 0x000000220d227223 */ /* 0x000fe2000001002c */
[-C--:B------:R-:W-:Y:S01]  /*6c20*/  FFMA.FTZ R33, R33, R32.reuse, -R40 ;  /* 0x0000002021217223 */ /* 0x080fe20000010828 */
[----:B------:R-:W-:Y:S02]  /*6c30*/  HADD2.F32 R13, -RZ, R82.H0_H0 ;  /* 0x20000052ff0d7230 */ /* 0x000fe40000004100 */
[----:B------:R-:W-:Y:S01]  /*6c40*/  FFMA.FTZ R32, R11, R32, R38 ;  /* 0x000000200b207223 */ /* 0x000fe20000010026 */
[--C-:B------:R-:W-:Y:S02]  /*6c50*/  HADD2.F32 R38, -RZ, R12.reuse.H1_H1 ;  /* 0x3000000cff267230 */ /* 0x100fe40000004100 */
[----:B------:R-:W-:-:S02]  /*6c60*/  HADD2.F32 R40, -RZ, R12.H0_H0 ;  /* 0x2000000cff287230 */ /* 0x000fc40000004100 */
[----:B------:R-:W-:Y:S02]  /*6c70*/  HADD2.F32 R35, -RZ, R82.H1_H1 ;  /* 0x30000052ff237230 */ /* 0x000fe40000004100 */
[-C--:B------:R-:W-:Y:S01]  /*6c80*/  FMUL.FTZ R39, R38, R13.reuse ;  /* 0x0000000d26277220 */ /* 0x080fe20000410000 */
[--C-:B------:R-:W-:Y:S02]  /*6c90*/  HADD2.F32 R12, -RZ, R14.reuse.H1_H1 ;  /* 0x3000000eff0c7230 */ /* 0x100fe40000004100 */
[----:B------:R-:W-:Y:S01]  /*6ca0*/  FMUL.FTZ R13, R40, R13 ;  /* 0x0000000d280d7220 */ /* 0x000fe20000410000 */
[--C-:B------:R-:W-:Y:S02]  /*6cb0*/  HADD2.F32 R11, -RZ, R81.reuse.H0_H0 ;  /* 0x20000051ff0b7230 */ /* 0x100fe40000004100 */
[----:B------:R-:W-:Y:S02]  /*6cc0*/  HADD2.F32 R14, -RZ, R14.H0_H0 ;  /* 0x2000000eff0e7230 */ /* 0x000fe40000004100 */
[----:B------:R-:W-:Y:S01]  /*6cd0*/  FMUL.FTZ R41, R12, R35 ;  /* 0x000000230c297220 */ /* 0x000fe20000410000 */
[----:B------:R-:W-:-:S02]  /*6ce0*/  HADD2.F32 R81, -RZ, R81.H1_H1 ;  /* 0x30000051ff517230 */ /* 0x000fc40000004100 */
[-C--:B------:R-:W-:Y:S01]  /*6cf0*/  FFMA.FTZ R39, R40, R11.reuse, -R39 ;  /* 0x0000000b28277223 */ /* 0x080fe20000010827 */
[----:B------:R-:W-:Y:S01]  /*6d00*/  FFMA.FTZ R38, R38, R11, R13 ;  /* 0x0000000b26267223 */ /* 0x000fe2000001000d */
[----:B------:R-:W-:Y:S01]  /*6d10*/  FMUL.FTZ R35, R14, R35 ;  /* 0x000000230e237220 */ /* 0x000fe20000410000 */
[----:B------:R-:W-:Y:S01]  /*6d20*/  F2FP.F16.F32.PACK_AB R13, R34, R15 ;  /* 0x0000000f220d723e */ /* 0x000fe200000000ff */
[----:B------:R-:W-:Y:S01]  /*6d30*/  FFMA.FTZ R41, R14, R81, -R41 ;  /* 0x000000510e297223 */ /* 0x000fe20000010829 */
[----:B------:R-:W-:Y:S01]  /*6d40*/  F2FP.F16.F32.PACK_AB R15, R32, R33 ;  /* 0x00000021200f723e */ /* 0x000fe200000000ff */
[----:B------:R-:W-:Y:S01]  /*6d50*/  FFMA.FTZ R12, R12, R81, R35 ;  /* 0x000000510c0c7223 */ /* 0x000fe20000010023 */
[----:B------:R-:W-:-:S04]  /*6d60*/  F2FP.F16.F32.PACK_AB R38, R38, R39 ;  /* 0x000000272626723e */ /* 0x000fc800000000ff */
[----:B------:R-:W-:Y:S01]  /*6d70*/  F2FP.F16.F32.PACK_AB R14, R12, R41 ;  /* 0x000000290c0e723e */ /* 0x000fe200000000ff */
[----:B------:R-:W-:-:S07]  /*6d80*/  IMAD.MOV.U32 R12, RZ, RZ, R38 ;  /* 0x000000ffff0c7224 */ /* 0x000fce00078e0026 */
.L_x_2721:
[----:B------:R-:W-:Y:S05]  /*6d90*/  BSYNC B1 ;  /* 0x0000000000017941 */ /* 0x000fea0003800000 */
.L_x_2720:
[----:B---3--:R0:W-:Y:S01]  /*6da0*/  ST.E.128 desc[UR60][R36.64], R12 ;  /* 0x0000000c24007985 */ /* 0x0081e2000c101d3c */
[----:B------:R-:W-:Y:S05]  /*6db0*/  BRA `(.L_x_2707) ;  /* 0x0000004400307947 */ /* 0x000fea0003800000 */
.L_x_2662:
        /* <DEDUP_REMOVED lines=14> */
[----:B------:R-:W-:Y:S02]  /*6ea0*/  ISETP.GE.AND P4, PT, R16, R111, PT ;  /* 0x0000006f1000720c */ /* 0x000fe40003f86270 */
[----:B------:R-:W-:Y:S02]  /*6eb0*/  CS2R R38, SRZ ;  /* 0x0000000000267805 */ /* 0x000fe4000001ff00 */
[----:B------:R-:W-:Y:S02]  /*6ec0*/  IADD3.X R33, R11, R6, RZ, P0, !PT ;  /* 0x000000060b217210 */ /* 0x000fe400007fe4ff */
[----:B------:R-:W-:Y:S02]  /*6ed0*/  CS2R R36, SRZ ;  /* 0x0000000000247805 */ /* 0x000fe4000001ff00 */
[----:B------:R-:W-:-:S02]  /*6ee0*/  LEA R40, P5, R32, UR4, 0x1 ;  /* 0x0000000420287c11 */ /* 0x000fc4000f8a08ff */
[----:B------:R-:W-:Y:S02]  /*6ef0*/  CS2R R34, SRZ ;  /* 0x0000000000227805 */ /* 0x000fe4000001ff00 */
[----:B------:R-:W-:Y:S02]  /*6f00*/  ISETP.GE.AND P0, PT, R214, R111, PT ;  /* 0x0000006fd600720c */ /* 0x000fe40003f06270 */
[----:B------:R-:W-:Y:S01]  /*6f10*/  LEA.HI.X R41, R32, UR5, R33, 0x1, P5 ;  /* 0x0000000520297c11 */ /* 0x000fe2000a8f0c21 */
[----:B------:R-:W-:Y:S01]  /*6f20*/  ULDC.64 UR4, c[0x0][0x400] ;  /* 0x0001000000047ab9 */ /* 0x000fe20000000a00 */
[----:B------:R-:W-:Y:S02]  /*6f30*/  IADD3 R42, P5, R92, R12, RZ ;  /* 0x0000000c5c2a7210 */ /* 0x000fe40007fbe0ff */
[----:B------:R-:W-:Y:S02]  /*6f40*/  CS2R R32, SRZ ;  /* 0x0000000000207805 */ /* 0x000fe4000001ff00 */
[----:B------:R-:W-:Y:S01]  /*6f50*/  CS2R R46, SRZ ;  /* 0x00000000002e7805 */ /* 0x000fe2000001ff00 */
[----:B------:R-:W5:Y:S01]  /*6f60*/  @!P4 LDG.E.128 R36, desc[UR60][R40.64] ;  /* 0x0000003c2824c981 */ /* 0x000f62000c1e1d00 */
[----:B------:R-:W-:Y:S01]  /*6f70*/  IMAD.X R43, R80, 0x1, R8, P5 ;  /* 0x00000001502b7824 */ /* 0x000fe200028e0608 */
[----:B------:R-:W-:-:S02]  /*6f80*/  LEA R48, P5, R42, UR4, 0x1 ;  /* 0x000000042a307c11 */ /* 0x000fc4000f8a08ff */
[----:B------:R-:W-:Y:S01]  /*6f90*/  CS2R R44, SRZ ;  /* 0x00000000002c7805 */ /* 0x000fe2000001ff00 */
[----:B------:R0:W5:Y:S01]  /*6fa0*/  @!P0 LDG.E.128 R32, desc[UR60][R40.64+0x80] ;  /* 0x0000803c28208981 */ /* 0x000162000c1e1d00 */
[----:B------:R-:W-:Y:S02]  /*6fb0*/  LEA.HI.X R49, R42, UR5, R43, 0x1, P5 ;  /* 0x000000052a317c11 */ /* 0x000fe4000a8f0c2b */
[----:B------:R-:W-:-:S03]  /*6fc0*/  CS2R R42, SRZ ;  /* 0x00000000002a7805 */ /* 0x000fc6000001ff00 */
[----:B------:R1:W5:Y:S01]  /*6fd0*/  @!P4 LDG.E.128 R44, desc[UR60][R48.64] ;  /* 0x0000003c302cc981 */ /* 0x000362000c1e1d00 */
[----:B0-----:R-:W-:-:S06]  /*6fe0*/  CS2R R40, SRZ ;  /* 0x0000000000287805 */ /* 0x001fcc000001ff00 */
[----:B------:R1:W5:Y:S02]  /*6ff0*/  @!P0 LDG.E.128 R40, desc[UR60][R48.64+0x80] ;  /* 0x0000803c30288981 */ /* 0x000364000c1e1d00 */
.L_x_2723:
[----:B------:R-:W-:Y:S05]  /*7000*/  BSYNC B1 ;  /* 0x0000000000017941 */ /* 0x000fea0003800000 */
.L_x_2722:
[----:B-1---5:R-:W-:Y:S01]  /*7010*/  IMAD.MOV.U32 R48, RZ, RZ, R34 ;  /* 0x000000ffff307224 */ /* 0x022fe200078e0022 */
[----:B------:R-:W-:Y:S01]  /*7020*/  MOV R49, R32 ;  /* 0x0000002000317202 */ /* 0x000fe20000000f00 */
[----:B------:R-:W-:Y:S01]  /*7030*/  IMAD.MOV.U32 R52, RZ, RZ, R35 ;  /* 0x000000ffff347224 */ /* 0x000fe200078e0023 */
[----:B------:R-:W-:Y:S01]  /*7040*/  BSSY B1, `(.L_x_2724) ;  /* 0x000003e000017945 */ /* 0x000fe20003800000 */
[----:B------:R-:W-:Y:S01]  /*7050*/  VIADD R53, R225, 0x20 ;  /* 0x00000020e1357836 */ /* 0x000fe20000000000 */
[----:B------:R-:W-:Y:S01]  /*7060*/  PRMT R155, R48, 0x7610, R155 ;  /* 0x00007610309b7816 */ /* 0x000fe2000000009b */
[----:B------:R-:W-:Y:S01]  /*7070*/  IMAD.MOV.U32 R48, RZ, RZ, R33 ;  /* 0x000000ffff307224 */ /* 0x000fe200078e0021 */
[----:B------:R-:W-:Y:S02]  /*7080*/  PRMT R158, R52, 0x7610, R158 ;  /* 0x00007610349e7816 */ /* 0x000fe4000000009e */
[----:B------:R-:W-:Y:S02]  /*7090*/  CS2R R54, SRZ ;  /* 0x0000000000367805 */ /* 0x000fe4000001ff00 */
        /* <DEDUP_REMOVED lines=10> */
[----:B------:R-:W-:Y:S01]  /*7140*/  ISETP.GE.AND P4, PT, R53, R87, PT ;  /* 0x000000573500720c */ /* 0x000fe20003f86270 */
[----:B------:R-:W-:Y:S01]  /*7150*/  IMAD.MOV.U32 R48, RZ, RZ, R42 ;  /* 0x000000ffff307224 */ /* 0x000fe200078e002a */
[----:B------:R-:W-:Y:S02]  /*7160*/  PRMT R135, R49, 0x7610, R135 ;  /* 0x0000761031877816 */ /* 0x000fe40000000087 */
[----:B------:R-:W-:-:S02]  /*7170*/  CS2R R56, SRZ ;  /* 0x0000000000387805 */ /* 0x000fc4000001ff00 */
[----:B------:R-:W-:Y:S01]  /*7180*/  PRMT R158, R158, 0x5410, R52 ;  /* 0x000054109e9e7816 */ /* 0x000fe20000000034 */
[----:B------:R-:W-:Y:S01]  /*7190*/  IMAD.MOV.U32 R52, RZ, RZ, R46 ;  /* 0x000000ffff347224 */ /* 0x000fe200078e002e */
        /* <DEDUP_REMOVED lines=25> */
[----:B------:R-:W-:Y:S02]  /*7330*/  LEA R64, P5, R50, UR6, 0x1 ;  /* 0x0000000632407c11 */ /* 0x000fe4000f8a08ff */
[----:B------:R-:W-:Y:S02]  /*7340*/  LEA.HI.X R57, R48, UR5, R49, 0x1, P0 ;  /* 0x0000000530397c11 */ /* 0x000fe400080f0c31 */
[----:B------:R-:W-:Y:S02]  /*7350*/  CS2R R48, SRZ ;  /* 0x0000000000307805 */ /* 0x000fe4000001ff00 */
[----:B------:R-:W-:-:S02]  /*7360*/  LEA.HI.X R65, R50, UR7, R51, 0x1, P5 ;  /* 0x0000000732417c11 */ /* 0x000fc4000a8f0c33 */
[----:B------:R-:W-:Y:S02]  /*7370*/  CS2R R50, SRZ ;  /* 0x0000000000327805 */ /* 0x000fe4000001ff00 */
[-C--:B------:R-:W-:Y:S02]  /*7380*/  ISETP.GE.AND P0, PT, R16, R111.reuse, PT ;  /* 0x0000006f1000720c */ /* 0x080fe40003f06270 */
[----:B------:R-:W-:Y:S02]  /*7390*/  ISETP.GE.AND P5, PT, R214, R111, PT ;  /* 0x0000006fd600720c */ /* 0x000fe40003fa6270 */
[----:B------:R-:W-:Y:S02]  /*73a0*/  CS2R R62, SRZ ;  /* 0x00000000003e7805 */ /* 0x000fe4000001ff00 */
[----:B------:R-:W-:Y:S02]  /*73b0*/  CS2R R60, SRZ ;  /* 0x00000000003c7805 */ /* 0x000fe4000001ff00 */
[----:B------:R-:W-:-:S05]  /*73c0*/  CS2R R58, SRZ ;  /* 0x00000000003a7805 */ /* 0x000fca000001ff00 */
[----:B------:R-:W5:Y:S04]  /*73d0*/  @!P0 LDG.E.128 R52, desc[UR60][R56.64] ;  /* 0x0000003c38348981 */ /* 0x000f68000c1e1d00 */
[----:B------:R0:W5:Y:S04]  /*73e0*/  @!P5 LDG.E.128 R48, desc[UR60][R56.64+0x80] ;  /* 0x0000803c3830d981 */ /* 0x000168000c1e1d00 */
[----:B------:R1:W5:Y:S01]  /*73f0*/  @!P0 LDG.E.128 R60, desc[UR60][R64.64] ;  /* 0x0000003c403c8981 */ /* 0x000362000c1e1d00 */
[----:B0-----:R-:W-:-:S06]  /*7400*/  CS2R R56, SRZ ;  /* 0x0000000000387805 */ /* 0x001fcc000001ff00 */
[----:B------:R1:W5:Y:S02]  /*7410*/  @!P5 LDG.E.128 R56, desc[UR60][R64.64+0x80] ;  /* 0x0000803c4038d981 */ /* 0x000364000c1e1d00 */
.L_x_2725:
[----:B------:R-:W-:Y:S05]  /*7420*/  BSYNC B1 ;  /* 0x0000000000017941 */ /* 0x000fea0003800000 */
.L_x_2724:
[----:B-1---5:R-:W-:Y:S01]  /*7430*/  IMAD.MOV.U32 R65, RZ, RZ, R48 ;  /* 0x000000ffff417224 */ /* 0x022fe200078e0030 */
        /* <DEDUP_REMOVED lines=8> */
[----:B------:R-:W-:Y:S01]  /*74c0*/  ISETP.GE.AND P5, PT, R68, R87, PT ;  /* 0x000000574400720c */ /* 0x000fe20003fa6270 */
        /* <DEDUP_REMOVED lines=13> */
[----:B------:R-:W-:Y:S01]  /*75a0*/  PRMT R149, R65, 0x5410, R64 ;  /* 0x0000541041957816 */ /* 0x000fe20000000040 */
[----:B------:R-:W-:Y:S01]  /*75b0*/  IMAD.MOV.U32 R65, RZ, RZ, R62 ;  /* 0x000000ffff417224 */ /* 0x000fe200078e003e */
[----:B------:R-:W-:Y:S02]  /*75c0*/  MOV R64, R63 ;  /* 0x0000003f00407202 */ /* 0x000fe40000000f00 */
[----:B------:R-:W-:Y:S02]  /*75d0*/  CS2R R78, SRZ ;  /* 0x00000000004e7805 */ /* 0x000fe4000001ff00 */
[----:B------:R-:W-:Y:S02]  /*75e0*/  PRMT R148, R67, 0x5410, R66 ;  /* 0x0000541043947816 */ /* 0x000fe40000000042 */
[----:B------:R-:W-:Y:S02]  /*75f0*/  CS2R R66, SRZ ;  /* 0x0000000000427805 */ /* 0x000fe4000001ff00 */
[----:B------:R-:W-:Y:S01]  /*7600*/  PRMT R153, R65, 0x5410, R64 ;  /* 0x0000541041997816 */ /* 0x000fe20000000040 */
[----:B------:R-:W-:Y:S01]  /*7610*/  IMAD.MOV.U32 R65, RZ, RZ, R60 ;  /* 0x000000ffff417224 */ /* 0x000fe200078e003c */
[----:B------:R-:W-:Y:S01]  /*7620*/  CS2R R76, SRZ ;  /* 0x00000000004c7805 */ /* 0x000fe2000001ff00 */
[----:B------:R-:W-:-:S05]  /*7630*/  IMAD.MOV.U32 R64, RZ, RZ, R61 ;  /* 0x000000ffff407224 */ /* 0x000fca00078e003d */
[----:B------:R-:W-:Y:S02]  /*7640*/  PRMT R154, R65, 0x5410, R64 ;  /* 0x00005410419a7816 */ /* 0x000fe40000000040 */
[----:B------:R-:W-:Y:S01]  /*7650*/  CS2R R64, SRZ ;  /* 0x0000000000407805 */ /* 0x000fe2000001ff00 */
[----:B------:R-:W-:Y:S06]  /*7660*/  @P5 BRA `(.L_x_2727) ;  /* 0x0000000000505947 */ /* 0x000fec0003800000 */
[----:B------:R-:W-:Y:S01]  /*7670*/  IADD3 R15, P0, P6, R98, R106, R14 ;  /* 0x0000006a620f7210 */ /* 0x000fe20007e1e00e */
[----:B------:R-:W-:-:S03]  /*7680*/  ULDC.64 UR4, c[0x0][0x3e8] ;  /* 0x0000fa0000047ab9 */ /* 0x000fc60000000a00 */
        /* <DEDUP_REMOVED lines=18> */
.L_x_2727:
[----:B------:R-:W-:Y:S05]  /*77b0*/  BSYNC B1 ;  /* 0x0000000000017941 */ /* 0x000fea0003800000 */
.L_x_2726:
[----:B------:R-:W2:Y:S01]  /*77c0*/  LDL R11, [R1+0x5c] ;  /* 0x00005c00010b7983 */ /* 0x000ea20000100800 */
[----:B0----5:R-:W-:Y:S02]  /*77d0*/  MOV R12, R66 ;  /* 0x00000042000c7202 */ /* 0x021fe40000000f00 */
[----:B--2---:R-:W-:Y:S01]  /*77e0*/  R2UR UR4, R11 ;  /* 0x000000000b0472ca */ /* 0x004fe200000e0000 */
[----:B------:R-:W-:-:S05]  /*77f0*/  IMAD.MOV.U32 R11, RZ, RZ, R67 ;  /* 0x000000ffff0b7224 */ /* 0x000fca00078e0043 */
[----:B------:R-:W-:Y:S01]  /*7800*/  PRMT R138, R12, 0x5410, R11 ;  /* 0x000054100c8a7816 */ /* 0x000fe2000000000b */
[----:B------:R-:W-:Y:S02]  /*7810*/  IMAD.MOV.U32 R12, RZ, RZ, R64 ;  /* 0x000000ffff0c7224 */ /* 0x000fe400078e0040 */
[----:B------:R-:W-:-:S04]  /*7820*/  IMAD.MOV.U32 R11, RZ, RZ, R65 ;  /* 0x000000ffff0b7224 */ /* 0x000fc800078e0041 */
[----:B------:R-:W-:Y:S01]  /*7830*/  UISETP.NE.AND UP0, UPT, UR4, 0x3, UPT ;  /* 0x000000030400788c */ /* 0x000fe2000bf05270 */
[----:B------:R-:W-:Y:S01]  /*7840*/  PRMT R139, R12, 0x5410, R11 ;  /* 0x000054100c8b7816 */ /* 0x000fe2000000000b */
[----:B------:R-:W-:Y:S01]  /*7850*/  IMAD.MOV.U32 R11, RZ, RZ, R71 ;  /* 0x000000ffff0b7224 */ /* 0x000fe200078e0047 */
[----:B------:R-:W-:-:S03]  /*7860*/  MOV R12, R70 ;  /* 0x00000046000c7202 */ /* 0x000fc60000000f00 */
[----:B------:R-:W-:Y:S02]  /*7870*/  PLOP3.LUT P0, PT, PT, PT, UP0, 0x80, 0x0 ;  /* 0x000000000000781c */ /* 0x000fe40003f0f008 */
        /* <DEDUP_REMOVED lines=21> */
.L_x_2728:
[----:B------:R-:W-:Y:S01]  /*79d0*/  LEA R88, R213, R23, 0x3 ;  /* 0x00000017d5587211 */ /* 0x000fe200078e18ff */
[----:B------:R-:W-:Y:S01]  /*79e0*/  BSSY B1, `(.L_x_2729) ;  /* 0x0000004000017945 */ /* 0x000fe20003800000 */
[----:B------:R-:W-:-:S04]  /*79f0*/  SHF.L.U32 R89, R229, 0x1f, RZ ;  /* 0x0000001fe5597819 */ /* 0x000fc800000006ff */
[----:B------:R-:W0:Y:S02]  /*7a00*/  SYNCS.PHASECHK.TRANS64.TRYWAIT P6, [R88+URZ+0x38890], R89 ;  /* 0x03889059580075a7 */ /* 0x000e2400080c017f */
[----:B0-----:R-:W-:Y:S05]  /*7a10*/  @!P6 BRA `(.L_x_2730) ;  /* 0x000002b400cce947 */ /* 0x001fea0003800000 */
.L_x_3075:
[----:B------:R-:W-:Y:S05]  /*7a20*/  BSYNC B1 ;  /* 0x0000000000017941 */ /* 0x000fea0003800000 */
.L_x_2729:
[----:B------:R-:W1:Y:S01]  /*7a30*/  LDC R128, c[0x0][0x2f4] ;  /* 0x0000bd00ff807b82 */ /* 0x000e620000000800 */
[----:B------:R-:W-:Y:S01]  /*7a40*/  UMOV UR4, 0xffffffff ;  /* 0xffffffff00047882 */ /* 0x000fe20000000000 */
[----:B-1----:R-:W-:Y:S02]  /*7a50*/  IMAD.IADD R129, R128, 0x1, -R112 ;  /* 0x0000000180817824 */ /* 0x002fe400078e0a70 */
[----:B------:R-:W-:Y:S05]  /*7a60*/  BRA.DIV UR4, `(.L_x_2731) ;  /* 0x000002b604cc7947 */ /* 0x000fea000b800000 */
[----:B------:R1:W2:Y:S04]  /*7a70*/  SHFL.IDX PT, R121, R118, RZ, 0x181f ;  /* 0x00181fff76797589 */ /* 0x0002a800000e0000 */
[----:B------:R1:W3:Y:S02]  /*7a80*/  SHFL.IDX PT, R11, R119, RZ, 0x181f ;  /* 0x00181fff770b7589 */ /* 0x0002e400000e0000 */
.L_x_3079:
        /* <DEDUP_REMOVED lines=27> */
[----:B------:R-:W-:-:S03]  /*7c40*/  IMAD R12, R213, 0x5000, R127 ;  /* 0x00005000d50c7824 */ /* 0x000fc600078e027f */
[----:B------:R-:W-:Y:S01]  /*7c50*/  LEA R80, R80, R23, 0x1 ;  /* 0x0000001750507211 */ /* 0x000fe200078e08ff */
[----:B------:R-:W-:-:S05]  /*7c60*/  IMAD R12, R12, 0x2, R23 ;  /* 0x000000020c0c7824 */ /* 0x000fca00078e0217 */
        /* <DEDUP_REMOVED lines=9> */
[----:B------:R-:W-:Y:S01]  /*7d00*/  HADD2.F32 R13, -RZ, R134.H0_H0 ;  /* 0x20000086ff0d7230 */ /* 0x000fe20000004100 */
[----:B------:R-:W-:Y:S01]  /*7d10*/  SHF.R.U64 R38, R38, 0x10, R39 ;  /* 0x0000001026267819 */ /* 0x000fe20000001227 */
        /* <DEDUP_REMOVED lines=13> */
[----:B------:R-:W-:Y:S02]  /*7df0*/  HADD2.F32 R136, -RZ, R162.H0_H0 ;  /* 0x200000a2ff887230 */ /* 0x000fe40000004100 */
[----:B------:R-:W-:Y:S02]  /*7e00*/  HADD2.F32 R38, -RZ, R38.H0_H0 ;  /* 0x20000026ff267230 */ /* 0x000fe40000004100 */
[-C--:B------:R-:W-:Y:S01]  /*7e10*/  FMUL.FTZ R37, R45, R135.reuse ;  /* 0x000000872d257220 */ /* 0x080fe20000410000 */
[----:B------:R-:W-:-:S03]  /*7e20*/  FMUL.FTZ R135, R133, R135 ;  /* 0x0000008785877220 */ /* 0x000fc60000410000 */
[-C--:B------:R-:W-:Y:S01]  /*7e30*/  FFMA.FTZ R37, R133, R134.reuse, -R37 ;  /* 0x0000008685257223 */ /* 0x080fe20000010825 */
[----:B------:R-:W-:Y:S01]  /*7e40*/  FFMA.FTZ R45, R45, R134, R135 ;  /* 0x000000862d2d7223 */ /* 0x000fe20000010087 */
[----:B------:R-:W-:Y:S01]  /*7e50*/  IMAD.MOV.U32 R134, RZ, RZ, R83 ;  /* 0x000000ffff867224 */ /* 0x000fe200078e0053 */
[----:B------:R-:W-:Y:S01]  /*7e60*/  MOV R133, R15 ;  /* 0x0000000f00857202 */ /* 0x000fe20000000f00 */
[----:B------:R-:W-:Y:S01]  /*7e70*/  HADD2.F32 R135, -RZ, R161.H0_H0 ;  /* 0x200000a1ff877230 */ /* 0x000fe20000004100 */
[----:B------:R-:W-:Y:S02]  /*7e80*/  F2FP.F16.F32.PACK_AB R37, R37, R81 ;  /* 0x000000512525723e */ /* 0x000fe400000000ff */
[----:B------:R-:W-:Y:S01]  /*7e90*/  HADD2.F32 R83, -RZ, R134.H0_H0 ;  /* 0x20000086ff537230 */ /* 0x000fe20000004100 */
[----:B------:R-:W-:Y:S01]  /*7ea0*/  F2FP.F16.F32.PACK_AB R45, R45, R13 ;  /* 0x0000000d2d2d723e */ /* 0x000fe200000000ff */
[--C-:B------:R-:W-:Y:S02]  /*7eb0*/  HADD2.F32 R137, -RZ, R133.reuse.H0_H0 ;  /* 0x20000085ff897230 */ /* 0x100fe40000004100 */
[----:B------:R-:W-:-:S02]  /*7ec0*/  HADD2.F32 R133, -RZ, R133.H1_H1 ;  /* 0x30000085ff857230 */ /* 0x000fc40000004100 */
[-C--:B------:R-:W-:Y:S01]  /*7ed0*/  FMUL.FTZ R15, R83, R136.reuse ;  /* 0x00000088530f7220 */ /* 0x080fe20000410000 */
[----:B------:R-:W-:Y:S02]  /*7ee0*/  IMAD.MOV.U32 R13, RZ, RZ, R37 ;  /* 0x000000ffff0d7224 */ /* 0x000fe400078e0025 */
[C---:B------:R-:W-:Y:S01]  /*7ef0*/  FMUL.FTZ R136, R137.reuse, R136 ;  /* 0x0000008889887220 */ /* 0x040fe20000410000 */
[----:B------:R-:W-:Y:S02]  /*7f00*/  IMAD.MOV.U32 R81, RZ, RZ, R45 ;  /* 0x000000ffff517224 */ /* 0x000fe400078e002d */
        /* <DEDUP_REMOVED lines=38> */
[----:B------:R-:W-:Y:S01]  /*8170*/  FFMA.FTZ R136, R135, R44, -R136 ;  /* 0x0000002c87887223 */ /* 0x000fe20000010888 */
[----:B------:R-:W-:Y:S01]  /*8180*/  F2FP.F16.F32.PACK_AB R80, R80, R134 ;  /* 0x000000865050723e */ /* 0x000fe200000000ff */
[----:B------:R-:W-:Y:S01]  /*8190*/  FFMA.FTZ R137, R36, R44, R137 ;  /* 0x0000002c24897223 */ /* 0x000fe20000010089 */
[-C--:B------:R-:W-:Y:S01]  /*81a0*/  FMUL.FTZ R36, R82, R39.reuse ;  /* 0x0000002752247220 */ /* 0x080fe20000410000 */
[----:B------:R-:W-:-:S03]  /*81b0*/  FMUL.FTZ R39, R14, R39 ;  /* 0x000000270e277220 */ /* 0x000fc60000410000 */
[-C--:B------:R-:W-:Y:S01]  /*81c0*/  FFMA.FTZ R36, R14, R38.reuse, -R36 ;  /* 0x000000260e247223 */ /* 0x080fe20000010824 */
[----:B------:R-:W-:-:S04]  /*81d0*/  FFMA.FTZ R39, R82, R38, R39 ;  /* 0x0000002652277223 */ /* 0x000fc80000010027 */
[----:B------:R-:W-:Y:S02]  /*81e0*/  F2FP.F16.F32.PACK_AB R36, R36, R136 ;  /* 0x000000882424723e */ /* 0x000fe400000000ff */
[----:B------:R-:W-:-:S03]  /*81f0*/  F2FP.F16.F32.PACK_AB R39, R39, R137 ;  /* 0x000000892727723e */ /* 0x000fc600000000ff */
[----:B------:R-:W-:Y:S01]  /*8200*/  IMAD.MOV.U32 R14, RZ, RZ, R36 ;  /* 0x000000ffff0e7224 */ /* 0x000fe200078e0024 */
[----:B------:R-:W-:-:S07]  /*8210*/  MOV R82, R39 ;  /* 0x0000002700527202 */ /* 0x000fce0000000f00 */
.L_x_2737:
[----:B------:R-:W-:Y:S05]  /*8220*/  BSYNC B3 ;  /* 0x0000000000037941 */ /* 0x000fea0003800000 */
.L_x_2736:
[----:B------:R-:W-:-:S04]  /*8230*/  LEA R36, P3, R10, R11, 0x1 ;  /* 0x0000000b0a247211 */ /* 0x000fc800078608ff */
[----:B--2---:R-:W-:Y:S02]  /*8240*/  LEA.HI.X R37, R10, R121, R28, 0x1, P3 ;  /* 0x000000790a257211 */ /* 0x004fe400018f0c1c */
[----:B------:R-:W-:-:S03]  /*8250*/  ISETP.GE.AND P3, PT, R132, R128, PT ;  /* 0x000000808400720c */ /* 0x000fc60003f66270 */
[----:B----4-:R2:W-:Y:S10]  /*8260*/  ST.E.128 desc[UR60][R36.64], R12 ;  /* 0x0000000c24007985 */ /* 0x0105f4000c101d3c */
[----:B--2---:R-:W-:-:S05]  /*8270*/  @!P3 IMAD.WIDE R12, R132, 0x2, R120 ;  /* 0x00000002840cb825 */ /* 0x004fca00078e0278 */
[----:B---3--:R3:W-:Y:S02]  /*8280*/  @!P3 ST.E.128 desc[UR60][R12.64], R80 ;  /* 0x000000500c00b985 */ /* 0x0087e4000c101d3c */
.L_x_2735:
[----:B------:R-:W-:Y:S05]  /*8290*/  BSYNC B2 ;  /* 0x0000000000027941 */ /* 0x000fea0003800000 */
.L_x_2734:
[----:B------:R-:W-:-:S13]  /*82a0*/  ISETP.NE.AND P3, PT, R25, RZ, PT ;  /* 0x000000ff1900720c */ /* 0x000fda0003f65270 */
[----:B------:R-:W-:Y:S05]  /*82b0*/  @!P3 BRA `(.L_x_2733) ;  /* 0x0000000400ecb947 */ /* 0x000fea0003800000 */
[----:B------:R-:W4:Y:S01]  /*82c0*/  LDL R15, [R1+0x68] ;  /* 0x00006800010f7983 */ /* 0x000f220000100800 */
[----:B---3--:R-:W-:Y:S01]  /*82d0*/  SEL R12, R112, R129, !P1 ;  /* 0x00000081700c7207 */ /* 0x008fe20004800000 */
[C---:B------:R-:W-:Y:S01]  /*82e0*/  IMAD.SHL.U32 R14, R225.reuse, 0x40, RZ ;  /* 0x00000040e10e7824 */ /* 0x040fe200078e00ff */
[----:B------:R-:W-:Y:S01]  /*82f0*/  ISETP.GE.AND P3, PT, R214, R111, PT ;  /* 0x0000006fd600720c */ /* 0x000fe20003f66270 */
[----:B------:R-:W-:Y:S01]  /*8300*/  IMAD.SHL.U32 R36, R225, 0x40, RZ ;  /* 0x00000040e1247824 */ /* 0x000fe200078e00ff */
[----:B------:R-:W-:Y:S01]  /*8310*/  SHF.R.S32.HI R13, RZ, 0x1f, R12 ;  /* 0x0000001fff0d7819 */ /* 0x000fe2000001140c */
[----:B------:R-:W-:Y:S01]  /*8320*/  BSSY B2, `(.L_x_2738) ;  /* 0x000006e000027945 */ /* 0x000fe20003800000 */
[----:B------:R-:W-:Y:S02]  /*8330*/  LOP3.LUT R14, R14, 0x1c0, RZ, 0xc0, !PT ;  /* 0x000001c00e0e7812 */ /* 0x000fe400078ec0ff */
[----:B------:R-:W-:Y:S02]  /*8340*/  LEA.HI R13, R13, R12, RZ, 0x4 ;  /* 0x0000000c0d0d7211 */ /* 0x000fe400078f20ff */
[----:B------:R-:W-:-:S02]  /*8350*/  LOP3.LUT R36, R36, 0x1c0, RZ, 0xc0, !PT ;  /* 0x000001c024247812 */ /* 0x000fc400078ec0ff */
[----:B------:R-:W-:Y:S02]  /*8360*/  LEA.HI.SX32 R44, R13, R20, 0x1c ;  /* 0x000000140d2c7211 */ /* 0x000fe400078fe2ff */
[----:B------:R-:W-:Y:S02]  /*8370*/  SHF.R.U32.HI R14, RZ, 0x3, R14 ;  /* 0x00000003ff0e7819 */ /* 0x000fe4000001160e */
[----:B------:R-:W-:-:S04]  /*8380*/  SHF.R.S32.HI R13, RZ, 0x1f, R44 ;  /* 0x0000001fff0d7819 */ /* 0x000fc8000001142c */
        /* <DEDUP_REMOVED lines=100> */
[----:B------:R-:W-:Y:S02]  /*89d0*/  F2FP.F16.F32.PACK_AB R35, R35, R45 ;  /* 0x0000002d2323723e */ /* 0x000fe400000000ff */
[----:B------:R-:W-:-:S03]  /*89e0*/  MOV R14, R42 ;  /* 0x0000002a000e7202 */ /* 0x000fc60000000f00 */
[----:B------:R-:W-:-:S07]  /*89f0*/  IMAD.MOV.U32 R38, RZ, RZ, R35 ;  /* 0x000000ffff267224 */ /* 0x000fce00078e0023 */
.L_x_2739:
[----:B------:R-:W-:Y:S05]  /*8a00*/  BSYNC B2 ;  /* 0x0000000000027941 */ /* 0x000fea0003800000 */
.L_x_2738:
[----:B------:R-:W-:-:S04]  /*8a10*/  LEA R32, P3, R21, R11, 0x1 ;  /* 0x0000000b15207211 */ /* 0x000fc800078608ff */
[----:B--2---:R-:W-:Y:S02]  /*8a20*/  LEA.HI.X R33, R21, R121, R29, 0x1, P3 ;  /* 0x0000007915217211 */ /* 0x004fe400018f0c1d */
[----:B------:R-:W-:-:S03]  /*8a30*/  ISETP.GE.AND P3, PT, R44, R128, PT ;  /* 0x000000802c00720c */ /* 0x000fc60003f66270 */
[----:B----4-:R4:W-:Y:S10]  /*8a40*/  ST.E.128 desc[UR60][R32.64], R12 ;  /* 0x0000000c20007985 */ /* 0x0109f4000c101d3c */
[----:B------:R-:W-:-:S05]  /*8a50*/  @!P3 IMAD.WIDE R120, R44, 0x2, R120 ;  /* 0x000000022c78b825 */ /* 0x000fca00078e0278 */
[----:B---3--:R4:W-:Y:S02]  /*8a60*/  @!P3 ST.E.128 desc[UR60][R120.64], R36 ;  /* 0x000000247800b985 */ /* 0x0089e4000c101d3c */
.L_x_2733:
[----:B------:R-:W-:Y:S05]  /*8a70*/  BSYNC B1 ;  /* 0x0000000000017941 */ /* 0x000fea0003800000 */
.L_x_2732:
[----:B------:R-:W-:-:S03]  /*8a80*/  UMOV UR4, 0xffffffff ;  /* 0xffffffff00047882 */ /* 0x000fc60000000000 */
[----:B------:R-:W-:Y:S05]  /*8a90*/  BRA.DIV UR4, `(.L_x_2740) ;  /* 0x000002aa040c7947 */ /* 0x000fea000b800000 */
[----:B----4-:R4:W0:Y:S04]  /*8aa0*/  SHFL.IDX PT, R37, R118, 0x1, 0x181f ;  /* 0x00381f0076257f89 */ /* 0x01082800000e0000 */
[----:B---3--:R4:W3:Y:S02]  /*8ab0*/  SHFL.IDX PT, R11, R119, 0x1, 0x181f ;  /* 0x00381f00770b7f89 */ /* 0x0088e400000e0000 */
.L_x_3083:
[----:B------:R-:W-:Y:S04]  /*8ac0*/  BSSY B1, `(.L_x_2741) ;  /* 0x0000101000017945 */ /* 0x000fe80003800000 */
[----:B------:R-:W-:Y:S05]  /*8ad0*/  @P4 BRA `(.L_x_2742) ;  /* 0x0000000c00fc4947 */ /* 0x000fea0003800000 */
[----:B------:R-:W-:Y:S01]  /*8ae0*/  ISETP.NE.AND P3, PT, R4, RZ, PT ;  /* 0x000000ff0400720c */ /* 0x000fe20003f65270 */
[----:B------:R-:W-:Y:S01]  /*8af0*/  BSSY B2, `(.L_x_2743) ;  /* 0x000007f000027945 */ /* 0x000fe20003800000 */
[----:B---3--:R-:W-:-:S11]  /*8b00*/  MOV R36, R11 ;  /* 0x0000000b00247202 */ /* 0x008fd60000000f00 */
        /* <DEDUP_REMOVED lines=115> */
[----:B------:R-:W-:Y:S01]  /*9240*/  MOV R35, R41 ;  /* 0x0000002900237202 */ /* 0x000fe20000000f00 */
[----:B------:R-:W-:Y:S02]  /*9250*/  IMAD.MOV.U32 R14, RZ, RZ, R39 ;  /* 0x000000ffff0e7224 */ /* 0x000fe400078e0027 */
[----:B------:R-:W-:-:S07]  /*9260*/  IMAD.MOV.U32 R34, RZ, RZ, R44 ;  /* 0x000000ffff227224 */ /* 0x000fce00078e002c */
.L_x_2746:
[----:B------:R-:W-:Y:S05]  /*9270*/  BSYNC B3 ;  /* 0x0000000000037941 */ /* 0x000fea0003800000 */
.L_x_2745:
[----:B------:R-:W-:-:S04]  /*9280*/  LEA R38, P3, R10, R11, 0x1 ;  /* 0x0000000b0a267211 */ /* 0x000fc800078608ff */
[----:B0-----:R-:W-:Y:S02]  /*9290*/  LEA.HI.X R39, R10, R37, R28, 0x1, P3 ;  /* 0x000000250a277211 */ /* 0x001fe400018f0c1c */
[----:B------:R-:W-:-:S03]  /*92a0*/  ISETP.GE.AND P3, PT, R40, R128, PT ;  /* 0x000000802800720c */ /* 0x000fc60003f66270 */
[----:B------:R0:W-:Y:S10]  /*92b0*/  ST.E.128 desc[UR60][R38.64], R12 ;  /* 0x0000000c26007985 */ /* 0x0001f4000c101d3c */
[----:B0-----:R-:W-:-:S05]  /*92c0*/  @!P3 IMAD.WIDE R12, R40, 0x2, R36 ;  /* 0x00000002280cb825 */ /* 0x001fca00078e0224 */
[----:B---3--:R3:W-:Y:S02]  /*92d0*/  @!P3 ST.E.128 desc[UR60][R12.64], R32 ;  /* 0x000000200c00b985 */ /* 0x0087e4000c101d3c */
.L_x_2744:
[----:B------:R-:W-:Y:S05]  /*92e0*/  BSYNC B2 ;  /* 0x0000000000027941 */ /* 0x000fea0003800000 */
.L_x_2743:
[----:B------:R-:W-:-:S13]  /*92f0*/  ISETP.NE.AND P3, PT, R25, RZ, PT ;  /* 0x000000ff1900720c */ /* 0x000fda0003f65270 */
[----:B------:R-:W-:Y:S05]  /*9300*/  @!P3 BRA `(.L_x_2742) ;  /* 0x0000000400f0b947 */ /* 0x000fea0003800000 */
[----:B------:R-:W5:Y:S01]  /*9310*/  LDL R15, [R1+0x64] ;  /* 0x00006400010f7983 */ /* 0x000f620000100800 */
[----:B---3--:R-:W-:Y:S01]  /*9320*/  SEL R12, R112, R129, !P1 ;  /* 0x00000081700c7207 */ /* 0x008fe20004800000 */
        /* <DEDUP_REMOVED lines=18> */
[----:B-----5:R-:W-:-:S04]  /*9450*/  IMAD R13, R13, 0x1400, R15 ;  /* 0x000014000d0d7824 */ /* 0x020fc800078e020f */
        /* <DEDUP_REMOVED lines=96> */
.L_x_2748:
[----:B------:R-:W-:Y:S05]  /*9a60*/  BSYNC B2 ;  /* 0x0000000000027941 */ /* 0x000fea0003800000 */
.L_x_2747:
[----:B------:R-:W-:Y:S02]  /*9a70*/  ISETP.GE.AND P4, PT, R40, R128, PT ;  /* 0x000000802800720c */ /* 0x000fe40003f86270 */
[----:B------:R-:W-:-:S04]  /*9a80*/  LEA R38, P3, R21, R11, 0x1 ;  /* 0x0000000b15267211 */ /* 0x000fc800078608ff */
[----:B0-----:R-:W-:-:S05]  /*9a90*/  LEA.HI.X R39, R21, R37, R29, 0x1, P3 ;  /* 0x0000002515277211 */ /* 0x001fca00018f0c1d */
[----:B------:R0:W-:Y:S02]  /*9aa0*/  ST.E.128 desc[UR60][R38.64], R12 ;  /* 0x0000000c26007985 */ /* 0x0001e4000c101d3c */
[----:B------:R-:W-:-:S05]  /*9ab0*/  @!P4 IMAD.WIDE R36, R40, 0x2, R36 ;  /* 0x000000022824c825 */ /* 0x000fca00078e0224 */
[----:B---3--:R0:W-:Y:S02]  /*9ac0*/  @!P4 ST.E.128 desc[UR60][R36.64], R32 ;  /* 0x000000202400c985 */ /* 0x0081e4000c101d3c */
.L_x_2742:
[----:B------:R-:W-:Y:S05]  /*9ad0*/  BSYNC B1 ;  /* 0x0000000000017941 */ /* 0x000fea0003800000 */
.L_x_2741:
[----:B------:R-:W-:-:S03]  /*9ae0*/  UMOV UR4, 0xffffffff ;  /* 0xffffffff00047882 */ /* 0x000fc60000000000 */
[----:B------:R-:W-:Y:S05]  /*9af0*/  BRA.DIV UR4, `(.L_x_2749) ;  /* 0x0000029a04407947 */ /* 0x000fea000b800000 */
[----:B-1--4-:R-:W1:Y:S04]  /*9b00*/  SHFL.IDX PT, R118, R118, 0x2, 0x181f ;  /* 0x00581f0076767f89 */ /* 0x012e6800000e0000 */
[----:B------:R-:W4:Y:S02]  /*9b10*/  SHFL.IDX PT, R119, R119, 0x2, 0x181f ;  /* 0x00581f0077777f89 */ /* 0x000f2400000e0000 */
.L_x_3087:
[----:B------:R-:W-:Y:S05]  /*9b20*/  @P5 BRA `(.L_x_2707) ;  /* 0x0000001400d45947 */ /* 0x000fea0003800000 */
[----:B------:R-:W-:Y:S01]  /*9b30*/  ISETP.NE.AND P3, PT, R4, RZ, PT ;  /* 0x000000ff0400720c */ /* 0x000fe20003f65270 */
[----:B------:R-:W-:Y:S01]  /*9b40*/  BSSY B1, `(.L_x_2750) ;  /* 0x0000080000017945 */ /* 0x000fe20003800000 */
[----:B0---4-:R-:W-:Y:S02]  /*9b50*/  IMAD.MOV.U32 R36, RZ, RZ, R119 ;  /* 0x000000ffff247224 */ /* 0x011fe400078e0077 */
[----:B-1----:R-:W-:-:S09]  /*9b60*/  IMAD.MOV.U32 R37, RZ, RZ, R118 ;  /* 0x000000ffff257224 */ /* 0x002fd200078e0076 */
[----:B------:R-:W-:Y:S05]  /*9b70*/  @!P3 BRA `(.L_x_2751) ;  /* 0x0000000400f0b947 */ /* 0x000fea0003800000 */
[----:B------:R-:W4:Y:S01]  /*9b80*/  LDL R15, [R1+0x60] ;  /* 0x00006000010f7983 */ /* 0x000f220000100800 */
        /* <DEDUP_REMOVED lines=86> */
[CC--:B------:R-:W-:Y:S01]  /*a0f0*/  FMUL.FTZ R47, R35.reuse, R145.reuse ;  /* 0x00000091232f7220 */ /* 0x0c0fe20000410000 */
[C---:B------:R-:W-:Y:S01]  /*a100*/  FMUL.FTZ R145, R46.reuse, R145 ;  /* 0x000000912e917220 */ /* 0x040fe20000410000 */
[----:B------:R-:W-:Y:S02]  /*a110*/  MOV R15, R44 ;  /* 0x0000002c000f7202 */ /* 0x000fe40000000f00 */
        /* <DEDUP_REMOVED lines=23> */
[----:B------:R-:W-:Y:S01]  /*a290*/  F2FP.F16.F32.PACK_AB R43, R43, R144 ;  /* 0x000000902b2b723e */ /* 0x000fe200000000ff */
[----:B------:R-:W-:Y:S02]  /*a2a0*/  IMAD.MOV.U32 R35, RZ, RZ, R40 ;  /* 0x000000ffff237224 */ /* 0x000fe400078e0028 */
[----:B------:R-:W-:Y:S02]  /*a2b0*/  IMAD.MOV.U32 R14, RZ, RZ, R39 ;  /* 0x000000ffff0e7224 */ /* 0x000fe400078e0027 */
[----:B------:R-:W-:-:S07]  /*a2c0*/  IMAD.MOV.U32 R34, RZ, RZ, R43 ;  /* 0x000000ffff227224 */ /* 0x000fce00078e002b */
.L_x_2753:
[----:B------:R-:W-:Y:S05]  /*a2d0*/  BSYNC B2 ;  /* 0x0000000000027941 */ /* 0x000fea0003800000 */
.L_x_2752:
[----:B------:R-:W-:Y:S02]  /*a2e0*/  ISETP.GE.AND P4, PT, R11, R128, PT ;  /* 0x000000800b00720c */ /* 0x000fe40003f86270 */
[----:B------:R-:W-:-:S04]  /*a2f0*/  LEA R38, P3, R10, R119, 0x1 ;  /* 0x000000770a267211 */ /* 0x000fc800078608ff */
[----:B------:R-:W-:-:S05]  /*a300*/  LEA.HI.X R39, R10, R118, R28, 0x1, P3 ;  /* 0x000000760a277211 */ /* 0x000fca00018f0c1c */
[----:B-1----:R1:W-:Y:S02]  /*a310*/  ST.E.128 desc[UR60][R38.64], R12 ;  /* 0x0000000c26007985 */ /* 0x0023e4000c101d3c */
[----:B-1----:R-:W-:-:S05]  /*a320*/  @!P4 IMAD.WIDE R12, R11, 0x2, R36 ;  /* 0x000000020b0cc825 */ /* 0x002fca00078e0224 */
[----:B0-----:R0:W-:Y:S02]  /*a330*/  @!P4 ST.E.128 desc[UR60][R12.64], R32 ;  /* 0x000000200c00c985 */ /* 0x0011e4000c101d3c */
.L_x_2751:
[----:B------:R-:W-:Y:S05]  /*a340*/  BSYNC B1 ;  /* 0x0000000000017941 */ /* 0x000fea0003800000 */
.L_x_2750:
[----:B------:R-:W-:-:S13]  /*a350*/  ISETP.NE.AND P3, PT, R25, RZ, PT ;  /* 0x000000ff1900720c */ /* 0x000fda0003f65270 */
[----:B------:R-:W-:Y:S05]  /*a360*/  @!P3 BRA `(.L_x_2707) ;  /* 0x0000000c00c4b947 */ /* 0x000fea0003800000 */
[----:B------:R-:W4:Y:S01]  /*a370*/  LDL R15, [R1+0x60] ;  /* 0x00006000010f7983 */ /* 0x000f220000100800 */
[----:B------:R-:W-:Y:S01]  /*a380*/  SEL R129, R112, R129, !P1 ;  /* 0x0000008170817207 */ /* 0x000fe20004800000 */
[C---:B0--3--:R-:W-:Y:S01]  /*a390*/  VIADD R12, R225.reuse, 0x40 ;  /* 0x00000040e10c7836 */ /* 0x049fe20000000000 */
        /* <DEDUP_REMOVED lines=14> */
[----:B------:R-:W-:-:S02]  /*a480*/  LEA R38, P3, R21, R119, 0x1 ;  /* 0x0000007715267211 */ /* 0x000fc400078608ff */
[----:B------:R-:W-:Y:S02]  /*a490*/  SHF.R.S32.HI R13, RZ, 0x3, R13 ;  /* 0x00000003ff0d7819 */ /* 0x000fe4000001140d */
[----:B------:R-:W-:Y:S02]  /*a4a0*/  LOP3.LUT R12, R12, 0x38, R11, 0xf8, !PT ;  /* 0x000000380c0c7812 */ /* 0x000fe400078ef80b */
[----:B------:R-:W-:Y:S02]  /*a4b0*/  LEA.HI.X R39, R21, R118, R29, 0x1, P3 ;  /* 0x0000007615277211 */ /* 0x000fe400018f0c1d */
[----:B------:R-:W-:Y:S01]  /*a4c0*/  LOP3.LUT R12, R12, R14, RZ, 0x3c, !PT ;  /* 0x0000000e0c0c7212 */ /* 0x000fe200078e3cff */
[----:B----4-:R-:W-:-:S05]  /*a4d0*/  IMAD R13, R13, 0x1400, R15 ;  /* 0x000014000d0d7824 */ /* 0x010fca00078e020f */
[----:B------:R-:W-:Y:S01]  /*a4e0*/  IADD3 R13, R13, R12, RZ ;  /* 0x0000000c0d0d7210 */ /* 0x000fe20007ffe0ff */
[----:B------:R-:W-:-:S04]  /*a4f0*/  IMAD R12, R213, 0x5000, R122 ;  /* 0x00005000d50c7824 */ /* 0x000fc800078e027a */
        /* <DEDUP_REMOVED lines=89> */
[----:B------:R-:W-:Y:S02]  /*aa90*/  F2FP.F16.F32.PACK_AB R34, R74, R140 ;  /* 0x0000008c4a22723e */ /* 0x000fe400000000ff */
[----:B------:R-:W-:-:S07]  /*aaa0*/  MOV R32, R141 ;  /* 0x0000008d00207202 */ /* 0x000fce0000000f00 */
.L_x_2755:
[----:B------:R-:W-:Y:S05]  /*aab0*/  BSYNC B1 ;  /* 0x0000000000017941 */ /* 0x000fea0003800000 */
.L_x_2754:
[----:B0-----:R0:W-:Y:S01]  /*aac0*/  ST.E.128 desc[UR60][R38.64], R12 ;  /* 0x0000000c26007985 */ /* 0x0011e2000c101d3c */
[----:B------:R-:W-:-:S13]  /*aad0*/  ISETP.GE.AND P3, PT, R11, R128, PT ;  /* 0x000000800b00720c */ /* 0x000fda0003f66270 */
[----:B------:R-:W-:Y:S05]  /*aae0*/  @P3 BRA `(.L_x_2707) ;  /* 0x0000000400e43947 */ /* 0x000fea0003800000 */
[----:B------:R-:W-:-:S05]  /*aaf0*/  IMAD.WIDE R36, R11, 0x2, R36 ;  /* 0x000000020b247825 */ /* 0x000fca00078e0224 */
[----:B-1----:R1:W-:Y:S01]  /*ab00*/  ST.E.128 desc[UR60][R36.64], R32 ;  /* 0x0000002024007985 */ /* 0x0023e2000c101d3c */
[----:B------:R-:W-:Y:S05]  /*ab10*/  BRA `(.L_x_2707) ;  /* 0x0000000400d87947 */ /* 0x000fea0003800000 */
.L_x_2661:
[----:B------:R-:W2:Y:S02]  /*ab20*/  LDL R11, [R1+0x5c] ;  /* 0x00005c00010b7983 */ /* 0x000ea40000100800 */
[----:B--2---:R-:W-:-:S13]  /*ab30*/  R2UR UR4, R11 ;  /* 0x000000000b0472ca */ /* 0x004fda00000e0000 */
[----:B------:R-:W-:-:S06]  /*ab40*/  UISETP.NE.AND UP0, UPT, UR4, 0x3, UPT ;  /* 0x000000030400788c */ /* 0x000fcc000bf05270 */
[----:B------:R-:W-:-:S13]  /*ab50*/  PLOP3.LUT P0, PT, PT, PT, UP0, 0x80, 0x0 ;  /* 0x000000000000781c */ /* 0x000fda0003f0f008 */
[----:B------:R-:W-:Y:S05]  /*ab60*/  @!P0 BRA `(.L_x_2756) ;  /* 0x0000000000048947 */ /* 0x000fea0003800000 */
[----:B------:R-:W-:Y:S01]  /*ab70*/  BPT.TRAP 0x1 ;  /* 0x000000040000795c */ /* 0x000fe20000300000 */
.L_x_2756:
[----:B------:R-:W-:Y:S01]  /*ab80*/  LEA R88, R213, R23, 0x3 ;  /* 0x00000017d5587211 */ /* 0x000fe200078e18ff */
[----:B------:R-:W-:Y:S01]  /*ab90*/  BSSY B1, `(.L_x_2757) ;  /* 0x0000005000017945 */ /* 0x000fe20003800000 */
[----:B------:R-:W-:Y:S02]  /*aba0*/  SHF.L.U32 R89, R229, 0x1f, RZ ;  /* 0x0000001fe5597819 */ /* 0x000fe400000006ff */
[----:B------:R-:W-:Y:S02]  /*abb0*/  SHF.R.S32.HI R85, RZ, 0x1f, R31 ;  /* 0x0000001fff557819 */ /* 0x000fe4000001141f */
[----:B------:R-:W0:Y:S02]  /*abc0*/  SYNCS.PHASECHK.TRANS64.TRYWAIT P3, [R88+URZ+0x38890], R89 ;  /* 0x03889059580075a7 */ /* 0x000e24000806017f */
[----:B0-----:R-:W-:Y:S05]  /*abd0*/  @!P3 BRA `(.L_x_2758) ;  /* 0x000002880054b947 */ /* 0x001fea0003800000 */
.L_x_3088:
[----:B------:R-:W-:Y:S05]  /*abe0*/  BSYNC B1 ;  /* 0x0000000000017941 */ /* 0x000fea0003800000 */
.L_x_2757:
        /* <DEDUP_REMOVED lines=15> */
[----:B------:R-:W-:Y:S02]  /*ace0*/  IMAD.IADD R36, R87, 0x1, -R225 ;  /* 0x0000000157247824 */ /* 0x000fe400078e0ae1 */
        /* <DEDUP_REMOVED lines=9> */
.L_x_3092:
[----:B------:R-:W-:Y:S04]  /*ad80*/  BSSY B1, `(.L_x_2760) ;  /* 0x0000017000017945 */ /* 0x000fe80003800000 */
[----:B------:R-:W-:Y:S05]  /*ad90*/  @!P3 BRA `(.L_x_2761) ;  /* 0x000000000054b947 */ /* 0x000fea0003800000 */
[----:B------:R-:W-:Y:S02]  /*ada0*/  ULDC UR4, c[0x0][0x2f4] ;  /* 0x0000bd0000047ab9 */ /* 0x000fe40000000800 */
[----:B------:R-:W-:Y:S02]  /*adb0*/  ISETP.GE.AND P4, PT, R16, UR4, PT ;  /* 0x0000000410007c0c */ /* 0x000fe4000bf86270 */
[----:B------:R-:W-:-:S11]  /*adc0*/  ISETP.GE.AND P3, PT, R214, UR4, PT ;  /* 0x00000004d6007c0c */ /* 0x000fd6000bf66270 */
[----:B------:R-:W4:Y:S01]  /*add0*/  @!P4 LDS.128 R12, [R84+0x24400] ;  /* 0x02440000540cc984 */ /* 0x000f220000000c00 */
[----:B---3--:R-:W-:-:S04]  /*ade0*/  @!P4 LEA R32, P5, R16, R11, 0x1 ;  /* 0x0000000b1020c211 */ /* 0x008fc800078a08ff */
[----:B--2---:R-:W-:-:S05]  /*adf0*/  @!P4 LEA.HI.X R33, R16, R37, R17, 0x1, P5 ;  /* 0x000000251021c211 */ /* 0x004fca00028f0c11 */
[----:B----4-:R2:W-:Y:S01]  /*ae00*/  @!P4 ST.E.128 desc[UR60][R32.64], R12 ;  /* 0x0000000c2000c985 */ /* 0x0105e2000c101d3c */
        /* <DEDUP_REMOVED lines=8> */
[----:B------:R-:W-:-:S05]  /*ae90*/  @!P4 LEA.HI.X R33, R19, R37, R219, 0x1, P5 ;  /* 0x000000251321c211 */ /* 0x000fca00028f0cdb */
[----:B---3--:R2:W-:Y:S04]  /*aea0*/  @!P4 ST.E.128 desc[UR60][R32.64], R12 ;  /* 0x0000000c2000c985 */ /* 0x0085e8000c101d3c */
[----:B------:R-:W3:Y:S01]  /*aeb0*/  @!P3 LDS.128 R12, [R84+0x2bc00] ;  /* 0x02bc0000540cb984 */ /* 0x000ee20000000c00 */
[----:B--2---:R-:W-:-:S04]  /*aec0*/  @!P3 LEA R32, P4, R22, R11, 0x1 ;  /* 0x0000000b1620b211 */ /* 0x004fc800078808ff */
[----:B------:R-:W-:-:S05]  /*aed0*/  @!P3 LEA.HI.X R33, R22, R37, R218, 0x1, P4 ;  /* 0x000000251621b211 */ /* 0x000fca00020f0cda */
[----:B---3--:R4:W-:Y:S04]  /*aee0*/  @!P3 ST.E.128 desc[UR60][R32.64], R12 ;  /* 0x0000000c2000b985 */ /* 0x0089e8000c101d3c */
.L_x_2761:
[----:B------:R-:W-:Y:S05]  /*aef0*/  BSYNC B1 ;  /* 0x0000000000017941 */ /* 0x000fea0003800000 */
.L_x_2760:
[----:B------:R-:W-:-:S03]  /*af00*/  UMOV UR4, 0xffffffff ;  /* 0xffffffff00047882 */ /* 0x000fc60000000000 */
[----:B------:R-:W-:Y:S05]  /*af10*/  BRA.DIV UR4, `(.L_x_2762) ;  /* 0x0000028604e47947 */ /* 0x000fea000b800000 */
[----:B--2---:R2:W0:Y:S04]  /*af20*/  SHFL.IDX PT, R37, R35, 0x1, 0x181f ;  /* 0x00381f0023257f89 */ /* 0x00442800000e0000 */
[----:B---3--:R2:W3:Y:S02]  /*af30*/  SHFL.IDX PT, R11, R34, 0x1, 0x181f ;  /* 0x00381f00220b7f89 */ /* 0x0084e400000e0000 */
.L_x_3096:
[----:B------:R-:W-:Y:S01]  /*af40*/  ISETP.GE.AND P3, PT, R36, 0x21, PT ;  /* 0x000000212400780c */ /* 0x000fe20003f66270 */
[----:B------:R-:W-:-:S12]  /*af50*/  BSSY B1, `(.L_x_2763) ;  /* 0x0000017000017945 */ /* 0x000fd80003800000 */
[----:B------:R-:W-:Y:S05]  /*af60*/  @!P3 BRA `(.L_x_2764) ;  /* 0x000000000054b947 */ /* 0x000fea0003800000 */
        /* <DEDUP_REMOVED lines=15> */
[----:B------:R-:W-:-:S05]  /*b060*/  @!P3 LEA.HI.X R33, R19, R37, R219, 0x1, P5 ;  /* 0x000000251321b211 */ /* 0x000fca00028f0cdb */
[----:B---3--:R0:W-:Y:S04]  /*b070*/  @!P3 ST.E.128 desc[UR60][R32.64], R12 ;  /* 0x0000000c2000b985 */ /* 0x0081e8000c101d3c */
[----:B------:R-:W3:Y:S01]  /*b080*/  @!P4 LDS.128 R12, [R84+0x2cc00] ;  /* 0x02cc0000540cc984 */ /* 0x000ee20000000c00 */
[----:B0-----:R-:W-:-:S04]  /*b090*/  @!P4 LEA R32, P3, R22, R11, 0x1 ;  /* 0x0000000b1620c211 */ /* 0x001fc800078608ff */
[----:B------:R-:W-:-:S05]  /*b0a0*/  @!P4 LEA.HI.X R33, R22, R37, R218, 0x1, P3 ;  /* 0x000000251621c211 */ /* 0x000fca00018f0cda */
[----:B---3--:R0:W-:Y:S04]  /*b0b0*/  @!P4 ST.E.128 desc[UR60][R32.64], R12 ;  /* 0x0000000c2000c985 */ /* 0x0081e8000c101d3c */
.L_x_2764:
[----:B------:R-:W-:Y:S05]  /*b0c0*/  BSYNC B1 ;  /* 0x0000000000017941 */ /* 0x000fea0003800000 */
.L_x_2763:
[----:B------:R-:W-:-:S03]  /*b0d0*/  UMOV UR4, 0xffffffff ;  /* 0xffffffff00047882 */ /* 0x000fc60000000000 */
[----:B------:R-:W-:Y:S05]  /*b0e0*/  BRA.DIV UR4, `(.L_x_2765) ;  /* 0x0000028604bc7947 */ /* 0x000fea000b800000 */
[----:B-12---:R-:W1:Y:S04]  /*b0f0*/  SHFL.IDX PT, R35, R35, 0x2, 0x181f ;  /* 0x00581f0023237f89 */ /* 0x006e6800000e0000 */
[----:B------:R-:W2:Y:S02]  /*b100*/  SHFL.IDX PT, R34, R34, 0x2, 0x181f ;  /* 0x00581f0022227f89 */ /* 0x000ea400000e0000 */
.L_x_3100:
[----:B------:R-:W-:-:S13]  /*b110*/  ISETP.GE.AND P3, PT, R36, 0x41, PT ;  /* 0x000000412400780c */ /* 0x000fda0003f66270 */
[----:B------:R-:W-:Y:S05]  /*b120*/  @!P3 BRA `(.L_x_2707) ;  /* 0x000000000054b947 */ /* 0x000fea0003800000 */
[----:B------:R-:W-:Y:S02]  /*b130*/  ULDC UR4, c[0x0][0x2f4] ;  /* 0x0000bd0000047ab9 */ /* 0x000fe40000000800 */
[----:B------:R-:W-:Y:S02]  /*b140*/  ISETP.GE.AND P5, PT, R16, UR4, PT ;  /* 0x0000000410007c0c */ /* 0x000fe4000bfa6270 */
[----:B------:R-:W-:-:S11]  /*b150*/  ISETP.GE.AND P4, PT, R214, UR4, PT ;  /* 0x00000004d6007c0c */ /* 0x000fd6000bf86270 */
[----:B0---4-:R-:W0:Y:S01]  /*b160*/  @!P5 LDS.128 R12, [R84+0x26400] ;  /* 0x02640000540cd984 */ /* 0x011e220000000c00 */
        /* <DEDUP_REMOVED lines=11> */
[----:B------:R-:W-:-:S05]  /*b220*/  @!P3 LEA.HI.X R33, R19, R35, R219, 0x1, P5 ;  /* 0x000000231321b211 */ /* 0x000fca00028f0cdb */
[----:B-1----:R0:W-:Y:S04]  /*b230*/  @!P3 ST.E.128 desc[UR60][R32.64], R12 ;  /* 0x0000000c2000b985 */ /* 0x0021e8000c101d3c */
[----:B------:R-:W1:Y:S01]  /*b240*/  @!P4 LDS.128 R12, [R84+0x2dc00] ;  /* 0x02dc0000540cc984 */ /* 0x000e620000000c00 */
[----:B0-----:R-:W-:-:S04]  /*b250*/  @!P4 LEA R32, P3, R22, R34, 0x1 ;  /* 0x000000221620c211 */ /* 0x001fc800078608ff */
[----:B------:R-:W-:-:S05]  /*b260*/  @!P4 LEA.HI.X R33, R22, R35, R218, 0x1, P3 ;  /* 0x000000231621c211 */ /* 0x000fca00018f0cda */
[----:B-1----:R0:W-:Y:S04]  /*b270*/  @!P4 ST.E.128 desc[UR60][R32.64], R12 ;  /* 0x0000000c2000c985 */ /* 0x0021e8000c101d3c */
.L_x_2707:
[----:B------:R-:W-:Y:S05]  /*b280*/  BSYNC B0 ;  /* 0x0000000000007941 */ /* 0x000fea0003800000 */
.L_x_2660:
        /* <DEDUP_REMOVED lines=12> */
[----:B------:R-:W-:-:S04]  /*b350*/  @!P3 IADD3 R11, R88, 0x388a0, RZ ;  /* 0x000388a0580bb810 */ /* 0x000fc80007ffe0ff */
[----:B------:R-:W-:-:S04]  /*b360*/  @!P3 PRMT R11, RZ, 0x654, R11 ;  /* 0x00000654ff0bb816 */ /* 0x000fc8000000000b */
[----:B------:R3:W-:Y:S01]  /*b370*/  @!P3 SYNCS.ARRIVE.TRANS64.RED.A1T0 RZ, [R11+URZ], RZ ;  /* 0x000000ff0bffb9a7 */ /* 0x0007e2000810043f */
[----:B------:R-:W-:Y:S05]  /*b380*/  @!P0 BRA `(.L_x_2767) ;  /* 0x0000000000048947 */ /* 0x000fea0003800000 */
[----:B------:R-:W-:Y:S01]  /*b390*/  BPT.TRAP 0x1 ;  /* 0x000000040000795c */ /* 0x000fe20000300000 */
.L_x_2767:
[----:B------:R-:W-:Y:S05]  /*b3a0*/  BSYNC B0 ;  /* 0x0000000000007941 */ /* 0x000fea0003800000 */
.L_x_2766:
[----:B------:R-:W5:Y:S01]  /*b3b0*/  SYNCS.PHASECHK.TRANS64.TRYWAIT P0, [R88+URZ+0x388b0], R89 ;  /* 0x0388b059580075a7 */ /* 0x000f62000800017f */
[----:B------:R-:W-:Y:S04]  /*b3c0*/  BSSY B0, `(.L_x_2768) ;  /* 0x0000002000007945 */ /* 0x000fe80003800000 */
[----:B-----5:R-:W-:Y:S05]  /*b3d0*/  @!P0 BRA `(.L_x_2769) ;  /* 0x00000284004c8947 */ /* 0x020fea0003800000 */
.L_x_3101:
[----:B------:R-:W-:Y:S05]  /*b3e0*/  BSYNC B0 ;  /* 0x0000000000007941 */ /* 0x000fea0003800000 */
.L_x_2768:
[----:B------:R-:W-:Y:S01]  /*b3f0*/  ULDC.64 UR4, c[0x0][0x328] ;  /* 0x0000ca0000047ab9 */ /* 0x000fe20000000a00 */
[----:B------:R-:W-:Y:S01]  /*b400*/  IMAD.IADD R87, R87, 0x1, -R225 ;  /* 0x0000000157577824 */ /* 0x000fe200078e0ae1 */
[----:B------:R-:W-:Y:S01]  /*b410*/  ULDC.64 UR6, c[0x0][0x318] ;  /* 0x0000c60000067ab9 */ /* 0x000fe20000000a00 */
[----:B0---4-:R-:W-:Y:S01]  /*b420*/  IMAD R14, R85, UR4, RZ ;  /* 0x00000004550e7c24 */ /* 0x011fe2000f8e02ff */
[----:B------:R-:W-:Y:S01]  /*b430*/  BSSY B0, `(.L_x_2770) ;  /* 0x0000028000007945 */ /* 0x000fe20003800000 */
[----:B------:R-:W-:Y:S01]  /*b440*/  IMAD.WIDE.U32 R12, R31, UR4, RZ ;  /* 0x000000041f0c7c25 */ /* 0x000fe2000f8e00ff */
[C---:B------:R-:W-:Y:S02]  /*b450*/  ISETP.GE.AND P4, PT, R87.reuse, 0x1, PT ;  /* 0x000000015700780c */ /* 0x040fe40003f86270 */
[----:B------:R-:W-:Y:S01]  /*b460*/  ISETP.GE.AND P0, PT, R87, 0x21, PT ;  /* 0x000000215700780c */ /* 0x000fe20003f06270 */
[----:B------:R-:W-:Y:S01]  /*b470*/  IMAD R31, R31, UR5, R14 ;  /* 0x000000051f1f7c24 */ /* 0x000fe2000f8e020e */
[----:B------:R-:W-:-:S02]  /*b480*/  ULDC.64 UR4, c[0x0][0x338] ;  /* 0x0000ce0000047ab9 */ /* 0x000fc40000000a00 */
[----:B---3--:R-:W-:Y:S02]  /*b490*/  IMAD R11, R86, UR4, RZ ;  /* 0x00000004560b7c24 */ /* 0x008fe4000f8e02ff */
[----:B------:R-:W-:Y:S02]  /*b4a0*/  IMAD.IADD R13, R13, 0x1, R31 ;  /* 0x000000010d0d7824 */ /* 0x000fe400078e021f */
[C---:B------:R-:W-:Y:S02]  /*b4b0*/  IMAD R11, R30.reuse, UR5, R11 ;  /* 0x000000051e0b7c24 */ /* 0x040fe4000f8e020b */
[----:B------:R-:W-:Y:S01]  /*b4c0*/  IMAD.WIDE.U32 R12, R30, UR4, R12 ;  /* 0x000000041e0c7c25 */ /* 0x000fe2000f8e000c */
[----:B------:R-:W-:-:S03]  /*b4d0*/  ULDC.64 UR4, c[0x0][0x330] ;  /* 0x0000cc0000047ab9 */ /* 0x000fc60000000a00 */
[----:B------:R-:W-:Y:S02]  /*b4e0*/  IMAD.IADD R13, R13, 0x1, R11 ;  /* 0x000000010d0d7824 */ /* 0x000fe400078e020b */
[----:B------:R-:W-:-:S04]  /*b4f0*/  IMAD.WIDE.U32 R12, R224, UR4, R12 ;  /* 0x00000004e00c7c25 */ /* 0x000fc8000f8e000c */
[----:B------:R-:W-:Y:S01]  /*b500*/  IMAD R13, R224, UR5, R13 ;  /* 0x00000005e00d7c24 */ /* 0x000fe2000f8e020d */
[----:B------:R-:W-:-:S04]  /*b510*/  LEA R11, P5, R12, UR6, 0x1 ;  /* 0x000000060c0b7c11 */ /* 0x000fc8000f8a08ff */
[----:B-1----:R-:W-:Y:S01]  /*b520*/  LEA.HI.X R32, R12, UR7, R13, 0x1, P5 ;  /* 0x000000070c207c11 */ /* 0x002fe2000a8f0c0d */
[----:B--2---:R0:W1:Y:S04]  /*b530*/  SHFL.IDX PT, R34, R11, RZ, 0x181f ;  /* 0x00181fff0b227589 */ /* 0x00406800000e0000 */
[----:B------:R0:W2:Y:S01]  /*b540*/  SHFL.IDX PT, R33, R32, RZ, 0x181f ;  /* 0x00181fff20217589 */ /* 0x0000a200000e0000 */
[----:B------:R-:W-:Y:S05]  /*b550*/  @!P4 BRA `(.L_x_2771) ;  /* 0x000000000054c947 */ /* 0x000fea0003800000 */
[----:B------:R-:W-:Y:S02]  /*b560*/  ULDC UR4, c[0x0][0x2f4] ;  /* 0x0000bd0000047ab9 */ /* 0x000fe40000000800 */
[----:B------:R-:W-:-:S13]  /*b570*/  ISETP.GE.AND P5, PT, R16, UR4, PT ;  /* 0x0000000410007c0c */ /* 0x000fda000bfa6270 */
        /* <DEDUP_REMOVED lines=19> */
.L_x_2771:
[----:B------:R-:W-:Y:S05]  /*b6b0*/  BSYNC B0 ;  /* 0x0000000000007941 */ /* 0x000fea0003800000 */
.L_x_2770:
[----:B--2---:R2:W4:Y:S01]  /*b6c0*/  SHFL.IDX PT, R33, R32, 0x1, 0x181f ;  /* 0x00381f0020217f89 */ /* 0x00452200000e0000 */
[----:B------:R-:W-:Y:S03]  /*b6d0*/  BSSY B0, `(.L_x_2772) ;  /* 0x0000018000007945 */ /* 0x000fe60003800000 */
[----:B-1----:R2:W1:Y:S01]  /*b6e0*/  SHFL.IDX PT, R34, R11, 0x1, 0x181f ;  /* 0x00381f000b227f89 */ /* 0x00246200000e0000 */
[----:B------:R-:W-:Y:S05]  /*b6f0*/  @!P0 BRA `(.L_x_2773) ;  /* 0x0000000000548947 */ /* 0x000fea0003800000 */
[----:B------:R-:W-:Y:S02]  /*b700*/  ULDC UR4, c[0x0][0x2f4] ;  /* 0x0000bd0000047ab9 */ /* 0x000fe40000000800 */
[----:B------:R-:W-:Y:S02]  /*b710*/  ISETP.GE.AND P5, PT, R16, UR4, PT ;  /* 0x0000000410007c0c */ /* 0x000fe4000bfa6270 */
[----:B------:R-:W-:-:S11]  /*b720*/  ISETP.GE.AND P4, PT, R214, UR4, PT ;  /* 0x00000004d6007c0c */ /* 0x000fd6000bf86270 */
[----:B---3--:R-:W3:Y:S01]  /*b730*/  @!P5 LDS.128 R12, [R84+0x1400] ;  /* 0x00140000540cd984 */ /* 0x008ee20000000c00 */
[----:B-1----:R-:W-:-:S04]  /*b740*/  @!P5 LEA R30, P0, R16, R34, 0x1 ;  /* 0x00000022101ed211 */ /* 0x002fc800078008ff */
[----:B----4-:R-:W-:Y:S02]  /*b750*/  @!P5 LEA.HI.X R31, R16, R33, R17, 0x1, P0 ;  /* 0x00000021101fd211 */ /* 0x010fe400000f0c11 */
[----:B------:R-:W-:-:S03]  /*b760*/  ISETP.GE.AND P0, PT, R19, UR4, PT ;  /* 0x0000000413007c0c */ /* 0x000fc6000bf06270 */
[----:B---3--:R1:W-:Y:S04]  /*b770*/  @!P5 ST.E.128 desc[UR60][R30.64], R12 ;  /* 0x0000000c1e00d985 */ /* 0x0083e8000c101d3c */
[----:B------:R-:W3:Y:S01]  /*b780*/  @!P4 LDS.128 R12, [R84+0x3c00] ;  /* 0x003c0000540cc984 */ /* 0x000ee20000000c00 */
[----:B-1----:R-:W-:-:S04]  /*b790*/  @!P4 LEA R30, P5, R212, R34, 0x1 ;  /* 0x00000022d41ec211 */ /* 0x002fc800078a08ff */
[----:B------:R-:W-:-:S05]  /*b7a0*/  @!P4 LEA.HI.X R31, R212, R33, R215, 0x1, P5 ;  /* 0x00000021d41fc211 */ /* 0x000fca00028f0cd7 */
[----:B---3--:R1:W-:Y:S01]  /*b7b0*/  @!P4 ST.E.128 desc[UR60][R30.64], R12 ;  /* 0x0000000c1e00c985 */ /* 0x0083e2000c101d3c */
[----:B------:R-:W-:-:S03]  /*b7c0*/  ISETP.GE.AND P4, PT, R22, UR4, PT ;  /* 0x0000000416007c0c */ /* 0x000fc6000bf86270 */
[----:B------:R-:W3:Y:S01]  /*b7d0*/  @!P0 LDS.128 R12, [R84+0x6400] ;  /* 0x00640000540c8984 */ /* 0x000ee20000000c00 */
[----:B-1----:R-:W-:-:S04]  /*b7e0*/  @!P0 LEA R30, P5, R19, R34, 0x1 ;  /* 0x00000022131e8211 */ /* 0x002fc800078a08ff */
[----:B------:R-:W-:-:S05]  /*b7f0*/  @!P0 LEA.HI.X R31, R19, R33, R219, 0x1, P5 ;  /* 0x00000021131f8211 */ /* 0x000fca00028f0cdb */
[----:B---3--:R1:W-:Y:S04]  /*b800*/  @!P0 ST.E.128 desc[UR60][R30.64], R12 ;  /* 0x0000000c1e008985 */ /* 0x0083e8000c101d3c */
[----:B------:R-:W3:Y:S01]  /*b810*/  @!P4 LDS.128 R12, [R84+0x8c00] ;  /* 0x008c0000540cc984 */ /* 0x000ee20000000c00 */
[----:B-1----:R-:W-:-:S04]  /*b820*/  @!P4 LEA R30, P0, R22, R34, 0x1 ;  /* 0x00000022161ec211 */ /* 0x002fc800078008ff */
[----:B------:R-:W-:-:S05]  /*b830*/  @!P4 LEA.HI.X R31, R22, R33, R218, 0x1, P0 ;  /* 0x00000021161fc211 */ /* 0x000fca00000f0cda */
[----:B---3--:R1:W-:Y:S04]  /*b840*/  @!P4 ST.E.128 desc[UR60][R30.64], R12 ;  /* 0x0000000c1e00c985 */ /* 0x0083e8000c101d3c */
.L_x_2773:
[----:B------:R-:W-:Y:S05]  /*b850*/  BSYNC B0 ;  /* 0x0000000000007941 */ /* 0x000fea0003800000 */
.L_x_2772:
[----:B------:R-:W-:Y:S01]  /*b860*/  ISETP.GE.AND P0, PT, R87, 0x41, PT ;  /* 0x000000415700780c */ /* 0x000fe20003f06270 */
[----:B0-2---:R-:W0:Y:S01]  /*b870*/  SHFL.IDX PT, R32, R32, 0x2, 0x181f ;  /* 0x00581f0020207f89 */ /* 0x005e2200000e0000 */
[----:B------:R-:W-:Y:S03]  /*b880*/  BSSY B0, `(.L_x_2774) ;  /* 0x0000018000007945 */ /* 0x000fe60003800000 */
[----:B------:R-:W2:Y:S08]  /*b890*/  SHFL.IDX PT, R11, R11, 0x2, 0x181f ;  /* 0x00581f000b0b7f89 */ /* 0x000eb000000e0000 */
[----:B------:R-:W-:Y:S05]  /*b8a0*/  @!P0 BRA `(.L_x_2775) ;  /* 0x0000000000548947 */ /* 0x000fea0003800000 */
[----:B------:R-:W-:Y:S02]  /*b8b0*/  ULDC UR4, c[0x0][0x2f4] ;  /* 0x0000bd0000047ab9 */ /* 0x000fe40000000800 */
[----:B------:R-:W-:Y:S02]  /*b8c0*/  ISETP.GE.AND P5, PT, R16, UR4, PT ;  /* 0x0000000410007c0c */ /* 0x000fe4000bfa6270 */
[----:B------:R-:W-:-:S11]  /*b8d0*/  ISETP.GE.AND P4, PT, R214, UR4, PT ;  /* 0x00000004d6007c0c */ /* 0x000fd6000bf86270 */
[----:B-1-3--:R-:W1:Y:S01]  /*b8e0*/  @!P5 LDS.128 R12, [R84+0x2400] ;  /* 0x00240000540cd984 */ /* 0x00ae620000000c00 */
[----:B--2---:R-:W-:-:S04]  /*b8f0*/  @!P5 LEA R30, P0, R16, R11, 0x1 ;  /* 0x0000000b101ed211 */ /* 0x004fc800078008ff */
[----:B0-----:R-:W-:Y:S02]  /*b900*/  @!P5 LEA.HI.X R31, R16, R32, R17, 0x1, P0 ;  /* 0x00000020101fd211 */ /* 0x001fe400000f0c11 */
[----:B------:R-:W-:-:S03]  /*b910*/  ISETP.GE.AND P0, PT, R19, UR4, PT ;  /* 0x0000000413007c0c */ /* 0x000fc6000bf06270 */
[----:B-1----:R0:W-:Y:S04]  /*b920*/  @!P5 ST.E.128 desc[UR60][R30.64], R12 ;  /* 0x0000000c1e00d985 */ /* 0x0021e8000c101d3c */
        /* <DEDUP_REMOVED lines=13> */
.L_x_2775:
[----:B------:R-:W-:Y:S05]  /*ba00*/  BSYNC B0 ;  /* 0x0000000000007941 */ /* 0x000fea0003800000 */
.L_x_2774:
[----:B------:R-:W-:Y:S01]  /*ba10*/  @!PT LDS RZ, [RZ] ;  /* 0x00000000fffff984 */ /* 0x000fe20000000800 */
[----:B------:R-:W-:Y:S01]  /*ba20*/  @!PT LDS RZ, [RZ] ;  /* 0x00000000fffff984 */ /* 0x000fe20000000800 */
[----:B------:R-:W-:Y:S01]  /*ba30*/  @!PT LDS RZ, [RZ] ;  /* 0x00000000fffff984 */ /* 0x000fe20000000800 */
[----:B------:R-:W-:Y:S01]  /*ba40*/  @!PT LDS RZ, [RZ] ;  /* 0x00000000fffff984 */ /* 0x000fe20000000800 */
[----:B------:R5:W-:Y:S06]  /*ba50*/  MEMBAR.ALL.CTA ;  /* 0x0000000000007992 */ /* 0x000bec0000008000 */
[----:B-----5:R-:W5:Y:S01]  /*ba60*/  FENCE.VIEW.ASYNC.S ;  /* 0x00000000000073c6 */ /* 0x020f620000000000 */
[----:B------:R-:W-:Y:S01]  /*ba70*/  @!P3 IADD3 R88, R88, 0x388c0, RZ ;  /* 0x000388c05858b810 */ /* 0x000fe20007ffe0ff */
[----:B------:R-:W-:Y:S01]  /*ba80*/  VIADD R213, R213, 0x1 ;  /* 0x00000001d5d57836 */ /* 0x000fe20000000000 */
[----:B-----5:R0:W-:Y:S01]  /*ba90*/  BAR.SYNC.DEFER_BLOCKING R157, 0x80 ;  /* 0x0002009d0000751d */ /* 0x0201e20000010000 */
[----:B------:R-:W-:-:S02]  /*baa0*/  ISETP.NE.AND P4, PT, R110, RZ, PT ;  /* 0x000000ff6e00720c */ /* 0x000fc40003f85270 */
[----:B------:R-:W-:Y:S02]  /*bab0*/  @!P3 PRMT R88, RZ, 0x654, R88 ;  /* 0x00000654ff58b816 */ /* 0x000fe40000000058 */
[----:B------:R-:W-:Y:S02]  /*bac0*/  PLOP3.LUT P0, PT, PT, PT, PT, 0x8, 0x0 ;  /* 0x000000000000781c */ /* 0x000fe40003f0e170 */
[----:B------:R2:W-:Y:S01]  /*bad0*/  @!P3 SYNCS.ARRIVE.TRANS64.RED.A1T0 RZ, [R88+URZ], RZ ;  /* 0x000000ff58ffb9a7 */ /* 0x0005e2000810043f */
[----:B------:R-:W-:-:S04]  /*bae0*/  ISETP.NE.AND P3, PT, R213, 0x2, PT ;  /* 0x00000002d500780c */ /* 0x000fc80003f65270 */
[----:B01-3--:R-:W-:Y:S02]  /*baf0*/  SEL R12, RZ, 0x1, P3 ;  /* 0x00000001ff0c7807 */ /* 0x00bfe40001800000 */
[----:B------:R-:W-:Y:S02]  /*bb00*/  SEL R213, R213, RZ, P3 ;  /* 0x000000ffd5d57207 */ /* 0x000fe40001800000 */
[----:B------:R-:W-:Y:S01]  /*bb10*/  LOP3.LUT R229, R229, R12, RZ, 0x3c, !PT ;  /* 0x0000000ce5e57212 */ /* 0x000fe200078e3cff */
[----:B--2---:R-:W-:Y:S06]  /*bb20*/  @P4 BRA `(.L_x_2776) ;  /* 0xffffff7400784947 */ /* 0x004fec000383ffff */
.L_x_2655:
[----:B------:R-:W2:Y:S01]  /*bb30*/  LDL R11, [R1+0x74] ;  /* 0x00007400010b7983 */ /* 0x000ea20000100800 */
[----:B------:R-:W1:Y:S01]  /*bb40*/  LDC R0, c[0x0][0x448] ;  /* 0x00011200ff007b82 */ /* 0x000e620000000800 */
[----:B------:R-:W-:Y:S01]  /*bb50*/  BSSY B0, `(.L_x_2777) ;  /* 0x0000011000007945 */ /* 0x000fe20003800000 */
[----:B------:R-:W-:Y:S02]  /*bb60*/  MOV R2, RZ ;  /* 0x000000ff00027202 */ /* 0x000fe40000000f00 */
[----:B-1----:R-:W-:-:S13]  /*bb70*/  ISETP.NE.AND P1, PT, R0, 0x1, PT ;  /* 0x000000010000780c */ /* 0x002fda0003f25270 */
[----:B------:R-:W1:Y:S08]  /*bb80*/  @P1 LDC R0, c[0x0][0x44c] ;  /* 0x00011300ff001b82 */ /* 0x000e700000000800 */
[----:B------:R-:W3:Y:S01]  /*bb90*/  @P1 LDC R5, c[0x0][0x450] ;  /* 0x00011400ff051b82 */ /* 0x000ee20000000800 */
[----:B--2---:R-:W-:-:S04]  /*bba0*/  VIADD R3, R11, 0x7f ;  /* 0x0000007f0b037836 */ /* 0x004fc80000000000 */
[----:B-1----:R-:W-:-:S05]  /*bbb0*/  @P1 IMAD.HI.U32 R0, R3, R0, RZ ;  /* 0x0000000003001227 */ /* 0x002fca00078e00ff */
[----:B---3--:R-:W-:-:S05]  /*bbc0*/  @P1 SHF.R.U32.HI R3, RZ, R5, R0 ;  /* 0x00000005ff031219 */ /* 0x008fca0000011600 */
[----:B------:R-:W-:-:S04]  /*bbd0*/  IMAD.IADD R3, R130, 0x1, R3 ;  /* 0x0000000182037824 */ /* 0x000fc800078e0203 */
[----:B------:R-:W-:-:S05]  /*bbe0*/  IMAD.HI R3, R3, 0x66666667, RZ ;  /* 0x6666666703037827 */ /* 0x000fca00078e02ff */
[----:B------:R-:W-:-:S04]  /*bbf0*/  SHF.R.U32.HI R0, RZ, 0x1f, R3 ;  /* 0x0000001fff007819 */ /* 0x000fc80000011603 */
[----:B------:R-:W-:-:S04]  /*bc00*/  LEA.HI.SX32 R0, R3, R0, 0x1b ;  /* 0x0000000003007211 */ /* 0x000fc800078fdaff */
[----:B------:R-:W-:-:S04]  /*bc10*/  VIMNMX R131, R131, R0, PT ;  /* 0x0000000083837248 */ /* 0x000fc80003fe0100 */
[----:B------:R-:W-:Y:S01]  /*bc20*/  ISETP.GE.AND P1, PT, R131, 0x1, PT ;  /* 0x000000018300780c */ /* 0x000fe20003f26270 */
[----:B------:R-:W-:-:S12]  /*bc30*/  @P0 BRA `(.L_x_2778) ;  /* 0x0000000000080947 */ /* 0x000fd80003800000 */
[----:B------:R-:W1:Y:S02]  /*bc40*/  FENCE.VIEW.ASYNC.G ;  /* 0x00000000000073c6 */ /* 0x000e640000000100 */
[----:B-1----:R-:W-:Y:S06]  /*bc50*/  BAR.ARV 0xc, 0x180 ;  /* 0x0306000000007b1d */ /* 0x002fec0000002000 */
.L_x_2778:
[----:B------:R-:W-:Y:S05]  /*bc60*/  BSYNC B0 ;  /* 0x0000000000007941 */ /* 0x000fea0003800000 */
.L_x_2777:
[----:B------:R-:W-:Y:S04]  /*bc70*/  BSSY B0, `(.L_x_2779) ;  /* 0x0000021000007945 */ /* 0x000fe80003800000 */
[----:B------:R-:W-:Y:S05]  /*bc80*/  @!P1 BRA `(.L_x_2780) ;  /* 0x00000000007c9947 */ /* 0x000fea0003800000 */
[----:B------:R-:W2:Y:S01]  /*bc90*/  LDL R0, [R1+0x90] ;  /* 0x0000900001007983 */ /* 0x000ea20000100800 */
[----:B------:R-:W-:Y:S01]  /*bca0*/  ULDC UR4, c[0x0][0x9f0] ;  /* 0x00027c0000047ab9 */ /* 0x000fe20000000800 */
[----:B--2---:R-:W-:-:S04]  /*bcb0*/  ISETP.NE.AND P0, PT, R0, RZ, PT ;  /* 0x000000ff0000720c */ /* 0x004fc80003f05270 */
[----:B------:R-:W-:-:S04]  /*bcc0*/  SEL R6, R0, UR4, P0 ;  /* 0x0000000400067c07 */ /* 0x000fc80008000000 */
[-C--:B------:R-:W-:Y:S02]  /*bcd0*/  IABS R5, R6.reuse ;  /* 0x0000000600057213 */ /* 0x080fe40000000000 */
[----:B------:R-:W-:Y:S02]  /*bce0*/  IADD3 R0, R6, -0x1, R131 ;  /* 0xffffffff06007810 */ /* 0x000fe40007ffe083 */
[----:B------:R-:W1:Y:S01]  /*bcf0*/  I2F.RP R4, R5 ;  /* 0x0000000500047306 */ /* 0x000e620000209400 */
[----:B------:R-:W-:-:S05]  /*bd00*/  IABS R9, R6 ;  /* 0x0000000600097213 */ /* 0x000fca0000000000 */
[----:B------:R-:W-:Y:S02]  /*bd10*/  IMAD.MOV R9, RZ, RZ, -R9 ;  /* 0x000000ffff097224 */ /* 0x000fe400078e0a09 */
[----:B-1----:R-:W1:Y:S02]  /*bd20*/  MUFU.RCP R4, R4 ;  /* 0x0000000400047308 */ /* 0x002e640000001000 */
[----:B-1----:R-:W-:Y:S01]  /*bd30*/  VIADD R2, R4, 0xffffffe ;  /* 0x0ffffffe04027836 */ /* 0x002fe20000000000 */
[----:B------:R-:W-:Y:S02]  /*bd40*/  IABS R4, R0 ;  /* 0x0000000000047213 */ /* 0x000fe40000000000 */
[----:B------:R-:W-:-:S03]  /*bd50*/  LOP3.LUT R0, R0, R6, RZ, 0x3c, !PT ;  /* 0x0000000600007212 */ /* 0x000fc600078e3cff */
[----:B------:R1:W2:Y:S01]  /*bd60*/  F2I.FTZ.U32.TRUNC.NTZ R3, R2 ;  /* 0x0000000200037305 */ /* 0x0002a2000021f000 */
[----:B------:R-:W-:Y:S02]  /*bd70*/  ISETP.GE.AND P2, PT, R0, RZ, PT ;  /* 0x000000ff0000720c */ /* 0x000fe40003f46270 */
[----:B-1----:R-:W-:Y:S01]  /*bd80*/  MOV R2, RZ ;  /* 0x000000ff00027202 */ /* 0x002fe20000000f00 */
[----:B--2---:R-:W-:-:S04]  /*bd90*/  IMAD.MOV R8, RZ, RZ, -R3 ;  /* 0x000000ffff087224 */ /* 0x004fc800078e0a03 */
[----:B------:R-:W-:-:S04]  /*bda0*/  IMAD R7, R8, R5, RZ ;  /* 0x0000000508077224 */ /* 0x000fc800078e02ff */
[----:B------:R-:W-:-:S04]  /*bdb0*/  IMAD.HI.U32 R3, R3, R7, R2 ;  /* 0x0000000703037227 */ /* 0x000fc800078e0002 */
[----:B------:R-:W-:Y:S02]  /*bdc0*/  IMAD.MOV.U32 R2, RZ, RZ, R9 ;  /* 0x000000ffff027224 */ /* 0x000fe400078e0009 */
        /* <DEDUP_REMOVED lines=8> */
[----:B------:R-:W-:-:S04]  /*be50*/  IMAD.MOV.U32 R2, RZ, RZ, R3 ;  /* 0x000000ffff027224 */ /* 0x000fc800078e0003 */
[----:B------:R-:W-:Y:S01]  /*be60*/  @!P2 IMAD.MOV R2, RZ, RZ, -R2 ;  /* 0x000000ffff02a224 */ /* 0x000fe200078e0a02 */
[----:B------:R-:W-:-:S07]  /*be70*/  @!P1 LOP3.LUT R2, RZ, R6, RZ, 0x33, !PT ;  /* 0x00000006ff029212 */ /* 0x000fce00078e33ff */
.L_x_2780:
[----:B------:R-:W-:Y:S05]  /*be80*/  BSYNC B0 ;  /* 0x0000000000007941 */ /* 0x000fea0003800000 */
.L_x_2779:
[----:B------:R-:W2:Y:S01]  /*be90*/  LDL R0, [R1+0xa4] ;  /* 0x0000a40001007983 */ /* 0x000ea20000100800 */
[----:B------:R-:W-:Y:S01]  /*bea0*/  PLOP3.LUT P0, PT, PT, PT, PT, 0x80, 0x0 ;  /* 0x000000000000781c */ /* 0x000fe20003f0f070 */
[----:B------:R-:W-:Y:S01]  /*beb0*/  IMAD.MOV.U32 R153, RZ, RZ, RZ ;  /* 0x000000ffff997224 */ /* 0x000fe200078e00ff */
[----:B------:R-:W-:Y:S02]  /*bec0*/  MOV R154, RZ ;  /* 0x000000ff009a7202 */ /* 0x000fe40000000f00 */
        /* <DEDUP_REMOVED lines=58> */
[----:B----4-:R-:W-:Y:S02]  /*c270*/  CS2R R32, SRZ ;  /* 0x0000000000207805 */ /* 0x010fe4000001ff00 */
        /* <DEDUP_REMOVED lines=9> */
[----:B-1----:R-:W-:Y:S05]  /*c310*/  @!P1 BRA `(.L_x_2781) ;  /* 0x000001a000589947 */ /* 0x002fea0003800000 */
[----:B------:R-:W2:Y:S02]  /*c320*/  LDL R0, [R1+0x128] ;  /* 0x0001280001007983 */ /* 0x000ea40000100800 */
[----:B--2---:R-:W-:Y:S02]  /*c330*/  R2UR UR4, R0 ;  /* 0x00000000000472ca */ /* 0x004fe400000e0000 */
[----:B------:R-:W1:Y:S11]  /*c340*/  S2R R0, SR_TID.X ;  /* 0x0000000000007919 */ /* 0x000e760000002100 */
[----:B------:R-:W-:-:S06]  /*c350*/  ULOP3.LUT UP0, URZ, UR4, 0x9f, URZ, 0xc0, !UPT ;  /* 0x0000009f043f7892 */ /* 0x000fcc000f80c03f */
[----:B------:R-:W-:Y:S01]  /*c360*/  PLOP3.LUT P0, PT, PT, PT, UP0, 0x80, 0x0 ;  /* 0x000000000000781c */ /* 0x000fe20003f0f008 */
[----:B-1----:R-:W-:-:S05]  /*c370*/  VIADD R0, R0, 0xffffff80 ;  /* 0xffffff8000007836 */ /* 0x002fca0000000000 */
[----:B------:R-:W-:-:S04]  /*c380*/  SHF.R.S32.HI R3, RZ, 0x1f, R0 ;  /* 0x0000001fff037819 */ /* 0x000fc80000011400 */
[----:B------:R-:W-:-:S04]  /*c390*/  LEA.HI R3, R3, R0, RZ, 0x7 ;  /* 0x0000000003037211 */ /* 0x000fc800078f38ff */
[----:B------:R-:W-:-:S06]  /*c3a0*/  SHF.R.S32.HI R0, RZ, 0x7, R3 ;  /* 0x00000007ff007819 */ /* 0x000fcc0000011403 */
[----:B------:R-:W1:Y:S02]  /*c3b0*/  SHFL.IDX PT, R0, R0, RZ, 0x1f ;  /* 0x00001fff00007589 */ /* 0x000e6400000e0000 */
[----:B-1----:R-:W-:-:S04]  /*c3c0*/  LEA.HI R3, R0, R0, RZ, 0x1 ;  /* 0x0000000000037211 */ /* 0x002fc800078f08ff */
[----:B------:R-:W-:-:S05]  /*c3d0*/  LOP3.LUT R3, R3, 0x1e, RZ, 0xc0, !PT ;  /* 0x0000001e03037812 */ /* 0x000fca00078ec0ff */
[----:B------:R-:W-:-:S05]  /*c3e0*/  IMAD.IADD R3, R0, 0x1, -R3 ;  /* 0x0000000100037824 */ /* 0x000fca00078e0a03 */
        /* <DEDUP_REMOVED lines=12> */
[----:B------:R-:W-:Y:S01]  /*c4b0*/  MOV R11, UR5 ;  /* 0x00000005000b7c02 */ /* 0x000fe20008000f00 */
[----:B------:R-:W-:Y:S02]  /*c4c0*/  IMAD.U32 R7, RZ, RZ, UR7 ;  /* 0x00000007ff077e24 */ /* 0x000fe4000f8e00ff */
[----:B0-----:R-:W-:-:S02]  /*c4d0*/  IMAD.U32 R10, RZ, RZ, UR4 ;  /* 0x00000004ff0a7e24 */ /* 0x001fc4000f8e00ff */
[----:B------:R-:W-:Y:S02]  /*c4e0*/  IMAD.MOV.U32 R8, RZ, RZ, 0x70 ;  /* 0x00000070ff087424 */ /* 0x000fe400078e00ff */
[----:B------:R-:W-:Y:S02]  /*c4f0*/  IMAD.MOV.U32 R12, RZ, RZ, 0x1 ;  /* 0x00000001ff0c7424 */ /* 0x000fe400078e00ff */
[----:B------:R-:W-:-:S07]  /*c500*/  IMAD.MOV.U32 R13, RZ, RZ, RZ ;  /* 0x000000ffff0d7224 */ /* 0x000fce00078e00ff */
[----:B------:R-:W-:-:S07]  /*c510*/  LEPC R20, `(.L_x_2782) ;  /* 0x000000001014794e */ /* 0x000fce0000000000 */
[----:B-1---5:R-:W-:Y:S05]  /*c520*/  CALL.ABS.NOINC R14 ;  /* 0x000000000e007343 */ /* 0x022fea0003c00000 */
.L_x_2782:
[----:B------:R-:W-:Y:S02]  /*c530*/  ULDC UR4, c[0x0][0x3f4] ;  /* 0x0000fd0000047ab9 */ /* 0x000fe40000000800 */
[----:B------:R-:W-:-:S13]  /*c540*/  ISETP.LT.AND P0, PT, RZ, UR4, PT ;  /* 0x00000004ff007c0c */ /* 0x000fda000bf01270 */
[----:B------:R-:W-:Y:S05]  /*c550*/  @P0 BRA `(.L_x_2783) ;  /* 0x0000000000400947 */ /* 0x000fea0003800000 */
[----:B------:R-:W2:Y:S02]  /*c560*/  LDL R20, [R1+0xa0] ;  /* 0x0000a00001147983 */ /* 0x000ea40000100800 */
[----:B--2---:R-:W-:-:S04]  /*c570*/  LEA.HI R0, R20, R20, RZ, 0x1 ;  /* 0x0000001414007211 */ /* 0x004fc800078f08ff */
[----:B------:R-:W-:-:S04]  /*c580*/  LOP3.LUT R0, R0, 0xfffffffe, RZ, 0xc0, !PT ;  /* 0xfffffffe00007812 */ /* 0x000fc800078ec0ff */
[----:B------:R-:W-:-:S04]  /*c590*/  IADD3 R0, R20, -R0, RZ ;  /* 0x8000000014007210 */ /* 0x000fc80007ffe0ff */
[----:B------:R-:W-:-:S04]  /*c5a0*/  SHF.L.U32 R0, R0, 0x1f, RZ ;  /* 0x0000001f00007819 */ /* 0x000fc800000006ff */
[----:B------:R1:W2:Y:S03]  /*c5b0*/  SYNCS.PHASECHK.TRANS64.TRYWAIT P0, [R23+URZ+0x38800], R0 ;  /* 0x03880000170075a7 */ /* 0x0002a6000800017f */
[----:B--2---:R-:W-:Y:S05]  /*c5c0*/  @!P0 NANOSLEEP.SYNCS 0x989680 ;  /* 0x009896800000895d */ /* 0x004fea0003900000 */
[----:B------:R-:W2:Y:S01]  /*c5d0*/  @!P0 SYNCS.PHASECHK.TRANS64 P0, [R23+URZ+0x38800], R0 ;  /* 0x03880000170085a7 */ /* 0x000ea2000800007f */
[----:B------:R-:W-:Y:S04]  /*c5e0*/  BSSY B0, `(.L_x_2784) ;  /* 0x0000006000007945 */ /* 0x000fe80003800000 */
[----:B--2---:R-:W-:Y:S05]  /*c5f0*/  @P0 BRA `(.L_x_2785) ;  /* 0x0000000000100947 */ /* 0x004fea0003800000 */
.L_x_2786:
[----:B--2---:R2:W3:Y:S02]  /*c600*/  SYNCS.PHASECHK.TRANS64.TRYWAIT P0, [R23+URZ+0x38800], R0 ;  /* 0x03880000170075a7 */ /* 0x0044e4000800017f */
[----:B---3--:R-:W-:Y:S05]  /*c610*/  @!P0 NANOSLEEP.SYNCS 0x989680 ;  /* 0x009896800000895d */ /* 0x008fea0003900000 */
[----:B------:R-:W3:Y:S02]  /*c620*/  @!P0 SYNCS.PHASECHK.TRANS64 P0, [R23+URZ+0x38800], R0 ;  /* 0x03880000170085a7 */ /* 0x000ee4000800007f */
[----:B---3--:R-:W-:Y:S05]  /*c630*/  @!P0 BRA `(.L_x_2786) ;  /* 0xfffffffc00f08947 */ /* 0x008fea000383ffff */
.L_x_2785:
[----:B------:R-:W-:Y:S05]  /*c640*/  BSYNC B0 ;  /* 0x0000000000007941 */ /* 0x000fea0003800000 */
.L_x_2784:
[----:B------:R-:W-:Y:S05]  /*c650*/  BRA `(.L_x_2787) ;  /* 0x0000009400c07947 */ /* 0x000fea0003800000 */
.L_x_2783:
[----:B------:R-:W2:Y:S01]  /*c660*/  LDL R0, [R1+0x128] ;  /* 0x0001280001007983 */ /* 0x000ea20000100800 */
[----:B------:R-:W-:Y:S01]  /*c670*/  ULDC.64 UR6, c[0x0][0x408] ;  /* 0x0001020000067ab9 */ /* 0x000fe20000000a00 */
[----:B--2---:R-:W-:Y:S02]  /*c680*/  R2UR UR4, R0 ;  /* 0x00000000000472ca */ /* 0x004fe400000e0000 */
[----:B-----5:R-:W-:-:S05]  /*c690*/  SHF.R.S32.HI R0, RZ, 0x1f, R152 ;  /* 0x0000001fff007819 */ /* 0x020fca0000011498 */
[----:B------:R-:W-:-:S04]  /*c6a0*/  IMAD R5, R0, UR6, RZ ;  /* 0x0000000600057c24 */ /* 0x000fc8000f8e02ff */
[----:B------:R-:W-:Y:S02]  /*c6b0*/  IMAD R5, R152, UR7, R5 ;  /* 0x0000000798057c24 */ /* 0x000fe4000f8e0205 */
[----:B------:R-:W-:-:S03]  /*c6c0*/  ULOP3.LUT UP0, URZ, UR4, 0x3ff, URZ, 0xc0, !UPT ;  /* 0x000003ff043f7892 */ /* 0x000fc6000f80c03f */
[----:B------:R-:W-:Y:S02]  /*c6d0*/  ULDC.64 UR4, c[0x0][0x3f8] ;  /* 0x0000fe0000047ab9 */ /* 0x000fe40000000a00 */
[----:B------:R-:W-:Y:S01]  /*c6e0*/  IMAD R3, R0, UR4, RZ ;  /* 0x0000000400037c24 */ /* 0x000fe2000f8e02ff */
[----:B------:R-:W-:Y:S01]  /*c6f0*/  PLOP3.LUT P0, PT, PT, PT, UP0, 0x80, 0x0 ;  /* 0x000000000000781c */ /* 0x000fe20003f0f008 */
[----:B------:R-:W-:-:S04]  /*c700*/  IMAD.WIDE.U32 R24, R152, UR4, RZ ;  /* 0x0000000498187c25 */ /* 0x000fc8000f8e00ff */
        /* <DEDUP_REMOVED lines=20> */
[----:B-1----:R-:W-:Y:S05]  /*c850*/  CALL.ABS.NOINC R14 ;  /* 0x000000000e007343 */ /* 0x002fea0003c00000 */
.L_x_2788:
[----:B------:R-:W2:Y:S01]  /*c860*/  LDL R21, [R1+0x74] ;  /* 0x0000740001157983 */ /* 0x000ea20000100800 */
[----:B------:R-:W-:-:S03]  /*c870*/  ULDC.U8 UR4, c[0x0][0x410] ;  /* 0x0001040000047ab9 */ /* 0x000fc60000000000 */
[----:B------:R-:W3:Y:S01]  /*c880*/  LDL R20, [R1+0x8c] ;  /* 0x00008c0001147983 */ /* 0x000ee20000100800 */
[----:B------:R-:W-:Y:S01]  /*c890*/  ISETP.NE.AND P0, PT, RZ, UR4, PT ;  /* 0x00000004ff007c0c */ /* 0x000fe2000bf05270 */
[----:B------:R-:W-:Y:S01]  /*c8a0*/  BSSY B0, `(.L_x_2789) ;  /* 0x0000943000007945 */ /* 0x000fe20003800000 */
[----:B--2---:R-:W-:-:S05]  /*c8b0*/  IADD3 R0, R225, R21, RZ ;  /* 0x00000015e1007210 */ /* 0x004fca0007ffe0ff */
[----:B---3--:R-:W-:-:S06]  /*c8c0*/  IMAD R3, R20, 0x20, R0 ;  /* 0x0000002014037824 */ /* 0x008fcc00078e0200 */
[----:B------:R-:W-:Y:S05]  /*c8d0*/  @!P0 BRA `(.L_x_2790) ;  /* 0x0000004800408947 */ /* 0x000fea0003800000 */
[----:B------:R-:W1:Y:S01]  /*c8e0*/  LDC R20, c[0x0][0x448] ;  /* 0x00011200ff147b82 */ /* 0x000e620000000800 */
[----:B------:R-:W-:Y:S01]  /*c8f0*/  ULDC.64 UR4, c[0x0][0x3f8] ;  /* 0x0000fe0000047ab9 */ /* 0x000fe20000000a00 */
[----:B------:R-:W-:Y:S01]  /*c900*/  ULDC.64 UR6, c[0x0][0x408] ;  /* 0x0001020000067ab9 */ /* 0x000fe20000000a00 */
[----:B------:R-:W-:Y:S02]  /*c910*/  IMAD.MOV.U32 R6, RZ, RZ, R24 ;  /* 0x000000ffff067224 */ /* 0x000fe400078e0018 */
[----:B------:R-:W-:Y:S01]  /*c920*/  IMAD.MOV.U32 R7, RZ, RZ, R73 ;  /* 0x000000ffff077224 */ /* 0x000fe200078e0049 */
[----:B-1----:R-:W-:-:S13]  /*c930*/  ISETP.NE.AND P0, PT, R20, 0x1, PT ;  /* 0x000000011400780c */ /* 0x002fda0003f05270 */
[----:B------:R-:W1:Y:S08]  /*c940*/  @P0 LDC R4, c[0x0][0x44c] ;  /* 0x00011300ff040b82 */ /* 0x000e700000000800 */
[----:B------:R-:W2:Y:S01]  /*c950*/  @P0 LDC R5, c[0x0][0x450] ;  /* 0x00011400ff050b82 */ /* 0x000ea20000000800 */
[----:B-1----:R-:W-:-:S05]  /*c960*/  @P0 IMAD.HI.U32 R4, R3, R4, RZ ;  /* 0x0000000403040227 */ /* 0x002fca00078e00ff */
[----:B--2---:R-:W-:Y:S01]  /*c970*/  @P0 SHF.R.U32.HI R3, RZ, R5, R4 ;  /* 0x00000005ff030219 */ /* 0x004fe20000011604 */
[----:B------:R-:W-:Y:S01]  /*c980*/  IMAD.MOV.U32 R5, RZ, RZ, R27 ;  /* 0x000000ffff057224 */ /* 0x000fe200078e001b */
[----:B------:R-:W-:Y:S02]  /*c990*/  MOV R4, R152 ;  /* 0x0000009800047202 */ /* 0x000fe40000000f00 */
[----:B------:R-:W-:Y:S01]  /*c9a0*/  SHF.R.S32.HI R8, RZ, 0x1f, R3 ;  /* 0x0000001fff087819 */ /* 0x000fe20000011403 */
[----:B------:R-:W-:-:S04]  /*c9b0*/  IMAD.WIDE.U32 R6, R3, UR4, R6 ;  /* 0x0000000403067c25 */ /* 0x000fc8000f8e0006 */
[C---:B0-----:R-:W-:Y:S02]  /*c9c0*/  IMAD R10, R8.reuse, UR4, RZ ;  /* 0x00000004080a7c24 */ /* 0x041fe4000f8e02ff */
        /* <DEDUP_REMOVED lines=18> */
.L_x_3107:
[----:B------:R-:W5:Y:S01]  /*caf0*/  LDL R3, [R1+0x6c] ;  /* 0x00006c0001037983 */ /* 0x000f620000100800 */
        /* <DEDUP_REMOVED lines=9> */
[----:B-----5:R-:W-:-:S05]  /*cb90*/  IMAD R3, R3, R20, RZ ;  /* 0x0000001403037224 */ /* 0x020fca00078e02ff */
[----:B------:R-:W-:-:S13]  /*cba0*/  ISETP.GE.AND P0, PT, R0, R3, PT ;  /* 0x000000030000720c */ /* 0x000fda0003f06270 */
[----:B------:R-:W-:Y:S05]  /*cbb0*/  @P0 BRA `(.L_x_2793) ;  /* 0x0000000000c00947 */ /* 0x000fea0003800000 */
[----:B------:R-:W3:Y:S01]  /*cbc0*/  LDL R11, [R1+0x134] ;  /* 0x00013400010b7983 */ /* 0x000ee20000100800 */
[----:B------:R-:W-:-:S03]  /*cbd0*/  ULDC UR4, c[0x0][0x3f4] ;  /* 0x0000fd0000047ab9 */ /* 0x000fc60000000800 */
[----:B------:R-:W3:Y:S04]  /*cbe0*/  LDL R10, [R1+0x130] ;  /* 0x00013000010a7983 */ /* 0x000ee80000100800 */
[----:B------:R-:W3:Y:S01]  /*cbf0*/  LDL R5, [R1+0x12c] ;  /* 0x00012c0001057983 */ /* 0x000ee20000100800 */
[----:B------:R-:W-:Y:S02]  /*cc00*/  ISETP.GE.AND P3, PT, R216, UR4, PT ;  /* 0x00000004d8007c0c */ /* 0x000fe4000bf66270 */
[----:B------:R-:W-:Y:S02]  /*cc10*/  CS2R R74, SRZ ;  /* 0x00000000004a7805 */ /* 0x000fe4000001ff00 */
[----:B------:R-:W-:Y:S02]  /*cc20*/  ISETP.GE.AND P2, PT, R221, UR4, PT ;  /* 0x00000004dd007c0c */ /* 0x000fe4000bf46270 */
[----:B------:R-:W-:-:S02]  /*cc30*/  CS2R R76, SRZ ;  /* 0x00000000004c7805 */ /* 0x000fc4000001ff00 */
[----:B------:R-:W-:Y:S02]  /*cc40*/  ISETP.GE.AND P1, PT, R222, UR4, PT ;  /* 0x00000004de007c0c */ /* 0x000fe4000bf26270 */
[----:B------:R-:W-:-:S03]  /*cc50*/  ISETP.GE.AND P0, PT, R223, UR4, PT ;  /* 0x00000004df007c0c */ /* 0x000fc6000bf06270 */
[----:B------:R-:W-:-:S04]  /*cc60*/  @!P3 SHF.L.U32 R21, R216, 0x1, RZ ;  /* 0x00000001d815b819 */ /* 0x000fc800000006ff */
[----:B------:R-:W-:Y:S01]  /*cc70*/  @!P2 IMAD.SHL.U32 R13, R221, 0x2, RZ ;  /* 0x00000002dd0da824 */ /* 0x000fe200078e00ff */
[----:B------:R-:W-:Y:S02]  /*cc80*/  @!P3 SHF.L.U64.HI R4, R216, 0x1, R217 ;  /* 0x00000001d804b819 */ /* 0x000fe400000102d9 */
[-C--:B--2---:R-:W-:Y:S02]  /*cc90*/  @!P3 IADD3 R24, P5, R6, R21.reuse, RZ ;  /* 0x000000150618b210 */ /* 0x084fe40007fbe0ff */
[----:B----4-:R-:W-:Y:S02]  /*cca0*/  @!P3 IADD3 R20, P4, R8, R21, RZ ;  /* 0x000000150814b210 */ /* 0x010fe40007f9e0ff */
[-C--:B------:R-:W-:Y:S02]  /*ccb0*/  @!P2 IADD3 R14, P6, R6, R13.reuse, RZ ;  /* 0x0000000d060ea210 */ /* 0x080fe40007fde0ff */
[----:B-1----:R-:W-:Y:S01]  /*ccc0*/  @!P3 IADD3.X R25, R7, R4, RZ, P5, !PT ;  /* 0x000000040719b210 */ /* 0x002fe20002ffe4ff */
[----:B---3--:R-:W-:Y:S01]  /*ccd0*/  @!P3 IMAD.X R21, R9, 0x1, R4, P4 ;  /* 0x000000010915b824 */ /* 0x008fe200020e0604 */
[----:B------:R-:W-:-:S02]  /*cce0*/  @!P2 IADD3 R12, P5, R8, R13, RZ ;  /* 0x0000000d080ca210 */ /* 0x000fc40007fbe0ff */
[----:B------:R-:W-:Y:S02]  /*ccf0*/  CS2R R70, SRZ ;  /* 0x0000000000467805 */ /* 0x000fe4000001ff00 */
[----:B------:R-:W-:Y:S02]  /*cd00*/  CS2R R72, SRZ ;  /* 0x0000000000487805 */ /* 0x000fe4000001ff00 */
[----:B------:R-:W-:Y:S02]  /*cd10*/  CS2R R66, SRZ ;  /* 0x0000000000427805 */ /* 0x000fe4000001ff00 */
[----:B------:R-:W-:Y:S02]  /*cd20*/  CS2R R68, SRZ ;  /* 0x0000000000447805 */ /* 0x000fe4000001ff00 */
[----:B------:R-:W-:Y:S02]  /*cd30*/  CS2R R62, SRZ ;  /* 0x00000000003e7805 */ /* 0x000fe4000001ff00 */
[----:B------:R-:W-:Y:S01]  /*cd40*/  CS2R R64, SRZ ;  /* 0x0000000000407805 */ /* 0x000fe2000001ff00 */
[----:B------:R1:W5:Y:S04]  /*cd50*/  @!P3 LD.E.64 R74, desc[UR60][R24.64] ;  /* 0x0000003c184ab980 */ /* 0x000368000c101b00 */
[----:B------:R1:W5:Y:S01]  /*cd60*/  @!P3 LD.E.64 R76, desc[UR60][R20.64] ;  /* 0x0000003c144cb980 */ /* 0x000362000c101b00 */
[----:B------:R-:W-:Y:S01]  /*cd70*/  @!P2 SHF.L.U64.HI R34, R221, 0x1, R11 ;  /* 0x00000001dd22a819 */ /* 0x000fe2000001020b */
[C---:B------:R-:W-:Y:S01]  /*cd80*/  @!P1 IMAD.SHL.U32 R11, R222.reuse, 0x2, RZ ;  /* 0x00000002de0b9824 */ /* 0x040fe200078e00ff */
[----:B------:R-:W-:-:S03]  /*cd90*/  @!P1 SHF.L.U64.HI R28, R222, 0x1, R10 ;  /* 0x00000001de1c9819 */ /* 0x000fc6000001020a */
[--C-:B------:R-:W-:Y:S01]  /*cda0*/  @!P2 IMAD.X R15, R7, 0x1, R34.reuse, P6 ;  /* 0x00000001070fa824 */ /* 0x100fe200030e0622 */
[-C--:B------:R-:W-:Y:S01]  /*cdb0*/  @!P1 IADD3 R10, P4, R6, R11.reuse, RZ ;  /* 0x0000000b060a9210 */ /* 0x080fe20007f9e0ff */
[----:B------:R-:W-:Y:S01]  /*cdc0*/  @!P2 IMAD.X R13, R9, 0x1, R34, P5 ;  /* 0x00000001090da824 */ /* 0x000fe200028e0622 */
[C---:B------:R-:W-:Y:S01]  /*cdd0*/  @!P0 SHF.L.U64.HI R26, R223.reuse, 0x1, R5 ;  /* 0x00000001df1a8819 */ /* 0x040fe20000010205 */
[----:B------:R-:W-:Y:S01]  /*cde0*/  @!P0 IMAD.SHL.U32 R5, R223, 0x2, RZ ;  /* 0x00000002df058824 */ /* 0x000fe200078e00ff */
[----:B------:R-:W-:Y:S01]  /*cdf0*/  @!P1 IADD3 R4, P6, R8, R11, RZ ;  /* 0x0000000b08049210 */ /* 0x000fe20007fde0ff */
[----:B------:R1:W5:Y:S01]  /*ce00*/  @!P2 LD.E.64 R70, desc[UR60][R14.64] ;  /* 0x0000003c0e46a980 */ /* 0x000362000c101b00 */
[----:B------:R-:W-:Y:S02]  /*ce10*/  @!P1 IADD3.X R11, R7, R28, RZ, P4, !PT ;  /* 0x0000001c070b9210 */ /* 0x000fe400027fe4ff */
[-C--:B------:R-:W-:Y:S01]  /*ce20*/  @!P0 IADD3 R6, P5, R6, R5.reuse, RZ ;  /* 0x0000000506068210 */ /* 0x080fe20007fbe0ff */
[----:B------:R1:W5:Y:S01]  /*ce30*/  @!P2 LD.E.64 R72, desc[UR60][R12.64] ;  /* 0x0000003c0c48a980 */ /* 0x000362000c101b00 */
[----:B------:R-:W-:Y:S01]  /*ce40*/  @!P0 IADD3 R8, P4, R8, R5, RZ ;  /* 0x0000000508088210 */ /* 0x000fe20007f9e0ff */
[----:B------:R-:W-:-:S02]  /*ce50*/  @!P1 IMAD.X R5, R9, 0x1, R28, P6 ;  /* 0x0000000109059824 */ /* 0x000fc400030e061c */
[--C-:B------:R-:W-:Y:S01]  /*ce60*/  @!P0 IMAD.X R7, R7, 0x1, R26.reuse, P5 ;  /* 0x0000000107078824 */ /* 0x100fe200028e061a */
[----:B------:R1:W5:Y:S01]  /*ce70*/  @!P1 LD.E.64 R66, desc[UR60][R10.64] ;  /* 0x0000003c0a429980 */ /* 0x000362000c101b00 */
[----:B------:R-:W-:-:S03]  /*ce80*/  @!P0 IMAD.X R9, R9, 0x1, R26, P4 ;  /* 0x0000000109098824 */ /* 0x000fc600020e061a */
[----:B------:R1:W5:Y:S04]  /*ce90*/  @!P1 LD.E.64 R68, desc[UR60][R4.64] ;  /* 0x0000003c04449980 */ /* 0x000368000c101b00 */
[----:B------:R1:W5:Y:S04]  /*cea0*/  @!P0 LD.E.64 R62, desc[UR60][R6.64] ;  /* 0x0000003c063e8980 */ /* 0x000368000c101b00 */
[----:B------:R1:W5:Y:S02]  /*ceb0*/  @!P0 LD.E.64 R64, desc[UR60][R8.64] ;  /* 0x0000003c08408980 */ /* 0x000364000c101b00 */
.L_x_2793:
[----:B------:R-:W-:Y:S05]  /*cec0*/  BSYNC B1 ;  /* 0x0000000000017941 */ /* 0x000fea0003800000 */
.L_x_2792:
[----:B-1---5:R-:W-:Y:S01]  /*ced0*/  IMAD.MOV.U32 R5, RZ, RZ, R63 ;  /* 0x000000ffff057224 */ /* 0x022fe200078e003f */
[----:B------:R-:W-:Y:S01]  /*cee0*/  MOV R4, R62 ;  /* 0x0000003e00047202 */ /* 0x000fe20000000f00 */
[----:B--2---:R-:W-:Y:S01]  /*cef0*/  IMAD.MOV.U32 R6, RZ, RZ, R66 ;  /* 0x000000ffff067224 */ /* 0x004fe200078e0042 */
[----:B------:R-:W-:Y:S01]  /*cf00*/  UMOV UR4, 0xffffffff ;  /* 0xffffffff00047882 */ /* 0x000fe20000000000 */
[----:B------:R-:W-:Y:S01]  /*cf10*/  IMAD.MOV.U32 R7, RZ, RZ, R67 ;  /* 0x000000ffff077224 */ /* 0x000fe200078e0043 */
        /* <DEDUP_REMOVED lines=22> */
[----:B------:R-:W-:Y:S02]  /*d080*/  PRMT R106, R106, 0x5410, R4 ;  /* 0x000054106a6a7816 */ /* 0x000fe40000000004 */
[----:B------:R-:W-:Y:S02]  /*d090*/  MOV R4, R72 ;  /* 0x0000004800047202 */ /* 0x000fe40000000f00 */
[----:B------:R-:W-:-:S02]  /*d0a0*/  PRMT R110, R5, 0x7610, R110 ;  /* 0x00007610056e7816 */ /* 0x000fc4000000006e */
[----:B------:R-:W-:Y:S02]  /*d0b0*/  PRMT R111, R4, 0x7610, R111 ;  /* 0x00007610046f7816 */ /* 0x000fe4000000006f */
[----:B------:R-:W-:Y:S01]  /*d0c0*/  PRMT R112, R6, 0x5410, R7 ;  /* 0x0000541006707816 */ /* 0x000fe20000000007 */
[----:B------:R-:W-:Y:S06]  /*d0d0*/  BRA.DIV UR4, `(.L_x_2794) ;  /* 0x0000026a04947947 */ /* 0x000fec000b800000 */
[----:B------:R1:W2:Y:S04]  /*d0e0*/  SHFL.IDX PT, R7, R33, 0x1, 0x181f ;  /* 0x00381f0021077f89 */ /* 0x0002a800000e0000 */
[----:B------:R1:W0:Y:S04]  /*d0f0*/  SHFL.IDX PT, R6, R32, 0x1, 0x181f ;  /* 0x00381f0020067f89 */ /* 0x00022800000e0000 */
[----:B---3--:R1:W3:Y:S04]  /*d100*/  SHFL.IDX PT, R9, R31, 0x1, 0x181f ;  /* 0x00381f001f097f89 */ /* 0x0082e800000e0000 */
[----:B----4-:R1:W4:Y:S02]  /*d110*/  SHFL.IDX PT, R8, R30, 0x1, 0x181f ;  /* 0x00381f001e087f89 */ /* 0x01032400000e0000 */
.L_x_3113:
        /* <DEDUP_REMOVED lines=9> */
[----:B------:R-:W-:-:S03]  /*d1b0*/  CS2R R60, SRZ ;  /* 0x00000000003c7805 */ /* 0x000fc6000001ff00 */
[----:B------:R-:W-:Y:S05]  /*d1c0*/  @P0 BRA `(.L_x_2796) ;  /* 0x0000000000c00947 */ /* 0x000fea0003800000 */
[----:B------:R-:W3:Y:S01]  /*d1d0*/  LDL R5, [R1+0x130] ;  /* 0x0001300001057983 */ /* 0x000ee20000100800 */
[----:B------:R-:W-:-:S03]  /*d1e0*/  ULDC UR4, c[0x0][0x3f4] ;  /* 0x0000fd0000047ab9 */ /* 0x000fc60000000800 */
[----:B------:R-:W3:Y:S04]  /*d1f0*/  LDL R11, [R1+0x134] ;  /* 0x00013400010b7983 */ /* 0x000ee80000100800 */
[----:B------:R-:W3:Y:S01]  /*d200*/  LDL R10, [R1+0x12c] ;  /* 0x00012c00010a7983 */ /* 0x000ee20000100800 */
[----:B------:R-:W-:Y:S02]  /*d210*/  ISETP.GE.AND P3, PT, R216, UR4, PT ;  /* 0x00000004d8007c0c */ /* 0x000fe4000bf66270 */
[----:B------:R-:W-:Y:S02]  /*d220*/  ISETP.GE.AND P2, PT, R221, UR4, PT ;  /* 0x00000004dd007c0c */ /* 0x000fe4000bf46270 */
[----:B------:R-:W-:Y:S02]  /*d230*/  ISETP.GE.AND P1, PT, R222, UR4, PT ;  /* 0x00000004de007c0c */ /* 0x000fe4000bf26270 */
[----:B------:R-:W-:-:S07]  /*d240*/  ISETP.GE.AND P0, PT, R223, UR4, PT ;  /* 0x00000004df007c0c */ /* 0x000fce000bf06270 */
[C---:B------:R-:W-:Y:S01]  /*d250*/  @!P3 IMAD.SHL.U32 R21, R216.reuse, 0x2, RZ ;  /* 0x00000002d815b824 */ /* 0x040fe200078e00ff */
[----:B------:R-:W-:Y:S01]  /*d260*/  @!P3 SHF.L.U64.HI R4, R216, 0x1, R217 ;  /* 0x00000001d804b819 */ /* 0x000fe200000102d9 */
[----:B------:R-:W-:-:S03]  /*d270*/  @!P2 IMAD.SHL.U32 R13, R221, 0x2, RZ ;  /* 0x00000002dd0da824 */ /* 0x000fc600078e00ff */
[-C--:B0-----:R-:W-:Y:S02]  /*d280*/  @!P3 IADD3 R24, P5, R6, R21.reuse, RZ ;  /* 0x000000150618b210 */ /* 0x081fe40007fbe0ff */
[----:B----4-:R-:W-:Y:S02]  /*d290*/  @!P3 IADD3 R20, P4, R8, R21, RZ ;  /* 0x000000150814b210 */ /* 0x010fe40007f9e0ff */
[-C--:B------:R-:W-:Y:S01]  /*d2a0*/  @!P2 IADD3 R14, P6, R6, R13.reuse, RZ ;  /* 0x0000000d060ea210 */ /* 0x080fe20007fde0ff */
[--C-:B--2---:R-:W-:Y:S01]  /*d2b0*/  @!P3 IMAD.X R25, R7, 0x1, R4.reuse, P5 ;  /* 0x000000010719b824 */ /* 0x104fe200028e0604 */
[----:B------:R-:W-:Y:S01]  /*d2c0*/  @!P2 IADD3 R12, P5, R8, R13, RZ ;  /* 0x0000000d080ca210 */ /* 0x000fe20007fbe0ff */
[----:B---3--:R-:W-:Y:S01]  /*d2d0*/  @!P3 IMAD.X R21, R9, 0x1, R4, P4 ;  /* 0x000000010915b824 */ /* 0x008fe200020e0604 */
[----:B------:R-:W-:Y:S02]  /*d2e0*/  @!P0 SHF.L.U32 R27, R223, 0x1, RZ ;  /* 0x00000001df1b8819 */ /* 0x000fe400000006ff */
        /* <DEDUP_REMOVED lines=8> */
[----:B------:R0:W5:Y:S04]  /*d370*/  @!P3 LD.E.64 R58, desc[UR60][R24.64] ;  /* 0x0000003c183ab980 */ /* 0x000168000c101b00 */
[----:B------:R0:W5:Y:S01]  /*d380*/  @!P3 LD.E.64 R60, desc[UR60][R20.64] ;  /* 0x0000003c143cb980 */ /* 0x000162000c101b00 */
[C---:B------:R-:W-:Y:S01]  /*d390*/  @!P1 SHF.L.U64.HI R28, R222.reuse, 0x1, R5 ;  /* 0x00000001de1c9819 */ /* 0x040fe20000010205 */
[----:B------:R-:W-:Y:S01]  /*d3a0*/  @!P1 IMAD.SHL.U32 R5, R222, 0x2, RZ ;  /* 0x00000002de059824 */ /* 0x000fe200078e00ff */
[----:B------:R-:W-:Y:S02]  /*d3b0*/  @!P2 SHF.L.U64.HI R26, R221, 0x1, R11 ;  /* 0x00000001dd1aa819 */ /* 0x000fe4000001020b */
[----:B------:R-:W-:-:S02]  /*d3c0*/  @!P0 SHF.L.U64.HI R34, R223, 0x1, R10 ;  /* 0x00000001df228819 */ /* 0x000fc4000001020a */
[-C--:B------:R-:W-:Y:S01]  /*d3d0*/  @!P1 IADD3 R10, P4, R6, R5.reuse, RZ ;  /* 0x00000005060a9210 */ /* 0x080fe20007f9e0ff */
[----:B------:R-:W-:Y:S01]  /*d3e0*/  @!P2 IMAD.X R15, R7, 0x1, R26, P6 ;  /* 0x00000001070fa824 */ /* 0x000fe200030e061a */
[----:B------:R-:W-:Y:S02]  /*d3f0*/  @!P1 IADD3 R4, P6, R8, R5, RZ ;  /* 0x0000000508049210 */ /* 0x000fe40007fde0ff */
[----:B------:R-:W-:Y:S01]  /*d400*/  @!P2 IADD3.X R13, R9, R26, RZ, P5, !PT ;  /* 0x0000001a090da210 */ /* 0x000fe20002ffe4ff */
[--C-:B------:R-:W-:Y:S01]  /*d410*/  @!P1 IMAD.X R11, R7, 0x1, R28.reuse, P4 ;  /* 0x00000001070b9824 */ /* 0x100fe200020e061c */
[-C--:B------:R-:W-:Y:S01]  /*d420*/  @!P0 IADD3 R6, P5, R6, R27.reuse, RZ ;  /* 0x0000001b06068210 */ /* 0x080fe20007fbe0ff */
[----:B------:R0:W5:Y:S01]  /*d430*/  @!P2 LD.E.64 R54, desc[UR60][R14.64] ;  /* 0x0000003c0e36a980 */ /* 0x000162000c101b00 */
[----:B------:R-:W-:Y:S01]  /*d440*/  @!P0 IADD3 R8, P4, R8, R27, RZ ;  /* 0x0000001b08088210 */ /* 0x000fe20007f9e0ff */
[----:B------:R-:W-:Y:S02]  /*d450*/  @!P1 IMAD.X R5, R9, 0x1, R28, P6 ;  /* 0x0000000109059824 */ /* 0x000fe400030e061c */
[----:B------:R-:W-:Y:S01]  /*d460*/  @!P0 IMAD.X R7, R7, 0x1, R34, P5 ;  /* 0x0000000107078824 */ /* 0x000fe200028e0622 */
[----:B------:R-:W-:Y:S01]  /*d470*/  @!P0 IADD3.X R9, R9, R34, RZ, P4, !PT ;  /* 0x0000002209098210 */ /* 0x000fe200027fe4ff */
[----:B------:R0:W5:Y:S04]  /*d480*/  @!P2 LD.E.64 R56, desc[UR60][R12.64] ;  /* 0x0000003c0c38a980 */ /* 0x000168000c101b00 */
[----:B------:R0:W5:Y:S04]  /*d490*/  @!P1 LD.E.64 R50, desc[UR60][R10.64] ;  /* 0x0000003c0a329980 */ /* 0x000168000c101b00 */
[----:B------:R0:W5:Y:S04]  /*d4a0*/  @!P1 LD.E.64 R52, desc[UR60][R4.64] ;  /* 0x0000003c04349980 */ /* 0x000168000c101b00 */
[----:B------:R0:W5:Y:S04]  /*d4b0*/  @!P0 LD.E.64 R46, desc[UR60][R6.64] ;  /* 0x0000003c062e8980 */ /* 0x000168000c101b00 */
[----:B------:R0:W5:Y:S02]  /*d4c0*/  @!P0 LD.E.64 R48, desc[UR60][R8.64] ;  /* 0x0000003c08308980 */ /* 0x000164000c101b00 */
.L_x_2796:
[----:B------:R-:W-:Y:S05]  /*d4d0*/  BSYNC B1 ;  /* 0x0000000000017941 */ /* 0x000fea0003800000 */
.L_x_2795:
[----:B0----5:R-:W-:Y:S01]  /*d4e0*/  IMAD.MOV.U32 R4, RZ, RZ, R46 ;  /* 0x000000ffff047224 */ /* 0x021fe200078e002e */
[----:B--2---:R-:W-:Y:S01]  /*d4f0*/  MOV R7, R51 ;  /* 0x0000003300077202 */ /* 0x004fe20000000f00 */
[----:B------:R-:W-:Y:S01]  /*d500*/  IMAD.MOV.U32 R5, RZ, RZ, R47 ;  /* 0x000000ffff057224 */ /* 0x000fe200078e002f */
[----:B------:R-:W-:Y:S01]  /*d510*/  UMOV UR4, 0xffffffff ;  /* 0xffffffff00047882 */ /* 0x000fe20000000000 */
[----:B------:R-:W-:Y:S01]  /*d520*/  IMAD.MOV.U32 R6, RZ, RZ, R50 ;  /* 0x000000ffff067224 */ /* 0x000fe200078e0032 */
[----:B------:R-:W-:Y:S02]  /*d530*/  PRMT R97, R7, 0x7610, R97 ;  /* 0x0000761007617816 */ /* 0x000fe40000000061 */
        /* <DEDUP_REMOVED lines=16> */
[----:B------:R-:W-:Y:S01]  /*d640*/  PRMT R98, R7, 0x7610, R98 ;  /* 0x0000761007627816 */ /* 0x000fe20000000062 */
[----:B------:R-:W-:Y:S01]  /*d650*/  IMAD.MOV.U32 R6, RZ, RZ, R60 ;  /* 0x000000ffff067224 */ /* 0x000fe200078e003c */
[----:B------:R-:W-:Y:S02]  /*d660*/  MOV R7, R61 ;  /* 0x0000003d00077202 */ /* 0x000fe40000000f00 */
[----:B------:R-:W-:Y:S02]  /*d670*/  PRMT R102, R4, 0x5410, R5 ;  /* 0x0000541004667816 */ /* 0x000fe40000000005 */
[----:B------:R-:W-:Y:S01]  /*d680*/  PRMT R104, R6, 0x5410, R7 ;  /* 0x0000541006687816 */ /* 0x000fe20000000007 */
[----:B------:R-:W-:Y:S06]  /*d690*/  BRA.DIV UR4, `(.L_x_2797) ;  /* 0x0000026604987947 */ /* 0x000fec000b800000 */
[----:B------:R0:W2:Y:S04]  /*d6a0*/  SHFL.IDX PT, R7, R33, 0x2, 0x181f ;  /* 0x00581f0021077f89 */ /* 0x0000a800000e0000 */
[----:B------:R0:W0:Y:S04]  /*d6b0*/  SHFL.IDX PT, R6, R32, 0x2, 0x181f ;  /* 0x00581f0020067f89 */ /* 0x00002800000e0000 */
[----:B---3--:R3:W0:Y:S04]  /*d6c0*/  SHFL.IDX PT, R9, R31, 0x2, 0x181f ;  /* 0x00581f001f097f89 */ /* 0x00862800000e0000 */
[----:B----4-:R3:W4:Y:S02]  /*d6d0*/  SHFL.IDX PT, R8, R30, 0x2, 0x181f ;  /* 0x00581f001e087f89 */ /* 0x01072400000e0000 */
.L_x_3119:
        /* <DEDUP_REMOVED lines=22> */
[C---:B------:R-:W-:Y:S01]  /*d840*/  @!P3 IMAD.SHL.U32 R21, R216.reuse, 0x2, RZ ;  /* 0x00000002d815b824 */ /* 0x040fe200078e00ff */
[----:B------:R-:W-:-:S03]  /*d850*/  @!P3 SHF.L.U64.HI R10, R216, 0x1, R217 ;  /* 0x00000001d80ab819 */ /* 0x000fc600000102d9 */
[----:B------:R-:W-:-:S04]  /*d860*/  @!P2 IMAD.SHL.U32 R12, R221, 0x2, RZ ;  /* 0x00000002dd0ca824 */ /* 0x000fc800078e00ff */
[----:B------:R-:W-:Y:S02]  /*d870*/  @!P1 SHF.L.U32 R4, R222, 0x1, RZ ;  /* 0x00000001de049819 */ /* 0x000fe400000006ff */
[-C--:B0-----:R-:W-:Y:S01]  /*d880*/  @!P3 IADD3 R24, P5, R6, R21.reuse, RZ ;  /* 0x000000150618b210 */ /* 0x081fe20007fbe0ff */
[----:B------:R-:W-:Y:S01]  /*d890*/  @!P0 IMAD.SHL.U32 R27, R223, 0x2, RZ ;  /* 0x00000002df1b8824 */ /* 0x000fe200078e00ff */
[----:B----4-:R-:W-:Y:S02]  /*d8a0*/  @!P3 IADD3 R20, P4, R8, R21, RZ ;  /* 0x000000150814b210 */ /* 0x010fe40007f9e0ff */
[-C--:B------:R-:W-:Y:S01]  /*d8b0*/  @!P2 IADD3 R14, P6, R6, R12.reuse, RZ ;  /* 0x0000000c060ea210 */ /* 0x080fe20007fde0ff */
[--C-:B--2---:R-:W-:Y:S01]  /*d8c0*/  @!P3 IMAD.X R25, R7, 0x1, R10.reuse, P5 ;  /* 0x000000010719b824 */ /* 0x104fe200028e060a */
[----:B------:R-:W-:Y:S01]  /*d8d0*/  @!P2 IADD3 R12, P5, R8, R12, RZ ;  /* 0x0000000c080ca210 */ /* 0x000fe20007fbe0ff */
[----:B------:R-:W-:Y:S01]  /*d8e0*/  @!P3 IMAD.X R21, R9, 0x1, R10, P4 ;  /* 0x000000010915b824 */ /* 0x000fe200020e060a */
[----:B------:R-:W-:-:S02]  /*d8f0*/  @!P1 IADD3 R10, P4, R6, R4, RZ ;  /* 0x00000004060a9210 */ /* 0x000fc40007f9e0ff */
[----:B------:R-:W-:Y:S02]  /*d900*/  CS2R R38, SRZ ;  /* 0x0000000000267805 */ /* 0x000fe4000001ff00 */
[----:B------:R-:W-:Y:S02]  /*d910*/  CS2R R40, SRZ ;  /* 0x0000000000287805 */ /* 0x000fe4000001ff00 */
[----:B------:R-:W-:Y:S02]  /*d920*/  CS2R R34, SRZ ;  /* 0x0000000000227805 */ /* 0x000fe4000001ff00 */
[----:B------:R-:W-:Y:S02]  /*d930*/  CS2R R36, SRZ ;  /* 0x0000000000247805 */ /* 0x000fe4000001ff00 */
[----:B------:R-:W-:Y:S01]  /*d940*/  CS2R R28, SRZ ;  /* 0x00000000001c7805 */ /* 0x000fe2000001ff00 */
[----:B------:R0:W5:Y:S04]  /*d950*/  @!P3 LD.E.64 R42, desc[UR60][R24.64] ;  /* 0x0000003c182ab980 */ /* 0x000168000c101b00 */
[----:B------:R0:W5:Y:S01]  /*d960*/  @!P3 LD.E.64 R44, desc[UR60][R20.64] ;  /* 0x0000003c142cb980 */ /* 0x000162000c101b00 */
[----:B---3--:R-:W-:-:S02]  /*d970*/  @!P2 SHF.L.U64.HI R11, R221, 0x1, R11 ;  /* 0x00000001dd0ba819 */ /* 0x008fc4000001020b */
[----:B------:R-:W-:Y:S02]  /*d980*/  @!P1 SHF.L.U64.HI R5, R222, 0x1, R5 ;  /* 0x00000001de059819 */ /* 0x000fe40000010205 */
[----:B------:R-:W-:Y:S02]  /*d990*/  @!P2 IADD3.X R15, R7, R11, RZ, P6, !PT ;  /* 0x0000000b070fa210 */ /* 0x000fe400037fe4ff */
[----:B------:R-:W-:Y:S01]  /*d9a0*/  @!P0 SHF.L.U64.HI R26, R223, 0x1, R13 ;  /* 0x00000001df1a8819 */ /* 0x000fe2000001020d */
[----:B------:R-:W-:Y:S01]  /*d9b0*/  @!P2 IMAD.X R13, R9, 0x1, R11, P5 ;  /* 0x00000001090da824 */ /* 0x000fe200028e060b */
[C---:B------:R-:W-:Y:S01]  /*d9c0*/  @!P1 IADD3 R4, P6, R8.reuse, R4, RZ ;  /* 0x0000000408049210 */ /* 0x040fe20007fde0ff */
[--C-:B------:R-:W-:Y:S01]  /*d9d0*/  @!P1 IMAD.X R11, R7, 0x1, R5.reuse, P4 ;  /* 0x00000001070b9824 */ /* 0x100fe200020e0605 */
[-C--:B------:R-:W-:Y:S01]  /*d9e0*/  @!P0 IADD3 R8, P4, R8, R27.reuse, RZ ;  /* 0x0000001b08088210 */ /* 0x080fe20007f9e0ff */
[----:B------:R0:W5:Y:S01]  /*d9f0*/  @!P2 LD.E.64 R38, desc[UR60][R14.64] ;  /* 0x0000003c0e26a980 */ /* 0x000162000c101b00 */
[----:B------:R-:W-:Y:S01]  /*da00*/  @!P0 IADD3 R6, P5, R6, R27, RZ ;  /* 0x0000001b06068210 */ /* 0x000fe20007fbe0ff */
[----:B------:R-:W-:-:S02]  /*da10*/  @!P1 IMAD.X R5, R9, 0x1, R5, P6 ;  /* 0x0000000109059824 */ /* 0x000fc400030e0605 */
[----:B------:R-:W-:Y:S01]  /*da20*/  @!P0 IMAD.X R9, R9, 0x1, R26, P4 ;  /* 0x0000000109098824 */ /* 0x000fe200020e061a */
[----:B------:R-:W-:Y:S02]  /*da30*/  @!P0 IADD3.X R7, R7, R26, RZ, P5, !PT ;  /* 0x0000001a07078210 */ /* 0x000fe40002ffe4ff */
[----:B------:R-:W-:Y:S01]  /*da40*/  CS2R R26, SRZ ;  /* 0x00000000001a7805 */ /* 0x000fe2000001ff00 */
[----:B------:R0:W5:Y:S04]  /*da50*/  @!P2 LD.E.64 R40, desc[UR60][R12.64] ;  /* 0x0000003c0c28a980 */ /* 0x000168000c101b00 */
[----:B------:R0:W5:Y:S04]  /*da60*/  @!P1 LD.E.64 R34, desc[UR60][R10.64] ;  /* 0x0000003c0a229980 */ /* 0x000168000c101b00 */
[----:B------:R0:W5:Y:S04]  /*da70*/  @!P1 LD.E.64 R36, desc[UR60][R4.64] ;  /* 0x0000003c04249980 */ /* 0x000168000c101b00 */
[----:B------:R0:W5:Y:S04]  /*da80*/  @!P0 LD.E.64 R28, desc[UR60][R6.64] ;  /* 0x0000003c061c8980 */ /* 0x000168000c101b00 */
[----:B------:R0:W5:Y:S02]  /*da90*/  @!P0 LD.E.64 R26, desc[UR60][R8.64] ;  /* 0x0000003c081a8980 */ /* 0x000164000c101b00 */
.L_x_2799:
[----:B------:R-:W-:Y:S05]  /*daa0*/  BSYNC B1 ;  /* 0x0000000000017941 */ /* 0x000fea0003800000 */
.L_x_2798:
[----:B0----5:R-:W-:Y:S01]  /*dab0*/  IMAD.MOV.U32 R4, RZ, RZ, R35 ;  /* 0x000000ffff047224 */ /* 0x021fe200078e0023 */
[----:B------:R-:W-:Y:S01]  /*dac0*/  MOV R5, R34 ;  /* 0x0000002200057202 */ /* 0x000fe20000000f00 */
[----:B--2---:R-:W-:Y:S01]  /*dad0*/  IMAD.MOV.U32 R7, RZ, RZ, R28 ;  /* 0x000000ffff077224 */ /* 0x004fe200078e001c */
[----:B------:R-:W-:Y:S01]  /*dae0*/  UMOV UR4, 0xffffffff ;  /* 0xffffffff00047882 */ /* 0x000fe20000000000 */
        /* <DEDUP_REMOVED lines=21> */
[----:B------:R-:W-:Y:S02]  /*dc40*/  PRMT R100, R4, 0x7610, R100 ;  /* 0x0000761004647816 */ /* 0x000fe40000000064 */
[----:B------:R-:W-:Y:S02]  /*dc50*/  CS2R R4, SRZ ;  /* 0x0000000000047805 */ /* 0x000fe4000001ff00 */
[----:B------:R-:W-:Y:S01]  /*dc60*/  PRMT R94, R7, 0x5410, R6 ;  /* 0x00005410075e7816 */ /* 0x000fe20000000006 */
[----:B------:R-:W-:Y:S06]  /*dc70*/  BRA.DIV UR4, `(.L_x_2800) ;  /* 0x0000026204947947 */ /* 0x000fec000b800000 */
[----:B------:R0:W2:Y:S04]  /*dc80*/  SHFL.IDX PT, R78, R33, 0x3, 0x181f ;  /* 0x00781f00214e7f89 */ /* 0x0000a800000e0000 */
[----:B------:R0:W0:Y:S04]  /*dc90*/  SHFL.IDX PT, R80, R32, 0x3, 0x181f ;  /* 0x00781f0020507f89 */ /* 0x00002800000e0000 */
[----:B------:R0:W0:Y:S04]  /*dca0*/  SHFL.IDX PT, R79, R31, 0x3, 0x181f ;  /* 0x00781f001f4f7f89 */ /* 0x00002800000e0000 */
[----:B------:R0:W0:Y:S02]  /*dcb0*/  SHFL.IDX PT, R12, R30, 0x3, 0x181f ;  /* 0x00781f001e0c7f89 */ /* 0x00002400000e0000 */
.L_x_3125:
[----:B------:R-:W-:Y:S01]  /*dcc0*/  VIADD R0, R0, 0x60 ;  /* 0x0000006000007836 */ /* 0x000fe20000000000 */
[----:B------:R-:W-:Y:S01]  /*dcd0*/  BSSY B1, `(.L_x_2801) ;  /* 0x000003a000017945 */ /* 0x000fe20003800000 */
[----:B------:R-:W-:Y:S02]  /*dce0*/  CS2R R6, SRZ ;  /* 0x0000000000067805 */ /* 0x000fe4000001ff00 */
[----:B------:R-:W-:Y:S02]  /*dcf0*/  CS2R R20, SRZ ;  /* 0x0000000000147805 */ /* 0x000fe4000001ff00 */
[----:B01-3--:R-:W-:Y:S02]  /*dd00*/  CS2R R30, SRZ ;  /* 0x00000000001e7805 */ /* 0x00bfe4000001ff00 */
[----:B------:R-:W-:Y:S02]  /*dd10*/  ISETP.GE.AND P0, PT, R0, R3, PT ;  /* 0x000000030000720c */ /* 0x000fe40003f06270 */
[----:B----4-:R-:W-:-:S02]  /*dd20*/  CS2R R8, SRZ ;  /* 0x0000000000087805 */ /* 0x010fc4000001ff00 */
[----:B------:R-:W-:Y:S02]  /*dd30*/  CS2R R10, SRZ ;  /* 0x00000000000a7805 */ /* 0x000fe4000001ff00 */
[----:B------:R-:W-:Y:S02]  /*dd40*/  CS2R R24, SRZ ;  /* 0x0000000000187805 */ /* 0x000fe4000001ff00 */
[----:B------:R-:W-:-:S05]  /*dd50*/  CS2R R32, SRZ ;  /* 0x0000000000207805 */ /* 0x000fca000001ff00 */
[----:B------:R-:W-:Y:S05]  /*dd60*/  @P0 BRA `(.L_x_2802) ;  /* 0x0000000000c00947 */ /* 0x000fea0003800000 */
[----:B------:R-:W3:Y:S01]  /*dd70*/  LDL R15, [R1+0x134] ;  /* 0x00013400010f7983 */ /* 0x000ee20000100800 */
[----:B------:R-:W-:-:S03]  /*dd80*/  ULDC UR4, c[0x0][0x3f4] ;  /* 0x0000fd0000047ab9 */ /* 0x000fc60000000800 */
[----:B------:R-:W4:Y:S04]  /*dd90*/  LDL R13, [R1+0x130] ;  /* 0x00013000010d7983 */ /* 0x000f280000100800 */
[----:B------:R-:W4:Y:S01]  /*dda0*/  LDL R14, [R1+0x12c] ;  /* 0x00012c00010e7983 */ /* 0x000f220000100800 */
[----:B------:R-:W-:Y:S02]  /*ddb0*/  ISETP.GE.AND P2, PT, R216, UR4, PT ;  /* 0x00000004d8007c0c */ /* 0x000fe4000bf46270 */
[----:B------:R-:W-:Y:S02]  /*ddc0*/  CS2R R30, SRZ ;  /* 0x00000000001e7805 */ /* 0x000fe4000001ff00 */
[----:B------:R-:W-:Y:S02]  /*ddd0*/  ISETP.GE.AND P3, PT, R221, UR4, PT ;  /* 0x00000004dd007c0c */ /* 0x000fe4000bf66270 */
[----:B------:R-:W-:-:S07]  /*dde0*/  CS2R R32, SRZ ;  /* 0x0000000000207805 */ /* 0x000fce000001ff00 */
[C---:B------:R-:W-:Y:S01]  /*ddf0*/  @!P2 IMAD.SHL.U32 R4, R216.reuse, 0x2, RZ ;  /* 0x00000002d804a824 */ /* 0x040fe200078e00ff */
[----:B------:R-:W-:-:S03]  /*de00*/  @!P2 SHF.L.U64.HI R5, R216, 0x1, R217 ;  /* 0x00000001d805a819 */ /* 0x000fc600000102d9 */
[----:B------:R-:W-:Y:S01]  /*de10*/  @!P3 IMAD.SHL.U32 R0, R221, 0x2, RZ ;  /* 0x00000002dd00b824 */ /* 0x000fe200078e00ff */
[-C--:B------:R-:W-:Y:S02]  /*de20*/  @!P2 IADD3 R6, P0, R80, R4.reuse, RZ ;  /* 0x000000045006a210 */ /* 0x080fe40007f1e0ff */
[----:B------:R-:W-:Y:S02]  /*de30*/  @!P2 IADD3 R4, P1, R12, R4, RZ ;  /* 0x000000040c04a210 */ /* 0x000fe40007f3e0ff */
[----:B--2---:R-:W-:-:S03]  /*de40*/  @!P2 IADD3.X R7, R78, R5, RZ, P0, !PT ;  /* 0x000000054e07a210 */ /* 0x004fc600007fe4ff */
[----:B------:R-:W-:Y:S01]  /*de50*/  @!P2 IMAD.X R5, R79, 0x1, R5, P1 ;  /* 0x000000014f05a824 */ /* 0x000fe200008e0605 */
[----:B------:R-:W-:Y:S01]  /*de60*/  ISETP.GE.AND P1, PT, R222, UR4, PT ;  /* 0x00000004de007c0c */ /* 0x000fe2000bf26270 */
[----:B------:R0:W5:Y:S04]  /*de70*/  @!P2 LD.E.64 R30, desc[UR60][R6.64] ;  /* 0x0000003c061ea980 */ /* 0x000168000c101b00 */
[----:B------:R1:W5:Y:S01]  /*de80*/  @!P2 LD.E.64 R32, desc[UR60][R4.64] ;  /* 0x0000003c0420a980 */ /* 0x000362000c101b00 */
[----:B0-----:R-:W-:Y:S02]  /*de90*/  @!P3 IADD3 R6, P0, R80, R0, RZ ;  /* 0x000000005006b210 */ /* 0x001fe40007f1e0ff */
[----:B------:R-:W-:Y:S02]  /*dea0*/  CS2R R24, SRZ ;  /* 0x0000000000187805 */ /* 0x000fe4000001ff00 */
[----:B------:R-:W-:-:S02]  /*deb0*/  CS2R R20, SRZ ;  /* 0x0000000000147805 */ /* 0x000fc4000001ff00 */
[----:B------:R-:W-:Y:S02]  /*dec0*/  ISETP.GE.AND P2, PT, R223, UR4, PT ;  /* 0x00000004df007c0c */ /* 0x000fe4000bf46270 */
[----:B------:R-:W-:Y:S02]  /*ded0*/  CS2R R10, SRZ ;  /* 0x00000000000a7805 */ /* 0x000fe4000001ff00 */
[----:B---3--:R-:W-:-:S05]  /*dee0*/  @!P3 SHF.L.U64.HI R8, R221, 0x1, R15 ;  /* 0x00000001dd08b819 */ /* 0x008fca000001020f */
[----:B------:R-:W-:Y:S01]  /*def0*/  @!P3 IMAD.X R7, R78, 0x1, R8, P0 ;  /* 0x000000014e07b824 */ /* 0x000fe200000e0608 */
[----:B-1----:R-:W-:-:S04]  /*df00*/  @!P3 IADD3 R4, P0, R12, R0, RZ ;  /* 0x000000000c04b210 */ /* 0x002fc80007f1e0ff */
[----:B------:R-:W-:Y:S01]  /*df10*/  @!P3 IADD3.X R5, R79, R8, RZ, P0, !PT ;  /* 0x000000084f05b210 */ /* 0x000fe200007fe4ff */
[C---:B------:R-:W-:Y:S01]  /*df20*/  @!P1 IMAD.SHL.U32 R8, R222.reuse, 0x2, RZ ;  /* 0x00000002de089824 */ /* 0x040fe200078e00ff */
[----:B----4-:R-:W-:Y:S01]  /*df30*/  @!P1 SHF.L.U64.HI R0, R222, 0x1, R13 ;  /* 0x00000001de009819 */ /* 0x010fe2000001020d */
[----:B------:R0:W5:Y:S04]  /*df40*/  @!P3 LD.E.64 R20, desc[UR60][R6.64] ;  /* 0x0000003c0614b980 */ /* 0x000168000c101b00 */
[----:B------:R1:W5:Y:S01]  /*df50*/  @!P3 LD.E.64 R24, desc[UR60][R4.64] ;  /* 0x0000003c0418b980 */ /* 0x000362000c101b00 */
[----:B0-----:R-:W-:Y:S02]  /*df60*/  CS2R R6, SRZ ;  /* 0x0000000000067805 */ /* 0x001fe4000001ff00 */
[----:B-1----:R-:W-:-:S05]  /*df70*/  @!P1 IADD3 R4, P0, R80, R8, RZ ;  /* 0x0000000850049210 */ /* 0x002fca0007f1e0ff */
[----:B------:R-:W-:Y:S01]  /*df80*/  @!P1 IMAD.X R5, R78, 0x1, R0, P0 ;  /* 0x000000014e059824 */ /* 0x000fe200000e0600 */
[----:B------:R-:W-:-:S04]  /*df90*/  @!P2 SHF.L.U32 R13, R223, 0x1, RZ ;  /* 0x00000001df0da819 */ /* 0x000fc800000006ff */
[----:B------:R0:W5:Y:S02]  /*dfa0*/  @!P1 LD.E.64 R6, desc[UR60][R4.64] ;  /* 0x0000003c04069980 */ /* 0x000164000c101b00 */
[----:B0-----:R-:W-:-:S05]  /*dfb0*/  @!P1 IADD3 R4, P0, R12, R8, RZ ;  /* 0x000000080c049210 */ /* 0x001fca0007f1e0ff */
[----:B------:R-:W-:Y:S01]  /*dfc0*/  @!P1 IMAD.X R5, R79, 0x1, R0, P0 ;  /* 0x000000014f059824 */ /* 0x000fe200000e0600 */
[-C--:B------:R-:W-:Y:S02]  /*dfd0*/  @!P2 IADD3 R8, P0, R80, R13.reuse, RZ ;  /* 0x0000000d5008a210 */ /* 0x080fe40007f1e0ff */
[----:B------:R-:W-:Y:S02]  /*dfe0*/  @!P2 SHF.L.U64.HI R0, R223, 0x1, R14 ;  /* 0x00000001df00a819 */ /* 0x000fe4000001020e */
[----:B------:R0:W5:Y:S01]  /*dff0*/  @!P1 LD.E.64 R10, desc[UR60][R4.64] ;  /* 0x0000003c040a9980 */ /* 0x000162000c101b00 */
[----:B------:R-:W-:Y:S02]  /*e000*/  @!P2 IADD3 R12, P1, R12, R13, RZ ;  /* 0x0000000d0c0ca210 */ /* 0x000fe40007f3e0ff */
[--C-:B------:R-:W-:Y:S01]  /*e010*/  @!P2 IMAD.X R9, R78, 0x1, R0.reuse, P0 ;  /* 0x000000014e09a824 */ /* 0x100fe200000e0600 */
[----:B0-----:R-:W-:Y:S02]  /*e020*/  CS2R R4, SRZ ;  /* 0x0000000000047805 */ /* 0x001fe4000001ff00 */
[----:B------:R-:W-:-:S04]  /*e030*/  @!P2 IMAD.X R13, R79, 0x1, R0, P1 ;  /* 0x000000014f0da824 */ /* 0x000fc800008e0600 */
[----:B------:R0:W5:Y:S02]  /*e040*/  @!P2 LD.E.64 R4, desc[UR60][R8.64] ;  /* 0x0000003c0804a980 */ /* 0x000164000c101b00 */
[----:B0-----:R-:W-:-:S06]  /*e050*/  CS2R R8, SRZ ;  /* 0x0000000000087805 */ /* 0x001fcc000001ff00 */
[----:B------:R0:W5:Y:S02]  /*e060*/  @!P2 LD.E.64 R8, desc[UR60][R12.64] ;  /* 0x0000003c0c08a980 */ /* 0x000164000c101b00 */
.L_x_2802:
[----:B------:R-:W-:Y:S05]  /*e070*/  BSYNC B1 ;  /* 0x0000000000017941 */ /* 0x000fea0003800000 */
.L_x_2801:
[----:B0-----:R-:W3:Y:S01]  /*e080*/  LDL R12, [R1+0xa0] ;  /* 0x0000a000010c7983 */ /* 0x001ee20000100800 */
[----:B------:R-:W-:Y:S01]  /*e090*/  BSSY B1, `(.L_x_2803) ;  /* 0x0000007000017945 */ /* 0x000fe20003800000 */
[----:B---3--:R-:W-:-:S04]  /*e0a0*/  LEA.HI R0, R12, R12, RZ, 0x1 ;  /* 0x0000000c0c007211 */ /* 0x008fc800078f08ff */
[----:B------:R-:W-:-:S05]  /*e0b0*/  LOP3.LUT R0, R0, 0xfffffffe, RZ, 0xc0, !PT ;  /* 0xfffffffe00007812 */ /* 0x000fca00078ec0ff */
[----:B------:R-:W-:-:S05]  /*e0c0*/  IMAD.IADD R0, R12, 0x1, -R0 ;  /* 0x000000010c007824 */ /* 0x000fca00078e0a00 */
[----:B------:R-:W-:-:S04]  /*e0d0*/  SHF.L.U32 R0, R0, 0x1f, RZ ;  /* 0x0000001f00007819 */ /* 0x000fc800000006ff */
[----:B------:R-:W0:Y:S02]  /*e0e0*/  SYNCS.PHASECHK.TRANS64.TRYWAIT P0, [R23+URZ+0x38800], R0 ;  /* 0x03880000170075a7 */ /* 0x000e24000800017f */
[----:B0-----:R-:W-:Y:S05]  /*e0f0*/  @!P0 BRA `(.L_x_2804) ;  /* 0x0000025c00e88947 */ /* 0x001fea0003800000 */
.L_x_3126:
[----:B------:R-:W-:Y:S05]  /*e100*/  BSYNC B1 ;  /* 0x0000000000017941 */ /* 0x000fea0003800000 */
.L_x_2803:
[----:B------:R-:W3:Y:S01]  /*e110*/  LDL R13, [R1+0x74] ;  /* 0x00007400010d7983 */ /* 0x000ee20000100800 */
[----:B0----5:R-:W-:Y:S01]  /*e120*/  IMAD.MOV.U32 R0, RZ, RZ, R5 ;  /* 0x000000ffff007224 */ /* 0x021fe200078e0005 */
[----:B------:R-:W-:Y:S01]  /*e130*/  MOV R12, R4 ;  /* 0x00000004000c7202 */ /* 0x000fe20000000f00 */
[----:B------:R-:W-:Y:S03]  /*e140*/  BSSY B1, `(.L_x_2805) ;  /* 0x00000d3000017945 */ /* 0x000fe60003800000 */
[----:B--2---:R-:W-:Y:S01]  /*e150*/  PRMT R78, R12, 0x5410, R0 ;  /* 0x000054100c4e7816 */ /* 0x004fe20000000000 */
        /* <DEDUP_REMOVED lines=14> */
[----:B------:R-:W-:Y:S02]  /*e240*/  PRMT R80, R0, 0x5410, R12 ;  /* 0x0000541000507816 */ /* 0x000fe4000000000c */
[----:B------:R-:W-:Y:S02]  /*e250*/  MOV R12, R24 ;  /* 0x00000018000c7202 */ /* 0x000fe40000000f00 */
[----:B---3--:R-:W-:Y:S01]  /*e260*/  VIADDMNMX R0, R3, -R13, 0x80, PT ;  /* 0x0000008003007446 */ /* 0x008fe2000380090d */
        /* <DEDUP_REMOVED lines=15> */
[--C-:B------:R-:W-:Y:S02]  /*e360*/  SHF.R.U64 R74, R76, 0x10, R77.reuse ;  /* 0x000000104c4a7819 */ /* 0x100fe4000000124d */
[----:B------:R-:W-:Y:S01]  /*e370*/  SHF.R.U32.HI R76, RZ, 0x10, R77 ;  /* 0x00000010ff4c7819 */ /* 0x000fe2000001164d */
[----:B------:R-:W-:Y:S01]  /*e380*/  HADD2.F32 R3, -RZ, R3.H0_H0 ;  /* 0x20000003ff037230 */ /* 0x000fe20000004100 */
[----:B------:R-:W-:Y:S01]  /*e390*/  SHF.R.U32.HI R75, RZ, 0x10, R75 ;  /* 0x00000010ff4b7819 */ /* 0x000fe2000001164b */
[----:B------:R-:W-:Y:S02]  /*e3a0*/  HADD2.F32 R74, -RZ, R74.H0_H0 ;  /* 0x2000004aff4a7230 */ /* 0x000fe40000004100 */
[----:B------:R-:W-:-:S02]  /*e3b0*/  HADD2.F32 R76, -RZ, R76.H0_H0 ;  /* 0x2000004cff4c7230 */ /* 0x000fc40000004100 */
[----:B------:R-:W-:Y:S02]  /*e3c0*/  HADD2.F32 R75, -RZ, R75.H0_H0 ;  /* 0x2000004bff4b7230 */ /* 0x000fe40000004100 */
[--C-:B0-----:R-:W-:Y:S02]  /*e3d0*/  HADD2.F32 R77, -RZ, R15.reuse.H1_H1 ;  /* 0x3000000fff4d7230 */ /* 0x101fe40000004100 */
[----:B------:R-:W-:-:S03]  /*e3e0*/  HADD2.F32 R15, -RZ, R15.H0_H0 ;  /* 0x2000000fff0f7230 */ /* 0x000fc60000004100 */
[----:B------:R-:W-:-:S04]  /*e3f0*/  FMUL.FTZ R87, R77, R76 ;  /* 0x0000004c4d577220 */ /* 0x000fc80000410000 */
[-C--:B------:R-:W-:Y:S01]  /*e400*/  FFMA.FTZ R87, R15, R75.reuse, -R87 ;  /* 0x0000004b0f577223 */ /* 0x080fe20000010857 */
[----:B------:R-:W-:Y:S01]  /*e410*/  FMUL.FTZ R75, R77, R75 ;  /* 0x0000004b4d4b7220 */ /* 0x000fe20000410000 */
[----:B------:R-:W-:-:S03]  /*e420*/  HADD2.F32 R77, -RZ, R12.H1_H1 ;  /* 0x3000000cff4d7230 */ /* 0x000fc60000004100 */
[----:B------:R-:W-:Y:S01]  /*e430*/  FFMA.FTZ R15, R15, R76, R75 ;  /* 0x0000004c0f0f7223 */ /* 0x000fe2000001004b */
[----:B------:R-:W-:Y:S02]  /*e440*/  HADD2.F32 R76, -RZ, R112.H0_H0 ;  /* 0x20000070ff4c7230 */ /* 0x000fe40000004100 */
[----:B------:R-:W-:Y:S02]  /*e450*/  HADD2.F32 R75, -RZ, R88.H1_H1 ;  /* 0x30000058ff4b7230 */ /* 0x000fe40000004100 */
[----:B------:R-:W-:Y:S01]  /*e460*/  F2FP.F16.F32.PACK_AB R15, R15, R87 ;  /* 0x000000570f0f723e */ /* 0x000fe200000000ff */
[----:B------:R-:W-:Y:S02]  /*e470*/  HADD2.F32 R87, -RZ, R12.H0_H0 ;  /* 0x2000000cff577230 */ /* 0x000fe40000004100 */
[----:B------:R-:W-:-:S04]  /*e480*/  FMUL.FTZ R12, R77, R76 ;  /* 0x0000004c4d0c7220 */ /* 0x000fc80000410000 */
[-C--:B------:R-:W-:Y:S01]  /*e490*/  FFMA.FTZ R12, R87, R75.reuse, -R12 ;  /* 0x0000004b570c7223 */ /* 0x080fe2000001080c */
[----:B------:R-:W-:Y:S01]  /*e4a0*/  FMUL.FTZ R75, R77, R75 ;  /* 0x0000004b4d4b7220 */ /* 0x000fe20000410000 */
[----:B------:R-:W-:-:S03]  /*e4b0*/  HADD2.F32 R77, -RZ, R14.H1_H1 ;  /* 0x3000000eff4d7230 */ /* 0x000fc60000004100 */
[----:B------:R-:W-:Y:S01]  /*e4c0*/  FFMA.FTZ R75, R87, R76, R75 ;  /* 0x0000004c574b7223 */ /* 0x000fe2000001004b */
[----:B------:R-:W-:Y:S02]  /*e4d0*/  HADD2.F32 R76, -RZ, R112.H1_H1 ;  /* 0x30000070ff4c7230 */ /* 0x000fe40000004100 */
[----:B------:R-:W-:Y:S02]  /*e4e0*/  HADD2.F32 R87, -RZ, R88.H0_H0 ;  /* 0x20000058ff577230 */ /* 0x000fe40000004100 */
[----:B------:R-:W-:Y:S02]  /*e4f0*/  HADD2.F32 R88, -RZ, R14.H0_H0 ;  /* 0x2000000eff587230 */ /* 0x000fe40000004100 */
[----:B------:R-:W-:Y:S01]  /*e500*/  FMUL.FTZ R14, R77, R76 ;  /* 0x0000004c4d0e7220 */ /* 0x000fe20000410000 */
[----:B------:R-:W-:Y:S01]  /*e510*/  F2FP.F16.F32.PACK_AB R12, R75, R12 ;  /* 0x0000000c4b0c723e */ /* 0x000fe200000000ff */
[-C--:B------:R-:W-:Y:S02]  /*e520*/  FMUL.FTZ R77, R77, R87.reuse ;  /* 0x000000574d4d7220 */ /* 0x080fe40000410000 */
[----:B------:R-:W-:Y:S01]  /*e530*/  FFMA.FTZ R14, R88, R87, -R14 ;  /* 0x00000057580e7223 */ /* 0x000fe2000001080e */
[----:B------:R-:W-:-:S02]  /*e540*/  HADD2.F32 R87, -RZ, R13.H0_H0 ;  /* 0x2000000dff577230 */ /* 0x000fc40000004100 */
[----:B------:R-:W-:Y:S01]  /*e550*/  FFMA.FTZ R76, R88, R76, R77 ;  /* 0x0000004c584c7223 */ /* 0x000fe2000001004d */
[----:B------:R-:W-:-:S04]  /*e560*/  HADD2.F32 R77, -RZ, R13.H1_H1 ;  /* 0x3000000dff4d7230 */ /* 0x000fc80000004100 */
[----:B------:R-:W-:Y:S01]  /*e570*/  F2FP.F16.F32.PACK_AB R14, R76, R14 ;  /* 0x0000000e4c0e723e */ /* 0x000fe200000000ff */
[----:B------:R-:W-:-:S04]  /*e580*/  FMUL.FTZ R13, R77, R74 ;  /* 0x0000004a4d0d7220 */ /* 0x000fc80000410000 */
[-C--:B------:R-:W-:Y:S01]  /*e590*/  FFMA.FTZ R13, R87, R3.reuse, -R13 ;  /* 0x00000003570d7223 */ /* 0x080fe2000001080d */
[----:B------:R-:W-:-:S04]  /*e5a0*/  FMUL.FTZ R3, R77, R3 ;  /* 0x000000034d037220 */ /* 0x000fc80000410000 */
[----:B------:R-:W-:-:S05]  /*e5b0*/  FFMA.FTZ R3, R87, R74, R3 ;  /* 0x0000004a57037223 */ /* 0x000fca0000010003 */
[----:B------:R-:W-:-:S05]  /*e5c0*/  F2FP.F16.F32.PACK_AB R13, R3, R13 ;  /* 0x0000000d030d723e */ /* 0x000fca00000000ff */
[----:B------:R0:W-:Y:S02]  /*e5d0*/  STS.128 [R113], R12 ;  /* 0x0000000c71007388 */ /* 0x0001e40000000c00 */
.L_x_2808:
[----:B------:R-:W-:Y:S05]  /*e5e0*/  BSYNC B2 ;  /* 0x0000000000027941 */ /* 0x000fea0003800000 */
.L_x_2807:
[----:B------:R-:W-:Y:S01]  /*e5f0*/  ISETP.GE.AND P0, PT, R221, R107, PT ;  /* 0x0000006bdd00720c */ /* 0x000fe20003f06270 */
[----:B------:R-:W-:-:S12]  /*e600*/  BSSY B2, `(.L_x_2809) ;  /* 0x000002c000027945 */ /* 0x000fd80003800000 */
        /* <DEDUP_REMOVED lines=19> */
[--C-:B------:R-:W-:Y:S02]  /*e740*/  HADD2.F32 R76, -RZ, R12.reuse.H1_H1 ;  /* 0x3000000cff4c7230 */ /* 0x100fe40000004100 */
        /* <DEDUP_REMOVED lines=23> */
.L_x_2810:
[----:B------:R-:W-:Y:S05]  /*e8c0*/  BSYNC B2 ;  /* 0x0000000000027941 */ /* 0x000fea0003800000 */
.L_x_2809:
[-C--:B------:R-:W-:Y:S01]  /*e8d0*/  ISETP.GE.AND P0, PT, R222, R107.reuse, PT ;  /* 0x0000006bde00720c */ /* 0x080fe20003f06270 */
[----:B------:R-:W-:Y:S01]  /*e8e0*/  BSSY B2, `(.L_x_2811) ;  /* 0x000002d000027945 */ /* 0x000fe20003800000 */
[----:B------:R-:W-:-:S11]  /*e8f0*/  ISETP.GE.AND P1, PT, R223, R107, PT ;  /* 0x0000006bdf00720c */ /* 0x000fd60003f26270 */
[----:B------:R-:W-:Y:S05]  /*e900*/  @P0 BRA `(.L_x_2812) ;  /* 0x0000000000a80947 */ /* 0x000fea0003800000 */
[----:B01---5:R-:W0:Y:S01]  /*e910*/  LDS.128 R12, [R113+0x8000] ;  /* 0x00800000710c7984 */ /* 0x023e220000000c00 */
        /* <DEDUP_REMOVED lines=41> */
.L_x_2812:
[----:B------:R-:W-:Y:S05]  /*ebb0*/  BSYNC B2 ;  /* 0x0000000000027941 */ /* 0x000fea0003800000 */
.L_x_2811:
[----:B------:R-:W-:Y:S05]  /*ebc0*/  @P1 BRA `(.L_x_2806) ;  /* 0x0000000000a81947 */ /* 0x000fea0003800000 */
[----:B012--5:R-:W0:Y:S01]  /*ebd0*/  LDS.128 R12, [R113+0xc000] ;  /* 0x00c00000710c7984 */ /* 0x027e220000000c00 */
        /* <DEDUP_REMOVED lines=28> */
[----:B------:R-:W-:Y:S02]  /*eda0*/  HADD2.F32 R14, -RZ, R14.H0_H0 ;  /* 0x2000000eff0e7230 */ /* 0x000fe40000004100 */
[----:B------:R-:W-:Y:S01]  /*edb0*/  FMUL.FTZ R68, R66, R65 ;  /* 0x0000004142447220 */ /* 0x000fe20000410000 */
[----:B------:R-:W-:Y:S01]  /*edc0*/  F2FP.F16.F32.PACK_AB R12, R12, R63 ;  /* 0x0000003f0c0c723e */ /* 0x000fe200000000ff */
[----:B------:R-:W-:-:S02]  /*edd0*/  FMUL.FTZ R66, R66, R67 ;  /* 0x0000004342427220 */ /* 0x000fc40000410000 */
[----:B------:R-:W-:Y:S01]  /*ede0*/  FFMA.FTZ R68, R14, R67, -R68 ;  /* 0x000000430e447223 */ /* 0x000fe20000010844 */
[C---:B------:R-:W-:Y:S01]  /*edf0*/  FMUL.FTZ R67, R64.reuse, R69 ;  /* 0x0000004540437220 */ /* 0x040fe20000410000 */
[-C--:B------:R-:W-:Y:S01]  /*ee00*/  FMUL.FTZ R64, R64, R62.reuse ;  /* 0x0000003e40407220 */ /* 0x080fe20000410000 */
[----:B------:R-:W-:Y:S02]  /*ee10*/  FFMA.FTZ R14, R14, R65, R66 ;  /* 0x000000410e0e7223 */ /* 0x000fe40000010042 */
[C---:B------:R-:W-:Y:S01]  /*ee20*/  FFMA.FTZ R67, R13.reuse, R62, -R67 ;  /* 0x0000003e0d437223 */ /* 0x040fe20000010843 */
[----:B------:R-:W-:Y:S02]  /*ee30*/  FFMA.FTZ R13, R13, R69, R64 ;  /* 0x000000450d0d7223 */ /* 0x000fe40000010040 */
[----:B------:R-:W-:-:S03]  /*ee40*/  F2FP.F16.F32.PACK_AB R14, R14, R68 ;  /* 0x000000440e0e723e */ /* 0x000fc600000000ff */
[----:B------:R-:W-:-:S05]  /*ee50*/  F2FP.F16.F32.PACK_AB R13, R13, R67 ;  /* 0x000000430d0d723e */ /* 0x000fca00000000ff */
[----:B------:R3:W-:Y:S02]  /*ee60*/  STS.128 [R113+0xc000], R12 ;  /* 0x00c0000c71007388 */ /* 0x0007e40000000c00 */
.L_x_2806:
[----:B------:R-:W-:Y:S05]  /*ee70*/  BSYNC B1 ;  /* 0x0000000000017941 */ /* 0x000fea0003800000 */
.L_x_2805:
[----:B------:R-:W-:Y:S01]  /*ee80*/  IADD3 R3, R225, 0x20, RZ ;  /* 0x00000020e1037810 */ /* 0x000fe20007ffe0ff */
[----:B------:R-:W-:Y:S03]  /*ee90*/  BSSY B1, `(.L_x_2813) ;  /* 0x00000bb000017945 */ /* 0x000fe60003800000 */
[----:B------:R-:W-:-:S13]  /*eea0*/  ISETP.GE.AND P0, PT, R3, R0, PT ;  /* 0x000000000300720c */ /* 0x000fda0003f06270 */
[----:B------:R-:W-:Y:S05]  /*eeb0*/  @P0 BRA `(.L_x_2814) ;  /* 0x0000000800e00947 */ /* 0x000fea0003800000 */
[----:B------:R4:W5:Y:S01]  /*eec0*/  LDL R69, [R1+0x70] ;  /* 0x0000700001457983 */ /* 0x0009620000100800 */
[----:B------:R-:W0:Y:S01]  /*eed0*/  LDC R3, c[0x0][0x3f4] ;  /* 0x0000fd00ff037b82 */ /* 0x000e220000000800 */
[----:B------:R-:W-:Y:S01]  /*eee0*/  BSSY B2, `(.L_x_2815) ;  /* 0x0000030000027945 */ /* 0x000fe20003800000 */
[-C--:B0-----:R-:W-:Y:S02]  /*eef0*/  ISETP.GE.AND P0, PT, R216, R3.reuse, PT ;  /* 0x00000003d800720c */ /* 0x081fe40003f06270 */
[-C--:B------:R-:W-:Y:S02]  /*ef00*/  ISETP.GE.AND P1, PT, R221, R3.reuse, PT ;  /* 0x00000003dd00720c */ /* 0x080fe40003f26270 */
[-C--:B------:R-:W-:Y:S02]  /*ef10*/  ISETP.GE.AND P2, PT, R222, R3.reuse, PT ;  /* 0x00000003de00720c */ /* 0x080fe40003f46270 */
[----:B------:R-:W-:-:S07]  /*ef20*/  ISETP.GE.AND P3, PT, R223, R3, PT ;  /* 0x00000003df00720c */ /* 0x000fce0003f66270 */
[----:B----4-:R-:W-:Y:S06]  /*ef30*/  @P0 BRA `(.L_x_2816) ;  /* 0x0000000000a80947 */ /* 0x010fec0003800000 */
[----:B-123-5:R-:W0:Y:S01]  /*ef40*/  LDS.128 R12, [R69+0x1000] ;  /* 0x00100000450c7984 */ /* 0x02ee220000000c00 */
        /* <DEDUP_REMOVED lines=41> */
.L_x_2816:
[----:B------:R-:W-:Y:S05]  /*f1e0*/  BSYNC B2 ;  /* 0x0000000000027941 */ /* 0x000fea0003800000 */
.L_x_2815:
[----:B------:R-:W-:Y:S04]  /*f1f0*/  BSSY B2, `(.L_x_2817) ;  /* 0x000002c000027945 */ /* 0x000fe80003800000 */
[----:B------:R-:W-:Y:S05]  /*f200*/  @P1 BRA `(.L_x_2818) ;  /* 0x0000000000a81947 */ /* 0x000fea0003800000 */
[----:B0123-5:R-:W0:Y:S01]  /*f210*/  LDS.128 R12, [R69+0x5000] ;  /* 0x00500000450c7984 */ /* 0x02fe220000000c00 */
        /* <DEDUP_REMOVED lines=41> */
.L_x_2818:
[----:B------:R-:W-:Y:S05]  /*f4b0*/  BSYNC B2 ;  /* 0x0000000000027941 */ /* 0x000fea0003800000 */
.L_x_2817:
[----:B------:R-:W-:Y:S04]  /*f4c0*/  BSSY B2, `(.L_x_2819) ;  /* 0x000002c000027945 */ /* 0x000fe80003800000 */
[----:B------:R-:W-:Y:S05]  /*f4d0*/  @P2 BRA `(.L_x_2820) ;  /* 0x0000000000a82947 */ /* 0x000fea0003800000 */
[----:B012345:R-:W0:Y:S01]  /*f4e0*/  LDS.128 R12, [R69+0x9000] ;  /* 0x00900000450c7984 */ /* 0x03fe220000000c00 */
[----:B------:R-:W-:Y:S01]  /*f4f0*/  SHF.R.U64 R3, R50, 0x10, R51 ;  /* 0x0000001032037819 */ /* 0x000fe20000001233 */
[--C-:B------:R-:W-:Y:S01]  /*f500*/  HADD2.F32 R55, -RZ, R97.reuse.H1_H1 ;  /* 0x30000061ff377230 */ /* 0x100fe20000004100 */
[--C-:B------:R-:W-:Y:S01]  /*f510*/  SHF.R.U64 R50, R52, 0x10, R53.reuse ;  /* 0x0000001034327819 */ /* 0x100fe20000001235 */
[----:B------:R-:W-:Y:S01]  /*f520*/  HADD2.F32 R97, -RZ, R97.H0_H0 ;  /* 0x20000061ff617230 */ /* 0x000fe20000004100 */
[----:B------:R-:W-:Y:S01]  /*f530*/  SHF.R.U32.HI R52, RZ, 0x10, R53 ;  /* 0x00000010ff347819 */ /* 0x000fe20000011635 */
[----:B------:R-:W-:Y:S01]  /*f540*/  HADD2.F32 R53, -RZ, R96.H1_H1 ;  /* 0x30000060ff357230 */ /* 0x000fe20000004100 */
[----:B------:R-:W-:Y:S01]  /*f550*/  SHF.R.U32.HI R51, RZ, 0x10, R51 ;  /* 0x00000010ff337819 */ /* 0x000fe20000011633 */
[----:B------:R-:W-:Y:S02]  /*f560*/  HADD2.F32 R50, -RZ, R50.H0_H0 ;  /* 0x20000032ff327230 */ /* 0x000fe40000004100 */
[----:B------:R-:W-:-:S02]  /*f570*/  HADD2.F32 R52, -RZ, R52.H0_H0 ;  /* 0x20000034ff347230 */ /* 0x000fc40000004100 */
[----:B------:R-:W-:Y:S02]  /*f580*/  HADD2.F32 R51, -RZ, R51.H0_H0 ;  /* 0x20000033ff337230 */ /* 0x000fe40000004100 */
[----:B------:R-:W-:Y:S02]  /*f590*/  HADD2.F32 R3, -RZ, R3.H0_H0 ;  /* 0x20000003ff037230 */ /* 0x000fe40000004100 */
[--C-:B0-----:R-:W-:Y:S02]  /*f5a0*/  HADD2.F32 R54, -RZ, R15.reuse.H0_H0 ;  /* 0x2000000fff367230 */ /* 0x101fe40000004100 */
[----:B------:R-:W-:Y:S02]  /*f5b0*/  HADD2.F32 R15, -RZ, R15.H1_H1 ;  /* 0x3000000fff0f7230 */ /* 0x000fe40000004100 */
[--C-:B------:R-:W-:Y:S02]  /*f5c0*/  HADD2.F32 R56, -RZ, R12.reuse.H0_H0 ;  /* 0x2000000cff387230 */ /* 0x100fe40000004100 */
[----:B------:R-:W-:-:S02]  /*f5d0*/  HADD2.F32 R12, -RZ, R12.H1_H1 ;  /* 0x3000000cff0c7230 */ /* 0x000fc40000004100 */
[C---:B------:R-:W-:Y:S01]  /*f5e0*/  FMUL.FTZ R59, R15.reuse, R52 ;  /* 0x000000340f3b7220 */ /* 0x040fe20000410000 */
[--C-:B------:R-:W-:Y:S02]  /*f5f0*/  HADD2.F32 R57, -RZ, R14.reuse.H0_H0 ;  /* 0x2000000eff397230 */ /* 0x100fe40000004100 */
[-C--:B------:R-:W-:Y:S01]  /*f600*/  FMUL.FTZ R15, R15, R51.reuse ;  /* 0x000000330f0f7220 */ /* 0x080fe20000410000 */
[----:B------:R-:W-:Y:S02]  /*f610*/  HADD2.F32 R14, -RZ, R14.H1_H1 ;  /* 0x3000000eff0e7230 */ /* 0x000fe40000004100 */
[----:B------:R-:W-:Y:S01]  /*f620*/  FFMA.FTZ R59, R54, R51, -R59 ;  /* 0x00000033363b7223 */ /* 0x000fe2000001083b */
[----:B------:R-:W-:Y:S02]  /*f630*/  HADD2.F32 R58, -RZ, R13.H0_H0 ;  /* 0x2000000dff3a7230 */ /* 0x000fe40000004100 */
[----:B------:R-:W-:Y:S01]  /*f640*/  FMUL.FTZ R60, R12, R55 ;  /* 0x000000370c3c7220 */ /* 0x000fe20000410000 */
[----:B------:R-:W-:-:S02]  /*f650*/  HADD2.F32 R51, -RZ, R98.H0_H0 ;  /* 0x20000062ff337230 */ /* 0x000fc40000004100 */
[----:B------:R-:W-:Y:S01]  /*f660*/  FFMA.FTZ R15, R54, R52, R15 ;  /* 0x00000034360f7223 */ /* 0x000fe2000001000f */
[----:B------:R-:W-:Y:S02]  /*f670*/  HADD2.F32 R13, -RZ, R13.H1_H1 ;  /* 0x3000000dff0d7230 */ /* 0x000fe40000004100 */
[-C--:B------:R-:W-:Y:S01]  /*f680*/  FMUL.FTZ R12, R12, R53.reuse ;  /* 0x000000350c0c7220 */ /* 0x080fe20000410000 */
[----:B------:R-:W-:Y:S01]  /*f690*/  FFMA.FTZ R60, R56, R53, -R60 ;  /* 0x00000035383c7223 */ /* 0x000fe2000001083c */
[C---:B------:R-:W-:Y:S01]  /*f6a0*/  FMUL.FTZ R52, R14.reuse, R51 ;  /* 0x000000330e347220 */ /* 0x040fe20000410000 */
[----:B------:R-:W-:Y:S01]  /*f6b0*/  FMUL.FTZ R53, R14, R97 ;  /* 0x000000610e357220 */ /* 0x000fe20000410000 */
[CC--:B------:R-:W-:Y:S01]  /*f6c0*/  FMUL.FTZ R14, R13.reuse, R50.reuse ;  /* 0x000000320d0e7220 */ /* 0x0c0fe20000410000 */
[----:B------:R-:W-:Y:S01]  /*f6d0*/  FMUL.FTZ R13, R13, R3 ;  /* 0x000000030d0d7220 */ /* 0x000fe20000410000 */
        /* <DEDUP_REMOVED lines=10> */
.L_x_2820:
[----:B------:R-:W-:Y:S05]  /*f780*/  BSYNC B2 ;  /* 0x0000000000027941 */ /* 0x000fea0003800000 */
.L_x_2819:
[----:B------:R-:W-:Y:S05]  /*f790*/  @P3 BRA `(.L_x_2814) ;  /* 0x0000000000a83947 */ /* 0x000fea0003800000 */
[----:B012345:R-:W0:Y:S01]  /*f7a0*/  LDS.128 R12, [R69+0xd000] ;  /* 0x00d00000450c7984 */ /* 0x03fe220000000c00 */
        /* <DEDUP_REMOVED lines=13> */
[----:B------:R-:W-:Y:S02]  /*f880*/  HADD2.F32 R50, -RZ, R15.H0_H0 ;  /* 0x2000000fff327230 */ /* 0x000fe40000004100 */
[----:B------:R-:W-:-:S02]  /*f890*/  HADD2.F32 R12, -RZ, R12.H1_H1 ;  /* 0x3000000cff0c7230 */ /* 0x000fc40000004100 */
[----:B------:R-:W-:Y:S02]  /*f8a0*/  HADD2.F32 R15, -RZ, R15.H1_H1 ;  /* 0x3000000fff0f7230 */ /* 0x000fe40000004100 */
[--C-:B------:R-:W-:Y:S02]  /*f8b0*/  HADD2.F32 R53, -RZ, R14.reuse.H0_H0 ;  /* 0x2000000eff357230 */ /* 0x100fe40000004100 */
[C---:B------:R-:W-:Y:S01]  /*f8c0*/  FMUL.FTZ R56, R12.reuse, R51 ;  /* 0x000000330c387220 */ /* 0x040fe20000410000 */
[--C-:B------:R-:W-:Y:S02]  /*f8d0*/  HADD2.F32 R54, -RZ, R13.reuse.H0_H0 ;  /* 0x2000000dff367230 */ /* 0x100fe40000004100 */
[----:B------:R-:W-:Y:S01]  /*f8e0*/  FMUL.FTZ R55, R15, R48 ;  /* 0x000000300f377220 */ /* 0x000fe20000410000 */
[----:B------:R-:W-:Y:S02]  /*f8f0*/  HADD2.F32 R14, -RZ, R14.H1_H1 ;  /* 0x3000000eff0e7230 */ /* 0x000fe40000004100 */
[----:B------:R-:W-:Y:S01]  /*f900*/  FMUL.FTZ R12, R12, R49 ;  /* 0x000000310c0c7220 */ /* 0x000fe20000410000 */
[----:B------:R-:W-:-:S02]  /*f910*/  HADD2.F32 R13, -RZ, R13.H1_H1 ;  /* 0x3000000dff0d7230 */ /* 0x000fc40000004100 */
[-C--:B------:R-:W-:Y:S01]  /*f920*/  FMUL.FTZ R15, R15, R47.reuse ;  /* 0x0000002f0f0f7220 */ /* 0x080fe20000410000 */
[----:B------:R-:W-:Y:S01]  /*f930*/  FFMA.FTZ R55, R50, R47, -R55 ;  /* 0x0000002f32377223 */ /* 0x000fe20000010837 */
[C---:B------:R-:W-:Y:S01]  /*f940*/  FFMA.FTZ R56, R52.reuse, R49, -R56 ;  /* 0x0000003134387223 */ /* 0x040fe20000010838 */
[----:B------:R-:W-:Y:S01]  /*f950*/  FFMA.FTZ R51, R52, R51, R12 ;  /* 0x0000003334337223 */ /* 0x000fe2000001000c */
[C---:B------:R-:W-:Y:S01]  /*f960*/  FMUL.FTZ R12, R14.reuse, R92 ;  /* 0x0000005c0e0c7220 */ /* 0x040fe20000410000 */
[----:B------:R-:W-:Y:S01]  /*f970*/  FMUL.FTZ R49, R14, R91 ;  /* 0x0000005b0e317220 */ /* 0x000fe20000410000 */
[C---:B------:R-:W-:Y:S01]  /*f980*/  FMUL.FTZ R47, R13.reuse, R46 ;  /* 0x0000002e0d2f7220 */ /* 0x040fe20000410000 */
[----:B------:R-:W-:Y:S01]  /*f990*/  FMUL.FTZ R13, R13, R3 ;  /* 0x000000030d0d7220 */ /* 0x000fe20000410000 */
[C---:B------:R-:W-:Y:S01]  /*f9a0*/  FFMA.FTZ R12, R53.reuse, R91, -R12 ;  /* 0x0000005b350c7223 */ /* 0x040fe2000001080c */
[----:B------:R-:W-:Y:S01]  /*f9b0*/  FFMA.FTZ R49, R53, R92, R49 ;  /* 0x0000005c35317223 */ /* 0x000fe20000010031 */
[----:B------:R-:W-:Y:S01]  /*f9c0*/  FFMA.FTZ R15, R50, R48, R15 ;  /* 0x00000030320f7223 */ /* 0x000fe2000001000f */
[C---:B------:R-:W-:Y:S01]  /*f9d0*/  FFMA.FTZ R47, R54.reuse, R3, -R47 ;  /* 0x00000003362f7223 */ /* 0x040fe2000001082f */
[----:B------:R-:W-:-:S02]  /*f9e0*/  FFMA.FTZ R46, R54, R46, R13 ;  /* 0x0000002e362e7223 */ /* 0x000fc4000001000d */
[----:B------:R-:W-:Y:S02]  /*f9f0*/  F2FP.F16.F32.PACK_AB R14, R49, R12 ;  /* 0x0000000c310e723e */ /* 0x000fe400000000ff */
[----:B------:R-:W-:Y:S02]  /*fa00*/  F2FP.F16.F32.PACK_AB R15, R15, R55 ;  /* 0x000000370f0f723e */ /* 0x000fe400000000ff */
[----:B------:R-:W-:Y:S02]  /*fa10*/  F2FP.F16.F32.PACK_AB R12, R51, R56 ;  /* 0x00000038330c723e */ /* 0x000fe400000000ff */
[----:B------:R-:W-:-:S05]  /*fa20*/  F2FP.F16.F32.PACK_AB R13, R46, R47 ;  /* 0x0000002f2e0d723e */ /* 0x000fca00000000ff */
[----:B------:R0:W-:Y:S02]  /*fa30*/  STS.128 [R69+0xd000], R12 ;  /* 0x00d0000c45007388 */ /* 0x0001e40000000c00 */
.L_x_2814:
[----:B------:R-:W-:Y:S05]  /*fa40*/  BSYNC B1 ;  /* 0x0000000000017941 */ /* 0x000fea0003800000 */
.L_x_2813:
[----:B------:R-:W-:Y:S01]  /*fa50*/  VIADD R3, R225, 0x40 ;  /* 0x00000040e1037836 */ /* 0x000fe20000000000 */
[----:B------:R-:W-:Y:S04]  /*fa60*/  BSSY B1, `(.L_x_2821) ;  /* 0x00000bb000017945 */ /* 0x000fe80003800000 */
        /* <DEDUP_REMOVED lines=10> */
[----:B--2345:R-:W0:Y:S01]  /*fb10*/  LDS.128 R12, [R54+0x2000] ;  /* 0x00200000360c7984 */ /* 0x03ce220000000c00 */
[----:B------:R-:W-:Y:S02]  /*fb20*/  SHF.R.U32.HI R50, RZ, 0x10, R45 ;  /* 0x00000010ff327819 */ /* 0x000fe4000001162d */
[--C-:B------:R-:W-:Y:S02]  /*fb30*/  SHF.R.U32.HI R49, RZ, 0x10, R43.reuse ;  /* 0x00000010ff317819 */ /* 0x100fe4000001162b */
[----:B------:R-:W-:Y:S01]  /*fb40*/  SHF.R.U64 R3, R42, 0x10, R43 ;  /* 0x000000102a037819 */ /* 0x000fe2000000122b */
[----:B------:R-:W-:Y:S01]  /*fb50*/  HADD2.F32 R50, -RZ, R50.H0_H0 ;  /* 0x20000032ff327230 */ /* 0x000fe20000004100 */
[----:B------:R-:W-:Y:S01]  /*fb60*/  SHF.R.U64 R42, R44, 0x10, R45 ;  /* 0x000000102c2a7819 */ /* 0x000fe2000000122d */
[----:B------:R-:W-:Y:S02]  /*fb70*/  HADD2.F32 R49, -RZ, R49.H0_H0 ;  /* 0x20000031ff317230 */ /* 0x000fe40000004100 */
[----:B------:R-:W-:-:S02]  /*fb80*/  HADD2.F32 R45, -RZ, R98.H1_H1 ;  /* 0x30000062ff2d7230 */ /* 0x000fc40000004100 */
[--C-:B------:R-:W-:Y:S02]  /*fb90*/  HADD2.F32 R43, -RZ, R99.reuse.H1_H1 ;  /* 0x30000063ff2b7230 */ /* 0x100fe40000004100 */
        /* <DEDUP_REMOVED lines=9> */
[--C-:B------:R-:W-:Y:S02]  /*fc30*/  HADD2.F32 R12, -RZ, R14.reuse.H0_H0 ;  /* 0x2000000eff0c7230 */ /* 0x100fe40000004100 */
[C---:B------:R-:W-:Y:S01]  /*fc40*/  FMUL.FTZ R51, R48.reuse, R43 ;  /* 0x0000002b30337220 */ /* 0x040fe20000410000 */
[-C--:B------:R-:W-:Y:S01]  /*fc50*/  FMUL.FTZ R53, R48, R45.reuse ;  /* 0x0000002d30357220 */ /* 0x080fe20000410000 */
[----:B------:R-:W-:Y:S02]  /*fc60*/  HADD2.F32 R14, -RZ, R14.H1_H1 ;  /* 0x3000000eff0e7230 */ /* 0x000fe40000004100 */
[----:B------:R-:W-:Y:S02]  /*fc70*/  HADD2.F32 R15, -RZ, R13.H0_H0 ;  /* 0x2000000dff0f7230 */ /* 0x000fe40000004100 */
[----:B------:R-:W-:Y:S01]  /*fc80*/  FFMA.FTZ R45, R44, R45, -R51 ;  /* 0x0000002d2c2d7223 */ /* 0x000fe20000010833 */
[----:B------:R-:W-:-:S02]  /*fc90*/  HADD2.F32 R49, -RZ, R100.H0_H0 ;  /* 0x20000064ff317230 */ /* 0x000fc40000004100 */
[----:B------:R-:W-:Y:S01]  /*fca0*/  FFMA.FTZ R44, R44, R43, R53 ;  /* 0x0000002b2c2c7223 */ /* 0x000fe20000010035 */
[----:B------:R-:W-:Y:S02]  /*fcb0*/  HADD2.F32 R48, -RZ, R42.H0_H0 ;  /* 0x2000002aff307230 */ /* 0x000fe40000004100 */
[C---:B------:R-:W-:Y:S01]  /*fcc0*/  FMUL.FTZ R50, R14.reuse, R99 ;  /* 0x000000630e327220 */ /* 0x040fe20000410000 */
[----:B------:R-:W-:Y:S02]  /*fcd0*/  HADD2.F32 R13, -RZ, R13.H1_H1 ;  /* 0x3000000dff0d7230 */ /* 0x000fe40000004100 */
[-C--:B------:R-:W-:Y:S01]  /*fce0*/  FMUL.FTZ R43, R14, R49.reuse ;  /* 0x000000310e2b7220 */ /* 0x080fe20000410000 */
[----:B------:R-:W-:Y:S02]  /*fcf0*/  HADD2.F32 R42, -RZ, R3.H0_H0 ;  /* 0x20000003ff2a7230 */ /* 0x000fe40000004100 */
[C---:B------:R-:W-:Y:S01]  /*fd00*/  FFMA.FTZ R50, R12.reuse, R49, R50 ;  /* 0x000000310c327223 */ /* 0x040fe20000010032 */
[C---:B------:R-:W-:Y:S01]  /*fd10*/  FMUL.FTZ R14, R13.reuse, R48 ;  /* 0x000000300d0e7220 */ /* 0x040fe20000410000 */
[----:B------:R-:W-:Y:S01]  /*fd20*/  FFMA.FTZ R43, R12, R99, -R43 ;  /* 0x000000630c2b7223 */ /* 0x000fe2000001082b */
[-C--:B------:R-:W-:Y:S01]  /*fd30*/  FMUL.FTZ R3, R13, R42.reuse ;  /* 0x0000002a0d037220 */ /* 0x080fe20000410000 */
[----:B------:R-:W-:Y:S01]  /*fd40*/  F2FP.F16.F32.PACK_AB R12, R44, R45 ;  /* 0x0000002d2c0c723e */ /* 0x000fe200000000ff */
[----:B------:R-:W-:-:S02]  /*fd50*/  FFMA.FTZ R13, R15, R42, -R14 ;  /* 0x0000002a0f0d7223 */ /* 0x000fc4000001080e */
[----:B------:R-:W-:Y:S01]  /*fd60*/  FFMA.FTZ R48, R15, R48, R3 ;  /* 0x000000300f307223 */ /* 0x000fe20000010003 */
[----:B------:R-:W-:Y:S02]  /*fd70*/  F2FP.F16.F32.PACK_AB R15, R47, R46 ;  /* 0x0000002e2f0f723e */ /* 0x000fe400000000ff */
[----:B------:R-:W-:Y:S02]  /*fd80*/  F2FP.F16.F32.PACK_AB R14, R50, R43 ;  /* 0x0000002b320e723e */ /* 0x000fe400000000ff */
[----:B------:R-:W-:-:S05]  /*fd90*/  F2FP.F16.F32.PACK_AB R13, R48, R13 ;  /* 0x0000000d300d723e */ /* 0x000fca00000000ff */
[----:B------:R0:W-:Y:S02]  /*fda0*/  STS.128 [R54+0x2000], R12 ;  /* 0x0020000c36007388 */ /* 0x0001e40000000c00 */
.L_x_2824:
[----:B------:R-:W-:Y:S05]  /*fdb0*/  BSYNC B2 ;  /* 0x0000000000027941 */ /* 0x000fea0003800000 */
.L_x_2823:
[----:B------:R-:W-:Y:S04]  /*fdc0*/  BSSY B2, `(.L_x_2825) ;  /* 0x000002c000027945 */ /* 0x000fe80003800000 */
[----:B------:R-:W-:Y:S05]  /*fdd0*/  @P1 BRA `(.L_x_2826) ;  /* 0x0000000000a81947 */ /* 0x000fea0003800000 */
[----:B0-2345:R-:W0:Y:S01]  /*fde0*/  LDS.128 R12, [R54+0x6000] ;  /* 0x00600000360c7984 */ /* 0x03de220000000c00 */
[----:B------:R-:W-:Y:S01]  /*fdf0*/  SHF.R.U32.HI R47, RZ, 0x10, R41 ;  /* 0x00000010ff2f7819 */ /* 0x000fe20000011629 */
[----:B------:R-:W-:Y:S01]  /*fe00*/  HADD2.F32 R45, -RZ, R93.H0_H0 ;  /* 0x2000005dff2d7230 */ /* 0x000fe20000004100 */
        /* <DEDUP_REMOVED lines=8> */
[--C-:B0-----:R-:W-:Y:S02]  /*fe90*/  HADD2.F32 R44, -RZ, R15.reuse.H1_H1 ;  /* 0x3000000fff2c7230 */ /* 0x101fe40000004100 */
[----:B------:R-:W-:Y:S02]  /*fea0*/  HADD2.F32 R43, -RZ, R15.H0_H0 ;  /* 0x2000000fff2b7230 */ /* 0x000fe40000004100 */
[--C-:B------:R-:W-:Y:S02]  /*feb0*/  HADD2.F32 R42, -RZ, R12.reuse.H1_H1 ;  /* 0x3000000cff2a7230 */ /* 0x100fe40000004100 */
[C---:B------:R-:W-:Y:S01]  /*fec0*/  FMUL.FTZ R48, R44.reuse, R47 ;  /* 0x0000002f2c307220 */ /* 0x040fe20000410000 */
[----:B------:R-:W-:Y:S01]  /*fed0*/  FMUL.FTZ R44, R44, R46 ;  /* 0x0000002e2c2c7220 */ /* 0x000fe20000410000 */
[----:B------:R-:W-:-:S02]  /*fee0*/  HADD2.F32 R40, -RZ, R12.H0_H0 ;  /* 0x2000000cff287230 */ /* 0x000fc40000004100 */
[--C-:B------:R-:W-:Y:S02]  /*fef0*/  HADD2.F32 R15, -RZ, R14.reuse.H0_H0 ;  /* 0x2000000eff0f7230 */ /* 0x100fe40000004100 */
[C---:B------:R-:W-:Y:S01]  /*ff00*/  FMUL.FTZ R49, R42.reuse, R39 ;  /* 0x000000272a317220 */ /* 0x040fe20000410000 */
[----:B------:R-:W-:Y:S02]  /*ff10*/  HADD2.F32 R41, -RZ, R14.H1_H1 ;  /* 0x3000000eff297230 */ /* 0x000fe40000004100 */
[C---:B------:R-:W-:Y:S01]  /*ff20*/  FFMA.FTZ R44, R43.reuse, R47, R44 ;  /* 0x0000002f2b2c7223 */ /* 0x040fe2000001002c */
[--C-:B------:R-:W-:Y:S02]  /*ff30*/  HADD2.F32 R12, -RZ, R13.reuse.H0_H0 ;  /* 0x2000000dff0c7230 */ /* 0x100fe40000004100 */
[----:B------:R-:W-:Y:S01]  /*ff40*/  FMUL.FTZ R47, R42, R45 ;  /* 0x0000002d2a2f7220 */ /* 0x000fe20000410000 */
[----:B------:R-:W-:Y:S02]  /*ff50*/  HADD2.F32 R14, -RZ, R13.H1_H1 ;  /* 0x3000000dff0e7230 */ /* 0x000fe40000004100 */
[----:B------:R-:W-:Y:S01]  /*ff60*/  FFMA.FTZ R13, R43, R46, -R48 ;  /* 0x0000002e2b0d7223 */ /* 0x000fe20000010830 */
[----:B------:R-:W-:-:S02]  /*ff70*/  HADD2.F32 R43, -RZ, R38.H0_H0 ;  /* 0x20000026ff2b7230 */ /* 0x000fc40000004100 */
[C---:B------:R-:W-:Y:S01]  /*ff80*/  FFMA.FTZ R49, R40.reuse, R45, -R49 ;  /* 0x0000002d28317223 */ /* 0x040fe20000010831 */
[----:B------:R-:W-:Y:S02]  /*ff90*/  HADD2.F32 R42, -RZ, R93.H1_H1 ;  /* 0x3000005dff2a7230 */ /* 0x000fe40000004100 */
[----:B------:R-:W-:Y:S01]  /*ffa0*/  FFMA.FTZ R40, R40, R39, R47 ;  /* 0x0000002728287223 */ /* 0x000fe2000001002f */
[C---:B------:R-:W-:Y:S01]  /*ffb0*/  FMUL.FTZ R38, R41.reuse, R94 ;  /* 0x0000005e29267220 */ /* 0x040fe20000410000 */
[C---:B------:R-:W-:Y:S01]  /*ffc0*/  FMUL.FTZ R39, R14.reuse, R43 ;  /* 0x0000002b0e277220 */ /* 0x040fe20000410000 */
        /* <DEDUP_REMOVED lines=9> */
[----:B------:R-:W-:-:S05]  /*10060*/  F2FP.F16.F32.PACK_AB R13, R38, R39 ;  /* 0x00000027260d723e */ /* 0x000fca00000000ff */
[----:B------:R1:W-:Y:S02]  /*10070*/  STS.128 [R54+0x6000], R12 ;  /* 0x0060000c36007388 */ /* 0x0003e40000000c00 */
.L_x_2826:
[----:B------:R-:W-:Y:S05]  /*10080*/  BSYNC B2 ;  /* 0x0000000000027941 */ /* 0x000fea0003800000 */
.L_x_2825:
[----:B------:R-:W-:Y:S04]  /*10090*/  BSSY B2, `(.L_x_2827) ;  /* 0x000002c000027945 */ /* 0x000fe80003800000 */
[----:B------:R-:W-:Y:S05]  /*100a0*/  @P2 BRA `(.L_x_2828) ;  /* 0x0000000000a82947 */ /* 0x000fea0003800000 */
[----:B012345:R-:W0:Y:S01]  /*100b0*/  LDS.128 R12, [R54+0xa000] ;  /* 0x00a00000360c7984 */ /* 0x03fe220000000c00 */
        /* <DEDUP_REMOVED lines=41> */
.L_x_2828:
[----:B------:R-:W-:Y:S05]  /*10350*/  BSYNC B2 ;  /* 0x0000000000027941 */ /* 0x000fea0003800000 */
.L_x_2827:
[----:B------:R-:W-:Y:S05]  /*10360*/  @P3 BRA `(.L_x_2822) ;  /* 0x0000000000a83947 */ /* 0x000fea0003800000 */
[----:B012345:R-:W0:Y:S01]  /*10370*/  LDS.128 R12, [R54+0xe000] ;  /* 0x00e00000360c7984 */ /* 0x03fe220000000c00 */
        /* <DEDUP_REMOVED lines=41> */
.L_x_2822:
[----:B------:R-:W-:Y:S05]  /*10610*/  BSYNC B1 ;  /* 0x0000000000017941 */ /* 0x000fea0003800000 */
.L_x_2821:
[----:B------:R-:W-:-:S05]  /*10620*/  VIADD R3, R225, 0x60 ;  /* 0x00000060e1037836 */ /* 0x000fca0000000000 */
        /* <DEDUP_REMOVED lines=11> */
[----:B------:R-:W-:Y:S01]  /*106e0*/  SHF.R.U64 R36, R30, 0x10, R31 ;  /* 0x000000101e247819 */ /* 0x000fe2000000121f */
[----:B------:R-:W-:Y:S01]  /*106f0*/  HADD2.F32 R29, -RZ, R95.H0_H0 ;  /* 0x2000005fff1d7230 */ /* 0x000fe20000004100 */
[----:B------:R-:W-:Y:S01]  /*10700*/  SHF.R.U32.HI R30, RZ, 0x10, R33 ;  /* 0x00000010ff1e7819 */ /* 0x000fe20000011621 */
[----:B------:R-:W-:Y:S01]  /*10710*/  HADD2.F32 R100, -RZ, R100.H1_H1 ;  /* 0x30000064ff647230 */ /* 0x000fe20000004100 */
[----:B------:R-:W-:Y:S01]  /*10720*/  SHF.R.U32.HI R28, RZ, 0x10, R31 ;  /* 0x00000010ff1c7819 */ /* 0x000fe2000001161f */
        /* <DEDUP_REMOVED lines=24> */
[-C--:B------:R-:W-:Y:S01]  /*108b0*/  FMUL.FTZ R31, R14, R95.reuse ;  /* 0x0000005f0e1f7220 */ /* 0x080fe20000410000 */
        /* <DEDUP_REMOVED lines=11> */
.L_x_2831:
[----:B------:R-:W-:Y:S05]  /*10970*/  BSYNC B1 ;  /* 0x0000000000017941 */ /* 0x000fea0003800000 */
.L_x_2830:
[----:B------:R-:W-:Y:S04]  /*10980*/  BSSY B1, `(.L_x_2832) ;  /* 0x000002c000017945 */ /* 0x000fe80003800000 */
[----:B------:R-:W-:Y:S05]  /*10990*/  @P1 BRA `(.L_x_2833) ;  /* 0x0000000000a81947 */ /* 0x000fea0003800000 */
[----:B0-2345:R-:W0:Y:S01]  /*109a0*/  LDS.128 R12, [R37+0x7000] ;  /* 0x00700000250c7984 */ /* 0x03de220000000c00 */
        /* <DEDUP_REMOVED lines=41> */
.L_x_2833:
[----:B------:R-:W-:Y:S05]  /*10c40*/  BSYNC B1 ;  /* 0x0000000000017941 */ /* 0x000fea0003800000 */
.L_x_2832:
[----:B------:R-:W-:Y:S04]  /*10c50*/  BSSY B1, `(.L_x_2834) ;  /* 0x000002c000017945 */ /* 0x000fe80003800000 */
[----:B------:R-:W-:Y:S05]  /*10c60*/  @P2 BRA `(.L_x_2835) ;  /* 0x0000000000a82947 */ /* 0x000fea0003800000 */
[----:B012345:R-:W0:Y:S01]  /*10c70*/  LDS.128 R12, [R37+0xb000] ;  /* 0x00b00000250c7984 */ /* 0x03fe220000000c00 */
[--C-:B------:R-:W-:Y:S01]  /*10c80*/  SHF.R.U64 R28, R6, 0x10, R7.reuse ;  /* 0x00000010061c7819 */ /* 0x100fe20000001207 */
[----:B------:R-:W-:Y:S01]  /*10c90*/  HADD2.F32 R21, -RZ, R80.H1_H1 ;  /* 0x30000050ff157230 */ /* 0x000fe20000004100 */
[----:B------:R-:W-:Y:S02]  /*10ca0*/  SHF.R.U32.HI R6, RZ, 0x10, R7 ;  /* 0x00000010ff067819 */ /* 0x000fe40000011607 */
[--C-:B------:R-:W-:Y:S02]  /*10cb0*/  SHF.R.U32.HI R20, RZ, 0x10, R11.reuse ;  /* 0x00000010ff147819 */ /* 0x100fe4000001160b */
[----:B------:R-:W-:Y:S01]  /*10cc0*/  SHF.R.U64 R26, R10, 0x10, R11 ;  /* 0x000000100a1a7819 */ /* 0x000fe2000000120b */
[----:B------:R-:W-:Y:S02]  /*10cd0*/  HADD2.F32 R10, -RZ, R6.H0_H0 ;  /* 0x20000006ff0a7230 */ /* 0x000fe40000004100 */
[----:B------:R-:W-:-:S02]  /*10ce0*/  HADD2.F32 R20, -RZ, R20.H0_H0 ;  /* 0x20000014ff147230 */ /* 0x000fc40000004100 */
[--C-:B------:R-:W-:Y:S02]  /*10cf0*/  HADD2.F32 R11, -RZ, R83.reuse.H1_H1 ;  /* 0x30000053ff0b7230 */ /* 0x100fe40000004100 */
[----:B------:R-:W-:Y:S02]  /*10d00*/  HADD2.F32 R83, -RZ, R83.H0_H0 ;  /* 0x20000053ff537230 */ /* 0x000fe40000004100 */
[--C-:B0-----:R-:W-:Y:S02]  /*10d10*/  HADD2.F32 R7, -RZ, R15.reuse.H0_H0 ;  /* 0x2000000fff077230 */ /* 0x101fe40000004100 */
[----:B------:R-:W-:Y:S02]  /*10d20*/  HADD2.F32 R15, -RZ, R15.H1_H1 ;  /* 0x3000000fff0f7230 */ /* 0x000fe40000004100 */
[--C-:B------:R-:W-:Y:S02]  /*10d30*/  HADD2.F32 R0, -RZ, R12.reuse.H0_H0 ;  /* 0x2000000cff007230 */ /* 0x100fe40000004100 */
[----:B------:R-:W-:-:S02]  /*10d40*/  HADD2.F32 R12, -RZ, R12.H1_H1 ;  /* 0x3000000cff0c7230 */ /* 0x000fc40000004100 */
[C---:B------:R-:W-:Y:S01]  /*10d50*/  FMUL.FTZ R24, R15.reuse, R20 ;  /* 0x000000140f187220 */ /* 0x040fe20000410000 */
[-C--:B------:R-:W-:Y:S01]  /*10d60*/  FMUL.FTZ R25, R15, R10.reuse ;  /* 0x0000000a0f197220 */ /* 0x080fe20000410000 */
[--C-:B------:R-:W-:Y:S02]  /*10d70*/  HADD2.F32 R6, -RZ, R14.reuse.H0_H0 ;  /* 0x2000000eff067230 */ /* 0x100fe40000004100 */
[C---:B------:R-:W-:Y:S01]  /*10d80*/  FMUL.FTZ R15, R12.reuse, R21 ;  /* 0x000000150c0f7220 */ /* 0x040fe20000410000 */
[C---:B------:R-:W-:Y:S01]  /*10d90*/  FFMA.FTZ R24, R7.reuse, R10, -R24 ;  /* 0x0000000a07187223 */ /* 0x040fe20000010818 */
[----:B------:R-:W-:Y:S01]  /*10da0*/  FFMA.FTZ R27, R7, R20, R25 ;  /* 0x00000014071b7223 */ /* 0x000fe20000010019 */
[----:B------:R-:W-:Y:S02]  /*10db0*/  HADD2.F32 R14, -RZ, R14.H1_H1 ;  /* 0x3000000eff0e7230 */ /* 0x000fe40000004100 */
[----:B------:R-:W-:Y:S01]  /*10dc0*/  FMUL.FTZ R25, R12, R11 ;  /* 0x0000000b0c197220 */ /* 0x000fe20000410000 */
[----:B------:R-:W-:-:S02]  /*10dd0*/  HADD2.F32 R3, -RZ, R13.H0_H0 ;  /* 0x2000000dff037230 */ /* 0x000fc40000004100 */
[C---:B------:R-:W-:Y:S01]  /*10de0*/  FFMA.FTZ R11, R0.reuse, R11, -R15 ;  /* 0x0000000b000b7223 */ /* 0x040fe2000001080f */
[----:B------:R-:W-:Y:S02]  /*10df0*/  HADD2.F32 R7, -RZ, R80.H0_H0 ;  /* 0x20000050ff077230 */ /* 0x000fe40000004100 */
[----:B------:R-:W-:Y:S01]  /*10e00*/  FFMA.FTZ R0, R0, R21, R25 ;  /* 0x0000001500007223 */ /* 0x000fe20000010019 */
[----:B------:R-:W-:Y:S02]  /*10e10*/  HADD2.F32 R13, -RZ, R13.H1_H1 ;  /* 0x3000000dff0d7230 */ /* 0x000fe40000004100 */
[C---:B------:R-:W-:Y:S01]  /*10e20*/  FMUL.FTZ R20, R14.reuse, R83 ;  /* 0x000000530e147220 */ /* 0x040fe20000410000 */
[----:B------:R-:W-:Y:S02]  /*10e30*/  HADD2.F32 R12, -RZ, R26.H0_H0 ;  /* 0x2000001aff0c7230 */ /* 0x000fe40000004100 */
[----:B------:R-:W-:Y:S01]  /*10e40*/  FMUL.FTZ R21, R14, R7 ;  /* 0x000000070e157220 */ /* 0x000fe20000410000 */
[----:B------:R-:W-:-:S02]  /*10e50*/  HADD2.F32 R10, -RZ, R28.H0_H0 ;  /* 0x2000001cff0a7230 */ /* 0x000fc40000004100 */
[C---:B------:R-:W-:Y:S01]  /*10e60*/  FFMA.FTZ R20, R6.reuse, R7, R20 ;  /* 0x0000000706147223 */ /* 0x040fe20000010014 */
[C---:B------:R-:W-:Y:S01]  /*10e70*/  FMUL.FTZ R14, R13.reuse, R12 ;  /* 0x0000000c0d0e7220 */ /* 0x040fe20000410000 */
[----:B------:R-:W-:Y:S01]  /*10e80*/  FFMA.FTZ R21, R6, R83, -R21 ;  /* 0x0000005306157223 */ /* 0x000fe20000010815 */
[-C--:B------:R-:W-:Y:S02]  /*10e90*/  FMUL.FTZ R15, R13, R10.reuse ;  /* 0x0000000a0d0f7220 */ /* 0x080fe40000410000 */
[C---:B------:R-:W-:Y:S02]  /*10ea0*/  FFMA.FTZ R13, R3.reuse, R10, -R14 ;  /* 0x0000000a030d7223 */ /* 0x040fe4000001080e */
[----:B------:R-:W-:Y:S01]  /*10eb0*/  FFMA.FTZ R6, R3, R12, R15 ;  /* 0x0000000c03067223 */ /* 0x000fe2000001000f */
[----:B------:R-:W-:Y:S02]  /*10ec0*/  F2FP.F16.F32.PACK_AB R15, R27, R24 ;  /* 0x000000181b0f723e */ /* 0x000fe400000000ff */
[----:B------:R-:W-:-:S02]  /*10ed0*/  F2FP.F16.F32.PACK_AB R14, R20, R21 ;  /* 0x00000015140e723e */ /* 0x000fc400000000ff */
[----:B------:R-:W-:Y:S02]  /*10ee0*/  F2FP.F16.F32.PACK_AB R12, R0, R11 ;  /* 0x0000000b000c723e */ /* 0x000fe400000000ff */
[----:B------:R-:W-:-:S05]  /*10ef0*/  F2FP.F16.F32.PACK_AB R13, R6, R13 ;  /* 0x0000000d060d723e */ /* 0x000fca00000000ff */
[----:B------:R0:W-:Y:S02]  /*10f00*/  STS.128 [R37+0xb000], R12 ;  /* 0x00b0000c25007388 */ /* 0x0001e40000000c00 */
.L_x_2835:
[----:B------:R-:W-:Y:S05]  /*10f10*/  BSYNC B1 ;  /* 0x0000000000017941 */ /* 0x000fea0003800000 */
.L_x_2834:
[----:B------:R-:W-:Y:S05]  /*10f20*/  @P3 BRA `(.L_x_2829) ;  /* 0x0000004c00683947 */ /* 0x000fea0003800000 */
[----:B012345:R-:W0:Y:S01]  /*10f30*/  LDS.128 R12, [R37+0xf000] ;  /* 0x00f00000250c7984 */ /* 0x03fe220000000c00 */
        /* <DEDUP_REMOVED lines=42> */
.L_x_2790:
[----:B------:R-:W1:Y:S01]  /*111e0*/  LDC R76, c[0x0][0x448] ;  /* 0x00011200ff4c7b82 */ /* 0x000e620000000800 */
[----:B------:R-:W-:Y:S01]  /*111f0*/  ULDC.64 UR4, c[0x0][0x3f8] ;  /* 0x0000fe0000047ab9 */ /* 0x000fe20000000a00 */
[----:B------:R-:W-:Y:S01]  /*11200*/  ULDC.64 UR6, c[0x0][0x408] ;  /* 0x0001020000067ab9 */ /* 0x000fe20000000a00 */
        /* <DEDUP_REMOVED lines=25> */
[----:B------:R1:W2:Y:S04]  /*113a0*/  SHFL.IDX PT, R7, R72, RZ, 0x181f ;  /* 0x00181fff48077589 */ /* 0x0002a800000e0000 */
[----:B------:R1:W3:Y:S04]  /*113b0*/  SHFL.IDX PT, R6, R21, RZ, 0x181f ;  /* 0x00181fff15067589 */ /* 0x0002e800000e0000 */
[----:B------:R1:W4:Y:S04]  /*113c0*/  SHFL.IDX PT, R9, R20, RZ, 0x181f ;  /* 0x00181fff14097589 */ /* 0x00032800000e0000 */
[----:B------:R1:W0:Y:S02]  /*113d0*/  SHFL.IDX PT, R14, R3, RZ, 0x181f ;  /* 0x00181fff030e7589 */ /* 0x00022400000e0000 */
.L_x_3132:
        /* <DEDUP_REMOVED lines=23> */
[-C--:B0--3--:R-:W-:Y:S02]  /*11550*/  @!P4 IADD3 R10, P0, R6, R11.reuse, RZ ;  /* 0x0000000b060ac210 */ /* 0x089fe40007f1e0ff */
[C---:B------:R-:W-:Y:S02]  /*11560*/  @!P4 IADD3 R4, P1, R14.reuse, R11, RZ ;  /* 0x0000000b0e04c210 */ /* 0x040fe40007f3e0ff */
[-C--:B------:R-:W-:Y:S01]  /*11570*/  @!P5 IADD3 R8, P3, R14, R5.reuse, RZ ;  /* 0x000000050e08d210 */ /* 0x080fe20007f7e0ff */
[--C-:B--2---:R-:W-:Y:S01]  /*11580*/  @!P4 IMAD.X R11, R7, 0x1, R24.reuse, P0 ;  /* 0x00000001070bc824 */ /* 0x104fe200000e0618 */
[----:B------:R-:W-:Y:S02]  /*11590*/  @!P5 SHF.L.U64.HI R12, R212, 0x1, R215 ;  /* 0x00000001d40cd819 */ /* 0x000fe400000102d7 */
[----:B------:R-:W-:Y:S01]  /*115a0*/  @!P5 IADD3 R6, P2, R6, R5, RZ ;  /* 0x000000050606d210 */ /* 0x000fe20007f5e0ff */
[----:B----4-:R-:W-:Y:S01]  /*115b0*/  @!P4 IMAD.X R5, R9, 0x1, R24, P1 ;  /* 0x000000010905c824 */ /* 0x010fe200008e0618 */
[----:B------:R-:W-:-:S02]  /*115c0*/  CS2R R70, SRZ ;  /* 0x0000000000467805 */ /* 0x000fc4000001ff00 */
        /* <DEDUP_REMOVED lines=9> */
.L_x_2838:
[----:B------:R-:W-:Y:S05]  /*11660*/  BSYNC B1 ;  /* 0x0000000000017941 */ /* 0x000fea0003800000 */
.L_x_2837:
[----:B0----5:R-:W-:Y:S01]  /*11670*/  IMAD.MOV.U32 R4, RZ, RZ, R70 ;  /* 0x000000ffff047224 */ /* 0x021fe200078e0046 */
[----:B---3--:R-:W-:Y:S01]  /*11680*/  MOV R6, R68 ;  /* 0x0000004400067202 */ /* 0x008fe20000000f00 */
[----:B------:R-:W-:Y:S01]  /*11690*/  IMAD.MOV.U32 R5, RZ, RZ, R71 ;  /* 0x000000ffff057224 */ /* 0x000fe200078e0047 */
[----:B------:R-:W-:Y:S01]  /*116a0*/  UMOV UR4, 0xffffffff ;  /* 0xffffffff00047882 */ /* 0x000fe20000000000 */
[----:B--2---:R-:W-:Y:S01]  /*116b0*/  IMAD.MOV.U32 R7, RZ, RZ, R69 ;  /* 0x000000ffff077224 */ /* 0x004fe200078e0045 */
        /* <DEDUP_REMOVED lines=22> */
[----:B------:R-:W-:Y:S01]  /*11820*/  IMAD.MOV.U32 R7, RZ, RZ, R57 ;  /* 0x000000ffff077224 */ /* 0x000fe200078e0039 */
[----:B------:R-:W-:Y:S02]  /*11830*/  PRMT R119, R6, 0x7610, R119 ;  /* 0x0000761006777816 */ /* 0x000fe40000000077 */
[----:B------:R-:W-:-:S02]  /*11840*/  MOV R6, R56 ;  /* 0x0000003800067202 */ /* 0x000fc40000000f00 */
[----:B------:R-:W-:Y:S02]  /*11850*/  PRMT R89, R89, 0x5410, R4 ;  /* 0x0000541059597816 */ /* 0x000fe40000000004 */
[----:B------:R-:W-:Y:S02]  /*11860*/  PRMT R103, R5, 0x7610, R103 ;  /* 0x0000761005677816 */ /* 0x000fe40000000067 */
[----:B------:R-:W-:Y:S02]  /*11870*/  PRMT R102, R102, 0x5410, R6 ;  /* 0x0000541066667816 */ /* 0x000fe40000000006 */
[----:B------:R-:W-:Y:S01]  /*11880*/  PRMT R87, R7, 0x7610, R87 ;  /* 0x0000761007577816 */ /* 0x000fe20000000057 */
[----:B------:R-:W-:Y:S06]  /*11890*/  BRA.DIV UR4, `(.L_x_2839) ;  /* 0x0000022a04847947 */ /* 0x000fec000b800000 */
[----:B------:R0:W2:Y:S04]  /*118a0*/  SHFL.IDX PT, R7, R72, 0x1, 0x181f ;  /* 0x00381f0048077f89 */ /* 0x0000a800000e0000 */
[----:B------:R0:W3:Y:S04]  /*118b0*/  SHFL.IDX PT, R6, R21, 0x1, 0x181f ;  /* 0x00381f0015067f89 */ /* 0x0000e800000e0000 */
[----:B----4-:R0:W4:Y:S04]  /*118c0*/  SHFL.IDX PT, R9, R20, 0x1, 0x181f ;  /* 0x00381f0014097f89 */ /* 0x01012800000e0000 */
[----:B------:R0:W0:Y:S02]  /*118d0*/  SHFL.IDX PT, R14, R3, 0x1, 0x181f ;  /* 0x00381f00030e7f89 */ /* 0x00002400000e0000 */
.L_x_3138:
        /* <DEDUP_REMOVED lines=19> */
[----:B------:R-:W-:Y:S02]  /*11a10*/  @!P5 SHF.L.U32 R11, R212, 0x1, RZ ;  /* 0x00000001d40bd819 */ /* 0x000fe400000006ff */
[-C--:B---3--:R-:W-:Y:S02]  /*11a20*/  @!P4 IADD3 R10, P0, R6, R5.reuse, RZ ;  /* 0x00000005060ac210 */ /* 0x088fe40007f1e0ff */
[C---:B0-----:R-:W-:Y:S02]  /*11a30*/  @!P4 IADD3 R4, P1, R14.reuse, R5, RZ ;  /* 0x000000050e04c210 */ /* 0x041fe40007f3e0ff */
[-C--:B------:R-:W-:Y:S02]  /*11a40*/  @!P5 IADD3 R8, P3, R14, R11.reuse, RZ ;  /* 0x0000000b0e08d210 */ /* 0x080fe40007f7e0ff */
[----:B------:R-:W-:Y:S01]  /*11a50*/  @!P5 IADD3 R6, P2, R6, R11, RZ ;  /* 0x0000000b0606d210 */ /* 0x000fe20007f5e0ff */
[--C-:B--2---:R-:W-:Y:S01]  /*11a60*/  @!P4 IMAD.X R11, R7, 0x1, R12.reuse, P0 ;  /* 0x00000001070bc824 */ /* 0x104fe200000e060c */
[----:B------:R-:W-:Y:S01]  /*11a70*/  @!P5 SHF.L.U64.HI R14, R212, 0x1, R215 ;  /* 0x00000001d40ed819 */ /* 0x000fe200000102d7 */
[----:B----4-:R-:W-:Y:S01]  /*11a80*/  @!P4 IMAD.X R5, R9, 0x1, R12, P1 ;  /* 0x000000010905c824 */ /* 0x010fe200008e060c */
[----:B------:R-:W-:-:S02]  /*11a90*/  CS2R R40, SRZ ;  /* 0x0000000000287805 */ /* 0x000fc4000001ff00 */
[----:B------:R-:W-:Y:S02]  /*11aa0*/  CS2R R54, SRZ ;  /* 0x0000000000367805 */ /* 0x000fe4000001ff00 */
        /* <DEDUP_REMOVED lines=9> */
.L_x_2841:
[----:B------:R-:W-:Y:S05]  /*11b40*/  BSYNC B1 ;  /* 0x0000000000017941 */ /* 0x000fea0003800000 */
.L_x_2840:
[----:B0----5:R-:W-:Y:S01]  /*11b50*/  IMAD.MOV.U32 R4, RZ, RZ, R54 ;  /* 0x000000ffff047224 */ /* 0x021fe200078e0036 */
[----:B--2---:R-:W-:Y:S01]  /*11b60*/  MOV R7, R53 ;  /* 0x0000003500077202 */ /* 0x004fe20000000f00 */
[----:B------:R-:W-:Y:S01]  /*11b70*/  IMAD.MOV.U32 R5, RZ, RZ, R55 ;  /* 0x000000ffff057224 */ /* 0x000fe200078e0037 */
[----:B------:R-:W-:Y:S01]  /*11b80*/  UMOV UR4, 0xffffffff ;  /* 0xffffffff00047882 */ /* 0x000fe20000000000 */
[----:B---3--:R-:W-:-:S03]  /*11b90*/  IMAD.MOV.U32 R6, RZ, RZ, R52 ;  /* 0x000000ffff067224 */ /* 0x008fc600078e0034 */
        /* <DEDUP_REMOVED lines=18> */
[----:B------:R-:W-:Y:S02]  /*11cc0*/  PRMT R114, R5, 0x5410, R4 ;  /* 0x0000541005727816 */ /* 0x000fe40000000004 */
[----:B------:R-:W-:Y:S01]  /*11cd0*/  PRMT R113, R7, 0x5410, R6 ;  /* 0x0000541007717816 */ /* 0x000fe20000000006 */
[----:B------:R-:W-:Y:S06]  /*11ce0*/  BRA.DIV UR4, `(.L_x_2842) ;  /* 0x0000022604e07947 */ /* 0x000fec000b800000 */
[----:B------:R0:W2:Y:S04]  /*11cf0*/  SHFL.IDX PT, R7, R72, 0x2, 0x181f ;  /* 0x00581f0048077f89 */ /* 0x0000a800000e0000 */
[----:B------:R0:W3:Y:S04]  /*11d00*/  SHFL.IDX PT, R6, R21, 0x2, 0x181f ;  /* 0x00581f0015067f89 */ /* 0x0000e800000e0000 */
[----:B----4-:R0:W4:Y:S04]  /*11d10*/  SHFL.IDX PT, R9, R20, 0x2, 0x181f ;  /* 0x00581f0014097f89 */ /* 0x01012800000e0000 */
[----:B------:R0:W0:Y:S02]  /*11d20*/  SHFL.IDX PT, R8, R3, 0x2, 0x181f ;  /* 0x00581f0003087f89 */ /* 0x00002400000e0000 */
.L_x_3144:
        /* <DEDUP_REMOVED lines=21> */
[----:B------:R-:W-:Y:S02]  /*11e80*/  @!P5 SHF.L.U64.HI R14, R212, 0x1, R215 ;  /* 0x00000001d40ed819 */ /* 0x000fe400000102d7 */
[-C--:B---3--:R-:W-:Y:S02]  /*11e90*/  @!P4 IADD3 R10, P0, R6, R11.reuse, RZ ;  /* 0x0000000b060ac210 */ /* 0x088fe40007f1e0ff */
[----:B0-----:R-:W-:Y:S02]  /*11ea0*/  @!P4 IADD3 R4, P1, R8, R11, RZ ;  /* 0x0000000b0804c210 */ /* 0x001fe40007f3e0ff */
[-C--:B------:R-:W-:Y:S02]  /*11eb0*/  @!P5 IADD3 R6, P2, R6, R5.reuse, RZ ;  /* 0x000000050606d210 */ /* 0x080fe40007f5e0ff */
[----:B------:R-:W-:Y:S01]  /*11ec0*/  @!P5 IADD3 R8, P3, R8, R5, RZ ;  /* 0x000000050808d210 */ /* 0x000fe20007f7e0ff */
[----:B----4-:R-:W-:Y:S01]  /*11ed0*/  @!P4 IMAD.X R5, R9, 0x1, R12, P1 ;  /* 0x000000010905c824 */ /* 0x010fe200008e060c */
[----:B--2---:R-:W-:-:S02]  /*11ee0*/  @!P4 IADD3.X R11, R7, R12, RZ, P0, !PT ;  /* 0x0000000c070bc210 */ /* 0x004fc400007fe4ff */
[----:B------:R-:W-:Y:S02]  /*11ef0*/  CS2R R32, SRZ ;  /* 0x0000000000207805 */ /* 0x000fe4000001ff00 */
        /* <DEDUP_REMOVED lines=10> */
.L_x_2844:
[----:B------:R-:W-:Y:S05]  /*11fa0*/  BSYNC B1 ;  /* 0x0000000000017941 */ /* 0x000fea0003800000 */
.L_x_2843:
[----:B0--3-5:R-:W-:Y:S01]  /*11fb0*/  IMAD.MOV.U32 R6, RZ, RZ, R39 ;  /* 0x000000ffff067224 */ /* 0x029fe200078e0027 */
[----:B--2---:R-:W-:Y:S01]  /*11fc0*/  MOV R7, R38 ;  /* 0x0000002600077202 */ /* 0x004fe20000000f00 */
[----:B------:R-:W-:Y:S01]  /*11fd0*/  IMAD.MOV.U32 R5, RZ, RZ, R36 ;  /* 0x000000ffff057224 */ /* 0x000fe200078e0024 */
        /* <DEDUP_REMOVED lines=24> */
[----:B------:R0:W2:Y:S04]  /*12160*/  SHFL.IDX PT, R78, R21, 0x3, 0x181f ;  /* 0x00781f00154e7f89 */ /* 0x0000a800000e0000 */
[----:B------:R0:W3:Y:S04]  /*12170*/  SHFL.IDX PT, R77, R72, 0x3, 0x181f ;  /* 0x00781f00484d7f89 */ /* 0x0000e800000e0000 */
[----:B-1----:R0:W1:Y:S04]  /*12180*/  SHFL.IDX PT, R21, R20, 0x3, 0x181f ;  /* 0x00781f0014157f89 */ /* 0x00206800000e0000 */
[----:B------:R-:W0:Y:S02]  /*12190*/  SHFL.IDX PT, R3, R3, 0x3, 0x181f ;  /* 0x00781f0003037f89 */ /* 0x000e2400000e0000 */
.L_x_3150:
[----:B------:R-:W-:Y:S01]  /*121a0*/  IADD3 R0, R0, 0x60, RZ ;  /* 0x0000006000007810 */ /* 0x000fe20007ffe0ff */
[----:B------:R-:W-:Y:S01]  /*121b0*/  BSSY B1, `(.L_x_2846) ;  /* 0x0000025000017945 */ /* 0x000fe20003800000 */
[----:B------:R-:W-:Y:S02]  /*121c0*/  CS2R R4, SRZ ;  /* 0x0000000000047805 */ /* 0x000fe4000001ff00 */
[----:B------:R-:W-:Y:S02]  /*121d0*/  CS2R R10, SRZ ;  /* 0x00000000000a7805 */ /* 0x000fe4000001ff00 */
[----:B------:R-:W-:Y:S02]  /*121e0*/  ISETP.GE.AND P0, PT, R0, R76, PT ;  /* 0x0000004c0000720c */ /* 0x000fe40003f06270 */
[----:B----4-:R-:W-:Y:S02]  /*121f0*/  CS2R R8, SRZ ;  /* 0x0000000000087805 */ /* 0x010fe4000001ff00 */
[----:B------:R-:W-:-:S02]  /*12200*/  CS2R R12, SRZ ;  /* 0x00000000000c7805 */ /* 0x000fc4000001ff00 */
[----:B------:R-:W-:Y:S02]  /*12210*/  CS2R R14, SRZ ;  /* 0x00000000000e7805 */ /* 0x000fe4000001ff00 */
[----:B0-----:R-:W-:Y:S02]  /*12220*/  CS2R R72, SRZ ;  /* 0x0000000000487805 */ /* 0x001fe4000001ff00 */
[----:B------:R-:W-:-:S03]  /*12230*/  CS2R R74, SRZ ;  /* 0x00000000004a7805 */ /* 0x000fc6000001ff00 */
[----:B------:R-:W-:Y:S05]  /*12240*/  @P0 BRA `(.L_x_2847) ;  /* 0x00000000006c0947 */ /* 0x000fea0003800000 */
[----:B------:R-:W-:Y:S01]  /*12250*/  ULDC UR4, c[0x0][0x3f4] ;  /* 0x0000fd0000047ab9 */ /* 0x000fe20000000800 */
[----:B------:R-:W-:Y:S02]  /*12260*/  CS2R R12, SRZ ;  /* 0x00000000000c7805 */ /* 0x000fe4000001ff00 */
[----:B------:R-:W-:Y:S02]  /*12270*/  ISETP.GE.AND P1, PT, R16, UR4, PT ;  /* 0x0000000410007c0c */ /* 0x000fe4000bf26270 */
[----:B------:R-:W-:Y:S02]  /*12280*/  CS2R R14, SRZ ;  /* 0x00000000000e7805 */ /* 0x000fe4000001ff00 */
[----:B------:R-:W-:-:S09]  /*12290*/  ISETP.GE.AND P2, PT, R214, UR4, PT ;  /* 0x00000004d6007c0c */ /* 0x000fd2000bf46270 */
[C---:B------:R-:W-:Y:S01]  /*122a0*/  @!P1 IMAD.SHL.U32 R4, R16.reuse, 0x2, RZ ;  /* 0x0000000210049824 */ /* 0x040fe200078e00ff */
[----:B------:R-:W-:-:S04]  /*122b0*/  @!P1 SHF.L.U64.HI R0, R16, 0x1, R17 ;  /* 0x0000000110009819 */ /* 0x000fc80000010211 */
[----:B--2---:R-:W-:-:S05]  /*122c0*/  @!P1 IADD3 R6, P0, R78, R4, RZ ;  /* 0x000000044e069210 */ /* 0x004fca0007f1e0ff */
[--C-:B---3--:R-:W-:Y:S01]  /*122d0*/  @!P1 IMAD.X R7, R77, 0x1, R0.reuse, P0 ;  /* 0x000000014d079824 */ /* 0x108fe200000e0600 */
[----:B------:R-:W-:Y:S02]  /*122e0*/  @!P1 IADD3 R4, P0, R3, R4, RZ ;  /* 0x0000000403049210 */ /* 0x000fe40007f1e0ff */
[----:B------:R-:W-:Y:S02]  /*122f0*/  CS2R R10, SRZ ;  /* 0x00000000000a7805 */ /* 0x000fe4000001ff00 */
[----:B------:R-:W-:Y:S02]  /*12300*/  CS2R R8, SRZ ;  /* 0x0000000000087805 */ /* 0x000fe4000001ff00 */
[C---:B------:R-:W-:Y:S02]  /*12310*/  @!P2 SHF.L.U32 R20, R212.reuse, 0x1, RZ ;  /* 0x00000001d414a819 */ /* 0x040fe400000006ff */
[----:B------:R-:W-:Y:S01]  /*12320*/  CS2R R72, SRZ ;  /* 0x0000000000487805 */ /* 0x000fe2000001ff00 */
[----:B-1----:R-:W-:Y:S01]  /*12330*/  @!P1 IMAD.X R5, R21, 0x1, R0, P0 ;  /* 0x0000000115059824 */ /* 0x002fe200000e0600 */
[----:B------:R-:W-:-:S02]  /*12340*/  @!P2 SHF.L.U64.HI R0, R212, 0x1, R215 ;  /* 0x00000001d400a819 */ /* 0x000fc400000102d7 */
[----:B------:R-:W-:Y:S01]  /*12350*/  CS2R R74, SRZ ;  /* 0x00000000004a7805 */ /* 0x000fe2000001ff00 */
[----:B------:R-:W5:Y:S04]  /*12360*/  @!P1 LD.E.128 R12, desc[UR60][R6.64] ;  /* 0x0000003c060c9980 */ /* 0x000f68000c101d00 */
[----:B------:R0:W5:Y:S02]  /*12370*/  @!P1 LD.E.128 R8, desc[UR60][R4.64] ;  /* 0x0000003c04089980 */ /* 0x000164000c101d00 */
[-C--:B0-----:R-:W-:Y:S02]  /*12380*/  @!P2 IADD3 R4, P0, R78, R20.reuse, RZ ;  /* 0x000000144e04a210 */ /* 0x081fe40007f1e0ff */
[----:B------:R-:W-:-:S03]  /*12390*/  @!P2 IADD3 R20, P1, R3, R20, RZ ;  /* 0x000000140314a210 */ /* 0x000fc60007f3e0ff */
[--C-:B------:R-:W-:Y:S01]  /*123a0*/  @!P2 IMAD.X R5, R77, 0x1, R0.reuse, P0 ;  /* 0x000000014d05a824 */ /* 0x100fe200000e0600 */
[----:B------:R-:W-:Y:S01]  /*123b0*/  CS2R R6, SRZ ;  /* 0x0000000000067805 */ /* 0x000fe2000001ff00 */
[----:B------:R-:W-:-:S03]  /*123c0*/  @!P2 IMAD.X R21, R21, 0x1, R0, P1 ;  /* 0x000000011515a824 */ /* 0x000fc600008e0600 */
[----:B------:R0:W5:Y:S02]  /*123d0*/  @!P2 LD.E.128 R72, desc[UR60][R4.64] ;  /* 0x0000003c0448a980 */ /* 0x000164000c101d00 */
[----:B0-----:R-:W-:-:S06]  /*123e0*/  CS2R R4, SRZ ;  /* 0x0000000000047805 */ /* 0x001fcc000001ff00 */
[----:B------:R0:W5:Y:S02]  /*123f0*/  @!P2 LD.E.128 R4, desc[UR60][R20.64] ;  /* 0x0000003c1404a980 */ /* 0x000164000c101d00 */
.L_x_2847:
[----:B------:R-:W-:Y:S05]  /*12400*/  BSYNC B1 ;  /* 0x0000000000017941 */ /* 0x000fea0003800000 */
.L_x_2846:
[----:B------:R-:W4:Y:S01]  /*12410*/  LDL R3, [R1+0xa0] ;  /* 0x0000a00001037983 */ /* 0x000f220000100800 */
[----:B------:R-:W-:Y:S01]  /*12420*/  BSSY B1, `(.L_x_2848) ;  /* 0x0000007000017945 */ /* 0x000fe20003800000 */
[----:B----4-:R-:W-:-:S04]  /*12430*/  LEA.HI R0, R3, R3, RZ, 0x1 ;  /* 0x0000000303007211 */ /* 0x010fc800078f08ff */
[----:B------:R-:W-:-:S05]  /*12440*/  LOP3.LUT R0, R0, 0xfffffffe, RZ, 0xc0, !PT ;  /* 0xfffffffe00007812 */ /* 0x000fca00078ec0ff */
[----:B------:R-:W-:-:S05]  /*12450*/  IMAD.IADD R0, R3, 0x1, -R0 ;  /* 0x0000000103007824 */ /* 0x000fca00078e0a00 */
[----:B------:R-:W-:-:S04]  /*12460*/  SHF.L.U32 R0, R0, 0x1f, RZ ;  /* 0x0000001f00007819 */ /* 0x000fc800000006ff */
[----:B------:R-:W4:Y:S02]  /*12470*/  SYNCS.PHASECHK.TRANS64.TRYWAIT P0, [R23+URZ+0x38800], R0 ;  /* 0x03880000170075a7 */ /* 0x000f24000800017f */
[----:B----4-:R-:W-:Y:S05]  /*12480*/  @!P0 BRA `(.L_x_2849) ;  /* 0x0000022000e08947 */ /* 0x010fea0003800000 */
.L_x_3151:
[----:B------:R-:W-:Y:S05]  /*12490*/  BSYNC B1 ;  /* 0x0000000000017941 */ /* 0x000fea0003800000 */
.L_x_2848:
[----:B0-----:R-:W2:Y:S01]  /*124a0*/  LDL R20, [R1+0x74] ;  /* 0x0000740001147983 */ /* 0x001ea20000100800 */
[----:B----45:R-:W-:Y:S01]  /*124b0*/  IMAD.MOV.U32 R0, RZ, RZ, R7 ;  /* 0x000000ffff007224 */ /* 0x030fe200078e0007 */
[----:B------:R-:W-:Y:S01]  /*124c0*/  MOV R3, R6 ;  /* 0x0000000600037202 */ /* 0x000fe20000000f00 */
[----:B------:R-:W-:Y:S03]  /*124d0*/  BSSY B1, `(.L_x_2850) ;  /* 0x00000e7000017945 */ /* 0x000fe60003800000 */
        /* <DEDUP_REMOVED lines=17> */
[----:B--2---:R-:W-:Y:S02]  /*125f0*/  VIADDMNMX R0, R76, -R20, 0x80, PT ;  /* 0x000000804c007446 */ /* 0x004fe40003800914 */
[----:B------:R-:W-:Y:S02]  /*12600*/  MOV R20, R72 ;  /* 0x0000004800147202 */ /* 0x000fe40000000f00 */
[----:B------:R-:W-:Y:S02]  /*12610*/  ISETP.GE.AND P0, PT, R225, R0, PT ;  /* 0x00000000e100720c */ /* 0x000fe40003f06270 */
[----:B------:R-:W-:Y:S01]  /*12620*/  PRMT R92, R20, 0x5410, R3 ;  /* 0x00005410145c7816 */ /* 0x000fe20000000003 */
[----:B------:R-:W-:Y:S02]  /*12630*/  IMAD.MOV.U32 R20, RZ, RZ, R74 ;  /* 0x000000ffff147224 */ /* 0x000fe400078e004a */
[----:B------:R-:W-:-:S05]  /*12640*/  IMAD.MOV.U32 R3, RZ, RZ, R75 ;  /* 0x000000ffff037224 */ /* 0x000fca00078e004b */
[----:B------:R-:W-:-:S03]  /*12650*/  PRMT R93, R20, 0x5410, R3 ;  /* 0x00005410145d7816 */ /* 0x000fc60000000003 */
[----:B------:R-:W-:Y:S05]  /*12660*/  @P0 BRA `(.L_x_2851) ;  /* 0x0000000c00340947 */ /* 0x000fea0003800000 */
[----:B------:R0:W5:Y:S01]  /*12670*/  LDL R121, [R1+0x68] ;  /* 0x0000680001797983 */ /* 0x0001620000100800 */
[----:B------:R-:W2:Y:S01]  /*12680*/  LDC R3, c[0x0][0x3f4] ;  /* 0x0000fd00ff037b82 */ /* 0x000ea20000000800 */
[C---:B------:R-:W-:Y:S01]  /*12690*/  SHF.L.U32 R122, R225.reuse, 0x6, RZ ;  /* 0x00000006e17a7819 */ /* 0x040fe200000006ff */
[----:B------:R-:W-:Y:S01]  /*126a0*/  IMAD.SHL.U32 R123, R225, 0x40, RZ ;  /* 0x00000040e17b7824 */ /* 0x000fe200078e00ff */
[----:B------:R-:W-:Y:S02]  /*126b0*/  BSSY B2, `(.L_x_2852) ;  /* 0x0000066000027945 */ /* 0x000fe40003800000 */
[----:B------:R-:W-:Y:S02]  /*126c0*/  LOP3.LUT R122, R122, 0x1c0, RZ, 0xc0, !PT ;  /* 0x000001c07a7a7812 */ /* 0x000fe400078ec0ff */
[----:B------:R-:W-:Y:S02]  /*126d0*/  LOP3.LUT R123, R123, 0x1c0, RZ, 0xc0, !PT ;  /* 0x000001c07b7b7812 */ /* 0x000fe400078ec0ff */
[----:B------:R-:W-:-:S02]  /*126e0*/  SHF.R.U32.HI R122, RZ, 0x3, R122 ;  /* 0x00000003ff7a7819 */ /* 0x000fc4000001167a */
[----:B--2---:R-:W-:-:S13]  /*126f0*/  ISETP.GE.AND P0, PT, R16, R3, PT ;  /* 0x000000031000720c */ /* 0x004fda0003f06270 */
[----:B0-----:R-:W-:Y:S05]  /*12700*/  @P0 BRA `(.L_x_2853) ;  /* 0x0000000400800947 */ /* 0x001fea0003800000 */
[----:B-1----:R-:W2:Y:S04]  /*12710*/  LDL R21, [R1+0x8c] ;  /* 0x00008c0001157983 */ /* 0x002ea80000100800 */
[----:B------:R-:W4:Y:S01]  /*12720*/  LDL R124, [R1+0x70] ;  /* 0x00007000017c7983 */ /* 0x000f220000100800 */
[----:B------:R-:W-:Y:S01]  /*12730*/  HADD2.F32 R87, -RZ, R87.H0_H0 ;  /* 0x20000057ff577230 */ /* 0x000fe20000004100 */
[--C-:B------:R-:W-:Y:S01]  /*12740*/  SHF.R.U64 R64, R64, 0x10, R65.reuse ;  /* 0x0000001040407819 */ /* 0x100fe20000001241 */
[----:B------:R-:W-:Y:S01]  /*12750*/  HADD2.F32 R104, -RZ, R104.H0_H0 ;  /* 0x20000068ff687230 */ /* 0x000fe20000004100 */
[----:B------:R-:W-:Y:S02]  /*12760*/  SHF.R.U32.HI R65, RZ, 0x10, R65 ;  /* 0x00000010ff417819 */ /* 0x000fe40000011641 */
[----:B------:R-:W-:Y:S01]  /*12770*/  SHF.R.U64 R66, R66, 0x10, R67 ;  /* 0x0000001042427819 */ /* 0x000fe20000001243 */
[----:B------:R-:W-:Y:S01]  /*12780*/  HADD2.F32 R64, -RZ, R64.H0_H0 ;  /* 0x20000040ff407230 */ /* 0x000fe20000004100 */
[----:B------:R-:W-:-:S02]  /*12790*/  SHF.R.U64 R58, R58, 0x10, R59 ;  /* 0x000000103a3a7819 */ /* 0x000fc4000000123b */
[----:B--2---:R-:W-:-:S04]  /*127a0*/  LEA.HI R20, R3, R21, RZ, 0x1d ;  /* 0x0000001503147211 */ /* 0x004fc800078fe8ff */
[----:B------:R-:W-:Y:S01]  /*127b0*/  SHF.R.S32.HI R21, RZ, 0x1f, R20 ;  /* 0x0000001fff157819 */ /* 0x000fe20000011414 */
[----:B----4-:R-:W0:Y:S03]  /*127c0*/  LDS.128 R80, [R124] ;  /* 0x000000007c507984 */ /* 0x010e260000000c00 */
[----:B------:R-:W-:Y:S01]  /*127d0*/  LEA.HI R21, R21, R20, RZ, 0x3 ;  /* 0x0000001415157211 */ /* 0x000fe200078f18ff */
[----:B------:R-:W-:-:S04]  /*127e0*/  IMAD.SHL.U32 R20, R20, 0x8, RZ ;  /* 0x0000000814147824 */ /* 0x000fc800078e00ff */
[----:B------:R-:W-:Y:S01]  /*127f0*/  IMAD.SHL.U32 R21, R21, 0x400, RZ ;  /* 0x0000040015157824 */ /* 0x000fe200078e00ff */
[----:B------:R-:W-:-:S04]  /*12800*/  LOP3.LUT R20, R123, 0x38, R20, 0xf8, !PT ;  /* 0x000000387b147812 */ /* 0x000fc800078ef814 */
[----:B------:R-:W-:Y:S02]  /*12810*/  LOP3.LUT R20, R20, R122, RZ, 0x3c, !PT ;  /* 0x0000007a14147212 */ /* 0x000fe400078e3cff */
[----:B------:R-:W-:-:S04]  /*12820*/  LOP3.LUT R21, R21, 0x7fffe000, RZ, 0xc0, !PT ;  /* 0x7fffe00015157812 */ /* 0x000fc800078ec0ff */
[----:B-----5:R-:W-:Y:S01]  /*12830*/  IADD3 R20, R20, R21, R121 ;  /* 0x0000001514147210 */ /* 0x020fe20007ffe079 */
[----:B------:R-:W-:-:S03]  /*12840*/  HADD2.F32 R21, -RZ, R85.H0_H0 ;  /* 0x20000055ff157230 */ /* 0x000fc60000004100 */
[----:B------:R-:W-:-:S05]  /*12850*/  LEA R20, R20, R23, 0x1 ;  /* 0x0000001714147211 */ /* 0x000fca00078e08ff */
[----:B---3--:R-:W1:Y:S01]  /*12860*/  LDS.128 R76, [R20+0x14400] ;  /* 0x01440000144c7984 */ /* 0x008e620000000c00 */
        /* <DEDUP_REMOVED lines=22> */
[----:B------:R-:W-:Y:S02]  /*129d0*/  HADD2.F32 R77, -RZ, R89.H0_H0 ;  /* 0x20000059ff4d7230 */ /* 0x000fe40000004100 */
[----:B------:R-:W-:Y:S02]  /*129e0*/  HADD2.F32 R102, -RZ, R102.H0_H0 ;  /* 0x20000066ff667230 */ /* 0x000fe40000004100 */
[----:B------:R-:W-:Y:S01]  /*129f0*/  FMUL.FTZ R56, R88, R81 ;  /* 0x0000005158387220 */ /* 0x000fe20000410000 */
[----:B------:R-:W-:-:S03]  /*12a00*/  F2FP.F16.F32.PACK_AB R65, R65, R21 ;  /* 0x000000154141723e */ /* 0x000fc600000000ff */
[-C--:B------:R-:W-:Y:S01]  /*12a10*/  FFMA.FTZ R56, R86, R77.reuse, -R56 ;  /* 0x0000004d56387223 */ /* 0x080fe20000010838 */
[----:B------:R-:W-:Y:S01]  /*12a20*/  FMUL.FTZ R77, R88, R77 ;  /* 0x0000004d584d7220 */ /* 0x000fe20000410000 */
[----:B------:R-:W-:-:S03]  /*12a30*/  HADD2.F32 R88, -RZ, R82.H0_H0 ;  /* 0x20000052ff587230 */ /* 0x000fc60000004100 */
[----:B------:R-:W-:Y:S01]  /*12a40*/  FFMA.FTZ R86, R86, R81, R77 ;  /* 0x0000005156567223 */ /* 0x000fe2000001004d */
[----:B------:R-:W-:Y:S02]  /*12a50*/  HADD2.F32 R77, -RZ, R89.H1_H1 ;  /* 0x30000059ff4d7230 */ /* 0x000fe40000004100 */
[--C-:B------:R-:W-:Y:S02]  /*12a60*/  HADD2.F32 R89, -RZ, R78.reuse.H0_H0 ;  /* 0x2000004eff597230 */ /* 0x100fe40000004100 */
[----:B------:R-:W-:-:S03]  /*12a70*/  HADD2.F32 R78, -RZ, R78.H1_H1 ;  /* 0x3000004eff4e7230 */ /* 0x000fc60000004100 */
[C---:B------:R-:W-:Y:S01]  /*12a80*/  FMUL.FTZ R81, R89.reuse, R77 ;  /* 0x0000004d59517220 */ /* 0x040fe20000410000 */
[----:B------:R-:W-:-:S03]  /*12a90*/  FMUL.FTZ R89, R89, R102 ;  /* 0x0000006659597220 */ /* 0x000fc60000410000 */
[C---:B------:R-:W-:Y:S01]  /*12aa0*/  FFMA.FTZ R81, R88.reuse, R102, -R81 ;  /* 0x0000006658517223 */ /* 0x040fe20000010851 */
[----:B------:R-:W-:Y:S01]  /*12ab0*/  FFMA.FTZ R77, R88, R77, R89 ;  /* 0x0000004d584d7223 */ /* 0x000fe20000010059 */
[----:B------:R-:W-:Y:S02]  /*12ac0*/  HADD2.F32 R88, -RZ, R103.H0_H0 ;  /* 0x20000067ff587230 */ /* 0x000fe40000004100 */
        /* <DEDUP_REMOVED lines=8> */
[----:B------:R-:W-:Y:S02]  /*12b50*/  SHF.R.U32.HI R102, RZ, 0x10, R67 ;  /* 0x00000010ff667819 */ /* 0x000fe40000011643 */
[----:B------:R-:W-:-:S03]  /*12b60*/  SHF.R.U32.HI R67, RZ, 0x10, R59 ;  /* 0x00000010ff437819 */ /* 0x000fc6000001163b */
[----:B------:R-:W-:Y:S02]  /*12b70*/  HADD2.F32 R102, -RZ, R102.H0_H0 ;  /* 0x20000066ff667230 */ /* 0x000fe40000004100 */
[----:B------:R-:W-:-:S05]  /*12b80*/  HADD2.F32 R67, -RZ, R67.H0_H0 ;  /* 0x20000043ff437230 */ /* 0x000fca0000004100 */
[C---:B------:R-:W-:Y:S01]  /*12b90*/  FMUL.FTZ R59, R79.reuse, R67 ;  /* 0x000000434f3b7220 */ /* 0x040fe20000410000 */
[----:B------:R-:W-:-:S03]  /*12ba0*/  FMUL.FTZ R79, R79, R102 ;  /* 0x000000664f4f7220 */ /* 0x000fc60000410000 */
[C---:B------:R-:W-:Y:S01]  /*12bb0*/  FFMA.FTZ R59, R83.reuse, R102, -R59 ;  /* 0x00000066533b7223 */ /* 0x040fe2000001083b */
[----:B------:R-:W-:Y:S01]  /*12bc0*/  FFMA.FTZ R67, R83, R67, R79 ;  /* 0x0000004353437223 */ /* 0x000fe2000001004f */
[C---:B------:R-:W-:Y:S01]  /*12bd0*/  FMUL.FTZ R79, R76.reuse, R57 ;  /* 0x000000394c4f7220 */ /* 0x040fe20000410000 */
[-C--:B------:R-:W-:Y:S02]  /*12be0*/  FMUL.FTZ R76, R76, R64.reuse ;  /* 0x000000404c4c7220 */ /* 0x080fe40000410000 */
[----:B------:R-:W-:Y:S01]  /*12bf0*/  F2FP.F16.F32.PACK_AB R59, R59, R89 ;  /* 0x000000593b3b723e */ /* 0x000fe200000000ff */
[C---:B------:R-:W-:Y:S01]  /*12c00*/  FFMA.FTZ R64, R80.reuse, R64, -R79 ;  /* 0x0000004050407223 */ /* 0x040fe2000001084f */
[----:B------:R-:W-:Y:S01]  /*12c10*/  FFMA.FTZ R76, R80, R57, R76 ;  /* 0x00000039504c7223 */ /* 0x000fe2000001004c */
[----:B------:R-:W-:Y:S01]  /*12c20*/  HADD2.F32 R57, -RZ, R58.H0_H0 ;  /* 0x2000003aff397230 */ /* 0x000fe20000004100 */
[----:B------:R-:W-:Y:S01]  /*12c30*/  F2FP.F16.F32.PACK_AB R67, R67, R88 ;  /* 0x000000584343723e */ /* 0x000fe200000000ff */
[----:B------:R-:W-:Y:S01]  /*12c40*/  HADD2.F32 R58, -RZ, R66.H0_H0 ;  /* 0x20000042ff3a7230 */ /* 0x000fe20000004100 */
[----:B------:R-:W-:Y:S01]  /*12c50*/  F2FP.F16.F32.PACK_AB R56, R64, R56 ;  /* 0x000000384038723e */ /* 0x000fe200000000ff */
[----:B------:R-:W-:-:S02]  /*12c60*/  HADD2.F32 R66, -RZ, R82.H1_H1 ;  /* 0x30000052ff427230 */ /* 0x000fc40000004100 */
[-C--:B------:R-:W-:Y:S01]  /*12c70*/  FMUL.FTZ R79, R78, R57.reuse ;  /* 0x000000394e4f7220 */ /* 0x080fe20000410000 */
[----:B------:R-:W-:Y:S01]  /*12c80*/  F2FP.F16.F32.PACK_AB R64, R76, R86 ;  /* 0x000000564c40723e */ /* 0x000fe200000000ff */
[-C--:B------:R-:W-:Y:S02]  /*12c90*/  FMUL.FTZ R78, R78, R58.reuse ;  /* 0x0000003a4e4e7220 */ /* 0x080fe40000410000 */
[C---:B------:R-:W-:Y:S02]  /*12ca0*/  FFMA.FTZ R58, R66.reuse, R58, -R79 ;  /* 0x0000003a423a7223 */ /* 0x040fe4000001084f */
[----:B------:R-:W-:Y:S01]  /*12cb0*/  FFMA.FTZ R66, R66, R57, R78 ;  /* 0x0000003942427223 */ /* 0x000fe2000001004e */
[----:B------:R-:W-:Y:S02]  /*12cc0*/  F2FP.F16.F32.PACK_AB R57, R87, R85 ;  /* 0x000000555739723e */ /* 0x000fe400000000ff */
[----:B------:R-:W-:Y:S02]  /*12cd0*/  F2FP.F16.F32.PACK_AB R58, R58, R81 ;  /* 0x000000513a3a723e */ /* 0x000fe400000000ff */
[----:B------:R-:W-:-:S03]  /*12ce0*/  F2FP.F16.F32.PACK_AB R66, R66, R77 ;  /* 0x0000004d4242723e */ /* 0x000fc600000000ff */
[----:B------:R0:W-:Y:S04]  /*12cf0*/  STS.128 [R124], R56 ;  /* 0x000000387c007388 */ /* 0x0001e80000000c00 */
[----:B------:R0:W-:Y:S02]  /*12d00*/  STS.128 [R20+0x14400], R64 ;  /* 0x0144004014007388 */ /* 0x0001e40000000c00 */
.L_x_2853:
[----:B------:R-:W-:Y:S05]  /*12d10*/  BSYNC B2 ;  /* 0x0000000000027941 */ /* 0x000fea0003800000 */
.L_x_2852:
[----:B------:R-:W-:-:S13]  /*12d20*/  ISETP.GE.AND P0, PT, R214, R3, PT ;  /* 0x00000003d600720c */ /* 0x000fda0003f06270 */
[----:B------:R-:W-:Y:S05]  /*12d30*/  @P0 BRA `(.L_x_2851) ;  /* 0x0000000400800947 */ /* 0x000fea0003800000 */
[----:B0-----:R-:W2:Y:S04]  /*12d40*/  LDL R20, [R1+0x138] ;  /* 0x0001380001147983 */ /* 0x001ea80000100800 */
[----:B------:R-:W4:Y:S01]  /*12d50*/  LDL R86, [R1+0x1c8] ;  /* 0x0001c80001567983 */ /* 0x000f220000100800 */
        /* <DEDUP_REMOVED lines=21> */
[----:B------:R-:W-:-:S04]  /*12eb0*/  HADD2.F32 R20, -RZ, R120.H0_H0 ;  /* 0x20000078ff147230 */ /* 0x000fc80000004100 */
[----:B------:R-:W-:-:S05]  /*12ec0*/  IMAD R3, R3, 0x2, R23 ;  /* 0x0000000203037824 */ /* 0x000fca00078e0217 */
[----:B------:R-:W1:Y:S01]  /*12ed0*/  LDS.128 R56, [R3+0x14400] ;  /* 0x0144000003387984 */ /* 0x000e620000000c00 */
[--C-:B0-----:R-:W-:Y:S02]  /*12ee0*/  HADD2.F32 R76, -RZ, R65.reuse.H0_H0 ;  /* 0x20000041ff4c7230 */ /* 0x101fe40000004100 */
[----:B------:R-:W-:Y:S02]  /*12ef0*/  HADD2.F32 R65, -RZ, R65.H1_H1 ;  /* 0x30000041ff417230 */ /* 0x000fe40000004100 */
[----:B-1----:R-:W-:Y:S02]  /*12f00*/  HADD2.F32 R21, -RZ, R57.H0_H0 ;  /* 0x20000039ff157230 */ /* 0x002fe40000004100 */
[--C-:B------:R-:W-:Y:S02]  /*12f10*/  HADD2.F32 R81, -RZ, R58.reuse.H0_H0 ;  /* 0x2000003aff517230 */ /* 0x100fe40000004100 */
[----:B------:R-:W-:Y:S02]  /*12f20*/  HADD2.F32 R83, -RZ, R59.H0_H0 ;  /* 0x2000003bff537230 */ /* 0x000fe40000004100 */
[C---:B---3--:R-:W-:Y:S01]  /*12f30*/  FMUL.FTZ R77, R21.reuse, R20 ;  /* 0x00000014154d7220 */ /* 0x048fe20000410000 */
        /* <DEDUP_REMOVED lines=64> */
.L_x_2851:
[----:B------:R-:W-:Y:S05]  /*13340*/  BSYNC B1 ;  /* 0x0000000000017941 */ /* 0x000fea0003800000 */
.L_x_2850:
[----:B--2---:R-:W-:Y:S01]  /*13350*/  IADD3 R3, R225, 0x20, RZ ;  /* 0x00000020e1037810 */ /* 0x004fe20007ffe0ff */
[----:B------:R-:W-:Y:S03]  /*13360*/  BSSY B1, `(.L_x_2854) ;  /* 0x00000d2000017945 */ /* 0x000fe60003800000 */
[----:B------:R-:W-:-:S13]  /*13370*/  ISETP.GE.AND P0, PT, R3, R0, PT ;  /* 0x000000000300720c */ /* 0x000fda0003f06270 */
[----:B------:R-:W-:Y:S05]  /*13380*/  @P0 BRA `(.L_x_2855) ;  /* 0x0000000c003c0947 */ /* 0x000fea0003800000 */
[----:B---3--:R2:W5:Y:S01]  /*13390*/  LDL R77, [R1+0x64] ;  /* 0x00006400014d7983 */ /* 0x0085620000100800 */
[----:B------:R-:W3:Y:S01]  /*133a0*/  LDC R3, c[0x0][0x3f4] ;  /* 0x0000fd00ff037b82 */ /* 0x000ee20000000800 */
[C---:B------:R-:W-:Y:S01]  /*133b0*/  VIADD R78, R225.reuse, 0x20 ;  /* 0x00000020e14e7836 */ /* 0x040fe20000000000 */
[----:B------:R-:W-:Y:S01]  /*133c0*/  BSSY B2, `(.L_x_2856) ;  /* 0x000006a000027945 */ /* 0x000fe20003800000 */
[----:B------:R-:W-:Y:S02]  /*133d0*/  VIADD R79, R225, 0x20 ;  /* 0x00000020e14f7836 */ /* 0x000fe40000000000 */
[----:B------:R-:W-:-:S03]  /*133e0*/  IMAD.SHL.U32 R78, R78, 0x40, RZ ;  /* 0x000000404e4e7824 */ /* 0x000fc600078e00ff */
[----:B------:R-:W-:Y:S02]  /*133f0*/  SHF.L.U32 R79, R79, 0x6, RZ ;  /* 0x000000064f4f7819 */ /* 0x000fe400000006ff */
[----:B------:R-:W-:Y:S02]  /*13400*/  LOP3.LUT R78, R78, 0x1c0, RZ, 0xc0, !PT ;  /* 0x000001c04e4e7812 */ /* 0x000fe400078ec0ff */
[----:B------:R-:W-:Y:S02]  /*13410*/  LOP3.LUT R79, R79, 0x1c0, RZ, 0xc0, !PT ;  /* 0x000001c04f4f7812 */ /* 0x000fe400078ec0ff */
[----:B------:R-:W-:Y:S02]  /*13420*/  SHF.R.U32.HI R78, RZ, 0x3, R78 ;  /* 0x00000003ff4e7819 */ /* 0x000fe4000001164e */
[-C--:B---3--:R-:W-:Y:S02]  /*13430*/  ISETP.GE.AND P0, PT, R16, R3.reuse, PT ;  /* 0x000000031000720c */ /* 0x088fe40003f06270 */
[----:B------:R-:W-:-:S11]  /*13440*/  ISETP.GE.AND P1, PT, R214, R3, PT ;  /* 0x00000003d600720c */ /* 0x000fd60003f26270 */
[----:B--2---:R-:W-:Y:S05]  /*13450*/  @P0 BRA `(.L_x_2857) ;  /* 0x0000000400800947 */ /* 0x004fea0003800000 */
[----:B0-----:R-:W2:Y:S04]  /*13460*/  LDL R20, [R1+0x8c] ;  /* 0x00008c0001147983 */ /* 0x001ea80000100800 */
[----:B------:R-:W3:Y:S01]  /*13470*/  LDL R80, [R1+0x1c4] ;  /* 0x0001c40001507983 */ /* 0x000ee20000100800 */
[--C-:B------:R-:W-:Y:S01]  /*13480*/  HADD2.F32 R66, -RZ, R115.reuse.H0_H0 ;  /* 0x20000073ff427230 */ /* 0x100fe20000004100 */
[----:B------:R-:W-:Y:S01]  /*13490*/  SHF.R.U64 R48, R48, 0x10, R49 ;  /* 0x0000001030307819 */ /* 0x000fe20000001231 */
[----:B------:R-:W-:Y:S01]  /*134a0*/  HADD2.F32 R115, -RZ, R115.H1_H1 ;  /* 0x30000073ff737230 */ /* 0x000fe20000004100 */
[----:B------:R-:W-:Y:S01]  /*134b0*/  SHF.R.U64 R42, R42, 0x10, R43 ;  /* 0x000000102a2a7819 */ /* 0x000fe2000000122b */
[--C-:B------:R-:W-:Y:S02]  /*134c0*/  HADD2.F32 R70, -RZ, R116.reuse.H1_H1 ;  /* 0x30000074ff467230 */ /* 0x100fe40000004100 */
[----:B------:R-:W-:-:S02]  /*134d0*/  HADD2.F32 R116, -RZ, R116.H0_H0 ;  /* 0x20000074ff747230 */ /* 0x000fc40000004100 */
[----:B------:R-:W-:Y:S02]  /*134e0*/  HADD2.F32 R42, -RZ, R42.H0_H0 ;  /* 0x2000002aff2a7230 */ /* 0x000fe40000004100 */
[----:B------:R-:W-:Y:S01]  /*134f0*/  HADD2.F32 R48, -RZ, R48.H0_H0 ;  /* 0x20000030ff307230 */ /* 0x000fe20000004100 */
[----:B--2---:R-:W-:-:S04]  /*13500*/  LEA.HI R20, R3, R20, RZ, 0x1d ;  /* 0x0000001403147211 */ /* 0x004fc800078fe8ff */
[----:B-1----:R-:W-:Y:S01]  /*13510*/  SHF.R.S32.HI R21, RZ, 0x1f, R20 ;  /* 0x0000001fff157819 */ /* 0x002fe20000011414 */
[----:B------:R-:W-:Y:S01]  /*13520*/  IMAD.SHL.U32 R56, R20, 0x8, RZ ;  /* 0x0000000814387824 */ /* 0x000fe200078e00ff */
[----:B---3--:R-:W0:Y:S02]  /*13530*/  LDS.128 R60, [R80] ;  /* 0x00000000503c7984 */ /* 0x008e240000000c00 */
[----:B------:R-:W-:Y:S02]  /*13540*/  LEA.HI R21, R21, R20, RZ, 0x3 ;  /* 0x0000001415157211 */ /* 0x000fe400078f18ff */
[----:B------:R-:W-:-:S03]  /*13550*/  LOP3.LUT R56, R79, 0x38, R56, 0xf8, !PT ;  /* 0x000000384f387812 */ /* 0x000fc600078ef838 */
[----:B------:R-:W-:Y:S01]  /*13560*/  IMAD.SHL.U32 R21, R21, 0x400, RZ ;  /* 0x0000040015157824 */ /* 0x000fe200078e00ff */
[----:B------:R-:W-:-:S04]  /*13570*/  LOP3.LUT R56, R56, R78, RZ, 0x3c, !PT ;  /* 0x0000004e38387212 */ /* 0x000fc800078e3cff */
[----:B------:R-:W-:-:S04]  /*13580*/  LOP3.LUT R21, R21, 0x7fffe000, RZ, 0xc0, !PT ;  /* 0x7fffe00015157812 */ /* 0x000fc800078ec0ff */
[----:B-----5:R-:W-:Y:S01]  /*13590*/  IADD3 R20, R56, R21, R77 ;  /* 0x0000001538147210 */ /* 0x020fe20007ffe04d */
[--C-:B------:R-:W-:Y:S02]  /*135a0*/  HADD2.F32 R21, -RZ, R113.reuse.H0_H0 ;  /* 0x20000071ff157230 */ /* 0x100fe40000004100 */
[----:B------:R-:W-:Y:S02]  /*135b0*/  HADD2.F32 R113, -RZ, R113.H1_H1 ;  /* 0x30000071ff717230 */ /* 0x000fe40000004100 */
[----:B------:R-:W-:-:S05]  /*135c0*/  IMAD R20, R20, 0x2, R23 ;  /* 0x0000000214147824 */ /* 0x000fca00078e0217 */
[----:B------:R-:W1:Y:S01]  /*135d0*/  LDS.128 R56, [R20+0x14400] ;  /* 0x0144000014387984 */ /* 0x000e620000000c00 */
[----:B0-----:R-:W-:Y:S02]  /*135e0*/  HADD2.F32 R65, -RZ, R61.H0_H0 ;  /* 0x2000003dff417230 */ /* 0x001fe40000004100 */
[--C-:B------:R-:W-:Y:S02]  /*135f0*/  HADD2.F32 R69, -RZ, R62.reuse.H0_H0 ;  /* 0x2000003eff457230 */ /* 0x100fe40000004100 */
[----:B------:R-:W-:Y:S02]  /*13600*/  HADD2.F32 R62, -RZ, R62.H1_H1 ;  /* 0x3000003eff3e7230 */ /* 0x000fe40000004100 */
[----:B-1----:R-:W-:-:S05]  /*13610*/  HADD2.F32 R64, -RZ, R57.H0_H0 ;  /* 0x20000039ff407230 */ /* 0x002fca0000004100 */
[C---:B------:R-:W-:Y:S01]  /*13620*/  FMUL.FTZ R67, R64.reuse, R21 ;  /* 0x0000001540437220 */ /* 0x040fe20000410000 */
[----:B------:R-:W-:-:S03]  /*13630*/  FMUL.FTZ R68, R64, R66 ;  /* 0x0000004240447220 */ /* 0x000fc60000410000 */
[C---:B------:R-:W-:Y:S01]  /*13640*/  FFMA.FTZ R64, R65.reuse, R66, -R67 ;  /* 0x0000004241407223 */ /* 0x040fe20000010843 */
[----:B------:R-:W-:Y:S01]  /*13650*/  FFMA.FTZ R21, R65, R21, R68 ;  /* 0x0000001541157223 */ /* 0x000fe20000010044 */
[----:B------:R-:W-:Y:S01]  /*13660*/  SHF.R.U32.HI R65, RZ, 0x10, R41 ;  /* 0x00000010ff417819 */ /* 0x000fe20000011629 */
[----:B------:R-:W-:Y:S01]  /*13670*/  HADD2.F32 R66, -RZ, R57.H1_H1 ;  /* 0x30000039ff427230 */ /* 0x000fe20000004100 */
[----:B------:R-:W-:Y:S01]  /*13680*/  SHF.R.U32.HI R68, RZ, 0x10, R49 ;  /* 0x00000010ff447819 */ /* 0x000fe20000011631 */
[----:B------:R-:W-:Y:S01]  /*13690*/  HADD2.F32 R57, -RZ, R61.H1_H1 ;  /* 0x3000003dff397230 */ /* 0x000fe20000004100 */
[----:B------:R-:W-:Y:S01]  /*136a0*/  SHF.R.U64 R41, R40, 0x10, R41 ;  /* 0x0000001028297819 */ /* 0x000fe20000001229 */
[----:B------:R-:W-:Y:S01]  /*136b0*/  HADD2.F32 R65, -RZ, R65.H0_H0 ;  /* 0x20000041ff417230 */ /* 0x000fe20000004100 */
[----:B------:R-:W-:Y:S01]  /*136c0*/  SHF.R.U32.HI R40, RZ, 0x10, R43 ;  /* 0x00000010ff287819 */ /* 0x000fe2000001162b */
[----:B------:R-:W-:Y:S01]  /*136d0*/  HADD2.F32 R68, -RZ, R68.H0_H0 ;  /* 0x20000044ff447230 */ /* 0x000fe20000004100 */
[----:B------:R-:W-:Y:S01]  /*136e0*/  SHF.R.U64 R49, R50, 0x10, R51 ;  /* 0x0000001032317819 */ /* 0x000fe20000001233 */
[----:B------:R-:W-:-:S02]  /*136f0*/  HADD2.F32 R67, -RZ, R58.H0_H0 ;  /* 0x2000003aff437230 */ /* 0x000fc40000004100 */
[CC--:B------:R-:W-:Y:S01]  /*13700*/  FMUL.FTZ R61, R66.reuse, R65.reuse ;  /* 0x00000041423d7220 */ /* 0x0c0fe20000410000 */
[----:B------:R-:W-:Y:S01]  /*13710*/  SHF.R.U32.HI R50, RZ, 0x10, R51 ;  /* 0x00000010ff327819 */ /* 0x000fe20000011633 */
[-C--:B------:R-:W-:Y:S01]  /*13720*/  FMUL.FTZ R66, R66, R68.reuse ;  /* 0x0000004442427220 */ /* 0x080fe20000410000 */
[----:B------:R-:W-:Y:S02]  /*13730*/  HADD2.F32 R40, -RZ, R40.H0_H0 ;  /* 0x20000028ff287230 */ /* 0x000fe40000004100 */
[C---:B------:R-:W-:Y:S01]  /*13740*/  FFMA.FTZ R68, R57.reuse, R68, -R61 ;  /* 0x0000004439447223 */ /* 0x040fe2000001083d */
[----:B------:R-:W-:Y:S02]  /*13750*/  HADD2.F32 R61, -RZ, R60.H0_H0 ;  /* 0x2000003cff3d7230 */ /* 0x000fe40000004100 */
[----:B------:R-:W-:Y:S01]  /*13760*/  FFMA.FTZ R57, R57, R65, R66 ;  /* 0x0000004139397223 */ /* 0x000fe20000010042 */
[----:B------:R-:W-:Y:S02]  /*13770*/  HADD2.F32 R65, -RZ, R56.H0_H0 ;  /* 0x20000038ff417230 */ /* 0x000fe40000004100 */
[----:B------:R-:W-:Y:S01]  /*13780*/  FMUL.FTZ R76, R67, R70 ;  /* 0x00000046434c7220 */ /* 0x000fe20000410000 */
[----:B------:R-:W-:-:S02]  /*13790*/  HADD2.F32 R50, -RZ, R50.H0_H0 ;  /* 0x20000032ff327230 */ /* 0x000fc40000004100 */
[----:B------:R-:W-:Y:S02]  /*137a0*/  HADD2.F32 R56, -RZ, R56.H1_H1 ;  /* 0x30000038ff387230 */ /* 0x000fe40000004100 */
[C---:B------:R-:W-:Y:S01]  /*137b0*/  FMUL.FTZ R66, R65.reuse, R113 ;  /* 0x0000007141427220 */ /* 0x040fe20000410000 */
[-C--:B------:R-:W-:Y:S01]  /*137c0*/  FMUL.FTZ R65, R65, R115.reuse ;  /* 0x0000007341417220 */ /* 0x080fe20000410000 */
[----:B------:R-:W-:Y:S02]  /*137d0*/  HADD2.F32 R58, -RZ, R58.H1_H1 ;  /* 0x3000003aff3a7230 */ /* 0x000fe40000004100 */
[C---:B------:R-:W-:Y:S01]  /*137e0*/  FFMA.FTZ R66, R61.reuse, R115, -R66 ;  /* 0x000000733d427223 */ /* 0x040fe20000010842 */
[----:B------:R-:W-:Y:S01]  /*137f0*/  FFMA.FTZ R61, R61, R113, R65 ;  /* 0x000000713d3d7223 */ /* 0x000fe20000010041 */
[--C-:B------:R-:W-:Y:S02]  /*13800*/  HADD2.F32 R65, -RZ, R114.reuse.H1_H1 ;  /* 0x30000072ff417230 */ /* 0x100fe40000004100 */
[----:B------:R-:W-:-:S02]  /*13810*/  HADD2.F32 R114, -RZ, R114.H0_H0 ;  /* 0x20000072ff727230 */ /* 0x000fc40000004100 */
[----:B------:R-:W-:Y:S02]  /*13820*/  HADD2.F32 R41, -RZ, R41.H0_H0 ;  /* 0x20000029ff297230 */ /* 0x000fe40000004100 */
[-C--:B------:R-:W-:Y:S01]  /*13830*/  FMUL.FTZ R71, R67, R65.reuse ;  /* 0x0000004143477220 */ /* 0x080fe20000410000 */
[C---:B------:R-:W-:Y:S01]  /*13840*/  FFMA.FTZ R65, R69.reuse, R65, R76 ;  /* 0x0000004145417223 */ /* 0x040fe2000001004c */
[----:B------:R-:W-:Y:S02]  /*13850*/  HADD2.F32 R49, -RZ, R49.H0_H0 ;  /* 0x20000031ff317230 */ /* 0x000fe40000004100 */
[----:B------:R-:W-:Y:S01]  /*13860*/  FFMA.FTZ R67, R69, R70, -R71 ;  /* 0x0000004645437223 */ /* 0x000fe20000010847 */
[--C-:B------:R-:W-:Y:S02]  /*13870*/  HADD2.F32 R71, -RZ, R59.reuse.H0_H0 ;  /* 0x2000003bff477230 */ /* 0x100fe40000004100 */
[----:B------:R-:W-:Y:S02]  /*13880*/  HADD2.F32 R59, -RZ, R59.H1_H1 ;  /* 0x3000003bff3b7230 */ /* 0x000fe40000004100 */
[----:B------:R-:W-:-:S02]  /*13890*/  HADD2.F32 R69, -RZ, R63.H0_H0 ;  /* 0x2000003fff457230 */ /* 0x000fc40000004100 */
[----:B------:R-:W-:Y:S01]  /*138a0*/  FMUL.FTZ R70, R71, R114 ;  /* 0x0000007247467220 */ /* 0x000fe20000410000 */
[----:B------:R-:W-:Y:S02]  /*138b0*/  HADD2.F32 R63, -RZ, R63.H1_H1 ;  /* 0x3000003fff3f7230 */ /* 0x000fe40000004100 */
[C---:B------:R-:W-:Y:S01]  /*138c0*/  FMUL.FTZ R43, R59.reuse, R40 ;  /* 0x000000283b2b7220 */ /* 0x040fe20000410000 */
[----:B------:R-:W-:Y:S01]  /*138d0*/  FMUL.FTZ R59, R59, R50 ;  /* 0x000000323b3b7220 */ /* 0x000fe20000410000 */
[----:B------:R-:W-:Y:S02]  /*138e0*/  HADD2.F32 R60, -RZ, R60.H1_H1 ;  /* 0x3000003cff3c7230 */ /* 0x000fe40000004100 */
[----:B------:R-:W-:Y:S01]  /*138f0*/  FMUL.FTZ R71, R71, R116 ;  /* 0x0000007447477220 */ /* 0x000fe20000410000 */
[C---:B------:R-:W-:Y:S01]  /*13900*/  FFMA.FTZ R43, R63.reuse, R50, -R43 ;  /* 0x000000323f2b7223 */ /* 0x040fe2000001082b */
[----:B------:R-:W-:Y:S01]  /*13910*/  FFMA.FTZ R51, R63, R40, R59 ;  /* 0x000000283f337223 */ /* 0x000fe2000001003b */
[----:B------:R-:W-:Y:S01]  /*13920*/  FMUL.FTZ R40, R56, R41 ;  /* 0x0000002938287220 */ /* 0x000fe20000410000 */
[----:B------:R-:W-:Y:S01]  /*13930*/  FMUL.FTZ R50, R58, R42 ;  /* 0x0000002a3a327220 */ /* 0x000fe20000410000 */
[----:B------:R-:W-:Y:S01]  /*13940*/  FMUL.FTZ R56, R56, R48 ;  /* 0x0000003038387220 */ /* 0x000fe20000410000 */
[-C--:B------:R-:W-:Y:S01]  /*13950*/  FMUL.FTZ R58, R58, R49.reuse ;  /* 0x000000313a3a7220 */ /* 0x080fe20000410000 */
[C---:B------:R-:W-:Y:S01]  /*13960*/  FFMA.FTZ R70, R69.reuse, R116, -R70 ;  /* 0x0000007445467223 */ /* 0x040fe20000010846 */
[----:B------:R-:W-:Y:S01]  /*13970*/  FFMA.FTZ R40, R60, R48, -R40 ;  /* 0x000000303c287223 */ /* 0x000fe20000010828 */
        /* <DEDUP_REMOVED lines=14> */
.L_x_2857:
[----:B------:R-:W-:Y:S05]  /*13a60*/  BSYNC B2 ;  /* 0x0000000000027941 */ /* 0x000fea0003800000 */
.L_x_2856:
[----:B------:R-:W-:Y:S05]  /*13a70*/  @P1 BRA `(.L_x_2855) ;  /* 0x0000000400801947 */ /* 0x000fea0003800000 */
[----:B0-2---:R-:W2:Y:S04]  /*13a80*/  LDL R20, [R1+0x138] ;  /* 0x0001380001147983 */ /* 0x005ea80000100800 */
[----:B------:R-:W3:Y:S01]  /*13a90*/  LDL R65, [R1+0x1c0] ;  /* 0x0001c00001417983 */ /* 0x000ee20000100800 */
[----:B------:R-:W-:Y:S01]  /*13aa0*/  HADD2.F32 R60, -RZ, R112.H1_H1 ;  /* 0x30000070ff3c7230 */ /* 0x000fe20000004100 */
[----:B------:R-:W-:Y:S01]  /*13ab0*/  SHF.R.U64 R46, R46, 0x10, R47 ;  /* 0x000000102e2e7819 */ /* 0x000fe2000000122f */
[----:B------:R-:W-:Y:S02]  /*13ac0*/  HADD2.F32 R58, -RZ, R110.H1_H1 ;  /* 0x3000006eff3a7230 */ /* 0x000fe40000004100 */
[----:B------:R-:W-:Y:S02]  /*13ad0*/  HADD2.F32 R112, -RZ, R112.H0_H0 ;  /* 0x20000070ff707230 */ /* 0x000fe40000004100 */
[----:B------:R-:W-:-:S02]  /*13ae0*/  HADD2.F32 R110, -RZ, R110.H0_H0 ;  /* 0x2000006eff6e7230 */ /* 0x000fc40000004100 */
[----:B------:R-:W-:Y:S01]  /*13af0*/  HADD2.F32 R46, -RZ, R46.H0_H0 ;  /* 0x2000002eff2e7230 */ /* 0x000fe20000004100 */
[----:B--2---:R-:W-:-:S04]  /*13b00*/  LEA.HI R20, R3, R20, RZ, 0x1d ;  /* 0x0000001403147211 */ /* 0x004fc800078fe8ff */
[----:B-1----:R-:W-:Y:S01]  /*13b10*/  SHF.R.S32.HI R21, RZ, 0x1f, R20 ;  /* 0x0000001fff157819 */ /* 0x002fe20000011414 */
[----:B---3--:R-:W0:Y:S01]  /*13b20*/  LDS.128 R40, [R65] ;  /* 0x0000000041287984 */ /* 0x008e220000000c00 */
[----:B------:R-:W-:Y:S02]  /*13b30*/  SHF.L.U32 R3, R20, 0x3, RZ ;  /* 0x0000000314037819 */ /* 0x000fe400000006ff */
[----:B------:R-:W-:Y:S02]  /*13b40*/  LEA.HI R21, R21, R20, RZ, 0x3 ;  /* 0x0000001415157211 */ /* 0x000fe400078f18ff */
[----:B------:R-:W-:-:S03]  /*13b50*/  LOP3.LUT R3, R79, 0x38, R3, 0xf8, !PT ;  /* 0x000000384f037812 */ /* 0x000fc600078ef803 */
[----:B------:R-:W-:Y:S01]  /*13b60*/  IMAD.SHL.U32 R20, R21, 0x400, RZ ;  /* 0x0000040015147824 */ /* 0x000fe200078e00ff */
[----:B------:R-:W-:Y:S02]  /*13b70*/  LOP3.LUT R3, R3, R78, RZ, 0x3c, !PT ;  /* 0x0000004e03037212 */ /* 0x000fe400078e3cff */
[--C-:B------:R-:W-:Y:S02]  /*13b80*/  SHF.R.U64 R21, R44, 0x10, R45.reuse ;  /* 0x000000102c157819 */ /* 0x100fe4000000122d */
[----:B------:R-:W-:Y:S02]  /*13b90*/  LOP3.LUT R20, R20, 0x7fffe000, RZ, 0xc0, !PT ;  /* 0x7fffe00014147812 */ /* 0x000fe400078ec0ff */
[----:B------:R-:W-:Y:S01]  /*13ba0*/  SHF.R.U32.HI R44, RZ, 0x10, R45 ;  /* 0x00000010ff2c7819 */ /* 0x000fe2000001162d */
[----:B------:R-:W-:Y:S01]  /*13bb0*/  HADD2.F32 R21, -RZ, R21.H0_H0 ;  /* 0x20000015ff157230 */ /* 0x000fe20000004100 */
[----:B-----5:R-:W-:Y:S02]  /*13bc0*/  IADD3 R3, R3, R20, R77 ;  /* 0x0000001403037210 */ /* 0x020fe40007ffe04d */
[--C-:B------:R-:W-:Y:S01]  /*13bd0*/  SHF.R.U64 R20, R52, 0x10, R53.reuse ;  /* 0x0000001034147819 */ /* 0x100fe20000001235 */
[----:B------:R-:W-:Y:S01]  /*13be0*/  HADD2.F32 R44, -RZ, R44.H0_H0 ;  /* 0x2000002cff2c7230 */ /* 0x000fe20000004100 */
[----:B------:R-:W-:Y:S01]  /*13bf0*/  SHF.R.U32.HI R52, RZ, 0x10, R53 ;  /* 0x00000010ff347819 */ /* 0x000fe20000011635 */
[----:B------:R-:W-:Y:S01]  /*13c00*/  IMAD R3, R3, 0x2, R23 ;  /* 0x0000000203037824 */ /* 0x000fe200078e0217 */
[----:B------:R-:W-:Y:S01]  /*13c10*/  SHF.R.U32.HI R53, RZ, 0x10, R47 ;  /* 0x00000010ff357819 */ /* 0x000fe2000001162f */
[----:B------:R-:W-:Y:S01]  /*13c20*/  HADD2.F32 R20, -RZ, R20.H0_H0 ;  /* 0x20000014ff147230 */ /* 0x000fe20000004100 */
[--C-:B------:R-:W-:Y:S01]  /*13c30*/  SHF.R.U64 R45, R54, 0x10, R55.reuse ;  /* 0x00000010362d7819 */ /* 0x100fe20000001237 */
[----:B------:R-:W-:Y:S01]  /*13c40*/  HADD2.F32 R52, -RZ, R52.H0_H0 ;  /* 0x20000034ff347230 */ /* 0x000fe20000004100 */
[----:B------:R-:W1:Y:S01]  /*13c50*/  LDS.128 R48, [R3+0x14400] ;  /* 0x0144000003307984 */ /* 0x000e620000000c00 */
[----:B------:R-:W-:Y:S01]  /*13c60*/  SHF.R.U32.HI R54, RZ, 0x10, R55 ;  /* 0x00000010ff367819 */ /* 0x000fe20000011637 */
[----:B------:R-:W-:-:S02]  /*13c70*/  HADD2.F32 R53, -RZ, R53.H0_H0 ;  /* 0x20000035ff357230 */ /* 0x000fc40000004100 */
[----:B------:R-:W-:Y:S02]  /*13c80*/  HADD2.F32 R45, -RZ, R45.H0_H0 ;  /* 0x2000002dff2d7230 */ /* 0x000fe40000004100 */
[----:B------:R-:W-:Y:S02]  /*13c90*/  HADD2.F32 R54, -RZ, R54.H0_H0 ;  /* 0x20000036ff367230 */ /* 0x000fe40000004100 */
[--C-:B0-----:R-:W-:Y:S02]  /*13ca0*/  HADD2.F32 R47, -RZ, R41.reuse.H0_H0 ;  /* 0x20000029ff2f7230 */ /* 0x101fe40000004100 */
[----:B------:R-:W-:Y:S02]  /*13cb0*/  HADD2.F32 R55, -RZ, R41.H1_H1 ;  /* 0x30000029ff377230 */ /* 0x000fe40000004100 */
[----:B------:R-:W-:Y:S02]  /*13cc0*/  HADD2.F32 R41, -RZ, R40.H0_H0 ;  /* 0x20000028ff297230 */ /* 0x000fe40000004100 */
[----:B------:R-:W-:-:S02]  /*13cd0*/  HADD2.F32 R56, -RZ, R42.H0_H0 ;  /* 0x2000002aff387230 */ /* 0x000fc40000004100 */
[--C-:B------:R-:W-:Y:S02]  /*13ce0*/  HADD2.F32 R57, -RZ, R43.reuse.H0_H0 ;  /* 0x2000002bff397230 */ /* 0x100fe40000004100 */
[----:B------:R-:W-:Y:S02]  /*13cf0*/  HADD2.F32 R43, -RZ, R43.H1_H1 ;  /* 0x3000002bff2b7230 */ /* 0x000fe40000004100 */
[----:B------:R-:W-:Y:S02]  /*13d00*/  HADD2.F32 R40, -RZ, R40.H1_H1 ;  /* 0x30000028ff287230 */ /* 0x000fe40000004100 */
[----:B------:R-:W-:Y:S02]  /*13d10*/  HADD2.F32 R42, -RZ, R42.H1_H1 ;  /* 0x3000002aff2a7230 */ /* 0x000fe40000004100 */
[--C-:B-1----:R-:W-:Y:S02]  /*13d20*/  HADD2.F32 R59, -RZ, R49.reuse.H0_H0 ;  /* 0x20000031ff3b7230 */ /* 0x102fe40000004100 */
[----:B------:R-:W-:-:S02]  /*13d30*/  HADD2.F32 R61, -RZ, R49.H1_H1 ;  /* 0x30000031ff3d7230 */ /* 0x000fc40000004100 */
[----:B------:R-:W-:Y:S02]  /*13d40*/  HADD2.F32 R49, -RZ, R48.H0_H0 ;  /* 0x20000030ff317230 */ /* 0x000fe40000004100 */
[C---:B------:R-:W-:Y:S01]  /*13d50*/  FMUL.FTZ R63, R59.reuse, R60 ;  /* 0x0000003c3b3f7220 */ /* 0x040fe20000410000 */
[-C--:B------:R-:W-:Y:S01]  /*13d60*/  FMUL.FTZ R59, R59, R58.reuse ;  /* 0x0000003a3b3b7220 */ /* 0x080fe20000410000 */
[----:B------:R-:W-:Y:S02]  /*13d70*/  HADD2.F32 R62, -RZ, R50.H0_H0 ;  /* 0x20000032ff3e7230 */ /* 0x000fe40000004100 */
[----:B------:R-:W-:Y:S01]  /*13d80*/  FFMA.FTZ R63, R47, R58, -R63 ;  /* 0x0000003a2f3f7223 */ /* 0x000fe2000001083f */
[----:B------:R-:W-:Y:S01]  /*13d90*/  FMUL.FTZ R58, R61, R44 ;  /* 0x0000002c3d3a7220 */ /* 0x000fe20000410000 */
[----:B------:R-:W-:Y:S01]  /*13da0*/  FFMA.FTZ R59, R47, R60, R59 ;  /* 0x0000003c2f3b7223 */ /* 0x000fe2000001003b */
[----:B------:R-:W-:Y:S01]  /*13db0*/  FMUL.FTZ R61, R61, R52 ;  /* 0x000000343d3d7220 */ /* 0x000fe20000410000 */
[----:B------:R-:W-:Y:S01]  /*13dc0*/  FMUL.FTZ R47, R49, R112 ;  /* 0x00000070312f7220 */ /* 0x000fe20000410000 */
[----:B------:R-:W-:Y:S01]  /*13dd0*/  FFMA.FTZ R58, R55, R52, -R58 ;  /* 0x00000034373a7223 */ /* 0x000fe2000001083a */
[----:B------:R-:W-:-:S02]  /*13de0*/  HADD2.F32 R52, -RZ, R111.H0_H0 ;  /* 0x2000006fff347230 */ /* 0x000fc40000004100 */
[----:B------:R-:W-:Y:S01]  /*13df0*/  FMUL.FTZ R49, R49, R110 ;  /* 0x0000006e31317220 */ /* 0x000fe20000410000 */
[----:B------:R-:W-:Y:S01]  /*13e00*/  FFMA.FTZ R61, R55, R44, R61 ;  /* 0x0000002c373d7223 */ /* 0x000fe2000001003d */
[C---:B------:R-:W-:Y:S01]  /*13e10*/  FFMA.FTZ R110, R41.reuse, R110, -R47 ;  /* 0x0000006e296e7223 */ /* 0x040fe2000001082f */
[----:B------:R-:W-:Y:S02]  /*13e20*/  HADD2.F32 R64, -RZ, R51.H0_H0 ;  /* 0x20000033ff407230 */ /* 0x000fe40000004100 */
[----:B------:R-:W-:Y:S01]  /*13e30*/  FFMA.FTZ R44, R41, R112, R49 ;  /* 0x00000070292c7223 */ /* 0x000fe20000010031 */
[----:B------:R-:W-:Y:S02]  /*13e40*/  HADD2.F32 R47, -RZ, R109.H0_H0 ;  /* 0x2000006dff2f7230 */ /* 0x000fe40000004100 */
[----:B------:R-:W-:Y:S01]  /*13e50*/  FMUL.FTZ R49, R62, R52 ;  /* 0x000000343e317220 */ /* 0x000fe20000410000 */
[----:B------:R-:W-:Y:S02]  /*13e60*/  HADD2.F32 R51, -RZ, R51.H1_H1 ;  /* 0x30000033ff337230 */ /* 0x000fe40000004100 */
[----:B------:R-:W-:-:S02]  /*13e70*/  HADD2.F32 R48, -RZ, R48.H1_H1 ;  /* 0x30000030ff307230 */ /* 0x000fc40000004100 */
[-C--:B------:R-:W-:Y:S01]  /*13e80*/  FMUL.FTZ R62, R62, R47.reuse ;  /* 0x0000002f3e3e7220 */ /* 0x080fe20000410000 */
[C---:B------:R-:W-:Y:S01]  /*13e90*/  FFMA.FTZ R49, R56.reuse, R47, -R49 ;  /* 0x0000002f38317223 */ /* 0x040fe20000010831 */
[----:B------:R-:W-:Y:S02]  /*13ea0*/  HADD2.F32 R111, -RZ, R111.H1_H1 ;  /* 0x3000006fff6f7230 */ /* 0x000fe40000004100 */
[C---:B------:R-:W-:Y:S01]  /*13eb0*/  FMUL.FTZ R47, R51.reuse, R53 ;  /* 0x00000035332f7220 */ /* 0x040fe20000410000 */
[----:B------:R-:W-:Y:S02]  /*13ec0*/  HADD2.F32 R50, -RZ, R50.H1_H1 ;  /* 0x30000032ff327230 */ /* 0x000fe40000004100 */
[----:B------:R-:W-:Y:S01]  /*13ed0*/  FMUL.FTZ R51, R51, R54 ;  /* 0x0000003633337220 */ /* 0x000fe20000410000 */
[----:B------:R-:W-:Y:S02]  /*13ee0*/  HADD2.F32 R109, -RZ, R109.H1_H1 ;  /* 0x3000006dff6d7230 */ /* 0x000fe40000004100 */
[----:B------:R-:W-:Y:S01]  /*13ef0*/  FFMA.FTZ R62, R56, R52, R62 ;  /* 0x00000034383e7223 */ /* 0x000fe2000001003e */
[----:B------:R-:W-:Y:S01]  /*13f00*/  FMUL.FTZ R52, R48, R21 ;  /* 0x0000001530347220 */ /* 0x000fe20000410000 */
[----:B------:R-:W-:Y:S01]  /*13f10*/  FMUL.FTZ R41, R64, R111 ;  /* 0x0000006f40297220 */ /* 0x000fe20000410000 */
[C---:B------:R-:W-:Y:S01]  /*13f20*/  FFMA.FTZ R47, R43.reuse, R54, -R47 ;  /* 0x000000362b2f7223 */ /* 0x040fe2000001082f */
[----:B------:R-:W-:Y:S01]  /*13f30*/  FFMA.FTZ R51, R43, R53, R51 ;  /* 0x000000352b337223 */ /* 0x000fe20000010033 */
[----:B------:R-:W-:Y:S01]  /*13f40*/  FMUL.FTZ R48, R48, R20 ;  /* 0x0000001430307220 */ /* 0x000fe20000410000 */
[----:B------:R-:W-:Y:S01]  /*13f50*/  FMUL.FTZ R43, R50, R46 ;  /* 0x0000002e322b7220 */ /* 0x000fe20000410000 */
[----:B------:R-:W-:Y:S01]  /*13f60*/  FMUL.FTZ R64, R64, R109 ;  /* 0x0000006d40407220 */ /* 0x000fe20000410000 */
[----:B------:R-:W-:Y:S01]  /*13f70*/  FMUL.FTZ R50, R50, R45 ;  /* 0x0000002d32327220 */ /* 0x000fe20000410000 */
[C---:B------:R-:W-:Y:S01]  /*13f80*/  FFMA.FTZ R41, R57.reuse, R109, -R41 ;  /* 0x0000006d39297223 */ /* 0x040fe20000010829 */
[C---:B------:R-:W-:Y:S01]  /*13f90*/  FFMA.FTZ R21, R40.reuse, R21, R48 ;  /* 0x0000001528157223 */ /* 0x040fe20000010030 */
[----:B------:R-:W-:Y:S01]  /*13fa0*/  FFMA.FTZ R20, R40, R20, -R52 ;  /* 0x0000001428147223 */ /* 0x000fe20000010834 */
        /* <DEDUP_REMOVED lines=13> */
.L_x_2855:
[----:B------:R-:W-:Y:S05]  /*14080*/  BSYNC B1 ;  /* 0x0000000000017941 */ /* 0x000fea0003800000 */
.L_x_2854:
[----:B----4-:R-:W-:Y:S01]  /*14090*/  VIADD R3, R225, 0x40 ;  /* 0x00000040e1037836 */ /* 0x010fe20000000000 */
[----:B------:R-:W-:Y:S04]  /*140a0*/  BSSY B1, `(.L_x_2858) ;  /* 0x00000dd000017945 */ /* 0x000fe80003800000 */
[----:B------:R-:W-:-:S13]  /*140b0*/  ISETP.GE.AND P0, PT, R3, R0, PT ;  /* 0x000000000300720c */ /* 0x000fda0003f06270 */
[----:B------:R-:W-:Y:S05]  /*140c0*/  @P0 BRA `(.L_x_2859) ;  /* 0x0000000c00680947 */ /* 0x000fea0003800000 */
[----:B0-----:R0:W5:Y:S01]  /*140d0*/  LDL R59, [R1+0x60] ;  /* 0x00006000013b7983 */ /* 0x0011620000100800 */
[----:B------:R-:W4:Y:S01]  /*140e0*/  LDC R3, c[0x0][0x3f4] ;  /* 0x0000fd00ff037b82 */ /* 0x000f220000000800 */
[C---:B------:R-:W-:Y:S01]  /*140f0*/  IADD3 R61, R225.reuse, 0x40, RZ ;  /* 0x00000040e13d7810 */ /* 0x040fe20007ffe0ff */
[----:B------:R-:W-:Y:S01]  /*14100*/  VIADD R63, R225, 0x40 ;  /* 0x00000040e13f7836 */ /* 0x000fe20000000000 */
[----:B------:R-:W-:Y:S03]  /*14110*/  BSSY B2, `(.L_x_2860) ;  /* 0x0000069000027945 */ /* 0x000fe60003800000 */
[----:B------:R-:W-:Y:S02]  /*14120*/  IMAD.SHL.U32 R61, R61, 0x40, RZ ;  /* 0x000000403d3d7824 */ /* 0x000fe400078e00ff */
[----:B------:R-:W-:-:S03]  /*14130*/  IMAD.SHL.U32 R63, R63, 0x40, RZ ;  /* 0x000000403f3f7824 */ /* 0x000fc600078e00ff */
[----:B------:R-:W-:Y:S02]  /*14140*/  LOP3.LUT R61, R61, 0x1c0, RZ, 0xc0, !PT ;  /* 0x000001c03d3d7812 */ /* 0x000fe400078ec0ff */
[----:B------:R-:W-:Y:S02]  /*14150*/  LOP3.LUT R63, R63, 0x1c0, RZ, 0xc0, !PT ;  /* 0x000001c03f3f7812 */ /* 0x000fe400078ec0ff */
[----:B------:R-:W-:Y:S02]  /*14160*/  SHF.R.U32.HI R61, RZ, 0x3, R61 ;  /* 0x00000003ff3d7819 */ /* 0x000fe4000001163d */
[-C--:B----4-:R-:W-:Y:S02]  /*14170*/  ISETP.GE.AND P0, PT, R16, R3.reuse, PT ;  /* 0x000000031000720c */ /* 0x090fe40003f06270 */
[----:B------:R-:W-:-:S11]  /*14180*/  ISETP.GE.AND P1, PT, R214, R3, PT ;  /* 0x00000003d600720c */ /* 0x000fd60003f26270 */
[----:B0-----:R-:W-:Y:S05]  /*14190*/  @P0 BRA `(.L_x_2861) ;  /* 0x0000000400800947 */ /* 0x001fea0003800000 */
[----:B--2---:R-:W2:Y:S04]  /*141a0*/  LDL R20, [R1+0x8c] ;  /* 0x00008c0001147983 */ /* 0x004ea80000100800 */
[----:B------:R-:W4:Y:S01]  /*141b0*/  LDL R65, [R1+0x1bc] ;  /* 0x0001bc0001417983 */ /* 0x000f220000100800 */
[--C-:B------:R-:W-:Y:S01]  /*141c0*/  HADD2.F32 R53, -RZ, R106.reuse.H1_H1 ;  /* 0x3000006aff357230 */ /* 0x100fe20000004100 */
[----:B------:R-:W-:Y:S01]  /*141d0*/  SHF.R.U64 R30, R30, 0x10, R31 ;  /* 0x000000101e1e7819 */ /* 0x000fe2000000121f */
[--C-:B------:R-:W-:Y:S02]  /*141e0*/  HADD2.F32 R51, -RZ, R107.reuse.H1_H1 ;  /* 0x3000006bff337230 */ /* 0x100fe40000004100 */
[----:B------:R-:W-:Y:S02]  /*141f0*/  HADD2.F32 R106, -RZ, R106.H0_H0 ;  /* 0x2000006aff6a7230 */ /* 0x000fe40000004100 */
[----:B------:R-:W-:Y:S01]  /*14200*/  HADD2.F32 R107, -RZ, R107.H0_H0 ;  /* 0x2000006bff6b7230 */ /* 0x000fe20000004100 */
[----:B--2---:R-:W-:-:S04]  /*14210*/  LEA.HI R20, R3, R20, RZ, 0x1d ;  /* 0x0000001403147211 */ /* 0x004fc800078fe8ff */
[----:B------:R-:W-:Y:S02]  /*14220*/  SHF.R.S32.HI R41, RZ, 0x1f, R20 ;  /* 0x0000001fff297819 */ /* 0x000fe40000011414 */
[----:B-1----:R-:W-:Y:S02]  /*14230*/  SHF.L.U32 R21, R20, 0x3, RZ ;  /* 0x0000000314157819 */ /* 0x002fe400000006ff */
[----:B------:R-:W-:Y:S02]  /*14240*/  LEA.HI R41, R41, R20, RZ, 0x3 ;  /* 0x0000001429297211 */ /* 0x000fe400078f18ff */
[----:B------:R-:W-:-:S03]  /*14250*/  LOP3.LUT R20, R63, 0x38, R21, 0xf8, !PT ;  /* 0x000000383f147812 */ /* 0x000fc600078ef815 */
[----:B------:R-:W-:Y:S01]  /*14260*/  IMAD.SHL.U32 R41, R41, 0x400, RZ ;  /* 0x0000040029297824 */ /* 0x000fe200078e00ff */
[----:B------:R-:W-:-:S04]  /*14270*/  LOP3.LUT R20, R20, R61, RZ, 0x3c, !PT ;  /* 0x0000003d14147212 */ /* 0x000fc800078e3cff */
[----:B------:R-:W-:Y:S02]  /*14280*/  LOP3.LUT R21, R41, 0x7fffe000, RZ, 0xc0, !PT ;  /* 0x7fffe00029157812 */ /* 0x000fe400078ec0ff */
[----:B----4-:R-:W0:Y:S02]  /*14290*/  LDS.128 R40, [R65] ;  /* 0x0000000041287984 */ /* 0x010e240000000c00 */
[----:B-----5:R-:W-:Y:S02]  /*142a0*/  IADD3 R20, R20, R21, R59 ;  /* 0x0000001514147210 */ /* 0x020fe40007ffe03b */
[----:B------:R-:W-:Y:S02]  /*142b0*/  SHF.R.U64 R21, R28, 0x10, R29 ;  /* 0x000000101c157819 */ /* 0x000fe4000000121d */
[----:B------:R-:W-:Y:S01]  /*142c0*/  SHF.R.U64 R28, R32, 0x10, R33 ;  /* 0x00000010201c7819 */ /* 0x000fe20000001221 */
[----:B------:R-:W-:Y:S01]  /*142d0*/  IMAD R20, R20, 0x2, R23 ;  /* 0x0000000214147824 */ /* 0x000fe200078e0217 */
[----:B------:R-:W-:Y:S01]  /*142e0*/  SHF.R.U32.HI R32, RZ, 0x10, R33 ;  /* 0x00000010ff207819 */ /* 0x000fe20000011621 */
[----:B------:R-:W-:Y:S01]  /*142f0*/  HADD2.F32 R21, -RZ, R21.H0_H0 ;  /* 0x20000015ff157230 */ /* 0x000fe20000004100 */
[----:B------:R-:W-:-:S02]  /*14300*/  SHF.R.U32.HI R33, RZ, 0x10, R31 ;  /* 0x00000010ff217819 */ /* 0x000fc4000001161f */
[----:B------:R-:W1:Y:S01]  /*14310*/  LDS.128 R44, [R20+0x14400] ;  /* 0x01440000142c7984 */ /* 0x000e620000000c00 */
[----:B------:R-:W-:Y:S01]  /*14320*/  SHF.R.U32.HI R29, RZ, 0x10, R29 ;  /* 0x00000010ff1d7819 */ /* 0x000fe2000001161d */
[----:B------:R-:W-:Y:S01]  /*14330*/  HADD2.F32 R32, -RZ, R32.H0_H0 ;  /* 0x20000020ff207230 */ /* 0x000fe20000004100 */
[--C-:B------:R-:W-:Y:S01]  /*14340*/  SHF.R.U64 R31, R34, 0x10, R35.reuse ;  /* 0x00000010221f7819 */ /* 0x100fe20000001223 */
[----:B------:R-:W-:Y:S01]  /*14350*/  HADD2.F32 R62, -RZ, R33.H0_H0 ;  /* 0x20000021ff3e7230 */ /* 0x000fe20000004100 */
[----:B------:R-:W-:Y:S01]  /*14360*/  SHF.R.U32.HI R35, RZ, 0x10, R35 ;  /* 0x00000010ff237819 */ /* 0x000fe20000011623 */
[----:B------:R-:W-:Y:S02]  /*14370*/  HADD2.F32 R29, -RZ, R29.H0_H0 ;  /* 0x2000001dff1d7230 */ /* 0x000fe40000004100 */
        /* <DEDUP_REMOVED lines=11> */
[-C--:B------:R-:W-:Y:S01]  /*14430*/  FMUL.FTZ R52, R52, R51.reuse ;  /* 0x0000003334347220 */ /* 0x080fe20000410000 */
[----:B------:R-:W-:Y:S02]  /*14440*/  HADD2.F32 R45, -RZ, R44.H0_H0 ;  /* 0x2000002cff2d7230 */ /* 0x000fe40000004100 */
[----:B------:R-:W-:Y:S01]  /*14450*/  FFMA.FTZ R56, R34, R51, -R56 ;  /* 0x0000003322387223 */ /* 0x000fe20000010838 */
[C---:B------:R-:W-:Y:S01]  /*14460*/  FMUL.FTZ R51, R54.reuse, R32 ;  /* 0x0000002036337220 */ /* 0x040fe20000410000 */
[----:B------:R-:W-:Y:S01]  /*14470*/  FMUL.FTZ R54, R54, R29 ;  /* 0x0000001d36367220 */ /* 0x000fe20000410000 */
[----:B------:R-:W-:-:S02]  /*14480*/  HADD2.F32 R57, -RZ, R47.H0_H0 ;  /* 0x2000002fff397230 */ /* 0x000fc40000004100 */
[----:B------:R-:W-:Y:S01]  /*14490*/  FFMA.FTZ R52, R34, R53, R52 ;  /* 0x0000003522347223 */ /* 0x000fe20000010034 */
[C---:B------:R-:W-:Y:S01]  /*144a0*/  FFMA.FTZ R29, R48.reuse, R29, -R51 ;  /* 0x0000001d301d7223 */ /* 0x040fe20000010833 */
[--C-:B------:R-:W-:Y:S02]  /*144b0*/  HADD2.F32 R51, -RZ, R105.reuse.H0_H0 ;  /* 0x20000069ff337230 */ /* 0x100fe40000004100 */
[----:B------:R-:W-:Y:S01]  /*144c0*/  FFMA.FTZ R54, R48, R32, R54 ;  /* 0x0000002030367223 */ /* 0x000fe20000010036 */
[--C-:B------:R-:W-:Y:S02]  /*144d0*/  HADD2.F32 R48, -RZ, R108.reuse.H0_H0 ;  /* 0x2000006cff307230 */ /* 0x100fe40000004100 */
[----:B------:R-:W-:Y:S01]  /*144e0*/  FMUL.FTZ R34, R45, R106 ;  /* 0x0000006a2d227220 */ /* 0x000fe20000410000 */
[----:B------:R-:W-:Y:S02]  /*144f0*/  HADD2.F32 R108, -RZ, R108.H1_H1 ;  /* 0x3000006cff6c7230 */ /* 0x000fe40000004100 */
[----:B------:R-:W-:Y:S01]  /*14500*/  FMUL.FTZ R58, R55, R51 ;  /* 0x00000033373a7220 */ /* 0x000fe20000410000 */
[----:B------:R-:W-:-:S02]  /*14510*/  HADD2.F32 R105, -RZ, R105.H1_H1 ;  /* 0x30000069ff697230 */ /* 0x000fc40000004100 */
[-C--:B------:R-:W-:Y:S01]  /*14520*/  FMUL.FTZ R60, R55, R48.reuse ;  /* 0x00000030373c7220 */ /* 0x080fe20000410000 */
[----:B------:R-:W-:Y:S02]  /*14530*/  HADD2.F32 R47, -RZ, R47.H1_H1 ;  /* 0x3000002fff2f7230 */ /* 0x000fe40000004100 */
[----:B------:R-:W-:Y:S01]  /*14540*/  FFMA.FTZ R48, R49, R48, -R58 ;  /* 0x0000003031307223 */ /* 0x000fe2000001083a */
[----:B------:R-:W-:Y:S01]  /*14550*/  FMUL.FTZ R45, R45, R107 ;  /* 0x0000006b2d2d7220 */ /* 0x000fe20000410000 */
[----:B------:R-:W-:Y:S02]  /*14560*/  HADD2.F32 R58, -RZ, R35.H0_H0 ;  /* 0x20000023ff3a7230 */ /* 0x000fe40000004100 */
[C---:B------:R-:W-:Y:S01]  /*14570*/  FMUL.FTZ R33, R57.reuse, R105 ;  /* 0x0000006939217220 */ /* 0x040fe20000410000 */
[----:B------:R-:W-:Y:S01]  /*14580*/  FMUL.FTZ R64, R57, R108 ;  /* 0x0000006c39407220 */ /* 0x000fe20000410000 */
[C---:B------:R-:W-:Y:S01]  /*14590*/  FFMA.FTZ R34, R41.reuse, R107, -R34 ;  /* 0x0000006b29227223 */ /* 0x040fe20000010822 */
[----:B------:R-:W-:Y:S01]  /*145a0*/  FFMA.FTZ R32, R41, R106, R45 ;  /* 0x0000006a29207223 */ /* 0x000fe2000001002d */
[C---:B------:R-:W-:Y:S01]  /*145b0*/  FFMA.FTZ R108, R50.reuse, R108, -R33 ;  /* 0x0000006c326c7223 */ /* 0x040fe20000010821 */
[----:B------:R-:W-:Y:S01]  /*145c0*/  FFMA.FTZ R35, R50, R105, R64 ;  /* 0x0000006932237223 */ /* 0x000fe20000010040 */
[----:B------:R-:W-:-:S02]  /*145d0*/  HADD2.F32 R44, -RZ, R44.H1_H1 ;  /* 0x3000002cff2c7230 */ /* 0x000fc40000004100 */
[C---:B------:R-:W-:Y:S01]  /*145e0*/  FMUL.FTZ R66, R47.reuse, R58 ;  /* 0x0000003a2f427220 */ /* 0x040fe20000410000 */
        /* <DEDUP_REMOVED lines=27> */
.L_x_2861:
[----:B------:R-:W-:Y:S05]  /*147a0*/  BSYNC B2 ;  /* 0x0000000000027941 */ /* 0x000fea0003800000 */
.L_x_2860:
[----:B------:R-:W-:Y:S05]  /*147b0*/  @P1 BRA `(.L_x_2859) ;  /* 0x0000000400ac1947 */ /* 0x000fea0003800000 */
[----:B-1----:R-:W4:Y:S04]  /*147c0*/  LDL R21, [R1+0x138] ;  /* 0x0001380001157983 */ /* 0x002f280000100800 */
[----:B0-2---:R-:W2:Y:S01]  /*147d0*/  LDL R20, [R1+0x128] ;  /* 0x0001280001147983 */ /* 0x005ea20000100800 */
[----:B------:R-:W-:Y:S01]  /*147e0*/  SHF.R.U32.HI R41, RZ, 0x10, R37 ;  /* 0x00000010ff297819 */ /* 0x000fe20000011625 */
[----:B------:R-:W-:Y:S01]  /*147f0*/  HADD2.F32 R49, -RZ, R96.H1_H1 ;  /* 0x30000060ff317230 */ /* 0x000fe20000004100 */
[----:B------:R-:W-:Y:S01]  /*14800*/  SHF.R.U32.HI R40, RZ, 0x10, R25 ;  /* 0x00000010ff287819 */ /* 0x000fe20000011619 */
[----:B------:R-:W-:Y:S02]  /*14810*/  HADD2.F32 R51, -RZ, R95.H1_H1 ;  /* 0x3000005fff337230 */ /* 0x000fe40000004100 */
[----:B------:R-:W-:-:S02]  /*14820*/  HADD2.F32 R48, -RZ, R41.H0_H0 ;  /* 0x20000029ff307230 */ /* 0x000fc40000004100 */
[----:B------:R-:W-:Y:S02]  /*14830*/  HADD2.F32 R40, -RZ, R40.H0_H0 ;  /* 0x20000028ff287230 */ /* 0x000fe40000004100 */
[----:B------:R-:W-:Y:S02]  /*14840*/  HADD2.F32 R96, -RZ, R96.H0_H0 ;  /* 0x20000060ff607230 */ /* 0x000fe40000004100 */
[----:B----4-:R-:W-:Y:S01]  /*14850*/  IMAD.MOV.U32 R28, RZ, RZ, R21 ;  /* 0x000000ffff1c7224 */ /* 0x010fe200078e0015 */
[----:B------:R-:W-:Y:S02]  /*14860*/  SHF.R.S32.HI R21, RZ, 0x1f, R214 ;  /* 0x0000001fff157819 */ /* 0x000fe400000114d6 */
[----:B--2---:R-:W-:Y:S02]  /*14870*/  R2UR UR4, R20 ;  /* 0x00000000140472ca */ /* 0x004fe400000e0000 */
[----:B------:R-:W-:Y:S02]  /*14880*/  LEA.HI R20, R21, R214, RZ, 0x6 ;  /* 0x000000d615147211 */ /* 0x000fe400078f30ff */
[----:B------:R-:W-:-:S02]  /*14890*/  LEA.HI R3, R3, R28, RZ, 0x1d ;  /* 0x0000001c03037211 */ /* 0x000fc400078fe8ff */
[----:B------:R-:W-:Y:S02]  /*148a0*/  LEA.HI R21, R21, R214, RZ, 0x3 ;  /* 0x000000d615157211 */ /* 0x000fe400078f18ff */
[----:B------:R-:W-:Y:S02]  /*148b0*/  SHF.L.U32 R20, R20, 0x7, RZ ;  /* 0x0000000714147819 */ /* 0x000fe400000006ff */
[----:B------:R-:W-:Y:S02]  /*148c0*/  SHF.R.S32.HI R28, RZ, 0x1f, R3 ;  /* 0x0000001fff1c7819 */ /* 0x000fe40000011403 */
[----:B------:R-:W-:Y:S02]  /*148d0*/  LOP3.LUT R29, R63, 0x38, R21, 0xf8, !PT ;  /* 0x000000383f1d7812 */ /* 0x000fe400078ef815 */
[----:B------:R-:W-:Y:S01]  /*148e0*/  LOP3.LUT R21, R20, 0xffffe000, RZ, 0xc0, !PT ;  /* 0xffffe00014157812 */ /* 0x000fe200078ec0ff */
[----:B------:R-:W-:Y:S01]  /*148f0*/  IMAD.SHL.U32 R20, R3, 0x8, RZ ;  /* 0x0000000803147824 */ /* 0x000fe200078e00ff */
[----:B------:R-:W-:-:S02]  /*14900*/  LEA.HI R28, R28, R3, RZ, 0x3 ;  /* 0x000000031c1c7211 */ /* 0x000fc400078f18ff */
[----:B------:R-:W-:Y:S02]  /*14910*/  LOP3.LUT R30, R29, R61, RZ, 0x3c, !PT ;  /* 0x0000003d1d1e7212 */ /* 0x000fe400078e3cff */
[----:B------:R-:W-:Y:S01]  /*14920*/  LOP3.LUT R20, R63, 0x38, R20, 0xf8, !PT ;  /* 0x000000383f147812 */ /* 0x000fe200078ef814 */
[----:B------:R-:W-:Y:S01]  /*14930*/  IMAD.SHL.U32 R28, R28, 0x400, RZ ;  /* 0x000004001c1c7824 */ /* 0x000fe200078e00ff */
[----:B-----5:R-:W-:Y:S02]  /*14940*/  IADD3 R3, R30, R21, R59 ;  /* 0x000000151e037210 */ /* 0x020fe40007ffe03b */
[----:B------:R-:W-:Y:S02]  /*14950*/  LOP3.LUT R20, R20, R61, RZ, 0x3c, !PT ;  /* 0x0000003d14147212 */ /* 0x000fe400078e3cff */
[----:B------:R-:W-:Y:S02]  /*14960*/  LOP3.LUT R21, R28, 0x7fffe000, RZ, 0xc0, !PT ;  /* 0x7fffe0001c157812 */ /* 0x000fe400078ec0ff */
[----:B------:R-:W-:-:S02]  /*14970*/  LEA R3, R3, UR4, 0x1 ;  /* 0x0000000403037c11 */ /* 0x000fc4000f8e08ff */
[----:B------:R-:W-:Y:S02]  /*14980*/  IADD3 R20, R20, R21, R59 ;  /* 0x0000001514147210 */ /* 0x000fe40007ffe03b */
[----:B------:R-:W-:Y:S01]  /*14990*/  SHF.R.U64 R21, R24, 0x10, R25 ;  /* 0x0000001018157819 */ /* 0x000fe20000001219 */
[----:B------:R-:W0:Y:S01]  /*149a0*/  LDS.128 R28, [R3] ;  /* 0x00000000031c7984 */ /* 0x000e220000000c00 */
[----:B------:R-:W-:Y:S01]  /*149b0*/  SHF.R.U64 R25, R26, 0x10, R27 ;  /* 0x000000101a197819 */ /* 0x000fe2000000121b */
[----:B------:R-:W-:Y:S01]  /*149c0*/  IMAD R20, R20, 0x2, R23 ;  /* 0x0000000214147824 */ /* 0x000fe200078e0217 */
[--C-:B------:R-:W-:Y:S01]  /*149d0*/  SHF.R.U64 R26, R38, 0x10, R39.reuse ;  /* 0x00000010261a7819 */ /* 0x100fe20000001227 */
[----:B------:R-:W-:Y:S01]  /*149e0*/  HADD2.F32 R21, -RZ, R21.H0_H0 ;  /* 0x20000015ff157230 */ /* 0x000fe20000004100 */
[----:B------:R-:W-:Y:S01]  /*149f0*/  SHF.R.U32.HI R38, RZ, 0x10, R39 ;  /* 0x00000010ff267819 */ /* 0x000fe20000011627 */
[----:B------:R-:W-:Y:S01]  /*14a00*/  HADD2.F32 R25, -RZ, R25.H0_H0 ;  /* 0x20000019ff197230 */ /* 0x000fe20000004100 */
[----:B------:R-:W1:Y:S01]  /*14a10*/  LDS.128 R32, [R20+0x14400] ;  /* 0x0144000014207984 */ /* 0x000e620000000c00 */
[----:B------:R-:W-:-:S02]  /*14a20*/  SHF.R.U64 R24, R36, 0x10, R37 ;  /* 0x0000001024187819 */ /* 0x000fc40000001225 */
[----:B------:R-:W-:Y:S01]  /*14a30*/  SHF.R.U32.HI R27, RZ, 0x10, R27 ;  /* 0x00000010ff1b7819 */ /* 0x000fe2000001161b */
[--C-:B0-----:R-:W-:Y:S02]  /*14a40*/  HADD2.F32 R39, -RZ, R29.reuse.H1_H1 ;  /* 0x3000001dff277230 */ /* 0x101fe40000004100 */
[----:B------:R-:W-:Y:S02]  /*14a50*/  HADD2.F32 R44, -RZ, R29.H0_H0 ;  /* 0x2000001dff2c7230 */ /* 0x000fe40000004100 */
[----:B------:R-:W-:Y:S02]  /*14a60*/  HADD2.F32 R37, -RZ, R28.H0_H0 ;  /* 0x2000001cff257230 */ /* 0x000fe40000004100 */
[----:B------:R-:W-:Y:S02]  /*14a70*/  HADD2.F32 R29, -RZ, R31.H0_H0 ;  /* 0x2000001fff1d7230 */ /* 0x000fe40000004100 */
[--C-:B-1----:R-:W-:Y:S02]  /*14a80*/  HADD2.F32 R46, -RZ, R33.reuse.H0_H0 ;  /* 0x20000021ff2e7230 */ /* 0x102fe40000004100 */
[----:B------:R-:W-:-:S02]  /*14a90*/  HADD2.F32 R47, -RZ, R33.H1_H1 ;  /* 0x30000021ff2f7230 */ /* 0x000fc40000004100 */
[----:B------:R-:W-:Y:S02]  /*14aa0*/  HADD2.F32 R45, -RZ, R32.H0_H0 ;  /* 0x20000020ff2d7230 */ /* 0x000fe40000004100 */
[C---:B------:R-:W-:Y:S01]  /*14ab0*/  FMUL.FTZ R33, R46.reuse, R51 ;  /* 0x000000332e217220 */ /* 0x040fe20000410000 */
[-C--:B------:R-:W-:Y:S01]  /*14ac0*/  FMUL.FTZ R41, R46, R49.reuse ;  /* 0x000000312e297220 */ /* 0x080fe20000410000 */
[----:B------:R-:W-:Y:S02]  /*14ad0*/  HADD2.F32 R46, -RZ, R95.H0_H0 ;  /* 0x2000005fff2e7230 */ /* 0x000fe40000004100 */
[C---:B------:R-:W-:Y:S01]  /*14ae0*/  FMUL.FTZ R50, R47.reuse, R48 ;  /* 0x000000302f327220 */ /* 0x040fe20000410000 */
[----:B------:R-:W-:Y:S01]  /*14af0*/  FMUL.FTZ R52, R47, R40 ;  /* 0x000000282f347220 */ /* 0x000fe20000410000 */
[----:B------:R-:W-:Y:S01]  /*14b00*/  FFMA.FTZ R33, R44, R49, -R33 ;  /* 0x000000312c217223 */ /* 0x000fe20000010821 */
[----:B------:R-:W-:Y:S01]  /*14b10*/  FMUL.FTZ R49, R45, R96 ;  /* 0x000000602d317220 */ /* 0x000fe20000410000 */
[----:B------:R-:W-:Y:S01]  /*14b20*/  FFMA.FTZ R40, R39, R40, -R50 ;  /* 0x0000002827287223 */ /* 0x000fe20000010832 */
[----:B------:R-:W-:Y:S01]  /*14b30*/  FMUL.FTZ R50, R45, R46 ;  /* 0x0000002e2d327220 */ /* 0x000fe20000410000 */
[----:B------:R-:W-:-:S02]  /*14b40*/  HADD2.F32 R47, -RZ, R94.H0_H0 ;  /* 0x2000005eff2f7230 */ /* 0x000fc40000004100 */
[----:B------:R-:W-:Y:S01]  /*14b50*/  FFMA.FTZ R44, R44, R51, R41 ;  /* 0x000000332c2c7223 */ /* 0x000fe20000010029 */
[----:B------:R-:W-:Y:S02]  /*14b60*/  HADD2.F32 R45, -RZ, R97.H0_H0 ;  /* 0x20000061ff2d7230 */ /* 0x000fe40000004100 */
[C---:B------:R-:W-:Y:S01]  /*14b70*/  FFMA.FTZ R41, R37.reuse, R96, -R50 ;  /* 0x0000006025297223 */ /* 0x040fe20000010832 */
[----:B------:R-:W-:Y:S02]  /*14b80*/  HADD2.F32 R42, -RZ, R35.H0_H0 ;  /* 0x20000023ff2a7230 */ /* 0x000fe40000004100 */
[----:B------:R-:W-:Y:S01]  /*14b90*/  FFMA.FTZ R37, R37, R46, R49 ;  /* 0x0000002e25257223 */ /* 0x000fe20000010031 */
[----:B------:R-:W-:Y:S02]  /*14ba0*/  HADD2.F32 R97, -RZ, R97.H1_H1 ;  /* 0x30000061ff617230 */ /* 0x000fe40000004100 */
[----:B------:R-:W-:Y:S01]  /*14bb0*/  FFMA.FTZ R39, R39, R48, R52 ;  /* 0x0000003027277223 */ /* 0x000fe20000010034 */
[----:B------:R-:W-:-:S02]  /*14bc0*/  HADD2.F32 R94, -RZ, R94.H1_H1 ;  /* 0x3000005eff5e7230 */ /* 0x000fc40000004100 */
[----:B------:R-:W-:Y:S02]  /*14bd0*/  HADD2.F32 R43, -RZ, R34.H0_H0 ;  /* 0x20000022ff2b7230 */ /* 0x000fe40000004100 */
[----:B------:R-:W-:Y:S02]  /*14be0*/  HADD2.F32 R46, -RZ, R38.H0_H0 ;  /* 0x20000026ff2e7230 */ /* 0x000fe40000004100 */
[C---:B------:R-:W-:Y:S01]  /*14bf0*/  FMUL.FTZ R48, R42.reuse, R94 ;  /* 0x0000005e2a307220 */ /* 0x040fe20000410000 */
[----:B------:R-:W-:Y:S02]  /*14c00*/  HADD2.F32 R38, -RZ, R27.H0_H0 ;  /* 0x2000001bff267230 */ /* 0x000fe40000004100 */
[----:B------:R-:W-:Y:S01]  /*14c10*/  FMUL.FTZ R27, R42, R97 ;  /* 0x000000612a1b7220 */ /* 0x000fe20000410000 */
[----:B------:R-:W-:Y:S02]  /*14c20*/  HADD2.F32 R35, -RZ, R35.H1_H1 ;  /* 0x30000023ff237230 */ /* 0x000fe40000004100 */
[----:B------:R-:W-:Y:S01]  /*14c30*/  FMUL.FTZ R49, R43, R47 ;  /* 0x0000002f2b317220 */ /* 0x000fe20000410000 */
[----:B------:R-:W-:-:S02]  /*14c40*/  HADD2.F32 R36, -RZ, R30.H0_H0 ;  /* 0x2000001eff247230 */ /* 0x000fc40000004100 */
[----:B------:R-:W-:Y:S01]  /*14c50*/  FMUL.FTZ R51, R43, R45 ;  /* 0x0000002d2b337220 */ /* 0x000fe20000410000 */
[----:B------:R-:W-:Y:S02]  /*14c60*/  HADD2.F32 R31, -RZ, R31.H1_H1 ;  /* 0x3000001fff1f7230 */ /* 0x000fe40000004100 */
        /* <DEDUP_REMOVED lines=10> */
[----:B------:R-:W-:Y:S02]  /*14d10*/  HADD2.F32 R28, -RZ, R28.H1_H1 ;  /* 0x3000001cff1c7230 */ /* 0x000fe40000004100 */
[C---:B------:R-:W-:Y:S01]  /*14d20*/  FFMA.FTZ R45, R31.reuse, R38, -R42 ;  /* 0x000000261f2d7223 */ /* 0x040fe2000001082a */
[----:B------:R-:W-:Y:S02]  /*14d30*/  HADD2.F32 R30, -RZ, R30.H1_H1 ;  /* 0x3000001eff1e7230 */ /* 0x000fe40000004100 */
[----:B------:R-:W-:Y:S01]  /*14d40*/  FFMA.FTZ R47, R31, R46, R50 ;  /* 0x0000002e1f2f7223 */ /* 0x000fe20000010032 */
[----:B------:R-:W-:Y:S01]  /*14d50*/  FMUL.FTZ R31, R32, R27 ;  /* 0x0000001b201f7220 */ /* 0x000fe20000410000 */
        /* <DEDUP_REMOVED lines=17> */
.L_x_2859:
[----:B------:R-:W-:Y:S05]  /*14e70*/  BSYNC B1 ;  /* 0x0000000000017941 */ /* 0x000fea0003800000 */
.L_x_2858:
[----:B----4-:R-:W-:-:S04]  /*14e80*/  IADD3 R3, R225, 0x60, RZ ;  /* 0x00000060e1037810 */ /* 0x010fc80007ffe0ff */
[----:B------:R-:W-:-:S13]  /*14e90*/  ISETP.GE.AND P0, PT, R3, R0, PT ;  /* 0x000000000300720c */ /* 0x000fda0003f06270 */
[----:B------:R-:W-:Y:S05]  /*14ea0*/  @P0 BRA `(.L_x_2829) ;  /* 0x0000000c00880947 */ /* 0x000fea0003800000 */
[----:B------:R4:W5:Y:S01]  /*14eb0*/  LDL R46, [R1+0x128] ;  /* 0x00012800012e7983 */ /* 0x0009620000100800 */
[----:B-1----:R-:W1:Y:S01]  /*14ec0*/  LDC R21, c[0x0][0x3f4] ;  /* 0x0000fd00ff157b82 */ /* 0x002e620000000800 */
[----:B------:R-:W-:Y:S01]  /*14ed0*/  BSSY B1, `(.L_x_2862) ;  /* 0x000006e000017945 */ /* 0x000fe20003800000 */
[-C--:B-1----:R-:W-:Y:S02]  /*14ee0*/  ISETP.GE.AND P0, PT, R16, R21.reuse, PT ;  /* 0x000000151000720c */ /* 0x082fe40003f06270 */
[----:B------:R-:W-:-:S11]  /*14ef0*/  ISETP.GE.AND P1, PT, R214, R21, PT ;  /* 0x00000015d600720c */ /* 0x000fd60003f26270 */
[----:B----4-:R-:W-:Y:S05]  /*14f00*/  @P0 BRA `(.L_x_2863) ;  /* 0x0000000400a80947 */ /* 0x010fea0003800000 */
[----:B------:R-:W4:Y:S01]  /*14f10*/  LDL R25, [R1+0x8c] ;  /* 0x00008c0001197983 */ /* 0x000f220000100800 */
[----:B------:R-:W-:Y:S01]  /*14f20*/  SHF.R.S32.HI R0, RZ, 0x1f, R3 ;  /* 0x0000001fff007819 */ /* 0x000fe20000011403 */
[----:B------:R-:W-:Y:S01]  /*14f30*/  IMAD.SHL.U32 R24, R3, 0x40, RZ ;  /* 0x0000004003187824 */ /* 0x000fe200078e00ff */
[----:B-----5:R-:W-:Y:S01]  /*14f40*/  R2UR UR4, R46 ;  /* 0x000000002e0472ca */ /* 0x020fe200000e0000 */
[--C-:B--2---:R-:W-:Y:S01]  /*14f50*/  HADD2.F32 R40, -RZ, R98.reuse.H1_H1 ;  /* 0x30000062ff287230 */ /* 0x104fe20000004100 */
[----:B0-----:R-:W-:Y:S01]  /*14f60*/  LEA.HI R20, R0, R3, RZ, 0x3 ;  /* 0x0000000300147211 */ /* 0x001fe200078f18ff */
[----:B------:R-:W-:Y:S01]  /*14f70*/  HADD2.F32 R36, -RZ, R101.H1_H1 ;  /* 0x30000065ff247230 */ /* 0x000fe20000004100 */
[----:B------:R-:W-:Y:S01]  /*14f80*/  LOP3.LUT R27, R24, 0x1c0, RZ, 0xc0, !PT ;  /* 0x000001c0181b7812 */ /* 0x000fe200078ec0ff */
[----:B------:R-:W-:Y:S01]  /*14f90*/  HADD2.F32 R98, -RZ, R98.H0_H0 ;  /* 0x20000062ff627230 */ /* 0x000fe20000004100 */
[----:B------:R-:W-:Y:S01]  /*14fa0*/  SHF.R.U64 R10, R10, 0x10, R11 ;  /* 0x000000100a0a7819 */ /* 0x000fe2000000120b */
[----:B------:R-:W-:Y:S01]  /*14fb0*/  IMAD.SHL.U32 R20, R20, 0x40, RZ ;  /* 0x0000004014147824 */ /* 0x000fe200078e00ff */
[----:B------:R-:W-:-:S02]  /*14fc0*/  SHF.R.U32.HI R29, RZ, 0x3, R27 ;  /* 0x00000003ff1d7819 */ /* 0x000fc4000001161b */
[----:B------:R-:W-:Y:S02]  /*14fd0*/  LOP3.LUT R24, R27, 0x38, R16, 0xf8, !PT ;  /* 0x000000381b187812 */ /* 0x000fe400078ef810 */
[----:B------:R-:W-:Y:S02]  /*14fe0*/  LOP3.LUT R28, R20, 0xfffffe00, RZ, 0xc0, !PT ;  /* 0xfffffe00141c7812 */ /* 0x000fe400078ec0ff */
[----:B------:R-:W-:Y:S02]  /*14ff0*/  SHF.R.U32.HI R39, RZ, 0x10, R11 ;  /* 0x00000010ff277819 */ /* 0x000fe4000001160b */
[--C-:B------:R-:W-:Y:S02]  /*15000*/  SHF.R.U64 R11, R12, 0x10, R13.reuse ;  /* 0x000000100c0b7819 */ /* 0x100fe4000000120d */
[----:B------:R-:W-:Y:S01]  /*15010*/  SHF.R.U32.HI R45, RZ, 0x10, R13 ;  /* 0x00000010ff2d7819 */ /* 0x000fe2000001160d */
[----:B------:R-:W-:Y:S01]  /*15020*/  HADD2.F32 R39, -RZ, R39.H0_H0 ;  /* 0x20000027ff277230 */ /* 0x000fe20000004100 */
[--C-:B------:R-:W-:Y:S01]  /*15030*/  SHF.R.U64 R14, R14, 0x10, R15.reuse ;  /* 0x000000100e0e7819 */ /* 0x100fe2000000120f */
[----:B------:R-:W-:Y:S01]  /*15040*/  HADD2.F32 R11, -RZ, R11.H0_H0 ;  /* 0x2000000bff0b7230 */ /* 0x000fe20000004100 */
[----:B------:R-:W-:-:S02]  /*15050*/  SHF.R.U32.HI R37, RZ, 0x10, R15 ;  /* 0x00000010ff257819 */ /* 0x000fc4000001160f */
[--C-:B------:R-:W-:Y:S02]  /*15060*/  SHF.R.U32.HI R44, RZ, 0x10, R9.reuse ;  /* 0x00000010ff2c7819 */ /* 0x100fe40000011609 */
[----:B------:R-:W-:Y:S01]  /*15070*/  SHF.R.U64 R8, R8, 0x10, R9 ;  /* 0x0000001008087819 */ /* 0x000fe20000001209 */
[----:B------:R-:W-:Y:S01]  /*15080*/  HADD2.F32 R37, -RZ, R37.H0_H0 ;  /* 0x20000025ff257230 */ /* 0x000fe20000004100 */
[----:B----4-:R-:W-:-:S04]  /*15090*/  LEA.HI R0, R21, R25, RZ, 0x1d ;  /* 0x0000001915007211 */ /* 0x010fc800078fe8ff */
[----:B------:R-:W-:Y:S01]  /*150a0*/  SHF.R.S32.HI R25, RZ, 0x1f, R0 ;  /* 0x0000001fff197819 */ /* 0x000fe20000011400 */
[----:B------:R-:W-:-:S03]  /*150b0*/  IMAD.SHL.U32 R20, R0, 0x8, RZ ;  /* 0x0000000800147824 */ /* 0x000fc600078e00ff */
[----:B------:R-:W-:Y:S02]  /*150c0*/  LEA.HI R25, R25, R0, RZ, 0x3 ;  /* 0x0000000019197211 */ /* 0x000fe400078f18ff */
[----:B------:R-:W-:Y:S02]  /*150d0*/  LOP3.LUT R20, R27, 0x38, R20, 0xf8, !PT ;  /* 0x000000381b147812 */ /* 0x000fe400078ef814 */
[----:B------:R-:W-:Y:S02]  /*150e0*/  SHF.L.U32 R25, R25, 0xa, RZ ;  /* 0x0000000a19197819 */ /* 0x000fe400000006ff */
[----:B------:R-:W-:Y:S02]  /*150f0*/  LOP3.LUT R0, R28, R24, R29, 0xf6, !PT ;  /* 0x000000181c007212 */ /* 0x000fe400078ef61d */
[----:B------:R-:W-:Y:S02]  /*15100*/  LOP3.LUT R20, R20, R29, RZ, 0x3c, !PT ;  /* 0x0000001d14147212 */ /* 0x000fe400078e3cff */
[----:B------:R-:W-:-:S02]  /*15110*/  LOP3.LUT R29, R25, 0x7fffe000, RZ, 0xc0, !PT ;  /* 0x7fffe000191d7812 */ /* 0x000fc400078ec0ff */
[----:B------:R-:W-:Y:S02]  /*15120*/  LEA R0, R0, UR4, 0x1 ;  /* 0x0000000400007c11 */ /* 0x000fe4000f8e08ff */
[----:B------:R-:W-:-:S03]  /*15130*/  IADD3 R20, R20, R29, R28 ;  /* 0x0000001d14147210 */ /* 0x000fc60007ffe01c */
[----:B------:R-:W0:Y:S02]  /*15140*/  LDS.128 R24, [R0] ;  /* 0x0000000000187984 */ /* 0x000e240000000c00 */
[----:B------:R-:W-:-:S05]  /*15150*/  IMAD R20, R20, 0x2, R23 ;  /* 0x0000000214147824 */ /* 0x000fca00078e0217 */
[----:B------:R-:W1:Y:S01]  /*15160*/  LDS.128 R28, [R20+0x14400] ;  /* 0x01440000141c7984 */ /* 0x000e620000000c00 */
[----:B0-----:R-:W-:Y:S02]  /*15170*/  HADD2.F32 R15, -RZ, R27.H0_H0 ;  /* 0x2000001bff0f7230 */ /* 0x001fe40000004100 */
[--C-:B------:R-:W-:Y:S02]  /*15180*/  HADD2.F32 R33, -RZ, R25.reuse.H0_H0 ;  /* 0x20000019ff217230 */ /* 0x100fe40000004100 */
[----:B------:R-:W-:Y:S02]  /*15190*/  HADD2.F32 R25, -RZ, R25.H1_H1 ;  /* 0x30000019ff197230 */ /* 0x000fe40000004100 */
[----:B------:R-:W-:Y:S02]  /*151a0*/  HADD2.F32 R12, -RZ, R24.H0_H0 ;  /* 0x20000018ff0c7230 */ /* 0x000fe40000004100 */
[--C-:B-1----:R-:W-:Y:S02]  /*151b0*/  HADD2.F32 R13, -RZ, R31.reuse.H0_H0 ;  /* 0x2000001fff0d7230 */ /* 0x102fe40000004100 */
[----:B------:R-:W-:-:S02]  /*151c0*/  HADD2.F32 R32, -RZ, R31.H1_H1 ;  /* 0x3000001fff207230 */ /* 0x000fc40000004100 */
[--C-:B------:R-:W-:Y:S02]  /*151d0*/  HADD2.F32 R31, -RZ, R29.reuse.H0_H0 ;  /* 0x2000001dff1f7230 */ /* 0x100fe40000004100 */
[C---:B------:R-:W-:Y:S01]  /*151e0*/  FMUL.FTZ R38, R13.reuse, R40 ;  /* 0x000000280d267220 */ /* 0x040fe20000410000 */
[-C--:B------:R-:W-:Y:S01]  /*151f0*/  FMUL.FTZ R42, R13, R36.reuse ;  /* 0x000000240d2a7220 */ /* 0x080fe20000410000 */
[----:B------:R-:W-:Y:S02]  /*15200*/  HADD2.F32 R35, -RZ, R29.H1_H1 ;  /* 0x3000001dff237230 */ /* 0x000fe40000004100 */
[----:B------:R-:W-:Y:S01]  /*15210*/  FMUL.FTZ R41, R32, R39 ;  /* 0x0000002720297220 */ /* 0x000fe20000410000 */
[C---:B------:R-:W-:Y:S01]  /*15220*/  FFMA.FTZ R13, R15.reuse, R36, -R38 ;  /* 0x000000240f0d7223 */ /* 0x040fe20000010826 */
[----:B------:R-:W-:Y:S02]  /*15230*/  HADD2.F32 R38, -RZ, R99.H1_H1 ;  /* 0x30000063ff267230 */ /* 0x000fe40000004100 */
[----:B------:R-:W-:Y:S01]  /*15240*/  FFMA.FTZ R15, R15, R40, R42 ;  /* 0x000000280f0f7223 */ /* 0x000fe2000001002a */
[----:B------:R-:W-:-:S02]  /*15250*/  HADD2.F32 R36, -RZ, R100.H1_H1 ;  /* 0x30000064ff247230 */ /* 0x000fc40000004100 */
[----:B------:R-:W-:Y:S01]  /*15260*/  FMUL.FTZ R43, R32, R37 ;  /* 0x00000025202b7220 */ /* 0x000fe20000410000 */
[----:B------:R-:W-:Y:S02]  /*15270*/  HADD2.F32 R40, -RZ, R44.H0_H0 ;  /* 0x2000002cff287230 */ /* 0x000fe40000004100 */
[C---:B------:R-:W-:Y:S01]  /*15280*/  FMUL.FTZ R42, R31.reuse, R38 ;  /* 0x000000261f2a7220 */ /* 0x040fe20000410000 */
[----:B------:R-:W-:Y:S02]  /*15290*/  HADD2.F32 R29, -RZ, R28.H0_H0 ;  /* 0x2000001cff1d7230 */ /* 0x000fe40000004100 */
[-C--:B------:R-:W-:Y:S01]  /*152a0*/  FMUL.FTZ R31, R31, R36.reuse ;  /* 0x000000241f1f7220 */ /* 0x080fe20000410000 */
[----:B------:R-:W-:Y:S02]  /*152b0*/  HADD2.F32 R99, -RZ, R99.H0_H0 ;  /* 0x20000063ff637230 */ /* 0x000fe40000004100 */
[----:B------:R-:W-:Y:S01]  /*152c0*/  FFMA.FTZ R42, R33, R36, -R42 ;  /* 0x00000024212a7223 */ /* 0x000fe2000001082a */
[----:B------:R-:W-:-:S02]  /*152d0*/  HADD2.F32 R36, -RZ, R45.H0_H0 ;  /* 0x2000002dff247230 */ /* 0x000fc40000004100 */
[----:B------:R-:W-:Y:S01]  /*152e0*/  FFMA.FTZ R33, R33, R38, R31 ;  /* 0x0000002621217223 */ /* 0x000fe2000001001f */
[----:B------:R-:W-:Y:S01]  /*152f0*/  FMUL.FTZ R38, R35, R40 ;  /* 0x0000002823267220 */ /* 0x000fe20000410000 */
[----:B------:R-:W-:Y:S02]  /*15300*/  HADD2.F32 R100, -RZ, R100.H0_H0 ;  /* 0x20000064ff647230 */ /* 0x000fe40000004100 */
[----:B------:R-:W-:Y:S01]  /*15310*/  FMUL.FTZ R31, R29, R99 ;  /* 0x000000631d1f7220 */ /* 0x000fe20000410000 */
[-C--:B------:R-:W-:Y:S01]  /*15320*/  FMUL.FTZ R44, R35, R36.reuse ;  /* 0x00000024232c7220 */ /* 0x080fe20000410000 */
[----:B------:R-:W-:Y:S02]  /*15330*/  HADD2.F32 R34, -RZ, R27.H1_H1 ;  /* 0x3000001bff227230 */ /* 0x000fe40000004100 */
[----:B------:R-:W-:Y:S01]  /*15340*/  FFMA.FTZ R35, R25, R36, -R38 ;  /* 0x0000002419237223 */ /* 0x000fe20000010826 */
[----:B------:R-:W-:Y:S02]  /*15350*/  HADD2.F32 R27, -RZ, R30.H0_H0 ;  /* 0x2000001eff1b7230 */ /* 0x000fe40000004100 */
[----:B------:R-:W-:Y:S01]  /*15360*/  FMUL.FTZ R38, R29, R100 ;  /* 0x000000641d267220 */ /* 0x000fe20000410000 */
[----:B------:R-:W-:-:S02]  /*15370*/  HADD2.F32 R36, -RZ, R101.H0_H0 ;  /* 0x20000065ff247230 */ /* 0x000fc40000004100 */
[C---:B------:R-:W-:Y:S01]  /*15380*/  FFMA.FTZ R31, R12.reuse, R100, -R31 ;  /* 0x000000640c1f7223 */ /* 0x040fe2000001081f */
[----:B------:R-:W-:Y:S01]  /*15390*/  FFMA.FTZ R44, R25, R40, R44 ;  /* 0x00000028192c7223 */ /* 0x000fe2000001002c */
[----:B------:R-:W-:Y:S01]  /*153a0*/  FFMA.FTZ R12, R12, R99, R38 ;  /* 0x000000630c0c7223 */ /* 0x000fe20000010026 */
[----:B------:R-:W-:Y:S02]  /*153b0*/  HADD2.F32 R9, -RZ, R26.H0_H0 ;  /* 0x2000001aff097230 */ /* 0x000fe40000004100 */
[C---:B------:R-:W-:Y:S01]  /*153c0*/  FMUL.FTZ R40, R27.reuse, R98 ;  /* 0x000000621b287220 */ /* 0x040fe20000410000 */
[----:B------:R-:W-:Y:S01]  /*153d0*/  FMUL.FTZ R38, R27, R36 ;  /* 0x000000241b267220 */ /* 0x000fe20000410000 */
[----:B------:R-:W-:Y:S02]  /*153e0*/  HADD2.F32 R28, -RZ, R28.H1_H1 ;  /* 0x3000001cff1c7230 */ /* 0x000fe40000004100 */
[----:B------:R-:W-:Y:S01]  /*153f0*/  FFMA.FTZ R32, R34, R37, -R41 ;  /* 0x0000002522207223 */ /* 0x000fe20000010829 */
[----:B------:R-:W-:-:S02]  /*15400*/  HADD2.F32 R30, -RZ, R30.H1_H1 ;  /* 0x3000001eff1e7230 */ /* 0x000fc40000004100 */
[C---:B------:R-:W-:Y:S01]  /*15410*/  FFMA.FTZ R40, R9.reuse, R36, -R40 ;  /* 0x0000002409287223 */ /* 0x040fe20000010828 */
[----:B------:R-:W-:Y:S02]  /*15420*/  HADD2.F32 R27, -RZ, R8.H0_H0 ;  /* 0x20000008ff1b7230 */ /* 0x000fe40000004100 */
[----:B------:R-:W-:Y:S01]  /*15430*/  FFMA.FTZ R34, R34, R39, R43 ;  /* 0x0000002722227223 */ /* 0x000fe2000001002b */
[----:B------:R-:W-:Y:S02]  /*15440*/  HADD2.F32 R29, -RZ, R10.H0_H0 ;  /* 0x2000000aff1d7230 */ /* 0x000fe40000004100 */
[----:B------:R-:W-:Y:S02]  /*15450*/  HADD2.F32 R25, -RZ, R14.H0_H0 ;  /* 0x2000000eff197230 */ /* 0x000fe40000004100 */
[----:B------:R-:W-:Y:S01]  /*15460*/  FFMA.FTZ R14, R9, R98, R38 ;  /* 0x00000062090e7223 */ /* 0x000fe20000010026 */
[----:B------:R-:W-:Y:S02]  /*15470*/  HADD2.F32 R24, -RZ, R24.H1_H1 ;  /* 0x30000018ff187230 */ /* 0x000fe40000004100 */
[----:B------:R-:W-:Y:S01]  /*15480*/  FMUL.FTZ R9, R28, R27 ;  /* 0x0000001b1c097220 */ /* 0x000fe20000410000 */
[----:B------:R-:W-:-:S02]  /*15490*/  HADD2.F32 R26, -RZ, R26.H1_H1 ;  /* 0x3000001aff1a7230 */ /* 0x000fc40000004100 */
[----:B------:R-:W-:Y:S01]  /*154a0*/  FMUL.FTZ R37, R30, R29 ;  /* 0x0000001d1e257220 */ /* 0x000fe20000410000 */
[----:B------:R-:W-:Y:S01]  /*154b0*/  FMUL.FTZ R28, R28, R11 ;  /* 0x0000000b1c1c7220 */ /* 0x000fe20000410000 */
[----:B------:R-:W-:Y:S01]  /*154c0*/  FMUL.FTZ R30, R30, R25 ;  /* 0x000000191e1e7220 */ /* 0x000fe20000410000 */
[----:B------:R-:W-:Y:S01]  /*154d0*/  FFMA.FTZ R8, R24, R11, -R9 ;  /* 0x0000000b18087223 */ /* 0x000fe20000010809 */
[----:B------:R-:W-:Y:S01]  /*154e0*/  FFMA.FTZ R37, R26, R25, -R37 ;  /* 0x000000191a257223 */ /* 0x000fe20000010825 */
[----:B------:R-:W-:Y:S01]  /*154f0*/  FFMA.FTZ R27, R24, R27, R28 ;  /* 0x0000001b181b7223 */ /* 0x000fe2000001001c */
        /* <DEDUP_REMOVED lines=8> */
[----:B------:R-:W-:Y:S02]  /*15580*/  F2FP.F16.F32.PACK_AB R12, R27, R12 ;  /* 0x0000000c1b0c723e */ /* 0x000fe400000000ff */
[----:B------:R-:W-:-:S05]  /*15590*/  F2FP.F16.F32.PACK_AB R14, R29, R14 ;  /* 0x0000000e1d0e723e */ /* 0x000fca00000000ff */
[----:B------:R1:W-:Y:S02]  /*155a0*/  STS.128 [R20+0x14400], R12 ;  /* 0x0144000c14007388 */ /* 0x0003e40000000c00 */
.L_x_2863:
[----:B------:R-:W-:Y:S05]  /*155b0*/  BSYNC B1 ;  /* 0x0000000000017941 */ /* 0x000fea0003800000 */
.L_x_2862:
[----:B------:R-:W-:Y:S05]  /*155c0*/  @P1 BRA `(.L_x_2829) ;  /* 0x0000000400c01947 */ /* 0x000fea0003800000 */
[----:B-1----:R-:W4:Y:S01]  /*155d0*/  LDL R10, [R1+0x138] ;  /* 0x00013800010a7983 */ /* 0x002f220000100800 */
[----:B------:R-:W-:Y:S01]  /*155e0*/  SHF.R.S32.HI R8, RZ, 0x1f, R3 ;  /* 0x0000001fff087819 */ /* 0x000fe20000011403 */
[----:B------:R-:W-:Y:S01]  /*155f0*/  IMAD.SHL.U32 R0, R3, 0x40, RZ ;  /* 0x0000004003007824 */ /* 0x000fe200078e00ff */
[----:B------:R-:W-:Y:S01]  /*15600*/  SHF.R.S32.HI R9, RZ, 0x1f, R214 ;  /* 0x0000001fff097819 */ /* 0x000fe200000114d6 */
[--C-:B0-----:R-:W-:Y:S01]  /*15610*/  HADD2.F32 R30, -RZ, R93.reuse.H1_H1 ;  /* 0x3000005dff1e7230 */ /* 0x101fe20000004100 */
[----:B------:R-:W-:Y:S01]  /*15620*/  LEA.HI R3, R8, R3, RZ, 0x3 ;  /* 0x0000000308037211 */ /* 0x000fe200078f18ff */
[--C-:B------:R-:W-:Y:S01]  /*15630*/  HADD2.F32 R34, -RZ, R90.reuse.H1_H1 ;  /* 0x3000005aff227230 */ /* 0x100fe20000004100 */
[----:B------:R-:W-:Y:S01]  /*15640*/  LOP3.LUT R8, R0, 0x1c0, RZ, 0xc0, !PT ;  /* 0x000001c000087812 */ /* 0x000fe200078ec0ff */
[----:B------:R-:W-:Y:S01]  /*15650*/  HADD2.F32 R90, -RZ, R90.H0_H0 ;  /* 0x2000005aff5a7230 */ /* 0x000fe20000004100 */
[-C--:B------:R-:W-:Y:S01]  /*15660*/  LEA.HI R0, R9, R214.reuse, RZ, 0x6 ;  /* 0x000000d609007211 */ /* 0x080fe200078f30ff */
[----:B------:R-:W-:Y:S01]  /*15670*/  IMAD.SHL.U32 R3, R3, 0x40, RZ ;  /* 0x0000004003037824 */ /* 0x000fe200078e00ff */
[----:B------:R-:W-:Y:S01]  /*15680*/  LEA.HI R9, R9, R214, RZ, 0x3 ;  /* 0x000000d609097211 */ /* 0x000fe200078f18ff */
[----:B------:R-:W-:Y:S01]  /*15690*/  HADD2.F32 R93, -RZ, R93.H0_H0 ;  /* 0x2000005dff5d7230 */ /* 0x000fe20000004100 */
[----:B------:R-:W-:-:S02]  /*156a0*/  SHF.L.U32 R11, R0, 0x7, RZ ;  /* 0x00000007000b7819 */ /* 0x000fc400000006ff */
[----:B------:R-:W-:Y:S02]  /*156b0*/  LOP3.LUT R13, R3, 0xfffffe00, RZ, 0xc0, !PT ;  /* 0xfffffe00030d7812 */ /* 0x000fe400078ec0ff */
[----:B------:R-:W-:Y:S02]  /*156c0*/  LOP3.LUT R9, R8, 0x38, R9, 0xf8, !PT ;  /* 0x0000003808097812 */ /* 0x000fe400078ef809 */
[----:B------:R-:W-:Y:S02]  /*156d0*/  LOP3.LUT R12, R11, 0xffffe000, RZ, 0xc0, !PT ;  /* 0xffffe0000b0c7812 */ /* 0x000fe400078ec0ff */
[----:B-----5:R-:W-:Y:S02]  /*156e0*/  R2UR UR4, R46 ;  /* 0x000000002e0472ca */ /* 0x020fe400000e0000 */
[--C-:B--2---:R-:W-:Y:S02]  /*156f0*/  SHF.R.U64 R20, R74, 0x10, R75.reuse ;  /* 0x000000104a147819 */ /* 0x104fe4000000124b */
[----:B------:R-:W-:-:S02]  /*15700*/  SHF.R.U32.HI R74, RZ, 0x10, R75 ;  /* 0x00000010ff4a7819 */ /* 0x000fc4000001164b */
[--C-:B------:R-:W-:Y:S02]  /*15710*/  SHF.R.U32.HI R29, RZ, 0x10, R7.reuse ;  /* 0x00000010ff1d7819 */ /* 0x100fe40000011607 */
[----:B------:R-:W-:Y:S02]  /*15720*/  SHF.R.U64 R6, R6, 0x10, R7 ;  /* 0x0000001006067819 */ /* 0x000fe40000001207 */
[--C-:B------:R-:W-:Y:S01]  /*15730*/  SHF.R.U64 R7, R72, 0x10, R73.reuse ;  /* 0x0000001048077819 */ /* 0x100fe20000001249 */
[----:B------:R-:W-:Y:S01]  /*15740*/  HADD2.F32 R29, -RZ, R29.H0_H0 ;  /* 0x2000001dff1d7230 */ /* 0x000fe20000004100 */
[----:B------:R-:W-:Y:S02]  /*15750*/  SHF.R.U32.HI R72, RZ, 0x10, R73 ;  /* 0x00000010ff487819 */ /* 0x000fe40000011649 */
[--C-:B------:R-:W-:Y:S01]  /*15760*/  SHF.R.U32.HI R37, RZ, 0x10, R5.reuse ;  /* 0x00000010ff257819 */ /* 0x100fe20000011605 */
[----:B------:R-:W-:Y:S01]  /*15770*/  HADD2.F32 R7, -RZ, R7.H0_H0 ;  /* 0x20000007ff077230 */ /* 0x000fe20000004100 */
[----:B------:R-:W-:-:S02]  /*15780*/  SHF.R.U64 R39, R4, 0x10, R5 ;  /* 0x0000001004277819 */ /* 0x000fc40000001205 */
[----:B----4-:R-:W-:Y:S02]  /*15790*/  LEA.HI R21, R21, R10, RZ, 0x1d ;  /* 0x0000000a15157211 */ /* 0x010fe400078fe8ff */
[----:B------:R-:W-:Y:S02]  /*157a0*/  SHF.R.U32.HI R10, RZ, 0x3, R8 ;  /* 0x00000003ff0a7819 */ /* 0x000fe40000011608 */
[----:B------:R-:W-:Y:S01]  /*157b0*/  SHF.R.S32.HI R0, RZ, 0x1f, R21 ;  /* 0x0000001fff007819 */ /* 0x000fe20000011415 */
[----:B------:R-:W-:Y:S01]  /*157c0*/  IMAD.SHL.U32 R3, R21, 0x8, RZ ;  /* 0x0000000815037824 */ /* 0x000fe200078e00ff */
[----:B------:R-:W-:Y:S02]  /*157d0*/  LOP3.LUT R9, R9, R10, RZ, 0x3c, !PT ;  /* 0x0000000a09097212 */ /* 0x000fe400078e3cff */
[----:B------:R-:W-:Y:S02]  /*157e0*/  LEA.HI R0, R0, R21, RZ, 0x3 ;  /* 0x0000001500007211 */ /* 0x000fe400078f18ff */
[----:B------:R-:W-:-:S02]  /*157f0*/  LOP3.LUT R3, R8, 0x38, R3, 0xf8, !PT ;  /* 0x0000003808037812 */ /* 0x000fc400078ef803 */
[----:B------:R-:W-:Y:S01]  /*15800*/  IADD3 R9, R9, R12, R13 ;  /* 0x0000000c09097210 */ /* 0x000fe20007ffe00d */
[----:B------:R-:W-:Y:S01]  /*15810*/  IMAD.SHL.U32 R8, R0, 0x400, RZ ;  /* 0x0000040000087824 */ /* 0x000fe200078e00ff */
[----:B------:R-:W-:Y:S02]  /*15820*/  LOP3.LUT R3, R3, R10, RZ, 0x3c, !PT ;  /* 0x0000000a03037212 */ /* 0x000fe400078e3cff */
[----:B------:R-:W-:Y:S02]  /*15830*/  LEA R0, R9, UR4, 0x1 ;  /* 0x0000000409007c11 */ /* 0x000fe4000f8e08ff */
[----:B------:R-:W-:-:S03]  /*15840*/  LOP3.LUT R12, R8, 0x7fffe000, RZ, 0xc0, !PT ;  /* 0x7fffe000080c7812 */ /* 0x000fc600078ec0ff */
[----:B------:R-:W0:Y:S01]  /*15850*/  LDS.128 R8, [R0] ;  /* 0x0000000000087984 */ /* 0x000e220000000c00 */
[----:B------:R-:W-:-:S05]  /*15860*/  IADD3 R12, R3, R12, R13 ;  /* 0x0000000c030c7210 */ /* 0x000fca0007ffe00d */
[----:B------:R-:W-:-:S05]  /*15870*/  IMAD R3, R12, 0x2, R23 ;  /* 0x000000020c037824 */ /* 0x000fca00078e0217 */
[----:B------:R-:W1:Y:S01]  /*15880*/  LDS.128 R12, [R3+0x14400] ;  /* 0x01440000030c7984 */ /* 0x000e620000000c00 */
[--C-:B0-----:R-:W-:Y:S02]  /*15890*/  HADD2.F32 R21, -RZ, R11.reuse.H0_H0 ;  /* 0x2000000bff157230 */ /* 0x101fe40000004100 */
[----:B------:R-:W-:Y:S02]  /*158a0*/  HADD2.F32 R24, -RZ, R11.H1_H1 ;  /* 0x3000000bff187230 */ /* 0x000fe40000004100 */
[--C-:B------:R-:W-:Y:S02]  /*158b0*/  HADD2.F32 R5, -RZ, R9.reuse.H0_H0 ;  /* 0x20000009ff057230 */ /* 0x100fe40000004100 */
[----:B------:R-:W-:Y:S02]  /*158c0*/  HADD2.F32 R9, -RZ, R9.H1_H1 ;  /* 0x30000009ff097230 */ /* 0x000fe40000004100 */
[----:B------:R-:W-:Y:S02]  /*158d0*/  HADD2.F32 R4, -RZ, R8.H0_H0 ;  /* 0x20000008ff047230 */ /* 0x000fe40000004100 */
[----:B------:R-:W-:-:S02]  /*158e0*/  HADD2.F32 R11, -RZ, R10.H0_H0 ;  /* 0x2000000aff0b7230 */ /* 0x000fc40000004100 */
        /* <DEDUP_REMOVED lines=9> */
[----:B------:R-:W-:-:S02]  /*15980*/  HADD2.F32 R32, -RZ, R91.H1_H1 ;  /* 0x3000005bff207230 */ /* 0x000fc40000004100 */
[-C--:B------:R-:W-:Y:S01]  /*15990*/  FMUL.FTZ R21, R28, R27.reuse ;  /* 0x0000001b1c157220 */ /* 0x080fe20000410000 */
[----:B------:R-:W-:Y:S02]  /*159a0*/  HADD2.F32 R30, -RZ, R92.H1_H1 ;  /* 0x3000005cff1e7230 */ /* 0x000fe40000004100 */
[C---:B------:R-:W-:Y:S01]  /*159b0*/  FFMA.FTZ R38, R24.reuse, R27, -R35 ;  /* 0x0000001b18267223 */ /* 0x040fe20000010823 */
[----:B------:R-:W-:Y:S02]  /*159c0*/  HADD2.F32 R25, -RZ, R13.H1_H1 ;  /* 0x3000000dff197230 */ /* 0x000fe40000004100 */
[----:B------:R-:W-:Y:S01]  /*159d0*/  FFMA.FTZ R40, R24, R29, R21 ;  /* 0x0000001d18287223 */ /* 0x000fe20000010015 */
[C---:B------:R-:W-:Y:S01]  /*159e0*/  FMUL.FTZ R34, R15.reuse, R32 ;  /* 0x000000200f227220 */ /* 0x040fe20000410000 */
[----:B------:R-:W-:Y:S02]  /*159f0*/  HADD2.F32 R28, -RZ, R37.H0_H0 ;  /* 0x20000025ff1c7230 */ /* 0x000fe40000004100 */
[----:B------:R-:W-:Y:S01]  /*15a00*/  FMUL.FTZ R15, R15, R30 ;  /* 0x0000001e0f0f7220 */ /* 0x000fe20000410000 */
[----:B------:R-:W-:-:S02]  /*15a10*/  HADD2.F32 R24, -RZ, R72.H0_H0 ;  /* 0x20000048ff187230 */ /* 0x000fc40000004100 */
[----:B------:R-:W-:Y:S01]  /*15a20*/  FFMA.FTZ R34, R5, R30, -R34 ;  /* 0x0000001e05227223 */ /* 0x000fe20000010822 */
[----:B------:R-:W-:Y:S02]  /*15a30*/  HADD2.F32 R13, -RZ, R12.H0_H0 ;  /* 0x2000000cff0d7230 */ /* 0x000fe40000004100 */
[C---:B------:R-:W-:Y:S01]  /*15a40*/  FMUL.FTZ R30, R25.reuse, R28 ;  /* 0x0000001c191e7220 */ /* 0x040fe20000410000 */
[----:B------:R-:W-:Y:S02]  /*15a50*/  HADD2.F32 R91, -RZ, R91.H0_H0 ;  /* 0x2000005bff5b7230 */ /* 0x000fe40000004100 */
[----:B------:R-:W-:Y:S01]  /*15a60*/  FMUL.FTZ R36, R25, R24 ;  /* 0x0000001819247220 */ /* 0x000fe20000410000 */
[----:B------:R-:W-:Y:S02]  /*15a70*/  HADD2.F32 R26, -RZ, R14.H0_H0 ;  /* 0x2000000eff1a7230 */ /* 0x000fe40000004100 */
[----:B------:R-:W-:Y:S01]  /*15a80*/  FFMA.FTZ R32, R5, R32, R15 ;  /* 0x0000002005207223 */ /* 0x000fe2000001000f */
[----:B------:R-:W-:-:S02]  /*15a90*/  HADD2.F32 R92, -RZ, R92.H0_H0 ;  /* 0x2000005cff5c7230 */ /* 0x000fc40000004100 */
[----:B------:R-:W-:Y:S01]  /*15aa0*/  FMUL.FTZ R5, R13, R91 ;  /* 0x0000005b0d057220 */ /* 0x000fe20000410000 */
[C---:B------:R-:W-:Y:S01]  /*15ab0*/  FFMA.FTZ R25, R9.reuse, R24, -R30 ;  /* 0x0000001809197223 */ /* 0x040fe2000001081e */
[----:B------:R-:W-:Y:S01]  /*15ac0*/  FFMA.FTZ R27, R9, R28, R36 ;  /* 0x0000001c091b7223 */ /* 0x000fe20000010024 */
[----:B------:R-:W-:Y:S01]  /*15ad0*/  FMUL.FTZ R28, R26, R90 ;  /* 0x0000005a1a1c7220 */ /* 0x000fe20000410000 */
[-C--:B------:R-:W-:Y:S01]  /*15ae0*/  FMUL.FTZ R24, R13, R92.reuse ;  /* 0x0000005c0d187220 */ /* 0x080fe20000410000 */
[----:B------:R-:W-:Y:S02]  /*15af0*/  HADD2.F32 R12, -RZ, R12.H1_H1 ;  /* 0x3000000cff0c7230 */ /* 0x000fe40000004100 */
[----:B------:R-:W-:Y:S01]  /*15b00*/  FFMA.FTZ R92, R4, R92, -R5 ;  /* 0x0000005c045c7223 */ /* 0x000fe20000010805 */
        /* <DEDUP_REMOVED lines=8> */
[----:B------:R-:W-:Y:S02]  /*15b90*/  HADD2.F32 R8, -RZ, R8.H1_H1 ;  /* 0x30000008ff087230 */ /* 0x000fe40000004100 */
[----:B------:R-:W-:Y:S01]  /*15ba0*/  FMUL.FTZ R29, R14, R13 ;  /* 0x0000000d0e1d7220 */ /* 0x000fe20000410000 */
[----:B------:R-:W-:-:S02]  /*15bb0*/  HADD2.F32 R10, -RZ, R10.H1_H1 ;  /* 0x3000000aff0a7230 */ /* 0x000fc40000004100 */
[----:B------:R-:W-:Y:S01]  /*15bc0*/  FMUL.FTZ R12, R12, R7 ;  /* 0x000000070c0c7220 */ /* 0x000fe20000410000 */
[----:B------:R-:W-:Y:S01]  /*15bd0*/  FMUL.FTZ R14, R14, R5 ;  /* 0x000000050e0e7220 */ /* 0x000fe20000410000 */
[----:B------:R-:W-:Y:S01]  /*15be0*/  FFMA.FTZ R15, R8, R7, -R11 ;  /* 0x00000007080f7223 */ /* 0x000fe2000001080b */
[----:B------:R-:W-:Y:S01]  /*15bf0*/  FFMA.FTZ R24, R4, R91, R24 ;  /* 0x0000005b04187223 */ /* 0x000fe20000010018 */
        /* <DEDUP_REMOVED lines=13> */
.L_x_2829:
[----:B------:R-:W-:Y:S05]  /*15cd0*/  BSYNC B0 ;  /* 0x0000000000007941 */ /* 0x000fea0003800000 */
.L_x_2789:
        /* <DEDUP_REMOVED lines=8> */
.L_x_2787:
[----:B-12-4-:R-:W2:Y:S02]  /*15d60*/  LDL R0, [R1+0x5c] ;  /* 0x00005c0001007983 */ /* 0x016ea40000100800 */
[----:B--2---:R-:W-:-:S13]  /*15d70*/  R2UR UR4, R0 ;  /* 0x00000000000472ca */ /* 0x004fda00000e0000 */
[----:B------:R-:W-:-:S04]  /*15d80*/  MOV R0, UR4 ;  /* 0x0000000400007c02 */ /* 0x000fc80008000f00 */
[----:B------:R-:W-:-:S13]  /*15d90*/  ISETP.NE.AND P0, PT, R0, 0x3, PT ;  /* 0x000000030000780c */ /* 0x000fda0003f05270 */
[----:B------:R-:W-:Y:S05]  /*15da0*/  @!P0 BRA `(.L_x_2864) ;  /* 0x0000000000048947 */ /* 0x000fea0003800000 */
[----:B------:R-:W-:Y:S01]  /*15db0*/  BPT.TRAP 0x1 ;  /* 0x000000040000795c */ /* 0x000fe20000300000 */
.L_x_2864:
[----:B------:R-:W-:Y:S01]  /*15dc0*/  IMAD R0, R220, 0x8, R23 ;  /* 0x00000008dc007824 */ /* 0x000fe200078e0217 */
[----:B------:R-:W-:-:S04]  /*15dd0*/  SHF.L.U32 R3, R226, 0x1f, RZ ;  /* 0x0000001fe2037819 */ /* 0x000fc800000006ff */
[----:B------:R1:W2:Y:S01]  /*15de0*/  SYNCS.PHASECHK.TRANS64.TRYWAIT P1, [R0+URZ+0x38830], R3 ;  /* 0x03883003000075a7 */ /* 0x0002a2000802017f */
[----:B------:R-:W-:Y:S05]  /*15df0*/  @!P0 BRA `(.L_x_2865) ;  /* 0x0000000000048947 */ /* 0x000fea0003800000 */
[----:B------:R-:W-:Y:S01]  /*15e00*/  BPT.TRAP 0x1 ;  /* 0x000000040000795c */ /* 0x000fe20000300000 */
.L_x_2865:
[----:B--2---:R-:W-:Y:S05]  /*15e10*/  @P1 BRA `(.L_x_2866) ;  /* 0x0000000000081947 */ /* 0x004fea0003800000 */
[----:B------:R-:W2:Y:S02]  /*15e20*/  SYNCS.PHASECHK.TRANS64.TRYWAIT P1, [R0+URZ+0x38830], R3 ;  /* 0x03883003000075a7 */ /* 0x000ea4000802017f */
[----:B--2---:R-:W-:Y:S05]  /*15e30*/  @!P1 BRA `(.L_x_2867) ;  /* 0x000001e800889947 */ /* 0x004fea0003800000 */
.L_x_2866:
[----:B------:R-:W-:Y:S05]  /*15e40*/  WARPSYNC.ALL ;  /* 0x0000000000007948 */ /* 0x000fea0003800000 */
[----:B-12---:R-:W-:Y:S01]  /*15e50*/  VIADD R3, R23, 0x24400 ;  /* 0x0002440017037836 */ /* 0x006fe20000000000 */
[----:B------:R-:W-:Y:S01]  /*15e60*/  R2UR UR20, R84 ;  /* 0x00000000541472ca */ /* 0x000fe200000e0000 */
[----:B0-----:R-:W-:Y:S01]  /*15e70*/  IMAD.MOV.U32 R5, RZ, RZ, 0x40000040 ;  /* 0x40000040ff057424 */ /* 0x001fe200078e00ff */
[----:B-----5:R-:W-:Y:S01]  /*15e80*/  WARPGROUP.ARRIVE ;  /* 0x00000000000079c5 */ /* 0x020fe20000000000 */
[----:B------:R-:W-:Y:S01]  /*15e90*/  UMOV UR25, 0x40000040 ;  /* 0x4000004000197882 */ /* 0x000fe20000000000 */
[----:B------:R-:W-:Y:S01]  /*15ea0*/  SHF.R.U32.HI R3, RZ, 0x4, R3 ;  /* 0x00000004ff037819 */ /* 0x000fe20000011603 */
[----:B------:R-:W-:Y:S01]  /*15eb0*/  IMAD.MOV.U32 R9, RZ, RZ, 0x40000040 ;  /* 0x40000040ff097424 */ /* 0x000fe200078e00ff */
[----:B------:R-:W-:Y:S01]  /*15ec0*/  R2UR UR27, R5 ;  /* 0x00000000051b72ca */ /* 0x000fe200000e0000 */
[----:B------:R-:W-:Y:S01]  /*15ed0*/  UMOV UR17, UR25 ;  /* 0x0000001900117c82 */ /* 0x000fe20008000000 */
[----:B------:R-:W-:Y:S01]  /*15ee0*/  LOP3.LUT R3, R3, 0x3fff, RZ, 0xc0, !PT ;  /* 0x00003fff03037812 */ /* 0x000fe200078ec0ff */
[----:B------:R-:W-:Y:S01]  /*15ef0*/  UMOV UR5, UR17 ;  /* 0x0000001100057c82 */ /* 0x000fe20008000000 */
[----:B------:R-:W-:Y:S01]  /*15f00*/  R2UR UR7, R9 ;  /* 0x00000000090772ca */ /* 0x000fe200000e0000 */
[----:B------:R-:W-:Y:S01]  /*15f10*/  UMOV UR9, UR17 ;  /* 0x0000001100097c82 */ /* 0x000fe20008000000 */
[----:B------:R-:W-:Y:S01]  /*15f20*/  LOP3.LUT R4, R3, 0x10000, RZ, 0xfc, !PT ;  /* 0x0001000003047812 */ /* 0x000fe200078efcff */
[----:B------:R-:W-:Y:S01]  /*15f30*/  ULOP3.LUT UR20, UR20, 0x10000, URZ, 0xfc, !UPT ;  /* 0x0001000014147892 */ /* 0x000fe2000f8efc3f */
[----:B------:R-:W-:Y:S01]  /*15f40*/  MOV R7, 0x40000040 ;  /* 0x4000004000077802 */ /* 0x000fe20000000f00 */
[----:B------:R-:W-:Y:S01]  /*15f50*/  UMOV UR13, UR17 ;  /* 0x00000011000d7c82 */ /* 0x000fe20008000000 */
[----:B------:R-:W-:Y:S01]  /*15f60*/  R2UR UR15, R9 ;  /* 0x00000000090f72ca */ /* 0x000fe200000e0000 */
[----:B------:R0:W-:Y:S01]  /*15f70*/  STL [R1+0x54], R4 ;  /* 0x0000540401007387 */ /* 0x0001e20000100800 */
[C---:B------:R-:W-:Y:S01]  /*15f80*/  R2UR UR11, R7.reuse ;  /* 0x00000000070b72ca */ /* 0x040fe200000e0000 */
[----:B---3--:R-:W-:Y:S01]  /*15f90*/  IMAD.U32 R13, RZ, RZ, UR25 ;  /* 0x00000019ff0d7e24 */ /* 0x008fe2000f8e00ff */
[----:B------:R-:W-:Y:S01]  /*15fa0*/  UMOV UR24, UR20 ;  /* 0x0000001400187c82 */ /* 0x000fe20008000000 */
[----:B------:R-:W-:Y:S01]  /*15fb0*/  R2UR UR19, R7 ;  /* 0x00000000071372ca */ /* 0x000fe200000e0000 */
[----:B------:R-:W-:Y:S01]  /*15fc0*/  UMOV UR16, UR24 ;  /* 0x0000001800107c82 */ /* 0x000fe20008000000 */
[----:B------:R-:W-:Y:S01]  /*15fd0*/  IMAD.MOV.U32 R7, RZ, RZ, 0x40000040 ;  /* 0x40000040ff077424 */ /* 0x000fe200078e00ff */
        /* <DEDUP_REMOVED lines=9> */
[C---:B------:R-:W-:Y:S01]  /*16070*/  VIADD R10, R4.reuse, 0x102 ;  /* 0x00000102040a7836 */ /* 0x040fe20000000000 */
[----:B------:R-:W-:Y:S01]  /*16080*/  IADD3 R6, R4, 0x100, RZ ;  /* 0x0000010004067810 */ /* 0x000fe20007ffe0ff */
[----:B------:R-:W-:Y:S01]  /*16090*/  IMAD.MOV.U32 R11, RZ, RZ, 0x40000040 ;  /* 0x40000040ff0b7424 */ /* 0x000fe200078e00ff */
[----:B------:R-:W-:Y:S01]  /*160a0*/  R2UR UR6, R8 ;  /* 0x00000000080672ca */ /* 0x000fe200000e0000 */
[----:B------:R-:W-:Y:S01]  /*160b0*/  VIADD R8, R4, 0x180 ;  /* 0x0000018004087836 */ /* 0x000fe20000000000 */
[----:B------:R-:W-:Y:S01]  /*160c0*/  R2UR UR10, R6 ;  /* 0x00000000060a72ca */ /* 0x000fe200000e0000 */
[----:B------:R-:W-:Y:S01]  /*160d0*/  VIADD R6, R4, 0x200 ;  /* 0x0000020004067836 */ /* 0x000fe20000000000 */
[----:B------:R0:W-:Y:S01]  /*160e0*/  STL.64 [R1+0x48], R12 ;  /* 0x0000480c01007387 */ /* 0x0001e20000100a00 */
[----:B------:R-:W-:Y:S01]  /*160f0*/  UMOV UR57, 0x40000040 ;  /* 0x4000004000397882 */ /* 0x000fe20000000000 */
[----:B------:R-:W-:Y:S01]  /*16100*/  R2UR UR14, R8 ;  /* 0x00000000080e72ca */ /* 0x000fe200000e0000 */
[----:B------:R-:W-:Y:S01]  /*16110*/  VIADD R8, R4, 0x82 ;  /* 0x0000008204087836 */ /* 0x000fe20000000000 */
[----:B------:R-:W-:Y:S01]  /*16120*/  R2UR UR18, R6 ;  /* 0x00000000061272ca */ /* 0x000fe200000e0000 */
[----:B------:R-:W-:Y:S01]  /*16130*/  HGMMA.64x16x16.F32 R56, gdesc[UR24], RZ, !UPT, gsb0 ;  /* 0x00200000183879f0 */ /* 0x000fe2000c0008ff */
[----:B------:R-:W-:Y:S01]  /*16140*/  IADD3 R6, R4, 0x2, RZ ;  /* 0x0000000204067810 */ /* 0x000fe20007ffe0ff */
[----:B------:R-:W-:Y:S01]  /*16150*/  UMOV UR25, 0x40000040 ;  /* 0x4000004000197882 */ /* 0x000fe20000000000 */
[----:B------:R-:W-:Y:S01]  /*16160*/  R2UR UR27, R7 ;  /* 0x00000000071b72ca */ /* 0x000fe200000e0000 */
[----:B------:R-:W-:Y:S01]  /*16170*/  UIADD3 UR52, UR20, 0x806, URZ ;  /* 0x0000080614347890 */ /* 0x000fe2000fffe03f */
[----:B------:R-:W-:Y:S01]  /*16180*/  R2UR UR26, R6 ;  /* 0x00000000061a72ca */ /* 0x000fe200000e0000 */
[----:B------:R-:W-:Y:S01]  /*16190*/  VIADD R6, R4, 0x182 ;  /* 0x0000018204067836 */ /* 0x000fe20000000000 */
[----:B------:R-:W-:Y:S01]  /*161a0*/  MOV R7, 0x40000040 ;  /* 0x4000004000077802 */ /* 0x000fe20000000f00 */
[----:B0-----:R-:W-:Y:S01]  /*161b0*/  IMAD.U32 R13, RZ, RZ, UR25 ;  /* 0x00000019ff0d7e24 */ /* 0x001fe2000f8e00ff */
[----:B------:R-:W-:Y:S01]  /*161c0*/  UMOV UR53, 0x40000040 ;  /* 0x4000004000357882 */ /* 0x000fe20000000000 */
[----:B------:R-:W-:Y:S01]  /*161d0*/  UIADD3 UR48, UR20, 0xc00, URZ ;  /* 0x00000c0014307890 */ /* 0x000fe2000fffe03f */
[----:B------:R-:W-:Y:S01]  /*161e0*/  IMAD.MOV.U32 R5, RZ, RZ, 0x40000040 ;  /* 0x40000040ff057424 */ /* 0x000fe200078e00ff */
        /* <DEDUP_REMOVED lines=8> */
[----:B------:R-:W-:-:S06]  /*16270*/  WARPGROUP.ARRIVE ;  /* 0x00000000000079c5 */ /* 0x000fcc0000000000 */
[----:B------:R-:W-:Y:S01]  /*16280*/  HGMMA.64x16x16.F32 R48, gdesc[UR4], RZ, !UPT, gsb0 ;  /* 0x00200000043079f0 */ /* 0x000fe2000c0008ff */
[----:B------:R-:W-:Y:S01]  /*16290*/  UIADD3 UR4, UR20, 0x2, URZ ;  /* 0x0000000214047890 */ /* 0x000fe2000fffe03f */
[----:B------:R-:W-:Y:S01]  /*162a0*/  R2UR UR6, R8 ;  /* 0x00000000080672ca */ /* 0x000fe200000e0000 */
[----:B------:R-:W-:Y:S01]  /*162b0*/  VIADD R8, R4, 0x202 ;  /* 0x0000020204087836 */ /* 0x000fe20000000000 */
[----:B------:R-:W-:Y:S01]  /*162c0*/  R2UR UR7, R9 ;  /* 0x00000000090772ca */ /* 0x000fe200000e0000 */
[----:B------:R-:W-:-:S03]  /*162d0*/  IMAD.MOV.U32 R9, RZ, RZ, 0x40000040 ;  /* 0x40000040ff097424 */ /* 0x000fc600078e00ff */
[----:B------:R-:W-:Y:S02]  /*162e0*/  UMOV UR24, UR4 ;  /* 0x0000000400187c82 */ /* 0x000fe40008000000 */
[----:B------:R-:W-:-:S05]  /*162f0*/  IMAD.U32 R12, RZ, RZ, UR24 ;  /* 0x00000018ff0c7e24 */ /* 0x000fca000f8e00ff */
[----:B------:R0:W-:Y:S01]  /*16300*/  STL.64 [R1+0x40], R12 ;  /* 0x0000400c01007387 */ /* 0x0001e20000100a00 */
[----:B------:R-:W-:Y:S02]  /*16310*/  WARPGROUP.DEPBAR.LE gsb0, 0x0 ;  /* 0x00008000000079c5 */ /* 0x000fe40000010000 */
[----:B------:R-:W-:-:S06]  /*16320*/  WARPGROUP.ARRIVE ;  /* 0x00000000000079c5 */ /* 0x000fcc0000000000 */
[----:B------:R-:W-:Y:S01]  /*16330*/  HGMMA.64x16x16.F32 R40, gdesc[UR8], RZ, !UPT, gsb0 ;  /* 0x00200000082879f0 */ /* 0x000fe2000c0008ff */
[----:B------:R-:W-:Y:S01]  /*16340*/  R2UR UR10, R10 ;  /* 0x000000000a0a72ca */ /* 0x000fe200000e0000 */
[----:B------:R-:W-:Y:S01]  /*16350*/  VIADD R10, R4, 0x104 ;  /* 0x00000104040a7836 */ /* 0x000fe20000000000 */
[----:B------:R-:W-:Y:S01]  /*16360*/  R2UR UR11, R11 ;  /* 0x000000000b0b72ca */ /* 0x000fe200000e0000 */
[----:B------:R-:W-:Y:S01]  /*16370*/  IMAD.MOV.U32 R11, RZ, RZ, 0x40000040 ;  /* 0x40000040ff0b7424 */ /* 0x000fe200078e00ff */
[----:B------:R-:W-:Y:S02]  /*16380*/  WARPGROUP.DEPBAR.LE gsb0, 0x0 ;  /* 0x00008000000079c5 */ /* 0x000fe40000010000 */
[----:B------:R-:W-:-:S06]  /*16390*/  WARPGROUP.ARRIVE ;  /* 0x00000000000079c5 */ /* 0x000fcc0000000000 */
[----:B------:R-:W-:Y:S01]  /*163a0*/  HGMMA.64x16x16.F32 R32, gdesc[UR12], RZ, !UPT, gsb0 ;  /* 0x002000000c2079f0 */ /* 0x000fe2000c0008ff */
[----:B------:R-:W-:Y:S02]  /*163b0*/  R2UR UR14, R6 ;  /* 0x00000000060e72ca */ /* 0x000fe400000e0000 */
[----:B------:R-:W-:Y:S01]  /*163c0*/  R2UR UR15, R7 ;  /* 0x00000000070f72ca */ /* 0x000fe200000e0000 */
[----:B------:R-:W-:Y:S01]  /*163d0*/  IMAD.MOV.U32 R7, RZ, RZ, 0x40000040 ;  /* 0x40000040ff077424 */ /* 0x000fe200078e00ff */
[----:B------:R-:W-:Y:S01]  /*163e0*/  IADD3 R6, R4, 0x4, RZ ;  /* 0x0000000404067810 */ /* 0x000fe20007ffe0ff */
        /* <DEDUP_REMOVED lines=13> */
[----:B------:R-:W-:-:S02]  /*164c0*/  R2UR UR19, R9 ;  /* 0x00000000091372ca */ /* 0x000fc400000e0000 */
[----:B------:R-:W-:Y:S01]  /*164d0*/  MOV R9, 0x40000040 ;  /* 0x4000004000097802 */ /* 0x000fe20000000f00 */
[----:B------:R-:W-:Y:S02]  /*164e0*/  WARPGROUP.DEPBAR.LE gsb0, 0x0 ;  /* 0x00008000000079c5 */ /* 0x000fe40000010000 */
[----:B------:R-:W-:-:S06]  /*164f0*/  WARPGROUP.ARRIVE ;  /* 0x00000000000079c5 */ /* 0x000fcc0000000000 */
[----:B------:R-:W-:Y:S01]  /*16500*/  HGMMA.64x16x16.F32 R56, gdesc[UR24], R56, gsb0 ;  /* 0x00200000183879f0 */ /* 0x000fe20008000838 */
[----:B------:R-:W-:Y:S01]  /*16510*/  R2UR UR26, R6 ;  /* 0x00000000061a72ca */ /* 0x000fe200000e0000 */
[----:B------:R-:W-:Y:S01]  /*16520*/  UMOV UR25, 0x40000040 ;  /* 0x4000004000197882 */ /* 0x000fe20000000000 */
[----:B------:R-:W-:Y:S01]  /*16530*/  R2UR UR27, R7 ;  /* 0x00000000071b72ca */ /* 0x000fe200000e0000 */
[----:B------:R-:W-:Y:S01]  /*16540*/  VIADD R6, R4, 0x184 ;  /* 0x0000018404067836 */ /* 0x000fe20000000000 */
[----:B------:R-:W-:Y:S01]  /*16550*/  MOV R7, 0x40000040 ;  /* 0x4000004000077802 */ /* 0x000fe20000000f00 */
[----:B0-----:R-:W-:Y:S01]  /*16560*/  IMAD.U32 R13, RZ, RZ, UR25 ;  /* 0x00000019ff0d7e24 */ /* 0x001fe2000f8e00ff */
[----:B------:R-:W-:Y:S02]  /*16570*/  WARPGROUP.DEPBAR.LE gsb0, 0x0 ;  /* 0x00008000000079c5 */ /* 0x000fe40000010000 */
[----:B------:R-:W-:-:S06]  /*16580*/  WARPGROUP.ARRIVE ;  /* 0x00000000000079c5 */ /* 0x000fcc0000000000 */
[----:B------:R-:W-:Y:S01]  /*16590*/  HGMMA.64x16x16.F32 R48, gdesc[UR4], R48, gsb0 ;  /* 0x00200000043079f0 */ /* 0x000fe20008000830 */
        /* <DEDUP_REMOVED lines=13> */
[----:B------:R-:W-:Y:S01]  /*16670*/  R2UR UR11, R11 ;  /* 0x000000000b0b72ca */ /* 0x000fe200000e0000 */
[----:B------:R-:W-:Y:S01]  /*16680*/  IMAD.MOV.U32 R11, RZ, RZ, 0x40000040 ;  /* 0x40000040ff0b7424 */ /* 0x000fe200078e00ff */
[----:B------:R-:W-:Y:S02]  /*16690*/  WARPGROUP.DEPBAR.LE gsb0, 0x0 ;  /* 0x00008000000079c5 */ /* 0x000fe40000010000 */
[----:B------:R-:W-:-:S06]  /*166a0*/  WARPGROUP.ARRIVE ;  /* 0x00000000000079c5 */ /* 0x000fcc0000000000 */
[----:B------:R-:W-:Y:S01]  /*166b0*/  HGMMA.64x16x16.F32 R32, gdesc[UR12], R32, gsb0 ;  /* 0x002000000c2079f0 */ /* 0x000fe20008000820 */
[----:B------:R-:W-:Y:S02]  /*166c0*/  R2UR UR14, R6 ;  /* 0x00000000060e72ca */ /* 0x000fe400000e0000 */
[----:B------:R-:W-:Y:S01]  /*166d0*/  R2UR UR15, R7 ;  /* 0x00000000070f72ca */ /* 0x000fe200000e0000 */
[----:B------:R-:W-:Y:S01]  /*166e0*/  IMAD.MOV.U32 R7, RZ, RZ, 0x40000040 ;  /* 0x40000040ff077424 */ /* 0x000fe200078e00ff */
[----:B------:R-:W-:Y:S01]  /*166f0*/  IADD3 R6, R4, 0x6, RZ ;  /* 0x0000000604067810 */ /* 0x000fe20007ffe0ff */
        /* <DEDUP_REMOVED lines=328> */
[----:B------:R0:W-:Y:S01]  /*17b80*/  STL.64 [R1], R12 ;  /* 0x0000000c01007387 */ /* 0x0001e20000100a00 */
[----:B------:R-:W-:Y:S02]  /*17b90*/  WARPGROUP.DEPBAR.LE gsb0, 0x0 ;  /* 0x00008000000079c5 */ /* 0x000fe40000010000 */
[----:B------:R-:W-:-:S06]  /*17ba0*/  WARPGROUP.ARRIVE ;  /* 0x00000000000079c5 */ /* 0x000fcc0000000000 */
[----:B------:R-:W-:Y:S01]  /*17bb0*/  HGMMA.64x16x16.F32 R40, gdesc[UR8], R40, gsb0 ;  /* 0x00200000082879f0 */ /* 0x000fe20008000828 */
[----:B------:R-:W-:Y:S02]  /*17bc0*/  R2UR UR10, R6 ;  /* 0x00000000060a72ca */ /* 0x000fe400000e0000 */
[----:B------:R-:W-:Y:S01]  /*17bd0*/  R2UR UR11, R7 ;  /* 0x00000000070b72ca */ /* 0x000fe200000e0000 */
[----:B------:R-:W-:Y:S01]  /*17be0*/  IMAD.MOV.U32 R7, RZ, RZ, 0x40000040 ;  /* 0x40000040ff077424 */ /* 0x000fe200078e00ff */
[----:B------:R-:W-:-:S04]  /*17bf0*/  IADD3 R6, R4, 0x504, RZ ;  /* 0x0000050404067810 */ /* 0x000fc80007ffe0ff */
[----:B------:R-:W-:Y:S01]  /*17c00*/  R2UR UR58, R6 ;  /* 0x00000000063a72ca */ /* 0x000fe200000e0000 */
[----:B------:R-:W-:Y:S01]  /*17c10*/  VIADD R6, R4, 0x684 ;  /* 0x0000068404067836 */ /* 0x000fe20000000000 */
[----:B------:R-:W-:Y:S02]  /*17c20*/  R2UR UR59, R7 ;  /* 0x00000000073b72ca */ /* 0x000fe400000e0000 */
        /* <DEDUP_REMOVED lines=21> */
[----:B------:R-:W-:Y:S02]  /*17d80*/  R2UR UR15, R9 ;  /* 0x00000000090f72ca */ /* 0x000fe400000e0000 */
[----:B------:R-:W-:Y:S01]  /*17d90*/  MOV R9, 0x40000040 ;  /* 0x4000004000097802 */ /* 0x000fe20000000f00 */
        /* <DEDUP_REMOVED lines=213> */
[C---:B------:R-:W-:Y:S02]  /*18af0*/  VIADD R8, R4.reuse, 0x806 ;  /* 0x0000080604087836 */ /* 0x040fe40000000000 */
[----:B------:R-:W-:Y:S02]  /*18b00*/  IMAD.MOV.U32 R9, RZ, RZ, 0x40000040 ;  /* 0x40000040ff097424 */ /* 0x000fe400078e00ff */
[----:B------:R-:W-:Y:S01]  /*18b10*/  VIADD R4, R4, 0x986 ;  /* 0x0000098604047836 */ /* 0x000fe20000000000 */
        /* <DEDUP_REMOVED lines=49> */
.L_x_2868:
[----:B------:R-:W2:Y:S01]  /*18e30*/  LDL R9, [R1+0x84] ;  /* 0x0000840001097983 */ /* 0x000ea20000100800 */
[----:B------:R-:W-:Y:S01]  /*18e40*/  ULDC UR4, c[0x0][0x9d8] ;  /* 0x0002760000047ab9 */ /* 0x000fe20000000800 */
[----:B------:R-:W0:Y:S02]  /*18e50*/  LDC R6, c[0x0][0x448] ;  /* 0x00011200ff067b82 */ /* 0x000e240000000800 */
[----:B------:R-:W2:Y:S01]  /*18e60*/  LDL R65, [R1+0x74] ;  /* 0x0000740001417983 */ /* 0x000ea20000100800 */
[----:B------:R-:W-:Y:S01]  /*18e70*/  FMUL.FTZ R4, R57, UR4 ;  /* 0x0000000439047c20 */ /* 0x000fe20008410000 */
[----:B------:R-:W-:Y:S01]  /*18e80*/  FMUL.FTZ R8, R59, UR4 ;  /* 0x000000043b087c20 */ /* 0x000fe20008410000 */
[----:B------:R-:W-:Y:S01]  /*18e90*/  FMUL.FTZ R72, R58, UR4 ;  /* 0x000000043a487c20 */ /* 0x000fe20008410000 */
[----:B------:R-:W3:Y:S01]  /*18ea0*/  LDL R57, [R1+0x78] ;  /* 0x0000780001397983 */ /* 0x000ee20000100800 */
[----:B------:R-:W-:Y:S01]  /*18eb0*/  FMUL.FTZ R5, R60, UR4 ;  /* 0x000000043c057c20 */ /* 0x000fe20008410000 */
[----:B------:R-:W-:-:S02]  /*18ec0*/  FMUL.FTZ R60, R62, UR4 ;  /* 0x000000043e3c7c20 */ /* 0x000fc40008410000 */
[----:B------:R-:W4:Y:S01]  /*18ed0*/  LDL R14, [R1+0x80] ;  /* 0x00008000010e7983 */ /* 0x000f220000100800 */
[----:B------:R-:W1:Y:S01]  /*18ee0*/  MUFU.TANH R72, R72 ;  /* 0x0000004800487308 */ /* 0x000e620000002400 */
[----:B------:R-:W-:Y:S01]  /*18ef0*/  FMUL.FTZ R50, R50, UR4 ;  /* 0x0000000432327c20 */ /* 0x000fe20008410000 */
[----:B------:R-:W-:Y:S01]  /*18f00*/  FMUL.FTZ R51, R51, UR4 ;  /* 0x0000000433337c20 */ /* 0x000fe20008410000 */
[----:B------:R-:W5:Y:S01]  /*18f10*/  LDL R59, [R1+0x6c] ;  /* 0x00006c00013b7983 */ /* 0x000f620000100800 */
        /* <DEDUP_REMOVED lines=9> */
[----:B0-----:R-:W-:Y:S01]  /*18fb0*/  ISETP.NE.AND P4, PT, R6, 0x1, PT ;  /* 0x000000010600780c */ /* 0x001fe20003f85270 */
        /* <DEDUP_REMOVED lines=11> */
[----:B------:R-:W-:Y:S01]  /*19070*/  VIADD R0, R0, 0x38840 ;  /* 0x0003884000007836 */ /* 0x000fe20000000000 */
[----:B------:R-:W1:Y:S01]  /*19080*/  @P4 LDC R6, c[0x0][0x44c] ;  /* 0x00011300ff064b82 */ /* 0x000e620000000800 */
[----:B------:R-:W-:Y:S01]  /*19090*/  LOP3.LUT R18, R18, 0xfffffffd, RZ, 0xc0, !PT ;  /* 0xfffffffd12127812 */ /* 0x000fe200078ec0ff */
[----:B------:R-:W-:Y:S01]  /*190a0*/  ULDC UR38, c[0x0][0x9d8] ;  /* 0x0002760000267ab9 */ /* 0x000fe20000000800 */
[----:B------:R-:W-:Y:S01]  /*190b0*/  ULDC UR39, c[0x0][0x9d8] ;  /* 0x0002760000277ab9 */ /* 0x000fe20000000800 */
[----:B------:R-:W-:Y:S01]  /*190c0*/  ULDC UR42, c[0x0][0x988] ;  /* 0x00026200002a7ab9 */ /* 0x000fe20000000800 */
[----:B------:R-:W-:Y:S01]  /*190d0*/  ULDC UR43, c[0x0][0x988] ;  /* 0x00026200002b7ab9 */ /* 0x000fe20000000800 */
[----:B------:R-:W-:Y:S02]  /*190e0*/  MUFU.TANH R51, R51 ;  /* 0x0000003300337308 */ /* 0x000fe40000002400 */
[----:B------:R-:W0:Y:S06]  /*190f0*/  @P4 LDC R15, c[0x0][0x450] ;  /* 0x00011400ff0f4b82 */ /* 0x000e2c0000000800 */
[----:B------:R-:W5:Y:S08]  /*19100*/  MUFU.TANH R58, R58 ;  /* 0x0000003a003a7308 */ /* 0x000f700000002400 */
[----:B------:R-:W5:Y:S08]  /*19110*/  MUFU.TANH R54, R54 ;  /* 0x0000003600367308 */ /* 0x000f700000002400 */
[----:B------:R-:W5:Y:S08]  /*19120*/  MUFU.TANH R48, R55 ;  /* 0x0000003700307308 */ /* 0x000f700000002400 */
[----:B------:R-:W5:Y:S08]  /*19130*/  MUFU.TANH R42, R42 ;  /* 0x0000002a002a7308 */ /* 0x000f700000002400 */
[----:B------:R-:W5:Y:S08]  /*19140*/  MUFU.TANH R43, R43 ;  /* 0x0000002b002b7308 */ /* 0x000f700000002400 */
[----:B------:R-:W-:Y:S08]  /*19150*/  MUFU.TANH R10, R10 ;  /* 0x0000000a000a7308 */ /* 0x000ff00000002400 */
[----:B------:R-:W-:Y:S08]  /*19160*/  MUFU.TANH R20, R34 ;  /* 0x0000002200147308 */ /* 0x000ff00000002400 */
[----:B------:R-:W-:Y:S08]  /*19170*/  MUFU.TANH R39, R39 ;  /* 0x0000002700277308 */ /* 0x000ff00000002400 */
[----:B------:R-:W-:Y:S08]  /*19180*/  MUFU.TANH R34, R26 ;  /* 0x0000001a00227308 */ /* 0x000ff00000002400 */
[----:B------:R-:W-:Y:S08]  /*19190*/  MUFU.TANH R31, R31 ;  /* 0x0000001f001f7308 */ /* 0x000ff00000002400 */
[----:B------:R-:W-:Y:S08]  /*191a0*/  MUFU.TANH R3, R3 ;  /* 0x0000000300037308 */ /* 0x000ff00000002400 */
[----:B------:R-:W-:Y:S01]  /*191b0*/  MUFU.TANH R4, R4 ;  /* 0x0000000400047308 */ /* 0x000fe20000002400 */
[----:B------:R-:W-:Y:S01]  /*191c0*/  FMUL.FTZ R13, R49, UR4 ;  /* 0x00000004310d7c20 */ /* 0x000fe20008410000 */
[----:B------:R-:W-:-:S06]  /*191d0*/  FMUL.FTZ R74, R33, UR4 ;  /* 0x00000004214a7c20 */ /* 0x000fcc0008410000 */
[----:B------:R-:W-:Y:S08]  /*191e0*/  MUFU.TANH R5, R5 ;  /* 0x0000000500057308 */ /* 0x000ff00000002400 */
[----:B------:R-:W-:Y:S01]  /*191f0*/  MUFU.TANH R7, R7 ;  /* 0x0000000700077308 */ /* 0x000fe20000002400 */
[----:B--2---:R-:W-:-:S07]  /*19200*/  IADD3 R9, R9, R65, RZ ;  /* 0x0000004109097210 */ /* 0x004fce0007ffe0ff */
[----:B------:R-:W-:Y:S01]  /*19210*/  MUFU.TANH R11, R11 ;  /* 0x0000000b000b7308 */ /* 0x000fe20000002400 */
[----:B------:R-:W-:Y:S01]  /*19220*/  FMUL.FTZ R84, R28, UR4 ;  /* 0x000000041c547c20 */ /* 0x000fe20008410000 */
[----:B------:R-:W-:Y:S01]  /*19230*/  FMUL.FTZ R66, R41, UR4 ;  /* 0x0000000429427c20 */ /* 0x000fe20008410000 */
[----:B------:R-:W-:Y:S01]  /*19240*/  FMUL.FTZ R76, R36, UR4 ;  /* 0x00000004244c7c20 */ /* 0x000fe20008410000 */
[----:B-1----:R-:W-:-:S04]  /*19250*/  @P4 IMAD.HI.U32 R6, R9, R6, RZ ;  /* 0x0000000609064227 */ /* 0x002fc800078e00ff */
[----:B------:R-:W-:Y:S01]  /*19260*/  FMUL.FTZ R68, R44, UR4 ;  /* 0x000000042c447c20 */ /* 0x000fe20008410000 */
[----:B------:R-:W-:Y:S01]  /*19270*/  FMUL.FTZ R70, R45, UR4 ;  /* 0x000000042d467c20 */ /* 0x000fe20008410000 */
[----:B------:R-:W-:Y:S01]  /*19280*/  FMUL.FTZ R78, R37, UR4 ;  /* 0x00000004254e7c20 */ /* 0x000fe20008410000 */
[----:B------:R-:W-:Y:S01]  /*19290*/  FMUL.FTZ R80, R25, UR4 ;  /* 0x0000000419507c20 */ /* 0x000fe20008410000 */
[----:B0-----:R-:W-:Y:S01]  /*192a0*/  @P4 SHF.R.U32.HI R9, RZ, R15, R6 ;  /* 0x0000000fff094219 */ /* 0x001fe20000011606 */
[----:B------:R-:W-:Y:S01]  /*192b0*/  FMUL.FTZ R29, R29, UR4 ;  /* 0x000000041d1d7c20 */ /* 0x000fe20008410000 */
[----:B------:R-:W2:Y:S04]  /*192c0*/  LDL R49, [R1+0x50] ;  /* 0x0000500001317983 */ /* 0x000ea80000100800 */
[----:B------:R-:W0:Y:S01]  /*192d0*/  SHFL.IDX PT, R12, R9, 0x1, 0x1c1f ;  /* 0x003c1f00090c7f89 */ /* 0x000e2200000e0000 */
[----:B------:R-:W-:-:S02]  /*192e0*/  IMAD R6, R2, -0x50, RZ ;  /* 0xffffffb002067824 */ /* 0x000fc400078e02ff */
[----:B---3--:R-:W-:-:S03]  /*192f0*/  IMAD R15, R2, -0x50, R57 ;  /* 0xffffffb0020f7824 */ /* 0x008fc600078e0239 */
[C---:B----4-:R-:W-:Y:S02]  /*19300*/  IADD3 R6, -R14.reuse, 0x51, R6 ;  /* 0x000000510e067810 */ /* 0x050fe40007ffe106 */
[----:B------:R-:W-:Y:S02]  /*19310*/  IADD3 R15, -R14, 0x50, R15 ;  /* 0x000000500e0f7810 */ /* 0x000fe40007ffe10f */
[----:B-----5:R-:W-:-:S04]  /*19320*/  IADD3 R64, -R59, R6, R57 ;  /* 0x000000063b407210 */ /* 0x020fc80007ffe139 */
[----:B0-----:R-:W-:-:S04]  /*19330*/  VIADDMNMX R6, R12, R64, R15, PT ;  /* 0x000000400c067246 */ /* 0x001fc8000380010f */
[C---:B------:R-:W-:Y:S02]  /*19340*/  ISETP.GT.AND P1, PT, R6.reuse, RZ, PT ;  /* 0x000000ff0600720c */ /* 0x040fe40003f24270 */
[C---:B------:R-:W-:Y:S02]  /*19350*/  ISETP.GT.AND P2, PT, R6.reuse, 0x1, PT ;  /* 0x000000010600780c */ /* 0x040fe40003f44270 */
[----:B------:R-:W-:Y:S02]  /*19360*/  ISETP.GT.AND P3, PT, R6, 0x8, PT ;  /* 0x000000080600780c */ /* 0x000fe40003f64270 */
[----:B------:R-:W-:Y:S02]  /*19370*/  FSEL R72, R72, -INF , P1 ;  /* 0xff80000048487808 */ /* 0x000fe40000800000 */
[----:B------:R-:W-:Y:S02]  /*19380*/  FSEL R62, R8, -INF , P2 ;  /* 0xff800000083e7808 */ /* 0x000fe40001000000 */
[----:B------:R-:W-:-:S02]  /*19390*/  ISETP.GT.AND P1, PT, R6, 0x9, PT ;  /* 0x000000090600780c */ /* 0x000fc40003f24270 */
[----:B------:R-:W-:Y:S02]  /*193a0*/  FSEL R60, R60, -INF , P3 ;  /* 0xff8000003c3c7808 */ /* 0x000fe40001800000 */
[----:B------:R-:W-:Y:S02]  /*193b0*/  FMNMX.FTZ R21, R72, R62, !PT ;  /* 0x0000003e48157209 */ /* 0x000fe40007810000 */
[----:B------:R-:W-:Y:S02]  /*193c0*/  ISETP.GT.AND P2, PT, R6, 0x10, PT ;  /* 0x000000100600780c */ /* 0x000fe40003f44270 */
[----:B------:R-:W-:Y:S02]  /*193d0*/  FSEL R58, R58, -INF , P1 ;  /* 0xff8000003a3a7808 */ /* 0x000fe40000800000 */
[----:B------:R-:W-:Y:S02]  /*193e0*/  FMNMX.FTZ R21, R60, R21, !PT ;  /* 0x000000153c157209 */ /* 0x000fe40007810000 */
        /* <DEDUP_REMOVED lines=8> */
[----:B------:R-:W-:Y:S01]  /*19470*/  FMNMX.FTZ R21, R50, R21, !PT ;  /* 0x0000001532157209 */ /* 0x000fe20007810000 */
[----:B------:R-:W0:Y:S01]  /*19480*/  MUFU.TANH R14, R47 ;  /* 0x0000002f000e7308 */ /* 0x000e220000002400 */
[----:B------:R-:W-:Y:S02]  /*19490*/  ISETP.GT.AND P2, PT, R6, 0x20, PT ;  /* 0x000000200600780c */ /* 0x000fe40003f44270 */
[----:B------:R-:W-:Y:S02]  /*194a0*/  FSEL R48, R48, -INF , P1 ;  /* 0xff80000030307808 */ /* 0x000fe40000800000 */
[----:B------:R-:W-:Y:S02]  /*194b0*/  FMNMX.FTZ R21, R54, R21, !PT ;  /* 0x0000001536157209 */ /* 0x000fe40007810000 */
[----:B------:R-:W-:-:S02]  /*194c0*/  ISETP.GT.AND P1, PT, R6, 0x21, PT ;  /* 0x000000210600780c */ /* 0x000fc40003f24270 */
[----:B------:R-:W-:Y:S02]  /*194d0*/  FSEL R46, R42, -INF , P2 ;  /* 0xff8000002a2e7808 */ /* 0x000fe40001000000 */
[----:B------:R-:W-:Y:S01]  /*194e0*/  FMNMX.FTZ R21, R48, R21, !PT ;  /* 0x0000001530157209 */ /* 0x000fe20007810000 */
[----:B------:R-:W1:Y:S01]  /*194f0*/  MUFU.TANH R8, R35 ;  /* 0x0000002300087308 */ /* 0x000e620000002400 */
[----:B------:R-:W-:Y:S02]  /*19500*/  ISETP.GT.AND P2, PT, R6, 0x28, PT ;  /* 0x000000280600780c */ /* 0x000fe40003f44270 */
[----:B------:R-:W-:Y:S02]  /*19510*/  FSEL R42, R43, -INF , P1 ;  /* 0xff8000002b2a7808 */ /* 0x000fe40000800000 */
[----:B------:R-:W-:Y:S02]  /*19520*/  FMNMX.FTZ R21, R46, R21, !PT ;  /* 0x000000152e157209 */ /* 0x000fe40007810000 */
[----:B------:R-:W-:Y:S01]  /*19530*/  ISETP.GT.AND P1, PT, R6, 0x29, PT ;  /* 0x000000290600780c */ /* 0x000fe20003f24270 */
[----:B------:R3:W4:Y:S01]  /*19540*/  MUFU.TANH R12, R38 ;  /* 0x00000026000c7308 */ /* 0x0007220000002400 */
[----:B------:R-:W-:-:S02]  /*19550*/  FMNMX.FTZ R21, R42, R21, !PT ;  /* 0x000000152a157209 */ /* 0x000fc40007810000 */
[----:B0-----:R-:W-:Y:S02]  /*19560*/  FSEL R14, R14, -INF , P1 ;  /* 0xff8000000e0e7808 */ /* 0x001fe40000800000 */
[----:B---3--:R-:W-:Y:S02]  /*19570*/  FSEL R38, R10, -INF , P2 ;  /* 0xff8000000a267808 */ /* 0x008fe40001000000 */
[----:B------:R-:W-:Y:S02]  /*19580*/  ISETP.GT.AND P2, PT, R6, 0x30, PT ;  /* 0x000000300600780c */ /* 0x000fe40003f44270 */
[----:B------:R-:W-:Y:S02]  /*19590*/  FMNMX.FTZ R21, R38, R21, !PT ;  /* 0x0000001526157209 */ /* 0x000fe40007810000 */
[----:B------:R-:W-:Y:S02]  /*195a0*/  ISETP.GT.AND P1, PT, R6, 0x31, PT ;  /* 0x000000310600780c */ /* 0x000fe40003f24270 */
[----:B------:R-:W-:-:S02]  /*195b0*/  FSEL R20, R20, -INF , P2 ;  /* 0xff80000014147808 */ /* 0x000fc40001000000 */
[----:B------:R-:W-:Y:S01]  /*195c0*/  FMNMX.FTZ R21, R14, R21, !PT ;  /* 0x000000150e157209 */ /* 0x000fe20007810000 */
[----:B------:R0:W3:Y:S01]  /*195d0*/  MUFU.TANH R35, R27 ;  /* 0x0000001b00237308 */ /* 0x0000e20000002400 */
[----:B------:R-:W-:Y:S01]  /*195e0*/  FMUL.FTZ R10, R30, UR4 ;  /* 0x000000041e0a7c20 */ /* 0x000fe20008410000 */
[----:B------:R-:W-:Y:S02]  /*195f0*/  ISETP.GT.AND P2, PT, R6, 0x38, PT ;  /* 0x000000380600780c */ /* 0x000fe40003f44270 */
[----:B-1----:R-:W-:Y:S02]  /*19600*/  FSEL R8, R8, -INF , P1 ;  /* 0xff80000008087808 */ /* 0x002fe40000800000 */
[----:B------:R-:W-:Y:S02]  /*19610*/  FMNMX.FTZ R21, R20, R21, !PT ;  /* 0x0000001514157209 */ /* 0x000fe40007810000 */
[----:B------:R3:W1:Y:S01]  /*19620*/  MUFU.TANH R43, R10 ;  /* 0x0000000a002b7308 */ /* 0x0006620000002400 */
[----:B------:R-:W-:-:S02]  /*19630*/  ISETP.GT.AND P1, PT, R6, 0x39, PT ;  /* 0x000000390600780c */ /* 0x000fc40003f24270 */
[----:B----4-:R-:W-:Y:S02]  /*19640*/  FSEL R26, R12, -INF , P2 ;  /* 0xff8000000c1a7808 */ /* 0x010fe40001000000 */
[----:B------:R-:W-:Y:S02]  /*19650*/  FMNMX.FTZ R21, R8, R21, !PT ;  /* 0x0000001508157209 */ /* 0x000fe40007810000 */
[----:B------:R-:W-:Y:S02]  /*19660*/  ISETP.GT.AND P2, PT, R6, 0x40, PT ;  /* 0x000000400600780c */ /* 0x000fe40003f44270 */
[----:B------:R-:W-:Y:S02]  /*19670*/  FSEL R30, R39, -INF , P1 ;  /* 0xff800000271e7808 */ /* 0x000fe40000800000 */
[----:B0-----:R-:W-:Y:S02]  /*19680*/  FMNMX.FTZ R27, R26, R21, !PT ;  /* 0x000000151a1b7209 */ /* 0x001fe40007810000 */
[----:B------:R-:W-:-:S02]  /*19690*/  ISETP.GT.AND P1, PT, R6, 0x41, PT ;  /* 0x000000410600780c */ /* 0x000fc40003f24270 */
[----:B------:R-:W-:Y:S02]  /*196a0*/  FSEL R34, R34, -INF , P2 ;  /* 0xff80000022227808 */ /* 0x000fe40001000000 */
[----:B------:R-:W-:Y:S02]  /*196b0*/  FMNMX.FTZ R27, R30, R27, !PT ;  /* 0x0000001b1e1b7209 */ /* 0x000fe40007810000 */
[----:B------:R-:W-:Y:S02]  /*196c0*/  ISETP.GT.AND P2, PT, R6, 0x48, PT ;  /* 0x000000480600780c */ /* 0x000fe40003f44270 */
[----:B---3--:R-:W-:Y:S02]  /*196d0*/  FSEL R10, R35, -INF , P1 ;  /* 0xff800000230a7808 */ /* 0x008fe40000800000 */
[----:B------:R-:W-:Y:S02]  /*196e0*/  FMNMX.FTZ R27, R34, R27, !PT ;  /* 0x0000001b221b7209 */ /* 0x000fe40007810000 */
[----:B------:R-:W-:-:S02]  /*196f0*/  ISETP.GT.AND P1, PT, R6, 0x49, PT ;  /* 0x000000490600780c */ /* 0x000fc40003f24270 */
[----:B-1----:R-:W-:Y:S02]  /*19700*/  FSEL R12, R43, -INF , P2 ;  /* 0xff8000002b0c7808 */ /* 0x002fe40001000000 */
[----:B------:R-:W-:Y:S02]  /*19710*/  FMNMX.FTZ R27, R10, R27, !PT ;  /* 0x0000001b0a1b7209 */ /* 0x000fe40007810000 */
[----:B------:R-:W-:Y:S02]  /*19720*/  FSEL R6, R31, -INF , P1 ;  /* 0xff8000001f067808 */ /* 0x000fe40000800000 */
[----:B------:R-:W-:-:S04]  /*19730*/  FMNMX.FTZ R31, R12, R27, !PT ;  /* 0x0000001b0c1f7209 */ /* 0x000fc80007810000 */
[----:B------:R-:W-:Y:S01]  /*19740*/  FMNMX.FTZ R35, R6, R31, !PT ;  /* 0x0000001f06237209 */ /* 0x000fe20007810000 */
[----:B------:R-:W-:-:S04]  /*19750*/  FMUL.FTZ R27, R40, UR4 ;  /* 0x00000004281b7c20 */ /* 0x000fc80008410000 */
[----:B------:R-:W0:Y:S04]  /*19760*/  SHFL.BFLY PT, R40, R35, 0x2, 0x1f ;  /* 0x0c401f0023287f89 */ /* 0x000e2800000e0000 */
[----:B------:R-:W1:Y:S01]  /*19770*/  SHFL.IDX PT, R9, R9, RZ, 0x1c1f ;  /* 0x001c1fff09097589 */ /* 0x000e6200000e0000 */
[----:B------:R-:W-:Y:S01]  /*19780*/  FMUL.FTZ R21, R52, UR4 ;  /* 0x0000000434157c20 */ /* 0x000fe20008410000 */
[----:B------:R-:W3:Y:S01]  /*19790*/  MUFU.TANH R13, R13 ;  /* 0x0000000d000d7308 */ /* 0x000ee20000002400 */
[----:B------:R-:W-:Y:S01]  /*197a0*/  FMUL.FTZ R33, R24, UR4 ;  /* 0x0000000418217c20 */ /* 0x000fe20008410000 */
[----:B------:R-:W-:Y:S01]  /*197b0*/  FMUL.FTZ R52, R53, UR4 ;  /* 0x0000000435347c20 */ /* 0x000fe20008410000 */
[----:B0-----:R-:W-:Y:S02]  /*197c0*/  FMNMX.FTZ R40, R35, R40, !PT ;  /* 0x0000002823287209 */ /* 0x001fe40007810000 */
[----:B-1----:R-:W-:-:S03]  /*197d0*/  VIADDMNMX R15, R9, R64, R15, PT ;  /* 0x00000040090f7246 */ /* 0x002fc6000380010f */
[----:B------:R-:W0:Y:S01]  /*197e0*/  SHFL.BFLY PT, R35, R40, 0x1, 0x1f ;  /* 0x0c201f0028237f89 */ /* 0x000e2200000e0000 */
[C---:B------:R-:W-:Y:S02]  /*197f0*/  ISETP.GT.AND P1, PT, R15.reuse, RZ, PT ;  /* 0x000000ff0f00720c */ /* 0x040fe40003f24270 */
[C---:B------:R-:W-:Y:S02]  /*19800*/  ISETP.GT.AND P2, PT, R15.reuse, 0x1, PT ;  /* 0x000000010f00780c */ /* 0x040fe40003f44270 */
[----:B------:R-:W-:Y:S02]  /*19810*/  ISETP.GT.AND P3, PT, R15, 0x8, PT ;  /* 0x000000080f00780c */ /* 0x000fe40003f64270 */
[----:B------:R-:W-:Y:S02]  /*19820*/  FSEL R24, R3, -INF , P1 ;  /* 0xff80000003187808 */ /* 0x000fe40000800000 */
[----:B------:R-:W-:Y:S01]  /*19830*/  FSEL R9, R4, -INF , P2 ;  /* 0xff80000004097808 */ /* 0x000fe20001000000 */
[----:B------:R-:W1:Y:S01]  /*19840*/  MUFU.TANH R21, R21 ;  /* 0x0000001500157308 */ /* 0x000e620000002400 */
[----:B------:R-:W-:-:S02]  /*19850*/  ISETP.GT.AND P1, PT, R15, 0x9, PT ;  /* 0x000000090f00780c */ /* 0x000fc40003f24270 */
[----:B------:R-:W-:Y:S02]  /*19860*/  FSEL R28, R5, -INF , P3 ;  /* 0xff800000051c7808 */ /* 0x000fe40001800000 */
[----:B------:R-:W-:Y:S01]  /*19870*/  FMNMX.FTZ R3, R24, R9, !PT ;  /* 0x0000000918037209 */ /* 0x000fe20007810000 */
[----:B------:R-:W-:Y:S01]  /*19880*/  FMUL.FTZ R31, R32, UR4 ;  /* 0x00000004201f7c20 */ /* 0x000fe20008410000 */
[----:B------:R-:W-:Y:S01]  /*19890*/  ISETP.GT.AND P2, PT, R15, 0x10, PT ;  /* 0x000000100f00780c */ /* 0x000fe20003f44270 */
[----:B------:R-:W4:Y:S01]  /*198a0*/  MUFU.TANH R52, R52 ;  /* 0x0000003400347308 */ /* 0x000f220000002400 */
[----:B------:R-:W-:Y:S01]  /*198b0*/  FSEL R32, R7, -INF , P1 ;  /* 0xff80000007207808 */ /* 0x000fe20000800000 */
[----:B------:R-:W-:Y:S01]  /*198c0*/  ULDC UR4, c[0x0][0x988] ;  /* 0x0002620000047ab9 */ /* 0x000fe20000000800 */
[----:B------:R-:W-:Y:S02]  /*198d0*/  FMNMX.FTZ R3, R28, R3, !PT ;  /* 0x000000031c037209 */ /* 0x000fe40007810000 */
[----:B------:R-:W-:-:S02]  /*198e0*/  ISETP.GT.AND P1, PT, R15, 0x11, PT ;  /* 0x000000110f00780c */ /* 0x000fc40003f24270 */
[----:B------:R-:W-:Y:S01]  /*198f0*/  FSEL R36, R11, -INF , P2 ;  /* 0xff8000000b247808 */ /* 0x000fe20001000000 */
[----:B------:R-:W5:Y:S01]  /*19900*/  MUFU.TANH R27, R27 ;  /* 0x0000001b001b7308 */ /* 0x000f620000002400 */
[----:B------:R-:W-:Y:S02]  /*19910*/  FMNMX.FTZ R3, R32, R3, !PT ;  /* 0x0000000320037209 */ /* 0x000fe40007810000 */
[----:B0-----:R-:W-:Y:S02]  /*19920*/  FMNMX.FTZ R4, R40, R35, !PT ;  /* 0x0000002328047209 */ /* 0x001fe40007810000 */
[----:B------:R-:W-:Y:S02]  /*19930*/  ISETP.GT.AND P2, PT, R15, 0x18, PT ;  /* 0x000000180f00780c */ /* 0x000fe40003f44270 */
[----:B---3--:R-:W-:Y:S01]  /*19940*/  FSEL R40, R13, -INF , P1 ;  /* 0xff8000000d287808 */ /* 0x008fe20000800000 */
[----:B------:R-:W0:Y:S01]  /*19950*/  MUFU.TANH R66, R66 ;  /* 0x0000004200427308 */ /* 0x000e220000002400 */
[----:B------:R-:W-:-:S02]  /*19960*/  FMNMX.FTZ R5, R36, R3, !PT ;  /* 0x0000000324057209 */ /* 0x000fc40007810000 */
[----:B------:R-:W-:Y:S02]  /*19970*/  ISETP.GT.AND P1, PT, R15, 0x19, PT ;  /* 0x000000190f00780c */ /* 0x000fe40003f24270 */
[----:B-1----:R-:W-:Y:S02]  /*19980*/  FSEL R44, R21, -INF , P2 ;  /* 0xff800000152c7808 */ /* 0x002fe40001000000 */
[----:B------:R-:W-:Y:S01]  /*19990*/  FMNMX.FTZ R5, R40, R5, !PT ;  /* 0x0000000528057209 */ /* 0x000fe20007810000 */
[----:B------:R-:W1:Y:S01]  /*199a0*/  MUFU.TANH R68, R68 ;  /* 0x0000004400447308 */ /* 0x000e620000002400 */
[----:B------:R-:W-:Y:S02]  /*199b0*/  ISETP.GT.AND P2, PT, R15, 0x20, PT ;  /* 0x000000200f00780c */ /* 0x000fe40003f44270 */
[----:B----4-:R-:W-:Y:S02]  /*199c0*/  FSEL R52, R52, -INF , P1 ;  /* 0xff80000034347808 */ /* 0x010fe40000800000 */
[----:B------:R-:W-:-:S03]  /*199d0*/  FMNMX.FTZ R5, R44, R5, !PT ;  /* 0x000000052c057209 */ /* 0x000fc60007810000 */
[----:B------:R-:W3:Y:S01]  /*199e0*/  MUFU.TANH R70, R70 ;  /* 0x0000004600467308 */ /* 0x000ee20000002400 */
[----:B------:R-:W-:Y:S01]  /*199f0*/  ISETP.GT.AND P1, PT, R15, 0x21, PT ;  /* 0x000000210f00780c */ /* 0x000fe20003f24270 */
[----:B------:R-:W-:Y:S01]  /*19a00*/  IMAD.U32 R3, RZ, RZ, UR4 ;  /* 0x00000004ff037e24 */ /* 0x000fe2000f8e00ff */
[----:B-----5:R-:W-:Y:S02]  /*19a10*/  FSEL R64, R27, -INF , P2 ;  /* 0xff8000001b407808 */ /* 0x020fe40001000000 */
[----:B------:R-:W-:-:S03]  /*19a20*/  FMNMX.FTZ R5, R52, R5, !PT ;  /* 0x0000000534057209 */ /* 0x000fc60007810000 */
[----:B------:R-:W4:Y:S01]  /*19a30*/  MUFU.TANH R31, R31 ;  /* 0x0000001f001f7308 */ /* 0x000f220000002400 */
[----:B------:R-:W-:Y:S01]  /*19a40*/  ISETP.GT.AND P3, PT, R15, 0x28, PT ;  /* 0x000000280f00780c */ /* 0x000fe20003f64270 */
[----:B------:R-:W-:Y:S01]  /*19a50*/  FMUL.FTZ R7, R4, R3 ;  /* 0x0000000304077220 */ /* 0x000fe20000410000 */
[----:B0-----:R-:W-:Y:S02]  /*19a60*/  FSEL R66, R66, -INF , P1 ;  /* 0xff80000042427808 */ /* 0x001fe40000800000 */
[----:B------:R-:W-:-:S03]  /*19a70*/  FMNMX.FTZ R5, R64, R5, !PT ;  /* 0x0000000540057209 */ /* 0x000fc60007810000 */
[----:B------:R-:W0:Y:S01]  /*19a80*/  MUFU.TANH R74, R74 ;  /* 0x0000004a004a7308 */ /* 0x000e220000002400 */
[----:B------:R-:W-:Y:S02]  /*19a90*/  FSETP.NEU.FTZ.AND P2, PT, R4, -INF , PT ;  /* 0xff8000000400780b */ /* 0x000fe40003f5d000 */
[----:B------:R-:W-:Y:S02]  /*19aa0*/  ISETP.GT.AND P1, PT, R15, 0x29, PT ;  /* 0x000000290f00780c */ /* 0x000fe40003f24270 */
[----:B-1----:R-:W-:Y:S02]  /*19ab0*/  FSEL R68, R68, -INF , P3 ;  /* 0xff80000044447808 */ /* 0x002fe40001800000 */
[----:B------:R-:W-:Y:S01]  /*19ac0*/  FMNMX.FTZ R5, R66, R5, !PT ;  /* 0x0000000542057209 */ /* 0x000fe20007810000 */
[----:B------:R-:W1:Y:S01]  /*19ad0*/  MUFU.TANH R76, R76 ;  /* 0x0000004c004c7308 */ /* 0x000e620000002400 */
[----:B------:R-:W-:Y:S02]  /*19ae0*/  FSEL R7, R7, RZ, P2 ;  /* 0x000000ff07077208 */ /* 0x000fe40001000000 */
[----:B------:R-:W-:-:S02]  /*19af0*/  ISETP.GT.AND P2, PT, R15, 0x30, PT ;  /* 0x000000300f00780c */ /* 0x000fc40003f44270 */
[----:B---3--:R-:W-:Y:S02]  /*19b00*/  FSEL R70, R70, -INF , P1 ;  /* 0xff80000046467808 */ /* 0x008fe40000800000 */
[----:B------:R-:W-:Y:S01]  /*19b10*/  FMNMX.FTZ R5, R68, R5, !PT ;  /* 0x0000000544057209 */ /* 0x000fe20007810000 */
[----:B------:R-:W3:Y:S01]  /*19b20*/  MUFU.TANH R78, R78 ;  /* 0x0000004e004e7308 */ /* 0x000ee20000002400 */
[----:B------:R-:W-:Y:S01]  /*19b30*/  FFMA.FTZ R209, R72, R3, -R7 ;  /* 0x0000000348d17223 */ /* 0x000fe20000010807 */
[----:B------:R-:W-:Y:S02]  /*19b40*/  ISETP.GT.AND P1, PT, R15, 0x31, PT ;  /* 0x000000310f00780c */ /* 0x000fe40003f24270 */
[----:B----4-:R-:W-:Y:S02]  /*19b50*/  FSEL R72, R31, -INF , P2 ;  /* 0xff8000001f487808 */ /* 0x010fe40001000000 */
[----:B------:R-:W-:Y:S02]  /*19b60*/  FMNMX.FTZ R5, R70, R5, !PT ;  /* 0x0000000546057209 */ /* 0x000fe40007810000 */
[----:B------:R-:W4:Y:S01]  /*19b70*/  MUFU.TANH R25, R33 ;  /* 0x0000002100197308 */ /* 0x000f220000002400 */
[----:B------:R-:W-:-:S02]  /*19b80*/  ISETP.GT.AND P2, PT, R15, 0x38, PT ;  /* 0x000000380f00780c */ /* 0x000fc40003f44270 */
[----:B0-----:R-:W-:Y:S02]  /*19b90*/  FSEL R74, R74, -INF , P1 ;  /* 0xff8000004a4a7808 */ /* 0x001fe40000800000 */
[----:B------:R-:W-:-:S03]  /*19ba0*/  FMNMX.FTZ R5, R72, R5, !PT ;  /* 0x0000000548057209 */ /* 0x000fc60007810000 */
[----:B------:R-:W0:Y:S01]  /*19bb0*/  MUFU.TANH R80, R80 ;  /* 0x0000005000507308 */ /* 0x000e220000002400 */
[----:B------:R-:W-:Y:S02]  /*19bc0*/  ISETP.GT.AND P1, PT, R15, 0x39, PT ;  /* 0x000000390f00780c */ /* 0x000fe40003f24270 */
[----:B-1----:R-:W-:Y:S02]  /*19bd0*/  FSEL R76, R76, -INF , P2 ;  /* 0xff8000004c4c7808 */ /* 0x002fe40001000000 */
[----:B------:R-:W-:-:S03]  /*19be0*/  FMNMX.FTZ R5, R74, R5, !PT ;  /* 0x000000054a057209 */ /* 0x000fc60007810000 */
[----:B------:R-:W1:Y:S01]  /*19bf0*/  MUFU.TANH R84, R84 ;  /* 0x0000005400547308 */ /* 0x000e620000002400 */
[----:B------:R-:W-:Y:S02]  /*19c00*/  ISETP.GT.AND P2, PT, R15, 0x40, PT ;  /* 0x000000400f00780c */ /* 0x000fe40003f44270 */
[----:B---3--:R-:W-:Y:S02]  /*19c10*/  FSEL R78, R78, -INF , P1 ;  /* 0xff8000004e4e7808 */ /* 0x008fe40000800000 */
[----:B------:R-:W-:-:S03]  /*19c20*/  FMNMX.FTZ R5, R76, R5, !PT ;  /* 0x000000054c057209 */ /* 0x000fc60007810000 */
[----:B------:R-:W3:Y:S01]  /*19c30*/  MUFU.TANH R29, R29 ;  /* 0x0000001d001d7308 */ /* 0x000ee20000002400 */
[----:B------:R-:W-:Y:S01]  /*19c40*/  FFMA.FTZ R211, R60, R3, -R7 ;  /* 0x000000033cd37223 */ /* 0x000fe20000010807 */
[----:B------:R-:W-:Y:S02]  /*19c50*/  ISETP.GT.AND P1, PT, R15, 0x41, PT ;  /* 0x000000410f00780c */ /* 0x000fe40003f24270 */
[----:B----4-:R-:W-:Y:S02]  /*19c60*/  FSEL R60, R25, -INF , P2 ;  /* 0xff800000193c7808 */ /* 0x010fe40001000000 */
[----:B------:R-:W-:Y:S02]  /*19c70*/  FMNMX.FTZ R5, R78, R5, !PT ;  /* 0x000000054e057209 */ /* 0x000fe40007810000 */
[----:B------:R-:W-:Y:S02]  /*19c80*/  ISETP.GT.AND P2, PT, R15, 0x48, PT ;  /* 0x000000480f00780c */ /* 0x000fe40003f44270 */
[----:B0-----:R-:W-:-:S02]  /*19c90*/  FSEL R80, R80, -INF , P1 ;  /* 0xff80000050507808 */ /* 0x001fc40000800000 */
[----:B------:R-:W-:Y:S02]  /*19ca0*/  FMNMX.FTZ R5, R60, R5, !PT ;  /* 0x000000053c057209 */ /* 0x000fe40007810000 */
[----:B------:R-:W-:Y:S02]  /*19cb0*/  ISETP.GT.AND P1, PT, R15, 0x49, PT ;  /* 0x000000490f00780c */ /* 0x000fe40003f24270 */
[----:B-1----:R-:W-:Y:S02]  /*19cc0*/  FSEL R84, R84, -INF , P2 ;  /* 0xff80000054547808 */ /* 0x002fe40001000000 */
[----:B------:R-:W-:Y:S02]  /*19cd0*/  FMNMX.FTZ R5, R80, R5, !PT ;  /* 0x0000000550057209 */ /* 0x000fe40007810000 */
[----:B---3--:R-:W-:Y:S02]  /*19ce0*/  FSEL R82, R29, -INF , P1 ;  /* 0xff8000001d527808 */ /* 0x008fe40000800000 */
[----:B------:R-:W-:Y:S01]  /*19cf0*/  FMNMX.FTZ R5, R84, R5, !PT ;  /* 0x0000000554057209 */ /* 0x000fe20007810000 */
[-CC-:B------:R-:W-:Y:S01]  /*19d00*/  FFMA.FTZ R205, R56, R3.reuse, -R7.reuse ;  /* 0x0000000338cd7223 */ /* 0x180fe20000010807 */
[----:B------:R-:W-:Y:S01]  /*19d10*/  FFMA.FTZ R197, R20, R3, -R7 ;  /* 0x0000000314c57223 */ /* 0x000fe20000010807 */
[----:B------:R-:W0:Y:S01]  /*19d20*/  @P4 LDC R29, c[0x0][0x450] ;  /* 0x00011400ff1d4b82 */ /* 0x000e220000000800 */
[----:B------:R-:W-:-:S05]  /*19d30*/  FMNMX.FTZ R5, R82, R5, !PT ;  /* 0x0000000552057209 */ /* 0x000fca0007810000 */
[----:B------:R-:W1:Y:S02]  /*19d40*/  SHFL.BFLY PT, R56, R5, 0x2, 0x1f ;  /* 0x0c401f0005387f89 */ /* 0x000e6400000e0000 */
[----:B-1----:R-:W-:-:S05]  /*19d50*/  FMNMX.FTZ R56, R5, R56, !PT ;  /* 0x0000003805387209 */ /* 0x002fca0007810000 */
[----:B------:R-:W1:Y:S02]  /*19d60*/  SHFL.BFLY PT, R5, R56, 0x1, 0x1f ;  /* 0x0c201f0038057f89 */ /* 0x000e6400000e0000 */
[----:B-1----:R-:W-:-:S04]  /*19d70*/  FMNMX.FTZ R5, R56, R5, !PT ;  /* 0x0000000538057209 */ /* 0x002fc80007810000 */
[C---:B------:R-:W-:Y:S01]  /*19d80*/  FSETP.NEU.FTZ.AND P1, PT, R5.reuse, -INF , PT ;  /* 0xff8000000500780b */ /* 0x040fe20003f3d000 */
[----:B------:R-:W-:-:S05]  /*19d90*/  FMUL.FTZ R13, R5, R3 ;  /* 0x00000003050d7220 */ /* 0x000fca0000410000 */
[----:B------:R-:W-:-:S05]  /*19da0*/  FSEL R13, R13, RZ, P1 ;  /* 0x000000ff0d0d7208 */ /* 0x000fca0000800000 */
[-C--:B------:R-:W-:Y:S02]  /*19db0*/  FFMA.FTZ R210, R28, R3.reuse, -R13 ;  /* 0x000000031cd27223 */ /* 0x080fe4000001080d */
[----:B------:R-:W3:Y:S01]  /*19dc0*/  LDL R28, [R1+0x7c] ;  /* 0x00007c00011c7983 */ /* 0x000ee20000100800 */
[-CC-:B------:R-:W-:Y:S01]  /*19dd0*/  FFMA.FTZ R20, R8, R3.reuse, -R7.reuse ;  /* 0x0000000308147223 */ /* 0x180fe20000010807 */
[-CC-:B------:R-:W-:Y:S02]  /*19de0*/  FFMA.FTZ R8, R10, R3.reuse, -R7.reuse ;  /* 0x000000030a087223 */ /* 0x180fe40000010807 */
[----:B------:R-:W1:Y:S01]  /*19df0*/  @P4 LDC R10, c[0x0][0x44c] ;  /* 0x00011300ff0a4b82 */ /* 0x000e620000000800 */
[-C--:B------:R-:W-:Y:S01]  /*19e00*/  FFMA.FTZ R62, R62, R3.reuse, -R7 ;  /* 0x000000033e3e7223 */ /* 0x080fe20000010807 */
[-CC-:B------:R-:W-:Y:S01]  /*19e10*/  FFMA.FTZ R208, R24, R3.reuse, -R13.reuse ;  /* 0x0000000318d07223 */ /* 0x180fe2000001080d */
[-C--:B------:R-:W-:Y:S01]  /*19e20*/  FFMA.FTZ R9, R9, R3.reuse, -R13 ;  /* 0x0000000309097223 */ /* 0x080fe2000001080d */
[----:B------:R-:W-:Y:S01]  /*19e30*/  MUFU.EX2 R209, R209 ;  /* 0x000000d100d17308 */ /* 0x000fe20000000800 */
[-C--:B------:R-:W-:Y:S01]  /*19e40*/  FFMA.FTZ R58, R58, R3.reuse, -R7 ;  /* 0x000000033a3a7223 */ /* 0x080fe20000010807 */
[----:B------:R-:W-:-:S06]  /*19e50*/  FFMA.FTZ R11, R32, R3, -R13 ;  /* 0x00000003200b7223 */ /* 0x000fcc000001080d */
[----:B------:R-:W4:Y:S01]  /*19e60*/  MUFU.EX2 R62, R62 ;  /* 0x0000003e003e7308 */ /* 0x000f220000000800 */
[----:B------:R-:W-:-:S07]  /*19e70*/  FFMA.FTZ R204, R36, R3, -R13 ;  /* 0x0000000324cc7223 */ /* 0x000fce000001080d */
[----:B------:R-:W-:Y:S08]  /*19e80*/  MUFU.EX2 R208, R208 ;  /* 0x000000d000d07308 */ /* 0x000ff00000000800 */
[----:B------:R-:W5:Y:S01]  /*19e90*/  MUFU.EX2 R9, R9 ;  /* 0x0000000900097308 */ /* 0x000f620000000800 */
[----:B------:R-:W-:-:S07]  /*19ea0*/  FFMA.FTZ R50, R50, R3, -R7 ;  /* 0x0000000332327223 */ /* 0x000fce0000010807 */
[----:B------:R-:W2:Y:S01]  /*19eb0*/  MUFU.EX2 R211, R211 ;  /* 0x000000d300d37308 */ /* 0x000ea20000000800 */
[----:B------:R-:W-:Y:S01]  /*19ec0*/  FFMA.FTZ R15, R40, R3, -R13 ;  /* 0x00000003280f7223 */ /* 0x000fe2000001080d */
[----:B-1----:R-:W-:-:S06]  /*19ed0*/  @P4 IMAD.HI.U32 R10, R65, R10, RZ ;  /* 0x0000000a410a4227 */ /* 0x002fcc00078e00ff */
[----:B------:R-:W1:Y:S01]  /*19ee0*/  MUFU.EX2 R210, R210 ;  /* 0x000000d200d27308 */ /* 0x000e620000000800 */
[-CC-:B------:R-:W-:Y:S01]  /*19ef0*/  FFMA.FTZ R207, R54, R3.reuse, -R7.reuse ;  /* 0x0000000336cf7223 */ /* 0x180fe20000010807 */
[----:B------:R-:W-:-:S06]  /*19f00*/  FFMA.FTZ R195, R12, R3, -R7 ;  /* 0x000000030cc37223 */ /* 0x000fcc0000010807 */
[----:B------:R-:W1:Y:S01]  /*19f10*/  MUFU.EX2 R58, R58 ;  /* 0x0000003a003a7308 */ /* 0x000e620000000800 */
[----:B------:R-:W-:Y:S01]  /*19f20*/  FFMA.FTZ R206, R44, R3, -R13 ;  /* 0x000000032cce7223 */ /* 0x000fe2000001080d */
[----:B------:R-:W-:-:S06]  /*19f30*/  IMAD.MOV.U32 R12, RZ, RZ, R65 ;  /* 0x000000ffff0c7224 */ /* 0x000fcc00078e0041 */
[----:B------:R-:W1:Y:S01]  /*19f40*/  MUFU.EX2 R11, R11 ;  /* 0x0000000b000b7308 */ /* 0x000e620000000800 */
[----:B0-----:R-:W-:Y:S01]  /*19f50*/  @P4 SHF.R.U32.HI R12, RZ, R29, R10 ;  /* 0x0000001dff0c4219 */ /* 0x001fe2000001160a */
[----:B----4-:R-:W-:-:S06]  /*19f60*/  FADD.FTZ R10, R209, R62 ;  /* 0x0000003ed10a7221 */ /* 0x010fcc0000010000 */
[----:B------:R-:W0:Y:S01]  /*19f70*/  MUFU.EX2 R205, R205 ;  /* 0x000000cd00cd7308 */ /* 0x000e220000000800 */
[----:B------:R-:W-:Y:S01]  /*19f80*/  FFMA.FTZ R48, R48, R3, -R7 ;  /* 0x0000000330307223 */ /* 0x000fe20000010807 */
[----:B-----5:R-:W-:-:S06]  /*19f90*/  FADD.FTZ R31, R208, R9 ;  /* 0x00000009d01f7221 */ /* 0x020fcc0000010000 */
[----:B------:R-:W4:Y:S01]  /*19fa0*/  MUFU.EX2 R204, R204 ;  /* 0x000000cc00cc7308 */ /* 0x000f220000000800 */
[----:B------:R-:W-:Y:S01]  /*19fb0*/  FFMA.FTZ R21, R52, R3, -R13 ;  /* 0x0000000334157223 */ /* 0x000fe2000001080d */
[----:B--2---:R-:W-:-:S06]  /*19fc0*/  FADD.FTZ R33, R211, R10 ;  /* 0x0000000ad3217221 */ /* 0x004fcc0000010000 */
[----:B------:R-:W2:Y:S01]  /*19fd0*/  MUFU.EX2 R50, R50 ;  /* 0x0000003200327308 */ /* 0x000ea20000000800 */
[----:B------:R-:W-:Y:S01]  /*19fe0*/  FFMA.FTZ R201, R46, R3, -R7 ;  /* 0x000000032ec97223 */ /* 0x000fe20000010807 */
[----:B-1----:R-:W-:-:S06]  /*19ff0*/  FADD.FTZ R10, R210, R31 ;  /* 0x0000001fd20a7221 */ /* 0x002fcc0000010000 */
[----:B------:R-:W1:Y:S01]  /*1a000*/  MUFU.EX2 R15, R15 ;  /* 0x0000000f000f7308 */ /* 0x000e620000000800 */
[----:B------:R-:W-:Y:S01]  /*1a010*/  FFMA.FTZ R200, R64, R3, -R13 ;  /* 0x0000000340c87223 */ /* 0x000fe2000001080d */
[----:B------:R-:W-:Y:S01]  /*1a020*/  IADD3 R24, R12, R57, -R59 ;  /* 0x000000390c187210 */ /* 0x000fe20007ffe83b */
[----:B------:R-:W-:-:S05]  /*1a030*/  FADD.FTZ R12, R58, R33 ;  /* 0x000000213a0c7221 */ /* 0x000fca0000010000 */
[----:B------:R-:W5:Y:S01]  /*1a040*/  MUFU.EX2 R207, R207 ;  /* 0x000000cf00cf7308 */ /* 0x000f620000000800 */
[----:B------:R-:W-:Y:S01]  /*1a050*/  FFMA.FTZ R42, R42, R3, -R7 ;  /* 0x000000032a2a7223 */ /* 0x000fe20000010807 */
[----:B------:R-:W-:-:S06]  /*1a060*/  FADD.FTZ R31, R11, R10 ;  /* 0x0000000a0b1f7221 */ /* 0x000fcc0000010000 */
[----:B------:R-:W5:Y:S01]  /*1a070*/  MUFU.EX2 R206, R206 ;  /* 0x000000ce00ce7308 */ /* 0x000f620000000800 */
[----:B------:R-:W-:Y:S01]  /*1a080*/  FFMA.FTZ R25, R66, R3, -R13 ;  /* 0x0000000342197223 */ /* 0x000fe2000001080d */
[----:B0-----:R-:W-:-:S06]  /*1a090*/  FADD.FTZ R33, R205, R12 ;  /* 0x0000000ccd217221 */ /* 0x001fcc0000010000 */
[----:B------:R-:W0:Y:S01]  /*1a0a0*/  MUFU.EX2 R48, R48 ;  /* 0x0000003000307308 */ /* 0x000e220000000800 */
[----:B------:R-:W-:Y:S01]  /*1a0b0*/  FFMA.FTZ R203, R38, R3, -R7 ;  /* 0x0000000326cb7223 */ /* 0x000fe20000010807 */
[----:B----4-:R-:W-:-:S06]  /*1a0c0*/  FADD.FTZ R10, R204, R31 ;  /* 0x0000001fcc0a7221 */ /* 0x010fcc0000010000 */
[----:B------:R-:W4:Y:S01]  /*1a0d0*/  MUFU.EX2 R21, R21 ;  /* 0x0000001500157308 */ /* 0x000f220000000800 */
[----:B------:R-:W-:Y:S01]  /*1a0e0*/  FFMA.FTZ R202, R68, R3, -R13 ;  /* 0x0000000344ca7223 */ /* 0x000fe2000001080d */
[----:B------:R-:W-:Y:S01]  /*1a0f0*/  PRMT R0, R49, 0x654, R0 ;  /* 0x0000065431007816 */ /* 0x000fe20000000000 */
[----:B--2---:R-:W-:-:S05]  /*1a100*/  FADD.FTZ R12, R50, R33 ;  /* 0x00000021320c7221 */ /* 0x004fca0000010000 */
[----:B------:R-:W2:Y:S01]  /*1a110*/  MUFU.EX2 R201, R201 ;  /* 0x000000c900c97308 */ /* 0x000ea20000000800 */
[-C--:B------:R-:W-:Y:S01]  /*1a120*/  FFMA.FTZ R14, R14, R3.reuse, -R7 ;  /* 0x000000030e0e7223 */ /* 0x080fe20000010807 */
[----:B-1----:R-:W-:Y:S01]  /*1a130*/  FADD.FTZ R31, R15, R10 ;  /* 0x0000000a0f1f7221 */ /* 0x002fe20000010000 */
[----:B------:R-:W-:Y:S01]  /*1a140*/  FFMA.FTZ R27, R70, R3, -R13 ;  /* 0x00000003461b7223 */ /* 0x000fe2000001080d */
[----:B------:R1:W-:Y:S04]  /*1a150*/  SYNCS.ARRIVE.TRANS64.RED.A1T0 RZ, [R0+URZ], RZ ;  /* 0x000000ff00ff79a7 */ /* 0x0003e8000810043f */
[----:B------:R-:W2:Y:S01]  /*1a160*/  MUFU.EX2 R200, R200 ;  /* 0x000000c800c87308 */ /* 0x000ea20000000800 */
[----:B-----5:R-:W-:-:S07]  /*1a170*/  FADD.FTZ R33, R207, R12 ;  /* 0x0000000ccf217221 */ /* 0x020fce0000010000 */
[----:B------:R-:W5:Y:S01]  /*1a180*/  MUFU.EX2 R42, R42 ;  /* 0x0000002a002a7308 */ /* 0x000f620000000800 */
[----:B-1----:R-:W-:Y:S01]  /*1a190*/  FFMA.FTZ R0, R6, R3, -R7 ;  /* 0x0000000306007223 */ /* 0x002fe20000010807 */
[----:B------:R-:W-:-:S06]  /*1a1a0*/  FADD.FTZ R6, R206, R31 ;  /* 0x0000001fce067221 */ /* 0x000fcc0000010000 */
[----:B------:R-:W1:Y:S01]  /*1a1b0*/  MUFU.EX2 R25, R25 ;  /* 0x0000001900197308 */ /* 0x000e620000000800 */
[----:B------:R-:W-:Y:S01]  /*1a1c0*/  FFMA.FTZ R196, R72, R3, -R13 ;  /* 0x0000000348c47223 */ /* 0x000fe2000001080d */
[----:B0-----:R-:W-:-:S06]  /*1a1d0*/  FADD.FTZ R10, R48, R33 ;  /* 0x00000021300a7221 */ /* 0x001fcc0000010000 */
[----:B------:R-:W0:Y:S01]  /*1a1e0*/  MUFU.EX2 R203, R203 ;  /* 0x000000cb00cb7308 */ /* 0x000e220000000800 */
[----:B----4-:R-:W-:Y:S01]  /*1a1f0*/  FADD.FTZ R31, R21, R6 ;  /* 0x00000006151f7221 */ /* 0x010fe20000010000 */
[----:B------:R-:W-:-:S06]  /*1a200*/  FFMA.FTZ R29, R74, R3, -R13 ;  /* 0x000000034a1d7223 */ /* 0x000fcc000001080d */
[----:B------:R-:W4:Y:S01]  /*1a210*/  MUFU.EX2 R202, R202 ;  /* 0x000000ca00ca7308 */ /* 0x000f220000000800 */
[----:B--2---:R-:W-:Y:S01]  /*1a220*/  FADD.FTZ R33, R201, R10 ;  /* 0x0000000ac9217221 */ /* 0x004fe20000010000 */
[----:B------:R-:W-:-:S06]  /*1a230*/  FADD.FTZ R10, R200, R31 ;  /* 0x0000001fc80a7221 */ /* 0x000fcc0000010000 */
[----:B------:R-:W2:Y:S01]  /*1a240*/  MUFU.EX2 R14, R14 ;  /* 0x0000000e000e7308 */ /* 0x000ea20000000800 */
[----:B------:R-:W-:-:S07]  /*1a250*/  FFMA.FTZ R198, R76, R3, -R13 ;  /* 0x000000034cc67223 */ /* 0x000fce000001080d */
[----:B------:R-:W2:Y:S01]  /*1a260*/  MUFU.EX2 R27, R27 ;  /* 0x0000001b001b7308 */ /* 0x000ea20000000800 */
[----:B------:R-:W-:Y:S01]  /*1a270*/  FFMA.FTZ R199, R26, R3, -R7 ;  /* 0x000000031ac77223 */ /* 0x000fe20000010807 */
[----:B-----5:R-:W-:-:S06]  /*1a280*/  FADD.FTZ R12, R42, R33 ;  /* 0x000000212a0c7221 */ /* 0x020fcc0000010000 */
[----:B------:R-:W5:Y:S01]  /*1a290*/  MUFU.EX2 R197, R197 ;  /* 0x000000c500c57308 */ /* 0x000f620000000800 */
[----:B-1----:R-:W-:-:S07]  /*1a2a0*/  FADD.FTZ R31, R25, R10 ;  /* 0x0000000a191f7221 */ /* 0x002fce0000010000 */
[----:B------:R-:W1:Y:S01]  /*1a2b0*/  MUFU.EX2 R196, R196 ;  /* 0x000000c400c47308 */ /* 0x000e620000000800 */
[-C--:B------:R-:W-:Y:S01]  /*1a2c0*/  FFMA.FTZ R26, R30, R3.reuse, -R7 ;  /* 0x000000031e1a7223 */ /* 0x080fe20000010807 */
[----:B------:R-:W-:Y:S01]  /*1a2d0*/  FFMA.FTZ R78, R78, R3, -R13 ;  /* 0x000000034e4e7223 */ /* 0x000fe2000001080d */
[----:B0-----:R-:W-:-:S05]  /*1a2e0*/  FADD.FTZ R33, R203, R12 ;  /* 0x0000000ccb217221 */ /* 0x001fca0000010000 */
[----:B------:R-:W0:Y:S01]  /*1a2f0*/  MUFU.EX2 R20, R20 ;  /* 0x0000001400147308 */ /* 0x000e220000000800 */
[----:B----4-:R-:W-:Y:S01]  /*1a300*/  FADD.FTZ R10, R202, R31 ;  /* 0x0000001fca0a7221 */ /* 0x010fe20000010000 */
[----:B------:R-:W-:-:S06]  /*1a310*/  FFMA.FTZ R192, R60, R3, -R13 ;  /* 0x000000033cc07223 */ /* 0x000fcc000001080d */
[----:B------:R-:W4:Y:S01]  /*1a320*/  MUFU.EX2 R29, R29 ;  /* 0x0000001d001d7308 */ /* 0x000f220000000800 */
[----:B------:R-:W-:Y:S01]  /*1a330*/  FFMA.FTZ R193, R34, R3, -R7 ;  /* 0x0000000322c17223 */ /* 0x000fe20000010807 */
[----:B--2---:R-:W-:Y:S01]  /*1a340*/  FADD.FTZ R12, R14, R33 ;  /* 0x000000210e0c7221 */ /* 0x004fe20000010000 */
[----:B------:R-:W-:-:S05]  /*1a350*/  FADD.FTZ R31, R27, R10 ;  /* 0x0000000a1b1f7221 */ /* 0x000fca0000010000 */
[----:B------:R-:W2:Y:S01]  /*1a360*/  MUFU.EX2 R198, R198 ;  /* 0x000000c600c67308 */ /* 0x000ea20000000800 */
[----:B------:R-:W-:-:S07]  /*1a370*/  IMAD.HI R24, R24, 0x66666667, RZ ;  /* 0x6666666718187827 */ /* 0x000fce00078e02ff */
[----:B------:R-:W2:Y:S01]  /*1a380*/  MUFU.EX2 R199, R199 ;  /* 0x000000c700c77308 */ /* 0x000ea20000000800 */
[----:B------:R-:W-:Y:S01]  /*1a390*/  FFMA.FTZ R80, R80, R3, -R13 ;  /* 0x0000000350507223 */ /* 0x000fe2000001080d */
[----:B-----5:R-:W-:Y:S01]  /*1a3a0*/  FADD.FTZ R33, R197, R12 ;  /* 0x0000000cc5217221 */ /* 0x020fe20000010000 */
[----:B-1----:R-:W-:-:S05]  /*1a3b0*/  FADD.FTZ R10, R196, R31 ;  /* 0x0000001fc40a7221 */ /* 0x002fca0000010000 */
[----:B------:R-:W1:Y:S01]  /*1a3c0*/  MUFU.EX2 R7, R78 ;  /* 0x0000004e00077308 */ /* 0x000e620000000800 */
[-CC-:B------:R-:W-:Y:S01]  /*1a3d0*/  FFMA.FTZ R84, R84, R3.reuse, -R13.reuse ;  /* 0x0000000354547223 */ /* 0x180fe2000001080d */
[----:B------:R-:W-:-:S06]  /*1a3e0*/  FFMA.FTZ R82, R82, R3, -R13 ;  /* 0x0000000352527223 */ /* 0x000fcc000001080d */
[----:B------:R-:W5:Y:S01]  /*1a3f0*/  MUFU.EX2 R26, R26 ;  /* 0x0000001a001a7308 */ /* 0x000f620000000800 */
[----:B0-----:R-:W-:Y:S01]  /*1a400*/  FADD.FTZ R12, R20, R33 ;  /* 0x00000021140c7221 */ /* 0x001fe20000010000 */
[----:B------:R-:W-:Y:S01]  /*1a410*/  SHF.R.U32.HI R35, RZ, 0x1f, R24 ;  /* 0x0000001fff237819 */ /* 0x000fe20000011618 */
[----:B----4-:R-:W-:-:S05]  /*1a420*/  FADD.FTZ R33, R29, R10 ;  /* 0x0000000a1d217221 */ /* 0x010fca0000010000 */
[----:B------:R-:W0:Y:S08]  /*1a430*/  MUFU.EX2 R192, R192 ;  /* 0x000000c000c07308 */ /* 0x000e300000000800 */
[----:B------:R-:W4:Y:S01]  /*1a440*/  MUFU.EX2 R193, R193 ;  /* 0x000000c100c17308 */ /* 0x000f220000000800 */
[----:B------:R-:W-:Y:S01]  /*1a450*/  LEA.HI.SX32 R6, R24, R35, 0x1b ;  /* 0x0000002318067211 */ /* 0x000fe200078fdaff */
[----:B--2---:R-:W-:-:S06]  /*1a460*/  FADD.FTZ R10, R198, R33 ;  /* 0x00000021c60a7221 */ /* 0x004fcc0000010000 */
[----:B------:R-:W2:Y:S01]  /*1a470*/  MUFU.EX2 R13, R80 ;  /* 0x00000050000d7308 */ /* 0x000ea20000000800 */
[----:B------:R-:W-:-:S07]  /*1a480*/  FADD.FTZ R35, R199, R12 ;  /* 0x0000000cc7237221 */ /* 0x000fce0000010000 */
[----:B------:R-:W3:Y:S01]  /*1a490*/  MUFU.EX2 R8, R8 ;  /* 0x0000000800087308 */ /* 0x000ee20000000800 */
[----:B------:R-:W-:Y:S01]  /*1a4a0*/  F2FP.F16.F32.PACK_AB R208, R9, R208 ;  /* 0x000000d009d0723e */ /* 0x000fe200000000ff */
[----:B-1----:R-:W-:Y:S01]  /*1a4b0*/  FADD.FTZ R9, R7, R10 ;  /* 0x0000000a07097221 */ /* 0x002fe20000010000 */
[----:B-----5:R-:W-:-:S03]  /*1a4c0*/  FADD.FTZ R12, R26, R35 ;  /* 0x000000231a0c7221 */ /* 0x020fc60000010000 */
[----:B0-----:R-:W-:Y:S01]  /*1a4d0*/  FADD.FTZ R10, R192, R9 ;  /* 0x00000009c00a7221 */ /* 0x001fe20000010000 */
[----:B----4-:R-:W-:Y:S01]  /*1a4e0*/  FADD.FTZ R9, R193, R12 ;  /* 0x0000000cc1097221 */ /* 0x010fe20000010000 */
[----:B------:R-:W-:Y:S01]  /*1a4f0*/  MUFU.EX2 R195, R195 ;  /* 0x000000c300c37308 */ /* 0x000fe20000000800 */
[----:B------:R-:W-:Y:S01]  /*1a500*/  F2FP.F16.F32.PACK_AB R210, R11, R210 ;  /* 0x000000d20bd2723e */ /* 0x000fe200000000ff */
[----:B--2---:R-:W-:Y:S01]  /*1a510*/  FADD.FTZ R11, R13, R10 ;  /* 0x0000000a0d0b7221 */ /* 0x004fe20000010000 */
[----:B---3--:R-:W-:-:S05]  /*1a520*/  VIMNMX R28, R28, R6, !PT ;  /* 0x000000061c1c7248 */ /* 0x008fca0007fe0100 */
[----:B------:R-:W0:Y:S01]  /*1a530*/  MUFU.EX2 R84, R84 ;  /* 0x0000005400547308 */ /* 0x000e220000000800 */
[C---:B------:R-:W-:Y:S01]  /*1a540*/  FADD.FTZ R10, R8.reuse, R9 ;  /* 0x00000009080a7221 */ /* 0x040fe20000010000 */
[----:B------:R-:W-:Y:S02]  /*1a550*/  F2FP.F16.F32.PACK_AB R193, R8, R193 ;  /* 0x000000c108c1723e */ /* 0x000fe400000000ff */
[----:B------:R-:W-:-:S04]  /*1a560*/  IADD3 R8, R2, -0x2, RZ ;  /* 0xfffffffe02087810 */ /* 0x000fc80007ffe0ff */
[----:B------:R-:W1:Y:S01]  /*1a570*/  MUFU.EX2 R31, R82 ;  /* 0x00000052001f7308 */ /* 0x000e620000000800 */
[----:B------:R-:W-:-:S07]  /*1a580*/  ISETP.GE.AND P1, PT, R8, R28, PT ;  /* 0x0000001c0800720c */ /* 0x000fce0003f26270 */
[----:B------:R-:W2:Y:S01]  /*1a590*/  MUFU.EX2 R0, R0 ;  /* 0x0000000000007308 */ /* 0x000ea20000000800 */
[----:B0-----:R-:W-:Y:S01]  /*1a5a0*/  FADD.FTZ R228, R84, R11 ;  /* 0x0000000b54e47221 */ /* 0x001fe20000010000 */
[----:B------:R-:W-:Y:S01]  /*1a5b0*/  FADD.FTZ R227, R195, R10 ;  /* 0x0000000ac3e37221 */ /* 0x000fe20000010000 */
[----:B------:R-:W-:Y:S01]  /*1a5c0*/  BSSY B0, `(.L_x_2869) ;  /* 0x00005a7000007945 */ /* 0x000fe20003800000 */
[----:B------:R-:W-:Y:S01]  /*1a5d0*/  F2FP.F16.F32.PACK_AB R209, R62, R209 ;  /* 0x000000d13ed1723e */ /* 0x000fe200000000ff */
[----:B------:R0:W-:Y:S01]  /*1a5e0*/  STL [R1+0x58], R28 ;  /* 0x0000581c01007387 */ /* 0x0001e20000100800 */
[----:B------:R-:W-:Y:S01]  /*1a5f0*/  F2FP.F16.F32.PACK_AB R211, R58, R211 ;  /* 0x000000d33ad3723e */ /* 0x000fe200000000ff */
[----:B------:R-:W-:Y:S01]  /*1a600*/  IMAD.MOV.U32 R2, RZ, RZ, 0x3f800000 ;  /* 0x3f800000ff027424 */ /* 0x000fe200078e00ff */
[----:B------:R-:W-:Y:S01]  /*1a610*/  F2FP.F16.F32.PACK_AB R205, R50, R205 ;  /* 0x000000cd32cd723e */ /* 0x000fe200000000ff */
[----:B-1----:R-:W-:Y:S01]  /*1a620*/  FADD.FTZ R228, R31, R228 ;  /* 0x000000e41fe47221 */ /* 0x002fe20000010000 */
[----:B------:R-:W-:-:S02]  /*1a630*/  F2FP.F16.F32.PACK_AB R207, R48, R207 ;  /* 0x000000cf30cf723e */ /* 0x000fc400000000ff */
[----:B------:R-:W-:Y:S02]  /*1a640*/  CS2R R150, SRZ ;  /* 0x0000000000967805 */ /* 0x000fe4000001ff00 */
[----:B------:R-:W-:Y:S02]  /*1a650*/  F2FP.F16.F32.PACK_AB R201, R42, R201 ;  /* 0x000000c92ac9723e */ /* 0x000fe400000000ff */
[----:B------:R-:W-:Y:S02]  /*1a660*/  CS2R R148, SRZ ;  /* 0x0000000000947805 */ /* 0x000fe4000001ff00 */
[----:B------:R-:W-:Y:S02]  /*1a670*/  F2FP.F16.F32.PACK_AB R199, R26, R199 ;  /* 0x000000c71ac7723e */ /* 0x000fe400000000ff */
[----:B------:R-:W-:Y:S02]  /*1a680*/  CS2R R146, SRZ ;  /* 0x0000000000927805 */ /* 0x000fe4000001ff00 */
[----:B------:R-:W-:Y:S01]  /*1a690*/  F2FP.F16.F32.PACK_AB R200, R25, R200 ;  /* 0x000000c819c8723e */ /* 0x000fe200000000ff */
[----:B--2---:R-:W-:Y:S01]  /*1a6a0*/  FADD.FTZ R227, R0, R227 ;  /* 0x000000e300e37221 */ /* 0x004fe20000010000 */
[----:B------:R-:W-:-:S02]  /*1a6b0*/  F2FP.F16.F32.PACK_AB R202, R27, R202 ;  /* 0x000000ca1bca723e */ /* 0x000fc400000000ff */
[----:B------:R-:W-:Y:S02]  /*1a6c0*/  CS2R R144, SRZ ;  /* 0x0000000000907805 */ /* 0x000fe4000001ff00 */
[----:B------:R-:W-:Y:S02]  /*1a6d0*/  F2FP.F16.F32.PACK_AB R196, R29, R196 ;  /* 0x000000c41dc4723e */ /* 0x000fe400000000ff */
[----:B------:R-:W-:Y:S02]  /*1a6e0*/  CS2R R142, SRZ ;  /* 0x00000000008e7805 */ /* 0x000fe4000001ff00 */
[----:B------:R-:W-:Y:S02]  /*1a6f0*/  F2FP.F16.F32.PACK_AB R194, R31, R84 ;  /* 0x000000541fc2723e */ /* 0x000fe400000000ff */
[----:B------:R-:W-:Y:S02]  /*1a700*/  CS2R R140, SRZ ;  /* 0x00000000008c7805 */ /* 0x000fe4000001ff00 */
[----:B------:R-:W-:Y:S01]  /*1a710*/  F2FP.F16.F32.PACK_AB R195, R0, R195 ;  /* 0x000000c300c3723e */ /* 0x000fe200000000ff */
[----:B------:R-:W-:Y:S01]  /*1a720*/  IMAD.MOV.U32 R0, RZ, RZ, 0x3f800000 ;  /* 0x3f800000ff007424 */ /* 0x000fe200078e00ff */
[----:B------:R-:W-:-:S02]  /*1a730*/  @P4 LOP3.LUT R18, R18, 0x2, RZ, 0xfc, !PT ;  /* 0x0000000212124812 */ /* 0x000fc400078efcff */
[----:B------:R-:W-:Y:S02]  /*1a740*/  CS2R R138, SRZ ;  /* 0x00000000008a7805 */ /* 0x000fe4000001ff00 */
[----:B------:R-:W-:Y:S02]  /*1a750*/  F2FP.F16.F32.PACK_AB R203, R14, R203 ;  /* 0x000000cb0ecb723e */ /* 0x000fe400000000ff */
[----:B------:R-:W-:Y:S02]  /*1a760*/  CS2R R136, SRZ ;  /* 0x0000000000887805 */ /* 0x000fe4000001ff00 */
[----:B------:R-:W-:Y:S02]  /*1a770*/  F2FP.F16.F32.PACK_AB R197, R20, R197 ;  /* 0x000000c514c5723e */ /* 0x000fe400000000ff */
[----:B------:R-:W-:Y:S02]  /*1a780*/  CS2R R134, SRZ ;  /* 0x0000000000867805 */ /* 0x000fe4000001ff00 */
[----:B------:R-:W-:-:S02]  /*1a790*/  F2FP.F16.F32.PACK_AB R204, R15, R204 ;  /* 0x000000cc0fcc723e */ /* 0x000fc400000000ff */
[----:B------:R-:W-:Y:S02]  /*1a7a0*/  CS2R R132, SRZ ;  /* 0x0000000000847805 */ /* 0x000fe4000001ff00 */
[----:B------:R-:W-:Y:S02]  /*1a7b0*/  F2FP.F16.F32.PACK_AB R206, R21, R206 ;  /* 0x000000ce15ce723e */ /* 0x000fe400000000ff */
[----:B------:R-:W-:Y:S02]  /*1a7c0*/  CS2R R130, SRZ ;  /* 0x0000000000827805 */ /* 0x000fe4000001ff00 */
[----:B------:R-:W-:Y:S02]  /*1a7d0*/  F2FP.F16.F32.PACK_AB R198, R7, R198 ;  /* 0x000000c607c6723e */ /* 0x000fe400000000ff */
[----:B------:R-:W-:Y:S02]  /*1a7e0*/  CS2R R128, SRZ ;  /* 0x0000000000807805 */ /* 0x000fe4000001ff00 */
[----:B------:R-:W-:-:S02]  /*1a7f0*/  F2FP.F16.F32.PACK_AB R192, R13, R192 ;  /* 0x000000c00dc0723e */ /* 0x000fc400000000ff */
        /* <DEDUP_REMOVED lines=49> */
[----:B0-----:R-:W-:Y:S02]  /*1ab10*/  CS2R R28, SRZ ;  /* 0x00000000001c7805 */ /* 0x001fe4000001ff00 */
[----:B------:R-:W-:Y:S02]  /*1ab20*/  CS2R R26, SRZ ;  /* 0x00000000001a7805 */ /* 0x000fe4000001ff00 */
[----:B------:R-:W-:Y:S01]  /*1ab30*/  CS2R R24, SRZ ;  /* 0x0000000000187805 */ /* 0x000fe2000001ff00 */
[----:B------:R-:W-:Y:S06]  /*1ab40*/  @!P1 BRA `(.L_x_2870) ;  /* 0x0000005400389947 */ /* 0x000fec0003800000 */
[----:B------:R-:W-:Y:S01]  /*1ab50*/  BSSY B1, `(.L_x_2870) ;  /* 0x000054d000017945 */ /* 0x000fe20003800000 */
[----:B------:R-:W-:Y:S01]  /*1ab60*/  IMAD.MOV.U32 R13, RZ, RZ, R4 ;  /* 0x000000ffff0d7224 */ /* 0x000fe200078e0004 */
[----:B------:R-:W-:Y:S01]  /*1ab70*/  MOV R12, R5 ;  /* 0x00000005000c7202 */ /* 0x000fe20000000f00 */
[----:B------:R-:W-:Y:S01]  /*1ab80*/  IMAD.MOV.U32 R7, RZ, RZ, R226 ;  /* 0x000000ffff077224 */ /* 0x000fe200078e00e2 */
[----:B------:R-:W-:Y:S01]  /*1ab90*/  MOV R151, RZ ;  /* 0x000000ff00977202 */ /* 0x000fe20000000f00 */
[----:B------:R-:W-:Y:S02]  /*1aba0*/  IMAD.MOV.U32 R6, RZ, RZ, R220 ;  /* 0x000000ffff067224 */ /* 0x000fe400078e00dc */
[----:B------:R-:W-:-:S07]  /*1abb0*/  IMAD.MOV.U32 R2, RZ, RZ, 0x3f800000 ;  /* 0x3f800000ff027424 */ /* 0x000fce00078e00ff */
.L_x_2883:
[----:B------:R-:W-:-:S04]  /*1abc0*/  ISETP.NE.AND P1, PT, R6, 0x1, PT ;  /* 0x000000010600780c */ /* 0x000fc80003f25270 */
[----:B------:R-:W-:-:S04]  /*1abd0*/  SEL R226, RZ, 0x1, P1 ;  /* 0x00000001ffe27807 */ /* 0x000fc80000800000 */
[----:B------:R-:W-:Y:S01]  /*1abe0*/  LOP3.LUT R226, R7, R226, RZ, 0x3c, !PT ;  /* 0x000000e207e27212 */ /* 0x000fe200078e3cff */
[----:B------:R-:W-:Y:S06]  /*1abf0*/  @!P0 BRA `(.L_x_2871) ;  /* 0x0000000000048947 */ /* 0x000fec0003800000 */
[----:B------:R-:W-:Y:S01]  /*1ac00*/  BPT.TRAP 0x1 ;  /* 0x000000040000795c */ /* 0x000fe20000300000 */
.L_x_2871:
        /* <DEDUP_REMOVED lines=8> */
.L_x_2872:
        /* <DEDUP_REMOVED lines=8> */
.L_x_2874:
[----:B------:R-:W-:Y:S05]  /*1ad10*/  BSYNC B2 ;  /* 0x0000000000027941 */ /* 0x000fea0003800000 */
.L_x_2873:
[----:B------:R-:W2:Y:S01]  /*1ad20*/  LDL.64 R152, [R1+0x48] ;  /* 0x0000480001987983 */ /* 0x000ea20000100a00 */
[----:B01----:R-:W-:-:S03]  /*1ad30*/  IMAD.MOV.U32 R4, RZ, RZ, R3 ;  /* 0x000000ffff047224 */ /* 0x003fc600078e0003 */
[----:B------:R-:W3:Y:S01]  /*1ad40*/  LDL.64 R20, [R1+0x40] ;  /* 0x0000400001147983 */ /* 0x000ee20000100a00 */
[----:B------:R-:W-:Y:S01]  /*1ad50*/  IMAD.MOV.U32 R5, RZ, RZ, 0x40000040 ;  /* 0x40000040ff057424 */ /* 0x000fe200078e00ff */
[----:B------:R-:W-:-:S04]  /*1ad60*/  R2UR UR14, R4 ;  /* 0x00000000040e72ca */ /* 0x000fc800000e0000 */
[----:B------:R-:W-:Y:S01]  /*1ad70*/  R2UR UR15, R5 ;  /* 0x00000000050f72ca */ /* 0x000fe200000e0000 */
[----:B------:R-:W-:Y:S01]  /*1ad80*/  WARPGROUP.ARRIVE ;  /* 0x00000000000079c5 */ /* 0x000fe20000000000 */
[----:B------:R-:W-:Y:S01]  /*1ad90*/  IMAD.MOV.U32 R11, RZ, RZ, 0x40000040 ;  /* 0x40000040ff0b7424 */ /* 0x000fe200078e00ff */
[----:B------:R-:W-:-:S04]  /*1ada0*/  R2UR UR26, R10 ;  /* 0x000000000a1a72ca */ /* 0x000fc800000e0000 */
[----:B------:R-:W-:Y:S01]  /*1adb0*/  R2UR UR27, R11 ;  /* 0x000000000b1b72ca */ /* 0x000fe200000e0000 */
[----:B------:R-:W-:Y:S01]  /*1adc0*/  IMAD.MOV.U32 R4, RZ, RZ, R15 ;  /* 0x000000ffff047224 */ /* 0x000fe200078e000f */
[----:B------:R-:W-:-:S04]  /*1add0*/  R2UR UR19, R5 ;  /* 0x00000000051372ca */ /* 0x000fc800000e0000 */
[----:B------:R-:W-:Y:S02]  /*1ade0*/  R2UR UR18, R4 ;  /* 0x00000000041272ca */ /* 0x000fe400000e0000 */
[----:B------:R-:W-:Y:S02]  /*1adf0*/  IADD3 R10, R3, 0x180, RZ ;  /* 0x00000180030a7810 */ /* 0x000fe40007ffe0ff */
[----:B------:R-:W-:Y:S02]  /*1ae00*/  R2UR UR7, R11 ;  /* 0x000000000b0772ca */ /* 0x000fe400000e0000 */
[----:B------:R-:W-:Y:S02]  /*1ae10*/  R2UR UR6, R10 ;  /* 0x000000000a0672ca */ /* 0x000fe400000e0000 */
[----:B--2---:R-:W-:Y:S02]  /*1ae20*/  R2UR UR8, R152 ;  /* 0x00000000980872ca */ /* 0x004fe400000e0000 */
[----:B------:R-:W-:-:S02]  /*1ae30*/  R2UR UR9, R153 ;  /* 0x00000000990972ca */ /* 0x000fc400000e0000 */
[----:B------:R-:W2:Y:S01]  /*1ae40*/  LDL.64 R152, [R1+0x38] ;  /* 0x0000380001987983 */ /* 0x000ea20000100a00 */
[----:B------:R-:W-:Y:S01]  /*1ae50*/  VIADD R14, R3, 0x200 ;  /* 0x00000200030e7836 */ /* 0x000fe20000000000 */
[----:B---3--:R-:W-:Y:S02]  /*1ae60*/  R2UR UR32, R20 ;  /* 0x00000000142072ca */ /* 0x008fe400000e0000 */
[----:B------:R-:W-:-:S05]  /*1ae70*/  R2UR UR33, R21 ;  /* 0x00000000152172ca */ /* 0x000fca00000e0000 */
[----:B------:R-:W-:Y:S02]  /*1ae80*/  UMOV UR12, UR8 ;  /* 0x00000008000c7c82 */ /* 0x000fe40008000000 */
        /* <DEDUP_REMOVED lines=8> */
[----:B------:R-:W-:-:S02]  /*1af10*/  MOV R15, 0x40000040 ;  /* 0x40000040000f7802 */ /* 0x000fc40000000f00 */
[----:B------:R-:W-:Y:S01]  /*1af20*/  R2UR UR22, R14 ;  /* 0x000000000e1672ca */ /* 0x000fe200000e0000 */
[----:B------:R-:W-:Y:S01]  /*1af30*/  UMOV UR20, UR8 ;  /* 0x0000000800147c82 */ /* 0x000fe20008000000 */
[----:B------:R-:W-:Y:S01]  /*1af40*/  UMOV UR21, UR9 ;  /* 0x0000000900157c82 */ /* 0x000fe20008000000 */
[----:B------:R-:W-:Y:S01]  /*1af50*/  VIADD R4, R3, 0x2 ;  /* 0x0000000203047836 */ /* 0x000fe20000000000 */
[----:B------:R-:W-:Y:S01]  /*1af60*/  R2UR UR11, R5 ;  /* 0x00000000050b72ca */ /* 0x000fe200000e0000 */
[----:B------:R-:W-:Y:S02]  /*1af70*/  VIADD R10, R3, 0x82 ;  /* 0x00000082030a7836 */ /* 0x000fe40000000000 */
[----:B------:R-:W-:Y:S01]  /*1af80*/  IMAD.MOV.U32 R11, RZ, RZ, 0x40000040 ;  /* 0x40000040ff0b7424 */ /* 0x000fe200078e00ff */
[----:B------:R-:W-:Y:S01]  /*1af90*/  UMOV UR28, UR32 ;  /* 0x00000020001c7c82 */ /* 0x000fe20008000000 */
[----:B------:R-:W3:Y:S01]  /*1afa0*/  LDL.64 R20, [R1+0x30] ;  /* 0x0000300001147983 */ /* 0x000ee20000100a00 */
[----:B------:R-:W-:-:S02]  /*1afb0*/  WARPGROUP.DEPBAR.LE gsb0, 0x0 ;  /* 0x00008000000079c5 */ /* 0x000fc40000010000 */
[----:B------:R-:W-:-:S06]  /*1afc0*/  WARPGROUP.ARRIVE ;  /* 0x00000000000079c5 */ /* 0x000fcc0000000000 */
[----:B------:R-:W-:Y:S03]  /*1afd0*/  HGMMA.64x16x16.F32 R176, gdesc[UR24], RZ, !UPT, gsb0 ;  /* 0x0020000018b079f0 */ /* 0x000fe6000c0008ff */
[----:B------:R-:W-:Y:S02]  /*1afe0*/  WARPGROUP.DEPBAR.LE gsb0, 0x0 ;  /* 0x00008000000079c5 */ /* 0x000fe40000010000 */
[----:B------:R-:W-:-:S06]  /*1aff0*/  WARPGROUP.ARRIVE ;  /* 0x00000000000079c5 */ /* 0x000fcc0000000000 */
[----:B------:R-:W-:Y:S03]  /*1b000*/  HGMMA.64x16x16.F32 R168, gdesc[UR16], RZ, !UPT, gsb0 ;  /* 0x0020000010a879f0 */ /* 0x000fe6000c0008ff */
[----:B------:R-:W-:Y:S02]  /*1b010*/  WARPGROUP.DEPBAR.LE gsb0, 0x0 ;  /* 0x00008000000079c5 */ /* 0x000fe40000010000 */
[----:B------:R-:W-:-:S06]  /*1b020*/  WARPGROUP.ARRIVE ;  /* 0x00000000000079c5 */ /* 0x000fcc0000000000 */
[----:B------:R-:W-:Y:S01]  /*1b030*/  HGMMA.64x16x16.F32 R160, gdesc[UR4], RZ, !UPT, gsb0 ;  /* 0x0020000004a079f0 */ /* 0x000fe2000c0008ff */
[----:B------:R-:W-:Y:S02]  /*1b040*/  R2UR UR23, R15 ;  /* 0x000000000f1772ca */ /* 0x000fe400000e0000 */
[----:B------:R-:W-:Y:S01]  /*1b050*/  R2UR UR10, R4 ;  /* 0x00000000040a72ca */ /* 0x000fe200000e0000 */
[----:B------:R-:W-:Y:S02]  /*1b060*/  WARPGROUP.DEPBAR.LE gsb0, 0x0 ;  /* 0x00008000000079c5 */ /* 0x000fe40000010000 */
[----:B--2---:R-:W-:Y:S02]  /*1b070*/  R2UR UR34, R152 ;  /* 0x00000000982272ca */ /* 0x004fe400000e0000 */
[----:B------:R-:W-:Y:S01]  /*1b080*/  R2UR UR35, R153 ;  /* 0x00000000992372ca */ /* 0x000fe200000e0000 */
[----:B------:R-:W-:Y:S01]  /*1b090*/  UMOV UR8, UR32 ;  /* 0x0000002000087c82 */ /* 0x000fe20008000000 */
[----:B------:R-:W-:Y:S01]  /*1b0a0*/  WARPGROUP.ARRIVE ;  /* 0x00000000000079c5 */ /* 0x000fe20000000000 */
[----:B------:R-:W-:Y:S01]  /*1b0b0*/  UMOV UR9, UR33 ;  /* 0x0000002100097c82 */ /* 0x000fe20008000000 */
[----:B------:R-:W-:-:S02]  /*1b0c0*/  R2UR UR14, R10 ;  /* 0x000000000a0e72ca */ /* 0x000fc400000e0000 */
[----:B------:R-:W-:Y:S01]  /*1b0d0*/  R2UR UR15, R11 ;  /* 0x000000000b0f72ca */ /* 0x000fe200000e0000 */
[----:B------:R-:W-:Y:S01]  /*1b0e0*/  UMOV UR12, UR32 ;  /* 0x00000020000c7c82 */ /* 0x000fe20008000000 */
[----:B------:R-:W-:Y:S01]  /*1b0f0*/  HGMMA.64x16x16.F32 R152, gdesc[UR20], RZ, !UPT, gsb0 ;  /* 0x00200000149879f0 */ /* 0x000fe2000c0008ff */
[----:B------:R-:W-:Y:S01]  /*1b100*/  UMOV UR13, UR33 ;  /* 0x00000021000d7c82 */ /* 0x000fe20008000000 */
[----:B------:R-:W-:Y:S01]  /*1b110*/  IMAD.MOV.U32 R5, RZ, RZ, 0x40000040 ;  /* 0x40000040ff057424 */ /* 0x000fe200078e00ff */
[----:B------:R-:W-:Y:S01]  /*1b120*/  UMOV UR24, UR32 ;  /* 0x0000002000187c82 */ /* 0x000fe20008000000 */
[----:B------:R-:W-:Y:S01]  /*1b130*/  UMOV UR25, UR33 ;  /* 0x0000002100197c82 */ /* 0x000fe20008000000 */
[----:B------:R-:W-:Y:S01]  /*1b140*/  UMOV UR29, UR33 ;  /* 0x00000021001d7c82 */ /* 0x000fe20008000000 */
[----:B------:R-:W-:Y:S01]  /*1b150*/  UMOV UR16, UR32 ;  /* 0x0000002000107c82 */ /* 0x000fe20008000000 */
[----:B------:R-:W-:Y:S01]  /*1b160*/  UMOV UR17, UR33 ;  /* 0x0000002100117c82 */ /* 0x000fe20008000000 */
[----:B------:R-:W2:Y:S01]  /*1b170*/  LDL.64 R14, [R1+0x28] ;  /* 0x00002800010e7983 */ /* 0x000ea20000100a00 */
[----:B------:R-:W-:-:S02]  /*1b180*/  WARPGROUP.DEPBAR.LE gsb0, 0x0 ;  /* 0x00008000000079c5 */ /* 0x000fc40000010000 */
[----:B------:R-:W-:-:S06]  /*1b190*/  WARPGROUP.ARRIVE ;  /* 0x00000000000079c5 */ /* 0x000fcc0000000000 */
[----:B------:R-:W-:Y:S01]  /*1b1a0*/  HGMMA.64x16x16.F32 R184, gdesc[UR8], R184, gsb0 ;  /* 0x0020000008b879f0 */ /* 0x000fe200080008b8 */
[----:B------:R-:W-:Y:S02]  /*1b1b0*/  VIADD R4, R3, 0x102 ;  /* 0x0000010203047836 */ /* 0x000fe40000000000 */
[----:B------:R-:W-:Y:S02]  /*1b1c0*/  WARPGROUP.DEPBAR.LE gsb0, 0x0 ;  /* 0x00008000000079c5 */ /* 0x000fe40000010000 */
[----:B------:R-:W-:-:S06]  /*1b1d0*/  WARPGROUP.ARRIVE ;  /* 0x00000000000079c5 */ /* 0x000fcc0000000000 */
[----:B------:R-:W-:Y:S01]  /*1b1e0*/  HGMMA.64x16x16.F32 R176, gdesc[UR12], R176, gsb0 ;  /* 0x002000000cb079f0 */ /* 0x000fe200080008b0 */
[----:B------:R-:W-:Y:S02]  /*1b1f0*/  R2UR UR26, R4 ;  /* 0x00000000041a72ca */ /* 0x000fe400000e0000 */
[----:B------:R-:W-:Y:S01]  /*1b200*/  R2UR UR27, R5 ;  /* 0x00000000051b72ca */ /* 0x000fe200000e0000 */
[----:B------:R-:W-:Y:S01]  /*1b210*/  IMAD.MOV.U32 R11, RZ, RZ, 0x40000040 ;  /* 0x40000040ff0b7424 */ /* 0x000fe200078e00ff */
[----:B------:R-:W-:Y:S02]  /*1b220*/  WARPGROUP.DEPBAR.LE gsb0, 0x0 ;  /* 0x00008000000079c5 */ /* 0x000fe40000010000 */
[----:B------:R-:W-:-:S09]  /*1b230*/  WARPGROUP.ARRIVE ;  /* 0x00000000000079c5 */ /* 0x000fd20000000000 */
[----:B------:R-:W-:Y:S01]  /*1b240*/  HGMMA.64x16x16.F32 R168, gdesc[UR24], R168, gsb0 ;  /* 0x0020000018a879f0 */ /* 0x000fe200080008a8 */
[----:B------:R-:W-:Y:S02]  /*1b250*/  IADD3 R10, R3, 0x182, RZ ;  /* 0x00000182030a7810 */ /* 0x000fe40007ffe0ff */
[----:B------:R-:W-:Y:S02]  /*1b260*/  R2UR UR31, R11 ;  /* 0x000000000b1f72ca */ /* 0x000fe400000e0000 */
[----:B------:R-:W-:Y:S01]  /*1b270*/  R2UR UR30, R10 ;  /* 0x000000000a1e72ca */ /* 0x000fe200000e0000 */
        /* <DEDUP_REMOVED lines=8> */
[----:B------:R-:W-:Y:S01]  /*1b300*/  UMOV UR24, UR34 ;  /* 0x0000002200187c82 */ /* 0x000fe20008000000 */
[----:B------:R-:W-:Y:S01]  /*1b310*/  UMOV UR25, UR35 ;  /* 0x0000002300197c82 */ /* 0x000fe20008000000 */
[----:B------:R-:W-:Y:S01]  /*1b320*/  UMOV UR8, UR34 ;  /* 0x0000002200087c82 */ /* 0x000fe20008000000 */
[----:B------:R-:W-:Y:S01]  /*1b330*/  UMOV UR9, UR35 ;  /* 0x0000002300097c82 */ /* 0x000fe20008000000 */
[----:B------:R-:W-:Y:S01]  /*1b340*/  HGMMA.64x16x16.F32 R160, gdesc[UR28], R160, gsb0 ;  /* 0x002000001ca079f0 */ /* 0x000fe200080008a0 */
[----:B------:R-:W-:Y:S01]  /*1b350*/  R2UR UR18, R4 ;  /* 0x00000000041272ca */ /* 0x000fe200000e0000 */
[----:B------:R-:W-:Y:S01]  /*1b360*/  UMOV UR12, UR34 ;  /* 0x00000022000c7c82 */ /* 0x000fe20008000000 */
[----:B------:R-:W-:Y:S01]  /*1b370*/  R2UR UR19, R5 ;  /* 0x00000000051372ca */ /* 0x000fe200000e0000 */
[----:B------:R-:W-:Y:S01]  /*1b380*/  VIADD R4, R3, 0x4 ;  /* 0x0000000403047836 */ /* 0x000fe20000000000 */
[----:B------:R-:W-:Y:S01]  /*1b390*/  UMOV UR13, UR35 ;  /* 0x00000023000d7c82 */ /* 0x000fe20008000000 */
[----:B---3--:R-:W-:Y:S01]  /*1b3a0*/  R2UR UR32, R20 ;  /* 0x00000000142072ca */ /* 0x008fe200000e0000 */
[----:B------:R-:W3:Y:S01]  /*1b3b0*/  LDL.64 R10, [R1+0x20] ;  /* 0x00002000010a7983 */ /* 0x000ee20000100a00 */
[----:B------:R-:W-:-:S02]  /*1b3c0*/  WARPGROUP.DEPBAR.LE gsb0, 0x0 ;  /* 0x00008000000079c5 */ /* 0x000fc40000010000 */
[----:B------:R-:W-:-:S06]  /*1b3d0*/  WARPGROUP.ARRIVE ;  /* 0x00000000000079c5 */ /* 0x000fcc0000000000 */
[----:B------:R-:W-:Y:S01]  /*1b3e0*/  HGMMA.64x16x16.F32 R152, gdesc[UR16], R152, gsb0 ;  /* 0x00200000109879f0 */ /* 0x000fe20008000898 */
[----:B------:R-:W-:Y:S01]  /*1b3f0*/  IMAD.MOV.U32 R5, RZ, RZ, 0x40000040 ;  /* 0x40000040ff057424 */ /* 0x000fe200078e00ff */
[----:B------:R-:W-:-:S04]  /*1b400*/  R2UR UR6, R4 ;  /* 0x00000000040672ca */ /* 0x000fc800000e0000 */
        /* <DEDUP_REMOVED lines=8> */
[----:B------:R-:W-:Y:S02]  /*1b490*/  WARPGROUP.DEPBAR.LE gsb0, 0x0 ;  /* 0x00008000000079c5 */ /* 0x000fe40000010000 */
[----:B------:R-:W-:-:S10]  /*1b4a0*/  WARPGROUP.ARRIVE ;  /* 0x00000000000079c5 */ /* 0x000fd40000000000 */
[----:B------:R-:W-:Y:S01]  /*1b4b0*/  HGMMA.64x16x16.F32 R176, gdesc[UR20], R176, gsb0 ;  /* 0x0020000014b079f0 */ /* 0x000fe200080008b0 */
[----:B------:R-:W-:Y:S02]  /*1b4c0*/  VIADD R4, R3, 0x104 ;  /* 0x0000010403047836 */ /* 0x000fe40000000000 */
[----:B------:R-:W-:-:S03]  /*1b4d0*/  IMAD.MOV.U32 R5, RZ, RZ, 0x40000040 ;  /* 0x40000040ff057424 */ /* 0x000fc600078e00ff */
        /* <DEDUP_REMOVED lines=20> */
[----:B------:R-:W-:Y:S02]  /*1b620*/  MOV R5, 0x40000040 ;  /* 0x4000004000057802 */ /* 0x000fe40000000f00 */
[----:B------:R-:W-:Y:S02]  /*1b630*/  R2UR UR33, R21 ;  /* 0x00000000152172ca */ /* 0x000fe400000e0000 */
[----:B------:R-:W-:Y:S02]  /*1b640*/  R2UR UR30, R4 ;  /* 0x00000000041e72ca */ /* 0x000fe400000e0000 */
[----:B------:R-:W-:Y:S01]  /*1b650*/  R2UR UR31, R5 ;  /* 0x00000000051f72ca */ /* 0x000fe200000e0000 */
[----:B------:R-:W-:-:S08]  /*1b660*/  UMOV UR28, UR32 ;  /* 0x00000020001c7c82 */ /* 0x000fd00008000000 */
        /* <DEDUP_REMOVED lines=189> */
[----:B------:R-:W3:Y:S01]  /*1c240*/  LDL.64 R10, [R1] ;  /* 0x00000000010a7983 */ /* 0x000ee20000100a00 */
        /* <DEDUP_REMOVED lines=535> */
.L_x_2876:
[----:B------:R-:W-:Y:S01]  /*1e3c0*/  SHF.L.U32 R0, R7, 0x1f, RZ ;  /* 0x0000001f07007819 */ /* 0x000fe200000006ff */
[----:B------:R-:W-:-:S04]  /*1e3d0*/  IMAD R7, R6, 0x8, R23 ;  /* 0x0000000806077824 */ /* 0x000fc800078e0217 */
[----:B------:R0:W1:Y:S01]  /*1e3e0*/  SYNCS.PHASECHK.TRANS64.TRYWAIT P1, [R7+URZ+0x38850], R0 ;  /* 0x03885000070075a7 */ /* 0x000062000802017f */
[----:B------:R-:W-:Y:S05]  /*1e3f0*/  @!P0 BRA `(.L_x_2877) ;  /* 0x0000000000048947 */ /* 0x000fea0003800000 */
[----:B------:R-:W-:Y:S01]  /*1e400*/  BPT.TRAP 0x1 ;  /* 0x000000040000795c */ /* 0x000fe20000300000 */
.L_x_2877:
[----:B------:R-:W-:Y:S04]  /*1e410*/  BSSY B2, `(.L_x_2878) ;  /* 0x0000004000027945 */ /* 0x000fe80003800000 */
[----:B-1----:R-:W-:Y:S05]  /*1e420*/  @P1 BRA `(.L_x_2879) ;  /* 0x0000000000081947 */ /* 0x002fea0003800000 */
[----:B------:R-:W1:Y:S02]  /*1e430*/  SYNCS.PHASECHK.TRANS64.TRYWAIT P1, [R7+URZ+0x38850], R0 ;  /* 0x03885000070075a7 */ /* 0x000e64000802017f */
[----:B-1----:R-:W-:Y:S05]  /*1e440*/  @!P1 BRA `(.L_x_2880) ;  /* 0x00000164002c9947 */ /* 0x002fea0003800000 */
.L_x_2879:
[----:B------:R-:W-:Y:S05]  /*1e450*/  BSYNC B2 ;  /* 0x0000000000027941 */ /* 0x000fea0003800000 */
.L_x_2878:
[----:B01----:R-:W-:Y:S01]  /*1e460*/  VIADD R0, R23, 0x400 ;  /* 0x0000040017007836 */ /* 0x003fe20000000000 */
[----:B------:R-:W-:Y:S01]  /*1e470*/  WARPGROUP.ARRIVE ;  /* 0x00000000000079c5 */ /* 0x000fe20000000000 */
[----:B------:R-:W-:Y:S02]  /*1e480*/  IMAD.MOV.U32 R3, RZ, RZ, 0x40000040 ;  /* 0x40000040ff037424 */ /* 0x000fe400078e00ff */
        /* <DEDUP_REMOVED lines=12> */
[----:B------:R-:W-:Y:S01]  /*1e550*/  R2UR UR7, R5 ;  /* 0x00000000050772ca */ /* 0x000fe200000e0000 */
[----:B------:R-:W-:Y:S01]  /*1e560*/  IMAD.MOV.U32 R5, RZ, RZ, 0x40000040 ;  /* 0x40000040ff057424 */ /* 0x000fe200078e00ff */
[----:B------:R-:W-:Y:S02]  /*1e570*/  WARPGROUP.DEPBAR.LE gsb0, 0x0 ;  /* 0x00008000000079c5 */ /* 0x000fe40000010000 */
[----:B------:R-:W-:-:S15]  /*1e580*/  WARPGROUP.ARRIVE ;  /* 0x00000000000079c5 */ /* 0x000fde0000000000 */
[----:B------:R-:W-:-:S06]  /*1e590*/  NOP ;  /* 0x0000000000007918 */ /* 0x000fcc0000000000 */
        /* <DEDUP_REMOVED lines=25> */
.L_x_2881:
[----:B------:R-:W2:Y:S01]  /*1e730*/  LDL R4, [R1+0x74] ;  /* 0x0000740001047983 */ /* 0x000ea20000100800 */
[----:B------:R-:W0:Y:S03]  /*1e740*/  LDC R0, c[0x0][0x448] ;  /* 0x00011200ff007b82 */ /* 0x000e260000000800 */
[----:B------:R-:W2:Y:S04]  /*1e750*/  LDL R3, [R1+0x84] ;  /* 0x0000840001037983 */ /* 0x000ea80000100800 */
[----:B------:R-:W3:Y:S04]  /*1e760*/  LDL R192, [R1+0x50] ;  /* 0x0000500001c07983 */ /* 0x000ee80000100800 */
[----:B------:R-:W4:Y:S04]  /*1e770*/  LDL R195, [R1+0x80] ;  /* 0x0000800001c37983 */ /* 0x000f280000100800 */
[----:B------:R-:W5:Y:S04]  /*1e780*/  LDL R194, [R1+0x78] ;  /* 0x0000780001c27983 */ /* 0x000f680000100800 */
[----:B------:R-:W5:Y:S01]  /*1e790*/  LDL R193, [R1+0x6c] ;  /* 0x00006c0001c17983 */ /* 0x000f620000100800 */
[----:B0-----:R-:W-:-:S13]  /*1e7a0*/  ISETP.NE.AND P1, PT, R0, 0x1, PT ;  /* 0x000000010000780c */ /* 0x001fda0003f25270 */
[----:B------:R-:W0:Y:S08]  /*1e7b0*/  @P1 LDC R2, c[0x0][0x44c] ;  /* 0x00011300ff021b82 */ /* 0x000e300000000800 */
[----:B------:R-:W1:Y:S01]  /*1e7c0*/  @P1 LDC R0, c[0x0][0x450] ;  /* 0x00011400ff001b82 */ /* 0x000e620000000800 */
[----:B------:R-:W-:Y:S01]  /*1e7d0*/  FMUL.FTZ R15, R169, UR39 ;  /* 0x00000027a90f7c20 */ /* 0x000fe20008410000 */
[----:B------:R-:W-:Y:S01]  /*1e7e0*/  FMUL.FTZ R14, R168, UR39 ;  /* 0x00000027a80e7c20 */ /* 0x000fe20008410000 */
[----:B------:R-:W-:Y:S01]  /*1e7f0*/  IADD3 R9, R9, 0x38840, RZ ;  /* 0x0003884009097810 */ /* 0x000fe20007ffe0ff */
[----:B------:R-:W-:Y:S01]  /*1e800*/  FMUL.FTZ R5, R189, UR39 ;  /* 0x00000027bd057c20 */ /* 0x000fe20008410000 */
[----:B------:R-:W-:Y:S01]  /*1e810*/  FMUL.FTZ R6, R176, UR39 ;  /* 0x00000027b0067c20 */ /* 0x000fe20008410000 */
[----:B------:R-:W-:Y:S01]  /*1e820*/  FMUL.FTZ R10, R180, UR39 ;  /* 0x00000027b40a7c20 */ /* 0x000fe20008410000 */
[----:B------:R-:W-:Y:S01]  /*1e830*/  FMUL.FTZ R11, R181, UR39 ;  /* 0x00000027b50b7c20 */ /* 0x000fe20008410000 */
[----:B------:R-:W-:-:S02]  /*1e840*/  FMUL.FTZ R20, R172, UR39 ;  /* 0x00000027ac147c20 */ /* 0x000fc40008410000 */
[----:B------:R-:W-:Y:S01]  /*1e850*/  MUFU.TANH R5, R5 ;  /* 0x0000000500057308 */ /* 0x000fe20000002400 */
[----:B------:R-:W-:Y:S01]  /*1e860*/  FMUL.FTZ R21, R173, UR39 ;  /* 0x00000027ad157c20 */ /* 0x000fe20008410000 */
[----:B------:R-:W-:Y:S01]  /*1e870*/  FMUL.FTZ R160, R160, UR39 ;  /* 0x00000027a0a07c20 */ /* 0x000fe20008410000 */
[----:B------:R-:W-:-:S05]  /*1e880*/  FMUL.FTZ R161, R161, UR39 ;  /* 0x00000027a1a17c20 */ /* 0x000fca0008410000 */
[----:B------:R-:W-:Y:S01]  /*1e890*/  MUFU.TANH R6, R6 ;  /* 0x0000000600067308 */ /* 0x000fe20000002400 */
[----:B------:R-:W-:-:S07]  /*1e8a0*/  FMUL.FTZ R164, R164, UR39 ;  /* 0x00000027a4a47c20 */ /* 0x000fce0008410000 */
[----:B------:R-:W-:Y:S08]  /*1e8b0*/  MUFU.TANH R10, R10 ;  /* 0x0000000a000a7308 */ /* 0x000ff00000002400 */
        /* <DEDUP_REMOVED lines=8> */
[----:B------:R-:W-:Y:S01]  /*1e940*/  FMUL.FTZ R152, R152, UR39 ;  /* 0x0000002798987c20 */ /* 0x000fe20008410000 */
[----:B------:R-:W-:-:S06]  /*1e950*/  FMUL.FTZ R153, R153, UR39 ;  /* 0x0000002799997c20 */ /* 0x000fcc0008410000 */
[----:B------:R-:W-:Y:S01]  /*1e960*/  MUFU.TANH R153, R153 ;  /* 0x0000009900997308 */ /* 0x000fe20000002400 */
[----:B--2---:R-:W-:-:S04]  /*1e970*/  IMAD.IADD R3, R3, 0x1, R4 ;  /* 0x0000000103037824 */ /* 0x004fc800078e0204 */
[----:B0-----:R-:W-:-:S05]  /*1e980*/  @P1 IMAD.HI.U32 R2, R3, R2, RZ ;  /* 0x0000000203021227 */ /* 0x001fca00078e00ff */
[----:B-1----:R-:W-:-:S05]  /*1e990*/  @P1 SHF.R.U32.HI R3, RZ, R0, R2 ;  /* 0x00000000ff031219 */ /* 0x002fca0000011602 */
[----:B------:R-:W0:Y:S04]  /*1e9a0*/  SHFL.IDX PT, R169, R3, RZ, 0x1c1f ;  /* 0x001c1fff03a97589 */ /* 0x000e2800000e0000 */
[----:B------:R1:W2:Y:S01]  /*1e9b0*/  SHFL.IDX PT, R168, R3, 0x1, 0x1c1f ;  /* 0x003c1f0003a87f89 */ /* 0x0002a200000e0000 */
[----:B---3--:R-:W-:Y:S01]  /*1e9c0*/  PRMT R9, R192, 0x654, R9 ;  /* 0x00000654c0097816 */ /* 0x008fe20000000009 */
[----:B------:R-:W-:Y:S01]  /*1e9d0*/  FMUL.FTZ R0, R184, UR39 ;  /* 0x00000027b8007c20 */ /* 0x000fe20008410000 */
[----:B------:R-:W-:Y:S01]  /*1e9e0*/  FMUL.FTZ R2, R185, UR39 ;  /* 0x00000027b9027c20 */ /* 0x000fe20008410000 */
[----:B------:R-:W-:Y:S01]  /*1e9f0*/  FMUL.FTZ R4, R188, UR39 ;  /* 0x00000027bc047c20 */ /* 0x000fe20008410000 */
[----:B------:R3:W-:Y:S01]  /*1ea00*/  SYNCS.ARRIVE.TRANS64.RED.A1T0 RZ, [R9+URZ], RZ ;  /* 0x000000ff09ff79a7 */ /* 0x0007e2000810043f */
[----:B-1----:R-:W-:-:S02]  /*1ea10*/  IMAD R3, R8, -0x50, RZ ;  /* 0xffffffb008037824 */ /* 0x002fc400078e02ff */
[----:B------:R-:W1:Y:S01]  /*1ea20*/  MUFU.TANH R0, R0 ;  /* 0x0000000000007308 */ /* 0x000e620000002400 */
[----:B---3--:R-:W-:Y:S02]  /*1ea30*/  FMUL.FTZ R9, R177, UR39 ;  /* 0x00000027b1097c20 */ /* 0x008fe40008410000 */
[----:B----4-:R-:W-:-:S05]  /*1ea40*/  IADD3 R3, -R195, 0x1, R3 ;  /* 0x00000001c3037810 */ /* 0x010fca0007ffe103 */
[----:B------:R-:W3:Y:S01]  /*1ea50*/  MUFU.TANH R2, R2 ;  /* 0x0000000200027308 */ /* 0x000ee20000002400 */
[----:B-----5:R-:W-:-:S07]  /*1ea60*/  IADD3 R172, -R193, R3, R194 ;  /* 0x00000003c1ac7210 */ /* 0x020fce0007ffe1c2 */
[----:B------:R-:W4:Y:S01]  /*1ea70*/  MUFU.TANH R4, R4 ;  /* 0x0000000400047308 */ /* 0x000f220000002400 */
[----:B0-----:R-:W-:-:S07]  /*1ea80*/  IMAD.IADD R3, R172, 0x1, R169 ;  /* 0x00000001ac037824 */ /* 0x001fce00078e02a9 */
[----:B------:R-:W0:Y:S01]  /*1ea90*/  MUFU.TANH R9, R9 ;  /* 0x0000000900097308 */ /* 0x000e220000002400 */
[----:B--2---:R-:W-:Y:S01]  /*1eaa0*/  IMAD.IADD R168, R172, 0x1, R168 ;  /* 0x00000001aca87824 */ /* 0x004fe200078e02a8 */
[C---:B------:R-:W-:Y:S02]  /*1eab0*/  ISETP.GT.AND P2, PT, R3.reuse, RZ, PT ;  /* 0x000000ff0300720c */ /* 0x040fe40003f44270 */
[C---:B------:R-:W-:Y:S02]  /*1eac0*/  ISETP.GT.AND P1, PT, R3.reuse, 0x1, PT ;  /* 0x000000010300780c */ /* 0x040fe40003f24270 */
[C---:B------:R-:W-:Y:S02]  /*1ead0*/  ISETP.GT.AND P5, PT, R3.reuse, 0x8, PT ;  /* 0x000000080300780c */ /* 0x040fe40003fa4270 */
[----:B------:R3:W2:Y:S01]  /*1eae0*/  MUFU.TANH R172, R164 ;  /* 0x000000a400ac7308 */ /* 0x0006a20000002400 */
[C---:B------:R-:W-:Y:S02]  /*1eaf0*/  ISETP.GT.AND P4, PT, R3.reuse, 0x9, PT ;  /* 0x000000090300780c */ /* 0x040fe40003f84270 */
[----:B------:R-:W-:-:S02]  /*1eb00*/  ISETP.GT.AND P3, PT, R3, 0x10, PT ;  /* 0x000000100300780c */ /* 0x000fc40003f64270 */
[----:B-1----:R-:W-:Y:S02]  /*1eb10*/  FSEL R169, R0, -INF , P2 ;  /* 0xff80000000a97808 */ /* 0x002fe40001000000 */
[C---:B------:R-:W-:Y:S02]  /*1eb20*/  ISETP.GT.AND P2, PT, R3.reuse, 0x11, PT ;  /* 0x000000110300780c */ /* 0x040fe40003f44270 */
[----:B---3--:R-:W-:Y:S02]  /*1eb30*/  FSEL R164, R2, -INF , P1 ;  /* 0xff80000002a47808 */ /* 0x008fe40000800000 */
[C---:B------:R-:W-:Y:S02]  /*1eb40*/  ISETP.GT.AND P1, PT, R3.reuse, 0x18, PT ;  /* 0x000000180300780c */ /* 0x040fe40003f24270 */
[----:B----4-:R-:W-:Y:S02]  /*1eb50*/  FSEL R0, R4, -INF , P5 ;  /* 0xff80000004007808 */ /* 0x010fe40002800000 */
[----:B------:R-:W-:-:S02]  /*1eb60*/  ISETP.GT.AND P5, PT, R3, 0x19, PT ;  /* 0x000000190300780c */ /* 0x000fc40003fa4270 */
[----:B------:R-:W-:Y:S02]  /*1eb70*/  FSEL R2, R5, -INF , P4 ;  /* 0xff80000005027808 */ /* 0x000fe40002000000 */
[C---:B------:R-:W-:Y:S02]  /*1eb80*/  ISETP.GT.AND P4, PT, R3.reuse, 0x20, PT ;  /* 0x000000200300780c */ /* 0x040fe40003f84270 */
[----:B------:R-:W-:Y:S02]  /*1eb90*/  FSEL R4, R6, -INF , P3 ;  /* 0xff80000006047808 */ /* 0x000fe40001800000 */
[----:B------:R-:W-:Y:S02]  /*1eba0*/  ISETP.GT.AND P3, PT, R3, 0x21, PT ;  /* 0x000000210300780c */ /* 0x000fe40003f64270 */
[----:B0-----:R-:W-:Y:S02]  /*1ebb0*/  FSEL R6, R9, -INF , P2 ;  /* 0xff80000009067808 */ /* 0x001fe40001000000 */
[----:B------:R-:W-:-:S02]  /*1ebc0*/  ISETP.GT.AND P2, PT, R3, 0x28, PT ;  /* 0x000000280300780c */ /* 0x000fc40003f44270 */
[----:B------:R-:W-:Y:S02]  /*1ebd0*/  FSEL R9, R10, -INF , P1 ;  /* 0xff8000000a097808 */ /* 0x000fe40000800000 */
[----:B------:R-:W-:Y:S02]  /*1ebe0*/  ISETP.GT.AND P1, PT, R3, 0x29, PT ;  /* 0x000000290300780c */ /* 0x000fe40003f24270 */
[----:B------:R-:W-:Y:S02]  /*1ebf0*/  FSEL R10, R11, -INF , P5 ;  /* 0xff8000000b0a7808 */ /* 0x000fe40002800000 */
[C---:B------:R-:W-:Y:S02]  /*1ec00*/  ISETP.GT.AND P5, PT, R3.reuse, 0x30, PT ;  /* 0x000000300300780c */ /* 0x040fe40003fa4270 */
[----:B------:R-:W-:Y:S02]  /*1ec10*/  FSEL R11, R14, -INF , P4 ;  /* 0xff8000000e0b7808 */ /* 0x000fe40002000000 */
[----:B------:R-:W-:-:S02]  /*1ec20*/  ISETP.GT.AND P4, PT, R3, 0x31, PT ;  /* 0x000000310300780c */ /* 0x000fc40003f84270 */
[----:B------:R-:W-:Y:S02]  /*1ec30*/  FSEL R14, R15, -INF , P3 ;  /* 0xff8000000f0e7808 */ /* 0x000fe40001800000 */
[----:B------:R-:W-:Y:S02]  /*1ec40*/  ISETP.GT.AND P3, PT, R3, 0x38, PT ;  /* 0x000000380300780c */ /* 0x000fe40003f64270 */
[----:B------:R-:W-:Y:S02]  /*1ec50*/  FSEL R15, R20, -INF , P2 ;  /* 0xff800000140f7808 */ /* 0x000fe40001000000 */
[----:B------:R-:W-:Y:S02]  /*1ec60*/  FSEL R20, R21, -INF , P1 ;  /* 0xff80000015147808 */ /* 0x000fe40000800000 */
[----:B------:R-:W-:Y:S02]  /*1ec70*/  FSEL R21, R160, -INF , P5 ;  /* 0xff800000a0157808 */ /* 0x000fe40002800000 */
[----:B------:R-:W-:-:S02]  /*1ec80*/  FSEL R160, R161, -INF , P4 ;  /* 0xff800000a1a07808 */ /* 0x000fc40002000000 */
[----:B--2---:R-:W-:Y:S02]  /*1ec90*/  FSEL R161, R172, -INF , P3 ;  /* 0xff800000aca17808 */ /* 0x004fe40001800000 */
[C---:B------:R-:W-:Y:S02]  /*1eca0*/  ISETP.GT.AND P2, PT, R3.reuse, 0x39, PT ;  /* 0x000000390300780c */ /* 0x040fe40003f44270 */
[C---:B------:R-:W-:Y:S02]  /*1ecb0*/  ISETP.GT.AND P1, PT, R3.reuse, 0x40, PT ;  /* 0x000000400300780c */ /* 0x040fe40003f24270 */
[C---:B------:R-:W-:Y:S02]  /*1ecc0*/  ISETP.GT.AND P5, PT, R3.reuse, 0x41, PT ;  /* 0x000000410300780c */ /* 0x040fe40003fa4270 */
[C---:B------:R-:W-:Y:S02]  /*1ecd0*/  ISETP.GT.AND P4, PT, R3.reuse, 0x48, PT ;  /* 0x000000480300780c */ /* 0x040fe40003f84270 */
[----:B------:R-:W-:-:S02]  /*1ece0*/  ISETP.GT.AND P3, PT, R3, 0x49, PT ;  /* 0x000000490300780c */ /* 0x000fc40003f64270 */
[----:B------:R-:W-:-:S04]  /*1ecf0*/  FMNMX.FTZ R3, R169, R12, !PT ;  /* 0x0000000ca9037209 */ /* 0x000fc80007810000 */
[----:B------:R-:W-:-:S04]  /*1ed00*/  FMNMX.FTZ R3, R164, R3, !PT ;  /* 0x00000003a4037209 */ /* 0x000fc80007810000 */
[----:B------:R-:W-:-:S04]  /*1ed10*/  FMNMX.FTZ R3, R0, R3, !PT ;  /* 0x0000000300037209 */ /* 0x000fc80007810000 */
[----:B------:R-:W-:-:S04]  /*1ed20*/  FMNMX.FTZ R3, R2, R3, !PT ;  /* 0x0000000302037209 */ /* 0x000fc80007810000 */
[----:B------:R-:W-:-:S04]  /*1ed30*/  FMNMX.FTZ R3, R4, R3, !PT ;  /* 0x0000000304037209 */ /* 0x000fc80007810000 */
[----:B------:R-:W-:-:S04]  /*1ed40*/  FMNMX.FTZ R5, R6, R3, !PT ;  /* 0x0000000306057209 */ /* 0x000fc80007810000 */
[----:B------:R-:W-:Y:S01]  /*1ed50*/  FMNMX.FTZ R5, R9, R5, !PT ;  /* 0x0000000509057209 */ /* 0x000fe20007810000 */
[----:B------:R0:W1:Y:S03]  /*1ed60*/  MUFU.TANH R3, R165 ;  /* 0x000000a500037308 */ /* 0x0000660000002400 */
[----:B0-----:R-:W-:-:S04]  /*1ed70*/  FMNMX.FTZ R165, R10, R5, !PT ;  /* 0x000000050aa57209 */ /* 0x001fc80007810000 */
[----:B------:R-:W-:-:S04]  /*1ed80*/  FMNMX.FTZ R165, R11, R165, !PT ;  /* 0x000000a50ba57209 */ /* 0x000fc80007810000 */
[----:B------:R-:W-:Y:S01]  /*1ed90*/  FMNMX.FTZ R165, R14, R165, !PT ;  /* 0x000000a50ea57209 */ /* 0x000fe20007810000 */
[----:B------:R1:W0:Y:S03]  /*1eda0*/  MUFU.TANH R5, R152 ;  /* 0x0000009800057308 */ /* 0x0002260000002400 */
[----:B------:R-:W-:Y:S01]  /*1edb0*/  FMNMX.FTZ R165, R15, R165, !PT ;  /* 0x000000a50fa57209 */ /* 0x000fe20007810000 */
[----:B------:R-:W-:-:S03]  /*1edc0*/  FMUL.FTZ R172, R156, UR39 ;  /* 0x000000279cac7c20 */ /* 0x000fc60008410000 */
[----:B------:R-:W-:-:S04]  /*1edd0*/  FMNMX.FTZ R165, R20, R165, !PT ;  /* 0x000000a514a57209 */ /* 0x000fc80007810000 */
[----:B------:R-:W-:Y:S01]  /*1ede0*/  FMNMX.FTZ R156, R21, R165, !PT ;  /* 0x000000a5159c7209 */ /* 0x000fe20007810000 */
[----:B------:R-:W-:Y:S01]  /*1edf0*/  FMUL.FTZ R165, R157, UR39 ;  /* 0x000000279da57c20 */ /* 0x000fe20008410000 */
[----:B------:R-:W2:Y:S02]  /*1ee00*/  MUFU.TANH R172, R172 ;  /* 0x000000ac00ac7308 */ /* 0x000ea40000002400 */
[----:B------:R-:W-:Y:S02]  /*1ee10*/  FMNMX.FTZ R156, R160, R156, !PT ;  /* 0x0000009ca09c7209 */ /* 0x000fe40007810000 */
[----:B-1----:R-:W-:Y:S02]  /*1ee20*/  FSEL R152, R3, -INF , P2 ;  /* 0xff80000003987808 */ /* 0x002fe40001000000 */
[----:B------:R-:W-:Y:S02]  /*1ee30*/  FMNMX.FTZ R3, R161, R156, !PT ;  /* 0x0000009ca1037209 */ /* 0x000fe40007810000 */
[----:B------:R-:W1:Y:S01]  /*1ee40*/  MUFU.TANH R165, R165 ;  /* 0x000000a500a57308 */ /* 0x000e620000002400 */
[----:B0-----:R-:W-:-:S02]  /*1ee50*/  FSEL R156, R5, -INF , P1 ;  /* 0xff800000059c7808 */ /* 0x001fc40000800000 */
[----:B------:R-:W-:Y:S02]  /*1ee60*/  FMNMX.FTZ R3, R152, R3, !PT ;  /* 0x0000000398037209 */ /* 0x000fe40007810000 */
[----:B------:R-:W-:Y:S02]  /*1ee70*/  FSEL R153, R153, -INF , P5 ;  /* 0xff80000099997808 */ /* 0x000fe40002800000 */
[----:B------:R-:W-:Y:S02]  /*1ee80*/  FMNMX.FTZ R3, R156, R3, !PT ;  /* 0x000000039c037209 */ /* 0x000fe40007810000 */
[----:B--2---:R-:W-:Y:S02]  /*1ee90*/  FSEL R157, R172, -INF , P4 ;  /* 0xff800000ac9d7808 */ /* 0x004fe40002000000 */
[----:B------:R-:W-:-:S04]  /*1eea0*/  FMNMX.FTZ R3, R153, R3, !PT ;  /* 0x0000000399037209 */ /* 0x000fc80007810000 */
[----:B------:R-:W-:Y:S02]  /*1eeb0*/  FMNMX.FTZ R3, R157, R3, !PT ;  /* 0x000000039d037209 */ /* 0x000fe40007810000 */
[----:B-1----:R-:W-:-:S04]  /*1eec0*/  FSEL R165, R165, -INF , P3 ;  /* 0xff800000a5a57808 */ /* 0x002fc80001800000 */
[----:B------:R-:W-:-:S05]  /*1eed0*/  FMNMX.FTZ R5, R165, R3, !PT ;  /* 0x00000003a5057209 */ /* 0x000fca0007810000 */
[----:B------:R-:W0:Y:S01]  /*1eee0*/  SHFL.BFLY PT, R3, R5, 0x2, 0x1f ;  /* 0x0c401f0005037f89 */ /* 0x000e2200000e0000 */
[----:B------:R-:W-:Y:S01]  /*1eef0*/  FMUL.FTZ R184, R186, UR39 ;  /* 0x00000027bab87c20 */ /* 0x000fe20008410000 */
[----:B------:R-:W-:Y:S01]  /*1ef00*/  FMUL.FTZ R173, R187, UR39 ;  /* 0x00000027bbad7c20 */ /* 0x000fe20008410000 */
[----:B------:R-:W-:Y:S01]  /*1ef10*/  FMUL.FTZ R172, R190, UR39 ;  /* 0x00000027beac7c20 */ /* 0x000fe20008410000 */
[----:B0-----:R-:W-:Y:S01]  /*1ef20*/  FMNMX.FTZ R5, R5, R3, !PT ;  /* 0x0000000305057209 */ /* 0x001fe20007810000 */
[----:B------:R-:W-:-:S04]  /*1ef30*/  FMUL.FTZ R3, R182, UR39 ;  /* 0x00000027b6037c20 */ /* 0x000fc80008410000 */
[----:B------:R-:W0:Y:S01]  /*1ef40*/  SHFL.BFLY PT, R182, R5, 0x1, 0x1f ;  /* 0x0c201f0005b67f89 */ /* 0x000e2200000e0000 */
[----:B------:R-:W-:Y:S01]  /*1ef50*/  FMUL.FTZ R177, R191, UR39 ;  /* 0x00000027bfb17c20 */ /* 0x000fe20008410000 */
[----:B------:R-:W-:Y:S01]  /*1ef60*/  FMUL.FTZ R178, R178, UR39 ;  /* 0x00000027b2b27c20 */ /* 0x000fe20008410000 */
[----:B------:R-:W1:Y:S01]  /*1ef70*/  MUFU.TANH R184, R184 ;  /* 0x000000b800b87308 */ /* 0x000e620000002400 */
[----:B------:R-:W-:Y:S01]  /*1ef80*/  FMUL.FTZ R176, R183, UR39 ;  /* 0x00000027b7b07c20 */ /* 0x000fe20008410000 */
[----:B------:R-:W-:Y:S01]  /*1ef90*/  FMUL.FTZ R179, R179, UR39 ;  /* 0x00000027b3b37c20 */ /* 0x000fe20008410000 */
[----:B------:R-:W-:-:S05]  /*1efa0*/  FMUL.FTZ R180, R170, UR39 ;  /* 0x00000027aab47c20 */ /* 0x000fca0008410000 */
[----:B------:R-:W-:Y:S01]  /*1efb0*/  MUFU.TANH R173, R173 ;  /* 0x000000ad00ad7308 */ /* 0x000fe20000002400 */
[----:B------:R-:W-:Y:S01]  /*1efc0*/  FMUL.FTZ R171, R171, UR39 ;  /* 0x00000027abab7c20 */ /* 0x000fe20008410000 */
[----:B------:R-:W-:-:S06]  /*1efd0*/  FMUL.FTZ R175, R175, UR39 ;  /* 0x00000027afaf7c20 */ /* 0x000fcc0008410000 */
[----:B------:R-:W2:Y:S01]  /*1efe0*/  MUFU.TANH R172, R172 ;  /* 0x000000ac00ac7308 */ /* 0x000ea20000002400 */
[----:B0-----:R-:W-:-:S07]  /*1eff0*/  FMNMX.FTZ R5, R5, R182, !PT ;  /* 0x000000b605057209 */ /* 0x001fce0007810000 */
[----:B------:R-:W0:Y:S01]  /*1f000*/  MUFU.TANH R177, R177 ;  /* 0x000000b100b17308 */ /* 0x000e220000002400 */
[----:B------:R-:W-:Y:S01]  /*1f010*/  FSETP.NEU.FTZ.AND P1, PT, R5, -INF , PT ;  /* 0xff8000000500780b */ /* 0x000fe20003f3d000 */
[----:B------:R-:W-:-:S06]  /*1f020*/  FMUL.FTZ R181, R174, UR39 ;  /* 0x00000027aeb57c20 */ /* 0x000fcc0008410000 */
[----:B------:R-:W3:Y:S01]  /*1f030*/  MUFU.TANH R178, R178 ;  /* 0x000000b200b27308 */ /* 0x000ee20000002400 */
[----:B------:R-:W-:Y:S01]  /*1f040*/  FMUL.FTZ R183, R162, UR39 ;  /* 0x00000027a2b77c20 */ /* 0x000fe20008410000 */
[----:B------:R-:W-:-:S06]  /*1f050*/  FMUL.FTZ R185, R163, UR39 ;  /* 0x00000027a3b97c20 */ /* 0x000fcc0008410000 */
[----:B------:R-:W4:Y:S01]  /*1f060*/  MUFU.TANH R3, R3 ;  /* 0x0000000300037308 */ /* 0x000f220000002400 */
[----:B------:R-:W-:-:S07]  /*1f070*/  ISETP.GT.AND P3, PT, R168, RZ, PT ;  /* 0x000000ffa800720c */ /* 0x000fce0003f64270 */
[----:B------:R-:W5:Y:S01]  /*1f080*/  MUFU.TANH R176, R176 ;  /* 0x000000b000b07308 */ /* 0x000f620000002400 */
[----:B------:R-:W-:-:S07]  /*1f090*/  ISETP.GT.AND P4, PT, R168, 0x1, PT ;  /* 0x00000001a800780c */ /* 0x000fce0003f84270 */
[----:B------:R-:W5:Y:S01]  /*1f0a0*/  MUFU.TANH R179, R179 ;  /* 0x000000b300b37308 */ /* 0x000f620000002400 */
[C---:B------:R-:W-:Y:S02]  /*1f0b0*/  ISETP.GT.AND P5, PT, R168.reuse, 0x8, PT ;  /* 0x00000008a800780c */ /* 0x040fe40003fa4270 */
[----:B------:R-:W-:-:S05]  /*1f0c0*/  ISETP.GT.AND P2, PT, R168, 0x9, PT ;  /* 0x00000009a800780c */ /* 0x000fca0003f44270 */
[----:B------:R-:W5:Y:S01]  /*1f0d0*/  MUFU.TANH R180, R180 ;  /* 0x000000b400b47308 */ /* 0x000f620000002400 */
[----:B-1----:R-:W-:-:S07]  /*1f0e0*/  FSEL R163, R184, -INF , P3 ;  /* 0xff800000b8a37808 */ /* 0x002fce0001800000 */
[----:B------:R1:W5:Y:S01]  /*1f0f0*/  MUFU.TANH R182, R175 ;  /* 0x000000af00b67308 */ /* 0x0003620000002400 */
[----:B------:R-:W-:-:S07]  /*1f100*/  ISETP.GT.AND P3, PT, R168, 0x10, PT ;  /* 0x00000010a800780c */ /* 0x000fce0003f64270 */
[----:B------:R-:W5:Y:S01]  /*1f110*/  MUFU.TANH R171, R171 ;  /* 0x000000ab00ab7308 */ /* 0x000f620000002400 */
[----:B-1----:R-:W-:Y:S02]  /*1f120*/  FSEL R175, R5, RZ, P1 ;  /* 0x000000ff05af7208 */ /* 0x002fe40000800000 */
[----:B--2---:R-:W-:-:S03]  /*1f130*/  FSEL R172, R172, -INF , P5 ;  /* 0xff800000acac7808 */ /* 0x004fc60002800000 */
[----:B------:R-:W-:Y:S01]  /*1f140*/  FADD.FTZ R175, -R175, R12 ;  /* 0x0000000cafaf7221 */ /* 0x000fe20000010100 */
[----:B------:R-:W-:Y:S01]  /*1f150*/  FSEL R12, R173, -INF , P4 ;  /* 0xff800000ad0c7808 */ /* 0x000fe20002000000 */
[----:B------:R-:W1:Y:S01]  /*1f160*/  MUFU.TANH R181, R181 ;  /* 0x000000b500b57308 */ /* 0x000e620000002400 */
[----:B0-----:R-:W-:Y:S02]  /*1f170*/  FSEL R173, R177, -INF , P2 ;  /* 0xff800000b1ad7808 */ /* 0x001fe40001000000 */
[C---:B------:R-:W-:Y:S02]  /*1f180*/  ISETP.GT.AND P5, PT, R168.reuse, 0x18, PT ;  /* 0x00000018a800780c */ /* 0x040fe40003fa4270 */
[----:B------:R-:W-:-:S03]  /*1f190*/  ISETP.GT.AND P2, PT, R168, 0x19, PT ;  /* 0x00000019a800780c */ /* 0x000fc60003f44270 */
[----:B------:R-:W0:Y:S01]  /*1f1a0*/  MUFU.TANH R183, R183 ;  /* 0x000000b700b77308 */ /* 0x000e220000002400 */
[----:B------:R-:W-:Y:S02]  /*1f1b0*/  ISETP.GT.AND P4, PT, R168, 0x11, PT ;  /* 0x00000011a800780c */ /* 0x000fe40003f84270 */
[----:B---3--:R-:W-:-:S05]  /*1f1c0*/  FSEL R174, R178, -INF , P3 ;  /* 0xff800000b2ae7808 */ /* 0x008fca0001800000 */
[----:B------:R-:W2:Y:S01]  /*1f1d0*/  MUFU.TANH R185, R185 ;  /* 0x000000b900b97308 */ /* 0x000ea20000002400 */
[----:B------:R-:W-:Y:S02]  /*1f1e0*/  ISETP.GT.AND P3, PT, R168, 0x20, PT ;  /* 0x00000020a800780c */ /* 0x000fe40003f64270 */
[----:B----4-:R-:W-:Y:S02]  /*1f1f0*/  FSEL R170, R3, -INF , P5 ;  /* 0xff80000003aa7808 */ /* 0x010fe40002800000 */
[----:B-----5:R-:W-:Y:S02]  /*1f200*/  FSEL R176, R176, -INF , P2 ;  /* 0xff800000b0b07808 */ /* 0x020fe40001000000 */
[----:B------:R-:W-:Y:S02]  /*1f210*/  FSEL R162, R179, -INF , P4 ;  /* 0xff800000b3a27808 */ /* 0x000fe40002000000 */
[----:B------:R-:W-:Y:S02]  /*1f220*/  ISETP.GT.AND P2, PT, R168, 0x29, PT ;  /* 0x00000029a800780c */ /* 0x000fe40003f44270 */
[----:B------:R-:W-:-:S02]  /*1f230*/  MOV R3, UR43 ;  /* 0x0000002b00037c02 */ /* 0x000fc40008000f00 */
[----:B------:R-:W-:Y:S02]  /*1f240*/  ISETP.GT.AND P4, PT, R168, 0x21, PT ;  /* 0x00000021a800780c */ /* 0x000fe40003f84270 */
[----:B------:R-:W-:Y:S02]  /*1f250*/  FSEL R177, R180, -INF , P3 ;  /* 0xff800000b4b17808 */ /* 0x000fe40001800000 */
[----:B------:R-:W-:Y:S01]  /*1f260*/  FSEL R180, R182, -INF , P2 ;  /* 0xff800000b6b47808 */ /* 0x000fe20001000000 */
[----:B------:R-:W-:Y:S01]  /*1f270*/  FMUL.FTZ R182, R5, R3 ;  /* 0x0000000305b67220 */ /* 0x000fe20000410000 */
[C---:B------:R-:W-:Y:S02]  /*1f280*/  ISETP.GT.AND P5, PT, R168.reuse, 0x28, PT ;  /* 0x00000028a800780c */ /* 0x040fe40003fa4270 */
[----:B------:R-:W-:Y:S02]  /*1f290*/  FSEL R178, R171, -INF , P4 ;  /* 0xff800000abb27808 */ /* 0x000fe40002000000 */
[----:B------:R-:W-:-:S02]  /*1f2a0*/  ISETP.GT.AND P3, PT, R168, 0x30, PT ;  /* 0x00000030a800780c */ /* 0x000fc40003f64270 */
[----:B------:R-:W-:Y:S02]  /*1f2b0*/  ISETP.GT.AND P4, PT, R168, 0x31, PT ;  /* 0x00000031a800780c */ /* 0x000fe40003f84270 */
[----:B-1----:R-:W-:Y:S02]  /*1f2c0*/  FSEL R179, R181, -INF , P5 ;  /* 0xff800000b5b37808 */ /* 0x002fe40002800000 */
[----:B0-----:R-:W-:Y:S02]  /*1f2d0*/  FSEL R181, R183, -INF , P3 ;  /* 0xff800000b7b57808 */ /* 0x001fe40001800000 */
[----:B--2---:R-:W-:Y:S02]  /*1f2e0*/  FSEL R171, R185, -INF , P4 ;  /* 0xff800000b9ab7808 */ /* 0x004fe40002000000 */
[----:B------:R-:W-:Y:S02]  /*1f2f0*/  FSEL R182, R182, RZ, P1 ;  /* 0x000000ffb6b67208 */ /* 0x000fe40000800000 */
[----:B------:R-:W-:-:S02]  /*1f300*/  ISETP.GT.AND P2, PT, R168, 0x39, PT ;  /* 0x00000039a800780c */ /* 0x000fc40003f44270 */
[C---:B------:R-:W-:Y:S02]  /*1f310*/  ISETP.GT.AND P3, PT, R168.reuse, 0x40, PT ;  /* 0x00000040a800780c */ /* 0x040fe40003f64270 */
[C---:B------:R-:W-:Y:S02]  /*1f320*/  ISETP.GT.AND P4, PT, R168.reuse, 0x41, PT ;  /* 0x00000041a800780c */ /* 0x040fe40003f84270 */
[C---:B------:R-:W-:Y:S02]  /*1f330*/  ISETP.GT.AND P5, PT, R168.reuse, 0x48, PT ;  /* 0x00000048a800780c */ /* 0x040fe40003fa4270 */
[C---:B------:R-:W-:Y:S02]  /*1f340*/  ISETP.GT.AND P6, PT, R168.reuse, 0x49, PT ;  /* 0x00000049a800780c */ /* 0x040fe40003fc4270 */
[----:B------:R-:W-:Y:S02]  /*1f350*/  ISETP.GT.AND P1, PT, R168, 0x38, PT ;  /* 0x00000038a800780c */ /* 0x000fe40003f24270 */
[----:B------:R-:W-:-:S04]  /*1f360*/  FMNMX.FTZ R168, R163, R13, !PT ;  /* 0x0000000da3a87209 */ /* 0x000fc80007810000 */
[----:B------:R-:W-:-:S04]  /*1f370*/  FMNMX.FTZ R168, R12, R168, !PT ;  /* 0x000000a80ca87209 */ /* 0x000fc80007810000 */
[----:B------:R-:W-:-:S04]  /*1f380*/  FMNMX.FTZ R168, R172, R168, !PT ;  /* 0x000000a8aca87209 */ /* 0x000fc80007810000 */
[----:B------:R-:W-:-:S04]  /*1f390*/  FMNMX.FTZ R168, R173, R168, !PT ;  /* 0x000000a8ada87209 */ /* 0x000fc80007810000 */
[----:B------:R-:W-:-:S04]  /*1f3a0*/  FMNMX.FTZ R168, R174, R168, !PT ;  /* 0x000000a8aea87209 */ /* 0x000fc80007810000 */
[----:B------:R-:W-:-:S04]  /*1f3b0*/  FMNMX.FTZ R168, R162, R168, !PT ;  /* 0x000000a8a2a87209 */ /* 0x000fc80007810000 */
[----:B------:R-:W-:Y:S01]  /*1f3c0*/  FMNMX.FTZ R168, R170, R168, !PT ;  /* 0x000000a8aaa87209 */ /* 0x000fe20007810000 */
[----:B------:R-:W-:-:S03]  /*1f3d0*/  FMUL.FTZ R166, R166, UR39 ;  /* 0x00000027a6a67c20 */ /* 0x000fc60008410000 */
[----:B------:R-:W-:Y:S01]  /*1f3e0*/  FMNMX.FTZ R168, R176, R168, !PT ;  /* 0x000000a8b0a87209 */ /* 0x000fe20007810000 */
[----:B------:R-:W-:-:S03]  /*1f3f0*/  FMUL.FTZ R167, R167, UR39 ;  /* 0x00000027a7a77c20 */ /* 0x000fc60008410000 */
[----:B------:R-:W-:Y:S01]  /*1f400*/  FMNMX.FTZ R168, R177, R168, !PT ;  /* 0x000000a8b1a87209 */ /* 0x000fe20007810000 */
[----:B------:R-:W0:Y:S01]  /*1f410*/  MUFU.TANH R166, R166 ;  /* 0x000000a600a67308 */ /* 0x000e220000002400 */
        /* <DEDUP_REMOVED lines=20> */
[----:B------:R-:W-:Y:S01]  /*1f560*/  FMUL.FTZ R154, R154, UR39 ;  /* 0x000000279a9a7c20 */ /* 0x000fe20008410000 */
[----:B------:R-:W-:Y:S01]  /*1f570*/  FMNMX.FTZ R182, R178, R168, !PT ;  /* 0x000000a8b2b67209 */ /* 0x000fe20007810000 */
[----:B------:R-:W1:Y:S01]  /*1f580*/  MUFU.TANH R167, R167 ;  /* 0x000000a700a77308 */ /* 0x000e620000002400 */
[----:B------:R-:W-:-:S02]  /*1f590*/  FMUL.FTZ R155, R155, UR39 ;  /* 0x000000279b9b7c20 */ /* 0x000fc40008410000 */
[----:B------:R-:W-:-:S05]  /*1f5a0*/  FMNMX.FTZ R182, R179, R182, !PT ;  /* 0x000000b6b3b67209 */ /* 0x000fca0007810000 */
[----:B------:R-:W2:Y:S01]  /*1f5b0*/  MUFU.TANH R154, R154 ;  /* 0x0000009a009a7308 */ /* 0x000ea20000002400 */
[----:B------:R-:W-:Y:S01]  /*1f5c0*/  FMUL.FTZ R158, R158, UR39 ;  /* 0x000000279e9e7c20 */ /* 0x000fe20008410000 */
[----:B------:R-:W-:-:S06]  /*1f5d0*/  FMUL.FTZ R183, R159, UR39 ;  /* 0x000000279fb77c20 */ /* 0x000fcc0008410000 */
[----:B------:R3:W4:Y:S01]  /*1f5e0*/  MUFU.TANH R168, R155 ;  /* 0x0000009b00a87308 */ /* 0x0007220000002400 */
[----:B0-----:R-:W-:Y:S02]  /*1f5f0*/  FSEL R166, R166, -INF , P1 ;  /* 0xff800000a6a67808 */ /* 0x001fe40000800000 */
[----:B---3--:R-:W-:-:S04]  /*1f600*/  FMNMX.FTZ R155, R180, R182, !PT ;  /* 0x000000b6b49b7209 */ /* 0x008fc80007810000 */
[----:B------:R-:W-:Y:S01]  /*1f610*/  FMNMX.FTZ R155, R181, R155, !PT ;  /* 0x0000009bb59b7209 */ /* 0x000fe20007810000 */
[----:B------:R0:W3:Y:S03]  /*1f620*/  MUFU.TANH R182, R158 ;  /* 0x0000009e00b67308 */ /* 0x0000e60000002400 */
[----:B0-----:R-:W-:-:S05]  /*1f630*/  FMNMX.FTZ R158, R171, R155, !PT ;  /* 0x0000009bab9e7209 */ /* 0x001fca0007810000 */
[----:B------:R-:W0:Y:S01]  /*1f640*/  MUFU.TANH R183, R183 ;  /* 0x000000b700b77308 */ /* 0x000e220000002400 */
[----:B-1----:R-:W-:Y:S02]  /*1f650*/  FSEL R155, R167, -INF , P2 ;  /* 0xff800000a79b7808 */ /* 0x002fe40001000000 */
[----:B------:R-:W-:Y:S02]  /*1f660*/  FMNMX.FTZ R159, R166, R158, !PT ;  /* 0x0000009ea69f7209 */ /* 0x000fe40007810000 */
[----:B--2---:R-:W-:Y:S02]  /*1f670*/  FSEL R158, R154, -INF , P3 ;  /* 0xff8000009a9e7808 */ /* 0x004fe40001800000 */
[----:B------:R-:W-:Y:S02]  /*1f680*/  FMNMX.FTZ R154, R155, R159, !PT ;  /* 0x0000009f9b9a7209 */ /* 0x000fe40007810000 */
[----:B----4-:R-:W-:Y:S02]  /*1f690*/  FSEL R159, R168, -INF , P4 ;  /* 0xff800000a89f7808 */ /* 0x010fe40002000000 */
[----:B------:R-:W-:-:S02]  /*1f6a0*/  FMNMX.FTZ R154, R158, R154, !PT ;  /* 0x0000009a9e9a7209 */ /* 0x000fc40007810000 */
[----:B---3--:R-:W-:Y:S02]  /*1f6b0*/  FSEL R167, R182, -INF , P5 ;  /* 0xff800000b6a77808 */ /* 0x008fe40002800000 */
[----:B------:R-:W-:Y:S02]  /*1f6c0*/  FMNMX.FTZ R154, R159, R154, !PT ;  /* 0x0000009a9f9a7209 */ /* 0x000fe40007810000 */
[----:B0-----:R-:W-:Y:S02]  /*1f6d0*/  FSEL R168, R183, -INF , P6 ;  /* 0xff800000b7a87808 */ /* 0x001fe40003000000 */
[----:B------:R-:W-:-:S04]  /*1f6e0*/  FMNMX.FTZ R154, R167, R154, !PT ;  /* 0x0000009aa79a7209 */ /* 0x000fc80007810000 */
[----:B------:R-:W-:-:S05]  /*1f6f0*/  FMNMX.FTZ R182, R168, R154, !PT ;  /* 0x0000009aa8b67209 */ /* 0x000fca0007810000 */
[----:B------:R-:W0:Y:S02]  /*1f700*/  SHFL.BFLY PT, R154, R182, 0x2, 0x1f ;  /* 0x0c401f00b69a7f89 */ /* 0x000e2400000e0000 */
[----:B0-----:R-:W-:-:S05]  /*1f710*/  FMNMX.FTZ R182, R182, R154, !PT ;  /* 0x0000009ab6b67209 */ /* 0x001fca0007810000 */
[----:B------:R-:W0:Y:S01]  /*1f720*/  SHFL.BFLY PT, R183, R182, 0x1, 0x1f ;  /* 0x0c201f00b6b77f89 */ /* 0x000e2200000e0000 */
[----:B------:R0:W-:Y:S08]  /*1f730*/  MUFU.EX2 R204, R4 ;  /* 0x0000000400cc7308 */ /* 0x0001f00000000800 */
[----:B------:R1:W-:Y:S08]  /*1f740*/  MUFU.EX2 R210, R0 ;  /* 0x0000000000d27308 */ /* 0x0003f00000000800 */
[----:B------:R2:W-:Y:S01]  /*1f750*/  MUFU.EX2 R154, R2 ;  /* 0x00000002009a7308 */ /* 0x0005e20000000800 */
[----:B0-----:R-:W-:-:S04]  /*1f760*/  FMNMX.FTZ R4, R182, R183, !PT ;  /* 0x000000b7b6047209 */ /* 0x001fc80007810000 */
[C---:B------:R-:W-:Y:S01]  /*1f770*/  FSETP.NEU.FTZ.AND P1, PT, R4.reuse, -INF , PT ;  /* 0xff8000000400780b */ /* 0x040fe20003f3d000 */
[----:B-1----:R-:W-:-:S03]  /*1f780*/  FMUL.FTZ R0, R4, R3 ;  /* 0x0000000304007220 */ /* 0x002fc60000410000 */
[----:B--2---:R-:W-:Y:S02]  /*1f790*/  FSEL R2, R4, RZ, P1 ;  /* 0x000000ff04027208 */ /* 0x004fe40000800000 */
[----:B------:R-:W-:-:S03]  /*1f7a0*/  FSEL R0, R0, RZ, P1 ;  /* 0x000000ff00007208 */ /* 0x000fc60000800000 */
[----:B------:R-:W-:Y:S02]  /*1f7b0*/  FADD.FTZ R2, -R2, R13 ;  /* 0x0000000d02027221 */ /* 0x000fe40000010100 */
[-CC-:B------:R-:W-:Y:S02]  /*1f7c0*/  FFMA.FTZ R163, R163, R3.reuse, -R0.reuse ;  /* 0x00000003a3a37223 */ /* 0x180fe40000010800 */
[-C--:B------:R-:W-:Y:S01]  /*1f7d0*/  FMUL.FTZ R2, R2, R3.reuse ;  /* 0x0000000302027220 */ /* 0x080fe20000410000 */
        /* <DEDUP_REMOVED lines=20> */
[----:B------:R-:W-:Y:S08]  /*1f920*/  MUFU.EX2 R169, R169 ;  /* 0x000000a900a97308 */ /* 0x000ff00000000800 */
[----:B------:R-:W-:Y:S08]  /*1f930*/  MUFU.EX2 R163, R163 ;  /* 0x000000a300a37308 */ /* 0x000ff00000000800 */
[----:B------:R-:W0:Y:S08]  /*1f940*/  MUFU.EX2 R0, R175 ;  /* 0x000000af00007308 */ /* 0x000e300000000800 */
[----:B------:R-:W1:Y:S08]  /*1f950*/  MUFU.EX2 R2, R2 ;  /* 0x0000000200027308 */ /* 0x000e700000000800 */
[----:B------:R-:W2:Y:S08]  /*1f960*/  MUFU.EX2 R164, R164 ;  /* 0x000000a400a47308 */ /* 0x000eb00000000800 */
[----:B------:R-:W3:Y:S08]  /*1f970*/  MUFU.EX2 R12, R12 ;  /* 0x0000000c000c7308 */ /* 0x000ef00000000800 */
[----:B------:R-:W4:Y:S01]  /*1f980*/  MUFU.EX2 R172, R172 ;  /* 0x000000ac00ac7308 */ /* 0x000f220000000800 */
[----:B0-----:R-:W-:Y:S01]  /*1f990*/  FFMA.FTZ R228, R0, R228, R169 ;  /* 0x000000e400e47223 */ /* 0x001fe200000100a9 */
[----:B-1----:R-:W-:-:S06]  /*1f9a0*/  FFMA.FTZ R227, R2, R227, R163 ;  /* 0x000000e302e37223 */ /* 0x002fcc00000100a3 */
[----:B------:R-:W0:Y:S01]  /*1f9b0*/  MUFU.EX2 R173, R173 ;  /* 0x000000ad00ad7308 */ /* 0x000e220000000800 */
[----:B--2---:R-:W-:Y:S01]  /*1f9c0*/  FADD.FTZ R13, R164, R228 ;  /* 0x000000e4a40d7221 */ /* 0x004fe20000010000 */
[----:B---3--:R-:W-:-:S06]  /*1f9d0*/  FADD.FTZ R175, R12, R227 ;  /* 0x000000e30caf7221 */ /* 0x008fcc0000010000 */
[----:B------:R-:W1:Y:S01]  /*1f9e0*/  MUFU.EX2 R174, R174 ;  /* 0x000000ae00ae7308 */ /* 0x000e620000000800 */
[----:B------:R-:W-:Y:S01]  /*1f9f0*/  FADD.FTZ R13, R210, R13 ;  /* 0x0000000dd20d7221 */ /* 0x000fe20000010000 */
[----:B----4-:R-:W-:-:S06]  /*1fa00*/  FADD.FTZ R175, R172, R175 ;  /* 0x000000afacaf7221 */ /* 0x010fcc0000010000 */
[----:B------:R-:W2:Y:S08]  /*1fa10*/  MUFU.EX2 R6, R6 ;  /* 0x0000000600067308 */ /* 0x000eb00000000800 */
[----:B------:R-:W3:Y:S01]  /*1fa20*/  MUFU.EX2 R162, R162 ;  /* 0x000000a200a27308 */ /* 0x000ee20000000800 */
[----:B------:R-:W-:Y:S01]  /*1fa30*/  FADD.FTZ R13, R154, R13 ;  /* 0x0000000d9a0d7221 */ /* 0x000fe20000010000 */
[----:B0-----:R-:W-:-:S06]  /*1fa40*/  FADD.FTZ R175, R173, R175 ;  /* 0x000000afadaf7221 */ /* 0x001fcc0000010000 */
[----:B------:R-:W0:Y:S08]  /*1fa50*/  MUFU.EX2 R9, R9 ;  /* 0x0000000900097308 */ /* 0x000e300000000800 */
[----:B------:R-:W4:Y:S01]  /*1fa60*/  MUFU.EX2 R170, R170 ;  /* 0x000000aa00aa7308 */ /* 0x000f220000000800 */
[----:B------:R-:W-:Y:S01]  /*1fa70*/  FADD.FTZ R13, R204, R13 ;  /* 0x0000000dcc0d7221 */ /* 0x000fe20000010000 */
[----:B-1----:R-:W-:-:S06]  /*1fa80*/  FADD.FTZ R175, R174, R175 ;  /* 0x000000afaeaf7221 */ /* 0x002fcc0000010000 */
[----:B------:R-:W1:Y:S08]  /*1fa90*/  MUFU.EX2 R10, R10 ;  /* 0x0000000a000a7308 */ /* 0x000e700000000800 */
[----:B------:R-:W5:Y:S01]  /*1faa0*/  MUFU.EX2 R176, R176 ;  /* 0x000000b000b07308 */ /* 0x000f620000000800 */
[----:B--2---:R-:W-:Y:S01]  /*1fab0*/  FADD.FTZ R13, R6, R13 ;  /* 0x0000000d060d7221 */ /* 0x004fe20000010000 */
[----:B---3--:R-:W-:-:S06]  /*1fac0*/  FADD.FTZ R175, R162, R175 ;  /* 0x000000afa2af7221 */ /* 0x008fcc0000010000 */
[----:B------:R-:W2:Y:S08]  /*1fad0*/  MUFU.EX2 R11, R11 ;  /* 0x0000000b000b7308 */ /* 0x000eb00000000800 */
[----:B------:R-:W3:Y:S01]  /*1fae0*/  MUFU.EX2 R177, R177 ;  /* 0x000000b100b17308 */ /* 0x000ee20000000800 */
[----:B0-----:R-:W-:Y:S01]  /*1faf0*/  FADD.FTZ R13, R9, R13 ;  /* 0x0000000d090d7221 */ /* 0x001fe20000010000 */
[----:B----4-:R-:W-:-:S06]  /*1fb00*/  FADD.FTZ R175, R170, R175 ;  /* 0x000000afaaaf7221 */ /* 0x010fcc0000010000 */
[----:B------:R-:W0:Y:S08]  /*1fb10*/  MUFU.EX2 R14, R14 ;  /* 0x0000000e000e7308 */ /* 0x000e300000000800 */
[----:B------:R-:W4:Y:S01]  /*1fb20*/  MUFU.EX2 R178, R178 ;  /* 0x000000b200b27308 */ /* 0x000f220000000800 */
[----:B-1----:R-:W-:Y:S01]  /*1fb30*/  FADD.FTZ R13, R10, R13 ;  /* 0x0000000d0a0d7221 */ /* 0x002fe20000010000 */
[----:B-----5:R-:W-:-:S06]  /*1fb40*/  FADD.FTZ R175, R176, R175 ;  /* 0x000000afb0af7221 */ /* 0x020fcc0000010000 */
        /* <DEDUP_REMOVED lines=39> */
[----:B---3--:R-:W-:-:S03]  /*1fdc0*/  FADD.FTZ R175, R159, R175 ;  /* 0x000000af9faf7221 */ /* 0x008fc60000010000 */
[----:B0-----:R-:W-:Y:S01]  /*1fdd0*/  FADD.FTZ R13, R157, R13 ;  /* 0x0000000d9d0d7221 */ /* 0x001fe20000010000 */
[----:B----4-:R-:W-:-:S03]  /*1fde0*/  FADD.FTZ R175, R167, R175 ;  /* 0x000000afa7af7221 */ /* 0x010fc60000010000 */
[----:B-1----:R-:W-:Y:S01]  /*1fdf0*/  FADD.FTZ R228, R165, R13 ;  /* 0x0000000da5e47221 */ /* 0x002fe20000010000 */
[----:B-----5:R-:W-:Y:S01]  /*1fe00*/  FADD.FTZ R227, R168, R175 ;  /* 0x000000afa8e37221 */ /* 0x020fe20000010000 */
[----:B------:R-:W-:Y:S06]  /*1fe10*/  @!P0 BRA `(.L_x_2882) ;  /* 0x0000000000048947 */ /* 0x000fec0003800000 */
[----:B------:R-:W-:Y:S01]  /*1fe20*/  BPT.TRAP 0x1 ;  /* 0x000000040000795c */ /* 0x000fe20000300000 */
.L_x_2882:
[----:B------:R-:W2:Y:S01]  /*1fe30*/  LDL R13, [R1+0x58] ;  /* 0x00005800010d7983 */ /* 0x000ea20000100800 */
[----:B------:R-:W-:Y:S01]  /*1fe40*/  VIADD R7, R7, 0x38860 ;  /* 0x0003886007077836 */ /* 0x000fe20000000000 */
[----:B------:R-:W-:Y:S02]  /*1fe50*/  F2FP.F16.F32.PACK_AB R209, R12, R163 ;  /* 0x000000a30cd1723e */ /* 0x000fe400000000ff */
        /* <DEDUP_REMOVED lines=24> */
[C---:B--2---:R-:W-:Y:S01]  /*1ffe0*/  ISETP.GT.AND P1, PT, R8.reuse, R13, PT ;  /* 0x0000000d0800720c */ /* 0x044fe20003f24270 */
[----:B------:R-:W-:-:S02]  /*1fff0*/  VIADD R8, R8, 0xffffffff ;  /* 0xffffffff08087836 */ /* 0x000fc40000000000 */
[----:B------:R-:W-:-:S10]  /*20000*/  IMAD.MOV.U32 R13, RZ, RZ, R4 ;  /* 0x000000ffff0d7224 */ /* 0x000fd400078e0004 */
[----:B------:R-:W-:Y:S05]  /*20010*/  @P1 BRA `(.L_x_2883) ;  /* 0xffffffa800e81947 */ /* 0x000fea000383ffff */
[----:B------:R-:W-:Y:S05]  /*20020*/  BSYNC B1 ;  /* 0x0000000000017941 */ /* 0x000fea0003800000 */
.L_x_2870:
[----:B------:R-:W-:Y:S05]  /*20030*/  BSYNC B0 ;  /* 0x0000000000007941 */ /* 0x000fea0003800000 */
.L_x_2869:
[----:B------:R-:W2:Y:S01]  /*20040*/  LDL R6, [R1+0x7c] ;  /* 0x00007c0001067983 */ /* 0x000ea20000100800 */
[----:B------:R-:W-:Y:S01]  /*20050*/  BSSY B0, `(.L_x_2884) ;  /* 0x00004e5000007945 */ /* 0x000fe20003800000 */
[----:B--2---:R-:W-:-:S13]  /*20060*/  ISETP.GE.AND P1, PT, R8, R6, PT ;  /* 0x000000060800720c */ /* 0x004fda0003f26270 */
[----:B------:R-:W-:Y:S05]  /*20070*/  @!P1 BRA `(.L_x_2885) ;  /* 0x0000004c00889947 */ /* 0x000fea0003800000 */
[----:B------:R-:W-:Y:S01]  /*20080*/  IMAD.MOV.U32 R12, RZ, RZ, R4 ;  /* 0x000000ffff0c7224 */ /* 0x000fe200078e0004 */
[----:B------:R-:W-:Y:S01]  /*20090*/  MOV R9, R5 ;  /* 0x0000000500097202 */ /* 0x000fe20000000f00 */
[----:B------:R-:W-:Y:S02]  /*200a0*/  IMAD.MOV.U32 R6, RZ, RZ, R226 ;  /* 0x000000ffff067224 */ /* 0x000fe400078e00e2 */
[----:B------:R-:W-:-:S07]  /*200b0*/  IMAD.MOV.U32 R7, RZ, RZ, R220 ;  /* 0x000000ffff077224 */ /* 0x000fce00078e00dc */
.L_x_2898:
[----:B------:R-:W-:-:S05]  /*200c0*/  VIADD R13, R7, 0x1 ;  /* 0x00000001070d7836 */ /* 0x000fca0000000000 */
[----:B------:R-:W-:-:S04]  /*200d0*/  ISETP.NE.AND P1, PT, R13, 0x2, PT ;  /* 0x000000020d00780c */ /* 0x000fc80003f25270 */
[----:B------:R-:W-:Y:S02]  /*200e0*/  SEL R13, R13, RZ, P1 ;  /* 0x000000ff0d0d7207 */ /* 0x000fe40000800000 */
[----:B------:R-:W-:Y:S02]  /*200f0*/  SEL R226, RZ, 0x1, P1 ;  /* 0x00000001ffe27807 */ /* 0x000fe40000800000 */
[----:B------:R-:W-:Y:S02]  /*20100*/  MOV R220, R13 ;  /* 0x0000000d00dc7202 */ /* 0x000fe40000000f00 */
[----:B------:R-:W-:Y:S01]  /*20110*/  LOP3.LUT R226, R6, R226, RZ, 0x3c, !PT ;  /* 0x000000e206e27212 */ /* 0x000fe200078e3cff */
[----:B------:R-:W-:Y:S06]  /*20120*/  @!P0 BRA `(.L_x_2886) ;  /* 0x0000000000048947 */ /* 0x000fec0003800000 */
[----:B------:R-:W-:Y:S01]  /*20130*/  BPT.TRAP 0x1 ;  /* 0x000000040000795c */ /* 0x000fe20000300000 */
.L_x_2886:
[----:B------:R-:W-:Y:S01]  /*20140*/  IMAD R4, R220, 0x8, R23 ;  /* 0x00000008dc047824 */ /* 0x000fe200078e0217 */
[----:B------:R-:W-:-:S04]  /*20150*/  SHF.L.U32 R5, R226, 0x1f, RZ ;  /* 0x0000001fe2057819 */ /* 0x000fc800000006ff */
[----:B------:R0:W1:Y:S01]  /*20160*/  SYNCS.PHASECHK.TRANS64.TRYWAIT P1, [R4+URZ+0x38830], R5 ;  /* 0x03883005040075a7 */ /* 0x000062000802017f */
[----:B------:R-:W-:Y:S05]  /*20170*/  @!P0 BRA `(.L_x_2887) ;  /* 0x0000000000048947 */ /* 0x000fea0003800000 */
[----:B------:R-:W-:Y:S01]  /*20180*/  BPT.TRAP 0x1 ;  /* 0x000000040000795c */ /* 0x000fe20000300000 */
.L_x_2887:
        /* <DEDUP_REMOVED lines=8> */
.L_x_2889:
[----:B------:R-:W-:Y:S05]  /*20210*/  BSYNC B1 ;  /* 0x0000000000017941 */ /* 0x000fea0003800000 */
.L_x_2888:
[----:B------:R-:W2:Y:S01]  /*20220*/  LDL.64 R152, [R1+0x48] ;  /* 0x0000480001987983 */ /* 0x000ea20000100a00 */
[----:B01----:R-:W-:-:S03]  /*20230*/  IMAD.MOV.U32 R5, RZ, RZ, 0x40000040 ;  /* 0x40000040ff057424 */ /* 0x003fc600078e00ff */
[----:B------:R-:W3:Y:S01]  /*20240*/  LDL.64 R20, [R1+0x40] ;  /* 0x0000400001147983 */ /* 0x000ee20000100a00 */
[----:B------:R-:W-:Y:S02]  /*20250*/  MOV R4, R3 ;  /* 0x0000000300047202 */ /* 0x000fe40000000f00 */
[----:B------:R-:W-:Y:S02]  /*20260*/  R2UR UR15, R5 ;  /* 0x00000000050f72ca */ /* 0x000fe400000e0000 */
[----:B------:R-:W-:Y:S01]  /*20270*/  R2UR UR14, R4 ;  /* 0x00000000040e72ca */ /* 0x000fe200000e0000 */
[----:B------:R-:W-:Y:S01]  /*20280*/  WARPGROUP.ARRIVE ;  /* 0x00000000000079c5 */ /* 0x000fe20000000000 */
[----:B------:R-:W-:Y:S01]  /*20290*/  IMAD.MOV.U32 R11, RZ, RZ, 0x40000040 ;  /* 0x40000040ff0b7424 */ /* 0x000fe200078e00ff */
[----:B------:R-:W-:-:S04]  /*202a0*/  R2UR UR26, R10 ;  /* 0x000000000a1a72ca */ /* 0x000fc800000e0000 */
[----:B------:R-:W-:Y:S01]  /*202b0*/  R2UR UR27, R11 ;  /* 0x000000000b1b72ca */ /* 0x000fe200000e0000 */
[----:B------:R-:W-:Y:S01]  /*202c0*/  IMAD.MOV.U32 R4, RZ, RZ, R15 ;  /* 0x000000ffff047224 */ /* 0x000fe200078e000f */
[----:B------:R-:W-:-:S04]  /*202d0*/  R2UR UR19, R5 ;  /* 0x00000000051372ca */ /* 0x000fc800000e0000 */
[----:B------:R-:W-:Y:S01]  /*202e0*/  R2UR UR18, R4 ;  /* 0x00000000041272ca */ /* 0x000fe200000e0000 */
[----:B------:R-:W-:Y:S01]  /*202f0*/  VIADD R10, R3, 0x180 ;  /* 0x00000180030a7836 */ /* 0x000fe20000000000 */
[----:B------:R-:W-:-:S04]  /*20300*/  R2UR UR7, R11 ;  /* 0x000000000b0772ca */ /* 0x000fc800000e0000 */
[----:B------:R-:W-:Y:S02]  /*20310*/  R2UR UR6, R10 ;  /* 0x000000000a0672ca */ /* 0x000fe400000e0000 */
[----:B--2---:R-:W-:Y:S02]  /*20320*/  R2UR UR8, R152 ;  /* 0x00000000980872ca */ /* 0x004fe400000e0000 */
[----:B------:R-:W-:Y:S02]  /*20330*/  R2UR UR9, R153 ;  /* 0x00000000990972ca */ /* 0x000fe400000e0000 */
[----:B------:R-:W2:Y:S01]  /*20340*/  LDL.64 R152, [R1+0x38] ;  /* 0x0000380001987983 */ /* 0x000ea20000100a00 */
[----:B------:R-:W-:Y:S02]  /*20350*/  IADD3 R14, R3, 0x200, RZ ;  /* 0x00000200030e7810 */ /* 0x000fe40007ffe0ff */
[----:B---3--:R-:W-:Y:S02]  /*20360*/  R2UR UR32, R20 ;  /* 0x00000000142072ca */ /* 0x008fe400000e0000 */
[----:B------:R-:W-:-:S04]  /*20370*/  R2UR UR33, R21 ;  /* 0x00000000152172ca */ /* 0x000fc800000e0000 */
        /* <DEDUP_REMOVED lines=9> */
[----:B------:R-:W-:Y:S01]  /*20410*/  IMAD.MOV.U32 R15, RZ, RZ, 0x40000040 ;  /* 0x40000040ff0f7424 */ /* 0x000fe200078e00ff */
[----:B------:R-:W-:Y:S01]  /*20420*/  R2UR UR22, R14 ;  /* 0x000000000e1672ca */ /* 0x000fe200000e0000 */
[----:B------:R-:W-:Y:S01]  /*20430*/  UMOV UR20, UR8 ;  /* 0x0000000800147c82 */ /* 0x000fe20008000000 */
[----:B------:R-:W-:Y:S01]  /*20440*/  UMOV UR21, UR9 ;  /* 0x0000000900157c82 */ /* 0x000fe20008000000 */
[----:B------:R-:W-:Y:S01]  /*20450*/  VIADD R4, R3, 0x2 ;  /* 0x0000000203047836 */ /* 0x000fe20000000000 */
[----:B------:R-:W-:Y:S01]  /*20460*/  R2UR UR11, R5 ;  /* 0x00000000050b72ca */ /* 0x000fe200000e0000 */
[----:B------:R-:W-:Y:S01]  /*20470*/  IMAD.MOV.U32 R11, RZ, RZ, 0x40000040 ;  /* 0x40000040ff0b7424 */ /* 0x000fe200078e00ff */
[----:B------:R-:W-:Y:S01]  /*20480*/  IADD3 R10, R3, 0x82, RZ ;  /* 0x00000082030a7810 */ /* 0x000fe20007ffe0ff */
        /* <DEDUP_REMOVED lines=24> */
[----:B------:R-:W-:Y:S01]  /*20610*/  MOV R5, 0x40000040 ;  /* 0x4000004000057802 */ /* 0x000fe20000000f00 */
        /* <DEDUP_REMOVED lines=22> */
[----:B------:R-:W-:Y:S02]  /*20780*/  VIADD R4, R3, 0x202 ;  /* 0x0000020203047836 */ /* 0x000fe40000000000 */
[----:B------:R-:W-:Y:S01]  /*20790*/  IMAD.MOV.U32 R5, RZ, RZ, 0x40000040 ;  /* 0x40000040ff057424 */ /* 0x000fe200078e00ff */
[----:B------:R-:W-:Y:S01]  /*207a0*/  UMOV UR4, UR34 ;  /* 0x0000002200047c82 */ /* 0x000fe20008000000 */
[----:B------:R-:W-:Y:S01]  /*207b0*/  UMOV UR5, UR35 ;  /* 0x0000002300057c82 */ /* 0x000fe20008000000 */
[----:B------:R-:W-:Y:S02]  /*207c0*/  WARPGROUP.DEPBAR.LE gsb0, 0x0 ;  /* 0x00008000000079c5 */ /* 0x000fe40000010000 */
        /* <DEDUP_REMOVED lines=10> */
[----:B------:R-:W-:Y:S01]  /*20870*/  IMAD.MOV.U32 R5, RZ, RZ, 0x40000040 ;  /* 0x40000040ff057424 */ /* 0x000fe200078e00ff */
[----:B------:R-:W-:Y:S01]  /*20880*/  UMOV UR12, UR34 ;  /* 0x00000022000c7c82 */ /* 0x000fe20008000000 */
[----:B------:R-:W-:Y:S01]  /*20890*/  UMOV UR13, UR35 ;  /* 0x00000023000d7c82 */ /* 0x000fe20008000000 */
[----:B---3--:R-:W-:Y:S01]  /*208a0*/  R2UR UR32, R20 ;  /* 0x00000000142072ca */ /* 0x008fe200000e0000 */
[----:B------:R-:W3:Y:S01]  /*208b0*/  LDL.64 R10, [R1+0x20] ;  /* 0x00002000010a7983 */ /* 0x000ee20000100a00 */
[----:B------:R-:W-:-:S02]  /*208c0*/  WARPGROUP.DEPBAR.LE gsb0, 0x0 ;  /* 0x00008000000079c5 */ /* 0x000fc40000010000 */
[----:B------:R-:W-:-:S06]  /*208d0*/  WARPGROUP.ARRIVE ;  /* 0x00000000000079c5 */ /* 0x000fcc0000000000 */
[----:B------:R-:W-:Y:S01]  /*208e0*/  HGMMA.64x16x16.F32 R152, gdesc[UR16], R152, gsb0 ;  /* 0x00200000109879f0 */ /* 0x000fe20008000898 */
[----:B------:R-:W-:Y:S02]  /*208f0*/  IADD3 R4, R3, 0x4, RZ ;  /* 0x0000000403047810 */ /* 0x000fe40007ffe0ff */
        /* <DEDUP_REMOVED lines=34> */
[----:B------:R-:W-:Y:S01]  /*20b20*/  IMAD.MOV.U32 R5, RZ, RZ, 0x40000040 ;  /* 0x40000040ff057424 */ /* 0x000fe200078e00ff */
        /* <DEDUP_REMOVED lines=235> */
[----:B------:R-:W-:Y:S02]  /*219e0*/  IADD3 R4, R3, 0x500, RZ ;  /* 0x0000050003047810 */ /* 0x000fe40007ffe0ff */
        /* <DEDUP_REMOVED lines=493> */
.L_x_2891:
[----:B------:R-:W-:Y:S02]  /*238c0*/  SHF.L.U32 R0, R6, 0x1f, RZ ;  /* 0x0000001f06007819 */ /* 0x000fe400000006ff */
[----:B------:R-:W-:-:S04]  /*238d0*/  LEA R6, R7, R23, 0x3 ;  /* 0x0000001707067211 */ /* 0x000fc800078e18ff */
[----:B------:R0:W1:Y:S01]  /*238e0*/  SYNCS.PHASECHK.TRANS64.TRYWAIT P1, [R6+URZ+0x38850], R0 ;  /* 0x03885000060075a7 */ /* 0x000062000802017f */
[----:B------:R-:W-:Y:S05]  /*238f0*/  @!P0 BRA `(.L_x_2892) ;  /* 0x0000000000048947 */ /* 0x000fea0003800000 */
[----:B------:R-:W-:Y:S01]  /*23900*/  BPT.TRAP 0x1 ;  /* 0x000000040000795c */ /* 0x000fe20000300000 */
.L_x_2892:
[----:B------:R-:W-:Y:S04]  /*23910*/  BSSY B1, `(.L_x_2893) ;  /* 0x0000004000017945 */ /* 0x000fe80003800000 */
[----:B-1----:R-:W-:Y:S05]  /*23920*/  @P1 BRA `(.L_x_2894) ;  /* 0x0000000000081947 */ /* 0x002fea0003800000 */
[----:B------:R-:W1:Y:S02]  /*23930*/  SYNCS.PHASECHK.TRANS64.TRYWAIT P1, [R6+URZ+0x38850], R0 ;  /* 0x03885000060075a7 */ /* 0x000e64000802017f */
[----:B-1----:R-:W-:Y:S05]  /*23940*/  @!P1 BRA `(.L_x_2895) ;  /* 0x0000011000149947 */ /* 0x002fea0003800000 */
.L_x_2894:
[----:B------:R-:W-:Y:S05]  /*23950*/  BSYNC B1 ;  /* 0x0000000000017941 */ /* 0x000fea0003800000 */
.L_x_2893:
[----:B01----:R-:W-:Y:S01]  /*23960*/  VIADD R0, R23, 0x400 ;  /* 0x0000040017007836 */ /* 0x003fe20000000000 */
[----:B------:R-:W-:Y:S01]  /*23970*/  WARPGROUP.ARRIVE ;  /* 0x00000000000079c5 */ /* 0x000fe20000000000 */
[----:B------:R-:W-:Y:S01]  /*23980*/  IMAD.MOV.U32 R3, RZ, RZ, 0x40000040 ;  /* 0x40000040ff037424 */ /* 0x000fe200078e00ff */
[----:B------:R-:W-:Y:S02]  /*23990*/  MOV R5, 0x40000040 ;  /* 0x4000004000057802 */ /* 0x000fe40000000f00 */
[----:B------:R-:W-:Y:S02]  /*239a0*/  SHF.R.U32.HI R0, RZ, 0x4, R0 ;  /* 0x00000004ff007819 */ /* 0x000fe40000011600 */
[----:B------:R-:W-:Y:S01]  /*239b0*/  R2UR UR7, R3 ;  /* 0x00000000030772ca */ /* 0x000fe200000e0000 */
[----:B------:R-:W-:Y:S01]  /*239c0*/  IMAD.MOV.U32 R3, RZ, RZ, 0x40000040 ;  /* 0x40000040ff037424 */ /* 0x000fe200078e00ff */
[----:B------:R-:W-:-:S04]  /*239d0*/  LOP3.LUT R0, R0, 0x3fff, RZ, 0xc0, !PT ;  /* 0x00003fff00007812 */ /* 0x000fc800078ec0ff */
[----:B------:R-:W-:-:S05]  /*239e0*/  LOP3.LUT R0, R0, 0x2800000, RZ, 0xfc, !PT ;  /* 0x0280000000007812 */ /* 0x000fca00078efcff */
[----:B------:R-:W-:-:S04]  /*239f0*/  IMAD R2, R7, 0xa00, R0 ;  /* 0x00000a0007027824 */ /* 0x000fc800078e0200 */
[C---:B------:R-:W-:Y:S01]  /*23a00*/  VIADD R4, R2.reuse, 0x80 ;  /* 0x0000008002047836 */ /* 0x040fe20000000000 */
[----:B------:R-:W-:-:S13]  /*23a10*/  R2UR UR6, R2 ;  /* 0x00000000020672ca */ /* 0x000fda00000e0000 */
        /* <DEDUP_REMOVED lines=33> */
.L_x_2896:
        /* <DEDUP_REMOVED lines=26> */
[----:B------:R-:W-:-:S02]  /*23dd0*/  IMAD R4, R13, 0x8, R23 ;  /* 0x000000080d047824 */ /* 0x000fc400078e0217 */
        /* <DEDUP_REMOVED lines=25> */
[----:B------:R-:W-:Y:S01]  /*23f70*/  IADD3 R4, R4, 0x38840, RZ ;  /* 0x0003884004047810 */ /* 0x000fe20007ffe0ff */
        /* <DEDUP_REMOVED lines=80> */
[----:B0-----:R-:W-:Y:S01]  /*24480*/  FMNMX.FTZ R4, R4, R3, !PT ;  /* 0x0000000304047209 */ /* 0x001fe20007810000 */
[----:B------:R-:W-:-:S04]  /*24490*/  IMAD.U32 R3, RZ, RZ, UR42 ;  /* 0x0000002aff037e24 */ /* 0x000fc8000f8e00ff */
[----:B------:R-:W-:Y:S01]  /*244a0*/  FADD.FTZ R155, -R4, R12 ;  /* 0x0000000c049b7221 */ /* 0x000fe20000010100 */
[-C--:B------:R-:W-:Y:S01]  /*244b0*/  FMUL.FTZ R9, R5, R3.reuse ;  /* 0x0000000305097220 */ /* 0x080fe20000410000 */
[-C--:B------:R-:W-:Y:S02]  /*244c0*/  FMUL.FTZ R12, R154, R3.reuse ;  /* 0x000000039a0c7220 */ /* 0x080fe40000410000 */
[-C--:B------:R-:W-:Y:S01]  /*244d0*/  FMUL.FTZ R154, R155, R3.reuse ;  /* 0x000000039b9a7220 */ /* 0x080fe20000410000 */
        /* <DEDUP_REMOVED lines=19> */
[----:B------:R-:W0:Y:S01]  /*24610*/  MUFU.EX2 R208, R208 ;  /* 0x000000d000d07308 */ /* 0x000e220000000800 */
[-CC-:B-1----:R-:W-:Y:S01]  /*24620*/  FFMA.FTZ R12, R21, R3.reuse, -R9.reuse ;  /* 0x00000003150c7223 */ /* 0x182fe20000010809 */
        /* <DEDUP_REMOVED lines=17> */
[-CC-:B------:R-:W-:Y:S01]  /*24740*/  FFMA.FTZ R193, R193, R3.reuse, -R154.reuse ;  /* 0x00000003c1c17223 */ /* 0x180fe2000001089a */
[-CC-:B------:R-:W-:Y:S01]  /*24750*/  FFMA.FTZ R195, R195, R3.reuse, -R154.reuse ;  /* 0x00000003c3c37223 */ /* 0x180fe2000001089a */
[-C--:B------:R-:W-:Y:S01]  /*24760*/  FFMA.FTZ R13, R163, R3.reuse, -R154 ;  /* 0x00000003a30d7223 */ /* 0x080fe2000001089a */
[-CC-:B------:R-:W-:Y:S01]  /*24770*/  FFMA.FTZ R200, R168, R3.reuse, -R9.reuse ;  /* 0x00000003a8c87223 */ /* 0x180fe20000010809 */
[----:B------:R-:W-:Y:S01]  /*24780*/  FFMA.FTZ R169, R169, R3, -R9 ;  /* 0x00000003a9a97223 */ /* 0x000fe20000010809 */
[----:B------:R-:W0:Y:S01]  /*24790*/  MUFU.EX2 R161, R161 ;  /* 0x000000a100a17308 */ /* 0x000e220000000800 */
[----:B-1----:R-:W-:Y:S01]  /*247a0*/  FFMA.FTZ R227, R2, R227, R209 ;  /* 0x000000e302e37223 */ /* 0x002fe200000100d1 */
[-CC-:B------:R-:W-:Y:S01]  /*247b0*/  FFMA.FTZ R202, R172, R3.reuse, -R9.reuse ;  /* 0x00000003acca7223 */ /* 0x180fe20000010809 */
[-CC-:B------:R-:W-:Y:S01]  /*247c0*/  FFMA.FTZ R10, R173, R3.reuse, -R9.reuse ;  /* 0x00000003ad0a7223 */ /* 0x180fe20000010809 */
[----:B------:R-:W-:-:S04]  /*247d0*/  FFMA.FTZ R164, R164, R3, -R9 ;  /* 0x00000003a4a47223 */ /* 0x000fc80000010809 */
[----:B------:R-:W-:Y:S08]  /*247e0*/  MUFU.EX2 R152, R7 ;  /* 0x0000000700987308 */ /* 0x000ff00000000800 */
[----:B------:R-:W1:Y:S01]  /*247f0*/  MUFU.EX2 R211, R211 ;  /* 0x000000d300d37308 */ /* 0x000e620000000800 */
[----:B0-----:R-:W-:-:S07]  /*24800*/  FADD.FTZ R163, R161, R227 ;  /* 0x000000e3a1a37221 */ /* 0x001fce0000010000 */
[----:B------:R-:W-:Y:S08]  /*24810*/  MUFU.EX2 R210, R210 ;  /* 0x000000d200d27308 */ /* 0x000ff00000000800 */
[----:B------:R-:W0:Y:S01]  /*24820*/  MUFU.EX2 R160, R160 ;  /* 0x000000a000a07308 */ /* 0x000e220000000800 */
[----:B-1----:R-:W-:-:S07]  /*24830*/  FADD.FTZ R163, R211, R163 ;  /* 0x000000a3d3a37221 */ /* 0x002fce0000010000 */
[----:B------:R-:W-:Y:S08]  /*24840*/  MUFU.EX2 R20, R11 ;  /* 0x0000000b00147308 */ /* 0x000ff00000000800 */
[----:B------:R-:W1:Y:S01]  /*24850*/  MUFU.EX2 R205, R205 ;  /* 0x000000cd00cd7308 */ /* 0x000e620000000800 */
[----:B0-----:R-:W-:-:S07]  /*24860*/  FADD.FTZ R163, R160, R163 ;  /* 0x000000a3a0a37221 */ /* 0x001fce0000010000 */
[----:B------:R0:W-:Y:S08]  /*24870*/  MUFU.EX2 R7, R21 ;  /* 0x0000001500077308 */ /* 0x0001f00000000800 */
[----:B------:R-:W-:Y:S01]  /*24880*/  MUFU.EX2 R204, R204 ;  /* 0x000000cc00cc7308 */ /* 0x000fe20000000800 */
[----:B0-----:R-:W-:Y:S01]  /*24890*/  FFMA.FTZ R21, R166, R3, -R154 ;  /* 0x00000003a6157223 */ /* 0x001fe2000001089a */
[----:B-1----:R-:W-:-:S06]  /*248a0*/  FADD.FTZ R163, R205, R163 ;  /* 0x000000a3cda37221 */ /* 0x002fcc0000010000 */
[----:B------:R-:W0:Y:S08]  /*248b0*/  MUFU.EX2 R159, R159 ;  /* 0x0000009f009f7308 */ /* 0x000e300000000800 */
        /* <DEDUP_REMOVED lines=63> */
.L_x_2897:
[----:B------:R-:W2:Y:S01]  /*24cb0*/  LDL R162, [R1+0x7c] ;  /* 0x00007c0001a27983 */ /* 0x000ea20000100800 */
[----:B------:R-:W-:Y:S01]  /*24cc0*/  VIADD R6, R6, 0x38860 ;  /* 0x0003886006067836 */ /* 0x000fe20000000000 */
[----:B------:R-:W-:Y:S02]  /*24cd0*/  F2FP.F16.F32.PACK_AB R200, R200, R12 ;  /* 0x0000000cc8c8723e */ /* 0x000fe400000000ff */
[----:B------:R-:W-:Y:S01]  /*24ce0*/  F2FP.F16.F32.PACK_AB R198, R9, R198 ;  /* 0x000000c609c6723e */ /* 0x000fe200000000ff */
[----:B------:R-:W-:Y:S01]  /*24cf0*/  IMAD.MOV.U32 R9, RZ, RZ, R5 ;  /* 0x000000ffff097224 */ /* 0x000fe200078e0005 */
[----:B------:R-:W-:Y:S02]  /*24d00*/  PRMT R6, R184, 0x654, R6 ;  /* 0x00000654b8067816 */ /* 0x000fe40000000006 */
[----:B------:R-:W-:Y:S01]  /*24d10*/  F2FP.F16.F32.PACK_AB R192, R192, R7 ;  /* 0x00000007c0c0723e */ /* 0x000fe200000000ff */
[----:B------:R-:W-:Y:S01]  /*24d20*/  IMAD.MOV.U32 R7, RZ, RZ, R220 ;  /* 0x000000ffff077224 */ /* 0x000fe200078e00dc */
        /* <DEDUP_REMOVED lines=21> */
[----:B------:R-:W-:-:S12]  /*24e80*/  VIADD R8, R8, 0xffffffff ;  /* 0xffffffff08087836 */ /* 0x000fd80000000000 */
[----:B------:R-:W-:Y:S05]  /*24e90*/  @P1 BRA `(.L_x_2898) ;  /* 0xffffffb000881947 */ /* 0x000fea000383ffff */
.L_x_2885:
[----:B------:R-:W-:Y:S05]  /*24ea0*/  BSYNC B0 ;  /* 0x0000000000007941 */ /* 0x000fea0003800000 */
.L_x_2884:
        /* <DEDUP_REMOVED lines=131> */
.L_x_2899:
[----:B------:R-:W-:Y:S02]  /*256e0*/  LEA R10, R220, R23, 0x3 ;  /* 0x00000017dc0a7211 */ /* 0x000fe400078e18ff */
[----:B------:R-:W-:-:S04]  /*256f0*/  SHF.L.U32 R0, R226, 0x1f, RZ ;  /* 0x0000001fe2007819 */ /* 0x000fc800000006ff */
[----:B------:R0:W1:Y:S01]  /*25700*/  SYNCS.PHASECHK.TRANS64.TRYWAIT P1, [R10+URZ+0x38850], R0 ;  /* 0x038850000a0075a7 */ /* 0x000062000802017f */
[----:B------:R-:W-:Y:S05]  /*25710*/  @!P0 BRA `(.L_x_2900) ;  /* 0x0000000000048947 */ /* 0x000fea0003800000 */
[----:B------:R-:W-:Y:S01]  /*25720*/  BPT.TRAP 0x1 ;  /* 0x000000040000795c */ /* 0x000fe20000300000 */
.L_x_2900:
[----:B------:R-:W-:Y:S04]  /*25730*/  BSSY B0, `(.L_x_2901) ;  /* 0x0000004000007945 */ /* 0x000fe80003800000 */
[----:B-1----:R-:W-:Y:S05]  /*25740*/  @P1 BRA `(.L_x_2902) ;  /* 0x0000000000081947 */ /* 0x002fea0003800000 */
[----:B------:R-:W1:Y:S02]  /*25750*/  SYNCS.PHASECHK.TRANS64.TRYWAIT P1, [R10+URZ+0x38850], R0 ;  /* 0x038850000a0075a7 */ /* 0x000e64000802017f */
[----:B-1----:R-:W-:Y:S05]  /*25760*/  @!P1 BRA `(.L_x_2903) ;  /* 0x000000f000a09947 */ /* 0x002fea0003800000 */
.L_x_2902:
[----:B------:R-:W-:Y:S05]  /*25770*/  BSYNC B0 ;  /* 0x0000000000007941 */ /* 0x000fea0003800000 */
.L_x_2901:
[----:B------:R-:W-:Y:S01]  /*25780*/  VIADD R23, R23, 0x400 ;  /* 0x0000040017177836 */ /* 0x000fe20000000000 */
[----:B------:R-:W-:Y:S01]  /*25790*/  WARPGROUP.ARRIVE ;  /* 0x00000000000079c5 */ /* 0x000fe20000000000 */
[----:B------:R-:W-:Y:S01]  /*257a0*/  IMAD.MOV.U32 R7, RZ, RZ, 0x40000040 ;  /* 0x40000040ff077424 */ /* 0x000fe200078e00ff */
[----:B------:R-:W-:Y:S01]  /*257b0*/  MOV R9, 0x40000040 ;  /* 0x4000004000097802 */ /* 0x000fe20000000f00 */
[----:B01----:R-:W0:Y:S01]  /*257c0*/  SHFL.BFLY PT, R0, R228, 0x2, 0x1f ;  /* 0x0c401f00e4007f89 */ /* 0x003e2200000e0000 */
[----:B------:R-:W-:Y:S01]  /*257d0*/  SHF.R.U32.HI R23, RZ, 0x4, R23 ;  /* 0x00000004ff177819 */ /* 0x000fe20000011617 */
[----:B------:R-:W-:Y:S01]  /*257e0*/  IMAD.MOV.U32 R154, RZ, RZ, -0x800000 ;  /* 0xff800000ff9a7424 */ /* 0x000fe200078e00ff */
[----:B------:R-:W-:Y:S01]  /*257f0*/  R2UR UR7, R7 ;  /* 0x00000000070772ca */ /* 0x000fe200000e0000 */
[----:B------:R-:W-:Y:S01]  /*25800*/  IMAD.MOV.U32 R7, RZ, RZ, 0x40000040 ;  /* 0x40000040ff077424 */ /* 0x000fe200078e00ff */
[----:B------:R-:W-:Y:S01]  /*25810*/  LOP3.LUT R23, R23, 0x3fff, RZ, 0xc0, !PT ;  /* 0x00003fff17177812 */ /* 0x000fe200078ec0ff */
[----:B------:R-:W-:-:S03]  /*25820*/  IMAD.MOV.U32 R153, RZ, RZ, -0x800000 ;  /* 0xff800000ff997424 */ /* 0x000fc600078e00ff */
[----:B------:R-:W-:-:S05]  /*25830*/  LOP3.LUT R23, R23, 0x2800000, RZ, 0xfc, !PT ;  /* 0x0280000017177812 */ /* 0x000fca00078efcff */
[----:B------:R-:W-:-:S04]  /*25840*/  IMAD R6, R220, 0xa00, R23 ;  /* 0x00000a00dc067824 */ /* 0x000fc800078e0217 */
[C---:B------:R-:W-:Y:S01]  /*25850*/  VIADD R8, R6.reuse, 0x80 ;  /* 0x0000008006087836 */ /* 0x040fe20000000000 */
[----:B------:R-:W-:Y:S01]  /*25860*/  R2UR UR6, R6 ;  /* 0x00000000060672ca */ /* 0x000fe200000e0000 */
[----:B0-----:R-:W-:-:S05]  /*25870*/  FADD.FTZ R0, R0, R228 ;  /* 0x000000e400007221 */ /* 0x001fca0000010000 */
[----:B------:R-:W0:Y:S07]  /*25880*/  SHFL.BFLY PT, R2, R0, 0x1, 0x1f ;  /* 0x0c201f0000027f89 */ /* 0x000e2e00000e0000 */
[----:B------:R-:W-:Y:S01]  /*25890*/  HGMMA.64x256x16.F32 R24, R208, gdesc[UR4].tnspB, R24, gsb0 ;  /* 0x43e00004d0187df0 */ /* 0x000fe20008000818 */
[----:B------:R-:W-:Y:S01]  /*258a0*/  R2UR UR6, R8 ;  /* 0x00000000080672ca */ /* 0x000fe200000e0000 */
[----:B------:R-:W-:Y:S01]  /*258b0*/  VIADD R8, R6, 0x100 ;  /* 0x0000010006087836 */ /* 0x000fe20000000000 */
[----:B------:R-:W-:Y:S01]  /*258c0*/  R2UR UR7, R9 ;  /* 0x00000000090772ca */ /* 0x000fe200000e0000 */
[----:B------:R-:W-:-:S02]  /*258d0*/  IMAD.MOV.U32 R9, RZ, RZ, 0x40000040 ;  /* 0x40000040ff097424 */ /* 0x000fc400078e00ff */
[----:B0-----:R-:W-:-:S05]  /*258e0*/  FADD.FTZ R0, R0, R2 ;  /* 0x0000000200007221 */ /* 0x001fca0000010000 */
[----:B------:R-:W-:-:S13]  /*258f0*/  FSETP.NE.FTZ.AND P1, PT, R0, RZ, PT ;  /* 0x000000ff0000720b */ /* 0x000fda0003f35000 */
[----:B------:R-:W0:Y:S02]  /*25900*/  @P1 MUFU.LG2 R2, R0 ;  /* 0x0000000000021308 */ /* 0x000e240000000c00 */
[----:B0-----:R-:W-:Y:S01]  /*25910*/  @P1 FMUL.FTZ R2, R2, 0.69314718246459960938 ;  /* 0x3f31721802021820 */ /* 0x001fe20000410000 */
[----:B------:R-:W-:Y:S02]  /*25920*/  WARPGROUP.DEPBAR.LE gsb0, 0x0 ;  /* 0x00008000000079c5 */ /* 0x000fe40000010000 */
[----:B------:R-:W-:-:S06]  /*25930*/  WARPGROUP.ARRIVE ;  /* 0x00000000000079c5 */ /* 0x000fcc0000000000 */
        /* <DEDUP_REMOVED lines=18> */
[----:B------:R-:W0:Y:S02]  /*25a60*/  SHFL.BFLY PT, R6, R227, 0x2, 0x1f ;  /* 0x0c401f00e3067f89 */ /* 0x000e2400000e0000 */
[----:B0-----:R-:W-:-:S05]  /*25a70*/  FADD.FTZ R6, R6, R227 ;  /* 0x000000e306067221 */ /* 0x001fca0000010000 */
[----:B------:R-:W0:Y:S02]  /*25a80*/  SHFL.BFLY PT, R7, R6, 0x1, 0x1f ;  /* 0x0c201f0006077f89 */ /* 0x000e2400000e0000 */
[----:B0-----:R-:W-:Y:S01]  /*25a90*/  FADD.FTZ R6, R6, R7 ;  /* 0x0000000706067221 */ /* 0x001fe20000010000 */
[----:B------:R-:W-:-:S04]  /*25aa0*/  @P1 FMUL.FTZ R7, R3, 0.69314718246459960938 ;  /* 0x3f31721803071820 */ /* 0x000fc80000410000 */
[----:B------:R-:W-:Y:S01]  /*25ab0*/  FSETP.NE.FTZ.AND P2, PT, R6, RZ, PT ;  /* 0x000000ff0600720b */ /* 0x000fe20003f55000 */
[----:B------:R-:W-:Y:S01]  /*25ac0*/  @P1 FFMA.FTZ R154, R7, R5, R2 ;  /* 0x00000005079a1223 */ /* 0x000fe20000010002 */
[----:B------:R-:W-:-:S06]  /*25ad0*/  MOV R2, RZ ;  /* 0x000000ff00027202 */ /* 0x000fcc0000000f00 */
[----:B------:R0:W-:Y:S05]  /*25ae0*/  @P1 MUFU.RCP R2, R0 ;  /* 0x0000000000021308 */ /* 0x0001ea0000001000 */
[----:B------:R-:W-:-:S03]  /*25af0*/  @P2 FMUL.FTZ R3, R3, 0.69314718246459960938 ;  /* 0x3f31721803032820 */ /* 0x000fc60000410000 */
[----:B------:R-:W1:Y:S01]  /*25b00*/  @P2 MUFU.LG2 R5, R6 ;  /* 0x0000000600052308 */ /* 0x000e620000000c00 */
[----:B0-----:R-:W-:-:S07]  /*25b10*/  IMAD.MOV.U32 R0, RZ, RZ, RZ ;  /* 0x000000ffff007224 */ /* 0x001fce00078e00ff */
[----:B------:R0:W2:Y:S01]  /*25b20*/  @P2 MUFU.RCP R0, R6 ;  /* 0x0000000600002308 */ /* 0x0000a20000001000 */
[----:B-1----:R-:W-:-:S04]  /*25b30*/  @P2 FMUL.FTZ R5, R5, 0.69314718246459960938 ;  /* 0x3f31721805052820 */ /* 0x002fc80000410000 */
[----:B------:R-:W-:Y:S01]  /*25b40*/  @P2 FFMA.FTZ R153, R3, R4, R5 ;  /* 0x0000000403992223 */ /* 0x000fe20000010005 */
[----:B------:R-:W-:Y:S02]  /*25b50*/  WARPGROUP.DEPBAR.LE gsb0, 0x0 ;  /* 0x00008000000079c5 */ /* 0x000fe40000010000 */
[----:B------:R-:W-:-:S06]  /*25b60*/  WARPGROUP.ARRIVE ;  /* 0x00000000000079c5 */ /* 0x000fcc0000000000 */
[----:B------:R-:W-:Y:S03]  /*25b70*/  HGMMA.64x256x16.F32 R24, R192, gdesc[UR4].tnspB, R24, gsb0 ;  /* 0x43e00004c0187df0 */ /* 0x000fe60008000818 */
[----:B------:R-:W-:Y:S02]  /*25b80*/  WARPGROUP.DEPBAR.LE gsb0, 0x0 ;  /* 0x00008000000079c5 */ /* 0x000fe40000010000 */
[----:B0-2---:R-:W-:Y:S05]  /*25b90*/  @!P0 BRA `(.L_x_2904) ;  /* 0x0000000000048947 */ /* 0x005fea0003800000 */
[----:B------:R-:W-:Y:S01]  /*25ba0*/  BPT.TRAP 0x1 ;  /* 0x000000040000795c */ /* 0x000fe20000300000 */
.L_x_2904:
[----:B------:R-:W2:Y:S01]  /*25bb0*/  LDL.LU R3, [R1+0x50] ;  /* 0x0000500001037983 */ /* 0x000ea20000300800 */
[----:B------:R-:W-:-:S05]  /*25bc0*/  VIADD R10, R10, 0x38860 ;  /* 0x000388600a0a7836 */ /* 0x000fca0000000000 */
[----:B--2---:R-:W-:Y:S02]  /*25bd0*/  PRMT R10, R3, 0x654, R10 ;  /* 0x00000654030a7816 */ /* 0x004fe4000000000a */
[----:B------:R-:W2:Y:S01]  /*25be0*/  LDL.LU R3, [R1+0xa0] ;  /* 0x0000a00001037983 */ /* 0x000ea20000300800 */
[----:B------:R-:W-:Y:S01]  /*25bf0*/  IADD3 R220, R220, 0x1, RZ ;  /* 0x00000001dcdc7810 */ /* 0x000fe20007ffe0ff */
[----:B------:R1:W-:Y:S01]  /*25c00*/  SYNCS.ARRIVE.TRANS64.RED.A1T0 RZ, [R10+URZ], RZ ;  /* 0x000000ff0aff79a7 */ /* 0x0003e2000810043f */
        /* <DEDUP_REMOVED lines=65> */
[----:B------:R-:W-:Y:S01]  /*26020*/  SEL R0, RZ, 0x1, P1 ;  /* 0x00000001ff007807 */ /* 0x000fe20000800000 */
        /* <DEDUP_REMOVED lines=65> */
[----:B------:R-:W-:Y:S02]  /*26440*/  LOP3.LUT R226, R226, R0, RZ, 0x3c, !PT ;  /* 0x00000000e2e27212 */ /* 0x000fe400078e3cff */
[----:B------:R-:W-:Y:S01]  /*26450*/  SEL R220, R220, RZ, P1 ;  /* 0x000000ffdcdc7207 */ /* 0x000fe20000800000 */
[----:B--2---:R-:W-:-:S05]  /*26460*/  VIADD R3, R3, 0x1 ;  /* 0x0000000103037836 */ /* 0x004fca0000000000 */
[----:B------:R1:W-:Y:S03]  /*26470*/  STL [R1+0xa0], R3 ;  /* 0x0000a00301007387 */ /* 0x0003e60000100800 */
.L_x_2781:
[----:B------:R-:W2:Y:S08]  /*26480*/  S2UR UR4, SR_CgaCtaId ;  /* 0x00000000000479c3 */ /* 0x000eb00000008800 */
[----:B------:R-:W-:Y:S01]  /*26490*/  BAR.SYNC.DEFER_BLOCKING 0x5, 0x180 ;  /* 0x0146000000007b1d */ /* 0x000fe20000010000 */
[----:B------:R-:W-:-:S05]  /*264a0*/  MOV R23, 0x400 ;  /* 0x0000040000177802 */ /* 0x000fca0000000f00 */
[----:B------:R-:W-:Y:S01]  /*264b0*/  BSSY B0, `(.L_x_2905) ;  /* 0x0000464000007945 */ /* 0x000fe20003800000 */
[----:B--2---:R-:W-:-:S05]  /*264c0*/  IMAD.U32 R0, RZ, RZ, UR4 ;  /* 0x00000004ff007e24 */ /* 0x004fca000f8e00ff */
[----:B------:R2:W-:Y:S01]  /*264d0*/  STL [R1+0x50], R0 ;  /* 0x0000500001007387 */ /* 0x0005e20000100800 */
[----:B------:R-:W-:-:S05]  /*264e0*/  LEA R23, R0, R23, 0x18 ;  /* 0x0000001700177211 */ /* 0x000fca00078ec0ff */
[----:B------:R2:W3:Y:S01]  /*264f0*/  LDS.128 R4, [R23+0x388d0] ;  /* 0x0388d00017047984 */ /* 0x0004e20000000c00 */
[----:B------:R-:W-:Y:S06]  /*26500*/  BAR.ARV 0x4, 0x180 ;  /* 0x0106000000007b1d */ /* 0x000fec0000002000 */
[----:B------:R-:W-:Y:S05]  /*26510*/  @P0 BRA `(.L_x_2906) ;  /* 0x0000003400ec0947 */ /* 0x000fea0003800000 */
[----:B------:R-:W4:Y:S01]  /*26520*/  LDL R2, [R1+0x1d0] ;  /* 0x0001d00001027983 */ /* 0x000f220000100800 */
[----:B--2---:R-:W2:Y:S01]  /*26530*/  S2R R0, SR_SWINHI ;  /* 0x0000000000007919 */ /* 0x004ea20000002f00 */
[----:B01----:R-:W-:Y:S01]  /*26540*/  F2FP.F16.F32.PACK_AB R10, R29, R28 ;  /* 0x0000001c1d0a723e */ /* 0x003fe200000000ff */
[----:B------:R-:W-:Y:S01]  /*26550*/  ULDC.64 UR6, c[0x0][0xc00] ;  /* 0x0003000000067ab9 */ /* 0x000fe20000000a00 */
[----:B------:R-:W-:Y:S01]  /*26560*/  F2FP.F16.F32.PACK_AB R11, R31, R30 ;  /* 0x0000001e1f0b723e */ /* 0x000fe200000000ff */
[----:B------:R-:W4:Y:S01]  /*26570*/  LDL.LU R155, [R1+0x98] ;  /* 0x00009800019b7983 */ /* 0x000f220000300800 */
[----:B------:R-:W-:Y:S01]  /*26580*/  F2FP.F16.F32.PACK_AB R12, R33, R32 ;  /* 0x00000020210c723e */ /* 0x000fe200000000ff */
[----:B------:R-:W-:Y:S01]  /*26590*/  ULDC.64 UR4, c[0x0][0xc08] ;  /* 0x0003020000047ab9 */ /* 0x000fe20000000a00 */
[----:B------:R-:W-:Y:S01]  /*265a0*/  F2FP.F16.F32.PACK_AB R13, R35, R34 ;  /* 0x00000022230d723e */ /* 0x000fe200000000ff */
[----:B-----5:R-:W4:Y:S01]  /*265b0*/  LDL.LU R152, [R1+0x9c] ;  /* 0x00009c0001987983 */ /* 0x020f220000300800 */
[----:B------:R-:W-:-:S02]  /*265c0*/  F2FP.F16.F32.PACK_AB R14, R37, R36 ;  /* 0x00000024250e723e */ /* 0x000fc400000000ff */
[----:B------:R-:W-:Y:S01]  /*265d0*/  F2FP.F16.F32.PACK_AB R15, R39, R38 ;  /* 0x00000026270f723e */ /* 0x000fe200000000ff */
[----:B---3--:R-:W3:Y:S01]  /*265e0*/  LDL.LU R4, [R1+0x90] ;  /* 0x0000900001047983 */ /* 0x008ee20000300800 */
[----:B------:R-:W-:Y:S02]  /*265f0*/  MOV R20, R23 ;  /* 0x0000001700147202 */ /* 0x000fe40000000f00 */
[----:B--2---:R-:W-:Y:S01]  /*26600*/  MOV R21, R0 ;  /* 0x0000000000157202 */ /* 0x004fe20000000f00 */
[----:B------:R-:W-:Y:S02]  /*26610*/  BAR.SYNC.DEFER_BLOCKING 0x1, 0x100 ;  /* 0x0044000000007b1d */ /* 0x000fe40000010000 */
[----:B----4-:R-:W-:-:S03]  /*26620*/  IMAD.WIDE R2, R2, 0x2, R20 ;  /* 0x0000000202027825 */ /* 0x010fc600078e0214 */
        /* <DEDUP_REMOVED lines=171> */
[----:B------:R-:W-:Y:S02]  /*270e0*/  ISETP.NE.AND.EX P1, PT, RZ, UR7, PT, P1 ;  /* 0x00000007ff007c0c */ /* 0x000fe4000bf25310 */
[----:B------:R-:W-:Y:S01]  /*270f0*/  IADD3 R10, P0, R155, UR6, RZ ;  /* 0x000000069b0a7c10 */ /* 0x000fe2000ff1e0ff */
[----:B------:R-:W-:-:S03]  /*27100*/  IMAD.MOV.U32 R3, RZ, RZ, RZ ;  /* 0x000000ffff037224 */ /* 0x000fc600078e00ff */
[----:B------:R-:W-:-:S07]  /*27110*/  IADD3.X R11, R152, UR7, RZ, P0, !PT ;  /* 0x00000007980b7c10 */ /* 0x000fce00087fe4ff */
[----:B------:R-:W5:Y:S01]  /*27120*/  @P1 LDG.E R3, desc[UR60][R10.64] ;  /* 0x0000003c0a031981 */ /* 0x000f62000c1e1900 */
[----:B------:R-:W-:-:S04]  /*27130*/  ISETP.NE.U32.AND P0, PT, RZ, UR4, PT ;  /* 0x00000004ff007c0c */ /* 0x000fc8000bf05070 */
[----:B------:R-:W-:Y:S01]  /*27140*/  ISETP.NE.AND.EX P0, PT, RZ, UR5, PT, P0 ;  /* 0x00000005ff007c0c */ /* 0x000fe2000bf05300 */
[----:B0-----:R-:W-:-:S12]  /*27150*/  IMAD.MOV.U32 R15, RZ, RZ, 0x9b8 ;  /* 0x000009b8ff0f7424 */ /* 0x001fd800078e00ff */
[----:B------:R-:W-:Y:S01]  /*27160*/  @P0 IADD3 R8, P2, R155, UR4, RZ ;  /* 0x000000049b080c10 */ /* 0x000fe2000ff5e0ff */
[----:B------:R-:W-:-:S03]  /*27170*/  ULDC UR4, c[0x0][0xa88] ;  /* 0x0002a20000047ab9 */ /* 0x000fc60000000800 */
[----:B------:R-:W-:Y:S02]  /*27180*/  @P0 IADD3.X R9, R152, UR5, RZ, P2, !PT ;  /* 0x0000000598090c10 */ /* 0x000fe400097fe4ff */
[C---:B---3--:R-:W-:Y:S02]  /*27190*/  ISETP.NE.AND P2, PT, R4.reuse, RZ, PT ;  /* 0x000000ff0400720c */ /* 0x048fe40003f45270 */
[----:B------:R-:W-:Y:S01]  /*271a0*/  MOV R0, UR4 ;  /* 0x0000000400007c02 */ /* 0x000fe20008000f00 */
[----:B------:R-:W-:Y:S02]  /*271b0*/  ULDC UR4, c[0x0][0xad4] ;  /* 0x0002b50000047ab9 */ /* 0x000fe40000000800 */
[----:B------:R-:W-:-:S03]  /*271c0*/  SEL R2, R4, UR4, P2 ;  /* 0x0000000404027c07 */ /* 0x000fc60009000000 */
[----:B------:R0:W5:Y:S01]  /*271d0*/  @P0 LDG.E R0, desc[UR60][R8.64] ;  /* 0x0000003c08000981 */ /* 0x000162000c1e1900 */
[----:B------:R-:W-:-:S04]  /*271e0*/  ISETP.GT.AND P2, PT, R2, 0x1, PT ;  /* 0x000000010200780c */ /* 0x000fc80003f44270 */
[----:B------:R-:W-:-:S04]  /*271f0*/  SEL R15, R15, 0x978, P2 ;  /* 0x000009780f0f7807 */ /* 0x000fc80001000000 */
[----:B------:R1:W2:Y:S08]  /*27200*/  LDC.64 R12, c[0x0][R15+0x220] ;  /* 0x000088000f0c7b82 */ /* 0x0002b00000000a00 */
[----:B0-----:R1:W0:Y:S01]  /*27210*/  LDC.64 R8, c[0x0][R15+0x218] ;  /* 0x000086000f087b82 */ /* 0x0012220000000a00 */
[----:B------:R-:W-:Y:S05]  /*27220*/  @P0 BRA `(.L_x_2907) ;  /* 0x0000000000100947 */ /* 0x000fea0003800000 */
[----:B------:R-:W-:Y:S05]  /*27230*/  @!P1 BRA `(.L_x_2907) ;  /* 0x00000000000c9947 */ /* 0x000fea0003800000 */
[----:B-----5:R-:W3:Y:S04]  /*27240*/  LDG.E R0, desc[UR60][R10.64] ;  /* 0x0000003c0a007981 */ /* 0x020ee8000c1e1900 */
[----:B------:R-:W3:Y:S02]  /*27250*/  LDG.E R10, desc[UR60][R10.64+0x4] ;  /* 0x0000043c0a0a7981 */ /* 0x000ee4000c1e1900 */
[----:B---3--:R-:W-:-:S07]  /*27260*/  IMAD.IADD R0, R10, 0x1, -R0 ;  /* 0x000000010a007824 */ /* 0x008fce00078e0a00 */
.L_x_2907:
[----:B------:R-:W3:Y:S01]  /*27270*/  LDL.LU R2, [R1+0x94] ;  /* 0x0000940001027983 */ /* 0x000ee20000300800 */
[----:B------:R-:W4:Y:S03]  /*27280*/  LDC R156, c[0x0][0xbe8] ;  /* 0x0002fa00ff9c7b82 */ /* 0x000f260000000800 */
[----:B------:R-:W2:Y:S04]  /*27290*/  LDL.LU R4, [R1+0x124] ;  /* 0x0001240001047983 */ /* 0x000ea80000300800 */
[----:B------:R-:W2:Y:S04]  /*272a0*/  LDL R157, [R1+0xa4] ;  /* 0x0000a400019d7983 */ /* 0x000ea80000100800 */
[----:B------:R-:W2:Y:S04]  /*272b0*/  LDL R155, [R1+0x84] ;  /* 0x00008400019b7983 */ /* 0x000ea80000100800 */
[----:B------:R-:W2:Y:S04]  /*272c0*/  LDL R158, [R1+0x74] ;  /* 0x00007400019e7983 */ /* 0x000ea80000100800 */
[----:B------:R-:W2:Y:S04]  /*272d0*/  LDL R160, [R1+0x1cc] ;  /* 0x0001cc0001a07983 */ /* 0x000ea80000100800 */
[----:B------:R-:W2:Y:S01]  /*272e0*/  LDL R159, [R1+0x13c] ;  /* 0x00013c00019f7983 */ /* 0x000ea20000100800 */
[----:B------:R-:W1:Y:S01]  /*272f0*/  LDC.64 R10, c[0x0][R15+0x228] ;  /* 0x00008a000f0a7b82 */ /* 0x000e620000000a00 */
[----:B------:R-:W-:-:S02]  /*27300*/  ISETP.NE.U32.AND P0, PT, RZ, UR6, PT ;  /* 0x00000006ff007c0c */ /* 0x000fc4000bf05070 */
[----:B----4-:R-:W-:Y:S02]  /*27310*/  ISETP.NE.AND P1, PT, R156, 0x1, PT ;  /* 0x000000019c00780c */ /* 0x010fe40003f25270 */
[----:B------:R-:W-:Y:S01]  /*27320*/  ISETP.NE.AND.EX P0, PT, RZ, UR7, PT, P0 ;  /* 0x00000007ff007c0c */ /* 0x000fe2000bf05300 */
[-C--:B0-----:R-:W-:Y:S02]  /*27330*/  IMAD R14, R9, R224.reuse, RZ ;  /* 0x000000e0090e7224 */ /* 0x081fe400078e02ff */
[----:B------:R-:W-:-:S05]  /*27340*/  IMAD.WIDE.U32 R8, R8, R224, RZ ;  /* 0x000000e008087225 */ /* 0x000fca00078e00ff */
[----:B------:R-:W-:-:S03]  /*27350*/  IADD3 R14, R9, R14, RZ ;  /* 0x0000000e090e7210 */ /* 0x000fc60007ffe0ff */
[----:B------:R-:W0:Y:S01]  /*27360*/  @P1 LDC R9, c[0x0][0xbec] ;  /* 0x0002fb00ff091b82 */ /* 0x000e220000000800 */
[----:B-----5:R-:W-:Y:S01]  /*27370*/  IMAD R0, R0, R156, RZ ;  /* 0x0000009c00007224 */ /* 0x020fe200078e02ff */
[----:B---3--:R-:W-:Y:S02]  /*27380*/  SEL R2, R2, RZ, !P0 ;  /* 0x000000ff02027207 */ /* 0x008fe40004000000 */
[----:B--2---:R-:W-:-:S03]  /*27390*/  SEL R4, R4, RZ, !P0 ;  /* 0x000000ff04047207 */ /* 0x004fc60004000000 */
[----:B------:R-:W-:-:S04]  /*273a0*/  IMAD R13, R13, R2, RZ ;  /* 0x000000020d0d7224 */ /* 0x000fc800078e02ff */
[C---:B------:R-:W-:Y:S02]  /*273b0*/  IMAD R4, R12.reuse, R4, R13 ;  /* 0x000000040c047224 */ /* 0x040fe400078e020d */
[----:B------:R-:W-:-:S03]  /*273c0*/  IMAD.WIDE.U32 R12, R12, R2, RZ ;  /* 0x000000020c0c7225 */ /* 0x000fc600078e00ff */
[----:B------:R-:W-:Y:S02]  /*273d0*/  IADD3 R12, P0, P3, R12, R8, R3 ;  /* 0x000000080c0c7210 */ /* 0x000fe40007b1e003 */
[----:B------:R-:W2:Y:S01]  /*273e0*/  @P1 LDC R8, c[0x0][0xbf0] ;  /* 0x0002fc00ff081b82 */ /* 0x000ea20000000800 */
[----:B------:R-:W-:Y:S01]  /*273f0*/  IMAD.IADD R13, R13, 0x1, R4 ;  /* 0x000000010d0d7824 */ /* 0x000fe200078e0204 */
[----:B------:R-:W-:-:S05]  /*27400*/  SEL R4, R157, RZ, P2 ;  /* 0x000000ff9d047207 */ /* 0x000fca0001000000 */
[-C--:B-1----:R-:W-:Y:S02]  /*27410*/  IMAD R152, R11, R4.reuse, RZ ;  /* 0x000000040b987224 */ /* 0x082fe400078e02ff */
[----:B------:R-:W-:Y:S01]  /*27420*/  IMAD.WIDE.U32 R10, R10, R4, RZ ;  /* 0x000000040a0a7225 */ /* 0x000fe200078e00ff */
[----:B------:R-:W-:-:S04]  /*27430*/  SHF.R.S32.HI R4, RZ, 0x1f, R3 ;  /* 0x0000001fff047819 */ /* 0x000fc80000011403 */
[----:B------:R-:W-:Y:S01]  /*27440*/  IADD3.X R13, R13, R14, R4, P0, P3 ;  /* 0x0000000e0d0d7210 */ /* 0x000fe200007e6404 */
[----:B------:R-:W-:-:S04]  /*27450*/  IMAD.IADD R14, R155, 0x1, R158 ;  /* 0x000000019b0e7824 */ /* 0x000fc800078e029e */
[----:B0-----:R-:W-:-:S04]  /*27460*/  @P1 IMAD.HI.U32 R9, R14, R9, RZ ;  /* 0x000000090e091227 */ /* 0x001fc800078e00ff */
[----:B------:R-:W-:Y:S01]  /*27470*/  IMAD.MOV.U32 R155, RZ, RZ, R14 ;  /* 0x000000ffff9b7224 */ /* 0x000fe200078e000e */
[----:B--2---:R-:W-:Y:S02]  /*27480*/  @P1 SHF.R.U32.HI R155, RZ, R8, R9 ;  /* 0x00000008ff9b1219 */ /* 0x004fe40000011609 */
[----:B------:R0:W1:Y:S02]  /*27490*/  LDC.64 R8, c[0x0][R15+0x210] ;  /* 0x000084000f087b82 */ /* 0x0000640000000a00 */
[----:B0-----:R-:W-:-:S05]  /*274a0*/  IADD3 R15, -R155, RZ, RZ ;  /* 0x000000ff9b0f7210 */ /* 0x001fca0007ffe1ff */
[----:B------:R-:W-:Y:S01]  /*274b0*/  IMAD R15, R156, R15, R14 ;  /* 0x0000000f9c0f7224 */ /* 0x000fe200078e020e */
[----:B------:R-:W-:Y:S01]  /*274c0*/  IADD3 R10, P0, P3, R155, R12, R10 ;  /* 0x0000000c9b0a7210 */ /* 0x000fe20007b1e00a */
[----:B------:R-:W-:Y:S01]  /*274d0*/  IMAD.IADD R152, R11, 0x1, R152 ;  /* 0x000000010b987824 */ /* 0x000fe200078e0298 */
[----:B------:R-:W-:Y:S02]  /*274e0*/  SHF.R.S32.HI R11, RZ, 0x1f, R155 ;  /* 0x0000001fff0b7819 */ /* 0x000fe4000001149b */
[----:B------:R-:W-:Y:S02]  /*274f0*/  SHF.R.S32.HI R12, RZ, 0x1f, R15 ;  /* 0x0000001fff0c7819 */ /* 0x000fe4000001140f */
[----:B------:R-:W-:Y:S01]  /*27500*/  IADD3.X R11, R11, R13, R152, P0, P3 ;  /* 0x0000000d0b0b7210 */ /* 0x000fe200007e6498 */
[----:B-1----:R-:W-:-:S04]  /*27510*/  IMAD R9, R9, R15, RZ ;  /* 0x0000000f09097224 */ /* 0x002fc800078e02ff */
[C---:B------:R-:W-:Y:S02]  /*27520*/  IMAD R9, R8.reuse, R12, R9 ;  /* 0x0000000c08097224 */ /* 0x040fe400078e0209 */
[----:B------:R-:W0:Y:S01]  /*27530*/  LDC.64 R12, c[0x0][0xba8] ;  /* 0x0002ea00ff0c7b82 */ /* 0x000e220000000a00 */
[----:B------:R-:W-:-:S07]  /*27540*/  IMAD.WIDE.U32 R10, R8, R15, R10 ;  /* 0x0000000f080a7225 */ /* 0x000fce00078e000a */
[----:B0-----:R-:W0:Y:S08]  /*27550*/  @!P2 LDC R12, c[0x0][0xb50] ;  /* 0x0002d400ff0cab82 */ /* 0x001e300000000800 */
[----:B------:R-:W1:Y:S01]  /*27560*/  @!P2 LDC R13, c[0x0][0xb54] ;  /* 0x0002d500ff0dab82 */ /* 0x000e620000000800 */
[----:B------:R-:W-:Y:S01]  /*27570*/  IMAD.IADD R9, R11, 0x1, R9 ;  /* 0x000000010b097824 */ /* 0x000fe200078e0209 */
[----:B0-----:R-:W-:-:S04]  /*27580*/  LEA R12, P0, R10, R12, 0x2 ;  /* 0x0000000c0a0c7211 */ /* 0x001fc800078010ff */
[----:B-1----:R-:W-:Y:S01]  /*27590*/  LEA.HI.X R13, R10, R13, R9, 0x2, P0 ;  /* 0x0000000d0a0d7211 */ /* 0x002fe200000f1409 */
[----:B------:R-:W-:Y:S04]  /*275a0*/  SHFL.IDX PT, R8, R12, RZ, 0x1c1f ;  /* 0x001c1fff0c087589 */ /* 0x000fe800000e0000 */
[----:B------:R-:W0:Y:S04]  /*275b0*/  SHFL.IDX PT, R9, R13, RZ, 0x1c1f ;  /* 0x001c1fff0d097589 */ /* 0x000e2800000e0000 */
[----:B------:R-:W-:Y:S04]  /*275c0*/  SHFL.IDX PT, R10, R12, 0x1, 0x1c1f ;  /* 0x003c1f000c0a7f89 */ /* 0x000fe800000e0000 */
[----:B------:R1:W2:Y:S01]  /*275d0*/  SHFL.IDX PT, R11, R13, 0x1, 0x1c1f ;  /* 0x003c1f000d0b7f89 */ /* 0x0002a200000e0000 */
[----:B------:R-:W-:Y:S01]  /*275e0*/  LOP3.LUT P0, RZ, R159, 0x3, RZ, 0xc0, !PT ;  /* 0x000000039fff7812 */ /* 0x000fe2000780c0ff */
[----:B-1----:R-:W-:-:S04]  /*275f0*/  IMAD.IADD R13, R160, 0x1, R158 ;  /* 0x00000001a00d7824 */ /* 0x002fc800078e029e */
[C---:B------:R-:W-:Y:S01]  /*27600*/  VIADD R12, R13.reuse, 0x8 ;  /* 0x000000080d0c7836 */ /* 0x040fe20000000000 */
[----:B------:R-:W-:-:S04]  /*27610*/  ISETP.GE.OR P3, PT, R13, R0, P0 ;  /* 0x000000000d00720c */ /* 0x000fc80000766670 */
[----:B------:R-:W-:-:S09]  /*27620*/  ISETP.GE.OR P0, PT, R12, R0, P0 ;  /* 0x000000000c00720c */ /* 0x000fd20000706670 */
[----:B0-----:R0:W-:Y:S04]  /*27630*/  @!P3 ST.E desc[UR60][R8.64], R154 ;  /* 0x0000009a0800b985 */ /* 0x0011e8000c10193c */
[----:B--2---:R0:W-:Y:S01]  /*27640*/  @!P0 ST.E desc[UR60][R10.64], R153 ;  /* 0x000000990a008985 */ /* 0x0041e2000c10193c */
[----:B------:R-:W-:Y:S05]  /*27650*/  @P2 BRA `(.L_x_2908) ;  /* 0x0000000c00c82947 */ /* 0x000fea0003800000 */
[----:B------:R-:W0:Y:S01]  /*27660*/  LDL R159, [R1+0x8c] ;  /* 0x00008c00019f7983 */ /* 0x000e220000100800 */
[----:B------:R-:W1:Y:S01]  /*27670*/  @P1 LDC R85, c[0x0][0xbec] ;  /* 0x0002fb00ff551b82 */ /* 0x000e620000000800 */
[----:B------:R-:W-:Y:S02]  /*27680*/  ULDC.64 UR4, c[0x0][0xaa0] ;  /* 0x0002a80000047ab9 */ /* 0x000fe40000000a00 */
[----:B------:R-:W-:-:S05]  /*27690*/  IMAD R4, R4, UR4, RZ ;  /* 0x0000000404047c24 */ /* 0x000fca000f8e02ff */
[----:B------:R-:W2:Y:S01]  /*276a0*/  @P1 LDC R82, c[0x0][0xbf0] ;  /* 0x0002fc00ff521b82 */ /* 0x000ea20000000800 */
[----:B------:R-:W-:Y:S01]  /*276b0*/  IMAD R81, R3, UR5, R4 ;  /* 0x0000000503517c24 */ /* 0x000fe2000f8e0204 */
[----:B------:R-:W-:Y:S01]  /*276c0*/  SHF.R.S32.HI R83, RZ, 0x1f, R2 ;  /* 0x0000001fff537819 */ /* 0x000fe20000011402 */
[----:B------:R-:W-:Y:S01]  /*276d0*/  BSSY B1, `(.L_x_2909) ;  /* 0x00000a6000017945 */ /* 0x000fe20003800000 */
[----:B0-----:R-:W-:-:S05]  /*276e0*/  LEA R9, R225, R159, 0x3 ;  /* 0x0000009fe1097211 */ /* 0x001fca00078e18ff */
[----:B------:R-:W-:-:S04]  /*276f0*/  IMAD.SHL.U32 R9, R9, 0x8, RZ ;  /* 0x0000000809097824 */ /* 0x000fc800078e00ff */
[----:B------:R-:W-:-:S03]  /*27700*/  IMAD.WIDE R20, R9, 0x2, R20 ;  /* 0x0000000209147825 */ /* 0x000fc600078e0214 */
[C---:B------:R-:W-:Y:S02]  /*27710*/  IADD3 R13, P4, R20.reuse, 0x1000, RZ ;  /* 0x00001000140d7810 */ /* 0x040fe40007f9e0ff */
[----:B------:R-:W-:Y:S02]  /*27720*/  IADD3 R25, P3, R20, 0x2000, RZ ;  /* 0x0000200014197810 */ /* 0x000fe40007f7e0ff */
[----:B------:R-:W-:Y:S02]  /*27730*/  LOP3.LUT R12, R13, 0x380, RZ, 0xc0, !PT ;  /* 0x000003800d0c7812 */ /* 0x000fe400078ec0ff */
[----:B------:R-:W-:Y:S02]  /*27740*/  LOP3.LUT R24, R25, 0x380, RZ, 0xc0, !PT ;  /* 0x0000038019187812 */ /* 0x000fe400078ec0ff */
[----:B------:R-:W-:Y:S02]  /*27750*/  SHF.R.U64 R12, R12, 0x3, RZ ;  /* 0x000000030c0c7819 */ /* 0x000fe400000012ff */
[----:B------:R-:W-:-:S02]  /*27760*/  SHF.R.U64 R24, R24, 0x3, RZ ;  /* 0x0000000318187819 */ /* 0x000fc400000012ff */
[----:B------:R-:W-:Y:S02]  /*27770*/  IADD3 R29, P2, R20, 0x3000, RZ ;  /* 0x00003000141d7810 */ /* 0x000fe40007f5e0ff */
[----:B------:R-:W-:Y:S01]  /*27780*/  LOP3.LUT R12, R12, R13, RZ, 0x3c, !PT ;  /* 0x0000000d0c0c7212 */ /* 0x000fe200078e3cff */
[--C-:B------:R-:W-:Y:S01]  /*27790*/  IMAD.X R13, RZ, RZ, R21.reuse, P4 ;  /* 0x000000ffff0d7224 */ /* 0x100fe200020e0615 */
[----:B------:R-:W-:Y:S01]  /*277a0*/  LOP3.LUT R24, R24, R25, RZ, 0x3c, !PT ;  /* 0x0000001918187212 */ /* 0x000fe200078e3cff */
[----:B------:R-:W-:Y:S01]  /*277b0*/  IMAD.X R25, RZ, RZ, R21, P3 ;  /* 0x000000ffff197224 */ /* 0x000fe200018e0615 */
[----:B------:R-:W-:Y:S02]  /*277c0*/  LOP3.LUT R28, R29, 0x380, RZ, 0xc0, !PT ;  /* 0x000003801d1c7812 */ /* 0x000fe400078ec0ff */
[C---:B------:R-:W-:Y:S01]  /*277d0*/  IADD3 R33, P0, R20.reuse, 0x4000, RZ ;  /* 0x0000400014217810 */ /* 0x040fe20007f1e0ff */
[----:B------:R-:W-:Y:S01]  /*277e0*/  IMAD R80, R159, 0x20, R225 ;  /* 0x000000209f507824 */ /* 0x000fe200078e02e1 */
[C---:B------:R-:W-:Y:S01]  /*277f0*/  IADD3 R37, P6, R20.reuse, 0x5000, RZ ;  /* 0x0000500014257810 */ /* 0x040fe20007fde0ff */
[----:B------:R-:W5:Y:S01]  /*27800*/  LD.E.128 R12, desc[UR60][R12.64] ;  /* 0x0000003c0c0c7980 */ /* 0x000f62000c101d00 */
[----:B------:R-:W-:-:S02]  /*27810*/  IADD3 R41, P5, R20, 0x6000, RZ ;  /* 0x0000600014297810 */ /* 0x000fc40007fbe0ff */
[C---:B------:R-:W-:Y:S01]  /*27820*/  IADD3 R45, P4, R20.reuse, 0x7000, RZ ;  /* 0x00007000142d7810 */ /* 0x040fe20007f9e0ff */
[----:B------:R-:W5:Y:S01]  /*27830*/  LD.E.128 R24, desc[UR60][R24.64] ;  /* 0x0000003c18187980 */ /* 0x000f62000c101d00 */
[----:B------:R-:W-:Y:S02]  /*27840*/  IADD3 R49, P3, R20, 0x8000, RZ ;  /* 0x0000800014317810 */ /* 0x000fe40007f7e0ff */
[----:B------:R-:W-:Y:S02]  /*27850*/  SHF.R.U64 R28, R28, 0x3, RZ ;  /* 0x000000031c1c7819 */ /* 0x000fe400000012ff */
[----:B------:R-:W-:Y:S02]  /*27860*/  LOP3.LUT R32, R33, 0x380, RZ, 0xc0, !PT ;  /* 0x0000038021207812 */ /* 0x000fe400078ec0ff */
[----:B------:R-:W-:Y:S02]  /*27870*/  LOP3.LUT R36, R37, 0x380, RZ, 0xc0, !PT ;  /* 0x0000038025247812 */ /* 0x000fe400078ec0ff */
[----:B------:R-:W-:-:S02]  /*27880*/  LOP3.LUT R40, R41, 0x380, RZ, 0xc0, !PT ;  /* 0x0000038029287812 */ /* 0x000fc400078ec0ff */
[----:B------:R-:W-:Y:S02]  /*27890*/  LOP3.LUT R44, R45, 0x380, RZ, 0xc0, !PT ;  /* 0x000003802d2c7812 */ /* 0x000fe400078ec0ff */
[----:B------:R-:W-:Y:S02]  /*278a0*/  LOP3.LUT R48, R49, 0x380, RZ, 0xc0, !PT ;  /* 0x0000038031307812 */ /* 0x000fe400078ec0ff */
[----:B------:R-:W-:Y:S02]  /*278b0*/  LOP3.LUT R28, R28, R29, RZ, 0x3c, !PT ;  /* 0x0000001d1c1c7212 */ /* 0x000fe400078e3cff */
[----:B------:R-:W-:Y:S02]  /*278c0*/  SHF.R.U64 R32, R32, 0x3, RZ ;  /* 0x0000000320207819 */ /* 0x000fe400000012ff */
[----:B------:R-:W-:Y:S02]  /*278d0*/  SHF.R.U64 R36, R36, 0x3, RZ ;  /* 0x0000000324247819 */ /* 0x000fe400000012ff */
[----:B------:R-:W-:-:S02]  /*278e0*/  SHF.R.U64 R40, R40, 0x3, RZ ;  /* 0x0000000328287819 */ /* 0x000fc400000012ff */
[----:B------:R-:W-:Y:S02]  /*278f0*/  IADD3.X R29, RZ, R21, RZ, P2, !PT ;  /* 0x00000015ff1d7210 */ /* 0x000fe400017fe4ff */
[----:B------:R-:W-:Y:S02]  /*27900*/  SHF.R.U64 R44, R44, 0x3, RZ ;  /* 0x000000032c2c7819 */ /* 0x000fe400000012ff */
[----:B------:R-:W-:Y:S02]  /*27910*/  SHF.R.U64 R48, R48, 0x3, RZ ;  /* 0x0000000330307819 */ /* 0x000fe400000012ff */
[----:B------:R-:W-:Y:S01]  /*27920*/  IADD3 R53, P2, R20, 0x9000, RZ ;  /* 0x0000900014357810 */ /* 0x000fe20007f5e0ff */
        /* <DEDUP_REMOVED lines=8> */
[----:B------:R-:W5:Y:S01]  /*279b0*/  LD.E.128 R32, desc[UR60][R32.64] ;  /* 0x0000003c20207980 */ /* 0x000f62000c101d00 */
[----:B------:R-:W-:Y:S01]  /*279c0*/  LOP3.LUT R48, R48, R49, RZ, 0x3c, !PT ;  /* 0x0000003130307212 */ /* 0x000fe200078e3cff */
[----:B------:R-:W-:Y:S01]  /*279d0*/  IMAD.X R49, RZ, RZ, R21, P3 ;  /* 0x000000ffff317224 */ /* 0x000fe200018e0615 */
[----:B------:R-:W-:Y:S01]  /*279e0*/  LOP3.LUT R52, R53, 0x380, RZ, 0xc0, !PT ;  /* 0x0000038035347812 */ /* 0x000fe200078ec0ff */
[----:B------:R-:W5:Y:S01]  /*279f0*/  LD.E.128 R36, desc[UR60][R36.64] ;  /* 0x0000003c24247980 */ /* 0x000f62000c101d00 */
[----:B------:R-:W-:-:S02]  /*27a00*/  IADD3.X R45, RZ, R21, RZ, P4, !PT ;  /* 0x00000015ff2d7210 */ /* 0x000fc400027fe4ff */
[C---:B------:R-:W-:Y:S01]  /*27a10*/  IADD3 R57, P0, R20.reuse, 0xa000, RZ ;  /* 0x0000a00014397810 */ /* 0x040fe20007f1e0ff */
[----:B------:R-:W5:Y:S01]  /*27a20*/  LD.E.128 R40, desc[UR60][R40.64] ;  /* 0x0000003c28287980 */ /* 0x000f62000c101d00 */
[C---:B------:R-:W-:Y:S02]  /*27a30*/  IADD3 R61, P6, R20.reuse, 0xb000, RZ ;  /* 0x0000b000143d7810 */ /* 0x040fe40007fde0ff */
[C---:B------:R-:W-:Y:S01]  /*27a40*/  IADD3 R65, P5, R20.reuse, 0xc000, RZ ;  /* 0x0000c00014417810 */ /* 0x040fe20007fbe0ff */
[----:B------:R-:W5:Y:S01]  /*27a50*/  LD.E.128 R44, desc[UR60][R44.64] ;  /* 0x0000003c2c2c7980 */ /* 0x000f62000c101d00 */
[C---:B------:R-:W-:Y:S02]  /*27a60*/  IADD3 R69, P4, R20.reuse, 0xd000, RZ ;  /* 0x0000d00014457810 */ /* 0x040fe40007f9e0ff */
[----:B------:R-:W-:Y:S01]  /*27a70*/  IADD3 R73, P3, R20, 0xe000, RZ ;  /* 0x0000e00014497810 */ /* 0x000fe20007f7e0ff */
[----:B------:R-:W5:Y:S01]  /*27a80*/  LD.E.128 R48, desc[UR60][R48.64] ;  /* 0x0000003c30307980 */ /* 0x000f62000c101d00 */
[----:B------:R-:W-:-:S02]  /*27a90*/  SHF.R.U64 R52, R52, 0x3, RZ ;  /* 0x0000000334347819 */ /* 0x000fc400000012ff */
[----:B------:R-:W-:Y:S02]  /*27aa0*/  LOP3.LUT R56, R57, 0x380, RZ, 0xc0, !PT ;  /* 0x0000038039387812 */ /* 0x000fe400078ec0ff */
[----:B------:R-:W-:Y:S02]  /*27ab0*/  LOP3.LUT R60, R61, 0x380, RZ, 0xc0, !PT ;  /* 0x000003803d3c7812 */ /* 0x000fe400078ec0ff */
[----:B------:R-:W-:Y:S02]  /*27ac0*/  LOP3.LUT R64, R65, 0x380, RZ, 0xc0, !PT ;  /* 0x0000038041407812 */ /* 0x000fe400078ec0ff */
[----:B------:R-:W-:Y:S02]  /*27ad0*/  LOP3.LUT R68, R69, 0x380, RZ, 0xc0, !PT ;  /* 0x0000038045447812 */ /* 0x000fe400078ec0ff */
[----:B------:R-:W-:Y:S02]  /*27ae0*/  LOP3.LUT R72, R73, 0x380, RZ, 0xc0, !PT ;  /* 0x0000038049487812 */ /* 0x000fe400078ec0ff */
[----:B------:R-:W-:-:S02]  /*27af0*/  LOP3.LUT R9, R20, 0x380, RZ, 0xc0, !PT ;  /* 0x0000038014097812 */ /* 0x000fc400078ec0ff */
[----:B------:R-:W-:Y:S01]  /*27b00*/  LOP3.LUT R52, R52, R53, RZ, 0x3c, !PT ;  /* 0x0000003534347212 */ /* 0x000fe200078e3cff */
[----:B------:R-:W-:Y:S01]  /*27b10*/  IMAD.X R53, RZ, RZ, R21, P2 ;  /* 0x000000ffff357224 */ /* 0x000fe200010e0615 */
[----:B------:R-:W-:Y:S02]  /*27b20*/  SHF.R.U64 R56, R56, 0x3, RZ ;  /* 0x0000000338387819 */ /* 0x000fe400000012ff */
[----:B------:R-:W-:Y:S02]  /*27b30*/  SHF.R.U64 R60, R60, 0x3, RZ ;  /* 0x000000033c3c7819 */ /* 0x000fe400000012ff */
[----:B------:R-:W-:Y:S01]  /*27b40*/  SHF.R.U64 R64, R64, 0x3, RZ ;  /* 0x0000000340407819 */ /* 0x000fe200000012ff */
[----:B------:R-:W5:Y:S01]  /*27b50*/  LD.E.128 R52, desc[UR60][R52.64] ;  /* 0x0000003c34347980 */ /* 0x000f62000c101d00 */
[----:B------:R-:W-:Y:S02]  /*27b60*/  SHF.R.U64 R68, R68, 0x3, RZ ;  /* 0x0000000344447819 */ /* 0x000fe400000012ff */
[----:B------:R-:W-:-:S02]  /*27b70*/  SHF.R.U64 R72, R72, 0x3, RZ ;  /* 0x0000000348487819 */ /* 0x000fc400000012ff */
[----:B------:R-:W-:Y:S02]  /*27b80*/  SHF.R.U64 R9, R9, 0x3, RZ ;  /* 0x0000000309097819 */ /* 0x000fe400000012ff */
[----:B------:R-:W-:Y:S02]  /*27b90*/  IADD3 R11, P2, R20, 0xf000, RZ ;  /* 0x0000f000140b7810 */ /* 0x000fe40007f5e0ff */
[----:B------:R-:W-:Y:S01]  /*27ba0*/  LOP3.LUT R56, R56, R57, RZ, 0x3c, !PT ;  /* 0x0000003938387212 */ /* 0x000fe200078e3cff */
[--C-:B------:R-:W-:Y:S01]  /*27bb0*/  IMAD.X R57, RZ, RZ, R21.reuse, P0 ;  /* 0x000000ffff397224 */ /* 0x100fe200000e0615 */
[----:B------:R-:W-:Y:S02]  /*27bc0*/  LOP3.LUT R60, R60, R61, RZ, 0x3c, !PT ;  /* 0x0000003d3c3c7212 */ /* 0x000fe400078e3cff */
[----:B------:R-:W-:Y:S01]  /*27bd0*/  LOP3.LUT R64, R64, R65, RZ, 0x3c, !PT ;  /* 0x0000004140407212 */ /* 0x000fe200078e3cff */
[--C-:B------:R-:W-:Y:S01]  /*27be0*/  IMAD.X R65, RZ, RZ, R21.reuse, P5 ;  /* 0x000000ffff417224 */ /* 0x100fe200028e0615 */
[----:B------:R-:W-:Y:S01]  /*27bf0*/  LOP3.LUT R68, R68, R69, RZ, 0x3c, !PT ;  /* 0x0000004544447212 */ /* 0x000fe200078e3cff */
[--C-:B------:R-:W-:Y:S01]  /*27c00*/  IMAD.X R69, RZ, RZ, R21.reuse, P4 ;  /* 0x000000ffff457224 */ /* 0x100fe200020e0615 */
[----:B------:R-:W-:Y:S01]  /*27c10*/  LOP3.LUT R72, R72, R73, RZ, 0x3c, !PT ;  /* 0x0000004948487212 */ /* 0x000fe200078e3cff */
[--C-:B------:R-:W-:Y:S01]  /*27c20*/  IMAD.X R73, RZ, RZ, R21.reuse, P3 ;  /* 0x000000ffff497224 */ /* 0x100fe200018e0615 */
[----:B------:R-:W-:Y:S01]  /*27c30*/  LOP3.LUT R8, R9, R20, RZ, 0x3c, !PT ;  /* 0x0000001409087212 */ /* 0x000fe200078e3cff */
[----:B------:R-:W-:Y:S01]  /*27c40*/  IMAD.MOV.U32 R9, RZ, RZ, R21 ;  /* 0x000000ffff097224 */ /* 0x000fe200078e0015 */
[-C--:B------:R-:W-:Y:S01]  /*27c50*/  IADD3.X R61, RZ, R21.reuse, RZ, P6, !PT ;  /* 0x00000015ff3d7210 */ /* 0x080fe200037fe4ff */
[----:B------:R-:W5:Y:S01]  /*27c60*/  LD.E.128 R56, desc[UR60][R56.64] ;  /* 0x0000003c38387980 */ /* 0x000f62000c101d00 */
[----:B------:R-:W-:Y:S01]  /*27c70*/  IADD3.X R77, RZ, R21, RZ, P2, !PT ;  /* 0x00000015ff4d7210 */ /* 0x000fe200017fe4ff */
[----:B------:R-:W-:Y:S01]  /*27c80*/  IMAD.WIDE.U32 R20, R3, UR4, RZ ;  /* 0x0000000403147c25 */ /* 0x000fe2000f8e00ff */
[----:B------:R-:W-:Y:S01]  /*27c90*/  ULDC.64 UR4, c[0x0][0xae8] ;  /* 0x0002ba0000047ab9 */ /* 0x000fe20000000a00 */
[----:B------:R-:W-:Y:S01]  /*27ca0*/  IADD3 R80, R158, R80, RZ ;  /* 0x000000509e507210 */ /* 0x000fe20007ffe0ff */
[----:B------:R-:W5:Y:S01]  /*27cb0*/  LD.E.128 R60, desc[UR60][R60.64] ;  /* 0x0000003c3c3c7980 */ /* 0x000f62000c101d00 */
[----:B------:R-:W-:Y:S01]  /*27cc0*/  IMAD.IADD R21, R21, 0x1, R81 ;  /* 0x0000000115157824 */ /* 0x000fe200078e0251 */
[----:B------:R-:W-:-:S02]  /*27cd0*/  LOP3.LUT R10, R11, 0x380, RZ, 0xc0, !PT ;  /* 0x000003800b0a7812 */ /* 0x000fc400078ec0ff */
[----:B------:R-:W5:Y:S01]  /*27ce0*/  LD.E.128 R64, desc[UR60][R64.64] ;  /* 0x0000003c40407980 */ /* 0x000f62000c101d00 */
[----:B------:R-:W-:Y:S01]  /*27cf0*/  IMAD.WIDE.U32 R20, R224, UR4, R20 ;  /* 0x00000004e0147c25 */ /* 0x000fe2000f8e0014 */
[----:B------:R-:W-:Y:S02]  /*27d00*/  SHF.R.U64 R10, R10, 0x3, RZ ;  /* 0x000000030a0a7819 */ /* 0x000fe400000012ff */
[----:B------:R-:W5:Y:S01]  /*27d10*/  LD.E.128 R68, desc[UR60][R68.64] ;  /* 0x0000003c44447980 */ /* 0x000f62000c101d00 */
[----:B-1----:R-:W-:Y:S01]  /*27d20*/  @P1 IMAD.HI.U32 R3, R80, R85, RZ ;  /* 0x0000005550031227 */ /* 0x002fe200078e00ff */
[----:B------:R-:W-:Y:S02]  /*27d30*/  LOP3.LUT R76, R10, R11, RZ, 0x3c, !PT ;  /* 0x0000000b0a4c7212 */ /* 0x000fe400078e3cff */
[----:B------:R-:W5:Y:S01]  /*27d40*/  LD.E.128 R8, desc[UR60][R8.64] ;  /* 0x0000003c08087980 */ /* 0x000f62000c101d00 */
[----:B------:R-:W-:Y:S01]  /*27d50*/  IMAD R21, R224, UR5, R21 ;  /* 0x00000005e0157c24 */ /* 0x000fe2000f8e0215 */
[----:B------:R-:W-:Y:S01]  /*27d60*/  ULDC.64 UR4, c[0x0][0xaf0] ;  /* 0x0002bc0000047ab9 */ /* 0x000fe20000000a00 */
[----:B------:R-:W-:Y:S01]  /*27d70*/  IMAD.MOV.U32 R81, RZ, RZ, R80 ;  /* 0x000000ffff517224 */ /* 0x000fe200078e0050 */
[----:B--2---:R-:W-:Y:S01]  /*27d80*/  @P1 SHF.R.U32.HI R81, RZ, R82, R3 ;  /* 0x00000052ff511219 */ /* 0x004fe20000011603 */
[----:B------:R-:W-:Y:S01]  /*27d90*/  IMAD R83, R83, UR4, RZ ;  /* 0x0000000453537c24 */ /* 0x000fe2000f8e02ff */
[----:B------:R-:W5:Y:S03]  /*27da0*/  LD.E.128 R72, desc[UR60][R72.64] ;  /* 0x0000003c48487980 */ /* 0x000f66000c101d00 */
[C---:B------:R-:W-:Y:S01]  /*27db0*/  IMAD R83, R2.reuse, UR5, R83 ;  /* 0x0000000502537c24 */ /* 0x040fe2000f8e0253 */
[----:B------:R-:W5:Y:S01]  /*27dc0*/  LD.E.128 R76, desc[UR60][R76.64] ;  /* 0x0000003c4c4c7980 */ /* 0x000f62000c101d00 */
[----:B------:R-:W-:Y:S01]  /*27dd0*/  IMAD.WIDE.U32 R2, R2, UR4, R20 ;  /* 0x0000000402027c25 */ /* 0x000fe2000f8e0014 */
[--C-:B------:R-:W-:Y:S01]  /*27de0*/  SHF.R.S32.HI R4, RZ, 0x1f, R81.reuse ;  /* 0x0000001fff047819 */ /* 0x100fe20000011451 */
[----:B------:R-:W-:Y:S01]  /*27df0*/  ULDC.64 UR4, c[0x0][0xae0] ;  /* 0x0002b80000047ab9 */ /* 0x000fe20000000a00 */
[----:B------:R-:W-:Y:S01]  /*27e00*/  @!PT LDS RZ, [RZ] ;  /* 0x00000000fffff984 */ /* 0x000fe20000000800 */
[----:B------:R-:W-:Y:S01]  /*27e10*/  @!PT LDS RZ, [RZ] ;  /* 0x00000000fffff984 */ /* 0x000fe20000000800 */
[----:B------:R-:W-:Y:S01]  /*27e20*/  @!PT LDS RZ, [RZ] ;  /* 0x00000000fffff984 */ /* 0x000fe20000000800 */
[----:B------:R-:W-:Y:S01]  /*27e30*/  @!PT LDS RZ, [RZ] ;  /* 0x00000000fffff984 */ /* 0x000fe20000000800 */
[----:B------:R0:W-:Y:S06]  /*27e40*/  MEMBAR.ALL.CTA ;  /* 0x0000000000007992 */ /* 0x0001ec0000008000 */
[----:B0-----:R-:W0:Y:S01]  /*27e50*/  FENCE.VIEW.ASYNC.S ;  /* 0x00000000000073c6 */ /* 0x001e220000000000 */
[----:B------:R-:W-:-:S02]  /*27e60*/  IMAD.MOV R21, RZ, RZ, -R81 ;  /* 0x000000ffff157224 */ /* 0x000fc400078e0a51 */
[----:B------:R-:W-:Y:S02]  /*27e70*/  IMAD.IADD R3, R3, 0x1, R83 ;  /* 0x0000000103037824 */ /* 0x000fe400078e0253 */
[----:B------:R-:W-:Y:S02]  /*27e80*/  IMAD R21, R156, R21, R80 ;  /* 0x000000159c157224 */ /* 0x000fe400078e0250 */
[----:B------:R-:W-:Y:S02]  /*27e90*/  IMAD R4, R4, UR4, RZ ;  /* 0x0000000404047c24 */ /* 0x000fe4000f8e02ff */
[----:B------:R-:W-:Y:S01]  /*27ea0*/  IMAD.WIDE.U32 R2, R81, UR4, R2 ;  /* 0x0000000451027c25 */ /* 0x000fe2000f8e0002 */
[----:B------:R-:W-:-:S03]  /*27eb0*/  SHF.R.S32.HI R20, RZ, 0x1f, R21 ;  /* 0x0000001fff147819 */ /* 0x000fc60000011415 */
[----:B------:R-:W-:Y:S01]  /*27ec0*/  IMAD R83, R81, UR5, R4 ;  /* 0x0000000551537c24 */ /* 0x000fe2000f8e0204 */
[----:B------:R-:W-:Y:S02]  /*27ed0*/  ULDC.64 UR4, c[0x0][0xad8] ;  /* 0x0002b60000047ab9 */ /* 0x000fe40000000a00 */
[----:B------:R-:W-:Y:S02]  /*27ee0*/  IMAD R20, R20, UR4, RZ ;  /* 0x0000000414147c24 */ /* 0x000fe4000f8e02ff */
[----:B------:R-:W-:Y:S01]  /*27ef0*/  IMAD.IADD R3, R3, 0x1, R83 ;  /* 0x0000000103037824 */ /* 0x000fe200078e0253 */
[----:B------:R-:W-:Y:S01]  /*27f00*/  IADD3 R4, R225, R158, RZ ;  /* 0x0000009ee1047210 */ /* 0x000fe20007ffe0ff */
[C---:B------:R-:W-:Y:S02]  /*27f10*/  IMAD R85, R21.reuse, UR5, R20 ;  /* 0x0000000515557c24 */ /* 0x040fe4000f8e0214 */
[----:B------:R-:W-:Y:S01]  /*27f20*/  IMAD.WIDE.U32 R2, R21, UR4, R2 ;  /* 0x0000000415027c25 */ /* 0x000fe2000f8e0002 */
[----:B------:R-:W-:Y:S01]  /*27f30*/  ISETP.GE.AND P2, PT, R4, R0, PT ;  /* 0x000000000400720c */ /* 0x000fe20003f46270 */
[----:B------:R-:W-:-:S02]  /*27f40*/  ULDC.64 UR4, c[0x0][0xa80] ;  /* 0x0002a00000047ab9 */ /* 0x000fc40000000a00 */
[----:B------:R-:W-:Y:S01]  /*27f50*/  IMAD.IADD R85, R3, 0x1, R85 ;  /* 0x0000000103557824 */ /* 0x000fe200078e0255 */
[----:B------:R-:W-:Y:S01]  /*27f60*/  LEA R84, P3, R2, UR4, 0x1 ;  /* 0x0000000402547c11 */ /* 0x000fe2000f8608ff */
[----:B------:R-:W-:-:S03]  /*27f70*/  VIADD R20, R23, 0x38820 ;  /* 0x0003882017147836 */ /* 0x000fc60000000000 */
[----:B------:R-:W-:Y:S02]  /*27f80*/  LEA.HI.X R85, R2, UR5, R85, 0x1, P3 ;  /* 0x0000000502557c11 */ /* 0x000fe400098f0c55 */
[----:B------:R-:W-:Y:S01]  /*27f90*/  PRMT R20, RZ, 0x654, R20 ;  /* 0x00000654ff147816 */ /* 0x000fe20000000014 */
[C---:B------:R-:W-:Y:S01]  /*27fa0*/  VIADD R81, R4.reuse, 0x20 ;  /* 0x0000002004517836 */ /* 0x040fe20000000000 */
[----:B------:R-:W-:Y:S01]  /*27fb0*/  IADD3 R21, R4, 0x40, RZ ;  /* 0x0000004004157810 */ /* 0x000fe20007ffe0ff */
[----:B0-----:R0:W1:Y:S01]  /*27fc0*/  SHFL.IDX PT, R87, R84, RZ, 0x181f ;  /* 0x00181fff54577589 */ /* 0x00106200000e0000 */
[----:B------:R0:W-:Y:S03]  /*27fd0*/  SYNCS.ARRIVE.TRANS64.RED.A1T0 RZ, [R20+URZ], RZ ;  /* 0x000000ff14ff79a7 */ /* 0x0001e6000810043f */
[----:B------:R0:W2:Y:S01]  /*27fe0*/  SHFL.IDX PT, R83, R85, RZ, 0x181f ;  /* 0x00181fff55537589 */ /* 0x0000a200000e0000 */
[----:B------:R-:W-:-:S02]  /*27ff0*/  ISETP.GE.AND P1, PT, R81, R0, PT ;  /* 0x000000005100720c */ /* 0x000fc40003f26270 */
[----:B------:R-:W-:Y:S01]  /*28000*/  ISETP.GE.AND P0, PT, R21, R0, PT ;  /* 0x000000001500720c */ /* 0x000fe20003f06270 */
        /* <DEDUP_REMOVED lines=18> */
.L_x_2910:
[----:B------:R-:W-:Y:S05]  /*28130*/  BSYNC B1 ;  /* 0x0000000000017941 */ /* 0x000fea0003800000 */
.L_x_2909:
        /* <DEDUP_REMOVED lines=21> */
.L_x_2912:
[----:B------:R-:W-:Y:S05]  /*28290*/  BSYNC B1 ;  /* 0x0000000000017941 */ /* 0x000fea0003800000 */
.L_x_2911:
        /* <DEDUP_REMOVED lines=21> */
.L_x_2914:
[----:B------:R-:W-:Y:S05]  /*283f0*/  BSYNC B1 ;  /* 0x0000000000017941 */ /* 0x000fea0003800000 */
.L_x_2913:
[----:B0-----:R-:W-:Y:S01]  /*28400*/  VIADD R3, R4, 0x60 ;  /* 0x0000006004037836 */ /* 0x001fe20000000000 */
[----:B---3--:R-:W0:Y:S04]  /*28410*/  SHFL.IDX PT, R85, R85, 0x3, 0x181f ;  /* 0x00781f0055557f89 */ /* 0x008e2800000e0000 */
[----:B------:R-:W-:Y:S01]  /*28420*/  ISETP.GE.AND P0, PT, R3, R0, PT ;  /* 0x000000000300720c */ /* 0x000fe20003f06270 */
[----:B------:R3:W0:-:S12]  /*28430*/  SHFL.IDX PT, R13, R84, 0x3, 0x181f ;  /* 0x00781f00540d7f89 */ /* 0x00061800000e0000 */
[----:B---3--:R-:W-:Y:S05]  /*28440*/  @P0 BRA `(.L_x_2915) ;  /* 0x0000002400a80947 */ /* 0x008fea0003800000 */
[----:B------:R-:W-:Y:S02]  /*28450*/  ULDC UR4, c[0x0][0xac8] ;  /* 0x0002b20000047ab9 */ /* 0x000fe40000000800 */
[----:B------:R-:W-:Y:S02]  /*28460*/  ISETP.GE.AND P3, PT, R16, UR4, PT ;  /* 0x0000000410007c0c */ /* 0x000fe4000bf66270 */
[----:B------:R-:W-:Y:S02]  /*28470*/  ISETP.GE.AND P4, PT, R214, UR4, PT ;  /* 0x00000004d6007c0c */ /* 0x000fe4000bf86270 */
[----:B------:R-:W-:-:S09]  /*28480*/  ISETP.GE.AND P5, PT, R19, UR4, PT ;  /* 0x0000000413007c0c */ /* 0x000fd2000bfa6270 */
[-C--:B0-----:R-:W-:Y:S02]  /*28490*/  @!P3 LEA R2, P0, R16, R13.reuse, 0x1 ;  /* 0x0000000d1002b211 */ /* 0x081fe400078008ff */
[-C--:B------:R-:W-:Y:S02]  /*284a0*/  @!P4 LEA R8, P1, R212, R13.reuse, 0x1 ;  /* 0x0000000dd408c211 */ /* 0x080fe400078208ff */
[C---:B------:R-:W-:Y:S02]  /*284b0*/  @!P5 LEA R10, P2, R19.reuse, R13, 0x1 ;  /* 0x0000000d130ad211 */ /* 0x040fe400078408ff */
        /* <DEDUP_REMOVED lines=8> */
[----:B---3--:R-:W-:-:S04]  /*28540*/  LEA R2, P0, R22, R13, 0x1 ;  /* 0x0000000d16027211 */ /* 0x008fc800078008ff */
[----:B------:R-:W-:-:S05]  /*28550*/  LEA.HI.X R3, R22, R85, R218, 0x1, P0 ;  /* 0x0000005516037211 */ /* 0x000fca00000f0cda */
[----:B------:R0:W-:Y:S01]  /*28560*/  ST.E.128 desc[UR60][R2.64], R76 ;  /* 0x0000004c02007985 */ /* 0x0001e2000c101d3c */
[----:B------:R-:W-:Y:S05]  /*28570*/  BRA `(.L_x_2915) ;  /* 0x00000024005c7947 */ /* 0x000fea0003800000 */
.L_x_2908:
[----:B0-----:R-:W0:Y:S01]  /*28580*/  @P1 LDC R9, c[0x0][0xbec] ;  /* 0x0002fb00ff091b82 */ /* 0x001e220000000800 */
[----:B------:R-:W-:Y:S01]  /*28590*/  ULDC.64 UR4, c[0x0][0xb08] ;  /* 0x0002c20000047ab9 */ /* 0x000fe20000000a00 */
[----:B------:R-:W-:Y:S01]  /*285a0*/  IMAD.MOV.U32 R10, RZ, RZ, R14 ;  /* 0x000000ffff0a7224 */ /* 0x000fe200078e000e */
[----:B------:R1:W5:Y:S01]  /*285b0*/  LDL R227, [R1+0x1b8] ;  /* 0x0001b80001e37983 */ /* 0x0003620000100800 */
[----:B------:R-:W-:-:S03]  /*285c0*/  IMAD R4, R4, UR4, RZ ;  /* 0x0000000404047c24 */ /* 0x000fc6000f8e02ff */
[----:B------:R1:W5:Y:S01]  /*285d0*/  LDL R211, [R1+0x1b4] ;  /* 0x0001b40001d37983 */ /* 0x0003620000100800 */
[----:B------:R-:W2:Y:S01]  /*285e0*/  @P1 LDC R8, c[0x0][0xbf0] ;  /* 0x0002fc00ff081b82 */ /* 0x000ea20000000800 */
[----:B------:R-:W-:Y:S02]  /*285f0*/  IMAD R4, R3, UR5, R4 ;  /* 0x0000000503047c24 */ /* 0x000fe4000f8e0204 */
        /* <DEDUP_REMOVED lines=8> */
[----:B------:R-:W-:Y:S01]  /*28680*/  IMAD.WIDE.U32 R8, R3, UR4, RZ ;  /* 0x0000000403087c25 */ /* 0x000fe2000f8e00ff */
        /* <DEDUP_REMOVED lines=25> */
[----:B------:R-:W-:Y:S01]  /*28820*/  IMAD R3, R3, UR4, RZ ;  /* 0x0000000403037c24 */ /* 0x000fe2000f8e02ff */
[----:B------:R-:W-:Y:S01]  /*28830*/  SHF.R.S32.HI R4, RZ, 0x1f, R2 ;  /* 0x0000001fff047819 */ /* 0x000fe20000011402 */
[C---:B------:R-:W-:Y:S01]  /*28840*/  IMAD.WIDE.U32 R8, R10.reuse, UR4, R8 ;  /* 0x000000040a087c25 */ /* 0x040fe2000f8e0008 */
[----:B------:R1:W5:Y:S03]  /*28850*/  LDL R197, [R1+0x198] ;  /* 0x0001980001c57983 */ /* 0x0003660000100800 */
[----:B------:R-:W-:Y:S01]  /*28860*/  IMAD R3, R10, UR5, R3 ;  /* 0x000000050a037c24 */ /* 0x000fe2000f8e0203 */
[----:B------:R-:W-:Y:S01]  /*28870*/  ULDC.64 UR4, c[0x0][0xb28] ;  /* 0x0002ca0000047ab9 */ /* 0x000fe20000000a00 */
[----:B------:R1:W5:Y:S01]  /*28880*/  LDL R196, [R1+0x100] ;  /* 0x0001000001c47983 */ /* 0x0003620000100800 */
[----:B------:R-:W-:-:S02]  /*28890*/  IMAD R4, R4, UR4, RZ ;  /* 0x0000000404047c24 */ /* 0x000fc4000f8e02ff */
[----:B------:R-:W-:Y:S01]  /*288a0*/  IMAD.IADD R9, R9, 0x1, R3 ;  /* 0x0000000109097824 */ /* 0x000fe200078e0203 */
[----:B------:R1:W5:Y:S01]  /*288b0*/  LDL R195, [R1+0x194] ;  /* 0x0001940001c37983 */ /* 0x0003620000100800 */
[C---:B------:R-:W-:Y:S02]  /*288c0*/  IMAD R4, R2.reuse, UR5, R4 ;  /* 0x0000000502047c24 */ /* 0x040fe4000f8e0204 */
[----:B------:R-:W-:Y:S01]  /*288d0*/  IMAD.WIDE.U32 R8, R2, UR4, R8 ;  /* 0x0000000402087c25 */ /* 0x000fe2000f8e0008 */
[----:B------:R-:W-:Y:S01]  /*288e0*/  ULDC.64 UR4, c[0x0][0xb00] ;  /* 0x0002c00000047ab9 */ /* 0x000fe20000000a00 */
[----:B------:R1:W5:Y:S03]  /*288f0*/  LDL R194, [R1+0xfc] ;  /* 0x0000fc0001c27983 */ /* 0x0003660000100800 */
[----:B------:R-:W-:Y:S01]  /*28900*/  IADD3 R20, R9, R4, RZ ;  /* 0x0000000409147210 */ /* 0x000fe20007ffe0ff */
[----:B------:R1:W5:Y:S01]  /*28910*/  LDL R193, [R1+0x190] ;  /* 0x0001900001c17983 */ /* 0x0003620000100800 */
[----:B------:R-:W-:-:S03]  /*28920*/  LEA R4, P0, R8, UR4, 0x2 ;  /* 0x0000000408047c11 */ /* 0x000fc6000f8010ff */
[----:B------:R1:W5:Y:S01]  /*28930*/  LDL R192, [R1+0xf8] ;  /* 0x0000f80001c07983 */ /* 0x0003620000100800 */
[----:B------:R-:W-:Y:S02]  /*28940*/  LEA.HI.X R20, R8, UR5, R20, 0x2, P0 ;  /* 0x0000000508147c11 */ /* 0x000fe400080f1414 */
[----:B------:R-:W-:Y:S01]  /*28950*/  ISETP.GE.AND P0, PT, R13, R0, PT ;  /* 0x000000000d00720c */ /* 0x000fe20003f06270 */
        /* <DEDUP_REMOVED lines=41> */
[----:B------:R-:W-:-:S05]  /*28bf0*/  VIADD R2, R23, 0x38820 ;  /* 0x0003882017027836 */ /* 0x000fca0000000000 */
[----:B------:R-:W-:Y:S01]  /*28c00*/  PRMT R2, RZ, 0x654, R2 ;  /* 0x00000654ff027816 */ /* 0x000fe20000000002 */
[----:B------:R1:W0:Y:S01]  /*28c10*/  SHFL.IDX PT, R3, R20, RZ, 0x1c1f ;  /* 0x001c1fff14037589 */ /* 0x00022200000e0000 */
[----:B------:R-:W-:Y:S02]  /*28c20*/  BSSY B1, `(.L_x_2916) ;  /* 0x0000084000017945 */ /* 0x000fe40003800000 */
[----:B------:R2:W-:Y:S02]  /*28c30*/  SYNCS.ARRIVE.TRANS64.RED.A1T0 RZ, [R2+URZ], RZ ;  /* 0x000000ff02ff79a7 */ /* 0x0005e4000810043f */
[----:B--2---:R1:W2:Y:S01]  /*28c40*/  SHFL.IDX PT, R2, R4, RZ, 0x1c1f ;  /* 0x001c1fff04027589 */ /* 0x0042a200000e0000 */
[----:B------:R-:W-:Y:S05]  /*28c50*/  @P0 BRA `(.L_x_2917) ;  /* 0x0000000800000947 */ /* 0x000fea0003800000 */
[----:B------:R-:W-:Y:S02]  /*28c60*/  ULDC UR4, c[0x0][0xac8] ;  /* 0x0002b20000047ab9 */ /* 0x000fe40000000800 */
        /* <DEDUP_REMOVED lines=74> */
[----:B--2---:R-:W-:-:S03]  /*29110*/  @!P4 LEA R10, P0, R178, R2, 0x2 ;  /* 0x00000002b20ac211 */ /* 0x004fc600078010ff */
[----:B------:R0:W-:Y:S01]  /*29120*/  @!P3 ST.E.64 desc[UR60][R8.64], R92 ;  /* 0x0000005c0800b985 */ /* 0x0001e2000c101b3c */
[-C--:B------:R-:W-:Y:S02]  /*29130*/  @!P4 LEA.HI.X R11, R178, R3.reuse, R179, 0x2, P0 ;  /* 0x00000003b20bc211 */ /* 0x080fe400000f14b3 */
[----:B------:R-:W-:Y:S02]  /*29140*/  ISETP.GE.AND P0, PT, R170, UR4, PT ;  /* 0x00000004aa007c0c */ /* 0x000fe4000bf06270 */
[-C--:B---3--:R-:W-:Y:S01]  /*29150*/  @!P5 LEA R14, P6, R176, R2.reuse, 0x2 ;  /* 0x00000002b00ed211 */ /* 0x088fe200078c10ff */
[----:B------:R2:W-:Y:S01]  /*29160*/  @!P4 ST.E.64 desc[UR60][R10.64], R96 ;  /* 0x000000600a00c985 */ /* 0x0005e2000c101b3c */
[----:B------:R-:W-:Y:S02]  /*29170*/  ISETP.GE.AND P4, PT, R166, UR4, PT ;  /* 0x00000004a6007c0c */ /* 0x000fe4000bf86270 */
[----:B------:R-:W-:Y:S02]  /*29180*/  @!P5 LEA.HI.X R15, R176, R3, R177, 0x2, P6 ;  /* 0x00000003b00fd211 */ /* 0x000fe400030f14b1 */
[----:B0-----:R-:W-:-:S03]  /*29190*/  @!P2 LEA R8, P6, R174, R2, 0x2 ;  /* 0x00000002ae08a211 */ /* 0x001fc600078c10ff */
[----:B------:R0:W-:Y:S01]  /*291a0*/  @!P5 ST.E.64 desc[UR60][R14.64], R100 ;  /* 0x000000640e00d985 */ /* 0x0001e2000c101b3c */
[----:B------:R-:W-:Y:S02]  /*291b0*/  ISETP.GE.AND P5, PT, R168, UR4, PT ;  /* 0x00000004a8007c0c */ /* 0x000fe4000bfa6270 */
[----:B------:R-:W-:Y:S02]  /*291c0*/  @!P2 LEA.HI.X R9, R174, R3, R175, 0x2, P6 ;  /* 0x00000003ae09a211 */ /* 0x000fe400030f14af */
[----:B--2---:R-:W-:-:S03]  /*291d0*/  @!P1 LEA R10, P3, R172, R2, 0x2 ;  /* 0x00000002ac0a9211 */ /* 0x004fc600078610ff */
[----:B------:R2:W-:Y:S01]  /*291e0*/  @!P2 ST.E.64 desc[UR60][R8.64], R104 ;  /* 0x000000680800a985 */ /* 0x0005e2000c101b3c */
[-C--:B------:R-:W-:Y:S02]  /*291f0*/  @!P1 LEA.HI.X R11, R172, R3.reuse, R173, 0x2, P3 ;  /* 0x00000003ac0b9211 */ /* 0x080fe400018f14ad */
[----:B------:R-:W-:Y:S02]  /*29200*/  ISETP.GE.AND P3, PT, R164, UR4, PT ;  /* 0x00000004a4007c0c */ /* 0x000fe4000bf66270 */
[CC--:B0-----:R-:W-:Y:S01]  /*29210*/  @!P0 LEA R14, P6, R170.reuse, R2.reuse, 0x2 ;  /* 0x00000002aa0e8211 */ /* 0x0c1fe200078c10ff */
[----:B------:R0:W-:Y:S03]  /*29220*/  @!P1 ST.E.64 desc[UR60][R10.64], R108 ;  /* 0x0000006c0a009985 */ /* 0x0001e6000c101b3c */
[----:B------:R-:W-:Y:S02]  /*29230*/  @!P0 LEA.HI.X R15, R170, R3, R171, 0x2, P6 ;  /* 0x00000003aa0f8211 */ /* 0x000fe400030f14ab */
[----:B--2---:R-:W-:-:S03]  /*29240*/  @!P5 LEA R8, P1, R168, R2, 0x2 ;  /* 0x00000002a808d211 */ /* 0x004fc600078210ff */
        /* <DEDUP_REMOVED lines=8> */
[-C--:B--2---:R-:W-:Y:S01]  /*292d0*/  @!P3 LEA R14, P6, R164, R2.reuse, 0x2 ;  /* 0x00000002a40eb211 */ /* 0x084fe200078c10ff */
[----:B------:R2:W-:Y:S01]  /*292e0*/  @!P4 ST.E.64 desc[UR60][R10.64], R120 ;  /* 0x000000780a00c985 */ /* 0x0005e2000c101b3c */
[----:B------:R-:W-:Y:S02]  /*292f0*/  ISETP.GE.AND P4, PT, R158, UR4, PT ;  /* 0x000000049e007c0c */ /* 0x000fe4000bf86270 */
[----:B------:R-:W-:Y:S02]  /*29300*/  @!P3 LEA.HI.X R15, R164, R3, R165, 0x2, P6 ;  /* 0x00000003a40fb211 */ /* 0x000fe400030f14a5 */
[----:B0-----:R-:W-:-:S03]  /*29310*/  @!P0 LEA R8, P5, R162, R2, 0x2 ;  /* 0x00000002a2088211 */ /* 0x001fc600078a10ff */
[----:B------:R0:W-:Y:S01]  /*29320*/  @!P3 ST.E.64 desc[UR60][R14.64], R124 ;  /* 0x0000007c0e00b985 */ /* 0x0001e2000c101b3c */
[----:B------:R-:W-:Y:S02]  /*29330*/  ISETP.GE.AND P3, PT, R156, UR4, PT ;  /* 0x000000049c007c0c */ /* 0x000fe4000bf66270 */
[-C--:B------:R-:W-:Y:S02]  /*29340*/  @!P0 LEA.HI.X R9, R162, R3.reuse, R163, 0x2, P5 ;  /* 0x00000003a2098211 */ /* 0x080fe400028f14a3 */
[----:B------:R-:W-:Y:S02]  /*29350*/  ISETP.GE.AND P5, PT, R152, UR4, PT ;  /* 0x0000000498007c0c */ /* 0x000fe4000bfa6270 */
[C---:B--2---:R-:W-:Y:S01]  /*29360*/  @!P1 LEA R10, P6, R160.reuse, R2, 0x2 ;  /* 0x00000002a00a9211 */ /* 0x044fe200078c10ff */
[----:B------:R2:W-:Y:S03]  /*29370*/  @!P0 ST.E.64 desc[UR60][R8.64], R128 ;  /* 0x0000008008008985 */ /* 0x0005e6000c101b3c */
[----:B------:R-:W-:-:S03]  /*29380*/  @!P1 LEA.HI.X R11, R160, R3, R161, 0x2, P6 ;  /* 0x00000003a00b9211 */ /* 0x000fc600030f14a1 */
[CC--:B0-----:R-:W-:Y:S02]  /*29390*/  @!P3 LEA R14, P6, R156.reuse, R2.reuse, 0x2 ;  /* 0x000000029c0eb211 */ /* 0x0c1fe400078c10ff */
[----:B------:R0:W-:Y:S02]  /*293a0*/  @!P1 ST.E.64 desc[UR60][R10.64], R132 ;  /* 0x000000840a009985 */ /* 0x0001e4000c101b3c */
[----:B------:R-:W-:Y:S02]  /*293b0*/  @!P3 LEA.HI.X R15, R156, R3, R157, 0x2, P6 ;  /* 0x000000039c0fb211 */ /* 0x000fe400030f149d */
[----:B--2---:R-:W-:-:S04]  /*293c0*/  @!P4 LEA R8, P0, R158, R2, 0x2 ;  /* 0x000000029e08c211 */ /* 0x004fc800078010ff */
[----:B------:R-:W-:Y:S02]  /*293d0*/  @!P4 LEA.HI.X R9, R158, R3, R159, 0x2, P0 ;  /* 0x000000039e09c211 */ /* 0x000fe400000f149f */
[----:B0-----:R-:W-:-:S03]  /*293e0*/  @!P2 LEA R10, P1, R154, R2, 0x2 ;  /* 0x000000029a0aa211 */ /* 0x001fc600078210ff */
[----:B------:R3:W-:Y:S01]  /*293f0*/  @!P4 ST.E.64 desc[UR60][R8.64], R136 ;  /* 0x000000880800c985 */ /* 0x0007e2000c101b3c */
[----:B------:R-:W-:Y:S02]  /*29400*/  @!P5 LEA R2, P0, R152, R2, 0x2 ;  /* 0x000000029802d211 */ /* 0x000fe400078010ff */
[-C--:B------:R-:W-:Y:S01]  /*29410*/  @!P2 LEA.HI.X R11, R154, R3.reuse, R155, 0x2, P1 ;  /* 0x000000039a0ba211 */ /* 0x080fe200008f149b */
[----:B------:R3:W-:Y:S01]  /*29420*/  @!P3 ST.E.64 desc[UR60][R14.64], R140 ;  /* 0x0000008c0e00b985 */ /* 0x0007e2000c101b3c */
[----:B------:R-:W-:-:S03]  /*29430*/  @!P5 LEA.HI.X R3, R152, R3, R153, 0x2, P0 ;  /* 0x000000039803d211 */ /* 0x000fc600000f1499 */
[----:B------:R3:W-:Y:S04]  /*29440*/  @!P2 ST.E.64 desc[UR60][R10.64], R144 ;  /* 0x000000900a00a985 */ /* 0x0007e8000c101b3c */
[----:B------:R3:W-:Y:S02]  /*29450*/  @!P5 ST.E.64 desc[UR60][R2.64], R148 ;  /* 0x000000940200d985 */ /* 0x0007e4000c101b3c */
.L_x_2917:
[----:B------:R-:W-:Y:S05]  /*29460*/  BSYNC B1 ;  /* 0x0000000000017941 */ /* 0x000fea0003800000 */
.L_x_2916:
[----:B------:R-:W-:Y:S01]  /*29470*/  ISETP.GE.AND P0, PT, R12, R0, PT ;  /* 0x000000000c00720c */ /* 0x000fe20003f06270 */
[----:B------:R4:W0:Y:S04]  /*29480*/  SHFL.IDX PT, R21, R20, 0x1, 0x1c1f ;  /* 0x003c1f0014157f89 */ /* 0x00082800000e0000 */
[----:B-1----:R4:W1:Y:S08]  /*29490*/  SHFL.IDX PT, R20, R4, 0x1, 0x1c1f ;  /* 0x003c1f0004147f89 */ /* 0x00287000000e0000 */
[----:B----4-:R-:W-:Y:S05]  /*294a0*/  @P0 BRA `(.L_x_2915) ;  /* 0x0000001400900947 */ /* 0x010fea0003800000 */
[----:B------:R-:W-:Y:S02]  /*294b0*/  ULDC UR4, c[0x0][0xac8] ;  /* 0x0002b20000047ab9 */ /* 0x000fe40000000800 */
[----:B-----5:R-:W-:Y:S02]  /*294c0*/  ISETP.GE.AND P3, PT, R13, UR4, PT ;  /* 0x000000040d007c0c */ /* 0x020fe4000bf66270 */
[----:B------:R-:W-:Y:S02]  /*294d0*/  ISETP.GE.AND P2, PT, R224, UR4, PT ;  /* 0x00000004e0007c0c */ /* 0x000fe4000bf46270 */
[----:B------:R-:W-:Y:S02]  /*294e0*/  ISETP.GE.AND P1, PT, R210, UR4, PT ;  /* 0x00000004d2007c0c */ /* 0x000fe4000bf26270 */
[----:B------:R-:W-:Y:S02]  /*294f0*/  ISETP.GE.AND P0, PT, R208, UR4, PT ;  /* 0x00000004d0007c0c */ /* 0x000fe4000bf06270 */
[----:B------:R-:W-:-:S05]  /*29500*/  ISETP.GE.AND P4, PT, R204, UR4, PT ;  /* 0x00000004cc007c0c */ /* 0x000fca000bf86270 */
[----:B0123--:R-:W-:-:S04]  /*29510*/  @!P3 IMAD.WIDE R2, R13, 0x4, R20 ;  /* 0x000000040d02b825 */ /* 0x00ffc800078e0214 */
        /* <DEDUP_REMOVED lines=14> */
[----:B-1----:R-:W-:Y:S02]  /*29600*/  @!P4 LEA R8, P2, R204, R20, 0x2 ;  /* 0x00000014cc08c211 */ /* 0x002fe400078410ff */
[----:B------:R-:W-:-:S02]  /*29610*/  @!P3 LEA.HI.X R3, R206, R21, R207, 0x2, P1 ;  /* 0x00000015ce03b211 */ /* 0x000fc400008f14cf */
[----:B------:R-:W-:Y:S02]  /*29620*/  ISETP.GE.AND P1, PT, R198, UR4, PT ;  /* 0x00000004c6007c0c */ /* 0x000fe4000bf26270 */
[-C--:B------:R-:W-:Y:S01]  /*29630*/  @!P4 LEA.HI.X R9, R204, R21.reuse, R205, 0x2, P2 ;  /* 0x00000015cc09c211 */ /* 0x080fe200010f14cd */
[----:B------:R0:W-:Y:S01]  /*29640*/  @!P3 ST.E.64 desc[UR60][R2.64], R42 ;  /* 0x0000002a0200b985 */ /* 0x0001e2000c101b3c */
[----:B------:R-:W-:Y:S02]  /*29650*/  ISETP.GE.AND P2, PT, R196, UR4, PT ;  /* 0x00000004c4007c0c */ /* 0x000fe4000bf46270 */
[----:B--2---:R-:W-:Y:S01]  /*29660*/  @!P5 LEA R10, P6, R202, R20, 0x2 ;  /* 0x00000014ca0ad211 */ /* 0x004fe200078c10ff */
[----:B------:R1:W-:Y:S01]  /*29670*/  @!P4 ST.E.64 desc[UR60][R8.64], R46 ;  /* 0x0000002e0800c985 */ /* 0x0003e2000c101b3c */
[----:B------:R-:W-:Y:S02]  /*29680*/  ISETP.GE.AND P3, PT, R194, UR4, PT ;  /* 0x00000004c2007c0c */ /* 0x000fe4000bf66270 */
[----:B------:R-:W-:-:S02]  /*29690*/  @!P5 LEA.HI.X R11, R202, R21, R203, 0x2, P6 ;  /* 0x00000015ca0bd211 */ /* 0x000fc400030f14cb */
        /* <DEDUP_REMOVED lines=99> */
.L_x_2906:
[----:B---3--:R-:W3:Y:S01]  /*29cd0*/  LDL.LU R4, [R1+0x98] ;  /* 0x0000980001047983 */ /* 0x008ee20000300800 */
[----:B------:R-:W-:Y:S01]  /*29ce0*/  ULDC.64 UR6, c[0x0][0xc08] ;  /* 0x0003020000067ab9 */ /* 0x000fe20000000a00 */
[----:B------:R-:W-:Y:S02]  /*29cf0*/  ULDC.64 UR4, c[0x0][0xc00] ;  /* 0x0003000000047ab9 */ /* 0x000fe40000000a00 */
[----:B--2---:R-:W2:Y:S04]  /*29d00*/  LDL.LU R0, [R1+0x9c] ;  /* 0x00009c0001007983 */ /* 0x004ea80000300800 */
[----:B01----:R-:W4:Y:S01]  /*29d10*/  LDL R10, [R1+0x90] ;  /* 0x00009000010a7983 */ /* 0x003f220000100800 */
[----:B------:R-:W-:Y:S01]  /*29d20*/  ISETP.NE.U32.AND P1, PT, RZ, UR6, PT ;  /* 0x00000006ff007c0c */ /* 0x000fe2000bf25070 */
[----:B------:R-:W-:Y:S01]  /*29d30*/  IMAD.MOV.U32 R25, RZ, RZ, RZ ;  /* 0x000000ffff197224 */ /* 0x000fe200078e00ff */
[----:B------:R-:W-:-:S02]  /*29d40*/  ISETP.NE.U32.AND P0, PT, RZ, UR4, PT ;  /* 0x00000004ff007c0c */ /* 0x000fc4000bf05070 */
[----:B------:R-:W-:Y:S02]  /*29d50*/  ISETP.NE.AND.EX P1, PT, RZ, UR7, PT, P1 ;  /* 0x00000007ff007c0c */ /* 0x000fe4000bf25310 */
[----:B------:R-:W-:Y:S01]  /*29d60*/  ISETP.NE.AND.EX P0, PT, RZ, UR5, PT, P0 ;  /* 0x00000005ff007c0c */ /* 0x000fe2000bf05300 */
[----:B------:R-:W0:Y:S01]  /*29d70*/  S2R R35, SR_TID.X ;  /* 0x0000000000237919 */ /* 0x000e220000002100 */
[----:B---3--:R-:W-:-:S04]  /*29d80*/  IADD3 R2, P2, R4, UR4, RZ ;  /* 0x0000000404027c10 */ /* 0x008fc8000ff5e0ff */
[----:B--2---:R-:W-:-:S05]  /*29d90*/  IADD3.X R3, R0, UR5, RZ, P2, !PT ;  /* 0x0000000500037c10 */ /* 0x004fca00097fe4ff */
[----:B------:R-:W-:Y:S01]  /*29da0*/  @P1 IADD3 R8, P2, R4, UR6, RZ ;  /* 0x0000000604081c10 */ /* 0x000fe2000ff5e0ff */
[----:B------:R-:W-:Y:S01]  /*29db0*/  ULDC UR4, c[0x0][0xa88] ;  /* 0x0002a20000047ab9 */ /* 0x000fe20000000800 */
[----:B------:R1:W5:Y:S02]  /*29dc0*/  @P0 LDG.E R25, desc[UR60][R2.64] ;  /* 0x0000003c02190981 */ /* 0x000364000c1e1900 */
[----:B------:R-:W-:Y:S01]  /*29dd0*/  @P1 IADD3.X R9, R0, UR7, RZ, P2, !PT ;  /* 0x0000000700091c10 */ /* 0x000fe200097fe4ff */
[----:B------:R-:W-:-:S06]  /*29de0*/  IMAD.U32 R0, RZ, RZ, UR4 ;  /* 0x00000004ff007e24 */ /* 0x000fcc000f8e00ff */
[----:B------:R1:W5:Y:S01]  /*29df0*/  @P1 LDG.E R0, desc[UR60][R8.64] ;  /* 0x0000003c08001981 */ /* 0x000362000c1e1900 */
[----:B----4-:R-:W-:Y:S02]  /*29e00*/  ISETP.NE.AND P2, PT, R10, RZ, PT ;  /* 0x000000ff0a00720c */ /* 0x010fe40003f45270 */
[----:B0-----:R-:W-:-:S04]  /*29e10*/  IADD3 R4, R35, -0x80, RZ ;  /* 0xffffff8023047810 */ /* 0x001fc80007ffe0ff */
[----:B------:R-:W-:-:S07]  /*29e20*/  ISETP.GT.AND P3, PT, R4, 0x7f, PT ;  /* 0x0000007f0400780c */ /* 0x000fce0003f64270 */
[----:B------:R-:W0:Y:S02]  /*29e30*/  @!P2 LDC R10, c[0x0][0xad4] ;  /* 0x0002b500ff0aab82 */ /* 0x000e240000000800 */
[----:B0-----:R1:W-:Y:S01]  /*29e40*/  @!P2 STL [R1+0x90], R10 ;  /* 0x0000900a0100a387 */ /* 0x0013e20000100800 */
[----:B------:R-:W-:Y:S01]  /*29e50*/  ISETP.GT.AND P2, PT, R10, 0x1, PT ;  /* 0x000000010a00780c */ /* 0x000fe20003f44270 */
[----:B------:R-:W-:-:S12]  /*29e60*/  @P1 BRA `(.L_x_2918) ;  /* 0x0000000000101947 */ /* 0x000fd80003800000 */
[----:B------:R-:W-:Y:S05]  /*29e70*/  @!P0 BRA `(.L_x_2918) ;  /* 0x00000000000c8947 */ /* 0x000fea0003800000 */
[----:B-1----:R-:W2:Y:S04]  /*29e80*/  LDG.E R9, desc[UR60][R2.64] ;  /* 0x0000003c02097981 */ /* 0x002ea8000c1e1900 */
[----:B-----5:R-:W2:Y:S02]  /*29e90*/  LDG.E R0, desc[UR60][R2.64+0x4] ;  /* 0x0000043c02007981 */ /* 0x020ea4000c1e1900 */
[----:B--2---:R-:W-:-:S07]  /*29ea0*/  IMAD.IADD R0, R0, 0x1, -R9 ;  /* 0x0000000100007824 */ /* 0x004fce00078e0a09 */
.L_x_2918:
[----:B-1----:R-:W2:Y:S04]  /*29eb0*/  LDL.LU R3, [R1+0x94] ;  /* 0x0000940001037983 */ /* 0x002ea80000300800 */
        /* <DEDUP_REMOVED lines=34> */
[----:B------:R-:W-:Y:S02]  /*2a0e0*/  IADD3 R29, R15, R29, RZ ;  /* 0x0000001d0f1d7210 */ /* 0x000fe40007ffe0ff */
[----:B------:R-:W-:Y:S01]  /*2a0f0*/  IADD3 R14, P1, P3, R20, R14, R25 ;  /* 0x0000000e140e7210 */ /* 0x000fe20007b3e019 */
[----:B------:R-:W-:Y:S02]  /*2a100*/  IMAD.MOV R2, RZ, RZ, -R27 ;  /* 0x000000ffff027224 */ /* 0x000fe400078e0a1b */
        /* <DEDUP_REMOVED lines=19> */
.L_x_2920:
[----:B------:R-:W-:Y:S05]  /*2a240*/  BSYNC B1 ;  /* 0x0000000000017941 */ /* 0x000fea0003800000 */
.L_x_2919:
[----:B------:R-:W-:Y:S05]  /*2a250*/  @P2 BRA `(.L_x_2915) ;  /* 0x0000000800242947 */ /* 0x000fea0003800000 */
[----:B------:R-:W2:Y:S01]  /*2a260*/  LDL.LU R2, [R1+0x74] ;  /* 0x0000740001027983 */ /* 0x000ea20000300800 */
[----:B------:R-:W1:Y:S01]  /*2a270*/  LDC R15, c[0x0][0xbe8] ;  /* 0x0002fa00ff0f7b82 */ /* 0x000e620000000800 */
[----:B------:R-:W-:Y:S01]  /*2a280*/  ULDC.64 UR4, c[0x0][0xaa0] ;  /* 0x0002a80000047ab9 */ /* 0x000fe20000000a00 */
[----:B------:R-:W-:Y:S01]  /*2a290*/  ULDC.64 UR6, c[0x0][0xaf0] ;  /* 0x0002bc0000067ab9 */ /* 0x000fe20000000a00 */
[----:B------:R-:W3:Y:S01]  /*2a2a0*/  LDL R4, [R1+0x8c] ;  /* 0x00008c0001047983 */ /* 0x000ee20000100800 */
[----:B------:R-:W-:Y:S01]  /*2a2b0*/  BSSY B1, `(.L_x_2921) ;  /* 0x0000041000017945 */ /* 0x000fe20003800000 */
[----:B-1----:R-:W-:Y:S01]  /*2a2c0*/  ISETP.NE.AND P0, PT, R15, 0x1, PT ;  /* 0x000000010f00780c */ /* 0x002fe20003f05270 */
[----:B------:R-:W-:-:S12]  /*2a2d0*/  IMAD R21, R0, R15, RZ ;  /* 0x0000000f00157224 */ /* 0x000fd800078e02ff */
[----:B------:R-:W1:Y:S08]  /*2a2e0*/  @P0 LDC R8, c[0x0][0xbec] ;  /* 0x0002fb00ff080b82 */ /* 0x000e700000000800 */
[----:B------:R-:W4:Y:S01]  /*2a2f0*/  @P0 LDC R11, c[0x0][0xbf0] ;  /* 0x0002fc00ff0b0b82 */ /* 0x000f220000000800 */
[----:B--2---:R-:W-:Y:S02]  /*2a300*/  IMAD.MOV.U32 R10, RZ, RZ, R2 ;  /* 0x000000ffff0a7224 */ /* 0x004fe400078e0002 */
[----:B------:R-:W-:-:S02]  /*2a310*/  IMAD R2, R26, UR4, RZ ;  /* 0x000000041a027c24 */ /* 0x000fc4000f8e02ff */
[----:B---3--:R-:W-:Y:S02]  /*2a320*/  IMAD R4, R4, 0x20, R225 ;  /* 0x0000002004047824 */ /* 0x008fe400078e02e1 */
[C---:B------:R-:W-:Y:S02]  /*2a330*/  IMAD R9, R25.reuse, UR5, R2 ;  /* 0x0000000519097c24 */ /* 0x040fe4000f8e0202 */
[----:B0-----:R-:W-:Y:S01]  /*2a340*/  IMAD.WIDE.U32 R2, R25, UR4, RZ ;  /* 0x0000000419027c25 */ /* 0x001fe2000f8e00ff */
[----:B------:R-:W-:-:S03]  /*2a350*/  ULDC.64 UR4, c[0x0][0xae8] ;  /* 0x0002ba0000047ab9 */ /* 0x000fc60000000a00 */
[----:B------:R-:W-:Y:S01]  /*2a360*/  IMAD.IADD R13, R10, 0x1, R4 ;  /* 0x000000010a0d7824 */ /* 0x000fe200078e0204 */
[----:B------:R-:W-:Y:S01]  /*2a370*/  IADD3 R3, R3, R9, RZ ;  /* 0x0000000903037210 */ /* 0x000fe20007ffe0ff */
[----:B------:R-:W-:Y:S02]  /*2a380*/  IMAD.IADD R20, R225, 0x1, R10 ;  /* 0x00000001e1147824 */ /* 0x000fe400078e020a */
[----:B-1----:R-:W-:-:S03]  /*2a390*/  @P0 IMAD.HI.U32 R4, R13, R8, RZ ;  /* 0x000000080d040227 */ /* 0x002fc600078e00ff */
[----:B------:R-:W-:Y:S01]  /*2a3a0*/  ISETP.GE.AND P2, PT, R20, R21, PT ;  /* 0x000000151400720c */ /* 0x000fe20003f46270 */
[----:B------:R-:W-:-:S04]  /*2a3b0*/  IMAD.WIDE.U32 R2, R224, UR4, R2 ;  /* 0x00000004e0027c25 */ /* 0x000fc8000f8e0002 */
[----:B------:R-:W-:Y:S01]  /*2a3c0*/  IMAD.MOV.U32 R9, RZ, RZ, R13 ;  /* 0x000000ffff097224 */ /* 0x000fe200078e000d */
[----:B----4-:R-:W-:Y:S01]  /*2a3d0*/  @P0 SHF.R.U32.HI R9, RZ, R11, R4 ;  /* 0x0000000bff090219 */ /* 0x010fe20000011604 */
[----:B------:R-:W-:Y:S02]  /*2a3e0*/  IMAD R8, R28, UR6, RZ ;  /* 0x000000061c087c24 */ /* 0x000fe4000f8e02ff */
[----:B------:R-:W-:Y:S01]  /*2a3f0*/  IMAD R3, R224, UR5, R3 ;  /* 0x00000005e0037c24 */ /* 0x000fe2000f8e0203 */
[----:B------:R-:W-:Y:S01]  /*2a400*/  SHF.R.S32.HI R4, RZ, 0x1f, R9 ;  /* 0x0000001fff047819 */ /* 0x000fe20000011409 */
[C---:B------:R-:W-:Y:S01]  /*2a410*/  IMAD R11, R33.reuse, UR7, R8 ;  /* 0x00000007210b7c24 */ /* 0x040fe2000f8e0208 */
[----:B------:R-:W-:Y:S01]  /*2a420*/  ULDC.64 UR4, c[0x0][0xae0] ;  /* 0x0002b80000047ab9 */ /* 0x000fe20000000a00 */
[----:B------:R-:W-:-:S04]  /*2a430*/  IMAD.WIDE.U32 R2, R33, UR6, R2 ;  /* 0x0000000621027c25 */ /* 0x000fc8000f8e0002 */
[----:B------:R-:W-:Y:S01]  /*2a440*/  IMAD.MOV R8, RZ, RZ, -R9 ;  /* 0x000000ffff087224 */ /* 0x000fe200078e0a09 */
[----:B------:R-:W-:Y:S01]  /*2a450*/  IADD3 R3, R3, R11, RZ ;  /* 0x0000000b03037210 */ /* 0x000fe20007ffe0ff */
[----:B------:R-:W-:Y:S02]  /*2a460*/  IMAD R4, R4, UR4, RZ ;  /* 0x0000000404047c24 */ /* 0x000fe4000f8e02ff */
[----:B------:R-:W-:Y:S02]  /*2a470*/  IMAD R11, R15, R8, R13 ;  /* 0x000000080f0b7224 */ /* 0x000fe400078e020d */
[C---:B------:R-:W-:Y:S02]  /*2a480*/  IMAD R13, R9.reuse, UR5, R4 ;  /* 0x00000005090d7c24 */ /* 0x040fe4000f8e0204 */
[----:B------:R-:W-:Y:S01]  /*2a490*/  IMAD.WIDE.U32 R2, R9, UR4, R2 ;  /* 0x0000000409027c25 */ /* 0x000fe2000f8e0002 */
[----:B------:R-:W-:Y:S01]  /*2a4a0*/  SHF.R.S32.HI R4, RZ, 0x1f, R11 ;  /* 0x0000001fff047819 */ /* 0x000fe2000001140b */
[----:B------:R-:W-:-:S02]  /*2a4b0*/  ULDC.64 UR4, c[0x0][0xad8] ;  /* 0x0002b60000047ab9 */ /* 0x000fc40000000a00 */
[----:B------:R-:W-:Y:S02]  /*2a4c0*/  IMAD.IADD R3, R3, 0x1, R13 ;  /* 0x0000000103037824 */ /* 0x000fe400078e020d */
[----:B------:R-:W-:Y:S02]  /*2a4d0*/  IMAD R4, R4, UR4, RZ ;  /* 0x0000000404047c24 */ /* 0x000fe4000f8e02ff */
[----:B------:R-:W-:-:S04]  /*2a4e0*/  IMAD.WIDE.U32 R2, R11, UR4, R2 ;  /* 0x000000040b027c25 */ /* 0x000fc8000f8e0002 */
[----:B------:R-:W-:Y:S01]  /*2a4f0*/  IMAD R9, R11, UR5, R4 ;  /* 0x000000050b097c24 */ /* 0x000fe2000f8e0204 */
[----:B------:R-:W-:Y:S01]  /*2a500*/  ULDC.64 UR4, c[0x0][0xa80] ;  /* 0x0002a00000047ab9 */ /* 0x000fe20000000a00 */
[----:B------:R-:W-:Y:S01]  /*2a510*/  VIADD R0, R20, 0x20 ;  /* 0x0000002014007836 */ /* 0x000fe20000000000 */
[----:B------:R-:W-:Y:S01]  /*2a520*/  LEA R4, P3, R2, UR4, 0x1 ;  /* 0x0000000402047c11 */ /* 0x000fe2000f8608ff */
[----:B------:R-:W-:-:S03]  /*2a530*/  IMAD.IADD R3, R3, 0x1, R9 ;  /* 0x0000000103037824 */ /* 0x000fc600078e0209 */
[----:B------:R-:W-:Y:S01]  /*2a540*/  ISETP.GE.AND P1, PT, R0, R21, PT ;  /* 0x000000150000720c */ /* 0x000fe20003f26270 */
[----:B------:R0:W1:Y:S01]  /*2a550*/  SHFL.IDX PT, R15, R4, RZ, 0x181f ;  /* 0x00181fff040f7589 */ /* 0x00006200000e0000 */
[----:B------:R-:W-:Y:S02]  /*2a560*/  LEA.HI.X R14, R2, UR5, R3, 0x1, P3 ;  /* 0x00000005020e7c11 */ /* 0x000fe400098f0c03 */
[----:B------:R-:W-:-:S03]  /*2a570*/  IADD3 R0, R20, 0x40, RZ ;  /* 0x0000004014007810 */ /* 0x000fc60007ffe0ff */
[----:B------:R0:W2:Y:S01]  /*2a580*/  SHFL.IDX PT, R13, R14, RZ, 0x181f ;  /* 0x00181fff0e0d7589 */ /* 0x0000a200000e0000 */
        /* <DEDUP_REMOVED lines=19> */
.L_x_2922:
[----:B------:R-:W-:Y:S05]  /*2a6c0*/  BSYNC B1 ;  /* 0x0000000000017941 */ /* 0x000fea0003800000 */
.L_x_2921:
[----:B--23--:R2:W3:Y:S01]  /*2a6d0*/  SHFL.IDX PT, R13, R14, 0x1, 0x181f ;  /* 0x00381f000e0d7f89 */ /* 0x00c4e200000e0000 */
[----:B------:R-:W-:Y:S03]  /*2a6e0*/  BSSY B1, `(.L_x_2923) ;  /* 0x0000014000017945 */ /* 0x000fe60003800000 */
[----:B------:R2:W4:Y:S01]  /*2a6f0*/  SHFL.IDX PT, R11, R4, 0x1, 0x181f ;  /* 0x00381f00040b7f89 */ /* 0x00052200000e0000 */
        /* <DEDUP_REMOVED lines=18> */
.L_x_2924:
[----:B------:R-:W-:Y:S05]  /*2a820*/  BSYNC B1 ;  /* 0x0000000000017941 */ /* 0x000fea0003800000 */
.L_x_2923:
        /* <DEDUP_REMOVED lines=15> */
[----:B------:R0:W-:Y:S01]  /*2a920*/  @!P3 ST.E.128 desc[UR60][R2.64], RZ ;  /* 0x000000ff0200b985 */ /* 0x0001e2000c101d3c */
[----:B----4-:R-:W-:-:S02]  /*2a930*/  @!P1 LEA.HI.X R11, R19, R13, R219, 0x1, P4 ;  /* 0x0000000d130b9211 */ /* 0x010fc400020f0cdb */
[----:B------:R-:W-:Y:S01]  /*2a940*/  @!P0 LEA.HI.X R13, R22, R13, R218, 0x1, P6 ;  /* 0x0000000d160d8211 */ /* 0x000fe200030f0cda */
[----:B------:R0:W-:Y:S04]  /*2a950*/  @!P2 ST.E.128 desc[UR60][R8.64], RZ ;  /* 0x000000ff0800a985 */ /* 0x0001e8000c101d3c */
[----:B------:R0:W-:Y:S04]  /*2a960*/  @!P1 ST.E.128 desc[UR60][R10.64], RZ ;  /* 0x000000ff0a009985 */ /* 0x0001e8000c101d3c */
[----:B------:R0:W-:Y:S02]  /*2a970*/  @!P0 ST.E.128 desc[UR60][R12.64], RZ ;  /* 0x000000ff0c008985 */ /* 0x0001e4000c101d3c */
.L_x_2926:
[----:B------:R-:W-:Y:S05]  /*2a980*/  BSYNC B1 ;  /* 0x0000000000017941 */ /* 0x000fea0003800000 */
.L_x_2925:
[----:B------:R-:W-:Y:S01]  /*2a990*/  VIADD R0, R20, 0x60 ;  /* 0x0000006014007836 */ /* 0x000fe20000000000 */
[----:B0-----:R0:W0:Y:S04]  /*2a9a0*/  SHFL.IDX PT, R13, R14, 0x3, 0x181f ;  /* 0x00781f000e0d7f89 */ /* 0x00102800000e0000 */
[----:B------:R-:W-:Y:S01]  /*2a9b0*/  ISETP.GE.AND P0, PT, R0, R21, PT ;  /* 0x000000150000720c */ /* 0x000fe20003f06270 */
[----:B------:R0:W0:-:S12]  /*2a9c0*/  SHFL.IDX PT, R9, R4, 0x3, 0x181f ;  /* 0x00781f0004097f89 */ /* 0x00001800000e0000 */
        /* <DEDUP_REMOVED lines=18> */
.L_x_2915:
[----:B------:R-:W-:Y:S05]  /*2aaf0*/  BSYNC B0 ;  /* 0x0000000000007941 */ /* 0x000fea0003800000 */
.L_x_2905:
[----:B------:R-:W-:Y:S02]  /*2ab00*/  ULDC UR4, c[0x0][0xc3c] ;  /* 0x00030f0000047ab9 */ /* 0x000fe40000000800 */
[----:B------:R-:W-:-:S13]  /*2ab10*/  ISETP.GE.AND P0, PT, R7, UR4, PT ;  /* 0x0000000407007c0c */ /* 0x000fda000bf06270 */
[----:B------:R-:W-:Y:S05]  /*2ab20*/  @!P0 BRA `(.L_x_2927) ;  /* 0xfffffd70000c8947 */ /* 0x000fea000383ffff */
[----:B------:R-:W-:Y:S05]  /*2ab30*/  BRA `(.L_x_2649) ;  /* 0x0000008000847947 */ /* 0x000fea0003800000 */
.L_x_2647:
        /* <DEDUP_REMOVED lines=16> */
.L_x_2928:
[----:B------:R-:W-:Y:S01]  /*2ac40*/  LOP3.LUT R6, R0, 0x1f, RZ, 0xc0, !PT ;  /* 0x0000001f00067812 */ /* 0x000fe200078ec0ff */
[----:B------:R-:W-:Y:S01]  /*2ac50*/  ULDC UR4, c[0x0][0xc3c] ;  /* 0x00030f0000047ab9 */ /* 0x000fe20000000800 */
[----:B------:R-:W-:Y:S01]  /*2ac60*/  MOV R8, RZ ;  /* 0x000000ff00087202 */ /* 0x000fe20000000f00 */
        /* <DEDUP_REMOVED lines=40> */
.L_x_2932:
[----:B------:R-:W0:Y:S01]  /*2aef0*/  LDC R2, c[0x0][0xc3c] ;  /* 0x00030f00ff027b82 */ /* 0x000e220000000800 */
[----:B------:R-:W-:Y:S01]  /*2af00*/  UIADD3 UR4, UR4, 0x1f, URZ ;  /* 0x0000001f04047890 */ /* 0x000fe2000fffe03f */
[----:B------:R-:W-:Y:S02]  /*2af10*/  ULDC UR7, c[0x0][0xc3c] ;  /* 0x00030f0000077ab9 */ /* 0x000fe40000000800 */
[----:B------:R-:W-:-:S03]  /*2af20*/  MOV R27, UR7 ;  /* 0x00000007001b7c02 */ /* 0x000fc60008000f00 */
        /* <DEDUP_REMOVED lines=33> */
.L_x_2930:
        /* <DEDUP_REMOVED lines=11> */
[----:B------:R-:W-:-:S05]  /*2b1f0*/  IADD3 R3, R27, -0x1, RZ ;  /* 0xffffffff1b037810 */ /* 0x000fca0007ffe0ff */
[----:B------:R0:W1:Y:S02]  /*2b200*/  SHFL.IDX PT, R24, R2, R3, 0x1f ;  /* 0x00001f0302187589 */ /* 0x00006400000e0000 */
.L_x_2933:
        /* <DEDUP_REMOVED lines=11> */
[----:B0-----:R-:W-:Y:S01]  /*2b2c0*/  VIADD R2, R9, 0xffffffe ;  /* 0x0ffffffe09027836 */ /* 0x001fe20000000000 */
[----:B------:R-:W-:-:S06]  /*2b2d0*/  IABS R9, R4 ;  /* 0x0000000400097213 */ /* 0x000fcc0000000000 */
[----:B------:R0:W1:Y:S02]  /*2b2e0*/  F2I.FTZ.U32.TRUNC.NTZ R3, R2 ;  /* 0x0000000200037305 */ /* 0x000064000021f000 */
[----:B0-----:R-:W-:Y:S01]  /*2b2f0*/  MOV R2, RZ ;  /* 0x000000ff00027202 */ /* 0x001fe20000000f00 */
        /* <DEDUP_REMOVED lines=10> */
[----:B------:R-:W-:Y:S01]  /*2b3a0*/  @!P1 IMAD.IADD R3, R3, 0x1, -R12 ;  /* 0x0000000103039824 */ /* 0x000fe200078e0a0c */
[----:B------:R-:W-:Y:S02]  /*2b3b0*/  @!P1 IADD3 R2, R2, 0x1, RZ ;  /* 0x0000000102029810 */ /* 0x000fe40007ffe0ff */
        /* <DEDUP_REMOVED lines=14> */
[----:B------:R-:W-:Y:S01]  /*2b4a0*/  IMAD.MOV.U32 R3, RZ, RZ, R10 ;  /* 0x000000ffff037224 */ /* 0x000fe200078e000a */
[----:B------:R-:W-:-:S03]  /*2b4b0*/  MOV R10, R12 ;  /* 0x0000000c000a7202 */ /* 0x000fc60000000f00 */
        /* <DEDUP_REMOVED lines=8> */
[----:B------:R-:W-:Y:S01]  /*2b540*/  ISETP.GE.U32.AND P0, PT, R10, R5, PT ;  /* 0x000000050a00720c */ /* 0x000fe20003f06070 */
[----:B------:R-:W-:-:S12]  /*2b550*/  IMAD.MOV R5, RZ, RZ, -R13 ;  /* 0x000000ffff057224 */ /* 0x000fd800078e0a0d */
[----:B------:R-:W-:-:S05]  /*2b560*/  @P0 VIADD R2, R2, 0x1 ;  /* 0x0000000102020836 */ /* 0x000fca0000000000 */
[----:B------:R-:W-:Y:S02]  /*2b570*/  @!P2 IADD3 R2, -R2, RZ, RZ ;  /* 0x000000ff0202a210 */ /* 0x000fe40007ffe1ff */
[----:B------:R-:W-:-:S05]  /*2b580*/  @!P1 LOP3.LUT R2, RZ, R8, RZ, 0x33, !PT ;  /* 0x00000008ff029212 */ /* 0x000fca00078e33ff */
[----:B------:R-:W-:-:S04]  /*2b590*/  IMAD.MOV R3, RZ, RZ, -R2 ;  /* 0x000000ffff037224 */ /* 0x000fc800078e0a02 */
[C---:B------:R-:W-:Y:S02]  /*2b5a0*/  IMAD R26, R8.reuse, R3, R13 ;  /* 0x00000003081a7224 */ /* 0x040fe400078e020d */
[----:B------:R-:W-:Y:S02]  /*2b5b0*/  IMAD R3, R8, 0x1000000, R2 ;  /* 0x0100000008037824 */ /* 0x000fe400078e0202 */
[----:B------:R-:W-:-:S03]  /*2b5c0*/  IMAD R2, R7, R5, R4 ;  /* 0x0000000507027224 */ /* 0x000fc600078e0204 */
[----:B------:R-:W-:Y:S01]  /*2b5d0*/  LEA R26, R26, R3, 0x10 ;  /* 0x000000031a1a7211 */ /* 0x000fe200078e80ff */
[----:B------:R-:W-:Y:S06]  /*2b5e0*/  BRA `(.L_x_2935) ;  /* 0x0000000000f47947 */ /* 0x000fec0003800000 */
.L_x_2934:
[----:B0-----:R-:W0:Y:S02]  /*2b5f0*/  LDC.64 R2, c[0x0][0xc90] ;  /* 0x00032400ff027b82 */ /* 0x001e240000000a00 */
        /* <DEDUP_REMOVED lines=13> */
[----:B------:R-:W-:Y:S01]  /*2b6d0*/  IMAD.HI.U32 R2, R3, R11, R2 ;  /* 0x0000000b03027227 */ /* 0x000fe200078e0002 */
[----:B------:R-:W-:-:S05]  /*2b6e0*/  IADD3 R3, RZ, -R12, RZ ;  /* 0x8000000cff037210 */ /* 0x000fca0007ffe0ff */
        /* <DEDUP_REMOVED lines=19> */
[-C--:B------:R-:W-:Y:S02]  /*2b820*/  IABS R12, R8.reuse ;  /* 0x00000008000c7213 */ /* 0x080fe40000000000 */
[----:B------:R-:W-:Y:S02]  /*2b830*/  IABS R13, R8 ;  /* 0x00000008000d7213 */ /* 0x000fe40000000000 */
[----:B------:R-:W0:Y:S01]  /*2b840*/  I2F.RP R10, R12 ;  /* 0x0000000c000a7306 */ /* 0x000e220000209400 */
[----:B------:R-:W-:-:S07]  /*2b850*/  IADD3 R26, -R8, RZ, RZ ;  /* 0x000000ff081a7210 */ /* 0x000fce0007ffe1ff */
[----:B0-----:R-:W0:Y:S02]  /*2b860*/  MUFU.RCP R10, R10 ;  /* 0x0000000a000a7308 */ /* 0x001e240000001000 */
[----:B0-----:R-:W-:-:S06]  /*2b870*/  VIADD R3, R10, 0xffffffe ;  /* 0x0ffffffe0a037836 */ /* 0x001fcc0000000000 */
[----:B------:R-:W0:Y:S02]  /*2b880*/  F2I.FTZ.U32.TRUNC.NTZ R3, R3 ;  /* 0x0000000300037305 */ /* 0x000e24000021f000 */
[----:B0-----:R-:W-:-:S05]  /*2b890*/  IADD3 R11, RZ, -R3, RZ ;  /* 0x80000003ff0b7210 */ /* 0x001fca0007ffe0ff */
        /* <DEDUP_REMOVED lines=17> */
[----:B------:R-:W-:-:S07]  /*2b9b0*/  IMAD R26, R2, R26, R9 ;  /* 0x0000001a021a7224 */ /* 0x000fce00078e0209 */
.L_x_2935:
[----:B------:R-:W-:-:S05]  /*2b9c0*/  LOP3.LUT R2, RZ, R2, RZ, 0x33, !PT ;  /* 0x00000002ff027212 */ /* 0x000fca00078e33ff */
[----:B------:R-:W-:Y:S01]  /*2b9d0*/  IMAD.IADD R25, R7, 0x1, R2 ;  /* 0x0000000107197824 */ /* 0x000fe200078e0202 */
[----:B------:R-:W-:Y:S06]  /*2b9e0*/  BRA `(.L_x_2936) ;  /* 0x00000000000c7947 */ /* 0x000fec0003800000 */
.L_x_2931:
[----:B------:R-:W-:Y:S01]  /*2b9f0*/  IMAD.MOV.U32 R25, RZ, RZ, RZ ;  /* 0x000000ffff197224 */ /* 0x000fe200078e00ff */
[----:B------:R-:W-:Y:S01]  /*2ba00*/  MOV R26, RZ ;  /* 0x000000ff001a7202 */ /* 0x000fe20000000f00 */
[----:B------:R-:W-:-:S07]  /*2ba10*/  IMAD.U32 R24, RZ, RZ, UR6 ;  /* 0x00000006ff187e24 */ /* 0x000fce000f8e00ff */
.L_x_2936:
[----:B------:R-:W-:-:S13]  /*2ba20*/  ISETP.NE.AND P0, PT, R6, RZ, PT ;  /* 0x000000ff0600720c */ /* 0x000fda0003f05270 */
[----:B------:R-:W0:Y:S01]  /*2ba30*/  @!P0 S2R R3, SR_CgaCtaId ;  /* 0x0000000000038919 */ /* 0x000e220000008800 */
[----:B------:R-:W-:-:S04]  /*2ba40*/  @!P0 MOV R2, 0x400 ;  /* 0x0000040000028802 */ /* 0x000fc80000000f00 */
[----:B0-----:R-:W-:-:S05]  /*2ba50*/  @!P0 LEA R2, R3, R2, 0x18 ;  /* 0x0000000203028211 */ /* 0x001fca00078ec0ff */
[----:B------:R1:W-:Y:S01]  /*2ba60*/  @!P0 STS.128 [R2+0x388d0], R24 ;  /* 0x0388d01802008388 */ /* 0x0003e20000000c00 */
[----:B------:R-:W-:Y:S06]  /*2ba70*/  BAR.ARV 0x5, 0x180 ;  /* 0x0146000000007b1d */ /* 0x000fec0000002000 */
.L_x_2929:
        /* <DEDUP_REMOVED lines=16> */
[----:B------:R-:W-:Y:S01]  /*2bb80*/  IMAD.MOV.U32 R29, RZ, RZ, 0x1 ;  /* 0x00000001ff1d7424 */ /* 0x000fe200078e00ff */
[----:B------:R-:W-:Y:S01]  /*2bb90*/  LOP3.LUT R34, R34, 0x38, RZ, 0xc0, !PT ;  /* 0x0000003822227812 */ /* 0x000fe200078ec0ff */
[----:B------:R-:W-:Y:S01]  /*2bba0*/  ULDC.64 UR36, c[0x0][0x198] ;  /* 0x0000660000247ab9 */ /* 0x000fe20000000a00 */
[----:B------:R-:W-:Y:S01]  /*2bbb0*/  MOV R23, RZ ;  /* 0x000000ff00177202 */ /* 0x000fe20000000f00 */
        /* <DEDUP_REMOVED lines=15> */
.L_x_3050:
[----:B0-----:R-:W0:Y:S02]  /*2bcb0*/  LDC.64 R2, c[0x0][0xc88] ;  /* 0x00032200ff027b82 */ /* 0x001e240000000a00 */
[----:B0-----:R-:W-:-:S05]  /*2bcc0*/  IMAD.WIDE R2, R27, 0x4, R2 ;  /* 0x000000041b027825 */ /* 0x001fca00078e0202 */
[----:B------:R-:W2:Y:S01]  /*2bcd0*/  LDG.E R31, desc[UR60][R2.64] ;  /* 0x0000003c021f7981 */ /* 0x000ea2000c1e1900 */
[----:B------:R-:W-:Y:S05]  /*2bce0*/  YIELD ;  /* 0x0000000000007946 */ /* 0x000fea0003800000 */
[----:B------:R-:W-:Y:S01]  /*2bcf0*/  ULDC.64 UR4, c[0x0][0xa28] ;  /* 0x00028a0000047ab9 */ /* 0x000fe20000000a00 */
[----:B------:R-:W-:Y:S01]  /*2bd00*/  ULDC.64 UR8, c[0x0][0xa18] ;  /* 0x0002860000087ab9 */ /* 0x000fe20000000a00 */
[----:B------:R-:W-:Y:S01]  /*2bd10*/  ISETP.NE.U32.AND P0, PT, RZ, UR4, PT ;  /* 0x00000004ff007c0c */ /* 0x000fe2000bf05070 */
[----:B------:R-:W-:Y:S01]  /*2bd20*/  ULDC.64 UR6, c[0x0][0xa10] ;  /* 0x0002840000067ab9 */ /* 0x000fe20000000a00 */
[----:B-1----:R-:W-:-:S02]  /*2bd30*/  MOV R11, RZ ;  /* 0x000000ff000b7202 */ /* 0x002fc40000000f00 */
[----:B------:R-:W-:Y:S02]  /*2bd40*/  ISETP.NE.AND.EX P0, PT, RZ, UR5, PT, P0 ;  /* 0x00000005ff007c0c */ /* 0x000fe4000bf05300 */
[----:B------:R-:W-:-:S04]  /*2bd50*/  ISETP.NE.U32.AND P2, PT, RZ, UR8, PT ;  /* 0x00000008ff007c0c */ /* 0x000fc8000bf45070 */
[----:B------:R-:W-:Y:S01]  /*2bd60*/  ISETP.NE.AND.EX P2, PT, RZ, UR9, PT, P2 ;  /* 0x00000009ff007c0c */ /* 0x000fe2000bf45320 */
[----:B------:R-:W-:Y:S01]  /*2bd70*/  IMAD.MOV.U32 R35, RZ, RZ, RZ ;  /* 0x000000ffff237224 */ /* 0x000fe200078e00ff */
[----:B--2---:R-:W-:-:S05]  /*2bd80*/  SHF.R.S32.HI R0, RZ, 0x1f, R31 ;  /* 0x0000001fff007819 */ /* 0x004fca000001141f */
        /* <DEDUP_REMOVED lines=8> */
[----:B------:R-:W-:Y:S01]  /*2be10*/  ISETP.NE.U32.AND P1, PT, RZ, UR6, PT ;  /* 0x00000006ff007c0c */ /* 0x000fe2000bf25070 */
[----:B0-----:R-:W-:Y:S01]  /*2be20*/  IMAD.MOV.U32 R0, RZ, RZ, RZ ;  /* 0x000000ffff007224 */ /* 0x001fe200078e00ff */
[----:B------:R-:W-:Y:S02]  /*2be30*/  ISETP.NE.AND.EX P0, PT, RZ, UR5, PT, P0 ;  /* 0x00000005ff007c0c */ /* 0x000fe4000bf05300 */
[----:B------:R-:W-:Y:S02]  /*2be40*/  ISETP.NE.AND.EX P1, PT, RZ, UR7, PT, P1 ;  /* 0x00000007ff007c0c */ /* 0x000fe4000bf25310 */
[C---:B------:R-:W-:Y:S02]  /*2be50*/  IADD3 R4, P4, R17.reuse, UR6, RZ ;  /* 0x0000000611047c10 */ /* 0x040fe4000ff9e0ff */
[----:B-1----:R-:W-:Y:S01]  /*2be60*/  IADD3 R2, P3, R17, UR4, RZ ;  /* 0x0000000411027c10 */ /* 0x002fe2000ff7e0ff */
[----:B------:R-:W-:Y:S01]  /*2be70*/  ULDC UR4, c[0x0][0x288] ;  /* 0x0000a20000047ab9 */ /* 0x000fe20000000800 */
[----:B------:R-:W-:-:S02]  /*2be80*/  IADD3.X R5, R19, UR7, RZ, P4, !PT ;  /* 0x0000000713057c10 */ /* 0x000fc4000a7fe4ff */
[----:B------:R-:W-:Y:S02]  /*2be90*/  IADD3.X R3, R19, UR5, RZ, P3, !PT ;  /* 0x0000000513037c10 */ /* 0x000fe40009ffe4ff */
[----:B------:R-:W-:Y:S02]  /*2bea0*/  @P2 IADD3 R6, P3, R17, UR8, RZ ;  /* 0x0000000811062c10 */ /* 0x000fe4000ff7e0ff */
[----:B------:R-:W-:Y:S01]  /*2beb0*/  MOV R8, UR4 ;  /* 0x0000000400087c02 */ /* 0x000fe20008000f00 */
[----:B------:R-:W5:Y:S01]  /*2bec0*/  @P0 LDG.E R35, desc[UR60][R2.64] ;  /* 0x0000003c02230981 */ /* 0x000f62000c1e1900 */
[----:B------:R-:W-:Y:S01]  /*2bed0*/  @P2 IADD3.X R7, R19, UR9, RZ, P3, !PT ;  /* 0x0000000913072c10 */ /* 0x000fe20009ffe4ff */
[----:B------:R-:W-:Y:S02]  /*2bee0*/  ULDC.64 UR4, c[0x0][0x418] ;  /* 0x0001060000047ab9 */ /* 0x000fe40000000a00 */
[----:B------:R-:W5:Y:S04]  /*2bef0*/  @P1 LDG.E R0, desc[UR60][R4.64] ;  /* 0x0000003c04001981 */ /* 0x000f68000c1e1900 */
[----:B---3--:R0:W3:Y:S01]  /*2bf00*/  @P2 LDG.E R8, desc[UR60][R6.64] ;  /* 0x0000003c06082981 */ /* 0x0080e2000c1e1900 */
[----:B------:R-:W-:-:S03]  /*2bf10*/  UISETP.NE.U32.AND UP0, UPT, UR4, URZ, UPT ;  /* 0x0000003f0400728c */ /* 0x000fc6000bf05070 */
[----:B------:R-:W-:Y:S01]  /*2bf20*/  ULDC UR4, c[0x0][0x424] ;  /* 0x0001090000047ab9 */ /* 0x000fe20000000800 */
[----:B------:R-:W-:-:S03]  /*2bf30*/  UISETP.NE.AND.EX UP0, UPT, UR5, URZ, UPT, UP0 ;  /* 0x0000003f0500728c */ /* 0x000fc6000bf05300 */
[----:B------:R-:W-:Y:S01]  /*2bf40*/  ULDC UR5, c[0x0][0x2f0] ;  /* 0x0000bc0000057ab9 */ /* 0x000fe20000000800 */
[----:B------:R-:W-:-:S04]  /*2bf50*/  USEL UR4, UR4, 0x1, UP0 ;  /* 0x0000000104047887 */ /* 0x000fc80008000000 */
[----:B------:R-:W-:-:S03]  /*2bf60*/  UIMAD UR4, UR4, UR5, URZ ;  /* 0x00000005040472a4 */ /* 0x000fc6000f8e023f */
[----:B------:R-:W-:Y:S02]  /*2bf70*/  ULDC UR5, c[0x0][0x348] ;  /* 0x0000d20000057ab9 */ /* 0x000fe40000000800 */
[----:B0-----:R-:W-:Y:S01]  /*2bf80*/  IMAD.U32 R6, RZ, RZ, UR5 ;  /* 0x00000005ff067e24 */ /* 0x001fe2000f8e00ff */
[----:B---3--:R0:W-:Y:S01]  /*2bf90*/  STL [R1+0x1c], R8 ;  /* 0x00001c0801007387 */ /* 0x0081e20000100800 */
[----:B------:R-:W-:-:S03]  /*2bfa0*/  IMAD.MOV.U32 R9, RZ, RZ, R8 ;  /* 0x000000ffff097224 */ /* 0x000fc600078e0008 */
[----:B--2---:R1:W-:Y:S01]  /*2bfb0*/  STL [R1+0x10], R11 ;  /* 0x0000100b01007387 */ /* 0x0043e20000100800 */
[----:B0-----:R-:W-:Y:S01]  /*2bfc0*/  IMAD.U32 R8, RZ, RZ, UR4 ;  /* 0x00000004ff087e24 */ /* 0x001fe2000f8e00ff */
[----:B------:R-:W-:Y:S06]  /*2bfd0*/  @P2 BRA `(.L_x_2938) ;  /* 0x0000000000142947 */ /* 0x000fec0003800000 */
[----:B------:R-:W-:Y:S05]  /*2bfe0*/  @!P0 BRA `(.L_x_2938) ;  /* 0x0000000000108947 */ /* 0x000fea0003800000 */
[----:B------:R-:W2:Y:S04]  /*2bff0*/  LDG.E R7, desc[UR60][R2.64] ;  /* 0x0000003c02077981 */ /* 0x000ea8000c1e1900 */
[----:B------:R-:W2:Y:S02]  /*2c000*/  LDG.E R10, desc[UR60][R2.64+0x4] ;  /* 0x0000043c020a7981 */ /* 0x000ea4000c1e1900 */
[----:B--2---:R-:W-:-:S05]  /*2c010*/  IADD3 R9, -R7, R10, RZ ;  /* 0x0000000a07097210 */ /* 0x004fca0007ffe1ff */
[----:B------:R0:W-:Y:S02]  /*2c020*/  STL [R1+0x1c], R9 ;  /* 0x00001c0901007387 */ /* 0x0001e40000100800 */
.L_x_2938:
[----:B------:R-:W-:Y:S01]  /*2c030*/  ULDC.64 UR4, c[0x0][0xa20] ;  /* 0x0002880000047ab9 */ /* 0x000fe20000000a00 */
[C---:B------:R-:W-:Y:S01]  /*2c040*/  LOP3.LUT R2, R26.reuse, 0xff000000, RZ, 0xc0, !PT ;  /* 0xff0000001a027812 */ /* 0x040fe200078ec0ff */
[----:B------:R-:W-:Y:S01]  /*2c050*/  IMAD.MOV.U32 R32, RZ, RZ, R31 ;  /* 0x000000ffff207224 */ /* 0x000fe200078e001f */
[----:B------:R-:W-:Y:S02]  /*2c060*/  ISETP.NE.U32.AND P0, PT, RZ, UR4, PT ;  /* 0x00000004ff007c0c */ /* 0x000fe4000bf05070 */
[----:B------:R-:W-:Y:S02]  /*2c070*/  SHF.R.U32.HI R2, RZ, 0x8, R2 ;  /* 0x00000008ff027819 */ /* 0x000fe40000011602 */
[----:B------:R-:W-:Y:S02]  /*2c080*/  ISETP.NE.AND.EX P0, PT, RZ, UR5, PT, P0 ;  /* 0x00000005ff007c0c */ /* 0x000fe4000bf05300 */
[C---:B------:R-:W-:Y:S02]  /*2c090*/  LOP3.LUT R7, R26.reuse, 0xff0000, RZ, 0xc0, !PT ;  /* 0x00ff00001a077812 */ /* 0x040fe400078ec0ff */
[----:B------:R-:W-:-:S02]  /*2c0a0*/  LOP3.LUT R26, R26, 0xffff, RZ, 0xc0, !PT ;  /* 0x0000ffff1a1a7812 */ /* 0x000fc400078ec0ff */
[----:B------:R-:W-:-:S07]  /*2c0b0*/  LEA.HI R7, R7, R2, RZ, 0x10 ;  /* 0x0000000207077211 */ /* 0x000fce00078f80ff */
[----:B------:R-:W-:Y:S05]  /*2c0c0*/  @!P0 BRA `(.L_x_2939) ;  /* 0x0000000000108947 */ /* 0x000fea0003800000 */
[----:B------:R-:W-:-:S04]  /*2c0d0*/  IADD3 R2, P0, R17, UR4, RZ ;  /* 0x0000000411027c10 */ /* 0x000fc8000ff1e0ff */
[----:B------:R-:W-:-:S05]  /*2c0e0*/  IADD3.X R3, R19, UR5, RZ, P0, !PT ;  /* 0x0000000513037c10 */ /* 0x000fca00087fe4ff */
[----:B------:R2:W5:Y:S01]  /*2c0f0*/  LDG.E R8, desc[UR60][R2.64] ;  /* 0x0000003c02087981 */ /* 0x000562000c1e1900 */
[----:B------:R-:W-:Y:S05]  /*2c100*/  BRA `(.L_x_2940) ;  /* 0x0000000000247947 */ /* 0x000fea0003800000 */
.L_x_2939:
[----:B------:R-:W-:Y:S02]  /*2c110*/  ULDC.64 UR4, c[0x0][0xa08] ;  /* 0x0002820000047ab9 */ /* 0x000fe40000000a00 */
[----:B------:R-:W-:-:S04]  /*2c120*/  ISETP.NE.U32.AND P0, PT, RZ, UR4, PT ;  /* 0x00000004ff007c0c */ /* 0x000fc8000bf05070 */
[----:B------:R-:W-:-:S13]  /*2c130*/  ISETP.NE.AND.EX P0, PT, RZ, UR5, PT, P0 ;  /* 0x00000005ff007c0c */ /* 0x000fda000bf05300 */
[----:B------:R-:W-:Y:S05]  /*2c140*/  @!P0 BRA `(.L_x_2940) ;  /* 0x0000000000148947 */ /* 0x000fea0003800000 */
[----:B------:R-:W2:Y:S02]  /*2c150*/  LDC.64 R2, c[0x0][0xa08] ;  /* 0x00028200ff027b82 */ /* 0x000ea40000000a00 */
[----:B--2---:R-:W-:-:S05]  /*2c160*/  IMAD.WIDE R2, R32, 0x4, R2 ;  /* 0x0000000420027825 */ /* 0x004fca00078e0202 */
[----:B------:R-:W2:Y:S04]  /*2c170*/  LDG.E R8, desc[UR60][R2.64] ;  /* 0x0000003c02087981 */ /* 0x000ea8000c1e1900 */
[----:B------:R-:W2:Y:S02]  /*2c180*/  LDG.E R2, desc[UR60][R2.64+0x4] ;  /* 0x0000043c02027981 */ /* 0x000ea4000c1e1900 */
[----:B--2---:R-:W-:-:S07]  /*2c190*/  IMAD.IADD R8, R2, 0x1, -R8 ;  /* 0x0000000102087824 */ /* 0x004fce00078e0a08 */
.L_x_2940:
[----:B--2---:R-:W2:Y:S01]  /*2c1a0*/  @P1 LDG.E R2, desc[UR60][R4.64] ;  /* 0x0000003c04021981 */ /* 0x004ea2000c1e1900 */
[----:B------:R-:W3:Y:S03]  /*2c1b0*/  LDC R3, c[0x0][0x448] ;  /* 0x00011200ff037b82 */ /* 0x000ee60000000800 */
[----:B------:R4:W2:Y:S01]  /*2c1c0*/  @P1 LDG.E R5, desc[UR60][R4.64+0x4] ;  /* 0x0000043c04051981 */ /* 0x0008a2000c1e1900 */
[----:B-----5:R-:W-:Y:S01]  /*2c1d0*/  IMAD.IADD R8, R8, 0x1, -R11 ;  /* 0x0000000108087824 */ /* 0x020fe200078e0a0b */
[----:B------:R-:W-:Y:S01]  /*2c1e0*/  BSSY B0, `(.L_x_2941) ;  /* 0x0000037000007945 */ /* 0x000fe20003800000 */
[----:B------:R-:W-:Y:S02]  /*2c1f0*/  LOP3.LUT R21, R7, 0xff, RZ, 0xc0, !PT ;  /* 0x000000ff07157812 */ /* 0x000fe400078ec0ff */
[----:B---3--:R-:W-:-:S13]  /*2c200*/  ISETP.NE.AND P0, PT, R3, 0x1, PT ;  /* 0x000000010300780c */ /* 0x008fda0003f05270 */
[----:B----4-:R-:W3:Y:S08]  /*2c210*/  @P0 LDC R4, c[0x0][0x44c] ;  /* 0x00011300ff040b82 */ /* 0x010ef00000000800 */
[----:B------:R-:W4:Y:S01]  /*2c220*/  @P0 LDC R3, c[0x0][0x450] ;  /* 0x00011400ff030b82 */ /* 0x000f220000000800 */
[----:B--2---:R-:W-:Y:S01]  /*2c230*/  @P1 IMAD.IADD R6, R5, 0x1, -R2 ;  /* 0x0000000105061824 */ /* 0x004fe200078e0a02 */
[----:B------:R-:W-:-:S05]  /*2c240*/  SHF.L.U32 R2, R25, 0x7, RZ ;  /* 0x0000000719027819 */ /* 0x000fca00000006ff */
[----:B------:R-:W-:-:S04]  /*2c250*/  VIADD R2, R2, 0x7f ;  /* 0x0000007f02027836 */ /* 0x000fc80000000000 */
[----:B---3--:R-:W-:-:S05]  /*2c260*/  @P0 IMAD.HI.U32 R4, R2, R4, RZ ;  /* 0x0000000402040227 */ /* 0x008fca00078e00ff */
[----:B----4-:R-:W-:Y:S01]  /*2c270*/  @P0 SHF.R.U32.HI R2, RZ, R3, R4 ;  /* 0x00000003ff020219 */ /* 0x010fe20000011604 */
[----:B------:R-:W-:Y:S01]  /*2c280*/  IMAD.IADD R3, R8, 0x1, R6 ;  /* 0x0000000108037824 */ /* 0x000fe200078e0206 */
[----:B------:R-:W-:-:S04]  /*2c290*/  SHF.R.U32.HI R4, RZ, 0x10, R7 ;  /* 0x00000010ff047819 */ /* 0x000fc80000011607 */
[C---:B------:R-:W-:Y:S01]  /*2c2a0*/  IADD3 R20, R3.reuse, 0x4f, RZ ;  /* 0x0000004f03147810 */ /* 0x040fe20007ffe0ff */
[----:B------:R2:W-:Y:S01]  /*2c2b0*/  STL [R1+0x8], R3 ;  /* 0x0000080301007387 */ /* 0x0005e20000100800 */
[----:B------:R-:W-:-:S03]  /*2c2c0*/  IADD3 R5, R3, 0x50, -R9 ;  /* 0x0000005003057810 */ /* 0x000fc60007ffe809 */
[----:B------:R-:W-:-:S04]  /*2c2d0*/  IMAD.HI R20, R20, 0x66666667, RZ ;  /* 0x6666666714147827 */ /* 0x000fc800078e02ff */
[----:B------:R-:W-:Y:S01]  /*2c2e0*/  IMAD.IADD R2, R5, 0x1, R2 ;  /* 0x0000000105027824 */ /* 0x000fe200078e0202 */
[----:B--2---:R-:W-:-:S03]  /*2c2f0*/  SHF.R.U32.HI R3, RZ, 0x1f, R20 ;  /* 0x0000001fff037819 */ /* 0x004fc60000011614 */
[----:B------:R-:W-:Y:S01]  /*2c300*/  IMAD.HI R2, R2, 0x66666667, RZ ;  /* 0x6666666702027827 */ /* 0x000fe200078e02ff */
[----:B------:R-:W-:-:S04]  /*2c310*/  LEA.HI.SX32 R20, R20, R3, 0x1b ;  /* 0x0000000314147211 */ /* 0x000fc800078fdaff */
[----:B------:R-:W-:-:S04]  /*2c320*/  SHF.R.U32.HI R3, RZ, 0x1f, R2 ;  /* 0x0000001fff037819 */ /* 0x000fc80000011602 */
[----:B------:R-:W-:Y:S01]  /*2c330*/  LEA.HI.SX32 R3, R2, R3, 0x1b ;  /* 0x0000000302037211 */ /* 0x000fe200078fdaff */
[----:B------:R-:W-:-:S03]  /*2c340*/  IMAD.MOV.U32 R2, RZ, RZ, RZ ;  /* 0x000000ffff027224 */ /* 0x000fc600078e00ff */
[----:B0-----:R-:W-:-:S04]  /*2c350*/  VIMNMX R9, R20, R3, PT ;  /* 0x0000000314097248 */ /* 0x001fc80003fe0100 */
[----:B------:R-:W-:-:S13]  /*2c360*/  ISETP.GE.AND P0, PT, R9, 0x1, PT ;  /* 0x000000010900780c */ /* 0x000fda0003f06270 */
[----:B------:R-:W-:Y:S05]  /*2c370*/  @!P0 BRA `(.L_x_2942) ;  /* 0x0000000000748947 */ /* 0x000fea0003800000 */
[----:B------:R-:W-:Y:S01]  /*2c380*/  ISETP.NE.AND P0, PT, R4, RZ, PT ;  /* 0x000000ff0400720c */ /* 0x000fe20003f05270 */
[----:B------:R-:W-:-:S03]  /*2c390*/  ULDC UR4, c[0x0][0x9f0] ;  /* 0x00027c0000047ab9 */ /* 0x000fc60000000800 */
[----:B------:R-:W-:-:S04]  /*2c3a0*/  SEL R7, R4, UR4, P0 ;  /* 0x0000000404077c07 */ /* 0x000fc80008000000 */
[----:B------:R-:W-:Y:S02]  /*2c3b0*/  IABS R10, R7 ;  /* 0x00000007000a7213 */ /* 0x000fe40000000000 */
[----:B-1----:R-:W-:Y:S02]  /*2c3c0*/  IADD3 R11, R7, -0x1, R9 ;  /* 0xffffffff070b7810 */ /* 0x002fe40007ffe009 */
[----:B------:R-:W0:Y:S08]  /*2c3d0*/  I2F.RP R2, R10 ;  /* 0x0000000a00027306 */ /* 0x000e300000209400 */
[----:B0-----:R-:W0:Y:S02]  /*2c3e0*/  MUFU.RCP R2, R2 ;  /* 0x0000000200027308 */ /* 0x001e240000001000 */
[----:B0-----:R-:W-:-:S06]  /*2c3f0*/  VIADD R2, R2, 0xffffffe ;  /* 0x0ffffffe02027836 */ /* 0x001fcc0000000000 */
[----:B------:R0:W1:Y:S02]  /*2c400*/  F2I.FTZ.U32.TRUNC.NTZ R3, R2 ;  /* 0x0000000200037305 */ /* 0x000064000021f000 */
[----:B0-----:R-:W-:-:S04]  /*2c410*/  LOP3.LUT R2, R11, R7, RZ, 0x3c, !PT ;  /* 0x000000070b027212 */ /* 0x001fc800078e3cff */
[----:B------:R-:W-:Y:S02]  /*2c420*/  ISETP.GE.AND P3, PT, R2, RZ, PT ;  /* 0x000000ff0200720c */ /* 0x000fe40003f66270 */
[----:B-1----:R-:W-:-:S05]  /*2c430*/  IADD3 R2, RZ, -R3, RZ ;  /* 0x80000003ff027210 */ /* 0x002fca0007ffe0ff */
[----:B------:R-:W-:Y:S02]  /*2c440*/  IMAD R12, R2, R10, RZ ;  /* 0x0000000a020c7224 */ /* 0x000fe400078e02ff */
[----:B------:R-:W-:-:S04]  /*2c450*/  IMAD.MOV.U32 R2, RZ, RZ, RZ ;  /* 0x000000ffff027224 */ /* 0x000fc800078e00ff */
[----:B------:R-:W-:Y:S01]  /*2c460*/  IMAD.HI.U32 R12, R3, R12, R2 ;  /* 0x0000000c030c7227 */ /* 0x000fe200078e0002 */
[----:B------:R-:W-:Y:S02]  /*2c470*/  IABS R2, R7 ;  /* 0x0000000700027213 */ /* 0x000fe40000000000 */
[----:B------:R-:W-:-:S03]  /*2c480*/  IABS R3, R11 ;  /* 0x0000000b00037213 */ /* 0x000fc60000000000 */
[----:B------:R-:W-:-:S04]  /*2c490*/  IMAD.MOV R2, RZ, RZ, -R2 ;  /* 0x000000ffff027224 */ /* 0x000fc800078e0a02 */
        /* <DEDUP_REMOVED lines=11> */
.L_x_2942:
[----:B------:R-:W-:Y:S05]  /*2c550*/  BSYNC B0 ;  /* 0x0000000000007941 */ /* 0x000fea0003800000 */
.L_x_2941:
[-C--:B------:R-:W-:Y:S01]  /*2c560*/  IMAD R3, R21, R2.reuse, RZ ;  /* 0x0000000215037224 */ /* 0x080fe200078e02ff */
[----:B------:R-:W-:Y:S04]  /*2c570*/  BSSY B0, `(.L_x_2943) ;  /* 0x0000191000007945 */ /* 0x000fe80003800000 */
        /* <DEDUP_REMOVED lines=22> */
[----:B------:R0:W2:Y:S02]  /*2c6e0*/  SHFL.IDX PT, R14, R7, RZ, 0x1f ;  /* 0x00001fff070e7589 */ /* 0x0000a400000e0000 */
.L_x_3154:
[----:B--2---:R-:W-:Y:S02]  /*2c6f0*/  ISETP.NE.AND P0, PT, R14, RZ, PT ;  /* 0x000000ff0e00720c */ /* 0x004fe40003f05270 */
[----:B------:R-:W-:-:S11]  /*2c700*/  PLOP3.LUT P6, PT, PT, PT, PT, 0x8, 0x0 ;  /* 0x000000000000781c */ /* 0x000fd60003fce170 */
[----:B------:R-:W-:Y:S05]  /*2c710*/  @P0 BRA `(.L_x_2946) ;  /* 0x00000000000c0947 */ /* 0x000fea0003800000 */
[----:B------:R-:W-:-:S03]  /*2c720*/  UMOV UR4, 0xffffffff ;  /* 0xffffffff00047882 */ /* 0x000fc60000000000 */
[----:B------:R-:W-:Y:S05]  /*2c730*/  BRA.DIV UR4, `(.L_x_2947) ;  /* 0x0000008204f47947 */ /* 0x000fea000b800000 */
[----:B------:R-:W-:-:S13]  /*2c740*/  ELECT P6, URZ, PT ;  /* 0x00000000003f782f */ /* 0x000fda00038c0000 */
.L_x_2946:
[----:B0-----:R-:W2:Y:S01]  /*2c750*/  LDL R7, [R1+0x2c] ;  /* 0x00002c0001077983 */ /* 0x001ea20000100800 */
[----:B------:R-:W-:Y:S01]  /*2c760*/  BSSY B1, `(.L_x_2948) ;  /* 0x0000008000017945 */ /* 0x000fe20003800000 */
[----:B--2---:R-:W-:-:S05]  /*2c770*/  VIADD R7, R7, 0x1 ;  /* 0x0000000107077836 */ /* 0x004fca0000000000 */
[----:B------:R-:W-:-:S04]  /*2c780*/  LEA.HI R8, R7, R7, RZ, 0x1 ;  /* 0x0000000707087211 */ /* 0x000fc800078f08ff */
[----:B------:R-:W-:-:S05]  /*2c790*/  LOP3.LUT R8, R8, 0xfffffffe, RZ, 0xc0, !PT ;  /* 0xfffffffe08087812 */ /* 0x000fca00078ec0ff */
[----:B------:R-:W-:-:S05]  /*2c7a0*/  IMAD.IADD R7, R7, 0x1, -R8 ;  /* 0x0000000107077824 */ /* 0x000fca00078e0a08 */
[----:B------:R-:W-:-:S04]  /*2c7b0*/  SHF.L.U32 R7, R7, 0x1f, RZ ;  /* 0x0000001f07077819 */ /* 0x000fc800000006ff */
[----:B------:R-:W0:Y:S02]  /*2c7c0*/  SYNCS.PHASECHK.TRANS64.TRYWAIT P0, [R16+URZ+0x38820], R7 ;  /* 0x03882007100075a7 */ /* 0x000e24000800017f */
[----:B0-----:R-:W-:Y:S05]  /*2c7d0*/  @!P0 BRA `(.L_x_2949) ;  /* 0x0000008000ec8947 */ /* 0x001fea0003800000 */
.L_x_3157:
[----:B------:R-:W-:Y:S05]  /*2c7e0*/  BSYNC B1 ;  /* 0x0000000000017941 */ /* 0x000fea0003800000 */
.L_x_2948:
[----:B------:R-:W-:Y:S04]  /*2c7f0*/  BSSY B1, `(.L_x_2950) ;  /* 0x00000ab000017945 */ /* 0x000fe80003800000 */
[----:B------:R-:W-:Y:S05]  /*2c800*/  @!P6 BRA `(.L_x_2951) ;  /* 0x0000000800a4e947 */ /* 0x000fea0003800000 */
[----:B-1----:R-:W-:Y:S01]  /*2c810*/  LEA R11, R28, R16, 0x3 ;  /* 0x000000101c0b7211 */ /* 0x002fe200078e18ff */
[----:B------:R-:W1:Y:S01]  /*2c820*/  S2R R8, SR_TID.X ;  /* 0x0000000000087919 */ /* 0x000e620000002100 */
[----:B------:R-:W-:Y:S01]  /*2c830*/  SHF.L.U32 R10, R30, 0x1f, RZ ;  /* 0x0000001f1e0a7819 */ /* 0x000fe200000006ff */
[----:B------:R-:W-:Y:S03]  /*2c840*/  BSSY B2, `(.L_x_2952) ;  /* 0x0000005000027945 */ /* 0x000fe60003800000 */
[----:B------:R-:W2:Y:S01]  /*2c850*/  SYNCS.PHASECHK.TRANS64.TRYWAIT P0, [R11+URZ+0x388a0], R10 ;  /* 0x0388a00a0b0075a7 */ /* 0x000ea2000800017f */
[----:B-1----:R-:W-:-:S04]  /*2c860*/  LOP3.LUT R8, R8, 0x7f, RZ, 0xc0, !PT ;  /* 0x0000007f08087812 */ /* 0x002fc800078ec0ff */
[----:B------:R-:W-:Y:S01]  /*2c870*/  ISETP.NE.AND P1, PT, R8, RZ, PT ;  /* 0x000000ff0800720c */ /* 0x000fe20003f25270 */
[----:B--2---:R-:W-:-:S12]  /*2c880*/  @!P0 BRA `(.L_x_2953) ;  /* 0x0000008000d48947 */ /* 0x004fd80003800000 */
.L_x_3158:
[----:B------:R-:W-:Y:S05]  /*2c890*/  BSYNC B2 ;  /* 0x0000000000027941 */ /* 0x000fea0003800000 */
.L_x_2952:
        /* <DEDUP_REMOVED lines=9> */
.L_x_2955:
[----:B------:R-:W-:Y:S05]  /*2c930*/  BSYNC B2 ;  /* 0x0000000000027941 */ /* 0x000fea0003800000 */
.L_x_2954:
[----:B0-----:R-:W-:Y:S01]  /*2c940*/  IMAD.MOV.U32 R7, RZ, RZ, RZ ;  /* 0x000000ffff077224 */ /* 0x001fe200078e00ff */
[----:B------:R-:W-:Y:S01]  /*2c950*/  UIADD3 UR4, UP0, UR36, 0x570, URZ ;  /* 0x0000057024047890 */ /* 0x000fe2000ff1e03f */
[----:B------:R-:W-:Y:S01]  /*2c960*/  IMAD R8, R3, 0x50, R0 ;  /* 0x0000005003087824 */ /* 0x000fe200078e0200 */
[----:B------:R-:W-:Y:S01]  /*2c970*/  PLOP3.LUT P0, PT, PT, PT, PT, 0x80, 0x0 ;  /* 0x000000000000781c */ /* 0x000fe20003f0f070 */
[----:B------:R-:W-:Y:S01]  /*2c980*/  IMAD R9, R28, 0xa000, R16 ;  /* 0x0000a0001c097824 */ /* 0x000fe200078e0210 */
[----:B------:R-:W-:Y:S01]  /*2c990*/  R2UR UR10, R7 ;  /* 0x00000000070a72ca */ /* 0x000fe200000e0000 */
[----:B------:R-:W-:Y:S01]  /*2c9a0*/  VIADD R8, R8, 0xffffffb0 ;  /* 0xffffffb008087836 */ /* 0x000fe20000000000 */
[----:B------:R-:W-:Y:S01]  /*2c9b0*/  IADD3 R7, R11, 0x38890, RZ ;  /* 0x000388900b077810 */ /* 0x000fe20007ffe0ff */
[----:B------:R-:W-:Y:S01]  /*2c9c0*/  VIADD R12, R9, 0x24400 ;  /* 0x00024400090c7836 */ /* 0x000fe20000000000 */
[----:B------:R-:W-:Y:S01]  /*2c9d0*/  UIADD3.X UR5, URZ, UR37, URZ, UP0, !UPT ;  /* 0x000000253f057290 */ /* 0x000fe200087fe43f */
[----:B------:R-:W-:Y:S01]  /*2c9e0*/  UMOV UR6, 0x0 ;  /* 0x0000000000067882 */ /* 0x000fe20000000000 */
[----:B------:R-:W-:-:S10]  /*2c9f0*/  UMOV UR7, 0x12f00000 ;  /* 0x12f0000000077882 */ /* 0x000fd40000000000 */
.L_x_2956:
        /* <DEDUP_REMOVED lines=16> */
.L_x_2957:
        /* <DEDUP_REMOVED lines=16> */
.L_x_2958:
        /* <DEDUP_REMOVED lines=16> */
.L_x_2959:
        /* <DEDUP_REMOVED lines=13> */
.L_x_3159:
[----:B------:R-:W-:Y:S05]  /*2cdd0*/  BSYNC B2 ;  /* 0x0000000000027941 */ /* 0x000fea0003800000 */
.L_x_2960:
[----:B------:R-:W-:Y:S01]  /*2cde0*/  BSSY B2, `(.L_x_2962) ;  /* 0x000000b000027945 */ /* 0x000fe20003800000 */
[----:B------:R-:W-:Y:S01]  /*2cdf0*/  MOV R12, 0x0 ;  /* 0x00000000000c7802 */ /* 0x000fe20000000f00 */
[----:B------:R-:W-:Y:S02]  /*2ce00*/  IMAD.MOV.U32 R13, RZ, RZ, 0x12f00000 ;  /* 0x12f00000ff0d7424 */ /* 0x000fe400078e00ff */
[----:B------:R-:W-:Y:S05]  /*2ce10*/  @P1 BRA `(.L_x_2963) ;  /* 0x00000000001c1947 */ /* 0x000fea0003800000 */
[----:B01----:R-:W0:Y:S01]  /*2ce20*/  S2R R10, SR_TID.X ;  /* 0x00000000000a7919 */ /* 0x003e220000002100 */
[----:B------:R-:W-:-:S04]  /*2ce30*/  IMAD.MOV.U32 R7, RZ, RZ, 0xa000 ;  /* 0x0000a000ff077424 */ /* 0x000fc800078e00ff */
[----:B------:R2:W-:Y:S01]  /*2ce40*/  SYNCS.ARRIVE.TRANS64 RZ, [R11+URZ+0x388b0], R7 ;  /* 0x0388b0070bff79a7 */ /* 0x0005e2000800003f */
[----:B0-----:R-:W-:-:S04]  /*2ce50*/  LOP3.LUT R10, R10, 0x1f, RZ, 0xc0, !PT ;  /* 0x0000001f0a0a7812 */ /* 0x001fc800078ec0ff */
[----:B------:R-:W-:-:S13]  /*2ce60*/  ISETP.NE.AND P0, PT, R10, RZ, PT ;  /* 0x000000ff0a00720c */ /* 0x000fda0003f05270 */
[----:B--2---:R-:W-:Y:S05]  /*2ce70*/  @!P0 BRA `(.L_x_2963) ;  /* 0x0000000000048947 */ /* 0x004fea0003800000 */
[----:B------:R-:W-:Y:S01]  /*2ce80*/  BPT.TRAP 0x1 ;  /* 0x000000040000795c */ /* 0x000fe20000300000 */
.L_x_2963:
[----:B------:R-:W-:Y:S05]  /*2ce90*/  BSYNC B2 ;  /* 0x0000000000027941 */ /* 0x000fea0003800000 */
.L_x_2962:
[----:B------:R-:W-:Y:S01]  /*2cea0*/  R2UR UR6, R12 ;  /* 0x000000000c0672ca */ /* 0x000fe200000e0000 */
[----:B------:R-:W-:Y:S01]  /*2ceb0*/  IMAD.MOV.U32 R7, RZ, RZ, RZ ;  /* 0x000000ffff077224 */ /* 0x000fe200078e00ff */
[----:B------:R-:W-:Y:S01]  /*2cec0*/  R2UR UR7, R13 ;  /* 0x000000000d0772ca */ /* 0x000fe200000e0000 */
[----:B------:R-:W-:Y:S01]  /*2ced0*/  UIADD3 UR4, UP0, UR36, 0x670, URZ ;  /* 0x0000067024047890 */ /* 0x000fe2000ff1e03f */
[----:B------:R-:W-:Y:S02]  /*2cee0*/  PLOP3.LUT P0, PT, PT, PT, PT, 0x80, 0x0 ;  /* 0x000000000000781c */ /* 0x000fe40003f0f070 */
[----:B------:R-:W-:Y:S01]  /*2cef0*/  R2UR UR10, R7 ;  /* 0x00000000070a72ca */ /* 0x000fe200000e0000 */
[----:B------:R-:W-:Y:S01]  /*2cf00*/  VIADD R7, R9, 0x400 ;  /* 0x0000040009077836 */ /* 0x000fe20000000000 */
[----:B01----:R-:W-:Y:S01]  /*2cf10*/  IADD3 R11, R11, 0x388b0, RZ ;  /* 0x000388b00b0b7810 */ /* 0x003fe20007ffe0ff */
[----:B------:R-:W-:-:S12]  /*2cf20*/  UIADD3.X UR5, URZ, UR37, URZ, UP0, !UPT ;  /* 0x000000253f057290 */ /* 0x000fd800087fe43f */
.L_x_2964:
        /* <DEDUP_REMOVED lines=15> */
.L_x_2965:
        /* <DEDUP_REMOVED lines=15> */
.L_x_2966:
        /* <DEDUP_REMOVED lines=15> */
.L_x_2967:
        /* <DEDUP_REMOVED lines=9> */
[----:B--2---:R-:W-:Y:S05]  /*2d290*/  @P0 BRA.U.ANY `(.L_x_2967) ;  /* 0xfffffffd00d80947 */ /* 0x004fea000393ffff */
.L_x_2951:
[----:B------:R-:W-:Y:S05]  /*2d2a0*/  BSYNC B1 ;  /* 0x0000000000017941 */ /* 0x000fea0003800000 */
.L_x_2950:
[----:B-1----:R-:W-:Y:S01]  /*2d2b0*/  VIADD R11, R3, 0xfffffffe ;  /* 0xfffffffe030b7836 */ /* 0x002fe20000000000 */
        /* <DEDUP_REMOVED lines=8> */
.L_x_2986:
[----:B------:R-:W-:Y:S05]  /*2d340*/  YIELD ;  /* 0x0000000000007946 */ /* 0x000fea0003800000 */
        /* <DEDUP_REMOVED lines=10> */
.L_x_3160:
[----:B------:R-:W-:Y:S05]  /*2d3f0*/  BSYNC B2 ;  /* 0x0000000000027941 */ /* 0x000fea0003800000 */
.L_x_2970:
[----:B------:R-:W-:Y:S04]  /*2d400*/  BSSY B2, `(.L_x_2972) ;  /* 0x0000009000027945 */ /* 0x000fe80003800000 */
[----:B------:R-:W-:Y:S05]  /*2d410*/  @P2 BRA `(.L_x_2973) ;  /* 0x00000000001c2947 */ /* 0x000fea0003800000 */
[----:B0-----:R-:W0:Y:S01]  /*2d420*/  S2R R7, SR_TID.X ;  /* 0x0000000000077919 */ /* 0x001e220000002100 */
[----:B------:R-:W-:-:S04]  /*2d430*/  MOV R3, 0xa000 ;  /* 0x0000a00000037802 */ /* 0x000fc80000000f00 */
[----:B------:R2:W-:Y:S01]  /*2d440*/  SYNCS.ARRIVE.TRANS64 RZ, [R10+URZ+0x38890], R3 ;  /* 0x038890030aff79a7 */ /* 0x0005e2000800003f */
[----:B0-----:R-:W-:-:S04]  /*2d450*/  LOP3.LUT R7, R7, 0x1f, RZ, 0xc0, !PT ;  /* 0x0000001f07077812 */ /* 0x001fc800078ec0ff */
[----:B------:R-:W-:-:S13]  /*2d460*/  ISETP.NE.AND P1, PT, R7, RZ, PT ;  /* 0x000000ff0700720c */ /* 0x000fda0003f25270 */
[----:B--2---:R-:W-:Y:S05]  /*2d470*/  @!P1 BRA `(.L_x_2973) ;  /* 0x0000000000049947 */ /* 0x004fea0003800000 */
[----:B------:R-:W-:Y:S01]  /*2d480*/  BPT.TRAP 0x1 ;  /* 0x000000040000795c */ /* 0x000fe20000300000 */
.L_x_2973:
[----:B------:R-:W-:Y:S05]  /*2d490*/  BSYNC B2 ;  /* 0x0000000000027941 */ /* 0x000fea0003800000 */
.L_x_2972:
[----:B------:R-:W-:Y:S01]  /*2d4a0*/  IMAD.MOV.U32 R14, RZ, RZ, RZ ;  /* 0x000000ffff0e7224 */ /* 0x000fe200078e00ff */
[----:B------:R-:W-:Y:S01]  /*2d4b0*/  UIADD3 UR4, UP0, UR36, 0x570, URZ ;  /* 0x0000057024047890 */ /* 0x000fe2000ff1e03f */
[----:B------:R-:W-:Y:S01]  /*2d4c0*/  IMAD R8, R28, 0xa000, R16 ;  /* 0x0000a0001c087824 */ /* 0x000fe200078e0210 */
[----:B------:R-:W-:Y:S01]  /*2d4d0*/  PLOP3.LUT P1, PT, PT, PT, PT, 0x80, 0x0 ;  /* 0x000000000000781c */ /* 0x000fe20003f2f070 */
[----:B0-----:R-:W-:Y:S01]  /*2d4e0*/  IMAD R7, R11, 0x50, R0 ;  /* 0x000000500b077824 */ /* 0x001fe200078e0200 */
[----:B------:R-:W-:Y:S01]  /*2d4f0*/  R2UR UR10, R14 ;  /* 0x000000000e0a72ca */ /* 0x000fe200000e0000 */
[----:B------:R-:W-:Y:S01]  /*2d500*/  VIADD R3, R10, 0x38890 ;  /* 0x000388900a037836 */ /* 0x000fe20000000000 */
[----:B------:R-:W-:Y:S01]  /*2d510*/  UIADD3.X UR5, URZ, UR37, URZ, UP0, !UPT ;  /* 0x000000253f057290 */ /* 0x000fe200087fe43f */
[----:B------:R-:W-:Y:S01]  /*2d520*/  VIADD R12, R8, 0x24400 ;  /* 0x00024400080c7836 */ /* 0x000fe20000000000 */
[----:B------:R-:W-:Y:S01]  /*2d530*/  UMOV UR6, 0x0 ;  /* 0x0000000000067882 */ /* 0x000fe20000000000 */
[----:B------:R-:W-:-:S10]  /*2d540*/  UMOV UR7, 0x12f00000 ;  /* 0x12f0000000077882 */ /* 0x000fd40000000000 */
.L_x_2974:
        /* <DEDUP_REMOVED lines=11> */
[----:B------:R-:W-:Y:S01]  /*2d600*/  UMOV UR6, 0x0 ;  /* 0x0000000000067882 */ /* 0x000fe20000000000 */
[----:B------:R-:W-:Y:S01]  /*2d610*/  PLOP3.LUT P1, PT, PT, PT, PT, 0x80, 0x0 ;  /* 0x000000000000781c */ /* 0x000fe20003f2f070 */
[----:B------:R-:W-:Y:S01]  /*2d620*/  UMOV UR7, 0x12f00000 ;  /* 0x12f0000000077882 */ /* 0x000fe20000000000 */
[----:B------:R-:W-:Y:S01]  /*2d630*/  R2UR UR10, R12 ;  /* 0x000000000c0a72ca */ /* 0x000fe200000e0000 */
[----:B------:R-:W-:-:S14]  /*2d640*/  VIADD R12, R8, 0x26c00 ;  /* 0x00026c00080c7836 */ /* 0x000fdc0000000000 */
.L_x_2975:
        /* <DEDUP_REMOVED lines=16> */
.L_x_2976:
        /* <DEDUP_REMOVED lines=16> */
.L_x_2977:
        /* <DEDUP_REMOVED lines=13> */
.L_x_3161:
[----:B------:R-:W-:Y:S05]  /*2d920*/  BSYNC B2 ;  /* 0x0000000000027941 */ /* 0x000fea0003800000 */
.L_x_2978:
[----:B------:R-:W-:Y:S01]  /*2d930*/  BSSY B2, `(.L_x_2980) ;  /* 0x000000b000027945 */ /* 0x000fe20003800000 */
[----:B------:R-:W-:Y:S02]  /*2d940*/  IMAD.MOV.U32 R12, RZ, RZ, 0x0 ;  /* 0x00000000ff0c7424 */ /* 0x000fe400078e00ff */
[----:B------:R-:W-:Y:S01]  /*2d950*/  IMAD.MOV.U32 R13, RZ, RZ, 0x12f00000 ;  /* 0x12f00000ff0d7424 */ /* 0x000fe200078e00ff */
[----:B------:R-:W-:Y:S06]  /*2d960*/  @P2 BRA `(.L_x_2981) ;  /* 0x00000000001c2947 */ /* 0x000fec0003800000 */
[----:B01----:R-:W0:Y:S01]  /*2d970*/  S2R R9, SR_TID.X ;  /* 0x0000000000097919 */ /* 0x003e220000002100 */
[----:B------:R-:W-:-:S04]  /*2d980*/  MOV R3, 0xa000 ;  /* 0x0000a00000037802 */ /* 0x000fc80000000f00 */
[----:B------:R2:W-:Y:S01]  /*2d990*/  SYNCS.ARRIVE.TRANS64 RZ, [R10+URZ+0x388b0], R3 ;  /* 0x0388b0030aff79a7 */ /* 0x0005e2000800003f */
[----:B0-----:R-:W-:-:S04]  /*2d9a0*/  LOP3.LUT R9, R9, 0x1f, RZ, 0xc0, !PT ;  /* 0x0000001f09097812 */ /* 0x001fc800078ec0ff */
[----:B------:R-:W-:-:S13]  /*2d9b0*/  ISETP.NE.AND P1, PT, R9, RZ, PT ;  /* 0x000000ff0900720c */ /* 0x000fda0003f25270 */
[----:B--2---:R-:W-:Y:S05]  /*2d9c0*/  @!P1 BRA `(.L_x_2981) ;  /* 0x0000000000049947 */ /* 0x004fea0003800000 */
[----:B------:R-:W-:Y:S01]  /*2d9d0*/  BPT.TRAP 0x1 ;  /* 0x000000040000795c */ /* 0x000fe20000300000 */
.L_x_2981:
[----:B------:R-:W-:Y:S05]  /*2d9e0*/  BSYNC B2 ;  /* 0x0000000000027941 */ /* 0x000fea0003800000 */
.L_x_2980:
[----:B------:R-:W-:Y:S01]  /*2d9f0*/  R2UR UR10, R14 ;  /* 0x000000000e0a72ca */ /* 0x000fe200000e0000 */
[----:B------:R-:W-:Y:S01]  /*2da00*/  UIADD3 UR4, UP0, UR36, 0x670, URZ ;  /* 0x0000067024047890 */ /* 0x000fe2000ff1e03f */
[----:B------:R-:W-:Y:S01]  /*2da10*/  R2UR UR6, R12 ;  /* 0x000000000c0672ca */ /* 0x000fe200000e0000 */
[----:B01----:R-:W-:Y:S01]  /*2da20*/  VIADD R10, R10, 0x388b0 ;  /* 0x000388b00a0a7836 */ /* 0x003fe20000000000 */
[----:B------:R-:W-:Y:S01]  /*2da30*/  R2UR UR7, R13 ;  /* 0x000000000d0772ca */ /* 0x000fe200000e0000 */
[----:B------:R-:W-:Y:S01]  /*2da40*/  VIADD R3, R8, 0x400 ;  /* 0x0000040008037836 */ /* 0x000fe20000000000 */
[----:B------:R-:W-:Y:S01]  /*2da50*/  PLOP3.LUT P1, PT, PT, PT, PT, 0x80, 0x0 ;  /* 0x000000000000781c */ /* 0x000fe20003f2f070 */
[----:B------:R-:W-:-:S12]  /*2da60*/  UIADD3.X UR5, URZ, UR37, URZ, UP0, !UPT ;  /* 0x000000253f057290 */ /* 0x000fd800087fe43f */
.L_x_2982:
        /* <DEDUP_REMOVED lines=11> */
[----:B------:R-:W-:Y:S02]  /*2db20*/  R2UR UR6, R12 ;  /* 0x000000000c0672ca */ /* 0x000fe400000e0000 */
[----:B------:R-:W-:Y:S02]  /*2db30*/  R2UR UR7, R13 ;  /* 0x000000000d0772ca */ /* 0x000fe400000e0000 */
[----:B------:R-:W-:Y:S02]  /*2db40*/  R2UR UR10, R9 ;  /* 0x00000000090a72ca */ /* 0x000fe400000e0000 */
[----:B------:R-:W-:Y:S02]  /*2db50*/  PLOP3.LUT P1, PT, PT, PT, PT, 0x80, 0x0 ;  /* 0x000000000000781c */ /* 0x000fe40003f2f070 */
[----:B------:R-:W-:-:S11]  /*2db60*/  IADD3 R3, R8, 0x2c00, RZ ;  /* 0x00002c0008037810 */ /* 0x000fd60007ffe0ff */
.L_x_2983:
        /* <DEDUP_REMOVED lines=15> */
.L_x_2984:
        /* <DEDUP_REMOVED lines=15> */
.L_x_2985:
        /* <DEDUP_REMOVED lines=10> */
.L_x_2969:
[----:B------:R-:W-:Y:S05]  /*2ddf0*/  BSYNC B1 ;  /* 0x0000000000017941 */ /* 0x000fea0003800000 */
.L_x_2968:
[C---:B------:R-:W-:Y:S01]  /*2de00*/  ISETP.GT.AND P2, PT, R11.reuse, R6, PT ;  /* 0x000000060b00720c */ /* 0x040fe20003f44270 */
[----:B------:R-:W-:Y:S01]  /*2de10*/  VIADD R28, R28, 0x1 ;  /* 0x000000011c1c7836 */ /* 0x000fe20000000000 */
[----:B------:R-:W-:-:S04]  /*2de20*/  IADD3 R11, R11, -0x1, RZ ;  /* 0xffffffff0b0b7810 */ /* 0x000fc80007ffe0ff */
[----:B------:R-:W-:-:S04]  /*2de30*/  ISETP.NE.AND P1, PT, R28, 0x2, PT ;  /* 0x000000021c00780c */ /* 0x000fc80003f25270 */
[----:B------:R-:W-:Y:S02]  /*2de40*/  SEL R3, RZ, 0x1, P1 ;  /* 0x00000001ff037807 */ /* 0x000fe40000800000 */
[----:B------:R-:W-:Y:S02]  /*2de50*/  SEL R28, R28, RZ, P1 ;  /* 0x000000ff1c1c7207 */ /* 0x000fe40000800000 */
[----:B------:R-:W-:Y:S01]  /*2de60*/  LOP3.LUT R30, R30, R3, RZ, 0x3c, !PT ;  /* 0x000000031e1e7212 */ /* 0x000fe200078e3cff */
[----:B------:R-:W-:Y:S06]  /*2de70*/  @P2 BRA `(.L_x_2986) ;  /* 0xfffffff400302947 */ /* 0x000fec000383ffff */
.L_x_2944:
[----:B------:R-:W-:Y:S05]  /*2de80*/  BSYNC B0 ;  /* 0x0000000000007941 */ /* 0x000fea0003800000 */
.L_x_2943:
[----:B------:R-:W2:Y:S01]  /*2de90*/  LDC R0, c[0x0][0x448] ;  /* 0x00011200ff007b82 */ /* 0x000ea20000000800 */
[----:B------:R-:W-:Y:S01]  /*2dea0*/  LEA R2, R25, 0x7f, 0x7 ;  /* 0x0000007f19027811 */ /* 0x000fe200078e38ff */
[----:B------:R-:W-:Y:S06]  /*2deb0*/  @!P0 WARPSYNC.ALL ;  /* 0x0000000000008948 */ /* 0x000fec0003800000 */
[----:B------:R-:W-:Y:S01]  /*2dec0*/  @!P0 BAR.SYNC.DEFER_BLOCKING 0xc, 0x180 ;  /* 0x0306000000008b1d */ /* 0x000fe20000010000 */
[----:B------:R-:W-:-:S05]  /*2ded0*/  ISETP.NE.AND P2, PT, R4, RZ, PT ;  /* 0x000000ff0400720c */ /* 0x000fca0003f45270 */
[----:B------:R-:W-:Y:S08]  /*2dee0*/  BSSY B0, `(.L_x_2987) ;  /* 0x0000029000007945 */ /* 0x000ff00003800000 */
[----:B------:R-:W3:Y:S01]  /*2def0*/  @!P2 LDC R4, c[0x0][0x9f0] ;  /* 0x00027c00ff04ab82 */ /* 0x000ee20000000800 */
[----:B--2---:R-:W-:-:S13]  /*2df00*/  ISETP.NE.AND P1, PT, R0, 0x1, PT ;  /* 0x000000010000780c */ /* 0x004fda0003f25270 */
[----:B------:R-:W2:Y:S08]  /*2df10*/  @P1 LDC R3, c[0x0][0x44c] ;  /* 0x00011300ff031b82 */ /* 0x000eb00000000800 */
[----:B------:R-:W4:Y:S01]  /*2df20*/  @P1 LDC R0, c[0x0][0x450] ;  /* 0x00011400ff001b82 */ /* 0x000f220000000800 */
[----:B--2---:R-:W-:-:S05]  /*2df30*/  @P1 IMAD.HI.U32 R3, R2, R3, RZ ;  /* 0x0000000302031227 */ /* 0x004fca00078e00ff */
[----:B----4-:R-:W-:Y:S01]  /*2df40*/  @P1 SHF.R.U32.HI R2, RZ, R0, R3 ;  /* 0x00000000ff021219 */ /* 0x010fe20000011603 */
[----:B------:R-:W-:-:S04]  /*2df50*/  IMAD.MOV.U32 R0, RZ, RZ, RZ ;  /* 0x000000ffff007224 */ /* 0x000fc800078e00ff */
[----:B------:R-:W-:-:S04]  /*2df60*/  IMAD.IADD R2, R5, 0x1, R2 ;  /* 0x0000000105027824 */ /* 0x000fc800078e0202 */
[----:B------:R-:W-:-:S05]  /*2df70*/  IMAD.HI R2, R2, 0x66666667, RZ ;  /* 0x6666666702027827 */ /* 0x000fca00078e02ff */
[----:B------:R-:W-:-:S04]  /*2df80*/  SHF.R.U32.HI R3, RZ, 0x1f, R2 ;  /* 0x0000001fff037819 */ /* 0x000fc80000011602 */
[----:B------:R-:W-:-:S04]  /*2df90*/  LEA.HI.SX32 R3, R2, R3, 0x1b ;  /* 0x0000000302037211 */ /* 0x000fc800078fdaff */
[----:B------:R-:W-:-:S04]  /*2dfa0*/  VIMNMX R20, R20, R3, PT ;  /* 0x0000000314147248 */ /* 0x000fc80003fe0100 */
[----:B------:R-:W-:-:S13]  /*2dfb0*/  ISETP.GE.AND P1, PT, R20, 0x1, PT ;  /* 0x000000011400780c */ /* 0x000fda0003f26270 */
[----:B---3--:R-:W-:Y:S05]  /*2dfc0*/  @!P1 BRA `(.L_x_2988) ;  /* 0x0000000000689947 */ /* 0x008fea0003800000 */
[-C--:B------:R-:W-:Y:S02]  /*2dfd0*/  IABS R0, R4.reuse ;  /* 0x0000000400007213 */ /* 0x080fe40000000000 */
[----:B------:R-:W-:Y:S02]  /*2dfe0*/  IABS R6, R4 ;  /* 0x0000000400067213 */ /* 0x000fe40000000000 */
[----:B0-----:R-:W0:Y:S03]  /*2dff0*/  I2F.RP R7, R0 ;  /* 0x0000000000077306 */ /* 0x001e260000209400 */
        /* <DEDUP_REMOVED lines=15> */
[----:B------:R-:W-:Y:S01]  /*2e0f0*/  @!P1 IMAD.IADD R2, R2, 0x1, -R0 ;  /* 0x0000000102029824 */ /* 0x000fe200078e0a00 */
[----:B------:R-:W-:Y:S02]  /*2e100*/  @!P1 IADD3 R5, R5, 0x1, RZ ;  /* 0x0000000105059810 */ /* 0x000fe40007ffe0ff */
[----:B------:R-:W-:Y:S02]  /*2e110*/  ISETP.NE.AND P1, PT, R4, RZ, PT ;  /* 0x000000ff0400720c */ /* 0x000fe40003f25270 */
[----:B------:R-:W-:-:S13]  /*2e120*/  ISETP.GE.U32.AND P0, PT, R2, R0, PT ;  /* 0x000000000200720c */ /* 0x000fda0003f06070 */
[----:B------:R-:W-:-:S04]  /*2e130*/  @P0 VIADD R5, R5, 0x1 ;  /* 0x0000000105050836 */ /* 0x000fc80000000000 */
[----:B------:R-:W-:-:S04]  /*2e140*/  IMAD.MOV.U32 R0, RZ, RZ, R5 ;  /* 0x000000ffff007224 */ /* 0x000fc800078e0005 */
[----:B------:R-:W-:Y:S01]  /*2e150*/  @!P2 IMAD.MOV R0, RZ, RZ, -R0 ;  /* 0x000000ffff00a224 */ /* 0x000fe200078e0a00 */
[----:B------:R-:W-:-:S07]  /*2e160*/  @!P1 LOP3.LUT R0, RZ, R4, RZ, 0x33, !PT ;  /* 0x00000004ff009212 */ /* 0x000fce00078e33ff */
.L_x_2988:
[----:B------:R-:W-:Y:S05]  /*2e170*/  BSYNC B0 ;  /* 0x0000000000007941 */ /* 0x000fea0003800000 */
.L_x_2987:
[-C--:B------:R-:W-:Y:S01]  /*2e180*/  IMAD R3, R21, R0.reuse, RZ ;  /* 0x0000000015037224 */ /* 0x080fe200078e02ff */
[----:B------:R-:W-:Y:S04]  /*2e190*/  BSSY B7, `(.L_x_2989) ;  /* 0x000037e000077945 */ /* 0x000fe80003800000 */
[----:B------:R-:W-:Y:S01]  /*2e1a0*/  VIADDMNMX R2, R3, R0, R20, PT ;  /* 0x0000000003027246 */ /* 0x000fe20003800114 */
[----:B------:R2:W-:Y:S03]  /*2e1b0*/  STL [R1+0xc], R3 ;  /* 0x00000c0301007387 */ /* 0x0005e60000100800 */
[----:B------:R-:W-:Y:S01]  /*2e1c0*/  ISETP.GT.AND P0, PT, R2, R3, PT ;  /* 0x000000030200720c */ /* 0x000fe20003f04270 */
[----:B------:R2:W-:-:S12]  /*2e1d0*/  STL [R1+0x28], R2 ;  /* 0x0000280201007387 */ /* 0x0005d80000100800 */
[----:B--2---:R-:W-:Y:S05]  /*2e1e0*/  @P0 BRA `(.L_x_2990) ;  /* 0x0000000000440947 */ /* 0x004fea0003800000 */
[----:B------:R-:W2:Y:S02]  /*2e1f0*/  S2R R2, SR_TID.X ;  /* 0x0000000000027919 */ /* 0x000ea40000002100 */
[----:B--2---:R-:W-:-:S04]  /*2e200*/  LOP3.LUT R2, R2, 0x7f, RZ, 0xc0, !PT ;  /* 0x0000007f02027812 */ /* 0x004fc800078ec0ff */
[----:B------:R-:W-:-:S13]  /*2e210*/  ISETP.NE.AND P0, PT, R2, RZ, PT ;  /* 0x000000ff0200720c */ /* 0x000fda0003f05270 */
[----:B------:R-:W-:Y:S05]  /*2e220*/  @P0 BRA `(.L_x_2991) ;  /* 0x0000003400d00947 */ /* 0x000fea0003800000 */
[----:B------:R-:W2:Y:S01]  /*2e230*/  S2R R5, SR_LANEID ;  /* 0x0000000000057919 */ /* 0x000ea20000000000 */
[----:B------:R-:W-:Y:S01]  /*2e240*/  VOTEU.ANY UR4, UPT, PT ;  /* 0x0000000000047886 */ /* 0x000fe200038e0100 */
[----:B------:R-:W3:Y:S01]  /*2e250*/  LDC.64 R2, c[0x0][0xc60] ;  /* 0x00031800ff027b82 */ /* 0x000ee20000000a00 */
[----:B------:R-:W2:Y:S02]  /*2e260*/  FLO.U32 R0, UR4 ;  /* 0x0000000400007d00 */ /* 0x000ea400080e0000 */
[----:B--2---:R-:W-:-:S06]  /*2e270*/  ISETP.EQ.U32.AND P0, PT, R0, R5, PT ;  /* 0x000000050000720c */ /* 0x004fcc0003f02070 */
[----:B------:R-:W3:Y:S07]  /*2e280*/  POPC R5, UR4 ;  /* 0x0000000400057d09 */ /* 0x000eee0008000000 */
[----:B---3--:R-:W2:Y:S01]  /*2e290*/  @P0 ATOMG.E.ADD.STRONG.GPU PT, R3, desc[UR60][R2.64], R5 ;  /* 0x00000005020309a8 */ /* 0x008ea200081ee1fc */
[----:B------:R-:W3:Y:S02]  /*2e2a0*/  S2R R4, SR_LTMASK ;  /* 0x0000000000047919 */ /* 0x000ee40000003900 */
[----:B---3--:R-:W-:-:S04]  /*2e2b0*/  LOP3.LUT R4, R4, UR4, RZ, 0xc0, !PT ;  /* 0x0000000404047c12 */ /* 0x008fc8000f8ec0ff */
[----:B0-----:R-:W0:Y:S01]  /*2e2c0*/  POPC R7, R4 ;  /* 0x0000000400077309 */ /* 0x001e220000000000 */
[----:B--2---:R-:W0:Y:S02]  /*2e2d0*/  SHFL.IDX PT, R0, R3, R0, 0x1f ;  /* 0x00001f0003007589 */ /* 0x004e2400000e0000 */
[----:B0-----:R-:W-:Y:S01]  /*2e2e0*/  IADD3 R24, R0, UR38, R7 ;  /* 0x0000002600187c10 */ /* 0x001fe2000fffe007 */
[----:B------:R-:W-:Y:S06]  /*2e2f0*/  BRA `(.L_x_2991) ;  /* 0x00000034009c7947 */ /* 0x000fec0003800000 */
.L_x_2990:
        /* <DEDUP_REMOVED lines=8> */
[----:B------:R-:W-:Y:S01]  /*2e380*/  IMAD.U32 R4, RZ, RZ, UR6 ;  /* 0x00000006ff047e24 */ /* 0x000fe2000f8e00ff */
[----:B0-----:R-:W-:Y:S01]  /*2e390*/  MOV R7, UR9 ;  /* 0x0000000900077c02 */ /* 0x001fe20008000f00 */
[----:B------:R-:W0:Y:S01]  /*2e3a0*/  LDC.64 R2, c[0x4][R2] ;  /* 0x0100000002027b82 */ /* 0x000e220000000a00 */
[----:B------:R-:W-:Y:S01]  /*2e3b0*/  IMAD.U32 R5, RZ, RZ, UR7 ;  /* 0x00000007ff057e24 */ /* 0x000fe2000f8e00ff */
[----:B------:R-:W-:Y:S01]  /*2e3c0*/  MOV R12, 0x1 ;  /* 0x00000001000c7802 */ /* 0x000fe20000000f00 */
[----:B------:R-:W-:Y:S02]  /*2e3d0*/  IMAD.U32 R6, RZ, RZ, UR8 ;  /* 0x00000008ff067e24 */ /* 0x000fe4000f8e00ff */
[----:B------:R-:W-:-:S02]  /*2e3e0*/  IMAD.U32 R10, RZ, RZ, UR4 ;  /* 0x00000004ff0a7e24 */ /* 0x000fc4000f8e00ff */
[----:B-1----:R-:W-:Y:S02]  /*2e3f0*/  IMAD.U32 R11, RZ, RZ, UR5 ;  /* 0x00000005ff0b7e24 */ /* 0x002fe4000f8e00ff */
[----:B------:R-:W-:Y:S02]  /*2e400*/  IMAD.MOV.U32 R8, RZ, RZ, 0x70 ;  /* 0x00000070ff087424 */ /* 0x000fe400078e00ff */
[----:B------:R-:W-:-:S07]  /*2e410*/  IMAD.MOV.U32 R13, RZ, RZ, RZ ;  /* 0x000000ffff0d7224 */ /* 0x000fce00078e00ff */
[----:B------:R-:W-:-:S07]  /*2e420*/  LEPC R20, `(.L_x_2993) ;  /* 0x000000001014794e */ /* 0x000fce0000000000 */
[----:B0-----:R-:W-:Y:S05]  /*2e430*/  CALL.ABS.NOINC R2 ;  /* 0x0000000002007343 */ /* 0x001fea0003c00000 */
.L_x_2993:
[----:B------:R-:W-:Y:S05]  /*2e440*/  BSYNC B6 ;  /* 0x0000000000067941 */ /* 0x000fea0003800000 */
.L_x_2992:
        /* <DEDUP_REMOVED lines=8> */
[----:B------:R2:W3:Y:S01]  /*2e4d0*/  LDC.64 R2, c[0x4][R22] ;  /* 0x0100000016027b82 */ /* 0x0004e20000000a00 */
[----:B------:R-:W-:Y:S01]  /*2e4e0*/  IMAD.U32 R4, RZ, RZ, UR6 ;  /* 0x00000006ff047e24 */ /* 0x000fe2000f8e00ff */
[----:B------:R-:W-:Y:S01]  /*2e4f0*/  MOV R5, UR7 ;  /* 0x0000000700057c02 */ /* 0x000fe20008000f00 */
[----:B------:R-:W-:Y:S01]  /*2e500*/  IMAD.U32 R6, RZ, RZ, UR8 ;  /* 0x00000008ff067e24 */ /* 0x000fe2000f8e00ff */
[----:B-1----:R-:W-:Y:S01]  /*2e510*/  MOV R11, UR5 ;  /* 0x00000005000b7c02 */ /* 0x002fe20008000f00 */
[----:B0-----:R-:W-:Y:S02]  /*2e520*/  IMAD.U32 R7, RZ, RZ, UR9 ;  /* 0x00000009ff077e24 */ /* 0x001fe4000f8e00ff */
[----:B------:R-:W-:-:S02]  /*2e530*/  IMAD.U32 R10, RZ, RZ, UR4 ;  /* 0x00000004ff0a7e24 */ /* 0x000fc4000f8e00ff */
[----:B------:R-:W-:Y:S02]  /*2e540*/  IMAD.MOV.U32 R8, RZ, RZ, 0x70 ;  /* 0x00000070ff087424 */ /* 0x000fe400078e00ff */
[----:B------:R-:W-:Y:S02]  /*2e550*/  IMAD.MOV.U32 R12, RZ, RZ, 0x1 ;  /* 0x00000001ff0c7424 */ /* 0x000fe400078e00ff */
[----:B--2---:R-:W-:-:S07]  /*2e560*/  IMAD.MOV.U32 R13, RZ, RZ, RZ ;  /* 0x000000ffff0d7224 */ /* 0x004fce00078e00ff */
[----:B------:R-:W-:-:S07]  /*2e570*/  LEPC R20, `(.L_x_2996) ;  /* 0x000000001014794e */ /* 0x000fce0000000000 */
[----:B---3--:R-:W-:Y:S05]  /*2e580*/  CALL.ABS.NOINC R2 ;  /* 0x0000000002007343 */ /* 0x008fea0003c00000 */
.L_x_2996:
[----:B------:R0:W1:Y:S01]  /*2e590*/  LDC.64 R2, c[0x4][R22] ;  /* 0x0100000016027b82 */ /* 0x0000620000000a00 */
[----:B------:R-:W-:Y:S01]  /*2e5a0*/  ULDC.64 UR4, c[0x4][0x138] ;  /* 0x01004e0000047ab9 */ /* 0x000fe20000000a00 */
[----:B------:R-:W-:Y:S01]  /*2e5b0*/  ULDC.64 UR6, c[0x4][0x140] ;  /* 0x0100500000067ab9 */ /* 0x000fe20000000a00 */
[----:B------:R-:W-:Y:S01]  /*2e5c0*/  ULDC.64 UR8, c[0x4][0xa8] ;  /* 0x01002a0000087ab9 */ /* 0x000fe20000000a00 */
[----:B------:R-:W-:Y:S01]  /*2e5d0*/  MOV R4, UR4 ;  /* 0x0000000400047c02 */ /* 0x000fe20008000f00 */
[----:B------:R-:W-:Y:S01]  /*2e5e0*/  IMAD.U32 R5, RZ, RZ, UR5 ;  /* 0x00000005ff057e24 */ /* 0x000fe2000f8e00ff */
[----:B------:R-:W-:Y:S01]  /*2e5f0*/  MOV R10, UR8 ;  /* 0x00000008000a7c02 */ /* 0x000fe20008000f00 */
[----:B------:R-:W-:Y:S01]  /*2e600*/  IMAD.U32 R6, RZ, RZ, UR6 ;  /* 0x00000006ff067e24 */ /* 0x000fe2000f8e00ff */
[----:B------:R-:W-:Y:S01]  /*2e610*/  MOV R13, RZ ;  /* 0x000000ff000d7202 */ /* 0x000fe20000000f00 */
[----:B------:R-:W-:Y:S02]  /*2e620*/  IMAD.U32 R7, RZ, RZ, UR7 ;  /* 0x00000007ff077e24 */ /* 0x000fe4000f8e00ff */
[----:B------:R-:W-:-:S02]  /*2e630*/  IMAD.U32 R11, RZ, RZ, UR9 ;  /* 0x00000009ff0b7e24 */ /* 0x000fc4000f8e00ff */
[----:B------:R-:W-:Y:S02]  /*2e640*/  IMAD.MOV.U32 R8, RZ, RZ, 0x70 ;  /* 0x00000070ff087424 */ /* 0x000fe400078e00ff */
[----:B0-----:R-:W-:-:S07]  /*2e650*/  IMAD.MOV.U32 R12, RZ, RZ, 0x1 ;  /* 0x00000001ff0c7424 */ /* 0x001fce00078e00ff */
[----:B------:R-:W-:-:S07]  /*2e660*/  LEPC R20, `(.L_x_2995) ;  /* 0x000000001014794e */ /* 0x000fce0000000000 */
[----:B-1----:R-:W-:Y:S05]  /*2e670*/  CALL.ABS.NOINC R2 ;  /* 0x0000000002007343 */ /* 0x002fea0003c00000 */
.L_x_2995:
[----:B------:R-:W-:Y:S05]  /*2e680*/  BSYNC B6 ;  /* 0x0000000000067941 */ /* 0x000fea0003800000 */
.L_x_2994:
[----:B------:R-:W2:Y:S01]  /*2e690*/  LDL R22, [R1+0x28] ;  /* 0x0000280001167983 */ /* 0x000ea20000100800 */
[----:B------:R-:W-:Y:S01]  /*2e6a0*/  ULDC.64 UR4, c[0x0][0x9f8] ;  /* 0x00027e0000047ab9 */ /* 0x000fe20000000a00 */
[----:B------:R-:W3:Y:S02]  /*2e6b0*/  LDC R0, c[0x0][0x430] ;  /* 0x00010c00ff007b82 */ /* 0x000ee40000000800 */
[----:B------:R-:W4:Y:S01]  /*2e6c0*/  LDL R6, [R1+0x8] ;  /* 0x0000080001067983 */ /* 0x000f220000100800 */
[----:B------:R-:W-:-:S03]  /*2e6d0*/  ISETP.NE.U32.AND P0, PT, RZ, UR4, PT ;  /* 0x00000004ff007c0c */ /* 0x000fc6000bf05070 */
[----:B------:R-:W4:Y:S01]  /*2e6e0*/  LDL R21, [R1+0x10] ;  /* 0x0000100001157983 */ /* 0x000f220000100800 */
[----:B------:R-:W-:Y:S01]  /*2e6f0*/  ISETP.NE.AND.EX P0, PT, RZ, UR5, PT, P0 ;  /* 0x00000005ff007c0c */ /* 0x000fe2000bf05300 */
[----:B------:R-:W0:-:S12]  /*2e700*/  S2R R20, SR_TID.X ;  /* 0x0000000000147919 */ /* 0x000e180000002100 */
[----:B------:R-:W-:Y:S01]  /*2e710*/  @P0 IADD3 R2, P1, R17, UR4, RZ ;  /* 0x0000000411020c10 */ /* 0x000fe2000ff3e0ff */
[----:B------:R-:W-:-:S03]  /*2e720*/  ULDC UR4, c[0x0][0x2f4] ;  /* 0x0000bd0000047ab9 */ /* 0x000fc60000000800 */
[----:B------:R-:W-:-:S05]  /*2e730*/  @P0 IADD3.X R3, R19, UR5, RZ, P1, !PT ;  /* 0x0000000513030c10 */ /* 0x000fca0008ffe4ff */
[----:B------:R1:W4:Y:S01]  /*2e740*/  @P0 LDG.E R32, desc[UR60][R2.64] ;  /* 0x0000003c02200981 */ /* 0x000322000c1e1900 */
[----:B0-----:R-:W-:-:S04]  /*2e750*/  LOP3.LUT R20, R20, 0x7f, RZ, 0xc0, !PT ;  /* 0x0000007f14147812 */ /* 0x001fc800078ec0ff */
[----:B------:R-:W-:Y:S02]  /*2e760*/  SHF.R.U32.HI R4, RZ, 0x3, R20 ;  /* 0x00000003ff047819 */ /* 0x000fe40000011614 */
[----:B------:R-:W0:Y:S01]  /*2e770*/  S2R R20, SR_TID.X ;  /* 0x0000000000147919 */ /* 0x000e220000002100 */
[----:B---3--:R-:W-:-:S13]  /*2e780*/  ISETP.NE.AND P1, PT, R0, 0x1, PT ;  /* 0x000000010000780c */ /* 0x008fda0003f25270 */
[----:B-1----:R-:W1:Y:S01]  /*2e790*/  @P1 LDC R2, c[0x0][0x438] ;  /* 0x00010e00ff021b82 */ /* 0x002e620000000800 */
        /* <DEDUP_REMOVED lines=9> */
[C---:B----4-:R-:W-:Y:S01]  /*2e830*/  ISETP.GE.AND P0, PT, R5.reuse, R6, PT ;  /* 0x000000060500720c */ /* 0x050fe20003f06270 */
[----:B------:R-:W-:-:S03]  /*2e840*/  IMAD.IADD R5, R5, 0x1, R21 ;  /* 0x0000000105057824 */ /* 0x000fc600078e0215 */
[----:B------:R-:W-:Y:S01]  /*2e850*/  ISETP.GT.U32.OR P0, PT, R20, 0x4f, P0 ;  /* 0x0000004f1400780c */ /* 0x000fe20000704470 */
[----:B0-----:R-:W-:Y:S01]  /*2e860*/  @P1 IMAD.HI.U32 R3, R5, R4, RZ ;  /* 0x0000000405031227 */ /* 0x001fe200078e00ff */
[----:B------:R-:W-:-:S04]  /*2e870*/  MOV R4, R5 ;  /* 0x0000000500047202 */ /* 0x000fc80000000f00 */
[----:B-1----:R-:W-:-:S07]  /*2e880*/  @P1 SHF.R.U32.HI R4, RZ, R2, R3 ;  /* 0x00000002ff041219 */ /* 0x002fce0000011603 */
[----:B------:R-:W0:Y:S01]  /*2e890*/  @!P0 LDC.64 R2, c[0x0][0x428] ;  /* 0x00010a00ff028b82 */ /* 0x000e220000000a00 */
[----:B------:R-:W-:Y:S01]  /*2e8a0*/  IMAD.MOV R6, RZ, RZ, -R4 ;  /* 0x000000ffff067224 */ /* 0x000fe200078e0a04 */
[----:B------:R-:W-:-:S03]  /*2e8b0*/  SHF.R.S32.HI R7, RZ, 0x1f, R32 ;  /* 0x0000001fff077819 */ /* 0x000fc60000011420 */
[----:B------:R-:W-:Y:S01]  /*2e8c0*/  IMAD R0, R0, R6, R5 ;  /* 0x0000000600007224 */ /* 0x000fe200078e0205 */
[--C-:B------:R-:W-:Y:S01]  /*2e8d0*/  @!P0 SHF.R.S32.HI R5, RZ, 0x1f, R4.reuse ;  /* 0x0000001fff058819 */ /* 0x100fe20000011404 */
[-C--:B0-----:R-:W-:Y:S02]  /*2e8e0*/  @!P0 IMAD R6, R7, R2.reuse, RZ ;  /* 0x0000000207068224 */ /* 0x081fe400078e02ff */
[----:B------:R-:W-:-:S04]  /*2e8f0*/  @!P0 IMAD.WIDE.U32 R4, R32, R2, R4 ;  /* 0x0000000220048225 */ /* 0x000fc800078e0004 */
[----:B------:R-:W-:Y:S02]  /*2e900*/  @!P0 IMAD R6, R32, R3, R6 ;  /* 0x0000000320068224 */ /* 0x000fe400078e0206 */
[----:B------:R-:W0:Y:S02]  /*2e910*/  @!P0 LDC.64 R2, c[0x0][0x418] ;  /* 0x00010600ff028b82 */ /* 0x000e240000000a00 */
[----:B------:R-:W-:Y:S01]  /*2e920*/  @!P0 IMAD.IADD R6, R5, 0x1, R6 ;  /* 0x0000000105068824 */ /* 0x000fe200078e0206 */
[----:B------:R-:W-:Y:S02]  /*2e930*/  MOV R5, UR39 ;  /* 0x0000002700057c02 */ /* 0x000fe40008000f00 */
        /* <DEDUP_REMOVED lines=23> */
.L_x_3164:
[----:B------:R-:W-:Y:S05]  /*2eab0*/  @!P2 BRA `(.L_x_2998) ;  /* 0x000000000004a947 */ /* 0x000fea0003800000 */
[----:B------:R-:W-:Y:S01]  /*2eac0*/  BPT.TRAP 0x1 ;  /* 0x000000040000795c */ /* 0x000fe20000300000 */
.L_x_2998:
        /* <DEDUP_REMOVED lines=23> */
.L_x_3165:
[----:B------:R-:W-:Y:S05]  /*2ec40*/  BSYNC B0 ;  /* 0x0000000000007941 */ /* 0x000fea0003800000 */
.L_x_2999:
        /* <DEDUP_REMOVED lines=27> */
[C---:B------:R-:W-:Y:S02]  /*2ee00*/  LOP3.LUT P5, RZ, R18.reuse, 0x10, RZ, 0xc0, !PT ;  /* 0x0000001012ff7812 */ /* 0x040fe400078ac0ff */
[C---:B------:R-:W-:Y:S01]  /*2ee10*/  LOP3.LUT P4, RZ, R18.reuse, 0x8, RZ, 0xc0, !PT ;  /* 0x0000000812ff7812 */ /* 0x040fe2000788c0ff */
[----:B------:R-:W1:Y:S01]  /*2ee20*/  SHFL.IDX PT, R2, R6, RZ, 0x181f ;  /* 0x00181fff06027589 */ /* 0x000e6200000e0000 */
[C---:B------:R-:W-:Y:S02]  /*2ee30*/  LOP3.LUT P3, RZ, R18.reuse, 0x4, RZ, 0xc0, !PT ;  /* 0x0000000412ff7812 */ /* 0x040fe4000786c0ff */
[----:B------:R-:W-:Y:S01]  /*2ee40*/  LOP3.LUT P2, RZ, R18, 0x2, RZ, 0xc0, !PT ;  /* 0x0000000212ff7812 */ /* 0x000fe2000784c0ff */
[----:B------:R-:W-:Y:S01]  /*2ee50*/  SHFL.IDX PT, R8, R6, 0x1, 0x181f ;  /* 0x00381f0006087f89 */ /* 0x000fe200000e0000 */
[----:B------:R-:W-:Y:S02]  /*2ee60*/  @P0 LEA R9, R7, R16, 0x1 ;  /* 0x0000001007090211 */ /* 0x000fe400078e08ff */
        /* <DEDUP_REMOVED lines=21> */
[----:B------:R-:W-:-:S02]  /*2efc0*/  @P0 LEA R9, R7, R16, 0x1 ;  /* 0x0000001007090211 */ /* 0x000fc400078e08ff */
        /* <DEDUP_REMOVED lines=18> */
.L_x_3177:
[----:B------:R-:W-:Y:S01]  /*2f0f0*/  ISETP.GE.AND P0, PT, R4, 0x41, PT ;  /* 0x000000410400780c */ /* 0x000fe20003f06270 */
[----:B------:R-:W-:-:S12]  /*2f100*/  BSSY B0, `(.L_x_3002) ;  /* 0x0000010000007945 */ /* 0x000fd80003800000 */
[----:B------:R-:W-:Y:S05]  /*2f110*/  @!P0 BRA `(.L_x_3003) ;  /* 0x0000000000388947 */ /* 0x000fea0003800000 */
[C---:B------:R-:W-:Y:S02]  /*2f120*/  LOP3.LUT P4, RZ, R18.reuse, 0x10, RZ, 0xc0, !PT ;  /* 0x0000001012ff7812 */ /* 0x040fe4000788c0ff */
        /* <DEDUP_REMOVED lines=13> */
.L_x_3003:
[----:B------:R-:W-:Y:S05]  /*2f200*/  BSYNC B0 ;  /* 0x0000000000007941 */ /* 0x000fea0003800000 */
.L_x_3002:
[----:B------:R-:W-:Y:S01]  /*2f210*/  NOP ;  /* 0x0000000000007918 */ /* 0x000fe20000000000 */
[----:B------:R-:W-:-:S13]  /*2f220*/  PLOP3.LUT P0, PT, PT, PT, PT, 0x80, 0x0 ;  /* 0x000000000000781c */ /* 0x000fda0003f0f070 */
.L_x_3004:
        /* <DEDUP_REMOVED lines=10> */
.L_x_3005:
        /* <DEDUP_REMOVED lines=17> */
[----:B0-----:R-:W-:Y:S02]  /*2f3e0*/  VIADD R2, R16, 0x14400 ;  /* 0x0001440010027836 */ /* 0x001fe40000000000 */
[----:B------:R-:W-:-:S03]  /*2f3f0*/  IMAD.IADD R35, R5, 0x1, R0 ;  /* 0x0000000105237824 */ /* 0x000fc600078e0200 */
        /* <DEDUP_REMOVED lines=11> */
[----:B------:R-:W-:Y:S02]  /*2f4b0*/  IMAD.U32 R7, RZ, RZ, UR7 ;  /* 0x00000007ff077e24 */ /* 0x000fe4000f8e00ff */
[----:B------:R-:W-:-:S02]  /*2f4c0*/  IMAD.U32 R10, RZ, RZ, UR8 ;  /* 0x00000008ff0a7e24 */ /* 0x000fc4000f8e00ff */
[----:B--2---:R-:W-:Y:S02]  /*2f4d0*/  IMAD.MOV.U32 R8, RZ, RZ, 0x70 ;  /* 0x00000070ff087424 */ /* 0x004fe400078e00ff */
[----:B------:R-:W-:Y:S02]  /*2f4e0*/  IMAD.MOV.U32 R12, RZ, RZ, 0x1 ;  /* 0x00000001ff0c7424 */ /* 0x000fe400078e00ff */
[----:B------:R-:W-:-:S07]  /*2f4f0*/  IMAD.MOV.U32 R13, RZ, RZ, RZ ;  /* 0x000000ffff0d7224 */ /* 0x000fce00078e00ff */
[----:B------:R-:W-:-:S07]  /*2f500*/  LEPC R20, `(.L_x_3007) ;  /* 0x000000001014794e */ /* 0x000fce0000000000 */
[----:B0-----:R-:W-:Y:S05]  /*2f510*/  CALL.ABS.NOINC R2 ;  /* 0x0000000002007343 */ /* 0x001fea0003c00000 */
.L_x_3007:
[----:B------:R-:W-:Y:S05]  /*2f520*/  BSYNC B6 ;  /* 0x0000000000067941 */ /* 0x000fea0003800000 */
.L_x_3006:
[----:B------:R-:W3:Y:S01]  /*2f530*/  LDL.LU R20, [R1+0x30] ;  /* 0x0000300001147983 */ /* 0x000ee20000300800 */
[----:B------:R-:W-:Y:S01]  /*2f540*/  ULDC.64 UR4, c[0x0][0x2d8] ;  /* 0x0000b60000047ab9 */ /* 0x000fe20000000a00 */
[----:B------:R-:W0:Y:S02]  /*2f550*/  LDC R6, c[0x0][0x448] ;  /* 0x00011200ff067b82 */ /* 0x000e240000000800 */
[----:B------:R-:W4:Y:S04]  /*2f560*/  LDL.LU.64 R2, [R1+0x20] ;  /* 0x0000200001027983 */ /* 0x000f280000300a00 */
[----:B------:R1:W5:Y:S01]  /*2f570*/  LDL R9, [R1+0x1c] ;  /* 0x00001c0001097983 */ /* 0x0003620000100800 */
[----:B0-----:R-:W-:-:S13]  /*2f580*/  ISETP.NE.AND P0, PT, R6, 0x1, PT ;  /* 0x000000010600780c */ /* 0x001fda0003f05270 */
[----:B------:R-:W0:Y:S01]  /*2f590*/  @P0 LDC R7, c[0x0][0x44c] ;  /* 0x00011300ff070b82 */ /* 0x000e220000000800 */
[C---:B------:R-:W-:Y:S02]  /*2f5a0*/  LOP3.LUT R10, R34.reuse, 0x40, RZ, 0xfc, !PT ;  /* 0x00000040220a7812 */ /* 0x040fe400078efcff */
[----:B--2---:R-:W-:Y:S02]  /*2f5b0*/  LOP3.LUT R8, R34, 0x80, RZ, 0xfc, !PT ;  /* 0x0000008022087812 */ /* 0x004fe400078efcff */
[----:B----4-:R-:W-:-:S03]  /*2f5c0*/  MOV R3, R35 ;  /* 0x0000002300037202 */ /* 0x010fc60000000f00 */
        /* <DEDUP_REMOVED lines=14> */
[----:B------:R-:W-:-:S05]  /*2f6b0*/  LOP3.LUT R20, R21, 0x70, R20, 0xf8, !PT ;  /* 0x0000007015147812 */ /* 0x000fca00078ef814 */
[----:B------:R-:W-:-:S04]  /*2f6c0*/  IMAD R5, R25, 0x80, R20 ;  /* 0x0000008019057824 */ /* 0x000fc800078e0214 */
[----:B0-----:R-:W-:Y:S01]  /*2f6d0*/  @P0 IMAD.HI.U32 R7, R5, R7, RZ ;  /* 0x0000000705070227 */ /* 0x001fe200078e00ff */
[----:B------:R-:W-:-:S04]  /*2f6e0*/  MOV R4, R5 ;  /* 0x0000000500047202 */ /* 0x000fc80000000f00 */
        /* <DEDUP_REMOVED lines=17> */
[----:B------:R-:W-:Y:S01]  /*2f800*/  ULDC UR4, c[0x0][0x2b8] ;  /* 0x0000ae0000047ab9 */ /* 0x000fe20000000800 */
[----:B0-----:R-:W-:-:S03]  /*2f810*/  LOP3.LUT R20, R20, 0x7f, RZ, 0xc0, !PT ;  /* 0x0000007f14147812 */ /* 0x001fc600078ec0ff */
[----:B------:R-:W-:Y:S01]  /*2f820*/  LEA.HI.X R0, R2, UR5, R0, 0x1, P0 ;  /* 0x0000000502007c11 */ /* 0x000fe200080f0c00 */
[----:B------:R-:W-:Y:S01]  /*2f830*/  UMOV UR5, 0xffffffff ;  /* 0xffffffff00057882 */ /* 0x000fe20000000000 */
[----:B------:R-:W-:Y:S02]  /*2f840*/  ISETP.GE.AND P4, PT, R34, UR4, PT ;  /* 0x0000000422007c0c */ /* 0x000fe4000bf86270 */
[----:B------:R-:W-:Y:S02]  /*2f850*/  ISETP.GE.AND P3, PT, R10, UR4, PT ;  /* 0x000000040a007c0c */ /* 0x000fe4000bf66270 */
[----:B------:R-:W-:Y:S02]  /*2f860*/  ISETP.GE.AND P2, PT, R8, UR4, PT ;  /* 0x0000000408007c0c */ /* 0x000fe4000bf46270 */
[----:B------:R-:W-:Y:S02]  /*2f870*/  ISETP.GE.AND P1, PT, R37, UR4, PT ;  /* 0x0000000425007c0c */ /* 0x000fe4000bf26270 */
[----:B------:R-:W-:Y:S01]  /*2f880*/  SHF.R.U32.HI R8, RZ, 0x3, R20 ;  /* 0x00000003ff087819 */ /* 0x000fe20000011614 */
[----:B-1----:R-:W-:Y:S10]  /*2f890*/  BRA.DIV UR5, `(.L_x_3008) ;  /* 0x0000005e05387947 */ /* 0x002ff4000b800000 */
[----:B------:R-:W0:Y:S01]  /*2f8a0*/  SHFL.IDX PT, R3, R4, RZ, 0x181f ;  /* 0x00181fff04037589 */ /* 0x000e2200000e0000 */
[----:B-----5:R-:W-:Y:S01]  /*2f8b0*/  IMAD R5, R9, R6, RZ ;  /* 0x0000000609057224 */ /* 0x020fe200078e02ff */
[----:B------:R-:W-:Y:S02]  /*2f8c0*/  LEA R25, R25, R8, 0x7 ;  /* 0x0000000819197211 */ /* 0x000fe400078e38ff */
        /* <DEDUP_REMOVED lines=83> */
.L_x_3194:
[----:B0-----:R-:W-:Y:S01]  /*2fe00*/  VIADD R0, R25, 0x70 ;  /* 0x0000007019007836 */ /* 0x001fe20000000000 */
[----:B------:R-:W-:Y:S04]  /*2fe10*/  BSSY B0, `(.L_x_3009) ;  /* 0x000000c000007945 */ /* 0x000fe80003800000 */
[----:B------:R-:W-:-:S13]  /*2fe20*/  ISETP.GE.AND P0, PT, R0, R5, PT ;  /* 0x000000050000720c */ /* 0x000fda0003f06270 */
[----:B------:R-:W-:Y:S05]  /*2fe30*/  @P0 BRA `(.L_x_3010) ;  /* 0x0000000000240947 */ /* 0x000fea0003800000 */
[----:B------:R-:W-:-:S04]  /*2fe40*/  LEA R2, P0, R34, R14, 0x1 ;  /* 0x0000000e22027211 */ /* 0x000fc800078008ff */
[----:B-1----:R-:W-:-:S05]  /*2fe50*/  IADD3.X R3, RZ, R6, RZ, P0, !PT ;  /* 0x00000006ff037210 */ /* 0x002fca00007fe4ff */
[----:B------:R-:W-:Y:S01]  /*2fe60*/  @!PT LDS RZ, [RZ] ;  /* 0x00000000fffff984 */ /* 0x000fe20000000800 */
[----:B------:R-:W-:Y:S01]  /*2fe70*/  @!PT LDS RZ, [RZ] ;  /* 0x00000000fffff984 */ /* 0x000fe20000000800 */
[----:B------:R-:W-:Y:S01]  /*2fe80*/  @!PT LDS RZ, [RZ] ;  /* 0x00000000fffff984 */ /* 0x000fe20000000800 */
[----:B------:R0:W-:Y:S04]  /*2fe90*/  LDGSTS.E.BYPASS.LTC128B.128 [R36+0x17c00], desc[UR60][R2.64], !P4 ;  /* 0x17c0000002247fae */ /* 0x0001e8000e101d7c */
[----:B------:R0:W-:Y:S04]  /*2fea0*/  LDGSTS.E.BYPASS.LTC128B.128 [R36+0x1bc00], desc[UR60][R2.64+0x80], !P3 ;  /* 0x1bc0008002247fae */ /* 0x0001e8000d901d7c */
[----:B------:R0:W-:Y:S04]  /*2feb0*/  LDGSTS.E.BYPASS.LTC128B.128 [R36+0x1fc00], desc[UR60][R2.64+0x100], !P2 ;  /* 0x1fc0010002247fae */ /* 0x0001e8000d101d7c */
[----:B------:R0:W-:Y:S02]  /*2fec0*/  LDGSTS.E.BYPASS.LTC128B.128 [R36+0x23c00], desc[UR60][R2.64+0x180], !P1 ;  /* 0x23c0018002247fae */ /* 0x0001e4000c901d7c */
.L_x_3010:
[----:B------:R-:W-:Y:S05]  /*2fed0*/  BSYNC B0 ;  /* 0x0000000000007941 */ /* 0x000fea0003800000 */
.L_x_3009:
[----:B------:R-:W-:Y:S01]  /*2fee0*/  NOP ;  /* 0x0000000000007918 */ /* 0x000fe20000000000 */
[----:B------:R-:W-:-:S13]  /*2fef0*/  PLOP3.LUT P0, PT, PT, PT, PT, 0x80, 0x0 ;  /* 0x000000000000781c */ /* 0x000fda0003f0f070 */
.L_x_3011:
        /* <DEDUP_REMOVED lines=20> */
.L_x_3195:
[----:B------:R-:W-:Y:S05]  /*30040*/  BSYNC B0 ;  /* 0x0000000000007941 */ /* 0x000fea0003800000 */
.L_x_3012:
[----:B------:R-:W2:Y:S01]  /*30050*/  LDL R2, [R1+0xc] ;  /* 0x00000c0001027983 */ /* 0x000ea20000100800 */
[----:B------:R-:W-:Y:S01]  /*30060*/  BSSY B0, `(.L_x_3014) ;  /* 0x0000112000007945 */ /* 0x000fe20003800000 */
[----:B--2---:R-:W-:-:S13]  /*30070*/  ISETP.GE.AND P0, PT, R0, R2, PT ;  /* 0x000000020000720c */ /* 0x004fda0003f06270 */
[----:B------:R-:W-:Y:S05]  /*30080*/  @!P0 BRA `(.L_x_3015) ;  /* 0x00000010003c8947 */ /* 0x000fea0003800000 */
[C---:B------:R-:W-:Y:S01]  /*30090*/  LOP3.LUT R4, R34.reuse, 0x40, RZ, 0xfc, !PT ;  /* 0x0000004022047812 */ /* 0x040fe200078efcff */
[----:B------:R-:W-:Y:S01]  /*300a0*/  ULDC UR4, c[0x0][0x2f4] ;  /* 0x0000bd0000047ab9 */ /* 0x000fe20000000800 */
[C---:B------:R-:W-:Y:S01]  /*300b0*/  LOP3.LUT R2, R34.reuse, 0x80, RZ, 0xfc, !PT ;  /* 0x0000008022027812 */ /* 0x040fe200078efcff */
[----:B------:R-:W-:Y:S01]  /*300c0*/  IMAD.MOV.U32 R20, RZ, RZ, R29 ;  /* 0x000000ffff147224 */ /* 0x000fe200078e001d */
[----:B------:R-:W-:Y:S01]  /*300d0*/  MOV R7, R23 ;  /* 0x0000001700077202 */ /* 0x000fe20000000f00 */
[----:B------:R-:W-:Y:S01]  /*300e0*/  IMAD.MOV.U32 R31, RZ, RZ, R22 ;  /* 0x000000ffff1f7224 */ /* 0x000fe200078e0016 */
[----:B------:R-:W-:Y:S02]  /*300f0*/  ISETP.GE.AND P4, PT, R34, UR4, PT ;  /* 0x0000000422007c0c */ /* 0x000fe4000bf86270 */
[----:B------:R-:W-:Y:S02]  /*30100*/  ISETP.GE.AND P3, PT, R4, UR4, PT ;  /* 0x0000000404007c0c */ /* 0x000fe4000bf66270 */
[----:B------:R-:W-:-:S02]  /*30110*/  ISETP.GE.AND P2, PT, R2, UR4, PT ;  /* 0x0000000402007c0c */ /* 0x000fc4000bf46270 */
[----:B------:R-:W-:-:S13]  /*30120*/  ISETP.GE.AND P1, PT, R37, UR4, PT ;  /* 0x0000000425007c0c */ /* 0x000fda000bf26270 */
.L_x_3028:
[----:B------:R-:W1:Y:S01]  /*30130*/  LDL R5, [R1+0x10] ;  /* 0x0000100001057983 */ /* 0x000e620000100800 */
[----:B------:R-:W2:Y:S03]  /*30140*/  LDC R11, c[0x0][0x430] ;  /* 0x00010c00ff0b7b82 */ /* 0x000ea60000000800 */
[----:B------:R-:W3:Y:S01]  /*30150*/  LDL R8, [R1+0x14] ;  /* 0x0000140001087983 */ /* 0x000ee20000100800 */
[----:B------:R-:W4:Y:S01]  /*30160*/  S2R R2, SR_TID.X ;  /* 0x0000000000027919 */ /* 0x000f220000002100 */
[----:B------:R-:W4:Y:S01]  /*30170*/  S2R R4, SR_TID.X ;  /* 0x0000000000047919 */ /* 0x000f220000002100 */
[----:B--2---:R-:W-:-:S13]  /*30180*/  ISETP.NE.AND P0, PT, R11, 0x1, PT ;  /* 0x000000010b00780c */ /* 0x004fda0003f05270 */
[----:B0-----:R-:W0:Y:S01]  /*30190*/  @P0 LDC R3, c[0x0][0x434] ;  /* 0x00010d00ff030b82 */ /* 0x001e220000000800 */
[----:B----4-:R-:W-:Y:S01]  /*301a0*/  LOP3.LUT R2, R2, 0x7f, RZ, 0xc0, !PT ;  /* 0x0000007f02027812 */ /* 0x010fe200078ec0ff */
[----:B------:R-:W-:-:S03]  /*301b0*/  IMAD.SHL.U32 R4, R4, 0x10, RZ ;  /* 0x0000001004047824 */ /* 0x000fc600078e00ff */
[----:B------:R-:W-:-:S04]  /*301c0*/  SHF.R.U32.HI R2, RZ, 0x3, R2 ;  /* 0x00000003ff027819 */ /* 0x000fc80000011602 */
[----:B------:R-:W-:Y:S02]  /*301d0*/  LOP3.LUT R4, R2, 0x70, R4, 0xf8, !PT ;  /* 0x0000007002047812 */ /* 0x000fe400078ef804 */
[----:B------:R-:W2:Y:S02]  /*301e0*/  @P0 LDC R2, c[0x0][0x438] ;  /* 0x00010e00ff020b82 */ /* 0x000ea40000000800 */
[----:B------:R-:W-:Y:S01]  /*301f0*/  ISETP.GT.U32.AND P6, PT, R4, 0x4f, PT ;  /* 0x0000004f0400780c */ /* 0x000fe20003fc4070 */
[----:B-1----:R-:W-:-:S05]  /*30200*/  IMAD R6, R0, 0x50, R5 ;  /* 0x0000005000067824 */ /* 0x002fca00078e0205 */
[----:B------:R-:W-:-:S07]  /*30210*/  IADD3 R6, R4, R6, RZ ;  /* 0x0000000604067210 */ /* 0x000fce0007ffe0ff */
[----:B------:R-:W1:Y:S01]  /*30220*/  @!P6 LDC.64 R4, c[0x0][0x428] ;  /* 0x00010a00ff04eb82 */ /* 0x000e620000000a00 */
[----:B0-----:R-:W-:-:S04]  /*30230*/  @P0 IMAD.HI.U32 R3, R6, R3, RZ ;  /* 0x0000000306030227 */ /* 0x001fc800078e00ff */
[----:B------:R-:W-:Y:S01]  /*30240*/  IMAD.MOV.U32 R10, RZ, RZ, R6 ;  /* 0x000000ffff0a7224 */ /* 0x000fe200078e0006 */
[----:B--2---:R-:W-:-:S04]  /*30250*/  @P0 SHF.R.U32.HI R10, RZ, R2, R3 ;  /* 0x00000002ff0a0219 */ /* 0x004fc80000011603 */
[--C-:B------:R-:W-:Y:S01]  /*30260*/  @!P6 SHF.R.S32.HI R3, RZ, 0x1f, R10.reuse ;  /* 0x0000001fff03e819 */ /* 0x100fe2000001140a */
[----:B------:R-:W-:-:S04]  /*30270*/  @!P6 IMAD.MOV.U32 R2, RZ, RZ, R10 ;  /* 0x000000ffff02e224 */ /* 0x000fc800078e000a */
[----:B-1----:R-:W-:-:S04]  /*30280*/  @!P6 IMAD.WIDE.U32 R2, R32, R4, R2 ;  /* 0x000000042002e225 */ /* 0x002fc800078e0002 */
[----:B---3--:R-:W-:Y:S02]  /*30290*/  @!P6 IMAD R4, R8, R4, RZ ;  /* 0x000000040804e224 */ /* 0x008fe400078e02ff */
[----:B------:R-:W0:Y:S02]  /*302a0*/  @!P6 LDC.64 R8, c[0x0][0x418] ;  /* 0x00010600ff08eb82 */ /* 0x000e240000000a00 */
[----:B------:R-:W-:-:S04]  /*302b0*/  @!P6 IMAD R5, R32, R5, R4 ;  /* 0x000000052005e224 */ /* 0x000fc800078e0204 */
[----:B------:R-:W-:Y:S02]  /*302c0*/  @!P6 IMAD.IADD R3, R5, 0x1, R3 ;  /* 0x000000010503e824 */ /* 0x000fe400078e0203 */
[----:B------:R-:W-:Y:S01]  /*302d0*/  IMAD.MOV.U32 R4, RZ, RZ, RZ ;  /* 0x000000ffff047224 */ /* 0x000fe200078e00ff */
[----:B0-----:R-:W-:-:S04]  /*302e0*/  @!P6 LEA R8, P0, R2, R8, 0x2 ;  /* 0x000000080208e211 */ /* 0x001fc800078010ff */
[----:B------:R-:W-:-:S05]  /*302f0*/  @!P6 LEA.HI.X R9, R2, R9, R3, 0x2, P0 ;  /* 0x000000090209e211 */ /* 0x000fca00000f1403 */
[----:B------:R0:W5:Y:S01]  /*30300*/  @!P6 LDG.E R4, desc[UR60][R8.64] ;  /* 0x0000003c0804e981 */ /* 0x000162000c1e1900 */
[----:B------:R-:W-:Y:S01]  /*30310*/  LOP3.LUT P5, RZ, R18, 0x20, RZ, 0xc0, !PT ;  /* 0x0000002012ff7812 */ /* 0x000fe200078ac0ff */
[----:B------:R-:W-:Y:S01]  /*30320*/  VIADD R23, R7, 0x1 ;  /* 0x0000000107177836 */ /* 0x000fe20000000000 */
[----:B------:R-:W-:-:S04]  /*30330*/  IADD3 R5, -R10, RZ, RZ ;  /* 0x000000ff0a057210 */ /* 0x000fc80007ffe1ff */
[----:B------:R-:W-:Y:S01]  /*30340*/  ISETP.NE.AND P0, PT, R23, 0x2, PT ;  /* 0x000000021700780c */ /* 0x000fe20003f05270 */
[----:B------:R-:W-:Y:S05]  /*30350*/  YIELD ;  /* 0x0000000000007946 */ /* 0x000fea0003800000 */
[----:B------:R-:W-:Y:S01]  /*30360*/  SEL R29, RZ, 0x1, P0 ;  /* 0x00000001ff1d7807 */ /* 0x000fe20000000000 */
[----:B------:R-:W-:Y:S01]  /*30370*/  IMAD R5, R11, R5, R6 ;  /* 0x000000050b057224 */ /* 0x000fe200078e0206 */
[----:B------:R-:W-:Y:S01]  /*30380*/  SEL R23, R23, RZ, P0 ;  /* 0x000000ff17177207 */ /* 0x000fe20000000000 */
[----:B------:R-:W-:Y:S01]  /*30390*/  IMAD.MOV.U32 R22, RZ, RZ, R0 ;  /* 0x000000ffff167224 */ /* 0x000fe200078e0000 */
[----:B------:R-:W-:Y:S01]  /*303a0*/  LOP3.LUT R29, R20, R29, RZ, 0x3c, !PT ;  /* 0x0000001d141d7212 */ /* 0x000fe200078e3cff */
[----:B0-----:R-:W-:Y:S06]  /*303b0*/  @!P5 BRA `(.L_x_3016) ;  /* 0x000000000004d947 */ /* 0x001fec0003800000 */
[----:B------:R-:W-:Y:S01]  /*303c0*/  BPT.TRAP 0x1 ;  /* 0x000000040000795c */ /* 0x000fe20000300000 */
.L_x_3016:
[----:B------:R-:W-:Y:S01]  /*303d0*/  LEA R6, R23, R16, 0x3 ;  /* 0x0000001017067211 */ /* 0x000fe200078e18ff */
[----:B------:R-:W-:Y:S01]  /*303e0*/  BSSY B1, `(.L_x_3017) ;  /* 0x0000004000017945 */ /* 0x000fe20003800000 */
[----:B------:R-:W-:-:S04]  /*303f0*/  SHF.L.U32 R3, R29, 0x1f, RZ ;  /* 0x0000001f1d037819 */ /* 0x000fc800000006ff */
[----:B------:R-:W0:Y:S02]  /*30400*/  SYNCS.PHASECHK.TRANS64.TRYWAIT P0, [R6+URZ+0x38840], R3 ;  /* 0x03884003060075a7 */ /* 0x000e24000800017f */
[----:B0-----:R-:W-:Y:S05]  /*30410*/  @!P0 BRA `(.L_x_3018) ;  /* 0x0000005c00408947 */ /* 0x001fea0003800000 */
.L_x_3196:
[----:B------:R-:W-:Y:S05]  /*30420*/  BSYNC B1 ;  /* 0x0000000000017941 */ /* 0x000fea0003800000 */
.L_x_3017:
        /* <DEDUP_REMOVED lines=57> */
[----:B0-----:R-:W-:-:S04]  /*307c0*/  IADD3 R2, P0, R2, R0, RZ ;  /* 0x0000000002027210 */ /* 0x001fc80007f1e0ff */
[----:B------:R-:W-:Y:S02]  /*307d0*/  IADD3.X R3, RZ, R35, RZ, P0, !PT ;  /* 0x00000023ff037210 */ /* 0x000fe400007fe4ff */
        /* <DEDUP_REMOVED lines=8> */
.L_x_3208:
        /* <DEDUP_REMOVED lines=17> */
.L_x_3020:
        /* <DEDUP_REMOVED lines=10> */
.L_x_3021:
[----:B------:R2:W-:Y:S01]  /*30a10*/  SYNCS.ARRIVE.TRANS64.A1T0 RZ, [R6+URZ+0x38830], RZ ;  /* 0x038830ff06ff79a7 */ /* 0x0005e2000810003f */
[----:B------:R-:W-:Y:S05]  /*30a20*/  @!P6 BRA `(.L_x_3022) ;  /* 0x000000000004e947 */ /* 0x000fea0003800000 */
[----:B------:R-:W-:Y:S01]  /*30a30*/  BPT.TRAP 0x1 ;  /* 0x000000040000795c */ /* 0x000fe20000300000 */
.L_x_3022:
[----:B-1----:R-:W-:Y:S01]  /*30a40*/  SHF.L.U32 R2, R20, 0x1f, RZ ;  /* 0x0000001f14027819 */ /* 0x002fe200000006ff */
[----:B--2---:R-:W-:Y:S01]  /*30a50*/  IMAD R6, R7, 0x8, R16 ;  /* 0x0000000807067824 */ /* 0x004fe200078e0210 */
[----:B------:R-:W-:Y:S03]  /*30a60*/  BSSY B1, `(.L_x_3023) ;  /* 0x0000003000017945 */ /* 0x000fe60003800000 */
[----:B------:R-:W1:Y:S02]  /*30a70*/  SYNCS.PHASECHK.TRANS64.TRYWAIT P0, [R6+URZ+0x38860], R2 ;  /* 0x03886002060075a7 */ /* 0x000e64000800017f */
[----:B-1----:R-:W-:Y:S05]  /*30a80*/  @!P0 BRA `(.L_x_3024) ;  /* 0x0000005c007c8947 */ /* 0x002fea0003800000 */
.L_x_3209:
[----:B------:R-:W-:Y:S05]  /*30a90*/  BSYNC B1 ;  /* 0x0000000000017941 */ /* 0x000fea0003800000 */
.L_x_3023:
        /* <DEDUP_REMOVED lines=12> */
[----:B0-----:R-:W-:-:S04]  /*30b60*/  IADD3 R2, P0, R2, R0, RZ ;  /* 0x0000000002027210 */ /* 0x001fc80007f1e0ff */
[----:B-1----:R-:W-:Y:S02]  /*30b70*/  IADD3.X R3, RZ, R3, RZ, P0, !PT ;  /* 0x00000003ff037210 */ /* 0x002fe400007fe4ff */
        /* <DEDUP_REMOVED lines=47> */
.L_x_3221:
        /* <DEDUP_REMOVED lines=31> */
.L_x_3026:
        /* <DEDUP_REMOVED lines=10> */
.L_x_3027:
[----:B------:R-:W2:Y:S01]  /*31100*/  LDL R2, [R1+0xc] ;  /* 0x00000c0001027983 */ /* 0x000ea20000100800 */
[----:B------:R3:W-:Y:S01]  /*31110*/  SYNCS.ARRIVE.TRANS64.A1T0 RZ, [R6+URZ+0x38850], RZ ;  /* 0x038850ff06ff79a7 */ /* 0x0007e2000810003f */
[C---:B------:R-:W-:Y:S01]  /*31120*/  IADD3 R0, R22.reuse, -0x1, RZ ;  /* 0xffffffff16007810 */ /* 0x040fe20007ffe0ff */
[----:B------:R-:W-:Y:S02]  /*31130*/  IMAD.MOV.U32 R7, RZ, RZ, R23 ;  /* 0x000000ffff077224 */ /* 0x000fe400078e0017 */
[----:B------:R-:W-:Y:S02]  /*31140*/  IMAD.MOV.U32 R20, RZ, RZ, R29 ;  /* 0x000000ffff147224 */ /* 0x000fe400078e001d */
[----:B------:R-:W-:Y:S01]  /*31150*/  IMAD.MOV.U32 R31, RZ, RZ, R22 ;  /* 0x000000ffff1f7224 */ /* 0x000fe200078e0016 */
[----:B--2---:R-:W-:-:S13]  /*31160*/  ISETP.GT.AND P0, PT, R22, R2, PT ;  /* 0x000000021600720c */ /* 0x004fda0003f04270 */
[----:B---3--:R-:W-:Y:S05]  /*31170*/  @P0 BRA `(.L_x_3028) ;  /* 0xffffffec00ec0947 */ /* 0x008fea000383ffff */
.L_x_3015:
[----:B------:R-:W-:Y:S05]  /*31180*/  BSYNC B0 ;  /* 0x0000000000007941 */ /* 0x000fea0003800000 */
.L_x_3014:
        /* <DEDUP_REMOVED lines=17> */
.L_x_3030:
[----:B------:R-:W-:Y:S05]  /*312a0*/  BSYNC B0 ;  /* 0x0000000000007941 */ /* 0x000fea0003800000 */
.L_x_3029:
[----:B------:R-:W-:-:S13]  /*312b0*/  LOP3.LUT P0, RZ, R18, 0x20, RZ, 0xc0, !PT ;  /* 0x0000002012ff7812 */ /* 0x000fda000780c0ff */
[----:B------:R-:W-:Y:S05]  /*312c0*/  @!P0 BRA `(.L_x_3031) ;  /* 0x0000000000048947 */ /* 0x000fea0003800000 */
[----:B------:R-:W-:Y:S01]  /*312d0*/  BPT.TRAP 0x1 ;  /* 0x000000040000795c */ /* 0x000fe20000300000 */
.L_x_3031:
[----:B------:R-:W2:Y:S01]  /*312e0*/  LDL.LU R0, [R1+0x8] ;  /* 0x0000080001007983 */ /* 0x000ea20000300800 */
[----:B------:R-:W-:Y:S01]  /*312f0*/  LEA R4, R23, R16, 0x3 ;  /* 0x0000001017047211 */ /* 0x000fe200078e18ff */
[----:B------:R-:W-:Y:S01]  /*31300*/  BSSY B0, `(.L_x_3032) ;  /* 0x0000005000007945 */ /* 0x000fe20003800000 */
[----:B0-----:R-:W-:-:S04]  /*31310*/  SHF.L.U32 R3, R29, 0x1f, RZ ;  /* 0x0000001f1d037819 */ /* 0x001fc800000006ff */
[----:B------:R-:W0:Y:S01]  /*31320*/  SYNCS.PHASECHK.TRANS64.TRYWAIT P0, [R4+URZ+0x38860], R3 ;  /* 0x03886003040075a7 */ /* 0x000e22000800017f */
[----:B--2---:R-:W-:Y:S01]  /*31330*/  IMAD R5, R22, -0x50, R0 ;  /* 0xffffffb016057824 */ /* 0x004fe200078e0200 */
[----:B0-----:R-:W-:Y:S06]  /*31340*/  @!P0 BRA `(.L_x_3033) ;  /* 0x0000005c003c8947 */ /* 0x001fec0003800000 */
.L_x_3222:
[----:B------:R-:W-:Y:S05]  /*31350*/  BSYNC B0 ;  /* 0x0000000000007941 */ /* 0x000fea0003800000 */
.L_x_3032:
[----:B------:R-:W2:Y:S01]  /*31360*/  S2R R0, SR_TID.X ;  /* 0x0000000000007919 */ /* 0x000ea20000002100 */
[----:B------:R-:W-:Y:S01]  /*31370*/  UMOV UR4, 0xffffffff ;  /* 0xffffffff00047882 */ /* 0x000fe20000000000 */
[----:B------:R-:W-:Y:S01]  /*31380*/  IMAD R7, R23, 0x5000, R33 ;  /* 0x0000500017077824 */ /* 0x000fe200078e0221 */
        /* <DEDUP_REMOVED lines=16> */
[----:B------:R-:W1:Y:S02]  /*31490*/  SHFL.IDX PT, R14, R17, 0x1, 0x181f ;  /* 0x00381f00110e7f89 */ /* 0x000e6400000e0000 */
[----:B0-----:R-:W-:Y:S02]  /*314a0*/  IADD3.X R7, RZ, R3, RZ, P0, !PT ;  /* 0x00000003ff077210 */ /* 0x001fe400007fe4ff */
        /* <DEDUP_REMOVED lines=22> */
[----:B------:R-:W1:Y:S02]  /*31610*/  SHFL.IDX PT, R14, R17, 0x3, 0x181f ;  /* 0x00781f00110e7f89 */ /* 0x000e6400000e0000 */
[----:B0-----:R-:W-:Y:S01]  /*31620*/  IMAD.X R7, RZ, RZ, R7, P4 ;  /* 0x000000ffff077224 */ /* 0x001fe200020e0607 */
        /* <DEDUP_REMOVED lines=21> */
.L_x_3234:
[C---:B------:R-:W-:Y:S02]  /*31780*/  ISETP.LT.OR P3, PT, R5.reuse, 0x41, P3 ;  /* 0x000000410500780c */ /* 0x040fe40001f61670 */
[C---:B------:R-:W-:Y:S02]  /*31790*/  ISETP.LT.OR P2, PT, R5.reuse, 0x41, P2 ;  /* 0x000000410500780c */ /* 0x040fe40001741670 */
[C---:B------:R-:W-:Y:S02]  /*317a0*/  ISETP.LT.OR P1, PT, R5.reuse, 0x41, P1 ;  /* 0x000000410500780c */ /* 0x040fe40000f21670 */
[----:B------:R-:W-:Y:S02]  /*317b0*/  ISETP.LT.OR P0, PT, R5, 0x41, P0 ;  /* 0x000000410500780c */ /* 0x000fe40000701670 */
[----:B0--3--:R-:W-:-:S04]  /*317c0*/  IADD3 R2, P4, R14, R8, RZ ;  /* 0x000000080e027210 */ /* 0x009fc80007f9e0ff */
[----:B------:R-:W-:-:S05]  /*317d0*/  IADD3.X R3, RZ, R19, RZ, P4, !PT ;  /* 0x00000013ff037210 */ /* 0x000fca00027fe4ff */
        /* <DEDUP_REMOVED lines=9> */
.L_x_3035:
        /* <DEDUP_REMOVED lines=10> */
.L_x_3036:
[----:B------:R1:W-:Y:S01]  /*31910*/  SYNCS.ARRIVE.TRANS64.A1T0 RZ, [R4+URZ+0x38850], RZ ;  /* 0x038850ff04ff79a7 */ /* 0x0003e2000810003f */
[----:B------:R-:W-:-:S05]  /*31920*/  VIADD R23, R23, 0x1 ;  /* 0x0000000117177836 */ /* 0x000fca0000000000 */
[----:B------:R-:W-:-:S04]  /*31930*/  ISETP.NE.AND P0, PT, R23, 0x2, PT ;  /* 0x000000021700780c */ /* 0x000fc80003f05270 */
[----:B0-----:R-:W-:Y:S02]  /*31940*/  SEL R0, RZ, 0x1, P0 ;  /* 0x00000001ff007807 */ /* 0x001fe40000000000 */
[----:B------:R-:W-:Y:S02]  /*31950*/  SEL R23, R23, RZ, P0 ;  /* 0x000000ff17177207 */ /* 0x000fe40000000000 */
[----:B-1----:R-:W-:-:S07]  /*31960*/  LOP3.LUT R29, R29, R0, RZ, 0x3c, !PT ;  /* 0x000000001d1d7212 */ /* 0x002fce00078e3cff */
.L_x_2991:
[----:B------:R-:W-:Y:S05]  /*31970*/  BSYNC B7 ;  /* 0x0000000000077941 */ /* 0x000fea0003800000 */
.L_x_2989:
[----:B------:R-:W-:-:S13]  /*31980*/  LOP3.LUT P0, RZ, R18, 0x40, RZ, 0xc0, !PT ;  /* 0x0000004012ff7812 */ /* 0x000fda000780c0ff */
[----:B------:R-:W-:Y:S05]  /*31990*/  @!P0 BRA `(.L_x_3037) ;  /* 0x0000000000248947 */ /* 0x000fea0003800000 */
[----:B------:R-:W-:Y:S05]  /*319a0*/  WARPSYNC.ALL ;  /* 0x0000000000007948 */ /* 0x000fea0003800000 */
[----:B------:R-:W2:Y:S08]  /*319b0*/  S2UR UR5, SR_CgaCtaId ;  /* 0x00000000000579c3 */ /* 0x000eb00000008800 */
[----:B------:R-:W-:Y:S06]  /*319c0*/  BAR.SYNC.DEFER_BLOCKING 0x5, 0x180 ;  /* 0x0146000000007b1d */ /* 0x000fec0000010000 */
[----:B------:R-:W-:-:S02]  /*319d0*/  UMOV UR4, 0x400 ;  /* 0x0000040000047882 */ /* 0x000fc40000000000 */
[----:B--2---:R-:W-:-:S06]  /*319e0*/  ULEA UR4, UR5, UR4, 0x18 ;  /* 0x0000000405047291 */ /* 0x004fcc000f8ec03f */
[----:B0-----:R-:W-:-:S05]  /*319f0*/  IMAD.U32 R16, RZ, RZ, UR4 ;  /* 0x00000004ff107e24 */ /* 0x001fca000f8e00ff */
[----:B------:R0:W2:Y:S01]  /*31a00*/  LDS.128 R24, [R16+0x388d0] ;  /* 0x0388d00010187984 */ /* 0x0000a20000000c00 */
[----:B------:R-:W-:Y:S06]  /*31a10*/  BAR.ARV 0x4, 0x180 ;  /* 0x0106000000007b1d */ /* 0x000fec0000002000 */
[----:B------:R-:W-:Y:S05]  /*31a20*/  BRA `(.L_x_3038) ;  /* 0x0000000c00d47947 */ /* 0x000fea0003800000 */
.L_x_3037:
[----:B------:R-:W2:Y:S01]  /*31a30*/  S2R R10, SR_TID.X ;  /* 0x00000000000a7919 */ /* 0x000ea20000002100 */
[----:B------:R-:W-:Y:S01]  /*31a40*/  UMOV UR4, 0xffffffff ;  /* 0xffffffff00047882 */ /* 0x000fe20000000000 */
[----:B--2---:R-:W-:-:S04]  /*31a50*/  LOP3.LUT R10, R10, 0x1f, RZ, 0xc0, !PT ;  /* 0x0000001f0a0a7812 */ /* 0x004fc800078ec0ff */
[----:B------:R-:W-:Y:S01]  /*31a60*/  ISETP.NE.AND P0, PT, R10, 0x1f, PT ;  /* 0x0000001f0a00780c */ /* 0x000fe20003f05270 */
[----:B------:R-:W-:-:S12]  /*31a70*/  BRA.DIV UR4, `(.L_x_3039) ;  /* 0x0000005e04847947 */ /* 0x000fd8000b800000 */
[----:B------:R-:W-:Y:S01]  /*31a80*/  IMAD.IADD R9, R27, 0x1, R10 ;  /* 0x000000011b097824 */ /* 0x000fe200078e020a */
[----:B------:R-:W-:-:S04]  /*31a90*/  ULDC UR4, c[0x0][0xc3c] ;  /* 0x00030f0000047ab9 */ /* 0x000fc80000000800 */
[----:B------:R-:W-:-:S13]  /*31aa0*/  ISETP.GE.OR P1, PT, R9, UR4, !P0 ;  /* 0x0000000409007c0c */ /* 0x000fda000c726670 */
[----:B------:R-:W2:Y:S08]  /*31ab0*/  @!P1 LDC.64 R2, c[0x0][0xc80] ;  /* 0x00032000ff029b82 */ /* 0x000eb00000000a00 */
[----:B------:R-:W3:Y:S01]  /*31ac0*/  @!P1 LDC.64 R4, c[0x0][0xc78] ;  /* 0x00031e00ff049b82 */ /* 0x000ee20000000a00 */
[----:B--2---:R-:W-:-:S05]  /*31ad0*/  @!P1 IMAD.WIDE R2, R9, 0x4, R2 ;  /* 0x0000000409029825 */ /* 0x004fca00078e0202 */
[----:B0-----:R3:W2:Y:S02]  /*31ae0*/  @!P1 LDG.E R7, desc[UR60][R2.64] ;  /* 0x0000003c02079981 */ /* 0x0016a4000c1e1900 */
[----:B---3--:R-:W-:-:S05]  /*31af0*/  @!P1 IMAD.WIDE R2, R9, 0x4, R4 ;  /* 0x0000000409029825 */ /* 0x008fca00078e0204 */
[----:B------:R-:W3:Y:S01]  /*31b00*/  @!P1 LDG.E R4, desc[UR60][R2.64] ;  /* 0x0000003c02049981 */ /* 0x000ee2000c1e1900 */
[----:B------:R-:W-:Y:S01]  /*31b10*/  MOV R25, RZ ;  /* 0x000000ff00197202 */ /* 0x000fe20000000f00 */
[----:B------:R-:W-:Y:S01]  /*31b20*/  IMAD.MOV.U32 R8, RZ, RZ, RZ ;  /* 0x000000ffff087224 */ /* 0x000fe200078e00ff */
[C---:B------:R-:W-:Y:S01]  /*31b30*/  ISETP.GE.U32.AND P2, PT, R10.reuse, 0x2, PT ;  /* 0x000000020a00780c */ /* 0x040fe20003f46070 */
[----:B------:R-:W-:Y:S01]  /*31b40*/  SHFL.IDX PT, R0, R24, RZ, 0x1f ;  /* 0x00001fff18007589 */ /* 0x000fe200000e0000 */
[C---:B------:R-:W-:Y:S02]  /*31b50*/  ISETP.GE.U32.AND P3, PT, R10.reuse, 0x4, PT ;  /* 0x000000040a00780c */ /* 0x040fe40003f66070 */
[C---:B------:R-:W-:Y:S01]  /*31b60*/  ISETP.GE.U32.AND P4, PT, R10.reuse, 0x8, PT ;  /* 0x000000080a00780c */ /* 0x040fe20003f86070 */
[----:B------:R0:W-:Y:S01]  /*31b70*/  SHFL.IDX PT, R6, R24, 0x1, 0x1f ;  /* 0x00201f0018067f89 */ /* 0x0001e200000e0000 */
[----:B------:R-:W-:Y:S01]  /*31b80*/  ISETP.GE.U32.AND P5, PT, R10, 0x10, PT ;  /* 0x000000100a00780c */ /* 0x000fe20003fa6070 */
[----:B0-----:R-:W-:-:S02]  /*31b90*/  IMAD.MOV.U32 R24, RZ, RZ, RZ ;  /* 0x000000ffff187224 */ /* 0x001fc400078e00ff */
[----:B--2---:R-:W-:Y:S02]  /*31ba0*/  @!P1 IMAD.MOV.U32 R25, RZ, RZ, R7 ;  /* 0x000000ffff199224 */ /* 0x004fe400078e0007 */
[----:B---3--:R-:W-:Y:S01]  /*31bb0*/  @!P1 IMAD.MOV.U32 R8, RZ, RZ, R4 ;  /* 0x000000ffff089224 */ /* 0x008fe200078e0004 */
        /* <DEDUP_REMOVED lines=17> */
[----:B------:R0:W2:Y:S02]  /*31cd0*/  SHFL.IDX PT, R14, R3, 0x1f, 0x1f ;  /* 0x03e01f00030e7f89 */ /* 0x0000a400000e0000 */
.L_x_3244:
[----:B------:R-:W-:Y:S02]  /*31ce0*/  ULDC UR4, c[0x0][0xc38] ;  /* 0x00030e0000047ab9 */ /* 0x000fe40000000800 */
[----:B------:R-:W-:-:S04]  /*31cf0*/  IMAD.U32 R4, RZ, RZ, UR4 ;  /* 0x00000004ff047e24 */ /* 0x000fc8000f8e00ff */
[----:B--2---:R-:W-:-:S04]  /*31d00*/  IMAD R5, R14, R4, RZ ;  /* 0x000000040e057224 */ /* 0x004fc800078e02ff */
[----:B------:R-:W-:-:S05]  /*31d10*/  IMAD.IADD R6, R6, 0x1, R5 ;  /* 0x0000000106067824 */ /* 0x000fca00078e0205 */
[----:B------:R-:W-:-:S13]  /*31d20*/  ISETP.GT.AND P6, PT, R6, R0, PT ;  /* 0x000000000600720c */ /* 0x000fda0003fc4270 */
[----:B------:R-:W-:Y:S05]  /*31d30*/  @P6 BRA `(.L_x_3040) ;  /* 0x0000000000a46947 */ /* 0x000fea0003800000 */
.L_x_3043:
[----:B------:R-:W2:Y:S01]  /*31d40*/  LDC R2, c[0x0][0xc3c] ;  /* 0x00030f00ff027b82 */ /* 0x000ea20000000800 */
[----:B------:R-:W-:-:S04]  /*31d50*/  IADD3 R27, R27, 0x1f, RZ ;  /* 0x0000001f1b1b7810 */ /* 0x000fc80007ffe0ff */
[----:B--2---:R-:W-:-:S13]  /*31d60*/  ISETP.GE.AND P6, PT, R27, R2, PT ;  /* 0x000000021b00720c */ /* 0x004fda0003fc6270 */
[----:B------:R-:W-:Y:S05]  /*31d70*/  @P6 BRA `(.L_x_3041) ;  /* 0x0000000800bc6947 */ /* 0x000fea0003800000 */
[----:B0-----:R-:W0:Y:S01]  /*31d80*/  S2R R3, SR_TID.X ;  /* 0x0000000000037919 */ /* 0x001e220000002100 */
[----:B------:R-:W-:Y:S01]  /*31d90*/  IMAD.MOV.U32 R25, RZ, RZ, RZ ;  /* 0x000000ffff197224 */ /* 0x000fe200078e00ff */
[----:B0-----:R-:W-:-:S05]  /*31da0*/  LOP3.LUT R3, R3, 0x1f, RZ, 0xc0, !PT ;  /* 0x0000001f03037812 */ /* 0x001fca00078ec0ff */
[----:B------:R-:W-:-:S05]  /*31db0*/  IMAD.IADD R7, R27, 0x1, R3 ;  /* 0x000000011b077824 */ /* 0x000fca00078e0203 */
[----:B------:R-:W-:-:S13]  /*31dc0*/  ISETP.GE.OR P6, PT, R7, R2, !P0 ;  /* 0x000000020700720c */ /* 0x000fda00047c6670 */
[----:B------:R-:W0:Y:S08]  /*31dd0*/  @!P6 LDC.64 R2, c[0x0][0xc80] ;  /* 0x00032000ff02eb82 */ /* 0x000e300000000a00 */
[----:B------:R-:W2:Y:S01]  /*31de0*/  @!P6 LDC.64 R4, c[0x0][0xc78] ;  /* 0x00031e00ff04eb82 */ /* 0x000ea20000000a00 */
[----:B------:R-:W-:Y:S02]  /*31df0*/  IMAD.MOV.U32 R8, RZ, RZ, RZ ;  /* 0x000000ffff087224 */ /* 0x000fe400078e00ff */
[----:B0-----:R-:W-:-:S05]  /*31e00*/  @!P6 IMAD.WIDE R2, R7, 0x4, R2 ;  /* 0x000000040702e825 */ /* 0x001fca00078e0202 */
[----:B------:R2:W3:Y:S02]  /*31e10*/  @!P6 LDG.E R25, desc[UR60][R2.64] ;  /* 0x0000003c0219e981 */ /* 0x0004e4000c1e1900 */
[----:B--2---:R-:W-:-:S05]  /*31e20*/  @!P6 IMAD.WIDE R2, R7, 0x4, R4 ;  /* 0x000000040702e825 */ /* 0x004fca00078e0204 */
[----:B------:R-:W3:Y:S01]  /*31e30*/  @!P6 LDG.E R8, desc[UR60][R2.64] ;  /* 0x0000003c0208e981 */ /* 0x000ee2000c1e1900 */
[----:B------:R-:W-:Y:S01]  /*31e40*/  UMOV UR4, 0xffffffff ;  /* 0xffffffff00047882 */ /* 0x000fe20000000000 */
[----:B---3--:R-:W-:Y:S02]  /*31e50*/  IMAD R13, R8, R25, RZ ;  /* 0x00000019080d7224 */ /* 0x008fe400078e02ff */
[----:B------:R-:W-:Y:S05]  /*31e60*/  BRA.DIV UR4, `(.L_x_3042) ;  /* 0x0000005e04c07947 */ /* 0x000fea000b800000 */
        /* <DEDUP_REMOVED lines=16> */
.L_x_3252:
[----:B------:R-:W-:Y:S02]  /*31f70*/  ULDC UR4, c[0x0][0xc38] ;  /* 0x00030e0000047ab9 */ /* 0x000fe40000000800 */
[----:B------:R-:W-:-:S04]  /*31f80*/  IMAD.U32 R4, RZ, RZ, UR4 ;  /* 0x00000004ff047e24 */ /* 0x000fc8000f8e00ff */
[----:B--2---:R-:W-:-:S04]  /*31f90*/  IMAD R5, R14, R4, RZ ;  /* 0x000000040e057224 */ /* 0x004fc800078e02ff */
[----:B------:R-:W-:-:S05]  /*31fa0*/  IMAD.IADD R6, R5, 0x1, R6 ;  /* 0x0000000105067824 */ /* 0x000fca00078e0206 */
[----:B------:R-:W-:-:S13]  /*31fb0*/  ISETP.GT.AND P6, PT, R6, R0, PT ;  /* 0x000000000600720c */ /* 0x000fda0003fc4270 */
[----:B------:R-:W-:Y:S05]  /*31fc0*/  @!P6 BRA `(.L_x_3043) ;  /* 0xfffffffc005ce947 */ /* 0x000fea000383ffff */
.L_x_3040:
[----:B------:R-:W-:Y:S01]  /*31fd0*/  IMAD.IADD R5, R6, 0x1, -R5 ;  /* 0x0000000106057824 */ /* 0x000fe200078e0a05 */
[----:B------:R-:W-:-:S03]  /*31fe0*/  UMOV UR4, 0xffffffff ;  /* 0xffffffff00047882 */ /* 0x000fc60000000000 */
[----:B------:R-:W-:-:S05]  /*31ff0*/  IMAD R7, R3, R4, R5 ;  /* 0x0000000403077224 */ /* 0x000fca00078e0205 */
[----:B------:R-:W-:Y:S01]  /*32000*/  ISETP.GT.AND P6, PT, R7, R0, PT ;  /* 0x000000000700720c */ /* 0x000fe20003fc4270 */
[----:B------:R-:W-:-:S12]  /*32010*/  BRA.DIV UR4, `(.L_x_3044) ;  /* 0x00000062040c7947 */ /* 0x000fd8000b800000 */
[----:B------:R-:W-:-:S04]  /*32020*/  VOTE.ANY R2, PT, !P6 ;  /* 0x0000000000027806 */ /* 0x000fc800070e0100 */
[----:B------:R-:W2:Y:S02]  /*32030*/  POPC R12, R2 ;  /* 0x00000002000c7309 */ /* 0x000ea40000000000 */
[----:B--2---:R2:W3:Y:S01]  /*32040*/  SHFL.IDX PT, R25, R25, R12, 0x1f ;  /* 0x00001f0c19197589 */ /* 0x0044e200000e0000 */
[----:B------:R-:W-:-:S03]  /*32050*/  IADD3 R27, R12, R27, RZ ;  /* 0x0000001b0c1b7210 */ /* 0x000fc60007ffe0ff */
[----:B------:R2:W4:Y:S04]  /*32060*/  SHFL.IDX PT, R8, R8, R12, 0x1f ;  /* 0x00001f0c08087589 */ /* 0x00052800000e0000 */
.L_x_3257:
[----:B------:R-:W-:-:S13]  /*32070*/  ISETP.NE.AND P0, PT, R2, RZ, PT ;  /* 0x000000ff0200720c */ /* 0x000fda0003f05270 */
[----:B------:R-:W-:Y:S05]  /*32080*/  @!P0 BRA `(.L_x_3045) ;  /* 0x0000000000108947 */ /* 0x000fea0003800000 */
[----:B------:R-:W-:Y:S01]  /*32090*/  UMOV UR4, 0xffffffff ;  /* 0xffffffff00047882 */ /* 0x000fe20000000000 */
[----:B--2---:R-:W-:Y:S02]  /*320a0*/  VIADD R12, R12, 0xffffffff ;  /* 0xffffffff0c0c7836 */ /* 0x004fe40000000000 */
[----:B------:R-:W-:Y:S05]  /*320b0*/  BRA.DIV UR4, `(.L_x_3046) ;  /* 0x0000006204407947 */ /* 0x000fea000b800000 */
[----:B------:R2:W0:Y:S02]  /*320c0*/  SHFL.IDX PT, R24, R3, R12, 0x1f ;  /* 0x00001f0c03187589 */ /* 0x00042400000e0000 */
.L_x_3045:
[----:B----4-:R-:W-:Y:S01]  /*320d0*/  ISETP.NE.AND P0, PT, R8, 0x1, PT ;  /* 0x000000010800780c */ /* 0x010fe20003f05270 */
[----:B0-----:R-:W-:-:S04]  /*320e0*/  IMAD R24, R24, R4, R5 ;  /* 0x0000000418187224 */ /* 0x001fc800078e0205 */
[----:B------:R-:W-:-:S08]  /*320f0*/  IMAD.IADD R0, R0, 0x1, -R24 ;  /* 0x0000000100007824 */ /* 0x000fd000078e0a18 */
[----:B------:R-:W-:Y:S05]  /*32100*/  @!P0 BRA `(.L_x_3047) ;  /* 0x0000000000dc8947 */ /* 0x000fea0003800000 */
[----:B---3--:R-:W-:Y:S02]  /*32110*/  IABS R4, R25 ;  /* 0x0000001900047213 */ /* 0x008fe40000000000 */
[----:B------:R-:W-:Y:S02]  /*32120*/  IABS R5, R8 ;  /* 0x0000000800057213 */ /* 0x000fe40000000000 */
[----:B------:R-:W0:Y:S08]  /*32130*/  I2F.RP R6, R4 ;  /* 0x0000000400067306 */ /* 0x000e300000209400 */
[----:B------:R-:W3:Y:S08]  /*32140*/  I2F.RP R9, R5 ;  /* 0x0000000500097306 */ /* 0x000ef00000209400 */
[----:B0-----:R-:W0:Y:S08]  /*32150*/  MUFU.RCP R6, R6 ;  /* 0x0000000600067308 */ /* 0x001e300000001000 */
[----:B---3--:R-:W-:Y:S01]  /*32160*/  MUFU.RCP R9, R9 ;  /* 0x0000000900097308 */ /* 0x008fe20000001000 */
[----:B0-----:R-:W-:-:S07]  /*32170*/  VIADD R2, R6, 0xffffffe ;  /* 0x0ffffffe06027836 */ /* 0x001fce0000000000 */
[----:B--2---:R0:W2:Y:S02]  /*32180*/  F2I.FTZ.U32.TRUNC.NTZ R3, R2 ;  /* 0x0000000200037305 */ /* 0x0040a4000021f000 */
[----:B0-----:R-:W-:Y:S01]  /*32190*/  IMAD.MOV.U32 R2, RZ, RZ, RZ ;  /* 0x000000ffff027224 */ /* 0x001fe200078e00ff */
[----:B--2---:R-:W-:-:S05]  /*321a0*/  IADD3 R7, RZ, -R3, RZ ;  /* 0x80000003ff077210 */ /* 0x004fca0007ffe0ff */
        /* <DEDUP_REMOVED lines=19> */
[----:B------:R-:W-:Y:S02]  /*322e0*/  ISETP.GE.AND P2, PT, R2, RZ, PT ;  /* 0x000000ff0200720c */ /* 0x000fe40003f46270 */
[----:B------:R-:W-:Y:S02]  /*322f0*/  @P0 IADD3 R6, R6, 0x1, RZ ;  /* 0x0000000106060810 */ /* 0x000fe40007ffe0ff */
[----:B------:R-:W-:-:S05]  /*32300*/  IABS R2, R8 ;  /* 0x0000000800027213 */ /* 0x000fca0000000000 */
[----:B------:R-:W-:-:S04]  /*32310*/  IMAD.MOV R2, RZ, RZ, -R2 ;  /* 0x000000ffff027224 */ /* 0x000fc800078e0a02 */
[----:B------:R-:W-:Y:S01]  /*32320*/  @!P2 IMAD.MOV R6, RZ, RZ, -R6 ;  /* 0x000000ffff06a224 */ /* 0x000fe200078e0a06 */
[----:B------:R-:W-:-:S04]  /*32330*/  @!P1 LOP3.LUT R6, RZ, R25, RZ, 0x33, !PT ;  /* 0x00000019ff069212 */ /* 0x000fc800078e33ff */
[----:B------:R-:W-:-:S05]  /*32340*/  IABS R3, R6 ;  /* 0x0000000600037213 */ /* 0x000fca0000000000 */
[----:B------:R-:W-:-:S04]  /*32350*/  IMAD.HI.U32 R4, R4, R3, RZ ;  /* 0x0000000304047227 */ /* 0x000fc800078e00ff */
[----:B------:R-:W-:-:S05]  /*32360*/  IMAD R2, R4, R2, R3 ;  /* 0x0000000204027224 */ /* 0x000fca00078e0203 */
[----:B------:R-:W-:-:S13]  /*32370*/  ISETP.GT.U32.AND P1, PT, R5, R2, PT ;  /* 0x000000020500720c */ /* 0x000fda0003f24070 */
[----:B------:R-:W-:Y:S01]  /*32380*/  @!P1 IMAD.IADD R2, R2, 0x1, -R5 ;  /* 0x0000000102029824 */ /* 0x000fe200078e0a05 */
[----:B------:R-:W-:Y:S02]  /*32390*/  @!P1 IADD3 R4, R4, 0x1, RZ ;  /* 0x0000000104049810 */ /* 0x000fe40007ffe0ff */
        /* <DEDUP_REMOVED lines=14> */
.L_x_3047:
[----:B--2---:R-:W0:Y:S02]  /*32480*/  LDC.64 R2, c[0x0][0xc90] ;  /* 0x00032400ff027b82 */ /* 0x004e240000000a00 */
[----:B0-----:R-:W-:-:S05]  /*32490*/  IMAD.WIDE R2, R27, 0x4, R2 ;  /* 0x000000041b027825 */ /* 0x001fca00078e0202 */
[----:B------:R0:W3:Y:S02]  /*324a0*/  LDG.E R7, desc[UR60][R2.64] ;  /* 0x0000003c02077981 */ /* 0x0000e4000c1e1900 */
[----:B0-----:R-:W-:Y:S02]  /*324b0*/  IMAD.MOV.U32 R2, RZ, RZ, RZ ;  /* 0x000000ffff027224 */ /* 0x001fe400078e00ff */
[----:B---3--:R-:W-:-:S05]  /*324c0*/  IMAD R5, R25, R7, RZ ;  /* 0x0000000719057224 */ /* 0x008fca00078e02ff */
[----:B------:R-:W-:-:S04]  /*324d0*/  IABS R6, R5 ;  /* 0x0000000500067213 */ /* 0x000fc80000000000 */
[----:B------:R-:W0:Y:S08]  /*324e0*/  I2F.RP R8, R6 ;  /* 0x0000000600087306 */ /* 0x000e300000209400 */
[----:B0-----:R-:W0:Y:S02]  /*324f0*/  MUFU.RCP R8, R8 ;  /* 0x0000000800087308 */ /* 0x001e240000001000 */
[----:B0-----:R-:W-:-:S06]  /*32500*/  VIADD R9, R8, 0xffffffe ;  /* 0x0ffffffe08097836 */ /* 0x001fcc0000000000 */
[----:B------:R-:W1:Y:S02]  /*32510*/  F2I.FTZ.U32.TRUNC.NTZ R3, R9 ;  /* 0x0000000900037305 */ /* 0x000e64000021f000 */
[----:B-1----:R-:W-:-:S05]  /*32520*/  IADD3 R11, RZ, -R3, RZ ;  /* 0x80000003ff0b7210 */ /* 0x002fca0007ffe0ff */
        /* <DEDUP_REMOVED lines=8> */
[----:B------:R-:W-:Y:S01]  /*325b0*/  @!P1 IMAD.IADD R3, R3, 0x1, -R6 ;  /* 0x0000000103039824 */ /* 0x000fe200078e0a06 */
[----:B------:R-:W-:Y:S02]  /*325c0*/  @!P1 IADD3 R2, R2, 0x1, RZ ;  /* 0x0000000102029810 */ /* 0x000fe40007ffe0ff */
        /* <DEDUP_REMOVED lines=16> */
[----:B0-----:R-:W-:-:S06]  /*326d0*/  IADD3 R3, R8, 0xffffffe, RZ ;  /* 0x0ffffffe08037810 */ /* 0x001fcc0007ffe0ff */
[----:B------:R-:W0:Y:S02]  /*326e0*/  F2I.FTZ.U32.TRUNC.NTZ R3, R3 ;  /* 0x0000000300037305 */ /* 0x000e24000021f000 */
[----:B0-----:R-:W-:-:S04]  /*326f0*/  IMAD.MOV R0, RZ, RZ, -R3 ;  /* 0x000000ffff007224 */ /* 0x001fc800078e0a03 */
[----:B------:R-:W-:Y:S01]  /*32700*/  IMAD R9, R0, R7, RZ ;  /* 0x0000000700097224 */ /* 0x000fe200078e02ff */
[----:B------:R-:W-:-:S03]  /*32710*/  IABS R0, R4 ;  /* 0x0000000400007213 */ /* 0x000fc60000000000 */
[----:B------:R-:W-:Y:S01]  /*32720*/  IMAD.HI.U32 R2, R3, R9, R2 ;  /* 0x0000000903027227 */ /* 0x000fe200078e0002 */
[----:B------:R-:W-:Y:S02]  /*32730*/  IABS R9, R5 ;  /* 0x0000000500097213 */ /* 0x000fe40000000000 */
[----:B------:R-:W-:-:S03]  /*32740*/  IADD3 R0, RZ, -R0, RZ ;  /* 0x80000000ff007210 */ /* 0x000fc60007ffe0ff */
        /* <DEDUP_REMOVED lines=15> */
.L_x_3048:
[----:B------:R-:W-:-:S05]  /*32840*/  LOP3.LUT R2, RZ, R2, RZ, 0x33, !PT ;  /* 0x00000002ff027212 */ /* 0x000fca00078e33ff */
[----:B------:R-:W-:Y:S01]  /*32850*/  IMAD.IADD R25, R25, 0x1, R2 ;  /* 0x0000000119197824 */ /* 0x000fe200078e0202 */
[----:B------:R-:W-:Y:S06]  /*32860*/  BRA `(.L_x_3049) ;  /* 0x00000000001c7947 */ /* 0x000fec0003800000 */
.L_x_3041:
[----:B------:R-:W-:Y:S01]  /*32870*/  UMOV UR4, URZ ;  /* 0x0000003f00047c82 */ /* 0x000fe20008000000 */
[----:B------:R-:W-:Y:S01]  /*32880*/  UMOV UR5, URZ ;  /* 0x0000003f00057c82 */ /* 0x000fe20008000000 */
[----:B------:R-:W-:Y:S01]  /*32890*/  ULDC UR6, c[0x0][0xc3c] ;  /* 0x00030f0000067ab9 */ /* 0x000fe20000000800 */
[----:B------:R-:W-:Y:S01]  /*328a0*/  IMAD.MOV.U32 R24, RZ, RZ, R0 ;  /* 0x000000ffff187224 */ /* 0x000fe200078e0000 */
[----:B------:R-:W-:Y:S01]  /*328b0*/  MOV R25, UR4 ;  /* 0x0000000400197c02 */ /* 0x000fe20008000f00 */
[----:B------:R-:W-:Y:S02]  /*328c0*/  IMAD.U32 R26, RZ, RZ, UR5 ;  /* 0x00000005ff1a7e24 */ /* 0x000fe4000f8e00ff */
[----:B------:R-:W-:-:S07]  /*328d0*/  IMAD.U32 R27, RZ, RZ, UR6 ;  /* 0x00000006ff1b7e24 */ /* 0x000fce000f8e00ff */
.L_x_3049:
[----:B------:R-:W2:Y:S01]  /*328e0*/  S2R R0, SR_TID.X ;  /* 0x0000000000007919 */ /* 0x000ea20000002100 */
[----:B------:R-:W-:Y:S05]  /*328f0*/  WARPSYNC.ALL ;  /* 0x0000000000007948 */ /* 0x000fea0003800000 */
[----:B------:R-:W-:Y:S01]  /*32900*/  BAR.SYNC.DEFER_BLOCKING 0x4, 0x180 ;  /* 0x0106000000007b1d */ /* 0x000fe20000010000 */
[----:B--2---:R-:W-:-:S04]  /*32910*/  LOP3.LUT R0, R0, 0x1f, RZ, 0xc0, !PT ;  /* 0x0000001f00007812 */ /* 0x004fc800078ec0ff */
[----:B------:R-:W-:-:S13]  /*32920*/  ISETP.NE.AND P0, PT, R0, RZ, PT ;  /* 0x000000ff0000720c */ /* 0x000fda0003f05270 */
[----:B0-----:R-:W0:Y:S01]  /*32930*/  @!P0 S2R R3, SR_CgaCtaId ;  /* 0x0000000000038919 */ /* 0x001e220000008800 */
[----:B------:R-:W-:-:S04]  /*32940*/  @!P0 MOV R0, 0x400 ;  /* 0x0000040000008802 */ /* 0x000fc80000000f00 */
[----:B0-----:R-:W-:-:S05]  /*32950*/  @!P0 LEA R16, R3, R0, 0x18 ;  /* 0x0000000003108211 */ /* 0x001fca00078ec0ff */
[----:B------:R3:W-:Y:S01]  /*32960*/  @!P0 STS.128 [R16+0x388d0], R24 ;  /* 0x0388d01810008388 */ /* 0x0007e20000000c00 */
[----:B------:R-:W-:Y:S06]  /*32970*/  BAR.ARV 0x5, 0x180 ;  /* 0x0146000000007b1d */ /* 0x000fec0000002000 */
.L_x_3038:
[----:B------:R-:W-:Y:S02]  /*32980*/  ULDC UR4, c[0x0][0xc3c] ;  /* 0x00030f0000047ab9 */ /* 0x000fe40000000800 */
[----:B--2---:R-:W-:-:S13]  /*32990*/  ISETP.GE.AND P0, PT, R27, UR4, PT ;  /* 0x000000041b007c0c */ /* 0x004fda000bf06270 */
[----:B------:R-:W-:Y:S05]  /*329a0*/  @!P0 BRA `(.L_x_3050) ;  /* 0xffffff9000c08947 */ /* 0x000fea000383ffff */
[----:B------:R-:W-:Y:S05]  /*329b0*/  BSYNC B8 ;  /* 0x0000000000087941 */ /* 0x000fea0003800000 */
.L_x_2937:
[----:B------:R-:W2:Y:S01]  /*329c0*/  LDL.LU R0, [R1+0x2c] ;  /* 0x00002c0001007983 */ /* 0x000ea20000300800 */
[----:B------:R-:W-:Y:S01]  /*329d0*/  BSSY B0, `(.L_x_3051) ;  /* 0x000000b000007945 */ /* 0x000fe20003800000 */
[----:B------:R-:W4:Y:S01]  /*329e0*/  S2R R5, SR_CgaCtaId ;  /* 0x0000000000057919 */ /* 0x000f220000008800 */
[----:B--2---:R-:W-:-:S05]  /*329f0*/  VIADD R0, R0, 0x1 ;  /* 0x0000000100007836 */ /* 0x004fca0000000000 */
[----:B-1----:R-:W-:-:S04]  /*32a00*/  LEA.HI R2, R0, R0, RZ, 0x1 ;  /* 0x0000000000027211 */ /* 0x002fc800078f08ff */
[----:B------:R-:W-:Y:S02]  /*32a10*/  LOP3.LUT R3, R2, 0xfffffffe, RZ, 0xc0, !PT ;  /* 0xfffffffe02037812 */ /* 0x000fe400078ec0ff */
[----:B------:R-:W-:Y:S02]  /*32a20*/  MOV R2, 0x400 ;  /* 0x0000040000027802 */ /* 0x000fe40000000f00 */
[----:B------:R-:W-:Y:S02]  /*32a30*/  IADD3 R0, R0, -R3, RZ ;  /* 0x8000000300007210 */ /* 0x000fe40007ffe0ff */
[----:B----4-:R-:W-:Y:S02]  /*32a40*/  LEA R5, R5, R2, 0x18 ;  /* 0x0000000205057211 */ /* 0x010fe400078ec0ff */
[----:B------:R-:W-:-:S04]  /*32a50*/  SHF.L.U32 R0, R0, 0x1f, RZ ;  /* 0x0000001f00007819 */ /* 0x000fc800000006ff */
[----:B------:R-:W1:Y:S02]  /*32a60*/  SYNCS.PHASECHK.TRANS64.TRYWAIT P0, [R5+URZ+0x38820], R0 ;  /* 0x03882000050075a7 */ /* 0x000e64000800017f */
[----:B-1----:R-:W-:Y:S05]  /*32a70*/  @!P0 BRA `(.L_x_3052) ;  /* 0x0000005400f88947 */ /* 0x002fea0003800000 */
.L_x_3260:
[----:B------:R-:W-:Y:S05]  /*32a80*/  BSYNC B0 ;  /* 0x0000000000007941 */ /* 0x000fea0003800000 */
.L_x_3051:
[----:B------:R-:W-:-:S03]  /*32a90*/  UMOV UR4, 0xffffffff ;  /* 0xffffffff00047882 */ /* 0x000fc60000000000 */
[----:B------:R-:W-:Y:S05]  /*32aa0*/  BRA.DIV UR4, `(.L_x_3053) ;  /* 0x0000005a04007947 */ /* 0x000fea000b800000 */
[----:B-1----:R-:W1:Y:S02]  /*32ab0*/  S2R R0, SR_TID.X ;  /* 0x0000000000007919 */ /* 0x002e640000002100 */
[----:B-1----:R-:W-:-:S04]  /*32ac0*/  SHF.R.U32.HI R0, RZ, 0x5, R0 ;  /* 0x00000005ff007819 */ /* 0x002fc80000011600 */
[----:B------:R-:W-:-:S05]  /*32ad0*/  LOP3.LUT R0, R0, 0x3, RZ, 0xc0, !PT ;  /* 0x0000000300007812 */ /* 0x000fca00078ec0ff */
[----:B------:R1:W2:Y:S02]  /*32ae0*/  SHFL.IDX PT, R14, R0, RZ, 0x1f ;  /* 0x00001fff000e7589 */ /* 0x0002a400000e0000 */
.L_x_3263:
[----:B--2---:R-:W-:-:S13]  /*32af0*/  ISETP.NE.AND P0, PT, R14, RZ, PT ;  /* 0x000000ff0e00720c */ /* 0x004fda0003f05270 */
[----:B------:R-:W-:Y:S05]  /*32b00*/  @P0 BRA `(.L_x_2649) ;  /* 0x0000000000900947 */ /* 0x000fea0003800000 */
[----:B------:R-:W-:-:S03]  /*32b10*/  UMOV UR4, 0xffffffff ;  /* 0xffffffff00047882 */ /* 0x000fc60000000000 */
[----:B------:R-:W-:Y:S05]  /*32b20*/  BRA.DIV UR4, `(.L_x_3054) ;  /* 0x0000005a04147947 */ /* 0x000fea000b800000 */
[----:B------:R-:W-:-:S13]  /*32b30*/  ELECT P6, URZ, PT ;  /* 0x00000000003f782f */ /* 0x000fda00038c0000 */
.L_x_3266:
        /* <DEDUP_REMOVED lines=8> */
.L_x_3055:
[----:B------:R-:W-:Y:S01]  /*32bc0*/  IMAD R3, R23, 0x8, R5 ;  /* 0x0000000817037824 */ /* 0x000fe200078e0205 */
[----:B------:R-:W-:Y:S01]  /*32bd0*/  SHF.L.U32 R2, R29, 0x1f, RZ ;  /* 0x0000001f1d027819 */ /* 0x000fe200000006ff */
[----:B------:R-:W-:-:S03]  /*32be0*/  VIADD R23, R23, 0x1 ;  /* 0x0000000117177836 */ /* 0x000fc60000000000 */
[----:B------:R-:W1:Y:S02]  /*32bf0*/  SYNCS.PHASECHK.TRANS64.TRYWAIT P1, [R3+URZ+0x38840], R2 ;  /* 0x03884002030075a7 */ /* 0x000e64000802017f */
[----:B------:R-:W-:-:S04]  /*32c00*/  ISETP.NE.AND P2, PT, R23, 0x2, PT ;  /* 0x000000021700780c */ /* 0x000fc80003f45270 */
[----:B------:R-:W-:Y:S01]  /*32c10*/  SEL R0, RZ, 0x1, P2 ;  /* 0x00000001ff007807 */ /* 0x000fe20001000000 */
[----:B-1----:R-:W-:Y:S08]  /*32c20*/  @!P1 BRA `(.L_x_3056) ;  /* 0x0000005400f49947 */ /* 0x002ff00003800000 */
.L_x_3267:
[----:B------:R-:W-:Y:S02]  /*32c30*/  SEL R23, R23, RZ, P2 ;  /* 0x000000ff17177207 */ /* 0x000fe40001000000 */
[----:B------:R-:W-:Y:S01]  /*32c40*/  LOP3.LUT R0, R29, R0, RZ, 0x3c, !PT ;  /* 0x000000001d007212 */ /* 0x000fe200078e3cff */
[----:B------:R-:W-:Y:S06]  /*32c50*/  @!P0 BRA `(.L_x_3057) ;  /* 0x0000000000048947 */ /* 0x000fec0003800000 */
[----:B------:R-:W-:Y:S01]  /*32c60*/  BPT.TRAP 0x1 ;  /* 0x000000040000795c */ /* 0x000fe20000300000 */
.L_x_3057:
[----:B------:R-:W-:Y:S02]  /*32c70*/  LEA R23, R23, R5, 0x3 ;  /* 0x0000000517177211 */ /* 0x000fe400078e18ff */
[----:B------:R-:W-:-:S04]  /*32c80*/  SHF.L.U32 R0, R0, 0x1f, RZ ;  /* 0x0000001f00007819 */ /* 0x000fc800000006ff */
[----:B------:R-:W2:Y:S02]  /*32c90*/  SYNCS.PHASECHK.TRANS64.TRYWAIT P1, [R23+URZ+0x38840], R0 ;  /* 0x03884000170075a7 */ /* 0x000ea4000802017f */
[----:B--2---:R-:W-:Y:S05]  /*32ca0*/  @!P1 BRA `(.L_x_3058) ;  /* 0x0000005400e89947 */ /* 0x004fea0003800000 */
.L_x_3268:
[----:B------:R-:W-:Y:S05]  /*32cb0*/  @!P0 BRA `(.L_x_3059) ;  /* 0x0000000000048947 */ /* 0x000fea0003800000 */
[----:B------:R-:W-:Y:S01]  /*32cc0*/  BPT.TRAP 0x1 ;  /* 0x000000040000795c */ /* 0x000fe20000300000 */
.L_x_3059:
[----:B------:R-:W4:Y:S02]  /*32cd0*/  SYNCS.PHASECHK.TRANS64.TRYWAIT P1, [R3+URZ+0x38860], R2 ;  /* 0x03886002030075a7 */ /* 0x000f24000802017f */
[----:B----4-:R-:W-:Y:S05]  /*32ce0*/  @!P1 BRA `(.L_x_3060) ;  /* 0x0000005400ec9947 */ /* 0x010fea0003800000 */
.L_x_3269:
[----:B------:R-:W-:Y:S05]  /*32cf0*/  @!P0 BRA `(.L_x_3061) ;  /* 0x0000000000048947 */ /* 0x000fea0003800000 */
[----:B------:R-:W-:Y:S01]  /*32d00*/  BPT.TRAP 0x1 ;  /* 0x000000040000795c */ /* 0x000fe20000300000 */
.L_x_3061:
[----:B------:R0:W0:Y:S02]  /*32d10*/  SYNCS.PHASECHK.TRANS64.TRYWAIT P0, [R23+URZ+0x38860], R0 ;  /* 0x03886000170075a7 */ /* 0x000024000800017f */
[----:B0-----:R-:W-:Y:S05]  /*32d20*/  @!P0 NANOSLEEP.SYNCS 0x989680 ;  /* 0x009896800000895d */ /* 0x001fea0003900000 */
[----:B------:R-:W0:Y:S02]  /*32d30*/  @!P0 SYNCS.PHASECHK.TRANS64 P0, [R23+URZ+0x38860], R0 ;  /* 0x03886000170085a7 */ /* 0x000e24000800007f */
[----:B0-----:R-:W-:Y:S05]  /*32d40*/  @!P0 BRA `(.L_x_3061) ;  /* 0xfffffffc00f08947 */ /* 0x001fea000383ffff */
.L_x_2649:
[----:B------:R-:W-:Y:S05]  /*32d50*/  BSYNC B9 ;  /* 0x0000000000097941 */ /* 0x000fea0003800000 */
.L_x_2646:
[----:B------:R-:W-:Y:S05]  /*32d60*/  EXIT ;  /* 0x000000000000794d */ /* 0x000fea0003800000 */
.L_x_2671:
[----:B0-----:R0:W1:Y:S02]  /*32d70*/  SYNCS.PHASECHK.TRANS64.TRYWAIT P6, [R88+URZ+0x38890], R89 ;  /* 0x03889059580075a7 */ /* 0x00106400080c017f */
[----:B-1----:R-:W-:Y:S05]  /*32d80*/  @!P6 NANOSLEEP.SYNCS 0x989680 ;  /* 0x009896800000e95d */ /* 0x002fea0003900000 */
[----:B------:R-:W1:Y:S02]  /*32d90*/  @!P6 SYNCS.PHASECHK.TRANS64 P6, [R88+URZ+0x38890], R89 ;  /* 0x038890595800e5a7 */ /* 0x000e6400080c007f */
[----:B-1----:R-:W-:Y:S05]  /*32da0*/  @!P6 BRA `(.L_x_2671) ;  /* 0xfffffffc00f0e947 */ /* 0x002fea000383ffff */
[----:B------:R-:W-:Y:S05]  /*32db0*/  BRA `(.L_x_3062) ;  /* 0xfffffd14005c7947 */ /* 0x000fea000383ffff */
.L_x_2672:
[----:B------:R-:W-:Y:S01]  /*32dc0*/  BSSY B1, `(.L_x_3063) ;  /* 0x0000008000017945 */ /* 0x000fe20003800000 */
[----:B------:R-:W-:Y:S01]  /*32dd0*/  IMAD.MOV.U32 R13, RZ, RZ, R118 ;  /* 0x000000ffff0d7224 */ /* 0x000fe200078e0076 */
[----:B------:R-:W-:Y:S01]  /*32de0*/  MOV R15, 0xffffffff ;  /* 0xffffffff000f7802 */ /* 0x000fe20000000f00 */
[----:B------:R-:W-:Y:S02]  /*32df0*/  IMAD.MOV.U32 R12, RZ, RZ, RZ ;  /* 0x000000ffff0c7224 */ /* 0x000fe400078e00ff */
[----:B------:R-:W-:-:S07]  /*32e00*/  IMAD.MOV.U32 R11, RZ, RZ, 0x181f ;  /* 0x0000181fff0b7424 */ /* 0x000fce00078e00ff */
[----:B0-----:R-:W-:Y:S05]  /*32e10*/  WARPSYNC.COLLECTIVE R15, `(.L_x_3064) ;  /* 0x000000000f087348 */ /* 0x001fea0003c00000 */
[----:B------:R1:W2:Y:S02]  /*32e20*/  SHFL.IDX P6, R14, R13, R12, R11 ;  /* 0x0000000c0d0e7389 */ /* 0x0002a400000c000b */
[----:B012---:R-:W-:Y:S01]  /*32e30*/  ENDCOLLECTIVE ;  /* 0x000000000000791b */ /* 0x007fe20003800000 */
.L_x_3064:
[----:B------:R-:W-:Y:S05]  /*32e40*/  BSYNC B1 ;  /* 0x0000000000017941 */ /* 0x000fea0003800000 */
.L_x_3063:
        /* <DEDUP_REMOVED lines=8> */
.L_x_3065:
[----:B------:R-:W-:Y:S01]  /*32ed0*/  IMAD.MOV.U32 R11, RZ, RZ, R14 ;  /* 0x000000ffff0b7224 */ /* 0x000fe200078e000e */
[----:B------:R-:W-:Y:S06]  /*32ee0*/  BRA `(.L_x_3066) ;  /* 0xfffffd1400247947 */ /* 0x000fec000383ffff */
.L_x_2689:
        /* <DEDUP_REMOVED lines=8> */
.L_x_3068:
[----:B------:R-:W-:Y:S05]  /*32f70*/  BSYNC B1 ;  /* 0x0000000000017941 */ /* 0x000fea0003800000 */
.L_x_3067:
        /* <DEDUP_REMOVED lines=8> */
.L_x_3069:
[----:B------:R-:W-:Y:S01]  /*33000*/  MOV R11, R14 ;  /* 0x0000000e000b7202 */ /* 0x000fe20000000f00 */
[----:B------:R-:W-:Y:S06]  /*33010*/  BRA `(.L_x_3070) ;  /* 0xfffffd2000507947 */ /* 0x000fec000383ffff */
.L_x_2706:
[----:B------:R-:W-:Y:S01]  /*33020*/  BSSY B1, `(.L_x_3071) ;  /* 0x0000008000017945 */ /* 0x000fe20003800000 */
[----:B0---4-:R-:W-:Y:S01]  /*33030*/  IMAD.MOV.U32 R13, RZ, RZ, R118 ;  /* 0x000000ffff0d7224 */ /* 0x011fe200078e0076 */
[----:B------:R-:W-:Y:S01]  /*33040*/  MOV R15, 0xffffffff ;  /* 0xffffffff000f7802 */ /* 0x000fe20000000f00 */
[----:B------:R-:W-:Y:S02]  /*33050*/  IMAD.MOV.U32 R12, RZ, RZ, 0x2 ;  /* 0x00000002ff0c7424 */ /* 0x000fe400078e00ff */
[----:B------:R-:W-:-:S07]  /*33060*/  IMAD.MOV.U32 R11, RZ, RZ, 0x181f ;  /* 0x0000181fff0b7424 */ /* 0x000fce00078e00ff */
[----:B-123--:R-:W-:Y:S05]  /*33070*/  WARPSYNC.COLLECTIVE R15, `(.L_x_3072) ;  /* 0x000000000f087348 */ /* 0x00efea0003c00000 */
[----:B------:R0:W4:Y:S02]  /*33080*/  SHFL.IDX P6, R14, R13, R12, R11 ;  /* 0x0000000c0d0e7389 */ /* 0x00012400000c000b */
[----:B01234-:R-:W-:Y:S01]  /*33090*/  ENDCOLLECTIVE ;  /* 0x000000000000791b */ /* 0x01ffe20003800000 */
.L_x_3072:
[----:B------:R-:W-:Y:S05]  /*330a0*/  BSYNC B1 ;  /* 0x0000000000017941 */ /* 0x000fea0003800000 */
.L_x_3071:
        /* <DEDUP_REMOVED lines=8> */
.L_x_3073:
[----:B------:R-:W-:Y:S01]  /*33130*/  IMAD.MOV.U32 R119, RZ, RZ, R14 ;  /* 0x000000ffff777224 */ /* 0x000fe200078e000e */
[----:B------:R-:W-:Y:S06]  /*33140*/  BRA `(.L_x_3074) ;  /* 0xfffffd2c009c7947 */ /* 0x000fec000383ffff */
.L_x_2730:
[----:B0-----:R0:W1:Y:S02]  /*33150*/  SYNCS.PHASECHK.TRANS64.TRYWAIT P6, [R88+URZ+0x38890], R89 ;  /* 0x03889059580075a7 */ /* 0x00106400080c017f */
[----:B-1----:R-:W-:Y:S05]  /*33160*/  @!P6 NANOSLEEP.SYNCS 0x989680 ;  /* 0x009896800000e95d */ /* 0x002fea0003900000 */
[----:B------:R-:W1:Y:S02]  /*33170*/  @!P6 SYNCS.PHASECHK.TRANS64 P6, [R88+URZ+0x38890], R89 ;  /* 0x038890595800e5a7 */ /* 0x000e6400080c007f */
[----:B-1----:R-:W-:Y:S05]  /*33180*/  @!P6 BRA `(.L_x_2730) ;  /* 0xfffffffc00f0e947 */ /* 0x002fea000383ffff */
[----:B------:R-:W-:Y:S05]  /*33190*/  BRA `(.L_x_3075) ;  /* 0xfffffd4800207947 */ /* 0x000fea000383ffff */
.L_x_2731:
        /* <DEDUP_REMOVED lines=8> */
.L_x_3077:
[----:B------:R-:W-:Y:S05]  /*33220*/  BSYNC B1 ;  /* 0x0000000000017941 */ /* 0x000fea0003800000 */
.L_x_3076:
[----:B------:R-:W-:Y:S01]  /*33230*/  MOV R13, R119 ;  /* 0x00000077000d7202 */ /* 0x000fe20000000f00 */
[----:B------:R-:W-:Y:S02]  /*33240*/  IMAD.MOV.U32 R12, RZ, RZ, RZ ;  /* 0x000000ffff0c7224 */ /* 0x000fe400078e00ff */
[----:B------:R-:W-:Y:S02]  /*33250*/  IMAD.MOV.U32 R11, RZ, RZ, 0x181f ;  /* 0x0000181fff0b7424 */ /* 0x000fe400078e00ff */
[----:B------:R-:W-:Y:S02]  /*33260*/  IMAD.MOV.U32 R15, RZ, RZ, -0x1 ;  /* 0xffffffffff0f7424 */ /* 0x000fe400078e00ff */
[----:B------:R-:W-:-:S07]  /*33270*/  IMAD.MOV.U32 R121, RZ, RZ, R14 ;  /* 0x000000ffff797224 */ /* 0x000fce00078e000e */
[----:B------:R-:W-:Y:S05]  /*33280*/  WARPSYNC.COLLECTIVE R15, `(.L_x_3078) ;  /* 0x000000000f087348 */ /* 0x000fea0003c00000 */
[----:B------:R0:W1:Y:S02]  /*33290*/  SHFL.IDX P6, R14, R13, R12, R11 ;  /* 0x0000000c0d0e7389 */ /* 0x00006400000c000b */
[----:B01----:R-:W-:Y:S01]  /*332a0*/  ENDCOLLECTIVE ;  /* 0x000000000000791b */ /* 0x003fe20003800000 */
.L_x_3078:
[----:B------:R-:W-:Y:S01]  /*332b0*/  MOV R11, R14 ;  /* 0x0000000e000b7202 */ /* 0x000fe20000000f00 */
[----:B------:R-:W-:Y:S06]  /*332c0*/  BRA `(.L_x_3079) ;  /* 0xfffffd4400f07947 */ /* 0x000fec000383ffff */
.L_x_2740:
[----:B------:R-:W-:Y:S01]  /*332d0*/  BSSY B1, `(.L_x_3080) ;  /* 0x0000008000017945 */ /* 0x000fe20003800000 */
[----:B---34-:R-:W-:Y:S01]  /*332e0*/  IMAD.MOV.U32 R13, RZ, RZ, R118 ;  /* 0x000000ffff0d7224 */ /* 0x018fe200078e0076 */
[----:B------:R-:W-:Y:S01]  /*332f0*/  MOV R15, 0xffffffff ;  /* 0xffffffff000f7802 */ /* 0x000fe20000000f00 */
[----:B------:R-:W-:Y:S02]  /*33300*/  IMAD.MOV.U32 R12, RZ, RZ, 0x1 ;  /* 0x00000001ff0c7424 */ /* 0x000fe400078e00ff */
[----:B------:R-:W-:-:S07]  /*33310*/  IMAD.MOV.U32 R11, RZ, RZ, 0x181f ;  /* 0x0000181fff0b7424 */ /* 0x000fce00078e00ff */
[----:B012---:R-:W-:Y:S05]  /*33320*/  WARPSYNC.COLLECTIVE R15, `(.L_x_3081) ;  /* 0x000000000f087348 */ /* 0x007fea0003c00000 */
[----:B------:R3:W4:Y:S02]  /*33330*/  SHFL.IDX P6, R14, R13, R12, R11 ;  /* 0x0000000c0d0e7389 */ /* 0x00072400000c000b */
[----:B01234-:R-:W-:Y:S01]  /*33340*/  ENDCOLLECTIVE ;  /* 0x000000000000791b */ /* 0x01ffe20003800000 */
.L_x_3081:
[----:B------:R-:W-:Y:S05]  /*33350*/  BSYNC B1 ;  /* 0x0000000000017941 */ /* 0x000fea0003800000 */
.L_x_3080:
        /* <DEDUP_REMOVED lines=8> */
.L_x_3082:
[----:B------:R-:W-:Y:S01]  /*333e0*/  IMAD.MOV.U32 R11, RZ, RZ, R14 ;  /* 0x000000ffff0b7224 */ /* 0x000fe200078e000e */
[----:B------:R-:W-:Y:S06]  /*333f0*/  BRA `(.L_x_3083) ;  /* 0xfffffd5400b07947 */ /* 0x000fec000383ffff */
.L_x_2749:
[----:B------:R-:W-:Y:S01]  /*33400*/  BSSY B1, `(.L_x_3084) ;  /* 0x0000008000017945 */ /* 0x000fe20003800000 */
[----:B0--3--:R-:W-:Y:S01]  /*33410*/  IMAD.MOV.U32 R13, RZ, RZ, R118 ;  /* 0x000000ffff0d7224 */ /* 0x009fe200078e0076 */
[----:B------:R-:W-:Y:S01]  /*33420*/  MOV R12, 0x2 ;  /* 0x00000002000c7802 */ /* 0x000fe20000000f00 */
[----:B------:R-:W-:Y:S02]  /*33430*/  IMAD.MOV.U32 R11, RZ, RZ, 0x181f ;  /* 0x0000181fff0b7424 */ /* 0x000fe400078e00ff */
[----:B------:R-:W-:-:S07]  /*33440*/  IMAD.MOV.U32 R15, RZ, RZ, -0x1 ;  /* 0xffffffffff0f7424 */ /* 0x000fce00078e00ff */
[----:B-12-4-:R-:W-:Y:S05]  /*33450*/  WARPSYNC.COLLECTIVE R15, `(.L_x_3085) ;  /* 0x000000000f087348 */ /* 0x016fea0003c00000 */
[----:B------:R0:W3:Y:S02]  /*33460*/  SHFL.IDX P6, R14, R13, R12, R11 ;  /* 0x0000000c0d0e7389 */ /* 0x0000e400000c000b */
[----:B01234-:R-:W-:Y:S01]  /*33470*/  ENDCOLLECTIVE ;  /* 0x000000000000791b */ /* 0x01ffe20003800000 */
.L_x_3085:
[----:B------:R-:W-:Y:S05]  /*33480*/  BSYNC B1 ;  /* 0x0000000000017941 */ /* 0x000fea0003800000 */
.L_x_3084:
        /* <DEDUP_REMOVED lines=8> */
.L_x_3086:
[----:B------:R-:W-:Y:S01]  /*33510*/  MOV R119, R14 ;  /* 0x0000000e00777202 */ /* 0x000fe20000000f00 */
[----:B------:R-:W-:Y:S06]  /*33520*/  BRA `(.L_x_3087) ;  /* 0xfffffd64007c7947 */ /* 0x000fec000383ffff */
.L_x_2758:
[----:B0-----:R0:W1:Y:S02]  /*33530*/  SYNCS.PHASECHK.TRANS64.TRYWAIT P3, [R88+URZ+0x38890], R89 ;  /* 0x03889059580075a7 */ /* 0x001064000806017f */
[----:B-1----:R-:W-:Y:S05]  /*33540*/  @!P3 NANOSLEEP.SYNCS 0x989680 ;  /* 0x009896800000b95d */ /* 0x002fea0003900000 */
[----:B------:R-:W1:Y:S02]  /*33550*/  @!P3 SYNCS.PHASECHK.TRANS64 P3, [R88+URZ+0x38890], R89 ;  /* 0x038890595800b5a7 */ /* 0x000e64000806007f */
[----:B-1----:R-:W-:Y:S05]  /*33560*/  @!P3 BRA `(.L_x_2758) ;  /* 0xfffffffc00f0b947 */ /* 0x002fea000383ffff */
[----:B------:R-:W-:Y:S05]  /*33570*/  BRA `(.L_x_3088) ;  /* 0xfffffd7400987947 */ /* 0x000fea000383ffff */
.L_x_2759:
        /* <DEDUP_REMOVED lines=8> */
.L_x_3090:
[----:B------:R-:W-:Y:S05]  /*33600*/  BSYNC B1 ;  /* 0x0000000000017941 */ /* 0x000fea0003800000 */
.L_x_3089:
        /* <DEDUP_REMOVED lines=8> */
.L_x_3091:
[----:B------:R-:W-:Y:S01]  /*33690*/  IMAD.MOV.U32 R11, RZ, RZ, R14 ;  /* 0x000000ffff0b7224 */ /* 0x000fe200078e000e */
[----:B------:R-:W-:Y:S06]  /*336a0*/  BRA `(.L_x_3092) ;  /* 0xfffffd7400b47947 */ /* 0x000fec000383ffff */
.L_x_2762:
        /* <DEDUP_REMOVED lines=8> */
.L_x_3094:
[----:B------:R-:W-:Y:S05]  /*33730*/  BSYNC B1 ;  /* 0x0000000000017941 */ /* 0x000fea0003800000 */
.L_x_3093:
        /* <DEDUP_REMOVED lines=8> */
.L_x_3095:
[----:B------:R-:W-:Y:S01]  /*337c0*/  MOV R11, R14 ;  /* 0x0000000e000b7202 */ /* 0x000fe20000000f00 */
[----:B------:R-:W-:Y:S06]  /*337d0*/  BRA `(.L_x_3096) ;  /* 0xfffffd7400d87947 */ /* 0x000fec000383ffff */
.L_x_2765:
[----:B------:R-:W-:Y:S01]  /*337e0*/  BSSY B1, `(.L_x_3097) ;  /* 0x0000008000017945 */ /* 0x000fe20003800000 */
[----:B0---4-:R-:W-:Y:S01]  /*337f0*/  IMAD.MOV.U32 R13, RZ, RZ, R35 ;  /* 0x000000ffff0d7224 */ /* 0x011fe200078e0023 */
[----:B------:R-:W-:Y:S01]  /*33800*/  MOV R15, 0xffffffff ;  /* 0xffffffff000f7802 */ /* 0x000fe20000000f00 */
[----:B------:R-:W-:Y:S02]  /*33810*/  IMAD.MOV.U32 R12, RZ, RZ, 0x2 ;  /* 0x00000002ff0c7424 */ /* 0x000fe400078e00ff */
[----:B---3--:R-:W-:-:S07]  /*33820*/  IMAD.MOV.U32 R11, RZ, RZ, 0x181f ;  /* 0x0000181fff0b7424 */ /* 0x008fce00078e00ff */
[----:B-12---:R-:W-:Y:S05]  /*33830*/  WARPSYNC.COLLECTIVE R15, `(.L_x_3098) ;  /* 0x000000000f087348 */ /* 0x006fea0003c00000 */
[----:B------:R0:W3:Y:S02]  /*33840*/  SHFL.IDX P6, R14, R13, R12, R11 ;  /* 0x0000000c0d0e7389 */ /* 0x0000e400000c000b */
[----:B0123--:R-:W-:Y:S01]  /*33850*/  ENDCOLLECTIVE ;  /* 0x000000000000791b */ /* 0x00ffe20003800000 */
.L_x_3098:
[----:B------:R-:W-:Y:S05]  /*33860*/  BSYNC B1 ;  /* 0x0000000000017941 */ /* 0x000fea0003800000 */
.L_x_3097:
        /* <DEDUP_REMOVED lines=8> */
.L_x_3099:
[----:B------:R-:W-:Y:S01]  /*338f0*/  IMAD.MOV.U32 R34, RZ, RZ, R14 ;  /* 0x000000ffff227224 */ /* 0x000fe200078e000e */
[----:B------:R-:W-:Y:S06]  /*33900*/  BRA `(.L_x_3100) ;  /* 0xfffffd7800007947 */ /* 0x000fec000383ffff */
.L_x_2769:
[----:B------:R0:W0:Y:S02]  /*33910*/  SYNCS.PHASECHK.TRANS64.TRYWAIT P0, [R88+URZ+0x388b0], R89 ;  /* 0x0388b059580075a7 */ /* 0x000024000800017f */
[----:B0-----:R-:W-:Y:S05]  /*33920*/  @!P0 NANOSLEEP.SYNCS 0x989680 ;  /* 0x009896800000895d */ /* 0x001fea0003900000 */
[----:B------:R-:W0:Y:S02]  /*33930*/  @!P0 SYNCS.PHASECHK.TRANS64 P0, [R88+URZ+0x388b0], R89 ;  /* 0x0388b059580085a7 */ /* 0x000e24000800007f */
[----:B0-----:R-:W-:Y:S05]  /*33940*/  @!P0 BRA `(.L_x_2769) ;  /* 0xfffffffc00f08947 */ /* 0x001fea000383ffff */
[----:B------:R-:W-:Y:S05]  /*33950*/  BRA `(.L_x_3101) ;  /* 0xfffffd7800a07947 */ /* 0x000fea000383ffff */
.L_x_2791:
        /* <DEDUP_REMOVED lines=8> */
.L_x_3103:
[----:B------:R-:W-:Y:S05]  /*339e0*/  BSYNC B1 ;  /* 0x0000000000017941 */ /* 0x000fea0003800000 */
.L_x_3102:
        /* <DEDUP_REMOVED lines=8> */
.L_x_3104:
[----:B------:R-:W-:Y:S01]  /*33a70*/  IMAD.MOV.U32 R13, RZ, RZ, R31 ;  /* 0x000000ffff0d7224 */ /* 0x000fe200078e001f */
[----:B------:R-:W-:-:S07]  /*33a80*/  MOV R6, R14 ;  /* 0x0000000e00067202 */ /* 0x000fce0000000f00 */
[----:B------:R-:W-:Y:S05]  /*33a90*/  WARPSYNC.COLLECTIVE R15, `(.L_x_3105) ;  /* 0x000000000f087348 */ /* 0x000fea0003c00000 */
[----:B------:R0:W1:Y:S02]  /*33aa0*/  SHFL.IDX P6, R14, R13, R12, R11 ;  /* 0x0000000c0d0e7389 */ /* 0x00006400000c000b */
[----:B01----:R-:W-:Y:S01]  /*33ab0*/  ENDCOLLECTIVE ;  /* 0x000000000000791b */ /* 0x003fe20003800000 */
.L_x_3105:
[----:B------:R-:W-:Y:S02]  /*33ac0*/  IMAD.MOV.U32 R13, RZ, RZ, R30 ;  /* 0x000000ffff0d7224 */ /* 0x000fe400078e001e */
[----:B------:R-:W-:-:S07]  /*33ad0*/  IMAD.MOV.U32 R9, RZ, RZ, R14 ;  /* 0x000000ffff097224 */ /* 0x000fce00078e000e */
[----:B------:R-:W-:Y:S05]  /*33ae0*/  WARPSYNC.COLLECTIVE R15, `(.L_x_3106) ;  /* 0x000000000f087348 */ /* 0x000fea0003c00000 */
[----:B------:R0:W1:Y:S02]  /*33af0*/  SHFL.IDX P6, R14, R13, R12, R11 ;  /* 0x0000000c0d0e7389 */ /* 0x00006400000c000b */
[----:B01----:R-:W-:Y:S01]  /*33b00*/  ENDCOLLECTIVE ;  /* 0x000000000000791b */ /* 0x003fe20003800000 */
.L_x_3106:
[----:B------:R-:W-:Y:S01]  /*33b10*/  MOV R8, R14 ;  /* 0x0000000e00087202 */ /* 0x000fe20000000f00 */
[----:B------:R-:W-:Y:S06]  /*33b20*/  BRA `(.L_x_3107) ;  /* 0xfffffd8c00f07947 */ /* 0x000fec000383ffff */
.L_x_2794:
[----:B------:R-:W-:Y:S01]  /*33b30*/  BSSY B1, `(.L_x_3108) ;  /* 0x0000008000017945 */ /* 0x000fe20003800000 */
[----:B------:R-:W-:Y:S01]  /*33b40*/  IMAD.MOV.U32 R13, RZ, RZ, R33 ;  /* 0x000000ffff0d7224 */ /* 0x000fe200078e0021 */
[----:B------:R-:W-:Y:S01]  /*33b50*/  MOV R15, 0xffffffff ;  /* 0xffffffff000f7802 */ /* 0x000fe20000000f00 */
[----:B------:R-:W-:Y:S02]  /*33b60*/  IMAD.MOV.U32 R12, RZ, RZ, 0x1 ;  /* 0x00000001ff0c7424 */ /* 0x000fe400078e00ff */
[----:B------:R-:W-:-:S07]  /*33b70*/  IMAD.MOV.U32 R11, RZ, RZ, 0x181f ;  /* 0x0000181fff0b7424 */ /* 0x000fce00078e00ff */
[----:B0--34-:R-:W-:Y:S05]  /*33b80*/  WARPSYNC.COLLECTIVE R15, `(.L_x_3109) ;  /* 0x000000000f087348 */ /* 0x019fea0003c00000 */
[----:B------:R1:W2:Y:S02]  /*33b90*/  SHFL.IDX P6, R14, R13, R12, R11 ;  /* 0x0000000c0d0e7389 */ /* 0x0002a400000c000b */
[----:B01234-:R-:W-:Y:S01]  /*33ba0*/  ENDCOLLECTIVE ;  /* 0x000000000000791b */ /* 0x01ffe20003800000 */
.L_x_3109:
[----:B------:R-:W-:Y:S05]  /*33bb0*/  BSYNC B1 ;  /* 0x0000000000017941 */ /* 0x000fea0003800000 */
.L_x_3108:
        /* <DEDUP_REMOVED lines=8> */
.L_x_3110:
[----:B------:R-:W-:Y:S02]  /*33c40*/  IMAD.MOV.U32 R13, RZ, RZ, R31 ;  /* 0x000000ffff0d7224 */ /* 0x000fe400078e001f */
[----:B------:R-:W-:-:S07]  /*33c50*/  IMAD.MOV.U32 R6, RZ, RZ, R14 ;  /* 0x000000ffff067224 */ /* 0x000fce00078e000e */
[----:B------:R-:W-:Y:S05]  /*33c60*/  WARPSYNC.COLLECTIVE R15, `(.L_x_3111) ;  /* 0x000000000f087348 */ /* 0x000fea0003c00000 */
[----:B------:R0:W1:Y:S02]  /*33c70*/  SHFL.IDX P6, R14, R13, R12, R11 ;  /* 0x0000000c0d0e7389 */ /* 0x00006400000c000b */
[----:B01----:R-:W-:Y:S01]  /*33c80*/  ENDCOLLECTIVE ;  /* 0x000000000000791b */ /* 0x003fe20003800000 */
.L_x_3111:
[----:B------:R-:W-:Y:S01]  /*33c90*/  IMAD.MOV.U32 R13, RZ, RZ, R30 ;  /* 0x000000ffff0d7224 */ /* 0x000fe200078e001e */
[----:B------:R-:W-:-:S07]  /*33ca0*/  MOV R9, R14 ;  /* 0x0000000e00097202 */ /* 0x000fce0000000f00 */
[----:B------:R-:W-:Y:S05]  /*33cb0*/  WARPSYNC.COLLECTIVE R15, `(.L_x_3112) ;  /* 0x000000000f087348 */ /* 0x000fea0003c00000 */
[----:B------:R0:W1:Y:S02]  /*33cc0*/  SHFL.IDX P6, R14, R13, R12, R11 ;  /* 0x0000000c0d0e7389 */ /* 0x00006400000c000b */
[----:B01----:R-:W-:Y:S01]  /*33cd0*/  ENDCOLLECTIVE ;  /* 0x000000000000791b */ /* 0x003fe20003800000 */
.L_x_3112:
[----:B------:R-:W-:Y:S01]  /*33ce0*/  IMAD.MOV.U32 R8, RZ, RZ, R14 ;  /* 0x000000ffff087224 */ /* 0x000fe200078e000e */
[----:B------:R-:W-:Y:S06]  /*33cf0*/  BRA `(.L_x_3113) ;  /* 0xfffffd9400087947 */ /* 0x000fec000383ffff */
.L_x_2797:
[----:B------:R-:W-:Y:S01]  /*33d00*/  BSSY B1, `(.L_x_3114) ;  /* 0x0000008000017945 */ /* 0x000fe20003800000 */
[----:B------:R-:W-:Y:S01]  /*33d10*/  IMAD.MOV.U32 R13, RZ, RZ, R33 ;  /* 0x000000ffff0d7224 */ /* 0x000fe200078e0021 */
[----:B------:R-:W-:Y:S01]  /*33d20*/  MOV R12, 0x2 ;  /* 0x00000002000c7802 */ /* 0x000fe20000000f00 */
[----:B------:R-:W-:Y:S02]  /*33d30*/  IMAD.MOV.U32 R11, RZ, RZ, 0x181f ;  /* 0x0000181fff0b7424 */ /* 0x000fe400078e00ff */
[----:B------:R-:W-:-:S07]  /*33d40*/  IMAD.MOV.U32 R15, RZ, RZ, -0x1 ;  /* 0xffffffffff0f7424 */ /* 0x000fce00078e00ff */
[----:B-1-34-:R-:W-:Y:S05]  /*33d50*/  WARPSYNC.COLLECTIVE R15, `(.L_x_3115) ;  /* 0x000000000f087348 */ /* 0x01afea0003c00000 */
[----:B------:R0:W2:Y:S02]  /*33d60*/  SHFL.IDX P6, R14, R13, R12, R11 ;  /* 0x0000000c0d0e7389 */ /* 0x0000a400000c000b */
[----:B01234-:R-:W-:Y:S01]  /*33d70*/  ENDCOLLECTIVE ;  /* 0x000000000000791b */ /* 0x01ffe20003800000 */
.L_x_3115:
[----:B------:R-:W-:Y:S05]  /*33d80*/  BSYNC B1 ;  /* 0x0000000000017941 */ /* 0x000fea0003800000 */
.L_x_3114:
        /* <DEDUP_REMOVED lines=8> */
.L_x_3116:
[----:B------:R-:W-:Y:S01]  /*33e10*/  IMAD.MOV.U32 R13, RZ, RZ, R31 ;  /* 0x000000ffff0d7224 */ /* 0x000fe200078e001f */
[----:B------:R-:W-:-:S07]  /*33e20*/  MOV R6, R14 ;  /* 0x0000000e00067202 */ /* 0x000fce0000000f00 */
[----:B------:R-:W-:Y:S05]  /*33e30*/  WARPSYNC.COLLECTIVE R15, `(.L_x_3117) ;  /* 0x000000000f087348 */ /* 0x000fea0003c00000 */
[----:B------:R0:W1:Y:S02]  /*33e40*/  SHFL.IDX P6, R14, R13, R12, R11 ;  /* 0x0000000c0d0e7389 */ /* 0x00006400000c000b */
[----:B01----:R-:W-:Y:S01]  /*33e50*/  ENDCOLLECTIVE ;  /* 0x000000000000791b */ /* 0x003fe20003800000 */
.L_x_3117:
[----:B------:R-:W-:Y:S02]  /*33e60*/  IMAD.MOV.U32 R13, RZ, RZ, R30 ;  /* 0x000000ffff0d7224 */ /* 0x000fe400078e001e */
[----:B------:R-:W-:-:S07]  /*33e70*/  IMAD.MOV.U32 R9, RZ, RZ, R14 ;  /* 0x000000ffff097224 */ /* 0x000fce00078e000e */
[----:B------:R-:W-:Y:S05]  /*33e80*/  WARPSYNC.COLLECTIVE R15, `(.L_x_3118) ;  /* 0x000000000f087348 */ /* 0x000fea0003c00000 */
[----:B------:R0:W1:Y:S02]  /*33e90*/  SHFL.IDX P6, R14, R13, R12, R11 ;  /* 0x0000000c0d0e7389 */ /* 0x00006400000c000b */
[----:B01----:R-:W-:Y:S01]  /*33ea0*/  ENDCOLLECTIVE ;  /* 0x000000000000791b */ /* 0x003fe20003800000 */
.L_x_3118:
[----:B------:R-:W-:Y:S01]  /*33eb0*/  MOV R8, R14 ;  /* 0x0000000e00087202 */ /* 0x000fe20000000f00 */
[----:B------:R-:W-:Y:S06]  /*33ec0*/  BRA `(.L_x_3119) ;  /* 0xfffffd9800047947 */ /* 0x000fec000383ffff */
.L_x_2800:
[----:B------:R-:W-:Y:S01]  /*33ed0*/  BSSY B1, `(.L_x_3120) ;  /* 0x0000008000017945 */ /* 0x000fe20003800000 */
[----:B------:R-:W-:Y:S01]  /*33ee0*/  IMAD.MOV.U32 R13, RZ, RZ, R33 ;  /* 0x000000ffff0d7224 */ /* 0x000fe200078e0021 */
[----:B------:R-:W-:Y:S01]  /*33ef0*/  MOV R15, 0xffffffff ;  /* 0xffffffff000f7802 */ /* 0x000fe20000000f00 */
[----:B------:R-:W-:Y:S02]  /*33f00*/  IMAD.MOV.U32 R12, RZ, RZ, 0x3 ;  /* 0x00000003ff0c7424 */ /* 0x000fe400078e00ff */
[----:B------:R-:W-:-:S07]  /*33f10*/  IMAD.MOV.U32 R11, RZ, RZ, 0x181f ;  /* 0x0000181fff0b7424 */ /* 0x000fce00078e00ff */
[----:B-1-34-:R-:W-:Y:S05]  /*33f20*/  WARPSYNC.COLLECTIVE R15, `(.L_x_3121) ;  /* 0x000000000f087348 */ /* 0x01afea0003c00000 */
[----:B------:R0:W2:Y:S02]  /*33f30*/  SHFL.IDX P6, R14, R13, R12, R11 ;  /* 0x0000000c0d0e7389 */ /* 0x0000a400000c000b */
[----:B01234-:R-:W-:Y:S01]  /*33f40*/  ENDCOLLECTIVE ;  /* 0x000000000000791b */ /* 0x01ffe20003800000 */
.L_x_3121:
[----:B------:R-:W-:Y:S05]  /*33f50*/  BSYNC B1 ;  /* 0x0000000000017941 */ /* 0x000fea0003800000 */
.L_x_3120:
        /* <DEDUP_REMOVED lines=8> */
.L_x_3122:
[----:B------:R-:W-:Y:S02]  /*33fe0*/  IMAD.MOV.U32 R13, RZ, RZ, R31 ;  /* 0x000000ffff0d7224 */ /* 0x000fe400078e001f */
[----:B------:R-:W-:-:S07]  /*33ff0*/  IMAD.MOV.U32 R80, RZ, RZ, R14 ;  /* 0x000000ffff507224 */ /* 0x000fce00078e000e */
[----:B------:R-:W-:Y:S05]  /*34000*/  WARPSYNC.COLLECTIVE R15, `(.L_x_3123) ;  /* 0x000000000f087348 */ /* 0x000fea0003c00000 */
[----:B------:R0:W1:Y:S02]  /*34010*/  SHFL.IDX P6, R14, R13, R12, R11 ;  /* 0x0000000c0d0e7389 */ /* 0x00006400000c000b */
[----:B01----:R-:W-:Y:S01]  /*34020*/  ENDCOLLECTIVE ;  /* 0x000000000000791b */ /* 0x003fe20003800000 */
.L_x_3123:
[----:B------:R-:W-:Y:S01]  /*34030*/  IMAD.MOV.U32 R13, RZ, RZ, R30 ;  /* 0x000000ffff0d7224 */ /* 0x000fe200078e001e */
[----:B------:R-:W-:-:S07]  /*34040*/  MOV R79, R14 ;  /* 0x0000000e004f7202 */ /* 0x000fce0000000f00 */
[----:B------:R-:W-:Y:S05]  /*34050*/  WARPSYNC.COLLECTIVE R15, `(.L_x_3124) ;  /* 0x000000000f087348 */ /* 0x000fea0003c00000 */
[----:B------:R0:W1:Y:S02]  /*34060*/  SHFL.IDX P6, R14, R13, R12, R11 ;  /* 0x0000000c0d0e7389 */ /* 0x00006400000c000b */
[----:B01----:R-:W-:Y:S01]  /*34070*/  ENDCOLLECTIVE ;  /* 0x000000000000791b */ /* 0x003fe20003800000 */
.L_x_3124:
[----:B------:R-:W-:Y:S01]  /*34080*/  IMAD.MOV.U32 R12, RZ, RZ, R14 ;  /* 0x000000ffff0c7224 */ /* 0x000fe200078e000e */
[----:B------:R-:W-:Y:S06]  /*34090*/  BRA `(.L_x_3125) ;  /* 0xfffffd9c00087947 */ /* 0x000fec000383ffff */
.L_x_2804:
[----:B0-----:R0:W1:Y:S02]  /*340a0*/  SYNCS.PHASECHK.TRANS64.TRYWAIT P0, [R23+URZ+0x38800], R0 ;  /* 0x03880000170075a7 */ /* 0x001064000800017f */
[----:B-1----:R-:W-:Y:S05]  /*340b0*/  @!P0 NANOSLEEP.SYNCS 0x989680 ;  /* 0x009896800000895d */ /* 0x002fea0003900000 */
[----:B------:R-:W1:Y:S02]  /*340c0*/  @!P0 SYNCS.PHASECHK.TRANS64 P0, [R23+URZ+0x38800], R0 ;  /* 0x03880000170085a7 */ /* 0x000e64000800007f */
[----:B-1----:R-:W-:Y:S05]  /*340d0*/  @!P0 BRA `(.L_x_2804) ;  /* 0xfffffffc00f08947 */ /* 0x002fea000383ffff */
[----:B------:R-:W-:Y:S05]  /*340e0*/  BRA `(.L_x_3126) ;  /* 0xfffffda000047947 */ /* 0x000fea000383ffff */
.L_x_2836:
        /* <DEDUP_REMOVED lines=8> */
.L_x_3128:
[----:B------:R-:W-:Y:S05]  /*34170*/  BSYNC B1 ;  /* 0x0000000000017941 */ /* 0x000fea0003800000 */
.L_x_3127:
        /* <DEDUP_REMOVED lines=8> */
.L_x_3129:
[----:B------:R-:W-:Y:S01]  /*34200*/  IMAD.MOV.U32 R13, RZ, RZ, R20 ;  /* 0x000000ffff0d7224 */ /* 0x000fe200078e0014 */
[----:B------:R-:W-:-:S07]  /*34210*/  MOV R6, R14 ;  /* 0x0000000e00067202 */ /* 0x000fce0000000f00 */
[----:B------:R-:W-:Y:S05]  /*34220*/  WARPSYNC.COLLECTIVE R15, `(.L_x_3130) ;  /* 0x000000000f087348 */ /* 0x000fea0003c00000 */
[----:B------:R0:W1:Y:S02]  /*34230*/  SHFL.IDX P6, R14, R13, R12, R11 ;  /* 0x0000000c0d0e7389 */ /* 0x00006400000c000b */
[----:B01----:R-:W-:Y:S01]  /*34240*/  ENDCOLLECTIVE ;  /* 0x000000000000791b */ /* 0x003fe20003800000 */
.L_x_3130:
[----:B------:R-:W-:Y:S02]  /*34250*/  IMAD.MOV.U32 R13, RZ, RZ, R3 ;  /* 0x000000ffff0d7224 */ /* 0x000fe400078e0003 */
[----:B------:R-:W-:-:S07]  /*34260*/  IMAD.MOV.U32 R9, RZ, RZ, R14 ;  /* 0x000000ffff097224 */ /* 0x000fce00078e000e */
[----:B------:R-:W-:Y:S05]  /*34270*/  WARPSYNC.COLLECTIVE R15, `(.L_x_3131) ;  /* 0x000000000f087348 */ /* 0x000fea0003c00000 */
[----:B------:R0:W1:Y:S02]  /*34280*/  SHFL.IDX P6, R14, R13, R12, R11 ;  /* 0x0000000c0d0e7389 */ /* 0x00006400000c000b */
[----:B01----:R-:W-:Y:S01]  /*34290*/  ENDCOLLECTIVE ;  /* 0x000000000000791b */ /* 0x003fe20003800000 */
.L_x_3131:
[----:B------:R-:W-:Y:S05]  /*342a0*/  BRA `(.L_x_3132) ;  /* 0xfffffdd0004c7947 */ /* 0x000fea000383ffff */
.L_x_2839:
        /* <DEDUP_REMOVED lines=8> */
.L_x_3134:
[----:B------:R-:W-:Y:S05]  /*34330*/  BSYNC B1 ;  /* 0x0000000000017941 */ /* 0x000fea0003800000 */
.L_x_3133:
[----:B------:R-:W-:Y:S01]  /*34340*/  IMAD.MOV.U32 R13, RZ, RZ, R21 ;  /* 0x000000ffff0d7224 */ /* 0x000fe200078e0015 */
[----:B------:R-:W-:Y:S01]  /*34350*/  MOV R15, 0xffffffff ;  /* 0xffffffff000f7802 */ /* 0x000fe20000000f00 */
[----:B------:R-:W-:Y:S01]  /*34360*/  IMAD.MOV.U32 R12, RZ, RZ, 0x1 ;  /* 0x00000001ff0c7424 */ /* 0x000fe200078e00ff */
[----:B------:R-:W-:Y:S01]  /*34370*/  MOV R7, R14 ;  /* 0x0000000e00077202 */ /* 0x000fe20000000f00 */
[----:B------:R-:W-:-:S07]  /*34380*/  IMAD.MOV.U32 R11, RZ, RZ, 0x181f ;  /* 0x0000181fff0b7424 */ /* 0x000fce00078e00ff */
[----:B------:R-:W-:Y:S05]  /*34390*/  WARPSYNC.COLLECTIVE R15, `(.L_x_3135) ;  /* 0x000000000f087348 */ /* 0x000fea0003c00000 */
[----:B------:R0:W1:Y:S02]  /*343a0*/  SHFL.IDX P6, R14, R13, R12, R11 ;  /* 0x0000000c0d0e7389 */ /* 0x00006400000c000b */
[----:B01----:R-:W-:Y:S01]  /*343b0*/  ENDCOLLECTIVE ;  /* 0x000000000000791b */ /* 0x003fe20003800000 */
.L_x_3135:
[----:B------:R-:W-:Y:S02]  /*343c0*/  IMAD.MOV.U32 R13, RZ, RZ, R20 ;  /* 0x000000ffff0d7224 */ /* 0x000fe400078e0014 */
[----:B------:R-:W-:-:S07]  /*343d0*/  IMAD.MOV.U32 R6, RZ, RZ, R14 ;  /* 0x000000ffff067224 */ /* 0x000fce00078e000e */
[----:B------:R-:W-:Y:S05]  /*343e0*/  WARPSYNC.COLLECTIVE R15, `(.L_x_3136) ;  /* 0x000000000f087348 */ /* 0x000fea0003c00000 */
[----:B------:R0:W1:Y:S02]  /*343f0*/  SHFL.IDX P6, R14, R13, R12, R11 ;  /* 0x0000000c0d0e7389 */ /* 0x00006400000c000b */
[----:B01----:R-:W-:Y:S01]  /*34400*/  ENDCOLLECTIVE ;  /* 0x000000000000791b */ /* 0x003fe20003800000 */
.L_x_3136:
[----:B------:R-:W-:Y:S01]  /*34410*/  MOV R13, R3 ;  /* 0x00000003000d7202 */ /* 0x000fe20000000f00 */
[----:B------:R-:W-:-:S07]  /*34420*/  IMAD.MOV.U32 R9, RZ, RZ, R14 ;  /* 0x000000ffff097224 */ /* 0x000fce00078e000e */
[----:B------:R-:W-:Y:S05]  /*34430*/  WARPSYNC.COLLECTIVE R15, `(.L_x_3137) ;  /* 0x000000000f087348 */ /* 0x000fea0003c00000 */
[----:B------:R0:W1:Y:S02]  /*34440*/  SHFL.IDX P6, R14, R13, R12, R11 ;  /* 0x0000000c0d0e7389 */ /* 0x00006400000c000b */
[----:B01----:R-:W-:Y:S01]  /*34450*/  ENDCOLLECTIVE ;  /* 0x000000000000791b */ /* 0x003fe20003800000 */
.L_x_3137:
[----:B------:R-:W-:Y:S05]  /*34460*/  BRA `(.L_x_3138) ;  /* 0xfffffdd4001c7947 */ /* 0x000fea000383ffff */
.L_x_2842:
[----:B------:R-:W-:Y:S01]  /*34470*/  BSSY B1, `(.L_x_3139) ;  /* 0x0000008000017945 */ /* 0x000fe20003800000 */
[----:B------:R-:W-:Y:S01]  /*34480*/  IMAD.MOV.U32 R13, RZ, RZ, R72 ;  /* 0x000000ffff0d7224 */ /* 0x000fe200078e0048 */
[----:B------:R-:W-:Y:S01]  /*34490*/  MOV R15, 0xffffffff ;  /* 0xffffffff000f7802 */ /* 0x000fe20000000f00 */
[----:B------:R-:W-:Y:S02]  /*344a0*/  IMAD.MOV.U32 R12, RZ, RZ, 0x2 ;  /* 0x00000002ff0c7424 */ /* 0x000fe400078e00ff */
[----:B------:R-:W-:-:S07]  /*344b0*/  IMAD.MOV.U32 R11, RZ, RZ, 0x181f ;  /* 0x0000181fff0b7424 */ /* 0x000fce00078e00ff */
[----:B-1--4-:R-:W-:Y:S05]  /*344c0*/  WARPSYNC.COLLECTIVE R15, `(.L_x_3140) ;  /* 0x000000000f087348 */ /* 0x012fea0003c00000 */
[----:B------:R0:W2:Y:S02]  /*344d0*/  SHFL.IDX P6, R14, R13, R12, R11 ;  /* 0x0000000c0d0e7389 */ /* 0x0000a400000c000b */
[----:B012-4-:R-:W-:Y:S01]  /*344e0*/  ENDCOLLECTIVE ;  /* 0x000000000000791b */ /* 0x017fe20003800000 */
.L_x_3140:
[----:B------:R-:W-:Y:S05]  /*344f0*/  BSYNC B1 ;  /* 0x0000000000017941 */ /* 0x000fea0003800000 */
.L_x_3139:
        /* <DEDUP_REMOVED lines=8> */
.L_x_3141:
[----:B------:R-:W-:Y:S02]  /*34580*/  IMAD.MOV.U32 R13, RZ, RZ, R20 ;  /* 0x000000ffff0d7224 */ /* 0x000fe400078e0014 */
[----:B------:R-:W-:-:S07]  /*34590*/  IMAD.MOV.U32 R6, RZ, RZ, R14 ;  /* 0x000000ffff067224 */ /* 0x000fce00078e000e */
[----:B------:R-:W-:Y:S05]  /*345a0*/  WARPSYNC.COLLECTIVE R15, `(.L_x_3142) ;  /* 0x000000000f087348 */ /* 0x000fea0003c00000 */
[----:B------:R0:W1:Y:S02]  /*345b0*/  SHFL.IDX P6, R14, R13, R12, R11 ;  /* 0x0000000c0d0e7389 */ /* 0x00006400000c000b */
[----:B01----:R-:W-:Y:S01]  /*345c0*/  ENDCOLLECTIVE ;  /* 0x000000000000791b */ /* 0x003fe20003800000 */
.L_x_3142:
[----:B------:R-:W-:Y:S01]  /*345d0*/  IMAD.MOV.U32 R13, RZ, RZ, R3 ;  /* 0x000000ffff0d7224 */ /* 0x000fe200078e0003 */
[----:B------:R-:W-:-:S07]  /*345e0*/  MOV R9, R14 ;  /* 0x0000000e00097202 */ /* 0x000fce0000000f00 */
[----:B------:R-:W-:Y:S05]  /*345f0*/  WARPSYNC.COLLECTIVE R15, `(.L_x_3143) ;  /* 0x000000000f087348 */ /* 0x000fea0003c00000 */
[----:B------:R0:W1:Y:S02]  /*34600*/  SHFL.IDX P6, R14, R13, R12, R11 ;  /* 0x0000000c0d0e7389 */ /* 0x00006400000c000b */
[----:B01----:R-:W-:Y:S01]  /*34610*/  ENDCOLLECTIVE ;  /* 0x000000000000791b */ /* 0x003fe20003800000 */
.L_x_3143:
[----:B------:R-:W-:Y:S01]  /*34620*/  IMAD.MOV.U32 R8, RZ, RZ, R14 ;  /* 0x000000ffff087224 */ /* 0x000fe200078e000e */
[----:B------:R-:W-:Y:S06]  /*34630*/  BRA `(.L_x_3144) ;  /* 0xfffffdd400bc7947 */ /* 0x000fec000383ffff */
.L_x_2845:
[----:B------:R-:W-:Y:S01]  /*34640*/  BSSY B1, `(.L_x_3145) ;  /* 0x0000008000017945 */ /* 0x000fe20003800000 */
[----:B------:R-:W-:Y:S01]  /*34650*/  IMAD.MOV.U32 R13, RZ, RZ, R72 ;  /* 0x000000ffff0d7224 */ /* 0x000fe200078e0048 */
[----:B------:R-:W-:Y:S01]  /*34660*/  MOV R12, 0x3 ;  /* 0x00000003000c7802 */ /* 0x000fe20000000f00 */
[----:B------:R-:W-:Y:S02]  /*34670*/  IMAD.MOV.U32 R11, RZ, RZ, 0x181f ;  /* 0x0000181fff0b7424 */ /* 0x000fe400078e00ff */
[----:B------:R-:W-:-:S07]  /*34680*/  IMAD.MOV.U32 R15, RZ, RZ, -0x1 ;  /* 0xffffffffff0f7424 */ /* 0x000fce00078e00ff */
[----:B-1--4-:R-:W-:Y:S05]  /*34690*/  WARPSYNC.COLLECTIVE R15, `(.L_x_3146) ;  /* 0x000000000f087348 */ /* 0x012fea0003c00000 */
[----:B------:R0:W2:Y:S02]  /*346a0*/  SHFL.IDX P6, R14, R13, R12, R11 ;  /* 0x0000000c0d0e7389 */ /* 0x0000a400000c000b */
[----:B012-4-:R-:W-:Y:S01]  /*346b0*/  ENDCOLLECTIVE ;  /* 0x000000000000791b */ /* 0x017fe20003800000 */
.L_x_3146:
[----:B------:R-:W-:Y:S05]  /*346c0*/  BSYNC B1 ;  /* 0x0000000000017941 */ /* 0x000fea0003800000 */
.L_x_3145:
        /* <DEDUP_REMOVED lines=8> */
.L_x_3147:
[----:B------:R-:W-:Y:S01]  /*34750*/  IMAD.MOV.U32 R13, RZ, RZ, R20 ;  /* 0x000000ffff0d7224 */ /* 0x000fe200078e0014 */
[----:B------:R-:W-:-:S07]  /*34760*/  MOV R78, R14 ;  /* 0x0000000e004e7202 */ /* 0x000fce0000000f00 */
[----:B------:R-:W-:Y:S05]  /*34770*/  WARPSYNC.COLLECTIVE R15, `(.L_x_3148) ;  /* 0x000000000f087348 */ /* 0x000fea0003c00000 */
[----:B------:R0:W1:Y:S02]  /*34780*/  SHFL.IDX P6, R14, R13, R12, R11 ;  /* 0x0000000c0d0e7389 */ /* 0x00006400000c000b */
[----:B01----:R-:W-:Y:S01]  /*34790*/  ENDCOLLECTIVE ;  /* 0x000000000000791b */ /* 0x003fe20003800000 */
.L_x_3148:
[----:B------:R-:W-:Y:S02]  /*347a0*/  IMAD.MOV.U32 R13, RZ, RZ, R3 ;  /* 0x000000ffff0d7224 */ /* 0x000fe400078e0003 */
[----:B------:R-:W-:-:S07]  /*347b0*/  IMAD.MOV.U32 R21, RZ, RZ, R14 ;  /* 0x000000ffff157224 */ /* 0x000fce00078e000e */
[----:B------:R-:W-:Y:S05]  /*347c0*/  WARPSYNC.COLLECTIVE R15, `(.L_x_3149) ;  /* 0x000000000f087348 */ /* 0x000fea0003c00000 */
[----:B------:R0:W1:Y:S02]  /*347d0*/  SHFL.IDX P6, R14, R13, R12, R11 ;  /* 0x0000000c0d0e7389 */ /* 0x00006400000c000b */
[----:B01----:R-:W-:Y:S01]  /*347e0*/  ENDCOLLECTIVE ;  /* 0x000000000000791b */ /* 0x003fe20003800000 */
.L_x_3149:
[----:B------:R-:W-:Y:S01]  /*347f0*/  MOV R3, R14 ;  /* 0x0000000e00037202 */ /* 0x000fe20000000f00 */
[----:B------:R-:W-:Y:S06]  /*34800*/  BRA `(.L_x_3150) ;  /* 0xfffffdd800647947 */ /* 0x000fec000383ffff */
.L_x_2849:
[----:B----4-:R4:W0:Y:S02]  /*34810*/  SYNCS.PHASECHK.TRANS64.TRYWAIT P0, [R23+URZ+0x38800], R0 ;  /* 0x03880000170075a7 */ /* 0x010824000800017f */
[----:B0-----:R-:W-:Y:S05]  /*34820*/  @!P0 NANOSLEEP.SYNCS 0x989680 ;  /* 0x009896800000895d */ /* 0x001fea0003900000 */
[----:B------:R-:W0:Y:S02]  /*34830*/  @!P0 SYNCS.PHASECHK.TRANS64 P0, [R23+URZ+0x38800], R0 ;  /* 0x03880000170085a7 */ /* 0x000e24000800007f */
[----:B0-----:R-:W-:Y:S05]  /*34840*/  @!P0 BRA `(.L_x_2849) ;  /* 0xfffffffc00f08947 */ /* 0x001fea000383ffff */
[----:B------:R-:W-:Y:S05]  /*34850*/  BRA `(.L_x_3151) ;  /* 0xfffffddc000c7947 */ /* 0x000fea000383ffff */
.L_x_2867:
[----:B--2---:R2:W4:Y:S02]  /*34860*/  SYNCS.PHASECHK.TRANS64.TRYWAIT P1, [R0+URZ+0x38830], R3 ;  /* 0x03883003000075a7 */ /* 0x004524000802017f */
[----:B----4-:R-:W-:Y:S05]  /*34870*/  @!P1 NANOSLEEP.SYNCS 0x989680 ;  /* 0x009896800000995d */ /* 0x010fea0003900000 */
[----:B------:R-:W4:Y:S02]  /*34880*/  @!P1 SYNCS.PHASECHK.TRANS64 P1, [R0+URZ+0x38830], R3 ;  /* 0x03883003000095a7 */ /* 0x000f24000802007f */
[----:B----4-:R-:W-:Y:S05]  /*34890*/  @!P1 BRA `(.L_x_2867) ;  /* 0xfffffffc00f09947 */ /* 0x010fea000383ffff */
[----:B------:R-:W-:Y:S05]  /*348a0*/  BRA `(.L_x_2866) ;  /* 0xfffffe1400647947 */ /* 0x000fea000383ffff */
.L_x_2875:
[----:B-1----:R1:W2:Y:S02]  /*348b0*/  SYNCS.PHASECHK.TRANS64.TRYWAIT P1, [R9+URZ+0x38830], R4 ;  /* 0x03883004090075a7 */ /* 0x0022a4000802017f */
[----:B--2---:R-:W-:Y:S05]  /*348c0*/  @!P1 NANOSLEEP.SYNCS 0x989680 ;  /* 0x009896800000995d */ /* 0x004fea0003900000 */
[----:B------:R-:W2:Y:S02]  /*348d0*/  @!P1 SYNCS.PHASECHK.TRANS64 P1, [R9+URZ+0x38830], R4 ;  /* 0x03883004090095a7 */ /* 0x000ea4000802007f */
[----:B--2---:R-:W-:Y:S05]  /*348e0*/  @!P1 BRA `(.L_x_2875) ;  /* 0xfffffffc00f09947 */ /* 0x004fea000383ffff */
[----:B------:R-:W-:Y:S05]  /*348f0*/  BRA `(.L_x_2874) ;  /* 0xfffffe6400047947 */ /* 0x000fea000383ffff */
.L_x_2880:
[----:B-1----:R1:W2:Y:S02]  /*34900*/  SYNCS.PHASECHK.TRANS64.TRYWAIT P1, [R7+URZ+0x38850], R0 ;  /* 0x03885000070075a7 */ /* 0x0022a4000802017f */
[----:B--2---:R-:W-:Y:S05]  /*34910*/  @!P1 NANOSLEEP.SYNCS 0x989680 ;  /* 0x009896800000995d */ /* 0x004fea0003900000 */
[----:B------:R-:W2:Y:S02]  /*34920*/  @!P1 SYNCS.PHASECHK.TRANS64 P1, [R7+URZ+0x38850], R0 ;  /* 0x03885000070095a7 */ /* 0x000ea4000802007f */
[----:B--2---:R-:W-:Y:S05]  /*34930*/  @!P1 BRA `(.L_x_2880) ;  /* 0xfffffffc00f09947 */ /* 0x004fea000383ffff */
[----:B------:R-:W-:Y:S05]  /*34940*/  BRA `(.L_x_2879) ;  /* 0xfffffe9800c07947 */ /* 0x000fea000383ffff */
.L_x_2890:
[----:B-1----:R1:W2:Y:S02]  /*34950*/  SYNCS.PHASECHK.TRANS64.TRYWAIT P1, [R4+URZ+0x38830], R5 ;  /* 0x03883005040075a7 */ /* 0x0022a4000802017f */
[----:B--2---:R-:W-:Y:S05]  /*34960*/  @!P1 NANOSLEEP.SYNCS 0x989680 ;  /* 0x009896800000995d */ /* 0x004fea0003900000 */
[----:B------:R-:W2:Y:S02]  /*34970*/  @!P1 SYNCS.PHASECHK.TRANS64 P1, [R4+URZ+0x38830], R5 ;  /* 0x03883005040095a7 */ /* 0x000ea4000802007f */
[----:B--2---:R-:W-:Y:S05]  /*34980*/  @!P1 BRA `(.L_x_2890) ;  /* 0xfffffffc00f09947 */ /* 0x004fea000383ffff */
[----:B------:R-:W-:Y:S05]  /*34990*/  BRA `(.L_x_2889) ;  /* 0xfffffeb8001c7947 */ /* 0x000fea000383ffff */
.L_x_2895:
[----:B-1----:R1:W2:Y:S02]  /*349a0*/  SYNCS.PHASECHK.TRANS64.TRYWAIT P1, [R6+URZ+0x38850], R0 ;  /* 0x03885000060075a7 */ /* 0x0022a4000802017f */
[----:B--2---:R-:W-:Y:S05]  /*349b0*/  @!P1 NANOSLEEP.SYNCS 0x989680 ;  /* 0x009896800000995d */ /* 0x004fea0003900000 */
[----:B------:R-:W2:Y:S02]  /*349c0*/  @!P1 SYNCS.PHASECHK.TRANS64 P1, [R6+URZ+0x38850], R0 ;  /* 0x03885000060095a7 */ /* 0x000ea4000802007f */
[----:B--2---:R-:W-:Y:S05]  /*349d0*/  @!P1 BRA `(.L_x_2895) ;  /* 0xfffffffc00f09947 */ /* 0x004fea000383ffff */
[----:B------:R-:W-:Y:S05]  /*349e0*/  BRA `(.L_x_2894) ;  /* 0xfffffeec00d87947 */ /* 0x000fea000383ffff */
.L_x_2903:
[----:B-1----:R1:W2:Y:S02]  /*349f0*/  SYNCS.PHASECHK.TRANS64.TRYWAIT P1, [R10+URZ+0x38850], R0 ;  /* 0x038850000a0075a7 */ /* 0x0022a4000802017f */
[----:B--2---:R-:W-:Y:S05]  /*34a00*/  @!P1 NANOSLEEP.SYNCS 0x989680 ;  /* 0x009896800000995d */ /* 0x004fea0003900000 */
[----:B------:R-:W2:Y:S02]  /*34a10*/  @!P1 SYNCS.PHASECHK.TRANS64 P1, [R10+URZ+0x38850], R0 ;  /* 0x038850000a0095a7 */ /* 0x000ea4000802007f */
[----:B--2---:R-:W-:Y:S05]  /*34a20*/  @!P1 BRA `(.L_x_2903) ;  /* 0xfffffffc00f09947 */ /* 0x004fea000383ffff */
[----:B------:R-:W-:Y:S05]  /*34a30*/  BRA `(.L_x_2902) ;  /* 0xffffff0c004c7947 */ /* 0x000fea000383ffff */
.L_x_2945:
[----:B------:R-:W0:Y:S01]  /*34a40*/  S2R R10, SR_TID.X ;  /* 0x00000000000a7919 */ /* 0x000e220000002100 */
[----:B------:R-:W-:Y:S01]  /*34a50*/  BSSY B1, `(.L_x_3152) ;  /* 0x000000a000017945 */ /* 0x000fe20003800000 */
[----:B------:R-:W-:Y:S01]  /*34a60*/  IMAD.MOV.U32 R12, RZ, RZ, RZ ;  /* 0x000000ffff0c7224 */ /* 0x000fe200078e00ff */
[----:B------:R-:W-:Y:S01]  /*34a70*/  MOV R15, 0xffffffff ;  /* 0xffffffff000f7802 */ /* 0x000fe20000000f00 */
[----:B-1----:R-:W-:Y:S01]  /*34a80*/  IMAD.MOV.U32 R11, RZ, RZ, 0x1f ;  /* 0x0000001fff0b7424 */ /* 0x002fe200078e00ff */
[----:B0-----:R-:W-:-:S04]  /*34a90*/  SHF.R.U32.HI R10, RZ, 0x5, R10 ;  /* 0x00000005ff0a7819 */ /* 0x001fc8000001160a */
[----:B------:R-:W-:-:S05]  /*34aa0*/  LOP3.LUT R10, R10, 0x3, RZ, 0xc0, !PT ;  /* 0x000000030a0a7812 */ /* 0x000fca00078ec0ff */
[----:B------:R-:W-:-:S07]  /*34ab0*/  IMAD.MOV.U32 R13, RZ, RZ, R10 ;  /* 0x000000ffff0d7224 */ /* 0x000fce00078e000a */
[----:B------:R-:W-:Y:S05]  /*34ac0*/  WARPSYNC.COLLECTIVE R15, `(.L_x_3153) ;  /* 0x000000000f087348 */ /* 0x000fea0003c00000 */
[----:B------:R0:W1:Y:S02]  /*34ad0*/  SHFL.IDX P6, R14, R13, R12, R11 ;  /* 0x0000000c0d0e7389 */ /* 0x00006400000c000b */
[----:B01----:R-:W-:Y:S01]  /*34ae0*/  ENDCOLLECTIVE ;  /* 0x000000000000791b */ /* 0x003fe20003800000 */
.L_x_3153:
[----:B------:R-:W-:Y:S05]  /*34af0*/  BSYNC B1 ;  /* 0x0000000000017941 */ /* 0x000fea0003800000 */
.L_x_3152:
[----:B------:R-:W-:Y:S05]  /*34b00*/  BRA `(.L_x_3154) ;  /* 0xffffff7800f87947 */ /* 0x000fea000383ffff */
.L_x_2947:
[----:B------:R-:W-:Y:S01]  /*34b10*/  BSSY B1, `(.L_x_3155) ;  /* 0x0000006000017945 */ /* 0x000fe20003800000 */
[----:B------:R-:W-:-:S07]  /*34b20*/  IMAD.MOV.U32 R15, RZ, RZ, -0x1 ;  /* 0xffffffffff0f7424 */ /* 0x000fce00078e00ff */
[----:B01----:R-:W-:Y:S05]  /*34b30*/  WARPSYNC.COLLECTIVE R15, `(.L_x_3156) ;  /* 0x000000000f0c7348 */ /* 0x003fea0003c00000 */
[----:B------:R-:W-:Y:S02]  /*34b40*/  ELECT P6, UR62, PT ;  /* 0x00000000003e782f */ /* 0x000fe400038c0000 */
[----:B------:R-:W-:Y:S01]  /*34b50*/  MOV R14, UR62 ;  /* 0x0000003e000e7c02 */ /* 0x000fe20008000f00 */
[----:B01----:R-:W-:Y:S10]  /*34b60*/  ENDCOLLECTIVE ;  /* 0x000000000000791b */ /* 0x003ff40003800000 */
.L_x_3156:
[----:B------:R-:W-:Y:S05]  /*34b70*/  BSYNC B1 ;  /* 0x0000000000017941 */ /* 0x000fea0003800000 */
.L_x_3155:
[----:B------:R-:W-:Y:S05]  /*34b80*/  BRA `(.L_x_2946) ;  /* 0xffffff7800f07947 */ /* 0x000fea000383ffff */
.L_x_2949:
[----:B0-----:R0:W2:Y:S02]  /*34b90*/  SYNCS.PHASECHK.TRANS64.TRYWAIT P0, [R16+URZ+0x38820], R7 ;  /* 0x03882007100075a7 */ /* 0x0010a4000800017f */
[----:B--2---:R-:W-:Y:S05]  /*34ba0*/  @!P0 NANOSLEEP.SYNCS 0x989680 ;  /* 0x009896800000895d */ /* 0x004fea0003900000 */
[----:B------:R-:W2:Y:S02]  /*34bb0*/  @!P0 SYNCS.PHASECHK.TRANS64 P0, [R16+URZ+0x38820], R7 ;  /* 0x03882007100085a7 */ /* 0x000ea4000800007f */
[----:B--2---:R-:W-:Y:S05]  /*34bc0*/  @!P0 BRA `(.L_x_2949) ;  /* 0xfffffffc00f08947 */ /* 0x004fea000383ffff */
[----:B------:R-:W-:Y:S05]  /*34bd0*/  BRA `(.L_x_3157) ;  /* 0xffffff7c00007947 */ /* 0x000fea000383ffff */
.L_x_2953:
[----:B-1----:R1:W2:Y:S02]  /*34be0*/  SYNCS.PHASECHK.TRANS64.TRYWAIT P0, [R11+URZ+0x388a0], R10 ;  /* 0x0388a00a0b0075a7 */ /* 0x0022a4000800017f */
[----:B--2---:R-:W-:Y:S05]  /*34bf0*/  @!P0 NANOSLEEP.SYNCS 0x989680 ;  /* 0x009896800000895d */ /* 0x004fea0003900000 */
[----:B------:R-:W2:Y:S02]  /*34c00*/  @!P0 SYNCS.PHASECHK.TRANS64 P0, [R11+URZ+0x388a0], R10 ;  /* 0x0388a00a0b0085a7 */ /* 0x000ea4000800007f */
[----:B--2---:R-:W-:Y:S05]  /*34c10*/  @!P0 BRA `(.L_x_2953) ;  /* 0xfffffffc00f08947 */ /* 0x004fea000383ffff */
[----:B------:R-:W-:Y:S05]  /*34c20*/  BRA `(.L_x_3158) ;  /* 0xffffff7c00187947 */ /* 0x000fea000383ffff */
.L_x_2961:
[----:B0-----:R0:W2:Y:S02]  /*34c30*/  SYNCS.PHASECHK.TRANS64.TRYWAIT P0, [R11+URZ+0x388c0], R10 ;  /* 0x0388c00a0b0075a7 */ /* 0x0010a4000800017f */
[----:B--2---:R-:W-:Y:S05]  /*34c40*/  @!P0 NANOSLEEP.SYNCS 0x989680 ;  /* 0x009896800000895d */ /* 0x004fea0003900000 */
[----:B------:R-:W2:Y:S02]  /*34c50*/  @!P0 SYNCS.PHASECHK.TRANS64 P0, [R11+URZ+0x388c0], R10 ;  /* 0x0388c00a0b0085a7 */ /* 0x000ea4000800007f */
[----:B--2---:R-:W-:Y:S05]  /*34c60*/  @!P0 BRA `(.L_x_2961) ;  /* 0xfffffffc00f08947 */ /* 0x004fea000383ffff */
[----:B------:R-:W-:Y:S05]  /*34c70*/  BRA `(.L_x_3159) ;  /* 0xffffff8000547947 */ /* 0x000fea000383ffff */
.L_x_2971:
[----:B-1----:R1:W2:Y:S02]  /*34c80*/  SYNCS.PHASECHK.TRANS64.TRYWAIT P1, [R10+URZ+0x388a0], R9 ;  /* 0x0388a0090a0075a7 */ /* 0x0022a4000802017f */
[----:B--2---:R-:W-:Y:S05]  /*34c90*/  @!P1 NANOSLEEP.SYNCS 0x989680 ;  /* 0x009896800000995d */ /* 0x004fea0003900000 */
[----:B------:R-:W2:Y:S02]  /*34ca0*/  @!P1 SYNCS.PHASECHK.TRANS64 P1, [R10+URZ+0x388a0], R9 ;  /* 0x0388a0090a0095a7 */ /* 0x000ea4000802007f */
[----:B--2---:R-:W-:Y:S05]  /*34cb0*/  @!P1 BRA `(.L_x_2971) ;  /* 0xfffffffc00f09947 */ /* 0x004fea000383ffff */
[----:B------:R-:W-:Y:S05]  /*34cc0*/  BRA `(.L_x_3160) ;  /* 0xffffff8400c87947 */ /* 0x000fea000383ffff */
.L_x_2979:
[----:B0-----:R0:W2:Y:S02]  /*34cd0*/  SYNCS.PHASECHK.TRANS64.TRYWAIT P1, [R10+URZ+0x388c0], R9 ;  /* 0x0388c0090a0075a7 */ /* 0x0010a4000802017f */
[----:B--2---:R-:W-:Y:S05]  /*34ce0*/  @!P1 NANOSLEEP.SYNCS 0x989680 ;  /* 0x009896800000995d */ /* 0x004fea0003900000 */
[----:B------:R-:W2:Y:S02]  /*34cf0*/  @!P1 SYNCS.PHASECHK.TRANS64 P1, [R10+URZ+0x388c0], R9 ;  /* 0x0388c0090a0095a7 */ /* 0x000ea4000802007f */
[----:B--2---:R-:W-:Y:S05]  /*34d00*/  @!P1 BRA `(.L_x_2979) ;  /* 0xfffffffc00f09947 */ /* 0x004fea000383ffff */
[----:B------:R-:W-:Y:S05]  /*34d10*/  BRA `(.L_x_3161) ;  /* 0xffffff8c00007947 */ /* 0x000fea000383ffff */
.L_x_2997:
        /* <DEDUP_REMOVED lines=11> */
.L_x_3163:
[----:B------:R-:W-:Y:S05]  /*34dd0*/  BSYNC B0 ;  /* 0x0000000000007941 */ /* 0x000fea0003800000 */
.L_x_3162:
[----:B------:R-:W-:Y:S05]  /*34de0*/  BRA `(.L_x_3164) ;  /* 0xffffff9c00307947 */ /* 0x000fea000383ffff */
.L_x_3000:
[----:B0-----:R0:W1:Y:S02]  /*34df0*/  SYNCS.PHASECHK.TRANS64.TRYWAIT P0, [R5+URZ+0x38840], R2 ;  /* 0x03884002050075a7 */ /* 0x001064000800017f */
[----:B-1----:R-:W-:Y:S05]  /*34e00*/  @!P0 NANOSLEEP.SYNCS 0x989680 ;  /* 0x009896800000895d */ /* 0x002fea0003900000 */
[----:B------:R-:W1:Y:S02]  /*34e10*/  @!P0 SYNCS.PHASECHK.TRANS64 P0, [R5+URZ+0x38840], R2 ;  /* 0x03884002050085a7 */ /* 0x000e64000800007f */
[----:B-1----:R-:W-:Y:S05]  /*34e20*/  @!P0 BRA `(.L_x_3000) ;  /* 0xfffffffc00f08947 */ /* 0x002fea000383ffff */
[----:B------:R-:W-:Y:S05]  /*34e30*/  BRA `(.L_x_3165) ;  /* 0xffffff9c00807947 */ /* 0x000fea000383ffff */
.L_x_3001:
        /* <DEDUP_REMOVED lines=8> */
.L_x_3167:
[----:B------:R-:W-:Y:S05]  /*34ec0*/  BSYNC B0 ;  /* 0x0000000000007941 */ /* 0x000fea0003800000 */
.L_x_3166:
[----:B------:R-:W-:Y:S01]  /*34ed0*/  IMAD.MOV.U32 R13, RZ, RZ, R0 ;  /* 0x000000ffff0d7224 */ /* 0x000fe200078e0000 */
[----:B------:R-:W-:Y:S01]  /*34ee0*/  MOV R12, RZ ;  /* 0x000000ff000c7202 */ /* 0x000fe20000000f00 */
[----:B------:R-:W-:Y:S01]  /*34ef0*/  IMAD.MOV.U32 R11, RZ, RZ, 0x181f ;  /* 0x0000181fff0b7424 */ /* 0x000fe200078e00ff */
[C---:B------:R-:W-:Y:S01]  /*34f00*/  LOP3.LUT P5, RZ, R18.reuse, 0x10, RZ, 0xc0, !PT ;  /* 0x0000001012ff7812 */ /* 0x040fe200078ac0ff */
[----:B------:R-:W-:Y:S01]  /*34f10*/  IMAD.MOV.U32 R15, RZ, RZ, -0x1 ;  /* 0xffffffffff0f7424 */ /* 0x000fe200078e00ff */
[C---:B------:R-:W-:Y:S01]  /*34f20*/  LOP3.LUT P4, RZ, R18.reuse, 0x8, RZ, 0xc0, !PT ;  /* 0x0000000812ff7812 */ /* 0x040fe2000788c0ff */
[----:B------:R-:W-:Y:S01]  /*34f30*/  IMAD.MOV.U32 R2, RZ, RZ, R14 ;  /* 0x000000ffff027224 */ /* 0x000fe200078e000e */
[----:B------:R-:W-:Y:S01]  /*34f40*/  LOP3.LUT P3, RZ, R18, 0x4, RZ, 0xc0, !PT ;  /* 0x0000000412ff7812 */ /* 0x000fe2000786c0ff */
[----:B------:R-:W-:-:S12]  /*34f50*/  @P0 IMAD R9, R7, 0x2, R16 ;  /* 0x0000000207090824 */ /* 0x000fd800078e0210 */
[----:B------:R-:W-:Y:S05]  /*34f60*/  WARPSYNC.COLLECTIVE R15, `(.L_x_3168) ;  /* 0x000000000f087348 */ /* 0x000fea0003c00000 */
[----:B------:R0:W1:Y:S02]  /*34f70*/  SHFL.IDX P6, R14, R13, R12, R11 ;  /* 0x0000000c0d0e7389 */ /* 0x00006400000c000b */
[----:B01----:R-:W-:Y:S01]  /*34f80*/  ENDCOLLECTIVE ;  /* 0x000000000000791b */ /* 0x003fe20003800000 */
.L_x_3168:
[----:B------:R-:W-:Y:S01]  /*34f90*/  LOP3.LUT P2, RZ, R18, 0x2, RZ, 0xc0, !PT ;  /* 0x0000000212ff7812 */ /* 0x000fe2000784c0ff */
[----:B------:R-:W-:Y:S02]  /*34fa0*/  IMAD.MOV.U32 R13, RZ, RZ, R6 ;  /* 0x000000ffff0d7224 */ /* 0x000fe400078e0006 */
[----:B------:R-:W-:Y:S02]  /*34fb0*/  IMAD.MOV.U32 R12, RZ, RZ, 0x1 ;  /* 0x00000001ff0c7424 */ /* 0x000fe400078e00ff */
[----:B------:R-:W-:-:S08]  /*34fc0*/  IMAD.MOV.U32 R3, RZ, RZ, R14 ;  /* 0x000000ffff037224 */ /* 0x000fd000078e000e */
[----:B------:R-:W-:Y:S05]  /*34fd0*/  WARPSYNC.COLLECTIVE R15, `(.L_x_3169) ;  /* 0x000000000f087348 */ /* 0x000fea0003c00000 */
[----:B------:R0:W1:Y:S02]  /*34fe0*/  SHFL.IDX P6, R14, R13, R12, R11 ;  /* 0x0000000c0d0e7389 */ /* 0x00006400000c000b */
[----:B01----:R-:W-:Y:S01]  /*34ff0*/  ENDCOLLECTIVE ;  /* 0x000000000000791b */ /* 0x003fe20003800000 */
.L_x_3169:
[----:B------:R-:W-:-:S04]  /*35000*/  @P0 LEA R3, P1, R34, R3, 0x1 ;  /* 0x0000000322030211 */ /* 0x000fc800078208ff */
[----:B------:R-:W-:-:S04]  /*35010*/  @P0 IADD3.X R2, RZ, R2, RZ, P1, !PT ;  /* 0x00000002ff020210 */ /* 0x000fc80000ffe4ff */
        /* <DEDUP_REMOVED lines=12> */
.L_x_3170:
[----:B------:R-:W-:Y:S01]  /*350e0*/  @!PT LDS RZ, [RZ] ;  /* 0x00000000fffff984 */ /* 0x000fe20000000800 */
[----:B------:R-:W-:Y:S01]  /*350f0*/  @!PT LDS RZ, [RZ] ;  /* 0x00000000fffff984 */ /* 0x000fe20000000800 */
[----:B------:R-:W-:Y:S01]  /*35100*/  @!PT LDS RZ, [RZ] ;  /* 0x00000000fffff984 */ /* 0x000fe20000000800 */
[----:B------:R-:W-:Y:S04]  /*35110*/  @P0 LDGSTS.E.BYPASS.LTC128B.128 [R9+0x26c00], desc[UR60][R2.64+0x80], !P4 ;  /* 0x26c0008002090fae */ /* 0x000fe8000e101d7c */
[----:B------:R-:W-:Y:S04]  /*35120*/  @P0 LDGSTS.E.BYPASS.LTC128B.128 [R9+0x29400], desc[UR60][R2.64+0x100], !P3 ;  /* 0x2940010002090fae */ /* 0x000fe8000d901d7c */
[----:B------:R0:W-:Y:S01]  /*35130*/  @P0 LDGSTS.E.BYPASS.LTC128B.128 [R9+0x2bc00], desc[UR60][R2.64+0x180], !P2 ;  /* 0x2bc0018002090fae */ /* 0x0001e2000d101d7c */
[----:B------:R-:W-:Y:S01]  /*35140*/  ISETP.GE.AND P0, PT, R4, 0x11, PT ;  /* 0x000000110400780c */ /* 0x000fe20003f06270 */
[----:B------:R-:W-:-:S02]  /*35150*/  IMAD.MOV.U32 R13, RZ, RZ, R6 ;  /* 0x000000ffff0d7224 */ /* 0x000fc400078e0006 */
[----:B------:R-:W-:Y:S02]  /*35160*/  IMAD.MOV.U32 R12, RZ, RZ, 0x2 ;  /* 0x00000002ff0c7424 */ /* 0x000fe400078e00ff */
[----:B0-----:R-:W-:-:S08]  /*35170*/  IMAD.MOV.U32 R2, RZ, RZ, R14 ;  /* 0x000000ffff027224 */ /* 0x001fd000078e000e */
[----:B------:R-:W-:Y:S05]  /*35180*/  WARPSYNC.COLLECTIVE R15, `(.L_x_3171) ;  /* 0x000000000f087348 */ /* 0x000fea0003c00000 */
[----:B------:R0:W1:Y:S02]  /*35190*/  SHFL.IDX P6, R14, R13, R12, R11 ;  /* 0x0000000c0d0e7389 */ /* 0x00006400000c000b */
[----:B01----:R-:W-:Y:S01]  /*351a0*/  ENDCOLLECTIVE ;  /* 0x000000000000791b */ /* 0x003fe20003800000 */
.L_x_3171:
[----:B------:R-:W-:Y:S02]  /*351b0*/  @P0 LEA R21, R7, R16, 0x1 ;  /* 0x0000001007150211 */ /* 0x000fe400078e08ff */
[----:B------:R-:W-:-:S05]  /*351c0*/  @P0 LEA R2, P1, R34, R2, 0x1 ;  /* 0x0000000222020211 */ /* 0x000fca00078208ff */
[----:B------:R-:W-:-:S05]  /*351d0*/  @P0 IMAD.X R3, RZ, RZ, R8, P1 ;  /* 0x000000ffff030224 */ /* 0x000fca00008e0608 */
        /* <DEDUP_REMOVED lines=13> */
.L_x_3172:
[----:B------:R-:W-:Y:S01]  /*352b0*/  @P0 IMAD R9, R7, 0x2, R16 ;  /* 0x0000000207090824 */ /* 0x000fe200078e0210 */
[----:B------:R-:W-:Y:S01]  /*352c0*/  MOV R13, R6 ;  /* 0x00000006000d7202 */ /* 0x000fe20000000f00 */
[----:B------:R-:W-:Y:S02]  /*352d0*/  IMAD.MOV.U32 R12, RZ, RZ, 0x3 ;  /* 0x00000003ff0c7424 */ /* 0x000fe400078e00ff */
[----:B------:R-:W-:-:S07]  /*352e0*/  IMAD.MOV.U32 R2, RZ, RZ, R14 ;  /* 0x000000ffff027224 */ /* 0x000fce00078e000e */
[----:B------:R-:W-:Y:S05]  /*352f0*/  WARPSYNC.COLLECTIVE R15, `(.L_x_3173) ;  /* 0x000000000f087348 */ /* 0x000fea0003c00000 */
[----:B------:R0:W1:Y:S02]  /*35300*/  SHFL.IDX P6, R14, R13, R12, R11 ;  /* 0x0000000c0d0e7389 */ /* 0x00006400000c000b */
[----:B01----:R-:W-:Y:S01]  /*35310*/  ENDCOLLECTIVE ;  /* 0x000000000000791b */ /* 0x003fe20003800000 */
.L_x_3173:
        /* <DEDUP_REMOVED lines=15> */
.L_x_3174:
[----:B------:R-:W-:Y:S02]  /*35410*/  @P0 IMAD R21, R7, 0x2, R16 ;  /* 0x0000000207150824 */ /* 0x000fe400078e0210 */
[----:B------:R-:W-:Y:S01]  /*35420*/  IMAD.MOV.U32 R13, RZ, RZ, R6 ;  /* 0x000000ffff0d7224 */ /* 0x000fe200078e0006 */
[----:B------:R-:W-:Y:S02]  /*35430*/  MOV R12, 0x4 ;  /* 0x00000004000c7802 */ /* 0x000fe40000000f00 */
[----:B------:R-:W-:-:S07]  /*35440*/  MOV R2, R14 ;  /* 0x0000000e00027202 */ /* 0x000fce0000000f00 */
[----:B------:R-:W-:Y:S05]  /*35450*/  WARPSYNC.COLLECTIVE R15, `(.L_x_3175) ;  /* 0x000000000f087348 */ /* 0x000fea0003c00000 */
[----:B------:R0:W1:Y:S02]  /*35460*/  SHFL.IDX P6, R14, R13, R12, R11 ;  /* 0x0000000c0d0e7389 */ /* 0x00006400000c000b */
[----:B01----:R-:W-:Y:S01]  /*35470*/  ENDCOLLECTIVE ;  /* 0x000000000000791b */ /* 0x003fe20003800000 */
.L_x_3175:
        /* <DEDUP_REMOVED lines=14> */
.L_x_3176:
[----:B------:R-:W-:Y:S01]  /*35560*/  IMAD.MOV.U32 R0, RZ, RZ, R14 ;  /* 0x000000ffff007224 */ /* 0x000fe200078e000e */
[----:B------:R-:W-:Y:S06]  /*35570*/  BRA `(.L_x_3177) ;  /* 0xffffff9800dc7947 */ /* 0x000fec000383ffff */
.L_x_3008:
[----:B------:R-:W-:Y:S01]  /*35580*/  MOV R13, R0 ;  /* 0x00000000000d7202 */ /* 0x000fe20000000f00 */
        /* <DEDUP_REMOVED lines=8> */
.L_x_3178:
[----:B------:R-:W-:Y:S01]  /*35610*/  ISETP.GE.AND P0, PT, R25, R5, PT ;  /* 0x000000051900720c */ /* 0x000fe20003f06270 */
[----:B------:R-:W-:Y:S01]  /*35620*/  IMAD.MOV.U32 R13, RZ, RZ, R4 ;  /* 0x000000ffff0d7224 */ /* 0x000fe200078e0004 */
[----:B------:R-:W-:-:S11]  /*35630*/  MOV R2, R14 ;  /* 0x0000000e00027202 */ /* 0x000fd60000000f00 */
[----:B------:R-:W-:Y:S05]  /*35640*/  WARPSYNC.COLLECTIVE R15, `(.L_x_3179) ;  /* 0x000000000f087348 */ /* 0x000fea0003c00000 */
[----:B------:R0:W1:Y:S02]  /*35650*/  SHFL.IDX P6, R14, R13, R12, R11 ;  /* 0x0000000c0d0e7389 */ /* 0x00006400000c000b */
[----:B01----:R-:W-:Y:S01]  /*35660*/  ENDCOLLECTIVE ;  /* 0x000000000000791b */ /* 0x003fe20003800000 */
.L_x_3179:
[----:B------:R-:W-:Y:S01]  /*35670*/  IMAD.MOV.U32 R13, RZ, RZ, R0 ;  /* 0x000000ffff0d7224 */ /* 0x000fe200078e0000 */
[----:B------:R-:W-:Y:S01]  /*35680*/  MOV R12, 0x1 ;  /* 0x00000001000c7802 */ /* 0x000fe20000000f00 */
[----:B------:R-:W-:-:S07]  /*35690*/  IMAD.MOV.U32 R3, RZ, RZ, R14 ;  /* 0x000000ffff037224 */ /* 0x000fce00078e000e */
[----:B------:R-:W-:Y:S05]  /*356a0*/  WARPSYNC.COLLECTIVE R15, `(.L_x_3180) ;  /* 0x000000000f087348 */ /* 0x000fea0003c00000 */
[----:B------:R0:W1:Y:S02]  /*356b0*/  SHFL.IDX P6, R14, R13, R12, R11 ;  /* 0x0000000c0d0e7389 */ /* 0x00006400000c000b */
[----:B01----:R-:W-:Y:S01]  /*356c0*/  ENDCOLLECTIVE ;  /* 0x000000000000791b */ /* 0x003fe20003800000 */
.L_x_3180:
        /* <DEDUP_REMOVED lines=17> */
.L_x_3181:
[----:B------:R-:W-:Y:S01]  /*357e0*/  MOV R13, R0 ;  /* 0x00000000000d7202 */ /* 0x000fe20000000f00 */
[----:B------:R-:W-:Y:S02]  /*357f0*/  IMAD.MOV.U32 R12, RZ, RZ, 0x2 ;  /* 0x00000002ff0c7424 */ /* 0x000fe400078e00ff */
[----:B------:R-:W-:-:S07]  /*35800*/  IMAD.MOV.U32 R3, RZ, RZ, R14 ;  /* 0x000000ffff037224 */ /* 0x000fce00078e000e */
[----:B------:R-:W-:Y:S05]  /*35810*/  WARPSYNC.COLLECTIVE R15, `(.L_x_3182) ;  /* 0x000000000f087348 */ /* 0x000fea0003c00000 */
[----:B------:R0:W1:Y:S02]  /*35820*/  SHFL.IDX P6, R14, R13, R12, R11 ;  /* 0x0000000c0d0e7389 */ /* 0x00006400000c000b */
[----:B01----:R-:W-:Y:S01]  /*35830*/  ENDCOLLECTIVE ;  /* 0x000000000000791b */ /* 0x003fe20003800000 */
.L_x_3182:
        /* <DEDUP_REMOVED lines=18> */
.L_x_3183:
[----:B------:R-:W-:Y:S02]  /*35960*/  IMAD.MOV.U32 R13, RZ, RZ, R0 ;  /* 0x000000ffff0d7224 */ /* 0x000fe400078e0000 */
[----:B------:R-:W-:Y:S01]  /*35970*/  IMAD.MOV.U32 R12, RZ, RZ, 0x3 ;  /* 0x00000003ff0c7424 */ /* 0x000fe200078e00ff */
[----:B------:R-:W-:-:S07]  /*35980*/  MOV R3, R14 ;  /* 0x0000000e00037202 */ /* 0x000fce0000000f00 */
[----:B------:R-:W-:Y:S05]  /*35990*/  WARPSYNC.COLLECTIVE R15, `(.L_x_3184) ;  /* 0x000000000f087348 */ /* 0x000fea0003c00000 */
[----:B------:R0:W1:Y:S02]  /*359a0*/  SHFL.IDX P6, R14, R13, R12, R11 ;  /* 0x0000000c0d0e7389 */ /* 0x00006400000c000b */
[----:B01----:R-:W-:Y:S01]  /*359b0*/  ENDCOLLECTIVE ;  /* 0x000000000000791b */ /* 0x003fe20003800000 */
.L_x_3184:
[----:B------:R-:W-:-:S05]  /*359c0*/  @!P0 LEA R6, P5, R34, R3, 0x1 ;  /* 0x0000000322068211 */ /* 0x000fca00078a08ff */
[----:B------:R-:W-:Y:S02]  /*359d0*/  @!P0 IMAD.X R7, RZ, RZ, R2, P5 ;  /* 0x000000ffff078224 */ /* 0x000fe400028e0602 */
[----:B------:R-:W-:Y:S01]  /*359e0*/  @!P0 IMAD.MOV.U32 R2, RZ, RZ, R6 ;  /* 0x000000ffff028224 */ /* 0x000fe200078e0006 */
[----:B------:R-:W-:Y:S01]  /*359f0*/  IADD3 R6, R25, 0x30, RZ ;  /* 0x0000003019067810 */ /* 0x000fe20007ffe0ff */
[----:B------:R-:W-:Y:S01]  /*35a00*/  @!P0 IMAD.MOV.U32 R3, RZ, RZ, R7 ;  /* 0x000000ffff038224 */ /* 0x000fe200078e0007 */
[----:B------:R-:W-:-:S04]  /*35a10*/  MOV R13, R4 ;  /* 0x00000004000d7202 */ /* 0x000fc80000000f00 */
        /* <DEDUP_REMOVED lines=12> */
.L_x_3185:
[----:B------:R-:W-:Y:S02]  /*35ae0*/  IMAD.MOV.U32 R13, RZ, RZ, R0 ;  /* 0x000000ffff0d7224 */ /* 0x000fe400078e0000 */
[----:B------:R-:W-:Y:S02]  /*35af0*/  IMAD.MOV.U32 R12, RZ, RZ, 0x4 ;  /* 0x00000004ff0c7424 */ /* 0x000fe400078e00ff */
[----:B------:R-:W-:-:S07]  /*35b00*/  IMAD.MOV.U32 R3, RZ, RZ, R14 ;  /* 0x000000ffff037224 */ /* 0x000fce00078e000e */
[----:B------:R-:W-:Y:S05]  /*35b10*/  WARPSYNC.COLLECTIVE R15, `(.L_x_3186) ;  /* 0x000000000f087348 */ /* 0x000fea0003c00000 */
[----:B------:R0:W1:Y:S02]  /*35b20*/  SHFL.IDX P6, R14, R13, R12, R11 ;  /* 0x0000000c0d0e7389 */ /* 0x00006400000c000b */
[----:B01----:R-:W-:Y:S01]  /*35b30*/  ENDCOLLECTIVE ;  /* 0x000000000000791b */ /* 0x003fe20003800000 */
.L_x_3186:
[----:B------:R-:W-:-:S05]  /*35b40*/  @!P0 LEA R6, P5, R34, R3, 0x1 ;  /* 0x0000000322068211 */ /* 0x000fca00078a08ff */
[----:B------:R-:W-:Y:S02]  /*35b50*/  @!P0 IMAD.X R7, RZ, RZ, R2, P5 ;  /* 0x000000ffff078224 */ /* 0x000fe400028e0602 */
[----:B------:R-:W-:Y:S02]  /*35b60*/  @!P0 IMAD.MOV.U32 R2, RZ, RZ, R6 ;  /* 0x000000ffff028224 */ /* 0x000fe400078e0006 */
[----:B------:R-:W-:Y:S01]  /*35b70*/  VIADD R6, R25, 0x40 ;  /* 0x0000004019067836 */ /* 0x000fe20000000000 */
[----:B------:R-:W-:Y:S01]  /*35b80*/  @!P0 MOV R3, R7 ;  /* 0x0000000700038202 */ /* 0x000fe20000000f00 */
[----:B------:R-:W-:-:S04]  /*35b90*/  IMAD.MOV.U32 R13, RZ, RZ, R4 ;  /* 0x000000ffff0d7224 */ /* 0x000fc800078e0004 */
        /* <DEDUP_REMOVED lines=12> */
.L_x_3187:
[----:B------:R-:W-:Y:S01]  /*35c60*/  IMAD.MOV.U32 R13, RZ, RZ, R0 ;  /* 0x000000ffff0d7224 */ /* 0x000fe200078e0000 */
[----:B------:R-:W-:Y:S01]  /*35c70*/  MOV R12, 0x5 ;  /* 0x00000005000c7802 */ /* 0x000fe20000000f00 */
[----:B------:R-:W-:-:S07]  /*35c80*/  IMAD.MOV.U32 R3, RZ, RZ, R14 ;  /* 0x000000ffff037224 */ /* 0x000fce00078e000e */
[----:B------:R-:W-:Y:S05]  /*35c90*/  WARPSYNC.COLLECTIVE R15, `(.L_x_3188) ;  /* 0x000000000f087348 */ /* 0x000fea0003c00000 */
[----:B------:R0:W1:Y:S02]  /*35ca0*/  SHFL.IDX P6, R14, R13, R12, R11 ;  /* 0x0000000c0d0e7389 */ /* 0x00006400000c000b */
[----:B01----:R-:W-:Y:S01]  /*35cb0*/  ENDCOLLECTIVE ;  /* 0x000000000000791b */ /* 0x003fe20003800000 */
.L_x_3188:
        /* <DEDUP_REMOVED lines=18> */
.L_x_3189:
[----:B------:R-:W-:Y:S01]  /*35de0*/  MOV R13, R0 ;  /* 0x00000000000d7202 */ /* 0x000fe20000000f00 */
[----:B------:R-:W-:Y:S02]  /*35df0*/  IMAD.MOV.U32 R12, RZ, RZ, 0x6 ;  /* 0x00000006ff0c7424 */ /* 0x000fe400078e00ff */
[----:B------:R-:W-:-:S07]  /*35e00*/  IMAD.MOV.U32 R3, RZ, RZ, R14 ;  /* 0x000000ffff037224 */ /* 0x000fce00078e000e */
[----:B------:R-:W-:Y:S05]  /*35e10*/  WARPSYNC.COLLECTIVE R15, `(.L_x_3190) ;  /* 0x000000000f087348 */ /* 0x000fea0003c00000 */
[----:B------:R0:W1:Y:S02]  /*35e20*/  SHFL.IDX P6, R14, R13, R12, R11 ;  /* 0x0000000c0d0e7389 */ /* 0x00006400000c000b */
[----:B01----:R-:W-:Y:S01]  /*35e30*/  ENDCOLLECTIVE ;  /* 0x000000000000791b */ /* 0x003fe20003800000 */
.L_x_3190:
        /* <DEDUP_REMOVED lines=18> */
.L_x_3191:
[----:B------:R-:W-:Y:S01]  /*35f60*/  MOV R13, R0 ;  /* 0x00000000000d7202 */ /* 0x000fe20000000f00 */
[----:B------:R-:W-:Y:S01]  /*35f70*/  IMAD.MOV.U32 R12, RZ, RZ, 0x7 ;  /* 0x00000007ff0c7424 */ /* 0x000fe200078e00ff */
[----:B------:R-:W-:-:S07]  /*35f80*/  MOV R3, R14 ;  /* 0x0000000e00037202 */ /* 0x000fce0000000f00 */
[----:B------:R-:W-:Y:S05]  /*35f90*/  WARPSYNC.COLLECTIVE R15, `(.L_x_3192) ;  /* 0x000000000f087348 */ /* 0x000fea0003c00000 */
[----:B------:R0:W1:Y:S02]  /*35fa0*/  SHFL.IDX P6, R14, R13, R12, R11 ;  /* 0x0000000c0d0e7389 */ /* 0x00006400000c000b */
[----:B01----:R-:W-:Y:S01]  /*35fb0*/  ENDCOLLECTIVE ;  /* 0x000000000000791b */ /* 0x003fe20003800000 */
.L_x_3192:
[----:B------:R-:W-:-:S05]  /*35fc0*/  @!P0 LEA R6, P5, R34, R3, 0x1 ;  /* 0x0000000322068211 */ /* 0x000fca00078a08ff */
[----:B------:R-:W-:Y:S02]  /*35fd0*/  @!P0 IMAD.X R7, RZ, RZ, R2, P5 ;  /* 0x000000ffff078224 */ /* 0x000fe400028e0602 */
[----:B------:R-:W-:Y:S02]  /*35fe0*/  @!P0 IMAD.MOV.U32 R2, RZ, RZ, R6 ;  /* 0x000000ffff028224 */ /* 0x000fe400078e0006 */
[----:B------:R-:W-:Y:S02]  /*35ff0*/  @!P0 IMAD.MOV.U32 R3, RZ, RZ, R7 ;  /* 0x000000ffff038224 */ /* 0x000fe400078e0007 */
[----:B------:R-:W-:-:S03]  /*36000*/  IMAD.MOV.U32 R13, RZ, RZ, R4 ;  /* 0x000000ffff0d7224 */ /* 0x000fc600078e0004 */
[----:B------:R-:W-:Y:S01]  /*36010*/  @!PT LDS RZ, [RZ] ;  /* 0x00000000fffff984 */ /* 0x000fe20000000800 */
[----:B------:R-:W-:Y:S01]  /*36020*/  @!PT LDS RZ, [RZ] ;  /* 0x00000000fffff984 */ /* 0x000fe20000000800 */
[----:B------:R-:W-:Y:S01]  /*36030*/  @!PT LDS RZ, [RZ] ;  /* 0x00000000fffff984 */ /* 0x000fe20000000800 */
[----:B------:R0:W-:Y:S04]  /*36040*/  @!P0 LDGSTS.E.BYPASS.LTC128B.128 [R36+0x17400], desc[UR60][R2.64], !P4 ;  /* 0x1740000002248fae */ /* 0x0001e8000e101d7c */
[----:B------:R0:W-:Y:S04]  /*36050*/  @!P0 LDGSTS.E.BYPASS.LTC128B.128 [R36+0x1b400], desc[UR60][R2.64+0x80], !P3 ;  /* 0x1b40008002248fae */ /* 0x0001e8000d901d7c */
[----:B------:R0:W-:Y:S01]  /*36060*/  @!P0 LDGSTS.E.BYPASS.LTC128B.128 [R36+0x1f400], desc[UR60][R2.64+0x100], !P2 ;  /* 0x1f40010002248fae */ /* 0x0001e2000d101d7c */
[----:B------:R-:W-:-:S03]  /*36070*/  IMAD.MOV.U32 R6, RZ, RZ, R14 ;  /* 0x000000ffff067224 */ /* 0x000fc600078e000e */
[----:B------:R0:W-:Y:S04]  /*36080*/  @!P0 LDGSTS.E.BYPASS.LTC128B.128 [R36+0x23400], desc[UR60][R2.64+0x180], !P1 ;  /* 0x2340018002248fae */ /* 0x0001e8000c901d7c */
[----:B0-----:R-:W-:Y:S05]  /*36090*/  WARPSYNC.COLLECTIVE R15, `(.L_x_3193) ;  /* 0x000000000f087348 */ /* 0x001fea0003c00000 */
[----:B------:R1:W2:Y:S02]  /*360a0*/  SHFL.IDX P6, R14, R13, R12, R11 ;  /* 0x0000000c0d0e7389 */ /* 0x0002a400000c000b */
[----:B012---:R-:W-:Y:S01]  /*360b0*/  ENDCOLLECTIVE ;  /* 0x000000000000791b */ /* 0x007fe20003800000 */
.L_x_3193:
[----:B------:R-:W-:Y:S05]  /*360c0*/  BRA `(.L_x_3194) ;  /* 0xffffff9c004c7947 */ /* 0x000fea000383ffff */
.L_x_3013:
[----:B0-----:R0:W2:Y:S02]  /*360d0*/  SYNCS.PHASECHK.TRANS64.TRYWAIT P0, [R16+URZ+0x38820], R3 ;  /* 0x03882003100075a7 */ /* 0x0010a4000800017f */
[----:B--2---:R-:W-:Y:S05]  /*360e0*/  @!P0 NANOSLEEP.SYNCS 0x989680 ;  /* 0x009896800000895d */ /* 0x004fea0003900000 */
[----:B------:R-:W2:Y:S02]  /*360f0*/  @!P0 SYNCS.PHASECHK.TRANS64 P0, [R16+URZ+0x38820], R3 ;  /* 0x03882003100085a7 */ /* 0x000ea4000800007f */
[----:B--2---:R-:W-:Y:S05]  /*36100*/  @!P0 BRA `(.L_x_3013) ;  /* 0xfffffffc00f08947 */ /* 0x004fea000383ffff */
[----:B------:R-:W-:Y:S05]  /*36110*/  BRA `(.L_x_3195) ;  /* 0xffffff9c00c87947 */ /* 0x000fea000383ffff */
.L_x_3018:
[----:B0-----:R0:W1:Y:S02]  /*36120*/  SYNCS.PHASECHK.TRANS64.TRYWAIT P0, [R6+URZ+0x38840], R3 ;  /* 0x03884003060075a7 */ /* 0x001064000800017f */
[----:B-1----:R-:W-:Y:S05]  /*36130*/  @!P0 NANOSLEEP.SYNCS 0x989680 ;  /* 0x009896800000895d */ /* 0x002fea0003900000 */
[----:B------:R-:W1:Y:S02]  /*36140*/  @!P0 SYNCS.PHASECHK.TRANS64 P0, [R6+URZ+0x38840], R3 ;  /* 0x03884003060085a7 */ /* 0x000e64000800007f */
[----:B-1----:R-:W-:Y:S05]  /*36150*/  @!P0 BRA `(.L_x_3018) ;  /* 0xfffffffc00f08947 */ /* 0x002fea000383ffff */
[----:B------:R-:W-:Y:S05]  /*36160*/  BRA `(.L_x_3196) ;  /* 0xffffffa000ac7947 */ /* 0x000fea000383ffff */
.L_x_3019:
        /* <DEDUP_REMOVED lines=8> */
.L_x_3198:
[----:B------:R-:W-:Y:S05]  /*361f0*/  BSYNC B1 ;  /* 0x0000000000017941 */ /* 0x000fea0003800000 */
.L_x_3197:
[----:B------:R-:W-:Y:S01]  /*36200*/  IMAD.MOV.U32 R13, RZ, RZ, R8 ;  /* 0x000000ffff0d7224 */ /* 0x000fe200078e0008 */
[----:B------:R-:W-:Y:S01]  /*36210*/  MOV R15, 0xffffffff ;  /* 0xffffffff000f7802 */ /* 0x000fe20000000f00 */
[----:B------:R-:W-:Y:S01]  /*36220*/  IMAD.MOV.U32 R12, RZ, RZ, RZ ;  /* 0x000000ffff0c7224 */ /* 0x000fe200078e00ff */
[----:B------:R-:W-:Y:S01]  /*36230*/  MOV R3, R14 ;  /* 0x0000000e00037202 */ /* 0x000fe20000000f00 */
[----:B------:R-:W-:Y:S01]  /*36240*/  IMAD.MOV.U32 R11, RZ, RZ, 0x181f ;  /* 0x0000181fff0b7424 */ /* 0x000fe200078e00ff */
[----:B------:R-:W-:Y:S01]  /*36250*/  LOP3.LUT R18, R18, 0xfffffdff, RZ, 0xc0, !PT ;  /* 0xfffffdff12127812 */ /* 0x000fe200078ec0ff */
[----:B------:R-:W-:Y:S01]  /*36260*/  IMAD.SHL.U32 R0, R34, 0x2, RZ ;  /* 0x0000000222007824 */ /* 0x000fe200078e00ff */
[----:B------:R-:W-:-:S07]  /*36270*/  LEA R9, R9, R16, 0x1 ;  /* 0x0000001009097211 */ /* 0x000fce00078e08ff */
[----:B------:R-:W-:Y:S05]  /*36280*/  WARPSYNC.COLLECTIVE R15, `(.L_x_3199) ;  /* 0x000000000f087348 */ /* 0x000fea0003c00000 */
[----:B------:R0:W1:Y:S02]  /*36290*/  SHFL.IDX P6, R14, R13, R12, R11 ;  /* 0x0000000c0d0e7389 */ /* 0x00006400000c000b */
[----:B01----:R-:W-:Y:S01]  /*362a0*/  ENDCOLLECTIVE ;  /* 0x000000000000791b */ /* 0x003fe20003800000 */
.L_x_3199:
[----:B------:R-:W-:-:S04]  /*362b0*/  @P3 LOP3.LUT R18, R18, 0x200, RZ, 0xfc, !PT ;  /* 0x0000020012123812 */ /* 0x000fc800078efcff */
[C---:B------:R-:W-:Y:S02]  /*362c0*/  LOP3.LUT P3, RZ, R18.reuse, 0x10, RZ, 0xc0, !PT ;  /* 0x0000001012ff7812 */ /* 0x040fe4000786c0ff */
[----:B------:R-:W-:-:S04]  /*362d0*/  LOP3.LUT R18, R18, 0xfffffeff, RZ, 0xc0, !PT ;  /* 0xfffffeff12127812 */ /* 0x000fc800078ec0ff */
[----:B------:R-:W-:Y:S01]  /*362e0*/  @P2 LOP3.LUT R18, R18, 0x100, RZ, 0xfc, !PT ;  /* 0x0000010012122812 */ /* 0x000fe200078efcff */
[----:B------:R-:W-:-:S03]  /*362f0*/  IMAD.MOV.U32 R13, RZ, RZ, R10 ;  /* 0x000000ffff0d7224 */ /* 0x000fc600078e000a */
[C---:B------:R-:W-:Y:S01]  /*36300*/  LOP3.LUT P2, RZ, R18.reuse, 0x8, RZ, 0xc0, !PT ;  /* 0x0000000812ff7812 */ /* 0x040fe2000784c0ff */
[----:B------:R-:W-:Y:S01]  /*36310*/  IMAD.MOV.U32 R12, RZ, RZ, 0x1 ;  /* 0x00000001ff0c7424 */ /* 0x000fe200078e00ff */
[----:B------:R-:W-:-:S04]  /*36320*/  LOP3.LUT R18, R18, 0xffffff7f, RZ, 0xc0, !PT ;  /* 0xffffff7f12127812 */ /* 0x000fc800078ec0ff */
[----:B------:R-:W-:Y:S01]  /*36330*/  @P1 LOP3.LUT R18, R18, 0x80, RZ, 0xfc, !PT ;  /* 0x0000008012121812 */ /* 0x000fe200078efcff */
[----:B------:R-:W-:-:S03]  /*36340*/  IMAD.MOV.U32 R2, RZ, RZ, R14 ;  /* 0x000000ffff027224 */ /* 0x000fc600078e000e */
[----:B------:R-:W-:-:S13]  /*36350*/  LOP3.LUT P1, RZ, R18, 0x4, RZ, 0xc0, !PT ;  /* 0x0000000412ff7812 */ /* 0x000fda000782c0ff */
[----:B------:R-:W-:Y:S05]  /*36360*/  WARPSYNC.COLLECTIVE R15, `(.L_x_3200) ;  /* 0x000000000f087348 */ /* 0x000fea0003c00000 */
[----:B------:R0:W1:Y:S02]  /*36370*/  SHFL.IDX P6, R14, R13, R12, R11 ;  /* 0x0000000c0d0e7389 */ /* 0x00006400000c000b */
[----:B01----:R-:W-:Y:S01]  /*36380*/  ENDCOLLECTIVE ;  /* 0x000000000000791b */ /* 0x003fe20003800000 */
.L_x_3200:
[----:B------:R-:W-:-:S05]  /*36390*/  IADD3 R2, P0, R2, R0, RZ ;  /* 0x0000000002027210 */ /* 0x000fca0007f1e0ff */
[----:B------:R-:W-:-:S05]  /*363a0*/  IMAD.X R3, RZ, RZ, R3, P0 ;  /* 0x000000ffff037224 */ /* 0x000fca00000e0603 */
[----:B------:R-:W-:Y:S01]  /*363b0*/  @!PT LDS RZ, [RZ] ;  /* 0x00000000fffff984 */ /* 0x000fe20000000800 */
[----:B------:R-:W-:Y:S01]  /*363c0*/  @!PT LDS RZ, [RZ] ;  /* 0x00000000fffff984 */ /* 0x000fe20000000800 */
[----:B------:R-:W-:Y:S01]  /*363d0*/  @!PT LDS RZ, [RZ] ;  /* 0x00000000fffff984 */ /* 0x000fe20000000800 */
[----:B------:R0:W-:Y:S01]  /*363e0*/  LDGSTS.E.BYPASS.LTC128B.128 [R9+0x24400], desc[UR60][R2.64], !P3 ;  /* 0x2440000002097fae */ /* 0x0001e2000d901d7c */
[----:B------:R-:W-:-:S03]  /*363f0*/  MOV R13, R8 ;  /* 0x00000008000d7202 */ /* 0x000fc60000000f00 */
[----:B------:R0:W-:Y:S04]  /*36400*/  LDGSTS.E.BYPASS.LTC128B.128 [R9+0x26c00], desc[UR60][R2.64+0x80], !P2 ;  /* 0x26c0008002097fae */ /* 0x0001e8000d101d7c */
[----:B------:R0:W-:Y:S01]  /*36410*/  LDGSTS.E.BYPASS.LTC128B.128 [R9+0x29400], desc[UR60][R2.64+0x100], !P1 ;  /* 0x2940010002097fae */ /* 0x0001e2000c901d7c */
[----:B------:R-:W-:-:S03]  /*36420*/  IMAD.MOV.U32 R35, RZ, RZ, R14 ;  /* 0x000000ffff237224 */ /* 0x000fc600078e000e */
[----:B------:R0:W-:Y:S04]  /*36430*/  LDGSTS.E.BYPASS.LTC128B.128 [R9+0x2bc00], desc[UR60][R2.64+0x180], !P5 ;  /* 0x2bc0018002097fae */ /* 0x0001e8000e901d7c */
[----:B0-----:R-:W-:Y:S05]  /*36440*/  WARPSYNC.COLLECTIVE R15, `(.L_x_3201) ;  /* 0x000000000f087348 */ /* 0x001fea0003c00000 */
[----:B------:R1:W2:Y:S02]  /*36450*/  SHFL.IDX P6, R14, R13, R12, R11 ;  /* 0x0000000c0d0e7389 */ /* 0x0002a400000c000b */
[----:B012---:R-:W-:Y:S01]  /*36460*/  ENDCOLLECTIVE ;  /* 0x000000000000791b */ /* 0x007fe20003800000 */
.L_x_3201:
[----:B------:R-:W-:Y:S01]  /*36470*/  IMAD.MOV.U32 R13, RZ, RZ, R10 ;  /* 0x000000ffff0d7224 */ /* 0x000fe200078e000a */
[----:B------:R-:W-:Y:S01]  /*36480*/  MOV R12, 0x2 ;  /* 0x00000002000c7802 */ /* 0x000fe20000000f00 */
[----:B------:R-:W-:-:S07]  /*36490*/  IMAD.MOV.U32 R2, RZ, RZ, R14 ;  /* 0x000000ffff027224 */ /* 0x000fce00078e000e */
[----:B------:R-:W-:Y:S05]  /*364a0*/  WARPSYNC.COLLECTIVE R15, `(.L_x_3202) ;  /* 0x000000000f087348 */ /* 0x000fea0003c00000 */
[----:B------:R0:W1:Y:S02]  /*364b0*/  SHFL.IDX P6, R14, R13, R12, R11 ;  /* 0x0000000c0d0e7389 */ /* 0x00006400000c000b */
[----:B01----:R-:W-:Y:S01]  /*364c0*/  ENDCOLLECTIVE ;  /* 0x000000000000791b */ /* 0x003fe20003800000 */
.L_x_3202:
        /* <DEDUP_REMOVED lines=14> */
.L_x_3203:
[----:B------:R-:W-:Y:S02]  /*365b0*/  IMAD.MOV.U32 R13, RZ, RZ, R10 ;  /* 0x000000ffff0d7224 */ /* 0x000fe400078e000a */
[----:B------:R-:W-:Y:S02]  /*365c0*/  IMAD.MOV.U32 R12, RZ, RZ, 0x3 ;  /* 0x00000003ff0c7424 */ /* 0x000fe400078e00ff */
[----:B------:R-:W-:-:S07]  /*365d0*/  IMAD.MOV.U32 R2, RZ, RZ, R14 ;  /* 0x000000ffff027224 */ /* 0x000fce00078e000e */
[----:B------:R-:W-:Y:S05]  /*365e0*/  WARPSYNC.COLLECTIVE R15, `(.L_x_3204) ;  /* 0x000000000f087348 */ /* 0x000fea0003c00000 */
[----:B------:R0:W1:Y:S02]  /*365f0*/  SHFL.IDX P6, R14, R13, R12, R11 ;  /* 0x0000000c0d0e7389 */ /* 0x00006400000c000b */
[----:B01----:R-:W-:Y:S01]  /*36600*/  ENDCOLLECTIVE ;  /* 0x000000000000791b */ /* 0x003fe20003800000 */
.L_x_3204:
[----:B------:R-:W-:-:S04]  /*36610*/  IADD3 R2, P0, R2, R0, RZ ;  /* 0x0000000002027210 */ /* 0x000fc80007f1e0ff */
[----:B------:R-:W-:-:S05]  /*36620*/  IADD3.X R3, RZ, R35, RZ, P0, !PT ;  /* 0x00000023ff037210 */ /* 0x000fca00007fe4ff */
        /* <DEDUP_REMOVED lines=12> */
.L_x_3205:
[----:B------:R-:W-:Y:S01]  /*366f0*/  IMAD.MOV.U32 R13, RZ, RZ, R10 ;  /* 0x000000ffff0d7224 */ /* 0x000fe200078e000a */
[----:B------:R-:W-:Y:S01]  /*36700*/  MOV R12, 0x4 ;  /* 0x00000004000c7802 */ /* 0x000fe20000000f00 */
[----:B------:R-:W-:-:S07]  /*36710*/  IMAD.MOV.U32 R2, RZ, RZ, R14 ;  /* 0x000000ffff027224 */ /* 0x000fce00078e000e */
[----:B------:R-:W-:Y:S05]  /*36720*/  WARPSYNC.COLLECTIVE R15, `(.L_x_3206) ;  /* 0x000000000f087348 */ /* 0x000fea0003c00000 */
[----:B------:R0:W1:Y:S02]  /*36730*/  SHFL.IDX P6, R14, R13, R12, R11 ;  /* 0x0000000c0d0e7389 */ /* 0x00006400000c000b */
[----:B01----:R-:W-:Y:S01]  /*36740*/  ENDCOLLECTIVE ;  /* 0x000000000000791b */ /* 0x003fe20003800000 */
.L_x_3206:
        /* <DEDUP_REMOVED lines=17> */
.L_x_3207:
[----:B------:R-:W-:Y:S01]  /*36860*/  IMAD.MOV.U32 R2, RZ, RZ, R14 ;  /* 0x000000ffff027224 */ /* 0x000fe200078e000e */
[----:B------:R-:W-:Y:S06]  /*36870*/  BRA `(.L_x_3208) ;  /* 0xffffff9c00f87947 */ /* 0x000fec000383ffff */
.L_x_3024:
[----:B-1----:R1:W2:Y:S02]  /*36880*/  SYNCS.PHASECHK.TRANS64.TRYWAIT P0, [R6+URZ+0x38860], R2 ;  /* 0x03886002060075a7 */ /* 0x0022a4000800017f */
[----:B--2---:R-:W-:Y:S05]  /*36890*/  @!P0 NANOSLEEP.SYNCS 0x989680 ;  /* 0x009896800000895d */ /* 0x004fea0003900000 */
[----:B------:R-:W2:Y:S02]  /*368a0*/  @!P0 SYNCS.PHASECHK.TRANS64 P0, [R6+URZ+0x38860], R2 ;  /* 0x03886002060085a7 */ /* 0x000ea4000800007f */
[----:B--2---:R-:W-:Y:S05]  /*368b0*/  @!P0 BRA `(.L_x_3024) ;  /* 0xfffffffc00f08947 */ /* 0x004fea000383ffff */
[----:B------:R-:W-:Y:S05]  /*368c0*/  BRA `(.L_x_3209) ;  /* 0xffffffa000707947 */ /* 0x000fea000383ffff */
.L_x_3025:
        /* <DEDUP_REMOVED lines=8> */
.L_x_3211:
[----:B------:R-:W-:Y:S05]  /*36950*/  BSYNC B1 ;  /* 0x0000000000017941 */ /* 0x000fea0003800000 */
.L_x_3210:
[----:B------:R-:W-:Y:S01]  /*36960*/  IMAD.MOV.U32 R13, RZ, RZ, R17 ;  /* 0x000000ffff0d7224 */ /* 0x000fe200078e0011 */
[----:B------:R-:W-:Y:S01]  /*36970*/  MOV R15, 0xffffffff ;  /* 0xffffffff000f7802 */ /* 0x000fe20000000f00 */
[----:B------:R-:W-:Y:S01]  /*36980*/  IMAD.MOV.U32 R12, RZ, RZ, RZ ;  /* 0x000000ffff0c7224 */ /* 0x000fe200078e00ff */
[----:B------:R-:W-:Y:S01]  /*36990*/  MOV R3, R14 ;  /* 0x0000000e00037202 */ /* 0x000fe20000000f00 */
[----:B------:R-:W-:Y:S02]  /*369a0*/  IMAD.MOV.U32 R11, RZ, RZ, 0x181f ;  /* 0x0000181fff0b7424 */ /* 0x000fe400078e00ff */
[----:B------:R-:W-:-:S07]  /*369b0*/  IMAD R7, R7, 0x2, R16 ;  /* 0x0000000207077824 */ /* 0x000fce00078e0210 */
[----:B------:R-:W-:Y:S05]  /*369c0*/  WARPSYNC.COLLECTIVE R15, `(.L_x_3212) ;  /* 0x000000000f087348 */ /* 0x000fea0003c00000 */
[----:B------:R0:W1:Y:S02]  /*369d0*/  SHFL.IDX P6, R14, R13, R12, R11 ;  /* 0x0000000c0d0e7389 */ /* 0x00006400000c000b */
[----:B01----:R-:W-:Y:S01]  /*369e0*/  ENDCOLLECTIVE ;  /* 0x000000000000791b */ /* 0x003fe20003800000 */
.L_x_3212:
[----:B------:R-:W-:Y:S01]  /*369f0*/  MOV R13, R19 ;  /* 0x00000013000d7202 */ /* 0x000fe20000000f00 */
[----:B------:R-:W-:Y:S02]  /*36a00*/  IMAD.MOV.U32 R12, RZ, RZ, 0x1 ;  /* 0x00000001ff0c7424 */ /* 0x000fe400078e00ff */
[----:B------:R-:W-:-:S07]  /*36a10*/  IMAD.MOV.U32 R2, RZ, RZ, R14 ;  /* 0x000000ffff027224 */ /* 0x000fce00078e000e */
[----:B------:R-:W-:Y:S05]  /*36a20*/  WARPSYNC.COLLECTIVE R15, `(.L_x_3213) ;  /* 0x000000000f087348 */ /* 0x000fea0003c00000 */
[----:B------:R0:W1:Y:S02]  /*36a30*/  SHFL.IDX P6, R14, R13, R12, R11 ;  /* 0x0000000c0d0e7389 */ /* 0x00006400000c000b */
[----:B01----:R-:W-:Y:S01]  /*36a40*/  ENDCOLLECTIVE ;  /* 0x000000000000791b */ /* 0x003fe20003800000 */
.L_x_3213:
        /* <DEDUP_REMOVED lines=18> */
.L_x_3214:
[----:B------:R-:W-:Y:S02]  /*36b70*/  IMAD.MOV.U32 R13, RZ, RZ, R19 ;  /* 0x000000ffff0d7224 */ /* 0x000fe400078e0013 */
[----:B------:R-:W-:Y:S01]  /*36b80*/  IMAD.MOV.U32 R12, RZ, RZ, 0x2 ;  /* 0x00000002ff0c7424 */ /* 0x000fe200078e00ff */
[----:B------:R-:W-:-:S07]  /*36b90*/  MOV R2, R14 ;  /* 0x0000000e00027202 */ /* 0x000fce0000000f00 */
[----:B------:R-:W-:Y:S05]  /*36ba0*/  WARPSYNC.COLLECTIVE R15, `(.L_x_3215) ;  /* 0x000000000f087348 */ /* 0x000fea0003c00000 */
[----:B------:R0:W1:Y:S02]  /*36bb0*/  SHFL.IDX P6, R14, R13, R12, R11 ;  /* 0x0000000c0d0e7389 */ /* 0x00006400000c000b */
[----:B01----:R-:W-:Y:S01]  /*36bc0*/  ENDCOLLECTIVE ;  /* 0x000000000000791b */ /* 0x003fe20003800000 */
.L_x_3215:
        /* <DEDUP_REMOVED lines=18> */
.L_x_3216:
[----:B------:R-:W-:Y:S01]  /*36cf0*/  MOV R13, R19 ;  /* 0x00000013000d7202 */ /* 0x000fe20000000f00 */
[----:B------:R-:W-:Y:S02]  /*36d00*/  IMAD.MOV.U32 R12, RZ, RZ, 0x3 ;  /* 0x00000003ff0c7424 */ /* 0x000fe400078e00ff */
[----:B------:R-:W-:-:S07]  /*36d10*/  IMAD.MOV.U32 R2, RZ, RZ, R14 ;  /* 0x000000ffff027224 */ /* 0x000fce00078e000e */
[----:B------:R-:W-:Y:S05]  /*36d20*/  WARPSYNC.COLLECTIVE R15, `(.L_x_3217) ;  /* 0x000000000f087348 */ /* 0x000fea0003c00000 */
[----:B------:R0:W1:Y:S02]  /*36d30*/  SHFL.IDX P6, R14, R13, R12, R11 ;  /* 0x0000000c0d0e7389 */ /* 0x00006400000c000b */
[----:B01----:R-:W-:Y:S01]  /*36d40*/  ENDCOLLECTIVE ;  /* 0x000000000000791b */ /* 0x003fe20003800000 */
.L_x_3217:
        /* <DEDUP_REMOVED lines=18> */
.L_x_3218:
[----:B------:R-:W-:Y:S02]  /*36e70*/  IMAD.MOV.U32 R13, RZ, RZ, R19 ;  /* 0x000000ffff0d7224 */ /* 0x000fe400078e0013 */
[----:B------:R-:W-:Y:S01]  /*36e80*/  IMAD.MOV.U32 R12, RZ, RZ, 0x4 ;  /* 0x00000004ff0c7424 */ /* 0x000fe200078e00ff */
[----:B------:R-:W-:-:S07]  /*36e90*/  MOV R2, R14 ;  /* 0x0000000e00027202 */ /* 0x000fce0000000f00 */
[----:B------:R-:W-:Y:S05]  /*36ea0*/  WARPSYNC.COLLECTIVE R15, `(.L_x_3219) ;  /* 0x000000000f087348 */ /* 0x000fea0003c00000 */
[----:B------:R0:W1:Y:S02]  /*36eb0*/  SHFL.IDX P6, R14, R13, R12, R11 ;  /* 0x0000000c0d0e7389 */ /* 0x00006400000c000b */
[----:B01----:R-:W-:Y:S01]  /*36ec0*/  ENDCOLLECTIVE ;  /* 0x000000000000791b */ /* 0x003fe20003800000 */
.L_x_3219:
        /* <DEDUP_REMOVED lines=8> */
[----:B------:R-:W-:Y:S02]  /*36f50*/  ISETP.LT.OR P0, PT, R8, 0x31, P3 ;  /* 0x000000310800780c */ /* 0x000fe40001f01670 */
[----:B------:R-:W-:-:S11]  /*36f60*/  MOV R19, R14 ;  /* 0x0000000e00137202 */ /* 0x000fd60000000f00 */
[----:B0-----:R-:W-:Y:S05]  /*36f70*/  WARPSYNC.COLLECTIVE R15, `(.L_x_3220) ;  /* 0x000000000f087348 */ /* 0x001fea0003c00000 */
[----:B------:R1:W2:Y:S02]  /*36f80*/  SHFL.IDX P6, R14, R13, R12, R11 ;  /* 0x0000000c0d0e7389 */ /* 0x0002a400000c000b */
[----:B012---:R-:W-:Y:S01]  /*36f90*/  ENDCOLLECTIVE ;  /* 0x000000000000791b */ /* 0x007fe20003800000 */
.L_x_3220:
        /* <DEDUP_REMOVED lines=10> */
.L_x_3033:
[----:B0-----:R0:W2:Y:S02]  /*37040*/  SYNCS.PHASECHK.TRANS64.TRYWAIT P0, [R4+URZ+0x38860], R3 ;  /* 0x03886003040075a7 */ /* 0x0010a4000800017f */
[----:B--2---:R-:W-:Y:S05]  /*37050*/  @!P0 NANOSLEEP.SYNCS 0x989680 ;  /* 0x009896800000895d */ /* 0x004fea0003900000 */
[----:B------:R-:W2:Y:S02]  /*37060*/  @!P0 SYNCS.PHASECHK.TRANS64 P0, [R4+URZ+0x38860], R3 ;  /* 0x03886003040085a7 */ /* 0x000ea4000800007f */
[----:B--2---:R-:W-:Y:S05]  /*37070*/  @!P0 BRA `(.L_x_3033) ;  /* 0xfffffffc00f08947 */ /* 0x004fea000383ffff */
[----:B------:R-:W-:Y:S05]  /*37080*/  BRA `(.L_x_3222) ;  /* 0xffffffa000b07947 */ /* 0x000fea000383ffff */
.L_x_3034:
        /* <DEDUP_REMOVED lines=8> */
.L_x_3224:
[----:B------:R-:W-:Y:S05]  /*37110*/  BSYNC B0 ;  /* 0x0000000000007941 */ /* 0x000fea0003800000 */
.L_x_3223:
[----:B------:R-:W-:Y:S01]  /*37120*/  MOV R13, R17 ;  /* 0x00000011000d7202 */ /* 0x000fe20000000f00 */
[----:B------:R-:W-:Y:S01]  /*37130*/  IMAD.MOV.U32 R12, RZ, RZ, RZ ;  /* 0x000000ffff0c7224 */ /* 0x000fe200078e00ff */
[C---:B------:R-:W-:Y:S01]  /*37140*/  SHF.L.U32 R8, R34.reuse, 0x1, RZ ;  /* 0x0000000122087819 */ /* 0x040fe200000006ff */
[----:B------:R-:W-:Y:S01]  /*37150*/  IMAD.MOV.U32 R11, RZ, RZ, 0x181f ;  /* 0x0000181fff0b7424 */ /* 0x000fe200078e00ff */
[C---:B------:R-:W-:Y:S01]  /*37160*/  LOP3.LUT R0, R34.reuse, 0x40, RZ, 0xfc, !PT ;  /* 0x0000004022007812 */ /* 0x040fe200078efcff */
[----:B------:R-:W-:Y:S01]  /*37170*/  IMAD.MOV.U32 R15, RZ, RZ, -0x1 ;  /* 0xffffffffff0f7424 */ /* 0x000fe200078e00ff */
[----:B------:R-:W-:Y:S01]  /*37180*/  LOP3.LUT R6, R34, 0x80, RZ, 0xfc, !PT ;  /* 0x0000008022067812 */ /* 0x000fe200078efcff */
[----:B------:R-:W-:-:S07]  /*37190*/  IMAD.MOV.U32 R3, RZ, RZ, R14 ;  /* 0x000000ffff037224 */ /* 0x000fce00078e000e */
[----:B------:R-:W-:Y:S05]  /*371a0*/  WARPSYNC.COLLECTIVE R15, `(.L_x_3225) ;  /* 0x000000000f087348 */ /* 0x000fea0003c00000 */
[----:B------:R0:W1:Y:S02]  /*371b0*/  SHFL.IDX P6, R14, R13, R12, R11 ;  /* 0x0000000c0d0e7389 */ /* 0x00006400000c000b */
[----:B01----:R-:W-:Y:S01]  /*371c0*/  ENDCOLLECTIVE ;  /* 0x000000000000791b */ /* 0x003fe20003800000 */
.L_x_3225:
[----:B------:R-:W-:Y:S02]  /*371d0*/  ULDC UR4, c[0x0][0x2f4] ;  /* 0x0000bd0000047ab9 */ /* 0x000fe40000000800 */
[----:B------:R-:W-:Y:S02]  /*371e0*/  ISETP.GE.AND P3, PT, R34, UR4, PT ;  /* 0x0000000422007c0c */ /* 0x000fe4000bf66270 */
[----:B------:R-:W-:Y:S01]  /*371f0*/  ISETP.GE.AND P2, PT, R0, UR4, PT ;  /* 0x0000000400007c0c */ /* 0x000fe2000bf46270 */
[----:B------:R-:W-:Y:S01]  /*37200*/  IMAD R0, R7, 0x2, R16 ;  /* 0x0000000207007824 */ /* 0x000fe200078e0210 */
[----:B------:R-:W-:Y:S02]  /*37210*/  ISETP.LT.OR P4, PT, R5, 0x1, P3 ;  /* 0x000000010500780c */ /* 0x000fe40001f81670 */
[----:B------:R-:W-:Y:S01]  /*37220*/  ISETP.GE.AND P1, PT, R6, UR4, PT ;  /* 0x0000000406007c0c */ /* 0x000fe2000bf26270 */
[----:B------:R-:W-:Y:S01]  /*37230*/  IMAD.MOV.U32 R13, RZ, RZ, R19 ;  /* 0x000000ffff0d7224 */ /* 0x000fe200078e0013 */
[----:B------:R-:W-:-:S02]  /*37240*/  MOV R12, 0x1 ;  /* 0x00000001000c7802 */ /* 0x000fc40000000f00 */
        /* <DEDUP_REMOVED lines=13> */
.L_x_3226:
        /* <DEDUP_REMOVED lines=11> */
.L_x_3227:
[----:B------:R-:W-:Y:S01]  /*373d0*/  MOV R13, R19 ;  /* 0x00000013000d7202 */ /* 0x000fe20000000f00 */
[----:B------:R-:W-:Y:S01]  /*373e0*/  IMAD.MOV.U32 R12, RZ, RZ, 0x2 ;  /* 0x00000002ff0c7424 */ /* 0x000fe200078e00ff */
[----:B------:R-:W-:-:S13]  /*373f0*/  IADD3 R2, P4, R14, R8, RZ ;  /* 0x000000080e027210 */ /* 0x000fda0007f9e0ff */
[----:B------:R-:W-:Y:S05]  /*37400*/  WARPSYNC.COLLECTIVE R15, `(.L_x_3228) ;  /* 0x000000000f087348 */ /* 0x000fea0003c00000 */
[----:B------:R0:W1:Y:S02]  /*37410*/  SHFL.IDX P6, R14, R13, R12, R11 ;  /* 0x0000000c0d0e7389 */ /* 0x00006400000c000b */
[----:B01----:R-:W-:Y:S01]  /*37420*/  ENDCOLLECTIVE ;  /* 0x000000000000791b */ /* 0x003fe20003800000 */
.L_x_3228:
        /* <DEDUP_REMOVED lines=12> */
.L_x_3229:
        /* <DEDUP_REMOVED lines=14> */
.L_x_3230:
        /* <DEDUP_REMOVED lines=17> */
.L_x_3231:
[----:B------:R-:W-:Y:S02]  /*376e0*/  IMAD.MOV.U32 R13, RZ, RZ, R19 ;  /* 0x000000ffff0d7224 */ /* 0x000fe400078e0013 */
[----:B------:R-:W-:Y:S01]  /*376f0*/  IMAD.MOV.U32 R12, RZ, RZ, 0x4 ;  /* 0x00000004ff0c7424 */ /* 0x000fe200078e00ff */
[----:B------:R-:W-:-:S13]  /*37700*/  IADD3 R2, P4, R14, R8, RZ ;  /* 0x000000080e027210 */ /* 0x000fda0007f9e0ff */
[----:B------:R-:W-:Y:S05]  /*37710*/  WARPSYNC.COLLECTIVE R15, `(.L_x_3232) ;  /* 0x000000000f087348 */ /* 0x000fea0003c00000 */
[----:B------:R0:W1:Y:S02]  /*37720*/  SHFL.IDX P6, R14, R13, R12, R11 ;  /* 0x0000000c0d0e7389 */ /* 0x00006400000c000b */
[----:B01----:R-:W-:Y:S01]  /*37730*/  ENDCOLLECTIVE ;  /* 0x000000000000791b */ /* 0x003fe20003800000 */
.L_x_3232:
        /* <DEDUP_REMOVED lines=12> */
.L_x_3233:
        /* <DEDUP_REMOVED lines=9> */
.L_x_3039:
[----:B------:R-:W-:Y:S01]  /*37890*/  BSSY B0, `(.L_x_3235) ;  /* 0x0000008000007945 */ /* 0x000fe20003800000 */
[----:B------:R-:W-:Y:S01]  /*378a0*/  IMAD.MOV.U32 R13, RZ, RZ, R24 ;  /* 0x000000ffff0d7224 */ /* 0x000fe200078e0018 */
[----:B-1----:R-:W-:Y:S01]  /*378b0*/  MOV R11, 0x1f ;  /* 0x0000001f000b7802 */ /* 0x002fe20000000f00 */
[----:B------:R-:W-:Y:S02]  /*378c0*/  IMAD.MOV.U32 R12, RZ, RZ, RZ ;  /* 0x000000ffff0c7224 */ /* 0x000fe400078e00ff */
[----:B------:R-:W-:-:S07]  /*378d0*/  IMAD.MOV.U32 R15, RZ, RZ, -0x1 ;  /* 0xffffffffff0f7424 */ /* 0x000fce00078e00ff */
[----:B0-----:R-:W-:Y:S05]  /*378e0*/  WARPSYNC.COLLECTIVE R15, `(.L_x_3236) ;  /* 0x000000000f087348 */ /* 0x001fea0003c00000 */
[----:B------:R1:W2:Y:S02]  /*378f0*/  SHFL.IDX P6, R14, R13, R12, R11 ;  /* 0x0000000c0d0e7389 */ /* 0x0002a400000c000b */
[----:B012---:R-:W-:Y:S01]  /*37900*/  ENDCOLLECTIVE ;  /* 0x000000000000791b */ /* 0x007fe20003800000 */
.L_x_3236:
[----:B------:R-:W-:Y:S05]  /*37910*/  BSYNC B0 ;  /* 0x0000000000007941 */ /* 0x000fea0003800000 */
.L_x_3235:
[----:B------:R-:W-:Y:S01]  /*37920*/  IMAD.MOV.U32 R13, RZ, RZ, R24 ;  /* 0x000000ffff0d7224 */ /* 0x000fe200078e0018 */
[----:B------:R-:W-:Y:S01]  /*37930*/  MOV R12, 0x1 ;  /* 0x00000001000c7802 */ /* 0x000fe20000000f00 */
[----:B------:R-:W-:Y:S01]  /*37940*/  IMAD.MOV.U32 R11, RZ, RZ, 0x1f ;  /* 0x0000001fff0b7424 */ /* 0x000fe200078e00ff */
[----:B------:R-:W-:Y:S01]  /*37950*/  IADD3 R9, R27, R10, RZ ;  /* 0x0000000a1b097210 */ /* 0x000fe20007ffe0ff */
[----:B------:R-:W-:Y:S02]  /*37960*/  IMAD.MOV.U32 R15, RZ, RZ, -0x1 ;  /* 0xffffffffff0f7424 */ /* 0x000fe400078e00ff */
[----:B------:R-:W-:-:S07]  /*37970*/  IMAD.MOV.U32 R0, RZ, RZ, R14 ;  /* 0x000000ffff007224 */ /* 0x000fce00078e000e */
[----:B------:R-:W-:Y:S05]  /*37980*/  WARPSYNC.COLLECTIVE R15, `(.L_x_3237) ;  /* 0x000000000f087348 */ /* 0x000fea0003c00000 */
[----:B------:R0:W1:Y:S02]  /*37990*/  SHFL.IDX P6, R14, R13, R12, R11 ;  /* 0x0000000c0d0e7389 */ /* 0x00006400000c000b */
[----:B01----:R-:W-:Y:S01]  /*379a0*/  ENDCOLLECTIVE ;  /* 0x000000000000791b */ /* 0x003fe20003800000 */
.L_x_3237:
[----:B------:R-:W-:Y:S02]  /*379b0*/  ULDC UR4, c[0x0][0xc3c] ;  /* 0x00030f0000047ab9 */ /* 0x000fe40000000800 */
[----:B------:R-:W-:-:S13]  /*379c0*/  ISETP.GE.OR P1, PT, R9, UR4, !P0 ;  /* 0x0000000409007c0c */ /* 0x000fda000c726670 */
[----:B------:R-:W0:Y:S08]  /*379d0*/  @!P1 LDC.64 R2, c[0x0][0xc80] ;  /* 0x00032000ff029b82 */ /* 0x000e300000000a00 */
[----:B------:R-:W1:Y:S01]  /*379e0*/  @!P1 LDC.64 R4, c[0x0][0xc78] ;  /* 0x00031e00ff049b82 */ /* 0x000e620000000a00 */
[----:B------:R-:W-:Y:S01]  /*379f0*/  CS2R R24, SRZ ;  /* 0x0000000000187805 */ /* 0x000fe2000001ff00 */
[----:B------:R-:W-:Y:S01]  /*37a00*/  IMAD.MOV.U32 R8, RZ, RZ, RZ ;  /* 0x000000ffff087224 */ /* 0x000fe200078e00ff */
[----:B------:R-:W-:Y:S01]  /*37a10*/  MOV R11, RZ ;  /* 0x000000ff000b7202 */ /* 0x000fe20000000f00 */
[----:B------:R-:W-:-:S02]  /*37a20*/  IMAD.MOV.U32 R6, RZ, RZ, R14 ;  /* 0x000000ffff067224 */ /* 0x000fc400078e000e */
        /* <DEDUP_REMOVED lines=15> */
.L_x_3238:
[----:B------:R-:W-:Y:S01]  /*37b20*/  IMAD.MOV.U32 R12, RZ, RZ, 0x2 ;  /* 0x00000002ff0c7424 */ /* 0x000fe200078e00ff */
[----:B------:R-:W-:-:S05]  /*37b30*/  SEL R4, R14, RZ, P1 ;  /* 0x000000ff0e047207 */ /* 0x000fca0000800000 */
[----:B------:R-:W-:-:S04]  /*37b40*/  IMAD.IADD R4, R13, 0x1, R4 ;  /* 0x000000010d047824 */ /* 0x000fc800078e0204 */
[----:B------:R-:W-:-:S07]  /*37b50*/  IMAD.MOV.U32 R13, RZ, RZ, R4 ;  /* 0x000000ffff0d7224 */ /* 0x000fce00078e0004 */
[----:B------:R-:W-:Y:S05]  /*37b60*/  WARPSYNC.COLLECTIVE R15, `(.L_x_3239) ;  /* 0x000000000f087348 */ /* 0x000fea0003c00000 */
[----:B------:R0:W1:Y:S02]  /*37b70*/  SHFL.UP P6, R14, R13, R12, R11 ;  /* 0x0400000c0d0e7389 */ /* 0x00006400000c000b */
[----:B01----:R-:W-:Y:S01]  /*37b80*/  ENDCOLLECTIVE ;  /* 0x000000000000791b */ /* 0x003fe20003800000 */
.L_x_3239:
[----:B------:R-:W-:Y:S01]  /*37b90*/  IMAD.MOV.U32 R12, RZ, RZ, 0x4 ;  /* 0x00000004ff0c7424 */ /* 0x000fe200078e00ff */
[----:B------:R-:W-:-:S04]  /*37ba0*/  SEL R3, R14, RZ, P2 ;  /* 0x000000ff0e037207 */ /* 0x000fc80001000000 */
[----:B------:R-:W-:-:S05]  /*37bb0*/  IADD3 R2, R4, R3, RZ ;  /* 0x0000000304027210 */ /* 0x000fca0007ffe0ff */
[----:B------:R-:W-:-:S07]  /*37bc0*/  IMAD.MOV.U32 R13, RZ, RZ, R2 ;  /* 0x000000ffff0d7224 */ /* 0x000fce00078e0002 */
[----:B------:R-:W-:Y:S05]  /*37bd0*/  WARPSYNC.COLLECTIVE R15, `(.L_x_3240) ;  /* 0x000000000f087348 */ /* 0x000fea0003c00000 */
[----:B------:R0:W1:Y:S02]  /*37be0*/  SHFL.UP P6, R14, R13, R12, R11 ;  /* 0x0400000c0d0e7389 */ /* 0x00006400000c000b */
[----:B01----:R-:W-:Y:S01]  /*37bf0*/  ENDCOLLECTIVE ;  /* 0x000000000000791b */ /* 0x003fe20003800000 */
.L_x_3240:
[----:B------:R-:W-:Y:S01]  /*37c00*/  IMAD.MOV.U32 R12, RZ, RZ, 0x8 ;  /* 0x00000008ff0c7424 */ /* 0x000fe200078e00ff */
[----:B------:R-:W-:-:S05]  /*37c10*/  SEL R3, R14, RZ, P3 ;  /* 0x000000ff0e037207 */ /* 0x000fca0001800000 */
[----:B------:R-:W-:-:S05]  /*37c20*/  IMAD.IADD R3, R2, 0x1, R3 ;  /* 0x0000000102037824 */ /* 0x000fca00078e0203 */
[----:B------:R-:W-:-:S07]  /*37c30*/  MOV R13, R3 ;  /* 0x00000003000d7202 */ /* 0x000fce0000000f00 */
[----:B------:R-:W-:Y:S05]  /*37c40*/  WARPSYNC.COLLECTIVE R15, `(.L_x_3241) ;  /* 0x000000000f087348 */ /* 0x000fea0003c00000 */
[----:B------:R0:W1:Y:S02]  /*37c50*/  SHFL.UP P6, R14, R13, R12, R11 ;  /* 0x0400000c0d0e7389 */ /* 0x00006400000c000b */
[----:B01----:R-:W-:Y:S01]  /*37c60*/  ENDCOLLECTIVE ;  /* 0x000000000000791b */ /* 0x003fe20003800000 */
.L_x_3241:
[----:B------:R-:W-:Y:S02]  /*37c70*/  MOV R12, 0x10 ;  /* 0x00000010000c7802 */ /* 0x000fe40000000f00 */
[----:B------:R-:W-:-:S05]  /*37c80*/  SEL R4, R14, RZ, P4 ;  /* 0x000000ff0e047207 */ /* 0x000fca0002000000 */
[----:B------:R-:W-:-:S04]  /*37c90*/  IMAD.IADD R4, R3, 0x1, R4 ;  /* 0x0000000103047824 */ /* 0x000fc800078e0204 */
[----:B------:R-:W-:-:S07]  /*37ca0*/  IMAD.MOV.U32 R13, RZ, RZ, R4 ;  /* 0x000000ffff0d7224 */ /* 0x000fce00078e0004 */
[----:B------:R-:W-:Y:S05]  /*37cb0*/  WARPSYNC.COLLECTIVE R15, `(.L_x_3242) ;  /* 0x000000000f087348 */ /* 0x000fea0003c00000 */
[----:B------:R0:W1:Y:S02]  /*37cc0*/  SHFL.UP P6, R14, R13, R12, R11 ;  /* 0x0400000c0d0e7389 */ /* 0x00006400000c000b */
[----:B01----:R-:W-:Y:S01]  /*37cd0*/  ENDCOLLECTIVE ;  /* 0x000000000000791b */ /* 0x003fe20003800000 */
.L_x_3242:
        /* <DEDUP_REMOVED lines=8> */
.L_x_3243:
[----:B------:R-:W-:Y:S05]  /*37d60*/  BRA `(.L_x_3244) ;  /* 0xffffff9c00dc7947 */ /* 0x000fea000383ffff */
.L_x_3042:
[----:B------:R-:W-:Y:S01]  /*37d70*/  BSSY B0, `(.L_x_3245) ;  /* 0x0000007000007945 */ /* 0x000fe20003800000 */
[----:B------:R-:W-:Y:S02]  /*37d80*/  IMAD.MOV.U32 R12, RZ, RZ, 0x1 ;  /* 0x00000001ff0c7424 */ /* 0x000fe400078e00ff */
[----:B-1----:R-:W-:Y:S02]  /*37d90*/  IMAD.MOV.U32 R11, RZ, RZ, RZ ;  /* 0x000000ffff0b7224 */ /* 0x002fe400078e00ff */
[----:B------:R-:W-:-:S07]  /*37da0*/  IMAD.MOV.U32 R15, RZ, RZ, -0x1 ;  /* 0xffffffffff0f7424 */ /* 0x000fce00078e00ff */
[----:B------:R-:W-:Y:S05]  /*37db0*/  WARPSYNC.COLLECTIVE R15, `(.L_x_3246) ;  /* 0x000000000f087348 */ /* 0x000fea0003c00000 */
[----:B------:R0:W1:Y:S02]  /*37dc0*/  SHFL.UP P6, R14, R13, R12, R11 ;  /* 0x0400000c0d0e7389 */ /* 0x00006400000c000b */
[----:B01----:R-:W-:Y:S01]  /*37dd0*/  ENDCOLLECTIVE ;  /* 0x000000000000791b */ /* 0x003fe20003800000 */
.L_x_3246:
[----:B------:R-:W-:Y:S05]  /*37de0*/  BSYNC B0 ;  /* 0x0000000000007941 */ /* 0x000fea0003800000 */
.L_x_3245:
[----:B------:R-:W-:Y:S01]  /*37df0*/  SEL R14, R14, RZ, P1 ;  /* 0x000000ff0e0e7207 */ /* 0x000fe20000800000 */
[----:B------:R-:W-:Y:S02]  /*37e00*/  IMAD.MOV.U32 R12, RZ, RZ, 0x2 ;  /* 0x00000002ff0c7424 */ /* 0x000fe400078e00ff */
[----:B------:R-:W-:Y:S01]  /*37e10*/  IMAD.MOV.U32 R11, RZ, RZ, RZ ;  /* 0x000000ffff0b7224 */ /* 0x000fe200078e00ff */
[----:B------:R-:W-:Y:S01]  /*37e20*/  IADD3 R13, R13, R14, RZ ;  /* 0x0000000e0d0d7210 */ /* 0x000fe20007ffe0ff */
[----:B------:R-:W-:-:S07]  /*37e30*/  IMAD.MOV.U32 R15, RZ, RZ, -0x1 ;  /* 0xffffffffff0f7424 */ /* 0x000fce00078e00ff */
[----:B------:R-:W-:Y:S05]  /*37e40*/  WARPSYNC.COLLECTIVE R15, `(.L_x_3247) ;  /* 0x000000000f087348 */ /* 0x000fea0003c00000 */
[----:B------:R0:W1:Y:S02]  /*37e50*/  SHFL.UP P6, R14, R13, R12, R11 ;  /* 0x0400000c0d0e7389 */ /* 0x00006400000c000b */
[----:B01----:R-:W-:Y:S01]  /*37e60*/  ENDCOLLECTIVE ;  /* 0x000000000000791b */ /* 0x003fe20003800000 */
.L_x_3247:
[----:B------:R-:W-:Y:S01]  /*37e70*/  IMAD.MOV.U32 R12, RZ, RZ, 0x4 ;  /* 0x00000004ff0c7424 */ /* 0x000fe200078e00ff */
[----:B------:R-:W-:-:S04]  /*37e80*/  SEL R2, R14, RZ, P2 ;  /* 0x000000ff0e027207 */ /* 0x000fc80001000000 */
[----:B------:R-:W-:-:S05]  /*37e90*/  IADD3 R2, R13, R2, RZ ;  /* 0x000000020d027210 */ /* 0x000fca0007ffe0ff */
[----:B------:R-:W-:-:S07]  /*37ea0*/  IMAD.MOV.U32 R13, RZ, RZ, R2 ;  /* 0x000000ffff0d7224 */ /* 0x000fce00078e0002 */
[----:B------:R-:W-:Y:S05]  /*37eb0*/  WARPSYNC.COLLECTIVE R15, `(.L_x_3248) ;  /* 0x000000000f087348 */ /* 0x000fea0003c00000 */
[----:B------:R0:W1:Y:S02]  /*37ec0*/  SHFL.UP P6, R14, R13, R12, R11 ;  /* 0x0400000c0d0e7389 */ /* 0x00006400000c000b */
[----:B01----:R-:W-:Y:S01]  /*37ed0*/  ENDCOLLECTIVE ;  /* 0x000000000000791b */ /* 0x003fe20003800000 */
.L_x_3248:
[----:B------:R-:W-:Y:S01]  /*37ee0*/  IMAD.MOV.U32 R12, RZ, RZ, 0x8 ;  /* 0x00000008ff0c7424 */ /* 0x000fe200078e00ff */
[----:B------:R-:W-:-:S05]  /*37ef0*/  SEL R3, R14, RZ, P3 ;  /* 0x000000ff0e037207 */ /* 0x000fca0001800000 */
[----:B------:R-:W-:-:S05]  /*37f00*/  IMAD.IADD R3, R2, 0x1, R3 ;  /* 0x0000000102037824 */ /* 0x000fca00078e0203 */
[----:B------:R-:W-:-:S07]  /*37f10*/  MOV R13, R3 ;  /* 0x00000003000d7202 */ /* 0x000fce0000000f00 */
[----:B------:R-:W-:Y:S05]  /*37f20*/  WARPSYNC.COLLECTIVE R15, `(.L_x_3249) ;  /* 0x000000000f087348 */ /* 0x000fea0003c00000 */
[----:B------:R0:W1:Y:S02]  /*37f30*/  SHFL.UP P6, R14, R13, R12, R11 ;  /* 0x0400000c0d0e7389 */ /* 0x00006400000c000b */
[----:B01----:R-:W-:Y:S01]  /*37f40*/  ENDCOLLECTIVE ;  /* 0x000000000000791b */ /* 0x003fe20003800000 */
.L_x_3249:
[----:B------:R-:W-:Y:S02]  /*37f50*/  MOV R12, 0x10 ;  /* 0x00000010000c7802 */ /* 0x000fe40000000f00 */
[----:B------:R-:W-:-:S05]  /*37f60*/  SEL R4, R14, RZ, P4 ;  /* 0x000000ff0e047207 */ /* 0x000fca0002000000 */
[----:B------:R-:W-:-:S04]  /*37f70*/  IMAD.IADD R4, R3, 0x1, R4 ;  /* 0x0000000103047824 */ /* 0x000fc800078e0204 */
[----:B------:R-:W-:-:S07]  /*37f80*/  IMAD.MOV.U32 R13, RZ, RZ, R4 ;  /* 0x000000ffff0d7224 */ /* 0x000fce00078e0004 */
[----:B------:R-:W-:Y:S05]  /*37f90*/  WARPSYNC.COLLECTIVE R15, `(.L_x_3250) ;  /* 0x000000000f087348 */ /* 0x000fea0003c00000 */
[----:B------:R0:W1:Y:S02]  /*37fa0*/  SHFL.UP P6, R14, R13, R12, R11 ;  /* 0x0400000c0d0e7389 */ /* 0x00006400000c000b */
[----:B01----:R-:W-:Y:S01]  /*37fb0*/  ENDCOLLECTIVE ;  /* 0x000000000000791b */ /* 0x003fe20003800000 */
.L_x_3250:
        /* <DEDUP_REMOVED lines=8> */
.L_x_3251:
[----:B------:R-:W-:Y:S05]  /*38040*/  BRA `(.L_x_3252) ;  /* 0xffffff9c00c87947 */ /* 0x000fea000383ffff */
.L_x_3044:
[----:B------:R-:W-:Y:S01]  /*38050*/  BSSY B0, `(.L_x_3253) ;  /* 0x0000006000007945 */ /* 0x000fe20003800000 */
[----:B------:R-:W-:Y:S01]  /*38060*/  PLOP3.LUT P6, PT, P6, PT, PT, 0x8, 0x0 ;  /* 0x000000000000781c */ /* 0x000fe200037ce170 */
[----:B------:R-:W-:-:S12]  /*38070*/  IMAD.MOV.U32 R15, RZ, RZ, -0x1 ;  /* 0xffffffffff0f7424 */ /* 0x000fd800078e00ff */
[----:B01----:R-:W-:Y:S05]  /*38080*/  WARPSYNC.COLLECTIVE R15, `(.L_x_3254) ;  /* 0x000000000f087348 */ /* 0x003fea0003c00000 */
[----:B------:R-:W-:Y:S01]  /*38090*/  VOTE.ANY R14, PT, P6 ;  /* 0x00000000000e7806 */ /* 0x000fe200030e0100 */
[----:B01----:R-:W-:Y:S06]  /*380a0*/  ENDCOLLECTIVE ;  /* 0x000000000000791b */ /* 0x003fec0003800000 */
.L_x_3254:
[----:B------:R-:W-:Y:S05]  /*380b0*/  BSYNC B0 ;  /* 0x0000000000007941 */ /* 0x000fea0003800000 */
.L_x_3253:
[----:B------:R-:W-:Y:S01]  /*380c0*/  IMAD.MOV.U32 R2, RZ, RZ, R14 ;  /* 0x000000ffff027224 */ /* 0x000fe200078e000e */
[----:B------:R-:W-:Y:S01]  /*380d0*/  MOV R11, 0x1f ;  /* 0x0000001f000b7802 */ /* 0x000fe20000000f00 */
[----:B------:R-:W-:Y:S02]  /*380e0*/  IMAD.MOV.U32 R13, RZ, RZ, R25 ;  /* 0x000000ffff0d7224 */ /* 0x000fe400078e0019 */
[----:B------:R0:W1:Y:S01]  /*380f0*/  POPC R12, R2 ;  /* 0x00000002000c7309 */ /* 0x0000620000000000 */
[----:B------:R-:W-:-:S07]  /*38100*/  IMAD.MOV.U32 R15, RZ, RZ, -0x1 ;  /* 0xffffffffff0f7424 */ /* 0x000fce00078e00ff */
[----:B01----:R-:W-:Y:S05]  /*38110*/  WARPSYNC.COLLECTIVE R15, `(.L_x_3255) ;  /* 0x000000000f087348 */ /* 0x003fea0003c00000 */
[----:B-1----:R1:W2:Y:S02]  /*38120*/  SHFL.IDX P6, R14, R13, R12, R11 ;  /* 0x0000000c0d0e7389 */ /* 0x0022a400000c000b */
[----:B012---:R-:W-:Y:S01]  /*38130*/  ENDCOLLECTIVE ;  /* 0x000000000000791b */ /* 0x007fe20003800000 */
.L_x_3255:
[----:B------:R-:W-:Y:S02]  /*38140*/  IMAD.IADD R27, R12, 0x1, R27 ;  /* 0x000000010c1b7824 */ /* 0x000fe400078e021b */
[----:B------:R-:W-:Y:S02]  /*38150*/  IMAD.MOV.U32 R13, RZ, RZ, R8 ;  /* 0x000000ffff0d7224 */ /* 0x000fe400078e0008 */
[----:B------:R-:W-:-:S07]  /*38160*/  IMAD.MOV.U32 R25, RZ, RZ, R14 ;  /* 0x000000ffff197224 */ /* 0x000fce00078e000e */
[----:B------:R-:W-:Y:S05]  /*38170*/  WARPSYNC.COLLECTIVE R15, `(.L_x_3256) ;  /* 0x000000000f087348 */ /* 0x000fea0003c00000 */
[----:B------:R0:W1:Y:S02]  /*38180*/  SHFL.IDX P6, R14, R13, R12, R11 ;  /* 0x0000000c0d0e7389 */ /* 0x00006400000c000b */
[----:B01----:R-:W-:Y:S01]  /*38190*/  ENDCOLLECTIVE ;  /* 0x000000000000791b */ /* 0x003fe20003800000 */
.L_x_3256:
[----:B------:R-:W-:Y:S01]  /*381a0*/  MOV R8, R14 ;  /* 0x0000000e00087202 */ /* 0x000fe20000000f00 */
[----:B------:R-:W-:Y:S06]  /*381b0*/  BRA `(.L_x_3257) ;  /* 0xffffff9c00ac7947 */ /* 0x000fec000383ffff */
.L_x_3046:
[----:B------:R-:W-:Y:S01]  /*381c0*/  BSSY B0, `(.L_x_3258) ;  /* 0x0000007000007945 */ /* 0x000fe20003800000 */
[----:B------:R-:W-:Y:S01]  /*381d0*/  IMAD.MOV.U32 R13, RZ, RZ, R3 ;  /* 0x000000ffff0d7224 */ /* 0x000fe200078e0003 */
[----:B------:R-:W-:Y:S01]  /*381e0*/  MOV R15, 0xffffffff ;  /* 0xffffffff000f7802 */ /* 0x000fe20000000f00 */
[----:B-1----:R-:W-:-:S07]  /*381f0*/  IMAD.MOV.U32 R11, RZ, RZ, 0x1f ;  /* 0x0000001fff0b7424 */ /* 0x002fce00078e00ff */
[----:B0--34-:R-:W-:Y:S05]  /*38200*/  WARPSYNC.COLLECTIVE R15, `(.L_x_3259) ;  /* 0x000000000f087348 */ /* 0x019fea0003c00000 */
[----:B------:R1:W2:Y:S02]  /*38210*/  SHFL.IDX P6, R14, R13, R12, R11 ;  /* 0x0000000c0d0e7389 */ /* 0x0002a400000c000b */
[----:B01234-:R-:W-:Y:S01]  /*38220*/  ENDCOLLECTIVE ;  /* 0x000000000000791b */ /* 0x01ffe20003800000 */
.L_x_3259:
[----:B------:R-:W-:Y:S05]  /*38230*/  BSYNC B0 ;  /* 0x0000000000007941 */ /* 0x000fea0003800000 */
.L_x_3258:
[----:B------:R-:W-:Y:S01]  /*38240*/  IMAD.MOV.U32 R24, RZ, RZ, R14 ;  /* 0x000000ffff187224 */ /* 0x000fe200078e000e */
[----:B------:R-:W-:Y:S06]  /*38250*/  BRA `(.L_x_3045) ;  /* 0xffffff9c009c7947 */ /* 0x000fec000383ffff */
.L_x_3052:
[----:B-1----:R1:W2:Y:S02]  /*38260*/  SYNCS.PHASECHK.TRANS64.TRYWAIT P0, [R5+URZ+0x38820], R0 ;  /* 0x03882000050075a7 */ /* 0x0022a4000800017f */
[----:B--2---:R-:W-:Y:S05]  /*38270*/  @!P0 NANOSLEEP.SYNCS 0x989680 ;  /* 0x009896800000895d */ /* 0x004fea0003900000 */
[----:B------:R-:W2:Y:S02]  /*38280*/  @!P0 SYNCS.PHASECHK.TRANS64 P0, [R5+URZ+0x38820], R0 ;  /* 0x03882000050085a7 */ /* 0x000ea4000800007f */
[----:B--2---:R-:W-:Y:S05]  /*38290*/  @!P0 BRA `(.L_x_3052) ;  /* 0xfffffffc00f08947 */ /* 0x004fea000383ffff */
[----:B------:R-:W-:Y:S05]  /*382a0*/  BRA `(.L_x_3260) ;  /* 0xffffffa400f47947 */ /* 0x000fea000383ffff */
.L_x_3053:
[----:B------:R-:W2:Y:S01]  /*382b0*/  S2R R2, SR_TID.X ;  /* 0x0000000000027919 */ /* 0x000ea20000002100 */
[----:B------:R-:W-:Y:S01]  /*382c0*/  BSSY B0, `(.L_x_3261) ;  /* 0x000000a000007945 */ /* 0x000fe20003800000 */
[----:B------:R-:W-:Y:S01]  /*382d0*/  IMAD.MOV.U32 R12, RZ, RZ, RZ ;  /* 0x000000ffff0c7224 */ /* 0x000fe200078e00ff */
[----:B------:R-:W-:Y:S01]  /*382e0*/  MOV R11, 0x1f ;  /* 0x0000001f000b7802 */ /* 0x000fe20000000f00 */
[----:B------:R-:W-:Y:S01]  /*382f0*/  IMAD.MOV.U32 R15, RZ, RZ, -0x1 ;  /* 0xffffffffff0f7424 */ /* 0x000fe200078e00ff */
[----:B--2---:R-:W-:-:S04]  /*38300*/  SHF.R.U32.HI R2, RZ, 0x5, R2 ;  /* 0x00000005ff027819 */ /* 0x004fc80000011602 */
[----:B------:R-:W-:-:S05]  /*38310*/  LOP3.LUT R2, R2, 0x3, RZ, 0xc0, !PT ;  /* 0x0000000302027812 */ /* 0x000fca00078ec0ff */
[----:B------:R-:W-:-:S07]  /*38320*/  IMAD.MOV.U32 R13, RZ, RZ, R2 ;  /* 0x000000ffff0d7224 */ /* 0x000fce00078e0002 */
[----:B01-3--:R-:W-:Y:S05]  /*38330*/  WARPSYNC.COLLECTIVE R15, `(.L_x_3262) ;  /* 0x000000000f087348 */ /* 0x00bfea0003c00000 */
[----:B------:R2:W4:Y:S02]  /*38340*/  SHFL.IDX P6, R14, R13, R12, R11 ;  /* 0x0000000c0d0e7389 */ /* 0x00052400000c000b */
[----:B01234-:R-:W-:Y:S01]  /*38350*/  ENDCOLLECTIVE ;  /* 0x000000000000791b */ /* 0x01ffe20003800000 */
.L_x_3262:
[----:B------:R-:W-:Y:S05]  /*38360*/  BSYNC B0 ;  /* 0x0000000000007941 */ /* 0x000fea0003800000 */
.L_x_3261:
[----:B------:R-:W-:Y:S05]  /*38370*/  BRA `(.L_x_3263) ;  /* 0xffffffa400dc7947 */ /* 0x000fea000383ffff */
.L_x_3054:
[----:B------:R-:W-:Y:S01]  /*38380*/  BSSY B0, `(.L_x_3264) ;  /* 0x0000006000007945 */ /* 0x000fe20003800000 */
[----:B------:R-:W-:-:S07]  /*38390*/  IMAD.MOV.U32 R15, RZ, RZ, -0x1 ;  /* 0xffffffffff0f7424 */ /* 0x000fce00078e00ff */
[----:B01-3--:R-:W-:Y:S05]  /*383a0*/  WARPSYNC.COLLECTIVE R15, `(.L_x_3265) ;  /* 0x000000000f0c7348 */ /* 0x00bfea0003c00000 */
[----:B------:R-:W-:Y:S02]  /*383b0*/  ELECT P6, UR62, PT ;  /* 0x00000000003e782f */ /* 0x000fe400038c0000 */
[----:B------:R-:W-:Y:S01]  /*383c0*/  MOV R14, UR62 ;  /* 0x0000003e000e7c02 */ /* 0x000fe20008000f00 */
[----:B01-3--:R-:W-:Y:S10]  /*383d0*/  ENDCOLLECTIVE ;  /* 0x000000000000791b */ /* 0x00bff40003800000 */
.L_x_3265:
[----:B------:R-:W-:Y:S05]  /*383e0*/  BSYNC B0 ;  /* 0x0000000000007941 */ /* 0x000fea0003800000 */
.L_x_3264:
[----:B------:R-:W-:Y:S05]  /*383f0*/  BRA `(.L_x_3266) ;  /* 0xffffffa400d07947 */ /* 0x000fea000383ffff */
.L_x_3056:
[----:B-1----:R1:W2:Y:S02]  /*38400*/  SYNCS.PHASECHK.TRANS64.TRYWAIT P1, [R3+URZ+0x38840], R2 ;  /* 0x03884002030075a7 */ /* 0x0022a4000802017f */
[----:B--2---:R-:W-:Y:S05]  /*38410*/  @!P1 NANOSLEEP.SYNCS 0x989680 ;  /* 0x009896800000995d */ /* 0x004fea0003900000 */
[----:B------:R-:W2:Y:S02]  /*38420*/  @!P1 SYNCS.PHASECHK.TRANS64 P1, [R3+URZ+0x38840], R2 ;  /* 0x03884002030095a7 */ /* 0x000ea4000802007f */
[----:B--2---:R-:W-:Y:S05]  /*38430*/  @!P1 BRA `(.L_x_3056) ;  /* 0xfffffffc00f09947 */ /* 0x004fea000383ffff */
[----:B------:R-:W-:Y:S05]  /*38440*/  BRA `(.L_x_3267) ;  /* 0xffffffa400f87947 */ /* 0x000fea000383ffff */
.L_x_3058:
[----:B--2---:R2:W4:Y:S02]  /*38450*/  SYNCS.PHASECHK.TRANS64.TRYWAIT P1, [R23+URZ+0x38840], R0 ;  /* 0x03884000170075a7 */ /* 0x004524000802017f */
[----:B----4-:R-:W-:Y:S05]  /*38460*/  @!P1 NANOSLEEP.SYNCS 0x989680 ;  /* 0x009896800000995d */ /* 0x010fea0003900000 */
[----:B------:R-:W4:Y:S02]  /*38470*/  @!P1 SYNCS.PHASECHK.TRANS64 P1, [R23+URZ+0x38840], R0 ;  /* 0x03884000170095a7 */ /* 0x000f24000802007f */
[----:B----4-:R-:W-:Y:S05]  /*38480*/  @!P1 BRA `(.L_x_3058) ;  /* 0xfffffffc00f09947 */ /* 0x010fea000383ffff */
[----:B------:R-:W-:Y:S05]  /*38490*/  BRA `(.L_x_3268) ;  /* 0xffffffa800047947 */ /* 0x000fea000383ffff */
.L_x_3060:
[----:B----4-:R4:W0:Y:S02]  /*384a0*/  SYNCS.PHASECHK.TRANS64.TRYWAIT P1, [R3+URZ+0x38860], R2 ;  /* 0x03886002030075a7 */ /* 0x010824000802017f */
[----:B0-----:R-:W-:Y:S05]  /*384b0*/  @!P1 NANOSLEEP.SYNCS 0x989680 ;  /* 0x009896800000995d */ /* 0x001fea0003900000 */
[----:B------:R-:W0:Y:S02]  /*384c0*/  @!P1 SYNCS.PHASECHK.TRANS64 P1, [R3+URZ+0x38860], R2 ;  /* 0x03886002030095a7 */ /* 0x000e24000802007f */
[----:B0-----:R-:W-:Y:S05]  /*384d0*/  @!P1 BRA `(.L_x_3060) ;  /* 0xfffffffc00f09947 */ /* 0x001fea000383ffff */
[----:B------:R-:W-:Y:S05]  /*384e0*/  BRA `(.L_x_3269) ;  /* 0xffffffa800007947 */ /* 0x000fea000383ffff */
.L_x_3270:
        /* <DEDUP_REMOVED lines=9> */
.L_x_15978:


//--------------------- .text._ZN7cutlass13device_kernelIN5flash11enable_sm90INS1_16FlashAttnFwdSm90INS1_25CollectiveMainloopFwdSm90ILi2EN4cute5tupleIJNS5_1CILi1EEES8_S8_EEENS6_IJNS7_ILi128EEENS7_ILi96EEENS7_ILi192EEEEEELi192ENS_6half_tEfNS_4arch4Sm90ELb0ELb0ELb1ELb0ELb1ELb0ELb0ELb1ELb1ELb1ELb1ELb0EEENS1_21CollectiveEpilogueFwdINS6_IJSA_SC_SB_EEES9_SE_SG_Li256ELb0ELb1ELb1ELb0EEENS1_19SingleTileSchedulerILb0ELb1ELb1ELi128EEEEEEEEEvNT_6ParamsE --------------------------
	.section	.text._ZN7cutlass13device_kernelIN5flash11enable_sm90INS1_16FlashAttnFwdSm90INS1_25CollectiveMainloopFwdSm90ILi2EN4cute5tupleIJNS5_1CILi1EEES8_S8_EEENS6_IJNS7_ILi128EEENS7_ILi96EEENS7_ILi192EEEEEELi192ENS_6half_tEfNS_4arch4Sm90ELb0ELb0ELb1ELb0ELb1ELb0ELb0ELb1ELb1ELb1ELb1ELb0EEENS1_21CollectiveEpilogueFwdINS6_IJSA_SC_SB_EEES9_SE_SG_Li256ELb0ELb1ELb1ELb0EEENS1_19SingleTileSchedulerILb0ELb1ELb1ELi128EEEEEEEEEvNT_6ParamsE,"ax",@progbits
	.align	128
.text._ZN7cutlass13device_kernelIN5flash11enable_sm90INS1_16FlashAttnFwdSm90INS1_25CollectiveMainloopFwdSm90ILi2EN4cute5tupleIJNS5_1CILi1EEES8_S8_EEENS6_IJNS7_ILi128EEENS7_ILi96EEENS7_ILi192EEEEEELi192ENS_6half_tEfNS_4arch4Sm90ELb0ELb0ELb1ELb0ELb1ELb0ELb0ELb1ELb1ELb1ELb1ELb0EEENS1_21CollectiveEpilogueFwdINS6_IJSA_SC_SB_EEES9_SE_SG_Li256ELb0ELb1ELb1ELb0EEENS1_19SingleTileSchedulerILb0ELb1ELb1ELi128EEEEEEEEEvNT_6ParamsE:
        .type           _ZN7cutlass13device_kernelIN5flash11enable_sm90INS1_16FlashAttnFwdSm90INS1_25CollectiveMainloopFwdSm90ILi2EN4cute5tupleIJNS5_1CILi1EEES8_S8_EEENS6_IJNS7_ILi128EEENS7_ILi96EEENS7_ILi192EEEEEELi192ENS_6half_tEfNS_4arch4Sm90ELb0ELb0ELb1ELb0ELb1ELb0ELb0ELb1ELb1ELb1ELb1ELb0EEENS1_21CollectiveEpilogueFwdINS6_IJSA_SC_SB_EEES9_SE_SG_Li256ELb0ELb1ELb1ELb0EEENS1_19SingleTileSchedulerILb0ELb1ELb1ELi128EEEEEEEEEvNT_6ParamsE,@function
        .size           _ZN7cutlass13device_kernelIN5flash11enable_sm90INS1_16FlashAttnFwdSm90INS1_25CollectiveMainloopFwdSm90ILi2EN4cute5tupleIJNS5_1CILi1EEES8_S8_EEENS6_IJNS7_ILi128EEENS7_ILi96EEENS7_ILi192EEEEEELi192ENS_6half_tEfNS_4arch4Sm90ELb0ELb0ELb1ELb0ELb1ELb0ELb0ELb1ELb1ELb1ELb1ELb0EEENS1_21CollectiveEpilogueFwdINS6_IJSA_SC_SB_EEES9_SE_SG_Li256ELb0ELb1ELb1ELb0EEENS1_19SingleTileSchedulerILb0ELb1ELb1ELi128EEEEEEEEEvNT_6ParamsE,(.L_x_15979 - _ZN7cutlass13device_kernelIN5flash11enable_sm90INS1_16FlashAttnFwdSm90INS1_25CollectiveMainloopFwdSm90ILi2EN4cute5tupleIJNS5_1CILi1EEES8_S8_EEENS6_IJNS7_ILi128EEENS7_ILi96EEENS7_ILi192EEEEEELi192ENS_6half_tEfNS_4arch4Sm90ELb0ELb0ELb1ELb0ELb1ELb0ELb0ELb1ELb1ELb1ELb1ELb0EEENS1_21CollectiveEpilogueFwdINS6_IJSA_SC_SB_EEES9_SE_SG_Li256ELb0ELb1ELb1ELb0EEENS1_19SingleTileSchedulerILb0ELb1ELb1ELi128EEEEEEEEEvNT_6ParamsE)
        .other          _ZN7cutlass13device_kernelIN5flash11enable_sm90INS1_16FlashAttnFwdSm90INS1_25CollectiveMainloopFwdSm90ILi2EN4cute5tupleIJNS5_1CILi1EEES8_S8_EEENS6_IJNS7_ILi128EEENS7_ILi96EEENS7_ILi192EEEEEELi192ENS_6half_tEfNS_4arch4Sm90ELb0ELb0ELb1ELb0ELb1ELb0ELb0ELb1ELb1ELb1ELb1ELb0EEENS1_21CollectiveEpilogueFwdINS6_IJSA_SC_SB_EEES9_SE_SG_Li256ELb0ELb1ELb1ELb0EEENS1_19SingleTileSchedulerILb0ELb1ELb1ELi128EEEEEEEEEvNT_6ParamsE,@"STO_CUDA_ENTRY STV_DEFAULT"
_ZN7cutlass13device_kernelIN5flash11enable_sm90INS1_16FlashAttnFwdSm90INS1_25CollectiveMainloopFwdSm90ILi2EN4cute5tupleIJNS5_1CILi1EEES8_S8_EEENS6_IJNS7_ILi128EEENS7_ILi96EEENS7_ILi192EEEEEELi192ENS_6half_tEfNS_4arch4Sm90ELb0ELb0ELb1ELb0ELb1ELb0ELb0ELb1ELb1ELb1ELb1ELb0EEENS1_21CollectiveEpilogueFwdINS6_IJSA_SC_SB_EEES9_SE_SG_Li256ELb0ELb1ELb1ELb0EEENS1_19SingleTileSchedulerILb0ELb1ELb1ELi128EEEEEEEEEvNT_6ParamsE:
        /* <DEDUP_REMOVED lines=45> */
.L_x_3271:
        /* <DEDUP_REMOVED lines=22> */
.L_x_3272:
        /* <DEDUP_REMOVED lines=18> */
.L_x_3273:
        /* <DEDUP_REMOVED lines=22> */
.L_x_3274:
        /* <DEDUP_REMOVED lines=23> */
.L_x_3275:
        /* <DEDUP_REMOVED lines=11> */
.L_x_3278:
        /* <DEDUP_REMOVED lines=16> */
[----:B------:R-:W-:-:S02]  /*09d0*/  MOV R17, UR10 ;  /* 0x0000000a00117c02 */ /* 0x000fc40008000f00 */
        /* <DEDUP_REMOVED lines=22> */
[----:B------:R-:W-:Y:S01]  /*0b40*/  IMAD.U32 R3, RZ, RZ, UR7 ;  /* 0x00000007ff037e24 */ /* 0x000fe2000f8e00ff */
[----:B------:R-:W-:-:S04]  /*0b50*/  UIADD3 UR8, UR6, -0x1, UR7 ;  /* 0xffffffff06087890 */ /* 0x000fc8000fffe007 */
        /* <DEDUP_REMOVED lines=30> */
.L_x_3280:
[----:B------:R-:W-:Y:S02]  /*0d40*/  UIMAD UR5, UR9, UR4, URZ ;  /* 0x00000004090572a4 */ /* 0x000fe4000f8e023f */
[----:B------:R-:W-:Y:S01]  /*0d50*/  IMAD.U32 R3, RZ, RZ, UR4 ;  /* 0x00000004ff037e24 */ /* 0x000fe2000f8e00ff */
[----:B------:R-:W-:Y:S01]  /*0d60*/  MOV R0, UR6 ;  /* 0x0000000600007c02 */ /* 0x000fe20008000f00 */
[----:B0-----:R-:W-:Y:S01]  /*0d70*/  IMAD.MOV.U32 R2, RZ, RZ, RZ ;  /* 0x000000ffff027224 */ /* 0x001fe200078e00ff */
[----:B------:R-:W-:Y:S02]  /*0d80*/  IADD3 R18, R25, -0x80, RZ ;  /* 0xffffff8019127810 */ /* 0x000fe40007ffe0ff */
[----:B------:R-:W-:Y:S02]  /*0d90*/  CS2R R118, SRZ ;  /* 0x0000000000767805 */ /* 0x000fe4000001ff00 */
[----:B------:R-:W-:Y:S01]  /*0da0*/  VIADDMNMX R0, R3, UR5, R0, PT ;  /* 0x0000000503007c46 */ /* 0x000fe2000b800100 */
[----:B------:R-:W-:Y:S01]  /*0db0*/  IMAD.U32 R16, RZ, RZ, UR5 ;  /* 0x00000005ff107e24 */ /* 0x000fe2000f8e00ff */
[----:B------:R-:W-:-:S02]  /*0dc0*/  PLOP3.LUT P0, PT, PT, PT, PT, 0x80, 0x0 ;  /* 0x000000000000781c */ /* 0x000fc40003f0f070 */
[----:B------:R-:W-:Y:S02]  /*0dd0*/  CS2R R116, SRZ ;  /* 0x0000000000747805 */ /* 0x000fe4000001ff00 */
[----:B------:R-:W-:Y:S01]  /*0de0*/  R2UR UR39, R0 ;  /* 0x00000000002772ca */ /* 0x000fe200000e0000 */
[----:B------:R-:W-:Y:S01]  /*0df0*/  IMAD.MOV.U32 R0, RZ, RZ, RZ ;  /* 0x000000ffff007224 */ /* 0x000fe200078e00ff */
        /* <DEDUP_REMOVED lines=11> */
[----:B------:R-:W-:Y:S01]  /*0eb0*/  UISETP.GT.AND UP0, UPT, UR39, UR5, UPT ;  /* 0x000000052700728c */ /* 0x000fe2000bf04270 */
[----:B------:R-:W-:Y:S02]  /*0ec0*/  CS2R R92, SRZ ;  /* 0x00000000005c7805 */ /* 0x000fe4000001ff00 */
[----:B------:R-:W-:Y:S02]  /*0ed0*/  CS2R R90, SRZ ;  /* 0x00000000005a7805 */ /* 0x000fe4000001ff00 */
[----:B------:R-:W-:Y:S02]  /*0ee0*/  CS2R R88, SRZ ;  /* 0x0000000000587805 */ /* 0x000fe4000001ff00 */
[----:B------:R-:W-:Y:S02]  /*0ef0*/  CS2R R86, SRZ ;  /* 0x0000000000567805 */ /* 0x000fe4000001ff00 */
[----:B------:R-:W-:-:S02]  /*0f00*/  CS2R R84, SRZ ;  /* 0x0000000000547805 */ /* 0x000fc4000001ff00 */
[----:B------:R-:W-:Y:S02]  /*0f10*/  PLOP3.LUT P1, PT, PT, PT, UP0, 0x80, 0x0 ;  /* 0x000000000000781c */ /* 0x000fe40003f2f008 */
        /* <DEDUP_REMOVED lines=38> */
[----:B------:R-:W-:-:S04]  /*1180*/  UIADD3 UR6, UR38, 0x12400, URZ ;  /* 0x0001240026067890 */ /* 0x000fc8000fffe03f */
        /* <DEDUP_REMOVED lines=26> */
.L_x_3282:
[----:B------:R-:W-:-:S04]  /*1330*/  SHF.L.U32 R0, RZ, 0x1f, RZ ;  /* 0x0000001fff007819 */ /* 0x000fc800000006ff */
[----:B------:R-:W0:Y:S02]  /*1340*/  SYNCS.PHASECHK.TRANS64.TRYWAIT P0, [UR38+0x30800], R0 ;  /* 0x03080000ff0075a7 */ /* 0x000e240008000166 */
[----:B0-----:R-:W-:Y:S05]  /*1350*/  @!P0 BRA `(.L_x_3283) ;  /* 0x000000b800b48947 */ /* 0x001fea0003800000 */
.L_x_3356:
[----:B------:R-:W2:Y:S02]  /*1360*/  LDL R2, [R1+0x4] ;  /* 0x0000040001027983 */ /* 0x000ea40000100800 */
[----:B--2---:R-:W-:-:S13]  /*1370*/  R2UR UR4, R2 ;  /* 0x00000000020472ca */ /* 0x004fda00000e0000 */
[----:B------:R-:W-:-:S06]  /*1380*/  ULOP3.LUT UR4, UR4, 0x1, URZ, 0xfc, !UPT ;  /* 0x0000000104047892 */ /* 0x000fcc000f8efc3f */
[----:B------:R-:W-:-:S04]  /*1390*/  MOV R2, UR4 ;  /* 0x0000000400027c02 */ /* 0x000fc80008000f00 */
[----:B------:R-:W-:-:S13]  /*13a0*/  ISETP.NE.AND P0, PT, R2, 0x3, PT ;  /* 0x000000030200780c */ /* 0x000fda0003f05270 */
[----:B------:R-:W-:Y:S05]  /*13b0*/  @!P0 BRA `(.L_x_3284) ;  /* 0x0000000000048947 */ /* 0x000fea0003800000 */
[----:B------:R-:W-:Y:S01]  /*13c0*/  BPT.TRAP 0x1 ;  /* 0x000000040000795c */ /* 0x000fe20000300000 */
.L_x_3284:
[----:B------:R1:W2:Y:S01]  /*13d0*/  SYNCS.PHASECHK.TRANS64.TRYWAIT P1, [UR38+0x30830], R0 ;  /* 0x03083000ff0075a7 */ /* 0x0002a20008020166 */
[----:B------:R-:W-:Y:S05]  /*13e0*/  @!P0 BRA `(.L_x_3285) ;  /* 0x0000000000048947 */ /* 0x000fea0003800000 */
[----:B------:R-:W-:Y:S01]  /*13f0*/  BPT.TRAP 0x1 ;  /* 0x000000040000795c */ /* 0x000fe20000300000 */
.L_x_3285:
[----:B------:R-:W-:Y:S02]  /*1400*/  IMAD.U32 R6, RZ, RZ, UR40 ;  /* 0x00000028ff067e24 */ /* 0x000fe4000f8e00ff */
[----:B------:R-:W-:Y:S01]  /*1410*/  IMAD.MOV.U32 R2, RZ, RZ, RZ ;  /* 0x000000ffff027224 */ /* 0x000fe200078e00ff */
[----:B--2---:R-:W-:Y:S06]  /*1420*/  @P1 BRA `(.L_x_3286) ;  /* 0x0000000000081947 */ /* 0x004fec0003800000 */
[----:B------:R-:W2:Y:S02]  /*1430*/  SYNCS.PHASECHK.TRANS64.TRYWAIT P1, [UR38+0x30830], R0 ;  /* 0x03083000ff0075a7 */ /* 0x000ea40008020166 */
[----:B--2---:R-:W-:Y:S05]  /*1440*/  @!P1 BRA `(.L_x_3287) ;  /* 0x000000b800909947 */ /* 0x004fea0003800000 */
.L_x_3286:
[----:B------:R-:W-:Y:S05]  /*1450*/  WARPSYNC.ALL ;  /* 0x0000000000007948 */ /* 0x000fea0003800000 */
[----:B------:R-:W-:Y:S01]  /*1460*/  MOV R119, RZ ;  /* 0x000000ff00777202 */ /* 0x000fe20000000f00 */
[----:B------:R-:W-:Y:S01]  /*1470*/  IMAD.MOV.U32 R7, RZ, RZ, 0x40000040 ;  /* 0x40000040ff077424 */ /* 0x000fe200078e00ff */
[----:B------:R-:W-:Y:S01]  /*1480*/  LOP3.LUT R6, R6, 0x10000, RZ, 0xfc, !PT ;  /* 0x0001000006067812 */ /* 0x000fe200078efcff */
[----:B------:R-:W-:-:S03]  /*1490*/  UIADD3 UR4, UR38, 0x1e400, URZ ;  /* 0x0001e40026047890 */ /* 0x000fc6000fffe03f */
[C---:B------:R-:W-:Y:S01]  /*14a0*/  R2UR UR56, R6.reuse ;  /* 0x00000000063872ca */ /* 0x040fe200000e0000 */
[----:B------:R-:W-:Y:S01]  /*14b0*/  WARPGROUP.ARRIVE ;  /* 0x00000000000079c5 */ /* 0x000fe20000000000 */
[----:B------:R-:W-:Y:S01]  /*14c0*/  R2UR UR57, R7 ;  /* 0x00000000073972ca */ /* 0x000fe200000e0000 */
[----:B------:R-:W-:Y:S01]  /*14d0*/  USHF.R.U32.HI UR4, URZ, 0x4, UR4 ;  /* 0x000000043f047899 */ /* 0x000fe20008011604 */
[----:B------:R-:W-:Y:S01]  /*14e0*/  R2UR UR10, R6 ;  /* 0x00000000060a72ca */ /* 0x000fe200000e0000 */
[----:B------:R-:W-:Y:S01]  /*14f0*/  UMOV UR59, 0x40000040 ;  /* 0x40000040003b7882 */ /* 0x000fe20000000000 */
[----:B------:R-:W-:Y:S01]  /*1500*/  UMOV UR9, 0x40000040 ;  /* 0x4000004000097882 */ /* 0x000fe20000000000 */
[----:B------:R-:W-:Y:S01]  /*1510*/  ULOP3.LUT UR4, UR4, 0x3fff, URZ, 0xc0, !UPT ;  /* 0x00003fff04047892 */ /* 0x000fe2000f8ec03f */
[----:B------:R-:W-:Y:S01]  /*1520*/  UMOV UR5, UR9 ;  /* 0x0000000900057c82 */ /* 0x000fe20008000000 */
[----:B------:R-:W-:Y:S02]  /*1530*/  UMOV UR7, 0x40000040 ;  /* 0x4000004000077882 */ /* 0x000fe40000000000 */
[----:B------:R-:W-:Y:S01]  /*1540*/  ULOP3.LUT UR58, UR4, 0x10000, URZ, 0xfc, !UPT ;  /* 0x00010000043a7892 */ /* 0x000fe2000f8efc3f */
[----:B------:R-:W-:Y:S01]  /*1550*/  UMOV UR13, 0x40000040 ;  /* 0x40000040000d7882 */ /* 0x000fe20000000000 */
[----:B------:R-:W-:-:S02]  /*1560*/  UMOV UR15, 0x40000040 ;  /* 0x40000040000f7882 */ /* 0x000fc40000000000 */
[----:B------:R-:W-:Y:S02]  /*1570*/  UIADD3 UR6, UR58, 0x2, URZ ;  /* 0x000000023a067890 */ /* 0x000fe4000fffe03f */
[----:B------:R-:W-:Y:S02]  /*1580*/  UIADD3 UR8, UR10, 0x2, URZ ;  /* 0x000000020a087890 */ /* 0x000fe4000fffe03f */
[----:B------:R-:W-:Y:S01]  /*1590*/  UIADD3 UR12, UR10, 0x4, URZ ;  /* 0x000000040a0c7890 */ /* 0x000fe2000fffe03f */
[----:B------:R-:W-:Y:S01]  /*15a0*/  HGMMA.64x96x16.F32 R24, gdesc[UR56], RZ, !UPT, gsb0 ;  /* 0x01600000381879f0 */ /* 0x000fe2000c0008ff */
[----:B------:R-:W-:Y:S02]  /*15b0*/  UIADD3 UR14, UR58, 0x4, URZ ;  /* 0x000000043a0e7890 */ /* 0x000fe4000fffe03f */
[----:B------:R-:W-:Y:S01]  /*15c0*/  UIADD3 UR16, UR10, 0x6, URZ ;  /* 0x000000060a107890 */ /* 0x000fe2000fffe03f */
[----:B------:R-:W-:Y:S01]  /*15d0*/  UMOV UR4, UR8 ;  /* 0x0000000800047c82 */ /* 0x000fe20008000000 */
        /* <DEDUP_REMOVED lines=27> */
[----:B------:R-:W-:Y:S01]  /*1790*/  HGMMA.64x96x16.F32 R24, gdesc[UR4], R24, gsb0 ;  /* 0x01600000041879f0 */ /* 0x000fe20008000818 */
[----:B------:R-:W-:Y:S01]  /*17a0*/  UIADD3 UR6, UR58, 0x306, URZ ;  /* 0x000003063a067890 */ /* 0x000fe2000fffe03f */
[----:B------:R-:W-:Y:S01]  /*17b0*/  UMOV UR4, UR32 ;  /* 0x0000002000047c82 */ /* 0x000fe20008000000 */
[----:B------:R-:W-:Y:S01]  /*17c0*/  UMOV UR5, UR33 ;  /* 0x0000002100057c82 */ /* 0x000fe20008000000 */
[----:B------:R-:W-:Y:S01]  /*17d0*/  UMOV UR7, 0x40000040 ;  /* 0x4000004000077882 */ /* 0x000fe20000000000 */
[----:B------:R-:W-:Y:S02]  /*17e0*/  WARPGROUP.DEPBAR.LE gsb0, 0x0 ;  /* 0x00008000000079c5 */ /* 0x000fe40000010000 */
[----:B------:R-:W-:-:S06]  /*17f0*/  WARPGROUP.ARRIVE ;  /* 0x00000000000079c5 */ /* 0x000fcc0000000000 */
[----:B------:R-:W-:Y:S03]  /*1800*/  HGMMA.64x96x16.F32 R24, gdesc[UR12], R24, gsb0 ;  /* 0x016000000c1879f0 */ /* 0x000fe60008000818 */
        /* <DEDUP_REMOVED lines=44> */
[----:B------:R-:W-:Y:S05]  /*1ad0*/  @!P0 BRA `(.L_x_3288) ;  /* 0x0000000000048947 */ /* 0x000fea0003800000 */
[----:B------:R-:W-:Y:S01]  /*1ae0*/  BPT.TRAP 0x1 ;  /* 0x000000040000795c */ /* 0x000fe20000300000 */
.L_x_3288:
[----:B------:R-:W-:Y:S01]  /*1af0*/  LOP3.LUT R19, R19, 0xffffff80, RZ, 0xc0, !PT ;  /* 0xffffff8013137812 */ /* 0x000fe200078ec0ff */
[----:B------:R-:W-:Y:S01]  /*1b00*/  ULDC UR4, c[0x0][0x9d8] ;  /* 0x0002760000047ab9 */ /* 0x000fe20000000800 */
[----:B0-----:R-:W-:Y:S02]  /*1b10*/  IMAD.MOV.U32 R3, RZ, RZ, -0x2 ;  /* 0xfffffffeff037424 */ /* 0x001fe400078e00ff */
[----:B------:R-:W-:Y:S01]  /*1b20*/  FMUL.FTZ R26, R26, UR4 ;  /* 0x000000041a1a7c20 */ /* 0x000fe20008410000 */
[----:B------:R-:W-:Y:S01]  /*1b30*/  FMUL.FTZ R27, R27, UR4 ;  /* 0x000000041b1b7c20 */ /* 0x000fe20008410000 */
[----:B------:R-:W-:Y:S02]  /*1b40*/  IMAD.IADD R19, R18, 0x1, -R19 ;  /* 0x0000000112137824 */ /* 0x000fe400078e0a13 */
[----:B------:R-:W-:Y:S01]  /*1b50*/  FMUL.FTZ R30, R30, UR4 ;  /* 0x000000041e1e7c20 */ /* 0x000fe20008410000 */
[----:B------:R-:W-:Y:S01]  /*1b60*/  FMUL.FTZ R31, R31, UR4 ;  /* 0x000000041f1f7c20 */ /* 0x000fe20008410000 */
[----:B------:R-:W-:Y:S01]  /*1b70*/  FMUL.FTZ R34, R34, UR4 ;  /* 0x0000000422227c20 */ /* 0x000fe20008410000 */
[----:B------:R-:W0:Y:S01]  /*1b80*/  MUFU.TANH R26, R26 ;  /* 0x0000001a001a7308 */ /* 0x000e220000002400 */
[----:B-1----:R-:W-:Y:S01]  /*1b90*/  SHF.R.S32.HI R0, RZ, 0x1f, R19 ;  /* 0x0000001fff007819 */ /* 0x002fe20000011413 */
        /* <DEDUP_REMOVED lines=11> */
[----:B------:R-:W-:Y:S01]  /*1c50*/  IADD3 R0, R19, -R0, RZ ;  /* 0x8000000013007210 */ /* 0x000fe20007ffe0ff */
[----:B------:R-:W-:Y:S01]  /*1c60*/  FMUL.FTZ R32, R32, UR4 ;  /* 0x0000000420207c20 */ /* 0x000fe20008410000 */
[----:B------:R-:W-:Y:S01]  /*1c70*/  FMUL.FTZ R43, R43, UR4 ;  /* 0x000000042b2b7c20 */ /* 0x000fe20008410000 */
[----:B------:R-:W2:Y:S01]  /*1c80*/  MUFU.TANH R30, R30 ;  /* 0x0000001e001e7308 */ /* 0x000ea20000002400 */
[----:B------:R-:W-:Y:S01]  /*1c90*/  FMUL.FTZ R33, R33, UR4 ;  /* 0x0000000421217c20 */ /* 0x000fe20008410000 */
[----:B------:R-:W-:-:S02]  /*1ca0*/  IMAD R0, R0, R3, 0x60 ;  /* 0x0000006000007424 */ /* 0x000fc400078e0203 */
[----:B------:R-:W-:Y:S01]  /*1cb0*/  FMUL.FTZ R46, R46, UR4 ;  /* 0x000000042e2e7c20 */ /* 0x000fe20008410000 */
[----:B------:R-:W-:Y:S02]  /*1cc0*/  IMAD.U32 R3, RZ, RZ, UR39 ;  /* 0x00000027ff037e24 */ /* 0x000fe4000f8e00ff */
[----:B------:R-:W-:Y:S01]  /*1cd0*/  FMUL.FTZ R36, R36, UR4 ;  /* 0x0000000424247c20 */ /* 0x000fe20008410000 */
[----:B------:R-:W-:Y:S01]  /*1ce0*/  FMUL.FTZ R47, R47, UR4 ;  /* 0x000000042f2f7c20 */ /* 0x000fe20008410000 */
[----:B------:R-:W-:Y:S01]  /*1cf0*/  IADD3 R0, R0, UR42, RZ ;  /* 0x0000002a00007c10 */ /* 0x000fe2000fffe0ff */
[----:B------:R-:W3:Y:S01]  /*1d00*/  MUFU.TANH R31, R31 ;  /* 0x0000001f001f7308 */ /* 0x000ee20000002400 */
[----:B------:R-:W-:Y:S01]  /*1d10*/  FMUL.FTZ R37, R37, UR4 ;  /* 0x0000000425257c20 */ /* 0x000fe20008410000 */
[----:B------:R-:W-:Y:S01]  /*1d20*/  FMUL.FTZ R50, R50, UR4 ;  /* 0x0000000432327c20 */ /* 0x000fe20008410000 */
[----:B------:R-:W-:Y:S01]  /*1d30*/  FMUL.FTZ R40, R40, UR4 ;  /* 0x0000000428287c20 */ /* 0x000fe20008410000 */
[----:B------:R-:W-:-:S02]  /*1d40*/  IMAD R0, R3, -0x60, R0 ;  /* 0xffffffa003007824 */ /* 0x000fc400078e0200 */
[----:B------:R-:W-:Y:S01]  /*1d50*/  FMUL.FTZ R51, R51, UR4 ;  /* 0x0000000433337c20 */ /* 0x000fe20008410000 */
[----:B------:R-:W-:Y:S01]  /*1d60*/  FMUL.FTZ R41, R41, UR4 ;  /* 0x0000000429297c20 */ /* 0x000fe20008410000 */
[----:B------:R-:W-:Y:S01]  /*1d70*/  FMUL.FTZ R54, R54, UR4 ;  /* 0x0000000436367c20 */ /* 0x000fe20008410000 */
[----:B------:R-:W4:Y:S01]  /*1d80*/  MUFU.TANH R34, R34 ;  /* 0x0000002200227308 */ /* 0x000f220000002400 */
[----:B------:R-:W-:Y:S01]  /*1d90*/  ISETP.GT.AND P6, PT, R0, RZ, PT ;  /* 0x000000ff0000720c */ /* 0x000fe20003fc4270 */
[----:B------:R-:W-:Y:S01]  /*1da0*/  FMUL.FTZ R44, R44, UR4 ;  /* 0x000000042c2c7c20 */ /* 0x000fe20008410000 */
[C---:B------:R-:W-:Y:S01]  /*1db0*/  ISETP.GT.AND P5, PT, R0.reuse, 0x1, PT ;  /* 0x000000010000780c */ /* 0x040fe20003fa4270 */
[----:B------:R-:W-:Y:S01]  /*1dc0*/  FMUL.FTZ R55, R55, UR4 ;  /* 0x0000000437377c20 */ /* 0x000fe20008410000 */
[----:B------:R-:W-:Y:S01]  /*1dd0*/  ISETP.GT.AND P4, PT, R0, 0x8, PT ;  /* 0x000000080000780c */ /* 0x000fe20003f84270 */
[----:B------:R-:W-:Y:S01]  /*1de0*/  FMUL.FTZ R45, R45, UR4 ;  /* 0x000000042d2d7c20 */ /* 0x000fe20008410000 */
[----:B0-----:R-:W-:Y:S01]  /*1df0*/  FSEL R3, R26, -INF , P6 ;  /* 0xff8000001a037808 */ /* 0x001fe20003000000 */
[----:B------:R-:W0:Y:S01]  /*1e00*/  MUFU.TANH R24, R24 ;  /* 0x0000001800187308 */ /* 0x000e220000002400 */
[----:B-1----:R-:W-:Y:S01]  /*1e10*/  FSEL R27, R27, -INF , P5 ;  /* 0xff8000001b1b7808 */ /* 0x002fe20002800000 */
[----:B------:R-:W-:Y:S01]  /*1e20*/  FMUL.FTZ R58, R58, UR4 ;  /* 0x000000043a3a7c20 */ /* 0x000fe20008410000 */
[----:B------:R-:W-:Y:S01]  /*1e30*/  ISETP.GT.AND P3, PT, R0, 0x9, PT ;  /* 0x000000090000780c */ /* 0x000fe20003f64270 */
[----:B------:R-:W-:Y:S01]  /*1e40*/  FMUL.FTZ R48, R48, UR4 ;  /* 0x0000000430307c20 */ /* 0x000fe20008410000 */
[----:B--2---:R-:W-:Y:S01]  /*1e50*/  FSEL R9, R30, -INF , P4 ;  /* 0xff8000001e097808 */ /* 0x004fe20002000000 */
[----:B------:R-:W-:Y:S01]  /*1e60*/  FMUL.FTZ R59, R59, UR4 ;  /* 0x000000043b3b7c20 */ /* 0x000fe20008410000 */
[----:B------:R-:W-:Y:S01]  /*1e70*/  FMNMX.FTZ R4, R3, R27, !PT ;  /* 0x0000001b03047209 */ /* 0x000fe20007810000 */
[----:B------:R-:W1:Y:S01]  /*1e80*/  MUFU.TANH R35, R35 ;  /* 0x0000002300237308 */ /* 0x000e620000002400 */
[----:B------:R-:W-:Y:S01]  /*1e90*/  ISETP.GT.AND P2, PT, R0, 0x10, PT ;  /* 0x000000100000780c */ /* 0x000fe20003f44270 */
[----:B------:R-:W-:Y:S01]  /*1ea0*/  FMUL.FTZ R49, R49, UR4 ;  /* 0x0000000431317c20 */ /* 0x000fe20008410000 */
[----:B---3--:R-:W-:Y:S01]  /*1eb0*/  FSEL R31, R31, -INF , P3 ;  /* 0xff8000001f1f7808 */ /* 0x008fe20001800000 */
[----:B------:R-:W-:Y:S01]  /*1ec0*/  FMUL.FTZ R62, R62, UR4 ;  /* 0x000000043e3e7c20 */ /* 0x000fe20008410000 */
[----:B------:R-:W-:Y:S01]  /*1ed0*/  FMNMX.FTZ R4, R9, R4, !PT ;  /* 0x0000000409047209 */ /* 0x000fe20007810000 */
[----:B------:R-:W-:Y:S01]  /*1ee0*/  FMUL.FTZ R52, R52, UR4 ;  /* 0x0000000434347c20 */ /* 0x000fe20008410000 */
[----:B------:R-:W-:Y:S01]  /*1ef0*/  ISETP.GT.AND P1, PT, R0, 0x11, PT ;  /* 0x000000110000780c */ /* 0x000fe20003f24270 */
[----:B------:R-:W2:Y:S01]  /*1f00*/  MUFU.TANH R25, R25 ;  /* 0x0000001900197308 */ /* 0x000ea20000002400 */
[----:B----4-:R-:W-:Y:S01]  /*1f10*/  FSEL R19, R34, -INF , P2 ;  /* 0xff80000022137808 */ /* 0x010fe20001000000 */
[----:B------:R-:W-:Y:S01]  /*1f20*/  FMUL.FTZ R63, R63, UR4 ;  /* 0x000000043f3f7c20 */ /* 0x000fe20008410000 */
[----:B------:R-:W-:Y:S01]  /*1f30*/  FMNMX.FTZ R4, R31, R4, !PT ;  /* 0x000000041f047209 */ /* 0x000fe20007810000 */
[----:B------:R-:W-:Y:S01]  /*1f40*/  FMUL.FTZ R53, R53, UR4 ;  /* 0x0000000435357c20 */ /* 0x000fe20008410000 */
[----:B0-----:R-:W-:Y:S01]  /*1f50*/  FSEL R11, R24, -INF , P6 ;  /* 0xff800000180b7808 */ /* 0x001fe20003000000 */
[----:B------:R-:W-:Y:S01]  /*1f60*/  FMUL.FTZ R66, R66, UR4 ;  /* 0x0000000442427c20 */ /* 0x000fe20008410000 */
[----:B------:R-:W-:Y:S01]  /*1f70*/  ISETP.GT.AND P6, PT, R0, 0x18, PT ;  /* 0x000000180000780c */ /* 0x000fe20003fc4270 */
[----:B------:R-:W0:Y:S01]  /*1f80*/  MUFU.TANH R38, R38 ;  /* 0x0000002600267308 */ /* 0x000e220000002400 */
[----:B-1----:R-:W-:Y:S01]  /*1f90*/  FSEL R35, R35, -INF , P1 ;  /* 0xff80000023237808 */ /* 0x002fe20000800000 */
[----:B------:R-:W-:Y:S01]  /*1fa0*/  FMUL.FTZ R56, R56, UR4 ;  /* 0x0000000438387c20 */ /* 0x000fe20008410000 */
[----:B------:R-:W-:Y:S01]  /*1fb0*/  FMNMX.FTZ R4, R19, R4, !PT ;  /* 0x0000000413047209 */ /* 0x000fe20007810000 */
[----:B------:R-:W-:Y:S01]  /*1fc0*/  FMUL.FTZ R67, R67, UR4 ;  /* 0x0000000443437c20 */ /* 0x000fe20008410000 */
[----:B------:R-:W-:Y:S01]  /*1fd0*/  FMUL.FTZ R57, R57, UR4 ;  /* 0x0000000439397c20 */ /* 0x000fe20008410000 */
[----:B------:R-:W-:Y:S01]  /*1fe0*/  FMUL.FTZ R70, R70, UR4 ;  /* 0x0000000446467c20 */ /* 0x000fe20008410000 */
[----:B------:R-:W-:Y:S01]  /*1ff0*/  FMNMX.FTZ R4, R35, R4, !PT ;  /* 0x0000000423047209 */ /* 0x000fe20007810000 */
[----:B------:R-:W1:Y:S01]  /*2000*/  MUFU.TANH R28, R28 ;  /* 0x0000001c001c7308 */ /* 0x000e620000002400 */
[----:B--2---:R-:W-:Y:S01]  /*2010*/  FSEL R25, R25, -INF , P5 ;  /* 0xff80000019197808 */ /* 0x004fe20002800000 */
[----:B------:R-:W-:Y:S01]  /*2020*/  FMUL.FTZ R71, R71, UR4 ;  /* 0x0000000447477c20 */ /* 0x000fe20008410000 */
[----:B------:R-:W-:Y:S01]  /*2030*/  ISETP.GT.AND P5, PT, R0, 0x19, PT ;  /* 0x000000190000780c */ /* 0x000fe20003fa4270 */
[----:B------:R-:W-:Y:S01]  /*2040*/  FMUL.FTZ R60, R60, UR4 ;  /* 0x000000043c3c7c20 */ /* 0x000fe20008410000 */
[----:B------:R-:W-:Y:S01]  /*2050*/  ULDC UR5, c[0x0][0x988] ;  /* 0x0002620000057ab9 */ /* 0x000fe20000000800 */
[----:B------:R-:W-:Y:S01]  /*2060*/  FMUL.FTZ R61, R61, UR4 ;  /* 0x000000043d3d7c20 */ /* 0x000fe20008410000 */
[----:B------:R-:W-:Y:S01]  /*2070*/  P2R R12, PR, RZ, 0x1 ;  /* 0x00000001ff0c7803 */ /* 0x000fe20000000000 */
[----:B------:R-:W2:Y:S01]  /*2080*/  MUFU.TANH R39, R39 ;  /* 0x0000002700277308 */ /* 0x000ea20000002400 */
[----:B0-----:R-:W-:Y:S01]  /*2090*/  FSEL R23, R38, -INF , P6 ;  /* 0xff80000026177808 */ /* 0x001fe20003000000 */
[----:B------:R-:W-:Y:S01]  /*20a0*/  FMUL.FTZ R64, R64, UR4 ;  /* 0x0000000440407c20 */ /* 0x000fe20008410000 */
[----:B------:R-:W-:Y:S01]  /*20b0*/  FMUL.FTZ R65, R65, UR4 ;  /* 0x0000000441417c20 */ /* 0x000fe20008410000 */
[----:B------:R-:W-:Y:S01]  /*20c0*/  FMUL.FTZ R68, R68, UR4 ;  /* 0x0000000444447c20 */ /* 0x000fe20008410000 */
[----:B------:R-:W-:Y:S01]  /*20d0*/  FMNMX.FTZ R4, R23, R4, !PT ;  /* 0x0000000417047209 */ /* 0x000fe20007810000 */
[----:B------:R-:W-:Y:S01]  /*20e0*/  FMUL.FTZ R69, R69, UR4 ;  /* 0x0000000445457c20 */ /* 0x000fe20008410000 */
[----:B------:R-:W0:Y:S01]  /*20f0*/  S2UR UR7, SR_CgaCtaId ;  /* 0x00000000000779c3 */ /* 0x000e220000008800 */
[----:B------:R-:W3:Y:S01]  /*2100*/  MUFU.TANH R29, R29 ;  /* 0x0000001d001d7308 */ /* 0x000ee20000002400 */
[----:B-1----:R-:W-:Y:S01]  /*2110*/  FSEL R13, R28, -INF , P4 ;  /* 0xff8000001c0d7808 */ /* 0x002fe20002000000 */
[----:B------:R-:W-:Y:S01]  /*2120*/  UIADD3 UR59, UR39, -0x2, URZ ;  /* 0xfffffffe273b7890 */ /* 0x000fe2000fffe03f */
[----:B------:R-:W-:Y:S01]  /*2130*/  ISETP.GT.AND P4, PT, R0, 0x20, PT ;  /* 0x000000200000780c */ /* 0x000fe20003f84270 */
[----:B------:R-:W-:Y:S01]  /*2140*/  UIADD3 UR4, UR38, 0x30840, URZ ;  /* 0x0003084026047890 */ /* 0x000fe2000fffe03f */
[----:B------:R-:W-:Y:S01]  /*2150*/  R2UR UR6, R16 ;  /* 0x00000000100672ca */ /* 0x000fe200000e0000 */
[----:B------:R-:W-:Y:S01]  /*2160*/  UMOV UR39, URZ ;  /* 0x0000003f00277c82 */ /* 0x000fe20008000000 */
[--C-:B------:R-:W-:Y:S01]  /*2170*/  IMAD.MOV.U32 R118, RZ, RZ, R119.reuse ;  /* 0x000000ffff767224 */ /* 0x100fe200078e0077 */
        /* <DEDUP_REMOVED lines=9> */
[----:B---3--:R-:W-:Y:S01]  /*2210*/  FSEL R29, R29, -INF , P3 ;  /* 0xff8000001d1d7808 */ /* 0x008fe20001800000 */
[----:B------:R-:W-:Y:S01]  /*2220*/  UISETP.GE.AND UP0, UPT, UR59, UR6, UPT ;  /* 0x000000063b00728c */ /* 0x000fe2000bf06270 */
[----:B------:R-:W-:Y:S01]  /*2230*/  ISETP.GT.AND P3, PT, R0, 0x21, PT ;  /* 0x000000210000780c */ /* 0x000fe20003f64270 */
[--C-:B------:R-:W-:Y:S01]  /*2240*/  IMAD.MOV.U32 R112, RZ, RZ, R119.reuse ;  /* 0x000000ffff707224 */ /* 0x100fe200078e0077 */
[-C--:B------:R-:W-:Y:S01]  /*2250*/  MOV R110, R119.reuse ;  /* 0x00000077006e7202 */ /* 0x080fe20000000f00 */
[--C-:B------:R-:W-:Y:S01]  /*2260*/  IMAD.MOV.U32 R111, RZ, RZ, R119.reuse ;  /* 0x000000ffff6f7224 */ /* 0x100fe200078e0077 */
[----:B0-----:R-:W-:Y:S01]  /*2270*/  UPRMT UR4, UR7, 0x654, UR4 ;  /* 0x0000065407047896 */ /* 0x001fe20008000004 */
        /* <DEDUP_REMOVED lines=10> */
[----:B------:R-:W-:Y:S01]  /*2320*/  SYNCS.ARRIVE.TRANS64.RED.A1T0 RZ, [UR4], RZ ;  /* 0x000000ffffff79a7 */ /* 0x000fe20008100404 */
        /* <DEDUP_REMOVED lines=27> */
[----:B------:R-:W-:-:S02]  /*24e0*/  IMAD.MOV.U32 R82, RZ, RZ, R119 ;  /* 0x000000ffff527224 */ /* 0x000fc400078e0077 */
[----:B------:R-:W2:Y:S01]  /*24f0*/  MUFU.TANH R37, R37 ;  /* 0x0000002500257308 */ /* 0x000ea20000002400 */
        /* <DEDUP_REMOVED lines=8> */
[----:B------:R-:W-:Y:S01]  /*2580*/  IMAD.MOV.U32 R42, RZ, RZ, R119 ;  /* 0x000000ffff2a7224 */ /* 0x000fe200078e0077 */
[----:B------:R-:W-:-:S03]  /*2590*/  FMNMX.FTZ R4, R79, R4, !PT ;  /* 0x000000044f047209 */ /* 0x000fc60007810000 */
[----:B------:R-:W1:Y:S01]  /*25a0*/  MUFU.TANH R40, R40 ;  /* 0x0000002800287308 */ /* 0x000e620000002400 */
[----:B--2---:R-:W-:Y:S02]  /*25b0*/  FSEL R37, R37, -INF , P5 ;  /* 0xff80000025257808 */ /* 0x004fe40002800000 */
[----:B------:R-:W-:-:S05]  /*25c0*/  ISETP.GT.AND P5, PT, R0, 0x31, PT ;  /* 0x000000310000780c */ /* 0x000fca0003fa4270 */
[----:B------:R-:W2:Y:S01]  /*25d0*/  MUFU.TANH R51, R51 ;  /* 0x0000003300337308 */ /* 0x000ea20000002400 */
[----:B0-----:R-:W-:Y:S02]  /*25e0*/  FSEL R81, R50, -INF , P6 ;  /* 0xff80000032517808 */ /* 0x001fe40003000000 */
[----:B------:R-:W-:Y:S02]  /*25f0*/  MOV R50, R119 ;  /* 0x0000007700327202 */ /* 0x000fe40000000f00 */
[----:B------:R-:W-:-:S03]  /*2600*/  FMNMX.FTZ R4, R81, R4, !PT ;  /* 0x0000000451047209 */ /* 0x000fc60007810000 */
[----:B------:R-:W0:Y:S01]  /*2610*/  MUFU.TANH R41, R41 ;  /* 0x0000002900297308 */ /* 0x000e220000002400 */
[----:B-1----:R-:W-:Y:S01]  /*2620*/  FSEL R43, R40, -INF , P4 ;  /* 0xff800000282b7808 */ /* 0x002fe20002000000 */
[----:B------:R-:W-:Y:S01]  /*2630*/  IMAD.MOV.U32 R40, RZ, RZ, R119 ;  /* 0x000000ffff287224 */ /* 0x000fe200078e0077 */
[----:B------:R-:W-:-:S05]  /*2640*/  ISETP.GT.AND P4, PT, R0, 0x38, PT ;  /* 0x000000380000780c */ /* 0x000fca0003f84270 */
[----:B------:R-:W1:Y:S01]  /*2650*/  MUFU.TANH R54, R54 ;  /* 0x0000003600367308 */ /* 0x000e620000002400 */
[----:B--2---:R-:W-:-:S04]  /*2660*/  FSEL R83, R51, -INF , P5 ;  /* 0xff80000033537808 */ /* 0x004fc80002800000 */
[----:B------:R-:W-:-:S03]  /*2670*/  FMNMX.FTZ R4, R83, R4, !PT ;  /* 0x0000000453047209 */ /* 0x000fc60007810000 */
[----:B------:R-:W2:Y:S01]  /*2680*/  MUFU.TANH R44, R44 ;  /* 0x0000002c002c7308 */ /* 0x000ea20000002400 */
[----:B0-----:R-:W-:Y:S02]  /*2690*/  FSEL R41, R41, -INF , P3 ;  /* 0xff80000029297808 */ /* 0x001fe40001800000 */
[----:B------:R-:W-:-:S05]  /*26a0*/  ISETP.GT.AND P3, PT, R0, 0x39, PT ;  /* 0x000000390000780c */ /* 0x000fca0003f64270 */
[----:B------:R-:W0:Y:S01]  /*26b0*/  MUFU.TANH R55, R55 ;  /* 0x0000003700377308 */ /* 0x000e220000002400 */
[----:B-1----:R-:W-:Y:S01]  /*26c0*/  FSEL R85, R54, -INF , P4 ;  /* 0xff80000036557808 */ /* 0x002fe20002000000 */
[----:B------:R-:W-:-:S03]  /*26d0*/  IMAD.MOV.U32 R54, RZ, RZ, R119 ;  /* 0x000000ffff367224 */ /* 0x000fc600078e0077 */
[----:B------:R-:W-:-:S03]  /*26e0*/  FMNMX.FTZ R4, R85, R4, !PT ;  /* 0x0000000455047209 */ /* 0x000fc60007810000 */
[----:B------:R-:W1:Y:S01]  /*26f0*/  MUFU.TANH R45, R45 ;  /* 0x0000002d002d7308 */ /* 0x000e620000002400 */
[----:B--2---:R-:W-:Y:S02]  /*2700*/  FSEL R47, R44, -INF , P2 ;  /* 0xff8000002c2f7808 */ /* 0x004fe40001000000 */
[----:B------:R-:W-:Y:S02]  /*2710*/  ISETP.GT.AND P2, PT, R0, 0x40, PT ;  /* 0x000000400000780c */ /* 0x000fe40003f44270 */
[----:B------:R-:W-:-:S03]  /*2720*/  MOV R44, R119 ;  /* 0x00000077002c7202 */ /* 0x000fc60000000f00 */
[----:B------:R-:W2:Y:S01]  /*2730*/  MUFU.TANH R58, R58 ;  /* 0x0000003a003a7308 */ /* 0x000ea20000002400 */
[----:B0-----:R-:W-:-:S04]  /*2740*/  FSEL R87, R55, -INF , P3 ;  /* 0xff80000037577808 */ /* 0x001fc80001800000 */
[----:B------:R-:W-:-:S03]  /*2750*/  FMNMX.FTZ R4, R87, R4, !PT ;  /* 0x0000000457047209 */ /* 0x000fc60007810000 */
[----:B------:R-:W0:Y:S01]  /*2760*/  MUFU.TANH R48, R48 ;  /* 0x0000003000307308 */ /* 0x000e220000002400 */
[----:B-1----:R-:W-:Y:S02]  /*2770*/  FSEL R45, R45, -INF , P1 ;  /* 0xff8000002d2d7808 */ /* 0x002fe40000800000 */
[----:B------:R-:W-:-:S05]  /*2780*/  ISETP.GT.AND P1, PT, R0, 0x41, PT ;  /* 0x000000410000780c */ /* 0x000fca0003f24270 */
[----:B------:R-:W1:Y:S01]  /*2790*/  MUFU.TANH R59, R59 ;  /* 0x0000003b003b7308 */ /* 0x000e620000002400 */
[----:B--2---:R-:W-:Y:S01]  /*27a0*/  FSEL R89, R58, -INF , P2 ;  /* 0xff8000003a597808 */ /* 0x004fe20001000000 */
[----:B------:R-:W-:-:S03]  /*27b0*/  IMAD.MOV.U32 R58, RZ, RZ, R119 ;  /* 0x000000ffff3a7224 */ /* 0x000fc600078e0077 */
[----:B------:R-:W-:-:S03]  /*27c0*/  FMNMX.FTZ R4, R89, R4, !PT ;  /* 0x0000000459047209 */ /* 0x000fc60007810000 */
[----:B------:R-:W2:Y:S01]  /*27d0*/  MUFU.TANH R49, R49 ;  /* 0x0000003100317308 */ /* 0x000ea20000002400 */
[----:B0-----:R-:W-:Y:S01]  /*27e0*/  FSEL R51, R48, -INF , P6 ;  /* 0xff80000030337808 */ /* 0x001fe20003000000 */
[----:B------:R-:W-:Y:S01]  /*27f0*/  IMAD.MOV.U32 R48, RZ, RZ, R119 ;  /* 0x000000ffff307224 */ /* 0x000fe200078e0077 */
[----:B------:R-:W-:-:S05]  /*2800*/  ISETP.GT.AND P6, PT, R0, 0x48, PT ;  /* 0x000000480000780c */ /* 0x000fca0003fc4270 */
[----:B------:R-:W0:Y:S01]  /*2810*/  MUFU.TANH R62, R62 ;  /* 0x0000003e003e7308 */ /* 0x000e220000002400 */
[----:B-1----:R-:W-:-:S04]  /*2820*/  FSEL R91, R59, -INF , P1 ;  /* 0xff8000003b5b7808 */ /* 0x002fc80000800000 */
        /* <DEDUP_REMOVED lines=32> */
[----:B------:R-:W-:Y:S01]  /*2a30*/  MUFU.TANH R60, R60 ;  /* 0x0000003c003c7308 */ /* 0x000fe20000002400 */
[----:B--2---:R-:W-:Y:S01]  /*2a40*/  FSEL R97, R70, -INF , P2 ;  /* 0xff80000046617808 */ /* 0x004fe20001000000 */
[----:B------:R-:W-:-:S03]  /*2a50*/  IMAD.MOV.U32 R70, RZ, RZ, R119 ;  /* 0x000000ffff467224 */ /* 0x000fc600078e0077 */
[----:B------:R-:W-:-:S03]  /*2a60*/  FMNMX.FTZ R4, R97, R4, !PT ;  /* 0x0000000461047209 */ /* 0x000fc60007810000 */
[----:B------:R-:W1:Y:S01]  /*2a70*/  MUFU.TANH R61, R61 ;  /* 0x0000003d003d7308 */ /* 0x000e620000002400 */
[----:B0-----:R-:W-:-:S04]  /*2a80*/  FSEL R71, R71, -INF , P1 ;  /* 0xff80000047477808 */ /* 0x001fc80000800000 */
[----:B------:R-:W-:Y:S01]  /*2a90*/  FMNMX.FTZ R0, R71, R4, !PT ;  /* 0x0000000447007209 */ /* 0x000fe20007810000 */
[----:B------:R-:W-:Y:S02]  /*2aa0*/  IMAD.U32 R4, RZ, RZ, UR5 ;  /* 0x00000005ff047e24 */ /* 0x000fe4000f8e00ff */
[----:B------:R-:W-:Y:S02]  /*2ab0*/  MUFU.TANH R64, R64 ;  /* 0x0000004000407308 */ /* 0x000fe40000002400 */
[----:B------:R-:W0:Y:S06]  /*2ac0*/  SHFL.BFLY PT, R5, R0, 0x2, 0x1f ;  /* 0x0c401f0000057f89 */ /* 0x000e2c00000e0000 */
[----:B------:R-:W2:Y:S01]  /*2ad0*/  MUFU.TANH R65, R65 ;  /* 0x0000004100417308 */ /* 0x000ea20000002400 */
[----:B-1----:R-:W-:-:S07]  /*2ae0*/  FSEL R61, R61, -INF , P5 ;  /* 0xff8000003d3d7808 */ /* 0x002fce0002800000 */
[----:B------:R-:W-:Y:S08]  /*2af0*/  MUFU.TANH R68, R68 ;  /* 0x0000004400447308 */ /* 0x000ff00000002400 */
[----:B------:R-:W1:Y:S01]  /*2b00*/  MUFU.TANH R69, R69 ;  /* 0x0000004500457308 */ /* 0x000e620000002400 */
[----:B--2---:R-:W-:Y:S02]  /*2b10*/  FSEL R65, R65, -INF , P3 ;  /* 0xff80000041417808 */ /* 0x004fe40001800000 */
[----:B0-----:R-:W-:-:S02]  /*2b20*/  FMNMX.FTZ R8, R0, R5, !PT ;  /* 0x0000000500087209 */ /* 0x001fc40007810000 */
[----:B------:R-:W-:-:S03]  /*2b30*/  FMNMX.FTZ R0, R11, R25, !PT ;  /* 0x000000190b007209 */ /* 0x000fc60007810000 */
[----:B------:R-:W0:Y:S01]  /*2b40*/  SHFL.BFLY PT, R5, R8, 0x1, 0x1f ;  /* 0x0c201f0008057f89 */ /* 0x000e2200000e0000 */
[----:B------:R-:W-:-:S04]  /*2b50*/  FMNMX.FTZ R0, R13, R0, !PT ;  /* 0x000000000d007209 */ /* 0x000fc80007810000 */
[----:B------:R-:W-:-:S04]  /*2b60*/  FMNMX.FTZ R0, R29, R0, !PT ;  /* 0x000000001d007209 */ /* 0x000fc80007810000 */
[----:B------:R-:W-:Y:S02]  /*2b70*/  FMNMX.FTZ R0, R15, R0, !PT ;  /* 0x000000000f007209 */ /* 0x000fe40007810000 */
[----:B-1----:R-:W-:Y:S02]  /*2b80*/  FSEL R69, R69, -INF , P1 ;  /* 0xff80000045457808 */ /* 0x002fe40000800000 */
[----:B------:R-:W-:-:S04]  /*2b90*/  FMNMX.FTZ R0, R33, R0, !PT ;  /* 0x0000000021007209 */ /* 0x000fc80007810000 */
[----:B------:R-:W-:-:S04]  /*2ba0*/  FMNMX.FTZ R0, R21, R0, !PT ;  /* 0x0000000015007209 */ /* 0x000fc80007810000 */
[----:B------:R-:W-:Y:S02]  /*2bb0*/  FMNMX.FTZ R0, R37, R0, !PT ;  /* 0x0000000025007209 */ /* 0x000fe40007810000 */
[----:B0-----:R-:W-:Y:S02]  /*2bc0*/  FMNMX.FTZ R5, R8, R5, !PT ;  /* 0x0000000508057209 */ /* 0x001fe40007810000 */
[----:B------:R-:W-:Y:S02]  /*2bd0*/  FMNMX.FTZ R0, R43, R0, !PT ;  /* 0x000000002b007209 */ /* 0x000fe40007810000 */
[C---:B------:R-:W-:Y:S01]  /*2be0*/  FSETP.NEU.FTZ.AND P0, PT, R5.reuse, -INF , PT ;  /* 0xff8000000500780b */ /* 0x040fe20003f1d000 */
[----:B------:R-:W-:Y:S01]  /*2bf0*/  FMUL.FTZ R10, R5, R4 ;  /* 0x00000004050a7220 */ /* 0x000fe20000410000 */
[----:B------:R-:W-:-:S04]  /*2c00*/  FMNMX.FTZ R0, R41, R0, !PT ;  /* 0x0000000029007209 */ /* 0x000fc80007810000 */
[----:B------:R-:W-:Y:S02]  /*2c10*/  FMNMX.FTZ R0, R47, R0, !PT ;  /* 0x000000002f007209 */ /* 0x000fe40007810000 */
[----:B------:R-:W-:Y:S02]  /*2c20*/  FSEL R10, R10, RZ, P0 ;  /* 0x000000ff0a0a7208 */ /* 0x000fe40000000000 */
[----:B------:R-:W-:Y:S02]  /*2c30*/  FMNMX.FTZ R0, R45, R0, !PT ;  /* 0x000000002d007209 */ /* 0x000fe40007810000 */
[----:B------:R-:W-:Y:S01]  /*2c40*/  ISETP.NE.AND P0, PT, R12, RZ, PT ;  /* 0x000000ff0c00720c */ /* 0x000fe20003f05270 */
[--C-:B------:R-:W-:Y:S01]  /*2c50*/  FFMA.FTZ R3, R3, R4, -R10.reuse ;  /* 0x0000000403037223 */ /* 0x100fe2000001080a */
[----:B------:R-:W-:Y:S01]  /*2c60*/  FMNMX.FTZ R0, R51, R0, !PT ;  /* 0x0000000033007209 */ /* 0x000fe20007810000 */
[-CC-:B------:R-:W-:Y:S01]  /*2c70*/  FFMA.FTZ R19, R19, R4.reuse, -R10.reuse ;  /* 0x0000000413137223 */ /* 0x180fe2000001080a */
[--C-:B------:R-:W-:Y:S01]  /*2c80*/  FFMA.FTZ R23, R23, R4, -R10.reuse ;  /* 0x0000000417177223 */ /* 0x100fe2000001080a */
[----:B------:R0:W-:Y:S01]  /*2c90*/  MUFU.EX2 R189, R3 ;  /* 0x0000000300bd7308 */ /* 0x0001e20000000800 */
[----:B------:R-:W-:Y:S01]  /*2ca0*/  FMNMX.FTZ R0, R49, R0, !PT ;  /* 0x0000000031007209 */ /* 0x000fe20007810000 */
[-CC-:B------:R-:W-:Y:S01]  /*2cb0*/  FFMA.FTZ R9, R9, R4.reuse, -R10.reuse ;  /* 0x0000000409097223 */ /* 0x180fe2000001080a */
[-CC-:B------:R-:W-:Y:S01]  /*2cc0*/  FFMA.FTZ R27, R27, R4.reuse, -R10.reuse ;  /* 0x000000041b1b7223 */ /* 0x180fe2000001080a */
[--C-:B------:R-:W-:Y:S01]  /*2cd0*/  FFMA.FTZ R31, R31, R4, -R10.reuse ;  /* 0x000000041f1f7223 */ /* 0x100fe2000001080a */
[----:B------:R-:W-:Y:S01]  /*2ce0*/  FMNMX.FTZ R0, R55, R0, !PT ;  /* 0x0000000037007209 */ /* 0x000fe20007810000 */
[-CC-:B------:R-:W-:Y:S01]  /*2cf0*/  FFMA.FTZ R35, R35, R4.reuse, -R10.reuse ;  /* 0x0000000423237223 */ /* 0x180fe2000001080a */
[--C-:B------:R-:W-:Y:S01]  /*2d00*/  FFMA.FTZ R39, R39, R4, -R10.reuse ;  /* 0x0000000427277223 */ /* 0x100fe2000001080a */
[----:B------:R1:W-:Y:S01]  /*2d10*/  MUFU.EX2 R185, R19 ;  /* 0x0000001300b97308 */ /* 0x0003e20000000800 */
[----:B------:R-:W-:Y:S01]  /*2d20*/  FMNMX.FTZ R0, R53, R0, !PT ;  /* 0x0000000035007209 */ /* 0x000fe20007810000 */
[-CC-:B------:R-:W-:Y:S01]  /*2d30*/  FFMA.FTZ R73, R73, R4.reuse, -R10.reuse ;  /* 0x0000000449497223 */ /* 0x180fe2000001080a */
[----:B0-----:R-:W-:Y:S01]  /*2d40*/  FSEL R3, R60, -INF , P6 ;  /* 0xff8000003c037808 */ /* 0x001fe20003000000 */
[--C-:B------:R-:W-:Y:S01]  /*2d50*/  FFMA.FTZ R75, R75, R4, -R10.reuse ;  /* 0x000000044b4b7223 */ /* 0x100fe2000001080a */
[----:B------:R-:W-:Y:S01]  /*2d60*/  FMNMX.FTZ R0, R59, R0, !PT ;  /* 0x000000003b007209 */ /* 0x000fe20007810000 */
[-CC-:B------:R-:W-:Y:S01]  /*2d70*/  FFMA.FTZ R77, R77, R4.reuse, -R10.reuse ;  /* 0x000000044d4d7223 */ /* 0x180fe2000001080a */
[--C-:B------:R-:W-:Y:S01]  /*2d80*/  FFMA.FTZ R79, R79, R4, -R10.reuse ;  /* 0x000000044f4f7223 */ /* 0x100fe2000001080a */
[----:B------:R0:W-:Y:S01]  /*2d90*/  MUFU.EX2 R187, R23 ;  /* 0x0000001700bb7308 */ /* 0x0001e20000000800 */
[----:B------:R-:W-:Y:S01]  /*2da0*/  FMNMX.FTZ R0, R57, R0, !PT ;  /* 0x0000000039007209 */ /* 0x000fe20007810000 */
[-CC-:B------:R-:W-:Y:S01]  /*2db0*/  FFMA.FTZ R81, R81, R4.reuse, -R10.reuse ;  /* 0x0000000451517223 */ /* 0x180fe2000001080a */
[----:B-1----:R-:W-:Y:S01]  /*2dc0*/  FSEL R19, R64, -INF , P4 ;  /* 0xff80000040137808 */ /* 0x002fe20002000000 */
        /* <DEDUP_REMOVED lines=12> */
[----:B------:R-:W0:Y:S01]  /*2e90*/  MUFU.EX2 R12, R27 ;  /* 0x0000001b000c7308 */ /* 0x000e220000000800 */
[----:B------:R-:W-:Y:S01]  /*2ea0*/  FMNMX.FTZ R0, R65, R0, !PT ;  /* 0x0000000041007209 */ /* 0x000fe20007810000 */
[-CC-:B------:R-:W-:Y:S01]  /*2eb0*/  FFMA.FTZ R95, R95, R4.reuse, -R10.reuse ;  /* 0x000000045f5f7223 */ /* 0x180fe2000001080a */
[-CC-:B------:R-:W-:Y:S01]  /*2ec0*/  FFMA.FTZ R67, R67, R4.reuse, -R10.reuse ;  /* 0x0000000443437223 */ /* 0x180fe2000001080a */
[--C-:B------:R-:W-:Y:S01]  /*2ed0*/  FFMA.FTZ R97, R97, R4, -R10.reuse ;  /* 0x0000000461617223 */ /* 0x100fe2000001080a */
[----:B------:R-:W-:Y:S01]  /*2ee0*/  FMNMX.FTZ R0, R23, R0, !PT ;  /* 0x0000000017007209 */ /* 0x000fe20007810000 */
[----:B------:R-:W-:Y:S01]  /*2ef0*/  FFMA.FTZ R10, R71, R4, -R10 ;  /* 0x00000004470a7223 */ /* 0x000fe2000001080a */
[-C--:B------:R-:W-:Y:S01]  /*2f00*/  MOV R71, R119.reuse ;  /* 0x0000007700477202 */ /* 0x080fe20000000f00 */
[----:B------:R2:W-:Y:S01]  /*2f10*/  MUFU.EX2 R14, R31 ;  /* 0x0000001f000e7308 */ /* 0x0005e20000000800 */
[----:B------:R-:W-:Y:S01]  /*2f20*/  FMNMX.FTZ R0, R69, R0, !PT ;  /* 0x0000000045007209 */ /* 0x000fe20007810000 */
[--C-:B------:R-:W-:Y:S01]  /*2f30*/  IMAD.MOV.U32 R64, RZ, RZ, R119.reuse ;  /* 0x000000ffff407224 */ /* 0x100fe200078e0077 */
[----:B------:R-:W-:Y:S01]  /*2f40*/  MOV R68, R119 ;  /* 0x0000007700447202 */ /* 0x000fe20000000f00 */
[----:B------:R-:W-:-:S02]  /*2f50*/  IMAD.MOV.U32 R60, RZ, RZ, R119 ;  /* 0x000000ffff3c7224 */ /* 0x000fc400078e0077 */
[----:B-1----:R-:W1:Y:S02]  /*2f60*/  SHFL.BFLY PT, R9, R0, 0x2, 0x1f ;  /* 0x0c401f0000097f89 */ /* 0x002e6400000e0000 */
[----:B------:R3:W-:Y:S01]  /*2f70*/  MUFU.EX2 R18, R35 ;  /* 0x0000002300127308 */ /* 0x0007e20000000800 */
[----:B0-----:R-:W-:Y:S01]  /*2f80*/  FADD.FTZ R34, R189, R12 ;  /* 0x0000000cbd227221 */ /* 0x001fe20000010000 */
[----:B------:R-:W-:Y:S01]  /*2f90*/  F2FP.F16.F32.PACK_AB R189, R12, R189 ;  /* 0x000000bd0cbd723e */ /* 0x000fe200000000ff */
[----:B--2---:R-:W-:-:S05]  /*2fa0*/  IMAD.MOV.U32 R31, RZ, RZ, R119 ;  /* 0x000000ffff1f7224 */ /* 0x004fca00078e0077 */
[----:B------:R0:W-:Y:S01]  /*2fb0*/  MUFU.EX2 R20, R39 ;  /* 0x0000002700147308 */ /* 0x0001e20000000800 */
[----:B---3--:R-:W-:-:S07]  /*2fc0*/  MOV R35, R119 ;  /* 0x0000007700237202 */ /* 0x008fce0000000f00 */
[----:B------:R-:W-:Y:S01]  /*2fd0*/  MUFU.EX2 R73, R73 ;  /* 0x0000004900497308 */ /* 0x000fe20000000800 */
[----:B0-----:R-:W-:Y:S01]  /*2fe0*/  IMAD.MOV.U32 R39, RZ, RZ, R119 ;  /* 0x000000ffff277224 */ /* 0x001fe200078e0077 */
[----:B-1----:R-:W-:-:S06]  /*2ff0*/  FMNMX.FTZ R8, R0, R9, !PT ;  /* 0x0000000900087209 */ /* 0x002fcc0007810000 */
[----:B------:R0:W1:Y:S01]  /*3000*/  MUFU.EX2 R22, R75 ;  /* 0x0000004b00167308 */ /* 0x0000620000000800 */
[----:B------:R-:W2:Y:S07]  /*3010*/  SHFL.BFLY PT, R9, R8, 0x1, 0x1f ;  /* 0x0c201f0008097f89 */ /* 0x000eae00000e0000 */
[----:B------:R-:W-:Y:S01]  /*3020*/  MUFU.EX2 R77, R77 ;  /* 0x0000004d004d7308 */ /* 0x000fe20000000800 */
[----:B0-----:R-:W-:-:S07]  /*3030*/  IMAD.MOV.U32 R75, RZ, RZ, R119 ;  /* 0x000000ffff4b7224 */ /* 0x001fce00078e0077 */
[----:B------:R0:W3:Y:S01]  /*3040*/  MUFU.EX2 R24, R79 ;  /* 0x0000004f00187308 */ /* 0x0000e20000000800 */
[----:B-1----:R-:W-:-:S07]  /*3050*/  F2FP.F16.F32.PACK_AB R181, R22, R73 ;  /* 0x0000004916b5723e */ /* 0x002fce00000000ff */
[----:B------:R-:W-:Y:S01]  /*3060*/  MUFU.EX2 R81, R81 ;  /* 0x0000005100517308 */ /* 0x000fe20000000800 */
[----:B0-----:R-:W-:Y:S01]  /*3070*/  IMAD.MOV.U32 R79, RZ, RZ, R119 ;  /* 0x000000ffff4f7224 */ /* 0x001fe200078e0077 */
[----:B--2---:R-:W-:-:S04]  /*3080*/  FMNMX.FTZ R9, R8, R9, !PT ;  /* 0x0000000908097209 */ /* 0x004fc80007810000 */
[C---:B------:R-:W-:Y:S01]  /*3090*/  FSETP.NEU.FTZ.AND P1, PT, R9.reuse, -INF , PT ;  /* 0xff8000000900780b */ /* 0x040fe20003f3d000 */
[----:B------:R-:W-:Y:S01]  /*30a0*/  FMUL.FTZ R0, R9, R4 ;  /* 0x0000000409007220 */ /* 0x000fe20000410000 */
[----:B------:R-:W0:Y:S01]  /*30b0*/  MUFU.EX2 R26, R83 ;  /* 0x00000053001a7308 */ /* 0x000e220000000800 */
[----:B---3--:R-:W-:-:S03]  /*30c0*/  F2FP.F16.F32.PACK_AB R183, R24, R77 ;  /* 0x0000004d18b7723e */ /* 0x008fc600000000ff */
[----:B------:R-:W-:Y:S02]  /*30d0*/  FSEL R0, R0, RZ, P1 ;  /* 0x000000ff00007208 */ /* 0x000fe40000800000 */
[----:B------:R-:W-:Y:S02]  /*30e0*/  PLOP3.LUT P1, PT, PT, PT, UP0, 0x80, 0x0 ;  /* 0x000000000000781c */ /* 0x000fe40003f2f008 */
        /* <DEDUP_REMOVED lines=16> */
[----:B------:R1:W2:Y:S01]  /*31f0*/  MUFU.EX2 R188, R25 ;  /* 0x0000001900bc7308 */ /* 0x0002a20000000800 */
[-CC-:B------:R-:W-:Y:S01]  /*3200*/  FFMA.FTZ R55, R55, R4.reuse, -R0.reuse ;  /* 0x0000000437377223 */ /* 0x180fe20000010800 */
[-CC-:B------:R-:W-:Y:S01]  /*3210*/  FFMA.FTZ R53, R53, R4.reuse, -R0.reuse ;  /* 0x0000000435357223 */ /* 0x180fe20000010800 */
[-CC-:B------:R-:W-:Y:S01]  /*3220*/  FFMA.FTZ R59, R59, R4.reuse, -R0.reuse ;  /* 0x000000043b3b7223 */ /* 0x180fe20000010800 */
[-CC-:B------:R-:W-:Y:S01]  /*3230*/  FFMA.FTZ R3, R3, R4.reuse, -R0.reuse ;  /* 0x0000000403037223 */ /* 0x180fe20000010800 */
[-CC-:B------:R-:W-:Y:S01]  /*3240*/  FFMA.FTZ R57, R57, R4.reuse, -R0.reuse ;  /* 0x0000000439397223 */ /* 0x180fe20000010800 */
[-CC-:B------:R-:W-:Y:S01]  /*3250*/  FFMA.FTZ R61, R61, R4.reuse, -R0.reuse ;  /* 0x000000043d3d7223 */ /* 0x180fe20000010800 */
[-C--:B------:R-:W-:Y:S01]  /*3260*/  FFMA.FTZ R19, R19, R4.reuse, -R0 ;  /* 0x0000000413137223 */ /* 0x080fe20000010800 */
[----:B------:R-:W3:Y:S01]  /*3270*/  MUFU.EX2 R13, R13 ;  /* 0x0000000d000d7308 */ /* 0x000ee20000000800 */
[----:B-1----:R-:W-:Y:S01]  /*3280*/  FADD.FTZ R25, R191, R34 ;  /* 0x00000022bf197221 */ /* 0x002fe20000010000 */
[C---:B------:R-:W-:Y:S01]  /*3290*/  F2FP.F16.F32.PACK_AB R191, R14.reuse, R191 ;  /* 0x000000bf0ebf723e */ /* 0x040fe200000000ff */
[-CC-:B------:R-:W-:Y:S01]  /*32a0*/  FFMA.FTZ R65, R65, R4.reuse, -R0.reuse ;  /* 0x0000000441417223 */ /* 0x180fe20000010800 */
[-CC-:B------:R-:W-:Y:S01]  /*32b0*/  FFMA.FTZ R23, R23, R4.reuse, -R0.reuse ;  /* 0x0000000417177223 */ /* 0x180fe20000010800 */
[----:B------:R-:W-:Y:S01]  /*32c0*/  FADD.FTZ R34, R14, R25 ;  /* 0x000000190e227221 */ /* 0x000fe20000010000 */
[----:B------:R-:W-:Y:S01]  /*32d0*/  FFMA.FTZ R0, R69, R4, -R0 ;  /* 0x0000000445007223 */ /* 0x000fe20000010800 */
[----:B0-----:R-:W-:Y:S01]  /*32e0*/  F2FP.F16.F32.PACK_AB R177, R26, R81 ;  /* 0x000000511ab1723e */ /* 0x001fe200000000ff */
[----:B------:R0:W1:Y:S01]  /*32f0*/  MUFU.EX2 R190, R29 ;  /* 0x0000001d00be7308 */ /* 0x0000620000000800 */
[----:B------:R-:W-:Y:S01]  /*3300*/  FADD.FTZ R25, R185, R34 ;  /* 0x00000022b9197221 */ /* 0x000fe20000010000 */
[----:B--2---:R-:W-:Y:S01]  /*3310*/  FADD.FTZ R34, R11, R188 ;  /* 0x000000bc0b227221 */ /* 0x004fe20000010000 */
[----:B------:R-:W-:Y:S01]  /*3320*/  F2FP.F16.F32.PACK_AB R188, R188, R11 ;  /* 0x0000000bbcbc723e */ /* 0x000fe200000000ff */
[----:B------:R-:W-:-:S02]  /*3330*/  IMAD.MOV.U32 R69, RZ, RZ, R119 ;  /* 0x000000ffff457224 */ /* 0x000fc400078e0077 */
[C---:B------:R-:W-:Y:S01]  /*3340*/  FADD.FTZ R36, R18.reuse, R25 ;  /* 0x0000001912247221 */ /* 0x040fe20000010000 */
[----:B------:R-:W-:Y:S01]  /*3350*/  F2FP.F16.F32.PACK_AB R185, R18, R185 ;  /* 0x000000b912b9723e */ /* 0x000fe200000000ff */
[----:B------:R-:W2:Y:S01]  /*3360*/  MUFU.EX2 R15, R15 ;  /* 0x0000000f000f7308 */ /* 0x000ea20000000800 */
[----:B---3--:R-:W-:Y:S01]  /*3370*/  FADD.FTZ R25, R13, R34 ;  /* 0x000000220d197221 */ /* 0x008fe20000010000 */
[----:B------:R-:W-:Y:S01]  /*3380*/  FADD.FTZ R27, R187, R36 ;  /* 0x00000024bb1b7221 */ /* 0x000fe20000010000 */
[C---:B------:R-:W-:Y:S02]  /*3390*/  F2FP.F16.F32.PACK_AB R187, R20.reuse, R187 ;  /* 0x000000bb14bb723e */ /* 0x040fe400000000ff */
[-C--:B------:R-:W-:Y:S01]  /*33a0*/  MOV R83, R119.reuse ;  /* 0x0000007700537202 */ /* 0x080fe20000000f00 */
[----:B------:R-:W-:Y:S01]  /*33b0*/  FADD.FTZ R36, R20, R27 ;  /* 0x0000001b14247221 */ /* 0x000fe20000010000 */
[----:B0-----:R-:W-:Y:S01]  /*33c0*/  MOV R29, R119 ;  /* 0x00000077001d7202 */ /* 0x001fe20000000f00 */
[----:B------:R0:W3:Y:S01]  /*33d0*/  MUFU.EX2 R184, R33 ;  /* 0x0000002100b87308 */ /* 0x0000e20000000800 */
[C---:B-1----:R-:W-:Y:S01]  /*33e0*/  FADD.FTZ R34, R190.reuse, R25 ;  /* 0x00000019be227221 */ /* 0x042fe20000010000 */
[----:B------:R-:W-:Y:S01]  /*33f0*/  FADD.FTZ R27, R73, R36 ;  /* 0x00000024491b7221 */ /* 0x000fe20000010000 */
[----:B------:R-:W-:Y:S01]  /*3400*/  F2FP.F16.F32.PACK_AB R190, R190, R13 ;  /* 0x0000000dbebe723e */ /* 0x000fe200000000ff */
[----:B------:R-:W-:-:S02]  /*3410*/  IMAD.MOV.U32 R73, RZ, RZ, R119 ;  /* 0x000000ffff497224 */ /* 0x000fc400078e0077 */
[----:B------:R-:W-:Y:S02]  /*3420*/  FADD.FTZ R36, R22, R27 ;  /* 0x0000001b16247221 */ /* 0x000fe40000010000 */
[----:B------:R-:W1:Y:S01]  /*3430*/  MUFU.EX2 R21, R21 ;  /* 0x0000001500157308 */ /* 0x000e620000000800 */
[----:B--2---:R-:W-:Y:S01]  /*3440*/  FADD.FTZ R25, R15, R34 ;  /* 0x000000220f197221 */ /* 0x004fe20000010000 */
[----:B------:R-:W-:Y:S01]  /*3450*/  FADD.FTZ R27, R77, R36 ;  /* 0x000000244d1b7221 */ /* 0x000fe20000010000 */
[----:B------:R-:W-:Y:S01]  /*3460*/  MOV R77, R119 ;  /* 0x00000077004d7202 */ /* 0x000fe20000000f00 */
[----:B0-----:R-:W-:Y:S02]  /*3470*/  IMAD.MOV.U32 R33, RZ, RZ, R119 ;  /* 0x000000ffff217224 */ /* 0x001fe400078e0077 */
[----:B------:R-:W-:Y:S01]  /*3480*/  FADD.FTZ R36, R24, R27 ;  /* 0x0000001b18247221 */ /* 0x000fe20000010000 */
[----:B------:R-:W-:Y:S01]  /*3490*/  IMAD.MOV.U32 R24, RZ, RZ, R119 ;  /* 0x000000ffff187224 */ /* 0x000fe200078e0077 */
[----:B------:R0:W2:Y:S01]  /*34a0*/  MUFU.EX2 R186, R37 ;  /* 0x0000002500ba7308 */ /* 0x0000a20000000800 */
[C---:B---3--:R-:W-:Y:S01]  /*34b0*/  FADD.FTZ R34, R184.reuse, R25 ;  /* 0x00000019b8227221 */ /* 0x048fe20000010000 */
[----:B------:R-:W-:Y:S01]  /*34c0*/  FADD.FTZ R27, R81, R36 ;  /* 0x00000024511b7221 */ /* 0x000fe20000010000 */
[----:B------:R-:W-:Y:S01]  /*34d0*/  F2FP.F16.F32.PACK_AB R184, R184, R15 ;  /* 0x0000000fb8b8723e */ /* 0x000fe200000000ff */
[----:B------:R-:W-:-:S02]  /*34e0*/  IMAD.MOV.U32 R81, RZ, RZ, R119 ;  /* 0x000000ffff517224 */ /* 0x000fc400078e0077 */
[----:B------:R-:W-:Y:S01]  /*34f0*/  FADD.FTZ R36, R26, R27 ;  /* 0x0000001b1a247221 */ /* 0x000fe20000010000 */
[----:B------:R-:W-:Y:S01]  /*3500*/  MOV R26, R119 ;  /* 0x00000077001a7202 */ /* 0x000fe20000000f00 */
[----:B------:R-:W3:Y:S01]  /*3510*/  MUFU.EX2 R43, R43 ;  /* 0x0000002b002b7308 */ /* 0x000ee20000000800 */
[----:B-1----:R-:W-:Y:S01]  /*3520*/  FADD.FTZ R25, R21, R34 ;  /* 0x0000002215197221 */ /* 0x002fe20000010000 */
[----:B------:R-:W-:Y:S01]  /*3530*/  FADD.FTZ R27, R85, R36 ;  /* 0x00000024551b7221 */ /* 0x000fe20000010000 */
[----:B0-----:R-:W-:-:S05]  /*3540*/  IMAD.MOV.U32 R37, RZ, RZ, R119 ;  /* 0x000000ffff257224 */ /* 0x001fca00078e0077 */
[----:B------:R0:W1:Y:S01]  /*3550*/  MUFU.EX2 R180, R41 ;  /* 0x0000002900b47308 */ /* 0x0000620000000800 */
[C---:B--2---:R-:W-:Y:S01]  /*3560*/  FADD.FTZ R34, R186.reuse, R25 ;  /* 0x00000019ba227221 */ /* 0x044fe20000010000 */
[----:B------:R-:W-:-:S06]  /*3570*/  F2FP.F16.F32.PACK_AB R186, R186, R21 ;  /* 0x00000015baba723e */ /* 0x000fcc00000000ff */
[----:B------:R-:W2:Y:S01]  /*3580*/  MUFU.EX2 R47, R47 ;  /* 0x0000002f002f7308 */ /* 0x000ea20000000800 */
[----:B---3--:R-:W-:Y:S01]  /*3590*/  FADD.FTZ R25, R43, R34 ;  /* 0x000000222b197221 */ /* 0x008fe20000010000 */
[----:B0-----:R-:W-:-:S06]  /*35a0*/  MOV R41, R119 ;  /* 0x0000007700297202 */ /* 0x001fcc0000000f00 */
[----:B------:R0:W3:Y:S01]  /*35b0*/  MUFU.EX2 R182, R45 ;  /* 0x0000002d00b67308 */ /* 0x0000e20000000800 */
[C---:B-1----:R-:W-:Y:S01]  /*35c0*/  FADD.FTZ R34, R180.reuse, R25 ;  /* 0x00000019b4227221 */ /* 0x042fe20000010000 */
[----:B------:R-:W-:Y:S01]  /*35d0*/  F2FP.F16.F32.PACK_AB R180, R180, R43 ;  /* 0x0000002bb4b4723e */ /* 0x000fe200000000ff */
[----:B------:R-:W-:-:S05]  /*35e0*/  IMAD.MOV.U32 R43, RZ, RZ, R119 ;  /* 0x000000ffff2b7224 */ /* 0x000fca00078e0077 */
[----:B------:R1:W4:Y:S01]  /*35f0*/  MUFU.EX2 R28, R87 ;  /* 0x00000057001c7308 */ /* 0x0003220000000800 */
[----:B--2---:R-:W-:Y:S01]  /*3600*/  FADD.FTZ R25, R47, R34 ;  /* 0x000000222f197221 */ /* 0x004fe20000010000 */
[----:B0-----:R-:W-:-:S06]  /*3610*/  IMAD.MOV.U32 R45, RZ, RZ, R119 ;  /* 0x000000ffff2d7224 */ /* 0x001fcc00078e0077 */
[----:B------:R-:W-:Y:S01]  /*3620*/  MUFU.EX2 R51, R51 ;  /* 0x0000003300337308 */ /* 0x000fe20000000800 */
[C---:B---3--:R-:W-:Y:S01]  /*3630*/  FADD.FTZ R34, R182.reuse, R25 ;  /* 0x00000019b6227221 */ /* 0x048fe20000010000 */
[----:B------:R-:W-:Y:S01]  /*3640*/  F2FP.F16.F32.PACK_AB R182, R182, R47 ;  /* 0x0000002fb6b6723e */ /* 0x000fe200000000ff */
[----:B-1----:R-:W-:Y:S01]  /*3650*/  IMAD.MOV.U32 R87, RZ, RZ, R119 ;  /* 0x000000ffff577224 */ /* 0x002fe200078e0077 */
[----:B------:R-:W-:-:S04]  /*3660*/  MOV R47, R119 ;  /* 0x00000077002f7202 */ /* 0x000fc80000000f00 */
[----:B------:R-:W0:Y:S01]  /*3670*/  MUFU.EX2 R89, R89 ;  /* 0x0000005900597308 */ /* 0x000e220000000800 */
[C---:B----4-:R-:W-:Y:S01]  /*3680*/  FADD.FTZ R36, R28.reuse, R27 ;  /* 0x0000001b1c247221 */ /* 0x050fe20000010000 */
[----:B------:R-:W-:Y:S01]  /*3690*/  F2FP.F16.F32.PACK_AB R179, R28, R85 ;  /* 0x000000551cb3723e */ /* 0x000fe200000000ff */
[--C-:B------:R-:W-:Y:S02]  /*36a0*/  IMAD.MOV.U32 R85, RZ, RZ, R119.reuse ;  /* 0x000000ffff557224 */ /* 0x100fe400078e0077 */
[--C-:B------:R-:W-:Y:S02]  /*36b0*/  IMAD.MOV.U32 R28, RZ, RZ, R119.reuse ;  /* 0x000000ffff1c7224 */ /* 0x100fe400078e0077 */
[--C-:B------:R-:W-:Y:S01]  /*36c0*/  IMAD.MOV.U32 R27, RZ, RZ, R119.reuse ;  /* 0x000000ffff1b7224 */ /* 0x100fe200078e0077 */
[----:B------:R1:W-:Y:S08]  /*36d0*/  MUFU.EX2 R176, R49 ;  /* 0x0000003100b07308 */ /* 0x0003f00000000800 */
[----:B------:R2:W3:Y:S01]  /*36e0*/  MUFU.EX2 R30, R91 ;  /* 0x0000005b001e7308 */ /* 0x0004e20000000800 */
[----:B0-----:R-:W-:Y:S01]  /*36f0*/  FADD.FTZ R25, R89, R36 ;  /* 0x0000002459197221 */ /* 0x001fe20000010000 */
[----:B-1----:R-:W-:-:S02]  /*3700*/  IMAD.MOV.U32 R49, RZ, RZ, R119 ;  /* 0x000000ffff317224 */ /* 0x002fc400078e0077 */
[----:B------:R-:W-:-:S04]  /*3710*/  IMAD.MOV.U32 R36, RZ, RZ, R119 ;  /* 0x000000ffff247224 */ /* 0x000fc800078e0077 */
[----:B------:R-:W-:Y:S01]  /*3720*/  MUFU.EX2 R55, R55 ;  /* 0x0000003700377308 */ /* 0x000fe20000000800 */
[----:B--2---:R-:W-:-:S07]  /*3730*/  IMAD.MOV.U32 R91, RZ, RZ, R119 ;  /* 0x000000ffff5b7224 */ /* 0x004fce00078e0077 */
[----:B------:R-:W0:Y:S01]  /*3740*/  MUFU.EX2 R93, R93 ;  /* 0x0000005d005d7308 */ /* 0x000e220000000800 */
[C---:B---3--:R-:W-:Y:S01]  /*3750*/  FADD.FTZ R14, R30.reuse, R25 ;  /* 0x000000191e0e7221 */ /* 0x048fe20000010000 */
[----:B------:R-:W-:Y:S01]  /*3760*/  F2FP.F16.F32.PACK_AB R173, R30, R89 ;  /* 0x000000591ead723e */ /* 0x000fe200000000ff */
[----:B------:R-:W-:Y:S01]  /*3770*/  IMAD.MOV.U32 R30, RZ, RZ, R119 ;  /* 0x000000ffff1e7224 */ /* 0x000fe200078e0077 */
[----:B------:R-:W-:-:S04]  /*3780*/  MOV R89, R119 ;  /* 0x0000007700597202 */ /* 0x000fc80000000f00 */
[----:B------:R1:W-:Y:S08]  /*3790*/  MUFU.EX2 R178, R53 ;  /* 0x0000003500b27308 */ /* 0x0003f00000000800 */
[----:B------:R2:W3:Y:S01]  /*37a0*/  MUFU.EX2 R32, R63 ;  /* 0x0000003f00207308 */ /* 0x0004e20000000800 */
[----:B0-----:R-:W-:Y:S01]  /*37b0*/  FADD.FTZ R25, R93, R14 ;  /* 0x0000000e5d197221 */ /* 0x001fe20000010000 */
[----:B-1----:R-:W-:-:S06]  /*37c0*/  MOV R53, R119 ;  /* 0x0000007700357202 */ /* 0x002fcc0000000f00 */
[----:B------:R-:W0:Y:S01]  /*37d0*/  MUFU.EX2 R59, R59 ;  /* 0x0000003b003b7308 */ /* 0x000e220000000800 */
[----:B--2---:R-:W-:-:S07]  /*37e0*/  IMAD.MOV.U32 R63, RZ, RZ, R119 ;  /* 0x000000ffff3f7224 */ /* 0x004fce00078e0077 */
[----:B------:R1:W-:Y:S01]  /*37f0*/  MUFU.EX2 R174, R3 ;  /* 0x0000000300ae7308 */ /* 0x0003e20000000800 */
[C---:B---3--:R-:W-:Y:S01]  /*3800*/  FADD.FTZ R14, R32.reuse, R25 ;  /* 0x00000019200e7221 */ /* 0x048fe20000010000 */
[----:B------:R-:W-:Y:S01]  /*3810*/  F2FP.F16.F32.PACK_AB R175, R32, R93 ;  /* 0x0000005d20af723e */ /* 0x000fe200000000ff */
[----:B------:R-:W-:Y:S01]  /*3820*/  IMAD.MOV.U32 R93, RZ, RZ, R119 ;  /* 0x000000ffff5d7224 */ /* 0x000fe200078e0077 */
[----:B------:R-:W-:-:S04]  /*3830*/  MOV R32, R119 ;  /* 0x0000007700207202 */ /* 0x000fc80000000f00 */
[----:B------:R-:W2:Y:S01]  /*3840*/  MUFU.EX2 R95, R95 ;  /* 0x0000005f005f7308 */ /* 0x000ea20000000800 */
[----:B-1----:R-:W-:Y:S01]  /*3850*/  FADD.FTZ R3, R51, R34 ;  /* 0x0000002233037221 */ /* 0x002fe20000010000 */
[----:B------:R-:W-:-:S03]  /*3860*/  IMAD.MOV.U32 R34, RZ, RZ, R119 ;  /* 0x000000ffff227224 */ /* 0x000fc600078e0077 */
[C---:B------:R-:W-:Y:S01]  /*3870*/  FADD.FTZ R12, R176.reuse, R3 ;  /* 0x00000003b00c7221 */ /* 0x040fe20000010000 */
[----:B------:R-:W-:Y:S01]  /*3880*/  F2FP.F16.F32.PACK_AB R176, R176, R51 ;  /* 0x00000033b0b0723e */ /* 0x000fe200000000ff */
[----:B------:R-:W-:Y:S01]  /*3890*/  IMAD.MOV.U32 R51, RZ, RZ, R119 ;  /* 0x000000ffff337224 */ /* 0x000fe200078e0077 */
[----:B------:R1:W3:Y:S01]  /*38a0*/  MUFU.EX2 R172, R57 ;  /* 0x0000003900ac7308 */ /* 0x0002e20000000800 */
[----:B------:R-:W-:-:S04]  /*38b0*/  FADD.FTZ R3, R55, R12 ;  /* 0x0000000c37037221 */ /* 0x000fc80000010000 */
[C---:B------:R-:W-:Y:S01]  /*38c0*/  FADD.FTZ R12, R178.reuse, R3 ;  /* 0x00000003b20c7221 */ /* 0x040fe20000010000 */
[----:B------:R-:W-:Y:S01]  /*38d0*/  F2FP.F16.F32.PACK_AB R178, R178, R55 ;  /* 0x00000037b2b2723e */ /* 0x000fe200000000ff */
[--C-:B------:R-:W-:Y:S01]  /*38e0*/  IMAD.MOV.U32 R55, RZ, RZ, R119.reuse ;  /* 0x000000ffff377224 */ /* 0x100fe200078e0077 */
[----:B------:R4:W5:Y:S01]  /*38f0*/  MUFU.EX2 R8, R67 ;  /* 0x0000004300087308 */ /* 0x0009620000000800 */
[----:B0-----:R-:W-:Y:S01]  /*3900*/  FADD.FTZ R3, R59, R12 ;  /* 0x0000000c3b037221 */ /* 0x001fe20000010000 */
[----:B--2---:R-:W-:Y:S01]  /*3910*/  FADD.FTZ R25, R95, R14 ;  /* 0x0000000e5f197221 */ /* 0x004fe20000010000 */
[----:B-1----:R-:W-:-:S05]  /*3920*/  IMAD.MOV.U32 R57, RZ, RZ, R119 ;  /* 0x000000ffff397224 */ /* 0x002fca00078e0077 */
[----:B------:R-:W0:Y:S01]  /*3930*/  MUFU.EX2 R61, R61 ;  /* 0x0000003d003d7308 */ /* 0x000e220000000800 */
[C---:B---3--:R-:W-:Y:S01]  /*3940*/  FADD.FTZ R3, R172.reuse, R3 ;  /* 0x00000003ac037221 */ /* 0x048fe20000010000 */
[----:B------:R-:W-:Y:S01]  /*3950*/  F2FP.F16.F32.PACK_AB R172, R172, R59 ;  /* 0x0000003bacac723e */ /* 0x000fe200000000ff */
[----:B----4-:R-:W-:Y:S01]  /*3960*/  IMAD.MOV.U32 R67, RZ, RZ, R119 ;  /* 0x000000ffff437224 */ /* 0x010fe200078e0077 */
[----:B------:R-:W-:-:S04]  /*3970*/  MOV R59, R119 ;  /* 0x00000077003b7202 */ /* 0x000fc80000000f00 */
[----:B------:R-:W1:Y:S01]  /*3980*/  MUFU.EX2 R19, R19 ;  /* 0x0000001300137308 */ /* 0x000e620000000800 */
[C---:B-----5:R-:W-:Y:S01]  /*3990*/  FADD.FTZ R12, R8.reuse, R25 ;  /* 0x00000019080c7221 */ /* 0x060fe20000010000 */
[----:B------:R-:W-:Y:S01]  /*39a0*/  F2FP.F16.F32.PACK_AB R169, R8, R95 ;  /* 0x0000005f08a9723e */ /* 0x000fe200000000ff */
[----:B------:R-:W-:Y:S01]  /*39b0*/  FADD.FTZ R8, R174, R3 ;  /* 0x00000003ae087221 */ /* 0x000fe20000010000 */
[----:B------:R-:W-:-:S04]  /*39c0*/  MOV R95, R119 ;  /* 0x00000077005f7202 */ /* 0x000fc80000000f00 */
[----:B------:R2:W3:Y:S01]  /*39d0*/  MUFU.EX2 R168, R65 ;  /* 0x0000004100a87308 */ /* 0x0004e20000000800 */
[C---:B0-----:R-:W-:Y:S01]  /*39e0*/  FADD.FTZ R8, R61.reuse, R8 ;  /* 0x000000083d087221 */ /* 0x041fe20000010000 */
[----:B------:R-:W-:Y:S01]  /*39f0*/  F2FP.F16.F32.PACK_AB R174, R61, R174 ;  /* 0x000000ae3dae723e */ /* 0x000fe200000000ff */
[----:B------:R-:W-:-:S05]  /*3a00*/  IMAD.MOV.U32 R61, RZ, RZ, R119 ;  /* 0x000000ffff3d7224 */ /* 0x000fca00078e0077 */
[----:B------:R-:W0:Y:S01]  /*3a10*/  MUFU.EX2 R97, R97 ;  /* 0x0000006100617308 */ /* 0x000e220000000800 */
[----:B-1----:R-:W-:Y:S01]  /*3a20*/  FADD.FTZ R11, R19, R8 ;  /* 0x00000008130b7221 */ /* 0x002fe20000010000 */
[----:B--2---:R-:W-:-:S06]  /*3a30*/  MOV R65, R119 ;  /* 0x0000007700417202 */ /* 0x004fcc0000000f00 */
[----:B------:R-:W1:Y:S01]  /*3a40*/  MUFU.EX2 R23, R23 ;  /* 0x0000001700177308 */ /* 0x000e620000000800 */
[C---:B---3--:R-:W-:Y:S01]  /*3a50*/  FADD.FTZ R8, R168.reuse, R11 ;  /* 0x0000000ba8087221 */ /* 0x048fe20000010000 */
[----:B------:R-:W-:-:S06]  /*3a60*/  F2FP.F16.F32.PACK_AB R168, R168, R19 ;  /* 0x00000013a8a8723e */ /* 0x000fcc00000000ff */
[----:B------:R-:W2:Y:S01]  /*3a70*/  MUFU.EX2 R10, R10 ;  /* 0x0000000a000a7308 */ /* 0x000ea20000000800 */
[----:B0-----:R-:W-:-:S07]  /*3a80*/  FADD.FTZ R25, R97, R12 ;  /* 0x0000000c61197221 */ /* 0x001fce0000010000 */
[----:B------:R-:W0:Y:S01]  /*3a90*/  MUFU.EX2 R0, R0 ;  /* 0x0000000000007308 */ /* 0x000e220000000800 */
[----:B-1----:R-:W-:Y:S01]  /*3aa0*/  FADD.FTZ R11, R23, R8 ;  /* 0x00000008170b7221 */ /* 0x002fe20000010000 */
[C---:B--2---:R-:W-:Y:S01]  /*3ab0*/  FADD.FTZ R3, R10.reuse, R25 ;  /* 0x000000190a037221 */ /* 0x044fe20000010000 */
[----:B------:R-:W-:Y:S01]  /*3ac0*/  F2FP.F16.F32.PACK_AB R171, R10, R97 ;  /* 0x000000610aab723e */ /* 0x000fe200000000ff */
[--C-:B------:R-:W-:Y:S02]  /*3ad0*/  IMAD.MOV.U32 R97, RZ, RZ, R119.reuse ;  /* 0x000000ffff617224 */ /* 0x100fe400078e0077 */
[----:B------:R-:W-:Y:S02]  /*3ae0*/  IMAD.MOV.U32 R25, RZ, RZ, R119 ;  /* 0x000000ffff197224 */ /* 0x000fe400078e0077 */
[C---:B0-----:R-:W-:Y:S01]  /*3af0*/  FADD.FTZ R8, R0.reuse, R11 ;  /* 0x0000000b00087221 */ /* 0x041fe20000010000 */
[----:B------:R-:W-:Y:S01]  /*3b00*/  F2FP.F16.F32.PACK_AB R170, R0, R23 ;  /* 0x0000001700aa723e */ /* 0x000fe200000000ff */
[----:B------:R-:W-:Y:S01]  /*3b10*/  IMAD.MOV.U32 R0, RZ, RZ, 0x3f800000 ;  /* 0x3f800000ff007424 */ /* 0x000fe200078e00ff */
[----:B------:R-:W-:Y:S01]  /*3b20*/  MOV R11, 0x3f800000 ;  /* 0x3f800000000b7802 */ /* 0x000fe20000000f00 */
[----:B------:R-:W-:Y:S06]  /*3b30*/  @!P1 BRA `(.L_x_3289) ;  /* 0x0000002400c89947 */ /* 0x000fec0003800000 */
[----:B------:R-:W-:Y:S01]  /*3b40*/  MOV R12, R5 ;  /* 0x00000005000c7202 */ /* 0x000fe20000000f00 */
[----:B------:R-:W-:Y:S01]  /*3b50*/  IMAD.MOV.U32 R10, RZ, RZ, R9 ;  /* 0x000000ffff0a7224 */ /* 0x000fe200078e0009 */
[----:B------:R-:W-:Y:S01]  /*3b60*/  CS2R R118, SRZ ;  /* 0x0000000000767805 */ /* 0x000fe2000001ff00 */
[----:B------:R-:W-:Y:S01]  /*3b70*/  IMAD.MOV.U32 R0, RZ, RZ, 0x3f800000 ;  /* 0x3f800000ff007424 */ /* 0x000fe200078e00ff */
        /* <DEDUP_REMOVED lines=47> */
[----:B------:R-:W-:Y:S01]  /*3e70*/  UMOV UR56, URZ ;  /* 0x0000003f00387c82 */ /* 0x000fe20008000000 */
[----:B------:R-:W-:Y:S01]  /*3e80*/  UMOV UR57, URZ ;  /* 0x0000003f00397c82 */ /* 0x000fe20008000000 */
[----:B------:R-:W-:-:S05]  /*3e90*/  ULDC UR60, c[0x0][0x9d8] ;  /* 0x00027600003c7ab9 */ /* 0x000fca0000000800 */
.L_x_3300:
[----:B------:R-:W-:-:S04]  /*3ea0*/  UISETP.NE.AND UP0, UPT, UR57, 0x1, UPT ;  /* 0x000000013900788c */ /* 0x000fc8000bf05270 */
[----:B------:R-:W-:-:S04]  /*3eb0*/  USEL UR39, URZ, 0x1, UP0 ;  /* 0x000000013f277887 */ /* 0x000fc80008000000 */
[----:B------:R-:W-:Y:S01]  /*3ec0*/  ULOP3.LUT UR39, UR56, UR39, URZ, 0x3c, !UPT ;  /* 0x0000002738277292 */ /* 0x000fe2000f8e3c3f */
[----:B------:R-:W-:Y:S11]  /*3ed0*/  @!P0 BRA `(.L_x_3290) ;  /* 0x0000000000048947 */ /* 0x000ff60003800000 */
[----:B------:R-:W-:Y:S01]  /*3ee0*/  BPT.TRAP 0x1 ;  /* 0x000000040000795c */ /* 0x000fe20000300000 */
.L_x_3290:
[----:B------:R-:W-:Y:S01]  /*3ef0*/  UIADD3 UR4, UR57, 0x1, URZ ;  /* 0x0000000139047890 */ /* 0x000fe2000fffe03f */
[----:B------:R-:W-:-:S03]  /*3f00*/  MOV R4, UR39 ;  /* 0x0000002700047c02 */ /* 0x000fc60008000f00 */
[----:B------:R-:W-:Y:S01]  /*3f10*/  UISETP.NE.AND UP0, UPT, UR4, 0x2, UPT ;  /* 0x000000020400788c */ /* 0x000fe2000bf05270 */
[----:B------:R-:W-:-:S03]  /*3f20*/  SHF.L.U32 R4, R4, 0x1f, RZ ;  /* 0x0000001f04047819 */ /* 0x000fc600000006ff */
[----:B------:R-:W-:-:S04]  /*3f30*/  USEL UR4, UR4, URZ, UP0 ;  /* 0x0000003f04047287 */ /* 0x000fc80008000000 */
[----:B------:R-:W-:Y:S02]  /*3f40*/  ULEA UR61, UR4, UR38, 0x3 ;  /* 0x00000026043d7291 */ /* 0x000fe4000f8e183f */
[----:B------:R-:W-:-:S07]  /*3f50*/  IMAD.U32 R2, RZ, RZ, UR4 ;  /* 0x00000004ff027e24 */ /* 0x000fce000f8e00ff */
[----:B------:R0:W1:Y:S01]  /*3f60*/  SYNCS.PHASECHK.TRANS64.TRYWAIT P1, [UR61+0x30830], R4 ;  /* 0x03083004ff0075a7 */ /* 0x000062000802017d */
[----:B------:R-:W-:Y:S05]  /*3f70*/  @!P0 BRA `(.L_x_3291) ;  /* 0x0000000000048947 */ /* 0x000fea0003800000 */
[----:B------:R-:W-:Y:S01]  /*3f80*/  BPT.TRAP 0x1 ;  /* 0x000000040000795c */ /* 0x000fe20000300000 */
.L_x_3291:
[----:B-1----:R-:W-:Y:S05]  /*3f90*/  @P1 BRA `(.L_x_3292) ;  /* 0x0000000000081947 */ /* 0x002fea0003800000 */
[----:B------:R-:W1:Y:S02]  /*3fa0*/  SYNCS.PHASECHK.TRANS64.TRYWAIT P1, [UR61+0x30830], R4 ;  /* 0x03083004ff0075a7 */ /* 0x000e64000802017d */
[----:B-1----:R-:W-:Y:S05]  /*3fb0*/  @!P1 BRA `(.L_x_3293) ;  /* 0x0000008c00cc9947 */ /* 0x002fea0003800000 */
.L_x_3292:
        /* <DEDUP_REMOVED lines=13> */
[----:B------:R-:W-:Y:S01]  /*4090*/  UIMAD UR6, UR6, 0x900, UR58 ;  /* 0x00000900060678a4 */ /* 0x000fe2000f8e023a */
[-C--:B------:R-:W-:Y:S01]  /*40a0*/  FMUL.FTZ R24, R24, R11.reuse ;  /* 0x0000000b18187220 */ /* 0x080fe20000410000 */
[----:B------:R-:W-:Y:S01]  /*40b0*/  UMOV UR47, 0x40000040 ;  /* 0x40000040002f7882 */ /* 0x000fe20000000000 */
[----:B------:R-:W-:Y:S01]  /*40c0*/  UMOV UR51, 0x40000040 ;  /* 0x4000004000337882 */ /* 0x000fe20000000000 */
[----:B------:R-:W-:Y:S01]  /*40d0*/  UIADD3 UR10, UR6, 0x2, URZ ;  /* 0x00000002060a7890 */ /* 0x000fe2000fffe03f */
[-C--:B------:R-:W-:Y:S01]  /*40e0*/  FMUL.FTZ R25, R25, R11.reuse ;  /* 0x0000000b19197220 */ /* 0x080fe20000410000 */
[----:B------:R-:W-:Y:S01]  /*40f0*/  UIADD3 UR14, UR6, 0x4, URZ ;  /* 0x00000004060e7890 */ /* 0x000fe2000fffe03f */
[----:B------:R-:W-:Y:S01]  /*4100*/  FMUL.FTZ R28, R28, R11 ;  /* 0x0000000b1c1c7220 */ /* 0x000fe20000410000 */
[----:B------:R-:W-:-:S02]  /*4110*/  UIADD3 UR18, UR6, 0x6, URZ ;  /* 0x0000000606127890 */ /* 0x000fc4000fffe03f */
[----:B------:R-:W-:Y:S01]  /*4120*/  HGMMA.64x96x16.F32 R120, gdesc[UR4], RZ, !UPT, gsb0 ;  /* 0x01600000047879f0 */ /* 0x000fe2000c0008ff */
        /* <DEDUP_REMOVED lines=103> */
[----:B------:R-:W-:-:S05]  /*47a0*/  FMUL.FTZ R119, R119, R0 ;  /* 0x0000000077777220 */ /* 0x000fca0000410000 */
        /* <DEDUP_REMOVED lines=32> */
[----:B------:R-:W-:Y:S05]  /*49b0*/  @!P0 BRA `(.L_x_3294) ;  /* 0x0000000000048947 */ /* 0x000fea0003800000 */
[----:B------:R-:W-:Y:S01]  /*49c0*/  BPT.TRAP 0x1 ;  /* 0x000000040000795c */ /* 0x000fe20000300000 */
.L_x_3294:
[----:B------:R-:W-:Y:S01]  /*49d0*/  ULEA UR4, UR57, UR38, 0x3 ;  /* 0x0000002639047291 */ /* 0x000fe2000f8e183f */
[----:B------:R-:W-:-:S05]  /*49e0*/  IMAD.U32 R0, RZ, RZ, UR56 ;  /* 0x00000038ff007e24 */ /* 0x000fca000f8e00ff */
[----:B------:R-:W-:-:S04]  /*49f0*/  SHF.L.U32 R0, R0, 0x1f, RZ ;  /* 0x0000001f00007819 */ /* 0x000fc800000006ff */
[----:B------:R2:W3:Y:S01]  /*4a00*/  SYNCS.PHASECHK.TRANS64.TRYWAIT P1, [UR4+0x30850], R0 ;  /* 0x03085000ff0075a7 */ /* 0x0004e20008020144 */
[----:B------:R-:W-:Y:S05]  /*4a10*/  @!P0 BRA `(.L_x_3295) ;  /* 0x0000000000048947 */ /* 0x000fea0003800000 */
[----:B------:R-:W-:Y:S01]  /*4a20*/  BPT.TRAP 0x1 ;  /* 0x000000040000795c */ /* 0x000fe20000300000 */
.L_x_3295:
[----:B---3--:R-:W-:Y:S05]  /*4a30*/  @P1 BRA `(.L_x_3296) ;  /* 0x0000000000081947 */ /* 0x008fea0003800000 */
[----:B------:R-:W3:Y:S02]  /*4a40*/  SYNCS.PHASECHK.TRANS64.TRYWAIT P1, [UR4+0x30850], R0 ;  /* 0x03085000ff0075a7 */ /* 0x000ee40008020144 */
[----:B---3--:R-:W-:Y:S05]  /*4a50*/  @!P1 BRA `(.L_x_3297) ;  /* 0x00000084003c9947 */ /* 0x008fea0003800000 */
.L_x_3296:
[----:B------:R-:W-:Y:S01]  /*4a60*/  UIADD3 UR5, UR38, 0x400, URZ ;  /* 0x0000040026057890 */ /* 0x000fe2000fffe03f */
[----:B------:R-:W-:Y:S01]  /*4a70*/  WARPGROUP.ARRIVE ;  /* 0x00000000000079c5 */ /* 0x000fe20000000000 */
[----:B------:R-:W-:Y:S01]  /*4a80*/  UMOV UR7, 0x40000040 ;  /* 0x4000004000077882 */ /* 0x000fe20000000000 */
[----:B------:R-:W-:Y:S01]  /*4a90*/  UMOV UR11, 0x40000040 ;  /* 0x40000040000b7882 */ /* 0x000fe20000000000 */
[----:B------:R-:W-:-:S04]  /*4aa0*/  USHF.R.U32.HI UR5, URZ, 0x4, UR5 ;  /* 0x000000043f057899 */ /* 0x000fc80008011605 */
[----:B------:R-:W-:-:S04]  /*4ab0*/  ULOP3.LUT UR5, UR5, 0x3fff, URZ, 0xc0, !UPT ;  /* 0x00003fff05057892 */ /* 0x000fc8000f8ec03f */
[----:B------:R-:W-:-:S04]  /*4ac0*/  ULOP3.LUT UR5, UR5, 0x3000000, URZ, 0xfc, !UPT ;  /* 0x0300000005057892 */ /* 0x000fc8000f8efc3f */
[----:B------:R-:W-:-:S04]  /*4ad0*/  UIMAD UR6, UR57, 0x900, UR5 ;  /* 0x00000900390678a4 */ /* 0x000fc8000f8e0205 */
[----:B------:R-:W-:-:S05]  /*4ae0*/  UIADD3 UR10, UR6, 0x80, URZ ;  /* 0x00000080060a7890 */ /* 0x000fca000fffe03f */
[----:B------:R-:W-:Y:S01]  /*4af0*/  HGMMA.64x192x16.F32 R24, R188, gdesc[UR4].tnspB, R24, gsb0 ;  /* 0x42e00004bc187df0 */ /* 0x000fe20008000818 */
[----:B------:R-:W-:Y:S02]  /*4b00*/  UMOV UR7, 0x40000040 ;  /* 0x4000004000077882 */ /* 0x000fe40000000000 */
[----:B------:R-:W-:Y:S02]  /*4b10*/  WARPGROUP.DEPBAR.LE gsb0, 0x0 ;  /* 0x00008000000079c5 */ /* 0x000fe40000010000 */
[----:B------:R-:W-:-:S15]  /*4b20*/  WARPGROUP.ARRIVE ;  /* 0x00000000000079c5 */ /* 0x000fde0000000000 */
[----:B------:R-:W-:Y:S01]  /*4b30*/  HGMMA.64x192x16.F32 R24, R184, gdesc[UR8].tnspB, R24, gsb0 ;  /* 0x42e00008b8187df0 */ /* 0x000fe20008000818 */
[----:B------:R-:W-:Y:S01]  /*4b40*/  UIADD3 UR10, UR6, 0x100, URZ ;  /* 0x00000100060a7890 */ /* 0x000fe2000fffe03f */
[----:B------:R-:W-:Y:S01]  /*4b50*/  UMOV UR11, 0x40000040 ;  /* 0x40000040000b7882 */ /* 0x000fe20000000000 */
        /* <DEDUP_REMOVED lines=10> */
[----:B------:R-:W-:Y:S01]  /*4c00*/  UIADD3 UR6, UR6, 0x280, URZ ;  /* 0x0000028006067890 */ /* 0x000fe2000fffe03f */
[----:B------:R-:W-:Y:S02]  /*4c10*/  WARPGROUP.DEPBAR.LE gsb0, 0x0 ;  /* 0x00008000000079c5 */ /* 0x000fe40000010000 */
[----:B------:R-:W-:-:S14]  /*4c20*/  WARPGROUP.ARRIVE ;  /* 0x00000000000079c5 */ /* 0x000fdc0000000000 */
[----:B------:R-:W-:Y:S03]  /*4c30*/  HGMMA.64x192x16.F32 R24, R172, gdesc[UR8].tnspB, R24, gsb0 ;  /* 0x42e00008ac187df0 */ /* 0x000fe60008000818 */
[----:B------:R-:W-:Y:S02]  /*4c40*/  WARPGROUP.DEPBAR.LE gsb0, 0x0 ;  /* 0x00008000000079c5 */ /* 0x000fe40000010000 */
[----:B------:R-:W-:-:S15]  /*4c50*/  WARPGROUP.ARRIVE ;  /* 0x00000000000079c5 */ /* 0x000fde0000000000 */
[----:B------:R-:W-:Y:S03]  /*4c60*/  HGMMA.64x192x16.F32 R24, R168, gdesc[UR4].tnspB, R24, gsb0 ;  /* 0x42e00004a8187df0 */ /* 0x000fe60008000818 */
[----:B------:R-:W-:Y:S02]  /*4c70*/  WARPGROUP.DEPBAR.LE gsb0, 0x0 ;  /* 0x00008000000079c5 */ /* 0x000fe40000010000 */
[----:B------:R-:W-:Y:S05]  /*4c80*/  @!P0 BRA `(.L_x_3298) ;  /* 0x0000000000048947 */ /* 0x000fea0003800000 */
[----:B------:R-:W-:Y:S01]  /*4c90*/  BPT.TRAP 0x1 ;  /* 0x000000040000795c */ /* 0x000fe20000300000 */
.L_x_3298:
        /* <DEDUP_REMOVED lines=23> */
[----:B-12---:R-:W-:Y:S01]  /*4e10*/  FMNMX.FTZ R0, R169, R10, !PT ;  /* 0x0000000aa9007209 */ /* 0x006fe20007810000 */
        /* <DEDUP_REMOVED lines=31> */
[----:B--2---:R-:W-:Y:S01]  /*5010*/  FMNMX.FTZ R4, R15, R4, !PT ;  /* 0x000000040f047209 */ /* 0x004fe20007810000 */
[----:B------:R-:W-:Y:S01]  /*5020*/  FMUL.FTZ R161, R163, UR60 ;  /* 0x0000003ca3a17c20 */ /* 0x000fe20008410000 */
[----:B------:R-:W-:Y:S01]  /*5030*/  FMUL.FTZ R207, R165, UR60 ;  /* 0x0000003ca5cf7c20 */ /* 0x000fe20008410000 */
[----:B------:R-:W-:Y:S01]  /*5040*/  FMUL.FTZ R163, R166, UR60 ;  /* 0x0000003ca6a37c20 */ /* 0x000fe20008410000 */
[----:B------:R-:W-:Y:S01]  /*5050*/  FMUL.FTZ R165, R167, UR60 ;  /* 0x0000003ca7a57c20 */ /* 0x000fe20008410000 */
[----:B------:R-:W2:Y:S01]  /*5060*/  S2UR UR5, SR_CgaCtaId ;  /* 0x00000000000579c3 */ /* 0x000ea20000008800 */
[----:B------:R-:W-:Y:S01]  /*5070*/  UIADD3 UR61, UR61, 0x30840, URZ ;  /* 0x000308403d3d7890 */ /* 0x000fe2000fffe03f */
[----:B------:R-:W3:Y:S01]  /*5080*/  MUFU.TANH R177, R177 ;  /* 0x000000b100b17308 */ /* 0x000ee20000002400 */
[----:B0-----:R-:W-:-:S07]  /*5090*/  FMNMX.FTZ R0, R175, R0, !PT ;  /* 0x00000000af007209 */ /* 0x001fce0007810000 */
[----:B------:R-:W0:Y:S01]  /*50a0*/  MUFU.TANH R21, R21 ;  /* 0x0000001500157308 */ /* 0x000e220000002400 */
[----:B-1----:R-:W-:-:S07]  /*50b0*/  FMNMX.FTZ R4, R19, R4, !PT ;  /* 0x0000000413047209 */ /* 0x002fce0007810000 */
[----:B------:R-:W1:Y:S01]  /*50c0*/  MUFU.TANH R179, R179 ;  /* 0x000000b300b37308 */ /* 0x000e620000002400 */
[----:B---3--:R-:W-:Y:S01]  /*50d0*/  FMNMX.FTZ R0, R177, R0, !PT ;  /* 0x00000000b1007209 */ /* 0x008fe20007810000 */
[----:B--2---:R-:W-:-:S06]  /*50e0*/  UPRMT UR61, UR5, 0x654, UR61 ;  /* 0x00000654053d7896 */ /* 0x004fcc000800003d */
[----:B------:R-:W2:Y:S01]  /*50f0*/  MUFU.TANH R23, R23 ;  /* 0x0000001700177308 */ /* 0x000ea20000002400 */
[----:B0-----:R-:W-:Y:S02]  /*5100*/  FMNMX.FTZ R4, R21, R4, !PT ;  /* 0x0000000415047209 */ /* 0x001fe40007810000 */
[----:B------:R-:W-:Y:S05]  /*5110*/  SYNCS.ARRIVE.TRANS64.RED.A1T0 RZ, [UR61], RZ ;  /* 0x000000ffffff79a7 */ /* 0x000fea000810043d */
        /* <DEDUP_REMOVED lines=74> */
[----:B------:R-:W1:Y:S01]  /*55c0*/  SHFL.BFLY PT, R5, R0, 0x2, 0x1f ;  /* 0x0c401f0000057f89 */ /* 0x000e6200000e0000 */
[----:B--2---:R-:W-:-:S04]  /*55d0*/  FMNMX.FTZ R4, R163, R4, !PT ;  /* 0x00000004a3047209 */ /* 0x004fc80007810000 */
[----:B0-----:R-:W-:-:S05]  /*55e0*/  FMNMX.FTZ R11, R165, R4, !PT ;  /* 0x00000004a50b7209 */ /* 0x001fca0007810000 */
[----:B------:R-:W0:Y:S01]  /*55f0*/  SHFL.BFLY PT, R4, R11, 0x2, 0x1f ;  /* 0x0c401f000b047f89 */ /* 0x000e2200000e0000 */
[----:B-1----:R-:W-:-:S05]  /*5600*/  FMNMX.FTZ R14, R0, R5, !PT ;  /* 0x00000005000e7209 */ /* 0x002fca0007810000 */
[----:B------:R-:W1:Y:S01]  /*5610*/  SHFL.BFLY PT, R9, R14, 0x1, 0x1f ;  /* 0x0c201f000e097f89 */ /* 0x000e6200000e0000 */
[----:B0-----:R-:W-:Y:S02]  /*5620*/  FMNMX.FTZ R18, R11, R4, !PT ;  /* 0x000000040b127209 */ /* 0x001fe40007810000 */
[----:B------:R-:W0:Y:S03]  /*5630*/  LDC R4, c[0x0][0x988] ;  /* 0x00026200ff047b82 */ /* 0x000e260000000800 */
[----:B------:R-:W2:Y:S01]  /*5640*/  SHFL.BFLY PT, R5, R18, 0x1, 0x1f ;  /* 0x0c201f0012057f89 */ /* 0x000ea200000e0000 */
[----:B-1----:R-:W-:-:S05]  /*5650*/  FMNMX.FTZ R9, R14, R9, !PT ;  /* 0x000000090e097209 */ /* 0x002fca0007810000 */
[----:B------:R-:W-:-:S04]  /*5660*/  FADD.FTZ R167, -R9, R10 ;  /* 0x0000000a09a77221 */ /* 0x000fc80000010100 */
[----:B0-----:R-:W-:Y:S01]  /*5670*/  FMUL.FTZ R10, R167, R4 ;  /* 0x00000004a70a7220 */ /* 0x001fe20000410000 */
[----:B--2---:R-:W-:-:S03]  /*5680*/  FMNMX.FTZ R5, R18, R5, !PT ;  /* 0x0000000512057209 */ /* 0x004fc60007810000 */
[----:B------:R0:W-:Y:S02]  /*5690*/  MUFU.EX2 R11, R10 ;  /* 0x0000000a000b7308 */ /* 0x0001e40000000800 */
[----:B------:R-:W-:Y:S01]  /*56a0*/  FADD.FTZ R167, -R5, R12 ;  /* 0x0000000c05a77221 */ /* 0x000fe20000010100 */
[----:B------:R-:W-:-:S03]  /*56b0*/  FMUL.FTZ R12, R9, R4 ;  /* 0x00000004090c7220 */ /* 0x000fc60000410000 */
[-C--:B------:R-:W-:Y:S01]  /*56c0*/  FMUL.FTZ R0, R167, R4.reuse ;  /* 0x00000004a7007220 */ /* 0x080fe20000410000 */
[-C--:B0-----:R-:W-:Y:S01]  /*56d0*/  FMUL.FTZ R10, R5, R4.reuse ;  /* 0x00000004050a7220 */ /* 0x081fe20000410000 */
[-CC-:B------:R-:W-:Y:S01]  /*56e0*/  FFMA.FTZ R188, R169, R4.reuse, -R12.reuse ;  /* 0x00000004a9bc7223 */ /* 0x180fe2000001080c */
[-CC-:B------:R-:W-:Y:S01]  /*56f0*/  FFMA.FTZ R182, R189, R4.reuse, -R12.reuse ;  /* 0x00000004bdb67223 */ /* 0x180fe2000001080c */
[-C--:B------:R-:W-:Y:S01]  /*5700*/  FFMA.FTZ R172, R151, R4.reuse, -R12 ;  /* 0x0000000497ac7223 */ /* 0x080fe2000001080c */
[-C--:B------:R-:W-:Y:S01]  /*5710*/  FFMA.FTZ R189, R13, R4.reuse, -R10 ;  /* 0x000000040dbd7223 */ /* 0x080fe2000001080a */
        /* <DEDUP_REMOVED lines=21> */
[-CC-:B------:R-:W-:Y:S01]  /*5870*/  FFMA.FTZ R12, R15, R4.reuse, -R10.reuse ;  /* 0x000000040f0c7223 */ /* 0x180fe2000001080a */
        /* <DEDUP_REMOVED lines=15> */
[----:B------:R-:W-:Y:S01]  /*5970*/  FFMA.FTZ R124, R141, R4, -R10 ;  /* 0x000000048d7c7223 */ /* 0x000fe2000001080a */
[----:B------:R-:W1:Y:S01]  /*5980*/  MUFU.EX2 R189, R189 ;  /* 0x000000bd00bd7308 */ /* 0x000e620000000800 */
[----:B0-----:R-:W-:Y:S01]  /*5990*/  FFMA.FTZ R8, R11, R8, R188 ;  /* 0x000000080b087223 */ /* 0x001fe200000100bc */
[-CC-:B------:R-:W-:Y:S01]  /*59a0*/  FFMA.FTZ R143, R143, R4.reuse, -R10.reuse ;  /* 0x000000048f8f7223 */ /* 0x180fe2000001080a */
[-CC-:B------:R-:W-:Y:S01]  /*59b0*/  FFMA.FTZ R145, R145, R4.reuse, -R10.reuse ;  /* 0x0000000491917223 */ /* 0x180fe2000001080a */
[-CC-:B------:R-:W-:Y:S01]  /*59c0*/  FFMA.FTZ R147, R147, R4.reuse, -R10.reuse ;  /* 0x0000000493937223 */ /* 0x180fe2000001080a */
[-CC-:B------:R-:W-:Y:S01]  /*59d0*/  FFMA.FTZ R149, R149, R4.reuse, -R10.reuse ;  /* 0x0000000495957223 */ /* 0x180fe2000001080a */
[-CC-:B------:R-:W-:Y:S01]  /*59e0*/  FFMA.FTZ R159, R159, R4.reuse, -R10.reuse ;  /* 0x000000049f9f7223 */ /* 0x180fe2000001080a */
[-CC-:B------:R-:W-:Y:S01]  /*59f0*/  FFMA.FTZ R161, R161, R4.reuse, -R10.reuse ;  /* 0x00000004a1a17223 */ /* 0x180fe2000001080a */
[----:B------:R-:W0:Y:S01]  /*5a00*/  MUFU.EX2 R167, R167 ;  /* 0x000000a700a77308 */ /* 0x000e220000000800 */
[-CC-:B------:R-:W-:Y:S01]  /*5a10*/  FFMA.FTZ R163, R163, R4.reuse, -R10.reuse ;  /* 0x00000004a3a37223 */ /* 0x180fe2000001080a */
[----:B------:R-:W-:-:S06]  /*5a20*/  FFMA.FTZ R10, R165, R4, -R10 ;  /* 0x00000004a50a7223 */ /* 0x000fcc000001080a */
        /* <DEDUP_REMOVED lines=89> */
[----:B--2---:R-:W-:Y:S01]  /*5fc0*/  FADD.FTZ R3, R126, R3 ;  /* 0x000000037e037221 */ /* 0x004fe20000010000 */
[----:B-1----:R-:W-:-:S03]  /*5fd0*/  FADD.FTZ R8, R157, R8 ;  /* 0x000000089d087221 */ /* 0x002fc60000010000 */
[----:B0-----:R-:W-:Y:S01]  /*5fe0*/  FADD.FTZ R3, R10, R3 ;  /* 0x000000030a037221 */ /* 0x001fe20000010000 */
[----:B------:R-:W-:Y:S06]  /*5ff0*/  @!P0 BRA `(.L_x_3299) ;  /* 0x0000000000048947 */ /* 0x000fec0003800000 */
[----:B------:R-:W-:Y:S01]  /*6000*/  BPT.TRAP 0x1 ;  /* 0x000000040000795c */ /* 0x000fe20000300000 */
.L_x_3299:
[----:B------:R-:W0:Y:S01]  /*6010*/  S2UR UR6, SR_CgaCtaId ;  /* 0x00000000000679c3 */ /* 0x000e220000008800 */
[----:B------:R-:W-:Y:S01]  /*6020*/  R2UR UR5, R16 ;  /* 0x00000000100572ca */ /* 0x000fe200000e0000 */
[----:B------:R-:W-:Y:S01]  /*6030*/  UIADD3 UR4, UR4, 0x30860, URZ ;  /* 0x0003086004047890 */ /* 0x000fe2000fffe03f */
[----:B------:R-:W-:Y:S01]  /*6040*/  R2UR UR57, R2 ;  /* 0x00000000023972ca */ /* 0x000fe200000e0000 */
[----:B------:R-:W-:Y:S01]  /*6050*/  UMOV UR56, UR39 ;  /* 0x0000002700387c82 */ /* 0x000fe20008000000 */
[----:B------:R-:W-:Y:S02]  /*6060*/  F2FP.F16.F32.PACK_AB R184, R171, R184 ;  /* 0x000000b8abb8723e */ /* 0x000fe400000000ff */
        /* <DEDUP_REMOVED lines=8> */
[----:B------:R-:W-:Y:S01]  /*60f0*/  F2FP.F16.F32.PACK_AB R171, R10, R126 ;  /* 0x0000007e0aab723e */ /* 0x000fe200000000ff */
[----:B------:R-:W-:Y:S01]  /*6100*/  IMAD.MOV.U32 R10, RZ, RZ, R9 ;  /* 0x000000ffff0a7224 */ /* 0x000fe200078e0009 */
        /* <DEDUP_REMOVED lines=19> */
[----:B------:R-:W-:Y:S01]  /*6240*/  MOV R12, R5 ;  /* 0x00000005000c7202 */ /* 0x000fe20000000f00 */
[----:B------:R-:W-:Y:S06]  /*6250*/  @P1 BRA `(.L_x_3300) ;  /* 0xffffffdc00101947 */ /* 0x000fec000383ffff */
.L_x_3289:
        /* <DEDUP_REMOVED lines=99> */
.L_x_3301:
[----:B------:R-:W-:Y:S01]  /*6890*/  R2UR UR5, R2 ;  /* 0x00000000020572ca */ /* 0x000fe200000e0000 */
[----:B------:R-:W-:-:S05]  /*68a0*/  IMAD.U32 R0, RZ, RZ, UR39 ;  /* 0x00000027ff007e24 */ /* 0x000fca000f8e00ff */
[----:B------:R-:W-:-:S07]  /*68b0*/  SHF.L.U32 R0, R0, 0x1f, RZ ;  /* 0x0000001f00007819 */ /* 0x000fce00000006ff */
[----:B------:R-:W-:-:S09]  /*68c0*/  ULEA UR5, UR5, UR38, 0x3 ;  /* 0x0000002605057291 */ /* 0x000fd2000f8e183f */
[----:B------:R0:W1:Y:S01]  /*68d0*/  SYNCS.PHASECHK.TRANS64.TRYWAIT P1, [UR5+0x30850], R0 ;  /* 0x03085000ff0075a7 */ /* 0x0000620008020145 */
[----:B------:R-:W-:Y:S05]  /*68e0*/  @!P0 BRA `(.L_x_3302) ;  /* 0x0000000000048947 */ /* 0x000fea0003800000 */
[----:B------:R-:W-:Y:S01]  /*68f0*/  BPT.TRAP 0x1 ;  /* 0x000000040000795c */ /* 0x000fe20000300000 */
.L_x_3302:
[----:B-1----:R-:W-:Y:S05]  /*6900*/  @P1 BRA `(.L_x_3303) ;  /* 0x0000000000081947 */ /* 0x002fea0003800000 */
[----:B------:R-:W1:Y:S02]  /*6910*/  SYNCS.PHASECHK.TRANS64.TRYWAIT P1, [UR5+0x30850], R0 ;  /* 0x03085000ff0075a7 */ /* 0x000e640008020145 */
[----:B-1----:R-:W-:Y:S05]  /*6920*/  @!P1 BRA `(.L_x_3304) ;  /* 0x0000006400a09947 */ /* 0x002fea0003800000 */
.L_x_3303:
[----:B------:R-:W-:Y:S01]  /*6930*/  UIADD3 UR38, UR38, 0x400, URZ ;  /* 0x0000040026267890 */ /* 0x000fe2000fffe03f */
[----:B------:R-:W-:Y:S01]  /*6940*/  R2UR UR6, R2 ;  /* 0x00000000020672ca */ /* 0x000fe200000e0000 */
[----:B------:R-:W-:Y:S01]  /*6950*/  WARPGROUP.ARRIVE ;  /* 0x00000000000079c5 */ /* 0x000fe20000000000 */
[----:B------:R-:W-:Y:S01]  /*6960*/  UMOV UR7, 0x40000040 ;  /* 0x4000004000077882 */ /* 0x000fe20000000000 */
[----:B------:R-:W-:Y:S01]  /*6970*/  USHF.R.U32.HI UR38, URZ, 0x4, UR38 ;  /* 0x000000043f267899 */ /* 0x000fe20008011626 */
[----:B-1----:R-:W1:Y:S03]  /*6980*/  SHFL.BFLY PT, R7, R8, 0x2, 0x1f ;  /* 0x0c401f0008077f89 */ /* 0x002e6600000e0000 */
[----:B------:R-:W-:Y:S01]  /*6990*/  ULOP3.LUT UR38, UR38, 0x3fff, URZ, 0xc0, !UPT ;  /* 0x00003fff26267892 */ /* 0x000fe2000f8ec03f */
[----:B0-----:R-:W0:Y:S03]  /*69a0*/  SHFL.BFLY PT, R0, R3, 0x2, 0x1f ;  /* 0x0c401f0003007f89 */ /* 0x001e2600000e0000 */
[----:B------:R-:W-:-:S04]  /*69b0*/  ULOP3.LUT UR4, UR38, 0x3000000, URZ, 0xfc, !UPT ;  /* 0x0300000026047892 */ /* 0x000fc8000f8efc3f */
[----:B------:R-:W-:-:S07]  /*69c0*/  UIMAD UR4, UR6, 0x900, UR4 ;  /* 0x00000900060478a4 */ /* 0x000fce000f8e0204 */
[----:B------:R-:W-:Y:S02]  /*69d0*/  UMOV UR6, UR4 ;  /* 0x0000000400067c82 */ /* 0x000fe40008000000 */
[----:B------:R-:W-:Y:S01]  /*69e0*/  HGMMA.64x192x16.F32 R24, R188, gdesc[UR4].tnspB, R24, gsb0 ;  /* 0x42e00004bc187df0 */ /* 0x000fe20008000818 */
[----:B------:R-:W-:Y:S01]  /*69f0*/  UIADD3 UR6, UR4, 0x80, URZ ;  /* 0x0000008004067890 */ /* 0x000fe2000fffe03f */
[----:B------:R-:W-:Y:S01]  /*6a00*/  UMOV UR7, 0x40000040 ;  /* 0x4000004000077882 */ /* 0x000fe20000000000 */
[----:B-1----:R-:W-:Y:S01]  /*6a10*/  FADD.FTZ R7, R7, R8 ;  /* 0x0000000807077221 */ /* 0x002fe20000010000 */
[----:B------:R-:W-:Y:S02]  /*6a20*/  IMAD.MOV.U32 R8, RZ, RZ, RZ ;  /* 0x000000ffff087224 */ /* 0x000fe400078e00ff */
[----:B0-----:R-:W-:Y:S01]  /*6a30*/  FADD.FTZ R2, R0, R3 ;  /* 0x0000000300027221 */ /* 0x001fe20000010000 */
[----:B------:R-:W-:Y:S01]  /*6a40*/  MOV R3, RZ ;  /* 0x000000ff00037202 */ /* 0x000fe20000000f00 */
[----:B------:R-:W0:Y:S04]  /*6a50*/  SHFL.BFLY PT, R0, R7, 0x1, 0x1f ;  /* 0x0c201f0007007f89 */ /* 0x000e2800000e0000 */
[----:B------:R-:W1:Y:S01]  /*6a60*/  SHFL.BFLY PT, R11, R2, 0x1, 0x1f ;  /* 0x0c201f00020b7f89 */ /* 0x000e6200000e0000 */
[----:B0-----:R-:W-:Y:S01]  /*6a70*/  FADD.FTZ R12, R7, R0 ;  /* 0x00000000070c7221 */ /* 0x001fe20000010000 */
[----:B------:R-:W-:Y:S01]  /*6a80*/  MOV R0, 0xff800000 ;  /* 0xff80000000007802 */ /* 0x000fe20000000f00 */
[----:B-1----:R-:W-:-:S03]  /*6a90*/  FADD.FTZ R13, R2, R11 ;  /* 0x0000000b020d7221 */ /* 0x002fc60000010000 */
[----:B------:R-:W-:Y:S01]  /*6aa0*/  FSETP.NE.FTZ.AND P1, PT, R12, RZ, PT ;  /* 0x000000ff0c00720b */ /* 0x000fe20003f35000 */
[----:B------:R-:W-:Y:S01]  /*6ab0*/  IMAD.MOV.U32 R2, RZ, RZ, -0x800000 ;  /* 0xff800000ff027424 */ /* 0x000fe200078e00ff */
[----:B------:R-:W-:-:S11]  /*6ac0*/  FSETP.NE.FTZ.AND P2, PT, R13, RZ, PT ;  /* 0x000000ff0d00720b */ /* 0x000fd60003f55000 */
[----:B------:R-:W0:Y:S01]  /*6ad0*/  @P1 MUFU.LG2 R10, R12 ;  /* 0x0000000c000a1308 */ /* 0x000e220000000c00 */
[C---:B------:R-:W-:Y:S01]  /*6ae0*/  @P1 FMUL.FTZ R6, R4.reuse, 0.69314718246459960938 ;  /* 0x3f31721804061820 */ /* 0x040fe20000410000 */
[----:B------:R-:W-:-:S06]  /*6af0*/  @P2 FMUL.FTZ R15, R4, 0.69314718246459960938 ;  /* 0x3f317218040f2820 */ /* 0x000fcc0000410000 */
        /* <DEDUP_REMOVED lines=25> */
[----:B------:R-:W-:Y:S01]  /*6c90*/  HGMMA.64x192x16.F32 R24, R172, gdesc[UR4].tnspB, R24, gsb0 ;  /* 0x42e00004ac187df0 */ /* 0x000fe20008000818 */
[----:B------:R-:W-:Y:S01]  /*6ca0*/  UMOV UR6, UR4 ;  /* 0x0000000400067c82 */ /* 0x000fe20008000000 */
[----:B------:R-:W-:Y:S01]  /*6cb0*/  UMOV UR7, 0x40000040 ;  /* 0x4000004000077882 */ /* 0x000fe20000000000 */
[----:B------:R-:W-:Y:S02]  /*6cc0*/  WARPGROUP.DEPBAR.LE gsb0, 0x0 ;  /* 0x00008000000079c5 */ /* 0x000fe40000010000 */
[----:B------:R-:W-:-:S15]  /*6cd0*/  WARPGROUP.ARRIVE ;  /* 0x00000000000079c5 */ /* 0x000fde0000000000 */
[----:B------:R-:W-:Y:S03]  /*6ce0*/  HGMMA.64x192x16.F32 R24, R168, gdesc[UR4].tnspB, R24, gsb0 ;  /* 0x42e00004a8187df0 */ /* 0x000fe60008000818 */
[----:B------:R-:W-:Y:S02]  /*6cf0*/  WARPGROUP.DEPBAR.LE gsb0, 0x0 ;  /* 0x00008000000079c5 */ /* 0x000fe40000010000 */
[----:B0-23--:R-:W-:Y:S05]  /*6d00*/  @!P0 BRA `(.L_x_3305) ;  /* 0x0000000000048947 */ /* 0x00dfea0003800000 */
[----:B------:R-:W-:Y:S01]  /*6d10*/  BPT.TRAP 0x1 ;  /* 0x000000040000795c */ /* 0x000fe20000300000 */
.L_x_3305:
        /* <DEDUP_REMOVED lines=101> */
.L_x_3281:
[----:B------:R-:W-:Y:S05]  /*7370*/  @P0 BRA `(.L_x_3306) ;  /* 0x0000001800d00947 */ /* 0x000fea0003800000 */
[----:B------:R-:W0:Y:S01]  /*7380*/  S2R R3, SR_TID.X ;  /* 0x0000000000037919 */ /* 0x000e220000002100 */
[----:B------:R-:W1:Y:S01]  /*7390*/  LDC R19, c[0x0][0xbe8] ;  /* 0x0002fa00ff137b82 */ /* 0x000e620000000800 */
[----:B------:R-:W-:Y:S01]  /*73a0*/  R2UR UR13, R17 ;  /* 0x00000000110d72ca */ /* 0x000fe200000e0000 */
[----:B------:R-:W-:Y:S01]  /*73b0*/  ULDC.64 UR8, c[0x0][0xbd0] ;  /* 0x0002f40000087ab9 */ /* 0x000fe20000000a00 */
[----:B------:R-:W2:Y:S01]  /*73c0*/  S2R R14, SR_CTAID.X ;  /* 0x00000000000e7919 */ /* 0x000ea20000002500 */
[----:B------:R-:W-:Y:S04]  /*73d0*/  BSSY B0, `(.L_x_3307) ;  /* 0x000011a000007945 */ /* 0x000fe80003800000 */
[----:B------:R-:W3:Y:S06]  /*73e0*/  S2UR UR12, SR_CTAID.Z ;  /* 0x00000000000c79c3 */ /* 0x000eec0000002700 */
[----:B------:R-:W-:-:S02]  /*73f0*/  USHF.R.S32.HI UR7, URZ, 0x1f, UR13 ;  /* 0x0000001f3f077899 */ /* 0x000fc4000801140d */
[----:B------:R-:W-:Y:S01]  /*7400*/  IMAD R15, RZ, RZ, -UR13 ;  /* 0x8000000dff0f7e24 */ /* 0x000fe2000f8e02ff */
[----:B------:R-:W4:Y:S01]  /*7410*/  LDC.64 R10, c[0x0][0xbd8] ;  /* 0x0002f600ff0a7b82 */ /* 0x000f220000000a00 */
        /* <DEDUP_REMOVED lines=8> */
[----:B0-----:R-:W-:Y:S01]  /*74a0*/  VIADD R7, R3, 0xffffff80 ;  /* 0xffffff8003077836 */ /* 0x001fe20000000000 */
[----:B---3--:R-:W-:Y:S02]  /*74b0*/  USHF.R.S32.HI UR10, URZ, 0x1f, UR12 ;  /* 0x0000001f3f0a7899 */ /* 0x008fe4000801140c */
[----:B------:R-:W1:Y:S02]  /*74c0*/  LDC R16, c[0x0][0xc50] ;  /* 0x00031400ff107b82 */ /* 0x000e640000000800 */
[----:B------:R-:W-:-:S04]  /*74d0*/  SHF.R.S32.HI R6, RZ, 0x1f, R7 ;  /* 0x0000001fff067819 */ /* 0x000fc80000011407 */
[CC--:B------:R-:W-:Y:S02]  /*74e0*/  LEA.HI R3, R6.reuse, R7.reuse, RZ, 0x7 ;  /* 0x0000000706037211 */ /* 0x0c0fe400078f38ff */
[----:B------:R-:W0:Y:S01]  /*74f0*/  LDC.64 R20, c[0x0][0xb40] ;  /* 0x0002d000ff147b82 */ /* 0x000e220000000a00 */
[----:B------:R-:W-:Y:S02]  /*7500*/  LEA.HI R6, R6, R7, RZ, 0x2 ;  /* 0x0000000706067211 */ /* 0x000fe400078f10ff */
[----:B------:R-:W-:Y:S02]  /*7510*/  LOP3.LUT R4, R3, 0xffffff80, RZ, 0xc0, !PT ;  /* 0xffffff8003047812 */ /* 0x000fe400078ec0ff */
[----:B------:R-:W-:Y:S02]  /*7520*/  LOP3.LUT R6, R6, 0xfffffffc, RZ, 0xc0, !PT ;  /* 0xfffffffc06067812 */ /* 0x000fe400078ec0ff */
[----:B------:R-:W-:Y:S01]  /*7530*/  SHF.R.S32.HI R8, RZ, 0x7, R3 ;  /* 0x00000007ff087819 */ /* 0x000fe20000011403 */
[C---:B------:R-:W-:Y:S01]  /*7540*/  IMAD.IADD R18, R7.reuse, 0x1, -R4 ;  /* 0x0000000107127824 */ /* 0x040fe200078e0a04 */
[----:B------:R-:W-:Y:S01]  /*7550*/  IADD3 R6, R7, -R6, RZ ;  /* 0x8000000607067210 */ /* 0x000fe20007ffe0ff */
[----:B------:R-:W3:Y:S01]  /*7560*/  @P0 LDC R13, c[0x0][0xbf0] ;  /* 0x0002fc00ff0d0b82 */ /* 0x000ee20000000800 */
[----:B------:R-:W-:-:S02]  /*7570*/  LEA.HI R3, R3, R8, RZ, 0x1 ;  /* 0x0000000803037211 */ /* 0x000fc400078f08ff */
[----:B------:R-:W-:Y:S02]  /*7580*/  SHF.R.S32.HI R9, RZ, 0x1f, R18 ;  /* 0x0000001fff097819 */ /* 0x000fe40000011412 */
[----:B------:R-:W-:Y:S01]  /*7590*/  LEA.HI R7, R6, R6, RZ, 0x1 ;  /* 0x0000000606077211 */ /* 0x000fe200078f08ff */
[----:B-1----:R-:W-:Y:S01]  /*75a0*/  IMAD R23, R16, R15, UR11 ;  /* 0x0000000b10177e24 */ /* 0x002fe2000f8e020f */
[----:B------:R-:W-:Y:S01]  /*75b0*/  LEA.HI R22, R9, R18, RZ, 0x2 ;  /* 0x0000001209167211 */ /* 0x000fe200078f10ff */
[----:B------:R-:W1:Y:S01]  /*75c0*/  @P0 LDC R121, c[0x0][0xbec] ;  /* 0x0002fb00ff790b82 */ /* 0x000e620000000800 */
[----:B------:R-:W-:Y:S02]  /*75d0*/  LOP3.LUT R3, R3, 0x3fffffe, RZ, 0xc0, !PT ;  /* 0x03fffffe03037812 */ /* 0x000fe400078ec0ff */
[--C-:B------:R-:W-:Y:S02]  /*75e0*/  SHF.R.S32.HI R4, RZ, 0x2, R22.reuse ;  /* 0x00000002ff047819 */ /* 0x100fe40000011416 */
[----:B------:R-:W-:Y:S01]  /*75f0*/  SHF.R.S32.HI R5, RZ, 0x1f, R22 ;  /* 0x0000001fff057819 */ /* 0x000fe20000011416 */
[----:B------:R-:W-:Y:S01]  /*7600*/  IMAD.IADD R3, R8, 0x1, -R3 ;  /* 0x0000000108037824 */ /* 0x000fe200078e0a03 */
[----:B------:R-:W-:Y:S01]  /*7610*/  LOP3.LUT R7, R7, 0x1ffffffe, RZ, 0xc0, !PT ;  /* 0x1ffffffe07077812 */ /* 0x000fe200078ec0ff */
[----:B------:R-:W5:Y:S01]  /*7620*/  @P0 LDC R120, c[0x0][0xbf0] ;  /* 0x0002fc00ff780b82 */ /* 0x000f620000000800 */
[----:B------:R-:W-:Y:S01]  /*7630*/  LEA.HI R5, R5, R4, RZ, 0x3 ;  /* 0x0000000405057211 */ /* 0x000fe200078f18ff */
[----:B0-----:R-:W-:Y:S01]  /*7640*/  IMAD R12, R20, UR10, RZ ;  /* 0x0000000a140c7c24 */ /* 0x001fe2000f8e02ff */
[----:B------:R-:W-:-:S02]  /*7650*/  IADD3 R8, R6, -R7, RZ ;  /* 0x8000000706087210 */ /* 0x000fc40007ffe0ff */
[----:B------:R-:W-:-:S05]  /*7660*/  LOP3.LUT R5, R5, 0xfffffff8, RZ, 0xc0, !PT ;  /* 0xfffffff805057812 */ /* 0x000fca00078ec0ff */
[----:B------:R-:W-:Y:S01]  /*7670*/  IMAD.IADD R5, R4, 0x1, -R5 ;  /* 0x0000000104057824 */ /* 0x000fe200078e0a05 */
[----:B------:R-:W-:Y:S02]  /*7680*/  LEA.HI R4, R9, R18, RZ, 0x5 ;  /* 0x0000001209047211 */ /* 0x000fe400078f28ff */
[----:B------:R-:W0:Y:S02]  /*7690*/  @P0 LDC R9, c[0x0][0xbec] ;  /* 0x0002fb00ff090b82 */ /* 0x000e240000000800 */
[----:B------:R-:W-:-:S05]  /*76a0*/  SHF.R.S32.HI R4, RZ, 0x5, R4 ;  /* 0x00000005ff047819 */ /* 0x000fca0000011404 */
[----:B------:R-:W-:Y:S01]  /*76b0*/  IMAD R6, R4, 0x10, R5 ;  /* 0x0000001004067824 */ /* 0x000fe200078e0205 */
[----:B------:R-:W-:Y:S01]  /*76c0*/  MOV R5, UR5 ;  /* 0x0000000500057c02 */ /* 0x000fe20008000f00 */
[----:B------:R-:W-:Y:S01]  /*76d0*/  IMAD.U32 R4, RZ, RZ, UR4 ;  /* 0x00000004ff047e24 */ /* 0x000fe2000f8e00ff */
[----:B------:R-:W-:Y:S01]  /*76e0*/  UIMAD.WIDE.U32 UR4, UR13, UR8, URZ ;  /* 0x000000080d0472a5 */ /* 0x000fe2000f8e003f */
[----:B------:R-:W-:Y:S02]  /*76f0*/  IMAD R3, R3, 0x40, R6 ;  /* 0x0000004003037824 */ /* 0x000fe400078e0206 */
[----:B------:R-:W-:Y:S01]  /*7700*/  IMAD.U32 R5, RZ, RZ, UR6 ;  /* 0x00000006ff057e24 */ /* 0x000fe2000f8e00ff */
[----:B------:R-:W-:Y:S01]  /*7710*/  UIMAD UR6, UR13, UR9, UR7 ;  /* 0x000000090d0672a4 */ /* 0x000fe2000f8e0207 */
[----:B----4-:R-:W-:Y:S01]  /*7720*/  IMAD R6, R10, UR10, RZ ;  /* 0x0000000a0a067c24 */ /* 0x010fe2000f8e02ff */
[----:B------:R-:W-:Y:S01]  /*7730*/  LEA R8, R8, R3, 0x3 ;  /* 0x0000000308087211 */ /* 0x000fe200078e18ff */
[----:B------:R-:W-:Y:S01]  /*7740*/  IMAD.WIDE.U32 R4, R10, UR12, R4 ;  /* 0x0000000c0a047c25 */ /* 0x000fe2000f8e0004 */
[----:B------:R-:W-:-:S02]  /*7750*/  UIADD3 UR6, UR5, UR6, URZ ;  /* 0x0000000605067290 */ /* 0x000fc4000fffe03f */
[----:B------:R-:W-:Y:S01]  /*7760*/  MOV R7, UR5 ;  /* 0x0000000500077c02 */ /* 0x000fe20008000f00 */
[----:B------:R-:W-:Y:S01]  /*7770*/  ULDC.64 UR8, c[0x0][0xb28] ;  /* 0x0002ca0000087ab9 */ /* 0x000fe20000000a00 */
[----:B--2---:R-:W-:Y:S02]  /*7780*/  IMAD R8, R14, 0x80, R8 ;  /* 0x000000800e087824 */ /* 0x004fe400078e0208 */
[----:B------:R-:W-:Y:S02]  /*7790*/  IMAD R11, R11, UR12, R6 ;  /* 0x0000000c0b0b7c24 */ /* 0x000fe4000f8e0206 */
[----:B0-----:R-:W-:Y:S01]  /*77a0*/  @P0 IMAD.HI.U32 R10, R8, R9, RZ ;  /* 0x00000009080a0227 */ /* 0x001fe200078e00ff */
[----:B------:R-:W-:-:S03]  /*77b0*/  MOV R9, R8 ;  /* 0x0000000800097202 */ /* 0x000fc60000000f00 */
[----:B------:R-:W-:Y:S01]  /*77c0*/  IMAD.U32 R6, RZ, RZ, UR4 ;  /* 0x00000004ff067e24 */ /* 0x000fe2000f8e00ff */
[----:B---3--:R-:W-:Y:S01]  /*77d0*/  @P0 SHF.R.U32.HI R9, RZ, R13, R10 ;  /* 0x0000000dff090219 */ /* 0x008fe2000001160a */
[----:B------:R-:W-:Y:S01]  /*77e0*/  IMAD.U32 R7, RZ, RZ, UR6 ;  /* 0x00000006ff077e24 */ /* 0x000fe2000f8e00ff */
[----:B------:R-:W-:Y:S01]  /*77f0*/  ULDC.64 UR4, c[0x0][0xbe0] ;  /* 0x0002f80000047ab9 */ /* 0x000fe20000000a00 */
[----:B------:R-:W-:Y:S01]  /*7800*/  IMAD R13, R21, UR12, R12 ;  /* 0x0000000c150d7c24 */ /* 0x000fe2000f8e020c */
[----:B------:R-:W-:Y:S01]  /*7810*/  SHF.R.S32.HI R12, RZ, 0x1f, R23 ;  /* 0x0000001fff0c7819 */ /* 0x000fe20000011417 */
[----:B------:R-:W-:Y:S01]  /*7820*/  IMAD.WIDE.U32 R6, R20, UR12, R6 ;  /* 0x0000000c14067c25 */ /* 0x000fe2000f8e0006 */
[----:B------:R-:W-:-:S03]  /*7830*/  ULDC.64 UR6, c[0x0][0xb48] ;  /* 0x0002d20000067ab9 */ /* 0x000fc60000000a00 */
[----:B------:R-:W-:Y:S01]  /*7840*/  IMAD.IADD R5, R5, 0x1, R11 ;  /* 0x0000000105057824 */ /* 0x000fe200078e020b */
[----:B------:R-:W-:Y:S01]  /*7850*/  IADD3 R7, R7, R13, RZ ;  /* 0x0000000d07077210 */ /* 0x000fe20007ffe0ff */
[----:B-1----:R-:W-:-:S04]  /*7860*/  @P0 IMAD.HI.U32 R121, R8, R121, RZ ;  /* 0x0000007908790227 */ /* 0x002fc800078e00ff */
[----:B------:R-:W-:Y:S02]  /*7870*/  IMAD R13, R12, UR6, RZ ;  /* 0x000000060c0d7c24 */ /* 0x000fe4000f8e02ff */
[----:B------:R-:W-:-:S04]  /*7880*/  IMAD.WIDE.U32 R4, R23, UR4, R4 ;  /* 0x0000000417047c25 */ /* 0x000fc8000f8e0004 */
[----:B------:R-:W-:Y:S01]  /*7890*/  IMAD.MOV.U32 R11, RZ, RZ, R8 ;  /* 0x000000ffff0b7224 */ /* 0x000fe200078e0008 */
[----:B-----5:R-:W-:Y:S01]  /*78a0*/  @P0 SHF.R.U32.HI R11, RZ, R120, R121 ;  /* 0x00000078ff0b0219 */ /* 0x020fe20000011679 */
[----:B------:R-:W-:Y:S01]  /*78b0*/  IMAD R10, R12, UR4, RZ ;  /* 0x000000040c0a7c24 */ /* 0x000fe2000f8e02ff */
[----:B------:R-:W-:Y:S01]  /*78c0*/  BAR.SYNC.DEFER_BLOCKING 0x1, 0x100 ;  /* 0x0044000000007b1d */ /* 0x000fe20000010000 */
[C---:B------:R-:W-:Y:S01]  /*78d0*/  IMAD R15, R23.reuse, UR7, R13 ;  /* 0x00000007170f7c24 */ /* 0x040fe2000f8e020d */
[--C-:B------:R-:W-:Y:S01]  /*78e0*/  SHF.R.S32.HI R13, RZ, 0x1f, R9.reuse ;  /* 0x0000001fff0d7819 */ /* 0x100fe20000011409 */
[----:B------:R-:W-:Y:S01]  /*78f0*/  IMAD R12, R23, UR5, R10 ;  /* 0x00000005170c7c24 */ /* 0x000fe2000f8e020a */
[----:B------:R-:W-:Y:S01]  /*7900*/  IADD3 R4, P0, R9, R4, RZ ;  /* 0x0000000409047210 */ /* 0x000fe20007f1e0ff */
[----:B------:R-:W-:Y:S01]  /*7910*/  IMAD.MOV R9, RZ, RZ, -R9 ;  /* 0x000000ffff097224 */ /* 0x000fe200078e0a09 */
[----:B------:R-:W-:Y:S01]  /*7920*/  SHF.R.S32.HI R10, RZ, 0x1f, R11 ;  /* 0x0000001fff0a7819 */ /* 0x000fe2000001140b */
[----:B------:R-:W-:Y:S01]  /*7930*/  IMAD.WIDE.U32 R6, R23, UR6, R6 ;  /* 0x0000000617067c25 */ /* 0x000fe2000f8e0006 */
[----:B------:R-:W-:Y:S01]  /*7940*/  ULDC.64 UR4, c[0x0][0xb30] ;  /* 0x0002cc0000047ab9 */ /* 0x000fe20000000a00 */
[----:B------:R-:W-:Y:S01]  /*7950*/  IADD3.X R5, R13, R5, R12, P0, !PT ;  /* 0x000000050d057210 */ /* 0x000fe200007fe40c */
[----:B------:R-:W-:Y:S01]  /*7960*/  ULDC.64 UR6, c[0x0][0xbc8] ;  /* 0x0002f20000067ab9 */ /* 0x000fe20000000a00 */
[----:B------:R-:W-:Y:S01]  /*7970*/  IMAD.MOV R16, RZ, RZ, -R11 ;  /* 0x000000ffff107224 */ /* 0x000fe200078e0a0b */
[----:B------:R-:W-:Y:S01]  /*7980*/  IADD3 R7, R7, R15, RZ ;  /* 0x0000000f07077210 */ /* 0x000fe20007ffe0ff */
[----:B------:R-:W-:-:S02]  /*7990*/  IMAD R9, R19, R9, R8 ;  /* 0x0000000913097224 */ /* 0x000fc400078e0208 */
[----:B------:R-:W-:Y:S02]  /*79a0*/  IMAD R10, R10, UR4, RZ ;  /* 0x000000040a0a7c24 */ /* 0x000fe4000f8e02ff */
[----:B------:R-:W-:Y:S01]  /*79b0*/  IMAD R13, R19, R16, R8 ;  /* 0x00000010130d7224 */ /* 0x000fe200078e0208 */
[----:B------:R-:W-:Y:S01]  /*79c0*/  SHF.R.S32.HI R8, RZ, 0x1f, R9 ;  /* 0x0000001fff087819 */ /* 0x000fe20000011409 */
[C---:B------:R-:W-:Y:S01]  /*79d0*/  IMAD R15, R11.reuse, UR5, R10 ;  /* 0x000000050b0f7c24 */ /* 0x040fe2000f8e020a */
[----:B------:R-:W0:Y:S01]  /*79e0*/  S2UR UR5, SR_CgaCtaId ;  /* 0x00000000000579c3 */ /* 0x000e220000008800 */
[----:B------:R-:W-:Y:S01]  /*79f0*/  IMAD.WIDE.U32 R6, R11, UR4, R6 ;  /* 0x000000040b067c25 */ /* 0x000fe2000f8e0006 */
[----:B------:R-:W-:Y:S01]  /*7a00*/  SHF.R.S32.HI R10, RZ, 0x1f, R13 ;  /* 0x0000001fff0a7819 */ /* 0x000fe2000001140d */
[----:B------:R-:W-:Y:S02]  /*7a10*/  UMOV UR4, 0x400 ;  /* 0x0000040000047882 */ /* 0x000fe40000000000 */
        /* <DEDUP_REMOVED lines=13> */
[----:B------:R-:W-:Y:S01]  /*7af0*/  SHFL.IDX PT, R10, R16, RZ, 0x1c1f ;  /* 0x001c1fff100a7589 */ /* 0x000fe200000e0000 */
[----:B------:R-:W-:Y:S01]  /*7b00*/  LEA R6, P1, R8, UR8, 0x2 ;  /* 0x0000000808067c11 */ /* 0x000fe2000f8210ff */
[----:B------:R-:W-:Y:S01]  /*7b10*/  IMAD R14, R14, 0x80, R3 ;  /* 0x000000800e0e7824 */ /* 0x000fe200078e0203 */
[----:B------:R-:W-:Y:S01]  /*7b20*/  LEA.HI.X R15, R4, UR7, R5, 0x2, P0 ;  /* 0x00000007040f7c11 */ /* 0x000fe200080f1405 */
[----:B------:R-:W-:Y:S01]  /*7b30*/  SHFL.IDX PT, R12, R16, 0x1, 0x1c1f ;  /* 0x003c1f00100c7f89 */ /* 0x000fe200000e0000 */
[----:B------:R-:W-:Y:S01]  /*7b40*/  LEA.HI.X R9, R8, UR9, R9, 0x2, P1 ;  /* 0x0000000908097c11 */ /* 0x000fe200088f1409 */
[----:B0-----:R-:W-:Y:S01]  /*7b50*/  ULEA UR4, UR5, UR4, 0x18 ;  /* 0x0000000405047291 */ /* 0x001fe2000f8ec03f */
[----:B------:R-:W-:Y:S01]  /*7b60*/  IMAD R7, R19, UR6, RZ ;  /* 0x0000000613077c24 */ /* 0x000fe2000f8e02ff */
[----:B------:R-:W0:Y:S01]  /*7b70*/  SHFL.IDX PT, R11, R15, RZ, 0x1c1f ;  /* 0x001c1fff0f0b7589 */ /* 0x000e2200000e0000 */
[----:B------:R-:W-:Y:S01]  /*7b80*/  LOP3.LUT P0, RZ, R18, 0x3, RZ, 0xc0, !PT ;  /* 0x0000000312ff7812 */ /* 0x000fe2000780c0ff */
[C---:B------:R-:W-:Y:S01]  /*7b90*/  VIADD R8, R14.reuse, 0x8 ;  /* 0x000000080e087836 */ /* 0x040fe20000000000 */
[----:B------:R-:W-:Y:S01]  /*7ba0*/  UIADD3 UR4, UR4, 0x30820, URZ ;  /* 0x0003082004047890 */ /* 0x000fe2000fffe03f */
[----:B------:R-:W1:Y:S01]  /*7bb0*/  SHFL.IDX PT, R13, R15, 0x1, 0x1c1f ;  /* 0x003c1f000f0d7f89 */ /* 0x000e6200000e0000 */
[----:B------:R-:W-:-:S02]  /*7bc0*/  ISETP.GE.OR P1, PT, R14, R7, P0 ;  /* 0x000000070e00720c */ /* 0x000fc40000726670 */
[-C--:B------:R-:W-:Y:S01]  /*7bd0*/  ISETP.GE.OR P0, PT, R8, R7.reuse, P0 ;  /* 0x000000070800720c */ /* 0x080fe20000706670 */
[----:B------:R-:W-:Y:S01]  /*7be0*/  UPRMT UR4, URZ, 0x654, UR4 ;  /* 0x000006543f047896 */ /* 0x000fe20008000004 */
[----:B------:R-:W-:Y:S01]  /*7bf0*/  ISETP.GE.AND P2, PT, R14, R7, PT ;  /* 0x000000070e00720c */ /* 0x000fe20003f46270 */
[----:B------:R2:W3:Y:S01]  /*7c00*/  SHFL.IDX PT, R4, R6, RZ, 0x1c1f ;  /* 0x001c1fff06047589 */ /* 0x0004e200000e0000 */
[----:B------:R-:W-:-:S03]  /*7c10*/  LOP3.LUT R3, R22, 0x7ffffffc, RZ, 0xc0, !PT ;  /* 0x7ffffffc16037812 */ /* 0x000fc600078ec0ff */
[----:B------:R2:W4:Y:S01]  /*7c20*/  SHFL.IDX PT, R5, R9, RZ, 0x1c1f ;  /* 0x001c1fff09057589 */ /* 0x00052200000e0000 */
[----:B------:R-:W-:Y:S02]  /*7c30*/  IADD3 R3, R18, -R3, RZ ;  /* 0x8000000312037210 */ /* 0x000fe40007ffe0ff */
[----:B------:R-:W-:Y:S03]  /*7c40*/  SYNCS.ARRIVE.TRANS64.RED.A1T0 RZ, [UR4], RZ ;  /* 0x000000ffffff79a7 */ /* 0x000fe60008100404 */
[----:B------:R-:W-:Y:S01]  /*7c50*/  IMAD.SHL.U32 R3, R3, 0x2, RZ ;  /* 0x0000000203037824 */ /* 0x000fe200078e00ff */
[----:B0-----:R2:W-:Y:S04]  /*7c60*/  @!P1 ST.E desc[UR36][R10.64], R2 ;  /* 0x000000020a009985 */ /* 0x0015e8000c101924 */
[----:B-1----:R2:W-:Y:S01]  /*7c70*/  @!P0 ST.E desc[UR36][R12.64], R0 ;  /* 0x000000000c008985 */ /* 0x0025e2000c101924 */
[----:B------:R-:W-:Y:S05]  /*7c80*/  @P2 BRA `(.L_x_3308) ;  /* 0x0000000800382947 */ /* 0x000fea0003800000 */
[C---:B--2---:R-:W-:Y:S01]  /*7c90*/  VIADD R0, R3.reuse, 0x8 ;  /* 0x0000000803007836 */ /* 0x044fe20000000000 */
[C---:B------:R-:W-:Y:S01]  /*7ca0*/  IADD3 R2, R3.reuse, 0x10, RZ ;  /* 0x0000001003027810 */ /* 0x040fe20007ffe0ff */
        /* <DEDUP_REMOVED lines=8> */
[----:B------:R-:W-:Y:S01]  /*7d30*/  ISETP.GE.AND P5, PT, R16, UR4, PT ;  /* 0x0000000410007c0c */ /* 0x000fe2000bfa6270 */
[----:B------:R-:W-:Y:S01]  /*7d40*/  VIADD R22, R3, 0x50 ;  /* 0x0000005003167836 */ /* 0x000fe20000000000 */
[----:B------:R-:W-:-:S02]  /*7d50*/  ISETP.GE.AND P6, PT, R18, UR4, PT ;  /* 0x0000000412007c0c */ /* 0x000fc4000bfc6270 */
[----:B------:R-:W-:Y:S02]  /*7d60*/  IADD3 R20, R3, 0x40, RZ ;  /* 0x0000004003147810 */ /* 0x000fe40007ffe0ff */
[----:B------:R-:W-:Y:S01]  /*7d70*/  ISETP.GE.AND P3, PT, R19, UR4, PT ;  /* 0x0000000413007c0c */ /* 0x000fe2000bf66270 */
[C-C-:B---34-:R-:W-:Y:S02]  /*7d80*/  @!P0 IMAD.WIDE R10, R3.reuse, 0x4, R4.reuse ;  /* 0x00000004030a8825 */ /* 0x158fe400078e0204 */
        /* <DEDUP_REMOVED lines=13> */
[----:B------:R-:W-:Y:S01]  /*7e60*/  ISETP.GE.AND P1, PT, R21, UR4, PT ;  /* 0x0000000415007c0c */ /* 0x000fe2000bf26270 */
[----:B------:R2:W-:Y:S01]  /*7e70*/  @!P2 ST.E.64 desc[UR36][R14.64], R32 ;  /* 0x000000200e00a985 */ /* 0x0005e2000c101b24 */
[----:B------:R-:W-:Y:S02]  /*7e80*/  ISETP.GE.AND P2, PT, R20, UR4, PT ;  /* 0x0000000414007c0c */ /* 0x000fe4000bf46270 */
[----:B------:R-:W-:Y:S02]  /*7e90*/  @!P6 LEA.HI R18, R18, R18, RZ, 0x1 ;  /* 0x000000121212e211 */ /* 0x000fe400078f08ff */
[----:B0-----:R-:W-:-:S02]  /*7ea0*/  @!P5 LOP3.LUT R11, R16, 0xfffffffe, RZ, 0xc0, !PT ;  /* 0xfffffffe100bd812 */ /* 0x001fc400078ec0ff */
[----:B------:R-:W-:Y:S02]  /*7eb0*/  @!P0 LEA.HI R0, R0, R0, RZ, 0x1 ;  /* 0x0000000000008211 */ /* 0x000fe400078f08ff */
[----:B------:R-:W-:Y:S01]  /*7ec0*/  IADD3 R24, R3, 0x58, RZ ;  /* 0x0000005803187810 */ /* 0x000fe20007ffe0ff */
[--C-:B------:R-:W-:Y:S01]  /*7ed0*/  @!P5 IMAD.WIDE R10, R11, 0x4, R4.reuse ;  /* 0x000000040b0ad825 */ /* 0x100fe200078e0204 */
[----:B-1----:R-:W-:Y:S02]  /*7ee0*/  @!P6 LOP3.LUT R13, R18, 0xfffffffe, RZ, 0xc0, !PT ;  /* 0xfffffffe120de812 */ /* 0x002fe400078ec0ff */
        /* <DEDUP_REMOVED lines=10> */
[----:B------:R-:W-:Y:S01]  /*7f90*/  @!P3 LOP3.LUT R21, R14, 0xfffffffe, RZ, 0xc0, !PT ;  /* 0xfffffffe0e15b812 */ /* 0x000fe200078ec0ff */
[----:B------:R-:W-:Y:S01]  /*7fa0*/  VIADD R2, R3, 0x68 ;  /* 0x0000006803027836 */ /* 0x000fe20000000000 */
[----:B------:R-:W-:Y:S02]  /*7fb0*/  @!P2 LOP3.LUT R23, R20, 0xfffffffe, RZ, 0xc0, !PT ;  /* 0xfffffffe1417a812 */ /* 0x000fe400078ec0ff */
[----:B------:R-:W-:Y:S02]  /*7fc0*/  @!P1 LOP3.LUT R25, R16, 0xfffffffe, RZ, 0xc0, !PT ;  /* 0xfffffffe10199812 */ /* 0x000fe400078ec0ff */
[----:B------:R-:W-:Y:S01]  /*7fd0*/  ISETP.GE.AND P5, PT, R22, UR4, PT ;  /* 0x0000000416007c0c */ /* 0x000fe2000bfa6270 */
[----:B0-----:R-:W-:Y:S01]  /*7fe0*/  @!P0 IMAD.WIDE R10, R15, 0x4, R4 ;  /* 0x000000040f0a8825 */ /* 0x001fe200078e0204 */
[----:B------:R-:W-:-:S02]  /*7ff0*/  ISETP.GE.AND P6, PT, R24, UR4, PT ;  /* 0x0000000418007c0c */ /* 0x000fc4000bfc6270 */
[----:B------:R-:W-:Y:S01]  /*8000*/  IADD3 R16, R3, 0x70, RZ ;  /* 0x0000007003107810 */ /* 0x000fe20007ffe0ff */
[--C-:B-1----:R-:W-:Y:S01]  /*8010*/  @!P4 IMAD.WIDE R12, R19, 0x4, R4.reuse ;  /* 0x00000004130cc825 */ /* 0x102fe200078e0204 */
[----:B------:R0:W-:Y:S01]  /*8020*/  @!P0 ST.E.64 desc[UR36][R10.64], R44 ;  /* 0x0000002c0a008985 */ /* 0x0001e2000c101b24 */
[----:B------:R-:W-:Y:S02]  /*8030*/  ISETP.GE.AND P0, PT, R0, UR4, PT ;  /* 0x0000000400007c0c */ /* 0x000fe4000bf06270 */
[--C-:B------:R-:W-:Y:S01]  /*8040*/  @!P3 IMAD.WIDE R14, R21, 0x4, R4.reuse ;  /* 0x00000004150eb825 */ /* 0x100fe200078e0204 */
[----:B------:R1:W-:Y:S03]  /*8050*/  @!P4 ST.E.64 desc[UR36][R12.64], R48 ;  /* 0x000000300c00c985 */ /* 0x0003e6000c101b24 */
[----:B------:R-:W-:Y:S01]  /*8060*/  @!P2 IMAD.WIDE R18, R23, 0x4, R4 ;  /* 0x000000041712a825 */ /* 0x000fe200078e0204 */
[----:B------:R2:W-:Y:S01]  /*8070*/  @!P3 ST.E.64 desc[UR36][R14.64], R52 ;  /* 0x000000340e00b985 */ /* 0x0005e2000c101b24 */
[----:B------:R-:W-:-:S02]  /*8080*/  @!P5 LEA.HI R22, R22, R22, RZ, 0x1 ;  /* 0x000000161616d211 */ /* 0x000fc400078f08ff */
[----:B------:R-:W-:Y:S01]  /*8090*/  @!P1 IMAD.WIDE R20, R25, 0x4, R4 ;  /* 0x0000000419149825 */ /* 0x000fe200078e0204 */
[----:B------:R3:W-:Y:S01]  /*80a0*/  @!P2 ST.E.64 desc[UR36][R18.64], R56 ;  /* 0x000000381200a985 */ /* 0x0007e2000c101b24 */
[----:B------:R-:W-:Y:S02]  /*80b0*/  ISETP.GE.AND P2, PT, R16, UR4, PT ;  /* 0x0000000410007c0c */ /* 0x000fe4000bf46270 */
[C---:B------:R-:W-:Y:S01]  /*80c0*/  VIADD R23, R3.reuse, 0x78 ;  /* 0x0000007803177836 */ /* 0x040fe20000000000 */
[----:B------:R4:W-:Y:S01]  /*80d0*/  @!P1 ST.E.64 desc[UR36][R20.64], R60 ;  /* 0x0000003c14009985 */ /* 0x0009e2000c101b24 */
[----:B------:R-:W-:Y:S01]  /*80e0*/  VIADD R25, R3, 0x80 ;  /* 0x0000008003197836 */ /* 0x000fe20000000000 */
[----:B------:R-:W-:Y:S02]  /*80f0*/  ISETP.GE.AND P1, PT, R2, UR4, PT ;  /* 0x0000000402007c0c */ /* 0x000fe4000bf26270 */
[----:B------:R-:W-:Y:S02]  /*8100*/  ISETP.GE.AND P3, PT, R23, UR4, PT ;  /* 0x0000000417007c0c */ /* 0x000fe4000bf66270 */
[----:B------:R-:W-:-:S02]  /*8110*/  ISETP.GE.AND P4, PT, R25, UR4, PT ;  /* 0x0000000419007c0c */ /* 0x000fc4000bf86270 */
[----:B------:R-:W-:Y:S02]  /*8120*/  @!P6 LEA.HI R24, R24, R24, RZ, 0x1 ;  /* 0x000000181818e211 */ /* 0x000fe400078f08ff */
[----:B0-----:R-:W-:Y:S02]  /*8130*/  @!P5 LOP3.LUT R11, R22, 0xfffffffe, RZ, 0xc0, !PT ;  /* 0xfffffffe160bd812 */ /* 0x001fe400078ec0ff */
[----:B------:R-:W-:Y:S02]  /*8140*/  @!P0 LEA.HI R0, R0, R0, RZ, 0x1 ;  /* 0x0000000000008211 */ /* 0x000fe400078f08ff */
[----:B-1----:R-:W-:Y:S01]  /*8150*/  @!P6 LOP3.LUT R13, R24, 0xfffffffe, RZ, 0xc0, !PT ;  /* 0xfffffffe180de812 */ /* 0x002fe200078ec0ff */
[--C-:B------:R-:W-:Y:S01]  /*8160*/  @!P5 IMAD.WIDE R10, R11, 0x4, R4.reuse ;  /* 0x000000040b0ad825 */ /* 0x100fe200078e0204 */
[----:B------:R-:W-:Y:S02]  /*8170*/  @!P1 LEA.HI R2, R2, R2, RZ, 0x1 ;  /* 0x0000000202029211 */ /* 0x000fe400078f08ff */
[----:B------:R-:W-:Y:S01]  /*8180*/  @!P2 LEA.HI R16, R16, R16, RZ, 0x1 ;  /* 0x000000101010a211 */ /* 0x000fe200078f08ff */
[----:B------:R-:W-:Y:S01]  /*8190*/  @!P6 IMAD.WIDE R12, R13, 0x4, R4 ;  /* 0x000000040d0ce825 */ /* 0x000fe200078e0204 */
[----:B--2---:R-:W-:Y:S01]  /*81a0*/  @!P0 LOP3.LUT R15, R0, 0xfffffffe, RZ, 0xc0, !PT ;  /* 0xfffffffe000f8812 */ /* 0x004fe200078ec0ff */
[----:B------:R0:W-:Y:S01]  /*81b0*/  @!P5 ST.E.64 desc[UR36][R10.64], R64 ;  /* 0x000000400a00d985 */ /* 0x0001e2000c101b24 */
[----:B------:R-:W-:-:S02]  /*81c0*/  @!P3 LEA.HI R23, R23, R23, RZ, 0x1 ;  /* 0x000000171717b211 */ /* 0x000fc400078f08ff */
[----:B---3--:R-:W-:Y:S01]  /*81d0*/  @!P1 LOP3.LUT R19, R2, 0xfffffffe, RZ, 0xc0, !PT ;  /* 0xfffffffe02139812 */ /* 0x008fe200078ec0ff */
[--C-:B------:R-:W-:Y:S01]  /*81e0*/  @!P0 IMAD.WIDE R14, R15, 0x4, R4.reuse ;  /* 0x000000040f0e8825 */ /* 0x100fe200078e0204 */
[----:B------:R-:W-:Y:S01]  /*81f0*/  @!P4 LEA.HI R25, R25, R25, RZ, 0x1 ;  /* 0x000000191919c211 */ /* 0x000fe200078f08ff */
[----:B------:R1:W-:Y:S01]  /*8200*/  @!P6 ST.E.64 desc[UR36][R12.64], R68 ;  /* 0x000000440c00e985 */ /* 0x0003e2000c101b24 */
[----:B----4-:R-:W-:Y:S01]  /*8210*/  @!P2 LOP3.LUT R21, R16, 0xfffffffe, RZ, 0xc0, !PT ;  /* 0xfffffffe1015a812 */ /* 0x010fe200078ec0ff */
[----:B------:R-:W-:Y:S01]  /*8220*/  VIADD R2, R3, 0x90 ;  /* 0x0000009003027836 */ /* 0x000fe20000000000 */
[----:B------:R-:W-:Y:S01]  /*8230*/  @!P3 LOP3.LUT R23, R23, 0xfffffffe, RZ, 0xc0, !PT ;  /* 0xfffffffe1717b812 */ /* 0x000fe200078ec0ff */
[----:B------:R2:W-:Y:S01]  /*8240*/  @!P0 ST.E.64 desc[UR36][R14.64], R72 ;  /* 0x000000480e008985 */ /* 0x0005e2000c101b24 */
[----:B------:R-:W-:Y:S01]  /*8250*/  @!P4 LOP3.LUT R25, R25, 0xfffffffe, RZ, 0xc0, !PT ;  /* 0xfffffffe1919c812 */ /* 0x000fe200078ec0ff */
[C---:B------:R-:W-:Y:S01]  /*8260*/  VIADD R16, R3.reuse, 0x98 ;  /* 0x0000009803107836 */ /* 0x040fe20000000000 */
[----:B------:R-:W-:Y:S01]  /*8270*/  IADD3 R0, R3, 0x88, RZ ;  /* 0x0000008803007810 */ /* 0x000fe20007ffe0ff */
[----:B0-----:R-:W-:Y:S01]  /*8280*/  @!P1 IMAD.WIDE R10, R19, 0x4, R4 ;  /* 0x00000004130a9825 */ /* 0x001fe200078e0204 */
[----:B------:R-:W-:-:S02]  /*8290*/  IADD3 R22, R3, 0xa0, RZ ;  /* 0x000000a003167810 */ /* 0x000fc40007ffe0ff */
[----:B------:R-:W-:Y:S01]  /*82a0*/  ISETP.GE.AND P0, PT, R0, UR4, PT ;  /* 0x0000000400007c0c */ /* 0x000fe2000bf06270 */
[--C-:B------:R-:W-:Y:S01]  /*82b0*/  @!P3 IMAD.WIDE R18, R23, 0x4, R4.reuse ;  /* 0x000000041712b825 */ /* 0x100fe200078e0204 */
[----:B------:R0:W-:Y:S01]  /*82c0*/  @!P1 ST.E.64 desc[UR36][R10.64], R76 ;  /* 0x0000004c0a009985 */ /* 0x0001e2000c101b24 */
[----:B------:R-:W-:Y:S02]  /*82d0*/  ISETP.GE.AND P1, PT, R2, UR4, PT ;  /* 0x0000000402007c0c */ /* 0x000fe4000bf26270 */
[----:B-1----:R-:W-:-:S04]  /*82e0*/  @!P2 IMAD.WIDE R12, R21, 0x4, R4 ;  /* 0x00000004150ca825 */ /* 0x002fc800078e0204 */
[----:B------:R-:W-:Y:S01]  /*82f0*/  @!P4 IMAD.WIDE R20, R25, 0x4, R4 ;  /* 0x000000041914c825 */ /* 0x000fe200078e0204 */
[----:B------:R1:W-:Y:S01]  /*8300*/  @!P2 ST.E.64 desc[UR36][R12.64], R80 ;  /* 0x000000500c00a985 */ /* 0x0003e2000c101b24 */
[----:B------:R-:W-:Y:S02]  /*8310*/  ISETP.GE.AND P2, PT, R16, UR4, PT ;  /* 0x0000000410007c0c */ /* 0x000fe4000bf46270 */
[C---:B--2---:R-:W-:Y:S01]  /*8320*/  VIADD R14, R3.reuse, 0xa8 ;  /* 0x000000a8030e7836 */ /* 0x044fe20000000000 */
[----:B------:R2:W-:Y:S01]  /*8330*/  @!P3 ST.E.64 desc[UR36][R18.64], R84 ;  /* 0x000000541200b985 */ /* 0x0005e2000c101b24 */
[C---:B------:R-:W-:Y:S01]  /*8340*/  VIADD R15, R3.reuse, 0xb0 ;  /* 0x000000b0030f7836 */ /* 0x040fe20000000000 */
[----:B0-----:R-:W-:Y:S02]  /*8350*/  IADD3 R11, R3, 0xb8, RZ ;  /* 0x000000b8030b7810 */ /* 0x001fe40007ffe0ff */
[----:B------:R0:W-:Y:S01]  /*8360*/  @!P4 ST.E.64 desc[UR36][R20.64], R88 ;  /* 0x000000581400c985 */ /* 0x0001e2000c101b24 */
[----:B------:R-:W-:-:S02]  /*8370*/  ISETP.GE.AND P3, PT, R22, UR4, PT ;  /* 0x0000000416007c0c */ /* 0x000fc4000bf66270 */
[----:B------:R-:W-:Y:S02]  /*8380*/  ISETP.GE.AND P6, PT, R11, UR4, PT ;  /* 0x000000040b007c0c */ /* 0x000fe4000bfc6270 */
[----:B------:R-:W-:Y:S02]  /*8390*/  ISETP.GE.AND P4, PT, R14, UR4, PT ;  /* 0x000000040e007c0c */ /* 0x000fe4000bf86270 */
[----:B------:R-:W-:Y:S02]  /*83a0*/  ISETP.GE.AND P5, PT, R15, UR4, PT ;  /* 0x000000040f007c0c */ /* 0x000fe4000bfa6270 */
[----:B------:R-:W-:Y:S02]  /*83b0*/  @!P0 LEA.HI R0, R0, R0, RZ, 0x1 ;  /* 0x0000000000008211 */ /* 0x000fe400078f08ff */
[----:B------:R-:W-:Y:S02]  /*83c0*/  @!P1 LEA.HI R2, R2, R2, RZ, 0x1 ;  /* 0x0000000202029211 */ /* 0x000fe400078f08ff */
[----:B------:R-:W-:-:S02]  /*83d0*/  @!P2 LEA.HI R16, R16, R16, RZ, 0x1 ;  /* 0x000000101010a211 */ /* 0x000fc400078f08ff */
[----:B------:R-:W-:Y:S02]  /*83e0*/  @!P3 LEA.HI R22, R22, R22, RZ, 0x1 ;  /* 0x000000161616b211 */ /* 0x000fe400078f08ff */
[----:B-1----:R-:W-:Y:S02]  /*83f0*/  @!P6 LEA.HI R12, R11, R11, RZ, 0x1 ;  /* 0x0000000b0b0ce211 */ /* 0x002fe400078f08ff */
[----:B------:R-:W-:Y:S02]  /*8400*/  @!P4 LEA.HI R14, R14, R14, RZ, 0x1 ;  /* 0x0000000e0e0ec211 */ /* 0x000fe400078f08ff */
[----:B------:R-:W-:Y:S02]  /*8410*/  @!P5 LEA.HI R10, R15, R15, RZ, 0x1 ;  /* 0x0000000f0f0ad211 */ /* 0x000fe400078f08ff */
[----:B------:R-:W-:Y:S02]  /*8420*/  @!P0 LOP3.LUT R11, R0, 0xfffffffe, RZ, 0xc0, !PT ;  /* 0xfffffffe000b8812 */ /* 0x000fe400078ec0ff */
[----:B------:R-:W-:-:S02]  /*8430*/  @!P1 LOP3.LUT R13, R2, 0xfffffffe, RZ, 0xc0, !PT ;  /* 0xfffffffe020d9812 */ /* 0x000fc400078ec0ff */
[----:B------:R-:W-:Y:S02]  /*8440*/  @!P2 LOP3.LUT R15, R16, 0xfffffffe, RZ, 0xc0, !PT ;  /* 0xfffffffe100fa812 */ /* 0x000fe400078ec0ff */
[----:B--2---:R-:W-:Y:S02]  /*8450*/  @!P3 LOP3.LUT R19, R22, 0xfffffffe, RZ, 0xc0, !PT ;  /* 0xfffffffe1613b812 */ /* 0x004fe400078ec0ff */
        /* <DEDUP_REMOVED lines=17> */
.L_x_3308:
[----:B------:R-:W-:Y:S05]  /*8570*/  BSYNC B0 ;  /* 0x0000000000007941 */ /* 0x000fea0003800000 */
.L_x_3307:
[----:B------:R-:W-:Y:S01]  /*8580*/  ISETP.GE.AND P0, PT, R8, R7, PT ;  /* 0x000000070800720c */ /* 0x000fe20003f06270 */
[----:B0---4-:R4:W0:Y:S04]  /*8590*/  SHFL.IDX PT, R5, R9, 0x1, 0x1c1f ;  /* 0x003c1f0009057f89 */ /* 0x01182800000e0000 */
[----:B---3--:R4:W1:Y:S08]  /*85a0*/  SHFL.IDX PT, R4, R6, 0x1, 0x1c1f ;  /* 0x003c1f0006047f89 */ /* 0x00887000000e0000 */
        /* <DEDUP_REMOVED lines=8> */
[C---:B------:R-:W-:Y:S01]  /*8630*/  IADD3 R10, R3.reuse, 0x18, RZ ;  /* 0x00000018030a7810 */ /* 0x040fe20007ffe0ff */
[C---:B------:R-:W-:Y:S01]  /*8640*/  VIADD R14, R3.reuse, 0x40 ;  /* 0x00000040030e7836 */ /* 0x040fe20000000000 */
[----:B------:R-:W-:Y:S01]  /*8650*/  ISETP.GE.AND P0, PT, R2, UR4, PT ;  /* 0x0000000402007c0c */ /* 0x000fe2000bf06270 */
[C---:B------:R-:W-:Y:S01]  /*8660*/  VIADD R18, R3.reuse, 0x50 ;  /* 0x0000005003127836 */ /* 0x040fe20000000000 */
[----:B------:R-:W-:Y:S01]  /*8670*/  ISETP.GE.AND P1, PT, R10, UR4, PT ;  /* 0x000000040a007c0c */ /* 0x000fe2000bf26270 */
[C---:B------:R-:W-:Y:S01]  /*8680*/  VIADD R20, R3.reuse, 0x70 ;  /* 0x0000007003147836 */ /* 0x040fe20000000000 */
[----:B------:R-:W-:-:S02]  /*8690*/  IADD3 R12, R3, 0x30, RZ ;  /* 0x00000030030c7810 */ /* 0x000fc40007ffe0ff */
[----:B------:R-:W-:Y:S01]  /*86a0*/  ISETP.GE.AND P5, PT, R13, UR4, PT ;  /* 0x000000040d007c0c */ /* 0x000fe2000bfa6270 */
[C---:B01----:R-:W-:Y:S01]  /*86b0*/  @!P2 IMAD.WIDE R6, R3.reuse, 0x4, R4 ;  /* 0x000000040306a825 */ /* 0x043fe200078e0204 */
[----:B------:R-:W-:Y:S02]  /*86c0*/  ISETP.GE.AND P4, PT, R12, UR4, PT ;  /* 0x000000040c007c0c */ /* 0x000fe4000bf86270 */
[----:B------:R-:W-:Y:S02]  /*86d0*/  @!P3 LEA.HI R0, R0, R0, RZ, 0x1 ;  /* 0x000000000000b211 */ /* 0x000fe400078f08ff */
[----:B------:R0:W-:Y:S01]  /*86e0*/  @!P2 ST.E.64 desc[UR36][R6.64], R26 ;  /* 0x0000001a0600a985 */ /* 0x0001e2000c101b24 */
[----:B------:R-:W-:Y:S02]  /*86f0*/  ISETP.GE.AND P6, PT, R14, UR4, PT ;  /* 0x000000040e007c0c */ /* 0x000fe4000bfc6270 */
[----:B------:R-:W-:Y:S01]  /*8700*/  @!P3 LOP3.LUT R9, R0, 0xfffffffe, RZ, 0xc0, !PT ;  /* 0xfffffffe0009b812 */ /* 0x000fe200078ec0ff */
[----:B------:R-:W-:Y:S01]  /*8710*/  VIADD R0, R3, 0x20 ;  /* 0x0000002003007836 */ /* 0x000fe20000000000 */
[----:B------:R-:W-:-:S02]  /*8720*/  @!P0 LEA.HI R2, R2, R2, RZ, 0x1 ;  /* 0x0000000202028211 */ /* 0x000fc400078f08ff */
[----:B------:R-:W-:Y:S01]  /*8730*/  @!P1 LEA.HI R10, R10, R10, RZ, 0x1 ;  /* 0x0000000a0a0a9211 */ /* 0x000fe200078f08ff */
[----:B------:R-:W-:Y:S01]  /*8740*/  @!P3 IMAD.WIDE R8, R9, 0x4, R4 ;  /* 0x000000040908b825 */ /* 0x000fe200078e0204 */
[----:B------:R-:W-:Y:S02]  /*8750*/  ISETP.GE.AND P2, PT, R0, UR4, PT ;  /* 0x0000000400007c0c */ /* 0x000fe4000bf46270 */
[----:B------:R-:W-:Y:S02]  /*8760*/  @!P4 LEA.HI R12, R12, R12, RZ, 0x1 ;  /* 0x0000000c0c0cc211 */ /* 0x000fe400078f08ff */
[----:B------:R1:W-:Y:S01]  /*8770*/  @!P3 ST.E.64 desc[UR36][R8.64], R30 ;  /* 0x0000001e0800b985 */ /* 0x0003e2000c101b24 */
[----:B------:R-:W-:Y:S02]  /*8780*/  ISETP.GE.AND P3, PT, R11, UR4, PT ;  /* 0x000000040b007c0c */ /* 0x000fe4000bf66270 */
[----:B0-----:R-:W-:Y:S02]  /*8790*/  @!P0 LOP3.LUT R7, R2, 0xfffffffe, RZ, 0xc0, !PT ;  /* 0xfffffffe02078812 */ /* 0x001fe400078ec0ff */
[----:B------:R-:W-:-:S02]  /*87a0*/  @!P6 LEA.HI R14, R14, R14, RZ, 0x1 ;  /* 0x0000000e0e0ee211 */ /* 0x000fc400078f08ff */
[----:B------:R-:W-:Y:S01]  /*87b0*/  @!P4 LOP3.LUT R15, R12, 0xfffffffe, RZ, 0xc0, !PT ;  /* 0xfffffffe0c0fc812 */ /* 0x000fe200078ec0ff */
[--C-:B------:R-:W-:Y:S01]  /*87c0*/  @!P0 IMAD.WIDE R6, R7, 0x4, R4.reuse ;  /* 0x0000000407068825 */ /* 0x100fe200078e0204 */
[----:B------:R-:W-:Y:S02]  /*87d0*/  @!P2 LEA.HI R0, R0, R0, RZ, 0x1 ;  /* 0x000000000000a211 */ /* 0x000fe400078f08ff */
[----:B------:R-:W-:Y:S02]  /*87e0*/  IADD3 R16, R3, 0x48, RZ ;  /* 0x0000004803107810 */ /* 0x000fe40007ffe0ff */
[----:B------:R0:W-:Y:S01]  /*87f0*/  @!P0 ST.E.64 desc[UR36][R6.64], R34 ;  /* 0x0000002206008985 */ /* 0x0001e2000c101b24 */
[----:B-1----:R-:W-:Y:S02]  /*8800*/  @!P1 LOP3.LUT R9, R10, 0xfffffffe, RZ, 0xc0, !PT ;  /* 0xfffffffe0a099812 */ /* 0x002fe400078ec0ff */
[----:B------:R-:W-:Y:S02]  /*8810*/  @!P3 LEA.HI R2, R11, R11, RZ, 0x1 ;  /* 0x0000000b0b02b211 */ /* 0x000fe400078f08ff */
[----:B------:R-:W-:Y:S01]  /*8820*/  @!P5 LEA.HI R10, R13, R13, RZ, 0x1 ;  /* 0x0000000d0d0ad211 */ /* 0x000fe200078f08ff */
[----:B------:R-:W-:Y:S01]  /*8830*/  @!P1 IMAD.WIDE R8, R9, 0x4, R4 ;  /* 0x0000000409089825 */ /* 0x000fe200078e0204 */
[----:B------:R-:W-:-:S02]  /*8840*/  @!P2 LOP3.LUT R11, R0, 0xfffffffe, RZ, 0xc0, !PT ;  /* 0xfffffffe000ba812 */ /* 0x000fc400078ec0ff */
[----:B------:R-:W-:Y:S01]  /*8850*/  @!P3 LOP3.LUT R13, R2, 0xfffffffe, RZ, 0xc0, !PT ;  /* 0xfffffffe020db812 */ /* 0x000fe200078ec0ff */
[----:B------:R-:W-:Y:S01]  /*8860*/  VIADD R0, R3, 0x58 ;  /* 0x0000005803007836 */ /* 0x000fe20000000000 */
[----:B------:R-:W-:Y:S01]  /*8870*/  @!P5 LOP3.LUT R19, R10, 0xfffffffe, RZ, 0xc0, !PT ;  /* 0xfffffffe0a13d812 */ /* 0x000fe200078ec0ff */
[----:B------:R1:W-:Y:S01]  /*8880*/  @!P1 ST.E.64 desc[UR36][R8.64], R38 ;  /* 0x0000002608009985 */ /* 0x0003e2000c101b24 */
[----:B------:R-:W-:Y:S01]  /*8890*/  @!P6 LOP3.LUT R21, R14, 0xfffffffe, RZ, 0xc0, !PT ;  /* 0xfffffffe0e15e812 */ /* 0x000fe200078ec0ff */
[--C-:B0-----:R-:W-:Y:S01]  /*88a0*/  @!P2 IMAD.WIDE R6, R11, 0x4, R4.reuse ;  /* 0x000000040b06a825 */ /* 0x101fe200078e0204 */
[----:B------:R-:W-:Y:S02]  /*88b0*/  ISETP.GE.AND P1, PT, R16, UR4, PT ;  /* 0x0000000410007c0c */ /* 0x000fe4000bf26270 */
[----:B------:R-:W-:Y:S01]  /*88c0*/  ISETP.GE.AND P0, PT, R18, UR4, PT ;  /* 0x0000000412007c0c */ /* 0x000fe2000bf06270 */
[----:B------:R-:W-:Y:S01]  /*88d0*/  @!P4 IMAD.WIDE R10, R15, 0x4, R4 ;  /* 0x000000040f0ac825 */ /* 0x000fe200078e0204 */
[----:B------:R0:W-:Y:S01]  /*88e0*/  @!P2 ST.E.64 desc[UR36][R6.64], R42 ;  /* 0x0000002a0600a985 */ /* 0x0001e2000c101b24 */
[----:B------:R-:W-:-:S02]  /*88f0*/  IADD3 R2, R3, 0x60, RZ ;  /* 0x0000006003027810 */ /* 0x000fc40007ffe0ff */
[--C-:B------:R-:W-:Y:S01]  /*8900*/  @!P6 IMAD.WIDE R14, R21, 0x4, R4.reuse ;  /* 0x00000004150ee825 */ /* 0x100fe200078e0204 */
[----:B------:R-:W-:Y:S02]  /*8910*/  IADD3 R21, R3, 0x78, RZ ;  /* 0x0000007803157810 */ /* 0x000fe40007ffe0ff */
[----:B------:R-:W-:Y:S01]  /*8920*/  ISETP.GE.AND P2, PT, R0, UR4, PT ;  /* 0x0000000400007c0c */ /* 0x000fe2000bf46270 */
[--C-:B-1----:R-:W-:Y:S02]  /*8930*/  @!P3 IMAD.WIDE R8, R13, 0x4, R4.reuse ;  /* 0x000000040d08b825 */ /* 0x102fe400078e0204 */
[----:B------:R-:W-:Y:S02]  /*8940*/  @!P1 LEA.HI R16, R16, R16, RZ, 0x1 ;  /* 0x0000001010109211 */ /* 0x000fe400078f08ff */
[----:B------:R-:W-:Y:S01]  /*8950*/  @!P5 IMAD.WIDE R12, R19, 0x4, R4 ;  /* 0x00000004130cd825 */ /* 0x000fe200078e0204 */
[----:B------:R1:W-:Y:S01]  /*8960*/  @!P3 ST.E.64 desc[UR36][R8.64], R46 ;  /* 0x0000002e0800b985 */ /* 0x0003e2000c101b24 */
[----:B------:R-:W-:-:S02]  /*8970*/  ISETP.GE.AND P3, PT, R21, UR4, PT ;  /* 0x0000000415007c0c */ /* 0x000fc4000bf66270 */
[----:B------:R-:W-:Y:S01]  /*8980*/  VIADD R19, R3, 0x68 ;  /* 0x0000006803137836 */ /* 0x000fe20000000000 */
[----:B------:R2:W-:Y:S01]  /*8990*/  @!P4 ST.E.64 desc[UR36][R10.64], R50 ;  /* 0x000000320a00c985 */ /* 0x0005e2000c101b24 */
[----:B------:R-:W-:Y:S02]  /*89a0*/  ISETP.GE.AND P4, PT, R20, UR4, PT ;  /* 0x0000000414007c0c */ /* 0x000fe4000bf86270 */
[----:B------:R-:W-:Y:S01]  /*89b0*/  @!P0 LEA.HI R18, R18, R18, RZ, 0x1 ;  /* 0x0000001212128211 */ /* 0x000fe200078f08ff */
[----:B------:R3:W-:Y:S01]  /*89c0*/  @!P5 ST.E.64 desc[UR36][R12.64], R54 ;  /* 0x000000360c00d985 */ /* 0x0007e2000c101b24 */
[----:B------:R-:W-:Y:S02]  /*89d0*/  ISETP.GE.AND P5, PT, R19, UR4, PT ;  /* 0x0000000413007c0c */ /* 0x000fe4000bfa6270 */
[----:B0-----:R-:W-:Y:S01]  /*89e0*/  @!P1 LOP3.LUT R7, R16, 0xfffffffe, RZ, 0xc0, !PT ;  /* 0xfffffffe10079812 */ /* 0x001fe200078ec0ff */
[----:B------:R0:W-:Y:S01]  /*89f0*/  @!P6 ST.E.64 desc[UR36][R14.64], R58 ;  /* 0x0000003a0e00e985 */ /* 0x0001e2000c101b24 */
[----:B------:R-:W-:Y:S01]  /*8a00*/  ISETP.GE.AND P6, PT, R2, UR4, PT ;  /* 0x0000000402007c0c */ /* 0x000fe2000bfc6270 */
[----:B------:R-:W-:Y:S01]  /*8a10*/  VIADD R16, R3, 0x80 ;  /* 0x0000008003107836 */ /* 0x000fe20000000000 */
[----:B-1----:R-:W-:Y:S01]  /*8a20*/  @!P0 LOP3.LUT R9, R18, 0xfffffffe, RZ, 0xc0, !PT ;  /* 0xfffffffe12098812 */ /* 0x002fe200078ec0ff */
[----:B------:R-:W-:Y:S01]  /*8a30*/  @!P1 IMAD.WIDE R6, R7, 0x4, R4 ;  /* 0x0000000407069825 */ /* 0x000fe200078e0204 */
[----:B------:R-:W-:-:S02]  /*8a40*/  @!P2 LEA.HI R0, R0, R0, RZ, 0x1 ;  /* 0x000000000000a211 */ /* 0x000fc400078f08ff */
[----:B------:R-:W-:Y:S01]  /*8a50*/  @!P4 LEA.HI R20, R20, R20, RZ, 0x1 ;  /* 0x000000141414c211 */ /* 0x000fe200078f08ff */
[----:B------:R-:W-:Y:S01]  /*8a60*/  @!P0 IMAD.WIDE R8, R9, 0x4, R4 ;  /* 0x0000000409088825 */ /* 0x000fe200078e0204 */
[----:B------:R-:W-:Y:S01]  /*8a70*/  @!P3 LEA.HI R21, R21, R21, RZ, 0x1 ;  /* 0x000000151515b211 */ /* 0x000fe200078f08ff */
[----:B------:R1:W-:Y:S01]  /*8a80*/  @!P1 ST.E.64 desc[UR36][R6.64], R62 ;  /* 0x0000003e06009985 */ /* 0x0003e2000c101b24 */
[----:B------:R-:W-:Y:S01]  /*8a90*/  @!P5 LEA.HI R19, R19, R19, RZ, 0x1 ;  /* 0x000000131313d211 */ /* 0x000fe200078f08ff */
[----:B------:R-:W-:Y:S01]  /*8aa0*/  VIADD R18, R3, 0x88 ;  /* 0x0000008803127836 */ /* 0x000fe20000000000 */
[----:B--2---:R-:W-:Y:S01]  /*8ab0*/  @!P2 LOP3.LUT R11, R0, 0xfffffffe, RZ, 0xc0, !PT ;  /* 0xfffffffe000ba812 */ /* 0x004fe200078ec0ff */
[----:B------:R2:W-:Y:S01]  /*8ac0*/  @!P0 ST.E.64 desc[UR36][R8.64], R66 ;  /* 0x0000004208008985 */ /* 0x0005e2000c101b24 */
[----:B------:R-:W-:Y:S02]  /*8ad0*/  @!P6 LEA.HI R2, R2, R2, RZ, 0x1 ;  /* 0x000000020202e211 */ /* 0x000fe400078f08ff */
[----:B------:R-:W-:-:S02]  /*8ae0*/  @!P5 LOP3.LUT R19, R19, 0xfffffffe, RZ, 0xc0, !PT ;  /* 0xfffffffe1313d812 */ /* 0x000fc400078ec0ff */
[----:B---3--:R-:W-:Y:S01]  /*8af0*/  @!P6 LOP3.LUT R13, R2, 0xfffffffe, RZ, 0xc0, !PT ;  /* 0xfffffffe020de812 */ /* 0x008fe200078ec0ff */
[----:B------:R-:W-:Y:S01]  /*8b00*/  VIADD R2, R3, 0x98 ;  /* 0x0000009803027836 */ /* 0x000fe20000000000 */
[----:B0-----:R-:W-:Y:S02]  /*8b10*/  @!P4 LOP3.LUT R15, R20, 0xfffffffe, RZ, 0xc0, !PT ;  /* 0xfffffffe140fc812 */ /* 0x001fe400078ec0ff */
[----:B------:R-:W-:Y:S01]  /*8b20*/  @!P3 LOP3.LUT R21, R21, 0xfffffffe, RZ, 0xc0, !PT ;  /* 0xfffffffe1515b812 */ /* 0x000fe200078ec0ff */
[--C-:B-1----:R-:W-:Y:S01]  /*8b30*/  @!P2 IMAD.WIDE R6, R11, 0x4, R4.reuse ;  /* 0x000000040b06a825 */ /* 0x102fe200078e0204 */
[----:B------:R-:W-:Y:S02]  /*8b40*/  ISETP.GE.AND P0, PT, R16, UR4, PT ;  /* 0x0000000410007c0c */ /* 0x000fe4000bf06270 */
[----:B------:R-:W-:Y:S01]  /*8b50*/  ISETP.GE.AND P1, PT, R18, UR4, PT ;  /* 0x0000000412007c0c */ /* 0x000fe2000bf26270 */
[----:B--2---:R-:W-:Y:S01]  /*8b60*/  @!P6 IMAD.WIDE R8, R13, 0x4, R4 ;  /* 0x000000040d08e825 */ /* 0x004fe200078e0204 */
[----:B------:R0:W-:Y:S01]  /*8b70*/  @!P2 ST.E.64 desc[UR36][R6.64], R70 ;  /* 0x000000460600a985 */ /* 0x0001e2000c101b24 */
[----:B------:R-:W-:-:S02]  /*8b80*/  IADD3 R0, R3, 0x90, RZ ;  /* 0x0000009003007810 */ /* 0x000fc40007ffe0ff */
[--C-:B------:R-:W-:Y:S01]  /*8b90*/  @!P5 IMAD.WIDE R10, R19, 0x4, R4.reuse ;  /* 0x00000004130ad825 */ /* 0x100fe200078e0204 */
[----:B------:R1:W-:Y:S01]  /*8ba0*/  @!P6 ST.E.64 desc[UR36][R8.64], R74 ;  /* 0x0000004a0800e985 */ /* 0x0003e2000c101b24 */
[----:B------:R-:W-:Y:S02]  /*8bb0*/  IADD3 R20, R3, 0xa8, RZ ;  /* 0x000000a803147810 */ /* 0x000fe40007ffe0ff */
[--C-:B------:R-:W-:Y:S01]  /*8bc0*/  @!P4 IMAD.WIDE R12, R15, 0x4, R4.reuse ;  /* 0x000000040f0cc825 */ /* 0x100fe200078e0204 */
[----:B------:R2:W-:Y:S01]  /*8bd0*/  @!P5 ST.E.64 desc[UR36][R10.64], R78 ;  /* 0x0000004e0a00d985 */ /* 0x0005e2000c101b24 */
[----:B------:R-:W-:Y:S02]  /*8be0*/  ISETP.GE.AND P2, PT, R0, UR4, PT ;  /* 0x0000000400007c0c */ /* 0x000fe4000bf46270 */
[----:B------:R-:W-:Y:S01]  /*8bf0*/  @!P3 IMAD.WIDE R14, R21, 0x4, R4 ;  /* 0x00000004150eb825 */ /* 0x000fe200078e0204 */
[----:B------:R3:W-:Y:S01]  /*8c00*/  @!P4 ST.E.64 desc[UR36][R12.64], R82 ;  /* 0x000000520c00c985 */ /* 0x0007e2000c101b24 */
[----:B------:R-:W-:-:S02]  /*8c10*/  ISETP.GE.AND P5, PT, R20, UR4, PT ;  /* 0x0000000414007c0c */ /* 0x000fc4000bfa6270 */
[C---:B------:R-:W-:Y:S01]  /*8c20*/  VIADD R19, R3.reuse, 0xa0 ;  /* 0x000000a003137836 */ /* 0x040fe20000000000 */
[----:B------:R4:W-:Y:S01]  /*8c30*/  @!P3 ST.E.64 desc[UR36][R14.64], R86 ;  /* 0x000000560e00b985 */ /* 0x0009e2000c101b24 */
[C---:B------:R-:W-:Y:S01]  /*8c40*/  VIADD R21, R3.reuse, 0xb0 ;  /* 0x000000b003157836 */ /* 0x040fe20000000000 */
[----:B------:R-:W-:Y:S01]  /*8c50*/  ISETP.GE.AND P3, PT, R2, UR4, PT ;  /* 0x0000000402007c0c */ /* 0x000fe2000bf66270 */
[----:B------:R-:W-:Y:S01]  /*8c60*/  VIADD R3, R3, 0xb8 ;  /* 0x000000b803037836 */ /* 0x000fe20000000000 */
[----:B------:R-:W-:Y:S02]  /*8c70*/  ISETP.GE.AND P4, PT, R19, UR4, PT ;  /* 0x0000000413007c0c */ /* 0x000fe4000bf86270 */
[----:B------:R-:W-:Y:S02]  /*8c80*/  ISETP.GE.AND P6, PT, R21, UR4, PT ;  /* 0x0000000415007c0c */ /* 0x000fe4000bfc6270 */
[----:B------:R-:W-:Y:S02]  /*8c90*/  @!P0 LEA.HI R16, R16, R16, RZ, 0x1 ;  /* 0x0000001010108211 */ /* 0x000fe400078f08ff */
[----:B------:R-:W-:-:S02]  /*8ca0*/  @!P1 LEA.HI R18, R18, R18, RZ, 0x1 ;  /* 0x0000001212129211 */ /* 0x000fc400078f08ff */
[----:B0-----:R-:W-:Y:S02]  /*8cb0*/  @!P0 LOP3.LUT R7, R16, 0xfffffffe, RZ, 0xc0, !PT ;  /* 0xfffffffe10078812 */ /* 0x001fe400078ec0ff */
        /* <DEDUP_REMOVED lines=11> */
[----:B---3--:R-:W-:Y:S02]  /*8d70*/  @!P3 LOP3.LUT R13, R2, 0xfffffffe, RZ, 0xc0, !PT ;  /* 0xfffffffe020db812 */ /* 0x008fe400078ec0ff */
[----:B------:R-:W-:Y:S02]  /*8d80*/  @!P4 LOP3.LUT R19, R19, 0xfffffffe, RZ, 0xc0, !PT ;  /* 0xfffffffe1313c812 */ /* 0x000fe400078ec0ff */
[----:B----4-:R-:W-:Y:S02]  /*8d90*/  @!P5 LOP3.LUT R15, R20, 0xfffffffe, RZ, 0xc0, !PT ;  /* 0xfffffffe140fd812 */ /* 0x010fe400078ec0ff */
[----:B------:R-:W-:Y:S02]  /*8da0*/  @!P6 LOP3.LUT R21, R21, 0xfffffffe, RZ, 0xc0, !PT ;  /* 0xfffffffe1515e812 */ /* 0x000fe400078ec0ff */
[----:B------:R-:W-:Y:S01]  /*8db0*/  ISETP.GE.AND P0, PT, R3, UR4, PT ;  /* 0x0000000403007c0c */ /* 0x000fe2000bf06270 */
[----:B0-----:R-:W-:-:S04]  /*8dc0*/  @!P2 IMAD.WIDE R6, R11, 0x4, R4 ;  /* 0x000000040b06a825 */ /* 0x001fc800078e0204 */
[--C-:B-1----:R-:W-:Y:S01]  /*8dd0*/  @!P3 IMAD.WIDE R8, R13, 0x4, R4.reuse ;  /* 0x000000040d08b825 */ /* 0x102fe200078e0204 */
[----:B------:R4:W-:Y:S03]  /*8de0*/  @!P2 ST.E.64 desc[UR36][R6.64], R98 ;  /* 0x000000620600a985 */ /* 0x0009e6000c101b24 */
        /* <DEDUP_REMOVED lines=13> */
.L_x_3306:
        /* <DEDUP_REMOVED lines=16> */
[----:B------:R-:W-:-:S05]  /*8fc0*/  MOV R5, R0 ;  /* 0x0000000000057202 */ /* 0x000fca0000000f00 */
        /* <DEDUP_REMOVED lines=44> */
.L_x_3277:
        /* <DEDUP_REMOVED lines=18> */
.L_x_3309:
[----:B------:R-:W-:Y:S01]  /*93b0*/  ULDC UR7, c[0x0][0xc50] ;  /* 0x0003140000077ab9 */ /* 0x000fe20000000800 */
[----:B------:R-:W-:Y:S01]  /*93c0*/  UMOV UR41, UR6 ;  /* 0x0000000600297c82 */ /* 0x000fe20008000000 */
[----:B------:R-:W-:-:S11]  /*93d0*/  UISETP.NE.AND UP0, UPT, UR7, 0x1, UPT ;  /* 0x000000010700788c */ /* 0x000fd6000bf05270 */
[----:B------:R-:W-:Y:S01]  /*93e0*/  @UP0 ULDC UR4, c[0x0][0xc54] ;  /* 0x0003150000040ab9 */ /* 0x000fe20000000800 */
[----:B------:R-:W-:Y:S01]  /*93f0*/  @UP0 ULDC UR8, c[0x0][0xc58] ;  /* 0x0003160000080ab9 */ /* 0x000fe20000000800 */
[----:B------:R-:W-:-:S04]  /*9400*/  UIMAD.WIDE.U32 UR4, UR6, UR4, URZ ;  /* 0x00000004060472a5 */ /* 0x000fc8000f8e003f */
[----:B------:R-:W-:-:S12]  /*9410*/  @UP0 USHF.R.U32.HI UR41, URZ, UR8, UR5 ;  /* 0x000000083f290299 */ /* 0x000fd80008011605 */
.L_x_3310:
        /* <DEDUP_REMOVED lines=8> */
[----:B------:R-:W-:Y:S01]  /*94a0*/  ULDC.64 UR4, c[0x0][0x418] ;  /* 0x0001060000047ab9 */ /* 0x000fe20000000a00 */
[----:B------:R-:W-:Y:S01]  /*94b0*/  ULDC UR42, c[0x0][0x2f0] ;  /* 0x0000bc00002a7ab9 */ /* 0x000fe20000000800 */
[----:B------:R-:W-:Y:S02]  /*94c0*/  MOV R19, RZ ;  /* 0x000000ff00137202 */ /* 0x000fe40000000f00 */
[----:B0-----:R-:W-:-:S04]  /*94d0*/  ISETP.NE.U32.AND P0, PT, R2, RZ, PT ;  /* 0x000000ff0200720c */ /* 0x001fc80003f05070 */
[----:B------:R-:W-:Y:S01]  /*94e0*/  ISETP.NE.AND.EX P0, PT, R3, RZ, PT, P0 ;  /* 0x000000ff0300720c */ /* 0x000fe20003f05300 */
[----:B------:R-:W-:-:S03]  /*94f0*/  UISETP.NE.U32.AND UP0, UPT, UR4, URZ, UPT ;  /* 0x0000003f0400728c */ /* 0x000fc6000bf05070 */
[----:B------:R-:W-:-:S09]  /*9500*/  ULDC UR4, c[0x0][0x424] ;  /* 0x0001090000047ab9 */ /* 0x000fd20000000800 */
[----:B------:R-:W0:Y:S01]  /*9510*/  @P0 LDC.64 R2, c[0x0][0xa28] ;  /* 0x00028a00ff020b82 */ /* 0x000e220000000a00 */
[----:B------:R-:W-:-:S04]  /*9520*/  UISETP.NE.AND.EX UP0, UPT, UR5, URZ, UPT, UP0 ;  /* 0x0000003f0500728c */ /* 0x000fc8000bf05300 */
[----:B------:R-:W-:-:S04]  /*9530*/  USEL UR4, UR4, 0x1, UP0 ;  /* 0x0000000104047887 */ /* 0x000fc80008000000 */
[----:B------:R-:W-:Y:S01]  /*9540*/  UIMAD UR42, UR4, UR42, URZ ;  /* 0x0000002a042a72a4 */ /* 0x000fe2000f8e023f */
[----:B------:R-:W1:Y:S03]  /*9550*/  S2R R22, SR_CTAID.X ;  /* 0x0000000000167919 */ /* 0x000e660000002500 */
[----:B------:R-:W-:Y:S02]  /*9560*/  UISETP.GE.AND UP0, UPT, UR42, 0x1, UPT ;  /* 0x000000012a00788c */ /* 0x000fe4000bf06270 */
[----:B------:R-:W-:Y:S01]  /*9570*/  UIADD3 UR4, UR42, 0x5f, URZ ;  /* 0x0000005f2a047890 */ /* 0x000fe2000fffe03f */
[----:B0-----:R-:W-:-:S05]  /*9580*/  @P0 IMAD.WIDE R2, R26, 0x4, R2 ;  /* 0x000000041a020825 */ /* 0x001fca00078e0202 */
[----:B------:R0:W5:Y:S01]  /*9590*/  @P0 LDG.E R19, desc[UR36][R2.64] ;  /* 0x0000002402130981 */ /* 0x000162000c1e1900 */
[----:B------:R-:W-:Y:S01]  /*95a0*/  PLOP3.LUT P0, PT, PT, PT, UP0, 0x80, 0x0 ;  /* 0x000000000000781c */ /* 0x000fe20003f0f008 */
[----:B------:R-:W-:Y:S02]  /*95b0*/  UIMAD.WIDE UR4, UR4, 0x2aaaaaab, URZ ;  /* 0x2aaaaaab040478a5 */ /* 0x000fe4000f8e023f */
[----:B------:R-:W-:Y:S02]  /*95c0*/  ULOP3.LUT UR46, UR6, 0xffff, URZ, 0xc0, !UPT ;  /* 0x0000ffff062e7892 */ /* 0x000fe4000f8ec03f */
[----:B------:R-:W-:Y:S01]  /*95d0*/  USHF.R.U32.HI UR43, URZ, 0x1f, UR5 ;  /* 0x0000001f3f2b7899 */ /* 0x000fe20008011605 */
[----:B------:R-:W-:-:S03]  /*95e0*/  UMOV UR40, URZ ;  /* 0x0000003f00287c82 */ /* 0x000fc60008000000 */
        /* <DEDUP_REMOVED lines=35> */
.L_x_3312:
        /* <DEDUP_REMOVED lines=33> */
.L_x_3313:
        /* <DEDUP_REMOVED lines=20> */
.L_x_3315:
        /* <DEDUP_REMOVED lines=15> */
.L_x_3314:
[----:B------:R-:W0:Y:S01]  /*9c60*/  LDC.64 R2, c[0x0][0x9f8] ;  /* 0x00027e00ff027b82 */ /* 0x000e220000000a00 */
[----:B------:R-:W-:Y:S01]  /*9c70*/  IMAD.SHL.U32 R6, R25, 0x8, RZ ;  /* 0x0000000819067824 */ /* 0x000fe200078e00ff */
[----:B------:R-:W-:Y:S01]  /*9c80*/  ULDC UR4, c[0x0][0x2f4] ;  /* 0x0000bd0000047ab9 */ /* 0x000fe20000000800 */
[----:B------:R-:W-:-:S05]  /*9c90*/  IMAD.MOV.U32 R36, RZ, RZ, R26 ;  /* 0x000000ffff247224 */ /* 0x000fca00078e001a */
[----:B------:R-:W1:Y:S01]  /*9ca0*/  LDC R17, c[0x0][0x430] ;  /* 0x00010c00ff117b82 */ /* 0x000e620000000800 */
[----:B0-----:R-:W-:-:S04]  /*9cb0*/  ISETP.NE.U32.AND P0, PT, R2, RZ, PT ;  /* 0x000000ff0200720c */ /* 0x001fc80003f05070 */
[----:B------:R-:W-:Y:S02]  /*9cc0*/  ISETP.NE.AND.EX P0, PT, R3, RZ, PT, P0 ;  /* 0x000000ff0300720c */ /* 0x000fe40003f05300 */
[----:B------:R-:W-:-:S11]  /*9cd0*/  LOP3.LUT R23, R6, 0x38, RZ, 0xc0, !PT ;  /* 0x0000003806177812 */ /* 0x000fd600078ec0ff */
[----:B------:R-:W0:Y:S01]  /*9ce0*/  @P0 LDC.64 R2, c[0x0][0x9f8] ;  /* 0x00027e00ff020b82 */ /* 0x000e220000000a00 */
[C---:B------:R-:W-:Y:S02]  /*9cf0*/  ISETP.GE.AND P2, PT, R23.reuse, UR4, PT ;  /* 0x0000000417007c0c */ /* 0x040fe4000bf46270 */
[C---:B------:R-:W-:Y:S02]  /*9d00*/  LOP3.LUT R34, R23.reuse, 0x40, RZ, 0xfc, !PT ;  /* 0x0000004017227812 */ /* 0x040fe400078efcff */
[----:B------:R-:W-:Y:S02]  /*9d10*/  LOP3.LUT R16, R16, 0xfffffffb, RZ, 0xc0, !PT ;  /* 0xfffffffb10107812 */ /* 0x000fe400078ec0ff */
[----:B------:R-:W-:Y:S02]  /*9d20*/  LOP3.LUT R33, R23, 0x80, RZ, 0xfc, !PT ;  /* 0x0000008017217812 */ /* 0x000fe400078efcff */
[----:B------:R-:W-:-:S05]  /*9d30*/  ISETP.GE.AND P1, PT, R34, UR4, PT ;  /* 0x0000000422007c0c */ /* 0x000fca000bf26270 */
[----:B------:R-:W-:Y:S01]  /*9d40*/  @P2 LOP3.LUT R16, R16, 0x4, RZ, 0xfc, !PT ;  /* 0x0000000410102812 */ /* 0x000fe200078efcff */
[----:B0-----:R-:W-:-:S03]  /*9d50*/  @P0 IMAD.WIDE R2, R26, 0x4, R2 ;  /* 0x000000041a020825 */ /* 0x001fc600078e0202 */
[----:B------:R-:W-:Y:S02]  /*9d60*/  LOP3.LUT R16, R16, 0xfffffffe, RZ, 0xc0, !PT ;  /* 0xfffffffe10107812 */ /* 0x000fe400078ec0ff */
[----:B------:R0:W5:Y:S01]  /*9d70*/  @P0 LDG.E R36, desc[UR36][R2.64] ;  /* 0x0000002402240981 */ /* 0x000162000c1e1900 */
[----:B------:R-:W-:Y:S01]  /*9d80*/  ISETP.GE.AND P0, PT, R33, UR4, PT ;  /* 0x0000000421007c0c */ /* 0x000fe2000bf06270 */
[----:B------:R-:W-:Y:S01]  /*9d90*/  UMOV UR5, 0xffffffff ;  /* 0xffffffff00057882 */ /* 0x000fe20000000000 */
[----:B------:R-:W-:Y:S02]  /*9da0*/  LOP3.LUT R16, R16, 0xfffffffd, RZ, 0xc0, !PT ;  /* 0xfffffffd10107812 */ /* 0x000fe400078ec0ff */
[C---:B------:R-:W-:Y:S02]  /*9db0*/  SHF.L.U32 R24, R25.reuse, 0x4, RZ ;  /* 0x0000000419187819 */ /* 0x040fe400000006ff */
[----:B------:R-:W-:Y:S02]  /*9dc0*/  @P1 LOP3.LUT R16, R16, 0x2, RZ, 0xfc, !PT ;  /* 0x0000000210101812 */ /* 0x000fe400078efcff */
[----:B------:R-:W-:-:S02]  /*9dd0*/  LOP3.LUT R10, R25, 0x7f, RZ, 0xc0, !PT ;  /* 0x0000007f190a7812 */ /* 0x000fc400078ec0ff */
[----:B------:R-:W-:-:S03]  /*9de0*/  LOP3.LUT R24, R24, 0x70, RZ, 0xc0, !PT ;  /* 0x0000007018187812 */ /* 0x000fc600078ec0ff */
[----:B------:R-:W-:Y:S01]  /*9df0*/  @P0 LOP3.LUT R16, R16, 0x1, RZ, 0xfc, !PT ;  /* 0x0000000110100812 */ /* 0x000fe200078efcff */
[----:B01----:R-:W-:Y:S06]  /*9e00*/  BRA.DIV UR5, `(.L_x_3316) ;  /* 0x0000003205807947 */ /* 0x003fec000b800000 */
.L_x_3358:
[----:B------:R-:W2:Y:S01]  /*9e10*/  LDL R0, [R1+0x4] ;  /* 0x0000040001007983 */ /* 0x000ea20000100800 */
[----:B------:R-:W-:Y:S01]  /*9e20*/  UIADD3 UR4, UR48, -0x1, URZ ;  /* 0xffffffff30047890 */ /* 0x000fe2000fffe03f */
[----:B------:R-:W-:Y:S02]  /*9e30*/  ISETP.NE.AND P1, PT, R17, 0x1, PT ;  /* 0x000000011100780c */ /* 0x000fe40003f25270 */
[----:B-----5:R-:W-:Y:S02]  /*9e40*/  SHF.R.S32.HI R12, RZ, 0x1f, R36 ;  /* 0x0000001fff0c7819 */ /* 0x020fe40000011424 */
[----:B------:R-:W-:Y:S01]  /*9e50*/  LOP3.LUT R16, R16, 0xffffffdf, RZ, 0xc0, !PT ;  /* 0xffffffdf10107812 */ /* 0x000fe200078ec0ff */
[----:B------:R-:W-:Y:S02]  /*9e60*/  IMAD.U32 R2, RZ, RZ, UR4 ;  /* 0x00000004ff027e24 */ /* 0x000fe4000f8e00ff */
[----:B------:R0:W-:Y:S06]  /*9e70*/  STL [R1], R12 ;  /* 0x0000000c01007387 */ /* 0x0001ec0000100800 */
[----:B------:R-:W1:Y:S01]  /*9e80*/  @P1 LDC R3, c[0x0][0x438] ;  /* 0x00010e00ff031b82 */ /* 0x000e620000000800 */
[----:B------:R-:W-:-:S04]  /*9e90*/  @P1 LOP3.LUT R16, R16, 0x20, RZ, 0xfc, !PT ;  /* 0x0000002010101812 */ /* 0x000fc800078efcff */
[----:B------:R-:W-:-:S04]  /*9ea0*/  LOP3.LUT R16, R16, 0xffffffef, RZ, 0xc0, !PT ;  /* 0xffffffef10107812 */ /* 0x000fc800078ec0ff */
[----:B------:R-:W-:Y:S01]  /*9eb0*/  LOP3.LUT R16, R16, 0xfffffff7, RZ, 0xc0, !PT ;  /* 0xfffffff710107812 */ /* 0x000fe200078ec0ff */
[----:B------:R-:W-:Y:S01]  /*9ec0*/  IMAD.U32 R32, RZ, RZ, UR4 ;  /* 0x00000004ff207e24 */ /* 0x000fe2000f8e00ff */
[----:B------:R-:W-:-:S04]  /*9ed0*/  MOV R35, UR41 ;  /* 0x0000002900237c02 */ /* 0x000fc80008000f00 */
[----:B------:R-:W-:Y:S02]  /*9ee0*/  SHF.R.S32.HI R35, RZ, 0x1f, R35 ;  /* 0x0000001fff237819 */ /* 0x000fe40000011423 */
[----:B--2---:R-:W-:Y:S02]  /*9ef0*/  R2UR UR5, R0 ;  /* 0x00000000000572ca */ /* 0x004fe400000e0000 */
[----:B------:R-:W-:-:S04]  /*9f00*/  SHF.R.U32.HI R0, RZ, 0x3, R10 ;  /* 0x00000003ff007819 */ /* 0x000fc8000001160a */
[----:B------:R-:W-:Y:S02]  /*9f10*/  LOP3.LUT R37, R24, R0, RZ, 0xfc, !PT ;  /* 0x0000000018257212 */ /* 0x000fe400078efcff */
[----:B------:R-:W2:Y:S03]  /*9f20*/  @P1 LDC R0, c[0x0][0x434] ;  /* 0x00010d00ff001b82 */ /* 0x000ea60000000800 */
[----:B------:R-:W-:-:S04]  /*9f30*/  IMAD R2, R2, 0x60, R37 ;  /* 0x0000006002027824 */ /* 0x000fc800078e0225 */
[C---:B------:R-:W-:Y:S01]  /*9f40*/  IMAD.IADD R7, R2.reuse, 0x1, R19 ;  /* 0x0000000102077824 */ /* 0x040fe200078e0213 */
[----:B------:R-:W-:-:S04]  /*9f50*/  ISETP.GE.AND P0, PT, R2, UR42, PT ;  /* 0x0000002a02007c0c */ /* 0x000fc8000bf06270 */
[----:B------:R-:W-:Y:S02]  /*9f60*/  ISETP.GT.U32.OR P0, PT, R37, 0x5f, P0 ;  /* 0x0000005f2500780c */ /* 0x000fe40000704470 */
[----:B------:R-:W-:Y:S01]  /*9f70*/  MOV R11, R7 ;  /* 0x00000007000b7202 */ /* 0x000fe20000000f00 */
[----:B--2---:R-:W-:-:S10]  /*9f80*/  @P1 IMAD.HI.U32 R0, R7, R0, RZ ;  /* 0x0000000007001227 */ /* 0x004fd400078e00ff */
[----:B------:R-:W2:Y:S01]  /*9f90*/  @!P0 LDC.64 R8, c[0x0][0x428] ;  /* 0x00010a00ff088b82 */ /* 0x000ea20000000a00 */
[----:B-1----:R-:W-:-:S07]  /*9fa0*/  @P1 SHF.R.U32.HI R11, RZ, R3, R0 ;  /* 0x00000003ff0b1219 */ /* 0x002fce0000011600 */
[----:B------:R-:W1:Y:S01]  /*9fb0*/  @!P0 LDC.64 R4, c[0x0][0x418] ;  /* 0x00010600ff048b82 */ /* 0x000e620000000a00 */
[--C-:B------:R-:W-:Y:S01]  /*9fc0*/  @!P0 SHF.R.S32.HI R3, RZ, 0x1f, R11.reuse ;  /* 0x0000001fff038819 */ /* 0x100fe2000001140b */
[----:B------:R-:W-:Y:S01]  /*9fd0*/  @!P0 IMAD.MOV.U32 R2, RZ, RZ, R11 ;  /* 0x000000ffff028224 */ /* 0x000fe200078e000b */
[----:B------:R-:W-:Y:S01]  /*9fe0*/  ULOP3.LUT UR5, UR5, 0x2, URZ, 0xfc, !UPT ;  /* 0x0000000205057892 */ /* 0x000fe2000f8efc3f */
[-C--:B--2---:R-:W-:Y:S02]  /*9ff0*/  @!P0 IMAD R0, R12, R8.reuse, RZ ;  /* 0x000000080c008224 */ /* 0x084fe400078e02ff */
[----:B------:R-:W-:-:S04]  /*a000*/  @!P0 IMAD.WIDE.U32 R2, R36, R8, R2 ;  /* 0x0000000824028225 */ /* 0x000fc800078e0002 */
[----:B------:R-:W-:Y:S01]  /*a010*/  @!P0 IMAD R9, R36, R9, R0 ;  /* 0x0000000924098224 */ /* 0x000fe200078e0200 */
[----:B-1----:R-:W-:-:S03]  /*a020*/  @!P0 LEA R4, P1, R2, R4, 0x2 ;  /* 0x0000000402048211 */ /* 0x002fc600078210ff */
[----:B------:R-:W-:-:S05]  /*a030*/  @!P0 IMAD.IADD R0, R3, 0x1, R9 ;  /* 0x0000000103008824 */ /* 0x000fca00078e0209 */
[----:B------:R-:W-:Y:S02]  /*a040*/  @!P0 LEA.HI.X R5, R2, R5, R0, 0x2, P1 ;  /* 0x0000000502058211 */ /* 0x000fe400008f1400 */
[----:B------:R-:W-:Y:S01]  /*a050*/  MOV R0, RZ ;  /* 0x000000ff00007202 */ /* 0x000fe20000000f00 */
[----:B------:R-:W-:-:S05]  /*a060*/  IMAD.U32 R2, RZ, RZ, UR5 ;  /* 0x00000005ff027e24 */ /* 0x000fca000f8e00ff */
[----:B------:R0:W5:Y:S01]  /*a070*/  @!P0 LDG.E R0, desc[UR36][R4.64] ;  /* 0x0000002404008981 */ /* 0x000162000c1e1900 */
[----:B------:R-:W-:Y:S02]  /*a080*/  ISETP.GT.U32.AND P0, PT, R37, 0x5f, PT ;  /* 0x0000005f2500780c */ /* 0x000fe40003f04070 */
[----:B------:R-:W-:Y:S01]  /*a090*/  ISETP.NE.AND P2, PT, R2, 0x3, PT ;  /* 0x000000030200780c */ /* 0x000fe20003f45270 */
[----:B------:R-:W-:-:S04]  /*a0a0*/  IMAD.MOV R2, RZ, RZ, -R11 ;  /* 0x000000ffff027224 */ /* 0x000fc800078e0a0b */
[----:B------:R-:W-:-:S06]  /*a0b0*/  IMAD R7, R17, R2, R7 ;  /* 0x0000000211077224 */ /* 0x000fcc00078e0207 */
[----:B------:R-:W-:-:S04]  /*a0c0*/  @P0 LOP3.LUT R16, R16, 0x8, RZ, 0xfc, !PT ;  /* 0x0000000810100812 */ /* 0x000fc800078efcff */
[----:B------:R-:W-:Y:S01]  /*a0d0*/  @P2 LOP3.LUT R16, R16, 0x10, RZ, 0xfc, !PT ;  /* 0x0000001010102812 */ /* 0x000fe200078efcff */
[----:B0-----:R-:W-:Y:S06]  /*a0e0*/  @!P2 BRA `(.L_x_3317) ;  /* 0x000000000004a947 */ /* 0x001fec0003800000 */
[----:B------:R-:W-:Y:S01]  /*a0f0*/  BPT.TRAP 0x1 ;  /* 0x000000040000795c */ /* 0x000fe20000300000 */
.L_x_3317:
        /* <DEDUP_REMOVED lines=26> */
.L_x_3359:
[----:B------:R-:W-:Y:S01]  /*a2a0*/  ULDC.64 UR4, c[0x0][0x300] ;  /* 0x0000c00000047ab9 */ /* 0x000fe20000000a00 */
[----:B------:R-:W-:Y:S01]  /*a2b0*/  R2UR UR6, R35 ;  /* 0x00000000230672ca */ /* 0x000fe200000e0000 */
[----:B0-----:R-:W-:Y:S01]  /*a2c0*/  IMAD R2, R5, UR4, RZ ;  /* 0x0000000405027c24 */ /* 0x001fe2000f8e02ff */
[----:B------:R-:W-:Y:S01]  /*a2d0*/  SHF.R.U32.HI R27, RZ, 0x3, R10 ;  /* 0x00000003ff1b7819 */ /* 0x000fe2000001160a */
[----:B------:R-:W-:Y:S01]  /*a2e0*/  IMAD.SHL.U32 R30, R10, 0x8, RZ ;  /* 0x000000080a1e7824 */ /* 0x000fe200078e00ff */
[C---:B------:R-:W-:Y:S01]  /*a2f0*/  LOP3.LUT P3, RZ, R16.reuse, 0x4, RZ, 0xc0, !PT ;  /* 0x0000000410ff7812 */ /* 0x040fe2000786c0ff */
[C---:B------:R-:W-:Y:S01]  /*a300*/  IMAD R5, R7.reuse, UR5, R2 ;  /* 0x0000000507057c24 */ /* 0x040fe2000f8e0202 */
[C---:B------:R-:W-:Y:S01]  /*a310*/  LOP3.LUT P2, RZ, R16.reuse, 0x2, RZ, 0xc0, !PT ;  /* 0x0000000210ff7812 */ /* 0x040fe2000784c0ff */
[----:B------:R-:W-:Y:S01]  /*a320*/  IMAD.WIDE.U32 R2, R7, UR4, RZ ;  /* 0x0000000407027c25 */ /* 0x000fe2000f8e00ff */
[----:B------:R-:W-:Y:S01]  /*a330*/  ULDC.64 UR4, c[0x0][0x310] ;  /* 0x0000c40000047ab9 */ /* 0x000fe20000000a00 */
[----:B------:R-:W-:-:S02]  /*a340*/  LOP3.LUT P1, RZ, R16, 0x1, RZ, 0xc0, !PT ;  /* 0x0000000110ff7812 */ /* 0x000fc4000782c0ff */
        /* <DEDUP_REMOVED lines=12> */
[C---:B------:R-:W-:Y:S01]  /*a410*/  LEA R0, P0, R2.reuse, UR6, 0x1 ;  /* 0x0000000602007c11 */ /* 0x040fe2000f8008ff */
[----:B------:R-:W-:Y:S01]  /*a420*/  IMAD.MOV.U32 R3, RZ, RZ, -0x60 ;  /* 0xffffffa0ff037424 */ /* 0x000fe200078e00ff */
[----:B------:R-:W-:Y:S02]  /*a430*/  UMOV UR4, 0xffffffff ;  /* 0xffffffff00047882 */ /* 0x000fe40000000000 */
[----:B------:R-:W-:Y:S01]  /*a440*/  LEA.HI.X R7, R2, UR7, R7, 0x1, P0 ;  /* 0x0000000702077c11 */ /* 0x000fe200080f0c07 */
[----:B------:R-:W-:Y:S01]  /*a450*/  IMAD R4, R32, R3, UR42 ;  /* 0x0000002a20047e24 */ /* 0x000fe2000f8e0203 */
[----:B------:R-:W-:-:S04]  /*a460*/  LOP3.LUT R3, R6, 0x1c0, RZ, 0xc0, !PT ;  /* 0x000001c006037812 */ /* 0x000fc800078ec0ff */
[----:B------:R-:W-:Y:S02]  /*a470*/  LOP3.LUT R2, R3, 0x38, R6, 0xf8, !PT ;  /* 0x0000003803027812 */ /* 0x000fe400078ef806 */
[----:B------:R-:W-:Y:S02]  /*a480*/  IADD3 R6, -R27, R4, RZ ;  /* 0x000000041b067210 */ /* 0x000fe40007ffe1ff */
[----:B------:R-:W-:Y:S02]  /*a490*/  LOP3.LUT R25, R2, 0x38, R25, 0x78, !PT ;  /* 0x0000003802197812 */ /* 0x000fe400078e7819 */
[----:B------:R-:W-:Y:S02]  /*a4a0*/  ISETP.GE.AND P0, PT, R6, 0x1, PT ;  /* 0x000000010600780c */ /* 0x000fe40003f06270 */
[----:B------:R-:W-:Y:S01]  /*a4b0*/  LOP3.LUT R30, R25, 0x200, R30, 0xf8, !PT ;  /* 0x00000200191e7812 */ /* 0x000fe200078ef81e */
[----:B------:R-:W-:Y:S10]  /*a4c0*/  BRA.DIV UR4, `(.L_x_3319) ;  /* 0x0000002e04087947 */ /* 0x000ff4000b800000 */
[----:B------:R-:W-:Y:S01]  /*a4d0*/  SHFL.IDX PT, R3, R7, RZ, 0x181f ;  /* 0x00181fff07037589 */ /* 0x000fe200000e0000 */
[----:B------:R-:W-:-:S03]  /*a4e0*/  @P0 LEA R9, R30, UR44, 0x1 ;  /* 0x0000002c1e090c11 */ /* 0x000fc6000f8e08ff */
[----:B------:R-:W0:Y:S04]  /*a4f0*/  SHFL.IDX PT, R2, R0, RZ, 0x181f ;  /* 0x00181fff00027589 */ /* 0x000e2800000e0000 */
[----:B------:R-:W-:Y:S04]  /*a500*/  SHFL.IDX PT, R5, R7, 0x1, 0x181f ;  /* 0x00381f0007057f89 */ /* 0x000fe800000e0000 */
[----:B------:R-:W-:Y:S04]  /*a510*/  SHFL.IDX PT, R4, R0, 0x1, 0x181f ;  /* 0x00381f0000047f89 */ /* 0x000fe800000e0000 */
[----:B------:R-:W1:Y:S04]  /*a520*/  SHFL.IDX PT, R8, R7, 0x2, 0x181f ;  /* 0x00581f0007087f89 */ /* 0x000e6800000e0000 */
[----:B------:R-:W2:Y:S04]  /*a530*/  SHFL.IDX PT, R14, R0, 0x2, 0x181f ;  /* 0x00581f00000e7f89 */ /* 0x000ea800000e0000 */
[----:B------:R-:W3:Y:S01]  /*a540*/  SHFL.IDX PT, R10, R0, 0x3, 0x181f ;  /* 0x00781f00000a7f89 */ /* 0x000ee200000e0000 */
[----:B0-----:R-:W-:-:S05]  /*a550*/  @P0 IMAD.WIDE.U32 R2, R23, 0x2, R2 ;  /* 0x0000000217020825 */ /* 0x001fca00078e0002 */
[----:B------:R-:W-:Y:S04]  /*a560*/  @P0 LDGSTS.E.BYPASS.LTC128B.128 [R9+0x1e400], desc[UR36][R2.64], !P3 ;  /* 0x1e40000002090fae */ /* 0x000fe8000d901d64 */
[----:B------:R-:W-:Y:S04]  /*a570*/  @P0 LDGSTS.E.BYPASS.LTC128B.128 [R9+0x21400], desc[UR36][R2.64+0x80], !P2 ;  /* 0x2140008002090fae */ /* 0x000fe8000d101d64 */
[----:B------:R0:W-:Y:S01]  /*a580*/  @P0 LDGSTS.E.BYPASS.LTC128B.128 [R9+0x24400], desc[UR36][R2.64+0x100], !P1 ;  /* 0x2440010002090fae */ /* 0x0001e2000c901d64 */
[----:B------:R-:W-:-:S03]  /*a590*/  ISETP.GE.AND P0, PT, R6, 0x11, PT ;  /* 0x000000110600780c */ /* 0x000fc60003f06270 */
[----:B0-----:R-:W0:Y:S01]  /*a5a0*/  SHFL.IDX PT, R9, R7, 0x3, 0x181f ;  /* 0x00781f0007097f89 */ /* 0x001e2200000e0000 */
[----:B-1----:R-:W-:-:S09]  /*a5b0*/  MOV R3, R8 ;  /* 0x0000000800037202 */ /* 0x002fd20000000f00 */
[----:B------:R-:W-:Y:S01]  /*a5c0*/  @P0 IMAD.WIDE.U32 R4, R23, 0x2, R4 ;  /* 0x0000000217040825 */ /* 0x000fe200078e0004 */
[----:B------:R-:W-:Y:S01]  /*a5d0*/  @P0 LEA R21, R30, UR44, 0x1 ;  /* 0x0000002c1e150c11 */ /* 0x000fe2000f8e08ff */
[----:B------:R-:W-:Y:S02]  /*a5e0*/  SHFL.IDX PT, R8, R7, 0x4, 0x181f ;  /* 0x00981f0007087f89 */ /* 0x000fe400000e0000 */
[----:B--2---:R-:W-:Y:S02]  /*a5f0*/  IMAD.MOV.U32 R2, RZ, RZ, R14 ;  /* 0x000000ffff027224 */ /* 0x004fe400078e000e */
[----:B------:R-:W-:Y:S04]  /*a600*/  @P0 LDGSTS.E.BYPASS.LTC128B.128 [R21+0x1ec00], desc[UR36][R4.64], !P3 ;  /* 0x1ec0000004150fae */ /* 0x000fe8000d901d64 */
[----:B------:R-:W-:Y:S04]  /*a610*/  @P0 LDGSTS.E.BYPASS.LTC128B.128 [R21+0x21c00], desc[UR36][R4.64+0x80], !P2 ;  /* 0x21c0008004150fae */ /* 0x000fe8000d101d64 */
[----:B------:R3:W-:Y:S01]  /*a620*/  @P0 LDGSTS.E.BYPASS.LTC128B.128 [R21+0x24c00], desc[UR36][R4.64+0x100], !P1 ;  /* 0x24c0010004150fae */ /* 0x0007e2000c901d64 */
[----:B------:R-:W-:-:S03]  /*a630*/  ISETP.GE.AND P0, PT, R6, 0x21, PT ;  /* 0x000000210600780c */ /* 0x000fc60003f06270 */
[----:B------:R-:W1:Y:S04]  /*a640*/  SHFL.IDX PT, R14, R0, 0x4, 0x181f ;  /* 0x00981f00000e7f89 */ /* 0x000e6800000e0000 */
[----:B------:R-:W2:Y:S01]  /*a650*/  SHFL.IDX PT, R7, R7, 0x5, 0x181f ;  /* 0x00b81f0007077f89 */ /* 0x000ea200000e0000 */
[----:B---3--:R-:W-:-:S05]  /*a660*/  IMAD.MOV.U32 R4, RZ, RZ, R10 ;  /* 0x000000ffff047224 */ /* 0x008fca00078e000a */
[----:B------:R-:W-:Y:S01]  /*a670*/  @P0 IMAD.WIDE.U32 R2, R23, 0x2, R2 ;  /* 0x0000000217020825 */ /* 0x000fe200078e0002 */
[----:B------:R-:W-:-:S03]  /*a680*/  @P0 LEA R25, R30, UR44, 0x1 ;  /* 0x0000002c1e190c11 */ /* 0x000fc6000f8e08ff */
[----:B0-----:R-:W-:Y:S02]  /*a690*/  IMAD.MOV.U32 R5, RZ, RZ, R9 ;  /* 0x000000ffff057224 */ /* 0x001fe400078e0009 */
[----:B------:R-:W-:Y:S04]  /*a6a0*/  @P0 LDGSTS.E.BYPASS.LTC128B.128 [R25+0x1f400], desc[UR36][R2.64], !P3 ;  /* 0x1f40000002190fae */ /* 0x000fe8000d901d64 */
[----:B------:R-:W-:Y:S04]  /*a6b0*/  @P0 LDGSTS.E.BYPASS.LTC128B.128 [R25+0x22400], desc[UR36][R2.64+0x80], !P2 ;  /* 0x2240008002190fae */ /* 0x000fe8000d101d64 */
[----:B------:R1:W-:Y:S01]  /*a6c0*/  @P0 LDGSTS.E.BYPASS.LTC128B.128 [R25+0x25400], desc[UR36][R2.64+0x100], !P1 ;  /* 0x2540010002190fae */ /* 0x0003e2000c901d64 */
[----:B------:R-:W-:-:S02]  /*a6d0*/  ISETP.GE.AND P0, PT, R6, 0x31, PT ;  /* 0x000000310600780c */ /* 0x000fc40003f06270 */
[----:B-1----:R-:W-:Y:S01]  /*a6e0*/  MOV R2, R14 ;  /* 0x0000000e00027202 */ /* 0x002fe20000000f00 */
[----:B------:R-:W-:-:S10]  /*a6f0*/  IMAD.MOV.U32 R3, RZ, RZ, R8 ;  /* 0x000000ffff037224 */ /* 0x000fd400078e0008 */
[----:B------:R-:W-:Y:S01]  /*a700*/  @P0 LEA R9, R30, UR44, 0x1 ;  /* 0x0000002c1e090c11 */ /* 0x000fe2000f8e08ff */
[----:B------:R-:W-:Y:S01]  /*a710*/  @P0 IMAD.WIDE.U32 R4, R23, 0x2, R4 ;  /* 0x0000000217040825 */ /* 0x000fe200078e0004 */
[----:B------:R0:W1:Y:S04]  /*a720*/  SHFL.IDX PT, R14, R0, 0x5, 0x181f ;  /* 0x00b81f00000e7f89 */ /* 0x00006800000e0000 */
[----:B------:R0:W-:Y:S04]  /*a730*/  @P0 LDGSTS.E.BYPASS.LTC128B.128 [R9+0x1fc00], desc[UR36][R4.64], !P3 ;  /* 0x1fc0000004090fae */ /* 0x0001e8000d901d64 */
[----:B------:R0:W-:Y:S04]  /*a740*/  @P0 LDGSTS.E.BYPASS.LTC128B.128 [R9+0x22c00], desc[UR36][R4.64+0x80], !P2 ;  /* 0x22c0008004090fae */ /* 0x0001e8000d101d64 */
[----:B------:R0:W-:Y:S01]  /*a750*/  @P0 LDGSTS.E.BYPASS.LTC128B.128 [R9+0x25c00], desc[UR36][R4.64+0x100], !P1 ;  /* 0x25c0010004090fae */ /* 0x0001e2000c901d64 */
[----:B------:R-:W-:-:S13]  /*a760*/  ISETP.GE.AND P0, PT, R6, 0x41, PT ;  /* 0x000000410600780c */ /* 0x000fda0003f06270 */
[----:B------:R-:W-:Y:S01]  /*a770*/  @P0 IMAD.WIDE.U32 R2, R23, 0x2, R2 ;  /* 0x0000000217020825 */ /* 0x000fe200078e0002 */
[----:B------:R-:W-:-:S05]  /*a780*/  @P0 LEA R21, R30, UR44, 0x1 ;  /* 0x0000002c1e150c11 */ /* 0x000fca000f8e08ff */
[----:B------:R0:W-:Y:S04]  /*a790*/  @P0 LDGSTS.E.BYPASS.LTC128B.128 [R21+0x20400], desc[UR36][R2.64], !P3 ;  /* 0x2040000002150fae */ /* 0x0001e8000d901d64 */
[----:B------:R0:W-:Y:S04]  /*a7a0*/  @P0 LDGSTS.E.BYPASS.LTC128B.128 [R21+0x23400], desc[UR36][R2.64+0x80], !P2 ;  /* 0x2340008002150fae */ /* 0x0001e8000d101d64 */
[----:B-12---:R0:W-:Y:S02]  /*a7b0*/  @P0 LDGSTS.E.BYPASS.LTC128B.128 [R21+0x26400], desc[UR36][R2.64+0x100], !P1 ;  /* 0x2640010002150fae */ /* 0x0061e4000c901d64 */
.L_x_3373:
[----:B------:R-:W-:Y:S01]  /*a7c0*/  ISETP.GE.AND P0, PT, R6, 0x51, PT ;  /* 0x000000510600780c */ /* 0x000fe20003f06270 */
[----:B0-----:R-:W-:Y:S01]  /*a7d0*/  IMAD.MOV.U32 R2, RZ, RZ, R14 ;  /* 0x000000ffff027224 */ /* 0x001fe200078e000e */
[----:B------:R-:W-:-:S11]  /*a7e0*/  MOV R3, R7 ;  /* 0x0000000700037202 */ /* 0x000fd60000000f00 */
[----:B------:R-:W-:Y:S01]  /*a7f0*/  @P0 IMAD.WIDE.U32 R2, R23, 0x2, R2 ;  /* 0x0000000217020825 */ /* 0x000fe200078e0002 */
[----:B------:R-:W-:-:S05]  /*a800*/  @P0 LEA R5, R30, UR44, 0x1 ;  /* 0x0000002c1e050c11 */ /* 0x000fca000f8e08ff */
[----:B------:R-:W-:Y:S01]  /*a810*/  @!PT LDS RZ, [RZ] ;  /* 0x00000000fffff984 */ /* 0x000fe20000000800 */
[----:B------:R-:W-:Y:S01]  /*a820*/  @!PT LDS RZ, [RZ] ;  /* 0x00000000fffff984 */ /* 0x000fe20000000800 */
[----:B------:R-:W-:Y:S01]  /*a830*/  @!PT LDS RZ, [RZ] ;  /* 0x00000000fffff984 */ /* 0x000fe20000000800 */
        /* <DEDUP_REMOVED lines=10> */
.L_x_3320:
        /* <DEDUP_REMOVED lines=30> */
.L_x_3321:
[----:B------:R-:W0:Y:S01]  /*aac0*/  LDC R6, c[0x0][0x448] ;  /* 0x00011200ff067b82 */ /* 0x000e220000000800 */
[----:B------:R-:W-:Y:S01]  /*aad0*/  IMAD R7, R22, 0x80, R37 ;  /* 0x0000008016077824 */ /* 0x000fe200078e0225 */
[----:B------:R-:W-:Y:S01]  /*aae0*/  MOV R4, UR38 ;  /* 0x0000002600047c02 */ /* 0x000fe20008000f00 */
[----:B------:R-:W-:Y:S01]  /*aaf0*/  IMAD.U32 R5, RZ, RZ, UR39 ;  /* 0x00000027ff057e24 */ /* 0x000fe2000f8e00ff */
[----:B------:R-:W-:Y:S01]  /*ab00*/  ULDC.64 UR4, c[0x0][0x2e0] ;  /* 0x0000b80000047ab9 */ /* 0x000fe20000000a00 */
[----:B------:R-:W-:Y:S01]  /*ab10*/  IMAD.U32 R3, RZ, RZ, UR45 ;  /* 0x0000002dff037e24 */ /* 0x000fe2000f8e00ff */
[----:B------:R-:W-:Y:S01]  /*ab20*/  MOV R5, R7 ;  /* 0x0000000700057202 */ /* 0x000fe20000000f00 */
[----:B------:R-:W-:Y:S02]  /*ab30*/  IMAD R25, R25, UR4, RZ ;  /* 0x0000000419197c24 */ /* 0x000fe4000f8e02ff */
[----:B------:R-:W-:Y:S02]  /*ab40*/  IMAD.MOV.U32 R2, RZ, RZ, R4 ;  /* 0x000000ffff027224 */ /* 0x000fe400078e0004 */
[----:B------:R-:W-:-:S02]  /*ab50*/  IMAD R25, R26, UR5, R25 ;  /* 0x000000051a197c24 */ /* 0x000fc4000f8e0219 */
[----:B------:R-:W-:Y:S01]  /*ab60*/  IMAD.WIDE.U32 R2, R26, UR4, R2 ;  /* 0x000000041a027c25 */ /* 0x000fe2000f8e0002 */
[----:B------:R-:W-:-:S03]  /*ab70*/  ULDC.64 UR4, c[0x0][0x2d0] ;  /* 0x0000b40000047ab9 */ /* 0x000fc60000000a00 */
[----:B------:R-:W-:Y:S01]  /*ab80*/  IMAD.IADD R3, R3, 0x1, R25 ;  /* 0x0000000103037824 */ /* 0x000fe200078e0219 */
[----:B0-----:R-:W-:-:S13]  /*ab90*/  ISETP.NE.AND P0, PT, R6, 0x1, PT ;  /* 0x000000010600780c */ /* 0x001fda0003f05270 */
[----:B------:R-:W0:Y:S08]  /*aba0*/  @P0 LDC R0, c[0x0][0x44c] ;  /* 0x00011300ff000b82 */ /* 0x000e300000000800 */
[----:B------:R-:W1:Y:S01]  /*abb0*/  @P0 LDC R9, c[0x0][0x450] ;  /* 0x00011400ff090b82 */ /* 0x000e620000000800 */
[----:B0-----:R-:W-:-:S05]  /*abc0*/  @P0 IMAD.HI.U32 R0, R7, R0, RZ ;  /* 0x0000000007000227 */ /* 0x001fca00078e00ff */
[----:B-1----:R-:W-:-:S05]  /*abd0*/  @P0 SHF.R.U32.HI R5, RZ, R9, R0 ;  /* 0x00000009ff050219 */ /* 0x002fca0000011600 */
[----:B------:R-:W-:Y:S02]  /*abe0*/  IMAD.MOV R0, RZ, RZ, -R5 ;  /* 0x000000ffff007224 */ /* 0x000fe400078e0a05 */
[----:B------:R-:W-:-:S04]  /*abf0*/  IMAD.WIDE.U32 R2, R5, UR4, R2 ;  /* 0x0000000405027c25 */ /* 0x000fc8000f8e0002 */
[----:B------:R-:W-:Y:S01]  /*ac00*/  IMAD R7, R6, R0, R7 ;  /* 0x0000000006077224 */ /* 0x000fe200078e0207 */
        /* <DEDUP_REMOVED lines=17> */
[----:B------:R-:W-:Y:S01]  /*ad20*/  ISETP.GE.AND P0, PT, R33, UR4, PT ;  /* 0x0000000421007c0c */ /* 0x000fe2000bf06270 */
[----:B------:R-:W-:-:S12]  /*ad30*/  BRA.DIV UR5, `(.L_x_3322) ;  /* 0x0000002a05d07947 */ /* 0x000fd8000b800000 */
[----:B------:R-:W-:Y:S01]  /*ad40*/  SHFL.IDX PT, R3, R8, RZ, 0x181f ;  /* 0x00181fff08037589 */ /* 0x000fe200000e0000 */
[----:B------:R-:W-:Y:S01]  /*ad50*/  ULDC UR4, c[0x0][0x288] ;  /* 0x0000a20000047ab9 */ /* 0x000fe20000000800 */
[----:B------:R-:W-:Y:S02]  /*ad60*/  IMAD R7, R22, 0x80, R27 ;  /* 0x0000008016077824 */ /* 0x000fe400078e021b */
        /* <DEDUP_REMOVED lines=54> */
[----:B------:R-:W-:Y:S04]  /*b0d0*/  @!P1 LDGSTS.E.BYPASS.LTC128B.128 [R21+0x14c00], desc[UR36][R4.64], !P3 ;  /* 0x14c0000004159fae */ /* 0x000fe8000d901d64 */
[----:B------:R-:W-:Y:S04]  /*b0e0*/  @!P1 LDGSTS.E.BYPASS.LTC128B.128 [R21+0x18c00], desc[UR36][R4.64+0x80], !P2 ;  /* 0x18c0008004159fae */ /* 0x000fe8000d101d64 */
[----:B------:R1:W-:Y:S01]  /*b0f0*/  @!P1 LDGSTS.E.BYPASS.LTC128B.128 [R21+0x1cc00], desc[UR36][R4.64+0x100], !P0 ;  /* 0x1cc0010004159fae */ /* 0x0003e2000c101d64 */
[----:B------:R-:W-:-:S03]  /*b100*/  ISETP.GE.AND P1, PT, R9, R6, PT ;  /* 0x000000060900720c */ /* 0x000fc60003f26270 */
[----:B-1----:R1:W2:Y:S10]  /*b110*/  SHFL.IDX PT, R4, R8, 0x7, 0x181f ;  /* 0x00f81f0008047f89 */ /* 0x0022b400000e0000 */
[----:B0-----:R-:W-:Y:S01]  /*b120*/  @!P1 IMAD.WIDE.U32 R2, R23, 0x2, R2 ;  /* 0x0000000217029825 */ /* 0x001fe200078e0002 */
[----:B------:R-:W-:-:S05]  /*b130*/  @!P1 LEA R9, R30, UR44, 0x1 ;  /* 0x0000002c1e099c11 */ /* 0x000fca000f8e08ff */
[----:B------:R1:W-:Y:S04]  /*b140*/  @!P1 LDGSTS.E.BYPASS.LTC128B.128 [R9+0x15400], desc[UR36][R2.64], !P3 ;  /* 0x1540000002099fae */ /* 0x0003e8000d901d64 */
[----:B------:R1:W-:Y:S04]  /*b150*/  @!P1 LDGSTS.E.BYPASS.LTC128B.128 [R9+0x19400], desc[UR36][R2.64+0x80], !P2 ;  /* 0x1940008002099fae */ /* 0x0003e8000d101d64 */
[----:B------:R1:W-:Y:S02]  /*b160*/  @!P1 LDGSTS.E.BYPASS.LTC128B.128 [R9+0x1d400], desc[UR36][R2.64+0x100], !P0 ;  /* 0x1d40010002099fae */ /* 0x0003e4000c101d64 */
.L_x_3390:
[----:B------:R-:W-:Y:S01]  /*b170*/  IADD3 R7, R7, 0x70, RZ ;  /* 0x0000007007077810 */ /* 0x000fe20007ffe0ff */
[----:B------:R-:W-:Y:S01]  /*b180*/  BSSY B0, `(.L_x_3323) ;  /* 0x000000d000007945 */ /* 0x000fe20003800000 */
[----:B-1----:R-:W-:Y:S02]  /*b190*/  IMAD.MOV.U32 R2, RZ, RZ, R14 ;  /* 0x000000ffff027224 */ /* 0x002fe400078e000e */
[----:B------:R-:W-:Y:S01]  /*b1a0*/  ISETP.GE.AND P1, PT, R7, R6, PT ;  /* 0x000000060700720c */ /* 0x000fe20003f26270 */
[----:B--2---:R-:W-:-:S12]  /*b1b0*/  IMAD.MOV.U32 R3, RZ, RZ, R4 ;  /* 0x000000ffff037224 */ /* 0x004fd800078e0004 */
        /* <DEDUP_REMOVED lines=8> */
[----:B------:R0:W-:Y:S02]  /*b240*/  LDGSTS.E.BYPASS.LTC128B.128 [R5+0x1dc00], desc[UR36][R2.64+0x100], !P0 ;  /* 0x1dc0010002057fae */ /* 0x0001e4000c101d64 */
.L_x_3324:
[----:B------:R-:W-:Y:S05]  /*b250*/  BSYNC B0 ;  /* 0x0000000000007941 */ /* 0x000fea0003800000 */
.L_x_3323:
        /* <DEDUP_REMOVED lines=9> */
.L_x_3391:
[----:B------:R-:W-:Y:S01]  /*b2f0*/  UIADD3 UR4, UR48, -0x2, URZ ;  /* 0xfffffffe30047890 */ /* 0x000fe2000fffe03f */
[----:B------:R-:W-:Y:S02]  /*b300*/  IMAD.MOV.U32 R28, RZ, RZ, 0x1 ;  /* 0x00000001ff1c7424 */ /* 0x000fe400078e00ff */
[----:B------:R-:W-:Y:S01]  /*b310*/  IMAD.MOV.U32 R26, RZ, RZ, RZ ;  /* 0x000000ffff1a7224 */ /* 0x000fe200078e00ff */
[----:B------:R-:W-:-:S06]  /*b320*/  UISETP.GE.AND UP0, UPT, UR4, UR47, UPT ;  /* 0x0000002f0400728c */ /* 0x000fcc000bf06270 */
[----:B------:R-:W-:-:S13]  /*b330*/  PLOP3.LUT P0, PT, PT, PT, UP0, 0x80, 0x0 ;  /* 0x000000000000781c */ /* 0x000fda0003f0f008 */
[----:B------:R-:W-:Y:S05]  /*b340*/  @!P0 BRA `(.L_x_3326) ;  /* 0x0000001000348947 */ /* 0x000fea0003800000 */
        /* <DEDUP_REMOVED lines=14> */
[----:B0-----:R-:W-:-:S04]  /*b430*/  LOP3.LUT R2, R2, 0x7f, RZ, 0xc0, !PT ;  /* 0x0000007f02027812 */ /* 0x001fc800078ec0ff */
[----:B------:R-:W-:-:S04]  /*b440*/  SHF.R.U32.HI R2, RZ, 0x3, R2 ;  /* 0x00000003ff027819 */ /* 0x000fc80000011602 */
[----:B------:R-:W-:Y:S02]  /*b450*/  IADD3 R19, R24, R19, R2 ;  /* 0x0000001318137210 */ /* 0x000fe40007ffe002 */
[----:B------:R-:W-:Y:S02]  /*b460*/  IADD3 R5, -R2, UR42, RZ ;  /* 0x0000002a02057c10 */ /* 0x000fe4000fffe1ff */
[----:B------:R-:W-:Y:S01]  /*b470*/  SHF.L.U32 R2, R23, 0x1, RZ ;  /* 0x0000000117027819 */ /* 0x000fe200000006ff */
[----:B------:R-:W-:Y:S02]  /*b480*/  VIADD R19, R19, 0xfffffee0 ;  /* 0xfffffee013137836 */ /* 0x000fe40000000000 */
[C---:B------:R-:W-:Y:S02]  /*b490*/  IMAD R5, R0.reuse, 0x60, R5 ;  /* 0x0000006000057824 */ /* 0x040fe400078e0205 */
[----:B------:R-:W-:Y:S02]  /*b4a0*/  IMAD R20, R0, -0x60, R19 ;  /* 0xffffffa000147824 */ /* 0x000fe400078e0213 */
[----:B------:R-:W-:-:S07]  /*b4b0*/  VIADD R0, R5, 0xc0 ;  /* 0x000000c005007836 */ /* 0x000fce0000000000 */
.L_x_3339:
[----:B------:R-:W2:Y:S01]  /*b4c0*/  LDL R8, [R1] ;  /* 0x0000000001087983 */ /* 0x000ea20000100800 */
[----:B------:R-:W0:Y:S01]  /*b4d0*/  LDC R2, c[0x0][0x430] ;  /* 0x00010c00ff027b82 */ /* 0x000e220000000800 */
[----:B------:R-:W-:-:S13]  /*b4e0*/  ISETP.GT.U32.AND P5, PT, R37, 0x5f, PT ;  /* 0x0000005f2500780c */ /* 0x000fda0003fa4070 */
[----:B------:R-:W2:Y:S01]  /*b4f0*/  @!P5 LDC.64 R4, c[0x0][0x428] ;  /* 0x00010a00ff04db82 */ /* 0x000ea20000000a00 */
[----:B0-----:R-:W-:-:S13]  /*b500*/  ISETP.NE.AND P0, PT, R2, 0x1, PT ;  /* 0x000000010200780c */ /* 0x001fda0003f05270 */
[----:B------:R-:W0:Y:S08]  /*b510*/  @P0 LDC R3, c[0x0][0x434] ;  /* 0x00010d00ff030b82 */ /* 0x000e300000000800 */
[----:B------:R-:W1:Y:S01]  /*b520*/  @P0 LDC R7, c[0x0][0x438] ;  /* 0x00010e00ff070b82 */ /* 0x000e620000000800 */
[----:B------:R-:W-:Y:S02]  /*b530*/  IMAD.MOV.U32 R9, RZ, RZ, R20 ;  /* 0x000000ffff097224 */ /* 0x000fe400078e0014 */
[----:B0-----:R-:W-:-:S05]  /*b540*/  @P0 IMAD.HI.U32 R2, R20, R3, RZ ;  /* 0x0000000314020227 */ /* 0x001fca00078e00ff */
[----:B-1----:R-:W-:Y:S02]  /*b550*/  @P0 SHF.R.U32.HI R9, RZ, R7, R2 ;  /* 0x00000007ff090219 */ /* 0x002fe40000011602 */
[----:B------:R-:W0:Y:S02]  /*b560*/  @!P5 LDC.64 R6, c[0x0][0x418] ;  /* 0x00010600ff06db82 */ /* 0x000e240000000a00 */
[----:B------:R-:W-:Y:S01]  /*b570*/  @!P5 SHF.R.S32.HI R3, RZ, 0x1f, R9 ;  /* 0x0000001fff03d819 */ /* 0x000fe20000011409 */
[----:B--2---:R-:W-:-:S04]  /*b580*/  @!P5 IMAD R2, R8, R4, RZ ;  /* 0x000000040802d224 */ /* 0x004fc800078e02ff */
[----:B------:R-:W-:Y:S01]  /*b590*/  @!P5 IMAD R5, R36, R5, R2 ;  /* 0x000000052405d224 */ /* 0x000fe200078e0202 */
[----:B------:R-:W-:-:S05]  /*b5a0*/  @!P5 MOV R2, R9 ;  /* 0x000000090002d202 */ /* 0x000fca0000000f00 */
[----:B------:R-:W-:-:S04]  /*b5b0*/  @!P5 IMAD.WIDE.U32 R2, R36, R4, R2 ;  /* 0x000000042402d225 */ /* 0x000fc800078e0002 */
[----:B------:R-:W-:Y:S01]  /*b5c0*/  @!P5 IMAD.IADD R3, R5, 0x1, R3 ;  /* 0x000000010503d824 */ /* 0x000fe200078e0203 */
[C---:B0-----:R-:W-:Y:S02]  /*b5d0*/  @!P5 LEA R6, P0, R2.reuse, R6, 0x2 ;  /* 0x000000060206d211 */ /* 0x041fe400078010ff */
[----:B------:R-:W-:Y:S02]  /*b5e0*/  MOV R4, RZ ;  /* 0x000000ff00047202 */ /* 0x000fe40000000f00 */
        /* <DEDUP_REMOVED lines=10> */
.L_x_3327:
[----:B------:R-:W-:Y:S01]  /*b690*/  LEA R19, R26, UR44, 0x3 ;  /* 0x0000002c1a137c11 */ /* 0x000fe2000f8e18ff */
[----:B------:R-:W-:Y:S01]  /*b6a0*/  BSSY B1, `(.L_x_3328) ;  /* 0x0000004000017945 */ /* 0x000fe20003800000 */
[----:B------:R-:W-:-:S04]  /*b6b0*/  SHF.L.U32 R2, R28, 0x1f, RZ ;  /* 0x0000001f1c027819 */ /* 0x000fc800000006ff */
[----:B------:R-:W0:Y:S02]  /*b6c0*/  SYNCS.PHASECHK.TRANS64.TRYWAIT P0, [R19+URZ+0x30840], R2 ;  /* 0x03084002130075a7 */ /* 0x000e24000800017f */
[----:B0-----:R-:W-:Y:S05]  /*b6d0*/  @!P0 BRA `(.L_x_3329) ;  /* 0x0000002c00088947 */ /* 0x001fea0003800000 */
.L_x_3392:
[----:B------:R-:W-:Y:S05]  /*b6e0*/  BSYNC B1 ;  /* 0x0000000000017941 */ /* 0x000fea0003800000 */
.L_x_3328:
[----:B------:R-:W-:Y:S01]  /*b6f0*/  ULDC UR4, c[0x0][0x430] ;  /* 0x00010c0000047ab9 */ /* 0x000fe20000000800 */
[----:B-----5:R-:W-:Y:S01]  /*b700*/  SHF.R.S32.HI R31, RZ, 0x1f, R4 ;  /* 0x0000001fff1f7819 */ /* 0x020fe20000011404 */
[----:B------:R-:W-:Y:S01]  /*b710*/  UIADD3 UR4, -UR4, URZ, URZ ;  /* 0x0000003f04047290 */ /* 0x000fe2000fffe13f */
[----:B------:R-:W-:Y:S01]  /*b720*/  R2UR UR6, R35 ;  /* 0x00000000230672ca */ /* 0x000fe200000e0000 */
[----:B------:R-:W-:Y:S01]  /*b730*/  IMAD R22, R26, 0x4800, R30 ;  /* 0x000048001a167824 */ /* 0x000fe200078e021e */
[C---:B------:R-:W-:Y:S02]  /*b740*/  LOP3.LUT P5, RZ, R16.reuse, 0x2, RZ, 0xc0, !PT ;  /* 0x0000000210ff7812 */ /* 0x040fe400078ac0ff */
[----:B------:R-:W-:Y:S01]  /*b750*/  LOP3.LUT P4, RZ, R16, 0x1, RZ, 0xc0, !PT ;  /* 0x0000000110ff7812 */ /* 0x000fe2000788c0ff */
[----:B------:R-:W-:Y:S01]  /*b760*/  IMAD R5, R9, UR4, R20 ;  /* 0x0000000409057c24 */ /* 0x000fe2000f8e0214 */
[----:B------:R-:W-:-:S04]  /*b770*/  ULDC.64 UR4, c[0x0][0x300] ;  /* 0x0000c00000047ab9 */ /* 0x000fc80000000a00 */
[----:B------:R-:W-:-:S05]  /*b780*/  SHF.R.S32.HI R29, RZ, 0x1f, R5 ;  /* 0x0000001fff1d7819 */ /* 0x000fca0000011405 */
[----:B0-----:R-:W-:-:S04]  /*b790*/  IMAD R2, R29, UR4, RZ ;  /* 0x000000041d027c24 */ /* 0x001fc8000f8e02ff */
        /* <DEDUP_REMOVED lines=16> */
[----:B------:R-:W-:-:S03]  /*b8a0*/  UMOV UR4, 0xffffffff ;  /* 0xffffffff00047882 */ /* 0x000fc60000000000 */
[----:B------:R-:W-:Y:S01]  /*b8b0*/  LEA.HI.X R24, R2, UR7, R3, 0x1, P0 ;  /* 0x0000000702187c11 */ /* 0x000fe200080f0c03 */
[----:B------:R-:W-:Y:S08]  /*b8c0*/  BRA.DIV UR4, `(.L_x_3330) ;  /* 0x0000002a04a07947 */ /* 0x000ff0000b800000 */
[----:B------:R-:W0:Y:S01]  /*b8d0*/  SHFL.IDX PT, R14, R21, RZ, 0x181f ;  /* 0x00181fff150e7589 */ /* 0x000e2200000e0000 */
[----:B------:R-:W-:Y:S01]  /*b8e0*/  IMAD.SHL.U32 R12, R23, 0x2, RZ ;  /* 0x00000002170c7824 */ /* 0x000fe200078e00ff */
[----:B------:R-:W-:Y:S02]  /*b8f0*/  LOP3.LUT P6, RZ, R16, 0x4, RZ, 0xc0, !PT ;  /* 0x0000000410ff7812 */ /* 0x000fe400078cc0ff */
[----:B------:R-:W1:Y:S01]  /*b900*/  SHFL.IDX PT, R3, R24, RZ, 0x181f ;  /* 0x00181fff18037589 */ /* 0x000e6200000e0000 */
[----:B------:R-:W-:-:S03]  /*b910*/  LEA R22, R22, UR44, 0x1 ;  /* 0x0000002c16167c11 */ /* 0x000fc6000f8e08ff */
[----:B------:R-:W-:Y:S04]  /*b920*/  SHFL.IDX PT, R7, R24, 0x1, 0x181f ;  /* 0x00381f0018077f89 */ /* 0x000fe800000e0000 */
[----:B------:R-:W-:Y:S01]  /*b930*/  SHFL.IDX PT, R10, R21, 0x2, 0x181f ;  /* 0x00581f00150a7f89 */ /* 0x000fe200000e0000 */
[----:B0-----:R-:W-:-:S03]  /*b940*/  IADD3 R2, P0, R14, R12, RZ ;  /* 0x0000000c0e027210 */ /* 0x001fc60007f1e0ff */
[----:B------:R-:W0:Y:S01]  /*b950*/  SHFL.IDX PT, R14, R21, 0x1, 0x181f ;  /* 0x00381f00150e7f89 */ /* 0x000e2200000e0000 */
[----:B-1----:R-:W-:-:S05]  /*b960*/  IADD3.X R3, RZ, R3, RZ, P0, !PT ;  /* 0x00000003ff037210 */ /* 0x002fca00007fe4ff */
[----:B------:R-:W-:Y:S04]  /*b970*/  LDGSTS.E.BYPASS.LTC128B.128 [R22+0x1e400], desc[UR36][R2.64], !P6 ;  /* 0x1e40000002167fae */ /* 0x000fe8000f101d64 */
[----:B------:R-:W-:Y:S04]  /*b980*/  LDGSTS.E.BYPASS.LTC128B.128 [R22+0x21400], desc[UR36][R2.64+0x80], !P5 ;  /* 0x2140008002167fae */ /* 0x000fe8000e901d64 */
[----:B------:R1:W-:Y:S01]  /*b990*/  LDGSTS.E.BYPASS.LTC128B.128 [R22+0x24400], desc[UR36][R2.64+0x100], !P4 ;  /* 0x2440010002167fae */ /* 0x0003e2000e101d64 */
[----:B0-----:R-:W-:-:S03]  /*b9a0*/  IADD3 R8, P0, R14, R12, RZ ;  /* 0x0000000c0e087210 */ /* 0x001fc60007f1e0ff */
[----:B------:R-:W-:Y:S02]  /*b9b0*/  SHFL.IDX PT, R14, R21, 0x5, 0x181f ;  /* 0x00b81f00150e7f89 */ /* 0x000fe400000e0000 */
[----:B------:R-:W-:Y:S02]  /*b9c0*/  IMAD.X R9, RZ, RZ, R7, P0 ;  /* 0x000000ffff097224 */ /* 0x000fe400000e0607 */
[----:B-1----:R-:W-:Y:S01]  /*b9d0*/  SHFL.IDX PT, R2, R21, 0x3, 0x181f ;  /* 0x00781f0015027f89 */ /* 0x002fe200000e0000 */
[----:B------:R-:W-:-:S03]  /*b9e0*/  IADD3 R10, P0, R10, R12, RZ ;  /* 0x0000000c0a0a7210 */ /* 0x000fc60007f1e0ff */
[----:B------:R-:W0:Y:S04]  /*b9f0*/  SHFL.IDX PT, R7, R24, 0x2, 0x181f ;  /* 0x00581f0018077f89 */ /* 0x000e2800000e0000 */
[----:B------:R-:W1:Y:S04]  /*ba00*/  SHFL.IDX PT, R3, R24, 0x3, 0x181f ;  /* 0x00781f0018037f89 */ /* 0x000e6800000e0000 */
[----:B------:R2:W-:Y:S04]  /*ba10*/  LDGSTS.E.BYPASS.LTC128B.128 [R22+0x1ec00], desc[UR36][R8.64], !P6 ;  /* 0x1ec0000008167fae */ /* 0x0005e8000f101d64 */
[----:B------:R2:W-:Y:S04]  /*ba20*/  LDGSTS.E.BYPASS.LTC128B.128 [R22+0x21c00], desc[UR36][R8.64+0x80], !P5 ;  /* 0x21c0008008167fae */ /* 0x0005e8000e901d64 */
[----:B------:R2:W-:Y:S01]  /*ba30*/  LDGSTS.E.BYPASS.LTC128B.128 [R22+0x24c00], desc[UR36][R8.64+0x100], !P4 ;  /* 0x24c0010008167fae */ /* 0x0005e2000e101d64 */
[----:B0-----:R-:W-:Y:S01]  /*ba40*/  IMAD.X R11, RZ, RZ, R7, P0 ;  /* 0x000000ffff0b7224 */ /* 0x001fe200000e0607 */
[----:B------:R-:W-:-:S02]  /*ba50*/  IADD3 R6, P0, R2, R12, RZ ;  /* 0x0000000c02067210 */ /* 0x000fc40007f1e0ff */
[----:B------:R-:W0:Y:S02]  /*ba60*/  SHFL.IDX PT, R2, R21, 0x4, 0x181f ;  /* 0x00981f0015027f89 */ /* 0x000e2400000e0000 */
[----:B-1----:R-:W-:Y:S02]  /*ba70*/  IADD3.X R7, RZ, R3, RZ, P0, !PT ;  /* 0x00000003ff077210 */ /* 0x002fe400007fe4ff */
[----:B------:R-:W1:Y:S04]  /*ba80*/  SHFL.IDX PT, R3, R24, 0x4, 0x181f ;  /* 0x00981f0018037f89 */ /* 0x000e6800000e0000 */
[----:B------:R2:W-:Y:S04]  /*ba90*/  LDGSTS.E.BYPASS.LTC128B.128 [R22+0x1f400], desc[UR36][R10.64], !P6 ;  /* 0x1f4000000a167fae */ /* 0x0005e8000f101d64 */
[----:B------:R2:W-:Y:S04]  /*baa0*/  LDGSTS.E.BYPASS.LTC128B.128 [R22+0x22400], desc[UR36][R10.64+0x80], !P5 ;  /* 0x224000800a167fae */ /* 0x0005e8000e901d64 */
[----:B------:R2:W-:Y:S04]  /*bab0*/  LDGSTS.E.BYPASS.LTC128B.128 [R22+0x25400], desc[UR36][R10.64+0x100], !P4 ;  /* 0x254001000a167fae */ /* 0x0005e8000e101d64 */
[----:B------:R2:W-:Y:S01]  /*bac0*/  LDGSTS.E.BYPASS.LTC128B.128 [R22+0x1fc00], desc[UR36][R6.64], !P6 ;  /* 0x1fc0000006167fae */ /* 0x0005e2000f101d64 */
[----:B0-----:R-:W-:-:S03]  /*bad0*/  IADD3 R2, P0, R2, R12, RZ ;  /* 0x0000000c02027210 */ /* 0x001fc60007f1e0ff */
[----:B------:R2:W-:Y:S02]  /*bae0*/  LDGSTS.E.BYPASS.LTC128B.128 [R22+0x22c00], desc[UR36][R6.64+0x80], !P5 ;  /* 0x22c0008006167fae */ /* 0x0005e4000e901d64 */
[----:B-1----:R-:W-:Y:S02]  /*baf0*/  IMAD.X R3, RZ, RZ, R3, P0 ;  /* 0x000000ffff037224 */ /* 0x002fe400000e0603 */
[----:B------:R2:W-:Y:S04]  /*bb00*/  LDGSTS.E.BYPASS.LTC128B.128 [R22+0x25c00], desc[UR36][R6.64+0x100], !P4 ;  /* 0x25c0010006167fae */ /* 0x0005e8000e101d64 */
[----:B------:R2:W-:Y:S04]  /*bb10*/  LDGSTS.E.BYPASS.LTC128B.128 [R22+0x20400], desc[UR36][R2.64], !P6 ;  /* 0x2040000002167fae */ /* 0x0005e8000f101d64 */
[----:B------:R2:W-:Y:S04]  /*bb20*/  LDGSTS.E.BYPASS.LTC128B.128 [R22+0x23400], desc[UR36][R2.64+0x80], !P5 ;  /* 0x2340008002167fae */ /* 0x0005e8000e901d64 */
[----:B------:R2:W-:Y:S04]  /*bb30*/  LDGSTS.E.BYPASS.LTC128B.128 [R22+0x26400], desc[UR36][R2.64+0x100], !P4 ;  /* 0x2640010002167fae */ /* 0x0005e8000e101d64 */
[----:B------:R-:W0:Y:S02]  /*bb40*/  SHFL.IDX PT, R24, R24, 0x5, 0x181f ;  /* 0x00b81f0018187f89 */ /* 0x000e2400000e0000 */
.L_x_3406:
[----:B--2---:R-:W-:Y:S01]  /*bb50*/  IMAD.SHL.U32 R2, R23, 0x2, RZ ;  /* 0x0000000217027824 */ /* 0x004fe200078e00ff */
[----:B------:R-:W-:-:S04]  /*bb60*/  LOP3.LUT P6, RZ, R16, 0x4, RZ, 0xc0, !PT ;  /* 0x0000000410ff7812 */ /* 0x000fc800078cc0ff */
[----:B------:R-:W-:-:S04]  /*bb70*/  IADD3 R2, P0, R14, R2, RZ ;  /* 0x000000020e027210 */ /* 0x000fc80007f1e0ff */
[----:B0-----:R-:W-:Y:S02]  /*bb80*/  IADD3.X R3, RZ, R24, RZ, P0, !PT ;  /* 0x00000018ff037210 */ /* 0x001fe400007fe4ff */
[----:B------:R-:W-:-:S03]  /*bb90*/  PLOP3.LUT P0, PT, PT, PT, PT, 0x80, 0x0 ;  /* 0x000000000000781c */ /* 0x000fc60003f0f070 */
[----:B------:R-:W-:Y:S01]  /*bba0*/  @!PT LDS RZ, [RZ] ;  /* 0x00000000fffff984 */ /* 0x000fe20000000800 */
[----:B------:R-:W-:Y:S01]  /*bbb0*/  @!PT LDS RZ, [RZ] ;  /* 0x00000000fffff984 */ /* 0x000fe20000000800 */
[----:B------:R-:W-:Y:S01]  /*bbc0*/  @!PT LDS RZ, [RZ] ;  /* 0x00000000fffff984 */ /* 0x000fe20000000800 */
[----:B------:R0:W-:Y:S04]  /*bbd0*/  LDGSTS.E.BYPASS.LTC128B.128 [R22+0x20c00], desc[UR36][R2.64], !P6 ;  /* 0x20c0000002167fae */ /* 0x0001e8000f101d64 */
[----:B------:R0:W-:Y:S04]  /*bbe0*/  LDGSTS.E.BYPASS.LTC128B.128 [R22+0x23c00], desc[UR36][R2.64+0x80], !P5 ;  /* 0x23c0008002167fae */ /* 0x0001e8000e901d64 */
[----:B------:R0:W-:Y:S01]  /*bbf0*/  LDGSTS.E.BYPASS.LTC128B.128 [R22+0x26c00], desc[UR36][R2.64+0x100], !P4 ;  /* 0x26c0010002167fae */ /* 0x0001e2000e101d64 */
[----:B------:R-:W-:Y:S01]  /*bc00*/  NOP ;  /* 0x0000000000007918 */ /* 0x000fe20000000000 */
.L_x_3331:
        /* <DEDUP_REMOVED lines=10> */
.L_x_3332:
[----:B------:R1:W-:Y:S01]  /*bcb0*/  SYNCS.ARRIVE.TRANS64.A1T0 RZ, [R19+URZ+0x30830], RZ ;  /* 0x030830ff13ff79a7 */ /* 0x0003e2000810003f */
[----:B------:R-:W-:Y:S05]  /*bcc0*/  @!P5 BRA `(.L_x_3333) ;  /* 0x000000000004d947 */ /* 0x000fea0003800000 */
[----:B------:R-:W-:Y:S01]  /*bcd0*/  BPT.TRAP 0x1 ;  /* 0x000000040000795c */ /* 0x000fe20000300000 */
.L_x_3333:
[----:B0-----:R-:W-:Y:S01]  /*bce0*/  SHF.L.U32 R3, R27, 0x1f, RZ ;  /* 0x0000001f1b037819 */ /* 0x001fe200000006ff */
[----:B------:R-:W-:Y:S01]  /*bcf0*/  BSSY B1, `(.L_x_3334) ;  /* 0x0000004000017945 */ /* 0x000fe20003800000 */
[----:B------:R-:W-:-:S04]  /*bd00*/  LEA R6, R25, UR44, 0x3 ;  /* 0x0000002c19067c11 */ /* 0x000fc8000f8e18ff */
[----:B------:R-:W0:Y:S02]  /*bd10*/  SYNCS.PHASECHK.TRANS64.TRYWAIT P0, [R6+URZ+0x30860], R3 ;  /* 0x03086003060075a7 */ /* 0x000e24000800017f */
[----:B0-----:R-:W-:Y:S05]  /*bd20*/  @!P0 BRA `(.L_x_3335) ;  /* 0x0000002c00588947 */ /* 0x001fea0003800000 */
.L_x_3407:
[----:B------:R-:W-:Y:S05]  /*bd30*/  BSYNC B1 ;  /* 0x0000000000017941 */ /* 0x000fea0003800000 */
.L_x_3334:
[----:B------:R-:W-:Y:S01]  /*bd40*/  UMOV UR4, 0xffffffff ;  /* 0xffffffff00047882 */ /* 0x000fe20000000000 */
[----:B------:R-:W-:Y:S02]  /*bd50*/  IMAD R7, R25, 0x4800, R30 ;  /* 0x0000480019077824 */ /* 0x000fe400078e021e */
[----:B------:R-:W-:Y:S01]  /*bd60*/  IMAD.SHL.U32 R9, R23, 0x2, RZ ;  /* 0x0000000217097824 */ /* 0x000fe200078e00ff */
[----:B------:R-:W-:Y:S06]  /*bd70*/  BRA.DIV UR4, `(.L_x_3336) ;  /* 0x0000002e04587947 */ /* 0x000fec000b800000 */
[----:B------:R-:W2:Y:S01]  /*bd80*/  SHFL.IDX PT, R14, R17, RZ, 0x181f ;  /* 0x00181fff110e7589 */ /* 0x000ea200000e0000 */
[----:B------:R-:W-:-:S03]  /*bd90*/  LEA R7, R7, UR44, 0x1 ;  /* 0x0000002c07077c11 */ /* 0x000fc6000f8e08ff */
[----:B0-----:R-:W0:Y:S04]  /*bda0*/  SHFL.IDX PT, R3, R18, RZ, 0x181f ;  /* 0x00181fff12037589 */ /* 0x001e2800000e0000 */
[----:B------:R-:W-:Y:S01]  /*bdb0*/  SHFL.IDX PT, R8, R18, 0x1, 0x181f ;  /* 0x00381f0012087f89 */ /* 0x000fe200000e0000 */
        /* <DEDUP_REMOVED lines=8> */
[----:B------:R2:W-:Y:S02]  /*be40*/  LDGSTS.E.BYPASS.LTC128B.128 [R7+0x6400], desc[UR36][R2.64+0x100], !P0 ;  /* 0x0640010002077fae */ /* 0x0005e4000c101d64 */
[----:B--2---:R-:W-:Y:S02]  /*be50*/  IADD3 R2, P0, R14, R9, RZ ;  /* 0x000000090e027210 */ /* 0x004fe40007f1e0ff */
[----:B------:R-:W0:Y:S02]  /*be60*/  SHFL.IDX PT, R14, R17, 0x2, 0x181f ;  /* 0x00581f00110e7f89 */ /* 0x000e2400000e0000 */
[----:B------:R-:W-:Y:S02]  /*be70*/  IADD3.X R3, RZ, R8, RZ, P0, !PT ;  /* 0x00000008ff037210 */ /* 0x000fe400007fe4ff */
[----:B------:R-:W-:Y:S01]  /*be80*/  ISETP.LT.OR P0, PT, R0, 0x11, P3 ;  /* 0x000000110000780c */ /* 0x000fe20001f01670 */
[----:B------:R-:W2:-:S12]  /*be90*/  SHFL.IDX PT, R8, R18, 0x2, 0x181f ;  /* 0x00581f0012087f89 */ /* 0x000e9800000e0000 */
[----:B------:R-:W-:Y:S01]  /*bea0*/  LDGSTS.E.BYPASS.LTC128B.128 [R7+0xc00], desc[UR36][R2.64], !P0 ;  /* 0x00c0000002077fae */ /* 0x000fe2000c101d64 */
[----:B------:R-:W-:-:S13]  /*beb0*/  ISETP.LT.OR P0, PT, R0, 0x11, P2 ;  /* 0x000000110000780c */ /* 0x000fda0001701670 */
[----:B------:R-:W-:Y:S01]  /*bec0*/  LDGSTS.E.BYPASS.LTC128B.128 [R7+0x3c00], desc[UR36][R2.64+0x80], !P0 ;  /* 0x03c0008002077fae */ /* 0x000fe2000c101d64 */
[----:B------:R-:W-:-:S13]  /*bed0*/  ISETP.LT.OR P0, PT, R0, 0x11, P1 ;  /* 0x000000110000780c */ /* 0x000fda0000f01670 */
[----:B------:R0:W-:Y:S02]  /*bee0*/  LDGSTS.E.BYPASS.LTC128B.128 [R7+0x6c00], desc[UR36][R2.64+0x100], !P0 ;  /* 0x06c0010002077fae */ /* 0x0001e4000c101d64 */
[----:B0-----:R-:W-:Y:S02]  /*bef0*/  IADD3 R2, P0, R14, R9, RZ ;  /* 0x000000090e027210 */ /* 0x001fe40007f1e0ff */
[----:B------:R-:W0:Y:S03]  /*bf00*/  SHFL.IDX PT, R14, R17, 0x3, 0x181f ;  /* 0x00781f00110e7f89 */ /* 0x000e2600000e0000 */
[----:B--2---:R-:W-:Y:S01]  /*bf10*/  IMAD.X R3, RZ, RZ, R8, P0 ;  /* 0x000000ffff037224 */ /* 0x004fe200000e0608 */
        /* <DEDUP_REMOVED lines=18> */
[----:B------:R0:W3:Y:S02]  /*c040*/  SHFL.IDX PT, R14, R17, 0x5, 0x181f ;  /* 0x00b81f00110e7f89 */ /* 0x0000e400000e0000 */
[----:B--2---:R-:W-:Y:S02]  /*c050*/  IADD3.X R3, RZ, R8, RZ, P0, !PT ;  /* 0x00000008ff037210 */ /* 0x004fe400007fe4ff */
[----:B------:R-:W-:Y:S01]  /*c060*/  ISETP.LT.OR P0, PT, R0, 0x41, P3 ;  /* 0x000000410000780c */ /* 0x000fe20001f01670 */
[----:B------:R0:W2:-:S12]  /*c070*/  SHFL.IDX PT, R8, R18, 0x5, 0x181f ;  /* 0x00b81f0012087f89 */ /* 0x00009800000e0000 */
[----:B------:R0:W-:Y:S01]  /*c080*/  LDGSTS.E.BYPASS.LTC128B.128 [R7+0x2400], desc[UR36][R2.64], !P0 ;  /* 0x0240000002077fae */ /* 0x0001e2000c101d64 */
[----:B------:R-:W-:-:S13]  /*c090*/  ISETP.LT.OR P0, PT, R0, 0x41, P2 ;  /* 0x000000410000780c */ /* 0x000fda0001701670 */
[----:B------:R0:W-:Y:S01]  /*c0a0*/  LDGSTS.E.BYPASS.LTC128B.128 [R7+0x5400], desc[UR36][R2.64+0x80], !P0 ;  /* 0x0540008002077fae */ /* 0x0001e2000c101d64 */
[----:B------:R-:W-:-:S13]  /*c0b0*/  ISETP.LT.OR P0, PT, R0, 0x41, P1 ;  /* 0x000000410000780c */ /* 0x000fda0000f01670 */
[----:B--23--:R0:W-:Y:S02]  /*c0c0*/  LDGSTS.E.BYPASS.LTC128B.128 [R7+0x8400], desc[UR36][R2.64+0x100], !P0 ;  /* 0x0840010002077fae */ /* 0x00c1e4000c101d64 */
.L_x_3421:
[----:B0-2---:R-:W-:Y:S01]  /*c0d0*/  IADD3 R2, P0, R14, R9, RZ ;  /* 0x000000090e027210 */ /* 0x005fe20007f1e0ff */
[----:B------:R-:W-:-:S04]  /*c0e0*/  ULDC.64 UR4, c[0x0][0x328] ;  /* 0x0000ca0000047ab9 */ /* 0x000fc80000000a00 */
[----:B------:R-:W-:Y:S01]  /*c0f0*/  IMAD.X R3, RZ, RZ, R8, P0 ;  /* 0x000000ffff037224 */ /* 0x000fe200000e0608 */
[----:B------:R-:W-:Y:S01]  /*c100*/  ISETP.LT.OR P0, PT, R0, 0x51, P3 ;  /* 0x000000510000780c */ /* 0x000fe20001f01670 */
[----:B------:R-:W-:-:S04]  /*c110*/  IMAD R8, R29, UR4, RZ ;  /* 0x000000041d087c24 */ /* 0x000fc8000f8e02ff */
[----:B------:R-:W-:-:S08]  /*c120*/  IMAD R9, R5, UR5, R8 ;  /* 0x0000000505097c24 */ /* 0x000fd0000f8e0208 */
[----:B------:R-:W-:Y:S01]  /*c130*/  @!PT LDS RZ, [RZ] ;  /* 0x00000000fffff984 */ /* 0x000fe20000000800 */
[----:B------:R-:W-:Y:S01]  /*c140*/  @!PT LDS RZ, [RZ] ;  /* 0x00000000fffff984 */ /* 0x000fe20000000800 */
[----:B------:R-:W-:Y:S01]  /*c150*/  @!PT LDS RZ, [RZ] ;  /* 0x00000000fffff984 */ /* 0x000fe20000000800 */
        /* <DEDUP_REMOVED lines=13> */
[----:B-1----:R-:W-:-:S07]  /*c230*/  IADD3 R19, R3, R31, RZ ;  /* 0x0000001f03137210 */ /* 0x002fce0007ffe0ff */
.L_x_3337:
        /* <DEDUP_REMOVED lines=10> */
.L_x_3338:
[----:B------:R-:W-:Y:S01]  /*c2e0*/  R2UR UR4, R35 ;  /* 0x00000000230472ca */ /* 0x000fe200000e0000 */
[----:B------:R-:W-:Y:S01]  /*c2f0*/  ULDC.64 UR6, c[0x0][0x330] ;  /* 0x0000cc0000067ab9 */ /* 0x000fe20000000a00 */
[----:B------:R-:W-:Y:S01]  /*c300*/  IMAD.MOV.U32 R18, RZ, RZ, R2 ;  /* 0x000000ffff127224 */ /* 0x000fe200078e0002 */
[----:B------:R-:W-:Y:S01]  /*c310*/  IADD3 R32, R32, -0x1, RZ ;  /* 0xffffffff20207810 */ /* 0x000fe20007ffe0ff */
[----:B------:R-:W-:Y:S01]  /*c320*/  IMAD.U32 R3, RZ, RZ, UR6 ;  /* 0x00000006ff037e24 */ /* 0x000fe2000f8e00ff */
[----:B------:R0:W-:Y:S01]  /*c330*/  SYNCS.ARRIVE.TRANS64.A1T0 RZ, [R6+URZ+0x30850], RZ ;  /* 0x030850ff06ff79a7 */ /* 0x0001e2000810003f */
[----:B------:R-:W-:Y:S01]  /*c340*/  VIADD R0, R0, 0x60 ;  /* 0x0000006000007836 */ /* 0x000fe20000000000 */
[----:B------:R-:W-:Y:S01]  /*c350*/  MOV R27, R28 ;  /* 0x0000001c001b7202 */ /* 0x000fe20000000f00 */
[----:B------:R-:W-:-:S04]  /*c360*/  IMAD.WIDE.U32 R18, R3, UR41, R18 ;  /* 0x0000002903127c25 */ /* 0x000fc8000f8e0012 */
[----:B------:R-:W-:Y:S01]  /*c370*/  VIADD R20, R20, 0xffffffa0 ;  /* 0xffffffa014147836 */ /* 0x000fe20000000000 */
[----:B------:R-:W-:Y:S01]  /*c380*/  UIMAD UR4, UR4, UR6, URZ ;  /* 0x00000006040472a4 */ /* 0x000fe2000f8e023f */
[----:B------:R-:W-:-:S03]  /*c390*/  IMAD.MOV.U32 R25, RZ, RZ, R26 ;  /* 0x000000ffff197224 */ /* 0x000fc600078e001a */
[----:B------:R-:W-:-:S03]  /*c3a0*/  UIMAD UR4, UR41, UR7, UR4 ;  /* 0x00000007290472a4 */ /* 0x000fc6000f8e0204 */
[----:B------:R-:W-:Y:S02]  /*c3b0*/  ULDC.64 UR6, c[0x0][0x318] ;  /* 0x0000c60000067ab9 */ /* 0x000fe40000000a00 */
[----:B------:R-:W-:Y:S02]  /*c3c0*/  LEA R17, P0, R18, UR6, 0x1 ;  /* 0x0000000612117c11 */ /* 0x000fe4000f8008ff */
[----:B------:R-:W-:-:S04]  /*c3d0*/  IADD3 R3, R19, UR4, RZ ;  /* 0x0000000413037c10 */ /* 0x000fc8000fffe0ff */
[----:B------:R-:W-:Y:S02]  /*c3e0*/  LEA.HI.X R18, R18, UR7, R3, 0x1, P0 ;  /* 0x0000000712127c11 */ /* 0x000fe400080f0c03 */
[----:B------:R-:W-:-:S13]  /*c3f0*/  ISETP.GT.AND P0, PT, R32, UR47, PT ;  /* 0x0000002f20007c0c */ /* 0x000fda000bf04270 */
[----:B0-----:R-:W-:Y:S05]  /*c400*/  @P0 BRA `(.L_x_3339) ;  /* 0xfffffff0002c0947 */ /* 0x001fea000383ffff */
[----:B------:R-:W-:Y:S05]  /*c410*/  BSYNC B0 ;  /* 0x0000000000007941 */ /* 0x000fea0003800000 */
.L_x_3326:
[----:B------:R-:W-:-:S13]  /*c420*/  LOP3.LUT P0, RZ, R16, 0x10, RZ, 0xc0, !PT ;  /* 0x0000001010ff7812 */ /* 0x000fda000780c0ff */
[----:B------:R-:W-:Y:S05]  /*c430*/  @!P0 BRA `(.L_x_3340) ;  /* 0x0000000000048947 */ /* 0x000fea0003800000 */
[----:B------:R-:W-:Y:S01]  /*c440*/  BPT.TRAP 0x1 ;  /* 0x000000040000795c */ /* 0x000fe20000300000 */
.L_x_3340:
[----:B0-----:R-:W-:Y:S01]  /*c450*/  LEA R0, R26, UR44, 0x3 ;  /* 0x0000002c1a007c11 */ /* 0x001fe2000f8e18ff */
[----:B------:R-:W0:Y:S01]  /*c460*/  S2R R2, SR_TID.X ;  /* 0x0000000000027919 */ /* 0x000e220000002100 */
[----:B------:R-:W-:Y:S01]  /*c470*/  SHF.L.U32 R3, R28, 0x1f, RZ ;  /* 0x0000001f1c037819 */ /* 0x000fe200000006ff */
[----:B------:R-:W-:Y:S01]  /*c480*/  BSSY B0, `(.L_x_3341) ;  /* 0x0000009000007945 */ /* 0x000fe20003800000 */
[----:B------:R-:W-:Y:S01]  /*c490*/  MOV R5, 0xffffffa0 ;  /* 0xffffffa000057802 */ /* 0x000fe20000000f00 */
[----:B------:R-:W-:Y:S01]  /*c4a0*/  IMAD R4, R26, 0x4800, R30 ;  /* 0x000048001a047824 */ /* 0x000fe200078e021e */
[----:B------:R-:W1:Y:S03]  /*c4b0*/  SYNCS.PHASECHK.TRANS64.TRYWAIT P0, [R0+URZ+0x30860], R3 ;  /* 0x03086003000075a7 */ /* 0x000e66000800017f */
[----:B------:R-:W-:Y:S01]  /*c4c0*/  IMAD R5, R32, R5, UR42 ;  /* 0x0000002a20057e24 */ /* 0x000fe2000f8e0205 */
[----:B0-----:R-:W-:-:S04]  /*c4d0*/  LOP3.LUT R2, R2, 0x7f, RZ, 0xc0, !PT ;  /* 0x0000007f02027812 */ /* 0x001fc800078ec0ff */
[----:B------:R-:W-:-:S05]  /*c4e0*/  SHF.R.U32.HI R2, RZ, 0x3, R2 ;  /* 0x00000003ff027819 */ /* 0x000fca0000011602 */
[----:B------:R-:W-:Y:S01]  /*c4f0*/  IMAD.IADD R5, R5, 0x1, -R2 ;  /* 0x0000000105057824 */ /* 0x000fe200078e0a02 */
[----:B-1----:R-:W-:Y:S06]  /*c500*/  @!P0 BRA `(.L_x_3342) ;  /* 0x0000002c00a08947 */ /* 0x002fec0003800000 */
.L_x_3422:
[----:B------:R-:W-:Y:S05]  /*c510*/  BSYNC B0 ;  /* 0x0000000000007941 */ /* 0x000fea0003800000 */
.L_x_3341:
        /* <DEDUP_REMOVED lines=8> */
[----:B------:R-:W1:Y:S01]  /*c5a0*/  SHFL.IDX PT, R14, R17, 0x1, 0x181f ;  /* 0x00381f00110e7f89 */ /* 0x000e6200000e0000 */
[----:B------:R-:W-:Y:S02]  /*c5b0*/  ISETP.GE.AND P0, PT, R33, UR4, PT ;  /* 0x0000000421007c0c */ /* 0x000fe4000bf06270 */
[C---:B------:R-:W-:Y:S01]  /*c5c0*/  ISETP.LT.OR P3, PT, R5.reuse, 0x1, P2 ;  /* 0x000000010500780c */ /* 0x040fe20001761670 */
[----:B------:R-:W2:Y:S01]  /*c5d0*/  SHFL.IDX PT, R6, R18, 0x1, 0x181f ;  /* 0x00381f0012067f89 */ /* 0x000ea200000e0000 */
[----:B------:R-:W-:-:S02]  /*c5e0*/  ISETP.LT.OR P4, PT, R5, 0x1, P1 ;  /* 0x000000010500780c */ /* 0x000fc40000f81670 */
[----:B------:R-:W-:Y:S01]  /*c5f0*/  ISETP.LT.OR P5, PT, R5, 0x1, P0 ;  /* 0x000000010500780c */ /* 0x000fe200007a1670 */
[----:B------:R-:W3:Y:S04]  /*c600*/  SHFL.IDX PT, R8, R17, 0x2, 0x181f ;  /* 0x00581f0011087f89 */ /* 0x000ee800000e0000 */
[----:B------:R-:W4:Y:S01]  /*c610*/  SHFL.IDX PT, R7, R18, 0x2, 0x181f ;  /* 0x00581f0012077f89 */ /* 0x000f2200000e0000 */
[----:B0-----:R-:W-:-:S05]  /*c620*/  IMAD.WIDE.U32 R2, R23, 0x2, R2 ;  /* 0x0000000217027825 */ /* 0x001fca00078e0002 */
[----:B------:R-:W-:Y:S01]  /*c630*/  LDGSTS.E.BYPASS.LTC128B.128 [R4+0x400], desc[UR36][R2.64], !P3 ;  /* 0x0040000002047fae */ /* 0x000fe2000d901d64 */
[----:B------:R-:W-:-:S03]  /*c640*/  ISETP.LT.OR P3, PT, R5, 0x11, P2 ;  /* 0x000000110500780c */ /* 0x000fc60001761670 */
[----:B------:R-:W-:Y:S01]  /*c650*/  LDGSTS.E.BYPASS.LTC128B.128 [R4+0x3400], desc[UR36][R2.64+0x80], !P4 ;  /* 0x0340008002047fae */ /* 0x000fe2000e101d64 */
[----:B------:R-:W-:-:S03]  /*c660*/  ISETP.LT.OR P4, PT, R5, 0x11, P1 ;  /* 0x000000110500780c */ /* 0x000fc60000f81670 */
[----:B------:R1:W-:Y:S01]  /*c670*/  LDGSTS.E.BYPASS.LTC128B.128 [R4+0x6400], desc[UR36][R2.64+0x100], !P5 ;  /* 0x0640010002047fae */ /* 0x0003e2000e901d64 */
[----:B------:R-:W-:Y:S02]  /*c680*/  ISETP.LT.OR P5, PT, R5, 0x11, P0 ;  /* 0x000000110500780c */ /* 0x000fe400007a1670 */
[----:B-1----:R-:W-:Y:S01]  /*c690*/  MOV R2, R14 ;  /* 0x0000000e00027202 */ /* 0x002fe20000000f00 */
[----:B--2---:R-:W-:Y:S01]  /*c6a0*/  IMAD.MOV.U32 R3, RZ, RZ, R6 ;  /* 0x000000ffff037224 */ /* 0x004fe200078e0006 */
[----:B------:R-:W0:Y:S03]  /*c6b0*/  SHFL.IDX PT, R14, R17, 0x3, 0x181f ;  /* 0x00781f00110e7f89 */ /* 0x000e2600000e0000 */
[----:B------:R-:W-:Y:S01]  /*c6c0*/  IMAD.WIDE.U32 R2, R23, 0x2, R2 ;  /* 0x0000000217027825 */ /* 0x000fe200078e0002 */
[----:B------:R-:W1:Y:S04]  /*c6d0*/  SHFL.IDX PT, R6, R18, 0x3, 0x181f ;  /* 0x00781f0012067f89 */ /* 0x000e6800000e0000 */
[----:B------:R-:W-:Y:S01]  /*c6e0*/  LDGSTS.E.BYPASS.LTC128B.128 [R4+0xc00], desc[UR36][R2.64], !P3 ;  /* 0x00c0000002047fae */ /* 0x000fe2000d901d64 */
[----:B------:R-:W-:-:S03]  /*c6f0*/  ISETP.LT.OR P3, PT, R5, 0x21, P2 ;  /* 0x000000210500780c */ /* 0x000fc60001761670 */
[----:B------:R-:W-:Y:S01]  /*c700*/  LDGSTS.E.BYPASS.LTC128B.128 [R4+0x3c00], desc[UR36][R2.64+0x80], !P4 ;  /* 0x03c0008002047fae */ /* 0x000fe2000e101d64 */
[----:B------:R-:W-:-:S03]  /*c710*/  ISETP.LT.OR P4, PT, R5, 0x21, P1 ;  /* 0x000000210500780c */ /* 0x000fc60000f81670 */
[----:B------:R3:W-:Y:S01]  /*c720*/  LDGSTS.E.BYPASS.LTC128B.128 [R4+0x6c00], desc[UR36][R2.64+0x100], !P5 ;  /* 0x06c0010002047fae */ /* 0x0007e2000e901d64 */
[----:B------:R-:W-:Y:S02]  /*c730*/  ISETP.LT.OR P5, PT, R5, 0x21, P0 ;  /* 0x000000210500780c */ /* 0x000fe400007a1670 */
[----:B---3--:R-:W-:Y:S01]  /*c740*/  MOV R2, R8 ;  /* 0x0000000800027202 */ /* 0x008fe20000000f00 */
[----:B----4-:R-:W-:Y:S01]  /*c750*/  IMAD.MOV.U32 R3, RZ, RZ, R7 ;  /* 0x000000ffff037224 */ /* 0x010fe200078e0007 */
[----:B------:R-:W2:Y:S03]  /*c760*/  SHFL.IDX PT, R8, R17, 0x4, 0x181f ;  /* 0x00981f0011087f89 */ /* 0x000ea600000e0000 */
[----:B------:R-:W-:Y:S01]  /*c770*/  IMAD.WIDE.U32 R2, R23, 0x2, R2 ;  /* 0x0000000217027825 */ /* 0x000fe200078e0002 */
[----:B------:R-:W3:Y:S04]  /*c780*/  SHFL.IDX PT, R7, R18, 0x4, 0x181f ;  /* 0x00981f0012077f89 */ /* 0x000ee800000e0000 */
[----:B------:R-:W-:Y:S01]  /*c790*/  LDGSTS.E.BYPASS.LTC128B.128 [R4+0x1400], desc[UR36][R2.64], !P3 ;  /* 0x0140000002047fae */ /* 0x000fe2000d901d64 */
[----:B------:R-:W-:-:S03]  /*c7a0*/  ISETP.LT.OR P3, PT, R5, 0x31, P2 ;  /* 0x000000310500780c */ /* 0x000fc60001761670 */
[----:B------:R-:W-:Y:S01]  /*c7b0*/  LDGSTS.E.BYPASS.LTC128B.128 [R4+0x4400], desc[UR36][R2.64+0x80], !P4 ;  /* 0x0440008002047fae */ /* 0x000fe2000e101d64 */
[----:B------:R-:W-:-:S03]  /*c7c0*/  ISETP.LT.OR P4, PT, R5, 0x31, P1 ;  /* 0x000000310500780c */ /* 0x000fc60000f81670 */
[----:B------:R0:W-:Y:S01]  /*c7d0*/  LDGSTS.E.BYPASS.LTC128B.128 [R4+0x7400], desc[UR36][R2.64+0x100], !P5 ;  /* 0x0740010002047fae */ /* 0x0001e2000e901d64 */
[----:B------:R-:W-:-:S03]  /*c7e0*/  ISETP.LT.OR P5, PT, R5, 0x31, P0 ;  /* 0x000000310500780c */ /* 0x000fc600007a1670 */
[----:B------:R-:W4:Y:S01]  /*c7f0*/  SHFL.IDX PT, R18, R18, 0x5, 0x181f ;  /* 0x00b81f0012127f89 */ /* 0x000f2200000e0000 */
[----:B0-----:R-:W-:Y:S01]  /*c800*/  MOV R2, R14 ;  /* 0x0000000e00027202 */ /* 0x001fe20000000f00 */
[----:B-1----:R-:W-:Y:S02]  /*c810*/  IMAD.MOV.U32 R3, RZ, RZ, R6 ;  /* 0x000000ffff037224 */ /* 0x002fe400078e0006 */
[----:B------:R0:W1:Y:S01]  /*c820*/  SHFL.IDX PT, R14, R17, 0x5, 0x181f ;  /* 0x00b81f00110e7f89 */ /* 0x00006200000e0000 */
[----:B------:R-:W-:Y:S01]  /*c830*/  MOV R6, RZ ;  /* 0x000000ff00067202 */ /* 0x000fe20000000f00 */
[----:B------:R-:W-:-:S05]  /*c840*/  IMAD.WIDE.U32 R2, R23, 0x2, R2 ;  /* 0x0000000217027825 */ /* 0x000fca00078e0002 */
[----:B------:R-:W-:Y:S01]  /*c850*/  LDGSTS.E.BYPASS.LTC128B.128 [R4+0x1c00], desc[UR36][R2.64], !P3 ;  /* 0x01c0000002047fae */ /* 0x000fe2000d901d64 */
[----:B------:R-:W-:-:S03]  /*c860*/  ISETP.LT.OR P3, PT, R5, 0x41, P2 ;  /* 0x000000410500780c */ /* 0x000fc60001761670 */
[----:B------:R-:W-:Y:S01]  /*c870*/  LDGSTS.E.BYPASS.LTC128B.128 [R4+0x4c00], desc[UR36][R2.64+0x80], !P4 ;  /* 0x04c0008002047fae */ /* 0x000fe2000e101d64 */
[----:B------:R-:W-:-:S03]  /*c880*/  ISETP.LT.OR P4, PT, R5, 0x41, P1 ;  /* 0x000000410500780c */ /* 0x000fc60000f81670 */
[----:B------:R2:W-:Y:S01]  /*c890*/  LDGSTS.E.BYPASS.LTC128B.128 [R4+0x7c00], desc[UR36][R2.64+0x100], !P5 ;  /* 0x07c0010002047fae */ /* 0x0005e2000e901d64 */
[----:B------:R-:W-:Y:S02]  /*c8a0*/  ISETP.LT.OR P5, PT, R5, 0x41, P0 ;  /* 0x000000410500780c */ /* 0x000fe400007a1670 */
[----:B--2---:R-:W-:Y:S01]  /*c8b0*/  MOV R2, R8 ;  /* 0x0000000800027202 */ /* 0x004fe20000000f00 */
[----:B---3--:R-:W-:-:S04]  /*c8c0*/  IMAD.MOV.U32 R3, RZ, RZ, R7 ;  /* 0x000000ffff037224 */ /* 0x008fc800078e0007 */
[----:B------:R-:W-:-:S05]  /*c8d0*/  IMAD.WIDE.U32 R2, R23, 0x2, R2 ;  /* 0x0000000217027825 */ /* 0x000fca00078e0002 */
[----:B------:R0:W-:Y:S04]  /*c8e0*/  LDGSTS.E.BYPASS.LTC128B.128 [R4+0x2400], desc[UR36][R2.64], !P3 ;  /* 0x0240000002047fae */ /* 0x0001e8000d901d64 */
[----:B------:R0:W-:Y:S04]  /*c8f0*/  LDGSTS.E.BYPASS.LTC128B.128 [R4+0x5400], desc[UR36][R2.64+0x80], !P4 ;  /* 0x0540008002047fae */ /* 0x0001e8000e101d64 */
[----:B-1--4-:R0:W-:Y:S02]  /*c900*/  LDGSTS.E.BYPASS.LTC128B.128 [R4+0x8400], desc[UR36][R2.64+0x100], !P5 ;  /* 0x0840010002047fae */ /* 0x0121e4000e901d64 */
.L_x_3436:
[C---:B------:R-:W-:Y:S01]  /*c910*/  ISETP.LT.OR P2, PT, R5.reuse, 0x51, P2 ;  /* 0x000000510500780c */ /* 0x040fe20001741670 */
[----:B0-----:R-:W-:Y:S01]  /*c920*/  IMAD.MOV.U32 R2, RZ, RZ, R14 ;  /* 0x000000ffff027224 */ /* 0x001fe200078e000e */
        /* <DEDUP_REMOVED lines=9> */
[----:B------:R0:W-:Y:S01]  /*c9c0*/  LDGSTS.E.BYPASS.LTC128B.128 [R4+0x8c00], desc[UR36][R2.64+0x100], !P0 ;  /* 0x08c0010002047fae */ /* 0x0001e2000c101d64 */
[----:B------:R-:W-:Y:S01]  /*c9d0*/  PLOP3.LUT P0, PT, PT, PT, PT, 0x80, 0x0 ;  /* 0x000000000000781c */ /* 0x000fe20003f0f070 */
[----:B------:R-:W-:-:S12]  /*c9e0*/  NOP ;  /* 0x0000000000007918 */ /* 0x000fd80000000000 */
.L_x_3344:
        /* <DEDUP_REMOVED lines=10> */
.L_x_3345:
[----:B------:R1:W-:Y:S02]  /*ca90*/  SYNCS.ARRIVE.TRANS64.A1T0 RZ, [R0+URZ+0x30850], RZ ;  /* 0x030850ff00ff79a7 */ /* 0x0003e4000810003f */
[----:B-1----:R-:W-:-:S05]  /*caa0*/  VIADD R0, R26, 0x1 ;  /* 0x000000011a007836 */ /* 0x002fca0000000000 */
[----:B------:R-:W-:-:S04]  /*cab0*/  ISETP.NE.AND P0, PT, R0, 0x2, PT ;  /* 0x000000020000780c */ /* 0x000fc80003f05270 */
[----:B0-----:R-:W-:Y:S02]  /*cac0*/  SEL R3, RZ, 0x1, P0 ;  /* 0x00000001ff037807 */ /* 0x001fe40000000000 */
[----:B------:R-:W-:Y:S02]  /*cad0*/  SEL R0, R0, RZ, P0 ;  /* 0x000000ff00007207 */ /* 0x000fe40000000000 */
[----:B------:R-:W-:-:S07]  /*cae0*/  LOP3.LUT R28, R28, R3, RZ, 0x3c, !PT ;  /* 0x000000031c1c7212 */ /* 0x000fce00078e3cff */
.L_x_3311:
[----:B------:R-:W0:Y:S01]  /*caf0*/  S2R R3, SR_CgaCtaId ;  /* 0x0000000000037919 */ /* 0x000e220000008800 */
[----:B------:R-:W-:Y:S02]  /*cb00*/  MOV R2, 0x400 ;  /* 0x0000040000027802 */ /* 0x000fe40000000f00 */
[----:B------:R-:W-:Y:S02]  /*cb10*/  SHF.L.U32 R6, R6, 0x1f, RZ ;  /* 0x0000001f06067819 */ /* 0x000fe400000006ff */
[----:B0-----:R-:W-:-:S04]  /*cb20*/  LEA R7, R3, R2, 0x18 ;  /* 0x0000000203077211 */ /* 0x001fc800078ec0ff */
[----:B------:R-:W0:Y:S02]  /*cb30*/  SYNCS.PHASECHK.TRANS64.TRYWAIT P0, [R7+URZ+0x30820], R6 ;  /* 0x03082006070075a7 */ /* 0x000e24000800017f */
[----:B0-----:R-:W-:Y:S05]  /*cb40*/  @!P0 BRA `(.L_x_3346) ;  /* 0x0000003000408947 */ /* 0x001fea0003800000 */
.L_x_3437:
[----:B------:R-:W-:-:S03]  /*cb50*/  UMOV UR4, 0xffffffff ;  /* 0xffffffff00047882 */ /* 0x000fc60000000000 */
[----:B------:R-:W-:Y:S05]  /*cb60*/  BRA.DIV UR4, `(.L_x_3347) ;  /* 0x00000032044c7947 */ /* 0x000fea000b800000 */
[----:B------:R-:W1:Y:S02]  /*cb70*/  S2R R2, SR_TID.X ;  /* 0x0000000000027919 */ /* 0x000e640000002100 */
[----:B-1----:R-:W-:-:S04]  /*cb80*/  SHF.R.U32.HI R2, RZ, 0x5, R2 ;  /* 0x00000005ff027819 */ /* 0x002fc80000011602 */
[----:B------:R-:W-:-:S05]  /*cb90*/  LOP3.LUT R2, R2, 0x3, RZ, 0xc0, !PT ;  /* 0x0000000302027812 */ /* 0x000fca00078ec0ff */
[----:B------:R1:W2:Y:S02]  /*cba0*/  SHFL.IDX PT, R14, R2, RZ, 0x1f ;  /* 0x00001fff020e7589 */ /* 0x0002a400000e0000 */
.L_x_3440:
[----:B--2---:R-:W-:-:S13]  /*cbb0*/  ISETP.NE.AND P0, PT, R14, RZ, PT ;  /* 0x000000ff0e00720c */ /* 0x004fda0003f05270 */
[----:B------:R-:W-:Y:S05]  /*cbc0*/  @P0 BRA `(.L_x_3279) ;  /* 0x0000000000900947 */ /* 0x000fea0003800000 */
[----:B------:R-:W-:-:S03]  /*cbd0*/  UMOV UR4, 0xffffffff ;  /* 0xffffffff00047882 */ /* 0x000fc60000000000 */
[----:B------:R-:W-:Y:S05]  /*cbe0*/  BRA.DIV UR4, `(.L_x_3348) ;  /* 0x0000003204607947 */ /* 0x000fea000b800000 */
[----:B------:R-:W-:-:S13]  /*cbf0*/  ELECT P6, URZ, PT ;  /* 0x00000000003f782f */ /* 0x000fda00038c0000 */
.L_x_3443:
        /* <DEDUP_REMOVED lines=8> */
.L_x_3349:
[----:B------:R-:W-:Y:S01]  /*cc80*/  IMAD R5, R0, 0x8, R7 ;  /* 0x0000000800057824 */ /* 0x000fe200078e0207 */
[----:B------:R-:W-:Y:S02]  /*cc90*/  SHF.L.U32 R2, R28, 0x1f, RZ ;  /* 0x0000001f1c027819 */ /* 0x000fe400000006ff */
[----:B------:R-:W-:Y:S02]  /*cca0*/  IADD3 R0, R0, 0x1, RZ ;  /* 0x0000000100007810 */ /* 0x000fe40007ffe0ff */
[----:B------:R-:W1:Y:S02]  /*ccb0*/  SYNCS.PHASECHK.TRANS64.TRYWAIT P1, [R5+URZ+0x30840], R2 ;  /* 0x03084002050075a7 */ /* 0x000e64000802017f */
[----:B------:R-:W-:-:S04]  /*ccc0*/  ISETP.NE.AND P2, PT, R0, 0x2, PT ;  /* 0x000000020000780c */ /* 0x000fc80003f45270 */
[----:B------:R-:W-:Y:S01]  /*ccd0*/  SEL R3, RZ, 0x1, P2 ;  /* 0x00000001ff037807 */ /* 0x000fe20001000000 */
[----:B-1----:R-:W-:Y:S08]  /*cce0*/  @!P1 BRA `(.L_x_3350) ;  /* 0x0000003000409947 */ /* 0x002ff00003800000 */
.L_x_3444:
[----:B------:R-:W-:Y:S02]  /*ccf0*/  SEL R0, R0, RZ, P2 ;  /* 0x000000ff00007207 */ /* 0x000fe40001000000 */
[----:B------:R-:W-:Y:S01]  /*cd00*/  LOP3.LUT R3, R28, R3, RZ, 0x3c, !PT ;  /* 0x000000031c037212 */ /* 0x000fe200078e3cff */
[----:B------:R-:W-:Y:S06]  /*cd10*/  @!P0 BRA `(.L_x_3351) ;  /* 0x0000000000048947 */ /* 0x000fec0003800000 */
[----:B------:R-:W-:Y:S01]  /*cd20*/  BPT.TRAP 0x1 ;  /* 0x000000040000795c */ /* 0x000fe20000300000 */
.L_x_3351:
[----:B0-----:R-:W-:Y:S01]  /*cd30*/  IMAD R7, R0, 0x8, R7 ;  /* 0x0000000800077824 */ /* 0x001fe200078e0207 */
[----:B------:R-:W-:-:S04]  /*cd40*/  SHF.L.U32 R0, R3, 0x1f, RZ ;  /* 0x0000001f03007819 */ /* 0x000fc800000006ff */
[----:B------:R-:W0:Y:S02]  /*cd50*/  SYNCS.PHASECHK.TRANS64.TRYWAIT P1, [R7+URZ+0x30840], R0 ;  /* 0x03084000070075a7 */ /* 0x000e24000802017f */
[----:B0-----:R-:W-:Y:S05]  /*cd60*/  @!P1 BRA `(.L_x_3352) ;  /* 0x0000003000349947 */ /* 0x001fea0003800000 */
.L_x_3445:
[----:B------:R-:W-:Y:S05]  /*cd70*/  @!P0 BRA `(.L_x_3353) ;  /* 0x0000000000048947 */ /* 0x000fea0003800000 */
[----:B------:R-:W-:Y:S01]  /*cd80*/  BPT.TRAP 0x1 ;  /* 0x000000040000795c */ /* 0x000fe20000300000 */
.L_x_3353:
[----:B------:R-:W2:Y:S02]  /*cd90*/  SYNCS.PHASECHK.TRANS64.TRYWAIT P1, [R5+URZ+0x30860], R2 ;  /* 0x03086002050075a7 */ /* 0x000ea4000802017f */
[----:B--2---:R-:W-:Y:S05]  /*cda0*/  @!P1 BRA `(.L_x_3354) ;  /* 0x0000003000389947 */ /* 0x004fea0003800000 */
.L_x_3446:
[----:B------:R-:W-:Y:S05]  /*cdb0*/  @!P0 BRA `(.L_x_3355) ;  /* 0x0000000000048947 */ /* 0x000fea0003800000 */
[----:B------:R-:W-:Y:S01]  /*cdc0*/  BPT.TRAP 0x1 ;  /* 0x000000040000795c */ /* 0x000fe20000300000 */
.L_x_3355:
[----:B---3--:R3:W4:Y:S02]  /*cdd0*/  SYNCS.PHASECHK.TRANS64.TRYWAIT P0, [R7+URZ+0x30860], R0 ;  /* 0x03086000070075a7 */ /* 0x008724000800017f */
[----:B----4-:R-:W-:Y:S05]  /*cde0*/  @!P0 NANOSLEEP.SYNCS 0x989680 ;  /* 0x009896800000895d */ /* 0x010fea0003900000 */
[----:B------:R-:W4:Y:S02]  /*cdf0*/  @!P0 SYNCS.PHASECHK.TRANS64 P0, [R7+URZ+0x30860], R0 ;  /* 0x03086000070085a7 */ /* 0x000f24000800007f */
[----:B----4-:R-:W-:Y:S05]  /*ce00*/  @!P0 BRA `(.L_x_3355) ;  /* 0xfffffffc00f08947 */ /* 0x010fea000383ffff */
.L_x_3279:
[----:B------:R-:W-:Y:S05]  /*ce10*/  BSYNC B6 ;  /* 0x0000000000067941 */ /* 0x000fea0003800000 */
.L_x_3276:
[----:B------:R-:W-:Y:S05]  /*ce20*/  EXIT ;  /* 0x000000000000794d */ /* 0x000fea0003800000 */
.L_x_3283:
[----:B0-----:R-:W-:-:S04]  /*ce30*/  MOV R3, UR38 ;  /* 0x0000002600037c02 */ /* 0x001fc80008000f00 */
[----:B------:R0:W1:Y:S03]  /*ce40*/  SYNCS.PHASECHK.TRANS64.TRYWAIT P0, [R3+URZ+0x30800], R0 ;  /* 0x03080000030075a7 */ /* 0x000066000800017f */
[----:B-1----:R-:W-:Y:S05]  /*ce50*/  @!P0 NANOSLEEP.SYNCS 0x989680 ;  /* 0x009896800000895d */ /* 0x002fea0003900000 */
[----:B------:R-:W1:Y:S02]  /*ce60*/  @!P0 SYNCS.PHASECHK.TRANS64 P0, [R3+URZ+0x30800], R0 ;  /* 0x03080000030085a7 */ /* 0x000e64000800007f */
[----:B-1----:R-:W-:Y:S05]  /*ce70*/  @!P0 BRA `(.L_x_3283) ;  /* 0xfffffffc00ec8947 */ /* 0x002fea000383ffff */
[----:B------:R-:W-:Y:S05]  /*ce80*/  BRA `(.L_x_3356) ;  /* 0xffffff4400347947 */ /* 0x000fea000383ffff */
.L_x_3287:
[----:B0-----:R-:W-:-:S04]  /*ce90*/  IMAD.U32 R3, RZ, RZ, UR38 ;  /* 0x00000026ff037e24 */ /* 0x001fc8000f8e00ff */
[----:B------:R0:W2:Y:S03]  /*cea0*/  SYNCS.PHASECHK.TRANS64.TRYWAIT P1, [R3+URZ+0x30830], R0 ;  /* 0x03083000030075a7 */ /* 0x0000a6000802017f */
[----:B--2---:R-:W-:Y:S05]  /*ceb0*/  @!P1 NANOSLEEP.SYNCS 0x989680 ;  /* 0x009896800000995d */ /* 0x004fea0003900000 */
[----:B------:R-:W2:Y:S02]  /*cec0*/  @!P1 SYNCS.PHASECHK.TRANS64 P1, [R3+URZ+0x30830], R0 ;  /* 0x03083000030095a7 */ /* 0x000ea4000802007f */
[----:B--2---:R-:W-:Y:S05]  /*ced0*/  @!P1 BRA `(.L_x_3287) ;  /* 0xfffffffc00ec9947 */ /* 0x004fea000383ffff */
[----:B------:R-:W-:Y:S05]  /*cee0*/  BRA `(.L_x_3286) ;  /* 0xffffff4400587947 */ /* 0x000fea000383ffff */
.L_x_3293:
[----:B-1----:R-:W-:-:S04]  /*cef0*/  MOV R5, UR61 ;  /* 0x0000003d00057c02 */ /* 0x002fc80008000f00 */
[----:B------:R1:W2:Y:S03]  /*cf00*/  SYNCS.PHASECHK.TRANS64.TRYWAIT P1, [R5+URZ+0x30830], R4 ;  /* 0x03083004050075a7 */ /* 0x0002a6000802017f */
[----:B--2---:R-:W-:Y:S05]  /*cf10*/  @!P1 NANOSLEEP.SYNCS 0x989680 ;  /* 0x009896800000995d */ /* 0x004fea0003900000 */
[----:B------:R-:W2:Y:S02]  /*cf20*/  @!P1 SYNCS.PHASECHK.TRANS64 P1, [R5+URZ+0x30830], R4 ;  /* 0x03083004050095a7 */ /* 0x000ea4000802007f */
[----:B--2---:R-:W-:Y:S05]  /*cf30*/  @!P1 BRA `(.L_x_3293) ;  /* 0xfffffffc00ec9947 */ /* 0x004fea000383ffff */
[----:B------:R-:W-:Y:S05]  /*cf40*/  BRA `(.L_x_3292) ;  /* 0xffffff70001c7947 */ /* 0x000fea000383ffff */
.L_x_3297:
[----:B-1----:R-:W-:-:S04]  /*cf50*/  IMAD.U32 R5, RZ, RZ, UR4 ;  /* 0x00000004ff057e24 */ /* 0x002fc8000f8e00ff */
[----:B------:R1:W3:Y:S03]  /*cf60*/  SYNCS.PHASECHK.TRANS64.TRYWAIT P1, [R5+URZ+0x30850], R0 ;  /* 0x03085000050075a7 */ /* 0x0002e6000802017f */
[----:B---3--:R-:W-:Y:S05]  /*cf70*/  @!P1 NANOSLEEP.SYNCS 0x989680 ;  /* 0x009896800000995d */ /* 0x008fea0003900000 */
[----:B------:R-:W3:Y:S02]  /*cf80*/  @!P1 SYNCS.PHASECHK.TRANS64 P1, [R5+URZ+0x30850], R0 ;  /* 0x03085000050095a7 */ /* 0x000ee4000802007f */
[----:B---3--:R-:W-:Y:S05]  /*cf90*/  @!P1 BRA `(.L_x_3297) ;  /* 0xfffffffc00ec9947 */ /* 0x008fea000383ffff */
[----:B------:R-:W-:Y:S05]  /*cfa0*/  BRA `(.L_x_3296) ;  /* 0xffffff7800ac7947 */ /* 0x000fea000383ffff */
.L_x_3304:
[----:B-1----:R-:W-:-:S04]  /*cfb0*/  MOV R7, UR5 ;  /* 0x0000000500077c02 */ /* 0x002fc80008000f00 */
[----:B------:R1:W2:Y:S03]  /*cfc0*/  SYNCS.PHASECHK.TRANS64.TRYWAIT P1, [R7+URZ+0x30850], R0 ;  /* 0x03085000070075a7 */ /* 0x0002a6000802017f */
[----:B--2---:R-:W-:Y:S05]  /*cfd0*/  @!P1 NANOSLEEP.SYNCS 0x989680 ;  /* 0x009896800000995d */ /* 0x004fea0003900000 */
[----:B------:R-:W2:Y:S02]  /*cfe0*/  @!P1 SYNCS.PHASECHK.TRANS64 P1, [R7+URZ+0x30850], R0 ;  /* 0x03085000070095a7 */ /* 0x000ea4000802007f */
[----:B--2---:R-:W-:Y:S05]  /*cff0*/  @!P1 BRA `(.L_x_3304) ;  /* 0xfffffffc00ec9947 */ /* 0x004fea000383ffff */
[----:B------:R-:W-:Y:S05]  /*d000*/  BRA `(.L_x_3303) ;  /* 0xffffff9800487947 */ /* 0x000fea000383ffff */
.L_x_3316:
[----:B------:R-:W-:Y:S01]  /*d010*/  IMAD.MOV.U32 R13, RZ, RZ, R18 ;  /* 0x000000ffff0d7224 */ /* 0x000fe200078e0012 */
[----:B------:R-:W-:Y:S01]  /*d020*/  MOV R12, RZ ;  /* 0x000000ff000c7202 */ /* 0x000fe20000000f00 */
[----:B------:R-:W-:Y:S01]  /*d030*/  IMAD.MOV.U32 R11, RZ, RZ, 0x1f ;  /* 0x0000001fff0b7424 */ /* 0x000fe200078e00ff */
[----:B------:R-:W-:-:S07]  /*d040*/  MOV R15, 0xffffffff ;  /* 0xffffffff000f7802 */ /* 0x000fce0000000f00 */
[----:B-----5:R-:W-:Y:S05]  /*d050*/  WARPSYNC.COLLECTIVE R15, `(.L_x_3357) ;  /* 0x000000000f087348 */ /* 0x020fea0003c00000 */
[----:B------:R0:W1:Y:S02]  /*d060*/  SHFL.IDX P6, R14, R13, R12, R11 ;  /* 0x0000000c0d0e7389 */ /* 0x00006400000c000b */
[----:B01---5:R-:W-:Y:S01]  /*d070*/  ENDCOLLECTIVE ;  /* 0x000000000000791b */ /* 0x023fe20003800000 */
.L_x_3357:
[----:B------:R-:W-:Y:S05]  /*d080*/  BRA `(.L_x_3358) ;  /* 0xffffffcc00607947 */ /* 0x000fea000383ffff */
.L_x_3318:
[----:B0-----:R-:W-:-:S04]  /*d090*/  IMAD.U32 R3, RZ, RZ, UR44 ;  /* 0x0000002cff037e24 */ /* 0x001fc8000f8e00ff */
[----:B------:R0:W1:Y:S03]  /*d0a0*/  SYNCS.PHASECHK.TRANS64.TRYWAIT P0, [R3+URZ+0x30840], R2 ;  /* 0x03084002030075a7 */ /* 0x000066000800017f */
[----:B-1----:R-:W-:Y:S05]  /*d0b0*/  @!P0 NANOSLEEP.SYNCS 0x989680 ;  /* 0x009896800000895d */ /* 0x002fea0003900000 */
[----:B------:R-:W1:Y:S02]  /*d0c0*/  @!P0 SYNCS.PHASECHK.TRANS64 P0, [R3+URZ+0x30840], R2 ;  /* 0x03084002030085a7 */ /* 0x000e64000800007f */
[----:B-1----:R-:W-:Y:S05]  /*d0d0*/  @!P0 BRA `(.L_x_3318) ;  /* 0xfffffffc00ec8947 */ /* 0x002fea000383ffff */
[----:B------:R-:W-:Y:S05]  /*d0e0*/  BRA `(.L_x_3359) ;  /* 0xffffffd0006c7947 */ /* 0x000fea000383ffff */
.L_x_3319:
[----:B------:R-:W-:Y:S01]  /*d0f0*/  BSSY B0, `(.L_x_3360) ;  /* 0x0000008000007945 */ /* 0x000fe20003800000 */
[----:B------:R-:W-:Y:S01]  /*d100*/  MOV R13, R7 ;  /* 0x00000007000d7202 */ /* 0x000fe20000000f00 */
[----:B------:R-:W-:Y:S01]  /*d110*/  IMAD.MOV.U32 R12, RZ, RZ, RZ ;  /* 0x000000ffff0c7224 */ /* 0x000fe200078e00ff */
[----:B------:R-:W-:Y:S01]  /*d120*/  MOV R11, 0x181f ;  /* 0x0000181f000b7802 */ /* 0x000fe20000000f00 */
[----:B------:R-:W-:-:S07]  /*d130*/  IMAD.MOV.U32 R15, RZ, RZ, -0x1 ;  /* 0xffffffffff0f7424 */ /* 0x000fce00078e00ff */
[----:B------:R-:W-:Y:S05]  /*d140*/  WARPSYNC.COLLECTIVE R15, `(.L_x_3361) ;  /* 0x000000000f087348 */ /* 0x000fea0003c00000 */
[----:B------:R0:W1:Y:S02]  /*d150*/  SHFL.IDX P6, R14, R13, R12, R11 ;  /* 0x0000000c0d0e7389 */ /* 0x00006400000c000b */
[----:B01----:R-:W-:Y:S01]  /*d160*/  ENDCOLLECTIVE ;  /* 0x000000000000791b */ /* 0x003fe20003800000 */
.L_x_3361:
[----:B------:R-:W-:Y:S05]  /*d170*/  BSYNC B0 ;  /* 0x0000000000007941 */ /* 0x000fea0003800000 */
.L_x_3360:
[----:B------:R-:W-:Y:S01]  /*d180*/  IMAD.MOV.U32 R13, RZ, RZ, R0 ;  /* 0x000000ffff0d7224 */ /* 0x000fe200078e0000 */
[----:B------:R-:W-:Y:S01]  /*d190*/  MOV R12, RZ ;  /* 0x000000ff000c7202 */ /* 0x000fe20000000f00 */
[----:B------:R-:W-:Y:S01]  /*d1a0*/  IMAD.MOV.U32 R11, RZ, RZ, 0x181f ;  /* 0x0000181fff0b7424 */ /* 0x000fe200078e00ff */
[----:B------:R-:W-:Y:S02]  /*d1b0*/  MOV R15, 0xffffffff ;  /* 0xffffffff000f7802 */ /* 0x000fe40000000f00 */
[----:B------:R-:W-:Y:S02]  /*d1c0*/  MOV R3, R14 ;  /* 0x0000000e00037202 */ /* 0x000fe40000000f00 */
[----:B------:R-:W-:-:S07]  /*d1d0*/  @P0 LEA R9, R30, UR44, 0x1 ;  /* 0x0000002c1e090c11 */ /* 0x000fce000f8e08ff */
[----:B------:R-:W-:Y:S05]  /*d1e0*/  WARPSYNC.COLLECTIVE R15, `(.L_x_3362) ;  /* 0x000000000f087348 */ /* 0x000fea0003c00000 */
[----:B------:R0:W1:Y:S02]  /*d1f0*/  SHFL.IDX P6, R14, R13, R12, R11 ;  /* 0x0000000c0d0e7389 */ /* 0x00006400000c000b */
[----:B01----:R-:W-:Y:S01]  /*d200*/  ENDCOLLECTIVE ;  /* 0x000000000000791b */ /* 0x003fe20003800000 */
.L_x_3362:
[----:B------:R-:W-:Y:S01]  /*d210*/  MOV R13, R7 ;  /* 0x00000007000d7202 */ /* 0x000fe20000000f00 */
[----:B------:R-:W-:Y:S02]  /*d220*/  IMAD.MOV.U32 R12, RZ, RZ, 0x1 ;  /* 0x00000001ff0c7424 */ /* 0x000fe400078e00ff */
[----:B------:R-:W-:-:S07]  /*d230*/  IMAD.MOV.U32 R2, RZ, RZ, R14 ;  /* 0x000000ffff027224 */ /* 0x000fce00078e000e */
[----:B------:R-:W-:Y:S05]  /*d240*/  WARPSYNC.COLLECTIVE R15, `(.L_x_3363) ;  /* 0x000000000f087348 */ /* 0x000fea0003c00000 */
[----:B------:R0:W1:Y:S02]  /*d250*/  SHFL.IDX P6, R14, R13, R12, R11 ;  /* 0x0000000c0d0e7389 */ /* 0x00006400000c000b */
[----:B01----:R-:W-:Y:S01]  /*d260*/  ENDCOLLECTIVE ;  /* 0x000000000000791b */ /* 0x003fe20003800000 */
.L_x_3363:
[----:B------:R-:W-:-:S05]  /*d270*/  @P0 IMAD.WIDE.U32 R2, R23, 0x2, R2 ;  /* 0x0000000217020825 */ /* 0x000fca00078e0002 */
[----:B------:R-:W-:Y:S01]  /*d280*/  @!PT LDS RZ, [RZ] ;  /* 0x00000000fffff984 */ /* 0x000fe20000000800 */
[----:B------:R-:W-:Y:S01]  /*d290*/  @!PT LDS RZ, [RZ] ;  /* 0x00000000fffff984 */ /* 0x000fe20000000800 */
[----:B------:R-:W-:Y:S01]  /*d2a0*/  @!PT LDS RZ, [RZ] ;  /* 0x00000000fffff984 */ /* 0x000fe20000000800 */
[----:B------:R0:W-:Y:S04]  /*d2b0*/  @P0 LDGSTS.E.BYPASS.LTC128B.128 [R9+0x1e400], desc[UR36][R2.64], !P3 ;  /* 0x1e40000002090fae */ /* 0x0001e8000d901d64 */
[----:B------:R0:W-:Y:S01]  /*d2c0*/  @P0 LDGSTS.E.BYPASS.LTC128B.128 [R9+0x21400], desc[UR36][R2.64+0x80], !P2 ;  /* 0x2140008002090fae */ /* 0x0001e2000d101d64 */
[----:B------:R-:W-:-:S03]  /*d2d0*/  IMAD.MOV.U32 R13, RZ, RZ, R0 ;  /* 0x000000ffff0d7224 */ /* 0x000fc600078e0000 */
[----:B------:R0:W-:Y:S01]  /*d2e0*/  @P0 LDGSTS.E.BYPASS.LTC128B.128 [R9+0x24400], desc[UR36][R2.64+0x100], !P1 ;  /* 0x2440010002090fae */ /* 0x0001e2000c901d64 */
[----:B------:R-:W-:Y:S02]  /*d2f0*/  ISETP.GE.AND P0, PT, R6, 0x11, PT ;  /* 0x000000110600780c */ /* 0x000fe40003f06270 */
[----:B------:R-:W-:-:S11]  /*d300*/  MOV R5, R14 ;  /* 0x0000000e00057202 */ /* 0x000fd60000000f00 */
[----:B0-----:R-:W-:Y:S05]  /*d310*/  WARPSYNC.COLLECTIVE R15, `(.L_x_3364) ;  /* 0x000000000f087348 */ /* 0x001fea0003c00000 */
[----:B------:R1:W2:Y:S02]  /*d320*/  SHFL.IDX P6, R14, R13, R12, R11 ;  /* 0x0000000c0d0e7389 */ /* 0x0002a400000c000b */
[----:B012---:R-:W-:Y:S01]  /*d330*/  ENDCOLLECTIVE ;  /* 0x000000000000791b */ /* 0x007fe20003800000 */
.L_x_3364:
[----:B------:R-:W-:Y:S01]  /*d340*/  @P0 LEA R21, R30, UR44, 0x1 ;  /* 0x0000002c1e150c11 */ /* 0x000fe2000f8e08ff */
[----:B------:R-:W-:Y:S01]  /*d350*/  IMAD.MOV.U32 R13, RZ, RZ, R7 ;  /* 0x000000ffff0d7224 */ /* 0x000fe200078e0007 */
[----:B------:R-:W-:Y:S02]  /*d360*/  MOV R12, 0x2 ;  /* 0x00000002000c7802 */ /* 0x000fe40000000f00 */
[----:B------:R-:W-:-:S07]  /*d370*/  MOV R4, R14 ;  /* 0x0000000e00047202 */ /* 0x000fce0000000f00 */
[----:B------:R-:W-:Y:S05]  /*d380*/  WARPSYNC.COLLECTIVE R15, `(.L_x_3365) ;  /* 0x000000000f087348 */ /* 0x000fea0003c00000 */
[----:B------:R0:W1:Y:S02]  /*d390*/  SHFL.IDX P6, R14, R13, R12, R11 ;  /* 0x0000000c0d0e7389 */ /* 0x00006400000c000b */
[----:B01----:R-:W-:Y:S01]  /*d3a0*/  ENDCOLLECTIVE ;  /* 0x000000000000791b */ /* 0x003fe20003800000 */
.L_x_3365:
[----:B------:R-:W-:-:S05]  /*d3b0*/  @P0 IMAD.WIDE.U32 R4, R23, 0x2, R4 ;  /* 0x0000000217040825 */ /* 0x000fca00078e0004 */
[----:B------:R-:W-:Y:S01]  /*d3c0*/  @!PT LDS RZ, [RZ] ;  /* 0x00000000fffff984 */ /* 0x000fe20000000800 */
[----:B------:R-:W-:Y:S01]  /*d3d0*/  @!PT LDS RZ, [RZ] ;  /* 0x00000000fffff984 */ /* 0x000fe20000000800 */
[----:B------:R-:W-:Y:S01]  /*d3e0*/  @!PT LDS RZ, [RZ] ;  /* 0x00000000fffff984 */ /* 0x000fe20000000800 */
[----:B------:R0:W-:Y:S04]  /*d3f0*/  @P0 LDGSTS.E.BYPASS.LTC128B.128 [R21+0x1ec00], desc[UR36][R4.64], !P3 ;  /* 0x1ec0000004150fae */ /* 0x0001e8000d901d64 */
[----:B------:R0:W-:Y:S01]  /*d400*/  @P0 LDGSTS.E.BYPASS.LTC128B.128 [R21+0x21c00], desc[UR36][R4.64+0x80], !P2 ;  /* 0x21c0008004150fae */ /* 0x0001e2000d101d64 */
[----:B------:R-:W-:-:S03]  /*d410*/  MOV R13, R0 ;  /* 0x00000000000d7202 */ /* 0x000fc60000000f00 */
[----:B------:R0:W-:Y:S01]  /*d420*/  @P0 LDGSTS.E.BYPASS.LTC128B.128 [R21+0x24c00], desc[UR36][R4.64+0x100], !P1 ;  /* 0x24c0010004150fae */ /* 0x0001e2000c901d64 */
[----:B------:R-:W-:Y:S01]  /*d430*/  ISETP.GE.AND P0, PT, R6, 0x21, PT ;  /* 0x000000210600780c */ /* 0x000fe20003f06270 */
[----:B------:R-:W-:-:S12]  /*d440*/  IMAD.MOV.U32 R8, RZ, RZ, R14 ;  /* 0x000000ffff087224 */ /* 0x000fd800078e000e */
[----:B0-----:R-:W-:Y:S05]  /*d450*/  WARPSYNC.COLLECTIVE R15, `(.L_x_3366) ;  /* 0x000000000f087348 */ /* 0x001fea0003c00000 */
[----:B------:R1:W2:Y:S02]  /*d460*/  SHFL.IDX P6, R14, R13, R12, R11 ;  /* 0x0000000c0d0e7389 */ /* 0x0002a400000c000b */
[----:B012---:R-:W-:Y:S01]  /*d470*/  ENDCOLLECTIVE ;  /* 0x000000000000791b */ /* 0x007fe20003800000 */
.L_x_3366:
[----:B------:R-:W-:Y:S02]  /*d480*/  MOV R3, R8 ;  /* 0x0000000800037202 */ /* 0x000fe40000000f00 */
[----:B------:R-:W-:Y:S01]  /*d490*/  @P0 LEA R25, R30, UR44, 0x1 ;  /* 0x0000002c1e190c11 */ /* 0x000fe2000f8e08ff */
[----:B------:R-:W-:Y:S01]  /*d4a0*/  IMAD.MOV.U32 R13, RZ, RZ, R7 ;  /* 0x000000ffff0d7224 */ /* 0x000fe200078e0007 */
[----:B------:R-:W-:Y:S01]  /*d4b0*/  MOV R12, 0x3 ;  /* 0x00000003000c7802 */ /* 0x000fe20000000f00 */
[----:B------:R-:W-:-:S07]  /*d4c0*/  IMAD.MOV.U32 R2, RZ, RZ, R14 ;  /* 0x000000ffff027224 */ /* 0x000fce00078e000e */
[----:B------:R-:W-:Y:S05]  /*d4d0*/  WARPSYNC.COLLECTIVE R15, `(.L_x_3367) ;  /* 0x000000000f087348 */ /* 0x000fea0003c00000 */
[----:B------:R0:W1:Y:S02]  /*d4e0*/  SHFL.IDX P6, R14, R13, R12, R11 ;  /* 0x0000000c0d0e7389 */ /* 0x00006400000c000b */
[----:B01----:R-:W-:Y:S01]  /*d4f0*/  ENDCOLLECTIVE ;  /* 0x000000000000791b */ /* 0x003fe20003800000 */
.L_x_3367:
        /* <DEDUP_REMOVED lines=13> */
.L_x_3368:
[----:B------:R-:W-:Y:S01]  /*d5d0*/  IMAD.MOV.U32 R5, RZ, RZ, R9 ;  /* 0x000000ffff057224 */ /* 0x000fe200078e0009 */
[----:B------:R-:W-:Y:S02]  /*d5e0*/  @P0 LEA R9, R30, UR44, 0x1 ;  /* 0x0000002c1e090c11 */ /* 0x000fe4000f8e08ff */
[----:B------:R-:W-:Y:S01]  /*d5f0*/  MOV R13, R7 ;  /* 0x00000007000d7202 */ /* 0x000fe20000000f00 */
[----:B------:R-:W-:Y:S02]  /*d600*/  IMAD.MOV.U32 R12, RZ, RZ, 0x4 ;  /* 0x00000004ff0c7424 */ /* 0x000fe400078e00ff */
[----:B------:R-:W-:-:S07]  /*d610*/  IMAD.MOV.U32 R10, RZ, RZ, R14 ;  /* 0x000000ffff0a7224 */ /* 0x000fce00078e000e */
[----:B------:R-:W-:Y:S05]  /*d620*/  WARPSYNC.COLLECTIVE R15, `(.L_x_3369) ;  /* 0x000000000f087348 */ /* 0x000fea0003c00000 */
[----:B------:R0:W1:Y:S02]  /*d630*/  SHFL.IDX P6, R14, R13, R12, R11 ;  /* 0x0000000c0d0e7389 */ /* 0x00006400000c000b */
[----:B01----:R-:W-:Y:S01]  /*d640*/  ENDCOLLECTIVE ;  /* 0x000000000000791b */ /* 0x003fe20003800000 */
.L_x_3369:
[----:B------:R-:W-:-:S05]  /*d650*/  MOV R4, R10 ;  /* 0x0000000a00047202 */ /* 0x000fca0000000f00 */
[----:B------:R-:W-:-:S05]  /*d660*/  @P0 IMAD.WIDE.U32 R4, R23, 0x2, R4 ;  /* 0x0000000217040825 */ /* 0x000fca00078e0004 */
[----:B------:R-:W-:Y:S01]  /*d670*/  @!PT LDS RZ, [RZ] ;  /* 0x00000000fffff984 */ /* 0x000fe20000000800 */
[----:B------:R-:W-:Y:S01]  /*d680*/  @!PT LDS RZ, [RZ] ;  /* 0x00000000fffff984 */ /* 0x000fe20000000800 */
[----:B------:R-:W-:Y:S01]  /*d690*/  @!PT LDS RZ, [RZ] ;  /* 0x00000000fffff984 */ /* 0x000fe20000000800 */
[----:B------:R0:W-:Y:S01]  /*d6a0*/  @P0 LDGSTS.E.BYPASS.LTC128B.128 [R9+0x1fc00], desc[UR36][R4.64], !P3 ;  /* 0x1fc0000004090fae */ /* 0x0001e2000d901d64 */
[----:B------:R-:W-:-:S03]  /*d6b0*/  IMAD.MOV.U32 R13, RZ, RZ, R0 ;  /* 0x000000ffff0d7224 */ /* 0x000fc600078e0000 */
[----:B------:R0:W-:Y:S04]  /*d6c0*/  @P0 LDGSTS.E.BYPASS.LTC128B.128 [R9+0x22c00], desc[UR36][R4.64+0x80], !P2 ;  /* 0x22c0008004090fae */ /* 0x0001e8000d101d64 */
[----:B------:R0:W-:Y:S01]  /*d6d0*/  @P0 LDGSTS.E.BYPASS.LTC128B.128 [R9+0x25c00], desc[UR36][R4.64+0x100], !P1 ;  /* 0x25c0010004090fae */ /* 0x0001e2000c901d64 */
[----:B------:R-:W-:Y:S02]  /*d6e0*/  ISETP.GE.AND P0, PT, R6, 0x41, PT ;  /* 0x000000410600780c */ /* 0x000fe40003f06270 */
[----:B------:R-:W-:-:S11]  /*d6f0*/  MOV R8, R14 ;  /* 0x0000000e00087202 */ /* 0x000fd60000000f00 */
[----:B0-----:R-:W-:Y:S05]  /*d700*/  WARPSYNC.COLLECTIVE R15, `(.L_x_3370) ;  /* 0x000000000f087348 */ /* 0x001fea0003c00000 */
[----:B------:R1:W2:Y:S02]  /*d710*/  SHFL.IDX P6, R14, R13, R12, R11 ;  /* 0x0000000c0d0e7389 */ /* 0x0002a400000c000b */
[----:B012---:R-:W-:Y:S01]  /*d720*/  ENDCOLLECTIVE ;  /* 0x000000000000791b */ /* 0x007fe20003800000 */
.L_x_3370:
[----:B------:R-:W-:Y:S01]  /*d730*/  IMAD.MOV.U32 R3, RZ, RZ, R8 ;  /* 0x000000ffff037224 */ /* 0x000fe200078e0008 */
[----:B------:R-:W-:Y:S02]  /*d740*/  @P0 LEA R21, R30, UR44, 0x1 ;  /* 0x0000002c1e150c11 */ /* 0x000fe4000f8e08ff */
[----:B------:R-:W-:Y:S01]  /*d750*/  MOV R13, R7 ;  /* 0x00000007000d7202 */ /* 0x000fe20000000f00 */
[----:B------:R-:W-:Y:S01]  /*d760*/  IMAD.MOV.U32 R12, RZ, RZ, 0x5 ;  /* 0x00000005ff0c7424 */ /* 0x000fe200078e00ff */
[----:B------:R-:W-:-:S07]  /*d770*/  MOV R2, R14 ;  /* 0x0000000e00027202 */ /* 0x000fce0000000f00 */
[----:B------:R-:W-:Y:S05]  /*d780*/  WARPSYNC.COLLECTIVE R15, `(.L_x_3371) ;  /* 0x000000000f087348 */ /* 0x000fea0003c00000 */
[----:B------:R0:W1:Y:S02]  /*d790*/  SHFL.IDX P6, R14, R13, R12, R11 ;  /* 0x0000000c0d0e7389 */ /* 0x00006400000c000b */
[----:B01----:R-:W-:Y:S01]  /*d7a0*/  ENDCOLLECTIVE ;  /* 0x000000000000791b */ /* 0x003fe20003800000 */
.L_x_3371:
        /* <DEDUP_REMOVED lines=8> */
[----:B------:R-:W-:-:S07]  /*d830*/  MOV R7, R14 ;  /* 0x0000000e00077202 */ /* 0x000fce0000000f00 */
[----:B0-----:R-:W-:Y:S05]  /*d840*/  WARPSYNC.COLLECTIVE R15, `(.L_x_3372) ;  /* 0x000000000f087348 */ /* 0x001fea0003c00000 */
[----:B------:R1:W2:Y:S02]  /*d850*/  SHFL.IDX P6, R14, R13, R12, R11 ;  /* 0x0000000c0d0e7389 */ /* 0x0002a400000c000b */
[----:B012---:R-:W-:Y:S01]  /*d860*/  ENDCOLLECTIVE ;  /* 0x000000000000791b */ /* 0x007fe20003800000 */
.L_x_3372:
[----:B------:R-:W-:Y:S05]  /*d870*/  BRA `(.L_x_3373) ;  /* 0xffffffcc00d07947 */ /* 0x000fea000383ffff */
.L_x_3322:
[----:B------:R-:W-:Y:S01]  /*d880*/  MOV R13, R8 ;  /* 0x00000008000d7202 */ /* 0x000fe20000000f00 */
[----:B------:R-:W-:Y:S01]  /*d890*/  IMAD.MOV.U32 R12, RZ, RZ, RZ ;  /* 0x000000ffff0c7224 */ /* 0x000fe200078e00ff */
[----:B------:R-:W-:Y:S01]  /*d8a0*/  MOV R11, 0x181f ;  /* 0x0000181f000b7802 */ /* 0x000fe20000000f00 */
[----:B------:R-:W-:Y:S02]  /*d8b0*/  IMAD.MOV.U32 R15, RZ, RZ, -0x1 ;  /* 0xffffffffff0f7424 */ /* 0x000fe400078e00ff */
[----:B------:R-:W-:-:S07]  /*d8c0*/  IMAD R7, R22, 0x80, R27 ;  /* 0x0000008016077824 */ /* 0x000fce00078e021b */
[----:B------:R-:W-:Y:S05]  /*d8d0*/  WARPSYNC.COLLECTIVE R15, `(.L_x_3374) ;  /* 0x000000000f087348 */ /* 0x000fea0003c00000 */
[----:B------:R0:W1:Y:S02]  /*d8e0*/  SHFL.IDX P6, R14, R13, R12, R11 ;  /* 0x0000000c0d0e7389 */ /* 0x00006400000c000b */
[----:B01----:R-:W-:Y:S01]  /*d8f0*/  ENDCOLLECTIVE ;  /* 0x000000000000791b */ /* 0x003fe20003800000 */
.L_x_3374:
[----:B------:R-:W-:Y:S01]  /*d900*/  IADD3 R5, R7, 0x10, RZ ;  /* 0x0000001007057810 */ /* 0x000fe20007ffe0ff */
[----:B------:R-:W-:Y:S01]  /*d910*/  IMAD.MOV.U32 R13, RZ, RZ, R0 ;  /* 0x000000ffff0d7224 */ /* 0x000fe200078e0000 */
[----:B------:R-:W-:-:S07]  /*d920*/  MOV R3, R14 ;  /* 0x0000000e00037202 */ /* 0x000fce0000000f00 */
[----:B------:R-:W-:Y:S05]  /*d930*/  WARPSYNC.COLLECTIVE R15, `(.L_x_3375) ;  /* 0x000000000f087348 */ /* 0x000fea0003c00000 */
[----:B------:R0:W1:Y:S02]  /*d940*/  SHFL.IDX P6, R14, R13, R12, R11 ;  /* 0x0000000c0d0e7389 */ /* 0x00006400000c000b */
[----:B01----:R-:W-:Y:S01]  /*d950*/  ENDCOLLECTIVE ;  /* 0x000000000000791b */ /* 0x003fe20003800000 */
.L_x_3375:
[----:B------:R-:W-:Y:S02]  /*d960*/  ULDC UR4, c[0x0][0x288] ;  /* 0x0000a20000047ab9 */ /* 0x000fe40000000800 */
[----:B------:R-:W-:-:S05]  /*d970*/  IMAD R6, R6, UR4, RZ ;  /* 0x0000000406067c24 */ /* 0x000fca000f8e02ff */
[----:B------:R-:W-:Y:S01]  /*d980*/  ISETP.GE.AND P1, PT, R7, R6, PT ;  /* 0x000000060700720c */ /* 0x000fe20003f26270 */
[----:B------:R-:W-:Y:S01]  /*d990*/  IMAD.MOV.U32 R13, RZ, RZ, R8 ;  /* 0x000000ffff0d7224 */ /* 0x000fe200078e0008 */
[----:B------:R-:W-:-:S11]  /*d9a0*/  MOV R12, 0x1 ;  /* 0x00000001000c7802 */ /* 0x000fd60000000f00 */
[----:B------:R-:W-:Y:S02]  /*d9b0*/  @!P1 LEA R9, R30, UR44, 0x1 ;  /* 0x0000002c1e099c11 */ /* 0x000fe4000f8e08ff */
[----:B------:R-:W-:-:S07]  /*d9c0*/  MOV R2, R14 ;  /* 0x0000000e00027202 */ /* 0x000fce0000000f00 */
[----:B------:R-:W-:Y:S05]  /*d9d0*/  WARPSYNC.COLLECTIVE R15, `(.L_x_3376) ;  /* 0x000000000f087348 */ /* 0x000fea0003c00000 */
[----:B------:R0:W1:Y:S02]  /*d9e0*/  SHFL.IDX P6, R14, R13, R12, R11 ;  /* 0x0000000c0d0e7389 */ /* 0x00006400000c000b */
[----:B01----:R-:W-:Y:S01]  /*d9f0*/  ENDCOLLECTIVE ;  /* 0x000000000000791b */ /* 0x003fe20003800000 */
.L_x_3376:
[----:B------:R-:W-:-:S05]  /*da00*/  @!P1 IMAD.WIDE.U32 R2, R23, 0x2, R2 ;  /* 0x0000000217029825 */ /* 0x000fca00078e0002 */
[----:B------:R-:W-:Y:S01]  /*da10*/  @!PT LDS RZ, [RZ] ;  /* 0x00000000fffff984 */ /* 0x000fe20000000800 */
[----:B------:R-:W-:Y:S01]  /*da20*/  @!PT LDS RZ, [RZ] ;  /* 0x00000000fffff984 */ /* 0x000fe20000000800 */
[----:B------:R-:W-:Y:S01]  /*da30*/  @!PT LDS RZ, [RZ] ;  /* 0x00000000fffff984 */ /* 0x000fe20000000800 */
[----:B------:R0:W-:Y:S04]  /*da40*/  @!P1 LDGSTS.E.BYPASS.LTC128B.128 [R9+0x12400], desc[UR36][R2.64], !P3 ;  /* 0x1240000002099fae */ /* 0x0001e8000d901d64 */
[----:B------:R0:W-:Y:S01]  /*da50*/  @!P1 LDGSTS.E.BYPASS.LTC128B.128 [R9+0x16400], desc[UR36][R2.64+0x80], !P2 ;  /* 0x1640008002099fae */ /* 0x0001e2000d101d64 */
[----:B------:R-:W-:-:S03]  /*da60*/  MOV R13, R0 ;  /* 0x00000000000d7202 */ /* 0x000fc60000000f00 */
[----:B------:R0:W-:Y:S01]  /*da70*/  @!P1 LDGSTS.E.BYPASS.LTC128B.128 [R9+0x1a400], desc[UR36][R2.64+0x100], !P0 ;  /* 0x1a40010002099fae */ /* 0x0001e2000c101d64 */
[----:B------:R-:W-:Y:S01]  /*da80*/  ISETP.GE.AND P1, PT, R5, R6, PT ;  /* 0x000000060500720c */ /* 0x000fe20003f26270 */
[----:B------:R-:W-:-:S12]  /*da90*/  IMAD.MOV.U32 R5, RZ, RZ, R14 ;  /* 0x000000ffff057224 */ /* 0x000fd800078e000e */
[----:B0-----:R-:W-:Y:S05]  /*daa0*/  WARPSYNC.COLLECTIVE R15, `(.L_x_3377) ;  /* 0x000000000f087348 */ /* 0x001fea0003c00000 */
[----:B------:R1:W2:Y:S02]  /*dab0*/  SHFL.IDX P6, R14, R13, R12, R11 ;  /* 0x0000000c0d0e7389 */ /* 0x0002a400000c000b */
[----:B012---:R-:W-:Y:S01]  /*dac0*/  ENDCOLLECTIVE ;  /* 0x000000000000791b */ /* 0x007fe20003800000 */
.L_x_3377:
[----:B------:R-:W-:Y:S02]  /*dad0*/  IADD3 R3, R7, 0x20, RZ ;  /* 0x0000002007037810 */ /* 0x000fe40007ffe0ff */
[----:B------:R-:W-:Y:S01]  /*dae0*/  @!P1 LEA R21, R30, UR44, 0x1 ;  /* 0x0000002c1e159c11 */ /* 0x000fe2000f8e08ff */
[----:B------:R-:W-:Y:S01]  /*daf0*/  IMAD.MOV.U32 R13, RZ, RZ, R8 ;  /* 0x000000ffff0d7224 */ /* 0x000fe200078e0008 */
[----:B------:R-:W-:Y:S01]  /*db00*/  MOV R12, 0x2 ;  /* 0x00000002000c7802 */ /* 0x000fe20000000f00 */
[----:B------:R-:W-:-:S07]  /*db10*/  IMAD.MOV.U32 R4, RZ, RZ, R14 ;  /* 0x000000ffff047224 */ /* 0x000fce00078e000e */
[----:B------:R-:W-:Y:S05]  /*db20*/  WARPSYNC.COLLECTIVE R15, `(.L_x_3378) ;  /* 0x000000000f087348 */ /* 0x000fea0003c00000 */
[----:B------:R0:W1:Y:S02]  /*db30*/  SHFL.IDX P6, R14, R13, R12, R11 ;  /* 0x0000000c0d0e7389 */ /* 0x00006400000c000b */
[----:B01----:R-:W-:Y:S01]  /*db40*/  ENDCOLLECTIVE ;  /* 0x000000000000791b */ /* 0x003fe20003800000 */
.L_x_3378:
        /* <DEDUP_REMOVED lines=13> */
.L_x_3379:
        /* <DEDUP_REMOVED lines=8> */
.L_x_3380:
        /* <DEDUP_REMOVED lines=13> */
.L_x_3381:
        /* <DEDUP_REMOVED lines=8> */
.L_x_3382:
        /* <DEDUP_REMOVED lines=13> */
.L_x_3383:
        /* <DEDUP_REMOVED lines=8> */
.L_x_3384:
        /* <DEDUP_REMOVED lines=13> */
.L_x_3385:
        /* <DEDUP_REMOVED lines=8> */
.L_x_3386:
        /* <DEDUP_REMOVED lines=13> */
.L_x_3387:
[----:B------:R-:W-:Y:S02]  /*e160*/  @!P1 LEA R9, R30, UR44, 0x1 ;  /* 0x0000002c1e099c11 */ /* 0x000fe4000f8e08ff */
[----:B------:R-:W-:Y:S01]  /*e170*/  MOV R13, R8 ;  /* 0x00000008000d7202 */ /* 0x000fe20000000f00 */
[----:B------:R-:W-:Y:S02]  /*e180*/  IMAD.MOV.U32 R12, RZ, RZ, 0x7 ;  /* 0x00000007ff0c7424 */ /* 0x000fe400078e00ff */
[----:B------:R-:W-:-:S07]  /*e190*/  IMAD.MOV.U32 R2, RZ, RZ, R14 ;  /* 0x000000ffff027224 */ /* 0x000fce00078e000e */
[----:B------:R-:W-:Y:S05]  /*e1a0*/  WARPSYNC.COLLECTIVE R15, `(.L_x_3388) ;  /* 0x000000000f087348 */ /* 0x000fea0003c00000 */
[----:B------:R0:W1:Y:S02]  /*e1b0*/  SHFL.IDX P6, R14, R13, R12, R11 ;  /* 0x0000000c0d0e7389 */ /* 0x00006400000c000b */
[----:B01----:R-:W-:Y:S01]  /*e1c0*/  ENDCOLLECTIVE ;  /* 0x000000000000791b */ /* 0x003fe20003800000 */
.L_x_3388:
[----:B------:R-:W-:-:S05]  /*e1d0*/  @!P1 IMAD.WIDE.U32 R2, R23, 0x2, R2 ;  /* 0x0000000217029825 */ /* 0x000fca00078e0002 */
[----:B------:R-:W-:Y:S01]  /*e1e0*/  @!PT LDS RZ, [RZ] ;  /* 0x00000000fffff984 */ /* 0x000fe20000000800 */
[----:B------:R-:W-:Y:S01]  /*e1f0*/  @!PT LDS RZ, [RZ] ;  /* 0x00000000fffff984 */ /* 0x000fe20000000800 */
[----:B------:R-:W-:Y:S01]  /*e200*/  @!PT LDS RZ, [RZ] ;  /* 0x00000000fffff984 */ /* 0x000fe20000000800 */
[----:B------:R0:W-:Y:S04]  /*e210*/  @!P1 LDGSTS.E.BYPASS.LTC128B.128 [R9+0x15400], desc[UR36][R2.64], !P3 ;  /* 0x1540000002099fae */ /* 0x0001e8000d901d64 */
[----:B------:R0:W-:Y:S01]  /*e220*/  @!P1 LDGSTS.E.BYPASS.LTC128B.128 [R9+0x19400], desc[UR36][R2.64+0x80], !P2 ;  /* 0x1940008002099fae */ /* 0x0001e2000d101d64 */
[----:B------:R-:W-:-:S03]  /*e230*/  IMAD.MOV.U32 R13, RZ, RZ, R0 ;  /* 0x000000ffff0d7224 */ /* 0x000fc600078e0000 */
[----:B------:R0:W-:Y:S01]  /*e240*/  @!P1 LDGSTS.E.BYPASS.LTC128B.128 [R9+0x1d400], desc[UR36][R2.64+0x100], !P0 ;  /* 0x1d40010002099fae */ /* 0x0001e2000c101d64 */
[----:B------:R-:W-:-:S07]  /*e250*/  MOV R4, R14 ;  /* 0x0000000e00047202 */ /* 0x000fce0000000f00 */
[----:B0-----:R-:W-:Y:S05]  /*e260*/  WARPSYNC.COLLECTIVE R15, `(.L_x_3389) ;  /* 0x000000000f087348 */ /* 0x001fea0003c00000 */
[----:B------:R1:W2:Y:S02]  /*e270*/  SHFL.IDX P6, R14, R13, R12, R11 ;  /* 0x0000000c0d0e7389 */ /* 0x0002a400000c000b */
[----:B012---:R-:W-:Y:S01]  /*e280*/  ENDCOLLECTIVE ;  /* 0x000000000000791b */ /* 0x007fe20003800000 */
.L_x_3389:
[----:B------:R-:W-:Y:S05]  /*e290*/  BRA `(.L_x_3390) ;  /* 0xffffffcc00b47947 */ /* 0x000fea000383ffff */
.L_x_3325:
[----:B0-----:R-:W-:-:S04]  /*e2a0*/  MOV R3, UR44 ;  /* 0x0000002c00037c02 */ /* 0x001fc80008000f00 */
[----:B------:R0:W1:Y:S03]  /*e2b0*/  SYNCS.PHASECHK.TRANS64.TRYWAIT P0, [R3+URZ+0x30820], R0 ;  /* 0x03082000030075a7 */ /* 0x000066000800017f */
[----:B-1----:R-:W-:Y:S05]  /*e2c0*/  @!P0 NANOSLEEP.SYNCS 0x989680 ;  /* 0x009896800000895d */ /* 0x002fea0003900000 */
[----:B------:R-:W1:Y:S02]  /*e2d0*/  @!P0 SYNCS.PHASECHK.TRANS64 P0, [R3+URZ+0x30820], R0 ;  /* 0x03082000030085a7 */ /* 0x000e64000800007f */
[----:B-1----:R-:W-:Y:S05]  /*e2e0*/  @!P0 BRA `(.L_x_3325) ;  /* 0xfffffffc00ec8947 */ /* 0x002fea000383ffff */
[----:B------:R-:W-:Y:S05]  /*e2f0*/  BRA `(.L_x_3391) ;  /* 0xffffffcc00fc7947 */ /* 0x000fea000383ffff */
.L_x_3329:
[----:B0-----:R0:W1:Y:S02]  /*e300*/  SYNCS.PHASECHK.TRANS64.TRYWAIT P0, [R19+URZ+0x30840], R2 ;  /* 0x03084002130075a7 */ /* 0x001064000800017f */
[----:B-1----:R-:W-:Y:S05]  /*e310*/  @!P0 NANOSLEEP.SYNCS 0x989680 ;  /* 0x009896800000895d */ /* 0x002fea0003900000 */
[----:B------:R-:W1:Y:S02]  /*e320*/  @!P0 SYNCS.PHASECHK.TRANS64 P0, [R19+URZ+0x30840], R2 ;  /* 0x03084002130085a7 */ /* 0x000e64000800007f */
[----:B-1----:R-:W-:Y:S05]  /*e330*/  @!P0 BRA `(.L_x_3329) ;  /* 0xfffffffc00f08947 */ /* 0x002fea000383ffff */
[----:B------:R-:W-:Y:S05]  /*e340*/  BRA `(.L_x_3392) ;  /* 0xffffffd000e47947 */ /* 0x000fea000383ffff */
.L_x_3330:
[----:B------:R-:W-:Y:S01]  /*e350*/  BSSY B1, `(.L_x_3393) ;  /* 0x0000008000017945 */ /* 0x000fe20003800000 */
[----:B------:R-:W-:Y:S01]  /*e360*/  IMAD.MOV.U32 R13, RZ, RZ, R24 ;  /* 0x000000ffff0d7224 */ /* 0x000fe200078e0018 */
[----:B------:R-:W-:Y:S01]  /*e370*/  MOV R12, RZ ;  /* 0x000000ff000c7202 */ /* 0x000fe20000000f00 */
[----:B------:R-:W-:Y:S01]  /*e380*/  IMAD.MOV.U32 R11, RZ, RZ, 0x181f ;  /* 0x0000181fff0b7424 */ /* 0x000fe200078e00ff */
[----:B------:R-:W-:-:S07]  /*e390*/  MOV R15, 0xffffffff ;  /* 0xffffffff000f7802 */ /* 0x000fce0000000f00 */
[----:B------:R-:W-:Y:S05]  /*e3a0*/  WARPSYNC.COLLECTIVE R15, `(.L_x_3394) ;  /* 0x000000000f087348 */ /* 0x000fea0003c00000 */
[----:B------:R0:W1:Y:S02]  /*e3b0*/  SHFL.IDX P6, R14, R13, R12, R11 ;  /* 0x0000000c0d0e7389 */ /* 0x00006400000c000b */
[----:B01----:R-:W-:Y:S01]  /*e3c0*/  ENDCOLLECTIVE ;  /* 0x000000000000791b */ /* 0x003fe20003800000 */
.L_x_3394:
[----:B------:R-:W-:Y:S05]  /*e3d0*/  BSYNC B1 ;  /* 0x0000000000017941 */ /* 0x000fea0003800000 */
.L_x_3393:
[----:B------:R-:W-:Y:S01]  /*e3e0*/  MOV R13, R21 ;  /* 0x00000015000d7202 */ /* 0x000fe20000000f00 */
[----:B------:R-:W-:Y:S01]  /*e3f0*/  IMAD.MOV.U32 R12, RZ, RZ, RZ ;  /* 0x000000ffff0c7224 */ /* 0x000fe200078e00ff */
[----:B------:R-:W-:Y:S01]  /*e400*/  MOV R11, 0x181f ;  /* 0x0000181f000b7802 */ /* 0x000fe20000000f00 */
[----:B------:R-:W-:Y:S01]  /*e410*/  IMAD.MOV.U32 R3, RZ, RZ, R14 ;  /* 0x000000ffff037224 */ /* 0x000fe200078e000e */
[----:B------:R-:W-:Y:S01]  /*e420*/  MOV R15, 0xffffffff ;  /* 0xffffffff000f7802 */ /* 0x000fe20000000f00 */
[----:B------:R-:W-:Y:S01]  /*e430*/  IMAD.SHL.U32 R8, R23, 0x2, RZ ;  /* 0x0000000217087824 */ /* 0x000fe200078e00ff */
[----:B------:R-:W-:Y:S02]  /*e440*/  P2R R6, PR, RZ, 0x2 ;  /* 0x00000002ff067803 */ /* 0x000fe40000000000 */
[----:B------:R-:W-:-:S13]  /*e450*/  LOP3.LUT P1, RZ, R16, 0x4, RZ, 0xc0, !PT ;  /* 0x0000000410ff7812 */ /* 0x000fda000782c0ff */
[----:B------:R-:W-:Y:S05]  /*e460*/  WARPSYNC.COLLECTIVE R15, `(.L_x_3395) ;  /* 0x000000000f087348 */ /* 0x000fea0003c00000 */
[----:B------:R0:W1:Y:S02]  /*e470*/  SHFL.IDX P6, R14, R13, R12, R11 ;  /* 0x0000000c0d0e7389 */ /* 0x00006400000c000b */
[----:B01----:R-:W-:Y:S01]  /*e480*/  ENDCOLLECTIVE ;  /* 0x000000000000791b */ /* 0x003fe20003800000 */
.L_x_3395:
[----:B------:R-:W-:Y:S02]  /*e490*/  LEA R22, R22, UR44, 0x1 ;  /* 0x0000002c16167c11 */ /* 0x000fe4000f8e08ff */
[----:B------:R-:W-:Y:S01]  /*e4a0*/  MOV R13, R24 ;  /* 0x00000018000d7202 */ /* 0x000fe20000000f00 */
[----:B------:R-:W-:Y:S01]  /*e4b0*/  IMAD.MOV.U32 R12, RZ, RZ, 0x1 ;  /* 0x00000001ff0c7424 */ /* 0x000fe200078e00ff */
[----:B------:R-:W-:-:S13]  /*e4c0*/  IADD3 R2, P0, R14, R8, RZ ;  /* 0x000000080e027210 */ /* 0x000fda0007f1e0ff */
[----:B------:R-:W-:Y:S05]  /*e4d0*/  WARPSYNC.COLLECTIVE R15, `(.L_x_3396) ;  /* 0x000000000f087348 */ /* 0x000fea0003c00000 */
[----:B------:R0:W1:Y:S02]  /*e4e0*/  SHFL.IDX P6, R14, R13, R12, R11 ;  /* 0x0000000c0d0e7389 */ /* 0x00006400000c000b */
[----:B01----:R-:W-:Y:S01]  /*e4f0*/  ENDCOLLECTIVE ;  /* 0x000000000000791b */ /* 0x003fe20003800000 */
.L_x_3396:
[----:B------:R-:W-:-:S05]  /*e500*/  IMAD.X R3, RZ, RZ, R3, P0 ;  /* 0x000000ffff037224 */ /* 0x000fca00000e0603 */
[----:B------:R-:W-:Y:S01]  /*e510*/  @!PT LDS RZ, [RZ] ;  /* 0x00000000fffff984 */ /* 0x000fe20000000800 */
[----:B------:R-:W-:Y:S01]  /*e520*/  @!PT LDS RZ, [RZ] ;  /* 0x00000000fffff984 */ /* 0x000fe20000000800 */
[----:B------:R-:W-:Y:S01]  /*e530*/  @!PT LDS RZ, [RZ] ;  /* 0x00000000fffff984 */ /* 0x000fe20000000800 */
[----:B------:R0:W-:Y:S04]  /*e540*/  LDGSTS.E.BYPASS.LTC128B.128 [R22+0x1e400], desc[UR36][R2.64], !P1 ;  /* 0x1e40000002167fae */ /* 0x0001e8000c901d64 */
[----:B------:R0:W-:Y:S01]  /*e550*/  LDGSTS.E.BYPASS.LTC128B.128 [R22+0x21400], desc[UR36][R2.64+0x80], !P5 ;  /* 0x2140008002167fae */ /* 0x0001e2000e901d64 */
[----:B------:R-:W-:-:S03]  /*e560*/  IMAD.MOV.U32 R13, RZ, RZ, R21 ;  /* 0x000000ffff0d7224 */ /* 0x000fc600078e0015 */
[----:B------:R0:W-:Y:S01]  /*e570*/  LDGSTS.E.BYPASS.LTC128B.128 [R22+0x24400], desc[UR36][R2.64+0x100], !P4 ;  /* 0x2440010002167fae */ /* 0x0001e2000e101d64 */
[----:B------:R-:W-:-:S07]  /*e580*/  MOV R7, R14 ;  /* 0x0000000e00077202 */ /* 0x000fce0000000f00 */
[----:B0-----:R-:W-:Y:S05]  /*e590*/  WARPSYNC.COLLECTIVE R15, `(.L_x_3397) ;  /* 0x000000000f087348 */ /* 0x001fea0003c00000 */
[----:B------:R1:W2:Y:S02]  /*e5a0*/  SHFL.IDX P6, R14, R13, R12, R11 ;  /* 0x0000000c0d0e7389 */ /* 0x0002a400000c000b */
[----:B012---:R-:W-:Y:S01]  /*e5b0*/  ENDCOLLECTIVE ;  /* 0x000000000000791b */ /* 0x007fe20003800000 */
.L_x_3397:
[----:B------:R-:W-:Y:S01]  /*e5c0*/  IMAD.MOV.U32 R13, RZ, RZ, R24 ;  /* 0x000000ffff0d7224 */ /* 0x000fe200078e0018 */
[----:B------:R-:W-:Y:S02]  /*e5d0*/  MOV R12, 0x2 ;  /* 0x00000002000c7802 */ /* 0x000fe40000000f00 */
[----:B------:R-:W-:-:S13]  /*e5e0*/  IADD3 R2, P0, R14, R8, RZ ;  /* 0x000000080e027210 */ /* 0x000fda0007f1e0ff */
[----:B------:R-:W-:Y:S05]  /*e5f0*/  WARPSYNC.COLLECTIVE R15, `(.L_x_3398) ;  /* 0x000000000f087348 */ /* 0x000fea0003c00000 */
[----:B------:R0:W1:Y:S02]  /*e600*/  SHFL.IDX P6, R14, R13, R12, R11 ;  /* 0x0000000c0d0e7389 */ /* 0x00006400000c000b */
[----:B01----:R-:W-:Y:S01]  /*e610*/  ENDCOLLECTIVE ;  /* 0x000000000000791b */ /* 0x003fe20003800000 */
.L_x_3398:
[----:B------:R-:W-:-:S05]  /*e620*/  IADD3.X R3, RZ, R7, RZ, P0, !PT ;  /* 0x00000007ff037210 */ /* 0x000fca00007fe4ff */
[----:B------:R-:W-:Y:S01]  /*e630*/  @!PT LDS RZ, [RZ] ;  /* 0x00000000fffff984 */ /* 0x000fe20000000800 */
[----:B------:R-:W-:Y:S01]  /*e640*/  @!PT LDS RZ, [RZ] ;  /* 0x00000000fffff984 */ /* 0x000fe20000000800 */
[----:B------:R-:W-:Y:S01]  /*e650*/  @!PT LDS RZ, [RZ] ;  /* 0x00000000fffff984 */ /* 0x000fe20000000800 */
[----:B------:R0:W-:Y:S04]  /*e660*/  LDGSTS.E.BYPASS.LTC128B.128 [R22+0x1ec00], desc[UR36][R2.64], !P1 ;  /* 0x1ec0000002167fae */ /* 0x0001e8000c901d64 */
[----:B------:R0:W-:Y:S01]  /*e670*/  LDGSTS.E.BYPASS.LTC128B.128 [R22+0x21c00], desc[UR36][R2.64+0x80], !P5 ;  /* 0x21c0008002167fae */ /* 0x0001e2000e901d64 */
[----:B------:R-:W-:-:S03]  /*e680*/  MOV R13, R21 ;  /* 0x00000015000d7202 */ /* 0x000fc60000000f00 */
[----:B------:R0:W-:Y:S01]  /*e690*/  LDGSTS.E.BYPASS.LTC128B.128 [R22+0x24c00], desc[UR36][R2.64+0x100], !P4 ;  /* 0x24c0010002167fae */ /* 0x0001e2000e101d64 */
[----:B------:R-:W-:-:S07]  /*e6a0*/  IMAD.MOV.U32 R7, RZ, RZ, R14 ;  /* 0x000000ffff077224 */ /* 0x000fce00078e000e */
[----:B0-----:R-:W-:Y:S05]  /*e6b0*/  WARPSYNC.COLLECTIVE R15, `(.L_x_3399) ;  /* 0x000000000f087348 */ /* 0x001fea0003c00000 */
[----:B------:R1:W2:Y:S02]  /*e6c0*/  SHFL.IDX P6, R14, R13, R12, R11 ;  /* 0x0000000c0d0e7389 */ /* 0x0002a400000c000b */
[----:B012---:R-:W-:Y:S01]  /*e6d0*/  ENDCOLLECTIVE ;  /* 0x000000000000791b */ /* 0x007fe20003800000 */
.L_x_3399:
[----:B------:R-:W-:Y:S01]  /*e6e0*/  IMAD.MOV.U32 R13, RZ, RZ, R24 ;  /* 0x000000ffff0d7224 */ /* 0x000fe200078e0018 */
[----:B------:R-:W-:Y:S01]  /*e6f0*/  MOV R12, 0x3 ;  /* 0x00000003000c7802 */ /* 0x000fe20000000f00 */
[----:B------:R-:W-:-:S07]  /*e700*/  IMAD.MOV.U32 R10, RZ, RZ, R14 ;  /* 0x000000ffff0a7224 */ /* 0x000fce00078e000e */
[----:B------:R-:W-:Y:S05]  /*e710*/  WARPSYNC.COLLECTIVE R15, `(.L_x_3400) ;  /* 0x000000000f087348 */ /* 0x000fea0003c00000 */
[----:B------:R0:W1:Y:S02]  /*e720*/  SHFL.IDX P6, R14, R13, R12, R11 ;  /* 0x0000000c0d0e7389 */ /* 0x00006400000c000b */
[----:B01----:R-:W-:Y:S01]  /*e730*/  ENDCOLLECTIVE ;  /* 0x000000000000791b */ /* 0x003fe20003800000 */
.L_x_3400:
[----:B------:R-:W-:-:S04]  /*e740*/  IADD3 R2, P0, R10, R8, RZ ;  /* 0x000000080a027210 */ /* 0x000fc80007f1e0ff */
[----:B------:R-:W-:-:S05]  /*e750*/  IADD3.X R3, RZ, R7, RZ, P0, !PT ;  /* 0x00000007ff037210 */ /* 0x000fca00007fe4ff */
[----:B------:R-:W-:Y:S01]  /*e760*/  @!PT LDS RZ, [RZ] ;  /* 0x00000000fffff984 */ /* 0x000fe20000000800 */
[----:B------:R-:W-:Y:S01]  /*e770*/  @!PT LDS RZ, [RZ] ;  /* 0x00000000fffff984 */ /* 0x000fe20000000800 */
[----:B------:R-:W-:Y:S01]  /*e780*/  @!PT LDS RZ, [RZ] ;  /* 0x00000000fffff984 */ /* 0x000fe20000000800 */
[----:B------:R-:W-:Y:S01]  /*e790*/  LDGSTS.E.BYPASS.LTC128B.128 [R22+0x1f400], desc[UR36][R2.64], !P1 ;  /* 0x1f40000002167fae */ /* 0x000fe2000c901d64 */
[----:B------:R-:W-:-:S03]  /*e7a0*/  MOV R13, R21 ;  /* 0x00000015000d7202 */ /* 0x000fc60000000f00 */
[----:B------:R-:W-:Y:S04]  /*e7b0*/  LDGSTS.E.BYPASS.LTC128B.128 [R22+0x22400], desc[UR36][R2.64+0x80], !P5 ;  /* 0x2240008002167fae */ /* 0x000fe8000e901d64 */
[----:B------:R0:W-:Y:S02]  /*e7c0*/  LDGSTS.E.BYPASS.LTC128B.128 [R22+0x25400], desc[UR36][R2.64+0x100], !P4 ;  /* 0x2540010002167fae */ /* 0x0001e4000e101d64 */
[----:B0-----:R-:W-:-:S07]  /*e7d0*/  IMAD.MOV.U32 R3, RZ, RZ, R14 ;  /* 0x000000ffff037224 */ /* 0x001fce00078e000e */
[----:B------:R-:W-:Y:S05]  /*e7e0*/  WARPSYNC.COLLECTIVE R15, `(.L_x_3401) ;  /* 0x000000000f087348 */ /* 0x000fea0003c00000 */
[----:B------:R0:W1:Y:S02]  /*e7f0*/  SHFL.IDX P6, R14, R13, R12, R11 ;  /* 0x0000000c0d0e7389 */ /* 0x00006400000c000b */
[----:B01----:R-:W-:Y:S01]  /*e800*/  ENDCOLLECTIVE ;  /* 0x000000000000791b */ /* 0x003fe20003800000 */
.L_x_3401:
[----:B------:R-:W-:Y:S01]  /*e810*/  IMAD.MOV.U32 R13, RZ, RZ, R24 ;  /* 0x000000ffff0d7224 */ /* 0x000fe200078e0018 */
[----:B------:R-:W-:Y:S01]  /*e820*/  MOV R12, 0x4 ;  /* 0x00000004000c7802 */ /* 0x000fe20000000f00 */
[----:B------:R-:W-:-:S07]  /*e830*/  IMAD.MOV.U32 R2, RZ, RZ, R14 ;  /* 0x000000ffff027224 */ /* 0x000fce00078e000e */
[----:B------:R-:W-:Y:S05]  /*e840*/  WARPSYNC.COLLECTIVE R15, `(.L_x_3402) ;  /* 0x000000000f087348 */ /* 0x000fea0003c00000 */
[----:B------:R0:W1:Y:S02]  /*e850*/  SHFL.IDX P6, R14, R13, R12, R11 ;  /* 0x0000000c0d0e7389 */ /* 0x00006400000c000b */
[----:B01----:R-:W-:Y:S01]  /*e860*/  ENDCOLLECTIVE ;  /* 0x000000000000791b */ /* 0x003fe20003800000 */
.L_x_3402:
        /* <DEDUP_REMOVED lines=13> */
.L_x_3403:
[----:B------:R-:W-:Y:S01]  /*e940*/  IMAD.MOV.U32 R13, RZ, RZ, R24 ;  /* 0x000000ffff0d7224 */ /* 0x000fe200078e0018 */
[----:B------:R-:W-:Y:S01]  /*e950*/  MOV R12, 0x5 ;  /* 0x00000005000c7802 */ /* 0x000fe20000000f00 */
[----:B------:R-:W-:-:S07]  /*e960*/  IMAD.MOV.U32 R2, RZ, RZ, R14 ;  /* 0x000000ffff027224 */ /* 0x000fce00078e000e */
[----:B------:R-:W-:Y:S05]  /*e970*/  WARPSYNC.COLLECTIVE R15, `(.L_x_3404) ;  /* 0x000000000f087348 */ /* 0x000fea0003c00000 */
[----:B------:R0:W1:Y:S02]  /*e980*/  SHFL.IDX P6, R14, R13, R12, R11 ;  /* 0x0000000c0d0e7389 */ /* 0x00006400000c000b */
[----:B01----:R-:W-:Y:S01]  /*e990*/  ENDCOLLECTIVE ;  /* 0x000000000000791b */ /* 0x003fe20003800000 */
.L_x_3404:
[----:B------:R-:W-:-:S04]  /*e9a0*/  IADD3 R2, P0, R2, R8, RZ ;  /* 0x0000000802027210 */ /* 0x000fc80007f1e0ff */
[----:B------:R-:W-:-:S05]  /*e9b0*/  IADD3.X R3, RZ, R3, RZ, P0, !PT ;  /* 0x00000003ff037210 */ /* 0x000fca00007fe4ff */
[----:B------:R-:W-:Y:S01]  /*e9c0*/  @!PT LDS RZ, [RZ] ;  /* 0x00000000fffff984 */ /* 0x000fe20000000800 */
[----:B------:R-:W-:Y:S01]  /*e9d0*/  @!PT LDS RZ, [RZ] ;  /* 0x00000000fffff984 */ /* 0x000fe20000000800 */
[----:B------:R-:W-:Y:S01]  /*e9e0*/  @!PT LDS RZ, [RZ] ;  /* 0x00000000fffff984 */ /* 0x000fe20000000800 */
[----:B------:R0:W-:Y:S01]  /*e9f0*/  LDGSTS.E.BYPASS.LTC128B.128 [R22+0x20400], desc[UR36][R2.64], !P1 ;  /* 0x2040000002167fae */ /* 0x0001e2000c901d64 */
[----:B------:R-:W-:Y:S02]  /*ea00*/  ISETP.NE.AND P1, PT, R6, RZ, PT ;  /* 0x000000ff0600720c */ /* 0x000fe40003f25270 */
[----:B------:R-:W-:Y:S01]  /*ea10*/  MOV R13, R21 ;  /* 0x00000015000d7202 */ /* 0x000fe20000000f00 */
[----:B------:R0:W-:Y:S04]  /*ea20*/  LDGSTS.E.BYPASS.LTC128B.128 [R22+0x23400], desc[UR36][R2.64+0x80], !P5 ;  /* 0x2340008002167fae */ /* 0x0001e8000e901d64 */
[----:B------:R0:W-:Y:S01]  /*ea30*/  LDGSTS.E.BYPASS.LTC128B.128 [R22+0x26400], desc[UR36][R2.64+0x100], !P4 ;  /* 0x2640010002167fae */ /* 0x0001e2000e101d64 */
[----:B------:R-:W-:-:S07]  /*ea40*/  IMAD.MOV.U32 R24, RZ, RZ, R14 ;  /* 0x000000ffff187224 */ /* 0x000fce00078e000e */
[----:B0-----:R-:W-:Y:S05]  /*ea50*/  WARPSYNC.COLLECTIVE R15, `(.L_x_3405) ;  /* 0x000000000f087348 */ /* 0x001fea0003c00000 */
[----:B------:R1:W2:Y:S02]  /*ea60*/  SHFL.IDX P6, R14, R13, R12, R11 ;  /* 0x0000000c0d0e7389 */ /* 0x0002a400000c000b */
[----:B012---:R-:W-:Y:S01]  /*ea70*/  ENDCOLLECTIVE ;  /* 0x000000000000791b */ /* 0x007fe20003800000 */
.L_x_3405:
[----:B------:R-:W-:Y:S05]  /*ea80*/  BRA `(.L_x_3406) ;  /* 0xffffffd000307947 */ /* 0x000fea000383ffff */
.L_x_3335:
[----:B0-----:R0:W2:Y:S02]  /*ea90*/  SYNCS.PHASECHK.TRANS64.TRYWAIT P0, [R6+URZ+0x30860], R3 ;  /* 0x03086003060075a7 */ /* 0x0010a4000800017f */
[----:B--2---:R-:W-:Y:S05]  /*eaa0*/  @!P0 NANOSLEEP.SYNCS 0x989680 ;  /* 0x009896800000895d */ /* 0x004fea0003900000 */
[----:B------:R-:W2:Y:S02]  /*eab0*/  @!P0 SYNCS.PHASECHK.TRANS64 P0, [R6+URZ+0x30860], R3 ;  /* 0x03086003060085a7 */ /* 0x000ea4000800007f */
[----:B--2---:R-:W-:Y:S05]  /*eac0*/  @!P0 BRA `(.L_x_3335) ;  /* 0xfffffffc00f08947 */ /* 0x004fea000383ffff */
[----:B------:R-:W-:Y:S05]  /*ead0*/  BRA `(.L_x_3407) ;  /* 0xffffffd000947947 */ /* 0x000fea000383ffff */
.L_x_3336:
[----:B------:R-:W-:Y:S01]  /*eae0*/  BSSY B1, `(.L_x_3408) ;  /* 0x0000008000017945 */ /* 0x000fe20003800000 */
[----:B------:R-:W-:Y:S01]  /*eaf0*/  IMAD.MOV.U32 R13, RZ, RZ, R18 ;  /* 0x000000ffff0d7224 */ /* 0x000fe200078e0012 */
[----:B------:R-:W-:Y:S01]  /*eb00*/  MOV R12, RZ ;  /* 0x000000ff000c7202 */ /* 0x000fe20000000f00 */
[----:B------:R-:W-:Y:S01]  /*eb10*/  IMAD.MOV.U32 R11, RZ, RZ, 0x181f ;  /* 0x0000181fff0b7424 */ /* 0x000fe200078e00ff */
[----:B------:R-:W-:-:S07]  /*eb20*/  MOV R15, 0xffffffff ;  /* 0xffffffff000f7802 */ /* 0x000fce0000000f00 */
[----:B01----:R-:W-:Y:S05]  /*eb30*/  WARPSYNC.COLLECTIVE R15, `(.L_x_3409) ;  /* 0x000000000f087348 */ /* 0x003fea0003c00000 */
[----:B------:R2:W3:Y:S02]  /*eb40*/  SHFL.IDX P6, R14, R13, R12, R11 ;  /* 0x0000000c0d0e7389 */ /* 0x0004e400000c000b */
[----:B0123--:R-:W-:Y:S01]  /*eb50*/  ENDCOLLECTIVE ;  /* 0x000000000000791b */ /* 0x00ffe20003800000 */
.L_x_3409:
[----:B------:R-:W-:Y:S05]  /*eb60*/  BSYNC B1 ;  /* 0x0000000000017941 */ /* 0x000fea0003800000 */
.L_x_3408:
[----:B------:R-:W-:Y:S01]  /*eb70*/  MOV R13, R17 ;  /* 0x00000011000d7202 */ /* 0x000fe20000000f00 */
[----:B------:R-:W-:Y:S01]  /*eb80*/  IMAD.MOV.U32 R12, RZ, RZ, RZ ;  /* 0x000000ffff0c7224 */ /* 0x000fe200078e00ff */
[----:B------:R-:W-:Y:S01]  /*eb90*/  MOV R11, 0x181f ;  /* 0x0000181f000b7802 */ /* 0x000fe20000000f00 */
[----:B------:R-:W-:Y:S01]  /*eba0*/  IMAD.MOV.U32 R15, RZ, RZ, -0x1 ;  /* 0xffffffffff0f7424 */ /* 0x000fe200078e00ff */
[----:B------:R-:W-:Y:S01]  /*ebb0*/  LEA R7, R7, UR44, 0x1 ;  /* 0x0000002c07077c11 */ /* 0x000fe2000f8e08ff */
[----:B------:R-:W-:-:S07]  /*ebc0*/  IMAD.MOV.U32 R3, RZ, RZ, R14 ;  /* 0x000000ffff037224 */ /* 0x000fce00078e000e */
[----:B------:R-:W-:Y:S05]  /*ebd0*/  WARPSYNC.COLLECTIVE R15, `(.L_x_3410) ;  /* 0x000000000f087348 */ /* 0x000fea0003c00000 */
[----:B------:R0:W1:Y:S02]  /*ebe0*/  SHFL.IDX P6, R14, R13, R12, R11 ;  /* 0x0000000c0d0e7389 */ /* 0x00006400000c000b */
[----:B01----:R-:W-:Y:S01]  /*ebf0*/  ENDCOLLECTIVE ;  /* 0x000000000000791b */ /* 0x003fe20003800000 */
.L_x_3410:
[----:B------:R-:W-:Y:S01]  /*ec00*/  IMAD.MOV.U32 R13, RZ, RZ, R18 ;  /* 0x000000ffff0d7224 */ /* 0x000fe200078e0012 */
[----:B------:R-:W-:Y:S02]  /*ec10*/  MOV R12, 0x1 ;  /* 0x00000001000c7802 */ /* 0x000fe40000000f00 */
[----:B------:R-:W-:-:S13]  /*ec20*/  IADD3 R2, P0, R14, R9, RZ ;  /* 0x000000090e027210 */ /* 0x000fda0007f1e0ff */
[----:B------:R-:W-:Y:S05]  /*ec30*/  WARPSYNC.COLLECTIVE R15, `(.L_x_3411) ;  /* 0x000000000f087348 */ /* 0x000fea0003c00000 */
[----:B------:R0:W1:Y:S02]  /*ec40*/  SHFL.IDX P6, R14, R13, R12, R11 ;  /* 0x0000000c0d0e7389 */ /* 0x00006400000c000b */
[----:B01----:R-:W-:Y:S01]  /*ec50*/  ENDCOLLECTIVE ;  /* 0x000000000000791b */ /* 0x003fe20003800000 */
.L_x_3411:
[----:B------:R-:W-:Y:S02]  /*ec60*/  IADD3.X R3, RZ, R3, RZ, P0, !PT ;  /* 0x00000003ff037210 */ /* 0x000fe400007fe4ff */
[----:B------:R-:W-:Y:S02]  /*ec70*/  ISETP.LT.OR P0, PT, R0, 0x1, P3 ;  /* 0x000000010000780c */ /* 0x000fe40001f01670 */
[----:B------:R-:W-:-:S11]  /*ec80*/  MOV R13, R17 ;  /* 0x00000011000d7202 */ /* 0x000fd60000000f00 */
        /* <DEDUP_REMOVED lines=9> */
.L_x_3412:
[----:B------:R-:W-:Y:S01]  /*ed20*/  @!PT LDS RZ, [RZ] ;  /* 0x00000000fffff984 */ /* 0x000fe20000000800 */
[----:B------:R-:W-:Y:S01]  /*ed30*/  @!PT LDS RZ, [RZ] ;  /* 0x00000000fffff984 */ /* 0x000fe20000000800 */
[----:B------:R-:W-:Y:S01]  /*ed40*/  @!PT LDS RZ, [RZ] ;  /* 0x00000000fffff984 */ /* 0x000fe20000000800 */
[----:B------:R-:W-:Y:S01]  /*ed50*/  LDGSTS.E.BYPASS.LTC128B.128 [R7+0x3400], desc[UR36][R2.64+0x80], !P0 ;  /* 0x0340008002077fae */ /* 0x000fe2000c101d64 */
[----:B------:R-:W-:Y:S02]  /*ed60*/  ISETP.LT.OR P0, PT, R0, 0x1, P1 ;  /* 0x000000010000780c */ /* 0x000fe40000f01670 */
[----:B------:R-:W-:Y:S01]  /*ed70*/  MOV R13, R18 ;  /* 0x00000012000d7202 */ /* 0x000fe20000000f00 */
[----:B------:R-:W-:-:S10]  /*ed80*/  IMAD.MOV.U32 R12, RZ, RZ, 0x2 ;  /* 0x00000002ff0c7424 */ /* 0x000fd400078e00ff */
[----:B------:R0:W-:Y:S02]  /*ed90*/  LDGSTS.E.BYPASS.LTC128B.128 [R7+0x6400], desc[UR36][R2.64+0x100], !P0 ;  /* 0x0640010002077fae */ /* 0x0001e4000c101d64 */
[----:B0-----:R-:W-:-:S13]  /*eda0*/  IADD3 R2, P0, R14, R9, RZ ;  /* 0x000000090e027210 */ /* 0x001fda0007f1e0ff */
[----:B------:R-:W-:Y:S05]  /*edb0*/  WARPSYNC.COLLECTIVE R15, `(.L_x_3413) ;  /* 0x000000000f087348 */ /* 0x000fea0003c00000 */
[----:B------:R0:W1:Y:S02]  /*edc0*/  SHFL.IDX P6, R14, R13, R12, R11 ;  /* 0x0000000c0d0e7389 */ /* 0x00006400000c000b */
[----:B01----:R-:W-:Y:S01]  /*edd0*/  ENDCOLLECTIVE ;  /* 0x000000000000791b */ /* 0x003fe20003800000 */
.L_x_3413:
        /* <DEDUP_REMOVED lines=12> */
.L_x_3414:
[----:B------:R-:W-:Y:S01]  /*eea0*/  @!PT LDS RZ, [RZ] ;  /* 0x00000000fffff984 */ /* 0x000fe20000000800 */
[----:B------:R-:W-:Y:S01]  /*eeb0*/  @!PT LDS RZ, [RZ] ;  /* 0x00000000fffff984 */ /* 0x000fe20000000800 */
[----:B------:R-:W-:Y:S01]  /*eec0*/  @!PT LDS RZ, [RZ] ;  /* 0x00000000fffff984 */ /* 0x000fe20000000800 */
[----:B------:R-:W-:Y:S01]  /*eed0*/  LDGSTS.E.BYPASS.LTC128B.128 [R7+0x3c00], desc[UR36][R2.64+0x80], !P0 ;  /* 0x03c0008002077fae */ /* 0x000fe2000c101d64 */
[----:B------:R-:W-:Y:S01]  /*eee0*/  ISETP.LT.OR P0, PT, R0, 0x11, P1 ;  /* 0x000000110000780c */ /* 0x000fe20000f01670 */
[----:B------:R-:W-:Y:S01]  /*eef0*/  IMAD.MOV.U32 R13, RZ, RZ, R18 ;  /* 0x000000ffff0d7224 */ /* 0x000fe200078e0012 */
[----:B------:R-:W-:-:S11]  /*ef00*/  MOV R12, 0x3 ;  /* 0x00000003000c7802 */ /* 0x000fd60000000f00 */
[----:B------:R0:W-:Y:S02]  /*ef10*/  LDGSTS.E.BYPASS.LTC128B.128 [R7+0x6c00], desc[UR36][R2.64+0x100], !P0 ;  /* 0x06c0010002077fae */ /* 0x0001e4000c101d64 */
[----:B0-----:R-:W-:-:S13]  /*ef20*/  IADD3 R2, P0, R14, R9, RZ ;  /* 0x000000090e027210 */ /* 0x001fda0007f1e0ff */
[----:B------:R-:W-:Y:S05]  /*ef30*/  WARPSYNC.COLLECTIVE R15, `(.L_x_3415) ;  /* 0x000000000f087348 */ /* 0x000fea0003c00000 */
[----:B------:R0:W1:Y:S02]  /*ef40*/  SHFL.IDX P6, R14, R13, R12, R11 ;  /* 0x0000000c0d0e7389 */ /* 0x00006400000c000b */
[----:B01----:R-:W-:Y:S01]  /*ef50*/  ENDCOLLECTIVE ;  /* 0x000000000000791b */ /* 0x003fe20003800000 */
.L_x_3415:
        /* <DEDUP_REMOVED lines=12> */
.L_x_3416:
        /* <DEDUP_REMOVED lines=12> */
.L_x_3417:
        /* <DEDUP_REMOVED lines=12> */
.L_x_3418:
        /* <DEDUP_REMOVED lines=12> */
.L_x_3419:
        /* <DEDUP_REMOVED lines=12> */
.L_x_3420:
[----:B------:R-:W-:Y:S01]  /*f320*/  @!PT LDS RZ, [RZ] ;  /* 0x00000000fffff984 */ /* 0x000fe20000000800 */
[----:B------:R-:W-:Y:S01]  /*f330*/  @!PT LDS RZ, [RZ] ;  /* 0x00000000fffff984 */ /* 0x000fe20000000800 */
[----:B------:R-:W-:Y:S01]  /*f340*/  @!PT LDS RZ, [RZ] ;  /* 0x00000000fffff984 */ /* 0x000fe20000000800 */
[----:B------:R2:W-:Y:S01]  /*f350*/  LDGSTS.E.BYPASS.LTC128B.128 [R7+0x5400], desc[UR36][R2.64+0x80], !P0 ;  /* 0x0540008002077fae */ /* 0x0005e2000c101d64 */
[----:B------:R-:W-:-:S13]  /*f360*/  ISETP.LT.OR P0, PT, R0, 0x41, P1 ;  /* 0x000000410000780c */ /* 0x000fda0000f01670 */
[----:B------:R2:W-:Y:S01]  /*f370*/  LDGSTS.E.BYPASS.LTC128B.128 [R7+0x8400], desc[UR36][R2.64+0x100], !P0 ;  /* 0x0840010002077fae */ /* 0x0005e2000c101d64 */
[----:B------:R-:W-:Y:S05]  /*f380*/  BRA `(.L_x_3421) ;  /* 0xffffffcc00507947 */ /* 0x000fea000383ffff */
.L_x_3342:
[----:B0-----:R0:W1:Y:S02]  /*f390*/  SYNCS.PHASECHK.TRANS64.TRYWAIT P0, [R0+URZ+0x30860], R3 ;  /* 0x03086003000075a7 */ /* 0x001064000800017f */
[----:B-1----:R-:W-:Y:S05]  /*f3a0*/  @!P0 NANOSLEEP.SYNCS 0x989680 ;  /* 0x009896800000895d */ /* 0x002fea0003900000 */
[----:B------:R-:W1:Y:S02]  /*f3b0*/  @!P0 SYNCS.PHASECHK.TRANS64 P0, [R0+URZ+0x30860], R3 ;  /* 0x03086003000085a7 */ /* 0x000e64000800007f */
[----:B-1----:R-:W-:Y:S05]  /*f3c0*/  @!P0 BRA `(.L_x_3342) ;  /* 0xfffffffc00f08947 */ /* 0x002fea000383ffff */
[----:B------:R-:W-:Y:S05]  /*f3d0*/  BRA `(.L_x_3422) ;  /* 0xffffffd0004c7947 */ /* 0x000fea000383ffff */
.L_x_3343:
[----:B------:R-:W-:Y:S01]  /*f3e0*/  BSSY B0, `(.L_x_3423) ;  /* 0x0000008000007945 */ /* 0x000fe20003800000 */
[----:B------:R-:W-:Y:S01]  /*f3f0*/  IMAD.MOV.U32 R13, RZ, RZ, R18 ;  /* 0x000000ffff0d7224 */ /* 0x000fe200078e0012 */
[----:B------:R-:W-:Y:S01]  /*f400*/  MOV R12, RZ ;  /* 0x000000ff000c7202 */ /* 0x000fe20000000f00 */
[----:B------:R-:W-:Y:S01]  /*f410*/  IMAD.MOV.U32 R11, RZ, RZ, 0x181f ;  /* 0x0000181fff0b7424 */ /* 0x000fe200078e00ff */
[----:B------:R-:W-:-:S07]  /*f420*/  MOV R15, 0xffffffff ;  /* 0xffffffff000f7802 */ /* 0x000fce0000000f00 */
[----:B0-----:R-:W-:Y:S05]  /*f430*/  WARPSYNC.COLLECTIVE R15, `(.L_x_3424) ;  /* 0x000000000f087348 */ /* 0x001fea0003c00000 */
[----:B------:R1:W2:Y:S02]  /*f440*/  SHFL.IDX P6, R14, R13, R12, R11 ;  /* 0x0000000c0d0e7389 */ /* 0x0002a400000c000b */
[----:B012---:R-:W-:Y:S01]  /*f450*/  ENDCOLLECTIVE ;  /* 0x000000000000791b */ /* 0x007fe20003800000 */
.L_x_3424:
[----:B------:R-:W-:Y:S05]  /*f460*/  BSYNC B0 ;  /* 0x0000000000007941 */ /* 0x000fea0003800000 */
.L_x_3423:
        /* <DEDUP_REMOVED lines=9> */
.L_x_3425:
[----:B------:R-:W-:Y:S02]  /*f500*/  ULDC UR4, c[0x0][0x2f4] ;  /* 0x0000bd0000047ab9 */ /* 0x000fe40000000800 */
[----:B------:R-:W-:Y:S02]  /*f510*/  ISETP.GE.AND P1, PT, R34, UR4, PT ;  /* 0x0000000422007c0c */ /* 0x000fe4000bf26270 */
[----:B------:R-:W-:Y:S02]  /*f520*/  ISETP.GE.AND P0, PT, R33, UR4, PT ;  /* 0x0000000421007c0c */ /* 0x000fe4000bf06270 */
[----:B------:R-:W-:Y:S02]  /*f530*/  ISETP.GE.AND P2, PT, R23, UR4, PT ;  /* 0x0000000417007c0c */ /* 0x000fe4000bf46270 */
[C---:B------:R-:W-:Y:S02]  /*f540*/  ISETP.LT.OR P4, PT, R5.reuse, 0x1, P1 ;  /* 0x000000010500780c */ /* 0x040fe40000f81670 */
[----:B------:R-:W-:-:S02]  /*f550*/  ISETP.LT.OR P3, PT, R5, 0x1, P2 ;  /* 0x000000010500780c */ /* 0x000fc40001761670 */
[----:B------:R-:W-:Y:S01]  /*f560*/  ISETP.LT.OR P5, PT, R5, 0x1, P0 ;  /* 0x000000010500780c */ /* 0x000fe200007a1670 */
[----:B------:R-:W-:Y:S01]  /*f570*/  IMAD.MOV.U32 R13, RZ, RZ, R18 ;  /* 0x000000ffff0d7224 */ /* 0x000fe200078e0012 */
[----:B------:R-:W-:Y:S02]  /*f580*/  MOV R12, 0x1 ;  /* 0x00000001000c7802 */ /* 0x000fe40000000f00 */
[----:B------:R-:W-:-:S09]  /*f590*/  MOV R2, R14 ;  /* 0x0000000e00027202 */ /* 0x000fd20000000f00 */
[----:B------:R-:W-:Y:S05]  /*f5a0*/  WARPSYNC.COLLECTIVE R15, `(.L_x_3426) ;  /* 0x000000000f087348 */ /* 0x000fea0003c00000 */
[----:B------:R0:W1:Y:S02]  /*f5b0*/  SHFL.IDX P6, R14, R13, R12, R11 ;  /* 0x0000000c0d0e7389 */ /* 0x00006400000c000b */
[----:B01----:R-:W-:Y:S01]  /*f5c0*/  ENDCOLLECTIVE ;  /* 0x000000000000791b */ /* 0x003fe20003800000 */
.L_x_3426:
[----:B------:R-:W-:-:S05]  /*f5d0*/  IMAD.WIDE.U32 R2, R23, 0x2, R2 ;  /* 0x0000000217027825 */ /* 0x000fca00078e0002 */
[----:B------:R-:W-:Y:S01]  /*f5e0*/  @!PT LDS RZ, [RZ] ;  /* 0x00000000fffff984 */ /* 0x000fe20000000800 */
[----:B------:R-:W-:Y:S01]  /*f5f0*/  @!PT LDS RZ, [RZ] ;  /* 0x00000000fffff984 */ /* 0x000fe20000000800 */
[----:B------:R-:W-:Y:S01]  /*f600*/  @!PT LDS RZ, [RZ] ;  /* 0x00000000fffff984 */ /* 0x000fe20000000800 */
[----:B------:R0:W-:Y:S01]  /*f610*/  LDGSTS.E.BYPASS.LTC128B.128 [R4+0x400], desc[UR36][R2.64], !P3 ;  /* 0x0040000002047fae */ /* 0x0001e2000d901d64 */
[----:B------:R-:W-:-:S03]  /*f620*/  ISETP.LT.OR P3, PT, R5, 0x11, P2 ;  /* 0x000000110500780c */ /* 0x000fc60001761670 */
[----:B------:R0:W-:Y:S01]  /*f630*/  LDGSTS.E.BYPASS.LTC128B.128 [R4+0x3400], desc[UR36][R2.64+0x80], !P4 ;  /* 0x0340008002047fae */ /* 0x0001e2000e101d64 */
[C---:B------:R-:W-:Y:S02]  /*f640*/  ISETP.LT.OR P4, PT, R5.reuse, 0x11, P1 ;  /* 0x000000110500780c */ /* 0x040fe40000f81670 */
[----:B------:R-:W-:Y:S01]  /*f650*/  MOV R13, R17 ;  /* 0x00000011000d7202 */ /* 0x000fe20000000f00 */
[----:B------:R0:W-:Y:S01]  /*f660*/  LDGSTS.E.BYPASS.LTC128B.128 [R4+0x6400], desc[UR36][R2.64+0x100], !P5 ;  /* 0x0640010002047fae */ /* 0x0001e2000e901d64 */
[----:B------:R-:W-:Y:S01]  /*f670*/  ISETP.LT.OR P5, PT, R5, 0x11, P0 ;  /* 0x000000110500780c */ /* 0x000fe200007a1670 */
[----:B------:R-:W-:-:S12]  /*f680*/  IMAD.MOV.U32 R6, RZ, RZ, R14 ;  /* 0x000000ffff067224 */ /* 0x000fd800078e000e */
[----:B0-----:R-:W-:Y:S05]  /*f690*/  WARPSYNC.COLLECTIVE R15, `(.L_x_3427) ;  /* 0x000000000f087348 */ /* 0x001fea0003c00000 */
[----:B------:R1:W2:Y:S02]  /*f6a0*/  SHFL.IDX P6, R14, R13, R12, R11 ;  /* 0x0000000c0d0e7389 */ /* 0x0002a400000c000b */
[----:B012---:R-:W-:Y:S01]  /*f6b0*/  ENDCOLLECTIVE ;  /* 0x000000000000791b */ /* 0x007fe20003800000 */
.L_x_3427:
[----:B------:R-:W-:Y:S01]  /*f6c0*/  MOV R3, R6 ;  /* 0x0000000600037202 */ /* 0x000fe20000000f00 */
[----:B------:R-:W-:Y:S01]  /*f6d0*/  IMAD.MOV.U32 R13, RZ, RZ, R18 ;  /* 0x000000ffff0d7224 */ /* 0x000fe200078e0012 */
[----:B------:R-:W-:Y:S01]  /*f6e0*/  MOV R12, 0x2 ;  /* 0x00000002000c7802 */ /* 0x000fe20000000f00 */
[----:B------:R-:W-:-:S07]  /*f6f0*/  IMAD.MOV.U32 R2, RZ, RZ, R14 ;  /* 0x000000ffff027224 */ /* 0x000fce00078e000e */
[----:B------:R-:W-:Y:S05]  /*f700*/  WARPSYNC.COLLECTIVE R15, `(.L_x_3428) ;  /* 0x000000000f087348 */ /* 0x000fea0003c00000 */
[----:B------:R0:W1:Y:S02]  /*f710*/  SHFL.IDX P6, R14, R13, R12, R11 ;  /* 0x0000000c0d0e7389 */ /* 0x00006400000c000b */
[----:B01----:R-:W-:Y:S01]  /*f720*/  ENDCOLLECTIVE ;  /* 0x000000000000791b */ /* 0x003fe20003800000 */
.L_x_3428:
        /* <DEDUP_REMOVED lines=15> */
.L_x_3429:
[----:B------:R-:W-:Y:S01]  /*f820*/  IMAD.MOV.U32 R3, RZ, RZ, R7 ;  /* 0x000000ffff037224 */ /* 0x000fe200078e0007 */
[----:B------:R-:W-:Y:S01]  /*f830*/  MOV R13, R18 ;  /* 0x00000012000d7202 */ /* 0x000fe20000000f00 */
[----:B------:R-:W-:Y:S02]  /*f840*/  IMAD.MOV.U32 R12, RZ, RZ, 0x3 ;  /* 0x00000003ff0c7424 */ /* 0x000fe400078e00ff */
[----:B------:R-:W-:-:S07]  /*f850*/  IMAD.MOV.U32 R8, RZ, RZ, R14 ;  /* 0x000000ffff087224 */ /* 0x000fce00078e000e */
[----:B------:R-:W-:Y:S05]  /*f860*/  WARPSYNC.COLLECTIVE R15, `(.L_x_3430) ;  /* 0x000000000f087348 */ /* 0x000fea0003c00000 */
[----:B------:R0:W1:Y:S02]  /*f870*/  SHFL.IDX P6, R14, R13, R12, R11 ;  /* 0x0000000c0d0e7389 */ /* 0x00006400000c000b */
[----:B01----:R-:W-:Y:S01]  /*f880*/  ENDCOLLECTIVE ;  /* 0x000000000000791b */ /* 0x003fe20003800000 */
.L_x_3430:
[----:B------:R-:W-:-:S05]  /*f890*/  MOV R2, R8 ;  /* 0x0000000800027202 */ /* 0x000fca0000000f00 */
[----:B------:R-:W-:-:S05]  /*f8a0*/  IMAD.WIDE.U32 R2, R23, 0x2, R2 ;  /* 0x0000000217027825 */ /* 0x000fca00078e0002 */
[----:B------:R-:W-:Y:S01]  /*f8b0*/  @!PT LDS RZ, [RZ] ;  /* 0x00000000fffff984 */ /* 0x000fe20000000800 */
[----:B------:R-:W-:Y:S01]  /*f8c0*/  @!PT LDS RZ, [RZ] ;  /* 0x00000000fffff984 */ /* 0x000fe20000000800 */
[----:B------:R-:W-:Y:S01]  /*f8d0*/  @!PT LDS RZ, [RZ] ;  /* 0x00000000fffff984 */ /* 0x000fe20000000800 */
[----:B------:R0:W-:Y:S01]  /*f8e0*/  LDGSTS.E.BYPASS.LTC128B.128 [R4+0x1400], desc[UR36][R2.64], !P3 ;  /* 0x0140000002047fae */ /* 0x0001e2000d901d64 */
[----:B------:R-:W-:Y:S01]  /*f8f0*/  IMAD.MOV.U32 R13, RZ, RZ, R17 ;  /* 0x000000ffff0d7224 */ /* 0x000fe200078e0011 */
[C---:B------:R-:W-:Y:S02]  /*f900*/  ISETP.LT.OR P3, PT, R5.reuse, 0x31, P2 ;  /* 0x000000310500780c */ /* 0x040fe40001761670 */
[----:B------:R0:W-:Y:S01]  /*f910*/  LDGSTS.E.BYPASS.LTC128B.128 [R4+0x4400], desc[UR36][R2.64+0x80], !P4 ;  /* 0x0440008002047fae */ /* 0x0001e2000e101d64 */
[----:B------:R-:W-:-:S03]  /*f920*/  ISETP.LT.OR P4, PT, R5, 0x31, P1 ;  /* 0x000000310500780c */ /* 0x000fc60000f81670 */
[----:B------:R0:W-:Y:S01]  /*f930*/  LDGSTS.E.BYPASS.LTC128B.128 [R4+0x7400], desc[UR36][R2.64+0x100], !P5 ;  /* 0x0740010002047fae */ /* 0x0001e2000e901d64 */
[----:B------:R-:W-:Y:S02]  /*f940*/  ISETP.LT.OR P5, PT, R5, 0x31, P0 ;  /* 0x000000310500780c */ /* 0x000fe400007a1670 */
[----:B------:R-:W-:-:S11]  /*f950*/  MOV R6, R14 ;  /* 0x0000000e00067202 */ /* 0x000fd60000000f00 */
[----:B0-----:R-:W-:Y:S05]  /*f960*/  WARPSYNC.COLLECTIVE R15, `(.L_x_3431) ;  /* 0x000000000f087348 */ /* 0x001fea0003c00000 */
[----:B------:R1:W2:Y:S02]  /*f970*/  SHFL.IDX P6, R14, R13, R12, R11 ;  /* 0x0000000c0d0e7389 */ /* 0x0002a400000c000b */
[----:B012---:R-:W-:Y:S01]  /*f980*/  ENDCOLLECTIVE ;  /* 0x000000000000791b */ /* 0x007fe20003800000 */
.L_x_3431:
[----:B------:R-:W-:Y:S02]  /*f990*/  IMAD.MOV.U32 R3, RZ, RZ, R6 ;  /* 0x000000ffff037224 */ /* 0x000fe400078e0006 */
[----:B------:R-:W-:Y:S01]  /*f9a0*/  IMAD.MOV.U32 R6, RZ, RZ, RZ ;  /* 0x000000ffff067224 */ /* 0x000fe200078e00ff */
[----:B------:R-:W-:Y:S01]  /*f9b0*/  MOV R13, R18 ;  /* 0x00000012000d7202 */ /* 0x000fe20000000f00 */
[----:B------:R-:W-:Y:S01]  /*f9c0*/  IMAD.MOV.U32 R12, RZ, RZ, 0x4 ;  /* 0x00000004ff0c7424 */ /* 0x000fe200078e00ff */
[----:B------:R-:W-:-:S07]  /*f9d0*/  MOV R2, R14 ;  /* 0x0000000e00027202 */ /* 0x000fce0000000f00 */
[----:B------:R-:W-:Y:S05]  /*f9e0*/  WARPSYNC.COLLECTIVE R15, `(.L_x_3432) ;  /* 0x000000000f087348 */ /* 0x000fea0003c00000 */
[----:B------:R0:W1:Y:S02]  /*f9f0*/  SHFL.IDX P6, R14, R13, R12, R11 ;  /* 0x0000000c0d0e7389 */ /* 0x00006400000c000b */
[----:B01----:R-:W-:Y:S01]  /*fa00*/  ENDCOLLECTIVE ;  /* 0x000000000000791b */ /* 0x003fe20003800000 */
.L_x_3432:
[----:B------:R-:W-:-:S05]  /*fa10*/  IMAD.WIDE.U32 R2, R23, 0x2, R2 ;  /* 0x0000000217027825 */ /* 0x000fca00078e0002 */
[----:B------:R-:W-:Y:S01]  /*fa20*/  @!PT LDS RZ, [RZ] ;  /* 0x00000000fffff984 */ /* 0x000fe20000000800 */
[----:B------:R-:W-:Y:S01]  /*fa30*/  @!PT LDS RZ, [RZ] ;  /* 0x00000000fffff984 */ /* 0x000fe20000000800 */
[----:B------:R-:W-:Y:S01]  /*fa40*/  @!PT LDS RZ, [RZ] ;  /* 0x00000000fffff984 */ /* 0x000fe20000000800 */
[----:B------:R0:W-:Y:S01]  /*fa50*/  LDGSTS.E.BYPASS.LTC128B.128 [R4+0x1c00], desc[UR36][R2.64], !P3 ;  /* 0x01c0000002047fae */ /* 0x0001e2000d901d64 */
[----:B------:R-:W-:-:S03]  /*fa60*/  ISETP.LT.OR P3, PT, R5, 0x41, P2 ;  /* 0x000000410500780c */ /* 0x000fc60001761670 */
[----:B------:R0:W-:Y:S01]  /*fa70*/  LDGSTS.E.BYPASS.LTC128B.128 [R4+0x4c00], desc[UR36][R2.64+0x80], !P4 ;  /* 0x04c0008002047fae */ /* 0x0001e2000e101d64 */
[C---:B------:R-:W-:Y:S01]  /*fa80*/  ISETP.LT.OR P4, PT, R5.reuse, 0x41, P1 ;  /* 0x000000410500780c */ /* 0x040fe20000f81670 */
[----:B------:R-:W-:Y:S02]  /*fa90*/  IMAD.MOV.U32 R13, RZ, RZ, R17 ;  /* 0x000000ffff0d7224 */ /* 0x000fe400078e0011 */
[----:B------:R0:W-:Y:S01]  /*faa0*/  LDGSTS.E.BYPASS.LTC128B.128 [R4+0x7c00], desc[UR36][R2.64+0x100], !P5 ;  /* 0x07c0010002047fae */ /* 0x0001e2000e901d64 */
[----:B------:R-:W-:Y:S02]  /*fab0*/  ISETP.LT.OR P5, PT, R5, 0x41, P0 ;  /* 0x000000410500780c */ /* 0x000fe400007a1670 */
[----:B------:R-:W-:-:S11]  /*fac0*/  MOV R7, R14 ;  /* 0x0000000e00077202 */ /* 0x000fd60000000f00 */
[----:B0-----:R-:W-:Y:S05]  /*fad0*/  WARPSYNC.COLLECTIVE R15, `(.L_x_3433) ;  /* 0x000000000f087348 */ /* 0x001fea0003c00000 */
[----:B------:R1:W2:Y:S02]  /*fae0*/  SHFL.IDX P6, R14, R13, R12, R11 ;  /* 0x0000000c0d0e7389 */ /* 0x0002a400000c000b */
[----:B012---:R-:W-:Y:S01]  /*faf0*/  ENDCOLLECTIVE ;  /* 0x000000000000791b */ /* 0x007fe20003800000 */
.L_x_3433:
[----:B------:R-:W-:Y:S01]  /*fb00*/  MOV R3, R7 ;  /* 0x0000000700037202 */ /* 0x000fe20000000f00 */
[----:B------:R-:W-:Y:S01]  /*fb10*/  IMAD.MOV.U32 R13, RZ, RZ, R18 ;  /* 0x000000ffff0d7224 */ /* 0x000fe200078e0012 */
[----:B------:R-:W-:Y:S02]  /*fb20*/  MOV R12, 0x5 ;  /* 0x00000005000c7802 */ /* 0x000fe40000000f00 */
[----:B------:R-:W-:-:S07]  /*fb30*/  MOV R8, R14 ;  /* 0x0000000e00087202 */ /* 0x000fce0000000f00 */
[----:B------:R-:W-:Y:S05]  /*fb40*/  WARPSYNC.COLLECTIVE R15, `(.L_x_3434) ;  /* 0x000000000f087348 */ /* 0x000fea0003c00000 */
[----:B------:R0:W1:Y:S02]  /*fb50*/  SHFL.IDX P6, R14, R13, R12, R11 ;  /* 0x0000000c0d0e7389 */ /* 0x00006400000c000b */
[----:B01----:R-:W-:Y:S01]  /*fb60*/  ENDCOLLECTIVE ;  /* 0x000000000000791b */ /* 0x003fe20003800000 */
.L_x_3434:
[----:B------:R-:W-:-:S04]  /*fb70*/  IMAD.MOV.U32 R2, RZ, RZ, R8 ;  /* 0x000000ffff027224 */ /* 0x000fc800078e0008 */
[----:B------:R-:W-:-:S05]  /*fb80*/  IMAD.WIDE.U32 R2, R23, 0x2, R2 ;  /* 0x0000000217027825 */ /* 0x000fca00078e0002 */
[----:B------:R-:W-:Y:S01]  /*fb90*/  @!PT LDS RZ, [RZ] ;  /* 0x00000000fffff984 */ /* 0x000fe20000000800 */
[----:B------:R-:W-:Y:S01]  /*fba0*/  @!PT LDS RZ, [RZ] ;  /* 0x00000000fffff984 */ /* 0x000fe20000000800 */
[----:B------:R-:W-:Y:S01]  /*fbb0*/  @!PT LDS RZ, [RZ] ;  /* 0x00000000fffff984 */ /* 0x000fe20000000800 */
[----:B------:R0:W-:Y:S01]  /*fbc0*/  LDGSTS.E.BYPASS.LTC128B.128 [R4+0x2400], desc[UR36][R2.64], !P3 ;  /* 0x0240000002047fae */ /* 0x0001e2000d901d64 */
[----:B------:R-:W-:-:S03]  /*fbd0*/  MOV R13, R17 ;  /* 0x00000011000d7202 */ /* 0x000fc60000000f00 */
[----:B------:R0:W-:Y:S04]  /*fbe0*/  LDGSTS.E.BYPASS.LTC128B.128 [R4+0x5400], desc[UR36][R2.64+0x80], !P4 ;  /* 0x0540008002047fae */ /* 0x0001e8000e101d64 */
[----:B------:R0:W-:Y:S01]  /*fbf0*/  LDGSTS.E.BYPASS.LTC128B.128 [R4+0x8400], desc[UR36][R2.64+0x100], !P5 ;  /* 0x0840010002047fae */ /* 0x0001e2000e901d64 */
[----:B------:R-:W-:-:S07]  /*fc00*/  IMAD.MOV.U32 R18, RZ, RZ, R14 ;  /* 0x000000ffff127224 */ /* 0x000fce00078e000e */
[----:B0-----:R-:W-:Y:S05]  /*fc10*/  WARPSYNC.COLLECTIVE R15, `(.L_x_3435) ;  /* 0x000000000f087348 */ /* 0x001fea0003c00000 */
[----:B------:R1:W2:Y:S02]  /*fc20*/  SHFL.IDX P6, R14, R13, R12, R11 ;  /* 0x0000000c0d0e7389 */ /* 0x0002a400000c000b */
[----:B012---:R-:W-:Y:S01]  /*fc30*/  ENDCOLLECTIVE ;  /* 0x000000000000791b */ /* 0x007fe20003800000 */
.L_x_3435:
[----:B------:R-:W-:Y:S05]  /*fc40*/  BRA `(.L_x_3436) ;  /* 0xffffffcc00307947 */ /* 0x000fea000383ffff */
.L_x_3346:
[----:B0-----:R0:W1:Y:S02]  /*fc50*/  SYNCS.PHASECHK.TRANS64.TRYWAIT P0, [R7+URZ+0x30820], R6 ;  /* 0x03082006070075a7 */ /* 0x001064000800017f */
[----:B-1----:R-:W-:Y:S05]  /*fc60*/  @!P0 NANOSLEEP.SYNCS 0x989680 ;  /* 0x009896800000895d */ /* 0x002fea0003900000 */
[----:B------:R-:W1:Y:S02]  /*fc70*/  @!P0 SYNCS.PHASECHK.TRANS64 P0, [R7+URZ+0x30820], R6 ;  /* 0x03082006070085a7 */ /* 0x000e64000800007f */
[----:B-1----:R-:W-:Y:S05]  /*fc80*/  @!P0 BRA `(.L_x_3346) ;  /* 0xfffffffc00f08947 */ /* 0x002fea000383ffff */
[----:B------:R-:W-:Y:S05]  /*fc90*/  BRA `(.L_x_3437) ;  /* 0xffffffcc00ac7947 */ /* 0x000fea000383ffff */
.L_x_3347:
[----:B------:R-:W1:Y:S01]  /*fca0*/  S2R R2, SR_TID.X ;  /* 0x0000000000027919 */ /* 0x000e620000002100 */
[----:B------:R-:W-:Y:S01]  /*fcb0*/  BSSY B0, `(.L_x_3438) ;  /* 0x000000a000007945 */ /* 0x000fe20003800000 */
[----:B------:R-:W-:Y:S01]  /*fcc0*/  IMAD.MOV.U32 R12, RZ, RZ, RZ ;  /* 0x000000ffff0c7224 */ /* 0x000fe200078e00ff */
[----:B------:R-:W-:Y:S01]  /*fcd0*/  MOV R11, 0x1f ;  /* 0x0000001f000b7802 */ /* 0x000fe20000000f00 */
[----:B------:R-:W-:Y:S01]  /*fce0*/  IMAD.MOV.U32 R15, RZ, RZ, -0x1 ;  /* 0xffffffffff0f7424 */ /* 0x000fe200078e00ff */
[----:B-1----:R-:W-:-:S04]  /*fcf0*/  SHF.R.U32.HI R2, RZ, 0x5, R2 ;  /* 0x00000005ff027819 */ /* 0x002fc80000011602 */
[----:B------:R-:W-:-:S04]  /*fd00*/  LOP3.LUT R2, R2, 0x3, RZ, 0xc0, !PT ;  /* 0x0000000302027812 */ /* 0x000fc800078ec0ff */
[----:B------:R-:W-:-:S07]  /*fd10*/  MOV R13, R2 ;  /* 0x00000002000d7202 */ /* 0x000fce0000000f00 */
[----:B0----5:R-:W-:Y:S05]  /*fd20*/  WARPSYNC.COLLECTIVE R15, `(.L_x_3439) ;  /* 0x000000000f087348 */ /* 0x021fea0003c00000 */
[----:B------:R1:W2:Y:S02]  /*fd30*/  SHFL.IDX P6, R14, R13, R12, R11 ;  /* 0x0000000c0d0e7389 */ /* 0x0002a400000c000b */
[----:B012--5:R-:W-:Y:S01]  /*fd40*/  ENDCOLLECTIVE ;  /* 0x000000000000791b */ /* 0x027fe20003800000 */
.L_x_3439:
[----:B------:R-:W-:Y:S05]  /*fd50*/  BSYNC B0 ;  /* 0x0000000000007941 */ /* 0x000fea0003800000 */
.L_x_3438:
[----:B------:R-:W-:Y:S05]  /*fd60*/  BRA `(.L_x_3440) ;  /* 0xffffffcc00907947 */ /* 0x000fea000383ffff */
.L_x_3348:
[----:B------:R-:W-:Y:S01]  /*fd70*/  BSSY B0, `(.L_x_3441) ;  /* 0x0000006000007945 */ /* 0x000fe20003800000 */
[----:B------:R-:W-:-:S07]  /*fd80*/  MOV R15, 0xffffffff ;  /* 0xffffffff000f7802 */ /* 0x000fce0000000f00 */
[----:B01---5:R-:W-:Y:S05]  /*fd90*/  WARPSYNC.COLLECTIVE R15, `(.L_x_3442) ;  /* 0x000000000f0c7348 */ /* 0x023fea0003c00000 */
[----:B------:R-:W-:Y:S02]  /*fda0*/  ELECT P6, UR62, PT ;  /* 0x00000000003e782f */ /* 0x000fe400038c0000 */
[----:B------:R-:W-:Y:S01]  /*fdb0*/  MOV R14, UR62 ;  /* 0x0000003e000e7c02 */ /* 0x000fe20008000f00 */
[----:B01---5:R-:W-:Y:S10]  /*fdc0*/  ENDCOLLECTIVE ;  /* 0x000000000000791b */ /* 0x023ff40003800000 */
.L_x_3442:
[----:B------:R-:W-:Y:S05]  /*fdd0*/  BSYNC B0 ;  /* 0x0000000000007941 */ /* 0x000fea0003800000 */
.L_x_3441:
[----:B------:R-:W-:Y:S05]  /*fde0*/  BRA `(.L_x_3443) ;  /* 0xffffffcc00847947 */ /* 0x000fea000383ffff */
.L_x_3350:
[----:B-1----:R1:W2:Y:S02]  /*fdf0*/  SYNCS.PHASECHK.TRANS64.TRYWAIT P1, [R5+URZ+0x30840], R2 ;  /* 0x03084002050075a7 */ /* 0x0022a4000802017f */
[----:B--2---:R-:W-:Y:S05]  /*fe00*/  @!P1 NANOSLEEP.SYNCS 0x989680 ;  /* 0x009896800000995d */ /* 0x004fea0003900000 */
[----:B------:R-:W2:Y:S02]  /*fe10*/  @!P1 SYNCS.PHASECHK.TRANS64 P1, [R5+URZ+0x30840], R2 ;  /* 0x03084002050095a7 */ /* 0x000ea4000802007f */
[----:B--2---:R-:W-:Y:S05]  /*fe20*/  @!P1 BRA `(.L_x_3350) ;  /* 0xfffffffc00f09947 */ /* 0x004fea000383ffff */
[----:B------:R-:W-:Y:S05]  /*fe30*/  BRA `(.L_x_3444) ;  /* 0xffffffcc00ac7947 */ /* 0x000fea000383ffff */
.L_x_3352:
[----:B0-----:R0:W2:Y:S02]  /*fe40*/  SYNCS.PHASECHK.TRANS64.TRYWAIT P1, [R7+URZ+0x30840], R0 ;  /* 0x03084000070075a7 */ /* 0x0010a4000802017f */
[----:B--2---:R-:W-:Y:S05]  /*fe50*/  @!P1 NANOSLEEP.SYNCS 0x989680 ;  /* 0x009896800000995d */ /* 0x004fea0003900000 */
[----:B------:R-:W2:Y:S02]  /*fe60*/  @!P1 SYNCS.PHASECHK.TRANS64 P1, [R7+URZ+0x30840], R0 ;  /* 0x03084000070095a7 */ /* 0x000ea4000802007f */
[----:B--2---:R-:W-:Y:S05]  /*fe70*/  @!P1 BRA `(.L_x_3352) ;  /* 0xfffffffc00f09947 */ /* 0x004fea000383ffff */
[----:B------:R-:W-:Y:S05]  /*fe80*/  BRA `(.L_x_3445) ;  /* 0xffffffcc00b87947 */ /* 0x000fea000383ffff */
.L_x_3354:
[----:B--2---:R2:W3:Y:S02]  /*fe90*/  SYNCS.PHASECHK.TRANS64.TRYWAIT P1, [R5+URZ+0x30860], R2 ;  /* 0x03086002050075a7 */ /* 0x0044e4000802017f */
[----:B---3--:R-:W-:Y:S05]  /*fea0*/  @!P1 NANOSLEEP.SYNCS 0x989680 ;  /* 0x009896800000995d */ /* 0x008fea0003900000 */
[----:B------:R-:W3:Y:S02]  /*feb0*/  @!P1 SYNCS.PHASECHK.TRANS64 P1, [R5+URZ+0x30860], R2 ;  /* 0x03086002050095a7 */ /* 0x000ee4000802007f */
[----:B---3--:R-:W-:Y:S05]  /*fec0*/  @!P1 BRA `(.L_x_3354) ;  /* 0xfffffffc00f09947 */ /* 0x008fea000383ffff */
[----:B------:R-:W-:Y:S05]  /*fed0*/  BRA `(.L_x_3446) ;  /* 0xffffffcc00b47947 */ /* 0x000fea000383ffff */
.L_x_3447:
        /* <DEDUP_REMOVED lines=10> */
.L_x_15979:


//--------------------- .text._ZN7cutlass13device_kernelIN5flash11enable_sm90INS1_16FlashAttnFwdSm90INS1_25CollectiveMainloopFwdSm90ILi2EN4cute5tupleIJNS5_1CILi1EEES8_S8_EEENS6_IJNS7_ILi128EEENS7_ILi96EEENS7_ILi192EEEEEELi192ENS_6half_tEfNS_4arch4Sm90ELb0ELb0ELb1ELb1ELb1ELb0ELb0ELb1ELb1ELb1ELb1ELb0EEENS1_21CollectiveEpilogueFwdINS6_IJSA_SC_SB_EEES9_SE_SG_Li256ELb1ELb1ELb1ELb0EEENS1_36VarlenDynamicPersistentTileSchedulerILi128ELi96ELi256ELi128ELb1ELb1ELb1ELb0ELb1ELb1EEEEEEEEEvNT_6ParamsE --------------------------
	.section	.text._ZN7cutlass13device_kernelIN5flash11enable_sm90INS1_16FlashAttnFwdSm90INS1_25CollectiveMainloopFwdSm90ILi2EN4cute5tupleIJNS5_1CILi1EEES8_S8_EEENS6_IJNS7_ILi128EEENS7_ILi96EEENS7_ILi192EEEEEELi192ENS_6half_tEfNS_4arch4Sm90ELb0ELb0ELb1ELb1ELb1ELb0ELb0ELb1ELb1ELb1ELb1ELb0EEENS1_21CollectiveEpilogueFwdINS6_IJSA_SC_SB_EEES9_SE_SG_Li256ELb1ELb1ELb1ELb0EEENS1_36VarlenDynamicPersistentTileSchedulerILi128ELi96ELi256ELi128ELb1ELb1ELb1ELb0ELb1ELb1EEEEEEEEEvNT_6ParamsE,"ax",@progbits
	.align	128
.text._ZN7cutlass13device_kernelIN5flash11enable_sm90INS1_16FlashAttnFwdSm90INS1_25CollectiveMainloopFwdSm90ILi2EN4cute5tupleIJNS5_1CILi1EEES8_S8_EEENS6_IJNS7_ILi128EEENS7_ILi96EEENS7_ILi192EEEEEELi192ENS_6half_tEfNS_4arch4Sm90ELb0ELb0ELb1ELb1ELb1ELb0ELb0ELb1ELb1ELb1ELb1ELb0EEENS1_21CollectiveEpilogueFwdINS6_IJSA_SC_SB_EEES9_SE_SG_Li256ELb1ELb1ELb1ELb0EEENS1_36VarlenDynamicPersistentTileSchedulerILi128ELi96ELi256ELi128ELb1ELb1ELb1ELb0ELb1ELb1EEEEEEEEEvNT_6ParamsE:
        .type           _ZN7cutlass13device_kernelIN5flash11enable_sm90INS1_16FlashAttnFwdSm90INS1_25CollectiveMainloopFwdSm90ILi2EN4cute5tupleIJNS5_1CILi1EEES8_S8_EEENS6_IJNS7_ILi128EEENS7_ILi96EEENS7_ILi192EEEEEELi192ENS_6half_tEfNS_4arch4Sm90ELb0ELb0ELb1ELb1ELb1ELb0ELb0ELb1ELb1ELb1ELb1ELb0EEENS1_21CollectiveEpilogueFwdINS6_IJSA_SC_SB_EEES9_SE_SG_Li256ELb1ELb1ELb1ELb0EEENS1_36VarlenDynamicPersistentTileSchedulerILi128ELi96ELi256ELi128ELb1ELb1ELb1ELb0ELb1ELb1EEEEEEEEEvNT_6ParamsE,@function
        .size           _ZN7cutlass13device_kernelIN5flash11enable_sm90INS1_16FlashAttnFwdSm90INS1_25CollectiveMainloopFwdSm90ILi2EN4cute5tupleIJNS5_1CILi1EEES8_S8_EEENS6_IJNS7_ILi128EEENS7_ILi96EEENS7_ILi192EEEEEELi192ENS_6half_tEfNS_4arch4Sm90ELb0ELb0ELb1ELb1ELb1ELb0ELb0ELb1ELb1ELb1ELb1ELb0EEENS1_21CollectiveEpilogueFwdINS6_IJSA_SC_SB_EEES9_SE_SG_Li256ELb1ELb1ELb1ELb0EEENS1_36VarlenDynamicPersistentTileSchedulerILi128ELi96ELi256ELi128ELb1ELb1ELb1ELb0ELb1ELb1EEEEEEEEEvNT_6ParamsE,(.L_x_15980 - _ZN7cutlass13device_kernelIN5flash11enable_sm90INS1_16FlashAttnFwdSm90INS1_25CollectiveMainloopFwdSm90ILi2EN4cute5tupleIJNS5_1CILi1EEES8_S8_EEENS6_IJNS7_ILi128EEENS7_ILi96EEENS7_ILi192EEEEEELi192ENS_6half_tEfNS_4arch4Sm90ELb0ELb0ELb1ELb1ELb1ELb0ELb0ELb1ELb1ELb1ELb1ELb0EEENS1_21CollectiveEpilogueFwdINS6_IJSA_SC_SB_EEES9_SE_SG_Li256ELb1ELb1ELb1ELb0EEENS1_36VarlenDynamicPersistentTileSchedulerILi128ELi96ELi256ELi128ELb1ELb1ELb1ELb0ELb1ELb1EEEEEEEEEvNT_6ParamsE)
        .other          _ZN7cutlass13device_kernelIN5flash11enable_sm90INS1_16FlashAttnFwdSm90INS1_25CollectiveMainloopFwdSm90ILi2EN4cute5tupleIJNS5_1CILi1EEES8_S8_EEENS6_IJNS7_ILi128EEENS7_ILi96EEENS7_ILi192EEEEEELi192ENS_6half_tEfNS_4arch4Sm90ELb0ELb0ELb1ELb1ELb1ELb0ELb0ELb1ELb1ELb1ELb1ELb0EEENS1_21CollectiveEpilogueFwdINS6_IJSA_SC_SB_EEES9_SE_SG_Li256ELb1ELb1ELb1ELb0EEENS1_36VarlenDynamicPersistentTileSchedulerILi128ELi96ELi256ELi128ELb1ELb1ELb1ELb0ELb1ELb1EEEEEEEEEvNT_6ParamsE,@"STO_CUDA_ENTRY STV_DEFAULT"
_ZN7cutlass13device_kernelIN5flash11enable_sm90INS1_16FlashAttnFwdSm90INS1_25CollectiveMainloopFwdSm90ILi2EN4cute5tupleIJNS5_1CILi1EEES8_S8_EEENS6_IJNS7_ILi128EEENS7_ILi96EEENS7_ILi192EEEEEELi192ENS_6half_tEfNS_4arch4Sm90ELb0ELb0ELb1ELb1ELb1ELb0ELb0ELb1ELb1ELb1ELb1ELb0EEENS1_21CollectiveEpilogueFwdINS6_IJSA_SC_SB_EEES9_SE_SG_Li256ELb1ELb1ELb1ELb0EEENS1_36VarlenDynamicPersistentTileSchedulerILi128ELi96ELi256ELi128ELb1ELb1ELb1ELb0ELb1ELb1EEEEEEEEEvNT_6ParamsE:
        /* <DEDUP_REMOVED lines=45> */
.L_x_3448:
        /* <DEDUP_REMOVED lines=22> */
.L_x_3449:
        /* <DEDUP_REMOVED lines=18> */
.L_x_3450:
        /* <DEDUP_REMOVED lines=22> */
.L_x_3451:
        /* <DEDUP_REMOVED lines=23> */
.L_x_3452:
        /* <DEDUP_REMOVED lines=10> */
.L_x_3454:
        /* <DEDUP_REMOVED lines=20> */
[----:B------:R-:W-:Y:S02]  /*0a00*/  SHF.R.S32.HI R0, RZ, 0x1f, R12 ;  /* 0x0000001fff007819 */ /* 0x000fe4000001140c */
[----:B------:R-:W-:Y:S02]  /*0a10*/  R2UR UR5, R10 ;  /* 0x000000000a0572ca */ /* 0x000fe400000e0000 */
[----:B0-----:R-:W-:-:S02]  /*0a20*/  LEA.HI R3, R0, R12, RZ, 0x4 ;  /* 0x0000000c00037211 */ /* 0x001fc400078f20ff */
[CC--:B------:R-:W-:Y:S02]  /*0a30*/  LEA.HI R4, R0.reuse, R12.reuse, RZ, 0x5 ;  /* 0x0000000c00047211 */ /* 0x0c0fe400078f28ff */
[----:B------:R-:W-:Y:S02]  /*0a40*/  SHF.R.S32.HI R6, RZ, 0x4, R3 ;  /* 0x00000004ff067819 */ /* 0x000fe40000011403 */
[----:B------:R-:W-:Y:S01]  /*0a50*/  LEA.HI R11, R0, R12, RZ, 0x2 ;  /* 0x0000000c000b7211 */ /* 0x000fe200078f10ff */
[----:B------:R-:W-:Y:S01]  /*0a60*/  IMAD.SHL.U32 R5, R4, 0x20, RZ ;  /* 0x0000002004057824 */ /* 0x000fe200078e00ff */
[C---:B------:R-:W-:Y:S02]  /*0a70*/  LOP3.LUT R4, R3.reuse, 0x3fffff0, RZ, 0xc0, !PT ;  /* 0x03fffff003047812 */ /* 0x040fe400078ec0ff */
[----:B------:R-:W-:Y:S02]  /*0a80*/  LEA.HI R3, R3, R6, RZ, 0x1 ;  /* 0x0000000603037211 */ /* 0x000fe400078f08ff */
[----:B------:R-:W-:Y:S01]  /*0a90*/  LOP3.LUT R5, R5, 0xfffffc00, RZ, 0xc0, !PT ;  /* 0xfffffc0005057812 */ /* 0x000fe200078ec0ff */
[----:B------:R-:W-:Y:S01]  /*0aa0*/  IMAD.IADD R4, R12, 0x1, -R4 ;  /* 0x000000010c047824 */ /* 0x000fe200078e0a04 */
[----:B------:R-:W-:-:S02]  /*0ab0*/  LOP3.LUT R3, R3, 0x1ffffffe, RZ, 0xc0, !PT ;  /* 0x1ffffffe03037812 */ /* 0x000fc400078ec0ff */
[----:B------:R-:W-:Y:S01]  /*0ac0*/  LOP3.LUT R11, R11, 0xfffffffc, RZ, 0xc0, !PT ;  /* 0xfffffffc0b0b7812 */ /* 0x000fe200078ec0ff */
[----:B------:R-:W-:Y:S02]  /*0ad0*/  IMAD R4, R4, 0x40, R5 ;  /* 0x0000004004047824 */ /* 0x000fe400078e0205 */
[----:B------:R-:W-:Y:S02]  /*0ae0*/  IMAD.IADD R3, R6, 0x1, -R3 ;  /* 0x0000000106037824 */ /* 0x000fe400078e0a03 */
[----:B------:R-:W-:Y:S02]  /*0af0*/  IMAD.IADD R11, R12, 0x1, -R11 ;  /* 0x000000010c0b7824 */ /* 0x000fe400078e0a0b */
[----:B------:R-:W-:-:S03]  /*0b00*/  IMAD R3, R3, 0x8, R4 ;  /* 0x0000000803037824 */ /* 0x000fc600078e0204 */
[----:B------:R-:W-:Y:S02]  /*0b10*/  LEA.HI R5, R11, R11, RZ, 0x1 ;  /* 0x0000000b0b057211 */ /* 0x000fe400078f08ff */
[----:B------:R0:W-:Y:S02]  /*0b20*/  STL [R1+0x24], R3 ;  /* 0x0000240301007387 */ /* 0x0001e40000100800 */
[----:B------:R-:W-:-:S05]  /*0b30*/  LOP3.LUT R4, R5, 0x1ffffffe, RZ, 0xc0, !PT ;  /* 0x1ffffffe05047812 */ /* 0x000fca00078ec0ff */
[----:B------:R-:W-:Y:S01]  /*0b40*/  IMAD.IADD R4, R11, 0x1, -R4 ;  /* 0x000000010b047824 */ /* 0x000fe200078e0a04 */
[----:B--2---:R-:W-:Y:S02]  /*0b50*/  R2UR UR4, R2 ;  /* 0x00000000020472ca */ /* 0x004fe400000e0000 */
[CC--:B------:R-:W-:Y:S02]  /*0b60*/  LEA.HI R2, R0.reuse, R12.reuse, RZ, 0x7 ;  /* 0x0000000c00027211 */ /* 0x0c0fe400078f38ff */
[----:B------:R-:W-:Y:S02]  /*0b70*/  LEA.HI R0, R0, R12, RZ, 0x3 ;  /* 0x0000000c00007211 */ /* 0x000fe400078f18ff */
[----:B------:R-:W-:Y:S02]  /*0b80*/  LOP3.LUT R216, R2, 0xffffff80, RZ, 0xc0, !PT ;  /* 0xffffff8002d87812 */ /* 0x000fe400078ec0ff */
[----:B------:R-:W-:Y:S02]  /*0b90*/  SHF.R.S32.HI R13, RZ, 0x7, R2 ;  /* 0x00000007ff0d7819 */ /* 0x000fe40000011402 */
[----:B------:R-:W-:Y:S01]  /*0ba0*/  LOP3.LUT R16, R0, 0xfffffff8, RZ, 0xc0, !PT ;  /* 0xfffffff800107812 */ /* 0x000fe200078ec0ff */
[----:B------:R-:W-:Y:S01]  /*0bb0*/  IMAD.IADD R216, R12, 0x1, -R216 ;  /* 0x000000010cd87824 */ /* 0x000fe200078e0ad8 */
[----:B------:R-:W-:Y:S01]  /*0bc0*/  LEA.HI R2, R2, R13, RZ, 0x1 ;  /* 0x0000000d02027211 */ /* 0x000fe200078f08ff */
[----:B------:R-:W-:Y:S01]  /*0bd0*/  ULOP3.LUT UR4, UR4, 0x1, URZ, 0xfc, !UPT ;  /* 0x0000000104047892 */ /* 0x000fe2000f8efc3f */
[----:B------:R-:W-:-:S02]  /*0be0*/  SHF.R.S32.HI R213, RZ, 0x3, R0 ;  /* 0x00000003ffd57819 */ /* 0x000fc40000011400 */
[----:B------:R-:W-:Y:S02]  /*0bf0*/  SHF.R.S32.HI R7, RZ, 0x1f, R216 ;  /* 0x0000001fff077819 */ /* 0x000fe400000114d8 */
[----:B------:R-:W-:Y:S02]  /*0c00*/  LOP3.LUT R2, R2, 0x3fffffe, RZ, 0xc0, !PT ;  /* 0x03fffffe02027812 */ /* 0x000fe400078ec0ff */
[CC--:B------:R-:W-:Y:S02]  /*0c10*/  LEA.HI R8, R7.reuse, R216.reuse, RZ, 0x2 ;  /* 0x000000d807087211 */ /* 0x0c0fe400078f10ff */
[----:B------:R-:W-:Y:S01]  /*0c20*/  LEA.HI R7, R7, R216, RZ, 0x5 ;  /* 0x000000d807077211 */ /* 0x000fe200078f28ff */
[----:B------:R-:W-:Y:S01]  /*0c30*/  IMAD.IADD R2, R13, 0x1, -R2 ;  /* 0x000000010d027824 */ /* 0x000fe200078e0a02 */
[--C-:B------:R-:W-:Y:S02]  /*0c40*/  SHF.R.S32.HI R9, RZ, 0x2, R8.reuse ;  /* 0x00000002ff097819 */ /* 0x100fe40000011408 */
[----:B------:R-:W-:-:S02]  /*0c50*/  SHF.R.S32.HI R10, RZ, 0x1f, R8 ;  /* 0x0000001fff0a7819 */ /* 0x000fc40000011408 */
[----:B0-----:R-:W-:Y:S02]  /*0c60*/  LOP3.LUT R3, R8, 0x7ffffffc, RZ, 0xc0, !PT ;  /* 0x7ffffffc08037812 */ /* 0x001fe400078ec0ff */
[----:B------:R-:W-:Y:S02]  /*0c70*/  LEA.HI R10, R10, R9, RZ, 0x3 ;  /* 0x000000090a0a7211 */ /* 0x000fe400078f18ff */
[----:B------:R-:W-:Y:S01]  /*0c80*/  SHF.R.S32.HI R7, RZ, 0x5, R7 ;  /* 0x00000005ff077819 */ /* 0x000fe20000011407 */
[----:B------:R-:W-:Y:S01]  /*0c90*/  IMAD.IADD R3, R216, 0x1, -R3 ;  /* 0x00000001d8037824 */ /* 0x000fe200078e0a03 */
[----:B------:R-:W-:Y:S02]  /*0ca0*/  LOP3.LUT R10, R10, 0xfffffff8, RZ, 0xc0, !PT ;  /* 0xfffffff80a0a7812 */ /* 0x000fe400078ec0ff */
[----:B------:R-:W-:Y:S01]  /*0cb0*/  IADD3 R16, R12, -R16, RZ ;  /* 0x800000100c107210 */ /* 0x000fe20007ffe0ff */
[----:B------:R-:W-:Y:S01]  /*0cc0*/  IMAD.SHL.U32 R17, R3, 0x2, RZ ;  /* 0x0000000203117824 */ /* 0x000fe200078e00ff */
[----:B------:R-:W-:-:S03]  /*0cd0*/  IADD3 R10, R9, -R10, RZ ;  /* 0x8000000a090a7210 */ /* 0x000fc60007ffe0ff */
[C---:B------:R-:W-:Y:S01]  /*0ce0*/  VIADD R208, R17.reuse, 0x38 ;  /* 0x0000003811d07836 */ /* 0x040fe20000000000 */
[----:B------:R-:W-:Y:S01]  /*0cf0*/  IADD3 R205, R17, 0x50, RZ ;  /* 0x0000005011cd7810 */ /* 0x000fe20007ffe0ff */
[----:B------:R-:W-:Y:S01]  /*0d00*/  IMAD R7, R7, 0x10, R10 ;  /* 0x0000001007077824 */ /* 0x000fe200078e020a */
[C---:B------:R-:W-:Y:S01]  /*0d10*/  IADD3 R196, R17.reuse, 0x98, RZ ;  /* 0x0000009811c47810 */ /* 0x040fe20007ffe0ff */
[C---:B------:R-:W-:Y:S01]  /*0d20*/  VIADD R210, R17.reuse, 0x8 ;  /* 0x0000000811d27836 */ /* 0x040fe20000000000 */
[----:B------:R-:W-:Y:S01]  /*0d30*/  SHF.R.S32.HI R0, RZ, 0x1f, R208 ;  /* 0x0000001fff007819 */ /* 0x000fe200000114d0 */
[----:B------:R-:W-:Y:S01]  /*0d40*/  IMAD R5, R2, 0x40, R7 ;  /* 0x0000004002057824 */ /* 0x000fe200078e0207 */
[----:B------:R-:W-:Y:S01]  /*0d50*/  SHF.R.S32.HI R0, RZ, 0x1f, R205 ;  /* 0x0000001fff007819 */ /* 0x000fe200000114cd */
[----:B------:R-:W-:Y:S01]  /*0d60*/  IMAD.U32 R2, RZ, RZ, UR4 ;  /* 0x00000004ff027e24 */ /* 0x000fe2000f8e00ff */
[----:B------:R-:W-:Y:S01]  /*0d70*/  UMOV UR4, URZ ;  /* 0x0000003f00047c82 */ /* 0x000fe20008000000 */
[----:B------:R-:W-:Y:S01]  /*0d80*/  IMAD R0, R4, 0x8, R5 ;  /* 0x0000000804007824 */ /* 0x000fe200078e0205 */
        /* <DEDUP_REMOVED lines=31> */
[----:B------:R-:W-:Y:S01]  /*0f80*/  IMAD.U32 R215, RZ, RZ, UR4 ;  /* 0x00000004ffd77e24 */ /* 0x000fe2000f8e00ff */
[----:B------:R-:W-:Y:S01]  /*0f90*/  SHF.R.S32.HI R220, RZ, 0x1f, R195 ;  /* 0x0000001fffdc7819 */ /* 0x000fe200000114c3 */
[C---:B------:R-:W-:Y:S01]  /*0fa0*/  VIADD R22, R17.reuse, 0x10 ;  /* 0x0000001011167836 */ /* 0x040fe20000000000 */
[----:B------:R-:W-:Y:S01]  /*0fb0*/  SHF.R.S32.HI R219, RZ, 0x1f, R194 ;  /* 0x0000001fffdb7819 */ /* 0x000fe200000114c2 */
[----:B------:R-:W-:Y:S01]  /*0fc0*/  VIADD R19, R17, 0x28 ;  /* 0x0000002811137836 */ /* 0x000fe20000000000 */
[----:B------:R-:W-:-:S02]  /*0fd0*/  SHF.R.S32.HI R218, RZ, 0x1f, R193 ;  /* 0x0000001fffda7819 */ /* 0x000fc400000114c1 */
[----:B-1----:R-:W-:-:S07]  /*0fe0*/  SHF.R.S32.HI R217, RZ, 0x1f, R192 ;  /* 0x0000001fffd97819 */ /* 0x002fce00000114c0 */
.L_x_3504:
[----:B------:R-:W-:Y:S01]  /*0ff0*/  ULDC.64 UR8, c[0x0][0xc88] ;  /* 0x0003220000087ab9 */ /* 0x000fe20000000a00 */
[----:B------:R-:W-:Y:S01]  /*1000*/  ULDC.64 UR10, c[0x0][0xa20] ;  /* 0x00028800000a7ab9 */ /* 0x000fe20000000a00 */
[----:B------:R-:W-:Y:S02]  /*1010*/  UIMAD.WIDE UR8, UR7, 0x4, UR8 ;  /* 0x00000004070878a5 */ /* 0x000fe4000f8e0208 */
[----:B------:R-:W-:Y:S01]  /*1020*/  UISETP.NE.U32.AND UP1, UPT, UR10, URZ, UPT ;  /* 0x0000003f0a00728c */ /* 0x000fe2000bf25070 */
[----:B------:R-:W-:-:S03]  /*1030*/  ULDC UR7, c[0x0][0x424] ;  /* 0x0001090000077ab9 */ /* 0x000fc60000000800 */
[----:B0123--:R-:W-:Y:S02]  /*1040*/  IMAD.U32 R2, RZ, RZ, UR8 ;  /* 0x00000008ff027e24 */ /* 0x00ffe4000f8e00ff */
[----:B------:R-:W-:Y:S01]  /*1050*/  IMAD.U32 R3, RZ, RZ, UR9 ;  /* 0x00000009ff037e24 */ /* 0x000fe2000f8e00ff */
        /* <DEDUP_REMOVED lines=9> */
[----:B------:R-:W-:-:S04]  /*10f0*/  @UP0 ULEA UR8, UP2, UR61, UR8, 0x2 ;  /* 0x000000083d080291 */ /* 0x000fc8000f84103f */
[----:B------:R-:W-:Y:S02]  /*1100*/  @UP0 ULEA.HI.X UR9, UR61, UR9, UR4, 0x2, UP2 ;  /* 0x000000093d090291 */ /* 0x000fe400090f1404 */
[----:B------:R-:W-:Y:S01]  /*1110*/  IMAD.U32 R214, RZ, RZ, UR4 ;  /* 0x00000004ffd67e24 */ /* 0x000fe2000f8e00ff */
[----:B------:R-:W-:Y:S01]  /*1120*/  @UP1 ULEA UR10, UP0, UR61, UR10, 0x2 ;  /* 0x0000000a3d0a1291 */ /* 0x000fe2000f80103f */
[----:B------:R-:W-:-:S03]  /*1130*/  MOV R2, UR8 ;  /* 0x0000000800027c02 */ /* 0x000fc60008000f00 */
[----:B------:R-:W-:Y:S01]  /*1140*/  @UP1 ULEA.HI.X UR11, UR61, UR11, UR4, 0x2, UP0 ;  /* 0x0000000b3d0b1291 */ /* 0x000fe200080f1404 */
[----:B------:R-:W-:Y:S01]  /*1150*/  IMAD.U32 R3, RZ, RZ, UR9 ;  /* 0x00000009ff037e24 */ /* 0x000fe2000f8e00ff */
[----:B------:R-:W-:Y:S01]  /*1160*/  ULDC.64 UR8, c[0x0][0x418] ;  /* 0x0001060000087ab9 */ /* 0x000fe20000000a00 */
[----:B------:R-:W-:-:S03]  /*1170*/  IMAD.U32 R4, RZ, RZ, UR10 ;  /* 0x0000000aff047e24 */ /* 0x000fc6000f8e00ff */
[----:B----4-:R-:W-:Y:S01]  /*1180*/  IMAD.U32 R5, RZ, RZ, UR11 ;  /* 0x0000000bff057e24 */ /* 0x010fe2000f8e00ff */
[----:B------:R-:W2:Y:S04]  /*1190*/  @P0 LDG.E R2, desc[UR36][R2.64] ;  /* 0x0000002402020981 */ /* 0x000ea8000c1e1900 */
[----:B------:R-:W3:Y:S01]  /*11a0*/  @P1 LDG.E R4, desc[UR36][R4.64] ;  /* 0x0000002404041981 */ /* 0x000ee2000c1e1900 */
[----:B------:R-:W-:Y:S01]  /*11b0*/  UISETP.NE.U32.AND UP0, UPT, UR8, URZ, UPT ;  /* 0x0000003f0800728c */ /* 0x000fe2000bf05070 */
[----:B------:R-:W-:Y:S01]  /*11c0*/  IMAD.U32 R212, RZ, RZ, UR6 ;  /* 0x00000006ffd47e24 */ /* 0x000fe2000f8e00ff */
[----:B------:R-:W-:Y:S01]  /*11d0*/  UMOV UR4, URZ ;  /* 0x0000003f00047c82 */ /* 0x000fe20008000000 */
[----:B------:R-:W-:Y:S02]  /*11e0*/  ULOP3.LUT UR8, UR5, 0xff000000, URZ, 0xc0, !UPT ;  /* 0xff00000005087892 */ /* 0x000fe4000f8ec03f */
[----:B------:R-:W-:-:S03]  /*11f0*/  UISETP.NE.AND.EX UP0, UPT, UR9, URZ, UPT, UP0 ;  /* 0x0000003f0900728c */ /* 0x000fc6000bf05300 */
[----:B------:R-:W-:Y:S01]  /*1200*/  ULDC UR9, c[0x0][0x2f0] ;  /* 0x0000bc0000097ab9 */ /* 0x000fe20000000800 */
[----:B------:R-:W-:-:S04]  /*1210*/  USEL UR7, UR7, 0x1, UP0 ;  /* 0x0000000107077887 */ /* 0x000fc80008000000 */
[----:B------:R-:W-:Y:S01]  /*1220*/  UIMAD UR7, UR7, UR9, URZ ;  /* 0x00000009070772a4 */ /* 0x000fe2000f8e023f */
[----:B--2---:R-:W-:-:S06]  /*1230*/  @P0 R2UR UR4, R2 ;  /* 0x00000000020402ca */ /* 0x004fcc00000e0000 */
[----:B---3--:R-:W-:Y:S01]  /*1240*/  @P1 R2UR UR7, R4 ;  /* 0x00000000040712ca */ /* 0x008fe200000e0000 */
[----:B-----5:R-:W-:-:S14]  /*1250*/  @P1 BRA `(.L_x_3455) ;  /* 0x0000000000341947 */ /* 0x020fdc0003800000 */
        /* <DEDUP_REMOVED lines=13> */
.L_x_3455:
[----:B------:R-:W-:Y:S02]  /*1330*/  UIADD3 UR7, -UR4, UR7, URZ ;  /* 0x0000000704077290 */ /* 0x000fe4000fffe13f */
[----:B------:R-:W-:Y:S02]  /*1340*/  ULOP3.LUT UR4, UR5, 0xff0000, URZ, 0xc0, !UPT ;  /* 0x00ff000005047892 */ /* 0x000fe4000f8ec03f */
[----:B------:R-:W-:Y:S02]  /*1350*/  UISETP.GE.AND UP0, UPT, UR7, 0x1, UPT ;  /* 0x000000010700788c */ /* 0x000fe4000bf06270 */
[----:B------:R-:W-:Y:S01]  /*1360*/  USHF.R.U32.HI UR8, URZ, 0x8, UR8 ;  /* 0x000000083f087899 */ /* 0x000fe20008011608 */
[----:B------:R-:W-:Y:S01]  /*1370*/  IMAD.U32 R84, RZ, RZ, UR7 ;  /* 0x00000007ff547e24 */ /* 0x000fe2000f8e00ff */
        /* <DEDUP_REMOVED lines=9> */
[----:B------:R-:W-:Y:S01]  /*1410*/  MOV R211, UR9 ;  /* 0x0000000900d37c02 */ /* 0x000fe20008000f00 */
[----:B------:R-:W-:Y:S01]  /*1420*/  UMOV UR4, URZ ;  /* 0x0000003f00047c82 */ /* 0x000fe20008000000 */
        /* <DEDUP_REMOVED lines=40> */
.L_x_3456:
[----:B------:R-:W-:Y:S01]  /*16b0*/  R2UR UR5, R23 ;  /* 0x00000000170572ca */ /* 0x000fe200000e0000 */
[----:B------:R-:W-:Y:S01]  /*16c0*/  IMAD.U32 R0, RZ, RZ, UR9 ;  /* 0x00000009ff007e24 */ /* 0x000fe2000f8e00ff */
[----:B------:R-:W-:Y:S01]  /*16d0*/  PLOP3.LUT P0, PT, PT, PT, PT, 0x80, 0x0 ;  /* 0x000000000000781c */ /* 0x000fe20003f0f070 */
[----:B------:R-:W-:Y:S01]  /*16e0*/  IMAD.U32 R3, RZ, RZ, UR4 ;  /* 0x00000004ff037e24 */ /* 0x000fe2000f8e00ff */
[----:B------:R-:W-:Y:S02]  /*16f0*/  MOV R2, RZ ;  /* 0x000000ff00027202 */ /* 0x000fe40000000f00 */
        /* <DEDUP_REMOVED lines=31> */
[----:B------:R-:W-:Y:S02]  /*18f0*/  UISETP.GT.AND UP0, UPT, UR5, UR60, UPT ;  /* 0x0000003c0500728c */ /* 0x000fe4000bf04270 */
[----:B------:R-:W-:Y:S01]  /*1900*/  IMAD.U32 R85, RZ, RZ, UR5 ;  /* 0x00000005ff557e24 */ /* 0x000fe2000f8e00ff */
        /* <DEDUP_REMOVED lines=33> */
[----:B------:R-:W-:-:S05]  /*1b20*/  SHF.R.S32.HI R4, RZ, 0x7, R4 ;  /* 0x00000007ff047819 */ /* 0x000fca0000011404 */
        /* <DEDUP_REMOVED lines=25> */
.L_x_3458:
[----:B------:R-:W2:Y:S01]  /*1cc0*/  LDL R2, [R1+0x28] ;  /* 0x0000280001027983 */ /* 0x000ea20000100800 */
[----:B------:R-:W-:Y:S01]  /*1cd0*/  R2UR UR7, R215 ;  /* 0x00000000d70772ca */ /* 0x000fe200000e0000 */
[----:B------:R-:W0:-:S12]  /*1ce0*/  S2UR UR5, SR_CgaCtaId ;  /* 0x00000000000579c3 */ /* 0x000e180000008800 */
[----:B------:R-:W-:-:S04]  /*1cf0*/  ULEA.HI UR4, UR7, UR7, URZ, 0x1 ;  /* 0x0000000707047291 */ /* 0x000fc8000f8f083f */
[----:B------:R-:W-:-:S04]  /*1d00*/  ULOP3.LUT UR4, UR4, 0xfffffffe, URZ, 0xc0, !UPT ;  /* 0xfffffffe04047892 */ /* 0x000fc8000f8ec03f */
[----:B------:R-:W-:Y:S01]  /*1d10*/  UIADD3 UR4, UR7, -UR4, URZ ;  /* 0x8000000407047290 */ /* 0x000fe2000fffe03f */
[----:B0-----:R-:W-:-:S05]  /*1d20*/  IMAD.U32 R3, RZ, RZ, UR5 ;  /* 0x00000005ff037e24 */ /* 0x001fca000f8e00ff */
[----:B------:R-:W-:-:S05]  /*1d30*/  IMAD.U32 R5, RZ, RZ, UR4 ;  /* 0x00000004ff057e24 */ /* 0x000fca000f8e00ff */
[----:B------:R-:W-:Y:S02]  /*1d40*/  SHF.L.U32 R5, R5, 0x1f, RZ ;  /* 0x0000001f05057819 */ /* 0x000fe400000006ff */
[----:B--2---:R-:W-:Y:S02]  /*1d50*/  R2UR UR6, R2 ;  /* 0x00000000020672ca */ /* 0x004fe400000e0000 */
[----:B------:R-:W-:-:S04]  /*1d60*/  MOV R2, 0x400 ;  /* 0x0000040000027802 */ /* 0x000fc80000000f00 */
[----:B------:R-:W-:-:S04]  /*1d70*/  LEA R2, R3, R2, 0x18 ;  /* 0x0000000203027211 */ /* 0x000fc800078ec0ff */
[----:B------:R-:W0:Y:S03]  /*1d80*/  SYNCS.PHASECHK.TRANS64.TRYWAIT P1, [R2+URZ+0x30800], R5 ;  /* 0x03080005020075a7 */ /* 0x000e26000802017f */
[----:B------:R-:W-:-:S05]  /*1d90*/  IMAD.U32 R0, RZ, RZ, UR6 ;  /* 0x00000006ff007e24 */ /* 0x000fca000f8e00ff */
[----:B------:R-:W-:Y:S01]  /*1da0*/  ISETP.NE.AND P0, PT, R0, 0x3, PT ;  /* 0x000000030000780c */ /* 0x000fe20003f05270 */
[----:B0-----:R-:W-:-:S12]  /*1db0*/  @!P1 BRA `(.L_x_3459) ;  /* 0x000000f800409947 */ /* 0x001fd80003800000 */
.L_x_3589:
[----:B------:R-:W-:Y:S05]  /*1dc0*/  @!P0 BRA `(.L_x_3460) ;  /* 0x0000000000048947 */ /* 0x000fea0003800000 */
[----:B------:R-:W-:Y:S01]  /*1dd0*/  BPT.TRAP 0x1 ;  /* 0x000000040000795c */ /* 0x000fe20000300000 */
.L_x_3460:
[----:B0-----:R-:W-:Y:S02]  /*1de0*/  IMAD.U32 R5, RZ, RZ, UR38 ;  /* 0x00000026ff057e24 */ /* 0x001fe4000f8e00ff */
[----:B------:R-:W-:-:S03]  /*1df0*/  IMAD.U32 R4, RZ, RZ, UR39 ;  /* 0x00000027ff047e24 */ /* 0x000fc6000f8e00ff */
[----:B------:R-:W-:Y:S02]  /*1e00*/  LEA R0, R5, R2, 0x3 ;  /* 0x0000000205007211 */ /* 0x000fe400078e18ff */
[----:B------:R-:W-:-:S04]  /*1e10*/  SHF.L.U32 R5, R4, 0x1f, RZ ;  /* 0x0000001f04057819 */ /* 0x000fc800000006ff */
[----:B------:R0:W1:Y:S01]  /*1e20*/  SYNCS.PHASECHK.TRANS64.TRYWAIT P1, [R0+URZ+0x30830], R5 ;  /* 0x03083005000075a7 */ /* 0x000062000802017f */
[----:B------:R-:W-:Y:S05]  /*1e30*/  @!P0 BRA `(.L_x_3461) ;  /* 0x0000000000048947 */ /* 0x000fea0003800000 */
[----:B------:R-:W-:Y:S01]  /*1e40*/  BPT.TRAP 0x1 ;  /* 0x000000040000795c */ /* 0x000fe20000300000 */
.L_x_3461:
[----:B------:R-:W-:Y:S01]  /*1e50*/  IMAD.MOV.U32 R119, RZ, RZ, RZ ;  /* 0x000000ffff777224 */ /* 0x000fe200078e00ff */
[----:B-1----:R-:W-:Y:S06]  /*1e60*/  @P1 BRA `(.L_x_3462) ;  /* 0x0000000000081947 */ /* 0x002fec0003800000 */
[----:B------:R-:W1:Y:S02]  /*1e70*/  SYNCS.PHASECHK.TRANS64.TRYWAIT P1, [R0+URZ+0x30830], R5 ;  /* 0x03083005000075a7 */ /* 0x000e64000802017f */
[----:B-1----:R-:W-:Y:S05]  /*1e80*/  @!P1 BRA `(.L_x_3463) ;  /* 0x000000f800209947 */ /* 0x002fea0003800000 */
.L_x_3462:
[----:B------:R-:W-:Y:S05]  /*1e90*/  WARPSYNC.ALL ;  /* 0x0000000000007948 */ /* 0x000fea0003800000 */
[----:B------:R-:W-:Y:S01]  /*1ea0*/  R2UR UR4, R2 ;  /* 0x00000000020472ca */ /* 0x000fe200000e0000 */
[----:B------:R-:W-:Y:S01]  /*1eb0*/  ULOP3.LUT UR5, UR40, 0x10000, URZ, 0xfc, !UPT ;  /* 0x0001000028057892 */ /* 0x000fe2000f8efc3f */
[----:B------:R-:W-:Y:S01]  /*1ec0*/  WARPGROUP.ARRIVE ;  /* 0x00000000000079c5 */ /* 0x000fe20000000000 */
[----:B------:R-:W-:Y:S01]  /*1ed0*/  UMOV UR9, 0x40000040 ;  /* 0x4000004000097882 */ /* 0x000fe20000000000 */
[----:B------:R-:W-:Y:S01]  /*1ee0*/  UMOV UR11, 0x40000040 ;  /* 0x40000040000b7882 */ /* 0x000fe20000000000 */
[----:B------:R-:W-:Y:S01]  /*1ef0*/  UIADD3 UR7, UR5, 0x2, URZ ;  /* 0x0000000205077890 */ /* 0x000fe2000fffe03f */
[----:B------:R-:W-:Y:S01]  /*1f00*/  IMAD.U32 R9, RZ, RZ, UR9 ;  /* 0x00000009ff097e24 */ /* 0x000fe2000f8e00ff */
[----:B------:R-:W-:Y:S01]  /*1f10*/  UMOV UR13, 0x40000040 ;  /* 0x40000040000d7882 */ /* 0x000fe20000000000 */
[----:B------:R-:W-:Y:S01]  /*1f20*/  UMOV UR8, UR5 ;  /* 0x0000000500087c82 */ /* 0x000fe20008000000 */
[----:B------:R-:W-:Y:S01]  /*1f30*/  UMOV UR15, 0x40000040 ;  /* 0x40000040000f7882 */ /* 0x000fe20000000000 */
[----:B------:R-:W-:Y:S01]  /*1f40*/  IMAD.U32 R8, RZ, RZ, UR8 ;  /* 0x00000008ff087e24 */ /* 0x000fe2000f8e00ff */
[----:B------:R-:W-:Y:S01]  /*1f50*/  UIADD3 UR56, UR5, 0x4, URZ ;  /* 0x0000000405387890 */ /* 0x000fe2000fffe03f */
[----:B------:R-:W-:Y:S01]  /*1f60*/  IMAD.U32 R7, RZ, RZ, UR13 ;  /* 0x0000000dff077e24 */ /* 0x000fe2000f8e00ff */
[----:B------:R-:W-:Y:S01]  /*1f70*/  UIADD3 UR4, UR4, 0x1e400, URZ ;  /* 0x0001e40004047890 */ /* 0x000fe2000fffe03f */
[----:B------:R-:W-:Y:S01]  /*1f80*/  UMOV UR12, UR7 ;  /* 0x00000007000c7c82 */ /* 0x000fe20008000000 */
[----:B------:R-:W-:-:S02]  /*1f90*/  UMOV UR57, 0x40000040 ;  /* 0x4000004000397882 */ /* 0x000fc40000000000 */
[----:B------:R-:W-:Y:S01]  /*1fa0*/  USHF.R.U32.HI UR4, URZ, 0x4, UR4 ;  /* 0x000000043f047899 */ /* 0x000fe20008011604 */
[----:B------:R-:W-:Y:S01]  /*1fb0*/  IMAD.U32 R6, RZ, RZ, UR12 ;  /* 0x0000000cff067e24 */ /* 0x000fe2000f8e00ff */
[----:B------:R-:W-:Y:S01]  /*1fc0*/  UMOV UR59, 0x40000040 ;  /* 0x40000040003b7882 */ /* 0x000fe20000000000 */
[----:B------:R-:W-:Y:S02]  /*1fd0*/  UIADD3 UR52, UR5, 0x6, URZ ;  /* 0x0000000605347890 */ /* 0x000fe4000fffe03f */
[----:B------:R-:W-:Y:S01]  /*1fe0*/  ULOP3.LUT UR4, UR4, 0x3fff, URZ, 0xc0, !UPT ;  /* 0x00003fff04047892 */ /* 0x000fe2000f8ec03f */
[----:B------:R-:W-:Y:S01]  /*1ff0*/  UMOV UR53, 0x40000040 ;  /* 0x4000004000357882 */ /* 0x000fe20000000000 */
[----:B------:R-:W-:Y:S02]  /*2000*/  UMOV UR55, 0x40000040 ;  /* 0x4000004000377882 */ /* 0x000fe40000000000 */
[----:B------:R-:W-:Y:S02]  /*2010*/  ULOP3.LUT UR4, UR4, 0x10000, URZ, 0xfc, !UPT ;  /* 0x0001000004047892 */ /* 0x000fe4000f8efc3f */
[----:B------:R-:W-:-:S02]  /*2020*/  UIADD3 UR48, UR5, 0x400, URZ ;  /* 0x0000040005307890 */ /* 0x000fc4000fffe03f */
[----:B------:R-:W-:Y:S01]  /*2030*/  UIMAD UR6, UR38, 0x900, UR4 ;  /* 0x00000900260678a4 */ /* 0x000fe2000f8e0204 */
[----:B------:R-:W-:Y:S01]  /*2040*/  UMOV UR49, 0x40000040 ;  /* 0x4000004000317882 */ /* 0x000fe20000000000 */
[----:B------:R-:W-:Y:S02]  /*2050*/  UMOV UR51, 0x40000040 ;  /* 0x4000004000337882 */ /* 0x000fe40000000000 */
[----:B------:R-:W-:Y:S02]  /*2060*/  UIADD3 UR58, UR6, 0x4, URZ ;  /* 0x00000004063a7890 */ /* 0x000fe4000fffe03f */
[----:B------:R-:W-:Y:S02]  /*2070*/  UIADD3 UR54, UR6, 0x6, URZ ;  /* 0x0000000606367890 */ /* 0x000fe4000fffe03f */
[----:B------:R-:W-:Y:S01]  /*2080*/  UMOV UR10, UR6 ;  /* 0x00000006000a7c82 */ /* 0x000fe20008000000 */
[----:B------:R-:W-:Y:S01]  /*2090*/  UIADD3 UR50, UR6, 0x300, URZ ;  /* 0x0000030006327890 */ /* 0x000fe2000fffe03f */
[----:B------:R-:W-:Y:S01]  /*20a0*/  HGMMA.64x96x16.F32 R24, gdesc[UR8], RZ, !UPT, gsb0 ;  /* 0x01600000081879f0 */ /* 0x000fe2000c0008ff */
[----:B------:R-:W-:-:S02]  /*20b0*/  UIADD3 UR8, UR6, 0x2, URZ ;  /* 0x0000000206087890 */ /* 0x000fc4000fffe03f */
[----:B------:R-:W-:Y:S02]  /*20c0*/  UIADD3 UR44, UR5, 0x402, URZ ;  /* 0x00000402052c7890 */ /* 0x000fe4000fffe03f */
[----:B------:R-:W-:Y:S01]  /*20d0*/  UIADD3 UR46, UR6, 0x302, URZ ;  /* 0x00000302062e7890 */ /* 0x000fe2000fffe03f */
[----:B------:R-:W-:Y:S02]  /*20e0*/  UMOV UR45, 0x40000040 ;  /* 0x40000040002d7882 */ /* 0x000fe40000000000 */
[----:B------:R-:W-:Y:S01]  /*20f0*/  UMOV UR14, UR8 ;  /* 0x00000008000e7c82 */ /* 0x000fe20008000000 */
        /* <DEDUP_REMOVED lines=21> */
[----:B------:R-:W-:Y:S02]  /*2250*/  WARPGROUP.DEPBAR.LE gsb0, 0x0 ;  /* 0x00008000000079c5 */ /* 0x000fe40000010000 */
[----:B------:R-:W-:-:S06]  /*2260*/  WARPGROUP.ARRIVE ;  /* 0x00000000000079c5 */ /* 0x000fcc0000000000 */
[----:B------:R-:W-:Y:S01]  /*2270*/  HGMMA.64x96x16.F32 R24, gdesc[UR12], R24, gsb0 ;  /* 0x016000000c1879f0 */ /* 0x000fe20008000818 */
[----:B------:R-:W-:Y:S02]  /*2280*/  UIADD3 UR12, UR5, 0x404, URZ ;  /* 0x00000404050c7890 */ /* 0x000fe4000fffe03f */
[----:B------:R-:W-:Y:S01]  /*2290*/  UIADD3 UR14, UR6, 0x304, URZ ;  /* 0x00000304060e7890 */ /* 0x000fe2000fffe03f */
[----:B------:R-:W-:Y:S01]  /*22a0*/  UMOV UR13, 0x40000040 ;  /* 0x40000040000d7882 */ /* 0x000fe20000000000 */
        /* <DEDUP_REMOVED lines=34> */
.L_x_3464:
[----:B------:R-:W-:Y:S01]  /*24d0*/  R2UR UR7, R84 ;  /* 0x00000000540772ca */ /* 0x000fe200000e0000 */
[----:B------:R-:W-:Y:S01]  /*24e0*/  ULDC UR5, c[0x0][0x9d8] ;  /* 0x0002760000057ab9 */ /* 0x000fe20000000800 */
[----:B------:R-:W-:Y:S01]  /*24f0*/  R2UR UR6, R85 ;  /* 0x00000000550672ca */ /* 0x000fe200000e0000 */
        /* <DEDUP_REMOVED lines=10> */
[----:B------:R-:W-:-:S02]  /*25a0*/  IMAD.U32 R4, RZ, RZ, UR7 ;  /* 0x00000007ff047e24 */ /* 0x000fc4000f8e00ff */
[----:B------:R-:W-:Y:S01]  /*25b0*/  FMUL.FTZ R27, R27, UR5 ;  /* 0x000000051b1b7c20 */ /* 0x000fe20008410000 */
[----:B------:R-:W-:Y:S02]  /*25c0*/  IMAD.U32 R11, RZ, RZ, UR6 ;  /* 0x00000006ff0b7e24 */ /* 0x000fe4000f8e00ff */
[----:B------:R-:W-:Y:S01]  /*25d0*/  FMUL.FTZ R38, R38, UR5 ;  /* 0x0000000526267c20 */ /* 0x000fe20008410000 */
[----:B------:R-:W-:Y:S01]  /*25e0*/  MUFU.TANH R25, R25 ;  /* 0x0000001900197308 */ /* 0x000fe20000002400 */
[----:B------:R-:W-:Y:S01]  /*25f0*/  IADD3 R4, R4, 0x60, -R17 ;  /* 0x0000006004047810 */ /* 0x000fe20007ffe811 */
[----:B------:R-:W-:Y:S01]  /*2600*/  FMUL.FTZ R37, R37, UR5 ;  /* 0x0000000525257c20 */ /* 0x000fe20008410000 */
[----:B------:R-:W-:Y:S01]  /*2610*/  FMUL.FTZ R30, R30, UR5 ;  /* 0x000000051e1e7c20 */ /* 0x000fe20008410000 */
[----:B------:R-:W-:Y:S01]  /*2620*/  FMUL.FTZ R39, R39, UR5 ;  /* 0x0000000527277c20 */ /* 0x000fe20008410000 */
[----:B------:R-:W-:Y:S01]  /*2630*/  FMUL.FTZ R40, R40, UR5 ;  /* 0x0000000528287c20 */ /* 0x000fe20008410000 */
[----:B------:R-:W-:-:S02]  /*2640*/  IMAD R4, R11, -0x60, R4 ;  /* 0xffffffa00b047824 */ /* 0x000fc400078e0204 */
[----:B------:R-:W-:Y:S01]  /*2650*/  FMUL.FTZ R31, R31, UR5 ;  /* 0x000000051f1f7c20 */ /* 0x000fe20008410000 */
[----:B------:R-:W-:Y:S01]  /*2660*/  MUFU.TANH R28, R28 ;  /* 0x0000001c001c7308 */ /* 0x000fe20000002400 */
[----:B------:R-:W-:Y:S01]  /*2670*/  FMUL.FTZ R46, R46, UR5 ;  /* 0x000000052e2e7c20 */ /* 0x000fe20008410000 */
[----:B------:R-:W-:Y:S01]  /*2680*/  FMUL.FTZ R41, R41, UR5 ;  /* 0x0000000529297c20 */ /* 0x000fe20008410000 */
[C---:B------:R-:W-:Y:S01]  /*2690*/  ISETP.GT.AND P6, PT, R4.reuse, RZ, PT ;  /* 0x000000ff0400720c */ /* 0x040fe20003fc4270 */
[----:B------:R-:W-:Y:S01]  /*26a0*/  FMUL.FTZ R47, R47, UR5 ;  /* 0x000000052f2f7c20 */ /* 0x000fe20008410000 */
[----:B------:R-:W-:Y:S01]  /*26b0*/  ISETP.GT.AND P5, PT, R4, 0x1, PT ;  /* 0x000000010400780c */ /* 0x000fe20003fa4270 */
[----:B------:R-:W-:Y:S01]  /*26c0*/  FMUL.FTZ R44, R44, UR5 ;  /* 0x000000052c2c7c20 */ /* 0x000fe20008410000 */
[----:B------:R-:W-:Y:S01]  /*26d0*/  ISETP.GT.AND P4, PT, R4, 0x8, PT ;  /* 0x000000080400780c */ /* 0x000fe20003f84270 */
[----:B------:R-:W-:Y:S01]  /*26e0*/  MUFU.TANH R29, R29 ;  /* 0x0000001d001d7308 */ /* 0x000fe20000002400 */
[----:B--2---:R-:W-:Y:S01]  /*26f0*/  FSEL R11, R24, -INF , P6 ;  /* 0xff800000180b7808 */ /* 0x004fe20003000000 */
[----:B------:R-:W-:Y:S01]  /*2700*/  FMUL.FTZ R35, R35, UR5 ;  /* 0x0000000523237c20 */ /* 0x000fe20008410000 */
[C---:B------:R-:W-:Y:S01]  /*2710*/  ISETP.GT.AND P3, PT, R4.reuse, 0x9, PT ;  /* 0x000000090400780c */ /* 0x040fe20003f64270 */
[----:B------:R-:W-:Y:S01]  /*2720*/  FMUL.FTZ R45, R45, UR5 ;  /* 0x000000052d2d7c20 */ /* 0x000fe20008410000 */
[----:B------:R-:W-:Y:S01]  /*2730*/  ISETP.GT.AND P2, PT, R4, 0x10, PT ;  /* 0x000000100400780c */ /* 0x000fe20003f44270 */
[----:B------:R-:W-:Y:S01]  /*2740*/  FMUL.FTZ R54, R54, UR5 ;  /* 0x0000000536367c20 */ /* 0x000fe20008410000 */
[----:B------:R-:W-:Y:S01]  /*2750*/  ISETP.GT.AND P1, PT, R4, 0x11, PT ;  /* 0x000000110400780c */ /* 0x000fe20003f24270 */
        /* <DEDUP_REMOVED lines=8> */
[----:B01----:R-:W0:Y:S01]  /*27e0*/  MUFU.TANH R5, R26 ;  /* 0x0000001a00057308 */ /* 0x003e220000002400 */
        /* <DEDUP_REMOVED lines=8> */
[----:B------:R-:W-:Y:S01]  /*2870*/  FMUL.FTZ R58, R58, UR5 ;  /* 0x000000053a3a7c20 */ /* 0x000fe20008410000 */
[----:B------:R-:W-:Y:S01]  /*2880*/  FMUL.FTZ R65, R65, UR5 ;  /* 0x0000000541417c20 */ /* 0x000fe20008410000 */
[----:B------:R-:W-:Y:S01]  /*2890*/  FMUL.FTZ R59, R59, UR5 ;  /* 0x000000053b3b7c20 */ /* 0x000fe20008410000 */
[----:B------:R-:W-:Y:S01]  /*28a0*/  FMUL.FTZ R68, R68, UR5 ;  /* 0x0000000544447c20 */ /* 0x000fe20008410000 */
[----:B------:R-:W-:Y:S01]  /*28b0*/  FMUL.FTZ R69, R69, UR5 ;  /* 0x0000000545457c20 */ /* 0x000fe20008410000 */
[----:B------:R-:W-:Y:S01]  /*28c0*/  ULDC UR11, c[0x0][0x988] ;  /* 0x00026200000b7ab9 */ /* 0x000fe20000000800 */
[----:B------:R-:W-:Y:S01]  /*28d0*/  P2R R72, PR, RZ, 0x1 ;  /* 0x00000001ff487803 */ /* 0x000fe20000000000 */
[----:B------:R1:W2:Y:S01]  /*28e0*/  MUFU.TANH R14, R34 ;  /* 0x00000022000e7308 */ /* 0x0002a20000002400 */
[----:B0-----:R-:W-:Y:S01]  /*28f0*/  FSEL R5, R5, -INF , P6 ;  /* 0xff80000005057808 */ /* 0x001fe20003000000 */
[----:B------:R-:W-:Y:S01]  /*2900*/  FMUL.FTZ R62, R62, UR5 ;  /* 0x000000053e3e7c20 */ /* 0x000fe20008410000 */
[----:B------:R-:W-:Y:S01]  /*2910*/  ISETP.GT.AND P6, PT, R4, 0x18, PT ;  /* 0x000000180400780c */ /* 0x000fe20003fc4270 */
[----:B------:R-:W-:Y:S01]  /*2920*/  FMUL.FTZ R63, R63, UR5 ;  /* 0x000000053f3f7c20 */ /* 0x000fe20008410000 */
[----:B------:R-:W-:Y:S01]  /*2930*/  FMUL.FTZ R66, R66, UR5 ;  /* 0x0000000542427c20 */ /* 0x000fe20008410000 */
[----:B------:R-:W-:Y:S01]  /*2940*/  FMUL.FTZ R67, R67, UR5 ;  /* 0x0000000543437c20 */ /* 0x000fe20008410000 */
[----:B------:R-:W-:Y:S01]  /*2950*/  FMUL.FTZ R70, R70, UR5 ;  /* 0x0000000546467c20 */ /* 0x000fe20008410000 */
[----:B------:R-:W0:Y:S01]  /*2960*/  MUFU.TANH R10, R27 ;  /* 0x0000001b000a7308 */ /* 0x000e220000002400 */
[----:B-1----:R-:W-:Y:S01]  /*2970*/  FSEL R34, R25, -INF , P5 ;  /* 0xff80000019227808 */ /* 0x002fe20002800000 */
[----:B------:R-:W-:Y:S01]  /*2980*/  FMUL.FTZ R71, R71, UR5 ;  /* 0x0000000547477c20 */ /* 0x000fe20008410000 */
[----:B------:R-:W-:Y:S01]  /*2990*/  VIADD R0, R0, 0x30840 ;  /* 0x0003084000007836 */ /* 0x000fe20000000000 */
[----:B------:R-:W-:Y:S01]  /*29a0*/  UIADD3 UR5, UR6, -0x2, URZ ;  /* 0xfffffffe06057890 */ /* 0x000fe2000fffe03f */
[----:B------:R-:W-:Y:S01]  /*29b0*/  FMNMX.FTZ R25, R11, R34, !PT ;  /* 0x000000220b197209 */ /* 0x000fe20007810000 */
[--C-:B------:R-:W-:Y:S01]  /*29c0*/  IMAD.MOV.U32 R118, RZ, RZ, R119.reuse ;  /* 0x000000ffff767224 */ /* 0x100fe200078e0077 */
[-C--:B------:R-:W-:Y:S01]  /*29d0*/  MOV R111, R119.reuse ;  /* 0x00000077006f7202 */ /* 0x080fe20000000f00 */
[----:B------:R-:W1:Y:S01]  /*29e0*/  MUFU.TANH R36, R36 ;  /* 0x0000002400247308 */ /* 0x000e620000002400 */
[----:B--2---:R-:W-:Y:S01]  /*29f0*/  FSEL R14, R14, -INF , P2 ;  /* 0xff8000000e0e7808 */ /* 0x004fe20001000000 */
[----:B------:R-:W-:Y:S01]  /*2a00*/  UISETP.GE.AND UP0, UPT, UR5, UR60, UPT ;  /* 0x0000003c0500728c */ /* 0x000fe2000bf06270 */
[----:B------:R-:W-:Y:S01]  /*2a10*/  PRMT R0, R3, 0x654, R0 ;  /* 0x0000065403007816 */ /* 0x000fe20000000000 */
[--C-:B------:R-:W-:Y:S01]  /*2a20*/  IMAD.MOV.U32 R117, RZ, RZ, R119.reuse ;  /* 0x000000ffff757224 */ /* 0x100fe200078e0077 */
[-C--:B------:R-:W-:Y:S01]  /*2a30*/  MOV R102, R119.reuse ;  /* 0x0000007700667202 */ /* 0x080fe20000000f00 */
[--C-:B------:R-:W-:Y:S01]  /*2a40*/  IMAD.MOV.U32 R116, RZ, RZ, R119.reuse ;  /* 0x000000ffff747224 */ /* 0x100fe200078e0077 */
[----:B------:R2:W-:Y:S01]  /*2a50*/  SYNCS.ARRIVE.TRANS64.RED.A1T0 RZ, [R0+URZ], RZ ;  /* 0x000000ff00ff79a7 */ /* 0x0005e2000810043f */
[----:B------:R3:W4:Y:S01]  /*2a60*/  MUFU.TANH R20, R38 ;  /* 0x0000002600147308 */ /* 0x0007220000002400 */
        /* <DEDUP_REMOVED lines=8> */
[----:B---3--:R-:W-:Y:S01]  /*2af0*/  FSEL R38, R28, -INF , P4 ;  /* 0xff8000001c267808 */ /* 0x008fe20002000000 */
[--C-:B------:R-:W-:Y:S01]  /*2b00*/  IMAD.MOV.U32 R112, RZ, RZ, R119.reuse ;  /* 0x000000ffff707224 */ /* 0x100fe200078e0077 */
[----:B-1----:R-:W-:Y:S01]  /*2b10*/  FSEL R36, R36, -INF , P6 ;  /* 0xff80000024247808 */ /* 0x002fe20003000000 */
[--C-:B------:R-:W-:Y:S01]  /*2b20*/  IMAD.MOV.U32 R110, RZ, RZ, R119.reuse ;  /* 0x000000ffff6e7224 */ /* 0x100fe200078e0077 */
[----:B------:R-:W-:Y:S01]  /*2b30*/  FMNMX.FTZ R24, R38, R25, !PT ;  /* 0x0000001926187209 */ /* 0x000fe20007810000 */
[--C-:B------:R-:W-:Y:S01]  /*2b40*/  IMAD.MOV.U32 R109, RZ, RZ, R119.reuse ;  /* 0x000000ffff6d7224 */ /* 0x100fe200078e0077 */
[----:B------:R-:W-:Y:S01]  /*2b50*/  MOV R75, R119 ;  /* 0x00000077004b7202 */ /* 0x000fe20000000f00 */
[----:B------:R-:W-:Y:S01]  /*2b60*/  MUFU.TANH R37, R37 ;  /* 0x0000002500257308 */ /* 0x000fe20000002400 */
[----:B----4-:R-:W-:Y:S01]  /*2b70*/  FSEL R20, R20, -INF , P6 ;  /* 0xff80000014147808 */ /* 0x010fe20003000000 */
[--C-:B------:R-:W-:Y:S01]  /*2b80*/  IMAD.MOV.U32 R108, RZ, RZ, R119.reuse ;  /* 0x000000ffff6c7224 */ /* 0x100fe200078e0077 */
[----:B------:R-:W-:Y:S01]  /*2b90*/  ISETP.GT.AND P6, PT, R4, 0x30, PT ;  /* 0x000000300400780c */ /* 0x000fe20003fc4270 */
[----:B------:R-:W-:-:S02]  /*2ba0*/  IMAD.MOV.U32 R107, RZ, RZ, R119 ;  /* 0x000000ffff6b7224 */ /* 0x000fc400078e0077 */
[--C-:B------:R-:W-:Y:S02]  /*2bb0*/  IMAD.MOV.U32 R106, RZ, RZ, R119.reuse ;  /* 0x000000ffff6a7224 */ /* 0x100fe400078e0077 */
[----:B------:R1:W3:Y:S01]  /*2bc0*/  MUFU.TANH R21, R39 ;  /* 0x0000002700157308 */ /* 0x0002e20000002400 */
        /* <DEDUP_REMOVED lines=8> */
[--C-:B------:R-:W-:Y:S01]  /*2c50*/  IMAD.MOV.U32 R100, RZ, RZ, R119.reuse ;  /* 0x000000ffff647224 */ /* 0x100fe200078e0077 */
[----:B------:R-:W-:Y:S01]  /*2c60*/  FMNMX.FTZ R25, R39, R24, !PT ;  /* 0x0000001827197209 */ /* 0x000fe20007810000 */
[--C-:B------:R-:W-:Y:S02]  /*2c70*/  IMAD.MOV.U32 R99, RZ, RZ, R119.reuse ;  /* 0x000000ffff637224 */ /* 0x100fe400078e0077 */
[----:B------:R-:W1:Y:S01]  /*2c80*/  MUFU.TANH R40, R40 ;  /* 0x0000002800287308 */ /* 0x000e620000002400 */
[----:B---3--:R-:W-:Y:S01]  /*2c90*/  FSEL R21, R21, -INF , P5 ;  /* 0xff80000015157808 */ /* 0x008fe20002800000 */
[--C-:B------:R-:W-:Y:S02]  /*2ca0*/  IMAD.MOV.U32 R98, RZ, RZ, R119.reuse ;  /* 0x000000ffff627224 */ /* 0x100fe400078e0077 */
[--C-:B------:R-:W-:Y:S02]  /*2cb0*/  IMAD.MOV.U32 R97, RZ, RZ, R119.reuse ;  /* 0x000000ffff617224 */ /* 0x100fe400078e0077 */
[----:B------:R-:W-:-:S02]  /*2cc0*/  IMAD.MOV.U32 R96, RZ, RZ, R119 ;  /* 0x000000ffff607224 */ /* 0x000fc400078e0077 */
[----:B------:R3:W4:Y:S01]  /*2cd0*/  MUFU.TANH R26, R46 ;  /* 0x0000002e001a7308 */ /* 0x0007220000002400 */
[----:B0-----:R-:W-:Y:S01]  /*2ce0*/  FSEL R13, R13, -INF , P3 ;  /* 0xff8000000d0d7808 */ /* 0x001fe20001800000 */
[--C-:B------:R-:W-:Y:S01]  /*2cf0*/  IMAD.MOV.U32 R95, RZ, RZ, R119.reuse ;  /* 0x000000ffff5f7224 */ /* 0x100fe200078e0077 */
[----:B------:R-:W-:Y:S01]  /*2d00*/  ISETP.GT.AND P3, PT, R4, 0x21, PT ;  /* 0x000000210400780c */ /* 0x000fe20003f64270 */
[--C-:B------:R-:W-:Y:S02]  /*2d10*/  IMAD.MOV.U32 R94, RZ, RZ, R119.reuse ;  /* 0x000000ffff5e7224 */ /* 0x100fe400078e0077 */
[--C-:B------:R-:W-:Y:S02]  /*2d20*/  IMAD.MOV.U32 R92, RZ, RZ, R119.reuse ;  /* 0x000000ffff5c7224 */ /* 0x100fe400078e0077 */
[----:B------:R-:W-:Y:S01]  /*2d30*/  MUFU.TANH R41, R41 ;  /* 0x0000002900297308 */ /* 0x000fe20000002400 */
[----:B---3--:R-:W-:Y:S01]  /*2d40*/  FSEL R46, R32, -INF , P2 ;  /* 0xff800000202e7808 */ /* 0x008fe20001000000 */
[--C-:B------:R-:W-:Y:S01]  /*2d50*/  IMAD.MOV.U32 R91, RZ, RZ, R119.reuse ;  /* 0x000000ffff5b7224 */ /* 0x100fe200078e0077 */
[----:B-1----:R-:W-:Y:S01]  /*2d60*/  FSEL R40, R40, -INF , P4 ;  /* 0xff80000028287808 */ /* 0x002fe20002000000 */
[--C-:B------:R-:W-:Y:S01]  /*2d70*/  IMAD.MOV.U32 R90, RZ, RZ, R119.reuse ;  /* 0x000000ffff5a7224 */ /* 0x100fe200078e0077 */
[----:B------:R-:W-:Y:S01]  /*2d80*/  FMNMX.FTZ R24, R46, R25, !PT ;  /* 0x000000192e187209 */ /* 0x000fe20007810000 */
[--C-:B------:R-:W-:Y:S01]  /*2d90*/  IMAD.MOV.U32 R89, RZ, RZ, R119.reuse ;  /* 0x000000ffff597224 */ /* 0x100fe200078e0077 */
[----:B------:R-:W-:Y:S01]  /*2da0*/  ISETP.GT.AND P2, PT, R4, 0x28, PT ;  /* 0x000000280400780c */ /* 0x000fe20003f44270 */
[----:B------:R0:W-:Y:S01]  /*2db0*/  MUFU.TANH R27, R47 ;  /* 0x0000002f001b7308 */ /* 0x0001e20000002400 */
[----:B------:R-:W-:-:S02]  /*2dc0*/  IMAD.MOV.U32 R88, RZ, RZ, R119 ;  /* 0x000000ffff587224 */ /* 0x000fc400078e0077 */
[----:B----4-:R-:W-:Y:S01]  /*2dd0*/  FSEL R26, R26, -INF , P2 ;  /* 0xff8000001a1a7808 */ /* 0x010fe20001000000 */
[--C-:B------:R-:W-:Y:S02]  /*2de0*/  IMAD.MOV.U32 R87, RZ, RZ, R119.reuse ;  /* 0x000000ffff577224 */ /* 0x100fe400078e0077 */
[--C-:B------:R-:W-:Y:S02]  /*2df0*/  IMAD.MOV.U32 R86, RZ, RZ, R119.reuse ;  /* 0x000000ffff567224 */ /* 0x100fe400078e0077 */
[----:B------:R-:W1:Y:S01]  /*2e00*/  MUFU.TANH R15, R35 ;  /* 0x00000023000f7308 */ /* 0x000e620000002400 */
[----:B0-----:R-:W-:Y:S01]  /*2e10*/  FSEL R47, R33, -INF , P1 ;  /* 0xff800000212f7808 */ /* 0x001fe20000800000 */
[--C-:B------:R-:W-:Y:S02]  /*2e20*/  IMAD.MOV.U32 R85, RZ, RZ, R119.reuse ;  /* 0x000000ffff557224 */ /* 0x100fe400078e0077 */
[--C-:B------:R-:W-:Y:S01]  /*2e30*/  IMAD.MOV.U32 R83, RZ, RZ, R119.reuse ;  /* 0x000000ffff537224 */ /* 0x100fe200078e0077 */
[----:B------:R-:W-:Y:S01]  /*2e40*/  FMNMX.FTZ R25, R47, R24, !PT ;  /* 0x000000182f197209 */ /* 0x000fe20007810000 */
[----:B------:R-:W-:-:S02]  /*2e50*/  IMAD.MOV.U32 R82, RZ, RZ, R119 ;  /* 0x000000ffff527224 */ /* 0x000fc400078e0077 */
[----:B------:R-:W0:Y:S01]  /*2e60*/  MUFU.TANH R44, R44 ;  /* 0x0000002c002c7308 */ /* 0x000e220000002400 */
[----:B------:R-:W-:Y:S01]  /*2e70*/  FMNMX.FTZ R25, R36, R25, !PT ;  /* 0x0000001924197209 */ /* 0x000fe20007810000 */
[--C-:B------:R-:W-:Y:S02]  /*2e80*/  IMAD.MOV.U32 R81, RZ, RZ, R119.reuse ;  /* 0x000000ffff517224 */ /* 0x100fe400078e0077 */
[--C-:B------:R-:W-:Y:S02]  /*2e90*/  IMAD.MOV.U32 R80, RZ, RZ, R119.reuse ;  /* 0x000000ffff507224 */ /* 0x100fe400078e0077 */
[--C-:B------:R-:W-:Y:S02]  /*2ea0*/  IMAD.MOV.U32 R79, RZ, RZ, R119.reuse ;  /* 0x000000ffff4f7224 */ /* 0x100fe400078e0077 */
[----:B------:R-:W3:Y:S01]  /*2eb0*/  MUFU.TANH R45, R45 ;  /* 0x0000002d002d7308 */ /* 0x000ee20000002400 */
[----:B-1----:R-:W-:Y:S01]  /*2ec0*/  FSEL R15, R15, -INF , P1 ;  /* 0xff8000000f0f7808 */ /* 0x002fe20000800000 */
[--C-:B------:R-:W-:Y:S01]  /*2ed0*/  IMAD.MOV.U32 R78, RZ, RZ, R119.reuse ;  /* 0x000000ffff4e7224 */ /* 0x100fe200078e0077 */
[----:B------:R-:W-:Y:S01]  /*2ee0*/  ISETP.GT.AND P1, PT, R4, 0x29, PT ;  /* 0x000000290400780c */ /* 0x000fe20003f24270 */
[----:B------:R-:W-:-:S02]  /*2ef0*/  IMAD.MOV.U32 R77, RZ, RZ, R119 ;  /* 0x000000ffff4d7224 */ /* 0x000fc400078e0077 */
[--C-:B------:R-:W-:Y:S01]  /*2f00*/  IMAD.MOV.U32 R76, RZ, RZ, R119.reuse ;  /* 0x000000ffff4c7224 */ /* 0x100fe200078e0077 */
[----:B------:R-:W-:Y:S01]  /*2f10*/  FSEL R27, R27, -INF , P1 ;  /* 0xff8000001b1b7808 */ /* 0x000fe20000800000 */
[----:B------:R1:W-:Y:S01]  /*2f20*/  MUFU.TANH R30, R54 ;  /* 0x00000036001e7308 */ /* 0x0003e20000002400 */
[----:B0-----:R-:W-:Y:S01]  /*2f30*/  FSEL R44, R44, -INF , P2 ;  /* 0xff8000002c2c7808 */ /* 0x001fe20001000000 */
[--C-:B------:R-:W-:Y:S01]  /*2f40*/  IMAD.MOV.U32 R74, RZ, RZ, R119.reuse ;  /* 0x000000ffff4a7224 */ /* 0x100fe200078e0077 */
[----:B------:R-:W-:Y:S01]  /*2f50*/  ISETP.GT.AND P2, PT, R4, 0x40, PT ;  /* 0x000000400400780c */ /* 0x000fe20003f44270 */
[----:B------:R-:W-:-:S04]  /*2f60*/  IMAD.MOV.U32 R73, RZ, RZ, R119 ;  /* 0x000000ffff497224 */ /* 0x000fc800078e0077 */
[----:B------:R-:W0:Y:S01]  /*2f70*/  MUFU.TANH R48, R48 ;  /* 0x0000003000307308 */ /* 0x000e220000002400 */
[----:B-1----:R-:W-:Y:S02]  /*2f80*/  FSEL R54, R37, -INF , P5 ;  /* 0xff80000025367808 */ /* 0x002fe40002800000 */
[----:B---3--:R-:W-:Y:S02]  /*2f90*/  FSEL R45, R45, -INF , P1 ;  /* 0xff8000002d2d7808 */ /* 0x008fe40000800000 */
[----:B------:R-:W-:Y:S02]  /*2fa0*/  FMNMX.FTZ R25, R54, R25, !PT ;  /* 0x0000001936197209 */ /* 0x000fe40007810000 */
[----:B------:R-:W-:Y:S01]  /*2fb0*/  ISETP.GT.AND P5, PT, R4, 0x31, PT ;  /* 0x000000310400780c */ /* 0x000fe20003fa4270 */
[----:B------:R-:W-:Y:S01]  /*2fc0*/  MUFU.TANH R42, R42 ;  /* 0x0000002a002a7308 */ /* 0x000fe20000002400 */
[----:B------:R-:W-:Y:S02]  /*2fd0*/  FMNMX.FTZ R24, R40, R25, !PT ;  /* 0x0000001928187209 */ /* 0x000fe40007810000 */
[----:B------:R-:W-:-:S05]  /*2fe0*/  ISETP.GT.AND P1, PT, R4, 0x41, PT ;  /* 0x000000410400780c */ /* 0x000fca0003f24270 */
[----:B------:R-:W1:Y:S01]  /*2ff0*/  MUFU.TANH R49, R49 ;  /* 0x0000003100317308 */ /* 0x000e620000002400 */
[----:B0-----:R-:W-:-:S07]  /*3000*/  FSEL R48, R48, -INF , P6 ;  /* 0xff80000030307808 */ /* 0x001fce0003000000 */
[----:B------:R0:W-:Y:S08]  /*3010*/  MUFU.TANH R31, R55 ;  /* 0x00000037001f7308 */ /* 0x0001f00000002400 */
[----:B------:R-:W3:Y:S01]  /*3020*/  MUFU.TANH R43, R43 ;  /* 0x0000002b002b7308 */ /* 0x000ee20000002400 */
[----:B0-----:R-:W-:Y:S02]  /*3030*/  FSEL R55, R41, -INF , P3 ;  /* 0xff80000029377808 */ /* 0x001fe40001800000 */
[----:B-1----:R-:W-:-:S02]  /*3040*/  FSEL R49, R49, -INF , P5 ;  /* 0xff80000031317808 */ /* 0x002fc40002800000 */
[----:B------:R-:W-:-:S03]  /*3050*/  FMNMX.FTZ R25, R55, R24, !PT ;  /* 0x0000001837197209 */ /* 0x000fc60007810000 */
[----:B------:R-:W0:Y:S01]  /*3060*/  MUFU.TANH R52, R52 ;  /* 0x0000003400347308 */ /* 0x000e220000002400 */
[----:B------:R-:W-:-:S04]  /*3070*/  FMNMX.FTZ R24, R44, R25, !PT ;  /* 0x000000192c187209 */ /* 0x000fc80007810000 */
[----:B------:R-:W-:Y:S02]  /*3080*/  FMNMX.FTZ R25, R45, R24, !PT ;  /* 0x000000182d197209 */ /* 0x000fe40007810000 */
[----:B------:R-:W-:Y:S01]  /*3090*/  FSEL R24, R42, -INF , P4 ;  /* 0xff8000002a187808 */ /* 0x000fe20002000000 */
[----:B------:R-:W1:Y:S01]  /*30a0*/  MUFU.TANH R53, R53 ;  /* 0x0000003500357308 */ /* 0x000e620000002400 */
[----:B------:R-:W-:Y:S02]  /*30b0*/  ISETP.GT.AND P4, PT, R4, 0x38, PT ;  /* 0x000000380400780c */ /* 0x000fe40003f84270 */
[----:B------:R-:W-:Y:S02]  /*30c0*/  FMNMX.FTZ R28, R48, R25, !PT ;  /* 0x00000019301c7209 */ /* 0x000fe40007810000 */
[----:B---3--:R-:W-:Y:S02]  /*30d0*/  FSEL R25, R43, -INF , P3 ;  /* 0xff8000002b197808 */ /* 0x008fe40001800000 */
[----:B------:R-:W-:Y:S01]  /*30e0*/  ISETP.GT.AND P3, PT, R4, 0x39, PT ;  /* 0x000000390400780c */ /* 0x000fe20003f64270 */
[----:B------:R-:W3:Y:S01]  /*30f0*/  MUFU.TANH R56, R56 ;  /* 0x0000003800387308 */ /* 0x000ee20000002400 */
[----:B0-----:R-:W-:-:S02]  /*3100*/  FSEL R52, R52, -INF , P4 ;  /* 0xff80000034347808 */ /* 0x001fc40002000000 */
[----:B------:R-:W-:Y:S02]  /*3110*/  FMNMX.FTZ R29, R49, R28, !PT ;  /* 0x0000001c311d7209 */ /* 0x000fe40007810000 */
[----:B------:R-:W-:Y:S02]  /*3120*/  FSEL R30, R30, -INF , P4 ;  /* 0xff8000001e1e7808 */ /* 0x000fe40002000000 */
[----:B------:R-:W-:Y:S01]  /*3130*/  FMNMX.FTZ R28, R52, R29, !PT ;  /* 0x0000001d341c7209 */ /* 0x000fe20007810000 */
[----:B------:R-:W0:Y:S01]  /*3140*/  MUFU.TANH R50, R50 ;  /* 0x0000003200327308 */ /* 0x000e220000002400 */
[----:B-1----:R-:W-:Y:S02]  /*3150*/  FSEL R53, R53, -INF , P3 ;  /* 0xff80000035357808 */ /* 0x002fe40001800000 */
[----:B------:R-:W-:Y:S02]  /*3160*/  ISETP.GT.AND P4, PT, R4, 0x50, PT ;  /* 0x000000500400780c */ /* 0x000fe40003f84270 */
[----:B------:R-:W-:-:S02]  /*3170*/  FMNMX.FTZ R29, R53, R28, !PT ;  /* 0x0000001c351d7209 */ /* 0x000fc40007810000 */
[----:B------:R-:W-:Y:S01]  /*3180*/  FSEL R31, R31, -INF , P3 ;  /* 0xff8000001f1f7808 */ /* 0x000fe20001800000 */
[----:B------:R-:W1:Y:S01]  /*3190*/  MUFU.TANH R57, R57 ;  /* 0x0000003900397308 */ /* 0x000e620000002400 */
[----:B---3--:R-:W-:Y:S02]  /*31a0*/  FSEL R56, R56, -INF , P2 ;  /* 0xff80000038387808 */ /* 0x008fe40001000000 */
[----:B------:R-:W-:Y:S02]  /*31b0*/  ISETP.GT.AND P3, PT, R4, 0x51, PT ;  /* 0x000000510400780c */ /* 0x000fe40003f64270 */
[----:B------:R-:W-:-:S03]  /*31c0*/  FMNMX.FTZ R32, R56, R29, !PT ;  /* 0x0000001d38207209 */ /* 0x000fc60007810000 */
[----:B------:R-:W3:Y:S01]  /*31d0*/  MUFU.TANH R51, R51 ;  /* 0x0000003300337308 */ /* 0x000ee20000002400 */
[----:B0-----:R-:W-:Y:S01]  /*31e0*/  FSEL R28, R50, -INF , P6 ;  /* 0xff800000321c7808 */ /* 0x001fe20003000000 */
[----:B------:R-:W-:Y:S01]  /*31f0*/  IMAD.MOV.U32 R50, RZ, RZ, R119 ;  /* 0x000000ffff327224 */ /* 0x000fe200078e0077 */
[----:B------:R-:W-:-:S05]  /*3200*/  ISETP.GT.AND P6, PT, R4, 0x48, PT ;  /* 0x000000480400780c */ /* 0x000fca0003fc4270 */
[----:B------:R-:W0:Y:S01]  /*3210*/  MUFU.TANH R60, R60 ;  /* 0x0000003c003c7308 */ /* 0x000e220000002400 */
[----:B-1----:R-:W-:-:S04]  /*3220*/  FSEL R57, R57, -INF , P1 ;  /* 0xff80000039397808 */ /* 0x002fc80000800000 */
[----:B------:R-:W-:-:S03]  /*3230*/  FMNMX.FTZ R33, R57, R32, !PT ;  /* 0x0000002039217209 */ /* 0x000fc60007810000 */
[----:B------:R-:W1:Y:S01]  /*3240*/  MUFU.TANH R61, R61 ;  /* 0x0000003d003d7308 */ /* 0x000e620000002400 */
[----:B---3--:R-:W-:Y:S02]  /*3250*/  FSEL R29, R51, -INF , P5 ;  /* 0xff800000331d7808 */ /* 0x008fe40002800000 */
[----:B------:R-:W-:-:S05]  /*3260*/  ISETP.GT.AND P5, PT, R4, 0x49, PT ;  /* 0x000000490400780c */ /* 0x000fca0003fa4270 */
[----:B------:R-:W3:Y:S01]  /*3270*/  MUFU.TANH R64, R64 ;  /* 0x0000004000407308 */ /* 0x000ee20000002400 */
[----:B0-----:R-:W-:-:S04]  /*3280*/  FSEL R60, R60, -INF , P6 ;  /* 0xff8000003c3c7808 */ /* 0x001fc80003000000 */
[----:B------:R-:W-:-:S03]  /*3290*/  FMNMX.FTZ R32, R60, R33, !PT ;  /* 0x000000213c207209 */ /* 0x000fc60007810000 */
[----:B------:R-:W0:Y:S01]  /*32a0*/  MUFU.TANH R58, R58 ;  /* 0x0000003a003a7308 */ /* 0x000e220000002400 */
[----:B-1----:R-:W-:-:S04]  /*32b0*/  FSEL R61, R61, -INF , P5 ;  /* 0xff8000003d3d7808 */ /* 0x002fc80002800000 */
[----:B------:R-:W-:-:S03]  /*32c0*/  FMNMX.FTZ R33, R61, R32, !PT ;  /* 0x000000203d217209 */ /* 0x000fc60007810000 */
[----:B------:R-:W1:Y:S01]  /*32d0*/  MUFU.TANH R65, R65 ;  /* 0x0000004100417308 */ /* 0x000e620000002400 */
[----:B---3--:R-:W-:-:S04]  /*32e0*/  FSEL R64, R64, -INF , P4 ;  /* 0xff80000040407808 */ /* 0x008fc80002000000 */
        /* <DEDUP_REMOVED lines=9> */
[----:B---3--:R-:W-:Y:S01]  /*3380*/  FSEL R33, R59, -INF , P1 ;  /* 0xff8000003b217808 */ /* 0x008fe20000800000 */
[----:B------:R-:W-:Y:S01]  /*3390*/  IMAD.MOV.U32 R59, RZ, RZ, R119 ;  /* 0x000000ffff3b7224 */ /* 0x000fe200078e0077 */
        /* <DEDUP_REMOVED lines=8> */
[----:B---3--:R-:W-:Y:S01]  /*3420*/  FSEL R62, R62, -INF , P6 ;  /* 0xff8000003e3e7808 */ /* 0x008fe20003000000 */
[----:B------:R-:W3:Y:S06]  /*3430*/  SHFL.BFLY PT, R4, R35, 0x2, 0x1f ;  /* 0x0c401f0023047f89 */ /* 0x000eec00000e0000 */
[----:B------:R-:W4:Y:S01]  /*3440*/  MUFU.TANH R67, R67 ;  /* 0x0000004300437308 */ /* 0x000f220000002400 */
[----:B0-----:R-:W-:-:S07]  /*3450*/  FSEL R63, R63, -INF , P5 ;  /* 0xff8000003f3f7808 */ /* 0x001fce0002800000 */
[----:B------:R-:W0:Y:S01]  /*3460*/  MUFU.TANH R70, R70 ;  /* 0x0000004600467308 */ /* 0x000e220000002400 */
[----:B-1----:R-:W-:-:S07]  /*3470*/  FSEL R66, R66, -INF , P4 ;  /* 0xff80000042427808 */ /* 0x002fce0002000000 */
[----:B------:R-:W1:Y:S01]  /*3480*/  MUFU.TANH R71, R71 ;  /* 0x0000004700477308 */ /* 0x000e620000002400 */
[----:B----4-:R-:W-:Y:S02]  /*3490*/  FSEL R67, R67, -INF , P3 ;  /* 0xff80000043437808 */ /* 0x010fe40001800000 */
[----:B---3--:R-:W-:Y:S02]  /*34a0*/  FMNMX.FTZ R37, R35, R4, !PT ;  /* 0x0000000423257209 */ /* 0x008fe40007810000 */
[----:B------:R-:W-:-:S03]  /*34b0*/  FMNMX.FTZ R35, R5, R10, !PT ;  /* 0x0000000a05237209 */ /* 0x000fc60007810000 */
[----:B------:R-:W3:Y:S01]  /*34c0*/  SHFL.BFLY PT, R4, R37, 0x1, 0x1f ;  /* 0x0c201f0025047f89 */ /* 0x000ee200000e0000 */
[----:B------:R-:W-:Y:S02]  /*34d0*/  FMNMX.FTZ R42, R12, R35, !PT ;  /* 0x000000230c2a7209 */ /* 0x000fe40007810000 */
[----:B0-----:R-:W-:Y:S02]  /*34e0*/  FSEL R70, R70, -INF , P2 ;  /* 0xff80000046467808 */ /* 0x001fe40001000000 */
[----:B-1----:R-:W-:Y:S02]  /*34f0*/  FSEL R71, R71, -INF , P1 ;  /* 0xff80000047477808 */ /* 0x002fe40000800000 */
[----:B---3--:R-:W-:-:S04]  /*3500*/  FMNMX.FTZ R4, R37, R4, !PT ;  /* 0x0000000425047209 */ /* 0x008fc80007810000 */
[C---:B------:R-:W-:Y:S01]  /*3510*/  FSETP.NEU.FTZ.AND P0, PT, R4.reuse, -INF , PT ;  /* 0xff8000000400780b */ /* 0x040fe20003f1d000 */
[----:B------:R-:W-:-:S05]  /*3520*/  FMUL.FTZ R41, R4, UR11 ;  /* 0x0000000b04297c20 */ /* 0x000fca0008410000 */
[----:B------:R-:W-:Y:S02]  /*3530*/  FSEL R51, R41, RZ, P0 ;  /* 0x000000ff29337208 */ /* 0x000fe40000000000 */
[----:B------:R-:W-:Y:S01]  /*3540*/  ISETP.NE.AND P0, PT, R72, RZ, PT ;  /* 0x000000ff4800720c */ /* 0x000fe20003f05270 */
[----:B------:R-:W-:Y:S02]  /*3550*/  IMAD.MOV.U32 R72, RZ, RZ, R119 ;  /* 0x000000ffff487224 */ /* 0x000fe400078e0077 */
        /* <DEDUP_REMOVED lines=23> */
[--C-:B------:R-:W-:Y:S01]  /*36d0*/  FFMA.FTZ R178, R52, UR11, -R51.reuse ;  /* 0x0000000b34b27c23 */ /* 0x100fe20008010833 */
[--C-:B------:R-:W-:Y:S01]  /*36e0*/  FFMA.FTZ R53, R53, UR11, -R51.reuse ;  /* 0x0000000b35357c23 */ /* 0x100fe20008010833 */
[----:B------:R-:W-:Y:S01]  /*36f0*/  FMNMX.FTZ R11, R25, R34, !PT ;  /* 0x00000022190b7209 */ /* 0x000fe20007810000 */
[--C-:B------:R-:W-:Y:S01]  /*3700*/  FFMA.FTZ R56, R56, UR11, -R51.reuse ;  /* 0x0000000b38387c23 */ /* 0x100fe20008010833 */
[--C-:B------:R-:W-:Y:S01]  /*3710*/  FFMA.FTZ R57, R57, UR11, -R51.reuse ;  /* 0x0000000b39397c23 */ /* 0x100fe20008010833 */
[----:B------:R-:W-:Y:S01]  /*3720*/  FFMA.FTZ R60, R60, UR11, -R51 ;  /* 0x0000000b3c3c7c23 */ /* 0x000fe20008010833 */
[----:B------:R-:W-:Y:S01]  /*3730*/  FMNMX.FTZ R34, R26, R11, !PT ;  /* 0x0000000b1a227209 */ /* 0x000fe20007810000 */
[----:B------:R-:W3:Y:S01]  /*3740*/  MUFU.EX2 R37, R37 ;  /* 0x0000002500257308 */ /* 0x000ee20000000800 */
[----:B0-----:R-:W-:Y:S01]  /*3750*/  FADD.FTZ R49, R188, R35 ;  /* 0x00000023bc317221 */ /* 0x001fe20000010000 */
[----:B------:R-:W-:Y:S01]  /*3760*/  F2FP.F16.F32.PACK_AB R188, R35, R188 ;  /* 0x000000bc23bc723e */ /* 0x000fe200000000ff */
[--C-:B------:R-:W-:Y:S01]  /*3770*/  FFMA.FTZ R61, R61, UR11, -R51.reuse ;  /* 0x0000000b3d3d7c23 */ /* 0x100fe20008010833 */
[----:B------:R-:W-:Y:S01]  /*3780*/  FMNMX.FTZ R11, R27, R34, !PT ;  /* 0x000000221b0b7209 */ /* 0x000fe20007810000 */
[--C-:B------:R-:W-:Y:S01]  /*3790*/  FFMA.FTZ R64, R64, UR11, -R51.reuse ;  /* 0x0000000b40407c23 */ /* 0x100fe20008010833 */
[--C-:B------:R-:W-:Y:S01]  /*37a0*/  FFMA.FTZ R65, R65, UR11, -R51.reuse ;  /* 0x0000000b41417c23 */ /* 0x100fe20008010833 */
[--C-:B------:R-:W-:Y:S01]  /*37b0*/  FFMA.FTZ R68, R68, UR11, -R51.reuse ;  /* 0x0000000b44447c23 */ /* 0x100fe20008010833 */
[----:B------:R-:W-:Y:S01]  /*37c0*/  FMNMX.FTZ R34, R28, R11, !PT ;  /* 0x0000000b1c227209 */ /* 0x000fe20007810000 */
[----:B------:R-:W-:Y:S01]  /*37d0*/  MUFU.EX2 R184, R184 ;  /* 0x000000b800b87308 */ /* 0x000fe20000000800 */
[----:B------:R-:W-:Y:S01]  /*37e0*/  FFMA.FTZ R51, R69, UR11, -R51 ;  /* 0x0000000b45337c23 */ /* 0x000fe20008010833 */
[--C-:B------:R-:W-:Y:S01]  /*37f0*/  IMAD.MOV.U32 R69, RZ, RZ, R119.reuse ;  /* 0x000000ffff457224 */ /* 0x100fe200078e0077 */
[----:B------:R-:W-:Y:S01]  /*3800*/  FMNMX.FTZ R11, R29, R34, !PT ;  /* 0x000000221d0b7209 */ /* 0x000fe20007810000 */
[--C-:B------:R-:W-:Y:S01]  /*3810*/  IMAD.MOV.U32 R54, RZ, RZ, R119.reuse ;  /* 0x000000ffff367224 */ /* 0x100fe200078e0077 */
[----:B------:R-:W-:Y:S01]  /*3820*/  MOV R48, R119 ;  /* 0x0000007700307202 */ /* 0x000fe20000000f00 */
[--C-:B------:R-:W-:Y:S01]  /*3830*/  IMAD.MOV.U32 R52, RZ, RZ, R119.reuse ;  /* 0x000000ffff347224 */ /* 0x100fe200078e0077 */
[----:B------:R-:W-:Y:S01]  /*3840*/  FMNMX.FTZ R34, R30, R11, !PT ;  /* 0x0000000b1e227209 */ /* 0x000fe20007810000 */
[----:B------:R-:W-:Y:S01]  /*3850*/  MUFU.EX2 R39, R39 ;  /* 0x0000002700277308 */ /* 0x000fe20000000800 */
[----:B------:R-:W-:-:S02]  /*3860*/  IMAD.MOV.U32 R46, RZ, RZ, R119 ;  /* 0x000000ffff2e7224 */ /* 0x000fc400078e0077 */
[----:B------:R-:W-:Y:S01]  /*3870*/  FMNMX.FTZ R11, R31, R34, !PT ;  /* 0x000000221f0b7209 */ /* 0x000fe20007810000 */
[--C-:B------:R-:W-:Y:S02]  /*3880*/  IMAD.MOV.U32 R44, RZ, RZ, R119.reuse ;  /* 0x000000ffff2c7224 */ /* 0x100fe400078e0077 */
[--C-:B------:R-:W-:Y:S01]  /*3890*/  IMAD.MOV.U32 R42, RZ, RZ, R119.reuse ;  /* 0x000000ffff2a7224 */ /* 0x100fe200078e0077 */
[----:B------:R-:W-:Y:S01]  /*38a0*/  FMNMX.FTZ R34, R32, R11, !PT ;  /* 0x0000000b20227209 */ /* 0x000fe20007810000 */
[----:B------:R-:W-:Y:S01]  /*38b0*/  MUFU.EX2 R186, R186 ;  /* 0x000000ba00ba7308 */ /* 0x000fe20000000800 */
[----:B------:R-:W-:Y:S02]  /*38c0*/  IMAD.MOV.U32 R40, RZ, RZ, R119 ;  /* 0x000000ffff287224 */ /* 0x000fe400078e0077 */
[----:B------:R-:W-:-:S04]  /*38d0*/  FMNMX.FTZ R11, R33, R34, !PT ;  /* 0x00000022210b7209 */ /* 0x000fc80007810000 */
[----:B------:R-:W-:Y:S01]  /*38e0*/  FMNMX.FTZ R34, R62, R11, !PT ;  /* 0x0000000b3e227209 */ /* 0x000fe20007810000 */
[----:B------:R-:W-:Y:S03]  /*38f0*/  MUFU.EX2 R41, R41 ;  /* 0x0000002900297308 */ /* 0x000fe60000000800 */
[----:B------:R-:W-:-:S04]  /*3900*/  FMNMX.FTZ R11, R63, R34, !PT ;  /* 0x000000223f0b7209 */ /* 0x000fc80007810000 */
[----:B------:R-:W-:Y:S01]  /*3910*/  FMNMX.FTZ R34, R66, R11, !PT ;  /* 0x0000000b42227209 */ /* 0x000fe20007810000 */
[----:B------:R-:W-:Y:S03]  /*3920*/  MUFU.EX2 R180, R180 ;  /* 0x000000b400b47308 */ /* 0x000fe60000000800 */
[----:B------:R-:W-:-:S04]  /*3930*/  FMNMX.FTZ R11, R67, R34, !PT ;  /* 0x00000022430b7209 */ /* 0x000fc80007810000 */
[----:B------:R-:W-:Y:S01]  /*3940*/  FMNMX.FTZ R34, R70, R11, !PT ;  /* 0x0000000b46227209 */ /* 0x000fe20007810000 */
[----:B------:R-:W-:Y:S03]  /*3950*/  MUFU.EX2 R43, R43 ;  /* 0x0000002b002b7308 */ /* 0x000fe60000000800 */
        /* <DEDUP_REMOVED lines=33> */
[----:B------:R1:W4:Y:S01]  /*3b70*/  MUFU.EX2 R36, R10 ;  /* 0x0000000a00247308 */ /* 0x0003220000000800 */
[--C-:B------:R-:W-:Y:S01]  /*3b80*/  FFMA.FTZ R30, R30, UR11, -R34.reuse ;  /* 0x0000000b1e1e7c23 */ /* 0x100fe20008010822 */
[--C-:B------:R-:W-:Y:S01]  /*3b90*/  FFMA.FTZ R31, R31, UR11, -R34.reuse ;  /* 0x0000000b1f1f7c23 */ /* 0x100fe20008010822 */
[--C-:B------:R-:W-:Y:S01]  /*3ba0*/  FFMA.FTZ R32, R32, UR11, -R34.reuse ;  /* 0x0000000b20207c23 */ /* 0x100fe20008010822 */
[--C-:B------:R-:W-:Y:S01]  /*3bb0*/  FFMA.FTZ R33, R33, UR11, -R34.reuse ;  /* 0x0000000b21217c23 */ /* 0x100fe20008010822 */
[--C-:B------:R-:W-:Y:S01]  /*3bc0*/  FFMA.FTZ R62, R62, UR11, -R34.reuse ;  /* 0x0000000b3e3e7c23 */ /* 0x100fe20008010822 */
[--C-:B------:R-:W-:Y:S01]  /*3bd0*/  FFMA.FTZ R63, R63, UR11, -R34.reuse ;  /* 0x0000000b3f3f7c23 */ /* 0x100fe20008010822 */
[--C-:B------:R-:W-:Y:S01]  /*3be0*/  FFMA.FTZ R66, R66, UR11, -R34.reuse ;  /* 0x0000000b42427c23 */ /* 0x100fe20008010822 */
[----:B------:R-:W5:Y:S01]  /*3bf0*/  MUFU.EX2 R12, R12 ;  /* 0x0000000c000c7308 */ /* 0x000f620000000800 */
[----:B-1----:R-:W-:Y:S01]  /*3c00*/  FADD.FTZ R10, R190, R49 ;  /* 0x00000031be0a7221 */ /* 0x002fe20000010000 */
[--C-:B------:R-:W-:Y:S01]  /*3c10*/  FFMA.FTZ R67, R67, UR11, -R34.reuse ;  /* 0x0000000b43437c23 */ /* 0x100fe20008010822 */
[----:B------:R-:W-:Y:S01]  /*3c20*/  FFMA.FTZ R70, R70, UR11, -R34 ;  /* 0x0000000b46467c23 */ /* 0x000fe20008010822 */
[C---:B---3--:R-:W-:Y:S01]  /*3c30*/  F2FP.F16.F32.PACK_AB R190, R37.reuse, R190 ;  /* 0x000000be25be723e */ /* 0x048fe200000000ff */
[----:B------:R-:W-:Y:S01]  /*3c40*/  FADD.FTZ R49, R37, R10 ;  /* 0x0000000a25317221 */ /* 0x000fe20000010000 */
[----:B------:R-:W-:Y:S01]  /*3c50*/  FFMA.FTZ R34, R71, UR11, -R34 ;  /* 0x0000000b47227c23 */ /* 0x000fe20008010822 */
[----:B0-----:R-:W-:Y:S01]  /*3c60*/  F2FP.F16.F32.PACK_AB R172, R57, R56 ;  /* 0x0000003839ac723e */ /* 0x001fe200000000ff */
[----:B------:R-:W0:Y:S01]  /*3c70*/  MUFU.EX2 R13, R13 ;  /* 0x0000000d000d7308 */ /* 0x000e220000000800 */
[----:B------:R-:W-:Y:S01]  /*3c80*/  FADD.FTZ R10, R184, R49 ;  /* 0x00000031b80a7221 */ /* 0x000fe20000010000 */
[----:B----4-:R-:W-:Y:S01]  /*3c90*/  FADD.FTZ R49, R5, R36 ;  /* 0x0000002405317221 */ /* 0x010fe20000010000 */
[----:B------:R-:W-:Y:S01]  /*3ca0*/  F2FP.F16.F32.PACK_AB R189, R36, R5 ;  /* 0x0000000524bd723e */ /* 0x000fe200000000ff */
[----:B------:R-:W-:-:S02]  /*3cb0*/  IMAD.MOV.U32 R71, RZ, RZ, R119 ;  /* 0x000000ffff477224 */ /* 0x000fc400078e0077 */
[C---:B------:R-:W-:Y:S01]  /*3cc0*/  FADD.FTZ R55, R39.reuse, R10 ;  /* 0x0000000a27377221 */ /* 0x040fe20000010000 */
[----:B------:R-:W-:Y:S01]  /*3cd0*/  F2FP.F16.F32.PACK_AB R184, R39, R184 ;  /* 0x000000b827b8723e */ /* 0x000fe200000000ff */
[----:B------:R-:W-:Y:S01]  /*3ce0*/  IMAD.MOV.U32 R36, RZ, RZ, R119 ;  /* 0x000000ffff247224 */ /* 0x000fe200078e0077 */
[----:B------:R-:W1:Y:S01]  /*3cf0*/  MUFU.EX2 R14, R14 ;  /* 0x0000000e000e7308 */ /* 0x000e620000000800 */
[----:B-----5:R-:W-:Y:S01]  /*3d00*/  FADD.FTZ R10, R12, R49 ;  /* 0x000000310c0a7221 */ /* 0x020fe20000010000 */
[----:B------:R-:W-:Y:S01]  /*3d10*/  FADD.FTZ R38, R186, R55 ;  /* 0x00000037ba267221 */ /* 0x000fe20000010000 */
[C---:B------:R-:W-:Y:S02]  /*3d20*/  F2FP.F16.F32.PACK_AB R186, R41.reuse, R186 ;  /* 0x000000ba29ba723e */ /* 0x040fe400000000ff */
[----:B------:R-:W-:Y:S01]  /*3d30*/  MOV R39, R119 ;  /* 0x0000007700277202 */ /* 0x000fe20000000f00 */
[----:B------:R-:W-:Y:S01]  /*3d40*/  FADD.FTZ R55, R41, R38 ;  /* 0x0000002629377221 */ /* 0x000fe20000010000 */
[----:B------:R-:W-:Y:S01]  /*3d50*/  IMAD.MOV.U32 R41, RZ, RZ, R119 ;  /* 0x000000ffff297224 */ /* 0x000fe200078e0077 */
[----:B------:R-:W3:Y:S01]  /*3d60*/  MUFU.EX2 R15, R15 ;  /* 0x0000000f000f7308 */ /* 0x000ee20000000800 */
[----:B0-----:R-:W-:Y:S01]  /*3d70*/  FADD.FTZ R49, R13, R10 ;  /* 0x0000000a0d317221 */ /* 0x001fe20000010000 */
[----:B------:R-:W-:Y:S01]  /*3d80*/  FADD.FTZ R38, R180, R55 ;  /* 0x00000037b4267221 */ /* 0x000fe20000010000 */
[----:B------:R-:W-:-:S02]  /*3d90*/  F2FP.F16.F32.PACK_AB R180, R43, R180 ;  /* 0x000000b42bb4723e */ /* 0x000fc400000000ff */
[----:B------:R-:W-:Y:S01]  /*3da0*/  F2FP.F16.F32.PACK_AB R191, R13, R12 ;  /* 0x0000000c0dbf723e */ /* 0x000fe200000000ff */
[----:B------:R-:W-:Y:S01]  /*3db0*/  FADD.FTZ R55, R43, R38 ;  /* 0x000000262b377221 */ /* 0x000fe20000010000 */
[----:B------:R-:W-:Y:S01]  /*3dc0*/  IMAD.MOV.U32 R12, RZ, RZ, 0x3f800000 ;  /* 0x3f800000ff0c7424 */ /* 0x000fe200078e00ff */
[----:B------:R-:W0:Y:S01]  /*3dd0*/  MUFU.EX2 R20, R20 ;  /* 0x0000001400147308 */ /* 0x000e220000000800 */
[----:B-1----:R-:W-:Y:S01]  /*3de0*/  FADD.FTZ R10, R14, R49 ;  /* 0x000000310e0a7221 */ /* 0x002fe20000010000 */
[----:B------:R-:W-:Y:S01]  /*3df0*/  FADD.FTZ R38, R182, R55 ;  /* 0x00000037b6267221 */ /* 0x000fe20000010000 */
[C---:B------:R-:W-:Y:S01]  /*3e00*/  F2FP.F16.F32.PACK_AB R182, R45.reuse, R182 ;  /* 0x000000b62db6723e */ /* 0x040fe200000000ff */
[--C-:B------:R-:W-:Y:S02]  /*3e10*/  IMAD.MOV.U32 R43, RZ, RZ, R119.reuse ;  /* 0x000000ffff2b7224 */ /* 0x100fe400078e0077 */
[----:B------:R-:W-:Y:S01]  /*3e20*/  FADD.FTZ R55, R45, R38 ;  /* 0x000000262d377221 */ /* 0x000fe20000010000 */
[--C-:B------:R-:W-:Y:S01]  /*3e30*/  IMAD.MOV.U32 R45, RZ, RZ, R119.reuse ;  /* 0x000000ffff2d7224 */ /* 0x100fe200078e0077 */
[----:B------:R-:W1:Y:S01]  /*3e40*/  MUFU.EX2 R21, R21 ;  /* 0x0000001500157308 */ /* 0x000e620000000800 */
[C---:B---3--:R-:W-:Y:S01]  /*3e50*/  FADD.FTZ R49, R15.reuse, R10 ;  /* 0x0000000a0f317221 */ /* 0x048fe20000010000 */
[----:B------:R-:W-:Y:S01]  /*3e60*/  F2FP.F16.F32.PACK_AB R185, R15, R14 ;  /* 0x0000000e0fb9723e */ /* 0x000fe200000000ff */
[----:B------:R-:W-:-:S05]  /*3e70*/  IMAD.MOV.U32 R38, RZ, RZ, R119 ;  /* 0x000000ffff267224 */ /* 0x000fca00078e0077 */
[----:B------:R-:W2:Y:S01]  /*3e80*/  MUFU.EX2 R24, R24 ;  /* 0x0000001800187308 */ /* 0x000ea20000000800 */
[----:B0-----:R-:W-:-:S07]  /*3e90*/  FADD.FTZ R10, R20, R49 ;  /* 0x00000031140a7221 */ /* 0x001fce0000010000 */
[----:B------:R-:W0:Y:S01]  /*3ea0*/  MUFU.EX2 R25, R25 ;  /* 0x0000001900197308 */ /* 0x000e220000000800 */
[----:B-1----:R-:W-:Y:S01]  /*3eb0*/  FADD.FTZ R49, R21, R10 ;  /* 0x0000000a15317221 */ /* 0x002fe20000010000 */
[----:B------:R-:W-:Y:S01]  /*3ec0*/  FADD.FTZ R10, R176, R55 ;  /* 0x00000037b00a7221 */ /* 0x000fe20000010000 */
[----:B------:R-:W-:Y:S02]  /*3ed0*/  F2FP.F16.F32.PACK_AB R176, R47, R176 ;  /* 0x000000b02fb0723e */ /* 0x000fe400000000ff */
[----:B------:R-:W-:Y:S01]  /*3ee0*/  F2FP.F16.F32.PACK_AB R187, R21, R20 ;  /* 0x0000001415bb723e */ /* 0x000fe200000000ff */
[----:B------:R-:W-:Y:S01]  /*3ef0*/  FADD.FTZ R55, R47, R10 ;  /* 0x0000000a2f377221 */ /* 0x000fe20000010000 */
[----:B------:R-:W-:Y:S01]  /*3f00*/  IMAD.MOV.U32 R47, RZ, RZ, R119 ;  /* 0x000000ffff2f7224 */ /* 0x000fe200078e0077 */
[----:B------:R-:W1:Y:S01]  /*3f10*/  MUFU.EX2 R26, R26 ;  /* 0x0000001a001a7308 */ /* 0x000e620000000800 */
[----:B--2---:R-:W-:Y:S01]  /*3f20*/  FADD.FTZ R0, R24, R49 ;  /* 0x0000003118007221 */ /* 0x004fe20000010000 */
[----:B------:R-:W-:Y:S01]  /*3f30*/  FADD.FTZ R10, R178, R55 ;  /* 0x00000037b20a7221 */ /* 0x000fe20000010000 */
[----:B------:R-:W-:-:S03]  /*3f40*/  F2FP.F16.F32.PACK_AB R178, R53, R178 ;  /* 0x000000b235b2723e */ /* 0x000fc600000000ff */
[----:B------:R-:W-:Y:S01]  /*3f50*/  FADD.FTZ R55, R53, R10 ;  /* 0x0000000a35377221 */ /* 0x000fe20000010000 */
[----:B------:R-:W-:Y:S01]  /*3f60*/  IMAD.MOV.U32 R53, RZ, RZ, R119 ;  /* 0x000000ffff357224 */ /* 0x000fe200078e0077 */
[----:B------:R-:W2:Y:S01]  /*3f70*/  MUFU.EX2 R27, R27 ;  /* 0x0000001b001b7308 */ /* 0x000ea20000000800 */
[C---:B0-----:R-:W-:Y:S01]  /*3f80*/  FADD.FTZ R49, R25.reuse, R0 ;  /* 0x0000000019317221 */ /* 0x041fe20000010000 */
[----:B------:R-:W-:Y:S01]  /*3f90*/  FADD.FTZ R10, R56, R55 ;  /* 0x00000037380a7221 */ /* 0x000fe20000010000 */
[----:B------:R-:W-:Y:S01]  /*3fa0*/  F2FP.F16.F32.PACK_AB R181, R25, R24 ;  /* 0x0000001819b5723e */ /* 0x000fe200000000ff */
[----:B------:R-:W-:Y:S02]  /*3fb0*/  IMAD.MOV.U32 R56, RZ, RZ, R119 ;  /* 0x000000ffff387224 */ /* 0x000fe400078e0077 */
[----:B------:R-:W-:Y:S01]  /*3fc0*/  FADD.FTZ R37, R57, R10 ;  /* 0x0000000a39257221 */ /* 0x000fe20000010000 */
[----:B------:R-:W-:Y:S01]  /*3fd0*/  MOV R57, R119 ;  /* 0x0000007700397202 */ /* 0x000fe20000000f00 */
[----:B------:R-:W0:Y:S01]  /*3fe0*/  MUFU.EX2 R28, R28 ;  /* 0x0000001c001c7308 */ /* 0x000e220000000800 */
[----:B-1----:R-:W-:Y:S01]  /*3ff0*/  FADD.FTZ R0, R26, R49 ;  /* 0x000000311a007221 */ /* 0x002fe20000010000 */
[----:B------:R-:W-:Y:S01]  /*4000*/  FADD.FTZ R10, R60, R37 ;  /* 0x000000253c0a7221 */ /* 0x000fe20000010000 */
[----:B------:R-:W-:-:S02]  /*4010*/  IMAD.MOV.U32 R55, RZ, RZ, R119 ;  /* 0x000000ffff377224 */ /* 0x000fc400078e0077 */
[--C-:B------:R-:W-:Y:S02]  /*4020*/  IMAD.MOV.U32 R25, RZ, RZ, R119.reuse ;  /* 0x000000ffff197224 */ /* 0x100fe400078e0077 */
[--C-:B------:R-:W-:Y:S01]  /*4030*/  IMAD.MOV.U32 R24, RZ, RZ, R119.reuse ;  /* 0x000000ffff187224 */ /* 0x100fe200078e0077 */
[----:B------:R-:W1:Y:S01]  /*4040*/  MUFU.EX2 R29, R29 ;  /* 0x0000001d001d7308 */ /* 0x000e620000000800 */
[C---:B--2---:R-:W-:Y:S01]  /*4050*/  FADD.FTZ R49, R27.reuse, R0 ;  /* 0x000000001b317221 */ /* 0x044fe20000010000 */
[----:B------:R-:W-:Y:S01]  /*4060*/  F2FP.F16.F32.PACK_AB R183, R27, R26 ;  /* 0x0000001a1bb7723e */ /* 0x000fe200000000ff */
[--C-:B------:R-:W-:Y:S02]  /*4070*/  IMAD.MOV.U32 R27, RZ, RZ, R119.reuse ;  /* 0x000000ffff1b7224 */ /* 0x100fe400078e0077 */
[----:B------:R-:W-:-:S03]  /*4080*/  IMAD.MOV.U32 R26, RZ, RZ, R119 ;  /* 0x000000ffff1a7224 */ /* 0x000fc600078e0077 */
[----:B------:R-:W2:Y:S01]  /*4090*/  MUFU.EX2 R30, R30 ;  /* 0x0000001e001e7308 */ /* 0x000ea20000000800 */
[----:B0-----:R-:W-:Y:S01]  /*40a0*/  FADD.FTZ R0, R28, R49 ;  /* 0x000000311c007221 */ /* 0x001fe20000010000 */
[----:B------:R-:W-:-:S06]  /*40b0*/  IMAD.MOV.U32 R49, RZ, RZ, R119 ;  /* 0x000000ffff317224 */ /* 0x000fcc00078e0077 */
        /* <DEDUP_REMOVED lines=44> */
[--C-:B------:R-:W-:Y:S02]  /*4380*/  IMAD.MOV.U32 R65, RZ, RZ, R119.reuse ;  /* 0x000000ffff417224 */ /* 0x100fe400078e0077 */
[----:B------:R-:W-:-:S03]  /*4390*/  IMAD.MOV.U32 R64, RZ, RZ, R119 ;  /* 0x000000ffff407224 */ /* 0x000fc600078e0077 */
[----:B------:R0:W3:Y:S01]  /*43a0*/  MUFU.EX2 R171, R34 ;  /* 0x0000002200ab7308 */ /* 0x0000e20000000800 */
[----:B-1----:R-:W-:-:S07]  /*43b0*/  FADD.FTZ R0, R70, R5 ;  /* 0x0000000546007221 */ /* 0x002fce0000010000 */
[----:B------:R-:W1:Y:S01]  /*43c0*/  MUFU.EX2 R51, R51 ;  /* 0x0000003300337308 */ /* 0x000e620000000800 */
[----:B--2---:R-:W-:Y:S01]  /*43d0*/  FADD.FTZ R10, R68, R37 ;  /* 0x00000025440a7221 */ /* 0x004fe20000010000 */
[--C-:B------:R-:W-:Y:S02]  /*43e0*/  IMAD.MOV.U32 R37, RZ, RZ, R119.reuse ;  /* 0x000000ffff257224 */ /* 0x100fe400078e0077 */
[--C-:B0-----:R-:W-:Y:S02]  /*43f0*/  IMAD.MOV.U32 R34, RZ, RZ, R119.reuse ;  /* 0x000000ffff227224 */ /* 0x101fe400078e0077 */
[C---:B---3--:R-:W-:Y:S01]  /*4400*/  FADD.FTZ R5, R171.reuse, R0 ;  /* 0x00000000ab057221 */ /* 0x048fe20000010000 */
[----:B------:R-:W-:Y:S01]  /*4410*/  F2FP.F16.F32.PACK_AB R171, R171, R70 ;  /* 0x00000046abab723e */ /* 0x000fe200000000ff */
[--C-:B------:R-:W-:Y:S01]  /*4420*/  IMAD.MOV.U32 R70, RZ, RZ, R119.reuse ;  /* 0x000000ffff467224 */ /* 0x100fe200078e0077 */
[----:B------:R-:W-:Y:S01]  /*4430*/  MOV R0, 0x3f800000 ;  /* 0x3f80000000007802 */ /* 0x000fe20000000f00 */
[C---:B-1----:R-:W-:Y:S01]  /*4440*/  FADD.FTZ R10, R51.reuse, R10 ;  /* 0x0000000a330a7221 */ /* 0x042fe20000010000 */
[----:B------:R-:W-:Y:S01]  /*4450*/  F2FP.F16.F32.PACK_AB R170, R51, R68 ;  /* 0x0000004433aa723e */ /* 0x000fe200000000ff */
[----:B------:R-:W-:-:S02]  /*4460*/  IMAD.MOV.U32 R68, RZ, RZ, R119 ;  /* 0x000000ffff447224 */ /* 0x000fc400078e0077 */
[----:B------:R-:W-:Y:S01]  /*4470*/  IMAD.MOV.U32 R51, RZ, RZ, R119 ;  /* 0x000000ffff337224 */ /* 0x000fe200078e0077 */
[----:B------:R-:W-:Y:S06]  /*4480*/  @!P1 BRA `(.L_x_3465) ;  /* 0x0000002800109947 */ /* 0x000fec0003800000 */
[----:B------:R-:W-:Y:S01]  /*4490*/  IMAD.MOV.U32 R13, RZ, RZ, R11 ;  /* 0x000000ffff0d7224 */ /* 0x000fe200078e000b */
[----:B------:R-:W-:Y:S01]  /*44a0*/  MOV R0, 0x3f800000 ;  /* 0x3f80000000007802 */ /* 0x000fe20000000f00 */
[----:B------:R-:W-:Y:S01]  /*44b0*/  IMAD.MOV.U32 R14, RZ, RZ, R4 ;  /* 0x000000ffff0e7224 */ /* 0x000fe200078e0004 */
        /* <DEDUP_REMOVED lines=48> */
[----:B------:R-:W-:Y:S01]  /*47c0*/  UMOV UR6, UR39 ;  /* 0x0000002700067c82 */ /* 0x000fe20008000000 */
[----:B------:R-:W-:Y:S01]  /*47d0*/  UMOV UR7, UR38 ;  /* 0x0000002600077c82 */ /* 0x000fe20008000000 */
[----:B------:R-:W-:Y:S01]  /*47e0*/  ULDC UR8, c[0x0][0x9d8] ;  /* 0x0002760000087ab9 */ /* 0x000fe20000000800 */
[----:B------:R-:W-:-:S05]  /*47f0*/  ULDC UR11, c[0x0][0x988] ;  /* 0x00026200000b7ab9 */ /* 0x000fca0000000800 */
.L_x_3476:
[----:B------:R-:W-:-:S04]  /*4800*/  UISETP.NE.AND UP0, UPT, UR7, 0x1, UPT ;  /* 0x000000010700788c */ /* 0x000fc8000bf05270 */
[----:B------:R-:W-:-:S04]  /*4810*/  USEL UR39, URZ, 0x1, UP0 ;  /* 0x000000013f277887 */ /* 0x000fc80008000000 */
[----:B------:R-:W-:Y:S01]  /*4820*/  ULOP3.LUT UR39, UR6, UR39, URZ, 0x3c, !UPT ;  /* 0x0000002706277292 */ /* 0x000fe2000f8e3c3f */
[----:B------:R-:W-:Y:S11]  /*4830*/  @!P0 BRA `(.L_x_3466) ;  /* 0x0000000000048947 */ /* 0x000ff60003800000 */
[----:B------:R-:W-:Y:S01]  /*4840*/  BPT.TRAP 0x1 ;  /* 0x000000040000795c */ /* 0x000fe20000300000 */
.L_x_3466:
[----:B------:R-:W0:Y:S01]  /*4850*/  S2UR UR9, SR_CgaCtaId ;  /* 0x00000000000979c3 */ /* 0x000e220000008800 */
[----:B------:R-:W-:Y:S01]  /*4860*/  MOV R2, 0x400 ;  /* 0x0000040000027802 */ /* 0x000fe20000000f00 */
[----:B------:R-:W-:Y:S01]  /*4870*/  UIADD3 UR38, UR7, 0x1, URZ ;  /* 0x0000000107267890 */ /* 0x000fe2000fffe03f */
[----:B------:R-:W-:-:S03]  /*4880*/  IMAD.U32 R4, RZ, RZ, UR39 ;  /* 0x00000027ff047e24 */ /* 0x000fc6000f8e00ff */
[----:B------:R-:W-:Y:S02]  /*4890*/  UISETP.NE.AND UP0, UPT, UR38, 0x2, UPT ;  /* 0x000000022600788c */ /* 0x000fe4000bf05270 */
[----:B------:R-:W-:Y:S02]  /*48a0*/  SHF.L.U32 R4, R4, 0x1f, RZ ;  /* 0x0000001f04047819 */ /* 0x000fe400000006ff */
[----:B------:R-:W-:Y:S01]  /*48b0*/  USEL UR38, UR38, URZ, UP0 ;  /* 0x0000003f26267287 */ /* 0x000fe20008000000 */
[----:B0-----:R-:W-:-:S05]  /*48c0*/  IMAD.U32 R3, RZ, RZ, UR9 ;  /* 0x00000009ff037e24 */ /* 0x001fca000f8e00ff */
[----:B------:R-:W-:-:S04]  /*48d0*/  LEA R2, R3, R2, 0x18 ;  /* 0x0000000203027211 */ /* 0x000fc800078ec0ff */
[----:B------:R-:W-:-:S13]  /*48e0*/  R2UR UR9, R2 ;  /* 0x00000000020972ca */ /* 0x000fda00000e0000 */
[----:B------:R-:W-:-:S09]  /*48f0*/  ULEA UR9, UR38, UR9, 0x3 ;  /* 0x0000000926097291 */ /* 0x000fd2000f8e183f */
[----:B------:R0:W1:Y:S01]  /*4900*/  SYNCS.PHASECHK.TRANS64.TRYWAIT P1, [UR9+0x30830], R4 ;  /* 0x03083004ff0075a7 */ /* 0x0000620008020149 */
[----:B------:R-:W-:Y:S05]  /*4910*/  @!P0 BRA `(.L_x_3467) ;  /* 0x0000000000048947 */ /* 0x000fea0003800000 */
[----:B------:R-:W-:Y:S01]  /*4920*/  BPT.TRAP 0x1 ;  /* 0x000000040000795c */ /* 0x000fe20000300000 */
.L_x_3467:
[----:B-1----:R-:W-:Y:S05]  /*4930*/  @P1 BRA `(.L_x_3468) ;  /* 0x0000000000081947 */ /* 0x002fea0003800000 */
[----:B------:R-:W1:Y:S02]  /*4940*/  SYNCS.PHASECHK.TRANS64.TRYWAIT P1, [UR9+0x30830], R4 ;  /* 0x03083004ff0075a7 */ /* 0x000e640008020149 */
[----:B-1----:R-:W-:Y:S05]  /*4950*/  @!P1 BRA `(.L_x_3469) ;  /* 0x000000cc00809947 */ /* 0x002fea0003800000 */
.L_x_3468:
[----:B------:R-:W-:Y:S01]  /*4960*/  R2UR UR32, R8 ;  /* 0x00000000082072ca */ /* 0x000fe200000e0000 */
[----:B------:R-:W-:Y:S01]  /*4970*/  UIMAD UR10, UR38, 0x900, UR4 ;  /* 0x00000900260a78a4 */ /* 0x000fe2000f8e0204 */
[----:B------:R-:W-:Y:S01]  /*4980*/  R2UR UR33, R9 ;  /* 0x00000000092172ca */ /* 0x000fe200000e0000 */
[----:B------:R-:W-:Y:S01]  /*4990*/  WARPGROUP.ARRIVE ;  /* 0x00000000000079c5 */ /* 0x000fe20000000000 */
[----:B------:R-:W-:Y:S01]  /*49a0*/  UMOV UR35, 0x40000040 ;  /* 0x4000004000237882 */ /* 0x000fe20000000000 */
[----:B------:R-:W-:Y:S01]  /*49b0*/  UIADD3 UR14, UR10, 0x304, URZ ;  /* 0x000003040a0e7890 */ /* 0x000fe2000fffe03f */
[-C--:B------:R-:W-:Y:S01]  /*49c0*/  FMUL.FTZ R24, R24, R12.reuse ;  /* 0x0000000c18187220 */ /* 0x080fe20000410000 */
        /* <DEDUP_REMOVED lines=8> */
[----:B------:R-:W-:Y:S01]  /*4a50*/  HGMMA.64x96x16.F32 R120, gdesc[UR32], RZ, !UPT, gsb0 ;  /* 0x01600000207879f0 */ /* 0x000fe2000c0008ff */
[----:B------:R-:W-:Y:S01]  /*4a60*/  R2UR UR32, R6 ;  /* 0x00000000062072ca */ /* 0x000fe200000e0000 */
[----:B------:R-:W-:Y:S01]  /*4a70*/  UIADD3 UR34, UR10, 0x2, URZ ;  /* 0x000000020a227890 */ /* 0x000fe2000fffe03f */
[----:B------:R-:W-:Y:S01]  /*4a80*/  R2UR UR33, R7 ;  /* 0x00000000072172ca */ /* 0x000fe200000e0000 */
        /* <DEDUP_REMOVED lines=154> */
.L_x_3470:
[----:B------:R-:W-:Y:S01]  /*5430*/  R2UR UR10, R2 ;  /* 0x00000000020a72ca */ /* 0x000fe200000e0000 */
[----:B------:R-:W-:-:S05]  /*5440*/  IMAD.U32 R0, RZ, RZ, UR6 ;  /* 0x00000006ff007e24 */ /* 0x000fca000f8e00ff */
[----:B------:R-:W-:-:S07]  /*5450*/  SHF.L.U32 R0, R0, 0x1f, RZ ;  /* 0x0000001f00007819 */ /* 0x000fce00000006ff */
[----:B------:R-:W-:-:S09]  /*5460*/  ULEA UR10, UR7, UR10, 0x3 ;  /* 0x0000000a070a7291 */ /* 0x000fd2000f8e183f */
[----:B------:R2:W3:Y:S01]  /*5470*/  SYNCS.PHASECHK.TRANS64.TRYWAIT P1, [UR10+0x30850], R0 ;  /* 0x03085000ff0075a7 */ /* 0x0004e2000802014a */
[----:B------:R-:W-:Y:S05]  /*5480*/  @!P0 BRA `(.L_x_3471) ;  /* 0x0000000000048947 */ /* 0x000fea0003800000 */
[----:B------:R-:W-:Y:S01]  /*5490*/  BPT.TRAP 0x1 ;  /* 0x000000040000795c */ /* 0x000fe20000300000 */
.L_x_3471:
[----:B---3--:R-:W-:Y:S05]  /*54a0*/  @P1 BRA `(.L_x_3472) ;  /* 0x0000000000081947 */ /* 0x008fea0003800000 */
[----:B------:R-:W3:Y:S02]  /*54b0*/  SYNCS.PHASECHK.TRANS64.TRYWAIT P1, [UR10+0x30850], R0 ;  /* 0x03085000ff0075a7 */ /* 0x000ee4000802014a */
[----:B---3--:R-:W-:Y:S05]  /*54c0*/  @!P1 BRA `(.L_x_3473) ;  /* 0x000000c000bc9947 */ /* 0x008fea0003800000 */
.L_x_3472:
[----:B------:R-:W-:Y:S01]  /*54d0*/  R2UR UR6, R2 ;  /* 0x00000000020672ca */ /* 0x000fe200000e0000 */
[----:B------:R-:W-:-:S12]  /*54e0*/  WARPGROUP.ARRIVE ;  /* 0x00000000000079c5 */ /* 0x000fd80000000000 */
[----:B------:R-:W-:-:S04]  /*54f0*/  UIADD3 UR6, UR6, 0x400, URZ ;  /* 0x0000040006067890 */ /* 0x000fc8000fffe03f */
[----:B------:R-:W-:-:S04]  /*5500*/  USHF.R.U32.HI UR6, URZ, 0x4, UR6 ;  /* 0x000000043f067899 */ /* 0x000fc80008011606 */
[----:B------:R-:W-:-:S04]  /*5510*/  ULOP3.LUT UR6, UR6, 0x3fff, URZ, 0xc0, !UPT ;  /* 0x00003fff06067892 */ /* 0x000fc8000f8ec03f */
[----:B------:R-:W-:-:S04]  /*5520*/  ULOP3.LUT UR6, UR6, 0x3000000, URZ, 0xfc, !UPT ;  /* 0x0300000006067892 */ /* 0x000fc8000f8efc3f */
[----:B------:R-:W-:-:S03]  /*5530*/  UIMAD UR14, UR7, 0x900, UR6 ;  /* 0x00000900070e78a4 */ /* 0x000fc6000f8e0206 */
[----:B------:R-:W-:-:S04]  /*5540*/  UMOV UR7, 0x40000040 ;  /* 0x4000004000077882 */ /* 0x000fc80000000000 */
[----:B------:R-:W-:Y:S02]  /*5550*/  UMOV UR6, UR14 ;  /* 0x0000000e00067c82 */ /* 0x000fe40008000000 */
        /* <DEDUP_REMOVED lines=25> */
[----:B------:R-:W-:Y:S03]  /*56f0*/  HGMMA.64x192x16.F32 R24, R168, gdesc[UR4].tnspB, R24, gsb0 ;  /* 0x42e00004a8187df0 */ /* 0x000fe60008000818 */
[----:B------:R-:W-:Y:S02]  /*5700*/  WARPGROUP.DEPBAR.LE gsb0, 0x0 ;  /* 0x00008000000079c5 */ /* 0x000fe40000010000 */
[----:B------:R-:W-:Y:S05]  /*5710*/  @!P0 BRA `(.L_x_3474) ;  /* 0x0000000000048947 */ /* 0x000fea0003800000 */
[----:B------:R-:W-:Y:S01]  /*5720*/  BPT.TRAP 0x1 ;  /* 0x000000040000795c */ /* 0x000fe20000300000 */
.L_x_3474:
        /* <DEDUP_REMOVED lines=24> */
[----:B-1----:R-:W-:Y:S01]  /*58b0*/  FMNMX.FTZ R11, R15, R14, !PT ;  /* 0x0000000e0f0b7209 */ /* 0x002fe20007810000 */
        /* <DEDUP_REMOVED lines=26> */
[----:B------:R-:W-:Y:S01]  /*5a60*/  R2UR UR6, R3 ;  /* 0x00000000030672ca */ /* 0x000fe200000e0000 */
[----:B------:R-:W-:-:S02]  /*5a70*/  UIADD3 UR9, UR9, 0x30840, URZ ;  /* 0x0003084009097890 */ /* 0x000fc4000fffe03f */
[----:B------:R-:W1:Y:S01]  /*5a80*/  MUFU.TANH R122, R122 ;  /* 0x0000007a007a7308 */ /* 0x000e620000002400 */
[----:B---3--:R-:W-:-:S07]  /*5a90*/  FMNMX.FTZ R11, R121, R0, !PT ;  /* 0x00000000790b7209 */ /* 0x008fce0007810000 */
[----:B------:R-:W2:Y:S01]  /*5aa0*/  MUFU.TANH R124, R124 ;  /* 0x0000007c007c7308 */ /* 0x000ea20000002400 */
[----:B0-----:R-:W-:Y:S01]  /*5ab0*/  FMNMX.FTZ R157, R123, R4, !PT ;  /* 0x000000047b9d7209 */ /* 0x001fe20007810000 */
[----:B------:R-:W-:-:S06]  /*5ac0*/  UPRMT UR9, UR6, 0x654, UR9 ;  /* 0x0000065406097896 */ /* 0x000fcc0008000009 */
[----:B------:R-:W0:Y:S01]  /*5ad0*/  MUFU.TANH R125, R125 ;  /* 0x0000007d007d7308 */ /* 0x000e220000002400 */
[----:B-1----:R-:W-:Y:S02]  /*5ae0*/  FMNMX.FTZ R0, R122, R11, !PT ;  /* 0x0000000b7a007209 */ /* 0x002fe40007810000 */
[----:B------:R-:W-:Y:S05]  /*5af0*/  SYNCS.ARRIVE.TRANS64.RED.A1T0 RZ, [UR9], RZ ;  /* 0x000000ffffff79a7 */ /* 0x000fea0008100409 */
[----:B------:R-:W1:Y:S01]  /*5b00*/  MUFU.TANH R127, R127 ;  /* 0x0000007f007f7308 */ /* 0x000e620000002400 */
[----:B--2---:R-:W-:Y:S01]  /*5b10*/  FMNMX.FTZ R4, R124, R157, !PT ;  /* 0x0000009d7c047209 */ /* 0x004fe20007810000 */
[----:B------:R-:W-:Y:S01]  /*5b20*/  FMUL.FTZ R157, R160, UR8 ;  /* 0x00000008a09d7c20 */ /* 0x000fe20008410000 */
[----:B------:R-:W-:-:S05]  /*5b30*/  FMUL.FTZ R160, R163, UR8 ;  /* 0x00000008a3a07c20 */ /* 0x000fca0008410000 */
        /* <DEDUP_REMOVED lines=16> */
[----:B------:R-:W-:Y:S01]  /*5c40*/  FMUL.FTZ R159, R162, UR8 ;  /* 0x00000008a29f7c20 */ /* 0x000fe20008410000 */
[----:B------:R-:W-:-:S05]  /*5c50*/  FMUL.FTZ R162, R165, UR8 ;  /* 0x00000008a5a27c20 */ /* 0x000fca0008410000 */
        /* <DEDUP_REMOVED lines=15> */
[----:B0-----:R-:W-:Y:S01]  /*5d50*/  FMNMX.FTZ R4, R140, R161, !PT ;  /* 0x000000a18c047209 */ /* 0x001fe20007810000 */
[----:B------:R-:W-:Y:S01]  /*5d60*/  FMUL.FTZ R161, R164, UR8 ;  /* 0x00000008a4a17c20 */ /* 0x000fe20008410000 */
[----:B------:R-:W-:-:S05]  /*5d70*/  FMUL.FTZ R164, R167, UR8 ;  /* 0x00000008a7a47c20 */ /* 0x000fca0008410000 */
        /* <DEDUP_REMOVED lines=15> */
[----:B--2---:R-:W-:Y:S01]  /*5e70*/  FMNMX.FTZ R4, R148, R163, !PT ;  /* 0x000000a394047209 */ /* 0x004fe20007810000 */
[----:B------:R-:W-:-:S06]  /*5e80*/  FMUL.FTZ R163, R166, UR8 ;  /* 0x00000008a6a37c20 */ /* 0x000fcc0008410000 */
        /* <DEDUP_REMOVED lines=36> */
[----:B-1----:R-:W-:Y:S02]  /*60d0*/  FMNMX.FTZ R4, R166, R11, !PT ;  /* 0x0000000ba6047209 */ /* 0x002fe40007810000 */
[----:B0-----:R-:W-:-:S03]  /*60e0*/  FMNMX.FTZ R11, R167, R12, !PT ;  /* 0x0000000ca70b7209 */ /* 0x001fc60007810000 */
[C---:B------:R-:W-:Y:S02]  /*60f0*/  FADD.FTZ R12, -R4.reuse, R14 ;  /* 0x0000000e040c7221 */ /* 0x040fe40000010100 */
[----:B------:R-:W-:Y:S01]  /*6100*/  FADD.FTZ R0, -R11, R13 ;  /* 0x0000000d0b007221 */ /* 0x000fe20000010100 */
[----:B------:R-:W-:Y:S01]  /*6110*/  FMUL.FTZ R13, R4, UR11 ;  /* 0x0000000b040d7c20 */ /* 0x000fe20008410000 */
[----:B------:R-:W-:Y:S02]  /*6120*/  FMUL.FTZ R12, R12, UR11 ;  /* 0x0000000b0c0c7c20 */ /* 0x000fe40008410000 */
[----:B------:R-:W-:Y:S01]  /*6130*/  FMUL.FTZ R0, R0, UR11 ;  /* 0x0000000b00007c20 */ /* 0x000fe20008410000 */
[--C-:B------:R-:W-:Y:S01]  /*6140*/  FFMA.FTZ R186, R129, UR11, -R13.reuse ;  /* 0x0000000b81ba7c23 */ /* 0x100fe2000801080d */
        /* <DEDUP_REMOVED lines=48> */
[----:B-1----:R-:W-:Y:S01]  /*6450*/  FFMA.FTZ R120, R0, R5, R189 ;  /* 0x0000000500787223 */ /* 0x002fe200000100bd */
[--C-:B------:R-:W-:Y:S01]  /*6460*/  FFMA.FTZ R14, R158, UR11, -R13.reuse ;  /* 0x0000000b9e0e7c23 */ /* 0x100fe2000801080d */
[--C-:B------:R-:W-:Y:S01]  /*6470*/  FFMA.FTZ R170, R161, UR11, -R13.reuse ;  /* 0x0000000ba1aa7c23 */ /* 0x100fe2000801080d */
[----:B------:R-:W-:Y:S01]  /*6480*/  FFMA.FTZ R171, R163, UR11, -R130 ;  /* 0x0000000ba3ab7c23 */ /* 0x000fe20008010882 */
[----:B------:R-:W-:-:S03]  /*6490*/  FFMA.FTZ R13, R162, UR11, -R13 ;  /* 0x0000000ba20d7c23 */ /* 0x000fc6000801080d */
        /* <DEDUP_REMOVED lines=26> */
[----:B------:R-:W-:-:S06]  /*6640*/  FFMA.FTZ R120, R156, UR11, -R130 ;  /* 0x0000000b9c787c23 */ /* 0x000fcc0008010882 */
        /* <DEDUP_REMOVED lines=68> */
.L_x_3475:
[----:B------:R-:W-:Y:S01]  /*6a90*/  R2UR UR6, R3 ;  /* 0x00000000030672ca */ /* 0x000fe200000e0000 */
[----:B------:R-:W-:Y:S01]  /*6aa0*/  UISETP.GT.AND UP0, UPT, UR5, UR60, UPT ;  /* 0x0000003c0500728c */ /* 0x000fe2000bf04270 */
[----:B------:R-:W-:Y:S01]  /*6ab0*/  F2FP.F16.F32.PACK_AB R168, R14, R168 ;  /* 0x000000a80ea8723e */ /* 0x000fe200000000ff */
[----:B------:R-:W-:Y:S01]  /*6ac0*/  UIADD3 UR10, UR10, 0x30860, URZ ;  /* 0x000308600a0a7890 */ /* 0x000fe2000fffe03f */
[----:B------:R-:W-:Y:S01]  /*6ad0*/  F2FP.F16.F32.PACK_AB R170, R13, R170 ;  /* 0x000000aa0daa723e */ /* 0x000fe200000000ff */
[----:B------:R-:W-:Y:S01]  /*6ae0*/  UIADD3 UR5, UR5, -0x1, URZ ;  /* 0xffffffff05057890 */ /* 0x000fe2000fffe03f */
[----:B------:R-:W-:Y:S01]  /*6af0*/  F2FP.F16.F32.PACK_AB R188, R167, R188 ;  /* 0x000000bca7bc723e */ /* 0x000fe200000000ff */
[----:B------:R-:W-:Y:S01]  /*6b00*/  UMOV UR7, UR38 ;  /* 0x0000002600077c82 */ /* 0x000fe20008000000 */
[----:B------:R-:W-:Y:S01]  /*6b10*/  PLOP3.LUT P1, PT, PT, PT, UP0, 0x80, 0x0 ;  /* 0x000000000000781c */ /* 0x000fe20003f2f008 */
[----:B------:R-:W-:Y:S01]  /*6b20*/  IMAD.MOV.U32 R13, RZ, RZ, R11 ;  /* 0x000000ffff0d7224 */ /* 0x000fe200078e000b */
[----:B------:R-:W-:Y:S01]  /*6b30*/  F2FP.F16.F32.PACK_AB R189, R137, R189 ;  /* 0x000000bd89bd723e */ /* 0x000fe200000000ff */
[----:B------:R-:W-:Y:S01]  /*6b40*/  IMAD.MOV.U32 R14, RZ, RZ, R4 ;  /* 0x000000ffff0e7224 */ /* 0x000fe200078e0004 */
[----:B------:R-:W-:Y:S01]  /*6b50*/  F2FP.F16.F32.PACK_AB R190, R166, R190 ;  /* 0x000000bea6be723e */ /* 0x000fe200000000ff */
[----:B------:R-:W-:Y:S01]  /*6b60*/  UPRMT UR10, UR6, 0x654, UR10 ;  /* 0x00000654060a7896 */ /* 0x000fe2000800000a */
[----:B------:R-:W-:-:S02]  /*6b70*/  F2FP.F16.F32.PACK_AB R191, R134, R191 ;  /* 0x000000bf86bf723e */ /* 0x000fc400000000ff */
[----:B------:R-:W-:Y:S01]  /*6b80*/  UMOV UR6, UR39 ;  /* 0x0000002700067c82 */ /* 0x000fe20008000000 */
[----:B------:R-:W-:Y:S02]  /*6b90*/  F2FP.F16.F32.PACK_AB R184, R165, R184 ;  /* 0x000000b8a5b8723e */ /* 0x000fe400000000ff */
[----:B------:R-:W-:Y:S02]  /*6ba0*/  F2FP.F16.F32.PACK_AB R185, R133, R185 ;  /* 0x000000b985b9723e */ /* 0x000fe400000000ff */
[----:B------:R-:W-:Y:S01]  /*6bb0*/  F2FP.F16.F32.PACK_AB R186, R129, R186 ;  /* 0x000000ba81ba723e */ /* 0x000fe200000000ff */
        /* <DEDUP_REMOVED lines=15> */
[----:B------:R-:W-:Y:S01]  /*6cb0*/  F2FP.F16.F32.PACK_AB R171, R130, R171 ;  /* 0x000000ab82ab723e */ /* 0x000fe200000000ff */
[----:B------:R-:W-:Y:S06]  /*6cc0*/  @P1 BRA `(.L_x_3476) ;  /* 0xffffffd800cc1947 */ /* 0x000fec000383ffff */
.L_x_3465:
        /* <DEDUP_REMOVED lines=99> */
.L_x_3477:
[----:B------:R-:W-:Y:S02]  /*7300*/  IMAD.U32 R0, RZ, RZ, UR39 ;  /* 0x00000027ff007e24 */ /* 0x000fe4000f8e00ff */
[----:B------:R-:W-:-:S03]  /*7310*/  IMAD.U32 R13, RZ, RZ, UR38 ;  /* 0x00000026ff0d7e24 */ /* 0x000fc6000f8e00ff */
[----:B------:R-:W-:Y:S01]  /*7320*/  SHF.L.U32 R0, R0, 0x1f, RZ ;  /* 0x0000001f00007819 */ /* 0x000fe200000006ff */
[----:B------:R-:W-:-:S04]  /*7330*/  IMAD R13, R13, 0x8, R2 ;  /* 0x000000080d0d7824 */ /* 0x000fc800078e0202 */
[----:B------:R0:W1:Y:S01]  /*7340*/  SYNCS.PHASECHK.TRANS64.TRYWAIT P1, [R13+URZ+0x30850], R0 ;  /* 0x030850000d0075a7 */ /* 0x000062000802017f */
[----:B------:R-:W-:Y:S05]  /*7350*/  @!P0 BRA `(.L_x_3478) ;  /* 0x0000000000048947 */ /* 0x000fea0003800000 */
[----:B------:R-:W-:Y:S01]  /*7360*/  BPT.TRAP 0x1 ;  /* 0x000000040000795c */ /* 0x000fe20000300000 */
.L_x_3478:
[----:B------:R-:W-:Y:S01]  /*7370*/  IADD3 R2, R2, 0x400, RZ ;  /* 0x0000040002027810 */ /* 0x000fe20007ffe0ff */
[----:B------:R-:W-:-:S03]  /*7380*/  IMAD.U32 R7, RZ, RZ, UR38 ;  /* 0x00000026ff077e24 */ /* 0x000fc6000f8e00ff */
[----:B------:R-:W-:-:S04]  /*7390*/  SHF.R.U32.HI R2, RZ, 0x4, R2 ;  /* 0x00000004ff027819 */ /* 0x000fc80000011602 */
[----:B------:R-:W-:-:S04]  /*73a0*/  LOP3.LUT R2, R2, 0x3fff, RZ, 0xc0, !PT ;  /* 0x00003fff02027812 */ /* 0x000fc800078ec0ff */
[----:B------:R-:W-:Y:S01]  /*73b0*/  LOP3.LUT R2, R2, 0x3000000, RZ, 0xfc, !PT ;  /* 0x0300000002027812 */ /* 0x000fe200078efcff */
[----:B-1----:R-:W-:Y:S06]  /*73c0*/  @P1 BRA `(.L_x_3479) ;  /* 0x0000000000081947 */ /* 0x002fec0003800000 */
[----:B------:R-:W1:Y:S02]  /*73d0*/  SYNCS.PHASECHK.TRANS64.TRYWAIT P1, [R13+URZ+0x30850], R0 ;  /* 0x030850000d0075a7 */ /* 0x000e64000802017f */
[----:B-1----:R-:W-:Y:S05]  /*73e0*/  @!P1 BRA `(.L_x_3480) ;  /* 0x000000a4000c9947 */ /* 0x002fea0003800000 */
.L_x_3479:
[----:B------:R-:W-:Y:S01]  /*73f0*/  IMAD R6, R7, 0x900, R2 ;  /* 0x0000090007067824 */ /* 0x000fe200078e0202 */
[----:B------:R-:W-:Y:S05]  /*7400*/  WARPSYNC.ALL ;  /* 0x0000000000007948 */ /* 0x000fea0003800000 */
[----:B------:R-:W-:Y:S01]  /*7410*/  IMAD.MOV.U32 R7, RZ, RZ, 0x40000040 ;  /* 0x40000040ff077424 */ /* 0x000fe200078e00ff */
[C---:B------:R-:W-:Y:S01]  /*7420*/  R2UR UR6, R6.reuse ;  /* 0x00000000060672ca */ /* 0x040fe200000e0000 */
[----:B------:R-:W-:Y:S01]  /*7430*/  WARPGROUP.ARRIVE ;  /* 0x00000000000079c5 */ /* 0x000fe20000000000 */
[----:B------:R-:W-:Y:S01]  /*7440*/  VIADD R8, R6, 0x80 ;  /* 0x0000008006087836 */ /* 0x000fe20000000000 */
[----:B01----:R-:W0:Y:S01]  /*7450*/  SHFL.BFLY PT, R0, R5, 0x2, 0x1f ;  /* 0x0c401f0005007f89 */ /* 0x003e2200000e0000 */
[----:B------:R-:W-:Y:S01]  /*7460*/  R2UR UR7, R7 ;  /* 0x00000000070772ca */ /* 0x000fe200000e0000 */
[----:B------:R-:W-:-:S02]  /*7470*/  IMAD.MOV.U32 R9, RZ, RZ, 0x40000040 ;  /* 0x40000040ff097424 */ /* 0x000fc400078e00ff */
[----:B------:R-:W-:Y:S02]  /*7480*/  IMAD.MOV.U32 R7, RZ, RZ, 0x40000040 ;  /* 0x40000040ff077424 */ /* 0x000fe400078e00ff */
[----:B------:R-:W-:-:S08]  /*7490*/  IMAD.U32 R15, RZ, RZ, UR11 ;  /* 0x0000000bff0f7e24 */ /* 0x000fd0000f8e00ff */
[----:B------:R-:W-:Y:S01]  /*74a0*/  HGMMA.64x192x16.F32 R24, R188, gdesc[UR4].tnspB, R24, gsb0 ;  /* 0x42e00004bc187df0 */ /* 0x000fe20008000818 */
[----:B------:R-:W-:Y:S01]  /*74b0*/  R2UR UR6, R8 ;  /* 0x00000000080672ca */ /* 0x000fe200000e0000 */
[----:B------:R-:W-:Y:S01]  /*74c0*/  VIADD R8, R6, 0x100 ;  /* 0x0000010006087836 */ /* 0x000fe20000000000 */
[----:B------:R-:W-:Y:S01]  /*74d0*/  R2UR UR7, R9 ;  /* 0x00000000090772ca */ /* 0x000fe200000e0000 */
[----:B------:R-:W-:Y:S02]  /*74e0*/  IMAD.MOV.U32 R9, RZ, RZ, 0x40000040 ;  /* 0x40000040ff097424 */ /* 0x000fe400078e00ff */
[----:B0-----:R-:W-:Y:S01]  /*74f0*/  FADD.FTZ R2, R0, R5 ;  /* 0x0000000500027221 */ /* 0x001fe20000010000 */
[----:B------:R-:W-:Y:S01]  /*7500*/  IMAD.MOV.U32 R5, RZ, RZ, RZ ;  /* 0x000000ffff057224 */ /* 0x000fe200078e00ff */
[----:B------:R-:W-:Y:S02]  /*7510*/  WARPGROUP.DEPBAR.LE gsb0, 0x0 ;  /* 0x00008000000079c5 */ /* 0x000fe40000010000 */
[----:B------:R-:W-:-:S10]  /*7520*/  WARPGROUP.ARRIVE ;  /* 0x00000000000079c5 */ /* 0x000fd40000000000 */
[----:B------:R-:W-:Y:S01]  /*7530*/  HGMMA.64x192x16.F32 R24, R184, gdesc[UR4].tnspB, R24, gsb0 ;  /* 0x42e00004b8187df0 */ /* 0x000fe20008000818 */
[----:B------:R-:W-:Y:S01]  /*7540*/  R2UR UR6, R8 ;  /* 0x00000000080672ca */ /* 0x000fe200000e0000 */
[----:B------:R-:W-:Y:S01]  /*7550*/  VIADD R8, R6, 0x180 ;  /* 0x0000018006087836 */ /* 0x000fe20000000000 */
[----:B------:R-:W-:Y:S01]  /*7560*/  R2UR UR7, R9 ;  /* 0x00000000090772ca */ /* 0x000fe200000e0000 */
[----:B------:R-:W-:Y:S01]  /*7570*/  IMAD.MOV.U32 R9, RZ, RZ, 0x40000040 ;  /* 0x40000040ff097424 */ /* 0x000fe200078e00ff */
[----:B------:R-:W-:Y:S02]  /*7580*/  WARPGROUP.DEPBAR.LE gsb0, 0x0 ;  /* 0x00008000000079c5 */ /* 0x000fe40000010000 */
[----:B------:R-:W-:-:S13]  /*7590*/  WARPGROUP.ARRIVE ;  /* 0x00000000000079c5 */ /* 0x000fda0000000000 */
[----:B------:R-:W-:Y:S01]  /*75a0*/  HGMMA.64x192x16.F32 R24, R180, gdesc[UR4].tnspB, R24, gsb0 ;  /* 0x42e00004b4187df0 */ /* 0x000fe20008000818 */
[----:B------:R-:W-:Y:S02]  /*75b0*/  R2UR UR6, R8 ;  /* 0x00000000080672ca */ /* 0x000fe400000e0000 */
[----:B------:R-:W-:Y:S01]  /*75c0*/  R2UR UR7, R9 ;  /* 0x00000000090772ca */ /* 0x000fe200000e0000 */
[----:B------:R-:W-:Y:S01]  /*75d0*/  IMAD.MOV.U32 R9, RZ, RZ, 0x40000040 ;  /* 0x40000040ff097424 */ /* 0x000fe200078e00ff */
[C---:B------:R-:W-:Y:S01]  /*75e0*/  IADD3 R8, R6.reuse, 0x200, RZ ;  /* 0x0000020006087810 */ /* 0x040fe20007ffe0ff */
[----:B------:R-:W-:Y:S01]  /*75f0*/  VIADD R6, R6, 0x280 ;  /* 0x0000028006067836 */ /* 0x000fe20000000000 */
[----:B------:R-:W-:Y:S02]  /*7600*/  WARPGROUP.DEPBAR.LE gsb0, 0x0 ;  /* 0x00008000000079c5 */ /* 0x000fe40000010000 */
[----:B------:R-:W-:-:S11]  /*7610*/  WARPGROUP.ARRIVE ;  /* 0x00000000000079c5 */ /* 0x000fd60000000000 */
[----:B------:R-:W-:Y:S01]  /*7620*/  HGMMA.64x192x16.F32 R24, R176, gdesc[UR4].tnspB, R24, gsb0 ;  /* 0x42e00004b0187df0 */ /* 0x000fe20008000818 */
[----:B------:R-:W-:Y:S02]  /*7630*/  R2UR UR6, R8 ;  /* 0x00000000080672ca */ /* 0x000fe400000e0000 */
[----:B------:R-:W-:Y:S02]  /*7640*/  R2UR UR7, R9 ;  /* 0x00000000090772ca */ /* 0x000fe400000e0000 */
[----:B------:R-:W0:Y:S02]  /*7650*/  SHFL.BFLY PT, R9, R2, 0x1, 0x1f ;  /* 0x0c201f0002097f89 */ /* 0x000e2400000e0000 */
[----:B0-----:R-:W-:Y:S01]  /*7660*/  FADD.FTZ R14, R2, R9 ;  /* 0x00000009020e7221 */ /* 0x001fe20000010000 */
[----:B------:R-:W-:-:S04]  /*7670*/  MOV R2, 0xff800000 ;  /* 0xff80000000027802 */ /* 0x000fc80000000f00 */
[----:B------:R-:W-:-:S13]  /*7680*/  FSETP.NE.FTZ.AND P2, PT, R14, RZ, PT ;  /* 0x000000ff0e00720b */ /* 0x000fda0003f55000 */
[----:B------:R-:W0:Y:S01]  /*7690*/  @P2 MUFU.LG2 R9, R14 ;  /* 0x0000000e00092308 */ /* 0x000e220000000c00 */
[----:B------:R-:W-:-:S07]  /*76a0*/  @P2 FMUL.FTZ R15, R15, 0.69314718246459960938 ;  /* 0x3f3172180f0f2820 */ /* 0x000fce0000410000 */
[----:B------:R-:W-:Y:S01]  /*76b0*/  @P2 MUFU.RCP R5, R14 ;  /* 0x0000000e00052308 */ /* 0x000fe20000001000 */
[----:B------:R-:W-:Y:S02]  /*76c0*/  WARPGROUP.DEPBAR.LE gsb0, 0x0 ;  /* 0x00008000000079c5 */ /* 0x000fe40000010000 */
[----:B------:R-:W-:-:S06]  /*76d0*/  WARPGROUP.ARRIVE ;  /* 0x00000000000079c5 */ /* 0x000fcc0000000000 */
[----:B------:R-:W-:Y:S01]  /*76e0*/  HGMMA.64x192x16.F32 R24, R172, gdesc[UR4].tnspB, R24, gsb0 ;  /* 0x42e00004ac187df0 */ /* 0x000fe20008000818 */
[----:B------:R-:W-:Y:S01]  /*76f0*/  R2UR UR6, R6 ;  /* 0x00000000060672ca */ /* 0x000fe200000e0000 */
[----:B------:R-:W-:Y:S01]  /*7700*/  IMAD.MOV.U32 R6, RZ, RZ, RZ ;  /* 0x000000ffff067224 */ /* 0x000fe200078e00ff */
[----:B------:R-:W-:Y:S02]  /*7710*/  R2UR UR7, R7 ;  /* 0x00000000070772ca */ /* 0x000fe400000e0000 */
[----:B------:R-:W1:Y:S02]  /*7720*/  SHFL.BFLY PT, R7, R10, 0x2, 0x1f ;  /* 0x0c401f000a077f89 */ /* 0x000e6400000e0000 */
[----:B-1----:R-:W-:Y:S01]  /*7730*/  FADD.FTZ R7, R7, R10 ;  /* 0x0000000a07077221 */ /* 0x002fe20000010000 */
[----:B0-----:R-:W-:-:S04]  /*7740*/  @P2 FMUL.FTZ R10, R9, 0.69314718246459960938 ;  /* 0x3f317218090a2820 */ /* 0x001fc80000410000 */
[----:B------:R-:W0:Y:S01]  /*7750*/  SHFL.BFLY PT, R0, R7, 0x1, 0x1f ;  /* 0x0c201f0007007f89 */ /* 0x000e2200000e0000 */
[----:B------:R-:W-:Y:S01]  /*7760*/  @P2 FFMA.FTZ R2, R15, R11, R10 ;  /* 0x0000000b0f022223 */ /* 0x000fe2000001000a */
[----:B0-----:R-:W-:Y:S01]  /*7770*/  FADD.FTZ R12, R7, R0 ;  /* 0x00000000070c7221 */ /* 0x001fe20000010000 */
[----:B------:R-:W-:Y:S02]  /*7780*/  IMAD.U32 R7, RZ, RZ, UR11 ;  /* 0x0000000bff077e24 */ /* 0x000fe4000f8e00ff */
[----:B------:R-:W-:Y:S02]  /*7790*/  IMAD.MOV.U32 R0, RZ, RZ, -0x800000 ;  /* 0xff800000ff007424 */ /* 0x000fe400078e00ff */
[----:B------:R-:W-:-:S13]  /*77a0*/  FSETP.NE.FTZ.AND P1, PT, R12, RZ, PT ;  /* 0x000000ff0c00720b */ /* 0x000fda0003f35000 */
[----:B------:R-:W0:Y:S01]  /*77b0*/  @P1 MUFU.LG2 R8, R12 ;  /* 0x0000000c00081308 */ /* 0x000e220000000c00 */
[----:B------:R-:W-:-:S07]  /*77c0*/  @P1 FMUL.FTZ R7, R7, 0.69314718246459960938 ;  /* 0x3f31721807071820 */ /* 0x000fce0000410000 */
[----:B------:R1:W2:Y:S01]  /*77d0*/  @P1 MUFU.RCP R6, R12 ;  /* 0x0000000c00061308 */ /* 0x0002a20000001000 */
[----:B0-----:R-:W-:-:S04]  /*77e0*/  @P1 FMUL.FTZ R8, R8, 0.69314718246459960938 ;  /* 0x3f31721808081820 */ /* 0x001fc80000410000 */
[----:B------:R-:W-:Y:S01]  /*77f0*/  @P1 FFMA.FTZ R0, R7, R4, R8 ;  /* 0x0000000407001223 */ /* 0x000fe20000010008 */
[----:B------:R-:W-:Y:S02]  /*7800*/  WARPGROUP.DEPBAR.LE gsb0, 0x0 ;  /* 0x00008000000079c5 */ /* 0x000fe40000010000 */
[----:B------:R-:W-:-:S06]  /*7810*/  WARPGROUP.ARRIVE ;  /* 0x00000000000079c5 */ /* 0x000fcc0000000000 */
[----:B------:R-:W-:Y:S03]  /*7820*/  HGMMA.64x192x16.F32 R24, R168, gdesc[UR4].tnspB, R24, gsb0 ;  /* 0x42e00004a8187df0 */ /* 0x000fe60008000818 */
[----:B------:R-:W-:Y:S02]  /*7830*/  WARPGROUP.DEPBAR.LE gsb0, 0x0 ;  /* 0x00008000000079c5 */ /* 0x000fe40000010000 */
[----:B-12---:R-:W-:Y:S05]  /*7840*/  @!P0 BRA `(.L_x_3481) ;  /* 0x0000000000048947 */ /* 0x006fea0003800000 */
[----:B------:R-:W-:Y:S01]  /*7850*/  BPT.TRAP 0x1 ;  /* 0x000000040000795c */ /* 0x000fe20000300000 */
.L_x_3481:
[----:B------:R-:W-:Y:S01]  /*7860*/  VIADD R4, R13, 0x30860 ;  /* 0x000308600d047836 */ /* 0x000fe20000000000 */
[----:B------:R-:W-:Y:S01]  /*7870*/  R2UR UR4, R215 ;  /* 0x00000000d70472ca */ /* 0x000fe200000e0000 */
[----:B------:R-:W-:Y:S01]  /*7880*/  UIADD3 UR38, UR38, 0x1, URZ ;  /* 0x0000000126267890 */ /* 0x000fe2000fffe03f */
[-C--:B------:R-:W-:Y:S01]  /*7890*/  FMUL.FTZ R24, R24, R6.reuse ;  /* 0x0000000618187220 */ /* 0x080fe20000410000 */
[-C--:B------:R-:W-:Y:S01]  /*78a0*/  FMUL.FTZ R25, R25, R6.reuse ;  /* 0x0000000619197220 */ /* 0x080fe20000410000 */
[----:B------:R-:W-:Y:S01]  /*78b0*/  PRMT R4, R3, 0x654, R4 ;  /* 0x0000065403047816 */ /* 0x000fe20000000004 */
[----:B------:R-:W-:Y:S01]  /*78c0*/  UISETP.NE.AND UP0, UPT, UR38, 0x2, UPT ;  /* 0x000000022600788c */ /* 0x000fe2000bf05270 */
[-C--:B------:R-:W-:Y:S01]  /*78d0*/  FMUL.FTZ R28, R28, R6.reuse ;  /* 0x000000061c1c7220 */ /* 0x080fe20000410000 */
[-C--:B------:R-:W-:Y:S01]  /*78e0*/  FMUL.FTZ R29, R29, R6.reuse ;  /* 0x000000061d1d7220 */ /* 0x080fe20000410000 */
[----:B------:R0:W-:Y:S01]  /*78f0*/  SYNCS.ARRIVE.TRANS64.RED.A1T0 RZ, [R4+URZ], RZ ;  /* 0x000000ff04ff79a7 */ /* 0x0001e2000810043f */
[-C--:B------:R-:W-:Y:S01]  /*7900*/  FMUL.FTZ R32, R32, R6.reuse ;  /* 0x0000000620207220 */ /* 0x080fe20000410000 */
[-C--:B------:R-:W-:Y:S01]  /*7910*/  FMUL.FTZ R33, R33, R6.reuse ;  /* 0x0000000621217220 */ /* 0x080fe20000410000 */
[-C--:B------:R-:W-:Y:S01]  /*7920*/  FMUL.FTZ R36, R36, R6.reuse ;  /* 0x0000000624247220 */ /* 0x080fe20000410000 */
[-C--:B------:R-:W-:Y:S01]  /*7930*/  FMUL.FTZ R37, R37, R6.reuse ;  /* 0x0000000625257220 */ /* 0x080fe20000410000 */
[----:B------:R-:W-:Y:S01]  /*7940*/  UIADD3 UR4, UR4, 0x1, URZ ;  /* 0x0000000104047890 */ /* 0x000fe2000fffe03f */
[-C--:B------:R-:W-:Y:S01]  /*7950*/  FMUL.FTZ R40, R40, R6.reuse ;  /* 0x0000000628287220 */ /* 0x080fe20000410000 */
[-C--:B------:R-:W-:Y:S01]  /*7960*/  FMUL.FTZ R41, R41, R6.reuse ;  /* 0x0000000629297220 */ /* 0x080fe20000410000 */
[-C--:B------:R-:W-:Y:S01]  /*7970*/  FMUL.FTZ R44, R44, R6.reuse ;  /* 0x000000062c2c7220 */ /* 0x080fe20000410000 */
[-C--:B------:R-:W-:Y:S01]  /*7980*/  FMUL.FTZ R45, R45, R6.reuse ;  /* 0x000000062d2d7220 */ /* 0x080fe20000410000 */
[-C--:B------:R-:W-:Y:S01]  /*7990*/  FMUL.FTZ R48, R48, R6.reuse ;  /* 0x0000000630307220 */ /* 0x080fe20000410000 */
[----:B------:R-:W-:Y:S01]  /*79a0*/  IMAD.U32 R215, RZ, RZ, UR4 ;  /* 0x00000004ffd77e24 */ /* 0x000fe2000f8e00ff */
        /* <DEDUP_REMOVED lines=86> */
[----:B0-----:R-:W-:-:S12]  /*7f10*/  ULOP3.LUT UR39, UR39, UR4, URZ, 0x3c, !UPT ;  /* 0x0000000427277292 */ /* 0x001fd8000f8e3c3f */
.L_x_3457:
        /* <DEDUP_REMOVED lines=11> */
[----:B------:R-:W2:Y:S01]  /*7fd0*/  LDL R3, [R1+0x24] ;  /* 0x0000240001037983 */ /* 0x000ea20000100800 */
[----:B------:R-:W0:Y:S01]  /*7fe0*/  S2UR UR4, SR_SWINHI ;  /* 0x00000000000479c3 */ /* 0x000e220000002f00 */
[----:B------:R-:W-:Y:S01]  /*7ff0*/  IMAD.MOV.U32 R4, RZ, RZ, 0x2 ;  /* 0x00000002ff047424 */ /* 0x000fe200078e00ff */
[----:B------:R-:W-:Y:S01]  /*8000*/  R2UR UR20, R18 ;  /* 0x00000000121472ca */ /* 0x000fe200000e0000 */
[----:B------:R-:W-:Y:S01]  /*8010*/  ULDC.64 UR14, c[0x0][0xc00] ;  /* 0x00030000000e7ab9 */ /* 0x000fe20000000a00 */
[----:B------:R-:W-:Y:S01]  /*8020*/  R2UR UR17, R214 ;  /* 0x00000000d61172ca */ /* 0x000fe200000e0000 */
[----:B------:R-:W3:Y:S01]  /*8030*/  LDL R138, [R1+0x20] ;  /* 0x00002000018a7983 */ /* 0x000ee20000100800 */
[----:B------:R-:W-:Y:S02]  /*8040*/  R2UR UR19, R212 ;  /* 0x00000000d41372ca */ /* 0x000fe400000e0000 */
[----:B------:R-:W-:Y:S02]  /*8050*/  R2UR UR18, R23 ;  /* 0x00000000171272ca */ /* 0x000fe400000e0000 */
[----:B------:R-:W-:Y:S01]  /*8060*/  R2UR UR22, R211 ;  /* 0x00000000d31672ca */ /* 0x000fe200000e0000 */
[----:B------:R-:W-:Y:S01]  /*8070*/  UMOV UR10, UR8 ;  /* 0x00000008000a7c82 */ /* 0x000fe20008000000 */
[----:B0-----:R-:W-:Y:S01]  /*8080*/  UMOV UR11, UR4 ;  /* 0x00000004000b7c82 */ /* 0x001fe20008000000 */
[----:B------:R-:W-:-:S04]  /*8090*/  USHF.L.U32 UR4, UR61, 0x2, URZ ;  /* 0x000000023d047899 */ /* 0x000fc8000800063f */
[----:B------:R-:W-:Y:S02]  /*80a0*/  USHF.L.U64.HI UR16, UR61, 0x2, UR17 ;  /* 0x000000023d107899 */ /* 0x000fe40008010211 */
[----:B------:R-:W-:-:S04]  /*80b0*/  UIADD3 UR9, UP0, UR4, UR14, URZ ;  /* 0x0000000e04097290 */ /* 0x000fc8000ff1e03f */
[----:B------:R-:W-:Y:S01]  /*80c0*/  UIADD3.X UR12, UR16, UR15, URZ, UP0, !UPT ;  /* 0x0000000f100c7290 */ /* 0x000fe200087fe43f */
[----:B------:R-:W-:Y:S01]  /*80d0*/  BAR.SYNC.DEFER_BLOCKING 0x1, 0x100 ;  /* 0x0044000000007b1d */ /* 0x000fe20000010000 */
[----:B--2---:R-:W-:-:S03]  /*80e0*/  IMAD.WIDE R4, R3, R4, UR10 ;  /* 0x0000000a03047e25 */ /* 0x004fc6000f8e0204 */
[C---:B------:R-:W-:Y:S02]  /*80f0*/  IADD3 R8, P1, R4.reuse, 0x40, RZ ;  /* 0x0000004004087810 */ /* 0x040fe40007f3e0ff */
[C---:B------:R-:W-:Y:S02]  /*8100*/  LOP3.LUT R3, R4.reuse, 0x380, RZ, 0xc0, !PT ;  /* 0x0000038004037812 */ /* 0x040fe400078ec0ff */
[C---:B------:R-:W-:Y:S02]  /*8110*/  IADD3 R6, P2, R4.reuse, 0x20, RZ ;  /* 0x0000002004067810 */ /* 0x040fe40007f5e0ff */
[C---:B------:R-:W-:Y:S02]  /*8120*/  IADD3 R133, P6, R4.reuse, 0x60, RZ ;  /* 0x0000006004857810 */ /* 0x040fe40007fde0ff */
[----:B------:R-:W-:Y:S02]  /*8130*/  IADD3 R135, P5, R4, 0x4000, RZ ;  /* 0x0000400004877810 */ /* 0x000fe40007fbe0ff */
[----:B------:R-:W-:-:S02]  /*8140*/  LOP3.LUT R7, R8, 0x380, RZ, 0xc0, !PT ;  /* 0x0000038008077812 */ /* 0x000fc400078ec0ff */
[----:B------:R-:W-:Y:S01]  /*8150*/  SHF.R.U64 R3, R3, 0x3, RZ ;  /* 0x0000000303037819 */ /* 0x000fe200000012ff */
[--C-:B------:R-:W-:Y:S01]  /*8160*/  IMAD.X R11, RZ, RZ, R5.reuse, P2 ;  /* 0x000000ffff0b7224 */ /* 0x100fe200010e0605 */
[C---:B------:R-:W-:Y:S01]  /*8170*/  IADD3 R86, P0, R4.reuse, 0x4020, RZ ;  /* 0x0000402004567810 */ /* 0x040fe20007f1e0ff */
[--C-:B------:R-:W-:Y:S01]  /*8180*/  IMAD.X R13, RZ, RZ, R5.reuse, P1 ;  /* 0x000000ffff0d7224 */ /* 0x100fe200008e0605 */
[C---:B------:R-:W-:Y:S01]  /*8190*/  IADD3 R137, P4, R4.reuse, 0x4040, RZ ;  /* 0x0000404004897810 */ /* 0x040fe20007f9e0ff */
[--C-:B------:R-:W-:Y:S01]  /*81a0*/  IMAD.X R15, RZ, RZ, R5.reuse, P6 ;  /* 0x000000ffff0f7224 */ /* 0x100fe200030e0605 */
[C---:B------:R-:W-:Y:S01]  /*81b0*/  IADD3 R90, P3, R4.reuse, 0x4060, RZ ;  /* 0x00004060045a7810 */ /* 0x040fe20007f7e0ff */
[----:B------:R-:W-:Y:S01]  /*81c0*/  IMAD.X R85, RZ, RZ, R5, P5 ;  /* 0x000000ffff557224 */ /* 0x000fe200028e0605 */
[C---:B------:R-:W-:Y:S02]  /*81d0*/  IADD3 R139, P2, R4.reuse, 0x8000, RZ ;  /* 0x00008000048b7810 */ /* 0x040fe40007f5e0ff */
[----:B------:R-:W-:-:S02]  /*81e0*/  IADD3 R141, P1, R4, 0x8020, RZ ;  /* 0x00008020048d7810 */ /* 0x000fc40007f3e0ff */
[C---:B------:R-:W-:Y:S02]  /*81f0*/  IADD3 R143, P6, R4.reuse, 0x8040, RZ ;  /* 0x00008040048f7810 */ /* 0x040fe40007fde0ff */
[----:B------:R-:W-:Y:S02]  /*8200*/  IADD3 R145, P5, R4, 0x8060, RZ ;  /* 0x0000806004917810 */ /* 0x000fe40007fbe0ff */
[----:B------:R-:W-:Y:S02]  /*8210*/  SHF.R.U64 R7, R7, 0x3, RZ ;  /* 0x0000000307077819 */ /* 0x000fe400000012ff */
[----:B------:R-:W-:Y:S02]  /*8220*/  LOP3.LUT R4, R3, R4, RZ, 0x3c, !PT ;  /* 0x0000000403047212 */ /* 0x000fe400078e3cff */
[----:B------:R-:W-:Y:S02]  /*8230*/  LOP3.LUT R3, R6, 0x380, RZ, 0xc0, !PT ;  /* 0x0000038006037812 */ /* 0x000fe400078ec0ff */
[----:B------:R-:W-:-:S02]  /*8240*/  LOP3.LUT R12, R7, R8, RZ, 0x3c, !PT ;  /* 0x00000008070c7212 */ /* 0x000fc400078e3cff */
[----:B------:R-:W-:Y:S02]  /*8250*/  LOP3.LUT R8, R139, 0x380, RZ, 0xc0, !PT ;  /* 0x000003808b087812 */ /* 0x000fe400078ec0ff */
[----:B------:R-:W-:Y:S02]  /*8260*/  SHF.R.U64 R3, R3, 0x3, RZ ;  /* 0x0000000303037819 */ /* 0x000fe400000012ff */
[----:B------:R-:W-:Y:S02]  /*8270*/  LOP3.LUT R18, R135, 0x380, RZ, 0xc0, !PT ;  /* 0x0000038087127812 */ /* 0x000fe400078ec0ff */
[----:B------:R-:W-:Y:S02]  /*8280*/  SHF.R.U64 R8, R8, 0x3, RZ ;  /* 0x0000000308087819 */ /* 0x000fe400000012ff */
[----:B------:R-:W-:Y:S02]  /*8290*/  LOP3.LUT R14, R133, 0x380, RZ, 0xc0, !PT ;  /* 0x00000380850e7812 */ /* 0x000fe400078ec0ff */
[----:B------:R-:W-:-:S02]  /*82a0*/  LOP3.LUT R10, R3, R6, RZ, 0x3c, !PT ;  /* 0x00000006030a7212 */ /* 0x000fc400078e3cff */
[----:B------:R-:W-:Y:S02]  /*82b0*/  SHF.R.U64 R18, R18, 0x3, RZ ;  /* 0x0000000312127819 */ /* 0x000fe400000012ff */
[----:B------:R-:W-:Y:S02]  /*82c0*/  LOP3.LUT R3, R86, 0x380, RZ, 0xc0, !PT ;  /* 0x0000038056037812 */ /* 0x000fe400078ec0ff */
[----:B------:R-:W-:Y:S02]  /*82d0*/  LOP3.LUT R6, R137, 0x380, RZ, 0xc0, !PT ;  /* 0x0000038089067812 */ /* 0x000fe400078ec0ff */
[----:B------:R-:W-:Y:S02]  /*82e0*/  LOP3.LUT R7, R90, 0x380, RZ, 0xc0, !PT ;  /* 0x000003805a077812 */ /* 0x000fe400078ec0ff */
[----:B------:R-:W-:Y:S02]  /*82f0*/  LOP3.LUT R126, R8, R139, RZ, 0x3c, !PT ;  /* 0x0000008b087e7212 */ /* 0x000fe400078e3cff */
[----:B------:R-:W-:-:S02]  /*8300*/  SHF.R.U64 R14, R14, 0x3, RZ ;  /* 0x000000030e0e7819 */ /* 0x000fc400000012ff */
[----:B------:R-:W-:Y:S02]  /*8310*/  LOP3.LUT R8, R141, 0x380, RZ, 0xc0, !PT ;  /* 0x000003808d087812 */ /* 0x000fe400078ec0ff */
[----:B------:R-:W-:Y:S02]  /*8320*/  LOP3.LUT R84, R18, R135, RZ, 0x3c, !PT ;  /* 0x0000008712547212 */ /* 0x000fe400078e3cff */
[----:B------:R-:W-:Y:S02]  /*8330*/  SHF.R.U64 R3, R3, 0x3, RZ ;  /* 0x0000000303037819 */ /* 0x000fe400000012ff */
[----:B------:R-:W-:Y:S02]  /*8340*/  LOP3.LUT R132, R145, 0x380, RZ, 0xc0, !PT ;  /* 0x0000038091847812 */ /* 0x000fe400078ec0ff */
[----:B------:R-:W-:Y:S02]  /*8350*/  SHF.R.U64 R6, R6, 0x3, RZ ;  /* 0x0000000306067819 */ /* 0x000fe400000012ff */
[----:B------:R-:W-:-:S02]  /*8360*/  SHF.R.U64 R7, R7, 0x3, RZ ;  /* 0x0000000307077819 */ /* 0x000fc400000012ff */
[----:B------:R-:W-:Y:S01]  /*8370*/  LOP3.LUT R18, R143, 0x380, RZ, 0xc0, !PT ;  /* 0x000003808f127812 */ /* 0x000fe200078ec0ff */
[--C-:B------:R-:W-:Y:S01]  /*8380*/  IMAD.X R87, RZ, RZ, R5.reuse, P0 ;  /* 0x000000ffff577224 */ /* 0x100fe200000e0605 */
[----:B------:R-:W-:Y:S02]  /*8390*/  LOP3.LUT R14, R14, R133, RZ, 0x3c, !PT ;  /* 0x000000850e0e7212 */ /* 0x000fe400078e3cff */
[----:B------:R-:W-:Y:S01]  /*83a0*/  SHF.R.U64 R8, R8, 0x3, RZ ;  /* 0x0000000308087819 */ /* 0x000fe200000012ff */
[--C-:B------:R-:W-:Y:S01]  /*83b0*/  IMAD.X R91, RZ, RZ, R5.reuse, P3 ;  /* 0x000000ffff5b7224 */ /* 0x100fe200018e0605 */
[----:B------:R-:W-:Y:S01]  /*83c0*/  LOP3.LUT R86, R3, R86, RZ, 0x3c, !PT ;  /* 0x0000005603567212 */ /* 0x000fe200078e3cff */
[--C-:B------:R-:W-:Y:S01]  /*83d0*/  IMAD.X R127, RZ, RZ, R5.reuse, P2 ;  /* 0x000000ffff7f7224 */ /* 0x100fe200010e0605 */
[----:B------:R-:W-:Y:S01]  /*83e0*/  SHF.R.U64 R132, R132, 0x3, RZ ;  /* 0x0000000384847819 */ /* 0x000fe200000012ff */
[--C-:B------:R-:W-:Y:S01]  /*83f0*/  IMAD.X R129, RZ, RZ, R5.reuse, P1 ;  /* 0x000000ffff817224 */ /* 0x100fe200008e0605 */
[----:B------:R-:W-:Y:S01]  /*8400*/  IADD3.X R89, RZ, R5, RZ, P4, !PT ;  /* 0x00000005ff597210 */ /* 0x000fe200027fe4ff */
[--C-:B------:R-:W-:Y:S01]  /*8410*/  IMAD.X R131, RZ, RZ, R5.reuse, P6 ;  /* 0x000000ffff837224 */ /* 0x100fe200030e0605 */
[----:B------:R-:W-:Y:S01]  /*8420*/  LOP3.LUT R88, R6, R137, RZ, 0x3c, !PT ;  /* 0x0000008906587212 */ /* 0x000fe200078e3cff */
[----:B------:R-:W-:Y:S01]  /*8430*/  IMAD.X R9, RZ, RZ, R5, P5 ;  /* 0x000000ffff097224 */ /* 0x000fe200028e0605 */
[----:B------:R-:W-:-:S02]  /*8440*/  LOP3.LUT R90, R7, R90, RZ, 0x3c, !PT ;  /* 0x0000005a075a7212 */ /* 0x000fc400078e3cff */
[----:B------:R-:W-:Y:S02]  /*8450*/  MOV R3, R4 ;  /* 0x0000000400037202 */ /* 0x000fe40000000f00 */
[----:B------:R-:W-:Y:S02]  /*8460*/  SHF.R.U64 R18, R18, 0x3, RZ ;  /* 0x0000000312127819 */ /* 0x000fe400000012ff */
[----:B------:R-:W-:Y:S02]  /*8470*/  F2FP.F16.F32.PACK_AB R4, R25, R24 ;  /* 0x000000181904723e */ /* 0x000fe400000000ff */
[----:B------:R-:W-:Y:S02]  /*8480*/  F2FP.F16.F32.PACK_AB R5, R27, R26 ;  /* 0x0000001a1b05723e */ /* 0x000fe400000000ff */
[----:B------:R-:W-:Y:S02]  /*8490*/  F2FP.F16.F32.PACK_AB R6, R29, R28 ;  /* 0x0000001c1d06723e */ /* 0x000fe400000000ff */
[----:B------:R-:W-:-:S02]  /*84a0*/  F2FP.F16.F32.PACK_AB R7, R31, R30 ;  /* 0x0000001e1f07723e */ /* 0x000fc400000000ff */
[----:B------:R-:W-:Y:S02]  /*84b0*/  LOP3.LUT R128, R8, R141, RZ, 0x3c, !PT ;  /* 0x0000008d08807212 */ /* 0x000fe400078e3cff */
[----:B------:R-:W-:Y:S02]  /*84c0*/  MOV R136, R12 ;  /* 0x0000000c00887202 */ /* 0x000fe40000000f00 */
[----:B------:R-:W-:Y:S02]  /*84d0*/  MOV R135, R14 ;  /* 0x0000000e00877202 */ /* 0x000fe40000000f00 */
[----:B------:R-:W-:Y:S02]  /*84e0*/  LOP3.LUT R8, R132, R145, RZ, 0x3c, !PT ;  /* 0x0000009184087212 */ /* 0x000fe400078e3cff */
[----:B------:R-:W-:Y:S02]  /*84f0*/  MOV R137, R10 ;  /* 0x0000000a00897202 */ /* 0x000fe40000000f00 */
[----:B------:R-:W-:-:S02]  /*8500*/  F2FP.F16.F32.PACK_AB R12, R33, R32 ;  /* 0x00000020210c723e */ /* 0x000fc400000000ff */
[----:B------:R-:W-:Y:S02]  /*8510*/  F2FP.F16.F32.PACK_AB R13, R35, R34 ;  /* 0x00000022230d723e */ /* 0x000fe400000000ff */
[----:B------:R-:W-:Y:S02]  /*8520*/  F2FP.F16.F32.PACK_AB R14, R37, R36 ;  /* 0x00000024250e723e */ /* 0x000fe400000000ff */
[----:B------:R-:W-:Y:S02]  /*8530*/  F2FP.F16.F32.PACK_AB R15, R39, R38 ;  /* 0x00000026270f723e */ /* 0x000fe400000000ff */
[----:B------:R-:W-:Y:S02]  /*8540*/  LOP3.LUT R130, R18, R143, RZ, 0x3c, !PT ;  /* 0x0000008f12827212 */ /* 0x000fe400078e3cff */
[----:B------:R-:W-:Y:S02]  /*8550*/  MOV R134, R84 ;  /* 0x0000005400867202 */ /* 0x000fe40000000f00 */
[----:B------:R-:W-:Y:S01]  /*8560*/  MOV R133, R86 ;  /* 0x0000005600857202 */ /* 0x000fe20000000f00 */
[----:B------:R0:W-:Y:S01]  /*8570*/  STSM.16.M88.4 [R3], R4 ;  /* 0x0000000403007844 */ /* 0x0001e20000000200 */
[----:B------:R-:W-:-:S02]  /*8580*/  MOV R132, R88 ;  /* 0x0000005800847202 */ /* 0x000fc40000000f00 */
[----:B------:R-:W-:Y:S02]  /*8590*/  MOV R18, R90 ;  /* 0x0000005a00127202 */ /* 0x000fe40000000f00 */
[----:B------:R-:W-:Y:S02]  /*85a0*/  F2FP.F16.F32.PACK_AB R84, R41, R40 ;  /* 0x000000282954723e */ /* 0x000fe400000000ff */
[----:B------:R-:W-:Y:S02]  /*85b0*/  F2FP.F16.F32.PACK_AB R85, R43, R42 ;  /* 0x0000002a2b55723e */ /* 0x000fe400000000ff */
[----:B------:R-:W-:Y:S02]  /*85c0*/  F2FP.F16.F32.PACK_AB R86, R45, R44 ;  /* 0x0000002c2d56723e */ /* 0x000fe400000000ff */
[----:B------:R-:W-:Y:S02]  /*85d0*/  F2FP.F16.F32.PACK_AB R87, R47, R46 ;  /* 0x0000002e2f57723e */ /* 0x000fe400000000ff */
[----:B------:R-:W-:-:S02]  /*85e0*/  F2FP.F16.F32.PACK_AB R88, R49, R48 ;  /* 0x000000303158723e */ /* 0x000fc400000000ff */
[----:B------:R-:W-:Y:S02]  /*85f0*/  F2FP.F16.F32.PACK_AB R89, R51, R50 ;  /* 0x000000323359723e */ /* 0x000fe400000000ff */
[----:B------:R-:W-:Y:S02]  /*8600*/  F2FP.F16.F32.PACK_AB R90, R53, R52 ;  /* 0x00000034355a723e */ /* 0x000fe400000000ff */
[----:B------:R-:W-:Y:S01]  /*8610*/  F2FP.F16.F32.PACK_AB R91, R55, R54 ;  /* 0x00000036375b723e */ /* 0x000fe200000000ff */
[----:B------:R1:W-:Y:S01]  /*8620*/  STSM.16.M88.4 [R137], R12 ;  /* 0x0000000c89007844 */ /* 0x0003e20000000200 */
[----:B0-----:R-:W-:Y:S02]  /*8630*/  MOV R3, R8 ;  /* 0x0000000800037202 */ /* 0x001fe40000000f00 */
        /* <DEDUP_REMOVED lines=8> */
[----:B------:R0:W-:Y:S01]  /*86c0*/  STSM.16.M88.4 [R136], R84 ;  /* 0x0000005488007844 */ /* 0x0001e20000000200 */
[----:B-1----:R-:W-:-:S02]  /*86d0*/  F2FP.F16.F32.PACK_AB R12, R73, R72 ;  /* 0x00000048490c723e */ /* 0x002fc400000000ff */
        /* <DEDUP_REMOVED lines=8> */
[----:B0-----:R-:W-:Y:S02]  /*8760*/  F2FP.F16.F32.PACK_AB R84, R81, R80 ;  /* 0x000000505154723e */ /* 0x001fe400000000ff */
[----:B------:R-:W-:Y:S02]  /*8770*/  F2FP.F16.F32.PACK_AB R85, R83, R82 ;  /* 0x000000525355723e */ /* 0x000fe400000000ff */
[----:B------:R-:W-:Y:S02]  /*8780*/  F2FP.F16.F32.PACK_AB R86, R21, R20 ;  /* 0x000000141556723e */ /* 0x000fe400000000ff */
[----:B------:R-:W-:Y:S01]  /*8790*/  F2FP.F16.F32.PACK_AB R87, R123, R122 ;  /* 0x0000007a7b57723e */ /* 0x000fe200000000ff */
[----:B------:R0:W-:Y:S01]  /*87a0*/  STSM.16.M88.4 [R133], R8 ;  /* 0x0000000885007844 */ /* 0x0001e20000000200 */
[----:B-1----:R-:W-:Y:S02]  /*87b0*/  F2FP.F16.F32.PACK_AB R88, R121, R120 ;  /* 0x000000787958723e */ /* 0x002fe400000000ff */
        /* <DEDUP_REMOVED lines=17> */
[----:B------:R-:W-:Y:S04]  /*88d0*/  STSM.16.M88.4 [R126], R88 ;  /* 0x000000587e007844 */ /* 0x000fe80000000200 */
[----:B------:R-:W-:Y:S04]  /*88e0*/  STSM.16.M88.4 [R128], R4 ;  /* 0x0000000480007844 */ /* 0x000fe80000000200 */
[----:B------:R-:W-:Y:S04]  /*88f0*/  STSM.16.M88.4 [R130], R8 ;  /* 0x0000000882007844 */ /* 0x000fe80000000200 */
[----:B------:R1:W-:Y:S01]  /*8900*/  STSM.16.M88.4 [R3], R12 ;  /* 0x0000000c03007844 */ /* 0x0003e20000000200 */
[----:B------:R-:W-:Y:S01]  /*8910*/  BAR.SYNC.DEFER_BLOCKING 0x1, 0x100 ;  /* 0x0044000000007b1d */ /* 0x000fe20000010000 */
[----:B------:R-:W-:-:S04]  /*8920*/  ISETP.NE.U32.AND P0, PT, RZ, UR14, PT ;  /* 0x0000000eff007c0c */ /* 0x000fc8000bf05070 */
[----:B------:R-:W-:Y:S01]  /*8930*/  ISETP.NE.AND.EX P0, PT, RZ, UR15, PT, P0 ;  /* 0x0000000fff007c0c */ /* 0x000fe2000bf05300 */
[----:B0-----:R-:W-:Y:S02]  /*8940*/  IMAD.U32 R84, RZ, RZ, UR9 ;  /* 0x00000009ff547e24 */ /* 0x001fe4000f8e00ff */
[----:B------:R-:W-:Y:S01]  /*8950*/  IMAD.U32 R85, RZ, RZ, UR12 ;  /* 0x0000000cff557e24 */ /* 0x000fe2000f8e00ff */
[----:B------:R-:W-:Y:S01]  /*8960*/  ULDC.64 UR12, c[0x0][0xc08] ;  /* 0x00030200000c7ab9 */ /* 0x000fe20000000a00 */
[----:B-1----:R-:W0:Y:S08]  /*8970*/  LDC R3, c[0x0][0xbe8] ;  /* 0x0002fa00ff037b82 */ /* 0x002e300000000800 */
[----:B------:R-:W2:Y:S01]  /*8980*/  @P0 LDG.E R86, desc[UR36][R84.64] ;  /* 0x0000002454560981 */ /* 0x000ea2000c1e1900 */
[----:B------:R-:W-:-:S04]  /*8990*/  UISETP.NE.U32.AND UP0, UPT, UR12, URZ, UPT ;  /* 0x0000003f0c00728c */ /* 0x000fc8000bf05070 */
[----:B------:R-:W-:Y:S01]  /*89a0*/  UISETP.NE.AND.EX UP0, UPT, UR13, URZ, UPT, UP0 ;  /* 0x0000003f0d00728c */ /* 0x000fe2000bf05300 */
[----:B0-----:R-:W-:-:S10]  /*89b0*/  ISETP.NE.AND P1, PT, R3, 0x1, PT ;  /* 0x000000010300780c */ /* 0x001fd40003f25270 */
[----:B------:R-:W-:Y:S01]  /*89c0*/  @UP0 UIADD3 UR12, UP1, UR4, UR12, URZ ;  /* 0x0000000c040c0290 */ /* 0x000fe2000ff3e03f */
[----:B------:R-:W-:Y:S02]  /*89d0*/  PLOP3.LUT P4, PT, PT, PT, UP0, 0x80, 0x0 ;  /* 0x000000000000781c */ /* 0x000fe40003f8f008 */
[----:B------:R-:W-:Y:S01]  /*89e0*/  ULDC UR4, c[0x0][0xa88] ;  /* 0x0002a20000047ab9 */ /* 0x000fe20000000800 */
[----:B------:R-:W-:Y:S01]  /*89f0*/  @UP0 UIADD3.X UR13, UR16, UR13, URZ, UP1, !UPT ;  /* 0x0000000d100d0290 */ /* 0x000fe20008ffe43f */
[----:B------:R-:W-:Y:S01]  /*8a00*/  IMAD.U32 R18, RZ, RZ, UR4 ;  /* 0x00000004ff127e24 */ /* 0x000fe2000f8e00ff */
[----:B------:R-:W-:Y:S01]  /*8a10*/  UISETP.NE.AND UP0, UPT, UR20, URZ, UPT ;  /* 0x0000003f1400728c */ /* 0x000fe2000bf05270 */
[----:B------:R-:W-:Y:S01]  /*8a20*/  ULDC UR4, c[0x0][0xad4] ;  /* 0x0002b50000047ab9 */ /* 0x000fe20000000800 */
[----:B------:R-:W0:Y:S02]  /*8a30*/  @P1 LDC R6, c[0x0][0xbec] ;  /* 0x0002fb00ff061b82 */ /* 0x000e240000000800 */
[----:B------:R-:W-:Y:S01]  /*8a40*/  USEL UR4, UR20, UR4, UP0 ;  /* 0x0000000414047287 */ /* 0x000fe20008000000 */
[----:B------:R-:W-:-:S03]  /*8a50*/  UMOV UR21, 0x9b8 ;  /* 0x000009b800157882 */ /* 0x000fc60000000000 */
[----:B------:R-:W-:Y:S02]  /*8a60*/  UISETP.GT.AND UP1, UPT, UR4, 0x1, UPT ;  /* 0x000000010400788c */ /* 0x000fe4000bf24270 */
[----:B------:R-:W1:Y:S02]  /*8a70*/  @P1 LDC R9, c[0x0][0xbf0] ;  /* 0x0002fc00ff091b82 */ /* 0x000e640000000800 */
[----:B------:R-:W-:Y:S02]  /*8a80*/  USEL UR21, UR21, 0x978, UP1 ;  /* 0x0000097815157887 */ /* 0x000fe40008800000 */
[----:B------:R-:W-:Y:S01]  /*8a90*/  UISETP.NE.U32.AND UP0, UPT, UR14, URZ, UPT ;  /* 0x0000003f0e00728c */ /* 0x000fe2000bf05070 */
[----:B------:R-:W-:Y:S01]  /*8aa0*/  IMAD.U32 R11, RZ, RZ, UR19 ;  /* 0x00000013ff0b7e24 */ /* 0x000fe2000f8e00ff */
[----:B------:R-:W-:Y:S01]  /*8ab0*/  UMOV UR4, URZ ;  /* 0x0000003f00047c82 */ /* 0x000fe20008000000 */
[----:B------:R-:W-:Y:S01]  /*8ac0*/  MOV R4, UR12 ;  /* 0x0000000c00047c02 */ /* 0x000fe20008000f00 */
[----:B------:R-:W-:Y:S01]  /*8ad0*/  UISETP.NE.AND.EX UP0, UPT, UR15, URZ, UPT, UP0 ;  /* 0x0000003f0f00728c */ /* 0x000fe2000bf05300 */
[----:B------:R-:W-:-:S02]  /*8ae0*/  IMAD.U32 R5, RZ, RZ, UR13 ;  /* 0x0000000dff057e24 */ /* 0x000fc4000f8e00ff */
[----:B---3--:R-:W-:Y:S01]  /*8af0*/  IMAD R11, R11, 0x80, R138 ;  /* 0x000000800b0b7824 */ /* 0x008fe200078e028a */
[----:B------:R-:W-:Y:S02]  /*8b00*/  USEL UR61, UR61, URZ, !UP0 ;  /* 0x0000003f3d3d7287 */ /* 0x000fe4000c000000 */
[----:B------:R-:W-:Y:S01]  /*8b10*/  USEL UR20, UR17, URZ, !UP0 ;  /* 0x0000003f11147287 */ /* 0x000fe2000c000000 */
[----:B------:R0:W5:Y:S01]  /*8b20*/  @P4 LDG.E R18, desc[UR36][R4.64] ;  /* 0x0000002404124981 */ /* 0x000162000c1e1900 */
[----:B------:R-:W-:Y:S01]  /*8b30*/  USEL UR9, UR18, URZ, UP1 ;  /* 0x0000003f12097287 */ /* 0x000fe20008800000 */
[----:B------:R-:W-:Y:S01]  /*8b40*/  ULDC.64 UR12, c[0x0][UR21+0x218] ;  /* 0x00008600150c7abb */ /* 0x000fe20008000a00 */
[----:B------:R-:W-:Y:S01]  /*8b50*/  ULDC.64 UR16, c[0x0][UR21+0x220] ;  /* 0x0000880015107abb */ /* 0x000fe20008000a00 */
[----:B------:R-:W-:Y:S01]  /*8b60*/  ULDC.64 UR18, c[0x0][UR21+0x228] ;  /* 0x00008a0015127abb */ /* 0x000fe20008000a00 */
[----:B------:R-:W-:Y:S02]  /*8b70*/  UIMAD.WIDE.U32 UR14, UR12, UR22, URZ ;  /* 0x000000160c0e72a5 */ /* 0x000fe4000f8e003f */
[----:B------:R-:W-:Y:S01]  /*8b80*/  UIMAD UR17, UR17, UR61, URZ ;  /* 0x0000003d111172a4 */ /* 0x000fe2000f8e023f */
[----:B0-----:R-:W-:Y:S01]  /*8b90*/  @P1 IMAD.HI.U32 R4, R11, R6, RZ ;  /* 0x000000060b041227 */ /* 0x001fe200078e00ff */
[----:B------:R-:W-:-:S02]  /*8ba0*/  UIMAD UR22, UR13, UR22, URZ ;  /* 0x000000160d1672a4 */ /* 0x000fc4000f8e023f */
[----:B------:R-:W-:Y:S01]  /*8bb0*/  UIMAD.WIDE.U32 UR12, UR16, UR61, URZ ;  /* 0x0000003d100c72a5 */ /* 0x000fe2000f8e003f */
[----:B------:R-:W-:Y:S01]  /*8bc0*/  IMAD.MOV.U32 R7, RZ, RZ, R11 ;  /* 0x000000ffff077224 */ /* 0x000fe200078e000b */
[----:B------:R-:W-:Y:S01]  /*8bd0*/  UIMAD.WIDE.U32 UR24, UR18, UR9, URZ ;  /* 0x00000009121872a5 */ /* 0x000fe2000f8e003f */
[----:B-1----:R-:W-:Y:S01]  /*8be0*/  @P1 SHF.R.U32.HI R7, RZ, R9, R4 ;  /* 0x00000009ff071219 */ /* 0x002fe20000011604 */
[----:B------:R-:W-:Y:S02]  /*8bf0*/  UIMAD UR9, UR19, UR9, URZ ;  /* 0x00000009130972a4 */ /* 0x000fe4000f8e023f */
[----:B------:R-:W-:Y:S02]  /*8c00*/  UIMAD UR17, UR16, UR20, UR17 ;  /* 0x00000014101172a4 */ /* 0x000fe4000f8e0211 */
[----:B------:R-:W-:Y:S01]  /*8c10*/  UIADD3 UR22, UR15, UR22, URZ ;  /* 0x000000160f167290 */ /* 0x000fe2000fffe03f */
[----:B------:R-:W-:Y:S02]  /*8c20*/  IMAD.MOV R6, RZ, RZ, -R7 ;  /* 0x000000ffff067224 */ /* 0x000fe400078e0a07 */
[----:B------:R-:W-:-:S02]  /*8c30*/  IMAD.U32 R4, RZ, RZ, UR24 ;  /* 0x00000018ff047e24 */ /* 0x000fc4000f8e00ff */
[----:B------:R-:W-:Y:S01]  /*8c40*/  IMAD.U32 R5, RZ, RZ, UR25 ;  /* 0x00000019ff057e24 */ /* 0x000fe2000f8e00ff */
[----:B------:R-:W-:Y:S01]  /*8c50*/  SHF.R.S32.HI R5, RZ, 0x1f, R7 ;  /* 0x0000001fff057819 */ /* 0x000fe20000011407 */
[----:B------:R-:W-:-:S05]  /*8c60*/  IMAD R9, R3, R6, R11 ;  /* 0x0000000603097224 */ /* 0x000fca00078e020b */
[----:B------:R-:W-:Y:S02]  /*8c70*/  SHF.R.S32.HI R6, RZ, 0x1f, R9 ;  /* 0x0000001fff067819 */ /* 0x000fe40000011409 */
[----:B--2---:R-:W-:-:S13]  /*8c80*/  @P0 R2UR UR4, R86 ;  /* 0x00000000560402ca */ /* 0x004fda00000e0000 */
[----:B------:R-:W-:Y:S02]  /*8c90*/  UIADD3 UR14, UP0, UP2, UR12, UR14, UR4 ;  /* 0x0000000e0c0e7290 */ /* 0x000fe4000fa1e004 */
[----:B------:R-:W-:Y:S02]  /*8ca0*/  UIADD3 UR12, UR25, UR9, URZ ;  /* 0x00000009190c7290 */ /* 0x000fe4000fffe03f */
[----:B------:R-:W-:Y:S02]  /*8cb0*/  UIADD3 UR9, UR13, UR17, URZ ;  /* 0x000000110d097290 */ /* 0x000fe4000fffe03f */
[----:B------:R-:W-:Y:S01]  /*8cc0*/  USHF.R.S32.HI UR15, URZ, 0x1f, UR4 ;  /* 0x0000001f3f0f7899 */ /* 0x000fe20008011404 */
[----:B------:R-:W-:Y:S01]  /*8cd0*/  IADD3 R4, P2, P3, R7, UR14, R4 ;  /* 0x0000000e07047c10 */ /* 0x000fe2000fb5e004 */
[----:B------:R-:W-:Y:S01]  /*8ce0*/  IMAD.U32 R8, RZ, RZ, UR12 ;  /* 0x0000000cff087e24 */ /* 0x000fe2000f8e00ff */
[----:B------:R-:W-:Y:S01]  /*8cf0*/  ULDC.64 UR16, c[0x0][0xba8] ;  /* 0x0002ea0000107ab9 */ /* 0x000fe20000000a00 */
[----:B------:R-:W-:Y:S01]  /*8d00*/  UIADD3.X UR9, UR9, UR22, UR15, UP0, UP2 ;  /* 0x0000001609097290 */ /* 0x000fe200087e440f */
[----:B------:R-:W-:Y:S01]  /*8d10*/  ULDC.64 UR12, c[0x0][UR21+0x210] ;  /* 0x00008400150c7abb */ /* 0x000fe20008000a00 */
[----:B------:R-:W-:Y:S01]  /*8d20*/  @!UP1 ULDC UR16, c[0x0][0xb50] ;  /* 0x0002d40000109ab9 */ /* 0x000fe20000000800 */
[----:B------:R-:W-:Y:S01]  /*8d30*/  IMAD R7, R9, UR13, RZ ;  /* 0x0000000d09077c24 */ /* 0x000fe2000f8e02ff */
[----:B------:R-:W-:-:S02]  /*8d40*/  @!UP1 ULDC UR17, c[0x0][0xb54] ;  /* 0x0002d50000119ab9 */ /* 0x000fc40000000800 */
[----:B------:R-:W-:Y:S01]  /*8d50*/  IADD3.X R5, R5, UR9, R8, P2, P3 ;  /* 0x0000000905057c10 */ /* 0x000fe200097e6408 */
[----:B------:R-:W-:Y:S02]  /*8d60*/  IMAD R7, R6, UR12, R7 ;  /* 0x0000000c06077c24 */ /* 0x000fe4000f8e0207 */
[----:B------:R-:W-:-:S05]  /*8d70*/  IMAD.WIDE.U32 R4, R9, UR12, R4 ;  /* 0x0000000c09047c25 */ /* 0x000fca000f8e0004 */
[----:B------:R-:W-:Y:S02]  /*8d80*/  IADD3 R5, R5, R7, RZ ;  /* 0x0000000705057210 */ /* 0x000fe40007ffe0ff */
[----:B------:R-:W-:-:S04]  /*8d90*/  LEA R8, P2, R4, UR16, 0x2 ;  /* 0x0000001004087c11 */ /* 0x000fc8000f8410ff */
[----:B------:R-:W-:Y:S01]  /*8da0*/  LEA.HI.X R10, R4, UR17, R5, 0x2, P2 ;  /* 0x00000011040a7c11 */ /* 0x000fe200090f1405 */
[----:B------:R-:W-:Y:S08]  /*8db0*/  @P4 BRA `(.L_x_3484) ;  /* 0x0000000000104947 */ /* 0x000ff00003800000 */
[----:B------:R-:W-:Y:S05]  /*8dc0*/  @!P0 BRA `(.L_x_3484) ;  /* 0x00000000000c8947 */ /* 0x000fea0003800000 */
[----:B------:R-:W2:Y:S04]  /*8dd0*/  LDG.E R5, desc[UR36][R84.64] ;  /* 0x0000002454057981 */ /* 0x000ea8000c1e1900 */
[----:B-----5:R-:W2:Y:S02]  /*8de0*/  LDG.E R18, desc[UR36][R84.64+0x4] ;  /* 0x0000042454127981 */ /* 0x020ea4000c1e1900 */
[----:B--2---:R-:W-:-:S07]  /*8df0*/  IMAD.IADD R18, R18, 0x1, -R5 ;  /* 0x0000000112127824 */ /* 0x004fce00078e0a05 */
.L_x_3484:
[----:B------:R-:W2:Y:S01]  /*8e00*/  LDL R9, [R1+0x1c] ;  /* 0x00001c0001097983 */ /* 0x000ea20000100800 */
[----:B------:R-:W-:Y:S01]  /*8e10*/  R2UR UR9, R212 ;  /* 0x00000000d40972ca */ /* 0x000fe200000e0000 */
[----:B-----5:R-:W-:Y:S01]  /*8e20*/  IMAD R18, R18, R3, RZ ;  /* 0x0000000312127224 */ /* 0x020fe200078e02ff */
[----:B------:R-:W-:Y:S01]  /*8e30*/  LOP3.LUT P0, RZ, R216, 0x3, RZ, 0xc0, !PT ;  /* 0x00000003d8ff7812 */ /* 0x000fe2000780c0ff */
[----:B------:R-:W-:Y:S01]  /*8e40*/  SHFL.IDX PT, R4, R8, RZ, 0x1c1f ;  /* 0x001c1fff08047589 */ /* 0x000fe200000e0000 */
[----:B------:R-:W-:-:S03]  /*8e50*/  PLOP3.LUT P3, PT, PT, PT, UP1, 0x80, 0x0 ;  /* 0x000000000000781c */ /* 0x000fc60003f6f018 */
[----:B------:R-:W0:Y:S04]  /*8e60*/  SHFL.IDX PT, R5, R10, RZ, 0x1c1f ;  /* 0x001c1fff0a057589 */ /* 0x000e2800000e0000 */
[----:B------:R-:W-:Y:S02]  /*8e70*/  SHFL.IDX PT, R6, R8, 0x1, 0x1c1f ;  /* 0x003c1f0008067f89 */ /* 0x000fe400000e0000 */
[----:B------:R-:W-:Y:S02]  /*8e80*/  IMAD.U32 R13, RZ, RZ, UR9 ;  /* 0x00000009ff0d7e24 */ /* 0x000fe4000f8e00ff */
[----:B------:R-:W1:Y:S02]  /*8e90*/  SHFL.IDX PT, R7, R10, 0x1, 0x1c1f ;  /* 0x003c1f000a077f89 */ /* 0x000e6400000e0000 */
[----:B--2---:R-:W-:-:S04]  /*8ea0*/  IMAD R13, R13, 0x80, R9 ;  /* 0x000000800d0d7824 */ /* 0x004fc800078e0209 */
[C---:B------:R-:W-:Y:S01]  /*8eb0*/  VIADD R9, R13.reuse, 0x8 ;  /* 0x000000080d097836 */ /* 0x040fe20000000000 */
[----:B------:R-:W-:-:S04]  /*8ec0*/  ISETP.GE.OR P2, PT, R13, R18, P0 ;  /* 0x000000120d00720c */ /* 0x000fc80000746670 */
[----:B------:R-:W-:-:S09]  /*8ed0*/  ISETP.GE.OR P0, PT, R9, R18, P0 ;  /* 0x000000120900720c */ /* 0x000fd20000706670 */
[----:B0-----:R0:W-:Y:S01]  /*8ee0*/  @!P2 ST.E desc[UR36][R4.64], R0 ;  /* 0x000000000400a985 */ /* 0x0011e2000c101924 */
[----:B------:R-:W-:-:S03]  /*8ef0*/  ISETP.GE.AND P2, PT, R13, R18, PT ;  /* 0x000000120d00720c */ /* 0x000fc60003f46270 */
[----:B-1----:R0:W-:Y:S01]  /*8f00*/  @!P0 ST.E desc[UR36][R6.64], R2 ;  /* 0x0000000206008985 */ /* 0x0021e2000c101924 */
[----:B------:R-:W-:Y:S01]  /*8f10*/  ISETP.GE.AND P0, PT, R9, R18, PT ;  /* 0x000000120900720c */ /* 0x000fe20003f06270 */
[----:B------:R-:W-:-:S12]  /*8f20*/  @P3 BRA `(.L_x_3485) ;  /* 0x0000000c00543947 */ /* 0x000fd80003800000 */
[----:B0-----:R-:W-:Y:S01]  /*8f30*/  IMAD.SHL.U32 R0, R16, 0x8, RZ ;  /* 0x0000000810007824 */ /* 0x001fe200078e00ff */
[----:B------:R-:W0:Y:S01]  /*8f40*/  @P1 LDC R20, c[0x0][0xbec] ;  /* 0x0002fb00ff141b82 */ /* 0x000e220000000800 */
[----:B------:R-:W-:Y:S01]  /*8f50*/  IMAD.MOV.U32 R5, RZ, RZ, 0x2 ;  /* 0x00000002ff057424 */ /* 0x000fe200078e00ff */
[----:B------:R-:W-:Y:S01]  /*8f60*/  R2UR UR16, R212 ;  /* 0x00000000d41072ca */ /* 0x000fe200000e0000 */
[----:B------:R-:W-:Y:S01]  /*8f70*/  IMAD R4, R213, 0x40, R0 ;  /* 0x00000040d5047824 */ /* 0x000fe200078e0200 */
[----:B------:R-:W-:Y:S01]  /*8f80*/  ULDC.64 UR12, c[0x0][0xaa0] ;  /* 0x0002a800000c7ab9 */ /* 0x000fe20000000a00 */
[----:B------:R-:W-:Y:S02]  /*8f90*/  R2UR UR17, R211 ;  /* 0x00000000d31172ca */ /* 0x000fe400000e0000 */
[----:B------:R-:W-:Y:S01]  /*8fa0*/  IMAD.WIDE R4, R4, R5, UR10 ;  /* 0x0000000a04047e25 */ /* 0x000fe2000f8e0205 */
[----:B------:R-:W1:Y:S02]  /*8fb0*/  @P1 LDC R21, c[0x0][0xbf0] ;  /* 0x0002fc00ff151b82 */ /* 0x000e640000000800 */
[C---:B------:R-:W-:Y:S01]  /*8fc0*/  IADD3 R33, P2, R4.reuse, 0x5000, RZ ;  /* 0x0000500004217810 */ /* 0x040fe20007f5e0ff */
[----:B------:R-:W-:Y:S01]  /*8fd0*/  UIMAD UR9, UR15, UR12, URZ ;  /* 0x0000000c0f0972a4 */ /* 0x000fe2000f8e023f */
[----:B------:R-:W-:-:S02]  /*8fe0*/  IADD3 R9, P4, R4, 0x1000, RZ ;  /* 0x0000100004097810 */ /* 0x000fc40007f9e0ff */
[----:B------:R-:W-:Y:S02]  /*8ff0*/  LOP3.LUT R32, R33, 0x380, RZ, 0xc0, !PT ;  /* 0x0000038021207812 */ /* 0x000fe400078ec0ff */
[----:B------:R-:W-:Y:S01]  /*9000*/  IADD3 R13, P3, R4, 0x2000, RZ ;  /* 0x00002000040d7810 */ /* 0x000fe20007f7e0ff */
[----:B------:R-:W-:Y:S01]  /*9010*/  UIMAD.WIDE.U32 UR10, UR4, UR12, URZ ;  /* 0x0000000c040a72a5 */ /* 0x000fe2000f8e003f */
[----:B------:R-:W-:Y:S02]  /*9020*/  SHF.R.U64 R32, R32, 0x3, RZ ;  /* 0x0000000320207819 */ /* 0x000fe400000012ff */
[----:B------:R-:W-:Y:S01]  /*9030*/  IADD3 R25, P6, R4, 0x3000, RZ ;  /* 0x0000300004197810 */ /* 0x000fe20007fde0ff */
[----:B------:R-:W-:Y:S01]  /*9040*/  IMAD.U32 R61, RZ, RZ, UR16 ;  /* 0x00000010ff3d7e24 */ /* 0x000fe2000f8e00ff */
[----:B------:R-:W-:Y:S01]  /*9050*/  LOP3.LUT R32, R32, R33, RZ, 0x3c, !PT ;  /* 0x0000002120207212 */ /* 0x000fe200078e3cff */
[----:B------:R-:W-:Y:S01]  /*9060*/  IMAD.X R33, RZ, RZ, R5, P2 ;  /* 0x000000ffff217224 */ /* 0x000fe200010e0605 */
[----:B------:R-:W-:-:S02]  /*9070*/  IADD3 R7, P2, R4, 0xb000, RZ ;  /* 0x0000b00004077810 */ /* 0x000fc40007f5e0ff */
[----:B------:R-:W-:Y:S01]  /*9080*/  IADD3 R29, P5, R4, 0x4000, RZ ;  /* 0x00004000041d7810 */ /* 0x000fe20007fbe0ff */
[----:B------:R-:W-:Y:S01]  /*9090*/  ULDC.64 UR14, c[0x0][0xaf0] ;  /* 0x0002bc00000e7ab9 */ /* 0x000fe20000000a00 */
[----:B------:R-:W-:Y:S01]  /*90a0*/  LOP3.LUT R2, R7, 0x380, RZ, 0xc0, !PT ;  /* 0x0000038007027812 */ /* 0x000fe200078ec0ff */
[----:B------:R-:W-:Y:S01]  /*90b0*/  UIMAD UR9, UR4, UR13, UR9 ;  /* 0x0000000d040972a4 */ /* 0x000fe2000f8e0209 */
[----:B------:R-:W-:Y:S01]  /*90c0*/  LOP3.LUT R8, R9, 0x380, RZ, 0xc0, !PT ;  /* 0x0000038009087812 */ /* 0x000fe200078ec0ff */
[----:B------:R-:W5:Y:S01]  /*90d0*/  LD.E.128 R32, desc[UR36][R32.64] ;  /* 0x0000002420207980 */ /* 0x000f62000c101d00 */
[----:B------:R-:W-:Y:S02]  /*90e0*/  SHF.R.U64 R2, R2, 0x3, RZ ;  /* 0x0000000302027819 */ /* 0x000fe400000012ff */
[----:B------:R-:W-:Y:S01]  /*90f0*/  LOP3.LUT R12, R13, 0x380, RZ, 0xc0, !PT ;  /* 0x000003800d0c7812 */ /* 0x000fe200078ec0ff */
[----:B------:R-:W-:Y:S01]  /*9100*/  ULDC.64 UR12, c[0x0][0xae8] ;  /* 0x0002ba00000c7ab9 */ /* 0x000fe20000000a00 */
[----:B------:R-:W-:-:S02]  /*9110*/  LOP3.LUT R24, R25, 0x380, RZ, 0xc0, !PT ;  /* 0x0000038019187812 */ /* 0x000fc400078ec0ff */
[----:B------:R-:W-:Y:S02]  /*9120*/  LOP3.LUT R28, R29, 0x380, RZ, 0xc0, !PT ;  /* 0x000003801d1c7812 */ /* 0x000fe400078ec0ff */
[----:B------:R-:W-:Y:S01]  /*9130*/  LOP3.LUT R56, R2, R7, RZ, 0x3c, !PT ;  /* 0x0000000702387212 */ /* 0x000fe200078e3cff */
[----:B------:R-:W-:Y:S01]  /*9140*/  IMAD R2, R16, 0x20, R213 ;  /* 0x0000002010027824 */ /* 0x000fe200078e02d5 */
[----:B------:R-:W-:Y:S01]  /*9150*/  SHF.R.U64 R8, R8, 0x3, RZ ;  /* 0x0000000308087819 */ /* 0x000fe200000012ff */
[----:B------:R-:W-:Y:S01]  /*9160*/  UIADD3 UR11, UR11, UR9, URZ ;  /* 0x000000090b0b7290 */ /* 0x000fe2000fffe03f */
[----:B------:R-:W-:Y:S02]  /*9170*/  SHF.R.U64 R12, R12, 0x3, RZ ;  /* 0x000000030c0c7819 */ /* 0x000fe400000012ff */
[----:B------:R-:W-:Y:S02]  /*9180*/  SHF.R.U64 R24, R24, 0x3, RZ ;  /* 0x0000000318187819 */ /* 0x000fe400000012ff */
[----:B------:R-:W-:Y:S01]  /*9190*/  SHF.R.U64 R28, R28, 0x3, RZ ;  /* 0x000000031c1c7819 */ /* 0x000fe200000012ff */
[----:B------:R-:W-:Y:S01]  /*91a0*/  IMAD R61, R61, 0x80, R2 ;  /* 0x000000803d3d7824 */ /* 0x000fe200078e0202 */
[----:B------:R-:W-:Y:S01]  /*91b0*/  LOP3.LUT R8, R8, R9, RZ, 0x3c, !PT ;  /* 0x0000000908087212 */ /* 0x000fe200078e3cff */
[----:B------:R-:W-:Y:S01]  /*91c0*/  USHF.R.S32.HI UR4, URZ, 0x1f, UR61 ;  /* 0x0000001f3f047899 */ /* 0x000fe2000801143d */
[----:B------:R-:W-:Y:S01]  /*91d0*/  LOP3.LUT R12, R12, R13, RZ, 0x3c, !PT ;  /* 0x0000000d0c0c7212 */ /* 0x000fe200078e3cff */
[----:B------:R-:W-:Y:S01]  /*91e0*/  UIMAD.WIDE.U32 UR10, UR17, UR12, UR10 ;  /* 0x0000000c110a72a5 */ /* 0x000fe2000f8e000a */
[----:B------:R-:W-:Y:S01]  /*91f0*/  LOP3.LUT R24, R24, R25, RZ, 0x3c, !PT ;  /* 0x0000001918187212 */ /* 0x000fe200078e3cff */
[--C-:B------:R-:W-:Y:S01]  /*9200*/  IMAD.X R9, RZ, RZ, R5.reuse, P4 ;  /* 0x000000ffff097224 */ /* 0x100fe200020e0605 */
[----:B------:R-:W-:Y:S01]  /*9210*/  LOP3.LUT R28, R28, R29, RZ, 0x3c, !PT ;  /* 0x0000001d1c1c7212 */ /* 0x000fe200078e3cff */
[--C-:B------:R-:W-:Y:S01]  /*9220*/  IMAD.X R25, RZ, RZ, R5.reuse, P6 ;  /* 0x000000ffff197224 */ /* 0x100fe200030e0605 */
[----:B------:R-:W-:Y:S01]  /*9230*/  IADD3.X R13, RZ, R5, RZ, P3, !PT ;  /* 0x00000005ff0d7210 */ /* 0x000fe20001ffe4ff */
[----:B------:R-:W-:Y:S01]  /*9240*/  IMAD.X R29, RZ, RZ, R5, P5 ;  /* 0x000000ffff1d7224 */ /* 0x000fe200028e0605 */
[C---:B------:R-:W-:Y:S01]  /*9250*/  IADD3 R37, P0, R4.reuse, 0x6000, RZ ;  /* 0x0000600004257810 */ /* 0x040fe20007f1e0ff */
[----:B0-----:R-:W-:Y:S01]  /*9260*/  @P1 IMAD.HI.U32 R2, R61, R20, RZ ;  /* 0x000000143d021227 */ /* 0x001fe200078e00ff */
[C---:B------:R-:W-:Y:S01]  /*9270*/  IADD3 R41, P4, R4.reuse, 0x7000, RZ ;  /* 0x0000700004297810 */ /* 0x040fe20007f9e0ff */
[----:B------:R-:W-:Y:S01]  /*9280*/  UIMAD UR4, UR4, UR14, URZ ;  /* 0x0000000e040472a4 */ /* 0x000fe2000f8e023f */
[C---:B------:R-:W-:Y:S01]  /*9290*/  IADD3 R45, P3, R4.reuse, 0x8000, RZ ;  /* 0x00008000042d7810 */ /* 0x040fe20007f7e0ff */
[----:B------:R-:W-:Y:S01]  /*92a0*/  UIMAD UR11, UR17, UR13, UR11 ;  /* 0x0000000d110b72a4 */ /* 0x000fe2000f8e020b */
[C---:B------:R-:W-:Y:S01]  /*92b0*/  IADD3 R49, P6, R4.reuse, 0x9000, RZ ;  /* 0x0000900004317810 */ /* 0x040fe20007fde0ff */
[----:B------:R-:W-:Y:S01]  /*92c0*/  IMAD.MOV.U32 R23, RZ, RZ, R61 ;  /* 0x000000ffff177224 */ /* 0x000fe200078e003d */
[----:B------:R-:W-:Y:S01]  /*92d0*/  IADD3 R53, P5, R4, 0xa000, RZ ;  /* 0x0000a00004357810 */ /* 0x000fe20007fbe0ff */
[----:B------:R-:W5:Y:S01]  /*92e0*/  LD.E.128 R12, desc[UR36][R12.64] ;  /* 0x000000240c0c7980 */ /* 0x000f62000c101d00 */
[----:B------:R-:W-:-:S02]  /*92f0*/  LOP3.LUT R36, R37, 0x380, RZ, 0xc0, !PT ;  /* 0x0000038025247812 */ /* 0x000fc400078ec0ff */
[----:B------:R-:W-:Y:S01]  /*9300*/  LOP3.LUT R40, R41, 0x380, RZ, 0xc0, !PT ;  /* 0x0000038029287812 */ /* 0x000fe200078ec0ff */
[----:B------:R-:W-:Y:S01]  /*9310*/  UIMAD UR4, UR61, UR15, UR4 ;  /* 0x0000000f3d0472a4 */ /* 0x000fe2000f8e0204 */
[----:B------:R-:W-:Y:S01]  /*9320*/  LOP3.LUT R44, R45, 0x380, RZ, 0xc0, !PT ;  /* 0x000003802d2c7812 */ /* 0x000fe200078ec0ff */
[----:B------:R-:W-:Y:S01]  /*9330*/  ULDC.64 UR12, c[0x0][0xae0] ;  /* 0x0002b800000c7ab9 */ /* 0x000fe20000000a00 */
[----:B------:R-:W-:Y:S01]  /*9340*/  LOP3.LUT R48, R49, 0x380, RZ, 0xc0, !PT ;  /* 0x0000038031307812 */ /* 0x000fe200078ec0ff */
[----:B------:R-:W5:Y:S01]  /*9350*/  LD.E.128 R24, desc[UR36][R24.64] ;  /* 0x0000002418187980 */ /* 0x000f62000c101d00 */
[----:B------:R-:W-:Y:S01]  /*9360*/  LOP3.LUT R52, R53, 0x380, RZ, 0xc0, !PT ;  /* 0x0000038035347812 */ /* 0x000fe200078ec0ff */
[----:B------:R-:W-:Y:S01]  /*9370*/  UIMAD.WIDE.U32 UR10, UR61, UR14, UR10 ;  /* 0x0000000e3d0a72a5 */ /* 0x000fe2000f8e000a */
[----:B------:R-:W-:Y:S01]  /*9380*/  LOP3.LUT R11, R4, 0x380, RZ, 0xc0, !PT ;  /* 0x00000380040b7812 */ /* 0x000fe200078ec0ff */
[----:B------:R-:W5:Y:S01]  /*9390*/  LD.E.128 R28, desc[UR36][R28.64] ;  /* 0x000000241c1c7980 */ /* 0x000f62000c101d00 */
[----:B-1----:R-:W-:-:S02]  /*93a0*/  @P1 SHF.R.U32.HI R23, RZ, R21, R2 ;  /* 0x00000015ff171219 */ /* 0x002fc40000011602 */
[----:B------:R-:W-:Y:S02]  /*93b0*/  SHF.R.U64 R36, R36, 0x3, RZ ;  /* 0x0000000324247819 */ /* 0x000fe400000012ff */
[----:B------:R-:W-:Y:S02]  /*93c0*/  SHF.R.U64 R40, R40, 0x3, RZ ;  /* 0x0000000328287819 */ /* 0x000fe400000012ff */
[----:B------:R-:W-:Y:S02]  /*93d0*/  SHF.R.U64 R44, R44, 0x3, RZ ;  /* 0x000000032c2c7819 */ /* 0x000fe400000012ff */
[----:B------:R-:W-:Y:S02]  /*93e0*/  SHF.R.U64 R48, R48, 0x3, RZ ;  /* 0x0000000330307819 */ /* 0x000fe400000012ff */
[----:B------:R-:W-:Y:S01]  /*93f0*/  SHF.R.U64 R52, R52, 0x3, RZ ;  /* 0x0000000334347819 */ /* 0x000fe200000012ff */
[----:B------:R-:W-:Y:S01]  /*9400*/  UIADD3 UR4, UR11, UR4, URZ ;  /* 0x000000040b047290 */ /* 0x000fe2000fffe03f */
[----:B------:R-:W-:-:S02]  /*9410*/  SHF.R.U64 R11, R11, 0x3, RZ ;  /* 0x000000030b0b7819 */ /* 0x000fc400000012ff */
[--C-:B------:R-:W-:Y:S01]  /*9420*/  SHF.R.S32.HI R2, RZ, 0x1f, R23.reuse ;  /* 0x0000001fff027819 */ /* 0x100fe20000011417 */
[----:B------:R-:W-:Y:S01]  /*9430*/  IMAD.MOV R60, RZ, RZ, -R23 ;  /* 0x000000ffff3c7224 */ /* 0x000fe200078e0a17 */
        /* <DEDUP_REMOVED lines=10> */
[----:B------:R-:W-:-:S02]  /*94e0*/  LOP3.LUT R4, R11, R4, RZ, 0x3c, !PT ;  /* 0x000000040b047212 */ /* 0x000fc400078e3cff */
[----:B------:R-:W-:Y:S01]  /*94f0*/  IADD3.X R57, RZ, R5, RZ, P2, !PT ;  /* 0x00000005ff397210 */ /* 0x000fe200017fe4ff */
[----:B------:R-:W-:Y:S01]  /*9500*/  IMAD.U32 R21, RZ, RZ, UR11 ;  /* 0x0000000bff157e24 */ /* 0x000fe2000f8e00ff */
[----:B------:R-:W5:Y:S01]  /*9510*/  LD.E.128 R8, desc[UR36][R8.64] ;  /* 0x0000002408087980 */ /* 0x000f62000c101d00 */
[----:B------:R-:W-:Y:S02]  /*9520*/  IMAD R2, R2, UR12, RZ ;  /* 0x0000000c02027c24 */ /* 0x000fe4000f8e02ff */
[----:B------:R-:W-:Y:S01]  /*9530*/  IMAD.U32 R20, RZ, RZ, UR10 ;  /* 0x0000000aff147e24 */ /* 0x000fe2000f8e00ff */
[----:B------:R-:W5:Y:S01]  /*9540*/  LD.E.128 R4, desc[UR36][R4.64] ;  /* 0x0000002404047980 */ /* 0x000f62000c101d00 */
[----:B------:R-:W-:Y:S01]  /*9550*/  IMAD.U32 R21, RZ, RZ, UR4 ;  /* 0x00000004ff157e24 */ /* 0x000fe2000f8e00ff */
[----:B------:R-:W-:Y:S01]  /*9560*/  ULDC.64 UR10, c[0x0][0xad8] ;  /* 0x0002b600000a7ab9 */ /* 0x000fe20000000a00 */
[----:B------:R-:W-:Y:S01]  /*9570*/  IMAD R61, R3, R60, R61 ;  /* 0x0000003c033d7224 */ /* 0x000fe200078e023d */
[----:B------:R-:W5:Y:S01]  /*9580*/  LD.E.128 R36, desc[UR36][R36.64] ;  /* 0x0000002424247980 */ /* 0x000f62000c101d00 */
[C---:B------:R-:W-:Y:S01]  /*9590*/  IMAD R63, R23.reuse, UR13, R2 ;  /* 0x0000000d173f7c24 */ /* 0x040fe2000f8e0202 */
[----:B------:R-:W-:Y:S01]  /*95a0*/  MOV R60, UR16 ;  /* 0x00000010003c7c02 */ /* 0x000fe20008000f00 */
[----:B------:R-:W-:Y:S01]  /*95b0*/  IMAD.WIDE.U32 R2, R23, UR12, R20 ;  /* 0x0000000c17027c25 */ /* 0x000fe2000f8e0014 */
[----:B------:R-:W5:Y:S01]  /*95c0*/  LD.E.128 R40, desc[UR36][R40.64] ;  /* 0x0000002428287980 */ /* 0x000f62000c101d00 */
[----:B------:R-:W-:-:S03]  /*95d0*/  SHF.R.S32.HI R20, RZ, 0x1f, R61 ;  /* 0x0000001fff147819 */ /* 0x000fc6000001143d */
[----:B------:R-:W5:Y:S04]  /*95e0*/  LD.E.128 R44, desc[UR36][R44.64] ;  /* 0x000000242c2c7980 */ /* 0x000f68000c101d00 */
[----:B------:R-:W5:Y:S04]  /*95f0*/  LD.E.128 R48, desc[UR36][R48.64] ;  /* 0x0000002430307980 */ /* 0x000f68000c101d00 */
[----:B------:R-:W5:Y:S04]  /*9600*/  LD.E.128 R52, desc[UR36][R52.64] ;  /* 0x0000002434347980 */ /* 0x000f68000c101d00 */
[----:B------:R-:W5:Y:S01]  /*9610*/  LD.E.128 R56, desc[UR36][R56.64] ;  /* 0x0000002438387980 */ /* 0x000f62000c101d00 */
[----:B------:R-:W-:Y:S01]  /*9620*/  @!PT LDS RZ, [RZ] ;  /* 0x00000000fffff984 */ /* 0x000fe20000000800 */
[----:B------:R-:W-:Y:S01]  /*9630*/  @!PT LDS RZ, [RZ] ;  /* 0x00000000fffff984 */ /* 0x000fe20000000800 */
[----:B------:R-:W-:Y:S01]  /*9640*/  @!PT LDS RZ, [RZ] ;  /* 0x00000000fffff984 */ /* 0x000fe20000000800 */
[----:B------:R-:W-:Y:S01]  /*9650*/  @!PT LDS RZ, [RZ] ;  /* 0x00000000fffff984 */ /* 0x000fe20000000800 */
[----:B------:R0:W-:Y:S06]  /*9660*/  MEMBAR.ALL.CTA ;  /* 0x0000000000007992 */ /* 0x0001ec0000008000 */
[----:B0-----:R-:W0:Y:S01]  /*9670*/  FENCE.VIEW.ASYNC.S ;  /* 0x00000000000073c6 */ /* 0x001e220000000000 */
[----:B------:R-:W-:-:S02]  /*9680*/  IMAD R65, R60, 0x80, R213 ;  /* 0x000000803c417824 */ /* 0x000fc400078e02d5 */
[----:B------:R-:W-:Y:S02]  /*9690*/  IMAD.IADD R3, R3, 0x1, R63 ;  /* 0x0000000103037824 */ /* 0x000fe400078e023f */
[----:B------:R-:W-:Y:S02]  /*96a0*/  IMAD R20, R20, UR10, RZ ;  /* 0x0000000a14147c24 */ /* 0x000fe4000f8e02ff */
[----:B------:R-:W-:Y:S01]  /*96b0*/  VIADD R23, R65, 0x40 ;  /* 0x0000004041177836 */ /* 0x000fe20000000000 */
[----:B------:R-:W-:Y:S01]  /*96c0*/  UIADD3 UR8, UR8, 0x30820, URZ ;  /* 0x0003082008087890 */ /* 0x000fe2000fffe03f */
[C---:B------:R-:W-:Y:S02]  /*96d0*/  IMAD R63, R61.reuse, UR11, R20 ;  /* 0x0000000b3d3f7c24 */ /* 0x040fe4000f8e0214 */
[----:B------:R-:W-:Y:S01]  /*96e0*/  IMAD.WIDE.U32 R2, R61, UR10, R2 ;  /* 0x0000000a3d027c25 */ /* 0x000fe2000f8e0002 */
[-C--:B------:R-:W-:Y:S01]  /*96f0*/  ISETP.GE.AND P2, PT, R65, R18.reuse, PT ;  /* 0x000000124100720c */ /* 0x080fe20003f46270 */
[----:B------:R-:W-:Y:S01]  /*9700*/  ULDC.64 UR10, c[0x0][0xa80] ;  /* 0x0002a000000a7ab9 */ /* 0x000fe20000000a00 */
[----:B------:R-:W-:Y:S01]  /*9710*/  ISETP.GE.AND P1, PT, R23, R18, PT ;  /* 0x000000121700720c */ /* 0x000fe20003f26270 */
[----:B------:R-:W-:Y:S01]  /*9720*/  IMAD.IADD R3, R3, 0x1, R63 ;  /* 0x0000000103037824 */ /* 0x000fe200078e023f */
[----:B------:R-:W-:Y:S01]  /*9730*/  UPRMT UR8, URZ, 0x654, UR8 ;  /* 0x000006543f087896 */ /* 0x000fe20008000008 */
[----:B------:R-:W-:Y:S01]  /*9740*/  LEA R23, P3, R2, UR10, 0x1 ;  /* 0x0000000a02177c11 */ /* 0x000fe2000f8608ff */
[----:B------:R-:W-:-:S03]  /*9750*/  VIADD R21, R65, 0x20 ;  /* 0x0000002041157836 */ /* 0x000fc60000000000 */
[----:B------:R-:W-:Y:S01]  /*9760*/  LEA.HI.X R62, R2, UR11, R3, 0x1, P3 ;  /* 0x0000000b023e7c11 */ /* 0x000fe200098f0c03 */
[C---:B------:R-:W-:Y:S01]  /*9770*/  VIADD R64, R0.reuse, 0x80 ;  /* 0x0000008000407836 */ /* 0x040fe20000000000 */
[----:B------:R-:W-:Y:S01]  /*9780*/  ISETP.GE.AND P0, PT, R21, R18, PT ;  /* 0x000000121500720c */ /* 0x000fe20003f06270 */
[----:B------:R-:W-:Y:S01]  /*9790*/  VIADD R68, R0, 0x40 ;  /* 0x0000004000447836 */ /* 0x000fe20000000000 */
[----:B0-----:R-:W-:Y:S01]  /*97a0*/  SYNCS.ARRIVE.TRANS64.RED.A1T0 RZ, [UR8], RZ ;  /* 0x000000ffffff79a7 */ /* 0x001fe20008100408 */
[----:B------:R0:W1:Y:S01]  /*97b0*/  SHFL.IDX PT, R21, R23, RZ, 0x181f ;  /* 0x00181fff17157589 */ /* 0x00006200000e0000 */
[----:B------:R-:W-:Y:S03]  /*97c0*/  BSSY B1, `(.L_x_3486) ;  /* 0x0000013000017945 */ /* 0x000fe60003800000 */
[----:B------:R0:W2:Y:S01]  /*97d0*/  SHFL.IDX PT, R61, R62, RZ, 0x181f ;  /* 0x00181fff3e3d7589 */ /* 0x0000a200000e0000 */
[----:B------:R-:W-:-:S02]  /*97e0*/  SHF.R.S32.HI R66, RZ, 0x1f, R0 ;  /* 0x0000001fff427819 */ /* 0x000fc40000011400 */
[----:B------:R-:W-:Y:S02]  /*97f0*/  SHF.R.S32.HI R63, RZ, 0x1f, R64 ;  /* 0x0000001fff3f7819 */ /* 0x000fe40000011440 */
[----:B------:R-:W-:Y:S01]  /*9800*/  SHF.R.S32.HI R67, RZ, 0x1f, R68 ;  /* 0x0000001fff437819 */ /* 0x000fe20000011444 */
[----:B------:R-:W-:Y:S06]  /*9810*/  @P2 BRA `(.L_x_3487) ;  /* 0x0000000000342947 */ /* 0x000fec0003800000 */
[----:B------:R-:W-:Y:S02]  /*9820*/  ULDC UR4, c[0x0][0xac8] ;  /* 0x0002b20000047ab9 */ /* 0x000fe40000000800 */
[----:B------:R-:W-:Y:S02]  /*9830*/  ISETP.GE.AND P4, PT, R0, UR4, PT ;  /* 0x0000000400007c0c */ /* 0x000fe4000bf86270 */
[----:B------:R-:W-:Y:S02]  /*9840*/  ISETP.GE.AND P3, PT, R68, UR4, PT ;  /* 0x0000000444007c0c */ /* 0x000fe4000bf66270 */
[----:B------:R-:W-:-:S09]  /*9850*/  ISETP.GE.AND P2, PT, R64, UR4, PT ;  /* 0x0000000440007c0c */ /* 0x000fd2000bf46270 */
[-C--:B-1----:R-:W-:Y:S02]  /*9860*/  @!P4 LEA R2, P6, R0, R21.reuse, 0x1 ;  /* 0x000000150002c211 */ /* 0x082fe400078c08ff */
[----:B------:R-:W-:Y:S02]  /*9870*/  @!P3 LEA R20, P5, R68, R21, 0x1 ;  /* 0x000000154414b211 */ /* 0x000fe400078a08ff */
[----:B--2---:R-:W-:Y:S02]  /*9880*/  @!P4 LEA.HI.X R3, R0, R61, R66, 0x1, P6 ;  /* 0x0000003d0003c211 */ /* 0x004fe400030f0c42 */
[----:B------:R-:W-:Y:S02]  /*9890*/  @!P2 LEA R60, P6, R64, R21, 0x1 ;  /* 0x00000015403ca211 */ /* 0x000fe400078c08ff */
[-C--:B------:R-:W-:Y:S01]  /*98a0*/  @!P3 LEA.HI.X R21, R68, R61.reuse, R67, 0x1, P5 ;  /* 0x0000003d4415b211 */ /* 0x080fe200028f0c43 */
[----:B-----5:R3:W-:Y:S01]  /*98b0*/  @!P4 ST.E.128 desc[UR36][R2.64], R4 ;  /* 0x000000040200c985 */ /* 0x0207e2000c101d24 */
[----:B------:R-:W-:-:S03]  /*98c0*/  @!P2 LEA.HI.X R61, R64, R61, R63, 0x1, P6 ;  /* 0x0000003d403da211 */ /* 0x000fc600030f0c3f */
[----:B------:R3:W-:Y:S04]  /*98d0*/  @!P3 ST.E.128 desc[UR36][R20.64], R28 ;  /* 0x0000001c1400b985 */ /* 0x0007e8000c101d24 */
[----:B------:R3:W-:Y:S02]  /*98e0*/  @!P2 ST.E.128 desc[UR36][R60.64], R44 ;  /* 0x0000002c3c00a985 */ /* 0x0007e4000c101d24 */
.L_x_3487:
[----:B------:R-:W-:Y:S05]  /*98f0*/  BSYNC B1 ;  /* 0x0000000000017941 */ /* 0x000fea0003800000 */
.L_x_3486:
[----:B---3-5:R3:W4:Y:S01]  /*9900*/  SHFL.IDX PT, R7, R62, 0x1, 0x181f ;  /* 0x00381f003e077f89 */ /* 0x02872200000e0000 */
[----:B------:R-:W-:Y:S03]  /*9910*/  BSSY B1, `(.L_x_3488) ;  /* 0x0000010000017945 */ /* 0x000fe60003800000 */
[----:B------:R3:W0:Y:S01]  /*9920*/  SHFL.IDX PT, R3, R23, 0x1, 0x181f ;  /* 0x00381f0017037f89 */ /* 0x00062200000e0000 */
        /* <DEDUP_REMOVED lines=8> */
[-C--:B----4-:R-:W-:Y:S02]  /*99b0*/  @!P4 LEA.HI.X R3, R0, R7.reuse, R66, 0x1, P0 ;  /* 0x000000070003c211 */ /* 0x090fe400000f0c42 */
[-C--:B------:R-:W-:Y:S02]  /*99c0*/  @!P5 LEA.HI.X R5, R68, R7.reuse, R67, 0x1, P2 ;  /* 0x000000074405d211 */ /* 0x080fe400010f0c43 */
[----:B------:R-:W-:Y:S01]  /*99d0*/  @!P6 LEA.HI.X R7, R64, R7, R63, 0x1, P3 ;  /* 0x000000074007e211 */ /* 0x000fe200018f0c3f */
[----:B------:R0:W-:Y:S04]  /*99e0*/  @!P4 ST.E.128 desc[UR36][R2.64], R8 ;  /* 0x000000080200c985 */ /* 0x0001e8000c101d24 */
[----:B------:R0:W-:Y:S04]  /*99f0*/  @!P5 ST.E.128 desc[UR36][R4.64], R32 ;  /* 0x000000200400d985 */ /* 0x0001e8000c101d24 */
[----:B------:R0:W-:Y:S02]  /*9a00*/  @!P6 ST.E.128 desc[UR36][R6.64], R48 ;  /* 0x000000300600e985 */ /* 0x0001e4000c101d24 */
.L_x_3489:
[----:B------:R-:W-:Y:S05]  /*9a10*/  BSYNC B1 ;  /* 0x0000000000017941 */ /* 0x000fea0003800000 */
.L_x_3488:
[----:B0---4-:R0:W4:Y:S01]  /*9a20*/  SHFL.IDX PT, R7, R62, 0x2, 0x181f ;  /* 0x00581f003e077f89 */ /* 0x01112200000e0000 */
        /* <DEDUP_REMOVED lines=16> */
.L_x_3491:
[----:B------:R-:W-:Y:S05]  /*9b30*/  BSYNC B1 ;  /* 0x0000000000017941 */ /* 0x000fea0003800000 */
.L_x_3490:
[----:B0-----:R-:W-:Y:S01]  /*9b40*/  VIADD R3, R65, 0x60 ;  /* 0x0000006041037836 */ /* 0x001fe20000000000 */
[----:B----4-:R0:W4:Y:S04]  /*9b50*/  SHFL.IDX PT, R7, R62, 0x3, 0x181f ;  /* 0x00781f003e077f89 */ /* 0x01012800000e0000 */
[----:B------:R-:W-:Y:S01]  /*9b60*/  ISETP.GE.AND P0, PT, R3, R18, PT ;  /* 0x000000120300720c */ /* 0x000fe20003f06270 */
[----:B---3--:R-:W3:-:S12]  /*9b70*/  SHFL.IDX PT, R23, R23, 0x3, 0x181f ;  /* 0x00781f0017177f89 */ /* 0x008ed800000e0000 */
[----:B0-----:R-:W-:Y:S05]  /*9b80*/  @P0 BRA `(.L_x_3492) ;  /* 0x0000002000140947 */ /* 0x001fea0003800000 */
[----:B------:R-:W-:Y:S02]  /*9b90*/  ULDC UR4, c[0x0][0xac8] ;  /* 0x0002b20000047ab9 */ /* 0x000fe40000000800 */
[----:B------:R-:W-:Y:S02]  /*9ba0*/  ISETP.GE.AND P2, PT, R0, UR4, PT ;  /* 0x0000000400007c0c */ /* 0x000fe4000bf46270 */
[----:B------:R-:W-:-:S11]  /*9bb0*/  ISETP.GE.AND P3, PT, R68, UR4, PT ;  /* 0x0000000444007c0c */ /* 0x000fd6000bf66270 */
[-C--:B---3--:R-:W-:Y:S02]  /*9bc0*/  @!P2 LEA R2, P0, R0, R23.reuse, 0x1 ;  /* 0x000000170002a211 */ /* 0x088fe400078008ff */
[----:B------:R-:W-:Y:S02]  /*9bd0*/  @!P3 LEA R4, P1, R68, R23, 0x1 ;  /* 0x000000174404b211 */ /* 0x000fe400078208ff */
[-C--:B----4-:R-:W-:Y:S02]  /*9be0*/  @!P2 LEA.HI.X R3, R0, R7.reuse, R66, 0x1, P0 ;  /* 0x000000070003a211 */ /* 0x090fe400000f0c42 */
[----:B------:R-:W-:Y:S02]  /*9bf0*/  @!P3 LEA.HI.X R5, R68, R7, R67, 0x1, P1 ;  /* 0x000000074405b211 */ /* 0x000fe400008f0c43 */
[----:B------:R-:W-:Y:S01]  /*9c00*/  ISETP.GE.AND P0, PT, R64, UR4, PT ;  /* 0x0000000440007c0c */ /* 0x000fe2000bf06270 */
[----:B------:R0:W-:Y:S04]  /*9c10*/  @!P2 ST.E.128 desc[UR36][R2.64], R24 ;  /* 0x000000180200a985 */ /* 0x0001e8000c101d24 */
[----:B------:R0:W-:Y:S08]  /*9c20*/  @!P3 ST.E.128 desc[UR36][R4.64], R40 ;  /* 0x000000280400b985 */ /* 0x0001f0000c101d24 */
[----:B------:R-:W-:Y:S05]  /*9c30*/  @P0 BRA `(.L_x_3492) ;  /* 0x0000001c00e80947 */ /* 0x000fea0003800000 */
[----:B0-----:R-:W-:-:S04]  /*9c40*/  LEA R2, P0, R64, R23, 0x1 ;  /* 0x0000001740027211 */ /* 0x001fc800078008ff */
[----:B------:R-:W-:-:S05]  /*9c50*/  LEA.HI.X R3, R64, R7, R63, 0x1, P0 ;  /* 0x0000000740037211 */ /* 0x000fca00000f0c3f */
[----:B------:R0:W-:Y:S01]  /*9c60*/  ST.E.128 desc[UR36][R2.64], R56 ;  /* 0x0000003802007985 */ /* 0x0001e2000c101d24 */
[----:B------:R-:W-:Y:S05]  /*9c70*/  BRA `(.L_x_3492) ;  /* 0x0000001c00d87947 */ /* 0x000fea0003800000 */
.L_x_3485:
[----:B------:R-:W-:Y:S01]  /*9c80*/  ULDC.64 UR12, c[0x0][0xb08] ;  /* 0x0002c200000c7ab9 */ /* 0x000fe20000000a00 */
[----:B------:R-:W-:Y:S01]  /*9c90*/  R2UR UR16, R211 ;  /* 0x00000000d31072ca */ /* 0x000fe200000e0000 */
[----:B------:R-:W-:Y:S01]  /*9ca0*/  UIMAD UR9, UR15, UR12, URZ ;  /* 0x0000000c0f0972a4 */ /* 0x000fe2000f8e023f */
[----:B0-----:R-:W0:Y:S01]  /*9cb0*/  @P1 LDC R0, c[0x0][0xbec] ;  /* 0x0002fb00ff001b82 */ /* 0x001e220000000800 */
[----:B------:R-:W-:Y:S01]  /*9cc0*/  UIMAD.WIDE.U32 UR10, UR4, UR12, URZ ;  /* 0x0000000c040a72a5 */ /* 0x000fe2000f8e003f */
[----:B------:R-:W-:Y:S01]  /*9cd0*/  R2UR UR14, R23 ;  /* 0x00000000170e72ca */ /* 0x000fe200000e0000 */
[----:B------:R-:W-:Y:S01]  /*9ce0*/  UIMAD UR9, UR4, UR13, UR9 ;  /* 0x0000000d040972a4 */ /* 0x000fe2000f8e0209 */
[----:B------:R-:W-:Y:S01]  /*9cf0*/  MOV R5, R11 ;  /* 0x0000000b00057202 */ /* 0x000fe20000000f00 */
[----:B------:R-:W-:Y:S01]  /*9d00*/  USHF.R.S32.HI UR4, URZ, 0x1f, UR61 ;  /* 0x0000001f3f047899 */ /* 0x000fe2000801143d */
[----:B------:R-:W-:Y:S01]  /*9d10*/  BSSY B1, `(.L_x_3493) ;  /* 0x0000096000017945 */ /* 0x000fe20003800000 */
[----:B------:R-:W-:Y:S01]  /*9d20*/  UIADD3 UR11, UR11, UR9, URZ ;  /* 0x000000090b0b7290 */ /* 0x000fe2000fffe03f */
[----:B------:R-:W1:Y:S01]  /*9d30*/  @P1 LDC R7, c[0x0][0xbf0] ;  /* 0x0002fc00ff071b82 */ /* 0x000e620000000800 */
[----:B------:R-:W-:Y:S01]  /*9d40*/  ULDC.64 UR12, c[0x0][0xb38] ;  /* 0x0002ce00000c7ab9 */ /* 0x000fe20000000a00 */
[----:B------:R-:W-:Y:S01]  /*9d50*/  UIADD3 UR8, UR8, 0x30820, URZ ;  /* 0x0003082008087890 */ /* 0x000fe2000fffe03f */
[----:B------:R-:W-:Y:S01]  /*9d60*/  SHF.R.S32.HI R84, RZ, 0x1f, R205 ;  /* 0x0000001fff547819 */ /* 0x000fe200000114cd */
[----:B------:R-:W-:Y:S01]  /*9d70*/  UIMAD.WIDE.U32 UR10, UR16, UR12, UR10 ;  /* 0x0000000c100a72a5 */ /* 0x000fe2000f8e000a */
[----:B------:R-:W-:Y:S01]  /*9d80*/  SHF.R.S32.HI R85, RZ, 0x1f, R206 ;  /* 0x0000001fff557819 */ /* 0x000fe200000114ce */
[----:B------:R-:W-:Y:S01]  /*9d90*/  UPRMT UR8, URZ, 0x654, UR8 ;  /* 0x000006543f087896 */ /* 0x000fe20008000008 */
[----:B------:R-:W-:Y:S01]  /*9da0*/  SHF.R.S32.HI R86, RZ, 0x1f, R207 ;  /* 0x0000001fff567819 */ /* 0x000fe200000114cf */
[----:B------:R-:W-:Y:S01]  /*9db0*/  UIMAD UR11, UR16, UR13, UR11 ;  /* 0x0000000d100b72a4 */ /* 0x000fe2000f8e020b */
[----:B------:R-:W-:-:S02]  /*9dc0*/  SHF.R.S32.HI R87, RZ, 0x1f, R208 ;  /* 0x0000001fff577819 */ /* 0x000fc400000114d0 */
[----:B------:R-:W-:Y:S01]  /*9dd0*/  ULDC.64 UR12, c[0x0][0xb40] ;  /* 0x0002d000000c7ab9 */ /* 0x000fe20000000a00 */
[----:B------:R-:W-:Y:S01]  /*9de0*/  SHF.R.S32.HI R88, RZ, 0x1f, R209 ;  /* 0x0000001fff587819 */ /* 0x000fe200000114d1 */
[----:B------:R-:W-:Y:S01]  /*9df0*/  UIMAD UR4, UR4, UR12, URZ ;  /* 0x0000000c040472a4 */ /* 0x000fe2000f8e023f */
[----:B------:R-:W-:Y:S01]  /*9e00*/  SHF.R.S32.HI R89, RZ, 0x1f, R210 ;  /* 0x0000001fff597819 */ /* 0x000fe200000114d2 */
[----:B------:R-:W-:Y:S01]  /*9e10*/  UIMAD.WIDE.U32 UR10, UR61, UR12, UR10 ;  /* 0x0000000c3d0a72a5 */ /* 0x000fe2000f8e000a */
[----:B0-----:R-:W-:Y:S01]  /*9e20*/  @P1 IMAD.HI.U32 R0, R11, R0, RZ ;  /* 0x000000000b001227 */ /* 0x001fe200078e00ff */
[----:B------:R-:W-:Y:S01]  /*9e30*/  UIMAD UR4, UR61, UR13, UR4 ;  /* 0x0000000d3d0472a4 */ /* 0x000fe2000f8e0204 */
[----:B------:R-:W-:Y:S02]  /*9e40*/  SYNCS.ARRIVE.TRANS64.RED.A1T0 RZ, [UR8], RZ ;  /* 0x000000ffffff79a7 */ /* 0x000fe40008100408 */
[----:B------:R-:W-:Y:S01]  /*9e50*/  ULDC.64 UR12, c[0x0][0xb48] ;  /* 0x0002d200000c7ab9 */ /* 0x000fe20000000a00 */
[----:B------:R-:W-:Y:S01]  /*9e60*/  UIADD3 UR11, UR11, UR4, URZ ;  /* 0x000000040b0b7290 */ /* 0x000fe2000fffe03f */
[----:B-1----:R-:W-:-:S03]  /*9e70*/  @P1 SHF.R.U32.HI R5, RZ, R7, R0 ;  /* 0x00000007ff051219 */ /* 0x002fc60000011600 */
[----:B------:R-:W-:Y:S01]  /*9e80*/  UIMAD.WIDE.U32 UR10, UR14, UR12, UR10 ;  /* 0x0000000c0e0a72a5 */ /* 0x000fe2000f8e000a */
[--C-:B------:R-:W-:Y:S01]  /*9e90*/  SHF.R.S32.HI R0, RZ, 0x1f, R5.reuse ;  /* 0x0000001fff007819 */ /* 0x100fe20000011405 */
[----:B------:R-:W-:Y:S02]  /*9ea0*/  IMAD.MOV R2, RZ, RZ, -R5 ;  /* 0x000000ffff027224 */ /* 0x000fe400078e0a05 */
[----:B------:R-:W-:-:S03]  /*9eb0*/  UIMAD UR4, UR14, UR13, UR11 ;  /* 0x0000000d0e0472a4 */ /* 0x000fc6000f8e020b */
[----:B------:R-:W-:Y:S01]  /*9ec0*/  ULDC.64 UR12, c[0x0][0xb30] ;  /* 0x0002cc00000c7ab9 */ /* 0x000fe20000000a00 */
[----:B------:R-:W-:Y:S02]  /*9ed0*/  IMAD R7, R3, R2, R11 ;  /* 0x0000000203077224 */ /* 0x000fe400078e020b */
[----:B------:R-:W-:Y:S02]  /*9ee0*/  IMAD R0, R0, UR12, RZ ;  /* 0x0000000c00007c24 */ /* 0x000fe4000f8e02ff */
[----:B------:R-:W-:Y:S02]  /*9ef0*/  IMAD.U32 R3, RZ, RZ, UR11 ;  /* 0x0000000bff037e24 */ /* 0x000fe4000f8e00ff */
[----:B------:R-:W-:Y:S01]  /*9f00*/  IMAD.U32 R2, RZ, RZ, UR10 ;  /* 0x0000000aff027e24 */ /* 0x000fe2000f8e00ff */
[----:B------:R-:W-:Y:S01]  /*9f10*/  ULDC.64 UR10, c[0x0][0xb28] ;  /* 0x0002ca00000a7ab9 */ /* 0x000fe20000000a00 */
[----:B------:R-:W-:Y:S02]  /*9f20*/  IMAD.U32 R3, RZ, RZ, UR4 ;  /* 0x00000004ff037e24 */ /* 0x000fe4000f8e00ff */
[C---:B------:R-:W-:Y:S01]  /*9f30*/  IMAD R9, R5.reuse, UR13, R0 ;  /* 0x0000000d05097c24 */ /* 0x040fe2000f8e0200 */
[----:B------:R-:W-:Y:S01]  /*9f40*/  SHF.R.S32.HI R0, RZ, 0x1f, R7 ;  /* 0x0000001fff007819 */ /* 0x000fe20000011407 */
[----:B------:R-:W-:-:S04]  /*9f50*/  IMAD.WIDE.U32 R2, R5, UR12, R2 ;  /* 0x0000000c05027c25 */ /* 0x000fc8000f8e0002 */
[----:B------:R-:W-:Y:S02]  /*9f60*/  IMAD R0, R0, UR10, RZ ;  /* 0x0000000a00007c24 */ /* 0x000fe4000f8e02ff */
[----:B------:R-:W-:Y:S02]  /*9f70*/  IMAD.IADD R3, R3, 0x1, R9 ;  /* 0x0000000103037824 */ /* 0x000fe400078e0209 */
[C---:B------:R-:W-:Y:S02]  /*9f80*/  IMAD R5, R7.reuse, UR11, R0 ;  /* 0x0000000b07057c24 */ /* 0x040fe4000f8e0200 */
[----:B------:R-:W-:Y:S01]  /*9f90*/  IMAD.WIDE.U32 R2, R7, UR10, R2 ;  /* 0x0000000a07027c25 */ /* 0x000fe2000f8e0002 */
[----:B------:R-:W-:-:S03]  /*9fa0*/  ULDC.64 UR10, c[0x0][0xb00] ;  /* 0x0002c000000a7ab9 */ /* 0x000fc60000000a00 */
[----:B------:R-:W-:Y:S01]  /*9fb0*/  IMAD.IADD R3, R3, 0x1, R5 ;  /* 0x0000000103037824 */ /* 0x000fe200078e0205 */
[----:B------:R-:W-:-:S04]  /*9fc0*/  LEA R0, P1, R2, UR10, 0x2 ;  /* 0x0000000a02007c11 */ /* 0x000fc8000f8210ff */
[----:B------:R-:W-:Y:S02]  /*9fd0*/  LEA.HI.X R18, R2, UR11, R3, 0x2, P1 ;  /* 0x0000000b02127c11 */ /* 0x000fe400088f1403 */
[----:B------:R0:W1:Y:S04]  /*9fe0*/  SHFL.IDX PT, R2, R0, RZ, 0x1c1f ;  /* 0x001c1fff00027589 */ /* 0x00006800000e0000 */
[----:B------:R0:W2:Y:S01]  /*9ff0*/  SHFL.IDX PT, R3, R18, RZ, 0x1c1f ;  /* 0x001c1fff12037589 */ /* 0x0000a200000e0000 */
        /* <DEDUP_REMOVED lines=8> */
[----:B------:R-:W-:-:S02]  /*a080*/  SHF.R.S32.HI R7, RZ, 0x1f, R22 ;  /* 0x0000001fff077819 */ /* 0x000fc40000011416 */
[----:B------:R-:W-:Y:S02]  /*a090*/  ISETP.GE.AND P1, PT, R13, UR4, PT ;  /* 0x000000040d007c0c */ /* 0x000fe4000bf26270 */
[----:B------:R-:W-:Y:S02]  /*a0a0*/  SHF.R.S32.HI R12, RZ, 0x1f, R11 ;  /* 0x0000001fff0c7819 */ /* 0x000fe4000001140b */
[CC--:B-1----:R-:W-:Y:S01]  /*a0b0*/  @!P5 LEA R8, P3, R22.reuse, R2.reuse, 0x2 ;  /* 0x000000021608d211 */ /* 0x0c2fe200078610ff */
[----:B--2---:R-:W-:Y:S01]  /*a0c0*/  @!P6 IMAD.WIDE R4, R17, 0x4, R2 ;  /* 0x000000041104e825 */ /* 0x004fe200078e0202 */
[----:B------:R-:W-:Y:S02]  /*a0d0*/  SHF.R.S32.HI R14, RZ, 0x1f, R13 ;  /* 0x0000001fff0e7819 */ /* 0x000fe4000001140d */
[----:B------:R-:W-:Y:S02]  /*a0e0*/  @!P5 LEA.HI.X R9, R22, R3, R7, 0x2, P3 ;  /* 0x000000031609d211 */ /* 0x000fe400018f1407 */
[-C--:B------:R-:W-:Y:S01]  /*a0f0*/  @!P4 LEA R6, P3, R210, R2.reuse, 0x2 ;  /* 0x00000002d206c211 */ /* 0x080fe200078610ff */
[----:B------:R1:W-:Y:S01]  /*a100*/  @!P6 ST.E.64 desc[UR36][R4.64], R24 ;  /* 0x000000180400e985 */ /* 0x0003e2000c101b24 */
[----:B------:R-:W-:-:S02]  /*a110*/  @!P2 LEA R10, P6, R11, R2, 0x2 ;  /* 0x000000020b0aa211 */ /* 0x000fc400078c10ff */
[-C--:B------:R-:W-:Y:S02]  /*a120*/  @!P4 LEA.HI.X R7, R210, R3.reuse, R89, 0x2, P3 ;  /* 0x00000003d207c211 */ /* 0x080fe400018f1459 */
[----:B------:R-:W-:Y:S02]  /*a130*/  ISETP.GE.AND P3, PT, R19, UR4, PT ;  /* 0x0000000413007c0c */ /* 0x000fe4000bf66270 */
[-C--:B------:R-:W-:Y:S01]  /*a140*/  @!P2 LEA.HI.X R11, R11, R3.reuse, R12, 0x2, P6 ;  /* 0x000000030b0ba211 */ /* 0x080fe200030f140c */
[----:B------:R2:W-:Y:S01]  /*a150*/  @!P4 ST.E.64 desc[UR36][R6.64], R28 ;  /* 0x0000001c0600c985 */ /* 0x0005e2000c101b24 */
[----:B------:R-:W-:Y:S02]  /*a160*/  @!P1 LEA R12, P6, R13, R2, 0x2 ;  /* 0x000000020d0c9211 */ /* 0x000fe400078c10ff */
[----:B------:R-:W-:Y:S01]  /*a170*/  ISETP.GE.AND P4, PT, R209, UR4, PT ;  /* 0x00000004d1007c0c */ /* 0x000fe2000bf86270 */
[----:B------:R3:W-:Y:S01]  /*a180*/  @!P5 ST.E.64 desc[UR36][R8.64], R32 ;  /* 0x000000200800d985 */ /* 0x0007e2000c101b24 */
[----:B------:R-:W-:-:S02]  /*a190*/  @!P1 LEA.HI.X R13, R13, R3, R14, 0x2, P6 ;  /* 0x000000030d0d9211 */ /* 0x000fc400030f140e */
[----:B-1----:R-:W-:Y:S01]  /*a1a0*/  SHF.R.S32.HI R5, RZ, 0x1f, R19 ;  /* 0x0000001fff057819 */ /* 0x002fe20000011413 */
[----:B------:R1:W-:Y:S01]  /*a1b0*/  @!P2 ST.E.64 desc[UR36][R10.64], R36 ;  /* 0x000000240a00a985 */ /* 0x0003e2000c101b24 */
[----:B------:R-:W-:Y:S02]  /*a1c0*/  ISETP.GE.AND P2, PT, R208, UR4, PT ;  /* 0x00000004d0007c0c */ /* 0x000fe4000bf46270 */
[-C--:B------:R-:W-:Y:S01]  /*a1d0*/  @!P3 LEA R4, P5, R19, R2.reuse, 0x2 ;  /* 0x000000021304b211 */ /* 0x080fe200078a10ff */
[----:B------:R-:W-:Y:S01]  /*a1e0*/  @!P1 ST.E.64 desc[UR36][R12.64], R40 ;  /* 0x000000280c009985 */ /* 0x000fe2000c101b24 */
[----:B------:R-:W-:Y:S02]  /*a1f0*/  ISETP.GE.AND P1, PT, R207, UR4, PT ;  /* 0x00000004cf007c0c */ /* 0x000fe4000bf26270 */
[----:B------:R-:W-:Y:S02]  /*a200*/  @!P3 LEA.HI.X R5, R19, R3, R5, 0x2, P5 ;  /* 0x000000031305b211 */ /* 0x000fe400028f1405 */
[----:B------:R-:W-:-:S03]  /*a210*/  @!P4 LEA R14, P5, R209, R2, 0x2 ;  /* 0x00000002d10ec211 */ /* 0x000fc600078a10ff */
[----:B------:R4:W-:Y:S01]  /*a220*/  @!P3 ST.E.64 desc[UR36][R4.64], R44 ;  /* 0x0000002c0400b985 */ /* 0x0009e2000c101b24 */
[----:B------:R-:W-:Y:S02]  /*a230*/  ISETP.GE.AND P3, PT, R206, UR4, PT ;  /* 0x00000004ce007c0c */ /* 0x000fe4000bf66270 */
[CC--:B--2---:R-:W-:Y:S02]  /*a240*/  @!P2 LEA R6, P6, R208.reuse, R2.reuse, 0x2 ;  /* 0x00000002d006a211 */ /* 0x0c4fe400078c10ff */
[-C--:B------:R-:W-:Y:S02]  /*a250*/  @!P4 LEA.HI.X R15, R209, R3.reuse, R88, 0x2, P5 ;  /* 0x00000003d10fc211 */ /* 0x080fe400028f1458 */
[----:B------:R-:W-:Y:S02]  /*a260*/  @!P2 LEA.HI.X R7, R208, R3, R87, 0x2, P6 ;  /* 0x00000003d007a211 */ /* 0x000fe400030f1457 */
[----:B---3--:R-:W-:Y:S01]  /*a270*/  @!P1 LEA R8, P5, R207, R2, 0x2 ;  /* 0x00000002cf089211 */ /* 0x008fe200078a10ff */
[----:B------:R-:W-:Y:S01]  /*a280*/  @!P4 ST.E.64 desc[UR36][R14.64], R48 ;  /* 0x000000300e00c985 */ /* 0x000fe2000c101b24 */
[----:B------:R-:W-:-:S02]  /*a290*/  ISETP.GE.AND P4, PT, R205, UR4, PT ;  /* 0x00000004cd007c0c */ /* 0x000fc4000bf86270 */
[-C--:B------:R-:W-:Y:S01]  /*a2a0*/  @!P1 LEA.HI.X R9, R207, R3.reuse, R86, 0x2, P5 ;  /* 0x00000003cf099211 */ /* 0x080fe200028f1456 */
[----:B------:R2:W-:Y:S01]  /*a2b0*/  @!P2 ST.E.64 desc[UR36][R6.64], R52 ;  /* 0x000000340600a985 */ /* 0x0005e2000c101b24 */
[----:B------:R-:W-:Y:S02]  /*a2c0*/  ISETP.GE.AND P2, PT, R204, UR4, PT ;  /* 0x00000004cc007c0c */ /* 0x000fe4000bf46270 */
[C---:B-1----:R-:W-:Y:S01]  /*a2d0*/  @!P3 LEA R10, P6, R206.reuse, R2, 0x2 ;  /* 0x00000002ce0ab211 */ /* 0x042fe200078c10ff */
[----:B------:R1:W-:Y:S01]  /*a2e0*/  @!P1 ST.E.64 desc[UR36][R8.64], R56 ;  /* 0x0000003808009985 */ /* 0x0003e2000c101b24 */
[----:B------:R-:W-:Y:S02]  /*a2f0*/  ISETP.GE.AND P1, PT, R203, UR4, PT ;  /* 0x00000004cb007c0c */ /* 0x000fe4000bf26270 */
[----:B------:R-:W-:-:S03]  /*a300*/  @!P3 LEA.HI.X R11, R206, R3, R85, 0x2, P6 ;  /* 0x00000003ce0bb211 */ /* 0x000fc600030f1455 */
[CC--:B----4-:R-:W-:Y:S02]  /*a310*/  @!P4 LEA R4, P5, R205.reuse, R2.reuse, 0x2 ;  /* 0x00000002cd04c211 */ /* 0x0d0fe400078a10ff */
[----:B------:R3:W-:Y:S01]  /*a320*/  @!P3 ST.E.64 desc[UR36][R10.64], R60 ;  /* 0x0000003c0a00b985 */ /* 0x0007e2000c101b24 */
[----:B------:R-:W-:Y:S02]  /*a330*/  ISETP.GE.AND P3, PT, R202, UR4, PT ;  /* 0x00000004ca007c0c */ /* 0x000fe4000bf66270 */
[CC--:B------:R-:W-:Y:S02]  /*a340*/  @!P2 LEA R12, P6, R204.reuse, R2.reuse, 0x2 ;  /* 0x00000002cc0ca211 */ /* 0x0c0fe400078c10ff */
[-C--:B------:R-:W-:Y:S02]  /*a350*/  @!P4 LEA.HI.X R5, R205, R3.reuse, R84, 0x2, P5 ;  /* 0x00000003cd05c211 */ /* 0x080fe400028f1454 */
[----:B------:R-:W-:Y:S02]  /*a360*/  @!P2 LEA.HI.X R13, R204, R3, R229, 0x2, P6 ;  /* 0x00000003cc0da211 */ /* 0x000fe400030f14e5 */
[----:B------:R-:W-:Y:S01]  /*a370*/  ISETP.GE.AND P5, PT, R201, UR4, PT ;  /* 0x00000004c9007c0c */ /* 0x000fe2000bfa6270 */
[----:B------:R4:W-:Y:S01]  /*a380*/  @!P4 ST.E.64 desc[UR36][R4.64], R64 ;  /* 0x000000400400c985 */ /* 0x0009e2000c101b24 */
[----:B--2---:R-:W-:-:S03]  /*a390*/  @!P1 LEA R6, P4, R203, R2, 0x2 ;  /* 0x00000002cb069211 */ /* 0x004fc600078810ff */
[----:B------:R2:W-:Y:S01]  /*a3a0*/  @!P2 ST.E.64 desc[UR36][R12.64], R68 ;  /* 0x000000440c00a985 */ /* 0x0005e2000c101b24 */
[----:B------:R-:W-:Y:S02]  /*a3b0*/  ISETP.GE.AND P2, PT, R200, UR4, PT ;  /* 0x00000004c8007c0c */ /* 0x000fe4000bf46270 */
[----:B------:R-:W-:Y:S02]  /*a3c0*/  @!P1 LEA.HI.X R7, R203, R3, R228, 0x2, P4 ;  /* 0x00000003cb079211 */ /* 0x000fe400020f14e4 */
[----:B-1----:R-:W-:-:S03]  /*a3d0*/  @!P3 LEA R8, P6, R202, R2, 0x2 ;  /* 0x00000002ca08b211 */ /* 0x002fc600078c10ff */
[----:B------:R1:W-:Y:S01]  /*a3e0*/  @!P1 ST.E.64 desc[UR36][R6.64], R72 ;  /* 0x0000004806009985 */ /* 0x0003e2000c101b24 */
[-C--:B------:R-:W-:Y:S02]  /*a3f0*/  @!P3 LEA.HI.X R9, R202, R3.reuse, R227, 0x2, P6 ;  /* 0x00000003ca09b211 */ /* 0x080fe400030f14e3 */
[----:B------:R-:W-:Y:S02]  /*a400*/  ISETP.GE.AND P1, PT, R199, UR4, PT ;  /* 0x00000004c7007c0c */ /* 0x000fe4000bf26270 */
[CC--:B---3--:R-:W-:Y:S01]  /*a410*/  @!P5 LEA R10, P4, R201.reuse, R2.reuse, 0x2 ;  /* 0x00000002c90ad211 */ /* 0x0c8fe200078810ff */
[----:B------:R3:W-:Y:S01]  /*a420*/  @!P3 ST.E.64 desc[UR36][R8.64], R76 ;  /* 0x0000004c0800b985 */ /* 0x0007e2000c101b24 */
[----:B----4-:R-:W-:Y:S02]  /*a430*/  @!P2 LEA R4, P6, R200, R2, 0x2 ;  /* 0x00000002c804a211 */ /* 0x010fe400078c10ff */
[----:B------:R-:W-:Y:S02]  /*a440*/  ISETP.GE.AND P3, PT, R198, UR4, PT ;  /* 0x00000004c6007c0c */ /* 0x000fe4000bf66270 */
[----:B------:R-:W-:-:S02]  /*a450*/  @!P5 LEA.HI.X R11, R201, R3, R226, 0x2, P4 ;  /* 0x00000003c90bd211 */ /* 0x000fc400020f14e2 */
[----:B------:R-:W-:Y:S02]  /*a460*/  ISETP.GE.AND P4, PT, R197, UR4, PT ;  /* 0x00000004c5007c0c */ /* 0x000fe4000bf86270 */
[----:B------:R-:W-:Y:S01]  /*a470*/  @!P2 LEA.HI.X R5, R200, R3, R225, 0x2, P6 ;  /* 0x00000003c805a211 */ /* 0x000fe200030f14e1 */
[----:B------:R-:W-:Y:S01]  /*a480*/  @!P5 ST.E.64 desc[UR36][R10.64], R80 ;  /* 0x000000500a00d985 */ /* 0x000fe2000c101b24 */
[----:B--2---:R-:W-:-:S03]  /*a490*/  @!P1 LEA R12, P5, R199, R2, 0x2 ;  /* 0x00000002c70c9211 */ /* 0x004fc600078a10ff */
[----:B------:R2:W-:Y:S01]  /*a4a0*/  @!P2 ST.E.64 desc[UR36][R4.64], R20 ;  /* 0x000000140400a985 */ /* 0x0005e2000c101b24 */
[----:B------:R-:W-:Y:S02]  /*a4b0*/  ISETP.GE.AND P2, PT, R196, UR4, PT ;  /* 0x00000004c4007c0c */ /* 0x000fe4000bf46270 */
[-C--:B------:R-:W-:Y:S02]  /*a4c0*/  @!P1 LEA.HI.X R13, R199, R3.reuse, R224, 0x2, P5 ;  /* 0x00000003c70d9211 */ /* 0x080fe400028f14e0 */
[CC--:B-1----:R-:W-:Y:S02]  /*a4d0*/  @!P3 LEA R6, P6, R198.reuse, R2.reuse, 0x2 ;  /* 0x00000002c606b211 */ /* 0x0c2fe400078c10ff */
[----:B---3--:R-:W-:Y:S01]  /*a4e0*/  @!P4 LEA R8, P5, R197, R2, 0x2 ;  /* 0x00000002c508c211 */ /* 0x008fe200078a10ff */
[----:B------:R1:W-:Y:S01]  /*a4f0*/  @!P1 ST.E.64 desc[UR36][R12.64], R120 ;  /* 0x000000780c009985 */ /* 0x0003e2000c101b24 */
[----:B------:R-:W-:Y:S02]  /*a500*/  @!P3 LEA.HI.X R7, R198, R3, R223, 0x2, P6 ;  /* 0x00000003c607b211 */ /* 0x000fe400030f14df */
[----:B------:R-:W-:-:S02]  /*a510*/  ISETP.GE.AND P1, PT, R195, UR4, PT ;  /* 0x00000004c3007c0c */ /* 0x000fc4000bf26270 */
[-C--:B------:R-:W-:Y:S01]  /*a520*/  @!P4 LEA.HI.X R9, R197, R3.reuse, R222, 0x2, P5 ;  /* 0x00000003c509c211 */ /* 0x080fe200028f14de */
[----:B------:R3:W-:Y:S01]  /*a530*/  @!P3 ST.E.64 desc[UR36][R6.64], R92 ;  /* 0x0000005c0600b985 */ /* 0x0007e2000c101b24 */
[----:B------:R-:W-:Y:S02]  /*a540*/  ISETP.GE.AND P5, PT, R194, UR4, PT ;  /* 0x00000004c2007c0c */ /* 0x000fe4000bfa6270 */
[----:B--2---:R-:W-:Y:S01]  /*a550*/  @!P2 LEA R4, P6, R196, R2, 0x2 ;  /* 0x00000002c404a211 */ /* 0x004fe200078c10ff */
[----:B------:R4:W-:Y:S01]  /*a560*/  @!P4 ST.E.64 desc[UR36][R8.64], R96 ;  /* 0x000000600800c985 */ /* 0x0009e2000c101b24 */
[----:B------:R-:W-:Y:S02]  /*a570*/  ISETP.GE.AND P3, PT, R193, UR4, PT ;  /* 0x00000004c1007c0c */ /* 0x000fe4000bf66270 */
[----:B------:R-:W-:Y:S02]  /*a580*/  ISETP.GE.AND P4, PT, R192, UR4, PT ;  /* 0x00000004c0007c0c */ /* 0x000fe4000bf86270 */
[----:B------:R-:W-:-:S02]  /*a590*/  @!P2 LEA.HI.X R5, R196, R3, R221, 0x2, P6 ;  /* 0x00000003c405a211 */ /* 0x000fc400030f14dd */
[----:B------:R-:W-:-:S03]  /*a5a0*/  @!P1 LEA R10, P6, R195, R2, 0x2 ;  /* 0x00000002c30a9211 */ /* 0x000fc600078c10ff */
[----:B------:R4:W-:Y:S01]  /*a5b0*/  @!P2 ST.E.64 desc[UR36][R4.64], R100 ;  /* 0x000000640400a985 */ /* 0x0009e2000c101b24 */
[CC--:B-1----:R-:W-:Y:S02]  /*a5c0*/  @!P5 LEA R12, P2, R194.reuse, R2.reuse, 0x2 ;  /* 0x00000002c20cd211 */ /* 0x0c2fe400078410ff */
[-C--:B------:R-:W-:Y:S02]  /*a5d0*/  @!P1 LEA.HI.X R11, R195, R3.reuse, R220, 0x2, P6 ;  /* 0x00000003c30b9211 */ /* 0x080fe400030f14dc */
[CC--:B---3--:R-:W-:Y:S02]  /*a5e0*/  @!P3 LEA R6, P6, R193.reuse, R2.reuse, 0x2 ;  /* 0x00000002c106b211 */ /* 0x0c8fe400078c10ff */
[-C--:B------:R-:W-:Y:S01]  /*a5f0*/  @!P5 LEA.HI.X R13, R194, R3.reuse, R219, 0x2, P2 ;  /* 0x00000003c20dd211 */ /* 0x080fe200010f14db */
[----:B------:R4:W-:Y:S01]  /*a600*/  @!P1 ST.E.64 desc[UR36][R10.64], R104 ;  /* 0x000000680a009985 */ /* 0x0009e2000c101b24 */
[C---:B------:R-:W-:Y:S02]  /*a610*/  @!P4 LEA R2, P2, R192.reuse, R2, 0x2 ;  /* 0x00000002c002c211 */ /* 0x040fe400078410ff */
[-C--:B------:R-:W-:Y:S01]  /*a620*/  @!P3 LEA.HI.X R7, R193, R3.reuse, R218, 0x2, P6 ;  /* 0x00000003c107b211 */ /* 0x080fe200030f14da */
[----:B------:R4:W-:Y:S01]  /*a630*/  @!P5 ST.E.64 desc[UR36][R12.64], R108 ;  /* 0x0000006c0c00d985 */ /* 0x0009e2000c101b24 */
[----:B------:R-:W-:-:S03]  /*a640*/  @!P4 LEA.HI.X R3, R192, R3, R217, 0x2, P2 ;  /* 0x00000003c003c211 */ /* 0x000fc600010f14d9 */
[----:B------:R4:W-:Y:S04]  /*a650*/  @!P3 ST.E.64 desc[UR36][R6.64], R112 ;  /* 0x000000700600b985 */ /* 0x0009e8000c101b24 */
[----:B------:R4:W-:Y:S02]  /*a660*/  @!P4 ST.E.64 desc[UR36][R2.64], R116 ;  /* 0x000000740200c985 */ /* 0x0009e4000c101b24 */
.L_x_3494:
[----:B------:R-:W-:Y:S05]  /*a670*/  BSYNC B1 ;  /* 0x0000000000017941 */ /* 0x000fea0003800000 */
.L_x_3493:
[----:B----4-:R3:W4:Y:S04]  /*a680*/  SHFL.IDX PT, R5, R18, 0x1, 0x1c1f ;  /* 0x003c1f0012057f89 */ /* 0x01072800000e0000 */
[----:B------:R3:W0:Y:S01]  /*a690*/  SHFL.IDX PT, R4, R0, 0x1, 0x1c1f ;  /* 0x003c1f0000047f89 */ /* 0x00062200000e0000 */
[----:B------:R-:W-:Y:S05]  /*a6a0*/  @P0 BRA `(.L_x_3492) ;  /* 0x00000014004c0947 */ /* 0x000fea0003800000 */
[C---:B------:R-:W-:Y:S01]  /*a6b0*/  IADD3 R9, R17.reuse, 0x18, RZ ;  /* 0x0000001811097810 */ /* 0x040fe20007ffe0ff */
[----:B------:R-:W-:Y:S01]  /*a6c0*/  ULDC UR4, c[0x0][0xac8] ;  /* 0x0002b20000047ab9 */ /* 0x000fe20000000800 */
[----:B------:R-:W-:Y:S01]  /*a6d0*/  VIADD R13, R17, 0x20 ;  /* 0x00000020110d7836 */ /* 0x000fe20000000000 */
[----:B------:R-:W-:Y:S02]  /*a6e0*/  ISETP.GE.AND P6, PT, R210, UR4, PT ;  /* 0x00000004d2007c0c */ /* 0x000fe4000bfc6270 */
[----:B------:R-:W-:Y:S02]  /*a6f0*/  ISETP.GE.AND P5, PT, R9, UR4, PT ;  /* 0x0000000409007c0c */ /* 0x000fe4000bfa6270 */
[----:B------:R-:W-:Y:S02]  /*a700*/  ISETP.GE.AND P4, PT, R22, UR4, PT ;  /* 0x0000000416007c0c */ /* 0x000fe4000bf86270 */
[----:B------:R-:W-:Y:S02]  /*a710*/  ISETP.GE.AND P2, PT, R17, UR4, PT ;  /* 0x0000000411007c0c */ /* 0x000fe4000bf46270 */
[----:B------:R-:W-:-:S02]  /*a720*/  ISETP.GE.AND P3, PT, R13, UR4, PT ;  /* 0x000000040d007c0c */ /* 0x000fc4000bf66270 */
[----:B0--3--:R-:W-:-:S03]  /*a730*/  SHF.R.S32.HI R0, RZ, 0x1f, R9 ;  /* 0x0000001fff007819 */ /* 0x009fc60000011409 */
[CC--:B------:R-:W-:Y:S02]  /*a740*/  @!P6 LEA R6, P0, R210.reuse, R4.reuse, 0x2 ;  /* 0x00000004d206e211 */ /* 0x0c0fe400078010ff */
[CC--:B------:R-:W-:Y:S02]  /*a750*/  @!P5 LEA R10, P1, R9.reuse, R4.reuse, 0x2 ;  /* 0x00000004090ad211 */ /* 0x0c0fe400078210ff */
[-C--:B----4-:R-:W-:Y:S02]  /*a760*/  @!P6 LEA.HI.X R7, R210, R5.reuse, R89, 0x2, P0 ;  /* 0x00000005d207e211 */ /* 0x090fe400000f1459 */
[----:B------:R-:W-:Y:S01]  /*a770*/  @!P5 LEA.HI.X R11, R9, R5, R0, 0x2, P1 ;  /* 0x00000005090bd211 */ /* 0x000fe200008f1400 */
[----:B-12---:R-:W-:Y:S01]  /*a780*/  @!P2 IMAD.WIDE R2, R17, 0x4, R4 ;  /* 0x000000041102a825 */ /* 0x006fe200078e0204 */
[----:B------:R-:W-:Y:S02]  /*a790*/  SHF.R.S32.HI R9, RZ, 0x1f, R22 ;  /* 0x0000001fff097819 */ /* 0x000fe40000011416 */
[----:B------:R-:W-:-:S02]  /*a7a0*/  @!P4 LEA R8, P1, R22, R4, 0x2 ;  /* 0x000000041608c211 */ /* 0x000fc400078210ff */
[----:B------:R-:W-:Y:S01]  /*a7b0*/  ISETP.GE.AND P0, PT, R19, UR4, PT ;  /* 0x0000000413007c0c */ /* 0x000fe2000bf06270 */
[----:B------:R0:W-:Y:S01]  /*a7c0*/  @!P2 ST.E.64 desc[UR36][R2.64], R26 ;  /* 0x0000001a0200a985 */ /* 0x0001e2000c101b24 */
[----:B------:R-:W-:Y:S02]  /*a7d0*/  @!P4 LEA.HI.X R9, R22, R5, R9, 0x2, P1 ;  /* 0x000000051609c211 */ /* 0x000fe400008f1409 */
[----:B------:R-:W-:Y:S01]  /*a7e0*/  ISETP.GE.AND P1, PT, R209, UR4, PT ;  /* 0x00000004d1007c0c */ /* 0x000fe2000bf26270 */
[----:B------:R1:W-:Y:S01]  /*a7f0*/  @!P6 ST.E.64 desc[UR36][R6.64], R30 ;  /* 0x0000001e0600e985 */ /* 0x0003e2000c101b24 */
[----:B------:R-:W-:Y:S02]  /*a800*/  SHF.R.S32.HI R0, RZ, 0x1f, R13 ;  /* 0x0000001fff007819 */ /* 0x000fe4000001140d */
[----:B------:R-:W-:Y:S01]  /*a810*/  @!P3 LEA R12, P6, R13, R4, 0x2 ;  /* 0x000000040d0cb211 */ /* 0x000fe200078c10ff */
[----:B------:R2:W-:Y:S01]  /*a820*/  @!P4 ST.E.64 desc[UR36][R8.64], R34 ;  /* 0x000000220800c985 */ /* 0x0005e2000c101b24 */
[----:B------:R-:W-:-:S02]  /*a830*/  ISETP.GE.AND P2, PT, R208, UR4, PT ;  /* 0x00000004d0007c0c */ /* 0x000fc4000bf46270 */
[-C--:B------:R-:W-:Y:S01]  /*a840*/  @!P3 LEA.HI.X R13, R13, R5.reuse, R0, 0x2, P6 ;  /* 0x000000050d0db211 */ /* 0x080fe200030f1400 */
[----:B------:R3:W-:Y:S01]  /*a850*/  @!P5 ST.E.64 desc[UR36][R10.64], R38 ;  /* 0x000000260a00d985 */ /* 0x0007e2000c101b24 */
[----:B------:R-:W-:Y:S02]  /*a860*/  SHF.R.S32.HI R0, RZ, 0x1f, R19 ;  /* 0x0000001fff007819 */ /* 0x000fe40000011413 */
[-C--:B0-----:R-:W-:Y:S01]  /*a870*/  @!P0 LEA R2, P4, R19, R4.reuse, 0x2 ;  /* 0x0000000413028211 */ /* 0x081fe200078810ff */
[----:B------:R0:W-:Y:S01]  /*a880*/  @!P3 ST.E.64 desc[UR36][R12.64], R42 ;  /* 0x0000002a0c00b985 */ /* 0x0001e2000c101b24 */
[----:B------:R-:W-:Y:S02]  /*a890*/  ISETP.GE.AND P3, PT, R207, UR4, PT ;  /* 0x00000004cf007c0c */ /* 0x000fe4000bf66270 */
[----:B-1----:R-:W-:Y:S02]  /*a8a0*/  @!P1 LEA R6, P5, R209, R4, 0x2 ;  /* 0x00000004d1069211 */ /* 0x002fe400078a10ff */
[----:B------:R-:W-:-:S02]  /*a8b0*/  @!P0 LEA.HI.X R3, R19, R5, R0, 0x2, P4 ;  /* 0x0000000513038211 */ /* 0x000fc400020f1400 */
[----:B------:R-:W-:Y:S02]  /*a8c0*/  ISETP.GE.AND P4, PT, R206, UR4, PT ;  /* 0x00000004ce007c0c */ /* 0x000fe4000bf86270 */
[CC--:B------:R-:W-:Y:S01]  /*a8d0*/  @!P2 LEA R14, P6, R208.reuse, R4.reuse, 0x2 ;  /* 0x00000004d00ea211 */ /* 0x0c0fe200078c10ff */
[----:B------:R1:W-:Y:S01]  /*a8e0*/  @!P0 ST.E.64 desc[UR36][R2.64], R46 ;  /* 0x0000002e02008985 */ /* 0x0003e2000c101b24 */
[-C--:B------:R-:W-:Y:S02]  /*a8f0*/  @!P1 LEA.HI.X R7, R209, R5.reuse, R88, 0x2, P5 ;  /* 0x00000005d1079211 */ /* 0x080fe400028f1458 */
[----:B------:R-:W-:Y:S02]  /*a900*/  ISETP.GE.AND P5, PT, R205, UR4, PT ;  /* 0x00000004cd007c0c */ /* 0x000fe4000bfa6270 */
[----:B------:R-:W-:Y:S01]  /*a910*/  @!P2 LEA.HI.X R15, R208, R5, R87, 0x2, P6 ;  /* 0x00000005d00fa211 */ /* 0x000fe200030f1457 */
[----:B------:R4:W-:Y:S01]  /*a920*/  @!P1 ST.E.64 desc[UR36][R6.64], R50 ;  /* 0x0000003206009985 */ /* 0x0009e2000c101b24 */
[----:B--2---:R-:W-:-:S02]  /*a930*/  @!P3 LEA R8, P6, R207, R4, 0x2 ;  /* 0x00000004cf08b211 */ /* 0x004fc400078c10ff */
[----:B------:R-:W-:Y:S01]  /*a940*/  ISETP.GE.AND P0, PT, R204, UR4, PT ;  /* 0x00000004cc007c0c */ /* 0x000fe2000bf06270 */
[----:B------:R2:W-:Y:S01]  /*a950*/  @!P2 ST.E.64 desc[UR36][R14.64], R54 ;  /* 0x000000360e00a985 */ /* 0x0005e2000c101b24 */
[----:B------:R-:W-:Y:S02]  /*a960*/  ISETP.GE.AND P1, PT, R203, UR4, PT ;  /* 0x00000004cb007c0c */ /* 0x000fe4000bf26270 */
[CC--:B---3--:R-:W-:Y:S02]  /*a970*/  @!P4 LEA R10, P2, R206.reuse, R4.reuse, 0x2 ;  /* 0x00000004ce0ac211 */ /* 0x0c8fe400078410ff */
[-C--:B------:R-:W-:Y:S02]  /*a980*/  @!P3 LEA.HI.X R9, R207, R5.reuse, R86, 0x2, P6 ;  /* 0x00000005cf09b211 */ /* 0x080fe400030f1456 */
[----:B0-----:R-:W-:Y:S02]  /*a990*/  @!P5 LEA R12, P6, R205, R4, 0x2 ;  /* 0x00000004cd0cd211 */ /* 0x001fe400078c10ff */
[----:B------:R-:W-:Y:S01]  /*a9a0*/  @!P4 LEA.HI.X R11, R206, R5, R85, 0x2, P2 ;  /* 0x00000005ce0bc211 */ /* 0x000fe200010f1455 */
[----:B------:R0:W-:Y:S01]  /*a9b0*/  @!P3 ST.E.64 desc[UR36][R8.64], R58 ;  /* 0x0000003a0800b985 */ /* 0x0001e2000c101b24 */
[----:B------:R-:W-:-:S02]  /*a9c0*/  ISETP.GE.AND P2, PT, R202, UR4, PT ;  /* 0x00000004ca007c0c */ /* 0x000fc4000bf46270 */
[-C--:B------:R-:W-:Y:S01]  /*a9d0*/  @!P5 LEA.HI.X R13, R205, R5.reuse, R84, 0x2, P6 ;  /* 0x00000005cd0dd211 */ /* 0x080fe200030f1454 */
[----:B------:R3:W-:Y:S01]  /*a9e0*/  @!P4 ST.E.64 desc[UR36][R10.64], R62 ;  /* 0x0000003e0a00c985 */ /* 0x0007e2000c101b24 */
[-C--:B-1----:R-:W-:Y:S02]  /*a9f0*/  @!P0 LEA R2, P6, R204, R4.reuse, 0x2 ;  /* 0x00000004cc028211 */ /* 0x082fe400078c10ff */
[----:B----4-:R-:W-:Y:S01]  /*aa00*/  @!P1 LEA R6, P3, R203, R4, 0x2 ;  /* 0x00000004cb069211 */ /* 0x010fe200078610ff */
[----:B------:R1:W-:Y:S01]  /*aa10*/  @!P5 ST.E.64 desc[UR36][R12.64], R66 ;  /* 0x000000420c00d985 */ /* 0x0003e2000c101b24 */
[----:B------:R-:W-:Y:S02]  /*aa20*/  ISETP.GE.AND P5, PT, R201, UR4, PT ;  /* 0x00000004c9007c0c */ /* 0x000fe4000bfa6270 */
[----:B------:R-:W-:Y:S02]  /*aa30*/  ISETP.GE.AND P4, PT, R200, UR4, PT ;  /* 0x00000004c8007c0c */ /* 0x000fe4000bf86270 */
[----:B------:R-:W-:-:S02]  /*aa40*/  @!P0 LEA.HI.X R3, R204, R5, R229, 0x2, P6 ;  /* 0x00000005cc038211 */ /* 0x000fc400030f14e5 */
[-C--:B------:R-:W-:Y:S02]  /*aa50*/  @!P1 LEA.HI.X R7, R203, R5.reuse, R228, 0x2, P3 ;  /* 0x00000005cb079211 */ /* 0x080fe400018f14e4 */
[CC--:B--2---:R-:W-:Y:S01]  /*aa60*/  @!P2 LEA R14, P6, R202.reuse, R4.reuse, 0x2 ;  /* 0x00000004ca0ea211 */ /* 0x0c4fe200078c10ff */
[----:B------:R2:W-:Y:S01]  /*aa70*/  @!P0 ST.E.64 desc[UR36][R2.64], R70 ;  /* 0x0000004602008985 */ /* 0x0005e2000c101b24 */
[----:B------:R-:W-:Y:S02]  /*aa80*/  ISETP.GE.AND P3, PT, R199, UR4, PT ;  /* 0x00000004c7007c0c */ /* 0x000fe4000bf66270 */
[----:B------:R-:W-:Y:S01]  /*aa90*/  @!P2 LEA.HI.X R15, R202, R5, R227, 0x2, P6 ;  /* 0x00000005ca0fa211 */ /* 0x000fe200030f14e3 */
[----:B------:R4:W-:Y:S01]  /*aaa0*/  @!P1 ST.E.64 desc[UR36][R6.64], R74 ;  /* 0x0000004a06009985 */ /* 0x0009e2000c101b24 */
[----:B------:R-:W-:Y:S02]  /*aab0*/  ISETP.GE.AND P0, PT, R198, UR4, PT ;  /* 0x00000004c6007c0c */ /* 0x000fe4000bf06270 */
[-C--:B0-----:R-:W-:Y:S01]  /*aac0*/  @!P5 LEA R8, P1, R201, R4.reuse, 0x2 ;  /* 0x00000004c908d211 */ /* 0x081fe200078210ff */
[----:B------:R-:W-:Y:S01]  /*aad0*/  @!P2 ST.E.64 desc[UR36][R14.64], R78 ;  /* 0x0000004e0e00a985 */ /* 0x000fe2000c101b24 */
[----:B---3--:R-:W-:-:S02]  /*aae0*/  @!P4 LEA R10, P2, R200, R4, 0x2 ;  /* 0x00000004c80ac211 */ /* 0x008fc400078410ff */
[-C--:B------:R-:W-:Y:S02]  /*aaf0*/  @!P5 LEA.HI.X R9, R201, R5.reuse, R226, 0x2, P1 ;  /* 0x00000005c909d211 */ /* 0x080fe400008f14e2 */
[----:B------:R-:W-:Y:S02]  /*ab00*/  ISETP.GE.AND P1, PT, R197, UR4, PT ;  /* 0x00000004c5007c0c */ /* 0x000fe4000bf26270 */
[CC--:B-1----:R-:W-:Y:S01]  /*ab10*/  @!P3 LEA R12, P6, R199.reuse, R4.reuse, 0x2 ;  /* 0x00000004c70cb211 */ /* 0x0c2fe200078c10ff */
[----:B------:R0:W-:Y:S01]  /*ab20*/  @!P5 ST.E.64 desc[UR36][R8.64], R82 ;  /* 0x000000520800d985 */ /* 0x0001e2000c101b24 */
[-C--:B------:R-:W-:Y:S02]  /*ab30*/  @!P4 LEA.HI.X R11, R200, R5.reuse, R225, 0x2, P2 ;  /* 0x00000005c80bc211 */ /* 0x080fe400010f14e1 */
[----:B------:R-:W-:Y:S02]  /*ab40*/  @!P3 LEA.HI.X R13, R199, R5, R224, 0x2, P6 ;  /* 0x00000005c70db211 */ /* 0x000fe400030f14e0 */
[----:B--2---:R-:W-:Y:S01]  /*ab50*/  @!P0 LEA R2, P5, R198, R4, 0x2 ;  /* 0x00000004c6028211 */ /* 0x004fe200078a10ff */
[----:B------:R1:W-:Y:S01]  /*ab60*/  @!P4 ST.E.64 desc[UR36][R10.64], R122 ;  /* 0x0000007a0a00c985 */ /* 0x0003e2000c101b24 */
[----:B------:R-:W-:-:S02]  /*ab70*/  ISETP.GE.AND P4, PT, R196, UR4, PT ;  /* 0x00000004c4007c0c */ /* 0x000fc4000bf86270 */
[----:B------:R-:W-:Y:S01]  /*ab80*/  ISETP.GE.AND P2, PT, R194, UR4, PT ;  /* 0x00000004c2007c0c */ /* 0x000fe2000bf46270 */
[----:B------:R2:W-:Y:S01]  /*ab90*/  @!P3 ST.E.64 desc[UR36][R12.64], R124 ;  /* 0x0000007c0c00b985 */ /* 0x0005e2000c101b24 */
[----:B------:R-:W-:Y:S02]  /*aba0*/  ISETP.GE.AND P3, PT, R195, UR4, PT ;  /* 0x00000004c3007c0c */ /* 0x000fe4000bf66270 */
[----:B------:R-:W-:Y:S02]  /*abb0*/  @!P0 LEA.HI.X R3, R198, R5, R223, 0x2, P5 ;  /* 0x00000005c6038211 */ /* 0x000fe400028f14df */
[----:B------:R-:W-:Y:S02]  /*abc0*/  ISETP.GE.AND P5, PT, R193, UR4, PT ;  /* 0x00000004c1007c0c */ /* 0x000fe4000bfa6270 */
[-C--:B----4-:R-:W-:Y:S01]  /*abd0*/  @!P1 LEA R6, P6, R197, R4.reuse, 0x2 ;  /* 0x00000004c5069211 */ /* 0x090fe200078c10ff */
[----:B------:R3:W-:Y:S02]  /*abe0*/  @!P0 ST.E.64 desc[UR36][R2.64], R94 ;  /* 0x0000005e02008985 */ /* 0x0007e4000c101b24 */
[----:B0-----:R-:W-:-:S02]  /*abf0*/  @!P4 LEA R8, P0, R196, R4, 0x2 ;  /* 0x00000004c408c211 */ /* 0x001fc400078010ff */
[-C--:B------:R-:W-:Y:S02]  /*ac00*/  @!P1 LEA.HI.X R7, R197, R5.reuse, R222, 0x2, P6 ;  /* 0x00000005c5079211 */ /* 0x080fe400030f14de */
[-C--:B-1----:R-:W-:Y:S02]  /*ac10*/  @!P3 LEA R10, P6, R195, R4.reuse, 0x2 ;  /* 0x00000004c30ab211 */ /* 0x082fe400078c10ff */
[-C--:B------:R-:W-:Y:S01]  /*ac20*/  @!P4 LEA.HI.X R9, R196, R5.reuse, R221, 0x2, P0 ;  /* 0x00000005c409c211 */ /* 0x080fe200000f14dd */
[----:B------:R3:W-:Y:S01]  /*ac30*/  @!P1 ST.E.64 desc[UR36][R6.64], R98 ;  /* 0x0000006206009985 */ /* 0x0007e2000c101b24 */
[-C--:B--2---:R-:W-:Y:S02]  /*ac40*/  @!P2 LEA R12, P1, R194, R4.reuse, 0x2 ;  /* 0x00000004c20ca211 */ /* 0x084fe400078210ff */
[----:B------:R-:W-:Y:S01]  /*ac50*/  @!P5 LEA R14, P0, R193, R4, 0x2 ;  /* 0x00000004c10ed211 */ /* 0x000fe200078010ff */
[----:B------:R3:W-:Y:S01]  /*ac60*/  @!P4 ST.E.64 desc[UR36][R8.64], R102 ;  /* 0x000000660800c985 */ /* 0x0007e2000c101b24 */
[----:B------:R-:W-:-:S02]  /*ac70*/  @!P3 LEA.HI.X R11, R195, R5, R220, 0x2, P6 ;  /* 0x00000005c30bb211 */ /* 0x000fc400030f14dc */
[-C--:B------:R-:W-:Y:S02]  /*ac80*/  @!P2 LEA.HI.X R13, R194, R5.reuse, R219, 0x2, P1 ;  /* 0x00000005c20da211 */ /* 0x080fe400008f14db */
[----:B------:R-:W-:Y:S01]  /*ac90*/  @!P5 LEA.HI.X R15, R193, R5, R218, 0x2, P0 ;  /* 0x00000005c10fd211 */ /* 0x000fe200000f14da */
[----:B------:R3:W-:Y:S01]  /*aca0*/  @!P3 ST.E.64 desc[UR36][R10.64], R106 ;  /* 0x0000006a0a00b985 */ /* 0x0007e2000c101b24 */
[----:B------:R-:W-:-:S03]  /*acb0*/  ISETP.GE.AND P0, PT, R192, UR4, PT ;  /* 0x00000004c0007c0c */ /* 0x000fc6000bf06270 */
[----:B------:R3:W-:Y:S04]  /*acc0*/  @!P2 ST.E.64 desc[UR36][R12.64], R110 ;  /* 0x0000006e0c00a985 */ /* 0x0007e8000c101b24 */
[----:B------:R3:W-:Y:S06]  /*acd0*/  @!P5 ST.E.64 desc[UR36][R14.64], R114 ;  /* 0x000000720e00d985 */ /* 0x0007ec000c101b24 */
[----:B------:R-:W-:Y:S05]  /*ace0*/  @P0 BRA `(.L_x_3492) ;  /* 0x0000000c00bc0947 */ /* 0x000fea0003800000 */
[----:B---3--:R-:W-:-:S04]  /*acf0*/  LEA R2, P0, R192, R4, 0x2 ;  /* 0x00000004c0027211 */ /* 0x008fc800078010ff */
[----:B------:R-:W-:-:S05]  /*ad00*/  LEA.HI.X R3, R192, R5, R217, 0x2, P0 ;  /* 0x00000005c0037211 */ /* 0x000fca00000f14d9 */
[----:B------:R0:W-:Y:S01]  /*ad10*/  ST.E.64 desc[UR36][R2.64], R118 ;  /* 0x0000007602007985 */ /* 0x0001e2000c101b24 */
[----:B------:R-:W-:Y:S05]  /*ad20*/  BRA `(.L_x_3492) ;  /* 0x0000000c00ac7947 */ /* 0x000fea0003800000 */
.L_x_3483:
[----:B------:R-:W-:Y:S01]  /*ad30*/  ULDC.64 UR8, c[0x0][0xc00] ;  /* 0x0003000000087ab9 */ /* 0x000fe20000000a00 */
[----:B------:R-:W-:Y:S01]  /*ad40*/  R2UR UR4, R214 ;  /* 0x00000000d60472ca */ /* 0x000fe200000e0000 */
[----:B------:R-:W-:Y:S01]  /*ad50*/  UISETP.NE.U32.AND UP0, UPT, UR8, URZ, UPT ;  /* 0x0000003f0800728c */ /* 0x000fe2000bf05070 */
[----:B------:R-:W-:-:S03]  /*ad60*/  R2UR UR10, R18 ;  /* 0x00000000120a72ca */ /* 0x000fc600000e0000 */
[----:B------:R-:W-:-:S03]  /*ad70*/  UISETP.NE.AND.EX UP0, UPT, UR9, URZ, UPT, UP0 ;  /* 0x0000003f0900728c */ /* 0x000fc6000bf05300 */
[----:B------:R-:W-:Y:S02]  /*ad80*/  ULDC.64 UR8, c[0x0][0xc00] ;  /* 0x0003000000087ab9 */ /* 0x000fe40000000a00 */
[----:B------:R-:W-:Y:S01]  /*ad90*/  UIMAD.WIDE UR8, UR61, 0x4, UR8 ;  /* 0x000000043d0878a5 */ /* 0x000fe2000f8e0208 */
[----:B------:R-:W-:-:S05]  /*ada0*/  PLOP3.LUT P1, PT, PT, PT, UP0, 0x80, 0x0 ;  /* 0x000000000000781c */ /* 0x000fca0003f2f008 */
[----:B------:R-:W-:Y:S02]  /*adb0*/  IMAD.U32 R2, RZ, RZ, UR8 ;  /* 0x00000008ff027e24 */ /* 0x000fe4000f8e00ff */
[----:B------:R-:W-:Y:S01]  /*adc0*/  IMAD.U32 R3, RZ, RZ, UR9 ;  /* 0x00000009ff037e24 */ /* 0x000fe2000f8e00ff */
[----:B------:R-:W-:Y:S02]  /*add0*/  ULDC.64 UR8, c[0x0][0xc08] ;  /* 0x0003020000087ab9 */ /* 0x000fe40000000a00 */
[----:B------:R-:W-:-:S03]  /*ade0*/  UISETP.NE.U32.AND UP1, UPT, UR8, URZ, UPT ;  /* 0x0000003f0800728c */ /* 0x000fc6000bf25070 */
[----:B------:R-:W2:Y:S01]  /*adf0*/  @P1 LDG.E R6, desc[UR36][R2.64] ;  /* 0x0000002402061981 */ /* 0x000ea2000c1e1900 */
        /* <DEDUP_REMOVED lines=22> */
[----:B--2---:R-:W-:-:S07]  /*af60*/  IADD3 R0, -R5, R0, RZ ;  /* 0x0000000005007210 */ /* 0x004fce0007ffe1ff */
.L_x_3495:
[----:B------:R-:W-:Y:S01]  /*af70*/  R2UR UR8, R214 ;  /* 0x00000000d60872ca */ /* 0x000fe200000e0000 */
[----:B------:R-:W-:Y:S01]  /*af80*/  USEL UR61, UR61, URZ, !UP0 ;  /* 0x0000003f3d3d7287 */ /* 0x000fe2000c000000 */
[----:B------:R-:W-:Y:S11]  /*af90*/  BSSY B1, `(.L_x_3496) ;  /* 0x000003d000017945 */ /* 0x000ff60003800000 */
[----:B------:R-:W-:Y:S01]  /*afa0*/  USEL UR12, UR8, URZ, !UP0 ;  /* 0x0000003f080c7287 */ /* 0x000fe2000c000000 */
[----:B------:R-:W-:Y:S11]  /*afb0*/  @P0 BRA `(.L_x_3497) ;  /* 0x0000000000e80947 */ /* 0x000ff60003800000 */
[----:B------:R-:W0:Y:S01]  /*afc0*/  S2R R2, SR_TID.X ;  /* 0x0000000000027919 */ /* 0x000e220000002100 */
[----:B------:R-:W1:Y:S01]  /*afd0*/  LDC R9, c[0x0][0xbe8] ;  /* 0x0002fa00ff097b82 */ /* 0x000e620000000800 */
[----:B------:R-:W-:-:S13]  /*afe0*/  R2UR UR8, R212 ;  /* 0x00000000d40872ca */ /* 0x000fda00000e0000 */
[----:B------:R-:W-:-:S04]  /*aff0*/  IMAD.U32 R3, RZ, RZ, UR8 ;  /* 0x00000008ff037e24 */ /* 0x000fc8000f8e00ff */
[----:B0-----:R-:W-:Y:S02]  /*b000*/  IMAD R2, R3, 0x80, R2 ;  /* 0x0000008003027824 */ /* 0x001fe400078e0202 */
[----:B-1---5:R-:W-:Y:S02]  /*b010*/  IMAD R3, R0, R9, RZ ;  /* 0x0000000900037224 */ /* 0x022fe400078e02ff */
        /* <DEDUP_REMOVED lines=46> */
[----:B------:R-:W-:-:S05]  /*b300*/  IMAD.WIDE.U32 R2, R7, UR8, R2 ;  /* 0x0000000807027c25 */ /* 0x000fca000f8e0002 */
[----:B------:R-:W-:Y:S02]  /*b310*/  IADD3 R3, R3, R9, RZ ;  /* 0x0000000903037210 */ /* 0x000fe40007ffe0ff */
[----:B------:R-:W-:-:S04]  /*b320*/  LEA R4, P0, R2, UR10, 0x2 ;  /* 0x0000000a02047c11 */ /* 0x000fc8000f8010ff */
[----:B------:R-:W-:Y:S01]  /*b330*/  LEA.HI.X R5, R2, UR11, R3, 0x2, P0 ;  /* 0x0000000b02057c11 */ /* 0x000fe200080f1403 */
[----:B------:R-:W-:-:S05]  /*b340*/  IMAD.MOV.U32 R3, RZ, RZ, -0x800000 ;  /* 0xff800000ff037424 */ /* 0x000fca00078e00ff */
[----:B------:R0:W-:Y:S03]  /*b350*/  STG.E desc[UR36][R4.64], R3 ;  /* 0x0000000304007986 */ /* 0x0001e6000c101924 */
.L_x_3497:
[----:B------:R-:W-:Y:S05]  /*b360*/  BSYNC B1 ;  /* 0x0000000000017941 */ /* 0x000fea0003800000 */
.L_x_3496:
[----:B------:R-:W-:-:S13]  /*b370*/  R2UR UR8, R18 ;  /* 0x00000000120872ca */ /* 0x000fda00000e0000 */
[----:B------:R-:W-:-:S06]  /*b380*/  UISETP.GT.AND UP0, UPT, UR8, 0x1, UPT ;  /* 0x000000010800788c */ /* 0x000fcc000bf04270 */
[----:B------:R-:W-:-:S13]  /*b390*/  PLOP3.LUT P0, PT, PT, PT, UP0, 0x80, 0x0 ;  /* 0x000000000000781c */ /* 0x000fda0003f0f008 */
[----:B------:R-:W-:Y:S05]  /*b3a0*/  @P0 BRA `(.L_x_3492) ;  /* 0x00000008000c0947 */ /* 0x000fea0003800000 */
[----:B------:R-:W1:Y:S01]  /*b3b0*/  LDC R11, c[0x0][0xbe8] ;  /* 0x0002fa00ff0b7b82 */ /* 0x000e620000000800 */
[----:B------:R-:W-:Y:S01]  /*b3c0*/  R2UR UR13, R212 ;  /* 0x00000000d40d72ca */ /* 0x000fe200000e0000 */
[----:B------:R-:W-:Y:S01]  /*b3d0*/  ULDC.64 UR14, c[0x0][0xaa0] ;  /* 0x0002a800000e7ab9 */ /* 0x000fe20000000a00 */
[----:B------:R-:W-:Y:S01]  /*b3e0*/  R2UR UR16, R211 ;  /* 0x00000000d31072ca */ /* 0x000fe200000e0000 */
[----:B------:R-:W-:Y:S01]  /*b3f0*/  UIMAD UR10, UR20, UR14, URZ ;  /* 0x0000000e140a72a4 */ /* 0x000fe2000f8e023f */
[----:B------:R-:W-:Y:S01]  /*b400*/  IMAD R2, R16, 0x20, R213 ;  /* 0x0000002010027824 */ /* 0x000fe200078e02d5 */
[----:B------:R-:W-:Y:S01]  /*b410*/  UIMAD.WIDE.U32 UR8, UR4, UR14, URZ ;  /* 0x0000000e040872a5 */ /* 0x000fe2000f8e003f */
[----:B------:R-:W-:Y:S01]  /*b420*/  BSSY B1, `(.L_x_3498) ;  /* 0x0000045000017945 */ /* 0x000fe20003800000 */
[----:B------:R-:W-:-:S04]  /*b430*/  UIMAD UR10, UR4, UR15, UR10 ;  /* 0x0000000f040a72a4 */ /* 0x000fc8000f8e020a */
[----:B------:R-:W-:Y:S02]  /*b440*/  UIADD3 UR9, UR9, UR10, URZ ;  /* 0x0000000a09097290 */ /* 0x000fe4000fffe03f */
[----:B0-----:R-:W-:Y:S01]  /*b450*/  IMAD.U32 R5, RZ, RZ, UR13 ;  /* 0x0000000dff057e24 */ /* 0x001fe2000f8e00ff */
[----:B------:R-:W-:Y:S01]  /*b460*/  ULDC.64 UR10, c[0x0][0xae8] ;  /* 0x0002ba00000a7ab9 */ /* 0x000fe20000000a00 */
[----:B------:R-:W-:Y:S01]  /*b470*/  IMAD.U32 R8, RZ, RZ, UR13 ;  /* 0x0000000dff087e24 */ /* 0x000fe2000f8e00ff */
[----:B------:R-:W-:Y:S01]  /*b480*/  UIMAD.WIDE.U32 UR8, UR16, UR10, UR8 ;  /* 0x0000000a100872a5 */ /* 0x000fe2000f8e0008 */
[----:B------:R-:W-:Y:S02]  /*b490*/  IMAD R6, R5, 0x80, R2 ;  /* 0x0000008005067824 */ /* 0x000fe400078e0202 */
[----:B------:R-:W-:Y:S01]  /*b4a0*/  IMAD R8, R8, 0x80, R213 ;  /* 0x0000008008087824 */ /* 0x000fe200078e02d5 */
[----:B------:R-:W-:Y:S01]  /*b4b0*/  UIMAD UR9, UR16, UR11, UR9 ;  /* 0x0000000b100972a4 */ /* 0x000fe2000f8e0209 */
[----:B------:R-:W-:Y:S01]  /*b4c0*/  IMAD.MOV.U32 R5, RZ, RZ, R6 ;  /* 0x000000ffff057224 */ /* 0x000fe200078e0006 */
[----:B-1----:R-:W-:Y:S01]  /*b4d0*/  ISETP.NE.AND P0, PT, R11, 0x1, PT ;  /* 0x000000010b00780c */ /* 0x002fe20003f05270 */
[----:B------:R-:W-:-:S02]  /*b4e0*/  ULDC.64 UR10, c[0x0][0xaf0] ;  /* 0x0002bc00000a7ab9 */ /* 0x000fc40000000a00 */
[----:B------:R-:W-:Y:S02]  /*b4f0*/  UIMAD UR12, UR12, UR10, URZ ;  /* 0x0000000a0c0c72a4 */ /* 0x000fe4000f8e023f */
[----:B------:R-:W-:Y:S02]  /*b500*/  UIMAD.WIDE.U32 UR8, UR61, UR10, UR8 ;  /* 0x0000000a3d0872a5 */ /* 0x000fe4000f8e0008 */
[----:B------:R-:W-:-:S03]  /*b510*/  UIMAD UR4, UR61, UR11, UR12 ;  /* 0x0000000b3d0472a4 */ /* 0x000fc6000f8e020c */
[----:B------:R-:W-:Y:S01]  /*b520*/  ULDC.64 UR10, c[0x0][0xae0] ;  /* 0x0002b800000a7ab9 */ /* 0x000fe20000000a00 */
[----:B------:R-:W-:Y:S02]  /*b530*/  UIADD3 UR4, UR9, UR4, URZ ;  /* 0x0000000409047290 */ /* 0x000fe4000fffe03f */
[----:B------:R-:W0:Y:S08]  /*b540*/  @P0 LDC R3, c[0x0][0xbec] ;  /* 0x0002fb00ff030b82 */ /* 0x000e300000000800 */
[----:B------:R-:W1:Y:S01]  /*b550*/  @P0 LDC R7, c[0x0][0xbf0] ;  /* 0x0002fc00ff070b82 */ /* 0x000e620000000800 */
[----:B0-----:R-:W-:-:S04]  /*b560*/  @P0 IMAD.HI.U32 R2, R6, R3, RZ ;  /* 0x0000000306020227 */ /* 0x001fc800078e00ff */
[----:B------:R-:W-:Y:S01]  /*b570*/  IMAD.U32 R3, RZ, RZ, UR9 ;  /* 0x00000009ff037e24 */ /* 0x000fe2000f8e00ff */
[----:B------:R-:W-:Y:S02]  /*b580*/  MOV R3, UR4 ;  /* 0x0000000400037c02 */ /* 0x000fe40008000f00 */
[----:B-1----:R-:W-:-:S04]  /*b590*/  @P0 SHF.R.U32.HI R5, RZ, R7, R2 ;  /* 0x00000007ff050219 */ /* 0x002fc80000011602 */
[--C-:B------:R-:W-:Y:S01]  /*b5a0*/  SHF.R.S32.HI R2, RZ, 0x1f, R5.reuse ;  /* 0x0000001fff027819 */ /* 0x100fe20000011405 */
[----:B------:R-:W-:-:S04]  /*b5b0*/  IMAD.MOV R7, RZ, RZ, -R5 ;  /* 0x000000ffff077224 */ /* 0x000fc800078e0a05 */
[----:B------:R-:W-:Y:S02]  /*b5c0*/  IMAD R4, R2, UR10, RZ ;  /* 0x0000000a02047c24 */ /* 0x000fe4000f8e02ff */
[----:B------:R-:W-:Y:S02]  /*b5d0*/  IMAD R7, R11, R7, R6 ;  /* 0x000000070b077224 */ /* 0x000fe400078e0206 */
[----:B------:R-:W-:Y:S01]  /*b5e0*/  IMAD.U32 R2, RZ, RZ, UR8 ;  /* 0x00000008ff027e24 */ /* 0x000fe2000f8e00ff */
[----:B------:R-:W-:Y:S01]  /*b5f0*/  ULDC.64 UR8, c[0x0][0xad8] ;  /* 0x0002b60000087ab9 */ /* 0x000fe20000000a00 */
[C---:B------:R-:W-:Y:S01]  /*b600*/  IMAD R9, R5.reuse, UR11, R4 ;  /* 0x0000000b05097c24 */ /* 0x040fe2000f8e0204 */
[----:B------:R-:W-:Y:S01]  /*b610*/  SHF.R.S32.HI R4, RZ, 0x1f, R7 ;  /* 0x0000001fff047819 */ /* 0x000fe20000011407 */
[----:B------:R-:W-:-:S04]  /*b620*/  IMAD.WIDE.U32 R2, R5, UR10, R2 ;  /* 0x0000000a05027c25 */ /* 0x000fc8000f8e0002 */
[----:B------:R-:W-:Y:S02]  /*b630*/  IMAD.IADD R3, R3, 0x1, R9 ;  /* 0x0000000103037824 */ /* 0x000fe400078e0209 */
[----:B------:R-:W-:Y:S02]  /*b640*/  IMAD R6, R4, UR8, RZ ;  /* 0x0000000804067c24 */ /* 0x000fe4000f8e02ff */
[----:B-----5:R-:W-:Y:S02]  /*b650*/  IMAD R11, R0, R11, RZ ;  /* 0x0000000b000b7224 */ /* 0x020fe400078e02ff */
[C---:B------:R-:W-:Y:S02]  /*b660*/  VIADD R4, R8.reuse, 0x40 ;  /* 0x0000004008047836 */ /* 0x040fe40000000000 */
[C---:B------:R-:W-:Y:S01]  /*b670*/  IMAD R5, R7.reuse, UR9, R6 ;  /* 0x0000000907057c24 */ /* 0x040fe2000f8e0206 */
[-C--:B------:R-:W-:Y:S01]  /*b680*/  ISETP.GE.AND P2, PT, R8, R11.reuse, PT ;  /* 0x0000000b0800720c */ /* 0x080fe20003f46270 */
[----:B------:R-:W-:Y:S01]  /*b690*/  IMAD.WIDE.U32 R2, R7, UR8, R2 ;  /* 0x0000000807027c25 */ /* 0x000fe2000f8e0002 */
[----:B------:R-:W-:Y:S01]  /*b6a0*/  ULDC.64 UR8, c[0x0][0xa80] ;  /* 0x0002a00000087ab9 */ /* 0x000fe20000000a00 */
[----:B------:R-:W-:-:S02]  /*b6b0*/  ISETP.GE.AND P1, PT, R4, R11, PT ;  /* 0x0000000b0400720c */ /* 0x000fc40003f26270 */
[----:B------:R-:W-:Y:S01]  /*b6c0*/  IMAD.IADD R3, R3, 0x1, R5 ;  /* 0x0000000103037824 */ /* 0x000fe200078e0205 */
[----:B------:R-:W-:Y:S01]  /*b6d0*/  LEA R4, P3, R2, UR8, 0x1 ;  /* 0x0000000802047c11 */ /* 0x000fe2000f8608ff */
[----:B------:R-:W-:Y:S02]  /*b6e0*/  VIADD R0, R8, 0x20 ;  /* 0x0000002008007836 */ /* 0x000fe40000000000 */
[----:B------:R-:W-:Y:S01]  /*b6f0*/  IMAD.SHL.U32 R7, R16, 0x8, RZ ;  /* 0x0000000810077824 */ /* 0x000fe200078e00ff */
[----:B------:R-:W-:Y:S02]  /*b700*/  LEA.HI.X R5, R2, UR9, R3, 0x1, P3 ;  /* 0x0000000902057c11 */ /* 0x000fe400098f0c03 */
[----:B------:R-:W-:Y:S01]  /*b710*/  ISETP.GE.AND P0, PT, R0, R11, PT ;  /* 0x0000000b0000720c */ /* 0x000fe20003f06270 */
[C---:B------:R-:W-:Y:S01]  /*b720*/  VIADD R9, R7.reuse, 0x40 ;  /* 0x0000004007097836 */ /* 0x040fe20000000000 */
[----:B------:R-:W-:Y:S01]  /*b730*/  IADD3 R13, R7, 0x80, RZ ;  /* 0x00000080070d7810 */ /* 0x000fe20007ffe0ff */
[----:B------:R0:W1:Y:S01]  /*b740*/  SHFL.IDX PT, R2, R4, RZ, 0x181f ;  /* 0x00181fff04027589 */ /* 0x00006200000e0000 */
[----:B------:R-:W-:-:S02]  /*b750*/  SHF.R.S32.HI R6, RZ, 0x1f, R7 ;  /* 0x0000001fff067819 */ /* 0x000fc40000011407 */
[----:B------:R-:W-:Y:S01]  /*b760*/  SHF.R.S32.HI R10, RZ, 0x1f, R9 ;  /* 0x0000001fff0a7819 */ /* 0x000fe20000011409 */
[----:B------:R0:W2:Y:S01]  /*b770*/  SHFL.IDX PT, R0, R5, RZ, 0x181f ;  /* 0x00181fff05007589 */ /* 0x0000a200000e0000 */
        /* <DEDUP_REMOVED lines=11> */
[----:B------:R3:W-:Y:S01]  /*b830*/  @!P4 ST.E.128 desc[UR36][R14.64], RZ ;  /* 0x000000ff0e00c985 */ /* 0x0007e2000c101d24 */
[----:B------:R-:W-:-:S03]  /*b840*/  @!P2 LEA.HI.X R3, R13, R0, R12, 0x1, P6 ;  /* 0x000000000d03a211 */ /* 0x000fc600030f0c0c */
[----:B------:R3:W-:Y:S04]  /*b850*/  @!P3 ST.E.128 desc[UR36][R20.64], RZ ;  /* 0x000000ff1400b985 */ /* 0x0007e8000c101d24 */
[----:B------:R3:W-:Y:S02]  /*b860*/  @!P2 ST.E.128 desc[UR36][R2.64], RZ ;  /* 0x000000ff0200a985 */ /* 0x0007e4000c101d24 */
.L_x_3499:
[----:B------:R-:W-:Y:S05]  /*b870*/  BSYNC B1 ;  /* 0x0000000000017941 */ /* 0x000fea0003800000 */
.L_x_3498:
[----:B--2---:R2:W4:Y:S01]  /*b880*/  SHFL.IDX PT, R0, R5, 0x1, 0x181f ;  /* 0x00381f0005007f89 */ /* 0x00452200000e0000 */
[----:B------:R-:W-:Y:S03]  /*b890*/  BSSY B1, `(.L_x_3500) ;  /* 0x0000010000017945 */ /* 0x000fe60003800000 */
[----:B-1-3--:R2:W1:Y:S01]  /*b8a0*/  SHFL.IDX PT, R2, R4, 0x1, 0x181f ;  /* 0x00381f0004027f89 */ /* 0x00a46200000e0000 */
[----:B------:R-:W-:Y:S05]  /*b8b0*/  @P0 BRA `(.L_x_3501) ;  /* 0x0000000000340947 */ /* 0x000fea0003800000 */
[----:B------:R-:W-:Y:S02]  /*b8c0*/  ULDC UR4, c[0x0][0xac8] ;  /* 0x0002b20000047ab9 */ /* 0x000fe40000000800 */
[----:B------:R-:W-:Y:S02]  /*b8d0*/  ISETP.GE.AND P4, PT, R7, UR4, PT ;  /* 0x0000000407007c0c */ /* 0x000fe4000bf86270 */
[----:B------:R-:W-:Y:S02]  /*b8e0*/  ISETP.GE.AND P5, PT, R9, UR4, PT ;  /* 0x0000000409007c0c */ /* 0x000fe4000bfa6270 */
[----:B------:R-:W-:-:S09]  /*b8f0*/  ISETP.GE.AND P6, PT, R13, UR4, PT ;  /* 0x000000040d007c0c */ /* 0x000fd2000bfc6270 */
[-C--:B-1----:R-:W-:Y:S02]  /*b900*/  @!P4 LEA R14, P0, R7, R2.reuse, 0x1 ;  /* 0x00000002070ec211 */ /* 0x082fe400078008ff */
[-C--:B------:R-:W-:Y:S02]  /*b910*/  @!P5 LEA R20, P2, R9, R2.reuse, 0x1 ;  /* 0x000000020914d211 */ /* 0x080fe400078408ff */
[----:B------:R-:W-:Y:S02]  /*b920*/  @!P6 LEA R2, P3, R13, R2, 0x1 ;  /* 0x000000020d02e211 */ /* 0x000fe400078608ff */
[-C--:B----4-:R-:W-:Y:S02]  /*b930*/  @!P4 LEA.HI.X R15, R7, R0.reuse, R6, 0x1, P0 ;  /* 0x00000000070fc211 */ /* 0x090fe400000f0c06 */
[-C--:B------:R-:W-:Y:S02]  /*b940*/  @!P5 LEA.HI.X R21, R9, R0.reuse, R10, 0x1, P2 ;  /* 0x000000000915d211 */ /* 0x080fe400010f0c0a */
[----:B------:R-:W-:Y:S01]  /*b950*/  @!P6 LEA.HI.X R3, R13, R0, R12, 0x1, P3 ;  /* 0x000000000d03e211 */ /* 0x000fe200018f0c0c */
[----:B------:R3:W-:Y:S04]  /*b960*/  @!P4 ST.E.128 desc[UR36][R14.64], RZ ;  /* 0x000000ff0e00c985 */ /* 0x0007e8000c101d24 */
[----:B------:R3:W-:Y:S04]  /*b970*/  @!P5 ST.E.128 desc[UR36][R20.64], RZ ;  /* 0x000000ff1400d985 */ /* 0x0007e8000c101d24 */
[----:B------:R3:W-:Y:S02]  /*b980*/  @!P6 ST.E.128 desc[UR36][R2.64], RZ ;  /* 0x000000ff0200e985 */ /* 0x0007e4000c101d24 */
.L_x_3501:
[----:B------:R-:W-:Y:S05]  /*b990*/  BSYNC B1 ;  /* 0x0000000000017941 */ /* 0x000fea0003800000 */
.L_x_3500:
[----:B----4-:R4:W0:Y:S01]  /*b9a0*/  SHFL.IDX PT, R0, R5, 0x2, 0x181f ;  /* 0x00581f0005007f89 */ /* 0x01082200000e0000 */
        /* <DEDUP_REMOVED lines=10> */
[-C--:B0-----:R-:W-:Y:S02]  /*ba50*/  @!P3 LEA.HI.X R15, R7, R0.reuse, R6, 0x1, P0 ;  /* 0x00000000070fb211 */ /* 0x081fe400000f0c06 */
[-C--:B------:R-:W-:Y:S02]  /*ba60*/  @!P4 LEA.HI.X R21, R9, R0.reuse, R10, 0x1, P1 ;  /* 0x000000000915c211 */ /* 0x080fe400008f0c0a */
[----:B------:R-:W-:Y:S01]  /*ba70*/  @!P5 LEA.HI.X R3, R13, R0, R12, 0x1, P2 ;  /* 0x000000000d03d211 */ /* 0x000fe200010f0c0c */
[----:B------:R3:W-:Y:S04]  /*ba80*/  @!P3 ST.E.128 desc[UR36][R14.64], RZ ;  /* 0x000000ff0e00b985 */ /* 0x0007e8000c101d24 */
[----:B------:R3:W-:Y:S04]  /*ba90*/  @!P4 ST.E.128 desc[UR36][R20.64], RZ ;  /* 0x000000ff1400c985 */ /* 0x0007e8000c101d24 */
[----:B------:R3:W-:Y:S02]  /*baa0*/  @!P5 ST.E.128 desc[UR36][R2.64], RZ ;  /* 0x000000ff0200d985 */ /* 0x0007e4000c101d24 */
.L_x_3503:
[----:B------:R-:W-:Y:S05]  /*bab0*/  BSYNC B1 ;  /* 0x0000000000017941 */ /* 0x000fea0003800000 */
.L_x_3502:
        /* <DEDUP_REMOVED lines=8> */
[----:B------:R-:W-:-:S09]  /*bb40*/  ISETP.GE.AND P5, PT, R13, UR4, PT ;  /* 0x000000040d007c0c */ /* 0x000fd2000bfa6270 */
[-C--:B--2---:R-:W-:Y:S02]  /*bb50*/  @!P3 LEA R14, P0, R7, R2.reuse, 0x1 ;  /* 0x00000002070eb211 */ /* 0x084fe400078008ff */
        /* <DEDUP_REMOVED lines=8> */
.L_x_3492:
[----:B------:R-:W-:Y:S05]  /*bbe0*/  BSYNC B0 ;  /* 0x0000000000007941 */ /* 0x000fea0003800000 */
.L_x_3482:
[----:B------:R-:W-:Y:S02]  /*bbf0*/  ULDC UR4, c[0x0][0xc3c] ;  /* 0x00030f0000047ab9 */ /* 0x000fe40000000800 */
[----:B------:R-:W-:-:S06]  /*bc00*/  UISETP.GE.AND UP0, UPT, UR7, UR4, UPT ;  /* 0x000000040700728c */ /* 0x000fcc000bf06270 */
[----:B------:R-:W-:-:S13]  /*bc10*/  PLOP3.LUT P0, PT, PT, PT, UP0, 0x80, 0x0 ;  /* 0x000000000000781c */ /* 0x000fda0003f0f008 */
[----:B------:R-:W-:Y:S05]  /*bc20*/  @!P0 BRA `(.L_x_3504) ;  /* 0xffffff5000f08947 */ /* 0x000fea000383ffff */
[----:B------:R-:W-:Y:S05]  /*bc30*/  EXIT ;  /* 0x000000000000794d */ /* 0x000fea0003800000 */
.L_x_3453:
        /* <DEDUP_REMOVED lines=16> */
.L_x_3505:
        /* <DEDUP_REMOVED lines=37> */
[----:B0-----:R-:W-:Y:S02]  /*bf90*/  ISETP.GT.AND P6, PT, R8, UR6, PT ;  /* 0x0000000608007c0c */ /* 0x001fe4000bfc4270 */
[----:B------:R-:W-:-:S11]  /*bfa0*/  MOV R3, R8 ;  /* 0x0000000800037202 */ /* 0x000fd60000000f00 */
[----:B------:R-:W-:Y:S05]  /*bfb0*/  @P6 BRA `(.L_x_3507) ;  /* 0x0000000000986947 */ /* 0x000fea0003800000 */
[----:B------:R-:W-:Y:S01]  /*bfc0*/  IMAD.MOV.U32 R8, RZ, RZ, R3 ;  /* 0x000000ffff087224 */ /* 0x000fe200078e0003 */
[----:B------:R-:W-:Y:S01]  /*bfd0*/  UMOV UR4, URZ ;  /* 0x0000003f00047c82 */ /* 0x000fe20008000000 */
[----:B------:R-:W-:-:S05]  /*bfe0*/  ULDC UR5, c[0x0][0xc38] ;  /* 0x00030e0000057ab9 */ /* 0x000fca0000000800 */
.L_x_3509:
        /* <DEDUP_REMOVED lines=35> */
.L_x_3507:
        /* <DEDUP_REMOVED lines=18> */
.L_x_3510:
[----:B-1----:R-:W-:Y:S01]  /*c340*/  IMAD R16, R16, UR5, R11 ;  /* 0x0000000510107c24 */ /* 0x002fe2000f8e020b */
[----:B0-----:R-:W-:Y:S01]  /*c350*/  IABS R5, R9 ;  /* 0x0000000900057213 */ /* 0x001fe20000000000 */
[----:B------:R-:W-:Y:S01]  /*c360*/  IMAD.MOV.U32 R11, RZ, RZ, R12 ;  /* 0x000000ffff0b7224 */ /* 0x000fe200078e000c */
[----:B------:R-:W-:Y:S01]  /*c370*/  IABS R12, R6 ;  /* 0x00000006000c7213 */ /* 0x000fe20000000000 */
[----:B------:R-:W-:Y:S01]  /*c380*/  IMAD.MOV.U32 R2, RZ, RZ, RZ ;  /* 0x000000ffff027224 */ /* 0x000fe200078e00ff */
[----:B------:R-:W-:Y:S01]  /*c390*/  IADD3 R17, -R16, UR6, RZ ;  /* 0x0000000610117c10 */ /* 0x000fe2000fffe1ff */
[----:B------:R-:W-:Y:S01]  /*c3a0*/  IMAD R11, R11, R4, RZ ;  /* 0x000000040b0b7224 */ /* 0x000fe200078e02ff */
[----:B------:R-:W-:Y:S01]  /*c3b0*/  IADD3 R12, RZ, -R12, RZ ;  /* 0x8000000cff0c7210 */ /* 0x000fe20007ffe0ff */
[----:B------:R-:W0:Y:S01]  /*c3c0*/  I2F.RP R8, R5 ;  /* 0x0000000500087306 */ /* 0x000e220000209400 */
        /* <DEDUP_REMOVED lines=21> */
[----:B------:R-:W-:Y:S01]  /*c520*/  IMAD.MOV R10, RZ, RZ, -R10 ;  /* 0x000000ffff0a7224 */ /* 0x000fe200078e0a0a */
        /* <DEDUP_REMOVED lines=10> */
[----:B------:R-:W-:Y:S01]  /*c5d0*/  LOP3.LUT R3, R8, R9, RZ, 0x3c, !PT ;  /* 0x0000000908037212 */ /* 0x000fe200078e3cff */
[----:B------:R-:W-:-:S03]  /*c5e0*/  IMAD R6, R6, R8, RZ ;  /* 0x0000000806067224 */ /* 0x000fc600078e02ff */
[----:B------:R-:W-:Y:S01]  /*c5f0*/  ISETP.GT.U32.AND P1, PT, R5, R4, PT ;  /* 0x000000040500720c */ /* 0x000fe20003f24070 */
[----:B------:R-:W-:Y:S01]  /*c600*/  IMAD.IADD R17, R17, 0x1, -R6 ;  /* 0x0000000111117824 */ /* 0x000fe200078e0a06 */
[----:B------:R-:W-:-:S11]  /*c610*/  ISETP.GE.AND P2, PT, R3, RZ, PT ;  /* 0x000000ff0300720c */ /* 0x000fd60003f46270 */
[----:B------:R-:W-:Y:S02]  /*c620*/  @!P1 IMAD.IADD R4, R4, 0x1, -R5 ;  /* 0x0000000104049824 */ /* 0x000fe400078e0a05 */
[----:B------:R-:W-:Y:S01]  /*c630*/  @!P1 VIADD R2, R2, 0x1 ;  /* 0x0000000102029836 */ /* 0x000fe20000000000 */
[----:B------:R-:W-:Y:S02]  /*c640*/  ISETP.NE.AND P1, PT, R9, RZ, PT ;  /* 0x000000ff0900720c */ /* 0x000fe40003f25270 */
[----:B------:R-:W-:-:S13]  /*c650*/  ISETP.GE.U32.AND P0, PT, R4, R5, PT ;  /* 0x000000050400720c */ /* 0x000fda0003f06070 */
[----:B------:R-:W-:-:S04]  /*c660*/  @P0 VIADD R2, R2, 0x1 ;  /* 0x0000000102020836 */ /* 0x000fc80000000000 */
[----:B------:R-:W-:Y:S01]  /*c670*/  @!P2 IMAD.MOV R2, RZ, RZ, -R2 ;  /* 0x000000ffff02a224 */ /* 0x000fe200078e0a02 */
[----:B------:R-:W-:-:S04]  /*c680*/  @!P1 LOP3.LUT R2, RZ, R9, RZ, 0x33, !PT ;  /* 0x00000009ff029212 */ /* 0x000fc800078e33ff */
[----:B------:R-:W-:-:S05]  /*c690*/  IADD3 R18, -R2, RZ, RZ ;  /* 0x000000ff02127210 */ /* 0x000fca0007ffe1ff */
[C---:B------:R-:W-:Y:S02]  /*c6a0*/  IMAD R18, R9.reuse, R18, R8 ;  /* 0x0000001209127224 */ /* 0x040fe400078e0208 */
[----:B------:R-:W-:-:S04]  /*c6b0*/  IMAD R9, R9, 0x1000000, R2 ;  /* 0x0100000009097824 */ /* 0x000fc800078e0202 */
[----:B------:R-:W-:Y:S01]  /*c6c0*/  IMAD R18, R18, 0x10000, R9 ;  /* 0x0001000012127824 */ /* 0x000fe200078e0209 */
[----:B------:R-:W-:Y:S06]  /*c6d0*/  BRA `(.L_x_3511) ;  /* 0x0000000000147947 */ /* 0x000fec0003800000 */
.L_x_3508:
[----:B------:R-:W-:Y:S01]  /*c6e0*/  ULDC UR4, c[0x0][0xc3c] ;  /* 0x00030f0000047ab9 */ /* 0x000fe20000000800 */
[----:B------:R-:W-:Y:S02]  /*c6f0*/  IMAD.MOV.U32 R17, RZ, RZ, RZ ;  /* 0x000000ffff117224 */ /* 0x000fe400078e00ff */
[----:B------:R-:W-:Y:S02]  /*c700*/  IMAD.U32 R16, RZ, RZ, UR6 ;  /* 0x00000006ff107e24 */ /* 0x000fe4000f8e00ff */
[----:B------:R-:W-:Y:S02]  /*c710*/  IMAD.MOV.U32 R18, RZ, RZ, RZ ;  /* 0x000000ffff127224 */ /* 0x000fe400078e00ff */
[----:B------:R-:W-:-:S07]  /*c720*/  IMAD.U32 R19, RZ, RZ, UR4 ;  /* 0x00000004ff137e24 */ /* 0x000fce000f8e00ff */
.L_x_3511:
[----:B------:R-:W-:-:S13]  /*c730*/  ISETP.NE.AND P0, PT, R7, RZ, PT ;  /* 0x000000ff0700720c */ /* 0x000fda0003f05270 */
[----:B------:R-:W0:Y:S01]  /*c740*/  @!P0 S2R R3, SR_CgaCtaId ;  /* 0x0000000000038919 */ /* 0x000e220000008800 */
[----:B------:R-:W-:-:S04]  /*c750*/  @!P0 MOV R2, 0x400 ;  /* 0x0000040000028802 */ /* 0x000fc80000000f00 */
[----:B0-----:R-:W-:-:S05]  /*c760*/  @!P0 LEA R2, R3, R2, 0x18 ;  /* 0x0000000203028211 */ /* 0x001fca00078ec0ff */
[----:B------:R1:W-:Y:S01]  /*c770*/  @!P0 STS.128 [R2+0x308d0], R16 ;  /* 0x0308d01002008388 */ /* 0x0003e20000000c00 */
[----:B------:R-:W-:Y:S06]  /*c780*/  BAR.ARV 0x5, 0x180 ;  /* 0x0146000000007b1d */ /* 0x000fec0000002000 */
.L_x_3506:
[----:B------:R2:W-:Y:S01]  /*c790*/  STL [R1+0x20], RZ ;  /* 0x000020ff01007387 */ /* 0x0005e20000100800 */
[----:B------:R-:W-:Y:S01]  /*c7a0*/  ULDC UR4, c[0x0][0xc3c] ;  /* 0x00030f0000047ab9 */ /* 0x000fe20000000800 */
[----:B------:R-:W-:Y:S01]  /*c7b0*/  MOV R28, 0x1 ;  /* 0x00000001001c7802 */ /* 0x000fe20000000f00 */
[----:B------:R-:W-:Y:S01]  /*c7c0*/  IMAD.MOV.U32 R27, RZ, RZ, RZ ;  /* 0x000000ffff1b7224 */ /* 0x000fe200078e00ff */
[----:B0-----:R-:W-:-:S13]  /*c7d0*/  ISETP.GE.AND P0, PT, R19, UR4, PT ;  /* 0x0000000413007c0c */ /* 0x001fda000bf06270 */
        /* <DEDUP_REMOVED lines=25> */
.L_x_3575:
        /* <DEDUP_REMOVED lines=11> */
[C---:B------:R-:W-:Y:S02]  /*ca20*/  @P0 LEA R2, P1, R29.reuse, UR4, 0x2 ;  /* 0x000000041d020c11 */ /* 0x040fe4000f8210ff */
[C---:B------:R-:W-:Y:S01]  /*ca30*/  SHF.L.U32 R24, R29.reuse, 0x2, RZ ;  /* 0x000000021d187819 */ /* 0x040fe200000006ff */
[----:B------:R0:W-:Y:S01]  /*ca40*/  STL [R1+0x10], R0 ;  /* 0x0000100001007387 */ /* 0x0001e20000100800 */
[----:B------:R-:W-:Y:S01]  /*ca50*/  @P0 LEA.HI.X R3, R29, UR5, R0, 0x2, P1 ;  /* 0x000000051d030c11 */ /* 0x000fe200088f1400 */
[----:B------:R-:W-:-:S04]  /*ca60*/  ULDC.64 UR4, c[0x0][0xa00] ;  /* 0x0002800000047ab9 */ /* 0x000fc80000000a00 */
[----:B------:R1:W2:Y:S01]  /*ca70*/  @P0 LDG.E R6, desc[UR36][R2.64] ;  /* 0x0000002402060981 */ /* 0x0002a2000c1e1900 */
[----:B------:R-:W-:Y:S02]  /*ca80*/  ISETP.NE.U32.AND P0, PT, RZ, UR4, PT ;  /* 0x00000004ff007c0c */ /* 0x000fe4000bf05070 */
[----:B------:R-:W-:Y:S02]  /*ca90*/  SHF.L.U64.HI R25, R29, 0x2, R0 ;  /* 0x000000021d197819 */ /* 0x000fe40000010200 */
[----:B------:R-:W-:Y:S02]  /*caa0*/  ISETP.NE.AND.EX P2, PT, RZ, UR5, PT, P0 ;  /* 0x00000005ff007c0c */ /* 0x000fe4000bf45300 */
[----:B------:R-:W-:Y:S02]  /*cab0*/  ISETP.NE.U32.AND P0, PT, RZ, UR6, PT ;  /* 0x00000006ff007c0c */ /* 0x000fe4000bf05070 */
[----:B------:R-:W-:Y:S02]  /*cac0*/  LOP3.LUT R23, R23, 0xffffffbf, RZ, 0xc0, !PT ;  /* 0xffffffbf17177812 */ /* 0x000fe400078ec0ff */
[----:B------:R-:W-:-:S02]  /*cad0*/  ISETP.NE.AND.EX P0, PT, RZ, UR7, PT, P0 ;  /* 0x00000007ff007c0c */ /* 0x000fc4000bf05300 */
[----:B-1----:R-:W-:-:S04]  /*cae0*/  IADD3 R2, P1, R24, UR4, RZ ;  /* 0x0000000418027c10 */ /* 0x002fc8000ff3e0ff */
[----:B------:R-:W-:Y:S01]  /*caf0*/  IADD3.X R3, R25, UR5, RZ, P1, !PT ;  /* 0x0000000519037c10 */ /* 0x000fe20008ffe4ff */
[----:B------:R-:W-:Y:S01]  /*cb00*/  ULDC.64 UR4, c[0x0][0x418] ;  /* 0x0001060000047ab9 */ /* 0x000fe20000000a00 */
[----:B------:R-:W-:-:S03]  /*cb10*/  @P2 LOP3.LUT R23, R23, 0x40, RZ, 0xfc, !PT ;  /* 0x0000004017172812 */ /* 0x000fc600078efcff */
[----:B------:R1:W5:Y:S02]  /*cb20*/  @P2 LDG.E R35, desc[UR36][R2.64] ;  /* 0x0000002402232981 */ /* 0x000364000c1e1900 */
[----:B------:R-:W-:-:S04]  /*cb30*/  @P0 IADD3 R4, P1, R24, UR6, RZ ;  /* 0x0000000618040c10 */ /* 0x000fc8000ff3e0ff */
[----:B------:R-:W-:-:S05]  /*cb40*/  @P0 IADD3.X R5, R25, UR7, RZ, P1, !PT ;  /* 0x0000000719050c10 */ /* 0x000fca0008ffe4ff */
[----:B0-----:R-:W3:Y:S01]  /*cb50*/  @P0 LDG.E R0, desc[UR36][R4.64] ;  /* 0x0000002404000981 */ /* 0x001ee2000c1e1900 */
[----:B------:R-:W-:-:S03]  /*cb60*/  UISETP.NE.U32.AND UP0, UPT, UR4, URZ, UPT ;  /* 0x0000003f0400728c */ /* 0x000fc6000bf05070 */
[----:B------:R-:W-:Y:S01]  /*cb70*/  ULDC UR4, c[0x0][0x424] ;  /* 0x0001090000047ab9 */ /* 0x000fe20000000800 */
[----:B------:R-:W-:-:S03]  /*cb80*/  UISETP.NE.AND.EX UP0, UPT, UR5, URZ, UPT, UP0 ;  /* 0x0000003f0500728c */ /* 0x000fc6000bf05300 */
[----:B------:R-:W-:Y:S01]  /*cb90*/  ULDC UR5, c[0x0][0x2f0] ;  /* 0x0000bc0000057ab9 */ /* 0x000fe20000000800 */
[----:B------:R-:W-:-:S04]  /*cba0*/  USEL UR4, UR4, 0x1, UP0 ;  /* 0x0000000104047887 */ /* 0x000fc80008000000 */
[----:B------:R-:W-:-:S06]  /*cbb0*/  UIMAD UR4, UR4, UR5, URZ ;  /* 0x00000005040472a4 */ /* 0x000fcc000f8e023f */
[----:B------:R-:W-:Y:S01]  /*cbc0*/  IMAD.U32 R37, RZ, RZ, UR4 ;  /* 0x00000004ff257e24 */ /* 0x000fe2000f8e00ff */
        /* <DEDUP_REMOVED lines=11> */
.L_x_3513:
[----:B------:R-:W-:Y:S01]  /*cc80*/  ULDC.64 UR4, c[0x0][0xa20] ;  /* 0x0002880000047ab9 */ /* 0x000fe20000000a00 */
[----:B------:R-:W-:Y:S01]  /*cc90*/  IMAD.MOV.U32 R30, RZ, RZ, R29 ;  /* 0x000000ffff1e7224 */ /* 0x000fe200078e001d */
[----:B------:R-:W-:-:S04]  /*cca0*/  ISETP.NE.U32.AND P0, PT, RZ, UR4, PT ;  /* 0x00000004ff007c0c */ /* 0x000fc8000bf05070 */
[----:B------:R-:W-:-:S13]  /*ccb0*/  ISETP.NE.AND.EX P0, PT, RZ, UR5, PT, P0 ;  /* 0x00000005ff007c0c */ /* 0x000fda000bf05300 */
[----:B------:R-:W-:Y:S05]  /*ccc0*/  @!P0 BRA `(.L_x_3514) ;  /* 0x0000000000108947 */ /* 0x000fea0003800000 */
[----:B-1----:R-:W-:-:S04]  /*ccd0*/  IADD3 R2, P0, R24, UR4, RZ ;  /* 0x0000000418027c10 */ /* 0x002fc8000ff1e0ff */
[----:B------:R-:W-:-:S05]  /*cce0*/  IADD3.X R3, R25, UR5, RZ, P0, !PT ;  /* 0x0000000519037c10 */ /* 0x000fca00087fe4ff */
[----:B------:R1:W5:Y:S01]  /*ccf0*/  LDG.E R37, desc[UR36][R2.64] ;  /* 0x0000002402257981 */ /* 0x000362000c1e1900 */
[----:B------:R-:W-:Y:S05]  /*cd00*/  BRA `(.L_x_3515) ;  /* 0x0000000000247947 */ /* 0x000fea0003800000 */
.L_x_3514:
[----:B------:R-:W-:Y:S02]  /*cd10*/  ULDC.64 UR4, c[0x0][0xa08] ;  /* 0x0002820000047ab9 */ /* 0x000fe40000000a00 */
[----:B------:R-:W-:-:S04]  /*cd20*/  ISETP.NE.U32.AND P0, PT, RZ, UR4, PT ;  /* 0x00000004ff007c0c */ /* 0x000fc8000bf05070 */
[----:B------:R-:W-:-:S13]  /*cd30*/  ISETP.NE.AND.EX P0, PT, RZ, UR5, PT, P0 ;  /* 0x00000005ff007c0c */ /* 0x000fda000bf05300 */
[----:B------:R-:W-:Y:S05]  /*cd40*/  @!P0 BRA `(.L_x_3515) ;  /* 0x0000000000148947 */ /* 0x000fea0003800000 */
[----:B-1----:R-:W1:Y:S02]  /*cd50*/  LDC.64 R2, c[0x0][0xa08] ;  /* 0x00028200ff027b82 */ /* 0x002e640000000a00 */
[----:B-1----:R-:W-:-:S05]  /*cd60*/  IMAD.WIDE R2, R30, 0x4, R2 ;  /* 0x000000041e027825 */ /* 0x002fca00078e0202 */
[----:B------:R-:W3:Y:S04]  /*cd70*/  LDG.E R37, desc[UR36][R2.64] ;  /* 0x0000002402257981 */ /* 0x000ee8000c1e1900 */
[----:B0-2---:R-:W3:Y:S02]  /*cd80*/  LDG.E R0, desc[UR36][R2.64+0x4] ;  /* 0x0000042402007981 */ /* 0x005ee4000c1e1900 */
[----:B---3--:R-:W-:-:S07]  /*cd90*/  IMAD.IADD R37, R0, 0x1, -R37 ;  /* 0x0000000100257824 */ /* 0x008fce00078e0a25 */
.L_x_3515:
[----:B-----5:R-:W-:Y:S01]  /*cda0*/  IMAD.IADD R37, R37, 0x1, -R6 ;  /* 0x0000000125257824 */ /* 0x020fe200078e0a06 */
[----:B012---:R-:W-:Y:S01]  /*cdb0*/  LOP3.LUT R0, R18, 0xff000000, RZ, 0xc0, !PT ;  /* 0xff00000012007812 */ /* 0x007fe200078ec0ff */
[----:B------:R-:W-:Y:S02]  /*cdc0*/  BSSY B0, `(.L_x_3516) ;  /* 0x0000029000007945 */ /* 0x000fe40003800000 */
[C---:B------:R-:W-:Y:S01]  /*cdd0*/  VIADD R2, R37.reuse, 0x5f ;  /* 0x0000005f25027836 */ /* 0x040fe20000000000 */
[----:B------:R-:W-:Y:S02]  /*cde0*/  ISETP.GE.AND P0, PT, R37, 0x1, PT ;  /* 0x000000012500780c */ /* 0x000fe40003f06270 */
[----:B------:R-:W-:Y:S01]  /*cdf0*/  SHF.R.U32.HI R3, RZ, 0x8, R0 ;  /* 0x00000008ff037819 */ /* 0x000fe20000011600 */
[----:B------:R-:W-:Y:S01]  /*ce00*/  IMAD.HI R2, R2, 0x2aaaaaab, RZ ;  /* 0x2aaaaaab02027827 */ /* 0x000fe200078e02ff */
[----:B------:R-:W-:-:S04]  /*ce10*/  LOP3.LUT R0, R18, 0xff0000, RZ, 0xc0, !PT ;  /* 0x00ff000012007812 */ /* 0x000fc800078ec0ff */
[----:B------:R-:W-:Y:S02]  /*ce20*/  LEA.HI R5, R0, R3, RZ, 0x10 ;  /* 0x0000000300057211 */ /* 0x000fe400078f80ff */
[----:B------:R-:W-:Y:S02]  /*ce30*/  SHF.R.U32.HI R3, RZ, 0x1f, R2 ;  /* 0x0000001fff037819 */ /* 0x000fe40000011602 */
[----:B------:R-:W-:Y:S02]  /*ce40*/  LOP3.LUT R4, R5, 0xff, RZ, 0xc0, !PT ;  /* 0x000000ff05047812 */ /* 0x000fe400078ec0ff */
[----:B------:R-:W-:Y:S02]  /*ce50*/  LEA.HI.SX32 R0, R2, R3, 0x1c ;  /* 0x0000000302007211 */ /* 0x000fe400078fe2ff */
        /* <DEDUP_REMOVED lines=9> */
[----:B------:R-:W-:Y:S01]  /*cef0*/  ISETP.GE.AND P2, PT, R2, RZ, PT ;  /* 0x000000ff0200720c */ /* 0x000fe20003f46270 */
[----:B------:R-:W-:Y:S01]  /*cf00*/  IMAD.MOV.U32 R2, RZ, RZ, RZ ;  /* 0x000000ffff027224 */ /* 0x000fe200078e00ff */
[----:B0-----:R-:W0:Y:S02]  /*cf10*/  MUFU.RCP R7, R7 ;  /* 0x0000000700077308 */ /* 0x001e240000001000 */
[----:B0-----:R-:W-:Y:S01]  /*cf20*/  VIADD R3, R7, 0xffffffe ;  /* 0x0ffffffe07037836 */ /* 0x001fe20000000000 */
[----:B------:R-:W-:-:S05]  /*cf30*/  IABS R7, R5 ;  /* 0x0000000500077213 */ /* 0x000fca0000000000 */
[----:B------:R-:W0:Y:S01]  /*cf40*/  F2I.FTZ.U32.TRUNC.NTZ R3, R3 ;  /* 0x0000000300037305 */ /* 0x000e22000021f000 */
[----:B------:R-:W-:Y:S02]  /*cf50*/  IMAD.MOV R7, RZ, RZ, -R7 ;  /* 0x000000ffff077224 */ /* 0x000fe400078e0a07 */
[----:B0-----:R-:W-:-:S04]  /*cf60*/  IMAD.MOV R9, RZ, RZ, -R3 ;  /* 0x000000ffff097224 */ /* 0x001fc800078e0a03 */
[----:B------:R-:W-:-:S04]  /*cf70*/  IMAD R9, R9, R6, RZ ;  /* 0x0000000609097224 */ /* 0x000fc800078e02ff */
[----:B------:R-:W-:Y:S01]  /*cf80*/  IMAD.HI.U32 R2, R3, R9, R2 ;  /* 0x0000000903027227 */ /* 0x000fe200078e0002 */
[----:B------:R-:W-:-:S05]  /*cf90*/  IABS R3, R8 ;  /* 0x0000000800037213 */ /* 0x000fca0000000000 */
        /* <DEDUP_REMOVED lines=11> */
.L_x_3517:
[----:B------:R-:W-:Y:S05]  /*d050*/  BSYNC B0 ;  /* 0x0000000000007941 */ /* 0x000fea0003800000 */
.L_x_3516:
[-C--:B------:R-:W-:Y:S01]  /*d060*/  IMAD R2, R4, R3.reuse, RZ ;  /* 0x0000000304027224 */ /* 0x080fe200078e02ff */
[----:B------:R-:W-:Y:S04]  /*d070*/  BSSY B7, `(.L_x_3518) ;  /* 0x0000365000077945 */ /* 0x000fe80003800000 */
[----:B------:R-:W-:Y:S01]  /*d080*/  VIADDMNMX R0, R2, R3, R0, PT ;  /* 0x0000000302007246 */ /* 0x000fe20003800100 */
[----:B------:R0:W-:Y:S03]  /*d090*/  STL [R1], R2 ;  /* 0x0000000201007387 */ /* 0x0001e60000100800 */
        /* <DEDUP_REMOVED lines=10> */
[----:B------:R-:W0:Y:S08]  /*d140*/  FLO.U32 R0, UR4 ;  /* 0x0000000400007d00 */ /* 0x000e3000080e0000 */
[----:B------:R-:W1:Y:S01]  /*d150*/  POPC R5, UR4 ;  /* 0x0000000400057d09 */ /* 0x000e620008000000 */
[----:B0-----:R-:W-:-:S13]  /*d160*/  ISETP.EQ.U32.AND P0, PT, R0, R7, PT ;  /* 0x000000070000720c */ /* 0x001fda0003f02070 */
[----:B-1----:R-:W2:Y:S01]  /*d170*/  @P0 ATOMG.E.ADD.STRONG.GPU PT, R3, desc[UR36][R2.64], R5 ;  /* 0x00000005020309a8 */ /* 0x002ea200081ee1e4 */
[----:B------:R-:W0:Y:S02]  /*d180*/  S2R R4, SR_LTMASK ;  /* 0x0000000000047919 */ /* 0x000e240000003900 */
[----:B0-----:R-:W-:-:S04]  /*d190*/  LOP3.LUT R4, R4, UR4, RZ, 0xc0, !PT ;  /* 0x0000000404047c12 */ /* 0x001fc8000f8ec0ff */
[----:B------:R-:W0:Y:S01]  /*d1a0*/  POPC R7, R4 ;  /* 0x0000000400077309 */ /* 0x000e220000000000 */
[----:B--2---:R-:W0:Y:S02]  /*d1b0*/  SHFL.IDX PT, R0, R3, R0, 0x1f ;  /* 0x00001f0003007589 */ /* 0x004e2400000e0000 */
[----:B0-----:R-:W-:Y:S01]  /*d1c0*/  IADD3 R16, R0, UR39, R7 ;  /* 0x0000002700107c10 */ /* 0x001fe2000fffe007 */
[----:B------:R-:W-:Y:S06]  /*d1d0*/  BRA `(.L_x_3520) ;  /* 0x0000003400387947 */ /* 0x000fec0003800000 */
.L_x_3519:
        /* <DEDUP_REMOVED lines=20> */
.L_x_3522:
[----:B------:R-:W-:Y:S05]  /*d320*/  BSYNC B6 ;  /* 0x0000000000067941 */ /* 0x000fea0003800000 */
.L_x_3521:
        /* <DEDUP_REMOVED lines=9> */
[----:B------:R-:W-:Y:S01]  /*d3c0*/  IMAD.U32 R4, RZ, RZ, UR6 ;  /* 0x00000006ff047e24 */ /* 0x000fe2000f8e00ff */
[----:B------:R-:W-:Y:S01]  /*d3d0*/  MOV R8, 0x70 ;  /* 0x0000007000087802 */ /* 0x000fe20000000f00 */
[----:B------:R-:W-:Y:S02]  /*d3e0*/  IMAD.U32 R5, RZ, RZ, UR7 ;  /* 0x00000007ff057e24 */ /* 0x000fe4000f8e00ff */
[----:B------:R-:W-:Y:S02]  /*d3f0*/  IMAD.U32 R6, RZ, RZ, UR8 ;  /* 0x00000008ff067e24 */ /* 0x000fe4000f8e00ff */
[----:B------:R-:W-:-:S02]  /*d400*/  IMAD.U32 R7, RZ, RZ, UR9 ;  /* 0x00000009ff077e24 */ /* 0x000fc4000f8e00ff */
[----:B------:R-:W-:Y:S02]  /*d410*/  IMAD.U32 R10, RZ, RZ, UR4 ;  /* 0x00000004ff0a7e24 */ /* 0x000fe4000f8e00ff */
[----:B------:R-:W-:Y:S02]  /*d420*/  IMAD.U32 R11, RZ, RZ, UR5 ;  /* 0x00000005ff0b7e24 */ /* 0x000fe4000f8e00ff */
[----:B------:R-:W-:Y:S02]  /*d430*/  IMAD.MOV.U32 R12, RZ, RZ, 0x1 ;  /* 0x00000001ff0c7424 */ /* 0x000fe400078e00ff */
[----:B0-----:R-:W-:-:S07]  /*d440*/  IMAD.MOV.U32 R13, RZ, RZ, RZ ;  /* 0x000000ffff0d7224 */ /* 0x001fce00078e00ff */
[----:B------:R-:W-:-:S07]  /*d450*/  LEPC R20, `(.L_x_3525) ;  /* 0x000000001014794e */ /* 0x000fce0000000000 */
[----:B-1----:R-:W-:Y:S05]  /*d460*/  CALL.ABS.NOINC R2 ;  /* 0x0000000002007343 */ /* 0x002fea0003c00000 */
.L_x_3525:
[----:B------:R0:W1:Y:S01]  /*d470*/  LDC.64 R2, c[0x4][R26] ;  /* 0x010000001a027b82 */ /* 0x0000620000000a00 */
[----:B------:R-:W-:Y:S01]  /*d480*/  ULDC.64 UR6, c[0x4][0x138] ;  /* 0x01004e0000067ab9 */ /* 0x000fe20000000a00 */
[----:B------:R-:W-:Y:S01]  /*d490*/  ULDC.64 UR8, c[0x4][0x140] ;  /* 0x0100500000087ab9 */ /* 0x000fe20000000a00 */
[----:B------:R-:W-:Y:S01]  /*d4a0*/  ULDC.64 UR4, c[0x4][0x80] ;  /* 0x0100200000047ab9 */ /* 0x000fe20000000a00 */
        /* <DEDUP_REMOVED lines=11> */
.L_x_3524:
[----:B------:R-:W-:Y:S05]  /*d560*/  BSYNC B6 ;  /* 0x0000000000067941 */ /* 0x000fea0003800000 */
.L_x_3523:
[----:B------:R-:W2:Y:S01]  /*d570*/  LDL R21, [R1+0x1c] ;  /* 0x00001c0001157983 */ /* 0x000ea20000100800 */
[----:B------:R-:W-:Y:S01]  /*d580*/  ULDC.64 UR4, c[0x0][0x9f8] ;  /* 0x00027e0000047ab9 */ /* 0x000fe20000000a00 */
[----:B------:R-:W0:Y:S02]  /*d590*/  LDC R6, c[0x0][0x430] ;  /* 0x00010c00ff067b82 */ /* 0x000e240000000800 */
[----:B------:R-:W3:Y:S01]  /*d5a0*/  LDL R2, [R1+0x4] ;  /* 0x0000040001027983 */ /* 0x000ee20000100800 */
[----:B------:R-:W-:-:S04]  /*d5b0*/  ISETP.NE.U32.AND P0, PT, RZ, UR4, PT ;  /* 0x00000004ff007c0c */ /* 0x000fc8000bf05070 */
[----:B------:R-:W-:-:S13]  /*d5c0*/  ISETP.NE.AND.EX P0, PT, RZ, UR5, PT, P0 ;  /* 0x00000005ff007c0c */ /* 0x000fda000bf05300 */
[----:B------:R-:W-:Y:S01]  /*d5d0*/  @P0 IADD3 R24, P1, R24, UR4, RZ ;  /* 0x0000000418180c10 */ /* 0x000fe2000ff3e0ff */
[----:B------:R-:W1:Y:S01]  /*d5e0*/  S2R R20, SR_TID.X ;  /* 0x0000000000147919 */ /* 0x000e620000002100 */
[----:B------:R-:W-:Y:S01]  /*d5f0*/  LOP3.LUT R23, R23, 0xffffffdf, RZ, 0xc0, !PT ;  /* 0xffffffdf17177812 */ /* 0x000fe200078ec0ff */
[----:B------:R-:W-:Y:S01]  /*d600*/  ULDC UR4, c[0x0][0x2f4] ;  /* 0x0000bd0000047ab9 */ /* 0x000fe20000000800 */
[----:B------:R-:W-:-:S05]  /*d610*/  @P0 IADD3.X R25, R25, UR5, RZ, P1, !PT ;  /* 0x0000000519190c10 */ /* 0x000fca0008ffe4ff */
[----:B------:R2:W4:Y:S01]  /*d620*/  @P0 LDG.E R30, desc[UR36][R24.64] ;  /* 0x00000024181e0981 */ /* 0x000522000c1e1900 */
[----:B0-----:R-:W-:-:S13]  /*d630*/  ISETP.NE.AND P2, PT, R6, 0x1, PT ;  /* 0x000000010600780c */ /* 0x001fda0003f45270 */
[----:B------:R-:W0:Y:S01]  /*d640*/  @P2 LDC R3, c[0x0][0x434] ;  /* 0x00010d00ff032b82 */ /* 0x000e220000000800 */
[----:B------:R-:W-:-:S07]  /*d650*/  @P2 LOP3.LUT R23, R23, 0x20, RZ, 0xfc, !PT ;  /* 0x0000002017172812 */ /* 0x000fce00078efcff */
[----:B------:R-:W0:Y:S01]  /*d660*/  @P2 LDC R5, c[0x0][0x438] ;  /* 0x00010e00ff052b82 */ /* 0x000e220000000800 */
[----:B-1----:R-:W-:-:S04]  /*d670*/  LOP3.LUT R20, R20, 0x7f, RZ, 0xc0, !PT ;  /* 0x0000007f14147812 */ /* 0x002fc800078ec0ff */
[----:B------:R-:W-:Y:S02]  /*d680*/  SHF.R.U32.HI R26, RZ, 0x3, R20 ;  /* 0x00000003ff1a7819 */ /* 0x000fe40000011614 */
[----:B------:R-:W1:Y:S02]  /*d690*/  S2R R20, SR_TID.X ;  /* 0x0000000000147919 */ /* 0x000e640000002100 */
[----:B-1----:R-:W-:-:S05]  /*d6a0*/  IMAD.SHL.U32 R20, R20, 0x10, RZ ;  /* 0x0000001014147824 */ /* 0x002fca00078e00ff */
[----:B------:R-:W-:Y:S02]  /*d6b0*/  LOP3.LUT R20, R26, 0x70, R20, 0xf8, !PT ;  /* 0x000000701a147812 */ /* 0x000fe400078ef814 */
[----:B------:R-:W-:Y:S02]  /*d6c0*/  ISETP.GE.AND P3, PT, R31, UR4, PT ;  /* 0x000000041f007c0c */ /* 0x000fe4000bf66270 */
[----:B------:R-:W-:Y:S01]  /*d6d0*/  LOP3.LUT R23, R23, 0xffffffef, RZ, 0xc0, !PT ;  /* 0xffffffef17177812 */ /* 0x000fe200078ec0ff */
[----:B------:R-:W-:Y:S01]  /*d6e0*/  UMOV UR5, 0xffffffff ;  /* 0xffffffff00057882 */ /* 0x000fe20000000000 */
[----:B------:R-:W-:Y:S01]  /*d6f0*/  LOP3.LUT R26, R18, 0xffff, RZ, 0xc0, !PT ;  /* 0x0000ffff121a7812 */ /* 0x000fe200078ec0ff */
[----:B--2---:R-:W-:-:S04]  /*d700*/  VIADD R25, R21, 0xffffffff ;  /* 0xffffffff15197836 */ /* 0x004fc80000000000 */
[----:B------:R-:W-:-:S05]  /*d710*/  IMAD R0, R25, 0x60, R20 ;  /* 0x0000006019007824 */ /* 0x000fca00078e0214 */
[C---:B------:R-:W-:Y:S01]  /*d720*/  ISETP.GE.AND P0, PT, R0.reuse, R37, PT ;  /* 0x000000250000720c */ /* 0x040fe20003f06270 */
[----:B---3--:R-:W-:-:S03]  /*d730*/  IMAD.IADD R0, R0, 0x1, R2 ;  /* 0x0000000100007824 */ /* 0x008fc600078e0202 */
[----:B------:R-:W-:Y:S01]  /*d740*/  ISETP.GT.U32.OR P0, PT, R20, 0x5f, P0 ;  /* 0x0000005f1400780c */ /* 0x000fe20000704470 */
[----:B0-----:R-:W-:-:S04]  /*d750*/  @P2 IMAD.HI.U32 R2, R0, R3, RZ ;  /* 0x0000000300022227 */ /* 0x001fc800078e00ff */
[----:B------:R-:W-:Y:S01]  /*d760*/  IMAD.MOV.U32 R4, RZ, RZ, R0 ;  /* 0x000000ffff047224 */ /* 0x000fe200078e0000 */
[----:B------:R-:W-:-:S05]  /*d770*/  @P2 SHF.R.U32.HI R4, RZ, R5, R2 ;  /* 0x00000005ff042219 */ /* 0x000fca0000011602 */
[----:B------:R-:W-:Y:S02]  /*d780*/  IMAD.MOV R5, RZ, RZ, -R4 ;  /* 0x000000ffff057224 */ /* 0x000fe400078e0a04 */
[----:B------:R-:W0:Y:S02]  /*d790*/  @!P0 LDC.64 R2, c[0x0][0x428] ;  /* 0x00010a00ff028b82 */ /* 0x000e240000000a00 */
[----:B------:R-:W-:Y:S01]  /*d7a0*/  IMAD R0, R6, R5, R0 ;  /* 0x0000000506007224 */ /* 0x000fe200078e0200 */
[----:B------:R-:W-:Y:S02]  /*d7b0*/  @!P0 SHF.R.S32.HI R5, RZ, 0x1f, R4 ;  /* 0x0000001fff058819 */ /* 0x000fe40000011404 */
[----:B----4-:R-:W-:-:S05]  /*d7c0*/  SHF.R.S32.HI R6, RZ, 0x1f, R30 ;  /* 0x0000001fff067819 */ /* 0x010fca000001141e */
[----:B------:R0:W-:Y:S02]  /*d7d0*/  STL [R1+0x8], R6 ;  /* 0x0000080601007387 */ /* 0x0001e40000100800 */
[-C--:B0-----:R-:W-:Y:S02]  /*d7e0*/  @!P0 IMAD R6, R6, R2.reuse, RZ ;  /* 0x0000000206068224 */ /* 0x081fe400078e02ff */
[----:B------:R-:W-:-:S04]  /*d7f0*/  @!P0 IMAD.WIDE.U32 R4, R30, R2, R4 ;  /* 0x000000021e048225 */ /* 0x000fc800078e0004 */
[----:B------:R-:W-:Y:S02]  /*d800*/  @!P0 IMAD R6, R30, R3, R6 ;  /* 0x000000031e068224 */ /* 0x000fe400078e0206 */
[----:B------:R-:W0:Y:S02]  /*d810*/  @!P0 LDC.64 R2, c[0x0][0x418] ;  /* 0x00010600ff028b82 */ /* 0x000e240000000a00 */
[----:B------:R-:W-:Y:S02]  /*d820*/  @!P0 IMAD.IADD R6, R5, 0x1, R6 ;  /* 0x0000000105068824 */ /* 0x000fe400078e0206 */
[----:B------:R-:W-:-:S05]  /*d830*/  IMAD.U32 R5, RZ, RZ, UR38 ;  /* 0x00000026ff057e24 */ /* 0x000fca000f8e00ff */
[----:B------:R-:W-:-:S13]  /*d840*/  ISETP.NE.AND P2, PT, R5, 0x3, PT ;  /* 0x000000030500780c */ /* 0x000fda0003f45270 */
[----:B------:R-:W-:Y:S02]  /*d850*/  @P2 LOP3.LUT R23, R23, 0x10, RZ, 0xfc, !PT ;  /* 0x0000001017172812 */ /* 0x000fe400078efcff */
[C---:B0-----:R-:W-:Y:S02]  /*d860*/  @!P0 LEA R2, P1, R4.reuse, R2, 0x2 ;  /* 0x0000000204028211 */ /* 0x041fe400078210ff */
[----:B------:R-:W-:Y:S02]  /*d870*/  LOP3.LUT R23, R23, 0xfffffffb, RZ, 0xc0, !PT ;  /* 0xfffffffb17177812 */ /* 0x000fe400078ec0ff */
[----:B------:R-:W-:Y:S02]  /*d880*/  @!P0 LEA.HI.X R3, R4, R3, R6, 0x2, P1 ;  /* 0x0000000304038211 */ /* 0x000fe400008f1406 */
[----:B------:R-:W-:Y:S02]  /*d890*/  MOV R4, RZ ;  /* 0x000000ff00047202 */ /* 0x000fe40000000f00 */
[----:B------:R-:W-:-:S02]  /*d8a0*/  ISETP.GE.AND P1, PT, R33, UR4, PT ;  /* 0x0000000421007c0c */ /* 0x000fc4000bf26270 */
[----:B------:R-:W-:Y:S02]  /*d8b0*/  @P3 LOP3.LUT R23, R23, 0x4, RZ, 0xfc, !PT ;  /* 0x0000000417173812 */ /* 0x000fe400078efcff */
[----:B------:R0:W5:Y:S01]  /*d8c0*/  @!P0 LDG.E R4, desc[UR36][R2.64] ;  /* 0x0000002402048981 */ /* 0x000162000c1e1900 */
[----:B------:R-:W-:Y:S02]  /*d8d0*/  ISETP.GE.AND P0, PT, R32, UR4, PT ;  /* 0x0000000420007c0c */ /* 0x000fe4000bf06270 */
[----:B------:R-:W-:-:S04]  /*d8e0*/  LOP3.LUT R23, R23, 0xfffffffe, RZ, 0xc0, !PT ;  /* 0xfffffffe17177812 */ /* 0x000fc800078ec0ff */
[----:B------:R-:W-:-:S04]  /*d8f0*/  LOP3.LUT R23, R23, 0xfffffffd, RZ, 0xc0, !PT ;  /* 0xfffffffd17177812 */ /* 0x000fc800078ec0ff */
[----:B------:R-:W-:-:S04]  /*d900*/  @P1 LOP3.LUT R23, R23, 0x2, RZ, 0xfc, !PT ;  /* 0x0000000217171812 */ /* 0x000fc800078efcff */
[----:B------:R-:W-:Y:S01]  /*d910*/  @P0 LOP3.LUT R23, R23, 0x1, RZ, 0xfc, !PT ;  /* 0x0000000117170812 */ /* 0x000fe200078efcff */
[----:B0-----:R-:W-:Y:S06]  /*d920*/  BRA.DIV UR5, `(.L_x_3526) ;  /* 0x0000003e05d07947 */ /* 0x001fec000b800000 */
.L_x_3592:
[----:B------:R-:W-:Y:S02]  /*d930*/  ISETP.GT.U32.AND P0, PT, R20, 0x5f, PT ;  /* 0x0000005f1400780c */ /* 0x000fe40003f04070 */
[----:B------:R-:W-:-:S11]  /*d940*/  LOP3.LUT R23, R23, 0xfffffff7, RZ, 0xc0, !PT ;  /* 0xfffffff717177812 */ /* 0x000fd600078ec0ff */
[----:B------:R-:W-:Y:S01]  /*d950*/  @P0 LOP3.LUT R23, R23, 0x8, RZ, 0xfc, !PT ;  /* 0x0000000817170812 */ /* 0x000fe200078efcff */
[----:B------:R-:W-:Y:S06]  /*d960*/  @!P2 BRA `(.L_x_3527) ;  /* 0x000000000004a947 */ /* 0x000fec0003800000 */
[----:B------:R-:W-:Y:S01]  /*d970*/  BPT.TRAP 0x1 ;  /* 0x000000040000795c */ /* 0x000fe20000300000 */
.L_x_3527:
[----:B------:R-:W-:Y:S01]  /*d980*/  SHF.R.S32.HI R5, RZ, 0x1f, R0 ;  /* 0x0000001fff057819 */ /* 0x000fe20000011400 */
[----:B------:R-:W-:Y:S01]  /*d990*/  ULDC.64 UR4, c[0x0][0x328] ;  /* 0x0000ca0000047ab9 */ /* 0x000fe20000000a00 */
[----:B------:R-:W-:Y:S01]  /*d9a0*/  ULDC.64 UR6, c[0x0][0x318] ;  /* 0x0000c60000067ab9 */ /* 0x000fe20000000a00 */
[----:B------:R-:W-:Y:S02]  /*d9b0*/  BSSY B0, `(.L_x_3528) ;  /* 0x0000014000007945 */ /* 0x000fe40003800000 */
        /* <DEDUP_REMOVED lines=19> */
.L_x_3593:
[----:B------:R-:W-:Y:S05]  /*daf0*/  BSYNC B0 ;  /* 0x0000000000007941 */ /* 0x000fea0003800000 */
.L_x_3528:
[----:B------:R-:W1:Y:S01]  /*db00*/  S2R R8, SR_TID.X ;  /* 0x0000000000087919 */ /* 0x000e620000002100 */
[----:B------:R-:W-:Y:S01]  /*db10*/  ULDC.64 UR4, c[0x0][0x300] ;  /* 0x0000c00000047ab9 */ /* 0x000fe20000000a00 */
[----:B------:R-:W-:Y:S01]  /*db20*/  ULDC.64 UR6, c[0x0][0x2e8] ;  /* 0x0000ba0000067ab9 */ /* 0x000fe20000000a00 */
[----:B------:R-:W-:Y:S01]  /*db30*/  IMAD R5, R5, UR4, RZ ;  /* 0x0000000405057c24 */ /* 0x000fe2000f8e02ff */
[C---:B------:R-:W-:Y:S01]  /*db40*/  LOP3.LUT P4, RZ, R23.reuse, 0x4, RZ, 0xc0, !PT ;  /* 0x0000000417ff7812 */ /* 0x040fe2000788c0ff */
[C---:B0-----:R-:W-:Y:S01]  /*db50*/  IMAD.WIDE.U32 R2, R0.reuse, UR4, RZ ;  /* 0x0000000400027c25 */ /* 0x041fe2000f8e00ff */
[C---:B------:R-:W-:Y:S02]  /*db60*/  LOP3.LUT P3, RZ, R23.reuse, 0x2, RZ, 0xc0, !PT ;  /* 0x0000000217ff7812 */ /* 0x040fe4000786c0ff */
[----:B------:R-:W-:Y:S01]  /*db70*/  LOP3.LUT P2, RZ, R23, 0x1, RZ, 0xc0, !PT ;  /* 0x0000000117ff7812 */ /* 0x000fe2000784c0ff */
[----:B------:R-:W-:Y:S01]  /*db80*/  IMAD R5, R0, UR5, R5 ;  /* 0x0000000500057c24 */ /* 0x000fe2000f8e0205 */
[----:B------:R-:W-:-:S02]  /*db90*/  ULDC.64 UR4, c[0x0][0x310] ;  /* 0x0000c40000047ab9 */ /* 0x000fc40000000a00 */
[----:B------:R-:W-:Y:S02]  /*dba0*/  IMAD R6, R6, UR4, RZ ;  /* 0x0000000406067c24 */ /* 0x000fe4000f8e02ff */
[----:B------:R-:W-:Y:S02]  /*dbb0*/  IMAD.IADD R3, R3, 0x1, R5 ;  /* 0x0000000103037824 */ /* 0x000fe400078e0205 */
[C---:B------:R-:W-:Y:S02]  /*dbc0*/  IMAD R6, R4.reuse, UR5, R6 ;  /* 0x0000000504067c24 */ /* 0x040fe4000f8e0206 */
[----:B------:R-:W-:Y:S01]  /*dbd0*/  IMAD.WIDE.U32 R2, R4, UR4, R2 ;  /* 0x0000000404027c25 */ /* 0x000fe2000f8e0002 */
[----:B------:R-:W-:-:S03]  /*dbe0*/  ULDC.64 UR4, c[0x0][0x308] ;  /* 0x0000c20000047ab9 */ /* 0x000fc60000000a00 */
[----:B------:R-:W-:Y:S02]  /*dbf0*/  IMAD.IADD R3, R3, 0x1, R6 ;  /* 0x0000000103037824 */ /* 0x000fe400078e0206 */
[----:B------:R-:W-:Y:S02]  /*dc00*/  IMAD R6, R25, -0x60, R37 ;  /* 0xffffffa019067824 */ /* 0x000fe400078e0225 */
[----:B------:R-:W-:Y:S01]  /*dc10*/  IMAD.WIDE.U32 R2, R26, UR4, R2 ;  /* 0x000000041a027c25 */ /* 0x000fe2000f8e0002 */
[----:B------:R-:W-:-:S03]  /*dc20*/  UMOV UR4, 0xffffffff ;  /* 0xffffffff00047882 */ /* 0x000fc60000000000 */
[----:B------:R-:W-:Y:S01]  /*dc30*/  IMAD R0, R26, UR5, R3 ;  /* 0x000000051a007c24 */ /* 0x000fe2000f8e0203 */
[----:B------:R-:W-:Y:S01]  /*dc40*/  LEA R4, P0, R2, UR6, 0x1 ;  /* 0x0000000602047c11 */ /* 0x000fe2000f8008ff */
[----:B------:R-:W-:Y:S01]  /*dc50*/  IMAD R5, R27, 0x4800, R34 ;  /* 0x000048001b057824 */ /* 0x000fe200078e0222 */
[----:B-1----:R-:W-:Y:S02]  /*dc60*/  LOP3.LUT R8, R8, 0x7f, RZ, 0xc0, !PT ;  /* 0x0000007f08087812 */ /* 0x002fe400078ec0ff */
[----:B------:R-:W-:Y:S02]  /*dc70*/  LEA.HI.X R0, R2, UR7, R0, 0x1, P0 ;  /* 0x0000000702007c11 */ /* 0x000fe400080f0c00 */
[----:B------:R-:W-:-:S05]  /*dc80*/  SHF.R.U32.HI R8, RZ, 0x3, R8 ;  /* 0x00000003ff087819 */ /* 0x000fca0000011608 */
[----:B------:R-:W-:-:S05]  /*dc90*/  IMAD.IADD R6, R6, 0x1, -R8 ;  /* 0x0000000106067824 */ /* 0x000fca00078e0a08 */
[----:B------:R-:W-:Y:S01]  /*dca0*/  ISETP.GE.AND P0, PT, R6, 0x1, PT ;  /* 0x000000010600780c */ /* 0x000fe20003f06270 */
[----:B------:R-:W-:-:S12]  /*dcb0*/  BRA.DIV UR4, `(.L_x_3530) ;  /* 0x0000003e04347947 */ /* 0x000fd8000b800000 */
[----:B------:R-:W0:Y:S01]  /*dcc0*/  SHFL.IDX PT, R3, R4, RZ, 0x181f ;  /* 0x00181fff04037589 */ /* 0x000e2200000e0000 */
[----:B------:R-:W-:-:S03]  /*dcd0*/  @P0 LEA R8, R5, R22, 0x1 ;  /* 0x0000001605080211 */ /* 0x000fc600078e08ff */
[----:B------:R-:W1:Y:S01]  /*dce0*/  SHFL.IDX PT, R2, R0, RZ, 0x181f ;  /* 0x00181fff00027589 */ /* 0x000e6200000e0000 */
[----:B0-----:R-:W-:-:S05]  /*dcf0*/  @P0 LEA R3, P1, R31, R3, 0x1 ;  /* 0x000000031f030211 */ /* 0x001fca00078208ff */
[----:B-1----:R-:W-:Y:S01]  /*dd00*/  @P0 IMAD.X R2, RZ, RZ, R2, P1 ;  /* 0x000000ffff020224 */ /* 0x002fe200008e0602 */
[----:B------:R-:W-:-:S04]  /*dd10*/  ISETP.GE.AND P1, PT, R6, 0x11, PT ;  /* 0x000000110600780c */ /* 0x000fc80003f26270 */
[----:B------:R-:W-:-:S04]  /*dd20*/  @P0 LOP3.LUT R3, R3, R2, RZ, 0x3c, !PT ;  /* 0x0000000203030212 */ /* 0x000fc800078e3cff */
[----:B------:R-:W-:-:S04]  /*dd30*/  @P0 LOP3.LUT R2, R3, R2, RZ, 0x3c, !PT ;  /* 0x0000000203020212 */ /* 0x000fc800078e3cff */
[----:B------:R-:W-:-:S05]  /*dd40*/  @P0 LOP3.LUT R3, R3, R2, RZ, 0x3c, !PT ;  /* 0x0000000203030212 */ /* 0x000fca00078e3cff */
[----:B------:R-:W-:Y:S01]  /*dd50*/  @!PT LDS RZ, [RZ] ;  /* 0x00000000fffff984 */ /* 0x000fe20000000800 */
[----:B------:R-:W-:Y:S04]  /*dd60*/  @P0 LDGSTS.E.BYPASS.LTC128B.128 [R8+0x1e400], desc[UR36][R2.64], !P4 ;  /* 0x1e40000002080fae */ /* 0x000fe8000e101d64 */
[----:B------:R-:W-:Y:S04]  /*dd70*/  @P0 LDGSTS.E.BYPASS.LTC128B.128 [R8+0x21400], desc[UR36][R2.64+0x80], !P3 ;  /* 0x2140008002080fae */ /* 0x000fe8000d901d64 */
[----:B------:R0:W-:Y:S04]  /*dd80*/  @P0 LDGSTS.E.BYPASS.LTC128B.128 [R8+0x24400], desc[UR36][R2.64+0x100], !P2 ;  /* 0x2440010002080fae */ /* 0x0001e8000d101d64 */
[----:B0-----:R-:W0:Y:S01]  /*dd90*/  SHFL.IDX PT, R3, R4, 0x1, 0x181f ;  /* 0x00381f0004037f89 */ /* 0x001e2200000e0000 */
[----:B------:R-:W-:-:S03]  /*dda0*/  @P1 IMAD R8, R5, 0x2, R22 ;  /* 0x0000000205081824 */ /* 0x000fc600078e0216 */
[----:B------:R-:W1:Y:S01]  /*ddb0*/  SHFL.IDX PT, R2, R0, 0x1, 0x181f ;  /* 0x00381f0000027f89 */ /* 0x000e6200000e0000 */
[----:B0-----:R-:W-:-:S05]  /*ddc0*/  @P1 LEA R3, P0, R31, R3, 0x1 ;  /* 0x000000031f031211 */ /* 0x001fca00078008ff */
[----:B-1----:R-:W-:-:S05]  /*ddd0*/  @P1 IMAD.X R2, RZ, RZ, R2, P0 ;  /* 0x000000ffff021224 */ /* 0x002fca00000e0602 */
[----:B------:R-:W-:-:S04]  /*dde0*/  @P1 LOP3.LUT R3, R3, R2, RZ, 0x3c, !PT ;  /* 0x0000000203031212 */ /* 0x000fc800078e3cff */
[----:B------:R-:W-:-:S04]  /*ddf0*/  @P1 LOP3.LUT R2, R3, R2, RZ, 0x3c, !PT ;  /* 0x0000000203021212 */ /* 0x000fc800078e3cff */
[----:B------:R-:W-:-:S05]  /*de00*/  @P1 LOP3.LUT R3, R3, R2, RZ, 0x3c, !PT ;  /* 0x0000000203031212 */ /* 0x000fca00078e3cff */
        /* <DEDUP_REMOVED lines=30> */
[----:B------:R-:W1:Y:S04]  /*dff0*/  SHFL.IDX PT, R2, R0, 0x4, 0x181f ;  /* 0x00981f0000027f89 */ /* 0x000e6800000e0000 */
[----:B------:R-:W2:Y:S01]  /*e000*/  SHFL.IDX PT, R0, R0, 0x5, 0x181f ;  /* 0x00b81f0000007f89 */ /* 0x000ea200000e0000 */
[----:B0-----:R-:W-:-:S05]  /*e010*/  @P1 LEA R3, P0, R31, R3, 0x1 ;  /* 0x000000031f031211 */ /* 0x001fca00078008ff */
[----:B-1----:R-:W-:-:S05]  /*e020*/  @P1 IMAD.X R2, RZ, RZ, R2, P0 ;  /* 0x000000ffff021224 */ /* 0x002fca00000e0602 */
[----:B------:R-:W-:-:S04]  /*e030*/  @P1 LOP3.LUT R3, R3, R2, RZ, 0x3c, !PT ;  /* 0x0000000203031212 */ /* 0x000fc800078e3cff */
[----:B------:R-:W-:-:S04]  /*e040*/  @P1 LOP3.LUT R2, R3, R2, RZ, 0x3c, !PT ;  /* 0x0000000203021212 */ /* 0x000fc800078e3cff */
[----:B------:R-:W-:-:S05]  /*e050*/  @P1 LOP3.LUT R3, R3, R2, RZ, 0x3c, !PT ;  /* 0x0000000203031212 */ /* 0x000fca00078e3cff */
[----:B------:R-:W-:Y:S04]  /*e060*/  @P1 LDGSTS.E.BYPASS.LTC128B.128 [R8+0x20400], desc[UR36][R2.64], !P4 ;  /* 0x2040000002081fae */ /* 0x000fe8000e101d64 */
[----:B------:R-:W-:Y:S04]  /*e070*/  @P1 LDGSTS.E.BYPASS.LTC128B.128 [R8+0x23400], desc[UR36][R2.64+0x80], !P3 ;  /* 0x2340008002081fae */ /* 0x000fe8000d901d64 */
[----:B------:R0:W-:Y:S04]  /*e080*/  @P1 LDGSTS.E.BYPASS.LTC128B.128 [R8+0x26400], desc[UR36][R2.64+0x100], !P2 ;  /* 0x2640010002081fae */ /* 0x0001e8000d101d64 */
[----:B0-2---:R0:W1:Y:S02]  /*e090*/  SHFL.IDX PT, R2, R4, 0x5, 0x181f ;  /* 0x00b81f0004027f89 */ /* 0x00506400000e0000 */
.L_x_3607:
[----:B------:R-:W-:-:S13]  /*e0a0*/  ISETP.GE.AND P0, PT, R6, 0x51, PT ;  /* 0x000000510600780c */ /* 0x000fda0003f06270 */
[----:B-1----:R-:W-:Y:S01]  /*e0b0*/  @P0 LEA R2, P1, R31, R2, 0x1 ;  /* 0x000000021f020211 */ /* 0x002fe200078208ff */
[----:B------:R-:W-:-:S03]  /*e0c0*/  @P0 IMAD R5, R5, 0x2, R22 ;  /* 0x0000000205050824 */ /* 0x000fc600078e0216 */
[----:B------:R-:W-:-:S05]  /*e0d0*/  @P0 IADD3.X R3, RZ, R0, RZ, P1, !PT ;  /* 0x00000000ff030210 */ /* 0x000fca0000ffe4ff */
[----:B------:R-:W-:Y:S01]  /*e0e0*/  @!PT LDS RZ, [RZ] ;  /* 0x00000000fffff984 */ /* 0x000fe20000000800 */
[----:B------:R-:W-:Y:S01]  /*e0f0*/  @!PT LDS RZ, [RZ] ;  /* 0x00000000fffff984 */ /* 0x000fe20000000800 */
[----:B------:R-:W-:Y:S01]  /*e100*/  @!PT LDS RZ, [RZ] ;  /* 0x00000000fffff984 */ /* 0x000fe20000000800 */
[----:B------:R1:W-:Y:S04]  /*e110*/  @P0 LDGSTS.E.BYPASS.LTC128B.128 [R5+0x20c00], desc[UR36][R2.64], !P4 ;  /* 0x20c0000002050fae */ /* 0x0003e8000e101d64 */
[----:B------:R1:W-:Y:S04]  /*e120*/  @P0 LDGSTS.E.BYPASS.LTC128B.128 [R5+0x23c00], desc[UR36][R2.64+0x80], !P3 ;  /* 0x23c0008002050fae */ /* 0x0003e8000d901d64 */
[----:B------:R1:W-:Y:S01]  /*e130*/  @P0 LDGSTS.E.BYPASS.LTC128B.128 [R5+0x26c00], desc[UR36][R2.64+0x100], !P2 ;  /* 0x26c0010002050fae */ /* 0x0003e2000d101d64 */
[----:B------:R-:W-:Y:S01]  /*e140*/  PLOP3.LUT P0, PT, PT, PT, PT, 0x80, 0x0 ;  /* 0x000000000000781c */ /* 0x000fe20003f0f070 */
[----:B------:R-:W-:-:S12]  /*e150*/  NOP ;  /* 0x0000000000007918 */ /* 0x000fd80000000000 */
.L_x_3531:
        /* <DEDUP_REMOVED lines=10> */
.L_x_3532:
[----:B------:R2:W5:Y:S01]  /*e200*/  LDL.LU R0, [R1+0x10] ;  /* 0x0000100001007983 */ /* 0x0005620000300800 */
[----:B------:R-:W-:Y:S01]  /*e210*/  LOP3.LUT P0, RZ, R23, 0x40, RZ, 0xc0, !PT ;  /* 0x0000004017ff7812 */ /* 0x000fe2000780c0ff */
[----:B------:R2:W-:-:S12]  /*e220*/  SYNCS.ARRIVE.TRANS64.A1T0 RZ, [R7+URZ+0x30830], RZ ;  /* 0x030830ff07ff79a7 */ /* 0x0005d8000810003f */
[----:B------:R-:W-:Y:S05]  /*e230*/  WARPSYNC.ALL ;  /* 0x0000000000007948 */ /* 0x000fea0003800000 */
[----:B------:R-:W-:Y:S01]  /*e240*/  ULDC.64 UR4, c[0x0][0x298] ;  /* 0x0000a60000047ab9 */ /* 0x000fe20000000a00 */
[----:B------:R-:W-:Y:S01]  /*e250*/  SEL R29, R29, RZ, !P0 ;  /* 0x000000ff1d1d7207 */ /* 0x000fe20004000000 */
[----:B01----:R-:W-:Y:S01]  /*e260*/  IMAD.WIDE.U32 R4, R35, UR4, RZ ;  /* 0x0000000423047c25 */ /* 0x003fe2000f8e00ff */
[----:B------:R-:W-:Y:S01]  /*e270*/  BSSY B6, `(.L_x_3533) ;  /* 0x000001c000067945 */ /* 0x000fe20003800000 */
[----:B------:R-:W-:Y:S01]  /*e280*/  BAR.SYNC.DEFER_BLOCKING 0x8, 0x180 ;  /* 0x0206000000007b1d */ /* 0x000fe20000010000 */
[----:B-----5:R-:W-:-:S02]  /*e290*/  SEL R2, R0, RZ, !P0 ;  /* 0x000000ff00027207 */ /* 0x020fc40004000000 */
        /* <DEDUP_REMOVED lines=16> */
[----:B------:R-:W-:Y:S02]  /*e3a0*/  IMAD.U32 R5, RZ, RZ, UR7 ;  /* 0x00000007ff057e24 */ /* 0x000fe4000f8e00ff */
[----:B------:R-:W-:Y:S02]  /*e3b0*/  IMAD.U32 R6, RZ, RZ, UR8 ;  /* 0x00000008ff067e24 */ /* 0x000fe4000f8e00ff */
[----:B--2---:R-:W-:-:S02]  /*e3c0*/  IMAD.U32 R7, RZ, RZ, UR9 ;  /* 0x00000009ff077e24 */ /* 0x004fc4000f8e00ff */
[----:B------:R-:W-:Y:S02]  /*e3d0*/  IMAD.U32 R10, RZ, RZ, UR4 ;  /* 0x00000004ff0a7e24 */ /* 0x000fe4000f8e00ff */
[----:B------:R-:W-:Y:S02]  /*e3e0*/  IMAD.MOV.U32 R8, RZ, RZ, 0x70 ;  /* 0x00000070ff087424 */ /* 0x000fe400078e00ff */
[----:B------:R-:W-:Y:S02]  /*e3f0*/  IMAD.MOV.U32 R12, RZ, RZ, 0x1 ;  /* 0x00000001ff0c7424 */ /* 0x000fe400078e00ff */
[----:B------:R-:W-:-:S07]  /*e400*/  IMAD.MOV.U32 R13, RZ, RZ, RZ ;  /* 0x000000ffff0d7224 */ /* 0x000fce00078e00ff */
[----:B------:R-:W-:-:S07]  /*e410*/  LEPC R20, `(.L_x_3534) ;  /* 0x000000001014794e */ /* 0x000fce0000000000 */
[----:B0-----:R-:W-:Y:S05]  /*e420*/  CALL.ABS.NOINC R2 ;  /* 0x0000000002007343 */ /* 0x001fea0003c00000 */
.L_x_3534:
[----:B------:R-:W-:Y:S05]  /*e430*/  BSYNC B6 ;  /* 0x0000000000067941 */ /* 0x000fea0003800000 */
.L_x_3533:
[----:B------:R-:W3:Y:S01]  /*e440*/  LDL.LU.64 R2, [R1+0x10] ;  /* 0x0000100001027983 */ /* 0x000ee20000300a00 */
[----:B------:R-:W-:Y:S01]  /*e450*/  ULDC.64 UR6, c[0x0][0x2e0] ;  /* 0x0000b80000067ab9 */ /* 0x000fe20000000a00 */
[----:B------:R-:W0:Y:S01]  /*e460*/  LDC R6, c[0x0][0x448] ;  /* 0x00011200ff067b82 */ /* 0x000e220000000800 */
[----:B------:R-:W-:Y:S01]  /*e470*/  ULDC.64 UR4, c[0x0][0x2d8] ;  /* 0x0000b60000047ab9 */ /* 0x000fe20000000a00 */
[----:B------:R-:W4:Y:S01]  /*e480*/  LDL.LU R20, [R1+0x24] ;  /* 0x0000240001147983 */ /* 0x000f220000300800 */
[----:B------:R-:W-:-:S03]  /*e490*/  IMAD.SHL.U32 R4, R17, 0x80, RZ ;  /* 0x0000008011047824 */ /* 0x000fc600078e00ff */
[----:B------:R1:W5:Y:S01]  /*e4a0*/  LDL R17, [R1+0x18] ;  /* 0x0000180001117983 */ /* 0x0003620000100800 */
[----:B0-----:R-:W-:-:S13]  /*e4b0*/  ISETP.NE.AND P0, PT, R6, 0x1, PT ;  /* 0x000000010600780c */ /* 0x001fda0003f05270 */
[----:B------:R-:W0:Y:S08]  /*e4c0*/  @P0 LDC R0, c[0x0][0x44c] ;  /* 0x00011300ff000b82 */ /* 0x000e300000000800 */
[----:B------:R-:W1:Y:S01]  /*e4d0*/  @P0 LDC R8, c[0x0][0x450] ;  /* 0x00011400ff080b82 */ /* 0x000e620000000800 */
[----:B---3--:R-:W-:Y:S02]  /*e4e0*/  IMAD.MOV.U32 R3, RZ, RZ, R35 ;  /* 0x000000ffff037224 */ /* 0x008fe400078e0023 */
[----:B----4-:R-:W-:-:S02]  /*e4f0*/  IMAD R5, R20, UR6, RZ ;  /* 0x0000000614057c24 */ /* 0x010fc4000f8e02ff */
[----:B------:R-:W3:Y:S01]  /*e500*/  S2R R20, SR_TID.X ;  /* 0x0000000000147919 */ /* 0x000ee20000002100 */
[----:B------:R-:W-:-:S04]  /*e510*/  IMAD.WIDE.U32 R2, R26, UR4, R2 ;  /* 0x000000041a027c25 */ /* 0x000fc8000f8e0002 */
[----:B------:R-:W-:Y:S01]  /*e520*/  IMAD R3, R26, UR5, R3 ;  /* 0x000000051a037c24 */ /* 0x000fe2000f8e0203 */
[----:B------:R-:W-:Y:S01]  /*e530*/  ULDC.64 UR4, c[0x0][0x2d0] ;  /* 0x0000b40000047ab9 */ /* 0x000fe20000000a00 */
[C---:B------:R-:W-:Y:S02]  /*e540*/  IMAD R5, R29.reuse, UR7, R5 ;  /* 0x000000071d057c24 */ /* 0x040fe4000f8e0205 */
[----:B------:R-:W-:Y:S01]  /*e550*/  IMAD.WIDE.U32 R2, R29, UR6, R2 ;  /* 0x000000061d027c25 */ /* 0x000fe2000f8e0002 */
[----:B---3--:R-:W-:-:S04]  /*e560*/  LOP3.LUT R20, R20, 0x7f, RZ, 0xc0, !PT ;  /* 0x0000007f14147812 */ /* 0x008fc800078ec0ff */
[----:B------:R-:W-:Y:S02]  /*e570*/  SHF.R.U32.HI R21, RZ, 0x3, R20 ;  /* 0x00000003ff157819 */ /* 0x000fe40000011614 */
[----:B------:R-:W3:Y:S01]  /*e580*/  S2R R20, SR_TID.X ;  /* 0x0000000000147919 */ /* 0x000ee20000002100 */
[----:B------:R-:W-:Y:S02]  /*e590*/  IMAD.IADD R3, R3, 0x1, R5 ;  /* 0x0000000103037824 */ /* 0x000fe400078e0205 */
[----:B---3--:R-:W-:-:S05]  /*e5a0*/  IMAD.SHL.U32 R20, R20, 0x10, RZ ;  /* 0x0000001014147824 */ /* 0x008fca00078e00ff */
[----:B------:R-:W-:-:S04]  /*e5b0*/  LOP3.LUT R20, R21, 0x70, R20, 0xf8, !PT ;  /* 0x0000007015147812 */ /* 0x000fc800078ef814 */
[----:B--2---:R-:W-:-:S05]  /*e5c0*/  LOP3.LUT R7, R20, R4, RZ, 0xfc, !PT ;  /* 0x0000000414077212 */ /* 0x004fca00078efcff */
[----:B0-----:R-:W-:-:S04]  /*e5d0*/  @P0 IMAD.HI.U32 R9, R7, R0, RZ ;  /* 0x0000000007090227 */ /* 0x001fc800078e00ff */
[----:B------:R-:W-:Y:S01]  /*e5e0*/  IMAD.MOV.U32 R0, RZ, RZ, R7 ;  /* 0x000000ffff007224 */ /* 0x000fe200078e0007 */
[----:B-1----:R-:W-:-:S04]  /*e5f0*/  @P0 SHF.R.U32.HI R0, RZ, R8, R9 ;  /* 0x00000008ff000219 */ /* 0x002fc80000011609 */
[----:B------:R-:W-:Y:S01]  /*e600*/  IADD3 R5, -R0, RZ, RZ ;  /* 0x000000ff00057210 */ /* 0x000fe20007ffe1ff */
        /* <DEDUP_REMOVED lines=22> */
[----:B------:R-:W-:Y:S01]  /*e770*/  SHF.R.U32.HI R10, RZ, 0x3, R20 ;  /* 0x00000003ff0a7819 */ /* 0x000fe20000011614 */
[----:B------:R-:W-:Y:S10]  /*e780*/  BRA.DIV UR5, `(.L_x_3535) ;  /* 0x0000003a05a87947 */ /* 0x000ff4000b800000 */
        /* <DEDUP_REMOVED lines=18> */
[----:B------:R-:W0:Y:S01]  /*e8b0*/  SHFL.IDX PT, R14, R0, 0x2, 0x181f ;  /* 0x00581f00000e7f89 */ /* 0x000e2200000e0000 */
[----:B------:R-:W-:Y:S01]  /*e8c0*/  @!P1 MOV R3, R7 ;  /* 0x0000000700039202 */ /* 0x000fe20000000f00 */
[----:B------:R-:W-:-:S04]  /*e8d0*/  VIADD R7, R4, 0x20 ;  /* 0x0000002004077836 */ /* 0x000fc80000000000 */
        /* <DEDUP_REMOVED lines=49> */
[----:B0-----:R-:W-:Y:S01]  /*ebf0*/  @!P1 LEA R14, P4, R31, R14, 0x1 ;  /* 0x0000000e1f0e9211 */ /* 0x001fe200078808ff */
[----:B------:R-:W0:Y:S03]  /*ec00*/  SHFL.IDX PT, R5, R5, 0x7, 0x181f ;  /* 0x00f81f0005057f89 */ /* 0x000e2600000e0000 */
[----:B-1----:R-:W-:Y:S01]  /*ec10*/  @!P1 IADD3.X R7, RZ, R2, RZ, P4, !PT ;  /* 0x00000002ff079210 */ /* 0x002fe200027fe4ff */
[----:B------:R-:W-:-:S02]  /*ec20*/  @!P1 IMAD.MOV.U32 R2, RZ, RZ, R14 ;  /* 0x000000ffff029224 */ /* 0x000fc400078e000e */
[----:B------:R1:W2:Y:S02]  /*ec30*/  SHFL.IDX PT, R14, R0, 0x7, 0x181f ;  /* 0x00f81f00000e7f89 */ /* 0x0002a400000e0000 */
[----:B------:R-:W-:-:S05]  /*ec40*/  @!P1 IMAD.MOV.U32 R3, RZ, RZ, R7 ;  /* 0x000000ffff039224 */ /* 0x000fca00078e0007 */
[----:B------:R1:W-:Y:S04]  /*ec50*/  @!P1 LDGSTS.E.BYPASS.LTC128B.128 [R36+0x15400], desc[UR36][R2.64], !P3 ;  /* 0x1540000002249fae */ /* 0x0003e8000d901d64 */
[----:B------:R1:W-:Y:S04]  /*ec60*/  @!P1 LDGSTS.E.BYPASS.LTC128B.128 [R36+0x19400], desc[UR36][R2.64+0x80], !P2 ;  /* 0x1940008002249fae */ /* 0x0003e8000d101d64 */
[----:B0-----:R1:W-:Y:S02]  /*ec70*/  @!P1 LDGSTS.E.BYPASS.LTC128B.128 [R36+0x1d400], desc[UR36][R2.64+0x100], !P0 ;  /* 0x1d40010002249fae */ /* 0x0013e4000c101d64 */
.L_x_3624:
[----:B-1----:R-:W-:Y:S01]  /*ec80*/  VIADD R3, R4, 0x70 ;  /* 0x0000007004037836 */ /* 0x002fe20000000000 */
[----:B------:R-:W-:Y:S04]  /*ec90*/  BSSY B0, `(.L_x_3536) ;  /* 0x000000b000007945 */ /* 0x000fe80003800000 */
[----:B------:R-:W-:-:S13]  /*eca0*/  ISETP.GE.AND P1, PT, R3, R6, PT ;  /* 0x000000060300720c */ /* 0x000fda0003f26270 */
[----:B------:R-:W-:Y:S05]  /*ecb0*/  @P1 BRA `(.L_x_3537) ;  /* 0x0000000000201947 */ /* 0x000fea0003800000 */
[----:B--2---:R-:W-:-:S05]  /*ecc0*/  LEA R2, P1, R31, R14, 0x1 ;  /* 0x0000000e1f027211 */ /* 0x004fca00078208ff */
[----:B------:R-:W-:-:S05]  /*ecd0*/  IMAD.X R3, RZ, RZ, R5, P1 ;  /* 0x000000ffff037224 */ /* 0x000fca00008e0605 */
[----:B------:R-:W-:Y:S01]  /*ece0*/  @!PT LDS RZ, [RZ] ;  /* 0x00000000fffff984 */ /* 0x000fe20000000800 */
[----:B------:R-:W-:Y:S01]  /*ecf0*/  @!PT LDS RZ, [RZ] ;  /* 0x00000000fffff984 */ /* 0x000fe20000000800 */
[----:B------:R-:W-:Y:S01]  /*ed00*/  @!PT LDS RZ, [RZ] ;  /* 0x00000000fffff984 */ /* 0x000fe20000000800 */
[----:B------:R0:W-:Y:S04]  /*ed10*/  LDGSTS.E.BYPASS.LTC128B.128 [R36+0x15c00], desc[UR36][R2.64], !P3 ;  /* 0x15c0000002247fae */ /* 0x0001e8000d901d64 */
[----:B------:R0:W-:Y:S04]  /*ed20*/  LDGSTS.E.BYPASS.LTC128B.128 [R36+0x19c00], desc[UR36][R2.64+0x80], !P2 ;  /* 0x19c0008002247fae */ /* 0x0001e8000d101d64 */
[----:B------:R0:W-:Y:S02]  /*ed30*/  LDGSTS.E.BYPASS.LTC128B.128 [R36+0x1dc00], desc[UR36][R2.64+0x100], !P0 ;  /* 0x1dc0010002247fae */ /* 0x0001e4000c101d64 */
.L_x_3537:
[----:B------:R-:W-:Y:S05]  /*ed40*/  BSYNC B0 ;  /* 0x0000000000007941 */ /* 0x000fea0003800000 */
.L_x_3536:
[----:B------:R-:W-:Y:S01]  /*ed50*/  NOP ;  /* 0x0000000000007918 */ /* 0x000fe20000000000 */
[----:B------:R-:W-:-:S13]  /*ed60*/  PLOP3.LUT P0, PT, PT, PT, PT, 0x80, 0x0 ;  /* 0x000000000000781c */ /* 0x000fda0003f0f070 */
.L_x_3538:
        /* <DEDUP_REMOVED lines=8> */
[----:B---3--:R-:W-:Y:S02]  /*edf0*/  VIADD R3, R3, 0x1 ;  /* 0x0000000103037836 */ /* 0x008fe40000000000 */
[----:B----4-:R-:W-:-:S03]  /*ee00*/  VIADD R8, R2, 0xfffffffe ;  /* 0xfffffffe02087836 */ /* 0x010fc60000000000 */
[----:B------:R-:W-:Y:S01]  /*ee10*/  LEA.HI R0, R3, R3, RZ, 0x1 ;  /* 0x0000000303007211 */ /* 0x000fe200078f08ff */
[----:B------:R0:W-:Y:S03]  /*ee20*/  STL [R1+0x20], R3 ;  /* 0x0000200301007387 */ /* 0x0001e60000100800 */
[----:B------:R-:W-:-:S05]  /*ee30*/  LOP3.LUT R0, R0, 0xfffffffe, RZ, 0xc0, !PT ;  /* 0xfffffffe00007812 */ /* 0x000fca00078ec0ff */
[----:B------:R-:W-:-:S05]  /*ee40*/  IMAD.IADD R0, R3, 0x1, -R0 ;  /* 0x0000000103007824 */ /* 0x000fca00078e0a00 */
[----:B0-----:R-:W-:Y:S01]  /*ee50*/  SHF.L.U32 R3, R0, 0x1f, RZ ;  /* 0x0000001f00037819 */ /* 0x001fe200000006ff */
[----:B------:R-:W-:Y:S01]  /*ee60*/  NOP ;  /* 0x0000000000007918 */ /* 0x000fe20000000000 */
[----:B------:R0:W-:Y:S01]  /*ee70*/  SYNCS.ARRIVE.TRANS64.A1T0 RZ, [R22+URZ+0x30800], RZ ;  /* 0x030800ff16ff79a7 */ /* 0x0001e2000810003f */
[----:B------:R-:W-:Y:S01]  /*ee80*/  BSSY B0, `(.L_x_3539) ;  /* 0x0000003000007945 */ /* 0x000fe20003800000 */
[----:B------:R-:W1:Y:S03]  /*ee90*/  SYNCS.PHASECHK.TRANS64.TRYWAIT P0, [R22+URZ+0x30820], R3 ;  /* 0x03082003160075a7 */ /* 0x000e66000800017f */
[----:B01----:R-:W-:Y:S05]  /*eea0*/  @!P0 BRA `(.L_x_3540) ;  /* 0x0000003c007c8947 */ /* 0x003fea0003800000 */
.L_x_3625:
[----:B------:R-:W-:Y:S05]  /*eeb0*/  BSYNC B0 ;  /* 0x0000000000007941 */ /* 0x000fea0003800000 */
.L_x_3539:
[----:B------:R-:W3:Y:S01]  /*eec0*/  LDL R0, [R1] ;  /* 0x0000000001007983 */ /* 0x000ee20000100800 */
[----:B------:R-:W-:Y:S01]  /*eed0*/  BSSY B0, `(.L_x_3541) ;  /* 0x0000104000007945 */ /* 0x000fe20003800000 */
[----:B---3--:R-:W-:-:S13]  /*eee0*/  ISETP.GE.AND P0, PT, R8, R0, PT ;  /* 0x000000000800720c */ /* 0x008fda0003f06270 */
[----:B------:R-:W-:Y:S05]  /*eef0*/  @!P0 BRA `(.L_x_3542) ;  /* 0x0000001000048947 */ /* 0x000fea0003800000 */
[----:B------:R-:W-:Y:S01]  /*ef00*/  ULDC UR4, c[0x0][0x2f4] ;  /* 0x0000bd0000047ab9 */ /* 0x000fe20000000800 */
[----:B------:R-:W-:Y:S01]  /*ef10*/  IMAD.MOV.U32 R10, RZ, RZ, R27 ;  /* 0x000000ffff0a7224 */ /* 0x000fe200078e001b */
[----:B------:R-:W-:Y:S01]  /*ef20*/  MOV R17, R28 ;  /* 0x0000001c00117202 */ /* 0x000fe20000000f00 */
[----:B------:R-:W-:Y:S01]  /*ef30*/  IMAD.MOV.U32 R29, RZ, RZ, R25 ;  /* 0x000000ffff1d7224 */ /* 0x000fe200078e0019 */
[----:B------:R-:W-:Y:S02]  /*ef40*/  ISETP.GE.AND P3, PT, R31, UR4, PT ;  /* 0x000000041f007c0c */ /* 0x000fe4000bf66270 */
[----:B------:R-:W-:Y:S02]  /*ef50*/  ISETP.GE.AND P2, PT, R33, UR4, PT ;  /* 0x0000000421007c0c */ /* 0x000fe4000bf46270 */
[----:B------:R-:W-:-:S13]  /*ef60*/  ISETP.GE.AND P1, PT, R32, UR4, PT ;  /* 0x0000000420007c0c */ /* 0x000fda000bf26270 */
.L_x_3555:
[----:B------:R-:W3:Y:S04]  /*ef70*/  LDL R5, [R1+0x4] ;  /* 0x0000040001057983 */ /* 0x000ee80000100800 */
[----:B------:R-:W4:Y:S01]  /*ef80*/  LDL R12, [R1+0x8] ;  /* 0x00000800010c7983 */ /* 0x000f220000100800 */
[----:B------:R-:W1:Y:S01]  /*ef90*/  S2R R0, SR_TID.X ;  /* 0x0000000000007919 */ /* 0x000e620000002100 */
[----:B------:R-:W2:Y:S01]  /*efa0*/  S2R R4, SR_TID.X ;  /* 0x0000000000047919 */ /* 0x000ea20000002100 */
[----:B-1----:R-:W-:-:S04]  /*efb0*/  LOP3.LUT R0, R0, 0x7f, RZ, 0xc0, !PT ;  /* 0x0000007f00007812 */ /* 0x002fc800078ec0ff */
[----:B0-----:R-:W-:Y:S02]  /*efc0*/  SHF.R.U32.HI R3, RZ, 0x3, R0 ;  /* 0x00000003ff037819 */ /* 0x001fe40000011600 */
[----:B------:R-:W0:Y:S01]  /*efd0*/  LDC R0, c[0x0][0x430] ;  /* 0x00010c00ff007b82 */ /* 0x000e220000000800 */
[----:B--2---:R-:W-:-:S05]  /*efe0*/  IMAD.SHL.U32 R4, R4, 0x10, RZ ;  /* 0x0000001004047824 */ /* 0x004fca00078e00ff */
[----:B------:R-:W-:-:S04]  /*eff0*/  LOP3.LUT R4, R3, 0x70, R4, 0xf8, !PT ;  /* 0x0000007003047812 */ /* 0x000fc800078ef804 */
[----:B------:R-:W-:-:S13]  /*f000*/  ISETP.GT.U32.AND P5, PT, R4, 0x5f, PT ;  /* 0x0000005f0400780c */ /* 0x000fda0003fa4070 */
[----:B------:R-:W4:Y:S01]  /*f010*/  @!P5 LDC.64 R6, c[0x0][0x428] ;  /* 0x00010a00ff06db82 */ /* 0x000f220000000a00 */
[----:B0-----:R-:W-:-:S13]  /*f020*/  ISETP.NE.AND P0, PT, R0, 0x1, PT ;  /* 0x000000010000780c */ /* 0x001fda0003f05270 */
[----:B------:R-:W0:Y:S08]  /*f030*/  @P0 LDC R0, c[0x0][0x434] ;  /* 0x00010d00ff000b82 */ /* 0x000e300000000800 */
[----:B------:R-:W1:Y:S01]  /*f040*/  @P0 LDC R3, c[0x0][0x438] ;  /* 0x00010e00ff030b82 */ /* 0x000e620000000800 */
[----:B---3--:R-:W-:-:S04]  /*f050*/  IMAD R9, R8, 0x60, R5 ;  /* 0x0000006008097824 */ /* 0x008fc800078e0205 */
[----:B------:R-:W-:-:S03]  /*f060*/  IMAD.IADD R9, R4, 0x1, R9 ;  /* 0x0000000104097824 */ /* 0x000fc600078e0209 */
[----:B------:R-:W2:Y:S01]  /*f070*/  @!P5 LDC.64 R4, c[0x0][0x418] ;  /* 0x00010600ff04db82 */ /* 0x000ea20000000a00 */
[----:B0-----:R-:W-:-:S04]  /*f080*/  @P0 IMAD.HI.U32 R0, R9, R0, RZ ;  /* 0x0000000009000227 */ /* 0x001fc800078e00ff */
[----:B------:R-:W-:Y:S01]  /*f090*/  IMAD.MOV.U32 R11, RZ, RZ, R9 ;  /* 0x000000ffff0b7224 */ /* 0x000fe200078e0009 */
[----:B-1----:R-:W-:Y:S01]  /*f0a0*/  @P0 SHF.R.U32.HI R11, RZ, R3, R0 ;  /* 0x00000003ff0b0219 */ /* 0x002fe20000011600 */
[----:B----4-:R-:W-:-:S03]  /*f0b0*/  @!P5 IMAD R0, R12, R6, RZ ;  /* 0x000000060c00d224 */ /* 0x010fc600078e02ff */
[--C-:B------:R-:W-:Y:S01]  /*f0c0*/  @!P5 SHF.R.S32.HI R3, RZ, 0x1f, R11.reuse ;  /* 0x0000001fff03d819 */ /* 0x100fe2000001140b */
[----:B------:R-:W-:Y:S02]  /*f0d0*/  @!P5 IMAD.MOV.U32 R2, RZ, RZ, R11 ;  /* 0x000000ffff02d224 */ /* 0x000fe400078e000b */
[C---:B------:R-:W-:Y:S02]  /*f0e0*/  @!P5 IMAD R7, R30.reuse, R7, R0 ;  /* 0x000000071e07d224 */ /* 0x040fe400078e0200 */
[----:B------:R-:W-:-:S04]  /*f0f0*/  @!P5 IMAD.WIDE.U32 R2, R30, R6, R2 ;  /* 0x000000061e02d225 */ /* 0x000fc800078e0002 */
[----:B------:R-:W-:Y:S01]  /*f100*/  @!P5 IMAD.IADD R7, R7, 0x1, R3 ;  /* 0x000000010707d824 */ /* 0x000fe200078e0203 */
[----:B--2---:R-:W-:Y:S01]  /*f110*/  @!P5 LEA R4, P0, R2, R4, 0x2 ;  /* 0x000000040204d211 */ /* 0x004fe200078010ff */
[----:B------:R-:W-:-:S03]  /*f120*/  IMAD.MOV.U32 R0, RZ, RZ, RZ ;  /* 0x000000ffff007224 */ /* 0x000fc600078e00ff */
[----:B------:R-:W-:-:S05]  /*f130*/  @!P5 LEA.HI.X R5, R2, R5, R7, 0x2, P0 ;  /* 0x000000050205d211 */ /* 0x000fca00000f1407 */
[----:B------:R0:W5:Y:S01]  /*f140*/  @!P5 LDG.E R0, desc[UR36][R4.64] ;  /* 0x000000240400d981 */ /* 0x000162000c1e1900 */
[----:B------:R-:W-:Y:S01]  /*f150*/  LOP3.LUT P4, RZ, R23, 0x10, RZ, 0xc0, !PT ;  /* 0x0000001017ff7812 */ /* 0x000fe2000788c0ff */
[----:B------:R-:W-:Y:S01]  /*f160*/  VIADD R27, R10, 0x1 ;  /* 0x000000010a1b7836 */ /* 0x000fe20000000000 */
[----:B------:R-:W-:Y:S01]  /*f170*/  IADD3 R2, -R11, RZ, RZ ;  /* 0x000000ff0b027210 */ /* 0x000fe20007ffe1ff */
[----:B------:R-:W-:Y:S05]  /*f180*/  YIELD ;  /* 0x0000000000007946 */ /* 0x000fea0003800000 */
[----:B------:R-:W-:Y:S01]  /*f190*/  ISETP.NE.AND P0, PT, R27, 0x2, PT ;  /* 0x000000021b00780c */ /* 0x000fe20003f05270 */
[----:B------:R-:W-:-:S02]  /*f1a0*/  ULDC UR4, c[0x0][0x430] ;  /* 0x00010c0000047ab9 */ /* 0x000fc40000000800 */
[----:B------:R-:W-:Y:S01]  /*f1b0*/  IMAD R9, R2, UR4, R9 ;  /* 0x0000000402097c24 */ /* 0x000fe2000f8e0209 */
[----:B------:R-:W-:Y:S01]  /*f1c0*/  SEL R28, RZ, 0x1, P0 ;  /* 0x00000001ff1c7807 */ /* 0x000fe20000000000 */
[----:B------:R-:W-:Y:S01]  /*f1d0*/  IMAD.MOV.U32 R25, RZ, RZ, R8 ;  /* 0x000000ffff197224 */ /* 0x000fe200078e0008 */
[----:B------:R-:W-:Y:S02]  /*f1e0*/  SEL R27, R27, RZ, P0 ;  /* 0x000000ff1b1b7207 */ /* 0x000fe40000000000 */
[----:B------:R-:W-:Y:S01]  /*f1f0*/  LOP3.LUT R28, R17, R28, RZ, 0x3c, !PT ;  /* 0x0000001c111c7212 */ /* 0x000fe200078e3cff */
[----:B0-----:R-:W-:Y:S06]  /*f200*/  @!P4 BRA `(.L_x_3543) ;  /* 0x000000000004c947 */ /* 0x001fec0003800000 */
[----:B------:R-:W-:Y:S01]  /*f210*/  BPT.TRAP 0x1 ;  /* 0x000000040000795c */ /* 0x000fe20000300000 */
.L_x_3543:
[----:B------:R-:W-:Y:S01]  /*f220*/  IMAD R6, R27, 0x8, R22 ;  /* 0x000000081b067824 */ /* 0x000fe200078e0216 */
[----:B------:R-:W-:Y:S01]  /*f230*/  SHF.L.U32 R3, R28, 0x1f, RZ ;  /* 0x0000001f1c037819 */ /* 0x000fe200000006ff */
[----:B------:R-:W-:Y:S03]  /*f240*/  BSSY B1, `(.L_x_3544) ;  /* 0x0000003000017945 */ /* 0x000fe60003800000 */
[----:B------:R-:W0:Y:S02]  /*f250*/  SYNCS.PHASECHK.TRANS64.TRYWAIT P0, [R6+URZ+0x30840], R3 ;  /* 0x03084003060075a7 */ /* 0x000e24000800017f */
[----:B0-----:R-:W-:Y:S05]  /*f260*/  @!P0 BRA `(.L_x_3545) ;  /* 0x0000003800a08947 */ /* 0x001fea0003800000 */
.L_x_3626:
[----:B------:R-:W-:Y:S05]  /*f270*/  BSYNC B1 ;  /* 0x0000000000017941 */ /* 0x000fea0003800000 */
.L_x_3544:
[----:B------:R-:W-:Y:S01]  /*f280*/  SHF.R.S32.HI R20, RZ, 0x1f, R9 ;  /* 0x0000001fff147819 */ /* 0x000fe20000011409 */
[----:B------:R-:W-:Y:S01]  /*f290*/  ULDC.64 UR4, c[0x0][0x300] ;  /* 0x0000c00000047ab9 */ /* 0x000fe20000000a00 */
[----:B-----5:R-:W-:Y:S01]  /*f2a0*/  SHF.R.S32.HI R21, RZ, 0x1f, R0 ;  /* 0x0000001fff157819 */ /* 0x020fe20000011400 */
[----:B0-----:R-:W-:Y:S01]  /*f2b0*/  IMAD.WIDE.U32 R2, R9, UR4, RZ ;  /* 0x0000000409027c25 */ /* 0x001fe2000f8e00ff */
[----:B------:R-:W-:Y:S01]  /*f2c0*/  ULDC.64 UR6, c[0x0][0x2e8] ;  /* 0x0000ba0000067ab9 */ /* 0x000fe20000000a00 */
[C---:B------:R-:W-:Y:S02]  /*f2d0*/  LOP3.LUT P5, RZ, R23.reuse, 0x2, RZ, 0xc0, !PT ;  /* 0x0000000217ff7812 */ /* 0x040fe400078ac0ff */
[----:B------:R-:W-:Y:S01]  /*f2e0*/  IMAD R4, R20, UR4, RZ ;  /* 0x0000000414047c24 */ /* 0x000fe2000f8e02ff */
[----:B------:R-:W-:Y:S01]  /*f2f0*/  LOP3.LUT P4, RZ, R23, 0x1, RZ, 0xc0, !PT ;  /* 0x0000000117ff7812 */ /* 0x000fe2000788c0ff */
        /* <DEDUP_REMOVED lines=16> */
[----:B------:R-:W-:Y:S01]  /*f400*/  IMAD.SHL.U32 R4, R31, 0x2, RZ ;  /* 0x000000021f047824 */ /* 0x000fe200078e00ff */
[----:B------:R-:W-:Y:S01]  /*f410*/  LOP3.LUT P6, RZ, R23, 0x4, RZ, 0xc0, !PT ;  /* 0x0000000417ff7812 */ /* 0x000fe200078cc0ff */
[----:B------:R-:W-:Y:S01]  /*f420*/  IMAD R5, R5, 0x2, R22 ;  /* 0x0000000205057824 */ /* 0x000fe200078e0216 */
[----:B------:R-:W1:Y:S04]  /*f430*/  SHFL.IDX PT, R3, R8, RZ, 0x181f ;  /* 0x00181fff08037589 */ /* 0x000e6800000e0000 */
[----:B------:R-:W-:Y:S01]  /*f440*/  SHFL.IDX PT, R35, R8, 0x2, 0x181f ;  /* 0x00581f0008237f89 */ /* 0x000fe200000e0000 */
[----:B0-----:R-:W-:-:S05]  /*f450*/  IADD3 R2, P0, R2, R4, RZ ;  /* 0x0000000402027210 */ /* 0x001fca0007f1e0ff */
[----:B-1----:R-:W-:-:S05]  /*f460*/  IMAD.X R3, RZ, RZ, R3, P0 ;  /* 0x000000ffff037224 */ /* 0x002fca00000e0603 */
[----:B------:R-:W-:Y:S04]  /*f470*/  LDGSTS.E.BYPASS.LTC128B.128 [R5+0x1e400], desc[UR36][R2.64], !P6 ;  /* 0x1e40000002057fae */ /* 0x000fe8000f101d64 */
[----:B------:R-:W-:Y:S04]  /*f480*/  LDGSTS.E.BYPASS.LTC128B.128 [R5+0x21400], desc[UR36][R2.64+0x80], !P5 ;  /* 0x2140008002057fae */ /* 0x000fe8000e901d64 */
[----:B------:R0:W-:Y:S04]  /*f490*/  LDGSTS.E.BYPASS.LTC128B.128 [R5+0x24400], desc[UR36][R2.64+0x100], !P4 ;  /* 0x2440010002057fae */ /* 0x0001e8000e101d64 */
[----:B0-----:R-:W0:Y:S04]  /*f4a0*/  SHFL.IDX PT, R2, R7, 0x1, 0x181f ;  /* 0x00381f0007027f89 */ /* 0x001e2800000e0000 */
[----:B------:R-:W1:Y:S01]  /*f4b0*/  SHFL.IDX PT, R3, R8, 0x1, 0x181f ;  /* 0x00381f0008037f89 */ /* 0x000e6200000e0000 */
[----:B0-----:R-:W-:-:S05]  /*f4c0*/  IADD3 R2, P0, R2, R4, RZ ;  /* 0x0000000402027210 */ /* 0x001fca0007f1e0ff */
[----:B-1----:R-:W-:-:S05]  /*f4d0*/  IMAD.X R3, RZ, RZ, R3, P0 ;  /* 0x000000ffff037224 */ /* 0x002fca00000e0603 */
        /* <DEDUP_REMOVED lines=16> */
[----:B------:R0:W-:Y:S04]  /*f5e0*/  LDGSTS.E.BYPASS.LTC128B.128 [R5+0x25c00], desc[UR36][R2.64+0x100], !P4 ;  /* 0x25c0010002057fae */ /* 0x0001e8000e101d64 */
[----:B0-----:R-:W0:Y:S02]  /*f5f0*/  SHFL.IDX PT, R2, R7, 0x4, 0x181f ;  /* 0x00981f0007027f89 */ /* 0x001e2400000e0000 */
[----:B0-----:R-:W-:-:S05]  /*f600*/  IADD3 R2, P0, R2, R4, RZ ;  /* 0x0000000402027210 */ /* 0x001fca0007f1e0ff */
[----:B------:R-:W-:Y:S02]  /*f610*/  IMAD.X R3, RZ, RZ, R35, P0 ;  /* 0x000000ffff037224 */ /* 0x000fe400000e0623 */
[----:B------:R0:W1:Y:S04]  /*f620*/  SHFL.IDX PT, R35, R8, 0x5, 0x181f ;  /* 0x00b81f0008237f89 */ /* 0x00006800000e0000 */
[----:B------:R-:W-:Y:S04]  /*f630*/  LDGSTS.E.BYPASS.LTC128B.128 [R5+0x20400], desc[UR36][R2.64], !P6 ;  /* 0x2040000002057fae */ /* 0x000fe8000f101d64 */
[----:B------:R-:W-:Y:S04]  /*f640*/  LDGSTS.E.BYPASS.LTC128B.128 [R5+0x23400], desc[UR36][R2.64+0x80], !P5 ;  /* 0x2340008002057fae */ /* 0x000fe8000e901d64 */
[----:B------:R2:W-:Y:S04]  /*f650*/  LDGSTS.E.BYPASS.LTC128B.128 [R5+0x26400], desc[UR36][R2.64+0x100], !P4 ;  /* 0x2640010002057fae */ /* 0x0005e8000e101d64 */
[----:B-12---:R0:W2:Y:S02]  /*f660*/  SHFL.IDX PT, R2, R7, 0x5, 0x181f ;  /* 0x00b81f0007027f89 */ /* 0x0060a400000e0000 */
.L_x_3640:
[----:B------:R-:W-:Y:S02]  /*f670*/  LOP3.LUT P6, RZ, R23, 0x4, RZ, 0xc0, !PT ;  /* 0x0000000417ff7812 */ /* 0x000fe400078cc0ff */
[----:B--2---:R-:W-:-:S05]  /*f680*/  IADD3 R2, P0, R2, R4, RZ ;  /* 0x0000000402027210 */ /* 0x004fca0007f1e0ff */
[----:B------:R-:W-:Y:S01]  /*f690*/  IMAD.X R3, RZ, RZ, R35, P0 ;  /* 0x000000ffff037224 */ /* 0x000fe200000e0623 */
[----:B------:R-:W-:-:S05]  /*f6a0*/  PLOP3.LUT P0, PT, PT, PT, PT, 0x80, 0x0 ;  /* 0x000000000000781c */ /* 0x000fca0003f0f070 */
[----:B------:R-:W-:Y:S01]  /*f6b0*/  @!PT LDS RZ, [RZ] ;  /* 0x00000000fffff984 */ /* 0x000fe20000000800 */
[----:B------:R-:W-:Y:S01]  /*f6c0*/  @!PT LDS RZ, [RZ] ;  /* 0x00000000fffff984 */ /* 0x000fe20000000800 */
[----:B------:R-:W-:Y:S01]  /*f6d0*/  @!PT LDS RZ, [RZ] ;  /* 0x00000000fffff984 */ /* 0x000fe20000000800 */
[----:B------:R1:W-:Y:S04]  /*f6e0*/  LDGSTS.E.BYPASS.LTC128B.128 [R5+0x20c00], desc[UR36][R2.64], !P6 ;  /* 0x20c0000002057fae */ /* 0x0003e8000f101d64 */
[----:B------:R1:W-:Y:S04]  /*f6f0*/  LDGSTS.E.BYPASS.LTC128B.128 [R5+0x23c00], desc[UR36][R2.64+0x80], !P5 ;  /* 0x23c0008002057fae */ /* 0x0003e8000e901d64 */
[----:B------:R1:W-:Y:S01]  /*f700*/  LDGSTS.E.BYPASS.LTC128B.128 [R5+0x26c00], desc[UR36][R2.64+0x100], !P4 ;  /* 0x26c0010002057fae */ /* 0x0003e2000e101d64 */
[----:B------:R-:W-:Y:S01]  /*f710*/  NOP ;  /* 0x0000000000007918 */ /* 0x000fe20000000000 */
.L_x_3547:
        /* <DEDUP_REMOVED lines=10> */
.L_x_3548:
[----:B------:R2:W-:Y:S01]  /*f7c0*/  SYNCS.ARRIVE.TRANS64.A1T0 RZ, [R6+URZ+0x30830], RZ ;  /* 0x030830ff06ff79a7 */ /* 0x0005e2000810003f */
[----:B------:R-:W-:Y:S05]  /*f7d0*/  @!P5 BRA `(.L_x_3549) ;  /* 0x000000000004d947 */ /* 0x000fea0003800000 */
[----:B------:R-:W-:Y:S01]  /*f7e0*/  BPT.TRAP 0x1 ;  /* 0x000000040000795c */ /* 0x000fe20000300000 */
.L_x_3549:
[----:B-1----:R-:W-:Y:S01]  /*f7f0*/  SHF.L.U32 R2, R17, 0x1f, RZ ;  /* 0x0000001f11027819 */ /* 0x002fe200000006ff */
[----:B--2---:R-:W-:Y:S01]  /*f800*/  IMAD R6, R10, 0x8, R22 ;  /* 0x000000080a067824 */ /* 0x004fe200078e0216 */
[----:B------:R-:W-:Y:S01]  /*f810*/  BSSY B1, `(.L_x_3550) ;  /* 0x0000004000017945 */ /* 0x000fe20003800000 */
[----:B0-----:R-:W-:Y:S02]  /*f820*/  IMAD R7, R29, -0x60, R37 ;  /* 0xffffffa01d077824 */ /* 0x001fe400078e0225 */
[----:B------:R-:W0:Y:S02]  /*f830*/  SYNCS.PHASECHK.TRANS64.TRYWAIT P0, [R6+URZ+0x30860], R2 ;  /* 0x03086002060075a7 */ /* 0x000e24000800017f */
[----:B0-----:R-:W-:Y:S05]  /*f840*/  @!P0 BRA `(.L_x_3551) ;  /* 0x0000003c001c8947 */ /* 0x001fea0003800000 */
.L_x_3641:
[----:B------:R-:W-:Y:S05]  /*f850*/  BSYNC B1 ;  /* 0x0000000000017941 */ /* 0x000fea0003800000 */
.L_x_3550:
[----:B------:R-:W1:Y:S01]  /*f860*/  S2R R3, SR_TID.X ;  /* 0x0000000000037919 */ /* 0x000e620000002100 */
[----:B------:R-:W-:Y:S01]  /*f870*/  UMOV UR4, 0xffffffff ;  /* 0xffffffff00047882 */ /* 0x000fe20000000000 */
[----:B------:R-:W-:Y:S01]  /*f880*/  IMAD R5, R10, 0x4800, R34 ;  /* 0x000048000a057824 */ /* 0x000fe200078e0222 */
[----:B-1----:R-:W-:-:S04]  /*f890*/  LOP3.LUT R3, R3, 0x7f, RZ, 0xc0, !PT ;  /* 0x0000007f03037812 */ /* 0x002fc800078ec0ff */
[----:B------:R-:W-:-:S05]  /*f8a0*/  SHF.R.U32.HI R3, RZ, 0x3, R3 ;  /* 0x00000003ff037819 */ /* 0x000fca0000011603 */
[----:B------:R-:W-:Y:S01]  /*f8b0*/  IMAD.IADD R7, R7, 0x1, -R3 ;  /* 0x0000000107077824 */ /* 0x000fe200078e0a03 */
[----:B------:R-:W-:Y:S06]  /*f8c0*/  BRA.DIV UR4, `(.L_x_3552) ;  /* 0x0000003e04107947 */ /* 0x000fec000b800000 */
[----:B0-----:R-:W0:Y:S01]  /*f8d0*/  SHFL.IDX PT, R2, R18, RZ, 0x181f ;  /* 0x00181fff12027589 */ /* 0x001e2200000e0000 */
        /* <DEDUP_REMOVED lines=51> */
[----:B--2---:R1:W-:Y:S02]  /*fc10*/  LDGSTS.E.BYPASS.LTC128B.128 [R5+0x8400], desc[UR36][R2.64+0x100], !P0 ;  /* 0x0840010002057fae */ /* 0x0043e4000c101d64 */
.L_x_3655:
[----:B01----:R-:W-:Y:S01]  /*fc20*/  IADD3 R2, P0, R14, R4, RZ ;  /* 0x000000040e027210 */ /* 0x003fe20007f1e0ff */
[----:B------:R-:W-:Y:S01]  /*fc30*/  ULDC.64 UR4, c[0x0][0x328] ;  /* 0x0000ca0000047ab9 */ /* 0x000fe20000000a00 */
[----:B------:R-:W-:Y:S01]  /*fc40*/  ULDC.64 UR6, c[0x0][0x318] ;  /* 0x0000c60000067ab9 */ /* 0x000fe20000000a00 */
[----:B------:R-:W-:Y:S02]  /*fc50*/  IMAD R20, R20, UR4, RZ ;  /* 0x0000000414147c24 */ /* 0x000fe4000f8e02ff */
[----:B------:R-:W-:Y:S01]  /*fc60*/  IMAD.X R3, RZ, RZ, R24, P0 ;  /* 0x000000ffff037224 */ /* 0x000fe200000e0618 */
[----:B------:R-:W-:-:S13]  /*fc70*/  ISETP.LT.OR P0, PT, R7, 0x51, P3 ;  /* 0x000000510700780c */ /* 0x000fda0001f01670 */
[----:B------:R-:W-:Y:S01]  /*fc80*/  @!PT LDS RZ, [RZ] ;  /* 0x00000000fffff984 */ /* 0x000fe20000000800 */
[----:B------:R-:W-:Y:S01]  /*fc90*/  @!PT LDS RZ, [RZ] ;  /* 0x00000000fffff984 */ /* 0x000fe20000000800 */
[----:B------:R-:W-:Y:S01]  /*fca0*/  @!PT LDS RZ, [RZ] ;  /* 0x00000000fffff984 */ /* 0x000fe20000000800 */
[----:B------:R-:W-:Y:S01]  /*fcb0*/  LDGSTS.E.BYPASS.LTC128B.128 [R5+0x2c00], desc[UR36][R2.64], !P0 ;  /* 0x02c0000002057fae */ /* 0x000fe2000c101d64 */
[----:B------:R-:W-:-:S13]  /*fcc0*/  ISETP.LT.OR P0, PT, R7, 0x51, P2 ;  /* 0x000000510700780c */ /* 0x000fda0001701670 */
[----:B------:R-:W-:Y:S01]  /*fcd0*/  LDGSTS.E.BYPASS.LTC128B.128 [R5+0x5c00], desc[UR36][R2.64+0x80], !P0 ;  /* 0x05c0008002057fae */ /* 0x000fe2000c101d64 */
[----:B------:R-:W-:Y:S01]  /*fce0*/  ISETP.LT.OR P0, PT, R7, 0x51, P1 ;  /* 0x000000510700780c */ /* 0x000fe20000f01670 */
[----:B------:R-:W-:-:S12]  /*fcf0*/  IMAD R7, R9, UR5, R20 ;  /* 0x0000000509077c24 */ /* 0x000fd8000f8e0214 */
[----:B------:R0:W-:Y:S02]  /*fd00*/  LDGSTS.E.BYPASS.LTC128B.128 [R5+0x8c00], desc[UR36][R2.64+0x100], !P0 ;  /* 0x08c0010002057fae */ /* 0x0001e4000c101d64 */
[----:B0-----:R-:W-:Y:S01]  /*fd10*/  IMAD.WIDE.U32 R2, R9, UR4, RZ ;  /* 0x0000000409027c25 */ /* 0x001fe2000f8e00ff */
        /* <DEDUP_REMOVED lines=13> */
.L_x_3553:
        /* <DEDUP_REMOVED lines=10> */
.L_x_3554:
[----:B------:R-:W2:Y:S01]  /*fe90*/  LDL R0, [R1] ;  /* 0x0000000001007983 */ /* 0x000ea20000100800 */
[----:B------:R1:W-:Y:S01]  /*fea0*/  SYNCS.ARRIVE.TRANS64.A1T0 RZ, [R6+URZ+0x30850], RZ ;  /* 0x030850ff06ff79a7 */ /* 0x0003e2000810003f */
[C---:B------:R-:W-:Y:S01]  /*feb0*/  VIADD R8, R25.reuse, 0xffffffff ;  /* 0xffffffff19087836 */ /* 0x040fe20000000000 */
[----:B------:R-:W-:Y:S01]  /*fec0*/  MOV R29, R25 ;  /* 0x00000019001d7202 */ /* 0x000fe20000000f00 */
[----:B------:R-:W-:Y:S02]  /*fed0*/  IMAD.MOV.U32 R10, RZ, RZ, R27 ;  /* 0x000000ffff0a7224 */ /* 0x000fe400078e001b */
[----:B------:R-:W-:Y:S01]  /*fee0*/  IMAD.MOV.U32 R17, RZ, RZ, R28 ;  /* 0x000000ffff117224 */ /* 0x000fe200078e001c */
[----:B--2---:R-:W-:-:S13]  /*fef0*/  ISETP.GT.AND P0, PT, R25, R0, PT ;  /* 0x000000001900720c */ /* 0x004fda0003f04270 */
[----:B-1----:R-:W-:Y:S05]  /*ff00*/  @P0 BRA `(.L_x_3555) ;  /* 0xfffffff000180947 */ /* 0x002fea000383ffff */
.L_x_3542:
[----:B------:R-:W-:Y:S05]  /*ff10*/  BSYNC B0 ;  /* 0x0000000000007941 */ /* 0x000fea0003800000 */
.L_x_3541:
[----:B------:R-:W1:Y:S01]  /*ff20*/  S2R R0, SR_TID.X ;  /* 0x0000000000007919 */ /* 0x000e620000002100 */
[----:B------:R-:W-:Y:S01]  /*ff30*/  BSSY B0, `(.L_x_3556) ;  /* 0x0000010000007945 */ /* 0x000fe20003800000 */
[----:B-1----:R-:W-:-:S04]  /*ff40*/  LOP3.LUT R0, R0, 0x7f, RZ, 0xc0, !PT ;  /* 0x0000007f00007812 */ /* 0x002fc800078ec0ff */
[----:B------:R-:W-:-:S13]  /*ff50*/  ISETP.NE.AND P0, PT, R0, RZ, PT ;  /* 0x000000ff0000720c */ /* 0x000fda0003f05270 */
[----:B------:R-:W-:Y:S05]  /*ff60*/  @P0 BRA `(.L_x_3557) ;  /* 0x0000000000300947 */ /* 0x000fea0003800000 */
[----:B------:R-:W1:Y:S01]  /*ff70*/  S2R R5, SR_LANEID ;  /* 0x0000000000057919 */ /* 0x000e620000000000 */
[----:B------:R-:W-:Y:S01]  /*ff80*/  VOTEU.ANY UR4, UPT, PT ;  /* 0x0000000000047886 */ /* 0x000fe200038e0100 */
[----:B0-----:R-:W0:Y:S01]  /*ff90*/  LDC.64 R2, c[0x0][0xc60] ;  /* 0x00031800ff027b82 */ /* 0x001e220000000a00 */
[----:B------:R-:W1:Y:S02]  /*ffa0*/  FLO.U32 R0, UR4 ;  /* 0x0000000400007d00 */ /* 0x000e6400080e0000 */
[----:B-1----:R-:W-:-:S06]  /*ffb0*/  ISETP.EQ.U32.AND P0, PT, R0, R5, PT ;  /* 0x000000050000720c */ /* 0x002fcc0003f02070 */
[----:B------:R-:W0:Y:S07]  /*ffc0*/  POPC R5, UR4 ;  /* 0x0000000400057d09 */ /* 0x000e2e0008000000 */
[----:B0-----:R-:W3:Y:S01]  /*ffd0*/  @P0 ATOMG.E.ADD.STRONG.GPU PT, R3, desc[UR36][R2.64], R5 ;  /* 0x00000005020309a8 */ /* 0x001ee200081ee1e4 */
[----:B------:R-:W0:Y:S02]  /*ffe0*/  S2R R4, SR_LTMASK ;  /* 0x0000000000047919 */ /* 0x000e240000003900 */
[----:B0-----:R-:W-:-:S04]  /*fff0*/  LOP3.LUT R4, R4, UR4, RZ, 0xc0, !PT ;  /* 0x0000000404047c12 */ /* 0x001fc8000f8ec0ff */
[----:B------:R-:W0:Y:S01]  /*10000*/  POPC R7, R4 ;  /* 0x0000000400077309 */ /* 0x000e220000000000 */
[----:B---3--:R-:W0:Y:S02]  /*10010*/  SHFL.IDX PT, R0, R3, R0, 0x1f ;  /* 0x00001f0003007589 */ /* 0x008e2400000e0000 */
[----:B0-----:R-:W-:-:S07]  /*10020*/  IADD3 R16, R0, UR39, R7 ;  /* 0x0000002700107c10 */ /* 0x001fce000fffe007 */
.L_x_3557:
[----:B------:R-:W-:Y:S05]  /*10030*/  BSYNC B0 ;  /* 0x0000000000007941 */ /* 0x000fea0003800000 */
.L_x_3556:
[----:B------:R-:W-:-:S13]  /*10040*/  LOP3.LUT P0, RZ, R23, 0x10, RZ, 0xc0, !PT ;  /* 0x0000001017ff7812 */ /* 0x000fda000780c0ff */
[----:B------:R-:W-:Y:S05]  /*10050*/  @!P0 BRA `(.L_x_3558) ;  /* 0x0000000000048947 */ /* 0x000fea0003800000 */
[----:B------:R-:W-:Y:S01]  /*10060*/  BPT.TRAP 0x1 ;  /* 0x000000040000795c */ /* 0x000fe20000300000 */
.L_x_3558:
[----:B------:R-:W-:Y:S01]  /*10070*/  IMAD R0, R27, 0x8, R22 ;  /* 0x000000081b007824 */ /* 0x000fe200078e0216 */
[----:B0-----:R-:W-:Y:S01]  /*10080*/  SHF.L.U32 R3, R28, 0x1f, RZ ;  /* 0x0000001f1c037819 */ /* 0x001fe200000006ff */
[----:B------:R-:W-:Y:S01]  /*10090*/  BSSY B0, `(.L_x_3559) ;  /* 0x0000004000007945 */ /* 0x000fe20003800000 */
[----:B------:R-:W-:Y:S02]  /*100a0*/  IMAD R6, R25, -0x60, R37 ;  /* 0xffffffa019067824 */ /* 0x000fe400078e0225 */
[----:B------:R-:W0:Y:S02]  /*100b0*/  SYNCS.PHASECHK.TRANS64.TRYWAIT P0, [R0+URZ+0x30860], R3 ;  /* 0x03086003000075a7 */ /* 0x000e24000800017f */
[----:B0-----:R-:W-:Y:S05]  /*100c0*/  @!P0 BRA `(.L_x_3560) ;  /* 0x0000003c00208947 */ /* 0x001fea0003800000 */
.L_x_3656:
[----:B------:R-:W-:Y:S05]  /*100d0*/  BSYNC B0 ;  /* 0x0000000000007941 */ /* 0x000fea0003800000 */
.L_x_3559:
[----:B------:R-:W1:Y:S01]  /*100e0*/  S2R R2, SR_TID.X ;  /* 0x0000000000027919 */ /* 0x000e620000002100 */
[----:B------:R-:W-:Y:S01]  /*100f0*/  UMOV UR4, 0xffffffff ;  /* 0xffffffff00047882 */ /* 0x000fe20000000000 */
[----:B------:R-:W-:Y:S01]  /*10100*/  IMAD R7, R27, 0x4800, R34 ;  /* 0x000048001b077824 */ /* 0x000fe200078e0222 */
[----:B-1----:R-:W-:-:S04]  /*10110*/  LOP3.LUT R2, R2, 0x7f, RZ, 0xc0, !PT ;  /* 0x0000007f02027812 */ /* 0x002fc800078ec0ff */
[----:B------:R-:W-:-:S05]  /*10120*/  SHF.R.U32.HI R2, RZ, 0x3, R2 ;  /* 0x00000003ff027819 */ /* 0x000fca0000011602 */
[----:B------:R-:W-:Y:S01]  /*10130*/  IMAD.IADD R6, R6, 0x1, -R2 ;  /* 0x0000000106067824 */ /* 0x000fe200078e0a02 */
[----:B------:R-:W-:Y:S06]  /*10140*/  BRA.DIV UR4, `(.L_x_3561) ;  /* 0x0000003e04147947 */ /* 0x000fec000b800000 */
[----:B--2---:R-:W1:Y:S01]  /*10150*/  SHFL.IDX PT, R14, R18, RZ, 0x181f ;  /* 0x00181fff120e7589 */ /* 0x004e6200000e0000 */
[----:B------:R-:W-:Y:S01]  /*10160*/  ULDC UR4, c[0x0][0x2f4] ;  /* 0x0000bd0000047ab9 */ /* 0x000fe20000000800 */
[C---:B------:R-:W-:Y:S01]  /*10170*/  IMAD.SHL.U32 R5, R31.reuse, 0x2, RZ ;  /* 0x000000021f057824 */ /* 0x040fe200078e00ff */
[----:B------:R-:W-:Y:S01]  /*10180*/  ISETP.GE.AND P2, PT, R31, UR4, PT ;  /* 0x000000041f007c0c */ /* 0x000fe2000bf46270 */
[----:B0-----:R-:W0:Y:S01]  /*10190*/  SHFL.IDX PT, R3, R24, RZ, 0x181f ;  /* 0x00181fff18037589 */ /* 0x001e2200000e0000 */
[----:B------:R-:W-:Y:S01]  /*101a0*/  IMAD R4, R7, 0x2, R22 ;  /* 0x0000000207047824 */ /* 0x000fe200078e0216 */
[----:B------:R-:W-:Y:S02]  /*101b0*/  ISETP.GE.AND P1, PT, R33, UR4, PT ;  /* 0x0000000421007c0c */ /* 0x000fe4000bf26270 */
[C---:B------:R-:W-:Y:S01]  /*101c0*/  ISETP.LT.OR P4, PT, R6.reuse, 0x1, P2 ;  /* 0x000000010600780c */ /* 0x040fe20001781670 */
[----:B------:R-:W-:Y:S01]  /*101d0*/  SHFL.IDX PT, R7, R24, 0x1, 0x181f ;  /* 0x00381f0018077f89 */ /* 0x000fe200000e0000 */
[----:B------:R-:W-:-:S02]  /*101e0*/  ISETP.LT.OR P3, PT, R6, 0x1, P1 ;  /* 0x000000010600780c */ /* 0x000fc40000f61670 */
[----:B-1----:R-:W-:Y:S02]  /*101f0*/  IADD3 R2, P0, R14, R5, RZ ;  /* 0x000000050e027210 */ /* 0x002fe40007f1e0ff */
[----:B------:R-:W1:Y:S03]  /*10200*/  SHFL.IDX PT, R14, R18, 0x1, 0x181f ;  /* 0x00381f00120e7f89 */ /* 0x000e6600000e0000 */
[----:B0-----:R-:W-:Y:S01]  /*10210*/  IMAD.X R3, RZ, RZ, R3, P0 ;  /* 0x000000ffff037224 */ /* 0x001fe200000e0603 */
[----:B------:R-:W-:-:S04]  /*10220*/  ISETP.GE.AND P0, PT, R32, UR4, PT ;  /* 0x0000000420007c0c */ /* 0x000fc8000bf06270 */
[----:B------:R-:W-:Y:S01]  /*10230*/  LDGSTS.E.BYPASS.LTC128B.128 [R4+0x400], desc[UR36][R2.64], !P4 ;  /* 0x0040000002047fae */ /* 0x000fe2000e101d64 */
[----:B------:R-:W-:-:S03]  /*10240*/  ISETP.LT.OR P4, PT, R6, 0x1, P0 ;  /* 0x000000010600780c */ /* 0x000fc60000781670 */
[----:B------:R-:W-:Y:S10]  /*10250*/  LDGSTS.E.BYPASS.LTC128B.128 [R4+0x3400], desc[UR36][R2.64+0x80], !P3 ;  /* 0x0340008002047fae */ /* 0x000ff4000d901d64 */
[----:B------:R1:W-:Y:S01]  /*10260*/  LDGSTS.E.BYPASS.LTC128B.128 [R4+0x6400], desc[UR36][R2.64+0x100], !P4 ;  /* 0x0640010002047fae */ /* 0x0003e2000e101d64 */
[----:B------:R-:W-:-:S02]  /*10270*/  ISETP.LT.OR P4, PT, R6, 0x11, P2 ;  /* 0x000000110600780c */ /* 0x000fc40001781670 */
[----:B-1----:R-:W-:Y:S02]  /*10280*/  IADD3 R2, P3, R14, R5, RZ ;  /* 0x000000050e027210 */ /* 0x002fe40007f7e0ff */
[----:B------:R-:W0:Y:S03]  /*10290*/  SHFL.IDX PT, R14, R18, 0x2, 0x181f ;  /* 0x00581f00120e7f89 */ /* 0x000e2600000e0000 */
[----:B------:R-:W-:Y:S01]  /*102a0*/  IMAD.X R3, RZ, RZ, R7, P3 ;  /* 0x000000ffff037224 */ /* 0x000fe200018e0607 */
[C---:B------:R-:W-:Y:S01]  /*102b0*/  ISETP.LT.OR P3, PT, R6.reuse, 0x11, P1 ;  /* 0x000000110600780c */ /* 0x040fe20000f61670 */
[----:B------:R-:W1:Y:S04]  /*102c0*/  SHFL.IDX PT, R7, R24, 0x2, 0x181f ;  /* 0x00581f0018077f89 */ /* 0x000e6800000e0000 */
[----:B------:R-:W-:Y:S01]  /*102d0*/  LDGSTS.E.BYPASS.LTC128B.128 [R4+0xc00], desc[UR36][R2.64], !P4 ;  /* 0x00c0000002047fae */ /* 0x000fe2000e101d64 */
[----:B------:R-:W-:-:S07]  /*102e0*/  ISETP.LT.OR P4, PT, R6, 0x11, P0 ;  /* 0x000000110600780c */ /* 0x000fce0000781670 */
[----:B------:R-:W-:Y:S06]  /*102f0*/  LDGSTS.E.BYPASS.LTC128B.128 [R4+0x3c00], desc[UR36][R2.64+0x80], !P3 ;  /* 0x03c0008002047fae */ /* 0x000fec000d901d64 */
[----:B------:R0:W-:Y:S01]  /*10300*/  LDGSTS.E.BYPASS.LTC128B.128 [R4+0x6c00], desc[UR36][R2.64+0x100], !P4 ;  /* 0x06c0010002047fae */ /* 0x0001e2000e101d64 */
[----:B------:R-:W-:Y:S02]  /*10310*/  ISETP.LT.OR P4, PT, R6, 0x21, P2 ;  /* 0x000000210600780c */ /* 0x000fe40001781670 */
[----:B0-----:R-:W-:Y:S02]  /*10320*/  IADD3 R2, P3, R14, R5, RZ ;  /* 0x000000050e027210 */ /* 0x001fe40007f7e0ff */
[----:B------:R-:W0:Y:S03]  /*10330*/  SHFL.IDX PT, R14, R18, 0x3, 0x181f ;  /* 0x00781f00120e7f89 */ /* 0x000e2600000e0000 */
[----:B-1----:R-:W-:Y:S01]  /*10340*/  IMAD.X R3, RZ, RZ, R7, P3 ;  /* 0x000000ffff037224 */ /* 0x002fe200018e0607 */
        /* <DEDUP_REMOVED lines=13> */
[----:B------:R-:W-:-:S03]  /*10420*/  ISETP.LT.OR P4, PT, R6, 0x31, P0 ;  /* 0x000000310600780c */ /* 0x000fc60000781670 */
[----:B------:R-:W2:Y:S04]  /*10430*/  SHFL.IDX PT, R24, R24, 0x5, 0x181f ;  /* 0x00b81f0018187f89 */ /* 0x000ea800000e0000 */
[----:B------:R-:W-:Y:S06]  /*10440*/  LDGSTS.E.BYPASS.LTC128B.128 [R4+0x4c00], desc[UR36][R2.64+0x80], !P3 ;  /* 0x04c0008002047fae */ /* 0x000fec000d901d64 */
[----:B------:R0:W-:Y:S01]  /*10450*/  LDGSTS.E.BYPASS.LTC128B.128 [R4+0x7c00], desc[UR36][R2.64+0x100], !P4 ;  /* 0x07c0010002047fae */ /* 0x0001e2000e101d64 */
[----:B------:R-:W-:-:S02]  /*10460*/  ISETP.LT.OR P4, PT, R6, 0x41, P2 ;  /* 0x000000410600780c */ /* 0x000fc40001781670 */
[----:B0-----:R-:W-:Y:S02]  /*10470*/  IADD3 R2, P3, R14, R5, RZ ;  /* 0x000000050e027210 */ /* 0x001fe40007f7e0ff */
[----:B------:R0:W3:Y:S02]  /*10480*/  SHFL.IDX PT, R14, R18, 0x5, 0x181f ;  /* 0x00b81f00120e7f89 */ /* 0x0000e400000e0000 */
[----:B-1----:R-:W-:Y:S02]  /*10490*/  IADD3.X R3, RZ, R7, RZ, P3, !PT ;  /* 0x00000007ff037210 */ /* 0x002fe40001ffe4ff */
[----:B------:R-:W-:-:S05]  /*104a0*/  ISETP.LT.OR P3, PT, R6, 0x41, P1 ;  /* 0x000000410600780c */ /* 0x000fca0000f61670 */
[----:B------:R0:W-:Y:S01]  /*104b0*/  LDGSTS.E.BYPASS.LTC128B.128 [R4+0x2400], desc[UR36][R2.64], !P4 ;  /* 0x0240000002047fae */ /* 0x0001e2000e101d64 */
[----:B------:R-:W-:-:S07]  /*104c0*/  ISETP.LT.OR P4, PT, R6, 0x41, P0 ;  /* 0x000000410600780c */ /* 0x000fce0000781670 */
[----:B------:R0:W-:Y:S06]  /*104d0*/  LDGSTS.E.BYPASS.LTC128B.128 [R4+0x5400], desc[UR36][R2.64+0x80], !P3 ;  /* 0x0540008002047fae */ /* 0x0001ec000d901d64 */
[----:B--2---:R0:W-:Y:S02]  /*104e0*/  LDGSTS.E.BYPASS.LTC128B.128 [R4+0x8400], desc[UR36][R2.64+0x100], !P4 ;  /* 0x0840010002047fae */ /* 0x0041e4000e101d64 */
.L_x_3670:
[C---:B------:R-:W-:Y:S02]  /*104f0*/  ISETP.LT.OR P2, PT, R6.reuse, 0x51, P2 ;  /* 0x000000510600780c */ /* 0x040fe40001741670 */
[C---:B------:R-:W-:Y:S02]  /*10500*/  ISETP.LT.OR P1, PT, R6.reuse, 0x51, P1 ;  /* 0x000000510600780c */ /* 0x040fe40000f21670 */
[----:B------:R-:W-:Y:S02]  /*10510*/  ISETP.LT.OR P0, PT, R6, 0x51, P0 ;  /* 0x000000510600780c */ /* 0x000fe40000701670 */
[----:B0--3--:R-:W-:-:S05]  /*10520*/  IADD3 R2, P3, R14, R5, RZ ;  /* 0x000000050e027210 */ /* 0x009fca0007f7e0ff */
[----:B------:R-:W-:-:S05]  /*10530*/  IMAD.X R3, RZ, RZ, R24, P3 ;  /* 0x000000ffff037224 */ /* 0x000fca00018e0618 */
        /* <DEDUP_REMOVED lines=8> */
.L_x_3562:
        /* <DEDUP_REMOVED lines=10> */
.L_x_3563:
[----:B------:R1:W-:Y:S01]  /*10660*/  SYNCS.ARRIVE.TRANS64.A1T0 RZ, [R0+URZ+0x30850], RZ ;  /* 0x030850ff00ff79a7 */ /* 0x0003e2000810003f */
[----:B------:R-:W-:-:S05]  /*10670*/  VIADD R27, R27, 0x1 ;  /* 0x000000011b1b7836 */ /* 0x000fca0000000000 */
[----:B------:R-:W-:-:S04]  /*10680*/  ISETP.NE.AND P0, PT, R27, 0x2, PT ;  /* 0x000000021b00780c */ /* 0x000fc80003f05270 */
[----:B0-----:R-:W-:Y:S02]  /*10690*/  SEL R3, RZ, 0x1, P0 ;  /* 0x00000001ff037807 */ /* 0x001fe40000000000 */
[----:B------:R-:W-:Y:S02]  /*106a0*/  SEL R27, R27, RZ, P0 ;  /* 0x000000ff1b1b7207 */ /* 0x000fe40000000000 */
[----:B-1----:R-:W-:-:S07]  /*106b0*/  LOP3.LUT R28, R28, R3, RZ, 0x3c, !PT ;  /* 0x000000031c1c7212 */ /* 0x002fce00078e3cff */
.L_x_3520:
[----:B------:R-:W-:Y:S05]  /*106c0*/  BSYNC B7 ;  /* 0x0000000000077941 */ /* 0x000fea0003800000 */
.L_x_3518:
        /* <DEDUP_REMOVED lines=11> */
.L_x_3564:
        /* <DEDUP_REMOVED lines=10> */
[----:B0-----:R-:W-:-:S06]  /*10820*/  @!P1 IMAD.WIDE R4, R7, 0x4, R4 ;  /* 0x0000000407049825 */ /* 0x001fcc00078e0204 */
[----:B------:R-:W2:Y:S01]  /*10830*/  @!P1 LDG.E R4, desc[UR36][R4.64] ;  /* 0x0000002404049981 */ /* 0x000ea2000c1e1900 */
[----:B-1----:R-:W-:-:S06]  /*10840*/  @!P1 IMAD.WIDE R2, R7, 0x4, R2 ;  /* 0x0000000407029825 */ /* 0x002fcc00078e0202 */
[----:B------:R-:W3:Y:S01]  /*10850*/  @!P1 LDG.E R2, desc[UR36][R2.64] ;  /* 0x0000002402029981 */ /* 0x000ee2000c1e1900 */
[----:B------:R-:W-:Y:S02]  /*10860*/  IMAD.MOV.U32 R7, RZ, RZ, RZ ;  /* 0x000000ffff077224 */ /* 0x000fe400078e00ff */
[----:B------:R-:W-:Y:S01]  /*10870*/  IMAD.MOV.U32 R10, RZ, RZ, RZ ;  /* 0x000000ffff0a7224 */ /* 0x000fe200078e00ff */
[C---:B------:R-:W-:Y:S02]  /*10880*/  ISETP.GE.U32.AND P2, PT, R9.reuse, 0x2, PT ;  /* 0x000000020900780c */ /* 0x040fe40003f46070 */
[C---:B------:R-:W-:Y:S02]  /*10890*/  ISETP.GE.U32.AND P3, PT, R9.reuse, 0x4, PT ;  /* 0x000000040900780c */ /* 0x040fe40003f66070 */
[C---:B------:R-:W-:Y:S02]  /*108a0*/  ISETP.GE.U32.AND P4, PT, R9.reuse, 0x8, PT ;  /* 0x000000080900780c */ /* 0x040fe40003f86070 */
[----:B------:R-:W-:Y:S01]  /*108b0*/  ISETP.GE.U32.AND P5, PT, R9, 0x10, PT ;  /* 0x000000100900780c */ /* 0x000fe20003fa6070 */
[----:B------:R-:W-:Y:S04]  /*108c0*/  SHFL.IDX PT, R0, R16, RZ, 0x1f ;  /* 0x00001fff10007589 */ /* 0x000fe800000e0000 */
[----:B------:R-:W-:Y:S01]  /*108d0*/  SHFL.IDX PT, R8, R16, 0x1, 0x1f ;  /* 0x00201f0010087f89 */ /* 0x000fe200000e0000 */
[----:B--2---:R-:W-:-:S02]  /*108e0*/  @!P1 IMAD.MOV.U32 R7, RZ, RZ, R4 ;  /* 0x000000ffff079224 */ /* 0x004fc400078e0004 */
[----:B---3--:R-:W-:-:S04]  /*108f0*/  @!P1 IMAD.MOV.U32 R10, RZ, RZ, R2 ;  /* 0x000000ffff0a9224 */ /* 0x008fc800078e0002 */
[----:B------:R-:W-:-:S05]  /*10900*/  IMAD R13, R10, R7, RZ ;  /* 0x000000070a0d7224 */ /* 0x000fca00078e02ff */
[----:B------:R-:W0:Y:S01]  /*10910*/  SHFL.UP PT, R14, R13, 0x1, RZ ;  /* 0x042000000d0e7989 */ /* 0x000e2200000e00ff */
[----:B------:R-:W-:-:S04]  /*10920*/  ISETP.NE.AND P1, PT, R9, RZ, PT ;  /* 0x000000ff0900720c */ /* 0x000fc80003f25270 */
        /* <DEDUP_REMOVED lines=14> */
[----:B------:R0:W1:Y:S01]  /*10a10*/  SHFL.IDX PT, R14, R2, 0x1f, 0x1f ;  /* 0x03e01f00020e7f89 */ /* 0x00006200000e0000 */
[----:B------:R-:W-:-:S07]  /*10a20*/  IMAD.MOV.U32 R6, RZ, RZ, RZ ;  /* 0x000000ffff067224 */ /* 0x000fce00078e00ff */
.L_x_3680:
[----:B------:R-:W-:Y:S02]  /*10a30*/  ULDC UR4, c[0x0][0xc38] ;  /* 0x00030e0000047ab9 */ /* 0x000fe40000000800 */
[----:B------:R-:W-:-:S04]  /*10a40*/  IMAD.U32 R5, RZ, RZ, UR4 ;  /* 0x00000004ff057e24 */ /* 0x000fc8000f8e00ff */
[----:B-1----:R-:W-:-:S04]  /*10a50*/  IMAD R14, R14, R5, RZ ;  /* 0x000000050e0e7224 */ /* 0x002fc800078e02ff */
[----:B------:R-:W-:-:S05]  /*10a60*/  IMAD.IADD R9, R8, 0x1, R14 ;  /* 0x0000000108097824 */ /* 0x000fca00078e020e */
[----:B------:R-:W-:-:S13]  /*10a70*/  ISETP.GT.AND P6, PT, R9, R0, PT ;  /* 0x000000000900720c */ /* 0x000fda0003fc4270 */
[----:B------:R-:W-:Y:S05]  /*10a80*/  @P6 BRA `(.L_x_3567) ;  /* 0x0000000000a46947 */ /* 0x000fea0003800000 */
.L_x_3570:
[----:B0-----:R-:W0:Y:S01]  /*10a90*/  LDC R2, c[0x0][0xc3c] ;  /* 0x00030f00ff027b82 */ /* 0x001e220000000800 */
[----:B------:R-:W-:-:S05]  /*10aa0*/  VIADD R19, R19, 0x1f ;  /* 0x0000001f13137836 */ /* 0x000fca0000000000 */
[----:B0-----:R-:W-:-:S13]  /*10ab0*/  ISETP.GE.AND P6, PT, R19, R2, PT ;  /* 0x000000021300720c */ /* 0x001fda0003fc6270 */
[----:B------:R-:W-:Y:S05]  /*10ac0*/  @P6 BRA `(.L_x_3568) ;  /* 0x0000000400b86947 */ /* 0x000fea0003800000 */
[----:B------:R-:W0:Y:S01]  /*10ad0*/  S2R R3, SR_TID.X ;  /* 0x0000000000037919 */ /* 0x000e220000002100 */
[----:B------:R-:W-:Y:S01]  /*10ae0*/  IMAD.MOV.U32 R7, RZ, RZ, RZ ;  /* 0x000000ffff077224 */ /* 0x000fe200078e00ff */
[----:B0-----:R-:W-:-:S04]  /*10af0*/  LOP3.LUT R3, R3, 0x1f, RZ, 0xc0, !PT ;  /* 0x0000001f03037812 */ /* 0x001fc800078ec0ff */
[----:B------:R-:W-:-:S04]  /*10b00*/  IADD3 R11, R19, R3, RZ ;  /* 0x00000003130b7210 */ /* 0x000fc80007ffe0ff */
        /* <DEDUP_REMOVED lines=27> */
.L_x_3688:
[----:B------:R-:W-:Y:S02]  /*10cc0*/  ULDC UR4, c[0x0][0xc38] ;  /* 0x00030e0000047ab9 */ /* 0x000fe40000000800 */
[----:B------:R-:W-:-:S04]  /*10cd0*/  IMAD.U32 R5, RZ, RZ, UR4 ;  /* 0x00000004ff057e24 */ /* 0x000fc8000f8e00ff */
[----:B-1----:R-:W-:-:S05]  /*10ce0*/  IMAD R14, R14, R5, RZ ;  /* 0x000000050e0e7224 */ /* 0x002fca00078e02ff */
[----:B------:R-:W-:-:S04]  /*10cf0*/  IADD3 R9, R14, R9, RZ ;  /* 0x000000090e097210 */ /* 0x000fc80007ffe0ff */
[----:B------:R-:W-:-:S13]  /*10d00*/  ISETP.GT.AND P6, PT, R9, R0, PT ;  /* 0x000000000900720c */ /* 0x000fda0003fc4270 */
[----:B------:R-:W-:Y:S05]  /*10d10*/  @!P6 BRA `(.L_x_3570) ;  /* 0xfffffffc005ce947 */ /* 0x000fea000383ffff */
.L_x_3567:
        /* <DEDUP_REMOVED lines=9> */
.L_x_3693:
[----:B------:R-:W-:-:S13]  /*10db0*/  ISETP.NE.AND P0, PT, R3, RZ, PT ;  /* 0x000000ff0300720c */ /* 0x000fda0003f05270 */
[----:B------:R-:W-:Y:S05]  /*10dc0*/  @!P0 BRA `(.L_x_3572) ;  /* 0x0000000000108947 */ /* 0x000fea0003800000 */
[----:B------:R-:W-:Y:S01]  /*10dd0*/  UMOV UR4, 0xffffffff ;  /* 0xffffffff00047882 */ /* 0x000fe20000000000 */
[----:B------:R-:W-:Y:S02]  /*10de0*/  VIADD R12, R4, 0xffffffff ;  /* 0xffffffff040c7836 */ /* 0x000fe40000000000 */
[----:B------:R-:W-:Y:S05]  /*10df0*/  BRA.DIV UR4, `(.L_x_3573) ;  /* 0x0000004204387947 */ /* 0x000fea000b800000 */
[----:B------:R4:W0:Y:S02]  /*10e00*/  SHFL.IDX PT, R6, R2, R12, 0x1f ;  /* 0x00001f0c02067589 */ /* 0x00082400000e0000 */
.L_x_3572:
        /* <DEDUP_REMOVED lines=53> */
[----:B------:R-:W-:-:S04]  /*11160*/  IMAD.MOV R3, RZ, RZ, -R8 ;  /* 0x000000ffff037224 */ /* 0x000fc800078e0a08 */
[C---:B------:R-:W-:Y:S02]  /*11170*/  IMAD R18, R10.reuse, R3, R6 ;  /* 0x000000030a127224 */ /* 0x040fe400078e0206 */
[----:B------:R-:W-:-:S04]  /*11180*/  IMAD R3, R10, 0x1000000, R8 ;  /* 0x010000000a037824 */ /* 0x000fc800078e0208 */
[----:B------:R-:W-:Y:S01]  /*11190*/  IMAD R18, R18, 0x10000, R3 ;  /* 0x0001000012127824 */ /* 0x000fe200078e0203 */
[----:B------:R-:W-:Y:S06]  /*111a0*/  BRA `(.L_x_3574) ;  /* 0x00000000001c7947 */ /* 0x000fec0003800000 */
.L_x_3568:
[----:B------:R-:W-:Y:S01]  /*111b0*/  UMOV UR4, URZ ;  /* 0x0000003f00047c82 */ /* 0x000fe20008000000 */
[----:B------:R-:W-:Y:S01]  /*111c0*/  UMOV UR5, URZ ;  /* 0x0000003f00057c82 */ /* 0x000fe20008000000 */
[----:B------:R-:W-:Y:S01]  /*111d0*/  ULDC UR6, c[0x0][0xc3c] ;  /* 0x00030f0000067ab9 */ /* 0x000fe20000000800 */
[----:B------:R-:W-:Y:S01]  /*111e0*/  IMAD.MOV.U32 R16, RZ, RZ, R0 ;  /* 0x000000ffff107224 */ /* 0x000fe200078e0000 */
[----:B------:R-:W-:Y:S01]  /*111f0*/  MOV R18, UR5 ;  /* 0x0000000500127c02 */ /* 0x000fe20008000f00 */
[----:B------:R-:W-:Y:S02]  /*11200*/  IMAD.U32 R17, RZ, RZ, UR4 ;  /* 0x00000004ff117e24 */ /* 0x000fe4000f8e00ff */
[----:B------:R-:W-:-:S07]  /*11210*/  IMAD.U32 R19, RZ, RZ, UR6 ;  /* 0x00000006ff137e24 */ /* 0x000fce000f8e00ff */
.L_x_3574:
        /* <DEDUP_REMOVED lines=10> */
.L_x_3565:
[----:B------:R-:W-:Y:S02]  /*112c0*/  ULDC UR4, c[0x0][0xc3c] ;  /* 0x00030f0000047ab9 */ /* 0x000fe40000000800 */
[----:B-1----:R-:W-:-:S13]  /*112d0*/  ISETP.GE.AND P0, PT, R19, UR4, PT ;  /* 0x0000000413007c0c */ /* 0x002fda000bf06270 */
[----:B------:R-:W-:Y:S05]  /*112e0*/  @!P0 BRA `(.L_x_3575) ;  /* 0xffffffb400a08947 */ /* 0x000fea000383ffff */
[----:B------:R-:W-:Y:S05]  /*112f0*/  BSYNC B8 ;  /* 0x0000000000087941 */ /* 0x000fea0003800000 */
.L_x_3512:
        /* <DEDUP_REMOVED lines=12> */
.L_x_3696:
[----:B------:R-:W-:Y:S05]  /*113c0*/  BSYNC B0 ;  /* 0x0000000000007941 */ /* 0x000fea0003800000 */
.L_x_3576:
[----:B------:R-:W-:-:S03]  /*113d0*/  UMOV UR4, 0xffffffff ;  /* 0xffffffff00047882 */ /* 0x000fc60000000000 */
[----:B------:R-:W-:Y:S05]  /*113e0*/  BRA.DIV UR4, `(.L_x_3578) ;  /* 0x0000003a04f87947 */ /* 0x000fea000b800000 */
[----:B-1----:R-:W1:Y:S02]  /*113f0*/  S2R R0, SR_TID.X ;  /* 0x0000000000007919 */ /* 0x002e640000002100 */
[----:B-1----:R-:W-:-:S04]  /*11400*/  SHF.R.U32.HI R0, RZ, 0x5, R0 ;  /* 0x00000005ff007819 */ /* 0x002fc80000011600 */
[----:B------:R-:W-:-:S05]  /*11410*/  LOP3.LUT R0, R0, 0x3, RZ, 0xc0, !PT ;  /* 0x0000000300007812 */ /* 0x000fca00078ec0ff */
[----:B------:R1:W3:Y:S02]  /*11420*/  SHFL.IDX PT, R14, R0, RZ, 0x1f ;  /* 0x00001fff000e7589 */ /* 0x0002e400000e0000 */
.L_x_3699:
[----:B---3--:R-:W-:Y:S01]  /*11430*/  ISETP.NE.AND P0, PT, R14, RZ, PT ;  /* 0x000000ff0e00720c */ /* 0x008fe20003f05270 */
[----:B------:R-:W-:-:S12]  /*11440*/  BSSY B0, `(.L_x_3579) ;  /* 0x0000026000007945 */ /* 0x000fd80003800000 */
[----:B------:R-:W-:Y:S05]  /*11450*/  @P0 BRA `(.L_x_3580) ;  /* 0x0000000000900947 */ /* 0x000fea0003800000 */
[----:B------:R-:W-:-:S03]  /*11460*/  UMOV UR4, 0xffffffff ;  /* 0xffffffff00047882 */ /* 0x000fc60000000000 */
[----:B------:R-:W-:Y:S05]  /*11470*/  BRA.DIV UR4, `(.L_x_3581) ;  /* 0x0000003e04087947 */ /* 0x000fea000b800000 */
[----:B------:R-:W-:-:S13]  /*11480*/  ELECT P6, URZ, PT ;  /* 0x00000000003f782f */ /* 0x000fda00038c0000 */
.L_x_3702:
        /* <DEDUP_REMOVED lines=8> */
.L_x_3582:
[C---:B------:R-:W-:Y:S01]  /*11510*/  IMAD R5, R27.reuse, 0x8, R4 ;  /* 0x000000081b057824 */ /* 0x040fe200078e0204 */
[----:B------:R-:W-:Y:S01]  /*11520*/  SHF.L.U32 R0, R28, 0x1f, RZ ;  /* 0x0000001f1c007819 */ /* 0x000fe200000006ff */
[----:B------:R-:W-:-:S03]  /*11530*/  VIADD R27, R27, 0x1 ;  /* 0x000000011b1b7836 */ /* 0x000fc60000000000 */
[----:B------:R-:W1:Y:S02]  /*11540*/  SYNCS.PHASECHK.TRANS64.TRYWAIT P1, [R5+URZ+0x30840], R0 ;  /* 0x03084000050075a7 */ /* 0x000e64000802017f */
[----:B------:R-:W-:-:S04]  /*11550*/  ISETP.NE.AND P2, PT, R27, 0x2, PT ;  /* 0x000000021b00780c */ /* 0x000fc80003f45270 */
[----:B------:R-:W-:Y:S01]  /*11560*/  SEL R3, RZ, 0x1, P2 ;  /* 0x00000001ff037807 */ /* 0x000fe20001000000 */
[----:B-1----:R-:W-:Y:S08]  /*11570*/  @!P1 BRA `(.L_x_3583) ;  /* 0x0000003800e89947 */ /* 0x002ff00003800000 */
.L_x_3703:
[----:B------:R-:W-:Y:S02]  /*11580*/  SEL R27, R27, RZ, P2 ;  /* 0x000000ff1b1b7207 */ /* 0x000fe40001000000 */
[----:B------:R-:W-:Y:S01]  /*11590*/  LOP3.LUT R2, R28, R3, RZ, 0x3c, !PT ;  /* 0x000000031c027212 */ /* 0x000fe200078e3cff */
[----:B------:R-:W-:Y:S06]  /*115a0*/  @!P0 BRA `(.L_x_3584) ;  /* 0x0000000000048947 */ /* 0x000fec0003800000 */
[----:B------:R-:W-:Y:S01]  /*115b0*/  BPT.TRAP 0x1 ;  /* 0x000000040000795c */ /* 0x000fe20000300000 */
.L_x_3584:
[----:B------:R-:W-:Y:S01]  /*115c0*/  IMAD R27, R27, 0x8, R4 ;  /* 0x000000081b1b7824 */ /* 0x000fe200078e0204 */
[----:B------:R-:W-:-:S04]  /*115d0*/  SHF.L.U32 R2, R2, 0x1f, RZ ;  /* 0x0000001f02027819 */ /* 0x000fc800000006ff */
[----:B------:R-:W3:Y:S02]  /*115e0*/  SYNCS.PHASECHK.TRANS64.TRYWAIT P1, [R27+URZ+0x30840], R2 ;  /* 0x030840021b0075a7 */ /* 0x000ee4000802017f */
[----:B---3--:R-:W-:Y:S05]  /*115f0*/  @!P1 BRA `(.L_x_3585) ;  /* 0x0000003800dc9947 */ /* 0x008fea0003800000 */
.L_x_3704:
[----:B------:R-:W-:Y:S05]  /*11600*/  @!P0 BRA `(.L_x_3586) ;  /* 0x0000000000048947 */ /* 0x000fea0003800000 */
[----:B------:R-:W-:Y:S01]  /*11610*/  BPT.TRAP 0x1 ;  /* 0x000000040000795c */ /* 0x000fe20000300000 */
.L_x_3586:
[----:B------:R-:W4:Y:S02]  /*11620*/  SYNCS.PHASECHK.TRANS64.TRYWAIT P1, [R5+URZ+0x30860], R0 ;  /* 0x03086000050075a7 */ /* 0x000f24000802017f */
[----:B----4-:R-:W-:Y:S05]  /*11630*/  @!P1 BRA `(.L_x_3587) ;  /* 0x0000003800e09947 */ /* 0x010fea0003800000 */
.L_x_3705:
[----:B------:R-:W-:Y:S05]  /*11640*/  @!P0 BRA `(.L_x_3588) ;  /* 0x0000000000048947 */ /* 0x000fea0003800000 */
[----:B------:R-:W-:Y:S01]  /*11650*/  BPT.TRAP 0x1 ;  /* 0x000000040000795c */ /* 0x000fe20000300000 */
.L_x_3588:
[----:B------:R0:W0:Y:S02]  /*11660*/  SYNCS.PHASECHK.TRANS64.TRYWAIT P0, [R27+URZ+0x30860], R2 ;  /* 0x030860021b0075a7 */ /* 0x000024000800017f */
[----:B0-----:R-:W-:Y:S05]  /*11670*/  @!P0 NANOSLEEP.SYNCS 0x989680 ;  /* 0x009896800000895d */ /* 0x001fea0003900000 */
[----:B------:R-:W0:Y:S02]  /*11680*/  @!P0 SYNCS.PHASECHK.TRANS64 P0, [R27+URZ+0x30860], R2 ;  /* 0x030860021b0085a7 */ /* 0x000e24000800007f */
[----:B0-----:R-:W-:Y:S05]  /*11690*/  @!P0 BRA `(.L_x_3588) ;  /* 0xfffffffc00f08947 */ /* 0x001fea000383ffff */
.L_x_3580:
[----:B------:R-:W-:Y:S05]  /*116a0*/  BSYNC B0 ;  /* 0x0000000000007941 */ /* 0x000fea0003800000 */
.L_x_3579:
[----:B------:R-:W-:Y:S05]  /*116b0*/  EXIT ;  /* 0x000000000000794d */ /* 0x000fea0003800000 */
.L_x_3459:
[----:B0-----:R0:W1:Y:S02]  /*116c0*/  SYNCS.PHASECHK.TRANS64.TRYWAIT P1, [R2+URZ+0x30800], R5 ;  /* 0x03080005020075a7 */ /* 0x001064000802017f */
[----:B-1----:R-:W-:Y:S05]  /*116d0*/  @!P1 NANOSLEEP.SYNCS 0x989680 ;  /* 0x009896800000995d */ /* 0x002fea0003900000 */
[----:B------:R-:W1:Y:S02]  /*116e0*/  @!P1 SYNCS.PHASECHK.TRANS64 P1, [R2+URZ+0x30800], R5 ;  /* 0x03080005020095a7 */ /* 0x000e64000802007f */
[----:B-1----:R-:W-:Y:S05]  /*116f0*/  @!P1 BRA `(.L_x_3459) ;  /* 0xfffffffc00f09947 */ /* 0x002fea000383ffff */
[----:B------:R-:W-:Y:S05]  /*11700*/  BRA `(.L_x_3589) ;  /* 0xffffff0400ac7947 */ /* 0x000fea000383ffff */
.L_x_3463:
[----:B-1----:R1:W2:Y:S02]  /*11710*/  SYNCS.PHASECHK.TRANS64.TRYWAIT P1, [R0+URZ+0x30830], R5 ;  /* 0x03083005000075a7 */ /* 0x0022a4000802017f */
[----:B--2---:R-:W-:Y:S05]  /*11720*/  @!P1 NANOSLEEP.SYNCS 0x989680 ;  /* 0x009896800000995d */ /* 0x004fea0003900000 */
[----:B------:R-:W2:Y:S02]  /*11730*/  @!P1 SYNCS.PHASECHK.TRANS64 P1, [R0+URZ+0x30830], R5 ;  /* 0x03083005000095a7 */ /* 0x000ea4000802007f */
[----:B--2---:R-:W-:Y:S05]  /*11740*/  @!P1 BRA `(.L_x_3463) ;  /* 0xfffffffc00f09947 */ /* 0x004fea000383ffff */
[----:B------:R-:W-:Y:S05]  /*11750*/  BRA `(.L_x_3462) ;  /* 0xffffff0400cc7947 */ /* 0x000fea000383ffff */
.L_x_3469:
[----:B-1----:R-:W-:-:S04]  /*11760*/  IMAD.U32 R11, RZ, RZ, UR9 ;  /* 0x00000009ff0b7e24 */ /* 0x002fc8000f8e00ff */
[----:B------:R1:W2:Y:S03]  /*11770*/  SYNCS.PHASECHK.TRANS64.TRYWAIT P1, [R11+URZ+0x30830], R4 ;  /* 0x030830040b0075a7 */ /* 0x0002a6000802017f */
[----:B--2---:R-:W-:Y:S05]  /*11780*/  @!P1 NANOSLEEP.SYNCS 0x989680 ;  /* 0x009896800000995d */ /* 0x004fea0003900000 */
[----:B------:R-:W2:Y:S02]  /*11790*/  @!P1 SYNCS.PHASECHK.TRANS64 P1, [R11+URZ+0x30830], R4 ;  /* 0x030830040b0095a7 */ /* 0x000ea4000802007f */
[----:B--2---:R-:W-:Y:S05]  /*117a0*/  @!P1 BRA `(.L_x_3469) ;  /* 0xfffffffc00ec9947 */ /* 0x004fea000383ffff */
[----:B------:R-:W-:Y:S05]  /*117b0*/  BRA `(.L_x_3468) ;  /* 0xffffff3000687947 */ /* 0x000fea000383ffff */
.L_x_3473:
[----:B01----:R-:W-:-:S04]  /*117c0*/  MOV R4, UR10 ;  /* 0x0000000a00047c02 */ /* 0x003fc80008000f00 */
[----:B------:R0:W1:Y:S03]  /*117d0*/  SYNCS.PHASECHK.TRANS64.TRYWAIT P1, [R4+URZ+0x30850], R0 ;  /* 0x03085000040075a7 */ /* 0x000066000802017f */
[----:B-1----:R-:W-:Y:S05]  /*117e0*/  @!P1 NANOSLEEP.SYNCS 0x989680 ;  /* 0x009896800000995d */ /* 0x002fea0003900000 */
[----:B------:R-:W1:Y:S02]  /*117f0*/  @!P1 SYNCS.PHASECHK.TRANS64 P1, [R4+URZ+0x30850], R0 ;  /* 0x03085000040095a7 */ /* 0x000e64000802007f */
[----:B-1----:R-:W-:Y:S05]  /*11800*/  @!P1 BRA `(.L_x_3473) ;  /* 0xfffffffc00ec9947 */ /* 0x002fea000383ffff */
[----:B------:R-:W-:Y:S05]  /*11810*/  BRA `(.L_x_3472) ;  /* 0xffffff3c002c7947 */ /* 0x000fea000383ffff */
.L_x_3480:
[----:B-1----:R1:W2:Y:S02]  /*11820*/  SYNCS.PHASECHK.TRANS64.TRYWAIT P1, [R13+URZ+0x30850], R0 ;  /* 0x030850000d0075a7 */ /* 0x0022a4000802017f */
[----:B--2---:R-:W-:Y:S05]  /*11830*/  @!P1 NANOSLEEP.SYNCS 0x989680 ;  /* 0x009896800000995d */ /* 0x004fea0003900000 */
[----:B------:R-:W2:Y:S02]  /*11840*/  @!P1 SYNCS.PHASECHK.TRANS64 P1, [R13+URZ+0x30850], R0 ;  /* 0x030850000d0095a7 */ /* 0x000ea4000802007f */
[----:B--2---:R-:W-:Y:S05]  /*11850*/  @!P1 BRA `(.L_x_3480) ;  /* 0xfffffffc00f09947 */ /* 0x004fea000383ffff */
[----:B------:R-:W-:Y:S05]  /*11860*/  BRA `(.L_x_3479) ;  /* 0xffffff5800e07947 */ /* 0x000fea000383ffff */
.L_x_3526:
        /* <DEDUP_REMOVED lines=11> */
.L_x_3591:
[----:B------:R-:W-:Y:S05]  /*11920*/  BSYNC B0 ;  /* 0x0000000000007941 */ /* 0x000fea0003800000 */
.L_x_3590:
[----:B------:R-:W-:Y:S05]  /*11930*/  BRA `(.L_x_3592) ;  /* 0xffffffbc00fc7947 */ /* 0x000fea000383ffff */
.L_x_3529:
[----:B0-----:R0:W1:Y:S02]  /*11940*/  SYNCS.PHASECHK.TRANS64.TRYWAIT P0, [R7+URZ+0x30840], R2 ;  /* 0x03084002070075a7 */ /* 0x001064000800017f */
[----:B-1----:R-:W-:Y:S05]  /*11950*/  @!P0 NANOSLEEP.SYNCS 0x989680 ;  /* 0x009896800000895d */ /* 0x002fea0003900000 */
[----:B------:R-:W1:Y:S02]  /*11960*/  @!P0 SYNCS.PHASECHK.TRANS64 P0, [R7+URZ+0x30840], R2 ;  /* 0x03084002070085a7 */ /* 0x000e64000800007f */
[----:B-1----:R-:W-:Y:S05]  /*11970*/  @!P0 BRA `(.L_x_3529) ;  /* 0xfffffffc00f08947 */ /* 0x002fea000383ffff */
[----:B------:R-:W-:Y:S05]  /*11980*/  BRA `(.L_x_3593) ;  /* 0xffffffc000587947 */ /* 0x000fea000383ffff */
.L_x_3530:
        /* <DEDUP_REMOVED lines=8> */
.L_x_3595:
[----:B------:R-:W-:Y:S05]  /*11a10*/  BSYNC B0 ;  /* 0x0000000000007941 */ /* 0x000fea0003800000 */
.L_x_3594:
        /* <DEDUP_REMOVED lines=9> */
.L_x_3596:
[----:B------:R-:W-:Y:S01]  /*11ab0*/  IMAD.MOV.U32 R13, RZ, RZ, R0 ;  /* 0x000000ffff0d7224 */ /* 0x000fe200078e0000 */
[----:B------:R-:W-:Y:S01]  /*11ac0*/  MOV R12, 0x1 ;  /* 0x00000001000c7802 */ /* 0x000fe20000000f00 */
[----:B------:R-:W-:-:S07]  /*11ad0*/  IMAD.MOV.U32 R3, RZ, RZ, R14 ;  /* 0x000000ffff037224 */ /* 0x000fce00078e000e */
[----:B------:R-:W-:Y:S05]  /*11ae0*/  WARPSYNC.COLLECTIVE R15, `(.L_x_3597) ;  /* 0x000000000f087348 */ /* 0x000fea0003c00000 */
[----:B------:R0:W1:Y:S02]  /*11af0*/  SHFL.IDX P6, R14, R13, R12, R11 ;  /* 0x0000000c0d0e7389 */ /* 0x00006400000c000b */
[----:B01----:R-:W-:Y:S01]  /*11b00*/  ENDCOLLECTIVE ;  /* 0x000000000000791b */ /* 0x003fe20003800000 */
.L_x_3597:
[----:B------:R-:W-:-:S05]  /*11b10*/  @P0 LEA R3, P1, R31, R3, 0x1 ;  /* 0x000000031f030211 */ /* 0x000fca00078208ff */
[----:B------:R-:W-:Y:S01]  /*11b20*/  @P0 IMAD.X R2, RZ, RZ, R2, P1 ;  /* 0x000000ffff020224 */ /* 0x000fe200008e0602 */
[----:B------:R-:W-:-:S04]  /*11b30*/  ISETP.GE.AND P1, PT, R6, 0x11, PT ;  /* 0x000000110600780c */ /* 0x000fc80003f26270 */
[----:B------:R-:W-:Y:S01]  /*11b40*/  @P0 LOP3.LUT R3, R3, R2, RZ, 0x3c, !PT ;  /* 0x0000000203030212 */ /* 0x000fe200078e3cff */
[----:B------:R-:W-:-:S03]  /*11b50*/  IMAD.MOV.U32 R13, RZ, RZ, R4 ;  /* 0x000000ffff0d7224 */ /* 0x000fc600078e0004 */
[----:B------:R-:W-:-:S04]  /*11b60*/  @P0 LOP3.LUT R2, R3, R2, RZ, 0x3c, !PT ;  /* 0x0000000203020212 */ /* 0x000fc800078e3cff */
[----:B------:R-:W-:-:S05]  /*11b70*/  @P0 LOP3.LUT R3, R3, R2, RZ, 0x3c, !PT ;  /* 0x0000000203030212 */ /* 0x000fca00078e3cff */
[----:B------:R-:W-:Y:S01]  /*11b80*/  @!PT LDS RZ, [RZ] ;  /* 0x00000000fffff984 */ /* 0x000fe20000000800 */
[----:B------:R-:W-:Y:S01]  /*11b90*/  @!PT LDS RZ, [RZ] ;  /* 0x00000000fffff984 */ /* 0x000fe20000000800 */
[----:B------:R-:W-:Y:S01]  /*11ba0*/  @!PT LDS RZ, [RZ] ;  /* 0x00000000fffff984 */ /* 0x000fe20000000800 */
[----:B------:R-:W-:Y:S04]  /*11bb0*/  @P0 LDGSTS.E.BYPASS.LTC128B.128 [R8+0x1e400], desc[UR36][R2.64], !P4 ;  /* 0x1e40000002080fae */ /* 0x000fe8000e101d64 */
[----:B------:R-:W-:Y:S04]  /*11bc0*/  @P0 LDGSTS.E.BYPASS.LTC128B.128 [R8+0x21400], desc[UR36][R2.64+0x80], !P3 ;  /* 0x2140008002080fae */ /* 0x000fe8000d901d64 */
[----:B------:R0:W-:Y:S02]  /*11bd0*/  @P0 LDGSTS.E.BYPASS.LTC128B.128 [R8+0x24400], desc[UR36][R2.64+0x100], !P2 ;  /* 0x2440010002080fae */ /* 0x0001e4000d101d64 */
[----:B0-----:R-:W-:-:S07]  /*11be0*/  IMAD.MOV.U32 R2, RZ, RZ, R14 ;  /* 0x000000ffff027224 */ /* 0x001fce00078e000e */
[----:B------:R-:W-:Y:S05]  /*11bf0*/  WARPSYNC.COLLECTIVE R15, `(.L_x_3598) ;  /* 0x000000000f087348 */ /* 0x000fea0003c00000 */
[----:B------:R0:W1:Y:S02]  /*11c00*/  SHFL.IDX P6, R14, R13, R12, R11 ;  /* 0x0000000c0d0e7389 */ /* 0x00006400000c000b */
[----:B01----:R-:W-:Y:S01]  /*11c10*/  ENDCOLLECTIVE ;  /* 0x000000000000791b */ /* 0x003fe20003800000 */
.L_x_3598:
[----:B------:R-:W-:Y:S02]  /*11c20*/  @P1 IMAD R8, R5, 0x2, R22 ;  /* 0x0000000205081824 */ /* 0x000fe400078e0216 */
[----:B------:R-:W-:Y:S02]  /*11c30*/  IMAD.MOV.U32 R13, RZ, RZ, R0 ;  /* 0x000000ffff0d7224 */ /* 0x000fe400078e0000 */
[----:B------:R-:W-:Y:S02]  /*11c40*/  IMAD.MOV.U32 R12, RZ, RZ, 0x2 ;  /* 0x00000002ff0c7424 */ /* 0x000fe400078e00ff */
[----:B------:R-:W-:-:S07]  /*11c50*/  IMAD.MOV.U32 R3, RZ, RZ, R14 ;  /* 0x000000ffff037224 */ /* 0x000fce00078e000e */
[----:B------:R-:W-:Y:S05]  /*11c60*/  WARPSYNC.COLLECTIVE R15, `(.L_x_3599) ;  /* 0x000000000f087348 */ /* 0x000fea0003c00000 */
[----:B------:R0:W1:Y:S02]  /*11c70*/  SHFL.IDX P6, R14, R13, R12, R11 ;  /* 0x0000000c0d0e7389 */ /* 0x00006400000c000b */
[----:B01----:R-:W-:Y:S01]  /*11c80*/  ENDCOLLECTIVE ;  /* 0x000000000000791b */ /* 0x003fe20003800000 */
.L_x_3599:
[----:B------:R-:W-:-:S05]  /*11c90*/  @P1 LEA R3, P0, R31, R3, 0x1 ;  /* 0x000000031f031211 */ /* 0x000fca00078008ff */
[----:B------:R-:W-:-:S05]  /*11ca0*/  @P1 IMAD.X R2, RZ, RZ, R2, P0 ;  /* 0x000000ffff021224 */ /* 0x000fca00000e0602 */
[----:B------:R-:W-:Y:S02]  /*11cb0*/  @P1 LOP3.LUT R3, R3, R2, RZ, 0x3c, !PT ;  /* 0x0000000203031212 */ /* 0x000fe400078e3cff */
[----:B------:R-:W-:Y:S02]  /*11cc0*/  MOV R13, R4 ;  /* 0x00000004000d7202 */ /* 0x000fe40000000f00 */
[----:B------:R-:W-:-:S04]  /*11cd0*/  @P1 LOP3.LUT R2, R3, R2, RZ, 0x3c, !PT ;  /* 0x0000000203021212 */ /* 0x000fc800078e3cff */
[----:B------:R-:W-:-:S05]  /*11ce0*/  @P1 LOP3.LUT R3, R3, R2, RZ, 0x3c, !PT ;  /* 0x0000000203031212 */ /* 0x000fca00078e3cff */
[----:B------:R-:W-:Y:S01]  /*11cf0*/  @!PT LDS RZ, [RZ] ;  /* 0x00000000fffff984 */ /* 0x000fe20000000800 */
[----:B------:R-:W-:Y:S01]  /*11d00*/  @!PT LDS RZ, [RZ] ;  /* 0x00000000fffff984 */ /* 0x000fe20000000800 */
[----:B------:R-:W-:Y:S01]  /*11d10*/  @!PT LDS RZ, [RZ] ;  /* 0x00000000fffff984 */ /* 0x000fe20000000800 */
[----:B------:R-:W-:Y:S04]  /*11d20*/  @P1 LDGSTS.E.BYPASS.LTC128B.128 [R8+0x1ec00], desc[UR36][R2.64], !P4 ;  /* 0x1ec0000002081fae */ /* 0x000fe8000e101d64 */
[----:B------:R-:W-:Y:S04]  /*11d30*/  @P1 LDGSTS.E.BYPASS.LTC128B.128 [R8+0x21c00], desc[UR36][R2.64+0x80], !P3 ;  /* 0x21c0008002081fae */ /* 0x000fe8000d901d64 */
[----:B------:R0:W-:Y:S01]  /*11d40*/  @P1 LDGSTS.E.BYPASS.LTC128B.128 [R8+0x24c00], desc[UR36][R2.64+0x100], !P2 ;  /* 0x24c0010002081fae */ /* 0x0001e2000d101d64 */
[----:B------:R-:W-:Y:S01]  /*11d50*/  ISETP.GE.AND P1, PT, R6, 0x21, PT ;  /* 0x000000210600780c */ /* 0x000fe20003f26270 */
[----:B0-----:R-:W-:-:S12]  /*11d60*/  IMAD.MOV.U32 R2, RZ, RZ, R14 ;  /* 0x000000ffff027224 */ /* 0x001fd800078e000e */
[----:B------:R-:W-:Y:S05]  /*11d70*/  WARPSYNC.COLLECTIVE R15, `(.L_x_3600) ;  /* 0x000000000f087348 */ /* 0x000fea0003c00000 */
[----:B------:R0:W1:Y:S02]  /*11d80*/  SHFL.IDX P6, R14, R13, R12, R11 ;  /* 0x0000000c0d0e7389 */ /* 0x00006400000c000b */
[----:B01----:R-:W-:Y:S01]  /*11d90*/  ENDCOLLECTIVE ;  /* 0x000000000000791b */ /* 0x003fe20003800000 */
.L_x_3600:
[----:B------:R-:W-:Y:S02]  /*11da0*/  @P1 IMAD R8, R5, 0x2, R22 ;  /* 0x0000000205081824 */ /* 0x000fe400078e0216 */
[----:B------:R-:W-:Y:S02]  /*11db0*/  IMAD.MOV.U32 R13, RZ, RZ, R0 ;  /* 0x000000ffff0d7224 */ /* 0x000fe400078e0000 */
[----:B------:R-:W-:Y:S02]  /*11dc0*/  IMAD.MOV.U32 R12, RZ, RZ, 0x3 ;  /* 0x00000003ff0c7424 */ /* 0x000fe400078e00ff */
[----:B------:R-:W-:-:S07]  /*11dd0*/  IMAD.MOV.U32 R3, RZ, RZ, R14 ;  /* 0x000000ffff037224 */ /* 0x000fce00078e000e */
[----:B------:R-:W-:Y:S05]  /*11de0*/  WARPSYNC.COLLECTIVE R15, `(.L_x_3601) ;  /* 0x000000000f087348 */ /* 0x000fea0003c00000 */
[----:B------:R0:W1:Y:S02]  /*11df0*/  SHFL.IDX P6, R14, R13, R12, R11 ;  /* 0x0000000c0d0e7389 */ /* 0x00006400000c000b */
[----:B01----:R-:W-:Y:S01]  /*11e00*/  ENDCOLLECTIVE ;  /* 0x000000000000791b */ /* 0x003fe20003800000 */
.L_x_3601:
[----:B------:R-:W-:-:S05]  /*11e10*/  @P1 LEA R3, P0, R31, R3, 0x1 ;  /* 0x000000031f031211 */ /* 0x000fca00078008ff */
[----:B------:R-:W-:-:S05]  /*11e20*/  @P1 IMAD.X R2, RZ, RZ, R2, P0 ;  /* 0x000000ffff021224 */ /* 0x000fca00000e0602 */
        /* <DEDUP_REMOVED lines=15> */
.L_x_3602:
[----:B------:R-:W-:Y:S02]  /*11f20*/  @P1 IMAD R8, R5, 0x2, R22 ;  /* 0x0000000205081824 */ /* 0x000fe400078e0216 */
[----:B------:R-:W-:Y:S02]  /*11f30*/  IMAD.MOV.U32 R13, RZ, RZ, R0 ;  /* 0x000000ffff0d7224 */ /* 0x000fe400078e0000 */
[----:B------:R-:W-:Y:S02]  /*11f40*/  IMAD.MOV.U32 R12, RZ, RZ, 0x4 ;  /* 0x00000004ff0c7424 */ /* 0x000fe400078e00ff */
[----:B------:R-:W-:-:S07]  /*11f50*/  IMAD.MOV.U32 R3, RZ, RZ, R14 ;  /* 0x000000ffff037224 */ /* 0x000fce00078e000e */
[----:B------:R-:W-:Y:S05]  /*11f60*/  WARPSYNC.COLLECTIVE R15, `(.L_x_3603) ;  /* 0x000000000f087348 */ /* 0x000fea0003c00000 */
[----:B------:R0:W1:Y:S02]  /*11f70*/  SHFL.IDX P6, R14, R13, R12, R11 ;  /* 0x0000000c0d0e7389 */ /* 0x00006400000c000b */
[----:B01----:R-:W-:Y:S01]  /*11f80*/  ENDCOLLECTIVE ;  /* 0x000000000000791b */ /* 0x003fe20003800000 */
.L_x_3603:
[----:B------:R-:W-:-:S04]  /*11f90*/  @P1 LEA R3, P0, R31, R3, 0x1 ;  /* 0x000000031f031211 */ /* 0x000fc800078008ff */
[----:B------:R-:W-:-:S04]  /*11fa0*/  @P1 IADD3.X R2, RZ, R2, RZ, P0, !PT ;  /* 0x00000002ff021210 */ /* 0x000fc800007fe4ff */
        /* <DEDUP_REMOVED lines=15> */
.L_x_3604:
[----:B------:R-:W-:Y:S01]  /*120a0*/  @P1 IMAD R8, R5, 0x2, R22 ;  /* 0x0000000205081824 */ /* 0x000fe200078e0216 */
[----:B------:R-:W-:Y:S01]  /*120b0*/  MOV R13, R0 ;  /* 0x00000000000d7202 */ /* 0x000fe20000000f00 */
[----:B------:R-:W-:Y:S02]  /*120c0*/  IMAD.MOV.U32 R12, RZ, RZ, 0x5 ;  /* 0x00000005ff0c7424 */ /* 0x000fe400078e00ff */
[----:B------:R-:W-:-:S07]  /*120d0*/  IMAD.MOV.U32 R3, RZ, RZ, R14 ;  /* 0x000000ffff037224 */ /* 0x000fce00078e000e */
[----:B------:R-:W-:Y:S05]  /*120e0*/  WARPSYNC.COLLECTIVE R15, `(.L_x_3605) ;  /* 0x000000000f087348 */ /* 0x000fea0003c00000 */
[----:B------:R0:W1:Y:S02]  /*120f0*/  SHFL.IDX P6, R14, R13, R12, R11 ;  /* 0x0000000c0d0e7389 */ /* 0x00006400000c000b */
[----:B01----:R-:W-:Y:S01]  /*12100*/  ENDCOLLECTIVE ;  /* 0x000000000000791b */ /* 0x003fe20003800000 */
.L_x_3605:
        /* <DEDUP_REMOVED lines=10> */
.L_x_3606:
[----:B------:R-:W-:Y:S01]  /*121b0*/  @!PT LDS RZ, [RZ] ;  /* 0x00000000fffff984 */ /* 0x000fe20000000800 */
[----:B------:R-:W-:Y:S01]  /*121c0*/  @!PT LDS RZ, [RZ] ;  /* 0x00000000fffff984 */ /* 0x000fe20000000800 */
[----:B------:R-:W-:Y:S01]  /*121d0*/  @!PT LDS RZ, [RZ] ;  /* 0x00000000fffff984 */ /* 0x000fe20000000800 */
[----:B------:R-:W-:Y:S04]  /*121e0*/  @P1 LDGSTS.E.BYPASS.LTC128B.128 [R8+0x20400], desc[UR36][R2.64], !P4 ;  /* 0x2040000002081fae */ /* 0x000fe8000e101d64 */
[----:B------:R-:W-:Y:S04]  /*121f0*/  @P1 LDGSTS.E.BYPASS.LTC128B.128 [R8+0x23400], desc[UR36][R2.64+0x80], !P3 ;  /* 0x2340008002081fae */ /* 0x000fe8000d901d64 */
[----:B------:R0:W-:Y:S02]  /*12200*/  @P1 LDGSTS.E.BYPASS.LTC128B.128 [R8+0x26400], desc[UR36][R2.64+0x100], !P2 ;  /* 0x2640010002081fae */ /* 0x0001e4000d101d64 */
[----:B0-----:R-:W-:Y:S01]  /*12210*/  IMAD.MOV.U32 R2, RZ, RZ, R14 ;  /* 0x000000ffff027224 */ /* 0x001fe200078e000e */
[----:B------:R-:W-:Y:S06]  /*12220*/  BRA `(.L_x_3607) ;  /* 0xffffffbc009c7947 */ /* 0x000fec000383ffff */
.L_x_3535:
        /* <DEDUP_REMOVED lines=9> */
.L_x_3608:
[C---:B------:R-:W-:Y:S01]  /*122c0*/  VIADD R7, R4.reuse, 0x10 ;  /* 0x0000001004077836 */ /* 0x040fe20000000000 */
[----:B------:R-:W-:Y:S01]  /*122d0*/  ISETP.GE.AND P1, PT, R4, R6, PT ;  /* 0x000000060400720c */ /* 0x000fe20003f26270 */
[----:B------:R-:W-:Y:S01]  /*122e0*/  IMAD.MOV.U32 R13, RZ, RZ, R0 ;  /* 0x000000ffff0d7224 */ /* 0x000fe200078e0000 */
[----:B------:R-:W-:-:S11]  /*122f0*/  MOV R2, R14 ;  /* 0x0000000e00027202 */ /* 0x000fd60000000f00 */
[----:B------:R-:W-:Y:S05]  /*12300*/  WARPSYNC.COLLECTIVE R15, `(.L_x_3609) ;  /* 0x000000000f087348 */ /* 0x000fea0003c00000 */
[----:B------:R0:W1:Y:S02]  /*12310*/  SHFL.IDX P6, R14, R13, R12, R11 ;  /* 0x0000000c0d0e7389 */ /* 0x00006400000c000b */
[----:B01----:R-:W-:Y:S01]  /*12320*/  ENDCOLLECTIVE ;  /* 0x000000000000791b */ /* 0x003fe20003800000 */
.L_x_3609:
        /* <DEDUP_REMOVED lines=8> */
.L_x_3610:
[----:B------:R-:W-:Y:S01]  /*123b0*/  @!PT LDS RZ, [RZ] ;  /* 0x00000000fffff984 */ /* 0x000fe20000000800 */
[----:B------:R-:W-:Y:S01]  /*123c0*/  @!PT LDS RZ, [RZ] ;  /* 0x00000000fffff984 */ /* 0x000fe20000000800 */
[----:B------:R-:W-:Y:S01]  /*123d0*/  @!PT LDS RZ, [RZ] ;  /* 0x00000000fffff984 */ /* 0x000fe20000000800 */
[----:B------:R-:W-:Y:S04]  /*123e0*/  @!P1 LDGSTS.E.BYPASS.LTC128B.128 [R36+0x12400], desc[UR36][R2.64], !P3 ;  /* 0x1240000002249fae */ /* 0x000fe8000d901d64 */
[----:B------:R-:W-:Y:S04]  /*123f0*/  @!P1 LDGSTS.E.BYPASS.LTC128B.128 [R36+0x16400], desc[UR36][R2.64+0x80], !P2 ;  /* 0x1640008002249fae */ /* 0x000fe8000d101d64 */
[----:B------:R0:W-:Y:S01]  /*12400*/  @!P1 LDGSTS.E.BYPASS.LTC128B.128 [R36+0x1a400], desc[UR36][R2.64+0x100], !P0 ;  /* 0x1a40010002249fae */ /* 0x0001e2000c101d64 */
[----:B------:R-:W-:Y:S02]  /*12410*/  ISETP.GE.AND P1, PT, R7, R6, PT ;  /* 0x000000060700720c */ /* 0x000fe40003f26270 */
[----:B------:R-:W-:Y:S01]  /*12420*/  MOV R13, R0 ;  /* 0x00000000000d7202 */ /* 0x000fe20000000f00 */
[----:B0-----:R-:W-:-:S10]  /*12430*/  IMAD.MOV.U32 R2, RZ, RZ, R14 ;  /* 0x000000ffff027224 */ /* 0x001fd400078e000e */
[----:B------:R-:W-:Y:S05]  /*12440*/  WARPSYNC.COLLECTIVE R15, `(.L_x_3611) ;  /* 0x000000000f087348 */ /* 0x000fea0003c00000 */
[----:B------:R0:W1:Y:S02]  /*12450*/  SHFL.IDX P6, R14, R13, R12, R11 ;  /* 0x0000000c0d0e7389 */ /* 0x00006400000c000b */
[----:B01----:R-:W-:Y:S01]  /*12460*/  ENDCOLLECTIVE ;  /* 0x000000000000791b */ /* 0x003fe20003800000 */
.L_x_3611:
        /* <DEDUP_REMOVED lines=8> */
.L_x_3612:
        /* <DEDUP_REMOVED lines=14> */
.L_x_3613:
        /* <DEDUP_REMOVED lines=8> */
.L_x_3614:
        /* <DEDUP_REMOVED lines=14> */
.L_x_3615:
[----:B------:R-:W-:Y:S02]  /*12730*/  IMAD.MOV.U32 R13, RZ, RZ, R5 ;  /* 0x000000ffff0d7224 */ /* 0x000fe400078e0005 */
[----:B------:R-:W-:Y:S01]  /*12740*/  IMAD.MOV.U32 R12, RZ, RZ, 0x4 ;  /* 0x00000004ff0c7424 */ /* 0x000fe200078e00ff */
[----:B------:R-:W-:-:S05]  /*12750*/  @!P1 LEA R14, P4, R31, R14, 0x1 ;  /* 0x0000000e1f0e9211 */ /* 0x000fca00078808ff */
[----:B------:R-:W-:Y:S01]  /*12760*/  @!P1 IMAD.X R7, RZ, RZ, R2, P4 ;  /* 0x000000ffff079224 */ /* 0x000fe200020e0602 */
[----:B------:R-:W-:-:S07]  /*12770*/  @!P1 MOV R2, R14 ;  /* 0x0000000e00029202 */ /* 0x000fce0000000f00 */
[----:B------:R-:W-:Y:S05]  /*12780*/  WARPSYNC.COLLECTIVE R15, `(.L_x_3616) ;  /* 0x000000000f087348 */ /* 0x000fea0003c00000 */
[----:B------:R0:W1:Y:S02]  /*12790*/  SHFL.IDX P6, R14, R13, R12, R11 ;  /* 0x0000000c0d0e7389 */ /* 0x00006400000c000b */
[----:B01----:R-:W-:Y:S01]  /*127a0*/  ENDCOLLECTIVE ;  /* 0x000000000000791b */ /* 0x003fe20003800000 */
.L_x_3616:
        /* <DEDUP_REMOVED lines=14> */
.L_x_3617:
        /* <DEDUP_REMOVED lines=8> */
.L_x_3618:
[----:B------:R-:W-:Y:S01]  /*12910*/  @!P1 MOV R3, R7 ;  /* 0x0000000700039202 */ /* 0x000fe20000000f00 */
[----:B------:R-:W-:-:S04]  /*12920*/  VIADD R7, R4, 0x50 ;  /* 0x0000005004077836 */ /* 0x000fc80000000000 */
        /* <DEDUP_REMOVED lines=12> */
.L_x_3619:
        /* <DEDUP_REMOVED lines=8> */
.L_x_3620:
[----:B------:R-:W-:Y:S01]  /*12a70*/  @!P1 IMAD.MOV.U32 R3, RZ, RZ, R7 ;  /* 0x000000ffff039224 */ /* 0x000fe200078e0007 */
[----:B------:R-:W-:-:S04]  /*12a80*/  IADD3 R7, R4, 0x60, RZ ;  /* 0x0000006004077810 */ /* 0x000fc80007ffe0ff */
        /* <DEDUP_REMOVED lines=12> */
.L_x_3621:
        /* <DEDUP_REMOVED lines=8> */
.L_x_3622:
[----:B------:R-:W-:-:S05]  /*12bd0*/  @!P1 IMAD.MOV.U32 R3, RZ, RZ, R7 ;  /* 0x000000ffff039224 */ /* 0x000fca00078e0007 */
[----:B------:R-:W-:Y:S01]  /*12be0*/  @!PT LDS RZ, [RZ] ;  /* 0x00000000fffff984 */ /* 0x000fe20000000800 */
[----:B------:R-:W-:Y:S01]  /*12bf0*/  @!PT LDS RZ, [RZ] ;  /* 0x00000000fffff984 */ /* 0x000fe20000000800 */
[----:B------:R-:W-:Y:S01]  /*12c00*/  @!PT LDS RZ, [RZ] ;  /* 0x00000000fffff984 */ /* 0x000fe20000000800 */
[----:B------:R0:W-:Y:S04]  /*12c10*/  @!P1 LDGSTS.E.BYPASS.LTC128B.128 [R36+0x15400], desc[UR36][R2.64], !P3 ;  /* 0x1540000002249fae */ /* 0x0001e8000d901d64 */
[----:B------:R0:W-:Y:S01]  /*12c20*/  @!P1 LDGSTS.E.BYPASS.LTC128B.128 [R36+0x19400], desc[UR36][R2.64+0x80], !P2 ;  /* 0x1940008002249fae */ /* 0x0001e2000d101d64 */
[----:B------:R-:W-:-:S03]  /*12c30*/  IMAD.MOV.U32 R13, RZ, RZ, R0 ;  /* 0x000000ffff0d7224 */ /* 0x000fc600078e0000 */
[----:B------:R0:W-:Y:S01]  /*12c40*/  @!P1 LDGSTS.E.BYPASS.LTC128B.128 [R36+0x1d400], desc[UR36][R2.64+0x100], !P0 ;  /* 0x1d40010002249fae */ /* 0x0001e2000c101d64 */
[----:B------:R-:W-:-:S07]  /*12c50*/  IMAD.MOV.U32 R5, RZ, RZ, R14 ;  /* 0x000000ffff057224 */ /* 0x000fce00078e000e */
[----:B0-----:R-:W-:Y:S05]  /*12c60*/  WARPSYNC.COLLECTIVE R15, `(.L_x_3623) ;  /* 0x000000000f087348 */ /* 0x001fea0003c00000 */
[----:B------:R1:W2:Y:S02]  /*12c70*/  SHFL.IDX P6, R14, R13, R12, R11 ;  /* 0x0000000c0d0e7389 */ /* 0x0002a400000c000b */
[----:B012---:R-:W-:Y:S01]  /*12c80*/  ENDCOLLECTIVE ;  /* 0x000000000000791b */ /* 0x007fe20003800000 */
.L_x_3623:
[----:B------:R-:W-:Y:S05]  /*12c90*/  BRA `(.L_x_3624) ;  /* 0xffffffbc00f87947 */ /* 0x000fea000383ffff */
.L_x_3540:
[----:B0-----:R0:W1:Y:S02]  /*12ca0*/  SYNCS.PHASECHK.TRANS64.TRYWAIT P0, [R22+URZ+0x30820], R3 ;  /* 0x03082003160075a7 */ /* 0x001064000800017f */
[----:B-1----:R-:W-:Y:S05]  /*12cb0*/  @!P0 NANOSLEEP.SYNCS 0x989680 ;  /* 0x009896800000895d */ /* 0x002fea0003900000 */
[----:B------:R-:W1:Y:S02]  /*12cc0*/  @!P0 SYNCS.PHASECHK.TRANS64 P0, [R22+URZ+0x30820], R3 ;  /* 0x03082003160085a7 */ /* 0x000e64000800007f */
[----:B-1----:R-:W-:Y:S05]  /*12cd0*/  @!P0 BRA `(.L_x_3540) ;  /* 0xfffffffc00f08947 */ /* 0x002fea000383ffff */
[----:B------:R-:W-:Y:S05]  /*12ce0*/  BRA `(.L_x_3625) ;  /* 0xffffffc000707947 */ /* 0x000fea000383ffff */
.L_x_3545:
[----:B0-----:R0:W1:Y:S02]  /*12cf0*/  SYNCS.PHASECHK.TRANS64.TRYWAIT P0, [R6+URZ+0x30840], R3 ;  /* 0x03084003060075a7 */ /* 0x001064000800017f */
[----:B-1----:R-:W-:Y:S05]  /*12d00*/  @!P0 NANOSLEEP.SYNCS 0x989680 ;  /* 0x009896800000895d */ /* 0x002fea0003900000 */
[----:B------:R-:W1:Y:S02]  /*12d10*/  @!P0 SYNCS.PHASECHK.TRANS64 P0, [R6+URZ+0x30840], R3 ;  /* 0x03084003060085a7 */ /* 0x000e64000800007f */
[----:B-1----:R-:W-:Y:S05]  /*12d20*/  @!P0 BRA `(.L_x_3545) ;  /* 0xfffffffc00f08947 */ /* 0x002fea000383ffff */
[----:B------:R-:W-:Y:S05]  /*12d30*/  BRA `(.L_x_3626) ;  /* 0xffffffc4004c7947 */ /* 0x000fea000383ffff */
.L_x_3546:
        /* <DEDUP_REMOVED lines=8> */
.L_x_3628:
[----:B------:R-:W-:Y:S05]  /*12dc0*/  BSYNC B1 ;  /* 0x0000000000017941 */ /* 0x000fea0003800000 */
.L_x_3627:
[----:B------:R-:W-:Y:S01]  /*12dd0*/  IMAD.MOV.U32 R13, RZ, RZ, R7 ;  /* 0x000000ffff0d7224 */ /* 0x000fe200078e0007 */
[----:B------:R-:W-:Y:S01]  /*12de0*/  MOV R12, RZ ;  /* 0x000000ff000c7202 */ /* 0x000fe20000000f00 */
[----:B------:R-:W-:Y:S01]  /*12df0*/  IMAD.MOV.U32 R11, RZ, RZ, 0x181f ;  /* 0x0000181fff0b7424 */ /* 0x000fe200078e00ff */
[----:B------:R-:W-:Y:S01]  /*12e00*/  LOP3.LUT R23, R23, 0xfffffeff, RZ, 0xc0, !PT ;  /* 0xfffffeff17177812 */ /* 0x000fe200078ec0ff */
[----:B------:R-:W-:Y:S02]  /*12e10*/  IMAD.MOV.U32 R15, RZ, RZ, -0x1 ;  /* 0xffffffffff0f7424 */ /* 0x000fe400078e00ff */
[----:B------:R-:W-:Y:S01]  /*12e20*/  IMAD.MOV.U32 R3, RZ, RZ, R14 ;  /* 0x000000ffff037224 */ /* 0x000fe200078e000e */
[----:B------:R-:W-:Y:S01]  /*12e30*/  @P1 LOP3.LUT R23, R23, 0x100, RZ, 0xfc, !PT ;  /* 0x0000010017171812 */ /* 0x000fe200078efcff */
[----:B------:R-:W-:-:S07]  /*12e40*/  IMAD.SHL.U32 R4, R31, 0x2, RZ ;  /* 0x000000021f047824 */ /* 0x000fce00078e00ff */
[----:B------:R-:W-:Y:S05]  /*12e50*/  WARPSYNC.COLLECTIVE R15, `(.L_x_3629) ;  /* 0x000000000f087348 */ /* 0x000fea0003c00000 */
[----:B------:R0:W1:Y:S02]  /*12e60*/  SHFL.IDX P6, R14, R13, R12, R11 ;  /* 0x0000000c0d0e7389 */ /* 0x00006400000c000b */
[----:B01----:R-:W-:Y:S01]  /*12e70*/  ENDCOLLECTIVE ;  /* 0x000000000000791b */ /* 0x003fe20003800000 */
.L_x_3629:
[----:B------:R-:W-:Y:S01]  /*12e80*/  IMAD R5, R5, 0x2, R22 ;  /* 0x0000000205057824 */ /* 0x000fe200078e0216 */
[----:B------:R-:W-:Y:S01]  /*12e90*/  LOP3.LUT P1, RZ, R23, 0x4, RZ, 0xc0, !PT ;  /* 0x0000000417ff7812 */ /* 0x000fe2000782c0ff */
[----:B------:R-:W-:Y:S02]  /*12ea0*/  IMAD.MOV.U32 R13, RZ, RZ, R8 ;  /* 0x000000ffff0d7224 */ /* 0x000fe400078e0008 */
[----:B------:R-:W-:Y:S02]  /*12eb0*/  IMAD.MOV.U32 R12, RZ, RZ, 0x1 ;  /* 0x00000001ff0c7424 */ /* 0x000fe400078e00ff */
[----:B------:R-:W-:-:S08]  /*12ec0*/  IMAD.MOV.U32 R2, RZ, RZ, R14 ;  /* 0x000000ffff027224 */ /* 0x000fd000078e000e */
[----:B------:R-:W-:Y:S05]  /*12ed0*/  WARPSYNC.COLLECTIVE R15, `(.L_x_3630) ;  /* 0x000000000f087348 */ /* 0x000fea0003c00000 */
[----:B------:R0:W1:Y:S02]  /*12ee0*/  SHFL.IDX P6, R14, R13, R12, R11 ;  /* 0x0000000c0d0e7389 */ /* 0x00006400000c000b */
[----:B01----:R-:W-:Y:S01]  /*12ef0*/  ENDCOLLECTIVE ;  /* 0x000000000000791b */ /* 0x003fe20003800000 */
.L_x_3630:
        /* <DEDUP_REMOVED lines=8> */
[----:B------:R0:W-:Y:S02]  /*12f80*/  LDGSTS.E.BYPASS.LTC128B.128 [R5+0x24400], desc[UR36][R2.64+0x100], !P4 ;  /* 0x2440010002057fae */ /* 0x0001e4000e101d64 */
[----:B0-----:R-:W-:-:S07]  /*12f90*/  MOV R3, R14 ;  /* 0x0000000e00037202 */ /* 0x001fce0000000f00 */
[----:B------:R-:W-:Y:S05]  /*12fa0*/  WARPSYNC.COLLECTIVE R15, `(.L_x_3631) ;  /* 0x000000000f087348 */ /* 0x000fea0003c00000 */
[----:B------:R0:W1:Y:S02]  /*12fb0*/  SHFL.IDX P6, R14, R13, R12, R11 ;  /* 0x0000000c0d0e7389 */ /* 0x00006400000c000b */
[----:B01----:R-:W-:Y:S01]  /*12fc0*/  ENDCOLLECTIVE ;  /* 0x000000000000791b */ /* 0x003fe20003800000 */
.L_x_3631:
[----:B------:R-:W-:Y:S02]  /*12fd0*/  IMAD.MOV.U32 R13, RZ, RZ, R8 ;  /* 0x000000ffff0d7224 */ /* 0x000fe400078e0008 */
[----:B------:R-:W-:Y:S02]  /*12fe0*/  IMAD.MOV.U32 R12, RZ, RZ, 0x2 ;  /* 0x00000002ff0c7424 */ /* 0x000fe400078e00ff */
[----:B------:R-:W-:-:S07]  /*12ff0*/  IMAD.MOV.U32 R2, RZ, RZ, R14 ;  /* 0x000000ffff027224 */ /* 0x000fce00078e000e */
[----:B------:R-:W-:Y:S05]  /*13000*/  WARPSYNC.COLLECTIVE R15, `(.L_x_3632) ;  /* 0x000000000f087348 */ /* 0x000fea0003c00000 */
[----:B------:R0:W1:Y:S02]  /*13010*/  SHFL.IDX P6, R14, R13, R12, R11 ;  /* 0x0000000c0d0e7389 */ /* 0x00006400000c000b */
[----:B01----:R-:W-:Y:S01]  /*13020*/  ENDCOLLECTIVE ;  /* 0x000000000000791b */ /* 0x003fe20003800000 */
.L_x_3632:
        /* <DEDUP_REMOVED lines=9> */
[----:B------:R-:W-:-:S07]  /*130c0*/  IMAD.MOV.U32 R35, RZ, RZ, R14 ;  /* 0x000000ffff237224 */ /* 0x000fce00078e000e */
[----:B0-----:R-:W-:Y:S05]  /*130d0*/  WARPSYNC.COLLECTIVE R15, `(.L_x_3633) ;  /* 0x000000000f087348 */ /* 0x001fea0003c00000 */
[----:B------:R1:W2:Y:S02]  /*130e0*/  SHFL.IDX P6, R14, R13, R12, R11 ;  /* 0x0000000c0d0e7389 */ /* 0x0002a400000c000b */
[----:B012---:R-:W-:Y:S01]  /*130f0*/  ENDCOLLECTIVE ;  /* 0x000000000000791b */ /* 0x007fe20003800000 */
.L_x_3633:
[----:B------:R-:W-:Y:S02]  /*13100*/  IMAD.MOV.U32 R13, RZ, RZ, R8 ;  /* 0x000000ffff0d7224 */ /* 0x000fe400078e0008 */
[----:B------:R-:W-:Y:S02]  /*13110*/  IMAD.MOV.U32 R12, RZ, RZ, 0x3 ;  /* 0x00000003ff0c7424 */ /* 0x000fe400078e00ff */
[----:B------:R-:W-:-:S07]  /*13120*/  IMAD.MOV.U32 R2, RZ, RZ, R14 ;  /* 0x000000ffff027224 */ /* 0x000fce00078e000e */
[----:B------:R-:W-:Y:S05]  /*13130*/  WARPSYNC.COLLECTIVE R15, `(.L_x_3634) ;  /* 0x000000000f087348 */ /* 0x000fea0003c00000 */
[----:B------:R0:W1:Y:S02]  /*13140*/  SHFL.IDX P6, R14, R13, R12, R11 ;  /* 0x0000000c0d0e7389 */ /* 0x00006400000c000b */
[----:B01----:R-:W-:Y:S01]  /*13150*/  ENDCOLLECTIVE ;  /* 0x000000000000791b */ /* 0x003fe20003800000 */
.L_x_3634:
[----:B------:R-:W-:-:S04]  /*13160*/  IADD3 R2, P0, R2, R4, RZ ;  /* 0x0000000402027210 */ /* 0x000fc80007f1e0ff */
[----:B------:R-:W-:-:S05]  /*13170*/  IADD3.X R3, RZ, R35, RZ, P0, !PT ;  /* 0x00000023ff037210 */ /* 0x000fca00007fe4ff */
        /* <DEDUP_REMOVED lines=11> */
.L_x_3635:
[----:B------:R-:W-:Y:S02]  /*13230*/  IMAD.MOV.U32 R13, RZ, RZ, R8 ;  /* 0x000000ffff0d7224 */ /* 0x000fe400078e0008 */
[----:B------:R-:W-:Y:S02]  /*13240*/  IMAD.MOV.U32 R12, RZ, RZ, 0x4 ;  /* 0x00000004ff0c7424 */ /* 0x000fe400078e00ff */
[----:B------:R-:W-:-:S07]  /*13250*/  IMAD.MOV.U32 R2, RZ, RZ, R14 ;  /* 0x000000ffff027224 */ /* 0x000fce00078e000e */
[----:B------:R-:W-:Y:S05]  /*13260*/  WARPSYNC.COLLECTIVE R15, `(.L_x_3636) ;  /* 0x000000000f087348 */ /* 0x000fea0003c00000 */
[----:B------:R0:W1:Y:S02]  /*13270*/  SHFL.IDX P6, R14, R13, R12, R11 ;  /* 0x0000000c0d0e7389 */ /* 0x00006400000c000b */
[----:B01----:R-:W-:Y:S01]  /*13280*/  ENDCOLLECTIVE ;  /* 0x000000000000791b */ /* 0x003fe20003800000 */
.L_x_3636:
        /* <DEDUP_REMOVED lines=9> */
[----:B------:R-:W-:-:S07]  /*13320*/  MOV R35, R14 ;  /* 0x0000000e00237202 */ /* 0x000fce0000000f00 */
[----:B0-----:R-:W-:Y:S05]  /*13330*/  WARPSYNC.COLLECTIVE R15, `(.L_x_3637) ;  /* 0x000000000f087348 */ /* 0x001fea0003c00000 */
[----:B------:R1:W2:Y:S02]  /*13340*/  SHFL.IDX P6, R14, R13, R12, R11 ;  /* 0x0000000c0d0e7389 */ /* 0x0002a400000c000b */
[----:B012---:R-:W-:Y:S01]  /*13350*/  ENDCOLLECTIVE ;  /* 0x000000000000791b */ /* 0x007fe20003800000 */
.L_x_3637:
[----:B------:R-:W-:Y:S02]  /*13360*/  IMAD.MOV.U32 R13, RZ, RZ, R8 ;  /* 0x000000ffff0d7224 */ /* 0x000fe400078e0008 */
[----:B------:R-:W-:Y:S02]  /*13370*/  IMAD.MOV.U32 R12, RZ, RZ, 0x5 ;  /* 0x00000005ff0c7424 */ /* 0x000fe400078e00ff */
[----:B------:R-:W-:-:S07]  /*13380*/  IMAD.MOV.U32 R2, RZ, RZ, R14 ;  /* 0x000000ffff027224 */ /* 0x000fce00078e000e */
[----:B------:R-:W-:Y:S05]  /*13390*/  WARPSYNC.COLLECTIVE R15, `(.L_x_3638) ;  /* 0x000000000f087348 */ /* 0x000fea0003c00000 */
[----:B------:R0:W1:Y:S02]  /*133a0*/  SHFL.IDX P6, R14, R13, R12, R11 ;  /* 0x0000000c0d0e7389 */ /* 0x00006400000c000b */
[----:B01----:R-:W-:Y:S01]  /*133b0*/  ENDCOLLECTIVE ;  /* 0x000000000000791b */ /* 0x003fe20003800000 */
.L_x_3638:
[----:B------:R-:W-:-:S05]  /*133c0*/  IADD3 R2, P0, R2, R4, RZ ;  /* 0x0000000402027210 */ /* 0x000fca0007f1e0ff */
[----:B------:R-:W-:-:S05]  /*133d0*/  IMAD.X R3, RZ, RZ, R35, P0 ;  /* 0x000000ffff037224 */ /* 0x000fca00000e0623 */
[----:B------:R-:W-:Y:S01]  /*133e0*/  @!PT LDS RZ, [RZ] ;  /* 0x00000000fffff984 */ /* 0x000fe20000000800 */
[----:B------:R-:W-:Y:S01]  /*133f0*/  @!PT LDS RZ, [RZ] ;  /* 0x00000000fffff984 */ /* 0x000fe20000000800 */
[----:B------:R-:W-:Y:S01]  /*13400*/  @!PT LDS RZ, [RZ] ;  /* 0x00000000fffff984 */ /* 0x000fe20000000800 */
[----:B------:R0:W-:Y:S01]  /*13410*/  LDGSTS.E.BYPASS.LTC128B.128 [R5+0x20400], desc[UR36][R2.64], !P1 ;  /* 0x2040000002057fae */ /* 0x0001e2000c901d64 */
[----:B------:R-:W-:Y:S01]  /*13420*/  IMAD.MOV.U32 R13, RZ, RZ, R7 ;  /* 0x000000ffff0d7224 */ /* 0x000fe200078e0007 */
[----:B------:R-:W-:Y:S02]  /*13430*/  LOP3.LUT P1, RZ, R23, 0x100, RZ, 0xc0, !PT ;  /* 0x0000010017ff7812 */ /* 0x000fe4000782c0ff */
[----:B------:R0:W-:Y:S04]  /*13440*/  LDGSTS.E.BYPASS.LTC128B.128 [R5+0x23400], desc[UR36][R2.64+0x80], !P5 ;  /* 0x2340008002057fae */ /* 0x0001e8000e901d64 */
[----:B------:R0:W-:Y:S01]  /*13450*/  LDGSTS.E.BYPASS.LTC128B.128 [R5+0x26400], desc[UR36][R2.64+0x100], !P4 ;  /* 0x2640010002057fae */ /* 0x0001e2000e101d64 */
[----:B------:R-:W-:-:S07]  /*13460*/  IMAD.MOV.U32 R35, RZ, RZ, R14 ;  /* 0x000000ffff237224 */ /* 0x000fce00078e000e */
[----:B0-----:R-:W-:Y:S05]  /*13470*/  WARPSYNC.COLLECTIVE R15, `(.L_x_3639) ;  /* 0x000000000f087348 */ /* 0x001fea0003c00000 */
[----:B------:R1:W2:Y:S02]  /*13480*/  SHFL.IDX P6, R14, R13, R12, R11 ;  /* 0x0000000c0d0e7389 */ /* 0x0002a400000c000b */
[----:B012---:R-:W-:Y:S01]  /*13490*/  ENDCOLLECTIVE ;  /* 0x000000000000791b */ /* 0x007fe20003800000 */
.L_x_3639:
[----:B------:R-:W-:Y:S01]  /*134a0*/  IMAD.MOV.U32 R2, RZ, RZ, R14 ;  /* 0x000000ffff027224 */ /* 0x000fe200078e000e */
[----:B------:R-:W-:Y:S06]  /*134b0*/  BRA `(.L_x_3640) ;  /* 0xffffffc0006c7947 */ /* 0x000fec000383ffff */
.L_x_3551:
[----:B0-----:R0:W1:Y:S02]  /*134c0*/  SYNCS.PHASECHK.TRANS64.TRYWAIT P0, [R6+URZ+0x30860], R2 ;  /* 0x03086002060075a7 */ /* 0x001064000800017f */
[----:B-1----:R-:W-:Y:S05]  /*134d0*/  @!P0 NANOSLEEP.SYNCS 0x989680 ;  /* 0x009896800000895d */ /* 0x002fea0003900000 */
[----:B------:R-:W1:Y:S02]  /*134e0*/  @!P0 SYNCS.PHASECHK.TRANS64 P0, [R6+URZ+0x30860], R2 ;  /* 0x03086002060085a7 */ /* 0x000e64000800007f */
[----:B-1----:R-:W-:Y:S05]  /*134f0*/  @!P0 BRA `(.L_x_3551) ;  /* 0xfffffffc00f08947 */ /* 0x002fea000383ffff */
[----:B------:R-:W-:Y:S05]  /*13500*/  BRA `(.L_x_3641) ;  /* 0xffffffc000d07947 */ /* 0x000fea000383ffff */
.L_x_3552:
        /* <DEDUP_REMOVED lines=8> */
.L_x_3643:
[----:B------:R-:W-:Y:S05]  /*13590*/  BSYNC B1 ;  /* 0x0000000000017941 */ /* 0x000fea0003800000 */
.L_x_3642:
        /* <DEDUP_REMOVED lines=9> */
.L_x_3644:
[----:B------:R-:W-:Y:S02]  /*13630*/  IMAD.MOV.U32 R13, RZ, RZ, R24 ;  /* 0x000000ffff0d7224 */ /* 0x000fe400078e0018 */
[----:B------:R-:W-:Y:S01]  /*13640*/  IMAD.MOV.U32 R12, RZ, RZ, 0x1 ;  /* 0x00000001ff0c7424 */ /* 0x000fe200078e00ff */
[----:B------:R-:W-:-:S07]  /*13650*/  MOV R2, R14 ;  /* 0x0000000e00027202 */ /* 0x000fce0000000f00 */
[----:B------:R-:W-:Y:S05]  /*13660*/  WARPSYNC.COLLECTIVE R15, `(.L_x_3645) ;  /* 0x000000000f087348 */ /* 0x000fea0003c00000 */
[----:B------:R0:W1:Y:S02]  /*13670*/  SHFL.IDX P6, R14, R13, R12, R11 ;  /* 0x0000000c0d0e7389 */ /* 0x00006400000c000b */
[----:B01----:R-:W-:Y:S01]  /*13680*/  ENDCOLLECTIVE ;  /* 0x000000000000791b */ /* 0x003fe20003800000 */
.L_x_3645:
        /* <DEDUP_REMOVED lines=16> */
.L_x_3646:
[----:B------:R-:W-:Y:S01]  /*13790*/  MOV R13, R24 ;  /* 0x00000018000d7202 */ /* 0x000fe20000000f00 */
[----:B------:R-:W-:Y:S02]  /*137a0*/  IMAD.MOV.U32 R12, RZ, RZ, 0x2 ;  /* 0x00000002ff0c7424 */ /* 0x000fe400078e00ff */
[----:B------:R-:W-:-:S07]  /*137b0*/  IMAD.MOV.U32 R2, RZ, RZ, R14 ;  /* 0x000000ffff027224 */ /* 0x000fce00078e000e */
[----:B------:R-:W-:Y:S05]  /*137c0*/  WARPSYNC.COLLECTIVE R15, `(.L_x_3647) ;  /* 0x000000000f087348 */ /* 0x000fea0003c00000 */
[----:B------:R0:W1:Y:S02]  /*137d0*/  SHFL.IDX P6, R14, R13, R12, R11 ;  /* 0x0000000c0d0e7389 */ /* 0x00006400000c000b */
[----:B01----:R-:W-:Y:S01]  /*137e0*/  ENDCOLLECTIVE ;  /* 0x000000000000791b */ /* 0x003fe20003800000 */
.L_x_3647:
        /* <DEDUP_REMOVED lines=16> */
.L_x_3648:
[----:B------:R-:W-:Y:S02]  /*138f0*/  IMAD.MOV.U32 R13, RZ, RZ, R24 ;  /* 0x000000ffff0d7224 */ /* 0x000fe400078e0018 */
[----:B------:R-:W-:Y:S02]  /*13900*/  IMAD.MOV.U32 R12, RZ, RZ, 0x3 ;  /* 0x00000003ff0c7424 */ /* 0x000fe400078e00ff */
[----:B------:R-:W-:-:S07]  /*13910*/  IMAD.MOV.U32 R2, RZ, RZ, R14 ;  /* 0x000000ffff027224 */ /* 0x000fce00078e000e */
[----:B------:R-:W-:Y:S05]  /*13920*/  WARPSYNC.COLLECTIVE R15, `(.L_x_3649) ;  /* 0x000000000f087348 */ /* 0x000fea0003c00000 */
[----:B------:R0:W1:Y:S02]  /*13930*/  SHFL.IDX P6, R14, R13, R12, R11 ;  /* 0x0000000c0d0e7389 */ /* 0x00006400000c000b */
[----:B01----:R-:W-:Y:S01]  /*13940*/  ENDCOLLECTIVE ;  /* 0x000000000000791b */ /* 0x003fe20003800000 */
.L_x_3649:
        /* <DEDUP_REMOVED lines=16> */
.L_x_3650:
[----:B------:R-:W-:Y:S02]  /*13a50*/  IMAD.MOV.U32 R13, RZ, RZ, R24 ;  /* 0x000000ffff0d7224 */ /* 0x000fe400078e0018 */
[----:B------:R-:W-:Y:S02]  /*13a60*/  IMAD.MOV.U32 R12, RZ, RZ, 0x4 ;  /* 0x00000004ff0c7424 */ /* 0x000fe400078e00ff */
[----:B------:R-:W-:-:S07]  /*13a70*/  IMAD.MOV.U32 R2, RZ, RZ, R14 ;  /* 0x000000ffff027224 */ /* 0x000fce00078e000e */
[----:B------:R-:W-:Y:S05]  /*13a80*/  WARPSYNC.COLLECTIVE R15, `(.L_x_3651) ;  /* 0x000000000f087348 */ /* 0x000fea0003c00000 */
[----:B------:R0:W1:Y:S02]  /*13a90*/  SHFL.IDX P6, R14, R13, R12, R11 ;  /* 0x0000000c0d0e7389 */ /* 0x00006400000c000b */
[----:B01----:R-:W-:Y:S01]  /*13aa0*/  ENDCOLLECTIVE ;  /* 0x000000000000791b */ /* 0x003fe20003800000 */
.L_x_3651:
        /* <DEDUP_REMOVED lines=16> */
.L_x_3652:
[----:B------:R-:W-:Y:S01]  /*13bb0*/  MOV R13, R24 ;  /* 0x00000018000d7202 */ /* 0x000fe20000000f00 */
[----:B------:R-:W-:Y:S02]  /*13bc0*/  IMAD.MOV.U32 R12, RZ, RZ, 0x5 ;  /* 0x00000005ff0c7424 */ /* 0x000fe400078e00ff */
[----:B------:R-:W-:-:S07]  /*13bd0*/  IMAD.MOV.U32 R2, RZ, RZ, R14 ;  /* 0x000000ffff027224 */ /* 0x000fce00078e000e */
[----:B------:R-:W-:Y:S05]  /*13be0*/  WARPSYNC.COLLECTIVE R15, `(.L_x_3653) ;  /* 0x000000000f087348 */ /* 0x000fea0003c00000 */
[----:B------:R0:W1:Y:S02]  /*13bf0*/  SHFL.IDX P6, R14, R13, R12, R11 ;  /* 0x0000000c0d0e7389 */ /* 0x00006400000c000b */
[----:B01----:R-:W-:Y:S01]  /*13c00*/  ENDCOLLECTIVE ;  /* 0x000000000000791b */ /* 0x003fe20003800000 */
.L_x_3653:
        /* <DEDUP_REMOVED lines=13> */
.L_x_3654:
[----:B------:R-:W-:Y:S01]  /*13ce0*/  @!PT LDS RZ, [RZ] ;  /* 0x00000000fffff984 */ /* 0x000fe20000000800 */
[----:B------:R-:W-:Y:S01]  /*13cf0*/  @!PT LDS RZ, [RZ] ;  /* 0x00000000fffff984 */ /* 0x000fe20000000800 */
[----:B------:R-:W-:Y:S01]  /*13d00*/  @!PT LDS RZ, [RZ] ;  /* 0x00000000fffff984 */ /* 0x000fe20000000800 */
[----:B------:R0:W-:Y:S01]  /*13d10*/  LDGSTS.E.BYPASS.LTC128B.128 [R5+0x5400], desc[UR36][R2.64+0x80], !P0 ;  /* 0x0540008002057fae */ /* 0x0001e2000c101d64 */
[----:B------:R-:W-:-:S13]  /*13d20*/  ISETP.LT.OR P0, PT, R7, 0x41, P1 ;  /* 0x000000410700780c */ /* 0x000fda0000f01670 */
[----:B------:R0:W-:Y:S01]  /*13d30*/  LDGSTS.E.BYPASS.LTC128B.128 [R5+0x8400], desc[UR36][R2.64+0x100], !P0 ;  /* 0x0840010002057fae */ /* 0x0001e2000c101d64 */
[----:B------:R-:W-:Y:S05]  /*13d40*/  BRA `(.L_x_3655) ;  /* 0xffffffbc00b47947 */ /* 0x000fea000383ffff */
.L_x_3560:
[----:B0-----:R0:W1:Y:S02]  /*13d50*/  SYNCS.PHASECHK.TRANS64.TRYWAIT P0, [R0+URZ+0x30860], R3 ;  /* 0x03086003000075a7 */ /* 0x001064000800017f */
[----:B-1----:R-:W-:Y:S05]  /*13d60*/  @!P0 NANOSLEEP.SYNCS 0x989680 ;  /* 0x009896800000895d */ /* 0x002fea0003900000 */
[----:B------:R-:W1:Y:S02]  /*13d70*/  @!P0 SYNCS.PHASECHK.TRANS64 P0, [R0+URZ+0x30860], R3 ;  /* 0x03086003000085a7 */ /* 0x000e64000800007f */
[----:B-1----:R-:W-:Y:S05]  /*13d80*/  @!P0 BRA `(.L_x_3560) ;  /* 0xfffffffc00f08947 */ /* 0x002fea000383ffff */
[----:B------:R-:W-:Y:S05]  /*13d90*/  BRA `(.L_x_3656) ;  /* 0xffffffc000cc7947 */ /* 0x000fea000383ffff */
.L_x_3561:
[----:B------:R-:W-:Y:S01]  /*13da0*/  BSSY B0, `(.L_x_3657) ;  /* 0x0000008000007945 */ /* 0x000fe20003800000 */
[----:B------:R-:W-:Y:S02]  /*13db0*/  IMAD.MOV.U32 R13, RZ, RZ, R24 ;  /* 0x000000ffff0d7224 */ /* 0x000fe400078e0018 */
[----:B------:R-:W-:Y:S02]  /*13dc0*/  IMAD.MOV.U32 R12, RZ, RZ, RZ ;  /* 0x000000ffff0c7224 */ /* 0x000fe400078e00ff */
[----:B------:R-:W-:Y:S02]  /*13dd0*/  IMAD.MOV.U32 R11, RZ, RZ, 0x181f ;  /* 0x0000181fff0b7424 */ /* 0x000fe400078e00ff */
[----:B------:R-:W-:-:S07]  /*13de0*/  IMAD.MOV.U32 R15, RZ, RZ, -0x1 ;  /* 0xffffffffff0f7424 */ /* 0x000fce00078e00ff */
[----:B0-2---:R-:W-:Y:S05]  /*13df0*/  WARPSYNC.COLLECTIVE R15, `(.L_x_3658) ;  /* 0x000000000f087348 */ /* 0x005fea0003c00000 */
[----:B--2---:R1:W2:Y:S02]  /*13e00*/  SHFL.IDX P6, R14, R13, R12, R11 ;  /* 0x0000000c0d0e7389 */ /* 0x0042a400000c000b */
[----:B012---:R-:W-:Y:S01]  /*13e10*/  ENDCOLLECTIVE ;  /* 0x000000000000791b */ /* 0x007fe20003800000 */
.L_x_3658:
[----:B------:R-:W-:Y:S05]  /*13e20*/  BSYNC B0 ;  /* 0x0000000000007941 */ /* 0x000fea0003800000 */
.L_x_3657:
[----:B------:R-:W-:Y:S01]  /*13e30*/  MOV R13, R18 ;  /* 0x00000012000d7202 */ /* 0x000fe20000000f00 */
        /* <DEDUP_REMOVED lines=8> */
.L_x_3659:
[----:B------:R-:W-:Y:S01]  /*13ec0*/  ULDC UR4, c[0x0][0x2f4] ;  /* 0x0000bd0000047ab9 */ /* 0x000fe20000000800 */
[----:B------:R-:W-:Y:S01]  /*13ed0*/  IMAD R4, R7, 0x2, R22 ;  /* 0x0000000207047824 */ /* 0x000fe200078e0216 */
[----:B------:R-:W-:Y:S02]  /*13ee0*/  ISETP.GE.AND P2, PT, R31, UR4, PT ;  /* 0x000000041f007c0c */ /* 0x000fe4000bf46270 */
[----:B------:R-:W-:Y:S02]  /*13ef0*/  ISETP.GE.AND P1, PT, R33, UR4, PT ;  /* 0x0000000421007c0c */ /* 0x000fe4000bf26270 */
[C---:B------:R-:W-:Y:S02]  /*13f00*/  ISETP.LT.OR P3, PT, R6.reuse, 0x1, P2 ;  /* 0x000000010600780c */ /* 0x040fe40001761670 */
[----:B------:R-:W-:Y:S01]  /*13f10*/  ISETP.LT.OR P4, PT, R6, 0x1, P1 ;  /* 0x000000010600780c */ /* 0x000fe20000f81670 */
[----:B------:R-:W-:Y:S02]  /*13f20*/  IMAD.MOV.U32 R13, RZ, RZ, R24 ;  /* 0x000000ffff0d7224 */ /* 0x000fe400078e0018 */
[----:B------:R-:W-:Y:S01]  /*13f30*/  IMAD.MOV.U32 R12, RZ, RZ, 0x1 ;  /* 0x00000001ff0c7424 */ /* 0x000fe200078e00ff */
[----:B------:R-:W-:-:S05]  /*13f40*/  IADD3 R2, P0, R14, R5, RZ ;  /* 0x000000050e027210 */ /* 0x000fca0007f1e0ff */
[----:B------:R-:W-:Y:S01]  /*13f50*/  IMAD.X R3, RZ, RZ, R3, P0 ;  /* 0x000000ffff037224 */ /* 0x000fe200000e0603 */
[----:B------:R-:W-:-:S13]  /*13f60*/  ISETP.GE.AND P0, PT, R32, UR4, PT ;  /* 0x0000000420007c0c */ /* 0x000fda000bf06270 */
[----:B------:R-:W-:Y:S05]  /*13f70*/  WARPSYNC.COLLECTIVE R15, `(.L_x_3660) ;  /* 0x000000000f087348 */ /* 0x000fea0003c00000 */
[----:B------:R0:W1:Y:S02]  /*13f80*/  SHFL.IDX P6, R14, R13, R12, R11 ;  /* 0x0000000c0d0e7389 */ /* 0x00006400000c000b */
[----:B01----:R-:W-:Y:S01]  /*13f90*/  ENDCOLLECTIVE ;  /* 0x000000000000791b */ /* 0x003fe20003800000 */
.L_x_3660:
[----:B------:R-:W-:Y:S01]  /*13fa0*/  @!PT LDS RZ, [RZ] ;  /* 0x00000000fffff984 */ /* 0x000fe20000000800 */
[----:B------:R-:W-:Y:S01]  /*13fb0*/  @!PT LDS RZ, [RZ] ;  /* 0x00000000fffff984 */ /* 0x000fe20000000800 */
[----:B------:R-:W-:Y:S01]  /*13fc0*/  @!PT LDS RZ, [RZ] ;  /* 0x00000000fffff984 */ /* 0x000fe20000000800 */
[----:B------:R0:W-:Y:S01]  /*13fd0*/  LDGSTS.E.BYPASS.LTC128B.128 [R4+0x400], desc[UR36][R2.64], !P3 ;  /* 0x0040000002047fae */ /* 0x0001e2000d901d64 */
[----:B------:R-:W-:-:S03]  /*13fe0*/  ISETP.LT.OR P3, PT, R6, 0x1, P0 ;  /* 0x000000010600780c */ /* 0x000fc60000761670 */
[----:B------:R0:W-:Y:S01]  /*13ff0*/  LDGSTS.E.BYPASS.LTC128B.128 [R4+0x3400], desc[UR36][R2.64+0x80], !P4 ;  /* 0x0340008002047fae */ /* 0x0001e2000e101d64 */
[----:B------:R-:W-:-:S09]  /*14000*/  IMAD.MOV.U32 R13, RZ, RZ, R18 ;  /* 0x000000ffff0d7224 */ /* 0x000fd200078e0012 */
[----:B------:R0:W-:Y:S01]  /*14010*/  LDGSTS.E.BYPASS.LTC128B.128 [R4+0x6400], desc[UR36][R2.64+0x100], !P3 ;  /* 0x0640010002047fae */ /* 0x0001e2000d901d64 */
[----:B------:R-:W-:Y:S02]  /*14020*/  ISETP.LT.OR P3, PT, R6, 0x11, P2 ;  /* 0x000000110600780c */ /* 0x000fe40001761670 */
[----:B------:R-:W-:-:S11]  /*14030*/  MOV R7, R14 ;  /* 0x0000000e00077202 */ /* 0x000fd60000000f00 */
[----:B0-----:R-:W-:Y:S05]  /*14040*/  WARPSYNC.COLLECTIVE R15, `(.L_x_3661) ;  /* 0x000000000f087348 */ /* 0x001fea0003c00000 */
[----:B------:R1:W2:Y:S02]  /*14050*/  SHFL.IDX P6, R14, R13, R12, R11 ;  /* 0x0000000c0d0e7389 */ /* 0x0002a400000c000b */
[----:B012---:R-:W-:Y:S01]  /*14060*/  ENDCOLLECTIVE ;  /* 0x000000000000791b */ /* 0x007fe20003800000 */
.L_x_3661:
[----:B------:R-:W-:Y:S02]  /*14070*/  IMAD.MOV.U32 R13, RZ, RZ, R24 ;  /* 0x000000ffff0d7224 */ /* 0x000fe400078e0018 */
[----:B------:R-:W-:Y:S01]  /*14080*/  IMAD.MOV.U32 R12, RZ, RZ, 0x2 ;  /* 0x00000002ff0c7424 */ /* 0x000fe200078e00ff */
[----:B------:R-:W-:-:S13]  /*14090*/  IADD3 R2, P4, R14, R5, RZ ;  /* 0x000000050e027210 */ /* 0x000fda0007f9e0ff */
[----:B------:R-:W-:Y:S05]  /*140a0*/  WARPSYNC.COLLECTIVE R15, `(.L_x_3662) ;  /* 0x000000000f087348 */ /* 0x000fea0003c00000 */
[----:B------:R0:W1:Y:S02]  /*140b0*/  SHFL.IDX P6, R14, R13, R12, R11 ;  /* 0x0000000c0d0e7389 */ /* 0x00006400000c000b */
[----:B01----:R-:W-:Y:S01]  /*140c0*/  ENDCOLLECTIVE ;  /* 0x000000000000791b */ /* 0x003fe20003800000 */
.L_x_3662:
[----:B------:R-:W-:Y:S01]  /*140d0*/  IMAD.X R3, RZ, RZ, R7, P4 ;  /* 0x000000ffff037224 */ /* 0x000fe200020e0607 */
[----:B------:R-:W-:-:S04]  /*140e0*/  ISETP.LT.OR P4, PT, R6, 0x11, P1 ;  /* 0x000000110600780c */ /* 0x000fc80000f81670 */
[----:B------:R-:W-:Y:S01]  /*140f0*/  @!PT LDS RZ, [RZ] ;  /* 0x00000000fffff984 */ /* 0x000fe20000000800 */
[----:B------:R-:W-:Y:S01]  /*14100*/  @!PT LDS RZ, [RZ] ;  /* 0x00000000fffff984 */ /* 0x000fe20000000800 */
[----:B------:R-:W-:Y:S01]  /*14110*/  @!PT LDS RZ, [RZ] ;  /* 0x00000000fffff984 */ /* 0x000fe20000000800 */
[----:B------:R0:W-:Y:S01]  /*14120*/  LDGSTS.E.BYPASS.LTC128B.128 [R4+0xc00], desc[UR36][R2.64], !P3 ;  /* 0x00c0000002047fae */ /* 0x0001e2000d901d64 */
[----:B------:R-:W-:Y:S01]  /*14130*/  ISETP.LT.OR P3, PT, R6, 0x11, P0 ;  /* 0x000000110600780c */ /* 0x000fe20000761670 */
[----:B------:R-:W-:-:S07]  /*14140*/  IMAD.MOV.U32 R13, RZ, RZ, R18 ;  /* 0x000000ffff0d7224 */ /* 0x000fce00078e0012 */
[----:B------:R0:W-:Y:S05]  /*14150*/  LDGSTS.E.BYPASS.LTC128B.128 [R4+0x3c00], desc[UR36][R2.64+0x80], !P4 ;  /* 0x03c0008002047fae */ /* 0x0001ea000e101d64 */
[----:B------:R0:W-:Y:S01]  /*14160*/  LDGSTS.E.BYPASS.LTC128B.128 [R4+0x6c00], desc[UR36][R2.64+0x100], !P3 ;  /* 0x06c0010002047fae */ /* 0x0001e2000d901d64 */
[----:B------:R-:W-:Y:S01]  /*14170*/  ISETP.LT.OR P3, PT, R6, 0x21, P2 ;  /* 0x000000210600780c */ /* 0x000fe20001761670 */
[----:B------:R-:W-:-:S12]  /*14180*/  IMAD.MOV.U32 R7, RZ, RZ, R14 ;  /* 0x000000ffff077224 */ /* 0x000fd800078e000e */
[----:B0-----:R-:W-:Y:S05]  /*14190*/  WARPSYNC.COLLECTIVE R15, `(.L_x_3663) ;  /* 0x000000000f087348 */ /* 0x001fea0003c00000 */
[----:B------:R1:W2:Y:S02]  /*141a0*/  SHFL.IDX P6, R14, R13, R12, R11 ;  /* 0x0000000c0d0e7389 */ /* 0x0002a400000c000b */
[----:B012---:R-:W-:Y:S01]  /*141b0*/  ENDCOLLECTIVE ;  /* 0x000000000000791b */ /* 0x007fe20003800000 */
.L_x_3663:
[----:B------:R-:W-:Y:S01]  /*141c0*/  IMAD.MOV.U32 R13, RZ, RZ, R24 ;  /* 0x000000ffff0d7224 */ /* 0x000fe200078e0018 */
[----:B------:R-:W-:Y:S02]  /*141d0*/  MOV R12, 0x3 ;  /* 0x00000003000c7802 */ /* 0x000fe40000000f00 */
[----:B------:R-:W-:-:S13]  /*141e0*/  IADD3 R2, P4, R14, R5, RZ ;  /* 0x000000050e027210 */ /* 0x000fda0007f9e0ff */
[----:B------:R-:W-:Y:S05]  /*141f0*/  WARPSYNC.COLLECTIVE R15, `(.L_x_3664) ;  /* 0x000000000f087348 */ /* 0x000fea0003c00000 */
[----:B------:R0:W1:Y:S02]  /*14200*/  SHFL.IDX P6, R14, R13, R12, R11 ;  /* 0x0000000c0d0e7389 */ /* 0x00006400000c000b */
[----:B01----:R-:W-:Y:S01]  /*14210*/  ENDCOLLECTIVE ;  /* 0x000000000000791b */ /* 0x003fe20003800000 */
.L_x_3664:
        /* <DEDUP_REMOVED lines=15> */
.L_x_3665:
[----:B------:R-:W-:Y:S02]  /*14310*/  IMAD.MOV.U32 R13, RZ, RZ, R24 ;  /* 0x000000ffff0d7224 */ /* 0x000fe400078e0018 */
[----:B------:R-:W-:Y:S01]  /*14320*/  IMAD.MOV.U32 R12, RZ, RZ, 0x4 ;  /* 0x00000004ff0c7424 */ /* 0x000fe200078e00ff */
[----:B------:R-:W-:-:S13]  /*14330*/  IADD3 R2, P4, R14, R5, RZ ;  /* 0x000000050e027210 */ /* 0x000fda0007f9e0ff */
[----:B------:R-:W-:Y:S05]  /*14340*/  WARPSYNC.COLLECTIVE R15, `(.L_x_3666) ;  /* 0x000000000f087348 */ /* 0x000fea0003c00000 */
[----:B------:R0:W1:Y:S02]  /*14350*/  SHFL.IDX P6, R14, R13, R12, R11 ;  /* 0x0000000c0d0e7389 */ /* 0x00006400000c000b */
[----:B01----:R-:W-:Y:S01]  /*14360*/  ENDCOLLECTIVE ;  /* 0x000000000000791b */ /* 0x003fe20003800000 */
.L_x_3666:
        /* <DEDUP_REMOVED lines=15> */
.L_x_3667:
[----:B------:R-:W-:Y:S01]  /*14460*/  MOV R13, R24 ;  /* 0x00000018000d7202 */ /* 0x000fe20000000f00 */
[----:B------:R-:W-:Y:S01]  /*14470*/  IMAD.MOV.U32 R12, RZ, RZ, 0x5 ;  /* 0x00000005ff0c7424 */ /* 0x000fe200078e00ff */
[----:B------:R-:W-:-:S13]  /*14480*/  IADD3 R2, P4, R14, R5, RZ ;  /* 0x000000050e027210 */ /* 0x000fda0007f9e0ff */
[----:B------:R-:W-:Y:S05]  /*14490*/  WARPSYNC.COLLECTIVE R15, `(.L_x_3668) ;  /* 0x000000000f087348 */ /* 0x000fea0003c00000 */
[----:B------:R0:W1:Y:S02]  /*144a0*/  SHFL.IDX P6, R14, R13, R12, R11 ;  /* 0x0000000c0d0e7389 */ /* 0x00006400000c000b */
[----:B01----:R-:W-:Y:S01]  /*144b0*/  ENDCOLLECTIVE ;  /* 0x000000000000791b */ /* 0x003fe20003800000 */
.L_x_3668:
        /* <DEDUP_REMOVED lines=10> */
[----:B------:R-:W-:-:S07]  /*14560*/  IMAD.MOV.U32 R24, RZ, RZ, R14 ;  /* 0x000000ffff187224 */ /* 0x000fce00078e000e */
[----:B0-----:R-:W-:Y:S05]  /*14570*/  WARPSYNC.COLLECTIVE R15, `(.L_x_3669) ;  /* 0x000000000f087348 */ /* 0x001fea0003c00000 */
[----:B------:R1:W2:Y:S02]  /*14580*/  SHFL.IDX P6, R14, R13, R12, R11 ;  /* 0x0000000c0d0e7389 */ /* 0x0002a400000c000b */
[----:B012---:R-:W-:Y:S01]  /*14590*/  ENDCOLLECTIVE ;  /* 0x000000000000791b */ /* 0x007fe20003800000 */
.L_x_3669:
[----:B------:R-:W-:Y:S05]  /*145a0*/  BRA `(.L_x_3670) ;  /* 0xffffffbc00d07947 */ /* 0x000fea000383ffff */
.L_x_3566:
        /* <DEDUP_REMOVED lines=8> */
.L_x_3672:
[----:B------:R-:W-:Y:S05]  /*14630*/  BSYNC B0 ;  /* 0x0000000000007941 */ /* 0x000fea0003800000 */
.L_x_3671:
[----:B------:R-:W-:Y:S01]  /*14640*/  MOV R13, R16 ;  /* 0x00000010000d7202 */ /* 0x000fe20000000f00 */
        /* <DEDUP_REMOVED lines=8> */
.L_x_3673:
[----:B------:R-:W-:Y:S02]  /*146d0*/  ULDC UR4, c[0x0][0xc3c] ;  /* 0x00030f0000047ab9 */ /* 0x000fe40000000800 */
[----:B------:R-:W-:-:S13]  /*146e0*/  ISETP.GE.OR P1, PT, R7, UR4, !P0 ;  /* 0x0000000407007c0c */ /* 0x000fda000c726670 */
[----:B------:R-:W0:Y:S08]  /*146f0*/  @!P1 LDC.64 R4, c[0x0][0xc80] ;  /* 0x00032000ff049b82 */ /* 0x000e300000000a00 */
[----:B------:R-:W1:Y:S01]  /*14700*/  @!P1 LDC.64 R2, c[0x0][0xc78] ;  /* 0x00031e00ff029b82 */ /* 0x000e620000000a00 */
[----:B------:R-:W-:Y:S01]  /*14710*/  CS2R R10, SRZ ;  /* 0x00000000000a7805 */ /* 0x000fe2000001ff00 */
[----:B------:R-:W-:-:S02]  /*14720*/  IMAD.MOV.U32 R8, RZ, RZ, R14 ;  /* 0x000000ffff087224 */ /* 0x000fc400078e000e */
[----:B0-----:R-:W-:-:S06]  /*14730*/  @!P1 IMAD.WIDE R4, R7, 0x4, R4 ;  /* 0x0000000407049825 */ /* 0x001fcc00078e0204 */
[----:B------:R-:W2:Y:S01]  /*14740*/  @!P1 LDG.E R4, desc[UR36][R4.64] ;  /* 0x0000002404049981 */ /* 0x000ea2000c1e1900 */
[----:B-1----:R-:W-:-:S06]  /*14750*/  @!P1 IMAD.WIDE R2, R7, 0x4, R2 ;  /* 0x0000000407029825 */ /* 0x002fcc00078e0202 */
[----:B------:R-:W3:Y:S01]  /*14760*/  @!P1 LDG.E R2, desc[UR36][R2.64] ;  /* 0x0000002402029981 */ /* 0x000ee2000c1e1900 */
[----:B------:R-:W-:Y:S01]  /*14770*/  IMAD.MOV.U32 R7, RZ, RZ, RZ ;  /* 0x000000ffff077224 */ /* 0x000fe200078e00ff */
        /* <DEDUP_REMOVED lines=11> */
.L_x_3674:
[----:B------:R-:W-:Y:S01]  /*14830*/  IMAD.MOV.U32 R12, RZ, RZ, 0x2 ;  /* 0x00000002ff0c7424 */ /* 0x000fe200078e00ff */
[----:B------:R-:W-:-:S04]  /*14840*/  SEL R6, R14, RZ, P1 ;  /* 0x000000ff0e067207 */ /* 0x000fc80000800000 */
[----:B------:R-:W-:-:S05]  /*14850*/  IADD3 R6, R13, R6, RZ ;  /* 0x000000060d067210 */ /* 0x000fca0007ffe0ff */
[----:B------:R-:W-:-:S07]  /*14860*/  IMAD.MOV.U32 R13, RZ, RZ, R6 ;  /* 0x000000ffff0d7224 */ /* 0x000fce00078e0006 */
[----:B------:R-:W-:Y:S05]  /*14870*/  WARPSYNC.COLLECTIVE R15, `(.L_x_3675) ;  /* 0x000000000f087348 */ /* 0x000fea0003c00000 */
[----:B------:R0:W1:Y:S02]  /*14880*/  SHFL.UP P6, R14, R13, R12, R11 ;  /* 0x0400000c0d0e7389 */ /* 0x00006400000c000b */
[----:B01----:R-:W-:Y:S01]  /*14890*/  ENDCOLLECTIVE ;  /* 0x000000000000791b */ /* 0x003fe20003800000 */
.L_x_3675:
[----:B------:R-:W-:Y:S01]  /*148a0*/  IMAD.MOV.U32 R12, RZ, RZ, 0x4 ;  /* 0x00000004ff0c7424 */ /* 0x000fe200078e00ff */
[----:B------:R-:W-:-:S05]  /*148b0*/  SEL R3, R14, RZ, P2 ;  /* 0x000000ff0e037207 */ /* 0x000fca0001000000 */
[----:B------:R-:W-:Y:S01]  /*148c0*/  IMAD.IADD R2, R6, 0x1, R3 ;  /* 0x0000000106027824 */ /* 0x000fe200078e0203 */
[----:B------:R-:W-:-:S03]  /*148d0*/  MOV R6, RZ ;  /* 0x000000ff00067202 */ /* 0x000fc60000000f00 */
[----:B------:R-:W-:-:S07]  /*148e0*/  IMAD.MOV.U32 R13, RZ, RZ, R2 ;  /* 0x000000ffff0d7224 */ /* 0x000fce00078e0002 */
[----:B------:R-:W-:Y:S05]  /*148f0*/  WARPSYNC.COLLECTIVE R15, `(.L_x_3676) ;  /* 0x000000000f087348 */ /* 0x000fea0003c00000 */
[----:B------:R0:W1:Y:S02]  /*14900*/  SHFL.UP P6, R14, R13, R12, R11 ;  /* 0x0400000c0d0e7389 */ /* 0x00006400000c000b */
[----:B01----:R-:W-:Y:S01]  /*14910*/  ENDCOLLECTIVE ;  /* 0x000000000000791b */ /* 0x003fe20003800000 */
.L_x_3676:
[----:B------:R-:W-:Y:S02]  /*14920*/  MOV R12, 0x8 ;  /* 0x00000008000c7802 */ /* 0x000fe40000000f00 */
[----:B------:R-:W-:-:S05]  /*14930*/  SEL R3, R14, RZ, P3 ;  /* 0x000000ff0e037207 */ /* 0x000fca0001800000 */
[----:B------:R-:W-:-:S04]  /*14940*/  IMAD.IADD R3, R2, 0x1, R3 ;  /* 0x0000000102037824 */ /* 0x000fc800078e0203 */
[----:B------:R-:W-:-:S07]  /*14950*/  IMAD.MOV.U32 R13, RZ, RZ, R3 ;  /* 0x000000ffff0d7224 */ /* 0x000fce00078e0003 */
[----:B------:R-:W-:Y:S05]  /*14960*/  WARPSYNC.COLLECTIVE R15, `(.L_x_3677) ;  /* 0x000000000f087348 */ /* 0x000fea0003c00000 */
[----:B------:R0:W1:Y:S02]  /*14970*/  SHFL.UP P6, R14, R13, R12, R11 ;  /* 0x0400000c0d0e7389 */ /* 0x00006400000c000b */
[----:B01----:R-:W-:Y:S01]  /*14980*/  ENDCOLLECTIVE ;  /* 0x000000000000791b */ /* 0x003fe20003800000 */
.L_x_3677:
[----:B------:R-:W-:Y:S01]  /*14990*/  IMAD.MOV.U32 R12, RZ, RZ, 0x10 ;  /* 0x00000010ff0c7424 */ /* 0x000fe200078e00ff */
[----:B------:R-:W-:-:S05]  /*149a0*/  SEL R4, R14, RZ, P4 ;  /* 0x000000ff0e047207 */ /* 0x000fca0002000000 */
[----:B------:R-:W-:-:S04]  /*149b0*/  IMAD.IADD R4, R3, 0x1, R4 ;  /* 0x0000000103047824 */ /* 0x000fc800078e0204 */
[----:B------:R-:W-:-:S07]  /*149c0*/  IMAD.MOV.U32 R13, RZ, RZ, R4 ;  /* 0x000000ffff0d7224 */ /* 0x000fce00078e0004 */
[----:B------:R-:W-:Y:S05]  /*149d0*/  WARPSYNC.COLLECTIVE R15, `(.L_x_3678) ;  /* 0x000000000f087348 */ /* 0x000fea0003c00000 */
[----:B------:R0:W1:Y:S02]  /*149e0*/  SHFL.UP P6, R14, R13, R12, R11 ;  /* 0x0400000c0d0e7389 */ /* 0x00006400000c000b */
[----:B01----:R-:W-:Y:S01]  /*149f0*/  ENDCOLLECTIVE ;  /* 0x000000000000791b */ /* 0x003fe20003800000 */
.L_x_3678:
        /* <DEDUP_REMOVED lines=8> */
.L_x_3679:
[----:B------:R-:W-:Y:S05]  /*14a80*/  BRA `(.L_x_3680) ;  /* 0xffffffbc00e87947 */ /* 0x000fea000383ffff */
.L_x_3569:
[----:B------:R-:W-:Y:S01]  /*14a90*/  BSSY B0, `(.L_x_3681) ;  /* 0x0000007000007945 */ /* 0x000fe20003800000 */
[----:B------:R-:W-:Y:S02]  /*14aa0*/  IMAD.MOV.U32 R12, RZ, RZ, 0x1 ;  /* 0x00000001ff0c7424 */ /* 0x000fe400078e00ff */
[----:B------:R-:W-:Y:S02]  /*14ab0*/  IMAD.MOV.U32 R11, RZ, RZ, RZ ;  /* 0x000000ffff0b7224 */ /* 0x000fe400078e00ff */
[----:B------:R-:W-:-:S07]  /*14ac0*/  IMAD.MOV.U32 R15, RZ, RZ, -0x1 ;  /* 0xffffffffff0f7424 */ /* 0x000fce00078e00ff */
[----:B------:R-:W-:Y:S05]  /*14ad0*/  WARPSYNC.COLLECTIVE R15, `(.L_x_3682) ;  /* 0x000000000f087348 */ /* 0x000fea0003c00000 */
[----:B------:R0:W1:Y:S02]  /*14ae0*/  SHFL.UP P6, R14, R13, R12, R11 ;  /* 0x0400000c0d0e7389 */ /* 0x00006400000c000b */
[----:B01----:R-:W-:Y:S01]  /*14af0*/  ENDCOLLECTIVE ;  /* 0x000000000000791b */ /* 0x003fe20003800000 */
.L_x_3682:
[----:B------:R-:W-:Y:S05]  /*14b00*/  BSYNC B0 ;  /* 0x0000000000007941 */ /* 0x000fea0003800000 */
.L_x_3681:
        /* <DEDUP_REMOVED lines=8> */
.L_x_3683:
[----:B------:R-:W-:Y:S01]  /*14b90*/  IMAD.MOV.U32 R12, RZ, RZ, 0x4 ;  /* 0x00000004ff0c7424 */ /* 0x000fe200078e00ff */
[----:B------:R-:W-:-:S04]  /*14ba0*/  SEL R2, R14, RZ, P2 ;  /* 0x000000ff0e027207 */ /* 0x000fc80001000000 */
[----:B------:R-:W-:-:S05]  /*14bb0*/  IADD3 R2, R13, R2, RZ ;  /* 0x000000020d027210 */ /* 0x000fca0007ffe0ff */
[----:B------:R-:W-:-:S07]  /*14bc0*/  IMAD.MOV.U32 R13, RZ, RZ, R2 ;  /* 0x000000ffff0d7224 */ /* 0x000fce00078e0002 */
[----:B------:R-:W-:Y:S05]  /*14bd0*/  WARPSYNC.COLLECTIVE R15, `(.L_x_3684) ;  /* 0x000000000f087348 */ /* 0x000fea0003c00000 */
[----:B------:R0:W1:Y:S02]  /*14be0*/  SHFL.UP P6, R14, R13, R12, R11 ;  /* 0x0400000c0d0e7389 */ /* 0x00006400000c000b */
[----:B01----:R-:W-:Y:S01]  /*14bf0*/  ENDCOLLECTIVE ;  /* 0x000000000000791b */ /* 0x003fe20003800000 */
.L_x_3684:
[----:B------:R-:W-:Y:S01]  /*14c00*/  IMAD.MOV.U32 R12, RZ, RZ, 0x8 ;  /* 0x00000008ff0c7424 */ /* 0x000fe200078e00ff */
[----:B------:R-:W-:-:S05]  /*14c10*/  SEL R3, R14, RZ, P3 ;  /* 0x000000ff0e037207 */ /* 0x000fca0001800000 */
[----:B------:R-:W-:-:S04]  /*14c20*/  IMAD.IADD R3, R2, 0x1, R3 ;  /* 0x0000000102037824 */ /* 0x000fc800078e0203 */
[----:B------:R-:W-:-:S07]  /*14c30*/  IMAD.MOV.U32 R13, RZ, RZ, R3 ;  /* 0x000000ffff0d7224 */ /* 0x000fce00078e0003 */
[----:B------:R-:W-:Y:S05]  /*14c40*/  WARPSYNC.COLLECTIVE R15, `(.L_x_3685) ;  /* 0x000000000f087348 */ /* 0x000fea0003c00000 */
[----:B------:R0:W1:Y:S02]  /*14c50*/  SHFL.UP P6, R14, R13, R12, R11 ;  /* 0x0400000c0d0e7389 */ /* 0x00006400000c000b */
[----:B01----:R-:W-:Y:S01]  /*14c60*/  ENDCOLLECTIVE ;  /* 0x000000000000791b */ /* 0x003fe20003800000 */
.L_x_3685:
[----:B------:R-:W-:Y:S02]  /*14c70*/  MOV R12, 0x10 ;  /* 0x00000010000c7802 */ /* 0x000fe40000000f00 */
[----:B------:R-:W-:-:S05]  /*14c80*/  SEL R4, R14, RZ, P4 ;  /* 0x000000ff0e047207 */ /* 0x000fca0002000000 */
[----:B------:R-:W-:-:S04]  /*14c90*/  IMAD.IADD R4, R3, 0x1, R4 ;  /* 0x0000000103047824 */ /* 0x000fc800078e0204 */
[----:B------:R-:W-:-:S07]  /*14ca0*/  IMAD.MOV.U32 R13, RZ, RZ, R4 ;  /* 0x000000ffff0d7224 */ /* 0x000fce00078e0004 */
[----:B------:R-:W-:Y:S05]  /*14cb0*/  WARPSYNC.COLLECTIVE R15, `(.L_x_3686) ;  /* 0x000000000f087348 */ /* 0x000fea0003c00000 */
[----:B------:R0:W1:Y:S02]  /*14cc0*/  SHFL.UP P6, R14, R13, R12, R11 ;  /* 0x0400000c0d0e7389 */ /* 0x00006400000c000b */
[----:B01----:R-:W-:Y:S01]  /*14cd0*/  ENDCOLLECTIVE ;  /* 0x000000000000791b */ /* 0x003fe20003800000 */
.L_x_3686:
        /* <DEDUP_REMOVED lines=8> */
.L_x_3687:
[----:B------:R-:W-:Y:S05]  /*14d60*/  BRA `(.L_x_3688) ;  /* 0xffffffbc00d47947 */ /* 0x000fea000383ffff */
.L_x_3571:
[----:B------:R-:W-:Y:S01]  /*14d70*/  BSSY B0, `(.L_x_3689) ;  /* 0x0000006000007945 */ /* 0x000fe20003800000 */
[----:B------:R-:W-:Y:S01]  /*14d80*/  PLOP3.LUT P6, PT, P6, PT, PT, 0x8, 0x0 ;  /* 0x000000000000781c */ /* 0x000fe200037ce170 */
[----:B------:R-:W-:-:S12]  /*14d90*/  IMAD.MOV.U32 R15, RZ, RZ, -0x1 ;  /* 0xffffffffff0f7424 */ /* 0x000fd800078e00ff */
[----:B0-----:R-:W-:Y:S05]  /*14da0*/  WARPSYNC.COLLECTIVE R15, `(.L_x_3690) ;  /* 0x000000000f087348 */ /* 0x001fea0003c00000 */
[----:B------:R-:W-:Y:S01]  /*14db0*/  VOTE.ANY R14, PT, P6 ;  /* 0x00000000000e7806 */ /* 0x000fe200030e0100 */
[----:B0-----:R-:W-:Y:S06]  /*14dc0*/  ENDCOLLECTIVE ;  /* 0x000000000000791b */ /* 0x001fec0003800000 */
.L_x_3690:
[----:B------:R-:W-:Y:S05]  /*14dd0*/  BSYNC B0 ;  /* 0x0000000000007941 */ /* 0x000fea0003800000 */
.L_x_3689:
        /* <DEDUP_REMOVED lines=9> */
.L_x_3691:
[----:B------:R-:W-:Y:S02]  /*14e70*/  IMAD.MOV.U32 R13, RZ, RZ, R10 ;  /* 0x000000ffff0d7224 */ /* 0x000fe400078e000a */
[----:B------:R-:W-:-:S07]  /*14e80*/  IMAD.MOV.U32 R7, RZ, RZ, R14 ;  /* 0x000000ffff077224 */ /* 0x000fce00078e000e */
[----:B------:R-:W-:Y:S05]  /*14e90*/  WARPSYNC.COLLECTIVE R15, `(.L_x_3692) ;  /* 0x000000000f087348 */ /* 0x000fea0003c00000 */
[----:B------:R0:W1:Y:S02]  /*14ea0*/  SHFL.IDX P6, R14, R13, R12, R11 ;  /* 0x0000000c0d0e7389 */ /* 0x00006400000c000b */
[----:B01----:R-:W-:Y:S01]  /*14eb0*/  ENDCOLLECTIVE ;  /* 0x000000000000791b */ /* 0x003fe20003800000 */
.L_x_3692:
[----:B------:R-:W-:Y:S01]  /*14ec0*/  IMAD.MOV.U32 R10, RZ, RZ, R14 ;  /* 0x000000ffff0a7224 */ /* 0x000fe200078e000e */
[----:B------:R-:W-:Y:S06]  /*14ed0*/  BRA `(.L_x_3693) ;  /* 0xffffffbc00b47947 */ /* 0x000fec000383ffff */
.L_x_3573:
[----:B------:R-:W-:Y:S01]  /*14ee0*/  BSSY B0, `(.L_x_3694) ;  /* 0x0000007000007945 */ /* 0x000fe20003800000 */
[----:B------:R-:W-:Y:S01]  /*14ef0*/  IMAD.MOV.U32 R13, RZ, RZ, R2 ;  /* 0x000000ffff0d7224 */ /* 0x000fe200078e0002 */
[----:B------:R-:W-:Y:S01]  /*14f00*/  MOV R15, 0xffffffff ;  /* 0xffffffff000f7802 */ /* 0x000fe20000000f00 */
[----:B------:R-:W-:-:S07]  /*14f10*/  IMAD.MOV.U32 R11, RZ, RZ, 0x1f ;  /* 0x0000001fff0b7424 */ /* 0x000fce00078e00ff */
[----:B0123--:R-:W-:Y:S05]  /*14f20*/  WARPSYNC.COLLECTIVE R15, `(.L_x_3695) ;  /* 0x000000000f087348 */ /* 0x00ffea0003c00000 */
[----:B------:R4:W0:Y:S02]  /*14f30*/  SHFL.IDX P6, R14, R13, R12, R11 ;  /* 0x0000000c0d0e7389 */ /* 0x00082400000c000b */
[----:B01234-:R-:W-:Y:S01]  /*14f40*/  ENDCOLLECTIVE ;  /* 0x000000000000791b */ /* 0x01ffe20003800000 */
.L_x_3695:
[----:B------:R-:W-:Y:S05]  /*14f50*/  BSYNC B0 ;  /* 0x0000000000007941 */ /* 0x000fea0003800000 */
.L_x_3694:
[----:B------:R-:W-:Y:S01]  /*14f60*/  IMAD.MOV.U32 R6, RZ, RZ, R14 ;  /* 0x000000ffff067224 */ /* 0x000fe200078e000e */
[----:B------:R-:W-:Y:S06]  /*14f70*/  BRA `(.L_x_3572) ;  /* 0xffffffbc00a47947 */ /* 0x000fec000383ffff */
.L_x_3577:
[----:B-1----:R1:W3:Y:S02]  /*14f80*/  SYNCS.PHASECHK.TRANS64.TRYWAIT P0, [R4+URZ+0x30820], R0 ;  /* 0x03082000040075a7 */ /* 0x0022e4000800017f */
[----:B---3--:R-:W-:Y:S05]  /*14f90*/  @!P0 NANOSLEEP.SYNCS 0x989680 ;  /* 0x009896800000895d */ /* 0x008fea0003900000 */
[----:B------:R-:W3:Y:S02]  /*14fa0*/  @!P0 SYNCS.PHASECHK.TRANS64 P0, [R4+URZ+0x30820], R0 ;  /* 0x03082000040085a7 */ /* 0x000ee4000800007f */
[----:B---3--:R-:W-:Y:S05]  /*14fb0*/  @!P0 BRA `(.L_x_3577) ;  /* 0xfffffffc00f08947 */ /* 0x008fea000383ffff */
[----:B------:R-:W-:Y:S05]  /*14fc0*/  BRA `(.L_x_3696) ;  /* 0xffffffc000fc7947 */ /* 0x000fea000383ffff */
.L_x_3578:
        /* <DEDUP_REMOVED lines=11> */
.L_x_3698:
[----:B------:R-:W-:Y:S05]  /*15080*/  BSYNC B0 ;  /* 0x0000000000007941 */ /* 0x000fea0003800000 */
.L_x_3697:
[----:B------:R-:W-:Y:S05]  /*15090*/  BRA `(.L_x_3699) ;  /* 0xffffffc000e47947 */ /* 0x000fea000383ffff */
.L_x_3581:
[----:B------:R-:W-:Y:S01]  /*150a0*/  BSSY B1, `(.L_x_3700) ;  /* 0x0000006000017945 */ /* 0x000fe20003800000 */
[----:B------:R-:W-:-:S07]  /*150b0*/  IMAD.MOV.U32 R15, RZ, RZ, -0x1 ;  /* 0xffffffffff0f7424 */ /* 0x000fce00078e00ff */
[----:B012---:R-:W-:Y:S05]  /*150c0*/  WARPSYNC.COLLECTIVE R15, `(.L_x_3701) ;  /* 0x000000000f0c7348 */ /* 0x007fea0003c00000 */
[----:B------:R-:W-:Y:S02]  /*150d0*/  ELECT P6, UR62, PT ;  /* 0x00000000003e782f */ /* 0x000fe400038c0000 */
[----:B------:R-:W-:Y:S01]  /*150e0*/  MOV R14, UR62 ;  /* 0x0000003e000e7c02 */ /* 0x000fe20008000f00 */
[----:B012---:R-:W-:Y:S10]  /*150f0*/  ENDCOLLECTIVE ;  /* 0x000000000000791b */ /* 0x007ff40003800000 */
.L_x_3701:
[----:B------:R-:W-:Y:S05]  /*15100*/  BSYNC B1 ;  /* 0x0000000000017941 */ /* 0x000fea0003800000 */
.L_x_3700:
[----:B------:R-:W-:Y:S05]  /*15110*/  BRA `(.L_x_3702) ;  /* 0xffffffc000dc7947 */ /* 0x000fea000383ffff */
.L_x_3583:
[----:B-1----:R1:W3:Y:S02]  /*15120*/  SYNCS.PHASECHK.TRANS64.TRYWAIT P1, [R5+URZ+0x30840], R0 ;  /* 0x03084000050075a7 */ /* 0x0022e4000802017f */
[----:B---3--:R-:W-:Y:S05]  /*15130*/  @!P1 NANOSLEEP.SYNCS 0x989680 ;  /* 0x009896800000995d */ /* 0x008fea0003900000 */
[----:B------:R-:W3:Y:S02]  /*15140*/  @!P1 SYNCS.PHASECHK.TRANS64 P1, [R5+URZ+0x30840], R0 ;  /* 0x03084000050095a7 */ /* 0x000ee4000802007f */
[----:B---3--:R-:W-:Y:S05]  /*15150*/  @!P1 BRA `(.L_x_3583) ;  /* 0xfffffffc00f09947 */ /* 0x008fea000383ffff */
[----:B------:R-:W-:Y:S05]  /*15160*/  BRA `(.L_x_3703) ;  /* 0xffffffc400047947 */ /* 0x000fea000383ffff */
.L_x_3585:
[----:B---3--:R3:W4:Y:S02]  /*15170*/  SYNCS.PHASECHK.TRANS64.TRYWAIT P1, [R27+URZ+0x30840], R2 ;  /* 0x030840021b0075a7 */ /* 0x008724000802017f */
[----:B----4-:R-:W-:Y:S05]  /*15180*/  @!P1 NANOSLEEP.SYNCS 0x989680 ;  /* 0x009896800000995d */ /* 0x010fea0003900000 */
[----:B------:R-:W4:Y:S02]  /*15190*/  @!P1 SYNCS.PHASECHK.TRANS64 P1, [R27+URZ+0x30840], R2 ;  /* 0x030840021b0095a7 */ /* 0x000f24000802007f */
[----:B----4-:R-:W-:Y:S05]  /*151a0*/  @!P1 BRA `(.L_x_3585) ;  /* 0xfffffffc00f09947 */ /* 0x010fea000383ffff */
[----:B------:R-:W-:Y:S05]  /*151b0*/  BRA `(.L_x_3704) ;  /* 0xffffffc400107947 */ /* 0x000fea000383ffff */
.L_x_3587:
[----:B----4-:R4:W0:Y:S02]  /*151c0*/  SYNCS.PHASECHK.TRANS64.TRYWAIT P1, [R5+URZ+0x30860], R0 ;  /* 0x03086000050075a7 */ /* 0x010824000802017f */
[----:B0-----:R-:W-:Y:S05]  /*151d0*/  @!P1 NANOSLEEP.SYNCS 0x989680 ;  /* 0x009896800000995d */ /* 0x001fea0003900000 */
[----:B------:R-:W0:Y:S02]  /*151e0*/  @!P1 SYNCS.PHASECHK.TRANS64 P1, [R5+URZ+0x30860], R0 ;  /* 0x03086000050095a7 */ /* 0x000e24000802007f */
[----:B0-----:R-:W-:Y:S05]  /*151f0*/  @!P1 BRA `(.L_x_3587) ;  /* 0xfffffffc00f09947 */ /* 0x001fea000383ffff */
[----:B------:R-:W-:Y:S05]  /*15200*/  BRA `(.L_x_3705) ;  /* 0xffffffc4000c7947 */ /* 0x000fea000383ffff */
.L_x_3706:
        /* <DEDUP_REMOVED lines=15> */
.L_x_15980:


//--------------------- .text._ZN7cutlass13device_kernelIN5flash11enable_sm90INS1_16FlashAttnFwdSm90INS1_25CollectiveMainloopFwdSm90ILi2EN4cute5tupleIJNS5_1CILi1EEES8_S8_EEENS6_IJNS7_ILi128EEENS7_ILi96EEENS7_ILi192EEEEEELi192ENS_6half_tEfNS_4arch4Sm90ELb0ELb0ELb1ELb1ELb1ELb1ELb0ELb1ELb1ELb1ELb1ELb0EEENS1_21CollectiveEpilogueFwdINS6_IJSA_SC_SB_EEES9_SE_SG_Li256ELb1ELb1ELb1ELb0EEENS1_36VarlenDynamicPersistentTileSchedulerILi128ELi96ELi256ELi128ELb1ELb1ELb1ELb0ELb1ELb1EEEEEEEEEvNT_6ParamsE --------------------------
	.section	.text._ZN7cutlass13device_kernelIN5flash11enable_sm90INS1_16FlashAttnFwdSm90INS1_25CollectiveMainloopFwdSm90ILi2EN4cute5tupleIJNS5_1CILi1EEES8_S8_EEENS6_IJNS7_ILi128EEENS7_ILi96EEENS7_ILi192EEEEEELi192ENS_6half_tEfNS_4arch4Sm90ELb0ELb0ELb1ELb1ELb1ELb1ELb0ELb1ELb1ELb1ELb1ELb0EEENS1_21CollectiveEpilogueFwdINS6_IJSA_SC_SB_EEES9_SE_SG_Li256ELb1ELb1ELb1ELb0EEENS1_36VarlenDynamicPersistentTileSchedulerILi128ELi96ELi256ELi128ELb1ELb1ELb1ELb0ELb1ELb1EEEEEEEEEvNT_6ParamsE,"ax",@progbits
	.align	128
.text._ZN7cutlass13device_kernelIN5flash11enable_sm90INS1_16FlashAttnFwdSm90INS1_25CollectiveMainloopFwdSm90ILi2EN4cute5tupleIJNS5_1CILi1EEES8_S8_EEENS6_IJNS7_ILi128EEENS7_ILi96EEENS7_ILi192EEEEEELi192ENS_6half_tEfNS_4arch4Sm90ELb0ELb0ELb1ELb1ELb1ELb1ELb0ELb1ELb1ELb1ELb1ELb0EEENS1_21CollectiveEpilogueFwdINS6_IJSA_SC_SB_EEES9_SE_SG_Li256ELb1ELb1ELb1ELb0EEENS1_36VarlenDynamicPersistentTileSchedulerILi128ELi96ELi256ELi128ELb1ELb1ELb1ELb0ELb1ELb1EEEEEEEEEvNT_6ParamsE:
        .type           _ZN7cutlass13device_kernelIN5flash11enable_sm90INS1_16FlashAttnFwdSm90INS1_25CollectiveMainloopFwdSm90ILi2EN4cute5tupleIJNS5_1CILi1EEES8_S8_EEENS6_IJNS7_ILi128EEENS7_ILi96EEENS7_ILi192EEEEEELi192ENS_6half_tEfNS_4arch4Sm90ELb0ELb0ELb1ELb1ELb1ELb1ELb0ELb1ELb1ELb1ELb1ELb0EEENS1_21CollectiveEpilogueFwdINS6_IJSA_SC_SB_EEES9_SE_SG_Li256ELb1ELb1ELb1ELb0EEENS1_36VarlenDynamicPersistentTileSchedulerILi128ELi96ELi256ELi128ELb1ELb1ELb1ELb0ELb1ELb1EEEEEEEEEvNT_6ParamsE,@function
        .size           _ZN7cutlass13device_kernelIN5flash11enable_sm90INS1_16FlashAttnFwdSm90INS1_25CollectiveMainloopFwdSm90ILi2EN4cute5tupleIJNS5_1CILi1EEES8_S8_EEENS6_IJNS7_ILi128EEENS7_ILi96EEENS7_ILi192EEEEEELi192ENS_6half_tEfNS_4arch4Sm90ELb0ELb0ELb1ELb1ELb1ELb1ELb0ELb1ELb1ELb1ELb1ELb0EEENS1_21CollectiveEpilogueFwdINS6_IJSA_SC_SB_EEES9_SE_SG_Li256ELb1ELb1ELb1ELb0EEENS1_36VarlenDynamicPersistentTileSchedulerILi128ELi96ELi256ELi128ELb1ELb1ELb1ELb0ELb1ELb1EEEEEEEEEvNT_6ParamsE,(.L_x_15981 - _ZN7cutlass13device_kernelIN5flash11enable_sm90INS1_16FlashAttnFwdSm90INS1_25CollectiveMainloopFwdSm90ILi2EN4cute5tupleIJNS5_1CILi1EEES8_S8_EEENS6_IJNS7_ILi128EEENS7_ILi96EEENS7_ILi192EEEEEELi192ENS_6half_tEfNS_4arch4Sm90ELb0ELb0ELb1ELb1ELb1ELb1ELb0ELb1ELb1ELb1ELb1ELb0EEENS1_21CollectiveEpilogueFwdINS6_IJSA_SC_SB_EEES9_SE_SG_Li256ELb1ELb1ELb1ELb0EEENS1_36VarlenDynamicPersistentTileSchedulerILi128ELi96ELi256ELi128ELb1ELb1ELb1ELb0ELb1ELb1EEEEEEEEEvNT_6ParamsE)
        .other          _ZN7cutlass13device_kernelIN5flash11enable_sm90INS1_16FlashAttnFwdSm90INS1_25CollectiveMainloopFwdSm90ILi2EN4cute5tupleIJNS5_1CILi1EEES8_S8_EEENS6_IJNS7_ILi128EEENS7_ILi96EEENS7_ILi192EEEEEELi192ENS_6half_tEfNS_4arch4Sm90ELb0ELb0ELb1ELb1ELb1ELb1ELb0ELb1ELb1ELb1ELb1ELb0EEENS1_21CollectiveEpilogueFwdINS6_IJSA_SC_SB_EEES9_SE_SG_Li256ELb1ELb1ELb1ELb0EEENS1_36VarlenDynamicPersistentTileSchedulerILi128ELi96ELi256ELi128ELb1ELb1ELb1ELb0ELb1ELb1EEEEEEEEEvNT_6ParamsE,@"STO_CUDA_ENTRY STV_DEFAULT"
_ZN7cutlass13device_kernelIN5flash11enable_sm90INS1_16FlashAttnFwdSm90INS1_25CollectiveMainloopFwdSm90ILi2EN4cute5tupleIJNS5_1CILi1EEES8_S8_EEENS6_IJNS7_ILi128EEENS7_ILi96EEENS7_ILi192EEEEEELi192ENS_6half_tEfNS_4arch4Sm90ELb0ELb0ELb1ELb1ELb1ELb1ELb0ELb1ELb1ELb1ELb1ELb0EEENS1_21CollectiveEpilogueFwdINS6_IJSA_SC_SB_EEES9_SE_SG_Li256ELb1ELb1ELb1ELb0EEENS1_36VarlenDynamicPersistentTileSchedulerILi128ELi96ELi256ELi128ELb1ELb1ELb1ELb0ELb1ELb1EEEEEEEEEvNT_6ParamsE:
        /* <DEDUP_REMOVED lines=18> */
.L_x_3708:
[----:B------:R-:W-:Y:S05]  /*0120*/  BSYNC B0 ;  /* 0x0000000000007941 */ /* 0x000fea0003800000 */
.L_x_3707:
        /* <DEDUP_REMOVED lines=41> */
.L_x_3709:
        /* <DEDUP_REMOVED lines=22> */
.L_x_3710:
        /* <DEDUP_REMOVED lines=18> */
.L_x_3711:
        /* <DEDUP_REMOVED lines=22> */
.L_x_3712:
        /* <DEDUP_REMOVED lines=22> */
.L_x_3713:
[----:B------:R-:W-:Y:S01]  /*0900*/  PLOP3.LUT P0, PT, PT, PT, UP0, 0x80, 0x0 ;  /* 0x000000000000781c */ /* 0x000fe20003f0f008 */
[----:B------:R-:W-:Y:S01]  /*0910*/  UMOV UR61, 0x1 ;  /* 0x00000001003d7882 */ /* 0x000fe20000000000 */
[----:B------:R-:W-:Y:S01]  /*0920*/  NOP ;  /* 0x0000000000007918 */ /* 0x000fe20000000000 */
[----:B------:R-:W-:Y:S01]  /*0930*/  USEL UR61, UR61, 0x2, !UP0 ;  /* 0x000000023d3d7887 */ /* 0x000fe2000c000000 */
[----:B------:R-:W-:Y:S01]  /*0940*/  BSSY B9, `(.L_x_3714) ;  /* 0x000223f000097945 */ /* 0x000fe20003800000 */
[----:B------:R-:W-:Y:S01]  /*0950*/  ULDC.64 UR48, c[0x0][0x208] ;  /* 0x0000820000307ab9 */ /* 0x000fe20000000a00 */
[----:B012-4-:R-:W-:Y:S07]  /*0960*/  BAR.SYNC.DEFER_BLOCKING 0x0 ;  /* 0x0000000000007b1d */ /* 0x017fee0000010000 */
[----:B------:R-:W-:Y:S05]  /*0970*/  @!P0 BRA `(.L_x_3715) ;  /* 0x000001b0000c8947 */ /* 0x000fea0003800000 */
.L_x_3716:
        /* <DEDUP_REMOVED lines=10> */
[----:B------:R-:W-:-:S05]  /*0a20*/  LEA R2, R224, R3, 0x18 ;  /* 0x00000003e0027211 */ /* 0x000fca00078ec0ff */
[----:B------:R-:W0:Y:S01]  /*0a30*/  LDS.128 R136, [R2+0x308d0] ;  /* 0x0308d00002887984 */ /* 0x000e220000000c00 */
[----:B------:R-:W-:Y:S06]  /*0a40*/  BAR.ARV 0x4, 0x180 ;  /* 0x0106000000007b1d */ /* 0x000fec0000002000 */
[----:B0-----:R-:W-:-:S13]  /*0a50*/  ISETP.GE.AND P0, PT, R139, UR4, PT ;  /* 0x000000048b007c0c */ /* 0x001fda000bf06270 */
[----:B------:R-:W-:Y:S05]  /*0a60*/  @P0 BRA `(.L_x_3717) ;  /* 0x0000022000b00947 */ /* 0x000fea0003800000 */
[----:B------:R-:W-:Y:S01]  /*0a70*/  IADD3 R0, R0, -0x80, RZ ;  /* 0xffffff8000007810 */ /* 0x000fe20007ffe0ff */
[----:B------:R-:W-:Y:S01]  /*0a80*/  IMAD.MOV.U32 R203, RZ, RZ, RZ ;  /* 0x000000ffffcb7224 */ /* 0x000fe200078e00ff */
[----:B------:R-:W-:Y:S01]  /*0a90*/  R2UR UR60, R2 ;  /* 0x00000000023c72ca */ /* 0x000fe200000e0000 */
[----:B------:R-:W-:Y:S01]  /*0aa0*/  IMAD.MOV.U32 R221, RZ, RZ, RZ ;  /* 0x000000ffffdd7224 */ /* 0x000fe200078e00ff */
[----:B------:R-:W-:Y:S01]  /*0ab0*/  SHF.R.S32.HI R3, RZ, 0x1f, R0 ;  /* 0x0000001fff037819 */ /* 0x000fe20000011400 */
[----:B------:R-:W-:Y:S01]  /*0ac0*/  IMAD.MOV.U32 R214, RZ, RZ, RZ ;  /* 0x000000ffffd67224 */ /* 0x000fe200078e00ff */
[----:B------:R-:W-:Y:S01]  /*0ad0*/  MOV R18, RZ ;  /* 0x000000ff00127202 */ /* 0x000fe20000000f00 */
[----:B------:R-:W-:Y:S01]  /*0ae0*/  ULOP3.LUT UR51, UR61, 0x1, URZ, 0xfc, !UPT ;  /* 0x000000013d337892 */ /* 0x000fe2000f8efc3f */
[CC--:B------:R-:W-:Y:S02]  /*0af0*/  LEA.HI R4, R3.reuse, R0.reuse, RZ, 0x7 ;  /* 0x0000000003047211 */ /* 0x0c0fe400078f38ff */
[----:B------:R-:W-:-:S02]  /*0b00*/  LEA.HI R9, R3, R0, RZ, 0x2 ;  /* 0x0000000003097211 */ /* 0x000fc400078f10ff */
[-C--:B------:R-:W-:Y:S02]  /*0b10*/  LEA.HI R5, R3, R0.reuse, RZ, 0x4 ;  /* 0x0000000003057211 */ /* 0x080fe400078f20ff */
[----:B------:R-:W-:Y:S01]  /*0b20*/  LOP3.LUT R7, R4, 0xffffff80, RZ, 0xc0, !PT ;  /* 0xffffff8004077812 */ /* 0x000fe200078ec0ff */
[----:B------:R-:W-:Y:S01]  /*0b30*/  UIADD3 UR60, UR60, 0x12400, URZ ;  /* 0x000124003c3c7890 */ /* 0x000fe2000fffe03f */
[----:B------:R-:W-:Y:S02]  /*0b40*/  LOP3.LUT R11, R9, 0xfffffffc, RZ, 0xc0, !PT ;  /* 0xfffffffc090b7812 */ /* 0x000fe400078ec0ff */
[----:B------:R-:W-:Y:S01]  /*0b50*/  LEA.HI R6, R3, R0, RZ, 0x5 ;  /* 0x0000000003067211 */ /* 0x000fe200078f28ff */
[----:B------:R-:W-:Y:S01]  /*0b60*/  IMAD.IADD R14, R0, 0x1, -R7 ;  /* 0x00000001000e7824 */ /* 0x000fe200078e0a07 */
[----:B------:R-:W-:Y:S02]  /*0b70*/  SHF.R.S32.HI R8, RZ, 0x4, R5 ;  /* 0x00000004ff087819 */ /* 0x000fe40000011405 */
[----:B------:R-:W-:-:S02]  /*0b80*/  LOP3.LUT R3, R5, 0x3fffff0, RZ, 0xc0, !PT ;  /* 0x03fffff005037812 */ /* 0x000fc400078ec0ff */
[C---:B------:R-:W-:Y:S01]  /*0b90*/  IADD3 R15, R0.reuse, -R11, RZ ;  /* 0x8000000b000f7210 */ /* 0x040fe20007ffe0ff */
[----:B------:R-:W-:Y:S01]  /*0ba0*/  STL [R1+0xb0], R14 ;  /* 0x0000b00e01007387 */ /* 0x000fe20000100800 */
[--C-:B------:R-:W-:Y:S02]  /*0bb0*/  SHF.R.S32.HI R202, RZ, 0x2, R9.reuse ;  /* 0x00000002ffca7819 */ /* 0x100fe40000011409 */
[----:B------:R-:W-:Y:S01]  /*0bc0*/  SHF.R.S32.HI R9, RZ, 0x1f, R9 ;  /* 0x0000001fff097819 */ /* 0x000fe20000011409 */
[----:B------:R-:W-:Y:S01]  /*0bd0*/  IMAD.SHL.U32 R194, R15, 0x4, RZ ;  /* 0x000000040fc27824 */ /* 0x000fe200078e00ff */
[----:B------:R-:W-:Y:S01]  /*0be0*/  LEA.HI R7, R5, R8, RZ, 0x1 ;  /* 0x0000000805077211 */ /* 0x000fe200078f08ff */
[----:B------:R-:W-:Y:S01]  /*0bf0*/  IMAD.IADD R5, R0, 0x1, -R3 ;  /* 0x0000000100057824 */ /* 0x000fe200078e0a03 */
[----:B------:R-:W-:Y:S01]  /*0c00*/  SHF.R.S32.HI R3, RZ, 0x7, R4 ;  /* 0x00000007ff037819 */ /* 0x000fe20000011404 */
[C---:B------:R-:W-:Y:S01]  /*0c10*/  VIADD R205, R194.reuse, 0x40 ;  /* 0x00000040c2cd7836 */ /* 0x040fe20000000000 */
[----:B------:R-:W-:Y:S01]  /*0c20*/  SHF.R.S32.HI R10, RZ, 0x1f, R14 ;  /* 0x0000001fff0a7819 */ /* 0x000fe2000001140e */
[C---:B------:R-:W-:Y:S01]  /*0c30*/  VIADD R206, R194.reuse, 0x20 ;  /* 0x00000020c2ce7836 */ /* 0x040fe20000000000 */
[----:B------:R-:W-:Y:S01]  /*0c40*/  LEA.HI R9, R9, R202, RZ, 0x3 ;  /* 0x000000ca09097211 */ /* 0x000fe200078f18ff */
[----:B------:R-:W-:Y:S01]  /*0c50*/  STL [R1+0xa8], R15 ;  /* 0x0000a80f01007387 */ /* 0x000fe20000100800 */
[----:B------:R-:W-:Y:S01]  /*0c60*/  LOP3.LUT R7, R7, 0x1ffffffe, RZ, 0xc0, !PT ;  /* 0x1ffffffe07077812 */ /* 0x000fe200078ec0ff */
[----:B------:R-:W-:Y:S01]  /*0c70*/  IMAD.IADD R193, R194, 0x1, R206 ;  /* 0x00000001c2c17824 */ /* 0x000fe200078e02ce */
[----:B------:R-:W-:Y:S01]  /*0c80*/  LEA.HI R4, R4, R3, RZ, 0x1 ;  /* 0x0000000304047211 */ /* 0x000fe200078f08ff */
[----:B------:R-:W-:Y:S01]  /*0c90*/  VIADD R208, R194, 0x10 ;  /* 0x00000010c2d07836 */ /* 0x000fe20000000000 */
[----:B------:R-:W-:Y:S01]  /*0ca0*/  LEA.HI R0, R10, R14, RZ, 0x2 ;  /* 0x0000000e0a007211 */ /* 0x000fe200078f10ff */
[----:B------:R-:W-:Y:S01]  /*0cb0*/  IMAD.IADD R7, R8, 0x1, -R7 ;  /* 0x0000000108077824 */ /* 0x000fe200078e0a07 */
[----:B------:R-:W-:Y:S01]  /*0cc0*/  LOP3.LUT R9, R9, 0xfffffff8, RZ, 0xc0, !PT ;  /* 0xfffffff809097812 */ /* 0x000fe200078ec0ff */
[----:B------:R-:W-:Y:S01]  /*0cd0*/  VIADD R207, R194, 0x30 ;  /* 0x00000030c2cf7836 */ /* 0x000fe20000000000 */
[----:B------:R-:W-:-:S02]  /*0ce0*/  LOP3.LUT R4, R4, 0x3fffffe, RZ, 0xc0, !PT ;  /* 0x03fffffe04047812 */ /* 0x000fc400078ec0ff */
[--C-:B------:R-:W-:Y:S02]  /*0cf0*/  SHF.R.S32.HI R8, RZ, 0x2, R0.reuse ;  /* 0x00000002ff087819 */ /* 0x100fe40000011400 */
[----:B------:R-:W-:Y:S02]  /*0d00*/  SHF.R.S32.HI R11, RZ, 0x1f, R0 ;  /* 0x0000001fff0b7819 */ /* 0x000fe40000011400 */
[----:B------:R-:W-:Y:S02]  /*0d10*/  IADD3 R225, R202, -R9, RZ ;  /* 0x80000009cae17210 */ /* 0x000fe40007ffe0ff */
[----:B------:R-:W-:Y:S02]  /*0d20*/  IADD3 R192, R194, R205, RZ ;  /* 0x000000cdc2c07210 */ /* 0x000fe40007ffe0ff */
[----:B------:R-:W-:Y:S01]  /*0d30*/  SHF.R.S32.HI R6, RZ, 0x5, R6 ;  /* 0x00000005ff067819 */ /* 0x000fe20000011406 */
[----:B------:R-:W-:Y:S01]  /*0d40*/  IMAD.SHL.U32 R217, R225, 0x40, RZ ;  /* 0x00000040e1d97824 */ /* 0x000fe200078e00ff */
[----:B------:R-:W-:-:S02]  /*0d50*/  IADD3 R4, R3, -R4, RZ ;  /* 0x8000000403047210 */ /* 0x000fc40007ffe0ff */
[----:B------:R-:W-:Y:S01]  /*0d60*/  LEA.HI R11, R11, R8, RZ, 0x3 ;  /* 0x000000080b0b7211 */ /* 0x000fe200078f18ff */
[C---:B------:R-:W-:Y:S01]  /*0d70*/  IMAD R12, R6.reuse, 0x10, R5 ;  /* 0x00000010060c7824 */ /* 0x040fe200078e0205 */
[----:B------:R-:W-:Y:S01]  /*0d80*/  SHF.R.S32.HI R3, RZ, 0x1f, R192 ;  /* 0x0000001fff037819 */ /* 0x000fe200000114c0 */
[----:B------:R-:W-:Y:S01]  /*0d90*/  IMAD.SHL.U32 R219, R6, 0x200, RZ ;  /* 0x0000020006db7824 */ /* 0x000fe200078e00ff */
[----:B------:R-:W-:Y:S01]  /*0da0*/  LOP3.LUT R11, R11, 0xfffffff8, RZ, 0xc0, !PT ;  /* 0xfffffff80b0b7812 */ /* 0x000fe200078ec0ff */
[----:B------:R-:W-:Y:S01]  /*0db0*/  IMAD R12, R12, 0x8, R7 ;  /* 0x000000080c0c7824 */ /* 0x000fe200078e0207 */
[----:B------:R-:W-:Y:S02]  /*0dc0*/  LEA.HI R10, R10, R14, RZ, 0x5 ;  /* 0x0000000e0a0a7211 */ /* 0x000fe400078f28ff */
[----:B------:R-:W-:Y:S02]  /*0dd0*/  LEA.HI R5, R3, R192, RZ, 0x6 ;  /* 0x000000c003057211 */ /* 0x000fe400078f30ff */
[----:B------:R-:W-:-:S02]  /*0de0*/  LOP3.LUT R217, R217, 0x1c0, RZ, 0xc0, !PT ;  /* 0x000001c0d9d97812 */ /* 0x000fc400078ec0ff */
[----:B------:R-:W-:Y:S01]  /*0df0*/  LEA.HI R198, R3, R192, RZ, 0x3 ;  /* 0x000000c003c67211 */ /* 0x000fe200078f18ff */
[----:B------:R-:W-:Y:S01]  /*0e00*/  IMAD.SHL.U32 R7, R5, 0x80, RZ ;  /* 0x0000008005077824 */ /* 0x000fe200078e00ff */
[----:B------:R-:W-:Y:S02]  /*0e10*/  IADD3 R11, R8, -R11, RZ ;  /* 0x8000000b080b7210 */ /* 0x000fe40007ffe0ff */
[----:B------:R-:W-:Y:S02]  /*0e20*/  SHF.R.S32.HI R10, RZ, 0x5, R10 ;  /* 0x00000005ff0a7819 */ /* 0x000fe4000001140a */
[----:B------:R-:W-:Y:S02]  /*0e30*/  SHF.R.U32.HI R218, RZ, 0x3, R217 ;  /* 0x00000003ffda7819 */ /* 0x000fe400000116d9 */
[----:B------:R-:W-:Y:S01]  /*0e40*/  LOP3.LUT R5, R217, 0x38, R198, 0xf8, !PT ;  /* 0x00000038d9057812 */ /* 0x000fe200078ef8c6 */
[----:B------:R-:W-:Y:S01]  /*0e50*/  IMAD R11, R10, 0x10, R11 ;  /* 0x000000100a0b7824 */ /* 0x000fe200078e020b */
[----:B------:R-:W-:-:S02]  /*0e60*/  LOP3.LUT R10, R7, 0xffffe000, RZ, 0xc0, !PT ;  /* 0xffffe000070a7812 */ /* 0x000fc400078ec0ff */
[----:B------:R-:W-:Y:S01]  /*0e70*/  LOP3.LUT R5, R5, R218, RZ, 0x3c, !PT ;  /* 0x000000da05057212 */ /* 0x000fe200078e3cff */
[----:B------:R-:W-:Y:S01]  /*0e80*/  IMAD R13, R4, 0x40, R11 ;  /* 0x00000040040d7824 */ /* 0x000fe200078e020b */
[----:B------:R-:W-:Y:S02]  /*0e90*/  SHF.R.S32.HI R8, RZ, 0x1f, R193 ;  /* 0x0000001fff087819 */ /* 0x000fe400000114c1 */
[----:B------:R-:W-:Y:S02]  /*0ea0*/  IADD3 R10, R5, R10, R219 ;  /* 0x0000000a050a7210 */ /* 0x000fe40007ffe0db */
[----:B------:R-:W-:Y:S01]  /*0eb0*/  IADD3 R5, R202, 0x40, RZ ;  /* 0x00000040ca057810 */ /* 0x000fe20007ffe0ff */
[----:B------:R-:W-:Y:S01]  /*0ec0*/  STL [R1+0x11c], R13 ;  /* 0x00011c0d01007387 */ /* 0x000fe20000100800 */
[----:B------:R-:W-:Y:S02]  /*0ed0*/  LOP3.LUT R0, R0, 0x7ffffffc, RZ, 0xc0, !PT ;  /* 0x7ffffffc00007812 */ /* 0x000fe400078ec0ff */
[----:B------:R-:W-:Y:S01]  /*0ee0*/  SHF.R.S32.HI R4, RZ, 0x1f, R5 ;  /* 0x0000001fff047819 */ /* 0x000fe20000011405 */
[----:B------:R-:W-:Y:S01]  /*0ef0*/  IMAD.SHL.U32 R204, R5, 0x40, RZ ;  /* 0x0000004005cc7824 */ /* 0x000fe200078e00ff */
[----:B------:R-:W-:Y:S01]  /*0f00*/  SHF.L.U32 R16, R15, 0x3, RZ ;  /* 0x000000030f107819 */ /* 0x000fe200000006ff */
[----:B------:R-:W-:Y:S01]  /*0f10*/  STL [R1+0x4], RZ ;  /* 0x000004ff01007387 */ /* 0x000fe20000100800 */
[----:B------:R-:W-:-:S02]  /*0f20*/  LEA.HI R4, R4, R5, RZ, 0x3 ;  /* 0x0000000504047211 */ /* 0x000fc400078f18ff */
[----:B------:R-:W-:Y:S01]  /*0f30*/  LOP3.LUT R204, R204, 0x1c0, RZ, 0xc0, !PT ;  /* 0x000001c0cccc7812 */ /* 0x000fe200078ec0ff */
[----:B------:R-:W-:Y:S01]  /*0f40*/  VIADD R22, R16, 0x60 ;  /* 0x0000006010167836 */ /* 0x000fe20000000000 */
[-C--:B------:R-:W-:Y:S01]  /*0f50*/  LEA.HI R6, R8, R193.reuse, RZ, 0x3 ;  /* 0x000000c108067211 */ /* 0x080fe200078f18ff */
[----:B------:R-:W-:Y:S01]  /*0f60*/  IMAD.SHL.U32 R4, R4, 0x40, RZ ;  /* 0x0000004004047824 */ /* 0x000fe200078e00ff */
[----:B------:R-:W-:Y:S01]  /*0f70*/  IADD3 R0, R14, -R0, RZ ;  /* 0x800000000e007210 */ /* 0x000fe20007ffe0ff */
[----:B------:R-:W-:Y:S01]  /*0f80*/  VIADD R19, R16, 0x80 ;  /* 0x0000008010137836 */ /* 0x000fe20000000000 */
[----:B------:R-:W-:Y:S02]  /*0f90*/  LEA.HI R8, R8, R193, RZ, 0x6 ;  /* 0x000000c108087211 */ /* 0x000fe400078f30ff */
[----:B------:R-:W-:Y:S01]  /*0fa0*/  SHF.R.U32.HI R7, RZ, 0x3, R204 ;  /* 0x00000003ff077819 */ /* 0x000fe200000116cc */
[----:B------:R-:W-:Y:S01]  /*0fb0*/  IMAD.SHL.U32 R0, R0, 0x2, RZ ;  /* 0x0000000200007824 */ /* 0x000fe200078e00ff */
[----:B------:R-:W-:-:S02]  /*0fc0*/  LOP3.LUT R5, R204, 0x38, R16, 0xf8, !PT ;  /* 0x00000038cc057812 */ /* 0x000fc400078ef810 */
[----:B------:R-:W-:Y:S01]  /*0fd0*/  LOP3.LUT R220, R4, 0xfffffe00, RZ, 0xc0, !PT ;  /* 0xfffffe0004dc7812 */ /* 0x000fe200078ec0ff */
[----:B------:R-:W-:Y:S01]  /*0fe0*/  IMAD.SHL.U32 R4, R12, 0x8, RZ ;  /* 0x000000080c047824 */ /* 0x000fe200078e00ff */
[----:B------:R-:W-:Y:S01]  /*0ff0*/  SHF.L.U32 R8, R8, 0x7, RZ ;  /* 0x0000000708087819 */ /* 0x000fe200000006ff */
[C---:B------:R-:W-:Y:S01]  /*1000*/  VIADD R34, R0.reuse, 0x10 ;  /* 0x0000001000227836 */ /* 0x040fe20000000000 */
[--C-:B------:R-:W-:Y:S01]  /*1010*/  LOP3.LUT R3, R217, 0x38, R6.reuse, 0xf8, !PT ;  /* 0x00000038d9037812 */ /* 0x100fe200078ef806 */
[----:B------:R-:W-:Y:S01]  /*1020*/  VIADD R33, R0, 0x18 ;  /* 0x0000001800217836 */ /* 0x000fe20000000000 */
[----:B------:R-:W-:Y:S01]  /*1030*/  LOP3.LUT R5, R220, R5, R7, 0xf6, !PT ;  /* 0x00000005dc057212 */ /* 0x000fe200078ef607 */
[----:B------:R0:W-:Y:S01]  /*1040*/  STL [R1+0x124], R4 ;  /* 0x0001240401007387 */ /* 0x0001e20000100800 */
[----:B------:R-:W-:Y:S01]  /*1050*/  LOP3.LUT R8, R8, 0xffffe000, RZ, 0xc0, !PT ;  /* 0xffffe00008087812 */ /* 0x000fe200078ec0ff */
[C---:B------:R-:W-:Y:S01]  /*1060*/  VIADD R31, R0.reuse, 0x28 ;  /* 0x00000028001f7836 */ /* 0x040fe20000000000 */
[----:B------:R-:W-:Y:S01]  /*1070*/  LOP3.LUT R3, R3, R218, RZ, 0x3c, !PT ;  /* 0x000000da03037212 */ /* 0x000fe200078e3cff */
[----:B------:R-:W-:Y:S01]  /*1080*/  STL [R1+0x48], R0 ;  /* 0x0000480001007387 */ /* 0x000fe20000100800 */
[C---:B------:R-:W-:Y:S01]  /*1090*/  IADD3 R35, R0.reuse, 0x8, RZ ;  /* 0x0000000800237810 */ /* 0x040fe20007ffe0ff */
[C---:B------:R-:W-:Y:S01]  /*10a0*/  VIADD R30, R0.reuse, 0x30 ;  /* 0x00000030001e7836 */ /* 0x040fe20000000000 */
[----:B------:R-:W-:Y:S01]  /*10b0*/  IADD3 R8, R3, R8, R219 ;  /* 0x0000000803087210 */ /* 0x000fe20007ffe0db */
[C---:B------:R-:W-:Y:S01]  /*10c0*/  VIADD R28, R0.reuse, 0x40 ;  /* 0x00000040001c7836 */ /* 0x040fe20000000000 */
[C---:B------:R-:W-:Y:S01]  /*10d0*/  IADD3 R32, R0.reuse, 0x20, RZ ;  /* 0x0000002000207810 */ /* 0x040fe20007ffe0ff */
[C---:B------:R-:W-:Y:S01]  /*10e0*/  VIADD R27, R0.reuse, 0x48 ;  /* 0x00000048001b7836 */ /* 0x040fe20000000000 */
[----:B0-----:R-:W-:Y:S01]  /*10f0*/  LEA R4, R5, UR60, 0x1 ;  /* 0x0000003c05047c11 */ /* 0x001fe2000f8e08ff */
[C---:B------:R-:W-:Y:S01]  /*1100*/  VIADD R25, R0.reuse, 0x58 ;  /* 0x0000005800197836 */ /* 0x040fe20000000000 */
[----:B------:R-:W-:Y:S01]  /*1110*/  LEA.HI R3, R15, R15, RZ, 0x1 ;  /* 0x0000000f0f037211 */ /* 0x000fe200078f08ff */
[C---:B------:R-:W-:Y:S01]  /*1120*/  VIADD R24, R0.reuse, 0x60 ;  /* 0x0000006000187836 */ /* 0x040fe20000000000 */
[C---:B------:R-:W-:Y:S01]  /*1130*/  IADD3 R29, R0.reuse, 0x38, RZ ;  /* 0x00000038001d7810 */ /* 0x040fe20007ffe0ff */
[----:B------:R0:W-:Y:S01]  /*1140*/  STL [R1+0x114], R4 ;  /* 0x0001140401007387 */ /* 0x0001e20000100800 */
[----:B------:R-:W-:Y:S01]  /*1150*/  LOP3.LUT R3, R3, 0x1ffffffe, RZ, 0xc0, !PT ;  /* 0x1ffffffe03037812 */ /* 0x000fe200078ec0ff */
[C---:B------:R-:W-:Y:S01]  /*1160*/  VIADD R20, R0.reuse, 0x70 ;  /* 0x0000007000147836 */ /* 0x040fe20000000000 */
[C---:B------:R-:W-:Y:S01]  /*1170*/  IADD3 R26, R0.reuse, 0x50, RZ ;  /* 0x00000050001a7810 */ /* 0x040fe20007ffe0ff */
[----:B------:R-:W-:Y:S01]  /*1180*/  STL [R1+0xa4], R35 ;  /* 0x0000a42301007387 */ /* 0x000fe20000100800 */
[C---:B------:R-:W-:Y:S01]  /*1190*/  IADD3 R21, R0.reuse, 0x68, RZ ;  /* 0x0000006800157810 */ /* 0x040fe20007ffe0ff */
[----:B------:R-:W-:Y:S01]  /*11a0*/  IMAD.IADD R3, R15, 0x1, -R3 ;  /* 0x000000010f037824 */ /* 0x000fe200078e0a03 */
[C---:B------:R-:W-:Y:S01]  /*11b0*/  IADD3 R14, R0.reuse, 0x80, RZ ;  /* 0x00000080000e7810 */ /* 0x040fe20007ffe0ff */
[----:B------:R1:W-:Y:S01]  /*11c0*/  STL [R1+0xa0], R34 ;  /* 0x0000a02201007387 */ /* 0x0003e20000100800 */
[C---:B------:R-:W-:Y:S01]  /*11d0*/  VIADD R15, R0.reuse, 0x78 ;  /* 0x00000078000f7836 */ /* 0x040fe20000000000 */
[C---:B------:R-:W-:Y:S01]  /*11e0*/  IADD3 R9, R0.reuse, 0x98, RZ ;  /* 0x0000009800097810 */ /* 0x040fe20007ffe0ff */
[C---:B------:R-:W-:Y:S01]  /*11f0*/  VIADD R12, R0.reuse, 0x88 ;  /* 0x00000088000c7836 */ /* 0x040fe20000000000 */
[----:B------:R-:W-:Y:S01]  /*1200*/  STL [R1+0x9c], R33 ;  /* 0x00009c2101007387 */ /* 0x000fe20000100800 */
[C---:B------:R-:W-:Y:S01]  /*1210*/  VIADD R11, R0.reuse, 0x90 ;  /* 0x00000090000b7836 */ /* 0x040fe20000000000 */
[----:B------:R-:W-:Y:S01]  /*1220*/  SHF.R.S32.HI R197, RZ, 0x3, R6 ;  /* 0x00000003ffc57819 */ /* 0x000fe20000011406 */
[C---:B------:R-:W-:Y:S01]  /*1230*/  VIADD R7, R0.reuse, 0xa0 ;  /* 0x000000a000077836 */ /* 0x040fe20000000000 */
[----:B------:R2:W-:Y:S01]  /*1240*/  STL [R1+0x98], R32 ;  /* 0x0000982001007387 */ /* 0x0005e20000100800 */
[----:B------:R-:W-:Y:S01]  /*1250*/  VIADD R6, R0, 0xa8 ;  /* 0x000000a800067836 */ /* 0x000fe20000000000 */
[----:B------:R-:W-:-:S02]  /*1260*/  SHF.R.S32.HI R5, RZ, 0x1f, R35 ;  /* 0x0000001fff057819 */ /* 0x000fc40000011423 */
[----:B------:R3:W-:Y:S01]  /*1270*/  STL [R1+0x94], R31 ;  /* 0x0000941f01007387 */ /* 0x0007e20000100800 */
[C---:B0-----:R-:W-:Y:S01]  /*1280*/  IADD3 R4, R0.reuse, 0xb0, RZ ;  /* 0x000000b000047810 */ /* 0x041fe20007ffe0ff */
[----:B------:R-:W-:Y:S01]  /*1290*/  VIADD R0, R0, 0xb8 ;  /* 0x000000b800007836 */ /* 0x000fe20000000000 */
[----:B-1----:R-:W-:Y:S01]  /*12a0*/  SHF.R.S32.HI R34, RZ, 0x1f, R34 ;  /* 0x0000001fff227819 */ /* 0x002fe20000011422 */
[----:B------:R-:W-:Y:S01]  /*12b0*/  STL [R1+0x90], R30 ;  /* 0x0000901e01007387 */ /* 0x000fe20000100800 */
[----:B------:R-:W-:Y:S02]  /*12c0*/  IADD3 R23, R16, 0xa0, RZ ;  /* 0x000000a010177810 */ /* 0x000fe40007ffe0ff */
[----:B--2---:R-:W-:Y:S01]  /*12d0*/  SHF.R.S32.HI R32, RZ, 0x1f, R32 ;  /* 0x0000001fff207819 */ /* 0x004fe20000011420 */
[----:B------:R0:W-:Y:S01]  /*12e0*/  STL [R1+0x8c], R29 ;  /* 0x00008c1d01007387 */ /* 0x0001e20000100800 */
[----:B------:R-:W-:Y:S02]  /*12f0*/  SHF.R.S32.HI R17, RZ, 0x1f, R16 ;  /* 0x0000001fff117819 */ /* 0x000fe40000011410 */
[----:B---3--:R-:W-:Y:S01]  /*1300*/  SHF.R.S32.HI R31, RZ, 0x1f, R31 ;  /* 0x0000001fff1f7819 */ /* 0x008fe2000001141f */
[----:B------:R1:W-:Y:S01]  /*1310*/  STL [R1+0x88], R28 ;  /* 0x0000881c01007387 */ /* 0x0003e20000100800 */
[----:B------:R-:W-:-:S02]  /*1320*/  IADD3 R209, R194, 0x50, RZ ;  /* 0x00000050c2d17810 */ /* 0x000fc40007ffe0ff */
[----:B------:R-:W-:Y:S01]  /*1330*/  SHF.R.S32.HI R201, RZ, 0x1f, R22 ;  /* 0x0000001fffc97819 */ /* 0x000fe20000011416 */
[----:B------:R-:W-:Y:S01]  /*1340*/  STL [R1+0x84], R27 ;  /* 0x0000841b01007387 */ /* 0x000fe20000100800 */
[----:B------:R-:W-:Y:S02]  /*1350*/  SHF.R.S32.HI R200, RZ, 0x1f, R19 ;  /* 0x0000001fffc87819 */ /* 0x000fe40000011413 */
[----:B0-----:R-:W-:Y:S01]  /*1360*/  SHF.R.S32.HI R29, RZ, 0x1f, R29 ;  /* 0x0000001fff1d7819 */ /* 0x001fe2000001141d */
[----:B------:R0:W-:Y:S01]  /*1370*/  STL [R1+0x80], R26 ;  /* 0x0000801a01007387 */ /* 0x0001e20000100800 */
[----:B------:R-:W-:Y:S02]  /*1380*/  SHF.R.S32.HI R199, RZ, 0x1f, R23 ;  /* 0x0000001fffc77819 */ /* 0x000fe40000011417 */
[----:B-1----:R-:W-:Y:S01]  /*1390*/  SHF.R.S32.HI R28, RZ, 0x1f, R28 ;  /* 0x0000001fff1c7819 */ /* 0x002fe2000001141c */
[----:B------:R1:W-:Y:S01]  /*13a0*/  STL [R1+0x7c], R25 ;  /* 0x00007c1901007387 */ /* 0x0003e20000100800 */
[----:B------:R-:W-:-:S03]  /*13b0*/  SHF.R.S32.HI R198, RZ, 0x3, R198 ;  /* 0x00000003ffc67819 */ /* 0x000fc600000114c6 */
        /* <DEDUP_REMOVED lines=27> */
[----:B------:R-:W-:Y:S01]  /*1570*/  STL [R1+0xfc], R31 ;  /* 0x0000fc1f01007387 */ /* 0x000fe20000100800 */
[----:B-1----:R-:W-:-:S05]  /*1580*/  SHF.R.S32.HI R5, RZ, 0x1f, R30 ;  /* 0x0000001fff057819 */ /* 0x002fca000001141e */
        /* <DEDUP_REMOVED lines=21> */
[----:B------:R1:W-:Y:S04]  /*16e0*/  STL [R1+0xb8], R4 ;  /* 0x0000b80401007387 */ /* 0x0003e80000100800 */
[----:B------:R2:W-:Y:S01]  /*16f0*/  STL [R1+0xb4], R0 ;  /* 0x0000b40001007387 */ /* 0x0005e20000100800 */
[----:B0-----:R-:W-:Y:S02]  /*1700*/  LEA R5, R8, UR60, 0x1 ;  /* 0x0000003c08057c11 */ /* 0x001fe4000f8e08ff */
[----:B-1----:R-:W-:-:S03]  /*1710*/  LEA R4, R10, UR60, 0x1 ;  /* 0x0000003c0a047c11 */ /* 0x002fc6000f8e08ff */
[----:B------:R0:W-:Y:S01]  /*1720*/  STL [R1+0x118], R5 ;  /* 0x0001180501007387 */ /* 0x0001e20000100800 */
[----:B--2---:R-:W-:-:S05]  /*1730*/  IMAD R0, R3, 0x8, R13 ;  /* 0x0000000803007824 */ /* 0x004fca00078e020d */
[----:B------:R0:W-:Y:S04]  /*1740*/  STL [R1+0x120], R0 ;  /* 0x0001200001007387 */ /* 0x0001e80000100800 */
[----:B------:R0:W-:Y:S02]  /*1750*/  STL [R1+0x110], R4 ;  /* 0x0001100401007387 */ /* 0x0001e40000100800 */
.L_x_3939:
[----:B0-2-4-:R-:W0:Y:S01]  /*1760*/  LDC.64 R4, c[0x0][0xc88] ;  /* 0x00032200ff047b82 */ /* 0x015e220000000a00 */
        /* <DEDUP_REMOVED lines=8> */
[----:B-----5:R-:W-:Y:S01]  /*17f0*/  IMAD.MOV.U32 R122, RZ, RZ, RZ ;  /* 0x000000ffff7a7224 */ /* 0x020fe200078e00ff */
[----:B------:R-:W-:Y:S02]  /*1800*/  ISETP.NE.AND.EX P2, PT, RZ, UR5, PT, P2 ;  /* 0x00000005ff007c0c */ /* 0x000fe4000bf45320 */
[----:B------:R-:W-:Y:S02]  /*1810*/  ISETP.NE.AND.EX P1, PT, RZ, UR9, PT, P1 ;  /* 0x00000009ff007c0c */ /* 0x000fe4000bf25310 */
[----:B------:R-:W-:-:S04]  /*1820*/  ISETP.NE.U32.AND P0, PT, RZ, UR6, PT ;  /* 0x00000006ff007c0c */ /* 0x000fc8000bf05070 */
[----:B------:R-:W-:Y:S02]  /*1830*/  ISETP.NE.AND.EX P0, PT, RZ, UR7, PT, P0 ;  /* 0x00000007ff007c0c */ /* 0x000fe4000bf05300 */
[----:B--2---:R-:W-:-:S03]  /*1840*/  SHF.R.S32.HI R0, RZ, 0x1f, R227 ;  /* 0x0000001fff007819 */ /* 0x004fc600000114e3 */
[C---:B---3--:R-:W-:Y:S02]  /*1850*/  @P2 LEA R6, P3, R227.reuse, UR4, 0x2 ;  /* 0x00000004e3062c11 */ /* 0x048fe4000f8610ff */
[C---:B------:R-:W-:Y:S01]  /*1860*/  SHF.L.U32 R228, R227.reuse, 0x2, RZ ;  /* 0x00000002e3e47819 */ /* 0x040fe200000006ff */
[----:B------:R0:W-:Y:S01]  /*1870*/  STL [R1+0xac], R0 ;  /* 0x0000ac0001007387 */ /* 0x0001e20000100800 */
[C-C-:B------:R-:W-:Y:S01]  /*1880*/  @P2 LEA.HI.X R7, R227.reuse, UR5, R0.reuse, 0x2, P3 ;  /* 0x00000005e3072c11 */ /* 0x140fe200098f1400 */
[----:B------:R-:W-:Y:S01]  /*1890*/  ULDC UR4, c[0x0][0x288] ;  /* 0x0000a20000047ab9 */ /* 0x000fe20000000800 */
[----:B------:R-:W-:Y:S02]  /*18a0*/  SHF.L.U64.HI R229, R227, 0x2, R0 ;  /* 0x00000002e3e57819 */ /* 0x000fe40000010200 */
[C---:B------:R-:W-:Y:S01]  /*18b0*/  IADD3 R4, P4, R228.reuse, UR6, RZ ;  /* 0x00000006e4047c10 */ /* 0x040fe2000ff9e0ff */
[----:B------:R1:W5:Y:S01]  /*18c0*/  @P2 LDG.E R10, desc[UR48][R6.64] ;  /* 0x00000030060a2981 */ /* 0x000362000c1e1900 */
[----:B------:R-:W-:-:S02]  /*18d0*/  @P1 IADD3 R8, P2, R228, UR8, RZ ;  /* 0x00000008e4081c10 */ /* 0x000fc4000ff5e0ff */
[----:B------:R-:W-:Y:S01]  /*18e0*/  MOV R136, UR4 ;  /* 0x0000000400887c02 */ /* 0x000fe20008000f00 */
[----:B------:R1:W-:Y:S01]  /*18f0*/  STL [R1+0x40], R137 ;  /* 0x0000408901007387 */ /* 0x0003e20000100800 */
[C---:B------:R-:W-:Y:S01]  /*1900*/  IADD3.X R5, R229.reuse, UR7, RZ, P4, !PT ;  /* 0x00000007e5057c10 */ /* 0x040fe2000a7fe4ff */
[----:B------:R-:W-:Y:S01]  /*1910*/  ULDC.64 UR4, c[0x0][0x418] ;  /* 0x0001060000047ab9 */ /* 0x000fe20000000a00 */
[----:B------:R-:W-:-:S03]  /*1920*/  @P1 IADD3.X R9, R229, UR9, RZ, P2, !PT ;  /* 0x00000009e5091c10 */ /* 0x000fc600097fe4ff */
[----:B------:R1:W5:Y:S01]  /*1930*/  @P0 LDG.E R122, desc[UR48][R4.64] ;  /* 0x00000030047a0981 */ /* 0x000362000c1e1900 */
[----:B------:R-:W-:Y:S01]  /*1940*/  UISETP.NE.U32.AND UP0, UPT, UR4, URZ, UPT ;  /* 0x0000003f0400728c */ /* 0x000fe2000bf05070 */
[C---:B------:R-:W-:Y:S01]  /*1950*/  LOP3.LUT R3, R138.reuse, 0xff000000, RZ, 0xc0, !PT ;  /* 0xff0000008a037812 */ /* 0x040fe200078ec0ff */
[----:B------:R-:W-:Y:S01]  /*1960*/  ULDC.64 UR8, c[0x0][0xa20] ;  /* 0x0002880000087ab9 */ /* 0x000fe20000000a00 */
[----:B------:R1:W5:Y:S01]  /*1970*/  @P1 LDG.E R136, desc[UR48][R8.64] ;  /* 0x0000003008881981 */ /* 0x000362000c1e1900 */
[----:B------:R-:W-:Y:S01]  /*1980*/  UISETP.NE.AND.EX UP0, UPT, UR5, URZ, UPT, UP0 ;  /* 0x0000003f0500728c */ /* 0x000fe2000bf05300 */
[----:B------:R-:W-:Y:S01]  /*1990*/  ULDC UR4, c[0x0][0x424] ;  /* 0x0001090000047ab9 */ /* 0x000fe20000000800 */
[----:B------:R-:W-:Y:S02]  /*19a0*/  ISETP.NE.U32.AND P2, PT, RZ, UR8, PT ;  /* 0x00000008ff007c0c */ /* 0x000fe4000bf45070 */
[----:B------:R-:W-:Y:S01]  /*19b0*/  USEL UR4, UR4, 0x1, UP0 ;  /* 0x0000000104047887 */ /* 0x000fe20008000000 */
[----:B------:R-:W-:Y:S01]  /*19c0*/  ULDC UR5, c[0x0][0x2f0] ;  /* 0x0000bc0000057ab9 */ /* 0x000fe20000000800 */
[----:B0-----:R-:W-:-:S02]  /*19d0*/  LOP3.LUT R0, R138, 0xff0000, RZ, 0xc0, !PT ;  /* 0x00ff00008a007812 */ /* 0x001fc400078ec0ff */
[----:B------:R-:W-:Y:S01]  /*19e0*/  UIMAD UR4, UR4, UR5, URZ ;  /* 0x00000005040472a4 */ /* 0x000fe2000f8e023f */
[----:B------:R-:W-:Y:S02]  /*19f0*/  SHF.R.U32.HI R3, RZ, 0x8, R3 ;  /* 0x00000008ff037819 */ /* 0x000fe40000011603 */
[----:B------:R-:W-:Y:S01]  /*1a00*/  ISETP.NE.AND.EX P2, PT, RZ, UR9, PT, P2 ;  /* 0x00000009ff007c0c */ /* 0x000fe2000bf45320 */
[----:B------:R-:W-:Y:S01]  /*1a10*/  ULDC UR5, c[0x0][0x348] ;  /* 0x0000d20000057ab9 */ /* 0x000fe20000000800 */
[----:B------:R-:W-:Y:S02]  /*1a20*/  LEA.HI R226, R0, R3, RZ, 0x10 ;  /* 0x0000000300e27211 */ /* 0x000fe400078f80ff */
[----:B------:R-:W-:Y:S01]  /*1a30*/  LOP3.LUT R196, R138, 0xffff, RZ, 0xc0, !PT ;  /* 0x0000ffff8ac47812 */ /* 0x000fe200078ec0ff */
[----:B-1----:R-:W-:Y:S08]  /*1a40*/  @P1 BRA `(.L_x_3718) ;  /* 0x0000000000241947 */ /* 0x002ff00003800000 */
        /* <DEDUP_REMOVED lines=9> */
.L_x_3718:
[----:B------:R-:W-:Y:S01]  /*1ae0*/  IMAD.U32 R25, RZ, RZ, UR5 ;  /* 0x00000005ff197e24 */ /* 0x000fe2000f8e00ff */
[----:B------:R-:W-:Y:S01]  /*1af0*/  MOV R27, UR4 ;  /* 0x00000004001b7c02 */ /* 0x000fe20008000f00 */
[----:B------:R-:W-:Y:S06]  /*1b00*/  @!P2 BRA `(.L_x_3719) ;  /* 0x000000000010a947 */ /* 0x000fec0003800000 */
[----:B------:R-:W-:-:S04]  /*1b10*/  IADD3 R4, P0, R228, UR8, RZ ;  /* 0x00000008e4047c10 */ /* 0x000fc8000ff1e0ff */
[----:B------:R-:W-:-:S05]  /*1b20*/  IADD3.X R5, R229, UR9, RZ, P0, !PT ;  /* 0x00000009e5057c10 */ /* 0x000fca00087fe4ff */
[----:B------:R0:W5:Y:S01]  /*1b30*/  LDG.E R27, desc[UR48][R4.64] ;  /* 0x00000030041b7981 */ /* 0x000162000c1e1900 */
[----:B------:R-:W-:Y:S05]  /*1b40*/  BRA `(.L_x_3720) ;  /* 0x0000000000107947 */ /* 0x000fea0003800000 */
.L_x_3719:
[----:B------:R-:W-:Y:S05]  /*1b50*/  @!P0 BRA `(.L_x_3720) ;  /* 0x00000000000c8947 */ /* 0x000fea0003800000 */
[----:B------:R-:W2:Y:S04]  /*1b60*/  LDG.E R0, desc[UR48][R4.64] ;  /* 0x0000003004007981 */ /* 0x000ea8000c1e1900 */
[----:B------:R-:W2:Y:S02]  /*1b70*/  LDG.E R27, desc[UR48][R4.64+0x4] ;  /* 0x00000430041b7981 */ /* 0x000ea4000c1e1900 */
[----:B--2---:R-:W-:-:S07]  /*1b80*/  IMAD.IADD R27, R27, 0x1, -R0 ;  /* 0x000000011b1b7824 */ /* 0x004fce00078e0a00 */
.L_x_3720:
[----:B------:R-:W-:Y:S01]  /*1b90*/  ULDC.64 UR4, c[0x0][0xa10] ;  /* 0x0002840000047ab9 */ /* 0x000fe20000000a00 */
[----:B------:R-:W2:Y:S01]  /*1ba0*/  LDL.LU R26, [R1] ;  /* 0x00000000011a7983 */ /* 0x000ea20000300800 */
[----:B------:R-:W-:-:S04]  /*1bb0*/  ISETP.NE.U32.AND P0, PT, RZ, UR4, PT ;  /* 0x00000004ff007c0c */ /* 0x000fc8000bf05070 */
[----:B------:R-:W-:Y:S01]  /*1bc0*/  ISETP.NE.AND.EX P0, PT, RZ, UR5, PT, P0 ;  /* 0x00000005ff007c0c */ /* 0x000fe2000bf05300 */
[----:B------:R-:W-:-:S12]  /*1bd0*/  ULDC.64 UR4, c[0x0][0xa30] ;  /* 0x00028c0000047ab9 */ /* 0x000fd80000000a00 */
[----:B0-----:R-:W0:Y:S02]  /*1be0*/  @P0 LDC.64 R4, c[0x0][0xa10] ;  /* 0x00028400ff040b82 */ /* 0x001e240000000a00 */
[----:B0-----:R-:W-:-:S05]  /*1bf0*/  @P0 IMAD.WIDE R4, R227, 0x4, R4 ;  /* 0x00000004e3040825 */ /* 0x001fca00078e0204 */
[----:B------:R-:W3:Y:S04]  /*1c00*/  @P0 LDG.E R0, desc[UR48][R4.64] ;  /* 0x0000003004000981 */ /* 0x000ee8000c1e1900 */
[----:B------:R-:W3:Y:S01]  /*1c10*/  @P0 LDG.E R3, desc[UR48][R4.64+0x4] ;  /* 0x0000043004030981 */ /* 0x000ee2000c1e1900 */
[----:B------:R-:W-:Y:S01]  /*1c20*/  ISETP.NE.U32.AND P1, PT, RZ, UR4, PT ;  /* 0x00000004ff007c0c */ /* 0x000fe2000bf25070 */
[----:B-----5:R-:W-:-:S03]  /*1c30*/  IMAD.MOV.U32 R132, RZ, RZ, R27 ;  /* 0x000000ffff847224 */ /* 0x020fc600078e001b */
[----:B------:R-:W-:-:S13]  /*1c40*/  ISETP.NE.AND.EX P1, PT, RZ, UR5, PT, P1 ;  /* 0x00000005ff007c0c */ /* 0x000fda000bf25310 */
[----:B------:R-:W-:-:S04]  /*1c50*/  @P1 IADD3 R6, P2, R228, UR4, RZ ;  /* 0x00000004e4061c10 */ /* 0x000fc8000ff5e0ff */
[----:B------:R-:W-:-:S05]  /*1c60*/  @P1 IADD3.X R7, R229, UR5, RZ, P2, !PT ;  /* 0x00000005e5071c10 */ /* 0x000fca00097fe4ff */
[----:B------:R0:W5:Y:S01]  /*1c70*/  @P1 LDG.E R132, desc[UR48][R6.64] ;  /* 0x0000003006841981 */ /* 0x000162000c1e1900 */
[----:B------:R-:W-:Y:S01]  /*1c80*/  IADD3 R10, R27, -R10, RZ ;  /* 0x8000000a1b0a7210 */ /* 0x000fe20007ffe0ff */
[----:B------:R-:W-:Y:S01]  /*1c90*/  BSSY B0, `(.L_x_3721) ;  /* 0x000002d000007945 */ /* 0x000fe20003800000 */
[----:B------:R-:W-:Y:S02]  /*1ca0*/  LOP3.LUT R12, R226, 0xff, RZ, 0xc0, !PT ;  /* 0x000000ffe20c7812 */ /* 0x000fe400078ec0ff */
[----:B------:R-:W-:-:S03]  /*1cb0*/  SHF.R.U32.HI R226, RZ, 0x10, R226 ;  /* 0x00000010ffe27819 */ /* 0x000fc600000116e2 */
[----:B------:R0:W-:Y:S01]  /*1cc0*/  STL [R1+0x44], R12 ;  /* 0x0000440c01007387 */ /* 0x0001e20000100800 */
[----:B--2---:R-:W-:Y:S01]  /*1cd0*/  LOP3.LUT R26, R26, 0xfffffff7, RZ, 0xc0, !PT ;  /* 0xfffffff71a1a7812 */ /* 0x004fe200078ec0ff */
[----:B---3--:R-:W-:-:S04]  /*1ce0*/  @P0 IMAD.IADD R25, R3, 0x1, -R0 ;  /* 0x0000000103190824 */ /* 0x008fc800078e0a00 */
[----:B------:R-:W-:-:S05]  /*1cf0*/  IMAD.IADD R138, R10, 0x1, R25 ;  /* 0x000000010a8a7824 */ /* 0x000fca00078e0219 */
[C---:B------:R-:W-:Y:S02]  /*1d00*/  ISETP.GE.AND P3, PT, R138.reuse, 0x1, PT ;  /* 0x000000018a00780c */ /* 0x040fe40003f66270 */
[----:B------:R-:W-:-:S05]  /*1d10*/  IADD3 R0, R138, 0x5f, RZ ;  /* 0x0000005f8a007810 */ /* 0x000fca0007ffe0ff */
[----:B------:R-:W-:-:S05]  /*1d20*/  IMAD.HI R0, R0, 0x2aaaaaab, RZ ;  /* 0x2aaaaaab00007827 */ /* 0x000fca00078e02ff */
[----:B------:R-:W-:Y:S02]  /*1d30*/  SHF.R.U32.HI R135, RZ, 0x1f, R0 ;  /* 0x0000001fff877819 */ /* 0x000fe40000011600 */
[----:B------:R-:W-:Y:S02]  /*1d40*/  @P3 LOP3.LUT R26, R26, 0x8, RZ, 0xfc, !PT ;  /* 0x000000081a1a3812 */ /* 0x000fe400078efcff */
[----:B------:R-:W-:Y:S01]  /*1d50*/  LEA.HI.SX32 R135, R0, R135, 0x1c ;  /* 0x0000008700877211 */ /* 0x000fe200078fe2ff */
[----:B------:R-:W-:Y:S02]  /*1d60*/  IMAD.MOV.U32 R0, RZ, RZ, RZ ;  /* 0x000000ffff007224 */ /* 0x000fe400078e00ff */
[----:B------:R0:W-:Y:S01]  /*1d70*/  STL [R1], R26 ;  /* 0x0000001a01007387 */ /* 0x0001e20000100800 */
[----:B------:R-:W-:Y:S05]  /*1d80*/  @!P3 BRA `(.L_x_3722) ;  /* 0x000000000074b947 */ /* 0x000fea0003800000 */
[----:B------:R-:W-:Y:S01]  /*1d90*/  ISETP.NE.AND P0, PT, R226, RZ, PT ;  /* 0x000000ffe200720c */ /* 0x000fe20003f05270 */
[----:B------:R-:W-:-:S03]  /*1da0*/  ULDC UR4, c[0x0][0x9f0] ;  /* 0x00027c0000047ab9 */ /* 0x000fc60000000800 */
[----:B------:R-:W-:-:S04]  /*1db0*/  SEL R9, R226, UR4, P0 ;  /* 0x00000004e2097c07 */ /* 0x000fc80008000000 */
[-C--:B0-----:R-:W-:Y:S02]  /*1dc0*/  IABS R6, R9.reuse ;  /* 0x0000000900067213 */ /* 0x081fe40000000000 */
[----:B------:R-:W-:Y:S02]  /*1dd0*/  IADD3 R0, R135, -0x1, R9 ;  /* 0xffffffff87007810 */ /* 0x000fe40007ffe009 */
[----:B------:R-:W0:Y:S01]  /*1de0*/  I2F.RP R3, R6 ;  /* 0x0000000600037306 */ /* 0x000e220000209400 */
[-C--:B------:R-:W-:Y:S02]  /*1df0*/  IABS R11, R9.reuse ;  /* 0x00000009000b7213 */ /* 0x080fe40000000000 */
[----:B------:R-:W-:Y:S02]  /*1e00*/  IABS R8, R0 ;  /* 0x0000000000087213 */ /* 0x000fe40000000000 */
[----:B------:R-:W-:-:S04]  /*1e10*/  LOP3.LUT R0, R0, R9, RZ, 0x3c, !PT ;  /* 0x0000000900007212 */ /* 0x000fc800078e3cff */
[----:B------:R-:W-:Y:S01]  /*1e20*/  ISETP.GE.AND P2, PT, R0, RZ, PT ;  /* 0x000000ff0000720c */ /* 0x000fe20003f46270 */
[----:B0-----:R-:W0:Y:S02]  /*1e30*/  MUFU.RCP R3, R3 ;  /* 0x0000000300037308 */ /* 0x001e240000001000 */
[----:B0-----:R-:W-:Y:S02]  /*1e40*/  VIADD R4, R3, 0xffffffe ;  /* 0x0ffffffe03047836 */ /* 0x001fe40000000000 */
[----:B------:R-:W-:-:S04]  /*1e50*/  IMAD.MOV R3, RZ, RZ, -R11 ;  /* 0x000000ffff037224 */ /* 0x000fc800078e0a0b */
[----:B------:R0:W1:Y:S02]  /*1e60*/  F2I.FTZ.U32.TRUNC.NTZ R5, R4 ;  /* 0x0000000400057305 */ /* 0x000064000021f000 */
[----:B0-----:R-:W-:Y:S01]  /*1e70*/  IMAD.MOV.U32 R4, RZ, RZ, RZ ;  /* 0x000000ffff047224 */ /* 0x001fe200078e00ff */
[----:B-1----:R-:W-:-:S05]  /*1e80*/  IADD3 R7, RZ, -R5, RZ ;  /* 0x80000005ff077210 */ /* 0x002fca0007ffe0ff */
[----:B------:R-:W-:-:S04]  /*1e90*/  IMAD R7, R7, R6, RZ ;  /* 0x0000000607077224 */ /* 0x000fc800078e02ff */
[----:B------:R-:W-:-:S06]  /*1ea0*/  IMAD.HI.U32 R5, R5, R7, R4 ;  /* 0x0000000705057227 */ /* 0x000fcc00078e0004 */
[----:B------:R-:W-:-:S04]  /*1eb0*/  IMAD.HI.U32 R5, R5, R8, RZ ;  /* 0x0000000805057227 */ /* 0x000fc800078e00ff */
        /* <DEDUP_REMOVED lines=10> */
.L_x_3722:
[----:B------:R-:W-:Y:S05]  /*1f60*/  BSYNC B0 ;  /* 0x0000000000007941 */ /* 0x000fea0003800000 */
.L_x_3721:
[----:B------:R-:W-:Y:S01]  /*1f70*/  IMAD R3, R12, R0, RZ ;  /* 0x000000000c037224 */ /* 0x000fe200078e02ff */
[----:B------:R-:W-:-:S04]  /*1f80*/  PLOP3.LUT P2, PT, PT, PT, PT, 0x80, 0x0 ;  /* 0x000000000000781c */ /* 0x000fc80003f4f070 */
[C---:B------:R-:W-:Y:S01]  /*1f90*/  VIADDMNMX R0, R3.reuse, R0, R135, PT ;  /* 0x0000000003007246 */ /* 0x040fe20003800187 */
[----:B------:R-:W-:-:S04]  /*1fa0*/  IMAD R3, R3, 0x60, -R10 ;  /* 0x0000006003037824 */ /* 0x000fc800078e0a0a */
[----:B------:R-:W-:Y:S01]  /*1fb0*/  IMAD R0, R0, 0x60, -R10 ;  /* 0x0000006000007824 */ /* 0x000fe200078e0a0a */
[----:B------:R-:W-:-:S04]  /*1fc0*/  VIMNMX R3, RZ, R3, !PT ;  /* 0x00000003ff037248 */ /* 0x000fc80007fe0100 */
[----:B------:R-:W-:Y:S01]  /*1fd0*/  VIMNMX R0, R0, R25, PT ;  /* 0x0000001900007248 */ /* 0x000fe20003fe0100 */
[----:B------:R-:W-:-:S03]  /*1fe0*/  IMAD.WIDE.U32 R120, R3, -0x55555555, RZ ;  /* 0xaaaaaaab03787825 */ /* 0x000fc600078e00ff */
[----:B------:R-:W-:Y:S02]  /*1ff0*/  ISETP.GT.AND P0, PT, R0, R3, PT ;  /* 0x000000030000720c */ /* 0x000fe40003f04270 */
[----:B------:R-:W-:-:S04]  /*2000*/  SHF.R.U32.HI R120, RZ, 0x6, R121 ;  /* 0x00000006ff787819 */ /* 0x000fc80000011679 */
[----:B------:R-:W-:-:S07]  /*2010*/  MOV R24, R120 ;  /* 0x0000007800187202 */ /* 0x000fce0000000f00 */
[----:B------:R-:W-:-:S04]  /*2020*/  @P0 VIADD R0, R0, 0x5f ;  /* 0x0000005f00000836 */ /* 0x000fc80000000000 */
[----:B------:R-:W-:-:S05]  /*2030*/  @P0 IMAD.HI R0, R0, 0x2aaaaaab, RZ ;  /* 0x2aaaaaab00000827 */ /* 0x000fca00078e02ff */
[----:B------:R-:W-:-:S04]  /*2040*/  @P0 SHF.R.U32.HI R3, RZ, 0x1f, R0 ;  /* 0x0000001fff030819 */ /* 0x000fc80000011600 */
[----:B------:R-:W-:-:S04]  /*2050*/  @P0 LEA.HI.SX32 R24, R0, R3, 0x1c ;  /* 0x0000000300180211 */ /* 0x000fc800078fe2ff */
        /* <DEDUP_REMOVED lines=13> */
[----:B0-----:R-:W-:Y:S01]  /*2130*/  IMAD.U32 R6, RZ, RZ, UR4 ;  /* 0x00000004ff067e24 */ /* 0x001fe2000f8e00ff */
[----:B------:R-:W-:Y:S01]  /*2140*/  MOV R10, UR6 ;  /* 0x00000006000a7c02 */ /* 0x000fe20008000f00 */
[----:B------:R-:W-:Y:S01]  /*2150*/  IMAD.U32 R7, RZ, RZ, UR5 ;  /* 0x00000005ff077e24 */ /* 0x000fe2000f8e00ff */
[----:B------:R-:W-:Y:S01]  /*2160*/  MOV R12, 0x1 ;  /* 0x00000001000c7802 */ /* 0x000fe20000000f00 */
[----:B------:R-:W-:-:S02]  /*2170*/  IMAD.U32 R11, RZ, RZ, UR7 ;  /* 0x00000007ff0b7e24 */ /* 0x000fc4000f8e00ff */
[----:B------:R-:W-:Y:S02]  /*2180*/  IMAD.MOV.U32 R8, RZ, RZ, 0x70 ;  /* 0x00000070ff087424 */ /* 0x000fe400078e00ff */
[----:B------:R-:W-:-:S07]  /*2190*/  IMAD.MOV.U32 R13, RZ, RZ, RZ ;  /* 0x000000ffff0d7224 */ /* 0x000fce00078e00ff */
[----:B------:R-:W-:-:S07]  /*21a0*/  LEPC R20, `(.L_x_3725) ;  /* 0x000000001014794e */ /* 0x000fce0000000000 */
[----:B-1---5:R-:W-:Y:S05]  /*21b0*/  CALL.ABS.NOINC R14 ;  /* 0x000000000e007343 */ /* 0x022fea0003c00000 */
.L_x_3725:
[----:B------:R-:W-:Y:S05]  /*21c0*/  BSYNC B6 ;  /* 0x0000000000067941 */ /* 0x000fea0003800000 */
.L_x_3724:
[----:B------:R-:W-:Y:S01]  /*21d0*/  VIADD R113, R2, 0x400 ;  /* 0x0000040002717836 */ /* 0x000fe20000000000 */
[----:B------:R-:W-:Y:S04]  /*21e0*/  BSSY B6, `(.L_x_3726) ;  /* 0x0000013000067945 */ /* 0x000fe80003800000 */
[----:B------:R-:W-:-:S13]  /*21f0*/  LOP3.LUT P0, RZ, R113, 0x3ff, RZ, 0xc0, !PT ;  /* 0x000003ff71ff7812 */ /* 0x000fda000780c0ff */
[----:B------:R-:W-:Y:S05]  /*2200*/  @!P0 BRA `(.L_x_3727) ;  /* 0x0000000000408947 */ /* 0x000fea0003800000 */
[----:B------:R-:W-:Y:S01]  /*2210*/  MOV R14, 0x0 ;  /* 0x00000000000e7802 */ /* 0x000fe20000000f00 */
[----:B------:R-:W-:Y:S01]  /*2220*/  ULDC.64 UR4, c[0x4][0x138] ;  /* 0x01004e0000047ab9 */ /* 0x000fe20000000a00 */
[----:B------:R-:W-:Y:S01]  /*2230*/  ULDC.64 UR6, c[0x4][0x80] ;  /* 0x0100200000067ab9 */ /* 0x000fe20000000a00 */
[----:B------:R-:W-:Y:S01]  /*2240*/  MOV R4, UR4 ;  /* 0x0000000400047c02 */ /* 0x000fe20008000f00 */
[----:B------:R-:W-:Y:S01]  /*2250*/  IMAD.U32 R5, RZ, RZ, UR5 ;  /* 0x00000005ff057e24 */ /* 0x000fe2000f8e00ff */
        /* <DEDUP_REMOVED lines=11> */
.L_x_3727:
[----:B------:R-:W-:Y:S05]  /*2310*/  BSYNC B6 ;  /* 0x0000000000067941 */ /* 0x000fea0003800000 */
.L_x_3726:
[----:B------:R-:W-:Y:S01]  /*2320*/  ULDC.64 UR4, c[0x0][0x9f8] ;  /* 0x00027e0000047ab9 */ /* 0x000fe20000000a00 */
[----:B------:R-:W-:Y:S01]  /*2330*/  IMAD.MOV.U32 R0, RZ, RZ, R227 ;  /* 0x000000ffff007224 */ /* 0x000fe200078e00e3 */
[----:B------:R-:W-:Y:S01]  /*2340*/  ISETP.NE.U32.AND P0, PT, RZ, UR4, PT ;  /* 0x00000004ff007c0c */ /* 0x000fe2000bf05070 */
[----:B------:R-:W2:Y:S01]  /*2350*/  LDL R14, [R1+0xa8] ;  /* 0x0000a800010e7983 */ /* 0x000ea20000100800 */
[----:B------:R-:W1:Y:S01]  /*2360*/  LDC.64 R92, c[0x0][0x3f8] ;  /* 0x0000fe00ff5c7b82 */ /* 0x000e620000000a00 */
[----:B------:R-:W-:Y:S02]  /*2370*/  MOV R20, R26 ;  /* 0x0000001a00147202 */ /* 0x000fe40000000f00 */
[----:B------:R-:W-:-:S05]  /*2380*/  ISETP.NE.AND.EX P0, PT, RZ, UR5, PT, P0 ;  /* 0x00000005ff007c0c */ /* 0x000fca000bf05300 */
[----:B------:R-:W3:Y:S08]  /*2390*/  LDC R119, c[0x0][0x3f4] ;  /* 0x0000fd00ff777b82 */ /* 0x000ef00000000800 */
[----:B------:R-:W-:Y:S01]  /*23a0*/  @P0 IADD3 R4, P1, R228, UR4, RZ ;  /* 0x00000004e4040c10 */ /* 0x000fe2000ff3e0ff */
[----:B------:R-:W-:Y:S01]  /*23b0*/  ULDC UR4, c[0x0][0x2f4] ;  /* 0x0000bd0000047ab9 */ /* 0x000fe20000000800 */
[----:B------:R-:W4:Y:S02]  /*23c0*/  LDC.64 R86, c[0x0][0x408] ;  /* 0x00010200ff567b82 */ /* 0x000f240000000a00 */
[----:B------:R-:W-:-:S05]  /*23d0*/  @P0 IADD3.X R5, R229, UR5, RZ, P1, !PT ;  /* 0x00000005e5050c10 */ /* 0x000fca0008ffe4ff */
[----:B------:R1:W2:Y:S01]  /*23e0*/  @P0 LDG.E R0, desc[UR48][R4.64] ;  /* 0x0000003004000981 */ /* 0x0002a2000c1e1900 */
[----:B------:R-:W-:Y:S02]  /*23f0*/  ISETP.GE.AND P1, PT, R193, UR4, PT ;  /* 0x00000004c1007c0c */ /* 0x000fe4000bf26270 */
[----:B------:R-:W-:Y:S02]  /*2400*/  ISETP.GE.AND P0, PT, R16, UR4, PT ;  /* 0x0000000410007c0c */ /* 0x000fe4000bf06270 */
[----:B0-----:R-:W-:Y:S02]  /*2410*/  SEL R6, RZ, 0xffffffff, P1 ;  /* 0xffffffffff067807 */ /* 0x001fe40000800000 */
[----:B------:R-:W-:Y:S02]  /*2420*/  SEL R3, RZ, 0x1, P0 ;  /* 0x00000001ff037807 */ /* 0x000fe40000000000 */
[----:B------:R-:W-:Y:S01]  /*2430*/  SHF.R.S32.HI R7, RZ, 0x1f, R202 ;  /* 0x0000001fff077819 */ /* 0x000fe200000114ca */
[----:B------:R-:W-:Y:S01]  /*2440*/  IMAD.SHL.U32 R6, R6, 0x2, RZ ;  /* 0x0000000206067824 */ /* 0x000fe200078e00ff */
[----:B------:R-:W-:-:S02]  /*2450*/  ISETP.GE.AND P0, PT, R192, UR4, PT ;  /* 0x00000004c0007c0c */ /* 0x000fc4000bf06270 */
[----:B------:R-:W-:Y:S02]  /*2460*/  ISETP.GE.AND P1, PT, R22, UR4, PT ;  /* 0x0000000416007c0c */ /* 0x000fe4000bf26270 */
[----:B------:R-:W-:Y:S01]  /*2470*/  LOP3.LUT R3, R6, 0x2, R3, 0xe2, !PT ;  /* 0x0000000206037812 */ /* 0x000fe200078ee203 */
[----:B-1----:R-:W-:Y:S01]  /*2480*/  IMAD R6, R7, R92, RZ ;  /* 0x0000005c07067224 */ /* 0x002fe200078e02ff */
[----:B------:R-:W-:Y:S02]  /*2490*/  ISETP.GE.AND P2, PT, R19, UR4, PT ;  /* 0x0000000413007c0c */ /* 0x000fe4000bf46270 */
[----:B------:R-:W-:Y:S02]  /*24a0*/  SEL R4, RZ, 0x4, P0 ;  /* 0x00000004ff047807 */ /* 0x000fe40000000000 */
[----:B------:R-:W-:Y:S01]  /*24b0*/  SEL R5, RZ, 0x8, P1 ;  /* 0x00000008ff057807 */ /* 0x000fe20000800000 */
[----:B------:R-:W-:Y:S01]  /*24c0*/  IMAD R9, R202, R93, R6 ;  /* 0x0000005dca097224 */ /* 0x000fe200078e0206 */
[----:B------:R-:W-:-:S02]  /*24d0*/  SEL R6, RZ, 0x10, P2 ;  /* 0x00000010ff067807 */ /* 0x000fc40001000000 */
[----:B------:R-:W-:Y:S02]  /*24e0*/  LOP3.LUT R3, R5, R3, R4, 0xfe, !PT ;  /* 0x0000000305037212 */ /* 0x000fe400078efe04 */
[-C--:B---3--:R-:W-:Y:S01]  /*24f0*/  ISETP.GE.AND P0, PT, R16, R119.reuse, PT ;  /* 0x000000771000720c */ /* 0x088fe20003f06270 */
[----:B----4-:R-:W-:Y:S01]  /*2500*/  IMAD R7, R7, R86, RZ ;  /* 0x0000005607077224 */ /* 0x010fe200078e02ff */
[--C-:B------:R-:W-:Y:S02]  /*2510*/  SHF.R.S32.HI R195, RZ, 0x1f, R194.reuse ;  /* 0x0000001fffc37819 */ /* 0x100fe400000114c2 */
[----:B------:R-:W-:Y:S02]  /*2520*/  LOP3.LUT R6, R3, R6, RZ, 0xfc, !PT ;  /* 0x0000000603067212 */ /* 0x000fe400078efcff */
[----:B------:R-:W-:Y:S02]  /*2530*/  SEL R3, R119, RZ, P0 ;  /* 0x000000ff77037207 */ /* 0x000fe40000000000 */
[-C--:B------:R-:W-:Y:S01]  /*2540*/  ISETP.GE.AND P1, PT, R193, R119.reuse, PT ;  /* 0x00000077c100720c */ /* 0x080fe20003f26270 */
[----:B------:R-:W-:Y:S01]  /*2550*/  IMAD.WIDE.U32 R90, R202, R86, R194 ;  /* 0x00000056ca5a7225 */ /* 0x000fe200078e00c2 */
[----:B------:R-:W-:-:S03]  /*2560*/  ISETP.GE.AND P3, PT, R192, R119, PT ;  /* 0x00000077c000720c */ /* 0x000fc60003f66270 */
[C---:B------:R-:W-:Y:S01]  /*2570*/  IMAD R7, R202.reuse, R87, R7 ;  /* 0x00000057ca077224 */ /* 0x040fe200078e0207 */
[C---:B------:R-:W-:Y:S01]  /*2580*/  SEL R4, R119.reuse, RZ, P1 ;  /* 0x000000ff77047207 */ /* 0x040fe20000800000 */
[----:B------:R-:W-:Y:S01]  /*2590*/  IMAD.WIDE.U32 R88, R202, R86, R16 ;  /* 0x00000056ca587225 */ /* 0x000fe200078e0010 */
[----:B------:R-:W-:-:S03]  /*25a0*/  SEL R5, R119, RZ, P3 ;  /* 0x000000ff77057207 */ /* 0x000fc60001800000 */
[----:B------:R-:W-:Y:S01]  /*25b0*/  IMAD.IADD R3, R16, 0x1, R3 ;  /* 0x0000000110037824 */ /* 0x000fe200078e0203 */
[----:B------:R-:W-:Y:S01]  /*25c0*/  IADD3 R91, R91, R7, RZ ;  /* 0x000000075b5b7210 */ /* 0x000fe20007ffe0ff */
[----:B------:R-:W-:Y:S01]  /*25d0*/  IMAD.IADD R89, R7, 0x1, R89 ;  /* 0x0000000107597824 */ /* 0x000fe200078e0259 */
[----:B------:R-:W-:Y:S02]  /*25e0*/  IADD3 R7, R193, R4, RZ ;  /* 0x00000004c1077210 */ /* 0x000fe40007ffe0ff */
[----:B------:R-:W-:Y:S01]  /*25f0*/  SHF.R.S32.HI R4, RZ, 0x1f, R3 ;  /* 0x0000001fff047819 */ /* 0x000fe20000011403 */
[----:B------:R-:W-:Y:S02]  /*2600*/  IMAD.IADD R11, R192, 0x1, R5 ;  /* 0x00000001c00b7824 */ /* 0x000fe400078e0205 */
[-C--:B------:R-:W-:Y:S01]  /*2610*/  IMAD.WIDE.U32 R96, R202, R92.reuse, R194 ;  /* 0x0000005cca607225 */ /* 0x080fe200078e00c2 */
[CC--:B------:R-:W-:Y:S02]  /*2620*/  LEA.HI R5, R4.reuse, R3.reuse, RZ, 0x3 ;  /* 0x0000000304057211 */ /* 0x0c0fe400078f18ff */
[----:B------:R-:W-:Y:S01]  /*2630*/  LEA.HI R3, R4, R3, RZ, 0x6 ;  /* 0x0000000304037211 */ /* 0x000fe200078f30ff */
[----:B------:R-:W-:Y:S01]  /*2640*/  IMAD.WIDE.U32 R94, R202, R92, R16 ;  /* 0x0000005cca5e7225 */ /* 0x000fe200078e0010 */
[----:B------:R-:W-:-:S02]  /*2650*/  SHF.R.S32.HI R8, RZ, 0x1f, R7 ;  /* 0x0000001fff087819 */ /* 0x000fc40000011407 */
[----:B------:R-:W-:Y:S01]  /*2660*/  SHF.R.S32.HI R4, RZ, 0x6, R3 ;  /* 0x00000006ff047819 */ /* 0x000fe20000011403 */
[----:B------:R-:W-:Y:S01]  /*2670*/  IMAD.IADD R95, R9, 0x1, R95 ;  /* 0x00000001095f7824 */ /* 0x000fe200078e025f */
[----:B------:R-:W-:Y:S02]  /*2680*/  IADD3 R97, R97, R9, RZ ;  /* 0x0000000961617210 */ /* 0x000fe40007ffe0ff */
[CC--:B------:R-:W-:Y:S02]  /*2690*/  LEA.HI R9, R8.reuse, R7.reuse, RZ, 0x6 ;  /* 0x0000000708097211 */ /* 0x0c0fe400078f30ff */
[----:B------:R-:W-:Y:S01]  /*26a0*/  LOP3.LUT R3, R217, 0x38, R5, 0xf8, !PT ;  /* 0x00000038d9037812 */ /* 0x000fe200078ef805 */
[----:B------:R-:W0:Y:S01]  /*26b0*/  S2R R161, SR_TID.X ;  /* 0x0000000000a17919 */ /* 0x000e220000002100 */
[----:B------:R-:W-:Y:S02]  /*26c0*/  SHF.R.S32.HI R12, RZ, 0x1f, R11 ;  /* 0x0000001fff0c7819 */ /* 0x000fe4000001140b */
[----:B------:R-:W-:Y:S01]  /*26d0*/  LEA.HI R8, R8, R7, RZ, 0x3 ;  /* 0x0000000708087211 */ /* 0x000fe200078f18ff */
[----:B------:R-:W-:-:S02]  /*26e0*/  IMAD R131, R4, 0x1800, R219 ;  /* 0x0000180004837824 */ /* 0x000fc400078e02db */
[----:B------:R-:W-:Y:S01]  /*26f0*/  IMAD R129, R4, 0x1800, R220 ;  /* 0x0000180004817824 */ /* 0x000fe200078e02dc */
[-C--:B------:R-:W-:Y:S02]  /*2700*/  LOP3.LUT R4, R3, R218.reuse, RZ, 0x3c, !PT ;  /* 0x000000da03047212 */ /* 0x080fe400078e3cff */
[CC--:B------:R-:W-:Y:S02]  /*2710*/  LEA.HI R13, R12.reuse, R11.reuse, RZ, 0x3 ;  /* 0x0000000b0c0d7211 */ /* 0x0c0fe400078f18ff */
[----:B------:R-:W-:Y:S02]  /*2720*/  SHF.R.S32.HI R9, RZ, 0x6, R9 ;  /* 0x00000006ff097819 */ /* 0x000fe40000011409 */
[----:B------:R-:W-:Y:S02]  /*2730*/  LOP3.LUT R7, R217, 0x38, R8, 0xf8, !PT ;  /* 0x00000038d9077812 */ /* 0x000fe400078ef808 */
[----:B------:R-:W-:Y:S02]  /*2740*/  LEA.HI R11, R12, R11, RZ, 0x6 ;  /* 0x0000000b0c0b7211 */ /* 0x000fe400078f30ff */
[----:B------:R-:W-:Y:S01]  /*2750*/  LOP3.LUT P2, RZ, R225, 0x4, RZ, 0xc0, !PT ;  /* 0x00000004e1ff7812 */ /* 0x000fe2000784c0ff */
[----:B------:R-:W-:Y:S01]  /*2760*/  IMAD.IADD R131, R131, 0x1, R4 ;  /* 0x0000000183837824 */ /* 0x000fe200078e0204 */
[----:B------:R-:W-:Y:S01]  /*2770*/  LOP3.LUT R20, R20, 0xfffffffe, RZ, 0xc0, !PT ;  /* 0xfffffffe14147812 */ /* 0x000fe200078ec0ff */
[----:B------:R-:W-:Y:S01]  /*2780*/  IMAD R130, R9, 0x1800, R219 ;  /* 0x0000180009827824 */ /* 0x000fe200078e02db */
[----:B------:R-:W-:-:S02]  /*2790*/  LOP3.LUT R7, R7, R218, RZ, 0x3c, !PT ;  /* 0x000000da07077212 */ /* 0x000fc400078e3cff */
[----:B------:R-:W-:Y:S02]  /*27a0*/  SHF.R.U32.HI R21, RZ, 0x3, R204 ;  /* 0x00000003ff157819 */ /* 0x000fe400000116cc */
[----:B------:R-:W-:Y:S02]  /*27b0*/  SHF.R.S32.HI R11, RZ, 0x6, R11 ;  /* 0x00000006ff0b7819 */ /* 0x000fe4000001140b */
[----:B------:R-:W-:Y:S02]  /*27c0*/  LOP3.LUT R4, R204, 0x38, R8, 0xf8, !PT ;  /* 0x00000038cc047812 */ /* 0x000fe400078ef808 */
[----:B------:R-:W-:Y:S02]  /*27d0*/  @P3 LOP3.LUT R20, R20, 0x1, RZ, 0xfc, !PT ;  /* 0x0000000114143812 */ /* 0x000fe400078efcff */
[----:B------:R-:W-:Y:S01]  /*27e0*/  LOP3.LUT R3, R217, 0x38, R13, 0xf8, !PT ;  /* 0x00000038d9037812 */ /* 0x000fe200078ef80d */
[----:B------:R-:W-:Y:S01]  /*27f0*/  IMAD.IADD R130, R130, 0x1, R7 ;  /* 0x0000000182827824 */ /* 0x000fe200078e0207 */
[----:B------:R-:W-:Y:S01]  /*2800*/  LOP3.LUT R4, R4, R21, RZ, 0x3c, !PT ;  /* 0x0000001504047212 */ /* 0x000fe200078e3cff */
[----:B------:R-:W-:Y:S01]  /*2810*/  IMAD R127, R9, 0x1800, R220 ;  /* 0x00001800097f7824 */ /* 0x000fe200078e02dc */
[----:B-----5:R-:W-:Y:S01]  /*2820*/  SHF.R.S32.HI R15, RZ, 0x1f, R132 ;  /* 0x0000001fff0f7819 */ /* 0x020fe20000011484 */
[----:B------:R-:W-:Y:S01]  /*2830*/  IMAD R128, R11, 0x1800, R219 ;  /* 0x000018000b807824 */ /* 0x000fe200078e02db */
[----:B------:R-:W-:-:S02]  /*2840*/  LOP3.LUT R7, R204, 0x38, R13, 0xf8, !PT ;  /* 0x00000038cc077812 */ /* 0x000fc400078ef80d */
[----:B------:R-:W-:Y:S02]  /*2850*/  LOP3.LUT R3, R3, R218, RZ, 0x3c, !PT ;  /* 0x000000da03037212 */ /* 0x000fe400078e3cff */
[----:B------:R-:W-:Y:S01]  /*2860*/  LOP3.LUT R20, R20, 0xfffffffb, RZ, 0xc0, !PT ;  /* 0xfffffffb14147812 */ /* 0x000fe200078ec0ff */
[----:B------:R-:W-:Y:S01]  /*2870*/  IMAD.IADD R127, R127, 0x1, R4 ;  /* 0x000000017f7f7824 */ /* 0x000fe200078e0204 */
[----:B------:R-:W-:Y:S01]  /*2880*/  LOP3.LUT R7, R7, R21, RZ, 0x3c, !PT ;  /* 0x0000001507077212 */ /* 0x000fe200078e3cff */
[----:B------:R-:W-:Y:S01]  /*2890*/  IMAD R126, R11, 0x1800, R220 ;  /* 0x000018000b7e7824 */ /* 0x000fe200078e02dc */
[----:B------:R-:W-:Y:S01]  /*28a0*/  IADD3 R128, R128, R3, RZ ;  /* 0x0000000380807210 */ /* 0x000fe20007ffe0ff */
[----:B------:R-:W-:Y:S01]  /*28b0*/  IMAD R4, R15, R92, RZ ;  /* 0x0000005c0f047224 */ /* 0x000fe200078e02ff */
[----:B------:R-:W-:Y:S02]  /*28c0*/  @P2 LOP3.LUT R20, R20, 0x4, RZ, 0xfc, !PT ;  /* 0x0000000414142812 */ /* 0x000fe400078efcff */
[----:B------:R-:W-:-:S02]  /*28d0*/  LOP3.LUT R3, R217, 0x18, R16, 0xf8, !PT ;  /* 0x00000018d9037812 */ /* 0x000fc400078ef810 */
[----:B------:R-:W-:Y:S01]  /*28e0*/  ISETP.GE.AND P2, PT, R23, UR4, PT ;  /* 0x0000000417007c0c */ /* 0x000fe2000bf46270 */
[----:B------:R-:W-:Y:S01]  /*28f0*/  IMAD R15, R15, R86, RZ ;  /* 0x000000560f0f7224 */ /* 0x000fe200078e02ff */
[----:B------:R-:W-:Y:S01]  /*2900*/  LOP3.LUT R10, R204, 0x38, R5, 0xf8, !PT ;  /* 0x00000038cc0a7812 */ /* 0x000fe200078ef805 */
[----:B------:R-:W-:Y:S01]  /*2910*/  IMAD.IADD R126, R126, 0x1, R7 ;  /* 0x000000017e7e7824 */ /* 0x000fe200078e0207 */
[----:B------:R-:W-:Y:S01]  /*2920*/  SEL R7, RZ, 0x20, P2 ;  /* 0x00000020ff077807 */ /* 0x000fe20001000000 */
[----:B------:R-:W-:Y:S01]  /*2930*/  IMAD R99, R132, R93, R4 ;  /* 0x0000005d84637224 */ /* 0x000fe200078e0204 */
[----:B------:R-:W-:Y:S01]  /*2940*/  LOP3.LUT R4, R3, R218, RZ, 0x3c, !PT ;  /* 0x000000da03047212 */ /* 0x000fe200078e3cff */
[----:B------:R-:W-:Y:S01]  /*2950*/  IMAD R9, R87, 0x60, RZ ;  /* 0x0000006057097824 */ /* 0x000fe200078e02ff */
[----:B------:R-:W-:Y:S01]  /*2960*/  SHF.L.U64.HI R104, R86, 0x6, R87 ;  /* 0x0000000656687819 */ /* 0x000fe20000010257 */
[----:B------:R-:W-:Y:S01]  /*2970*/  IMAD R15, R132, R87, R15 ;  /* 0x00000057840f7224 */ /* 0x000fe200078e020f */
[----:B------:R-:W-:Y:S01]  /*2980*/  SHF.L.U32 R105, R86, 0x6, RZ ;  /* 0x0000000656697819 */ /* 0x000fe200000006ff */
[-C--:B------:R-:W-:Y:S01]  /*2990*/  IMAD.WIDE.U32 R90, R132, R86.reuse, R90 ;  /* 0x00000056845a7225 */ /* 0x080fe200078e005a */
[----:B------:R-:W-:Y:S01]  /*29a0*/  LOP3.LUT R10, R10, R21, RZ, 0x3c, !PT ;  /* 0x000000150a0a7212 */ /* 0x000fe200078e3cff */
[----:B------:R1:W-:Y:S02]  /*29b0*/  STL [R1], R20 ;  /* 0x0000001401007387 */ /* 0x0003e40000100800 */
[----:B------:R-:W-:Y:S01]  /*29c0*/  IMAD.WIDE.U32 R88, R132, R86, R88 ;  /* 0x0000005684587225 */ /* 0x000fe200078e0058 */
[----:B------:R-:W-:-:S02]  /*29d0*/  SHF.L.U64.HI R102, R92, 0x6, R93 ;  /* 0x000000065c667819 */ /* 0x000fc4000001025d */
[----:B------:R-:W-:Y:S01]  /*29e0*/  IADD3 R125, R219, R4, RZ ;  /* 0x00000004db7d7210 */ /* 0x000fe20007ffe0ff */
[----:B------:R-:W-:Y:S01]  /*29f0*/  IMAD.WIDE.U32 R96, R132, R92, R96 ;  /* 0x0000005c84607225 */ /* 0x000fe200078e0060 */
[----:B------:R-:W-:Y:S02]  /*2a00*/  SHF.R.S32.HI R112, RZ, 0x3, R5 ;  /* 0x00000003ff707819 */ /* 0x000fe40000011405 */
[----:B------:R-:W-:Y:S01]  /*2a10*/  LOP3.LUT R3, R5, 0xfffffff8, RZ, 0xc0, !PT ;  /* 0xfffffff805037812 */ /* 0x000fe200078ec0ff */
[----:B------:R-:W-:Y:S01]  /*2a20*/  IMAD.WIDE.U32 R86, R86, 0x60, RZ ;  /* 0x0000006056567825 */ /* 0x000fe200078e00ff */
[----:B-1----:R-:W-:Y:S02]  /*2a30*/  LOP3.LUT R20, R6, R7, RZ, 0xfc, !PT ;  /* 0x0000000706147212 */ /* 0x002fe400078efcff */
[----:B------:R-:W-:Y:S01]  /*2a40*/  LOP3.LUT R4, R8, 0xfffffff8, RZ, 0xc0, !PT ;  /* 0xfffffff808047812 */ /* 0x000fe200078ec0ff */
[----:B------:R-:W-:Y:S01]  /*2a50*/  IMAD R123, R93, 0x60, RZ ;  /* 0x000000605d7b7824 */ /* 0x000fe200078e02ff */
[----:B------:R-:W-:Y:S01]  /*2a60*/  LOP3.LUT R5, R13, 0xfffffff8, RZ, 0xc0, !PT ;  /* 0xfffffff80d057812 */ /* 0x000fe200078ec0ff */
[----:B------:R-:W-:-:S02]  /*2a70*/  IMAD.SHL.U32 R103, R92, 0x40, RZ ;  /* 0x000000405c677824 */ /* 0x000fc400078e00ff */
[----:B------:R-:W-:Y:S01]  /*2a80*/  IMAD.WIDE.U32 R94, R132, R92, R94 ;  /* 0x0000005c845e7225 */ /* 0x000fe200078e005e */
[----:B------:R-:W-:-:S03]  /*2a90*/  IADD3 R129, R129, R10, RZ ;  /* 0x0000000a81817210 */ /* 0x000fc60007ffe0ff */
[----:B------:R-:W-:Y:S01]  /*2aa0*/  IMAD.WIDE.U32 R92, R92, 0x60, RZ ;  /* 0x000000605c5c7825 */ /* 0x000fe200078e00ff */
[----:B------:R-:W-:Y:S02]  /*2ab0*/  SHF.R.S32.HI R111, RZ, 0x3, R8 ;  /* 0x00000003ff6f7819 */ /* 0x000fe40000011408 */
[----:B------:R-:W-:Y:S01]  /*2ac0*/  IADD3 R101, R97, R99, RZ ;  /* 0x0000006361657210 */ /* 0x000fe20007ffe0ff */
[----:B------:R-:W-:Y:S01]  /*2ad0*/  IMAD.IADD R124, R87, 0x1, R9 ;  /* 0x00000001577c7824 */ /* 0x000fe200078e0209 */
[----:B------:R-:W-:Y:S01]  /*2ae0*/  LOP3.LUT R7, R20, 0x2, RZ, 0xc0, !PT ;  /* 0x0000000214077812 */ /* 0x000fe200078ec0ff */
[----:B------:R-:W-:Y:S01]  /*2af0*/  IMAD.IADD R122, R122, 0x1, R27 ;  /* 0x000000017a7a7824 */ /* 0x000fe200078e021b */
[C---:B------:R-:W-:Y:S01]  /*2b00*/  LOP3.LUT R8, R20.reuse, 0x4, RZ, 0xc0, !PT ;  /* 0x0000000414087812 */ /* 0x040fe200078ec0ff */
[----:B------:R-:W-:Y:S01]  /*2b10*/  IMAD.SHL.U32 R119, R119, 0x2, RZ ;  /* 0x0000000277777824 */ /* 0x000fe200078e00ff */
[C---:B------:R-:W-:Y:S01]  /*2b20*/  LOP3.LUT R9, R20.reuse, 0x8, RZ, 0xc0, !PT ;  /* 0x0000000814097812 */ /* 0x040fe200078ec0ff */
[----:B------:R-:W-:Y:S01]  /*2b30*/  IMAD.IADD R123, R93, 0x1, R123 ;  /* 0x000000015d7b7824 */ /* 0x000fe200078e027b */
[----:B------:R-:W-:Y:S01]  /*2b40*/  LOP3.LUT R10, R20, 0x10, RZ, 0xc0, !PT ;  /* 0x00000010140a7812 */ /* 0x000fe200078ec0ff */
[----:B------:R-:W-:Y:S01]  /*2b50*/  IMAD.IADD R99, R99, 0x1, R95 ;  /* 0x0000000163637824 */ /* 0x000fe200078e025f */
[----:B0-----:R-:W-:Y:S01]  /*2b60*/  LEA.HI R161, R161, 0x8, RZ, 0x19 ;  /* 0x00000008a1a17811 */ /* 0x001fe200078fc8ff */
[----:B------:R-:W-:Y:S01]  /*2b70*/  IMAD.IADD R100, R91, 0x1, R15 ;  /* 0x000000015b647824 */ /* 0x000fe200078e020f */
[----:B------:R-:W-:-:S02]  /*2b80*/  IADD3 R98, R15, R89, RZ ;  /* 0x000000590f627210 */ /* 0x000fc40007ffe0ff */
[----:B------:R-:W-:Y:S02]  /*2b90*/  SHF.R.S32.HI R110, RZ, 0x3, R13 ;  /* 0x00000003ff6e7819 */ /* 0x000fe4000001140d */
[----:B------:R-:W-:Y:S02]  /*2ba0*/  LOP3.LUT R6, R6, 0x1, RZ, 0xc0, !PT ;  /* 0x0000000106067812 */ /* 0x000fe400078ec0ff */
[----:B------:R-:W-:Y:S02]  /*2bb0*/  SHF.R.S32.HI R108, RZ, 0x1f, R3 ;  /* 0x0000001fff6c7819 */ /* 0x000fe40000011403 */
[----:B------:R-:W-:Y:S02]  /*2bc0*/  SHF.R.S32.HI R107, RZ, 0x1f, R4 ;  /* 0x0000001fff6b7819 */ /* 0x000fe40000011404 */
[----:B------:R-:W-:Y:S02]  /*2bd0*/  SHF.R.S32.HI R106, RZ, 0x1f, R5 ;  /* 0x0000001fff6a7819 */ /* 0x000fe40000011405 */
[----:B------:R-:W-:Y:S01]  /*2be0*/  LOP3.LUT R20, R20, 0x20, RZ, 0xc0, !PT ;  /* 0x0000002014147812 */ /* 0x000fe200078ec0ff */
[----:B--2---:R-:W-:Y:S01]  /*2bf0*/  IMAD R109, R14, 0x40, R202 ;  /* 0x000000400e6d7824 */ /* 0x004fe200078e02ca */
[----:B------:R-:W-:-:S07]  /*2c00*/  SHF.R.S32.HI R121, RZ, 0x1f, R0 ;  /* 0x0000001fff797819 */ /* 0x000fce0000011400 */
.L_x_3833:
[----:B--2---:R-:W2:Y:S01]  /*2c10*/  LDL.LU R29, [R1] ;  /* 0x00000000011d7983 */ /* 0x004ea20000300800 */
[----:B0-----:R-:W0:Y:S01]  /*2c20*/  LDC R28, c[0x0][0x430] ;  /* 0x00010c00ff1c7b82 */ /* 0x001e220000000800 */
[----:B------:R-:W-:Y:S02]  /*2c30*/  VIADD R24, R24, 0xffffffff ;  /* 0xffffffff18187836 */ /* 0x000fe40000000000 */
[----:B------:R-:W-:Y:S02]  /*2c40*/  IMAD.MOV.U32 R21, RZ, RZ, RZ ;  /* 0x000000ffff157224 */ /* 0x000fe400078e00ff */
[----:B------:R-:W-:-:S03]  /*2c50*/  IMAD R12, R24, 0x60, R109 ;  /* 0x00000060180c7824 */ /* 0x000fc600078e026d */
[----:B-1----:R-:W1:Y:S01]  /*2c60*/  LDC R118, c[0x0][0x3f4] ;  /* 0x0000fd00ff767b82 */ /* 0x002e620000000800 */
        /* <DEDUP_REMOVED lines=14> */
[----:B------:R-:W-:-:S04]  /*2d50*/  @!P2 IMAD.WIDE.U32 R14, R0, R14, R26 ;  /* 0x0000000e000ea225 */ /* 0x000fc800078e001a */
[----:B------:R-:W-:Y:S01]  /*2d60*/  @!P2 IMAD.IADD R11, R15, 0x1, R11 ;  /* 0x000000010f0ba824 */ /* 0x000fe200078e020b */
[----:B---3--:R-:W-:-:S04]  /*2d70*/  @!P2 LEA R12, P3, R14, R12, 0x2 ;  /* 0x0000000c0e0ca211 */ /* 0x008fc800078610ff */
[----:B------:R-:W-:-:S05]  /*2d80*/  @!P2 LEA.HI.X R13, R14, R13, R11, 0x2, P3 ;  /* 0x0000000d0e0da211 */ /* 0x000fca00018f140b */
[----:B------:R0:W5:Y:S01]  /*2d90*/  @!P2 LDG.E R21, desc[UR48][R12.64] ;  /* 0x000000300c15a981 */ /* 0x000162000c1e1900 */
[----:B------:R-:W-:Y:S01]  /*2da0*/  ISETP.GT.AND P2, PT, R24, R120, PT ;  /* 0x000000781800720c */ /* 0x000fe20003f44270 */
[----:B------:R-:W-:Y:S01]  /*2db0*/  IMAD R14, R18, 0x4800, R125 ;  /* 0x00004800120e7824 */ /* 0x000fe200078e027d */
[----:B------:R-:W-:Y:S01]  /*2dc0*/  LOP3.LUT P4, RZ, R225, 0x4, RZ, 0xc0, !PT ;  /* 0x00000004e1ff7812 */ /* 0x000fe2000788c0ff */
[----:B------:R-:W-:Y:S05]  /*2dd0*/  YIELD ;  /* 0x0000000000007946 */ /* 0x000fea0003800000 */
[----:B------:R-:W-:Y:S01]  /*2de0*/  IADD3 R11, -R26, RZ, RZ ;  /* 0x000000ff1a0b7210 */ /* 0x000fe20007ffe1ff */
[C---:B------:R-:W-:Y:S01]  /*2df0*/  VIADD R80, R14.reuse, 0x20 ;  /* 0x000000200e507836 */ /* 0x040fe20000000000 */
[----:B------:R-:W-:Y:S01]  /*2e00*/  BSSY B0, `(.L_x_3728) ;  /* 0x00007a0000007945 */ /* 0x000fe20003800000 */
[----:B------:R-:W-:-:S02]  /*2e10*/  LEA R27, R14, R113, 0x1 ;  /* 0x000000710e1b7211 */ /* 0x000fc400078e08ff */
[----:B------:R-:W-:Y:S02]  /*2e20*/  IMAD R26, R28, R11, R32 ;  /* 0x0000000b1c1a7224 */ /* 0x000fe400078e0220 */
[----:B------:R-:W-:-:S04]  /*2e30*/  @P4 VIADD R80, R14, 0xffffffe0 ;  /* 0xffffffe00e504836 */ /* 0x000fc80000000000 */
[----:B------:R-:W-:Y:S01]  /*2e40*/  IMAD R80, R80, 0x2, R113 ;  /* 0x0000000250507824 */ /* 0x000fe200078e0271 */
[----:B--2---:R-:W-:-:S04]  /*2e50*/  LOP3.LUT R29, R29, 0xfffffffd, RZ, 0xc0, !PT ;  /* 0xfffffffd1d1d7812 */ /* 0x004fc800078ec0ff */
[----:B------:R-:W-:Y:S02]  /*2e60*/  @P2 LOP3.LUT R29, R29, 0x2, RZ, 0xfc, !PT ;  /* 0x000000021d1d2812 */ /* 0x000fe400078efcff */
[----:B------:R-:W-:-:S03]  /*2e70*/  ISETP.GE.AND P2, PT, R118, 0x1, PT ;  /* 0x000000017600780c */ /* 0x000fc60003f46270 */
[----:B------:R0:W-:Y:S10]  /*2e80*/  STL [R1], R29 ;  /* 0x0000001d01007387 */ /* 0x0001f40000100800 */
[----:B0-----:R-:W-:Y:S05]  /*2e90*/  @!P2 BRA `(.L_x_3729) ;  /* 0x00000070008ca947 */ /* 0x001fea0003800000 */
[----:B------:R-:W-:Y:S01]  /*2ea0*/  SHF.R.S32.HI R81, RZ, 0x1f, R26 ;  /* 0x0000001fff517819 */ /* 0x000fe2000001141a */
[----:B------:R-:W-:Y:S01]  /*2eb0*/  ULDC.64 UR4, c[0x0][0x300] ;  /* 0x0000c00000047ab9 */ /* 0x000fe20000000a00 */
[----:B-----5:R-:W-:Y:S01]  /*2ec0*/  SHF.R.S32.HI R82, RZ, 0x1f, R21 ;  /* 0x0000001fff527819 */ /* 0x020fe20000011415 */
[----:B------:R-:W-:-:S04]  /*2ed0*/  IMAD.WIDE.U32 R12, R26, UR4, RZ ;  /* 0x000000041a0c7c25 */ /* 0x000fc8000f8e00ff */
[----:B------:R-:W-:Y:S02]  /*2ee0*/  IMAD R11, R81, UR4, RZ ;  /* 0x00000004510b7c24 */ /* 0x000fe4000f8e02ff */
[----:B------:R-:W-:Y:S02]  /*2ef0*/  IMAD R83, R24, -0x60, R25 ;  /* 0xffffffa018537824 */ /* 0x000fe400078e0219 */
[----:B------:R-:W-:Y:S01]  /*2f00*/  IMAD R11, R26, UR5, R11 ;  /* 0x000000051a0b7c24 */ /* 0x000fe2000f8e020b */
[----:B------:R-:W-:Y:S02]  /*2f10*/  ULDC.64 UR4, c[0x0][0x310] ;  /* 0x0000c40000047ab9 */ /* 0x000fe40000000a00 */
[----:B------:R-:W-:Y:S01]  /*2f20*/  IMAD R14, R82, UR4, RZ ;  /* 0x00000004520e7c24 */ /* 0x000fe2000f8e02ff */
[----:B------:R-:W-:Y:S01]  /*2f30*/  VIMNMX R83, R83, 0x60, PT ;  /* 0x0000006053537848 */ /* 0x000fe20003fe0100 */
[----:B------:R-:W-:Y:S02]  /*2f40*/  IMAD.IADD R13, R13, 0x1, R11 ;  /* 0x000000010d0d7824 */ /* 0x000fe400078e020b */
[----:B------:R-:W-:-:S02]  /*2f50*/  IMAD R11, R21, UR5, R14 ;  /* 0x00000005150b7c24 */ /* 0x000fc4000f8e020e */
[----:B------:R-:W-:Y:S01]  /*2f60*/  IMAD.WIDE.U32 R12, R21, UR4, R12 ;  /* 0x00000004150c7c25 */ /* 0x000fe2000f8e000c */
[----:B------:R-:W-:-:S03]  /*2f70*/  ULDC.64 UR4, c[0x0][0x308] ;  /* 0x0000c20000047ab9 */ /* 0x000fc60000000a00 */
[----:B------:R-:W-:Y:S01]  /*2f80*/  IMAD R14, R124, R24, RZ ;  /* 0x000000187c0e7224 */ /* 0x000fe200078e02ff */
[----:B------:R-:W-:Y:S02]  /*2f90*/  IADD3 R13, R13, R11, RZ ;  /* 0x0000000b0d0d7210 */ /* 0x000fe40007ffe0ff */
[----:B------:R-:W-:Y:S01]  /*2fa0*/  SHF.R.S32.HI R11, RZ, 0x1f, R24 ;  /* 0x0000001fff0b7819 */ /* 0x000fe20000011418 */
[----:B------:R-:W-:-:S04]  /*2fb0*/  IMAD.WIDE.U32 R116, R196, UR4, R12 ;  /* 0x00000004c4747c25 */ /* 0x000fc8000f8e000c */
[----:B------:R-:W-:Y:S01]  /*2fc0*/  IMAD R13, R196, UR5, R117 ;  /* 0x00000005c40d7c24 */ /* 0x000fe2000f8e0275 */
[----:B------:R-:W-:Y:S01]  /*2fd0*/  ULDC.64 UR4, c[0x0][0x2e8] ;  /* 0x0000ba0000047ab9 */ /* 0x000fe20000000a00 */
[----:B------:R-:W-:Y:S01]  /*2fe0*/  IMAD R12, R123, R24, RZ ;  /* 0x000000187b0c7224 */ /* 0x000fe200078e02ff */
[C---:B------:R-:W-:Y:S01]  /*2ff0*/  LEA R117, P2, R116.reuse, UR4, 0x1 ;  /* 0x0000000474757c11 */ /* 0x040fe2000f8408ff */
[----:B------:R-:W-:Y:S01]  /*3000*/  ULDC.U8 UR4, c[0x0][0x410] ;  /* 0x0001040000047ab9 */ /* 0x000fe20000000000 */
[C---:B------:R-:W-:Y:S02]  /*3010*/  IMAD R31, R11.reuse, R86, R14 ;  /* 0x000000560b1f7224 */ /* 0x040fe400078e020e */
[----:B------:R-:W-:Y:S01]  /*3020*/  LEA.HI.X R116, R116, UR5, R13, 0x1, P2 ;  /* 0x0000000574747c11 */ /* 0x000fe200090f0c0d */
[----:B------:R-:W-:Y:S01]  /*3030*/  IMAD R29, R11, R92, R12 ;  /* 0x0000005c0b1d7224 */ /* 0x000fe200078e020c */
[----:B------:R-:W-:Y:S01]  /*3040*/  ISETP.NE.AND P2, PT, RZ, UR4, PT ;  /* 0x00000004ff007c0c */ /* 0x000fe2000bf45270 */
[----:B------:R-:W-:-:S04]  /*3050*/  IMAD.WIDE.U32 R14, R92, R24, RZ ;  /* 0x000000185c0e7225 */ /* 0x000fc800078e00ff */
[----:B------:R-:W-:-:S04]  /*3060*/  IMAD.WIDE.U32 R12, R86, R24, RZ ;  /* 0x00000018560c7225 */ /* 0x000fc800078e00ff */
[----:B------:R-:W-:Y:S02]  /*3070*/  IMAD.IADD R11, R15, 0x1, R29 ;  /* 0x000000010f0b7824 */ /* 0x000fe400078e021d */
[----:B------:R-:W-:Y:S02]  /*3080*/  IMAD.IADD R78, R13, 0x1, R31 ;  /* 0x000000010d4e7824 */ /* 0x000fe400078e021f */
[----:B------:R-:W-:Y:S05]  /*3090*/  @!P2 BRA `(.L_x_3730) ;  /* 0x0000003400a8a947 */ /* 0x000fea0003800000 */
        /* <DEDUP_REMOVED lines=26> */
[----:B------:R-:W-:Y:S06]  /*3240*/  @P3 BRA `(.L_x_3732) ;  /* 0x0000000000a03947 */ /* 0x000fec0003800000 */
[----:B------:R-:W-:Y:S01]  /*3250*/  IADD3 R55, P2, R96, R14, RZ ;  /* 0x0000000e60377210 */ /* 0x000fe20007f5e0ff */
[----:B------:R-:W-:Y:S01]  /*3260*/  ULDC.64 UR4, c[0x0][0x3e8] ;  /* 0x0000fa0000047ab9 */ /* 0x000fe20000000a00 */
[----:B------:R-:W-:Y:S02]  /*3270*/  CS2R R72, SRZ ;  /* 0x0000000000487805 */ /* 0x000fe4000001ff00 */
[----:B------:R-:W-:Y:S02]  /*3280*/  CS2R R74, SRZ ;  /* 0x00000000004a7805 */ /* 0x000fe4000001ff00 */
[----:B------:R-:W-:Y:S02]  /*3290*/  IADD3.X R56, R11, R101, RZ, P2, !PT ;  /* 0x000000650b387210 */ /* 0x000fe400017fe4ff */
[----:B------:R-:W-:-:S05]  /*32a0*/  IADD3 R52, P2, R90, R12, RZ ;  /* 0x0000000c5a347210 */ /* 0x000fca0007f5e0ff */
[----:B------:R-:W-:Y:S01]  /*32b0*/  IMAD.X R53, R78, 0x1, R100, P2 ;  /* 0x000000014e357824 */ /* 0x000fe200010e0664 */
        /* <DEDUP_REMOVED lines=8> */
[----:B------:R-:W5:Y:S04]  /*3340*/  @!P2 LDG.E.64 R72, desc[UR48][R54.64] ;  /* 0x000000303648a981 */ /* 0x000f68000c1e1b00 */
[----:B------:R-:W5:Y:S01]  /*3350*/  @!P2 LDG.E.64 R74, desc[UR48][R76.64] ;  /* 0x000000304c4aa981 */ /* 0x000f62000c1e1b00 */
        /* <DEDUP_REMOVED lines=16> */
[----:B------:R-:W-:-:S11]  /*3460*/  CS2R R52, SRZ ;  /* 0x0000000000347805 */ /* 0x000fd6000001ff00 */
[----:B------:R-:W5:Y:S04]  /*3470*/  @!P2 LDG.E.64 R56, desc[UR48][R54.64+0x80] ;  /* 0x000080303638a981 */ /* 0x000f68000c1e1b00 */
[----:B------:R-:W5:Y:S01]  /*3480*/  @!P2 LDG.E.64 R58, desc[UR48][R76.64+0x80] ;  /* 0x000080304c3aa981 */ /* 0x000f62000c1e1b00 */
[----:B------:R-:W-:-:S13]  /*3490*/  ISETP.GE.AND P2, PT, R209, R118, PT ;  /* 0x00000076d100720c */ /* 0x000fda0003f46270 */
[----:B------:R0:W5:Y:S02]  /*34a0*/  @!P2 LDG.E.64 R52, desc[UR48][R54.64+0xa0] ;  /* 0x0000a0303634a981 */ /* 0x000164000c1e1b00 */
[----:B0-----:R-:W-:-:S06]  /*34b0*/  CS2R R54, SRZ ;  /* 0x0000000000367805 */ /* 0x001fcc000001ff00 */
[----:B------:R0:W5:Y:S02]  /*34c0*/  @!P2 LDG.E.64 R54, desc[UR48][R76.64+0xa0] ;  /* 0x0000a0304c36a981 */ /* 0x000164000c1e1b00 */
.L_x_3732:
[----:B------:R-:W-:Y:S05]  /*34d0*/  BSYNC B1 ;  /* 0x0000000000017941 */ /* 0x000fea0003800000 */
.L_x_3731:
[----:B0-----:R-:W-:Y:S01]  /*34e0*/  VIADD R76, R202, 0x40 ;  /* 0x00000040ca4c7836 */ /* 0x001fe20000000000 */
[----:B------:R-:W-:Y:S04]  /*34f0*/  BSSY B1, `(.L_x_3733) ;  /* 0x000002b000017945 */ /* 0x000fe80003800000 */
[----:B------:R-:W-:-:S13]  /*3500*/  ISETP.GE.AND P4, PT, R76, R83, PT ;  /* 0x000000534c00720c */ /* 0x000fda0003f86270 */
[----:B------:R-:W-:Y:S05]  /*3510*/  @P4 BRA `(.L_x_3734) ;  /* 0x0000000000a04947 */ /* 0x000fea0003800000 */
[----:B------:R-:W-:Y:S01]  /*3520*/  IADD3 R15, P2, P5, R96, R14, R103 ;  /* 0x0000000e600f7210 */ /* 0x000fe20007d5e067 */
[----:B------:R-:W-:Y:S01]  /*3530*/  ULDC.64 UR4, c[0x0][0x3e8] ;  /* 0x0000fa0000047ab9 */ /* 0x000fe20000000a00 */
[----:B------:R-:W-:Y:S02]  /*3540*/  CS2R R48, SRZ ;  /* 0x0000000000307805 */ /* 0x000fe4000001ff00 */
[----:B------:R-:W-:Y:S02]  /*3550*/  CS2R R50, SRZ ;  /* 0x0000000000327805 */ /* 0x000fe4000001ff00 */
        /* <DEDUP_REMOVED lines=36> */
.L_x_3734:
[----:B------:R-:W-:Y:S05]  /*37a0*/  BSYNC B1 ;  /* 0x0000000000017941 */ /* 0x000fea0003800000 */
.L_x_3733:
[----:B-----5:R-:W-:Y:S01]  /*37b0*/  IMAD.MOV.U32 R11, RZ, RZ, R53 ;  /* 0x000000ffff0b7224 */ /* 0x020fe200078e0035 */
[----:B0-----:R-:W-:Y:S01]  /*37c0*/  MOV R12, R52 ;  /* 0x00000034000c7202 */ /* 0x001fe20000000f00 */
[----:B------:R-:W-:Y:S01]  /*37d0*/  UISETP.NE.AND UP0, UPT, UR51, 0x3, UPT ;  /* 0x000000033300788c */ /* 0x000fe2000bf05270 */
[----:B------:R-:W-:Y:S01]  /*37e0*/  IMAD.MOV.U32 R14, RZ, RZ, R56 ;  /* 0x000000ffff0e7224 */ /* 0x000fe200078e0038 */
[----:B------:R-:W-:Y:S02]  /*37f0*/  MOV R13, R57 ;  /* 0x00000039000d7202 */ /* 0x000fe40000000f00 */
[----:B------:R-:W-:Y:S01]  /*3800*/  PRMT R147, R12, 0x5410, R11 ;  /* 0x000054100c937816 */ /* 0x000fe2000000000b */
[----:B------:R-:W-:Y:S01]  /*3810*/  IMAD.MOV.U32 R12, RZ, RZ, R60 ;  /* 0x000000ffff0c7224 */ /* 0x000fe200078e003c */
[----:B------:R-:W-:Y:S01]  /*3820*/  PLOP3.LUT P2, PT, PT, PT, UP0, 0x80, 0x0 ;  /* 0x000000000000781c */ /* 0x000fe20003f4f008 */
[----:B------:R-:W-:Y:S01]  /*3830*/  IMAD.MOV.U32 R11, RZ, RZ, R61 ;  /* 0x000000ffff0b7224 */ /* 0x000fe200078e003d */
[----:B------:R-:W-:Y:S01]  /*3840*/  PRMT R149, R13, 0x5410, R14 ;  /* 0x000054100d957816 */ /* 0x000fe2000000000e */
[----:B------:R-:W-:Y:S01]  /*3850*/  IMAD.MOV.U32 R13, RZ, RZ, R68 ;  /* 0x000000ffff0d7224 */ /* 0x000fe200078e0044 */
[----:B------:R-:W-:Y:S01]  /*3860*/  PRMT R152, R12, 0x7610, R152 ;  /* 0x000076100c987816 */ /* 0x000fe20000000098 */
[----:B------:R-:W-:Y:S01]  /*3870*/  IMAD.MOV.U32 R12, RZ, RZ, R65 ;  /* 0x000000ffff0c7224 */ /* 0x000fe200078e0041 */
[----:B------:R-:W-:-:S02]  /*3880*/  PRMT R151, R11, 0x7610, R151 ;  /* 0x000076100b977816 */ /* 0x000fc40000000097 */
[----:B------:R-:W-:Y:S02]  /*3890*/  MOV R11, R64 ;  /* 0x00000040000b7202 */ /* 0x000fe40000000f00 */
[----:B------:R-:W-:Y:S02]  /*38a0*/  MOV R14, R69 ;  /* 0x00000045000e7202 */ /* 0x000fe40000000f00 */
[----:B------:R-:W-:Y:S01]  /*38b0*/  PRMT R153, R12, 0x5410, R11 ;  /* 0x000054100c997816 */ /* 0x000fe2000000000b */
[----:B------:R-:W-:Y:S01]  /*38c0*/  IMAD.MOV.U32 R11, RZ, RZ, R72 ;  /* 0x000000ffff0b7224 */ /* 0x000fe200078e0048 */
[----:B------:R-:W-:Y:S01]  /*38d0*/  PRMT R154, R13, 0x5410, R14 ;  /* 0x000054100d9a7816 */ /* 0x000fe2000000000e */
[----:B------:R-:W-:-:S05]  /*38e0*/  IMAD.MOV.U32 R12, RZ, RZ, R73 ;  /* 0x000000ffff0c7224 */ /* 0x000fca00078e0049 */
[----:B------:R-:W-:Y:S01]  /*38f0*/  PRMT R142, R11, 0x5410, R12 ;  /* 0x000054100b8e7816 */ /* 0x000fe2000000000c */
[----:B------:R-:W-:Y:S01]  /*3900*/  IMAD.MOV.U32 R11, RZ, RZ, R55 ;  /* 0x000000ffff0b7224 */ /* 0x000fe200078e0037 */
[----:B------:R-:W-:-:S04]  /*3910*/  MOV R12, R54 ;  /* 0x00000036000c7202 */ /* 0x000fc80000000f00 */
[----:B------:R-:W-:Y:S01]  /*3920*/  PRMT R148, R12, 0x5410, R11 ;  /* 0x000054100c947816 */ /* 0x000fe2000000000b */
[----:B------:R-:W-:Y:S01]  /*3930*/  IMAD.MOV.U32 R12, RZ, RZ, R58 ;  /* 0x000000ffff0c7224 */ /* 0x000fe200078e003a */
[----:B------:R-:W-:-:S04]  /*3940*/  MOV R11, R59 ;  /* 0x0000003b000b7202 */ /* 0x000fc80000000f00 */
[----:B------:R-:W-:Y:S01]  /*3950*/  PRMT R150, R11, 0x5410, R12 ;  /* 0x000054100b967816 */ /* 0x000fe2000000000c */
[----:B------:R-:W-:Y:S02]  /*3960*/  IMAD.MOV.U32 R12, RZ, RZ, R62 ;  /* 0x000000ffff0c7224 */ /* 0x000fe400078e003e */
[----:B------:R-:W-:-:S03]  /*3970*/  IMAD.MOV.U32 R11, RZ, RZ, R63 ;  /* 0x000000ffff0b7224 */ /* 0x000fc600078e003f */
[----:B------:R-:W-:Y:S01]  /*3980*/  PRMT R152, R152, 0x5410, R12 ;  /* 0x0000541098987816 */ /* 0x000fe2000000000c */
[----:B------:R-:W-:Y:S01]  /*3990*/  IMAD.MOV.U32 R12, RZ, RZ, R67 ;  /* 0x000000ffff0c7224 */ /* 0x000fe200078e0043 */
[----:B------:R-:W-:Y:S02]  /*39a0*/  PRMT R151, R151, 0x5410, R11 ;  /* 0x0000541097977816 */ /* 0x000fe4000000000b */
[----:B------:R-:W-:-:S04]  /*39b0*/  MOV R11, R66 ;  /* 0x00000042000b7202 */ /* 0x000fc80000000f00 */
        /* <DEDUP_REMOVED lines=48> */
.L_x_3735:
[----:B------:R-:W-:Y:S01]  /*3cc0*/  LEA R84, R18, R2, 0x3 ;  /* 0x0000000212547211 */ /* 0x000fe200078e18ff */
[----:B------:R-:W-:Y:S01]  /*3cd0*/  BSSY B1, `(.L_x_3736) ;  /* 0x0000004000017945 */ /* 0x000fe20003800000 */
[----:B------:R-:W-:-:S04]  /*3ce0*/  SHF.L.U32 R85, R203, 0x1f, RZ ;  /* 0x0000001fcb557819 */ /* 0x000fc800000006ff */
[----:B------:R-:W0:Y:S02]  /*3cf0*/  SYNCS.PHASECHK.TRANS64.TRYWAIT P5, [R84+URZ+0x30890], R85 ;  /* 0x03089055540075a7 */ /* 0x000e2400080a017f */
[----:B0-----:R-:W-:Y:S05]  /*3d00*/  @!P5 BRA `(.L_x_3737) ;  /* 0x000001f00010d947 */ /* 0x001fea0003800000 */
.L_x_4064:
[----:B------:R-:W-:Y:S05]  /*3d10*/  BSYNC B1 ;  /* 0x0000000000017941 */ /* 0x000fea0003800000 */
.L_x_3736:
[----:B------:R-:W-:-:S03]  /*3d20*/  UMOV UR4, 0xffffffff ;  /* 0xffffffff00047882 */ /* 0x000fc60000000000 */
[----:B------:R-:W-:Y:S05]  /*3d30*/  BRA.DIV UR4, `(.L_x_3738) ;  /* 0x000001f204187947 */ /* 0x000fea000b800000 */
[----:B------:R1:W2:Y:S04]  /*3d40*/  SHFL.IDX PT, R76, R116, RZ, 0x1c1f ;  /* 0x001c1fff744c7589 */ /* 0x0002a800000e0000 */
[----:B------:R1:W3:Y:S02]  /*3d50*/  SHFL.IDX PT, R11, R117, RZ, 0x1c1f ;  /* 0x001c1fff750b7589 */ /* 0x0002e400000e0000 */
.L_x_4068:
        /* <DEDUP_REMOVED lines=9> */
[--C-:B------:R-:W-:Y:S02]  /*3df0*/  SHF.R.U64 R134, R72, 0x10, R73.reuse ;  /* 0x0000001048867819 */ /* 0x100fe40000001249 */
[----:B------:R-:W-:Y:S01]  /*3e00*/  SHF.R.U32.HI R72, RZ, 0x10, R73 ;  /* 0x00000010ff487819 */ /* 0x000fe20000011649 */
[----:B0-----:R-:W-:Y:S01]  /*3e10*/  IMAD.MOV.U32 R73, RZ, RZ, R13 ;  /* 0x000000ffff497224 */ /* 0x001fe200078e000d */
        /* <DEDUP_REMOVED lines=32> */
[----:B------:R-:W-:Y:S01]  /*4020*/  HADD2.F32 R141, -RZ, R142.H1_H1 ;  /* 0x3000008eff8d7230 */ /* 0x000fe20000004100 */
[----:B------:R-:W-:Y:S01]  /*4030*/  F2FP.F16.F32.PACK_AB R12, R12, R75 ;  /* 0x0000004b0c0c723e */ /* 0x000fe200000000ff */
[----:B------:R-:W-:Y:S02]  /*4040*/  HADD2.F32 R14, -RZ, R14.H0_H0 ;  /* 0x2000000eff0e7230 */ /* 0x000fe40000004100 */
[----:B------:R-:W-:-:S04]  /*4050*/  FMUL.FTZ R142, R134, R74 ;  /* 0x0000004a868e7220 */ /* 0x000fc80000410000 */
[C---:B------:R-:W-:Y:S01]  /*4060*/  FFMA.FTZ R142, R14.reuse, R141, -R142 ;  /* 0x0000008d0e8e7223 */ /* 0x040fe2000001088e */
[----:B------:R-:W-:-:S04]  /*4070*/  FMUL.FTZ R14, R14, R74 ;  /* 0x0000004a0e0e7220 */ /* 0x000fc80000410000 */
[----:B------:R-:W-:-:S05]  /*4080*/  FFMA.FTZ R14, R134, R141, R14 ;  /* 0x0000008d860e7223 */ /* 0x000fca000001000e */
[----:B------:R-:W-:-:S07]  /*4090*/  F2FP.F16.F32.PACK_AB R14, R14, R142 ;  /* 0x0000008e0e0e723e */ /* 0x000fce00000000ff */
.L_x_3744:
[----:B------:R-:W-:Y:S05]  /*40a0*/  BSYNC B3 ;  /* 0x0000000000037941 */ /* 0x000fea0003800000 */
.L_x_3743:
[----:B---3--:R-:W-:-:S04]  /*40b0*/  LEA R72, P3, R16, R11, 0x1 ;  /* 0x0000000b10487211 */ /* 0x008fc800078608ff */
[----:B--2---:R-:W-:-:S05]  /*40c0*/  LEA.HI.X R73, R16, R76, R17, 0x1, P3 ;  /* 0x0000004c10497211 */ /* 0x004fca00018f0c11 */
[----:B0-----:R4:W-:Y:S04]  /*40d0*/  ST.E.128 desc[UR48][R72.64], R12 ;  /* 0x0000000c48007985 */ /* 0x0019e8000c101d30 */
.L_x_3742:
[----:B------:R-:W-:Y:S05]  /*40e0*/  BSYNC B2 ;  /* 0x0000000000027941 */ /* 0x000fea0003800000 */
.L_x_3741:
[----:B------:R-:W-:Y:S01]  /*40f0*/  ISETP.NE.AND P3, PT, R7, RZ, PT ;  /* 0x000000ff0700720c */ /* 0x000fe20003f65270 */
[----:B------:R-:W-:-:S12]  /*4100*/  BSSY B2, `(.L_x_3745) ;  /* 0x0000037000027945 */ /* 0x000fd80003800000 */
[----:B------:R-:W-:Y:S05]  /*4110*/  @!P3 BRA `(.L_x_3746) ;  /* 0x0000000000d4b947 */ /* 0x000fea0003800000 */
[----:B----4-:R4:W0:Y:S01]  /*4120*/  LDS.128 R12, [R80+0x1e000] ;  /* 0x01e00000500c7984 */ /* 0x0108220000000c00 */
        /* <DEDUP_REMOVED lines=46> */
.L_x_3748:
[----:B------:R-:W-:Y:S05]  /*4410*/  BSYNC B3 ;  /* 0x0000000000037941 */ /* 0x000fea0003800000 */
.L_x_3747:
[----:B--2---:R-:W-:Y:S01]  /*4420*/  MOV R69, R76 ;  /* 0x0000004c00457202 */ /* 0x004fe20000000f00 */
[----:B------:R-:W-:Y:S02]  /*4430*/  IMAD.SHL.U32 R70, R197, 0x8, RZ ;  /* 0x00000008c5467824 */ /* 0x000fe400078e00ff */
[----:B---3--:R-:W-:-:S04]  /*4440*/  IMAD.MOV.U32 R68, RZ, RZ, R11 ;  /* 0x000000ffff447224 */ /* 0x008fc800078e000b */
[----:B------:R-:W-:-:S05]  /*4450*/  IMAD.WIDE R68, R70, 0x2, R68 ;  /* 0x0000000246447825 */ /* 0x000fca00078e0244 */
[----:B0-----:R0:W-:Y:S02]  /*4460*/  ST.E.128 desc[UR48][R68.64], R12 ;  /* 0x0000000c44007985 */ /* 0x0011e4000c101d30 */
.L_x_3746:
[----:B------:R-:W-:Y:S05]  /*4470*/  BSYNC B2 ;  /* 0x0000000000027941 */ /* 0x000fea0003800000 */
.L_x_3745:
        /* <DEDUP_REMOVED lines=34> */
[----:B------:R-:W-:Y:S02]  /*46a0*/  HADD2.F32 R66, -RZ, R153.H1_H1 ;  /* 0x30000099ff427230 */ /* 0x000fe40000004100 */
[----:B------:R-:W-:Y:S01]  /*46b0*/  F2FP.F16.F32.PACK_AB R15, R15, R64 ;  /* 0x000000400f0f723e */ /* 0x000fe200000000ff */
[-C--:B------:R-:W-:Y:S01]  /*46c0*/  FMUL.FTZ R67, R12, R68.reuse ;  /* 0x000000440c437220 */ /* 0x080fe20000410000 */
[----:B------:R-:W-:-:S03]  /*46d0*/  FMUL.FTZ R68, R69, R68 ;  /* 0x0000004445447220 */ /* 0x000fc60000410000 */
[-C--:B------:R-:W-:Y:S01]  /*46e0*/  FFMA.FTZ R67, R69, R66.reuse, -R67 ;  /* 0x0000004245437223 */ /* 0x080fe20000010843 */
[----:B------:R-:W-:Y:S01]  /*46f0*/  FFMA.FTZ R12, R12, R66, R68 ;  /* 0x000000420c0c7223 */ /* 0x000fe20000010044 */
[----:B------:R-:W-:Y:S02]  /*4700*/  HADD2.F32 R66, -RZ, R155.H1_H1 ;  /* 0x3000009bff427230 */ /* 0x000fe40000004100 */
[--C-:B------:R-:W-:Y:S02]  /*4710*/  HADD2.F32 R68, -RZ, R14.reuse.H1_H1 ;  /* 0x3000000eff447230 */ /* 0x100fe40000004100 */
        /* <DEDUP_REMOVED lines=8> */
.L_x_3752:
[----:B------:R-:W-:Y:S05]  /*47a0*/  BSYNC B3 ;  /* 0x0000000000037941 */ /* 0x000fea0003800000 */
.L_x_3751:
[----:B--2---:R-:W-:Y:S01]  /*47b0*/  MOV R65, R76 ;  /* 0x0000004c00417202 */ /* 0x004fe20000000f00 */
[----:B------:R-:W-:Y:S02]  /*47c0*/  IMAD.SHL.U32 R66, R198, 0x8, RZ ;  /* 0x00000008c6427824 */ /* 0x000fe400078e00ff */
[----:B---3--:R-:W-:-:S04]  /*47d0*/  IMAD.MOV.U32 R64, RZ, RZ, R11 ;  /* 0x000000ffff407224 */ /* 0x008fc800078e000b */
[----:B------:R-:W-:-:S05]  /*47e0*/  IMAD.WIDE R64, R66, 0x2, R64 ;  /* 0x0000000242407825 */ /* 0x000fca00078e0240 */
[----:B----4-:R0:W-:Y:S02]  /*47f0*/  ST.E.128 desc[UR48][R64.64], R12 ;  /* 0x0000000c40007985 */ /* 0x0101e4000c101d30 */
.L_x_3750:
[----:B------:R-:W-:Y:S05]  /*4800*/  BSYNC B2 ;  /* 0x0000000000027941 */ /* 0x000fea0003800000 */
.L_x_3749:
        /* <DEDUP_REMOVED lines=40> */
[--C-:B------:R-:W-:Y:S02]  /*4a90*/  HADD2.F32 R62, -RZ, R151.reuse.H1_H1 ;  /* 0x30000097ff3e7230 */ /* 0x100fe40000004100 */
        /* <DEDUP_REMOVED lines=9> */
.L_x_3756:
[----:B------:R-:W-:Y:S05]  /*4b30*/  BSYNC B3 ;  /* 0x0000000000037941 */ /* 0x000fea0003800000 */
.L_x_3755:
[----:B---3--:R-:W-:-:S04]  /*4b40*/  LEA R60, P3, R22, R11, 0x1 ;  /* 0x0000000b163c7211 */ /* 0x008fc800078608ff */
[----:B--2---:R-:W-:-:S05]  /*4b50*/  LEA.HI.X R61, R22, R76, R201, 0x1, P3 ;  /* 0x0000004c163d7211 */ /* 0x004fca00018f0cc9 */
[----:B----4-:R0:W-:Y:S04]  /*4b60*/  ST.E.128 desc[UR48][R60.64], R12 ;  /* 0x0000000c3c007985 */ /* 0x0101e8000c101d30 */
.L_x_3754:
[----:B------:R-:W-:Y:S05]  /*4b70*/  BSYNC B2 ;  /* 0x0000000000027941 */ /* 0x000fea0003800000 */
.L_x_3753:
        /* <DEDUP_REMOVED lines=28> */
[----:B------:R-:W-:-:S02]  /*4d40*/  HADD2.F32 R15, -RZ, R150.H1_H1 ;  /* 0x30000096ff0f7230 */ /* 0x000fc40000004100 */
[----:B------:R-:W-:Y:S01]  /*4d50*/  FFMA.FTZ R58, R13, R57, R58 ;  /* 0x000000390d3a7223 */ /* 0x000fe2000001003a */
[--C-:B------:R-:W-:Y:S02]  /*4d60*/  HADD2.F32 R13, -RZ, R12.reuse.H0_H0 ;  /* 0x2000000cff0d7230 */ /* 0x100fe40000004100 */
[----:B------:R-:W-:Y:S02]  /*4d70*/  HADD2.F32 R12, -RZ, R12.H1_H1 ;  /* 0x3000000cff0c7230 */ /* 0x000fe40000004100 */
[--C-:B------:R-:W-:Y:S01]  /*4d80*/  HADD2.F32 R57, -RZ, R149.reuse.H1_H1 ;  /* 0x30000095ff397230 */ /* 0x100fe20000004100 */
[----:B------:R-:W-:Y:S01]  /*4d90*/  F2FP.F16.F32.PACK_AB R56, R58, R56 ;  /* 0x000000383a38723e */ /* 0x000fe200000000ff */
[----:B------:R-:W-:Y:S02]  /*4da0*/  HADD2.F32 R150, -RZ, R150.H0_H0 ;  /* 0x20000096ff967230 */ /* 0x000fe40000004100 */
[-C--:B------:R-:W-:Y:S01]  /*4db0*/  FMUL.FTZ R59, R12, R15.reuse ;  /* 0x0000000f0c3b7220 */ /* 0x080fe20000410000 */
[----:B------:R-:W-:Y:S01]  /*4dc0*/  FMUL.FTZ R15, R13, R15 ;  /* 0x0000000f0d0f7220 */ /* 0x000fe20000410000 */
[----:B------:R-:W-:-:S02]  /*4dd0*/  HADD2.F32 R149, -RZ, R149.H0_H0 ;  /* 0x20000095ff957230 */ /* 0x000fc40000004100 */
        /* <DEDUP_REMOVED lines=14> */
.L_x_3760:
[----:B------:R-:W-:Y:S05]  /*4ec0*/  BSYNC B3 ;  /* 0x0000000000037941 */ /* 0x000fea0003800000 */
.L_x_3759:
[----:B---3--:R-:W-:-:S04]  /*4ed0*/  LEA R56, P3, R19, R11, 0x1 ;  /* 0x0000000b13387211 */ /* 0x008fc800078608ff */
[----:B--2---:R-:W-:-:S05]  /*4ee0*/  LEA.HI.X R57, R19, R76, R200, 0x1, P3 ;  /* 0x0000004c13397211 */ /* 0x004fca00018f0cc8 */
[----:B----4-:R0:W-:Y:S04]  /*4ef0*/  ST.E.128 desc[UR48][R56.64], R12 ;  /* 0x0000000c38007985 */ /* 0x0101e8000c101d30 */
.L_x_3758:
[----:B------:R-:W-:Y:S05]  /*4f00*/  BSYNC B2 ;  /* 0x0000000000027941 */ /* 0x000fea0003800000 */
.L_x_3757:
[----:B------:R-:W-:-:S13]  /*4f10*/  ISETP.NE.AND P3, PT, R20, RZ, PT ;  /* 0x000000ff1400720c */ /* 0x000fda0003f65270 */
[----:B------:R-:W-:Y:S05]  /*4f20*/  @!P3 BRA `(.L_x_3740) ;  /* 0x0000000000d4b947 */ /* 0x000fea0003800000 */
[----:B0---4-:R0:W4:Y:S01]  /*4f30*/  LDS.128 R12, [R80+0x24000] ;  /* 0x02400000500c7984 */ /* 0x0111220000000c00 */
[C---:B---3--:R-:W-:Y:S01]  /*4f40*/  LEA R56, P3, R23.reuse, R11, 0x1 ;  /* 0x0000000b17387211 */ /* 0x048fe200078608ff */
[----:B------:R-:W-:Y:S03]  /*4f50*/  BSSY B2, `(.L_x_3761) ;  /* 0x0000031000027945 */ /* 0x000fe60003800000 */
[----:B--2---:R-:W-:Y:S02]  /*4f60*/  LEA.HI.X R57, R23, R76, R199, 0x1, P3 ;  /* 0x0000004c17397211 */ /* 0x004fe400018f0cc7 */
[----:B------:R-:W-:-:S13]  /*4f70*/  ISETP.GE.AND P3, PT, R209, R118, PT ;  /* 0x00000076d100720c */ /* 0x000fda0003f66270 */
[----:B0-----:R-:W-:Y:S05]  /*4f80*/  @P3 BRA `(.L_x_3762) ;  /* 0x0000000000b43947 */ /* 0x001fea0003800000 */
[----:B------:R-:W-:Y:S02]  /*4f90*/  SHF.R.U64 R58, R54, 0x10, R55 ;  /* 0x00000010363a7819 */ /* 0x000fe40000001237 */
[----:B----4-:R-:W-:Y:S02]  /*4fa0*/  MOV R54, R13 ;  /* 0x0000000d00367202 */ /* 0x010fe40000000f00 */
        /* <DEDUP_REMOVED lines=24> */
[--C-:B------:R-:W-:Y:S01]  /*5130*/  HADD2.F32 R52, -RZ, R147.reuse.H0_H0 ;  /* 0x20000093ff347230 */ /* 0x100fe20000004100 */
[----:B------:R-:W-:Y:S01]  /*5140*/  F2FP.F16.F32.PACK_AB R15, R15, R53 ;  /* 0x000000350f0f723e */ /* 0x000fe200000000ff */
[----:B------:R-:W-:Y:S02]  /*5150*/  HADD2.F32 R148, -RZ, R148.H1_H1 ;  /* 0x30000094ff947230 */ /* 0x000fe40000004100 */
[CC--:B------:R-:W-:Y:S01]  /*5160*/  FMUL.FTZ R55, R12.reuse, R13.reuse ;  /* 0x0000000d0c377220 */ /* 0x0c0fe20000410000 */
[C---:B------:R-:W-:Y:S01]  /*5170*/  FMUL.FTZ R13, R11.reuse, R13 ;  /* 0x0000000d0b0d7220 */ /* 0x040fe20000410000 */
[----:B------:R-:W-:Y:S02]  /*5180*/  HADD2.F32 R147, -RZ, R147.H1_H1 ;  /* 0x30000093ff937230 */ /* 0x000fe40000004100 */
[-C--:B------:R-:W-:Y:S01]  /*5190*/  FFMA.FTZ R55, R11, R52.reuse, -R55 ;  /* 0x000000340b377223 */ /* 0x080fe20000010837 */
[--C-:B------:R-:W-:Y:S02]  /*51a0*/  HADD2.F32 R11, -RZ, R14.reuse.H0_H0 ;  /* 0x2000000eff0b7230 */ /* 0x100fe40000004100 */
[----:B------:R-:W-:Y:S01]  /*51b0*/  FFMA.FTZ R13, R12, R52, R13 ;  /* 0x000000340c0d7223 */ /* 0x000fe2000001000d */
[----:B------:R-:W-:-:S04]  /*51c0*/  HADD2.F32 R14, -RZ, R14.H1_H1 ;  /* 0x3000000eff0e7230 */ /* 0x000fc80000004100 */
[----:B------:R-:W-:Y:S01]  /*51d0*/  F2FP.F16.F32.PACK_AB R13, R13, R55 ;  /* 0x000000370d0d723e */ /* 0x000fe200000000ff */
[-C--:B------:R-:W-:Y:S01]  /*51e0*/  FMUL.FTZ R12, R14, R148.reuse ;  /* 0x000000940e0c7220 */ /* 0x080fe20000410000 */
[----:B------:R-:W-:-:S03]  /*51f0*/  FMUL.FTZ R148, R11, R148 ;  /* 0x000000940b947220 */ /* 0x000fc60000410000 */
[-C--:B------:R-:W-:Y:S01]  /*5200*/  FFMA.FTZ R12, R11, R147.reuse, -R12 ;  /* 0x000000930b0c7223 */ /* 0x080fe2000001080c */
[----:B------:R-:W-:-:S05]  /*5210*/  FFMA.FTZ R148, R14, R147, R148 ;  /* 0x000000930e947223 */ /* 0x000fca0000010094 */
[----:B------:R-:W-:Y:S01]  /*5220*/  F2FP.F16.F32.PACK_AB R148, R148, R12 ;  /* 0x0000000c9494723e */ /* 0x000fe200000000ff */
[----:B------:R-:W-:Y:S01]  /*5230*/  IMAD.MOV.U32 R12, RZ, RZ, R13 ;  /* 0x000000ffff0c7224 */ /* 0x000fe200078e000d */
[----:B------:R-:W-:-:S03]  /*5240*/  MOV R13, R54 ;  /* 0x00000036000d7202 */ /* 0x000fc60000000f00 */
[----:B------:R-:W-:-:S07]  /*5250*/  IMAD.MOV.U32 R14, RZ, RZ, R148 ;  /* 0x000000ffff0e7224 */ /* 0x000fce00078e0094 */
.L_x_3762:
[----:B------:R-:W-:Y:S05]  /*5260*/  BSYNC B2 ;  /* 0x0000000000027941 */ /* 0x000fea0003800000 */
.L_x_3761:
[----:B----4-:R0:W-:Y:S02]  /*5270*/  ST.E.128 desc[UR48][R56.64], R12 ;  /* 0x0000000c38007985 */ /* 0x0101e4000c101d30 */
.L_x_3740:
[----:B------:R-:W-:Y:S05]  /*5280*/  BSYNC B1 ;  /* 0x0000000000017941 */ /* 0x000fea0003800000 */
.L_x_3739:
[----:B------:R-:W-:-:S03]  /*5290*/  UMOV UR4, 0xffffffff ;  /* 0xffffffff00047882 */ /* 0x000fc60000000000 */
[----:B------:R-:W-:Y:S05]  /*52a0*/  BRA.DIV UR4, `(.L_x_3763) ;  /* 0x000001de04087947 */ /* 0x000fea000b800000 */
[----:B-1----:R-:W1:Y:S04]  /*52b0*/  SHFL.IDX PT, R116, R116, 0x1, 0x1c1f ;  /* 0x003c1f0074747f89 */ /* 0x002e6800000e0000 */
[----:B------:R-:W0:Y:S02]  /*52c0*/  SHFL.IDX PT, R117, R117, 0x1, 0x1c1f ;  /* 0x003c1f0075757f89 */ /* 0x000e2400000e0000 */
.L_x_4072:
[----:B------:R-:W-:Y:S05]  /*52d0*/  @P4 BRA `(.L_x_3764) ;  /* 0x0000005400484947 */ /* 0x000fea0003800000 */
[----:B------:R-:W-:Y:S01]  /*52e0*/  ISETP.NE.AND P3, PT, R6, RZ, PT ;  /* 0x000000ff0600720c */ /* 0x000fe20003f65270 */
[----:B------:R-:W-:-:S12]  /*52f0*/  BSSY B1, `(.L_x_3765) ;  /* 0x0000039000017945 */ /* 0x000fd80003800000 */
[----:B------:R-:W-:Y:S05]  /*5300*/  @!P3 BRA `(.L_x_3766) ;  /* 0x0000000000dcb947 */ /* 0x000fea0003800000 */
[----:B0---4-:R0:W4:Y:S01]  /*5310*/  LDS.128 R12, [R27+0x20000] ;  /* 0x020000001b0c7984 */ /* 0x0111220000000c00 */
[C---:B------:R-:W-:Y:S01]  /*5320*/  LEA R52, P3, R16.reuse, R117, 0x1 ;  /* 0x0000007510347211 */ /* 0x040fe200078608ff */
[----:B------:R-:W-:Y:S03]  /*5330*/  BSSY B2, `(.L_x_3767) ;  /* 0x0000033000027945 */ /* 0x000fe60003800000 */
[----:B-1----:R-:W-:Y:S02]  /*5340*/  LEA.HI.X R53, R16, R116, R17, 0x1, P3 ;  /* 0x0000007410357211 */ /* 0x002fe400018f0c11 */
[----:B------:R-:W-:-:S13]  /*5350*/  ISETP.GE.AND P3, PT, R194, R118, PT ;  /* 0x00000076c200720c */ /* 0x000fda0003f66270 */
[----:B0-----:R-:W-:Y:S05]  /*5360*/  @P3 BRA `(.L_x_3768) ;  /* 0x0000000000bc3947 */ /* 0x001fea0003800000 */
[----:B------:R-:W-:Y:S01]  /*5370*/  SHF.R.U64 R54, R50, 0x10, R51 ;  /* 0x0000001032367819 */ /* 0x000fe20000001233 */
[----:B----4-:R-:W-:Y:S01]  /*5380*/  IMAD.MOV.U32 R50, RZ, RZ, R13 ;  /* 0x000000ffff327224 */ /* 0x010fe200078e000d */
[----:B------:R-:W-:Y:S02]  /*5390*/  SHF.R.U64 R13, R48, 0x10, R49 ;  /* 0x00000010300d7819 */ /* 0x000fe40000001231 */
[----:B------:R-:W-:Y:S01]  /*53a0*/  SHF.R.U32.HI R51, RZ, 0x10, R51 ;  /* 0x00000010ff337819 */ /* 0x000fe20000011633 */
[----:B------:R-:W-:Y:S02]  /*53b0*/  HADD2.F32 R54, -RZ, R54.H0_H0 ;  /* 0x20000036ff367230 */ /* 0x000fe40000004100 */
[--C-:B---3--:R-:W-:Y:S02]  /*53c0*/  HADD2.F32 R11, -RZ, R50.reuse.H1_H1 ;  /* 0x30000032ff0b7230 */ /* 0x108fe40000004100 */
        /* <DEDUP_REMOVED lines=17> */
[--C-:B------:R-:W-:Y:S02]  /*54e0*/  HADD2.F32 R11, -RZ, R146.reuse.H0_H0 ;  /* 0x20000092ff0b7230 */ /* 0x100fe40000004100 */
        /* <DEDUP_REMOVED lines=13> */
[-C--:B------:R-:W-:Y:S02]  /*55c0*/  FMUL.FTZ R15, R13, R146.reuse ;  /* 0x000000920d0f7220 */ /* 0x080fe40000410000 */
        /* <DEDUP_REMOVED lines=9> */
.L_x_3768:
[----:B------:R-:W-:Y:S05]  /*5660*/  BSYNC B2 ;  /* 0x0000000000027941 */ /* 0x000fea0003800000 */
.L_x_3767:
[----:B----4-:R0:W-:Y:S02]  /*5670*/  ST.E.128 desc[UR48][R52.64], R12 ;  /* 0x0000000c34007985 */ /* 0x0101e4000c101d30 */
.L_x_3766:
[----:B------:R-:W-:Y:S05]  /*5680*/  BSYNC B1 ;  /* 0x0000000000017941 */ /* 0x000fea0003800000 */
.L_x_3765:
[----:B------:R-:W-:Y:S01]  /*5690*/  ISETP.NE.AND P3, PT, R7, RZ, PT ;  /* 0x000000ff0700720c */ /* 0x000fe20003f65270 */
[----:B------:R-:W-:-:S12]  /*56a0*/  BSSY B1, `(.L_x_3769) ;  /* 0x0000035000017945 */ /* 0x000fd80003800000 */
[----:B------:R-:W-:Y:S05]  /*56b0*/  @!P3 BRA `(.L_x_3770) ;  /* 0x0000000000ccb947 */ /* 0x000fea0003800000 */
[----:B0---4-:R0:W4:Y:S01]  /*56c0*/  LDS.128 R12, [R80+0x20000] ;  /* 0x02000000500c7984 */ /* 0x0111220000000c00 */
[----:B------:R-:W-:Y:S01]  /*56d0*/  ISETP.GE.AND P3, PT, R208, R118, PT ;  /* 0x00000076d000720c */ /* 0x000fe20003f66270 */
[----:B------:R-:W-:Y:S01]  /*56e0*/  IMAD.MOV.U32 R48, RZ, RZ, R117 ;  /* 0x000000ffff307224 */ /* 0x000fe200078e0075 */
[----:B---3--:R-:W-:Y:S01]  /*56f0*/  SHF.L.U32 R11, R197, 0x3, RZ ;  /* 0x00000003c50b7819 */ /* 0x008fe200000006ff */
[----:B-1----:R-:W-:Y:S01]  /*5700*/  IMAD.MOV.U32 R49, RZ, RZ, R116 ;  /* 0x000000ffff317224 */ /* 0x002fe200078e0074 */
[----:B------:R-:W-:Y:S03]  /*5710*/  BSSY B2, `(.L_x_3771) ;  /* 0x000002c000027945 */ /* 0x000fe60003800000 */
[----:B------:R-:W-:-:S06]  /*5720*/  IMAD.WIDE R48, R11, 0x2, R48 ;  /* 0x000000020b307825 */ /* 0x000fcc00078e0230 */
[----:B0-----:R-:W-:Y:S05]  /*5730*/  @P3 BRA `(.L_x_3772) ;  /* 0x0000000000a43947 */ /* 0x001fea0003800000 */
[--C-:B------:R-:W-:Y:S01]  /*5740*/  SHF.R.U64 R11, R44, 0x10, R45.reuse ;  /* 0x000000102c0b7819 */ /* 0x100fe2000000122d */
[--C-:B----4-:R-:W-:Y:S01]  /*5750*/  HADD2.F32 R50, -RZ, R15.reuse.H1_H1 ;  /* 0x3000000fff327230 */ /* 0x110fe20000004100 */
        /* <DEDUP_REMOVED lines=19> */
[----:B------:R-:W-:Y:S01]  /*5890*/  HADD2.F32 R13, -RZ, R144.H0_H0 ;  /* 0x20000090ff0d7230 */ /* 0x000fe20000004100 */
        /* <DEDUP_REMOVED lines=19> */
.L_x_3772:
[----:B------:R-:W-:Y:S05]  /*59d0*/  BSYNC B2 ;  /* 0x0000000000027941 */ /* 0x000fea0003800000 */
.L_x_3771:
[----:B----4-:R0:W-:Y:S02]  /*59e0*/  ST.E.128 desc[UR48][R48.64], R12 ;  /* 0x0000000c30007985 */ /* 0x0101e4000c101d30 */
.L_x_3770:
[----:B------:R-:W-:Y:S05]  /*59f0*/  BSYNC B1 ;  /* 0x0000000000017941 */ /* 0x000fea0003800000 */
.L_x_3769:
[----:B------:R-:W-:Y:S01]  /*5a00*/  ISETP.NE.AND P3, PT, R8, RZ, PT ;  /* 0x000000ff0800720c */ /* 0x000fe20003f65270 */
[----:B------:R-:W-:-:S12]  /*5a10*/  BSSY B1, `(.L_x_3773) ;  /* 0x0000036000017945 */ /* 0x000fd80003800000 */
[----:B------:R-:W-:Y:S05]  /*5a20*/  @!P3 BRA `(.L_x_3774) ;  /* 0x0000000000d0b947 */ /* 0x000fea0003800000 */
[----:B0---4-:R0:W4:Y:S01]  /*5a30*/  LDS.128 R12, [R27+0x23000] ;  /* 0x023000001b0c7984 */ /* 0x0111220000000c00 */
[----:B------:R-:W-:Y:S01]  /*5a40*/  ISETP.GE.AND P3, PT, R206, R118, PT ;  /* 0x00000076ce00720c */ /* 0x000fe20003f66270 */
[----:B---3--:R-:W-:Y:S01]  /*5a50*/  IMAD.SHL.U32 R11, R198, 0x8, RZ ;  /* 0x00000008c60b7824 */ /* 0x008fe200078e00ff */
[----:B-1----:R-:W-:Y:S01]  /*5a60*/  MOV R45, R116 ;  /* 0x00000074002d7202 */ /* 0x002fe20000000f00 */
[----:B------:R-:W-:Y:S01]  /*5a70*/  IMAD.MOV.U32 R44, RZ, RZ, R117 ;  /* 0x000000ffff2c7224 */ /* 0x000fe200078e0075 */
[----:B------:R-:W-:Y:S03]  /*5a80*/  BSSY B2, `(.L_x_3775) ;  /* 0x000002d000027945 */ /* 0x000fe60003800000 */
[----:B------:R-:W-:-:S06]  /*5a90*/  IMAD.WIDE R44, R11, 0x2, R44 ;  /* 0x000000020b2c7825 */ /* 0x000fcc00078e022c */
[----:B0-----:R-:W-:Y:S05]  /*5aa0*/  @P3 BRA `(.L_x_3776) ;  /* 0x0000000000a83947 */ /* 0x001fea0003800000 */
[----:B------:R-:W-:Y:S02]  /*5ab0*/  SHF.R.U64 R11, R40, 0x10, R41 ;  /* 0x00000010280b7819 */ /* 0x000fe40000001229 */
[----:B------:R-:W-:Y:S02]  /*5ac0*/  SHF.R.U64 R46, R42, 0x10, R43 ;  /* 0x000000102a2e7819 */ /* 0x000fe4000000122b */
[----:B------:R-:W-:Y:S01]  /*5ad0*/  SHF.R.U32.HI R40, RZ, 0x10, R41 ;  /* 0x00000010ff287819 */ /* 0x000fe20000011629 */
[----:B----4-:R-:W-:Y:S01]  /*5ae0*/  IMAD.MOV.U32 R41, RZ, RZ, R13 ;  /* 0x000000ffff297224 */ /* 0x010fe200078e000d */
        /* <DEDUP_REMOVED lines=38> */
.L_x_3776:
[----:B------:R-:W-:Y:S05]  /*5d50*/  BSYNC B2 ;  /* 0x0000000000027941 */ /* 0x000fea0003800000 */
.L_x_3775:
[----:B----4-:R0:W-:Y:S02]  /*5d60*/  ST.E.128 desc[UR48][R44.64], R12 ;  /* 0x0000000c2c007985 */ /* 0x0101e4000c101d30 */
.L_x_3774:
[----:B------:R-:W-:Y:S05]  /*5d70*/  BSYNC B1 ;  /* 0x0000000000017941 */ /* 0x000fea0003800000 */
.L_x_3773:
        /* <DEDUP_REMOVED lines=9> */
[----:B------:R-:W-:Y:S02]  /*5e10*/  SHF.R.U64 R36, R36, 0x10, R37 ;  /* 0x0000001024247819 */ /* 0x000fe40000001225 */
[--C-:B---3--:R-:W-:Y:S01]  /*5e20*/  SHF.R.U64 R11, R38, 0x10, R39.reuse ;  /* 0x00000010260b7819 */ /* 0x108fe20000001227 */
[----:B----4-:R-:W-:Y:S01]  /*5e30*/  HADD2.F32 R38, -RZ, R15.H1_H1 ;  /* 0x3000000fff267230 */ /* 0x010fe20000004100 */
[----:B------:R-:W-:Y:S02]  /*5e40*/  SHF.R.U32.HI R42, RZ, 0x10, R39 ;  /* 0x00000010ff2a7819 */ /* 0x000fe40000011627 */
[----:B------:R-:W-:Y:S01]  /*5e50*/  SHF.R.U32.HI R43, RZ, 0x10, R37 ;  /* 0x00000010ff2b7819 */ /* 0x000fe20000011625 */
[----:B------:R-:W-:Y:S02]  /*5e60*/  HADD2.F32 R37, -RZ, R36.H0_H0 ;  /* 0x20000024ff257230 */ /* 0x000fe40000004100 */
[----:B------:R-:W-:Y:S02]  /*5e70*/  HADD2.F32 R39, -RZ, R11.H0_H0 ;  /* 0x2000000bff277230 */ /* 0x000fe40000004100 */
[----:B------:R-:W-:-:S02]  /*5e80*/  HADD2.F32 R36, -RZ, R13.H1_H1 ;  /* 0x3000000dff247230 */ /* 0x000fc40000004100 */
[----:B------:R-:W-:Y:S02]  /*5e90*/  HADD2.F32 R11, -RZ, R13.H0_H0 ;  /* 0x2000000dff0b7230 */ /* 0x000fe40000004100 */
[----:B------:R-:W-:Y:S02]  /*5ea0*/  HADD2.F32 R42, -RZ, R42.H0_H0 ;  /* 0x2000002aff2a7230 */ /* 0x000fe40000004100 */
[-C--:B------:R-:W-:Y:S01]  /*5eb0*/  FMUL.FTZ R44, R36, R39.reuse ;  /* 0x00000027242c7220 */ /* 0x080fe20000410000 */
        /* <DEDUP_REMOVED lines=30> */
.L_x_3780:
[----:B------:R-:W-:Y:S05]  /*60a0*/  BSYNC B2 ;  /* 0x0000000000027941 */ /* 0x000fea0003800000 */
.L_x_3779:
[----:B----4-:R0:W-:Y:S02]  /*60b0*/  ST.E.128 desc[UR48][R40.64], R12 ;  /* 0x0000000c28007985 */ /* 0x0101e4000c101d30 */
.L_x_3778:
[----:B------:R-:W-:Y:S05]  /*60c0*/  BSYNC B1 ;  /* 0x0000000000017941 */ /* 0x000fea0003800000 */
.L_x_3777:
        /* <DEDUP_REMOVED lines=9> */
[----:B---3--:R-:W-:Y:S01]  /*6160*/  SHF.R.U64 R11, R32, 0x10, R33 ;  /* 0x00000010200b7819 */ /* 0x008fe20000001221 */
[--C-:B----4-:R-:W-:Y:S01]  /*6170*/  HADD2.F32 R32, -RZ, R15.reuse.H1_H1 ;  /* 0x3000000fff207230 */ /* 0x110fe20000004100 */
[--C-:B------:R-:W-:Y:S01]  /*6180*/  SHF.R.U64 R38, R34, 0x10, R35.reuse ;  /* 0x0000001022267819 */ /* 0x100fe20000001223 */
[----:B------:R-:W-:Y:S01]  /*6190*/  HADD2.F32 R15, -RZ, R15.H0_H0 ;  /* 0x2000000fff0f7230 */ /* 0x000fe20000004100 */
[----:B------:R-:W-:Y:S01]  /*61a0*/  SHF.R.U32.HI R35, RZ, 0x10, R35 ;  /* 0x00000010ff237819 */ /* 0x000fe20000011623 */
[----:B------:R-:W-:Y:S01]  /*61b0*/  HADD2.F32 R34, -RZ, R11.H0_H0 ;  /* 0x2000000bff227230 */ /* 0x000fe20000004100 */
[----:B------:R-:W-:Y:S01]  /*61c0*/  SHF.R.U32.HI R33, RZ, 0x10, R33 ;  /* 0x00000010ff217819 */ /* 0x000fe20000011621 */
[----:B------:R-:W-:Y:S02]  /*61d0*/  HADD2.F32 R38, -RZ, R38.H0_H0 ;  /* 0x20000026ff267230 */ /* 0x000fe40000004100 */
[----:B------:R-:W-:Y:S02]  /*61e0*/  HADD2.F32 R35, -RZ, R35.H0_H0 ;  /* 0x20000023ff237230 */ /* 0x000fe40000004100 */
[----:B------:R-:W-:-:S02]  /*61f0*/  HADD2.F32 R11, -RZ, R13.H1_H1 ;  /* 0x3000000dff0b7230 */ /* 0x000fc40000004100 */
[----:B------:R-:W-:Y:S02]  /*6200*/  HADD2.F32 R13, -RZ, R13.H0_H0 ;  /* 0x2000000dff0d7230 */ /* 0x000fe40000004100 */
[-C--:B------:R-:W-:Y:S01]  /*6210*/  FMUL.FTZ R39, R15, R35.reuse ;  /* 0x000000230f277220 */ /* 0x080fe20000410000 */
[----:B------:R-:W-:Y:S02]  /*6220*/  HADD2.F32 R33, -RZ, R33.H0_H0 ;  /* 0x20000021ff217230 */ /* 0x000fe40000004100 */
[-C--:B------:R-:W-:Y:S01]  /*6230*/  FMUL.FTZ R40, R11, R38.reuse ;  /* 0x000000260b287220 */ /* 0x080fe20000410000 */
[C---:B------:R-:W-:Y:S01]  /*6240*/  FMUL.FTZ R42, R32.reuse, R35 ;  /* 0x00000023202a7220 */ /* 0x040fe20000410000 */
[C---:B------:R-:W-:Y:S01]  /*6250*/  FMUL.FTZ R38, R13.reuse, R38 ;  /* 0x000000260d267220 */ /* 0x040fe20000410000 */
[----:B------:R-:W-:Y:S01]  /*6260*/  FFMA.FTZ R41, R32, R33, R39 ;  /* 0x0000002120297223 */ /* 0x000fe20000010027 */
[-C--:B------:R-:W-:Y:S02]  /*6270*/  FFMA.FTZ R40, R13, R34.reuse, -R40 ;  /* 0x000000220d287223 */ /* 0x080fe40000010828 */
[----:B------:R-:W-:Y:S01]  /*6280*/  FFMA.FTZ R35, R11, R34, R38 ;  /* 0x000000220b237223 */ /* 0x000fe20000010026 */
[----:B------:R-:W-:-:S02]  /*6290*/  HADD2.F32 R32, -RZ, R114.H0_H0 ;  /* 0x20000072ff207230 */ /* 0x000fc40000004100 */
[----:B------:R-:W-:Y:S01]  /*62a0*/  FFMA.FTZ R42, R15, R33, -R42 ;  /* 0x000000210f2a7223 */ /* 0x000fe2000001082a */
[----:B------:R-:W-:Y:S02]  /*62b0*/  HADD2.F32 R114, -RZ, R114.H1_H1 ;  /* 0x30000072ff727230 */ /* 0x000fe40000004100 */
[----:B------:R-:W-:Y:S02]  /*62c0*/  HADD2.F32 R11, -RZ, R12.H1_H1 ;  /* 0x3000000cff0b7230 */ /* 0x000fe40000004100 */
[----:B------:R-:W-:Y:S02]  /*62d0*/  HADD2.F32 R13, -RZ, R14.H1_H1 ;  /* 0x3000000eff0d7230 */ /* 0x000fe40000004100 */
[----:B------:R-:W-:Y:S02]  /*62e0*/  HADD2.F32 R12, -RZ, R12.H0_H0 ;  /* 0x2000000cff0c7230 */ /* 0x000fe40000004100 */
[----:B------:R-:W-:Y:S01]  /*62f0*/  FMUL.FTZ R33, R11, R32 ;  /* 0x000000200b217220 */ /* 0x000fe20000410000 */
[----:B------:R-:W-:-:S02]  /*6300*/  HADD2.F32 R14, -RZ, R14.H0_H0 ;  /* 0x2000000eff0e7230 */ /* 0x000fc40000004100 */
[----:B------:R-:W-:Y:S01]  /*6310*/  FMUL.FTZ R39, R13, R114 ;  /* 0x000000720d277220 */ /* 0x000fe20000410000 */
        /* <DEDUP_REMOVED lines=12> */
.L_x_3784:
[----:B------:R-:W-:Y:S05]  /*63e0*/  BSYNC B2 ;  /* 0x0000000000027941 */ /* 0x000fea0003800000 */
.L_x_3783:
[----:B----4-:R0:W-:Y:S02]  /*63f0*/  ST.E.128 desc[UR48][R36.64], R12 ;  /* 0x0000000c24007985 */ /* 0x0101e4000c101d30 */
.L_x_3782:
[----:B------:R-:W-:Y:S05]  /*6400*/  BSYNC B1 ;  /* 0x0000000000017941 */ /* 0x000fea0003800000 */
.L_x_3781:
[----:B------:R-:W-:-:S13]  /*6410*/  ISETP.NE.AND P3, PT, R20, RZ, PT ;  /* 0x000000ff1400720c */ /* 0x000fda0003f65270 */
        /* <DEDUP_REMOVED lines=25> */
[----:B------:R-:W-:-:S02]  /*65b0*/  HADD2.F32 R28, -RZ, R77.H1_H1 ;  /* 0x3000004dff1c7230 */ /* 0x000fc40000004100 */
[----:B------:R-:W-:Y:S01]  /*65c0*/  FFMA.FTZ R31, R11, R30, R34 ;  /* 0x0000001e0b1f7223 */ /* 0x000fe20000010022 */
[----:B------:R-:W-:Y:S02]  /*65d0*/  HADD2.F32 R11, -RZ, R12.H1_H1 ;  /* 0x3000000cff0b7230 */ /* 0x000fe40000004100 */
[----:B------:R-:W-:Y:S01]  /*65e0*/  FFMA.FTZ R38, R15, R29, -R38 ;  /* 0x0000001d0f267223 */ /* 0x000fe20000010826 */
[----:B------:R-:W-:Y:S02]  /*65f0*/  HADD2.F32 R13, -RZ, R14.H1_H1 ;  /* 0x3000000eff0d7230 */ /* 0x000fe40000004100 */
[----:B------:R-:W-:Y:S02]  /*6600*/  HADD2.F32 R77, -RZ, R77.H0_H0 ;  /* 0x2000004dff4d7230 */ /* 0x000fe40000004100 */
[----:B------:R-:W-:Y:S01]  /*6610*/  FMUL.FTZ R29, R11, R28 ;  /* 0x0000001c0b1d7220 */ /* 0x000fe20000410000 */
[----:B------:R-:W-:Y:S02]  /*6620*/  HADD2.F32 R12, -RZ, R12.H0_H0 ;  /* 0x2000000cff0c7230 */ /* 0x000fe40000004100 */
[----:B------:R-:W-:-:S02]  /*6630*/  HADD2.F32 R14, -RZ, R14.H0_H0 ;  /* 0x2000000eff0e7230 */ /* 0x000fc40000004100 */
[-C--:B------:R-:W-:Y:S01]  /*6640*/  FMUL.FTZ R35, R13, R77.reuse ;  /* 0x0000004d0d237220 */ /* 0x080fe20000410000 */
[--C-:B------:R-:W-:Y:S02]  /*6650*/  HADD2.F32 R15, -RZ, R78.reuse.H1_H1 ;  /* 0x3000004eff0f7230 */ /* 0x100fe40000004100 */
[----:B------:R-:W-:Y:S01]  /*6660*/  FMUL.FTZ R28, R12, R28 ;  /* 0x0000001c0c1c7220 */ /* 0x000fe20000410000 */
        /* <DEDUP_REMOVED lines=10> */
.L_x_3786:
[----:B------:R-:W-:Y:S05]  /*6710*/  BSYNC B1 ;  /* 0x0000000000017941 */ /* 0x000fea0003800000 */
.L_x_3785:
[----:B----4-:R0:W-:Y:S01]  /*6720*/  ST.E.128 desc[UR48][R32.64], R12 ;  /* 0x0000000c20007985 */ /* 0x0101e2000c101d30 */
[----:B------:R-:W-:Y:S05]  /*6730*/  BRA `(.L_x_3764) ;  /* 0x0000004000307947 */ /* 0x000fea0003800000 */
.L_x_3730:
        /* <DEDUP_REMOVED lines=21> */
[----:B------:R-:W-:Y:S06]  /*6890*/  @P3 BRA `(.L_x_3788) ;  /* 0x00000000007c3947 */ /* 0x000fec0003800000 */
[----:B------:R-:W-:Y:S01]  /*68a0*/  IADD3 R30, P2, R94, R14, RZ ;  /* 0x0000000e5e1e7210 */ /* 0x000fe20007f5e0ff */
[----:B------:R-:W-:Y:S01]  /*68b0*/  ULDC.64 UR4, c[0x0][0x3e8] ;  /* 0x0000fa0000047ab9 */ /* 0x000fe20000000a00 */
[----:B------:R-:W-:Y:S02]  /*68c0*/  CS2R R38, SRZ ;  /* 0x0000000000267805 */ /* 0x000fe4000001ff00 */
[----:B------:R-:W-:Y:S02]  /*68d0*/  CS2R R36, SRZ ;  /* 0x0000000000247805 */ /* 0x000fe4000001ff00 */
[----:B------:R-:W-:Y:S01]  /*68e0*/  CS2R R62, SRZ ;  /* 0x00000000003e7805 */ /* 0x000fe2000001ff00 */
[----:B------:R-:W-:Y:S01]  /*68f0*/  IMAD.X R31, R11, 0x1, R99, P2 ;  /* 0x000000010b1f7824 */ /* 0x000fe200010e0663 */
[----:B------:R-:W-:Y:S02]  /*6900*/  IADD3 R28, P2, R88, R12, RZ ;  /* 0x0000000c581c7210 */ /* 0x000fe40007f5e0ff */
[----:B------:R-:W-:-:S03]  /*6910*/  CS2R R60, SRZ ;  /* 0x00000000003c7805 */ /* 0x000fc6000001ff00 */
        /* <DEDUP_REMOVED lines=11> */
[----:B------:R-:W5:Y:S04]  /*69d0*/  @!P2 LDG.E.128 R36, desc[UR48][R40.64] ;  /* 0x000000302824a981 */ /* 0x000f68000c1e1d00 */
[----:B------:R-:W5:Y:S01]  /*69e0*/  @!P2 LDG.E.128 R60, desc[UR48][R64.64] ;  /* 0x00000030403ca981 */ /* 0x000f62000c1e1d00 */
        /* <DEDUP_REMOVED lines=10> */
.L_x_3788:
[----:B------:R-:W-:Y:S05]  /*6a90*/  BSYNC B1 ;  /* 0x0000000000017941 */ /* 0x000fea0003800000 */
.L_x_3787:
[----:B------:R-:W-:Y:S01]  /*6aa0*/  IADD3 R76, R202, 0x40, RZ ;  /* 0x00000040ca4c7810 */ /* 0x000fe20007ffe0ff */
[----:B------:R-:W-:Y:S01]  /*6ab0*/  BSSY B1, `(.L_x_3789) ;  /* 0x0000027000017945 */ /* 0x000fe20003800000 */
[----:B0-----:R-:W-:Y:S02]  /*6ac0*/  CS2R R64, SRZ ;  /* 0x0000000000407805 */ /* 0x001fe4000001ff00 */
[----:B------:R-:W-:Y:S02]  /*6ad0*/  CS2R R70, SRZ ;  /* 0x0000000000467805 */ /* 0x000fe4000001ff00 */
[----:B------:R-:W-:Y:S02]  /*6ae0*/  ISETP.GE.AND P4, PT, R76, R83, PT ;  /* 0x000000534c00720c */ /* 0x000fe40003f86270 */
[----:B------:R-:W-:Y:S02]  /*6af0*/  CS2R R68, SRZ ;  /* 0x0000000000447805 */ /* 0x000fe4000001ff00 */
[----:B------:R-:W-:-:S02]  /*6b00*/  CS2R R74, SRZ ;  /* 0x00000000004a7805 */ /* 0x000fc4000001ff00 */
[----:B------:R-:W-:-:S07]  /*6b10*/  CS2R R72, SRZ ;  /* 0x0000000000487805 */ /* 0x000fce000001ff00 */
[----:B------:R-:W-:Y:S05]  /*6b20*/  @P4 BRA `(.L_x_3790) ;  /* 0x00000000007c4947 */ /* 0x000fea0003800000 */
[----:B------:R-:W-:Y:S01]  /*6b30*/  IADD3 R15, P2, P5, R94, R14, R103 ;  /* 0x0000000e5e0f7210 */ /* 0x000fe20007d5e067 */
[----:B------:R-:W-:Y:S01]  /*6b40*/  ULDC.64 UR4, c[0x0][0x3e8] ;  /* 0x0000fa0000047ab9 */ /* 0x000fe20000000a00 */
[----:B------:R-:W-:Y:S02]  /*6b50*/  CS2R R58, SRZ ;  /* 0x00000000003a7805 */ /* 0x000fe4000001ff00 */
[----:B------:R-:W-:Y:S02]  /*6b60*/  CS2R R56, SRZ ;  /* 0x0000000000387805 */ /* 0x000fe4000001ff00 */
[----:B------:R-:W-:Y:S02]  /*6b70*/  IADD3.X R48, R99, R11, R102, P2, P5 ;  /* 0x0000000b63307210 */ /* 0x000fe400017ea466 */
[----:B------:R-:W-:Y:S02]  /*6b80*/  CS2R R74, SRZ ;  /* 0x00000000004a7805 */ /* 0x000fe4000001ff00 */
[----:B------:R-:W-:-:S02]  /*6b90*/  IADD3 R13, P2, P5, R88, R12, R105 ;  /* 0x0000000c580d7210 */ /* 0x000fc40007d5e069 */
[----:B------:R-:W-:Y:S02]  /*6ba0*/  CS2R R72, SRZ ;  /* 0x0000000000487805 */ /* 0x000fe4000001ff00 */
        /* <DEDUP_REMOVED lines=13> */
[----:B------:R-:W-:Y:S02]  /*6c80*/  ISETP.GE.AND P2, PT, R193, R118, PT ;  /* 0x00000076c100720c */ /* 0x000fe40003f46270 */
[----:B------:R-:W-:Y:S02]  /*6c90*/  CS2R R50, SRZ ;  /* 0x0000000000327805 */ /* 0x000fe4000001ff00 */
[----:B------:R-:W-:Y:S02]  /*6ca0*/  CS2R R48, SRZ ;  /* 0x0000000000307805 */ /* 0x000fe4000001ff00 */
[----:B------:R-:W-:-:S02]  /*6cb0*/  CS2R R66, SRZ ;  /* 0x0000000000427805 */ /* 0x000fc4000001ff00 */
[----:B------:R-:W-:-:S05]  /*6cc0*/  CS2R R64, SRZ ;  /* 0x0000000000407805 */ /* 0x000fca000001ff00 */
[----:B------:R0:W5:Y:S04]  /*6cd0*/  @!P2 LDG.E.128 R52, desc[UR48][R14.64+0x40] ;  /* 0x000040300e34a981 */ /* 0x000168000c1e1d00 */
[----:B------:R0:W5:Y:S01]  /*6ce0*/  @!P2 LDG.E.128 R68, desc[UR48][R12.64+0x40] ;  /* 0x000040300c44a981 */ /* 0x000162000c1e1d00 */
[----:B------:R-:W-:-:S13]  /*6cf0*/  ISETP.GE.AND P2, PT, R192, R118, PT ;  /* 0x00000076c000720c */ /* 0x000fda0003f46270 */
[----:B------:R0:W5:Y:S04]  /*6d00*/  @!P2 LDG.E.128 R48, desc[UR48][R14.64+0x80] ;  /* 0x000080300e30a981 */ /* 0x000168000c1e1d00 */
[----:B------:R0:W5:Y:S02]  /*6d10*/  @!P2 LDG.E.128 R64, desc[UR48][R12.64+0x80] ;  /* 0x000080300c40a981 */ /* 0x000164000c1e1d00 */
.L_x_3790:
[----:B------:R-:W-:Y:S05]  /*6d20*/  BSYNC B1 ;  /* 0x0000000000017941 */ /* 0x000fea0003800000 */
.L_x_3789:
[----:B0----5:R-:W-:Y:S01]  /*6d30*/  IMAD.MOV.U32 R12, RZ, RZ, R30 ;  /* 0x000000ffff0c7224 */ /* 0x021fe200078e001e */
[----:B------:R-:W-:Y:S01]  /*6d40*/  MOV R14, R28 ;  /* 0x0000001c000e7202 */ /* 0x000fe20000000f00 */
[----:B------:R-:W-:Y:S01]  /*6d50*/  IMAD.MOV.U32 R11, RZ, RZ, R31 ;  /* 0x000000ffff0b7224 */ /* 0x000fe200078e001f */
[----:B------:R-:W-:Y:S01]  /*6d60*/  UISETP.NE.AND UP0, UPT, UR51, 0x3, UPT ;  /* 0x000000033300788c */ /* 0x000fe2000bf05270 */
[----:B------:R-:W-:-:S03]  /*6d70*/  IMAD.MOV.U32 R13, RZ, RZ, R29 ;  /* 0x000000ffff0d7224 */ /* 0x000fc600078e001d */
        /* <DEDUP_REMOVED lines=12> */
[----:B------:R-:W-:Y:S02]  /*6e40*/  PRMT R166, R12, 0x5410, R13 ;  /* 0x000054100ca67816 */ /* 0x000fe4000000000d */
[----:B------:R-:W-:Y:S02]  /*6e50*/  MOV R12, R37 ;  /* 0x00000025000c7202 */ /* 0x000fe40000000f00 */
[----:B------:R-:W-:Y:S01]  /*6e60*/  PRMT R167, R11, 0x7610, R167 ;  /* 0x000076100ba77816 */ /* 0x000fe200000000a7 */
[----:B------:R-:W-:Y:S01]  /*6e70*/  IMAD.MOV.U32 R11, RZ, RZ, R43 ;  /* 0x000000ffff0b7224 */ /* 0x000fe200078e002b */
[----:B------:R-:W-:Y:S01]  /*6e80*/  PRMT R147, R12, 0x7610, R147 ;  /* 0x000076100c937816 */ /* 0x000fe20000000093 */
[----:B------:R-:W-:Y:S01]  /*6e90*/  IMAD.MOV.U32 R12, RZ, RZ, R42 ;  /* 0x000000ffff0c7224 */ /* 0x000fe200078e002a */
[----:B------:R-:W-:-:S02]  /*6ea0*/  PRMT R163, R14, 0x7610, R163 ;  /* 0x000076100ea37816 */ /* 0x000fc400000000a3 */
[----:B------:R-:W-:Y:S02]  /*6eb0*/  PLOP3.LUT P2, PT, PT, PT, UP0, 0x80, 0x0 ;  /* 0x000000000000781c */ /* 0x000fe40003f4f008 */
[----:B------:R-:W-:Y:S01]  /*6ec0*/  PRMT R159, R12, 0x5410, R11 ;  /* 0x000054100c9f7816 */ /* 0x000fe2000000000b */
[----:B------:R-:W-:Y:S01]  /*6ed0*/  IMAD.MOV.U32 R11, RZ, RZ, R41 ;  /* 0x000000ffff0b7224 */ /* 0x000fe200078e0029 */
[----:B------:R-:W-:-:S04]  /*6ee0*/  MOV R12, R40 ;  /* 0x00000028000c7202 */ /* 0x000fc80000000f00 */
[----:B------:R-:W-:Y:S01]  /*6ef0*/  PRMT R160, R12, 0x5410, R11 ;  /* 0x000054100ca07816 */ /* 0x000fe2000000000b */
[----:B------:R-:W-:Y:S01]  /*6f00*/  IMAD.MOV.U32 R12, RZ, RZ, R46 ;  /* 0x000000ffff0c7224 */ /* 0x000fe200078e002e */
[----:B------:R-:W-:-:S04]  /*6f10*/  MOV R11, R47 ;  /* 0x0000002f000b7202 */ /* 0x000fc80000000f00 */
[----:B------:R-:W-:Y:S01]  /*6f20*/  PRMT R162, R162, 0x5410, R12 ;  /* 0x00005410a2a27816 */ /* 0x000fe2000000000c */
[----:B------:R-:W-:Y:S01]  /*6f30*/  IMAD.MOV.U32 R12, RZ, RZ, R44 ;  /* 0x000000ffff0c7224 */ /* 0x000fe200078e002c */
[----:B------:R-:W-:Y:S01]  /*6f40*/  PRMT R164, R164, 0x5410, R11 ;  /* 0x00005410a4a47816 */ /* 0x000fe2000000000b */
[----:B------:R-:W-:-:S03]  /*6f50*/  IMAD.MOV.U32 R11, RZ, RZ, R45 ;  /* 0x000000ffff0b7224 */ /* 0x000fc600078e002d */
[----:B------:R-:W-:Y:S01]  /*6f60*/  PRMT R163, R163, 0x5410, R12 ;  /* 0x00005410a3a37816 */ /* 0x000fe2000000000c */
[----:B------:R-:W-:Y:S01]  /*6f70*/  IMAD.MOV.U32 R12, RZ, RZ, R63 ;  /* 0x000000ffff0c7224 */ /* 0x000fe200078e003f */
[----:B------:R-:W-:Y:S02]  /*6f80*/  PRMT R165, R165, 0x5410, R11 ;  /* 0x00005410a5a57816 */ /* 0x000fe4000000000b */
[----:B------:R-:W-:Y:S02]  /*6f90*/  MOV R11, R62 ;  /* 0x0000003e000b7202 */ /* 0x000fe40000000f00 */
[----:B------:R-:W-:Y:S02]  /*6fa0*/  PRMT R168, R12, 0x7610, R168 ;  /* 0x000076100ca87816 */ /* 0x000fe400000000a8 */
        /* <DEDUP_REMOVED lines=44> */
[----:B------:R-:W-:Y:S06]  /*7270*/  @!P2 BRA `(.L_x_3791) ;  /* 0x000000000004a947 */ /* 0x000fec0003800000 */
[----:B------:R-:W-:Y:S01]  /*7280*/  BPT.TRAP 0x1 ;  /* 0x000000040000795c */ /* 0x000fe20000300000 */
.L_x_3791:
[----:B------:R-:W-:Y:S01]  /*7290*/  IMAD R84, R18, 0x8, R2 ;  /* 0x0000000812547824 */ /* 0x000fe200078e0202 */
[----:B------:R-:W-:Y:S01]  /*72a0*/  SHF.L.U32 R85, R203, 0x1f, RZ ;  /* 0x0000001fcb557819 */ /* 0x000fe200000006ff */
[----:B------:R-:W-:Y:S03]  /*72b0*/  BSSY B1, `(.L_x_3792) ;  /* 0x0000003000017945 */ /* 0x000fe60003800000 */
[----:B------:R-:W0:Y:S02]  /*72c0*/  SYNCS.PHASECHK.TRANS64.TRYWAIT P5, [R84+URZ+0x30890], R85 ;  /* 0x03089055540075a7 */ /* 0x000e2400080a017f */
[----:B0-----:R-:W-:Y:S05]  /*72d0*/  @!P5 BRA `(.L_x_3793) ;  /* 0x000001bc0048d947 */ /* 0x001fea0003800000 */
.L_x_4073:
[----:B------:R-:W-:Y:S05]  /*72e0*/  BSYNC B1 ;  /* 0x0000000000017941 */ /* 0x000fea0003800000 */
.L_x_3792:
[----:B------:R-:W1:Y:S01]  /*72f0*/  LDC R133, c[0x0][0x2f4] ;  /* 0x0000bd00ff857b82 */ /* 0x000e620000000800 */
[----:B------:R-:W-:Y:S01]  /*7300*/  UMOV UR4, 0xffffffff ;  /* 0xffffffff00047882 */ /* 0x000fe20000000000 */
[----:B-1----:R-:W-:Y:S02]  /*7310*/  IMAD.IADD R134, R133, 0x1, -R119 ;  /* 0x0000000185867824 */ /* 0x002fe400078e0a77 */
[----:B------:R-:W-:Y:S05]  /*7320*/  BRA.DIV UR4, `(.L_x_3794) ;  /* 0x000001be04487947 */ /* 0x000fea000b800000 */
[----:B------:R1:W2:Y:S04]  /*7330*/  SHFL.IDX PT, R115, R116, RZ, 0x1c1f ;  /* 0x001c1fff74737589 */ /* 0x0002a800000e0000 */
[----:B------:R1:W3:Y:S02]  /*7340*/  SHFL.IDX PT, R11, R117, RZ, 0x1c1f ;  /* 0x001c1fff750b7589 */ /* 0x0002e400000e0000 */
.L_x_4077:
[----:B------:R-:W-:Y:S04]  /*7350*/  BSSY B1, `(.L_x_3795) ;  /* 0x000016d000017945 */ /* 0x000fe80003800000 */
[----:B------:R-:W-:Y:S05]  /*7360*/  @P3 BRA `(.L_x_3796) ;  /* 0x0000001400ac3947 */ /* 0x000fea0003800000 */
[----:B------:R-:W-:Y:S01]  /*7370*/  ISETP.NE.AND P3, PT, R6, RZ, PT ;  /* 0x000000ff0600720c */ /* 0x000fe20003f65270 */
[----:B------:R-:W-:Y:S01]  /*7380*/  BSSY B2, `(.L_x_3797) ;  /* 0x0000079000027945 */ /* 0x000fe20003800000 */
[----:B---3--:R-:W-:-:S11]  /*7390*/  MOV R114, R11 ;  /* 0x0000000b00727202 */ /* 0x008fd60000000f00 */
[----:B------:R-:W-:Y:S05]  /*73a0*/  @!P3 BRA `(.L_x_3798) ;  /* 0x0000000400d8b947 */ /* 0x000fea0003800000 */
[----:B------:R-:W-:Y:S01]  /*73b0*/  SEL R12, R119, R134, !P0 ;  /* 0x00000086770c7207 */ /* 0x000fe20004000000 */
[----:B------:R-:W-:Y:S01]  /*73c0*/  BSSY B3, `(.L_x_3799) ;  /* 0x000006e000037945 */ /* 0x000fe20003800000 */
[----:B------:R-:W-:Y:S02]  /*73d0*/  ISETP.GE.AND P3, PT, R16, R118, PT ;  /* 0x000000761000720c */ /* 0x000fe40003f66270 */
[----:B------:R-:W-:-:S04]  /*73e0*/  SHF.R.S32.HI R13, RZ, 0x1f, R12 ;  /* 0x0000001fff0d7819 */ /* 0x000fc8000001140c */
[----:B------:R-:W-:-:S04]  /*73f0*/  LEA.HI R13, R13, R12, RZ, 0x4 ;  /* 0x0000000c0d0d7211 */ /* 0x000fc800078f20ff */
[----:B------:R-:W-:-:S04]  /*7400*/  LEA.HI.SX32 R139, R13, R112, 0x1c ;  /* 0x000000700d8b7211 */ /* 0x000fc800078fe2ff */
[----:B------:R-:W-:-:S04]  /*7410*/  SHF.R.S32.HI R13, RZ, 0x1f, R139 ;  /* 0x0000001fff0d7819 */ /* 0x000fc8000001148b */
[----:B------:R-:W-:Y:S01]  /*7420*/  LEA.HI R13, R13, R139, RZ, 0x3 ;  /* 0x0000008b0d0d7211 */ /* 0x000fe200078f18ff */
[----:B------:R-:W-:-:S03]  /*7430*/  IMAD.SHL.U32 R139, R139, 0x8, RZ ;  /* 0x000000088b8b7824 */ /* 0x000fc600078e00ff */
[----:B------:R-:W-:Y:S02]  /*7440*/  SHF.R.S32.HI R13, RZ, 0x3, R13 ;  /* 0x00000003ff0d7819 */ /* 0x000fe4000001140d */
[----:B------:R-:W-:-:S03]  /*7450*/  LOP3.LUT R12, R217, 0x38, R139, 0xf8, !PT ;  /* 0x00000038d90c7812 */ /* 0x000fc600078ef88b */
[----:B------:R-:W-:Y:S01]  /*7460*/  IMAD R13, R13, 0x1800, R219 ;  /* 0x000018000d0d7824 */ /* 0x000fe200078e02db */
[----:B------:R-:W-:-:S05]  /*7470*/  LOP3.LUT R12, R12, R218, RZ, 0x3c, !PT ;  /* 0x000000da0c0c7212 */ /* 0x000fca00078e3cff */
        /* <DEDUP_REMOVED lines=14> */
[--C-:B------:R-:W-:Y:S01]  /*7560*/  HADD2.F32 R13, -RZ, R145.reuse.H0_H0 ;  /* 0x20000091ff0d7230 */ /* 0x100fe20000004100 */
[----:B------:R-:W-:Y:S01]  /*7570*/  SHF.R.U64 R38, R38, 0x10, R39 ;  /* 0x0000001026267819 */ /* 0x000fe20000001227 */
[----:B------:R-:W-:Y:S02]  /*7580*/  HADD2.F32 R148, -RZ, R140.H0_H0 ;  /* 0x2000008cff947230 */ /* 0x000fe40000004100 */
[----:B------:R-:W-:-:S02]  /*7590*/  HADD2.F32 R145, -RZ, R145.H1_H1 ;  /* 0x30000091ff917230 */ /* 0x000fc40000004100 */
[CC--:B------:R-:W-:Y:S01]  /*75a0*/  FMUL.FTZ R77, R13.reuse, R146.reuse ;  /* 0x000000920d4d7220 */ /* 0x0c0fe20000410000 */
[----:B------:R-:W-:Y:S02]  /*75b0*/  HADD2.F32 R37, -RZ, R37.H0_H0 ;  /* 0x20000025ff257230 */ /* 0x000fe40000004100 */
        /* <DEDUP_REMOVED lines=10> */
[----:B------:R-:W-:Y:S02]  /*7660*/  HADD2.F32 R15, -RZ, R15.H1_H1 ;  /* 0x3000000fff0f7230 */ /* 0x000fe40000004100 */
[----:B------:R-:W-:Y:S02]  /*7670*/  HADD2.F32 R61, -RZ, R61.H0_H0 ;  /* 0x2000003dff3d7230 */ /* 0x000fe40000004100 */
[-C--:B------:R-:W-:Y:S01]  /*7680*/  FMUL.FTZ R140, R145, R146.reuse ;  /* 0x00000092918c7220 */ /* 0x080fe20000410000 */
[C---:B------:R-:W-:Y:S01]  /*7690*/  FMUL.FTZ R146, R60.reuse, R146 ;  /* 0x000000923c927220 */ /* 0x040fe20000410000 */
[----:B------:R-:W-:Y:S02]  /*76a0*/  HADD2.F32 R38, -RZ, R38.H0_H0 ;  /* 0x20000026ff267230 */ /* 0x000fe40000004100 */
[----:B------:R-:W-:Y:S01]  /*76b0*/  FFMA.FTZ R60, R60, R37, -R140 ;  /* 0x000000253c3c7223 */ /* 0x000fe2000001088c */
[----:B------:R-:W-:-:S02]  /*76c0*/  IMAD.MOV.U32 R140, RZ, RZ, R79 ;  /* 0x000000ffff8c7224 */ /* 0x000fc400078e004f */
[----:B------:R-:W-:Y:S01]  /*76d0*/  FFMA.FTZ R37, R145, R37, R146 ;  /* 0x0000002591257223 */ /* 0x000fe20000010092 */
[----:B------:R-:W-:Y:S01]  /*76e0*/  HADD2.F32 R146, -RZ, R166.H1_H1 ;  /* 0x300000a6ff927230 */ /* 0x000fe20000004100 */
[----:B------:R-:W-:Y:S01]  /*76f0*/  F2FP.F16.F32.PACK_AB R60, R60, R77 ;  /* 0x0000004d3c3c723e */ /* 0x000fe200000000ff */
[----:B------:R-:W-:Y:S02]  /*7700*/  HADD2.F32 R145, -RZ, R140.H0_H0 ;  /* 0x2000008cff917230 */ /* 0x000fe40000004100 */
[----:B------:R-:W-:Y:S02]  /*7710*/  F2FP.F16.F32.PACK_AB R37, R37, R13 ;  /* 0x0000000d2525723e */ /* 0x000fe400000000ff */
[----:B------:R-:W-:Y:S02]  /*7720*/  IMAD.MOV.U32 R13, RZ, RZ, R60 ;  /* 0x000000ffff0d7224 */ /* 0x000fe400078e003c */
[-C--:B------:R-:W-:Y:S01]  /*7730*/  FMUL.FTZ R79, R145, R147.reuse ;  /* 0x00000093914f7220 */ /* 0x080fe20000410000 */
[----:B------:R-:W-:Y:S01]  /*7740*/  FMUL.FTZ R147, R148, R147 ;  /* 0x0000009394937220 */ /* 0x000fe20000410000 */
[----:B------:R-:W-:-:S02]  /*7750*/  IMAD.MOV.U32 R77, RZ, RZ, R37 ;  /* 0x000000ffff4d7224 */ /* 0x000fc400078e0025 */
[-C--:B------:R-:W-:Y:S01]  /*7760*/  FFMA.FTZ R79, R148, R146.reuse, -R79 ;  /* 0x00000092944f7223 */ /* 0x080fe2000001084f */
[----:B------:R-:W-:Y:S01]  /*7770*/  FFMA.FTZ R145, R145, R146, R147 ;  /* 0x0000009291917223 */ /* 0x000fe20000010093 */
[----:B------:R-:W-:Y:S01]  /*7780*/  SHF.R.U32.HI R146, RZ, 0x10, R39 ;  /* 0x00000010ff927819 */ /* 0x000fe20000011627 */
[----:B------:R-:W-:Y:S01]  /*7790*/  HADD2.F32 R148, -RZ, R168.H1_H1 ;  /* 0x300000a8ff947230 */ /* 0x000fe20000004100 */
[--C-:B------:R-:W-:Y:S01]  /*77a0*/  SHF.R.U64 R39, R62, 0x10, R63.reuse ;  /* 0x000000103e277819 */ /* 0x100fe2000000123f */
[----:B------:R-:W-:Y:S01]  /*77b0*/  HADD2.F32 R62, -RZ, R140.H1_H1 ;  /* 0x3000008cff3e7230 */ /* 0x000fe20000004100 */
[----:B------:R-:W-:Y:S01]  /*77c0*/  SHF.R.U32.HI R63, RZ, 0x10, R63 ;  /* 0x00000010ff3f7819 */ /* 0x000fe2000001163f */
[----:B------:R-:W-:Y:S02]  /*77d0*/  HADD2.F32 R146, -RZ, R146.H0_H0 ;  /* 0x20000092ff927230 */ /* 0x000fe40000004100 */
        /* <DEDUP_REMOVED lines=13> */
[C---:B------:R-:W-:Y:S01]  /*78b0*/  FMUL.FTZ R148, R146.reuse, R148 ;  /* 0x0000009492947220 */ /* 0x040fe20000410000 */
[----:B------:R-:W-:Y:S01]  /*78c0*/  F2FP.F16.F32.PACK_AB R145, R15, R145 ;  /* 0x000000910f91723e */ /* 0x000fe200000000ff */
[----:B------:R-:W-:Y:S01]  /*78d0*/  FFMA.FTZ R147, R146, R63, -R147 ;  /* 0x0000003f92937223 */ /* 0x000fe20000010893 */
[----:B------:R-:W-:-:S02]  /*78e0*/  HADD2.F32 R146, -RZ, R167.H1_H1 ;  /* 0x300000a7ff927230 */ /* 0x000fc40000004100 */
[----:B------:R-:W-:Y:S01]  /*78f0*/  FFMA.FTZ R148, R62, R63, R148 ;  /* 0x0000003f3e947223 */ /* 0x000fe20000010094 */
[-C--:B------:R-:W-:Y:S01]  /*7900*/  FMUL.FTZ R62, R76, R61.reuse ;  /* 0x0000003d4c3e7220 */ /* 0x080fe20000410000 */
[C---:B------:R-:W-:Y:S01]  /*7910*/  FMUL.FTZ R61, R12.reuse, R61 ;  /* 0x0000003d0c3d7220 */ /* 0x040fe20000410000 */
[----:B------:R-:W-:Y:S01]  /*7920*/  HADD2.F32 R63, -RZ, R14.H0_H0 ;  /* 0x2000000eff3f7230 */ /* 0x000fe20000004100 */
[----:B------:R-:W-:Y:S01]  /*7930*/  MOV R15, R79 ;  /* 0x0000004f000f7202 */ /* 0x000fe20000000f00 */
[-C--:B------:R-:W-:Y:S01]  /*7940*/  FFMA.FTZ R12, R12, R36.reuse, -R62 ;  /* 0x000000240c0c7223 */ /* 0x080fe2000001083e */
[----:B------:R-:W-:Y:S01]  /*7950*/  FFMA.FTZ R36, R76, R36, R61 ;  /* 0x000000244c247223 */ /* 0x000fe2000001003d */
[----:B------:R-:W-:Y:S02]  /*7960*/  HADD2.F32 R61, -RZ, R78.H0_H0 ;  /* 0x2000004eff3d7230 */ /* 0x000fe40000004100 */
[----:B------:R-:W-:Y:S01]  /*7970*/  HADD2.F32 R62, -RZ, R166.H0_H0 ;  /* 0x200000a6ff3e7230 */ /* 0x000fe20000004100 */
[----:B------:R-:W-:Y:S01]  /*7980*/  F2FP.F16.F32.PACK_AB R12, R12, R147 ;  /* 0x000000930c0c723e */ /* 0x000fe200000000ff */
[----:B------:R-:W-:-:S02]  /*7990*/  HADD2.F32 R78, -RZ, R78.H1_H1 ;  /* 0x3000004eff4e7230 */ /* 0x000fc40000004100 */
        /* <DEDUP_REMOVED lines=14> */
[----:B------:R-:W-:Y:S02]  /*7a80*/  IMAD.MOV.U32 R14, RZ, RZ, R61 ;  /* 0x000000ffff0e7224 */ /* 0x000fe400078e003d */
[----:B------:R-:W-:-:S07]  /*7a90*/  IMAD.MOV.U32 R78, RZ, RZ, R39 ;  /* 0x000000ffff4e7224 */ /* 0x000fce00078e0027 */
.L_x_3800:
[----:B------:R-:W-:Y:S05]  /*7aa0*/  BSYNC B3 ;  /* 0x0000000000037941 */ /* 0x000fea0003800000 */
.L_x_3799:
[----:B------:R-:W-:-:S04]  /*7ab0*/  LEA R36, P3, R3, R11, 0x1 ;  /* 0x0000000b03247211 */ /* 0x000fc800078608ff */
[----:B--2---:R-:W-:Y:S02]  /*7ac0*/  LEA.HI.X R37, R3, R115, R108, 0x1, P3 ;  /* 0x0000007303257211 */ /* 0x004fe400018f0c6c */
[----:B------:R-:W-:-:S03]  /*7ad0*/  ISETP.GE.AND P3, PT, R139, R133, PT ;  /* 0x000000858b00720c */ /* 0x000fc60003f66270 */
[----:B----4-:R2:W-:Y:S10]  /*7ae0*/  ST.E.128 desc[UR48][R36.64], R12 ;  /* 0x0000000c24007985 */ /* 0x0105f4000c101d30 */
[----:B--2---:R-:W-:-:S05]  /*7af0*/  @!P3 IMAD.WIDE R12, R139, 0x2, R114 ;  /* 0x000000028b0cb825 */ /* 0x004fca00078e0272 */
[----:B---3--:R3:W-:Y:S02]  /*7b00*/  @!P3 ST.E.128 desc[UR48][R12.64], R76 ;  /* 0x0000004c0c00b985 */ /* 0x0087e4000c101d30 */
.L_x_3798:
[----:B------:R-:W-:Y:S05]  /*7b10*/  BSYNC B2 ;  /* 0x0000000000027941 */ /* 0x000fea0003800000 */
.L_x_3797:
[----:B------:R-:W-:Y:S01]  /*7b20*/  ISETP.NE.AND P3, PT, R7, RZ, PT ;  /* 0x000000ff0700720c */ /* 0x000fe20003f65270 */
[----:B------:R-:W-:-:S12]  /*7b30*/  BSSY B2, `(.L_x_3801) ;  /* 0x0000077000027945 */ /* 0x000fd80003800000 */
[----:B------:R-:W-:Y:S05]  /*7b40*/  @!P3 BRA `(.L_x_3802) ;  /* 0x0000000400d4b947 */ /* 0x000fea0003800000 */
[----:B---3--:R-:W-:Y:S01]  /*7b50*/  SEL R12, R119, R134, !P1 ;  /* 0x00000086770c7207 */ /* 0x008fe20004800000 */
[----:B------:R-:W-:Y:S01]  /*7b60*/  BSSY B3, `(.L_x_3803) ;  /* 0x000006d000037945 */ /* 0x000fe20003800000 */
[----:B------:R-:W-:Y:S02]  /*7b70*/  ISETP.GE.AND P3, PT, R193, R118, PT ;  /* 0x00000076c100720c */ /* 0x000fe40003f66270 */
[----:B------:R-:W-:-:S04]  /*7b80*/  SHF.R.S32.HI R13, RZ, 0x1f, R12 ;  /* 0x0000001fff0d7819 */ /* 0x000fc8000001140c */
[----:B------:R-:W-:-:S04]  /*7b90*/  LEA.HI R13, R13, R12, RZ, 0x4 ;  /* 0x0000000c0d0d7211 */ /* 0x000fc800078f20ff */
[----:B------:R-:W-:-:S04]  /*7ba0*/  LEA.HI.SX32 R60, R13, R111, 0x1c ;  /* 0x0000006f0d3c7211 */ /* 0x000fc800078fe2ff */
[----:B------:R-:W-:-:S04]  /*7bb0*/  SHF.R.S32.HI R13, RZ, 0x1f, R60 ;  /* 0x0000001fff0d7819 */ /* 0x000fc8000001143c */
[----:B------:R-:W-:Y:S02]  /*7bc0*/  LEA.HI R13, R13, R60, RZ, 0x3 ;  /* 0x0000003c0d0d7211 */ /* 0x000fe400078f18ff */
[----:B------:R-:W-:Y:S02]  /*7bd0*/  SHF.L.U32 R60, R60, 0x3, RZ ;  /* 0x000000033c3c7819 */ /* 0x000fe400000006ff */
[----:B------:R-:W-:Y:S02]  /*7be0*/  SHF.R.S32.HI R13, RZ, 0x3, R13 ;  /* 0x00000003ff0d7819 */ /* 0x000fe4000001140d */
[----:B------:R-:W-:-:S03]  /*7bf0*/  LOP3.LUT R12, R217, 0x38, R60, 0xf8, !PT ;  /* 0x00000038d90c7812 */ /* 0x000fc600078ef83c */
[----:B------:R-:W-:Y:S01]  /*7c00*/  IMAD R13, R13, 0x1800, R219 ;  /* 0x000018000d0d7824 */ /* 0x000fe200078e02db */
[----:B------:R-:W-:-:S05]  /*7c10*/  LOP3.LUT R12, R12, R218, RZ, 0x3c, !PT ;  /* 0x000000da0c0c7212 */ /* 0x000fca00078e3cff */
        /* <DEDUP_REMOVED lines=12> */
[----:B------:R-:W-:Y:S01]  /*7ce0*/  HADD2.F32 R63, -RZ, R165.H1_H1 ;  /* 0x300000a5ff3f7230 */ /* 0x000fe20000004100 */
        /* <DEDUP_REMOVED lines=32> */
[----:B------:R-:W-:Y:S02]  /*7ef0*/  F2FP.F16.F32.PACK_AB R33, R33, R13 ;  /* 0x0000000d2121723e */ /* 0x000fe400000000ff */
[----:B------:R-:W-:Y:S01]  /*7f00*/  FFMA.FTZ R63, R61, R62, R63 ;  /* 0x0000003e3d3f7223 */ /* 0x000fe2000001003f */
[----:B------:R-:W-:Y:S02]  /*7f10*/  SHF.R.U32.HI R61, RZ, 0x10, R35 ;  /* 0x00000010ff3d7819 */ /* 0x000fe40000011623 */
[--C-:B------:R-:W-:Y:S02]  /*7f20*/  SHF.R.U64 R35, R46, 0x10, R47.reuse ;  /* 0x000000102e237819 */ /* 0x100fe4000000122f */
[----:B------:R-:W-:Y:S01]  /*7f30*/  SHF.R.U32.HI R46, RZ, 0x10, R47 ;  /* 0x00000010ff2e7819 */ /* 0x000fe2000001162f */
[----:B------:R-:W-:Y:S01]  /*7f40*/  HADD2.F32 R61, -RZ, R61.H0_H0 ;  /* 0x2000003dff3d7230 */ /* 0x000fe20000004100 */
[----:B------:R-:W-:Y:S01]  /*7f50*/  MOV R13, R37 ;  /* 0x00000025000d7202 */ /* 0x000fe20000000f00 */
[----:B------:R-:W-:-:S02]  /*7f60*/  HADD2.F32 R35, -RZ, R35.H0_H0 ;  /* 0x20000023ff237230 */ /* 0x000fc40000004100 */
[----:B------:R-:W-:Y:S02]  /*7f70*/  HADD2.F32 R46, -RZ, R46.H0_H0 ;  /* 0x2000002eff2e7230 */ /* 0x000fe40000004100 */
[----:B------:R-:W-:-:S03]  /*7f80*/  IMAD.MOV.U32 R37, RZ, RZ, R33 ;  /* 0x000000ffff257224 */ /* 0x000fc600078e0021 */
        /* <DEDUP_REMOVED lines=37> */
[----:B------:R-:W-:Y:S01]  /*81e0*/  F2FP.F16.F32.PACK_AB R46, R36, R46 ;  /* 0x0000002e242e723e */ /* 0x000fe200000000ff */
[----:B------:R-:W-:Y:S01]  /*81f0*/  IMAD.MOV.U32 R36, RZ, RZ, R32 ;  /* 0x000000ffff247224 */ /* 0x000fe200078e0020 */
[----:B------:R-:W-:Y:S02]  /*8200*/  F2FP.F16.F32.PACK_AB R35, R35, R61 ;  /* 0x0000003d2323723e */ /* 0x000fe400000000ff */
[----:B------:R-:W-:-:S03]  /*8210*/  MOV R14, R46 ;  /* 0x0000002e000e7202 */ /* 0x000fc60000000f00 */
[----:B------:R-:W-:-:S07]  /*8220*/  IMAD.MOV.U32 R38, RZ, RZ, R35 ;  /* 0x000000ffff267224 */ /* 0x000fce00078e0023 */
.L_x_3804:
[----:B------:R-:W-:Y:S05]  /*8230*/  BSYNC B3 ;  /* 0x0000000000037941 */ /* 0x000fea0003800000 */
.L_x_3803:
[----:B------:R-:W-:-:S04]  /*8240*/  LEA R32, P3, R4, R11, 0x1 ;  /* 0x0000000b04207211 */ /* 0x000fc800078608ff */
[----:B--2---:R-:W-:Y:S02]  /*8250*/  LEA.HI.X R33, R4, R115, R107, 0x1, P3 ;  /* 0x0000007304217211 */ /* 0x004fe400018f0c6b */
[----:B------:R-:W-:-:S03]  /*8260*/  ISETP.GE.AND P3, PT, R60, R133, PT ;  /* 0x000000853c00720c */ /* 0x000fc60003f66270 */
[----:B----4-:R2:W-:Y:S10]  /*8270*/  ST.E.128 desc[UR48][R32.64], R12 ;  /* 0x0000000c20007985 */ /* 0x0105f4000c101d30 */
[----:B--2---:R-:W-:-:S05]  /*8280*/  @!P3 IMAD.WIDE R12, R60, 0x2, R114 ;  /* 0x000000023c0cb825 */ /* 0x004fca00078e0272 */
[----:B---3--:R4:W-:Y:S02]  /*8290*/  @!P3 ST.E.128 desc[UR48][R12.64], R36 ;  /* 0x000000240c00b985 */ /* 0x0089e4000c101d30 */
.L_x_3802:
[----:B------:R-:W-:Y:S05]  /*82a0*/  BSYNC B2 ;  /* 0x0000000000027941 */ /* 0x000fea0003800000 */
.L_x_3801:
[----:B------:R-:W-:-:S13]  /*82b0*/  ISETP.NE.AND P3, PT, R8, RZ, PT ;  /* 0x000000ff0800720c */ /* 0x000fda0003f65270 */
[----:B------:R-:W-:Y:S05]  /*82c0*/  @!P3 BRA `(.L_x_3796) ;  /* 0x0000000400d4b947 */ /* 0x000fea0003800000 */
[----:B---34-:R-:W3:Y:S01]  /*82d0*/  LDL R12, [R1] ;  /* 0x00000000010c7983 */ /* 0x018ee20000100800 */
[----:B------:R-:W-:Y:S01]  /*82e0*/  ISETP.GE.AND P3, PT, R192, R118, PT ;  /* 0x00000076c000720c */ /* 0x000fe20003f66270 */
[----:B------:R-:W-:Y:S01]  /*82f0*/  BSSY B2, `(.L_x_3805) ;  /* 0x000006c000027945 */ /* 0x000fe20003800000 */
[----:B---3--:R-:W-:-:S04]  /*8300*/  LOP3.LUT P5, RZ, R12, 0x1, RZ, 0xc0, !PT ;  /* 0x000000010cff7812 */ /* 0x008fc800078ac0ff */
[----:B------:R-:W-:-:S04]  /*8310*/  SEL R12, R119, R134, !P5 ;  /* 0x00000086770c7207 */ /* 0x000fc80006800000 */
        /* <DEDUP_REMOVED lines=18> */
[----:B------:R-:W-:Y:S01]  /*8440*/  HADD2.F32 R38, -RZ, R160.H1_H1 ;  /* 0x300000a0ff267230 */ /* 0x000fe20000004100 */
[--C-:B------:R-:W-:Y:S01]  /*8450*/  SHF.R.U64 R28, R28, 0x10, R29.reuse ;  /* 0x000000101c1c7819 */ /* 0x100fe2000000121d */
[----:B---3--:R-:W-:Y:S01]  /*8460*/  HADD2.F32 R37, -RZ, R33.H0_H0 ;  /* 0x20000021ff257230 */ /* 0x008fe20000004100 */
[----:B------:R-:W-:Y:S01]  /*8470*/  SHF.R.U32.HI R29, RZ, 0x10, R29 ;  /* 0x00000010ff1d7819 */ /* 0x000fe2000001161d */
[----:B----4-:R-:W-:Y:S01]  /*8480*/  HADD2.F32 R44, -RZ, R13.H0_H0 ;  /* 0x2000000dff2c7230 */ /* 0x010fe20000004100 */
[----:B------:R-:W-:Y:S01]  /*8490*/  SHF.R.U64 R40, R40, 0x10, R41 ;  /* 0x0000001028287819 */ /* 0x000fe20000001229 */
[----:B------:R-:W-:Y:S02]  /*84a0*/  HADD2.F32 R39, -RZ, R158.H1_H1 ;  /* 0x3000009eff277230 */ /* 0x000fe40000004100 */
[-C--:B------:R-:W-:Y:S01]  /*84b0*/  FMUL.FTZ R45, R37, R38.reuse ;  /* 0x00000026252d7220 */ /* 0x080fe20000410000 */
[----:B------:R-:W-:Y:S02]  /*84c0*/  HADD2.F32 R33, -RZ, R33.H1_H1 ;  /* 0x30000021ff217230 */ /* 0x000fe40000004100 */
[----:B------:R-:W-:Y:S01]  /*84d0*/  FMUL.FTZ R38, R44, R38 ;  /* 0x000000262c267220 */ /* 0x000fe20000410000 */
[----:B------:R-:W-:Y:S01]  /*84e0*/  SHF.R.U64 R30, R30, 0x10, R31 ;  /* 0x000000101e1e7819 */ /* 0x000fe2000000121f */
[----:B------:R-:W-:Y:S01]  /*84f0*/  FFMA.FTZ R45, R44, R39, -R45 ;  /* 0x000000272c2d7223 */ /* 0x000fe2000001082d */
[----:B------:R-:W-:-:S02]  /*8500*/  HADD2.F32 R160, -RZ, R160.H0_H0 ;  /* 0x200000a0ffa07230 */ /* 0x000fc40000004100 */
[----:B------:R-:W-:Y:S01]  /*8510*/  FFMA.FTZ R37, R37, R39, R38 ;  /* 0x0000002725257223 */ /* 0x000fe20000010026 */
[----:B------:R-:W-:Y:S01]  /*8520*/  SHF.R.U32.HI R38, RZ, 0x10, R41 ;  /* 0x00000010ff267819 */ /* 0x000fe20000011629 */
[----:B------:R-:W-:Y:S02]  /*8530*/  HADD2.F32 R39, -RZ, R13.H1_H1 ;  /* 0x3000000dff277230 */ /* 0x000fe40000004100 */
[----:B------:R-:W-:Y:S02]  /*8540*/  HADD2.F32 R13, -RZ, R29.H0_H0 ;  /* 0x2000001dff0d7230 */ /* 0x000fe40000004100 */
[----:B------:R-:W-:Y:S02]  /*8550*/  HADD2.F32 R38, -RZ, R38.H0_H0 ;  /* 0x20000026ff267230 */ /* 0x000fe40000004100 */
[--C-:B------:R-:W-:Y:S02]  /*8560*/  HADD2.F32 R41, -RZ, R15.reuse.H0_H0 ;  /* 0x2000000fff297230 */ /* 0x100fe40000004100 */
[----:B------:R-:W-:-:S02]  /*8570*/  HADD2.F32 R15, -RZ, R15.H1_H1 ;  /* 0x3000000fff0f7230 */ /* 0x000fc40000004100 */
[-C--:B------:R-:W-:Y:S01]  /*8580*/  FMUL.FTZ R29, R33, R38.reuse ;  /* 0x00000026211d7220 */ /* 0x080fe20000410000 */
[C---:B------:R-:W-:Y:S01]  /*8590*/  FMUL.FTZ R38, R39.reuse, R38 ;  /* 0x0000002627267220 */ /* 0x040fe20000410000 */
[----:B------:R-:W-:Y:S02]  /*85a0*/  HADD2.F32 R158, -RZ, R158.H0_H0 ;  /* 0x2000009eff9e7230 */ /* 0x000fe40000004100 */
[-C--:B------:R-:W-:Y:S01]  /*85b0*/  FFMA.FTZ R29, R39, R13.reuse, -R29 ;  /* 0x0000000d271d7223 */ /* 0x080fe2000001081d */
[----:B------:R-:W-:Y:S01]  /*85c0*/  FFMA.FTZ R13, R33, R13, R38 ;  /* 0x0000000d210d7223 */ /* 0x000fe20000010026 */
[----:B------:R-:W-:Y:S02]  /*85d0*/  IMAD.MOV.U32 R33, RZ, RZ, R35 ;  /* 0x000000ffff217224 */ /* 0x000fe400078e0023 */
[----:B------:R-:W-:Y:S01]  /*85e0*/  HADD2.F32 R35, -RZ, R159.H1_H1 ;  /* 0x3000009fff237230 */ /* 0x000fe20000004100 */
[----:B------:R-:W-:Y:S01]  /*85f0*/  F2FP.F16.F32.PACK_AB R29, R29, R45 ;  /* 0x0000002d1d1d723e */ /* 0x000fe200000000ff */
[----:B------:R-:W-:Y:S01]  /*8600*/  HADD2.F32 R39, -RZ, R157.H1_H1 ;  /* 0x3000009dff277230 */ /* 0x000fe20000004100 */
[----:B------:R-:W-:Y:S01]  /*8610*/  F2FP.F16.F32.PACK_AB R37, R13, R37 ;  /* 0x000000250d25723e */ /* 0x000fe200000000ff */
[----:B------:R-:W-:-:S02]  /*8620*/  HADD2.F32 R38, -RZ, R33.H0_H0 ;  /* 0x20000021ff267230 */ /* 0x000fc40000004100 */
[----:B------:R-:W-:Y:S02]  /*8630*/  HADD2.F32 R33, -RZ, R33.H1_H1 ;  /* 0x30000021ff217230 */ /* 0x000fe40000004100 */
[----:B------:R-:W-:Y:S02]  /*8640*/  HADD2.F32 R40, -RZ, R40.H0_H0 ;  /* 0x20000028ff287230 */ /* 0x000fe40000004100 */
[CC--:B------:R-:W-:Y:S01]  /*8650*/  FMUL.FTZ R44, R38.reuse, R35.reuse ;  /* 0x00000023262c7220 */ /* 0x0c0fe20000410000 */
[C---:B------:R-:W-:Y:S01]  /*8660*/  FMUL.FTZ R35, R41.reuse, R35 ;  /* 0x0000002329237220 */ /* 0x040fe20000410000 */
[----:B------:R-:W-:Y:S02]  /*8670*/  HADD2.F32 R28, -RZ, R28.H0_H0 ;  /* 0x2000001cff1c7230 */ /* 0x000fe40000004100 */
[-C--:B------:R-:W-:Y:S01]  /*8680*/  FFMA.FTZ R44, R41, R39.reuse, -R44 ;  /* 0x00000027292c7223 */ /* 0x080fe2000001082c */
[----:B------:R-:W-:Y:S01]  /*8690*/  FFMA.FTZ R35, R38, R39, R35 ;  /* 0x0000002726237223 */ /* 0x000fe20000010023 */
        /* <DEDUP_REMOVED lines=8> */
[----:B------:R-:W-:Y:S02]  /*8720*/  HADD2.F32 R30, -RZ, R30.H0_H0 ;  /* 0x2000001eff1e7230 */ /* 0x000fe40000004100 */
[----:B------:R-:W-:Y:S02]  /*8730*/  IMAD.MOV.U32 R13, RZ, RZ, R29 ;  /* 0x000000ffff0d7224 */ /* 0x000fe400078e001d */
[----:B------:R-:W-:-:S04]  /*8740*/  FMUL.FTZ R39, R33, R42 ;  /* 0x0000002a21277220 */ /* 0x000fc80000410000 */
[C---:B------:R-:W-:Y:S01]  /*8750*/  FFMA.FTZ R39, R15.reuse, R38, -R39 ;  /* 0x000000260f277223 */ /* 0x040fe20000010827 */
[----:B------:R-:W-:-:S04]  /*8760*/  FMUL.FTZ R15, R15, R42 ;  /* 0x0000002a0f0f7220 */ /* 0x000fc80000410000 */
        /* <DEDUP_REMOVED lines=10> */
[----:B------:R-:W-:-:S02]  /*8810*/  IMAD.MOV.U32 R15, RZ, RZ, R39 ;  /* 0x000000ffff0f7224 */ /* 0x000fc400078e0027 */
        /* <DEDUP_REMOVED lines=16> */
[----:B------:R-:W-:-:S03]  /*8920*/  FMUL.FTZ R31, R14, R31 ;  /* 0x0000001f0e1f7220 */ /* 0x000fc60000410000 */
        /* <DEDUP_REMOVED lines=8> */
.L_x_3806:
[----:B------:R-:W-:Y:S05]  /*89b0*/  BSYNC B2 ;  /* 0x0000000000027941 */ /* 0x000fea0003800000 */
.L_x_3805:
[----:B------:R-:W-:-:S04]  /*89c0*/  LEA R28, P3, R5, R11, 0x1 ;  /* 0x0000000b051c7211 */ /* 0x000fc800078608ff */
[----:B--2---:R-:W-:Y:S02]  /*89d0*/  LEA.HI.X R29, R5, R115, R106, 0x1, P3 ;  /* 0x00000073051d7211 */ /* 0x004fe400018f0c6a */
[----:B------:R-:W-:-:S03]  /*89e0*/  ISETP.GE.AND P3, PT, R36, R133, PT ;  /* 0x000000852400720c */ /* 0x000fc60003f66270 */
[----:B----4-:R2:W-:Y:S10]  /*89f0*/  ST.E.128 desc[UR48][R28.64], R12 ;  /* 0x0000000c1c007985 */ /* 0x0105f4000c101d30 */
[----:B------:R-:W-:-:S05]  /*8a00*/  @!P3 IMAD.WIDE R114, R36, 0x2, R114 ;  /* 0x000000022472b825 */ /* 0x000fca00078e0272 */
[----:B---3--:R2:W-:Y:S02]  /*8a10*/  @!P3 ST.E.128 desc[UR48][R114.64], R32 ;  /* 0x000000207200b985 */ /* 0x0085e4000c101d30 */
.L_x_3796:
[----:B------:R-:W-:Y:S05]  /*8a20*/  BSYNC B1 ;  /* 0x0000000000017941 */ /* 0x000fea0003800000 */
.L_x_3795:
[----:B------:R-:W-:-:S03]  /*8a30*/  UMOV UR4, 0xffffffff ;  /* 0xffffffff00047882 */ /* 0x000fc60000000000 */
[----:B------:R-:W-:Y:S05]  /*8a40*/  BRA.DIV UR4, `(.L_x_3807) ;  /* 0x000001a604cc7947 */ /* 0x000fea000b800000 */
[----:B-1----:R-:W1:Y:S04]  /*8a50*/  SHFL.IDX PT, R116, R116, 0x1, 0x1c1f ;  /* 0x003c1f0074747f89 */ /* 0x002e6800000e0000 */
[----:B------:R-:W0:Y:S02]  /*8a60*/  SHFL.IDX PT, R117, R117, 0x1, 0x1c1f ;  /* 0x003c1f0075757f89 */ /* 0x000e2400000e0000 */
.L_x_4081:
[----:B------:R-:W-:Y:S05]  /*8a70*/  @P4 BRA `(.L_x_3764) ;  /* 0x0000001c00604947 */ /* 0x000fea0003800000 */
[----:B------:R-:W-:Y:S01]  /*8a80*/  ISETP.NE.AND P3, PT, R6, RZ, PT ;  /* 0x000000ff0600720c */ /* 0x000fe20003f65270 */
[----:B------:R-:W-:Y:S01]  /*8a90*/  BSSY B1, `(.L_x_3808) ;  /* 0x0000079000017945 */ /* 0x000fe20003800000 */
[----:B0-2---:R-:W-:Y:S01]  /*8aa0*/  MOV R32, R117 ;  /* 0x0000007500207202 */ /* 0x005fe20000000f00 */
[----:B-1----:R-:W-:-:S10]  /*8ab0*/  IMAD.MOV.U32 R33, RZ, RZ, R116 ;  /* 0x000000ffff217224 */ /* 0x002fd400078e0074 */
[----:B------:R-:W-:Y:S05]  /*8ac0*/  @!P3 BRA `(.L_x_3809) ;  /* 0x0000000400d4b947 */ /* 0x000fea0003800000 */
[----:B---3--:R-:W-:Y:S01]  /*8ad0*/  SEL R11, R119, R134, !P0 ;  /* 0x00000086770b7207 */ /* 0x008fe20004000000 */
[----:B------:R-:W-:Y:S01]  /*8ae0*/  BSSY B2, `(.L_x_3810) ;  /* 0x000006d000027945 */ /* 0x000fe20003800000 */
[----:B----4-:R-:W-:Y:S02]  /*8af0*/  SHF.R.U32.HI R13, RZ, 0x3, R204 ;  /* 0x00000003ff0d7819 */ /* 0x010fe400000116cc */
[----:B------:R-:W-:Y:S02]  /*8b00*/  SHF.R.S32.HI R12, RZ, 0x1f, R11 ;  /* 0x0000001fff0c7819 */ /* 0x000fe4000001140b */
[----:B------:R-:W-:Y:S02]  /*8b10*/  ISETP.GE.AND P3, PT, R16, R118, PT ;  /* 0x000000761000720c */ /* 0x000fe40003f66270 */
        /* <DEDUP_REMOVED lines=8> */
[----:B------:R-:W-:-:S04]  /*8ba0*/  LOP3.LUT R11, R11, R13, RZ, 0x3c, !PT ;  /* 0x0000000d0b0b7212 */ /* 0x000fc800078e3cff */
        /* <DEDUP_REMOVED lines=8> */
[----:B-1----:R-:W-:Y:S01]  /*8c30*/  MOV R35, R29 ;  /* 0x0000001d00237202 */ /* 0x002fe20000000f00 */
[----:B0-----:R-:W-:Y:S01]  /*8c40*/  IMAD.MOV.U32 R11, RZ, RZ, R13 ;  /* 0x000000ffff0b7224 */ /* 0x001fe200078e000d */
[----:B------:R-:W-:Y:S01]  /*8c50*/  SHF.R.U64 R72, R72, 0x10, R73 ;  /* 0x0000001048487819 */ /* 0x000fe20000001249 */
[----:B------:R-:W-:Y:S01]  /*8c60*/  HADD2.F32 R37, -RZ, R156.H1_H1 ;  /* 0x3000009cff257230 */ /* 0x000fe20000004100 */
[----:B------:R-:W-:Y:S01]  /*8c70*/  SHF.R.U64 R56, R56, 0x10, R57 ;  /* 0x0000001038387819 */ /* 0x000fe20000001239 */
[----:B------:R-:W-:Y:S01]  /*8c80*/  HADD2.F32 R29, -RZ, R35.H0_H0 ;  /* 0x20000023ff1d7230 */ /* 0x000fe20000004100 */
[----:B------:R-:W-:Y:S01]  /*8c90*/  SHF.R.U64 R74, R74, 0x10, R75 ;  /* 0x000000104a4a7819 */ /* 0x000fe2000000124b */
[----:B------:R-:W-:Y:S01]  /*8ca0*/  HADD2.F32 R34, -RZ, R11.H0_H0 ;  /* 0x2000000bff227230 */ /* 0x000fe20000004100 */
[----:B------:R-:W-:Y:S01]  /*8cb0*/  SHF.R.U64 R58, R58, 0x10, R59 ;  /* 0x000000103a3a7819 */ /* 0x000fe2000000123b */
[----:B------:R-:W-:Y:S02]  /*8cc0*/  HADD2.F32 R13, -RZ, R154.H1_H1 ;  /* 0x3000009aff0d7230 */ /* 0x000fe40000004100 */
[----:B------:R-:W-:Y:S01]  /*8cd0*/  FMUL.FTZ R38, R29, R37 ;  /* 0x000000251d267220 */ /* 0x000fe20000410000 */
[----:B------:R-:W-:-:S02]  /*8ce0*/  HADD2.F32 R35, -RZ, R35.H1_H1 ;  /* 0x30000023ff237230 */ /* 0x000fc40000004100 */
        /* <DEDUP_REMOVED lines=9> */
[----:B------:R-:W-:Y:S02]  /*8d80*/  HADD2.F32 R154, -RZ, R154.H0_H0 ;  /* 0x2000009aff9a7230 */ /* 0x000fe40000004100 */
[----:B------:R-:W-:Y:S02]  /*8d90*/  HADD2.F32 R72, -RZ, R72.H0_H0 ;  /* 0x20000048ff487230 */ /* 0x000fe40000004100 */
[-C--:B------:R-:W-:Y:S01]  /*8da0*/  FMUL.FTZ R38, R35, R13.reuse ;  /* 0x0000000d23267220 */ /* 0x080fe20000410000 */
[C---:B------:R-:W-:Y:S01]  /*8db0*/  FMUL.FTZ R39, R37.reuse, R13 ;  /* 0x0000000d25277220 */ /* 0x040fe20000410000 */
[----:B------:R-:W-:Y:S02]  /*8dc0*/  HADD2.F32 R56, -RZ, R56.H0_H0 ;  /* 0x20000038ff387230 */ /* 0x000fe40000004100 */
[-C--:B------:R-:W-:Y:S01]  /*8dd0*/  FFMA.FTZ R13, R37, R11.reuse, -R38 ;  /* 0x0000000b250d7223 */ /* 0x080fe20000010826 */
[----:B------:R-:W-:Y:S01]  /*8de0*/  FFMA.FTZ R11, R35, R11, R39 ;  /* 0x0000000b230b7223 */ /* 0x000fe20000010027 */
[----:B------:R-:W-:-:S02]  /*8df0*/  HADD2.F32 R38, -RZ, R155.H1_H1 ;  /* 0x3000009bff267230 */ /* 0x000fc40000004100 */
        /* <DEDUP_REMOVED lines=9> */
[-C--:B------:R-:W-:Y:S01]  /*8e90*/  FFMA.FTZ R40, R37, R39.reuse, -R40 ;  /* 0x0000002725287223 */ /* 0x080fe20000010828 */
[----:B------:R-:W-:Y:S02]  /*8ea0*/  HADD2.F32 R37, -RZ, R15.H1_H1 ;  /* 0x3000000fff257230 */ /* 0x000fe40000004100 */
[----:B------:R-:W-:Y:S01]  /*8eb0*/  FFMA.FTZ R38, R35, R39, R38 ;  /* 0x0000002723267223 */ /* 0x000fe20000010026 */
[----:B------:R-:W-:Y:S01]  /*8ec0*/  SHF.R.U32.HI R35, RZ, 0x10, R75 ;  /* 0x00000010ff237819 */ /* 0x000fe2000001164b */
[----:B------:R-:W-:Y:S01]  /*8ed0*/  HADD2.F32 R153, -RZ, R153.H0_H0 ;  /* 0x20000099ff997230 */ /* 0x000fe20000004100 */
[----:B------:R-:W-:Y:S01]  /*8ee0*/  SHF.R.U32.HI R39, RZ, 0x10, R59 ;  /* 0x00000010ff277819 */ /* 0x000fe2000001163b */
[----:B------:R-:W-:Y:S02]  /*8ef0*/  HADD2.F32 R74, -RZ, R74.H0_H0 ;  /* 0x2000004aff4a7230 */ /* 0x000fe40000004100 */
[----:B------:R-:W-:Y:S02]  /*8f00*/  HADD2.F32 R35, -RZ, R35.H0_H0 ;  /* 0x20000023ff237230 */ /* 0x000fe40000004100 */
[----:B------:R-:W-:-:S02]  /*8f10*/  HADD2.F32 R15, -RZ, R39.H0_H0 ;  /* 0x20000027ff0f7230 */ /* 0x000fc40000004100 */
[----:B------:R-:W-:Y:S02]  /*8f20*/  HADD2.F32 R58, -RZ, R58.H0_H0 ;  /* 0x2000003aff3a7230 */ /* 0x000fe40000004100 */
        /* <DEDUP_REMOVED lines=30> */
[----:B------:R-:W-:Y:S02]  /*9110*/  MOV R28, R72 ;  /* 0x00000048001c7202 */ /* 0x000fe40000000f00 */
[-C--:B------:R-:W-:Y:S01]  /*9120*/  FFMA.FTZ R12, R14, R58.reuse, -R12 ;  /* 0x0000003a0e0c7223 */ /* 0x080fe2000001080c */
[----:B------:R-:W-:-:S04]  /*9130*/  FFMA.FTZ R74, R30, R58, R74 ;  /* 0x0000003a1e4a7223 */ /* 0x000fc8000001004a */
[----:B------:R-:W-:Y:S01]  /*9140*/  F2FP.F16.F32.PACK_AB R31, R12, R31 ;  /* 0x0000001f0c1f723e */ /* 0x000fe200000000ff */
[----:B------:R-:W-:Y:S01]  /*9150*/  IMAD.MOV.U32 R12, RZ, RZ, R15 ;  /* 0x000000ffff0c7224 */ /* 0x000fe200078e000f */
[----:B------:R-:W-:Y:S01]  /*9160*/  F2FP.F16.F32.PACK_AB R74, R74, R155 ;  /* 0x0000009b4a4a723e */ /* 0x000fe200000000ff */
[----:B------:R-:W-:Y:S02]  /*9170*/  IMAD.MOV.U32 R15, RZ, RZ, R39 ;  /* 0x000000ffff0f7224 */ /* 0x000fe400078e0027 */
[----:B------:R-:W-:Y:S01]  /*9180*/  IMAD.MOV.U32 R14, RZ, RZ, R31 ;  /* 0x000000ffff0e7224 */ /* 0x000fe200078e001f */
[----:B------:R-:W-:Y:S01]  /*9190*/  MOV R30, R74 ;  /* 0x0000004a001e7202 */ /* 0x000fe20000000f00 */
[----:B------:R-:W-:-:S07]  /*91a0*/  IMAD.MOV.U32 R31, RZ, RZ, R35 ;  /* 0x000000ffff1f7224 */ /* 0x000fce00078e0023 */
.L_x_3811:
[----:B------:R-:W-:Y:S05]  /*91b0*/  BSYNC B2 ;  /* 0x0000000000027941 */ /* 0x000fea0003800000 */
.L_x_3810:
[----:B------:R-:W-:-:S04]  /*91c0*/  LEA R34, P3, R3, R117, 0x1 ;  /* 0x0000007503227211 */ /* 0x000fc800078608ff */
[----:B------:R-:W-:Y:S02]  /*91d0*/  LEA.HI.X R35, R3, R116, R108, 0x1, P3 ;  /* 0x0000007403237211 */ /* 0x000fe400018f0c6c */
[----:B------:R-:W-:-:S03]  /*91e0*/  ISETP.GE.AND P3, PT, R36, R133, PT ;  /* 0x000000852400720c */ /* 0x000fc60003f66270 */
[----:B0-----:R0:W-:Y:S10]  /*91f0*/  ST.E.128 desc[UR48][R34.64], R12 ;  /* 0x0000000c22007985 */ /* 0x0011f4000c101d30 */
[----:B------:R-:W-:-:S05]  /*9200*/  @!P3 IMAD.WIDE R36, R36, 0x2, R32 ;  /* 0x000000022424b825 */ /* 0x000fca00078e0220 */
[----:B-1----:R0:W-:Y:S02]  /*9210*/  @!P3 ST.E.128 desc[UR48][R36.64], R28 ;  /* 0x0000001c2400b985 */ /* 0x0021e4000c101d30 */
.L_x_3809:
[----:B------:R-:W-:Y:S05]  /*9220*/  BSYNC B1 ;  /* 0x0000000000017941 */ /* 0x000fea0003800000 */
.L_x_3808:
[----:B------:R-:W-:Y:S01]  /*9230*/  ISETP.NE.AND P3, PT, R7, RZ, PT ;  /* 0x000000ff0700720c */ /* 0x000fe20003f65270 */
[----:B------:R-:W-:-:S12]  /*9240*/  BSSY B1, `(.L_x_3812) ;  /* 0x0000072000017945 */ /* 0x000fd80003800000 */
[----:B------:R-:W-:Y:S05]  /*9250*/  @!P3 BRA `(.L_x_3813) ;  /* 0x0000000400c0b947 */ /* 0x000fea0003800000 */
[----:B---3--:R-:W-:Y:S01]  /*9260*/  SEL R11, R119, R134, !P1 ;  /* 0x00000086770b7207 */ /* 0x008fe20004800000 */
[----:B------:R-:W-:Y:S01]  /*9270*/  BSSY B2, `(.L_x_3814) ;  /* 0x000006a000027945 */ /* 0x000fe20003800000 */
[----:B0-----:R-:W-:Y:S02]  /*9280*/  SHF.R.U32.HI R14, RZ, 0x3, R204 ;  /* 0x00000003ff0e7819 */ /* 0x001fe400000116cc */
[----:B----4-:R-:W-:Y:S02]  /*9290*/  SHF.R.S32.HI R12, RZ, 0x1f, R11 ;  /* 0x0000001fff0c7819 */ /* 0x010fe4000001140b */
[----:B------:R-:W-:Y:S02]  /*92a0*/  LEA R34, P3, R4, R117, 0x1 ;  /* 0x0000007504227211 */ /* 0x000fe400078608ff */
[----:B------:R-:W-:Y:S02]  /*92b0*/  LEA.HI R12, R12, R11, RZ, 0x4 ;  /* 0x0000000b0c0c7211 */ /* 0x000fe400078f20ff */
[----:B------:R-:W-:-:S02]  /*92c0*/  LEA.HI.X R35, R4, R116, R107, 0x1, P3 ;  /* 0x0000007404237211 */ /* 0x000fc400018f0c6b */
[----:B------:R-:W-:Y:S02]  /*92d0*/  LEA.HI.SX32 R12, R12, R111, 0x1c ;  /* 0x0000006f0c0c7211 */ /* 0x000fe400078fe2ff */
[----:B------:R-:W-:Y:S02]  /*92e0*/  ISETP.GE.AND P3, PT, R193, R118, PT ;  /* 0x00000076c100720c */ /* 0x000fe40003f66270 */
[----:B------:R-:W-:Y:S01]  /*92f0*/  SHF.R.S32.HI R11, RZ, 0x1f, R12 ;  /* 0x0000001fff0b7819 */ /* 0x000fe2000001140c */
[----:B------:R-:W-:-:S03]  /*9300*/  IMAD.SHL.U32 R36, R12, 0x8, RZ ;  /* 0x000000080c247824 */ /* 0x000fc600078e00ff */
[----:B------:R-:W-:-:S04]  /*9310*/  LEA.HI R11, R11, R12, RZ, 0x3 ;  /* 0x0000000c0b0b7211 */ /* 0x000fc800078f18ff */
        /* <DEDUP_REMOVED lines=8> */
[----:B------:R-:W-:-:S03]  /*93a0*/  IMAD R28, R13, 0x2, R2 ;  /* 0x000000020d1c7824 */ /* 0x000fc600078e0202 */
[----:B------:R0:W1:Y:S04]  /*93b0*/  LDS.128 R12, [R11+0x1e400] ;  /* 0x01e400000b0c7984 */ /* 0x0000680000000c00 */
[----:B------:R-:W2:Y:S01]  /*93c0*/  LDS.128 R28, [R28+0x1e400] ;  /* 0x01e400001c1c7984 */ /* 0x000ea20000000c00 */
[----:B------:R-:W-:Y:S05]  /*93d0*/  @P3 BRA `(.L_x_3815) ;  /* 0x00000004004c3947 */ /* 0x000fea0003800000 */
[--C-:B------:R-:W-:Y:S01]  /*93e0*/  SHF.R.U64 R37, R68, 0x10, R69.reuse ;  /* 0x0000001044257819 */ /* 0x100fe20000001245 */
[----:B------:R-:W-:Y:S01]  /*93f0*/  HADD2.F32 R40, -RZ, R152.H1_H1 ;  /* 0x30000098ff287230 */ /* 0x000fe20000004100 */
[----:B------:R-:W-:Y:S01]  /*9400*/  SHF.R.U32.HI R68, RZ, 0x10, R69 ;  /* 0x00000010ff447819 */ /* 0x000fe20000011645 */
[----:B--2---:R-:W-:Y:S01]  /*9410*/  HADD2.F32 R41, -RZ, R29.H0_H0 ;  /* 0x2000001dff297230 */ /* 0x004fe20000004100 */
[--C-:B0-----:R-:W-:Y:S01]  /*9420*/  SHF.R.U64 R11, R52, 0x10, R53.reuse ;  /* 0x00000010340b7819 */ /* 0x101fe20000001235 */
[----:B-1----:R-:W-:Y:S01]  /*9430*/  HADD2.F32 R42, -RZ, R13.H0_H0 ;  /* 0x2000000dff2a7230 */ /* 0x002fe20000004100 */
[----:B------:R-:W-:Y:S01]  /*9440*/  SHF.R.U32.HI R52, RZ, 0x10, R53 ;  /* 0x00000010ff347819 */ /* 0x000fe20000011635 */
[----:B------:R-:W-:Y:S02]  /*9450*/  HADD2.F32 R43, -RZ, R150.H1_H1 ;  /* 0x30000096ff2b7230 */ /* 0x000fe40000004100 */
[----:B------:R-:W-:Y:S01]  /*9460*/  FMUL.FTZ R44, R41, R40 ;  /* 0x00000028292c7220 */ /* 0x000fe20000410000 */
[----:B------:R-:W-:-:S02]  /*9470*/  HADD2.F32 R29, -RZ, R29.H1_H1 ;  /* 0x3000001dff1d7230 */ /* 0x000fc40000004100 */
[----:B------:R-:W-:Y:S01]  /*9480*/  FMUL.FTZ R40, R42, R40 ;  /* 0x000000282a287220 */ /* 0x000fe20000410000 */
[----:B------:R-:W-:Y:S01]  /*9490*/  HADD2.F32 R68, -RZ, R68.H0_H0 ;  /* 0x20000044ff447230 */ /* 0x000fe20000004100 */
[--C-:B------:R-:W-:Y:S01]  /*94a0*/  SHF.R.U64 R39, R70, 0x10, R71.reuse ;  /* 0x0000001046277819 */ /* 0x100fe20000001247 */
[----:B------:R-:W-:Y:S02]  /*94b0*/  HADD2.F32 R13, -RZ, R13.H1_H1 ;  /* 0x3000000dff0d7230 */ /* 0x000fe40000004100 */
[-C--:B------:R-:W-:Y:S01]  /*94c0*/  FFMA.FTZ R40, R41, R43.reuse, R40 ;  /* 0x0000002b29287223 */ /* 0x080fe20000010028 */
[----:B------:R-:W-:Y:S02]  /*94d0*/  HADD2.F32 R52, -RZ, R52.H0_H0 ;  /* 0x20000034ff347230 */ /* 0x000fe40000004100 */
[-C--:B------:R-:W-:Y:S01]  /*94e0*/  FMUL.FTZ R41, R29, R68.reuse ;  /* 0x000000441d297220 */ /* 0x080fe20000410000 */
[----:B------:R-:W-:Y:S01]  /*94f0*/  FFMA.FTZ R44, R42, R43, -R44 ;  /* 0x0000002b2a2c7223 */ /* 0x000fe2000001082c */
[C---:B------:R-:W-:Y:S01]  /*9500*/  FMUL.FTZ R68, R13.reuse, R68 ;  /* 0x000000440d447220 */ /* 0x040fe20000410000 */
[----:B------:R-:W-:Y:S01]  /*9510*/  SHF.R.U32.HI R70, RZ, 0x10, R71 ;  /* 0x00000010ff467819 */ /* 0x000fe20000011647 */
[----:B------:R-:W-:Y:S01]  /*9520*/  FFMA.FTZ R41, R13, R52, -R41 ;  /* 0x000000340d297223 */ /* 0x000fe20000010829 */
[----:B------:R-:W-:Y:S01]  /*9530*/  HADD2.F32 R42, -RZ, R151.H1_H1 ;  /* 0x30000097ff2a7230 */ /* 0x000fe20000004100 */
[----:B------:R-:W-:Y:S01]  /*9540*/  SHF.R.U64 R38, R54, 0x10, R55 ;  /* 0x0000001036267819 */ /* 0x000fe20000001237 */
[----:B------:R-:W-:-:S02]  /*9550*/  HADD2.F32 R13, -RZ, R31.H0_H0 ;  /* 0x2000001fff0d7230 */ /* 0x000fc40000004100 */
[----:B------:R-:W-:Y:S01]  /*9560*/  FFMA.FTZ R68, R29, R52, R68 ;  /* 0x000000341d447223 */ /* 0x000fe20000010044 */
[----:B------:R-:W-:Y:S01]  /*9570*/  SHF.R.U32.HI R54, RZ, 0x10, R55 ;  /* 0x00000010ff367819 */ /* 0x000fe20000011637 */
[----:B------:R-:W-:Y:S02]  /*9580*/  HADD2.F32 R29, -RZ, R149.H1_H1 ;  /* 0x30000095ff1d7230 */ /* 0x000fe40000004100 */
[----:B------:R-:W-:Y:S02]  /*9590*/  HADD2.F32 R43, -RZ, R15.H0_H0 ;  /* 0x2000000fff2b7230 */ /* 0x000fe40000004100 */
[----:B------:R-:W-:Y:S02]  /*95a0*/  HADD2.F32 R45, -RZ, R31.H1_H1 ;  /* 0x3000001fff2d7230 */ /* 0x000fe40000004100 */
[-C--:B------:R-:W-:Y:S01]  /*95b0*/  FMUL.FTZ R31, R13, R42.reuse ;  /* 0x0000002a0d1f7220 */ /* 0x080fe20000410000 */
[----:B------:R-:W-:Y:S02]  /*95c0*/  HADD2.F32 R70, -RZ, R70.H0_H0 ;  /* 0x20000046ff467230 */ /* 0x000fe40000004100 */
[----:B------:R-:W-:Y:S01]  /*95d0*/  FMUL.FTZ R42, R43, R42 ;  /* 0x0000002a2b2a7220 */ /* 0x000fe20000410000 */
[----:B------:R-:W-:-:S02]  /*95e0*/  HADD2.F32 R15, -RZ, R15.H1_H1 ;  /* 0x3000000fff0f7230 */ /* 0x000fc40000004100 */
[----:B------:R-:W-:Y:S01]  /*95f0*/  FFMA.FTZ R31, R43, R29, -R31 ;  /* 0x0000001d2b1f7223 */ /* 0x000fe2000001081f */
[----:B------:R-:W-:Y:S02]  /*9600*/  HADD2.F32 R54, -RZ, R54.H0_H0 ;  /* 0x20000036ff367230 */ /* 0x000fe40000004100 */
[-C--:B------:R-:W-:Y:S01]  /*9610*/  FMUL.FTZ R43, R45, R70.reuse ;  /* 0x000000462d2b7220 */ /* 0x080fe20000410000 */
[----:B------:R-:W-:Y:S02]  /*9620*/  HADD2.F32 R152, -RZ, R152.H0_H0 ;  /* 0x20000098ff987230 */ /* 0x000fe40000004100 */
[C---:B------:R-:W-:Y:S01]  /*9630*/  FMUL.FTZ R70, R15.reuse, R70 ;  /* 0x000000460f467220 */ /* 0x040fe20000410000 */
[----:B------:R-:W-:Y:S02]  /*9640*/  HADD2.F32 R37, -RZ, R37.H0_H0 ;  /* 0x20000025ff257230 */ /* 0x000fe40000004100 */
[----:B------:R-:W-:Y:S01]  /*9650*/  FFMA.FTZ R43, R15, R54, -R43 ;  /* 0x000000360f2b7223 */ /* 0x000fe2000001082b */
[----:B------:R-:W-:-:S02]  /*9660*/  HADD2.F32 R15, -RZ, R28.H0_H0 ;  /* 0x2000001cff0f7230 */ /* 0x000fc40000004100 */
[----:B------:R-:W-:Y:S01]  /*9670*/  FFMA.FTZ R42, R13, R29, R42 ;  /* 0x0000001d0d2a7223 */ /* 0x000fe2000001002a */
[----:B------:R-:W-:Y:S02]  /*9680*/  HADD2.F32 R28, -RZ, R28.H1_H1 ;  /* 0x3000001cff1c7230 */ /* 0x000fe40000004100 */
[----:B------:R-:W-:Y:S01]  /*9690*/  FFMA.FTZ R70, R45, R54, R70 ;  /* 0x000000362d467223 */ /* 0x000fe20000010046 */
[----:B------:R-:W-:Y:S01]  /*96a0*/  HADD2.F32 R150, -RZ, R150.H0_H0 ;  /* 0x20000096ff967230 */ /* 0x000fe20000004100 */
[----:B------:R-:W-:Y:S01]  /*96b0*/  F2FP.F16.F32.PACK_AB R31, R43, R31 ;  /* 0x0000001f2b1f723e */ /* 0x000fe200000000ff */
[--C-:B------:R-:W-:Y:S02]  /*96c0*/  HADD2.F32 R13, -RZ, R12.reuse.H0_H0 ;  /* 0x2000000cff0d7230 */ /* 0x100fe40000004100 */
[----:B------:R-:W-:Y:S01]  /*96d0*/  FMUL.FTZ R45, R28, R37 ;  /* 0x000000251c2d7220 */ /* 0x000fe20000410000 */
[----:B------:R-:W-:Y:S02]  /*96e0*/  HADD2.F32 R29, -RZ, R11.H0_H0 ;  /* 0x2000000bff1d7230 */ /* 0x000fe40000004100 */
[----:B------:R-:W-:Y:S01]  /*96f0*/  FMUL.FTZ R11, R15, R152 ;  /* 0x000000980f0b7220 */ /* 0x000fe20000410000 */
[----:B------:R-:W-:-:S02]  /*9700*/  HADD2.F32 R12, -RZ, R12.H1_H1 ;  /* 0x3000000cff0c7230 */ /* 0x000fc40000004100 */
[C---:B------:R-:W-:Y:S01]  /*9710*/  FMUL.FTZ R152, R13.reuse, R152 ;  /* 0x000000980d987220 */ /* 0x040fe20000410000 */
[----:B------:R-:W-:Y:S02]  /*9720*/  HADD2.F32 R151, -RZ, R151.H0_H0 ;  /* 0x20000097ff977230 */ /* 0x000fe40000004100 */
[-C--:B------:R-:W-:Y:S01]  /*9730*/  FFMA.FTZ R11, R13, R150.reuse, -R11 ;  /* 0x000000960d0b7223 */ /* 0x080fe2000001080b */
[--C-:B------:R-:W-:Y:S02]  /*9740*/  HADD2.F32 R13, -RZ, R30.reuse.H0_H0 ;  /* 0x2000001eff0d7230 */ /* 0x100fe40000004100 */
[C---:B------:R-:W-:Y:S01]  /*9750*/  FMUL.FTZ R37, R12.reuse, R37 ;  /* 0x000000250c257220 */ /* 0x040fe20000410000 */
[----:B------:R-:W-:Y:S01]  /*9760*/  FFMA.FTZ R45, R12, R29, -R45 ;  /* 0x0000001d0c2d7223 */ /* 0x000fe2000001082d */
[----:B------:R-:W-:Y:S02]  /*9770*/  HADD2.F32 R39, -RZ, R39.H0_H0 ;  /* 0x20000027ff277230 */ /* 0x000fe40000004100 */
[----:B------:R-:W-:Y:S01]  /*9780*/  FFMA.FTZ R152, R15, R150, R152 ;  /* 0x000000960f987223 */ /* 0x000fe20000010098 */
[----:B------:R-:W-:-:S02]  /*9790*/  HADD2.F32 R30, -RZ, R30.H1_H1 ;  /* 0x3000001eff1e7230 */ /* 0x000fc40000004100 */
[----:B------:R-:W-:Y:S01]  /*97a0*/  FFMA.FTZ R37, R28, R29, R37 ;  /* 0x0000001d1c257223 */ /* 0x000fe20000010025 */
[--C-:B------:R-:W-:Y:S02]  /*97b0*/  HADD2.F32 R12, -RZ, R14.reuse.H0_H0 ;  /* 0x2000000eff0c7230 */ /* 0x100fe40000004100 */
[----:B------:R-:W-:Y:S01]  /*97c0*/  FMUL.FTZ R15, R13, R151 ;  /* 0x000000970d0f7220 */ /* 0x000fe20000410000 */
[----:B------:R-:W-:Y:S02]  /*97d0*/  HADD2.F32 R14, -RZ, R14.H1_H1 ;  /* 0x3000000eff0e7230 */ /* 0x000fe40000004100 */
[----:B------:R-:W-:Y:S01]  /*97e0*/  FMUL.FTZ R28, R30, R39 ;  /* 0x000000271e1c7220 */ /* 0x000fe20000410000 */
[----:B------:R-:W-:Y:S02]  /*97f0*/  HADD2.F32 R149, -RZ, R149.H0_H0 ;  /* 0x20000095ff957230 */ /* 0x000fe40000004100 */
[----:B------:R-:W-:Y:S01]  /*9800*/  FMUL.FTZ R151, R12, R151 ;  /* 0x000000970c977220 */ /* 0x000fe20000410000 */
[----:B------:R-:W-:-:S02]  /*9810*/  HADD2.F32 R38, -RZ, R38.H0_H0 ;  /* 0x20000026ff267230 */ /* 0x000fc40000004100 */
        /* <DEDUP_REMOVED lines=8> */
[----:B------:R-:W-:Y:S01]  /*98a0*/  F2FP.F16.F32.PACK_AB R14, R28, R15 ;  /* 0x0000000f1c0e723e */ /* 0x000fe200000000ff */
[----:B------:R-:W-:Y:S01]  /*98b0*/  IMAD.MOV.U32 R15, RZ, RZ, R31 ;  /* 0x000000ffff0f7224 */ /* 0x000fe200078e001f */
[----:B------:R-:W-:Y:S01]  /*98c0*/  F2FP.F16.F32.PACK_AB R29, R68, R40 ;  /* 0x00000028441d723e */ /* 0x000fe200000000ff */
[----:B------:R-:W-:Y:S01]  /*98d0*/  IMAD.MOV.U32 R31, RZ, RZ, R42 ;  /* 0x000000ffff1f7224 */ /* 0x000fe200078e002a */
[----:B------:R-:W-:-:S02]  /*98e0*/  F2FP.F16.F32.PACK_AB R12, R45, R11 ;  /* 0x0000000b2d0c723e */ /* 0x000fc400000000ff */
[----:B------:R-:W-:Y:S02]  /*98f0*/  F2FP.F16.F32.PACK_AB R30, R30, R151 ;  /* 0x000000971e1e723e */ /* 0x000fe400000000ff */
[----:B------:R-:W-:-:S07]  /*9900*/  MOV R28, R152 ;  /* 0x00000098001c7202 */ /* 0x000fce0000000f00 */
.L_x_3815:
[----:B------:R-:W-:Y:S05]  /*9910*/  BSYNC B2 ;  /* 0x0000000000027941 */ /* 0x000fea0003800000 */
.L_x_3814:
[----:B------:R-:W-:Y:S01]  /*9920*/  ISETP.GE.AND P3, PT, R36, R133, PT ;  /* 0x000000852400720c */ /* 0x000fe20003f66270 */
[----:B-1----:R1:W-:-:S12]  /*9930*/  ST.E.128 desc[UR48][R34.64], R12 ;  /* 0x0000000c22007985 */ /* 0x0023d8000c101d30 */
[----:B------:R-:W-:-:S05]  /*9940*/  @!P3 IMAD.WIDE R36, R36, 0x2, R32 ;  /* 0x000000022424b825 */ /* 0x000fca00078e0220 */
[----:B--2---:R1:W-:Y:S02]  /*9950*/  @!P3 ST.E.128 desc[UR48][R36.64], R28 ;  /* 0x0000001c2400b985 */ /* 0x0043e4000c101d30 */
.L_x_3813:
[----:B------:R-:W-:Y:S05]  /*9960*/  BSYNC B1 ;  /* 0x0000000000017941 */ /* 0x000fea0003800000 */
.L_x_3812:
[----:B------:R-:W-:-:S13]  /*9970*/  ISETP.NE.AND P3, PT, R8, RZ, PT ;  /* 0x000000ff0800720c */ /* 0x000fda0003f65270 */
[----:B------:R-:W-:Y:S05]  /*9980*/  @!P3 BRA `(.L_x_3764) ;  /* 0x0000000c009cb947 */ /* 0x000fea0003800000 */
[----:B0--3--:R-:W2:Y:S01]  /*9990*/  LDL R11, [R1] ;  /* 0x00000000010b7983 */ /* 0x009ea20000100800 */
[----:B-1----:R-:W-:Y:S01]  /*99a0*/  SHF.R.U32.HI R14, RZ, 0x3, R204 ;  /* 0x00000003ff0e7819 */ /* 0x002fe200000116cc */
[----:B------:R-:W-:Y:S01]  /*99b0*/  BSSY B1, `(.L_x_3816) ;  /* 0x000006b000017945 */ /* 0x000fe20003800000 */
[----:B------:R-:W-:-:S04]  /*99c0*/  LEA R34, P3, R5, R117, 0x1 ;  /* 0x0000007505227211 */ /* 0x000fc800078608ff */
[----:B------:R-:W-:Y:S02]  /*99d0*/  LEA.HI.X R35, R5, R116, R106, 0x1, P3 ;  /* 0x0000007405237211 */ /* 0x000fe400018f0c6a */
[----:B------:R-:W-:Y:S02]  /*99e0*/  ISETP.GE.AND P3, PT, R192, R118, PT ;  /* 0x00000076c000720c */ /* 0x000fe40003f66270 */
[----:B--2---:R-:W-:-:S04]  /*99f0*/  LOP3.LUT P4, RZ, R11, 0x1, RZ, 0xc0, !PT ;  /* 0x000000010bff7812 */ /* 0x004fc8000788c0ff */
[----:B------:R-:W-:-:S04]  /*9a00*/  SEL R134, R119, R134, !P4 ;  /* 0x0000008677867207 */ /* 0x000fc80006000000 */
[----:B------:R-:W-:-:S04]  /*9a10*/  SHF.R.S32.HI R11, RZ, 0x1f, R134 ;  /* 0x0000001fff0b7819 */ /* 0x000fc80000011486 */
[----:B------:R-:W-:-:S04]  /*9a20*/  LEA.HI R11, R11, R134, RZ, 0x4 ;  /* 0x000000860b0b7211 */ /* 0x000fc800078f20ff */
[----:B------:R-:W-:-:S04]  /*9a30*/  LEA.HI.SX32 R11, R11, R110, 0x1c ;  /* 0x0000006e0b0b7211 */ /* 0x000fc800078fe2ff */
[----:B----4-:R-:W-:-:S04]  /*9a40*/  SHF.R.S32.HI R12, RZ, 0x1f, R11 ;  /* 0x0000001fff0c7819 */ /* 0x010fc8000001140b */
[----:B------:R-:W-:Y:S02]  /*9a50*/  LEA.HI R12, R12, R11, RZ, 0x3 ;  /* 0x0000000b0c0c7211 */ /* 0x000fe400078f18ff */
[----:B------:R-:W-:Y:S02]  /*9a60*/  SHF.L.U32 R11, R11, 0x3, RZ ;  /* 0x000000030b0b7819 */ /* 0x000fe400000006ff */
[----:B------:R-:W-:Y:S02]  /*9a70*/  SHF.R.S32.HI R13, RZ, 0x3, R12 ;  /* 0x00000003ff0d7819 */ /* 0x000fe4000001140c */
[----:B------:R-:W-:-:S03]  /*9a80*/  LOP3.LUT R12, R204, 0x38, R11, 0xf8, !PT ;  /* 0x00000038cc0c7812 */ /* 0x000fc600078ef80b */
[----:B------:R-:W-:Y:S01]  /*9a90*/  IMAD R13, R13, 0x1800, R220 ;  /* 0x000018000d0d7824 */ /* 0x000fe200078e02dc */
[----:B------:R-:W-:-:S05]  /*9aa0*/  LOP3.LUT R12, R12, R14, RZ, 0x3c, !PT ;  /* 0x0000000e0c0c7212 */ /* 0x000fca00078e3cff */
        /* <DEDUP_REMOVED lines=8> */
[----:B-1----:R-:W-:Y:S01]  /*9b30*/  IMAD.MOV.U32 R40, RZ, RZ, R29 ;  /* 0x000000ffff287224 */ /* 0x002fe200078e001d */
[----:B------:R-:W-:Y:S01]  /*9b40*/  SHF.R.U32.HI R45, RZ, 0x10, R65 ;  /* 0x00000010ff2d7819 */ /* 0x000fe20000011641 */
[----:B0-----:R-:W-:Y:S01]  /*9b50*/  IMAD.MOV.U32 R29, RZ, RZ, R15 ;  /* 0x000000ffff1d7224 */ /* 0x001fe200078e000f */
[--C-:B------:R-:W-:Y:S01]  /*9b60*/  SHF.R.U64 R36, R48, 0x10, R49.reuse ;  /* 0x0000001030247819 */ /* 0x100fe20000001231 */
[----:B------:R-:W-:Y:S01]  /*9b70*/  HADD2.F32 R46, -RZ, R144.H1_H1 ;  /* 0x30000090ff2e7230 */ /* 0x000fe20000004100 */
[----:B------:R-:W-:Y:S01]  /*9b80*/  SHF.R.U32.HI R48, RZ, 0x10, R49 ;  /* 0x00000010ff307819 */ /* 0x000fe20000011631 */
[--C-:B------:R-:W-:Y:S01]  /*9b90*/  HADD2.F32 R41, -RZ, R40.reuse.H0_H0 ;  /* 0x20000028ff297230 */ /* 0x100fe20000004100 */
[--C-:B------:R-:W-:Y:S01]  /*9ba0*/  SHF.R.U64 R39, R66, 0x10, R67.reuse ;  /* 0x0000001042277819 */ /* 0x100fe20000001243 */
[----:B------:R-:W-:Y:S01]  /*9bb0*/  HADD2.F32 R42, -RZ, R40.H1_H1 ;  /* 0x30000028ff2a7230 */ /* 0x000fe20000004100 */
[----:B------:R-:W-:Y:S01]  /*9bc0*/  SHF.R.U32.HI R66, RZ, 0x10, R67 ;  /* 0x00000010ff427819 */ /* 0x000fe20000011643 */
[----:B------:R-:W-:Y:S01]  /*9bd0*/  HADD2.F32 R15, -RZ, R13.H0_H0 ;  /* 0x2000000dff0f7230 */ /* 0x000fe20000004100 */
[--C-:B------:R-:W-:Y:S01]  /*9be0*/  SHF.R.U64 R38, R50, 0x10, R51.reuse ;  /* 0x0000001032267819 */ /* 0x100fe20000001233 */
[----:B------:R-:W-:Y:S01]  /*9bf0*/  HADD2.F32 R45, -RZ, R45.H0_H0 ;  /* 0x2000002dff2d7230 */ /* 0x000fe20000004100 */
[----:B------:R-:W-:Y:S01]  /*9c00*/  SHF.R.U32.HI R50, RZ, 0x10, R51 ;  /* 0x00000010ff327819 */ /* 0x000fe20000011633 */
[----:B------:R-:W-:Y:S01]  /*9c10*/  HADD2.F32 R40, -RZ, R13.H1_H1 ;  /* 0x3000000dff287230 */ /* 0x000fe20000004100 */
[----:B------:R-:W-:Y:S01]  /*9c20*/  SHF.R.U64 R37, R64, 0x10, R65 ;  /* 0x0000001040257819 */ /* 0x000fe20000001241 */
[----:B------:R-:W-:-:S02]  /*9c30*/  HADD2.F32 R44, -RZ, R142.H1_H1 ;  /* 0x3000008eff2c7230 */ /* 0x000fc40000004100 */
[-C--:B------:R-:W-:Y:S01]  /*9c40*/  FMUL.FTZ R47, R42, R45.reuse ;  /* 0x0000002d2a2f7220 */ /* 0x080fe20000410000 */
[----:B------:R-:W-:Y:S02]  /*9c50*/  HADD2.F32 R43, -RZ, R48.H0_H0 ;  /* 0x20000030ff2b7230 */ /* 0x000fe40000004100 */
[-C--:B------:R-:W-:Y:S01]  /*9c60*/  FMUL.FTZ R48, R41, R46.reuse ;  /* 0x0000002e29307220 */ /* 0x080fe20000410000 */
[C---:B------:R-:W-:Y:S01]  /*9c70*/  FMUL.FTZ R46, R15.reuse, R46 ;  /* 0x0000002e0f2e7220 */ /* 0x040fe20000410000 */
[----:B------:R-:W-:Y:S01]  /*9c80*/  FMUL.FTZ R45, R40, R45 ;  /* 0x0000002d282d7220 */ /* 0x000fe20000410000 */
[----:B------:R-:W-:Y:S02]  /*9c90*/  HADD2.F32 R52, -RZ, R143.H1_H1 ;  /* 0x3000008fff347230 */ /* 0x000fe40000004100 */
[-C--:B------:R-:W-:Y:S01]  /*9ca0*/  FFMA.FTZ R13, R15, R44.reuse, -R48 ;  /* 0x0000002c0f0d7223 */ /* 0x080fe20000010830 */
[----:B------:R-:W-:Y:S01]  /*9cb0*/  FFMA.FTZ R15, R41, R44, R46 ;  /* 0x0000002c290f7223 */ /* 0x000fe2000001002e */
[----:B------:R-:W-:Y:S01]  /*9cc0*/  FFMA.FTZ R42, R42, R43, R45 ;  /* 0x0000002b2a2a7223 */ /* 0x000fe2000001002d */
[----:B------:R-:W-:-:S02]  /*9cd0*/  HADD2.F32 R41, -RZ, R31.H0_H0 ;  /* 0x2000001fff297230 */ /* 0x000fc40000004100 */
[----:B------:R-:W-:Y:S01]  /*9ce0*/  FFMA.FTZ R40, R40, R43, -R47 ;  /* 0x0000002b28287223 */ /* 0x000fe2000001082f */
[----:B------:R-:W-:Y:S02]  /*9cf0*/  HADD2.F32 R46, -RZ, R31.H1_H1 ;  /* 0x3000001fff2e7230 */ /* 0x000fe40000004100 */
[--C-:B------:R-:W-:Y:S02]  /*9d00*/  HADD2.F32 R31, -RZ, R29.reuse.H0_H0 ;  /* 0x2000001dff1f7230 */ /* 0x100fe40000004100 */
[----:B------:R-:W-:Y:S01]  /*9d10*/  HADD2.F32 R45, -RZ, R66.H0_H0 ;  /* 0x20000042ff2d7230 */ /* 0x000fe20000004100 */
[----:B------:R-:W-:Y:S01]  /*9d20*/  F2FP.F16.F32.PACK_AB R13, R40, R13 ;  /* 0x0000000d280d723e */ /* 0x000fe200000000ff */
[----:B------:R-:W-:Y:S02]  /*9d30*/  HADD2.F32 R44, -RZ, R29.H1_H1 ;  /* 0x3000001dff2c7230 */ /* 0x000fe40000004100 */
[----:B------:R-:W-:Y:S02]  /*9d40*/  HADD2.F32 R48, -RZ, R141.H1_H1 ;  /* 0x3000008dff307230 */ /* 0x000fe40000004100 */
[----:B------:R-:W-:Y:S01]  /*9d50*/  FMUL.FTZ R47, R46, R45 ;  /* 0x0000002d2e2f7220 */ /* 0x000fe20000410000 */
[----:B------:R-:W-:-:S02]  /*9d60*/  HADD2.F32 R43, -RZ, R50.H0_H0 ;  /* 0x20000032ff2b7230 */ /* 0x000fc40000004100 */
[-C--:B------:R-:W-:Y:S01]  /*9d70*/  FMUL.FTZ R50, R41, R52.reuse ;  /* 0x0000003429327220 */ /* 0x080fe20000410000 */
[C---:B------:R-:W-:Y:S01]  /*9d80*/  FMUL.FTZ R52, R31.reuse, R52 ;  /* 0x000000341f347220 */ /* 0x040fe20000410000 */
[C---:B------:R-:W-:Y:S01]  /*9d90*/  FMUL.FTZ R45, R44.reuse, R45 ;  /* 0x0000002d2c2d7220 */ /* 0x040fe20000410000 */
[----:B------:R-:W-:Y:S02]  /*9da0*/  HADD2.F32 R144, -RZ, R144.H0_H0 ;  /* 0x20000090ff907230 */ /* 0x000fe40000004100 */
[-C--:B------:R-:W-:Y:S01]  /*9db0*/  FFMA.FTZ R29, R31, R48.reuse, -R50 ;  /* 0x000000301f1d7223 */ /* 0x080fe20000010832 */
[----:B------:R-:W-:Y:S01]  /*9dc0*/  FFMA.FTZ R31, R41, R48, R52 ;  /* 0x00000030291f7223 */ /* 0x000fe20000010034 */
[-C--:B------:R-:W-:Y:S01]  /*9dd0*/  FFMA.FTZ R44, R44, R43.reuse, -R47 ;  /* 0x0000002b2c2c7223 */ /* 0x080fe2000001082f */
[----:B------:R-:W-:Y:S01]  /*9de0*/  FFMA.FTZ R46, R46, R43, R45 ;  /* 0x0000002b2e2e7223 */ /* 0x000fe2000001002d */
[----:B------:R-:W-:Y:S02]  /*9df0*/  HADD2.F32 R48, -RZ, R37.H0_H0 ;  /* 0x20000025ff307230 */ /* 0x000fe40000004100 */
[----:B------:R-:W-:Y:S01]  /*9e00*/  HADD2.F32 R43, -RZ, R28.H0_H0 ;  /* 0x2000001cff2b7230 */ /* 0x000fe20000004100 */
[----:B------:R-:W-:Y:S01]  /*9e10*/  F2FP.F16.F32.PACK_AB R44, R44, R29 ;  /* 0x0000001d2c2c723e */ /* 0x000fe200000000ff */
[----:B------:R-:W-:Y:S01]  /*9e20*/  HADD2.F32 R37, -RZ, R12.H0_H0 ;  /* 0x2000000cff257230 */ /* 0x000fe20000004100 */
[----:B------:R-:W-:Y:S01]  /*9e30*/  F2FP.F16.F32.PACK_AB R29, R42, R15 ;  /* 0x0000000f2a1d723e */ /* 0x000fe200000000ff */
[----:B------:R-:W-:Y:S01]  /*9e40*/  HADD2.F32 R45, -RZ, R28.H1_H1 ;  /* 0x3000001cff2d7230 */ /* 0x000fe20000004100 */
[----:B------:R-:W-:Y:S01]  /*9e50*/  F2FP.F16.F32.PACK_AB R31, R46, R31 ;  /* 0x0000001f2e1f723e */ /* 0x000fe200000000ff */
[----:B------:R-:W-:-:S02]  /*9e60*/  HADD2.F32 R41, -RZ, R12.H1_H1 ;  /* 0x3000000cff297230 */ /* 0x000fc40000004100 */
[-C--:B------:R-:W-:Y:S01]  /*9e70*/  FMUL.FTZ R12, R43, R144.reuse ;  /* 0x000000902b0c7220 */ /* 0x080fe20000410000 */
[----:B------:R-:W-:Y:S02]  /*9e80*/  HADD2.F32 R142, -RZ, R142.H0_H0 ;  /* 0x2000008eff8e7230 */ /* 0x000fe40000004100 */
[----:B------:R-:W-:Y:S01]  /*9e90*/  FMUL.FTZ R28, R37, R144 ;  /* 0x00000090251c7220 */ /* 0x000fe20000410000 */
[----:B------:R-:W-:Y:S02]  /*9ea0*/  HADD2.F32 R36, -RZ, R36.H0_H0 ;  /* 0x20000024ff247230 */ /* 0x000fe40000004100 */
[-C--:B------:R-:W-:Y:S01]  /*9eb0*/  FMUL.FTZ R50, R45, R48.reuse ;  /* 0x000000302d327220 */ /* 0x080fe20000410000 */
[----:B------:R-:W-:Y:S01]  /*9ec0*/  FMUL.FTZ R48, R41, R48 ;  /* 0x0000003029307220 */ /* 0x000fe20000410000 */
[-C--:B------:R-:W-:Y:S01]  /*9ed0*/  FFMA.FTZ R12, R37, R142.reuse, -R12 ;  /* 0x0000008e250c7223 */ /* 0x080fe2000001080c */
[----:B------:R-:W-:Y:S01]  /*9ee0*/  FFMA.FTZ R28, R43, R142, R28 ;  /* 0x0000008e2b1c7223 */ /* 0x000fe2000001001c */
[-C--:B------:R-:W-:Y:S01]  /*9ef0*/  FFMA.FTZ R43, R41, R36.reuse, -R50 ;  /* 0x00000024292b7223 */ /* 0x080fe20000010832 */
[----:B------:R-:W-:Y:S01]  /*9f00*/  FFMA.FTZ R45, R45, R36, R48 ;  /* 0x000000242d2d7223 */ /* 0x000fe20000010030 */
[----:B------:R-:W-:Y:S01]  /*9f10*/  HADD2.F32 R37, -RZ, R30.H0_H0 ;  /* 0x2000001eff257230 */ /* 0x000fe20000004100 */
[----:B------:R-:W-:Y:S01]  /*9f20*/  MOV R15, R44 ;  /* 0x0000002c000f7202 */ /* 0x000fe20000000f00 */
[----:B------:R-:W-:Y:S01]  /*9f30*/  HADD2.F32 R41, -RZ, R39.H0_H0 ;  /* 0x20000027ff297230 */ /* 0x000fe20000004100 */
[----:B------:R-:W-:Y:S01]  /*9f40*/  F2FP.F16.F32.PACK_AB R12, R43, R12 ;  /* 0x0000000c2b0c723e */ /* 0x000fe200000000ff */
[----:B------:R-:W-:Y:S01]  /*9f50*/  HADD2.F32 R36, -RZ, R14.H0_H0 ;  /* 0x2000000eff247230 */ /* 0x000fe20000004100 */
[----:B------:R-:W-:Y:S01]  /*9f60*/  F2FP.F16.F32.PACK_AB R28, R45, R28 ;  /* 0x0000001c2d1c723e */ /* 0x000fe200000000ff */
[----:B------:R-:W-:-:S02]  /*9f70*/  HADD2.F32 R30, -RZ, R30.H1_H1 ;  /* 0x3000001eff1e7230 */ /* 0x000fc40000004100 */
[----:B------:R-:W-:Y:S02]  /*9f80*/  HADD2.F32 R143, -RZ, R143.H0_H0 ;  /* 0x2000008fff8f7230 */ /* 0x000fe40000004100 */
[----:B------:R-:W-:Y:S02]  /*9f90*/  HADD2.F32 R14, -RZ, R14.H1_H1 ;  /* 0x3000000eff0e7230 */ /* 0x000fe40000004100 */
[----:B------:R-:W-:Y:S01]  /*9fa0*/  FMUL.FTZ R49, R30, R41 ;  /* 0x000000291e317220 */ /* 0x000fe20000410000 */
[----:B------:R-:W-:Y:S02]  /*9fb0*/  HADD2.F32 R141, -RZ, R141.H0_H0 ;  /* 0x2000008dff8d7230 */ /* 0x000fe40000004100 */
[-C--:B------:R-:W-:Y:S01]  /*9fc0*/  FMUL.FTZ R47, R37, R143.reuse ;  /* 0x0000008f252f7220 */ /* 0x080fe20000410000 */
[----:B------:R-:W-:Y:S02]  /*9fd0*/  HADD2.F32 R39, -RZ, R38.H0_H0 ;  /* 0x20000026ff277230 */ /* 0x000fe40000004100 */
[----:B------:R-:W-:Y:S01]  /*9fe0*/  FMUL.FTZ R38, R36, R143 ;  /* 0x0000008f24267220 */ /* 0x000fe20000410000 */
[----:B------:R-:W-:Y:S01]  /*9ff0*/  FMUL.FTZ R41, R14, R41 ;  /* 0x000000290e297220 */ /* 0x000fe20000410000 */
[----:B------:R-:W-:-:S02]  /*a000*/  FFMA.FTZ R47, R36, R141, -R47 ;  /* 0x0000008d242f7223 */ /* 0x000fc4000001082f */
[----:B------:R-:W-:Y:S01]  /*a010*/  FFMA.FTZ R38, R37, R141, R38 ;  /* 0x0000008d25267223 */ /* 0x000fe20000010026 */
[-C--:B------:R-:W-:Y:S01]  /*a020*/  FFMA.FTZ R14, R14, R39.reuse, -R49 ;  /* 0x000000270e0e7223 */ /* 0x080fe20000010831 */
[----:B------:R-:W-:-:S04]  /*a030*/  FFMA.FTZ R41, R30, R39, R41 ;  /* 0x000000271e297223 */ /* 0x000fc80000010029 */
[----:B------:R-:W-:Y:S02]  /*a040*/  F2FP.F16.F32.PACK_AB R14, R14, R47 ;  /* 0x0000002f0e0e723e */ /* 0x000fe400000000ff */
[----:B------:R-:W-:-:S07]  /*a050*/  F2FP.F16.F32.PACK_AB R30, R41, R38 ;  /* 0x00000026291e723e */ /* 0x000fce00000000ff */
.L_x_3817:
[----:B------:R-:W-:Y:S05]  /*a060*/  BSYNC B1 ;  /* 0x0000000000017941 */ /* 0x000fea0003800000 */
.L_x_3816:
[----:B0-----:R0:W-:Y:S01]  /*a070*/  ST.E.128 desc[UR48][R34.64], R12 ;  /* 0x0000000c22007985 */ /* 0x0011e2000c101d30 */
[----:B------:R-:W-:-:S13]  /*a080*/  ISETP.GE.AND P3, PT, R11, R133, PT ;  /* 0x000000850b00720c */ /* 0x000fda0003f66270 */
[----:B------:R-:W-:Y:S05]  /*a090*/  @P3 BRA `(.L_x_3764) ;  /* 0x0000000400d83947 */ /* 0x000fea0003800000 */
[----:B------:R-:W-:-:S05]  /*a0a0*/  IMAD.WIDE R32, R11, 0x2, R32 ;  /* 0x000000020b207825 */ /* 0x000fca00078e0220 */
[----:B-1----:R1:W-:Y:S01]  /*a0b0*/  ST.E.128 desc[UR48][R32.64], R28 ;  /* 0x0000001c20007985 */ /* 0x0023e2000c101d30 */
[----:B------:R-:W-:Y:S05]  /*a0c0*/  BRA `(.L_x_3764) ;  /* 0x0000000400cc7947 */ /* 0x000fea0003800000 */
.L_x_3729:
[----:B------:R-:W-:-:S06]  /*a0d0*/  UISETP.NE.AND UP0, UPT, UR51, 0x3, UPT ;  /* 0x000000033300788c */ /* 0x000fcc000bf05270 */
[----:B------:R-:W-:-:S13]  /*a0e0*/  PLOP3.LUT P2, PT, PT, PT, UP0, 0x80, 0x0 ;  /* 0x000000000000781c */ /* 0x000fda0003f4f008 */
[----:B------:R-:W-:Y:S05]  /*a0f0*/  @!P2 BRA `(.L_x_3818) ;  /* 0x000000000004a947 */ /* 0x000fea0003800000 */
[----:B------:R-:W-:Y:S01]  /*a100*/  BPT.TRAP 0x1 ;  /* 0x000000040000795c */ /* 0x000fe20000300000 */
.L_x_3818:
[----:B------:R-:W-:Y:S01]  /*a110*/  IMAD R84, R18, 0x8, R2 ;  /* 0x0000000812547824 */ /* 0x000fe200078e0202 */
[----:B------:R-:W-:Y:S01]  /*a120*/  SHF.L.U32 R85, R203, 0x1f, RZ ;  /* 0x0000001fcb557819 */ /* 0x000fe200000006ff */
[----:B------:R-:W-:Y:S01]  /*a130*/  BSSY B1, `(.L_x_3819) ;  /* 0x0000004000017945 */ /* 0x000fe20003800000 */
[----:B------:R-:W-:Y:S02]  /*a140*/  SHF.R.S32.HI R81, RZ, 0x1f, R26 ;  /* 0x0000001fff517819 */ /* 0x000fe4000001141a */
[----:B------:R-:W0:Y:S02]  /*a150*/  SYNCS.PHASECHK.TRANS64.TRYWAIT P3, [R84+URZ+0x30890], R85 ;  /* 0x03089055540075a7 */ /* 0x000e24000806017f */
[----:B0-----:R-:W-:Y:S05]  /*a160*/  @!P3 BRA `(.L_x_3820) ;  /* 0x000001900050b947 */ /* 0x001fea0003800000 */
.L_x_4082:
[----:B------:R-:W-:Y:S05]  /*a170*/  BSYNC B1 ;  /* 0x0000000000017941 */ /* 0x000fea0003800000 */
.L_x_3819:
        /* <DEDUP_REMOVED lines=14> */
[----:B------:R-:W-:Y:S01]  /*a260*/  IMAD.IADD R36, R83, 0x1, -R202 ;  /* 0x0000000153247824 */ /* 0x000fe200078e0aca */
[----:B------:R-:W-:-:S03]  /*a270*/  IADD3 R13, R13, R11, RZ ;  /* 0x0000000b0d0d7210 */ /* 0x000fc60007ffe0ff */
        /* <DEDUP_REMOVED lines=9> */
.L_x_4086:
[----:B------:R-:W-:Y:S04]  /*a310*/  BSSY B1, `(.L_x_3822) ;  /* 0x0000025000017945 */ /* 0x000fe80003800000 */
[----:B------:R-:W-:Y:S05]  /*a320*/  @!P3 BRA `(.L_x_3823) ;  /* 0x00000000008cb947 */ /* 0x000fea0003800000 */
[----:B------:R-:W-:Y:S02]  /*a330*/  ULDC UR4, c[0x0][0x2f4] ;  /* 0x0000bd0000047ab9 */ /* 0x000fe40000000800 */
[----:B------:R-:W-:Y:S02]  /*a340*/  ISETP.GE.AND P5, PT, R16, UR4, PT ;  /* 0x0000000410007c0c */ /* 0x000fe4000bfa6270 */
[----:B------:R-:W-:-:S11]  /*a350*/  ISETP.GE.AND P4, PT, R22, UR4, PT ;  /* 0x0000000416007c0c */ /* 0x000fd6000bf86270 */
[----:B------:R-:W4:Y:S01]  /*a360*/  @!P5 LDS.128 R12, [R27+0x1e000] ;  /* 0x01e000001b0cd984 */ /* 0x000f220000000c00 */
[----:B---3--:R-:W-:-:S04]  /*a370*/  @!P5 LEA R32, P3, R16, R37, 0x1 ;  /* 0x000000251020d211 */ /* 0x008fc800078608ff */
[----:B--2---:R-:W-:Y:S02]  /*a380*/  @!P5 LEA.HI.X R33, R16, R38, R17, 0x1, P3 ;  /* 0x000000261021d211 */ /* 0x004fe400018f0c11 */
[----:B------:R-:W-:-:S04]  /*a390*/  @!P4 LEA R30, P3, R22, R37, 0x1 ;  /* 0x00000025161ec211 */ /* 0x000fc800078608ff */
[----:B------:R-:W-:Y:S02]  /*a3a0*/  @!P4 LEA.HI.X R31, R22, R38, R201, 0x1, P3 ;  /* 0x00000026161fc211 */ /* 0x000fe400018f0cc9 */
[----:B------:R-:W-:-:S13]  /*a3b0*/  ISETP.GE.AND P3, PT, R19, UR4, PT ;  /* 0x0000000413007c0c */ /* 0x000fda000bf66270 */
[----:B------:R-:W-:-:S04]  /*a3c0*/  @!P3 LEA R28, P6, R19, R37, 0x1 ;  /* 0x00000025131cb211 */ /* 0x000fc800078c08ff */
[----:B------:R-:W-:Y:S01]  /*a3d0*/  @!P3 LEA.HI.X R29, R19, R38, R200, 0x1, P6 ;  /* 0x00000026131db211 */ /* 0x000fe200030f0cc8 */
[----:B----4-:R2:W-:Y:S01]  /*a3e0*/  @!P5 ST.E.128 desc[UR48][R32.64], R12 ;  /* 0x0000000c2000d985 */ /* 0x0105e2000c101d30 */
[----:B------:R-:W-:-:S13]  /*a3f0*/  ISETP.GE.AND P5, PT, R193, UR4, PT ;  /* 0x00000004c1007c0c */ /* 0x000fda000bfa6270 */
[----:B------:R-:W3:Y:S01]  /*a400*/  @!P5 LDS.128 R12, [R80+0x1e000] ;  /* 0x01e00000500cd984 */ /* 0x000ee20000000c00 */
[----:B------:R-:W-:Y:S01]  /*a410*/  @!P5 IMAD.SHL.U32 R11, R197, 0x8, RZ ;  /* 0x00000008c50bd824 */ /* 0x000fe200078e00ff */
[----:B--2---:R-:W-:Y:S01]  /*a420*/  @!P5 MOV R32, R37 ;  /* 0x000000250020d202 */ /* 0x004fe20000000f00 */
[----:B------:R-:W-:-:S04]  /*a430*/  @!P5 IMAD.MOV.U32 R33, RZ, RZ, R38 ;  /* 0x000000ffff21d224 */ /* 0x000fc800078e0026 */
[----:B------:R-:W-:-:S05]  /*a440*/  @!P5 IMAD.WIDE R32, R11, 0x2, R32 ;  /* 0x000000020b20d825 */ /* 0x000fca00078e0220 */
[----:B---3--:R2:W-:Y:S01]  /*a450*/  @!P5 ST.E.128 desc[UR48][R32.64], R12 ;  /* 0x0000000c2000d985 */ /* 0x0085e2000c101d30 */
[----:B------:R-:W-:-:S13]  /*a460*/  ISETP.GE.AND P5, PT, R192, UR4, PT ;  /* 0x00000004c0007c0c */ /* 0x000fda000bfa6270 */
[----:B------:R-:W3:Y:S01]  /*a470*/  @!P5 LDS.128 R12, [R27+0x21000] ;  /* 0x021000001b0cd984 */ /* 0x000ee20000000c00 */
[----:B------:R-:W-:Y:S01]  /*a480*/  @!P5 IMAD.SHL.U32 R11, R198, 0x8, RZ ;  /* 0x00000008c60bd824 */ /* 0x000fe200078e00ff */
[----:B--2---:R-:W-:Y:S01]  /*a490*/  @!P5 MOV R32, R37 ;  /* 0x000000250020d202 */ /* 0x004fe20000000f00 */
[----:B------:R-:W-:-:S04]  /*a4a0*/  @!P5 IMAD.MOV.U32 R33, RZ, RZ, R38 ;  /* 0x000000ffff21d224 */ /* 0x000fc800078e0026 */
[----:B------:R-:W-:-:S05]  /*a4b0*/  @!P5 IMAD.WIDE R32, R11, 0x2, R32 ;  /* 0x000000020b20d825 */ /* 0x000fca00078e0220 */
[----:B---3--:R2:W-:Y:S01]  /*a4c0*/  @!P5 ST.E.128 desc[UR48][R32.64], R12 ;  /* 0x0000000c2000d985 */ /* 0x0085e2000c101d30 */
[----:B------:R-:W-:-:S03]  /*a4d0*/  ISETP.GE.AND P5, PT, R23, UR4, PT ;  /* 0x0000000417007c0c */ /* 0x000fc6000bfa6270 */
[----:B------:R-:W3:Y:S10]  /*a4e0*/  @!P4 LDS.128 R12, [R80+0x21000] ;  /* 0x02100000500cc984 */ /* 0x000ef40000000c00 */
[----:B--2---:R-:W-:-:S04]  /*a4f0*/  @!P5 LEA R32, P6, R23, R37, 0x1 ;  /* 0x000000251720d211 */ /* 0x004fc800078c08ff */
[----:B------:R-:W-:Y:S01]  /*a500*/  @!P5 LEA.HI.X R33, R23, R38, R199, 0x1, P6 ;  /* 0x000000261721d211 */ /* 0x000fe200030f0cc7 */
[----:B---3--:R-:W-:Y:S04]  /*a510*/  @!P4 ST.E.128 desc[UR48][R30.64], R12 ;  /* 0x0000000c1e00c985 */ /* 0x008fe8000c101d30 */
[----:B------:R-:W2:Y:S04]  /*a520*/  @!P3 LDS.128 R12, [R27+0x24000] ;  /* 0x024000001b0cb984 */ /* 0x000ea80000000c00 */
[----:B--2---:R-:W-:Y:S04]  /*a530*/  @!P3 ST.E.128 desc[UR48][R28.64], R12 ;  /* 0x0000000c1c00b985 */ /* 0x004fe8000c101d30 */
[----:B------:R-:W2:Y:S04]  /*a540*/  @!P5 LDS.128 R12, [R80+0x24000] ;  /* 0x02400000500cd984 */ /* 0x000ea80000000c00 */
[----:B--2---:R4:W-:Y:S02]  /*a550*/  @!P5 ST.E.128 desc[UR48][R32.64], R12 ;  /* 0x0000000c2000d985 */ /* 0x0049e4000c101d30 */
.L_x_3823:
[----:B------:R-:W-:Y:S05]  /*a560*/  BSYNC B1 ;  /* 0x0000000000017941 */ /* 0x000fea0003800000 */
.L_x_3822:
[----:B------:R-:W-:-:S03]  /*a570*/  UMOV UR4, 0xffffffff ;  /* 0xffffffff00047882 */ /* 0x000fc60000000000 */
[----:B------:R-:W-:Y:S05]  /*a580*/  BRA.DIV UR4, `(.L_x_3824) ;  /* 0x0000018e04a87947 */ /* 0x000fea000b800000 */
[----:B--2---:R2:W0:Y:S04]  /*a590*/  SHFL.IDX PT, R38, R35, 0x1, 0x1c1f ;  /* 0x003c1f0023267f89 */ /* 0x00442800000e0000 */
[----:B---3--:R2:W3:Y:S02]  /*a5a0*/  SHFL.IDX PT, R37, R34, 0x1, 0x1c1f ;  /* 0x003c1f0022257f89 */ /* 0x0084e400000e0000 */
.L_x_4090:
[----:B------:R-:W-:-:S13]  /*a5b0*/  ISETP.GE.AND P3, PT, R36, 0x41, PT ;  /* 0x000000412400780c */ /* 0x000fda0003f66270 */
[----:B------:R-:W-:Y:S05]  /*a5c0*/  @!P3 BRA `(.L_x_3764) ;  /* 0x00000000008cb947 */ /* 0x000fea0003800000 */
[----:B------:R-:W-:Y:S02]  /*a5d0*/  ULDC UR4, c[0x0][0x2f4] ;  /* 0x0000bd0000047ab9 */ /* 0x000fe40000000800 */
[----:B------:R-:W-:Y:S02]  /*a5e0*/  ISETP.GE.AND P5, PT, R16, UR4, PT ;  /* 0x0000000410007c0c */ /* 0x000fe4000bfa6270 */
[----:B------:R-:W-:-:S11]  /*a5f0*/  ISETP.GE.AND P4, PT, R22, UR4, PT ;  /* 0x0000000416007c0c */ /* 0x000fd6000bf86270 */
[----:B----4-:R-:W4:Y:S01]  /*a600*/  @!P5 LDS.128 R12, [R27+0x20000] ;  /* 0x020000001b0cd984 */ /* 0x010f220000000c00 */
[----:B---3--:R-:W-:-:S04]  /*a610*/  @!P5 LEA R32, P3, R16, R37, 0x1 ;  /* 0x000000251020d211 */ /* 0x008fc800078608ff */
[----:B0-----:R-:W-:Y:S02]  /*a620*/  @!P5 LEA.HI.X R33, R16, R38, R17, 0x1, P3 ;  /* 0x000000261021d211 */ /* 0x001fe400018f0c11 */
        /* <DEDUP_REMOVED lines=9> */
[----:B0-----:R-:W-:Y:S01]  /*a6c0*/  @!P5 MOV R32, R37 ;  /* 0x000000250020d202 */ /* 0x001fe20000000f00 */
[----:B------:R-:W-:-:S04]  /*a6d0*/  @!P5 IMAD.MOV.U32 R33, RZ, RZ, R38 ;  /* 0x000000ffff21d224 */ /* 0x000fc800078e0026 */
[----:B------:R-:W-:-:S05]  /*a6e0*/  @!P5 IMAD.WIDE R32, R11, 0x2, R32 ;  /* 0x000000020b20d825 */ /* 0x000fca00078e0220 */
[----:B---3--:R0:W-:Y:S01]  /*a6f0*/  @!P5 ST.E.128 desc[UR48][R32.64], R12 ;  /* 0x0000000c2000d985 */ /* 0x0081e2000c101d30 */
[----:B------:R-:W-:-:S13]  /*a700*/  ISETP.GE.AND P5, PT, R192, UR4, PT ;  /* 0x00000004c0007c0c */ /* 0x000fda000bfa6270 */
[----:B------:R-:W3:Y:S01]  /*a710*/  @!P5 LDS.128 R12, [R27+0x23000] ;  /* 0x023000001b0cd984 */ /* 0x000ee20000000c00 */
[----:B------:R-:W-:Y:S01]  /*a720*/  @!P5 IMAD.SHL.U32 R11, R198, 0x8, RZ ;  /* 0x00000008c60bd824 */ /* 0x000fe200078e00ff */
[----:B0-----:R-:W-:Y:S01]  /*a730*/  @!P5 MOV R32, R37 ;  /* 0x000000250020d202 */ /* 0x001fe20000000f00 */
[----:B------:R-:W-:-:S04]  /*a740*/  @!P5 IMAD.MOV.U32 R33, RZ, RZ, R38 ;  /* 0x000000ffff21d224 */ /* 0x000fc800078e0026 */
[----:B------:R-:W-:-:S05]  /*a750*/  @!P5 IMAD.WIDE R32, R11, 0x2, R32 ;  /* 0x000000020b20d825 */ /* 0x000fca00078e0220 */
[----:B---3--:R0:W-:Y:S01]  /*a760*/  @!P5 ST.E.128 desc[UR48][R32.64], R12 ;  /* 0x0000000c2000d985 */ /* 0x0081e2000c101d30 */
[----:B------:R-:W-:-:S03]  /*a770*/  ISETP.GE.AND P5, PT, R23, UR4, PT ;  /* 0x0000000417007c0c */ /* 0x000fc6000bfa6270 */
[----:B------:R-:W3:Y:S10]  /*a780*/  @!P4 LDS.128 R12, [R80+0x23000] ;  /* 0x02300000500cc984 */ /* 0x000ef40000000c00 */
[----:B0-----:R-:W-:-:S04]  /*a790*/  @!P5 LEA R32, P6, R23, R37, 0x1 ;  /* 0x000000251720d211 */ /* 0x001fc800078c08ff */
[----:B------:R-:W-:Y:S01]  /*a7a0*/  @!P5 LEA.HI.X R33, R23, R38, R199, 0x1, P6 ;  /* 0x000000261721d211 */ /* 0x000fe200030f0cc7 */
[----:B---3--:R-:W-:Y:S04]  /*a7b0*/  @!P4 ST.E.128 desc[UR48][R30.64], R12 ;  /* 0x0000000c1e00c985 */ /* 0x008fe8000c101d30 */
[----:B------:R-:W0:Y:S04]  /*a7c0*/  @!P3 LDS.128 R12, [R27+0x26000] ;  /* 0x026000001b0cb984 */ /* 0x000e280000000c00 */
[----:B0-----:R-:W-:Y:S04]  /*a7d0*/  @!P3 ST.E.128 desc[UR48][R28.64], R12 ;  /* 0x0000000c1c00b985 */ /* 0x001fe8000c101d30 */
[----:B------:R-:W0:Y:S04]  /*a7e0*/  @!P5 LDS.128 R12, [R80+0x26000] ;  /* 0x02600000500cd984 */ /* 0x000e280000000c00 */
[----:B0-----:R0:W-:Y:S02]  /*a7f0*/  @!P5 ST.E.128 desc[UR48][R32.64], R12 ;  /* 0x0000000c2000d985 */ /* 0x0011e4000c101d30 */
.L_x_3764:
[----:B------:R-:W-:Y:S05]  /*a800*/  BSYNC B0 ;  /* 0x0000000000007941 */ /* 0x000fea0003800000 */
.L_x_3728:
[----:B0--3--:R-:W0:Y:S01]  /*a810*/  S2R R11, SR_TID.X ;  /* 0x00000000000b7919 */ /* 0x009e220000002100 */
[----:B------:R-:W-:Y:S01]  /*a820*/  @!PT LDS RZ, [RZ] ;  /* 0x00000000fffff984 */ /* 0x000fe20000000800 */
[----:B------:R-:W-:Y:S01]  /*a830*/  @!PT LDS RZ, [RZ] ;  /* 0x00000000fffff984 */ /* 0x000fe20000000800 */
[----:B------:R-:W-:Y:S01]  /*a840*/  @!PT LDS RZ, [RZ] ;  /* 0x00000000fffff984 */ /* 0x000fe20000000800 */
[----:B------:R-:W-:Y:S01]  /*a850*/  @!PT LDS RZ, [RZ] ;  /* 0x00000000fffff984 */ /* 0x000fe20000000800 */
[----:B------:R3:W-:Y:S06]  /*a860*/  MEMBAR.ALL.CTA ;  /* 0x0000000000007992 */ /* 0x0007ec0000008000 */
[----:B---3--:R-:W3:Y:S01]  /*a870*/  FENCE.VIEW.ASYNC.S ;  /* 0x00000000000073c6 */ /* 0x008ee20000000000 */
[----:B------:R-:W-:Y:S05]  /*a880*/  WARPSYNC.ALL ;  /* 0x0000000000007948 */ /* 0x000fea0003800000 */
[----:B------:R-:W-:Y:S01]  /*a890*/  BSSY B0, `(.L_x_3825) ;  /* 0x0000009000007945 */ /* 0x000fe20003800000 */
[----:B0-----:R-:W-:Y:S01]  /*a8a0*/  LOP3.LUT R11, R11, 0x7f, RZ, 0xc0, !PT ;  /* 0x0000007f0b0b7812 */ /* 0x001fe200078ec0ff */
[----:B---3--:R0:W-:Y:S03]  /*a8b0*/  BAR.SYNC.DEFER_BLOCKING R161, 0x80 ;  /* 0x000200a10000751d */ /* 0x0081e60000010000 */
[----:B------:R-:W-:-:S13]  /*a8c0*/  ISETP.NE.AND P3, PT, R11, RZ, PT ;  /* 0x000000ff0b00720c */ /* 0x000fda0003f65270 */
[----:B------:R-:W-:-:S05]  /*a8d0*/  @!P3 VIADD R11, R84, 0x308a0 ;  /* 0x000308a0540bb836 */ /* 0x000fca0000000000 */
[----:B------:R-:W-:-:S04]  /*a8e0*/  @!P3 PRMT R11, RZ, 0x654, R11 ;  /* 0x00000654ff0bb816 */ /* 0x000fc8000000000b */
[----:B------:R0:W-:Y:S01]  /*a8f0*/  @!P3 SYNCS.ARRIVE.TRANS64.RED.A1T0 RZ, [R11+URZ], RZ ;  /* 0x000000ff0bffb9a7 */ /* 0x0001e2000810043f */
[----:B------:R-:W-:Y:S05]  /*a900*/  @!P2 BRA `(.L_x_3826) ;  /* 0x000000000004a947 */ /* 0x000fea0003800000 */
[----:B------:R-:W-:Y:S01]  /*a910*/  BPT.TRAP 0x1 ;  /* 0x000000040000795c */ /* 0x000fe20000300000 */
.L_x_3826:
[----:B------:R-:W-:Y:S05]  /*a920*/  BSYNC B0 ;  /* 0x0000000000007941 */ /* 0x000fea0003800000 */
.L_x_3825:
[----:B------:R-:W3:Y:S01]  /*a930*/  SYNCS.PHASECHK.TRANS64.TRYWAIT P2, [R84+URZ+0x308b0], R85 ;  /* 0x0308b055540075a7 */ /* 0x000ee2000804017f */
[----:B------:R-:W-:Y:S01]  /*a940*/  ULDC UR50, c[0x0][0x2f4] ;  /* 0x0000bd0000327ab9 */ /* 0x000fe20000000800 */
[----:B------:R-:W-:Y:S04]  /*a950*/  BSSY B0, `(.L_x_3827) ;  /* 0x0000002000007945 */ /* 0x000fe80003800000 */
[----:B---3--:R-:W-:Y:S05]  /*a960*/  @!P2 BRA `(.L_x_3828) ;  /* 0x0000018800fca947 */ /* 0x008fea0003800000 */
.L_x_4091:
[----:B------:R-:W-:Y:S05]  /*a970*/  BSYNC B0 ;  /* 0x0000000000007941 */ /* 0x000fea0003800000 */
.L_x_3827:
[----:B------:R-:W-:Y:S01]  /*a980*/  ULDC.64 UR4, c[0x0][0x328] ;  /* 0x0000ca0000047ab9 */ /* 0x000fe20000000a00 */
[----:B------:R-:W-:Y:S01]  /*a990*/  ULDC.64 UR6, c[0x0][0x318] ;  /* 0x0000c60000067ab9 */ /* 0x000fe20000000a00 */
[----:B------:R-:W-:Y:S01]  /*a9a0*/  IMAD R81, R81, UR4, RZ ;  /* 0x0000000451517c24 */ /* 0x000fe2000f8e02ff */
[----:B------:R-:W-:Y:S01]  /*a9b0*/  BSSY B0, `(.L_x_3829) ;  /* 0x0000033000007945 */ /* 0x000fe20003800000 */
[----:B-12-4-:R-:W-:-:S04]  /*a9c0*/  IMAD.WIDE.U32 R12, R26, UR4, RZ ;  /* 0x000000041a0c7c25 */ /* 0x016fc8000f8e00ff */
[----:B------:R-:W-:Y:S01]  /*a9d0*/  IMAD R81, R26, UR5, R81 ;  /* 0x000000051a517c24 */ /* 0x000fe2000f8e0251 */
[----:B------:R-:W-:Y:S01]  /*a9e0*/  ULDC.64 UR4, c[0x0][0x338] ;  /* 0x0000ce0000047ab9 */ /* 0x000fe20000000a00 */
[----:B------:R-:W-:Y:S02]  /*a9f0*/  IMAD.IADD R83, R83, 0x1, -R202 ;  /* 0x0000000153537824 */ /* 0x000fe400078e0aca */
[----:B------:R-:W-:Y:S01]  /*aa00*/  IMAD R82, R82, UR4, RZ ;  /* 0x0000000452527c24 */ /* 0x000fe2000f8e02ff */
[----:B------:R-:W-:-:S03]  /*aa10*/  IADD3 R13, R13, R81, RZ ;  /* 0x000000510d0d7210 */ /* 0x000fc60007ffe0ff */
[C---:B0-----:R-:W-:Y:S02]  /*aa20*/  IMAD R11, R21.reuse, UR5, R82 ;  /* 0x00000005150b7c24 */ /* 0x041fe4000f8e0252 */
[----:B------:R-:W-:Y:S01]  /*aa30*/  IMAD.WIDE.U32 R12, R21, UR4, R12 ;  /* 0x00000004150c7c25 */ /* 0x000fe2000f8e000c */
[----:B------:R-:W-:-:S03]  /*aa40*/  ULDC.64 UR4, c[0x0][0x330] ;  /* 0x0000cc0000047ab9 */ /* 0x000fc60000000a00 */
[----:B------:R-:W-:Y:S02]  /*aa50*/  IMAD.IADD R13, R13, 0x1, R11 ;  /* 0x000000010d0d7824 */ /* 0x000fe400078e020b */
[----:B------:R-:W-:-:S04]  /*aa60*/  IMAD.WIDE.U32 R12, R196, UR4, R12 ;  /* 0x00000004c40c7c25 */ /* 0x000fc8000f8e000c */
[----:B------:R-:W-:Y:S01]  /*aa70*/  IMAD R11, R196, UR5, R13 ;  /* 0x00000005c40b7c24 */ /* 0x000fe2000f8e020d */
[----:B------:R-:W-:-:S04]  /*aa80*/  LEA R21, P2, R12, UR6, 0x1 ;  /* 0x000000060c157c11 */ /* 0x000fc8000f8408ff */
[----:B------:R-:W-:Y:S01]  /*aa90*/  LEA.HI.X R11, R12, UR7, R11, 0x1, P2 ;  /* 0x000000070c0b7c11 */ /* 0x000fe200090f0c0b */
[----:B------:R0:W1:Y:S01]  /*aaa0*/  SHFL.IDX PT, R32, R21, RZ, 0x1c1f ;  /* 0x001c1fff15207589 */ /* 0x00006200000e0000 */
[----:B------:R-:W-:-:S03]  /*aab0*/  ISETP.GE.AND P2, PT, R83, 0x1, PT ;  /* 0x000000015300780c */ /* 0x000fc60003f46270 */
[----:B------:R0:W2:Y:S10]  /*aac0*/  SHFL.IDX PT, R33, R11, RZ, 0x1c1f ;  /* 0x001c1fff0b217589 */ /* 0x0000b400000e0000 */
[----:B0-----:R-:W-:Y:S05]  /*aad0*/  @!P2 BRA `(.L_x_3830) ;  /* 0x000000000080a947 */ /* 0x001fea0003800000 */
[----:B------:R-:W-:Y:S02]  /*aae0*/  ISETP.GE.AND P5, PT, R16, UR50, PT ;  /* 0x0000003210007c0c */ /* 0x000fe4000bfa6270 */
[----:B------:R-:W-:-:S11]  /*aaf0*/  ISETP.GE.AND P4, PT, R22, UR50, PT ;  /* 0x0000003216007c0c */ /* 0x000fd6000bf86270 */
[----:B------:R-:W0:Y:S01]  /*ab00*/  @!P5 LDS.128 R12, [R27] ;  /* 0x000000001b0cd984 */ /* 0x000e220000000c00 */
[----:B-1----:R-:W-:-:S04]  /*ab10*/  @!P5 LEA R34, P2, R16, R32, 0x1 ;  /* 0x000000201022d211 */ /* 0x002fc800078408ff */
[----:B--2---:R-:W-:Y:S02]  /*ab20*/  @!P5 LEA.HI.X R35, R16, R33, R17, 0x1, P2 ;  /* 0x000000211023d211 */ /* 0x004fe400010f0c11 */
[----:B------:R-:W-:-:S04]  /*ab30*/  @!P4 LEA R30, P2, R22, R32, 0x1 ;  /* 0x00000020161ec211 */ /* 0x000fc800078408ff */
[----:B------:R-:W-:Y:S02]  /*ab40*/  @!P4 LEA.HI.X R31, R22, R33, R201, 0x1, P2 ;  /* 0x00000021161fc211 */ /* 0x000fe400010f0cc9 */
[----:B------:R-:W-:-:S13]  /*ab50*/  ISETP.GE.AND P2, PT, R19, UR50, PT ;  /* 0x0000003213007c0c */ /* 0x000fda000bf46270 */
[----:B------:R-:W-:-:S04]  /*ab60*/  @!P2 LEA R28, P6, R19, R32, 0x1 ;  /* 0x00000020131ca211 */ /* 0x000fc800078c08ff */
[----:B------:R-:W-:Y:S01]  /*ab70*/  @!P2 LEA.HI.X R29, R19, R33, R200, 0x1, P6 ;  /* 0x00000021131da211 */ /* 0x000fe200030f0cc8 */
[----:B0-----:R0:W-:Y:S01]  /*ab80*/  @!P5 ST.E.128 desc[UR48][R34.64], R12 ;  /* 0x0000000c2200d985 */ /* 0x0011e2000c101d30 */
[----:B------:R-:W-:-:S13]  /*ab90*/  ISETP.GE.AND P5, PT, R193, UR50, PT ;  /* 0x00000032c1007c0c */ /* 0x000fda000bfa6270 */
[----:B------:R-:W1:Y:S01]  /*aba0*/  @!P5 LDS.128 R12, [R80] ;  /* 0x00000000500cd984 */ /* 0x000e620000000c00 */
[----:B------:R-:W-:-:S05]  /*abb0*/  @!P5 SHF.L.U32 R37, R197, 0x3, RZ ;  /* 0x00000003c525d819 */ /* 0x000fca00000006ff */
[----:B0-----:R-:W-:-:S05]  /*abc0*/  @!P5 IMAD.WIDE R34, R37, 0x2, R32 ;  /* 0x000000022522d825 */ /* 0x001fca00078e0220 */
[----:B-1----:R0:W-:Y:S01]  /*abd0*/  @!P5 ST.E.128 desc[UR48][R34.64], R12 ;  /* 0x0000000c2200d985 */ /* 0x0021e2000c101d30 */
[----:B------:R-:W-:-:S13]  /*abe0*/  ISETP.GE.AND P5, PT, R192, UR50, PT ;  /* 0x00000032c0007c0c */ /* 0x000fda000bfa6270 */
[----:B------:R-:W1:Y:S01]  /*abf0*/  @!P5 LDS.128 R12, [R27+0x3000] ;  /* 0x003000001b0cd984 */ /* 0x000e620000000c00 */
[----:B------:R-:W-:Y:S01]  /*ac00*/  @!P5 IMAD.SHL.U32 R37, R198, 0x8, RZ ;  /* 0x00000008c625d824 */ /* 0x000fe200078e00ff */
[----:B0-----:R-:W-:Y:S01]  /*ac10*/  @!P5 MOV R35, R33 ;  /* 0x000000210023d202 */ /* 0x001fe20000000f00 */
[----:B------:R-:W-:-:S04]  /*ac20*/  @!P5 IMAD.MOV.U32 R34, RZ, RZ, R32 ;  /* 0x000000ffff22d224 */ /* 0x000fc800078e0020 */
[----:B------:R-:W-:-:S05]  /*ac30*/  @!P5 IMAD.WIDE R34, R37, 0x2, R34 ;  /* 0x000000022522d825 */ /* 0x000fca00078e0222 */
[----:B-1----:R-:W-:Y:S01]  /*ac40*/  @!P5 ST.E.128 desc[UR48][R34.64], R12 ;  /* 0x0000000c2200d985 */ /* 0x002fe2000c101d30 */
[----:B------:R-:W-:-:S03]  /*ac50*/  ISETP.GE.AND P5, PT, R23, UR50, PT ;  /* 0x0000003217007c0c */ /* 0x000fc6000bfa6270 */
[----:B------:R-:W0:Y:S10]  /*ac60*/  @!P4 LDS.128 R12, [R80+0x3000] ;  /* 0x00300000500cc984 */ /* 0x000e340000000c00 */
[----:B------:R-:W-:-:S04]  /*ac70*/  @!P5 LEA R32, P6, R23, R32, 0x1 ;  /* 0x000000201720d211 */ /* 0x000fc800078c08ff */
[----:B------:R-:W-:Y:S01]  /*ac80*/  @!P5 LEA.HI.X R33, R23, R33, R199, 0x1, P6 ;  /* 0x000000211721d211 */ /* 0x000fe200030f0cc7 */
[----:B0-----:R-:W-:Y:S04]  /*ac90*/  @!P4 ST.E.128 desc[UR48][R30.64], R12 ;  /* 0x0000000c1e00c985 */ /* 0x001fe8000c101d30 */
[----:B------:R-:W0:Y:S04]  /*aca0*/  @!P2 LDS.128 R12, [R27+0x6000] ;  /* 0x006000001b0ca984 */ /* 0x000e280000000c00 */
[----:B0-----:R-:W-:Y:S04]  /*acb0*/  @!P2 ST.E.128 desc[UR48][R28.64], R12 ;  /* 0x0000000c1c00a985 */ /* 0x001fe8000c101d30 */
[----:B------:R-:W0:Y:S04]  /*acc0*/  @!P5 LDS.128 R12, [R80+0x6000] ;  /* 0x00600000500cd984 */ /* 0x000e280000000c00 */
[----:B0-----:R0:W-:Y:S02]  /*acd0*/  @!P5 ST.E.128 desc[UR48][R32.64], R12 ;  /* 0x0000000c2000d985 */ /* 0x0011e4000c101d30 */
.L_x_3830:
[----:B------:R-:W-:Y:S05]  /*ace0*/  BSYNC B0 ;  /* 0x0000000000007941 */ /* 0x000fea0003800000 */
.L_x_3829:
[----:B------:R-:W-:Y:S01]  /*acf0*/  ISETP.GE.AND P2, PT, R83, 0x41, PT ;  /* 0x000000415300780c */ /* 0x000fe20003f46270 */
[----:B0-2---:R0:W2:Y:S01]  /*ad00*/  SHFL.IDX PT, R33, R11, 0x1, 0x1c1f ;  /* 0x003c1f000b217f89 */ /* 0x0050a200000e0000 */
[----:B------:R-:W-:Y:S03]  /*ad10*/  BSSY B0, `(.L_x_3831) ;  /* 0x0000023000007945 */ /* 0x000fe60003800000 */
[----:B-1----:R0:W1:Y:S08]  /*ad20*/  SHFL.IDX PT, R32, R21, 0x1, 0x1c1f ;  /* 0x003c1f0015207f89 */ /* 0x00207000000e0000 */
[----:B0-----:R-:W-:Y:S05]  /*ad30*/  @!P2 BRA `(.L_x_3832) ;  /* 0x000000000080a947 */ /* 0x001fea0003800000 */
[----:B------:R-:W-:Y:S02]  /*ad40*/  ISETP.GE.AND P5, PT, R16, UR50, PT ;  /* 0x0000003210007c0c */ /* 0x000fe4000bfa6270 */
[----:B------:R-:W-:-:S11]  /*ad50*/  ISETP.GE.AND P4, PT, R22, UR50, PT ;  /* 0x0000003216007c0c */ /* 0x000fd6000bf86270 */
[----:B------:R-:W0:Y:S01]  /*ad60*/  @!P5 LDS.128 R12, [R27+0x2000] ;  /* 0x002000001b0cd984 */ /* 0x000e220000000c00 */
        /* <DEDUP_REMOVED lines=9> */
[----:B------:R-:W1:Y:S01]  /*ae00*/  @!P5 LDS.128 R12, [R80+0x2000] ;  /* 0x00200000500cd984 */ /* 0x000e620000000c00 */
[----:B------:R-:W-:-:S04]  /*ae10*/  @!P5 IMAD.SHL.U32 R11, R197, 0x8, RZ ;  /* 0x00000008c50bd824 */ /* 0x000fc800078e00ff */
        /* <DEDUP_REMOVED lines=18> */
.L_x_3832:
[----:B------:R-:W-:Y:S05]  /*af40*/  BSYNC B0 ;  /* 0x0000000000007941 */ /* 0x000fea0003800000 */
.L_x_3831:
[----:B------:R-:W4:Y:S01]  /*af50*/  LDL R11, [R1] ;  /* 0x00000000010b7983 */ /* 0x000f220000100800 */
[----:B---3--:R-:W-:Y:S01]  /*af60*/  @!P3 VIADD R84, R84, 0x308c0 ;  /* 0x000308c05454b836 */ /* 0x008fe20000000000 */
[----:B------:R-:W-:Y:S01]  /*af70*/  IADD3 R18, R18, 0x1, RZ ;  /* 0x0000000112127810 */ /* 0x000fe20007ffe0ff */
[----:B------:R-:W-:Y:S01]  /*af80*/  @!PT LDS RZ, [RZ] ;  /* 0x00000000fffff984 */ /* 0x000fe20000000800 */
[----:B------:R-:W-:Y:S01]  /*af90*/  @!PT LDS RZ, [RZ] ;  /* 0x00000000fffff984 */ /* 0x000fe20000000800 */
[----:B------:R-:W-:Y:S01]  /*afa0*/  @!PT LDS RZ, [RZ] ;  /* 0x00000000fffff984 */ /* 0x000fe20000000800 */
[----:B------:R-:W-:Y:S01]  /*afb0*/  @!PT LDS RZ, [RZ] ;  /* 0x00000000fffff984 */ /* 0x000fe20000000800 */
[----:B------:R3:W-:Y:S06]  /*afc0*/  MEMBAR.ALL.CTA ;  /* 0x0000000000007992 */ /* 0x0007ec0000008000 */
[----:B---3--:R-:W3:Y:S02]  /*afd0*/  FENCE.VIEW.ASYNC.S ;  /* 0x00000000000073c6 */ /* 0x008ee40000000000 */
[----:B---3--:R3:W-:Y:S01]  /*afe0*/  BAR.SYNC.DEFER_BLOCKING R161, 0x80 ;  /* 0x000200a10000751d */ /* 0x0087e20000010000 */
[----:B------:R-:W-:-:S02]  /*aff0*/  ISETP.NE.AND P2, PT, R18, 0x2, PT ;  /* 0x000000021200780c */ /* 0x000fc40003f45270 */
[----:B------:R-:W-:Y:S02]  /*b000*/  @!P3 PRMT R84, RZ, 0x654, R84 ;  /* 0x00000654ff54b816 */ /* 0x000fe40000000054 */
[----:B------:R-:W-:Y:S02]  /*b010*/  SEL R12, RZ, 0x1, P2 ;  /* 0x00000001ff0c7807 */ /* 0x000fe40001000000 */
[----:B------:R-:W-:Y:S02]  /*b020*/  SEL R18, R18, RZ, P2 ;  /* 0x000000ff12127207 */ /* 0x000fe40001000000 */
[----:B------:R-:W-:Y:S02]  /*b030*/  PLOP3.LUT P2, PT, PT, PT, PT, 0x8, 0x0 ;  /* 0x000000000000781c */ /* 0x000fe40003f4e170 */
[----:B------:R-:W-:Y:S01]  /*b040*/  LOP3.LUT R203, R203, R12, RZ, 0x3c, !PT ;  /* 0x0000000ccbcb7212 */ /* 0x000fe200078e3cff */
[----:B------:R3:W-:Y:S01]  /*b050*/  @!P3 SYNCS.ARRIVE.TRANS64.RED.A1T0 RZ, [R84+URZ], RZ ;  /* 0x000000ff54ffb9a7 */ /* 0x0007e2000810043f */
[----:B----4-:R-:W-:-:S13]  /*b060*/  LOP3.LUT P4, RZ, R11, 0x2, RZ, 0xc0, !PT ;  /* 0x000000020bff7812 */ /* 0x010fda000788c0ff */
[----:B---3--:R-:W-:Y:S05]  /*b070*/  @P4 BRA `(.L_x_3833) ;  /* 0xffffff7800e44947 */ /* 0x008fea000383ffff */
.L_x_3723:
[----:B------:R-:W-:Y:S01]  /*b080*/  BSSY B0, `(.L_x_3834) ;  /* 0x0000005000007945 */ /* 0x000fe20003800000 */
[----:B------:R-:W-:-:S03]  /*b090*/  IMAD.MOV.U32 R72, RZ, RZ, RZ ;  /* 0x000000ffff487224 */ /* 0x000fc600078e00ff */
[----:B------:R-:W-:Y:S05]  /*b0a0*/  @P2 BRA `(.L_x_3835) ;  /* 0x0000000000082947 */ /* 0x000fea0003800000 */
[----:B------:R-:W3:Y:S02]  /*b0b0*/  FENCE.VIEW.ASYNC.G ;  /* 0x00000000000073c6 */ /* 0x000ee40000000100 */
[----:B---3--:R-:W-:Y:S06]  /*b0c0*/  BAR.ARV 0xc, 0x180 ;  /* 0x0306000000007b1d */ /* 0x008fec0000002000 */
.L_x_3835:
[----:B------:R-:W-:Y:S05]  /*b0d0*/  BSYNC B0 ;  /* 0x0000000000007941 */ /* 0x000fea0003800000 */
.L_x_3834:
[----:B------:R-:W3:Y:S01]  /*b0e0*/  LDL R0, [R1] ;  /* 0x0000000001007983 */ /* 0x000ee20000100800 */
[----:B------:R-:W-:Y:S01]  /*b0f0*/  BSSY B0, `(.L_x_3836) ;  /* 0x0000020000007945 */ /* 0x000fe20003800000 */
[----:B---3--:R-:W-:-:S13]  /*b100*/  LOP3.LUT P0, RZ, R0, 0x8, RZ, 0xc0, !PT ;  /* 0x0000000800ff7812 */ /* 0x008fda000780c0ff */
        /* <DEDUP_REMOVED lines=14> */
[----:B------:R0:W3:Y:S02]  /*b1f0*/  F2I.FTZ.U32.TRUNC.NTZ R5, R4 ;  /* 0x0000000400057305 */ /* 0x0000e4000021f000 */
[----:B0-----:R-:W-:Y:S01]  /*b200*/  IMAD.MOV.U32 R4, RZ, RZ, RZ ;  /* 0x000000ffff047224 */ /* 0x001fe200078e00ff */
[----:B---3--:R-:W-:-:S05]  /*b210*/  IADD3 R7, RZ, -R5, RZ ;  /* 0x80000005ff077210 */ /* 0x008fca0007ffe0ff */
        /* <DEDUP_REMOVED lines=10> */
[----:B------:R-:W-:Y:S02]  /*b2c0*/  @!P2 IADD3 R5, -R5, RZ, RZ ;  /* 0x000000ff0505a210 */ /* 0x000fe40007ffe1ff */
[----:B------:R-:W-:-:S05]  /*b2d0*/  @!P1 LOP3.LUT R5, RZ, R9, RZ, 0x33, !PT ;  /* 0x00000009ff059212 */ /* 0x000fca00078e33ff */
[----:B------:R-:W-:-:S07]  /*b2e0*/  IMAD.MOV.U32 R72, RZ, RZ, R5 ;  /* 0x000000ffff487224 */ /* 0x000fce00078e0005 */
.L_x_3837:
[----:B------:R-:W-:Y:S05]  /*b2f0*/  BSYNC B0 ;  /* 0x0000000000007941 */ /* 0x000fea0003800000 */
.L_x_3836:
[----:B------:R-:W3:Y:S01]  /*b300*/  LDL R0, [R1+0x44] ;  /* 0x0000440001007983 */ /* 0x000ee20000100800 */
        /* <DEDUP_REMOVED lines=32> */
[----:B-12---:R-:W-:Y:S02]  /*b510*/  CS2R R32, SRZ ;  /* 0x0000000000207805 */ /* 0x006fe4000001ff00 */
        /* <DEDUP_REMOVED lines=18> */
[----:B---3--:R-:W-:-:S05]  /*b640*/  IMAD R222, R0, R72, RZ ;  /* 0x0000004800de7224 */ /* 0x008fca00078e02ff */
[----:B------:R-:W-:-:S04]  /*b650*/  VIADDMNMX R72, R222, R72, R135, PT ;  /* 0x00000048de487246 */ /* 0x000fc80003800187 */
[----:B------:R-:W-:-:S13]  /*b660*/  ISETP.GT.AND P1, PT, R72, R222, PT ;  /* 0x000000de4800720c */ /* 0x000fda0003f24270 */
[----:B------:R-:W-:Y:S05]  /*b670*/  @!P1 BRA `(.L_x_3838) ;  /* 0x000000c400ac9947 */ /* 0x000fea0003800000 */
[----:B------:R-:W0:Y:S01]  /*b680*/  S2R R0, SR_TID.X ;  /* 0x0000000000007919 */ /* 0x000e220000002100 */
        /* <DEDUP_REMOVED lines=30> */
.L_x_3839:
        /* <DEDUP_REMOVED lines=8> */
[----:B------:R0:W1:Y:S03]  /*b8f0*/  SYNCS.PHASECHK.TRANS64.TRYWAIT P0, [R2+URZ+0x30800], R3 ;  /* 0x03080003020075a7 */ /* 0x000066000800017f */
[----:B-1----:R-:W-:Y:S05]  /*b900*/  @!P0 NANOSLEEP.SYNCS 0x989680 ;  /* 0x009896800000895d */ /* 0x002fea0003900000 */
[----:B------:R-:W1:Y:S01]  /*b910*/  @!P0 SYNCS.PHASECHK.TRANS64 P0, [R2+URZ+0x30800], R3 ;  /* 0x03080003020085a7 */ /* 0x000e62000800007f */
[----:B------:R-:W-:Y:S04]  /*b920*/  BSSY B0, `(.L_x_3841) ;  /* 0x0000006000007945 */ /* 0x000fe80003800000 */
[----:B-1----:R-:W-:Y:S05]  /*b930*/  @P0 BRA `(.L_x_3842) ;  /* 0x0000000000100947 */ /* 0x002fea0003800000 */
.L_x_3843:
[----:B-1----:R1:W2:Y:S02]  /*b940*/  SYNCS.PHASECHK.TRANS64.TRYWAIT P0, [R2+URZ+0x30800], R3 ;  /* 0x03080003020075a7 */ /* 0x0022a4000800017f */
[----:B--2---:R-:W-:Y:S05]  /*b950*/  @!P0 NANOSLEEP.SYNCS 0x989680 ;  /* 0x009896800000895d */ /* 0x004fea0003900000 */
[----:B------:R-:W2:Y:S02]  /*b960*/  @!P0 SYNCS.PHASECHK.TRANS64 P0, [R2+URZ+0x30800], R3 ;  /* 0x03080003020085a7 */ /* 0x000ea4000800007f */
[----:B--2---:R-:W-:Y:S05]  /*b970*/  @!P0 BRA `(.L_x_3843) ;  /* 0xfffffffc00f08947 */ /* 0x004fea000383ffff */
.L_x_3842:
[----:B------:R-:W-:Y:S05]  /*b980*/  BSYNC B0 ;  /* 0x0000000000007941 */ /* 0x000fea0003800000 */
.L_x_3841:
[----:B------:R-:W-:Y:S05]  /*b990*/  BRA `(.L_x_3844) ;  /* 0x0000005800e47947 */ /* 0x000fea0003800000 */
.L_x_3840:
[----:B-----5:R-:W-:Y:S01]  /*b9a0*/  SHF.R.S32.HI R0, RZ, 0x1f, R132 ;  /* 0x0000001fff007819 */ /* 0x020fe20000011484 */
[----:B------:R-:W-:Y:S01]  /*b9b0*/  ULOP3.LUT UP0, URZ, UR60, 0x3ff, URZ, 0xc0, !UPT ;  /* 0x000003ff3c3f7892 */ /* 0x000fe2000f80c03f */
[----:B------:R-:W-:Y:S01]  /*b9c0*/  ULDC.64 UR4, c[0x0][0x3f8] ;  /* 0x0000fe0000047ab9 */ /* 0x000fe20000000a00 */
[----:B------:R-:W-:Y:S02]  /*b9d0*/  ULDC.64 UR6, c[0x0][0x408] ;  /* 0x0001020000067ab9 */ /* 0x000fe40000000a00 */
[C---:B------:R-:W-:Y:S02]  /*b9e0*/  IMAD R3, R0.reuse, UR4, RZ ;  /* 0x0000000400037c24 */ /* 0x040fe4000f8e02ff */
[----:B------:R-:W-:Y:S01]  /*b9f0*/  IMAD R7, R0, UR6, RZ ;  /* 0x0000000600077c24 */ /* 0x000fe2000f8e02ff */
[----:B------:R-:W-:Y:S01]  /*ba00*/  PLOP3.LUT P2, PT, PT, PT, UP0, 0x80, 0x0 ;  /* 0x000000000000781c */ /* 0x000fe20003f4f008 */
[----:B------:R-:W-:-:S04]  /*ba10*/  IMAD.WIDE.U32 R4, R132, UR4, RZ ;  /* 0x0000000484047c25 */ /* 0x000fc8000f8e00ff */
[C---:B------:R-:W-:Y:S01]  /*ba20*/  IMAD R3, R132.reuse, UR5, R3 ;  /* 0x0000000584037c24 */ /* 0x040fe2000f8e0203 */
[----:B------:R-:W-:Y:S01]  /*ba30*/  ULDC.64 UR4, c[0x0][0x3e8] ;  /* 0x0000fa0000047ab9 */ /* 0x000fe20000000a00 */
[----:B------:R-:W-:Y:S01]  /*ba40*/  IMAD R7, R132, UR7, R7 ;  /* 0x0000000784077c24 */ /* 0x000fe2000f8e0207 */
[----:B------:R-:W-:Y:S01]  /*ba50*/  LEA R38, P0, R4, UR4, 0x1 ;  /* 0x0000000404267c11 */ /* 0x000fe2000f8008ff */
[----:B------:R-:W-:Y:S01]  /*ba60*/  IMAD.WIDE.U32 R132, R132, UR6, RZ ;  /* 0x0000000684847c25 */ /* 0x000fe2000f8e00ff */
[----:B------:R-:W-:-:S03]  /*ba70*/  ULDC.64 UR6, c[0x0][0x400] ;  /* 0x0001000000067ab9 */ /* 0x000fc60000000a00 */
[----:B------:R-:W-:Y:S01]  /*ba80*/  IMAD.IADD R3, R3, 0x1, R5 ;  /* 0x0000000103037824 */ /* 0x000fe200078e0205 */
[----:B------:R-:W-:Y:S01]  /*ba90*/  LEA R40, P1, R132, UR6, 0x1 ;  /* 0x0000000684287c11 */ /* 0x000fe2000f8208ff */
[----:B------:R-:W-:-:S03]  /*baa0*/  IMAD.IADD R41, R7, 0x1, R133 ;  /* 0x0000000107297824 */ /* 0x000fc600078e0285 */
[----:B------:R-:W-:Y:S02]  /*bab0*/  LEA.HI.X R24, R4, UR5, R3, 0x1, P0 ;  /* 0x0000000504187c11 */ /* 0x000fe400080f0c03 */
[----:B------:R-:W-:Y:S01]  /*bac0*/  LEA.HI.X R41, R132, UR7, R41, 0x1, P1 ;  /* 0x0000000784297c11 */ /* 0x000fe200088f0c29 */
        /* <DEDUP_REMOVED lines=16> */
[----:B0-----:R-:W-:Y:S05]  /*bbd0*/  CALL.ABS.NOINC R14 ;  /* 0x000000000e007343 */ /* 0x001fea0003c00000 */
.L_x_3845:
[----:B------:R-:W-:Y:S01]  /*bbe0*/  ULDC.U8 UR4, c[0x0][0x410] ;  /* 0x0001040000047ab9 */ /* 0x000fe20000000000 */
[----:B------:R-:W-:Y:S01]  /*bbf0*/  BSSY B0, `(.L_x_3846) ;  /* 0x000058b000007945 */ /* 0x000fe20003800000 */
[----:B------:R-:W-:Y:S02]  /*bc00*/  ISETP.NE.AND P0, PT, RZ, UR4, PT ;  /* 0x00000004ff007c0c */ /* 0x000fe4000bf05270 */
[----:B------:R-:W-:-:S11]  /*bc10*/  LEA R6, R137, R202, 0x7 ;  /* 0x000000ca89067211 */ /* 0x000fd600078e38ff */
[----:B------:R-:W-:Y:S05]  /*bc20*/  @!P0 BRA `(.L_x_3847) ;  /* 0x0000002800e48947 */ /* 0x000fea0003800000 */
[----:B------:R-:W-:-:S03]  /*bc30*/  UMOV UR4, 0xffffffff ;  /* 0xffffffff00047882 */ /* 0x000fc60000000000 */
[----:B------:R-:W-:Y:S05]  /*bc40*/  BRA.DIV UR4, `(.L_x_3848) ;  /* 0x0000017a04587947 */ /* 0x000fea000b800000 */
[----:B------:R0:W1:Y:S04]  /*bc50*/  SHFL.IDX PT, R37, R24, RZ, 0x1c1f ;  /* 0x001c1fff18257589 */ /* 0x00006800000e0000 */
[----:B------:R-:W2:Y:S04]  /*bc60*/  SHFL.IDX PT, R38, R38, RZ, 0x1c1f ;  /* 0x001c1fff26267589 */ /* 0x000ea800000e0000 */
[----:B------:R-:W3:Y:S04]  /*bc70*/  SHFL.IDX PT, R41, R41, RZ, 0x1c1f ;  /* 0x001c1fff29297589 */ /* 0x000ee800000e0000 */
[----:B0-----:R-:W4:Y:S02]  /*bc80*/  SHFL.IDX PT, R40, R40, RZ, 0x1c1f ;  /* 0x001c1fff28287589 */ /* 0x001f2400000e0000 */
.L_x_4097:
[----:B------:R-:W-:Y:S01]  /*bc90*/  ULDC UR4, c[0x0][0x448] ;  /* 0x0001120000047ab9 */ /* 0x000fe20000000800 */
[----:B------:R-:W-:Y:S01]  /*bca0*/  LOP3.LUT R3, R217, 0x18, R16, 0xf8, !PT ;  /* 0x00000018d9037812 */ /* 0x000fe200078ef810 */
[----:B------:R-:W-:Y:S01]  /*bcb0*/  IMAD R42, R136, UR4, RZ ;  /* 0x00000004882a7c24 */ /* 0x000fe2000f8e02ff */
[----:B------:R-:W-:Y:S01]  /*bcc0*/  BSSY B1, `(.L_x_3849) ;  /* 0x000005e000017945 */ /* 0x000fe20003800000 */
[----:B------:R-:W-:Y:S02]  /*bcd0*/  LOP3.LUT P0, RZ, R225, 0x4, RZ, 0xc0, !PT ;  /* 0x00000004e1ff7812 */ /* 0x000fe4000780c0ff */
[----:B------:R-:W-:Y:S02]  /*bce0*/  CS2R R24, SRZ ;  /* 0x0000000000187805 */ /* 0x000fe4000001ff00 */
[----:B------:R-:W-:Y:S02]  /*bcf0*/  LOP3.LUT R0, R3, R218, RZ, 0x3c, !PT ;  /* 0x000000da03007212 */ /* 0x000fe400078e3cff */
[----:B------:R-:W-:-:S02]  /*bd00*/  CS2R R20, SRZ ;  /* 0x0000000000147805 */ /* 0x000fc4000001ff00 */
[----:B------:R-:W-:Y:S01]  /*bd10*/  ISETP.GE.AND P1, PT, R6, R42, PT ;  /* 0x0000002a0600720c */ /* 0x000fe20003f26270 */
[----:B------:R-:W-:Y:S01]  /*bd20*/  IMAD R42, R137, -0x80, R42 ;  /* 0xffffff80892a7824 */ /* 0x000fe200078e022a */
[----:B------:R-:W-:Y:S01]  /*bd30*/  CS2R R14, SRZ ;  /* 0x00000000000e7805 */ /* 0x000fe2000001ff00 */
[----:B------:R-:W-:Y:S01]  /*bd40*/  IMAD.IADD R3, R219, 0x1, R0 ;  /* 0x00000001db037824 */ /* 0x000fe200078e0200 */
[----:B------:R-:W-:Y:S02]  /*bd50*/  CS2R R12, SRZ ;  /* 0x00000000000c7805 */ /* 0x000fe4000001ff00 */
[----:B------:R-:W-:Y:S02]  /*bd60*/  CS2R R10, SRZ ;  /* 0x00000000000a7805 */ /* 0x000fe4000001ff00 */
[----:B------:R-:W-:Y:S01]  /*bd70*/  CS2R R8, SRZ ;  /* 0x0000000000087805 */ /* 0x000fe2000001ff00 */
[----:B------:R-:W-:Y:S01]  /*bd80*/  IMAD R3, R3, 0x2, R2 ;  /* 0x0000000203037824 */ /* 0x000fe200078e0202 */
[----:B------:R-:W-:-:S02]  /*bd90*/  CS2R R6, SRZ ;  /* 0x0000000000067805 */ /* 0x000fc4000001ff00 */
[----:B------:R-:W-:Y:S02]  /*bda0*/  CS2R R4, SRZ ;  /* 0x0000000000047805 */ /* 0x000fe4000001ff00 */
[----:B------:R-:W-:Y:S02]  /*bdb0*/  CS2R R26, SRZ ;  /* 0x00000000001a7805 */ /* 0x000fe4000001ff00 */
[----:B------:R-:W-:Y:S02]  /*bdc0*/  CS2R R28, SRZ ;  /* 0x00000000001c7805 */ /* 0x000fe4000001ff00 */
[----:B------:R-:W-:Y:S02]  /*bdd0*/  CS2R R30, SRZ ;  /* 0x00000000001e7805 */ /* 0x000fe4000001ff00 */
[C---:B------:R-:W-:Y:S01]  /*bde0*/  IADD3 R43, R3.reuse, 0x12400, RZ ;  /* 0x00012400032b7810 */ /* 0x040fe20007ffe0ff */
[----:B------:R-:W-:Y:S01]  /*bdf0*/  VIADD R0, R3, 0x12440 ;  /* 0x0001244003007836 */ /* 0x000fe20000000000 */
[----:B------:R-:W-:Y:S01]  /*be00*/  CS2R R32, SRZ ;  /* 0x0000000000207805 */ /* 0x000fe2000001ff00 */
[----:B------:R-:W-:Y:S06]  /*be10*/  @P1 BRA `(.L_x_3850) ;  /* 0x0000000400201947 */ /* 0x000fec0003800000 */
[----:B------:R-:W-:Y:S01]  /*be20*/  ULDC UR4, c[0x0][0x3f4] ;  /* 0x0000fd0000047ab9 */ /* 0x000fe20000000800 */
[C---:B------:R-:W-:Y:S01]  /*be30*/  IMAD.SHL.U32 R27, R208.reuse, 0x2, RZ ;  /* 0x00000002d01b7824 */ /* 0x040fe200078e00ff */
[----:B------:R-:W-:Y:S01]  /*be40*/  ISETP.GE.AND P4, PT, R208, UR4, PT ;  /* 0x00000004d0007c0c */ /* 0x000fe2000bf86270 */
[----:B------:R-:W-:Y:S01]  /*be50*/  IMAD.SHL.U32 R5, R207, 0x2, RZ ;  /* 0x00000002cf057824 */ /* 0x000fe200078e00ff */
[----:B------:R-:W-:Y:S01]  /*be60*/  ISETP.GE.AND P3, PT, R206, UR4, PT ;  /* 0x00000004ce007c0c */ /* 0x000fe2000bf66270 */
[----:B------:R-:W-:Y:S01]  /*be70*/  IMAD.SHL.U32 R35, R205, 0x2, RZ ;  /* 0x00000002cd237824 */ /* 0x000fe200078e00ff */
[----:B------:R-:W-:Y:S02]  /*be80*/  SHF.R.S32.HI R7, RZ, 0x1f, R208 ;  /* 0x0000001fff077819 */ /* 0x000fe400000114d0 */
[----:B------:R-:W-:Y:S02]  /*be90*/  CS2R R32, SRZ ;  /* 0x0000000000207805 */ /* 0x000fe4000001ff00 */
[----:B------:R-:W-:-:S02]  /*bea0*/  ISETP.GE.AND P2, PT, R207, UR4, PT ;  /* 0x00000004cf007c0c */ /* 0x000fc4000bf46270 */
[----:B------:R-:W-:Y:S02]  /*beb0*/  SHF.L.U64.HI R4, R208, 0x1, R7 ;  /* 0x00000001d0047819 */ /* 0x000fe40000010207 */
[----:B------:R-:W-:Y:S02]  /*bec0*/  SHF.R.S32.HI R9, RZ, 0x1f, R206 ;  /* 0x0000001fff097819 */ /* 0x000fe400000114ce */
[----:B------:R-:W-:Y:S02]  /*bed0*/  SHF.L.U32 R25, R206, 0x1, RZ ;  /* 0x00000001ce197819 */ /* 0x000fe400000006ff */
[-C--:B--2---:R-:W-:Y:S02]  /*bee0*/  @!P4 IADD3 R12, P5, R38, R27.reuse, RZ ;  /* 0x0000001b260cc210 */ /* 0x084fe40007fbe0ff */
[----:B----4-:R-:W-:Y:S02]  /*bef0*/  @!P4 IADD3 R26, P6, R40, R27, RZ ;  /* 0x0000001b281ac210 */ /* 0x010fe40007fde0ff */
[----:B-1----:R-:W-:-:S02]  /*bf00*/  @!P4 IADD3.X R13, R37, R4, RZ, P5, !PT ;  /* 0x00000004250dc210 */ /* 0x002fc40002ffe4ff */
[----:B------:R-:W-:Y:S01]  /*bf10*/  SHF.L.U64.HI R6, R206, 0x1, R9 ;  /* 0x00000001ce067819 */ /* 0x000fe20000010209 */
[----:B---3--:R-:W-:Y:S01]  /*bf20*/  @!P4 IMAD.X R27, R41, 0x1, R4, P6 ;  /* 0x00000001291bc824 */ /* 0x008fe200030e0604 */
[----:B------:R-:W-:Y:S02]  /*bf30*/  ISETP.GE.AND P1, PT, R205, UR4, PT ;  /* 0x00000004cd007c0c */ /* 0x000fe4000bf26270 */
[-C--:B------:R-:W-:Y:S02]  /*bf40*/  @!P3 IADD3 R14, P5, R38, R25.reuse, RZ ;  /* 0x00000019260eb210 */ /* 0x080fe40007fbe0ff */
[----:B------:R-:W-:Y:S02]  /*bf50*/  SHF.R.S32.HI R10, RZ, 0x1f, R207 ;  /* 0x0000001fff0a7819 */ /* 0x000fe400000114cf */
[----:B------:R-:W-:Y:S01]  /*bf60*/  @!P3 IADD3 R24, P6, R40, R25, RZ ;  /* 0x000000192818b210 */ /* 0x000fe20007fde0ff */
[----:B------:R-:W-:Y:S01]  /*bf70*/  @!P3 IMAD.X R15, R37, 0x1, R6, P5 ;  /* 0x00000001250fb824 */ /* 0x000fe200028e0606 */
[----:B------:R-:W-:-:S02]  /*bf80*/  SHF.L.U64.HI R10, R207, 0x1, R10 ;  /* 0x00000001cf0a7819 */ /* 0x000fc4000001020a */
[-C--:B------:R-:W-:Y:S02]  /*bf90*/  @!P2 IADD3 R20, P5, R38, R5.reuse, RZ ;  /* 0x000000052614a210 */ /* 0x080fe40007fbe0ff */
[----:B------:R-:W-:Y:S02]  /*bfa0*/  @!P3 IADD3.X R25, R41, R6, RZ, P6, !PT ;  /* 0x000000062919b210 */ /* 0x000fe400037fe4ff */
[----:B------:R-:W-:Y:S01]  /*bfb0*/  @!P2 IADD3 R4, P6, R40, R5, RZ ;  /* 0x000000052804a210 */ /* 0x000fe20007fde0ff */
[--C-:B------:R-:W-:Y:S01]  /*bfc0*/  @!P2 IMAD.X R21, R37, 0x1, R10.reuse, P5 ;  /* 0x000000012515a824 */ /* 0x100fe200028e060a */
[----:B------:R-:W-:Y:S02]  /*bfd0*/  SHF.R.S32.HI R8, RZ, 0x1f, R205 ;  /* 0x0000001fff087819 */ /* 0x000fe400000114cd */
[----:B------:R-:W-:Y:S01]  /*bfe0*/  ISETP.GE.AND P5, PT, R194, UR4, PT ;  /* 0x00000004c2007c0c */ /* 0x000fe2000bfa6270 */
[----:B------:R-:W-:Y:S01]  /*bff0*/  @!P2 IMAD.X R5, R41, 0x1, R10, P6 ;  /* 0x000000012905a824 */ /* 0x000fe200030e060a */
[----:B------:R-:W-:-:S02]  /*c000*/  SHF.L.U64.HI R8, R205, 0x1, R8 ;  /* 0x00000001cd087819 */ /* 0x000fc40000010208 */
[-C--:B------:R-:W-:Y:S02]  /*c010*/  @!P1 IADD3 R6, P6, R38, R35.reuse, RZ ;  /* 0x0000002326069210 */ /* 0x080fe40007fde0ff */
[----:B------:R-:W-:Y:S02]  /*c020*/  SHF.R.S32.HI R30, RZ, 0x1f, R209 ;  /* 0x0000001fff1e7819 */ /* 0x000fe400000114d1 */
[----:B------:R-:W-:Y:S02]  /*c030*/  @!P1 IADD3.X R7, R37, R8, RZ, P6, !PT ;  /* 0x0000000825079210 */ /* 0x000fe400037fe4ff */
[----:B------:R-:W-:Y:S02]  /*c040*/  @!P1 IADD3 R34, P6, R40, R35, RZ ;  /* 0x0000002328229210 */ /* 0x000fe40007fde0ff */
[----:B------:R-:W-:Y:S01]  /*c050*/  SHF.L.U32 R31, R209, 0x1, RZ ;  /* 0x00000001d11f7819 */ /* 0x000fe200000006ff */
[----:B------:R-:W-:Y:S01]  /*c060*/  @!P5 IMAD.MOV.U32 R10, RZ, RZ, R40 ;  /* 0x000000ffff0ad224 */ /* 0x000fe200078e0028 */
[----:B------:R-:W-:Y:S01]  /*c070*/  @!P5 MOV R29, R37 ;  /* 0x00000025001dd202 */ /* 0x000fe20000000f00 */
[----:B------:R-:W-:Y:S01]  /*c080*/  @!P1 IMAD.X R35, R41, 0x1, R8, P6 ;  /* 0x0000000129239824 */ /* 0x000fe200030e0608 */
[----:B------:R-:W-:Y:S01]  /*c090*/  ISETP.GE.AND P6, PT, R209, UR4, PT ;  /* 0x00000004d1007c0c */ /* 0x000fe2000bfc6270 */
[----:B------:R-:W-:Y:S01]  /*c0a0*/  @!P5 IMAD.MOV.U32 R11, RZ, RZ, R41 ;  /* 0x000000ffff0bd224 */ /* 0x000fe200078e0029 */
[----:B------:R-:W-:Y:S01]  /*c0b0*/  CS2R R8, SRZ ;  /* 0x0000000000087805 */ /* 0x000fe2000001ff00 */
[----:B------:R-:W-:-:S02]  /*c0c0*/  @!P5 IMAD.MOV.U32 R28, RZ, RZ, R38 ;  /* 0x000000ffff1cd224 */ /* 0x000fc400078e0026 */
[----:B------:R-:W-:-:S04]  /*c0d0*/  @!P5 IMAD.WIDE R10, R194, 0x2, R10 ;  /* 0x00000002c20ad825 */ /* 0x000fc800078e020a */
[----:B------:R-:W-:Y:S01]  /*c0e0*/  @!P5 IMAD.WIDE R28, R194, 0x2, R28 ;  /* 0x00000002c21cd825 */ /* 0x000fe200078e021c */
[----:B------:R0:W5:Y:S01]  /*c0f0*/  @!P5 LD.E.64 R32, desc[UR48][R10.64] ;  /* 0x000000300a20d980 */ /* 0x000162000c101b00 */
[----:B------:R-:W-:-:S03]  /*c100*/  SHF.L.U64.HI R30, R209, 0x1, R30 ;  /* 0x00000001d11e7819 */ /* 0x000fc6000001021e */
[----:B------:R1:W5:Y:S01]  /*c110*/  @!P5 LD.E.64 R8, desc[UR48][R28.64] ;  /* 0x000000301c08d980 */ /* 0x000362000c101b00 */
[----:B------:R-:W-:Y:S02]  /*c120*/  @!P6 IADD3 R38, P5, R38, R31, RZ ;  /* 0x0000001f2626e210 */ /* 0x000fe40007fbe0ff */
[----:B0-----:R-:W-:-:S03]  /*c130*/  CS2R R10, SRZ ;  /* 0x00000000000a7805 */ /* 0x001fc6000001ff00 */
[--C-:B------:R-:W-:Y:S01]  /*c140*/  @!P6 IMAD.X R39, R37, 0x1, R30.reuse, P5 ;  /* 0x000000012527e824 */ /* 0x100fe200028e061e */
[----:B------:R-:W-:Y:S02]  /*c150*/  @!P6 IADD3 R40, P5, R40, R31, RZ ;  /* 0x0000001f2828e210 */ /* 0x000fe40007fbe0ff */
[----:B------:R0:W5:Y:S03]  /*c160*/  @!P4 LD.E.64 R10, desc[UR48][R12.64] ;  /* 0x000000300c0ac980 */ /* 0x000166000c101b00 */
[----:B------:R-:W-:Y:S01]  /*c170*/  @!P6 IMAD.X R41, R41, 0x1, R30, P5 ;  /* 0x000000012929e824 */ /* 0x000fe200028e061e */
[----:B------:R-:W-:Y:S02]  /*c180*/  CS2R R30, SRZ ;  /* 0x00000000001e7805 */ /* 0x000fe4000001ff00 */
[----:B-1----:R-:W-:-:S04]  /*c190*/  CS2R R28, SRZ ;  /* 0x00000000001c7805 */ /* 0x002fc8000001ff00 */
[----:B------:R1:W5:Y:S01]  /*c1a0*/  @!P4 LD.E.64 R30, desc[UR48][R26.64] ;  /* 0x000000301a1ec980 */ /* 0x000362000c101b00 */
[----:B0-----:R-:W-:-:S03]  /*c1b0*/  CS2R R12, SRZ ;  /* 0x00000000000c7805 */ /* 0x001fc6000001ff00 */
[----:B------:R0:W5:Y:S04]  /*c1c0*/  @!P3 LD.E.64 R28, desc[UR48][R24.64] ;  /* 0x00000030181cb980 */ /* 0x000168000c101b00 */
[----:B------:R2:W5:Y:S01]  /*c1d0*/  @!P3 LD.E.64 R12, desc[UR48][R14.64] ;  /* 0x000000300e0cb980 */ /* 0x000562000c101b00 */
[----:B-1----:R-:W-:Y:S02]  /*c1e0*/  CS2R R26, SRZ ;  /* 0x00000000001a7805 */ /* 0x002fe4000001ff00 */
[----:B0-----:R-:W-:-:S04]  /*c1f0*/  CS2R R24, SRZ ;  /* 0x0000000000187805 */ /* 0x001fc8000001ff00 */
[----:B------:R0:W5:Y:S01]  /*c200*/  @!P2 LD.E.64 R26, desc[UR48][R4.64] ;  /* 0x00000030041aa980 */ /* 0x000162000c101b00 */
[----:B--2---:R-:W-:-:S03]  /*c210*/  CS2R R14, SRZ ;  /* 0x00000000000e7805 */ /* 0x004fc6000001ff00 */
[----:B------:R-:W5:Y:S04]  /*c220*/  @!P6 LD.E.64 R24, desc[UR48][R38.64] ;  /* 0x000000302618e980 */ /* 0x000f68000c101b00 */
[----:B------:R1:W5:Y:S01]  /*c230*/  @!P2 LD.E.64 R14, desc[UR48][R20.64] ;  /* 0x00000030140ea980 */ /* 0x000362000c101b00 */
[----:B0-----:R-:W-:-:S06]  /*c240*/  CS2R R4, SRZ ;  /* 0x0000000000047805 */ /* 0x001fcc000001ff00 */
[----:B------:R-:W5:Y:S01]  /*c250*/  @!P1 LD.E.64 R4, desc[UR48][R34.64] ;  /* 0x0000003022049980 */ /* 0x000f62000c101b00 */
[----:B-1----:R-:W-:-:S06]  /*c260*/  CS2R R20, SRZ ;  /* 0x0000000000147805 */ /* 0x002fcc000001ff00 */
[----:B------:R0:W5:Y:S02]  /*c270*/  @!P1 LD.E.64 R20, desc[UR48][R6.64] ;  /* 0x0000003006149980 */ /* 0x000164000c101b00 */
[----:B0-----:R-:W-:-:S06]  /*c280*/  CS2R R6, SRZ ;  /* 0x0000000000067805 */ /* 0x001fcc000001ff00 */
[----:B------:R0:W5:Y:S02]  /*c290*/  @!P6 LD.E.64 R6, desc[UR48][R40.64] ;  /* 0x000000302806e980 */ /* 0x000164000c101b00 */
.L_x_3850:
[----:B------:R-:W-:Y:S05]  /*c2a0*/  BSYNC B1 ;  /* 0x0000000000017941 */ /* 0x000fea0003800000 */
.L_x_3849:
[----:B------:R-:W3:Y:S01]  /*c2b0*/  LDL R69, [R1+0x4] ;  /* 0x0000040001457983 */ /* 0x000ee20000100800 */
[--C-:B0---45:R-:W-:Y:S01]  /*c2c0*/  IMAD.MOV.U32 R40, RZ, RZ, R11.reuse ;  /* 0x000000ffff287224 */ /* 0x131fe200078e000b */
[--C-:B------:R-:W-:Y:S01]  /*c2d0*/  SHF.R.U64 R51, R10, 0x10, R11.reuse ;  /* 0x000000100a337819 */ /* 0x100fe2000000120b */
[----:B------:R-:W-:Y:S01]  /*c2e0*/  IMAD.MOV.U32 R34, RZ, RZ, R12 ;  /* 0x000000ffff227224 */ /* 0x000fe200078e000c */
[----:B------:R-:W-:Y:S01]  /*c2f0*/  SHF.R.U32.HI R52, RZ, 0x10, R11 ;  /* 0x00000010ff347819 */ /* 0x000fe2000001160b */
[----:B------:R-:W-:Y:S01]  /*c300*/  IMAD.MOV.U32 R11, RZ, RZ, R14 ;  /* 0x000000ffff0b7224 */ /* 0x000fe200078e000e */
[----:B------:R-:W-:Y:S01]  /*c310*/  SHF.R.U64 R53, R12, 0x10, R13 ;  /* 0x000000100c357819 */ /* 0x000fe2000000120d */
[--C-:B------:R-:W-:Y:S01]  /*c320*/  IMAD.MOV.U32 R12, RZ, RZ, R15.reuse ;  /* 0x000000ffff0c7224 */ /* 0x100fe200078e000f */
[--C-:B------:R-:W-:Y:S01]  /*c330*/  SHF.R.U64 R14, R14, 0x10, R15.reuse ;  /* 0x000000100e0e7819 */ /* 0x100fe2000000120f */
[----:B------:R-:W-:Y:S01]  /*c340*/  IMAD.MOV.U32 R35, RZ, RZ, R8 ;  /* 0x000000ffff237224 */ /* 0x000fe200078e0008 */
[----:B------:R-:W-:Y:S01]  /*c350*/  SHF.R.U32.HI R55, RZ, 0x10, R15 ;  /* 0x00000010ff377819 */ /* 0x000fe2000001160f */
[----:B-1----:R-:W-:Y:S01]  /*c360*/  IMAD.MOV.U32 R37, RZ, RZ, R9 ;  /* 0x000000ffff257224 */ /* 0x002fe200078e0009 */
[----:B------:R-:W-:Y:S01]  /*c370*/  MOV R15, R4 ;  /* 0x00000004000f7202 */ /* 0x000fe20000000f00 */
[----:B------:R-:W-:Y:S01]  /*c380*/  IMAD.MOV.U32 R48, RZ, RZ, R33 ;  /* 0x000000ffff307224 */ /* 0x000fe200078e0021 */
[----:B------:R-:W-:Y:S01]  /*c390*/  SHF.R.U64 R67, R4, 0x10, R5 ;  /* 0x0000001004437819 */ /* 0x000fe20000001205 */
[----:B------:R-:W-:Y:S01]  /*c3a0*/  IMAD.MOV.U32 R47, RZ, RZ, R32 ;  /* 0x000000ffff2f7224 */ /* 0x000fe200078e0020 */
[----:B--2---:R-:W-:Y:S01]  /*c3b0*/  MOV R38, R13 ;  /* 0x0000000d00267202 */ /* 0x004fe20000000f00 */
[----:B------:R-:W-:Y:S01]  /*c3c0*/  IMAD.MOV.U32 R46, RZ, RZ, R31 ;  /* 0x000000ffff2e7224 */ /* 0x000fe200078e001f */
[----:B------:R-:W-:Y:S01]  /*c3d0*/  SHF.R.U32.HI R54, RZ, 0x10, R13 ;  /* 0x00000010ff367819 */ /* 0x000fe2000001160d */
[----:B------:R-:W-:Y:S01]  /*c3e0*/  IMAD.MOV.U32 R44, RZ, RZ, R27 ;  /* 0x000000ffff2c7224 */ /* 0x000fe200078e001b */
[----:B------:R-:W-:Y:S01]  /*c3f0*/  MOV R13, R20 ;  /* 0x00000014000d7202 */ /* 0x000fe20000000f00 */
[----:B---3--:R-:W-:Y:S01]  /*c400*/  IMAD.MOV.U32 R41, RZ, RZ, R6 ;  /* 0x000000ffff297224 */ /* 0x008fe200078e0006 */
[----:B------:R-:W-:Y:S01]  /*c410*/  SHF.R.U64 R56, R20, 0x10, R21 ;  /* 0x0000001014387819 */ /* 0x000fe20000001215 */
[--C-:B------:R-:W-:Y:S01]  /*c420*/  IMAD.MOV.U32 R20, RZ, RZ, R5.reuse ;  /* 0x000000ffff147224 */ /* 0x100fe200078e0005 */
[----:B------:R-:W-:Y:S01]  /*c430*/  SHF.R.U32.HI R68, RZ, 0x10, R5 ;  /* 0x00000010ff447819 */ /* 0x000fe20000011605 */
[----:B------:R-:W-:Y:S01]  /*c440*/  BSSY B1, `(.L_x_3851) ;  /* 0x0000039000017945 */ /* 0x000fe20003800000 */
[----:B------:R-:W-:-:S02]  /*c450*/  @P0 IADD3 R0, R43, -0x40, RZ ;  /* 0xffffffc02b000810 */ /* 0x000fc40007ffe0ff */
[--C-:B------:R-:W-:Y:S01]  /*c460*/  SHF.R.U64 R49, R8, 0x10, R9.reuse ;  /* 0x0000001008317819 */ /* 0x100fe20000001209 */
[----:B------:R-:W-:Y:S01]  /*c470*/  IMAD.MOV.U32 R8, RZ, RZ, R24 ;  /* 0x000000ffff087224 */ /* 0x000fe200078e0018 */
[----:B------:R-:W-:Y:S02]  /*c480*/  SHF.R.U32.HI R50, RZ, 0x10, R9 ;  /* 0x00000010ff327819 */ /* 0x000fe40000011609 */
[----:B------:R-:W-:Y:S02]  /*c490*/  MOV R9, R25 ;  /* 0x0000001900097202 */ /* 0x000fe40000000f00 */
[--C-:B------:R-:W-:Y:S02]  /*c4a0*/  SHF.R.U64 R60, R32, 0x10, R33.reuse ;  /* 0x00000010203c7819 */ /* 0x100fe40000001221 */
[----:B------:R-:W-:Y:S02]  /*c4b0*/  SHF.R.U32.HI R61, RZ, 0x10, R33 ;  /* 0x00000010ff3d7819 */ /* 0x000fe40000011621 */
[----:B------:R-:W-:Y:S01]  /*c4c0*/  MOV R39, R10 ;  /* 0x0000000a00277202 */ /* 0x000fe20000000f00 */
[----:B------:R-:W-:Y:S01]  /*c4d0*/  IMAD.MOV.U32 R10, RZ, RZ, R21 ;  /* 0x000000ffff0a7224 */ /* 0x000fe200078e0015 */
[----:B------:R-:W-:-:S02]  /*c4e0*/  MOV R33, R30 ;  /* 0x0000001e00217202 */ /* 0x000fc40000000f00 */
[----:B------:R-:W-:Y:S01]  /*c4f0*/  SHF.R.U64 R62, R30, 0x10, R31 ;  /* 0x000000101e3e7819 */ /* 0x000fe2000000121f */
[----:B------:R-:W-:Y:S01]  /*c500*/  IMAD.MOV.U32 R30, RZ, RZ, R28 ;  /* 0x000000ffff1e7224 */ /* 0x000fe200078e001c */
[--C-:B------:R-:W-:Y:S02]  /*c510*/  SHF.R.U64 R58, R24, 0x10, R25.reuse ;  /* 0x00000010183a7819 */ /* 0x100fe40000001219 */
[----:B------:R-:W-:Y:S01]  /*c520*/  SHF.R.U32.HI R59, RZ, 0x10, R25 ;  /* 0x00000010ff3b7819 */ /* 0x000fe20000011619 */
[----:B------:R-:W-:Y:S01]  /*c530*/  IMAD.MOV.U32 R25, RZ, RZ, R26 ;  /* 0x000000ffff197224 */ /* 0x000fe200078e001a */
[----:B------:R-:W-:Y:S02]  /*c540*/  MOV R45, R29 ;  /* 0x0000001d002d7202 */ /* 0x000fe40000000f00 */
[----:B------:R-:W-:Y:S02]  /*c550*/  PRMT R8, R8, 0x5410, R9 ;  /* 0x0000541008087816 */ /* 0x000fe40000000009 */
[----:B------:R-:W-:-:S02]  /*c560*/  SHF.R.U32.HI R57, RZ, 0x10, R21 ;  /* 0x00000010ff397819 */ /* 0x000fc40000011615 */
[----:B------:R-:W-:Y:S02]  /*c570*/  SHF.R.U32.HI R63, RZ, 0x10, R31 ;  /* 0x00000010ff3f7819 */ /* 0x000fe4000001161f */
[--C-:B------:R-:W-:Y:S02]  /*c580*/  SHF.R.U64 R64, R28, 0x10, R29.reuse ;  /* 0x000000101c407819 */ /* 0x100fe4000000121d */
[----:B------:R-:W-:Y:S02]  /*c590*/  SHF.R.U32.HI R65, RZ, 0x10, R29 ;  /* 0x00000010ff417819 */ /* 0x000fe4000001161d */
[--C-:B------:R-:W-:Y:S02]  /*c5a0*/  SHF.R.U64 R26, R26, 0x10, R27.reuse ;  /* 0x000000101a1a7819 */ /* 0x100fe4000000121b */
[----:B------:R-:W-:Y:S02]  /*c5b0*/  SHF.R.U32.HI R66, RZ, 0x10, R27 ;  /* 0x00000010ff427819 */ /* 0x000fe4000001161b */
[----:B------:R-:W-:-:S02]  /*c5c0*/  MOV R43, R7 ;  /* 0x00000007002b7202 */ /* 0x000fc40000000f00 */
[----:B------:R-:W-:Y:S02]  /*c5d0*/  VIMNMX R9, R42, 0x80, PT ;  /* 0x000000802a097848 */ /* 0x000fe40003fe0100 */
[----:B------:R-:W-:Y:S02]  /*c5e0*/  SHF.R.U64 R6, R6, 0x10, R7 ;  /* 0x0000001006067819 */ /* 0x000fe40000001207 */
        /* <DEDUP_REMOVED lines=8> */
[----:B------:R-:W-:Y:S02]  /*c670*/  SHF.R.U32.HI R7, RZ, 0x10, R7 ;  /* 0x00000010ff077819 */ /* 0x000fe40000011607 */
        /* <DEDUP_REMOVED lines=11> */
[----:B------:R-:W-:Y:S02]  /*c730*/  PRMT R26, R26, 0x5410, R66 ;  /* 0x000054101a1a7816 */ /* 0x000fe40000000042 */
[----:B------:R-:W-:-:S02]  /*c740*/  ISETP.GE.AND P1, PT, R202, R9, PT ;  /* 0x00000009ca00720c */ /* 0x000fc40003f26270 */
[----:B------:R-:W-:Y:S02]  /*c750*/  PRMT R20, R67, 0x5410, R68 ;  /* 0x0000541043147816 */ /* 0x000fe40000000044 */
[----:B------:R-:W-:Y:S02]  /*c760*/  PRMT R11, R41, 0x5410, R43 ;  /* 0x00005410290b7816 */ /* 0x000fe4000000002b */
[----:B------:R-:W-:-:S04]  /*c770*/  LEA.HI R4, R69, R69, RZ, 0x1 ;  /* 0x0000004545047211 */ /* 0x000fc800078f08ff */
[----:B------:R-:W-:-:S05]  /*c780*/  LOP3.LUT R4, R4, 0xfffffffe, RZ, 0xc0, !PT ;  /* 0xfffffffe04047812 */ /* 0x000fca00078ec0ff */
[----:B------:R-:W-:-:S05]  /*c790*/  IMAD.IADD R4, R69, 0x1, -R4 ;  /* 0x0000000145047824 */ /* 0x000fca00078e0a04 */
[----:B------:R-:W-:-:S04]  /*c7a0*/  SHF.L.U32 R5, R4, 0x1f, RZ ;  /* 0x0000001f04057819 */ /* 0x000fc800000006ff */
[----:B------:R-:W0:Y:S02]  /*c7b0*/  SYNCS.PHASECHK.TRANS64.TRYWAIT P0, [R2+URZ+0x30800], R5 ;  /* 0x03080005020075a7 */ /* 0x000e24000800017f */
[----:B0-----:R-:W-:Y:S05]  /*c7c0*/  @!P0 BRA `(.L_x_3852) ;  /* 0x0000016c00ec8947 */ /* 0x001fea0003800000 */
.L_x_4098:
[----:B------:R-:W-:Y:S05]  /*c7d0*/  BSYNC B1 ;  /* 0x0000000000017941 */ /* 0x000fea0003800000 */
.L_x_3851:
[----:B------:R-:W-:Y:S01]  /*c7e0*/  BSSY B1, `(.L_x_3853) ;  /* 0x00000fe000017945 */ /* 0x000fe20003800000 */
[----:B------:R-:W-:-:S03]  /*c7f0*/  PRMT R12, R6, 0x5410, R7 ;  /* 0x00005410060c7816 */ /* 0x000fc60000000007 */
[----:B------:R-:W-:Y:S05]  /*c800*/  @P1 BRA `(.L_x_3854) ;  /* 0x0000000c00ec1947 */ /* 0x000fea0003800000 */
[----:B------:R-:W1:Y:S01]  /*c810*/  LDC R4, c[0x0][0x3f4] ;  /* 0x0000fd00ff047b82 */ /* 0x000e620000000800 */
[----:B------:R-:W-:Y:S01]  /*c820*/  BSSY B2, `(.L_x_3855) ;  /* 0x000002e000027945 */ /* 0x000fe20003800000 */
[-C--:B-1----:R-:W-:Y:S02]  /*c830*/  ISETP.GE.AND P0, PT, R194, R4.reuse, PT ;  /* 0x00000004c200720c */ /* 0x082fe40003f06270 */
[-C--:B------:R-:W-:Y:S02]  /*c840*/  ISETP.GE.AND P1, PT, R208, R4.reuse, PT ;  /* 0x00000004d000720c */ /* 0x080fe40003f26270 */
[-C--:B------:R-:W-:Y:S02]  /*c850*/  ISETP.GE.AND P2, PT, R206, R4.reuse, PT ;  /* 0x00000004ce00720c */ /* 0x080fe40003f46270 */
[-C--:B------:R-:W-:Y:S02]  /*c860*/  ISETP.GE.AND P3, PT, R207, R4.reuse, PT ;  /* 0x00000004cf00720c */ /* 0x080fe40003f66270 */
[----:B------:R-:W-:-:S02]  /*c870*/  ISETP.GE.AND P4, PT, R205, R4, PT ;  /* 0x00000004cd00720c */ /* 0x000fc40003f86270 */
[----:B------:R-:W-:-:S03]  /*c880*/  ISETP.GE.AND P5, PT, R209, R4, PT ;  /* 0x00000004d100720c */ /* 0x000fc60003fa6270 */
[----:B------:R-:W-:Y:S10]  /*c890*/  @P0 BRA `(.L_x_3856) ;  /* 0x0000000000980947 */ /* 0x000ff40003800000 */
[----:B0-----:R-:W0:Y:S01]  /*c8a0*/  LDS.128 R4, [R3+0x12400] ;  /* 0x0124000003047984 */ /* 0x001e220000000c00 */
        /* <DEDUP_REMOVED lines=26> */
[C---:B------:R-:W-:Y:S01]  /*ca50*/  FMUL.FTZ R46, R7.reuse, R40 ;  /* 0x00000028072e7220 */ /* 0x040fe20000410000 */
[C---:B------:R-:W-:Y:S01]  /*ca60*/  FFMA.FTZ R6, R42.reuse, R5, -R47 ;  /* 0x000000052a067223 */ /* 0x040fe2000001082f */
[-C--:B------:R-:W-:Y:S01]  /*ca70*/  FMUL.FTZ R51, R7, R4.reuse ;  /* 0x0000000407337220 */ /* 0x080fe20000410000 */
        /* <DEDUP_REMOVED lines=8> */
.L_x_3856:
[----:B------:R-:W-:Y:S05]  /*cb00*/  BSYNC B2 ;  /* 0x0000000000027941 */ /* 0x000fea0003800000 */
.L_x_3855:
[----:B------:R-:W-:Y:S04]  /*cb10*/  BSSY B2, `(.L_x_3857) ;  /* 0x0000028000027945 */ /* 0x000fe80003800000 */
[----:B------:R-:W-:Y:S05]  /*cb20*/  @P1 BRA `(.L_x_3858) ;  /* 0x0000000000981947 */ /* 0x000fea0003800000 */
[----:B01----:R-:W0:Y:S01]  /*cb30*/  LDS.128 R4, [R0] ;  /* 0x0000000000047984 */ /* 0x003e220000000c00 */
        /* <DEDUP_REMOVED lines=37> */
.L_x_3858:
[----:B------:R-:W-:Y:S05]  /*cd90*/  BSYNC B2 ;  /* 0x0000000000027941 */ /* 0x000fea0003800000 */
.L_x_3857:
[----:B------:R-:W-:Y:S04]  /*cda0*/  BSSY B2, `(.L_x_3859) ;  /* 0x0000028000027945 */ /* 0x000fe80003800000 */
[----:B------:R-:W-:Y:S05]  /*cdb0*/  @P2 BRA `(.L_x_3860) ;  /* 0x0000000000982947 */ /* 0x000fea0003800000 */
[----:B012---:R-:W0:Y:S01]  /*cdc0*/  LDS.128 R4, [R3+0x16400] ;  /* 0x0164000003047984 */ /* 0x007e220000000c00 */
        /* <DEDUP_REMOVED lines=37> */
.L_x_3860:
[----:B------:R-:W-:Y:S05]  /*d020*/  BSYNC B2 ;  /* 0x0000000000027941 */ /* 0x000fea0003800000 */
.L_x_3859:
[----:B------:R-:W-:Y:S04]  /*d030*/  BSSY B2, `(.L_x_3861) ;  /* 0x0000028000027945 */ /* 0x000fe80003800000 */
[----:B------:R-:W-:Y:S05]  /*d040*/  @P3 BRA `(.L_x_3862) ;  /* 0x0000000000983947 */ /* 0x000fea0003800000 */
[----:B0123--:R-:W0:Y:S01]  /*d050*/  LDS.128 R4, [R0+0x4000] ;  /* 0x0040000000047984 */ /* 0x00fe220000000c00 */
        /* <DEDUP_REMOVED lines=37> */
.L_x_3862:
[----:B------:R-:W-:Y:S05]  /*d2b0*/  BSYNC B2 ;  /* 0x0000000000027941 */ /* 0x000fea0003800000 */
.L_x_3861:
[----:B------:R-:W-:Y:S04]  /*d2c0*/  BSSY B2, `(.L_x_3863) ;  /* 0x0000028000027945 */ /* 0x000fe80003800000 */
[----:B------:R-:W-:Y:S05]  /*d2d0*/  @P4 BRA `(.L_x_3864) ;  /* 0x0000000000984947 */ /* 0x000fea0003800000 */
[----:B01234-:R-:W0:Y:S01]  /*d2e0*/  LDS.128 R4, [R3+0x1a400] ;  /* 0x01a4000003047984 */ /* 0x01fe220000000c00 */
        /* <DEDUP_REMOVED lines=37> */
.L_x_3864:
[----:B------:R-:W-:Y:S05]  /*d540*/  BSYNC B2 ;  /* 0x0000000000027941 */ /* 0x000fea0003800000 */
.L_x_3863:
        /* <DEDUP_REMOVED lines=39> */
.L_x_3854:
[----:B------:R-:W-:Y:S05]  /*d7c0*/  BSYNC B1 ;  /* 0x0000000000017941 */ /* 0x000fea0003800000 */
.L_x_3853:
[----:B01234-:R-:W-:-:S05]  /*d7d0*/  VIADD R4, R202, 0x40 ;  /* 0x00000040ca047836 */ /* 0x01ffca0000000000 */
[----:B------:R-:W-:-:S13]  /*d7e0*/  ISETP.GE.AND P0, PT, R4, R9, PT ;  /* 0x000000090400720c */ /* 0x000fda0003f06270 */
[----:B------:R-:W-:Y:S05]  /*d7f0*/  @P0 BRA `(.L_x_3865) ;  /* 0x0000003c00280947 */ /* 0x000fea0003800000 */
[----:B------:R-:W0:Y:S01]  /*d800*/  LDC R4, c[0x0][0x3f4] ;  /* 0x0000fd00ff047b82 */ /* 0x000e220000000800 */
[----:B------:R-:W-:Y:S01]  /*d810*/  BSSY B1, `(.L_x_3866) ;  /* 0x000002e000017945 */ /* 0x000fe20003800000 */
[-C--:B0-----:R-:W-:Y:S02]  /*d820*/  ISETP.GE.AND P0, PT, R194, R4.reuse, PT ;  /* 0x00000004c200720c */ /* 0x081fe40003f06270 */
[-C--:B------:R-:W-:Y:S02]  /*d830*/  ISETP.GE.AND P1, PT, R208, R4.reuse, PT ;  /* 0x00000004d000720c */ /* 0x080fe40003f26270 */
[-C--:B------:R-:W-:Y:S02]  /*d840*/  ISETP.GE.AND P2, PT, R206, R4.reuse, PT ;  /* 0x00000004ce00720c */ /* 0x080fe40003f46270 */
[-C--:B------:R-:W-:Y:S02]  /*d850*/  ISETP.GE.AND P3, PT, R207, R4.reuse, PT ;  /* 0x00000004cf00720c */ /* 0x080fe40003f66270 */
[----:B------:R-:W-:-:S02]  /*d860*/  ISETP.GE.AND P4, PT, R205, R4, PT ;  /* 0x00000004cd00720c */ /* 0x000fc40003f86270 */
[----:B------:R-:W-:-:S03]  /*d870*/  ISETP.GE.AND P5, PT, R209, R4, PT ;  /* 0x00000004d100720c */ /* 0x000fc60003fa6270 */
[----:B------:R-:W-:Y:S10]  /*d880*/  @P0 BRA `(.L_x_3867) ;  /* 0x0000000000980947 */ /* 0x000ff40003800000 */
[----:B------:R-:W0:Y:S01]  /*d890*/  LDS.128 R4, [R3+0x14400] ;  /* 0x0144000003047984 */ /* 0x000e220000000c00 */
        /* <DEDUP_REMOVED lines=11> */
[----:B------:R-:W-:Y:S01]  /*d950*/  FMUL.FTZ R43, R50, R5 ;  /* 0x00000005322b7220 */ /* 0x000fe20000410000 */
[----:B------:R-:W-:Y:S01]  /*d960*/  FFMA.FTZ R4, R45, R9, -R44 ;  /* 0x000000092d047223 */ /* 0x000fe2000001082c */
[----:B------:R-:W-:Y:S01]  /*d970*/  FMUL.FTZ R45, R48, R5 ;  /* 0x00000005302d7220 */ /* 0x000fe20000410000 */
[----:B------:R-:W-:-:S02]  /*d980*/  HADD2.F32 R42, -RZ, R7.H0_H0 ;  /* 0x20000007ff2a7230 */ /* 0x000fc40000004100 */
[----:B------:R-:W-:Y:S01]  /*d990*/  FFMA.FTZ R9, R47, R9, R46 ;  /* 0x000000092f097223 */ /* 0x000fe2000001002e */
        /* <DEDUP_REMOVED lines=11> */
[----:B------:R-:W-:Y:S01]  /*da50*/  FMUL.FTZ R35, R48, R7 ;  /* 0x0000000730237220 */ /* 0x000fe20000410000 */
[C---:B------:R-:W-:Y:S01]  /*da60*/  FMUL.FTZ R44, R43.reuse, R6 ;  /* 0x000000062b2c7220 */ /* 0x040fe20000410000 */
[----:B------:R-:W-:Y:S01]  /*da70*/  FFMA.FTZ R6, R43, R41, -R38 ;  /* 0x000000292b067223 */ /* 0x000fe20000010826 */
[C---:B------:R-:W-:Y:S01]  /*da80*/  FMUL.FTZ R37, R46.reuse, R7 ;  /* 0x000000072e257220 */ /* 0x040fe20000410000 */
[-C--:B------:R-:W-:Y:S01]  /*da90*/  FFMA.FTZ R7, R46, R42.reuse, -R35 ;  /* 0x0000002a2e077223 */ /* 0x080fe20000010823 */
[----:B------:R-:W-:Y:S02]  /*daa0*/  FFMA.FTZ R41, R47, R41, R44 ;  /* 0x000000292f297223 */ /* 0x000fe4000001002c */
[----:B------:R-:W-:-:S03]  /*dab0*/  FFMA.FTZ R42, R48, R42, R37 ;  /* 0x0000002a302a7223 */ /* 0x000fc60000010025 */
[----:B------:R-:W-:Y:S02]  /*dac0*/  F2FP.F16.F32.PACK_AB R6, R41, R6 ;  /* 0x000000062906723e */ /* 0x000fe400000000ff */
[----:B------:R-:W-:-:S05]  /*dad0*/  F2FP.F16.F32.PACK_AB R7, R42, R7 ;  /* 0x000000072a07723e */ /* 0x000fca00000000ff */
[----:B------:R0:W-:Y:S02]  /*dae0*/  STS.128 [R3+0x14400], R4 ;  /* 0x0144000403007388 */ /* 0x0001e40000000c00 */
.L_x_3867:
[----:B------:R-:W-:Y:S05]  /*daf0*/  BSYNC B1 ;  /* 0x0000000000017941 */ /* 0x000fea0003800000 */
.L_x_3866:
[----:B------:R-:W-:Y:S04]  /*db00*/  BSSY B1, `(.L_x_3868) ;  /* 0x0000028000017945 */ /* 0x000fe80003800000 */
[----:B------:R-:W-:Y:S05]  /*db10*/  @P1 BRA `(.L_x_3869) ;  /* 0x0000000000981947 */ /* 0x000fea0003800000 */
        /* <DEDUP_REMOVED lines=10> */
[----:B------:R-:W-:Y:S01]  /*dbc0*/  FMUL.FTZ R42, R39, R4 ;  /* 0x00000004272a7220 */ /* 0x000fe20000410000 */
[----:B------:R-:W-:Y:S02]  /*dbd0*/  HADD2.F32 R37, -RZ, R6.H0_H0 ;  /* 0x20000006ff257230 */ /* 0x000fe40000004100 */
[----:B------:R-:W-:Y:S01]  /*dbe0*/  FMUL.FTZ R44, R45, R5 ;  /* 0x000000052d2c7220 */ /* 0x000fe20000410000 */
[----:B------:R-:W-:Y:S01]  /*dbf0*/  FFMA.FTZ R4, R39, R9, -R40 ;  /* 0x0000000927047223 */ /* 0x000fe20000010828 */
[----:B------:R-:W-:Y:S01]  /*dc00*/  FMUL.FTZ R40, R41, R5 ;  /* 0x0000000529287220 */ /* 0x000fe20000410000 */
[----:B------:R-:W-:-:S02]  /*dc10*/  HADD2.F32 R38, -RZ, R7.H0_H0 ;  /* 0x20000007ff267230 */ /* 0x000fc40000004100 */
[----:B------:R-:W-:Y:S01]  /*dc20*/  FFMA.FTZ R5, R41, R35, -R44 ;  /* 0x0000002329057223 */ /* 0x000fe2000001082c */
[----:B------:R-:W-:Y:S02]  /*dc30*/  HADD2.F32 R6, -RZ, R6.H1_H1 ;  /* 0x30000006ff067230 */ /* 0x000fe40000004100 */
[----:B------:R-:W-:Y:S01]  /*dc40*/  FFMA.FTZ R9, R43, R9, R42 ;  /* 0x000000092b097223 */ /* 0x000fe2000001002a */
[----:B------:R-:W-:Y:S02]  /*dc50*/  HADD2.F32 R7, -RZ, R7.H1_H1 ;  /* 0x30000007ff077230 */ /* 0x000fe40000004100 */
[----:B------:R-:W-:Y:S01]  /*dc60*/  FFMA.FTZ R40, R45, R35, R40 ;  /* 0x000000232d287223 */ /* 0x000fe20000010028 */
[----:B------:R-:W-:Y:S02]  /*dc70*/  HADD2.F32 R41, -RZ, R33.H1_H1 ;  /* 0x30000021ff297230 */ /* 0x000fe40000004100 */
[----:B------:R-:W-:Y:S01]  /*dc80*/  HADD2.F32 R44, -RZ, R34.H1_H1 ;  /* 0x30000022ff2c7230 */ /* 0x000fe20000004100 */
[----:B------:R-:W-:Y:S01]  /*dc90*/  F2FP.F16.F32.PACK_AB R4, R9, R4 ;  /* 0x000000040904723e */ /* 0x000fe200000000ff */
[----:B------:R-:W-:Y:S01]  /*dca0*/  HADD2.F32 R39, -RZ, R31.H1_H1 ;  /* 0x3000001fff277230 */ /* 0x000fe20000004100 */
[----:B------:R-:W-:Y:S01]  /*dcb0*/  F2FP.F16.F32.PACK_AB R5, R40, R5 ;  /* 0x000000052805723e */ /* 0x000fe200000000ff */
[----:B------:R-:W-:-:S02]  /*dcc0*/  HADD2.F32 R42, -RZ, R32.H1_H1 ;  /* 0x30000020ff2a7230 */ /* 0x000fc40000004100 */
[-C--:B------:R-:W-:Y:S01]  /*dcd0*/  FMUL.FTZ R32, R41, R6.reuse ;  /* 0x0000000629207220 */ /* 0x080fe20000410000 */
[-C--:B------:R-:W-:Y:S01]  /*dce0*/  FMUL.FTZ R31, R44, R7.reuse ;  /* 0x000000072c1f7220 */ /* 0x080fe20000410000 */
[C---:B------:R-:W-:Y:S01]  /*dcf0*/  FMUL.FTZ R34, R39.reuse, R6 ;  /* 0x0000000627227220 */ /* 0x040fe20000410000 */
[C---:B------:R-:W-:Y:S01]  /*dd00*/  FMUL.FTZ R33, R42.reuse, R7 ;  /* 0x000000072a217220 */ /* 0x040fe20000410000 */
[-C--:B------:R-:W-:Y:S01]  /*dd10*/  FFMA.FTZ R6, R39, R37.reuse, -R32 ;  /* 0x0000002527067223 */ /* 0x080fe20000010820 */
[-C--:B------:R-:W-:Y:S01]  /*dd20*/  FFMA.FTZ R7, R42, R38.reuse, -R31 ;  /* 0x000000262a077223 */ /* 0x080fe2000001081f */
[----:B------:R-:W-:Y:S01]  /*dd30*/  FFMA.FTZ R37, R41, R37, R34 ;  /* 0x0000002529257223 */ /* 0x000fe20000010022 */
[----:B------:R-:W-:-:S04]  /*dd40*/  FFMA.FTZ R38, R44, R38, R33 ;  /* 0x000000262c267223 */ /* 0x000fc80000010021 */
[----:B------:R-:W-:Y:S02]  /*dd50*/  F2FP.F16.F32.PACK_AB R6, R37, R6 ;  /* 0x000000062506723e */ /* 0x000fe400000000ff */
[----:B------:R-:W-:-:S05]  /*dd60*/  F2FP.F16.F32.PACK_AB R7, R38, R7 ;  /* 0x000000072607723e */ /* 0x000fca00000000ff */
[----:B------:R1:W-:Y:S02]  /*dd70*/  STS.128 [R0+0x2000], R4 ;  /* 0x0020000400007388 */ /* 0x0003e40000000c00 */
.L_x_3869:
[----:B------:R-:W-:Y:S05]  /*dd80*/  BSYNC B1 ;  /* 0x0000000000017941 */ /* 0x000fea0003800000 */
.L_x_3868:
[----:B------:R-:W-:Y:S04]  /*dd90*/  BSSY B1, `(.L_x_3870) ;  /* 0x0000028000017945 */ /* 0x000fe80003800000 */
[----:B------:R-:W-:Y:S05]  /*dda0*/  @P2 BRA `(.L_x_3871) ;  /* 0x0000000000982947 */ /* 0x000fea0003800000 */
[----:B01----:R-:W0:Y:S01]  /*ddb0*/  LDS.128 R4, [R3+0x18400] ;  /* 0x0184000003047984 */ /* 0x003e220000000c00 */
        /* <DEDUP_REMOVED lines=37> */
.L_x_3871:
[----:B------:R-:W-:Y:S05]  /*e010*/  BSYNC B1 ;  /* 0x0000000000017941 */ /* 0x000fea0003800000 */
.L_x_3870:
        /* <DEDUP_REMOVED lines=40> */
.L_x_3873:
[----:B------:R-:W-:Y:S05]  /*e2a0*/  BSYNC B1 ;  /* 0x0000000000017941 */ /* 0x000fea0003800000 */
.L_x_3872:
        /* <DEDUP_REMOVED lines=40> */
.L_x_3875:
[----:B------:R-:W-:Y:S05]  /*e530*/  BSYNC B1 ;  /* 0x0000000000017941 */ /* 0x000fea0003800000 */
.L_x_3874:
        /* <DEDUP_REMOVED lines=38> */
[----:B------:R0:W-:Y:S01]  /*e7a0*/  STS.128 [R0+0xa000], R4 ;  /* 0x00a0000400007388 */ /* 0x0001e20000000c00 */
[----:B------:R-:W-:Y:S05]  /*e7b0*/  BRA `(.L_x_3865) ;  /* 0x0000002c00387947 */ /* 0x000fea0003800000 */
.L_x_3847:
[----:B------:R-:W-:-:S03]  /*e7c0*/  UMOV UR4, 0xffffffff ;  /* 0xffffffff00047882 */ /* 0x000fc60000000000 */
[----:B------:R-:W-:Y:S05]  /*e7d0*/  BRA.DIV UR4, `(.L_x_3876) ;  /* 0x0000014e04fc7947 */ /* 0x000fea000b800000 */
[----:B------:R0:W1:Y:S04]  /*e7e0*/  SHFL.IDX PT, R0, R24, RZ, 0x1c1f ;  /* 0x001c1fff18007589 */ /* 0x00006800000e0000 */
[----:B------:R0:W2:Y:S04]  /*e7f0*/  SHFL.IDX PT, R3, R38, RZ, 0x1c1f ;  /* 0x001c1fff26037589 */ /* 0x0000a800000e0000 */
[----:B------:R0:W3:Y:S04]  /*e800*/  SHFL.IDX PT, R37, R41, RZ, 0x1c1f ;  /* 0x001c1fff29257589 */ /* 0x0000e800000e0000 */
[----:B------:R-:W4:Y:S02]  /*e810*/  SHFL.IDX PT, R40, R40, RZ, 0x1c1f ;  /* 0x001c1fff28287589 */ /* 0x000f2400000e0000 */
.L_x_4104:
        /* <DEDUP_REMOVED lines=11> */
[----:B0-----:R-:W-:Y:S02]  /*e8d0*/  CS2R R24, SRZ ;  /* 0x0000000000187805 */ /* 0x001fe4000001ff00 */
[----:B------:R-:W-:Y:S02]  /*e8e0*/  CS2R R26, SRZ ;  /* 0x00000000001a7805 */ /* 0x000fe4000001ff00 */
[----:B------:R-:W-:Y:S02]  /*e8f0*/  CS2R R28, SRZ ;  /* 0x00000000001c7805 */ /* 0x000fe4000001ff00 */
[----:B------:R-:W-:Y:S02]  /*e900*/  CS2R R30, SRZ ;  /* 0x00000000001e7805 */ /* 0x000fe4000001ff00 */
[----:B------:R-:W-:-:S02]  /*e910*/  CS2R R32, SRZ ;  /* 0x0000000000207805 */ /* 0x000fc4000001ff00 */
[----:B------:R-:W-:Y:S01]  /*e920*/  CS2R R34, SRZ ;  /* 0x0000000000227805 */ /* 0x000fe2000001ff00 */
[----:B------:R-:W-:Y:S06]  /*e930*/  @P0 BRA `(.L_x_3878) ;  /* 0x0000000000980947 */ /* 0x000fec0003800000 */
[----:B------:R-:W-:Y:S01]  /*e940*/  ULDC UR4, c[0x0][0x3f4] ;  /* 0x0000fd0000047ab9 */ /* 0x000fe20000000800 */
[----:B--2---:R-:W-:Y:S01]  /*e950*/  IMAD.MOV.U32 R6, RZ, RZ, R3 ;  /* 0x000000ffff067224 */ /* 0x004fe200078e0003 */
[----:B------:R-:W-:Y:S01]  /*e960*/  ISETP.GE.AND P3, PT, R193, UR4, PT ;  /* 0x00000004c1007c0c */ /* 0x000fe2000bf66270 */
[----:B-1----:R-:W-:Y:S01]  /*e970*/  IMAD.MOV.U32 R7, RZ, RZ, R0 ;  /* 0x000000ffff077224 */ /* 0x002fe200078e0000 */
[----:B------:R-:W-:Y:S01]  /*e980*/  ISETP.GE.AND P2, PT, R16, UR4, PT ;  /* 0x0000000410007c0c */ /* 0x000fe2000bf46270 */
[----:B----4-:R-:W-:Y:S01]  /*e990*/  IMAD.MOV.U32 R8, RZ, RZ, R40 ;  /* 0x000000ffff087224 */ /* 0x010fe200078e0028 */
[----:B------:R-:W-:Y:S02]  /*e9a0*/  ISETP.GE.AND P4, PT, R192, UR4, PT ;  /* 0x00000004c0007c0c */ /* 0x000fe4000bf86270 */
[----:B------:R-:W-:Y:S02]  /*e9b0*/  CS2R R28, SRZ ;  /* 0x00000000001c7805 */ /* 0x000fe4000001ff00 */
[----:B---3--:R-:W-:-:S02]  /*e9c0*/  MOV R9, R37 ;  /* 0x0000002500097202 */ /* 0x008fc40000000f00 */
[----:B------:R-:W-:Y:S02]  /*e9d0*/  CS2R R30, SRZ ;  /* 0x00000000001e7805 */ /* 0x000fe4000001ff00 */
[----:B------:R-:W-:Y:S02]  /*e9e0*/  CS2R R10, SRZ ;  /* 0x00000000000a7805 */ /* 0x000fe4000001ff00 */
[----:B------:R-:W-:Y:S02]  /*e9f0*/  CS2R R32, SRZ ;  /* 0x0000000000207805 */ /* 0x000fe4000001ff00 */
[----:B------:R-:W-:Y:S02]  /*ea00*/  CS2R R34, SRZ ;  /* 0x0000000000227805 */ /* 0x000fe4000001ff00 */
[----:B------:R-:W-:Y:S02]  /*ea10*/  @!P3 SHF.L.U32 R13, R197, 0x3, RZ ;  /* 0x00000003c50db819 */ /* 0x000fe400000006ff */
[----:B------:R-:W-:Y:S01]  /*ea20*/  @!P2 SHF.L.U32 R38, R16, 0x1, RZ ;  /* 0x000000011026a819 */ /* 0x000fe200000006ff */
[----:B------:R-:W-:-:S03]  /*ea30*/  @!P4 IMAD.SHL.U32 R41, R198, 0x8, RZ ;  /* 0x00000008c629c824 */ /* 0x000fc600078e00ff */
[-C--:B------:R-:W-:Y:S01]  /*ea40*/  @!P2 IADD3 R20, P0, R3, R38.reuse, RZ ;  /* 0x000000260314a210 */ /* 0x080fe20007f1e0ff */
[----:B------:R-:W-:Y:S01]  /*ea50*/  @!P3 IMAD.WIDE R4, R13, 0x2, R6 ;  /* 0x000000020d04b825 */ /* 0x000fe200078e0206 */
[----:B------:R-:W-:Y:S02]  /*ea60*/  @!P2 IADD3 R38, P1, R40, R38, RZ ;  /* 0x000000262826a210 */ /* 0x000fe40007f3e0ff */
[----:B------:R-:W-:Y:S01]  /*ea70*/  @!P2 SHF.L.U64.HI R3, R16, 0x1, R17 ;  /* 0x000000011003a819 */ /* 0x000fe20000010211 */
[----:B------:R-:W-:Y:S01]  /*ea80*/  @!P4 IMAD.WIDE R6, R41, 0x2, R6 ;  /* 0x000000022906c825 */ /* 0x000fe200078e0206 */
[----:B------:R0:W5:Y:S03]  /*ea90*/  @!P3 LD.E.128 R28, desc[UR48][R4.64] ;  /* 0x00000030041cb980 */ /* 0x000166000c101d00 */
[--C-:B------:R-:W-:Y:S01]  /*eaa0*/  @!P3 IMAD.WIDE R12, R13, 0x2, R8.reuse ;  /* 0x000000020d0cb825 */ /* 0x100fe200078e0208 */
[----:B------:R1:W5:Y:S03]  /*eab0*/  @!P4 LD.E.128 R32, desc[UR48][R6.64] ;  /* 0x000000300620c980 */ /* 0x000366000c101d00 */
[----:B------:R-:W-:Y:S01]  /*eac0*/  @!P4 IMAD.WIDE R40, R41, 0x2, R8 ;  /* 0x000000022928c825 */ /* 0x000fe200078e0208 */
[----:B------:R-:W-:-:S02]  /*ead0*/  CS2R R8, SRZ ;  /* 0x0000000000087805 */ /* 0x000fc4000001ff00 */
[----:B------:R-:W-:Y:S02]  /*eae0*/  CS2R R14, SRZ ;  /* 0x00000000000e7805 */ /* 0x000fe4000001ff00 */
[----:B------:R-:W-:Y:S02]  /*eaf0*/  CS2R R24, SRZ ;  /* 0x0000000000187805 */ /* 0x000fe4000001ff00 */
[----:B------:R-:W-:Y:S02]  /*eb00*/  CS2R R26, SRZ ;  /* 0x00000000001a7805 */ /* 0x000fe4000001ff00 */
[----:B0-----:R-:W-:Y:S01]  /*eb10*/  CS2R R4, SRZ ;  /* 0x0000000000047805 */ /* 0x001fe2000001ff00 */
[--C-:B------:R-:W-:Y:S01]  /*eb20*/  @!P2 IMAD.X R21, R0, 0x1, R3.reuse, P0 ;  /* 0x000000010015a824 */ /* 0x100fe200000e0603 */
[----:B------:R0:W5:Y:S01]  /*eb30*/  @!P3 LD.E.128 R8, desc[UR48][R12.64] ;  /* 0x000000300c08b980 */ /* 0x000162000c101d00 */
[----:B-1----:R-:W-:Y:S01]  /*eb40*/  CS2R R6, SRZ ;  /* 0x0000000000067805 */ /* 0x002fe2000001ff00 */
[----:B------:R-:W-:-:S02]  /*eb50*/  @!P2 IMAD.X R39, R37, 0x1, R3, P1 ;  /* 0x000000012527a824 */ /* 0x000fc400008e0603 */
[----:B------:R1:W5:Y:S04]  /*eb60*/  @!P2 LD.E.128 R24, desc[UR48][R20.64] ;  /* 0x000000301418a980 */ /* 0x000368000c101d00 */
[----:B------:R1:W5:Y:S01]  /*eb70*/  @!P2 LD.E.128 R4, desc[UR48][R38.64] ;  /* 0x000000302604a980 */ /* 0x000362000c101d00 */
[----:B0-----:R-:W-:-:S06]  /*eb80*/  CS2R R12, SRZ ;  /* 0x00000000000c7805 */ /* 0x001fcc000001ff00 */
[----:B------:R1:W5:Y:S02]  /*eb90*/  @!P4 LD.E.128 R12, desc[UR48][R40.64] ;  /* 0x00000030280cc980 */ /* 0x000364000c101d00 */
.L_x_3878:
[----:B------:R-:W-:Y:S05]  /*eba0*/  BSYNC B1 ;  /* 0x0000000000017941 */ /* 0x000fea0003800000 */
.L_x_3877:
[----:B------:R-:W4:Y:S01]  /*ebb0*/  LDL R62, [R1+0x4] ;  /* 0x00000400013e7983 */ /* 0x000f220000100800 */
[----:B-1---5:R-:W-:Y:S01]  /*ebc0*/  IMAD.MOV.U32 R0, RZ, RZ, R25 ;  /* 0x000000ffff007224 */ /* 0x022fe200078e0019 */
[----:B---3--:R-:W-:Y:S01]  /*ebd0*/  MOV R37, R24 ;  /* 0x0000001800257202 */ /* 0x008fe20000000f00 */
[--C-:B--2---:R-:W-:Y:S01]  /*ebe0*/  IMAD.MOV.U32 R3, RZ, RZ, R5.reuse ;  /* 0x000000ffff037224 */ /* 0x104fe200078e0005 */
[--C-:B------:R-:W-:Y:S01]  /*ebf0*/  SHF.R.U64 R53, R4, 0x10, R5.reuse ;  /* 0x0000001004357819 */ /* 0x100fe20000001205 */
[----:B------:R-:W-:Y:S01]  /*ec00*/  IMAD.MOV.U32 R39, RZ, RZ, R26 ;  /* 0x000000ffff277224 */ /* 0x000fe200078e001a */
[----:B------:R-:W-:Y:S01]  /*ec10*/  PRMT R37, R37, 0x5410, R0 ;  /* 0x0000541025257816 */ /* 0x000fe20000000000 */
[----:B------:R-:W-:Y:S01]  /*ec20*/  IMAD.MOV.U32 R43, RZ, RZ, R6 ;  /* 0x000000ffff2b7224 */ /* 0x000fe200078e0006 */
[----:B------:R-:W-:Y:S01]  /*ec30*/  SHF.R.U32.HI R54, RZ, 0x10, R5 ;  /* 0x00000010ff367819 */ /* 0x000fe20000011605 */
[----:B------:R-:W-:Y:S01]  /*ec40*/  IMAD.MOV.U32 R44, RZ, RZ, R35 ;  /* 0x000000ffff2c7224 */ /* 0x000fe200078e0023 */
[--C-:B------:R-:W-:Y:S01]  /*ec50*/  SHF.R.U64 R38, R24, 0x10, R25.reuse ;  /* 0x0000001018267819 */ /* 0x100fe20000001219 */
[----:B------:R-:W-:Y:S01]  /*ec60*/  IMAD.MOV.U32 R20, RZ, RZ, R12 ;  /* 0x000000ffff147224 */ /* 0x000fe200078e000c */
[----:B----4-:R-:W-:Y:S01]  /*ec70*/  SHF.R.U32.HI R40, RZ, 0x10, R25 ;  /* 0x00000010ff287819 */ /* 0x010fe20000011619 */
[----:B------:R-:W-:Y:S01]  /*ec80*/  IMAD.MOV.U32 R25, RZ, RZ, R29 ;  /* 0x000000ffff197224 */ /* 0x000fe200078e001d */
[----:B------:R-:W-:Y:S01]  /*ec90*/  SHF.R.U64 R46, R26, 0x10, R27 ;  /* 0x000000101a2e7819 */ /* 0x000fe2000000121b */
[----:B------:R-:W-:Y:S01]  /*eca0*/  IMAD.MOV.U32 R26, RZ, RZ, R28 ;  /* 0x000000ffff1a7224 */ /* 0x000fe200078e001c */
[--C-:B------:R-:W-:Y:S01]  /*ecb0*/  SHF.R.U64 R47, R28, 0x10, R29.reuse ;  /* 0x000000101c2f7819 */ /* 0x100fe2000000121d */
[----:B------:R-:W-:Y:S01]  /*ecc0*/  IMAD.MOV.U32 R24, RZ, RZ, R14 ;  /* 0x000000ffff187224 */ /* 0x000fe200078e000e */
[----:B------:R-:W-:Y:S01]  /*ecd0*/  SHF.R.U32.HI R48, RZ, 0x10, R29 ;  /* 0x00000010ff307819 */ /* 0x000fe2000001161d */
[--C-:B------:R-:W-:Y:S01]  /*ece0*/  IMAD.MOV.U32 R29, RZ, RZ, R31.reuse ;  /* 0x000000ffff1d7224 */ /* 0x100fe200078e001f */
[----:B------:R-:W-:Y:S01]  /*ecf0*/  MOV R41, R4 ;  /* 0x0000000400297202 */ /* 0x000fe20000000f00 */
[----:B------:R-:W-:Y:S01]  /*ed00*/  BSSY B1, `(.L_x_3879) ;  /* 0x000003c000017945 */ /* 0x000fe20003800000 */
[----:B------:R-:W-:-:S02]  /*ed10*/  SHF.R.U64 R49, R30, 0x10, R31 ;  /* 0x000000101e317819 */ /* 0x000fc4000000121f */
[----:B------:R-:W-:Y:S01]  /*ed20*/  SHF.R.U32.HI R50, RZ, 0x10, R31 ;  /* 0x00000010ff327819 */ /* 0x000fe2000001161f */
[----:B------:R-:W-:Y:S01]  /*ed30*/  IMAD.MOV.U32 R31, RZ, RZ, R32 ;  /* 0x000000ffff1f7224 */ /* 0x000fe200078e0020 */
[----:B------:R-:W-:Y:S01]  /*ed40*/  MOV R28, R30 ;  /* 0x0000001e001c7202 */ /* 0x000fe20000000f00 */
[----:B------:R-:W-:Y:S01]  /*ed50*/  IMAD.MOV.U32 R30, RZ, RZ, R8 ;  /* 0x000000ffff1e7224 */ /* 0x000fe200078e0008 */
[----:B------:R-:W-:Y:S02]  /*ed60*/  MOV R42, R33 ;  /* 0x00000021002a7202 */ /* 0x000fe40000000f00 */
[--C-:B------:R-:W-:Y:S02]  /*ed70*/  SHF.R.U64 R51, R32, 0x10, R33.reuse ;  /* 0x0000001020337819 */ /* 0x100fe40000001221 */
[----:B------:R-:W-:Y:S01]  /*ed80*/  SHF.R.U32.HI R52, RZ, 0x10, R33 ;  /* 0x00000010ff347819 */ /* 0x000fe20000011621 */
[----:B------:R-:W-:Y:S01]  /*ed90*/  IMAD.MOV.U32 R33, RZ, RZ, R34 ;  /* 0x000000ffff217224 */ /* 0x000fe200078e0022 */
[----:B------:R-:W-:Y:S01]  /*eda0*/  SHF.R.U64 R55, R6, 0x10, R7 ;  /* 0x0000001006377819 */ /* 0x000fe20000001207 */
[----:B------:R-:W-:Y:S01]  /*edb0*/  IMAD.MOV.U32 R6, RZ, RZ, R9 ;  /* 0x000000ffff067224 */ /* 0x000fe200078e0009 */
[----:B------:R-:W-:-:S02]  /*edc0*/  MOV R21, R27 ;  /* 0x0000001b00157202 */ /* 0x000fc40000000f00 */
[----:B------:R-:W-:Y:S02]  /*edd0*/  MOV R4, R7 ;  /* 0x0000000700047202 */ /* 0x000fe40000000f00 */
[----:B------:R-:W-:Y:S01]  /*ede0*/  SHF.R.U32.HI R56, RZ, 0x10, R7 ;  /* 0x00000010ff387819 */ /* 0x000fe20000011607 */
[----:B------:R-:W-:Y:S01]  /*edf0*/  IMAD.MOV.U32 R7, RZ, RZ, R11 ;  /* 0x000000ffff077224 */ /* 0x000fe200078e000b */
[--C-:B------:R-:W-:Y:S02]  /*ee00*/  SHF.R.U64 R57, R8, 0x10, R9.reuse ;  /* 0x0000001008397819 */ /* 0x100fe40000001209 */
[----:B------:R-:W-:Y:S01]  /*ee10*/  SHF.R.U32.HI R58, RZ, 0x10, R9 ;  /* 0x00000010ff3a7819 */ /* 0x000fe20000011609 */
[----:B------:R-:W-:Y:S01]  /*ee20*/  IMAD.MOV.U32 R9, RZ, RZ, R15 ;  /* 0x000000ffff097224 */ /* 0x000fe200078e000f */
[----:B------:R-:W-:Y:S02]  /*ee30*/  MOV R32, R10 ;  /* 0x0000000a00207202 */ /* 0x000fe40000000f00 */
[----:B------:R-:W-:-:S02]  /*ee40*/  SHF.R.U32.HI R27, RZ, 0x10, R27 ;  /* 0x00000010ff1b7819 */ /* 0x000fc4000001161b */
[----:B------:R-:W-:Y:S02]  /*ee50*/  SHF.R.U64 R34, R34, 0x10, R35 ;  /* 0x0000001022227819 */ /* 0x000fe40000001223 */
[----:B------:R-:W-:Y:S02]  /*ee60*/  SHF.R.U64 R10, R10, 0x10, R11 ;  /* 0x000000100a0a7819 */ /* 0x000fe4000000120b */
[----:B------:R-:W-:Y:S02]  /*ee70*/  MOV R8, R13 ;  /* 0x0000000d00087202 */ /* 0x000fe40000000f00 */
[----:B------:R-:W-:Y:S02]  /*ee80*/  SHF.R.U64 R59, R12, 0x10, R13 ;  /* 0x000000100c3b7819 */ /* 0x000fe4000000120d */
[----:B------:R-:W-:Y:S02]  /*ee90*/  PRMT R41, R41, 0x5410, R3 ;  /* 0x0000541029297816 */ /* 0x000fe40000000003 */
[----:B------:R-:W-:-:S02]  /*eea0*/  SHF.R.U32.HI R35, RZ, 0x10, R35 ;  /* 0x00000010ff237819 */ /* 0x000fc40000011623 */
[----:B------:R-:W-:Y:S02]  /*eeb0*/  SHF.R.U32.HI R11, RZ, 0x10, R11 ;  /* 0x00000010ff0b7819 */ /* 0x000fe4000001160b */
[----:B------:R-:W-:Y:S02]  /*eec0*/  SHF.R.U32.HI R13, RZ, 0x10, R13 ;  /* 0x00000010ff0d7819 */ /* 0x000fe4000001160d */
[----:B------:R-:W-:Y:S02]  /*eed0*/  VIMNMX R3, R45, 0x80, PT ;  /* 0x000000802d037848 */ /* 0x000fe40003fe0100 */
[--C-:B------:R-:W-:Y:S02]  /*eee0*/  SHF.R.U64 R60, R14, 0x10, R15.reuse ;  /* 0x000000100e3c7819 */ /* 0x100fe4000000120f */
[----:B------:R-:W-:Y:S02]  /*eef0*/  PRMT R38, R38, 0x5410, R40 ;  /* 0x0000541026267816 */ /* 0x000fe40000000028 */
[----:B------:R-:W-:-:S02]  /*ef00*/  SHF.R.U32.HI R61, RZ, 0x10, R15 ;  /* 0x00000010ff3d7819 */ /* 0x000fc4000001160f */
        /* <DEDUP_REMOVED lines=14> */
[----:B------:R-:W-:Y:S02]  /*eff0*/  ISETP.GE.AND P1, PT, R202, R3, PT ;  /* 0x00000003ca00720c */ /* 0x000fe40003f26270 */
[----:B------:R-:W-:Y:S02]  /*f000*/  PRMT R20, R20, 0x5410, R8 ;  /* 0x0000541014147816 */ /* 0x000fe40000000008 */
[----:B------:R-:W-:Y:S02]  /*f010*/  PRMT R21, R59, 0x5410, R13 ;  /* 0x000054103b157816 */ /* 0x000fe4000000000d */
[----:B------:R-:W-:-:S02]  /*f020*/  PRMT R24, R24, 0x5410, R9 ;  /* 0x0000541018187816 */ /* 0x000fc40000000009 */
[----:B------:R-:W-:-:S04]  /*f030*/  LEA.HI R0, R62, R62, RZ, 0x1 ;  /* 0x0000003e3e007211 */ /* 0x000fc800078f08ff */
[----:B------:R-:W-:-:S04]  /*f040*/  LOP3.LUT R0, R0, 0xfffffffe, RZ, 0xc0, !PT ;  /* 0xfffffffe00007812 */ /* 0x000fc800078ec0ff */
[----:B------:R-:W-:-:S04]  /*f050*/  IADD3 R0, R62, -R0, RZ ;  /* 0x800000003e007210 */ /* 0x000fc80007ffe0ff */
[----:B------:R-:W-:Y:S02]  /*f060*/  SHF.L.U32 R5, R0, 0x1f, RZ ;  /* 0x0000001f00057819 */ /* 0x000fe400000006ff */
[----:B------:R-:W-:Y:S02]  /*f070*/  PRMT R0, R31, 0x5410, R42 ;  /* 0x000054101f007816 */ /* 0x000fe4000000002a */
[----:B------:R-:W0:Y:S01]  /*f080*/  SYNCS.PHASECHK.TRANS64.TRYWAIT P0, [R2+URZ+0x30800], R5 ;  /* 0x03080005020075a7 */ /* 0x000e22000800017f */
[----:B------:R-:W-:Y:S02]  /*f090*/  PRMT R42, R53, 0x5410, R54 ;  /* 0x00005410352a7816 */ /* 0x000fe40000000036 */
[----:B------:R-:W-:Y:S01]  /*f0a0*/  PRMT R31, R57, 0x5410, R58 ;  /* 0x00005410391f7816 */ /* 0x000fe2000000003a */
[----:B0-----:R-:W-:Y:S06]  /*f0b0*/  @!P0 BRA `(.L_x_3880) ;  /* 0x0000014800388947 */ /* 0x001fec0003800000 */
.L_x_4105:
[----:B------:R-:W-:Y:S05]  /*f0c0*/  BSYNC B1 ;  /* 0x0000000000017941 */ /* 0x000fea0003800000 */
.L_x_3879:
[----:B------:R-:W-:Y:S01]  /*f0d0*/  BSSY B1, `(.L_x_3881) ;  /* 0x0000117000017945 */ /* 0x000fe20003800000 */
[----:B------:R-:W-:-:S03]  /*f0e0*/  PRMT R25, R60, 0x5410, R61 ;  /* 0x000054103c197816 */ /* 0x000fc6000000003d */
[----:B------:R-:W-:Y:S05]  /*f0f0*/  @P1 BRA `(.L_x_3882) ;  /* 0x0000001000501947 */ /* 0x000fea0003800000 */
[----:B------:R-:W1:Y:S01]  /*f100*/  LDC R13, c[0x0][0x3f4] ;  /* 0x0000fd00ff0d7b82 */ /* 0x000e620000000800 */
[----:B------:R-:W-:Y:S01]  /*f110*/  BSSY B2, `(.L_x_3883) ;  /* 0x0000060000027945 */ /* 0x000fe20003800000 */
[-C--:B-1----:R-:W-:Y:S02]  /*f120*/  ISETP.GE.AND P0, PT, R16, R13.reuse, PT ;  /* 0x0000000d1000720c */ /* 0x082fe40003f06270 */
[-C--:B------:R-:W-:Y:S02]  /*f130*/  ISETP.GE.AND P1, PT, R193, R13.reuse, PT ;  /* 0x0000000dc100720c */ /* 0x080fe40003f26270 */
[----:B------:R-:W-:-:S09]  /*f140*/  ISETP.GE.AND P2, PT, R192, R13, PT ;  /* 0x0000000dc000720c */ /* 0x000fd20003f46270 */
[----:B------:R-:W-:Y:S05]  /*f150*/  @P0 BRA `(.L_x_3884) ;  /* 0x00000004006c0947 */ /* 0x000fea0003800000 */
[----:B------:R-:W2:Y:S01]  /*f160*/  LDL R4, [R1+0xa8] ;  /* 0x0000a80001047983 */ /* 0x000ea20000100800 */
[----:B0-----:R-:W-:Y:S01]  /*f170*/  LOP3.LUT R5, R217, 0x38, R16, 0xf8, !PT ;  /* 0x00000038d9057812 */ /* 0x001fe200078ef810 */
[----:B------:R-:W-:Y:S02]  /*f180*/  HADD2.F32 R56, -RZ, R41.H0_H0 ;  /* 0x20000029ff387230 */ /* 0x000fe40000004100 */
[----:B------:R-:W-:Y:S02]  /*f190*/  HADD2.F32 R54, -RZ, R37.H0_H0 ;  /* 0x20000025ff367230 */ /* 0x000fe40000004100 */
[----:B------:R-:W-:Y:S02]  /*f1a0*/  HADD2.F32 R55, -RZ, R42.H0_H0 ;  /* 0x2000002aff377230 */ /* 0x000fe40000004100 */
[----:B------:R-:W-:Y:S01]  /*f1b0*/  HADD2.F32 R53, -RZ, R38.H0_H0 ;  /* 0x20000026ff357230 */ /* 0x000fe20000004100 */
[----:B--2---:R-:W-:Y:S02]  /*f1c0*/  LEA.HI R6, R13, R4, RZ, 0x1d ;  /* 0x000000040d067211 */ /* 0x004fe400078fe8ff */
[----:B------:R-:W-:-:S02]  /*f1d0*/  LOP3.LUT R4, R5, R218, RZ, 0x3c, !PT ;  /* 0x000000da05047212 */ /* 0x000fc400078e3cff */
[----:B------:R-:W-:Y:S01]  /*f1e0*/  SHF.R.S32.HI R7, RZ, 0x1f, R6 ;  /* 0x0000001fff077819 */ /* 0x000fe20000011406 */
[----:B------:R-:W-:Y:S02]  /*f1f0*/  IMAD.SHL.U32 R8, R6, 0x8, RZ ;  /* 0x0000000806087824 */ /* 0x000fe400078e00ff */
[----:B------:R-:W-:Y:S01]  /*f200*/  IMAD.IADD R5, R219, 0x1, R4 ;  /* 0x00000001db057824 */ /* 0x000fe200078e0204 */
[----:B------:R-:W-:Y:S02]  /*f210*/  LEA.HI R6, R7, R6, RZ, 0x3 ;  /* 0x0000000607067211 */ /* 0x000fe400078f18ff */
[----:B------:R-:W-:Y:S01]  /*f220*/  LOP3.LUT R7, R217, 0x38, R8, 0xf8, !PT ;  /* 0x00000038d9077812 */ /* 0x000fe200078ef808 */
[----:B------:R-:W-:Y:S01]  /*f230*/  IMAD R34, R5, 0x2, R2 ;  /* 0x0000000205227824 */ /* 0x000fe200078e0202 */
[----:B------:R-:W-:Y:S02]  /*f240*/  SHF.L.U32 R6, R6, 0xa, RZ ;  /* 0x0000000a06067819 */ /* 0x000fe400000006ff */
[----:B------:R-:W-:-:S02]  /*f250*/  LOP3.LUT R9, R7, R218, RZ, 0x3c, !PT ;  /* 0x000000da07097212 */ /* 0x000fc400078e3cff */
[----:B------:R-:W-:Y:S02]  /*f260*/  LOP3.LUT R8, R6, 0x7fffe000, RZ, 0xc0, !PT ;  /* 0x7fffe00006087812 */ /* 0x000fe400078ec0ff */
[----:B------:R-:W0:Y:S02]  /*f270*/  LDS.128 R4, [R34+0x12400] ;  /* 0x0124000022047984 */ /* 0x000e240000000c00 */
[----:B------:R-:W-:-:S05]  /*f280*/  IADD3 R9, R9, R8, R219 ;  /* 0x0000000809097210 */ /* 0x000fca0007ffe0db */
        /* <DEDUP_REMOVED lines=11> */
[C---:B------:R-:W-:Y:S01]  /*f340*/  FMUL.FTZ R58, R5.reuse, R56 ;  /* 0x00000038053a7220 */ /* 0x040fe20000410000 */
[-C--:B------:R-:W-:Y:S01]  /*f350*/  FMUL.FTZ R60, R5, R54.reuse ;  /* 0x00000036053c7220 */ /* 0x080fe20000410000 */
[C---:B------:R-:W-:Y:S01]  /*f360*/  FMUL.FTZ R57, R8.reuse, R55 ;  /* 0x0000003708397220 */ /* 0x040fe20000410000 */
[----:B------:R-:W-:Y:S01]  /*f370*/  FMUL.FTZ R59, R8, R53 ;  /* 0x00000035083b7220 */ /* 0x000fe20000410000 */
[----:B------:R-:W-:Y:S01]  /*f380*/  FFMA.FTZ R5, R45, R54, -R58 ;  /* 0x000000362d057223 */ /* 0x000fe2000001083a */
[----:B------:R-:W-:-:S02]  /*f390*/  HADD2.F32 R54, -RZ, R41.H1_H1 ;  /* 0x30000029ff367230 */ /* 0x000fc40000004100 */
[----:B------:R-:W-:Y:S01]  /*f3a0*/  FFMA.FTZ R60, R45, R56, R60 ;  /* 0x000000382d3c7223 */ /* 0x000fe2000001003c */
[----:B------:R-:W-:Y:S02]  /*f3b0*/  HADD2.F32 R45, -RZ, R37.H1_H1 ;  /* 0x30000025ff2d7230 */ /* 0x000fe40000004100 */
[----:B------:R-:W-:Y:S01]  /*f3c0*/  FFMA.FTZ R56, R46, R53, -R57 ;  /* 0x000000352e387223 */ /* 0x000fe20000010839 */
[----:B------:R-:W-:Y:S02]  /*f3d0*/  HADD2.F32 R9, -RZ, R9.H1_H1 ;  /* 0x30000009ff097230 */ /* 0x000fe40000004100 */
[----:B------:R-:W-:Y:S01]  /*f3e0*/  FMUL.FTZ R8, R50, R54 ;  /* 0x0000003632087220 */ /* 0x000fe20000410000 */
[----:B------:R-:W-:Y:S02]  /*f3f0*/  HADD2.F32 R53, -RZ, R42.H1_H1 ;  /* 0x3000002aff357230 */ /* 0x000fe40000004100 */
[----:B------:R-:W-:Y:S01]  /*f400*/  FFMA.FTZ R59, R46, R55, R59 ;  /* 0x000000372e3b7223 */ /* 0x000fe2000001003b */
[-C--:B------:R-:W-:Y:S01]  /*f410*/  FMUL.FTZ R57, R50, R45.reuse ;  /* 0x0000002d32397220 */ /* 0x080fe20000410000 */
[----:B------:R-:W-:Y:S01]  /*f420*/  FFMA.FTZ R55, R47, R45, -R8 ;  /* 0x0000002d2f377223 */ /* 0x000fe20000010808 */
[----:B------:R-:W-:-:S02]  /*f430*/  HADD2.F32 R8, -RZ, R38.H1_H1 ;  /* 0x30000026ff087230 */ /* 0x000fc40000004100 */
[----:B------:R-:W-:Y:S01]  /*f440*/  FMUL.FTZ R45, R9, R53 ;  /* 0x00000035092d7220 */ /* 0x000fe20000410000 */
[--C-:B------:R-:W-:Y:S02]  /*f450*/  HADD2.F32 R51, -RZ, R10.reuse.H0_H0 ;  /* 0x2000000aff337230 */ /* 0x100fe40000004100 */
[----:B------:R-:W-:Y:S01]  /*f460*/  FFMA.FTZ R57, R47, R54, R57 ;  /* 0x000000362f397223 */ /* 0x000fe20000010039 */
[----:B------:R-:W-:Y:S02]  /*f470*/  HADD2.F32 R50, -RZ, R43.H0_H0 ;  /* 0x2000002bff327230 */ /* 0x000fe40000004100 */
[-C--:B------:R-:W-:Y:S01]  /*f480*/  FFMA.FTZ R54, R48, R8.reuse, -R45 ;  /* 0x0000000830367223 */ /* 0x080fe2000001082d */
[----:B------:R-:W-:Y:S02]  /*f490*/  HADD2.F32 R46, -RZ, R39.H0_H0 ;  /* 0x20000027ff2e7230 */ /* 0x000fe40000004100 */
[----:B------:R-:W-:Y:S01]  /*f4a0*/  FMUL.FTZ R47, R9, R8 ;  /* 0x00000008092f7220 */ /* 0x000fe20000410000 */
[----:B------:R-:W-:-:S02]  /*f4b0*/  HADD2.F32 R10, -RZ, R10.H1_H1 ;  /* 0x3000000aff0a7230 */ /* 0x000fc40000004100 */
[C---:B------:R-:W-:Y:S01]  /*f4c0*/  FMUL.FTZ R8, R51.reuse, R50 ;  /* 0x0000003233087220 */ /* 0x040fe20000410000 */
[----:B------:R-:W-:Y:S02]  /*f4d0*/  HADD2.F32 R45, -RZ, R44.H0_H0 ;  /* 0x2000002cff2d7230 */ /* 0x000fe40000004100 */
[-C--:B------:R-:W-:Y:S01]  /*f4e0*/  FMUL.FTZ R51, R51, R46.reuse ;  /* 0x0000002e33337220 */ /* 0x080fe20000410000 */
[----:B------:R-:W-:Y:S02]  /*f4f0*/  HADD2.F32 R9, -RZ, R40.H0_H0 ;  /* 0x20000028ff097230 */ /* 0x000fe40000004100 */
[----:B------:R-:W-:Y:S01]  /*f500*/  FFMA.FTZ R48, R48, R53, R47 ;  /* 0x0000003530307223 */ /* 0x000fe2000001002f */
[C---:B------:R-:W-:Y:S01]  /*f510*/  FFMA.FTZ R46, R49.reuse, R46, -R8 ;  /* 0x0000002e312e7223 */ /* 0x040fe20000010808 */
[----:B------:R-:W-:Y:S01]  /*f520*/  FMUL.FTZ R47, R10, R45 ;  /* 0x0000002d0a2f7220 */ /* 0x000fe20000410000 */
[----:B------:R-:W-:Y:S01]  /*f530*/  FFMA.FTZ R51, R49, R50, R51 ;  /* 0x0000003231337223 */ /* 0x000fe20000010033 */
[----:B------:R-:W-:-:S02]  /*f540*/  HADD2.F32 R52, -RZ, R11.H0_H0 ;  /* 0x2000000bff347230 */ /* 0x000fc40000004100 */
[-C--:B------:R-:W-:Y:S01]  /*f550*/  FMUL.FTZ R53, R10, R9.reuse ;  /* 0x000000090a357220 */ /* 0x080fe20000410000 */
[C---:B------:R-:W-:Y:S01]  /*f560*/  FFMA.FTZ R49, R6.reuse, R9, -R47 ;  /* 0x0000000906317223 */ /* 0x040fe2000001082f */
[----:B------:R-:W-:Y:S02]  /*f570*/  HADD2.F32 R47, -RZ, R43.H1_H1 ;  /* 0x3000002bff2f7230 */ /* 0x000fe40000004100 */
[----:B------:R-:W-:Y:S02]  /*f580*/  HADD2.F32 R9, -RZ, R39.H1_H1 ;  /* 0x30000027ff097230 */ /* 0x000fe40000004100 */
[----:B------:R-:W-:Y:S01]  /*f590*/  FFMA.FTZ R50, R6, R45, R53 ;  /* 0x0000002d06327223 */ /* 0x000fe20000010035 */
[----:B------:R-:W-:Y:S02]  /*f5a0*/  HADD2.F32 R11, -RZ, R11.H1_H1 ;  /* 0x3000000bff0b7230 */ /* 0x000fe40000004100 */
[----:B------:R-:W-:Y:S01]  /*f5b0*/  FMUL.FTZ R45, R52, R47 ;  /* 0x0000002f342d7220 */ /* 0x000fe20000410000 */
[----:B------:R-:W-:-:S02]  /*f5c0*/  HADD2.F32 R10, -RZ, R44.H1_H1 ;  /* 0x3000002cff0a7230 */ /* 0x000fc40000004100 */
[----:B------:R-:W-:Y:S01]  /*f5d0*/  FMUL.FTZ R52, R52, R9 ;  /* 0x0000000934347220 */ /* 0x000fe20000410000 */
[----:B------:R-:W-:Y:S02]  /*f5e0*/  HADD2.F32 R8, -RZ, R40.H1_H1 ;  /* 0x30000028ff087230 */ /* 0x000fe40000004100 */
[--C-:B------:R-:W-:Y:S02]  /*f5f0*/  HADD2.F32 R4, -RZ, R7.reuse.H0_H0 ;  /* 0x20000007ff047230 */ /* 0x100fe40000004100 */
[C---:B------:R-:W-:Y:S01]  /*f600*/  FMUL.FTZ R6, R11.reuse, R10 ;  /* 0x0000000a0b067220 */ /* 0x040fe20000410000 */
[----:B------:R-:W-:Y:S02]  /*f610*/  HADD2.F32 R7, -RZ, R7.H1_H1 ;  /* 0x30000007ff077230 */ /* 0x000fe40000004100 */
[-C--:B------:R-:W-:Y:S01]  /*f620*/  FMUL.FTZ R53, R11, R8.reuse ;  /* 0x000000080b357220 */ /* 0x080fe20000410000 */
[C---:B------:R-:W-:Y:S01]  /*f630*/  FFMA.FTZ R11, R4.reuse, R47, R52 ;  /* 0x0000002f040b7223 */ /* 0x040fe20000010034 */
[----:B------:R-:W-:Y:S01]  /*f640*/  FFMA.FTZ R45, R4, R9, -R45 ;  /* 0x00000009042d7223 */ /* 0x000fe2000001082d */
        /* <DEDUP_REMOVED lines=8> */
[----:B------:R1:W-:Y:S01]  /*f6d0*/  STS.128 [R34+0x12400], R4 ;  /* 0x0124000422007388 */ /* 0x0003e20000000c00 */
[----:B------:R-:W-:-:S02]  /*f6e0*/  F2FP.F16.F32.PACK_AB R10, R50, R51 ;  /* 0x00000033320a723e */ /* 0x000fc400000000ff */
[----:B------:R-:W-:-:S05]  /*f6f0*/  F2FP.F16.F32.PACK_AB R11, R58, R11 ;  /* 0x0000000b3a0b723e */ /* 0x000fca00000000ff */
[----:B------:R1:W-:Y:S02]  /*f700*/  STS.128 [R35+0x12400], R8 ;  /* 0x0124000823007388 */ /* 0x0003e40000000c00 */
.L_x_3884:
[----:B------:R-:W-:Y:S05]  /*f710*/  BSYNC B2 ;  /* 0x0000000000027941 */ /* 0x000fea0003800000 */
.L_x_3883:
[----:B------:R-:W-:Y:S04]  /*f720*/  BSSY B2, `(.L_x_3885) ;  /* 0x0000059000027945 */ /* 0x000fe80003800000 */
[----:B------:R-:W-:Y:S05]  /*f730*/  @P1 BRA `(.L_x_3886) ;  /* 0x00000004005c1947 */ /* 0x000fea0003800000 */
[----:B------:R-:W2:Y:S01]  /*f740*/  LDL R61, [R1+0x118] ;  /* 0x00011800013d7983 */ /* 0x000ea20000100800 */
[----:B-1----:R-:W-:Y:S01]  /*f750*/  LEA.HI R4, R13, R197, RZ, 0x1d ;  /* 0x000000c50d047211 */ /* 0x002fe200078fe8ff */
[----:B------:R-:W-:Y:S02]  /*f760*/  HADD2.F32 R54, -RZ, R30.H0_H0 ;  /* 0x2000001eff367230 */ /* 0x000fe40000004100 */
[----:B------:R-:W-:Y:S01]  /*f770*/  HADD2.F32 R52, -RZ, R26.H0_H0 ;  /* 0x2000001aff347230 */ /* 0x000fe20000004100 */
[----:B0-----:R-:W-:Y:S01]  /*f780*/  SHF.R.S32.HI R5, RZ, 0x1f, R4 ;  /* 0x0000001fff057819 */ /* 0x001fe20000011404 */
[----:B------:R-:W-:Y:S01]  /*f790*/  HADD2.F32 R53, -RZ, R31.H0_H0 ;  /* 0x2000001fff357230 */ /* 0x000fe20000004100 */
[----:B------:R-:W-:Y:S01]  /*f7a0*/  SHF.L.U32 R6, R4, 0x3, RZ ;  /* 0x0000000304067819 */ /* 0x000fe200000006ff */
[----:B------:R-:W-:Y:S01]  /*f7b0*/  HADD2.F32 R55, -RZ, R30.H1_H1 ;  /* 0x3000001eff377230 */ /* 0x000fe20000004100 */
[----:B------:R-:W-:Y:S02]  /*f7c0*/  LEA.HI R4, R5, R4, RZ, 0x3 ;  /* 0x0000000405047211 */ /* 0x000fe400078f18ff */
[----:B------:R-:W-:-:S03]  /*f7d0*/  LOP3.LUT R5, R217, 0x38, R6, 0xf8, !PT ;  /* 0x00000038d9057812 */ /* 0x000fc600078ef806 */
[----:B------:R-:W-:Y:S01]  /*f7e0*/  IMAD.SHL.U32 R4, R4, 0x400, RZ ;  /* 0x0000040004047824 */ /* 0x000fe200078e00ff */
[----:B------:R-:W-:-:S04]  /*f7f0*/  LOP3.LUT R9, R5, R218, RZ, 0x3c, !PT ;  /* 0x000000da05097212 */ /* 0x000fc800078e3cff */
[----:B------:R-:W-:-:S04]  /*f800*/  LOP3.LUT R8, R4, 0x7fffe000, RZ, 0xc0, !PT ;  /* 0x7fffe00004087812 */ /* 0x000fc800078ec0ff */
[----:B------:R-:W-:-:S05]  /*f810*/  IADD3 R9, R9, R8, R219 ;  /* 0x0000000809097210 */ /* 0x000fca0007ffe0db */
[----:B------:R-:W-:-:S05]  /*f820*/  IMAD R34, R9, 0x2, R2 ;  /* 0x0000000209227824 */ /* 0x000fca00078e0202 */
[----:B------:R-:W0:Y:S02]  /*f830*/  LDS.128 R8, [R34+0x12400] ;  /* 0x0124000022087984 */ /* 0x000e240000000c00 */
[--C-:B0-----:R-:W-:Y:S02]  /*f840*/  HADD2.F32 R49, -RZ, R9.reuse.H0_H0 ;  /* 0x20000009ff317230 */ /* 0x101fe40000004100 */
[----:B------:R-:W-:Y:S02]  /*f850*/  HADD2.F32 R9, -RZ, R9.H1_H1 ;  /* 0x30000009ff097230 */ /* 0x000fe40000004100 */
[--C-:B------:R-:W-:Y:S02]  /*f860*/  HADD2.F32 R50, -RZ, R10.reuse.H0_H0 ;  /* 0x2000000aff327230 */ /* 0x100fe40000004100 */
[----:B------:R-:W-:Y:S01]  /*f870*/  FMUL.FTZ R57, R49, R55 ;  /* 0x0000003731397220 */ /* 0x000fe20000410000 */
[----:B------:R-:W-:Y:S02]  /*f880*/  HADD2.F32 R10, -RZ, R10.H1_H1 ;  /* 0x3000000aff0a7230 */ /* 0x000fe40000004100 */
[----:B------:R-:W-:-:S02]  /*f890*/  HADD2.F32 R51, -RZ, R11.H0_H0 ;  /* 0x2000000bff337230 */ /* 0x000fc40000004100 */
[----:B------:R-:W-:Y:S01]  /*f8a0*/  HADD2.F32 R11, -RZ, R11.H1_H1 ;  /* 0x3000000bff0b7230 */ /* 0x000fe20000004100 */
[----:B--2---:R-:W0:Y:S02]  /*f8b0*/  LDS.128 R4, [R61] ;  /* 0x000000003d047984 */ /* 0x004e240000000c00 */
[--C-:B0-----:R-:W-:Y:S02]  /*f8c0*/  HADD2.F32 R46, -RZ, R5.reuse.H0_H0 ;  /* 0x20000005ff2e7230 */ /* 0x101fe40000004100 */
[----:B------:R-:W-:Y:S02]  /*f8d0*/  HADD2.F32 R47, -RZ, R5.H1_H1 ;  /* 0x30000005ff2f7230 */ /* 0x000fe40000004100 */
[----:B------:R-:W-:Y:S02]  /*f8e0*/  HADD2.F32 R5, -RZ, R8.H0_H0 ;  /* 0x20000008ff057230 */ /* 0x000fe40000004100 */
[----:B------:R-:W-:Y:S02]  /*f8f0*/  HADD2.F32 R35, -RZ, R4.H0_H0 ;  /* 0x20000004ff237230 */ /* 0x000fe40000004100 */
[----:B------:R-:W-:-:S02]  /*f900*/  HADD2.F32 R8, -RZ, R8.H1_H1 ;  /* 0x30000008ff087230 */ /* 0x000fc40000004100 */
[C---:B------:R-:W-:Y:S01]  /*f910*/  FMUL.FTZ R56, R5.reuse, R54 ;  /* 0x0000003605387220 */ /* 0x040fe20000410000 */
[-C--:B------:R-:W-:Y:S01]  /*f920*/  FMUL.FTZ R58, R5, R52.reuse ;  /* 0x00000034053a7220 */ /* 0x080fe20000410000 */
[----:B------:R-:W-:Y:S02]  /*f930*/  HADD2.F32 R45, -RZ, R4.H1_H1 ;  /* 0x30000004ff2d7230 */ /* 0x000fe40000004100 */
[C---:B------:R-:W-:Y:S01]  /*f940*/  FFMA.FTZ R5, R35.reuse, R52, -R56 ;  /* 0x0000003423057223 */ /* 0x040fe20000010838 */
[----:B------:R-:W-:Y:S02]  /*f950*/  HADD2.F32 R52, -RZ, R27.H0_H0 ;  /* 0x2000001bff347230 */ /* 0x000fe40000004100 */
[C---:B------:R-:W-:Y:S01]  /*f960*/  FMUL.FTZ R56, R8.reuse, R53 ;  /* 0x0000003508387220 */ /* 0x040fe20000410000 */
[----:B------:R-:W-:Y:S01]  /*f970*/  FFMA.FTZ R58, R35, R54, R58 ;  /* 0x00000036233a7223 */ /* 0x000fe2000001003a */
[----:B------:R-:W-:Y:S02]  /*f980*/  HADD2.F32 R35, -RZ, R26.H1_H1 ;  /* 0x3000001aff237230 */ /* 0x000fe40000004100 */
[-C--:B------:R-:W-:Y:S01]  /*f990*/  FMUL.FTZ R8, R8, R52.reuse ;  /* 0x0000003408087220 */ /* 0x080fe20000410000 */
[----:B------:R-:W-:Y:S01]  /*f9a0*/  FFMA.FTZ R56, R45, R52, -R56 ;  /* 0x000000342d387223 */ /* 0x000fe20000010838 */
[----:B------:R-:W-:-:S02]  /*f9b0*/  HADD2.F32 R52, -RZ, R31.H1_H1 ;  /* 0x3000001fff347230 */ /* 0x000fc40000004100 */
[----:B------:R-:W-:Y:S01]  /*f9c0*/  FMUL.FTZ R54, R49, R35 ;  /* 0x0000002331367220 */ /* 0x000fe20000410000 */
[----:B------:R-:W-:Y:S01]  /*f9d0*/  FFMA.FTZ R53, R45, R53, R8 ;  /* 0x000000352d357223 */ /* 0x000fe20000010008 */
[C---:B------:R-:W-:Y:S01]  /*f9e0*/  FFMA.FTZ R57, R46.reuse, R35, -R57 ;  /* 0x000000232e397223 */ /* 0x040fe20000010839 */
[----:B------:R-:W-:Y:S02]  /*f9f0*/  HADD2.F32 R8, -RZ, R27.H1_H1 ;  /* 0x3000001bff087230 */ /* 0x000fe40000004100 */
[----:B------:R-:W-:Y:S01]  /*fa00*/  FFMA.FTZ R54, R46, R55, R54 ;  /* 0x000000372e367223 */ /* 0x000fe20000010036 */
[----:B------:R-:W-:Y:S02]  /*fa10*/  HADD2.F32 R45, -RZ, R32.H0_H0 ;  /* 0x20000020ff2d7230 */ /* 0x000fe40000004100 */
[C---:B------:R-:W-:Y:S01]  /*fa20*/  FMUL.FTZ R46, R9.reuse, R52 ;  /* 0x00000034092e7220 */ /* 0x040fe20000410000 */
[----:B------:R-:W-:Y:S02]  /*fa30*/  HADD2.F32 R35, -RZ, R28.H0_H0 ;  /* 0x2000001cff237230 */ /* 0x000fe40000004100 */
[----:B------:R-:W-:Y:S01]  /*fa40*/  FMUL.FTZ R62, R9, R8 ;  /* 0x00000008093e7220 */ /* 0x000fe20000410000 */
[----:B------:R-:W-:-:S02]  /*fa50*/  HADD2.F32 R49, -RZ, R33.H0_H0 ;  /* 0x20000021ff317230 */ /* 0x000fc40000004100 */
[C---:B------:R-:W-:Y:S01]  /*fa60*/  FMUL.FTZ R55, R50.reuse, R45 ;  /* 0x0000002d32377220 */ /* 0x040fe20000410000 */
[--C-:B------:R-:W-:Y:S02]  /*fa70*/  HADD2.F32 R48, -RZ, R6.reuse.H0_H0 ;  /* 0x20000006ff307230 */ /* 0x100fe40000004100 */
[----:B------:R-:W-:Y:S01]  /*fa80*/  FMUL.FTZ R50, R50, R35 ;  /* 0x0000002332327220 */ /* 0x000fe20000410000 */
[----:B------:R-:W-:Y:S02]  /*fa90*/  HADD2.F32 R6, -RZ, R6.H1_H1 ;  /* 0x30000006ff067230 */ /* 0x000fe40000004100 */
[----:B------:R-:W-:Y:S01]  /*faa0*/  FMUL.FTZ R59, R10, R49 ;  /* 0x000000310a3b7220 */ /* 0x000fe20000410000 */
[----:B------:R-:W-:Y:S02]  /*fab0*/  HADD2.F32 R9, -RZ, R29.H0_H0 ;  /* 0x2000001dff097230 */ /* 0x000fe40000004100 */
[C---:B------:R-:W-:Y:S01]  /*fac0*/  FFMA.FTZ R55, R48.reuse, R35, -R55 ;  /* 0x0000002330377223 */ /* 0x040fe20000010837 */
[----:B------:R-:W-:Y:S01]  /*fad0*/  FFMA.FTZ R50, R48, R45, R50 ;  /* 0x0000002d30327223 */ /* 0x000fe20000010032 */
[----:B------:R-:W-:Y:S01]  /*fae0*/  FFMA.FTZ R60, R47, R8, -R46 ;  /* 0x000000082f3c7223 */ /* 0x000fe2000001082e */
[----:B------:R-:W-:-:S02]  /*faf0*/  HADD2.F32 R46, -RZ, R33.H1_H1 ;  /* 0x30000021ff2e7230 */ /* 0x000fc40000004100 */
[-C--:B------:R-:W-:Y:S01]  /*fb00*/  FMUL.FTZ R35, R10, R9.reuse ;  /* 0x000000090a237220 */ /* 0x080fe20000410000 */
[C---:B------:R-:W-:Y:S01]  /*fb10*/  FFMA.FTZ R48, R6.reuse, R9, -R59 ;  /* 0x0000000906307223 */ /* 0x040fe2000001083b */
[----:B------:R-:W-:Y:S02]  /*fb20*/  HADD2.F32 R9, -RZ, R32.H1_H1 ;  /* 0x30000020ff097230 */ /* 0x000fe40000004100 */
[----:B------:R-:W-:Y:S01]  /*fb30*/  FFMA.FTZ R47, R47, R52, R62 ;  /* 0x000000342f2f7223 */ /* 0x000fe2000001003e */
[----:B------:R-:W-:Y:S02]  /*fb40*/  HADD2.F32 R8, -RZ, R28.H1_H1 ;  /* 0x3000001cff087230 */ /* 0x000fe40000004100 */
[----:B------:R-:W-:Y:S01]  /*fb50*/  FFMA.FTZ R35, R6, R49, R35 ;  /* 0x0000003106237223 */ /* 0x000fe20000010023 */
[----:B------:R-:W-:Y:S02]  /*fb60*/  HADD2.F32 R10, -RZ, R29.H1_H1 ;  /* 0x3000001dff0a7230 */ /* 0x000fe40000004100 */
[----:B------:R-:W-:Y:S01]  /*fb70*/  FMUL.FTZ R45, R51, R9 ;  /* 0x00000009332d7220 */ /* 0x000fe20000410000 */
[----:B------:R-:W-:-:S02]  /*fb80*/  HADD2.F32 R4, -RZ, R7.H0_H0 ;  /* 0x20000007ff047230 */ /* 0x000fc40000004100 */
[----:B------:R-:W-:Y:S01]  /*fb90*/  FMUL.FTZ R52, R11, R46 ;  /* 0x0000002e0b347220 */ /* 0x000fe20000410000 */
[----:B------:R-:W-:Y:S02]  /*fba0*/  HADD2.F32 R7, -RZ, R7.H1_H1 ;  /* 0x30000007ff077230 */ /* 0x000fe40000004100 */
[----:B------:R-:W-:Y:S01]  /*fbb0*/  FMUL.FTZ R6, R51, R8 ;  /* 0x0000000833067220 */ /* 0x000fe20000410000 */
[----:B------:R-:W-:Y:S01]  /*fbc0*/  FMUL.FTZ R49, R11, R10 ;  /* 0x0000000a0b317220 */ /* 0x000fe20000410000 */
[C---:B------:R-:W-:Y:S01]  /*fbd0*/  FFMA.FTZ R45, R4.reuse, R8, -R45 ;  /* 0x00000008042d7223 */ /* 0x040fe2000001082d */
[----:B------:R-:W-:Y:S01]  /*fbe0*/  F2FP.F16.F32.PACK_AB R8, R53, R58 ;  /* 0x0000003a3508723e */ /* 0x000fe200000000ff */
        /* <DEDUP_REMOVED lines=12> */
.L_x_3886:
[----:B------:R-:W-:Y:S05]  /*fcb0*/  BSYNC B2 ;  /* 0x0000000000027941 */ /* 0x000fea0003800000 */
.L_x_3885:
[----:B------:R-:W-:Y:S05]  /*fcc0*/  @P2 BRA `(.L_x_3882) ;  /* 0x00000004005c2947 */ /* 0x000fea0003800000 */
[----:B------:R-:W3:Y:S01]  /*fcd0*/  LDL R59, [R1+0x110] ;  /* 0x00011000013b7983 */ /* 0x000ee20000100800 */
[----:B------:R-:W-:Y:S01]  /*fce0*/  LEA.HI R13, R13, R198, RZ, 0x1d ;  /* 0x000000c60d0d7211 */ /* 0x000fe200078fe8ff */
[----:B------:R-:W-:Y:S02]  /*fcf0*/  HADD2.F32 R51, -RZ, R0.H0_H0 ;  /* 0x20000000ff337230 */ /* 0x000fe40000004100 */
[----:B------:R-:W-:Y:S01]  /*fd00*/  HADD2.F32 R52, -RZ, R20.H0_H0 ;  /* 0x20000014ff347230 */ /* 0x000fe20000004100 */
[----:B-12---:R-:W-:Y:S01]  /*fd10*/  SHF.R.S32.HI R6, RZ, 0x1f, R13 ;  /* 0x0000001fff067819 */ /* 0x006fe2000001140d */
[----:B------:R-:W-:Y:S01]  /*fd20*/  HADD2.F32 R53, -RZ, R21.H0_H0 ;  /* 0x20000015ff357230 */ /* 0x000fe20000004100 */
[----:B------:R-:W-:Y:S02]  /*fd30*/  SHF.L.U32 R4, R13, 0x3, RZ ;  /* 0x000000030d047819 */ /* 0x000fe400000006ff */
[----:B------:R-:W-:Y:S02]  /*fd40*/  LEA.HI R6, R6, R13, RZ, 0x3 ;  /* 0x0000000d06067211 */ /* 0x000fe400078f18ff */
[----:B0-----:R-:W-:-:S03]  /*fd50*/  LOP3.LUT R5, R217, 0x38, R4, 0xf8, !PT ;  /* 0x00000038d9057812 */ /* 0x001fc600078ef804 */
        /* <DEDUP_REMOVED lines=8> */
[----:B------:R-:W-:Y:S02]  /*fde0*/  HADD2.F32 R48, -RZ, R9.H0_H0 ;  /* 0x20000009ff307230 */ /* 0x000fe40000004100 */
[C---:B------:R-:W-:Y:S01]  /*fdf0*/  FMUL.FTZ R55, R47.reuse, R52 ;  /* 0x000000342f377220 */ /* 0x040fe20000410000 */
[----:B------:R-:W-:Y:S01]  /*fe00*/  FMUL.FTZ R57, R47, R51 ;  /* 0x000000332f397220 */ /* 0x000fe20000410000 */
[----:B------:R-:W-:-:S02]  /*fe10*/  HADD2.F32 R47, -RZ, R12.H0_H0 ;  /* 0x2000000cff2f7230 */ /* 0x000fc40000004100 */
[C---:B------:R-:W-:Y:S01]  /*fe20*/  FMUL.FTZ R54, R8.reuse, R53 ;  /* 0x0000003508367220 */ /* 0x040fe20000410000 */
[----:B------:R-:W-:Y:S02]  /*fe30*/  HADD2.F32 R9, -RZ, R9.H1_H1 ;  /* 0x30000009ff097230 */ /* 0x000fe40000004100 */
[--C-:B------:R-:W-:Y:S02]  /*fe40*/  HADD2.F32 R49, -RZ, R10.reuse.H0_H0 ;  /* 0x2000000aff317230 */ /* 0x100fe40000004100 */
[----:B------:R-:W-:Y:S01]  /*fe50*/  FMUL.FTZ R8, R8, R47 ;  /* 0x0000002f08087220 */ /* 0x000fe20000410000 */
[----:B------:R-:W-:Y:S02]  /*fe60*/  HADD2.F32 R10, -RZ, R10.H1_H1 ;  /* 0x3000000aff0a7230 */ /* 0x000fe40000004100 */
[--C-:B------:R-:W-:Y:S02]  /*fe70*/  HADD2.F32 R50, -RZ, R11.reuse.H0_H0 ;  /* 0x2000000bff327230 */ /* 0x100fe40000004100 */
[----:B------:R-:W-:Y:S01]  /*fe80*/  HADD2.F32 R11, -RZ, R11.H1_H1 ;  /* 0x3000000bff0b7230 */ /* 0x000fe20000004100 */
[----:B---3--:R-:W0:Y:S02]  /*fe90*/  LDS.128 R4, [R59] ;  /* 0x000000003b047984 */ /* 0x008e240000000c00 */
[----:B0-----:R-:W-:-:S02]  /*fea0*/  HADD2.F32 R34, -RZ, R4.H0_H0 ;  /* 0x20000004ff227230 */ /* 0x001fc40000004100 */
[----:B------:R-:W-:Y:S02]  /*feb0*/  HADD2.F32 R35, -RZ, R4.H1_H1 ;  /* 0x30000004ff237230 */ /* 0x000fe40000004100 */
[----:B------:R-:W-:Y:S02]  /*fec0*/  HADD2.F32 R45, -RZ, R5.H0_H0 ;  /* 0x20000005ff2d7230 */ /* 0x000fe40000004100 */
[C---:B------:R-:W-:Y:S01]  /*fed0*/  FFMA.FTZ R55, R34.reuse, R51, -R55 ;  /* 0x0000003322377223 */ /* 0x040fe20000010837 */
[----:B------:R-:W-:Y:S01]  /*fee0*/  FFMA.FTZ R57, R34, R52, R57 ;  /* 0x0000003422397223 */ /* 0x000fe20000010039 */
[----:B------:R-:W-:Y:S02]  /*fef0*/  HADD2.F32 R51, -RZ, R20.H1_H1 ;  /* 0x30000014ff337230 */ /* 0x000fe40000004100 */
[----:B------:R-:W-:Y:S01]  /*ff00*/  FFMA.FTZ R54, R35, R47, -R54 ;  /* 0x0000002f23367223 */ /* 0x000fe20000010836 */
[----:B------:R-:W-:Y:S02]  /*ff10*/  HADD2.F32 R34, -RZ, R0.H1_H1 ;  /* 0x30000000ff227230 */ /* 0x000fe40000004100 */
[----:B------:R-:W-:-:S02]  /*ff20*/  HADD2.F32 R52, -RZ, R21.H1_H1 ;  /* 0x30000015ff347230 */ /* 0x000fc40000004100 */
[C---:B------:R-:W-:Y:S01]  /*ff30*/  FMUL.FTZ R56, R48.reuse, R51 ;  /* 0x0000003330387220 */ /* 0x040fe20000410000 */
[----:B------:R-:W-:Y:S02]  /*ff40*/  HADD2.F32 R5, -RZ, R5.H1_H1 ;  /* 0x30000005ff057230 */ /* 0x000fe40000004100 */
[-C--:B------:R-:W-:Y:S01]  /*ff50*/  FMUL.FTZ R58, R48, R34.reuse ;  /* 0x00000022303a7220 */ /* 0x080fe20000410000 */
[----:B------:R-:W-:Y:S01]  /*ff60*/  FFMA.FTZ R48, R35, R53, R8 ;  /* 0x0000003523307223 */ /* 0x000fe20000010008 */
[----:B------:R-:W-:Y:S02]  /*ff70*/  HADD2.F32 R8, -RZ, R12.H1_H1 ;  /* 0x3000000cff087230 */ /* 0x000fe40000004100 */
[----:B------:R-:W-:Y:S01]  /*ff80*/  FFMA.FTZ R56, R45, R34, -R56 ;  /* 0x000000222d387223 */ /* 0x000fe20000010838 */
[----:B------:R-:W-:Y:S01]  /*ff90*/  FMUL.FTZ R60, R9, R52 ;  /* 0x00000034093c7220 */ /* 0x000fe20000410000 */
[----:B------:R-:W-:Y:S02]  /*ffa0*/  HADD2.F32 R34, -RZ, R14.H0_H0 ;  /* 0x2000000eff227230 */ /* 0x000fe40000004100 */
[----:B------:R-:W-:Y:S01]  /*ffb0*/  FFMA.FTZ R58, R45, R51, R58 ;  /* 0x000000332d3a7223 */ /* 0x000fe2000001003a */
[----:B------:R-:W-:-:S02]  /*ffc0*/  HADD2.F32 R35, -RZ, R24.H0_H0 ;  /* 0x20000018ff237230 */ /* 0x000fc40000004100 */
[-C--:B------:R-:W-:Y:S01]  /*ffd0*/  FMUL.FTZ R62, R9, R8.reuse ;  /* 0x00000008093e7220 */ /* 0x080fe20000410000 */
[----:B------:R-:W-:Y:S02]  /*ffe0*/  HADD2.F32 R45, -RZ, R25.H0_H0 ;  /* 0x20000019ff2d7230 */ /* 0x000fe40000004100 */
[----:B------:R-:W-:Y:S01]  /*fff0*/  FFMA.FTZ R47, R5, R8, -R60 ;  /* 0x00000008052f7223 */ /* 0x000fe2000001083c */
[--C-:B------:R-:W-:Y:S02]  /*10000*/  HADD2.F32 R46, -RZ, R6.reuse.H0_H0 ;  /* 0x20000006ff2e7230 */ /* 0x100fe40000004100 */
[C---:B------:R-:W-:Y:S01]  /*10010*/  FMUL.FTZ R51, R49.reuse, R35 ;  /* 0x0000002331337220 */ /* 0x040fe20000410000 */
[----:B------:R-:W-:Y:S01]  /*10020*/  FMUL.FTZ R8, R49, R34 ;  /* 0x0000002231087220 */ /* 0x000fe20000410000 */
[----:B------:R-:W-:Y:S02]  /*10030*/  HADD2.F32 R6, -RZ, R6.H1_H1 ;  /* 0x30000006ff067230 */ /* 0x000fe40000004100 */
[----:B------:R-:W-:Y:S01]  /*10040*/  FFMA.FTZ R49, R5, R52, R62 ;  /* 0x0000003405317223 */ /* 0x000fe2000001003e */
[----:B------:R-:W-:-:S02]  /*10050*/  HADD2.F32 R9, -RZ, R15.H0_H0 ;  /* 0x2000000fff097230 */ /* 0x000fc40000004100 */
[----:B------:R-:W-:Y:S01]  /*10060*/  FMUL.FTZ R5, R10, R45 ;  /* 0x0000002d0a057220 */ /* 0x000fe20000410000 */
[C---:B------:R-:W-:Y:S01]  /*10070*/  FFMA.FTZ R51, R46.reuse, R34, -R51 ;  /* 0x000000222e337223 */ /* 0x040fe20000010833 */
[----:B------:R-:W-:Y:S01]  /*10080*/  FFMA.FTZ R35, R46, R35, R8 ;  /* 0x000000232e237223 */ /* 0x000fe20000010008 */
[----:B------:R-:W-:Y:S02]  /*10090*/  HADD2.F32 R8, -RZ, R15.H1_H1 ;  /* 0x3000000fff087230 */ /* 0x000fe40000004100 */
[-C--:B------:R-:W-:Y:S01]  /*100a0*/  FMUL.FTZ R53, R10, R9.reuse ;  /* 0x000000090a357220 */ /* 0x080fe20000410000 */
[C---:B------:R-:W-:Y:S01]  /*100b0*/  FFMA.FTZ R34, R6.reuse, R9, -R5 ;  /* 0x0000000906227223 */ /* 0x040fe20000010805 */
[----:B------:R-:W-:Y:S02]  /*100c0*/  HADD2.F32 R9, -RZ, R24.H1_H1 ;  /* 0x30000018ff097230 */ /* 0x000fe40000004100 */
[----:B------:R-:W-:Y:S02]  /*100d0*/  HADD2.F32 R5, -RZ, R14.H1_H1 ;  /* 0x3000000eff057230 */ /* 0x000fe40000004100 */
[----:B------:R-:W-:Y:S01]  /*100e0*/  FFMA.FTZ R46, R6, R45, R53 ;  /* 0x0000002d062e7223 */ /* 0x000fe20000010035 */
[----:B------:R-:W-:-:S02]  /*100f0*/  HADD2.F32 R10, -RZ, R25.H1_H1 ;  /* 0x30000019ff0a7230 */ /* 0x000fc40000004100 */
[C---:B------:R-:W-:Y:S01]  /*10100*/  FMUL.FTZ R45, R50.reuse, R9 ;  /* 0x00000009322d7220 */ /* 0x040fe20000410000 */
[--C-:B------:R-:W-:Y:S02]  /*10110*/  HADD2.F32 R4, -RZ, R7.reuse.H0_H0 ;  /* 0x20000007ff047230 */ /* 0x100fe40000004100 */
[----:B------:R-:W-:Y:S01]  /*10120*/  FMUL.FTZ R50, R50, R5 ;  /* 0x0000000532327220 */ /* 0x000fe20000410000 */
[----:B------:R-:W-:Y:S02]  /*10130*/  HADD2.F32 R7, -RZ, R7.H1_H1 ;  /* 0x30000007ff077230 */ /* 0x000fe40000004100 */
[C---:B------:R-:W-:Y:S01]  /*10140*/  FMUL.FTZ R6, R11.reuse, R10 ;  /* 0x0000000a0b067220 */ /* 0x040fe20000410000 */
        /* <DEDUP_REMOVED lines=15> */
.L_x_3882:
[----:B------:R-:W-:Y:S05]  /*10240*/  BSYNC B1 ;  /* 0x0000000000017941 */ /* 0x000fea0003800000 */
.L_x_3881:
[----:B-123--:R-:W-:-:S04]  /*10250*/  IADD3 R4, R202, 0x40, RZ ;  /* 0x00000040ca047810 */ /* 0x00efc80007ffe0ff */
[----:B------:R-:W-:-:S13]  /*10260*/  ISETP.GE.AND P0, PT, R4, R3, PT ;  /* 0x000000030400720c */ /* 0x000fda0003f06270 */
[----:B------:R-:W-:Y:S05]  /*10270*/  @P0 BRA `(.L_x_3865) ;  /* 0x0000001000880947 */ /* 0x000fea0003800000 */
[----:B------:R-:W1:Y:S01]  /*10280*/  LDC R3, c[0x0][0x3f4] ;  /* 0x0000fd00ff037b82 */ /* 0x000e620000000800 */
[----:B------:R-:W-:Y:S01]  /*10290*/  BSSY B1, `(.L_x_3887) ;  /* 0x000005e000017945 */ /* 0x000fe20003800000 */
[----:B------:R-:W-:Y:S02]  /*102a0*/  SHF.R.U32.HI R57, RZ, 0x3, R204 ;  /* 0x00000003ff397819 */ /* 0x000fe400000116cc */
[-C--:B-1----:R-:W-:Y:S02]  /*102b0*/  ISETP.GE.AND P0, PT, R16, R3.reuse, PT ;  /* 0x000000031000720c */ /* 0x082fe40003f06270 */
[-C--:B------:R-:W-:Y:S02]  /*102c0*/  ISETP.GE.AND P1, PT, R193, R3.reuse, PT ;  /* 0x00000003c100720c */ /* 0x080fe40003f26270 */
[----:B------:R-:W-:-:S09]  /*102d0*/  ISETP.GE.AND P2, PT, R192, R3, PT ;  /* 0x00000003c000720c */ /* 0x000fd20003f46270 */
[----:B------:R-:W-:Y:S05]  /*102e0*/  @P0 BRA `(.L_x_3888) ;  /* 0x0000000400600947 */ /* 0x000fea0003800000 */
[----:B------:R-:W2:Y:S04]  /*102f0*/  LDL R4, [R1+0xa8] ;  /* 0x0000a80001047983 */ /* 0x000ea80000100800 */
[----:B------:R-:W3:Y:S01]  /*10300*/  LDL R59, [R1+0x114] ;  /* 0x00011400013b7983 */ /* 0x000ee20000100800 */
[----:B------:R-:W-:Y:S02]  /*10310*/  HADD2.F32 R54, -RZ, R41.H0_H0 ;  /* 0x20000029ff367230 */ /* 0x000fe40000004100 */
[----:B------:R-:W-:Y:S02]  /*10320*/  HADD2.F32 R52, -RZ, R37.H0_H0 ;  /* 0x20000025ff347230 */ /* 0x000fe40000004100 */
[----:B------:R-:W-:Y:S02]  /*10330*/  HADD2.F32 R55, -RZ, R42.H0_H0 ;  /* 0x2000002aff377230 */ /* 0x000fe40000004100 */
[----:B------:R-:W-:-:S02]  /*10340*/  HADD2.F32 R53, -RZ, R38.H0_H0 ;  /* 0x20000026ff357230 */ /* 0x000fc40000004100 */
[----:B------:R-:W-:Y:S02]  /*10350*/  HADD2.F32 R41, -RZ, R41.H1_H1 ;  /* 0x30000029ff297230 */ /* 0x000fe40000004100 */
[----:B------:R-:W-:Y:S02]  /*10360*/  HADD2.F32 R37, -RZ, R37.H1_H1 ;  /* 0x30000025ff257230 */ /* 0x000fe40000004100 */
[----:B------:R-:W-:Y:S02]  /*10370*/  HADD2.F32 R56, -RZ, R43.H0_H0 ;  /* 0x2000002bff387230 */ /* 0x000fe40000004100 */
[----:B------:R-:W-:Y:S01]  /*10380*/  HADD2.F32 R58, -RZ, R44.H0_H0 ;  /* 0x2000002cff3a7230 */ /* 0x000fe20000004100 */
[----:B--2---:R-:W-:-:S04]  /*10390*/  LEA.HI R4, R3, R4, RZ, 0x1d ;  /* 0x0000000403047211 */ /* 0x004fc800078fe8ff */
[----:B------:R-:W-:Y:S01]  /*103a0*/  SHF.R.S32.HI R7, RZ, 0x1f, R4 ;  /* 0x0000001fff077819 */ /* 0x000fe20000011404 */
[----:B0-----:R-:W-:-:S03]  /*103b0*/  IMAD.SHL.U32 R5, R4, 0x8, RZ ;  /* 0x0000000804057824 */ /* 0x001fc600078e00ff */
        /* <DEDUP_REMOVED lines=19> */
[C---:B------:R-:W-:Y:S01]  /*104f0*/  FMUL.FTZ R47, R52.reuse, R47 ;  /* 0x0000002f342f7220 */ /* 0x040fe20000410000 */
[----:B------:R-:W-:Y:S02]  /*10500*/  HADD2.F32 R9, -RZ, R9.H1_H1 ;  /* 0x30000009ff097230 */ /* 0x000fe40000004100 */
[----:B------:R-:W-:Y:S01]  /*10510*/  FFMA.FTZ R51, R52, R34, -R51 ;  /* 0x0000002234337223 */ /* 0x000fe20000010833 */
[-C--:B------:R-:W-:Y:S01]  /*10520*/  FMUL.FTZ R52, R55, R8.reuse ;  /* 0x0000000837347220 */ /* 0x080fe20000410000 */
[----:B------:R-:W-:Y:S01]  /*10530*/  FMUL.FTZ R8, R53, R8 ;  /* 0x0000000835087220 */ /* 0x000fe20000410000 */
[----:B------:R-:W-:Y:S01]  /*10540*/  FFMA.FTZ R47, R54, R34, R47 ;  /* 0x00000022362f7223 */ /* 0x000fe2000001002f */
[----:B------:R-:W-:-:S02]  /*10550*/  HADD2.F32 R49, -RZ, R10.H0_H0 ;  /* 0x2000000aff317230 */ /* 0x000fc40000004100 */
[-C--:B------:R-:W-:Y:S01]  /*10560*/  FFMA.FTZ R52, R53, R35.reuse, -R52 ;  /* 0x0000002335347223 */ /* 0x080fe20000010834 */
[----:B------:R-:W-:Y:S02]  /*10570*/  HADD2.F32 R53, -RZ, R42.H1_H1 ;  /* 0x3000002aff357230 */ /* 0x000fe40000004100 */
[----:B------:R-:W-:Y:S01]  /*10580*/  FFMA.FTZ R8, R55, R35, R8 ;  /* 0x0000002337087223 */ /* 0x000fe20000010008 */
[----:B------:R-:W-:Y:S02]  /*10590*/  HADD2.F32 R35, -RZ, R38.H1_H1 ;  /* 0x30000026ff237230 */ /* 0x000fe40000004100 */
[----:B------:R-:W-:Y:S01]  /*105a0*/  FMUL.FTZ R34, R41, R48 ;  /* 0x0000003029227220 */ /* 0x000fe20000410000 */
[----:B------:R-:W-:Y:S02]  /*105b0*/  HADD2.F32 R54, -RZ, R39.H0_H0 ;  /* 0x20000027ff367230 */ /* 0x000fe40000004100 */
[----:B------:R-:W-:Y:S01]  /*105c0*/  FMUL.FTZ R38, R53, R9 ;  /* 0x0000000935267220 */ /* 0x000fe20000410000 */
[----:B------:R-:W-:-:S02]  /*105d0*/  HADD2.F32 R10, -RZ, R10.H1_H1 ;  /* 0x3000000aff0a7230 */ /* 0x000fc40000004100 */
[----:B------:R-:W-:Y:S01]  /*105e0*/  FMUL.FTZ R42, R35, R9 ;  /* 0x00000009232a7220 */ /* 0x000fe20000410000 */
[C---:B------:R-:W-:Y:S01]  /*105f0*/  FMUL.FTZ R48, R37.reuse, R48 ;  /* 0x0000003025307220 */ /* 0x040fe20000410000 */
[----:B------:R-:W-:Y:S01]  /*10600*/  FFMA.FTZ R34, R37, R45, -R34 ;  /* 0x0000002d25227223 */ /* 0x000fe20000010822 */
[----:B------:R-:W-:Y:S01]  /*10610*/  FFMA.FTZ R9, R35, R5, -R38 ;  /* 0x0000000523097223 */ /* 0x000fe20000010826 */
[----:B------:R-:W-:Y:S02]  /*10620*/  HADD2.F32 R38, -RZ, R40.H0_H0 ;  /* 0x20000028ff267230 */ /* 0x000fe40000004100 */
[-C--:B------:R-:W-:Y:S01]  /*10630*/  FMUL.FTZ R37, R56, R49.reuse ;  /* 0x0000003138257220 */ /* 0x080fe20000410000 */
[----:B------:R-:W-:Y:S01]  /*10640*/  FMUL.FTZ R49, R54, R49 ;  /* 0x0000003136317220 */ /* 0x000fe20000410000 */
[----:B------:R-:W-:Y:S01]  /*10650*/  FFMA.FTZ R35, R53, R5, R42 ;  /* 0x0000000535237223 */ /* 0x000fe2000001002a */
[--C-:B------:R-:W-:Y:S02]  /*10660*/  HADD2.F32 R50, -RZ, R11.reuse.H0_H0 ;  /* 0x2000000bff327230 */ /* 0x100fe40000004100 */
[----:B------:R-:W-:Y:S01]  /*10670*/  FFMA.FTZ R48, R41, R45, R48 ;  /* 0x0000002d29307223 */ /* 0x000fe20000010030 */
[----:B------:R-:W-:Y:S01]  /*10680*/  FMUL.FTZ R5, R58, R10 ;  /* 0x0000000a3a057220 */ /* 0x000fe20000410000 */
[----:B------:R-:W-:Y:S01]  /*10690*/  FFMA.FTZ R37, R54, R46, -R37 ;  /* 0x0000002e36257223 */ /* 0x000fe20000010825 */
[----:B------:R-:W-:-:S02]  /*106a0*/  HADD2.F32 R11, -RZ, R11.H1_H1 ;  /* 0x3000000bff0b7230 */ /* 0x000fc40000004100 */
[----:B------:R-:W-:Y:S01]  /*106b0*/  FFMA.FTZ R49, R56, R46, R49 ;  /* 0x0000002e38317223 */ /* 0x000fe20000010031 */
[C---:B------:R-:W-:Y:S01]  /*106c0*/  FMUL.FTZ R41, R38.reuse, R10 ;  /* 0x0000000a26297220 */ /* 0x040fe20000410000 */
[----:B------:R-:W-:Y:S02]  /*106d0*/  HADD2.F32 R54, -RZ, R43.H1_H1 ;  /* 0x3000002bff367230 */ /* 0x000fe40000004100 */
[-C--:B------:R-:W-:Y:S01]  /*106e0*/  FFMA.FTZ R10, R38, R6.reuse, -R5 ;  /* 0x00000006260a7223 */ /* 0x080fe20000010805 */
[----:B------:R-:W-:Y:S02]  /*106f0*/  HADD2.F32 R45, -RZ, R44.H1_H1 ;  /* 0x3000002cff2d7230 */ /* 0x000fe40000004100 */
[----:B------:R-:W-:Y:S01]  /*10700*/  FFMA.FTZ R38, R58, R6, R41 ;  /* 0x000000063a267223 */ /* 0x000fe20000010029 */
[----:B------:R-:W-:Y:S02]  /*10710*/  HADD2.F32 R46, -RZ, R39.H1_H1 ;  /* 0x30000027ff2e7230 */ /* 0x000fe40000004100 */
[----:B------:R-:W-:Y:S01]  /*10720*/  FMUL.FTZ R5, R54, R50 ;  /* 0x0000003236057220 */ /* 0x000fe20000410000 */
[----:B------:R-:W-:-:S02]  /*10730*/  HADD2.F32 R43, -RZ, R40.H1_H1 ;  /* 0x30000028ff2b7230 */ /* 0x000fc40000004100 */
[-C--:B------:R-:W-:Y:S01]  /*10740*/  FMUL.FTZ R6, R45, R11.reuse ;  /* 0x0000000b2d067220 */ /* 0x080fe20000410000 */
[--C-:B------:R-:W-:Y:S02]  /*10750*/  HADD2.F32 R4, -RZ, R7.reuse.H0_H0 ;  /* 0x20000007ff047230 */ /* 0x100fe40000004100 */
[----:B------:R-:W-:Y:S01]  /*10760*/  FMUL.FTZ R39, R46, R50 ;  /* 0x000000322e277220 */ /* 0x000fe20000410000 */
[----:B------:R-:W-:Y:S02]  /*10770*/  HADD2.F32 R7, -RZ, R7.H1_H1 ;  /* 0x30000007ff077230 */ /* 0x000fe40000004100 */
[C---:B------:R-:W-:Y:S01]  /*10780*/  FMUL.FTZ R42, R43.reuse, R11 ;  /* 0x0000000b2b2a7220 */ /* 0x040fe20000410000 */
[----:B------:R-:W-:Y:S01]  /*10790*/  F2FP.F16.F32.PACK_AB R8, R8, R47 ;  /* 0x0000002f0808723e */ /* 0x000fe200000000ff */
        /* <DEDUP_REMOVED lines=13> */
.L_x_3888:
[----:B------:R-:W-:Y:S05]  /*10870*/  BSYNC B1 ;  /* 0x0000000000017941 */ /* 0x000fea0003800000 */
.L_x_3887:
[----:B------:R-:W-:Y:S04]  /*10880*/  BSSY B1, `(.L_x_3889) ;  /* 0x0000061000017945 */ /* 0x000fe80003800000 */
[----:B------:R-:W-:Y:S05]  /*10890*/  @P1 BRA `(.L_x_3890) ;  /* 0x00000004007c1947 */ /* 0x000fea0003800000 */
[----:B-1----:R-:W-:Y:S01]  /*108a0*/  SHF.R.S32.HI R4, RZ, 0x1f, R193 ;  /* 0x0000001fff047819 */ /* 0x002fe200000114c1 */
[----:B------:R-:W-:Y:S02]  /*108b0*/  HADD2.F32 R47, -RZ, R30.H0_H0 ;  /* 0x2000001eff2f7230 */ /* 0x000fe40000004100 */
[----:B------:R-:W-:Y:S01]  /*108c0*/  HADD2.F32 R45, -RZ, R26.H0_H0 ;  /* 0x2000001aff2d7230 */ /* 0x000fe20000004100 */
[CC--:B------:R-:W-:Y:S01]  /*108d0*/  LEA.HI R6, R4.reuse, R193.reuse, RZ, 0x6 ;  /* 0x000000c104067211 */ /* 0x0c0fe200078f30ff */
[----:B------:R-:W-:Y:S01]  /*108e0*/  HADD2.F32 R48, -RZ, R31.H0_H0 ;  /* 0x2000001fff307230 */ /* 0x000fe20000004100 */
[----:B0-----:R-:W-:Y:S01]  /*108f0*/  LEA.HI R5, R4, R193, RZ, 0x3 ;  /* 0x000000c104057211 */ /* 0x001fe200078f18ff */
[----:B------:R-:W-:Y:S01]  /*10900*/  HADD2.F32 R46, -RZ, R27.H0_H0 ;  /* 0x2000001bff2e7230 */ /* 0x000fe20000004100 */
[----:B------:R-:W-:Y:S01]  /*10910*/  LEA.HI R4, R3, R197, RZ, 0x1d ;  /* 0x000000c503047211 */ /* 0x000fe200078fe8ff */
[----:B------:R-:W-:Y:S01]  /*10920*/  IMAD.SHL.U32 R6, R6, 0x80, RZ ;  /* 0x0000008006067824 */ /* 0x000fe200078e00ff */
[----:B------:R-:W-:Y:S01]  /*10930*/  LOP3.LUT R5, R204, 0x38, R5, 0xf8, !PT ;  /* 0x00000038cc057812 */ /* 0x000fe200078ef805 */
[----:B------:R-:W-:Y:S01]  /*10940*/  HADD2.F32 R49, -RZ, R30.H1_H1 ;  /* 0x3000001eff317230 */ /* 0x000fe20000004100 */
[----:B------:R-:W-:Y:S01]  /*10950*/  SHF.R.S32.HI R7, RZ, 0x1f, R4 ;  /* 0x0000001fff077819 */ /* 0x000fe20000011404 */
[----:B------:R-:W-:Y:S01]  /*10960*/  HADD2.F32 R51, -RZ, R31.H1_H1 ;  /* 0x3000001fff337230 */ /* 0x000fe20000004100 */
[----:B------:R-:W-:Y:S01]  /*10970*/  LOP3.LUT R9, R6, 0xffffe000, RZ, 0xc0, !PT ;  /* 0xffffe00006097812 */ /* 0x000fe200078ec0ff */
[----:B------:R-:W-:Y:S01]  /*10980*/  HADD2.F32 R27, -RZ, R27.H1_H1 ;  /* 0x3000001bff1b7230 */ /* 0x000fe20000004100 */
[----:B------:R-:W-:Y:S01]  /*10990*/  LOP3.LUT R6, R5, R57, RZ, 0x3c, !PT ;  /* 0x0000003905067212 */ /* 0x000fe200078e3cff */
[----:B------:R-:W-:Y:S01]  /*109a0*/  IMAD.SHL.U32 R5, R4, 0x8, RZ ;  /* 0x0000000804057824 */ /* 0x000fe200078e00ff */
[----:B------:R-:W-:Y:S01]  /*109b0*/  LEA.HI R7, R7, R4, RZ, 0x3 ;  /* 0x0000000407077211 */ /* 0x000fe200078f18ff */
[--C-:B------:R-:W-:Y:S01]  /*109c0*/  HADD2.F32 R50, -RZ, R33.reuse.H0_H0 ;  /* 0x20000021ff327230 */ /* 0x100fe20000004100 */
[----:B------:R-:W-:Y:S01]  /*109d0*/  IADD3 R6, R6, R9, R220 ;  /* 0x0000000906067210 */ /* 0x000fe20007ffe0dc */
[----:B------:R-:W-:Y:S01]  /*109e0*/  HADD2.F32 R33, -RZ, R33.H1_H1 ;  /* 0x30000021ff217230 */ /* 0x000fe20000004100 */
[----:B------:R-:W-:-:S02]  /*109f0*/  LOP3.LUT R4, R204, 0x38, R5, 0xf8, !PT ;  /* 0x00000038cc047812 */ /* 0x000fc400078ef805 */
[----:B------:R-:W-:Y:S02]  /*10a00*/  SHF.L.U32 R7, R7, 0xa, RZ ;  /* 0x0000000a07077819 */ /* 0x000fe400000006ff */
[----:B------:R-:W-:Y:S02]  /*10a10*/  LOP3.LUT R9, R4, R57, RZ, 0x3c, !PT ;  /* 0x0000003904097212 */ /* 0x000fe400078e3cff */
[----:B------:R-:W-:Y:S02]  /*10a20*/  LOP3.LUT R8, R7, 0x7fffe000, RZ, 0xc0, !PT ;  /* 0x7fffe00007087812 */ /* 0x000fe400078ec0ff */
[----:B------:R-:W-:Y:S02]  /*10a30*/  LEA R13, R6, UR60, 0x1 ;  /* 0x0000003c060d7c11 */ /* 0x000fe4000f8e08ff */
[----:B------:R-:W-:-:S03]  /*10a40*/  IADD3 R9, R9, R8, R220 ;  /* 0x0000000809097210 */ /* 0x000fc60007ffe0dc */
[----:B------:R-:W0:Y:S02]  /*10a50*/  LDS.128 R4, [R13] ;  /* 0x000000000d047984 */ /* 0x000e240000000c00 */
[----:B------:R-:W-:-:S05]  /*10a60*/  IMAD R34, R9, 0x2, R2 ;  /* 0x0000000209227824 */ /* 0x000fca00078e0202 */
[----:B------:R-:W1:Y:S01]  /*10a70*/  LDS.128 R8, [R34+0x12400] ;  /* 0x0124000022087984 */ /* 0x000e620000000c00 */
[--C-:B0-----:R-:W-:Y:S02]  /*10a80*/  HADD2.F32 R35, -RZ, R4.reuse.H0_H0 ;  /* 0x20000004ff237230 */ /* 0x101fe40000004100 */
[----:B------:R-:W-:Y:S02]  /*10a90*/  HADD2.F32 R4, -RZ, R4.H1_H1 ;  /* 0x30000004ff047230 */ /* 0x000fe40000004100 */
[--C-:B------:R-:W-:Y:S02]  /*10aa0*/  HADD2.F32 R37, -RZ, R5.reuse.H0_H0 ;  /* 0x20000005ff257230 */ /* 0x100fe40000004100 */
[----:B------:R-:W-:Y:S02]  /*10ab0*/  HADD2.F32 R5, -RZ, R5.H1_H1 ;  /* 0x30000005ff057230 */ /* 0x000fe40000004100 */
[--C-:B-1----:R-:W-:Y:S02]  /*10ac0*/  HADD2.F32 R40, -RZ, R8.reuse.H0_H0 ;  /* 0x20000008ff287230 */ /* 0x102fe40000004100 */
[----:B------:R-:W-:-:S02]  /*10ad0*/  HADD2.F32 R8, -RZ, R8.H1_H1 ;  /* 0x30000008ff087230 */ /* 0x000fc40000004100 */
[--C-:B------:R-:W-:Y:S02]  /*10ae0*/  HADD2.F32 R41, -RZ, R9.reuse.H0_H0 ;  /* 0x20000009ff297230 */ /* 0x100fe40000004100 */
[-C--:B------:R-:W-:Y:S01]  /*10af0*/  FMUL.FTZ R44, R47, R40.reuse ;  /* 0x000000282f2c7220 */ /* 0x080fe20000410000 */
[C---:B------:R-:W-:Y:S01]  /*10b00*/  FMUL.FTZ R40, R45.reuse, R40 ;  /* 0x000000282d287220 */ /* 0x040fe20000410000 */
[----:B------:R-:W-:Y:S02]  /*10b10*/  HADD2.F32 R9, -RZ, R9.H1_H1 ;  /* 0x30000009ff097230 */ /* 0x000fe40000004100 */
[-C--:B------:R-:W-:Y:S01]  /*10b20*/  FFMA.FTZ R44, R45, R35.reuse, -R44 ;  /* 0x000000232d2c7223 */ /* 0x080fe2000001082c */
[----:B------:R-:W-:Y:S01]  /*10b30*/  FFMA.FTZ R40, R47, R35, R40 ;  /* 0x000000232f287223 */ /* 0x000fe20000010028 */
[-C--:B------:R-:W-:Y:S01]  /*10b40*/  FMUL.FTZ R45, R48, R8.reuse ;  /* 0x00000008302d7220 */ /* 0x080fe20000410000 */
[----:B------:R-:W-:Y:S01]  /*10b50*/  FMUL.FTZ R35, R46, R8 ;  /* 0x000000082e237220 */ /* 0x000fe20000410000 */
[----:B------:R-:W-:-:S02]  /*10b60*/  HADD2.F32 R47, -RZ, R26.H1_H1 ;  /* 0x3000001aff2f7230 */ /* 0x000fc40000004100 */
[----:B------:R-:W-:Y:S01]  /*10b70*/  FMUL.FTZ R8, R49, R41 ;  /* 0x0000002931087220 */ /* 0x000fe20000410000 */
[-C--:B------:R-:W-:Y:S01]  /*10b80*/  FFMA.FTZ R45, R46, R4.reuse, -R45 ;  /* 0x000000042e2d7223 */ /* 0x080fe2000001082d */
[----:B------:R-:W-:Y:S01]  /*10b90*/  FFMA.FTZ R35, R48, R4, R35 ;  /* 0x0000000430237223 */ /* 0x000fe20000010023 */
[----:B------:R-:W-:Y:S01]  /*10ba0*/  FMUL.FTZ R4, R51, R9 ;  /* 0x0000000933047220 */ /* 0x000fe20000410000 */
[--C-:B------:R-:W-:Y:S02]  /*10bb0*/  HADD2.F32 R42, -RZ, R10.reuse.H0_H0 ;  /* 0x2000000aff2a7230 */ /* 0x100fe40000004100 */
[----:B------:R-:W-:Y:S01]  /*10bc0*/  FFMA.FTZ R26, R47, R37, -R8 ;  /* 0x000000252f1a7223 */ /* 0x000fe20000010808 */
[----:B------:R-:W-:Y:S02]  /*10bd0*/  HADD2.F32 R10, -RZ, R10.H1_H1 ;  /* 0x3000000aff0a7230 */ /* 0x000fe40000004100 */
[C---:B------:R-:W-:Y:S01]  /*10be0*/  FMUL.FTZ R8, R27.reuse, R9 ;  /* 0x000000091b087220 */ /* 0x040fe20000410000 */
[----:B------:R-:W-:Y:S01]  /*10bf0*/  FFMA.FTZ R9, R27, R5, -R4 ;  /* 0x000000051b097223 */ /* 0x000fe20000010804 */
[----:B------:R-:W-:-:S02]  /*10c00*/  HADD2.F32 R38, -RZ, R6.H0_H0 ;  /* 0x20000006ff267230 */ /* 0x000fc40000004100 */
[----:B------:R-:W-:Y:S01]  /*10c10*/  FMUL.FTZ R30, R47, R41 ;  /* 0x000000292f1e7220 */ /* 0x000fe20000410000 */
[----:B------:R-:W-:Y:S02]  /*10c20*/  HADD2.F32 R4, -RZ, R29.H0_H0 ;  /* 0x2000001dff047230 */ /* 0x000fe40000004100 */
[----:B------:R-:W-:Y:S01]  /*10c30*/  FFMA.FTZ R27, R51, R5, R8 ;  /* 0x00000005331b7223 */ /* 0x000fe20000010008 */
[----:B------:R-:W-:Y:S02]  /*10c40*/  HADD2.F32 R6, -RZ, R6.H1_H1 ;  /* 0x30000006ff067230 */ /* 0x000fe40000004100 */
[-C--:B------:R-:W-:Y:S01]  /*10c50*/  FMUL.FTZ R5, R50, R10.reuse ;  /* 0x0000000a32057220 */ /* 0x080fe20000410000 */
[----:B------:R-:W-:Y:S02]  /*10c60*/  HADD2.F32 R46, -RZ, R28.H0_H0 ;  /* 0x2000001cff2e7230 */ /* 0x000fe40000004100 */
[----:B------:R-:W-:Y:S01]  /*10c70*/  FMUL.FTZ R41, R4, R10 ;  /* 0x0000000a04297220 */ /* 0x000fe20000410000 */
[----:B------:R-:W-:-:S02]  /*10c80*/  HADD2.F32 R48, -RZ, R32.H0_H0 ;  /* 0x20000020ff307230 */ /* 0x000fc40000004100 */
[----:B------:R-:W-:Y:S01]  /*10c90*/  FFMA.FTZ R30, R49, R37, R30 ;  /* 0x00000025311e7223 */ /* 0x000fe2000001001e */
[--C-:B------:R-:W-:Y:S02]  /*10ca0*/  HADD2.F32 R43, -RZ, R11.reuse.H0_H0 ;  /* 0x2000000bff2b7230 */ /* 0x100fe40000004100 */
[----:B------:R-:W-:Y:S01]  /*10cb0*/  FFMA.FTZ R10, R4, R6, -R5 ;  /* 0x00000006040a7223 */ /* 0x000fe20000010805 */
[----:B------:R-:W-:Y:S02]  /*10cc0*/  HADD2.F32 R11, -RZ, R11.H1_H1 ;  /* 0x3000000bff0b7230 */ /* 0x000fe40000004100 */
[-C--:B------:R-:W-:Y:S01]  /*10cd0*/  FMUL.FTZ R31, R48, R42.reuse ;  /* 0x0000002a301f7220 */ /* 0x080fe20000410000 */
[----:B------:R-:W-:Y:S02]  /*10ce0*/  HADD2.F32 R47, -RZ, R32.H1_H1 ;  /* 0x30000020ff2f7230 */ /* 0x000fe40000004100 */
[----:B------:R-:W-:Y:S01]  /*10cf0*/  FMUL.FTZ R37, R46, R42 ;  /* 0x0000002a2e257220 */ /* 0x000fe20000410000 */
[----:B------:R-:W-:-:S02]  /*10d00*/  HADD2.F32 R5, -RZ, R28.H1_H1 ;  /* 0x3000001cff057230 */ /* 0x000fc40000004100 */
[-C--:B------:R-:W-:Y:S01]  /*10d10*/  FFMA.FTZ R31, R46, R38.reuse, -R31 ;  /* 0x000000262e1f7223 */ /* 0x080fe2000001081f */
[----:B------:R-:W-:Y:S02]  /*10d20*/  HADD2.F32 R29, -RZ, R29.H1_H1 ;  /* 0x3000001dff1d7230 */ /* 0x000fe40000004100 */
[----:B------:R-:W-:Y:S01]  /*10d30*/  FFMA.FTZ R37, R48, R38, R37 ;  /* 0x0000002630257223 */ /* 0x000fe20000010025 */
[--C-:B------:R-:W-:Y:S02]  /*10d40*/  HADD2.F32 R39, -RZ, R7.reuse.H0_H0 ;  /* 0x20000007ff277230 */ /* 0x100fe40000004100 */
[----:B------:R-:W-:Y:S01]  /*10d50*/  FFMA.FTZ R28, R50, R6, R41 ;  /* 0x00000006321c7223 */ /* 0x000fe20000010029 */
[----:B------:R-:W-:Y:S02]  /*10d60*/  HADD2.F32 R7, -RZ, R7.H1_H1 ;  /* 0x30000007ff077230 */ /* 0x000fe40000004100 */
        /* <DEDUP_REMOVED lines=18> */
.L_x_3890:
[----:B------:R-:W-:Y:S05]  /*10e90*/  BSYNC B1 ;  /* 0x0000000000017941 */ /* 0x000fea0003800000 */
.L_x_3889:
[----:B------:R-:W-:Y:S05]  /*10ea0*/  @P2 BRA `(.L_x_3865) ;  /* 0x00000004007c2947 */ /* 0x000fea0003800000 */
[----:B012---:R-:W-:Y:S01]  /*10eb0*/  SHF.R.S32.HI R5, RZ, 0x1f, R192 ;  /* 0x0000001fff057819 */ /* 0x007fe200000114c0 */
[----:B------:R-:W-:Y:S01]  /*10ec0*/  HADD2.F32 R33, -RZ, R0.H0_H0 ;  /* 0x20000000ff217230 */ /* 0x000fe20000004100 */
[----:B------:R-:W-:Y:S01]  /*10ed0*/  LEA.HI R3, R3, R198, RZ, 0x1d ;  /* 0x000000c603037211 */ /* 0x000fe200078fe8ff */
[----:B------:R-:W-:Y:S01]  /*10ee0*/  HADD2.F32 R35, -RZ, R20.H0_H0 ;  /* 0x20000014ff237230 */ /* 0x000fe20000004100 */
[CC--:B------:R-:W-:Y:S01]  /*10ef0*/  LEA.HI R4, R5.reuse, R192.reuse, RZ, 0x6 ;  /* 0x000000c005047211 */ /* 0x0c0fe200078f30ff */
[--C-:B------:R-:W-:Y:S01]  /*10f00*/  HADD2.F32 R42, -RZ, R21.reuse.H0_H0 ;  /* 0x20000015ff2a7230 */ /* 0x100fe20000004100 */
[----:B------:R-:W-:Y:S01]  /*10f10*/  LEA.HI R5, R5, R192, RZ, 0x3 ;  /* 0x000000c005057211 */ /* 0x000fe200078f18ff */
[----:B------:R-:W-:Y:S02]  /*10f20*/  HADD2.F32 R40, -RZ, R12.H0_H0 ;  /* 0x2000000cff287230 */ /* 0x000fe40000004100 */
[----:B------:R-:W-:Y:S01]  /*10f30*/  IMAD.SHL.U32 R6, R4, 0x80, RZ ;  /* 0x0000008004067824 */ /* 0x000fe200078e00ff */
[----:B------:R-:W-:Y:S01]  /*10f40*/  SHF.R.S32.HI R4, RZ, 0x1f, R3 ;  /* 0x0000001fff047819 */ /* 0x000fe20000011403 */
[----:B------:R-:W-:Y:S01]  /*10f50*/  HADD2.F32 R20, -RZ, R20.H1_H1 ;  /* 0x30000014ff147230 */ /* 0x000fe20000004100 */
[----:B------:R-:W-:Y:S01]  /*10f60*/  LOP3.LUT R5, R204, 0x38, R5, 0xf8, !PT ;  /* 0x00000038cc057812 */ /* 0x000fe200078ef805 */
[----:B------:R-:W-:Y:S01]  /*10f70*/  HADD2.F32 R0, -RZ, R0.H1_H1 ;  /* 0x30000000ff007230 */ /* 0x000fe20000004100 */
[----:B------:R-:W-:Y:S01]  /*10f80*/  LOP3.LUT R7, R6, 0xffffe000, RZ, 0xc0, !PT ;  /* 0xffffe00006077812 */ /* 0x000fe200078ec0ff */
[----:B------:R-:W-:Y:S01]  /*10f90*/  HADD2.F32 R39, -RZ, R21.H1_H1 ;  /* 0x30000015ff277230 */ /* 0x000fe20000004100 */
[----:B------:R-:W-:Y:S01]  /*10fa0*/  LEA.HI R4, R4, R3, RZ, 0x3 ;  /* 0x0000000304047211 */ /* 0x000fe200078f18ff */
[----:B------:R-:W-:Y:S01]  /*10fb0*/  HADD2.F32 R37, -RZ, R14.H0_H0 ;  /* 0x2000000eff257230 */ /* 0x000fe20000004100 */
[----:B------:R-:W-:Y:S01]  /*10fc0*/  LOP3.LUT R6, R5, R57, RZ, 0x3c, !PT ;  /* 0x0000003905067212 */ /* 0x000fe200078e3cff */
[--C-:B------:R-:W-:Y:S01]  /*10fd0*/  HADD2.F32 R41, -RZ, R24.reuse.H0_H0 ;  /* 0x20000018ff297230 */ /* 0x100fe20000004100 */
[----:B------:R-:W-:Y:S01]  /*10fe0*/  SHF.L.U32 R5, R3, 0x3, RZ ;  /* 0x0000000303057819 */ /* 0x000fe200000006ff */
[----:B------:R-:W-:Y:S01]  /*10ff0*/  IMAD.SHL.U32 R4, R4, 0x400, RZ ;  /* 0x0000040004047824 */ /* 0x000fe200078e00ff */
[----:B------:R-:W-:Y:S01]  /*11000*/  IADD3 R6, R6, R7, R220 ;  /* 0x0000000706067210 */ /* 0x000fe20007ffe0dc */
[----:B------:R-:W-:Y:S01]  /*11010*/  HADD2.F32 R24, -RZ, R24.H1_H1 ;  /* 0x30000018ff187230 */ /* 0x000fe20000004100 */
[----:B------:R-:W-:Y:S01]  /*11020*/  LOP3.LUT R3, R204, 0x38, R5, 0xf8, !PT ;  /* 0x00000038cc037812 */ /* 0x000fe200078ef805 */
[----:B------:R-:W-:Y:S01]  /*11030*/  HADD2.F32 R14, -RZ, R14.H1_H1 ;  /* 0x3000000eff0e7230 */ /* 0x000fe20000004100 */
[----:B------:R-:W-:-:S02]  /*11040*/  LOP3.LUT R8, R4, 0x7fffe000, RZ, 0xc0, !PT ;  /* 0x7fffe00004087812 */ /* 0x000fc400078ec0ff */
[----:B------:R-:W-:Y:S02]  /*11050*/  LOP3.LUT R3, R3, R57, RZ, 0x3c, !PT ;  /* 0x0000003903037212 */ /* 0x000fe400078e3cff */
        /* <DEDUP_REMOVED lines=15> */
[-C--:B------:R-:W-:Y:S01]  /*11150*/  FMUL.FTZ R29, R42, R8.reuse ;  /* 0x000000082a1d7220 */ /* 0x080fe20000410000 */
[-C--:B------:R-:W-:Y:S01]  /*11160*/  FFMA.FTZ R34, R33, R13.reuse, -R34 ;  /* 0x0000000d21227223 */ /* 0x080fe20000010822 */
[----:B------:R-:W-:Y:S01]  /*11170*/  FFMA.FTZ R38, R35, R13, R38 ;  /* 0x0000000d23267223 */ /* 0x000fe20000010026 */
[----:B------:R-:W-:Y:S01]  /*11180*/  FMUL.FTZ R13, R40, R8 ;  /* 0x00000008280d7220 */ /* 0x000fe20000410000 */
[----:B------:R-:W-:Y:S01]  /*11190*/  FMUL.FTZ R33, R20, R30 ;  /* 0x0000001e14217220 */ /* 0x000fe20000410000 */
[----:B------:R-:W-:-:S02]  /*111a0*/  HADD2.F32 R35, -RZ, R12.H1_H1 ;  /* 0x3000000cff237230 */ /* 0x000fc40000004100 */
[----:B------:R-:W-:Y:S01]  /*111b0*/  FFMA.FTZ R29, R40, R4, -R29 ;  /* 0x00000004281d7223 */ /* 0x000fe2000001081d */
[--C-:B------:R-:W-:Y:S02]  /*111c0*/  HADD2.F32 R31, -RZ, R10.reuse.H0_H0 ;  /* 0x2000000aff1f7230 */ /* 0x100fe40000004100 */
[----:B------:R-:W-:Y:S01]  /*111d0*/  FMUL.FTZ R21, R0, R30 ;  /* 0x0000001e00157220 */ /* 0x000fe20000410000 */
[----:B------:R-:W-:Y:S01]  /*111e0*/  FFMA.FTZ R13, R42, R4, R13 ;  /* 0x000000042a0d7223 */ /* 0x000fe2000001000d */
[----:B------:R-:W-:Y:S01]  /*111f0*/  FFMA.FTZ R33, R0, R26, -R33 ;  /* 0x0000001a00217223 */ /* 0x000fe20000010821 */
[----:B------:R-:W-:Y:S02]  /*11200*/  HADD2.F32 R10, -RZ, R10.H1_H1 ;  /* 0x3000000aff0a7230 */ /* 0x000fe40000004100 */
[-C--:B------:R-:W-:Y:S01]  /*11210*/  FMUL.FTZ R0, R39, R9.reuse ;  /* 0x0000000927007220 */ /* 0x080fe20000410000 */
[----:B------:R-:W-:Y:S01]  /*11220*/  FMUL.FTZ R4, R35, R9 ;  /* 0x0000000923047220 */ /* 0x000fe20000410000 */
[----:B------:R-:W-:-:S02]  /*11230*/  HADD2.F32 R40, -RZ, R25.H0_H0 ;  /* 0x20000019ff287230 */ /* 0x000fc40000004100 */
[----:B------:R-:W-:Y:S01]  /*11240*/  FFMA.FTZ R21, R20, R26, R21 ;  /* 0x0000001a14157223 */ /* 0x000fe20000010015 */
[----:B------:R-:W-:Y:S02]  /*11250*/  HADD2.F32 R30, -RZ, R15.H0_H0 ;  /* 0x2000000fff1e7230 */ /* 0x000fe40000004100 */
[----:B------:R-:W-:Y:S01]  /*11260*/  FFMA.FTZ R0, R35, R5, -R0 ;  /* 0x0000000523007223 */ /* 0x000fe20000010800 */
[--C-:B------:R-:W-:Y:S02]  /*11270*/  HADD2.F32 R27, -RZ, R6.reuse.H0_H0 ;  /* 0x20000006ff1b7230 */ /* 0x100fe40000004100 */
[-C--:B------:R-:W-:Y:S01]  /*11280*/  FMUL.FTZ R8, R41, R31.reuse ;  /* 0x0000001f29087220 */ /* 0x080fe20000410000 */
[----:B------:R-:W-:Y:S02]  /*11290*/  HADD2.F32 R6, -RZ, R6.H1_H1 ;  /* 0x30000006ff067230 */ /* 0x000fe40000004100 */
[----:B------:R-:W-:Y:S01]  /*112a0*/  FMUL.FTZ R26, R37, R31 ;  /* 0x0000001f251a7220 */ /* 0x000fe20000410000 */
[----:B------:R-:W-:Y:S01]  /*112b0*/  FFMA.FTZ R12, R39, R5, R4 ;  /* 0x00000005270c7223 */ /* 0x000fe20000010004 */
[----:B------:R-:W-:-:S02]  /*112c0*/  HADD2.F32 R32, -RZ, R11.H0_H0 ;  /* 0x2000000bff207230 */ /* 0x000fc40000004100 */
[-C--:B------:R-:W-:Y:S01]  /*112d0*/  FMUL.FTZ R5, R40, R10.reuse ;  /* 0x0000000a28057220 */ /* 0x080fe20000410000 */
[----:B------:R-:W-:Y:S02]  /*112e0*/  HADD2.F32 R11, -RZ, R11.H1_H1 ;  /* 0x3000000bff0b7230 */ /* 0x000fe40000004100 */
[----:B------:R-:W-:Y:S01]  /*112f0*/  FMUL.FTZ R9, R30, R10 ;  /* 0x0000000a1e097220 */ /* 0x000fe20000410000 */
[----:B------:R-:W-:Y:S02]  /*11300*/  HADD2.F32 R31, -RZ, R25.H1_H1 ;  /* 0x30000019ff1f7230 */ /* 0x000fe40000004100 */
[-C--:B------:R-:W-:Y:S01]  /*11310*/  FFMA.FTZ R20, R37, R27.reuse, -R8 ;  /* 0x0000001b25147223 */ /* 0x080fe20000010808 */
[----:B------:R-:W-:Y:S02]  /*11320*/  HADD2.F32 R25, -RZ, R15.H1_H1 ;  /* 0x3000000fff197230 */ /* 0x000fe40000004100 */
[----:B------:R-:W-:Y:S01]  /*11330*/  FFMA.FTZ R26, R41, R27, R26 ;  /* 0x0000001b291a7223 */ /* 0x000fe2000001001a */
[----:B------:R-:W-:-:S02]  /*11340*/  HADD2.F32 R28, -RZ, R7.H0_H0 ;  /* 0x20000007ff1c7230 */ /* 0x000fc40000004100 */
[----:B------:R-:W-:Y:S01]  /*11350*/  FFMA.FTZ R27, R30, R6, -R5 ;  /* 0x000000061e1b7223 */ /* 0x000fe20000010805 */
[----:B------:R-:W-:Y:S02]  /*11360*/  HADD2.F32 R7, -RZ, R7.H1_H1 ;  /* 0x30000007ff077230 */ /* 0x000fe40000004100 */
[----:B------:R-:W-:Y:S01]  /*11370*/  FMUL.FTZ R5, R24, R32 ;  /* 0x0000002018057220 */ /* 0x000fe20000410000 */
[----:B------:R-:W-:Y:S01]  /*11380*/  FFMA.FTZ R15, R40, R6, R9 ;  /* 0x00000006280f7223 */ /* 0x000fe20000010009 */
[-C--:B------:R-:W-:Y:S01]  /*11390*/  FMUL.FTZ R4, R31, R11.reuse ;  /* 0x0000000b1f047220 */ /* 0x080fe20000410000 */
[C---:B------:R-:W-:Y:S01]  /*113a0*/  FMUL.FTZ R9, R14.reuse, R32 ;  /* 0x000000200e097220 */ /* 0x040fe20000410000 */
[C---:B------:R-:W-:Y:S01]  /*113b0*/  FMUL.FTZ R6, R25.reuse, R11 ;  /* 0x0000000b19067220 */ /* 0x040fe20000410000 */
[-C--:B------:R-:W-:Y:S01]  /*113c0*/  FFMA.FTZ R11, R14, R28.reuse, -R5 ;  /* 0x0000001c0e0b7223 */ /* 0x080fe20000010805 */
        /* <DEDUP_REMOVED lines=13> */
.L_x_3865:
[----:B------:R-:W-:Y:S05]  /*114a0*/  BSYNC B0 ;  /* 0x0000000000007941 */ /* 0x000fea0003800000 */
.L_x_3846:
[----:B------:R-:W-:Y:S01]  /*114b0*/  @!PT LDS RZ, [RZ] ;  /* 0x00000000fffff984 */ /* 0x000fe20000000800 */
[----:B------:R-:W-:Y:S01]  /*114c0*/  @!PT LDS RZ, [RZ] ;  /* 0x00000000fffff984 */ /* 0x000fe20000000800 */
[----:B------:R-:W-:Y:S01]  /*114d0*/  @!PT LDS RZ, [RZ] ;  /* 0x00000000fffff984 */ /* 0x000fe20000000800 */
[----:B------:R-:W-:Y:S01]  /*114e0*/  @!PT LDS RZ, [RZ] ;  /* 0x00000000fffff984 */ /* 0x000fe20000000800 */
[----:B------:R5:W-:Y:S06]  /*114f0*/  MEMBAR.ALL.CTA ;  /* 0x0000000000007992 */ /* 0x000bec0000008000 */
[----:B-----5:R-:W5:Y:S01]  /*11500*/  FENCE.VIEW.ASYNC.S ;  /* 0x00000000000073c6 */ /* 0x020f620000000000 */
[----:B------:R-:W-:Y:S05]  /*11510*/  WARPSYNC.ALL ;  /* 0x0000000000007948 */ /* 0x000fea0003800000 */
[----:B-----5:R-:W-:Y:S06]  /*11520*/  BAR.SYNC.DEFER_BLOCKING 0xd, 0x100 ;  /* 0x0344000000007b1d */ /* 0x020fec0000010000 */
.L_x_3844:
[----:B01-3--:R-:W-:-:S04]  /*11530*/  MOV R0, UR51 ;  /* 0x0000003300007c02 */ /* 0x00bfc80008000f00 */
[----:B------:R-:W-:-:S13]  /*11540*/  ISETP.NE.AND P0, PT, R0, 0x3, PT ;  /* 0x000000030000780c */ /* 0x000fda0003f05270 */
[----:B------:R-:W-:Y:S05]  /*11550*/  @!P0 BRA `(.L_x_3891) ;  /* 0x0000000000048947 */ /* 0x000fea0003800000 */
[----:B------:R-:W-:Y:S01]  /*11560*/  BPT.TRAP 0x1 ;  /* 0x000000040000795c */ /* 0x000fe20000300000 */
.L_x_3891:
[----:B--2-4-:R-:W-:Y:S01]  /*11570*/  IMAD R3, R214, 0x8, R2 ;  /* 0x00000008d6037824 */ /* 0x014fe200078e0202 */
[----:B------:R-:W-:-:S04]  /*11580*/  SHF.L.U32 R0, R221, 0x1f, RZ ;  /* 0x0000001fdd007819 */ /* 0x000fc800000006ff */
[----:B------:R0:W1:Y:S01]  /*11590*/  SYNCS.PHASECHK.TRANS64.TRYWAIT P1, [R3+URZ+0x30830], R0 ;  /* 0x03083000030075a7 */ /* 0x000062000802017f */
[----:B------:R-:W-:Y:S05]  /*115a0*/  @!P0 BRA `(.L_x_3892) ;  /* 0x0000000000048947 */ /* 0x000fea0003800000 */
[----:B------:R-:W-:Y:S01]  /*115b0*/  BPT.TRAP 0x1 ;  /* 0x000000040000795c */ /* 0x000fe20000300000 */
.L_x_3892:
[----:B------:R-:W-:Y:S01]  /*115c0*/  IMAD.MOV.U32 R119, RZ, RZ, RZ ;  /* 0x000000ffff777224 */ /* 0x000fe200078e00ff */
[----:B-1----:R-:W-:Y:S06]  /*115d0*/  @P1 BRA `(.L_x_3893) ;  /* 0x0000000000081947 */ /* 0x002fec0003800000 */
[----:B------:R-:W1:Y:S02]  /*115e0*/  SYNCS.PHASECHK.TRANS64.TRYWAIT P1, [R3+URZ+0x30830], R0 ;  /* 0x03083000030075a7 */ /* 0x000e64000802017f */
[----:B-1----:R-:W-:Y:S05]  /*115f0*/  @!P1 BRA `(.L_x_3894) ;  /* 0x0000012000fc9947 */ /* 0x002fea0003800000 */
.L_x_3893:
[----:B------:R-:W-:Y:S05]  /*11600*/  WARPSYNC.ALL ;  /* 0x0000000000007948 */ /* 0x000fea0003800000 */
[----:B01----:R-:W-:Y:S01]  /*11610*/  IADD3 R0, R2, 0x1e400, RZ ;  /* 0x0001e40002007810 */ /* 0x003fe20007ffe0ff */
[----:B------:R-:W-:Y:S01]  /*11620*/  IMAD.MOV.U32 R5, RZ, RZ, 0x40000040 ;  /* 0x40000040ff057424 */ /* 0x000fe200078e00ff */
[----:B------:R-:W-:Y:S01]  /*11630*/  R2UR UR4, R36 ;  /* 0x00000000240472ca */ /* 0x000fe200000e0000 */
[----:B------:R-:W-:Y:S01]  /*11640*/  UMOV UR9, 0x40000040 ;  /* 0x4000004000097882 */ /* 0x000fe20000000000 */
[----:B------:R-:W-:Y:S01]  /*11650*/  SHF.R.U32.HI R0, RZ, 0x4, R0 ;  /* 0x00000004ff007819 */ /* 0x000fe20000011600 */
[----:B------:R-:W-:Y:S01]  /*11660*/  WARPGROUP.ARRIVE ;  /* 0x00000000000079c5 */ /* 0x000fe20000000000 */
[----:B------:R-:W-:Y:S01]  /*11670*/  R2UR UR11, R5 ;  /* 0x00000000050b72ca */ /* 0x000fe200000e0000 */
[----:B------:R-:W-:Y:S01]  /*11680*/  IMAD.MOV.U32 R7, RZ, RZ, 0x40000040 ;  /* 0x40000040ff077424 */ /* 0x000fe200078e00ff */
[----:B------:R-:W-:Y:S01]  /*11690*/  LOP3.LUT R0, R0, 0x3fff, RZ, 0xc0, !PT ;  /* 0x00003fff00007812 */ /* 0x000fe200078ec0ff */
[----:B------:R-:W-:Y:S01]  /*116a0*/  UMOV UR57, 0x40000040 ;  /* 0x4000004000397882 */ /* 0x000fe20000000000 */
[----:B------:R-:W-:Y:S01]  /*116b0*/  MOV R9, UR9 ;  /* 0x0000000900097c02 */ /* 0x000fe20008000f00 */
[----:B------:R-:W-:Y:S01]  /*116c0*/  UMOV UR53, 0x40000040 ;  /* 0x4000004000357882 */ /* 0x000fe20000000000 */
[----:B------:R-:W-:Y:S01]  /*116d0*/  LOP3.LUT R223, R0, 0x10000, RZ, 0xfc, !PT ;  /* 0x0001000000df7812 */ /* 0x000fe200078efcff */
[----:B------:R-:W-:Y:S01]  /*116e0*/  UMOV UR45, 0x40000040 ;  /* 0x40000040002d7882 */ /* 0x000fe20000000000 */
[----:B------:R-:W-:Y:S01]  /*116f0*/  UMOV UR41, 0x40000040 ;  /* 0x4000004000297882 */ /* 0x000fe20000000000 */
[----:B------:R-:W-:Y:S01]  /*11700*/  ULOP3.LUT UR4, UR4, 0x10000, URZ, 0xfc, !UPT ;  /* 0x0001000004047892 */ /* 0x000fe2000f8efc3f */
[----:B------:R-:W-:Y:S01]  /*11710*/  IMAD.MOV.U32 R5, RZ, RZ, 0x40000040 ;  /* 0x40000040ff057424 */ /* 0x000fe200078e00ff */
[----:B------:R-:W-:Y:S01]  /*11720*/  UMOV UR37, 0x40000040 ;  /* 0x4000004000257882 */ /* 0x000fe20000000000 */
[----:B------:R-:W-:Y:S01]  /*11730*/  IMAD R4, R214, 0x900, R223 ;  /* 0x00000900d6047824 */ /* 0x000fe200078e02df */
[----:B------:R-:W-:-:S02]  /*11740*/  UIADD3 UR5, UR4, 0x2, URZ ;  /* 0x0000000204057890 */ /* 0x000fc4000fffe03f */
[----:B------:R-:W-:Y:S01]  /*11750*/  UIADD3 UR56, UR4, 0x406, URZ ;  /* 0x0000040604387890 */ /* 0x000fe2000fffe03f */
[C---:B------:R-:W-:Y:S01]  /*11760*/  VIADD R6, R4.reuse, 0x2 ;  /* 0x0000000204067836 */ /* 0x040fe20000000000 */
[----:B------:R-:W-:Y:S01]  /*11770*/  R2UR UR10, R4 ;  /* 0x00000000040a72ca */ /* 0x000fe200000e0000 */
[----:B------:R-:W-:Y:S01]  /*11780*/  UMOV UR8, UR4 ;  /* 0x0000000400087c82 */ /* 0x000fe20008000000 */
[----:B------:R-:W-:Y:S01]  /*11790*/  UIADD3 UR52, UR4, 0x800, URZ ;  /* 0x0000080004347890 */ /* 0x000fe2000fffe03f */
[----:B------:R-:W-:Y:S01]  /*117a0*/  IMAD.U32 R8, RZ, RZ, UR8 ;  /* 0x00000008ff087e24 */ /* 0x000fe2000f8e00ff */
[----:B------:R-:W-:Y:S01]  /*117b0*/  UIADD3 UR44, UR4, 0x802, URZ ;  /* 0x00000802042c7890 */ /* 0x000fe2000fffe03f */
[----:B------:R-:W-:Y:S01]  /*117c0*/  R2UR UR39, R5 ;  /* 0x00000000052772ca */ /* 0x000fe200000e0000 */
[----:B------:R-:W-:Y:S02]  /*117d0*/  UIADD3 UR40, UR4, 0x804, URZ ;  /* 0x0000080404287890 */ /* 0x000fe4000fffe03f */
[----:B------:R0:W-:Y:S01]  /*117e0*/  STL.64 [R1+0x38], R8 ;  /* 0x0000380801007387 */ /* 0x0001e20000100a00 */
[----:B------:R-:W-:-:S04]  /*117f0*/  UIADD3 UR36, UR4, 0x806, URZ ;  /* 0x0000080604247890 */ /* 0x000fc8000fffe03f */
[----:B------:R-:W-:Y:S01]  /*11800*/  HGMMA.64x96x16.F32 R24, gdesc[UR8], RZ, !UPT, gsb0 ;  /* 0x01600000081879f0 */ /* 0x000fe2000c0008ff */
[----:B------:R-:W-:Y:S01]  /*11810*/  R2UR UR10, R6 ;  /* 0x00000000060a72ca */ /* 0x000fe200000e0000 */
[----:B------:R-:W-:Y:S01]  /*11820*/  UMOV UR8, UR5 ;  /* 0x0000000500087c82 */ /* 0x000fe20008000000 */
[----:B------:R-:W-:Y:S01]  /*11830*/  R2UR UR11, R7 ;  /* 0x00000000070b72ca */ /* 0x000fe200000e0000 */
[----:B------:R-:W-:Y:S01]  /*11840*/  UMOV UR9, 0x40000040 ;  /* 0x4000004000097882 */ /* 0x000fe20000000000 */
[----:B------:R-:W-:Y:S01]  /*11850*/  VIADD R6, R4, 0x4 ;  /* 0x0000000404067836 */ /* 0x000fe20000000000 */
[----:B------:R-:W-:Y:S01]  /*11860*/  MOV R7, 0x40000040 ;  /* 0x4000004000077802 */ /* 0x000fe20000000f00 */
[----:B------:R-:W-:Y:S01]  /*11870*/  UIADD3 UR5, UR4, 0x4, URZ ;  /* 0x0000000404057890 */ /* 0x000fe2000fffe03f */
[----:B0-----:R-:W-:Y:S01]  /*11880*/  MOV R8, UR8 ;  /* 0x0000000800087c02 */ /* 0x001fe20008000f00 */
[----:B------:R-:W-:-:S05]  /*11890*/  IMAD.U32 R9, RZ, RZ, UR9 ;  /* 0x00000009ff097e24 */ /* 0x000fca000f8e00ff */
[----:B------:R0:W-:Y:S01]  /*118a0*/  STL.64 [R1+0x30], R8 ;  /* 0x0000300801007387 */ /* 0x0001e20000100a00 */
[----:B------:R-:W-:Y:S02]  /*118b0*/  WARPGROUP.DEPBAR.LE gsb0, 0x0 ;  /* 0x00008000000079c5 */ /* 0x000fe40000010000 */
[----:B------:R-:W-:-:S06]  /*118c0*/  WARPGROUP.ARRIVE ;  /* 0x00000000000079c5 */ /* 0x000fcc0000000000 */
[----:B------:R-:W-:Y:S01]  /*118d0*/  HGMMA.64x96x16.F32 R24, gdesc[UR8], R24, gsb0 ;  /* 0x01600000081879f0 */ /* 0x000fe20008000818 */
[----:B------:R-:W-:Y:S01]  /*118e0*/  R2UR UR10, R6 ;  /* 0x00000000060a72ca */ /* 0x000fe200000e0000 */
[----:B------:R-:W-:Y:S01]  /*118f0*/  UMOV UR8, UR5 ;  /* 0x0000000500087c82 */ /* 0x000fe20008000000 */
[----:B------:R-:W-:Y:S01]  /*11900*/  R2UR UR11, R7 ;  /* 0x00000000070b72ca */ /* 0x000fe200000e0000 */
[----:B------:R-:W-:Y:S01]  /*11910*/  UMOV UR9, 0x40000040 ;  /* 0x4000004000097882 */ /* 0x000fe20000000000 */
[----:B------:R-:W-:Y:S01]  /*11920*/  IMAD.MOV.U32 R7, RZ, RZ, 0x40000040 ;  /* 0x40000040ff077424 */ /* 0x000fe200078e00ff */
[----:B------:R-:W-:Y:S01]  /*11930*/  IADD3 R6, R4, 0x6, RZ ;  /* 0x0000000604067810 */ /* 0x000fe20007ffe0ff */
[----:B------:R-:W-:Y:S01]  /*11940*/  UIADD3 UR5, UR4, 0x6, URZ ;  /* 0x0000000604057890 */ /* 0x000fe2000fffe03f */
[----:B0-----:R-:W-:Y:S02]  /*11950*/  IMAD.U32 R8, RZ, RZ, UR8 ;  /* 0x00000008ff087e24 */ /* 0x001fe4000f8e00ff */
        /* <DEDUP_REMOVED lines=9> */
[----:B------:R-:W-:Y:S01]  /*119f0*/  VIADD R6, R4, 0x300 ;  /* 0x0000030004067836 */ /* 0x000fe20000000000 */
[----:B------:R-:W-:Y:S01]  /*11a00*/  UIADD3 UR5, UR4, 0x400, URZ ;  /* 0x0000040004057890 */ /* 0x000fe2000fffe03f */
[----:B------:R-:W-:Y:S01]  /*11a10*/  IMAD.MOV.U32 R7, RZ, RZ, 0x40000040 ;  /* 0x40000040ff077424 */ /* 0x000fe200078e00ff */
        /* <DEDUP_REMOVED lines=37> */
[----:B0-----:R-:W-:Y:S01]  /*11c70*/  MOV R9, UR9 ;  /* 0x0000000900097c02 */ /* 0x001fe20008000f00 */
[----:B------:R-:W-:Y:S02]  /*11c80*/  IMAD.MOV.U32 R7, RZ, RZ, 0x40000040 ;  /* 0x40000040ff077424 */ /* 0x000fe400078e00ff */
[----:B------:R-:W-:Y:S01]  /*11c90*/  IMAD.U32 R8, RZ, RZ, UR8 ;  /* 0x00000008ff087e24 */ /* 0x000fe2000f8e00ff */
[----:B------:R-:W-:-:S02]  /*11ca0*/  R2UR UR58, R6 ;  /* 0x00000000063a72ca */ /* 0x000fc400000e0000 */
[----:B------:R-:W-:Y:S01]  /*11cb0*/  R2UR UR59, R7 ;  /* 0x00000000073b72ca */ /* 0x000fe200000e0000 */
[----:B------:R-:W-:Y:S01]  /*11cc0*/  IMAD.MOV.U32 R7, RZ, RZ, 0x40000040 ;  /* 0x40000040ff077424 */ /* 0x000fe200078e00ff */
[----:B------:R-:W-:Y:S01]  /*11cd0*/  IADD3 R6, R4, 0x600, RZ ;  /* 0x0000060004067810 */ /* 0x000fe20007ffe0ff */
[----:B------:R0:W-:Y:S03]  /*11ce0*/  STL.64 [R1+0x8], R8 ;  /* 0x0000080801007387 */ /* 0x0001e60000100a00 */
[----:B------:R-:W-:Y:S01]  /*11cf0*/  R2UR UR54, R6 ;  /* 0x00000000063672ca */ /* 0x000fe200000e0000 */
[----:B------:R-:W-:Y:S01]  /*11d00*/  VIADD R6, R4, 0x602 ;  /* 0x0000060204067836 */ /* 0x000fe20000000000 */
[----:B------:R-:W-:Y:S02]  /*11d10*/  R2UR UR55, R7 ;  /* 0x00000000073772ca */ /* 0x000fe400000e0000 */
[----:B------:R-:W-:-:S02]  /*11d20*/  MOV R7, 0x40000040 ;  /* 0x4000004000077802 */ /* 0x000fc40000000f00 */
[----:B------:R-:W-:Y:S01]  /*11d30*/  R2UR UR46, R6 ;  /* 0x00000000062e72ca */ /* 0x000fe200000e0000 */
[C---:B------:R-:W-:Y:S01]  /*11d40*/  VIADD R6, R4.reuse, 0x604 ;  /* 0x0000060404067836 */ /* 0x040fe20000000000 */
[----:B------:R-:W-:Y:S01]  /*11d50*/  R2UR UR47, R7 ;  /* 0x00000000072f72ca */ /* 0x000fe200000e0000 */
[----:B------:R-:W-:Y:S01]  /*11d60*/  IMAD.MOV.U32 R7, RZ, RZ, 0x40000040 ;  /* 0x40000040ff077424 */ /* 0x000fe200078e00ff */
[----:B------:R-:W-:Y:S02]  /*11d70*/  IADD3 R4, R4, 0x606, RZ ;  /* 0x0000060604047810 */ /* 0x000fe40007ffe0ff */
[----:B------:R-:W-:Y:S02]  /*11d80*/  R2UR UR42, R6 ;  /* 0x00000000062a72ca */ /* 0x000fe400000e0000 */
[----:B------:R-:W-:Y:S02]  /*11d90*/  R2UR UR43, R7 ;  /* 0x00000000072b72ca */ /* 0x000fe400000e0000 */
[----:B------:R-:W-:Y:S01]  /*11da0*/  R2UR UR38, R4 ;  /* 0x00000000042672ca */ /* 0x000fe200000e0000 */
[----:B------:R-:W-:-:S02]  /*11db0*/  WARPGROUP.DEPBAR.LE gsb0, 0x0 ;  /* 0x00008000000079c5 */ /* 0x000fc40000010000 */
        /* <DEDUP_REMOVED lines=18> */
[----:B0-----:R-:W-:Y:S05]  /*11ee0*/  @!P0 BRA `(.L_x_3895) ;  /* 0x0000000000048947 */ /* 0x001fea0003800000 */
[----:B------:R-:W-:Y:S01]  /*11ef0*/  BPT.TRAP 0x1 ;  /* 0x000000040000795c */ /* 0x000fe20000300000 */
.L_x_3895:
        /* <DEDUP_REMOVED lines=54> */
[----:B------:R-:W-:Y:S01]  /*12260*/  P2R R73, PR, RZ, 0x1 ;  /* 0x00000001ff497803 */ /* 0x000fe20000000000 */
[----:B------:R-:W-:Y:S01]  /*12270*/  FMUL.FTZ R67, R67, UR4 ;  /* 0x0000000443437c20 */ /* 0x000fe20008410000 */
[----:B------:R-:W-:Y:S01]  /*12280*/  FMUL.FTZ R70, R70, UR4 ;  /* 0x0000000446467c20 */ /* 0x000fe20008410000 */
[----:B------:R-:W4:Y:S01]  /*12290*/  MUFU.TANH R10, R10 ;  /* 0x0000000a000a7308 */ /* 0x000f220000002400 */
[----:B------:R-:W-:Y:S01]  /*122a0*/  FMUL.FTZ R71, R71, UR4 ;  /* 0x0000000447477c20 */ /* 0x000fe20008410000 */
[----:B------:R-:W-:Y:S01]  /*122b0*/  IADD3 R3, R3, 0x30840, RZ ;  /* 0x0003084003037810 */ /* 0x000fe20007ffe0ff */
[----:B------:R-:W-:Y:S01]  /*122c0*/  ULDC UR38, c[0x0][0x9d8] ;  /* 0x0002760000267ab9 */ /* 0x000fe20000000800 */
[----:B------:R-:W-:Y:S01]  /*122d0*/  ULDC UR39, c[0x0][0x988] ;  /* 0x0002620000277ab9 */ /* 0x000fe20000000800 */
[----:B------:R-:W-:Y:S01]  /*122e0*/  BSSY B0, `(.L_x_3896) ;  /* 0x0000482000007945 */ /* 0x000fe20003800000 */
[----:B------:R-:W-:Y:S01]  /*122f0*/  PRMT R3, R224, 0x654, R3 ;  /* 0x00000654e0037816 */ /* 0x000fe20000000003 */
[--C-:B------:R-:W-:Y:S01]  /*12300*/  IMAD.MOV.U32 R118, RZ, RZ, R119.reuse ;  /* 0x000000ffff767224 */ /* 0x100fe200078e0077 */
[----:B------:R-:W4:Y:S01]  /*12310*/  MUFU.TANH R6, R6 ;  /* 0x0000000600067308 */ /* 0x000f220000002400 */
[--C-:B------:R-:W-:Y:S01]  /*12320*/  IMAD.MOV.U32 R117, RZ, RZ, R119.reuse ;  /* 0x000000ffff757224 */ /* 0x100fe200078e0077 */
[----:B------:R4:W-:Y:S01]  /*12330*/  SYNCS.ARRIVE.TRANS64.RED.A1T0 RZ, [R3+URZ], RZ ;  /* 0x000000ff03ff79a7 */ /* 0x0009e2000810043f */
[-C--:B------:R-:W-:Y:S01]  /*12340*/  MOV R116, R119.reuse ;  /* 0x0000007700747202 */ /* 0x080fe20000000f00 */
[--C-:B------:R-:W-:Y:S01]  /*12350*/  IMAD.MOV.U32 R115, RZ, RZ, R119.reuse ;  /* 0x000000ffff737224 */ /* 0x100fe200078e0077 */
[-C--:B------:R-:W-:Y:S01]  /*12360*/  MOV R113, R119.reuse ;  /* 0x0000007700717202 */ /* 0x080fe20000000f00 */
[--C-:B------:R-:W-:Y:S01]  /*12370*/  IMAD.MOV.U32 R114, RZ, RZ, R119.reuse ;  /* 0x000000ffff727224 */ /* 0x100fe200078e0077 */
[-C--:B------:R-:W-:Y:S01]  /*12380*/  MOV R110, R119.reuse ;  /* 0x00000077006e7202 */ /* 0x080fe20000000f00 */
[----:B------:R-:W4:Y:S01]  /*12390*/  MUFU.TANH R26, R26 ;  /* 0x0000001a001a7308 */ /* 0x000f220000002400 */
[--C-:B------:R-:W-:Y:S01]  /*123a0*/  IMAD.MOV.U32 R112, RZ, RZ, R119.reuse ;  /* 0x000000ffff707224 */ /* 0x100fe200078e0077 */
[-C--:B------:R-:W-:Y:S01]  /*123b0*/  MOV R107, R119.reuse ;  /* 0x00000077006b7202 */ /* 0x080fe20000000f00 */
[--C-:B------:R-:W-:Y:S01]  /*123c0*/  IMAD.MOV.U32 R111, RZ, RZ, R119.reuse ;  /* 0x000000ffff6f7224 */ /* 0x100fe200078e0077 */
[-C--:B------:R-:W-:Y:S01]  /*123d0*/  MOV R104, R119.reuse ;  /* 0x0000007700687202 */ /* 0x080fe20000000f00 */
[--C-:B------:R-:W-:Y:S01]  /*123e0*/  IMAD.MOV.U32 R109, RZ, RZ, R119.reuse ;  /* 0x000000ffff6d7224 */ /* 0x100fe200078e0077 */
[-C--:B------:R-:W-:Y:S01]  /*123f0*/  MOV R101, R119.reuse ;  /* 0x0000007700657202 */ /* 0x080fe20000000f00 */
[--C-:B------:R-:W-:Y:S01]  /*12400*/  IMAD.MOV.U32 R108, RZ, RZ, R119.reuse ;  /* 0x000000ffff6c7224 */ /* 0x100fe200078e0077 */
        /* <DEDUP_REMOVED lines=18> */
[----:B------:R-:W-:Y:S01]  /*12530*/  MOV R44, R119 ;  /* 0x00000077002c7202 */ /* 0x000fe20000000f00 */
[----:B------:R-:W-:-:S02]  /*12540*/  IMAD.MOV.U32 R84, RZ, RZ, R119 ;  /* 0x000000ffff547224 */ /* 0x000fc400078e0077 */
[--C-:B------:R-:W-:Y:S02]  /*12550*/  IMAD.MOV.U32 R82, RZ, RZ, R119.reuse ;  /* 0x000000ffff527224 */ /* 0x100fe400078e0077 */
[--C-:B------:R-:W-:Y:S01]  /*12560*/  IMAD.MOV.U32 R78, RZ, RZ, R119.reuse ;  /* 0x000000ffff4e7224 */ /* 0x100fe200078e0077 */
[----:B------:R-:W4:Y:S01]  /*12570*/  MUFU.TANH R28, R28 ;  /* 0x0000001c001c7308 */ /* 0x000f220000002400 */
[--C-:B------:R-:W-:Y:S02]  /*12580*/  IMAD.MOV.U32 R76, RZ, RZ, R119.reuse ;  /* 0x000000ffff4c7224 */ /* 0x100fe400078e0077 */
[--C-:B------:R-:W-:Y:S02]  /*12590*/  IMAD.MOV.U32 R64, RZ, RZ, R119.reuse ;  /* 0x000000ffff407224 */ /* 0x100fe400078e0077 */
[--C-:B------:R-:W-:Y:S02]  /*125a0*/  IMAD.MOV.U32 R58, RZ, RZ, R119.reuse ;  /* 0x000000ffff3a7224 */ /* 0x100fe400078e0077 */
[--C-:B------:R-:W-:Y:S01]  /*125b0*/  IMAD.MOV.U32 R54, RZ, RZ, R119.reuse ;  /* 0x000000ffff367224 */ /* 0x100fe200078e0077 */
[----:B------:R-:W4:Y:S01]  /*125c0*/  MUFU.TANH R13, R13 ;  /* 0x0000000d000d7308 */ /* 0x000f220000002400 */
[----:B------:R-:W-:-:S02]  /*125d0*/  IMAD.MOV.U32 R52, RZ, RZ, R119 ;  /* 0x000000ffff347224 */ /* 0x000fc400078e0077 */
[--C-:B------:R-:W-:Y:S02]  /*125e0*/  IMAD.MOV.U32 R48, RZ, RZ, R119.reuse ;  /* 0x000000ffff307224 */ /* 0x100fe400078e0077 */
[----:B------:R-:W-:-:S03]  /*125f0*/  IMAD.MOV.U32 R46, RZ, RZ, R119 ;  /* 0x000000ffff2e7224 */ /* 0x000fc600078e0077 */
[----:B------:R-:W4:Y:S08]  /*12600*/  MUFU.TANH R27, R27 ;  /* 0x0000001b001b7308 */ /* 0x000f300000002400 */
[----:B------:R-:W4:Y:S08]  /*12610*/  MUFU.TANH R15, R15 ;  /* 0x0000000f000f7308 */ /* 0x000f300000002400 */
[----:B------:R-:W4:Y:S08]  /*12620*/  MUFU.TANH R30, R30 ;  /* 0x0000001e001e7308 */ /* 0x000f300000002400 */
[----:B------:R-:W4:Y:S08]  /*12630*/  MUFU.TANH R21, R21 ;  /* 0x0000001500157308 */ /* 0x000f300000002400 */
[----:B------:R-:W4:Y:S08]  /*12640*/  MUFU.TANH R29, R29 ;  /* 0x0000001d001d7308 */ /* 0x000f300000002400 */
[----:B------:R-:W4:Y:S08]  /*12650*/  MUFU.TANH R25, R25 ;  /* 0x0000001900197308 */ /* 0x000f300000002400 */
[----:B------:R-:W4:Y:S08]  /*12660*/  MUFU.TANH R36, R36 ;  /* 0x0000002400247308 */ /* 0x000f300000002400 */
[----:B------:R4:W-:Y:S08]  /*12670*/  MUFU.TANH R99, R69 ;  /* 0x0000004500637308 */ /* 0x0009f00000002400 */
[----:B------:R-:W4:Y:S08]  /*12680*/  MUFU.TANH R20, R20 ;  /* 0x0000001400147308 */ /* 0x000f300000002400 */
        /* <DEDUP_REMOVED lines=13> */
[----:B------:R-:W4:Y:S01]  /*12760*/  MUFU.TANH R41, R41 ;  /* 0x0000002900297308 */ /* 0x000f220000002400 */
[----:B--2---:R-:W-:-:S02]  /*12770*/  IADD3 R47, R138, 0x60, -R74 ;  /* 0x000000608a2f7810 */ /* 0x004fc40007ffe84a */
[----:B------:R-:W-:-:S03]  /*12780*/  MOV R74, R119 ;  /* 0x00000077004a7202 */ /* 0x000fc60000000f00 */
[----:B------:R-:W-:Y:S02]  /*12790*/  IMAD R42, R72, -0x60, R47 ;  /* 0xffffffa0482a7824 */ /* 0x000fe400078e022f */
[----:B------:R-:W2:Y:S03]  /*127a0*/  MUFU.TANH R93, R93 ;  /* 0x0000005d005d7308 */ /* 0x000ea60000002400 */
[C---:B------:R-:W-:Y:S02]  /*127b0*/  ISETP.GT.AND P6, PT, R42.reuse, RZ, PT ;  /* 0x000000ff2a00720c */ /* 0x040fe40003fc4270 */
[C---:B------:R-:W-:Y:S02]  /*127c0*/  ISETP.GT.AND P5, PT, R42.reuse, 0x1, PT ;  /* 0x000000012a00780c */ /* 0x040fe40003fa4270 */
[----:B------:R-:W-:Y:S01]  /*127d0*/  ISETP.GT.AND P4, PT, R42, 0x8, PT ;  /* 0x000000082a00780c */ /* 0x000fe20003f84270 */
[----:B------:R-:W2:Y:S01]  /*127e0*/  MUFU.TANH R45, R45 ;  /* 0x0000002d002d7308 */ /* 0x000ea20000002400 */
[----:B0-----:R-:W-:-:S02]  /*127f0*/  FSEL R32, R0, -INF , P6 ;  /* 0xff80000000207808 */ /* 0x001fc40003000000 */
[----:B-1----:R-:W-:Y:S02]  /*12800*/  FSEL R47, R4, -INF , P5 ;  /* 0xff800000042f7808 */ /* 0x002fe40002800000 */
[----:B------:R-:W-:Y:S02]  /*12810*/  ISETP.GT.AND P3, PT, R42, 0x9, PT ;  /* 0x000000092a00780c */ /* 0x000fe40003f64270 */
[----:B---3--:R-:W-:Y:S01]  /*12820*/  FSEL R49, R5, -INF , P4 ;  /* 0xff80000005317808 */ /* 0x008fe20002000000 */
[----:B------:R-:W0:Y:S01]  /*12830*/  MUFU.TANH R95, R95 ;  /* 0x0000005f005f7308 */ /* 0x000e220000002400 */
[----:B------:R-:W-:Y:S02]  /*12840*/  FMNMX.FTZ R0, R32, R47, !PT ;  /* 0x0000002f20007209 */ /* 0x000fe40007810000 */
[----:B------:R-:W-:Y:S02]  /*12850*/  ISETP.GT.AND P2, PT, R42, 0x10, PT ;  /* 0x000000102a00780c */ /* 0x000fe40003f44270 */
[----:B----4-:R-:W-:-:S02]  /*12860*/  FSEL R51, R8, -INF , P3 ;  /* 0xff80000008337808 */ /* 0x010fc40001800000 */
[----:B------:R-:W-:Y:S01]  /*12870*/  FMNMX.FTZ R0, R49, R0, !PT ;  /* 0x0000000031007209 */ /* 0x000fe20007810000 */
[----:B------:R-:W1:Y:S01]  /*12880*/  MUFU.TANH R43, R43 ;  /* 0x0000002b002b7308 */ /* 0x000e620000002400 */
[----:B------:R-:W-:Y:S02]  /*12890*/  ISETP.GT.AND P1, PT, R42, 0x11, PT ;  /* 0x000000112a00780c */ /* 0x000fe40003f24270 */
[----:B------:R-:W-:Y:S02]  /*128a0*/  FSEL R53, R12, -INF , P2 ;  /* 0xff8000000c357808 */ /* 0x000fe40001000000 */
[----:B------:R-:W-:Y:S02]  /*128b0*/  FMNMX.FTZ R0, R51, R0, !PT ;  /* 0x0000000033007209 */ /* 0x000fe40007810000 */
[----:B------:R-:W-:Y:S01]  /*128c0*/  FSEL R7, R7, -INF , P6 ;  /* 0xff80000007077808 */ /* 0x000fe20003000000 */
[----:B------:R-:W3:Y:S01]  /*128d0*/  MUFU.TANH R68, R68 ;  /* 0x0000004400447308 */ /* 0x000ee20000002400 */
[----:B------:R-:W-:-:S02]  /*128e0*/  ISETP.GT.AND P6, PT, R42, 0x18, PT ;  /* 0x000000182a00780c */ /* 0x000fc40003fc4270 */
[----:B------:R-:W-:Y:S02]  /*128f0*/  FSEL R55, R10, -INF , P1 ;  /* 0xff8000000a377808 */ /* 0x000fe40000800000 */
[----:B------:R-:W-:Y:S02]  /*12900*/  FMNMX.FTZ R0, R53, R0, !PT ;  /* 0x0000000035007209 */ /* 0x000fe40007810000 */
[----:B------:R-:W-:Y:S01]  /*12910*/  FSEL R6, R6, -INF , P5 ;  /* 0xff80000006067808 */ /* 0x000fe20002800000 */
[----:B------:R-:W4:Y:S01]  /*12920*/  MUFU.TANH R62, R62 ;  /* 0x0000003e003e7308 */ /* 0x000f220000002400 */
[----:B------:R-:W-:Y:S02]  /*12930*/  ISETP.GT.AND P5, PT, R42, 0x19, PT ;  /* 0x000000192a00780c */ /* 0x000fe40003fa4270 */
[----:B------:R-:W-:Y:S02]  /*12940*/  FSEL R61, R26, -INF , P6 ;  /* 0xff8000001a3d7808 */ /* 0x000fe40003000000 */
[----:B------:R-:W-:-:S02]  /*12950*/  FMNMX.FTZ R0, R55, R0, !PT ;  /* 0x0000000037007209 */ /* 0x000fc40007810000 */
[----:B------:R-:W-:Y:S01]  /*12960*/  FSEL R9, R9, -INF , P4 ;  /* 0xff80000009097808 */ /* 0x000fe20002000000 */
[----:B------:R-:W4:Y:S01]  /*12970*/  MUFU.TANH R63, R63 ;  /* 0x0000003f003f7308 */ /* 0x000f220000002400 */
[----:B------:R-:W-:Y:S02]  /*12980*/  ISETP.GT.AND P4, PT, R42, 0x20, PT ;  /* 0x000000202a00780c */ /* 0x000fe40003f84270 */
[----:B------:R-:W-:Y:S02]  /*12990*/  FSEL R65, R24, -INF , P5 ;  /* 0xff80000018417808 */ /* 0x000fe40002800000 */
[----:B------:R-:W-:Y:S02]  /*129a0*/  FMNMX.FTZ R0, R61, R0, !PT ;  /* 0x000000003d007209 */ /* 0x000fe40007810000 */
[----:B------:R-:W-:Y:S01]  /*129b0*/  FSEL R11, R11, -INF , P3 ;  /* 0xff8000000b0b7808 */ /* 0x000fe20001800000 */
[----:B------:R-:W4:Y:S01]  /*129c0*/  MUFU.TANH R66, R66 ;  /* 0x0000004200427308 */ /* 0x000f220000002400 */
        /* <DEDUP_REMOVED lines=28> */
[----:B------:R-:W-:Y:S01]  /*12b90*/  FSEL R81, R40, -INF , P4 ;  /* 0xff80000028517808 */ /* 0x000fe20002000000 */
[----:B------:R-:W-:Y:S01]  /*12ba0*/  IMAD.MOV.U32 R40, RZ, RZ, R119 ;  /* 0x000000ffff287224 */ /* 0x000fe200078e0077 */
[----:B------:R-:W-:Y:S02]  /*12bb0*/  FMNMX.FTZ R0, R79, R0, !PT ;  /* 0x000000004f007209 */ /* 0x000fe40007810000 */
[----:B------:R-:W-:Y:S02]  /*12bc0*/  FSEL R31, R31, -INF , P2 ;  /* 0xff8000001f1f7808 */ /* 0x000fe40001000000 */
[----:B------:R-:W-:Y:S02]  /*12bd0*/  ISETP.GT.AND P2, PT, R42, 0x40, PT ;  /* 0x000000402a00780c */ /* 0x000fe40003f44270 */
[----:B------:R-:W-:Y:S02]  /*12be0*/  FSEL R83, R38, -INF , P3 ;  /* 0xff80000026537808 */ /* 0x000fe40001800000 */
[----:B------:R-:W-:-:S02]  /*12bf0*/  FMNMX.FTZ R0, R81, R0, !PT ;  /* 0x0000000051007209 */ /* 0x000fc40007810000 */
[----:B------:R-:W-:Y:S02]  /*12c00*/  FSEL R33, R33, -INF , P1 ;  /* 0xff80000021217808 */ /* 0x000fe40000800000 */
[C---:B------:R-:W-:Y:S02]  /*12c10*/  ISETP.GT.AND P1, PT, R42.reuse, 0x41, PT ;  /* 0x000000412a00780c */ /* 0x040fe40003f24270 */
        /* <DEDUP_REMOVED lines=8> */
[----:B------:R-:W-:Y:S01]  /*12ca0*/  FSEL R89, R60, -INF , P6 ;  /* 0xff8000003c597808 */ /* 0x000fe20003000000 */
[----:B------:R-:W-:Y:S01]  /*12cb0*/  IMAD.MOV.U32 R60, RZ, RZ, R119 ;  /* 0x000000ffff3c7224 */ /* 0x000fe200078e0077 */
[----:B------:R-:W-:-:S02]  /*12cc0*/  FMNMX.FTZ R0, R87, R0, !PT ;  /* 0x0000000057007209 */ /* 0x000fc40007810000 */
[----:B------:R-:W-:Y:S02]  /*12cd0*/  FSEL R39, R39, -INF , P4 ;  /* 0xff80000027277808 */ /* 0x000fe40002000000 */
[C---:B------:R-:W-:Y:S02]  /*12ce0*/  ISETP.GT.AND P4, PT, R42.reuse, 0x50, PT ;  /* 0x000000502a00780c */ /* 0x040fe40003f84270 */
[----:B------:R-:W-:Y:S02]  /*12cf0*/  FSEL R91, R91, -INF , P5 ;  /* 0xff8000005b5b7808 */ /* 0x000fe40002800000 */
[----:B------:R-:W-:Y:S02]  /*12d00*/  FMNMX.FTZ R0, R89, R0, !PT ;  /* 0x0000000059007209 */ /* 0x000fe40007810000 */
[----:B------:R-:W-:Y:S02]  /*12d10*/  FSEL R41, R41, -INF , P3 ;  /* 0xff80000029297808 */ /* 0x000fe40001800000 */
[----:B------:R-:W-:-:S02]  /*12d20*/  ISETP.GT.AND P3, PT, R42, 0x51, PT ;  /* 0x000000512a00780c */ /* 0x000fc40003f64270 */
[----:B--2---:R-:W-:Y:S02]  /*12d30*/  FSEL R93, R93, -INF , P4 ;  /* 0xff8000005d5d7808 */ /* 0x004fe40002000000 */
[----:B------:R-:W-:Y:S02]  /*12d40*/  FMNMX.FTZ R0, R91, R0, !PT ;  /* 0x000000005b007209 */ /* 0x000fe40007810000 */
[----:B------:R-:W-:Y:S02]  /*12d50*/  FSEL R45, R45, -INF , P2 ;  /* 0xff8000002d2d7808 */ /* 0x000fe40001000000 */
[----:B------:R-:W-:Y:S02]  /*12d60*/  ISETP.GT.AND P2, PT, R42, 0x58, PT ;  /* 0x000000582a00780c */ /* 0x000fe40003f44270 */
[----:B0-----:R-:W-:Y:S02]  /*12d70*/  FSEL R95, R95, -INF , P3 ;  /* 0xff8000005f5f7808 */ /* 0x001fe40001800000 */
[----:B------:R-:W-:-:S02]  /*12d80*/  FMNMX.FTZ R0, R93, R0, !PT ;  /* 0x000000005d007209 */ /* 0x000fc40007810000 */
[----:B-1----:R-:W-:Y:S02]  /*12d90*/  FSEL R43, R43, -INF , P1 ;  /* 0xff8000002b2b7808 */ /* 0x002fe40000800000 */
[----:B------:R-:W-:Y:S01]  /*12da0*/  ISETP.GT.AND P1, PT, R42, 0x59, PT ;  /* 0x000000592a00780c */ /* 0x000fe20003f24270 */
[----:B------:R-:W-:Y:S01]  /*12db0*/  IMAD.MOV.U32 R42, RZ, RZ, R119 ;  /* 0x000000ffff2a7224 */ /* 0x000fe200078e0077 */
[----:B---3--:R-:W-:Y:S02]  /*12dc0*/  FSEL R97, R68, -INF , P2 ;  /* 0xff80000044617808 */ /* 0x008fe40001000000 */
[----:B------:R-:W-:Y:S02]  /*12dd0*/  FMNMX.FTZ R0, R95, R0, !PT ;  /* 0x000000005f007209 */ /* 0x000fe40007810000 */
[----:B------:R-:W-:Y:S02]  /*12de0*/  FSEL R99, R99, -INF , P1 ;  /* 0xff80000063637808 */ /* 0x000fe40000800000 */
[----:B------:R-:W-:-:S02]  /*12df0*/  FMNMX.FTZ R0, R97, R0, !PT ;  /* 0x0000000061007209 */ /* 0x000fc40007810000 */
[-C--:B------:R-:W-:Y:S02]  /*12e00*/  MOV R68, R119.reuse ;  /* 0x0000007700447202 */ /* 0x080fe40000000f00 */
[----:B------:R-:W-:Y:S01]  /*12e10*/  FMNMX.FTZ R4, R99, R0, !PT ;  /* 0x0000000063047209 */ /* 0x000fe20007810000 */
[----:B------:R-:W-:Y:S01]  /*12e20*/  IMAD.U32 R0, RZ, RZ, UR5 ;  /* 0x00000005ff007e24 */ /* 0x000fe2000f8e00ff */
[----:B------:R-:W-:-:S03]  /*12e30*/  MOV R38, R119 ;  /* 0x0000007700267202 */ /* 0x000fc60000000f00 */
[----:B------:R-:W0:Y:S02]  /*12e40*/  SHFL.BFLY PT, R5, R4, 0x2, 0x1f ;  /* 0x0c401f0004057f89 */ /* 0x000e2400000e0000 */
[----:B0-----:R-:W-:Y:S02]  /*12e50*/  FMNMX.FTZ R10, R4, R5, !PT ;  /* 0x00000005040a7209 */ /* 0x001fe40007810000 */
[----:B------:R-:W-:-:S03]  /*12e60*/  FMNMX.FTZ R4, R7, R6, !PT ;  /* 0x0000000607047209 */ /* 0x000fc60007810000 */
[----:B------:R-:W0:Y:S01]  /*12e70*/  SHFL.BFLY PT, R5, R10, 0x1, 0x1f ;  /* 0x0c201f000a057f89 */ /* 0x000e2200000e0000 */
[----:B------:R-:W-:-:S04]  /*12e80*/  FMNMX.FTZ R4, R9, R4, !PT ;  /* 0x0000000409047209 */ /* 0x000fc80007810000 */
[----:B------:R-:W-:-:S04]  /*12e90*/  FMNMX.FTZ R4, R11, R4, !PT ;  /* 0x000000040b047209 */ /* 0x000fc80007810000 */
[----:B------:R-:W-:-:S04]  /*12ea0*/  FMNMX.FTZ R4, R13, R4, !PT ;  /* 0x000000040d047209 */ /* 0x000fc80007810000 */
        /* <DEDUP_REMOVED lines=15> */
[----:B----4-:R-:W-:Y:S01]  /*12fa0*/  FSEL R53, R62, -INF , P6 ;  /* 0xff8000003e357808 */ /* 0x010fe20003000000 */
[--C-:B------:R-:W-:Y:S01]  /*12fb0*/  FFMA.FTZ R190, R49, R0, -R8.reuse ;  /* 0x0000000031be7223 */ /* 0x100fe20000010808 */
[----:B------:R-:W-:Y:S01]  /*12fc0*/  FMNMX.FTZ R4, R37, R4, !PT ;  /* 0x0000000425047209 */ /* 0x000fe20007810000 */
[-CC-:B------:R-:W-:Y:S01]  /*12fd0*/  FFMA.FTZ R49, R51, R0.reuse, -R8.reuse ;  /* 0x0000000033317223 */ /* 0x180fe20000010808 */
[----:B------:R-:W-:Y:S01]  /*12fe0*/  FSEL R61, R63, -INF , P5 ;  /* 0xff8000003f3d7808 */ /* 0x000fe20002800000 */
        /* <DEDUP_REMOVED lines=14> */
[----:B------:R-:W-:Y:S01]  /*130d0*/  MUFU.EX2 R190, R190 ;  /* 0x000000be00be7308 */ /* 0x000fe20000000800 */
[----:B------:R-:W-:Y:S01]  /*130e0*/  FSEL R69, R71, -INF , P1 ;  /* 0xff80000047457808 */ /* 0x000fe20000800000 */
[--C-:B------:R-:W-:Y:S01]  /*130f0*/  FFMA.FTZ R71, R79, R0, -R8.reuse ;  /* 0x000000004f477223 */ /* 0x100fe20000010808 */
[----:B------:R-:W-:Y:S01]  /*13100*/  FMNMX.FTZ R4, R53, R4, !PT ;  /* 0x0000000435047209 */ /* 0x000fe20007810000 */
[-CC-:B------:R-:W-:Y:S01]  /*13110*/  FFMA.FTZ R176, R77, R0.reuse, -R8.reuse ;  /* 0x000000004db07223 */ /* 0x180fe20000010808 */
[-CC-:B------:R-:W-:Y:S01]  /*13120*/  FFMA.FTZ R178, R81, R0.reuse, -R8.reuse ;  /* 0x0000000051b27223 */ /* 0x180fe20000010808 */
[--C-:B------:R-:W-:Y:S01]  /*13130*/  FFMA.FTZ R57, R57, R0, -R8.reuse ;  /* 0x0000000039397223 */ /* 0x100fe20000010808 */
[----:B------:R-:W-:Y:S01]  /*13140*/  FMNMX.FTZ R4, R61, R4, !PT ;  /* 0x000000043d047209 */ /* 0x000fe20007810000 */
[----:B------:R-:W-:Y:S01]  /*13150*/  MUFU.EX2 R188, R188 ;  /* 0x000000bc00bc7308 */ /* 0x000fe20000000800 */
[-CC-:B------:R-:W-:Y:S01]  /*13160*/  FFMA.FTZ R73, R83, R0.reuse, -R8.reuse ;  /* 0x0000000053497223 */ /* 0x180fe20000010808 */
[--C-:B------:R-:W-:Y:S01]  /*13170*/  FFMA.FTZ R172, R85, R0, -R8.reuse ;  /* 0x0000000055ac7223 */ /* 0x100fe20000010808 */
[----:B------:R-:W-:Y:S01]  /*13180*/  FMNMX.FTZ R4, R63, R4, !PT ;  /* 0x000000043f047209 */ /* 0x000fe20007810000 */
[-CC-:B------:R-:W-:Y:S01]  /*13190*/  FFMA.FTZ R174, R89, R0.reuse, -R8.reuse ;  /* 0x0000000059ae7223 */ /* 0x180fe20000010808 */
[-CC-:B------:R-:W-:Y:S01]  /*131a0*/  FFMA.FTZ R77, R91, R0.reuse, -R8.reuse ;  /* 0x000000005b4d7223 */ /* 0x180fe20000010808 */
[--C-:B------:R-:W-:Y:S01]  /*131b0*/  FFMA.FTZ R168, R93, R0, -R8.reuse ;  /* 0x000000005da87223 */ /* 0x100fe20000010808 */
[----:B------:R-:W-:Y:S01]  /*131c0*/  FMNMX.FTZ R4, R65, R4, !PT ;  /* 0x0000000441047209 */ /* 0x000fe20007810000 */
[----:B------:R-:W0:Y:S01]  /*131d0*/  MUFU.EX2 R47, R47 ;  /* 0x0000002f002f7308 */ /* 0x000e220000000800 */
[-CC-:B------:R-:W-:Y:S01]  /*131e0*/  FFMA.FTZ R95, R95, R0.reuse, -R8.reuse ;  /* 0x000000005f5f7223 */ /* 0x180fe20000010808 */
[--C-:B------:R-:W-:Y:S01]  /*131f0*/  FFMA.FTZ R170, R97, R0, -R8.reuse ;  /* 0x0000000061aa7223 */ /* 0x100fe20000010808 */
[----:B------:R-:W-:Y:S01]  /*13200*/  FMNMX.FTZ R4, R67, R4, !PT ;  /* 0x0000000443047209 */ /* 0x000fe20007810000 */
[----:B------:R-:W-:Y:S01]  /*13210*/  FFMA.FTZ R81, R99, R0, -R8 ;  /* 0x0000000063517223 */ /* 0x000fe20000010808 */
[--C-:B------:R-:W-:Y:S01]  /*13220*/  IMAD.MOV.U32 R99, RZ, RZ, R119.reuse ;  /* 0x000000ffff637224 */ /* 0x100fe200078e0077 */
[-C--:B------:R-:W-:Y:S01]  /*13230*/  MOV R89, R119.reuse ;  /* 0x0000007700597202 */ /* 0x080fe20000000f00 */
[--C-:B------:R-:W-:Y:S01]  /*13240*/  IMAD.MOV.U32 R97, RZ, RZ, R119.reuse ;  /* 0x000000ffff617224 */ /* 0x100fe200078e0077 */
[----:B------:R-:W-:Y:S01]  /*13250*/  FMNMX.FTZ R4, R69, R4, !PT ;  /* 0x0000000445047209 */ /* 0x000fe20007810000 */
[----:B------:R-:W1:Y:S01]  /*13260*/  MUFU.EX2 R49, R49 ;  /* 0x0000003100317308 */ /* 0x000e620000000800 */
[--C-:B------:R-:W-:Y:S01]  /*13270*/  IMAD.MOV.U32 R93, RZ, RZ, R119.reuse ;  /* 0x000000ffff5d7224 */ /* 0x100fe200078e0077 */
[-C--:B------:R-:W-:Y:S01]  /*13280*/  MOV R83, R119.reuse ;  /* 0x0000007700537202 */ /* 0x080fe20000000f00 */
[--C-:B------:R-:W-:Y:S01]  /*13290*/  IMAD.MOV.U32 R91, RZ, RZ, R119.reuse ;  /* 0x000000ffff5b7224 */ /* 0x100fe200078e0077 */
[----:B------:R-:W2:Y:S01]  /*132a0*/  SHFL.BFLY PT, R75, R4, 0x2, 0x1f ;  /* 0x0c401f00044b7f89 */ /* 0x000ea200000e0000 */
[--C-:B------:R-:W-:Y:S01]  /*132b0*/  IMAD.MOV.U32 R85, RZ, RZ, R119.reuse ;  /* 0x000000ffff557224 */ /* 0x100fe200078e0077 */
[----:B------:R-:W-:Y:S01]  /*132c0*/  MOV R62, R119 ;  /* 0x00000077003e7202 */ /* 0x000fe20000000f00 */
[--C-:B------:R-:W-:Y:S01]  /*132d0*/  IMAD.MOV.U32 R70, RZ, RZ, R119.reuse ;  /* 0x000000ffff467224 */ /* 0x100fe200078e0077 */
[----:B------:R-:W3:Y:S01]  /*132e0*/  MUFU.EX2 R184, R184 ;  /* 0x000000b800b87308 */ /* 0x000ee20000000800 */
[----:B------:R-:W-:-:S07]  /*132f0*/  IMAD.MOV.U32 R66, RZ, RZ, R119 ;  /* 0x000000ffff427224 */ /* 0x000fce00078e0077 */
[----:B------:R-:W4:Y:S08]  /*13300*/  MUFU.EX2 R51, R51 ;  /* 0x0000003300337308 */ /* 0x000f300000000800 */
[----:B------:R-:W4:Y:S01]  /*13310*/  MUFU.EX2 R186, R186 ;  /* 0x000000ba00ba7308 */ /* 0x000f220000000800 */
[----:B--2---:R-:W-:Y:S01]  /*13320*/  FMNMX.FTZ R10, R4, R75, !PT ;  /* 0x0000004b040a7209 */ /* 0x004fe20007810000 */
[----:B------:R-:W-:Y:S01]  /*13330*/  FFMA.FTZ R75, R87, R0, -R8 ;  /* 0x00000000574b7223 */ /* 0x000fe20000010808 */
[----:B------:R-:W-:-:S05]  /*13340*/  IMAD.MOV.U32 R87, RZ, RZ, R119 ;  /* 0x000000ffff577224 */ /* 0x000fca00078e0077 */
[----:B------:R-:W2:Y:S01]  /*13350*/  MUFU.EX2 R55, R55 ;  /* 0x0000003700377308 */ /* 0x000ea20000000800 */
[----:B------:R-:W0:Y:S07]  /*13360*/  SHFL.BFLY PT, R79, R10, 0x1, 0x1f ;  /* 0x0c201f000a4f7f89 */ /* 0x000e2e00000e0000 */
[----:B------:R-:W-:Y:S08]  /*13370*/  MUFU.EX2 R180, R180 ;  /* 0x000000b400b47308 */ /* 0x000ff00000000800 */
[----:B------:R-:W-:Y:S08]  /*13380*/  MUFU.EX2 R57, R57 ;  /* 0x0000003900397308 */ /* 0x000ff00000000800 */
[----:B------:R-:W-:Y:S01]  /*13390*/  MUFU.EX2 R182, R182 ;  /* 0x000000b600b67308 */ /* 0x000fe20000000800 */
[----:B0-----:R-:W-:-:S04]  /*133a0*/  FMNMX.FTZ R4, R10, R79, !PT ;  /* 0x0000004f0a047209 */ /* 0x001fc80007810000 */
[C---:B------:R-:W-:Y:S01]  /*133b0*/  FSETP.NEU.FTZ.AND P1, PT, R4.reuse, -INF , PT ;  /* 0xff8000000400780b */ /* 0x040fe20003f3d000 */
[----:B------:R-:W-:Y:S02]  /*133c0*/  FMUL.FTZ R20, R4, R0 ;  /* 0x0000000004147220 */ /* 0x000fe40000410000 */
[----:B------:R-:W-:Y:S03]  /*133d0*/  MUFU.EX2 R59, R59 ;  /* 0x0000003b003b7308 */ /* 0x000fe60000000800 */
[----:B------:R-:W-:-:S05]  /*133e0*/  FSEL R20, R20, RZ, P1 ;  /* 0x000000ff14147208 */ /* 0x000fca0000800000 */
[-CC-:B------:R-:W-:Y:S01]  /*133f0*/  FFMA.FTZ R189, R7, R0.reuse, -R20.reuse ;  /* 0x0000000007bd7223 */ /* 0x180fe20000010814 */
[-CC-:B------:R-:W-:Y:S01]  /*13400*/  FFMA.FTZ R6, R6, R0.reuse, -R20.reuse ;  /* 0x0000000006067223 */ /* 0x180fe20000010814 */
[-CC-:B------:R-:W-:Y:S01]  /*13410*/  FFMA.FTZ R191, R9, R0.reuse, -R20.reuse ;  /* 0x0000000009bf7223 */ /* 0x180fe20000010814 */
[-CC-:B------:R-:W-:Y:S01]  /*13420*/  FFMA.FTZ R8, R11, R0.reuse, -R20.reuse ;  /* 0x000000000b087223 */ /* 0x180fe20000010814 */
[-CC-:B------:R-:W-:Y:S01]  /*13430*/  FFMA.FTZ R185, R13, R0.reuse, -R20.reuse ;  /* 0x000000000db97223 */ /* 0x180fe20000010814 */
[----:B------:R-:W-:Y:S01]  /*13440*/  FADD.FTZ R7, R188, R47 ;  /* 0x0000002fbc077221 */ /* 0x000fe20000010000 */
[----:B------:R-:W-:Y:S01]  /*13450*/  MUFU.EX2 R189, R189 ;  /* 0x000000bd00bd7308 */ /* 0x000fe20000000800 */
[-CC-:B------:R-:W-:Y:S01]  /*13460*/  FFMA.FTZ R10, R15, R0.reuse, -R20.reuse ;  /* 0x000000000f0a7223 */ /* 0x180fe20000010814 */
[-CC-:B------:R-:W-:Y:S01]  /*13470*/  FFMA.FTZ R187, R21, R0.reuse, -R20.reuse ;  /* 0x0000000015bb7223 */ /* 0x180fe20000010814 */
[----:B------:R-:W-:Y:S01]  /*13480*/  FADD.FTZ R28, R190, R7 ;  /* 0x00000007be1c7221 */ /* 0x000fe20000010000 */
[-CC-:B------:R-:W-:Y:S01]  /*13490*/  FFMA.FTZ R12, R25, R0.reuse, -R20.reuse ;  /* 0x00000000190c7223 */ /* 0x180fe20000010814 */
[-CC-:B------:R-:W-:Y:S01]  /*134a0*/  FFMA.FTZ R181, R27, R0.reuse, -R20.reuse ;  /* 0x000000001bb57223 */ /* 0x180fe20000010814 */
[-C--:B------:R-:W-:Y:S01]  /*134b0*/  FFMA.FTZ R14, R29, R0.reuse, -R20 ;  /* 0x000000001d0e7223 */ /* 0x080fe20000010814 */
[----:B-1----:R-:W-:Y:S01]  /*134c0*/  FADD.FTZ R7, R49, R28 ;  /* 0x0000001c31077221 */ /* 0x002fe20000010000 */
[----:B------:R-:W0:Y:S01]  /*134d0*/  MUFU.EX2 R6, R6 ;  /* 0x0000000600067308 */ /* 0x000e220000000800 */
[-CC-:B------:R-:W-:Y:S01]  /*134e0*/  FFMA.FTZ R183, R31, R0.reuse, -R20.reuse ;  /* 0x000000001fb77223 */ /* 0x180fe20000010814 */
[-CC-:B------:R-:W-:Y:S01]  /*134f0*/  FFMA.FTZ R24, R33, R0.reuse, -R20.reuse ;  /* 0x0000000021187223 */ /* 0x180fe20000010814 */
[----:B---3--:R-:W-:Y:S01]  /*13500*/  FADD.FTZ R28, R184, R7 ;  /* 0x00000007b81c7221 */ /* 0x008fe20000010000 */
[-CC-:B------:R-:W-:Y:S01]  /*13510*/  FFMA.FTZ R177, R35, R0.reuse, -R20.reuse ;  /* 0x0000000023b17223 */ /* 0x180fe20000010814 */
[-CC-:B------:R-:W-:Y:S01]  /*13520*/  FFMA.FTZ R26, R37, R0.reuse, -R20.reuse ;  /* 0x00000000251a7223 */ /* 0x180fe20000010814 */
[-C--:B------:R-:W-:Y:S01]  /*13530*/  FFMA.FTZ R179, R39, R0.reuse, -R20 ;  /* 0x0000000027b37223 */ /* 0x080fe20000010814 */
[----:B----4-:R-:W-:Y:S01]  /*13540*/  FADD.FTZ R9, R51, R28 ;  /* 0x0000001c33097221 */ /* 0x010fe20000010000 */
[----:B------:R-:W1:Y:S01]  /*13550*/  MUFU.EX2 R191, R191 ;  /* 0x000000bf00bf7308 */ /* 0x000e620000000800 */
[-CC-:B------:R-:W-:Y:S01]  /*13560*/  FFMA.FTZ R28, R41, R0.reuse, -R20.reuse ;  /* 0x00000000291c7223 */ /* 0x180fe20000010814 */
[-CC-:B------:R-:W-:Y:S01]  /*13570*/  FFMA.FTZ R173, R45, R0.reuse, -R20.reuse ;  /* 0x000000002dad7223 */ /* 0x180fe20000010814 */
[----:B------:R-:W-:Y:S01]  /*13580*/  FADD.FTZ R32, R186, R9 ;  /* 0x00000009ba207221 */ /* 0x000fe20000010000 */
[-CC-:B------:R-:W-:Y:S01]  /*13590*/  FFMA.FTZ R53, R53, R0.reuse, -R20.reuse ;  /* 0x0000000035357223 */ /* 0x180fe20000010814 */
[-CC-:B------:R-:W-:Y:S01]  /*135a0*/  FFMA.FTZ R61, R61, R0.reuse, -R20.reuse ;  /* 0x000000003d3d7223 */ /* 0x180fe20000010814 */
[-C--:B------:R-:W-:Y:S01]  /*135b0*/  FFMA.FTZ R63, R63, R0.reuse, -R20 ;  /* 0x000000003f3f7223 */ /* 0x080fe20000010814 */
[----:B--2---:R-:W-:Y:S01]  /*135c0*/  FADD.FTZ R9, R55, R32 ;  /* 0x0000002037097221 */ /* 0x004fe20000010000 */
[----:B------:R-:W2:Y:S01]  /*135d0*/  MUFU.EX2 R8, R8 ;  /* 0x0000000800087308 */ /* 0x000ea20000000800 */
[----:B0-----:R-:W-:Y:S01]  /*135e0*/  FADD.FTZ R30, R189, R6 ;  /* 0x00000006bd1e7221 */ /* 0x001fe20000010000 */
[-CC-:B------:R-:W-:Y:S01]  /*135f0*/  FFMA.FTZ R65, R65, R0.reuse, -R20.reuse ;  /* 0x0000000041417223 */ /* 0x180fe20000010814 */
[-CC-:B------:R-:W-:Y:S01]  /*13600*/  FFMA.FTZ R67, R67, R0.reuse, -R20.reuse ;  /* 0x0000000043437223 */ /* 0x180fe20000010814 */
[----:B------:R-:W-:Y:S01]  /*13610*/  FFMA.FTZ R69, R69, R0, -R20 ;  /* 0x0000000045457223 */ /* 0x000fe20000010814 */
[----:B------:R-:W-:Y:S01]  /*13620*/  F2FP.F16.F32.PACK_AB R189, R6, R189 ;  /* 0x000000bd06bd723e */ /* 0x000fe200000000ff */
[--C-:B------:R-:W-:Y:S01]  /*13630*/  IMAD.MOV.U32 R45, RZ, RZ, R119.reuse ;  /* 0x000000ffff2d7224 */ /* 0x100fe200078e0077 */
[----:B------:R-:W-:Y:S01]  /*13640*/  F2FP.F16.F32.PACK_AB R188, R47, R188 ;  /* 0x000000bc2fbc723e */ /* 0x000fe200000000ff */
[----:B------:R-:W0:Y:S01]  /*13650*/  MUFU.EX2 R185, R185 ;  /* 0x000000b900b97308 */ /* 0x000e220000000800 */
[----:B-1----:R-:W-:Y:S01]  /*13660*/  FADD.FTZ R7, R191, R30 ;  /* 0x0000001ebf077221 */ /* 0x002fe20000010000 */
[----:B------:R-:W-:Y:S01]  /*13670*/  F2FP.F16.F32.PACK_AB R190, R49, R190 ;  /* 0x000000be31be723e */ /* 0x000fe200000000ff */
[--C-:B------:R-:W-:Y:S01]  /*13680*/  IMAD.MOV.U32 R49, RZ, RZ, R119.reuse ;  /* 0x000000ffff317224 */ /* 0x100fe200078e0077 */
[----:B------:R-:W-:Y:S01]  /*13690*/  F2FP.F16.F32.PACK_AB R184, R51, R184 ;  /* 0x000000b833b8723e */ /* 0x000fe200000000ff */
[--C-:B------:R-:W-:Y:S01]  /*136a0*/  IMAD.MOV.U32 R51, RZ, RZ, R119.reuse ;  /* 0x000000ffff337224 */ /* 0x100fe200078e0077 */
[----:B------:R-:W-:Y:S01]  /*136b0*/  F2FP.F16.F32.PACK_AB R186, R55, R186 ;  /* 0x000000ba37ba723e */ /* 0x000fe200000000ff */
[----:B------:R-:W-:Y:S01]  /*136c0*/  IMAD.MOV.U32 R55, RZ, RZ, R119 ;  /* 0x000000ffff377224 */ /* 0x000fe200078e0077 */
[----:B------:R-:W1:Y:S01]  /*136d0*/  MUFU.EX2 R10, R10 ;  /* 0x0000000a000a7308 */ /* 0x000e620000000800 */
[C---:B--2---:R-:W-:Y:S01]  /*136e0*/  FADD.FTZ R30, R8.reuse, R7 ;  /* 0x00000007081e7221 */ /* 0x044fe20000010000 */
[----:B------:R-:W-:Y:S01]  /*136f0*/  F2FP.F16.F32.PACK_AB R191, R8, R191 ;  /* 0x000000bf08bf723e */ /* 0x000fe200000000ff */
[----:B------:R-:W-:Y:S01]  /*13700*/  VIADD R8, R72, 0xfffffffe ;  /* 0xfffffffe48087836 */ /* 0x000fe20000000000 */
[----:B------:R-:W-:Y:S01]  /*13710*/  MOV R11, 0x3f800000 ;  /* 0x3f800000000b7802 */ /* 0x000fe20000000f00 */
[--C-:B------:R-:W-:Y:S01]  /*13720*/  IMAD.MOV.U32 R72, RZ, RZ, R119.reuse ;  /* 0x000000ffff487224 */ /* 0x100fe200078e0077 */
[----:B------:R-:W-:Y:S01]  /*13730*/  MOV R47, R119 ;  /* 0x00000077002f7202 */ /* 0x000fe20000000f00 */
[----:B------:R-:W-:Y:S01]  /*13740*/  IMAD.MOV.U32 R39, RZ, RZ, R119 ;  /* 0x000000ffff277224 */ /* 0x000fe200078e0077 */
[----:B------:R-:W2:Y:S01]  /*13750*/  MUFU.EX2 R187, R187 ;  /* 0x000000bb00bb7308 */ /* 0x000ea20000000800 */
[----:B0-----:R-:W-:Y:S01]  /*13760*/  FADD.FTZ R7, R185, R30 ;  /* 0x0000001eb9077221 */ /* 0x001fe20000010000 */
[----:B------:R-:W-:Y:S01]  /*13770*/  FADD.FTZ R30, R180, R9 ;  /* 0x00000009b41e7221 */ /* 0x000fe20000010000 */
[----:B------:R-:W-:Y:S01]  /*13780*/  ISETP.GE.AND P1, PT, R8, R222, PT ;  /* 0x000000de0800720c */ /* 0x000fe20003f26270 */
[----:B------:R-:W-:Y:S01]  /*13790*/  IMAD.MOV.U32 R37, RZ, RZ, R119 ;  /* 0x000000ffff257224 */ /* 0x000fe200078e0077 */
[C---:B------:R-:W-:Y:S01]  /*137a0*/  F2FP.F16.F32.PACK_AB R180, R57.reuse, R180 ;  /* 0x000000b439b4723e */ /* 0x040fe200000000ff */
[----:B------:R-:W-:Y:S01]  /*137b0*/  FADD.FTZ R9, R57, R30 ;  /* 0x0000001e39097221 */ /* 0x000fe20000010000 */
[----:B------:R-:W-:Y:S01]  /*137c0*/  FFMA.FTZ R30, R43, R0, -R20 ;  /* 0x000000002b1e7223 */ /* 0x000fe20000010814 */
[----:B------:R-:W0:Y:S01]  /*137d0*/  MUFU.EX2 R12, R12 ;  /* 0x0000000c000c7308 */ /* 0x000e220000000800 */
[----:B-1----:R-:W-:Y:S01]  /*137e0*/  FADD.FTZ R32, R10, R7 ;  /* 0x000000070a207221 */ /* 0x002fe20000010000 */
[----:B------:R-:W-:Y:S01]  /*137f0*/  FADD.FTZ R34, R182, R9 ;  /* 0x00000009b6227221 */ /* 0x000fe20000010000 */
[----:B------:R-:W-:Y:S01]  /*13800*/  F2FP.F16.F32.PACK_AB R182, R59, R182 ;  /* 0x000000b63bb6723e */ /* 0x000fe200000000ff */
[--C-:B------:R-:W-:Y:S01]  /*13810*/  IMAD.MOV.U32 R57, RZ, RZ, R119.reuse ;  /* 0x000000ffff397224 */ /* 0x100fe200078e0077 */
[----:B------:R-:W-:Y:S01]  /*13820*/  F2FP.F16.F32.PACK_AB R185, R10, R185 ;  /* 0x000000b90ab9723e */ /* 0x000fe200000000ff */
[--C-:B------:R-:W-:Y:S01]  /*13830*/  IMAD.MOV.U32 R43, RZ, RZ, R119.reuse ;  /* 0x000000ffff2b7224 */ /* 0x100fe200078e0077 */
[-C--:B------:R-:W-:Y:S01]  /*13840*/  MOV R41, R119.reuse ;  /* 0x0000007700297202 */ /* 0x080fe20000000f00 */
[----:B------:R-:W1:Y:S01]  /*13850*/  MUFU.EX2 R181, R181 ;  /* 0x000000b500b57308 */ /* 0x000e620000000800 */
[----:B--2---:R-:W-:Y:S01]  /*13860*/  FADD.FTZ R7, R187, R32 ;  /* 0x00000020bb077221 */ /* 0x004fe20000010000 */
[-C--:B------:R-:W-:Y:S01]  /*13870*/  MOV R35, R119.reuse ;  /* 0x0000007700237202 */ /* 0x080fe20000000f00 */
[--C-:B------:R-:W-:Y:S01]  /*13880*/  IMAD.MOV.U32 R33, RZ, RZ, R119.reuse ;  /* 0x000000ffff217224 */ /* 0x100fe200078e0077 */
[----:B------:R-:W-:Y:S01]  /*13890*/  MOV R29, R119 ;  /* 0x00000077001d7202 */ /* 0x000fe20000000f00 */
[----:B------:R-:W-:-:S02]  /*138a0*/  IMAD.MOV.U32 R31, RZ, RZ, R119 ;  /* 0x000000ffff1f7224 */ /* 0x000fc400078e0077 */
[----:B------:R-:W-:Y:S01]  /*138b0*/  IMAD.MOV.U32 R27, RZ, RZ, R119 ;  /* 0x000000ffff1b7224 */ /* 0x000fe200078e0077 */
[----:B------:R-:W2:Y:S01]  /*138c0*/  MUFU.EX2 R14, R14 ;  /* 0x0000000e000e7308 */ /* 0x000ea20000000800 */
[C---:B0-----:R-:W-:Y:S01]  /*138d0*/  FADD.FTZ R32, R12.reuse, R7 ;  /* 0x000000070c207221 */ /* 0x041fe20000010000 */
[----:B------:R-:W-:Y:S01]  /*138e0*/  FADD.FTZ R7, R59, R34 ;  /* 0x000000223b077221 */ /* 0x000fe20000010000 */
[----:B------:R-:W-:Y:S01]  /*138f0*/  F2FP.F16.F32.PACK_AB R187, R12, R187 ;  /* 0x000000bb0cbb723e */ /* 0x000fe200000000ff */
[----:B------:R-:W-:Y:S01]  /*13900*/  IMAD.MOV.U32 R25, RZ, RZ, R119 ;  /* 0x000000ffff197224 */ /* 0x000fe200078e0077 */
[----:B------:R-:W-:-:S03]  /*13910*/  MOV R59, R119 ;  /* 0x00000077003b7202 */ /* 0x000fc60000000f00 */
[----:B------:R-:W0:Y:S01]  /*13920*/  MUFU.EX2 R176, R176 ;  /* 0x000000b000b07308 */ /* 0x000e220000000800 */
[----:B-1----:R-:W-:-:S07]  /*13930*/  FADD.FTZ R3, R181, R32 ;  /* 0x00000020b5037221 */ /* 0x002fce0000010000 */
[----:B------:R-:W1:Y:S01]  /*13940*/  MUFU.EX2 R183, R183 ;  /* 0x000000b700b77308 */ /* 0x000e620000000800 */
[C---:B--2---:R-:W-:Y:S01]  /*13950*/  FADD.FTZ R32, R14.reuse, R3 ;  /* 0x000000030e207221 */ /* 0x044fe20000010000 */
[----:B------:R-:W-:-:S06]  /*13960*/  F2FP.F16.F32.PACK_AB R181, R14, R181 ;  /* 0x000000b50eb5723e */ /* 0x000fcc00000000ff */
[----:B------:R-:W2:Y:S01]  /*13970*/  MUFU.EX2 R71, R71 ;  /* 0x0000004700477308 */ /* 0x000ea20000000800 */
[----:B0-----:R-:W-:-:S07]  /*13980*/  FADD.FTZ R34, R176, R7 ;  /* 0x00000007b0227221 */ /* 0x001fce0000010000 */
[----:B------:R-:W0:Y:S01]  /*13990*/  MUFU.EX2 R24, R24 ;  /* 0x0000001800187308 */ /* 0x000e220000000800 */
[----:B-1----:R-:W-:-:S07]  /*139a0*/  FADD.FTZ R3, R183, R32 ;  /* 0x00000020b7037221 */ /* 0x002fce0000010000 */
[----:B------:R-:W1:Y:S01]  /*139b0*/  MUFU.EX2 R178, R178 ;  /* 0x000000b200b27308 */ /* 0x000e620000000800 */
[C---:B--2---:R-:W-:Y:S01]  /*139c0*/  FADD.FTZ R7, R71.reuse, R34 ;  /* 0x0000002247077221 */ /* 0x044fe20000010000 */
[----:B------:R-:W-:Y:S02]  /*139d0*/  F2FP.F16.F32.PACK_AB R176, R71, R176 ;  /* 0x000000b047b0723e */ /* 0x000fe400000000ff */
[----:B------:R-:W-:-:S04]  /*139e0*/  MOV R71, R119 ;  /* 0x0000007700477202 */ /* 0x000fc80000000f00 */
[----:B------:R-:W2:Y:S01]  /*139f0*/  MUFU.EX2 R177, R177 ;  /* 0x000000b100b17308 */ /* 0x000ea20000000800 */
[C---:B0-----:R-:W-:Y:S01]  /*13a00*/  FADD.FTZ R34, R24.reuse, R3 ;  /* 0x0000000318227221 */ /* 0x041fe20000010000 */
[----:B------:R-:W-:Y:S01]  /*13a10*/  F2FP.F16.F32.PACK_AB R183, R24, R183 ;  /* 0x000000b718b7723e */ /* 0x000fe200000000ff */
[----:B------:R-:W-:-:S05]  /*13a20*/  IMAD.MOV.U32 R24, RZ, RZ, R119 ;  /* 0x000000ffff187224 */ /* 0x000fca00078e0077 */
[----:B------:R-:W0:Y:S01]  /*13a30*/  MUFU.EX2 R73, R73 ;  /* 0x0000004900497308 */ /* 0x000e220000000800 */
[----:B-1----:R-:W-:-:S07]  /*13a40*/  FADD.FTZ R36, R178, R7 ;  /* 0x00000007b2247221 */ /* 0x002fce0000010000 */
[----:B------:R-:W1:Y:S01]  /*13a50*/  MUFU.EX2 R26, R26 ;  /* 0x0000001a001a7308 */ /* 0x000e620000000800 */
[----:B--2---:R-:W-:-:S07]  /*13a60*/  FADD.FTZ R3, R177, R34 ;  /* 0x00000022b1037221 */ /* 0x004fce0000010000 */
[----:B------:R-:W2:Y:S01]  /*13a70*/  MUFU.EX2 R172, R172 ;  /* 0x000000ac00ac7308 */ /* 0x000ea20000000800 */
[C---:B0-----:R-:W-:Y:S01]  /*13a80*/  FADD.FTZ R7, R73.reuse, R36 ;  /* 0x0000002449077221 */ /* 0x041fe20000010000 */
[----:B------:R-:W-:Y:S01]  /*13a90*/  F2FP.F16.F32.PACK_AB R178, R73, R178 ;  /* 0x000000b249b2723e */ /* 0x000fe200000000ff */
[----:B------:R-:W-:-:S05]  /*13aa0*/  IMAD.MOV.U32 R73, RZ, RZ, R119 ;  /* 0x000000ffff497224 */ /* 0x000fca00078e0077 */
[----:B------:R-:W0:Y:S01]  /*13ab0*/  MUFU.EX2 R179, R179 ;  /* 0x000000b300b37308 */ /* 0x000e220000000800 */
[C---:B-1----:R-:W-:Y:S01]  /*13ac0*/  FADD.FTZ R20, R26.reuse, R3 ;  /* 0x000000031a147221 */ /* 0x042fe20000010000 */
[----:B------:R-:W-:Y:S02]  /*13ad0*/  F2FP.F16.F32.PACK_AB R177, R26, R177 ;  /* 0x000000b11ab1723e */ /* 0x000fe400000000ff */
[----:B------:R-:W-:-:S04]  /*13ae0*/  MOV R26, R119 ;  /* 0x00000077001a7202 */ /* 0x000fc80000000f00 */
[----:B------:R-:W1:Y:S01]  /*13af0*/  MUFU.EX2 R75, R75 ;  /* 0x0000004b004b7308 */ /* 0x000e620000000800 */
[----:B--2---:R-:W-:-:S07]  /*13b00*/  FADD.FTZ R34, R172, R7 ;  /* 0x00000007ac227221 */ /* 0x004fce0000010000 */
[----:B------:R-:W2:Y:S01]  /*13b10*/  MUFU.EX2 R28, R28 ;  /* 0x0000001c001c7308 */ /* 0x000ea20000000800 */
[----:B0-----:R-:W-:-:S07]  /*13b20*/  FADD.FTZ R3, R179, R20 ;  /* 0x00000014b3037221 */ /* 0x001fce0000010000 */
[----:B------:R-:W0:Y:S01]  /*13b30*/  MUFU.EX2 R174, R174 ;  /* 0x000000ae00ae7308 */ /* 0x000e220000000800 */
[C---:B-1----:R-:W-:Y:S01]  /*13b40*/  FADD.FTZ R7, R75.reuse, R34 ;  /* 0x000000224b077221 */ /* 0x042fe20000010000 */
[----:B------:R-:W-:Y:S01]  /*13b50*/  F2FP.F16.F32.PACK_AB R172, R75, R172 ;  /* 0x000000ac4bac723e */ /* 0x000fe200000000ff */
[----:B------:R-:W-:-:S05]  /*13b60*/  IMAD.MOV.U32 R75, RZ, RZ, R119 ;  /* 0x000000ffff4b7224 */ /* 0x000fca00078e0077 */
[----:B------:R-:W1:Y:S01]  /*13b70*/  MUFU.EX2 R173, R173 ;  /* 0x000000ad00ad7308 */ /* 0x000e620000000800 */
[C---:B--2---:R-:W-:Y:S01]  /*13b80*/  FADD.FTZ R34, R28.reuse, R3 ;  /* 0x000000031c227221 */ /* 0x044fe20000010000 */
[----:B------:R-:W-:Y:S01]  /*13b90*/  F2FP.F16.F32.PACK_AB R179, R28, R179 ;  /* 0x000000b31cb3723e */ /* 0x000fe200000000ff */
[----:B------:R-:W-:-:S05]  /*13ba0*/  IMAD.MOV.U32 R28, RZ, RZ, R119 ;  /* 0x000000ffff1c7224 */ /* 0x000fca00078e0077 */
        /* <DEDUP_REMOVED lines=12> */
[----:B------:R0:W3:Y:S01]  /*13c70*/  MUFU.EX2 R79, R95 ;  /* 0x0000005f004f7308 */ /* 0x0000e20000000800 */
[----:B-1----:R-:W-:-:S07]  /*13c80*/  FADD.FTZ R36, R168, R7 ;  /* 0x00000007a8247221 */ /* 0x002fce0000010000 */
[----:B------:R1:W4:Y:S01]  /*13c90*/  MUFU.EX2 R32, R61 ;  /* 0x0000003d00207308 */ /* 0x0003220000000800 */
[----:B--2---:R-:W-:Y:S01]  /*13ca0*/  FADD.FTZ R3, R53, R34 ;  /* 0x0000002235037221 */ /* 0x004fe20000010000 */
[----:B0-----:R-:W-:-:S06]  /*13cb0*/  MOV R95, R119 ;  /* 0x00000077005f7202 */ /* 0x001fcc0000000f00 */
[----:B------:R-:W0:Y:S01]  /*13cc0*/  MUFU.EX2 R63, R63 ;  /* 0x0000003f003f7308 */ /* 0x000e220000000800 */
[C---:B---3--:R-:W-:Y:S01]  /*13cd0*/  FADD.FTZ R7, R79.reuse, R36 ;  /* 0x000000244f077221 */ /* 0x048fe20000010000 */
[----:B------:R-:W-:Y:S01]  /*13ce0*/  F2FP.F16.F32.PACK_AB R168, R79, R168 ;  /* 0x000000a84fa8723e */ /* 0x000fe200000000ff */
[--C-:B------:R-:W-:Y:S02]  /*13cf0*/  IMAD.MOV.U32 R79, RZ, RZ, R119.reuse ;  /* 0x000000ffff4f7224 */ /* 0x100fe400078e0077 */
[----:B-1----:R-:W-:-:S03]  /*13d00*/  IMAD.MOV.U32 R61, RZ, RZ, R119 ;  /* 0x000000ffff3d7224 */ /* 0x002fc600078e0077 */
[----:B------:R1:W2:Y:S01]  /*13d10*/  MUFU.EX2 R20, R65 ;  /* 0x0000004100147308 */ /* 0x0002a20000000800 */
[C---:B----4-:R-:W-:Y:S01]  /*13d20*/  FADD.FTZ R36, R32.reuse, R3 ;  /* 0x0000000320247221 */ /* 0x050fe20000010000 */
[----:B------:R-:W-:Y:S02]  /*13d30*/  F2FP.F16.F32.PACK_AB R175, R32, R53 ;  /* 0x0000003520af723e */ /* 0x000fe400000000ff */
[-C--:B------:R-:W-:Y:S02]  /*13d40*/  MOV R53, R119.reuse ;  /* 0x0000007700357202 */ /* 0x080fe40000000f00 */
[-C--:B------:R-:W-:Y:S02]  /*13d50*/  MOV R32, R119.reuse ;  /* 0x0000007700207202 */ /* 0x080fe40000000f00 */
[----:B------:R-:W3:Y:S01]  /*13d60*/  MUFU.EX2 R170, R170 ;  /* 0x000000aa00aa7308 */ /* 0x000ee20000000800 */
[----:B0-----:R-:W-:Y:S01]  /*13d70*/  FADD.FTZ R3, R63, R36 ;  /* 0x000000243f037221 */ /* 0x001fe20000010000 */
[----:B-1----:R-:W-:Y:S01]  /*13d80*/  MOV R65, R119 ;  /* 0x0000007700417202 */ /* 0x002fe20000000f00 */
[----:B------:R-:W-:-:S05]  /*13d90*/  IMAD.MOV.U32 R36, RZ, RZ, R119 ;  /* 0x000000ffff247224 */ /* 0x000fca00078e0077 */
[----:B------:R-:W0:Y:S01]  /*13da0*/  MUFU.EX2 R67, R67 ;  /* 0x0000004300437308 */ /* 0x000e220000000800 */
[C---:B--2---:R-:W-:Y:S01]  /*13db0*/  FADD.FTZ R6, R20.reuse, R3 ;  /* 0x0000000314067221 */ /* 0x044fe20000010000 */
[----:B------:R-:W-:Y:S01]  /*13dc0*/  F2FP.F16.F32.PACK_AB R169, R20, R63 ;  /* 0x0000003f14a9723e */ /* 0x000fe200000000ff */
[----:B------:R-:W-:Y:S02]  /*13dd0*/  IMAD.MOV.U32 R3, RZ, RZ, 0x3f800000 ;  /* 0x3f800000ff037424 */ /* 0x000fe400078e00ff */
[----:B------:R-:W-:-:S03]  /*13de0*/  IMAD.MOV.U32 R63, RZ, RZ, R119 ;  /* 0x000000ffff3f7224 */ /* 0x000fc600078e0077 */
[----:B------:R-:W1:Y:S01]  /*13df0*/  MUFU.EX2 R81, R81 ;  /* 0x0000005100517308 */ /* 0x000e620000000800 */
[----:B---3--:R-:W-:-:S07]  /*13e00*/  FADD.FTZ R216, R170, R7 ;  /* 0x00000007aad87221 */ /* 0x008fce0000010000 */
[----:B------:R2:W3:Y:S01]  /*13e10*/  MUFU.EX2 R34, R69 ;  /* 0x0000004500227308 */ /* 0x0004e20000000800 */
[----:B0-----:R-:W-:Y:S01]  /*13e20*/  FADD.FTZ R215, R67, R6 ;  /* 0x0000000643d77221 */ /* 0x001fe20000010000 */
[C---:B-1----:R-:W-:Y:S01]  /*13e30*/  FADD.FTZ R216, R81.reuse, R216 ;  /* 0x000000d851d87221 */ /* 0x042fe20000010000 */
[----:B------:R-:W-:Y:S01]  /*13e40*/  F2FP.F16.F32.PACK_AB R170, R81, R170 ;  /* 0x000000aa51aa723e */ /* 0x000fe200000000ff */
[--C-:B------:R-:W-:Y:S02]  /*13e50*/  IMAD.MOV.U32 R81, RZ, RZ, R119.reuse ;  /* 0x000000ffff517224 */ /* 0x100fe400078e0077 */
[----:B--2---:R-:W-:Y:S02]  /*13e60*/  IMAD.MOV.U32 R69, RZ, RZ, R119 ;  /* 0x000000ffff457224 */ /* 0x004fe400078e0077 */
[C---:B---3--:R-:W-:Y:S01]  /*13e70*/  FADD.FTZ R215, R34.reuse, R215 ;  /* 0x000000d722d77221 */ /* 0x048fe20000010000 */
[----:B------:R-:W-:Y:S01]  /*13e80*/  F2FP.F16.F32.PACK_AB R171, R34, R67 ;  /* 0x0000004322ab723e */ /* 0x000fe200000000ff */
[----:B------:R-:W-:-:S02]  /*13e90*/  IMAD.MOV.U32 R67, RZ, RZ, R119 ;  /* 0x000000ffff437224 */ /* 0x000fc400078e0077 */
        /* <DEDUP_REMOVED lines=54> */
[----:B------:R-:W-:-:S07]  /*14200*/  CS2R R24, SRZ ;  /* 0x0000000000187805 */ /* 0x000fce000001ff00 */
.L_x_3910:
[----:B------:R-:W-:-:S04]  /*14210*/  ISETP.NE.AND P1, PT, R7, 0x1, PT ;  /* 0x000000010700780c */ /* 0x000fc80003f25270 */
[----:B------:R-:W-:-:S04]  /*14220*/  SEL R221, RZ, 0x1, P1 ;  /* 0x00000001ffdd7807 */ /* 0x000fc80000800000 */
[----:B------:R-:W-:Y:S01]  /*14230*/  LOP3.LUT R221, R6, R221, RZ, 0x3c, !PT ;  /* 0x000000dd06dd7212 */ /* 0x000fe200078e3cff */
[----:B------:R-:W-:Y:S06]  /*14240*/  @!P0 BRA `(.L_x_3898) ;  /* 0x0000000000048947 */ /* 0x000fec0003800000 */
[----:B------:R-:W-:Y:S01]  /*14250*/  BPT.TRAP 0x1 ;  /* 0x000000040000795c */ /* 0x000fe20000300000 */
.L_x_3898:
        /* <DEDUP_REMOVED lines=8> */
.L_x_3899:
[----:B------:R-:W-:Y:S01]  /*142e0*/  IMAD R126, R214, 0x900, R223 ;  /* 0x00000900d67e7824 */ /* 0x000fe200078e02df */
[----:B------:R-:W-:Y:S03]  /*142f0*/  BSSY B1, `(.L_x_3900) ;  /* 0x0000006000017945 */ /* 0x000fe60003800000 */
[C---:B------:R-:W-:Y:S02]  /*14300*/  VIADD R124, R126.reuse, 0x2 ;  /* 0x000000027e7c7836 */ /* 0x040fe40000000000 */
[----:B------:R-:W-:Y:S01]  /*14310*/  VIADD R123, R126, 0x4 ;  /* 0x000000047e7b7836 */ /* 0x000fe20000000000 */
[----:B-1----:R-:W-:Y:S06]  /*14320*/  @P1 BRA `(.L_x_3901) ;  /* 0x0000000000081947 */ /* 0x002fec0003800000 */
[----:B------:R-:W1:Y:S02]  /*14330*/  SYNCS.PHASECHK.TRANS64.TRYWAIT P1, [R0+URZ+0x30830], R4 ;  /* 0x03083004000075a7 */ /* 0x000e64000802017f */
[----:B-1----:R-:W-:Y:S05]  /*14340*/  @!P1 BRA `(.L_x_3902) ;  /* 0x000000f400bc9947 */ /* 0x002fea0003800000 */
.L_x_3901:
[----:B------:R-:W-:Y:S05]  /*14350*/  BSYNC B1 ;  /* 0x0000000000017941 */ /* 0x000fea0003800000 */
.L_x_3900:
[----:B------:R-:W2:Y:S04]  /*14360*/  LDL.64 R128, [R1+0x38] ;  /* 0x0000380001807983 */ /* 0x000ea80000100a00 */
[----:B------:R3:W-:Y:S04]  /*14370*/  STL.64 [R1+0x138], R8 ;  /* 0x0001380801007387 */ /* 0x0007e80000100a00 */
[----:B---3--:R-:W3:Y:S01]  /*14380*/  LDL.64 R8, [R1+0x30] ;  /* 0x0000300001087983 */ /* 0x008ee20000100a00 */
[----:B------:R-:W-:Y:S01]  /*14390*/  MOV R120, R126 ;  /* 0x0000007e00787202 */ /* 0x000fe20000000f00 */
[----:B------:R-:W-:Y:S01]  /*143a0*/  VIADD R122, R126, 0x6 ;  /* 0x000000067e7a7836 */ /* 0x000fe20000000000 */
[----:B------:R-:W-:Y:S01]  /*143b0*/  MOV R12, UR50 ;  /* 0x00000032000c7c02 */ /* 0x000fe20008000f00 */
[----:B------:R-:W-:Y:S01]  /*143c0*/  IMAD.MOV.U32 R121, RZ, RZ, 0x40000040 ;  /* 0x40000040ff797424 */ /* 0x000fe200078e00ff */
[----:B------:R-:W-:Y:S01]  /*143d0*/  R2UR UR46, R120 ;  /* 0x00000000782e72ca */ /* 0x000fe200000e0000 */
[----:B------:R-:W-:Y:S01]  /*143e0*/  IMAD.MOV.U32 R125, RZ, RZ, 0x40000040 ;  /* 0x40000040ff7d7424 */ /* 0x000fe200078e00ff */
[----:B------:R-:W-:Y:S01]  /*143f0*/  MOV R120, R124 ;  /* 0x0000007c00787202 */ /* 0x000fe20000000f00 */
[----:B------:R-:W-:Y:S01]  /*14400*/  VIADD R124, R126, 0x304 ;  /* 0x000003047e7c7836 */ /* 0x000fe20000000000 */
[----:B------:R-:W-:Y:S01]  /*14410*/  MOV R20, UR38 ;  /* 0x0000002600147c02 */ /* 0x000fe20008000f00 */
[----:B------:R4:W-:Y:S01]  /*14420*/  STL.64 [R1+0x130], R6 ;  /* 0x0001300601007387 */ /* 0x0009e20000100a00 */
[----:B------:R-:W-:Y:S01]  /*14430*/  R2UR UR42, R120 ;  /* 0x00000000782a72ca */ /* 0x000fe200000e0000 */
[----:B------:R-:W-:Y:S01]  /*14440*/  IMAD.MOV.U32 R120, RZ, RZ, R123 ;  /* 0x000000ffff787224 */ /* 0x000fe200078e007b */
[----:B------:R-:W-:Y:S01]  /*14450*/  R2UR UR50, R122 ;  /* 0x000000007a3272ca */ /* 0x000fe200000e0000 */
[----:B------:R-:W-:Y:S01]  /*14460*/  VIADD R122, R126, 0x302 ;  /* 0x000003027e7a7836 */ /* 0x000fe20000000000 */
[----:B------:R-:W-:Y:S01]  /*14470*/  MOV R213, UR45 ;  /* 0x0000002d00d57c02 */ /* 0x000fe20008000f00 */
[-C--:B------:R-:W-:Y:S01]  /*14480*/  FMUL.FTZ R24, R24, R11.reuse ;  /* 0x0000000b18187220 */ /* 0x080fe20000410000 */
[----:B------:R-:W-:Y:S01]  /*14490*/  R2UR UR38, R120 ;  /* 0x00000000782672ca */ /* 0x000fe200000e0000 */
[----:B------:R-:W-:Y:S01]  /*144a0*/  VIADD R120, R126, 0x300 ;  /* 0x000003007e787836 */ /* 0x000fe20000000000 */
[----:B------:R-:W-:Y:S01]  /*144b0*/  R2UR UR30, R122 ;  /* 0x000000007a1e72ca */ /* 0x000fe200000e0000 */
[----:B------:R-:W-:Y:S01]  /*144c0*/  VIADD R122, R126, 0x600 ;  /* 0x000006007e7a7836 */ /* 0x000fe20000000000 */
[----:B01----:R-:W-:Y:S01]  /*144d0*/  MOV R4, UR44 ;  /* 0x0000002c00047c02 */ /* 0x003fe20008000f00 */
[----:B----4-:R-:W4:Y:S01]  /*144e0*/  LDL.64 R6, [R1+0x20] ;  /* 0x0000200001067983 */ /* 0x010f220000100a00 */
[----:B------:R-:W-:Y:S01]  /*144f0*/  R2UR UR34, R120 ;  /* 0x00000000782272ca */ /* 0x000fe200000e0000 */
[-C--:B------:R-:W-:Y:S01]  /*14500*/  FMUL.FTZ R25, R25, R11.reuse ;  /* 0x0000000b19197220 */ /* 0x080fe20000410000 */
[----:B------:R-:W-:Y:S01]  /*14510*/  IADD3 R120, R126, 0x306, RZ ;  /* 0x000003067e787810 */ /* 0x000fe20007ffe0ff */
[-C--:B------:R-:W-:Y:S01]  /*14520*/  FMUL.FTZ R28, R28, R11.reuse ;  /* 0x0000000b1c1c7220 */ /* 0x080fe20000410000 */
[----:B------:R-:W-:Y:S01]  /*14530*/  R2UR UR47, R121 ;  /* 0x00000000792f72ca */ /* 0x000fe200000e0000 */
[-C--:B------:R-:W-:Y:S01]  /*14540*/  FMUL.FTZ R29, R29, R11.reuse ;  /* 0x0000000b1d1d7220 */ /* 0x080fe20000410000 */
[----:B------:R-:W-:Y:S01]  /*14550*/  R2UR UR26, R124 ;  /* 0x000000007c1a72ca */ /* 0x000fe200000e0000 */
[-C--:B------:R-:W-:Y:S01]  /*14560*/  FMUL.FTZ R32, R32, R11.reuse ;  /* 0x0000000b20207220 */ /* 0x080fe20000410000 */
[----:B------:R-:W-:Y:S01]  /*14570*/  R2UR UR22, R120 ;  /* 0x00000000781672ca */ /* 0x000fe200000e0000 */
[----:B------:R-:W-:Y:S01]  /*14580*/  VIADD R120, R126, 0x604 ;  /* 0x000006047e787836 */ /* 0x000fe20000000000 */
[----:B------:R-:W-:Y:S01]  /*14590*/  R2UR UR18, R122 ;  /* 0x000000007a1272ca */ /* 0x000fe200000e0000 */
[C---:B------:R-:W-:Y:S01]  /*145a0*/  VIADD R122, R126.reuse, 0x606 ;  /* 0x000006067e7a7836 */ /* 0x040fe20000000000 */
[----:B------:R-:W-:Y:S01]  /*145b0*/  MOV R123, 0x40000040 ;  /* 0x40000040007b7802 */ /* 0x000fe20000000f00 */
[-C--:B------:R-:W-:Y:S01]  /*145c0*/  FMUL.FTZ R33, R33, R11.reuse ;  /* 0x0000000b21217220 */ /* 0x080fe20000410000 */
[----:B------:R-:W-:Y:S01]  /*145d0*/  IADD3 R124, R126, 0x602, RZ ;  /* 0x000006027e7c7810 */ /* 0x000fe20007ffe0ff */
[-C--:B------:R-:W-:Y:S01]  /*145e0*/  FMUL.FTZ R36, R36, R11.reuse ;  /* 0x0000000b24247220 */ /* 0x080fe20000410000 */
[----:B------:R-:W-:Y:S01]  /*145f0*/  MOV R15, UR39 ;  /* 0x00000027000f7c02 */ /* 0x000fe20008000f00 */
[-C--:B------:R-:W-:Y:S01]  /*14600*/  FMUL.FTZ R37, R37, R11.reuse ;  /* 0x0000000b25257220 */ /* 0x080fe20000410000 */
[----:B------:R-:W-:Y:S01]  /*14610*/  MOV R5, UR51 ;  /* 0x0000003300057c02 */ /* 0x000fe20008000f00 */
        /* <DEDUP_REMOVED lines=29> */
[----:B------:R-:W-:Y:S01]  /*147f0*/  MOV R211, UR41 ;  /* 0x0000002900d37c02 */ /* 0x000fe20008000f00 */
        /* <DEDUP_REMOVED lines=77> */
[----:B--2---:R-:W-:-:S02]  /*14cd0*/  R2UR UR44, R128 ;  /* 0x00000000802c72ca */ /* 0x004fc400000e0000 */
[----:B------:R-:W-:Y:S02]  /*14ce0*/  R2UR UR45, R129 ;  /* 0x00000000812d72ca */ /* 0x000fe400000e0000 */
[----:B-----5:R-:W-:-:S11]  /*14cf0*/  WARPGROUP.ARRIVE ;  /* 0x00000000000079c5 */ /* 0x020fd60000000000 */
[----:B------:R-:W-:Y:S01]  /*14d00*/  HGMMA.64x96x16.F32 R120, gdesc[UR44], RZ, !UPT, gsb0 ;  /* 0x016000002c7879f0 */ /* 0x000fe2000c0008ff */
[----:B---3--:R-:W-:Y:S02]  /*14d10*/  R2UR UR40, R8 ;  /* 0x00000000082872ca */ /* 0x008fe400000e0000 */
[----:B------:R-:W-:Y:S02]  /*14d20*/  R2UR UR41, R9 ;  /* 0x00000000092972ca */ /* 0x000fe400000e0000 */
[----:B------:R-:W-:Y:S01]  /*14d30*/  R2UR UR45, R213 ;  /* 0x00000000d52d72ca */ /* 0x000fe200000e0000 */
[----:B------:R0:W5:Y:S01]  /*14d40*/  LDL.LU.64 R8, [R1+0x138] ;  /* 0x0001380001087983 */ /* 0x0001620000300a00 */
[----:B------:R-:W-:Y:S02]  /*14d50*/  WARPGROUP.DEPBAR.LE gsb0, 0x0 ;  /* 0x00008000000079c5 */ /* 0x000fe40000010000 */
[----:B------:R-:W-:-:S07]  /*14d60*/  WARPGROUP.ARRIVE ;  /* 0x00000000000079c5 */ /* 0x000fce0000000000 */
[----:B------:R-:W-:Y:S01]  /*14d70*/  HGMMA.64x96x16.F32 R120, gdesc[UR40], R120, gsb0 ;  /* 0x01600000287879f0 */ /* 0x000fe20008000878 */
[----:B------:R-:W-:Y:S02]  /*14d80*/  R2UR UR40, R212 ;  /* 0x00000000d42872ca */ /* 0x000fe400000e0000 */
[----:B------:R-:W2:Y:S01]  /*14d90*/  LDL.64 R212, [R1+0x28] ;  /* 0x0000280001d47983 */ /* 0x000ea20000100a00 */
[----:B------:R-:W-:Y:S01]  /*14da0*/  R2UR UR41, R211 ;  /* 0x00000000d32972ca */ /* 0x000fe200000e0000 */
[----:B------:R-:W-:Y:S02]  /*14db0*/  WARPGROUP.DEPBAR.LE gsb0, 0x0 ;  /* 0x00008000000079c5 */ /* 0x000fe40000010000 */
[----:B------:R-:W-:Y:S01]  /*14dc0*/  WARPGROUP.ARRIVE ;  /* 0x00000000000079c5 */ /* 0x000fe20000000000 */
[----:B--2---:R-:W-:Y:S02]  /*14dd0*/  R2UR UR36, R212 ;  /* 0x00000000d42472ca */ /* 0x004fe400000e0000 */
[----:B------:R-:W-:-:S02]  /*14de0*/  R2UR UR37, R213 ;  /* 0x00000000d52572ca */ /* 0x000fc400000e0000 */
[----:B------:R-:W2:Y:S11]  /*14df0*/  LDL.64 R212, [R1+0x8] ;  /* 0x0000080001d47983 */ /* 0x000eb60000100a00 */
[----:B------:R-:W-:Y:S01]  /*14e00*/  HGMMA.64x96x16.F32 R120, gdesc[UR36], R120, gsb0 ;  /* 0x01600000247879f0 */ /* 0x000fe20008000878 */
[----:B------:R-:W-:-:S02]  /*14e10*/  R2UR UR36, R210 ;  /* 0x00000000d22472ca */ /* 0x000fc400000e0000 */
[----:B------:R-:W3:Y:S01]  /*14e20*/  LDL.64 R210, [R1+0x18] ;  /* 0x0000180001d27983 */ /* 0x000ee20000100a00 */
[----:B------:R-:W-:Y:S02]  /*14e30*/  R2UR UR38, R20 ;  /* 0x00000000142672ca */ /* 0x000fe400000e0000 */
[----:B------:R-:W-:Y:S02]  /*14e40*/  R2UR UR37, R21 ;  /* 0x00000000152572ca */ /* 0x000fe400000e0000 */
[----:B------:R-:W2:Y:S01]  /*14e50*/  LDL.64 R20, [R1+0x10] ;  /* 0x0000100001147983 */ /* 0x000ea20000100a00 */
[----:B----4-:R-:W-:Y:S02]  /*14e60*/  R2UR UR48, R6 ;  /* 0x00000000063072ca */ /* 0x010fe400000e0000 */
[----:B------:R-:W-:Y:S01]  /*14e70*/  R2UR UR49, R7 ;  /* 0x00000000073172ca */ /* 0x000fe200000e0000 */
[----:B------:R-:W-:Y:S01]  /*14e80*/  UMOV UR20, UR56 ;  /* 0x0000003800147c82 */ /* 0x000fe20008000000 */
[----:B------:R-:W-:Y:S01]  /*14e90*/  UMOV UR21, UR57 ;  /* 0x0000003900157c82 */ /* 0x000fe20008000000 */
[----:B------:R-:W-:Y:S01]  /*14ea0*/  UMOV UR16, UR52 ;  /* 0x0000003400107c82 */ /* 0x000fe20008000000 */
[----:B------:R-:W-:Y:S01]  /*14eb0*/  UMOV UR17, UR53 ;  /* 0x0000003500117c82 */ /* 0x000fe20008000000 */
[----:B------:R-:W-:Y:S01]  /*14ec0*/  R2UR UR44, R4 ;  /* 0x00000000042c72ca */ /* 0x000fe200000e0000 */
[----:B------:R0:W5:Y:S01]  /*14ed0*/  LDL.LU.64 R6, [R1+0x130] ;  /* 0x0001300001067983 */ /* 0x0001620000300a00 */
[----:B------:R-:W-:-:S02]  /*14ee0*/  WARPGROUP.DEPBAR.LE gsb0, 0x0 ;  /* 0x00008000000079c5 */ /* 0x000fc40000010000 */
[----:B------:R-:W-:-:S06]  /*14ef0*/  WARPGROUP.ARRIVE ;  /* 0x00000000000079c5 */ /* 0x000fcc0000000000 */
[----:B------:R-:W-:Y:S03]  /*14f00*/  HGMMA.64x96x16.F32 R120, gdesc[UR48], R120, gsb0 ;  /* 0x01600000307879f0 */ /* 0x000fe60008000878 */
[----:B------:R-:W-:Y:S02]  /*14f10*/  WARPGROUP.DEPBAR.LE gsb0, 0x0 ;  /* 0x00008000000079c5 */ /* 0x000fe40000010000 */
[----:B------:R-:W-:Y:S01]  /*14f20*/  WARPGROUP.ARRIVE ;  /* 0x00000000000079c5 */ /* 0x000fe20000000000 */
[----:B---3--:R-:W-:Y:S02]  /*14f30*/  R2UR UR32, R210 ;  /* 0x00000000d22072ca */ /* 0x008fe400000e0000 */
[----:B------:R-:W-:-:S13]  /*14f40*/  R2UR UR33, R211 ;  /* 0x00000000d32172ca */ /* 0x000fda00000e0000 */
[----:B------:R-:W-:Y:S01]  /*14f50*/  HGMMA.64x96x16.F32 R120, gdesc[UR32], R120, gsb0 ;  /* 0x01600000207879f0 */ /* 0x000fe20008000878 */
[----:B--2---:R-:W-:Y:S02]  /*14f60*/  R2UR UR28, R20 ;  /* 0x00000000141c72ca */ /* 0x004fe400000e0000 */
[----:B------:R-:W-:Y:S02]  /*14f70*/  R2UR UR29, R21 ;  /* 0x00000000151d72ca */ /* 0x000fe400000e0000 */
[----:B------:R-:W-:Y:S02]  /*14f80*/  R2UR UR24, R212 ;  /* 0x00000000d41872ca */ /* 0x000fe400000e0000 */
[----:B------:R-:W-:Y:S01]  /*14f90*/  R2UR UR25, R213 ;  /* 0x00000000d51972ca */ /* 0x000fe200000e0000 */
        /* <DEDUP_REMOVED lines=12> */
[----:B------:R-:W-:Y:S01]  /*15060*/  UMOV UR12, UR44 ;  /* 0x0000002c000c7c82 */ /* 0x000fe20008000000 */
[----:B------:R-:W-:Y:S01]  /*15070*/  UMOV UR13, UR45 ;  /* 0x0000002d000d7c82 */ /* 0x000fe20008000000 */
        /* <DEDUP_REMOVED lines=10> */
[----:B------:R-:W-:Y:S01]  /*15120*/  R2UR UR39, R15 ;  /* 0x000000000f2772ca */ /* 0x000fe200000e0000 */
[----:B------:R-:W-:Y:S02]  /*15130*/  WARPGROUP.DEPBAR.LE gsb0, 0x0 ;  /* 0x00008000000079c5 */ /* 0x000fe40000010000 */
[----:B------:R-:W-:-:S06]  /*15140*/  WARPGROUP.ARRIVE ;  /* 0x00000000000079c5 */ /* 0x000fcc0000000000 */
[----:B------:R-:W-:Y:S01]  /*15150*/  HGMMA.64x96x16.F32 R120, gdesc[UR8], R120, gsb0 ;  /* 0x01600000087879f0 */ /* 0x000fe20008000878 */
[----:B------:R-:W-:Y:S02]  /*15160*/  R2UR UR51, R5 ;  /* 0x00000000053372ca */ /* 0x000fe400000e0000 */
[----:B------:R-:W-:Y:S02]  /*15170*/  R2UR UR50, R12 ;  /* 0x000000000c3272ca */ /* 0x000fe400000e0000 */
[----:B------:R-:W-:Y:S02]  /*15180*/  R2UR UR49, R13 ;  /* 0x000000000d3172ca */ /* 0x000fe400000e0000 */
[----:B------:R-:W-:Y:S01]  /*15190*/  R2UR UR48, R14 ;  /* 0x000000000e3072ca */ /* 0x000fe200000e0000 */
[----:B------:R-:W-:Y:S01]  /*151a0*/  FMUL.FTZ R119, R119, R3 ;  /* 0x0000000377777220 */ /* 0x000fe20000410000 */
[----:B------:R-:W-:Y:S02]  /*151b0*/  WARPGROUP.DEPBAR.LE gsb0, 0x0 ;  /* 0x00008000000079c5 */ /* 0x000fe40000010000 */
[----:B0-----:R-:W-:Y:S11]  /*151c0*/  @!P0 BRA `(.L_x_3903) ;  /* 0x0000000000048947 */ /* 0x001ff60003800000 */
[----:B------:R-:W-:Y:S01]  /*151d0*/  BPT.TRAP 0x1 ;  /* 0x000000040000795c */ /* 0x000fe20000300000 */
.L_x_3903:
[----:B-----5:R-:W-:Y:S02]  /*151e0*/  SHF.L.U32 R3, R6, 0x1f, RZ ;  /* 0x0000001f06037819 */ /* 0x020fe400000006ff */
[----:B------:R-:W-:-:S04]  /*151f0*/  LEA R12, R7, R2, 0x3 ;  /* 0x00000002070c7211 */ /* 0x000fc800078e18ff */
[----:B------:R0:W1:Y:S01]  /*15200*/  SYNCS.PHASECHK.TRANS64.TRYWAIT P1, [R12+URZ+0x30850], R3 ;  /* 0x030850030c0075a7 */ /* 0x000062000802017f */
[----:B------:R-:W-:Y:S05]  /*15210*/  @!P0 BRA `(.L_x_3904) ;  /* 0x0000000000048947 */ /* 0x000fea0003800000 */
[----:B------:R-:W-:Y:S01]  /*15220*/  BPT.TRAP 0x1 ;  /* 0x000000040000795c */ /* 0x000fe20000300000 */
.L_x_3904:
[----:B------:R-:W-:Y:S04]  /*15230*/  BSSY B1, `(.L_x_3905) ;  /* 0x0000004000017945 */ /* 0x000fe80003800000 */
[----:B-1----:R-:W-:Y:S05]  /*15240*/  @P1 BRA `(.L_x_3906) ;  /* 0x0000000000081947 */ /* 0x002fea0003800000 */
[----:B------:R-:W1:Y:S02]  /*15250*/  SYNCS.PHASECHK.TRANS64.TRYWAIT P1, [R12+URZ+0x30850], R3 ;  /* 0x030850030c0075a7 */ /* 0x000e64000802017f */
[----:B-1----:R-:W-:Y:S05]  /*15260*/  @!P1 BRA `(.L_x_3907) ;  /* 0x000000e800089947 */ /* 0x002fea0003800000 */
.L_x_3906:
[----:B------:R-:W-:Y:S05]  /*15270*/  BSYNC B1 ;  /* 0x0000000000017941 */ /* 0x000fea0003800000 */
.L_x_3905:
[----:B01----:R-:W-:Y:S01]  /*15280*/  VIADD R3, R2, 0x400 ;  /* 0x0000040002037836 */ /* 0x003fe20000000000 */
[----:B------:R-:W-:Y:S01]  /*15290*/  WARPGROUP.ARRIVE ;  /* 0x00000000000079c5 */ /* 0x000fe20000000000 */
[----:B------:R-:W-:-:S03]  /*152a0*/  IMAD.MOV.U32 R5, RZ, RZ, 0x40000040 ;  /* 0x40000040ff057424 */ /* 0x000fc600078e00ff */
[----:B------:R-:W-:Y:S02]  /*152b0*/  SHF.R.U32.HI R3, RZ, 0x4, R3 ;  /* 0x00000004ff037819 */ /* 0x000fe40000011603 */
[----:B------:R-:W-:Y:S02]  /*152c0*/  R2UR UR7, R5 ;  /* 0x00000000050772ca */ /* 0x000fe400000e0000 */
[----:B------:R-:W-:Y:S02]  /*152d0*/  LOP3.LUT R3, R3, 0x3fff, RZ, 0xc0, !PT ;  /* 0x00003fff03037812 */ /* 0x000fe400078ec0ff */
[----:B------:R-:W-:Y:S02]  /*152e0*/  MOV R5, 0x40000040 ;  /* 0x4000004000057802 */ /* 0x000fe40000000f00 */
[----:B------:R-:W-:-:S05]  /*152f0*/  LOP3.LUT R3, R3, 0x3000000, RZ, 0xfc, !PT ;  /* 0x0300000003037812 */ /* 0x000fca00078efcff */
[----:B------:R-:W-:Y:S02]  /*15300*/  IMAD R4, R7, 0x900, R3 ;  /* 0x0000090007047824 */ /* 0x000fe400078e0203 */
[----:B------:R-:W-:-:S03]  /*15310*/  IMAD.MOV.U32 R7, RZ, RZ, 0x40000040 ;  /* 0x40000040ff077424 */ /* 0x000fc600078e00ff */
[C---:B------:R-:W-:Y:S02]  /*15320*/  R2UR UR6, R4.reuse ;  /* 0x00000000040672ca */ /* 0x040fe400000e0000 */
[----:B------:R-:W-:-:S11]  /*15330*/  IADD3 R6, R4, 0x80, RZ ;  /* 0x0000008004067810 */ /* 0x000fd60007ffe0ff */
[----:B------:R-:W-:Y:S01]  /*15340*/  HGMMA.64x192x16.F32 R24, R188, gdesc[UR4].tnspB, R24, gsb0 ;  /* 0x42e00004bc187df0 */ /* 0x000fe20008000818 */
[----:B------:R-:W-:Y:S01]  /*15350*/  R2UR UR6, R6 ;  /* 0x00000000060672ca */ /* 0x000fe200000e0000 */
[----:B------:R-:W-:Y:S01]  /*15360*/  VIADD R6, R4, 0x100 ;  /* 0x0000010004067836 */ /* 0x000fe20000000000 */
[----:B------:R-:W-:Y:S02]  /*15370*/  R2UR UR7, R7 ;  /* 0x00000000070772ca */ /* 0x000fe400000e0000 */
[----:B------:R-:W-:Y:S01]  /*15380*/  MOV R7, 0x40000040 ;  /* 0x4000004000077802 */ /* 0x000fe20000000f00 */
[----:B------:R-:W-:Y:S02]  /*15390*/  WARPGROUP.DEPBAR.LE gsb0, 0x0 ;  /* 0x00008000000079c5 */ /* 0x000fe40000010000 */
[----:B------:R-:W-:-:S12]  /*153a0*/  WARPGROUP.ARRIVE ;  /* 0x00000000000079c5 */ /* 0x000fd80000000000 */
        /* <DEDUP_REMOVED lines=17> */
[----:B------:R-:W-:Y:S01]  /*154c0*/  R2UR UR7, R7 ;  /* 0x00000000070772ca */ /* 0x000fe200000e0000 */
[----:B------:R-:W-:Y:S02]  /*154d0*/  WARPGROUP.DEPBAR.LE gsb0, 0x0 ;  /* 0x00008000000079c5 */ /* 0x000fe40000010000 */
[----:B------:R-:W-:-:S14]  /*154e0*/  WARPGROUP.ARRIVE ;  /* 0x00000000000079c5 */ /* 0x000fdc0000000000 */
[----:B------:R-:W-:Y:S01]  /*154f0*/  HGMMA.64x192x16.F32 R24, R172, gdesc[UR4].tnspB, R24, gsb0 ;  /* 0x42e00004ac187df0 */ /* 0x000fe20008000818 */
[----:B------:R-:W-:Y:S02]  /*15500*/  R2UR UR6, R4 ;  /* 0x00000000040672ca */ /* 0x000fe400000e0000 */
[----:B------:R-:W-:Y:S01]  /*15510*/  R2UR UR7, R5 ;  /* 0x00000000050772ca */ /* 0x000fe200000e0000 */
[----:B------:R-:W-:Y:S02]  /*15520*/  WARPGROUP.DEPBAR.LE gsb0, 0x0 ;  /* 0x00008000000079c5 */ /* 0x000fe40000010000 */
[----:B------:R-:W-:-:S14]  /*15530*/  WARPGROUP.ARRIVE ;  /* 0x00000000000079c5 */ /* 0x000fdc0000000000 */
[----:B------:R-:W-:Y:S03]  /*15540*/  HGMMA.64x192x16.F32 R24, R168, gdesc[UR4].tnspB, R24, gsb0 ;  /* 0x42e00004a8187df0 */ /* 0x000fe60008000818 */
[----:B------:R-:W-:Y:S02]  /*15550*/  WARPGROUP.DEPBAR.LE gsb0, 0x0 ;  /* 0x00008000000079c5 */ /* 0x000fe40000010000 */
[----:B------:R-:W-:Y:S05]  /*15560*/  @!P0 BRA `(.L_x_3908) ;  /* 0x0000000000048947 */ /* 0x000fea0003800000 */
[----:B------:R-:W-:Y:S01]  /*15570*/  BPT.TRAP 0x1 ;  /* 0x000000040000795c */ /* 0x000fe20000300000 */
.L_x_3908:
[----:B------:R-:W-:Y:S01]  /*15580*/  FMUL.FTZ R3, R120, UR38 ;  /* 0x0000002678037c20 */ /* 0x000fe20008410000 */
[----:B------:R-:W-:Y:S01]  /*15590*/  FMUL.FTZ R11, R121, UR38 ;  /* 0x00000026790b7c20 */ /* 0x000fe20008410000 */
[----:B------:R-:W-:Y:S01]  /*155a0*/  FMUL.FTZ R13, R124, UR38 ;  /* 0x000000267c0d7c20 */ /* 0x000fe20008410000 */
[----:B------:R-:W-:Y:S01]  /*155b0*/  FMUL.FTZ R14, R125, UR38 ;  /* 0x000000267d0e7c20 */ /* 0x000fe20008410000 */
[----:B------:R-:W-:Y:S02]  /*155c0*/  VIADD R0, R0, 0x30840 ;  /* 0x0003084000007836 */ /* 0x000fe40000000000 */
[----:B------:R-:W-:Y:S01]  /*155d0*/  FMUL.FTZ R15, R128, UR38 ;  /* 0x00000026800f7c20 */ /* 0x000fe20008410000 */
[----:B------:R-:W0:Y:S01]  /*155e0*/  MUFU.TANH R3, R3 ;  /* 0x0000000300037308 */ /* 0x000e220000002400 */
[----:B------:R-:W-:Y:S01]  /*155f0*/  FMUL.FTZ R20, R129, UR38 ;  /* 0x0000002681147c20 */ /* 0x000fe20008410000 */
[----:B------:R-:W-:Y:S01]  /*15600*/  FMUL.FTZ R21, R132, UR38 ;  /* 0x0000002684157c20 */ /* 0x000fe20008410000 */
[----:B------:R-:W-:Y:S01]  /*15610*/  PRMT R0, R224, 0x654, R0 ;  /* 0x00000654e0007816 */ /* 0x000fe20000000000 */
[----:B------:R-:W-:Y:S01]  /*15620*/  FMUL.FTZ R120, R133, UR38 ;  /* 0x0000002685787c20 */ /* 0x000fe20008410000 */
[----:B------:R-:W-:Y:S01]  /*15630*/  FMUL.FTZ R121, R136, UR38 ;  /* 0x0000002688797c20 */ /* 0x000fe20008410000 */
[----:B------:R-:W-:Y:S01]  /*15640*/  FMUL.FTZ R7, R123, UR38 ;  /* 0x000000267b077c20 */ /* 0x000fe20008410000 */
[----:B------:R0:W-:Y:S01]  /*15650*/  SYNCS.ARRIVE.TRANS64.RED.A1T0 RZ, [R0+URZ], RZ ;  /* 0x000000ff00ff79a7 */ /* 0x0001e2000810043f */
        /* <DEDUP_REMOVED lines=86> */
[----:B--2---:R-:W-:-:S05]  /*15bc0*/  FMNMX.FTZ R5, R148, R0, !PT ;  /* 0x0000000094057209 */ /* 0x004fca0007810000 */
[----:B------:R-:W2:Y:S02]  /*15bd0*/  SHFL.BFLY PT, R0, R5, 0x2, 0x1f ;  /* 0x0c401f0005007f89 */ /* 0x000ea400000e0000 */
[----:B------:R-:W3:Y:S08]  /*15be0*/  MUFU.TANH R126, R126 ;  /* 0x0000007e007e7308 */ /* 0x000ef00000002400 */
[----:B------:R-:W4:Y:S08]  /*15bf0*/  MUFU.TANH R127, R127 ;  /* 0x0000007f007f7308 */ /* 0x000f300000002400 */
[----:B------:R-:W5:Y:S01]  /*15c00*/  MUFU.TANH R130, R130 ;  /* 0x0000008200827308 */ /* 0x000f620000002400 */
[----:B--2---:R-:W-:-:S07]  /*15c10*/  FMNMX.FTZ R5, R5, R0, !PT ;  /* 0x0000000005057209 */ /* 0x004fce0007810000 */
[----:B------:R-:W2:Y:S01]  /*15c20*/  MUFU.TANH R131, R131 ;  /* 0x0000008300837308 */ /* 0x000ea20000002400 */
[----:B------:R-:W0:Y:S07]  /*15c30*/  SHFL.BFLY PT, R0, R5, 0x1, 0x1f ;  /* 0x0c201f0005007f89 */ /* 0x000e2e00000e0000 */
[----:B------:R-:W2:Y:S08]  /*15c40*/  MUFU.TANH R134, R134 ;  /* 0x0000008600867308 */ /* 0x000eb00000002400 */
[----:B------:R-:W2:Y:S08]  /*15c50*/  MUFU.TANH R135, R135 ;  /* 0x0000008700877308 */ /* 0x000eb00000002400 */
[----:B------:R-:W2:Y:S01]  /*15c60*/  MUFU.TANH R138, R138 ;  /* 0x0000008a008a7308 */ /* 0x000ea20000002400 */
[----:B0-----:R-:W-:-:S02]  /*15c70*/  FMNMX.FTZ R5, R5, R0, !PT ;  /* 0x0000000005057209 */ /* 0x001fc40007810000 */
[----:B------:R-:W-:-:S05]  /*15c80*/  FMNMX.FTZ R0, R6, R9, !PT ;  /* 0x0000000906007209 */ /* 0x000fca0007810000 */
[----:B------:R-:W0:Y:S01]  /*15c90*/  MUFU.TANH R139, R139 ;  /* 0x0000008b008b7308 */ /* 0x000e220000002400 */
[----:B-1----:R-:W-:Y:S01]  /*15ca0*/  FMNMX.FTZ R0, R7, R0, !PT ;  /* 0x0000000007007209 */ /* 0x002fe20007810000 */
[----:B------:R-:W-:-:S03]  /*15cb0*/  FADD.FTZ R161, -R5, R10 ;  /* 0x0000000a05a17221 */ /* 0x000fc60000010100 */
[----:B---3--:R-:W-:-:S03]  /*15cc0*/  FMNMX.FTZ R0, R126, R0, !PT ;  /* 0x000000007e007209 */ /* 0x008fc60007810000 */
[----:B------:R-:W1:Y:S01]  /*15cd0*/  MUFU.TANH R142, R142 ;  /* 0x0000008e008e7308 */ /* 0x000e620000002400 */
[----:B----4-:R-:W-:-:S04]  /*15ce0*/  FMNMX.FTZ R0, R127, R0, !PT ;  /* 0x000000007f007209 */ /* 0x010fc80007810000 */
[----:B-----5:R-:W-:-:S03]  /*15cf0*/  FMNMX.FTZ R0, R130, R0, !PT ;  /* 0x0000000082007209 */ /* 0x020fc60007810000 */
[----:B------:R-:W3:Y:S01]  /*15d00*/  MUFU.TANH R143, R143 ;  /* 0x0000008f008f7308 */ /* 0x000ee20000002400 */
[----:B--2---:R-:W-:-:S04]  /*15d10*/  FMNMX.FTZ R0, R131, R0, !PT ;  /* 0x0000000083007209 */ /* 0x004fc80007810000 */
[----:B------:R-:W-:-:S03]  /*15d20*/  FMNMX.FTZ R0, R134, R0, !PT ;  /* 0x0000000086007209 */ /* 0x000fc60007810000 */
[----:B------:R-:W2:Y:S01]  /*15d30*/  MUFU.TANH R146, R146 ;  /* 0x0000009200927308 */ /* 0x000ea20000002400 */
[----:B------:R-:W-:-:S04]  /*15d40*/  FMNMX.FTZ R0, R135, R0, !PT ;  /* 0x0000000087007209 */ /* 0x000fc80007810000 */
[----:B------:R-:W-:-:S03]  /*15d50*/  FMNMX.FTZ R0, R138, R0, !PT ;  /* 0x000000008a007209 */ /* 0x000fc60007810000 */
[----:B------:R-:W4:Y:S01]  /*15d60*/  MUFU.TANH R147, R147 ;  /* 0x0000009300937308 */ /* 0x000f220000002400 */
[----:B0-----:R-:W-:-:S04]  /*15d70*/  FMNMX.FTZ R0, R139, R0, !PT ;  /* 0x000000008b007209 */ /* 0x001fc80007810000 */
[----:B-1----:R-:W-:-:S03]  /*15d80*/  FMNMX.FTZ R0, R142, R0, !PT ;  /* 0x000000008e007209 */ /* 0x002fc60007810000 */
[----:B------:R-:W0:Y:S01]  /*15d90*/  MUFU.TANH R149, R149 ;  /* 0x0000009500957308 */ /* 0x000e220000002400 */
[----:B---3--:R-:W-:-:S04]  /*15da0*/  FMNMX.FTZ R0, R143, R0, !PT ;  /* 0x000000008f007209 */ /* 0x008fc80007810000 */
[----:B--2---:R-:W-:-:S03]  /*15db0*/  FMNMX.FTZ R0, R146, R0, !PT ;  /* 0x0000000092007209 */ /* 0x004fc60007810000 */
        /* <DEDUP_REMOVED lines=17> */
[----:B-1----:R-:W-:-:S04]  /*15ed0*/  FMNMX.FTZ R0, R156, R0, !PT ;  /* 0x000000009c007209 */ /* 0x002fc80007810000 */
[----:B--2---:R-:W-:-:S04]  /*15ee0*/  FMNMX.FTZ R0, R157, R0, !PT ;  /* 0x000000009d007209 */ /* 0x004fc80007810000 */
[----:B0-----:R-:W-:-:S05]  /*15ef0*/  FMNMX.FTZ R0, R158, R0, !PT ;  /* 0x000000009e007209 */ /* 0x001fca0007810000 */
[----:B------:R-:W0:Y:S02]  /*15f00*/  SHFL.BFLY PT, R4, R0, 0x2, 0x1f ;  /* 0x0c401f0000047f89 */ /* 0x000e2400000e0000 */
        /* <DEDUP_REMOVED lines=19> */
[-C--:B0-----:R-:W-:Y:S01]  /*16040*/  FMUL.FTZ R161, R4, R0.reuse ;  /* 0x0000000004a17220 */ /* 0x081fe20000410000 */
[-CC-:B------:R-:W-:Y:S01]  /*16050*/  FFMA.FTZ R123, R123, R0.reuse, -R9.reuse ;  /* 0x000000007b7b7223 */ /* 0x180fe20000010809 */
[-CC-:B------:R-:W-:Y:S01]  /*16060*/  FFMA.FTZ R122, R122, R0.reuse, -R9.reuse ;  /* 0x000000007a7a7223 */ /* 0x180fe20000010809 */
[-C--:B------:R-:W-:Y:S01]  /*16070*/  FFMA.FTZ R124, R124, R0.reuse, -R9 ;  /* 0x000000007c7c7223 */ /* 0x080fe20000010809 */
[-CC-:B------:R-:W-:Y:S01]  /*16080*/  FFMA.FTZ R6, R6, R0.reuse, -R161.reuse ;  /* 0x0000000006067223 */ /* 0x180fe200000108a1 */
[-CC-:B------:R-:W-:Y:S01]  /*16090*/  FFMA.FTZ R7, R7, R0.reuse, -R161.reuse ;  /* 0x0000000007077223 */ /* 0x180fe200000108a1 */
[-CC-:B------:R-:W-:Y:S01]  /*160a0*/  FFMA.FTZ R126, R126, R0.reuse, -R161.reuse ;  /* 0x000000007e7e7223 */ /* 0x180fe200000108a1 */
[----:B------:R-:W0:Y:S01]  /*160b0*/  MUFU.EX2 R10, R10 ;  /* 0x0000000a000a7308 */ /* 0x000e220000000800 */
[-CC-:B------:R-:W-:Y:S01]  /*160c0*/  FFMA.FTZ R127, R127, R0.reuse, -R161.reuse ;  /* 0x000000007f7f7223 */ /* 0x180fe200000108a1 */
[-CC-:B------:R-:W-:Y:S01]  /*160d0*/  FFMA.FTZ R130, R130, R0.reuse, -R161.reuse ;  /* 0x0000000082827223 */ /* 0x180fe200000108a1 */
[-CC-:B------:R-:W-:Y:S01]  /*160e0*/  FFMA.FTZ R131, R131, R0.reuse, -R161.reuse ;  /* 0x0000000083837223 */ /* 0x180fe200000108a1 */
[-C--:B------:R-:W-:Y:S01]  /*160f0*/  FFMA.FTZ R134, R134, R0.reuse, -R161 ;  /* 0x0000000086867223 */ /* 0x080fe200000108a1 */
        /* <DEDUP_REMOVED lines=10> */
[--C-:B------:R-:W-:Y:S01]  /*161a0*/  FFMA.FTZ R144, R144, R0, -R9.reuse ;  /* 0x0000000090907223 */ /* 0x100fe20000010809 */
[----:B------:R-:W2:Y:S01]  /*161b0*/  MUFU.EX2 R159, R159 ;  /* 0x0000009f009f7308 */ /* 0x000ea20000000800 */
[----:B0-----:R-:W-:Y:S01]  /*161c0*/  FFMA.FTZ R216, R11, R216, R10 ;  /* 0x000000d80bd87223 */ /* 0x001fe2000001000a */
[-CC-:B------:R-:W-:Y:S01]  /*161d0*/  FFMA.FTZ R145, R145, R0.reuse, -R9.reuse ;  /* 0x0000000091917223 */ /* 0x180fe20000010809 */
[-C--:B------:R-:W-:Y:S01]  /*161e0*/  FFMA.FTZ R9, R148, R0.reuse, -R9 ;  /* 0x0000000094097223 */ /* 0x080fe20000010809 */
[-CC-:B------:R-:W-:Y:S01]  /*161f0*/  FFMA.FTZ R171, R158, R0.reuse, -R161.reuse ;  /* 0x000000009eab7223 */ /* 0x180fe200000108a1 */
[-CC-:B------:R-:W-:Y:S01]  /*16200*/  FFMA.FTZ R135, R135, R0.reuse, -R161.reuse ;  /* 0x0000000087877223 */ /* 0x180fe200000108a1 */
[-CC-:B------:R-:W-:Y:S01]  /*16210*/  FFMA.FTZ R138, R138, R0.reuse, -R161.reuse ;  /* 0x000000008a8a7223 */ /* 0x180fe200000108a1 */
[-CC-:B------:R-:W-:Y:S01]  /*16220*/  FFMA.FTZ R139, R139, R0.reuse, -R161.reuse ;  /* 0x000000008b8b7223 */ /* 0x180fe200000108a1 */
[----:B------:R-:W0:Y:S01]  /*16230*/  MUFU.EX2 R7, R7 ;  /* 0x0000000700077308 */ /* 0x000e220000000800 */
[----:B-1----:R-:W-:Y:S01]  /*16240*/  FFMA.FTZ R215, R3, R215, R6 ;  /* 0x000000d703d77223 */ /* 0x002fe20000010006 */
[-CC-:B------:R-:W-:Y:S01]  /*16250*/  FFMA.FTZ R142, R142, R0.reuse, -R161.reuse ;  /* 0x000000008e8e7223 */ /* 0x180fe200000108a1 */
[-CC-:B------:R-:W-:Y:S01]  /*16260*/  FFMA.FTZ R143, R143, R0.reuse, -R161.reuse ;  /* 0x000000008f8f7223 */ /* 0x180fe200000108a1 */
[-CC-:B------:R-:W-:Y:S01]  /*16270*/  FFMA.FTZ R146, R146, R0.reuse, -R161.reuse ;  /* 0x0000000092927223 */ /* 0x180fe200000108a1 */
[-CC-:B------:R-:W-:Y:S01]  /*16280*/  FFMA.FTZ R147, R147, R0.reuse, -R161.reuse ;  /* 0x0000000093937223 */ /* 0x180fe200000108a1 */
[-CC-:B------:R-:W-:Y:S01]  /*16290*/  FFMA.FTZ R149, R149, R0.reuse, -R161.reuse ;  /* 0x0000000095957223 */ /* 0x180fe200000108a1 */
[-CC-:B------:R-:W-:Y:S01]  /*162a0*/  FFMA.FTZ R150, R150, R0.reuse, -R161.reuse ;  /* 0x0000000096967223 */ /* 0x180fe200000108a1 */
[----:B------:R-:W1:Y:S01]  /*162b0*/  MUFU.EX2 R13, R13 ;  /* 0x0000000d000d7308 */ /* 0x000e620000000800 */
[----:B--2---:R-:W-:Y:S01]  /*162c0*/  FADD.FTZ R148, R159, R216 ;  /* 0x000000d89f947221 */ /* 0x004fe20000010000 */
[-CC-:B------:R-:W-:Y:S01]  /*162d0*/  FFMA.FTZ R151, R151, R0.reuse, -R161.reuse ;  /* 0x0000000097977223 */ /* 0x180fe200000108a1 */
[-CC-:B------:R-:W-:Y:S01]  /*162e0*/  FFMA.FTZ R152, R152, R0.reuse, -R161.reuse ;  /* 0x0000000098987223 */ /* 0x180fe200000108a1 */
[-CC-:B------:R-:W-:Y:S01]  /*162f0*/  FFMA.FTZ R153, R153, R0.reuse, -R161.reuse ;  /* 0x0000000099997223 */ /* 0x180fe200000108a1 */
[-CC-:B------:R-:W-:Y:S01]  /*16300*/  FFMA.FTZ R154, R154, R0.reuse, -R161.reuse ;  /* 0x000000009a9a7223 */ /* 0x180fe200000108a1 */
[-CC-:B------:R-:W-:Y:S01]  /*16310*/  FFMA.FTZ R155, R155, R0.reuse, -R161.reuse ;  /* 0x000000009b9b7223 */ /* 0x180fe200000108a1 */
[-C--:B------:R-:W-:Y:S01]  /*16320*/  FFMA.FTZ R156, R156, R0.reuse, -R161 ;  /* 0x000000009c9c7223 */ /* 0x080fe200000108a1 */
[----:B------:R-:W2:Y:S01]  /*16330*/  MUFU.EX2 R126, R126 ;  /* 0x0000007e007e7308 */ /* 0x000ea20000000800 */
[----:B0-----:R-:W-:Y:S01]  /*16340*/  FADD.FTZ R158, R7, R215 ;  /* 0x000000d7079e7221 */ /* 0x001fe20000010000 */
[----:B------:R-:W-:-:S06]  /*16350*/  FFMA.FTZ R157, R157, R0, -R161 ;  /* 0x000000009d9d7223 */ /* 0x000fcc00000108a1 */
        /* <DEDUP_REMOVED lines=88> */
.L_x_3909:
[C---:B------:R-:W-:Y:S01]  /*168e0*/  ISETP.GT.AND P1, PT, R8.reuse, R222, PT ;  /* 0x000000de0800720c */ /* 0x040fe20003f24270 */
[----:B------:R-:W-:Y:S01]  /*168f0*/  VIADD R8, R8, 0xffffffff ;  /* 0xffffffff08087836 */ /* 0x000fe20000000000 */
[----:B------:R-:W-:Y:S02]  /*16900*/  IADD3 R12, R12, 0x30860, RZ ;  /* 0x000308600c0c7810 */ /* 0x000fe40007ffe0ff */
[----:B------:R-:W-:Y:S02]  /*16910*/  F2FP.F16.F32.PACK_AB R188, R159, R10 ;  /* 0x0000000a9fbc723e */ /* 0x000fe400000000ff */
[----:B------:R-:W-:Y:S02]  /*16920*/  PRMT R12, R224, 0x654, R12 ;  /* 0x00000654e00c7816 */ /* 0x000fe4000000000c */
[----:B------:R-:W-:Y:S01]  /*16930*/  F2FP.F16.F32.PACK_AB R189, R7, R6 ;  /* 0x0000000607bd723e */ /* 0x000fe200000000ff */
[----:B------:R-:W-:Y:S01]  /*16940*/  IMAD.MOV.U32 R6, RZ, RZ, R221 ;  /* 0x000000ffff067224 */ /* 0x000fe200078e00dd */
[----:B------:R0:W-:Y:S01]  /*16950*/  SYNCS.ARRIVE.TRANS64.RED.A1T0 RZ, [R12+URZ], RZ ;  /* 0x000000ff0cff79a7 */ /* 0x0001e2000810043f */
        /* <DEDUP_REMOVED lines=24> */
[----:B------:R-:W-:Y:S01]  /*16ae0*/  MOV R10, R5 ;  /* 0x00000005000a7202 */ /* 0x000fe20000000f00 */
[----:B0-----:R-:W-:Y:S06]  /*16af0*/  @P1 BRA `(.L_x_3910) ;  /* 0xffffffd400c41947 */ /* 0x001fec000383ffff */
.L_x_3897:
[----:B------:R-:W-:Y:S05]  /*16b00*/  BSYNC B0 ;  /* 0x0000000000007941 */ /* 0x000fea0003800000 */
.L_x_3896:
        /* <DEDUP_REMOVED lines=99> */
.L_x_3911:
[----:B------:R-:W-:Y:S02]  /*17140*/  LEA R6, R214, R2, 0x3 ;  /* 0x00000002d6067211 */ /* 0x000fe400078e18ff */
[----:B------:R-:W-:-:S04]  /*17150*/  SHF.L.U32 R3, R221, 0x1f, RZ ;  /* 0x0000001fdd037819 */ /* 0x000fc800000006ff */
[----:B------:R0:W1:Y:S01]  /*17160*/  SYNCS.PHASECHK.TRANS64.TRYWAIT P1, [R6+URZ+0x30850], R3 ;  /* 0x03085003060075a7 */ /* 0x000062000802017f */
[----:B------:R-:W-:Y:S05]  /*17170*/  @!P0 BRA `(.L_x_3912) ;  /* 0x0000000000048947 */ /* 0x000fea0003800000 */
[----:B------:R-:W-:Y:S01]  /*17180*/  BPT.TRAP 0x1 ;  /* 0x000000040000795c */ /* 0x000fe20000300000 */
.L_x_3912:
[----:B------:R-:W-:Y:S01]  /*17190*/  VIADD R2, R2, 0x400 ;  /* 0x0000040002027836 */ /* 0x000fe20000000000 */
[----:B------:R-:W-:Y:S04]  /*171a0*/  BSSY B0, `(.L_x_3913) ;  /* 0x0000008000007945 */ /* 0x000fe80003800000 */
[----:B------:R-:W-:-:S04]  /*171b0*/  SHF.R.U32.HI R2, RZ, 0x4, R2 ;  /* 0x00000004ff027819 */ /* 0x000fc80000011602 */
[----:B------:R-:W-:-:S04]  /*171c0*/  LOP3.LUT R2, R2, 0x3fff, RZ, 0xc0, !PT ;  /* 0x00003fff02027812 */ /* 0x000fc800078ec0ff */
[----:B------:R-:W-:-:S05]  /*171d0*/  LOP3.LUT R2, R2, 0x3000000, RZ, 0xfc, !PT ;  /* 0x0300000002027812 */ /* 0x000fca00078efcff */
[----:B------:R-:W-:Y:S01]  /*171e0*/  IMAD R7, R214, 0x900, R2 ;  /* 0x00000900d6077824 */ /* 0x000fe200078e0202 */
[----:B-1----:R-:W-:Y:S06]  /*171f0*/  @P1 BRA `(.L_x_3914) ;  /* 0x0000000000081947 */ /* 0x002fec0003800000 */
[----:B------:R-:W1:Y:S02]  /*17200*/  SYNCS.PHASECHK.TRANS64.TRYWAIT P1, [R6+URZ+0x30850], R3 ;  /* 0x03085003060075a7 */ /* 0x000e64000802017f */
[----:B-1----:R-:W-:Y:S05]  /*17210*/  @!P1 BRA `(.L_x_3915) ;  /* 0x000000c800309947 */ /* 0x002fea0003800000 */
.L_x_3914:
[----:B------:R-:W-:Y:S05]  /*17220*/  BSYNC B0 ;  /* 0x0000000000007941 */ /* 0x000fea0003800000 */
.L_x_3913:
[----:B------:R-:W-:Y:S01]  /*17230*/  IMAD.MOV.U32 R2, RZ, RZ, R7 ;  /* 0x000000ffff027224 */ /* 0x000fe200078e0007 */
[----:B01----:R-:W-:Y:S01]  /*17240*/  MOV R3, 0x40000040 ;  /* 0x4000004000037802 */ /* 0x003fe20000000f00 */
[----:B------:R-:W-:Y:S01]  /*17250*/  WARPGROUP.ARRIVE ;  /* 0x00000000000079c5 */ /* 0x000fe20000000000 */
[----:B------:R-:W-:Y:S02]  /*17260*/  IMAD.MOV.U32 R121, RZ, RZ, RZ ;  /* 0x000000ffff797224 */ /* 0x000fe400078e00ff */
[----:B------:R-:W-:Y:S01]  /*17270*/  R2UR UR6, R2 ;  /* 0x00000000020672ca */ /* 0x000fe200000e0000 */
[----:B------:R-:W-:Y:S01]  /*17280*/  VIADD R2, R7, 0x80 ;  /* 0x0000008007027836 */ /* 0x000fe20000000000 */
[----:B------:R-:W-:Y:S01]  /*17290*/  R2UR UR7, R3 ;  /* 0x00000000030772ca */ /* 0x000fe200000e0000 */
[----:B------:R-:W-:Y:S02]  /*172a0*/  IMAD.MOV.U32 R3, RZ, RZ, 0x40000040 ;  /* 0x40000040ff037424 */ /* 0x000fe400078e00ff */
[----:B------:R-:W-:-:S10]  /*172b0*/  IMAD.MOV.U32 R120, RZ, RZ, -0x800000 ;  /* 0xff800000ff787424 */ /* 0x000fd400078e00ff */
[----:B------:R-:W-:Y:S01]  /*172c0*/  HGMMA.64x192x16.F32 R24, R188, gdesc[UR4].tnspB, R24, gsb0 ;  /* 0x42e00004bc187df0 */ /* 0x000fe20008000818 */
[----:B------:R-:W-:Y:S02]  /*172d0*/  R2UR UR6, R2 ;  /* 0x00000000020672ca */ /* 0x000fe400000e0000 */
[----:B------:R-:W-:Y:S01]  /*172e0*/  R2UR UR7, R3 ;  /* 0x00000000030772ca */ /* 0x000fe200000e0000 */
[----:B------:R-:W-:Y:S01]  /*172f0*/  IMAD.MOV.U32 R3, RZ, RZ, 0x40000040 ;  /* 0x40000040ff037424 */ /* 0x000fe200078e00ff */
[----:B------:R-:W-:Y:S01]  /*17300*/  IADD3 R2, R7, 0x100, RZ ;  /* 0x0000010007027810 */ /* 0x000fe20007ffe0ff */
[----:B------:R-:W-:Y:S02]  /*17310*/  WARPGROUP.DEPBAR.LE gsb0, 0x0 ;  /* 0x00008000000079c5 */ /* 0x000fe40000010000 */
[----:B------:R-:W-:-:S12]  /*17320*/  WARPGROUP.ARRIVE ;  /* 0x00000000000079c5 */ /* 0x000fd80000000000 */
        /* <DEDUP_REMOVED lines=22> */
[----:B------:R-:W-:Y:S02]  /*17490*/  R2UR UR6, R2 ;  /* 0x00000000020672ca */ /* 0x000fe400000e0000 */
[----:B------:R-:W-:Y:S01]  /*174a0*/  R2UR UR7, R3 ;  /* 0x00000000030772ca */ /* 0x000fe200000e0000 */
[----:B------:R-:W0:Y:S04]  /*174b0*/  SHFL.BFLY PT, R2, R215, 0x2, 0x1f ;  /* 0x0c401f00d7027f89 */ /* 0x000e2800000e0000 */
[----:B------:R-:W1:Y:S01]  /*174c0*/  SHFL.BFLY PT, R3, R216, 0x2, 0x1f ;  /* 0x0c401f00d8037f89 */ /* 0x000e6200000e0000 */
[----:B0-----:R-:W-:Y:S01]  /*174d0*/  FADD.FTZ R7, R2, R215 ;  /* 0x000000d702077221 */ /* 0x001fe20000010000 */
[----:B-1----:R-:W-:-:S04]  /*174e0*/  FADD.FTZ R3, R3, R216 ;  /* 0x000000d803037221 */ /* 0x002fc80000010000 */
[----:B------:R-:W0:Y:S04]  /*174f0*/  SHFL.BFLY PT, R8, R7, 0x1, 0x1f ;  /* 0x0c201f0007087f89 */ /* 0x000e2800000e0000 */
[----:B------:R-:W1:Y:S01]  /*17500*/  SHFL.BFLY PT, R2, R3, 0x1, 0x1f ;  /* 0x0c201f0003027f89 */ /* 0x000e6200000e0000 */
[----:B0-----:R-:W-:Y:S01]  /*17510*/  FADD.FTZ R12, R7, R8 ;  /* 0x00000008070c7221 */ /* 0x001fe20000010000 */
[----:B-1----:R-:W-:-:S04]  /*17520*/  FADD.FTZ R11, R3, R2 ;  /* 0x00000002030b7221 */ /* 0x002fc80000010000 */
[----:B------:R-:W-:Y:S01]  /*17530*/  FSETP.NE.FTZ.AND P2, PT, R12, RZ, PT ;  /* 0x000000ff0c00720b */ /* 0x000fe20003f55000 */
[----:B------:R-:W-:Y:S01]  /*17540*/  IMAD.MOV.U32 R3, RZ, RZ, -0x800000 ;  /* 0xff800000ff037424 */ /* 0x000fe200078e00ff */
[----:B------:R-:W-:Y:S02]  /*17550*/  MOV R2, RZ ;  /* 0x000000ff00027202 */ /* 0x000fe40000000f00 */
[----:B------:R-:W-:-:S09]  /*17560*/  FSETP.NE.FTZ.AND P1, PT, R11, RZ, PT ;  /* 0x000000ff0b00720b */ /* 0x000fd20003f35000 */
[----:B------:R-:W0:Y:S04]  /*17570*/  @P2 MUFU.LG2 R10, R12 ;  /* 0x0000000c000a2308 */ /* 0x000e280000000c00 */
[C---:B------:R-:W-:Y:S01]  /*17580*/  @P1 FMUL.FTZ R8, R0.reuse, 0.69314718246459960938 ;  /* 0x3f31721800081820 */ /* 0x040fe20000410000 */
[----:B------:R-:W-:-:S03]  /*17590*/  @P2 FMUL.FTZ R0, R0, 0.69314718246459960938 ;  /* 0x3f31721800002820 */ /* 0x000fc60000410000 */
        /* <DEDUP_REMOVED lines=9> */
[----:B------:R-:W-:Y:S03]  /*17630*/  HGMMA.64x192x16.F32 R24, R168, gdesc[UR4].tnspB, R24, gsb0 ;  /* 0x42e00004a8187df0 */ /* 0x000fe60008000818 */
[----:B------:R-:W-:Y:S02]  /*17640*/  WARPGROUP.DEPBAR.LE gsb0, 0x0 ;  /* 0x00008000000079c5 */ /* 0x000fe40000010000 */
[----:B--23--:R-:W-:Y:S05]  /*17650*/  @!P0 BRA `(.L_x_3916) ;  /* 0x0000000000048947 */ /* 0x00cfea0003800000 */
[----:B------:R-:W-:Y:S01]  /*17660*/  BPT.TRAP 0x1 ;  /* 0x000000040000795c */ /* 0x000fe20000300000 */
.L_x_3916:
[----:B------:R-:W2:Y:S01]  /*17670*/  LDL.LU R122, [R1+0x4] ;  /* 0x00000400017a7983 */ /* 0x000ea20000300800 */
[----:B------:R-:W-:Y:S01]  /*17680*/  IADD3 R5, R6, 0x30860, RZ ;  /* 0x0003086006057810 */ /* 0x000fe20007ffe0ff */
[----:B------:R-:W-:Y:S02]  /*17690*/  VIADD R214, R214, 0x1 ;  /* 0x00000001d6d67836 */ /* 0x000fe40000000000 */
[-C--:B------:R-:W-:Y:S01]  /*176a0*/  FMUL.FTZ R4, R24, R121.reuse ;  /* 0x0000007918047220 */ /* 0x080fe20000410000 */
[-C--:B------:R-:W-:Y:S01]  /*176b0*/  FMUL.FTZ R6, R28, R121.reuse ;  /* 0x000000791c067220 */ /* 0x080fe20000410000 */
[----:B------:R-:W-:Y:S01]  /*176c0*/  PRMT R224, R224, 0x654, R5 ;  /* 0x00000654e0e07816 */ /* 0x000fe20000000005 */
[-C--:B------:R-:W-:Y:S01]  /*176d0*/  FMUL.FTZ R5, R25, R121.reuse ;  /* 0x0000007919057220 */ /* 0x080fe20000410000 */
[----:B------:R-:W-:Y:S01]  /*176e0*/  ISETP.NE.AND P1, PT, R214, 0x2, PT ;  /* 0x00000002d600780c */ /* 0x000fe20003f25270 */
[-C--:B------:R-:W-:Y:S01]  /*176f0*/  FMUL.FTZ R7, R29, R121.reuse ;  /* 0x000000791d077220 */ /* 0x080fe20000410000 */
[----:B------:R1:W-:Y:S01]  /*17700*/  SYNCS.ARRIVE.TRANS64.RED.A1T0 RZ, [R224+URZ], RZ ;  /* 0x000000ffe0ff79a7 */ /* 0x0003e2000810043f */
[-C--:B------:R-:W-:Y:S01]  /*17710*/  FMUL.FTZ R12, R40, R121.reuse ;  /* 0x00000079280c7220 */ /* 0x080fe20000410000 */
[-C--:B------:R-:W-:Y:S01]  /*17720*/  FMUL.FTZ R13, R41, R121.reuse ;  /* 0x00000079290d7220 */ /* 0x080fe20000410000 */
[-C--:B------:R-:W-:Y:S01]  /*17730*/  FMUL.FTZ R20, R48, R121.reuse ;  /* 0x0000007930147220 */ /* 0x080fe20000410000 */
[-C--:B------:R-:W-:Y:S01]  /*17740*/  FMUL.FTZ R21, R49, R121.reuse ;  /* 0x0000007931157220 */ /* 0x080fe20000410000 */
[-C--:B------:R-:W-:Y:S01]  /*17750*/  FMUL.FTZ R24, R52, R121.reuse ;  /* 0x0000007934187220 */ /* 0x080fe20000410000 */
[-C--:B------:R-:W-:Y:S01]  /*17760*/  FMUL.FTZ R25, R53, R121.reuse ;  /* 0x0000007935197220 */ /* 0x080fe20000410000 */
        /* <DEDUP_REMOVED lines=40> */
[-C--:B0-----:R-:W-:Y:S01]  /*179f0*/  FMUL.FTZ R26, R26, R2.reuse ;  /* 0x000000021a1a7220 */ /* 0x081fe20000410000 */
        /* <DEDUP_REMOVED lines=47> */
[----:B------:R-:W-:-:S02]  /*17cf0*/  LOP3.LUT R221, R221, R0, RZ, 0x3c, !PT ;  /* 0x00000000dddd7212 */ /* 0x000fc400078e3cff */
[----:B------:R-:W-:Y:S01]  /*17d00*/  SEL R214, R214, RZ, P1 ;  /* 0x000000ffd6d67207 */ /* 0x000fe20000800000 */
[----:B--2---:R-:W-:-:S05]  /*17d10*/  VIADD R122, R122, 0x1 ;  /* 0x000000017a7a7836 */ /* 0x004fca0000000000 */
[----:B------:R1:W-:Y:S02]  /*17d20*/  STL [R1+0x4], R122 ;  /* 0x0000047a01007387 */ /* 0x0003e40000100800 */
.L_x_3838:
[----:B------:R-:W1:Y:S08]  /*17d30*/  S2UR UR4, SR_CgaCtaId ;  /* 0x00000000000479c3 */ /* 0x000e700000008800 */
[----:B------:R-:W-:Y:S01]  /*17d40*/  BAR.SYNC.DEFER_BLOCKING 0x5, 0x180 ;  /* 0x0146000000007b1d */ /* 0x000fe20000010000 */
[----:B------:R-:W-:-:S05]  /*17d50*/  MOV R61, 0x400 ;  /* 0x00000400003d7802 */ /* 0x000fca0000000f00 */
[----:B------:R-:W-:Y:S01]  /*17d60*/  BSSY B0, `(.L_x_3917) ;  /* 0x00003c0000007945 */ /* 0x000fe20003800000 */
[----:B-1----:R-:W-:-:S04]  /*17d70*/  MOV R224, UR4 ;  /* 0x0000000400e07c02 */ /* 0x002fc80008000f00 */
[----:B------:R-:W-:-:S05]  /*17d80*/  LEA R2, R224, R61, 0x18 ;  /* 0x0000003de0027211 */ /* 0x000fca00078ec0ff */
[----:B------:R0:W1:Y:S01]  /*17d90*/  LDS.128 R136, [R2+0x308d0] ;  /* 0x0308d00002887984 */ /* 0x0000620000000c00 */
[----:B------:R-:W-:Y:S06]  /*17da0*/  BAR.ARV 0x4, 0x180 ;  /* 0x0106000000007b1d */ /* 0x000fec0000002000 */
[----:B------:R-:W-:Y:S05]  /*17db0*/  @P0 BRA `(.L_x_3918) ;  /* 0x0000002c00840947 */ /* 0x000fea0003800000 */
[----:B------:R-:W2:Y:S01]  /*17dc0*/  LDL R0, [R1+0x124] ;  /* 0x0001240001007983 */ /* 0x000ea20000100800 */
[----:B------:R-:W3:Y:S01]  /*17dd0*/  S2R R61, SR_SWINHI ;  /* 0x00000000003d7919 */ /* 0x000ee20000002f00 */
[----:B------:R-:W-:Y:S01]  /*17de0*/  F2FP.F16.F32.PACK_AB R60, R5, R4 ;  /* 0x00000004053c723e */ /* 0x000fe200000000ff */
[----:B------:R-:W-:Y:S01]  /*17df0*/  ULDC.64 UR6, c[0x0][0xc00] ;  /* 0x0003000000067ab9 */ /* 0x000fe20000000a00 */
[----:B------:R-:W-:Y:S01]  /*17e00*/  F2FP.F16.F32.PACK_AB R64, R9, R8 ;  /* 0x000000080940723e */ /* 0x000fe200000000ff */
[----:B------:R-:W4:Y:S01]  /*17e10*/  LDL.LU R130, [R1+0xac] ;  /* 0x0000ac0001827983 */ /* 0x000f220000300800 */
[----:B------:R-:W-:Y:S01]  /*17e20*/  F2FP.F16.F32.PACK_AB R65, R35, R34 ;  /* 0x000000222341723e */ /* 0x000fe200000000ff */
[----:B------:R-:W-:Y:S02]  /*17e30*/  ULDC.64 UR4, c[0x0][0xc08] ;  /* 0x0003020000047ab9 */ /* 0x000fe40000000a00 */
[----:B------:R-:W4:Y:S04]  /*17e40*/  LDL R129, [R1+0x120] ;  /* 0x0001200001817983 */ /* 0x000f280000100800 */
[----:B------:R-:W4:Y:S04]  /*17e50*/  LDL R128, [R1+0x40] ;  /* 0x0000400001807983 */ /* 0x000f280000100800 */
[----:B------:R-:W4:Y:S01]  /*17e60*/  LDL R127, [R1+0x44] ;  /* 0x00004400017f7983 */ /* 0x000f220000100800 */
[----:B------:R-:W-:-:S02]  /*17e70*/  MOV R116, R2 ;  /* 0x0000000200747202 */ /* 0x000fc40000000f00 */
[----:B---3--:R-:W-:Y:S02]  /*17e80*/  MOV R117, R61 ;  /* 0x0000003d00757202 */ /* 0x008fe40000000f00 */
[----:B------:R-:W-:Y:S01]  /*17e90*/  F2FP.F16.F32.PACK_AB R61, R27, R26 ;  /* 0x0000001a1b3d723e */ /* 0x000fe200000000ff */
[----:B------:R-:W-:Y:S01]  /*17ea0*/  BAR.SYNC.DEFER_BLOCKING 0x1, 0x100 ;  /* 0x0044000000007b1d */ /* 0x000fe20000010000 */
[----:B--2---:R-:W-:-:S03]  /*17eb0*/  IMAD.WIDE R122, R0, 0x2, R116 ;  /* 0x00000002007a7825 */ /* 0x004fc600078e0274 */
[C---:B------:R-:W-:Y:S02]  /*17ec0*/  LOP3.LUT R63, R122.reuse, 0x380, RZ, 0xc0, !PT ;  /* 0x000003807a3f7812 */ /* 0x040fe400078ec0ff */
[----:B------:R-:W-:Y:S02]  /*17ed0*/  IADD3 R67, P0, R122, 0x20, RZ ;  /* 0x000000207a437810 */ /* 0x000fe40007f1e0ff */
[----:B------:R-:W-:Y:S02]  /*17ee0*/  SHF.R.U64 R63, R63, 0x3, RZ ;  /* 0x000000033f3f7819 */ /* 0x000fe400000012ff */
[----:B------:R-:W-:Y:S02]  /*17ef0*/  LOP3.LUT R66, R67, 0x380, RZ, 0xc0, !PT ;  /* 0x0000038043427812 */ /* 0x000fe400078ec0ff */
[----:B------:R-:W-:Y:S01]  /*17f00*/  LOP3.LUT R62, R63, R122, RZ, 0x3c, !PT ;  /* 0x0000007a3f3e7212 */ /* 0x000fe200078e3cff */
[----:B------:R-:W-:Y:S01]  /*17f10*/  IMAD.MOV.U32 R63, RZ, RZ, R123 ;  /* 0x000000ffff3f7224 */ /* 0x000fe200078e007b */
[----:B------:R-:W-:-:S02]  /*17f20*/  SHF.R.U64 R66, R66, 0x3, RZ ;  /* 0x0000000342427819 */ /* 0x000fc400000012ff */
[----:B------:R-:W-:Y:S02]  /*17f30*/  IADD3 R73, P3, R122, 0x40, RZ ;  /* 0x000000407a497810 */ /* 0x000fe40007f7e0ff */
[----:B------:R-:W-:Y:S02]  /*17f40*/  MOV R75, R62 ;  /* 0x0000003e004b7202 */ /* 0x000fe40000000f00 */
[----:B------:R-:W-:Y:S02]  /*17f50*/  F2FP.F16.F32.PACK_AB R62, R7, R6 ;  /* 0x00000006073e723e */ /* 0x000fe400000000ff */
[----:B------:R-:W-:Y:S02]  /*17f60*/  F2FP.F16.F32.PACK_AB R63, R31, R30 ;  /* 0x0000001e1f3f723e */ /* 0x000fe400000000ff */
[----:B------:R-:W-:Y:S01]  /*17f70*/  LOP3.LUT R66, R66, R67, RZ, 0x3c, !PT ;  /* 0x0000004342427212 */ /* 0x000fe200078e3cff */
[----:B------:R-:W-:Y:S01]  /*17f80*/  IMAD.X R67, RZ, RZ, R123, P0 ;  /* 0x000000ffff437224 */ /* 0x000fe200000e067b */
[----:B------:R-:W-:-:S02]  /*17f90*/  LOP3.LUT R126, R73, 0x380, RZ, 0xc0, !PT ;  /* 0x00000380497e7812 */ /* 0x000fc400078ec0ff */
[----:B------:R-:W-:Y:S01]  /*17fa0*/  IADD3 R0, P2, R122, 0x60, RZ ;  /* 0x000000607a007810 */ /* 0x000fe20007f5e0ff */
[----:B------:R2:W-:Y:S01]  /*17fb0*/  STSM.16.M88.4 [R75], R60 ;  /* 0x0000003c4b007844 */ /* 0x0005e20000000200 */
[----:B------:R-:W-:Y:S02]  /*17fc0*/  SHF.R.U64 R126, R126, 0x3, RZ ;  /* 0x000000037e7e7819 */ /* 0x000fe400000012ff */
[----:B------:R-:W-:Y:S02]  /*17fd0*/  MOV R74, R66 ;  /* 0x00000042004a7202 */ /* 0x000fe40000000f00 */
[----:B------:R-:W-:Y:S02]  /*17fe0*/  IADD3 R72, P0, R122, 0x4000, RZ ;  /* 0x000040007a487810 */ /* 0x000fe40007f1e0ff */
[----:B------:R-:W-:Y:S02]  /*17ff0*/  F2FP.F16.F32.PACK_AB R66, R11, R10 ;  /* 0x0000000a0b42723e */ /* 0x000fe400000000ff */
[----:B------:R-:W-:-:S02]  /*18000*/  F2FP.F16.F32.PACK_AB R67, R39, R38 ;  /* 0x000000262743723e */ /* 0x000fc400000000ff */
[----:B--2---:R-:W-:Y:S02]  /*18010*/  LOP3.LUT R63, R0, 0x380, RZ, 0xc0, !PT ;  /* 0x00000380003f7812 */ /* 0x004fe400078ec0ff */
[----:B------:R-:W-:Y:S02]  /*18020*/  LOP3.LUT R60, R126, R73, RZ, 0x3c, !PT ;  /* 0x000000497e3c7212 */ /* 0x000fe400078e3cff */
[----:B------:R-:W-:Y:S02]  /*18030*/  IADD3.X R61, RZ, R123, RZ, P3, !PT ;  /* 0x0000007bff3d7210 */ /* 0x000fe40001ffe4ff */
[----:B------:R-:W-:Y:S02]  /*18040*/  SHF.R.U64 R63, R63, 0x3, RZ ;  /* 0x000000033f3f7819 */ /* 0x000fe400000012ff */
[----:B------:R-:W-:Y:S01]  /*18050*/  LOP3.LUT R73, R72, 0x380, RZ, 0xc0, !PT ;  /* 0x0000038048497812 */ /* 0x000fe200078ec0ff */
[----:B------:R2:W-:Y:S01]  /*18060*/  STSM.16.M88.4 [R74], R64 ;  /* 0x000000404a007844 */ /* 0x0005e20000000200 */
[----:B------:R-:W-:-:S02]  /*18070*/  F2FP.F16.F32.PACK_AB R62, R15, R14 ;  /* 0x0000000e0f3e723e */ /* 0x000fc400000000ff */
[----:B------:R-:W-:Y:S02]  /*18080*/  SHF.R.U64 R73, R73, 0x3, RZ ;  /* 0x0000000349497819 */ /* 0x000fe400000012ff */
[----:B------:R-:W-:Y:S02]  /*18090*/  IADD3 R124, P1, R122, 0x4020, RZ ;  /* 0x000040207a7c7810 */ /* 0x000fe40007f3e0ff */
[----:B------:R-:W-:Y:S01]  /*180a0*/  LOP3.LUT R72, R73, R72, RZ, 0x3c, !PT ;  /* 0x0000004849487212 */ /* 0x000fe200078e3cff */
[----:B------:R-:W-:Y:S01]  /*180b0*/  IMAD.X R73, RZ, RZ, R123, P0 ;  /* 0x000000ffff497224 */ /* 0x000fe200000e067b */
[----:B--2---:R-:W-:Y:S02]  /*180c0*/  LOP3.LUT R64, R63, R0, RZ, 0x3c, !PT ;  /* 0x000000003f407212 */ /* 0x004fe400078e3cff */
[----:B------:R-:W-:Y:S02]  /*180d0*/  MOV R66, R60 ;  /* 0x0000003c00427202 */ /* 0x000fe40000000f00 */
[----:B------:R-:W-:-:S02]  /*180e0*/  F2FP.F16.F32.PACK_AB R60, R13, R12 ;  /* 0x0000000c0d3c723e */ /* 0x000fc400000000ff */
[----:B------:R-:W-:Y:S02]  /*180f0*/  F2FP.F16.F32.PACK_AB R61, R43, R42 ;  /* 0x0000002a2b3d723e */ /* 0x000fe400000000ff */
[----:B------:R-:W-:Y:S01]  /*18100*/  F2FP.F16.F32.PACK_AB R63, R47, R46 ;  /* 0x0000002e2f3f723e */ /* 0x000fe200000000ff */
[----:B------:R-:W-:Y:S01]  /*18110*/  IMAD.X R65, RZ, RZ, R123, P2 ;  /* 0x000000ffff417224 */ /* 0x000fe200010e067b */
[----:B------:R-:W-:-:S03]  /*18120*/  LOP3.LUT R125, R124, 0x380, RZ, 0xc0, !PT ;  /* 0x000003807c7d7812 */ /* 0x000fc600078ec0ff */
[----:B------:R2:W-:Y:S01]  /*18130*/  STSM.16.M88.4 [R66], R60 ;  /* 0x0000003c42007844 */ /* 0x0005e20000000200 */
[----:B------:R-:W-:Y:S02]  /*18140*/  SHF.R.U64 R125, R125, 0x3, RZ ;  /* 0x000000037d7d7819 */ /* 0x000fe400000012ff */
[----:B------:R-:W-:Y:S02]  /*18150*/  MOV R0, R64 ;  /* 0x0000004000007202 */ /* 0x000fe40000000f00 */
[----:B------:R-:W-:Y:S02]  /*18160*/  F2FP.F16.F32.PACK_AB R64, R21, R20 ;  /* 0x000000141540723e */ /* 0x000fe400000000ff */
[----:B------:R-:W-:Y:S02]  /*18170*/  F2FP.F16.F32.PACK_AB R65, R51, R50 ;  /* 0x000000323341723e */ /* 0x000fe400000000ff */
[----:B--2---:R-:W-:-:S04]  /*18180*/  IADD3 R60, P0, R122, 0x4040, RZ ;  /* 0x000040407a3c7810 */ /* 0x004fc80007f1e0ff */
[----:B------:R-:W-:Y:S02]  /*18190*/  LOP3.LUT R74, R60, 0x380, RZ, 0xc0, !PT ;  /* 0x000003803c4a7812 */ /* 0x000fe400078ec0ff */
[----:B------:R-:W-:Y:S02]  /*181a0*/  F2FP.F16.F32.PACK_AB R66, R25, R24 ;  /* 0x000000181942723e */ /* 0x000fe400000000ff */
[----:B------:R-:W-:Y:S02]  /*181b0*/  F2FP.F16.F32.PACK_AB R67, R55, R54 ;  /* 0x000000363743723e */ /* 0x000fe400000000ff */
[----:B------:R-:W-:Y:S02]  /*181c0*/  MOV R61, R72 ;  /* 0x00000048003d7202 */ /* 0x000fe40000000f00 */
[----:B------:R-:W-:Y:S02]  /*181d0*/  SHF.R.U64 R63, R74, 0x3, RZ ;  /* 0x000000034a3f7819 */ /* 0x000fe400000012ff */
[----:B------:R-:W-:-:S02]  /*181e0*/  F2FP.F16.F32.PACK_AB R72, R29, R28 ;  /* 0x0000001c1d48723e */ /* 0x000fc400000000ff */
[----:B------:R-:W-:Y:S02]  /*181f0*/  F2FP.F16.F32.PACK_AB R73, R59, R58 ;  /* 0x0000003a3b49723e */ /* 0x000fe400000000ff */
[----:B------:R-:W-:Y:S02]  /*18200*/  F2FP.F16.F32.PACK_AB R74, R33, R32 ;  /* 0x00000020214a723e */ /* 0x000fe400000000ff */
[----:B------:R-:W-:Y:S02]  /*18210*/  F2FP.F16.F32.PACK_AB R75, R105, R104 ;  /* 0x00000068694b723e */ /* 0x000fe400000000ff */
[----:B------:R-:W-:Y:S02]  /*18220*/  LOP3.LUT R124, R125, R124, RZ, 0x3c, !PT ;  /* 0x0000007c7d7c7212 */ /* 0x000fe400078e3cff */
[----:B------:R-:W-:Y:S01]  /*18230*/  IADD3.X R125, RZ, R123, RZ, P1, !PT ;  /* 0x0000007bff7d7210 */ /* 0x000fe20000ffe4ff */
[----:B------:R2:W-:Y:S01]  /*18240*/  STSM.16.M88.4 [R0], R64 ;  /* 0x0000004000007844 */ /* 0x0005e20000000200 */
[----:B------:R-:W-:-:S02]  /*18250*/  IADD3 R121, P3, R122, 0x4060, RZ ;  /* 0x000040607a797810 */ /* 0x000fc40007f7e0ff */
[----:B------:R-:W-:Y:S01]  /*18260*/  MOV R124, R124 ;  /* 0x0000007c007c7202 */ /* 0x000fe20000000f00 */
[----:B------:R3:W-:Y:S01]  /*18270*/  STSM.16.M88.4 [R61], R72 ;  /* 0x000000483d007844 */ /* 0x0007e20000000200 */
[----:B------:R-:W-:Y:S02]  /*18280*/  F2FP.F16.F32.PACK_AB R62, R41, R40 ;  /* 0x00000028293e723e */ /* 0x000fe400000000ff */
[----:B--2---:R-:W-:Y:S02]  /*18290*/  LOP3.LUT R64, R63, R60, RZ, 0x3c, !PT ;  /* 0x0000003c3f407212 */ /* 0x004fe400078e3cff */
[----:B------:R-:W-:Y:S02]  /*182a0*/  F2FP.F16.F32.PACK_AB R60, R37, R36 ;  /* 0x00000024253c723e */ /* 0x000fe400000000ff */
[----:B---3--:R-:W-:Y:S02]  /*182b0*/  F2FP.F16.F32.PACK_AB R61, R109, R108 ;  /* 0x0000006c6d3d723e */ /* 0x008fe400000000ff */
[----:B------:R-:W-:Y:S01]  /*182c0*/  F2FP.F16.F32.PACK_AB R63, R71, R70 ;  /* 0x00000046473f723e */ /* 0x000fe200000000ff */
[----:B------:R-:W-:Y:S01]  /*182d0*/  IMAD.X R65, RZ, RZ, R123, P0 ;  /* 0x000000ffff417224 */ /* 0x000fe200000e067b */
[----:B------:R-:W-:-:S02]  /*182e0*/  IADD3 R72, P2, R122, 0x8000, RZ ;  /* 0x000080007a487810 */ /* 0x000fc40007f5e0ff */
[----:B------:R-:W-:Y:S02]  /*182f0*/  LOP3.LUT R74, R121, 0x380, RZ, 0xc0, !PT ;  /* 0x00000380794a7812 */ /* 0x000fe400078ec0ff */
[----:B------:R-:W-:Y:S01]  /*18300*/  IADD3 R73, P0, R122, 0x8020, RZ ;  /* 0x000080207a497810 */ /* 0x000fe20007f1e0ff */
[----:B------:R2:W-:Y:S01]  /*18310*/  STSM.16.M88.4 [R124], R60 ;  /* 0x0000003c7c007844 */ /* 0x0005e20000000200 */
[----:B------:R-:W-:Y:S02]  /*18320*/  MOV R0, R64 ;  /* 0x0000004000007202 */ /* 0x000fe40000000f00 */
[----:B------:R-:W-:Y:S02]  /*18330*/  SHF.R.U64 R74, R74, 0x3, RZ ;  /* 0x000000034a4a7819 */ /* 0x000fe400000012ff */
[----:B------:R-:W-:Y:S02]  /*18340*/  F2FP.F16.F32.PACK_AB R64, R45, R44 ;  /* 0x0000002c2d40723e */ /* 0x000fe400000000ff */
[----:B------:R-:W-:-:S02]  /*18350*/  F2FP.F16.F32.PACK_AB R65, R113, R112 ;  /* 0x000000707141723e */ /* 0x000fc400000000ff */
[----:B------:R-:W-:Y:S02]  /*18360*/  F2FP.F16.F32.PACK_AB R66, R49, R48 ;  /* 0x000000303142723e */ /* 0x000fe400000000ff */
[----:B------:R-:W-:Y:S02]  /*18370*/  F2FP.F16.F32.PACK_AB R67, R79, R78 ;  /* 0x0000004e4f43723e */ /* 0x000fe400000000ff */
[----:B--2---:R-:W-:Y:S02]  /*18380*/  LOP3.LUT R63, R72, 0x380, RZ, 0xc0, !PT ;  /* 0x00000380483f7812 */ /* 0x004fe400078ec0ff */
[----:B------:R-:W-:Y:S01]  /*18390*/  LOP3.LUT R62, R73, 0x380, RZ, 0xc0, !PT ;  /* 0x00000380493e7812 */ /* 0x000fe200078ec0ff */
[----:B------:R-:W-:Y:S01]  /*183a0*/  IMAD.X R61, RZ, RZ, R123, P3 ;  /* 0x000000ffff3d7224 */ /* 0x000fe200018e067b */
[----:B------:R-:W-:Y:S02]  /*183b0*/  SHF.R.U64 R63, R63, 0x3, RZ ;  /* 0x000000033f3f7819 */ /* 0x000fe400000012ff */
[----:B------:R-:W-:-:S02]  /*183c0*/  LOP3.LUT R60, R74, R121, RZ, 0x3c, !PT ;  /* 0x000000794a3c7212 */ /* 0x000fc400078e3cff */
[----:B------:R-:W-:Y:S01]  /*183d0*/  SHF.R.U64 R62, R62, 0x3, RZ ;  /* 0x000000033e3e7819 */ /* 0x000fe200000012ff */
[----:B------:R2:W-:Y:S01]  /*183e0*/  STSM.16.M88.4 [R0], R64 ;  /* 0x0000004000007844 */ /* 0x0005e20000000200 */
[----:B------:R-:W-:-:S04]  /*183f0*/  IADD3 R125, P1, R122, 0x8040, RZ ;  /* 0x000080407a7d7810 */ /* 0x000fc80007f3e0ff */
[----:B------:R-:W-:Y:S02]  /*18400*/  LOP3.LUT R124, R125, 0x380, RZ, 0xc0, !PT ;  /* 0x000003807d7c7812 */ /* 0x000fe400078ec0ff */
[----:B--2---:R-:W-:Y:S02]  /*18410*/  LOP3.LUT R64, R63, R72, RZ, 0x3c, !PT ;  /* 0x000000483f407212 */ /* 0x004fe400078e3cff */
[----:B------:R-:W-:Y:S02]  /*18420*/  LOP3.LUT R72, R62, R73, RZ, 0x3c, !PT ;  /* 0x000000493e487212 */ /* 0x000fe400078e3cff */
[----:B------:R-:W-:Y:S02]  /*18430*/  MOV R0, R60 ;  /* 0x0000003c00007202 */ /* 0x000fe40000000f00 */
[----:B------:R-:W-:Y:S02]  /*18440*/  F2FP.F16.F32.PACK_AB R60, R53, R52 ;  /* 0x00000034353c723e */ /* 0x000fe400000000ff */
[----:B------:R-:W-:-:S02]  /*18450*/  F2FP.F16.F32.PACK_AB R61, R83, R82 ;  /* 0x00000052533d723e */ /* 0x000fc400000000ff */
[----:B------:R-:W-:Y:S02]  /*18460*/  F2FP.F16.F32.PACK_AB R62, R57, R56 ;  /* 0x00000038393e723e */ /* 0x000fe400000000ff */
[----:B------:R-:W-:Y:S01]  /*18470*/  F2FP.F16.F32.PACK_AB R63, R87, R86 ;  /* 0x00000056573f723e */ /* 0x000fe200000000ff */
[----:B------:R-:W-:Y:S01]  /*18480*/  IMAD.X R73, RZ, RZ, R123, P0 ;  /* 0x000000ffff497224 */ /* 0x000fe200000e067b */
[----:B------:R-:W-:-:S03]  /*18490*/  IADD3.X R65, RZ, R123, RZ, P2, !PT ;  /* 0x0000007bff417210 */ /* 0x000fc600017fe4ff */
[----:B------:R2:W-:Y:S01]  /*184a0*/  STSM.16.M88.4 [R0], R60 ;  /* 0x0000003c00007844 */ /* 0x0005e20000000200 */
[----:B------:R-:W-:Y:S02]  /*184b0*/  MOV R74, R64 ;  /* 0x00000040004a7202 */ /* 0x000fe40000000f00 */
[----:B------:R-:W-:Y:S02]  /*184c0*/  F2FP.F16.F32.PACK_AB R64, R69, R68 ;  /* 0x000000444540723e */ /* 0x000fe400000000ff */
[----:B------:R-:W-:Y:S02]  /*184d0*/  F2FP.F16.F32.PACK_AB R65, R91, R90 ;  /* 0x0000005a5b41723e */ /* 0x000fe400000000ff */
[----:B------:R-:W-:Y:S02]  /*184e0*/  F2FP.F16.F32.PACK_AB R66, R77, R76 ;  /* 0x0000004c4d42723e */ /* 0x000fe400000000ff */
[----:B------:R-:W-:Y:S02]  /*184f0*/  F2FP.F16.F32.PACK_AB R67, R95, R94 ;  /* 0x0000005e5f43723e */ /* 0x000fe400000000ff */
[----:B------:R-:W-:-:S02]  /*18500*/  SHF.R.U64 R124, R124, 0x3, RZ ;  /* 0x000000037c7c7819 */ /* 0x000fc400000012ff */
[----:B--2---:R-:W-:-:S04]  /*18510*/  IADD3 R0, P0, R122, 0x8060, RZ ;  /* 0x000080607a007810 */ /* 0x004fc80007f1e0ff */
[----:B------:R-:W-:Y:S01]  /*18520*/  LOP3.LUT R75, R0, 0x380, RZ, 0xc0, !PT ;  /* 0x00000380004b7812 */ /* 0x000fe200078ec0ff */
[----:B------:R2:W-:Y:S01]  /*18530*/  STSM.16.M88.4 [R74], R64 ;  /* 0x000000404a007844 */ /* 0x0005e20000000200 */
[----:B------:R-:W-:Y:S02]  /*18540*/  MOV R60, R72 ;  /* 0x00000048003c7202 */ /* 0x000fe40000000f00 */
[----:B------:R-:W-:Y:S02]  /*18550*/  SHF.R.U64 R61, R75, 0x3, RZ ;  /* 0x000000034b3d7819 */ /* 0x000fe400000012ff */
[----:B------:R-:W-:Y:S01]  /*18560*/  LOP3.LUT R124, R124, R125, RZ, 0x3c, !PT ;  /* 0x0000007d7c7c7212 */ /* 0x000fe200078e3cff */
[----:B------:R-:W-:Y:S01]  /*18570*/  IMAD.X R125, RZ, RZ, R123, P1 ;  /* 0x000000ffff7d7224 */ /* 0x000fe200008e067b */
[----:B------:R-:W-:Y:S02]  /*18580*/  F2FP.F16.F32.PACK_AB R72, R81, R80 ;  /* 0x000000505148723e */ /* 0x000fe400000000ff */
[----:B------:R-:W-:-:S02]  /*18590*/  F2FP.F16.F32.PACK_AB R73, R99, R98 ;  /* 0x000000626349723e */ /* 0x000fc400000000ff */
[----:B------:R-:W-:Y:S02]  /*185a0*/  F2FP.F16.F32.PACK_AB R75, R103, R102 ;  /* 0x00000066674b723e */ /* 0x000fe400000000ff */
[----:B------:R-:W-:Y:S02]  /*185b0*/  IADD3.X R123, RZ, R123, RZ, P0, !PT ;  /* 0x0000007bff7b7210 */ /* 0x000fe400007fe4ff */
[----:B--2---:R-:W-:Y:S02]  /*185c0*/  F2FP.F16.F32.PACK_AB R74, R85, R84 ;  /* 0x00000054554a723e */ /* 0x004fe400000000ff */
[----:B------:R-:W-:Y:S02]  /*185d0*/  LOP3.LUT R122, R61, R0, RZ, 0x3c, !PT ;  /* 0x000000003d7a7212 */ /* 0x000fe400078e3cff */
[----:B------:R-:W-:Y:S01]  /*185e0*/  MOV R124, R124 ;  /* 0x0000007c007c7202 */ /* 0x000fe20000000f00 */
[----:B------:R2:W-:Y:S01]  /*185f0*/  STSM.16.M88.4 [R60], R72 ;  /* 0x000000483c007844 */ /* 0x0005e20000000200 */
[----:B------:R-:W-:-:S02]  /*18600*/  F2FP.F16.F32.PACK_AB R61, R107, R106 ;  /* 0x0000006a6b3d723e */ /* 0x000fc400000000ff */
[----:B------:R-:W-:Y:S02]  /*18610*/  F2FP.F16.F32.PACK_AB R62, R93, R92 ;  /* 0x0000005c5d3e723e */ /* 0x000fe400000000ff */
[----:B------:R-:W-:Y:S02]  /*18620*/  F2FP.F16.F32.PACK_AB R63, R111, R110 ;  /* 0x0000006e6f3f723e */ /* 0x000fe400000000ff */
[----:B------:R-:W-:Y:S02]  /*18630*/  F2FP.F16.F32.PACK_AB R64, R97, R96 ;  /* 0x000000606140723e */ /* 0x000fe400000000ff */
[----:B------:R-:W-:Y:S02]  /*18640*/  F2FP.F16.F32.PACK_AB R65, R115, R114 ;  /* 0x000000727341723e */ /* 0x000fe400000000ff */
[----:B------:R-:W-:Y:S02]  /*18650*/  F2FP.F16.F32.PACK_AB R66, R101, R100 ;  /* 0x000000646542723e */ /* 0x000fe400000000ff */
[----:B------:R-:W-:-:S02]  /*18660*/  F2FP.F16.F32.PACK_AB R67, R119, R118 ;  /* 0x000000767743723e */ /* 0x000fc400000000ff */
[----:B------:R-:W-:Y:S01]  /*18670*/  ISETP.NE.U32.AND P0, PT, RZ, UR6, PT ;  /* 0x00000006ff007c0c */ /* 0x000fe2000bf05070 */
[----:B------:R-:W-:Y:S01]  /*18680*/  IMAD.MOV.U32 R0, RZ, RZ, RZ ;  /* 0x000000ffff007224 */ /* 0x000fe200078e00ff */
[----:B--2---:R-:W-:Y:S01]  /*18690*/  F2FP.F16.F32.PACK_AB R60, R89, R88 ;  /* 0x00000058593c723e */ /* 0x004fe200000000ff */
[----:B------:R-:W2:Y:S01]  /*186a0*/  LDC R125, c[0x0][0xbe8] ;  /* 0x0002fa00ff7d7b82 */ /* 0x000ea20000000800 */
[----:B------:R-:W-:-:S03]  /*186b0*/  MOV R122, R122 ;  /* 0x0000007a007a7202 */ /* 0x000fc60000000f00 */
[----:B------:R3:W-:Y:S04]  /*186c0*/  STSM.16.M88.4 [R124], R60 ;  /* 0x0000003c7c007844 */ /* 0x0007e80000000200 */
[----:B------:R0:W-:Y:S01]  /*186d0*/  STSM.16.M88.4 [R122], R64 ;  /* 0x000000407a007844 */ /* 0x0001e20000000200 */
[----:B------:R-:W-:Y:S01]  /*186e0*/  BAR.SYNC.DEFER_BLOCKING 0x1, 0x100 ;  /* 0x0044000000007b1d */ /* 0x000fe20000010000 */
[----:B------:R-:W-:Y:S02]  /*186f0*/  ISETP.NE.AND.EX P0, PT, RZ, UR7, PT, P0 ;  /* 0x00000007ff007c0c */ /* 0x000fe4000bf05300 */
[----:B---3--:R-:W-:-:S04]  /*18700*/  IADD3 R60, P1, R228, UR6, RZ ;  /* 0x00000006e43c7c10 */ /* 0x008fc8000ff3e0ff */
[----:B------:R-:W-:-:S07]  /*18710*/  IADD3.X R61, R229, UR7, RZ, P1, !PT ;  /* 0x00000007e53d7c10 */ /* 0x000fce0008ffe4ff */
[----:B------:R-:W3:Y:S01]  /*18720*/  @P0 LDG.E R0, desc[UR48][R60.64] ;  /* 0x000000303c000981 */ /* 0x000ee2000c1e1900 */
[----:B------:R-:W-:-:S04]  /*18730*/  ISETP.NE.U32.AND P1, PT, RZ, UR4, PT ;  /* 0x00000004ff007c0c */ /* 0x000fc8000bf25070 */
[----:B------:R-:W-:-:S13]  /*18740*/  ISETP.NE.AND.EX P1, PT, RZ, UR5, PT, P1 ;  /* 0x00000005ff007c0c */ /* 0x000fda000bf25310 */
[----:B------:R-:W-:Y:S01]  /*18750*/  @P1 IADD3 R228, P2, R228, UR4, RZ ;  /* 0x00000004e4e41c10 */ /* 0x000fe2000ff5e0ff */
[----:B------:R-:W-:Y:S02]  /*18760*/  ULDC UR4, c[0x0][0xa88] ;  /* 0x0002a20000047ab9 */ /* 0x000fe40000000800 */
[----:B------:R-:W-:Y:S01]  /*18770*/  IMAD.U32 R74, RZ, RZ, UR4 ;  /* 0x00000004ff4a7e24 */ /* 0x000fe2000f8e00ff */
[----:B------:R-:W-:Y:S01]  /*18780*/  @P1 IADD3.X R229, R229, UR5, RZ, P2, !PT ;  /* 0x00000005e5e51c10 */ /* 0x000fe200097fe4ff */
[----:B------:R-:W-:-:S04]  /*18790*/  ULDC UR4, c[0x0][0xad4] ;  /* 0x0002b50000047ab9 */ /* 0x000fc80000000800 */
[----:B------:R0:W5:Y:S01]  /*187a0*/  @P1 LDG.E R74, desc[UR48][R228.64] ;  /* 0x00000030e44a1981 */ /* 0x000162000c1e1900 */
[----:B------:R-:W-:-:S04]  /*187b0*/  ISETP.NE.AND P2, PT, R226, RZ, PT ;  /* 0x000000ffe200720c */ /* 0x000fc80003f45270 */
[----:B------:R-:W-:Y:S02]  /*187c0*/  SEL R226, R226, UR4, P2 ;  /* 0x00000004e2e27c07 */ /* 0x000fe40009000000 */
[----:B------:R-:W-:Y:S02]  /*187d0*/  MOV R72, 0x9b8 ;  /* 0x000009b800487802 */ /* 0x000fe40000000f00 */
[----:B------:R-:W-:-:S04]  /*187e0*/  ISETP.GT.AND P3, PT, R226, 0x1, PT ;  /* 0x00000001e200780c */ /* 0x000fc80003f64270 */
[----:B------:R-:W-:-:S04]  /*187f0*/  SEL R72, R72, 0x978, P3 ;  /* 0x0000097848487807 */ /* 0x000fc80001800000 */
[----:B0-----:R-:W0:Y:S08]  /*18800*/  LDC.64 R66, c[0x0][R72+0x220] ;  /* 0x0000880048427b82 */ /* 0x001e300000000a00 */
[----:B------:R1:W1:Y:S01]  /*18810*/  LDC.64 R64, c[0x0][R72+0x218] ;  /* 0x0000860048407b82 */ /* 0x0002620000000a00 */
[----:B------:R-:W-:Y:S02]  /*18820*/  ISETP.NE.U32.AND P2, PT, RZ, UR6, PT ;  /* 0x00000006ff007c0c */ /* 0x000fe4000bf45070 */
[----:B--2---:R-:W-:-:S02]  /*18830*/  ISETP.NE.AND P4, PT, R125, 0x1, PT ;  /* 0x000000017d00780c */ /* 0x004fc40003f85270 */
[----:B------:R-:W-:-:S03]  /*18840*/  ISETP.NE.AND.EX P2, PT, RZ, UR7, PT, P2 ;  /* 0x00000007ff007c0c */ /* 0x000fc6000bf45320 */
[----:B------:R1:W2:Y:S01]  /*18850*/  LDC.64 R62, c[0x0][R72+0x228] ;  /* 0x00008a00483e7b82 */ /* 0x0002a20000000a00 */
[----:B------:R-:W-:Y:S02]  /*18860*/  SEL R227, R227, RZ, !P2 ;  /* 0x000000ffe3e37207 */ /* 0x000fe40005000000 */
[----:B----4-:R-:W-:-:S05]  /*18870*/  SEL R73, R130, RZ, !P2 ;  /* 0x000000ff82497207 */ /* 0x010fca0005000000 */
[----:B------:R-:W4:Y:S08]  /*18880*/  @P4 LDC R75, c[0x0][0xbec] ;  /* 0x0002fb00ff4b4b82 */ /* 0x000f300000000800 */
[----:B------:R-:W2:Y:S01]  /*18890*/  @P4 LDC R121, c[0x0][0xbf0] ;  /* 0x0002fc00ff794b82 */ /* 0x000ea20000000800 */
[----:B0-----:R-:W-:-:S04]  /*188a0*/  IMAD R122, R67, R227, RZ ;  /* 0x000000e3437a7224 */ /* 0x001fc800078e02ff */
[----:B------:R-:W-:-:S03]  /*188b0*/  IMAD R122, R66, R73, R122 ;  /* 0x00000049427a7224 */ /* 0x000fc600078e027a */
[----:B-1----:R-:W0:Y:S01]  /*188c0*/  LDC.64 R72, c[0x0][R72+0x210] ;  /* 0x0000840048487b82 */ /* 0x002e220000000a00 */
[----:B------:R-:W-:-:S04]  /*188d0*/  IMAD.WIDE.U32 R66, R66, R227, RZ ;  /* 0x000000e342427225 */ /* 0x000fc800078e00ff */
[-C--:B------:R-:W-:Y:S02]  /*188e0*/  IMAD R124, R65, R196.reuse, RZ ;  /* 0x000000c4417c7224 */ /* 0x080fe400078e02ff */
[----:B------:R-:W-:-:S04]  /*188f0*/  IMAD.WIDE.U32 R64, R64, R196, RZ ;  /* 0x000000c440407225 */ /* 0x000fc800078e00ff */
[----:B------:R-:W-:Y:S02]  /*18900*/  IMAD.IADD R124, R65, 0x1, R124 ;  /* 0x00000001417c7824 */ /* 0x000fe400078e027c */
[----:B------:R-:W-:Y:S01]  /*18910*/  IMAD.IADD R122, R67, 0x1, R122 ;  /* 0x00000001437a7824 */ /* 0x000fe200078e027a */
[----:B------:R-:W-:Y:S02]  /*18920*/  LEA R67, R128, R129, 0x7 ;  /* 0x0000008180437211 */ /* 0x000fe400078e38ff */
[----:B---3--:R-:W-:Y:S02]  /*18930*/  IADD3 R123, P2, P5, R66, R64, R0 ;  /* 0x00000040427b7210 */ /* 0x008fe40007d5e000 */
[----:B------:R-:W1:Y:S01]  /*18940*/  LDC.64 R64, c[0x0][0xba8] ;  /* 0x0002ea00ff407b82 */ /* 0x000e620000000a00 */
[----:B----4-:R-:W-:-:S04]  /*18950*/  @P4 IMAD.HI.U32 R66, R67, R75, RZ ;  /* 0x0000004b43424227 */ /* 0x010fc800078e00ff */
[----:B------:R-:W-:Y:S01]  /*18960*/  IMAD.MOV.U32 R75, RZ, RZ, R67 ;  /* 0x000000ffff4b7224 */ /* 0x000fe200078e0043 */
[----:B--2---:R-:W-:Y:S02]  /*18970*/  @P4 SHF.R.U32.HI R75, RZ, R121, R66 ;  /* 0x00000079ff4b4219 */ /* 0x004fe40000011642 */
[----:B------:R-:W-:-:S05]  /*18980*/  SEL R66, R127, RZ, P3 ;  /* 0x000000ff7f427207 */ /* 0x000fca0001800000 */
[-C--:B------:R-:W-:Y:S02]  /*18990*/  IMAD R121, R63, R66.reuse, RZ ;  /* 0x000000423f797224 */ /* 0x080fe400078e02ff */
[----:B------:R-:W-:Y:S01]  /*189a0*/  IMAD.WIDE.U32 R62, R62, R66, RZ ;  /* 0x000000423e3e7225 */ /* 0x000fe200078e00ff */
[----:B------:R-:W-:-:S03]  /*189b0*/  SHF.R.S32.HI R66, RZ, 0x1f, R0 ;  /* 0x0000001fff427819 */ /* 0x000fc60000011400 */
[----:B------:R-:W-:Y:S01]  /*189c0*/  IMAD.IADD R121, R63, 0x1, R121 ;  /* 0x000000013f797824 */ /* 0x000fe200078e0279 */
[C---:B------:R-:W-:Y:S01]  /*189d0*/  IADD3 R63, -R75.reuse, RZ, RZ ;  /* 0x000000ff4b3f7210 */ /* 0x040fe20007ffe1ff */
[----:B-1----:R-:W1:Y:S01]  /*189e0*/  @!P3 LDC R64, c[0x0][0xb50] ;  /* 0x0002d400ff40bb82 */ /* 0x002e620000000800 */
[----:B------:R-:W-:Y:S02]  /*189f0*/  IADD3.X R122, R122, R124, R66, P2, P5 ;  /* 0x0000007c7a7a7210 */ /* 0x000fe400017ea442 */
[----:B------:R-:W-:-:S05]  /*18a00*/  IADD3 R62, P2, P5, R75, R123, R62 ;  /* 0x0000007b4b3e7210 */ /* 0x000fca0007d5e03e */
[----:B------:R-:W2:Y:S01]  /*18a10*/  @!P3 LDC R65, c[0x0][0xb54] ;  /* 0x0002d500ff41bb82 */ /* 0x000ea20000000800 */
[----:B------:R-:W-:Y:S01]  /*18a20*/  SHF.R.S32.HI R75, RZ, 0x1f, R75 ;  /* 0x0000001fff4b7819 */ /* 0x000fe2000001144b */
[----:B------:R-:W-:-:S03]  /*18a30*/  IMAD R123, R125, R63, R67 ;  /* 0x0000003f7d7b7224 */ /* 0x000fc600078e0243 */
[----:B------:R-:W-:Y:S01]  /*18a40*/  IADD3.X R63, R75, R122, R121, P2, P5 ;  /* 0x0000007a4b3f7210 */ /* 0x000fe200017ea479 */
[-C--:B0-----:R-:W-:Y:S01]  /*18a50*/  IMAD R73, R73, R123.reuse, RZ ;  /* 0x0000007b49497224 */ /* 0x081fe200078e02ff */
[----:B------:R-:W-:Y:S01]  /*18a60*/  SHF.R.S32.HI R75, RZ, 0x1f, R123 ;  /* 0x0000001fff4b7819 */ /* 0x000fe2000001147b */
[----:B------:R-:W-:-:S04]  /*18a70*/  IMAD.WIDE.U32 R62, R72, R123, R62 ;  /* 0x0000007b483e7225 */ /* 0x000fc800078e003e */
[----:B------:R-:W-:-:S04]  /*18a80*/  IMAD R73, R72, R75, R73 ;  /* 0x0000004b48497224 */ /* 0x000fc800078e0249 */
[----:B------:R-:W-:Y:S01]  /*18a90*/  IMAD.IADD R63, R63, 0x1, R73 ;  /* 0x000000013f3f7824 */ /* 0x000fe200078e0249 */
[----:B-1----:R-:W-:-:S04]  /*18aa0*/  LEA R73, P2, R62, R64, 0x2 ;  /* 0x000000403e497211 */ /* 0x002fc800078410ff */
[----:B--2---:R-:W-:Y:S01]  /*18ab0*/  LEA.HI.X R75, R62, R65, R63, 0x2, P2 ;  /* 0x000000413e4b7211 */ /* 0x004fe200010f143f */
[----:B------:R-:W-:Y:S08]  /*18ac0*/  @P1 BRA `(.L_x_3919) ;  /* 0x0000000000101947 */ /* 0x000ff00003800000 */
[----:B------:R-:W-:Y:S05]  /*18ad0*/  @!P0 BRA `(.L_x_3919) ;  /* 0x00000000000c8947 */ /* 0x000fea0003800000 */
[----:B------:R-:W2:Y:S04]  /*18ae0*/  LDG.E R63, desc[UR48][R60.64] ;  /* 0x000000303c3f7981 */ /* 0x000ea8000c1e1900 */
[----:B-----5:R-:W2:Y:S02]  /*18af0*/  LDG.E R74, desc[UR48][R60.64+0x4] ;  /* 0x000004303c4a7981 */ /* 0x020ea4000c1e1900 */
[----:B--2---:R-:W-:-:S07]  /*18b00*/  IMAD.IADD R74, R74, 0x1, -R63 ;  /* 0x000000014a4a7824 */ /* 0x004fce00078e0a3f */
.L_x_3919:
[----:B------:R-:W2:Y:S04]  /*18b10*/  LDL R64, [R1+0x11c] ;  /* 0x00011c0001407983 */ /* 0x000ea80000100800 */
[----:B------:R-:W3:Y:S04]  /*18b20*/  LDL R65, [R1+0xb0] ;  /* 0x0000b00001417983 */ /* 0x000ee80000100800 */
[----:B------:R-:W-:Y:S04]  /*18b30*/  SHFL.IDX PT, R60, R73, RZ, 0x1c1f ;  /* 0x001c1fff493c7589 */ /* 0x000fe800000e0000 */
[----:B------:R-:W0:Y:S04]  /*18b40*/  SHFL.IDX PT, R61, R75, RZ, 0x1c1f ;  /* 0x001c1fff4b3d7589 */ /* 0x000e2800000e0000 */
[----:B------:R-:W-:Y:S04]  /*18b50*/  SHFL.IDX PT, R62, R73, 0x1, 0x1c1f ;  /* 0x003c1f00493e7f89 */ /* 0x000fe800000e0000 */
[----:B------:R-:W1:Y:S01]  /*18b60*/  SHFL.IDX PT, R63, R75, 0x1, 0x1c1f ;  /* 0x003c1f004b3f7f89 */ /* 0x000e6200000e0000 */
[----:B--2---:R-:W-:Y:S01]  /*18b70*/  LEA R72, R128, R64, 0x7 ;  /* 0x0000004080487211 */ /* 0x004fe200078e38ff */
[----:B-----5:R-:W-:Y:S01]  /*18b80*/  IMAD R64, R74, R125, RZ ;  /* 0x0000007d4a407224 */ /* 0x020fe200078e02ff */
[----:B---3--:R-:W-:-:S03]  /*18b90*/  LOP3.LUT P0, RZ, R65, 0x3, RZ, 0xc0, !PT ;  /* 0x0000000341ff7812 */ /* 0x008fc6000780c0ff */
[C---:B------:R-:W-:Y:S01]  /*18ba0*/  VIADD R65, R72.reuse, 0x8 ;  /* 0x0000000848417836 */ /* 0x040fe20000000000 */
[----:B------:R-:W-:-:S04]  /*18bb0*/  ISETP.GE.OR P1, PT, R72, R64, P0 ;  /* 0x000000404800720c */ /* 0x000fc80000726670 */
[----:B------:R-:W-:-:S09]  /*18bc0*/  ISETP.GE.OR P0, PT, R65, R64, P0 ;  /* 0x000000404100720c */ /* 0x000fd20000706670 */
[----:B0-----:R0:W-:Y:S04]  /*18bd0*/  @!P1 ST.E desc[UR48][R60.64], R3 ;  /* 0x000000033c009985 */ /* 0x0011e8000c101930 */
[----:B-1----:R0:W-:Y:S01]  /*18be0*/  @!P0 ST.E desc[UR48][R62.64], R120 ;  /* 0x000000783e008985 */ /* 0x0021e2000c101930 */
[----:B------:R-:W-:Y:S05]  /*18bf0*/  @P3 BRA `(.L_x_3920) ;  /* 0x0000000c00603947 */ /* 0x000fea0003800000 */
[----:B0-----:R-:W0:Y:S01]  /*18c00*/  S2R R3, SR_TID.X ;  /* 0x0000000000037919 */ /* 0x001e220000002100 */
[----:B------:R-:W1:Y:S01]  /*18c10*/  @P4 LDC R68, c[0x0][0xbec] ;  /* 0x0002fb00ff444b82 */ /* 0x000e620000000800 */
[----:B------:R-:W-:-:S07]  /*18c20*/  ULDC.64 UR4, c[0x0][0xaa0] ;  /* 0x0002a80000047ab9 */ /* 0x000fce0000000a00 */
[----:B------:R-:W2:Y:S01]  /*18c30*/  @P4 LDC R67, c[0x0][0xbf0] ;  /* 0x0002fc00ff434b82 */ /* 0x000ea20000000800 */
[----:B0-----:R-:W-:-:S05]  /*18c40*/  VIADD R3, R3, 0xffffff80 ;  /* 0xffffff8003037836 */ /* 0x001fca0000000000 */
[----:B------:R-:W-:-:S04]  /*18c50*/  SHF.R.S32.HI R4, RZ, 0x1f, R3 ;  /* 0x0000001fff047819 */ /* 0x000fc80000011403 */
[----:B------:R-:W-:-:S04]  /*18c60*/  LEA.HI R4, R4, R3, RZ, 0x3 ;  /* 0x0000000304047211 */ /* 0x000fc800078f18ff */
[----:B------:R-:W-:Y:S02]  /*18c70*/  LOP3.LUT R6, R4, 0xfffffff8, RZ, 0xc0, !PT ;  /* 0xfffffff804067812 */ /* 0x000fe400078ec0ff */
[----:B------:R-:W-:Y:S02]  /*18c80*/  SHF.R.S32.HI R60, RZ, 0x3, R4 ;  /* 0x00000003ff3c7819 */ /* 0x000fe40000011404 */
[----:B------:R-:W-:-:S05]  /*18c90*/  IADD3 R61, R3, -R6, RZ ;  /* 0x80000006033d7210 */ /* 0x000fca0007ffe0ff */
[----:B------:R-:W-:-:S04]  /*18ca0*/  IMAD.SHL.U32 R3, R61, 0x8, RZ ;  /* 0x000000083d037824 */ /* 0x000fc800078e00ff */
[----:B------:R-:W-:-:S04]  /*18cb0*/  IMAD R5, R60, 0x40, R3 ;  /* 0x000000403c057824 */ /* 0x000fc800078e0203 */
[----:B------:R-:W-:-:S04]  /*18cc0*/  IMAD.WIDE R116, R5, 0x2, R116 ;  /* 0x0000000205747825 */ /* 0x000fc800078e0274 */
[----:B------:R-:W-:Y:S01]  /*18cd0*/  IMAD R21, R66, UR4, RZ ;  /* 0x0000000442157c24 */ /* 0x000fe2000f8e02ff */
[C---:B------:R-:W-:Y:S02]  /*18ce0*/  IADD3 R9, P3, R116.reuse, 0x1000, RZ ;  /* 0x0000100074097810 */ /* 0x040fe40007f7e0ff */
[C---:B------:R-:W-:Y:S02]  /*18cf0*/  IADD3 R13, P2, R116.reuse, 0x2000, RZ ;  /* 0x00002000740d7810 */ /* 0x040fe40007f5e0ff */
[C---:B------:R-:W-:Y:S02]  /*18d00*/  IADD3 R25, P6, R116.reuse, 0x3000, RZ ;  /* 0x0000300074197810 */ /* 0x040fe40007fde0ff */
[C---:B------:R-:W-:Y:S02]  /*18d10*/  IADD3 R29, P5, R116.reuse, 0x4000, RZ ;  /* 0x00004000741d7810 */ /* 0x040fe40007fbe0ff */
[----:B------:R-:W-:Y:S01]  /*18d20*/  IADD3 R33, P1, R116, 0x5000, RZ ;  /* 0x0000500074217810 */ /* 0x000fe20007f3e0ff */
[C---:B------:R-:W-:Y:S01]  /*18d30*/  IMAD R63, R0.reuse, UR5, R21 ;  /* 0x00000005003f7c24 */ /* 0x040fe2000f8e0215 */
[----:B------:R-:W-:Y:S01]  /*18d40*/  LOP3.LUT R8, R9, 0x380, RZ, 0xc0, !PT ;  /* 0x0000038009087812 */ /* 0x000fe200078ec0ff */
[----:B------:R-:W-:Y:S01]  /*18d50*/  IMAD.WIDE.U32 R20, R0, UR4, RZ ;  /* 0x0000000400147c25 */ /* 0x000fe2000f8e00ff */
[----:B------:R-:W-:Y:S01]  /*18d60*/  LOP3.LUT R12, R13, 0x380, RZ, 0xc0, !PT ;  /* 0x000003800d0c7812 */ /* 0x000fe200078ec0ff */
[----:B------:R-:W-:Y:S01]  /*18d70*/  ULDC.64 UR4, c[0x0][0xae8] ;  /* 0x0002ba0000047ab9 */ /* 0x000fe20000000a00 */
[----:B------:R-:W-:-:S02]  /*18d80*/  LOP3.LUT R24, R25, 0x380, RZ, 0xc0, !PT ;  /* 0x0000038019187812 */ /* 0x000fc400078ec0ff */
[----:B------:R-:W-:Y:S02]  /*18d90*/  LOP3.LUT R28, R29, 0x380, RZ, 0xc0, !PT ;  /* 0x000003801d1c7812 */ /* 0x000fe400078ec0ff */
[----:B------:R-:W-:Y:S01]  /*18da0*/  LOP3.LUT R32, R33, 0x380, RZ, 0xc0, !PT ;  /* 0x0000038021207812 */ /* 0x000fe200078ec0ff */
[----:B------:R-:W-:Y:S01]  /*18db0*/  IMAD R61, R61, 0x20, R60 ;  /* 0x000000203d3d7824 */ /* 0x000fe200078e023c */
[----:B------:R-:W-:Y:S02]  /*18dc0*/  SHF.R.U64 R8, R8, 0x3, RZ ;  /* 0x0000000308087819 */ /* 0x000fe400000012ff */
[----:B------:R-:W-:Y:S02]  /*18dd0*/  SHF.R.U64 R12, R12, 0x3, RZ ;  /* 0x000000030c0c7819 */ /* 0x000fe400000012ff */
[----:B------:R-:W-:Y:S02]  /*18de0*/  SHF.R.U64 R24, R24, 0x3, RZ ;  /* 0x0000000318187819 */ /* 0x000fe400000012ff */
[----:B------:R-:W-:-:S02]  /*18df0*/  SHF.R.U64 R28, R28, 0x3, RZ ;  /* 0x000000031c1c7819 */ /* 0x000fc400000012ff */
[----:B------:R-:W-:Y:S02]  /*18e00*/  SHF.R.U64 R32, R32, 0x3, RZ ;  /* 0x0000000320207819 */ /* 0x000fe400000012ff */
[----:B------:R-:W-:Y:S01]  /*18e10*/  IADD3 R21, R21, R63, RZ ;  /* 0x0000003f15157210 */ /* 0x000fe20007ffe0ff */
[----:B------:R-:W-:Y:S01]  /*18e20*/  IMAD R65, R128, 0x80, R61 ;  /* 0x0000008080417824 */ /* 0x000fe200078e023d */
[----:B------:R-:W-:Y:S02]  /*18e30*/  LOP3.LUT R8, R8, R9, RZ, 0x3c, !PT ;  /* 0x0000000908087212 */ /* 0x000fe400078e3cff */
[----:B------:R-:W-:Y:S01]  /*18e40*/  LOP3.LUT R12, R12, R13, RZ, 0x3c, !PT ;  /* 0x0000000d0c0c7212 */ /* 0x000fe200078e3cff */
[--C-:B------:R-:W-:Y:S01]  /*18e50*/  IMAD.X R13, RZ, RZ, R117.reuse, P2 ;  /* 0x000000ffff0d7224 */ /* 0x100fe200010e0675 */
[----:B------:R-:W-:Y:S01]  /*18e60*/  LOP3.LUT R24, R24, R25, RZ, 0x3c, !PT ;  /* 0x0000001918187212 */ /* 0x000fe200078e3cff */
[----:B------:R-:W-:Y:S01]  /*18e70*/  IMAD.X R25, RZ, RZ, R117, P6 ;  /* 0x000000ffff197224 */ /* 0x000fe200030e0675 */
[----:B------:R-:W-:-:S02]  /*18e80*/  LOP3.LUT R28, R28, R29, RZ, 0x3c, !PT ;  /* 0x0000001d1c1c7212 */ /* 0x000fc400078e3cff */
[----:B------:R-:W-:Y:S01]  /*18e90*/  LOP3.LUT R32, R32, R33, RZ, 0x3c, !PT ;  /* 0x0000002120207212 */ /* 0x000fe200078e3cff */
[----:B------:R-:W-:Y:S01]  /*18ea0*/  IMAD.X R33, RZ, RZ, R117, P1 ;  /* 0x000000ffff217224 */ /* 0x000fe200008e0675 */
[-C--:B------:R-:W-:Y:S01]  /*18eb0*/  IADD3.X R9, RZ, R117.reuse, RZ, P3, !PT ;  /* 0x00000075ff097210 */ /* 0x080fe20001ffe4ff */
[----:B------:R-:W-:Y:S01]  /*18ec0*/  IMAD.WIDE.U32 R20, R196, UR4, R20 ;  /* 0x00000004c4147c25 */ /* 0x000fe2000f8e0014 */
[----:B------:R-:W-:Y:S01]  /*18ed0*/  IADD3.X R29, RZ, R117, RZ, P5, !PT ;  /* 0x00000075ff1d7210 */ /* 0x000fe20002ffe4ff */
[----:B------:R-:W5:Y:S01]  /*18ee0*/  LD.E.128 R12, desc[UR48][R12.64] ;  /* 0x000000300c0c7980 */ /* 0x000f62000c101d00 */
[C---:B------:R-:W-:Y:S02]  /*18ef0*/  IADD3 R37, P0, R116.reuse, 0x6000, RZ ;  /* 0x0000600074257810 */ /* 0x040fe40007f1e0ff */
[C---:B------:R-:W-:Y:S01]  /*18f00*/  IADD3 R41, P3, R116.reuse, 0x7000, RZ ;  /* 0x0000700074297810 */ /* 0x040fe20007f7e0ff */
[----:B-1----:R-:W-:Y:S01]  /*18f10*/  @P4 IMAD.HI.U32 R0, R65, R68, RZ ;  /* 0x0000004441004227 */ /* 0x002fe200078e00ff */
[C---:B------:R-:W-:Y:S01]  /*18f20*/  IADD3 R45, P2, R116.reuse, 0x8000, RZ ;  /* 0x00008000742d7810 */ /* 0x040fe20007f5e0ff */
[----:B------:R-:W5:Y:S01]  /*18f30*/  LD.E.128 R8, desc[UR48][R8.64] ;  /* 0x0000003008087980 */ /* 0x000f62000c101d00 */
[----:B------:R-:W-:-:S02]  /*18f40*/  IADD3 R49, P6, R116, 0x9000, RZ ;  /* 0x0000900074317810 */ /* 0x000fc40007fde0ff */
[C---:B------:R-:W-:Y:S01]  /*18f50*/  IADD3 R53, P5, R116.reuse, 0xa000, RZ ;  /* 0x0000a00074357810 */ /* 0x040fe20007fbe0ff */
[----:B------:R-:W5:Y:S01]  /*18f60*/  LD.E.128 R24, desc[UR48][R24.64] ;  /* 0x0000003018187980 */ /* 0x000f62000c101d00 */
[----:B------:R-:W-:Y:S02]  /*18f70*/  IADD3 R7, P1, R116, 0xb000, RZ ;  /* 0x0000b00074077810 */ /* 0x000fe40007f3e0ff */
[----:B------:R-:W-:Y:S01]  /*18f80*/  SHF.R.S32.HI R62, RZ, 0x1f, R227 ;  /* 0x0000001fff3e7819 */ /* 0x000fe200000114e3 */
[----:B------:R-:W-:Y:S01]  /*18f90*/  IMAD R21, R196, UR5, R21 ;  /* 0x00000005c4157c24 */ /* 0x000fe2000f8e0215 */
[----:B------:R-:W-:Y:S01]  /*18fa0*/  LOP3.LUT R36, R37, 0x380, RZ, 0xc0, !PT ;  /* 0x0000038025247812 */ /* 0x000fe200078ec0ff */
[----:B------:R-:W-:Y:S01]  /*18fb0*/  ULDC.64 UR4, c[0x0][0xaf0] ;  /* 0x0002bc0000047ab9 */ /* 0x000fe20000000a00 */
[----:B------:R-:W-:Y:S01]  /*18fc0*/  LOP3.LUT R40, R41, 0x380, RZ, 0xc0, !PT ;  /* 0x0000038029287812 */ /* 0x000fe200078ec0ff */
[----:B------:R-:W-:Y:S01]  /*18fd0*/  IMAD.X R57, RZ, RZ, R117, P1 ;  /* 0x000000ffff397224 */ /* 0x000fe200008e0675 */
[----:B------:R-:W-:Y:S01]  /*18fe0*/  LOP3.LUT R44, R45, 0x380, RZ, 0xc0, !PT ;  /* 0x000003802d2c7812 */ /* 0x000fe200078ec0ff */
[----:B------:R-:W5:Y:S01]  /*18ff0*/  LD.E.128 R28, desc[UR48][R28.64] ;  /* 0x000000301c1c7980 */ /* 0x000f62000c101d00 */
[----:B------:R-:W-:-:S02]  /*19000*/  LOP3.LUT R48, R49, 0x380, RZ, 0xc0, !PT ;  /* 0x0000038031307812 */ /* 0x000fc400078ec0ff */
[----:B------:R-:W-:Y:S01]  /*19010*/  LOP3.LUT R52, R53, 0x380, RZ, 0xc0, !PT ;  /* 0x0000038035347812 */ /* 0x000fe200078ec0ff */
[----:B------:R-:W5:Y:S01]  /*19020*/  LD.E.128 R32, desc[UR48][R32.64] ;  /* 0x0000003020207980 */ /* 0x000f62000c101d00 */
[----:B------:R-:W-:Y:S02]  /*19030*/  LOP3.LUT R5, R116, 0x380, RZ, 0xc0, !PT ;  /* 0x0000038074057812 */ /* 0x000fe400078ec0ff */
[----:B------:R-:W-:Y:S01]  /*19040*/  LOP3.LUT R6, R7, 0x380, RZ, 0xc0, !PT ;  /* 0x0000038007067812 */ /* 0x000fe200078ec0ff */
[----:B------:R-:W-:Y:S01]  /*19050*/  IMAD R62, R62, UR4, RZ ;  /* 0x000000043e3e7c24 */ /* 0x000fe2000f8e02ff */
[----:B------:R-:W-:Y:S02]  /*19060*/  MOV R61, R65 ;  /* 0x00000041003d7202 */ /* 0x000fe40000000f00 */
[----:B------:R-:W-:Y:S02]  /*19070*/  SHF.R.U64 R36, R36, 0x3, RZ ;  /* 0x0000000324247819 */ /* 0x000fe400000012ff */
[----:B------:R-:W-:-:S02]  /*19080*/  SHF.R.U64 R40, R40, 0x3, RZ ;  /* 0x0000000328287819 */ /* 0x000fc400000012ff */
[----:B------:R-:W-:Y:S02]  /*19090*/  SHF.R.U64 R44, R44, 0x3, RZ ;  /* 0x000000032c2c7819 */ /* 0x000fe400000012ff */
[----:B------:R-:W-:Y:S02]  /*190a0*/  SHF.R.U64 R48, R48, 0x3, RZ ;  /* 0x0000000330307819 */ /* 0x000fe400000012ff */
[----:B------:R-:W-:Y:S02]  /*190b0*/  SHF.R.U64 R52, R52, 0x3, RZ ;  /* 0x0000000334347819 */ /* 0x000fe400000012ff */
[----:B------:R-:W-:Y:S02]  /*190c0*/  SHF.R.U64 R5, R5, 0x3, RZ ;  /* 0x0000000305057819 */ /* 0x000fe400000012ff */
[----:B--2---:R-:W-:Y:S02]  /*190d0*/  @P4 SHF.R.U32.HI R61, RZ, R67, R0 ;  /* 0x00000043ff3d4219 */ /* 0x004fe40000011600 */
[----:B------:R-:W-:Y:S01]  /*190e0*/  SHF.R.U64 R6, R6, 0x3, RZ ;  /* 0x0000000306067819 */ /* 0x000fe200000012ff */
[C---:B------:R-:W-:Y:S01]  /*190f0*/  IMAD R63, R227.reuse, UR5, R62 ;  /* 0x00000005e33f7c24 */ /* 0x040fe2000f8e023e */
        /* <DEDUP_REMOVED lines=12> */
[--C-:B------:R-:W-:Y:S01]  /*191c0*/  SHF.R.S32.HI R0, RZ, 0x1f, R61.reuse ;  /* 0x0000001fff007819 */ /* 0x100fe2000001143d */
[----:B------:R-:W-:Y:S01]  /*191d0*/  IMAD.MOV R62, RZ, RZ, -R61 ;  /* 0x000000ffff3e7224 */ /* 0x000fe200078e0a3d */
[----:B------:R-:W-:-:S02]  /*191e0*/  IADD3.X R41, RZ, R117, RZ, P3, !PT ;  /* 0x00000075ff297210 */ /* 0x000fc40001ffe4ff */
[----:B------:R-:W-:Y:S01]  /*191f0*/  LOP3.LUT R56, R6, R7, RZ, 0x3c, !PT ;  /* 0x0000000706387212 */ /* 0x000fe200078e3cff */
[----:B------:R-:W-:Y:S01]  /*19200*/  IMAD.IADD R21, R21, 0x1, R63 ;  /* 0x0000000115157824 */ /* 0x000fe200078e023f */
[----:B------:R-:W-:Y:S01]  /*19210*/  IADD3.X R53, RZ, R117, RZ, P5, !PT ;  /* 0x00000075ff357210 */ /* 0x000fe20002ffe4ff */
[----:B------:R-:W-:Y:S01]  /*19220*/  IMAD R0, R0, UR4, RZ ;  /* 0x0000000400007c24 */ /* 0x000fe2000f8e02ff */
[----:B------:R-:W5:Y:S01]  /*19230*/  LD.E.128 R4, desc[UR48][R4.64] ;  /* 0x0000003004047980 */ /* 0x000f62000c101d00 */
[----:B------:R-:W-:Y:S02]  /*19240*/  IMAD R125, R125, R62, R65 ;  /* 0x0000003e7d7d7224 */ /* 0x000fe400078e0241 */
[C---:B------:R-:W-:Y:S01]  /*19250*/  IMAD.WIDE.U32 R20, R61.reuse, UR4, R20 ;  /* 0x000000043d147c25 */ /* 0x040fe2000f8e0014 */
[----:B------:R-:W5:Y:S04]  /*19260*/  LD.E.128 R36, desc[UR48][R36.64] ;  /* 0x0000003024247980 */ /* 0x000f68000c101d00 */
[----:B------:R-:W5:Y:S01]  /*19270*/  LD.E.128 R40, desc[UR48][R40.64] ;  /* 0x0000003028287980 */ /* 0x000f62000c101d00 */
[----:B------:R-:W-:-:S03]  /*19280*/  IMAD R61, R61, UR5, R0 ;  /* 0x000000053d3d7c24 */ /* 0x000fc6000f8e0200 */
[----:B------:R-:W5:Y:S01]  /*19290*/  LD.E.128 R44, desc[UR48][R44.64] ;  /* 0x000000302c2c7980 */ /* 0x000f62000c101d00 */
[----:B------:R-:W-:Y:S01]  /*192a0*/  SHF.R.S32.HI R0, RZ, 0x1f, R125 ;  /* 0x0000001fff007819 */ /* 0x000fe2000001147d */
[----:B------:R-:W-:Y:S02]  /*192b0*/  ULDC.64 UR4, c[0x0][0xad8] ;  /* 0x0002b60000047ab9 */ /* 0x000fe40000000a00 */
        /* <DEDUP_REMOVED lines=9> */
[----:B------:R-:W-:-:S02]  /*19350*/  IMAD.IADD R21, R21, 0x1, R61 ;  /* 0x0000000115157824 */ /* 0x000fc400078e023d */
[----:B------:R-:W-:Y:S01]  /*19360*/  IMAD R0, R0, UR4, RZ ;  /* 0x0000000400007c24 */ /* 0x000fe2000f8e02ff */
[----:B------:R-:W-:Y:S01]  /*19370*/  LEA R67, R128, R60, 0x7 ;  /* 0x0000003c80437211 */ /* 0x000fe200078e38ff */
[----:B------:R-:W-:-:S04]  /*19380*/  IMAD.WIDE.U32 R20, R125, UR4, R20 ;  /* 0x000000047d147c25 */ /* 0x000fc8000f8e0014 */
[----:B------:R-:W-:Y:S01]  /*19390*/  IMAD R63, R125, UR5, R0 ;  /* 0x000000057d3f7c24 */ /* 0x000fe2000f8e0200 */
[-C--:B------:R-:W-:Y:S01]  /*193a0*/  ISETP.GE.AND P2, PT, R67, R64.reuse, PT ;  /* 0x000000404300720c */ /* 0x080fe20003f46270 */
[----:B------:R-:W-:Y:S01]  /*193b0*/  ULDC.64 UR4, c[0x0][0xa80] ;  /* 0x0002a00000047ab9 */ /* 0x000fe20000000a00 */
[----:B------:R-:W-:Y:S01]  /*193c0*/  IADD3 R0, R2, 0x30820, RZ ;  /* 0x0003082002007810 */ /* 0x000fe20007ffe0ff */
[----:B------:R-:W-:Y:S01]  /*193d0*/  IMAD.IADD R21, R21, 0x1, R63 ;  /* 0x0000000115157824 */ /* 0x000fe200078e023f */
[C---:B------:R-:W-:Y:S01]  /*193e0*/  LEA R65, P3, R20.reuse, UR4, 0x1 ;  /* 0x0000000414417c11 */ /* 0x040fe2000f8608ff */
[----:B------:R-:W-:Y:S01]  /*193f0*/  VIADD R61, R67, 0x20 ;  /* 0x00000020433d7836 */ /* 0x000fe20000000000 */
[----:B------:R-:W-:Y:S02]  /*19400*/  PRMT R0, RZ, 0x654, R0 ;  /* 0x00000654ff007816 */ /* 0x000fe40000000000 */
[----:B------:R-:W-:Y:S02]  /*19410*/  LEA.HI.X R66, R20, UR5, R21, 0x1, P3 ;  /* 0x0000000514427c11 */ /* 0x000fe400098f0c15 */
[-C--:B------:R-:W-:Y:S01]  /*19420*/  ISETP.GE.AND P1, PT, R61, R64.reuse, PT ;  /* 0x000000403d00720c */ /* 0x080fe20003f26270 */
[----:B------:R-:W-:Y:S01]  /*19430*/  VIADD R61, R67, 0x40 ;  /* 0x00000040433d7836 */ /* 0x000fe20000000000 */
[----:B0-----:R0:W1:Y:S01]  /*19440*/  SHFL.IDX PT, R62, R65, RZ, 0x181f ;  /* 0x00181fff413e7589 */ /* 0x00106200000e0000 */
[----:B------:R-:W-:Y:S01]  /*19450*/  BSSY B1, `(.L_x_3921) ;  /* 0x0000017000017945 */ /* 0x000fe20003800000 */
[----:B------:R2:W-:Y:S01]  /*19460*/  SYNCS.ARRIVE.TRANS64.RED.A1T0 RZ, [R0+URZ], RZ ;  /* 0x000000ff00ff79a7 */ /* 0x0005e2000810043f */
[C---:B------:R-:W-:Y:S01]  /*19470*/  IADD3 R69, R3.reuse, 0x80, RZ ;  /* 0x0000008003457810 */ /* 0x040fe20007ffe0ff */
[----:B------:R-:W-:Y:S01]  /*19480*/  VIADD R71, R3, 0x40 ;  /* 0x0000004003477836 */ /* 0x000fe20000000000 */
[----:B------:R-:W-:Y:S01]  /*19490*/  ISETP.GE.AND P0, PT, R61, R64, PT ;  /* 0x000000403d00720c */ /* 0x000fe20003f06270 */
[----:B--2---:R0:W2:Y:S01]  /*194a0*/  SHFL.IDX PT, R0, R66, RZ, 0x181f ;  /* 0x00181fff42007589 */ /* 0x0040a200000e0000 */
[----:B------:R-:W-:Y:S11]  /*194b0*/  @P2 BRA `(.L_x_3922) ;  /* 0x0000000000402947 */ /* 0x000ff60003800000 */
[----:B------:R-:W-:Y:S01]  /*194c0*/  ULDC UR4, c[0x0][0xac8] ;  /* 0x0002b20000047ab9 */ /* 0x000fe20000000800 */
[----:B------:R-:W-:Y:S02]  /*194d0*/  SHF.R.S32.HI R21, RZ, 0x1f, R3 ;  /* 0x0000001fff157819 */ /* 0x000fe40000011403 */
[----:B------:R-:W-:Y:S02]  /*194e0*/  ISETP.GE.AND P4, PT, R3, UR4, PT ;  /* 0x0000000403007c0c */ /* 0x000fe4000bf86270 */
[----:B------:R-:W-:Y:S02]  /*194f0*/  ISETP.GE.AND P3, PT, R71, UR4, PT ;  /* 0x0000000447007c0c */ /* 0x000fe4000bf66270 */
[----:B------:R-:W-:Y:S02]  /*19500*/  ISETP.GE.AND P2, PT, R69, UR4, PT ;  /* 0x0000000445007c0c */ /* 0x000fe4000bf46270 */
[----:B------:R-:W-:Y:S02]  /*19510*/  SHF.R.S32.HI R61, RZ, 0x1f, R71 ;  /* 0x0000001fff3d7819 */ /* 0x000fe40000011447 */
[----:B------:R-:W-:-:S05]  /*19520*/  SHF.R.S32.HI R63, RZ, 0x1f, R69 ;  /* 0x0000001fff3f7819 */ /* 0x000fca0000011445 */
        /* <DEDUP_REMOVED lines=9> */
.L_x_3922:
[----:B------:R-:W-:Y:S05]  /*195c0*/  BSYNC B1 ;  /* 0x0000000000017941 */ /* 0x000fea0003800000 */
.L_x_3921:
[----:B--2---:R2:W4:Y:S01]  /*195d0*/  SHFL.IDX PT, R0, R66, 0x1, 0x181f ;  /* 0x00381f0042007f89 */ /* 0x00452200000e0000 */
[----:B------:R-:W-:Y:S01]  /*195e0*/  BSSY B1, `(.L_x_3923) ;  /* 0x0000013000017945 */ /* 0x000fe20003800000 */
[----:B---3-5:R-:W-:Y:S02]  /*195f0*/  SHF.R.S32.HI R29, RZ, 0x1f, R3 ;  /* 0x0000001fff1d7819 */ /* 0x028fe40000011403 */
[----:B------:R2:W3:Y:S01]  /*19600*/  SHFL.IDX PT, R20, R65, 0x1, 0x181f ;  /* 0x00381f0041147f89 */ /* 0x0004e200000e0000 */
[----:B------:R-:W-:Y:S02]  /*19610*/  SHF.R.S32.HI R28, RZ, 0x1f, R71 ;  /* 0x0000001fff1c7819 */ /* 0x000fe40000011447 */
[----:B------:R-:W-:Y:S01]  /*19620*/  SHF.R.S32.HI R30, RZ, 0x1f, R69 ;  /* 0x0000001fff1e7819 */ /* 0x000fe20000011445 */
[----:B------:R-:W-:Y:S06]  /*19630*/  @P1 BRA `(.L_x_3924) ;  /* 0x0000000000341947 */ /* 0x000fec0003800000 */
[----:B------:R-:W-:Y:S02]  /*19640*/  ULDC UR4, c[0x0][0xac8] ;  /* 0x0002b20000047ab9 */ /* 0x000fe40000000800 */
[----:B------:R-:W-:Y:S02]  /*19650*/  ISETP.GE.AND P4, PT, R3, UR4, PT ;  /* 0x0000000403007c0c */ /* 0x000fe4000bf86270 */
[----:B------:R-:W-:Y:S02]  /*19660*/  ISETP.GE.AND P5, PT, R71, UR4, PT ;  /* 0x0000000447007c0c */ /* 0x000fe4000bfa6270 */
[----:B------:R-:W-:-:S09]  /*19670*/  ISETP.GE.AND P6, PT, R69, UR4, PT ;  /* 0x0000000445007c0c */ /* 0x000fd2000bfc6270 */
[-C--:B---3--:R-:W-:Y:S02]  /*19680*/  @!P4 LEA R4, P1, R3, R20.reuse, 0x1 ;  /* 0x000000140304c211 */ /* 0x088fe400078208ff */
        /* <DEDUP_REMOVED lines=8> */
.L_x_3924:
[----:B------:R-:W-:Y:S05]  /*19710*/  BSYNC B1 ;  /* 0x0000000000017941 */ /* 0x000fea0003800000 */
.L_x_3923:
[----:B----4-:R4:W0:Y:S01]  /*19720*/  SHFL.IDX PT, R0, R66, 0x2, 0x181f ;  /* 0x00581f0042007f89 */ /* 0x01082200000e0000 */
[----:B------:R-:W-:Y:S03]  /*19730*/  BSSY B1, `(.L_x_3925) ;  /* 0x0000010000017945 */ /* 0x000fe60003800000 */
[----:B---3--:R4:W3:Y:S01]  /*19740*/  SHFL.IDX PT, R8, R65, 0x2, 0x181f ;  /* 0x00581f0041087f89 */ /* 0x0088e200000e0000 */
        /* <DEDUP_REMOVED lines=10> */
[----:B------:R-:W-:Y:S01]  /*197f0*/  @!P5 LEA.HI.X R9, R69, R0, R30, 0x1, P2 ;  /* 0x000000004509d211 */ /* 0x000fe200010f0c1e */
[----:B------:R0:W-:Y:S04]  /*19800*/  @!P3 ST.E.128 desc[UR48][R4.64], R12 ;  /* 0x0000000c0400b985 */ /* 0x0001e8000c101d30 */
[----:B------:R0:W-:Y:S04]  /*19810*/  @!P4 ST.E.128 desc[UR48][R6.64], R36 ;  /* 0x000000240600c985 */ /* 0x0001e8000c101d30 */
[----:B------:R0:W-:Y:S02]  /*19820*/  @!P5 ST.E.128 desc[UR48][R8.64], R52 ;  /* 0x000000340800d985 */ /* 0x0001e4000c101d30 */
.L_x_3926:
[----:B------:R-:W-:Y:S05]  /*19830*/  BSYNC B1 ;  /* 0x0000000000017941 */ /* 0x000fea0003800000 */
.L_x_3925:
[----:B0-----:R-:W-:Y:S01]  /*19840*/  VIADD R5, R67, 0x60 ;  /* 0x0000006043057836 */ /* 0x001fe20000000000 */
[----:B--2-4-:R-:W0:Y:S04]  /*19850*/  SHFL.IDX PT, R66, R66, 0x3, 0x181f ;  /* 0x00781f0042427f89 */ /* 0x014e2800000e0000 */
[----:B------:R-:W-:Y:S01]  /*19860*/  ISETP.GE.AND P0, PT, R5, R64, PT ;  /* 0x000000400500720c */ /* 0x000fe20003f06270 */
[----:B------:R2:W4:-:S12]  /*19870*/  SHFL.IDX PT, R0, R65, 0x3, 0x181f ;  /* 0x00781f0041007f89 */ /* 0x00051800000e0000 */
[----:B--2---:R-:W-:Y:S05]  /*19880*/  @P0 BRA `(.L_x_3927) ;  /* 0x0000002000340947 */ /* 0x004fea0003800000 */
[----:B------:R-:W-:Y:S02]  /*19890*/  ULDC UR4, c[0x0][0xac8] ;  /* 0x0002b20000047ab9 */ /* 0x000fe40000000800 */
[----:B------:R-:W-:Y:S02]  /*198a0*/  ISETP.GE.AND P2, PT, R3, UR4, PT ;  /* 0x0000000403007c0c */ /* 0x000fe4000bf46270 */
[----:B------:R-:W-:-:S11]  /*198b0*/  ISETP.GE.AND P3, PT, R71, UR4, PT ;  /* 0x0000000447007c0c */ /* 0x000fd6000bf66270 */
[-C--:B----4-:R-:W-:Y:S02]  /*198c0*/  @!P2 LEA R4, P0, R3, R0.reuse, 0x1 ;  /* 0x000000000304a211 */ /* 0x090fe400078008ff */
[----:B------:R-:W-:Y:S02]  /*198d0*/  @!P3 LEA R6, P1, R71, R0, 0x1 ;  /* 0x000000004706b211 */ /* 0x000fe400078208ff */
[-C--:B0-----:R-:W-:Y:S02]  /*198e0*/  @!P2 LEA.HI.X R5, R3, R66.reuse, R29, 0x1, P0 ;  /* 0x000000420305a211 */ /* 0x081fe400000f0c1d */
        /* <DEDUP_REMOVED lines=9> */
.L_x_3920:
[----:B------:R-:W-:Y:S01]  /*19980*/  ULDC.64 UR4, c[0x0][0xb08] ;  /* 0x0002c20000047ab9 */ /* 0x000fe20000000a00 */
[----:B------:R1:W5:Y:S01]  /*19990*/  LDL R166, [R1+0x48] ;  /* 0x0000480001a67983 */ /* 0x0003620000100800 */
[----:B0-----:R-:W-:Y:S01]  /*199a0*/  IMAD R3, R66, UR4, RZ ;  /* 0x0000000442037c24 */ /* 0x001fe2000f8e02ff */
[----:B------:R-:W-:Y:S01]  /*199b0*/  SHF.R.S32.HI R66, RZ, 0x1f, R227 ;  /* 0x0000001fff427819 */ /* 0x000fe200000114e3 */
[C---:B------:R-:W-:Y:S01]  /*199c0*/  IMAD.WIDE.U32 R60, R0.reuse, UR4, RZ ;  /* 0x00000004003c7c25 */ /* 0x040fe2000f8e00ff */
[----:B------:R1:W5:Y:S01]  /*199d0*/  LDL R165, [R1+0x10c] ;  /* 0x00010c0001a57983 */ /* 0x0003620000100800 */
[----:B------:R-:W0:Y:S01]  /*199e0*/  @P4 LDC R62, c[0x0][0xbec] ;  /* 0x0002fb00ff3e4b82 */ /* 0x000e220000000800 */
[----:B------:R-:W-:Y:S01]  /*199f0*/  ULDC.64 UR6, c[0x0][0xb30] ;  /* 0x0002cc0000067ab9 */ /* 0x000fe20000000a00 */
[----:B------:R-:W-:Y:S01]  /*19a00*/  IMAD R3, R0, UR5, R3 ;  /* 0x0000000500037c24 */ /* 0x000fe2000f8e0203 */
[----:B------:R-:W-:Y:S01]  /*19a10*/  ULDC.64 UR4, c[0x0][0xb38] ;  /* 0x0002ce0000047ab9 */ /* 0x000fe20000000a00 */
[----:B------:R1:W5:Y:S03]  /*19a20*/  LDL R164, [R1+0xa4] ;  /* 0x0000a40001a47983 */ /* 0x0003660000100800 */
[----:B------:R-:W-:Y:S01]  /*19a30*/  IADD3 R61, R61, R3, RZ ;  /* 0x000000033d3d7210 */ /* 0x000fe20007ffe0ff */
[----:B------:R1:W5:Y:S01]  /*19a40*/  LDL R163, [R1+0x108] ;  /* 0x0001080001a37983 */ /* 0x0003620000100800 */
[----:B------:R-:W2:Y:S01]  /*19a50*/  @P4 LDC R0, c[0x0][0xbf0] ;  /* 0x0002fc00ff004b82 */ /* 0x000ea20000000800 */
[----:B------:R-:W-:-:S02]  /*19a60*/  IMAD.MOV.U32 R3, RZ, RZ, R67 ;  /* 0x000000ffff037224 */ /* 0x000fc400078e0043 */
[C---:B------:R-:W-:Y:S01]  /*19a70*/  IMAD.WIDE.U32 R60, R196.reuse, UR4, R60 ;  /* 0x00000004c43c7c25 */ /* 0x040fe2000f8e003c */
[----:B------:R1:W5:Y:S03]  /*19a80*/  LDL R162, [R1+0xa0] ;  /* 0x0000a00001a27983 */ /* 0x0003660000100800 */
[----:B------:R-:W-:Y:S01]  /*19a90*/  IMAD R61, R196, UR5, R61 ;  /* 0x00000005c43d7c24 */ /* 0x000fe2000f8e023d */
[----:B------:R-:W-:Y:S01]  /*19aa0*/  ULDC.64 UR4, c[0x0][0xb40] ;  /* 0x0002d00000047ab9 */ /* 0x000fe20000000a00 */
[----:B------:R1:W5:Y:S01]  /*19ab0*/  LDL R161, [R1+0x104] ;  /* 0x0001040001a17983 */ /* 0x0003620000100800 */
[----:B------:R-:W-:Y:S02]  /*19ac0*/  IMAD R66, R66, UR4, RZ ;  /* 0x0000000442427c24 */ /* 0x000fe4000f8e02ff */
[C---:B------:R-:W-:Y:S01]  /*19ad0*/  IMAD.WIDE.U32 R60, R227.reuse, UR4, R60 ;  /* 0x00000004e33c7c25 */ /* 0x040fe2000f8e003c */
[----:B------:R1:W5:Y:S03]  /*19ae0*/  LDL R160, [R1+0x9c] ;  /* 0x00009c0001a07983 */ /* 0x0003660000100800 */
[----:B------:R-:W-:Y:S01]  /*19af0*/  IMAD R63, R227, UR5, R66 ;  /* 0x00000005e33f7c24 */ /* 0x000fe2000f8e0242 */
[----:B------:R-:W-:Y:S01]  /*19b00*/  ULDC.64 UR4, c[0x0][0xb48] ;  /* 0x0002d20000047ab9 */ /* 0x000fe20000000a00 */
[----:B------:R1:W5:Y:S01]  /*19b10*/  LDL R159, [R1+0x100] ;  /* 0x00010000019f7983 */ /* 0x0003620000100800 */
[----:B0-----:R-:W-:-:S03]  /*19b20*/  @P4 IMAD.HI.U32 R73, R67, R62, RZ ;  /* 0x0000003e43494227 */ /* 0x001fc600078e00ff */
[----:B------:R1:W5:Y:S01]  /*19b30*/  LDL R158, [R1+0x98] ;  /* 0x00009800019e7983 */ /* 0x0003620000100800 */
[----:B------:R-:W-:Y:S01]  /*19b40*/  IMAD.IADD R61, R61, 0x1, R63 ;  /* 0x000000013d3d7824 */ /* 0x000fe200078e023f */
[----:B--2---:R-:W-:Y:S02]  /*19b50*/  @P4 SHF.R.U32.HI R3, RZ, R0, R73 ;  /* 0x00000000ff034219 */ /* 0x004fe40000011649 */
[----:B------:R1:W5:Y:S01]  /*19b60*/  LDL R157, [R1+0xfc] ;  /* 0x0000fc00019d7983 */ /* 0x0003620000100800 */
[----:B------:R-:W-:Y:S01]  /*19b70*/  IMAD.WIDE.U32 R60, R127, UR4, R60 ;  /* 0x000000047f3c7c25 */ /* 0x000fe2000f8e003c */
[----:B------:R-:W-:Y:S02]  /*19b80*/  IADD3 R62, -R3, RZ, RZ ;  /* 0x000000ff033e7210 */ /* 0x000fe40007ffe1ff */
[----:B------:R1:W5:Y:S01]  /*19b90*/  LDL R156, [R1+0x94] ;  /* 0x00009400019c7983 */ /* 0x0003620000100800 */
[----:B------:R-:W-:Y:S01]  /*19ba0*/  IMAD R61, R127, UR5, R61 ;  /* 0x000000057f3d7c24 */ /* 0x000fe2000f8e023d */
[----:B------:R-:W-:Y:S01]  /*19bb0*/  SHF.R.S32.HI R0, RZ, 0x1f, R3 ;  /* 0x0000001fff007819 */ /* 0x000fe20000011403 */
[----:B------:R-:W-:Y:S01]  /*19bc0*/  IMAD R125, R125, R62, R67 ;  /* 0x0000003e7d7d7224 */ /* 0x000fe200078e0243 */
[----:B------:R1:W5:Y:S01]  /*19bd0*/  LDL R155, [R1+0xf8] ;  /* 0x0000f800019b7983 */ /* 0x0003620000100800 */
[----:B------:R-:W-:-:S02]  /*19be0*/  ULDC.64 UR4, c[0x0][0xb28] ;  /* 0x0002ca0000047ab9 */ /* 0x000fc40000000a00 */
[----:B------:R-:W-:Y:S01]  /*19bf0*/  IMAD R0, R0, UR6, RZ ;  /* 0x0000000600007c24 */ /* 0x000fe2000f8e02ff */
        /* <DEDUP_REMOVED lines=35> */
[C---:B------:R-:W-:Y:S01]  /*19e30*/  IMAD R63, R3.reuse, UR7, R0 ;  /* 0x00000007033f7c24 */ /* 0x040fe2000f8e0200 */
[----:B------:R-:W-:Y:S01]  /*19e40*/  SHF.R.S32.HI R0, RZ, 0x1f, R125 ;  /* 0x0000001fff007819 */ /* 0x000fe2000001147d */
[----:B------:R-:W-:-:S04]  /*19e50*/  IMAD.WIDE.U32 R60, R3, UR6, R60 ;  /* 0x00000006033c7c25 */ /* 0x000fc8000f8e003c */
[----:B------:R-:W-:Y:S02]  /*19e60*/  IMAD R0, R0, UR4, RZ ;  /* 0x0000000400007c24 */ /* 0x000fe4000f8e02ff */
[----:B------:R-:W-:Y:S02]  /*19e70*/  IMAD.IADD R61, R61, 0x1, R63 ;  /* 0x000000013d3d7824 */ /* 0x000fe400078e023f */
[C---:B------:R-:W-:Y:S02]  /*19e80*/  IMAD R3, R125.reuse, UR5, R0 ;  /* 0x000000057d037c24 */ /* 0x040fe4000f8e0200 */
[----:B------:R-:W-:Y:S01]  /*19e90*/  IMAD.WIDE.U32 R60, R125, UR4, R60 ;  /* 0x000000047d3c7c25 */ /* 0x000fe2000f8e003c */
[----:B------:R-:W-:Y:S01]  /*19ea0*/  ISETP.GE.AND P0, PT, R72, R64, PT ;  /* 0x000000404800720c */ /* 0x000fe20003f06270 */
[----:B------:R-:W-:Y:S02]  /*19eb0*/  ULDC.64 UR4, c[0x0][0xb00] ;  /* 0x0002c00000047ab9 */ /* 0x000fe40000000a00 */
[----:B------:R-:W-:Y:S01]  /*19ec0*/  VIADD R62, R2, 0x30820 ;  /* 0x00030820023e7836 */ /* 0x000fe20000000000 */
[----:B------:R-:W-:-:S02]  /*19ed0*/  IADD3 R3, R61, R3, RZ ;  /* 0x000000033d037210 */ /* 0x000fc40007ffe0ff */
[C---:B------:R-:W-:Y:S02]  /*19ee0*/  LEA R0, P1, R60.reuse, UR4, 0x2 ;  /* 0x000000043c007c11 */ /* 0x040fe4000f8210ff */
[----:B------:R-:W-:Y:S02]  /*19ef0*/  PRMT R62, RZ, 0x654, R62 ;  /* 0x00000654ff3e7816 */ /* 0x000fe4000000003e */
[----:B------:R-:W-:Y:S01]  /*19f00*/  LEA.HI.X R3, R60, UR5, R3, 0x2, P1 ;  /* 0x000000053c037c11 */ /* 0x000fe200088f1403 */
[----:B------:R-:W-:Y:S01]  /*19f10*/  BSSY B1, `(.L_x_3928) ;  /* 0x0000065000017945 */ /* 0x000fe20003800000 */
[----:B------:R1:W-:Y:S01]  /*19f20*/  SYNCS.ARRIVE.TRANS64.RED.A1T0 RZ, [R62+URZ], RZ ;  /* 0x000000ff3eff79a7 */ /* 0x0003e2000810043f */
[----:B------:R1:W0:Y:S04]  /*19f30*/  SHFL.IDX PT, R60, R0, RZ, 0x1c1f ;  /* 0x001c1fff003c7589 */ /* 0x00022800000e0000 */
[----:B------:R1:W2:Y:S01]  /*19f40*/  SHFL.IDX PT, R61, R3, RZ, 0x1c1f ;  /* 0x001c1fff033d7589 */ /* 0x0002a200000e0000 */
[----:B------:R-:W-:Y:S05]  /*19f50*/  @P0 BRA `(.L_x_3929) ;  /* 0x0000000400800947 */ /* 0x000fea0003800000 */
[----:B------:R-:W-:Y:S02]  /*19f60*/  ULDC UR4, c[0x0][0xac8] ;  /* 0x0002b20000047ab9 */ /* 0x000fe40000000800 */
[----:B-----5:R-:W-:Y:S02]  /*19f70*/  ISETP.GE.AND P1, PT, R164, UR4, PT ;  /* 0x00000004a4007c0c */ /* 0x020fe4000bf26270 */
[----:B------:R-:W-:Y:S02]  /*19f80*/  ISETP.GE.AND P0, PT, R162, UR4, PT ;  /* 0x00000004a2007c0c */ /* 0x000fe4000bf06270 */
[----:B------:R-:W-:Y:S02]  /*19f90*/  ISETP.GE.AND P2, PT, R166, UR4, PT ;  /* 0x00000004a6007c0c */ /* 0x000fe4000bf46270 */
[----:B------:R-:W-:Y:S02]  /*19fa0*/  ISETP.GE.AND P3, PT, R160, UR4, PT ;  /* 0x00000004a0007c0c */ /* 0x000fe4000bf66270 */
[----:B------:R-:W-:-:S05]  /*19fb0*/  ISETP.GE.AND P4, PT, R158, UR4, PT ;  /* 0x000000049e007c0c */ /* 0x000fca000bf86270 */
[-C--:B01----:R-:W-:Y:S02]  /*19fc0*/  @!P1 LEA R62, P5, R164, R60.reuse, 0x2 ;  /* 0x0000003ca43e9211 */ /* 0x083fe400078a10ff */
[----:B------:R-:W-:Y:S02]  /*19fd0*/  @!P0 LEA R66, P6, R162, R60, 0x2 ;  /* 0x0000003ca2428211 */ /* 0x000fe400078c10ff */
[----:B--2---:R-:W-:Y:S01]  /*19fe0*/  @!P2 IMAD.WIDE R72, R166, 0x4, R60 ;  /* 0x00000004a648a825 */ /* 0x004fe200078e023c */
[-C--:B------:R-:W-:Y:S02]  /*19ff0*/  @!P1 LEA.HI.X R63, R164, R61.reuse, R165, 0x2, P5 ;  /* 0x0000003da43f9211 */ /* 0x080fe400028f14a5 */
[----:B------:R-:W-:Y:S02]  /*1a000*/  @!P0 LEA.HI.X R67, R162, R61, R163, 0x2, P6 ;  /* 0x0000003da2438211 */ /* 0x000fe400030f14a3 */
[----:B------:R-:W-:Y:S01]  /*1a010*/  ISETP.GE.AND P5, PT, R156, UR4, PT ;  /* 0x000000049c007c0c */ /* 0x000fe2000bfa6270 */
[----:B------:R0:W-:Y:S04]  /*1a020*/  @!P2 ST.E.64 desc[UR48][R72.64], R4 ;  /* 0x000000044800a985 */ /* 0x0001e8000c101b30 */
[----:B------:R1:W-:Y:S01]  /*1a030*/  @!P1 ST.E.64 desc[UR48][R62.64], R6 ;  /* 0x000000063e009985 */ /* 0x0003e2000c101b30 */
[----:B------:R-:W-:-:S03]  /*1a040*/  ISETP.GE.AND P1, PT, R152, UR4, PT ;  /* 0x0000000498007c0c */ /* 0x000fc6000bf26270 */
[----:B------:R2:W-:Y:S01]  /*1a050*/  @!P0 ST.E.64 desc[UR48][R66.64], R8 ;  /* 0x0000000842008985 */ /* 0x0005e2000c101b30 */
[----:B------:R-:W-:Y:S02]  /*1a060*/  ISETP.GE.AND P0, PT, R154, UR4, PT ;  /* 0x000000049a007c0c */ /* 0x000fe4000bf06270 */
        /* <DEDUP_REMOVED lines=9> */
[----:B------:R-:W-:-:S05]  /*1a100*/  @!P5 LEA.HI.X R9, R156, R61, R157, 0x2, P6 ;  /* 0x0000003d9c09d211 */ /* 0x000fca00030f149d */
[----:B------:R2:W-:Y:S01]  /*1a110*/  @!P5 ST.E.64 desc[UR48][R8.64], R14 ;  /* 0x0000000e0800d985 */ /* 0x0005e2000c101b30 */
        /* <DEDUP_REMOVED lines=17> */
[-C--:B------:R-:W-:Y:S02]  /*1a230*/  @!P4 LEA.HI.X R7, R146, R61.reuse, R147, 0x2, P0 ;  /* 0x0000003d9207c211 */ /* 0x080fe400000f1493 */
[----:B------:R-:W-:Y:S02]  /*1a240*/  ISETP.GE.AND P0, PT, R135, UR4, PT ;  /* 0x0000000487007c0c */ /* 0x000fe4000bf06270 */
[CC--:B--2---:R-:W-:Y:S01]  /*1a250*/  @!P5 LEA R8, P6, R144.reuse, R60.reuse, 0x2 ;  /* 0x0000003c9008d211 */ /* 0x0c4fe200078c10ff */
[----:B------:R1:W-:Y:S01]  /*1a260*/  @!P4 ST.E.64 desc[UR48][R6.64], R36 ;  /* 0x000000240600c985 */ /* 0x0003e2000c101b30 */
[----:B------:R-:W-:Y:S02]  /*1a270*/  ISETP.GE.AND P4, PT, R131, UR4, PT ;  /* 0x0000000483007c0c */ /* 0x000fe4000bf86270 */
[----:B------:R-:W-:Y:S02]  /*1a280*/  @!P5 LEA.HI.X R9, R144, R61, R145, 0x2, P6 ;  /* 0x0000003d9009d211 */ /* 0x000fe400030f1491 */
[----:B0-----:R-:W-:-:S03]  /*1a290*/  @!P2 LEA R4, P6, R142, R60, 0x2 ;  /* 0x0000003c8e04a211 */ /* 0x001fc600078c10ff */
[----:B------:R0:W-:Y:S01]  /*1a2a0*/  @!P5 ST.E.64 desc[UR48][R8.64], R40 ;  /* 0x000000280800d985 */ /* 0x0001e2000c101b30 */
[----:B------:R-:W-:Y:S02]  /*1a2b0*/  ISETP.GE.AND P5, PT, R133, UR4, PT ;  /* 0x0000000485007c0c */ /* 0x000fe4000bfa6270 */
        /* <DEDUP_REMOVED lines=17> */
[CC--:B-1----:R-:W-:Y:S01]  /*1a3d0*/  @!P3 LEA R8, P6, R129.reuse, R60.reuse, 0x2 ;  /* 0x0000003c8108b211 */ /* 0x0c2fe200078c10ff */
        /* <DEDUP_REMOVED lines=8> */
[C---:B-1----:R-:W-:Y:S01]  /*1a460*/  @!P1 LEA R6, P6, R124.reuse, R60, 0x2 ;  /* 0x0000003c7c069211 */ /* 0x042fe200078c10ff */
[----:B------:R1:W-:Y:S03]  /*1a470*/  @!P0 ST.E.64 desc[UR48][R4.64], R80 ;  /* 0x0000005004008985 */ /* 0x0003e6000c101b30 */
[----:B------:R-:W-:-:S03]  /*1a480*/  @!P1 LEA.HI.X R7, R124, R61, R126, 0x2, P6 ;  /* 0x0000003d7c079211 */ /* 0x000fc600030f147e */
[CC--:B0-----:R-:W-:Y:S02]  /*1a490*/  @!P3 LEA R8, P6, R120.reuse, R60.reuse, 0x2 ;  /* 0x0000003c7808b211 */ /* 0x0c1fe400078c10ff */
[----:B------:R0:W-:Y:S02]  /*1a4a0*/  @!P1 ST.E.64 desc[UR48][R6.64], R84 ;  /* 0x0000005406009985 */ /* 0x0001e4000c101b30 */
[----:B------:R-:W-:Y:S02]  /*1a4b0*/  @!P3 LEA.HI.X R9, R120, R61, R121, 0x2, P6 ;  /* 0x0000003d7809b211 */ /* 0x000fe400030f1479 */
[----:B-1----:R-:W-:-:S04]  /*1a4c0*/  @!P4 LEA R4, P0, R122, R60, 0x2 ;  /* 0x0000003c7a04c211 */ /* 0x002fc800078010ff */
[-C--:B------:R-:W-:Y:S02]  /*1a4d0*/  @!P4 LEA.HI.X R5, R122, R61.reuse, R123, 0x2, P0 ;  /* 0x0000003d7a05c211 */ /* 0x080fe400000f147b */
[-C--:B------:R-:W-:Y:S02]  /*1a4e0*/  @!P5 LEA R10, P0, R74, R60.reuse, 0x2 ;  /* 0x0000003c4a0ad211 */ /* 0x080fe400078010ff */
[----:B0-----:R-:W-:Y:S01]  /*1a4f0*/  @!P2 LEA R6, P1, R116, R60, 0x2 ;  /* 0x0000003c7406a211 */ /* 0x001fe200078210ff */
[----:B------:R3:W-:Y:S01]  /*1a500*/  @!P4 ST.E.64 desc[UR48][R4.64], R88 ;  /* 0x000000580400c985 */ /* 0x0007e2000c101b30 */
[-C--:B------:R-:W-:Y:S02]  /*1a510*/  @!P5 LEA.HI.X R11, R74, R61.reuse, R75, 0x2, P0 ;  /* 0x0000003d4a0bd211 */ /* 0x080fe400000f144b */
[----:B------:R-:W-:Y:S01]  /*1a520*/  @!P2 LEA.HI.X R7, R116, R61, R117, 0x2, P1 ;  /* 0x0000003d7407a211 */ /* 0x000fe200008f1475 */
[----:B------:R3:W-:Y:S04]  /*1a530*/  @!P3 ST.E.64 desc[UR48][R8.64], R92 ;  /* 0x0000005c0800b985 */ /* 0x0007e8000c101b30 */
[----:B------:R3:W-:Y:S04]  /*1a540*/  @!P2 ST.E.64 desc[UR48][R6.64], R96 ;  /* 0x000000600600a985 */ /* 0x0007e8000c101b30 */
[----:B------:R3:W-:Y:S02]  /*1a550*/  @!P5 ST.E.64 desc[UR48][R10.64], R100 ;  /* 0x000000640a00d985 */ /* 0x0007e4000c101b30 */
.L_x_3929:
[----:B------:R-:W-:Y:S05]  /*1a560*/  BSYNC B1 ;  /* 0x0000000000017941 */ /* 0x000fea0003800000 */
.L_x_3928:
[----:B------:R-:W-:Y:S01]  /*1a570*/  ISETP.GE.AND P0, PT, R65, R64, PT ;  /* 0x000000404100720c */ /* 0x000fe20003f06270 */
[----:B---3--:R3:W4:Y:S04]  /*1a580*/  SHFL.IDX PT, R5, R3, 0x1, 0x1c1f ;  /* 0x003c1f0003057f89 */ /* 0x00872800000e0000 */
[----:B------:R3:W0:Y:S08]  /*1a590*/  SHFL.IDX PT, R4, R0, 0x1, 0x1c1f ;  /* 0x003c1f0000047f89 */ /* 0x00063000000e0000 */
[----:B---3--:R-:W-:Y:S05]  /*1a5a0*/  @P0 BRA `(.L_x_3927) ;  /* 0x0000001000ec0947 */ /* 0x008fea0003800000 */
[----:B------:R-:W-:Y:S02]  /*1a5b0*/  ULDC UR4, c[0x0][0xac8] ;  /* 0x0002b20000047ab9 */ /* 0x000fe40000000800 */
[----:B-----5:R-:W-:Y:S02]  /*1a5c0*/  ISETP.GE.AND P2, PT, R164, UR4, PT ;  /* 0x00000004a4007c0c */ /* 0x020fe4000bf46270 */
[----:B------:R-:W-:Y:S02]  /*1a5d0*/  ISETP.GE.AND P1, PT, R166, UR4, PT ;  /* 0x00000004a6007c0c */ /* 0x000fe4000bf26270 */
[----:B------:R-:W-:Y:S02]  /*1a5e0*/  ISETP.GE.AND P5, PT, R162, UR4, PT ;  /* 0x00000004a2007c0c */ /* 0x000fe4000bfa6270 */
[----:B------:R-:W-:Y:S02]  /*1a5f0*/  ISETP.GE.AND P4, PT, R160, UR4, PT ;  /* 0x00000004a0007c0c */ /* 0x000fe4000bf86270 */
[----:B------:R-:W-:-:S05]  /*1a600*/  ISETP.GE.AND P3, PT, R158, UR4, PT ;  /* 0x000000049e007c0c */ /* 0x000fca000bf66270 */
[----:B0-----:R-:W-:Y:S02]  /*1a610*/  @!P2 LEA R6, P0, R164, R4, 0x2 ;  /* 0x00000004a406a211 */ /* 0x001fe400078010ff */
[----:B----4-:R-:W-:Y:S02]  /*1a620*/  @!P1 IMAD.WIDE R8, R166, 0x4, R4 ;  /* 0x00000004a6089825 */ /* 0x010fe400078e0204 */
[----:B------:R-:W-:Y:S02]  /*1a630*/  @!P2 LEA.HI.X R7, R164, R5, R165, 0x2, P0 ;  /* 0x00000005a407a211 */ /* 0x000fe400000f14a5 */
[----:B------:R-:W-:Y:S01]  /*1a640*/  ISETP.GE.AND P0, PT, R156, UR4, PT ;  /* 0x000000049c007c0c */ /* 0x000fe2000bf06270 */
[----:B------:R0:W-:Y:S01]  /*1a650*/  @!P1 ST.E.64 desc[UR48][R8.64], R26 ;  /* 0x0000001a08009985 */ /* 0x0001e2000c101b30 */
[----:B------:R-:W-:-:S03]  /*1a660*/  ISETP.GE.AND P1, PT, R154, UR4, PT ;  /* 0x000000049a007c0c */ /* 0x000fc6000bf26270 */
[----:B------:R3:W-:Y:S01]  /*1a670*/  @!P2 ST.E.64 desc[UR48][R6.64], R30 ;  /* 0x0000001e0600a985 */ /* 0x0007e2000c101b30 */
[-C--:B0-----:R-:W-:Y:S02]  /*1a680*/  @!P4 LEA R8, P2, R160, R4.reuse, 0x2 ;  /* 0x00000004a008c211 */ /* 0x081fe400078410ff */
[-C--:B---3--:R-:W-:Y:S02]  /*1a690*/  @!P5 LEA R6, P6, R162, R4.reuse, 0x2 ;  /* 0x00000004a206d211 */ /* 0x088fe400078c10ff */
[-C--:B------:R-:W-:Y:S02]  /*1a6a0*/  @!P4 LEA.HI.X R9, R160, R5.reuse, R161, 0x2, P2 ;  /* 0x00000005a009c211 */ /* 0x080fe400010f14a1 */
[-C--:B------:R-:W-:Y:S02]  /*1a6b0*/  @!P5 LEA.HI.X R7, R162, R5.reuse, R163, 0x2, P6 ;  /* 0x00000005a207d211 */ /* 0x080fe400030f14a3 */
[----:B------:R-:W-:Y:S02]  /*1a6c0*/  ISETP.GE.AND P2, PT, R152, UR4, PT ;  /* 0x0000000498007c0c */ /* 0x000fe4000bf46270 */
[C---:B------:R-:W-:Y:S01]  /*1a6d0*/  @!P3 LEA R10, P6, R158.reuse, R4, 0x2 ;  /* 0x000000049e0ab211 */ /* 0x040fe200078c10ff */
[----:B------:R0:W-:Y:S03]  /*1a6e0*/  @!P5 ST.E.64 desc[UR48][R6.64], R34 ;  /* 0x000000220600d985 */ /* 0x0001e6000c101b30 */
[----:B------:R-:W-:Y:S01]  /*1a6f0*/  @!P3 LEA.HI.X R11, R158, R5, R159, 0x2, P6 ;  /* 0x000000059e0bb211 */ /* 0x000fe200030f149f */
[----:B------:R3:W-:Y:S04]  /*1a700*/  @!P4 ST.E.64 desc[UR48][R8.64], R38 ;  /* 0x000000260800c985 */ /* 0x0007e8000c101b30 */
[----:B------:R4:W-:Y:S01]  /*1a710*/  @!P3 ST.E.64 desc[UR48][R10.64], R42 ;  /* 0x0000002a0a00b985 */ /* 0x0009e2000c101b30 */
[----:B------:R-:W-:-:S02]  /*1a720*/  ISETP.GE.AND P3, PT, R150, UR4, PT ;  /* 0x0000000496007c0c */ /* 0x000fc4000bf66270 */
        /* <DEDUP_REMOVED lines=17> */
[-C--:B------:R-:W-:Y:S02]  /*1a840*/  @!P4 LEA.HI.X R9, R148, R5.reuse, R149, 0x2, P0 ;  /* 0x000000059409c211 */ /* 0x080fe400000f1495 */
[----:B------:R-:W-:Y:S02]  /*1a850*/  ISETP.GE.AND P0, PT, R140, UR4, PT ;  /* 0x000000048c007c0c */ /* 0x000fe4000bf06270 */
[CC--:B----4-:R-:W-:Y:S01]  /*1a860*/  @!P5 LEA R10, P6, R146.reuse, R4.reuse, 0x2 ;  /* 0x00000004920ad211 */ /* 0x0d0fe200078c10ff */
[----:B------:R3:W-:Y:S01]  /*1a870*/  @!P4 ST.E.64 desc[UR48][R8.64], R104 ;  /* 0x000000680800c985 */ /* 0x0007e2000c101b30 */
[----:B------:R-:W-:Y:S02]  /*1a880*/  ISETP.GE.AND P4, PT, R133, UR4, PT ;  /* 0x0000000485007c0c */ /* 0x000fe4000bf86270 */
[----:B------:R-:W-:Y:S02]  /*1a890*/  @!P5 LEA.HI.X R11, R146, R5, R147, 0x2, P6 ;  /* 0x00000005920bd211 */ /* 0x000fe400030f1493 */
[----:B0-----:R-:W-:-:S03]  /*1a8a0*/  @!P2 LEA R6, P6, R144, R4, 0x2 ;  /* 0x000000049006a211 */ /* 0x001fc600078c10ff */
[----:B------:R0:W-:Y:S01]  /*1a8b0*/  @!P5 ST.E.64 desc[UR48][R10.64], R108 ;  /* 0x0000006c0a00d985 */ /* 0x0001e2000c101b30 */
[----:B------:R-:W-:Y:S02]  /*1a8c0*/  ISETP.GE.AND P5, PT, R135, UR4, PT ;  /* 0x0000000487007c0c */ /* 0x000fe4000bfa6270 */
[----:B------:R-:W-:Y:S02]  /*1a8d0*/  @!P2 LEA.HI.X R7, R144, R5, R145, 0x2, P6 ;  /* 0x000000059007a211 */ /* 0x000fe400030f1491 */
[----:B---3--:R-:W-:-:S03]  /*1a8e0*/  @!P1 LEA R8, P3, R142, R4, 0x2 ;  /* 0x000000048e089211 */ /* 0x008fc600078610ff */
[----:B------:R-:W-:Y:S01]  /*1a8f0*/  @!P2 ST.E.64 desc[UR48][R6.64], R70 ;  /* 0x000000460600a985 */ /* 0x000fe2000c101b30 */
[-C--:B------:R-:W-:Y:S02]  /*1a900*/  @!P4 LEA R14, P2, R133, R4.reuse, 0x2 ;  /* 0x00000004850ec211 */ /* 0x080fe400078410ff */
[-C--:B------:R-:W-:Y:S02]  /*1a910*/  @!P1 LEA.HI.X R9, R142, R5.reuse, R143, 0x2, P3 ;  /* 0x000000058e099211 */ /* 0x080fe400018f148f */
[----:B------:R-:W-:Y:S02]  /*1a920*/  ISETP.GE.AND P3, PT, R131, UR4, PT ;  /* 0x0000000483007c0c */ /* 0x000fe4000bf66270 */
[CC--:B0-----:R-:W-:Y:S01]  /*1a930*/  @!P0 LEA R10, P6, R140.reuse, R4.reuse, 0x2 ;  /* 0x000000048c0a8211 */ /* 0x0c1fe200078c10ff */
[----:B------:R0:W-:Y:S01]  /*1a940*/  @!P1 ST.E.64 desc[UR48][R8.64], R112 ;  /* 0x0000007008009985 */ /* 0x0001e2000c101b30 */
[----:B------:R-:W-:Y:S02]  /*1a950*/  @!P5 LEA R12, P1, R135, R4, 0x2 ;  /* 0x00000004870cd211 */ /* 0x000fe400078210ff */
[----:B------:R-:W-:-:S02]  /*1a960*/  @!P0 LEA.HI.X R11, R140, R5, R141, 0x2, P6 ;  /* 0x000000058c0b8211 */ /* 0x000fc400030f148d */
[-C--:B------:R-:W-:Y:S02]  /*1a970*/  @!P5 LEA.HI.X R13, R135, R5.reuse, R136, 0x2, P1 ;  /* 0x00000005870dd211 */ /* 0x080fe400008f1488 */
[----:B------:R-:W-:Y:S01]  /*1a980*/  ISETP.GE.AND P1, PT, R127, UR4, PT ;  /* 0x000000047f007c0c */ /* 0x000fe2000bf26270 */
[----:B------:R3:W-:Y:S01]  /*1a990*/  @!P0 ST.E.64 desc[UR48][R10.64], R78 ;  /* 0x0000004e0a008985 */ /* 0x0007e2000c101b30 */
[----:B------:R-:W-:Y:S02]  /*1a9a0*/  ISETP.GE.AND P0, PT, R129, UR4, PT ;  /* 0x0000000481007c0c */ /* 0x000fe4000bf06270 */
[----:B------:R-:W-:Y:S01]  /*1a9b0*/  @!P3 LEA R20, P6, R131, R4, 0x2 ;  /* 0x000000048314b211 */ /* 0x000fe200078c10ff */
[----:B------:R-:W-:Y:S01]  /*1a9c0*/  @!P5 ST.E.64 desc[UR48][R12.64], R82 ;  /* 0x000000520c00d985 */ /* 0x000fe2000c101b30 */
[-C--:B------:R-:W-:Y:S02]  /*1a9d0*/  @!P4 LEA.HI.X R15, R133, R5.reuse, R134, 0x2, P2 ;  /* 0x00000005850fc211 */ /* 0x080fe400010f1486 */
[----:B------:R-:W-:-:S02]  /*1a9e0*/  @!P3 LEA.HI.X R21, R131, R5, R132, 0x2, P6 ;  /* 0x000000058315b211 */ /* 0x000fc400030f1484 */
[----:B------:R-:W-:Y:S01]  /*1a9f0*/  ISETP.GE.AND P2, PT, R120, UR4, PT ;  /* 0x0000000478007c0c */ /* 0x000fe2000bf46270 */
[----:B------:R4:W-:Y:S01]  /*1aa00*/  @!P4 ST.E.64 desc[UR48][R14.64], R86 ;  /* 0x000000560e00c985 */ /* 0x0009e2000c101b30 */
[----:B------:R-:W-:Y:S02]  /*1aa10*/  ISETP.GE.AND P4, PT, R124, UR4, PT ;  /* 0x000000047c007c0c */ /* 0x000fe4000bf86270 */
[-C--:B0-----:R-:W-:Y:S01]  /*1aa20*/  @!P1 LEA R8, P6, R127, R4.reuse, 0x2 ;  /* 0x000000047f089211 */ /* 0x081fe200078c10ff */
[----:B------:R0:W-:Y:S01]  /*1aa30*/  @!P3 ST.E.64 desc[UR48][R20.64], R90 ;  /* 0x0000005a1400b985 */ /* 0x0001e2000c101b30 */
[C---:B------:R-:W-:Y:S02]  /*1aa40*/  @!P0 LEA R6, P5, R129.reuse, R4, 0x2 ;  /* 0x0000000481068211 */ /* 0x040fe400078a10ff */
[----:B------:R-:W-:Y:S02]  /*1aa50*/  ISETP.GE.AND P3, PT, R122, UR4, PT ;  /* 0x000000047a007c0c */ /* 0x000fe4000bf66270 */
[----:B------:R-:W-:-:S02]  /*1aa60*/  @!P0 LEA.HI.X R7, R129, R5, R130, 0x2, P5 ;  /* 0x0000000581078211 */ /* 0x000fc400028f1482 */
[----:B------:R-:W-:Y:S02]  /*1aa70*/  ISETP.GE.AND P5, PT, R116, UR4, PT ;  /* 0x0000000474007c0c */ /* 0x000fe4000bfa6270 */
[----:B------:R-:W-:Y:S01]  /*1aa80*/  @!P1 LEA.HI.X R9, R127, R5, R128, 0x2, P6 ;  /* 0x000000057f099211 */ /* 0x000fe200030f1480 */
[----:B------:R1:W-:Y:S01]  /*1aa90*/  @!P0 ST.E.64 desc[UR48][R6.64], R94 ;  /* 0x0000005e06008985 */ /* 0x0003e2000c101b30 */
[----:B---3--:R-:W-:-:S03]  /*1aaa0*/  @!P4 LEA R10, P0, R124, R4, 0x2 ;  /* 0x000000047c0ac211 */ /* 0x008fc600078010ff */
[----:B------:R1:W-:Y:S01]  /*1aab0*/  @!P1 ST.E.64 desc[UR48][R8.64], R98 ;  /* 0x0000006208009985 */ /* 0x0003e2000c101b30 */
[-C--:B----4-:R-:W-:Y:S02]  /*1aac0*/  @!P2 LEA R14, P1, R120, R4.reuse, 0x2 ;  /* 0x00000004780ea211 */ /* 0x090fe400078210ff */
[-C--:B------:R-:W-:Y:S02]  /*1aad0*/  @!P3 LEA R12, P6, R122, R4.reuse, 0x2 ;  /* 0x000000047a0cb211 */ /* 0x080fe400078c10ff */
[-C--:B------:R-:W-:Y:S02]  /*1aae0*/  @!P4 LEA.HI.X R11, R124, R5.reuse, R126, 0x2, P0 ;  /* 0x000000057c0bc211 */ /* 0x080fe400000f147e */
[----:B0-----:R-:W-:Y:S02]  /*1aaf0*/  @!P5 LEA R20, P0, R116, R4, 0x2 ;  /* 0x000000047414d211 */ /* 0x001fe400078010ff */
[-C--:B------:R-:W-:Y:S01]  /*1ab00*/  @!P3 LEA.HI.X R13, R122, R5.reuse, R123, 0x2, P6 ;  /* 0x000000057a0db211 */ /* 0x080fe200030f147b */
[----:B------:R1:W-:Y:S01]  /*1ab10*/  @!P4 ST.E.64 desc[UR48][R10.64], R102 ;  /* 0x000000660a00c985 */ /* 0x0003e2000c101b30 */
[----:B------:R-:W-:-:S02]  /*1ab20*/  @!P2 LEA.HI.X R15, R120, R5, R121, 0x2, P1 ;  /* 0x00000005780fa211 */ /* 0x000fc400008f1479 */
[----:B------:R-:W-:Y:S01]  /*1ab30*/  @!P5 LEA.HI.X R21, R116, R5, R117, 0x2, P0 ;  /* 0x000000057415d211 */ /* 0x000fe200000f1475 */
[----:B------:R1:W-:Y:S01]  /*1ab40*/  @!P3 ST.E.64 desc[UR48][R12.64], R106 ;  /* 0x0000006a0c00b985 */ /* 0x0003e2000c101b30 */
[----:B------:R-:W-:-:S03]  /*1ab50*/  ISETP.GE.AND P0, PT, R74, UR4, PT ;  /* 0x000000044a007c0c */ /* 0x000fc6000bf06270 */
[----:B------:R1:W-:Y:S04]  /*1ab60*/  @!P2 ST.E.64 desc[UR48][R14.64], R110 ;  /* 0x0000006e0e00a985 */ /* 0x0003e8000c101b30 */
[----:B------:R1:W-:Y:S06]  /*1ab70*/  @!P5 ST.E.64 desc[UR48][R20.64], R114 ;  /* 0x000000721400d985 */ /* 0x0003ec000c101b30 */
[----:B------:R-:W-:Y:S05]  /*1ab80*/  @P0 BRA `(.L_x_3927) ;  /* 0x0000000c00740947 */ /* 0x000fea0003800000 */
[----:B------:R-:W-:-:S04]  /*1ab90*/  LEA R4, P0, R74, R4, 0x2 ;  /* 0x000000044a047211 */ /* 0x000fc800078010ff */
[----:B------:R-:W-:-:S05]  /*1aba0*/  LEA.HI.X R5, R74, R5, R75, 0x2, P0 ;  /* 0x000000054a057211 */ /* 0x000fca00000f144b */
[----:B------:R0:W-:Y:S01]  /*1abb0*/  ST.E.64 desc[UR48][R4.64], R118 ;  /* 0x0000007604007985 */ /* 0x0001e2000c101b30 */
[----:B------:R-:W-:Y:S05]  /*1abc0*/  BRA `(.L_x_3927) ;  /* 0x0000000c00647947 */ /* 0x000fea0003800000 */
.L_x_3918:
[----:B------:R-:W-:Y:S01]  /*1abd0*/  ULDC.64 UR6, c[0x0][0xc08] ;  /* 0x0003020000067ab9 */ /* 0x000fe20000000a00 */
[----:B------:R-:W-:Y:S01]  /*1abe0*/  ULDC.64 UR4, c[0x0][0xc00] ;  /* 0x0003000000047ab9 */ /* 0x000fe20000000a00 */
[----:B------:R-:W-:Y:S01]  /*1abf0*/  ISETP.NE.U32.AND P1, PT, RZ, UR6, PT ;  /* 0x00000006ff007c0c */ /* 0x000fe2000bf25070 */
[----:B------:R-:W-:Y:S01]  /*1ac00*/  IMAD.MOV.U32 R3, RZ, RZ, RZ ;  /* 0x000000ffff037224 */ /* 0x000fe200078e00ff */
[----:B------:R-:W-:Y:S02]  /*1ac10*/  ISETP.NE.U32.AND P0, PT, RZ, UR4, PT ;  /* 0x00000004ff007c0c */ /* 0x000fe4000bf05070 */
[----:B------:R-:W-:Y:S02]  /*1ac20*/  ISETP.NE.AND.EX P1, PT, RZ, UR7, PT, P1 ;  /* 0x00000007ff007c0c */ /* 0x000fe4000bf25310 */
[----:B------:R-:W-:Y:S02]  /*1ac30*/  IADD3 R4, P2, R228, UR4, RZ ;  /* 0x00000004e4047c10 */ /* 0x000fe4000ff5e0ff */
[----:B------:R-:W-:-:S02]  /*1ac40*/  ISETP.NE.AND.EX P0, PT, RZ, UR5, PT, P0 ;  /* 0x00000005ff007c0c */ /* 0x000fc4000bf05300 */
[----:B------:R-:W-:Y:S01]  /*1ac50*/  IADD3.X R5, R229, UR5, RZ, P2, !PT ;  /* 0x00000005e5057c10 */ /* 0x000fe200097fe4ff */
[----:B------:R-:W-:Y:S02]  /*1ac60*/  ULDC UR4, c[0x0][0xa88] ;  /* 0x0002a20000047ab9 */ /* 0x000fe40000000800 */
[----:B------:R-:W-:-:S04]  /*1ac70*/  IMAD.U32 R0, RZ, RZ, UR4 ;  /* 0x00000004ff007e24 */ /* 0x000fc8000f8e00ff */
[----:B------:R-:W-:-:S04]  /*1ac80*/  @P1 IADD3 R228, P2, R228, UR6, RZ ;  /* 0x00000006e4e41c10 */ /* 0x000fc8000ff5e0ff */
[----:B------:R-:W-:Y:S01]  /*1ac90*/  @P1 IADD3.X R229, R229, UR7, RZ, P2, !PT ;  /* 0x00000007e5e51c10 */ /* 0x000fe200097fe4ff */
[----:B------:R2:W5:Y:S04]  /*1aca0*/  @P0 LDG.E R3, desc[UR48][R4.64] ;  /* 0x0000003004030981 */ /* 0x000568000c1e1900 */
[----:B------:R2:W5:Y:S01]  /*1acb0*/  @P1 LDG.E R0, desc[UR48][R228.64] ;  /* 0x00000030e4001981 */ /* 0x000562000c1e1900 */
[----:B------:R-:W-:Y:S01]  /*1acc0*/  ISETP.NE.AND P2, PT, R226, RZ, PT ;  /* 0x000000ffe200720c */ /* 0x000fe20003f45270 */
[----:B------:R-:W3:-:S12]  /*1acd0*/  S2R R6, SR_TID.X ;  /* 0x0000000000067919 */ /* 0x000ed80000002100 */
[----:B------:R-:W4:Y:S01]  /*1ace0*/  @!P2 LDC R226, c[0x0][0xad4] ;  /* 0x0002b500ffe2ab82 */ /* 0x000f220000000800 */
[----:B---3--:R-:W-:Y:S02]  /*1acf0*/  IADD3 R7, R6, -0x80, RZ ;  /* 0xffffff8006077810 */ /* 0x008fe40007ffe0ff */
[----:B----4-:R-:W-:Y:S02]  /*1ad00*/  ISETP.GT.AND P2, PT, R226, 0x1, PT ;  /* 0x00000001e200780c */ /* 0x010fe40003f44270 */
[----:B------:R-:W-:Y:S01]  /*1ad10*/  ISETP.GT.AND P3, PT, R7, 0x7f, PT ;  /* 0x0000007f0700780c */ /* 0x000fe20003f64270 */
[----:B--2---:R-:W-:-:S12]  /*1ad20*/  @P1 BRA `(.L_x_3930) ;  /* 0x0000000000101947 */ /* 0x004fd80003800000 */
[----:B------:R-:W-:Y:S05]  /*1ad30*/  @!P0 BRA `(.L_x_3930) ;  /* 0x00000000000c8947 */ /* 0x000fea0003800000 */
[----:B------:R-:W2:Y:S04]  /*1ad40*/  LDG.E R7, desc[UR48][R4.64] ;  /* 0x0000003004077981 */ /* 0x000ea8000c1e1900 */
[----:B-----5:R-:W2:Y:S02]  /*1ad50*/  LDG.E R0, desc[UR48][R4.64+0x4] ;  /* 0x0000043004007981 */ /* 0x020ea4000c1e1900 */
[----:B--2---:R-:W-:-:S07]  /*1ad60*/  IMAD.IADD R0, R0, 0x1, -R7 ;  /* 0x0000000100007824 */ /* 0x004fce00078e0a07 */
.L_x_3930:
[----:B------:R-:W2:Y:S01]  /*1ad70*/  LDL.LU R4, [R1+0xac] ;  /* 0x0000ac0001047983 */ /* 0x000ea20000300800 */
[----:B------:R-:W-:Y:S01]  /*1ad80*/  BSSY B1, `(.L_x_3931) ;  /* 0x0000038000017945 */ /* 0x000fe20003800000 */
[----:B------:R-:W-:Y:S02]  /*1ad90*/  SEL R227, R227, RZ, !P0 ;  /* 0x000000ffe3e37207 */ /* 0x000fe40004000000 */
[----:B-----5:R-:W-:Y:S02]  /*1ada0*/  SHF.R.S32.HI R26, RZ, 0x1f, R3 ;  /* 0x0000001fff1a7819 */ /* 0x020fe40000011403 */
[----:B--2---:R-:W-:Y:S01]  /*1adb0*/  SEL R28, R4, RZ, !P0 ;  /* 0x000000ff041c7207 */ /* 0x004fe20004000000 */
[----:B------:R-:W-:Y:S06]  /*1adc0*/  @P3 BRA `(.L_x_3932) ;  /* 0x0000000000cc3947 */ /* 0x000fec0003800000 */
[----:B------:R-:W2:Y:S01]  /*1add0*/  LDL R4, [R1+0x40] ;  /* 0x0000400001047983 */ /* 0x000ea20000100800 */
[----:B------:R-:W3:Y:S02]  /*1ade0*/  LDC R31, c[0x0][0xbe8] ;  /* 0x0002fa00ff1f7b82 */ /* 0x000ee40000000800 */
[----:B---3--:R-:W-:Y:S02]  /*1adf0*/  IMAD R5, R0, R31, RZ ;  /* 0x0000001f00057224 */ /* 0x008fe400078e02ff */
[----:B--2---:R-:W-:-:S05]  /*1ae00*/  IMAD R4, R4, 0x80, R6 ;  /* 0x0000008004047824 */ /* 0x004fca00078e0206 */
[----:B------:R-:W-:-:S04]  /*1ae10*/  IADD3 R29, R4, -0x80, RZ ;  /* 0xffffff80041d7810 */ /* 0x000fc80007ffe0ff */
[----:B------:R-:W-:-:S13]  /*1ae20*/  ISETP.GE.AND P0, PT, R29, R5, PT ;  /* 0x000000051d00720c */ /* 0x000fda0003f06270 */
[----:B------:R-:W-:Y:S05]  /*1ae30*/  @P0 BRA `(.L_x_3932) ;  /* 0x0000000000b00947 */ /* 0x000fea0003800000 */
[----:B------:R-:W2:Y:S01]  /*1ae40*/  LDL.LU R30, [R1+0x44] ;  /* 0x00004400011e7983 */ /* 0x000ea20000300800 */
[----:B------:R-:W-:Y:S01]  /*1ae50*/  IMAD.MOV.U32 R24, RZ, RZ, 0x9b8 ;  /* 0x000009b8ff187424 */ /* 0x000fe200078e00ff */
[----:B------:R-:W-:Y:S01]  /*1ae60*/  ISETP.GT.AND P0, PT, R226, 0x1, PT ;  /* 0x00000001e200780c */ /* 0x000fe20003f04270 */
[----:B------:R-:W3:Y:S01]  /*1ae70*/  LDC.64 R4, c[0x0][0xba8] ;  /* 0x0002ea00ff047b82 */ /* 0x000ee20000000a00 */
[----:B------:R-:W-:Y:S01]  /*1ae80*/  ISETP.NE.AND P1, PT, R31, 0x1, PT ;  /* 0x000000011f00780c */ /* 0x000fe20003f25270 */
[----:B------:R-:W-:Y:S01]  /*1ae90*/  IMAD.MOV.U32 R21, RZ, RZ, R29 ;  /* 0x000000ffff157224 */ /* 0x000fe200078e001d */
[----:B------:R-:W-:-:S05]  /*1aea0*/  SEL R24, R24, 0x978, P0 ;  /* 0x0000097818187807 */ /* 0x000fca0000000000 */
[----:B------:R-:W4:Y:S08]  /*1aeb0*/  LDC.64 R10, c[0x0][R24+0x220] ;  /* 0x00008800180a7b82 */ /* 0x000f300000000a00 */
[----:B------:R-:W5:Y:S08]  /*1aec0*/  LDC.64 R14, c[0x0][R24+0x218] ;  /* 0x00008600180e7b82 */ /* 0x000f700000000a00 */
[----:B------:R-:W0:Y:S08]  /*1aed0*/  LDC.64 R8, c[0x0][R24+0x228] ;  /* 0x00008a0018087b82 */ /* 0x000e300000000a00 */
[----:B------:R-:W1:Y:S08]  /*1aee0*/  @P1 LDC R20, c[0x0][0xbec] ;  /* 0x0002fb00ff141b82 */ /* 0x000e700000000800 */
[----:B------:R-:W0:Y:S08]  /*1aef0*/  LDC.64 R6, c[0x0][R24+0x210] ;  /* 0x0000840018067b82 */ /* 0x000e300000000a00 */
[----:B------:R-:W0:Y:S01]  /*1af00*/  @P1 LDC R27, c[0x0][0xbf0] ;  /* 0x0002fc00ff1b1b82 */ /* 0x000e220000000800 */
[----:B-1----:R-:W-:-:S07]  /*1af10*/  @P1 IMAD.HI.U32 R20, R29, R20, RZ ;  /* 0x000000141d141227 */ /* 0x002fce00078e00ff */
[----:B---3--:R-:W1:Y:S01]  /*1af20*/  @!P0 LDC R4, c[0x0][0xb50] ;  /* 0x0002d400ff048b82 */ /* 0x008e620000000800 */
[-C--:B----4-:R-:W-:Y:S02]  /*1af30*/  IMAD R11, R11, R227.reuse, RZ ;  /* 0x000000e30b0b7224 */ /* 0x090fe400078e02ff */
[----:B------:R-:W-:-:S05]  /*1af40*/  IMAD.WIDE.U32 R12, R10, R227, RZ ;  /* 0x000000e30a0c7225 */ /* 0x000fca00078e00ff */
[----:B------:R-:W3:Y:S01]  /*1af50*/  @!P0 LDC R5, c[0x0][0xb54] ;  /* 0x0002d500ff058b82 */ /* 0x000ee20000000800 */
[-C--:B-----5:R-:W-:Y:S02]  /*1af60*/  IMAD R25, R15, R196.reuse, RZ ;  /* 0x000000c40f197224 */ /* 0x0a0fe400078e02ff */
[----:B------:R-:W-:Y:S01]  /*1af70*/  IMAD.WIDE.U32 R14, R14, R196, RZ ;  /* 0x000000c40e0e7225 */ /* 0x000fe200078e00ff */
[----:B0-----:R-:W-:-:S03]  /*1af80*/  @P1 SHF.R.U32.HI R21, RZ, R27, R20 ;  /* 0x0000001bff151219 */ /* 0x001fc60000011614 */
[----:B------:R-:W-:Y:S01]  /*1af90*/  IMAD R27, R10, R28, R11 ;  /* 0x0000001c0a1b7224 */ /* 0x000fe200078e020b */
[----:B------:R-:W-:Y:S02]  /*1afa0*/  IADD3 R25, R15, R25, RZ ;  /* 0x000000190f197210 */ /* 0x000fe40007ffe0ff */
[----:B------:R-:W-:Y:S01]  /*1afb0*/  IADD3 R14, P1, P3, R12, R14, R3 ;  /* 0x0000000e0c0e7210 */ /* 0x000fe20007b3e003 */
[----:B------:R-:W-:Y:S02]  /*1afc0*/  IMAD.IADD R27, R13, 0x1, R27 ;  /* 0x000000010d1b7824 */ /* 0x000fe400078e021b */
[----:B------:R-:W-:Y:S01]  /*1afd0*/  IMAD.MOV R10, RZ, RZ, -R21 ;  /* 0x000000ffff0a7224 */ /* 0x000fe200078e0a15 */
[----:B--2---:R-:W-:-:S05]  /*1afe0*/  SEL R11, R30, RZ, P0 ;  /* 0x000000ff1e0b7207 */ /* 0x004fca0000000000 */
[-C--:B------:R-:W-:Y:S02]  /*1aff0*/  IMAD R13, R9, R11.reuse, RZ ;  /* 0x0000000b090d7224 */ /* 0x080fe400078e02ff */
[----:B------:R-:W-:-:S04]  /*1b000*/  IMAD.WIDE.U32 R8, R8, R11, RZ ;  /* 0x0000000b08087225 */ /* 0x000fc800078e00ff */
[----:B------:R-:W-:Y:S01]  /*1b010*/  IMAD R11, R31, R10, R29 ;  /* 0x0000000a1f0b7224 */ /* 0x000fe200078e021d */
[----:B------:R-:W-:Y:S02]  /*1b020*/  IADD3.X R10, R27, R25, R26, P1, P3 ;  /* 0x000000191b0a7210 */ /* 0x000fe40000fe641a */
[----:B------:R-:W-:Y:S01]  /*1b030*/  IADD3 R8, P0, P1, R21, R14, R8 ;  /* 0x0000000e15087210 */ /* 0x000fe2000791e008 */
[----:B------:R-:W-:Y:S01]  /*1b040*/  IMAD R7, R7, R11, RZ ;  /* 0x0000000b07077224 */ /* 0x000fe200078e02ff */
[----:B------:R-:W-:Y:S02]  /*1b050*/  IADD3 R13, R9, R13, RZ ;  /* 0x0000000d090d7210 */ /* 0x000fe40007ffe0ff */
[----:B------:R-:W-:-:S04]  /*1b060*/  SHF.R.S32.HI R21, RZ, 0x1f, R21 ;  /* 0x0000001fff157819 */ /* 0x000fc80000011415 */
[----:B------:R-:W-:Y:S02]  /*1b070*/  IADD3.X R9, R21, R10, R13, P0, P1 ;  /* 0x0000000a15097210 */ /* 0x000fe400007e240d */
[----:B------:R-:W-:Y:S01]  /*1b080*/  SHF.R.S32.HI R13, RZ, 0x1f, R11 ;  /* 0x0000001fff0d7819 */ /* 0x000fe2000001140b */
[----:B------:R-:W-:-:S04]  /*1b090*/  IMAD.WIDE.U32 R8, R6, R11, R8 ;  /* 0x0000000b06087225 */ /* 0x000fc800078e0008 */
[----:B------:R-:W-:Y:S01]  /*1b0a0*/  IMAD R7, R6, R13, R7 ;  /* 0x0000000d06077224 */ /* 0x000fe200078e0207 */
[----:B-1----:R-:W-:-:S03]  /*1b0b0*/  LEA R4, P0, R8, R4, 0x2 ;  /* 0x0000000408047211 */ /* 0x002fc600078010ff */
[----:B------:R-:W-:Y:S02]  /*1b0c0*/  IMAD.IADD R6, R9, 0x1, R7 ;  /* 0x0000000109067824 */ /* 0x000fe400078e0207 */
[----:B------:R-:W-:-:S03]  /*1b0d0*/  IMAD.MOV.U32 R7, RZ, RZ, -0x800000 ;  /* 0xff800000ff077424 */ /* 0x000fc600078e00ff */
[----:B---3--:R-:W-:-:S05]  /*1b0e0*/  LEA.HI.X R5, R8, R5, R6, 0x2, P0 ;  /* 0x0000000508057211 */ /* 0x008fca00000f1406 */
[----:B------:R2:W-:Y:S02]  /*1b0f0*/  STG.E desc[UR48][R4.64], R7 ;  /* 0x0000000704007986 */ /* 0x0005e4000c101930 */
.L_x_3932:
[----:B------:R-:W-:Y:S05]  /*1b100*/  BSYNC B1 ;  /* 0x0000000000017941 */ /* 0x000fea0003800000 */
.L_x_3931:
[----:B------:R-:W-:Y:S05]  /*1b110*/  @P2 BRA `(.L_x_3927) ;  /* 0x0000000800102947 */ /* 0x000fea0003800000 */
[----:B------:R-:W3:Y:S01]  /*1b120*/  LDL.LU R12, [R1+0x40] ;  /* 0x00004000010c7983 */ /* 0x000ee20000300800 */
[----:B------:R-:W4:Y:S01]  /*1b130*/  LDC R11, c[0x0][0xbe8] ;  /* 0x0002fa00ff0b7b82 */ /* 0x000f220000000800 */
[----:B------:R-:W-:Y:S01]  /*1b140*/  ULDC.64 UR4, c[0x0][0xaa0] ;  /* 0x0002a80000047ab9 */ /* 0x000fe20000000a00 */
[----:B------:R-:W-:Y:S01]  /*1b150*/  BSSY B1, `(.L_x_3933) ;  /* 0x000004a000017945 */ /* 0x000fe20003800000 */
[----:B--2---:R-:W2:Y:S01]  /*1b160*/  S2R R4, SR_TID.X ;  /* 0x0000000000047919 */ /* 0x004ea20000002100 */
[----:B----4-:R-:W-:Y:S02]  /*1b170*/  ISETP.NE.AND P0, PT, R11, 0x1, PT ;  /* 0x000000010b00780c */ /* 0x010fe40003f05270 */
[----:B--2---:R-:W-:Y:S01]  /*1b180*/  IADD3 R6, R4, -0x80, RZ ;  /* 0xffffff8004067810 */ /* 0x004fe20007ffe0ff */
[----:B------:R-:W-:-:S10]  /*1b190*/  IMAD R4, R26, UR4, RZ ;  /* 0x000000041a047c24 */ /* 0x000fd4000f8e02ff */
[----:B------:R-:W2:Y:S01]  /*1b1a0*/  @P0 LDC R9, c[0x0][0xbec] ;  /* 0x0002fb00ff090b82 */ /* 0x000ea20000000800 */
[----:B------:R-:W-:Y:S01]  /*1b1b0*/  SHF.R.S32.HI R5, RZ, 0x1f, R6 ;  /* 0x0000001fff057819 */ /* 0x000fe20000011406 */
[----:B------:R-:W-:-:S03]  /*1b1c0*/  IMAD R7, R3, UR5, R4 ;  /* 0x0000000503077c24 */ /* 0x000fc6000f8e0204 */
[----:B------:R-:W-:Y:S01]  /*1b1d0*/  LEA.HI R8, R5, R6, RZ, 0x3 ;  /* 0x0000000605087211 */ /* 0x000fe200078f18ff */
[----:B------:R-:W-:Y:S02]  /*1b1e0*/  IMAD.WIDE.U32 R4, R3, UR4, RZ ;  /* 0x0000000403047c25 */ /* 0x000fe4000f8e00ff */
[----:B------:R-:W4:Y:S01]  /*1b1f0*/  @P0 LDC R13, c[0x0][0xbf0] ;  /* 0x0002fc00ff0d0b82 */ /* 0x000f220000000800 */
[----:B------:R-:W-:Y:S01]  /*1b200*/  ULDC.64 UR4, c[0x0][0xae8] ;  /* 0x0002ba0000047ab9 */ /* 0x000fe20000000a00 */
[----:B------:R-:W-:Y:S01]  /*1b210*/  LOP3.LUT R3, R8, 0xfffffff8, RZ, 0xc0, !PT ;  /* 0xfffffff808037812 */ /* 0x000fe200078ec0ff */
[----:B------:R-:W-:Y:S01]  /*1b220*/  IMAD.IADD R5, R5, 0x1, R7 ;  /* 0x0000000105057824 */ /* 0x000fe200078e0207 */
[----:B------:R-:W-:-:S03]  /*1b230*/  SHF.R.S32.HI R15, RZ, 0x3, R8 ;  /* 0x00000003ff0f7819 */ /* 0x000fc60000011408 */
[----:B------:R-:W-:Y:S02]  /*1b240*/  IMAD.IADD R10, R6, 0x1, -R3 ;  /* 0x00000001060a7824 */ /* 0x000fe400078e0a03 */
[----:B------:R-:W-:-:S03]  /*1b250*/  IMAD.WIDE.U32 R4, R196, UR4, R4 ;  /* 0x00000004c4047c25 */ /* 0x000fc6000f8e0004 */
[----:B------:R-:W-:Y:S01]  /*1b260*/  LEA R3, R10, R15, 0x5 ;  /* 0x0000000f0a037211 */ /* 0x000fe200078e28ff */
[----:B------:R-:W-:Y:S01]  /*1b270*/  IMAD R5, R196, UR5, R5 ;  /* 0x00000005c4057c24 */ /* 0x000fe2000f8e0205 */
[----:B------:R-:W-:Y:S02]  /*1b280*/  ULDC.64 UR4, c[0x0][0xaf0] ;  /* 0x0002bc0000047ab9 */ /* 0x000fe40000000a00 */
[----:B------:R-:W-:Y:S02]  /*1b290*/  IMAD R7, R28, UR4, RZ ;  /* 0x000000041c077c24 */ /* 0x000fe4000f8e02ff */
[----:B------:R-:W-:-:S04]  /*1b2a0*/  IMAD.WIDE.U32 R4, R227, UR4, R4 ;  /* 0x00000004e3047c25 */ /* 0x000fc8000f8e0004 */
[----:B------:R-:W-:Y:S01]  /*1b2b0*/  IMAD R7, R227, UR5, R7 ;  /* 0x00000005e3077c24 */ /* 0x000fe2000f8e0207 */
[----:B------:R-:W-:-:S04]  /*1b2c0*/  ULDC.64 UR4, c[0x0][0xae0] ;  /* 0x0002b80000047ab9 */ /* 0x000fc80000000a00 */
[----:B------:R-:W-:Y:S01]  /*1b2d0*/  IADD3 R5, R5, R7, RZ ;  /* 0x0000000705057210 */ /* 0x000fe20007ffe0ff */
[----:B---3--:R-:W-:-:S04]  /*1b2e0*/  IMAD R8, R12, 0x80, R3 ;  /* 0x000000800c087824 */ /* 0x008fc800078e0203 */
[----:B--2---:R-:W-:-:S04]  /*1b2f0*/  @P0 IMAD.HI.U32 R6, R8, R9, RZ ;  /* 0x0000000908060227 */ /* 0x004fc800078e00ff */
[----:B------:R-:W-:Y:S01]  /*1b300*/  IMAD.MOV.U32 R3, RZ, RZ, R8 ;  /* 0x000000ffff037224 */ /* 0x000fe200078e0008 */
[----:B----4-:R-:W-:-:S04]  /*1b310*/  @P0 SHF.R.U32.HI R3, RZ, R13, R6 ;  /* 0x0000000dff030219 */ /* 0x010fc80000011606 */
[--C-:B------:R-:W-:Y:S01]  /*1b320*/  SHF.R.S32.HI R6, RZ, 0x1f, R3.reuse ;  /* 0x0000001fff067819 */ /* 0x100fe20000011403 */
[----:B------:R-:W-:Y:S02]  /*1b330*/  IMAD.MOV R7, RZ, RZ, -R3 ;  /* 0x000000ffff077224 */ /* 0x000fe400078e0a03 */
[----:B------:R-:W-:-:S04]  /*1b340*/  IMAD.WIDE.U32 R4, R3, UR4, R4 ;  /* 0x0000000403047c25 */ /* 0x000fc8000f8e0004 */
[----:B------:R-:W-:Y:S02]  /*1b350*/  IMAD R6, R6, UR4, RZ ;  /* 0x0000000406067c24 */ /* 0x000fe4000f8e02ff */
[----:B------:R-:W-:Y:S01]  /*1b360*/  IMAD R7, R11, R7, R8 ;  /* 0x000000070b077224 */ /* 0x000fe200078e0208 */
[----:B------:R-:W-:Y:S01]  /*1b370*/  LEA R8, R12, R15, 0x7 ;  /* 0x0000000f0c087211 */ /* 0x000fe200078e38ff */
[----:B------:R-:W-:Y:S01]  /*1b380*/  IMAD R9, R3, UR5, R6 ;  /* 0x0000000503097c24 */ /* 0x000fe2000f8e0206 */
[----:B------:R-:W-:Y:S01]  /*1b390*/  ULDC.64 UR4, c[0x0][0xad8] ;  /* 0x0002b60000047ab9 */ /* 0x000fe20000000a00 */
[----:B------:R-:W-:Y:S01]  /*1b3a0*/  IMAD R11, R0, R11, RZ ;  /* 0x0000000b000b7224 */ /* 0x000fe200078e02ff */
[----:B------:R-:W-:Y:S01]  /*1b3b0*/  SHF.R.S32.HI R3, RZ, 0x1f, R7 ;  /* 0x0000001fff037819 */ /* 0x000fe20000011407 */
[----:B------:R-:W-:Y:S02]  /*1b3c0*/  IMAD.IADD R5, R5, 0x1, R9 ;  /* 0x0000000105057824 */ /* 0x000fe400078e0209 */
[C---:B------:R-:W-:Y:S01]  /*1b3d0*/  VIADD R0, R8.reuse, 0x20 ;  /* 0x0000002008007836 */ /* 0x040fe20000000000 */
[----:B------:R-:W-:Y:S01]  /*1b3e0*/  ISETP.GE.AND P2, PT, R8, R11, PT ;  /* 0x0000000b0800720c */ /* 0x000fe20003f46270 */
[----:B------:R-:W-:-:S02]  /*1b3f0*/  IMAD R6, R3, UR4, RZ ;  /* 0x0000000403067c24 */ /* 0x000fc4000f8e02ff */
[----:B------:R-:W-:Y:S01]  /*1b400*/  VIADD R3, R8, 0x40 ;  /* 0x0000004008037836 */ /* 0x000fe20000000000 */
[-C--:B------:R-:W-:Y:S01]  /*1b410*/  ISETP.GE.AND P0, PT, R0, R11.reuse, PT ;  /* 0x0000000b0000720c */ /* 0x080fe20003f06270 */
[C---:B------:R-:W-:Y:S02]  /*1b420*/  IMAD R9, R7.reuse, UR5, R6 ;  /* 0x0000000507097c24 */ /* 0x040fe4000f8e0206 */
[----:B------:R-:W-:Y:S01]  /*1b430*/  IMAD.WIDE.U32 R4, R7, UR4, R4 ;  /* 0x0000000407047c25 */ /* 0x000fe2000f8e0004 */
[----:B------:R-:W-:Y:S01]  /*1b440*/  ISETP.GE.AND P1, PT, R3, R11, PT ;  /* 0x0000000b0300720c */ /* 0x000fe20003f26270 */
[----:B------:R-:W-:Y:S01]  /*1b450*/  ULDC.64 UR4, c[0x0][0xa80] ;  /* 0x0002a00000047ab9 */ /* 0x000fe20000000a00 */
[----:B------:R-:W-:Y:S01]  /*1b460*/  SHF.L.U32 R7, R10, 0x3, RZ ;  /* 0x000000030a077819 */ /* 0x000fe200000006ff */
[----:B------:R-:W-:Y:S01]  /*1b470*/  IMAD.IADD R3, R5, 0x1, R9 ;  /* 0x0000000105037824 */ /* 0x000fe200078e0209 */
[C---:B------:R-:W-:Y:S02]  /*1b480*/  LEA R6, P3, R4.reuse, UR4, 0x1 ;  /* 0x0000000404067c11 */ /* 0x040fe4000f8608ff */
[C---:B------:R-:W-:Y:S01]  /*1b490*/  IADD3 R9, R7.reuse, 0x80, RZ ;  /* 0x0000008007097810 */ /* 0x040fe20007ffe0ff */
[----:B------:R-:W-:Y:S01]  /*1b4a0*/  VIADD R13, R7, 0x40 ;  /* 0x00000040070d7836 */ /* 0x000fe20000000000 */
[----:B------:R-:W-:-:S02]  /*1b4b0*/  LEA.HI.X R3, R4, UR5, R3, 0x1, P3 ;  /* 0x0000000504037c11 */ /* 0x000fc400098f0c03 */
[----:B------:R2:W3:Y:S01]  /*1b4c0*/  SHFL.IDX PT, R4, R6, RZ, 0x181f ;  /* 0x00181fff06047589 */ /* 0x0004e200000e0000 */
[----:B------:R-:W-:Y:S02]  /*1b4d0*/  SHF.R.S32.HI R12, RZ, 0x1f, R7 ;  /* 0x0000001fff0c7819 */ /* 0x000fe40000011407 */
[----:B------:R-:W-:Y:S01]  /*1b4e0*/  SHF.R.S32.HI R10, RZ, 0x1f, R13 ;  /* 0x0000001fff0a7819 */ /* 0x000fe2000001140d */
[----:B------:R2:W4:Y:S01]  /*1b4f0*/  SHFL.IDX PT, R0, R3, RZ, 0x181f ;  /* 0x00181fff03007589 */ /* 0x00052200000e0000 */
[----:B------:R-:W-:Y:S01]  /*1b500*/  SHF.R.S32.HI R14, RZ, 0x1f, R9 ;  /* 0x0000001fff0e7819 */ /* 0x000fe20000011409 */
[----:B------:R-:W-:Y:S06]  /*1b510*/  @P2 BRA `(.L_x_3934) ;  /* 0x0000000000342947 */ /* 0x000fec0003800000 */
[----:B------:R-:W-:Y:S02]  /*1b520*/  ULDC UR4, c[0x0][0xac8] ;  /* 0x0002b20000047ab9 */ /* 0x000fe40000000800 */
[----:B------:R-:W-:Y:S02]  /*1b530*/  ISETP.GE.AND P4, PT, R7, UR4, PT ;  /* 0x0000000407007c0c */ /* 0x000fe4000bf86270 */
[----:B------:R-:W-:Y:S02]  /*1b540*/  ISETP.GE.AND P3, PT, R13, UR4, PT ;  /* 0x000000040d007c0c */ /* 0x000fe4000bf66270 */
[----:B------:R-:W-:-:S09]  /*1b550*/  ISETP.GE.AND P2, PT, R9, UR4, PT ;  /* 0x0000000409007c0c */ /* 0x000fd2000bf46270 */
[-C--:B---3--:R-:W-:Y:S02]  /*1b560*/  @!P4 LEA R20, P6, R7, R4.reuse, 0x1 ;  /* 0x000000040714c211 */ /* 0x088fe400078c08ff */
[----:B------:R-:W-:Y:S02]  /*1b570*/  @!P3 LEA R24, P5, R13, R4, 0x1 ;  /* 0x000000040d18b211 */ /* 0x000fe400078a08ff */
[----:B----4-:R-:W-:Y:S02]  /*1b580*/  @!P4 LEA.HI.X R21, R7, R0, R12, 0x1, P6 ;  /* 0x000000000715c211 */ /* 0x010fe400030f0c0c */
[----:B------:R-:W-:Y:S02]  /*1b590*/  @!P2 LEA R4, P6, R9, R4, 0x1 ;  /* 0x000000040904a211 */ /* 0x000fe400078c08ff */
[-C--:B------:R-:W-:Y:S01]  /*1b5a0*/  @!P3 LEA.HI.X R25, R13, R0.reuse, R10, 0x1, P5 ;  /* 0x000000000d19b211 */ /* 0x080fe200028f0c0a */
[----:B------:R3:W-:Y:S01]  /*1b5b0*/  @!P4 ST.E.128 desc[UR48][R20.64], RZ ;  /* 0x000000ff1400c985 */ /* 0x0007e2000c101d30 */
[----:B------:R-:W-:-:S03]  /*1b5c0*/  @!P2 LEA.HI.X R5, R9, R0, R14, 0x1, P6 ;  /* 0x000000000905a211 */ /* 0x000fc600030f0c0e */
[----:B------:R3:W-:Y:S04]  /*1b5d0*/  @!P3 ST.E.128 desc[UR48][R24.64], RZ ;  /* 0x000000ff1800b985 */ /* 0x0007e8000c101d30 */
[----:B------:R3:W-:Y:S02]  /*1b5e0*/  @!P2 ST.E.128 desc[UR48][R4.64], RZ ;  /* 0x000000ff0400a985 */ /* 0x0007e4000c101d30 */
.L_x_3934:
[----:B------:R-:W-:Y:S05]  /*1b5f0*/  BSYNC B1 ;  /* 0x0000000000017941 */ /* 0x000fea0003800000 */
.L_x_3933:
        /* <DEDUP_REMOVED lines=17> */
.L_x_3936:
[----:B------:R-:W-:Y:S05]  /*1b710*/  BSYNC B1 ;  /* 0x0000000000017941 */ /* 0x000fea0003800000 */
.L_x_3935:
[----:B0-----:R0:W0:Y:S01]  /*1b720*/  SHFL.IDX PT, R0, R3, 0x2, 0x181f ;  /* 0x00581f0003007f89 */ /* 0x00102200000e0000 */
[----:B------:R-:W-:Y:S03]  /*1b730*/  BSSY B1, `(.L_x_3937) ;  /* 0x0000010000017945 */ /* 0x000fe60003800000 */
[----:B---3--:R3:W0:Y:S01]  /*1b740*/  SHFL.IDX PT, R4, R6, 0x2, 0x181f ;  /* 0x00581f0006047f89 */ /* 0x00862200000e0000 */
        /* <DEDUP_REMOVED lines=11> */
[----:B------:R0:W-:Y:S04]  /*1b800*/  @!P3 ST.E.128 desc[UR48][R20.64], RZ ;  /* 0x000000ff1400b985 */ /* 0x0001e8000c101d30 */
[----:B------:R0:W-:Y:S04]  /*1b810*/  @!P4 ST.E.128 desc[UR48][R24.64], RZ ;  /* 0x000000ff1800c985 */ /* 0x0001e8000c101d30 */
[----:B------:R0:W-:Y:S02]  /*1b820*/  @!P5 ST.E.128 desc[UR48][R4.64], RZ ;  /* 0x000000ff0400d985 */ /* 0x0001e4000c101d30 */
.L_x_3938:
[----:B------:R-:W-:Y:S05]  /*1b830*/  BSYNC B1 ;  /* 0x0000000000017941 */ /* 0x000fea0003800000 */
.L_x_3937:
[----:B0-----:R-:W-:Y:S01]  /*1b840*/  VIADD R0, R8, 0x60 ;  /* 0x0000006008007836 */ /* 0x001fe20000000000 */
[----:B--2-4-:R-:W4:Y:S04]  /*1b850*/  SHFL.IDX PT, R3, R3, 0x3, 0x181f ;  /* 0x00781f0003037f89 */ /* 0x014f2800000e0000 */
[----:B------:R-:W-:Y:S01]  /*1b860*/  ISETP.GE.AND P0, PT, R0, R11, PT ;  /* 0x0000000b0000720c */ /* 0x000fe20003f06270 */
[----:B------:R0:W2:-:S12]  /*1b870*/  SHFL.IDX PT, R4, R6, 0x3, 0x181f ;  /* 0x00781f0006047f89 */ /* 0x00009800000e0000 */
[----:B0-----:R-:W-:Y:S05]  /*1b880*/  @P0 BRA `(.L_x_3927) ;  /* 0x0000000000340947 */ /* 0x001fea0003800000 */
[----:B------:R-:W-:Y:S02]  /*1b890*/  ULDC UR4, c[0x0][0xac8] ;  /* 0x0002b20000047ab9 */ /* 0x000fe40000000800 */
[----:B------:R-:W-:Y:S02]  /*1b8a0*/  ISETP.GE.AND P3, PT, R7, UR4, PT ;  /* 0x0000000407007c0c */ /* 0x000fe4000bf66270 */
[----:B------:R-:W-:Y:S02]  /*1b8b0*/  ISETP.GE.AND P4, PT, R13, UR4, PT ;  /* 0x000000040d007c0c */ /* 0x000fe4000bf86270 */
[----:B------:R-:W-:-:S09]  /*1b8c0*/  ISETP.GE.AND P5, PT, R9, UR4, PT ;  /* 0x0000000409007c0c */ /* 0x000fd2000bfa6270 */
[-C--:B--23--:R-:W-:Y:S02]  /*1b8d0*/  @!P3 LEA R6, P0, R7, R4.reuse, 0x1 ;  /* 0x000000040706b211 */ /* 0x08cfe400078008ff */
        /* <DEDUP_REMOVED lines=8> */
.L_x_3927:
[----:B------:R-:W-:Y:S05]  /*1b960*/  BSYNC B0 ;  /* 0x0000000000007941 */ /* 0x000fea0003800000 */
.L_x_3917:
[----:B------:R-:W-:Y:S02]  /*1b970*/  ULDC UR4, c[0x0][0xc3c] ;  /* 0x00030f0000047ab9 */ /* 0x000fe40000000800 */
[----:B-1----:R-:W-:-:S13]  /*1b980*/  ISETP.GE.AND P0, PT, R139, UR4, PT ;  /* 0x000000048b007c0c */ /* 0x002fda000bf06270 */
[----:B------:R-:W-:Y:S05]  /*1b990*/  @!P0 BRA `(.L_x_3939) ;  /* 0xfffffe5c00708947 */ /* 0x000fea000383ffff */
[----:B------:R-:W-:Y:S05]  /*1b9a0*/  BRA `(.L_x_3717) ;  /* 0x0000007000e07947 */ /* 0x000fea0003800000 */
.L_x_3715:
[----:B------:R-:W-:-:S08]  /*1b9b0*/  NOP ;  /* 0x0000000000007918 */ /* 0x000fd00000000000 */
[----:B------:R-:W0:-:S00]  /*1b9c0*/  USETMAXREG.DEALLOC.CTAPOOL 0x28 ;  /* 0x00000028000079c8 */ /* 0x000e0000080e0500 */
[----:B0-----:R-:W2:Y:S01]  /*1b9d0*/  LDL.LU R3, [R1] ;  /* 0x0000000001037983 */ /* 0x001ea20000300800 */
[----:B------:R-:W-:Y:S01]  /*1b9e0*/  LOP3.LUT R2, R2, 0x3, RZ, 0xc0, !PT ;  /* 0x0000000302027812 */ /* 0x000fe200078ec0ff */
[----:B------:R-:W-:-:S05]  /*1b9f0*/  IMAD.MOV.U32 R6, RZ, RZ, RZ ;  /* 0x000000ffff067224 */ /* 0x000fca00078e00ff */
[----:B------:R-:W0:Y:S02]  /*1ba00*/  SHFL.IDX PT, R2, R2, RZ, 0x1f ;  /* 0x00001fff02027589 */ /* 0x000e2400000e0000 */
[----:B0-----:R-:W-:Y:S02]  /*1ba10*/  ISETP.NE.AND P0, PT, R2, RZ, PT ;  /* 0x000000ff0200720c */ /* 0x001fe40003f05270 */
[----:B--2---:R-:W-:-:S11]  /*1ba20*/  LOP3.LUT R3, R3, 0xffffffdf, RZ, 0xc0, !PT ;  /* 0xffffffdf03037812 */ /* 0x004fd600078ec0ff */
[----:B------:R-:W-:-:S05]  /*1ba30*/  @P0 LOP3.LUT R3, R3, 0x20, RZ, 0xfc, !PT ;  /* 0x0000002003030812 */ /* 0x000fca00078efcff */
[----:B------:R0:W-:Y:S01]  /*1ba40*/  STL [R1], R3 ;  /* 0x0000000301007387 */ /* 0x0001e20000100800 */
[----:B------:R-:W-:Y:S05]  /*1ba50*/  @!P0 BRA `(.L_x_3940) ;  /* 0x00000000001c8947 */ /* 0x000fea0003800000 */
[----:B------:R-:W1:Y:S08]  /*1ba60*/  S2UR UR5, SR_CgaCtaId ;  /* 0x00000000000579c3 */ /* 0x000e700000008800 */
[----:B------:R-:W-:Y:S06]  /*1ba70*/  BAR.SYNC.DEFER_BLOCKING 0x5, 0x180 ;  /* 0x0146000000007b1d */ /* 0x000fec0000010000 */
[----:B------:R-:W-:-:S02]  /*1ba80*/  UMOV UR4, 0x400 ;  /* 0x0000040000047882 */ /* 0x000fc40000000000 */
[----:B-1----:R-:W-:-:S09]  /*1ba90*/  ULEA UR4, UR5, UR4, 0x18 ;  /* 0x0000000405047291 */ /* 0x002fd2000f8ec03f */
[----:B------:R-:W1:Y:S01]  /*1baa0*/  LDS.128 R16, [UR4+0x308d0] ;  /* 0x0308d004ff107984 */ /* 0x000e620008000c00 */
[----:B------:R-:W-:Y:S06]  /*1bab0*/  BAR.ARV 0x4, 0x180 ;  /* 0x0106000000007b1d */ /* 0x000fec0000002000 */
[----:B------:R-:W-:Y:S05]  /*1bac0*/  BRA `(.L_x_3941) ;  /* 0x0000000800947947 */ /* 0x000fea0003800000 */
.L_x_3940:
[----:B------:R-:W-:Y:S01]  /*1bad0*/  LOP3.LUT R7, R0, 0x1f, RZ, 0xc0, !PT ;  /* 0x0000001f00077812 */ /* 0x000fe200078ec0ff */
[----:B------:R-:W-:Y:S01]  /*1bae0*/  ULDC UR4, c[0x0][0xc3c] ;  /* 0x00030f0000047ab9 */ /* 0x000fe20000000800 */
[----:B------:R-:W-:Y:S01]  /*1baf0*/  MOV R9, RZ ;  /* 0x000000ff00097202 */ /* 0x000fe20000000f00 */
[----:B------:R-:W1:Y:S01]  /*1bb00*/  S2UR UR6, SR_CTAID.X ;  /* 0x00000000000679c3 */ /* 0x000e620000002500 */
[----:B------:R-:W-:Y:S01]  /*1bb10*/  ISETP.NE.AND P0, PT, R7, 0x1f, PT ;  /* 0x0000001f0700780c */ /* 0x000fe20003f05270 */
[----:B------:R-:W-:-:S03]  /*1bb20*/  ULDC UR5, c[0x0][0xc38] ;  /* 0x00030e0000057ab9 */ /* 0x000fc60000000800 */
[----:B------:R-:W-:-:S13]  /*1bb30*/  ISETP.GE.OR P1, PT, R7, UR4, !P0 ;  /* 0x0000000407007c0c */ /* 0x000fda000c726670 */
[----:B------:R-:W2:Y:S08]  /*1bb40*/  @!P1 LDC.64 R4, c[0x0][0xc80] ;  /* 0x00032000ff049b82 */ /* 0x000eb00000000a00 */
[----:B0-----:R-:W0:Y:S01]  /*1bb50*/  @!P1 LDC.64 R2, c[0x0][0xc78] ;  /* 0x00031e00ff029b82 */ /* 0x001e220000000a00 */
[----:B--2---:R-:W-:-:S05]  /*1bb60*/  @!P1 IMAD.WIDE.U32 R4, R7, 0x4, R4 ;  /* 0x0000000407049825 */ /* 0x004fca00078e0004 */
[----:B------:R-:W2:Y:S01]  /*1bb70*/  @!P1 LDG.E R6, desc[UR48][R4.64] ;  /* 0x0000003004069981 */ /* 0x000ea2000c1e1900 */
[----:B0-----:R-:W-:-:S05]  /*1bb80*/  @!P1 IMAD.WIDE.U32 R2, R7, 0x4, R2 ;  /* 0x0000000407029825 */ /* 0x001fca00078e0002 */
[----:B------:R-:W2:Y:S01]  /*1bb90*/  @!P1 LDG.E R9, desc[UR48][R2.64] ;  /* 0x0000003002099981 */ /* 0x000ea2000c1e1900 */
[C---:B------:R-:W-:Y:S02]  /*1bba0*/  ISETP.NE.AND P1, PT, R7.reuse, RZ, PT ;  /* 0x000000ff0700720c */ /* 0x040fe40003f25270 */
[C---:B------:R-:W-:Y:S02]  /*1bbb0*/  ISETP.GE.U32.AND P2, PT, R7.reuse, 0x2, PT ;  /* 0x000000020700780c */ /* 0x040fe40003f46070 */
[C---:B------:R-:W-:Y:S02]  /*1bbc0*/  ISETP.GE.U32.AND P3, PT, R7.reuse, 0x4, PT ;  /* 0x000000040700780c */ /* 0x040fe40003f66070 */
[C---:B------:R-:W-:Y:S02]  /*1bbd0*/  ISETP.GE.U32.AND P4, PT, R7.reuse, 0x8, PT ;  /* 0x000000080700780c */ /* 0x040fe40003f86070 */
[----:B------:R-:W-:Y:S01]  /*1bbe0*/  ISETP.GE.U32.AND P5, PT, R7, 0x10, PT ;  /* 0x000000100700780c */ /* 0x000fe20003fa6070 */
[----:B------:R-:W-:Y:S01]  /*1bbf0*/  UMOV UR4, URZ ;  /* 0x0000003f00047c82 */ /* 0x000fe20008000000 */
        /* <DEDUP_REMOVED lines=18> */
[----:B-1----:R-:W-:Y:S02]  /*1bd20*/  ISETP.GT.AND P6, PT, R8, UR6, PT ;  /* 0x0000000608007c0c */ /* 0x002fe4000bfc4270 */
[----:B------:R-:W-:-:S11]  /*1bd30*/  MOV R3, R8 ;  /* 0x0000000800037202 */ /* 0x000fd60000000f00 */
[----:B------:R-:W-:Y:S05]  /*1bd40*/  @P6 BRA `(.L_x_3942) ;  /* 0x0000000000a06947 */ /* 0x000fea0003800000 */
[----:B------:R-:W-:Y:S01]  /*1bd50*/  IMAD.MOV.U32 R8, RZ, RZ, R3 ;  /* 0x000000ffff087224 */ /* 0x000fe200078e0003 */
[----:B------:R-:W-:Y:S01]  /*1bd60*/  UMOV UR4, URZ ;  /* 0x0000003f00047c82 */ /* 0x000fe20008000000 */
[----:B------:R-:W-:-:S05]  /*1bd70*/  ULDC UR5, c[0x0][0xc38] ;  /* 0x00030e0000057ab9 */ /* 0x000fca0000000800 */
.L_x_3944:
[----:B------:R-:W0:Y:S01]  /*1bd80*/  LDC R2, c[0x0][0xc3c] ;  /* 0x00030f00ff027b82 */ /* 0x000e220000000800 */
[----:B------:R-:W-:Y:S01]  /*1bd90*/  UIADD3 UR4, UR4, 0x1f, URZ ;  /* 0x0000001f04047890 */ /* 0x000fe2000fffe03f */
[----:B------:R-:W-:Y:S02]  /*1bda0*/  ULDC UR7, c[0x0][0xc3c] ;  /* 0x00030f0000077ab9 */ /* 0x000fe40000000800 */
[----:B------:R-:W-:-:S03]  /*1bdb0*/  IMAD.U32 R19, RZ, RZ, UR7 ;  /* 0x00000007ff137e24 */ /* 0x000fc6000f8e00ff */
[----:B0-----:R-:W-:-:S13]  /*1bdc0*/  ISETP.LE.AND P6, PT, R2, UR4, PT ;  /* 0x0000000402007c0c */ /* 0x001fda000bfc3270 */
[----:B------:R-:W-:Y:S05]  /*1bdd0*/  @P6 BRA `(.L_x_3943) ;  /* 0x0000000400ac6947 */ /* 0x000fea0003800000 */
[----:B------:R-:W-:Y:S01]  /*1bde0*/  IADD3 R9, R7, UR4, RZ ;  /* 0x0000000407097c10 */ /* 0x000fe2000fffe0ff */
        /* <DEDUP_REMOVED lines=30> */
.L_x_3942:
[----:B------:R-:W-:Y:S02]  /*1bfd0*/  IADD3 R11, -R3, R8, RZ ;  /* 0x00000008030b7210 */ /* 0x000fe40007ffe1ff */
        /* <DEDUP_REMOVED lines=17> */
.L_x_3945:
[----:B-1----:R-:W-:Y:S01]  /*1c0f0*/  IMAD R16, R16, UR5, R11 ;  /* 0x0000000510107c24 */ /* 0x002fe2000f8e020b */
[----:B------:R-:W-:Y:S01]  /*1c100*/  MOV R2, RZ ;  /* 0x000000ff00027202 */ /* 0x000fe20000000f00 */
[----:B------:R-:W-:Y:S01]  /*1c110*/  IMAD.MOV.U32 R11, RZ, RZ, R12 ;  /* 0x000000ffff0b7224 */ /* 0x000fe200078e000c */
        /* <DEDUP_REMOVED lines=8> */
[----:B------:R-:W0:Y:S03]  /*1c1a0*/  I2F.RP R8, R5 ;  /* 0x0000000500087306 */ /* 0x000e260000209400 */
[----:B------:R-:W-:Y:S01]  /*1c1b0*/  IMAD.MOV.U32 R3, RZ, RZ, R10 ;  /* 0x000000ffff037224 */ /* 0x000fe200078e000a */
[----:B------:R-:W-:-:S03]  /*1c1c0*/  MOV R10, R12 ;  /* 0x0000000c000a7202 */ /* 0x000fc60000000f00 */
[----:B------:R-:W-:-:S04]  /*1c1d0*/  IMAD.HI.U32 R2, R2, R3, RZ ;  /* 0x0000000302027227 */ /* 0x000fc800078e00ff */
[----:B------:R-:W-:Y:S01]  /*1c1e0*/  IMAD R3, R2, R10, R3 ;  /* 0x0000000a02037224 */ /* 0x000fe200078e0203 */
[----:B0-----:R-:W0:Y:S04]  /*1c1f0*/  MUFU.RCP R8, R8 ;  /* 0x0000000800087308 */ /* 0x001e280000001000 */
[----:B------:R-:W-:-:S13]  /*1c200*/  ISETP.GT.U32.AND P1, PT, R4, R3, PT ;  /* 0x000000030400720c */ /* 0x000fda0003f24070 */
[----:B------:R-:W-:Y:S01]  /*1c210*/  @!P1 IMAD.IADD R3, R3, 0x1, -R4 ;  /* 0x0000000103039824 */ /* 0x000fe200078e0a04 */
[----:B------:R-:W-:Y:S01]  /*1c220*/  @!P1 IADD3 R2, R2, 0x1, RZ ;  /* 0x0000000102029810 */ /* 0x000fe20007ffe0ff */
[----:B0-----:R-:W-:Y:S01]  /*1c230*/  VIADD R10, R8, 0xffffffe ;  /* 0x0ffffffe080a7836 */ /* 0x001fe20000000000 */
[----:B------:R-:W-:Y:S02]  /*1c240*/  ISETP.NE.AND P1, PT, R6, RZ, PT ;  /* 0x000000ff0600720c */ /* 0x000fe40003f25270 */
[----:B------:R-:W-:Y:S02]  /*1c250*/  ISETP.GE.U32.AND P0, PT, R3, R4, PT ;  /* 0x000000040300720c */ /* 0x000fe40003f06070 */
[----:B------:R0:W1:Y:S01]  /*1c260*/  F2I.FTZ.U32.TRUNC.NTZ R3, R10 ;  /* 0x0000000a00037305 */ /* 0x000062000021f000 */
[----:B------:R-:W-:-:S04]  /*1c270*/  LOP3.LUT R4, R17, R6, RZ, 0x3c, !PT ;  /* 0x0000000611047212 */ /* 0x000fc800078e3cff */
[----:B------:R-:W-:Y:S02]  /*1c280*/  ISETP.GE.AND P2, PT, R4, RZ, PT ;  /* 0x000000ff0400720c */ /* 0x000fe40003f46270 */
[----:B0-----:R-:W-:-:S04]  /*1c290*/  IABS R10, R9 ;  /* 0x00000009000a7213 */ /* 0x001fc80000000000 */
[----:B------:R-:W-:Y:S02]  /*1c2a0*/  @P0 VIADD R2, R2, 0x1 ;  /* 0x0000000102020836 */ /* 0x000fe40000000000 */
[----:B------:R-:W-:Y:S02]  /*1c2b0*/  IMAD.MOV R10, RZ, RZ, -R10 ;  /* 0x000000ffff0a7224 */ /* 0x000fe400078e0a0a */
[----:B------:R-:W-:Y:S01]  /*1c2c0*/  IMAD.MOV.U32 R8, RZ, RZ, R2 ;  /* 0x000000ffff087224 */ /* 0x000fe200078e0002 */
[----:B-1----:R-:W-:-:S03]  /*1c2d0*/  IADD3 R2, RZ, -R3, RZ ;  /* 0x80000003ff027210 */ /* 0x002fc60007ffe0ff */
[----:B------:R-:W-:Y:S01]  /*1c2e0*/  @!P2 IMAD.MOV R8, RZ, RZ, -R8 ;  /* 0x000000ffff08a224 */ /* 0x000fe200078e0a08 */
[----:B------:R-:W-:Y:S01]  /*1c2f0*/  @!P1 LOP3.LUT R8, RZ, R6, RZ, 0x33, !PT ;  /* 0x00000006ff089212 */ /* 0x000fe200078e33ff */
[----:B------:R-:W-:Y:S01]  /*1c300*/  IMAD R11, R2, R5, RZ ;  /* 0x00000005020b7224 */ /* 0x000fe200078e02ff */
[----:B------:R-:W-:Y:S02]  /*1c310*/  MOV R2, RZ ;  /* 0x000000ff00027202 */ /* 0x000fe40000000f00 */
[-C--:B------:R-:W-:Y:S01]  /*1c320*/  IABS R4, R8.reuse ;  /* 0x0000000800047213 */ /* 0x080fe20000000000 */
[----:B------:R-:W-:Y:S02]  /*1c330*/  IMAD R6, R6, R8, RZ ;  /* 0x0000000806067224 */ /* 0x000fe400078e02ff */
[----:B------:R-:W-:-:S03]  /*1c340*/  IMAD.HI.U32 R2, R3, R11, R2 ;  /* 0x0000000b03027227 */ /* 0x000fc600078e0002 */
[----:B------:R-:W-:Y:S01]  /*1c350*/  IADD3 R17, R17, -R6, RZ ;  /* 0x8000000611117210 */ /* 0x000fe20007ffe0ff */
        /* <DEDUP_REMOVED lines=10> */
[----:B------:R-:W-:-:S13]  /*1c400*/  ISETP.GE.U32.AND P0, PT, R4, R5, PT ;  /* 0x000000050400720c */ /* 0x000fda0003f06070 */
[----:B------:R-:W-:-:S05]  /*1c410*/  @P0 VIADD R2, R2, 0x1 ;  /* 0x0000000102020836 */ /* 0x000fca0000000000 */
[----:B------:R-:W-:Y:S02]  /*1c420*/  @!P2 IADD3 R2, -R2, RZ, RZ ;  /* 0x000000ff0202a210 */ /* 0x000fe40007ffe1ff */
[----:B------:R-:W-:-:S05]  /*1c430*/  @!P1 LOP3.LUT R2, RZ, R9, RZ, 0x33, !PT ;  /* 0x00000009ff029212 */ /* 0x000fca00078e33ff */
[----:B------:R-:W-:-:S04]  /*1c440*/  IMAD.MOV R18, RZ, RZ, -R2 ;  /* 0x000000ffff127224 */ /* 0x000fc800078e0a02 */
[C---:B------:R-:W-:Y:S02]  /*1c450*/  IMAD R18, R9.reuse, R18, R8 ;  /* 0x0000001209127224 */ /* 0x040fe400078e0208 */
[----:B------:R-:W-:-:S04]  /*1c460*/  IMAD R9, R9, 0x1000000, R2 ;  /* 0x0100000009097824 */ /* 0x000fc800078e0202 */
[----:B------:R-:W-:Y:S01]  /*1c470*/  IMAD R18, R18, 0x10000, R9 ;  /* 0x0001000012127824 */ /* 0x000fe200078e0209 */
[----:B------:R-:W-:Y:S06]  /*1c480*/  BRA `(.L_x_3946) ;  /* 0x00000000000c7947 */ /* 0x000fec0003800000 */
.L_x_3943:
[----:B------:R-:W-:Y:S01]  /*1c490*/  MOV R17, RZ ;  /* 0x000000ff00117202 */ /* 0x000fe20000000f00 */
[----:B------:R-:W-:Y:S02]  /*1c4a0*/  IMAD.U32 R16, RZ, RZ, UR6 ;  /* 0x00000006ff107e24 */ /* 0x000fe4000f8e00ff */
[----:B------:R-:W-:-:S07]  /*1c4b0*/  IMAD.MOV.U32 R18, RZ, RZ, RZ ;  /* 0x000000ffff127224 */ /* 0x000fce00078e00ff */
.L_x_3946:
[----:B------:R-:W-:-:S13]  /*1c4c0*/  ISETP.NE.AND P0, PT, R7, RZ, PT ;  /* 0x000000ff0700720c */ /* 0x000fda0003f05270 */
[----:B------:R-:W0:Y:S01]  /*1c4d0*/  @!P0 S2R R3, SR_CgaCtaId ;  /* 0x0000000000038919 */ /* 0x000e220000008800 */
[----:B------:R-:W-:-:S04]  /*1c4e0*/  @!P0 MOV R2, 0x400 ;  /* 0x0000040000028802 */ /* 0x000fc80000000f00 */
[----:B0-----:R-:W-:-:S05]  /*1c4f0*/  @!P0 LEA R2, R3, R2, 0x18 ;  /* 0x0000000203028211 */ /* 0x001fca00078ec0ff */
[----:B------:R0:W-:Y:S01]  /*1c500*/  @!P0 STS.128 [R2+0x308d0], R16 ;  /* 0x0308d01002008388 */ /* 0x0001e20000000c00 */
[----:B------:R-:W-:Y:S06]  /*1c510*/  BAR.ARV 0x5, 0x180 ;  /* 0x0146000000007b1d */ /* 0x000fec0000002000 */
.L_x_3941:
[----:B------:R2:W-:Y:S01]  /*1c520*/  STL [R1+0x28], RZ ;  /* 0x000028ff01007387 */ /* 0x0005e20000100800 */
[----:B------:R-:W-:Y:S01]  /*1c530*/  ULDC UR4, c[0x0][0xc3c] ;  /* 0x00030f0000047ab9 */ /* 0x000fe20000000800 */
[----:B------:R-:W-:Y:S01]  /*1c540*/  MOV R28, 0x1 ;  /* 0x00000001001c7802 */ /* 0x000fe20000000f00 */
[----:B------:R-:W-:Y:S01]  /*1c550*/  IMAD.MOV.U32 R26, RZ, RZ, RZ ;  /* 0x000000ffff1a7224 */ /* 0x000fe200078e00ff */
[----:B-1----:R-:W-:-:S13]  /*1c560*/  ISETP.GE.AND P0, PT, R19, UR4, PT ;  /* 0x0000000413007c0c */ /* 0x002fda000bf06270 */
[----:B--2---:R-:W-:Y:S05]  /*1c570*/  @P0 BRA `(.L_x_3947) ;  /* 0x0000006400100947 */ /* 0x004fea0003800000 */
[----:B------:R-:W1:Y:S01]  /*1c580*/  S2UR UR5, SR_CgaCtaId ;  /* 0x00000000000579c3 */ /* 0x000e620000008800 */
[----:B------:R2:W-:Y:S01]  /*1c590*/  STL [R1+0x28], RZ ;  /* 0x000028ff01007387 */ /* 0x0005e20000100800 */
[C---:B------:R-:W-:Y:S01]  /*1c5a0*/  IMAD.SHL.U32 R32, R0.reuse, 0x8, RZ ;  /* 0x0000000800207824 */ /* 0x040fe200078e00ff */
[----:B0-----:R-:W-:Y:S01]  /*1c5b0*/  LOP3.LUT R2, R0, 0x7f, RZ, 0xc0, !PT ;  /* 0x0000007f00027812 */ /* 0x001fe200078ec0ff */
[----:B------:R-:W-:Y:S01]  /*1c5c0*/  UMOV UR4, 0x400 ;  /* 0x0000040000047882 */ /* 0x000fe20000000000 */
[----:B------:R-:W-:Y:S01]  /*1c5d0*/  BSSY B8, `(.L_x_3947) ;  /* 0x000063e000087945 */ /* 0x000fe20003800000 */
[----:B------:R-:W-:Y:S01]  /*1c5e0*/  IMAD.MOV.U32 R29, RZ, RZ, 0x1 ;  /* 0x00000001ff1d7424 */ /* 0x000fe200078e00ff */
[----:B------:R-:W-:Y:S02]  /*1c5f0*/  LOP3.LUT R3, R32, 0x1f8, RZ, 0xc0, !PT ;  /* 0x000001f820037812 */ /* 0x000fe400078ec0ff */
[----:B------:R-:W-:Y:S02]  /*1c600*/  CS2R R26, SRZ ;  /* 0x00000000001a7805 */ /* 0x000fe4000001ff00 */
[----:B------:R-:W-:Y:S01]  /*1c610*/  SHF.L.U32 R36, R2, 0x3, RZ ;  /* 0x0000000302247819 */ /* 0x000fe200000006ff */
[----:B------:R-:W-:Y:S01]  /*1c620*/  ULOP3.LUT UR39, UR61, 0x2, URZ, 0xfc, !UPT ;  /* 0x000000023d277892 */ /* 0x000fe2000f8efc3f */
[----:B------:R-:W-:Y:S01]  /*1c630*/  LOP3.LUT R3, R3, 0x38, R0, 0x78, !PT ;  /* 0x0000003803037812 */ /* 0x000fe200078e7800 */
[----:B------:R-:W-:Y:S01]  /*1c640*/  IMAD.SHL.U32 R0, R0, 0x10, RZ ;  /* 0x0000001000007824 */ /* 0x000fe200078e00ff */
[----:B------:R-:W-:Y:S01]  /*1c650*/  SHF.R.U32.HI R2, RZ, 0x3, R2 ;  /* 0x00000003ff027819 */ /* 0x000fe20000011602 */
[----:B------:R-:W-:Y:S01]  /*1c660*/  ULDC.64 UR36, c[0x0][0x198] ;  /* 0x0000660000247ab9 */ /* 0x000fe20000000a00 */
[----:B------:R-:W-:Y:S01]  /*1c670*/  LOP3.LUT R36, R3, 0x200, R36, 0xf8, !PT ;  /* 0x0000020003247812 */ /* 0x000fe200078ef824 */
[----:B------:R-:W-:Y:S01]  /*1c680*/  ULDC UR38, c[0x0][0xc] ;  /* 0x0000030000267ab9 */ /* 0x000fe20000000800 */
[----:B------:R-:W-:-:S02]  /*1c690*/  LOP3.LUT R32, R32, 0x38, RZ, 0xc0, !PT ;  /* 0x0000003820207812 */ /* 0x000fc400078ec0ff */
[----:B------:R-:W-:Y:S02]  /*1c6a0*/  MOV R28, 0x1 ;  /* 0x00000001001c7802 */ /* 0x000fe40000000f00 */
[----:B------:R-:W-:Y:S02]  /*1c6b0*/  LOP3.LUT R0, R2, 0x70, R0, 0xf8, !PT ;  /* 0x0000007002007812 */ /* 0x000fe400078ef800 */
[C---:B------:R-:W-:Y:S01]  /*1c6c0*/  LOP3.LUT R35, R32.reuse, 0x40, RZ, 0xfc, !PT ;  /* 0x0000004020237812 */ /* 0x040fe200078efcff */
[----:B-1----:R-:W-:Y:S01]  /*1c6d0*/  ULEA UR4, UR5, UR4, 0x18 ;  /* 0x0000000405047291 */ /* 0x002fe2000f8ec03f */
[----:B------:R-:W-:-:S05]  /*1c6e0*/  LOP3.LUT R33, R32, 0x80, RZ, 0xfc, !PT ;  /* 0x0000008020217812 */ /* 0x000fca00078efcff */
[----:B------:R-:W-:-:S04]  /*1c6f0*/  IMAD.U32 R22, RZ, RZ, UR4 ;  /* 0x00000004ff167e24 */ /* 0x000fc8000f8e00ff */
[----:B--2---:R-:W-:-:S07]  /*1c700*/  IMAD R37, R36, 0x2, R22 ;  /* 0x0000000224257824 */ /* 0x004fce00078e0216 */
.L_x_4052:
[----:B0-----:R-:W0:Y:S02]  /*1c710*/  LDC.64 R30, c[0x0][0xc88] ;  /* 0x00032200ff1e7b82 */ /* 0x001e240000000a00 */
[----:B0-----:R-:W-:-:S06]  /*1c720*/  IMAD.WIDE R30, R19, 0x4, R30 ;  /* 0x00000004131e7825 */ /* 0x001fcc00078e021e */
[----:B--2---:R-:W2:Y:S01]  /*1c730*/  LDG.E R30, desc[UR48][R30.64] ;  /* 0x000000301e1e7981 */ /* 0x004ea2000c1e1900 */
[----:B------:R-:W-:Y:S05]  /*1c740*/  YIELD ;  /* 0x0000000000007946 */ /* 0x000fea0003800000 */
[----:B------:R-:W-:Y:S01]  /*1c750*/  ULDC.64 UR4, c[0x0][0xa28] ;  /* 0x00028a0000047ab9 */ /* 0x000fe20000000a00 */
[----:B------:R-:W-:Y:S01]  /*1c760*/  ULDC.64 UR8, c[0x0][0xa18] ;  /* 0x0002860000087ab9 */ /* 0x000fe20000000a00 */
[----:B------:R-:W-:Y:S01]  /*1c770*/  ISETP.NE.U32.AND P0, PT, RZ, UR4, PT ;  /* 0x00000004ff007c0c */ /* 0x000fe2000bf05070 */
[----:B------:R-:W-:Y:S01]  /*1c780*/  ULDC.64 UR6, c[0x0][0xa10] ;  /* 0x0002840000067ab9 */ /* 0x000fe20000000a00 */
[----:B------:R-:W-:-:S02]  /*1c790*/  MOV R11, RZ ;  /* 0x000000ff000b7202 */ /* 0x000fc40000000f00 */
        /* <DEDUP_REMOVED lines=13> */
[----:B------:R-:W-:Y:S02]  /*1c870*/  ISETP.NE.AND.EX P1, PT, RZ, UR9, PT, P1 ;  /* 0x00000009ff007c0c */ /* 0x000fe4000bf25310 */
[----:B------:R-:W-:Y:S02]  /*1c880*/  ISETP.NE.U32.AND P0, PT, RZ, UR4, PT ;  /* 0x00000004ff007c0c */ /* 0x000fe4000bf05070 */
[C---:B------:R-:W-:Y:S02]  /*1c890*/  IADD3 R4, P4, R23.reuse, UR6, RZ ;  /* 0x0000000617047c10 */ /* 0x040fe4000ff9e0ff */
[----:B------:R-:W-:Y:S02]  /*1c8a0*/  ISETP.NE.AND.EX P0, PT, RZ, UR5, PT, P0 ;  /* 0x00000005ff007c0c */ /* 0x000fe4000bf05300 */
[----:B0-----:R-:W-:Y:S02]  /*1c8b0*/  MOV R0, RZ ;  /* 0x000000ff00007202 */ /* 0x001fe40000000f00 */
[----:B-1----:R-:W-:Y:S01]  /*1c8c0*/  IADD3 R2, P3, R23, UR4, RZ ;  /* 0x0000000417027c10 */ /* 0x002fe2000ff7e0ff */
[----:B------:R-:W-:Y:S01]  /*1c8d0*/  ULDC UR4, c[0x0][0x288] ;  /* 0x0000a20000047ab9 */ /* 0x000fe20000000800 */
[----:B------:R-:W-:-:S02]  /*1c8e0*/  IADD3.X R5, R24, UR7, RZ, P4, !PT ;  /* 0x0000000718057c10 */ /* 0x000fc4000a7fe4ff */
[C---:B------:R-:W-:Y:S02]  /*1c8f0*/  IADD3.X R3, R24.reuse, UR5, RZ, P3, !PT ;  /* 0x0000000518037c10 */ /* 0x040fe40009ffe4ff */
[----:B------:R-:W-:Y:S01]  /*1c900*/  @P1 IADD3 R6, P3, R23, UR8, RZ ;  /* 0x0000000817061c10 */ /* 0x000fe2000ff7e0ff */
[----:B------:R-:W-:Y:S01]  /*1c910*/  IMAD.U32 R8, RZ, RZ, UR4 ;  /* 0x00000004ff087e24 */ /* 0x000fe2000f8e00ff */
[----:B------:R-:W5:Y:S01]  /*1c920*/  @P2 LDG.E R0, desc[UR48][R4.64] ;  /* 0x0000003004002981 */ /* 0x000f62000c1e1900 */
[----:B------:R-:W-:Y:S01]  /*1c930*/  ULDC.64 UR4, c[0x0][0x418] ;  /* 0x0001060000047ab9 */ /* 0x000fe20000000a00 */
[----:B------:R-:W-:Y:S02]  /*1c940*/  @P1 IADD3.X R7, R24, UR9, RZ, P3, !PT ;  /* 0x0000000918071c10 */ /* 0x000fe40009ffe4ff */
[----:B------:R-:W5:Y:S04]  /*1c950*/  @P0 LDG.E R34, desc[UR48][R2.64] ;  /* 0x0000003002220981 */ /* 0x000f68000c1e1900 */
[----:B------:R0:W3:Y:S01]  /*1c960*/  @P1 LDG.E R8, desc[UR48][R6.64] ;  /* 0x0000003006081981 */ /* 0x0000e2000c1e1900 */
        /* <DEDUP_REMOVED lines=8> */
[----:B--2---:R-:W-:Y:S04]  /*1c9f0*/  STL [R1+0xc], R11 ;  /* 0x00000c0b01007387 */ /* 0x004fe80000100800 */
[----:B---3--:R0:W-:Y:S02]  /*1ca00*/  STL [R1+0x24], R8 ;  /* 0x0000240801007387 */ /* 0x0081e40000100800 */
[----:B0-----:R-:W-:Y:S01]  /*1ca10*/  MOV R8, UR4 ;  /* 0x0000000400087c02 */ /* 0x001fe20008000f00 */
[----:B------:R-:W-:Y:S06]  /*1ca20*/  @P1 BRA `(.L_x_3948) ;  /* 0x0000000000141947 */ /* 0x000fec0003800000 */
[----:B------:R-:W-:Y:S05]  /*1ca30*/  @!P0 BRA `(.L_x_3948) ;  /* 0x0000000000108947 */ /* 0x000fea0003800000 */
[----:B------:R-:W2:Y:S04]  /*1ca40*/  LDG.E R10, desc[UR48][R2.64] ;  /* 0x00000030020a7981 */ /* 0x000ea8000c1e1900 */
[----:B------:R-:W2:Y:S02]  /*1ca50*/  LDG.E R7, desc[UR48][R2.64+0x4] ;  /* 0x0000043002077981 */ /* 0x000ea4000c1e1900 */
[----:B--2---:R-:W-:-:S05]  /*1ca60*/  IMAD.IADD R2, R7, 0x1, -R10 ;  /* 0x0000000107027824 */ /* 0x004fca00078e0a0a */
[----:B------:R0:W-:Y:S02]  /*1ca70*/  STL [R1+0x24], R2 ;  /* 0x0000240201007387 */ /* 0x0001e40000100800 */
.L_x_3948:
[----:B------:R-:W-:Y:S01]  /*1ca80*/  ULDC.64 UR4, c[0x0][0xa20] ;  /* 0x0002880000047ab9 */ /* 0x000fe20000000a00 */
[C---:B0-----:R-:W-:Y:S01]  /*1ca90*/  LOP3.LUT R2, R18.reuse, 0xff000000, RZ, 0xc0, !PT ;  /* 0xff00000012027812 */ /* 0x041fe200078ec0ff */
        /* <DEDUP_REMOVED lines=12> */
.L_x_3949:
        /* <DEDUP_REMOVED lines=8> */
[----:B--2---:R-:W-:-:S07]  /*1cbe0*/  IADD3 R8, -R8, R9, RZ ;  /* 0x0000000908087210 */ /* 0x004fce0007ffe1ff */
.L_x_3950:
[----:B0-----:R-:W2:Y:S04]  /*1cbf0*/  @P2 LDG.E R3, desc[UR48][R4.64] ;  /* 0x0000003004032981 */ /* 0x001ea8000c1e1900 */
[----:B------:R0:W2:Y:S01]  /*1cc00*/  @P2 LDG.E R2, desc[UR48][R4.64+0x4] ;  /* 0x0000043004022981 */ /* 0x0000a2000c1e1900 */
[----:B-----5:R-:W-:Y:S01]  /*1cc10*/  IMAD.IADD R8, R8, 0x1, -R11 ;  /* 0x0000000108087824 */ /* 0x020fe200078e0a0b */
[----:B------:R-:W-:Y:S01]  /*1cc20*/  BSSY B0, `(.L_x_3951) ;  /* 0x000002a000007945 */ /* 0x000fe20003800000 */
[----:B0-----:R-:W-:Y:S02]  /*1cc30*/  LOP3.LUT R5, R7, 0xff, RZ, 0xc0, !PT ;  /* 0x000000ff07057812 */ /* 0x001fe400078ec0ff */
[----:B------:R-:W-:Y:S01]  /*1cc40*/  SHF.R.U32.HI R7, RZ, 0x10, R7 ;  /* 0x00000010ff077819 */ /* 0x000fe20000011607 */
        /* <DEDUP_REMOVED lines=39> */
.L_x_3952:
[----:B------:R-:W-:Y:S05]  /*1cec0*/  BSYNC B0 ;  /* 0x0000000000007941 */ /* 0x000fea0003800000 */
.L_x_3951:
        /* <DEDUP_REMOVED lines=25> */
.L_x_4108:
[----:B-1----:R-:W-:Y:S02]  /*1d060*/  ISETP.NE.AND P0, PT, R14, RZ, PT ;  /* 0x000000ff0e00720c */ /* 0x002fe40003f05270 */
[----:B------:R-:W-:-:S11]  /*1d070*/  PLOP3.LUT P6, PT, PT, PT, PT, 0x8, 0x0 ;  /* 0x000000000000781c */ /* 0x000fd60003fce170 */
[----:B------:R-:W-:Y:S05]  /*1d080*/  @P0 BRA `(.L_x_3956) ;  /* 0x00000000000c0947 */ /* 0x000fea0003800000 */
[----:B------:R-:W-:-:S03]  /*1d090*/  UMOV UR4, 0xffffffff ;  /* 0xffffffff00047882 */ /* 0x000fc60000000000 */
[----:B------:R-:W-:Y:S05]  /*1d0a0*/  BRA.DIV UR4, `(.L_x_3957) ;  /* 0x0000006a04d47947 */ /* 0x000fea000b800000 */
[----:B------:R-:W-:-:S13]  /*1d0b0*/  ELECT P6, URZ, PT ;  /* 0x00000000003f782f */ /* 0x000fda00038c0000 */
.L_x_3956:
        /* <DEDUP_REMOVED lines=9> */
.L_x_4111:
[----:B------:R-:W-:Y:S05]  /*1d150*/  BSYNC B1 ;  /* 0x0000000000017941 */ /* 0x000fea0003800000 */
.L_x_3958:
        /* <DEDUP_REMOVED lines=10> */
.L_x_4112:
[----:B------:R-:W-:Y:S05]  /*1d200*/  BSYNC B2 ;  /* 0x0000000000027941 */ /* 0x000fea0003800000 */
.L_x_3962:
        /* <DEDUP_REMOVED lines=9> */
.L_x_3965:
[----:B------:R-:W-:Y:S05]  /*1d2a0*/  BSYNC B2 ;  /* 0x0000000000027941 */ /* 0x000fea0003800000 */
.L_x_3964:
[----:B------:R-:W-:Y:S01]  /*1d2b0*/  MOV R25, RZ ;  /* 0x000000ff00197202 */ /* 0x000fe20000000f00 */
[----:B------:R-:W-:Y:S01]  /*1d2c0*/  IMAD R10, R27, 0x9000, R22 ;  /* 0x000090001b0a7824 */ /* 0x000fe200078e0216 */
[----:B------:R-:W-:Y:S01]  /*1d2d0*/  UIADD3 UR4, UP0, UR36, 0x570, URZ ;  /* 0x0000057024047890 */ /* 0x000fe2000ff1e03f */
[----:B------:R-:W-:Y:S01]  /*1d2e0*/  IMAD R9, R3, 0x60, R0 ;  /* 0x0000006003097824 */ /* 0x000fe200078e0200 */
[----:B------:R-:W-:Y:S01]  /*1d2f0*/  R2UR UR10, R25 ;  /* 0x00000000190a72ca */ /* 0x000fe200000e0000 */
[----:B0-----:R-:W-:Y:S01]  /*1d300*/  VIADD R8, R12, 0x30890 ;  /* 0x000308900c087836 */ /* 0x001fe20000000000 */
[----:B------:R-:W-:Y:S01]  /*1d310*/  PLOP3.LUT P0, PT, PT, PT, PT, 0x80, 0x0 ;  /* 0x000000000000781c */ /* 0x000fe20003f0f070 */
[----:B------:R-:W-:Y:S01]  /*1d320*/  VIADD R9, R9, 0xffffffa0 ;  /* 0xffffffa009097836 */ /* 0x000fe20000000000 */
[----:B------:R-:W-:Y:S01]  /*1d330*/  IADD3 R13, R10, 0x1e400, RZ ;  /* 0x0001e4000a0d7810 */ /* 0x000fe20007ffe0ff */
[----:B------:R-:W-:Y:S01]  /*1d340*/  UIADD3.X UR5, URZ, UR37, URZ, UP0, !UPT ;  /* 0x000000253f057290 */ /* 0x000fe200087fe43f */
[----:B------:R-:W-:Y:S01]  /*1d350*/  UMOV UR6, 0x0 ;  /* 0x0000000000067882 */ /* 0x000fe20000000000 */
[----:B------:R-:W-:-:S10]  /*1d360*/  UMOV UR7, 0x12f00000 ;  /* 0x12f0000000077882 */ /* 0x000fd40000000000 */
.L_x_3966:
        /* <DEDUP_REMOVED lines=16> */
.L_x_3967:
        /* <DEDUP_REMOVED lines=16> */
.L_x_3968:
        /* <DEDUP_REMOVED lines=13> */
.L_x_4113:
[----:B------:R-:W-:Y:S05]  /*1d640*/  BSYNC B2 ;  /* 0x0000000000027941 */ /* 0x000fea0003800000 */
.L_x_3969:
[----:B------:R-:W-:Y:S01]  /*1d650*/  BSSY B2, `(.L_x_3971) ;  /* 0x000000b000027945 */ /* 0x000fe20003800000 */
[----:B------:R-:W-:Y:S01]  /*1d660*/  IMAD.MOV.U32 R14, RZ, RZ, 0x0 ;  /* 0x00000000ff0e7424 */ /* 0x000fe200078e00ff */
[----:B------:R-:W-:Y:S02]  /*1d670*/  MOV R15, 0x12f00000 ;  /* 0x12f00000000f7802 */ /* 0x000fe40000000f00 */
[----:B------:R-:W-:Y:S05]  /*1d680*/  @P2 BRA `(.L_x_3972) ;  /* 0x00000000001c2947 */ /* 0x000fea0003800000 */
[----:B------:R-:W2:Y:S01]  /*1d690*/  S2R R8, SR_TID.X ;  /* 0x0000000000087919 */ /* 0x000ea20000002100 */
[----:B01----:R-:W-:-:S04]  /*1d6a0*/  IMAD.MOV.U32 R11, RZ, RZ, 0x9000 ;  /* 0x00009000ff0b7424 */ /* 0x003fc800078e00ff */
[----:B------:R3:W-:Y:S01]  /*1d6b0*/  SYNCS.ARRIVE.TRANS64 RZ, [R12+URZ+0x308b0], R11 ;  /* 0x0308b00b0cff79a7 */ /* 0x0007e2000800003f */
[----:B--2---:R-:W-:-:S04]  /*1d6c0*/  LOP3.LUT R8, R8, 0x1f, RZ, 0xc0, !PT ;  /* 0x0000001f08087812 */ /* 0x004fc800078ec0ff */
[----:B------:R-:W-:-:S13]  /*1d6d0*/  ISETP.NE.AND P0, PT, R8, RZ, PT ;  /* 0x000000ff0800720c */ /* 0x000fda0003f05270 */
[----:B---3--:R-:W-:Y:S05]  /*1d6e0*/  @!P0 BRA `(.L_x_3972) ;  /* 0x0000000000048947 */ /* 0x008fea0003800000 */
[----:B------:R-:W-:Y:S01]  /*1d6f0*/  BPT.TRAP 0x1 ;  /* 0x000000040000795c */ /* 0x000fe20000300000 */
.L_x_3972:
[----:B------:R-:W-:Y:S05]  /*1d700*/  BSYNC B2 ;  /* 0x0000000000027941 */ /* 0x000fea0003800000 */
.L_x_3971:
        /* <DEDUP_REMOVED lines=8> */
.L_x_3973:
        /* <DEDUP_REMOVED lines=15> */
.L_x_3974:
        /* <DEDUP_REMOVED lines=15> */
.L_x_3975:
        /* <DEDUP_REMOVED lines=10> */
.L_x_3961:
[----:B------:R-:W-:Y:S05]  /*1da10*/  BSYNC B1 ;  /* 0x0000000000017941 */ /* 0x000fea0003800000 */
.L_x_3960:
[----:B------:R-:W-:Y:S01]  /*1da20*/  VIADD R12, R3, 0xfffffffe ;  /* 0xfffffffe030c7836 */ /* 0x000fe20000000000 */
[----:B------:R-:W-:Y:S02]  /*1da30*/  IADD3 R27, R27, 0x1, RZ ;  /* 0x000000011b1b7810 */ /* 0x000fe40007ffe0ff */
[----:B------:R-:W-:Y:S02]  /*1da40*/  PLOP3.LUT P0, PT, PT, PT, PT, 0x8, 0x0 ;  /* 0x000000000000781c */ /* 0x000fe40003f0e170 */
[----:B------:R-:W-:Y:S02]  /*1da50*/  ISETP.GE.AND P3, PT, R12, R6, PT ;  /* 0x000000060c00720c */ /* 0x000fe40003f66270 */
[----:B------:R-:W-:-:S04]  /*1da60*/  ISETP.NE.AND P2, PT, R27, 0x2, PT ;  /* 0x000000021b00780c */ /* 0x000fc80003f45270 */
[----:B------:R-:W-:Y:S02]  /*1da70*/  SEL R3, RZ, 0x1, P2 ;  /* 0x00000001ff037807 */ /* 0x000fe40001000000 */
[----:B------:R-:W-:Y:S02]  /*1da80*/  SEL R27, R27, RZ, P2 ;  /* 0x000000ff1b1b7207 */ /* 0x000fe40001000000 */
[----:B------:R-:W-:-:S03]  /*1da90*/  LOP3.LUT R29, R29, R3, RZ, 0x3c, !PT ;  /* 0x000000031d1d7212 */ /* 0x000fc600078e3cff */
[----:B------:R-:W-:Y:S05]  /*1daa0*/  @!P3 BRA `(.L_x_3954) ;  /* 0x000000080050b947 */ /* 0x000fea0003800000 */
.L_x_3992:
        /* <DEDUP_REMOVED lines=11> */
.L_x_4114:
[----:B------:R-:W-:Y:S05]  /*1db60*/  BSYNC B2 ;  /* 0x0000000000027941 */ /* 0x000fea0003800000 */
.L_x_3978:
        /* <DEDUP_REMOVED lines=9> */
.L_x_3981:
[----:B------:R-:W-:Y:S05]  /*1dc00*/  BSYNC B2 ;  /* 0x0000000000027941 */ /* 0x000fea0003800000 */
.L_x_3980:
        /* <DEDUP_REMOVED lines=11> */
.L_x_3982:
        /* <DEDUP_REMOVED lines=16> */
.L_x_3983:
        /* <DEDUP_REMOVED lines=16> */
.L_x_3984:
        /* <DEDUP_REMOVED lines=13> */
.L_x_4115:
[----:B------:R-:W-:Y:S05]  /*1df90*/  BSYNC B2 ;  /* 0x0000000000027941 */ /* 0x000fea0003800000 */
.L_x_3985:
        /* <DEDUP_REMOVED lines=11> */
.L_x_3988:
[----:B------:R-:W-:Y:S05]  /*1e050*/  BSYNC B2 ;  /* 0x0000000000027941 */ /* 0x000fea0003800000 */
.L_x_3987:
        /* <DEDUP_REMOVED lines=8> */
.L_x_3989:
        /* <DEDUP_REMOVED lines=15> */
.L_x_3990:
        /* <DEDUP_REMOVED lines=15> */
.L_x_3991:
        /* <DEDUP_REMOVED lines=10> */
.L_x_3977:
[----:B------:R-:W-:Y:S05]  /*1e360*/  BSYNC B1 ;  /* 0x0000000000017941 */ /* 0x000fea0003800000 */
.L_x_3976:
[C---:B------:R-:W-:Y:S01]  /*1e370*/  ISETP.GT.AND P3, PT, R12.reuse, R6, PT ;  /* 0x000000060c00720c */ /* 0x040fe20003f64270 */
[----:B------:R-:W-:Y:S01]  /*1e380*/  VIADD R12, R12, 0xffffffff ;  /* 0xffffffff0c0c7836 */ /* 0x000fe20000000000 */
[----:B------:R-:W-:-:S04]  /*1e390*/  IADD3 R27, R27, 0x1, RZ ;  /* 0x000000011b1b7810 */ /* 0x000fc80007ffe0ff */
[----:B------:R-:W-:-:S04]  /*1e3a0*/  ISETP.NE.AND P2, PT, R27, 0x2, PT ;  /* 0x000000021b00780c */ /* 0x000fc80003f45270 */
[----:B------:R-:W-:Y:S02]  /*1e3b0*/  SEL R3, RZ, 0x1, P2 ;  /* 0x00000001ff037807 */ /* 0x000fe40001000000 */
[----:B------:R-:W-:Y:S02]  /*1e3c0*/  SEL R27, R27, RZ, P2 ;  /* 0x000000ff1b1b7207 */ /* 0x000fe40001000000 */
[----:B------:R-:W-:Y:S01]  /*1e3d0*/  LOP3.LUT R29, R29, R3, RZ, 0x3c, !PT ;  /* 0x000000031d1d7212 */ /* 0x000fe200078e3cff */
[----:B------:R-:W-:Y:S06]  /*1e3e0*/  @P3 BRA `(.L_x_3992) ;  /* 0xfffffff400b03947 */ /* 0x000fec000383ffff */
.L_x_3954:
[----:B------:R-:W-:Y:S05]  /*1e3f0*/  BSYNC B0 ;  /* 0x0000000000007941 */ /* 0x000fea0003800000 */
.L_x_3953:
[----:B------:R-:W-:Y:S05]  /*1e400*/  @!P0 WARPSYNC.ALL ;  /* 0x0000000000008948 */ /* 0x000fea0003800000 */
[----:B------:R-:W-:Y:S01]  /*1e410*/  @!P0 BAR.SYNC.DEFER_BLOCKING 0xc, 0x180 ;  /* 0x0306000000008b1d */ /* 0x000fe20000010000 */
[----:B------:R-:W-:-:S05]  /*1e420*/  IMAD.MOV.U32 R0, RZ, RZ, RZ ;  /* 0x000000ffff007224 */ /* 0x000fca00078e00ff */
[----:B------:R-:W-:Y:S04]  /*1e430*/  BSSY B0, `(.L_x_3993) ;  /* 0x000001e000007945 */ /* 0x000fe80003800000 */
[----:B------:R-:W-:Y:S05]  /*1e440*/  @!P1 BRA `(.L_x_3994) ;  /* 0x0000000000709947 */ /* 0x000fea0003800000 */
[----:B------:R-:W-:Y:S01]  /*1e450*/  ISETP.NE.AND P0, PT, R7, RZ, PT ;  /* 0x000000ff0700720c */ /* 0x000fe20003f05270 */
[----:B------:R-:W-:-:S12]  /*1e460*/  IMAD.MOV.U32 R2, RZ, RZ, RZ ;  /* 0x000000ffff027224 */ /* 0x000fd800078e00ff */
[----:B------:R-:W1:Y:S02]  /*1e470*/  @!P0 LDC R7, c[0x0][0x9f0] ;  /* 0x00027c00ff078b82 */ /* 0x000e640000000800 */
[-C--:B-1----:R-:W-:Y:S02]  /*1e480*/  IABS R0, R7.reuse ;  /* 0x0000000700007213 */ /* 0x082fe40000000000 */
[----:B0-----:R-:W-:Y:S02]  /*1e490*/  IABS R8, R7 ;  /* 0x0000000700087213 */ /* 0x001fe40000000000 */
[----:B------:R-:W0:Y:S02]  /*1e4a0*/  I2F.RP R9, R0 ;  /* 0x0000000000097306 */ /* 0x000e240000209400 */
[----:B------:R-:W-:-:S06]  /*1e4b0*/  IADD3 R8, RZ, -R8, RZ ;  /* 0x80000008ff087210 */ /* 0x000fcc0007ffe0ff */
[----:B0-----:R-:W0:Y:S02]  /*1e4c0*/  MUFU.RCP R9, R9 ;  /* 0x0000000900097308 */ /* 0x001e240000001000 */
[----:B0-----:R-:W-:-:S06]  /*1e4d0*/  IADD3 R10, R9, 0xffffffe, RZ ;  /* 0x0ffffffe090a7810 */ /* 0x001fcc0007ffe0ff */
[----:B------:R-:W0:Y:S02]  /*1e4e0*/  F2I.FTZ.U32.TRUNC.NTZ R3, R10 ;  /* 0x0000000a00037305 */ /* 0x000e24000021f000 */
[----:B0-----:R-:W-:-:S04]  /*1e4f0*/  IMAD.MOV R11, RZ, RZ, -R3 ;  /* 0x000000ffff0b7224 */ /* 0x001fc800078e0a03 */
[----:B------:R-:W-:-:S04]  /*1e500*/  IMAD R11, R11, R0, RZ ;  /* 0x000000000b0b7224 */ /* 0x000fc800078e02ff */
        /* <DEDUP_REMOVED lines=16> */
.L_x_3994:
[----:B------:R-:W-:Y:S05]  /*1e610*/  BSYNC B0 ;  /* 0x0000000000007941 */ /* 0x000fea0003800000 */
.L_x_3993:
        /* <DEDUP_REMOVED lines=24> */
.L_x_3996:
        /* <DEDUP_REMOVED lines=12> */
[----:B------:R-:W-:Y:S01]  /*1e860*/  MOV R11, UR5 ;  /* 0x00000005000b7c02 */ /* 0x000fe20008000f00 */
[----:B------:R-:W-:Y:S01]  /*1e870*/  IMAD.U32 R7, RZ, RZ, UR9 ;  /* 0x00000009ff077e24 */ /* 0x000fe2000f8e00ff */
[----:B------:R-:W-:Y:S01]  /*1e880*/  MOV R13, RZ ;  /* 0x000000ff000d7202 */ /* 0x000fe20000000f00 */
[----:B------:R-:W-:-:S02]  /*1e890*/  IMAD.U32 R10, RZ, RZ, UR4 ;  /* 0x00000004ff0a7e24 */ /* 0x000fc4000f8e00ff */
[----:B0-----:R-:W-:Y:S02]  /*1e8a0*/  IMAD.MOV.U32 R8, RZ, RZ, 0x70 ;  /* 0x00000070ff087424 */ /* 0x001fe400078e00ff */
[----:B------:R-:W-:-:S07]  /*1e8b0*/  IMAD.MOV.U32 R12, RZ, RZ, 0x1 ;  /* 0x00000001ff0c7424 */ /* 0x000fce00078e00ff */
[----:B------:R-:W-:-:S07]  /*1e8c0*/  LEPC R20, `(.L_x_3999) ;  /* 0x000000001014794e */ /* 0x000fce0000000000 */
[----:B-1----:R-:W-:Y:S05]  /*1e8d0*/  CALL.ABS.NOINC R2 ;  /* 0x0000000002007343 */ /* 0x002fea0003c00000 */
.L_x_3999:
[----:B------:R-:W-:Y:S05]  /*1e8e0*/  BSYNC B6 ;  /* 0x0000000000067941 */ /* 0x000fea0003800000 */
.L_x_3998:
        /* <DEDUP_REMOVED lines=14> */
[----:B------:R-:W-:Y:S01]  /*1e9d0*/  MOV R12, 0x1 ;  /* 0x00000001000c7802 */ /* 0x000fe20000000f00 */
[----:B------:R-:W-:-:S02]  /*1e9e0*/  IMAD.U32 R11, RZ, RZ, UR5 ;  /* 0x00000005ff0b7e24 */ /* 0x000fc4000f8e00ff */
[----:B0-----:R-:W-:Y:S02]  /*1e9f0*/  IMAD.MOV.U32 R8, RZ, RZ, 0x70 ;  /* 0x00000070ff087424 */ /* 0x001fe400078e00ff */
[----:B-1----:R-:W-:-:S07]  /*1ea00*/  IMAD.MOV.U32 R13, RZ, RZ, RZ ;  /* 0x000000ffff0d7224 */ /* 0x002fce00078e00ff */
[----:B------:R-:W-:-:S07]  /*1ea10*/  LEPC R20, `(.L_x_4002) ;  /* 0x000000001014794e */ /* 0x000fce0000000000 */
[----:B--2---:R-:W-:Y:S05]  /*1ea20*/  CALL.ABS.NOINC R2 ;  /* 0x0000000002007343 */ /* 0x004fea0003c00000 */
.L_x_4002:
        /* <DEDUP_REMOVED lines=15> */
.L_x_4001:
[----:B------:R-:W-:Y:S05]  /*1eb20*/  BSYNC B6 ;  /* 0x0000000000067941 */ /* 0x000fea0003800000 */
.L_x_4000:
[----:B------:R-:W2:Y:S01]  /*1eb30*/  LDL R25, [R1+0x20] ;  /* 0x0000200001197983 */ /* 0x000ea20000100800 */
[----:B------:R-:W-:Y:S01]  /*1eb40*/  ULDC.64 UR4, c[0x0][0x9f8] ;  /* 0x00027e0000047ab9 */ /* 0x000fe20000000a00 */
[----:B------:R-:W1:Y:S02]  /*1eb50*/  LDC R0, c[0x0][0x430] ;  /* 0x00010c00ff007b82 */ /* 0x000e640000000800 */
[----:B0-----:R-:W3:Y:S01]  /*1eb60*/  LDL R8, [R1+0x4] ;  /* 0x0000040001087983 */ /* 0x001ee20000100800 */
[----:B------:R-:W-:-:S03]  /*1eb70*/  ISETP.NE.U32.AND P0, PT, RZ, UR4, PT ;  /* 0x00000004ff007c0c */ /* 0x000fc6000bf05070 */
[----:B------:R-:W4:Y:S01]  /*1eb80*/  LDL R7, [R1+0xc] ;  /* 0x00000c0001077983 */ /* 0x000f220000100800 */
[----:B------:R-:W-:-:S03]  /*1eb90*/  ISETP.NE.AND.EX P0, PT, RZ, UR5, PT, P0 ;  /* 0x00000005ff007c0c */ /* 0x000fc6000bf05300 */
[----:B------:R-:W4:Y:S01]  /*1eba0*/  LDL.LU R20, [R1] ;  /* 0x0000000001147983 */ /* 0x000f220000300800 */
[----:B------:R-:W0:Y:S09]  /*1ebb0*/  S2R R21, SR_TID.X ;  /* 0x0000000000157919 */ /* 0x000e320000002100 */
        /* <DEDUP_REMOVED lines=12> */
[----:B------:R-:W-:Y:S01]  /*1ec80*/  ISETP.GE.AND P3, PT, R32, UR4, PT ;  /* 0x0000000420007c0c */ /* 0x000fe2000bf66270 */
[----:B------:R-:W-:Y:S01]  /*1ec90*/  UMOV UR5, 0xffffffff ;  /* 0xffffffff00057882 */ /* 0x000fe20000000000 */
[----:B--2---:R-:W-:-:S05]  /*1eca0*/  IADD3 R25, R25, -0x1, RZ ;  /* 0xffffffff19197810 */ /* 0x004fca0007ffe0ff */
[----:B------:R-:W-:-:S05]  /*1ecb0*/  IMAD R5, R25, 0x60, R21 ;  /* 0x0000006019057824 */ /* 0x000fca00078e0215 */
[----:B---3--:R-:W-:-:S04]  /*1ecc0*/  ISETP.GE.AND P0, PT, R5, R8, PT ;  /* 0x000000080500720c */ /* 0x008fc80003f06270 */
[----:B------:R-:W-:Y:S01]  /*1ecd0*/  ISETP.GT.U32.OR P0, PT, R21, 0x5f, P0 ;  /* 0x0000005f1500780c */ /* 0x000fe20000704470 */
[----:B----4-:R-:W-:-:S04]  /*1ece0*/  IMAD.IADD R5, R5, 0x1, R7 ;  /* 0x0000000105057824 */ /* 0x010fc800078e0207 */
[----:B0-----:R-:W-:-:S08]  /*1ecf0*/  @P1 IMAD.HI.U32 R7, R5, R4, RZ ;  /* 0x0000000405071227 */ /* 0x001fd000078e00ff */
[----:B------:R-:W0:Y:S01]  /*1ed00*/  @!P0 LDC.64 R2, c[0x0][0x428] ;  /* 0x00010a00ff028b82 */ /* 0x000e220000000a00 */
[----:B------:R-:W-:Y:S01]  /*1ed10*/  IMAD.MOV.U32 R4, RZ, RZ, R5 ;  /* 0x000000ffff047224 */ /* 0x000fe200078e0005 */
[----:B-1----:R-:W-:Y:S02]  /*1ed20*/  @P1 SHF.R.U32.HI R4, RZ, R6, R7 ;  /* 0x00000006ff041219 */ /* 0x002fe40000011607 */
[----:B------:R-:W-:Y:S02]  /*1ed30*/  SHF.R.S32.HI R8, RZ, 0x1f, R31 ;  /* 0x0000001fff087819 */ /* 0x000fe4000001141f */
[----:B------:R-:W-:-:S05]  /*1ed40*/  IADD3 R6, -R4, RZ, RZ ;  /* 0x000000ff04067210 */ /* 0x000fca0007ffe1ff */
        /* <DEDUP_REMOVED lines=13> */
[----:B------:R-:W-:Y:S02]  /*1ee20*/  ISETP.NE.AND P2, PT, R7, 0x3, PT ;  /* 0x000000030700780c */ /* 0x000fe40003f45270 */
[----:B------:R-:W-:-:S09]  /*1ee30*/  LOP3.LUT R20, R20, 0xfffffff7, RZ, 0xc0, !PT ;  /* 0xfffffff714147812 */ /* 0x000fd200078ec0ff */
[----:B------:R-:W-:-:S04]  /*1ee40*/  @P0 LOP3.LUT R20, R20, 0x8, RZ, 0xfc, !PT ;  /* 0x0000000814140812 */ /* 0x000fc800078efcff */
[----:B------:R-:W-:-:S04]  /*1ee50*/  LOP3.LUT R20, R20, 0xffffffef, RZ, 0xc0, !PT ;  /* 0xffffffef14147812 */ /* 0x000fc800078ec0ff */
[----:B------:R-:W-:-:S04]  /*1ee60*/  @P2 LOP3.LUT R20, R20, 0x10, RZ, 0xfc, !PT ;  /* 0x0000001014142812 */ /* 0x000fc800078efcff */
[----:B------:R-:W-:Y:S02]  /*1ee70*/  LOP3.LUT R20, R20, 0xfffffffb, RZ, 0xc0, !PT ;  /* 0xfffffffb14147812 */ /* 0x000fe400078ec0ff */
[----:B------:R-:W-:Y:S02]  /*1ee80*/  ISETP.GE.AND P1, PT, R35, UR4, PT ;  /* 0x0000000423007c0c */ /* 0x000fe4000bf26270 */
[----:B------:R-:W-:Y:S02]  /*1ee90*/  @P3 LOP3.LUT R20, R20, 0x4, RZ, 0xfc, !PT ;  /* 0x0000000414143812 */ /* 0x000fe400078efcff */
[----:B------:R-:W-:Y:S02]  /*1eea0*/  ISETP.GE.AND P0, PT, R33, UR4, PT ;  /* 0x0000000421007c0c */ /* 0x000fe4000bf06270 */
[----:B------:R-:W-:-:S04]  /*1eeb0*/  LOP3.LUT R20, R20, 0xfffffffe, RZ, 0xc0, !PT ;  /* 0xfffffffe14147812 */ /* 0x000fc800078ec0ff */
[----:B------:R-:W-:-:S04]  /*1eec0*/  LOP3.LUT R20, R20, 0xfffffffd, RZ, 0xc0, !PT ;  /* 0xfffffffd14147812 */ /* 0x000fc800078ec0ff */
[----:B------:R-:W-:Y:S01]  /*1eed0*/  @P1 LOP3.LUT R20, R20, 0x2, RZ, 0xfc, !PT ;  /* 0x0000000214141812 */ /* 0x000fe200078efcff */
[----:B------:R0:W-:Y:S03]  /*1eee0*/  STL [R1+0x10], R8 ;  /* 0x0000100801007387 */ /* 0x0001e60000100800 */
[----:B------:R-:W-:Y:S01]  /*1eef0*/  @P0 LOP3.LUT R20, R20, 0x1, RZ, 0xfc, !PT ;  /* 0x0000000114140812 */ /* 0x000fe200078efcff */
[----:B------:R0:W-:Y:S04]  /*1ef00*/  STL [R1+0x38], R7 ;  /* 0x0000380701007387 */ /* 0x0001e80000100800 */
[----:B------:R0:W-:Y:S01]  /*1ef10*/  STL [R1], R20 ;  /* 0x0000001401007387 */ /* 0x0001e20000100800 */
[----:B------:R-:W-:Y:S05]  /*1ef20*/  BRA.DIV UR5, `(.L_x_4003) ;  /* 0x0000004e05b87947 */ /* 0x000fea000b800000 */
.L_x_4118:
[----:B------:R-:W-:Y:S05]  /*1ef30*/  @!P2 BRA `(.L_x_4004) ;  /* 0x000000000004a947 */ /* 0x000fea0003800000 */
[----:B------:R-:W-:Y:S01]  /*1ef40*/  BPT.TRAP 0x1 ;  /* 0x000000040000795c */ /* 0x000fe20000300000 */
.L_x_4004:
[----:B------:R-:W-:Y:S01]  /*1ef50*/  SHF.R.S32.HI R5, RZ, 0x1f, R0 ;  /* 0x0000001fff057819 */ /* 0x000fe20000011400 */
[----:B------:R-:W-:Y:S01]  /*1ef60*/  ULDC.64 UR4, c[0x0][0x328] ;  /* 0x0000ca0000047ab9 */ /* 0x000fe20000000a00 */
[----:B------:R-:W-:Y:S01]  /*1ef70*/  ULDC.64 UR6, c[0x0][0x318] ;  /* 0x0000c60000067ab9 */ /* 0x000fe20000000a00 */
[----:B------:R-:W-:Y:S02]  /*1ef80*/  BSSY B0, `(.L_x_4005) ;  /* 0x0000014000007945 */ /* 0x000fe40003800000 */
[----:B0-----:R-:W-:-:S04]  /*1ef90*/  IMAD R3, R5, UR4, RZ ;  /* 0x0000000405037c24 */ /* 0x001fc8000f8e02ff */
        /* <DEDUP_REMOVED lines=18> */
.L_x_4119:
[----:B------:R-:W-:Y:S05]  /*1f0c0*/  BSYNC B0 ;  /* 0x0000000000007941 */ /* 0x000fea0003800000 */
.L_x_4005:
[----:B------:R-:W2:Y:S01]  /*1f0d0*/  LDL R3, [R1] ;  /* 0x0000000001037983 */ /* 0x000ea20000100800 */
[----:B------:R-:W-:Y:S01]  /*1f0e0*/  ULDC.64 UR4, c[0x0][0x300] ;  /* 0x0000c00000047ab9 */ /* 0x000fe20000000a00 */
[----:B------:R-:W-:Y:S02]  /*1f0f0*/  ULDC.64 UR6, c[0x0][0x2e8] ;  /* 0x0000ba0000067ab9 */ /* 0x000fe40000000a00 */
[----:B------:R-:W3:Y:S01]  /*1f100*/  LDL R9, [R1+0x4] ;  /* 0x0000040001097983 */ /* 0x000ee20000100800 */
[----:B------:R-:W-:Y:S01]  /*1f110*/  IMAD R5, R5, UR4, RZ ;  /* 0x0000000405057c24 */ /* 0x000fe2000f8e02ff */
[----:B------:R-:W1:Y:S03]  /*1f120*/  S2R R8, SR_TID.X ;  /* 0x0000000000087919 */ /* 0x000e660000002100 */
[----:B------:R-:W-:Y:S01]  /*1f130*/  IMAD R5, R0, UR5, R5 ;  /* 0x0000000500057c24 */ /* 0x000fe2000f8e0205 */
[----:B-1----:R-:W-:-:S04]  /*1f140*/  LOP3.LUT R8, R8, 0x7f, RZ, 0xc0, !PT ;  /* 0x0000007f08087812 */ /* 0x002fc800078ec0ff */
[----:B------:R-:W-:Y:S02]  /*1f150*/  SHF.R.U32.HI R8, RZ, 0x3, R8 ;  /* 0x00000003ff087819 */ /* 0x000fe40000011608 */
[C---:B--2---:R-:W-:Y:S02]  /*1f160*/  LOP3.LUT P4, RZ, R3.reuse, 0x4, RZ, 0xc0, !PT ;  /* 0x0000000403ff7812 */ /* 0x044fe4000788c0ff */
[C---:B------:R-:W-:Y:S02]  /*1f170*/  LOP3.LUT P3, RZ, R3.reuse, 0x2, RZ, 0xc0, !PT ;  /* 0x0000000203ff7812 */ /* 0x040fe4000786c0ff */
[----:B------:R-:W-:Y:S01]  /*1f180*/  LOP3.LUT P2, RZ, R3, 0x1, RZ, 0xc0, !PT ;  /* 0x0000000103ff7812 */ /* 0x000fe2000784c0ff */
[----:B0-----:R-:W-:Y:S01]  /*1f190*/  IMAD.WIDE.U32 R2, R0, UR4, RZ ;  /* 0x0000000400027c25 */ /* 0x001fe2000f8e00ff */
[----:B------:R-:W-:-:S03]  /*1f1a0*/  ULDC.64 UR4, c[0x0][0x310] ;  /* 0x0000c40000047ab9 */ /* 0x000fc60000000a00 */
[----:B------:R-:W-:Y:S02]  /*1f1b0*/  IMAD.IADD R3, R3, 0x1, R5 ;  /* 0x0000000103037824 */ /* 0x000fe400078e0205 */
[----:B------:R-:W-:Y:S02]  /*1f1c0*/  IMAD R6, R6, UR4, RZ ;  /* 0x0000000406067c24 */ /* 0x000fe4000f8e02ff */
[----:B------:R-:W-:-:S04]  /*1f1d0*/  IMAD.WIDE.U32 R2, R4, UR4, R2 ;  /* 0x0000000404027c25 */ /* 0x000fc8000f8e0002 */
[----:B------:R-:W-:Y:S01]  /*1f1e0*/  IMAD R6, R4, UR5, R6 ;  /* 0x0000000504067c24 */ /* 0x000fe2000f8e0206 */
[----:B------:R-:W-:Y:S01]  /*1f1f0*/  ULDC.64 UR4, c[0x0][0x308] ;  /* 0x0000c20000047ab9 */ /* 0x000fe20000000a00 */
[----:B------:R-:W-:Y:S02]  /*1f200*/  IMAD R5, R26, 0x4800, R36 ;  /* 0x000048001a057824 */ /* 0x000fe400078e0224 */
[----:B------:R-:W-:Y:S02]  /*1f210*/  IMAD.IADD R3, R3, 0x1, R6 ;  /* 0x0000000103037824 */ /* 0x000fe400078e0206 */
[----:B---3--:R-:W-:Y:S02]  /*1f220*/  IMAD R6, R25, -0x60, R9 ;  /* 0xffffffa019067824 */ /* 0x008fe400078e0209 */
[----:B------:R-:W-:Y:S01]  /*1f230*/  IMAD.WIDE.U32 R2, R18, UR4, R2 ;  /* 0x0000000412027c25 */ /* 0x000fe2000f8e0002 */
[----:B------:R-:W-:Y:S02]  /*1f240*/  UMOV UR4, 0xffffffff ;  /* 0xffffffff00047882 */ /* 0x000fe40000000000 */
[----:B------:R-:W-:Y:S01]  /*1f250*/  IADD3 R6, -R8, R6, RZ ;  /* 0x0000000608067210 */ /* 0x000fe20007ffe1ff */
[----:B------:R-:W-:Y:S01]  /*1f260*/  IMAD R0, R18, UR5, R3 ;  /* 0x0000000512007c24 */ /* 0x000fe2000f8e0203 */
[----:B------:R-:W-:-:S04]  /*1f270*/  LEA R4, P0, R2, UR6, 0x1 ;  /* 0x0000000602047c11 */ /* 0x000fc8000f8008ff */
[----:B------:R-:W-:Y:S02]  /*1f280*/  LEA.HI.X R0, R2, UR7, R0, 0x1, P0 ;  /* 0x0000000702007c11 */ /* 0x000fe400080f0c00 */
[----:B------:R-:W-:Y:S01]  /*1f290*/  ISETP.GE.AND P0, PT, R6, 0x1, PT ;  /* 0x000000010600780c */ /* 0x000fe20003f06270 */
[----:B------:R-:W-:-:S12]  /*1f2a0*/  BRA.DIV UR4, `(.L_x_4007) ;  /* 0x0000004e04207947 */ /* 0x000fd8000b800000 */
[----:B------:R-:W0:Y:S01]  /*1f2b0*/  SHFL.IDX PT, R3, R4, RZ, 0x181f ;  /* 0x00181fff04037589 */ /* 0x000e2200000e0000 */
[----:B------:R-:W-:-:S03]  /*1f2c0*/  @P0 IMAD R8, R5, 0x2, R22 ;  /* 0x0000000205080824 */ /* 0x000fc600078e0216 */
        /* <DEDUP_REMOVED lines=14> */
[----:B0-----:R-:W-:-:S04]  /*1f3b0*/  @P1 LEA R3, P0, R32, R3, 0x1 ;  /* 0x0000000320031211 */ /* 0x001fc800078008ff */
[----:B-1----:R-:W-:-:S04]  /*1f3c0*/  @P1 IADD3.X R2, RZ, R2, RZ, P0, !PT ;  /* 0x00000002ff021210 */ /* 0x002fc800007fe4ff */
        /* <DEDUP_REMOVED lines=8> */
[----:B------:R-:W-:Y:S01]  /*1f450*/  @P1 LEA R8, R5, R22, 0x1 ;  /* 0x0000001605081211 */ /* 0x000fe200078e08ff */
        /* <DEDUP_REMOVED lines=26> */
[----:B0-----:R-:W-:-:S04]  /*1f600*/  @P1 LEA R3, P0, R32, R3, 0x1 ;  /* 0x0000000320031211 */ /* 0x001fc800078008ff */
[----:B-1----:R-:W-:-:S04]  /*1f610*/  @P1 IADD3.X R2, RZ, R2, RZ, P0, !PT ;  /* 0x00000002ff021210 */ /* 0x002fc800007fe4ff */
[----:B------:R-:W-:-:S04]  /*1f620*/  @P1 LOP3.LUT R3, R3, R2, RZ, 0x3c, !PT ;  /* 0x0000000203031212 */ /* 0x000fc800078e3cff */
[----:B------:R-:W-:-:S04]  /*1f630*/  @P1 LOP3.LUT R2, R3, R2, RZ, 0x3c, !PT ;  /* 0x0000000203021212 */ /* 0x000fc800078e3cff */
[----:B------:R-:W-:-:S05]  /*1f640*/  @P1 LOP3.LUT R3, R3, R2, RZ, 0x3c, !PT ;  /* 0x0000000203031212 */ /* 0x000fca00078e3cff */
[----:B------:R-:W-:Y:S04]  /*1f650*/  @P1 LDGSTS.E.BYPASS.LTC128B.128 [R8+0x20400], desc[UR48][R2.64], !P4 ;  /* 0x2040000002081fae */ /* 0x000fe8000e101d70 */
[----:B------:R-:W-:Y:S04]  /*1f660*/  @P1 LDGSTS.E.BYPASS.LTC128B.128 [R8+0x23400], desc[UR48][R2.64+0x80], !P3 ;  /* 0x2340008002081fae */ /* 0x000fe8000d901d70 */
[----:B------:R0:W-:Y:S04]  /*1f670*/  @P1 LDGSTS.E.BYPASS.LTC128B.128 [R8+0x26400], desc[UR48][R2.64+0x100], !P2 ;  /* 0x2640010002081fae */ /* 0x0001e8000d101d70 */
[----:B0-2---:R0:W1:Y:S02]  /*1f680*/  SHFL.IDX PT, R2, R4, 0x5, 0x181f ;  /* 0x00b81f0004027f89 */ /* 0x00506400000e0000 */
.L_x_4133:
[----:B------:R-:W-:-:S13]  /*1f690*/  ISETP.GE.AND P0, PT, R6, 0x51, PT ;  /* 0x000000510600780c */ /* 0x000fda0003f06270 */
[----:B-1----:R-:W-:Y:S02]  /*1f6a0*/  @P0 LEA R2, P1, R32, R2, 0x1 ;  /* 0x0000000220020211 */ /* 0x002fe400078208ff */
[----:B------:R-:W-:-:S03]  /*1f6b0*/  @P0 LEA R5, R5, R22, 0x1 ;  /* 0x0000001605050211 */ /* 0x000fc600078e08ff */
[----:B------:R-:W-:-:S05]  /*1f6c0*/  @P0 IMAD.X R3, RZ, RZ, R0, P1 ;  /* 0x000000ffff030224 */ /* 0x000fca00008e0600 */
        /* <DEDUP_REMOVED lines=8> */
.L_x_4008:
[----:B------:R-:W-:Y:S02]  /*1f750*/  PLOP3.LUT P1, PT, P1, P0, PT, 0xa2, 0x0 ;  /* 0x000000000000781c */ /* 0x000fe40000f21472 */
[----:B------:R-:W-:-:S08]  /*1f760*/  @P0 R2UR P1, UR4, R7 ;  /* 0x00000000070402ca */ /* 0x000fd00000020000 */
[----:B------:R-:W-:-:S05]  /*1f770*/  @P0 PLOP3.LUT P0, PT, P1, PT, PT, 0x80, 0x0 ;  /* 0x000000000000081c */ /* 0x000fca0000f0f070 */
[----:B------:R-:W-:Y:S01]  /*1f780*/  @!P1 SYNCS.ARRIVE.TRANS64.RED.A0T1 RZ, [UR4+0x30830], RZ ;  /* 0x030830ffffff99a7 */ /* 0x000fe20008200404 */
[----:B------:R-:W-:Y:S07]  /*1f790*/  @!P1 ARRIVES.LDGSTSBAR.64.TRANSCNT [UR4+0x30830] ;  /* 0x03083000ff0099b0 */ /* 0x000fee0008000a84 */
[----:B------:R-:W-:Y:S05]  /*1f7a0*/  @P0 BRA.U.ANY `(.L_x_4008) ;  /* 0xfffffffd00e80947 */ /* 0x000fea000393ffff */
[----:B------:R-:W-:Y:S01]  /*1f7b0*/  NOP ;  /* 0x0000000000007918 */ /* 0x000fe20000000000 */
[----:B------:R-:W2:Y:S02]  /*1f7c0*/  LDL R0, [R1+0x38] ;  /* 0x0000380001007983 */ /* 0x000ea40000100800 */
[----:B--2---:R-:W-:-:S13]  /*1f7d0*/  ISETP.NE.AND P2, PT, R0, 0x3, PT ;  /* 0x000000030000780c */ /* 0x004fda0003f45270 */
[----:B------:R-:W-:Y:S05]  /*1f7e0*/  @!P2 BRA `(.L_x_4009) ;  /* 0x000000000004a947 */ /* 0x000fea0003800000 */
[----:B------:R-:W-:Y:S01]  /*1f7f0*/  BPT.TRAP 0x1 ;  /* 0x000000040000795c */ /* 0x000fe20000300000 */
.L_x_4009:
[----:B-1----:R1:W5:Y:S01]  /*1f800*/  LDL.LU R3, [R1+0x18] ;  /* 0x0000180001037983 */ /* 0x0023620000300800 */
[----:B------:R1:W-:Y:S02]  /*1f810*/  SYNCS.ARRIVE.TRANS64.A1T0 RZ, [R7+URZ+0x30830], RZ ;  /* 0x030830ff07ff79a7 */ /* 0x0003e4000810003f */
[----:B------:R-:W-:Y:S05]  /*1f820*/  WARPSYNC.ALL ;  /* 0x0000000000007948 */ /* 0x000fea0003800000 */
[----:B------:R-:W-:Y:S01]  /*1f830*/  ULDC.64 UR6, c[0x0][0xa00] ;  /* 0x0002800000067ab9 */ /* 0x000fe20000000a00 */
[----:B------:R-:W-:Y:S01]  /*1f840*/  ULDC.64 UR4, c[0x0][0x298] ;  /* 0x0000a60000047ab9 */ /* 0x000fe20000000a00 */
[----:B------:R-:W-:Y:S01]  /*1f850*/  BAR.SYNC.DEFER_BLOCKING 0x8, 0x180 ;  /* 0x0206000000007b1d */ /* 0x000fe20000010000 */
[----:B------:R-:W-:Y:S01]  /*1f860*/  ISETP.NE.U32.AND P0, PT, RZ, UR6, PT ;  /* 0x00000006ff007c0c */ /* 0x000fe2000bf05070 */
[----:B0-----:R-:W-:Y:S01]  /*1f870*/  IMAD.WIDE.U32 R4, R34, UR4, RZ ;  /* 0x0000000422047c25 */ /* 0x001fe2000f8e00ff */
[----:B------:R-:W-:-:S02]  /*1f880*/  SHF.R.S32.HI R0, RZ, 0x1f, R34 ;  /* 0x0000001fff007819 */ /* 0x000fc40000011422 */
[----:B------:R-:W-:Y:S01]  /*1f890*/  ISETP.NE.AND.EX P0, PT, RZ, UR7, PT, P0 ;  /* 0x00000007ff007c0c */ /* 0x000fe2000bf05300 */
[----:B------:R-:W-:Y:S01]  /*1f8a0*/  VIADD R2, R22, 0x12400 ;  /* 0x0001240016027836 */ /* 0x000fe20000000000 */
[----:B------:R-:W-:Y:S01]  /*1f8b0*/  BSSY B6, `(.L_x_4010) ;  /* 0x000001a000067945 */ /* 0x000fe20003800000 */
[----:B------:R-:W-:Y:S01]  /*1f8c0*/  IMAD R0, R0, UR4, RZ ;  /* 0x0000000400007c24 */ /* 0x000fe2000f8e02ff */
[----:B------:R-:W-:-:S03]  /*1f8d0*/  SEL R30, R30, RZ, !P0 ;  /* 0x000000ff1e1e7207 */ /* 0x000fc60004000000 */
[----:B------:R-:W-:-:S04]  /*1f8e0*/  IMAD R0, R34, UR5, R0 ;  /* 0x0000000522007c24 */ /* 0x000fc8000f8e0200 */
[----:B------:R-:W-:Y:S01]  /*1f8f0*/  IMAD.IADD R34, R5, 0x1, R0 ;  /* 0x0000000105227824 */ /* 0x000fe200078e0200 */
[----:B-----5:R-:W-:Y:S02]  /*1f900*/  SEL R3, R3, RZ, !P0 ;  /* 0x000000ff03037207 */ /* 0x020fe40004000000 */
[----:B------:R-:W-:-:S03]  /*1f910*/  LOP3.LUT P0, RZ, R2, 0x3ff, RZ, 0xc0, !PT ;  /* 0x000003ff02ff7812 */ /* 0x000fc6000780c0ff */
[----:B------:R0:W-:Y:S04]  /*1f920*/  STL [R1+0x2c], R3 ;  /* 0x00002c0301007387 */ /* 0x0001e80000100800 */
[----:B------:R0:W-:Y:S06]  /*1f930*/  STL.64 [R1+0x18], R4 ;  /* 0x0000180401007387 */ /* 0x0001ec0000100a00 */
[----:B------:R-:W-:Y:S05]  /*1f940*/  @!P0 BRA `(.L_x_4011) ;  /* 0x0000000000408947 */ /* 0x000fea0003800000 */
[----:B------:R-:W-:Y:S01]  /*1f950*/  MOV R2, 0x0 ;  /* 0x0000000000027802 */ /* 0x000fe20000000f00 */
[----:B------:R-:W-:Y:S01]  /*1f960*/  ULDC.64 UR4, c[0x4][0x138] ;  /* 0x01004e0000047ab9 */ /* 0x000fe20000000a00 */
[----:B------:R-:W-:Y:S01]  /*1f970*/  ULDC.64 UR6, c[0x4][0x140] ;  /* 0x0100500000067ab9 */ /* 0x000fe20000000a00 */
[----:B------:R-:W-:Y:S01]  /*1f980*/  ULDC.64 UR8, c[0x4][0x88] ;  /* 0x0100220000087ab9 */ /* 0x000fe20000000a00 */
[----:B0-----:R-:W-:Y:S01]  /*1f990*/  MOV R4, UR4 ;  /* 0x0000000400047c02 */ /* 0x001fe20008000f00 */
[----:B------:R-:W-:Y:S01]  /*1f9a0*/  IMAD.U32 R5, RZ, RZ, UR5 ;  /* 0x00000005ff057e24 */ /* 0x000fe2000f8e00ff */
[----:B------:R-:W0:Y:S01]  /*1f9b0*/  LDC.64 R2, c[0x4][R2] ;  /* 0x0100000002027b82 */ /* 0x000e220000000a00 */
[----:B------:R-:W-:Y:S01]  /*1f9c0*/  IMAD.U32 R6, RZ, RZ, UR6 ;  /* 0x00000006ff067e24 */ /* 0x000fe2000f8e00ff */
[----:B-1----:R-:W-:Y:S01]  /*1f9d0*/  MOV R7, UR7 ;  /* 0x0000000700077c02 */ /* 0x002fe20008000f00 */
[----:B------:R-:W-:Y:S01]  /*1f9e0*/  IMAD.U32 R10, RZ, RZ, UR8 ;  /* 0x00000008ff0a7e24 */ /* 0x000fe2000f8e00ff */
[----:B------:R-:W-:Y:S01]  /*1f9f0*/  MOV R8, 0x70 ;  /* 0x0000007000087802 */ /* 0x000fe20000000f00 */
[----:B------:R-:W-:-:S02]  /*1fa00*/  IMAD.U32 R11, RZ, RZ, UR9 ;  /* 0x00000009ff0b7e24 */ /* 0x000fc4000f8e00ff */
[----:B------:R-:W-:Y:S02]  /*1fa10*/  IMAD.MOV.U32 R12, RZ, RZ, 0x1 ;  /* 0x00000001ff0c7424 */ /* 0x000fe400078e00ff */
[----:B------:R-:W-:-:S07]  /*1fa20*/  IMAD.MOV.U32 R13, RZ, RZ, RZ ;  /* 0x000000ffff0d7224 */ /* 0x000fce00078e00ff */
[----:B------:R-:W-:-:S07]  /*1fa30*/  LEPC R20, `(.L_x_4011) ;  /* 0x000000001014794e */ /* 0x000fce0000000000 */
[----:B0-----:R-:W-:Y:S05]  /*1fa40*/  CALL.ABS.NOINC R2 ;  /* 0x0000000002007343 */ /* 0x001fea0003c00000 */
.L_x_4011:
[----:B------:R-:W-:Y:S05]  /*1fa50*/  BSYNC B6 ;  /* 0x0000000000067941 */ /* 0x000fea0003800000 */
.L_x_4010:
[----:B------:R-:W2:Y:S01]  /*1fa60*/  LDL.LU R20, [R1+0x2c] ;  /* 0x00002c0001147983 */ /* 0x000ea20000300800 */
[----:B------:R-:W-:Y:S01]  /*1fa70*/  ULDC.64 UR4, c[0x0][0x2d8] ;  /* 0x0000b60000047ab9 */ /* 0x000fe20000000a00 */
[----:B------:R-:W3:Y:S02]  /*1fa80*/  LDC R8, c[0x0][0x448] ;  /* 0x00011200ff087b82 */ /* 0x000ee40000000800 */
[----:B0-----:R-:W4:Y:S04]  /*1fa90*/  LDL.LU.64 R2, [R1+0x18] ;  /* 0x0000180001027983 */ /* 0x001f280000300a00 */
[----:B------:R0:W5:Y:S01]  /*1faa0*/  LDL R10, [R1+0x24] ;  /* 0x00002400010a7983 */ /* 0x0001620000100800 */
[----:B---3--:R-:W-:Y:S02]  /*1fab0*/  ISETP.NE.AND P0, PT, R8, 0x1, PT ;  /* 0x000000010800780c */ /* 0x008fe40003f05270 */
[----:B------:R-:W-:-:S02]  /*1fac0*/  SHF.L.U32 R4, R17, 0x7, RZ ;  /* 0x0000000711047819 */ /* 0x000fc400000006ff */
[----:B----4-:R-:W-:-:S03]  /*1fad0*/  MOV R3, R34 ;  /* 0x0000002200037202 */ /* 0x010fc60000000f00 */
[----:B------:R-:W-:-:S04]  /*1fae0*/  IMAD.WIDE.U32 R2, R18, UR4, R2 ;  /* 0x0000000412027c25 */ /* 0x000fc8000f8e0002 */
[----:B------:R-:W-:Y:S01]  /*1faf0*/  IMAD R3, R18, UR5, R3 ;  /* 0x0000000512037c24 */ /* 0x000fe2000f8e0203 */
[----:B------:R-:W-:Y:S02]  /*1fb00*/  ULDC.64 UR4, c[0x0][0x2e0] ;  /* 0x0000b80000047ab9 */ /* 0x000fe40000000a00 */
[----:B--2---:R-:W-:Y:S02]  /*1fb10*/  IMAD R5, R20, UR4, RZ ;  /* 0x0000000414057c24 */ /* 0x004fe4000f8e02ff */
[----:B------:R-:W2:Y:S01]  /*1fb20*/  S2R R20, SR_TID.X ;  /* 0x0000000000147919 */ /* 0x000ea20000002100 */
[----:B------:R-:W-:-:S04]  /*1fb30*/  IMAD.WIDE.U32 R2, R30, UR4, R2 ;  /* 0x000000041e027c25 */ /* 0x000fc8000f8e0002 */
[----:B------:R-:W-:Y:S01]  /*1fb40*/  IMAD R0, R30, UR5, R5 ;  /* 0x000000051e007c24 */ /* 0x000fe2000f8e0205 */
[----:B------:R-:W-:Y:S01]  /*1fb50*/  ULDC.64 UR4, c[0x0][0x2d0] ;  /* 0x0000b40000047ab9 */ /* 0x000fe20000000a00 */
[----:B------:R-:W1:Y:S01]  /*1fb60*/  @P0 LDC R5, c[0x0][0x44c] ;  /* 0x00011300ff050b82 */ /* 0x000e620000000800 */
[----:B--2---:R-:W-:-:S04]  /*1fb70*/  LOP3.LUT R20, R20, 0x7f, RZ, 0xc0, !PT ;  /* 0x0000007f14147812 */ /* 0x004fc800078ec0ff */
[----:B------:R-:W-:Y:S02]  /*1fb80*/  SHF.R.U32.HI R21, RZ, 0x3, R20 ;  /* 0x00000003ff157819 */ /* 0x000fe40000011614 */
[----:B------:R-:W2:Y:S01]  /*1fb90*/  S2R R20, SR_TID.X ;  /* 0x0000000000147919 */ /* 0x000ea20000002100 */
[----:B------:R-:W-:Y:S02]  /*1fba0*/  IMAD.IADD R3, R3, 0x1, R0 ;  /* 0x0000000103037824 */ /* 0x000fe400078e0200 */
[----:B------:R-:W3:Y:S01]  /*1fbb0*/  @P0 LDC R0, c[0x0][0x450] ;  /* 0x00011400ff000b82 */ /* 0x000ee20000000800 */
[----:B--2---:R-:W-:-:S05]  /*1fbc0*/  IMAD.SHL.U32 R20, R20, 0x10, RZ ;  /* 0x0000001014147824 */ /* 0x004fca00078e00ff */
[----:B------:R-:W-:-:S04]  /*1fbd0*/  LOP3.LUT R20, R21, 0x70, R20, 0xf8, !PT ;  /* 0x0000007015147812 */ /* 0x000fc800078ef814 */
[----:B------:R-:W-:-:S05]  /*1fbe0*/  LOP3.LUT R6, R20, R4, RZ, 0xfc, !PT ;  /* 0x0000000414067212 */ /* 0x000fca00078efcff */
[----:B-1----:R-:W-:-:S04]  /*1fbf0*/  @P0 IMAD.HI.U32 R7, R6, R5, RZ ;  /* 0x0000000506070227 */ /* 0x002fc800078e00ff */
[----:B------:R-:W-:Y:S01]  /*1fc00*/  IMAD.MOV.U32 R5, RZ, RZ, R6 ;  /* 0x000000ffff057224 */ /* 0x000fe200078e0006 */
[----:B---3--:R-:W-:-:S05]  /*1fc10*/  @P0 SHF.R.U32.HI R5, RZ, R0, R7 ;  /* 0x00000000ff050219 */ /* 0x008fca0000011607 */
[----:B------:R-:W-:-:S04]  /*1fc20*/  IMAD.MOV R0, RZ, RZ, -R5 ;  /* 0x000000ffff007224 */ /* 0x000fc800078e0a05 */
[----:B------:R-:W-:Y:S01]  /*1fc30*/  IMAD R0, R8, R0, R6 ;  /* 0x0000000008007224 */ /* 0x000fe200078e0206 */
[----:B------:R-:W-:Y:S01]  /*1fc40*/  SHF.R.S32.HI R6, RZ, 0x1f, R5 ;  /* 0x0000001fff067819 */ /* 0x000fe20000011405 */
[----:B------:R-:W1:Y:S01]  /*1fc50*/  S2R R20, SR_TID.X ;  /* 0x0000000000147919 */ /* 0x000e620000002100 */
[----:B------:R-:W-:-:S04]  /*1fc60*/  IMAD.WIDE.U32 R2, R5, UR4, R2 ;  /* 0x0000000405027c25 */ /* 0x000fc8000f8e0002 */
[----:B------:R-:W-:-:S04]  /*1fc70*/  IMAD R6, R6, UR4, RZ ;  /* 0x0000000406067c24 */ /* 0x000fc8000f8e02ff */
[----:B------:R-:W-:Y:S01]  /*1fc80*/  IMAD R5, R5, UR5, R6 ;  /* 0x0000000505057c24 */ /* 0x000fe2000f8e0206 */
[----:B------:R-:W-:-:S04]  /*1fc90*/  ULDC.64 UR4, c[0x0][0x2c8] ;  /* 0x0000b20000047ab9 */ /* 0x000fc80000000a00 */
[----:B------:R-:W-:Y:S02]  /*1fca0*/  IADD3 R3, R3, R5, RZ ;  /* 0x0000000503037210 */ /* 0x000fe40007ffe0ff */
[----:B------:R-:W-:-:S05]  /*1fcb0*/  SHF.R.S32.HI R5, RZ, 0x1f, R0 ;  /* 0x0000001fff057819 */ /* 0x000fca0000011400 */
[----:B------:R-:W-:Y:S02]  /*1fcc0*/  IMAD R5, R5, UR4, RZ ;  /* 0x0000000405057c24 */ /* 0x000fe4000f8e02ff */
[----:B------:R-:W-:-:S04]  /*1fcd0*/  IMAD.WIDE.U32 R2, R0, UR4, R2 ;  /* 0x0000000400027c25 */ /* 0x000fc8000f8e0002 */
[----:B------:R-:W-:Y:S01]  /*1fce0*/  IMAD R5, R0, UR5, R5 ;  /* 0x0000000500057c24 */ /* 0x000fe2000f8e0205 */
[----:B------:R-:W-:Y:S02]  /*1fcf0*/  ULDC.64 UR4, c[0x0][0x280] ;  /* 0x0000a00000047ab9 */ /* 0x000fe40000000a00 */
[----:B------:R-:W-:Y:S01]  /*1fd00*/  LEA R0, P0, R2, UR4, 0x1 ;  /* 0x0000000402007c11 */ /* 0x000fe2000f8008ff */
[----:B------:R-:W-:Y:S01]  /*1fd10*/  IMAD.IADD R5, R3, 0x1, R5 ;  /* 0x0000000103057824 */ /* 0x000fe200078e0205 */
[----:B------:R-:W-:Y:S01]  /*1fd20*/  ULDC UR4, c[0x0][0x2b8] ;  /* 0x0000ae0000047ab9 */ /* 0x000fe20000000800 */
[----:B-1----:R-:W-:-:S03]  /*1fd30*/  LOP3.LUT R20, R20, 0x7f, RZ, 0xc0, !PT ;  /* 0x0000007f14147812 */ /* 0x002fc600078ec0ff */
[----:B------:R-:W-:Y:S01]  /*1fd40*/  LEA.HI.X R5, R2, UR5, R5, 0x1, P0 ;  /* 0x0000000502057c11 */ /* 0x000fe200080f0c05 */
[----:B------:R-:W-:Y:S01]  /*1fd50*/  UMOV UR5, 0xffffffff ;  /* 0xffffffff00057882 */ /* 0x000fe20000000000 */
[----:B------:R-:W-:Y:S02]  /*1fd60*/  ISETP.GE.AND P3, PT, R32, UR4, PT ;  /* 0x0000000420007c0c */ /* 0x000fe4000bf66270 */
[----:B------:R-:W-:Y:S02]  /*1fd70*/  ISETP.GE.AND P2, PT, R35, UR4, PT ;  /* 0x0000000423007c0c */ /* 0x000fe4000bf46270 */
[----:B------:R-:W-:Y:S02]  /*1fd80*/  ISETP.GE.AND P0, PT, R33, UR4, PT ;  /* 0x0000000421007c0c */ /* 0x000fe4000bf06270 */
[----:B------:R-:W-:Y:S01]  /*1fd90*/  SHF.R.U32.HI R9, RZ, 0x3, R20 ;  /* 0x00000003ff097819 */ /* 0x000fe20000011614 */
[----:B0-----:R-:W-:Y:S10]  /*1fda0*/  BRA.DIV UR5, `(.L_x_4012) ;  /* 0x0000004a05947947 */ /* 0x001ff4000b800000 */
[----:B------:R-:W0:Y:S01]  /*1fdb0*/  SHFL.IDX PT, R14, R0, RZ, 0x181f ;  /* 0x00181fff000e7589 */ /* 0x000e2200000e0000 */
[----:B-----5:R-:W-:Y:S02]  /*1fdc0*/  IMAD R6, R10, R8, RZ ;  /* 0x000000080a067224 */ /* 0x020fe400078e02ff */
[----:B------:R-:W-:Y:S01]  /*1fdd0*/  IMAD.IADD R4, R9, 0x1, R4 ;  /* 0x0000000109047824 */ /* 0x000fe200078e0204 */
[----:B------:R-:W1:Y:S03]  /*1fde0*/  SHFL.IDX PT, R2, R5, RZ, 0x181f ;  /* 0x00181fff05027589 */ /* 0x000e6600000e0000 */
[C---:B------:R-:W-:Y:S01]  /*1fdf0*/  VIADD R7, R4.reuse, 0x10 ;  /* 0x0000001004077836 */ /* 0x040fe20000000000 */
[----:B------:R-:W-:-:S13]  /*1fe00*/  ISETP.GE.AND P1, PT, R4, R6, PT ;  /* 0x000000060400720c */ /* 0x000fda0003f26270 */
[----:B0-----:R-:W-:-:S04]  /*1fe10*/  @!P1 LEA R14, P4, R32, R14, 0x1 ;  /* 0x0000000e200e9211 */ /* 0x001fc800078808ff */
[----:B-1----:R-:W-:Y:S01]  /*1fe20*/  @!P1 IADD3.X R3, RZ, R2, RZ, P4, !PT ;  /* 0x00000002ff039210 */ /* 0x002fe200027fe4ff */
[----:B------:R-:W-:Y:S02]  /*1fe30*/  @!P1 IMAD.MOV.U32 R2, RZ, RZ, R14 ;  /* 0x000000ffff029224 */ /* 0x000fe400078e000e */
[----:B------:R-:W0:Y:S04]  /*1fe40*/  SHFL.IDX PT, R14, R0, 0x1, 0x181f ;  /* 0x00381f00000e7f89 */ /* 0x000e2800000e0000 */
[----:B------:R-:W-:Y:S04]  /*1fe50*/  @!P1 LDGSTS.E.BYPASS.LTC128B.128 [R37+0x12400], desc[UR48][R2.64], !P3 ;  /* 0x1240000002259fae */ /* 0x000fe8000d901d70 */
[----:B------:R-:W-:Y:S04]  /*1fe60*/  @!P1 LDGSTS.E.BYPASS.LTC128B.128 [R37+0x16400], desc[UR48][R2.64+0x80], !P2 ;  /* 0x1640008002259fae */ /* 0x000fe8000d101d70 */
[----:B------:R1:W-:Y:S01]  /*1fe70*/  @!P1 LDGSTS.E.BYPASS.LTC128B.128 [R37+0x1a400], desc[UR48][R2.64+0x100], !P0 ;  /* 0x1a40010002259fae */ /* 0x0003e2000c101d70 */
[----:B------:R-:W-:-:S03]  /*1fe80*/  ISETP.GE.AND P1, PT, R7, R6, PT ;  /* 0x000000060700720c */ /* 0x000fc60003f26270 */
[----:B-1----:R-:W1:Y:S10]  /*1fe90*/  SHFL.IDX PT, R2, R5, 0x1, 0x181f ;  /* 0x00381f0005027f89 */ /* 0x002e7400000e0000 */
[----:B0-----:R-:W-:-:S04]  /*1fea0*/  @!P1 LEA R14, P4, R32, R14, 0x1 ;  /* 0x0000000e200e9211 */ /* 0x001fc800078808ff */
[----:B-1----:R-:W-:Y:S01]  /*1feb0*/  @!P1 IADD3.X R7, RZ, R2, RZ, P4, !PT ;  /* 0x00000002ff079210 */ /* 0x002fe200027fe4ff */
[----:B------:R-:W-:Y:S02]  /*1fec0*/  @!P1 IMAD.MOV.U32 R2, RZ, RZ, R14 ;  /* 0x000000ffff029224 */ /* 0x000fe400078e000e */
[----:B------:R-:W0:Y:S02]  /*1fed0*/  SHFL.IDX PT, R14, R0, 0x2, 0x181f ;  /* 0x00581f00000e7f89 */ /* 0x000e2400000e0000 */
[----:B------:R-:W-:Y:S01]  /*1fee0*/  @!P1 IMAD.MOV.U32 R3, RZ, RZ, R7 ;  /* 0x000000ffff039224 */ /* 0x000fe200078e0007 */
[----:B------:R-:W-:-:S04]  /*1fef0*/  IADD3 R7, R4, 0x20, RZ ;  /* 0x0000002004077810 */ /* 0x000fc80007ffe0ff */
        /* <DEDUP_REMOVED lines=17> */
[----:B-1----:R-:W-:Y:S01]  /*20010*/  @!P1 IMAD.X R7, RZ, RZ, R2, P4 ;  /* 0x000000ffff079224 */ /* 0x002fe200020e0602 */
[----:B------:R-:W-:Y:S02]  /*20020*/  @!P1 MOV R2, R14 ;  /* 0x0000000e00029202 */ /* 0x000fe40000000f00 */
[----:B------:R-:W0:Y:S01]  /*20030*/  SHFL.IDX PT, R14, R0, 0x4, 0x181f ;  /* 0x00981f00000e7f89 */ /* 0x000e2200000e0000 */
[----:B------:R-:W-:Y:S02]  /*20040*/  @!P1 IMAD.MOV.U32 R3, RZ, RZ, R7 ;  /* 0x000000ffff039224 */ /* 0x000fe400078e0007 */
[----:B------:R-:W-:-:S03]  /*20050*/  VIADD R7, R4, 0x40 ;  /* 0x0000004004077836 */ /* 0x000fc60000000000 */
        /* <DEDUP_REMOVED lines=27> */
[----:B0-----:R-:W-:Y:S01]  /*20210*/  @!P1 LEA R14, P4, R32, R14, 0x1 ;  /* 0x0000000e200e9211 */ /* 0x001fe200078808ff */
[----:B------:R-:W0:Y:S04]  /*20220*/  SHFL.IDX PT, R5, R5, 0x7, 0x181f ;  /* 0x00f81f0005057f89 */ /* 0x000e2800000e0000 */
[----:B-1----:R-:W-:Y:S01]  /*20230*/  @!P1 IMAD.X R7, RZ, RZ, R2, P4 ;  /* 0x000000ffff079224 */ /* 0x002fe200020e0602 */
[----:B------:R-:W-:-:S02]  /*20240*/  @!P1 MOV R2, R14 ;  /* 0x0000000e00029202 */ /* 0x000fc40000000f00 */
[----:B------:R1:W2:Y:S01]  /*20250*/  SHFL.IDX PT, R14, R0, 0x7, 0x181f ;  /* 0x00f81f00000e7f89 */ /* 0x0002a200000e0000 */
[----:B------:R-:W-:-:S05]  /*20260*/  @!P1 IMAD.MOV.U32 R3, RZ, RZ, R7 ;  /* 0x000000ffff039224 */ /* 0x000fca00078e0007 */
[----:B------:R1:W-:Y:S04]  /*20270*/  @!P1 LDGSTS.E.BYPASS.LTC128B.128 [R37+0x15400], desc[UR48][R2.64], !P3 ;  /* 0x1540000002259fae */ /* 0x0003e8000d901d70 */
[----:B------:R1:W-:Y:S04]  /*20280*/  @!P1 LDGSTS.E.BYPASS.LTC128B.128 [R37+0x19400], desc[UR48][R2.64+0x80], !P2 ;  /* 0x1940008002259fae */ /* 0x0003e8000d101d70 */
[----:B0-----:R1:W-:Y:S02]  /*20290*/  @!P1 LDGSTS.E.BYPASS.LTC128B.128 [R37+0x1d400], desc[UR48][R2.64+0x100], !P0 ;  /* 0x1d40010002259fae */ /* 0x0013e4000c101d70 */
.L_x_4150:
[----:B-1----:R-:W-:Y:S01]  /*202a0*/  VIADD R3, R4, 0x70 ;  /* 0x0000007004037836 */ /* 0x002fe20000000000 */
[----:B------:R-:W-:Y:S04]  /*202b0*/  BSSY B0, `(.L_x_4013) ;  /* 0x000000b000007945 */ /* 0x000fe80003800000 */
[----:B------:R-:W-:-:S13]  /*202c0*/  ISETP.GE.AND P1, PT, R3, R6, PT ;  /* 0x000000060300720c */ /* 0x000fda0003f26270 */
[----:B------:R-:W-:Y:S05]  /*202d0*/  @P1 BRA `(.L_x_4014) ;  /* 0x0000000000201947 */ /* 0x000fea0003800000 */
[----:B--2---:R-:W-:-:S04]  /*202e0*/  LEA R2, P1, R32, R14, 0x1 ;  /* 0x0000000e20027211 */ /* 0x004fc800078208ff */
[----:B------:R-:W-:-:S05]  /*202f0*/  IADD3.X R3, RZ, R5, RZ, P1, !PT ;  /* 0x00000005ff037210 */ /* 0x000fca0000ffe4ff */
[----:B------:R-:W-:Y:S01]  /*20300*/  @!PT LDS RZ, [RZ] ;  /* 0x00000000fffff984 */ /* 0x000fe20000000800 */
[----:B------:R-:W-:Y:S01]  /*20310*/  @!PT LDS RZ, [RZ] ;  /* 0x00000000fffff984 */ /* 0x000fe20000000800 */
[----:B------:R-:W-:Y:S01]  /*20320*/  @!PT LDS RZ, [RZ] ;  /* 0x00000000fffff984 */ /* 0x000fe20000000800 */
[----:B------:R0:W-:Y:S04]  /*20330*/  LDGSTS.E.BYPASS.LTC128B.128 [R37+0x15c00], desc[UR48][R2.64], !P3 ;  /* 0x15c0000002257fae */ /* 0x0001e8000d901d70 */
[----:B------:R0:W-:Y:S04]  /*20340*/  LDGSTS.E.BYPASS.LTC128B.128 [R37+0x19c00], desc[UR48][R2.64+0x80], !P2 ;  /* 0x19c0008002257fae */ /* 0x0001e8000d101d70 */
[----:B------:R0:W-:Y:S02]  /*20350*/  LDGSTS.E.BYPASS.LTC128B.128 [R37+0x1dc00], desc[UR48][R2.64+0x100], !P0 ;  /* 0x1dc0010002257fae */ /* 0x0001e4000c101d70 */
.L_x_4014:
[----:B------:R-:W-:Y:S05]  /*20360*/  BSYNC B0 ;  /* 0x0000000000007941 */ /* 0x000fea0003800000 */
.L_x_4013:
[----:B------:R-:W-:Y:S01]  /*20370*/  NOP ;  /* 0x0000000000007918 */ /* 0x000fe20000000000 */
[----:B------:R-:W-:-:S13]  /*20380*/  PLOP3.LUT P0, PT, PT, PT, PT, 0x80, 0x0 ;  /* 0x000000000000781c */ /* 0x000fda0003f0f070 */
.L_x_4015:
[----:B------:R-:W-:Y:S02]  /*20390*/  PLOP3.LUT P1, PT, P1, P0, PT, 0xa2, 0x0 ;  /* 0x000000000000781c */ /* 0x000fe40000f21472 */
[----:B------:R-:W-:-:S08]  /*203a0*/  @P0 R2UR P1, UR4, R22 ;  /* 0x00000000160402ca */ /* 0x000fd00000020000 */
[----:B------:R-:W-:-:S05]  /*203b0*/  @P0 PLOP3.LUT P0, PT, P1, PT, PT, 0x80, 0x0 ;  /* 0x000000000000081c */ /* 0x000fca0000f0f070 */
[----:B------:R-:W-:Y:S01]  /*203c0*/  @!P1 SYNCS.ARRIVE.TRANS64.RED.A0T1 RZ, [UR4+0x30800], RZ ;  /* 0x030800ffffff99a7 */ /* 0x000fe20008200404 */
[----:B------:R-:W-:Y:S07]  /*203d0*/  @!P1 ARRIVES.LDGSTSBAR.64.TRANSCNT [UR4+0x30800] ;  /* 0x03080000ff0099b0 */ /* 0x000fee0008000a84 */
[----:B------:R-:W-:Y:S05]  /*203e0*/  @P0 BRA.U.ANY `(.L_x_4015) ;  /* 0xfffffffd00e80947 */ /* 0x000fea000393ffff */
[----:B0-----:R-:W3:Y:S02]  /*203f0*/  LDL.LU R2, [R1+0x28] ;  /* 0x0000280001027983 */ /* 0x001ee40000300800 */
[----:B---3--:R-:W-:-:S05]  /*20400*/  VIADD R2, R2, 0x1 ;  /* 0x0000000102027836 */ /* 0x008fca0000000000 */
[----:B------:R0:W-:Y:S01]  /*20410*/  STL [R1+0x28], R2 ;  /* 0x0000280201007387 */ /* 0x0001e20000100800 */
[----:B------:R-:W-:-:S04]  /*20420*/  LEA.HI R0, R2, R2, RZ, 0x1 ;  /* 0x0000000202007211 */ /* 0x000fc800078f08ff */
[----:B------:R-:W-:-:S05]  /*20430*/  LOP3.LUT R0, R0, 0xfffffffe, RZ, 0xc0, !PT ;  /* 0xfffffffe00007812 */ /* 0x000fca00078ec0ff */
[----:B------:R-:W-:-:S05]  /*20440*/  IMAD.IADD R0, R2, 0x1, -R0 ;  /* 0x0000000102007824 */ /* 0x000fca00078e0a00 */
[----:B------:R-:W-:Y:S01]  /*20450*/  SHF.L.U32 R3, R0, 0x1f, RZ ;  /* 0x0000001f00037819 */ /* 0x000fe200000006ff */
[----:B------:R-:W-:Y:S01]  /*20460*/  NOP ;  /* 0x0000000000007918 */ /* 0x000fe20000000000 */
[----:B0-----:R-:W3:Y:S01]  /*20470*/  LDL.LU R2, [R1+0x20] ;  /* 0x0000200001027983 */ /* 0x001ee20000300800 */
[----:B------:R0:W-:Y:S01]  /*20480*/  SYNCS.ARRIVE.TRANS64.A1T0 RZ, [R22+URZ+0x30800], RZ ;  /* 0x030800ff16ff79a7 */ /* 0x0001e2000810003f */
[----:B------:R-:W-:Y:S01]  /*20490*/  BSSY B0, `(.L_x_4016) ;  /* 0x0000004000007945 */ /* 0x000fe20003800000 */
[----:B------:R-:W1:Y:S01]  /*204a0*/  SYNCS.PHASECHK.TRANS64.TRYWAIT P0, [R22+URZ+0x30820], R3 ;  /* 0x03082003160075a7 */ /* 0x000e62000800017f */
[----:B---3--:R-:W-:Y:S02]  /*204b0*/  IADD3 R6, R2, -0x2, RZ ;  /* 0xfffffffe02067810 */ /* 0x008fe40007ffe0ff */
[----:B01----:R-:W-:Y:S05]  /*204c0*/  @!P0 BRA `(.L_x_4017) ;  /* 0x0000004c00688947 */ /* 0x003fea0003800000 */
.L_x_4151:
[----:B------:R-:W-:Y:S05]  /*204d0*/  BSYNC B0 ;  /* 0x0000000000007941 */ /* 0x000fea0003800000 */
.L_x_4016:
[----:B------:R-:W3:Y:S01]  /*204e0*/  LDL R0, [R1+0x8] ;  /* 0x0000080001007983 */ /* 0x000ee20000100800 */
        /* <DEDUP_REMOVED lines=10> */
.L_x_4032:
[----:B------:R-:W3:Y:S01]  /*20590*/  LDL R4, [R1+0xc] ;  /* 0x00000c0001047983 */ /* 0x000ee20000100800 */
[----:B------:R-:W1:Y:S03]  /*205a0*/  LDC R7, c[0x0][0x430] ;  /* 0x00010c00ff077b82 */ /* 0x000e660000000800 */
[----:B------:R-:W4:Y:S04]  /*205b0*/  LDL R8, [R1+0x10] ;  /* 0x0000100001087983 */ /* 0x000f280000100800 */
[----:B------:R-:W2:Y:S01]  /*205c0*/  LDL R11, [R1+0x38] ;  /* 0x00003800010b7983 */ /* 0x000ea20000100800 */
[----:B------:R-:W0:Y:S02]  /*205d0*/  S2R R0, SR_TID.X ;  /* 0x0000000000007919 */ /* 0x000e240000002100 */
[----:B0-----:R-:W-:-:S04]  /*205e0*/  LOP3.LUT R0, R0, 0x7f, RZ, 0xc0, !PT ;  /* 0x0000007f00007812 */ /* 0x001fc800078ec0ff */
[----:B------:R-:W-:Y:S02]  /*205f0*/  SHF.R.U32.HI R2, RZ, 0x3, R0 ;  /* 0x00000003ff027819 */ /* 0x000fe40000011600 */
[----:B------:R-:W0:Y:S01]  /*20600*/  S2R R0, SR_TID.X ;  /* 0x0000000000007919 */ /* 0x000e220000002100 */
[----:B-1----:R-:W-:-:S13]  /*20610*/  ISETP.NE.AND P0, PT, R7, 0x1, PT ;  /* 0x000000010700780c */ /* 0x002fda0003f05270 */
[----:B------:R-:W1:Y:S01]  /*20620*/  @P0 LDC R3, c[0x0][0x438] ;  /* 0x00010e00ff030b82 */ /* 0x000e620000000800 */
[----:B0-----:R-:W-:-:S05]  /*20630*/  IMAD.SHL.U32 R0, R0, 0x10, RZ ;  /* 0x0000001000007824 */ /* 0x001fca00078e00ff */
[----:B------:R-:W-:Y:S02]  /*20640*/  LOP3.LUT R0, R2, 0x70, R0, 0xf8, !PT ;  /* 0x0000007002007812 */ /* 0x000fe400078ef800 */
[----:B------:R-:W0:Y:S02]  /*20650*/  @P0 LDC R2, c[0x0][0x434] ;  /* 0x00010d00ff020b82 */ /* 0x000e240000000800 */
[----:B------:R-:W-:Y:S01]  /*20660*/  ISETP.GT.U32.AND P4, PT, R0, 0x5f, PT ;  /* 0x0000005f0000780c */ /* 0x000fe20003f84070 */
[----:B------:R-:W-:Y:S01]  /*20670*/  VIADD R26, R10, 0x1 ;  /* 0x000000010a1a7836 */ /* 0x000fe20000000000 */
[----:B------:R-:W-:Y:S05]  /*20680*/  YIELD ;  /* 0x0000000000007946 */ /* 0x000fea0003800000 */
[----:B------:R-:W-:Y:S01]  /*20690*/  MOV R25, R6 ;  /* 0x0000000600197202 */ /* 0x000fe20000000f00 */
[----:B---3--:R-:W-:-:S05]  /*206a0*/  IMAD R9, R6, 0x60, R4 ;  /* 0x0000006006097824 */ /* 0x008fca00078e0204 */
[----:B------:R-:W4:Y:S01]  /*206b0*/  @!P4 LDC.64 R4, c[0x0][0x428] ;  /* 0x00010a00ff04cb82 */ /* 0x000f220000000a00 */
[----:B------:R-:W-:-:S04]  /*206c0*/  IMAD.IADD R9, R0, 0x1, R9 ;  /* 0x0000000100097824 */ /* 0x000fc800078e0209 */
[----:B0-----:R-:W-:Y:S01]  /*206d0*/  @P0 IMAD.HI.U32 R2, R9, R2, RZ ;  /* 0x0000000209020227 */ /* 0x001fe200078e00ff */
[----:B------:R-:W-:-:S04]  /*206e0*/  MOV R0, R9 ;  /* 0x0000000900007202 */ /* 0x000fc80000000f00 */
[----:B-1----:R-:W-:-:S04]  /*206f0*/  @P0 SHF.R.U32.HI R0, RZ, R3, R2 ;  /* 0x00000003ff000219 */ /* 0x002fc80000011602 */
[--C-:B------:R-:W-:Y:S01]  /*20700*/  @!P4 SHF.R.S32.HI R3, RZ, 0x1f, R0.reuse ;  /* 0x0000001fff03c819 */ /* 0x100fe20000011400 */
[----:B------:R-:W-:Y:S02]  /*20710*/  @!P4 IMAD.MOV.U32 R2, RZ, RZ, R0 ;  /* 0x000000ffff02c224 */ /* 0x000fe400078e0000 */
[-C--:B----4-:R-:W-:Y:S02]  /*20720*/  @!P4 IMAD R8, R8, R4.reuse, RZ ;  /* 0x000000040808c224 */ /* 0x090fe400078e02ff */
[----:B------:R-:W-:-:S04]  /*20730*/  @!P4 IMAD.WIDE.U32 R2, R31, R4, R2 ;  /* 0x000000041f02c225 */ /* 0x000fc800078e0002 */
[----:B------:R-:W-:Y:S02]  /*20740*/  @!P4 IMAD R8, R31, R5, R8 ;  /* 0x000000051f08c224 */ /* 0x000fe400078e0208 */
[----:B------:R-:W0:Y:S01]  /*20750*/  @!P4 LDC.64 R4, c[0x0][0x418] ;  /* 0x00010600ff04cb82 */ /* 0x000e220000000a00 */
[----:B------:R-:W-:Y:S01]  /*20760*/  IADD3 R0, -R0, RZ, RZ ;  /* 0x000000ff00007210 */ /* 0x000fe20007ffe1ff */
[----:B------:R-:W-:-:S04]  /*20770*/  @!P4 IMAD.IADD R3, R8, 0x1, R3 ;  /* 0x000000010803c824 */ /* 0x000fc800078e0203 */
[----:B------:R-:W-:Y:S02]  /*20780*/  IMAD R9, R7, R0, R9 ;  /* 0x0000000007097224 */ /* 0x000fe400078e0209 */
[----:B------:R-:W-:Y:S01]  /*20790*/  IMAD.MOV.U32 R0, RZ, RZ, RZ ;  /* 0x000000ffff007224 */ /* 0x000fe200078e00ff */
[----:B0-----:R-:W-:-:S04]  /*207a0*/  @!P4 LEA R4, P0, R2, R4, 0x2 ;  /* 0x000000040204c211 */ /* 0x001fc800078010ff */
[----:B------:R-:W-:-:S05]  /*207b0*/  @!P4 LEA.HI.X R5, R2, R5, R3, 0x2, P0 ;  /* 0x000000050205c211 */ /* 0x000fca00000f1403 */
[----:B------:R0:W5:Y:S01]  /*207c0*/  @!P4 LDG.E R0, desc[UR48][R4.64] ;  /* 0x000000300400c981 */ /* 0x000162000c1e1900 */
[----:B--2---:R-:W-:Y:S02]  /*207d0*/  ISETP.NE.AND P4, PT, R11, 0x3, PT ;  /* 0x000000030b00780c */ /* 0x004fe40003f85270 */
[----:B------:R-:W-:-:S04]  /*207e0*/  ISETP.NE.AND P0, PT, R26, 0x2, PT ;  /* 0x000000021a00780c */ /* 0x000fc80003f05270 */
[----:B------:R-:W-:Y:S02]  /*207f0*/  SEL R28, RZ, 0x1, P0 ;  /* 0x00000001ff1c7807 */ /* 0x000fe40000000000 */
[----:B------:R-:W-:Y:S02]  /*20800*/  SEL R26, R26, RZ, P0 ;  /* 0x000000ff1a1a7207 */ /* 0x000fe40000000000 */
[----:B------:R-:W-:-:S03]  /*20810*/  LOP3.LUT R28, R17, R28, RZ, 0x3c, !PT ;  /* 0x0000001c111c7212 */ /* 0x000fc600078e3cff */
[----:B0-----:R-:W-:Y:S05]  /*20820*/  @!P4 BRA `(.L_x_4020) ;  /* 0x000000000004c947 */ /* 0x001fea0003800000 */
[----:B------:R-:W-:Y:S01]  /*20830*/  BPT.TRAP 0x1 ;  /* 0x000000040000795c */ /* 0x000fe20000300000 */
.L_x_4020:
[----:B------:R-:W-:Y:S01]  /*20840*/  IMAD R7, R26, 0x8, R22 ;  /* 0x000000081a077824 */ /* 0x000fe200078e0216 */
[----:B------:R-:W-:Y:S01]  /*20850*/  SHF.L.U32 R2, R28, 0x1f, RZ ;  /* 0x0000001f1c027819 */ /* 0x000fe200000006ff */
[----:B------:R-:W-:Y:S03]  /*20860*/  BSSY B1, `(.L_x_4021) ;  /* 0x0000003000017945 */ /* 0x000fe60003800000 */
[----:B------:R-:W0:Y:S02]  /*20870*/  SYNCS.PHASECHK.TRANS64.TRYWAIT P0, [R7+URZ+0x30840], R2 ;  /* 0x03084002070075a7 */ /* 0x000e24000800017f */
[----:B0-----:R-:W-:Y:S05]  /*20880*/  @!P0 BRA `(.L_x_4022) ;  /* 0x00000048008c8947 */ /* 0x001fea0003800000 */
.L_x_4152:
[----:B------:R-:W-:Y:S05]  /*20890*/  BSYNC B1 ;  /* 0x0000000000017941 */ /* 0x000fea0003800000 */
.L_x_4021:
[----:B------:R-:W2:Y:S01]  /*208a0*/  LDL R3, [R1] ;  /* 0x0000000001037983 */ /* 0x000ea20000100800 */
[----:B------:R-:W-:Y:S01]  /*208b0*/  SHF.R.S32.HI R20, RZ, 0x1f, R9 ;  /* 0x0000001fff147819 */ /* 0x000fe20000011409 */
[----:B------:R-:W-:Y:S01]  /*208c0*/  ULDC.64 UR4, c[0x0][0x300] ;  /* 0x0000c00000047ab9 */ /* 0x000fe20000000a00 */
[----:B-----5:R-:W-:Y:S01]  /*208d0*/  SHF.R.S32.HI R21, RZ, 0x1f, R0 ;  /* 0x0000001fff157819 */ /* 0x020fe20000011400 */
[----:B------:R-:W-:Y:S01]  /*208e0*/  ULDC.64 UR6, c[0x0][0x2e8] ;  /* 0x0000ba0000067ab9 */ /* 0x000fe20000000a00 */
[----:B------:R-:W-:Y:S02]  /*208f0*/  IMAD R5, R26, 0x4800, R36 ;  /* 0x000048001a057824 */ /* 0x000fe400078e0224 */
[----:B------:R-:W-:-:S04]  /*20900*/  IMAD R4, R20, UR4, RZ ;  /* 0x0000000414047c24 */ /* 0x000fc8000f8e02ff */
[----:B------:R-:W-:Y:S01]  /*20910*/  IMAD R4, R9, UR5, R4 ;  /* 0x0000000509047c24 */ /* 0x000fe2000f8e0204 */
[C---:B--2---:R-:W-:Y:S02]  /*20920*/  LOP3.LUT P5, RZ, R3.reuse, 0x2, RZ, 0xc0, !PT ;  /* 0x0000000203ff7812 */ /* 0x044fe400078ac0ff */
[----:B------:R-:W-:Y:S01]  /*20930*/  LOP3.LUT P4, RZ, R3, 0x1, RZ, 0xc0, !PT ;  /* 0x0000000103ff7812 */ /* 0x000fe2000788c0ff */
        /* <DEDUP_REMOVED lines=8> */
[----:B------:R-:W-:Y:S01]  /*209c0*/  IMAD.WIDE.U32 R2, R18, UR4, R2 ;  /* 0x0000000412027c25 */ /* 0x000fe2000f8e0002 */
[----:B------:R-:W-:-:S03]  /*209d0*/  UMOV UR4, 0xffffffff ;  /* 0xffffffff00047882 */ /* 0x000fc60000000000 */
[----:B------:R-:W-:Y:S01]  /*209e0*/  IMAD R6, R18, UR5, R3 ;  /* 0x0000000512067c24 */ /* 0x000fe2000f8e0203 */
[----:B------:R-:W-:-:S04]  /*209f0*/  LEA R8, P0, R2, UR6, 0x1 ;  /* 0x0000000602087c11 */ /* 0x000fc8000f8008ff */
[----:B------:R-:W-:Y:S01]  /*20a00*/  LEA.HI.X R6, R2, UR7, R6, 0x1, P0 ;  /* 0x0000000702067c11 */ /* 0x000fe200080f0c06 */
[----:B------:R-:W-:Y:S08]  /*20a10*/  BRA.DIV UR4, `(.L_x_4023) ;  /* 0x0000004a043c7947 */ /* 0x000ff0000b800000 */
[----:B------:R-:W2:Y:S01]  /*20a20*/  LDL R3, [R1] ;  /* 0x0000000001037983 */ /* 0x000ea20000100800 */
[----:B------:R-:W-:Y:S01]  /*20a30*/  IMAD.SHL.U32 R4, R32, 0x2, RZ ;  /* 0x0000000220047824 */ /* 0x000fe200078e00ff */
[----:B------:R-:W-:Y:S02]  /*20a40*/  LEA R5, R5, R22, 0x1 ;  /* 0x0000001605057211 */ /* 0x000fe400078e08ff */
[----:B------:R-:W0:Y:S04]  /*20a50*/  SHFL.IDX PT, R2, R8, RZ, 0x181f ;  /* 0x00181fff08027589 */ /* 0x000e2800000e0000 */
[----:B------:R-:W-:Y:S01]  /*20a60*/  SHFL.IDX PT, R34, R6, 0x2, 0x181f ;  /* 0x00581f0006227f89 */ /* 0x000fe200000e0000 */
[----:B0-----:R-:W-:Y:S02]  /*20a70*/  IADD3 R2, P0, R2, R4, RZ ;  /* 0x0000000402027210 */ /* 0x001fe40007f1e0ff */
[----:B--2---:R-:W-:-:S02]  /*20a80*/  LOP3.LUT P6, RZ, R3, 0x4, RZ, 0xc0, !PT ;  /* 0x0000000403ff7812 */ /* 0x004fc400078cc0ff */
[----:B------:R-:W0:Y:S02]  /*20a90*/  SHFL.IDX PT, R3, R6, RZ, 0x181f ;  /* 0x00181fff06037589 */ /* 0x000e2400000e0000 */
[----:B0-----:R-:W-:-:S09]  /*20aa0*/  IMAD.X R3, RZ, RZ, R3, P0 ;  /* 0x000000ffff037224 */ /* 0x001fd200000e0603 */
        /* <DEDUP_REMOVED lines=32> */
.L_x_4166:
[----:B------:R-:W3:Y:S01]  /*20cb0*/  LDL R3, [R1] ;  /* 0x0000000001037983 */ /* 0x000ee20000100800 */
[----:B--2---:R-:W-:Y:S02]  /*20cc0*/  IADD3 R2, P0, R2, R4, RZ ;  /* 0x0000000402027210 */ /* 0x004fe40007f1e0ff */
[----:B---3--:R-:W-:-:S03]  /*20cd0*/  LOP3.LUT P6, RZ, R3, 0x4, RZ, 0xc0, !PT ;  /* 0x0000000403ff7812 */ /* 0x008fc600078cc0ff */
[----:B------:R-:W-:Y:S01]  /*20ce0*/  IMAD.X R3, RZ, RZ, R34, P0 ;  /* 0x000000ffff037224 */ /* 0x000fe200000e0622 */
[----:B------:R-:W-:-:S09]  /*20cf0*/  PLOP3.LUT P0, PT, PT, PT, PT, 0x80, 0x0 ;  /* 0x000000000000781c */ /* 0x000fd20003f0f070 */
[----:B------:R-:W-:Y:S01]  /*20d00*/  @!PT LDS RZ, [RZ] ;  /* 0x00000000fffff984 */ /* 0x000fe20000000800 */
[----:B------:R-:W-:Y:S01]  /*20d10*/  @!PT LDS RZ, [RZ] ;  /* 0x00000000fffff984 */ /* 0x000fe20000000800 */
[----:B------:R-:W-:Y:S01]  /*20d20*/  @!PT LDS RZ, [RZ] ;  /* 0x00000000fffff984 */ /* 0x000fe20000000800 */
[----:B------:R1:W-:Y:S04]  /*20d30*/  LDGSTS.E.BYPASS.LTC128B.128 [R5+0x20c00], desc[UR48][R2.64], !P6 ;  /* 0x20c0000002057fae */ /* 0x0003e8000f101d70 */
[----:B------:R1:W-:Y:S04]  /*20d40*/  LDGSTS.E.BYPASS.LTC128B.128 [R5+0x23c00], desc[UR48][R2.64+0x80], !P5 ;  /* 0x23c0008002057fae */ /* 0x0003e8000e901d70 */
[----:B------:R1:W-:Y:S01]  /*20d50*/  LDGSTS.E.BYPASS.LTC128B.128 [R5+0x26c00], desc[UR48][R2.64+0x100], !P4 ;  /* 0x26c0010002057fae */ /* 0x0003e2000e101d70 */
[----:B------:R-:W-:Y:S01]  /*20d60*/  NOP ;  /* 0x0000000000007918 */ /* 0x000fe20000000000 */
.L_x_4024:
[----:B------:R-:W-:Y:S02]  /*20d70*/  PLOP3.LUT P4, PT, P4, P0, PT, 0xa2, 0x0 ;  /* 0x000000000000781c */ /* 0x000fe40002781472 */
[----:B------:R-:W-:-:S08]  /*20d80*/  @P0 R2UR P4, UR4, R7 ;  /* 0x00000000070402ca */ /* 0x000fd00000080000 */
[----:B------:R-:W-:-:S05]  /*20d90*/  @P0 PLOP3.LUT P0, PT, P4, PT, PT, 0x80, 0x0 ;  /* 0x000000000000081c */ /* 0x000fca000270f070 */
[----:B------:R-:W-:Y:S01]  /*20da0*/  @!P4 SYNCS.ARRIVE.TRANS64.RED.A0T1 RZ, [UR4+0x30830], RZ ;  /* 0x030830ffffffc9a7 */ /* 0x000fe20008200404 */
[----:B------:R-:W-:Y:S07]  /*20db0*/  @!P4 ARRIVES.LDGSTSBAR.64.TRANSCNT [UR4+0x30830] ;  /* 0x03083000ff00c9b0 */ /* 0x000fee0008000a84 */
[----:B------:R-:W-:Y:S05]  /*20dc0*/  @P0 BRA.U.ANY `(.L_x_4024) ;  /* 0xfffffffd00e80947 */ /* 0x000fea000393ffff */
[----:B------:R-:W-:Y:S01]  /*20dd0*/  NOP ;  /* 0x0000000000007918 */ /* 0x000fe20000000000 */
[----:B-1----:R-:W2:Y:S02]  /*20de0*/  LDL R2, [R1+0x38] ;  /* 0x0000380001027983 */ /* 0x002ea40000100800 */
[----:B--2---:R-:W-:-:S13]  /*20df0*/  ISETP.NE.AND P5, PT, R2, 0x3, PT ;  /* 0x000000030200780c */ /* 0x004fda0003fa5270 */
[----:B------:R-:W-:Y:S05]  /*20e00*/  @!P5 BRA `(.L_x_4025) ;  /* 0x000000000004d947 */ /* 0x000fea0003800000 */
[----:B------:R-:W-:Y:S01]  /*20e10*/  BPT.TRAP 0x1 ;  /* 0x000000040000795c */ /* 0x000fe20000300000 */
.L_x_4025:
[----:B------:R1:W-:Y:S01]  /*20e20*/  SYNCS.ARRIVE.TRANS64.A1T0 RZ, [R7+URZ+0x30830], RZ ;  /* 0x030830ff07ff79a7 */ /* 0x0003e2000810003f */
[----:B------:R-:W-:Y:S05]  /*20e30*/  @!P5 BRA `(.L_x_4026) ;  /* 0x000000000004d947 */ /* 0x000fea0003800000 */
[----:B------:R-:W-:Y:S01]  /*20e40*/  BPT.TRAP 0x1 ;  /* 0x000000040000795c */ /* 0x000fe20000300000 */
.L_x_4026:
[----:B------:R-:W-:Y:S01]  /*20e50*/  SHF.L.U32 R2, R17, 0x1f, RZ ;  /* 0x0000001f11027819 */ /* 0x000fe200000006ff */
[----:B------:R-:W-:Y:S01]  /*20e60*/  BSSY B1, `(.L_x_4027) ;  /* 0x0000004000017945 */ /* 0x000fe20003800000 */
[----:B0-----:R-:W-:-:S04]  /*20e70*/  LEA R6, R10, R22, 0x3 ;  /* 0x000000160a067211 */ /* 0x001fc800078e18ff */
[----:B------:R-:W0:Y:S02]  /*20e80*/  SYNCS.PHASECHK.TRANS64.TRYWAIT P0, [R6+URZ+0x30860], R2 ;  /* 0x03086002060075a7 */ /* 0x000e24000800017f */
[----:B0-----:R-:W-:Y:S05]  /*20e90*/  @!P0 BRA `(.L_x_4028) ;  /* 0x0000004c00188947 */ /* 0x001fea0003800000 */
.L_x_4167:
[----:B------:R-:W-:Y:S05]  /*20ea0*/  BSYNC B1 ;  /* 0x0000000000017941 */ /* 0x000fea0003800000 */
.L_x_4027:
[----:B------:R-:W1:Y:S01]  /*20eb0*/  LDL R5, [R1+0x4] ;  /* 0x0000040001057983 */ /* 0x000e620000100800 */
[----:B------:R-:W2:Y:S01]  /*20ec0*/  S2R R3, SR_TID.X ;  /* 0x0000000000037919 */ /* 0x000ea20000002100 */
[----:B------:R-:W-:Y:S01]  /*20ed0*/  UMOV UR4, 0xffffffff ;  /* 0xffffffff00047882 */ /* 0x000fe20000000000 */
[----:B--2---:R-:W-:-:S04]  /*20ee0*/  LOP3.LUT R3, R3, 0x7f, RZ, 0xc0, !PT ;  /* 0x0000007f03037812 */ /* 0x004fc800078ec0ff */
[----:B------:R-:W-:Y:S01]  /*20ef0*/  SHF.R.U32.HI R3, RZ, 0x3, R3 ;  /* 0x00000003ff037819 */ /* 0x000fe20000011603 */
[----:B-1----:R-:W-:Y:S02]  /*20f00*/  IMAD R7, R30, -0x60, R5 ;  /* 0xffffffa01e077824 */ /* 0x002fe400078e0205 */
[----:B------:R-:W-:Y:S02]  /*20f10*/  IMAD R5, R10, 0x4800, R36 ;  /* 0x000048000a057824 */ /* 0x000fe400078e0224 */
[----:B------:R-:W-:Y:S01]  /*20f20*/  IMAD.IADD R7, R7, 0x1, -R3 ;  /* 0x0000000107077824 */ /* 0x000fe200078e0a03 */
[----:B------:R-:W-:Y:S06]  /*20f30*/  BRA.DIV UR4, `(.L_x_4029) ;  /* 0x0000004e04047947 */ /* 0x000fec000b800000 */
[----:B0-----:R-:W0:Y:S01]  /*20f40*/  SHFL.IDX PT, R2, R23, RZ, 0x181f ;  /* 0x00181fff17027589 */ /* 0x001e2200000e0000 */
[----:B------:R-:W-:-:S03]  /*20f50*/  LEA R5, R5, R22, 0x1 ;  /* 0x0000001605057211 */ /* 0x000fc600078e08ff */
        /* <DEDUP_REMOVED lines=51> */
.L_x_4181:
        /* <DEDUP_REMOVED lines=17> */
[----:B------:R-:W-:Y:S01]  /*213a0*/  IMAD R21, R21, UR4, RZ ;  /* 0x0000000415157c24 */ /* 0x000fe2000f8e02ff */
[----:B------:R-:W-:-:S03]  /*213b0*/  IADD3 R3, R3, R7, RZ ;  /* 0x0000000703037210 */ /* 0x000fc60007ffe0ff */
[C---:B------:R-:W-:Y:S02]  /*213c0*/  IMAD R21, R0.reuse, UR5, R21 ;  /* 0x0000000500157c24 */ /* 0x040fe4000f8e0215 */
[----:B------:R-:W-:Y:S01]  /*213d0*/  IMAD.WIDE.U32 R2, R0, UR4, R2 ;  /* 0x0000000400027c25 */ /* 0x000fe2000f8e0002 */
        /* <DEDUP_REMOVED lines=8> */
.L_x_4030:
        /* <DEDUP_REMOVED lines=11> */
.L_x_4031:
[----:B------:R-:W2:Y:S01]  /*21510*/  LDL R0, [R1+0x8] ;  /* 0x0000080001007983 */ /* 0x000ea20000100800 */
[----:B------:R0:W-:Y:S01]  /*21520*/  SYNCS.ARRIVE.TRANS64.A1T0 RZ, [R6+URZ+0x30850], RZ ;  /* 0x030850ff06ff79a7 */ /* 0x0001e2000810003f */
[----:B------:R-:W-:Y:S01]  /*21530*/  MOV R10, R26 ;  /* 0x0000001a000a7202 */ /* 0x000fe20000000f00 */
[----:B------:R-:W-:Y:S02]  /*21540*/  IMAD.MOV.U32 R17, RZ, RZ, R28 ;  /* 0x000000ffff117224 */ /* 0x000fe400078e001c */
[----:B------:R-:W-:Y:S02]  /*21550*/  IMAD.MOV.U32 R30, RZ, RZ, R25 ;  /* 0x000000ffff1e7224 */ /* 0x000fe400078e0019 */
[C---:B0-----:R-:W-:Y:S01]  /*21560*/  VIADD R6, R25.reuse, 0xffffffff ;  /* 0xffffffff19067836 */ /* 0x041fe20000000000 */
[----:B--2---:R-:W-:-:S13]  /*21570*/  ISETP.GT.AND P0, PT, R25, R0, PT ;  /* 0x000000001900720c */ /* 0x004fda0003f04270 */
[----:B------:R-:W-:Y:S05]  /*21580*/  @P0 BRA `(.L_x_4032) ;  /* 0xfffffff000000947 */ /* 0x000fea000383ffff */
.L_x_4019:
[----:B------:R-:W-:Y:S05]  /*21590*/  BSYNC B0 ;  /* 0x0000000000007941 */ /* 0x000fea0003800000 */
.L_x_4018:
        /* <DEDUP_REMOVED lines=17> */
.L_x_4034:
[----:B------:R-:W-:Y:S05]  /*216b0*/  BSYNC B0 ;  /* 0x0000000000007941 */ /* 0x000fea0003800000 */
.L_x_4033:
[----:B------:R-:W3:Y:S02]  /*216c0*/  LDL R0, [R1+0x38] ;  /* 0x0000380001007983 */ /* 0x000ee40000100800 */
[----:B---3--:R-:W-:-:S13]  /*216d0*/  ISETP.NE.AND P0, PT, R0, 0x3, PT ;  /* 0x000000030000780c */ /* 0x008fda0003f05270 */
[----:B------:R-:W-:Y:S05]  /*216e0*/  @!P0 BRA `(.L_x_4035) ;  /* 0x0000000000048947 */ /* 0x000fea0003800000 */
[----:B------:R-:W-:Y:S01]  /*216f0*/  BPT.TRAP 0x1 ;  /* 0x000000040000795c */ /* 0x000fe20000300000 */
.L_x_4035:
[----:B------:R-:W3:Y:S01]  /*21700*/  LDL.LU R2, [R1+0x4] ;  /* 0x0000040001027983 */ /* 0x000ee20000300800 */
[----:B------:R-:W-:Y:S01]  /*21710*/  LEA R0, R26, R22, 0x3 ;  /* 0x000000161a007211 */ /* 0x000fe200078e18ff */
[----:B------:R-:W-:Y:S01]  /*21720*/  BSSY B0, `(.L_x_4036) ;  /* 0x0000005000007945 */ /* 0x000fe20003800000 */
[----:B0-----:R-:W-:-:S04]  /*21730*/  SHF.L.U32 R3, R28, 0x1f, RZ ;  /* 0x0000001f1c037819 */ /* 0x001fc800000006ff */
[----:B------:R-:W0:Y:S01]  /*21740*/  SYNCS.PHASECHK.TRANS64.TRYWAIT P0, [R0+URZ+0x30860], R3 ;  /* 0x03086003000075a7 */ /* 0x000e22000800017f */
[----:B---3--:R-:W-:Y:S01]  /*21750*/  IMAD R6, R25, -0x60, R2 ;  /* 0xffffffa019067824 */ /* 0x008fe200078e0202 */
[----:B0-----:R-:W-:Y:S06]  /*21760*/  @!P0 BRA `(.L_x_4037) ;  /* 0x0000004c00088947 */ /* 0x001fec0003800000 */
.L_x_4182:
[----:B------:R-:W-:Y:S05]  /*21770*/  BSYNC B0 ;  /* 0x0000000000007941 */ /* 0x000fea0003800000 */
.L_x_4036:
        /* <DEDUP_REMOVED lines=12> */
[----:B------:R-:W-:Y:S02]  /*21840*/  LEA R4, R7, R22, 0x1 ;  /* 0x0000001607047211 */ /* 0x000fe400078e08ff */
[----:B------:R-:W-:Y:S01]  /*21850*/  ISETP.LT.OR P4, PT, R6, 0x1, P2 ;  /* 0x000000010600780c */ /* 0x000fe20001781670 */
[----:B------:R-:W-:Y:S01]  /*21860*/  SHFL.IDX PT, R7, R24, 0x1, 0x181f ;  /* 0x00381f0018077f89 */ /* 0x000fe200000e0000 */
[----:B------:R-:W-:-:S04]  /*21870*/  ISETP.GE.AND P1, PT, R35, UR4, PT ;  /* 0x0000000423007c0c */ /* 0x000fc8000bf26270 */
[----:B------:R-:W-:Y:S02]  /*21880*/  ISETP.LT.OR P3, PT, R6, 0x1, P1 ;  /* 0x000000010600780c */ /* 0x000fe40000f61670 */
        /* <DEDUP_REMOVED lines=20> */
[----:B------:R-:W0:Y:S02]  /*219d0*/  SHFL.IDX PT, R14, R23, 0x3, 0x181f ;  /* 0x00781f00170e7f89 */ /* 0x000e2400000e0000 */
[----:B-1----:R-:W-:-:S02]  /*219e0*/  IADD3.X R3, RZ, R7, RZ, P3, !PT ;  /* 0x00000007ff037210 */ /* 0x002fc40001ffe4ff */
[----:B------:R-:W1:Y:S01]  /*219f0*/  SHFL.IDX PT, R7, R24, 0x3, 0x181f ;  /* 0x00781f0018077f89 */ /* 0x000e6200000e0000 */
[----:B------:R-:W-:-:S04]  /*21a00*/  ISETP.LT.OR P3, PT, R6, 0x21, P1 ;  /* 0x000000210600780c */ /* 0x000fc80000f61670 */
[----:B------:R-:W-:Y:S01]  /*21a10*/  LDGSTS.E.BYPASS.LTC128B.128 [R4+0x1400], desc[UR48][R2.64], !P4 ;  /* 0x0140000002047fae */ /* 0x000fe2000e101d70 */
[----:B------:R-:W-:-:S08]  /*21a20*/  ISETP.LT.OR P4, PT, R6, 0x21, P0 ;  /* 0x000000210600780c */ /* 0x000fd00000781670 */
[----:B------:R-:W-:Y:S05]  /*21a30*/  LDGSTS.E.BYPASS.LTC128B.128 [R4+0x4400], desc[UR48][R2.64+0x80], !P3 ;  /* 0x0440008002047fae */ /* 0x000fea000d901d70 */
        /* <DEDUP_REMOVED lines=14> */
[----:B------:R0:W3:Y:S03]  /*21b20*/  SHFL.IDX PT, R14, R23, 0x5, 0x181f ;  /* 0x00b81f00170e7f89 */ /* 0x0000e600000e0000 */
[----:B-1----:R-:W-:Y:S01]  /*21b30*/  IMAD.X R3, RZ, RZ, R7, P3 ;  /* 0x000000ffff037224 */ /* 0x002fe200018e0607 */
[----:B------:R-:W-:-:S05]  /*21b40*/  ISETP.LT.OR P3, PT, R6, 0x41, P1 ;  /* 0x000000410600780c */ /* 0x000fca0000f61670 */
[----:B------:R0:W-:Y:S01]  /*21b50*/  LDGSTS.E.BYPASS.LTC128B.128 [R4+0x2400], desc[UR48][R2.64], !P4 ;  /* 0x0240000002047fae */ /* 0x0001e2000e101d70 */
[----:B------:R-:W-:-:S07]  /*21b60*/  ISETP.LT.OR P4, PT, R6, 0x41, P0 ;  /* 0x000000410600780c */ /* 0x000fce0000781670 */
[----:B------:R0:W-:Y:S06]  /*21b70*/  LDGSTS.E.BYPASS.LTC128B.128 [R4+0x5400], desc[UR48][R2.64+0x80], !P3 ;  /* 0x0540008002047fae */ /* 0x0001ec000d901d70 */
[----:B--2---:R0:W-:Y:S02]  /*21b80*/  LDGSTS.E.BYPASS.LTC128B.128 [R4+0x8400], desc[UR48][R2.64+0x100], !P4 ;  /* 0x0840010002047fae */ /* 0x0041e4000e101d70 */
.L_x_4196:
        /* <DEDUP_REMOVED lines=13> */
.L_x_4039:
[----:B------:R-:W-:Y:S02]  /*21c60*/  PLOP3.LUT P1, PT, P1, P0, PT, 0xa2, 0x0 ;  /* 0x000000000000781c */ /* 0x000fe40000f21472 */
[----:B------:R-:W-:-:S08]  /*21c70*/  @P0 R2UR P1, UR4, R0 ;  /* 0x00000000000402ca */ /* 0x000fd00000020000 */
[----:B------:R-:W-:-:S05]  /*21c80*/  @P0 PLOP3.LUT P0, PT, P1, PT, PT, 0x80, 0x0 ;  /* 0x000000000000081c */ /* 0x000fca0000f0f070 */
[----:B------:R-:W-:Y:S01]  /*21c90*/  @!P1 SYNCS.ARRIVE.TRANS64.RED.A0T1 RZ, [UR4+0x30850], RZ ;  /* 0x030850ffffff99a7 */ /* 0x000fe20008200404 */
[----:B------:R-:W-:Y:S07]  /*21ca0*/  @!P1 ARRIVES.LDGSTSBAR.64.TRANSCNT [UR4+0x30850] ;  /* 0x03085000ff0099b0 */ /* 0x000fee0008000a84 */
[----:B------:R-:W-:Y:S05]  /*21cb0*/  @P0 BRA.U.ANY `(.L_x_4039) ;  /* 0xfffffffd00e80947 */ /* 0x000fea000393ffff */
[----:B------:R-:W-:Y:S01]  /*21cc0*/  NOP ;  /* 0x0000000000007918 */ /* 0x000fe20000000000 */
[----:B0-----:R-:W2:Y:S02]  /*21cd0*/  LDL.LU R2, [R1+0x38] ;  /* 0x0000380001027983 */ /* 0x001ea40000300800 */
[----:B--2---:R-:W-:-:S13]  /*21ce0*/  ISETP.NE.AND P2, PT, R2, 0x3, PT ;  /* 0x000000030200780c */ /* 0x004fda0003f45270 */
[----:B------:R-:W-:Y:S05]  /*21cf0*/  @!P2 BRA `(.L_x_4040) ;  /* 0x000000000004a947 */ /* 0x000fea0003800000 */
[----:B------:R-:W-:Y:S01]  /*21d00*/  BPT.TRAP 0x1 ;  /* 0x000000040000795c */ /* 0x000fe20000300000 */
.L_x_4040:
[----:B------:R1:W-:Y:S01]  /*21d10*/  SYNCS.ARRIVE.TRANS64.A1T0 RZ, [R0+URZ+0x30850], RZ ;  /* 0x030850ff00ff79a7 */ /* 0x0003e2000810003f */
[----:B------:R-:W-:-:S05]  /*21d20*/  VIADD R26, R26, 0x1 ;  /* 0x000000011a1a7836 */ /* 0x000fca0000000000 */
[----:B------:R-:W-:-:S04]  /*21d30*/  ISETP.NE.AND P0, PT, R26, 0x2, PT ;  /* 0x000000021a00780c */ /* 0x000fc80003f05270 */
[----:B------:R-:W-:Y:S02]  /*21d40*/  SEL R3, RZ, 0x1, P0 ;  /* 0x00000001ff037807 */ /* 0x000fe40000000000 */
[----:B------:R-:W-:Y:S02]  /*21d50*/  SEL R26, R26, RZ, P0 ;  /* 0x000000ff1a1a7207 */ /* 0x000fe40000000000 */
[----:B-1----:R-:W-:-:S07]  /*21d60*/  LOP3.LUT R28, R28, R3, RZ, 0x3c, !PT ;  /* 0x000000031c1c7212 */ /* 0x002fce00078e3cff */
.L_x_3997:
[----:B------:R-:W-:Y:S05]  /*21d70*/  BSYNC B7 ;  /* 0x0000000000077941 */ /* 0x000fea0003800000 */
.L_x_3995:
[----:B------:R-:W2:Y:S02]  /*21d80*/  LDL R0, [R1] ;  /* 0x0000000001007983 */ /* 0x000ea40000100800 */
[----:B--2---:R-:W-:-:S13]  /*21d90*/  LOP3.LUT P0, RZ, R0, 0x20, RZ, 0xc0, !PT ;  /* 0x0000002000ff7812 */ /* 0x004fda000780c0ff */
        /* <DEDUP_REMOVED lines=10> */
.L_x_4041:
        /* <DEDUP_REMOVED lines=43> */
.L_x_4206:
[----:B------:R-:W-:Y:S02]  /*220f0*/  ULDC UR4, c[0x0][0xc38] ;  /* 0x00030e0000047ab9 */ /* 0x000fe40000000800 */
[----:B------:R-:W-:-:S04]  /*22100*/  IMAD.U32 R5, RZ, RZ, UR4 ;  /* 0x00000004ff057e24 */ /* 0x000fc8000f8e00ff */
[----:B-1----:R-:W-:-:S05]  /*22110*/  IMAD R14, R14, R5, RZ ;  /* 0x000000050e0e7224 */ /* 0x002fca00078e02ff */
[----:B------:R-:W-:-:S04]  /*22120*/  IADD3 R9, R8, R14, RZ ;  /* 0x0000000e08097210 */ /* 0x000fc80007ffe0ff */
[----:B------:R-:W-:-:S13]  /*22130*/  ISETP.GT.AND P6, PT, R9, R0, PT ;  /* 0x000000000900720c */ /* 0x000fda0003fc4270 */
[----:B------:R-:W-:Y:S05]  /*22140*/  @P6 BRA `(.L_x_4044) ;  /* 0x0000000000a46947 */ /* 0x000fea0003800000 */
.L_x_4047:
[----:B0-----:R-:W0:Y:S01]  /*22150*/  LDC R2, c[0x0][0xc3c] ;  /* 0x00030f00ff027b82 */ /* 0x001e220000000800 */
[----:B------:R-:W-:-:S05]  /*22160*/  VIADD R19, R19, 0x1f ;  /* 0x0000001f13137836 */ /* 0x000fca0000000000 */
[----:B0-----:R-:W-:-:S13]  /*22170*/  ISETP.GE.AND P6, PT, R19, R2, PT ;  /* 0x000000021300720c */ /* 0x001fda0003fc6270 */
[----:B------:R-:W-:Y:S05]  /*22180*/  @P6 BRA `(.L_x_4045) ;  /* 0x0000000400b86947 */ /* 0x000fea0003800000 */
[----:B------:R-:W0:Y:S01]  /*22190*/  S2R R3, SR_TID.X ;  /* 0x0000000000037919 */ /* 0x000e220000002100 */
[----:B------:R-:W-:Y:S02]  /*221a0*/  MOV R7, RZ ;  /* 0x000000ff00077202 */ /* 0x000fe40000000f00 */
        /* <DEDUP_REMOVED lines=29> */
.L_x_4214:
[----:B------:R-:W-:Y:S02]  /*22380*/  ULDC UR4, c[0x0][0xc38] ;  /* 0x00030e0000047ab9 */ /* 0x000fe40000000800 */
[----:B------:R-:W-:-:S04]  /*22390*/  IMAD.U32 R5, RZ, RZ, UR4 ;  /* 0x00000004ff057e24 */ /* 0x000fc8000f8e00ff */
[----:B-1----:R-:W-:-:S04]  /*223a0*/  IMAD R14, R14, R5, RZ ;  /* 0x000000050e0e7224 */ /* 0x002fc800078e02ff */
[----:B------:R-:W-:-:S05]  /*223b0*/  IMAD.IADD R9, R14, 0x1, R9 ;  /* 0x000000010e097824 */ /* 0x000fca00078e0209 */
[----:B------:R-:W-:-:S13]  /*223c0*/  ISETP.GT.AND P6, PT, R9, R0, PT ;  /* 0x000000000900720c */ /* 0x000fda0003fc4270 */
[----:B------:R-:W-:Y:S05]  /*223d0*/  @!P6 BRA `(.L_x_4047) ;  /* 0xfffffffc005ce947 */ /* 0x000fea000383ffff */
.L_x_4044:
        /* <DEDUP_REMOVED lines=9> */
.L_x_4219:
[----:B------:R-:W-:-:S13]  /*22470*/  ISETP.NE.AND P0, PT, R3, RZ, PT ;  /* 0x000000ff0300720c */ /* 0x000fda0003f05270 */
[----:B------:R-:W-:Y:S05]  /*22480*/  @!P0 BRA `(.L_x_4049) ;  /* 0x0000000000108947 */ /* 0x000fea0003800000 */
[----:B------:R-:W-:Y:S01]  /*22490*/  UMOV UR4, 0xffffffff ;  /* 0xffffffff00047882 */ /* 0x000fe20000000000 */
[----:B------:R-:W-:Y:S02]  /*224a0*/  VIADD R12, R8, 0xffffffff ;  /* 0xffffffff080c7836 */ /* 0x000fe40000000000 */
[----:B------:R-:W-:Y:S05]  /*224b0*/  BRA.DIV UR4, `(.L_x_4050) ;  /* 0x00000052041c7947 */ /* 0x000fea000b800000 */
[----:B------:R4:W0:Y:S02]  /*224c0*/  SHFL.IDX PT, R6, R2, R12, 0x1f ;  /* 0x00001f0c02067589 */ /* 0x00082400000e0000 */
.L_x_4049:
        /* <DEDUP_REMOVED lines=58> */
.L_x_4045:
[----:B------:R-:W-:Y:S01]  /*22870*/  UMOV UR4, URZ ;  /* 0x0000003f00047c82 */ /* 0x000fe20008000000 */
[----:B------:R-:W-:Y:S01]  /*22880*/  UMOV UR5, URZ ;  /* 0x0000003f00057c82 */ /* 0x000fe20008000000 */
[----:B------:R-:W-:Y:S01]  /*22890*/  ULDC UR6, c[0x0][0xc3c] ;  /* 0x00030f0000067ab9 */ /* 0x000fe20000000800 */
[----:B------:R-:W-:Y:S01]  /*228a0*/  MOV R16, R0 ;  /* 0x0000000000107202 */ /* 0x000fe20000000f00 */
[----:B------:R-:W-:Y:S01]  /*228b0*/  IMAD.U32 R17, RZ, RZ, UR4 ;  /* 0x00000004ff117e24 */ /* 0x000fe2000f8e00ff */
[----:B------:R-:W-:Y:S01]  /*228c0*/  MOV R19, UR6 ;  /* 0x0000000600137c02 */ /* 0x000fe20008000f00 */
[----:B------:R-:W-:-:S07]  /*228d0*/  IMAD.U32 R18, RZ, RZ, UR5 ;  /* 0x00000005ff127e24 */ /* 0x000fce000f8e00ff */
.L_x_4051:
        /* <DEDUP_REMOVED lines=10> */
.L_x_4042:
[----:B------:R-:W-:Y:S02]  /*22980*/  ULDC UR4, c[0x0][0xc3c] ;  /* 0x00030f0000047ab9 */ /* 0x000fe40000000800 */
[----:B-1----:R-:W-:-:S13]  /*22990*/  ISETP.GE.AND P0, PT, R19, UR4, PT ;  /* 0x0000000413007c0c */ /* 0x002fda000bf06270 */
[----:B------:R-:W-:Y:S05]  /*229a0*/  @!P0 BRA `(.L_x_4052) ;  /* 0xffffff9c00588947 */ /* 0x000fea000383ffff */
[----:B------:R-:W-:Y:S05]  /*229b0*/  BSYNC B8 ;  /* 0x0000000000087941 */ /* 0x000fea0003800000 */
.L_x_3947:
        /* <DEDUP_REMOVED lines=12> */
.L_x_4222:
[----:B------:R-:W-:Y:S05]  /*22a80*/  BSYNC B0 ;  /* 0x0000000000007941 */ /* 0x000fea0003800000 */
.L_x_4053:
[----:B------:R-:W-:-:S03]  /*22a90*/  UMOV UR4, 0xffffffff ;  /* 0xffffffff00047882 */ /* 0x000fc60000000000 */
[----:B------:R-:W-:Y:S05]  /*22aa0*/  BRA.DIV UR4, `(.L_x_4055) ;  /* 0x0000004a04dc7947 */ /* 0x000fea000b800000 */
[----:B0-----:R-:W0:Y:S02]  /*22ab0*/  S2R R0, SR_TID.X ;  /* 0x0000000000007919 */ /* 0x001e240000002100 */
[----:B0-----:R-:W-:-:S04]  /*22ac0*/  SHF.R.U32.HI R0, RZ, 0x5, R0 ;  /* 0x00000005ff007819 */ /* 0x001fc80000011600 */
[----:B------:R-:W-:-:S05]  /*22ad0*/  LOP3.LUT R0, R0, 0x3, RZ, 0xc0, !PT ;  /* 0x0000000300007812 */ /* 0x000fca00078ec0ff */
[----:B------:R0:W1:Y:S02]  /*22ae0*/  SHFL.IDX PT, R14, R0, RZ, 0x1f ;  /* 0x00001fff000e7589 */ /* 0x00006400000e0000 */
.L_x_4225:
[----:B-1----:R-:W-:-:S13]  /*22af0*/  ISETP.NE.AND P0, PT, R14, RZ, PT ;  /* 0x000000ff0e00720c */ /* 0x002fda0003f05270 */
[----:B------:R-:W-:Y:S05]  /*22b00*/  @P0 BRA `(.L_x_3717) ;  /* 0x0000000000880947 */ /* 0x000fea0003800000 */
[----:B------:R-:W-:-:S03]  /*22b10*/  UMOV UR4, 0xffffffff ;  /* 0xffffffff00047882 */ /* 0x000fc60000000000 */
[----:B------:R-:W-:Y:S05]  /*22b20*/  BRA.DIV UR4, `(.L_x_4056) ;  /* 0x0000004a04f07947 */ /* 0x000fea000b800000 */
[----:B------:R-:W-:-:S13]  /*22b30*/  ELECT P6, URZ, PT ;  /* 0x00000000003f782f */ /* 0x000fda00038c0000 */
.L_x_4228:
[----:B------:R-:W-:Y:S05]  /*22b40*/  @!P6 BRA `(.L_x_3717) ;  /* 0x000000000078e947 */ /* 0x000fea0003800000 */
[----:B------:R-:W-:-:S06]  /*22b50*/  ULOP3.LUT UR4, UR61, 0x2, URZ, 0xfc, !UPT ;  /* 0x000000023d047892 */ /* 0x000fcc000f8efc3f */
[----:B0-----:R-:W-:-:S04]  /*22b60*/  MOV R0, UR4 ;  /* 0x0000000400007c02 */ /* 0x001fc80008000f00 */
[----:B------:R-:W-:-:S13]  /*22b70*/  ISETP.NE.AND P0, PT, R0, 0x3, PT ;  /* 0x000000030000780c */ /* 0x000fda0003f05270 */
[----:B------:R-:W-:Y:S05]  /*22b80*/  @!P0 BRA `(.L_x_4057) ;  /* 0x0000000000048947 */ /* 0x000fea0003800000 */
[----:B------:R-:W-:Y:S01]  /*22b90*/  BPT.TRAP 0x1 ;  /* 0x000000040000795c */ /* 0x000fe20000300000 */
.L_x_4057:
[----:B------:R-:W-:Y:S01]  /*22ba0*/  IMAD R5, R26, 0x8, R7 ;  /* 0x000000081a057824 */ /* 0x000fe200078e0207 */
[----:B------:R-:W-:Y:S01]  /*22bb0*/  SHF.L.U32 R0, R28, 0x1f, RZ ;  /* 0x0000001f1c007819 */ /* 0x000fe200000006ff */
[----:B------:R-:W-:-:S03]  /*22bc0*/  VIADD R26, R26, 0x1 ;  /* 0x000000011a1a7836 */ /* 0x000fc60000000000 */
[----:B------:R-:W0:Y:S02]  /*22bd0*/  SYNCS.PHASECHK.TRANS64.TRYWAIT P1, [R5+URZ+0x30840], R0 ;  /* 0x03084000050075a7 */ /* 0x000e24000802017f */
[----:B------:R-:W-:-:S04]  /*22be0*/  ISETP.NE.AND P2, PT, R26, 0x2, PT ;  /* 0x000000021a00780c */ /* 0x000fc80003f45270 */
[----:B------:R-:W-:Y:S01]  /*22bf0*/  SEL R3, RZ, 0x1, P2 ;  /* 0x00000001ff037807 */ /* 0x000fe20001000000 */
[----:B0-----:R-:W-:Y:S08]  /*22c00*/  @!P1 BRA `(.L_x_4058) ;  /* 0x0000004800d89947 */ /* 0x001ff00003800000 */
.L_x_4229:
[----:B------:R-:W-:Y:S02]  /*22c10*/  SEL R26, R26, RZ, P2 ;  /* 0x000000ff1a1a7207 */ /* 0x000fe40001000000 */
[----:B------:R-:W-:Y:S01]  /*22c20*/  LOP3.LUT R2, R28, R3, RZ, 0x3c, !PT ;  /* 0x000000031c027212 */ /* 0x000fe200078e3cff */
[----:B------:R-:W-:Y:S06]  /*22c30*/  @!P0 BRA `(.L_x_4059) ;  /* 0x0000000000048947 */ /* 0x000fec0003800000 */
[----:B------:R-:W-:Y:S01]  /*22c40*/  BPT.TRAP 0x1 ;  /* 0x000000040000795c */ /* 0x000fe20000300000 */
.L_x_4059:
[----:B------:R-:W-:Y:S02]  /*22c50*/  LEA R3, R26, R7, 0x3 ;  /* 0x000000071a037211 */ /* 0x000fe400078e18ff */
[----:B------:R-:W-:-:S04]  /*22c60*/  SHF.L.U32 R2, R2, 0x1f, RZ ;  /* 0x0000001f02027819 */ /* 0x000fc800000006ff */
[----:B------:R-:W1:Y:S02]  /*22c70*/  SYNCS.PHASECHK.TRANS64.TRYWAIT P1, [R3+URZ+0x30840], R2 ;  /* 0x03084002030075a7 */ /* 0x000e64000802017f */
[----:B-1----:R-:W-:Y:S05]  /*22c80*/  @!P1 BRA `(.L_x_4060) ;  /* 0x0000004800cc9947 */ /* 0x002fea0003800000 */
.L_x_4230:
[----:B------:R-:W-:Y:S05]  /*22c90*/  @!P0 BRA `(.L_x_4061) ;  /* 0x0000000000048947 */ /* 0x000fea0003800000 */
[----:B------:R-:W-:Y:S01]  /*22ca0*/  BPT.TRAP 0x1 ;  /* 0x000000040000795c */ /* 0x000fe20000300000 */
.L_x_4061:
[----:B------:R-:W3:Y:S02]  /*22cb0*/  SYNCS.PHASECHK.TRANS64.TRYWAIT P1, [R5+URZ+0x30860], R0 ;  /* 0x03086000050075a7 */ /* 0x000ee4000802017f */
[----:B---3--:R-:W-:Y:S05]  /*22cc0*/  @!P1 BRA `(.L_x_4062) ;  /* 0x0000004800d09947 */ /* 0x008fea0003800000 */
.L_x_4231:
[----:B------:R-:W-:Y:S05]  /*22cd0*/  @!P0 BRA `(.L_x_4063) ;  /* 0x0000000000048947 */ /* 0x000fea0003800000 */
[----:B------:R-:W-:Y:S01]  /*22ce0*/  BPT.TRAP 0x1 ;  /* 0x000000040000795c */ /* 0x000fe20000300000 */
.L_x_4063:
[----:B----4-:R4:W0:Y:S02]  /*22cf0*/  SYNCS.PHASECHK.TRANS64.TRYWAIT P0, [R3+URZ+0x30860], R2 ;  /* 0x03086002030075a7 */ /* 0x010824000800017f */
[----:B0-----:R-:W-:Y:S05]  /*22d00*/  @!P0 NANOSLEEP.SYNCS 0x989680 ;  /* 0x009896800000895d */ /* 0x001fea0003900000 */
[----:B------:R-:W0:Y:S02]  /*22d10*/  @!P0 SYNCS.PHASECHK.TRANS64 P0, [R3+URZ+0x30860], R2 ;  /* 0x03086002030085a7 */ /* 0x000e24000800007f */
[----:B0-----:R-:W-:Y:S05]  /*22d20*/  @!P0 BRA `(.L_x_4063) ;  /* 0xfffffffc00f08947 */ /* 0x001fea000383ffff */
.L_x_3717:
[----:B------:R-:W-:Y:S05]  /*22d30*/  BSYNC B9 ;  /* 0x0000000000097941 */ /* 0x000fea0003800000 */
.L_x_3714:
[----:B------:R-:W-:Y:S05]  /*22d40*/  EXIT ;  /* 0x000000000000794d */ /* 0x000fea0003800000 */
.L_x_3737:
[----:B0-----:R0:W1:Y:S02]  /*22d50*/  SYNCS.PHASECHK.TRANS64.TRYWAIT P5, [R84+URZ+0x30890], R85 ;  /* 0x03089055540075a7 */ /* 0x00106400080a017f */
[----:B-1----:R-:W-:Y:S05]  /*22d60*/  @!P5 NANOSLEEP.SYNCS 0x989680 ;  /* 0x009896800000d95d */ /* 0x002fea0003900000 */
[----:B------:R-:W1:Y:S02]  /*22d70*/  @!P5 SYNCS.PHASECHK.TRANS64 P5, [R84+URZ+0x30890], R85 ;  /* 0x030890555400d5a7 */ /* 0x000e6400080a007f */
[----:B-1----:R-:W-:Y:S05]  /*22d80*/  @!P5 BRA `(.L_x_3737) ;  /* 0xfffffffc00f0d947 */ /* 0x002fea000383ffff */
[----:B------:R-:W-:Y:S05]  /*22d90*/  BRA `(.L_x_4064) ;  /* 0xfffffe0c00dc7947 */ /* 0x000fea000383ffff */
.L_x_3738:
        /* <DEDUP_REMOVED lines=8> */
.L_x_4066:
[----:B------:R-:W-:Y:S05]  /*22e20*/  BSYNC B1 ;  /* 0x0000000000017941 */ /* 0x000fea0003800000 */
.L_x_4065:
        /* <DEDUP_REMOVED lines=8> */
.L_x_4067:
[----:B------:R-:W-:Y:S01]  /*22eb0*/  IMAD.MOV.U32 R11, RZ, RZ, R14 ;  /* 0x000000ffff0b7224 */ /* 0x000fe200078e000e */
[----:B------:R-:W-:Y:S06]  /*22ec0*/  BRA `(.L_x_4068) ;  /* 0xfffffe0c00a47947 */ /* 0x000fec000383ffff */
.L_x_3763:
        /* <DEDUP_REMOVED lines=8> */
.L_x_4070:
[----:B------:R-:W-:Y:S05]  /*22f50*/  BSYNC B1 ;  /* 0x0000000000017941 */ /* 0x000fea0003800000 */
.L_x_4069:
        /* <DEDUP_REMOVED lines=8> */
.L_x_4071:
[----:B------:R-:W-:Y:S01]  /*22fe0*/  IMAD.MOV.U32 R117, RZ, RZ, R14 ;  /* 0x000000ffff757224 */ /* 0x000fe200078e000e */
[----:B------:R-:W-:Y:S06]  /*22ff0*/  BRA `(.L_x_4072) ;  /* 0xfffffe2000b47947 */ /* 0x000fec000383ffff */
.L_x_3793:
[----:B0-----:R0:W1:Y:S02]  /*23000*/  SYNCS.PHASECHK.TRANS64.TRYWAIT P5, [R84+URZ+0x30890], R85 ;  /* 0x03089055540075a7 */ /* 0x00106400080a017f */
[----:B-1----:R-:W-:Y:S05]  /*23010*/  @!P5 NANOSLEEP.SYNCS 0x989680 ;  /* 0x009896800000d95d */ /* 0x002fea0003900000 */
[----:B------:R-:W1:Y:S02]  /*23020*/  @!P5 SYNCS.PHASECHK.TRANS64 P5, [R84+URZ+0x30890], R85 ;  /* 0x030890555400d5a7 */ /* 0x000e6400080a007f */
[----:B-1----:R-:W-:Y:S05]  /*23030*/  @!P5 BRA `(.L_x_3793) ;  /* 0xfffffffc00f0d947 */ /* 0x002fea000383ffff */
[----:B------:R-:W-:Y:S05]  /*23040*/  BRA `(.L_x_4073) ;  /* 0xfffffe4000a47947 */ /* 0x000fea000383ffff */
.L_x_3794:
        /* <DEDUP_REMOVED lines=8> */
.L_x_4075:
[----:B------:R-:W-:Y:S05]  /*230d0*/  BSYNC B1 ;  /* 0x0000000000017941 */ /* 0x000fea0003800000 */
.L_x_4074:
        /* <DEDUP_REMOVED lines=8> */
.L_x_4076:
[----:B------:R-:W-:Y:S01]  /*23160*/  MOV R11, R14 ;  /* 0x0000000e000b7202 */ /* 0x000fe20000000f00 */
[----:B------:R-:W-:Y:S06]  /*23170*/  BRA `(.L_x_4077) ;  /* 0xfffffe4000747947 */ /* 0x000fec000383ffff */
.L_x_3807:
[----:B------:R-:W-:Y:S01]  /*23180*/  BSSY B1, `(.L_x_4078) ;  /* 0x0000008000017945 */ /* 0x000fe20003800000 */
[----:B--234-:R-:W-:Y:S01]  /*23190*/  IMAD.MOV.U32 R13, RZ, RZ, R116 ;  /* 0x000000ffff0d7224 */ /* 0x01cfe200078e0074 */
[----:B------:R-:W-:Y:S01]  /*231a0*/  MOV R11, 0x1c1f ;  /* 0x00001c1f000b7802 */ /* 0x000fe20000000f00 */
[----:B------:R-:W-:Y:S02]  /*231b0*/  IMAD.MOV.U32 R12, RZ, RZ, 0x1 ;  /* 0x00000001ff0c7424 */ /* 0x000fe400078e00ff */
[----:B------:R-:W-:-:S07]  /*231c0*/  IMAD.MOV.U32 R15, RZ, RZ, -0x1 ;  /* 0xffffffffff0f7424 */ /* 0x000fce00078e00ff */
[----:B01----:R-:W-:Y:S05]  /*231d0*/  WARPSYNC.COLLECTIVE R15, `(.L_x_4079) ;  /* 0x000000000f087348 */ /* 0x003fea0003c00000 */
[----:B------:R2:W3:Y:S02]  /*231e0*/  SHFL.IDX P6, R14, R13, R12, R11 ;  /* 0x0000000c0d0e7389 */ /* 0x0004e400000c000b */
[----:B0123--:R-:W-:Y:S01]  /*231f0*/  ENDCOLLECTIVE ;  /* 0x000000000000791b */ /* 0x00ffe20003800000 */
.L_x_4079:
[----:B------:R-:W-:Y:S05]  /*23200*/  BSYNC B1 ;  /* 0x0000000000017941 */ /* 0x000fea0003800000 */
.L_x_4078:
[----:B------:R-:W-:Y:S01]  /*23210*/  MOV R13, R117 ;  /* 0x00000075000d7202 */ /* 0x000fe20000000f00 */
[----:B------:R-:W-:Y:S01]  /*23220*/  IMAD.MOV.U32 R12, RZ, RZ, 0x1 ;  /* 0x00000001ff0c7424 */ /* 0x000fe200078e00ff */
[----:B------:R-:W-:Y:S01]  /*23230*/  MOV R15, 0xffffffff ;  /* 0xffffffff000f7802 */ /* 0x000fe20000000f00 */
[----:B------:R-:W-:Y:S02]  /*23240*/  IMAD.MOV.U32 R11, RZ, RZ, 0x1c1f ;  /* 0x00001c1fff0b7424 */ /* 0x000fe400078e00ff */
[----:B------:R-:W-:-:S07]  /*23250*/  IMAD.MOV.U32 R116, RZ, RZ, R14 ;  /* 0x000000ffff747224 */ /* 0x000fce00078e000e */
[----:B------:R-:W-:Y:S05]  /*23260*/  WARPSYNC.COLLECTIVE R15, `(.L_x_4080) ;  /* 0x000000000f087348 */ /* 0x000fea0003c00000 */
[----:B------:R0:W1:Y:S02]  /*23270*/  SHFL.IDX P6, R14, R13, R12, R11 ;  /* 0x0000000c0d0e7389 */ /* 0x00006400000c000b */
[----:B01----:R-:W-:Y:S01]  /*23280*/  ENDCOLLECTIVE ;  /* 0x000000000000791b */ /* 0x003fe20003800000 */
.L_x_4080:
[----:B------:R-:W-:Y:S01]  /*23290*/  IMAD.MOV.U32 R117, RZ, RZ, R14 ;  /* 0x000000ffff757224 */ /* 0x000fe200078e000e */
[----:B------:R-:W-:Y:S06]  /*232a0*/  BRA `(.L_x_4081) ;  /* 0xfffffe5400f07947 */ /* 0x000fec000383ffff */
.L_x_3820:
[----:B0-----:R0:W1:Y:S02]  /*232b0*/  SYNCS.PHASECHK.TRANS64.TRYWAIT P3, [R84+URZ+0x30890], R85 ;  /* 0x03089055540075a7 */ /* 0x001064000806017f */
[----:B-1----:R-:W-:Y:S05]  /*232c0*/  @!P3 NANOSLEEP.SYNCS 0x989680 ;  /* 0x009896800000b95d */ /* 0x002fea0003900000 */
[----:B------:R-:W1:Y:S02]  /*232d0*/  @!P3 SYNCS.PHASECHK.TRANS64 P3, [R84+URZ+0x30890], R85 ;  /* 0x030890555400b5a7 */ /* 0x000e64000806007f */
[----:B-1----:R-:W-:Y:S05]  /*232e0*/  @!P3 BRA `(.L_x_3820) ;  /* 0xfffffffc00f0b947 */ /* 0x002fea000383ffff */
[----:B------:R-:W-:Y:S05]  /*232f0*/  BRA `(.L_x_4082) ;  /* 0xfffffe6c009c7947 */ /* 0x000fea000383ffff */
.L_x_3821:
        /* <DEDUP_REMOVED lines=8> */
.L_x_4084:
[----:B------:R-:W-:Y:S05]  /*23380*/  BSYNC B1 ;  /* 0x0000000000017941 */ /* 0x000fea0003800000 */
.L_x_4083:
[----:B------:R-:W-:Y:S01]  /*23390*/  IMAD.MOV.U32 R13, RZ, RZ, R34 ;  /* 0x000000ffff0d7224 */ /* 0x000fe200078e0022 */
[----:B------:R-:W-:Y:S01]  /*233a0*/  MOV R11, 0x1c1f ;  /* 0x00001c1f000b7802 */ /* 0x000fe20000000f00 */
[----:B------:R-:W-:Y:S01]  /*233b0*/  IMAD.MOV.U32 R12, RZ, RZ, RZ ;  /* 0x000000ffff0c7224 */ /* 0x000fe200078e00ff */
[----:B------:R-:W-:Y:S01]  /*233c0*/  MOV R38, R14 ;  /* 0x0000000e00267202 */ /* 0x000fe20000000f00 */
[----:B------:R-:W-:-:S07]  /*233d0*/  IMAD.MOV.U32 R15, RZ, RZ, -0x1 ;  /* 0xffffffffff0f7424 */ /* 0x000fce00078e00ff */
[----:B------:R-:W-:Y:S05]  /*233e0*/  WARPSYNC.COLLECTIVE R15, `(.L_x_4085) ;  /* 0x000000000f087348 */ /* 0x000fea0003c00000 */
[----:B------:R0:W1:Y:S02]  /*233f0*/  SHFL.IDX P6, R14, R13, R12, R11 ;  /* 0x0000000c0d0e7389 */ /* 0x00006400000c000b */
[----:B01----:R-:W-:Y:S01]  /*23400*/  ENDCOLLECTIVE ;  /* 0x000000000000791b */ /* 0x003fe20003800000 */
.L_x_4085:
[----:B------:R-:W-:Y:S01]  /*23410*/  IMAD.MOV.U32 R37, RZ, RZ, R14 ;  /* 0x000000ffff257224 */ /* 0x000fe200078e000e */
[----:B------:R-:W-:Y:S06]  /*23420*/  BRA `(.L_x_4086) ;  /* 0xfffffe6c00b87947 */ /* 0x000fec000383ffff */
.L_x_3824:
[----:B------:R-:W-:Y:S01]  /*23430*/  BSSY B1, `(.L_x_4087) ;  /* 0x0000008000017945 */ /* 0x000fe20003800000 */
[----:B----4-:R-:W-:Y:S01]  /*23440*/  MOV R13, R35 ;  /* 0x00000023000d7202 */ /* 0x010fe20000000f00 */
[----:B------:R-:W-:Y:S01]  /*23450*/  IMAD.MOV.U32 R12, RZ, RZ, 0x1 ;  /* 0x00000001ff0c7424 */ /* 0x000fe200078e00ff */
[----:B------:R-:W-:Y:S01]  /*23460*/  MOV R15, 0xffffffff ;  /* 0xffffffff000f7802 */ /* 0x000fe20000000f00 */
[----:B------:R-:W-:-:S07]  /*23470*/  IMAD.MOV.U32 R11, RZ, RZ, 0x1c1f ;  /* 0x00001c1fff0b7424 */ /* 0x000fce00078e00ff */
[----:B0123--:R-:W-:Y:S05]  /*23480*/  WARPSYNC.COLLECTIVE R15, `(.L_x_4088) ;  /* 0x000000000f087348 */ /* 0x00ffea0003c00000 */
[----:B------:R4:W0:Y:S02]  /*23490*/  SHFL.IDX P6, R14, R13, R12, R11 ;  /* 0x0000000c0d0e7389 */ /* 0x00082400000c000b */
[----:B01234-:R-:W-:Y:S01]  /*234a0*/  ENDCOLLECTIVE ;  /* 0x000000000000791b */ /* 0x01ffe20003800000 */
.L_x_4088:
[----:B------:R-:W-:Y:S05]  /*234b0*/  BSYNC B1 ;  /* 0x0000000000017941 */ /* 0x000fea0003800000 */
.L_x_4087:
        /* <DEDUP_REMOVED lines=8> */
.L_x_4089:
[----:B------:R-:W-:Y:S01]  /*23540*/  MOV R37, R14 ;  /* 0x0000000e00257202 */ /* 0x000fe20000000f00 */
[----:B------:R-:W-:Y:S06]  /*23550*/  BRA `(.L_x_4090) ;  /* 0xfffffe7000147947 */ /* 0x000fec000383ffff */
.L_x_3828:
[----:B---3--:R3:W0:Y:S02]  /*23560*/  SYNCS.PHASECHK.TRANS64.TRYWAIT P2, [R84+URZ+0x308b0], R85 ;  /* 0x0308b055540075a7 */ /* 0x008624000804017f */
[----:B0-----:R-:W-:Y:S05]  /*23570*/  @!P2 NANOSLEEP.SYNCS 0x989680 ;  /* 0x009896800000a95d */ /* 0x001fea0003900000 */
[----:B------:R-:W0:Y:S02]  /*23580*/  @!P2 SYNCS.PHASECHK.TRANS64 P2, [R84+URZ+0x308b0], R85 ;  /* 0x0308b0555400a5a7 */ /* 0x000e24000804007f */
[----:B0-----:R-:W-:Y:S05]  /*23590*/  @!P2 BRA `(.L_x_3828) ;  /* 0xfffffffc00f0a947 */ /* 0x001fea000383ffff */
[----:B------:R-:W-:Y:S05]  /*235a0*/  BRA `(.L_x_4091) ;  /* 0xfffffe7000f07947 */ /* 0x000fea000383ffff */
.L_x_3848:
        /* <DEDUP_REMOVED lines=8> */
.L_x_4093:
[----:B------:R-:W-:Y:S05]  /*23630*/  BSYNC B1 ;  /* 0x0000000000017941 */ /* 0x000fea0003800000 */
.L_x_4092:
        /* <DEDUP_REMOVED lines=8> */
.L_x_4094:
[----:B------:R-:W-:Y:S02]  /*236c0*/  IMAD.MOV.U32 R13, RZ, RZ, R41 ;  /* 0x000000ffff0d7224 */ /* 0x000fe400078e0029 */
[----:B------:R-:W-:-:S07]  /*236d0*/  IMAD.MOV.U32 R38, RZ, RZ, R14 ;  /* 0x000000ffff267224 */ /* 0x000fce00078e000e */
[----:B------:R-:W-:Y:S05]  /*236e0*/  WARPSYNC.COLLECTIVE R15, `(.L_x_4095) ;  /* 0x000000000f087348 */ /* 0x000fea0003c00000 */
[----:B------:R0:W1:Y:S02]  /*236f0*/  SHFL.IDX P6, R14, R13, R12, R11 ;  /* 0x0000000c0d0e7389 */ /* 0x00006400000c000b */
[----:B01----:R-:W-:Y:S01]  /*23700*/  ENDCOLLECTIVE ;  /* 0x000000000000791b */ /* 0x003fe20003800000 */
.L_x_4095:
[----:B------:R-:W-:Y:S01]  /*23710*/  IMAD.MOV.U32 R13, RZ, RZ, R40 ;  /* 0x000000ffff0d7224 */ /* 0x000fe200078e0028 */
[----:B------:R-:W-:-:S07]  /*23720*/  MOV R41, R14 ;  /* 0x0000000e00297202 */ /* 0x000fce0000000f00 */
[----:B------:R-:W-:Y:S05]  /*23730*/  WARPSYNC.COLLECTIVE R15, `(.L_x_4096) ;  /* 0x000000000f087348 */ /* 0x000fea0003c00000 */
[----:B------:R0:W1:Y:S02]  /*23740*/  SHFL.IDX P6, R14, R13, R12, R11 ;  /* 0x0000000c0d0e7389 */ /* 0x00006400000c000b */
[----:B01----:R-:W-:Y:S01]  /*23750*/  ENDCOLLECTIVE ;  /* 0x000000000000791b */ /* 0x003fe20003800000 */
.L_x_4096:
[----:B------:R-:W-:Y:S01]  /*23760*/  IMAD.MOV.U32 R40, RZ, RZ, R14 ;  /* 0x000000ffff287224 */ /* 0x000fe200078e000e */
[----:B------:R-:W-:Y:S06]  /*23770*/  BRA `(.L_x_4097) ;  /* 0xfffffe8400447947 */ /* 0x000fec000383ffff */
.L_x_3852:
[----:B0-----:R0:W1:Y:S02]  /*23780*/  SYNCS.PHASECHK.TRANS64.TRYWAIT P0, [R2+URZ+0x30800], R5 ;  /* 0x03080005020075a7 */ /* 0x001064000800017f */
[----:B-1----:R-:W-:Y:S05]  /*23790*/  @!P0 NANOSLEEP.SYNCS 0x989680 ;  /* 0x009896800000895d */ /* 0x002fea0003900000 */
[----:B------:R-:W1:Y:S02]  /*237a0*/  @!P0 SYNCS.PHASECHK.TRANS64 P0, [R2+URZ+0x30800], R5 ;  /* 0x03080005020085a7 */ /* 0x000e64000800007f */
[----:B-1----:R-:W-:Y:S05]  /*237b0*/  @!P0 BRA `(.L_x_3852) ;  /* 0xfffffffc00f08947 */ /* 0x002fea000383ffff */
[----:B------:R-:W-:Y:S05]  /*237c0*/  BRA `(.L_x_4098) ;  /* 0xfffffe9000007947 */ /* 0x000fea000383ffff */
.L_x_3876:
        /* <DEDUP_REMOVED lines=8> */
.L_x_4100:
[----:B------:R-:W-:Y:S05]  /*23850*/  BSYNC B1 ;  /* 0x0000000000017941 */ /* 0x000fea0003800000 */
.L_x_4099:
        /* <DEDUP_REMOVED lines=8> */
.L_x_4101:
[----:B------:R-:W-:Y:S01]  /*238e0*/  IMAD.MOV.U32 R13, RZ, RZ, R41 ;  /* 0x000000ffff0d7224 */ /* 0x000fe200078e0029 */
[----:B------:R-:W-:-:S07]  /*238f0*/  MOV R3, R14 ;  /* 0x0000000e00037202 */ /* 0x000fce0000000f00 */
[----:B------:R-:W-:Y:S05]  /*23900*/  WARPSYNC.COLLECTIVE R15, `(.L_x_4102) ;  /* 0x000000000f087348 */ /* 0x000fea0003c00000 */
[----:B------:R0:W1:Y:S02]  /*23910*/  SHFL.IDX P6, R14, R13, R12, R11 ;  /* 0x0000000c0d0e7389 */ /* 0x00006400000c000b */
[----:B01----:R-:W-:Y:S01]  /*23920*/  ENDCOLLECTIVE ;  /* 0x000000000000791b */ /* 0x003fe20003800000 */
.L_x_4102:
[----:B------:R-:W-:Y:S01]  /*23930*/  MOV R13, R40 ;  /* 0x00000028000d7202 */ /* 0x000fe20000000f00 */
[----:B------:R-:W-:-:S07]  /*23940*/  IMAD.MOV.U32 R37, RZ, RZ, R14 ;  /* 0x000000ffff257224 */ /* 0x000fce00078e000e */
[----:B------:R-:W-:Y:S05]  /*23950*/  WARPSYNC.COLLECTIVE R15, `(.L_x_4103) ;  /* 0x000000000f087348 */ /* 0x000fea0003c00000 */
[----:B------:R0:W1:Y:S02]  /*23960*/  SHFL.IDX P6, R14, R13, R12, R11 ;  /* 0x0000000c0d0e7389 */ /* 0x00006400000c000b */
[----:B01----:R-:W-:Y:S01]  /*23970*/  ENDCOLLECTIVE ;  /* 0x000000000000791b */ /* 0x003fe20003800000 */
.L_x_4103:
[----:B------:R-:W-:Y:S01]  /*23980*/  IMAD.MOV.U32 R40, RZ, RZ, R14 ;  /* 0x000000ffff287224 */ /* 0x000fe200078e000e */
[----:B------:R-:W-:Y:S06]  /*23990*/  BRA `(.L_x_4104) ;  /* 0xfffffeac00a07947 */ /* 0x000fec000383ffff */
.L_x_3880:
[----:B0-----:R0:W1:Y:S02]  /*239a0*/  SYNCS.PHASECHK.TRANS64.TRYWAIT P0, [R2+URZ+0x30800], R5 ;  /* 0x03080005020075a7 */ /* 0x001064000800017f */
[----:B-1----:R-:W-:Y:S05]  /*239b0*/  @!P0 NANOSLEEP.SYNCS 0x989680 ;  /* 0x009896800000895d */ /* 0x002fea0003900000 */
[----:B------:R-:W1:Y:S02]  /*239c0*/  @!P0 SYNCS.PHASECHK.TRANS64 P0, [R2+URZ+0x30800], R5 ;  /* 0x03080005020085a7 */ /* 0x000e64000800007f */
[----:B-1----:R-:W-:Y:S05]  /*239d0*/  @!P0 BRA `(.L_x_3880) ;  /* 0xfffffffc00f08947 */ /* 0x002fea000383ffff */
[----:B------:R-:W-:Y:S05]  /*239e0*/  BRA `(.L_x_4105) ;  /* 0xfffffeb400b47947 */ /* 0x000fea000383ffff */
.L_x_3894:
[----:B-1----:R1:W2:Y:S02]  /*239f0*/  SYNCS.PHASECHK.TRANS64.TRYWAIT P1, [R3+URZ+0x30830], R0 ;  /* 0x03083000030075a7 */ /* 0x0022a4000802017f */
[----:B--2---:R-:W-:Y:S05]  /*23a00*/  @!P1 NANOSLEEP.SYNCS 0x989680 ;  /* 0x009896800000995d */ /* 0x004fea0003900000 */
[----:B------:R-:W2:Y:S02]  /*23a10*/  @!P1 SYNCS.PHASECHK.TRANS64 P1, [R3+URZ+0x30830], R0 ;  /* 0x03083000030095a7 */ /* 0x000ea4000802007f */
[----:B--2---:R-:W-:Y:S05]  /*23a20*/  @!P1 BRA `(.L_x_3894) ;  /* 0xfffffffc00f09947 */ /* 0x004fea000383ffff */
[----:B------:R-:W-:Y:S05]  /*23a30*/  BRA `(.L_x_3893) ;  /* 0xfffffed800f07947 */ /* 0x000fea000383ffff */
.L_x_3902:
[----:B-1----:R1:W2:Y:S02]  /*23a40*/  SYNCS.PHASECHK.TRANS64.TRYWAIT P1, [R0+URZ+0x30830], R4 ;  /* 0x03083004000075a7 */ /* 0x0022a4000802017f */
[----:B--2---:R-:W-:Y:S05]  /*23a50*/  @!P1 NANOSLEEP.SYNCS 0x989680 ;  /* 0x009896800000995d */ /* 0x004fea0003900000 */
[----:B------:R-:W2:Y:S02]  /*23a60*/  @!P1 SYNCS.PHASECHK.TRANS64 P1, [R0+URZ+0x30830], R4 ;  /* 0x03083004000095a7 */ /* 0x000ea4000802007f */
[----:B--2---:R-:W-:Y:S05]  /*23a70*/  @!P1 BRA `(.L_x_3902) ;  /* 0xfffffffc00f09947 */ /* 0x004fea000383ffff */
[----:B------:R-:W-:Y:S05]  /*23a80*/  BRA `(.L_x_3901) ;  /* 0xffffff0800307947 */ /* 0x000fea000383ffff */
.L_x_3907:
[----:B-1----:R1:W2:Y:S02]  /*23a90*/  SYNCS.PHASECHK.TRANS64.TRYWAIT P1, [R12+URZ+0x30850], R3 ;  /* 0x030850030c0075a7 */ /* 0x0022a4000802017f */
[----:B--2---:R-:W-:Y:S05]  /*23aa0*/  @!P1 NANOSLEEP.SYNCS 0x989680 ;  /* 0x009896800000995d */ /* 0x004fea0003900000 */
[----:B------:R-:W2:Y:S02]  /*23ab0*/  @!P1 SYNCS.PHASECHK.TRANS64 P1, [R12+URZ+0x30850], R3 ;  /* 0x030850030c0095a7 */ /* 0x000ea4000802007f */
[----:B--2---:R-:W-:Y:S05]  /*23ac0*/  @!P1 BRA `(.L_x_3907) ;  /* 0xfffffffc00f09947 */ /* 0x004fea000383ffff */
[----:B------:R-:W-:Y:S05]  /*23ad0*/  BRA `(.L_x_3906) ;  /* 0xffffff1400e47947 */ /* 0x000fea000383ffff */
.L_x_3915:
[----:B-1----:R1:W2:Y:S02]  /*23ae0*/  SYNCS.PHASECHK.TRANS64.TRYWAIT P1, [R6+URZ+0x30850], R3 ;  /* 0x03085003060075a7 */ /* 0x0022a4000802017f */
[----:B--2---:R-:W-:Y:S05]  /*23af0*/  @!P1 NANOSLEEP.SYNCS 0x989680 ;  /* 0x009896800000995d */ /* 0x004fea0003900000 */
[----:B------:R-:W2:Y:S02]  /*23b00*/  @!P1 SYNCS.PHASECHK.TRANS64 P1, [R6+URZ+0x30850], R3 ;  /* 0x03085003060095a7 */ /* 0x000ea4000802007f */
[----:B--2---:R-:W-:Y:S05]  /*23b10*/  @!P1 BRA `(.L_x_3915) ;  /* 0xfffffffc00f09947 */ /* 0x004fea000383ffff */
[----:B------:R-:W-:Y:S05]  /*23b20*/  BRA `(.L_x_3914) ;  /* 0xffffff3400bc7947 */ /* 0x000fea000383ffff */
.L_x_3955:
        /* <DEDUP_REMOVED lines=11> */
.L_x_4107:
[----:B------:R-:W-:Y:S05]  /*23be0*/  BSYNC B1 ;  /* 0x0000000000017941 */ /* 0x000fea0003800000 */
.L_x_4106:
[----:B------:R-:W-:Y:S05]  /*23bf0*/  BRA `(.L_x_4108) ;  /* 0xffffff9400187947 */ /* 0x000fea000383ffff */
.L_x_3957:
[----:B------:R-:W-:Y:S01]  /*23c00*/  BSSY B1, `(.L_x_4109) ;  /* 0x0000006000017945 */ /* 0x000fe20003800000 */
[----:B------:R-:W-:-:S07]  /*23c10*/  MOV R15, 0xffffffff ;  /* 0xffffffff000f7802 */ /* 0x000fce0000000f00 */
[----:B0-----:R-:W-:Y:S05]  /*23c20*/  WARPSYNC.COLLECTIVE R15, `(.L_x_4110) ;  /* 0x000000000f0c7348 */ /* 0x001fea0003c00000 */
[----:B------:R-:W-:Y:S02]  /*23c30*/  ELECT P6, UR62, PT ;  /* 0x00000000003e782f */ /* 0x000fe400038c0000 */
[----:B------:R-:W-:Y:S01]  /*23c40*/  MOV R14, UR62 ;  /* 0x0000003e000e7c02 */ /* 0x000fe20008000f00 */
[----:B0-----:R-:W-:Y:S10]  /*23c50*/  ENDCOLLECTIVE ;  /* 0x000000000000791b */ /* 0x001ff40003800000 */
.L_x_4110:
[----:B------:R-:W-:Y:S05]  /*23c60*/  BSYNC B1 ;  /* 0x0000000000017941 */ /* 0x000fea0003800000 */
.L_x_4109:
[----:B------:R-:W-:Y:S05]  /*23c70*/  BRA `(.L_x_3956) ;  /* 0xffffff9400107947 */ /* 0x000fea000383ffff */
.L_x_3959:
[----:B0-----:R0:W1:Y:S02]  /*23c80*/  SYNCS.PHASECHK.TRANS64.TRYWAIT P0, [R22+URZ+0x30820], R8 ;  /* 0x03082008160075a7 */ /* 0x001064000800017f */
[----:B-1----:R-:W-:Y:S05]  /*23c90*/  @!P0 NANOSLEEP.SYNCS 0x989680 ;  /* 0x009896800000895d */ /* 0x002fea0003900000 */
[----:B------:R-:W1:Y:S02]  /*23ca0*/  @!P0 SYNCS.PHASECHK.TRANS64 P0, [R22+URZ+0x30820], R8 ;  /* 0x03082008160085a7 */ /* 0x000e64000800007f */
[----:B-1----:R-:W-:Y:S05]  /*23cb0*/  @!P0 BRA `(.L_x_3959) ;  /* 0xfffffffc00f08947 */ /* 0x002fea000383ffff */
[----:B------:R-:W-:Y:S05]  /*23cc0*/  BRA `(.L_x_4111) ;  /* 0xffffff9400207947 */ /* 0x000fea000383ffff */
.L_x_3963:
[----:B-1----:R1:W2:Y:S02]  /*23cd0*/  SYNCS.PHASECHK.TRANS64.TRYWAIT P0, [R12+URZ+0x308a0], R11 ;  /* 0x0308a00b0c0075a7 */ /* 0x0022a4000800017f */
[----:B--2---:R-:W-:Y:S05]  /*23ce0*/  @!P0 NANOSLEEP.SYNCS 0x989680 ;  /* 0x009896800000895d */ /* 0x004fea0003900000 */
[----:B------:R-:W2:Y:S02]  /*23cf0*/  @!P0 SYNCS.PHASECHK.TRANS64 P0, [R12+URZ+0x308a0], R11 ;  /* 0x0308a00b0c0085a7 */ /* 0x000ea4000800007f */
[----:B--2---:R-:W-:Y:S05]  /*23d00*/  @!P0 BRA `(.L_x_3963) ;  /* 0xfffffffc00f08947 */ /* 0x004fea000383ffff */
[----:B------:R-:W-:Y:S05]  /*23d10*/  BRA `(.L_x_4112) ;  /* 0xffffff9400387947 */ /* 0x000fea000383ffff */
.L_x_3970:
[----:B0-----:R0:W2:Y:S02]  /*23d20*/  SYNCS.PHASECHK.TRANS64.TRYWAIT P0, [R12+URZ+0x308c0], R11 ;  /* 0x0308c00b0c0075a7 */ /* 0x0010a4000800017f */
[----:B--2---:R-:W-:Y:S05]  /*23d30*/  @!P0 NANOSLEEP.SYNCS 0x989680 ;  /* 0x009896800000895d */ /* 0x004fea0003900000 */
[----:B------:R-:W2:Y:S02]  /*23d40*/  @!P0 SYNCS.PHASECHK.TRANS64 P0, [R12+URZ+0x308c0], R11 ;  /* 0x0308c00b0c0085a7 */ /* 0x000ea4000800007f */
[----:B--2---:R-:W-:Y:S05]  /*23d50*/  @!P0 BRA `(.L_x_3970) ;  /* 0xfffffffc00f08947 */ /* 0x004fea000383ffff */
[----:B------:R-:W-:Y:S05]  /*23d60*/  BRA `(.L_x_4113) ;  /* 0xffffff9800347947 */ /* 0x000fea000383ffff */
.L_x_3979:
[----:B-1----:R1:W2:Y:S02]  /*23d70*/  SYNCS.PHASECHK.TRANS64.TRYWAIT P2, [R11+URZ+0x308a0], R10 ;  /* 0x0308a00a0b0075a7 */ /* 0x0022a4000804017f */
[----:B--2---:R-:W-:Y:S05]  /*23d80*/  @!P2 NANOSLEEP.SYNCS 0x989680 ;  /* 0x009896800000a95d */ /* 0x004fea0003900000 */
[----:B------:R-:W2:Y:S02]  /*23d90*/  @!P2 SYNCS.PHASECHK.TRANS64 P2, [R11+URZ+0x308a0], R10 ;  /* 0x0308a00a0b00a5a7 */ /* 0x000ea4000804007f */
[----:B--2---:R-:W-:Y:S05]  /*23da0*/  @!P2 BRA `(.L_x_3979) ;  /* 0xfffffffc00f0a947 */ /* 0x004fea000383ffff */
[----:B------:R-:W-:Y:S05]  /*23db0*/  BRA `(.L_x_4114) ;  /* 0xffffff9c00687947 */ /* 0x000fea000383ffff */
.L_x_3986:
[----:B0-----:R0:W2:Y:S02]  /*23dc0*/  SYNCS.PHASECHK.TRANS64.TRYWAIT P2, [R11+URZ+0x308c0], R10 ;  /* 0x0308c00a0b0075a7 */ /* 0x0010a4000804017f */
[----:B--2---:R-:W-:Y:S05]  /*23dd0*/  @!P2 NANOSLEEP.SYNCS 0x989680 ;  /* 0x009896800000a95d */ /* 0x004fea0003900000 */
[----:B------:R-:W2:Y:S02]  /*23de0*/  @!P2 SYNCS.PHASECHK.TRANS64 P2, [R11+URZ+0x308c0], R10 ;  /* 0x0308c00a0b00a5a7 */ /* 0x000ea4000804007f */
[----:B--2---:R-:W-:Y:S05]  /*23df0*/  @!P2 BRA `(.L_x_3986) ;  /* 0xfffffffc00f0a947 */ /* 0x004fea000383ffff */
[----:B------:R-:W-:Y:S05]  /*23e00*/  BRA `(.L_x_4115) ;  /* 0xffffffa000607947 */ /* 0x000fea000383ffff */
.L_x_4003:
[----:B0-----:R-:W0:Y:S01]  /*23e10*/  S2R R8, SR_TID.X ;  /* 0x0000000000087919 */ /* 0x001e220000002100 */
        /* <DEDUP_REMOVED lines=10> */
.L_x_4117:
[----:B------:R-:W-:Y:S05]  /*23ec0*/  BSYNC B0 ;  /* 0x0000000000007941 */ /* 0x000fea0003800000 */
.L_x_4116:
[----:B------:R-:W-:Y:S05]  /*23ed0*/  BRA `(.L_x_4118) ;  /* 0xffffffb000147947 */ /* 0x000fea000383ffff */
.L_x_4006:
[----:B0-----:R0:W1:Y:S02]  /*23ee0*/  SYNCS.PHASECHK.TRANS64.TRYWAIT P0, [R7+URZ+0x30840], R2 ;  /* 0x03084002070075a7 */ /* 0x001064000800017f */
[----:B-1----:R-:W-:Y:S05]  /*23ef0*/  @!P0 NANOSLEEP.SYNCS 0x989680 ;  /* 0x009896800000895d */ /* 0x002fea0003900000 */
[----:B------:R-:W1:Y:S02]  /*23f00*/  @!P0 SYNCS.PHASECHK.TRANS64 P0, [R7+URZ+0x30840], R2 ;  /* 0x03084002070085a7 */ /* 0x000e64000800007f */
[----:B-1----:R-:W-:Y:S05]  /*23f10*/  @!P0 BRA `(.L_x_4006) ;  /* 0xfffffffc00f08947 */ /* 0x002fea000383ffff */
[----:B------:R-:W-:Y:S05]  /*23f20*/  BRA `(.L_x_4119) ;  /* 0xffffffb000647947 */ /* 0x000fea000383ffff */
.L_x_4007:
        /* <DEDUP_REMOVED lines=8> */
.L_x_4121:
[----:B------:R-:W-:Y:S05]  /*23fb0*/  BSYNC B0 ;  /* 0x0000000000007941 */ /* 0x000fea0003800000 */
.L_x_4120:
[----:B------:R-:W-:Y:S01]  /*23fc0*/  IMAD.MOV.U32 R13, RZ, RZ, R4 ;  /* 0x000000ffff0d7224 */ /* 0x000fe200078e0004 */
[----:B------:R-:W-:Y:S01]  /*23fd0*/  MOV R11, 0x181f ;  /* 0x0000181f000b7802 */ /* 0x000fe20000000f00 */
[----:B------:R-:W-:Y:S01]  /*23fe0*/  IMAD.MOV.U32 R12, RZ, RZ, RZ ;  /* 0x000000ffff0c7224 */ /* 0x000fe200078e00ff */
[----:B------:R-:W-:Y:S01]  /*23ff0*/  MOV R2, R14 ;  /* 0x0000000e00027202 */ /* 0x000fe20000000f00 */
[----:B------:R-:W-:Y:S02]  /*24000*/  IMAD.MOV.U32 R15, RZ, RZ, -0x1 ;  /* 0xffffffffff0f7424 */ /* 0x000fe400078e00ff */
[----:B------:R-:W-:-:S07]  /*24010*/  @P0 IMAD R8, R5, 0x2, R22 ;  /* 0x0000000205080824 */ /* 0x000fce00078e0216 */
[----:B------:R-:W-:Y:S05]  /*24020*/  WARPSYNC.COLLECTIVE R15, `(.L_x_4122) ;  /* 0x000000000f087348 */ /* 0x000fea0003c00000 */
[----:B------:R0:W1:Y:S02]  /*24030*/  SHFL.IDX P6, R14, R13, R12, R11 ;  /* 0x0000000c0d0e7389 */ /* 0x00006400000c000b */
[----:B01----:R-:W-:Y:S01]  /*24040*/  ENDCOLLECTIVE ;  /* 0x000000000000791b */ /* 0x003fe20003800000 */
.L_x_4122:
[----:B------:R-:W-:Y:S01]  /*24050*/  IMAD.MOV.U32 R13, RZ, RZ, R0 ;  /* 0x000000ffff0d7224 */ /* 0x000fe200078e0000 */
[----:B------:R-:W-:Y:S01]  /*24060*/  MOV R12, 0x1 ;  /* 0x00000001000c7802 */ /* 0x000fe20000000f00 */
[----:B------:R-:W-:-:S07]  /*24070*/  IMAD.MOV.U32 R3, RZ, RZ, R14 ;  /* 0x000000ffff037224 */ /* 0x000fce00078e000e */
[----:B------:R-:W-:Y:S05]  /*24080*/  WARPSYNC.COLLECTIVE R15, `(.L_x_4123) ;  /* 0x000000000f087348 */ /* 0x000fea0003c00000 */
[----:B------:R0:W1:Y:S02]  /*24090*/  SHFL.IDX P6, R14, R13, R12, R11 ;  /* 0x0000000c0d0e7389 */ /* 0x00006400000c000b */
[----:B01----:R-:W-:Y:S01]  /*240a0*/  ENDCOLLECTIVE ;  /* 0x000000000000791b */ /* 0x003fe20003800000 */
.L_x_4123:
[----:B------:R-:W-:-:S04]  /*240b0*/  @P0 LEA R3, P1, R32, R3, 0x1 ;  /* 0x0000000320030211 */ /* 0x000fc800078208ff */
[----:B------:R-:W-:Y:S02]  /*240c0*/  @P0 IADD3.X R2, RZ, R2, RZ, P1, !PT ;  /* 0x00000002ff020210 */ /* 0x000fe40000ffe4ff */
[----:B------:R-:W-:Y:S02]  /*240d0*/  ISETP.GE.AND P1, PT, R6, 0x11, PT ;  /* 0x000000110600780c */ /* 0x000fe40003f26270 */
        /* <DEDUP_REMOVED lines=14> */
.L_x_4124:
[----:B------:R-:W-:Y:S01]  /*241c0*/  @P1 IMAD R8, R5, 0x2, R22 ;  /* 0x0000000205081824 */ /* 0x000fe200078e0216 */
[----:B------:R-:W-:Y:S01]  /*241d0*/  MOV R13, R0 ;  /* 0x00000000000d7202 */ /* 0x000fe20000000f00 */
[----:B------:R-:W-:Y:S01]  /*241e0*/  IMAD.MOV.U32 R12, RZ, RZ, 0x2 ;  /* 0x00000002ff0c7424 */ /* 0x000fe200078e00ff */
[----:B------:R-:W-:-:S07]  /*241f0*/  MOV R3, R14 ;  /* 0x0000000e00037202 */ /* 0x000fce0000000f00 */
[----:B------:R-:W-:Y:S05]  /*24200*/  WARPSYNC.COLLECTIVE R15, `(.L_x_4125) ;  /* 0x000000000f087348 */ /* 0x000fea0003c00000 */
[----:B------:R0:W1:Y:S02]  /*24210*/  SHFL.IDX P6, R14, R13, R12, R11 ;  /* 0x0000000c0d0e7389 */ /* 0x00006400000c000b */
[----:B01----:R-:W-:Y:S01]  /*24220*/  ENDCOLLECTIVE ;  /* 0x000000000000791b */ /* 0x003fe20003800000 */
.L_x_4125:
        /* <DEDUP_REMOVED lines=17> */
.L_x_4126:
[----:B------:R-:W-:Y:S01]  /*24340*/  @P1 LEA R8, R5, R22, 0x1 ;  /* 0x0000001605081211 */ /* 0x000fe200078e08ff */
[----:B------:R-:W-:Y:S02]  /*24350*/  IMAD.MOV.U32 R13, RZ, RZ, R0 ;  /* 0x000000ffff0d7224 */ /* 0x000fe400078e0000 */
[----:B------:R-:W-:Y:S02]  /*24360*/  IMAD.MOV.U32 R12, RZ, RZ, 0x3 ;  /* 0x00000003ff0c7424 */ /* 0x000fe400078e00ff */
[----:B------:R-:W-:-:S07]  /*24370*/  IMAD.MOV.U32 R3, RZ, RZ, R14 ;  /* 0x000000ffff037224 */ /* 0x000fce00078e000e */
[----:B------:R-:W-:Y:S05]  /*24380*/  WARPSYNC.COLLECTIVE R15, `(.L_x_4127) ;  /* 0x000000000f087348 */ /* 0x000fea0003c00000 */
[----:B------:R0:W1:Y:S02]  /*24390*/  SHFL.IDX P6, R14, R13, R12, R11 ;  /* 0x0000000c0d0e7389 */ /* 0x00006400000c000b */
[----:B01----:R-:W-:Y:S01]  /*243a0*/  ENDCOLLECTIVE ;  /* 0x000000000000791b */ /* 0x003fe20003800000 */
.L_x_4127:
        /* <DEDUP_REMOVED lines=12> */
[----:B------:R-:W-:Y:S02]  /*24470*/  ISETP.GE.AND P1, PT, R6, 0x31, PT ;  /* 0x000000310600780c */ /* 0x000fe40003f26270 */
[----:B0-----:R-:W-:-:S11]  /*24480*/  MOV R2, R14 ;  /* 0x0000000e00027202 */ /* 0x001fd60000000f00 */
[----:B------:R-:W-:Y:S05]  /*24490*/  WARPSYNC.COLLECTIVE R15, `(.L_x_4128) ;  /* 0x000000000f087348 */ /* 0x000fea0003c00000 */
[----:B------:R0:W1:Y:S02]  /*244a0*/  SHFL.IDX P6, R14, R13, R12, R11 ;  /* 0x0000000c0d0e7389 */ /* 0x00006400000c000b */
[----:B01----:R-:W-:Y:S01]  /*244b0*/  ENDCOLLECTIVE ;  /* 0x000000000000791b */ /* 0x003fe20003800000 */
.L_x_4128:
[----:B------:R-:W-:Y:S02]  /*244c0*/  @P1 IMAD R8, R5, 0x2, R22 ;  /* 0x0000000205081824 */ /* 0x000fe400078e0216 */
[----:B------:R-:W-:Y:S01]  /*244d0*/  IMAD.MOV.U32 R13, RZ, RZ, R0 ;  /* 0x000000ffff0d7224 */ /* 0x000fe200078e0000 */
[----:B------:R-:W-:Y:S01]  /*244e0*/  MOV R12, 0x4 ;  /* 0x00000004000c7802 */ /* 0x000fe20000000f00 */
[----:B------:R-:W-:-:S07]  /*244f0*/  IMAD.MOV.U32 R3, RZ, RZ, R14 ;  /* 0x000000ffff037224 */ /* 0x000fce00078e000e */
[----:B------:R-:W-:Y:S05]  /*24500*/  WARPSYNC.COLLECTIVE R15, `(.L_x_4129) ;  /* 0x000000000f087348 */ /* 0x000fea0003c00000 */
[----:B------:R0:W1:Y:S02]  /*24510*/  SHFL.IDX P6, R14, R13, R12, R11 ;  /* 0x0000000c0d0e7389 */ /* 0x00006400000c000b */
[----:B01----:R-:W-:Y:S01]  /*24520*/  ENDCOLLECTIVE ;  /* 0x000000000000791b */ /* 0x003fe20003800000 */
.L_x_4129:
        /* <DEDUP_REMOVED lines=17> */
.L_x_4130:
[----:B------:R-:W-:Y:S01]  /*24640*/  @P1 IMAD R8, R5, 0x2, R22 ;  /* 0x0000000205081824 */ /* 0x000fe200078e0216 */
[----:B------:R-:W-:Y:S01]  /*24650*/  MOV R13, R0 ;  /* 0x00000000000d7202 */ /* 0x000fe20000000f00 */
[----:B------:R-:W-:Y:S01]  /*24660*/  IMAD.MOV.U32 R12, RZ, RZ, 0x5 ;  /* 0x00000005ff0c7424 */ /* 0x000fe200078e00ff */
[----:B------:R-:W-:-:S07]  /*24670*/  MOV R3, R14 ;  /* 0x0000000e00037202 */ /* 0x000fce0000000f00 */
[----:B------:R-:W-:Y:S05]  /*24680*/  WARPSYNC.COLLECTIVE R15, `(.L_x_4131) ;  /* 0x000000000f087348 */ /* 0x000fea0003c00000 */
[----:B------:R0:W1:Y:S02]  /*24690*/  SHFL.IDX P6, R14, R13, R12, R11 ;  /* 0x0000000c0d0e7389 */ /* 0x00006400000c000b */
[----:B01----:R-:W-:Y:S01]  /*246a0*/  ENDCOLLECTIVE ;  /* 0x000000000000791b */ /* 0x003fe20003800000 */
.L_x_4131:
[----:B------:R-:W-:-:S05]  /*246b0*/  @P1 LEA R3, P0, R32, R3, 0x1 ;  /* 0x0000000320031211 */ /* 0x000fca00078008ff */
[----:B------:R-:W-:-:S05]  /*246c0*/  @P1 IMAD.X R2, RZ, RZ, R2, P0 ;  /* 0x000000ffff021224 */ /* 0x000fca00000e0602 */
[----:B------:R-:W-:Y:S02]  /*246d0*/  @P1 LOP3.LUT R3, R3, R2, RZ, 0x3c, !PT ;  /* 0x0000000203031212 */ /* 0x000fe400078e3cff */
[----:B------:R-:W-:Y:S02]  /*246e0*/  MOV R13, R4 ;  /* 0x00000004000d7202 */ /* 0x000fe40000000f00 */
[----:B------:R-:W-:-:S04]  /*246f0*/  @P1 LOP3.LUT R2, R3, R2, RZ, 0x3c, !PT ;  /* 0x0000000203021212 */ /* 0x000fc800078e3cff */
[----:B------:R-:W-:Y:S01]  /*24700*/  @P1 LOP3.LUT R3, R3, R2, RZ, 0x3c, !PT ;  /* 0x0000000203031212 */ /* 0x000fe200078e3cff */
[----:B------:R-:W-:-:S04]  /*24710*/  IMAD.MOV.U32 R0, RZ, RZ, R14 ;  /* 0x000000ffff007224 */ /* 0x000fc800078e000e */
[----:B------:R-:W-:Y:S01]  /*24720*/  @!PT LDS RZ, [RZ] ;  /* 0x00000000fffff984 */ /* 0x000fe20000000800 */
[----:B------:R-:W-:Y:S01]  /*24730*/  @!PT LDS RZ, [RZ] ;  /* 0x00000000fffff984 */ /* 0x000fe20000000800 */
[----:B------:R-:W-:Y:S01]  /*24740*/  @!PT LDS RZ, [RZ] ;  /* 0x00000000fffff984 */ /* 0x000fe20000000800 */
[----:B------:R0:W-:Y:S03]  /*24750*/  @P1 LDGSTS.E.BYPASS.LTC128B.128 [R8+0x20400], desc[UR48][R2.64], !P4 ;  /* 0x2040000002081fae */ /* 0x0001e6000e101d70 */
[----:B0-----:R-:W-:Y:S05]  /*24760*/  WARPSYNC.COLLECTIVE R15, `(.L_x_4132) ;  /* 0x000000000f087348 */ /* 0x001fea0003c00000 */
[----:B------:R1:W2:Y:S02]  /*24770*/  SHFL.IDX P6, R14, R13, R12, R11 ;  /* 0x0000000c0d0e7389 */ /* 0x0002a400000c000b */
[----:B012---:R-:W-:Y:S01]  /*24780*/  ENDCOLLECTIVE ;  /* 0x000000000000791b */ /* 0x007fe20003800000 */
.L_x_4132:
[----:B------:R-:W-:Y:S01]  /*24790*/  @!PT LDS RZ, [RZ] ;  /* 0x00000000fffff984 */ /* 0x000fe20000000800 */
[----:B------:R-:W-:Y:S01]  /*247a0*/  @!PT LDS RZ, [RZ] ;  /* 0x00000000fffff984 */ /* 0x000fe20000000800 */
[----:B------:R-:W-:Y:S01]  /*247b0*/  @!PT LDS RZ, [RZ] ;  /* 0x00000000fffff984 */ /* 0x000fe20000000800 */
[----:B------:R-:W-:Y:S04]  /*247c0*/  @P1 LDGSTS.E.BYPASS.LTC128B.128 [R8+0x23400], desc[UR48][R2.64+0x80], !P3 ;  /* 0x2340008002081fae */ /* 0x000fe8000d901d70 */
[----:B------:R0:W-:Y:S02]  /*247d0*/  @P1 LDGSTS.E.BYPASS.LTC128B.128 [R8+0x26400], desc[UR48][R2.64+0x100], !P2 ;  /* 0x2640010002081fae */ /* 0x0001e4000d101d70 */
[----:B0-----:R-:W-:Y:S01]  /*247e0*/  IMAD.MOV.U32 R2, RZ, RZ, R14 ;  /* 0x000000ffff027224 */ /* 0x001fe200078e000e */
[----:B------:R-:W-:Y:S06]  /*247f0*/  BRA `(.L_x_4133) ;  /* 0xffffffac00a47947 */ /* 0x000fec000383ffff */
.L_x_4012:
[----:B------:R-:W-:Y:S01]  /*24800*/  IMAD.MOV.U32 R13, RZ, RZ, R5 ;  /* 0x000000ffff0d7224 */ /* 0x000fe200078e0005 */
[----:B------:R-:W-:Y:S01]  /*24810*/  MOV R12, RZ ;  /* 0x000000ff000c7202 */ /* 0x000fe20000000f00 */
[----:B------:R-:W-:Y:S02]  /*24820*/  IMAD.MOV.U32 R11, RZ, RZ, 0x181f ;  /* 0x0000181fff0b7424 */ /* 0x000fe400078e00ff */
[----:B------:R-:W-:Y:S02]  /*24830*/  IMAD.MOV.U32 R15, RZ, RZ, -0x1 ;  /* 0xffffffffff0f7424 */ /* 0x000fe400078e00ff */
[----:B-----5:R-:W-:Y:S02]  /*24840*/  IMAD R6, R10, R8, RZ ;  /* 0x000000080a067224 */ /* 0x020fe400078e02ff */
[----:B------:R-:W-:-:S07]  /*24850*/  IMAD.IADD R4, R9, 0x1, R4 ;  /* 0x0000000109047824 */ /* 0x000fce00078e0204 */
[----:B------:R-:W-:Y:S05]  /*24860*/  WARPSYNC.COLLECTIVE R15, `(.L_x_4134) ;  /* 0x000000000f087348 */ /* 0x000fea0003c00000 */
[----:B------:R0:W1:Y:S02]  /*24870*/  SHFL.IDX P6, R14, R13, R12, R11 ;  /* 0x0000000c0d0e7389 */ /* 0x00006400000c000b */
[----:B01----:R-:W-:Y:S01]  /*24880*/  ENDCOLLECTIVE ;  /* 0x000000000000791b */ /* 0x003fe20003800000 */
.L_x_4134:
[C---:B------:R-:W-:Y:S01]  /*24890*/  VIADD R7, R4.reuse, 0x10 ;  /* 0x0000001004077836 */ /* 0x040fe20000000000 */
[----:B------:R-:W-:Y:S01]  /*248a0*/  ISETP.GE.AND P1, PT, R4, R6, PT ;  /* 0x000000060400720c */ /* 0x000fe20003f26270 */
[----:B------:R-:W-:Y:S01]  /*248b0*/  IMAD.MOV.U32 R13, RZ, RZ, R0 ;  /* 0x000000ffff0d7224 */ /* 0x000fe200078e0000 */
[----:B------:R-:W-:-:S11]  /*248c0*/  MOV R2, R14 ;  /* 0x0000000e00027202 */ /* 0x000fd60000000f00 */
[----:B------:R-:W-:Y:S05]  /*248d0*/  WARPSYNC.COLLECTIVE R15, `(.L_x_4135) ;  /* 0x000000000f087348 */ /* 0x000fea0003c00000 */
[----:B------:R0:W1:Y:S02]  /*248e0*/  SHFL.IDX P6, R14, R13, R12, R11 ;  /* 0x0000000c0d0e7389 */ /* 0x00006400000c000b */
[----:B01----:R-:W-:Y:S01]  /*248f0*/  ENDCOLLECTIVE ;  /* 0x000000000000791b */ /* 0x003fe20003800000 */
.L_x_4135:
[----:B------:R-:W-:Y:S01]  /*24900*/  MOV R13, R5 ;  /* 0x00000005000d7202 */ /* 0x000fe20000000f00 */
[----:B------:R-:W-:Y:S01]  /*24910*/  IMAD.MOV.U32 R12, RZ, RZ, 0x1 ;  /* 0x00000001ff0c7424 */ /* 0x000fe200078e00ff */
[----:B------:R-:W-:-:S04]  /*24920*/  @!P1 LEA R14, P4, R32, R14, 0x1 ;  /* 0x0000000e200e9211 */ /* 0x000fc800078808ff */
[----:B------:R-:W-:Y:S01]  /*24930*/  @!P1 IADD3.X R3, RZ, R2, RZ, P4, !PT ;  /* 0x00000002ff039210 */ /* 0x000fe200027fe4ff */
[----:B------:R-:W-:-:S08]  /*24940*/  @!P1 IMAD.MOV.U32 R2, RZ, RZ, R14 ;  /* 0x000000ffff029224 */ /* 0x000fd000078e000e */
[----:B------:R-:W-:Y:S05]  /*24950*/  WARPSYNC.COLLECTIVE R15, `(.L_x_4136) ;  /* 0x000000000f087348 */ /* 0x000fea0003c00000 */
[----:B------:R0:W1:Y:S02]  /*24960*/  SHFL.IDX P6, R14, R13, R12, R11 ;  /* 0x0000000c0d0e7389 */ /* 0x00006400000c000b */
[----:B01----:R-:W-:Y:S01]  /*24970*/  ENDCOLLECTIVE ;  /* 0x000000000000791b */ /* 0x003fe20003800000 */
.L_x_4136:
        /* <DEDUP_REMOVED lines=12> */
.L_x_4137:
        /* <DEDUP_REMOVED lines=8> */
.L_x_4138:
        /* <DEDUP_REMOVED lines=14> */
.L_x_4139:
        /* <DEDUP_REMOVED lines=8> */
.L_x_4140:
        /* <DEDUP_REMOVED lines=9> */
[----:B------:R-:W-:Y:S02]  /*24cb0*/  ISETP.GE.AND P1, PT, R7, R6, PT ;  /* 0x000000060700720c */ /* 0x000fe40003f26270 */
[----:B0-----:R-:W-:-:S11]  /*24cc0*/  MOV R2, R14 ;  /* 0x0000000e00027202 */ /* 0x001fd60000000f00 */
[----:B------:R-:W-:Y:S05]  /*24cd0*/  WARPSYNC.COLLECTIVE R15, `(.L_x_4141) ;  /* 0x000000000f087348 */ /* 0x000fea0003c00000 */
[----:B------:R0:W1:Y:S02]  /*24ce0*/  SHFL.IDX P6, R14, R13, R12, R11 ;  /* 0x0000000c0d0e7389 */ /* 0x00006400000c000b */
[----:B01----:R-:W-:Y:S01]  /*24cf0*/  ENDCOLLECTIVE ;  /* 0x000000000000791b */ /* 0x003fe20003800000 */
.L_x_4141:
[----:B------:R-:W-:Y:S01]  /*24d00*/  MOV R13, R5 ;  /* 0x00000005000d7202 */ /* 0x000fe20000000f00 */
[----:B------:R-:W-:Y:S01]  /*24d10*/  IMAD.MOV.U32 R12, RZ, RZ, 0x4 ;  /* 0x00000004ff0c7424 */ /* 0x000fe200078e00ff */
[----:B------:R-:W-:-:S05]  /*24d20*/  @!P1 LEA R14, P4, R32, R14, 0x1 ;  /* 0x0000000e200e9211 */ /* 0x000fca00078808ff */
[----:B------:R-:W-:Y:S01]  /*24d30*/  @!P1 IMAD.X R7, RZ, RZ, R2, P4 ;  /* 0x000000ffff079224 */ /* 0x000fe200020e0602 */
[----:B------:R-:W-:-:S07]  /*24d40*/  @!P1 MOV R2, R14 ;  /* 0x0000000e00029202 */ /* 0x000fce0000000f00 */
[----:B------:R-:W-:Y:S05]  /*24d50*/  WARPSYNC.COLLECTIVE R15, `(.L_x_4142) ;  /* 0x000000000f087348 */ /* 0x000fea0003c00000 */
[----:B------:R0:W1:Y:S02]  /*24d60*/  SHFL.IDX P6, R14, R13, R12, R11 ;  /* 0x0000000c0d0e7389 */ /* 0x00006400000c000b */
[----:B01----:R-:W-:Y:S01]  /*24d70*/  ENDCOLLECTIVE ;  /* 0x000000000000791b */ /* 0x003fe20003800000 */
.L_x_4142:
[----:B------:R-:W-:Y:S02]  /*24d80*/  @!P1 IMAD.MOV.U32 R3, RZ, RZ, R7 ;  /* 0x000000ffff039224 */ /* 0x000fe400078e0007 */
[----:B------:R-:W-:-:S03]  /*24d90*/  VIADD R7, R4, 0x40 ;  /* 0x0000004004077836 */ /* 0x000fc60000000000 */
[----:B------:R-:W-:Y:S01]  /*24da0*/  @!PT LDS RZ, [RZ] ;  /* 0x00000000fffff984 */ /* 0x000fe20000000800 */
[----:B------:R-:W-:Y:S01]  /*24db0*/  @!PT LDS RZ, [RZ] ;  /* 0x00000000fffff984 */ /* 0x000fe20000000800 */
[----:B------:R-:W-:Y:S01]  /*24dc0*/  @!PT LDS RZ, [RZ] ;  /* 0x00000000fffff984 */ /* 0x000fe20000000800 */
[----:B------:R-:W-:Y:S04]  /*24dd0*/  @!P1 LDGSTS.E.BYPASS.LTC128B.128 [R37+0x13c00], desc[UR48][R2.64], !P3 ;  /* 0x13c0000002259fae */ /* 0x000fe8000d901d70 */
[----:B------:R-:W-:Y:S01]  /*24de0*/  @!P1 LDGSTS.E.BYPASS.LTC128B.128 [R37+0x17c00], desc[UR48][R2.64+0x80], !P2 ;  /* 0x17c0008002259fae */ /* 0x000fe2000d101d70 */
[----:B------:R-:W-:-:S03]  /*24df0*/  MOV R13, R0 ;  /* 0x00000000000d7202 */ /* 0x000fc60000000f00 */
[----:B------:R0:W-:Y:S01]  /*24e00*/  @!P1 LDGSTS.E.BYPASS.LTC128B.128 [R37+0x1bc00], desc[UR48][R2.64+0x100], !P0 ;  /* 0x1bc0010002259fae */ /* 0x0001e2000c101d70 */
[----:B------:R-:W-:Y:S01]  /*24e10*/  ISETP.GE.AND P1, PT, R7, R6, PT ;  /* 0x000000060700720c */ /* 0x000fe20003f26270 */
[----:B0-----:R-:W-:-:S12]  /*24e20*/  IMAD.MOV.U32 R2, RZ, RZ, R14 ;  /* 0x000000ffff027224 */ /* 0x001fd800078e000e */
[----:B------:R-:W-:Y:S05]  /*24e30*/  WARPSYNC.COLLECTIVE R15, `(.L_x_4143) ;  /* 0x000000000f087348 */ /* 0x000fea0003c00000 */
[----:B------:R0:W1:Y:S02]  /*24e40*/  SHFL.IDX P6, R14, R13, R12, R11 ;  /* 0x0000000c0d0e7389 */ /* 0x00006400000c000b */
[----:B01----:R-:W-:Y:S01]  /*24e50*/  ENDCOLLECTIVE ;  /* 0x000000000000791b */ /* 0x003fe20003800000 */
.L_x_4143:
        /* <DEDUP_REMOVED lines=8> */
.L_x_4144:
        /* <DEDUP_REMOVED lines=14> */
.L_x_4145:
        /* <DEDUP_REMOVED lines=8> */
.L_x_4146:
        /* <DEDUP_REMOVED lines=14> */
.L_x_4147:
[----:B------:R-:W-:Y:S01]  /*25120*/  IMAD.MOV.U32 R13, RZ, RZ, R5 ;  /* 0x000000ffff0d7224 */ /* 0x000fe200078e0005 */
[----:B------:R-:W-:Y:S02]  /*25130*/  MOV R12, 0x7 ;  /* 0x00000007000c7802 */ /* 0x000fe40000000f00 */
[----:B------:R-:W-:-:S05]  /*25140*/  @!P1 LEA R14, P4, R32, R14, 0x1 ;  /* 0x0000000e200e9211 */ /* 0x000fca00078808ff */
[----:B------:R-:W-:Y:S01]  /*25150*/  @!P1 IMAD.X R7, RZ, RZ, R2, P4 ;  /* 0x000000ffff079224 */ /* 0x000fe200020e0602 */
[----:B------:R-:W-:-:S07]  /*25160*/  @!P1 MOV R2, R14 ;  /* 0x0000000e00029202 */ /* 0x000fce0000000f00 */
[----:B------:R-:W-:Y:S05]  /*25170*/  WARPSYNC.COLLECTIVE R15, `(.L_x_4148) ;  /* 0x000000000f087348 */ /* 0x000fea0003c00000 */
[----:B------:R0:W1:Y:S02]  /*25180*/  SHFL.IDX P6, R14, R13, R12, R11 ;  /* 0x0000000c0d0e7389 */ /* 0x00006400000c000b */
[----:B01----:R-:W-:Y:S01]  /*25190*/  ENDCOLLECTIVE ;  /* 0x000000000000791b */ /* 0x003fe20003800000 */
.L_x_4148:
        /* <DEDUP_REMOVED lines=12> */
.L_x_4149:
[----:B------:R-:W-:Y:S05]  /*25260*/  BRA `(.L_x_4150) ;  /* 0xffffffb0000c7947 */ /* 0x000fea000383ffff */
.L_x_4017:
[----:B0-----:R0:W1:Y:S02]  /*25270*/  SYNCS.PHASECHK.TRANS64.TRYWAIT P0, [R22+URZ+0x30820], R3 ;  /* 0x03082003160075a7 */ /* 0x001064000800017f */
[----:B-1----:R-:W-:Y:S05]  /*25280*/  @!P0 NANOSLEEP.SYNCS 0x989680 ;  /* 0x009896800000895d */ /* 0x002fea0003900000 */
[----:B------:R-:W1:Y:S02]  /*25290*/  @!P0 SYNCS.PHASECHK.TRANS64 P0, [R22+URZ+0x30820], R3 ;  /* 0x03082003160085a7 */ /* 0x000e64000800007f */
[----:B-1----:R-:W-:Y:S05]  /*252a0*/  @!P0 BRA `(.L_x_4017) ;  /* 0xfffffffc00f08947 */ /* 0x002fea000383ffff */
[----:B------:R-:W-:Y:S05]  /*252b0*/  BRA `(.L_x_4151) ;  /* 0xffffffb000847947 */ /* 0x000fea000383ffff */
.L_x_4022:
[----:B0-----:R0:W1:Y:S02]  /*252c0*/  SYNCS.PHASECHK.TRANS64.TRYWAIT P0, [R7+URZ+0x30840], R2 ;  /* 0x03084002070075a7 */ /* 0x001064000800017f */
[----:B-1----:R-:W-:Y:S05]  /*252d0*/  @!P0 NANOSLEEP.SYNCS 0x989680 ;  /* 0x009896800000895d */ /* 0x002fea0003900000 */
[----:B------:R-:W1:Y:S02]  /*252e0*/  @!P0 SYNCS.PHASECHK.TRANS64 P0, [R7+URZ+0x30840], R2 ;  /* 0x03084002070085a7 */ /* 0x000e64000800007f */
[----:B-1----:R-:W-:Y:S05]  /*252f0*/  @!P0 BRA `(.L_x_4022) ;  /* 0xfffffffc00f08947 */ /* 0x002fea000383ffff */
[----:B------:R-:W-:Y:S05]  /*25300*/  BRA `(.L_x_4152) ;  /* 0xffffffb400607947 */ /* 0x000fea000383ffff */
.L_x_4023:
        /* <DEDUP_REMOVED lines=8> */
.L_x_4154:
[----:B------:R-:W-:Y:S05]  /*25390*/  BSYNC B1 ;  /* 0x0000000000017941 */ /* 0x000fea0003800000 */
.L_x_4153:
[----:B------:R0:W-:Y:S04]  /*253a0*/  STL [R1+0x128], R0 ;  /* 0x0001280001007387 */ /* 0x0001e80000100800 */
[----:B0-----:R0:W5:Y:S01]  /*253b0*/  LDL.LU R0, [R1] ;  /* 0x0000000001007983 */ /* 0x0011620000300800 */
[----:B------:R-:W-:Y:S01]  /*253c0*/  IMAD.MOV.U32 R13, RZ, RZ, R8 ;  /* 0x000000ffff0d7224 */ /* 0x000fe200078e0008 */
[----:B------:R-:W-:Y:S01]  /*253d0*/  MOV R12, RZ ;  /* 0x000000ff000c7202 */ /* 0x000fe20000000f00 */
[----:B------:R-:W-:Y:S01]  /*253e0*/  IMAD.MOV.U32 R11, RZ, RZ, 0x181f ;  /* 0x0000181fff0b7424 */ /* 0x000fe200078e00ff */
[----:B------:R-:W-:Y:S01]  /*253f0*/  LEA R5, R5, R22, 0x1 ;  /* 0x0000001605057211 */ /* 0x000fe200078e08ff */
[----:B------:R-:W-:Y:S02]  /*25400*/  IMAD.MOV.U32 R15, RZ, RZ, -0x1 ;  /* 0xffffffffff0f7424 */ /* 0x000fe400078e00ff */
[----:B------:R-:W-:-:S02]  /*25410*/  IMAD.MOV.U32 R3, RZ, RZ, R14 ;  /* 0x000000ffff037224 */ /* 0x000fc400078e000e */
[----:B0-----:R-:W-:-:S07]  /*25420*/  IMAD.SHL.U32 R4, R32, 0x2, RZ ;  /* 0x0000000220047824 */ /* 0x001fce00078e00ff */
[----:B-----5:R-:W-:Y:S05]  /*25430*/  WARPSYNC.COLLECTIVE R15, `(.L_x_4155) ;  /* 0x000000000f087348 */ /* 0x020fea0003c00000 */
[----:B------:R0:W1:Y:S02]  /*25440*/  SHFL.IDX P6, R14, R13, R12, R11 ;  /* 0x0000000c0d0e7389 */ /* 0x00006400000c000b */
[----:B01---5:R-:W-:Y:S01]  /*25450*/  ENDCOLLECTIVE ;  /* 0x000000000000791b */ /* 0x023fe20003800000 */
.L_x_4155:
[----:B------:R-:W-:Y:S02]  /*25460*/  IMAD.MOV.U32 R13, RZ, RZ, R6 ;  /* 0x000000ffff0d7224 */ /* 0x000fe400078e0006 */
[----:B------:R-:W-:Y:S01]  /*25470*/  IMAD.MOV.U32 R12, RZ, RZ, 0x1 ;  /* 0x00000001ff0c7424 */ /* 0x000fe200078e00ff */
[----:B------:R-:W-:-:S07]  /*25480*/  MOV R2, R14 ;  /* 0x0000000e00027202 */ /* 0x000fce0000000f00 */
[----:B------:R-:W-:Y:S05]  /*25490*/  WARPSYNC.COLLECTIVE R15, `(.L_x_4156) ;  /* 0x000000000f087348 */ /* 0x000fea0003c00000 */
[----:B------:R0:W1:Y:S02]  /*254a0*/  SHFL.IDX P6, R14, R13, R12, R11 ;  /* 0x0000000c0d0e7389 */ /* 0x00006400000c000b */
[----:B01----:R-:W-:Y:S01]  /*254b0*/  ENDCOLLECTIVE ;  /* 0x000000000000791b */ /* 0x003fe20003800000 */
.L_x_4156:
[----:B------:R-:W-:-:S05]  /*254c0*/  IADD3 R2, P0, R2, R4, RZ ;  /* 0x0000000402027210 */ /* 0x000fca0007f1e0ff */
[----:B------:R-:W-:Y:S02]  /*254d0*/  IMAD.X R3, RZ, RZ, R3, P0 ;  /* 0x000000ffff037224 */ /* 0x000fe400000e0603 */
[----:B------:R-:W-:Y:S01]  /*254e0*/  IMAD.MOV.U32 R13, RZ, RZ, R8 ;  /* 0x000000ffff0d7224 */ /* 0x000fe200078e0008 */
[----:B------:R-:W-:-:S04]  /*254f0*/  LOP3.LUT R0, R0, 0xffffffbf, RZ, 0xc0, !PT ;  /* 0xffffffbf00007812 */ /* 0x000fc800078ec0ff */
[----:B------:R-:W-:-:S04]  /*25500*/  @P1 LOP3.LUT R0, R0, 0x40, RZ, 0xfc, !PT ;  /* 0x0000004000001812 */ /* 0x000fc800078efcff */
[----:B------:R-:W-:Y:S01]  /*25510*/  LOP3.LUT P1, RZ, R0, 0x4, RZ, 0xc0, !PT ;  /* 0x0000000400ff7812 */ /* 0x000fe2000782c0ff */
[----:B------:R0:W-:-:S12]  /*25520*/  STL [R1], R0 ;  /* 0x0000000001007387 */ /* 0x0001d80000100800 */
[----:B------:R-:W-:Y:S01]  /*25530*/  @!PT LDS RZ, [RZ] ;  /* 0x00000000fffff984 */ /* 0x000fe20000000800 */
[----:B------:R-:W-:Y:S01]  /*25540*/  @!PT LDS RZ, [RZ] ;  /* 0x00000000fffff984 */ /* 0x000fe20000000800 */
[----:B------:R-:W-:Y:S01]  /*25550*/  @!PT LDS RZ, [RZ] ;  /* 0x00000000fffff984 */ /* 0x000fe20000000800 */
[----:B------:R-:W-:Y:S04]  /*25560*/  LDGSTS.E.BYPASS.LTC128B.128 [R5+0x1e400], desc[UR48][R2.64], !P1 ;  /* 0x1e40000002057fae */ /* 0x000fe8000c901d70 */
[----:B------:R-:W-:Y:S04]  /*25570*/  LDGSTS.E.BYPASS.LTC128B.128 [R5+0x21400], desc[UR48][R2.64+0x80], !P5 ;  /* 0x2140008002057fae */ /* 0x000fe8000e901d70 */
[----:B------:R1:W-:Y:S02]  /*25580*/  LDGSTS.E.BYPASS.LTC128B.128 [R5+0x24400], desc[UR48][R2.64+0x100], !P4 ;  /* 0x2440010002057fae */ /* 0x0003e4000e101d70 */
[----:B01----:R-:W-:-:S07]  /*25590*/  MOV R3, R14 ;  /* 0x0000000e00037202 */ /* 0x003fce0000000f00 */
[----:B------:R-:W-:Y:S05]  /*255a0*/  WARPSYNC.COLLECTIVE R15, `(.L_x_4157) ;  /* 0x000000000f087348 */ /* 0x000fea0003c00000 */
[----:B------:R0:W1:Y:S02]  /*255b0*/  SHFL.IDX P6, R14, R13, R12, R11 ;  /* 0x0000000c0d0e7389 */ /* 0x00006400000c000b */
[----:B01----:R-:W-:Y:S01]  /*255c0*/  ENDCOLLECTIVE ;  /* 0x000000000000791b */ /* 0x003fe20003800000 */
.L_x_4157:
[----:B------:R-:W-:Y:S02]  /*255d0*/  IMAD.MOV.U32 R13, RZ, RZ, R6 ;  /* 0x000000ffff0d7224 */ /* 0x000fe400078e0006 */
[----:B------:R-:W-:Y:S02]  /*255e0*/  IMAD.MOV.U32 R12, RZ, RZ, 0x2 ;  /* 0x00000002ff0c7424 */ /* 0x000fe400078e00ff */
[----:B------:R-:W-:-:S07]  /*255f0*/  IMAD.MOV.U32 R2, RZ, RZ, R14 ;  /* 0x000000ffff027224 */ /* 0x000fce00078e000e */
[----:B------:R-:W-:Y:S05]  /*25600*/  WARPSYNC.COLLECTIVE R15, `(.L_x_4158) ;  /* 0x000000000f087348 */ /* 0x000fea0003c00000 */
[----:B------:R0:W1:Y:S02]  /*25610*/  SHFL.IDX P6, R14, R13, R12, R11 ;  /* 0x0000000c0d0e7389 */ /* 0x00006400000c000b */
[----:B01----:R-:W-:Y:S01]  /*25620*/  ENDCOLLECTIVE ;  /* 0x000000000000791b */ /* 0x003fe20003800000 */
.L_x_4158:
        /* <DEDUP_REMOVED lines=13> */
.L_x_4159:
[----:B------:R-:W-:Y:S01]  /*25700*/  IMAD.MOV.U32 R13, RZ, RZ, R6 ;  /* 0x000000ffff0d7224 */ /* 0x000fe200078e0006 */
[----:B------:R-:W-:Y:S01]  /*25710*/  MOV R12, 0x3 ;  /* 0x00000003000c7802 */ /* 0x000fe20000000f00 */
[----:B------:R-:W-:-:S07]  /*25720*/  IMAD.MOV.U32 R2, RZ, RZ, R14 ;  /* 0x000000ffff027224 */ /* 0x000fce00078e000e */
[----:B------:R-:W-:Y:S05]  /*25730*/  WARPSYNC.COLLECTIVE R15, `(.L_x_4160) ;  /* 0x000000000f087348 */ /* 0x000fea0003c00000 */
[----:B------:R0:W1:Y:S02]  /*25740*/  SHFL.IDX P6, R14, R13, R12, R11 ;  /* 0x0000000c0d0e7389 */ /* 0x00006400000c000b */
[----:B01----:R-:W-:Y:S01]  /*25750*/  ENDCOLLECTIVE ;  /* 0x000000000000791b */ /* 0x003fe20003800000 */
.L_x_4160:
        /* <DEDUP_REMOVED lines=13> */
.L_x_4161:
[----:B------:R-:W-:Y:S01]  /*25830*/  IMAD.MOV.U32 R13, RZ, RZ, R6 ;  /* 0x000000ffff0d7224 */ /* 0x000fe200078e0006 */
[----:B------:R-:W-:Y:S01]  /*25840*/  MOV R12, 0x4 ;  /* 0x00000004000c7802 */ /* 0x000fe20000000f00 */
[----:B------:R-:W-:-:S07]  /*25850*/  IMAD.MOV.U32 R2, RZ, RZ, R14 ;  /* 0x000000ffff027224 */ /* 0x000fce00078e000e */
[----:B------:R-:W-:Y:S05]  /*25860*/  WARPSYNC.COLLECTIVE R15, `(.L_x_4162) ;  /* 0x000000000f087348 */ /* 0x000fea0003c00000 */
[----:B------:R0:W1:Y:S02]  /*25870*/  SHFL.IDX P6, R14, R13, R12, R11 ;  /* 0x0000000c0d0e7389 */ /* 0x00006400000c000b */
[----:B01----:R-:W-:Y:S01]  /*25880*/  ENDCOLLECTIVE ;  /* 0x000000000000791b */ /* 0x003fe20003800000 */
.L_x_4162:
        /* <DEDUP_REMOVED lines=13> */
.L_x_4163:
        /* <DEDUP_REMOVED lines=8> */
[----:B------:R0:W5:Y:S01]  /*259e0*/  LDL.LU R0, [R1+0x128] ;  /* 0x0001280001007983 */ /* 0x0001620000300800 */
[----:B------:R-:W-:Y:S01]  /*259f0*/  IMAD.MOV.U32 R13, RZ, RZ, R6 ;  /* 0x000000ffff0d7224 */ /* 0x000fe200078e0006 */
[----:B------:R-:W-:Y:S02]  /*25a00*/  MOV R12, 0x5 ;  /* 0x00000005000c7802 */ /* 0x000fe40000000f00 */
[----:B------:R0:W-:Y:S06]  /*25a10*/  LDGSTS.E.BYPASS.LTC128B.128 [R5+0x23400], desc[UR48][R2.64+0x80], !P5 ;  /* 0x2340008002057fae */ /* 0x0001ec000e901d70 */
[----:B0----5:R-:W-:Y:S05]  /*25a20*/  WARPSYNC.COLLECTIVE R15, `(.L_x_4164) ;  /* 0x000000000f087348 */ /* 0x021fea0003c00000 */
[----:B------:R1:W2:Y:S02]  /*25a30*/  SHFL.IDX P6, R14, R13, R12, R11 ;  /* 0x0000000c0d0e7389 */ /* 0x0002a400000c000b */
[----:B012--5:R-:W-:Y:S01]  /*25a40*/  ENDCOLLECTIVE ;  /* 0x000000000000791b */ /* 0x027fe20003800000 */
.L_x_4164:
[----:B------:R-:W-:Y:S01]  /*25a50*/  @!PT LDS RZ, [RZ] ;  /* 0x00000000fffff984 */ /* 0x000fe20000000800 */
[----:B------:R-:W-:Y:S01]  /*25a60*/  @!PT LDS RZ, [RZ] ;  /* 0x00000000fffff984 */ /* 0x000fe20000000800 */
[----:B------:R-:W-:Y:S01]  /*25a70*/  @!PT LDS RZ, [RZ] ;  /* 0x00000000fffff984 */ /* 0x000fe20000000800 */
[----:B------:R0:W-:Y:S01]  /*25a80*/  LDGSTS.E.BYPASS.LTC128B.128 [R5+0x26400], desc[UR48][R2.64+0x100], !P4 ;  /* 0x2640010002057fae */ /* 0x0001e2000e101d70 */
[----:B------:R-:W-:Y:S01]  /*25a90*/  MOV R13, R8 ;  /* 0x00000008000d7202 */ /* 0x000fe20000000f00 */
[----:B------:R-:W-:-:S07]  /*25aa0*/  IMAD.MOV.U32 R34, RZ, RZ, R14 ;  /* 0x000000ffff227224 */ /* 0x000fce00078e000e */
[----:B0-----:R-:W-:Y:S05]  /*25ab0*/  WARPSYNC.COLLECTIVE R15, `(.L_x_4165) ;  /* 0x000000000f087348 */ /* 0x001fea0003c00000 */
[----:B------:R1:W2:Y:S02]  /*25ac0*/  SHFL.IDX P6, R14, R13, R12, R11 ;  /* 0x0000000c0d0e7389 */ /* 0x0002a400000c000b */
[----:B012---:R-:W-:Y:S01]  /*25ad0*/  ENDCOLLECTIVE ;  /* 0x000000000000791b */ /* 0x007fe20003800000 */
.L_x_4165:
[----:B------:R-:W-:Y:S01]  /*25ae0*/  IMAD.MOV.U32 R2, RZ, RZ, R14 ;  /* 0x000000ffff027224 */ /* 0x000fe200078e000e */
[----:B------:R-:W-:Y:S06]  /*25af0*/  BRA `(.L_x_4166) ;  /* 0xffffffb0006c7947 */ /* 0x000fec000383ffff */
.L_x_4028:
[----:B0-----:R0:W2:Y:S02]  /*25b00*/  SYNCS.PHASECHK.TRANS64.TRYWAIT P0, [R6+URZ+0x30860], R2 ;  /* 0x03086002060075a7 */ /* 0x0010a4000800017f */
[----:B--2---:R-:W-:Y:S05]  /*25b10*/  @!P0 NANOSLEEP.SYNCS 0x989680 ;  /* 0x009896800000895d */ /* 0x004fea0003900000 */
[----:B------:R-:W2:Y:S02]  /*25b20*/  @!P0 SYNCS.PHASECHK.TRANS64 P0, [R6+URZ+0x30860], R2 ;  /* 0x03086002060085a7 */ /* 0x000ea4000800007f */
[----:B--2---:R-:W-:Y:S05]  /*25b30*/  @!P0 BRA `(.L_x_4028) ;  /* 0xfffffffc00f08947 */ /* 0x004fea000383ffff */
[----:B------:R-:W-:Y:S05]  /*25b40*/  BRA `(.L_x_4167) ;  /* 0xffffffb000d47947 */ /* 0x000fea000383ffff */
.L_x_4029:
[----:B------:R-:W-:Y:S01]  /*25b50*/  BSSY B1, `(.L_x_4168) ;  /* 0x0000008000017945 */ /* 0x000fe20003800000 */
[----:B------:R-:W-:Y:S01]  /*25b60*/  MOV R13, R24 ;  /* 0x00000018000d7202 */ /* 0x000fe20000000f00 */
[----:B------:R-:W-:Y:S01]  /*25b70*/  IMAD.MOV.U32 R12, RZ, RZ, RZ ;  /* 0x000000ffff0c7224 */ /* 0x000fe200078e00ff */
[----:B------:R-:W-:Y:S01]  /*25b80*/  MOV R11, 0x181f ;  /* 0x0000181f000b7802 */ /* 0x000fe20000000f00 */
[----:B------:R-:W-:-:S07]  /*25b90*/  IMAD.MOV.U32 R15, RZ, RZ, -0x1 ;  /* 0xffffffffff0f7424 */ /* 0x000fce00078e00ff */
[----:B0-----:R-:W-:Y:S05]  /*25ba0*/  WARPSYNC.COLLECTIVE R15, `(.L_x_4169) ;  /* 0x000000000f087348 */ /* 0x001fea0003c00000 */
[----:B------:R1:W2:Y:S02]  /*25bb0*/  SHFL.IDX P6, R14, R13, R12, R11 ;  /* 0x0000000c0d0e7389 */ /* 0x0002a400000c000b */
[----:B012---:R-:W-:Y:S01]  /*25bc0*/  ENDCOLLECTIVE ;  /* 0x000000000000791b */ /* 0x007fe20003800000 */
.L_x_4169:
[----:B------:R-:W-:Y:S05]  /*25bd0*/  BSYNC B1 ;  /* 0x0000000000017941 */ /* 0x000fea0003800000 */
.L_x_4168:
[----:B------:R-:W-:Y:S01]  /*25be0*/  IMAD.MOV.U32 R13, RZ, RZ, R23 ;  /* 0x000000ffff0d7224 */ /* 0x000fe200078e0017 */
[----:B------:R-:W-:Y:S01]  /*25bf0*/  MOV R12, RZ ;  /* 0x000000ff000c7202 */ /* 0x000fe20000000f00 */
[----:B------:R-:W-:Y:S01]  /*25c00*/  IMAD.MOV.U32 R11, RZ, RZ, 0x181f ;  /* 0x0000181fff0b7424 */ /* 0x000fe200078e00ff */
[----:B------:R-:W-:Y:S01]  /*25c10*/  MOV R15, 0xffffffff ;  /* 0xffffffff000f7802 */ /* 0x000fe20000000f00 */
[----:B------:R-:W-:Y:S01]  /*25c20*/  IMAD R5, R5, 0x2, R22 ;  /* 0x0000000205057824 */ /* 0x000fe200078e0216 */
[----:B------:R-:W-:-:S07]  /*25c30*/  MOV R3, R14 ;  /* 0x0000000e00037202 */ /* 0x000fce0000000f00 */
[----:B------:R-:W-:Y:S05]  /*25c40*/  WARPSYNC.COLLECTIVE R15, `(.L_x_4170) ;  /* 0x000000000f087348 */ /* 0x000fea0003c00000 */
[----:B------:R0:W1:Y:S02]  /*25c50*/  SHFL.IDX P6, R14, R13, R12, R11 ;  /* 0x0000000c0d0e7389 */ /* 0x00006400000c000b */
[----:B01----:R-:W-:Y:S01]  /*25c60*/  ENDCOLLECTIVE ;  /* 0x000000000000791b */ /* 0x003fe20003800000 */
.L_x_4170:
[----:B------:R-:W-:Y:S01]  /*25c70*/  MOV R13, R24 ;  /* 0x00000018000d7202 */ /* 0x000fe20000000f00 */
[----:B------:R-:W-:Y:S02]  /*25c80*/  IMAD.MOV.U32 R12, RZ, RZ, 0x1 ;  /* 0x00000001ff0c7424 */ /* 0x000fe400078e00ff */
[----:B------:R-:W-:-:S07]  /*25c90*/  IMAD.MOV.U32 R2, RZ, RZ, R14 ;  /* 0x000000ffff027224 */ /* 0x000fce00078e000e */
[----:B------:R-:W-:Y:S05]  /*25ca0*/  WARPSYNC.COLLECTIVE R15, `(.L_x_4171) ;  /* 0x000000000f087348 */ /* 0x000fea0003c00000 */
[----:B------:R0:W1:Y:S02]  /*25cb0*/  SHFL.IDX P6, R14, R13, R12, R11 ;  /* 0x0000000c0d0e7389 */ /* 0x00006400000c000b */
[----:B01----:R-:W-:Y:S01]  /*25cc0*/  ENDCOLLECTIVE ;  /* 0x000000000000791b */ /* 0x003fe20003800000 */
.L_x_4171:
[----:B------:R-:W-:-:S04]  /*25cd0*/  IADD3 R2, P0, R2, R4, RZ ;  /* 0x0000000402027210 */ /* 0x000fc80007f1e0ff */
        /* <DEDUP_REMOVED lines=15> */
.L_x_4172:
[----:B------:R-:W-:Y:S01]  /*25dd0*/  MOV R13, R24 ;  /* 0x00000018000d7202 */ /* 0x000fe20000000f00 */
[----:B------:R-:W-:Y:S01]  /*25de0*/  IMAD.MOV.U32 R12, RZ, RZ, 0x2 ;  /* 0x00000002ff0c7424 */ /* 0x000fe200078e00ff */
[----:B------:R-:W-:-:S07]  /*25df0*/  MOV R2, R14 ;  /* 0x0000000e00027202 */ /* 0x000fce0000000f00 */
[----:B------:R-:W-:Y:S05]  /*25e00*/  WARPSYNC.COLLECTIVE R15, `(.L_x_4173) ;  /* 0x000000000f087348 */ /* 0x000fea0003c00000 */
[----:B------:R0:W1:Y:S02]  /*25e10*/  SHFL.IDX P6, R14, R13, R12, R11 ;  /* 0x0000000c0d0e7389 */ /* 0x00006400000c000b */
[----:B01----:R-:W-:Y:S01]  /*25e20*/  ENDCOLLECTIVE ;  /* 0x000000000000791b */ /* 0x003fe20003800000 */
.L_x_4173:
        /* <DEDUP_REMOVED lines=16> */
.L_x_4174:
[----:B------:R-:W-:Y:S01]  /*25f30*/  MOV R13, R24 ;  /* 0x00000018000d7202 */ /* 0x000fe20000000f00 */
[----:B------:R-:W-:Y:S01]  /*25f40*/  IMAD.MOV.U32 R12, RZ, RZ, 0x3 ;  /* 0x00000003ff0c7424 */ /* 0x000fe200078e00ff */
[----:B------:R-:W-:-:S07]  /*25f50*/  MOV R2, R14 ;  /* 0x0000000e00027202 */ /* 0x000fce0000000f00 */
[----:B------:R-:W-:Y:S05]  /*25f60*/  WARPSYNC.COLLECTIVE R15, `(.L_x_4175) ;  /* 0x000000000f087348 */ /* 0x000fea0003c00000 */
[----:B------:R0:W1:Y:S02]  /*25f70*/  SHFL.IDX P6, R14, R13, R12, R11 ;  /* 0x0000000c0d0e7389 */ /* 0x00006400000c000b */
[----:B01----:R-:W-:Y:S01]  /*25f80*/  ENDCOLLECTIVE ;  /* 0x000000000000791b */ /* 0x003fe20003800000 */
.L_x_4175:
        /* <DEDUP_REMOVED lines=16> */
.L_x_4176:
[----:B------:R-:W-:Y:S01]  /*26090*/  MOV R13, R24 ;  /* 0x00000018000d7202 */ /* 0x000fe20000000f00 */
[----:B------:R-:W-:Y:S01]  /*260a0*/  IMAD.MOV.U32 R12, RZ, RZ, 0x4 ;  /* 0x00000004ff0c7424 */ /* 0x000fe200078e00ff */
[----:B------:R-:W-:-:S07]  /*260b0*/  MOV R2, R14 ;  /* 0x0000000e00027202 */ /* 0x000fce0000000f00 */
[----:B------:R-:W-:Y:S05]  /*260c0*/  WARPSYNC.COLLECTIVE R15, `(.L_x_4177) ;  /* 0x000000000f087348 */ /* 0x000fea0003c00000 */
[----:B------:R0:W1:Y:S02]  /*260d0*/  SHFL.IDX P6, R14, R13, R12, R11 ;  /* 0x0000000c0d0e7389 */ /* 0x00006400000c000b */
[----:B01----:R-:W-:Y:S01]  /*260e0*/  ENDCOLLECTIVE ;  /* 0x000000000000791b */ /* 0x003fe20003800000 */
.L_x_4177:
        /* <DEDUP_REMOVED lines=16> */
.L_x_4178:
[----:B------:R-:W-:Y:S01]  /*261f0*/  MOV R13, R24 ;  /* 0x00000018000d7202 */ /* 0x000fe20000000f00 */
[----:B------:R-:W-:Y:S01]  /*26200*/  IMAD.MOV.U32 R12, RZ, RZ, 0x5 ;  /* 0x00000005ff0c7424 */ /* 0x000fe200078e00ff */
[----:B------:R-:W-:-:S07]  /*26210*/  MOV R2, R14 ;  /* 0x0000000e00027202 */ /* 0x000fce0000000f00 */
[----:B------:R-:W-:Y:S05]  /*26220*/  WARPSYNC.COLLECTIVE R15, `(.L_x_4179) ;  /* 0x000000000f087348 */ /* 0x000fea0003c00000 */
[----:B------:R0:W1:Y:S02]  /*26230*/  SHFL.IDX P6, R14, R13, R12, R11 ;  /* 0x0000000c0d0e7389 */ /* 0x00006400000c000b */
[----:B01----:R-:W-:Y:S01]  /*26240*/  ENDCOLLECTIVE ;  /* 0x000000000000791b */ /* 0x003fe20003800000 */
.L_x_4179:
        /* <DEDUP_REMOVED lines=13> */
.L_x_4180:
[----:B------:R-:W-:Y:S01]  /*26320*/  @!PT LDS RZ, [RZ] ;  /* 0x00000000fffff984 */ /* 0x000fe20000000800 */
[----:B------:R-:W-:Y:S01]  /*26330*/  @!PT LDS RZ, [RZ] ;  /* 0x00000000fffff984 */ /* 0x000fe20000000800 */
[----:B------:R-:W-:Y:S01]  /*26340*/  @!PT LDS RZ, [RZ] ;  /* 0x00000000fffff984 */ /* 0x000fe20000000800 */
[----:B------:R0:W-:Y:S01]  /*26350*/  LDGSTS.E.BYPASS.LTC128B.128 [R5+0x5400], desc[UR48][R2.64+0x80], !P0 ;  /* 0x0540008002057fae */ /* 0x0001e2000c101d70 */
[----:B------:R-:W-:-:S13]  /*26360*/  ISETP.LT.OR P0, PT, R7, 0x41, P1 ;  /* 0x000000410700780c */ /* 0x000fda0000f01670 */
[----:B------:R0:W-:Y:S01]  /*26370*/  LDGSTS.E.BYPASS.LTC128B.128 [R5+0x8400], desc[UR48][R2.64+0x100], !P0 ;  /* 0x0840010002057fae */ /* 0x0001e2000c101d70 */
[----:B------:R-:W-:Y:S05]  /*26380*/  BRA `(.L_x_4181) ;  /* 0xffffffac00c07947 */ /* 0x000fea000383ffff */
.L_x_4037:
[----:B0-----:R0:W1:Y:S02]  /*26390*/  SYNCS.PHASECHK.TRANS64.TRYWAIT P0, [R0+URZ+0x30860], R3 ;  /* 0x03086003000075a7 */ /* 0x001064000800017f */
[----:B-1----:R-:W-:Y:S05]  /*263a0*/  @!P0 NANOSLEEP.SYNCS 0x989680 ;  /* 0x009896800000895d */ /* 0x002fea0003900000 */
[----:B------:R-:W1:Y:S02]  /*263b0*/  @!P0 SYNCS.PHASECHK.TRANS64 P0, [R0+URZ+0x30860], R3 ;  /* 0x03086003000085a7 */ /* 0x000e64000800007f */
[----:B-1----:R-:W-:Y:S05]  /*263c0*/  @!P0 BRA `(.L_x_4037) ;  /* 0xfffffffc00f08947 */ /* 0x002fea000383ffff */
[----:B------:R-:W-:Y:S05]  /*263d0*/  BRA `(.L_x_4182) ;  /* 0xffffffb000e47947 */ /* 0x000fea000383ffff */
.L_x_4038:
[----:B------:R-:W-:Y:S01]  /*263e0*/  BSSY B0, `(.L_x_4183) ;  /* 0x0000008000007945 */ /* 0x000fe20003800000 */
[----:B------:R-:W-:Y:S01]  /*263f0*/  MOV R13, R24 ;  /* 0x00000018000d7202 */ /* 0x000fe20000000f00 */
[----:B------:R-:W-:Y:S01]  /*26400*/  IMAD.MOV.U32 R12, RZ, RZ, RZ ;  /* 0x000000ffff0c7224 */ /* 0x000fe200078e00ff */
[----:B------:R-:W-:Y:S01]  /*26410*/  MOV R11, 0x181f ;  /* 0x0000181f000b7802 */ /* 0x000fe20000000f00 */
[----:B------:R-:W-:-:S07]  /*26420*/  IMAD.MOV.U32 R15, RZ, RZ, -0x1 ;  /* 0xffffffffff0f7424 */ /* 0x000fce00078e00ff */
[----:B0-2---:R-:W-:Y:S05]  /*26430*/  WARPSYNC.COLLECTIVE R15, `(.L_x_4184) ;  /* 0x000000000f087348 */ /* 0x005fea0003c00000 */
[----:B--2---:R1:W2:Y:S02]  /*26440*/  SHFL.IDX P6, R14, R13, R12, R11 ;  /* 0x0000000c0d0e7389 */ /* 0x0042a400000c000b */
[----:B012---:R-:W-:Y:S01]  /*26450*/  ENDCOLLECTIVE ;  /* 0x000000000000791b */ /* 0x007fe20003800000 */
.L_x_4184:
[----:B------:R-:W-:Y:S05]  /*26460*/  BSYNC B0 ;  /* 0x0000000000007941 */ /* 0x000fea0003800000 */
.L_x_4183:
[----:B------:R-:W-:Y:S01]  /*26470*/  IMAD.MOV.U32 R13, RZ, RZ, R23 ;  /* 0x000000ffff0d7224 */ /* 0x000fe200078e0017 */
[----:B------:R-:W-:Y:S01]  /*26480*/  MOV R12, RZ ;  /* 0x000000ff000c7202 */ /* 0x000fe20000000f00 */
[----:B------:R-:W-:Y:S01]  /*26490*/  IMAD.MOV.U32 R11, RZ, RZ, 0x181f ;  /* 0x0000181fff0b7424 */ /* 0x000fe200078e00ff */
[----:B------:R-:W-:Y:S01]  /*264a0*/  MOV R15, 0xffffffff ;  /* 0xffffffff000f7802 */ /* 0x000fe20000000f00 */
[----:B------:R-:W-:Y:S01]  /*264b0*/  IMAD.SHL.U32 R5, R32, 0x2, RZ ;  /* 0x0000000220057824 */ /* 0x000fe200078e00ff */
[----:B------:R-:W-:Y:S01]  /*264c0*/  MOV R3, R14 ;  /* 0x0000000e00037202 */ /* 0x000fe20000000f00 */
[----:B------:R-:W-:-:S07]  /*264d0*/  IMAD R4, R7, 0x2, R22 ;  /* 0x0000000207047824 */ /* 0x000fce00078e0216 */
[----:B------:R-:W-:Y:S05]  /*264e0*/  WARPSYNC.COLLECTIVE R15, `(.L_x_4185) ;  /* 0x000000000f087348 */ /* 0x000fea0003c00000 */
[----:B------:R0:W1:Y:S02]  /*264f0*/  SHFL.IDX P6, R14, R13, R12, R11 ;  /* 0x0000000c0d0e7389 */ /* 0x00006400000c000b */
[----:B01----:R-:W-:Y:S01]  /*26500*/  ENDCOLLECTIVE ;  /* 0x000000000000791b */ /* 0x003fe20003800000 */
.L_x_4185:
[----:B------:R-:W-:Y:S02]  /*26510*/  ULDC UR4, c[0x0][0x2f4] ;  /* 0x0000bd0000047ab9 */ /* 0x000fe40000000800 */
[----:B------:R-:W-:Y:S02]  /*26520*/  ISETP.GE.AND P2, PT, R32, UR4, PT ;  /* 0x0000000420007c0c */ /* 0x000fe4000bf46270 */
[----:B------:R-:W-:Y:S02]  /*26530*/  ISETP.GE.AND P1, PT, R35, UR4, PT ;  /* 0x0000000423007c0c */ /* 0x000fe4000bf26270 */
[C---:B------:R-:W-:Y:S02]  /*26540*/  ISETP.LT.OR P3, PT, R6.reuse, 0x1, P2 ;  /* 0x000000010600780c */ /* 0x040fe40001761670 */
[----:B------:R-:W-:Y:S02]  /*26550*/  ISETP.LT.OR P4, PT, R6, 0x1, P1 ;  /* 0x000000010600780c */ /* 0x000fe40000f81670 */
[----:B------:R-:W-:Y:S01]  /*26560*/  MOV R13, R24 ;  /* 0x00000018000d7202 */ /* 0x000fe20000000f00 */
[----:B------:R-:W-:Y:S01]  /*26570*/  IMAD.MOV.U32 R12, RZ, RZ, 0x1 ;  /* 0x00000001ff0c7424 */ /* 0x000fe200078e00ff */
[----:B------:R-:W-:-:S04]  /*26580*/  IADD3 R2, P0, R14, R5, RZ ;  /* 0x000000050e027210 */ /* 0x000fc80007f1e0ff */
[----:B------:R-:W-:Y:S02]  /*26590*/  IADD3.X R3, RZ, R3, RZ, P0, !PT ;  /* 0x00000003ff037210 */ /* 0x000fe400007fe4ff */
[----:B------:R-:W-:-:S13]  /*265a0*/  ISETP.GE.AND P0, PT, R33, UR4, PT ;  /* 0x0000000421007c0c */ /* 0x000fda000bf06270 */
[----:B------:R-:W-:Y:S05]  /*265b0*/  WARPSYNC.COLLECTIVE R15, `(.L_x_4186) ;  /* 0x000000000f087348 */ /* 0x000fea0003c00000 */
[----:B------:R0:W1:Y:S02]  /*265c0*/  SHFL.IDX P6, R14, R13, R12, R11 ;  /* 0x0000000c0d0e7389 */ /* 0x00006400000c000b */
[----:B01----:R-:W-:Y:S01]  /*265d0*/  ENDCOLLECTIVE ;  /* 0x000000000000791b */ /* 0x003fe20003800000 */
.L_x_4186:
        /* <DEDUP_REMOVED lines=13> */
.L_x_4187:
[----:B------:R-:W-:Y:S01]  /*266b0*/  IMAD.MOV.U32 R13, RZ, RZ, R24 ;  /* 0x000000ffff0d7224 */ /* 0x000fe200078e0018 */
[----:B------:R-:W-:Y:S02]  /*266c0*/  MOV R12, 0x2 ;  /* 0x00000002000c7802 */ /* 0x000fe40000000f00 */
[----:B------:R-:W-:-:S13]  /*266d0*/  IADD3 R2, P4, R14, R5, RZ ;  /* 0x000000050e027210 */ /* 0x000fda0007f9e0ff */
[----:B------:R-:W-:Y:S05]  /*266e0*/  WARPSYNC.COLLECTIVE R15, `(.L_x_4188) ;  /* 0x000000000f087348 */ /* 0x000fea0003c00000 */
[----:B------:R0:W1:Y:S02]  /*266f0*/  SHFL.IDX P6, R14, R13, R12, R11 ;  /* 0x0000000c0d0e7389 */ /* 0x00006400000c000b */
[----:B01----:R-:W-:Y:S01]  /*26700*/  ENDCOLLECTIVE ;  /* 0x000000000000791b */ /* 0x003fe20003800000 */
.L_x_4188:
[----:B------:R-:W-:Y:S02]  /*26710*/  IADD3.X R3, RZ, R7, RZ, P4, !PT ;  /* 0x00000007ff037210 */ /* 0x000fe400027fe4ff */
[----:B------:R-:W-:-:S03]  /*26720*/  ISETP.LT.OR P4, PT, R6, 0x11, P1 ;  /* 0x000000110600780c */ /* 0x000fc60000f81670 */
[----:B------:R-:W-:Y:S01]  /*26730*/  @!PT LDS RZ, [RZ] ;  /* 0x00000000fffff984 */ /* 0x000fe20000000800 */
[----:B------:R-:W-:Y:S01]  /*26740*/  @!PT LDS RZ, [RZ] ;  /* 0x00000000fffff984 */ /* 0x000fe20000000800 */
[----:B------:R-:W-:Y:S01]  /*26750*/  @!PT LDS RZ, [RZ] ;  /* 0x00000000fffff984 */ /* 0x000fe20000000800 */
[----:B------:R0:W-:Y:S01]  /*26760*/  LDGSTS.E.BYPASS.LTC128B.128 [R4+0xc00], desc[UR48][R2.64], !P3 ;  /* 0x00c0000002047fae */ /* 0x0001e2000d901d70 */
[----:B------:R-:W-:Y:S02]  /*26770*/  ISETP.LT.OR P3, PT, R6, 0x11, P0 ;  /* 0x000000110600780c */ /* 0x000fe40000761670 */
[----:B------:R-:W-:-:S07]  /*26780*/  MOV R13, R23 ;  /* 0x00000017000d7202 */ /* 0x000fce0000000f00 */
[----:B------:R0:W-:Y:S04]  /*26790*/  LDGSTS.E.BYPASS.LTC128B.128 [R4+0x3c00], desc[UR48][R2.64+0x80], !P4 ;  /* 0x03c0008002047fae */ /* 0x0001e8000e101d70 */
[----:B------:R0:W-:Y:S01]  /*267a0*/  LDGSTS.E.BYPASS.LTC128B.128 [R4+0x6c00], desc[UR48][R2.64+0x100], !P3 ;  /* 0x06c0010002047fae */ /* 0x0001e2000d901d70 */
[----:B------:R-:W-:Y:S01]  /*267b0*/  ISETP.LT.OR P3, PT, R6, 0x21, P2 ;  /* 0x000000210600780c */ /* 0x000fe20001761670 */
[----:B------:R-:W-:-:S12]  /*267c0*/  IMAD.MOV.U32 R7, RZ, RZ, R14 ;  /* 0x000000ffff077224 */ /* 0x000fd800078e000e */
[----:B0-----:R-:W-:Y:S05]  /*267d0*/  WARPSYNC.COLLECTIVE R15, `(.L_x_4189) ;  /* 0x000000000f087348 */ /* 0x001fea0003c00000 */
[----:B------:R1:W2:Y:S02]  /*267e0*/  SHFL.IDX P6, R14, R13, R12, R11 ;  /* 0x0000000c0d0e7389 */ /* 0x0002a400000c000b */
[----:B012---:R-:W-:Y:S01]  /*267f0*/  ENDCOLLECTIVE ;  /* 0x000000000000791b */ /* 0x007fe20003800000 */
.L_x_4189:
[----:B------:R-:W-:Y:S01]  /*26800*/  MOV R13, R24 ;  /* 0x00000018000d7202 */ /* 0x000fe20000000f00 */
[----:B------:R-:W-:Y:S01]  /*26810*/  IMAD.MOV.U32 R12, RZ, RZ, 0x3 ;  /* 0x00000003ff0c7424 */ /* 0x000fe200078e00ff */
[----:B------:R-:W-:-:S13]  /*26820*/  IADD3 R2, P4, R14, R5, RZ ;  /* 0x000000050e027210 */ /* 0x000fda0007f9e0ff */
[----:B------:R-:W-:Y:S05]  /*26830*/  WARPSYNC.COLLECTIVE R15, `(.L_x_4190) ;  /* 0x000000000f087348 */ /* 0x000fea0003c00000 */
[----:B------:R0:W1:Y:S02]  /*26840*/  SHFL.IDX P6, R14, R13, R12, R11 ;  /* 0x0000000c0d0e7389 */ /* 0x00006400000c000b */
[----:B01----:R-:W-:Y:S01]  /*26850*/  ENDCOLLECTIVE ;  /* 0x000000000000791b */ /* 0x003fe20003800000 */
.L_x_4190:
        /* <DEDUP_REMOVED lines=10> */
[----:B------:R-:W-:Y:S02]  /*26900*/  ISETP.LT.OR P3, PT, R6, 0x31, P2 ;  /* 0x000000310600780c */ /* 0x000fe40001761670 */
[----:B------:R-:W-:-:S11]  /*26910*/  MOV R7, R14 ;  /* 0x0000000e00077202 */ /* 0x000fd60000000f00 */
[----:B0-----:R-:W-:Y:S05]  /*26920*/  WARPSYNC.COLLECTIVE R15, `(.L_x_4191) ;  /* 0x000000000f087348 */ /* 0x001fea0003c00000 */
[----:B------:R1:W2:Y:S02]  /*26930*/  SHFL.IDX P6, R14, R13, R12, R11 ;  /* 0x0000000c0d0e7389 */ /* 0x0002a400000c000b */
[----:B012---:R-:W-:Y:S01]  /*26940*/  ENDCOLLECTIVE ;  /* 0x000000000000791b */ /* 0x007fe20003800000 */
.L_x_4191:
[----:B------:R-:W-:Y:S01]  /*26950*/  IMAD.MOV.U32 R13, RZ, RZ, R24 ;  /* 0x000000ffff0d7224 */ /* 0x000fe200078e0018 */
[----:B------:R-:W-:Y:S02]  /*26960*/  MOV R12, 0x4 ;  /* 0x00000004000c7802 */ /* 0x000fe40000000f00 */
[----:B------:R-:W-:-:S13]  /*26970*/  IADD3 R2, P4, R14, R5, RZ ;  /* 0x000000050e027210 */ /* 0x000fda0007f9e0ff */
[----:B------:R-:W-:Y:S05]  /*26980*/  WARPSYNC.COLLECTIVE R15, `(.L_x_4192) ;  /* 0x000000000f087348 */ /* 0x000fea0003c00000 */
[----:B------:R0:W1:Y:S02]  /*26990*/  SHFL.IDX P6, R14, R13, R12, R11 ;  /* 0x0000000c0d0e7389 */ /* 0x00006400000c000b */
[----:B01----:R-:W-:Y:S01]  /*269a0*/  ENDCOLLECTIVE ;  /* 0x000000000000791b */ /* 0x003fe20003800000 */
.L_x_4192:
        /* <DEDUP_REMOVED lines=15> */
.L_x_4193:
[----:B------:R-:W-:Y:S01]  /*26aa0*/  MOV R13, R24 ;  /* 0x00000018000d7202 */ /* 0x000fe20000000f00 */
[----:B------:R-:W-:Y:S01]  /*26ab0*/  IMAD.MOV.U32 R12, RZ, RZ, 0x5 ;  /* 0x00000005ff0c7424 */ /* 0x000fe200078e00ff */
[----:B------:R-:W-:-:S13]  /*26ac0*/  IADD3 R2, P4, R14, R5, RZ ;  /* 0x000000050e027210 */ /* 0x000fda0007f9e0ff */
[----:B------:R-:W-:Y:S05]  /*26ad0*/  WARPSYNC.COLLECTIVE R15, `(.L_x_4194) ;  /* 0x000000000f087348 */ /* 0x000fea0003c00000 */
[----:B------:R0:W1:Y:S02]  /*26ae0*/  SHFL.IDX P6, R14, R13, R12, R11 ;  /* 0x0000000c0d0e7389 */ /* 0x00006400000c000b */
[----:B01----:R-:W-:Y:S01]  /*26af0*/  ENDCOLLECTIVE ;  /* 0x000000000000791b */ /* 0x003fe20003800000 */
.L_x_4194:
        /* <DEDUP_REMOVED lines=10> */
[----:B------:R-:W-:-:S07]  /*26ba0*/  MOV R24, R14 ;  /* 0x0000000e00187202 */ /* 0x000fce0000000f00 */
[----:B0-----:R-:W-:Y:S05]  /*26bb0*/  WARPSYNC.COLLECTIVE R15, `(.L_x_4195) ;  /* 0x000000000f087348 */ /* 0x001fea0003c00000 */
[----:B------:R1:W2:Y:S02]  /*26bc0*/  SHFL.IDX P6, R14, R13, R12, R11 ;  /* 0x0000000c0d0e7389 */ /* 0x0002a400000c000b */
[----:B012---:R-:W-:Y:S01]  /*26bd0*/  ENDCOLLECTIVE ;  /* 0x000000000000791b */ /* 0x007fe20003800000 */
.L_x_4195:
[----:B------:R-:W-:Y:S05]  /*26be0*/  BRA `(.L_x_4196) ;  /* 0xffffffac00e87947 */ /* 0x000fea000383ffff */
.L_x_4043:
        /* <DEDUP_REMOVED lines=8> */
.L_x_4198:
[----:B------:R-:W-:Y:S05]  /*26c70*/  BSYNC B0 ;  /* 0x0000000000007941 */ /* 0x000fea0003800000 */
.L_x_4197:
[----:B------:R-:W-:Y:S01]  /*26c80*/  IMAD.MOV.U32 R13, RZ, RZ, R16 ;  /* 0x000000ffff0d7224 */ /* 0x000fe200078e0010 */
[----:B------:R-:W-:Y:S01]  /*26c90*/  MOV R12, 0x1 ;  /* 0x00000001000c7802 */ /* 0x000fe20000000f00 */
[----:B------:R-:W-:Y:S01]  /*26ca0*/  IMAD.MOV.U32 R11, RZ, RZ, 0x1f ;  /* 0x0000001fff0b7424 */ /* 0x000fe200078e00ff */
[----:B------:R-:W-:Y:S02]  /*26cb0*/  MOV R15, 0xffffffff ;  /* 0xffffffff000f7802 */ /* 0x000fe40000000f00 */
[----:B------:R-:W-:Y:S02]  /*26cc0*/  MOV R0, R14 ;  /* 0x0000000e00007202 */ /* 0x000fe40000000f00 */
[----:B------:R-:W-:-:S07]  /*26cd0*/  IADD3 R7, R19, R9, RZ ;  /* 0x0000000913077210 */ /* 0x000fce0007ffe0ff */
[----:B------:R-:W-:Y:S05]  /*26ce0*/  WARPSYNC.COLLECTIVE R15, `(.L_x_4199) ;  /* 0x000000000f087348 */ /* 0x000fea0003c00000 */
[----:B------:R0:W1:Y:S02]  /*26cf0*/  SHFL.IDX P6, R14, R13, R12, R11 ;  /* 0x0000000c0d0e7389 */ /* 0x00006400000c000b */
[----:B01----:R-:W-:Y:S01]  /*26d00*/  ENDCOLLECTIVE ;  /* 0x000000000000791b */ /* 0x003fe20003800000 */
.L_x_4199:
        /* <DEDUP_REMOVED lines=16> */
[----:B--2---:R-:W-:-:S02]  /*26e10*/  @!P1 MOV R7, R6 ;  /* 0x0000000600079202 */ /* 0x004fc40000000f00 */
[----:B------:R-:W-:Y:S02]  /*26e20*/  MOV R6, RZ ;  /* 0x000000ff00067202 */ /* 0x000fe40000000f00 */
[----:B---3--:R-:W-:Y:S02]  /*26e30*/  @!P1 MOV R4, R5 ;  /* 0x0000000500049202 */ /* 0x008fe40000000f00 */
[----:B------:R-:W-:-:S03]  /*26e40*/  ISETP.NE.AND P1, PT, R9, RZ, PT ;  /* 0x000000ff0900720c */ /* 0x000fc60003f25270 */
[----:B------:R-:W-:-:S10]  /*26e50*/  IMAD R13, R4, R7, RZ ;  /* 0x00000007040d7224 */ /* 0x000fd400078e02ff */
[----:B------:R-:W-:Y:S05]  /*26e60*/  WARPSYNC.COLLECTIVE R15, `(.L_x_4200) ;  /* 0x000000000f087348 */ /* 0x000fea0003c00000 */
[----:B------:R0:W1:Y:S02]  /*26e70*/  SHFL.UP P6, R14, R13, R12, R11 ;  /* 0x0400000c0d0e7389 */ /* 0x00006400000c000b */
[----:B01----:R-:W-:Y:S01]  /*26e80*/  ENDCOLLECTIVE ;  /* 0x000000000000791b */ /* 0x003fe20003800000 */
.L_x_4200:
[----:B------:R-:W-:Y:S02]  /*26e90*/  MOV R12, 0x2 ;  /* 0x00000002000c7802 */ /* 0x000fe40000000f00 */
[----:B------:R-:W-:-:S04]  /*26ea0*/  SEL R14, R14, RZ, P1 ;  /* 0x000000ff0e0e7207 */ /* 0x000fc80000800000 */
[----:B------:R-:W-:-:S05]  /*26eb0*/  IADD3 R5, R13, R14, RZ ;  /* 0x0000000e0d057210 */ /* 0x000fca0007ffe0ff */
[----:B------:R-:W-:-:S07]  /*26ec0*/  IMAD.MOV.U32 R13, RZ, RZ, R5 ;  /* 0x000000ffff0d7224 */ /* 0x000fce00078e0005 */
[----:B------:R-:W-:Y:S05]  /*26ed0*/  WARPSYNC.COLLECTIVE R15, `(.L_x_4201) ;  /* 0x000000000f087348 */ /* 0x000fea0003c00000 */
[----:B------:R0:W1:Y:S02]  /*26ee0*/  SHFL.UP P6, R14, R13, R12, R11 ;  /* 0x0400000c0d0e7389 */ /* 0x00006400000c000b */
[----:B01----:R-:W-:Y:S01]  /*26ef0*/  ENDCOLLECTIVE ;  /* 0x000000000000791b */ /* 0x003fe20003800000 */
.L_x_4201:
[----:B------:R-:W-:Y:S01]  /*26f00*/  IMAD.MOV.U32 R12, RZ, RZ, 0x4 ;  /* 0x00000004ff0c7424 */ /* 0x000fe200078e00ff */
[----:B------:R-:W-:-:S05]  /*26f10*/  SEL R2, R14, RZ, P2 ;  /* 0x000000ff0e027207 */ /* 0x000fca0001000000 */
[----:B------:R-:W-:-:S05]  /*26f20*/  IMAD.IADD R2, R5, 0x1, R2 ;  /* 0x0000000105027824 */ /* 0x000fca00078e0202 */
[----:B------:R-:W-:-:S07]  /*26f30*/  MOV R13, R2 ;  /* 0x00000002000d7202 */ /* 0x000fce0000000f00 */
[----:B------:R-:W-:Y:S05]  /*26f40*/  WARPSYNC.COLLECTIVE R15, `(.L_x_4202) ;  /* 0x000000000f087348 */ /* 0x000fea0003c00000 */
[----:B------:R0:W1:Y:S02]  /*26f50*/  SHFL.UP P6, R14, R13, R12, R11 ;  /* 0x0400000c0d0e7389 */ /* 0x00006400000c000b */
[----:B01----:R-:W-:Y:S01]  /*26f60*/  ENDCOLLECTIVE ;  /* 0x000000000000791b */ /* 0x003fe20003800000 */
.L_x_4202:
[----:B------:R-:W-:Y:S02]  /*26f70*/  MOV R12, 0x8 ;  /* 0x00000008000c7802 */ /* 0x000fe40000000f00 */
[----:B------:R-:W-:-:S04]  /*26f80*/  SEL R3, R14, RZ, P3 ;  /* 0x000000ff0e037207 */ /* 0x000fc80001800000 */
[----:B------:R-:W-:-:S05]  /*26f90*/  IADD3 R3, R2, R3, RZ ;  /* 0x0000000302037210 */ /* 0x000fca0007ffe0ff */
[----:B------:R-:W-:-:S07]  /*26fa0*/  IMAD.MOV.U32 R13, RZ, RZ, R3 ;  /* 0x000000ffff0d7224 */ /* 0x000fce00078e0003 */
[----:B------:R-:W-:Y:S05]  /*26fb0*/  WARPSYNC.COLLECTIVE R15, `(.L_x_4203) ;  /* 0x000000000f087348 */ /* 0x000fea0003c00000 */
[----:B------:R0:W1:Y:S02]  /*26fc0*/  SHFL.UP P6, R14, R13, R12, R11 ;  /* 0x0400000c0d0e7389 */ /* 0x00006400000c000b */
[----:B01----:R-:W-:Y:S01]  /*26fd0*/  ENDCOLLECTIVE ;  /* 0x000000000000791b */ /* 0x003fe20003800000 */
.L_x_4203:
[----:B------:R-:W-:Y:S01]  /*26fe0*/  IMAD.MOV.U32 R12, RZ, RZ, 0x10 ;  /* 0x00000010ff0c7424 */ /* 0x000fe200078e00ff */
[----:B------:R-:W-:-:S05]  /*26ff0*/  SEL R14, R14, RZ, P4 ;  /* 0x000000ff0e0e7207 */ /* 0x000fca0002000000 */
[----:B------:R-:W-:-:S05]  /*27000*/  IMAD.IADD R5, R3, 0x1, R14 ;  /* 0x0000000103057824 */ /* 0x000fca00078e020e */
[----:B------:R-:W-:-:S07]  /*27010*/  MOV R13, R5 ;  /* 0x00000005000d7202 */ /* 0x000fce0000000f00 */
[----:B------:R-:W-:Y:S05]  /*27020*/  WARPSYNC.COLLECTIVE R15, `(.L_x_4204) ;  /* 0x000000000f087348 */ /* 0x000fea0003c00000 */
[----:B------:R0:W1:Y:S02]  /*27030*/  SHFL.UP P6, R14, R13, R12, R11 ;  /* 0x0400000c0d0e7389 */ /* 0x00006400000c000b */
[----:B01----:R-:W-:Y:S01]  /*27040*/  ENDCOLLECTIVE ;  /* 0x000000000000791b */ /* 0x003fe20003800000 */
.L_x_4204:
[----:B------:R-:W-:Y:S01]  /*27050*/  MOV R12, 0x1f ;  /* 0x0000001f000c7802 */ /* 0x000fe20000000f00 */
[----:B------:R-:W-:Y:S01]  /*27060*/  IMAD.MOV.U32 R11, RZ, RZ, 0x1f ;  /* 0x0000001fff0b7424 */ /* 0x000fe200078e00ff */
[----:B------:R-:W-:-:S04]  /*27070*/  SEL R2, R14, RZ, P5 ;  /* 0x000000ff0e027207 */ /* 0x000fc80002800000 */
[----:B------:R-:W-:-:S05]  /*27080*/  IADD3 R2, R5, R2, RZ ;  /* 0x0000000205027210 */ /* 0x000fca0007ffe0ff */
[----:B------:R-:W-:-:S07]  /*27090*/  IMAD.MOV.U32 R13, RZ, RZ, R2 ;  /* 0x000000ffff0d7224 */ /* 0x000fce00078e0002 */
[----:B------:R-:W-:Y:S05]  /*270a0*/  WARPSYNC.COLLECTIVE R15, `(.L_x_4205) ;  /* 0x000000000f087348 */ /* 0x000fea0003c00000 */
[----:B------:R0:W1:Y:S02]  /*270b0*/  SHFL.IDX P6, R14, R13, R12, R11 ;  /* 0x0000000c0d0e7389 */ /* 0x00006400000c000b */
[----:B01----:R-:W-:Y:S01]  /*270c0*/  ENDCOLLECTIVE ;  /* 0x000000000000791b */ /* 0x003fe20003800000 */
.L_x_4205:
[----:B------:R-:W-:Y:S05]  /*270d0*/  BRA `(.L_x_4206) ;  /* 0xffffffb000047947 */ /* 0x000fea000383ffff */
.L_x_4046:
[----:B------:R-:W-:Y:S01]  /*270e0*/  BSSY B0, `(.L_x_4207) ;  /* 0x0000007000007945 */ /* 0x000fe20003800000 */
[----:B------:R-:W-:Y:S01]  /*270f0*/  IMAD.MOV.U32 R12, RZ, RZ, 0x1 ;  /* 0x00000001ff0c7424 */ /* 0x000fe200078e00ff */
[----:B------:R-:W-:Y:S01]  /*27100*/  MOV R11, RZ ;  /* 0x000000ff000b7202 */ /* 0x000fe20000000f00 */
[----:B------:R-:W-:-:S07]  /*27110*/  IMAD.MOV.U32 R15, RZ, RZ, -0x1 ;  /* 0xffffffffff0f7424 */ /* 0x000fce00078e00ff */
[----:B------:R-:W-:Y:S05]  /*27120*/  WARPSYNC.COLLECTIVE R15, `(.L_x_4208) ;  /* 0x000000000f087348 */ /* 0x000fea0003c00000 */
[----:B------:R0:W1:Y:S02]  /*27130*/  SHFL.UP P6, R14, R13, R12, R11 ;  /* 0x0400000c0d0e7389 */ /* 0x00006400000c000b */
[----:B01----:R-:W-:Y:S01]  /*27140*/  ENDCOLLECTIVE ;  /* 0x000000000000791b */ /* 0x003fe20003800000 */
.L_x_4208:
[----:B------:R-:W-:Y:S05]  /*27150*/  BSYNC B0 ;  /* 0x0000000000007941 */ /* 0x000fea0003800000 */
.L_x_4207:
[----:B------:R-:W-:Y:S01]  /*27160*/  SEL R14, R14, RZ, P1 ;  /* 0x000000ff0e0e7207 */ /* 0x000fe20000800000 */
[----:B------:R-:W-:Y:S01]  /*27170*/  IMAD.MOV.U32 R12, RZ, RZ, 0x2 ;  /* 0x00000002ff0c7424 */ /* 0x000fe200078e00ff */
[----:B------:R-:W-:Y:S01]  /*27180*/  MOV R11, RZ ;  /* 0x000000ff000b7202 */ /* 0x000fe20000000f00 */
[----:B------:R-:W-:Y:S01]  /*27190*/  IMAD.MOV.U32 R15, RZ, RZ, -0x1 ;  /* 0xffffffffff0f7424 */ /* 0x000fe200078e00ff */
[----:B------:R-:W-:-:S07]  /*271a0*/  IADD3 R13, R13, R14, RZ ;  /* 0x0000000e0d0d7210 */ /* 0x000fce0007ffe0ff */
[----:B------:R-:W-:Y:S05]  /*271b0*/  WARPSYNC.COLLECTIVE R15, `(.L_x_4209) ;  /* 0x000000000f087348 */ /* 0x000fea0003c00000 */
[----:B------:R0:W1:Y:S02]  /*271c0*/  SHFL.UP P6, R14, R13, R12, R11 ;  /* 0x0400000c0d0e7389 */ /* 0x00006400000c000b */
[----:B01----:R-:W-:Y:S01]  /*271d0*/  ENDCOLLECTIVE ;  /* 0x000000000000791b */ /* 0x003fe20003800000 */
.L_x_4209:
[----:B------:R-:W-:Y:S02]  /*271e0*/  MOV R12, 0x4 ;  /* 0x00000004000c7802 */ /* 0x000fe40000000f00 */
[----:B------:R-:W-:-:S04]  /*271f0*/  SEL R2, R14, RZ, P2 ;  /* 0x000000ff0e027207 */ /* 0x000fc80001000000 */
[----:B------:R-:W-:-:S05]  /*27200*/  IADD3 R2, R13, R2, RZ ;  /* 0x000000020d027210 */ /* 0x000fca0007ffe0ff */
[----:B------:R-:W-:-:S07]  /*27210*/  IMAD.MOV.U32 R13, RZ, RZ, R2 ;  /* 0x000000ffff0d7224 */ /* 0x000fce00078e0002 */
[----:B------:R-:W-:Y:S05]  /*27220*/  WARPSYNC.COLLECTIVE R15, `(.L_x_4210) ;  /* 0x000000000f087348 */ /* 0x000fea0003c00000 */
[----:B------:R0:W1:Y:S02]  /*27230*/  SHFL.UP P6, R14, R13, R12, R11 ;  /* 0x0400000c0d0e7389 */ /* 0x00006400000c000b */
[----:B01----:R-:W-:Y:S01]  /*27240*/  ENDCOLLECTIVE ;  /* 0x000000000000791b */ /* 0x003fe20003800000 */
.L_x_4210:
[----:B------:R-:W-:Y:S01]  /*27250*/  IMAD.MOV.U32 R12, RZ, RZ, 0x8 ;  /* 0x00000008ff0c7424 */ /* 0x000fe200078e00ff */
[----:B------:R-:W-:-:S05]  /*27260*/  SEL R3, R14, RZ, P3 ;  /* 0x000000ff0e037207 */ /* 0x000fca0001800000 */
[----:B------:R-:W-:-:S05]  /*27270*/  IMAD.IADD R3, R2, 0x1, R3 ;  /* 0x0000000102037824 */ /* 0x000fca00078e0203 */
[----:B------:R-:W-:-:S07]  /*27280*/  MOV R13, R3 ;  /* 0x00000003000d7202 */ /* 0x000fce0000000f00 */
[----:B------:R-:W-:Y:S05]  /*27290*/  WARPSYNC.COLLECTIVE R15, `(.L_x_4211) ;  /* 0x000000000f087348 */ /* 0x000fea0003c00000 */
[----:B------:R0:W1:Y:S02]  /*272a0*/  SHFL.UP P6, R14, R13, R12, R11 ;  /* 0x0400000c0d0e7389 */ /* 0x00006400000c000b */
[----:B01----:R-:W-:Y:S01]  /*272b0*/  ENDCOLLECTIVE ;  /* 0x000000000000791b */ /* 0x003fe20003800000 */
.L_x_4211:
[----:B------:R-:W-:Y:S02]  /*272c0*/  MOV R12, 0x10 ;  /* 0x00000010000c7802 */ /* 0x000fe40000000f00 */
[----:B------:R-:W-:-:S04]  /*272d0*/  SEL R14, R14, RZ, P4 ;  /* 0x000000ff0e0e7207 */ /* 0x000fc80002000000 */
[----:B------:R-:W-:-:S05]  /*272e0*/  IADD3 R5, R3, R14, RZ ;  /* 0x0000000e03057210 */ /* 0x000fca0007ffe0ff */
[----:B------:R-:W-:-:S07]  /*272f0*/  IMAD.MOV.U32 R13, RZ, RZ, R5 ;  /* 0x000000ffff0d7224 */ /* 0x000fce00078e0005 */
[----:B------:R-:W-:Y:S05]  /*27300*/  WARPSYNC.COLLECTIVE R15, `(.L_x_4212) ;  /* 0x000000000f087348 */ /* 0x000fea0003c00000 */
[----:B------:R0:W1:Y:S02]  /*27310*/  SHFL.UP P6, R14, R13, R12, R11 ;  /* 0x0400000c0d0e7389 */ /* 0x00006400000c000b */
[----:B01----:R-:W-:Y:S01]  /*27320*/  ENDCOLLECTIVE ;  /* 0x000000000000791b */ /* 0x003fe20003800000 */
.L_x_4212:
[----:B------:R-:W-:Y:S01]  /*27330*/  IMAD.MOV.U32 R12, RZ, RZ, 0x1f ;  /* 0x0000001fff0c7424 */ /* 0x000fe200078e00ff */
[----:B------:R-:W-:Y:S02]  /*27340*/  MOV R11, 0x1f ;  /* 0x0000001f000b7802 */ /* 0x000fe40000000f00 */
[----:B------:R-:W-:-:S05]  /*27350*/  SEL R2, R14, RZ, P5 ;  /* 0x000000ff0e027207 */ /* 0x000fca0002800000 */
[----:B------:R-:W-:-:S05]  /*27360*/  IMAD.IADD R2, R5, 0x1, R2 ;  /* 0x0000000105027824 */ /* 0x000fca00078e0202 */
[----:B------:R-:W-:-:S07]  /*27370*/  MOV R13, R2 ;  /* 0x00000002000d7202 */ /* 0x000fce0000000f00 */
[----:B------:R-:W-:Y:S05]  /*27380*/  WARPSYNC.COLLECTIVE R15, `(.L_x_4213) ;  /* 0x000000000f087348 */ /* 0x000fea0003c00000 */
[----:B------:R0:W1:Y:S02]  /*27390*/  SHFL.IDX P6, R14, R13, R12, R11 ;  /* 0x0000000c0d0e7389 */ /* 0x00006400000c000b */
[----:B01----:R-:W-:Y:S01]  /*273a0*/  ENDCOLLECTIVE ;  /* 0x000000000000791b */ /* 0x003fe20003800000 */
.L_x_4213:
[----:B------:R-:W-:Y:S05]  /*273b0*/  BRA `(.L_x_4214) ;  /* 0xffffffac00f07947 */ /* 0x000fea000383ffff */
.L_x_4048:
[----:B------:R-:W-:Y:S01]  /*273c0*/  BSSY B0, `(.L_x_4215) ;  /* 0x0000006000007945 */ /* 0x000fe20003800000 */
[----:B------:R-:W-:Y:S01]  /*273d0*/  PLOP3.LUT P6, PT, P6, PT, PT, 0x8, 0x0 ;  /* 0x000000000000781c */ /* 0x000fe200037ce170 */
[----:B------:R-:W-:-:S12]  /*273e0*/  IMAD.MOV.U32 R15, RZ, RZ, -0x1 ;  /* 0xffffffffff0f7424 */ /* 0x000fd800078e00ff */
[----:B0-----:R-:W-:Y:S05]  /*273f0*/  WARPSYNC.COLLECTIVE R15, `(.L_x_4216) ;  /* 0x000000000f087348 */ /* 0x001fea0003c00000 */
[----:B------:R-:W-:Y:S01]  /*27400*/  VOTE.ANY R14, PT, P6 ;  /* 0x00000000000e7806 */ /* 0x000fe200030e0100 */
[----:B0-----:R-:W-:Y:S06]  /*27410*/  ENDCOLLECTIVE ;  /* 0x000000000000791b */ /* 0x001fec0003800000 */
.L_x_4216:
[----:B------:R-:W-:Y:S05]  /*27420*/  BSYNC B0 ;  /* 0x0000000000007941 */ /* 0x000fea0003800000 */
.L_x_4215:
[----:B------:R-:W-:Y:S01]  /*27430*/  MOV R3, R14 ;  /* 0x0000000e00037202 */ /* 0x000fe20000000f00 */
[----:B------:R-:W-:Y:S01]  /*27440*/  IMAD.MOV.U32 R13, RZ, RZ, R7 ;  /* 0x000000ffff0d7224 */ /* 0x000fe200078e0007 */
[----:B------:R-:W-:Y:S01]  /*27450*/  MOV R15, 0xffffffff ;  /* 0xffffffff000f7802 */ /* 0x000fe20000000f00 */
[----:B------:R-:W-:Y:S01]  /*27460*/  IMAD.MOV.U32 R11, RZ, RZ, 0x1f ;  /* 0x0000001fff0b7424 */ /* 0x000fe200078e00ff */
[----:B------:R-:W0:Y:S02]  /*27470*/  POPC R8, R3 ;  /* 0x0000000300087309 */ /* 0x000e240000000000 */
[----:B0-----:R-:W-:-:S07]  /*27480*/  MOV R12, R8 ;  /* 0x00000008000c7202 */ /* 0x001fce0000000f00 */
[----:B------:R-:W-:Y:S05]  /*27490*/  WARPSYNC.COLLECTIVE R15, `(.L_x_4217) ;  /* 0x000000000f087348 */ /* 0x000fea0003c00000 */
[----:B------:R0:W1:Y:S02]  /*274a0*/  SHFL.IDX P6, R14, R13, R12, R11 ;  /* 0x0000000c0d0e7389 */ /* 0x00006400000c000b */
[----:B01----:R-:W-:Y:S01]  /*274b0*/  ENDCOLLECTIVE ;  /* 0x000000000000791b */ /* 0x003fe20003800000 */
.L_x_4217:
[----:B------:R-:W-:Y:S01]  /*274c0*/  MOV R13, R4 ;  /* 0x00000004000d7202 */ /* 0x000fe20000000f00 */
[----:B------:R-:W-:-:S07]  /*274d0*/  IMAD.MOV.U32 R7, RZ, RZ, R14 ;  /* 0x000000ffff077224 */ /* 0x000fce00078e000e */
[----:B------:R-:W-:Y:S05]  /*274e0*/  WARPSYNC.COLLECTIVE R15, `(.L_x_4218) ;  /* 0x000000000f087348 */ /* 0x000fea0003c00000 */
[----:B------:R0:W1:Y:S02]  /*274f0*/  SHFL.IDX P6, R14, R13, R12, R11 ;  /* 0x0000000c0d0e7389 */ /* 0x00006400000c000b */
[----:B01----:R-:W-:Y:S01]  /*27500*/  ENDCOLLECTIVE ;  /* 0x000000000000791b */ /* 0x003fe20003800000 */
.L_x_4218:
[----:B------:R-:W-:Y:S01]  /*27510*/  IMAD.MOV.U32 R4, RZ, RZ, R14 ;  /* 0x000000ffff047224 */ /* 0x000fe200078e000e */
[----:B------:R-:W-:Y:S06]  /*27520*/  BRA `(.L_x_4219) ;  /* 0xffffffac00d07947 */ /* 0x000fec000383ffff */
.L_x_4050:
[----:B------:R-:W-:Y:S01]  /*27530*/  BSSY B0, `(.L_x_4220) ;  /* 0x0000007000007945 */ /* 0x000fe20003800000 */
[----:B------:R-:W-:Y:S01]  /*27540*/  MOV R13, R2 ;  /* 0x00000002000d7202 */ /* 0x000fe20000000f00 */
[----:B------:R-:W-:Y:S01]  /*27550*/  IMAD.MOV.U32 R11, RZ, RZ, 0x1f ;  /* 0x0000001fff0b7424 */ /* 0x000fe200078e00ff */
[----:B------:R-:W-:-:S07]  /*27560*/  MOV R15, 0xffffffff ;  /* 0xffffffff000f7802 */ /* 0x000fce0000000f00 */
[----:B0123--:R-:W-:Y:S05]  /*27570*/  WARPSYNC.COLLECTIVE R15, `(.L_x_4221) ;  /* 0x000000000f087348 */ /* 0x00ffea0003c00000 */
[----:B------:R4:W0:Y:S02]  /*27580*/  SHFL.IDX P6, R14, R13, R12, R11 ;  /* 0x0000000c0d0e7389 */ /* 0x00082400000c000b */
[----:B01234-:R-:W-:Y:S01]  /*27590*/  ENDCOLLECTIVE ;  /* 0x000000000000791b */ /* 0x01ffe20003800000 */
.L_x_4221:
[----:B------:R-:W-:Y:S05]  /*275a0*/  BSYNC B0 ;  /* 0x0000000000007941 */ /* 0x000fea0003800000 */
.L_x_4220:
[----:B------:R-:W-:Y:S01]  /*275b0*/  IMAD.MOV.U32 R6, RZ, RZ, R14 ;  /* 0x000000ffff067224 */ /* 0x000fe200078e000e */
[----:B------:R-:W-:Y:S06]  /*275c0*/  BRA `(.L_x_4049) ;  /* 0xffffffac00c07947 */ /* 0x000fec000383ffff */
.L_x_4054:
[----:B0-----:R0:W1:Y:S02]  /*275d0*/  SYNCS.PHASECHK.TRANS64.TRYWAIT P0, [R7+URZ+0x30820], R0 ;  /* 0x03082000070075a7 */ /* 0x001064000800017f */
[----:B-1----:R-:W-:Y:S05]  /*275e0*/  @!P0 NANOSLEEP.SYNCS 0x989680 ;  /* 0x009896800000895d */ /* 0x002fea0003900000 */
[----:B------:R-:W1:Y:S02]  /*275f0*/  @!P0 SYNCS.PHASECHK.TRANS64 P0, [R7+URZ+0x30820], R0 ;  /* 0x03082000070085a7 */ /* 0x000e64000800007f */
[----:B-1----:R-:W-:Y:S05]  /*27600*/  @!P0 BRA `(.L_x_4054) ;  /* 0xfffffffc00f08947 */ /* 0x002fea000383ffff */
[----:B------:R-:W-:Y:S05]  /*27610*/  BRA `(.L_x_4222) ;  /* 0xffffffb400187947 */ /* 0x000fea000383ffff */
.L_x_4055:
        /* <DEDUP_REMOVED lines=8> */
[----:B0-2---:R-:W-:Y:S05]  /*276a0*/  WARPSYNC.COLLECTIVE R15, `(.L_x_4224) ;  /* 0x000000000f087348 */ /* 0x005fea0003c00000 */
[----:B------:R1:W3:Y:S02]  /*276b0*/  SHFL.IDX P6, R14, R13, R12, R11 ;  /* 0x0000000c0d0e7389 */ /* 0x0002e400000c000b */
[----:B0123--:R-:W-:Y:S01]  /*276c0*/  ENDCOLLECTIVE ;  /* 0x000000000000791b */ /* 0x00ffe20003800000 */
.L_x_4224:
[----:B------:R-:W-:Y:S05]  /*276d0*/  BSYNC B0 ;  /* 0x0000000000007941 */ /* 0x000fea0003800000 */
.L_x_4223:
[----:B------:R-:W-:Y:S05]  /*276e0*/  BRA `(.L_x_4225) ;  /* 0xffffffb400007947 */ /* 0x000fea000383ffff */
.L_x_4056:
[----:B------:R-:W-:Y:S01]  /*276f0*/  BSSY B0, `(.L_x_4226) ;  /* 0x0000006000007945 */ /* 0x000fe20003800000 */
[----:B------:R-:W-:-:S07]  /*27700*/  MOV R15, 0xffffffff ;  /* 0xffffffff000f7802 */ /* 0x000fce0000000f00 */
[----:B0-2---:R-:W-:Y:S05]  /*27710*/  WARPSYNC.COLLECTIVE R15, `(.L_x_4227) ;  /* 0x000000000f0c7348 */ /* 0x005fea0003c00000 */
[----:B------:R-:W-:Y:S02]  /*27720*/  ELECT P6, UR62, PT ;  /* 0x00000000003e782f */ /* 0x000fe400038c0000 */
[----:B------:R-:W-:Y:S01]  /*27730*/  MOV R14, UR62 ;  /* 0x0000003e000e7c02 */ /* 0x000fe20008000f00 */
[----:B0-2---:R-:W-:Y:S10]  /*27740*/  ENDCOLLECTIVE ;  /* 0x000000000000791b */ /* 0x005ff40003800000 */
.L_x_4227:
[----:B------:R-:W-:Y:S05]  /*27750*/  BSYNC B0 ;  /* 0x0000000000007941 */ /* 0x000fea0003800000 */
.L_x_4226:
[----:B------:R-:W-:Y:S05]  /*27760*/  BRA `(.L_x_4228) ;  /* 0xffffffb000f47947 */ /* 0x000fea000383ffff */
.L_x_4058:
[----:B0-----:R0:W1:Y:S02]  /*27770*/  SYNCS.PHASECHK.TRANS64.TRYWAIT P1, [R5+URZ+0x30840], R0 ;  /* 0x03084000050075a7 */ /* 0x001064000802017f */
[----:B-1----:R-:W-:Y:S05]  /*27780*/  @!P1 NANOSLEEP.SYNCS 0x989680 ;  /* 0x009896800000995d */ /* 0x002fea0003900000 */
[----:B------:R-:W1:Y:S02]  /*27790*/  @!P1 SYNCS.PHASECHK.TRANS64 P1, [R5+URZ+0x30840], R0 ;  /* 0x03084000050095a7 */ /* 0x000e64000802007f */
[----:B-1----:R-:W-:Y:S05]  /*277a0*/  @!P1 BRA `(.L_x_4058) ;  /* 0xfffffffc00f09947 */ /* 0x002fea000383ffff */
[----:B------:R-:W-:Y:S05]  /*277b0*/  BRA `(.L_x_4229) ;  /* 0xffffffb400147947 */ /* 0x000fea000383ffff */
.L_x_4060:
[----:B-1----:R1:W3:Y:S02]  /*277c0*/  SYNCS.PHASECHK.TRANS64.TRYWAIT P1, [R3+URZ+0x30840], R2 ;  /* 0x03084002030075a7 */ /* 0x0022e4000802017f */
[----:B---3--:R-:W-:Y:S05]  /*277d0*/  @!P1 NANOSLEEP.SYNCS 0x989680 ;  /* 0x009896800000995d */ /* 0x008fea0003900000 */
[----:B------:R-:W3:Y:S02]  /*277e0*/  @!P1 SYNCS.PHASECHK.TRANS64 P1, [R3+URZ+0x30840], R2 ;  /* 0x03084002030095a7 */ /* 0x000ee4000802007f */
[----:B---3--:R-:W-:Y:S05]  /*277f0*/  @!P1 BRA `(.L_x_4060) ;  /* 0xfffffffc00f09947 */ /* 0x008fea000383ffff */
[----:B------:R-:W-:Y:S05]  /*27800*/  BRA `(.L_x_4230) ;  /* 0xffffffb400207947 */ /* 0x000fea000383ffff */
.L_x_4062:
[----:B---3--:R3:W4:Y:S02]  /*27810*/  SYNCS.PHASECHK.TRANS64.TRYWAIT P1, [R5+URZ+0x30860], R0 ;  /* 0x03086000050075a7 */ /* 0x008724000802017f */
[----:B----4-:R-:W-:Y:S05]  /*27820*/  @!P1 NANOSLEEP.SYNCS 0x989680 ;  /* 0x009896800000995d */ /* 0x010fea0003900000 */
[----:B------:R-:W4:Y:S02]  /*27830*/  @!P1 SYNCS.PHASECHK.TRANS64 P1, [R5+URZ+0x30860], R0 ;  /* 0x03086000050095a7 */ /* 0x000f24000802007f */
[----:B----4-:R-:W-:Y:S05]  /*27840*/  @!P1 BRA `(.L_x_4062) ;  /* 0xfffffffc00f09947 */ /* 0x010fea000383ffff */
[----:B------:R-:W-:Y:S05]  /*27850*/  BRA `(.L_x_4231) ;  /* 0xffffffb4001c7947 */ /* 0x000fea000383ffff */
.L_x_4232:
        /* <DEDUP_REMOVED lines=10> */
.L_x_15981:


//--------------------- .text._ZN7cutlass13device_kernelIN5flash11enable_sm90INS1_16FlashAttnFwdSm90INS1_25CollectiveMainloopFwdSm90ILi2EN4cute5tupleIJNS5_1CILi1EEES8_S8_EEENS6_IJNS7_ILi128EEENS7_ILi96EEENS7_ILi192EEEEEELi192ENS_6half_tEfNS_4arch4Sm90ELb0ELb1ELb1ELb0ELb1ELb0ELb0ELb1ELb1ELb1ELb1ELb0EEENS1_21CollectiveEpilogueFwdINS6_IJSA_SC_SB_EEES9_SE_SG_Li256ELb0ELb1ELb1ELb0EEENS1_19SingleTileSchedulerILb0ELb1ELb1ELi128EEEEEEEEEvNT_6ParamsE --------------------------
	.section	.text._ZN7cutlass13device_kernelIN5flash11enable_sm90INS1_16FlashAttnFwdSm90INS1_25CollectiveMainloopFwdSm90ILi2EN4cute5tupleIJNS5_1CILi1EEES8_S8_EEENS6_IJNS7_ILi128EEENS7_ILi96EEENS7_ILi192EEEEEELi192ENS_6half_tEfNS_4arch4Sm90ELb0ELb1ELb1ELb0ELb1ELb0ELb0ELb1ELb1ELb1ELb1ELb0EEENS1_21CollectiveEpilogueFwdINS6_IJSA_SC_SB_EEES9_SE_SG_Li256ELb0ELb1ELb1ELb0EEENS1_19SingleTileSchedulerILb0ELb1ELb1ELi128EEEEEEEEEvNT_6ParamsE,"ax",@progbits
	.align	128
.text._ZN7cutlass13device_kernelIN5flash11enable_sm90INS1_16FlashAttnFwdSm90INS1_25CollectiveMainloopFwdSm90ILi2EN4cute5tupleIJNS5_1CILi1EEES8_S8_EEENS6_IJNS7_ILi128EEENS7_ILi96EEENS7_ILi192EEEEEELi192ENS_6half_tEfNS_4arch4Sm90ELb0ELb1ELb1ELb0ELb1ELb0ELb0ELb1ELb1ELb1ELb1ELb0EEENS1_21CollectiveEpilogueFwdINS6_IJSA_SC_SB_EEES9_SE_SG_Li256ELb0ELb1ELb1ELb0EEENS1_19SingleTileSchedulerILb0ELb1ELb1ELi128EEEEEEEEEvNT_6ParamsE:
        .type           _ZN7cutlass13device_kernelIN5flash11enable_sm90INS1_16FlashAttnFwdSm90INS1_25CollectiveMainloopFwdSm90ILi2EN4cute5tupleIJNS5_1CILi1EEES8_S8_EEENS6_IJNS7_ILi128EEENS7_ILi96EEENS7_ILi192EEEEEELi192ENS_6half_tEfNS_4arch4Sm90ELb0ELb1ELb1ELb0ELb1ELb0ELb0ELb1ELb1ELb1ELb1ELb0EEENS1_21CollectiveEpilogueFwdINS6_IJSA_SC_SB_EEES9_SE_SG_Li256ELb0ELb1ELb1ELb0EEENS1_19SingleTileSchedulerILb0ELb1ELb1ELi128EEEEEEEEEvNT_6ParamsE,@function
        .size           _ZN7cutlass13device_kernelIN5flash11enable_sm90INS1_16FlashAttnFwdSm90INS1_25CollectiveMainloopFwdSm90ILi2EN4cute5tupleIJNS5_1CILi1EEES8_S8_EEENS6_IJNS7_ILi128EEENS7_ILi96EEENS7_ILi192EEEEEELi192ENS_6half_tEfNS_4arch4Sm90ELb0ELb1ELb1ELb0ELb1ELb0ELb0ELb1ELb1ELb1ELb1ELb0EEENS1_21CollectiveEpilogueFwdINS6_IJSA_SC_SB_EEES9_SE_SG_Li256ELb0ELb1ELb1ELb0EEENS1_19SingleTileSchedulerILb0ELb1ELb1ELi128EEEEEEEEEvNT_6ParamsE,(.L_x_15982 - _ZN7cutlass13device_kernelIN5flash11enable_sm90INS1_16FlashAttnFwdSm90INS1_25CollectiveMainloopFwdSm90ILi2EN4cute5tupleIJNS5_1CILi1EEES8_S8_EEENS6_IJNS7_ILi128EEENS7_ILi96EEENS7_ILi192EEEEEELi192ENS_6half_tEfNS_4arch4Sm90ELb0ELb1ELb1ELb0ELb1ELb0ELb0ELb1ELb1ELb1ELb1ELb0EEENS1_21CollectiveEpilogueFwdINS6_IJSA_SC_SB_EEES9_SE_SG_Li256ELb0ELb1ELb1ELb0EEENS1_19SingleTileSchedulerILb0ELb1ELb1ELi128EEEEEEEEEvNT_6ParamsE)
        .other          _ZN7cutlass13device_kernelIN5flash11enable_sm90INS1_16FlashAttnFwdSm90INS1_25CollectiveMainloopFwdSm90ILi2EN4cute5tupleIJNS5_1CILi1EEES8_S8_EEENS6_IJNS7_ILi128EEENS7_ILi96EEENS7_ILi192EEEEEELi192ENS_6half_tEfNS_4arch4Sm90ELb0ELb1ELb1ELb0ELb1ELb0ELb0ELb1ELb1ELb1ELb1ELb0EEENS1_21CollectiveEpilogueFwdINS6_IJSA_SC_SB_EEES9_SE_SG_Li256ELb0ELb1ELb1ELb0EEENS1_19SingleTileSchedulerILb0ELb1ELb1ELi128EEEEEEEEEvNT_6ParamsE,@"STO_CUDA_ENTRY STV_DEFAULT"
_ZN7cutlass13device_kernelIN5flash11enable_sm90INS1_16FlashAttnFwdSm90INS1_25CollectiveMainloopFwdSm90ILi2EN4cute5tupleIJNS5_1CILi1EEES8_S8_EEENS6_IJNS7_ILi128EEENS7_ILi96EEENS7_ILi192EEEEEELi192ENS_6half_tEfNS_4arch4Sm90ELb0ELb1ELb1ELb0ELb1ELb0ELb0ELb1ELb1ELb1ELb1ELb0EEENS1_21CollectiveEpilogueFwdINS6_IJSA_SC_SB_EEES9_SE_SG_Li256ELb0ELb1ELb1ELb0EEENS1_19SingleTileSchedulerILb0ELb1ELb1ELi128EEEEEEEEEvNT_6ParamsE:
        /* <DEDUP_REMOVED lines=45> */
.L_x_4233:
        /* <DEDUP_REMOVED lines=22> */
.L_x_4234:
        /* <DEDUP_REMOVED lines=18> */
.L_x_4235:
        /* <DEDUP_REMOVED lines=22> */
.L_x_4236:
        /* <DEDUP_REMOVED lines=23> */
.L_x_4237:
        /* <DEDUP_REMOVED lines=11> */
.L_x_4240:
        /* <DEDUP_REMOVED lines=25> */
[----:B------:R-:W4:Y:S05]  /*0a60*/  LDC R120, c[0x0][0x288] ;  /* 0x0000a200ff787b82 */ /* 0x000f2a0000000800 */
[----:B------:R-:W-:Y:S01]  /*0a70*/  IMAD.U32 R19, RZ, RZ, UR4 ;  /* 0x00000004ff137e24 */ /* 0x000fe2000f8e00ff */
[----:B------:R-:W-:Y:S01]  /*0a80*/  @UP0 ULDC UR9, c[0x0][0x44c] ;  /* 0x0001130000090ab9 */ /* 0x000fe20000000800 */
[----:B------:R-:W-:Y:S01]  /*0a90*/  @UP0 ULDC UR11, c[0x0][0x450] ;  /* 0x00011400000b0ab9 */ /* 0x000fe20000000800 */
[----:B------:R-:W1:Y:S01]  /*0aa0*/  LDC R17, c[0x0][0x424] ;  /* 0x00010900ff117b82 */ /* 0x000e620000000800 */
[----:B------:R-:W-:-:S07]  /*0ab0*/  ULDC.64 UR4, c[0x0][0x9e0] ;  /* 0x0002780000047ab9 */ /* 0x000fce0000000a00 */
[----:B------:R-:W2:Y:S01]  /*0ac0*/  S2UR UR38, SR_CTAID.X ;  /* 0x00000000002679c3 */ /* 0x000ea20000002500 */
[----:B0-----:R-:W-:-:S04]  /*0ad0*/  ISETP.NE.U32.AND P0, PT, R2, RZ, PT ;  /* 0x000000ff0200720c */ /* 0x001fc80003f05070 */
[----:B------:R-:W-:-:S03]  /*0ae0*/  ISETP.NE.AND.EX P0, PT, R3, RZ, PT, P0 ;  /* 0x000000ff0300720c */ /* 0x000fc60003f05300 */
[----:B------:R-:W0:Y:S01]  /*0af0*/  LDC R4, c[0x0][0x2f0] ;  /* 0x0000bc00ff047b82 */ /* 0x000e220000000800 */
[----:B----4-:R-:W-:Y:S02]  /*0b00*/  IADD3 R0, -R120, 0x1, RZ ;  /* 0x0000000178007810 */ /* 0x010fe40007ffe1ff */
[----:B-1----:R-:W-:Y:S01]  /*0b10*/  SEL R17, R17, 0x1, P0 ;  /* 0x0000000111117807 */ /* 0x002fe20000000000 */
[----:B--2---:R-:W-:-:S04]  /*0b20*/  USHF.L.U32 UR38, UR38, 0x7, URZ ;  /* 0x0000000726267899 */ /* 0x004fc8000800063f */
[----:B------:R-:W-:Y:S02]  /*0b30*/  @UP0 UIADD3 UR8, UR38, 0x7f, URZ ;  /* 0x0000007f26080890 */ /* 0x000fe4000fffe03f */
[----:B------:R-:W-:Y:S01]  /*0b40*/  UIADD3 UR7, UR38, 0x7f, URZ ;  /* 0x0000007f26077890 */ /* 0x000fe2000fffe03f */
[CC--:B0-----:R-:W-:Y:S01]  /*0b50*/  IMAD R0, R17.reuse, R4.reuse, R0 ;  /* 0x0000000411007224 */ /* 0x0c1fe200078e0200 */
[----:B------:R-:W-:Y:S01]  /*0b60*/  UIMAD.WIDE.U32 UR8, UR8, UR9, URZ ;  /* 0x00000009080872a5 */ /* 0x000fe2000f8e003f */
[----:B------:R-:W-:-:S03]  /*0b70*/  IMAD R23, R17, R4, RZ ;  /* 0x0000000411177224 */ /* 0x000fc600078e02ff */
        /* <DEDUP_REMOVED lines=20> */
.L_x_4243:
[----:B------:R-:W-:-:S11]  /*0cc0*/  UISETP.NE.AND UP0, UPT, UR5, 0x1, UPT ;  /* 0x000000010500788c */ /* 0x000fd6000bf05270 */
[----:B------:R-:W-:Y:S02]  /*0cd0*/  @UP0 ULDC.64 UR10, c[0x0][0x9e8] ;  /* 0x00027a00000a0ab9 */ /* 0x000fe40000000a00 */
[----:B------:R-:W-:-:S04]  /*0ce0*/  UIMAD.WIDE.U32 UR8, UR4, UR10, URZ ;  /* 0x0000000a040872a5 */ /* 0x000fc8000f8e003f */
[----:B------:R-:W-:-:S12]  /*0cf0*/  @UP0 USHF.R.U32.HI UR4, URZ, UR11, UR9 ;  /* 0x0000000b3f040299 */ /* 0x000fd80008011609 */
.L_x_4244:
[----:B------:R-:W-:-:S06]  /*0d00*/  UIMAD UR4, UR4, UR5, UR5 ;  /* 0x00000005040472a4 */ /* 0x000fcc000f8e0205 */
[----:B------:R-:W-:-:S07]  /*0d10*/  VIMNMX R0, R0, UR4, PT ;  /* 0x0000000400007c48 */ /* 0x000fce000bfe0100 */
.L_x_4242:
[----:B------:R-:W-:Y:S01]  /*0d20*/  R2UR UR4, R19 ;  /* 0x00000000130472ca */ /* 0x000fe200000e0000 */
[CC--:B------:R-:W-:Y:S02]  /*0d30*/  IMAD R120, R17.reuse, R4.reuse, -R120 ;  /* 0x0000000411787224 */ /* 0x0c0fe400078e0a78 */
[----:B------:R-:W-:Y:S02]  /*0d40*/  VIADD R2, R0, 0x5f ;  /* 0x0000005f00027836 */ /* 0x000fe40000000000 */
[----:B------:R-:W-:Y:S01]  /*0d50*/  IMAD R0, R17, R4, 0x5f ;  /* 0x0000005f11007424 */ /* 0x000fe200078e0204 */
[----:B------:R-:W-:Y:S01]  /*0d60*/  R2UR UR7, R120 ;  /* 0x00000000780772ca */ /* 0x000fe200000e0000 */
[----:B------:R-:W-:-:S04]  /*0d70*/  IMAD.HI R2, R2, 0x2aaaaaab, RZ ;  /* 0x2aaaaaab02027827 */ /* 0x000fc800078e02ff */
[----:B------:R-:W-:Y:S01]  /*0d80*/  IMAD.HI R0, R0, 0x2aaaaaab, RZ ;  /* 0x2aaaaaab00007827 */ /* 0x000fe200078e02ff */
[----:B------:R-:W-:Y:S01]  /*0d90*/  SHF.R.U32.HI R5, RZ, 0x1f, R2 ;  /* 0x0000001fff057819 */ /* 0x000fe20000011602 */
[----:B------:R-:W-:-:S03]  /*0da0*/  UISETP.NE.AND UP0, UPT, UR4, URZ, UPT ;  /* 0x0000003f0400728c */ /* 0x000fc6000bf05270 */
[----:B------:R-:W-:Y:S01]  /*0db0*/  UMOV UR4, UR38 ;  /* 0x0000002600047c82 */ /* 0x000fe20008000000 */
[----:B------:R-:W-:Y:S02]  /*0dc0*/  SHF.R.U32.HI R3, RZ, 0x1f, R0 ;  /* 0x0000001fff037819 */ /* 0x000fe40000011600 */
[----:B------:R-:W-:Y:S02]  /*0dd0*/  LEA.HI.SX32 R2, R2, R5, 0x1c ;  /* 0x0000000502027211 */ /* 0x000fe400078fe2ff */
[----:B------:R-:W-:-:S03]  /*0de0*/  LEA.HI.SX32 R3, R0, R3, 0x1c ;  /* 0x0000000300037211 */ /* 0x000fc600078fe2ff */
[----:B------:R-:W-:Y:S01]  /*0df0*/  @UP0 ULDC UR8, c[0x0][0x44c] ;  /* 0x0001130000080ab9 */ /* 0x000fe20000000800 */
[----:B------:R-:W-:Y:S01]  /*0e00*/  @UP0 ULDC UR10, c[0x0][0x450] ;  /* 0x00011400000a0ab9 */ /* 0x000fe20000000800 */
[----:B------:R-:W-:Y:S01]  /*0e10*/  UIMAD.WIDE.U32 UR8, UR38, UR8, URZ ;  /* 0x00000008260872a5 */ /* 0x000fe2000f8e003f */
[----:B------:R-:W-:-:S03]  /*0e20*/  VIMNMX R16, R3, R2, PT ;  /* 0x0000000203107248 */ /* 0x000fc60003fe0100 */
        /* <DEDUP_REMOVED lines=17> */
.L_x_4246:
[----:B------:R-:W-:-:S11]  /*0f40*/  UISETP.NE.AND UP0, UPT, UR5, 0x1, UPT ;  /* 0x000000010500788c */ /* 0x000fd6000bf05270 */
[----:B------:R-:W-:Y:S02]  /*0f50*/  @UP0 ULDC.64 UR10, c[0x0][0x9e8] ;  /* 0x00027a00000a0ab9 */ /* 0x000fe40000000a00 */
[----:B------:R-:W-:-:S04]  /*0f60*/  UIMAD.WIDE.U32 UR8, UR4, UR10, URZ ;  /* 0x0000000a040872a5 */ /* 0x000fc8000f8e003f */
[----:B------:R-:W-:-:S12]  /*0f70*/  @UP0 USHF.R.U32.HI UR4, URZ, UR11, UR9 ;  /* 0x0000000b3f040299 */ /* 0x000fd80008011609 */
.L_x_4247:
[----:B------:R-:W-:-:S04]  /*0f80*/  UIMAD UR4, UR4, UR5, URZ ;  /* 0x00000005040472a4 */ /* 0x000fc8000f8e023f */
[----:B------:R-:W-:-:S04]  /*0f90*/  UISETP.LT.AND UP0, UPT, UR7, UR4, UPT ;  /* 0x000000040700728c */ /* 0x000fc8000bf01270 */
[----:B------:R-:W-:-:S12]  /*0fa0*/  USEL UR7, UR7, UR4, !UP0 ;  /* 0x0000000407077287 */ /* 0x000fd8000c000000 */
.L_x_4245:
[----:B------:R-:W-:Y:S02]  /*0fb0*/  UIMAD.WIDE UR4, UR7, 0x2aaaaaab, URZ ;  /* 0x2aaaaaab070478a5 */ /* 0x000fe4000f8e023f */
[----:B------:R-:W-:Y:S02]  /*0fc0*/  USHF.R.U32.HI UR11, URZ, 0x10, UR6 ;  /* 0x000000103f0b7899 */ /* 0x000fe40008011606 */
[----:B------:R-:W-:Y:S02]  /*0fd0*/  USHF.R.U32.HI UR4, URZ, 0x1f, UR5 ;  /* 0x0000001f3f047899 */ /* 0x000fe40008011605 */
[----:B------:R-:W-:Y:S02]  /*0fe0*/  ULOP3.LUT UR7, UR6, 0xffff, URZ, 0xc0, !UPT ;  /* 0x0000ffff06077892 */ /* 0x000fe4000f8ec03f */
[----:B------:R-:W-:-:S04]  /*0ff0*/  ULEA.HI.SX32 UR4, UR5, UR4, 0x1c ;  /* 0x0000000405047291 */ /* 0x000fc8000f8fe23f */
        /* <DEDUP_REMOVED lines=42> */
.L_x_4248:
[----:B------:R-:W-:Y:S02]  /*12a0*/  UIMAD UR5, UR7, UR4, UR10 ;  /* 0x00000004070572a4 */ /* 0x000fe4000f8e020a */
[----:B------:R-:W-:Y:S01]  /*12b0*/  IMAD.U32 R3, RZ, RZ, UR4 ;  /* 0x00000004ff037e24 */ /* 0x000fe2000f8e00ff */
[----:B------:R-:W-:Y:S01]  /*12c0*/  PLOP3.LUT P0, PT, PT, PT, PT, 0x80, 0x0 ;  /* 0x000000000000781c */ /* 0x000fe20003f0f070 */
[----:B------:R-:W-:Y:S01]  /*12d0*/  IMAD.MOV.U32 R0, RZ, RZ, RZ ;  /* 0x000000ffff007224 */ /* 0x000fe200078e00ff */
[----:B------:R-:W-:Y:S01]  /*12e0*/  CS2R R118, SRZ ;  /* 0x0000000000767805 */ /* 0x000fe2000001ff00 */
[----:B------:R-:W-:Y:S01]  /*12f0*/  IMAD.MOV.U32 R2, RZ, RZ, RZ ;  /* 0x000000ffff027224 */ /* 0x000fe200078e00ff */
[----:B------:R-:W-:Y:S01]  /*1300*/  VIADDMNMX R16, R3, UR5, R16, PT ;  /* 0x0000000503107c46 */ /* 0x000fe2000b800110 */
[----:B------:R-:W-:Y:S01]  /*1310*/  IMAD.U32 R22, RZ, RZ, UR5 ;  /* 0x00000005ff167e24 */ /* 0x000fe2000f8e00ff */
[----:B------:R-:W-:Y:S02]  /*1320*/  CS2R R116, SRZ ;  /* 0x0000000000747805 */ /* 0x000fe4000001ff00 */
[----:B------:R-:W-:-:S02]  /*1330*/  CS2R R114, SRZ ;  /* 0x0000000000727805 */ /* 0x000fc4000001ff00 */
[----:B------:R-:W-:Y:S02]  /*1340*/  ISETP.GT.AND P1, PT, R16, UR5, PT ;  /* 0x0000000510007c0c */ /* 0x000fe4000bf24270 */
        /* <DEDUP_REMOVED lines=72> */
[----:B------:R-:W-:Y:S01]  /*17d0*/  MOV R8, 0x70 ;  /* 0x0000007000087802 */ /* 0x000fe20000000f00 */
[----:B------:R-:W-:Y:S02]  /*17e0*/  IMAD.U32 R6, RZ, RZ, UR4 ;  /* 0x00000004ff067e24 */ /* 0x000fe4000f8e00ff */
[----:B------:R-:W-:-:S02]  /*17f0*/  IMAD.U32 R7, RZ, RZ, UR5 ;  /* 0x00000005ff077e24 */ /* 0x000fc4000f8e00ff */
[----:B------:R-:W-:Y:S02]  /*1800*/  IMAD.U32 R11, RZ, RZ, UR7 ;  /* 0x00000007ff0b7e24 */ /* 0x000fe4000f8e00ff */
[----:B------:R-:W-:Y:S02]  /*1810*/  IMAD.MOV.U32 R12, RZ, RZ, 0x1 ;  /* 0x00000001ff0c7424 */ /* 0x000fe400078e00ff */
[----:B0-----:R-:W-:-:S07]  /*1820*/  IMAD.MOV.U32 R13, RZ, RZ, RZ ;  /* 0x000000ffff0d7224 */ /* 0x001fce00078e00ff */
[----:B------:R-:W-:-:S07]  /*1830*/  LEPC R20, `(.L_x_4250) ;  /* 0x000000001014794e */ /* 0x000fce0000000000 */
[----:B-1----:R-:W-:Y:S05]  /*1840*/  CALL.ABS.NOINC R2 ;  /* 0x0000000002007343 */ /* 0x002fea0003c00000 */
.L_x_4250:
[----:B------:R-:W-:-:S04]  /*1850*/  SHF.L.U32 R0, RZ, 0x1f, RZ ;  /* 0x0000001fff007819 */ /* 0x000fc800000006ff */
[----:B------:R-:W0:Y:S02]  /*1860*/  SYNCS.PHASECHK.TRANS64.TRYWAIT P0, [UR39+0x30800], R0 ;  /* 0x03080000ff0075a7 */ /* 0x000e240008000167 */
[----:B0-----:R-:W-:Y:S05]  /*1870*/  @!P0 BRA `(.L_x_4251) ;  /* 0x0000013c00448947 */ /* 0x001fea0003800000 */
.L_x_4384:
[----:B------:R-:W2:Y:S02]  /*1880*/  LDL R2, [R1+0x4] ;  /* 0x0000040001027983 */ /* 0x000ea40000100800 */
[----:B--2---:R-:W-:-:S13]  /*1890*/  R2UR UR4, R2 ;  /* 0x00000000020472ca */ /* 0x004fda00000e0000 */
[----:B------:R-:W-:-:S06]  /*18a0*/  ULOP3.LUT UR4, UR4, 0x1, URZ, 0xfc, !UPT ;  /* 0x0000000104047892 */ /* 0x000fcc000f8efc3f */
[----:B------:R-:W-:-:S05]  /*18b0*/  IMAD.U32 R2, RZ, RZ, UR4 ;  /* 0x00000004ff027e24 */ /* 0x000fca000f8e00ff */
[----:B------:R-:W-:-:S13]  /*18c0*/  ISETP.NE.AND P0, PT, R2, 0x3, PT ;  /* 0x000000030200780c */ /* 0x000fda0003f05270 */
[----:B------:R-:W-:Y:S05]  /*18d0*/  @!P0 BRA `(.L_x_4252) ;  /* 0x0000000000048947 */ /* 0x000fea0003800000 */
[----:B------:R-:W-:Y:S01]  /*18e0*/  BPT.TRAP 0x1 ;  /* 0x000000040000795c */ /* 0x000fe20000300000 */
.L_x_4252:
[----:B------:R1:W2:Y:S01]  /*18f0*/  SYNCS.PHASECHK.TRANS64.TRYWAIT P1, [UR39+0x30830], R0 ;  /* 0x03083000ff0075a7 */ /* 0x0002a20008020167 */
[----:B------:R-:W-:Y:S05]  /*1900*/  @!P0 BRA `(.L_x_4253) ;  /* 0x0000000000048947 */ /* 0x000fea0003800000 */
[----:B------:R-:W-:Y:S01]  /*1910*/  BPT.TRAP 0x1 ;  /* 0x000000040000795c */ /* 0x000fe20000300000 */
.L_x_4253:
[----:B------:R-:W-:-:S05]  /*1920*/  IMAD.U32 R4, RZ, RZ, UR40 ;  /* 0x00000028ff047e24 */ /* 0x000fca000f8e00ff */
[----:B------:R-:W-:Y:S01]  /*1930*/  LOP3.LUT R4, R4, 0x10000, RZ, 0xfc, !PT ;  /* 0x0001000004047812 */ /* 0x000fe200078efcff */
[----:B--2---:R-:W-:Y:S06]  /*1940*/  @P1 BRA `(.L_x_4254) ;  /* 0x0000000000081947 */ /* 0x004fec0003800000 */
[----:B------:R-:W2:Y:S02]  /*1950*/  SYNCS.PHASECHK.TRANS64.TRYWAIT P1, [UR39+0x30830], R0 ;  /* 0x03083000ff0075a7 */ /* 0x000ea40008020167 */
[----:B--2---:R-:W-:Y:S05]  /*1960*/  @!P1 BRA `(.L_x_4255) ;  /* 0x0000013c00209947 */ /* 0x004fea0003800000 */
.L_x_4254:
[----:B------:R-:W-:Y:S05]  /*1970*/  WARPSYNC.ALL ;  /* 0x0000000000007948 */ /* 0x000fea0003800000 */
[----:B------:R-:W-:Y:S01]  /*1980*/  IMAD.MOV.U32 R5, RZ, RZ, 0x40000040 ;  /* 0x40000040ff057424 */ /* 0x000fe200078e00ff */
[----:B------:R-:W-:Y:S01]  /*1990*/  UIADD3 UR4, UR39, 0x1e400, URZ ;  /* 0x0001e40027047890 */ /* 0x000fe2000fffe03f */
[----:B------:R-:W-:Y:S01]  /*19a0*/  R2UR UR8, R4 ;  /* 0x00000000040872ca */ /* 0x000fe200000e0000 */
[----:B------:R-:W-:Y:S02]  /*19b0*/  WARPGROUP.ARRIVE ;  /* 0x00000000000079c5 */ /* 0x000fe40000000000 */
[----:B------:R-:W-:Y:S01]  /*19c0*/  R2UR UR9, R5 ;  /* 0x00000000050972ca */ /* 0x000fe200000e0000 */
[----:B------:R-:W-:Y:S01]  /*19d0*/  USHF.R.U32.HI UR4, URZ, 0x4, UR4 ;  /* 0x000000043f047899 */ /* 0x000fe20008011604 */
[----:B------:R-:W-:Y:S01]  /*19e0*/  UMOV UR11, 0x40000040 ;  /* 0x40000040000b7882 */ /* 0x000fe20000000000 */
[----:B------:R-:W-:-:S02]  /*19f0*/  UMOV UR7, 0x40000040 ;  /* 0x4000004000077882 */ /* 0x000fc40000000000 */
[----:B------:R-:W-:Y:S01]  /*1a00*/  ULOP3.LUT UR4, UR4, 0x3fff, URZ, 0xc0, !UPT ;  /* 0x00003fff04047892 */ /* 0x000fe2000f8ec03f */
[----:B------:R-:W-:Y:S01]  /*1a10*/  UMOV UR13, 0x40000040 ;  /* 0x40000040000d7882 */ /* 0x000fe20000000000 */
[----:B------:R-:W-:Y:S02]  /*1a20*/  UMOV UR15, 0x40000040 ;  /* 0x40000040000f7882 */ /* 0x000fe40000000000 */
[----:B------:R-:W-:Y:S01]  /*1a30*/  ULOP3.LUT UR30, UR4, 0x10000, URZ, 0xfc, !UPT ;  /* 0x00010000041e7892 */ /* 0x000fe2000f8efc3f */
[----:B------:R-:W-:Y:S01]  /*1a40*/  UMOV UR17, 0x40000040 ;  /* 0x4000004000117882 */ /* 0x000fe20000000000 */
[----:B------:R-:W-:Y:S02]  /*1a50*/  UMOV UR19, 0x40000040 ;  /* 0x4000004000137882 */ /* 0x000fe40000000000 */
[----:B------:R-:W-:Y:S02]  /*1a60*/  UIADD3 UR6, UR30, 0x2, URZ ;  /* 0x000000021e067890 */ /* 0x000fe4000fffe03f */
[----:B------:R-:W-:-:S02]  /*1a70*/  UIADD3 UR14, UR30, 0x4, URZ ;  /* 0x000000041e0e7890 */ /* 0x000fc4000fffe03f */
[----:B------:R-:W-:Y:S01]  /*1a80*/  IMAD.U32 R11, RZ, RZ, UR30 ;  /* 0x0000001eff0b7e24 */ /* 0x000fe2000f8e00ff */
[----:B------:R-:W-:Y:S01]  /*1a90*/  UMOV UR10, UR30 ;  /* 0x0000001e000a7c82 */ /* 0x000fe20008000000 */
[----:B------:R-:W-:Y:S01]  /*1aa0*/  UIADD3 UR18, UR30, 0x6, URZ ;  /* 0x000000061e127890 */ /* 0x000fe2000fffe03f */
[----:B------:R-:W-:Y:S01]  /*1ab0*/  HGMMA.64x96x16.F32 R24, gdesc[UR8], RZ, !UPT, gsb0 ;  /* 0x01600000081879f0 */ /* 0x000fe2000c0008ff */
[----:B------:R-:W-:Y:S01]  /*1ac0*/  R2UR UR10, R4 ;  /* 0x00000000040a72ca */ /* 0x000fe200000e0000 */
[----:B------:R-:W-:Y:S01]  /*1ad0*/  UMOV UR9, 0x40000040 ;  /* 0x4000004000097882 */ /* 0x000fe20000000000 */
[----:B------:R-:W-:Y:S01]  /*1ae0*/  UIADD3 UR22, UR30, 0x300, URZ ;  /* 0x000003001e167890 */ /* 0x000fe2000fffe03f */
[----:B------:R-:W-:Y:S01]  /*1af0*/  UMOV UR5, UR9 ;  /* 0x0000000900057c82 */ /* 0x000fe20008000000 */
[----:B------:R-:W-:Y:S01]  /*1b00*/  UMOV UR21, 0x40000040 ;  /* 0x4000004000157882 */ /* 0x000fe20000000000 */
[----:B------:R-:W-:Y:S01]  /*1b10*/  UMOV UR23, 0x40000040 ;  /* 0x4000004000177882 */ /* 0x000fe20000000000 */
[----:B------:R-:W-:Y:S01]  /*1b20*/  UIADD3 UR26, UR30, 0x302, URZ ;  /* 0x000003021e1a7890 */ /* 0x000fe2000fffe03f */
[----:B------:R-:W-:Y:S01]  /*1b30*/  UMOV UR25, 0x40000040 ;  /* 0x4000004000197882 */ /* 0x000fe20000000000 */
[----:B------:R-:W-:Y:S01]  /*1b40*/  UMOV UR27, 0x40000040 ;  /* 0x40000040001b7882 */ /* 0x000fe20000000000 */
[----:B------:R-:W-:Y:S01]  /*1b50*/  UMOV UR29, 0x40000040 ;  /* 0x40000040001d7882 */ /* 0x000fe20000000000 */
[----:B------:R-:W-:-:S03]  /*1b60*/  UMOV UR33, 0x40000040 ;  /* 0x4000004000217882 */ /* 0x000fc60000000000 */
[----:B------:R-:W-:Y:S02]  /*1b70*/  UIADD3 UR8, UR10, 0x2, URZ ;  /* 0x000000020a087890 */ /* 0x000fe4000fffe03f */
[----:B------:R-:W-:Y:S02]  /*1b80*/  UIADD3 UR12, UR10, 0x4, URZ ;  /* 0x000000040a0c7890 */ /* 0x000fe4000fffe03f */
[----:B------:R-:W-:Y:S02]  /*1b90*/  UIADD3 UR16, UR10, 0x6, URZ ;  /* 0x000000060a107890 */ /* 0x000fe4000fffe03f */
[----:B------:R-:W-:Y:S01]  /*1ba0*/  UIADD3 UR20, UR10, 0x400, URZ ;  /* 0x000004000a147890 */ /* 0x000fe2000fffe03f */
[----:B------:R-:W-:Y:S01]  /*1bb0*/  UMOV UR4, UR8 ;  /* 0x0000000800047c82 */ /* 0x000fe20008000000 */
[----:B------:R-:W-:Y:S02]  /*1bc0*/  UIADD3 UR24, UR10, 0x402, URZ ;  /* 0x000004020a187890 */ /* 0x000fe4000fffe03f */
[----:B------:R-:W-:-:S02]  /*1bd0*/  UIADD3 UR28, UR10, 0x404, URZ ;  /* 0x000004040a1c7890 */ /* 0x000fc4000fffe03f */
[----:B------:R-:W-:Y:S02]  /*1be0*/  UIADD3 UR32, UR10, 0x406, URZ ;  /* 0x000004060a207890 */ /* 0x000fe4000fffe03f */
        /* <DEDUP_REMOVED lines=68> */
.L_x_4256:
[----:B------:R-:W-:Y:S01]  /*2030*/  R2UR UR5, R19 ;  /* 0x00000000130572ca */ /* 0x000fe200000e0000 */
[----:B------:R-:W2:Y:S01]  /*2040*/  S2UR UR7, SR_CgaCtaId ;  /* 0x00000000000779c3 */ /* 0x000ea20000008800 */
[----:B------:R-:W-:Y:S01]  /*2050*/  LOP3.LUT R12, R73, 0xffffff80, RZ, 0xc0, !PT ;  /* 0xffffff80490c7812 */ /* 0x000fe200078ec0ff */
[----:B------:R-:W-:Y:S01]  /*2060*/  ULDC UR10, c[0x0][0x288] ;  /* 0x0000a200000a7ab9 */ /* 0x000fe20000000800 */
[----:B------:R-:W-:Y:S02]  /*2070*/  LEA.HI R72, R72, R121, RZ, 0x2 ;  /* 0x0000007948487211 */ /* 0x000fe400078f10ff */
[----:B------:R-:W-:Y:S01]  /*2080*/  R2UR UR4, R18 ;  /* 0x00000000120472ca */ /* 0x000fe200000e0000 */
[----:B------:R-:W-:Y:S01]  /*2090*/  IMAD.IADD R12, R121, 0x1, -R12 ;  /* 0x00000001790c7824 */ /* 0x000fe200078e0a0c */
[----:B------:R-:W-:-:S04]  /*20a0*/  LOP3.LUT R72, R72, 0xfffffffc, RZ, 0xc0, !PT ;  /* 0xfffffffc48487812 */ /* 0x000fc800078ec0ff */
[----:B------:R-:W-:Y:S01]  /*20b0*/  SHF.R.S32.HI R7, RZ, 0x1f, R12 ;  /* 0x0000001fff077819 */ /* 0x000fe2000001140c */
[----:B------:R-:W-:Y:S01]  /*20c0*/  UISETP.NE.AND UP1, UPT, UR5, URZ, UPT ;  /* 0x0000003f0500728c */ /* 0x000fe2000bf25270 */
[----:B------:R-:W-:Y:S02]  /*20d0*/  IMAD.IADD R72, R121, 0x1, -R72 ;  /* 0x0000000179487824 */ /* 0x000fe400078e0a48 */
[----:B------:R-:W-:Y:S01]  /*20e0*/  ULDC UR5, c[0x0][0x9d8] ;  /* 0x0002760000057ab9 */ /* 0x000fe20000000800 */
[CC--:B------:R-:W-:Y:S01]  /*20f0*/  LEA.HI R13, R7.reuse, R12.reuse, RZ, 0x2 ;  /* 0x0000000c070d7211 */ /* 0x0c0fe200078f10ff */
[----:B------:R-:W-:Y:S01]  /*2100*/  FMUL.FTZ R28, R28, UR5 ;  /* 0x000000051c1c7c20 */ /* 0x000fe20008410000 */
[----:B------:R-:W-:Y:S01]  /*2110*/  LEA.HI R14, R7, R12, RZ, 0x5 ;  /* 0x0000000c070e7211 */ /* 0x000fe200078f28ff */
[----:B------:R-:W-:Y:S01]  /*2120*/  FMUL.FTZ R9, R30, UR5 ;  /* 0x000000051e097c20 */ /* 0x000fe20008410000 */
[--C-:B------:R-:W-:Y:S01]  /*2130*/  SHF.R.S32.HI R7, RZ, 0x2, R13.reuse ;  /* 0x00000002ff077819 */ /* 0x100fe2000001140d */
[----:B------:R3:W4:Y:S01]  /*2140*/  MUFU.TANH R76, R28 ;  /* 0x0000001c004c7308 */ /* 0x0007220000002400 */
[----:B------:R-:W-:Y:S01]  /*2150*/  LEA.HI R30, R74, R74, RZ, 0x1 ;  /* 0x0000004a4a1e7211 */ /* 0x000fe200078f08ff */
[----:B------:R-:W-:Y:S01]  /*2160*/  FMUL.FTZ R20, R35, UR5 ;  /* 0x0000000523147c20 */ /* 0x000fe20008410000 */
[----:B------:R-:W-:Y:S01]  /*2170*/  SHF.R.S32.HI R21, RZ, 0x5, R14 ;  /* 0x00000005ff157819 */ /* 0x000fe2000001140e */
[----:B------:R-:W-:Y:S01]  /*2180*/  UISETP.NE.AND UP0, UPT, UR4, URZ, UPT ;  /* 0x0000003f0400728c */ /* 0x000fe2000bf05270 */
[----:B------:R-:W-:Y:S01]  /*2190*/  LOP3.LUT R35, R30, 0x3fffffe, RZ, 0xc0, !PT ;  /* 0x03fffffe1e237812 */ /* 0x000fe200078ec0ff */
[----:B------:R-:W-:Y:S01]  /*21a0*/  FMUL.FTZ R29, R29, UR5 ;  /* 0x000000051d1d7c20 */ /* 0x000fe20008410000 */
[----:B------:R-:W-:Y:S01]  /*21b0*/  LEA R30, R21, UR38, 0x4 ;  /* 0x00000026151e7c11 */ /* 0x000fe2000f8e20ff */
[----:B------:R-:W-:Y:S01]  /*21c0*/  @UP1 ULDC UR4, c[0x0][0x44c] ;  /* 0x0001130000041ab9 */ /* 0x000fe20000000800 */
[----:B---3--:R-:W-:Y:S01]  /*21d0*/  SHF.R.S32.HI R28, RZ, 0x1f, R13 ;  /* 0x0000001fff1c7819 */ /* 0x008fe2000001140d */
[----:B------:R-:W-:Y:S01]  /*21e0*/  IMAD.IADD R35, R74, 0x1, -R35 ;  /* 0x000000014a237824 */ /* 0x000fe200078e0a23 */
[----:B------:R-:W-:Y:S01]  /*21f0*/  LEA.HI R21, R72, R72, RZ, 0x1 ;  /* 0x0000004848157211 */ /* 0x000fe200078f08ff */
[----:B------:R-:W-:Y:S01]  /*2200*/  FMUL.FTZ R15, R34, UR5 ;  /* 0x00000005220f7c20 */ /* 0x000fe20008410000 */
[-C--:B------:R-:W-:Y:S01]  /*2210*/  LEA.HI R28, R28, R7.reuse, RZ, 0x3 ;  /* 0x000000071c1c7211 */ /* 0x080fe200078f18ff */
[----:B------:R-:W-:Y:S01]  /*2220*/  @UP1 ULDC UR6, c[0x0][0x450] ;  /* 0x0001140000061ab9 */ /* 0x000fe20000000800 */
[----:B------:R-:W-:Y:S01]  /*2230*/  PLOP3.LUT P1, PT, PT, PT, UP1, 0x80, 0x0 ;  /* 0x000000000000781c */ /* 0x000fe20003f2f018 */
[----:B------:R-:W-:Y:S01]  /*2240*/  FMUL.FTZ R54, R54, UR5 ;  /* 0x0000000536367c20 */ /* 0x000fe20008410000 */
[----:B------:R-:W-:Y:S01]  /*2250*/  LOP3.LUT R28, R28, 0xfffffff8, RZ, 0xc0, !PT ;  /* 0xfffffff81c1c7812 */ /* 0x000fe200078ec0ff */
[----:B------:R-:W-:Y:S01]  /*2260*/  FMUL.FTZ R37, R37, UR5 ;  /* 0x0000000525257c20 */ /* 0x000fe20008410000 */
[----:B------:R-:W-:Y:S01]  /*2270*/  PLOP3.LUT P2, PT, PT, PT, UP1, 0x80, 0x0 ;  /* 0x000000000000781c */ /* 0x000fe20003f4f018 */
[----:B------:R3:W2:Y:S01]  /*2280*/  MUFU.TANH R77, R29 ;  /* 0x0000001d004d7308 */ /* 0x0006a20000002400 */
[----:B------:R-:W-:Y:S01]  /*2290*/  IADD3 R28, R30, R7, -R28 ;  /* 0x000000071e1c7210 */ /* 0x000fe20007ffe81c */
[----:B------:R-:W-:Y:S01]  /*22a0*/  FMUL.FTZ R25, R25, UR5 ;  /* 0x0000000519197c20 */ /* 0x000fe20008410000 */
[----:B------:R-:W-:Y:S01]  /*22b0*/  LOP3.LUT R7, R21, 0x1ffffffe, RZ, 0xc0, !PT ;  /* 0x1ffffffe15077812 */ /* 0x000fe200078ec0ff */
[----:B------:R-:W-:Y:S01]  /*22c0*/  FMUL.FTZ R33, R33, UR5 ;  /* 0x0000000521217c20 */ /* 0x000fe20008410000 */
[----:B------:R-:W-:Y:S01]  /*22d0*/  LOP3.LUT R13, R13, 0x7ffffffc, RZ, 0xc0, !PT ;  /* 0x7ffffffc0d0d7812 */ /* 0x000fe200078ec0ff */
[----:B------:R-:W-:-:S02]  /*22e0*/  IMAD R28, R35, 0x40, R28 ;  /* 0x00000040231c7824 */ /* 0x000fc400078e021c */
[----:B------:R-:W-:Y:S01]  /*22f0*/  FMUL.FTZ R32, R32, UR5 ;  /* 0x0000000520207c20 */ /* 0x000fe20008410000 */
[----:B------:R-:W-:Y:S02]  /*2300*/  IMAD.IADD R7, R72, 0x1, -R7 ;  /* 0x0000000148077824 */ /* 0x000fe400078e0a07 */
[----:B---3--:R-:W-:Y:S01]  /*2310*/  FMUL.FTZ R29, R43, UR5 ;  /* 0x000000052b1d7c20 */ /* 0x008fe20008410000 */
[----:B------:R3:W2:Y:S01]  /*2320*/  MUFU.TANH R81, R37 ;  /* 0x0000002500517308 */ /* 0x0006a20000002400 */
[----:B------:R-:W-:Y:S01]  /*2330*/  FMUL.FTZ R8, R24, UR5 ;  /* 0x0000000518087c20 */ /* 0x000fe20008410000 */
[----:B01----:R-:W-:Y:S01]  /*2340*/  FMUL.FTZ R0, R26, UR5 ;  /* 0x000000051a007c20 */ /* 0x003fe20008410000 */
[----:B------:R-:W-:Y:S01]  /*2350*/  LEA R7, R7, R28, 0x3 ;  /* 0x0000001c07077211 */ /* 0x000fe200078e18ff */
[----:B------:R-:W-:Y:S01]  /*2360*/  FMUL.FTZ R6, R27, UR5 ;  /* 0x000000051b067c20 */ /* 0x000fe20008410000 */
[----:B------:R-:W-:Y:S01]  /*2370*/  FMUL.FTZ R10, R31, UR5 ;  /* 0x000000051f0a7c20 */ /* 0x000fe20008410000 */
[----:B------:R-:W-:-:S02]  /*2380*/  IMAD.IADD R12, R12, 0x1, -R13 ;  /* 0x000000010c0c7824 */ /* 0x000fc400078e0a0d */
[----:B------:R-:W-:Y:S01]  /*2390*/  FMUL.FTZ R26, R39, UR5 ;  /* 0x00000005271a7c20 */ /* 0x000fe20008410000 */
[----:B------:R-:W-:Y:S01]  /*23a0*/  @P1 IMAD.HI.U32 R28, R7, UR4, RZ ;  /* 0x00000004071c1c27 */ /* 0x000fe2000f8e00ff */
[----:B------:R-:W-:Y:S01]  /*23b0*/  UIADD3 UR4, UR39, 0x30840, URZ ;  /* 0x0003084027047890 */ /* 0x000fe2000fffe03f */
[----:B------:R0:W1:Y:S02]  /*23c0*/  MUFU.TANH R43, R54 ;  /* 0x00000036002b7308 */ /* 0x0000640000002400 */
[----:B------:R-:W-:Y:S01]  /*23d0*/  FMUL.FTZ R40, R40, UR5 ;  /* 0x0000000528287c20 */ /* 0x000fe20008410000 */
[----:B------:R-:W-:Y:S01]  /*23e0*/  IMAD.MOV.U32 R34, RZ, RZ, R7 ;  /* 0x000000ffff227224 */ /* 0x000fe200078e0007 */
[----:B------:R-:W-:Y:S01]  /*23f0*/  @P2 SHF.R.U32.HI R34, RZ, UR6, R28 ;  /* 0x00000006ff222c19 */ /* 0x000fe2000801161c */
[----:B---3--:R-:W-:Y:S01]  /*2400*/  IMAD.MOV.U32 R37, RZ, RZ, -0x60 ;  /* 0xffffffa0ff257424 */ /* 0x008fe200078e00ff */
[----:B--2---:R-:W-:Y:S01]  /*2410*/  UPRMT UR4, UR7, 0x654, UR4 ;  /* 0x0000065407047896 */ /* 0x004fe20008000004 */
[----:B------:R-:W-:Y:S01]  /*2420*/  FMUL.FTZ R41, R41, UR5 ;  /* 0x0000000529297c20 */ /* 0x000fe20008410000 */
[----:B------:R-:W-:Y:S01]  /*2430*/  FMUL.FTZ R27, R42, UR5 ;  /* 0x000000052a1b7c20 */ /* 0x000fe20008410000 */
[----:B------:R2:W3:Y:S01]  /*2440*/  MUFU.TANH R75, R25 ;  /* 0x00000019004b7308 */ /* 0x0004e20000002400 */
[----:B0-----:R-:W0:Y:S01]  /*2450*/  SHFL.IDX PT, R54, R34, RZ, 0x1c1f ;  /* 0x001c1fff22367589 */ /* 0x001e2200000e0000 */
[----:B------:R-:W-:-:S02]  /*2460*/  IMAD R37, R16, R37, 0x61 ;  /* 0x0000006110257424 */ /* 0x000fc400078e0225 */
[----:B------:R-:W-:Y:S01]  /*2470*/  FMUL.FTZ R44, R44, UR5 ;  /* 0x000000052c2c7c20 */ /* 0x000fe20008410000 */
[----:B------:R-:W-:Y:S01]  /*2480*/  FMUL.FTZ R45, R45, UR5 ;  /* 0x000000052d2d7c20 */ /* 0x000fe20008410000 */
[----:B------:R-:W-:Y:S01]  /*2490*/  FMUL.FTZ R31, R46, UR5 ;  /* 0x000000052e1f7c20 */ /* 0x000fe20008410000 */
[----:B------:R-:W-:Y:S01]  /*24a0*/  FMUL.FTZ R48, R48, UR5 ;  /* 0x0000000530307c20 */ /* 0x000fe20008410000 */
[----:B------:R-:W-:Y:S01]  /*24b0*/  FMUL.FTZ R49, R49, UR5 ;  /* 0x0000000531317c20 */ /* 0x000fe20008410000 */
[----:B------:R5:W0:Y:S01]  /*24c0*/  MUFU.TANH R79, R33 ;  /* 0x00000021004f7308 */ /* 0x000a220000002400 */
[----:B--2---:R-:W-:Y:S01]  /*24d0*/  FMUL.FTZ R25, R38, UR5 ;  /* 0x0000000526197c20 */ /* 0x004fe20008410000 */
[----:B------:R-:W-:Y:S01]  /*24e0*/  FMUL.FTZ R51, R51, UR5 ;  /* 0x0000000533337c20 */ /* 0x000fe20008410000 */
[----:B------:R-:W-:Y:S01]  /*24f0*/  FMUL.FTZ R52, R52, UR5 ;  /* 0x0000000534347c20 */ /* 0x000fe20008410000 */
[----:B------:R-:W-:Y:S01]  /*2500*/  FMUL.FTZ R53, R53, UR5 ;  /* 0x0000000535357c20 */ /* 0x000fe20008410000 */
[----:B------:R-:W-:Y:S01]  /*2510*/  FMUL.FTZ R55, R55, UR5 ;  /* 0x0000000537377c20 */ /* 0x000fe20008410000 */
[----:B------:R-:W-:Y:S01]  /*2520*/  FMUL.FTZ R56, R56, UR5 ;  /* 0x0000000538387c20 */ /* 0x000fe20008410000 */
[----:B------:R-:W-:Y:S01]  /*2530*/  FMUL.FTZ R57, R57, UR5 ;  /* 0x0000000539397c20 */ /* 0x000fe20008410000 */
[----:B------:R-:W-:Y:S01]  /*2540*/  FMUL.FTZ R24, R59, UR5 ;  /* 0x000000053b187c20 */ /* 0x000fe20008410000 */
[----:B-----5:R-:W-:Y:S01]  /*2550*/  FMUL.FTZ R33, R47, UR5 ;  /* 0x000000052f217c20 */ /* 0x020fe20008410000 */
        /* <DEDUP_REMOVED lines=12> */
[----:B------:R2:W0:Y:S01]  /*2620*/  MUFU.TANH R78, R32 ;  /* 0x00000020004e7308 */ /* 0x0004220000002400 */
[----:B------:R-:W-:Y:S01]  /*2630*/  FMUL.FTZ R58, R58, UR5 ;  /* 0x000000053a3a7c20 */ /* 0x000fe20008410000 */
[----:B------:R-:W-:Y:S01]  /*2640*/  FMUL.FTZ R36, R36, UR5 ;  /* 0x0000000524247c20 */ /* 0x000fe20008410000 */
[----:B------:R-:W-:Y:S01]  /*2650*/  PLOP3.LUT P1, PT, PT, PT, UP0, 0x40, 0x0 ;  /* 0x000000000000781c */ /* 0x000fe20003f2e808 */
[----:B------:R-:W-:Y:S01]  /*2660*/  SYNCS.ARRIVE.TRANS64.RED.A1T0 RZ, [UR4], RZ ;  /* 0x000000ffffff79a7 */ /* 0x000fe20008100404 */
[----:B------:R-:W-:Y:S01]  /*2670*/  IMAD R13, R16, -0x60, R23 ;  /* 0xffffffa0100d7824 */ /* 0x000fe200078e0217 */
[----:B------:R-:W-:Y:S01]  /*2680*/  ULDC UR4, c[0x0][0x9dc] ;  /* 0x0002770000047ab9 */ /* 0x000fe20000000800 */
[----:B------:R-:W-:Y:S01]  /*2690*/  ULDC UR6, c[0x0][0x9e0] ;  /* 0x0002780000067ab9 */ /* 0x000fe20000000800 */
[----:B------:R-:W0:Y:S01]  /*26a0*/  MUFU.TANH R8, R8 ;  /* 0x0000000800087308 */ /* 0x000e220000002400 */
[----:B--2---:R-:W-:Y:S01]  /*26b0*/  IMAD R32, R12, -0x2, R37 ;  /* 0xfffffffe0c207824 */ /* 0x004fe200078e0225 */
[----:B------:R-:W-:Y:S01]  /*26c0*/  ULOP3.LUT UR7, URZ, UR4, URZ, 0x33, !UPT ;  /* 0x000000043f077292 */ /* 0x000fe2000f8e333f */
[----:B------:R-:W-:-:S02]  /*26d0*/  VIADD R35, R13, 0x60 ;  /* 0x000000600d237836 */ /* 0x000fc40000000000 */
[----:B------:R-:W-:Y:S01]  /*26e0*/  FMUL.FTZ R50, R50, UR5 ;  /* 0x0000000532327c20 */ /* 0x000fe20008410000 */
[----:B------:R-:W-:Y:S02]  /*26f0*/  VIADD R46, R37, 0xffffffff ;  /* 0xffffffff252e7836 */ /* 0x000fe40000000000 */
[----:B------:R-:W-:Y:S01]  /*2700*/  IMAD R38, R12, -0x2, R35 ;  /* 0xfffffffe0c267824 */ /* 0x000fe200078e0223 */
[----:B------:R-:W2:Y:S01]  /*2710*/  MUFU.TANH R0, R0 ;  /* 0x0000000000007308 */ /* 0x000ea20000002400 */
[----:B------:R-:W-:-:S07]  /*2720*/  IMAD.U32 R13, RZ, RZ, UR7 ;  /* 0x00000007ff0d7e24 */ /* 0x000fce000f8e00ff */
        /* <DEDUP_REMOVED lines=37> */
[----:B------:R5:W0:Y:S08]  /*2980*/  MUFU.TANH R80, R36 ;  /* 0x0000002400507308 */ /* 0x000a300000002400 */
[----:B------:R4:W1:Y:S01]  /*2990*/  MUFU.TANH R39, R50 ;  /* 0x0000003200277308 */ /* 0x0008620000002400 */
[----:B-----5:R-:W-:-:S05]  /*29a0*/  IADD3 R36, R32, -UR10, R23 ;  /* 0x8000000a20247c10 */ /* 0x020fca000fffe017 */
[C---:B------:R-:W-:Y:S02]  /*29b0*/  VIADD R59, R36.reuse, UR6 ;  /* 0x00000006243b7c36 */ /* 0x040fe40008000000 */
[----:B------:R-:W-:Y:S02]  /*29c0*/  VIADD R42, R36, UR7 ;  /* 0x00000007242a7c36 */ /* 0x000fe40008000000 */
[----:B----4-:R-:W-:Y:S01]  /*29d0*/  VIADD R50, R32, 0xffffffff ;  /* 0xffffffff20327836 */ /* 0x010fe20000000000 */
[----:B0-----:R-:W-:Y:S01]  /*29e0*/  VIADDMNMX R35, R54, R59, R38, PT ;  /* 0x0000003b36237246 */ /* 0x001fe20003800126 */
[----:B------:R-:W-:Y:S01]  /*29f0*/  IMAD.IADD R36, R42, 0x1, R54 ;  /* 0x000000012a247824 */ /* 0x000fe200078e0236 */
[----:B--23--:R-:W-:Y:S06]  /*2a00*/  @P1 BRA `(.L_x_4257) ;  /* 0x00000000005c1947 */ /* 0x00cfec0003800000 */
[----:B------:R-:W-:Y:S01]  /*2a10*/  IADD3 R37, R23, -UR10, R54 ;  /* 0x8000000a17257c10 */ /* 0x000fe2000fffe036 */
        /* <DEDUP_REMOVED lines=12> */
.L_x_4259:
[----:B------:R-:W-:Y:S02]  /*2ae0*/  ULDC UR4, c[0x0][0x9e4] ;  /* 0x0002790000047ab9 */ /* 0x000fe40000000800 */
[----:B------:R-:W-:-:S04]  /*2af0*/  MOV R54, UR4 ;  /* 0x0000000400367c02 */ /* 0x000fc80008000f00 */
[----:B------:R-:W-:-:S13]  /*2b00*/  ISETP.NE.AND P1, PT, R54, 0x1, PT ;  /* 0x000000013600780c */ /* 0x000fda0003f25270 */
[----:B------:R-:W0:Y:S02]  /*2b10*/  @P1 LDC.64 R62, c[0x0][0x9e8] ;  /* 0x00027a00ff3e1b82 */ /* 0x000e240000000a00 */
[----:B0-----:R-:W-:-:S05]  /*2b20*/  @P1 IMAD.HI.U32 R32, R37, R62, RZ ;  /* 0x0000003e25201227 */ /* 0x001fca00078e00ff */
[----:B------:R-:W-:-:S07]  /*2b30*/  @P1 SHF.R.U32.HI R37, RZ, R63, R32 ;  /* 0x0000003fff251219 */ /* 0x000fce0000011620 */
.L_x_4260:
[----:B------:R-:W-:Y:S05]  /*2b40*/  BSYNC B0 ;  /* 0x0000000000007941 */ /* 0x000fea0003800000 */
.L_x_4258:
[----:B------:R-:W-:-:S05]  /*2b50*/  IMAD R37, R37, R54, R50 ;  /* 0x0000003625257224 */ /* 0x000fca00078e0232 */
[----:B------:R-:W-:Y:S02]  /*2b60*/  VIADDMNMX R35, R37, R54, R35, PT ;  /* 0x0000003625237246 */ /* 0x000fe40003800123 */
[----:B------:R-:W-:-:S07]  /*2b70*/  VIMNMX R36, R36, R37, !PT ;  /* 0x0000002524247248 */ /* 0x000fce0007fe0100 */
.L_x_4257:
[C---:B------:R-:W-:Y:S01]  /*2b80*/  ISETP.GE.AND P2, PT, R46.reuse, 0x9, PT ;  /* 0x000000092e00780c */ /* 0x040fe20003f46270 */
[----:B------:R-:W0:Y:S01]  /*2b90*/  SHFL.IDX PT, R37, R34, 0x1, 0x1c1f ;  /* 0x003c1f0022257f89 */ /* 0x000e2200000e0000 */
        /* <DEDUP_REMOVED lines=11> */
[C---:B------:R-:W-:Y:S02]  /*2c50*/  ISETP.LT.OR P3, PT, R35.reuse, 0x11, P3 ;  /* 0x000000112300780c */ /* 0x040fe40001f61670 */
        /* <DEDUP_REMOVED lines=11> */
[C---:B------:R-:W-:Y:S02]  /*2d10*/  ISETP.LT.OR P3, PT, R35.reuse, 0x19, P3 ;  /* 0x000000192300780c */ /* 0x040fe40001f61670 */
        /* <DEDUP_REMOVED lines=65> */
[----:B------:R-:W-:Y:S02]  /*3130*/  P2R R66, PR, RZ, 0x20 ;  /* 0x00000020ff427803 */ /* 0x000fe40000000000 */
[----:B------:R-:W-:Y:S02]  /*3140*/  FSEL R61, R61, -INF , !P3 ;  /* 0xff8000003d3d7808 */ /* 0x000fe40005800000 */
[----:B------:R-:W-:Y:S02]  /*3150*/  ISETP.GE.AND P3, PT, R46, 0x51, PT ;  /* 0x000000512e00780c */ /* 0x000fe40003f66270 */
[----:B------:R-:W-:Y:S02]  /*3160*/  P2R R54, PR, RZ, 0x40 ;  /* 0x00000040ff367803 */ /* 0x000fe40000000000 */
[----:B------:R-:W-:Y:S02]  /*3170*/  ISETP.GT.AND P4, PT, R36, 0x50, !P3 ;  /* 0x000000502400780c */ /* 0x000fe40005f84270 */
[----:B------:R-:W-:-:S02]  /*3180*/  R2UR UR4, R18 ;  /* 0x00000000120472ca */ /* 0x000fc400000e0000 */
        /* <DEDUP_REMOVED lines=19> */
[----:B0-----:R-:W-:-:S03]  /*32c0*/  IMAD.IADD R36, R42, 0x1, R37 ;  /* 0x000000012a247824 */ /* 0x001fc600078e0225 */
[----:B------:R-:W-:Y:S02]  /*32d0*/  ISETP.LT.OR P6, PT, R35, 0x5a, P6 ;  /* 0x0000005a2300780c */ /* 0x000fe400037c1670 */
[----:B------:R-:W-:Y:S02]  /*32e0*/  VIADDMNMX R35, R37, R59, R38, PT ;  /* 0x0000003b25237246 */ /* 0x000fe40003800126 */
[----:B------:R-:W-:Y:S02]  /*32f0*/  FSEL R69, R69, -INF , !P6 ;  /* 0xff80000045457808 */ /* 0x000fe40007000000 */
[----:B------:R-:W-:-:S13]  /*3300*/  PLOP3.LUT P6, PT, PT, PT, UP0, 0x40, 0x0 ;  /* 0x000000000000781c */ /* 0x000fda0003fce808 */
[----:B------:R-:W-:Y:S05]  /*3310*/  @P6 BRA `(.L_x_4261) ;  /* 0x00000000005c6947 */ /* 0x000fea0003800000 */
        /* <DEDUP_REMOVED lines=13> */
.L_x_4263:
[----:B------:R-:W-:Y:S02]  /*33f0*/  ULDC UR4, c[0x0][0x9e4] ;  /* 0x0002790000047ab9 */ /* 0x000fe40000000800 */
[----:B------:R-:W-:-:S05]  /*3400*/  IMAD.U32 R34, RZ, RZ, UR4 ;  /* 0x00000004ff227e24 */ /* 0x000fca000f8e00ff */
[----:B------:R-:W-:-:S13]  /*3410*/  ISETP.NE.AND P6, PT, R34, 0x1, PT ;  /* 0x000000012200780c */ /* 0x000fda0003fc5270 */
[----:B------:R-:W0:Y:S02]  /*3420*/  @P6 LDC.64 R58, c[0x0][0x9e8] ;  /* 0x00027a00ff3a6b82 */ /* 0x000e240000000a00 */
[----:B0-----:R-:W-:-:S05]  /*3430*/  @P6 IMAD.HI.U32 R8, R37, R58, RZ ;  /* 0x0000003a25086227 */ /* 0x001fca00078e00ff */
[----:B------:R-:W-:-:S07]  /*3440*/  @P6 SHF.R.U32.HI R37, RZ, R59, R8 ;  /* 0x0000003bff256219 */ /* 0x000fce0000011608 */
.L_x_4264:
[----:B------:R-:W-:Y:S05]  /*3450*/  BSYNC B0 ;  /* 0x0000000000007941 */ /* 0x000fea0003800000 */
.L_x_4262:
[----:B------:R-:W-:-:S05]  /*3460*/  IMAD R37, R37, R34, R50 ;  /* 0x0000002225257224 */ /* 0x000fca00078e0232 */
[----:B------:R-:W-:Y:S02]  /*3470*/  VIADDMNMX R35, R37, R34, R35, PT ;  /* 0x0000002225237246 */ /* 0x000fe40003800123 */
[----:B------:R-:W-:-:S07]  /*3480*/  VIMNMX R36, R36, R37, !PT ;  /* 0x0000002524247248 */ /* 0x000fce0007fe0100 */
.L_x_4261:
[C---:B------:R-:W-:Y:S02]  /*3490*/  ISETP.GT.AND P1, PT, R36.reuse, 0x1, !P1 ;  /* 0x000000012400780c */ /* 0x040fe40004f24270 */
[----:B------:R-:W-:Y:S02]  /*34a0*/  ISETP.GT.AND P2, PT, R36, 0x8, !P2 ;  /* 0x000000082400780c */ /* 0x000fe40005744270 */
[C---:B------:R-:W-:Y:S02]  /*34b0*/  ISETP.LT.OR P1, PT, R35.reuse, 0x2, P1 ;  /* 0x000000022300780c */ /* 0x040fe40000f21670 */
[----:B------:R-:W-:Y:S02]  /*34c0*/  ISETP.LT.OR P2, PT, R35, 0x9, P2 ;  /* 0x000000092300780c */ /* 0x000fe40001741670 */
[----:B------:R-:W-:Y:S02]  /*34d0*/  FSEL R6, R6, -INF , !P1 ;  /* 0xff80000006067808 */ /* 0x000fe40004800000 */
[----:B------:R-:W-:-:S02]  /*34e0*/  ISETP.NE.AND P1, PT, R54, RZ, PT ;  /* 0x000000ff3600720c */ /* 0x000fc40003f25270 */
[----:B------:R-:W-:Y:S02]  /*34f0*/  FSEL R34, R9, -INF , !P2 ;  /* 0xff80000009227808 */ /* 0x000fe40005000000 */
[----:B------:R-:W-:Y:S02]  /*3500*/  ISETP.GT.AND P1, PT, R36, 0x9, !P1 ;  /* 0x000000092400780c */ /* 0x000fe40004f24270 */
[----:B------:R-:W-:Y:S02]  /*3510*/  ISETP.NE.AND P2, PT, R66, RZ, PT ;  /* 0x000000ff4200720c */ /* 0x000fe40003f45270 */
[----:B------:R-:W-:Y:S02]  /*3520*/  ISETP.LT.OR P1, PT, R35, 0xa, P1 ;  /* 0x0000000a2300780c */ /* 0x000fe40000f21670 */
[----:B------:R-:W-:Y:S02]  /*3530*/  FMNMX.FTZ R8, R41, R75, !PT ;  /* 0x0000004b29087209 */ /* 0x000fe40007810000 */
[----:B------:R-:W-:-:S02]  /*3540*/  FSEL R38, R10, -INF , !P1 ;  /* 0xff8000000a267808 */ /* 0x000fc40004800000 */
[----:B------:R-:W-:Y:S02]  /*3550*/  ISETP.NE.AND P1, PT, R62, RZ, PT ;  /* 0x000000ff3e00720c */ /* 0x000fe40003f25270 */
[----:B------:R-:W-:Y:S02]  /*3560*/  ISETP.NE.AND P6, PT, R70, RZ, PT ;  /* 0x000000ff4600720c */ /* 0x000fe40003fc5270 */
[----:B------:R-:W-:Y:S02]  /*3570*/  ISETP.GT.AND P1, PT, R36, 0x10, !P1 ;  /* 0x000000102400780c */ /* 0x000fe40004f24270 */
[----:B------:R-:W-:Y:S02]  /*3580*/  FMNMX.FTZ R8, R63, R8, !PT ;  /* 0x000000083f087209 */ /* 0x000fe40007810000 */
[----:B------:R-:W-:Y:S02]  /*3590*/  ISETP.LT.OR P1, PT, R35, 0x11, P1 ;  /* 0x000000112300780c */ /* 0x000fe40000f21670 */
[----:B------:R-:W-:-:S02]  /*35a0*/  FMNMX.FTZ R8, R77, R8, !PT ;  /* 0x000000084d087209 */ /* 0x000fc40007810000 */
[----:B------:R-:W-:Y:S02]  /*35b0*/  FSEL R40, R15, -INF , !P1 ;  /* 0xff8000000f287808 */ /* 0x000fe40004800000 */
[----:B------:R-:W-:Y:S02]  /*35c0*/  ISETP.GT.AND P1, PT, R36, 0x11, !P2 ;  /* 0x000000112400780c */ /* 0x000fe40005724270 */
[----:B------:R-:W-:Y:S02]  /*35d0*/  FMNMX.FTZ R8, R67, R8, !PT ;  /* 0x0000000843087209 */ /* 0x000fe40007810000 */
[----:B------:R-:W-:Y:S02]  /*35e0*/  ISETP.LT.OR P1, PT, R35, 0x12, P1 ;  /* 0x000000122300780c */ /* 0x000fe40000f21670 */
[----:B------:R-:W-:Y:S02]  /*35f0*/  FMNMX.FTZ R8, R79, R8, !PT ;  /* 0x000000084f087209 */ /* 0x000fe40007810000 */
[----:B------:R-:W-:-:S02]  /*3600*/  FSEL R20, R20, -INF , !P1 ;  /* 0xff80000014147808 */ /* 0x000fc40004800000 */
[----:B------:R-:W-:Y:S02]  /*3610*/  ISETP.GT.AND P1, PT, R36, 0x18, !P6 ;  /* 0x000000182400780c */ /* 0x000fe40007724270 */
        /* <DEDUP_REMOVED lines=14> */
[----:B------:R-:W-:Y:S02]  /*3700*/  ISETP.NE.AND P6, PT, R44, RZ, PT ;  /* 0x000000ff2c00720c */ /* 0x000fe40003fc5270 */
        /* <DEDUP_REMOVED lines=15> */
[----:B------:R-:W-:Y:S02]  /*3800*/  ISETP.NE.AND P2, PT, R48, RZ, PT ;  /* 0x000000ff3000720c */ /* 0x000fe40003f45270 */
[----:B------:R-:W-:Y:S02]  /*3810*/  FSEL R48, R31, -INF , !P1 ;  /* 0xff8000001f307808 */ /* 0x000fe40004800000 */
[----:B------:R-:W-:Y:S02]  /*3820*/  FMNMX.FTZ R8, R93, R8, !PT ;  /* 0x000000085d087209 */ /* 0x000fe40007810000 */
[----:B------:R-:W-:Y:S02]  /*3830*/  ISETP.NE.AND P1, PT, R80, RZ, PT ;  /* 0x000000ff5000720c */ /* 0x000fe40003f25270 */
[----:B------:R-:W-:-:S02]  /*3840*/  FMNMX.FTZ R8, R61, R8, !PT ;  /* 0x000000083d087209 */ /* 0x000fc40007810000 */
        /* <DEDUP_REMOVED lines=10> */
[----:B------:R-:W-:Y:S01]  /*38f0*/  R2UR UR4, R18 ;  /* 0x00000000120472ca */ /* 0x000fe200000e0000 */
[----:B------:R-:W0:Y:S01]  /*3900*/  SHFL.BFLY PT, R9, R10, 0x2, 0x1f ;  /* 0x0c401f000a097f89 */ /* 0x000e2200000e0000 */
[----:B-1----:R-:W-:-:S02]  /*3910*/  FSEL R52, R39, -INF , !P1 ;  /* 0xff80000027347808 */ /* 0x002fc40004800000 */
[----:B------:R-:W-:Y:S02]  /*3920*/  ISETP.NE.AND P1, PT, R84, RZ, PT ;  /* 0x000000ff5400720c */ /* 0x000fe40003f25270 */
[C---:B------:R-:W-:Y:S02]  /*3930*/  ISETP.GT.AND P3, PT, R36.reuse, 0x50, !P3 ;  /* 0x000000502400780c */ /* 0x040fe40005f64270 */
[C---:B------:R-:W-:Y:S02]  /*3940*/  ISETP.GT.AND P1, PT, R36.reuse, 0x31, !P1 ;  /* 0x000000312400780c */ /* 0x040fe40004f24270 */
[C---:B------:R-:W-:Y:S02]  /*3950*/  ISETP.GT.AND P4, PT, R36.reuse, 0x51, !P4 ;  /* 0x000000512400780c */ /* 0x040fe40006784270 */
[----:B------:R-:W-:Y:S01]  /*3960*/  ISETP.LT.OR P1, PT, R35, 0x32, P1 ;  /* 0x000000322300780c */ /* 0x000fe20000f21670 */
[----:B------:R-:W-:Y:S01]  /*3970*/  UISETP.NE.AND UP0, UPT, UR4, URZ, UPT ;  /* 0x0000003f0400728c */ /* 0x000fe2000bf05270 */
[----:B------:R-:W-:-:S02]  /*3980*/  ISETP.GT.AND P5, PT, R36, 0x58, !P5 ;  /* 0x000000582400780c */ /* 0x000fc40006fa4270 */
[----:B------:R-:W-:Y:S01]  /*3990*/  FSEL R54, R51, -INF , !P1 ;  /* 0xff80000033367808 */ /* 0x000fe20004800000 */
[----:B------:R-:W-:Y:S01]  /*39a0*/  ULDC UR4, c[0x0][0x988] ;  /* 0x0002620000047ab9 */ /* 0x000fe20000000800 */
[----:B------:R-:W-:Y:S02]  /*39b0*/  ISETP.NE.AND P1, PT, R86, RZ, PT ;  /* 0x000000ff5600720c */ /* 0x000fe40003f25270 */
[C---:B------:R-:W-:Y:S02]  /*39c0*/  ISETP.LT.OR P3, PT, R35.reuse, 0x51, P3 ;  /* 0x000000512300780c */ /* 0x040fe40001f61670 */
[----:B------:R-:W-:Y:S02]  /*39d0*/  ISETP.GT.AND P1, PT, R36, 0x38, !P1 ;  /* 0x000000382400780c */ /* 0x000fe40004f24270 */
[C---:B------:R-:W-:Y:S02]  /*39e0*/  ISETP.LT.OR P4, PT, R35.reuse, 0x52, P4 ;  /* 0x000000522300780c */ /* 0x040fe40002781670 */
[----:B------:R-:W-:-:S02]  /*39f0*/  ISETP.LT.OR P1, PT, R35, 0x39, P1 ;  /* 0x000000392300780c */ /* 0x000fc40000f21670 */
[----:B0-----:R-:W-:Y:S01]  /*3a00*/  FMNMX.FTZ R25, R10, R9, !PT ;  /* 0x000000090a197209 */ /* 0x001fe20007810000 */
[----:B------:R-:W-:Y:S01]  /*3a10*/  IMAD.U32 R9, RZ, RZ, UR4 ;  /* 0x00000004ff097e24 */ /* 0x000fe2000f8e00ff */
[----:B------:R-:W-:Y:S02]  /*3a20*/  FSEL R56, R43, -INF , !P1 ;  /* 0xff8000002b387808 */ /* 0x000fe40004800000 */
[----:B------:R-:W-:Y:S01]  /*3a30*/  ISETP.NE.AND P1, PT, R88, RZ, PT ;  /* 0x000000ff5800720c */ /* 0x000fe20003f25270 */
[----:B------:R-:W0:Y:S01]  /*3a40*/  SHFL.BFLY PT, R8, R25, 0x1, 0x1f ;  /* 0x0c201f0019087f89 */ /* 0x000e2200000e0000 */
[----:B------:R-:W-:Y:S02]  /*3a50*/  FSEL R14, R14, -INF , !P3 ;  /* 0xff8000000e0e7808 */ /* 0x000fe40005800000 */
[----:B------:R-:W-:Y:S02]  /*3a60*/  ISETP.GT.AND P1, PT, R36, 0x39, !P1 ;  /* 0x000000392400780c */ /* 0x000fe40004f24270 */
[----:B------:R-:W-:-:S02]  /*3a70*/  ISETP.LT.OR P5, PT, R35, 0x59, P5 ;  /* 0x000000592300780c */ /* 0x000fc40002fa1670 */
[----:B------:R-:W-:Y:S02]  /*3a80*/  ISETP.LT.OR P1, PT, R35, 0x3a, P1 ;  /* 0x0000003a2300780c */ /* 0x000fe40000f21670 */
[----:B------:R-:W-:Y:S02]  /*3a90*/  FSEL R62, R21, -INF , !P4 ;  /* 0xff800000153e7808 */ /* 0x000fe40006000000 */
[----:B------:R-:W-:Y:S02]  /*3aa0*/  FSEL R58, R55, -INF , !P1 ;  /* 0xff800000373a7808 */ /* 0x000fe40004800000 */
[----:B------:R-:W-:Y:S02]  /*3ab0*/  ISETP.GT.AND P1, PT, R36, 0x40, !P2 ;  /* 0x000000402400780c */ /* 0x000fe40005724270 */
[----:B------:R-:W-:Y:S02]  /*3ac0*/  ISETP.NE.AND P2, PT, R94, RZ, PT ;  /* 0x000000ff5e00720c */ /* 0x000fe40003f45270 */
[----:B------:R-:W-:-:S02]  /*3ad0*/  ISETP.LT.OR P1, PT, R35, 0x41, P1 ;  /* 0x000000412300780c */ /* 0x000fc40000f21670 */
[C---:B------:R-:W-:Y:S02]  /*3ae0*/  ISETP.GT.AND P2, PT, R36.reuse, 0x49, !P2 ;  /* 0x000000492400780c */ /* 0x040fe40005744270 */
[----:B------:R-:W-:Y:S02]  /*3af0*/  FSEL R60, R47, -INF , !P1 ;  /* 0xff8000002f3c7808 */ /* 0x000fe40004800000 */
[----:B------:R-:W-:Y:S02]  /*3b00*/  ISETP.GT.AND P1, PT, R36, RZ, !P6 ;  /* 0x000000ff2400720c */ /* 0x000fe40007724270 */
[----:B0-----:R-:W-:Y:S02]  /*3b10*/  FMNMX.FTZ R8, R25, R8, !PT ;  /* 0x0000000819087209 */ /* 0x001fe40007810000 */
[----:B------:R-:W-:Y:S02]  /*3b20*/  ISETP.LT.OR P1, PT, R35, 0x1, P1 ;  /* 0x000000012300780c */ /* 0x000fe40000f21670 */
[----:B------:R-:W-:Y:S01]  /*3b30*/  ISETP.NE.AND P6, PT, R90, RZ, PT ;  /* 0x000000ff5a00720c */ /* 0x000fe20003fc5270 */
[----:B------:R-:W-:Y:S01]  /*3b40*/  FMUL.FTZ R15, R8, R9 ;  /* 0x00000009080f7220 */ /* 0x000fe20000410000 */
[----:B------:R-:W-:-:S02]  /*3b50*/  FSEL R0, R0, -INF , !P1 ;  /* 0xff80000000007808 */ /* 0x000fc40004800000 */
[----:B------:R-:W-:Y:S02]  /*3b60*/  FSETP.NEU.FTZ.AND P1, PT, R8, -INF , PT ;  /* 0xff8000000800780b */ /* 0x000fe40003f3d000 */
[----:B------:R-:W-:Y:S02]  /*3b70*/  ISETP.LT.OR P2, PT, R35, 0x4a, P2 ;  /* 0x0000004a2300780c */ /* 0x000fe40001741670 */
[----:B------:R-:W-:Y:S02]  /*3b80*/  FSEL R64, R15, RZ, P1 ;  /* 0x000000ff0f407208 */ /* 0x000fe40000800000 */
[----:B------:R-:W-:Y:S02]  /*3b90*/  FMNMX.FTZ R15, R0, R6, !PT ;  /* 0x00000006000f7209 */ /* 0x000fe40007810000 */
[----:B------:R-:W-:Y:S01]  /*3ba0*/  ISETP.GT.AND P1, PT, R36, 0x41, !P6 ;  /* 0x000000412400780c */ /* 0x000fe20007724270 */
[--C-:B------:R-:W-:Y:S01]  /*3bb0*/  FFMA.FTZ R10, R41, R9, -R64.reuse ;  /* 0x00000009290a7223 */ /* 0x100fe20000010840 */
[----:B------:R-:W-:Y:S01]  /*3bc0*/  FMNMX.FTZ R15, R34, R15, !PT ;  /* 0x0000000f220f7209 */ /* 0x000fe20007810000 */
[--C-:B------:R-:W-:Y:S01]  /*3bd0*/  FFMA.FTZ R25, R75, R9, -R64.reuse ;  /* 0x000000094b197223 */ /* 0x100fe20000010840 */
[----:B------:R-:W-:Y:S01]  /*3be0*/  ISETP.LT.OR P1, PT, R35, 0x42, P1 ;  /* 0x000000422300780c */ /* 0x000fe20000f21670 */
[----:B------:R0:W-:Y:S01]  /*3bf0*/  MUFU.EX2 R188, R10 ;  /* 0x0000000a00bc7308 */ /* 0x0001e20000000800 */
[----:B------:R-:W-:Y:S01]  /*3c00*/  FMNMX.FTZ R15, R38, R15, !PT ;  /* 0x0000000f260f7209 */ /* 0x000fe20007810000 */
[-CC-:B------:R-:W-:Y:S01]  /*3c10*/  FFMA.FTZ R27, R63, R9.reuse, -R64.reuse ;  /* 0x000000093f1b7223 */ /* 0x180fe20000010840 */
[----:B------:R-:W-:Y:S01]  /*3c20*/  FSEL R24, R24, -INF , !P1 ;  /* 0xff80000018187808 */ /* 0x000fe20004800000 */
[--C-:B------:R-:W-:Y:S01]  /*3c30*/  FFMA.FTZ R29, R77, R9, -R64.reuse ;  /* 0x000000094d1d7223 */ /* 0x100fe20000010840 */
[----:B------:R-:W-:Y:S01]  /*3c40*/  FMNMX.FTZ R15, R40, R15, !PT ;  /* 0x0000000f280f7209 */ /* 0x000fe20007810000 */
[--C-:B------:R-:W-:Y:S01]  /*3c50*/  FFMA.FTZ R31, R79, R9, -R64.reuse ;  /* 0x000000094f1f7223 */ /* 0x100fe20000010840 */
[----:B------:R-:W-:Y:S01]  /*3c60*/  ISETP.NE.AND P1, PT, R92, RZ, PT ;  /* 0x000000ff5c00720c */ /* 0x000fe20003f25270 */
[----:B------:R-:W1:Y:S01]  /*3c70*/  MUFU.EX2 R25, R25 ;  /* 0x0000001900197308 */ /* 0x000e620000000800 */
[----:B------:R-:W-:Y:S01]  /*3c80*/  FMNMX.FTZ R15, R20, R15, !PT ;  /* 0x0000000f140f7209 */ /* 0x000fe20007810000 */
[-CC-:B0-----:R-:W-:Y:S01]  /*3c90*/  FFMA.FTZ R10, R67, R9.reuse, -R64.reuse ;  /* 0x00000009430a7223 */ /* 0x181fe20000010840 */
[----:B------:R-:W-:Y:S01]  /*3ca0*/  ISETP.GT.AND P1, PT, R36, 0x48, !P1 ;  /* 0x000000482400780c */ /* 0x000fe20004f24270 */
[--C-:B------:R-:W-:Y:S01]  /*3cb0*/  FFMA.FTZ R33, R45, R9, -R64.reuse ;  /* 0x000000092d217223 */ /* 0x100fe20000010840 */
[----:B------:R-:W-:Y:S01]  /*3cc0*/  FMNMX.FTZ R15, R42, R15, !PT ;  /* 0x0000000f2a0f7209 */ /* 0x000fe20007810000 */
[--C-:B------:R-:W-:Y:S01]  /*3cd0*/  FFMA.FTZ R45, R61, R9, -R64.reuse ;  /* 0x000000093d2d7223 */ /* 0x100fe20000010840 */
[----:B------:R-:W-:Y:S01]  /*3ce0*/  ISETP.NE.AND P6, PT, R68, RZ, PT ;  /* 0x000000ff4400720c */ /* 0x000fe20003fc5270 */
[----:B------:R0:W-:Y:S01]  /*3cf0*/  MUFU.EX2 R184, R10 ;  /* 0x0000000a00b87308 */ /* 0x0001e20000000800 */
[----:B------:R-:W-:Y:S01]  /*3d00*/  FMNMX.FTZ R15, R26, R15, !PT ;  /* 0x0000000f1a0f7209 */ /* 0x000fe20007810000 */
[-CC-:B------:R-:W-:Y:S01]  /*3d10*/  FFMA.FTZ R21, R83, R9.reuse, -R64.reuse ;  /* 0x0000000953157223 */ /* 0x180fe20000010840 */
[----:B------:R-:W-:Y:S01]  /*3d20*/  ISETP.LT.OR P1, PT, R35, 0x49, P1 ;  /* 0x000000492300780c */ /* 0x000fe20000f21670 */
[--C-:B------:R-:W-:Y:S01]  /*3d30*/  FFMA.FTZ R47, R65, R9, -R64.reuse ;  /* 0x00000009412f7223 */ /* 0x100fe20000010840 */
[----:B------:R-:W-:Y:S01]  /*3d40*/  FMNMX.FTZ R15, R44, R15, !PT ;  /* 0x0000000f2c0f7209 */ /* 0x000fe20007810000 */
[--C-:B------:R-:W-:Y:S01]  /*3d50*/  FFMA.FTZ R37, R49, R9, -R64.reuse ;  /* 0x0000000931257223 */ /* 0x100fe20000010840 */
[----:B------:R-:W-:Y:S01]  /*3d60*/  ISETP.GT.AND P6, PT, R36, 0x59, !P6 ;  /* 0x000000592400780c */ /* 0x000fe200077c4270 */
[----:B------:R-:W2:Y:S01]  /*3d70*/  MUFU.EX2 R27, R27 ;  /* 0x0000001b001b7308 */ /* 0x000ea20000000800 */
[----:B------:R-:W-:Y:S01]  /*3d80*/  FMNMX.FTZ R15, R46, R15, !PT ;  /* 0x0000000f2e0f7209 */ /* 0x000fe20007810000 */
[-CC-:B0-----:R-:W-:Y:S01]  /*3d90*/  FFMA.FTZ R10, R81, R9.reuse, -R64.reuse ;  /* 0x00000009510a7223 */ /* 0x181fe20000010840 */
[----:B------:R-:W-:Y:S01]  /*3da0*/  FSEL R36, R3, -INF , !P1 ;  /* 0xff80000003247808 */ /* 0x000fe20004800000 */
[--C-:B------:R-:W-:Y:S01]  /*3db0*/  FFMA.FTZ R3, R73, R9, -R64.reuse ;  /* 0x0000000949037223 */ /* 0x100fe20000010840 */
[----:B------:R-:W-:Y:S01]  /*3dc0*/  FMNMX.FTZ R15, R48, R15, !PT ;  /* 0x0000000f300f7209 */ /* 0x000fe20007810000 */
[--C-:B------:R-:W-:Y:S01]  /*3dd0*/  FFMA.FTZ R39, R89, R9, -R64.reuse ;  /* 0x0000000959277223 */ /* 0x100fe20000010840 */
[----:B------:R-:W-:Y:S01]  /*3de0*/  FSEL R2, R2, -INF , !P2 ;  /* 0xff80000002027808 */ /* 0x000fe20005000000 */
[----:B------:R-:W-:Y:S01]  /*3df0*/  MUFU.EX2 R186, R10 ;  /* 0x0000000a00ba7308 */ /* 0x000fe20000000800 */
[----:B------:R-:W-:Y:S01]  /*3e00*/  FMNMX.FTZ R15, R50, R15, !PT ;  /* 0x0000000f320f7209 */ /* 0x000fe20007810000 */
[-CC-:B------:R-:W-:Y:S01]  /*3e10*/  FFMA.FTZ R41, R53, R9.reuse, -R64.reuse ;  /* 0x0000000935297223 */ /* 0x180fe20000010840 */
[----:B------:R-:W-:Y:S01]  /*3e20*/  ISETP.LT.OR P6, PT, R35, 0x5a, P6 ;  /* 0x0000005a2300780c */ /* 0x000fe200037c1670 */
[--C-:B------:R-:W-:Y:S01]  /*3e30*/  FFMA.FTZ R35, R87, R9, -R64.reuse ;  /* 0x0000000957237223 */ /* 0x100fe20000010840 */
[----:B------:R-:W-:Y:S01]  /*3e40*/  FMNMX.FTZ R15, R52, R15, !PT ;  /* 0x0000000f340f7209 */ /* 0x000fe20007810000 */
[--C-:B------:R-:W-:Y:S01]  /*3e50*/  FFMA.FTZ R43, R91, R9, -R64.reuse ;  /* 0x000000095b2b7223 */ /* 0x100fe20000010840 */
[----:B------:R-:W-:Y:S01]  /*3e60*/  FSEL R30, R30, -INF , !P5 ;  /* 0xff8000001e1e7808 */ /* 0x000fe20006800000 */
[----:B------:R0:W-:Y:S01]  /*3e70*/  MUFU.EX2 R180, R3 ;  /* 0x0000000300b47308 */ /* 0x0001e20000000800 */
[----:B------:R-:W-:Y:S01]  /*3e80*/  FMNMX.FTZ R15, R54, R15, !PT ;  /* 0x0000000f360f7209 */ /* 0x000fe20007810000 */
[----:B------:R-:W-:Y:S01]  /*3e90*/  FFMA.FTZ R32, R32, R9, -R64 ;  /* 0x0000000920207223 */ /* 0x000fe20000010840 */
[----:B------:R-:W-:-:S02]  /*3ea0*/  FSEL R28, R28, -INF , !P6 ;  /* 0xff8000001c1c7808 */ /* 0x000fc40007000000 */
[----:B------:R-:W-:Y:S02]  /*3eb0*/  FMNMX.FTZ R15, R56, R15, !PT ;  /* 0x0000000f380f7209 */ /* 0x000fe40007810000 */
[----:B------:R-:W-:Y:S01]  /*3ec0*/  R2UR UR5, R19 ;  /* 0x00000000130572ca */ /* 0x000fe200000e0000 */
[----:B------:R3:W4:Y:S01]  /*3ed0*/  MUFU.EX2 R190, R29 ;  /* 0x0000001d00be7308 */ /* 0x0007220000000800 */
[----:B------:R-:W-:Y:S01]  /*3ee0*/  FMNMX.FTZ R15, R58, R15, !PT ;  /* 0x0000000f3a0f7209 */ /* 0x000fe20007810000 */
[----:B0-----:R-:W-:Y:S01]  /*3ef0*/  FFMA.FTZ R3, R85, R9, -R64 ;  /* 0x0000000955037223 */ /* 0x001fe20000010840 */
[----:B------:R-:W-:Y:S02]  /*3f00*/  R2UR UR7, R120 ;  /* 0x00000000780772ca */ /* 0x000fe400000e0000 */
[----:B------:R-:W-:-:S03]  /*3f10*/  FMNMX.FTZ R15, R60, R15, !PT ;  /* 0x0000000f3c0f7209 */ /* 0x000fc60007810000 */
[----:B------:R0:W-:Y:S01]  /*3f20*/  MUFU.EX2 R182, R3 ;  /* 0x0000000300b67308 */ /* 0x0001e20000000800 */
[----:B------:R-:W-:Y:S01]  /*3f30*/  FMNMX.FTZ R15, R24, R15, !PT ;  /* 0x0000000f180f7209 */ /* 0x000fe20007810000 */
[----:B---3--:R-:W-:Y:S02]  /*3f40*/  FFMA.FTZ R29, R71, R9, -R64 ;  /* 0x00000009471d7223 */ /* 0x008fe40000010840 */
[----:B------:R-:W-:Y:S01]  /*3f50*/  UISETP.NE.AND UP1, UPT, UR5, URZ, UPT ;  /* 0x0000003f0500728c */ /* 0x000fe2000bf25270 */
[----:B------:R-:W-:-:S03]  /*3f60*/  FMNMX.FTZ R15, R36, R15, !PT ;  /* 0x0000000f240f7209 */ /* 0x000fc60007810000 */
[----:B------:R-:W3:Y:S01]  /*3f70*/  MUFU.EX2 R31, R31 ;  /* 0x0000001f001f7308 */ /* 0x000ee20000000800 */
[----:B------:R-:W-:-:S04]  /*3f80*/  FMNMX.FTZ R15, R2, R15, !PT ;  /* 0x0000000f020f7209 */ /* 0x000fc80007810000 */
[----:B------:R-:W-:Y:S02]  /*3f90*/  FMNMX.FTZ R15, R14, R15, !PT ;  /* 0x0000000f0e0f7209 */ /* 0x000fe40007810000 */
[----:B------:R-:W-:Y:S01]  /*3fa0*/  @UP1 ULDC UR4, c[0x0][0x44c] ;  /* 0x0001130000041ab9 */ /* 0x000fe20000000800 */
[----:B------:R-:W5:Y:S01]  /*3fb0*/  MUFU.EX2 R29, R29 ;  /* 0x0000001d001d7308 */ /* 0x000f620000000800 */
[----:B------:R-:W-:Y:S01]  /*3fc0*/  FMNMX.FTZ R15, R62, R15, !PT ;  /* 0x0000000f3e0f7209 */ /* 0x000fe20007810000 */
[----:B------:R-:W-:Y:S01]  /*3fd0*/  UIMAD.WIDE.U32 UR4, UR38, UR4, URZ ;  /* 0x00000004260472a5 */ /* 0x000fe2000f8e003f */
[----:B------:R-:W-:Y:S02]  /*3fe0*/  @UP1 ULDC UR11, c[0x0][0x450] ;  /* 0x00011400000b1ab9 */ /* 0x000fe40000000800 */
[----:B------:R-:W-:Y:S01]  /*3ff0*/  FMNMX.FTZ R15, R30, R15, !PT ;  /* 0x0000000f1e0f7209 */ /* 0x000fe20007810000 */
[----:B------:R-:W-:Y:S02]  /*4000*/  @UP1 USHF.R.U32.HI UR38, URZ, UR11, UR5 ;  /* 0x0000000b3f261299 */ /* 0x000fe40008011605 */
[----:B------:R-:W-:Y:S01]  /*4010*/  MUFU.EX2 R174, R45 ;  /* 0x0000002d00ae7308 */ /* 0x000fe20000000800 */
[----:B------:R-:W-:Y:S01]  /*4020*/  FMNMX.FTZ R15, R28, R15, !PT ;  /* 0x0000000f1c0f7209 */ /* 0x000fe20007810000 */
[----:B------:R-:W-:-:S04]  /*4030*/  UIADD3 UR38, UR7, UR38, URZ ;  /* 0x0000002607267290 */ /* 0x000fc8000fffe03f */
[----:B------:R-:W0:Y:S01]  /*4040*/  SHFL.BFLY PT, R10, R15, 0x2, 0x1f ;  /* 0x0c401f000f0a7f89 */ /* 0x000e2200000e0000 */
[----:B------:R-:W-:Y:S01]  /*4050*/  UIADD3 UR6, UR38, UR6, URZ ;  /* 0x0000000626067290 */ /* 0x000fe2000fffe03f */
[----:B------:R-:W-:Y:S08]  /*4060*/  MUFU.EX2 R21, R21 ;  /* 0x0000001500157308 */ /* 0x000ff00000000800 */
[----:B------:R-:W-:Y:S08]  /*4070*/  MUFU.EX2 R33, R33 ;  /* 0x0000002100217308 */ /* 0x000ff00000000800 */
[----:B------:R-:W-:Y:S01]  /*4080*/  MUFU.EX2 R35, R35 ;  /* 0x0000002300237308 */ /* 0x000fe20000000800 */
[----:B0-----:R-:W-:Y:S01]  /*4090*/  FMNMX.FTZ R3, R15, R10, !PT ;  /* 0x0000000a0f037209 */ /* 0x001fe20007810000 */
[----:B------:R-:W-:-:S06]  /*40a0*/  FFMA.FTZ R15, R57, R9, -R64 ;  /* 0x00000009390f7223 */ /* 0x000fcc0000010840 */
[----:B------:R-:W-:Y:S01]  /*40b0*/  MUFU.EX2 R168, R47 ;  /* 0x0000002f00a87308 */ /* 0x000fe20000000800 */
[----:B------:R-:W0:Y:S07]  /*40c0*/  SHFL.BFLY PT, R10, R3, 0x1, 0x1f ;  /* 0x0c201f00030a7f89 */ /* 0x000e2e00000e0000 */
[----:B------:R-:W-:Y:S08]  /*40d0*/  MUFU.EX2 R172, R15 ;  /* 0x0000000f00ac7308 */ /* 0x000ff00000000800 */
[----:B------:R1:W-:Y:S08]  /*40e0*/  MUFU.EX2 R176, R37 ;  /* 0x0000002500b07308 */ /* 0x0003f00000000800 */
[----:B------:R-:W-:Y:S01]  /*40f0*/  MUFU.EX2 R39, R39 ;  /* 0x0000002700277308 */ /* 0x000fe20000000800 */
[----:B-1----:R-:W-:Y:S01]  /*4100*/  FFMA.FTZ R37, R93, R9, -R64 ;  /* 0x000000095d257223 */ /* 0x002fe20000010840 */
[----:B0-----:R-:W-:-:S04]  /*4110*/  FMNMX.FTZ R10, R3, R10, !PT ;  /* 0x0000000a030a7209 */ /* 0x001fc80007810000 */
[C---:B------:R-:W-:Y:S01]  /*4120*/  FSETP.NEU.FTZ.AND P1, PT, R10.reuse, -INF , PT ;  /* 0xff8000000a00780b */ /* 0x040fe20003f3d000 */
[-C--:B------:R-:W-:Y:S01]  /*4130*/  FMUL.FTZ R3, R10, R9.reuse ;  /* 0x000000090a037220 */ /* 0x080fe20000410000 */
[----:B------:R-:W-:Y:S04]  /*4140*/  MUFU.EX2 R178, R41 ;  /* 0x0000002900b27308 */ /* 0x000fe80000000800 */
        /* <DEDUP_REMOVED lines=17> */
[-C--:B------:R-:W-:Y:S01]  /*4260*/  FFMA.FTZ R54, R54, R9.reuse, -R15 ;  /* 0x0000000936367223 */ /* 0x080fe2000001080f */
[----:B------:R-:W1:Y:S01]  /*4270*/  MUFU.EX2 R0, R0 ;  /* 0x0000000000007308 */ /* 0x000e620000000800 */
[----:B0-----:R-:W-:Y:S01]  /*4280*/  FADD.FTZ R6, R188, R25 ;  /* 0x00000019bc067221 */ /* 0x001fe20000010000 */
[-C--:B------:R-:W-:Y:S01]  /*4290*/  FFMA.FTZ R41, R95, R9.reuse, -R64 ;  /* 0x000000095f297223 */ /* 0x080fe20000010840 */
[-CC-:B------:R-:W-:Y:S01]  /*42a0*/  FFMA.FTZ R56, R56, R9.reuse, -R15.reuse ;  /* 0x0000000938387223 */ /* 0x180fe2000001080f */
[----:B------:R-:W-:Y:S01]  /*42b0*/  F2FP.F16.F32.PACK_AB R188, R25, R188 ;  /* 0x000000bc19bc723e */ /* 0x000fe200000000ff */
[----:B--2---:R-:W-:Y:S01]  /*42c0*/  FADD.FTZ R45, R27, R6 ;  /* 0x000000061b2d7221 */ /* 0x004fe20000010000 */
[-CC-:B------:R-:W-:Y:S01]  /*42d0*/  FFMA.FTZ R58, R58, R9.reuse, -R15.reuse ;  /* 0x000000093a3a7223 */ /* 0x180fe2000001080f */
[-C--:B------:R-:W-:Y:S01]  /*42e0*/  FFMA.FTZ R60, R60, R9.reuse, -R15 ;  /* 0x000000093c3c7223 */ /* 0x080fe2000001080f */
[----:B------:R-:W0:Y:S01]  /*42f0*/  MUFU.EX2 R34, R34 ;  /* 0x0000002200227308 */ /* 0x000e220000000800 */
[C---:B----4-:R-:W-:Y:S01]  /*4300*/  FADD.FTZ R45, R190.reuse, R45 ;  /* 0x0000002dbe2d7221 */ /* 0x050fe20000010000 */
[----:B------:R-:W-:Y:S01]  /*4310*/  FFMA.FTZ R64, R69, R9, -R64 ;  /* 0x0000000945407223 */ /* 0x000fe20000010840 */
[----:B------:R-:W-:Y:S01]  /*4320*/  F2FP.F16.F32.PACK_AB R190, R190, R27 ;  /* 0x0000001bbebe723e */ /* 0x000fe200000000ff */
[-C--:B------:R-:W-:Y:S01]  /*4330*/  FFMA.FTZ R24, R24, R9.reuse, -R15 ;  /* 0x0000000918187223 */ /* 0x080fe2000001080f */
[----:B------:R-:W-:Y:S01]  /*4340*/  FADD.FTZ R6, R184, R45 ;  /* 0x0000002db8067221 */ /* 0x000fe20000010000 */
[-CC-:B------:R-:W-:Y:S01]  /*4350*/  FFMA.FTZ R36, R36, R9.reuse, -R15.reuse ;  /* 0x0000000924247223 */ /* 0x180fe2000001080f */
[-CC-:B------:R-:W-:Y:S01]  /*4360*/  FFMA.FTZ R2, R2, R9.reuse, -R15.reuse ;  /* 0x0000000902027223 */ /* 0x180fe2000001080f */
[----:B------:R-:W2:Y:S01]  /*4370*/  MUFU.EX2 R191, R38 ;  /* 0x0000002600bf7308 */ /* 0x000ea20000000800 */
[----:B---3--:R-:W-:Y:S01]  /*4380*/  FADD.FTZ R6, R31, R6 ;  /* 0x000000061f067221 */ /* 0x008fe20000010000 */
[-CC-:B------:R-:W-:Y:S01]  /*4390*/  FFMA.FTZ R14, R14, R9.reuse, -R15.reuse ;  /* 0x000000090e0e7223 */ /* 0x180fe2000001080f */
[-CC-:B------:R-:W-:Y:S01]  /*43a0*/  FFMA.FTZ R62, R62, R9.reuse, -R15.reuse ;  /* 0x000000093e3e7223 */ /* 0x180fe2000001080f */
[-CC-:B------:R-:W-:Y:S01]  /*43b0*/  FFMA.FTZ R30, R30, R9.reuse, -R15.reuse ;  /* 0x000000091e1e7223 */ /* 0x180fe2000001080f */
[----:B-----5:R-:W-:Y:S01]  /*43c0*/  FADD.FTZ R45, R29, R6 ;  /* 0x000000061d2d7221 */ /* 0x020fe20000010000 */
[----:B------:R-:W-:Y:S01]  /*43d0*/  FFMA.FTZ R15, R28, R9, -R15 ;  /* 0x000000091c0f7223 */ /* 0x000fe2000001080f */
[----:B------:R-:W-:Y:S01]  /*43e0*/  F2FP.F16.F32.PACK_AB R184, R31, R184 ;  /* 0x000000b81fb8723e */ /* 0x000fe200000000ff */
[----:B------:R-:W3:Y:S01]  /*43f0*/  MUFU.EX2 R40, R40 ;  /* 0x0000002800287308 */ /* 0x000ee20000000800 */
[C---:B------:R-:W-:Y:S01]  /*4400*/  FADD.FTZ R45, R186.reuse, R45 ;  /* 0x0000002dba2d7221 */ /* 0x040fe20000010000 */
[----:B------:R-:W-:-:S03]  /*4410*/  F2FP.F16.F32.PACK_AB R186, R186, R29 ;  /* 0x0000001dbaba723e */ /* 0x000fc600000000ff */
[----:B------:R-:W-:Y:S01]  /*4420*/  FADD.FTZ R6, R180, R45 ;  /* 0x0000002db4067221 */ /* 0x000fe20000010000 */
[----:B-1----:R-:W-:Y:S01]  /*4430*/  FADD.FTZ R45, R0, R189 ;  /* 0x000000bd002d7221 */ /* 0x002fe20000010000 */
[C---:B------:R-:W-:Y:S01]  /*4440*/  F2FP.F16.F32.PACK_AB R180, R21.reuse, R180 ;  /* 0x000000b415b4723e */ /* 0x040fe200000000ff */
[----:B------:R1:W4:Y:S01]  /*4450*/  MUFU.EX2 R185, R20 ;  /* 0x0000001400b97308 */ /* 0x0003220000000800 */
[----:B------:R-:W-:Y:S01]  /*4460*/  FADD.FTZ R47, R21, R6 ;  /* 0x00000006152f7221 */ /* 0x000fe20000010000 */
[----:B0-----:R-:W-:Y:S01]  /*4470*/  FADD.FTZ R6, R34, R45 ;  /* 0x0000002d22067221 */ /* 0x001fe20000010000 */
[----:B------:R-:W-:-:S03]  /*4480*/  F2FP.F16.F32.PACK_AB R189, R189, R0 ;  /* 0x00000000bdbd723e */ /* 0x000fc600000000ff */
[C---:B--2---:R-:W-:Y:S01]  /*4490*/  FADD.FTZ R45, R191.reuse, R6 ;  /* 0x00000006bf2d7221 */ /* 0x044fe20000010000 */
[----:B------:R-:W-:Y:S01]  /*44a0*/  F2FP.F16.F32.PACK_AB R191, R191, R34 ;  /* 0x00000022bfbf723e */ /* 0x000fe200000000ff */
[----:B------:R-:W0:Y:S01]  /*44b0*/  MUFU.EX2 R42, R42 ;  /* 0x0000002a002a7308 */ /* 0x000e220000000800 */
[----:B-1----:R-:W-:Y:S01]  /*44c0*/  FADD.FTZ R20, R182, R47 ;  /* 0x0000002fb6147221 */ /* 0x002fe20000010000 */
[----:B---3--:R-:W-:Y:S01]  /*44d0*/  FADD.FTZ R6, R40, R45 ;  /* 0x0000002d28067221 */ /* 0x008fe20000010000 */
[C---:B------:R-:W-:Y:S02]  /*44e0*/  F2FP.F16.F32.PACK_AB R182, R33.reuse, R182 ;  /* 0x000000b621b6723e */ /* 0x040fe400000000ff */
[----:B------:R-:W-:-:S03]  /*44f0*/  FADD.FTZ R20, R33, R20 ;  /* 0x0000001421147221 */ /* 0x000fc60000010000 */
[----:B------:R-:W1:Y:S01]  /*4500*/  MUFU.EX2 R187, R26 ;  /* 0x0000001a00bb7308 */ /* 0x000e620000000800 */
[----:B----4-:R-:W-:Y:S01]  /*4510*/  FADD.FTZ R45, R185, R6 ;  /* 0x00000006b92d7221 */ /* 0x010fe20000010000 */
[----:B------:R-:W-:Y:S01]  /*4520*/  FADD.FTZ R47, R35, R20 ;  /* 0x00000014232f7221 */ /* 0x000fe20000010000 */
[----:B------:R-:W-:-:S03]  /*4530*/  F2FP.F16.F32.PACK_AB R185, R185, R40 ;  /* 0x00000028b9b9723e */ /* 0x000fc600000000ff */
[C---:B------:R-:W-:Y:S01]  /*4540*/  FADD.FTZ R20, R176.reuse, R47 ;  /* 0x0000002fb0147221 */ /* 0x040fe20000010000 */
[----:B------:R-:W-:Y:S01]  /*4550*/  F2FP.F16.F32.PACK_AB R176, R176, R35 ;  /* 0x00000023b0b0723e */ /* 0x000fe200000000ff */
[----:B------:R-:W2:Y:S01]  /*4560*/  MUFU.EX2 R44, R44 ;  /* 0x0000002c002c7308 */ /* 0x000ea20000000800 */
[----:B0-----:R-:W-:Y:S01]  /*4570*/  FADD.FTZ R6, R42, R45 ;  /* 0x0000002d2a067221 */ /* 0x001fe20000010000 */
[----:B------:R-:W-:-:S04]  /*4580*/  FADD.FTZ R47, R39, R20 ;  /* 0x00000014272f7221 */ /* 0x000fc80000010000 */
[C---:B------:R-:W-:Y:S01]  /*4590*/  FADD.FTZ R20, R178.reuse, R47 ;  /* 0x0000002fb2147221 */ /* 0x040fe20000010000 */
[----:B------:R-:W-:Y:S01]  /*45a0*/  F2FP.F16.F32.PACK_AB R178, R178, R39 ;  /* 0x00000027b2b2723e */ /* 0x000fe200000000ff */
[----:B------:R-:W0:Y:S01]  /*45b0*/  MUFU.EX2 R181, R46 ;  /* 0x0000002e00b57308 */ /* 0x000e220000000800 */
[C---:B-1----:R-:W-:Y:S01]  /*45c0*/  FADD.FTZ R45, R187.reuse, R6 ;  /* 0x00000006bb2d7221 */ /* 0x042fe20000010000 */
[----:B------:R-:W-:-:S06]  /*45d0*/  F2FP.F16.F32.PACK_AB R187, R187, R42 ;  /* 0x0000002abbbb723e */ /* 0x000fcc00000000ff */
[----:B------:R-:W1:Y:S01]  /*45e0*/  MUFU.EX2 R48, R48 ;  /* 0x0000003000307308 */ /* 0x000e620000000800 */
[----:B--2---:R-:W-:Y:S01]  /*45f0*/  FADD.FTZ R6, R44, R45 ;  /* 0x0000002d2c067221 */ /* 0x004fe20000010000 */
[----:B------:R-:W-:-:S04]  /*4600*/  FADD.FTZ R45, R43, R20 ;  /* 0x000000142b2d7221 */ /* 0x000fc80000010000 */
[C---:B------:R-:W-:Y:S01]  /*4610*/  FADD.FTZ R20, R172.reuse, R45 ;  /* 0x0000002dac147221 */ /* 0x040fe20000010000 */
[----:B------:R-:W-:Y:S01]  /*4620*/  F2FP.F16.F32.PACK_AB R172, R172, R43 ;  /* 0x0000002bacac723e */ /* 0x000fe200000000ff */
[----:B------:R-:W2:Y:S01]  /*4630*/  MUFU.EX2 R183, R50 ;  /* 0x0000003200b77308 */ /* 0x000ea20000000800 */
[C---:B0-----:R-:W-:Y:S01]  /*4640*/  FADD.FTZ R25, R181.reuse, R6 ;  /* 0x00000006b5197221 */ /* 0x041fe20000010000 */
[----:B------:R-:W-:-:S06]  /*4650*/  F2FP.F16.F32.PACK_AB R181, R181, R44 ;  /* 0x0000002cb5b5723e */ /* 0x000fcc00000000ff */
[----:B------:R-:W0:Y:S01]  /*4660*/  MUFU.EX2 R37, R37 ;  /* 0x0000002500257308 */ /* 0x000e220000000800 */
[----:B-1----:R-:W-:-:S07]  /*4670*/  FADD.FTZ R6, R48, R25 ;  /* 0x0000001930067221 */ /* 0x002fce0000010000 */
[----:B------:R-:W1:Y:S01]  /*4680*/  MUFU.EX2 R52, R52 ;  /* 0x0000003400347308 */ /* 0x000e620000000800 */
[C---:B--2---:R-:W-:Y:S01]  /*4690*/  FADD.FTZ R25, R183.reuse, R6 ;  /* 0x00000006b7197221 */ /* 0x044fe20000010000 */
[----:B------:R-:W-:-:S06]  /*46a0*/  F2FP.F16.F32.PACK_AB R183, R183, R48 ;  /* 0x00000030b7b7723e */ /* 0x000fcc00000000ff */
[----:B------:R-:W2:Y:S01]  /*46b0*/  MUFU.EX2 R177, R54 ;  /* 0x0000003600b17308 */ /* 0x000ea20000000800 */
[----:B0-----:R-:W-:-:S04]  /*46c0*/  FADD.FTZ R27, R37, R20 ;  /* 0x00000014251b7221 */ /* 0x001fc80000010000 */
[C---:B------:R-:W-:Y:S01]  /*46d0*/  FADD.FTZ R20, R174.reuse, R27 ;  /* 0x0000001bae147221 */ /* 0x040fe20000010000 */
[----:B------:R-:W-:Y:S02]  /*46e0*/  F2FP.F16.F32.PACK_AB R174, R174, R37 ;  /* 0x00000025aeae723e */ /* 0x000fe400000000ff */
[----:B------:R-:W0:Y:S01]  /*46f0*/  MUFU.EX2 R41, R41 ;  /* 0x0000002900297308 */ /* 0x000e220000000800 */
[----:B-1----:R-:W-:-:S07]  /*4700*/  FADD.FTZ R6, R52, R25 ;  /* 0x0000001934067221 */ /* 0x002fce0000010000 */
[----:B------:R-:W-:Y:S01]  /*4710*/  MUFU.EX2 R56, R56 ;  /* 0x0000003800387308 */ /* 0x000fe20000000800 */
[C---:B--2---:R-:W-:Y:S01]  /*4720*/  FADD.FTZ R21, R177.reuse, R6 ;  /* 0x00000006b1157221 */ /* 0x044fe20000010000 */
[----:B------:R-:W-:-:S06]  /*4730*/  F2FP.F16.F32.PACK_AB R177, R177, R52 ;  /* 0x00000034b1b1723e */ /* 0x000fcc00000000ff */
[----:B------:R-:W-:Y:S01]  /*4740*/  MUFU.EX2 R179, R58 ;  /* 0x0000003a00b37308 */ /* 0x000fe20000000800 */
[----:B0-----:R-:W-:Y:S01]  /*4750*/  FADD.FTZ R25, R41, R20 ;  /* 0x0000001429197221 */ /* 0x001fe20000010000 */
[----:B------:R-:W-:-:S03]  /*4760*/  VIADD R20, R16, 0xfffffffe ;  /* 0xfffffffe10147836 */ /* 0x000fc60000000000 */
[C---:B------:R-:W-:Y:S01]  /*4770*/  FADD.FTZ R25, R168.reuse, R25 ;  /* 0x00000019a8197221 */ /* 0x040fe20000010000 */
[----:B------:R-:W-:Y:S02]  /*4780*/  F2FP.F16.F32.PACK_AB R168, R168, R41 ;  /* 0x00000029a8a8723e */ /* 0x000fe400000000ff */
[----:B------:R-:W0:Y:S08]  /*4790*/  MUFU.EX2 R32, R32 ;  /* 0x0000002000207308 */ /* 0x000e300000000800 */
[----:B------:R-:W-:Y:S08]  /*47a0*/  MUFU.EX2 R60, R60 ;  /* 0x0000003c003c7308 */ /* 0x000ff00000000800 */
[----:B------:R-:W1:Y:S01]  /*47b0*/  MUFU.EX2 R3, R64 ;  /* 0x0000004000037308 */ /* 0x000e620000000800 */
[----:B0-----:R-:W-:-:S07]  /*47c0*/  FADD.FTZ R6, R32, R25 ;  /* 0x0000001920067221 */ /* 0x001fce0000010000 */
[----:B------:R-:W0:Y:S08]  /*47d0*/  MUFU.EX2 R173, R24 ;  /* 0x0000001800ad7308 */ /* 0x000e300000000800 */
[----:B------:R-:W2:Y:S01]  /*47e0*/  MUFU.EX2 R36, R36 ;  /* 0x0000002400247308 */ /* 0x000ea20000000800 */
[C---:B-1----:R-:W-:Y:S01]  /*47f0*/  FADD.FTZ R6, R3.reuse, R6 ;  /* 0x0000000603067221 */ /* 0x042fe20000010000 */
[----:B------:R-:W-:-:S06]  /*4800*/  F2FP.F16.F32.PACK_AB R170, R3, R32 ;  /* 0x0000002003aa723e */ /* 0x000fcc00000000ff */
[----:B------:R1:W3:Y:S08]  /*4810*/  MUFU.EX2 R175, R2 ;  /* 0x0000000200af7308 */ /* 0x0002f00000000800 */
[----:B------:R-:W4:Y:S01]  /*4820*/  MUFU.EX2 R14, R14 ;  /* 0x0000000e000e7308 */ /* 0x000f220000000800 */
[----:B-1----:R-:W-:-:S04]  /*4830*/  FADD.FTZ R2, R56, R21 ;  /* 0x0000001538027221 */ /* 0x002fc80000010000 */
[C---:B------:R-:W-:Y:S01]  /*4840*/  FADD.FTZ R21, R179.reuse, R2 ;  /* 0x00000002b3157221 */ /* 0x040fe20000010000 */
[----:B------:R-:W-:Y:S02]  /*4850*/  F2FP.F16.F32.PACK_AB R179, R179, R56 ;  /* 0x00000038b3b3723e */ /* 0x000fe400000000ff */
[----:B------:R-:W1:Y:S01]  /*4860*/  MUFU.EX2 R169, R62 ;  /* 0x0000003e00a97308 */ /* 0x000e620000000800 */
[----:B------:R-:W-:-:S04]  /*4870*/  FADD.FTZ R2, R60, R21 ;  /* 0x000000153c027221 */ /* 0x000fc80000010000 */
[C---:B0-----:R-:W-:Y:S01]  /*4880*/  FADD.FTZ R3, R173.reuse, R2 ;  /* 0x00000002ad037221 */ /* 0x041fe20000010000 */
[----:B------:R-:W-:Y:S02]  /*4890*/  F2FP.F16.F32.PACK_AB R173, R173, R60 ;  /* 0x0000003cadad723e */ /* 0x000fe400000000ff */
[----:B------:R-:W0:Y:S01]  /*48a0*/  MUFU.EX2 R30, R30 ;  /* 0x0000001e001e7308 */ /* 0x000e220000000800 */
[----:B--2---:R-:W-:-:S04]  /*48b0*/  FADD.FTZ R0, R36, R3 ;  /* 0x0000000324007221 */ /* 0x004fc80000010000 */
[C---:B---3--:R-:W-:Y:S01]  /*48c0*/  FADD.FTZ R3, R175.reuse, R0 ;  /* 0x00000000af037221 */ /* 0x048fe20000010000 */
[----:B------:R-:W-:Y:S02]  /*48d0*/  F2FP.F16.F32.PACK_AB R175, R175, R36 ;  /* 0x00000024afaf723e */ /* 0x000fe400000000ff */
[----:B------:R-:W2:Y:S01]  /*48e0*/  MUFU.EX2 R15, R15 ;  /* 0x0000000f000f7308 */ /* 0x000ea20000000800 */
[----:B----4-:R-:W-:-:S04]  /*48f0*/  FADD.FTZ R0, R14, R3 ;  /* 0x000000030e007221 */ /* 0x010fc80000010000 */
[C---:B-1----:R-:W-:Y:S01]  /*4900*/  FADD.FTZ R3, R169.reuse, R0 ;  /* 0x00000000a9037221 */ /* 0x042fe20000010000 */
[----:B------:R-:W-:-:S03]  /*4910*/  F2FP.F16.F32.PACK_AB R169, R169, R14 ;  /* 0x0000000ea9a9723e */ /* 0x000fc600000000ff */
[----:B0-----:R-:W-:-:S04]  /*4920*/  FADD.FTZ R0, R30, R3 ;  /* 0x000000031e007221 */ /* 0x001fc80000010000 */
[C---:B--2---:R-:W-:Y:S01]  /*4930*/  FADD.FTZ R3, R15.reuse, R0 ;  /* 0x000000000f037221 */ /* 0x044fe20000010000 */
        /* <DEDUP_REMOVED lines=13> */
.L_x_4266:
[----:B------:R-:W-:Y:S02]  /*4a10*/  ULDC UR11, c[0x0][0x9e4] ;  /* 0x00027900000b7ab9 */ /* 0x000fe40000000800 */
[----:B------:R-:W-:-:S11]  /*4a20*/  UISETP.NE.AND UP0, UPT, UR11, 0x1, UPT ;  /* 0x000000010b00788c */ /* 0x000fd6000bf05270 */
[----:B------:R-:W-:Y:S02]  /*4a30*/  @UP0 ULDC.64 UR14, c[0x0][0x9e8] ;  /* 0x00027a00000e0ab9 */ /* 0x000fe40000000a00 */
[----:B------:R-:W-:-:S04]  /*4a40*/  UIMAD.WIDE.U32 UR4, UR7, UR14, URZ ;  /* 0x0000000e070472a5 */ /* 0x000fc8000f8e003f */
[----:B------:R-:W-:-:S12]  /*4a50*/  @UP0 USHF.R.U32.HI UR7, URZ, UR15, UR5 ;  /* 0x0000000f3f070299 */ /* 0x000fd80008011605 */
.L_x_4267:
[----:B------:R-:W-:-:S04]  /*4a60*/  UIMAD UR7, UR7, UR11, UR11 ;  /* 0x0000000b070772a4 */ /* 0x000fc8000f8e020b */
[----:B------:R-:W-:-:S04]  /*4a70*/  UISETP.LT.AND UP0, UPT, UR6, UR7, UPT ;  /* 0x000000070600728c */ /* 0x000fc8000bf01270 */
[----:B------:R-:W-:-:S12]  /*4a80*/  USEL UR6, UR6, UR7, UP0 ;  /* 0x0000000706067287 */ /* 0x000fd80008000000 */
.L_x_4265:
[----:B------:R-:W-:Y:S01]  /*4a90*/  R2UR UR7, R22 ;  /* 0x00000000160772ca */ /* 0x000fe200000e0000 */
[----:B------:R-:W-:Y:S01]  /*4aa0*/  UIMAD.WIDE UR4, UR6, 0x2aaaaaab, URZ ;  /* 0x2aaaaaab060478a5 */ /* 0x000fe2000f8e023f */
[----:B------:R-:W-:Y:S01]  /*4ab0*/  IMAD.MOV.U32 R2, RZ, RZ, 0x3f800000 ;  /* 0x3f800000ff027424 */ /* 0x000fe200078e00ff */
[----:B------:R-:W-:Y:S01]  /*4ac0*/  CS2R R118, SRZ ;  /* 0x0000000000767805 */ /* 0x000fe2000001ff00 */
[----:B------:R-:W-:Y:S01]  /*4ad0*/  IMAD.MOV.U32 R0, RZ, RZ, 0x3f800000 ;  /* 0x3f800000ff007424 */ /* 0x000fe200078e00ff */
[----:B------:R-:W-:Y:S01]  /*4ae0*/  USHF.R.U32.HI UR4, URZ, 0x1f, UR5 ;  /* 0x0000001f3f047899 */ /* 0x000fe20008011605 */
[----:B------:R-:W-:Y:S02]  /*4af0*/  CS2R R116, SRZ ;  /* 0x0000000000747805 */ /* 0x000fe4000001ff00 */
[----:B------:R-:W-:Y:S02]  /*4b00*/  CS2R R114, SRZ ;  /* 0x0000000000727805 */ /* 0x000fe4000001ff00 */
[----:B------:R-:W-:Y:S01]  /*4b10*/  CS2R R112, SRZ ;  /* 0x0000000000707805 */ /* 0x000fe2000001ff00 */
[----:B------:R-:W-:Y:S01]  /*4b20*/  ULEA.HI.SX32 UR4, UR5, UR4, 0x1c ;  /* 0x0000000405047291 */ /* 0x000fe2000f8fe23f */
        /* <DEDUP_REMOVED lines=11> */
[----:B------:R-:W-:Y:S01]  /*4be0*/  UMOV UR7, URZ ;  /* 0x0000003f00077c82 */ /* 0x000fe20008000000 */
[----:B------:R-:W-:Y:S02]  /*4bf0*/  CS2R R94, SRZ ;  /* 0x00000000005e7805 */ /* 0x000fe4000001ff00 */
[----:B------:R-:W-:Y:S02]  /*4c00*/  ISETP.GE.AND P1, PT, R20, UR61, PT ;  /* 0x0000003d14007c0c */ /* 0x000fe4000bf26270 */
        /* <DEDUP_REMOVED lines=36> */
[----:B------:R-:W-:Y:S01]  /*4e50*/  IMAD.MOV.U32 R15, RZ, RZ, R10 ;  /* 0x000000ffff0f7224 */ /* 0x000fe200078e000a */
[----:B------:R-:W-:Y:S01]  /*4e60*/  UMOV UR5, URZ ;  /* 0x0000003f00057c82 */ /* 0x000fe20008000000 */
[----:B------:R-:W-:Y:S01]  /*4e70*/  IMAD.MOV.U32 R14, RZ, RZ, R8 ;  /* 0x000000ffff0e7224 */ /* 0x000fe200078e0008 */
[----:B------:R-:W-:Y:S01]  /*4e80*/  UMOV UR6, URZ ;  /* 0x0000003f00067c82 */ /* 0x000fe20008000000 */
[----:B------:R-:W-:Y:S01]  /*4e90*/  IMAD.MOV.U32 R2, RZ, RZ, 0x3f800000 ;  /* 0x3f800000ff027424 */ /* 0x000fe200078e00ff */
[----:B------:R-:W-:Y:S01]  /*4ea0*/  ULDC UR38, c[0x0][0x9d8] ;  /* 0x0002760000267ab9 */ /* 0x000fe20000000800 */
[----:B------:R-:W-:-:S07]  /*4eb0*/  IMAD.MOV.U32 R119, RZ, RZ, RZ ;  /* 0x000000ffff777224 */ /* 0x000fce00078e00ff */
.L_x_4287:
[----:B------:R-:W-:-:S04]  /*4ec0*/  UISETP.NE.AND UP0, UPT, UR6, 0x1, UPT ;  /* 0x000000010600788c */ /* 0x000fc8000bf05270 */
[----:B------:R-:W-:-:S04]  /*4ed0*/  USEL UR7, URZ, 0x1, UP0 ;  /* 0x000000013f077887 */ /* 0x000fc80008000000 */
[----:B------:R-:W-:Y:S01]  /*4ee0*/  ULOP3.LUT UR7, UR5, UR7, URZ, 0x3c, !UPT ;  /* 0x0000000705077292 */ /* 0x000fe2000f8e3c3f */
[----:B------:R-:W-:Y:S11]  /*4ef0*/  @!P0 BRA `(.L_x_4269) ;  /* 0x0000000000048947 */ /* 0x000ff60003800000 */
[----:B------:R-:W-:Y:S01]  /*4f00*/  BPT.TRAP 0x1 ;  /* 0x000000040000795c */ /* 0x000fe20000300000 */
.L_x_4269:
[----:B------:R-:W-:Y:S01]  /*4f10*/  UIADD3 UR4, UR6, 0x1, URZ ;  /* 0x0000000106047890 */ /* 0x000fe2000fffe03f */
[----:B------:R-:W-:-:S03]  /*4f20*/  MOV R8, UR7 ;  /* 0x0000000700087c02 */ /* 0x000fc60008000f00 */
[----:B------:R-:W-:Y:S01]  /*4f30*/  UISETP.NE.AND UP0, UPT, UR4, 0x2, UPT ;  /* 0x000000020400788c */ /* 0x000fe2000bf05270 */
[----:B------:R-:W-:-:S03]  /*4f40*/  SHF.L.U32 R8, R8, 0x1f, RZ ;  /* 0x0000001f08087819 */ /* 0x000fc600000006ff */
[----:B------:R-:W-:-:S04]  /*4f50*/  USEL UR4, UR4, URZ, UP0 ;  /* 0x0000003f04047287 */ /* 0x000fc80008000000 */
[----:B------:R-:W-:-:S09]  /*4f60*/  ULEA UR60, UR4, UR39, 0x3 ;  /* 0x00000027043c7291 */ /* 0x000fd2000f8e183f */
[----:B------:R0:W1:Y:S01]  /*4f70*/  SYNCS.PHASECHK.TRANS64.TRYWAIT P1, [UR60+0x30830], R8 ;  /* 0x03083008ff0075a7 */ /* 0x000062000802017c */
[----:B------:R-:W-:Y:S05]  /*4f80*/  @!P0 BRA `(.L_x_4270) ;  /* 0x0000000000048947 */ /* 0x000fea0003800000 */
[----:B------:R-:W-:Y:S01]  /*4f90*/  BPT.TRAP 0x1 ;  /* 0x000000040000795c */ /* 0x000fe20000300000 */
.L_x_4270:
[----:B-1----:R-:W-:Y:S05]  /*4fa0*/  @P1 BRA `(.L_x_4271) ;  /* 0x0000000000081947 */ /* 0x002fea0003800000 */
[----:B------:R-:W1:Y:S02]  /*4fb0*/  SYNCS.PHASECHK.TRANS64.TRYWAIT P1, [UR60+0x30830], R8 ;  /* 0x03083008ff0075a7 */ /* 0x000e64000802017c */
[----:B-1----:R-:W-:Y:S05]  /*4fc0*/  @!P1 BRA `(.L_x_4272) ;  /* 0x0000010400a09947 */ /* 0x002fea0003800000 */
.L_x_4271:
        /* <DEDUP_REMOVED lines=162> */
.L_x_4273:
[----:B------:R-:W-:Y:S01]  /*59f0*/  ULEA UR14, UR6, UR39, 0x3 ;  /* 0x00000027060e7291 */ /* 0x000fe2000f8e183f */
[----:B------:R-:W-:-:S05]  /*5a00*/  IMAD.U32 R0, RZ, RZ, UR5 ;  /* 0x00000005ff007e24 */ /* 0x000fca000f8e00ff */
[----:B------:R-:W-:-:S04]  /*5a10*/  SHF.L.U32 R0, R0, 0x1f, RZ ;  /* 0x0000001f00007819 */ /* 0x000fc800000006ff */
[----:B------:R2:W3:Y:S01]  /*5a20*/  SYNCS.PHASECHK.TRANS64.TRYWAIT P1, [UR14+0x30850], R0 ;  /* 0x03085000ff0075a7 */ /* 0x0004e2000802014e */
[----:B------:R-:W-:Y:S05]  /*5a30*/  @!P0 BRA `(.L_x_4274) ;  /* 0x0000000000048947 */ /* 0x000fea0003800000 */
[----:B------:R-:W-:Y:S01]  /*5a40*/  BPT.TRAP 0x1 ;  /* 0x000000040000795c */ /* 0x000fe20000300000 */
.L_x_4274:
[----:B---3--:R-:W-:Y:S05]  /*5a50*/  @P1 BRA `(.L_x_4275) ;  /* 0x0000000000081947 */ /* 0x008fea0003800000 */
[----:B------:R-:W3:Y:S02]  /*5a60*/  SYNCS.PHASECHK.TRANS64.TRYWAIT P1, [UR14+0x30850], R0 ;  /* 0x03085000ff0075a7 */ /* 0x000ee4000802014e */
[----:B---3--:R-:W-:Y:S05]  /*5a70*/  @!P1 BRA `(.L_x_4276) ;  /* 0x000000fc000c9947 */ /* 0x008fea0003800000 */
.L_x_4275:
[----:B------:R-:W-:Y:S01]  /*5a80*/  UIADD3 UR5, UR39, 0x400, URZ ;  /* 0x0000040027057890 */ /* 0x000fe2000fffe03f */
[----:B------:R-:W-:Y:S01]  /*5a90*/  WARPGROUP.ARRIVE ;  /* 0x00000000000079c5 */ /* 0x000fe20000000000 */
[----:B------:R-:W-:Y:S02]  /*5aa0*/  UMOV UR11, 0x40000040 ;  /* 0x40000040000b7882 */ /* 0x000fe40000000000 */
[----:B------:R-:W-:-:S04]  /*5ab0*/  USHF.R.U32.HI UR5, URZ, 0x4, UR5 ;  /* 0x000000043f057899 */ /* 0x000fc80008011605 */
[----:B------:R-:W-:-:S04]  /*5ac0*/  ULOP3.LUT UR5, UR5, 0x3fff, URZ, 0xc0, !UPT ;  /* 0x00003fff05057892 */ /* 0x000fc8000f8ec03f */
[----:B------:R-:W-:-:S04]  /*5ad0*/  ULOP3.LUT UR5, UR5, 0x3000000, URZ, 0xfc, !UPT ;  /* 0x0300000005057892 */ /* 0x000fc8000f8efc3f */
[----:B------:R-:W-:-:S07]  /*5ae0*/  UIMAD UR5, UR6, 0x900, UR5 ;  /* 0x00000900060578a4 */ /* 0x000fce000f8e0205 */
        /* <DEDUP_REMOVED lines=30> */
.L_x_4277:
[----:B------:R-:W-:Y:S01]  /*5cd0*/  R2UR UR6, R19 ;  /* 0x00000000130672ca */ /* 0x000fe200000e0000 */
[----:B------:R-:W-:Y:S01]  /*5ce0*/  FMUL.FTZ R168, R124, UR38 ;  /* 0x000000267ca87c20 */ /* 0x000fe20008410000 */
[----:B------:R-:W-:Y:S01]  /*5cf0*/  R2UR UR5, R18 ;  /* 0x00000000120572ca */ /* 0x000fe200000e0000 */
[----:B------:R-:W3:Y:S01]  /*5d00*/  S2UR UR10, SR_CgaCtaId ;  /* 0x00000000000a79c3 */ /* 0x000ee20000008800 */
[----:B------:R-:W-:Y:S01]  /*5d10*/  FMUL.FTZ R124, R138, UR38 ;  /* 0x000000268a7c7c20 */ /* 0x000fe20008410000 */
[----:B01----:R-:W-:Y:S01]  /*5d20*/  FMUL.FTZ R8, R120, UR38 ;  /* 0x0000002678087c20 */ /* 0x003fe20008410000 */
[----:B------:R-:W-:Y:S01]  /*5d30*/  FMUL.FTZ R120, R131, UR38 ;  /* 0x0000002683787c20 */ /* 0x000fe20008410000 */
[----:B------:R-:W-:Y:S01]  /*5d40*/  FMUL.FTZ R131, R151, UR38 ;  /* 0x0000002697837c20 */ /* 0x000fe20008410000 */
[----:B------:R-:W-:Y:S02]  /*5d50*/  IMAD.MOV.U32 R151, RZ, RZ, R7 ;  /* 0x000000ffff977224 */ /* 0x000fe400078e0007 */
[----:B------:R-:W-:Y:S01]  /*5d60*/  FMUL.FTZ R2, R123, UR38 ;  /* 0x000000267b027c20 */ /* 0x000fe20008410000 */
[----:B------:R-:W-:-:S02]  /*5d70*/  IMAD R176, R20, -0x60, RZ ;  /* 0xffffffa014b07824 */ /* 0x000fc400078e02ff */
[----:B------:R-:W-:Y:S01]  /*5d80*/  FMUL.FTZ R123, R135, UR38 ;  /* 0x00000026877b7c20 */ /* 0x000fe20008410000 */
[----:B------:R-:W-:Y:S01]  /*5d90*/  FMUL.FTZ R169, R125, UR38 ;  /* 0x000000267da97c20 */ /* 0x000fe20008410000 */
[----:B------:R-:W-:Y:S01]  /*5da0*/  UISETP.NE.AND UP1, UPT, UR6, URZ, UPT ;  /* 0x0000003f0600728c */ /* 0x000fe2000bf25270 */
[----:B------:R-:W-:Y:S01]  /*5db0*/  FMUL.FTZ R135, R154, UR38 ;  /* 0x000000269a877c20 */ /* 0x000fe20008410000 */
[----:B------:R-:W-:Y:S01]  /*5dc0*/  UISETP.NE.AND UP0, UPT, UR5, URZ, UPT ;  /* 0x0000003f0500728c */ /* 0x000fe2000bf05270 */
[----:B------:R-:W-:Y:S01]  /*5dd0*/  FMUL.FTZ R125, R139, UR38 ;  /* 0x000000268b7d7c20 */ /* 0x000fe20008410000 */
[----:B------:R-:W-:Y:S02]  /*5de0*/  VIADD R139, R176, 0x1 ;  /* 0x00000001b08b7836 */ /* 0x000fe40000000000 */
        /* <DEDUP_REMOVED lines=8> */
[----:B--2---:R-:W-:Y:S01]  /*5e70*/  FMUL.FTZ R0, R122, UR38 ;  /* 0x000000267a007c20 */ /* 0x004fe20008410000 */
        /* <DEDUP_REMOVED lines=17> */
[----:B------:R-:W-:-:S02]  /*5f90*/  IMAD R144, R12, -0x2, R139 ;  /* 0xfffffffe0c907824 */ /* 0x000fc400078e028b */
        /* <DEDUP_REMOVED lines=15> */
[----:B------:R-:W-:Y:S01]  /*6090*/  R2UR UR6, R13 ;  /* 0x000000000d0672ca */ /* 0x000fe200000e0000 */
[----:B------:R-:W-:Y:S01]  /*60a0*/  FMUL.FTZ R156, R156, UR38 ;  /* 0x000000269c9c7c20 */ /* 0x000fe20008410000 */
[----:B------:R-:W-:Y:S01]  /*60b0*/  FMUL.FTZ R157, R157, UR38 ;  /* 0x000000269d9d7c20 */ /* 0x000fe20008410000 */
[----:B------:R-:W-:Y:S01]  /*60c0*/  FMUL.FTZ R160, R160, UR38 ;  /* 0x00000026a0a07c20 */ /* 0x000fe20008410000 */
[----:B------:R-:W-:Y:S01]  /*60d0*/  FMUL.FTZ R164, R164, UR38 ;  /* 0x00000026a4a47c20 */ /* 0x000fe20008410000 */
[----:B------:R-:W-:Y:S01]  /*60e0*/  UIADD3 UR60, UR60, 0x30840, URZ ;  /* 0x000308403c3c7890 */ /* 0x000fe2000fffe03f */
[----:B------:R-:W-:Y:S01]  /*60f0*/  PLOP3.LUT P1, PT, PT, PT, UP0, 0x40, 0x0 ;  /* 0x000000000000781c */ /* 0x000fe20003f2e808 */
[----:B------:R-:W-:Y:S01]  /*6100*/  ULDC UR11, c[0x0][0x2f0] ;  /* 0x0000bc00000b7ab9 */ /* 0x000fe20000000800 */
[----:B------:R-:W1:Y:S01]  /*6110*/  MUFU.TANH R8, R8 ;  /* 0x0000000800087308 */ /* 0x000e620000002400 */
[----:B---3--:R-:W-:Y:S01]  /*6120*/  UPRMT UR60, UR10, 0x654, UR60 ;  /* 0x000006540a3c7896 */ /* 0x008fe2000800003c */
[----:B------:R-:W-:Y:S01]  /*6130*/  IMAD R145, R17, UR11, R144 ;  /* 0x0000000b11917c24 */ /* 0x000fe2000f8e0290 */
[----:B------:R-:W-:Y:S01]  /*6140*/  ULDC UR11, c[0x0][0x9e0] ;  /* 0x00027800000b7ab9 */ /* 0x000fe20000000800 */
[----:B------:R-:W-:Y:S01]  /*6150*/  ULDC UR10, c[0x0][0x288] ;  /* 0x0000a200000a7ab9 */ /* 0x000fe20000000800 */
[----:B------:R-:W-:-:S02]  /*6160*/  VIADD R178, R144, 0xffffffff ;  /* 0xffffffff90b27836 */ /* 0x000fc40000000000 */
[----:B------:R-:W-:Y:S01]  /*6170*/  VIADD R145, R145, -UR10 ;  /* 0x8000000a91917c36 */ /* 0x000fe20008000000 */
[----:B------:R-:W2:Y:S02]  /*6180*/  MUFU.TANH R9, R9 ;  /* 0x0000000900097308 */ /* 0x000ea40000002400 */
[----:B------:R-:W-:Y:S01]  /*6190*/  SYNCS.ARRIVE.TRANS64.RED.A1T0 RZ, [UR60], RZ ;  /* 0x000000ffffff79a7 */ /* 0x000fe2000810043c */
[C---:B------:R-:W-:Y:S02]  /*61a0*/  VIADD R167, R145.reuse, UR11 ;  /* 0x0000000b91a77c36 */ /* 0x040fe40008000000 */
[----:B------:R-:W-:Y:S02]  /*61b0*/  VIADD R177, R145, UR6 ;  /* 0x0000000691b17c36 */ /* 0x000fe40008000000 */
        /* <DEDUP_REMOVED lines=37> */
[----:B------:R0:W0:Y:S08]  /*6410*/  MUFU.TANH R150, R157 ;  /* 0x0000009d00967308 */ /* 0x0000300000002400 */
[----:B------:R-:W0:Y:S08]  /*6420*/  MUFU.TANH R140, R140 ;  /* 0x0000008c008c7308 */ /* 0x000e300000002400 */
[----:B------:R-:W0:Y:S08]  /*6430*/  MUFU.TANH R132, R132 ;  /* 0x0000008400847308 */ /* 0x000e300000002400 */
[----:B------:R0:W0:Y:S08]  /*6440*/  MUFU.TANH R159, R160 ;  /* 0x000000a0009f7308 */ /* 0x0000300000002400 */
[----:B------:R-:W0:Y:S08]  /*6450*/  MUFU.TANH R161, R161 ;  /* 0x000000a100a17308 */ /* 0x000e300000002400 */
[----:B------:R-:W0:Y:S08]  /*6460*/  MUFU.TANH R134, R134 ;  /* 0x0000008600867308 */ /* 0x000e300000002400 */
[----:B------:R-:W0:Y:S08]  /*6470*/  MUFU.TANH R136, R136 ;  /* 0x0000008800887308 */ /* 0x000e300000002400 */
[----:B------:R0:W0:Y:S08]  /*6480*/  MUFU.TANH R163, R164 ;  /* 0x000000a400a37308 */ /* 0x0000300000002400 */
[----:B------:R-:W0:Y:S08]  /*6490*/  MUFU.TANH R165, R165 ;  /* 0x000000a500a57308 */ /* 0x000e300000002400 */
[----:B------:R-:W0:Y:S08]  /*64a0*/  MUFU.TANH R138, R138 ;  /* 0x0000008a008a7308 */ /* 0x000e300000002400 */
[----:B------:R-:W0:Y:S01]  /*64b0*/  MUFU.TANH R139, R139 ;  /* 0x0000008b008b7308 */ /* 0x000e220000002400 */
[----:B-1234-:R-:W-:Y:S05]  /*64c0*/  @P1 BRA `(.L_x_4278) ;  /* 0x0000000000641947 */ /* 0x01efea0003800000 */
[----:B------:R-:W-:Y:S01]  /*64d0*/  ULDC UR5, c[0x0][0x2f0] ;  /* 0x0000bc0000057ab9 */ /* 0x000fe20000000800 */
[----:B------:R-:W-:Y:S01]  /*64e0*/  BSSY B0, `(.L_x_4279) ;  /* 0x0000014000007945 */ /* 0x000fe20003800000 */
[----:B------:R-:W-:-:S04]  /*64f0*/  IMAD R144, R17, UR5, R154 ;  /* 0x0000000511907c24 */ /* 0x000fc8000f8e029a */
[----:B0-----:R-:W-:-:S05]  /*6500*/  VIADD R157, R144, -UR10 ;  /* 0x8000000a909d7c36 */ /* 0x001fca0008000000 */
        /* <DEDUP_REMOVED lines=11> */
.L_x_4280:
[----:B------:R-:W-:Y:S02]  /*65c0*/  ULDC UR5, c[0x0][0x9e4] ;  /* 0x0002790000057ab9 */ /* 0x000fe40000000800 */
[----:B------:R-:W-:-:S04]  /*65d0*/  MOV R154, UR5 ;  /* 0x00000005009a7c02 */ /* 0x000fc80008000f00 */
[----:B------:R-:W-:-:S13]  /*65e0*/  ISETP.NE.AND P1, PT, R154, 0x1, PT ;  /* 0x000000019a00780c */ /* 0x000fda0003f25270 */
[----:B------:R-:W0:Y:S02]  /*65f0*/  @P1 LDC.64 R144, c[0x0][0x9e8] ;  /* 0x00027a00ff901b82 */ /* 0x000e240000000a00 */
[----:B0-----:R-:W-:-:S05]  /*6600*/  @P1 IMAD.HI.U32 R144, R157, R144, RZ ;  /* 0x000000909d901227 */ /* 0x001fca00078e00ff */
[----:B------:R-:W-:-:S07]  /*6610*/  @P1 SHF.R.U32.HI R157, RZ, R145, R144 ;  /* 0x00000091ff9d1219 */ /* 0x000fce0000011690 */
.L_x_4281:
[----:B------:R-:W-:Y:S05]  /*6620*/  BSYNC B0 ;  /* 0x0000000000007941 */ /* 0x000fea0003800000 */
.L_x_4279:
[----:B------:R-:W-:-:S05]  /*6630*/  IMAD R144, R157, R154, R178 ;  /* 0x0000009a9d907224 */ /* 0x000fca00078e02b2 */
[----:B------:R-:W-:Y:S02]  /*6640*/  VIADDMNMX R153, R144, R154, R153, PT ;  /* 0x0000009a90997246 */ /* 0x000fe40003800199 */
[----:B------:R-:W-:-:S07]  /*6650*/  VIMNMX R155, R155, R144, !PT ;  /* 0x000000909b9b7248 */ /* 0x000fce0007fe0100 */
.L_x_4278:
[C---:B------:R-:W-:Y:S02]  /*6660*/  ISETP.GE.AND P6, PT, R176.reuse, 0xa, PT ;  /* 0x0000000ab000780c */ /* 0x040fe40003fc6270 */
[C---:B------:R-:W-:Y:S02]  /*6670*/  ISETP.GE.AND P1, PT, R176.reuse, 0x2, PT ;  /* 0x00000002b000780c */ /* 0x040fe40003f26270 */
[C---:B------:R-:W-:Y:S02]  /*6680*/  ISETP.GE.AND P2, PT, R176.reuse, 0x9, PT ;  /* 0x00000009b000780c */ /* 0x040fe40003f46270 */
[----:B------:R-:W-:Y:S02]  /*6690*/  ISETP.GE.AND P5, PT, R176, 0x11, PT ;  /* 0x00000011b000780c */ /* 0x000fe40003fa6270 */
[----:B------:R-:W-:Y:S02]  /*66a0*/  LOP3.LUT R16, R16, 0xfffffffb, RZ, 0xc0, !PT ;  /* 0xfffffffb10107812 */ /* 0x000fe400078ec0ff */
[----:B------:R-:W-:-:S02]  /*66b0*/  ISETP.GT.AND P4, PT, R155, 0x1, !P1 ;  /* 0x000000019b00780c */ /* 0x000fc40004f84270 */
[----:B------:R-:W-:Y:S02]  /*66c0*/  ISETP.GT.AND P3, PT, R155, 0x8, !P2 ;  /* 0x000000089b00780c */ /* 0x000fe40005764270 */
[----:B------:R-:W-:Y:S02]  /*66d0*/  @P6 LOP3.LUT R16, R16, 0x4, RZ, 0xfc, !PT ;  /* 0x0000000410106812 */ /* 0x000fe400078efcff */
[C---:B------:R-:W-:Y:S02]  /*66e0*/  ISETP.LT.OR P4, PT, R153.reuse, 0x2, P4 ;  /* 0x000000029900780c */ /* 0x040fe40002781670 */
[----:B------:R-:W-:Y:S02]  /*66f0*/  ISETP.LT.OR P3, PT, R153, 0x9, P3 ;  /* 0x000000099900780c */ /* 0x000fe40001f61670 */
[----:B------:R-:W-:Y:S02]  /*6700*/  LOP3.LUT R16, R16, 0xfffffff7, RZ, 0xc0, !PT ;  /* 0xfffffff710107812 */ /* 0x000fe400078ec0ff */
[----:B------:R-:W-:-:S02]  /*6710*/  FSEL R206, R9, -INF , !P4 ;  /* 0xff80000009ce7808 */ /* 0x000fc40006000000 */
[----:B------:R-:W-:Y:S02]  /*6720*/  FSEL R204, R168, -INF , !P3 ;  /* 0xff800000a8cc7808 */ /* 0x000fe40005800000 */
[C---:B------:R-:W-:Y:S02]  /*6730*/  ISETP.GT.AND P4, PT, R155.reuse, 0x9, !P6 ;  /* 0x000000099b00780c */ /* 0x040fe40007784270 */
[----:B------:R-:W-:Y:S02]  /*6740*/  @P5 LOP3.LUT R16, R16, 0x8, RZ, 0xfc, !PT ;  /* 0x0000000810105812 */ /* 0x000fe400078efcff */
[----:B------:R-:W-:Y:S02]  /*6750*/  ISETP.GT.AND P3, PT, R155, 0x10, !P5 ;  /* 0x000000109b00780c */ /* 0x000fe40006f64270 */
[----:B------:R-:W-:Y:S02]  /*6760*/  ISETP.GE.AND P5, PT, R176, 0x12, PT ;  /* 0x00000012b000780c */ /* 0x000fe40003fa6270 */
[----:B------:R-:W-:-:S02]  /*6770*/  ISETP.LT.OR P4, PT, R153, 0xa, P4 ;  /* 0x0000000a9900780c */ /* 0x000fc40002781670 */
[----:B------:R-:W-:Y:S02]  /*6780*/  ISETP.LT.OR P3, PT, R153, 0x11, P3 ;  /* 0x000000119900780c */ /* 0x000fe40001f61670 */
[----:B0-----:R-:W-:Y:S02]  /*6790*/  FSEL R192, R169, -INF , !P4 ;  /* 0xff800000a9c07808 */ /* 0x001fe40006000000 */
[----:B------:R-:W-:Y:S02]  /*67a0*/  ISETP.GE.AND P4, PT, R176, 0x19, PT ;  /* 0x00000019b000780c */ /* 0x000fe40003f86270 */
[----:B------:R-:W-:Y:S02]  /*67b0*/  LOP3.LUT R16, R16, 0xffffffef, RZ, 0xc0, !PT ;  /* 0xffffffef10107812 */ /* 0x000fe400078ec0ff */
[----:B------:R-:W-:Y:S02]  /*67c0*/  FSEL R194, R170, -INF , !P3 ;  /* 0xff800000aac27808 */ /* 0x000fe40005800000 */
[----:B------:R-:W-:-:S02]  /*67d0*/  ISETP.GT.AND P3, PT, R155, 0x11, !P5 ;  /* 0x000000119b00780c */ /* 0x000fc40006f64270 */
[----:B------:R-:W-:Y:S02]  /*67e0*/  @P5 LOP3.LUT R16, R16, 0x10, RZ, 0xfc, !PT ;  /* 0x0000001010105812 */ /* 0x000fe400078efcff */
[----:B------:R-:W-:Y:S02]  /*67f0*/  ISETP.LT.OR P3, PT, R153, 0x12, P3 ;  /* 0x000000129900780c */ /* 0x000fe40001f61670 */
[----:B------:R-:W-:Y:S02]  /*6800*/  LOP3.LUT R16, R16, 0xfffbffff, RZ, 0xc0, !PT ;  /* 0xfffbffff10107812 */ /* 0x000fe400078ec0ff */
[----:B------:R-:W-:Y:S02]  /*6810*/  FSEL R196, R171, -INF , !P3 ;  /* 0xff800000abc47808 */ /* 0x000fe40005800000 */
[----:B------:R-:W-:Y:S02]  /*6820*/  @P4 LOP3.LUT R16, R16, 0x40000, RZ, 0xfc, !PT ;  /* 0x0004000010104812 */ /* 0x000fe400078efcff */
[----:B------:R-:W-:-:S02]  /*6830*/  ISETP.GT.AND P3, PT, R155, 0x18, !P4 ;  /* 0x000000189b00780c */ /* 0x000fc40006764270 */
[----:B------:R-:W-:Y:S02]  /*6840*/  ISETP.GE.AND P4, PT, R176, 0x1a, PT ;  /* 0x0000001ab000780c */ /* 0x000fe40003f86270 */
[----:B------:R-:W-:Y:S02]  /*6850*/  ISETP.LT.OR P3, PT, R153, 0x19, P3 ;  /* 0x000000199900780c */ /* 0x000fe40001f61670 */
[----:B------:R-:W-:Y:S02]  /*6860*/  LOP3.LUT R16, R16, 0xfffdffff, RZ, 0xc0, !PT ;  /* 0xfffdffff10107812 */ /* 0x000fe400078ec0ff */
[----:B------:R-:W-:Y:S02]  /*6870*/  FSEL R198, R172, -INF , !P3 ;  /* 0xff800000acc67808 */ /* 0x000fe40005800000 */
[----:B------:R-:W-:Y:S02]  /*6880*/  ISETP.GT.AND P3, PT, R155, 0x19, !P4 ;  /* 0x000000199b00780c */ /* 0x000fe40006764270 */
[----:B------:R-:W-:-:S02]  /*6890*/  R2UR UR5, R18 ;  /* 0x00000000120572ca */ /* 0x000fc400000e0000 */
[----:B------:R-:W-:Y:S02]  /*68a0*/  ISETP.LT.OR P3, PT, R153, 0x1a, P3 ;  /* 0x0000001a9900780c */ /* 0x000fe40001f61670 */
[----:B------:R-:W-:Y:S02]  /*68b0*/  @P4 LOP3.LUT R16, R16, 0x20000, RZ, 0xfc, !PT ;  /* 0x0002000010104812 */ /* 0x000fe400078efcff */
[----:B------:R-:W-:Y:S02]  /*68c0*/  ISETP.GE.AND P4, PT, R176, 0x21, PT ;  /* 0x00000021b000780c */ /* 0x000fe40003f86270 */
[----:B------:R-:W-:Y:S02]  /*68d0*/  LOP3.LUT R16, R16, 0xfffeffff, RZ, 0xc0, !PT ;  /* 0xfffeffff10107812 */ /* 0x000fe400078ec0ff */
[----:B------:R-:W-:Y:S02]  /*68e0*/  FSEL R200, R133, -INF , !P3 ;  /* 0xff80000085c87808 */ /* 0x000fe40005800000 */
[----:B------:R-:W-:Y:S01]  /*68f0*/  ISETP.GT.AND P3, PT, R155, 0x20, !P4 ;  /* 0x000000209b00780c */ /* 0x000fe20006764270 */
[----:B------:R-:W-:-:S03]  /*6900*/  UISETP.NE.AND UP0, UPT, UR5, URZ, UPT ;  /* 0x0000003f0500728c */ /* 0x000fc6000bf05270 */
[----:B------:R-:W-:-:S03]  /*6910*/  ISETP.LT.OR P3, PT, R153, 0x21, P3 ;  /* 0x000000219900780c */ /* 0x000fc60001f61670 */
[----:B------:R-:W-:Y:S02]  /*6920*/  @P4 LOP3.LUT R16, R16, 0x10000, RZ, 0xfc, !PT ;  /* 0x0001000010104812 */ /* 0x000fe400078efcff */
[----:B------:R-:W-:Y:S02]  /*6930*/  ISETP.GE.AND P4, PT, R176, 0x22, PT ;  /* 0x00000022b000780c */ /* 0x000fe40003f86270 */
[----:B------:R-:W-:Y:S02]  /*6940*/  LOP3.LUT R16, R16, 0xffff7fff, RZ, 0xc0, !PT ;  /* 0xffff7fff10107812 */ /* 0x000fe400078ec0ff */
[----:B------:R-:W-:Y:S02]  /*6950*/  FSEL R202, R173, -INF , !P3 ;  /* 0xff800000adca7808 */ /* 0x000fe40005800000 */
[----:B------:R-:W-:-:S04]  /*6960*/  ISETP.GT.AND P3, PT, R155, 0x21, !P4 ;  /* 0x000000219b00780c */ /* 0x000fc80006764270 */
        /* <DEDUP_REMOVED lines=51> */
[----:B------:R-:W-:Y:S02]  /*6ca0*/  FSEL R166, R149, -INF , !P3 ;  /* 0xff80000095a67808 */ /* 0x000fe40005800000 */
[----:B------:R-:W-:Y:S02]  /*6cb0*/  LOP3.LUT R16, R16, 0xffffffbf, RZ, 0xc0, !PT ;  /* 0xffffffbf10107812 */ /* 0x000fe400078ec0ff */
[----:B------:R-:W-:-:S04]  /*6cc0*/  ISETP.GT.AND P3, PT, R155, 0x48, !P4 ;  /* 0x000000489b00780c */ /* 0x000fc80006764270 */
[----:B------:R-:W-:-:S03]  /*6cd0*/  ISETP.LT.OR P3, PT, R153, 0x49, P3 ;  /* 0x000000499900780c */ /* 0x000fc60001f61670 */
[----:B------:R-:W-:Y:S02]  /*6ce0*/  @P4 LOP3.LUT R16, R16, 0x40, RZ, 0xfc, !PT ;  /* 0x0000004010104812 */ /* 0x000fe400078efcff */
[----:B------:R-:W-:Y:S02]  /*6cf0*/  ISETP.GE.AND P4, PT, R176, 0x4a, PT ;  /* 0x0000004ab000780c */ /* 0x000fe40003f86270 */
[----:B------:R-:W-:Y:S02]  /*6d00*/  FSEL R152, R152, -INF , !P3 ;  /* 0xff80000098987808 */ /* 0x000fe40005800000 */
[----:B------:R-:W-:Y:S02]  /*6d10*/  ISETP.GT.AND P3, PT, R155, 0x49, !P4 ;  /* 0x000000499b00780c */ /* 0x000fe40006764270 */
[----:B------:R-:W-:Y:S02]  /*6d20*/  LOP3.LUT R16, R16, 0xffffffdf, RZ, 0xc0, !PT ;  /* 0xffffffdf10107812 */ /* 0x000fe400078ec0ff */
[----:B------:R-:W-:-:S04]  /*6d30*/  ISETP.LT.OR P3, PT, R153, 0x4a, P3 ;  /* 0x0000004a9900780c */ /* 0x000fc80001f61670 */
[----:B------:R-:W-:Y:S02]  /*6d40*/  FSEL R150, R150, -INF , !P3 ;  /* 0xff80000096967808 */ /* 0x000fe40005800000 */
[----:B------:R-:W-:Y:S02]  /*6d50*/  ISETP.GE.AND P3, PT, R176, 0x51, PT ;  /* 0x00000051b000780c */ /* 0x000fe40003f66270 */
[----:B------:R-:W-:Y:S02]  /*6d60*/  @P4 LOP3.LUT R16, R16, 0x20, RZ, 0xfc, !PT ;  /* 0x0000002010104812 */ /* 0x000fe400078efcff */
[----:B------:R-:W-:Y:S02]  /*6d70*/  ISETP.GT.AND P4, PT, R155, 0x50, !P3 ;  /* 0x000000509b00780c */ /* 0x000fe40005f84270 */
[----:B------:R-:W-:Y:S02]  /*6d80*/  LOP3.LUT R16, R16, 0xfffffffd, RZ, 0xc0, !PT ;  /* 0xfffffffd10107812 */ /* 0x000fe400078ec0ff */
        /* <DEDUP_REMOVED lines=10> */
[----:B------:R-:W-:-:S13]  /*6e30*/  ISETP.GE.AND P6, PT, R176, 0x1, PT ;  /* 0x00000001b000780c */ /* 0x000fda0003fc6270 */
[----:B------:R-:W-:Y:S02]  /*6e40*/  @P6 LOP3.LUT R16, R16, 0x2, RZ, 0xfc, !PT ;  /* 0x0000000210106812 */ /* 0x000fe400078efcff */
[----:B------:R-:W-:Y:S02]  /*6e50*/  ISETP.GT.AND P6, PT, R155, RZ, !P6 ;  /* 0x000000ff9b00720c */ /* 0x000fe400077c4270 */
[----:B------:R-:W-:Y:S02]  /*6e60*/  LOP3.LUT R16, R16, 0xfffffffe, RZ, 0xc0, !PT ;  /* 0xfffffffe10107812 */ /* 0x000fe400078ec0ff */
[----:B------:R-:W-:-:S04]  /*6e70*/  ISETP.LT.OR P6, PT, R153, 0x1, P6 ;  /* 0x000000019900780c */ /* 0x000fc800037c1670 */
[----:B------:R-:W-:Y:S02]  /*6e80*/  FSEL R210, R8, -INF , !P6 ;  /* 0xff80000008d27808 */ /* 0x000fe40007000000 */
[----:B------:R-:W-:Y:S01]  /*6e90*/  ISETP.GE.AND P6, PT, R176, 0x5a, PT ;  /* 0x0000005ab000780c */ /* 0x000fe20003fc6270 */
[----:B------:R-:W0:-:S12]  /*6ea0*/  SHFL.IDX PT, R8, R151, 0x1, 0x1c1f ;  /* 0x003c1f0097087f89 */ /* 0x000e1800000e0000 */
[----:B------:R-:W-:Y:S02]  /*6eb0*/  @P6 LOP3.LUT R16, R16, 0x1, RZ, 0xfc, !PT ;  /* 0x0000000110106812 */ /* 0x000fe400078efcff */
[----:B------:R-:W-:-:S04]  /*6ec0*/  ISETP.GT.AND P6, PT, R155, 0x59, !P6 ;  /* 0x000000599b00780c */ /* 0x000fc800077c4270 */
[----:B------:R-:W-:-:S04]  /*6ed0*/  ISETP.LT.OR P6, PT, R153, 0x5a, P6 ;  /* 0x0000005a9900780c */ /* 0x000fc800037c1670 */
[----:B------:R-:W-:Y:S02]  /*6ee0*/  FSEL R144, R165, -INF , !P6 ;  /* 0xff800000a5907808 */ /* 0x000fe40007000000 */
[----:B------:R-:W-:Y:S01]  /*6ef0*/  PLOP3.LUT P6, PT, PT, PT, UP0, 0x40, 0x0 ;  /* 0x000000000000781c */ /* 0x000fe20003fce808 */
[--C-:B0-----:R-:W-:Y:S02]  /*6f00*/  IMAD.IADD R133, R167, 0x1, R8.reuse ;  /* 0x00000001a7857824 */ /* 0x101fe400078e0208 */
[----:B------:R-:W-:-:S10]  /*6f10*/  IMAD.IADD R141, R177, 0x1, R8 ;  /* 0x00000001b18d7824 */ /* 0x000fd400078e0208 */
[----:B------:R-:W-:Y:S05]  /*6f20*/  @P6 BRA `(.L_x_4282) ;  /* 0x0000000000646947 */ /* 0x000fea0003800000 */
[----:B------:R-:W-:Y:S01]  /*6f30*/  ULDC UR5, c[0x0][0x2f0] ;  /* 0x0000bc0000057ab9 */ /* 0x000fe20000000800 */
[----:B------:R-:W-:Y:S01]  /*6f40*/  BSSY B0, `(.L_x_4283) ;  /* 0x0000014000007945 */ /* 0x000fe20003800000 */
[----:B------:R-:W-:-:S04]  /*6f50*/  IMAD R8, R17, UR5, R8 ;  /* 0x0000000511087c24 */ /* 0x000fc8000f8e0208 */
        /* <DEDUP_REMOVED lines=12> */
.L_x_4284:
[----:B------:R-:W-:Y:S02]  /*7020*/  ULDC UR5, c[0x0][0x9e4] ;  /* 0x0002790000057ab9 */ /* 0x000fe40000000800 */
[----:B------:R-:W-:-:S05]  /*7030*/  IMAD.U32 R145, RZ, RZ, UR5 ;  /* 0x00000005ff917e24 */ /* 0x000fca000f8e00ff */
[----:B------:R-:W-:-:S13]  /*7040*/  ISETP.NE.AND P6, PT, R145, 0x1, PT ;  /* 0x000000019100780c */ /* 0x000fda0003fc5270 */
[----:B------:R-:W0:Y:S02]  /*7050*/  @P6 LDC.64 R8, c[0x0][0x9e8] ;  /* 0x00027a00ff086b82 */ /* 0x000e240000000a00 */
[----:B0-----:R-:W-:-:S05]  /*7060*/  @P6 IMAD.HI.U32 R8, R143, R8, RZ ;  /* 0x000000088f086227 */ /* 0x001fca00078e00ff */
[----:B------:R-:W-:-:S07]  /*7070*/  @P6 SHF.R.U32.HI R143, RZ, R9, R8 ;  /* 0x00000009ff8f6219 */ /* 0x000fce0000011608 */
.L_x_4285:
[----:B------:R-:W-:Y:S05]  /*7080*/  BSYNC B0 ;  /* 0x0000000000007941 */ /* 0x000fea0003800000 */
.L_x_4283:
[----:B------:R-:W-:-:S05]  /*7090*/  IMAD R8, R143, R145, R178 ;  /* 0x000000918f087224 */ /* 0x000fca00078e02b2 */
[----:B------:R-:W-:Y:S02]  /*70a0*/  VIADDMNMX R133, R8, R145, R133, PT ;  /* 0x0000009108857246 */ /* 0x000fe40003800185 */
[----:B------:R-:W-:-:S07]  /*70b0*/  VIMNMX R141, R141, R8, !PT ;  /* 0x000000088d8d7248 */ /* 0x000fce0007fe0100 */
.L_x_4282:
[C---:B------:R-:W-:Y:S02]  /*70c0*/  ISETP.GT.AND P1, PT, R141.reuse, 0x1, !P1 ;  /* 0x000000018d00780c */ /* 0x040fe40004f24270 */
[----:B------:R-:W-:Y:S02]  /*70d0*/  ISETP.GT.AND P2, PT, R141, 0x8, !P2 ;  /* 0x000000088d00780c */ /* 0x000fe40005744270 */
[C---:B------:R-:W-:Y:S02]  /*70e0*/  ISETP.LT.OR P1, PT, R133.reuse, 0x2, P1 ;  /* 0x000000028500780c */ /* 0x040fe40000f21670 */
[----:B------:R-:W-:Y:S02]  /*70f0*/  ISETP.LT.OR P2, PT, R133, 0x9, P2 ;  /* 0x000000098500780c */ /* 0x000fe40001741670 */
[----:B------:R-:W-:Y:S02]  /*7100*/  FSEL R2, R2, -INF , !P1 ;  /* 0xff80000002027808 */ /* 0x000fe40004800000 */
[----:B------:R-:W-:-:S02]  /*7110*/  LOP3.LUT P1, RZ, R16, 0x4, RZ, 0xc0, !PT ;  /* 0x0000000410ff7812 */ /* 0x000fc4000782c0ff */
[----:B------:R-:W-:Y:S02]  /*7120*/  FSEL R172, R21, -INF , !P2 ;  /* 0xff80000015ac7808 */ /* 0x000fe40005000000 */
[----:B------:R-:W-:Y:S02]  /*7130*/  ISETP.GT.AND P1, PT, R141, 0x9, !P1 ;  /* 0x000000098d00780c */ /* 0x000fe40004f24270 */
[C---:B------:R-:W-:Y:S02]  /*7140*/  LOP3.LUT P2, RZ, R16.reuse, 0x40000, RZ, 0xc0, !PT ;  /* 0x0004000010ff7812 */ /* 0x040fe4000784c0ff */
[----:B------:R-:W-:Y:S02]  /*7150*/  ISETP.LT.OR P1, PT, R133, 0xa, P1 ;  /* 0x0000000a8500780c */ /* 0x000fe40000f21670 */
[----:B------:R-:W-:Y:S02]  /*7160*/  LOP3.LUT P6, RZ, R16, 0x20000, RZ, 0xc0, !PT ;  /* 0x0002000010ff7812 */ /* 0x000fe400078cc0ff */
[----:B------:R-:W-:-:S02]  /*7170*/  FSEL R176, R10, -INF , !P1 ;  /* 0xff8000000ab07808 */ /* 0x000fc40004800000 */
[----:B------:R-:W-:Y:S02]  /*7180*/  LOP3.LUT P1, RZ, R16, 0x8, RZ, 0xc0, !PT ;  /* 0x0000000810ff7812 */ /* 0x000fe4000782c0ff */
[----:B------:R-:W-:Y:S02]  /*7190*/  FMNMX.FTZ R9, R210, R14, !PT ;  /* 0x0000000ed2097209 */ /* 0x000fe40007810000 */
[----:B------:R-:W-:Y:S02]  /*71a0*/  ISETP.GT.AND P1, PT, R141, 0x10, !P1 ;  /* 0x000000108d00780c */ /* 0x000fe40004f24270 */
[----:B------:R-:W-:Y:S02]  /*71b0*/  FMNMX.FTZ R9, R206, R9, !PT ;  /* 0x00000009ce097209 */ /* 0x000fe40007810000 */
[----:B------:R-:W-:Y:S02]  /*71c0*/  ISETP.LT.OR P1, PT, R133, 0x11, P1 ;  /* 0x000000118500780c */ /* 0x000fe40000f21670 */
[----:B------:R-:W-:-:S02]  /*71d0*/  FMNMX.FTZ R9, R204, R9, !PT ;  /* 0x00000009cc097209 */ /* 0x000fc40007810000 */
[----:B------:R-:W-:Y:S02]  /*71e0*/  FSEL R178, R121, -INF , !P1 ;  /* 0xff80000079b27808 */ /* 0x000fe40004800000 */
[----:B------:R-:W-:Y:S02]  /*71f0*/  LOP3.LUT P1, RZ, R16, 0x10, RZ, 0xc0, !PT ;  /* 0x0000001010ff7812 */ /* 0x000fe4000782c0ff */
[----:B------:R-:W-:Y:S02]  /*7200*/  FMNMX.FTZ R9, R192, R9, !PT ;  /* 0x00000009c0097209 */ /* 0x000fe40007810000 */
[----:B------:R-:W-:Y:S02]  /*7210*/  ISETP.GT.AND P1, PT, R141, 0x11, !P1 ;  /* 0x000000118d00780c */ /* 0x000fe40004f24270 */
[----:B------:R-:W-:Y:S02]  /*7220*/  FMNMX.FTZ R9, R194, R9, !PT ;  /* 0x00000009c2097209 */ /* 0x000fe40007810000 */
[----:B------:R-:W-:-:S02]  /*7230*/  ISETP.LT.OR P1, PT, R133, 0x12, P1 ;  /* 0x000000128500780c */ /* 0x000fc40000f21670 */
[----:B------:R-:W-:Y:S02]  /*7240*/  FMNMX.FTZ R9, R196, R9, !PT ;  /* 0x00000009c4097209 */ /* 0x000fe40007810000 */
[----:B------:R-:W-:Y:S02]  /*7250*/  FSEL R180, R120, -INF , !P1 ;  /* 0xff80000078b47808 */ /* 0x000fe40004800000 */
        /* <DEDUP_REMOVED lines=24> */
[----:B------:R-:W-:Y:S02]  /*73e0*/  LOP3.LUT P1, RZ, R16, 0x4000, RZ, 0xc0, !PT ;  /* 0x0000400010ff7812 */ /* 0x000fe4000782c0ff */
[----:B------:R-:W-:Y:S02]  /*73f0*/  FMNMX.FTZ R9, R162, R9, !PT ;  /* 0x00000009a2097209 */ /* 0x000fe40007810000 */
[----:B------:R-:W-:Y:S02]  /*7400*/  ISETP.GT.AND P1, PT, R141, 0x28, !P1 ;  /* 0x000000288d00780c */ /* 0x000fe40004f24270 */
[----:B------:R-:W-:-:S02]  /*7410*/  FMNMX.FTZ R9, R166, R9, !PT ;  /* 0x00000009a6097209 */ /* 0x000fc40007810000 */
[----:B------:R-:W-:Y:S02]  /*7420*/  ISETP.LT.OR P1, PT, R133, 0x29, P1 ;  /* 0x000000298500780c */ /* 0x000fe40000f21670 */
[----:B------:R-:W-:Y:S02]  /*7430*/  FMNMX.FTZ R9, R152, R9, !PT ;  /* 0x0000000998097209 */ /* 0x000fe40007810000 */
[----:B------:R-:W-:Y:S02]  /*7440*/  FSEL R190, R126, -INF , !P1 ;  /* 0xff8000007ebe7808 */ /* 0x000fe40004800000 */
[----:B------:R-:W-:Y:S02]  /*7450*/  LOP3.LUT P1, RZ, R16, 0x2000, RZ, 0xc0, !PT ;  /* 0x0000200010ff7812 */ /* 0x000fe4000782c0ff */
[----:B------:R-:W-:Y:S02]  /*7460*/  FMNMX.FTZ R9, R150, R9, !PT ;  /* 0x0000000996097209 */ /* 0x000fe40007810000 */
[----:B------:R-:W-:-:S02]  /*7470*/  ISETP.GT.AND P1, PT, R141, 0x29, !P1 ;  /* 0x000000298d00780c */ /* 0x000fc40004f24270 */
[----:B------:R-:W-:Y:S02]  /*7480*/  FMNMX.FTZ R9, R148, R9, !PT ;  /* 0x0000000994097209 */ /* 0x000fe40007810000 */
[----:B------:R-:W-:Y:S02]  /*7490*/  ISETP.LT.OR P1, PT, R133, 0x2a, P1 ;  /* 0x0000002a8500780c */ /* 0x000fe40000f21670 */
[----:B------:R-:W-:Y:S02]  /*74a0*/  FMNMX.FTZ R9, R146, R9, !PT ;  /* 0x0000000992097209 */ /* 0x000fe40007810000 */
[----:B------:R-:W-:Y:S02]  /*74b0*/  FSEL R120, R127, -INF , !P1 ;  /* 0xff8000007f787808 */ /* 0x000fe40004800000 */
[----:B------:R-:W-:Y:S02]  /*74c0*/  LOP3.LUT P1, RZ, R16, 0x1000, RZ, 0xc0, !PT ;  /* 0x0000100010ff7812 */ /* 0x000fe4000782c0ff */
[----:B------:R-:W-:-:S02]  /*74d0*/  FMNMX.FTZ R9, R142, R9, !PT ;  /* 0x000000098e097209 */ /* 0x000fc40007810000 */
[----:B------:R-:W-:Y:S02]  /*74e0*/  ISETP.GT.AND P1, PT, R141, 0x30, !P1 ;  /* 0x000000308d00780c */ /* 0x000fe40004f24270 */
[----:B------:R-:W-:Y:S02]  /*74f0*/  FMNMX.FTZ R10, R144, R9, !PT ;  /* 0x00000009900a7209 */ /* 0x000fe40007810000 */
[----:B------:R-:W-:Y:S02]  /*7500*/  ISETP.LT.OR P1, PT, R133, 0x31, P1 ;  /* 0x000000318500780c */ /* 0x000fe40000f21670 */
[----:B------:R-:W-:Y:S01]  /*7510*/  LOP3.LUT P2, RZ, R16, 0x80, RZ, 0xc0, !PT ;  /* 0x0000008010ff7812 */ /* 0x000fe2000784c0ff */
[----:B------:R-:W0:Y:S01]  /*7520*/  SHFL.BFLY PT, R9, R10, 0x2, 0x1f ;  /* 0x0c401f000a097f89 */ /* 0x000e2200000e0000 */
[----:B------:R-:W-:Y:S02]  /*7530*/  FSEL R128, R128, -INF , !P1 ;  /* 0xff80000080807808 */ /* 0x000fe40004800000 */
[----:B------:R-:W-:-:S02]  /*7540*/  LOP3.LUT P1, RZ, R16, 0x800, RZ, 0xc0, !PT ;  /* 0x0000080010ff7812 */ /* 0x000fc4000782c0ff */
[----:B------:R-:W-:Y:S02]  /*7550*/  LOP3.LUT P6, RZ, R16, 0x40, RZ, 0xc0, !PT ;  /* 0x0000004010ff7812 */ /* 0x000fe400078cc0ff */
[C---:B------:R-:W-:Y:S02]  /*7560*/  ISETP.GT.AND P1, PT, R141.reuse, 0x31, !P1 ;  /* 0x000000318d00780c */ /* 0x040fe40004f24270 */
[----:B------:R-:W-:Y:S02]  /*7570*/  ISETP.GT.AND P3, PT, R141, 0x50, !P3 ;  /* 0x000000508d00780c */ /* 0x000fe40005f64270 */
[----:B------:R-:W-:Y:S02]  /*7580*/  ISETP.LT.OR P1, PT, R133, 0x32, P1 ;  /* 0x000000328500780c */ /* 0x000fe40000f21670 */
[----:B------:R-:W-:Y:S02]  /*7590*/  ISETP.GT.AND P4, PT, R141, 0x51, !P4 ;  /* 0x000000518d00780c */ /* 0x000fe40006784270 */
[----:B------:R-:W-:-:S02]  /*75a0*/  FSEL R122, R129, -INF , !P1 ;  /* 0xff800000817a7808 */ /* 0x000fc40004800000 */
[----:B------:R-:W-:Y:S02]  /*75b0*/  LOP3.LUT P1, RZ, R16, 0x400, RZ, 0xc0, !PT ;  /* 0x0000040010ff7812 */ /* 0x000fe4000782c0ff */
[----:B------:R-:W-:Y:S02]  /*75c0*/  ISETP.LT.OR P3, PT, R133, 0x51, P3 ;  /* 0x000000518500780c */ /* 0x000fe40001f61670 */
[C---:B------:R-:W-:Y:S02]  /*75d0*/  ISETP.GT.AND P1, PT, R141.reuse, 0x38, !P1 ;  /* 0x000000388d00780c */ /* 0x040fe40004f24270 */
[----:B------:R-:W-:Y:S02]  /*75e0*/  ISETP.GT.AND P5, PT, R141, 0x58, !P5 ;  /* 0x000000588d00780c */ /* 0x000fe40006fa4270 */
[----:B------:R-:W-:Y:S02]  /*75f0*/  ISETP.LT.OR P1, PT, R133, 0x39, P1 ;  /* 0x000000398500780c */ /* 0x000fe40000f21670 */
[----:B0-----:R-:W-:-:S02]  /*7600*/  FMNMX.FTZ R121, R10, R9, !PT ;  /* 0x000000090a797209 */ /* 0x001fc40007810000 */
[----:B------:R-:W-:Y:S01]  /*7610*/  FSEL R130, R130, -INF , !P1 ;  /* 0xff80000082827808 */ /* 0x000fe20004800000 */
[----:B------:R-:W0:Y:S01]  /*7620*/  LDC R9, c[0x0][0x988] ;  /* 0x00026200ff097b82 */ /* 0x000e220000000800 */
[----:B------:R-:W-:Y:S01]  /*7630*/  LOP3.LUT P1, RZ, R16, 0x200, RZ, 0xc0, !PT ;  /* 0x0000020010ff7812 */ /* 0x000fe2000782c0ff */
[----:B------:R-:W1:Y:S01]  /*7640*/  SHFL.BFLY PT, R8, R121, 0x1, 0x1f ;  /* 0x0c201f0079087f89 */ /* 0x000e6200000e0000 */
[----:B------:R-:W-:Y:S02]  /*7650*/  ISETP.LT.OR P4, PT, R133, 0x52, P4 ;  /* 0x000000528500780c */ /* 0x000fe40002781670 */
[----:B------:R-:W-:Y:S02]  /*7660*/  ISETP.GT.AND P1, PT, R141, 0x39, !P1 ;  /* 0x000000398d00780c */ /* 0x000fe40004f24270 */
[----:B------:R-:W-:Y:S02]  /*7670*/  FSEL R134, R134, -INF , !P3 ;  /* 0xff80000086867808 */ /* 0x000fe40005800000 */
[----:B------:R-:W-:-:S02]  /*7680*/  ISETP.LT.OR P1, PT, R133, 0x3a, P1 ;  /* 0x0000003a8500780c */ /* 0x000fc40000f21670 */
[----:B------:R-:W-:Y:S02]  /*7690*/  ISETP.LT.OR P5, PT, R133, 0x59, P5 ;  /* 0x000000598500780c */ /* 0x000fe40002fa1670 */
[----:B------:R-:W-:Y:S02]  /*76a0*/  FSEL R124, R131, -INF , !P1 ;  /* 0xff800000837c7808 */ /* 0x000fe40004800000 */
[----:B------:R-:W-:Y:S02]  /*76b0*/  LOP3.LUT P1, RZ, R16, 0x100, RZ, 0xc0, !PT ;  /* 0x0000010010ff7812 */ /* 0x000fe4000782c0ff */
[----:B------:R-:W-:Y:S02]  /*76c0*/  FSEL R136, R136, -INF , !P4 ;  /* 0xff80000088887808 */ /* 0x000fe40006000000 */
[----:B------:R-:W-:-:S04]  /*76d0*/  ISETP.GT.AND P1, PT, R141, 0x40, !P1 ;  /* 0x000000408d00780c */ /* 0x000fc80004f24270 */
[----:B------:R-:W-:Y:S02]  /*76e0*/  ISETP.LT.OR P1, PT, R133, 0x41, P1 ;  /* 0x000000418500780c */ /* 0x000fe40000f21670 */
[----:B-1----:R-:W-:Y:S02]  /*76f0*/  FMNMX.FTZ R8, R121, R8, !PT ;  /* 0x0000000879087209 */ /* 0x002fe40007810000 */
[----:B------:R-:W-:Y:S02]  /*7700*/  FSEL R126, R135, -INF , !P1 ;  /* 0xff800000877e7808 */ /* 0x000fe40004800000 */
[----:B------:R-:W-:Y:S01]  /*7710*/  ISETP.GT.AND P1, PT, R141, 0x41, !P2 ;  /* 0x000000418d00780c */ /* 0x000fe20005724270 */
[----:B0-----:R-:W-:Y:S01]  /*7720*/  FMUL.FTZ R129, R8, R9 ;  /* 0x0000000908817220 */ /* 0x001fe20000410000 */
[----:B------:R-:W-:Y:S02]  /*7730*/  LOP3.LUT P2, RZ, R16, 0x20, RZ, 0xc0, !PT ;  /* 0x0000002010ff7812 */ /* 0x000fe4000784c0ff */
[----:B------:R-:W-:-:S02]  /*7740*/  ISETP.LT.OR P1, PT, R133, 0x42, P1 ;  /* 0x000000428500780c */ /* 0x000fc40000f21670 */
[----:B------:R-:W-:Y:S02]  /*7750*/  ISETP.GT.AND P2, PT, R141, 0x49, !P2 ;  /* 0x000000498d00780c */ /* 0x000fe40005744270 */
[----:B------:R-:W-:Y:S02]  /*7760*/  FSEL R170, R137, -INF , !P1 ;  /* 0xff80000089aa7808 */ /* 0x000fe40004800000 */
[----:B------:R-:W-:Y:S02]  /*7770*/  ISETP.GT.AND P1, PT, R141, 0x48, !P6 ;  /* 0x000000488d00780c */ /* 0x000fe40007724270 */
[----:B------:R-:W-:Y:S02]  /*7780*/  LOP3.LUT P6, RZ, R16, 0x2, RZ, 0xc0, !PT ;  /* 0x0000000210ff7812 */ /* 0x000fe400078cc0ff */
[C---:B------:R-:W-:Y:S02]  /*7790*/  ISETP.LT.OR P1, PT, R133.reuse, 0x49, P1 ;  /* 0x000000498500780c */ /* 0x040fe40000f21670 */
[----:B------:R-:W-:-:S02]  /*77a0*/  ISETP.LT.OR P2, PT, R133, 0x4a, P2 ;  /* 0x0000004a8500780c */ /* 0x000fc40001741670 */
[----:B------:R-:W-:Y:S02]  /*77b0*/  FSEL R140, R140, -INF , !P1 ;  /* 0xff8000008c8c7808 */ /* 0x000fe40004800000 */
[----:B------:R-:W-:Y:S02]  /*77c0*/  ISETP.GT.AND P1, PT, R141, RZ, !P6 ;  /* 0x000000ff8d00720c */ /* 0x000fe40007724270 */
[----:B------:R-:W-:Y:S02]  /*77d0*/  LOP3.LUT P6, RZ, R16, 0x1, RZ, 0xc0, !PT ;  /* 0x0000000110ff7812 */ /* 0x000fe400078cc0ff */
[----:B------:R-:W-:Y:S02]  /*77e0*/  ISETP.LT.OR P1, PT, R133, 0x1, P1 ;  /* 0x000000018500780c */ /* 0x000fe40000f21670 */
[----:B------:R-:W-:Y:S02]  /*77f0*/  ISETP.GT.AND P6, PT, R141, 0x59, !P6 ;  /* 0x000000598d00780c */ /* 0x000fe400077c4270 */
[----:B------:R-:W-:-:S02]  /*7800*/  FSEL R208, R0, -INF , !P1 ;  /* 0xff80000000d07808 */ /* 0x000fc40004800000 */
[----:B------:R-:W-:Y:S02]  /*7810*/  FSETP.NEU.FTZ.AND P1, PT, R8, -INF , PT ;  /* 0xff8000000800780b */ /* 0x000fe40003f3d000 */
[----:B------:R-:W-:Y:S02]  /*7820*/  FMNMX.FTZ R21, R208, R15, !PT ;  /* 0x0000000fd0157209 */ /* 0x000fe40007810000 */
[----:B------:R-:W-:Y:S02]  /*7830*/  FSEL R129, R129, RZ, P1 ;  /* 0x000000ff81817208 */ /* 0x000fe40000800000 */
[----:B------:R-:W-:Y:S02]  /*7840*/  FMNMX.FTZ R121, R2, R21, !PT ;  /* 0x0000001502797209 */ /* 0x000fe40007810000 */
[----:B------:R-:W-:Y:S01]  /*7850*/  ISETP.LT.OR P6, PT, R133, 0x5a, P6 ;  /* 0x0000005a8500780c */ /* 0x000fe200037c1670 */
[--C-:B------:R-:W-:Y:S01]  /*7860*/  FFMA.FTZ R198, R198, R9, -R129.reuse ;  /* 0x00000009c6c67223 */ /* 0x100fe20000010881 */
[----:B------:R-:W-:Y:S01]  /*7870*/  FMNMX.FTZ R121, R172, R121, !PT ;  /* 0x00000079ac797209 */ /* 0x000fe20007810000 */
[-CC-:B------:R-:W-:Y:S01]  /*7880*/  FFMA.FTZ R0, R194, R9.reuse, -R129.reuse ;  /* 0x00000009c2007223 */ /* 0x180fe20000010881 */
[-CC-:B------:R-:W-:Y:S01]  /*7890*/  FFMA.FTZ R10, R168, R9.reuse, -R129.reuse ;  /* 0x00000009a80a7223 */ /* 0x180fe20000010881 */
[----:B------:R-:W-:Y:S01]  /*78a0*/  FSEL R168, R139, -INF , !P6 ;  /* 0xff8000008ba87808 */ /* 0x000fe20007000000 */
[--C-:B------:R-:W-:Y:S01]  /*78b0*/  FFMA.FTZ R210, R210, R9, -R129.reuse ;  /* 0x00000009d2d27223 */ /* 0x100fe20000010881 */
[----:B------:R-:W-:Y:S01]  /*78c0*/  FMNMX.FTZ R121, R176, R121, !PT ;  /* 0x00000079b0797209 */ /* 0x000fe20007810000 */
[--C-:B------:R-:W-:Y:S01]  /*78d0*/  FFMA.FTZ R206, R206, R9, -R129.reuse ;  /* 0x00000009cece7223 */ /* 0x100fe20000010881 */
[----:B------:R-:W-:Y:S01]  /*78e0*/  FSEL R145, R8, RZ, P1 ;  /* 0x000000ff08917208 */ /* 0x000fe20000800000 */
[----:B------:R-:W-:Y:S01]  /*78f0*/  MUFU.EX2 R21, R210 ;  /* 0x000000d200157308 */ /* 0x000fe20000000800 */
[----:B------:R-:W-:Y:S01]  /*7900*/  FMNMX.FTZ R121, R178, R121, !PT ;  /* 0x00000079b2797209 */ /* 0x000fe20007810000 */
[-CC-:B------:R-:W-:Y:S01]  /*7910*/  FFMA.FTZ R194, R196, R9.reuse, -R129.reuse ;  /* 0x00000009c4c27223 */ /* 0x180fe20000010881 */
[-CC-:B------:R-:W-:Y:S01]  /*7920*/  FFMA.FTZ R135, R158, R9.reuse, -R129.reuse ;  /* 0x000000099e877223 */ /* 0x180fe20000010881 */
[--C-:B------:R-:W-:Y:S01]  /*7930*/  FFMA.FTZ R204, R204, R9, -R129.reuse ;  /* 0x00000009cccc7223 */ /* 0x100fe20000010881 */
[----:B------:R-:W-:Y:S01]  /*7940*/  FMNMX.FTZ R123, R180, R121, !PT ;  /* 0x00000079b47b7209 */ /* 0x000fe20007810000 */
[-CC-:B------:R-:W-:Y:S01]  /*7950*/  FFMA.FTZ R192, R192, R9.reuse, -R129.reuse ;  /* 0x00000009c0c07223 */ /* 0x180fe20000010881 */
[--C-:B------:R-:W-:Y:S01]  /*7960*/  FFMA.FTZ R196, R200, R9, -R129.reuse ;  /* 0x00000009c8c47223 */ /* 0x100fe20000010881 */
[----:B------:R-:W-:Y:S01]  /*7970*/  MUFU.EX2 R206, R206 ;  /* 0x000000ce00ce7308 */ /* 0x000fe20000000800 */
[----:B------:R-:W-:Y:S01]  /*7980*/  FMNMX.FTZ R123, R182, R123, !PT ;  /* 0x0000007bb67b7209 */ /* 0x000fe20007810000 */
[-CC-:B------:R-:W-:Y:S01]  /*7990*/  FFMA.FTZ R202, R202, R9.reuse, -R129.reuse ;  /* 0x00000009caca7223 */ /* 0x180fe20000010881 */
[-CC-:B------:R-:W-:Y:S01]  /*79a0*/  FFMA.FTZ R137, R162, R9.reuse, -R129.reuse ;  /* 0x00000009a2897223 */ /* 0x180fe20000010881 */
[--C-:B------:R-:W-:Y:S01]  /*79b0*/  FFMA.FTZ R158, R166, R9, -R129.reuse ;  /* 0x00000009a69e7223 */ /* 0x100fe20000010881 */
[----:B------:R-:W-:Y:S01]  /*79c0*/  FMNMX.FTZ R123, R184, R123, !PT ;  /* 0x0000007bb87b7209 */ /* 0x000fe20007810000 */
[-CC-:B------:R-:W-:Y:S01]  /*79d0*/  FFMA.FTZ R150, R150, R9.reuse, -R129.reuse ;  /* 0x0000000996967223 */ /* 0x180fe20000010881 */
[-CC-:B------:R-:W-:Y:S01]  /*79e0*/  FFMA.FTZ R141, R148, R9.reuse, -R129.reuse ;  /* 0x00000009948d7223 */ /* 0x180fe20000010881 */
[--C-:B------:R-:W-:Y:S01]  /*79f0*/  FFMA.FTZ R146, R146, R9, -R129.reuse ;  /* 0x0000000992927223 */ /* 0x100fe20000010881 */
[----:B------:R-:W-:Y:S01]  /*7a00*/  FMNMX.FTZ R123, R186, R123, !PT ;  /* 0x0000007bba7b7209 */ /* 0x000fe20007810000 */
[----:B------:R-:W-:Y:S01]  /*7a10*/  FFMA.FTZ R142, R142, R9, -R129 ;  /* 0x000000098e8e7223 */ /* 0x000fe20000010881 */
[----:B------:R-:W-:Y:S02]  /*7a20*/  MUFU.EX2 R121, R204 ;  /* 0x000000cc00797308 */ /* 0x000fe40000000800 */
[----:B------:R-:W-:-:S04]  /*7a30*/  FMNMX.FTZ R125, R188, R123, !PT ;  /* 0x0000007bbc7d7209 */ /* 0x000fc80007810000 */
[----:B------:R-:W-:Y:S02]  /*7a40*/  FMNMX.FTZ R125, R190, R125, !PT ;  /* 0x0000007dbe7d7209 */ /* 0x000fe40007810000 */
[----:B------:R-:W-:Y:S02]  /*7a50*/  MUFU.EX2 R123, R0 ;  /* 0x00000000007b7308 */ /* 0x000fe40000000800 */
[----:B------:R-:W-:-:S04]  /*7a60*/  FMNMX.FTZ R125, R120, R125, !PT ;  /* 0x0000007d787d7209 */ /* 0x000fc80007810000 */
[----:B------:R-:W-:Y:S02]  /*7a70*/  FMNMX.FTZ R125, R128, R125, !PT ;  /* 0x0000007d807d7209 */ /* 0x000fe40007810000 */
[----:B------:R-:W-:Y:S02]  /*7a80*/  MUFU.EX2 R192, R192 ;  /* 0x000000c000c07308 */ /* 0x000fe40000000800 */
[----:B------:R-:W-:-:S04]  /*7a90*/  FMNMX.FTZ R127, R122, R125, !PT ;  /* 0x0000007d7a7f7209 */ /* 0x000fc80007810000 */
[----:B------:R-:W-:Y:S02]  /*7aa0*/  FMNMX.FTZ R127, R130, R127, !PT ;  /* 0x0000007f827f7209 */ /* 0x000fe40007810000 */
[----:B------:R0:W-:Y:S02]  /*7ab0*/  MUFU.EX2 R125, R198 ;  /* 0x000000c6007d7308 */ /* 0x0001e40000000800 */
[----:B------:R-:W-:-:S04]  /*7ac0*/  FMNMX.FTZ R127, R124, R127, !PT ;  /* 0x0000007f7c7f7209 */ /* 0x000fc80007810000 */
[----:B------:R-:W-:Y:S02]  /*7ad0*/  FMNMX.FTZ R127, R126, R127, !PT ;  /* 0x0000007f7e7f7209 */ /* 0x000fe40007810000 */
[----:B------:R-:W-:Y:S01]  /*7ae0*/  MUFU.EX2 R194, R194 ;  /* 0x000000c200c27308 */ /* 0x000fe20000000800 */
[----:B0-----:R-:W-:Y:S01]  /*7af0*/  FSEL R198, R132, -INF , !P2 ;  /* 0xff80000084c67808 */ /* 0x001fe20005000000 */
[--C-:B------:R-:W-:Y:S01]  /*7b00*/  FFMA.FTZ R132, R174, R9, -R129.reuse ;  /* 0x00000009ae847223 */ /* 0x100fe20000010881 */
[----:B------:R-:W-:Y:S02]  /*7b10*/  FMNMX.FTZ R131, R170, R127, !PT ;  /* 0x0000007faa837209 */ /* 0x000fe40007810000 */
[----:B------:R-:W-:Y:S01]  /*7b20*/  FSEL R174, R138, -INF , !P5 ;  /* 0xff8000008aae7808 */ /* 0x000fe20006800000 */
[----:B------:R-:W-:Y:S01]  /*7b30*/  FFMA.FTZ R138, R164, R9, -R129 ;  /* 0x00000009a48a7223 */ /* 0x000fe20000010881 */
[----:B------:R-:W-:Y:S01]  /*7b40*/  FMNMX.FTZ R131, R140, R131, !PT ;  /* 0x000000838c837209 */ /* 0x000fe20007810000 */
[----:B------:R-:W-:Y:S03]  /*7b50*/  MUFU.EX2 R196, R196 ;  /* 0x000000c400c47308 */ /* 0x000fe60000000800 */
[----:B------:R-:W-:-:S04]  /*7b60*/  FMNMX.FTZ R131, R198, R131, !PT ;  /* 0x00000083c6837209 */ /* 0x000fc80007810000 */
[----:B------:R-:W-:Y:S01]  /*7b70*/  FMNMX.FTZ R131, R134, R131, !PT ;  /* 0x0000008386837209 */ /* 0x000fe20007810000 */
[----:B------:R-:W-:Y:S03]  /*7b80*/  MUFU.EX2 R127, R202 ;  /* 0x000000ca007f7308 */ /* 0x000fe60000000800 */
[----:B------:R-:W-:-:S04]  /*7b90*/  FMNMX.FTZ R133, R136, R131, !PT ;  /* 0x0000008388857209 */ /* 0x000fc80007810000 */
[----:B------:R-:W-:Y:S01]  /*7ba0*/  FMNMX.FTZ R133, R174, R133, !PT ;  /* 0x00000085ae857209 */ /* 0x000fe20007810000 */
[----:B------:R0:W-:Y:S03]  /*7bb0*/  MUFU.EX2 R131, R10 ;  /* 0x0000000a00837308 */ /* 0x0001e60000000800 */
[----:B------:R-:W-:Y:S01]  /*7bc0*/  FMNMX.FTZ R0, R168, R133, !PT ;  /* 0x00000085a8007209 */ /* 0x000fe20007810000 */
[-CC-:B------:R-:W-:Y:S01]  /*7bd0*/  FFMA.FTZ R133, R154, R9.reuse, -R129.reuse ;  /* 0x000000099a857223 */ /* 0x180fe20000010881 */
[-CC-:B------:R-:W-:Y:S01]  /*7be0*/  FFMA.FTZ R154, R156, R9.reuse, -R129.reuse ;  /* 0x000000099c9a7223 */ /* 0x180fe20000010881 */
[--C-:B------:R-:W-:Y:S02]  /*7bf0*/  FFMA.FTZ R156, R160, R9, -R129.reuse ;  /* 0x00000009a09c7223 */ /* 0x100fe40000010881 */
[----:B------:R-:W0:Y:S01]  /*7c00*/  SHFL.BFLY PT, R139, R0, 0x2, 0x1f ;  /* 0x0c401f00008b7f89 */ /* 0x000e2200000e0000 */
[----:B------:R-:W-:Y:S08]  /*7c10*/  MUFU.EX2 R132, R132 ;  /* 0x0000008400847308 */ /* 0x000ff00000000800 */
[----:B------:R-:W-:Y:S08]  /*7c20*/  MUFU.EX2 R138, R138 ;  /* 0x0000008a008a7308 */ /* 0x000ff00000000800 */
[----:B------:R-:W-:Y:S01]  /*7c30*/  MUFU.EX2 R133, R133 ;  /* 0x0000008500857308 */ /* 0x000fe20000000800 */
[----:B0-----:R-:W-:Y:S01]  /*7c40*/  FMNMX.FTZ R10, R0, R139, !PT ;  /* 0x0000008b000a7209 */ /* 0x001fe20007810000 */
[----:B------:R-:W-:Y:S01]  /*7c50*/  FADD.FTZ R0, -R145, R14 ;  /* 0x0000000e91007221 */ /* 0x000fe20000010100 */
[-CC-:B------:R-:W-:Y:S01]  /*7c60*/  FFMA.FTZ R139, R152, R9.reuse, -R129.reuse ;  /* 0x00000009988b7223 */ /* 0x180fe20000010881 */
[----:B------:R-:W-:-:S04]  /*7c70*/  FFMA.FTZ R129, R144, R9, -R129 ;  /* 0x0000000990817223 */ /* 0x000fc80000010881 */
[----:B------:R-:W-:Y:S01]  /*7c80*/  MUFU.EX2 R154, R154 ;  /* 0x0000009a009a7308 */ /* 0x000fe20000000800 */
[----:B------:R-:W0:Y:S01]  /*7c90*/  SHFL.BFLY PT, R143, R10, 0x1, 0x1f ;  /* 0x0c201f000a8f7f89 */ /* 0x000e2200000e0000 */
[----:B------:R-:W-:-:S06]  /*7ca0*/  FMUL.FTZ R0, R0, R9 ;  /* 0x0000000900007220 */ /* 0x000fcc0000410000 */
[----:B------:R-:W1:Y:S08]  /*7cb0*/  MUFU.EX2 R0, R0 ;  /* 0x0000000000007308 */ /* 0x000e700000000800 */
        /* <DEDUP_REMOVED lines=8> */
[----:B------:R-:W-:Y:S01]  /*7d40*/  FSEL R2, R10, RZ, P1 ;  /* 0x000000ff0a027208 */ /* 0x000fe20000800000 */
[-CC-:B------:R-:W-:Y:S01]  /*7d50*/  FFMA.FTZ R189, R208, R9.reuse, -R143.reuse ;  /* 0x00000009d0bd7223 */ /* 0x180fe2000001088f */
[-CC-:B------:R-:W-:Y:S01]  /*7d60*/  FFMA.FTZ R191, R172, R9.reuse, -R143.reuse ;  /* 0x00000009acbf7223 */ /* 0x180fe2000001088f */
[-CC-:B------:R-:W-:Y:S01]  /*7d70*/  FFMA.FTZ R144, R176, R9.reuse, -R143.reuse ;  /* 0x00000009b0907223 */ /* 0x180fe2000001088f */
[-C--:B------:R-:W-:Y:S01]  /*7d80*/  FFMA.FTZ R185, R178, R9.reuse, -R143 ;  /* 0x00000009b2b97223 */ /* 0x080fe2000001088f */
[----:B------:R-:W-:Y:S01]  /*7d90*/  FADD.FTZ R2, -R2, R15 ;  /* 0x0000000f02027221 */ /* 0x000fe20000010100 */
[----:B------:R-:W-:Y:S01]  /*7da0*/  MUFU.EX2 R14, R14 ;  /* 0x0000000e000e7308 */ /* 0x000fe20000000800 */
[-C--:B------:R-:W-:Y:S01]  /*7db0*/  FFMA.FTZ R148, R180, R9.reuse, -R143 ;  /* 0x00000009b4947223 */ /* 0x080fe2000001088f */
[----:B-1----:R-:W-:Y:S01]  /*7dc0*/  FFMA.FTZ R15, R0, R6, R21 ;  /* 0x00000006000f7223 */ /* 0x002fe20000010015 */
[-C--:B------:R-:W-:Y:S01]  /*7dd0*/  FMUL.FTZ R2, R2, R9.reuse ;  /* 0x0000000902027220 */ /* 0x080fe20000410000 */
[-CC-:B------:R-:W-:Y:S01]  /*7de0*/  FFMA.FTZ R187, R182, R9.reuse, -R143.reuse ;  /* 0x00000009b6bb7223 */ /* 0x180fe2000001088f */
[-C--:B------:R-:W-:Y:S01]  /*7df0*/  FFMA.FTZ R177, R128, R9.reuse, -R143 ;  /* 0x0000000980b17223 */ /* 0x080fe2000001088f */
[----:B------:R-:W-:Y:S01]  /*7e00*/  FADD.FTZ R6, R206, R15 ;  /* 0x0000000fce067221 */ /* 0x000fe20000010000 */
        /* <DEDUP_REMOVED lines=18> */
[----:B------:R-:W-:-:S07]  /*7f30*/  FFMA.FTZ R143, R168, R9, -R143 ;  /* 0x00000009a88f7223 */ /* 0x000fce000001088f */
[----:B------:R-:W2:Y:S01]  /*7f40*/  MUFU.EX2 R144, R144 ;  /* 0x0000009000907308 */ /* 0x000ea20000000800 */
[----:B0-----:R-:W-:-:S04]  /*7f50*/  FFMA.FTZ R3, R2, R3, R189 ;  /* 0x0000000302037223 */ /* 0x001fc800000100bd */
[----:B------:R-:W-:Y:S01]  /*7f60*/  FADD.FTZ R128, R14, R3 ;  /* 0x000000030e807221 */ /* 0x000fe20000010000 */
[----:B------:R-:W-:Y:S02]  /*7f70*/  FADD.FTZ R3, R121, R6 ;  /* 0x0000000679037221 */ /* 0x000fe40000010000 */
        /* <DEDUP_REMOVED lines=72> */
.L_x_4286:
        /* <DEDUP_REMOVED lines=34> */
[----:B------:R-:W-:Y:S06]  /*8620*/  @P1 BRA `(.L_x_4287) ;  /* 0xffffffc800241947 */ /* 0x000fec000383ffff */
.L_x_4268:
[----:B------:R-:W-:Y:S01]  /*8630*/  R2UR UR5, R18 ;  /* 0x00000000120572ca */ /* 0x000fe200000e0000 */
[----:B------:R-:W0:Y:S01]  /*8640*/  LDC R14, c[0x0][0x2f0] ;  /* 0x0000bc00ff0e7b82 */ /* 0x000e220000000800 */
[----:B------:R-:W-:Y:S01]  /*8650*/  R2UR UR6, R19 ;  /* 0x00000000130672ca */ /* 0x000fe200000e0000 */
[----:B------:R-:W-:-:S10]  /*8660*/  UIADD3 UR10, -UR10, 0x1, URZ ;  /* 0x000000010a0a7890 */ /* 0x000fd4000fffe13f */
[----:B------:R-:W-:Y:S01]  /*8670*/  UISETP.NE.AND UP0, UPT, UR5, URZ, UPT ;  /* 0x0000003f0500728c */ /* 0x000fe2000bf05270 */
[----:B------:R-:W1:Y:S01]  /*8680*/  S2UR UR5, SR_CTAID.X ;  /* 0x00000000000579c3 */ /* 0x000e620000002500 */
[----:B------:R-:W-:-:S04]  /*8690*/  UISETP.NE.AND UP1, UPT, UR6, URZ, UPT ;  /* 0x0000003f0600728c */ /* 0x000fc8000bf25270 */
[----:B------:R-:W-:Y:S01]  /*86a0*/  PLOP3.LUT P1, PT, PT, PT, UP0, 0x40, 0x0 ;  /* 0x000000000000781c */ /* 0x000fe20003f2e808 */
[----:B0-----:R-:W-:-:S06]  /*86b0*/  IMAD R14, R17, R14, UR10 ;  /* 0x0000000a110e7e24 */ /* 0x001fcc000f8e020e */
[----:B------:R-:W-:Y:S01]  /*86c0*/  @UP1 ULDC UR10, c[0x0][0x44c] ;  /* 0x00011300000a1ab9 */ /* 0x000fe20000000800 */
[----:B------:R-:W-:Y:S01]  /*86d0*/  @UP1 ULDC UR14, c[0x0][0x450] ;  /* 0x00011400000e1ab9 */ /* 0x000fe20000000800 */
[----:B------:R-:W-:Y:S01]  /*86e0*/  R2UR UR6, R14 ;  /* 0x000000000e0672ca */ /* 0x000fe200000e0000 */
[----:B-1----:R-:W-:-:S04]  /*86f0*/  ULEA UR5, UR5, 0x7f, 0x7 ;  /* 0x0000007f05057891 */ /* 0x002fc8000f8e383f */
[----:B------:R-:W-:-:S04]  /*8700*/  UIMAD.WIDE.U32 UR10, UR5, UR10, URZ ;  /* 0x0000000a050a72a5 */ /* 0x000fc8000f8e003f */
[----:B------:R-:W-:-:S04]  /*8710*/  @UP1 USHF.R.U32.HI UR5, URZ, UR14, UR11 ;  /* 0x0000000e3f051299 */ /* 0x000fc8000801160b */
[----:B------:R-:W-:-:S03]  /*8720*/  UIADD3 UR5, UR6, UR5, URZ ;  /* 0x0000000506057290 */ /* 0x000fc6000fffe03f */
[----:B------:R-:W-:Y:S02]  /*8730*/  ULDC UR6, c[0x0][0x9dc] ;  /* 0x0002770000067ab9 */ /* 0x000fe40000000800 */
        /* <DEDUP_REMOVED lines=13> */
.L_x_4289:
[----:B------:R-:W-:Y:S02]  /*8810*/  ULDC UR14, c[0x0][0x9e4] ;  /* 0x00027900000e7ab9 */ /* 0x000fe40000000800 */
[----:B------:R-:W-:-:S11]  /*8820*/  UISETP.NE.AND UP0, UPT, UR14, 0x1, UPT ;  /* 0x000000010e00788c */ /* 0x000fd6000bf05270 */
[----:B------:R-:W-:Y:S02]  /*8830*/  @UP0 ULDC.64 UR18, c[0x0][0x9e8] ;  /* 0x00027a0000120ab9 */ /* 0x000fe40000000a00 */
[----:B------:R-:W-:-:S04]  /*8840*/  UIMAD.WIDE.U32 UR10, UR5, UR18, URZ ;  /* 0x00000012050a72a5 */ /* 0x000fc8000f8e003f */
[----:B------:R-:W-:-:S12]  /*8850*/  @UP0 USHF.R.U32.HI UR5, URZ, UR19, UR11 ;  /* 0x000000133f050299 */ /* 0x000fd8000801160b */
.L_x_4290:
[----:B------:R-:W-:-:S04]  /*8860*/  UIMAD UR5, UR5, UR14, URZ ;  /* 0x0000000e050572a4 */ /* 0x000fc8000f8e023f */
[----:B------:R-:W-:-:S04]  /*8870*/  UISETP.LT.AND UP0, UPT, UR6, UR5, UPT ;  /* 0x000000050600728c */ /* 0x000fc8000bf01270 */
[----:B------:R-:W-:-:S12]  /*8880*/  USEL UR6, UR6, UR5, !UP0 ;  /* 0x0000000506067287 */ /* 0x000fd8000c000000 */
.L_x_4288:
[----:B------:R-:W-:Y:S01]  /*8890*/  UIADD3 UR10, UR6, 0x5f, URZ ;  /* 0x0000005f060a7890 */ /* 0x000fe2000fffe03f */
[----:B------:R-:W-:-:S03]  /*88a0*/  R2UR UR14, R22 ;  /* 0x00000000160e72ca */ /* 0x000fc600000e0000 */
[----:B------:R-:W-:-:S04]  /*88b0*/  UIMAD.WIDE UR10, UR10, 0x2aaaaaab, URZ ;  /* 0x2aaaaaab0a0a78a5 */ /* 0x000fc8000f8e023f */
[----:B------:R-:W-:-:S04]  /*88c0*/  USHF.R.U32.HI UR5, URZ, 0x1f, UR11 ;  /* 0x0000001f3f057899 */ /* 0x000fc8000801160b */
[----:B------:R-:W-:-:S04]  /*88d0*/  ULEA.HI.SX32 UR5, UR11, UR5, 0x1c ;  /* 0x000000050b057291 */ /* 0x000fc8000f8fe23f */
        /* <DEDUP_REMOVED lines=8> */
[----:B------:R-:W-:Y:S01]  /*8960*/  IMAD.MOV.U32 R14, RZ, RZ, R20 ;  /* 0x000000ffff0e7224 */ /* 0x000fe200078e0014 */
[----:B------:R-:W-:-:S06]  /*8970*/  ULDC UR6, c[0x0][0x9d8] ;  /* 0x0002760000067ab9 */ /* 0x000fcc0000000800 */
.L_x_4302:
[----:B------:R-:W-:-:S04]  /*8980*/  UIADD3 UR4, UR38, 0x1, URZ ;  /* 0x0000000126047890 */ /* 0x000fc8000fffe03f */
[----:B------:R-:W-:-:S04]  /*8990*/  UISETP.NE.AND UP0, UPT, UR4, 0x2, UPT ;  /* 0x000000020400788c */ /* 0x000fc8000bf05270 */
[----:B------:R-:W-:Y:S02]  /*89a0*/  USEL UR7, URZ, 0x1, UP0 ;  /* 0x000000013f077887 */ /* 0x000fe40008000000 */
[----:B------:R-:W-:Y:S02]  /*89b0*/  USEL UR4, UR4, URZ, UP0 ;  /* 0x0000003f04047287 */ /* 0x000fe40008000000 */
[----:B------:R-:W-:Y:S01]  /*89c0*/  ULOP3.LUT UR7, UR60, UR7, URZ, 0x3c, !UPT ;  /* 0x000000073c077292 */ /* 0x000fe2000f8e3c3f */
[----:B------:R-:W-:Y:S11]  /*89d0*/  @!P0 BRA `(.L_x_4292) ;  /* 0x0000000000048947 */ /* 0x000ff60003800000 */
[----:B------:R-:W-:Y:S01]  /*89e0*/  BPT.TRAP 0x1 ;  /* 0x000000040000795c */ /* 0x000fe20000300000 */
.L_x_4292:
[----:B------:R-:W-:Y:S01]  /*89f0*/  ULEA UR5, UR4, UR39, 0x3 ;  /* 0x0000002704057291 */ /* 0x000fe2000f8e183f */
[----:B------:R-:W-:-:S04]  /*8a00*/  MOV R8, UR7 ;  /* 0x0000000700087c02 */ /* 0x000fc80008000f00 */
[----:B------:R-:W-:-:S04]  /*8a10*/  SHF.L.U32 R8, R8, 0x1f, RZ ;  /* 0x0000001f08087819 */ /* 0x000fc800000006ff */
[----:B------:R0:W1:Y:S01]  /*8a20*/  SYNCS.PHASECHK.TRANS64.TRYWAIT P1, [UR5+0x30830], R8 ;  /* 0x03083008ff0075a7 */ /* 0x0000620008020145 */
[----:B------:R-:W-:Y:S05]  /*8a30*/  @!P0 BRA `(.L_x_4293) ;  /* 0x0000000000048947 */ /* 0x000fea0003800000 */
[----:B------:R-:W-:Y:S01]  /*8a40*/  BPT.TRAP 0x1 ;  /* 0x000000040000795c */ /* 0x000fe20000300000 */
.L_x_4293:
[----:B-1----:R-:W-:Y:S05]  /*8a50*/  @P1 BRA `(.L_x_4294) ;  /* 0x0000000000081947 */ /* 0x002fea0003800000 */
[----:B------:R-:W1:Y:S02]  /*8a60*/  SYNCS.PHASECHK.TRANS64.TRYWAIT P1, [UR5+0x30830], R8 ;  /* 0x03083008ff0075a7 */ /* 0x000e640008020145 */
[----:B-1----:R-:W-:Y:S05]  /*8a70*/  @!P1 BRA `(.L_x_4295) ;  /* 0x000000cc00249947 */ /* 0x002fea0003800000 */
.L_x_4294:
        /* <DEDUP_REMOVED lines=162> */
.L_x_4296:
[----:B------:R-:W-:Y:S01]  /*94a0*/  ULEA UR5, UR38, UR39, 0x3 ;  /* 0x0000002726057291 */ /* 0x000fe2000f8e183f */
[----:B------:R-:W-:-:S05]  /*94b0*/  IMAD.U32 R0, RZ, RZ, UR60 ;  /* 0x0000003cff007e24 */ /* 0x000fca000f8e00ff */
[----:B------:R-:W-:-:S04]  /*94c0*/  SHF.L.U32 R0, R0, 0x1f, RZ ;  /* 0x0000001f00007819 */ /* 0x000fc800000006ff */
[----:B------:R2:W3:Y:S01]  /*94d0*/  SYNCS.PHASECHK.TRANS64.TRYWAIT P1, [UR5+0x30850], R0 ;  /* 0x03085000ff0075a7 */ /* 0x0004e20008020145 */
[----:B------:R-:W-:Y:S05]  /*94e0*/  @!P0 BRA `(.L_x_4297) ;  /* 0x0000000000048947 */ /* 0x000fea0003800000 */
[----:B------:R-:W-:Y:S01]  /*94f0*/  BPT.TRAP 0x1 ;  /* 0x000000040000795c */ /* 0x000fe20000300000 */
.L_x_4297:
[----:B---3--:R-:W-:Y:S05]  /*9500*/  @P1 BRA `(.L_x_4298) ;  /* 0x0000000000081947 */ /* 0x008fea0003800000 */
[----:B------:R-:W3:Y:S02]  /*9510*/  SYNCS.PHASECHK.TRANS64.TRYWAIT P1, [UR5+0x30850], R0 ;  /* 0x03085000ff0075a7 */ /* 0x000ee40008020145 */
[----:B---3--:R-:W-:Y:S05]  /*9520*/  @!P1 BRA `(.L_x_4299) ;  /* 0x000000c000909947 */ /* 0x008fea0003800000 */
.L_x_4298:
        /* <DEDUP_REMOVED lines=37> */
.L_x_4300:
        /* <DEDUP_REMOVED lines=39> */
[----:B----4-:R-:W-:Y:S01]  /*99f0*/  FMNMX.FTZ R121, R20, R21, !PT ;  /* 0x0000001514797209 */ /* 0x010fe20007810000 */
        /* <DEDUP_REMOVED lines=20> */
[----:B------:R-:W3:Y:S01]  /*9b40*/  S2UR UR11, SR_CgaCtaId ;  /* 0x00000000000b79c3 */ /* 0x000ee20000008800 */
[----:B------:R-:W-:Y:S01]  /*9b50*/  ULEA UR10, UR4, UR39, 0x3 ;  /* 0x00000027040a7291 */ /* 0x000fe2000f8e183f */
[----:B------:R-:W5:Y:S01]  /*9b60*/  MUFU.TANH R176, R176 ;  /* 0x000000b000b07308 */ /* 0x000f620000002400 */
[----:B----4-:R-:W-:-:S02]  /*9b70*/  FMNMX.FTZ R9, R174, R9, !PT ;  /* 0x00000009ae097209 */ /* 0x010fc40007810000 */
[----:B------:R-:W-:-:S05]  /*9b80*/  UIADD3 UR10, UR10, 0x30840, URZ ;  /* 0x000308400a0a7890 */ /* 0x000fca000fffe03f */
[----:B------:R-:W4:Y:S01]  /*9b90*/  MUFU.TANH R124, R124 ;  /* 0x0000007c007c7308 */ /* 0x000f220000002400 */
[----:B-1----:R-:W-:-:S07]  /*9ba0*/  FMNMX.FTZ R121, R122, R121, !PT ;  /* 0x000000797a797209 */ /* 0x002fce0007810000 */
[----:B------:R-:W1:Y:S01]  /*9bb0*/  MUFU.TANH R178, R178 ;  /* 0x000000b200b27308 */ /* 0x000e620000002400 */
[----:B-----5:R-:W-:Y:S01]  /*9bc0*/  FMNMX.FTZ R9, R176, R9, !PT ;  /* 0x00000009b0097209 */ /* 0x020fe20007810000 */
[----:B---3--:R-:W-:-:S06]  /*9bd0*/  UPRMT UR10, UR11, 0x654, UR10 ;  /* 0x000006540b0a7896 */ /* 0x008fcc000800000a */
[----:B------:R-:W3:Y:S01]  /*9be0*/  MUFU.TANH R126, R126 ;  /* 0x0000007e007e7308 */ /* 0x000ee20000002400 */
[----:B----4-:R-:W-:Y:S02]  /*9bf0*/  FMNMX.FTZ R121, R124, R121, !PT ;  /* 0x000000797c797209 */ /* 0x010fe40007810000 */
[----:B------:R-:W-:Y:S05]  /*9c00*/  SYNCS.ARRIVE.TRANS64.RED.A1T0 RZ, [UR10], RZ ;  /* 0x000000ffffff79a7 */ /* 0x000fea000810040a */
[----:B------:R-:W4:Y:S01]  /*9c10*/  MUFU.TANH R180, R180 ;  /* 0x000000b400b47308 */ /* 0x000f220000002400 */
[----:B-1----:R-:W-:-:S07]  /*9c20*/  FMNMX.FTZ R9, R178, R9, !PT ;  /* 0x00000009b2097209 */ /* 0x002fce0007810000 */
[----:B------:R-:W1:Y:S01]  /*9c30*/  MUFU.TANH R128, R128 ;  /* 0x0000008000807308 */ /* 0x000e620000002400 */
[----:B---3--:R-:W-:-:S07]  /*9c40*/  FMNMX.FTZ R121, R126, R121, !PT ;  /* 0x000000797e797209 */ /* 0x008fce0007810000 */
[----:B------:R-:W3:Y:S01]  /*9c50*/  MUFU.TANH R182, R182 ;  /* 0x000000b600b67308 */ /* 0x000ee20000002400 */
[----:B----4-:R-:W-:-:S07]  /*9c60*/  FMNMX.FTZ R9, R180, R9, !PT ;  /* 0x00000009b4097209 */ /* 0x010fce0007810000 */
        /* <DEDUP_REMOVED lines=62> */
[----:B------:R-:W2:Y:S01]  /*a050*/  MUFU.TANH R214, R214 ;  /* 0x000000d600d67308 */ /* 0x000ea20000002400 */
[----:B---3--:R-:W-:-:S07]  /*a060*/  FMNMX.FTZ R9, R212, R9, !PT ;  /* 0x00000009d4097209 */ /* 0x008fce0007810000 */
[----:B------:R-:W1:Y:S01]  /*a070*/  MUFU.TANH R162, R162 ;  /* 0x000000a200a27308 */ /* 0x000e620000002400 */
[----:B----4-:R-:W-:-:S07]  /*a080*/  FMNMX.FTZ R121, R160, R121, !PT ;  /* 0x00000079a0797209 */ /* 0x010fce0007810000 */
[----:B------:R-:W3:Y:S01]  /*a090*/  MUFU.TANH R164, R164 ;  /* 0x000000a400a47308 */ /* 0x000ee20000002400 */
[----:B--2---:R-:W-:-:S05]  /*a0a0*/  FMNMX.FTZ R0, R214, R9, !PT ;  /* 0x00000009d6007209 */ /* 0x004fca0007810000 */
[----:B------:R-:W2:Y:S01]  /*a0b0*/  SHFL.BFLY PT, R9, R0, 0x2, 0x1f ;  /* 0x0c401f0000097f89 */ /* 0x000ea200000e0000 */
[----:B-1----:R-:W-:-:S04]  /*a0c0*/  FMNMX.FTZ R121, R162, R121, !PT ;  /* 0x00000079a2797209 */ /* 0x002fc80007810000 */
[----:B---3--:R-:W-:-:S05]  /*a0d0*/  FMNMX.FTZ R121, R164, R121, !PT ;  /* 0x00000079a4797209 */ /* 0x008fca0007810000 */
[----:B0-----:R-:W0:Y:S01]  /*a0e0*/  SHFL.BFLY PT, R8, R121, 0x2, 0x1f ;  /* 0x0c401f0079087f89 */ /* 0x001e2200000e0000 */
[----:B--2---:R-:W-:Y:S02]  /*a0f0*/  FMNMX.FTZ R2, R0, R9, !PT ;  /* 0x0000000900027209 */ /* 0x004fe40007810000 */
[----:B------:R-:W1:Y:S03]  /*a100*/  LDC R9, c[0x0][0x988] ;  /* 0x00026200ff097b82 */ /* 0x000e660000000800 */
[----:B------:R-:W2:Y:S01]  /*a110*/  SHFL.BFLY PT, R123, R2, 0x1, 0x1f ;  /* 0x0c201f00027b7f89 */ /* 0x000ea200000e0000 */
[----:B0-----:R-:W-:-:S05]  /*a120*/  FMNMX.FTZ R125, R121, R8, !PT ;  /* 0x00000008797d7209 */ /* 0x001fca0007810000 */
[----:B------:R-:W0:Y:S01]  /*a130*/  SHFL.BFLY PT, R10, R125, 0x1, 0x1f ;  /* 0x0c201f007d0a7f89 */ /* 0x000e2200000e0000 */
[----:B--2---:R-:W-:-:S05]  /*a140*/  FMNMX.FTZ R8, R2, R123, !PT ;  /* 0x0000007b02087209 */ /* 0x004fca0007810000 */
[C---:B------:R-:W-:Y:S01]  /*a150*/  FADD.FTZ R166, -R8.reuse, R15 ;  /* 0x0000000f08a67221 */ /* 0x040fe20000010100 */
[----:B-1----:R-:W-:-:S03]  /*a160*/  FMUL.FTZ R141, R8, R9 ;  /* 0x00000009088d7220 */ /* 0x002fc60000410000 */
[-C--:B------:R-:W-:Y:S01]  /*a170*/  FMUL.FTZ R123, R166, R9.reuse ;  /* 0x00000009a67b7220 */ /* 0x080fe20000410000 */
[-CC-:B------:R-:W-:Y:S01]  /*a180*/  FFMA.FTZ R15, R168, R9.reuse, -R141.reuse ;  /* 0x00000009a80f7223 */ /* 0x180fe2000001088d */
[-CC-:B------:R-:W-:Y:S01]  /*a190*/  FFMA.FTZ R121, R176, R9.reuse, -R141.reuse ;  /* 0x00000009b0797223 */ /* 0x180fe2000001088d */
[-CC-:B------:R-:W-:Y:S01]  /*a1a0*/  FFMA.FTZ R168, R174, R9.reuse, -R141.reuse ;  /* 0x00000009aea87223 */ /* 0x180fe2000001088d */
[----:B------:R1:W-:Y:S01]  /*a1b0*/  MUFU.EX2 R0, R123 ;  /* 0x0000007b00007308 */ /* 0x0003e20000000800 */
[-CC-:B------:R-:W-:Y:S01]  /*a1c0*/  FFMA.FTZ R176, R192, R9.reuse, -R141.reuse ;  /* 0x00000009c0b07223 */ /* 0x180fe2000001088d */
[-CC-:B------:R-:W-:Y:S01]  /*a1d0*/  FFMA.FTZ R129, R194, R9.reuse, -R141.reuse ;  /* 0x00000009c2817223 */ /* 0x180fe2000001088d */
[----:B0-----:R-:W-:Y:S01]  /*a1e0*/  FMNMX.FTZ R10, R125, R10, !PT ;  /* 0x0000000a7d0a7209 */ /* 0x001fe20007810000 */
[-CC-:B------:R-:W-:Y:S01]  /*a1f0*/  FFMA.FTZ R125, R186, R9.reuse, -R141.reuse ;  /* 0x00000009ba7d7223 */ /* 0x180fe2000001088d */
[-CC-:B------:R-:W-:Y:S01]  /*a200*/  FFMA.FTZ R131, R198, R9.reuse, -R141.reuse ;  /* 0x00000009c6837223 */ /* 0x180fe2000001088d */
[-CC-:B------:R-:W-:Y:S01]  /*a210*/  FFMA.FTZ R133, R200, R9.reuse, -R141.reuse ;  /* 0x00000009c8857223 */ /* 0x180fe2000001088d */
[-C--:B------:R-:W-:Y:S01]  /*a220*/  FFMA.FTZ R174, R202, R9.reuse, -R141 ;  /* 0x00000009caae7223 */ /* 0x080fe2000001088d */
[----:B------:R-:W-:Y:S01]  /*a230*/  FADD.FTZ R166, -R10, R21 ;  /* 0x000000150aa67221 */ /* 0x000fe20000010100 */
[-CC-:B------:R-:W-:Y:S01]  /*a240*/  FFMA.FTZ R21, R172, R9.reuse, -R141.reuse ;  /* 0x00000009ac157223 */ /* 0x180fe2000001088d */
[-CC-:B-1----:R-:W-:Y:S01]  /*a250*/  FFMA.FTZ R123, R180, R9.reuse, -R141.reuse ;  /* 0x00000009b47b7223 */ /* 0x182fe2000001088d */
[-CC-:B------:R-:W-:Y:S01]  /*a260*/  FFMA.FTZ R172, R182, R9.reuse, -R141.reuse ;  /* 0x00000009b6ac7223 */ /* 0x180fe2000001088d */
        /* <DEDUP_REMOVED lines=13> */
[-C--:B0-----:R-:W-:Y:S01]  /*a340*/  FFMA.FTZ R127, R190, R9.reuse, -R141 ;  /* 0x00000009be7f7223 */ /* 0x081fe2000001088d */
[-C--:B------:R-:W-:Y:S01]  /*a350*/  FMUL.FTZ R141, R10, R9.reuse ;  /* 0x000000090a8d7220 */ /* 0x080fe20000410000 */
[----:B------:R-:W0:Y:S03]  /*a360*/  MUFU.EX2 R15, R15 ;  /* 0x0000000f000f7308 */ /* 0x000e260000000800 */
        /* <DEDUP_REMOVED lines=13> */
[----:B------:R-:W2:Y:S01]  /*a440*/  MUFU.EX2 R189, R189 ;  /* 0x000000bd00bd7308 */ /* 0x000ea20000000800 */
[----:B0-----:R-:W-:Y:S01]  /*a450*/  FFMA.FTZ R143, R0, R6, R15 ;  /* 0x00000006008f7223 */ /* 0x001fe2000001000f */
[-CC-:B------:R-:W-:Y:S01]  /*a460*/  FFMA.FTZ R177, R142, R9.reuse, -R141.reuse ;  /* 0x000000098eb17223 */ /* 0x180fe2000001088d */
[-CC-:B------:R-:W-:Y:S01]  /*a470*/  FFMA.FTZ R130, R144, R9.reuse, -R141.reuse ;  /* 0x0000000990827223 */ /* 0x180fe2000001088d */
[-CC-:B------:R-:W-:Y:S01]  /*a480*/  FFMA.FTZ R179, R146, R9.reuse, -R141.reuse ;  /* 0x0000000992b37223 */ /* 0x180fe2000001088d */
[-CC-:B------:R-:W-:Y:S01]  /*a490*/  FFMA.FTZ R132, R148, R9.reuse, -R141.reuse ;  /* 0x0000000994847223 */ /* 0x180fe2000001088d */
[-CC-:B------:R-:W-:Y:S01]  /*a4a0*/  FFMA.FTZ R173, R150, R9.reuse, -R141.reuse ;  /* 0x0000000996ad7223 */ /* 0x180fe2000001088d */
[-C--:B------:R-:W-:Y:S01]  /*a4b0*/  FFMA.FTZ R154, R154, R9.reuse, -R141 ;  /* 0x000000099a9a7223 */ /* 0x080fe2000001088d */
[----:B------:R-:W0:Y:S01]  /*a4c0*/  MUFU.EX2 R20, R20 ;  /* 0x0000001400147308 */ /* 0x000e220000000800 */
[----:B-1----:R-:W-:Y:S01]  /*a4d0*/  FADD.FTZ R6, R166, R143 ;  /* 0x0000008fa6067221 */ /* 0x002fe20000010000 */
[-CC-:B------:R-:W-:Y:S01]  /*a4e0*/  FFMA.FTZ R156, R156, R9.reuse, -R141.reuse ;  /* 0x000000099c9c7223 */ /* 0x180fe2000001088d */
[-CC-:B------:R-:W-:Y:S01]  /*a4f0*/  FFMA.FTZ R158, R158, R9.reuse, -R141.reuse ;  /* 0x000000099e9e7223 */ /* 0x180fe2000001088d */
[-CC-:B------:R-:W-:Y:S01]  /*a500*/  FFMA.FTZ R160, R160, R9.reuse, -R141.reuse ;  /* 0x00000009a0a07223 */ /* 0x180fe2000001088d */
[----:B------:R-:W-:-:S03]  /*a510*/  FFMA.FTZ R162, R162, R9, -R141 ;  /* 0x00000009a2a27223 */ /* 0x000fc6000001088d */
[----:B------:R-:W1:Y:S01]  /*a520*/  MUFU.EX2 R21, R21 ;  /* 0x0000001500157308 */ /* 0x000e620000000800 */
[----:B--2---:R-:W-:-:S07]  /*a530*/  FFMA.FTZ R3, R2, R3, R189 ;  /* 0x0000000302037223 */ /* 0x004fce00000100bd */
        /* <DEDUP_REMOVED lines=14> */
[-CC-:B------:R-:W-:Y:S01]  /*a620*/  FFMA.FTZ R134, R152, R9.reuse, -R141.reuse ;  /* 0x0000000998867223 */ /* 0x180fe2000001088d */
[----:B------:R-:W-:-:S05]  /*a630*/  FFMA.FTZ R141, R164, R9, -R141 ;  /* 0x00000009a48d7223 */ /* 0x000fca000001088d */
        /* <DEDUP_REMOVED lines=76> */
.L_x_4301:
[----:B------:R-:W0:Y:S01]  /*ab00*/  S2UR UR10, SR_CgaCtaId ;  /* 0x00000000000a79c3 */ /* 0x000e220000008800 */
[----:B------:R-:W-:Y:S01]  /*ab10*/  UIADD3 UR5, UR5, 0x30860, URZ ;  /* 0x0003086005057890 */ /* 0x000fe2000fffe03f */
[----:B------:R-:W-:Y:S01]  /*ab20*/  ISETP.GT.AND P1, PT, R14, UR61, PT ;  /* 0x0000003d0e007c0c */ /* 0x000fe2000bf24270 */
[----:B------:R-:W-:Y:S01]  /*ab30*/  UMOV UR60, UR7 ;  /* 0x00000007003c7c82 */ /* 0x000fe20008000000 */
        /* <DEDUP_REMOVED lines=31> */
[----:B------:R-:W-:-:S07]  /*ad30*/  IMAD.MOV.U32 R20, RZ, RZ, R14 ;  /* 0x000000ffff147224 */ /* 0x000fce00078e000e */
.L_x_4291:
[----:B------:R-:W-:-:S13]  /*ad40*/  R2UR UR5, R22 ;  /* 0x00000000160572ca */ /* 0x000fda00000e0000 */
[----:B------:R-:W-:-:S13]  /*ad50*/  ISETP.GE.AND P1, PT, R20, UR5, PT ;  /* 0x0000000514007c0c */ /* 0x000fda000bf26270 */
[----:B------:R-:W-:Y:S05]  /*ad60*/  @!P1 BRA `(.L_x_4303) ;  /* 0x0000003400f09947 */ /* 0x000fea0003800000 */
[----:B------:R-:W-:Y:S01]  /*ad70*/  IMAD.MOV.U32 R15, RZ, RZ, R10 ;  /* 0x000000ffff0f7224 */ /* 0x000fe200078e000a */
[----:B------:R-:W-:Y:S01]  /*ad80*/  UMOV UR61, UR7 ;  /* 0x00000007003d7c82 */ /* 0x000fe20008000000 */
[----:B------:R-:W-:Y:S01]  /*ad90*/  IMAD.MOV.U32 R14, RZ, RZ, R8 ;  /* 0x000000ffff0e7224 */ /* 0x000fe200078e0008 */
[----:B------:R-:W-:Y:S01]  /*ada0*/  UMOV UR38, UR4 ;  /* 0x0000000400267c82 */ /* 0x000fe20008000000 */
[----:B------:R-:W-:-:S05]  /*adb0*/  ULDC UR6, c[0x0][0x9d8] ;  /* 0x0002760000067ab9 */ /* 0x000fca0000000800 */
.L_x_4322:
[----:B------:R-:W-:-:S04]  /*adc0*/  UIADD3 UR4, UR38, 0x1, URZ ;  /* 0x0000000126047890 */ /* 0x000fc8000fffe03f */
[----:B------:R-:W-:-:S04]  /*add0*/  UISETP.NE.AND UP0, UPT, UR4, 0x2, UPT ;  /* 0x000000020400788c */ /* 0x000fc8000bf05270 */
[----:B------:R-:W-:Y:S02]  /*ade0*/  USEL UR7, URZ, 0x1, UP0 ;  /* 0x000000013f077887 */ /* 0x000fe40008000000 */
[----:B------:R-:W-:Y:S02]  /*adf0*/  USEL UR4, UR4, URZ, UP0 ;  /* 0x0000003f04047287 */ /* 0x000fe40008000000 */
[----:B------:R-:W-:Y:S01]  /*ae00*/  ULOP3.LUT UR7, UR61, UR7, URZ, 0x3c, !UPT ;  /* 0x000000073d077292 */ /* 0x000fe2000f8e3c3f */
[----:B------:R-:W-:Y:S11]  /*ae10*/  @!P0 BRA `(.L_x_4304) ;  /* 0x0000000000048947 */ /* 0x000ff60003800000 */
[----:B------:R-:W-:Y:S01]  /*ae20*/  BPT.TRAP 0x1 ;  /* 0x000000040000795c */ /* 0x000fe20000300000 */
.L_x_4304:
[----:B------:R-:W-:Y:S01]  /*ae30*/  ULEA UR60, UR4, UR39, 0x3 ;  /* 0x00000027043c7291 */ /* 0x000fe2000f8e183f */
[----:B------:R-:W-:-:S05]  /*ae40*/  IMAD.U32 R8, RZ, RZ, UR7 ;  /* 0x00000007ff087e24 */ /* 0x000fca000f8e00ff */
[----:B------:R-:W-:-:S04]  /*ae50*/  SHF.L.U32 R8, R8, 0x1f, RZ ;  /* 0x0000001f08087819 */ /* 0x000fc800000006ff */
[----:B------:R0:W1:Y:S01]  /*ae60*/  SYNCS.PHASECHK.TRANS64.TRYWAIT P1, [UR60+0x30830], R8 ;  /* 0x03083008ff0075a7 */ /* 0x000062000802017c */
[----:B------:R-:W-:Y:S05]  /*ae70*/  @!P0 BRA `(.L_x_4305) ;  /* 0x0000000000048947 */ /* 0x000fea0003800000 */
[----:B------:R-:W-:Y:S01]  /*ae80*/  BPT.TRAP 0x1 ;  /* 0x000000040000795c */ /* 0x000fe20000300000 */
.L_x_4305:
[----:B-1----:R-:W-:Y:S05]  /*ae90*/  @P1 BRA `(.L_x_4306) ;  /* 0x0000000000081947 */ /* 0x002fea0003800000 */
[----:B------:R-:W1:Y:S02]  /*aea0*/  SYNCS.PHASECHK.TRANS64.TRYWAIT P1, [UR60+0x30830], R8 ;  /* 0x03083008ff0075a7 */ /* 0x000e64000802017c */
[----:B-1----:R-:W-:Y:S05]  /*aeb0*/  @!P1 BRA `(.L_x_4307) ;  /* 0x000000a800449947 */ /* 0x002fea0003800000 */
.L_x_4306:
        /* <DEDUP_REMOVED lines=162> */
.L_x_4308:
[----:B------:R-:W-:Y:S01]  /*b8e0*/  ULEA UR5, UR38, UR39, 0x3 ;  /* 0x0000002726057291 */ /* 0x000fe2000f8e183f */
[----:B------:R-:W-:-:S05]  /*b8f0*/  IMAD.U32 R0, RZ, RZ, UR61 ;  /* 0x0000003dff007e24 */ /* 0x000fca000f8e00ff */
[----:B------:R-:W-:-:S04]  /*b900*/  SHF.L.U32 R0, R0, 0x1f, RZ ;  /* 0x0000001f00007819 */ /* 0x000fc800000006ff */
[----:B------:R2:W3:Y:S01]  /*b910*/  SYNCS.PHASECHK.TRANS64.TRYWAIT P1, [UR5+0x30850], R0 ;  /* 0x03085000ff0075a7 */ /* 0x0004e20008020145 */
[----:B------:R-:W-:Y:S05]  /*b920*/  @!P0 BRA `(.L_x_4309) ;  /* 0x0000000000048947 */ /* 0x000fea0003800000 */
[----:B------:R-:W-:Y:S01]  /*b930*/  BPT.TRAP 0x1 ;  /* 0x000000040000795c */ /* 0x000fe20000300000 */
.L_x_4309:
[----:B---3--:R-:W-:Y:S05]  /*b940*/  @P1 BRA `(.L_x_4310) ;  /* 0x0000000000081947 */ /* 0x008fea0003800000 */
[----:B------:R-:W3:Y:S02]  /*b950*/  SYNCS.PHASECHK.TRANS64.TRYWAIT P1, [UR5+0x30850], R0 ;  /* 0x03085000ff0075a7 */ /* 0x000ee40008020145 */
[----:B---3--:R-:W-:Y:S05]  /*b960*/  @!P1 BRA `(.L_x_4311) ;  /* 0x0000009c00b09947 */ /* 0x008fea0003800000 */
.L_x_4310:
        /* <DEDUP_REMOVED lines=37> */
.L_x_4312:
        /* <DEDUP_REMOVED lines=10> */
[----:B------:R-:W-:Y:S01]  /*bc60*/  FMUL.FTZ R123, R135, UR6 ;  /* 0x00000006877b7c20 */ /* 0x000fe20008410000 */
[----:B------:R-:W-:Y:S01]  /*bc70*/  FMUL.FTZ R135, R154, UR6 ;  /* 0x000000069a877c20 */ /* 0x000fe20008410000 */
[----:B------:R-:W-:Y:S01]  /*bc80*/  IMAD R176, R20, -0x60, RZ ;  /* 0xffffffa014b07824 */ /* 0x000fe200078e02ff */
[----:B------:R-:W-:Y:S01]  /*bc90*/  UISETP.NE.AND UP1, UPT, UR11, URZ, UPT ;  /* 0x0000003f0b00728c */ /* 0x000fe2000bf25270 */
[----:B------:R-:W-:Y:S01]  /*bca0*/  FMUL.FTZ R170, R128, UR6 ;  /* 0x0000000680aa7c20 */ /* 0x000fe20008410000 */
[----:B------:R-:W-:Y:S01]  /*bcb0*/  UISETP.NE.AND UP0, UPT, UR10, URZ, UPT ;  /* 0x0000003f0a00728c */ /* 0x000fe2000bf05270 */
[----:B------:R-:W-:Y:S01]  /*bcc0*/  FMUL.FTZ R171, R129, UR6 ;  /* 0x0000000681ab7c20 */ /* 0x000fe20008410000 */
[----:B------:R-:W-:Y:S01]  /*bcd0*/  FMUL.FTZ R9, R121, UR6 ;  /* 0x0000000679097c20 */ /* 0x000fe20008410000 */
[----:B--2---:R-:W-:Y:S01]  /*bce0*/  FMUL.FTZ R0, R122, UR6 ;  /* 0x000000067a007c20 */ /* 0x004fe20008410000 */
        /* <DEDUP_REMOVED lines=38> */
[----:B------:R-:W-:-:S02]  /*bf50*/  VIADD R143, R176, 0x1 ;  /* 0x00000001b08f7836 */ /* 0x000fc40000000000 */
        /* <DEDUP_REMOVED lines=8> */
[----:B------:R-:W-:Y:S01]  /*bfe0*/  IMAD R142, R12, -0x2, R143 ;  /* 0xfffffffe0c8e7824 */ /* 0x000fe200078e028f */
[----:B------:R-:W1:Y:S01]  /*bff0*/  MUFU.TANH R8, R8 ;  /* 0x0000000800087308 */ /* 0x000e620000002400 */
[----:B---3--:R-:W-:Y:S01]  /*c000*/  UPRMT UR60, UR14, 0x654, UR60 ;  /* 0x000006540e3c7896 */ /* 0x008fe2000800003c */
[----:B------:R-:W-:-:S02]  /*c010*/  ULDC UR15, c[0x0][0x288] ;  /* 0x0000a200000f7ab9 */ /* 0x000fc40000000800 */
[----:B------:R-:W-:Y:S01]  /*c020*/  ULDC UR14, c[0x0][0x9e0] ;  /* 0x00027800000e7ab9 */ /* 0x000fe20000000800 */
[C---:B------:R-:W-:Y:S01]  /*c030*/  IADD3 R143, R142.reuse, -UR15, R23 ;  /* 0x8000000f8e8f7c10 */ /* 0x040fe2000fffe017 */
[----:B------:R-:W-:Y:S02]  /*c040*/  VIADD R178, R142, 0xffffffff ;  /* 0xffffffff8eb27836 */ /* 0x000fe40000000000 */
[----:B------:R-:W2:Y:S01]  /*c050*/  MUFU.TANH R9, R9 ;  /* 0x0000000900097308 */ /* 0x000ea20000002400 */
[C---:B------:R-:W-:Y:S01]  /*c060*/  IADD3 R167, R143.reuse, UR14, RZ ;  /* 0x0000000e8fa77c10 */ /* 0x040fe2000fffe0ff */
[----:B------:R-:W-:Y:S01]  /*c070*/  VIADD R177, R143, UR11 ;  /* 0x0000000b8fb17c36 */ /* 0x000fe20008000000 */
[----:B------:R-:W-:Y:S03]  /*c080*/  SYNCS.ARRIVE.TRANS64.RED.A1T0 RZ, [UR60], RZ ;  /* 0x000000ffffff79a7 */ /* 0x000fe6000810043c */
[----:B0-----:R-:W-:-:S02]  /*c090*/  IMAD.IADD R153, R167, 0x1, R154 ;  /* 0x00000001a7997824 */ /* 0x001fc400078e029a */
        /* <DEDUP_REMOVED lines=49> */
[----:B------:R-:W-:Y:S01]  /*c3b0*/  ULDC UR10, c[0x0][0x288] ;  /* 0x0000a200000a7ab9 */ /* 0x000fe20000000800 */
[----:B------:R-:W-:Y:S01]  /*c3c0*/  IMAD R142, R17, UR11, R154 ;  /* 0x0000000b118e7c24 */ /* 0x000fe2000f8e029a */
[----:B------:R-:W-:Y:S03]  /*c3d0*/  BSSY B0, `(.L_x_4314) ;  /* 0x0000013000007945 */ /* 0x000fe60003800000 */
        /* <DEDUP_REMOVED lines=12> */
.L_x_4315:
[----:B------:R-:W-:Y:S02]  /*c4a0*/  ULDC UR10, c[0x0][0x9e4] ;  /* 0x00027900000a7ab9 */ /* 0x000fe40000000800 */
[----:B------:R-:W-:-:S05]  /*c4b0*/  IMAD.U32 R154, RZ, RZ, UR10 ;  /* 0x0000000aff9a7e24 */ /* 0x000fca000f8e00ff */
[----:B------:R-:W-:-:S13]  /*c4c0*/  ISETP.NE.AND P1, PT, R154, 0x1, PT ;  /* 0x000000019a00780c */ /* 0x000fda0003f25270 */
[----:B------:R-:W0:Y:S02]  /*c4d0*/  @P1 LDC.64 R142, c[0x0][0x9e8] ;  /* 0x00027a00ff8e1b82 */ /* 0x000e240000000a00 */
[----:B0-----:R-:W-:-:S05]  /*c4e0*/  @P1 IMAD.HI.U32 R142, R157, R142, RZ ;  /* 0x0000008e9d8e1227 */ /* 0x001fca00078e00ff */
[----:B------:R-:W-:-:S07]  /*c4f0*/  @P1 SHF.R.U32.HI R157, RZ, R143, R142 ;  /* 0x0000008fff9d1219 */ /* 0x000fce000001168e */
.L_x_4316:
[----:B------:R-:W-:Y:S05]  /*c500*/  BSYNC B0 ;  /* 0x0000000000007941 */ /* 0x000fea0003800000 */
.L_x_4314:
[----:B------:R-:W-:-:S05]  /*c510*/  IMAD R142, R157, R154, R178 ;  /* 0x0000009a9d8e7224 */ /* 0x000fca00078e02b2 */
[----:B------:R-:W-:Y:S02]  /*c520*/  VIADDMNMX R153, R142, R154, R153, PT ;  /* 0x0000009a8e997246 */ /* 0x000fe40003800199 */
[----:B------:R-:W-:-:S07]  /*c530*/  VIMNMX R155, R155, R142, !PT ;  /* 0x0000008e9b9b7248 */ /* 0x000fce0007fe0100 */
.L_x_4313:
        /* <DEDUP_REMOVED lines=157> */
.L_x_4319:
[----:B------:R-:W-:Y:S02]  /*cf10*/  ULDC UR10, c[0x0][0x9e4] ;  /* 0x00027900000a7ab9 */ /* 0x000fe40000000800 */
[----:B------:R-:W-:-:S04]  /*cf20*/  MOV R145, UR10 ;  /* 0x0000000a00917c02 */ /* 0x000fc80008000f00 */
[----:B------:R-:W-:-:S13]  /*cf30*/  ISETP.NE.AND P6, PT, R145, 0x1, PT ;  /* 0x000000019100780c */ /* 0x000fda0003fc5270 */
[----:B------:R-:W0:Y:S02]  /*cf40*/  @P6 LDC.64 R8, c[0x0][0x9e8] ;  /* 0x00027a00ff086b82 */ /* 0x000e240000000a00 */
[----:B0-----:R-:W-:-:S05]  /*cf50*/  @P6 IMAD.HI.U32 R8, R143, R8, RZ ;  /* 0x000000088f086227 */ /* 0x001fca00078e00ff */
[----:B------:R-:W-:-:S07]  /*cf60*/  @P6 SHF.R.U32.HI R143, RZ, R9, R8 ;  /* 0x00000009ff8f6219 */ /* 0x000fce0000011608 */
.L_x_4320:
[----:B------:R-:W-:Y:S05]  /*cf70*/  BSYNC B0 ;  /* 0x0000000000007941 */ /* 0x000fea0003800000 */
.L_x_4318:
[----:B------:R-:W-:-:S05]  /*cf80*/  IMAD R8, R143, R145, R178 ;  /* 0x000000918f087224 */ /* 0x000fca00078e02b2 */
[----:B------:R-:W-:Y:S02]  /*cf90*/  VIADDMNMX R133, R8, R145, R133, PT ;  /* 0x0000009108857246 */ /* 0x000fe40003800185 */
[----:B------:R-:W-:-:S07]  /*cfa0*/  VIMNMX R141, R141, R8, !PT ;  /* 0x000000088d8d7248 */ /* 0x000fce0007fe0100 */
.L_x_4317:
        /* <DEDUP_REMOVED lines=149> */
[-CC-:B------:R-:W-:Y:S01]  /*d900*/  FFMA.FTZ R146, R146, R9.reuse, -R129.reuse ;  /* 0x0000000992927223 */ /* 0x180fe20000010881 */
[----:B------:R-:W-:Y:S01]  /*d910*/  FFMA.FTZ R142, R142, R9, -R129 ;  /* 0x000000098e8e7223 */ /* 0x000fe20000010881 */
[----:B------:R-:W-:Y:S01]  /*d920*/  MUFU.EX2 R121, R206 ;  /* 0x000000ce00797308 */ /* 0x000fe20000000800 */
[----:B------:R-:W-:-:S04]  /*d930*/  FMNMX.FTZ R125, R190, R123, !PT ;  /* 0x0000007bbe7d7209 */ /* 0x000fc80007810000 */
[----:B------:R-:W-:-:S03]  /*d940*/  FMNMX.FTZ R125, R192, R125, !PT ;  /* 0x0000007dc07d7209 */ /* 0x000fc60007810000 */
[----:B------:R-:W-:Y:S01]  /*d950*/  MUFU.EX2 R123, R0 ;  /* 0x00000000007b7308 */ /* 0x000fe20000000800 */
[----:B------:R-:W-:-:S04]  /*d960*/  FMNMX.FTZ R125, R120, R125, !PT ;  /* 0x0000007d787d7209 */ /* 0x000fc80007810000 */
[----:B------:R-:W-:-:S03]  /*d970*/  FMNMX.FTZ R125, R128, R125, !PT ;  /* 0x0000007d807d7209 */ /* 0x000fc60007810000 */
[----:B------:R-:W-:Y:S01]  /*d980*/  MUFU.EX2 R194, R194 ;  /* 0x000000c200c27308 */ /* 0x000fe20000000800 */
[----:B------:R-:W-:-:S04]  /*d990*/  FMNMX.FTZ R127, R122, R125, !PT ;  /* 0x0000007d7a7f7209 */ /* 0x000fc80007810000 */
[----:B------:R-:W-:-:S03]  /*d9a0*/  FMNMX.FTZ R127, R130, R127, !PT ;  /* 0x0000007f827f7209 */ /* 0x000fc60007810000 */
[----:B------:R0:W-:Y:S01]  /*d9b0*/  MUFU.EX2 R125, R200 ;  /* 0x000000c8007d7308 */ /* 0x0001e20000000800 */
[----:B------:R-:W-:-:S04]  /*d9c0*/  FMNMX.FTZ R127, R124, R127, !PT ;  /* 0x0000007f7c7f7209 */ /* 0x000fc80007810000 */
[----:B------:R-:W-:-:S03]  /*d9d0*/  FMNMX.FTZ R127, R126, R127, !PT ;  /* 0x0000007f7e7f7209 */ /* 0x000fc60007810000 */
[----:B------:R-:W-:Y:S01]  /*d9e0*/  MUFU.EX2 R196, R196 ;  /* 0x000000c400c47308 */ /* 0x000fe20000000800 */
[----:B------:R-:W-:Y:S02]  /*d9f0*/  FMNMX.FTZ R131, R170, R127, !PT ;  /* 0x0000007faa837209 */ /* 0x000fe40007810000 */
        /* <DEDUP_REMOVED lines=12> */
[----:B------:R0:W-:Y:S01]  /*dac0*/  MUFU.EX2 R131, R10 ;  /* 0x0000000a00837308 */ /* 0x0001e20000000800 */
[-CC-:B------:R-:W-:Y:S01]  /*dad0*/  FFMA.FTZ R133, R154, R9.reuse, -R129.reuse ;  /* 0x000000099a857223 */ /* 0x180fe20000010881 */
[--C-:B------:R-:W-:Y:S02]  /*dae0*/  FFMA.FTZ R154, R160, R9, -R129.reuse ;  /* 0x00000009a09a7223 */ /* 0x100fe40000010881 */
[----:B------:R-:W0:Y:S04]  /*daf0*/  SHFL.BFLY PT, R139, R0, 0x2, 0x1f ;  /* 0x0c401f00008b7f89 */ /* 0x000e2800000e0000 */
        /* <DEDUP_REMOVED lines=127> */
.L_x_4321:
[----:B------:R-:W0:Y:S01]  /*e2f0*/  S2UR UR11, SR_CgaCtaId ;  /* 0x00000000000b79c3 */ /* 0x000e220000008800 */
[----:B------:R-:W-:Y:S01]  /*e300*/  R2UR UR10, R22 ;  /* 0x00000000160a72ca */ /* 0x000fe200000e0000 */
[----:B------:R-:W-:Y:S01]  /*e310*/  UIADD3 UR5, UR5, 0x30860, URZ ;  /* 0x0003086005057890 */ /* 0x000fe2000fffe03f */
[----:B------:R-:W-:Y:S01]  /*e320*/  F2FP.F16.F32.PACK_AB R189, R14, R189 ;  /* 0x000000bd0ebd723e */ /* 0x000fe200000000ff */
[----:B------:R-:W-:Y:S01]  /*e330*/  UMOV UR61, UR7 ;  /* 0x00000007003d7c82 */ /* 0x000fe20008000000 */
[----:B------:R-:W-:Y:S01]  /*e340*/  UMOV UR38, UR4 ;  /* 0x0000000400267c82 */ /* 0x000fe20008000000 */
[----:B------:R-:W-:Y:S01]  /*e350*/  F2FP.F16.F32.PACK_AB R188, R208, R21 ;  /* 0x00000015d0bc723e */ /* 0x000fe200000000ff */
[----:B------:R-:W-:Y:S01]  /*e360*/  IMAD.MOV.U32 R15, RZ, RZ, R10 ;  /* 0x000000ffff0f7224 */ /* 0x000fe200078e000a */
[----:B------:R-:W-:Y:S01]  /*e370*/  F2FP.F16.F32.PACK_AB R190, R194, R121 ;  /* 0x00000079c2be723e */ /* 0x000fe200000000ff */
[----:B------:R-:W-:Y:S01]  /*e380*/  IMAD.MOV.U32 R14, RZ, RZ, R8 ;  /* 0x000000ffff0e7224 */ /* 0x000fe200078e0008 */
[----:B------:R-:W-:-:S02]  /*e390*/  F2FP.F16.F32.PACK_AB R191, R144, R191 ;  /* 0x000000bf90bf723e */ /* 0x000fc400000000ff */
[----:B------:R-:W-:Y:S02]  /*e3a0*/  F2FP.F16.F32.PACK_AB R184, R196, R123 ;  /* 0x0000007bc4b8723e */ /* 0x000fe400000000ff */
[C---:B------:R-:W-:Y:S01]  /*e3b0*/  ISETP.GT.AND P1, PT, R20.reuse, UR10, PT ;  /* 0x0000000a14007c0c */ /* 0x040fe2000bf24270 */
[----:B------:R-:W-:Y:S01]  /*e3c0*/  VIADD R20, R20, 0xffffffff ;  /* 0xffffffff14147836 */ /* 0x000fe20000000000 */
        /* <DEDUP_REMOVED lines=22> */
.L_x_4303:
        /* <DEDUP_REMOVED lines=99> */
.L_x_4323:
[----:B------:R-:W-:Y:S01]  /*eb60*/  ULEA UR5, UR4, UR39, 0x3 ;  /* 0x0000002704057291 */ /* 0x000fe2000f8e183f */
[----:B------:R-:W-:-:S05]  /*eb70*/  IMAD.U32 R0, RZ, RZ, UR7 ;  /* 0x00000007ff007e24 */ /* 0x000fca000f8e00ff */
[----:B------:R-:W-:-:S04]  /*eb80*/  SHF.L.U32 R0, R0, 0x1f, RZ ;  /* 0x0000001f00007819 */ /* 0x000fc800000006ff */
[----:B------:R0:W1:Y:S01]  /*eb90*/  SYNCS.PHASECHK.TRANS64.TRYWAIT P1, [UR5+0x30850], R0 ;  /* 0x03085000ff0075a7 */ /* 0x0000620008020145 */
[----:B------:R-:W-:Y:S05]  /*eba0*/  @!P0 BRA `(.L_x_4324) ;  /* 0x0000000000048947 */ /* 0x000fea0003800000 */
[----:B------:R-:W-:Y:S01]  /*ebb0*/  BPT.TRAP 0x1 ;  /* 0x000000040000795c */ /* 0x000fe20000300000 */
.L_x_4324:
[----:B-1----:R-:W-:Y:S05]  /*ebc0*/  @P1 BRA `(.L_x_4325) ;  /* 0x0000000000081947 */ /* 0x002fea0003800000 */
[----:B------:R-:W1:Y:S02]  /*ebd0*/  SYNCS.PHASECHK.TRANS64.TRYWAIT P1, [UR5+0x30850], R0 ;  /* 0x03085000ff0075a7 */ /* 0x000e640008020145 */
[----:B-1----:R-:W-:Y:S05]  /*ebe0*/  @!P1 BRA `(.L_x_4326) ;  /* 0x0000006c00289947 */ /* 0x002fea0003800000 */
.L_x_4325:
[----:B------:R-:W-:Y:S01]  /*ebf0*/  UIADD3 UR39, UR39, 0x400, URZ ;  /* 0x0000040027277890 */ /* 0x000fe2000fffe03f */
[----:B------:R-:W-:Y:S01]  /*ec00*/  WARPGROUP.ARRIVE ;  /* 0x00000000000079c5 */ /* 0x000fe20000000000 */
[----:B------:R-:W-:Y:S01]  /*ec10*/  UMOV UR7, 0x40000040 ;  /* 0x4000004000077882 */ /* 0x000fe20000000000 */
[----:B-1----:R-:W1:Y:S01]  /*ec20*/  SHFL.BFLY PT, R5, R6, 0x2, 0x1f ;  /* 0x0c401f0006057f89 */ /* 0x002e6200000e0000 */
[----:B------:R-:W-:-:S03]  /*ec30*/  USHF.R.U32.HI UR39, URZ, 0x4, UR39 ;  /* 0x000000043f277899 */ /* 0x000fc60008011627 */
[----:B0-----:R-:W0:Y:S01]  /*ec40*/  SHFL.BFLY PT, R0, R3, 0x2, 0x1f ;  /* 0x0c401f0003007f89 */ /* 0x001e2200000e0000 */
[----:B------:R-:W-:-:S04]  /*ec50*/  ULOP3.LUT UR39, UR39, 0x3fff, URZ, 0xc0, !UPT ;  /* 0x00003fff27277892 */ /* 0x000fc8000f8ec03f */
[----:B------:R-:W-:-:S04]  /*ec60*/  ULOP3.LUT UR39, UR39, 0x3000000, URZ, 0xfc, !UPT ;  /* 0x0300000027277892 */ /* 0x000fc8000f8efc3f */
[----:B------:R-:W-:-:S07]  /*ec70*/  UIMAD UR4, UR4, 0x900, UR39 ;  /* 0x00000900040478a4 */ /* 0x000fce000f8e0227 */
[----:B------:R-:W-:Y:S02]  /*ec80*/  UMOV UR6, UR4 ;  /* 0x0000000400067c82 */ /* 0x000fe40008000000 */
[----:B------:R-:W-:Y:S01]  /*ec90*/  HGMMA.64x192x16.F32 R24, R188, gdesc[UR4].tnspB, R24, gsb0 ;  /* 0x42e00004bc187df0 */ /* 0x000fe20008000818 */
[----:B------:R-:W-:Y:S01]  /*eca0*/  UIADD3 UR6, UR4, 0x80, URZ ;  /* 0x0000008004067890 */ /* 0x000fe2000fffe03f */
[----:B-1----:R-:W-:Y:S01]  /*ecb0*/  FADD.FTZ R5, R5, R6 ;  /* 0x0000000605057221 */ /* 0x002fe20000010000 */
[----:B------:R-:W-:Y:S01]  /*ecc0*/  UMOV UR7, 0x40000040 ;  /* 0x4000004000077882 */ /* 0x000fe20000000000 */
[----:B------:R-:W-:Y:S02]  /*ecd0*/  IMAD.MOV.U32 R6, RZ, RZ, RZ ;  /* 0x000000ffff067224 */ /* 0x000fe400078e00ff */
[----:B0-----:R-:W-:Y:S01]  /*ece0*/  FADD.FTZ R2, R0, R3 ;  /* 0x0000000300027221 */ /* 0x001fe20000010000 */
[----:B------:R-:W-:Y:S01]  /*ecf0*/  IMAD.MOV.U32 R3, RZ, RZ, RZ ;  /* 0x000000ffff037224 */ /* 0x000fe200078e00ff */
[----:B------:R-:W0:Y:S04]  /*ed00*/  SHFL.BFLY PT, R0, R5, 0x1, 0x1f ;  /* 0x0c201f0005007f89 */ /* 0x000e2800000e0000 */
[----:B------:R-:W1:Y:S01]  /*ed10*/  SHFL.BFLY PT, R7, R2, 0x1, 0x1f ;  /* 0x0c201f0002077f89 */ /* 0x000e6200000e0000 */
[----:B0-----:R-:W-:Y:S01]  /*ed20*/  FADD.FTZ R11, R5, R0 ;  /* 0x00000000050b7221 */ /* 0x001fe20000010000 */
[----:B------:R-:W-:-:S02]  /*ed30*/  IMAD.MOV.U32 R0, RZ, RZ, -0x800000 ;  /* 0xff800000ff007424 */ /* 0x000fc400078e00ff */
[----:B-1----:R-:W-:Y:S02]  /*ed40*/  FADD.FTZ R12, R2, R7 ;  /* 0x00000007020c7221 */ /* 0x002fe40000010000 */
[----:B------:R-:W-:Y:S01]  /*ed50*/  FSETP.NE.FTZ.AND P1, PT, R11, RZ, PT ;  /* 0x000000ff0b00720b */ /* 0x000fe20003f35000 */
[----:B------:R-:W-:Y:S02]  /*ed60*/  IMAD.MOV.U32 R2, RZ, RZ, -0x800000 ;  /* 0xff800000ff027424 */ /* 0x000fe400078e00ff */
[----:B------:R-:W-:-:S10]  /*ed70*/  FSETP.NE.FTZ.AND P2, PT, R12, RZ, PT ;  /* 0x000000ff0c00720b */ /* 0x000fd40003f55000 */
[----:B------:R-:W0:Y:S01]  /*ed80*/  @P1 MUFU.LG2 R4, R11 ;  /* 0x0000000b00041308 */ /* 0x000e220000000c00 */
[C---:B------:R-:W-:Y:S02]  /*ed90*/  @P1 FMUL.FTZ R5, R9.reuse, 0.69314718246459960938 ;  /* 0x3f31721809051820 */ /* 0x040fe40000410000 */
[----:B------:R-:W-:-:S05]  /*eda0*/  @P2 FMUL.FTZ R14, R9, 0.69314718246459960938 ;  /* 0x3f317218090e2820 */ /* 0x000fca0000410000 */
        /* <DEDUP_REMOVED lines=34> */
.L_x_4327:
        /* <DEDUP_REMOVED lines=101> */
.L_x_4249:
[----:B------:R-:W-:Y:S05]  /*f620*/  @P0 BRA `(.L_x_4328) ;  /* 0x0000001800d40947 */ /* 0x000fea0003800000 */
[----:B------:R-:W2:Y:S01]  /*f630*/  LDL R3, [R1] ;  /* 0x0000000001037983 */ /* 0x000ea20000100800 */
[----:B------:R-:W0:Y:S01]  /*f640*/  LDC R17, c[0x0][0xbe8] ;  /* 0x0002fa00ff117b82 */ /* 0x000e220000000800 */
[----:B------:R-:W-:Y:S01]  /*f650*/  ULDC.64 UR8, c[0x0][0xbd0] ;  /* 0x0002f40000087ab9 */ /* 0x000fe20000000a00 */
[----:B------:R-:W-:Y:S01]  /*f660*/  BSSY B0, `(.L_x_4329) ;  /* 0x000011d000007945 */ /* 0x000fe20003800000 */
[----:B------:R-:W1:Y:S05]  /*f670*/  S2R R18, SR_CTAID.X ;  /* 0x0000000000127919 */ /* 0x000e6a0000002500 */
[----:B------:R-:W3:Y:S08]  /*f680*/  S2UR UR12, SR_CTAID.Z ;  /* 0x00000000000c79c3 */ /* 0x000ef00000002700 */
[----:B------:R-:W4:Y:S08]  /*f690*/  S2UR UR11, SR_CTAID.Y ;  /* 0x00000000000b79c3 */ /* 0x000f300000002600 */
[----:B------:R-:W-:Y:S01]  /*f6a0*/  BAR.SYNC.DEFER_BLOCKING 0x1, 0x100 ;  /* 0x0044000000007b1d */ /* 0x000fe20000010000 */
[----:B0-----:R-:W-:-:S07]  /*f6b0*/  ISETP.NE.AND P0, PT, R17, 0x1, PT ;  /* 0x000000011100780c */ /* 0x001fce0003f05270 */
[----:B------:R-:W4:Y:S01]  /*f6c0*/  LDC R19, c[0x0][0xc50] ;  /* 0x00031400ff137b82 */ /* 0x000f220000000800 */
[----:B---3--:R-:W-:-:S07]  /*f6d0*/  USHF.R.S32.HI UR10, URZ, 0x1f, UR12 ;  /* 0x0000001f3f0a7899 */ /* 0x008fce000801140c */
[----:B------:R-:W0:Y:S08]  /*f6e0*/  LDC.64 R14, c[0x0][0xb40] ;  /* 0x0002d000ff0e7b82 */ /* 0x000e300000000a00 */
[----:B------:R-:W3:Y:S08]  /*f6f0*/  @P0 LDC R13, c[0x0][0xbf0] ;  /* 0x0002fc00ff0d0b82 */ /* 0x000ef00000000800 */
[----:B------:R-:W5:Y:S08]  /*f700*/  @P0 LDC R23, c[0x0][0xbec] ;  /* 0x0002fb00ff170b82 */ /* 0x000f700000000800 */
[----:B------:R-:W5:Y:S01]  /*f710*/  @P0 LDC R22, c[0x0][0xbf0] ;  /* 0x0002fc00ff160b82 */ /* 0x000f620000000800 */
[----:B--2---:R-:W-:-:S02]  /*f720*/  R2UR UR13, R3 ;  /* 0x00000000030d72ca */ /* 0x004fc400000e0000 */
[----:B------:R-:W2:Y:S11]  /*f730*/  S2R R3, SR_TID.X ;  /* 0x0000000000037919 */ /* 0x000eb60000002100 */
[----:B------:R-:W-:-:S02]  /*f740*/  USHF.R.S32.HI UR7, URZ, 0x1f, UR13 ;  /* 0x0000001f3f077899 */ /* 0x000fc4000801140d */
[----:B------:R-:W-:Y:S01]  /*f750*/  IMAD R16, RZ, RZ, -UR13 ;  /* 0x8000000dff107e24 */ /* 0x000fe2000f8e02ff */
[----:B------:R-:W-:Y:S02]  /*f760*/  UIMAD.WIDE.U32 UR4, UR13, UR8, URZ ;  /* 0x000000080d0472a5 */ /* 0x000fe4000f8e003f */
[----:B------:R-:W-:Y:S01]  /*f770*/  UIMAD UR6, UR7, UR8, URZ ;  /* 0x00000008070672a4 */ /* 0x000fe2000f8e023f */
[----:B----4-:R-:W-:-:S03]  /*f780*/  IMAD R19, R19, R16, UR11 ;  /* 0x0000000b13137e24 */ /* 0x010fc6000f8e0210 */
        /* <DEDUP_REMOVED lines=8> */
[----:B------:R-:W-:Y:S02]  /*f810*/  LOP3.LUT R7, R5, 0xffffff80, RZ, 0xc0, !PT ;  /* 0xffffff8005077812 */ /* 0x000fe400078ec0ff */
[----:B------:R-:W-:-:S03]  /*f820*/  SHF.R.S32.HI R6, RZ, 0x7, R5 ;  /* 0x00000007ff067819 */ /* 0x000fc60000011405 */
[----:B------:R-:W-:Y:S01]  /*f830*/  IMAD.IADD R20, R4, 0x1, -R7 ;  /* 0x0000000104147824 */ /* 0x000fe200078e0a07 */
[----:B------:R-:W-:Y:S02]  /*f840*/  LEA.HI R3, R5, R6, RZ, 0x1 ;  /* 0x0000000605037211 */ /* 0x000fe400078f08ff */
[----:B------:R-:W-:Y:S02]  /*f850*/  LOP3.LUT R5, R10, 0xfffffffc, RZ, 0xc0, !PT ;  /* 0xfffffffc0a057812 */ /* 0x000fe400078ec0ff */
[----:B------:R-:W-:Y:S01]  /*f860*/  SHF.R.S32.HI R7, RZ, 0x1f, R20 ;  /* 0x0000001fff077819 */ /* 0x000fe20000011414 */
[----:B------:R-:W2:Y:S01]  /*f870*/  LDC.64 R10, c[0x0][0xbd8] ;  /* 0x0002f600ff0a7b82 */ /* 0x000ea20000000a00 */
[----:B------:R-:W-:Y:S01]  /*f880*/  LOP3.LUT R3, R3, 0x3fffffe, RZ, 0xc0, !PT ;  /* 0x03fffffe03037812 */ /* 0x000fe200078ec0ff */
[----:B------:R-:W-:Y:S01]  /*f890*/  IMAD.IADD R5, R4, 0x1, -R5 ;  /* 0x0000000104057824 */ /* 0x000fe200078e0a05 */
[----:B------:R-:W-:Y:S02]  /*f8a0*/  LEA.HI R21, R7, R20, RZ, 0x2 ;  /* 0x0000001407157211 */ /* 0x000fe400078f10ff */
[----:B------:R-:W-:-:S02]  /*f8b0*/  IADD3 R3, R6, -R3, RZ ;  /* 0x8000000306037210 */ /* 0x000fc40007ffe0ff */
[--C-:B------:R-:W-:Y:S02]  /*f8c0*/  SHF.R.S32.HI R8, RZ, 0x2, R21.reuse ;  /* 0x00000002ff087819 */ /* 0x100fe40000011415 */
[----:B------:R-:W-:Y:S02]  /*f8d0*/  SHF.R.S32.HI R9, RZ, 0x1f, R21 ;  /* 0x0000001fff097819 */ /* 0x000fe40000011415 */
[----:B------:R-:W-:Y:S02]  /*f8e0*/  LEA.HI R6, R5, R5, RZ, 0x1 ;  /* 0x0000000505067211 */ /* 0x000fe400078f08ff */
[----:B------:R-:W-:Y:S02]  /*f8f0*/  LEA.HI R9, R9, R8, RZ, 0x3 ;  /* 0x0000000809097211 */ /* 0x000fe400078f18ff */
[----:B------:R-:W-:Y:S02]  /*f900*/  LEA.HI R7, R7, R20, RZ, 0x5 ;  /* 0x0000001407077211 */ /* 0x000fe400078f28ff */
[----:B------:R-:W-:-:S02]  /*f910*/  LOP3.LUT R9, R9, 0xfffffff8, RZ, 0xc0, !PT ;  /* 0xfffffff809097812 */ /* 0x000fc400078ec0ff */
[----:B------:R-:W-:Y:S02]  /*f920*/  LOP3.LUT R6, R6, 0x1ffffffe, RZ, 0xc0, !PT ;  /* 0x1ffffffe06067812 */ /* 0x000fe400078ec0ff */
[----:B------:R-:W-:Y:S01]  /*f930*/  SHF.R.S32.HI R7, RZ, 0x5, R7 ;  /* 0x00000005ff077819 */ /* 0x000fe20000011407 */
[----:B------:R-:W-:Y:S01]  /*f940*/  IMAD.IADD R4, R8, 0x1, -R9 ;  /* 0x0000000108047824 */ /* 0x000fe200078e0a09 */
[----:B------:R-:W-:Y:S01]  /*f950*/  LOP3.LUT R21, R21, 0x7ffffffc, RZ, 0xc0, !PT ;  /* 0x7ffffffc15157812 */ /* 0x000fe200078ec0ff */
[----:B------:R-:W4:Y:S01]  /*f960*/  @P0 LDC R9, c[0x0][0xbec] ;  /* 0x0002fb00ff090b82 */ /* 0x000f220000000800 */
[----:B------:R-:W-:Y:S02]  /*f970*/  IMAD.IADD R12, R5, 0x1, -R6 ;  /* 0x00000001050c7824 */ /* 0x000fe400078e0a06 */
[----:B------:R-:W-:Y:S02]  /*f980*/  IMAD R6, R7, 0x10, R4 ;  /* 0x0000001007067824 */ /* 0x000fe400078e0204 */
[----:B------:R-:W-:-:S02]  /*f990*/  IMAD.U32 R5, RZ, RZ, UR5 ;  /* 0x00000005ff057e24 */ /* 0x000fc4000f8e00ff */
[----:B------:R-:W-:Y:S02]  /*f9a0*/  IMAD R3, R3, 0x40, R6 ;  /* 0x0000004003037824 */ /* 0x000fe400078e0206 */
[----:B------:R-:W-:Y:S01]  /*f9b0*/  IMAD.U32 R4, RZ, RZ, UR4 ;  /* 0x00000004ff047e24 */ /* 0x000fe2000f8e00ff */
[----:B------:R-:W-:Y:S01]  /*f9c0*/  UIMAD.WIDE.U32 UR4, UR13, UR8, URZ ;  /* 0x000000080d0472a5 */ /* 0x000fe2000f8e003f */
[----:B------:R-:W-:Y:S01]  /*f9d0*/  IMAD.U32 R5, RZ, RZ, UR6 ;  /* 0x00000006ff057e24 */ /* 0x000fe2000f8e00ff */
[----:B------:R-:W-:Y:S01]  /*f9e0*/  UIMAD UR6, UR13, UR9, UR7 ;  /* 0x000000090d0672a4 */ /* 0x000fe2000f8e0207 */
[----:B--2---:R-:W-:Y:S02]  /*f9f0*/  IMAD R8, R10, UR10, RZ ;  /* 0x0000000a0a087c24 */ /* 0x004fe4000f8e02ff */
[----:B------:R-:W-:Y:S01]  /*fa00*/  IMAD R6, R12, 0x8, R3 ;  /* 0x000000080c067824 */ /* 0x000fe200078e0203 */
[----:B------:R-:W-:Y:S01]  /*fa10*/  UIADD3 UR6, UR5, UR6, URZ ;  /* 0x0000000605067290 */ /* 0x000fe2000fffe03f */
[----:B------:R-:W-:Y:S01]  /*fa20*/  IMAD R11, R11, UR12, R8 ;  /* 0x0000000c0b0b7c24 */ /* 0x000fe2000f8e0208 */
[----:B------:R-:W-:Y:S01]  /*fa30*/  ULDC.64 UR8, c[0x0][0xb28] ;  /* 0x0002ca0000087ab9 */ /* 0x000fe20000000a00 */
[----:B-1----:R-:W-:-:S02]  /*fa40*/  IMAD R8, R18, 0x80, R6 ;  /* 0x0000008012087824 */ /* 0x002fc400078e0206 */
[----:B------:R-:W-:-:S04]  /*fa50*/  IMAD.WIDE.U32 R4, R10, UR12, R4 ;  /* 0x0000000c0a047c25 */ /* 0x000fc8000f8e0004 */
[----:B----4-:R-:W-:-:S04]  /*fa60*/  @P0 IMAD.HI.U32 R10, R8, R9, RZ ;  /* 0x00000009080a0227 */ /* 0x010fc800078e00ff */
[----:B------:R-:W-:Y:S01]  /*fa70*/  IMAD.U32 R7, RZ, RZ, UR5 ;  /* 0x00000005ff077e24 */ /* 0x000fe2000f8e00ff */
[----:B------:R-:W-:Y:S01]  /*fa80*/  MOV R7, UR6 ;  /* 0x0000000600077c02 */ /* 0x000fe20008000f00 */
[C---:B0-----:R-:W-:Y:S01]  /*fa90*/  IMAD R12, R14.reuse, UR10, RZ ;  /* 0x0000000a0e0c7c24 */ /* 0x041fe2000f8e02ff */
[----:B------:R-:W-:Y:S01]  /*faa0*/  ULDC.64 UR6, c[0x0][0xb48] ;  /* 0x0002d20000067ab9 */ /* 0x000fe20000000a00 */
[----:B------:R-:W-:Y:S01]  /*fab0*/  IMAD.U32 R6, RZ, RZ, UR4 ;  /* 0x00000004ff067e24 */ /* 0x000fe2000f8e00ff */
[----:B------:R-:W-:Y:S01]  /*fac0*/  ULDC.64 UR4, c[0x0][0xbe0] ;  /* 0x0002f80000047ab9 */ /* 0x000fe20000000a00 */
[----:B------:R-:W-:Y:S01]  /*fad0*/  IMAD.MOV.U32 R9, RZ, RZ, R8 ;  /* 0x000000ffff097224 */ /* 0x000fe200078e0008 */
[----:B---3--:R-:W-:Y:S01]  /*fae0*/  @P0 SHF.R.U32.HI R9, RZ, R13, R10 ;  /* 0x0000000dff090219 */ /* 0x008fe2000001160a */
[----:B------:R-:W-:Y:S01]  /*faf0*/  IMAD R13, R15, UR12, R12 ;  /* 0x0000000c0f0d7c24 */ /* 0x000fe2000f8e020c */
[----:B------:R-:W-:Y:S01]  /*fb00*/  SHF.R.S32.HI R12, RZ, 0x1f, R19 ;  /* 0x0000001fff0c7819 */ /* 0x000fe20000011413 */
[----:B------:R-:W-:-:S04]  /*fb10*/  IMAD.WIDE.U32 R6, R14, UR12, R6 ;  /* 0x0000000c0e067c25 */ /* 0x000fc8000f8e0006 */
[----:B------:R-:W-:Y:S02]  /*fb20*/  IMAD.IADD R5, R5, 0x1, R11 ;  /* 0x0000000105057824 */ /* 0x000fe400078e020b */
[----:B-----5:R-:W-:-:S04]  /*fb30*/  @P0 IMAD.HI.U32 R23, R8, R23, RZ ;  /* 0x0000001708170227 */ /* 0x020fc800078e00ff */
[----:B------:R-:W-:Y:S02]  /*fb40*/  IMAD.IADD R7, R7, 0x1, R13 ;  /* 0x0000000107077824 */ /* 0x000fe400078e020d */
[----:B------:R-:W-:Y:S02]  /*fb50*/  IMAD R13, R12, UR6, RZ ;  /* 0x000000060c0d7c24 */ /* 0x000fe4000f8e02ff */
[----:B------:R-:W-:-:S04]  /*fb60*/  IMAD.WIDE.U32 R4, R19, UR4, R4 ;  /* 0x0000000413047c25 */ /* 0x000fc8000f8e0004 */
[----:B------:R-:W-:Y:S01]  /*fb70*/  IMAD.MOV.U32 R11, RZ, RZ, R8 ;  /* 0x000000ffff0b7224 */ /* 0x000fe200078e0008 */
[----:B------:R-:W-:Y:S01]  /*fb80*/  @P0 SHF.R.U32.HI R11, RZ, R22, R23 ;  /* 0x00000016ff0b0219 */ /* 0x000fe20000011617 */
[----:B------:R-:W-:Y:S01]  /*fb90*/  IMAD R10, R12, UR4, RZ ;  /* 0x000000040c0a7c24 */ /* 0x000fe2000f8e02ff */
[----:B------:R-:W-:Y:S01]  /*fba0*/  IADD3 R4, P0, R9, R4, RZ ;  /* 0x0000000409047210 */ /* 0x000fe20007f1e0ff */
[C---:B------:R-:W-:Y:S01]  /*fbb0*/  IMAD R15, R19.reuse, UR7, R13 ;  /* 0x00000007130f7c24 */ /* 0x040fe2000f8e020d */
[--C-:B------:R-:W-:Y:S01]  /*fbc0*/  SHF.R.S32.HI R13, RZ, 0x1f, R9.reuse ;  /* 0x0000001fff0d7819 */ /* 0x100fe20000011409 */
[----:B------:R-:W-:Y:S02]  /*fbd0*/  IMAD.MOV R9, RZ, RZ, -R9 ;  /* 0x000000ffff097224 */ /* 0x000fe400078e0a09 */
[----:B------:R-:W-:Y:S01]  /*fbe0*/  IMAD R12, R19, UR5, R10 ;  /* 0x00000005130c7c24 */ /* 0x000fe2000f8e020a */
[--C-:B------:R-:W-:Y:S01]  /*fbf0*/  SHF.R.S32.HI R10, RZ, 0x1f, R11.reuse ;  /* 0x0000001fff0a7819 */ /* 0x100fe2000001140b */
[----:B------:R-:W-:Y:S01]  /*fc00*/  IMAD.MOV R14, RZ, RZ, -R11 ;  /* 0x000000ffff0e7224 */ /* 0x000fe200078e0a0b */
[----:B------:R-:W-:Y:S01]  /*fc10*/  ULDC.64 UR4, c[0x0][0xb30] ;  /* 0x0002cc0000047ab9 */ /* 0x000fe20000000a00 */
[----:B------:R-:W-:Y:S01]  /*fc20*/  IMAD R9, R17, R9, R8 ;  /* 0x0000000911097224 */ /* 0x000fe200078e0208 */
[----:B------:R-:W-:Y:S01]  /*fc30*/  IADD3.X R5, R13, R5, R12, P0, !PT ;  /* 0x000000050d057210 */ /* 0x000fe200007fe40c */
[----:B------:R-:W-:Y:S01]  /*fc40*/  IMAD.WIDE.U32 R6, R19, UR6, R6 ;  /* 0x0000000613067c25 */ /* 0x000fe2000f8e0006 */
[----:B------:R-:W-:-:S03]  /*fc50*/  ULDC.64 UR6, c[0x0][0xbc8] ;  /* 0x0002f20000067ab9 */ /* 0x000fc60000000a00 */
[----:B------:R-:W-:Y:S02]  /*fc60*/  IMAD R10, R10, UR4, RZ ;  /* 0x000000040a0a7c24 */ /* 0x000fe4000f8e02ff */
[----:B------:R-:W-:Y:S01]  /*fc70*/  IMAD R13, R17, R14, R8 ;  /* 0x0000000e110d7224 */ /* 0x000fe200078e0208 */
[----:B------:R-:W-:Y:S01]  /*fc80*/  SHF.R.S32.HI R8, RZ, 0x1f, R9 ;  /* 0x0000001fff087819 */ /* 0x000fe20000011409 */
[----:B------:R-:W-:Y:S01]  /*fc90*/  IMAD.IADD R7, R7, 0x1, R15 ;  /* 0x0000000107077824 */ /* 0x000fe200078e020f */
[----:B------:R-:W-:Y:S01]  /*fca0*/  LEA R14, R18, R3, 0x7 ;  /* 0x00000003120e7211 */ /* 0x000fe200078e38ff */
[C---:B------:R-:W-:Y:S01]  /*fcb0*/  IMAD R15, R11.reuse, UR5, R10 ;  /* 0x000000050b0f7c24 */ /* 0x040fe2000f8e020a */
[----:B------:R-:W-:Y:S01]  /*fcc0*/  SHF.R.S32.HI R10, RZ, 0x1f, R13 ;  /* 0x0000001fff0a7819 */ /* 0x000fe2000001140d */
[----:B------:R-:W-:Y:S01]  /*fcd0*/  IMAD.WIDE.U32 R6, R11, UR4, R6 ;  /* 0x000000040b067c25 */ /* 0x000fe2000f8e0006 */
[----:B------:R-:W0:Y:S01]  /*fce0*/  S2UR UR5, SR_CgaCtaId ;  /* 0x00000000000579c3 */ /* 0x000e220000008800 */
[----:B------:R-:W-:-:S02]  /*fcf0*/  UMOV UR4, 0x400 ;  /* 0x0000040000047882 */ /* 0x000fc40000000000 */
[----:B------:R-:W-:Y:S02]  /*fd00*/  IMAD R8, R8, UR6, RZ ;  /* 0x0000000608087c24 */ /* 0x000fe4000f8e02ff */
        /* <DEDUP_REMOVED lines=11> */
[----:B------:R-:W-:Y:S01]  /*fdc0*/  SHFL.IDX PT, R10, R16, RZ, 0x1c1f ;  /* 0x001c1fff100a7589 */ /* 0x000fe200000e0000 */
[----:B------:R-:W-:Y:S01]  /*fdd0*/  IMAD.IADD R9, R9, 0x1, R15 ;  /* 0x0000000109097824 */ /* 0x000fe200078e020f */
[----:B------:R-:W-:Y:S01]  /*fde0*/  LEA R6, P1, R8, UR8, 0x2 ;  /* 0x0000000808067c11 */ /* 0x000fe2000f8210ff */
[----:B0-----:R-:W-:Y:S01]  /*fdf0*/  ULEA UR4, UR5, UR4, 0x18 ;  /* 0x0000000405047291 */ /* 0x001fe2000f8ec03f */
[----:B------:R-:W-:Y:S01]  /*fe00*/  LEA.HI.X R15, R4, UR7, R5, 0x2, P0 ;  /* 0x00000007040f7c11 */ /* 0x000fe200080f1405 */
[----:B------:R-:W-:Y:S01]  /*fe10*/  SHFL.IDX PT, R12, R16, 0x1, 0x1c1f ;  /* 0x003c1f00100c7f89 */ /* 0x000fe200000e0000 */
[----:B------:R-:W-:Y:S01]  /*fe20*/  LEA.HI.X R9, R8, UR9, R9, 0x2, P1 ;  /* 0x0000000908097c11 */ /* 0x000fe200088f1409 */
[----:B------:R-:W-:Y:S01]  /*fe30*/  IMAD R7, R17, UR6, RZ ;  /* 0x0000000611077c24 */ /* 0x000fe2000f8e02ff */
[----:B------:R-:W-:Y:S01]  /*fe40*/  LOP3.LUT P0, RZ, R20, 0x3, RZ, 0xc0, !PT ;  /* 0x0000000314ff7812 */ /* 0x000fe2000780c0ff */
[----:B------:R-:W0:Y:S01]  /*fe50*/  SHFL.IDX PT, R11, R15, RZ, 0x1c1f ;  /* 0x001c1fff0f0b7589 */ /* 0x000e2200000e0000 */
[C---:B------:R-:W-:Y:S01]  /*fe60*/  VIADD R8, R14.reuse, 0x8 ;  /* 0x000000080e087836 */ /* 0x040fe20000000000 */
[----:B------:R-:W-:Y:S01]  /*fe70*/  UIADD3 UR4, UR4, 0x30820, URZ ;  /* 0x0003082004047890 */ /* 0x000fe2000fffe03f */
[CC--:B------:R-:W-:Y:S01]  /*fe80*/  ISETP.GE.OR P1, PT, R14.reuse, R7.reuse, P0 ;  /* 0x000000070e00720c */ /* 0x0c0fe20000726670 */
[----:B------:R-:W1:Y:S01]  /*fe90*/  SHFL.IDX PT, R13, R15, 0x1, 0x1c1f ;  /* 0x003c1f000f0d7f89 */ /* 0x000e6200000e0000 */
[-C--:B------:R-:W-:Y:S01]  /*fea0*/  ISETP.GE.AND P2, PT, R14, R7.reuse, PT ;  /* 0x000000070e00720c */ /* 0x080fe20003f46270 */
[----:B------:R-:W-:Y:S01]  /*feb0*/  UPRMT UR4, URZ, 0x654, UR4 ;  /* 0x000006543f047896 */ /* 0x000fe20008000004 */
[----:B------:R-:W-:Y:S01]  /*fec0*/  ISETP.GE.OR P0, PT, R8, R7, P0 ;  /* 0x000000070800720c */ /* 0x000fe20000706670 */
[----:B------:R-:W-:Y:S01]  /*fed0*/  IMAD.IADD R3, R20, 0x1, -R21 ;  /* 0x0000000114037824 */ /* 0x000fe200078e0a15 */
[----:B------:R2:W3:Y:S03]  /*fee0*/  SHFL.IDX PT, R4, R6, RZ, 0x1c1f ;  /* 0x001c1fff06047589 */ /* 0x0004e600000e0000 */
[----:B------:R-:W-:Y:S01]  /*fef0*/  IMAD.SHL.U32 R3, R3, 0x2, RZ ;  /* 0x0000000203037824 */ /* 0x000fe200078e00ff */
[----:B------:R2:W4:Y:S02]  /*ff00*/  SHFL.IDX PT, R5, R9, RZ, 0x1c1f ;  /* 0x001c1fff09057589 */ /* 0x00052400000e0000 */
[----:B------:R-:W-:Y:S02]  /*ff10*/  SYNCS.ARRIVE.TRANS64.RED.A1T0 RZ, [UR4], RZ ;  /* 0x000000ffffff79a7 */ /* 0x000fe40008100404 */
[----:B0-----:R2:W-:Y:S04]  /*ff20*/  @!P1 ST.E desc[UR36][R10.64], R2 ;  /* 0x000000020a009985 */ /* 0x0015e8000c101924 */
[----:B-1----:R2:W-:Y:S01]  /*ff30*/  @!P0 ST.E desc[UR36][R12.64], R0 ;  /* 0x000000000c008985 */ /* 0x0025e2000c101924 */
[----:B------:R-:W-:Y:S05]  /*ff40*/  @P2 BRA `(.L_x_4330) ;  /* 0x0000000800382947 */ /* 0x000fea0003800000 */
        /* <DEDUP_REMOVED lines=15> */
[C-C-:B---34-:R-:W-:Y:S02]  /*10040*/  @!P0 IMAD.WIDE R10, R3.reuse, 0x4, R4.reuse ;  /* 0x00000004030a8825 */ /* 0x158fe400078e0204 */
[----:B------:R-:W-:Y:S02]  /*10050*/  @!P1 LEA.HI R0, R0, R0, RZ, 0x1 ;  /* 0x0000000000009211 */ /* 0x000fe400078f08ff */
[----:B------:R-:W-:Y:S01]  /*10060*/  @!P2 LEA.HI R2, R2, R2, RZ, 0x1 ;  /* 0x000000020202a211 */ /* 0x000fe200078f08ff */
[----:B------:R0:W-:Y:S01]  /*10070*/  @!P0 ST.E.64 desc[UR36][R10.64], R24 ;  /* 0x000000180a008985 */ /* 0x0001e2000c101b24 */
[----:B------:R-:W-:Y:S01]  /*10080*/  @!P1 LOP3.LUT R13, R0, 0xfffffffe, RZ, 0xc0, !PT ;  /* 0xfffffffe000d9812 */ /* 0x000fe200078ec0ff */
[C---:B------:R-:W-:Y:S01]  /*10090*/  VIADD R0, R3.reuse, 0x28 ;  /* 0x0000002803007836 */ /* 0x040fe20000000000 */
[----:B------:R-:W-:Y:S01]  /*100a0*/  @!P2 LOP3.LUT R15, R2, 0xfffffffe, RZ, 0xc0, !PT ;  /* 0xfffffffe020fa812 */ /* 0x000fe200078ec0ff */
[----:B------:R-:W-:Y:S01]  /*100b0*/  VIADD R2, R3, 0x30 ;  /* 0x0000003003027836 */ /* 0x000fe20000000000 */
[----:B------:R-:W-:Y:S01]  /*100c0*/  @!P5 LEA.HI R16, R16, R16, RZ, 0x1 ;  /* 0x000000101010d211 */ /* 0x000fe200078f08ff */
[----:B------:R-:W-:Y:S01]  /*100d0*/  @!P1 IMAD.WIDE R12, R13, 0x4, R4 ;  /* 0x000000040d0c9825 */ /* 0x000fe200078e0204 */
[----:B------:R-:W-:-:S02]  /*100e0*/  ISETP.GE.AND P0, PT, R0, UR4, PT ;  /* 0x0000000400007c0c */ /* 0x000fc4000bf06270 */
[----:B------:R-:W-:Y:S01]  /*100f0*/  ISETP.GE.AND P4, PT, R2, UR4, PT ;  /* 0x0000000402007c0c */ /* 0x000fe2000bf86270 */
        /* <DEDUP_REMOVED lines=9> */
[----:B------:R-:W-:Y:S01]  /*10190*/  @!P4 LEA.HI R2, R2, R2, RZ, 0x1 ;  /* 0x000000020202c211 */ /* 0x000fe200078f08ff */
[--C-:B------:R-:W-:Y:S01]  /*101a0*/  @!P5 IMAD.WIDE R10, R11, 0x4, R4.reuse ;  /* 0x000000040b0ad825 */ /* 0x100fe200078e0204 */
[----:B------:R-:W-:Y:S02]  /*101b0*/  @!P3 LEA.HI R18, R18, R18, RZ, 0x1 ;  /* 0x000000121212b211 */ /* 0x000fe400078f08ff */
[----:B-1----:R-:W-:Y:S02]  /*101c0*/  @!P6 LOP3.LUT R13, R17, 0xfffffffe, RZ, 0xc0, !PT ;  /* 0xfffffffe110de812 */ /* 0x002fe400078ec0ff */
[----:B------:R-:W-:Y:S01]  /*101d0*/  @!P1 LEA.HI R20, R20, R20, RZ, 0x1 ;  /* 0x0000001414149211 */ /* 0x000fe200078f08ff */
[----:B------:R0:W-:Y:S01]  /*101e0*/  @!P5 ST.E.64 desc[UR36][R10.64], R36 ;  /* 0x000000240a00d985 */ /* 0x0001e2000c101b24 */
[----:B--2---:R-:W-:Y:S01]  /*101f0*/  @!P2 LEA.HI R14, R19, R19, RZ, 0x1 ;  /* 0x00000013130ea211 */ /* 0x004fe200078f08ff */
[----:B------:R-:W-:Y:S01]  /*10200*/  @!P6 IMAD.WIDE R12, R13, 0x4, R4 ;  /* 0x000000040d0ce825 */ /* 0x000fe200078e0204 */
[----:B------:R-:W-:-:S02]  /*10210*/  @!P0 LOP3.LUT R15, R0, 0xfffffffe, RZ, 0xc0, !PT ;  /* 0xfffffffe000f8812 */ /* 0x000fc400078ec0ff */
[----:B------:R-:W-:Y:S01]  /*10220*/  @!P4 LOP3.LUT R17, R2, 0xfffffffe, RZ, 0xc0, !PT ;  /* 0xfffffffe0211c812 */ /* 0x000fe200078ec0ff */
[C---:B------:R-:W-:Y:S01]  /*10230*/  VIADD R0, R3.reuse, 0x60 ;  /* 0x0000006003007836 */ /* 0x040fe20000000000 */
[----:B------:R-:W-:Y:S01]  /*10240*/  @!P3 LOP3.LUT R19, R18, 0xfffffffe, RZ, 0xc0, !PT ;  /* 0xfffffffe1213b812 */ /* 0x000fe200078ec0ff */
[----:B------:R1:W-:Y:S01]  /*10250*/  @!P6 ST.E.64 desc[UR36][R12.64], R40 ;  /* 0x000000280c00e985 */ /* 0x0003e2000c101b24 */
[----:B------:R-:W-:Y:S01]  /*10260*/  @!P2 LOP3.LUT R21, R14, 0xfffffffe, RZ, 0xc0, !PT ;  /* 0xfffffffe0e15a812 */ /* 0x000fe200078ec0ff */
[C---:B------:R-:W-:Y:S01]  /*10270*/  VIADD R2, R3.reuse, 0x68 ;  /* 0x0000006803027836 */ /* 0x040fe20000000000 */
[----:B------:R-:W-:Y:S01]  /*10280*/  @!P1 LOP3.LUT R23, R20, 0xfffffffe, RZ, 0xc0, !PT ;  /* 0xfffffffe14179812 */ /* 0x000fe200078ec0ff */
[----:B------:R-:W-:Y:S01]  /*10290*/  VIADD R20, R3, 0x70 ;  /* 0x0000007003147836 */ /* 0x000fe20000000000 */
[----:B------:R-:W-:Y:S01]  /*102a0*/  ISETP.GE.AND P5, PT, R22, UR4, PT ;  /* 0x0000000416007c0c */ /* 0x000fe2000bfa6270 */
[----:B0-----:R-:W-:Y:S01]  /*102b0*/  @!P0 IMAD.WIDE R10, R15, 0x4, R4 ;  /* 0x000000040f0a8825 */ /* 0x001fe200078e0204 */
[----:B------:R-:W-:-:S03]  /*102c0*/  ISETP.GE.AND P6, PT, R24, UR4, PT ;  /* 0x0000000418007c0c */ /* 0x000fc6000bfc6270 */
[--C-:B------:R-:W-:Y:S01]  /*102d0*/  @!P3 IMAD.WIDE R14, R19, 0x4, R4.reuse ;  /* 0x00000004130eb825 */ /* 0x100fe200078e0204 */
[----:B------:R0:W-:Y:S01]  /*102e0*/  @!P0 ST.E.64 desc[UR36][R10.64], R44 ;  /* 0x0000002c0a008985 */ /* 0x0001e2000c101b24 */
[----:B------:R-:W-:Y:S02]  /*102f0*/  ISETP.GE.AND P0, PT, R0, UR4, PT ;  /* 0x0000000400007c0c */ /* 0x000fe4000bf06270 */
[----:B-1----:R-:W-:-:S04]  /*10300*/  @!P4 IMAD.WIDE R12, R17, 0x4, R4 ;  /* 0x00000004110cc825 */ /* 0x002fc800078e0204 */
        /* <DEDUP_REMOVED lines=14> */
[----:B0-----:R-:W-:Y:S02]  /*103f0*/  @!P5 LOP3.LUT R11, R22, 0xfffffffe, RZ, 0xc0, !PT ;  /* 0xfffffffe160bd812 */ /* 0x001fe400078ec0ff */
[----:B------:R-:W-:Y:S02]  /*10400*/  @!P0 LEA.HI R0, R0, R0, RZ, 0x1 ;  /* 0x0000000000008211 */ /* 0x000fe400078f08ff */
[----:B-1----:R-:W-:Y:S01]  /*10410*/  @!P6 LOP3.LUT R13, R24, 0xfffffffe, RZ, 0xc0, !PT ;  /* 0xfffffffe180de812 */ /* 0x002fe200078ec0ff */
[----:B------:R-:W-:Y:S01]  /*10420*/  @!P5 IMAD.WIDE R10, R11, 0x4, R4 ;  /* 0x000000040b0ad825 */ /* 0x000fe200078e0204 */
[----:B--2---:R-:W-:-:S02]  /*10430*/  @!P0 LOP3.LUT R15, R0, 0xfffffffe, RZ, 0xc0, !PT ;  /* 0xfffffffe000f8812 */ /* 0x004fc400078ec0ff */
[----:B------:R-:W-:Y:S01]  /*10440*/  @!P1 LEA.HI R2, R2, R2, RZ, 0x1 ;  /* 0x0000000202029211 */ /* 0x000fe200078f08ff */
[--C-:B------:R-:W-:Y:S01]  /*10450*/  @!P6 IMAD.WIDE R12, R13, 0x4, R4.reuse ;  /* 0x000000040d0ce825 */ /* 0x100fe200078e0204 */
[----:B------:R-:W-:Y:S01]  /*10460*/  @!P2 LEA.HI R20, R20, R20, RZ, 0x1 ;  /* 0x000000141414a211 */ /* 0x000fe200078f08ff */
[----:B------:R0:W-:Y:S01]  /*10470*/  @!P5 ST.E.64 desc[UR36][R10.64], R64 ;  /* 0x000000400a00d985 */ /* 0x0001e2000c101b24 */
[----:B---3--:R-:W-:Y:S01]  /*10480*/  @!P1 LOP3.LUT R17, R2, 0xfffffffe, RZ, 0xc0, !PT ;  /* 0xfffffffe02119812 */ /* 0x008fe200078ec0ff */
[--C-:B------:R-:W-:Y:S01]  /*10490*/  @!P0 IMAD.WIDE R14, R15, 0x4, R4.reuse ;  /* 0x000000040f0e8825 */ /* 0x100fe200078e0204 */
[----:B------:R-:W-:Y:S01]  /*104a0*/  @!P3 LEA.HI R21, R21, R21, RZ, 0x1 ;  /* 0x000000151515b211 */ /* 0x000fe200078f08ff */
[----:B------:R1:W-:Y:S01]  /*104b0*/  @!P6 ST.E.64 desc[UR36][R12.64], R68 ;  /* 0x000000440c00e985 */ /* 0x0003e2000c101b24 */
[----:B------:R-:W-:Y:S01]  /*104c0*/  @!P4 LEA.HI R23, R23, R23, RZ, 0x1 ;  /* 0x000000171717c211 */ /* 0x000fe200078f08ff */
[----:B------:R-:W-:Y:S01]  /*104d0*/  VIADD R0, R3, 0x88 ;  /* 0x0000008803007836 */ /* 0x000fe20000000000 */
[----:B----4-:R-:W-:Y:S01]  /*104e0*/  @!P2 LOP3.LUT R19, R20, 0xfffffffe, RZ, 0xc0, !PT ;  /* 0xfffffffe1413a812 */ /* 0x010fe200078ec0ff */
[----:B------:R2:W-:Y:S01]  /*104f0*/  @!P0 ST.E.64 desc[UR36][R14.64], R72 ;  /* 0x000000480e008985 */ /* 0x0005e2000c101b24 */
[----:B------:R-:W-:Y:S01]  /*10500*/  @!P3 LOP3.LUT R21, R21, 0xfffffffe, RZ, 0xc0, !PT ;  /* 0xfffffffe1515b812 */ /* 0x000fe200078ec0ff */
[----:B------:R-:W-:Y:S01]  /*10510*/  VIADD R2, R3, 0x90 ;  /* 0x0000009003027836 */ /* 0x000fe20000000000 */
[----:B------:R-:W-:Y:S01]  /*10520*/  @!P4 LOP3.LUT R23, R23, 0xfffffffe, RZ, 0xc0, !PT ;  /* 0xfffffffe1717c812 */ /* 0x000fe200078ec0ff */
[----:B------:R-:W-:Y:S01]  /*10530*/  VIADD R20, R3, 0x98 ;  /* 0x0000009803147836 */ /* 0x000fe20000000000 */
[----:B------:R-:W-:Y:S01]  /*10540*/  ISETP.GE.AND P0, PT, R0, UR4, PT ;  /* 0x0000000400007c0c */ /* 0x000fe2000bf06270 */
[----:B0-----:R-:W-:-:S04]  /*10550*/  @!P1 IMAD.WIDE R10, R17, 0x4, R4 ;  /* 0x00000004110a9825 */ /* 0x001fc800078e0204 */
[--C-:B-1----:R-:W-:Y:S01]  /*10560*/  @!P2 IMAD.WIDE R12, R19, 0x4, R4.reuse ;  /* 0x00000004130ca825 */ /* 0x102fe200078e0204 */
[----:B------:R0:W-:Y:S01]  /*10570*/  @!P1 ST.E.64 desc[UR36][R10.64], R76 ;  /* 0x0000004c0a009985 */ /* 0x0001e2000c101b24 */
[----:B------:R-:W-:Y:S02]  /*10580*/  ISETP.GE.AND P1, PT, R2, UR4, PT ;  /* 0x0000000402007c0c */ /* 0x000fe4000bf26270 */
[--C-:B------:R-:W-:Y:S01]  /*10590*/  @!P3 IMAD.WIDE R16, R21, 0x4, R4.reuse ;  /* 0x000000041510b825 */ /* 0x100fe200078e0204 */
[----:B--2---:R-:W-:Y:S01]  /*105a0*/  IADD3 R14, R3, 0xa8, RZ ;  /* 0x000000a8030e7810 */ /* 0x004fe20007ffe0ff */
[----:B------:R1:W-:Y:S01]  /*105b0*/  @!P2 ST.E.64 desc[UR36][R12.64], R80 ;  /* 0x000000500c00a985 */ /* 0x0003e2000c101b24 */
[----:B------:R-:W-:Y:S01]  /*105c0*/  ISETP.GE.AND P2, PT, R20, UR4, PT ;  /* 0x0000000414007c0c */ /* 0x000fe2000bf46270 */
[----:B------:R-:W-:Y:S01]  /*105d0*/  @!P4 IMAD.WIDE R18, R23, 0x4, R4 ;  /* 0x000000041712c825 */ /* 0x000fe200078e0204 */
[----:B------:R-:W-:Y:S01]  /*105e0*/  @!P0 LEA.HI R0, R0, R0, RZ, 0x1 ;  /* 0x0000000000008211 */ /* 0x000fe200078f08ff */
[----:B------:R2:W-:Y:S02]  /*105f0*/  @!P3 ST.E.64 desc[UR36][R16.64], R84 ;  /* 0x000000541000b985 */ /* 0x0005e4000c101b24 */
[----:B------:R-:W-:-:S02]  /*10600*/  VIADD R21, R3, 0xa0 ;  /* 0x000000a003157836 */ /* 0x000fc40000000000 */
[C---:B------:R-:W-:Y:S01]  /*10610*/  VIADD R15, R3.reuse, 0xb0 ;  /* 0x000000b0030f7836 */ /* 0x040fe20000000000 */
[----:B------:R3:W-:Y:S01]  /*10620*/  @!P4 ST.E.64 desc[UR36][R18.64], R88 ;  /* 0x000000581200c985 */ /* 0x0007e2000c101b24 */
[----:B0-----:R-:W-:Y:S01]  /*10630*/  VIADD R11, R3, 0xb8 ;  /* 0x000000b8030b7836 */ /* 0x001fe20000000000 */
[----:B------:R-:W-:Y:S02]  /*10640*/  ISETP.GE.AND P3, PT, R21, UR4, PT ;  /* 0x0000000415007c0c */ /* 0x000fe4000bf66270 */
[----:B------:R-:W-:Y:S02]  /*10650*/  ISETP.GE.AND P4, PT, R14, UR4, PT ;  /* 0x000000040e007c0c */ /* 0x000fe4000bf86270 */
[----:B------:R-:W-:Y:S02]  /*10660*/  ISETP.GE.AND P6, PT, R11, UR4, PT ;  /* 0x000000040b007c0c */ /* 0x000fe4000bfc6270 */
[----:B------:R-:W-:Y:S02]  /*10670*/  ISETP.GE.AND P5, PT, R15, UR4, PT ;  /* 0x000000040f007c0c */ /* 0x000fe4000bfa6270 */
[----:B------:R-:W-:-:S02]  /*10680*/  @!P1 LEA.HI R2, R2, R2, RZ, 0x1 ;  /* 0x0000000202029211 */ /* 0x000fc400078f08ff */
[----:B------:R-:W-:Y:S02]  /*10690*/  @!P2 LEA.HI R20, R20, R20, RZ, 0x1 ;  /* 0x000000141414a211 */ /* 0x000fe400078f08ff */
[----:B-1----:R-:W-:Y:S02]  /*106a0*/  @!P1 LOP3.LUT R13, R2, 0xfffffffe, RZ, 0xc0, !PT ;  /* 0xfffffffe020d9812 */ /* 0x002fe400078ec0ff */
[----:B------:R-:W-:Y:S02]  /*106b0*/  @!P3 LEA.HI R21, R21, R21, RZ, 0x1 ;  /* 0x000000151515b211 */ /* 0x000fe400078f08ff */
[----:B------:R-:W-:Y:S02]  /*106c0*/  @!P4 LEA.HI R14, R14, R14, RZ, 0x1 ;  /* 0x0000000e0e0ec211 */ /* 0x000fe400078f08ff */
[----:B------:R-:W-:Y:S02]  /*106d0*/  @!P6 LEA.HI R12, R11, R11, RZ, 0x1 ;  /* 0x0000000b0b0ce211 */ /* 0x000fe400078f08ff */
[----:B------:R-:W-:-:S02]  /*106e0*/  @!P5 LEA.HI R10, R15, R15, RZ, 0x1 ;  /* 0x0000000f0f0ad211 */ /* 0x000fc400078f08ff */
[----:B------:R-:W-:Y:S02]  /*106f0*/  @!P0 LOP3.LUT R11, R0, 0xfffffffe, RZ, 0xc0, !PT ;  /* 0xfffffffe000b8812 */ /* 0x000fe400078ec0ff */
[----:B------:R-:W-:Y:S02]  /*10700*/  @!P2 LOP3.LUT R15, R20, 0xfffffffe, RZ, 0xc0, !PT ;  /* 0xfffffffe140fa812 */ /* 0x000fe400078ec0ff */
[----:B--2---:R-:W-:Y:S02]  /*10710*/  @!P3 LOP3.LUT R17, R21, 0xfffffffe, RZ, 0xc0, !PT ;  /* 0xfffffffe1511b812 */ /* 0x004fe400078ec0ff */
[----:B---3--:R-:W-:Y:S01]  /*10720*/  @!P4 LOP3.LUT R19, R14, 0xfffffffe, RZ, 0xc0, !PT ;  /* 0xfffffffe0e13c812 */ /* 0x008fe200078ec0ff */
        /* <DEDUP_REMOVED lines=16> */
.L_x_4330:
[----:B------:R-:W-:Y:S05]  /*10830*/  BSYNC B0 ;  /* 0x0000000000007941 */ /* 0x000fea0003800000 */
.L_x_4329:
[----:B------:R-:W-:Y:S01]  /*10840*/  ISETP.GE.AND P0, PT, R8, R7, PT ;  /* 0x000000070800720c */ /* 0x000fe20003f06270 */
[----:B0---4-:R0:W1:Y:S04]  /*10850*/  SHFL.IDX PT, R5, R9, 0x1, 0x1c1f ;  /* 0x003c1f0009057f89 */ /* 0x01106800000e0000 */
[----:B---3--:R0:W3:Y:S08]  /*10860*/  SHFL.IDX PT, R4, R6, 0x1, 0x1c1f ;  /* 0x003c1f0006047f89 */ /* 0x0080f000000e0000 */
[----:B0-----:R-:W-:Y:S05]  /*10870*/  @P0 BRA `(.L_x_4241) ;  /* 0x0000004c003c0947 */ /* 0x001fea0003800000 */
        /* <DEDUP_REMOVED lines=15> */
[----:B------:R-:W-:Y:S01]  /*10970*/  ISETP.GE.AND P5, PT, R13, UR4, PT ;  /* 0x000000040d007c0c */ /* 0x000fe2000bfa6270 */
[----:B-1-3--:R-:W-:Y:S01]  /*10980*/  @!P2 IMAD.WIDE R6, R3, 0x4, R4 ;  /* 0x000000040306a825 */ /* 0x00afe200078e0204 */
[----:B------:R-:W-:-:S02]  /*10990*/  ISETP.GE.AND P6, PT, R14, UR4, PT ;  /* 0x000000040e007c0c */ /* 0x000fc4000bfc6270 */
[----:B------:R-:W-:Y:S01]  /*109a0*/  @!P3 LEA.HI R0, R0, R0, RZ, 0x1 ;  /* 0x000000000000b211 */ /* 0x000fe200078f08ff */
[C---:B------:R-:W-:Y:S01]  /*109b0*/  VIADD R20, R3.reuse, 0x78 ;  /* 0x0000007803147836 */ /* 0x040fe20000000000 */
[----:B------:R0:W-:Y:S01]  /*109c0*/  @!P2 ST.E.64 desc[UR36][R6.64], R26 ;  /* 0x0000001a0600a985 */ /* 0x0001e2000c101b24 */
[----:B------:R-:W-:Y:S02]  /*109d0*/  @!P0 LEA.HI R2, R2, R2, RZ, 0x1 ;  /* 0x0000000202028211 */ /* 0x000fe400078f08ff */
[----:B------:R-:W-:Y:S01]  /*109e0*/  @!P3 LOP3.LUT R9, R0, 0xfffffffe, RZ, 0xc0, !PT ;  /* 0xfffffffe0009b812 */ /* 0x000fe200078ec0ff */
[----:B------:R-:W-:Y:S01]  /*109f0*/  VIADD R0, R3, 0x20 ;  /* 0x0000002003007836 */ /* 0x000fe20000000000 */
[----:B------:R-:W-:Y:S02]  /*10a00*/  @!P1 LEA.HI R10, R10, R10, RZ, 0x1 ;  /* 0x0000000a0a0a9211 */ /* 0x000fe400078f08ff */
[----:B------:R-:W-:Y:S01]  /*10a10*/  @!P4 LEA.HI R12, R12, R12, RZ, 0x1 ;  /* 0x0000000c0c0cc211 */ /* 0x000fe200078f08ff */
[----:B------:R-:W-:Y:S01]  /*10a20*/  @!P3 IMAD.WIDE R8, R9, 0x4, R4 ;  /* 0x000000040908b825 */ /* 0x000fe200078e0204 */
[----:B------:R-:W-:-:S02]  /*10a30*/  ISETP.GE.AND P2, PT, R0, UR4, PT ;  /* 0x0000000400007c0c */ /* 0x000fc4000bf46270 */
[----:B------:R-:W-:Y:S02]  /*10a40*/  @!P6 LEA.HI R14, R14, R14, RZ, 0x1 ;  /* 0x0000000e0e0ee211 */ /* 0x000fe400078f08ff */
[----:B------:R1:W-:Y:S01]  /*10a50*/  @!P3 ST.E.64 desc[UR36][R8.64], R30 ;  /* 0x0000001e0800b985 */ /* 0x0003e2000c101b24 */
[----:B------:R-:W-:Y:S02]  /*10a60*/  ISETP.GE.AND P3, PT, R11, UR4, PT ;  /* 0x000000040b007c0c */ /* 0x000fe4000bf66270 */
[----:B0-----:R-:W-:Y:S02]  /*10a70*/  @!P0 LOP3.LUT R7, R2, 0xfffffffe, RZ, 0xc0, !PT ;  /* 0xfffffffe02078812 */ /* 0x001fe400078ec0ff */
[----:B------:R-:W-:Y:S02]  /*10a80*/  @!P4 LOP3.LUT R15, R12, 0xfffffffe, RZ, 0xc0, !PT ;  /* 0xfffffffe0c0fc812 */ /* 0x000fe400078ec0ff */
[----:B------:R-:W-:Y:S01]  /*10a90*/  @!P6 LOP3.LUT R19, R14, 0xfffffffe, RZ, 0xc0, !PT ;  /* 0xfffffffe0e13e812 */ /* 0x000fe200078ec0ff */
[----:B------:R-:W-:Y:S01]  /*10aa0*/  @!P0 IMAD.WIDE R6, R7, 0x4, R4 ;  /* 0x0000000407068825 */ /* 0x000fe200078e0204 */
[----:B------:R-:W-:-:S04]  /*10ab0*/  @!P2 LEA.HI R0, R0, R0, RZ, 0x1 ;  /* 0x000000000000a211 */ /* 0x000fc800078f08ff */
[----:B------:R0:W-:Y:S01]  /*10ac0*/  @!P0 ST.E.64 desc[UR36][R6.64], R34 ;  /* 0x0000002206008985 */ /* 0x0001e2000c101b24 */
[----:B-1----:R-:W-:Y:S02]  /*10ad0*/  @!P1 LOP3.LUT R9, R10, 0xfffffffe, RZ, 0xc0, !PT ;  /* 0xfffffffe0a099812 */ /* 0x002fe400078ec0ff */
[----:B------:R-:W-:Y:S02]  /*10ae0*/  @!P3 LEA.HI R2, R11, R11, RZ, 0x1 ;  /* 0x0000000b0b02b211 */ /* 0x000fe400078f08ff */
[----:B------:R-:W-:Y:S01]  /*10af0*/  @!P5 LEA.HI R10, R13, R13, RZ, 0x1 ;  /* 0x0000000d0d0ad211 */ /* 0x000fe200078f08ff */
[--C-:B------:R-:W-:Y:S01]  /*10b00*/  @!P1 IMAD.WIDE R8, R9, 0x4, R4.reuse ;  /* 0x0000000409089825 */ /* 0x100fe200078e0204 */
[----:B------:R-:W-:Y:S02]  /*10b10*/  @!P2 LOP3.LUT R11, R0, 0xfffffffe, RZ, 0xc0, !PT ;  /* 0xfffffffe000ba812 */ /* 0x000fe400078ec0ff */
[----:B------:R-:W-:Y:S01]  /*10b20*/  @!P3 LOP3.LUT R13, R2, 0xfffffffe, RZ, 0xc0, !PT ;  /* 0xfffffffe020db812 */ /* 0x000fe200078ec0ff */
[----:B------:R-:W-:Y:S01]  /*10b30*/  VIADD R0, R3, 0x58 ;  /* 0x0000005803007836 */ /* 0x000fe20000000000 */
[----:B------:R-:W-:Y:S01]  /*10b40*/  @!P5 LOP3.LUT R17, R10, 0xfffffffe, RZ, 0xc0, !PT ;  /* 0xfffffffe0a11d812 */ /* 0x000fe200078ec0ff */
[----:B------:R1:W-:Y:S01]  /*10b50*/  @!P1 ST.E.64 desc[UR36][R8.64], R38 ;  /* 0x0000002608009985 */ /* 0x0003e2000c101b24 */
[----:B------:R-:W-:Y:S01]  /*10b60*/  ISETP.GE.AND P1, PT, R16, UR4, PT ;  /* 0x0000000410007c0c */ /* 0x000fe2000bf26270 */
[----:B0-----:R-:W-:Y:S01]  /*10b70*/  @!P2 IMAD.WIDE R6, R11, 0x4, R4 ;  /* 0x000000040b06a825 */ /* 0x001fe200078e0204 */
[----:B------:R-:W-:-:S03]  /*10b80*/  ISETP.GE.AND P0, PT, R18, UR4, PT ;  /* 0x0000000412007c0c */ /* 0x000fc6000bf06270 */
[--C-:B------:R-:W-:Y:S01]  /*10b90*/  @!P4 IMAD.WIDE R10, R15, 0x4, R4.reuse ;  /* 0x000000040f0ac825 */ /* 0x100fe200078e0204 */
[----:B------:R0:W-:Y:S01]  /*10ba0*/  @!P2 ST.E.64 desc[UR36][R6.64], R42 ;  /* 0x0000002a0600a985 */ /* 0x0001e2000c101b24 */
[----:B------:R-:W-:Y:S02]  /*10bb0*/  ISETP.GE.AND P2, PT, R0, UR4, PT ;  /* 0x0000000400007c0c */ /* 0x000fe4000bf46270 */
[----:B------:R-:W-:-:S04]  /*10bc0*/  @!P6 IMAD.WIDE R14, R19, 0x4, R4 ;  /* 0x00000004130ee825 */ /* 0x000fc800078e0204 */
[--C-:B-1----:R-:W-:Y:S01]  /*10bd0*/  @!P3 IMAD.WIDE R8, R13, 0x4, R4.reuse ;  /* 0x000000040d08b825 */ /* 0x102fe200078e0204 */
[----:B------:R-:W-:Y:S02]  /*10be0*/  @!P1 LEA.HI R16, R16, R16, RZ, 0x1 ;  /* 0x0000001010109211 */ /* 0x000fe400078f08ff */
[----:B------:R-:W-:Y:S01]  /*10bf0*/  @!P0 LEA.HI R18, R18, R18, RZ, 0x1 ;  /* 0x0000001212128211 */ /* 0x000fe200078f08ff */
[--C-:B------:R-:W-:Y:S01]  /*10c00*/  @!P5 IMAD.WIDE R12, R17, 0x4, R4.reuse ;  /* 0x00000004110cd825 */ /* 0x100fe200078e0204 */
[----:B------:R1:W-:Y:S01]  /*10c10*/  @!P3 ST.E.64 desc[UR36][R8.64], R46 ;  /* 0x0000002e0800b985 */ /* 0x0003e2000c101b24 */
[----:B------:R-:W-:Y:S02]  /*10c20*/  ISETP.GE.AND P3, PT, R20, UR4, PT ;  /* 0x0000000414007c0c */ /* 0x000fe4000bf66270 */
[C---:B------:R-:W-:Y:S01]  /*10c30*/  VIADD R2, R3.reuse, 0x60 ;  /* 0x0000006003027836 */ /* 0x040fe20000000000 */
[----:B------:R2:W-:Y:S01]  /*10c40*/  @!P4 ST.E.64 desc[UR36][R10.64], R50 ;  /* 0x000000320a00c985 */ /* 0x0005e2000c101b24 */
[C---:B------:R-:W-:Y:S01]  /*10c50*/  VIADD R17, R3.reuse, 0x68 ;  /* 0x0000006803117836 */ /* 0x040fe20000000000 */
[----:B0-----:R-:W-:Y:S01]  /*10c60*/  @!P1 LOP3.LUT R7, R16, 0xfffffffe, RZ, 0xc0, !PT ;  /* 0xfffffffe10079812 */ /* 0x001fe200078ec0ff */
[C---:B------:R-:W-:Y:S01]  /*10c70*/  VIADD R19, R3.reuse, 0x70 ;  /* 0x0000007003137836 */ /* 0x040fe20000000000 */
[----:B------:R0:W-:Y:S01]  /*10c80*/  @!P5 ST.E.64 desc[UR36][R12.64], R54 ;  /* 0x000000360c00d985 */ /* 0x0001e2000c101b24 */
[----:B------:R-:W-:Y:S01]  /*10c90*/  @!P2 LEA.HI R0, R0, R0, RZ, 0x1 ;  /* 0x000000000000a211 */ /* 0x000fe200078f08ff */
[----:B------:R-:W-:Y:S01]  /*10ca0*/  VIADD R16, R3, 0x80 ;  /* 0x0000008003107836 */ /* 0x000fe20000000000 */
[----:B------:R-:W-:Y:S01]  /*10cb0*/  ISETP.GE.AND P5, PT, R17, UR4, PT ;  /* 0x0000000411007c0c */ /* 0x000fe2000bfa6270 */
[----:B------:R-:W-:Y:S01]  /*10cc0*/  @!P6 ST.E.64 desc[UR36][R14.64], R58 ;  /* 0x0000003a0e00e985 */ /* 0x000fe2000c101b24 */
[----:B------:R-:W-:Y:S01]  /*10cd0*/  ISETP.GE.AND P6, PT, R2, UR4, PT ;  /* 0x0000000402007c0c */ /* 0x000fe2000bfc6270 */
[----:B------:R-:W-:Y:S01]  /*10ce0*/  @!P1 IMAD.WIDE R6, R7, 0x4, R4 ;  /* 0x0000000407069825 */ /* 0x000fe200078e0204 */
[----:B------:R-:W-:-:S02]  /*10cf0*/  ISETP.GE.AND P4, PT, R19, UR4, PT ;  /* 0x0000000413007c0c */ /* 0x000fc4000bf86270 */
[----:B-1----:R-:W-:Y:S01]  /*10d00*/  @!P0 LOP3.LUT R9, R18, 0xfffffffe, RZ, 0xc0, !PT ;  /* 0xfffffffe12098812 */ /* 0x002fe200078ec0ff */
[----:B------:R-:W-:Y:S01]  /*10d10*/  VIADD R18, R3, 0x88 ;  /* 0x0000008803127836 */ /* 0x000fe20000000000 */
[----:B------:R-:W-:Y:S01]  /*10d20*/  @!P3 LEA.HI R20, R20, R20, RZ, 0x1 ;  /* 0x000000141414b211 */ /* 0x000fe200078f08ff */
[----:B------:R1:W-:Y:S01]  /*10d30*/  @!P1 ST.E.64 desc[UR36][R6.64], R62 ;  /* 0x0000003e06009985 */ /* 0x0003e2000c101b24 */
[----:B--2---:R-:W-:Y:S01]  /*10d40*/  @!P2 LOP3.LUT R11, R0, 0xfffffffe, RZ, 0xc0, !PT ;  /* 0xfffffffe000ba812 */ /* 0x004fe200078ec0ff */
[----:B------:R-:W-:Y:S01]  /*10d50*/  @!P0 IMAD.WIDE R8, R9, 0x4, R4 ;  /* 0x0000000409088825 */ /* 0x000fe200078e0204 */
[----:B------:R-:W-:Y:S02]  /*10d60*/  ISETP.GE.AND P1, PT, R18, UR4, PT ;  /* 0x0000000412007c0c */ /* 0x000fe4000bf26270 */
[----:B------:R-:W-:Y:S01]  /*10d70*/  @!P5 LEA.HI R17, R17, R17, RZ, 0x1 ;  /* 0x000000111111d211 */ /* 0x000fe200078f08ff */
[----:B------:R-:W-:Y:S01]  /*10d80*/  VIADD R0, R3, 0x90 ;  /* 0x0000009003007836 */ /* 0x000fe20000000000 */
[----:B------:R-:W-:Y:S01]  /*10d90*/  @!P6 LEA.HI R2, R2, R2, RZ, 0x1 ;  /* 0x000000020202e211 */ /* 0x000fe200078f08ff */
[----:B------:R2:W-:Y:S01]  /*10da0*/  @!P0 ST.E.64 desc[UR36][R8.64], R66 ;  /* 0x0000004208008985 */ /* 0x0005e2000c101b24 */
[----:B------:R-:W-:-:S02]  /*10db0*/  @!P4 LEA.HI R19, R19, R19, RZ, 0x1 ;  /* 0x000000131313c211 */ /* 0x000fc400078f08ff */
[----:B0-----:R-:W-:Y:S01]  /*10dc0*/  @!P6 LOP3.LUT R13, R2, 0xfffffffe, RZ, 0xc0, !PT ;  /* 0xfffffffe020de812 */ /* 0x001fe200078ec0ff */
[----:B------:R-:W-:Y:S01]  /*10dd0*/  VIADD R2, R3, 0x98 ;  /* 0x0000009803027836 */ /* 0x000fe20000000000 */
[----:B------:R-:W-:Y:S01]  /*10de0*/  @!P5 LOP3.LUT R17, R17, 0xfffffffe, RZ, 0xc0, !PT ;  /* 0xfffffffe1111d812 */ /* 0x000fe200078ec0ff */
[--C-:B-1----:R-:W-:Y:S01]  /*10df0*/  @!P2 IMAD.WIDE R6, R11, 0x4, R4.reuse ;  /* 0x000000040b06a825 */ /* 0x102fe200078e0204 */
[----:B------:R-:W-:Y:S02]  /*10e00*/  @!P4 LOP3.LUT R19, R19, 0xfffffffe, RZ, 0xc0, !PT ;  /* 0xfffffffe1313c812 */ /* 0x000fe400078ec0ff */
[----:B------:R-:W-:Y:S01]  /*10e10*/  @!P3 LOP3.LUT R15, R20, 0xfffffffe, RZ, 0xc0, !PT ;  /* 0xfffffffe140fb812 */ /* 0x000fe200078ec0ff */
[--C-:B------:R-:W-:Y:S01]  /*10e20*/  @!P5 IMAD.WIDE R10, R17, 0x4, R4.reuse ;  /* 0x00000004110ad825 */ /* 0x100fe200078e0204 */
[----:B------:R-:W-:Y:S01]  /*10e30*/  ISETP.GE.AND P0, PT, R16, UR4, PT ;  /* 0x0000000410007c0c */ /* 0x000fe2000bf06270 */
[----:B------:R0:W-:Y:S01]  /*10e40*/  @!P2 ST.E.64 desc[UR36][R6.64], R70 ;  /* 0x000000460600a985 */ /* 0x0001e2000c101b24 */
[----:B------:R-:W-:Y:S01]  /*10e50*/  IADD3 R20, R3, 0xb0, RZ ;  /* 0x000000b003147810 */ /* 0x000fe20007ffe0ff */
[----:B--2---:R-:W-:Y:S01]  /*10e60*/  @!P6 IMAD.WIDE R8, R13, 0x4, R4 ;  /* 0x000000040d08e825 */ /* 0x004fe200078e0204 */
[----:B------:R-:W-:-:S02]  /*10e70*/  ISETP.GE.AND P2, PT, R0, UR4, PT ;  /* 0x0000000400007c0c */ /* 0x000fc4000bf46270 */
[----:B------:R-:W-:Y:S01]  /*10e80*/  @!P1 LEA.HI R18, R18, R18, RZ, 0x1 ;  /* 0x0000001212129211 */ /* 0x000fe200078f08ff */
[--C-:B------:R-:W-:Y:S01]  /*10e90*/  @!P4 IMAD.WIDE R12, R19, 0x4, R4.reuse ;  /* 0x00000004130cc825 */ /* 0x100fe200078e0204 */
[----:B------:R1:W-:Y:S01]  /*10ea0*/  @!P6 ST.E.64 desc[UR36][R8.64], R74 ;  /* 0x0000004a0800e985 */ /* 0x0003e2000c101b24 */
[----:B------:R-:W-:Y:S02]  /*10eb0*/  ISETP.GE.AND P6, PT, R20, UR4, PT ;  /* 0x0000000414007c0c */ /* 0x000fe4000bfc6270 */
[----:B------:R-:W-:Y:S01]  /*10ec0*/  @!P3 IMAD.WIDE R14, R15, 0x4, R4 ;  /* 0x000000040f0eb825 */ /* 0x000fe200078e0204 */
[----:B------:R2:W-:Y:S01]  /*10ed0*/  @!P5 ST.E.64 desc[UR36][R10.64], R78 ;  /* 0x0000004e0a00d985 */ /* 0x0005e2000c101b24 */
[----:B------:R-:W-:Y:S02]  /*10ee0*/  @!P0 LEA.HI R16, R16, R16, RZ, 0x1 ;  /* 0x0000001010108211 */ /* 0x000fe400078f08ff */
[C---:B------:R-:W-:Y:S01]  /*10ef0*/  VIADD R17, R3.reuse, 0xa0 ;  /* 0x000000a003117836 */ /* 0x040fe20000000000 */
[----:B------:R3:W-:Y:S01]  /*10f00*/  @!P4 ST.E.64 desc[UR36][R12.64], R82 ;  /* 0x000000520c00c985 */ /* 0x0007e2000c101b24 */
[C---:B------:R-:W-:Y:S01]  /*10f10*/  VIADD R19, R3.reuse, 0xa8 ;  /* 0x000000a803137836 */ /* 0x040fe20000000000 */
[----:B0-----:R-:W-:Y:S01]  /*10f20*/  @!P0 LOP3.LUT R7, R16, 0xfffffffe, RZ, 0xc0, !PT ;  /* 0xfffffffe10078812 */ /* 0x001fe200078ec0ff */
[----:B------:R-:W-:Y:S01]  /*10f30*/  VIADD R3, R3, 0xb8 ;  /* 0x000000b803037836 */ /* 0x000fe20000000000 */
[----:B------:R-:W-:Y:S01]  /*10f40*/  @!P3 ST.E.64 desc[UR36][R14.64], R86 ;  /* 0x000000560e00b985 */ /* 0x000fe2000c101b24 */
[----:B------:R-:W-:-:S02]  /*10f50*/  ISETP.GE.AND P3, PT, R2, UR4, PT ;  /* 0x0000000402007c0c */ /* 0x000fc4000bf66270 */
[----:B------:R-:W-:Y:S01]  /*10f60*/  ISETP.GE.AND P4, PT, R17, UR4, PT ;  /* 0x0000000411007c0c */ /* 0x000fe2000bf86270 */
[--C-:B------:R-:W-:Y:S01]  /*10f70*/  @!P0 IMAD.WIDE R6, R7, 0x4, R4.reuse ;  /* 0x0000000407068825 */ /* 0x100fe200078e0204 */
[----:B------:R-:W-:Y:S02]  /*10f80*/  ISETP.GE.AND P5, PT, R19, UR4, PT ;  /* 0x0000000413007c0c */ /* 0x000fe4000bfa6270 */
[----:B-1----:R-:W-:Y:S02]  /*10f90*/  @!P1 LOP3.LUT R9, R18, 0xfffffffe, RZ, 0xc0, !PT ;  /* 0xfffffffe12099812 */ /* 0x002fe400078ec0ff */
[----:B------:R-:W-:Y:S01]  /*10fa0*/  @!P2 LEA.HI R0, R0, R0, RZ, 0x1 ;  /* 0x000000000000a211 */ /* 0x000fe200078f08ff */
[----:B------:R0:W-:Y:S01]  /*10fb0*/  @!P0 ST.E.64 desc[UR36][R6.64], R90 ;  /* 0x0000005a06008985 */ /* 0x0001e2000c101b24 */
[----:B------:R-:W-:Y:S01]  /*10fc0*/  @!P6 LEA.HI R20, R20, R20, RZ, 0x1 ;  /* 0x000000141414e211 */ /* 0x000fe200078f08ff */
[----:B------:R-:W-:Y:S01]  /*10fd0*/  @!P1 IMAD.WIDE R8, R9, 0x4, R4 ;  /* 0x0000000409089825 */ /* 0x000fe200078e0204 */
[----:B--2---:R-:W-:-:S02]  /*10fe0*/  @!P2 LOP3.LUT R11, R0, 0xfffffffe, RZ, 0xc0, !PT ;  /* 0xfffffffe000ba812 */ /* 0x004fc400078ec0ff */
[----:B------:R-:W-:Y:S02]  /*10ff0*/  @!P3 LEA.HI R2, R2, R2, RZ, 0x1 ;  /* 0x000000020202b211 */ /* 0x000fe400078f08ff */
[----:B------:R-:W-:Y:S01]  /*11000*/  @!P4 LEA.HI R17, R17, R17, RZ, 0x1 ;  /* 0x000000111111c211 */ /* 0x000fe200078f08ff */
[----:B------:R1:W-:Y:S01]  /*11010*/  @!P1 ST.E.64 desc[UR36][R8.64], R94 ;  /* 0x0000005e08009985 */ /* 0x0003e2000c101b24 */
[----:B------:R-:W-:Y:S02]  /*11020*/  @!P5 LEA.HI R19, R19, R19, RZ, 0x1 ;  /* 0x000000131313d211 */ /* 0x000fe400078f08ff */
[----:B---3--:R-:W-:Y:S02]  /*11030*/  @!P3 LOP3.LUT R13, R2, 0xfffffffe, RZ, 0xc0, !PT ;  /* 0xfffffffe020db812 */ /* 0x008fe400078ec0ff */
[----:B------:R-:W-:Y:S01]  /*11040*/  @!P4 LOP3.LUT R17, R17, 0xfffffffe, RZ, 0xc0, !PT ;  /* 0xfffffffe1111c812 */ /* 0x000fe200078ec0ff */
[----:B0-----:R-:W-:Y:S01]  /*11050*/  @!P2 IMAD.WIDE R6, R11, 0x4, R4 ;  /* 0x000000040b06a825 */ /* 0x001fe200078e0204 */
[----:B------:R-:W-:-:S02]  /*11060*/  @!P5 LOP3.LUT R19, R19, 0xfffffffe, RZ, 0xc0, !PT ;  /* 0xfffffffe1313d812 */ /* 0x000fc400078ec0ff */
[----:B------:R-:W-:Y:S01]  /*11070*/  @!P6 LOP3.LUT R15, R20, 0xfffffffe, RZ, 0xc0, !PT ;  /* 0xfffffffe140fe812 */ /* 0x000fe200078ec0ff */
[--C-:B------:R-:W-:Y:S01]  /*11080*/  @!P4 IMAD.WIDE R10, R17, 0x4, R4.reuse ;  /* 0x00000004110ac825 */ /* 0x100fe200078e0204 */
[----:B------:R0:W-:Y:S01]  /*11090*/  @!P2 ST.E.64 desc[UR36][R6.64], R98 ;  /* 0x000000620600a985 */ /* 0x0001e2000c101b24 */
[----:B------:R-:W-:Y:S02]  /*110a0*/  ISETP.GE.AND P0, PT, R3, UR4, PT ;  /* 0x0000000403007c0c */ /* 0x000fe4000bf06270 */
        /* <DEDUP_REMOVED lines=13> */
.L_x_4328:
        /* <DEDUP_REMOVED lines=31> */
[----:B------:R-:W-:Y:S01]  /*11370*/  IMAD.MOV R7, RZ, RZ, -R5 ;  /* 0x000000ffff077224 */ /* 0x000fe200078e0a05 */
[----:B------:R-:W-:Y:S01]  /*11380*/  UIMAD UR6, UR11, UR9, UR6 ;  /* 0x000000090b0672a4 */ /* 0x000fe2000f8e0206 */
[----:B------:R-:W-:Y:S01]  /*11390*/  IMAD.U32 R3, RZ, RZ, UR5 ;  /* 0x00000005ff037e24 */ /* 0x000fe2000f8e00ff */
[----:B------:R-:W-:Y:S01]  /*113a0*/  SHF.R.S32.HI R4, RZ, 0x1f, R9 ;  /* 0x0000001fff047819 */ /* 0x000fe20000011409 */
[----:B------:R-:W-:Y:S01]  /*113b0*/  IMAD.U32 R2, RZ, RZ, UR4 ;  /* 0x00000004ff027e24 */ /* 0x000fe2000f8e00ff */
        /* <DEDUP_REMOVED lines=19> */
[----:B------:R-:W-:-:S04]  /*114f0*/  ULDC.64 UR4, c[0x0][0xba8] ;  /* 0x0002ea0000047ab9 */ /* 0x000fc80000000a00 */
[----:B------:R-:W-:Y:S02]  /*11500*/  IADD3 R3, R3, R5, RZ ;  /* 0x0000000503037210 */ /* 0x000fe40007ffe0ff */
[----:B------:R-:W-:-:S04]  /*11510*/  LEA R4, P0, R2, UR4, 0x2 ;  /* 0x0000000402047c11 */ /* 0x000fc8000f8010ff */
[----:B------:R-:W-:Y:S01]  /*11520*/  LEA.HI.X R5, R2, UR5, R3, 0x2, P0 ;  /* 0x0000000502057c11 */ /* 0x000fe200080f1403 */
[----:B------:R-:W-:-:S05]  /*11530*/  IMAD.MOV.U32 R3, RZ, RZ, -0x800000 ;  /* 0xff800000ff037424 */ /* 0x000fca00078e00ff */
[----:B------:R0:W-:Y:S01]  /*11540*/  STG.E desc[UR36][R4.64], R3 ;  /* 0x0000000304007986 */ /* 0x0001e2000c101924 */
[----:B------:R-:W-:Y:S05]  /*11550*/  BRA `(.L_x_4241) ;  /* 0x0000004000047947 */ /* 0x000fea0003800000 */
.L_x_4239:
        /* <DEDUP_REMOVED lines=18> */
.L_x_4331:
[----:B------:R-:W-:Y:S01]  /*11680*/  ULDC UR7, c[0x0][0xc50] ;  /* 0x0003140000077ab9 */ /* 0x000fe20000000800 */
[----:B------:R-:W-:Y:S01]  /*11690*/  UMOV UR41, UR6 ;  /* 0x0000000600297c82 */ /* 0x000fe20008000000 */
[----:B------:R-:W-:-:S11]  /*116a0*/  UISETP.NE.AND UP0, UPT, UR7, 0x1, UPT ;  /* 0x000000010700788c */ /* 0x000fd6000bf05270 */
[----:B------:R-:W-:Y:S01]  /*116b0*/  @UP0 ULDC UR4, c[0x0][0xc54] ;  /* 0x0003150000040ab9 */ /* 0x000fe20000000800 */
[----:B------:R-:W-:Y:S01]  /*116c0*/  @UP0 ULDC UR8, c[0x0][0xc58] ;  /* 0x0003160000080ab9 */ /* 0x000fe20000000800 */
[----:B------:R-:W-:-:S04]  /*116d0*/  UIMAD.WIDE.U32 UR4, UR6, UR4, URZ ;  /* 0x00000004060472a5 */ /* 0x000fc8000f8e003f */
[----:B------:R-:W-:-:S12]  /*116e0*/  @UP0 USHF.R.U32.HI UR41, URZ, UR8, UR5 ;  /* 0x000000083f290299 */ /* 0x000fd80008011605 */
.L_x_4332:
[----:B------:R-:W-:Y:S01]  /*116f0*/  ISETP.GE.AND P0, PT, R26, RZ, PT ;  /* 0x000000ff1a00720c */ /* 0x000fe20003f06270 */
[----:B------:R-:W-:Y:S01]  /*11700*/  UIADD3 UR47, -UR41, URZ, URZ ;  /* 0x0000003f292f7290 */ /* 0x000fe2000fffe13f */
[----:B------:R-:W-:Y:S02]  /*11710*/  IMAD.MOV.U32 R28, RZ, RZ, 0x1 ;  /* 0x00000001ff1c7424 */ /* 0x000fe400078e00ff */
[----:B------:R-:W-:Y:S01]  /*11720*/  IMAD.MOV.U32 R0, RZ, RZ, RZ ;  /* 0x000000ffff007224 */ /* 0x000fe200078e00ff */
[----:B------:R-:W-:Y:S01]  /*11730*/  UIMAD UR47, UR7, UR47, UR6 ;  /* 0x0000002f072f72a4 */ /* 0x000fe2000f8e0206 */
[----:B------:R-:W-:-:S07]  /*11740*/  IMAD.MOV.U32 R6, RZ, RZ, 0x1 ;  /* 0x00000001ff067424 */ /* 0x000fce00078e00ff */
[----:B------:R-:W-:Y:S05]  /*11750*/  @!P0 BRA `(.L_x_4333) ;  /* 0x0000003800bc8947 */ /* 0x000fea0003800000 */
[----:B------:R-:W0:Y:S01]  /*11760*/  LDC.64 R2, c[0x0][0xa28] ;  /* 0x00028a00ff027b82 */ /* 0x000e220000000a00 */
[----:B------:R-:W-:Y:S01]  /*11770*/  IMAD.MOV.U32 R22, RZ, RZ, RZ ;  /* 0x000000ffff167224 */ /* 0x000fe200078e00ff */
        /* <DEDUP_REMOVED lines=9> */
[----:B------:R-:W-:-:S03]  /*11810*/  UISETP.NE.AND UP1, UPT, UR4, 0x1, UPT ;  /* 0x000000010400788c */ /* 0x000fc6000bf25270 */
[----:B------:R-:W-:Y:S01]  /*11820*/  ULDC.64 UR4, c[0x0][0x418] ;  /* 0x0001060000047ab9 */ /* 0x000fe20000000a00 */
[----:B------:R-:W-:Y:S02]  /*11830*/  UP2UR UR50, UPR, URZ, 0x2 ;  /* 0x000000023f327883 */ /* 0x000fe40008000000 */
[----:B------:R-:W-:-:S03]  /*11840*/  UISETP.NE.U32.AND UP0, UPT, UR4, URZ, UPT ;  /* 0x0000003f0400728c */ /* 0x000fc6000bf05070 */
[----:B------:R-:W-:Y:S01]  /*11850*/  ULDC UR4, c[0x0][0x424] ;  /* 0x0001090000047ab9 */ /* 0x000fe20000000800 */
[----:B------:R-:W-:Y:S01]  /*11860*/  UISETP.NE.AND.EX UP0, UPT, UR5, URZ, UPT, UP0 ;  /* 0x0000003f0500728c */ /* 0x000fe2000bf05300 */
[----:B------:R-:W-:Y:S02]  /*11870*/  @UP1 ULDC UR9, c[0x0][0x450] ;  /* 0x0001140000091ab9 */ /* 0x000fe40000000800 */
[----:B------:R-:W-:Y:S01]  /*11880*/  @UP1 ULDC UR5, c[0x0][0x44c] ;  /* 0x0001130000051ab9 */ /* 0x000fe20000000800 */
[----:B------:R-:W-:-:S04]  /*11890*/  USEL UR43, UR4, 0x1, UP0 ;  /* 0x00000001042b7887 */ /* 0x000fc80008000000 */
[----:B------:R-:W-:Y:S02]  /*118a0*/  UIMAD UR7, UR43, UR6, 0x5f ;  /* 0x0000005f2b0774a4 */ /* 0x000fe4000f8e0206 */
[----:B------:R-:W-:Y:S02]  /*118b0*/  UIMAD UR43, UR43, UR6, URZ ;  /* 0x000000062b2b72a4 */ /* 0x000fe4000f8e023f */
[----:B------:R-:W-:Y:S02]  /*118c0*/  UIMAD.WIDE UR6, UR7, 0x2aaaaaab, URZ ;  /* 0x2aaaaaab070678a5 */ /* 0x000fe4000f8e023f */
[----:B-1----:R-:W-:Y:S02]  /*118d0*/  USHF.L.U32 UR42, UR42, 0x7, URZ ;  /* 0x000000072a2a7899 */ /* 0x002fe4000800063f */
[----:B------:R-:W-:Y:S02]  /*118e0*/  USHF.R.U32.HI UR44, URZ, 0x1f, UR7 ;  /* 0x0000001f3f2c7899 */ /* 0x000fe40008011607 */
[----:B------:R-:W-:-:S02]  /*118f0*/  UIADD3 UR8, UR42, 0x7f, URZ ;  /* 0x0000007f2a087890 */ /* 0x000fc4000fffe03f */
[----:B------:R-:W-:Y:S02]  /*11900*/  ULEA.HI.SX32 UR44, UR7, UR44, 0x1c ;  /* 0x0000002c072c7291 */ /* 0x000fe4000f8fe23f */
[----:B------:R-:W-:-:S04]  /*11910*/  UIMAD.WIDE.U32 UR4, UR8, UR5, URZ ;  /* 0x00000005080472a5 */ /* 0x000fc8000f8e003f */
[----:B------:R-:W-:Y:S02]  /*11920*/  @UP1 USHF.R.U32.HI UR8, URZ, UR9, UR5 ;  /* 0x000000093f081299 */ /* 0x000fe40008011605 */
[----:B------:R-:W-:Y:S01]  /*11930*/  UIADD3 UR9, UR43, 0x1, -UR10 ;  /* 0x000000012b097890 */ /* 0x000fe2000fffe80a */
[----:B------:R-:W-:Y:S02]  /*11940*/  ULDC.64 UR4, c[0x0][0x9e0] ;  /* 0x0002780000047ab9 */ /* 0x000fe40000000a00 */
[----:B------:R-:W-:Y:S02]  /*11950*/  UISETP.GE.AND UP0, UPT, UR5, 0x1, UPT ;  /* 0x000000010500788c */ /* 0x000fe4000bf06270 */
[----:B------:R-:W-:-:S04]  /*11960*/  UIADD3 UR9, UR9, UR8, URZ ;  /* 0x0000000809097290 */ /* 0x000fc8000fffe03f */
[----:B------:R-:W-:Y:S01]  /*11970*/  PLOP3.LUT P1, PT, PT, PT, UP0, 0x80, 0x0 ;  /* 0x000000000000781c */ /* 0x000fe20003f2f008 */
[----:B------:R-:W-:-:S12]  /*11980*/  UIADD3 UR4, UR9, UR4, URZ ;  /* 0x0000000409047290 */ /* 0x000fd8000fffe03f */
[----:B0-----:R-:W-:Y:S05]  /*11990*/  @!P1 BRA `(.L_x_4334) ;  /* 0x0000000000449947 */ /* 0x001fea0003800000 */
        /* <DEDUP_REMOVED lines=10> */
.L_x_4335:
[----:B------:R-:W-:-:S11]  /*11a40*/  UISETP.NE.AND UP0, UPT, UR5, 0x1, UPT ;  /* 0x000000010500788c */ /* 0x000fd6000bf05270 */
[----:B------:R-:W-:Y:S02]  /*11a50*/  @UP0 ULDC.64 UR12, c[0x0][0x9e8] ;  /* 0x00027a00000c0ab9 */ /* 0x000fe40000000a00 */
[----:B------:R-:W-:-:S04]  /*11a60*/  UIMAD.WIDE.U32 UR6, UR8, UR12, URZ ;  /* 0x0000000c080672a5 */ /* 0x000fc8000f8e003f */
[----:B------:R-:W-:-:S12]  /*11a70*/  @UP0 USHF.R.U32.HI UR8, URZ, UR13, UR7 ;  /* 0x0000000d3f080299 */ /* 0x000fd80008011607 */
.L_x_4336:
[----:B------:R-:W-:-:S04]  /*11a80*/  UIMAD UR8, UR8, UR5, UR5 ;  /* 0x00000005080872a4 */ /* 0x000fc8000f8e0205 */
[----:B------:R-:W-:-:S04]  /*11a90*/  UISETP.LT.AND UP0, UPT, UR4, UR8, UPT ;  /* 0x000000080400728c */ /* 0x000fc8000bf01270 */
[----:B------:R-:W-:-:S12]  /*11aa0*/  USEL UR4, UR4, UR8, UP0 ;  /* 0x0000000804047287 */ /* 0x000fd80008000000 */
.L_x_4334:
[----:B------:R-:W-:Y:S02]  /*11ab0*/  UISETP.NE.AND UP0, UPT, UR50, URZ, UPT ;  /* 0x0000003f3200728c */ /* 0x000fe4000bf05270 */
[----:B------:R-:W-:-:S03]  /*11ac0*/  UIADD3 UR6, UR4, 0x5f, URZ ;  /* 0x0000005f04067890 */ /* 0x000fc6000fffe03f */
[----:B------:R-:W-:Y:S01]  /*11ad0*/  UMOV UR4, UR42 ;  /* 0x0000002a00047c82 */ /* 0x000fe20008000000 */
[----:B------:R-:W-:-:S04]  /*11ae0*/  UIMAD.WIDE UR6, UR6, 0x2aaaaaab, URZ ;  /* 0x2aaaaaab060678a5 */ /* 0x000fc8000f8e023f */
[----:B------:R-:W-:Y:S01]  /*11af0*/  USHF.R.U32.HI UR45, URZ, 0x1f, UR7 ;  /* 0x0000001f3f2d7899 */ /* 0x000fe20008011607 */
[----:B------:R-:W-:Y:S02]  /*11b00*/  @UP0 ULDC UR8, c[0x0][0x44c] ;  /* 0x0001130000080ab9 */ /* 0x000fe40000000800 */
[----:B------:R-:W-:Y:S01]  /*11b10*/  @UP0 ULDC UR6, c[0x0][0x450] ;  /* 0x0001140000060ab9 */ /* 0x000fe20000000800 */
[----:B------:R-:W-:Y:S02]  /*11b20*/  UIMAD.WIDE.U32 UR8, UR42, UR8, URZ ;  /* 0x000000082a0872a5 */ /* 0x000fe4000f8e003f */
[----:B------:R-:W-:Y:S02]  /*11b30*/  ULEA.HI.SX32 UR45, UR7, UR45, 0x1c ;  /* 0x0000002d072d7291 */ /* 0x000fe4000f8fe23f */
        /* <DEDUP_REMOVED lines=17> */
.L_x_4338:
[----:B------:R-:W-:-:S11]  /*11c50*/  UISETP.NE.AND UP0, UPT, UR5, 0x1, UPT ;  /* 0x000000010500788c */ /* 0x000fd6000bf05270 */
[----:B------:R-:W-:Y:S02]  /*11c60*/  @UP0 ULDC.64 UR10, c[0x0][0x9e8] ;  /* 0x00027a00000a0ab9 */ /* 0x000fe40000000a00 */
[----:B------:R-:W-:-:S04]  /*11c70*/  UIMAD.WIDE.U32 UR6, UR4, UR10, URZ ;  /* 0x0000000a040672a5 */ /* 0x000fc8000f8e003f */
[----:B------:R-:W-:-:S12]  /*11c80*/  @UP0 USHF.R.U32.HI UR4, URZ, UR11, UR7 ;  /* 0x0000000b3f040299 */ /* 0x000fd80008011607 */
.L_x_4339:
[----:B------:R-:W-:-:S04]  /*11c90*/  UIMAD UR4, UR4, UR5, URZ ;  /* 0x00000005040472a4 */ /* 0x000fc8000f8e023f */
[----:B------:R-:W-:-:S04]  /*11ca0*/  UISETP.LT.AND UP0, UPT, UR8, UR4, UPT ;  /* 0x000000040800728c */ /* 0x000fc8000bf01270 */
[----:B------:R-:W-:-:S12]  /*11cb0*/  USEL UR8, UR8, UR4, !UP0 ;  /* 0x0000000408087287 */ /* 0x000fd8000c000000 */
.L_x_4337:
[----:B------:R-:W-:Y:S02]  /*11cc0*/  UIMAD.WIDE UR4, UR8, 0x2aaaaaab, URZ ;  /* 0x2aaaaaab080478a5 */ /* 0x000fe4000f8e023f */
[----:B------:R-:W-:Y:S02]  /*11cd0*/  USHF.R.U32.HI UR9, URZ, 0x10, UR47 ;  /* 0x000000103f097899 */ /* 0x000fe4000801162f */
[----:B------:R-:W-:Y:S02]  /*11ce0*/  USHF.R.U32.HI UR4, URZ, 0x1f, UR5 ;  /* 0x0000001f3f047899 */ /* 0x000fe40008011605 */
[----:B------:R-:W-:Y:S02]  /*11cf0*/  ULOP3.LUT UR47, UR47, 0xffff, URZ, 0xc0, !UPT ;  /* 0x0000ffff2f2f7892 */ /* 0x000fe4000f8ec03f */
[----:B------:R-:W-:Y:S01]  /*11d00*/  ULEA.HI.SX32 UR4, UR5, UR4, 0x1c ;  /* 0x0000000405047291 */ /* 0x000fe2000f8fe23f */
        /* <DEDUP_REMOVED lines=39> */
.L_x_4340:
[----:B------:R-:W-:Y:S02]  /*11f80*/  UIMAD UR51, UR47, UR40, UR46 ;  /* 0x000000282f3372a4 */ /* 0x000fe4000f8e022e */
[----:B------:R-:W-:Y:S01]  /*11f90*/  IMAD.U32 R0, RZ, RZ, UR40 ;  /* 0x00000028ff007e24 */ /* 0x000fe2000f8e00ff */
[----:B------:R-:W-:Y:S01]  /*11fa0*/  MOV R6, 0x1 ;  /* 0x0000000100067802 */ /* 0x000fe20000000f00 */
[----:B------:R-:W-:Y:S02]  /*11fb0*/  IMAD.MOV.U32 R28, RZ, RZ, 0x1 ;  /* 0x00000001ff1c7424 */ /* 0x000fe400078e00ff */
[----:B------:R-:W-:-:S05]  /*11fc0*/  IMAD.U32 R19, RZ, RZ, UR51 ;  /* 0x00000033ff137e24 */ /* 0x000fca000f8e00ff */
[----:B------:R-:W-:Y:S01]  /*11fd0*/  VIADDMNMX R19, R19, R0, UR12, PT ;  /* 0x0000000c13137e46 */ /* 0x000fe2000b800100 */
[----:B------:R-:W-:-:S03]  /*11fe0*/  IMAD.MOV.U32 R0, RZ, RZ, RZ ;  /* 0x000000ffff007224 */ /* 0x000fc600078e00ff */
        /* <DEDUP_REMOVED lines=12> */
[----:B------:R-:W-:Y:S02]  /*120b0*/  IMAD.U32 R4, RZ, RZ, UR4 ;  /* 0x00000004ff047e24 */ /* 0x000fe4000f8e00ff */
[----:B------:R-:W-:Y:S01]  /*120c0*/  IMAD.U32 R5, RZ, RZ, UR5 ;  /* 0x00000005ff057e24 */ /* 0x000fe2000f8e00ff */
[----:B------:R-:W0:Y:S01]  /*120d0*/  LDC.64 R2, c[0x4][R2] ;  /* 0x0100000002027b82 */ /* 0x000e220000000a00 */
[----:B------:R-:W-:Y:S01]  /*120e0*/  ULDC.64 UR4, c[0x4][0x70] ;  /* 0x01001c0000047ab9 */ /* 0x000fe20000000a00 */
        /* <DEDUP_REMOVED lines=8> */
[----:B0----5:R-:W-:Y:S05]  /*12170*/  CALL.ABS.NOINC R2 ;  /* 0x0000000002007343 */ /* 0x021fea0003c00000 */
.L_x_4341:
        /* <DEDUP_REMOVED lines=12> */
[----:B------:R-:W-:Y:S02]  /*12240*/  IMAD.U32 R7, RZ, RZ, UR7 ;  /* 0x00000007ff077e24 */ /* 0x000fe4000f8e00ff */
[----:B------:R-:W-:-:S02]  /*12250*/  IMAD.U32 R10, RZ, RZ, UR4 ;  /* 0x00000004ff0a7e24 */ /* 0x000fc4000f8e00ff */
[----:B------:R-:W-:Y:S02]  /*12260*/  IMAD.U32 R11, RZ, RZ, UR5 ;  /* 0x00000005ff0b7e24 */ /* 0x000fe4000f8e00ff */
[----:B------:R-:W-:Y:S02]  /*12270*/  IMAD.MOV.U32 R8, RZ, RZ, 0x70 ;  /* 0x00000070ff087424 */ /* 0x000fe400078e00ff */
[----:B------:R-:W-:Y:S02]  /*12280*/  IMAD.MOV.U32 R12, RZ, RZ, 0x1 ;  /* 0x00000001ff0c7424 */ /* 0x000fe400078e00ff */
[----:B0-----:R-:W-:-:S07]  /*12290*/  IMAD.MOV.U32 R13, RZ, RZ, RZ ;  /* 0x000000ffff0d7224 */ /* 0x001fce00078e00ff */
[----:B------:R-:W-:-:S07]  /*122a0*/  LEPC R20, `(.L_x_4343) ;  /* 0x000000001014794e */ /* 0x000fce0000000000 */
[----:B-1---5:R-:W-:Y:S05]  /*122b0*/  CALL.ABS.NOINC R2 ;  /* 0x0000000002007343 */ /* 0x022fea0003c00000 */
.L_x_4343:
[----:B------:R0:W1:Y:S01]  /*122c0*/  LDC.64 R2, c[0x4][R16] ;  /* 0x0100000010027b82 */ /* 0x0000620000000a00 */
[----:B------:R-:W-:Y:S01]  /*122d0*/  ULDC.64 UR4, c[0x4][0x138] ;  /* 0x01004e0000047ab9 */ /* 0x000fe20000000a00 */
[----:B------:R-:W-:Y:S01]  /*122e0*/  ULDC.64 UR6, c[0x4][0x140] ;  /* 0x0100500000067ab9 */ /* 0x000fe20000000a00 */
[----:B------:R-:W-:Y:S02]  /*122f0*/  IMAD.U32 R4, RZ, RZ, UR4 ;  /* 0x00000004ff047e24 */ /* 0x000fe4000f8e00ff */
        /* <DEDUP_REMOVED lines=11> */
.L_x_4342:
[----:B------:R-:W0:Y:S01]  /*123b0*/  LDC.64 R2, c[0x0][0x9f8] ;  /* 0x00027e00ff027b82 */ /* 0x000e220000000a00 */
[----:B------:R-:W-:-:S07]  /*123c0*/  IMAD.MOV.U32 R36, RZ, RZ, R26 ;  /* 0x000000ffff247224 */ /* 0x000fce00078e001a */
        /* <DEDUP_REMOVED lines=14> */
[----:B------:R-:W-:-:S05]  /*124b0*/  LOP3.LUT R37, R24, R0, RZ, 0xfc, !PT ;  /* 0x0000000018257212 */ /* 0x000fca00078efcff */
[----:B------:R-:W-:-:S04]  /*124c0*/  IMAD R5, R31, 0x60, R37 ;  /* 0x000000601f057824 */ /* 0x000fc800078e0225 */
[C---:B-----5:R-:W-:Y:S01]  /*124d0*/  IMAD.IADD R10, R5.reuse, 0x1, R22 ;  /* 0x00000001050a7824 */ /* 0x060fe200078e0216 */
[----:B------:R-:W-:Y:S01]  /*124e0*/  ISETP.GE.AND P0, PT, R5, UR43, PT ;  /* 0x0000002b05007c0c */ /* 0x000fe2000bf06270 */
[----:B0-----:R-:W0:Y:S01]  /*124f0*/  @P1 LDC R3, c[0x0][0x434] ;  /* 0x00010d00ff031b82 */ /* 0x001e220000000800 */
[----:B------:R-:W-:Y:S01]  /*12500*/  @P1 LOP3.LUT R16, R16, 0x20, RZ, 0xfc, !PT ;  /* 0x0000002010101812 */ /* 0x000fe200078efcff */
[----:B------:R-:W-:Y:S01]  /*12510*/  IMAD.MOV.U32 R9, RZ, RZ, R10 ;  /* 0x000000ffff097224 */ /* 0x000fe200078e000a */
[----:B------:R-:W-:-:S05]  /*12520*/  ISETP.GT.U32.OR P0, PT, R37, 0x5f, P0 ;  /* 0x0000005f2500780c */ /* 0x000fca0000704470 */
[----:B------:R-:W1:Y:S08]  /*12530*/  @P1 LDC R11, c[0x0][0x438] ;  /* 0x00010e00ff0b1b82 */ /* 0x000e700000000800 */
[----:B------:R-:W3:Y:S08]  /*12540*/  @!P0 LDC.64 R6, c[0x0][0x428] ;  /* 0x00010a00ff068b82 */ /* 0x000ef00000000a00 */
[----:B------:R-:W4:Y:S01]  /*12550*/  @!P0 LDC.64 R4, c[0x0][0x418] ;  /* 0x00010600ff048b82 */ /* 0x000f220000000a00 */
[----:B0-----:R-:W-:-:S05]  /*12560*/  @P1 IMAD.HI.U32 R0, R10, R3, RZ ;  /* 0x000000030a001227 */ /* 0x001fca00078e00ff */
[----:B-1----:R-:W-:-:S04]  /*12570*/  @P1 SHF.R.U32.HI R9, RZ, R11, R0 ;  /* 0x0000000bff091219 */ /* 0x002fc80000011600 */
[--C-:B------:R-:W-:Y:S01]  /*12580*/  @!P0 SHF.R.S32.HI R3, RZ, 0x1f, R9.reuse ;  /* 0x0000001fff038819 */ /* 0x100fe20000011409 */
[----:B------:R-:W-:Y:S01]  /*12590*/  @!P0 IMAD.MOV.U32 R2, RZ, RZ, R9 ;  /* 0x000000ffff028224 */ /* 0x000fe200078e0009 */
[----:B------:R-:W-:Y:S01]  /*125a0*/  LOP3.LUT R16, R16, 0xfffffffb, RZ, 0xc0, !PT ;  /* 0xfffffffb10107812 */ /* 0x000fe200078ec0ff */
[----:B------:R-:W-:Y:S01]  /*125b0*/  UMOV UR5, 0xffffffff ;  /* 0xffffffff00057882 */ /* 0x000fe20000000000 */
[----:B--2---:R-:W-:Y:S01]  /*125c0*/  SHF.R.S32.HI R12, RZ, 0x1f, R36 ;  /* 0x0000001fff0c7819 */ /* 0x004fe20000011424 */
[----:B---3--:R-:W-:-:S04]  /*125d0*/  @!P0 IMAD.WIDE.U32 R2, R36, R6, R2 ;  /* 0x0000000624028225 */ /* 0x008fc800078e0002 */
[----:B------:R-:W-:Y:S01]  /*125e0*/  @!P0 IMAD R0, R12, R6, RZ ;  /* 0x000000060c008224 */ /* 0x000fe200078e02ff */
[----:B----4-:R-:W-:Y:S01]  /*125f0*/  @!P0 LEA R4, P1, R2, R4, 0x2 ;  /* 0x0000000402048211 */ /* 0x010fe200078210ff */
[----:B------:R0:W-:Y:S02]  /*12600*/  STL [R1], R12 ;  /* 0x0000000c01007387 */ /* 0x0001e40000100800 */
[----:B------:R-:W-:-:S04]  /*12610*/  @!P0 IMAD R7, R36, R7, R0 ;  /* 0x0000000724078224 */ /* 0x000fc800078e0200 */
[----:B------:R-:W-:-:S05]  /*12620*/  @!P0 IMAD.IADD R0, R3, 0x1, R7 ;  /* 0x0000000103008824 */ /* 0x000fca00078e0207 */
[----:B------:R-:W-:Y:S01]  /*12630*/  @!P0 LEA.HI.X R5, R2, R5, R0, 0x2, P1 ;  /* 0x0000000502058211 */ /* 0x000fe200008f1400 */
[----:B------:R-:W-:-:S06]  /*12640*/  IMAD.MOV.U32 R0, RZ, RZ, RZ ;  /* 0x000000ffff007224 */ /* 0x000fcc00078e00ff */
[----:B------:R1:W5:Y:S02]  /*12650*/  @!P0 LDG.E R0, desc[UR36][R4.64] ;  /* 0x0000002404008981 */ /* 0x000364000c1e1900 */
[----:B-1----:R-:W-:-:S04]  /*12660*/  SHF.L.U32 R4, R25, 0x3, RZ ;  /* 0x0000000319047819 */ /* 0x002fc800000006ff */
[----:B------:R-:W-:-:S04]  /*12670*/  LOP3.LUT R23, R4, 0x38, RZ, 0xc0, !PT ;  /* 0x0000003804177812 */ /* 0x000fc800078ec0ff */
[C---:B------:R-:W-:Y:S02]  /*12680*/  ISETP.GE.AND P2, PT, R23.reuse, UR4, PT ;  /* 0x0000000417007c0c */ /* 0x040fe4000bf46270 */
[C---:B------:R-:W-:Y:S02]  /*12690*/  LOP3.LUT R34, R23.reuse, 0x40, RZ, 0xfc, !PT ;  /* 0x0000004017227812 */ /* 0x040fe400078efcff */
[----:B------:R-:W-:Y:S02]  /*126a0*/  LOP3.LUT R33, R23, 0x80, RZ, 0xfc, !PT ;  /* 0x0000008017217812 */ /* 0x000fe400078efcff */
[----:B------:R-:W-:Y:S02]  /*126b0*/  ISETP.GE.AND P1, PT, R34, UR4, PT ;  /* 0x0000000422007c0c */ /* 0x000fe4000bf26270 */
[----:B------:R-:W-:-:S05]  /*126c0*/  ISETP.GE.AND P0, PT, R33, UR4, PT ;  /* 0x0000000421007c0c */ /* 0x000fca000bf06270 */
[----:B------:R-:W-:-:S04]  /*126d0*/  @P2 LOP3.LUT R16, R16, 0x4, RZ, 0xfc, !PT ;  /* 0x0000000410102812 */ /* 0x000fc800078efcff */
[----:B------:R-:W-:-:S04]  /*126e0*/  LOP3.LUT R16, R16, 0xfffffffe, RZ, 0xc0, !PT ;  /* 0xfffffffe10107812 */ /* 0x000fc800078ec0ff */
[----:B------:R-:W-:-:S04]  /*126f0*/  LOP3.LUT R16, R16, 0xfffffffd, RZ, 0xc0, !PT ;  /* 0xfffffffd10107812 */ /* 0x000fc800078ec0ff */
[----:B------:R-:W-:-:S04]  /*12700*/  @P1 LOP3.LUT R16, R16, 0x2, RZ, 0xfc, !PT ;  /* 0x0000000210101812 */ /* 0x000fc800078efcff */
[----:B------:R-:W-:Y:S01]  /*12710*/  @P0 LOP3.LUT R16, R16, 0x1, RZ, 0xfc, !PT ;  /* 0x0000000110100812 */ /* 0x000fe200078efcff */
[----:B0-----:R-:W-:Y:S06]  /*12720*/  BRA.DIV UR5, `(.L_x_4344) ;  /* 0x0000003205707947 */ /* 0x001fec000b800000 */
.L_x_4386:
        /* <DEDUP_REMOVED lines=11> */
[----:B------:R-:W-:-:S05]  /*127e0*/  IMAD.U32 R2, RZ, RZ, UR4 ;  /* 0x00000004ff027e24 */ /* 0x000fca000f8e00ff */
[----:B------:R-:W-:-:S13]  /*127f0*/  ISETP.NE.AND P0, PT, R2, 0x3, PT ;  /* 0x000000030200780c */ /* 0x000fda0003f05270 */
[----:B------:R-:W-:Y:S01]  /*12800*/  @P0 LOP3.LUT R16, R16, 0x10, RZ, 0xfc, !PT ;  /* 0x0000001010100812 */ /* 0x000fe200078efcff */
[----:B------:R-:W-:Y:S06]  /*12810*/  @!P0 BRA `(.L_x_4345) ;  /* 0x0000000000048947 */ /* 0x000fec0003800000 */
[----:B------:R-:W-:Y:S01]  /*12820*/  BPT.TRAP 0x1 ;  /* 0x000000040000795c */ /* 0x000fe20000300000 */
.L_x_4345:
        /* <DEDUP_REMOVED lines=20> */
[----:B------:R-:W-:-:S05]  /*12970*/  VIADD R3, R3, UR4 ;  /* 0x0000000403037c36 */ /* 0x000fca0008000000 */
[----:B------:R-:W-:Y:S01]  /*12980*/  LEA.HI.X R18, R2, UR7, R3, 0x1, P0 ;  /* 0x0000000702127c11 */ /* 0x000fe200080f0c03 */
[----:B------:R-:W-:-:S05]  /*12990*/  IMAD.MOV.U32 R2, RZ, RZ, 0x1 ;  /* 0x00000001ff027424 */ /* 0x000fca00078e00ff */
[----:B------:R-:W-:-:S04]  /*129a0*/  SHF.L.U32 R2, R2, 0x1f, RZ ;  /* 0x0000001f02027819 */ /* 0x000fc800000006ff */
[----:B------:R-:W0:Y:S02]  /*129b0*/  SYNCS.PHASECHK.TRANS64.TRYWAIT P0, [UR48+0x30840], R2 ;  /* 0x03084002ff0075a7 */ /* 0x000e240008000170 */
[----:B0-----:R-:W-:Y:S05]  /*129c0*/  @!P0 BRA `(.L_x_4346) ;  /* 0x0000002c00e88947 */ /* 0x001fea0003800000 */
.L_x_4387:
[----:B------:R-:W-:Y:S01]  /*129d0*/  ULDC.64 UR4, c[0x0][0x300] ;  /* 0x0000c00000047ab9 */ /* 0x000fe20000000a00 */
[----:B------:R-:W-:Y:S01]  /*129e0*/  R2UR UR6, R35 ;  /* 0x00000000230672ca */ /* 0x000fe200000e0000 */
[----:B0-----:R-:W-:Y:S01]  /*129f0*/  IMAD R3, R6, UR4, RZ ;  /* 0x0000000406037c24 */ /* 0x001fe2000f8e02ff */
[----:B------:R-:W-:Y:S01]  /*12a00*/  SHF.R.U32.HI R27, RZ, 0x3, R8 ;  /* 0x00000003ff1b7819 */ /* 0x000fe20000011608 */
[----:B------:R-:W-:Y:S01]  /*12a10*/  IMAD.MOV.U32 R6, RZ, RZ, -0x60 ;  /* 0xffffffa0ff067424 */ /* 0x000fe200078e00ff */
[----:B------:R-:W-:Y:S01]  /*12a20*/  LOP3.LUT P3, RZ, R16, 0x4, RZ, 0xc0, !PT ;  /* 0x0000000410ff7812 */ /* 0x000fe2000786c0ff */
[----:B------:R-:W-:Y:S01]  /*12a30*/  IMAD R7, R10, UR5, R3 ;  /* 0x000000050a077c24 */ /* 0x000fe2000f8e0203 */
[----:B------:R-:W-:Y:S01]  /*12a40*/  LOP3.LUT P2, RZ, R16, 0x2, RZ, 0xc0, !PT ;  /* 0x0000000210ff7812 */ /* 0x000fe2000784c0ff */
[----:B------:R-:W-:Y:S01]  /*12a50*/  IMAD.WIDE.U32 R2, R10, UR4, RZ ;  /* 0x000000040a027c25 */ /* 0x000fe2000f8e00ff */
[----:B------:R-:W-:Y:S01]  /*12a60*/  ULDC.64 UR4, c[0x0][0x310] ;  /* 0x0000c40000047ab9 */ /* 0x000fe20000000a00 */
[----:B------:R-:W-:-:S02]  /*12a70*/  LOP3.LUT P1, RZ, R16, 0x1, RZ, 0xc0, !PT ;  /* 0x0000000110ff7812 */ /* 0x000fc4000782c0ff */
[----:B------:R-:W-:Y:S02]  /*12a80*/  IMAD.IADD R3, R3, 0x1, R7 ;  /* 0x0000000103037824 */ /* 0x000fe400078e0207 */
[----:B------:R-:W-:Y:S02]  /*12a90*/  IMAD R5, R5, UR4, RZ ;  /* 0x0000000405057c24 */ /* 0x000fe4000f8e02ff */
[----:B------:R-:W-:-:S04]  /*12aa0*/  IMAD.WIDE.U32 R2, R0, UR4, R2 ;  /* 0x0000000400027c25 */ /* 0x000fc8000f8e0002 */
[----:B------:R-:W-:Y:S01]  /*12ab0*/  IMAD R5, R0, UR5, R5 ;  /* 0x0000000500057c24 */ /* 0x000fe2000f8e0205 */
[----:B------:R-:W-:Y:S01]  /*12ac0*/  ULDC.64 UR4, c[0x0][0x308] ;  /* 0x0000c20000047ab9 */ /* 0x000fe20000000a00 */
[----:B------:R-:W-:Y:S02]  /*12ad0*/  IMAD R6, R31, R6, UR43 ;  /* 0x0000002b1f067e24 */ /* 0x000fe4000f8e0206 */
[----:B------:R-:W-:Y:S02]  /*12ae0*/  IMAD.IADD R3, R3, 0x1, R5 ;  /* 0x0000000103037824 */ /* 0x000fe400078e0205 */
[----:B------:R-:W-:Y:S01]  /*12af0*/  IMAD.U32 R5, RZ, RZ, UR4 ;  /* 0x00000004ff057e24 */ /* 0x000fe2000f8e00ff */
[----:B------:R-:W-:Y:S01]  /*12b00*/  UIMAD UR4, UR6, UR4, URZ ;  /* 0x00000004060472a4 */ /* 0x000fe2000f8e023f */
[----:B------:R-:W-:Y:S02]  /*12b10*/  IMAD.IADD R6, R6, 0x1, -R27 ;  /* 0x0000000106067824 */ /* 0x000fe400078e0a1b */
[----:B------:R-:W-:Y:S01]  /*12b20*/  IMAD.WIDE.U32 R2, R5, UR41, R2 ;  /* 0x0000002905027c25 */ /* 0x000fe2000f8e0002 */
[----:B------:R-:W-:Y:S01]  /*12b30*/  UIMAD UR4, UR41, UR5, UR4 ;  /* 0x00000005290472a4 */ /* 0x000fe2000f8e0204 */
[----:B------:R-:W-:-:S02]  /*12b40*/  ULDC.64 UR6, c[0x0][0x2e8] ;  /* 0x0000ba0000067ab9 */ /* 0x000fc40000000a00 */
[----:B------:R-:W-:Y:S01]  /*12b50*/  IMAD.SHL.U32 R30, R8, 0x8, RZ ;  /* 0x00000008081e7824 */ /* 0x000fe200078e00ff */
[----:B------:R-:W-:Y:S02]  /*12b60*/  LEA R0, P0, R2, UR6, 0x1 ;  /* 0x0000000602007c11 */ /* 0x000fe4000f8008ff */
[----:B------:R-:W-:Y:S01]  /*12b70*/  IADD3 R7, R3, UR4, RZ ;  /* 0x0000000403077c10 */ /* 0x000fe2000fffe0ff */
[----:B------:R-:W-:Y:S01]  /*12b80*/  UMOV UR4, 0xffffffff ;  /* 0xffffffff00047882 */ /* 0x000fe20000000000 */
[----:B------:R-:W-:Y:S02]  /*12b90*/  LOP3.LUT R3, R4, 0x1c0, RZ, 0xc0, !PT ;  /* 0x000001c004037812 */ /* 0x000fe400078ec0ff */
[----:B------:R-:W-:Y:S02]  /*12ba0*/  LEA.HI.X R7, R2, UR7, R7, 0x1, P0 ;  /* 0x0000000702077c11 */ /* 0x000fe400080f0c07 */
[----:B------:R-:W-:Y:S02]  /*12bb0*/  LOP3.LUT R4, R3, 0x38, R4, 0xf8, !PT ;  /* 0x0000003803047812 */ /* 0x000fe400078ef804 */
[----:B------:R-:W-:-:S02]  /*12bc0*/  ISETP.GE.AND P0, PT, R6, 0x1, PT ;  /* 0x000000010600780c */ /* 0x000fc40003f06270 */
[----:B------:R-:W-:-:S04]  /*12bd0*/  LOP3.LUT R25, R4, 0x38, R25, 0x78, !PT ;  /* 0x0000003804197812 */ /* 0x000fc800078e7819 */
[----:B------:R-:W-:Y:S01]  /*12be0*/  LOP3.LUT R30, R25, 0x200, R30, 0xf8, !PT ;  /* 0x00000200191e7812 */ /* 0x000fe200078ef81e */
[----:B------:R-:W-:Y:S06]  /*12bf0*/  BRA.DIV UR4, `(.L_x_4347) ;  /* 0x0000002e04747947 */ /* 0x000fec000b800000 */
[----:B------:R-:W-:Y:S01]  /*12c00*/  SHFL.IDX PT, R3, R7, RZ, 0x181f ;  /* 0x00181fff07037589 */ /* 0x000fe200000e0000 */
[----:B------:R-:W-:-:S03]  /*12c10*/  @P0 LEA R9, R30, UR48, 0x1 ;  /* 0x000000301e090c11 */ /* 0x000fc6000f8e08ff */
[----:B------:R-:W0:Y:S04]  /*12c20*/  SHFL.IDX PT, R2, R0, RZ, 0x181f ;  /* 0x00181fff00027589 */ /* 0x000e2800000e0000 */
[----:B------:R-:W-:Y:S04]  /*12c30*/  SHFL.IDX PT, R5, R7, 0x1, 0x181f ;  /* 0x00381f0007057f89 */ /* 0x000fe800000e0000 */
[----:B------:R-:W-:Y:S04]  /*12c40*/  SHFL.IDX PT, R4, R0, 0x1, 0x181f ;  /* 0x00381f0000047f89 */ /* 0x000fe800000e0000 */
[----:B------:R-:W-:Y:S04]  /*12c50*/  SHFL.IDX PT, R8, R7, 0x2, 0x181f ;  /* 0x00581f0007087f89 */ /* 0x000fe800000e0000 */
[----:B------:R-:W1:Y:S04]  /*12c60*/  SHFL.IDX PT, R14, R0, 0x2, 0x181f ;  /* 0x00581f00000e7f89 */ /* 0x000e6800000e0000 */
[----:B------:R-:W2:Y:S01]  /*12c70*/  SHFL.IDX PT, R10, R0, 0x3, 0x181f ;  /* 0x00781f00000a7f89 */ /* 0x000ea200000e0000 */
[----:B0-----:R-:W-:-:S05]  /*12c80*/  @P0 IMAD.WIDE.U32 R2, R23, 0x2, R2 ;  /* 0x0000000217020825 */ /* 0x001fca00078e0002 */
[----:B------:R-:W-:Y:S04]  /*12c90*/  @P0 LDGSTS.E.BYPASS.LTC128B.128 [R9+0x1e400], desc[UR36][R2.64], !P3 ;  /* 0x1e40000002090fae */ /* 0x000fe8000d901d64 */
[----:B------:R-:W-:Y:S04]  /*12ca0*/  @P0 LDGSTS.E.BYPASS.LTC128B.128 [R9+0x21400], desc[UR36][R2.64+0x80], !P2 ;  /* 0x2140008002090fae */ /* 0x000fe8000d101d64 */
[----:B------:R0:W-:Y:S01]  /*12cb0*/  @P0 LDGSTS.E.BYPASS.LTC128B.128 [R9+0x24400], desc[UR36][R2.64+0x100], !P1 ;  /* 0x2440010002090fae */ /* 0x0001e2000c901d64 */
[----:B------:R-:W-:-:S03]  /*12cc0*/  ISETP.GE.AND P0, PT, R6, 0x11, PT ;  /* 0x000000110600780c */ /* 0x000fc60003f06270 */
[----:B0-----:R-:W0:Y:S01]  /*12cd0*/  SHFL.IDX PT, R9, R7, 0x3, 0x181f ;  /* 0x00781f0007097f89 */ /* 0x001e2200000e0000 */
[----:B-1----:R-:W-:-:S09]  /*12ce0*/  IMAD.MOV.U32 R2, RZ, RZ, R14 ;  /* 0x000000ffff027224 */ /* 0x002fd200078e000e */
[----:B------:R-:W-:Y:S01]  /*12cf0*/  @P0 LEA R21, R30, UR48, 0x1 ;  /* 0x000000301e150c11 */ /* 0x000fe2000f8e08ff */
[----:B------:R-:W-:Y:S01]  /*12d00*/  @P0 IMAD.WIDE.U32 R4, R23, 0x2, R4 ;  /* 0x0000000217040825 */ /* 0x000fe200078e0004 */
[----:B------:R-:W1:Y:S03]  /*12d10*/  SHFL.IDX PT, R14, R0, 0x4, 0x181f ;  /* 0x00981f00000e7f89 */ /* 0x000e6600000e0000 */
[----:B------:R-:W-:Y:S01]  /*12d20*/  IMAD.MOV.U32 R3, RZ, RZ, R8 ;  /* 0x000000ffff037224 */ /* 0x000fe200078e0008 */
[----:B------:R-:W-:Y:S04]  /*12d30*/  @P0 LDGSTS.E.BYPASS.LTC128B.128 [R21+0x1ec00], desc[UR36][R4.64], !P3 ;  /* 0x1ec0000004150fae */ /* 0x000fe8000d901d64 */
[----:B------:R-:W-:Y:S04]  /*12d40*/  @P0 LDGSTS.E.BYPASS.LTC128B.128 [R21+0x21c00], desc[UR36][R4.64+0x80], !P2 ;  /* 0x21c0008004150fae */ /* 0x000fe8000d101d64 */
[----:B------:R2:W-:Y:S01]  /*12d50*/  @P0 LDGSTS.E.BYPASS.LTC128B.128 [R21+0x24c00], desc[UR36][R4.64+0x100], !P1 ;  /* 0x24c0010004150fae */ /* 0x0005e2000c901d64 */
[----:B------:R-:W-:-:S03]  /*12d60*/  ISETP.GE.AND P0, PT, R6, 0x21, PT ;  /* 0x000000210600780c */ /* 0x000fc60003f06270 */
[----:B------:R-:W3:Y:S04]  /*12d70*/  SHFL.IDX PT, R8, R7, 0x4, 0x181f ;  /* 0x00981f0007087f89 */ /* 0x000ee800000e0000 */
[----:B------:R-:W4:Y:S01]  /*12d80*/  SHFL.IDX PT, R7, R7, 0x5, 0x181f ;  /* 0x00b81f0007077f89 */ /* 0x000f2200000e0000 */
[----:B--2---:R-:W-:-:S05]  /*12d90*/  IMAD.MOV.U32 R4, RZ, RZ, R10 ;  /* 0x000000ffff047224 */ /* 0x004fca00078e000a */
[----:B------:R-:W-:Y:S01]  /*12da0*/  @P0 IMAD.WIDE.U32 R2, R23, 0x2, R2 ;  /* 0x0000000217020825 */ /* 0x000fe200078e0002 */
[----:B------:R-:W-:-:S03]  /*12db0*/  @P0 LEA R25, R30, UR48, 0x1 ;  /* 0x000000301e190c11 */ /* 0x000fc6000f8e08ff */
[----:B0-----:R-:W-:Y:S02]  /*12dc0*/  IMAD.MOV.U32 R5, RZ, RZ, R9 ;  /* 0x000000ffff057224 */ /* 0x001fe400078e0009 */
[----:B------:R-:W-:Y:S04]  /*12dd0*/  @P0 LDGSTS.E.BYPASS.LTC128B.128 [R25+0x1f400], desc[UR36][R2.64], !P3 ;  /* 0x1f40000002190fae */ /* 0x000fe8000d901d64 */
[----:B------:R-:W-:Y:S04]  /*12de0*/  @P0 LDGSTS.E.BYPASS.LTC128B.128 [R25+0x22400], desc[UR36][R2.64+0x80], !P2 ;  /* 0x2240008002190fae */ /* 0x000fe8000d101d64 */
[----:B------:R1:W-:Y:S01]  /*12df0*/  @P0 LDGSTS.E.BYPASS.LTC128B.128 [R25+0x25400], desc[UR36][R2.64+0x100], !P1 ;  /* 0x2540010002190fae */ /* 0x0003e2000c901d64 */
[----:B------:R-:W-:Y:S01]  /*12e00*/  ISETP.GE.AND P0, PT, R6, 0x31, PT ;  /* 0x000000310600780c */ /* 0x000fe20003f06270 */
[----:B-1----:R-:W-:-:S12]  /*12e10*/  IMAD.MOV.U32 R2, RZ, RZ, R14 ;  /* 0x000000ffff027224 */ /* 0x002fd800078e000e */
[----:B------:R-:W-:Y:S01]  /*12e20*/  @P0 IMAD.WIDE.U32 R4, R23, 0x2, R4 ;  /* 0x0000000217040825 */ /* 0x000fe200078e0004 */
[----:B------:R-:W-:Y:S01]  /*12e30*/  @P0 LEA R9, R30, UR48, 0x1 ;  /* 0x000000301e090c11 */ /* 0x000fe2000f8e08ff */
[----:B------:R0:W1:Y:S02]  /*12e40*/  SHFL.IDX PT, R14, R0, 0x5, 0x181f ;  /* 0x00b81f00000e7f89 */ /* 0x00006400000e0000 */
[----:B---3--:R-:W-:Y:S02]  /*12e50*/  IMAD.MOV.U32 R3, RZ, RZ, R8 ;  /* 0x000000ffff037224 */ /* 0x008fe400078e0008 */
        /* <DEDUP_REMOVED lines=8> */
[----:B-1--4-:R0:W-:Y:S02]  /*12ee0*/  @P0 LDGSTS.E.BYPASS.LTC128B.128 [R21+0x26400], desc[UR36][R2.64+0x100], !P1 ;  /* 0x2640010002150fae */ /* 0x0121e4000c901d64 */
.L_x_4401:
[----:B------:R-:W-:Y:S01]  /*12ef0*/  ISETP.GE.AND P0, PT, R6, 0x51, PT ;  /* 0x000000510600780c */ /* 0x000fe20003f06270 */
[----:B0-----:R-:W-:Y:S02]  /*12f00*/  IMAD.MOV.U32 R2, RZ, RZ, R14 ;  /* 0x000000ffff027224 */ /* 0x001fe400078e000e */
[----:B------:R-:W-:-:S10]  /*12f10*/  IMAD.MOV.U32 R3, RZ, RZ, R7 ;  /* 0x000000ffff037224 */ /* 0x000fd400078e0007 */
        /* <DEDUP_REMOVED lines=15> */
.L_x_4348:
        /* <DEDUP_REMOVED lines=18> */
[----:B------:R-:W-:Y:S01]  /*13130*/  MOV R4, UR6 ;  /* 0x0000000600047c02 */ /* 0x000fe20008000f00 */
[----:B------:R-:W-:Y:S01]  /*13140*/  IMAD.U32 R5, RZ, RZ, UR7 ;  /* 0x00000007ff057e24 */ /* 0x000fe2000f8e00ff */
[----:B------:R-:W0:Y:S01]  /*13150*/  LDC.64 R2, c[0x4][R2] ;  /* 0x0100000002027b82 */ /* 0x000e220000000a00 */
[----:B------:R-:W-:Y:S02]  /*13160*/  IMAD.U32 R6, RZ, RZ, UR8 ;  /* 0x00000008ff067e24 */ /* 0x000fe4000f8e00ff */
[----:B------:R-:W-:Y:S02]  /*13170*/  IMAD.U32 R7, RZ, RZ, UR9 ;  /* 0x00000009ff077e24 */ /* 0x000fe4000f8e00ff */
[----:B------:R-:W-:-:S02]  /*13180*/  IMAD.U32 R10, RZ, RZ, UR4 ;  /* 0x00000004ff0a7e24 */ /* 0x000fc4000f8e00ff */
[----:B------:R-:W-:Y:S02]  /*13190*/  IMAD.U32 R11, RZ, RZ, UR5 ;  /* 0x00000005ff0b7e24 */ /* 0x000fe4000f8e00ff */
[----:B------:R-:W-:Y:S02]  /*131a0*/  IMAD.MOV.U32 R8, RZ, RZ, 0x70 ;  /* 0x00000070ff087424 */ /* 0x000fe400078e00ff */
[----:B------:R-:W-:Y:S02]  /*131b0*/  IMAD.MOV.U32 R12, RZ, RZ, 0x1 ;  /* 0x00000001ff0c7424 */ /* 0x000fe400078e00ff */
[----:B------:R-:W-:-:S07]  /*131c0*/  IMAD.MOV.U32 R13, RZ, RZ, RZ ;  /* 0x000000ffff0d7224 */ /* 0x000fce00078e00ff */
[----:B------:R-:W-:-:S07]  /*131d0*/  LEPC R20, `(.L_x_4349) ;  /* 0x000000001014794e */ /* 0x000fce0000000000 */
[----:B0-----:R-:W-:Y:S05]  /*131e0*/  CALL.ABS.NOINC R2 ;  /* 0x0000000002007343 */ /* 0x001fea0003c00000 */
.L_x_4349:
[----:B------:R-:W-:Y:S01]  /*131f0*/  UISETP.NE.AND UP0, UPT, UR50, URZ, UPT ;  /* 0x0000003f3200728c */ /* 0x000fe2000bf05270 */
[----:B------:R-:W-:Y:S01]  /*13200*/  VIADD R7, R37, UR42 ;  /* 0x0000002a25077c36 */ /* 0x000fe20008000000 */
[----:B------:R-:W0:Y:S01]  /*13210*/  LDC R0, c[0x0][0x448] ;  /* 0x00011200ff007b82 */ /* 0x000e220000000800 */
[----:B------:R-:W-:Y:S01]  /*13220*/  IMAD.U32 R4, RZ, RZ, UR38 ;  /* 0x00000026ff047e24 */ /* 0x000fe2000f8e00ff */
[----:B------:R-:W-:Y:S01]  /*13230*/  ULDC.64 UR4, c[0x0][0x2e0] ;  /* 0x0000b80000047ab9 */ /* 0x000fe20000000a00 */
[----:B------:R-:W-:Y:S01]  /*13240*/  IMAD.U32 R3, RZ, RZ, UR49 ;  /* 0x00000031ff037e24 */ /* 0x000fe2000f8e00ff */
[----:B------:R-:W-:Y:S01]  /*13250*/  PLOP3.LUT P0, PT, PT, PT, UP0, 0x80, 0x0 ;  /* 0x000000000000781c */ /* 0x000fe20003f0f008 */
[----:B------:R-:W-:Y:S01]  /*13260*/  IMAD.MOV.U32 R2, RZ, RZ, R4 ;  /* 0x000000ffff027224 */ /* 0x000fe200078e0004 */
[----:B------:R-:W-:Y:S01]  /*13270*/  MOV R5, UR39 ;  /* 0x0000002700057c02 */ /* 0x000fe20008000f00 */
[----:B------:R-:W-:Y:S02]  /*13280*/  IMAD R25, R25, UR4, RZ ;  /* 0x0000000419197c24 */ /* 0x000fe4000f8e02ff */
[----:B------:R-:W-:Y:S01]  /*13290*/  @UP0 ULDC UR6, c[0x0][0x44c] ;  /* 0x0001130000060ab9 */ /* 0x000fe20000000800 */
[----:B------:R-:W-:Y:S01]  /*132a0*/  IMAD.WIDE.U32 R2, R26, UR4, R2 ;  /* 0x000000041a027c25 */ /* 0x000fe2000f8e0002 */
[----:B------:R-:W-:-:S03]  /*132b0*/  @UP0 ULDC UR4, c[0x0][0x450] ;  /* 0x0001140000040ab9 */ /* 0x000fc60000000800 */
[----:B------:R-:W-:Y:S02]  /*132c0*/  IMAD.MOV.U32 R5, RZ, RZ, R7 ;  /* 0x000000ffff057224 */ /* 0x000fe400078e0007 */
[----:B------:R-:W-:Y:S02]  /*132d0*/  IMAD R25, R26, UR5, R25 ;  /* 0x000000051a197c24 */ /* 0x000fe4000f8e0219 */
[----:B------:R-:W-:Y:S01]  /*132e0*/  @P0 IMAD.HI.U32 R6, R7, UR6, RZ ;  /* 0x0000000607060c27 */ /* 0x000fe2000f8e00ff */
[----:B------:R-:W-:-:S03]  /*132f0*/  PLOP3.LUT P0, PT, PT, PT, UP0, 0x80, 0x0 ;  /* 0x000000000000781c */ /* 0x000fc60003f0f008 */
[----:B------:R-:W-:-:S10]  /*13300*/  IMAD.IADD R3, R3, 0x1, R25 ;  /* 0x0000000103037824 */ /* 0x000fd400078e0219 */
[----:B------:R-:W-:Y:S01]  /*13310*/  @P0 SHF.R.U32.HI R5, RZ, UR4, R6 ;  /* 0x00000004ff050c19 */ /* 0x000fe20008011606 */
[----:B------:R-:W-:-:S04]  /*13320*/  ULDC.64 UR4, c[0x0][0x2d0] ;  /* 0x0000b40000047ab9 */ /* 0x000fc80000000a00 */
[----:B------:R-:W-:Y:S02]  /*13330*/  IMAD.MOV R4, RZ, RZ, -R5 ;  /* 0x000000ffff047224 */ /* 0x000fe400078e0a05 */
[----:B------:R-:W-:-:S04]  /*13340*/  IMAD.WIDE.U32 R2, R5, UR4, R2 ;  /* 0x0000000405027c25 */ /* 0x000fc8000f8e0002 */
[----:B0-----:R-:W-:Y:S01]  /*13350*/  IMAD R7, R0, R4, R7 ;  /* 0x0000000400077224 */ /* 0x001fe200078e0207 */
        /* <DEDUP_REMOVED lines=24> */
[C---:B------:R-:W-:Y:S01]  /*134e0*/  VIADD R11, R7.reuse, 0x10 ;  /* 0x00000010070b7836 */ /* 0x040fe20000000000 */
        /* <DEDUP_REMOVED lines=27> */
[----:B------:R-:W-:-:S02]  /*136a0*/  ISETP.GE.AND P1, PT, R11, R0, PT ;  /* 0x000000000b00720c */ /* 0x000fc40003f26270 */
[C---:B------:R-:W-:Y:S01]  /*136b0*/  IADD3 R11, R7.reuse, 0x50, RZ ;  /* 0x00000050070b7810 */ /* 0x040fe20007ffe0ff */
        /* <DEDUP_REMOVED lines=32> */
.L_x_4418:
[----:B------:R-:W-:Y:S01]  /*138c0*/  VIADD R7, R7, 0x70 ;  /* 0x0000007007077836 */ /* 0x000fe20000000000 */
[----:B------:R-:W-:Y:S01]  /*138d0*/  BSSY B0, `(.L_x_4351) ;  /* 0x000000d000007945 */ /* 0x000fe20003800000 */
[----:B-1----:R-:W-:Y:S02]  /*138e0*/  IMAD.MOV.U32 R2, RZ, RZ, R14 ;  /* 0x000000ffff027224 */ /* 0x002fe400078e000e */
[----:B--2---:R-:W-:Y:S01]  /*138f0*/  IMAD.MOV.U32 R3, RZ, RZ, R4 ;  /* 0x000000ffff037224 */ /* 0x004fe200078e0004 */
[----:B------:R-:W-:-:S13]  /*13900*/  ISETP.GE.AND P1, PT, R7, R0, PT ;  /* 0x000000000700720c */ /* 0x000fda0003f26270 */
        /* <DEDUP_REMOVED lines=9> */
.L_x_4352:
[----:B------:R-:W-:Y:S05]  /*139a0*/  BSYNC B0 ;  /* 0x0000000000007941 */ /* 0x000fea0003800000 */
.L_x_4351:
[----:B------:R-:W-:Y:S01]  /*139b0*/  NOP ;  /* 0x0000000000007918 */ /* 0x000fe20000000000 */
[----:B------:R-:W-:Y:S01]  /*139c0*/  SYNCS.ARRIVE.TRANS64.RED.A0T1 RZ, [UR48+0x30800], RZ ;  /* 0x030800ffffff79a7 */ /* 0x000fe20008200430 */
[----:B------:R-:W-:Y:S01]  /*139d0*/  IMAD.MOV.U32 R0, RZ, RZ, 0x1 ;  /* 0x00000001ff007424 */ /* 0x000fe200078e00ff */
[----:B------:R-:W-:Y:S04]  /*139e0*/  ARRIVES.LDGSTSBAR.64.TRANSCNT [UR48+0x30800] ;  /* 0x03080000ff0079b0 */ /* 0x000fe80008000ab0 */
[----:B------:R-:W-:Y:S01]  /*139f0*/  SHF.L.U32 R0, R0, 0x1f, RZ ;  /* 0x0000001f00007819 */ /* 0x000fe200000006ff */
[----:B------:R-:W-:Y:S01]  /*13a00*/  NOP ;  /* 0x0000000000007918 */ /* 0x000fe20000000000 */
[----:B------:R-:W-:Y:S01]  /*13a10*/  SYNCS.ARRIVE.TRANS64.A1T0 RZ, [UR48+0x30800], RZ ;  /* 0x030800ffffff79a7 */ /* 0x000fe20008100030 */
[----:B------:R-:W-:Y:S01]  /*13a20*/  VIADD R19, R19, 0xfffffffe ;  /* 0xfffffffe13137836 */ /* 0x000fe20000000000 */
[----:B------:R-:W1:Y:S02]  /*13a30*/  SYNCS.PHASECHK.TRANS64.TRYWAIT P0, [UR48+0x30820], R0 ;  /* 0x03082000ff0075a7 */ /* 0x000e640008000170 */
[----:B-1----:R-:W-:Y:S05]  /*13a40*/  @!P0 BRA `(.L_x_4353) ;  /* 0x00000030004c8947 */ /* 0x002fea0003800000 */
.L_x_4419:
[----:B------:R-:W-:Y:S01]  /*13a50*/  ISETP.GE.AND P0, PT, R19, UR51, PT ;  /* 0x0000003313007c0c */ /* 0x000fe2000bf06270 */
[----:B------:R-:W-:Y:S02]  /*13a60*/  IMAD.MOV.U32 R28, RZ, RZ, 0x1 ;  /* 0x00000001ff1c7424 */ /* 0x000fe400078e00ff */
[----:B------:R-:W-:-:S10]  /*13a70*/  IMAD.MOV.U32 R26, RZ, RZ, RZ ;  /* 0x000000ffff1a7224 */ /* 0x000fd400078e00ff */
[----:B------:R-:W-:Y:S05]  /*13a80*/  @!P0 BRA `(.L_x_4354) ;  /* 0x00000010003c8947 */ /* 0x000fea0003800000 */
[----:B0-----:R-:W0:Y:S01]  /*13a90*/  S2R R2, SR_TID.X ;  /* 0x0000000000027919 */ /* 0x001e220000002100 */
[----:B------:R-:W-:Y:S01]  /*13aa0*/  UIADD3 UR4, UR47, 0x1, URZ ;  /* 0x000000012f047890 */ /* 0x000fe2000fffe03f */
[----:B------:R-:W-:Y:S01]  /*13ab0*/  LOP3.LUT R3, RZ, UR45, RZ, 0x33, !PT ;  /* 0x0000002dff037c12 */ /* 0x000fe2000f8e33ff */
[----:B------:R-:W-:Y:S01]  /*13ac0*/  BSSY B0, `(.L_x_4354) ;  /* 0x000010b000007945 */ /* 0x000fe20003800000 */
[----:B------:R-:W-:Y:S01]  /*13ad0*/  LOP3.LUT R5, RZ, UR44, RZ, 0x33, !PT ;  /* 0x0000002cff057c12 */ /* 0x000fe2000f8e33ff */
[----:B------:R-:W-:Y:S01]  /*13ae0*/  UIMAD UR4, UR4, UR40, URZ ;  /* 0x00000028040472a4 */ /* 0x000fe2000f8e023f */
[----:B------:R-:W-:Y:S01]  /*13af0*/  MOV R27, 0x1 ;  /* 0x00000001001b7802 */ /* 0x000fe20000000f00 */
[----:B------:R-:W-:-:S04]  /*13b00*/  IMAD.MOV.U32 R25, RZ, RZ, RZ ;  /* 0x000000ffff197224 */ /* 0x000fc800078e00ff */
        /* <DEDUP_REMOVED lines=8> */
[----:B0-----:R-:W-:-:S04]  /*13b90*/  LOP3.LUT R2, R2, 0x7f, RZ, 0xc0, !PT ;  /* 0x0000007f02027812 */ /* 0x001fc800078ec0ff */
[----:B------:R-:W-:-:S04]  /*13ba0*/  SHF.R.U32.HI R2, RZ, 0x3, R2 ;  /* 0x00000003ff027819 */ /* 0x000fc80000011602 */
[----:B------:R-:W-:Y:S02]  /*13bb0*/  IADD3 R22, R24, R22, R2 ;  /* 0x0000001618167210 */ /* 0x000fe40007ffe002 */
[----:B------:R-:W-:Y:S01]  /*13bc0*/  IADD3 R3, -R2, UR43, RZ ;  /* 0x0000002b02037c10 */ /* 0x000fe2000fffe1ff */
[----:B------:R-:W-:Y:S02]  /*13bd0*/  IMAD.SHL.U32 R2, R23, 0x2, RZ ;  /* 0x0000000217027824 */ /* 0x000fe400078e00ff */
[----:B------:R-:W-:Y:S02]  /*13be0*/  VIADD R5, R22, 0xfffffee0 ;  /* 0xfffffee016057836 */ /* 0x000fe40000000000 */
[C---:B------:R-:W-:Y:S02]  /*13bf0*/  IMAD R3, R0.reuse, 0x60, R3 ;  /* 0x0000006000037824 */ /* 0x040fe400078e0203 */
[----:B------:R-:W-:Y:S02]  /*13c00*/  IMAD R20, R0, -0x60, R5 ;  /* 0xffffffa000147824 */ /* 0x000fe400078e0205 */
[----:B------:R-:W-:-:S07]  /*13c10*/  VIADD R0, R3, 0xc0 ;  /* 0x000000c003007836 */ /* 0x000fce0000000000 */
.L_x_4367:
[----:B------:R-:W2:Y:S01]  /*13c20*/  LDL R8, [R1] ;  /* 0x0000000001087983 */ /* 0x000ea20000100800 */
[----:B------:R-:W0:Y:S01]  /*13c30*/  LDC R2, c[0x0][0x430] ;  /* 0x00010c00ff027b82 */ /* 0x000e220000000800 */
[----:B------:R-:W-:Y:S01]  /*13c40*/  ISETP.GT.U32.AND P5, PT, R37, 0x5f, PT ;  /* 0x0000005f2500780c */ /* 0x000fe20003fa4070 */
[----:B------:R-:W-:-:S12]  /*13c50*/  IMAD.MOV.U32 R9, RZ, RZ, R20 ;  /* 0x000000ffff097224 */ /* 0x000fd800078e0014 */
[----:B------:R-:W2:Y:S01]  /*13c60*/  @!P5 LDC.64 R4, c[0x0][0x428] ;  /* 0x00010a00ff04db82 */ /* 0x000ea20000000a00 */
[----:B0-----:R-:W-:-:S13]  /*13c70*/  ISETP.NE.AND P0, PT, R2, 0x1, PT ;  /* 0x000000010200780c */ /* 0x001fda0003f05270 */
[----:B------:R-:W0:Y:S08]  /*13c80*/  @P0 LDC R3, c[0x0][0x434] ;  /* 0x00010d00ff030b82 */ /* 0x000e300000000800 */
[----:B------:R-:W1:Y:S01]  /*13c90*/  @P0 LDC R7, c[0x0][0x438] ;  /* 0x00010e00ff070b82 */ /* 0x000e620000000800 */
[----:B0-----:R-:W-:-:S05]  /*13ca0*/  @P0 IMAD.HI.U32 R2, R20, R3, RZ ;  /* 0x0000000314020227 */ /* 0x001fca00078e00ff */
[----:B-1----:R-:W-:Y:S02]  /*13cb0*/  @P0 SHF.R.U32.HI R9, RZ, R7, R2 ;  /* 0x00000007ff090219 */ /* 0x002fe40000011602 */
[----:B------:R-:W0:Y:S02]  /*13cc0*/  @!P5 LDC.64 R6, c[0x0][0x418] ;  /* 0x00010600ff06db82 */ /* 0x000e240000000a00 */
[----:B------:R-:W-:Y:S01]  /*13cd0*/  @!P5 SHF.R.S32.HI R3, RZ, 0x1f, R9 ;  /* 0x0000001fff03d819 */ /* 0x000fe20000011409 */
[----:B--2---:R-:W-:-:S04]  /*13ce0*/  @!P5 IMAD R2, R8, R4, RZ ;  /* 0x000000040802d224 */ /* 0x004fc800078e02ff */
[----:B------:R-:W-:Y:S02]  /*13cf0*/  @!P5 IMAD R5, R36, R5, R2 ;  /* 0x000000052405d224 */ /* 0x000fe400078e0202 */
[----:B------:R-:W-:-:S04]  /*13d00*/  @!P5 IMAD.MOV.U32 R2, RZ, RZ, R9 ;  /* 0x000000ffff02d224 */ /* 0x000fc800078e0009 */
[----:B------:R-:W-:-:S04]  /*13d10*/  @!P5 IMAD.WIDE.U32 R2, R36, R4, R2 ;  /* 0x000000042402d225 */ /* 0x000fc800078e0002 */
[----:B------:R-:W-:Y:S01]  /*13d20*/  @!P5 IMAD.IADD R3, R5, 0x1, R3 ;  /* 0x000000010503d824 */ /* 0x000fe200078e0203 */
        /* <DEDUP_REMOVED lines=12> */
.L_x_4355:
[----:B------:R-:W-:Y:S01]  /*13df0*/  LEA R19, R26, UR48, 0x3 ;  /* 0x000000301a137c11 */ /* 0x000fe2000f8e18ff */
[----:B------:R-:W-:Y:S01]  /*13e00*/  BSSY B1, `(.L_x_4356) ;  /* 0x0000004000017945 */ /* 0x000fe20003800000 */
[----:B------:R-:W-:-:S04]  /*13e10*/  SHF.L.U32 R2, R28, 0x1f, RZ ;  /* 0x0000001f1c027819 */ /* 0x000fc800000006ff */
[----:B------:R-:W0:Y:S02]  /*13e20*/  SYNCS.PHASECHK.TRANS64.TRYWAIT P0, [R19+URZ+0x30840], R2 ;  /* 0x03084002130075a7 */ /* 0x000e24000800017f */
[----:B0-----:R-:W-:Y:S05]  /*13e30*/  @!P0 BRA `(.L_x_4357) ;  /* 0x0000002c00688947 */ /* 0x001fea0003800000 */
.L_x_4420:
[----:B------:R-:W-:Y:S05]  /*13e40*/  BSYNC B1 ;  /* 0x0000000000017941 */ /* 0x000fea0003800000 */
.L_x_4356:
        /* <DEDUP_REMOVED lines=38> */
[----:B------:R-:W0:Y:S02]  /*140b0*/  SHFL.IDX PT, R14, R21, 0x1, 0x181f ;  /* 0x00381f00150e7f89 */ /* 0x000e2400000e0000 */
[----:B-1----:R-:W-:-:S05]  /*140c0*/  IMAD.X R3, RZ, RZ, R3, P0 ;  /* 0x000000ffff037224 */ /* 0x002fca00000e0603 */
        /* <DEDUP_REMOVED lines=15> */
[----:B------:R-:W0:Y:S03]  /*141c0*/  SHFL.IDX PT, R2, R21, 0x4, 0x181f ;  /* 0x00981f0015027f89 */ /* 0x000e2600000e0000 */
[----:B-1----:R-:W-:Y:S01]  /*141d0*/  IMAD.X R7, RZ, RZ, R3, P0 ;  /* 0x000000ffff077224 */ /* 0x002fe200000e0603 */
[----:B------:R2:W-:Y:S04]  /*141e0*/  LDGSTS.E.BYPASS.LTC128B.128 [R22+0x1f400], desc[UR36][R10.64], !P6 ;  /* 0x1f4000000a167fae */ /* 0x0005e8000f101d64 */
[----:B------:R-:W1:Y:S04]  /*141f0*/  SHFL.IDX PT, R3, R24, 0x4, 0x181f ;  /* 0x00981f0018037f89 */ /* 0x000e6800000e0000 */
[----:B------:R2:W-:Y:S04]  /*14200*/  LDGSTS.E.BYPASS.LTC128B.128 [R22+0x22400], desc[UR36][R10.64+0x80], !P5 ;  /* 0x224000800a167fae */ /* 0x0005e8000e901d64 */
[----:B------:R2:W-:Y:S04]  /*14210*/  LDGSTS.E.BYPASS.LTC128B.128 [R22+0x25400], desc[UR36][R10.64+0x100], !P4 ;  /* 0x254001000a167fae */ /* 0x0005e8000e101d64 */
[----:B------:R2:W-:Y:S01]  /*14220*/  LDGSTS.E.BYPASS.LTC128B.128 [R22+0x1fc00], desc[UR36][R6.64], !P6 ;  /* 0x1fc0000006167fae */ /* 0x0005e2000f101d64 */
[----:B0-----:R-:W-:-:S03]  /*14230*/  IADD3 R2, P0, R2, R12, RZ ;  /* 0x0000000c02027210 */ /* 0x001fc60007f1e0ff */
[----:B------:R2:W-:Y:S04]  /*14240*/  LDGSTS.E.BYPASS.LTC128B.128 [R22+0x22c00], desc[UR36][R6.64+0x80], !P5 ;  /* 0x22c0008006167fae */ /* 0x0005e8000e901d64 */
[----:B------:R2:W-:Y:S01]  /*14250*/  LDGSTS.E.BYPASS.LTC128B.128 [R22+0x25c00], desc[UR36][R6.64+0x100], !P4 ;  /* 0x25c0010006167fae */ /* 0x0005e2000e101d64 */
[----:B-1----:R-:W-:-:S03]  /*14260*/  IMAD.X R3, RZ, RZ, R3, P0 ;  /* 0x000000ffff037224 */ /* 0x002fc600000e0603 */
[----:B------:R-:W0:Y:S04]  /*14270*/  SHFL.IDX PT, R24, R24, 0x5, 0x181f ;  /* 0x00b81f0018187f89 */ /* 0x000e2800000e0000 */
[----:B------:R2:W-:Y:S04]  /*14280*/  LDGSTS.E.BYPASS.LTC128B.128 [R22+0x20400], desc[UR36][R2.64], !P6 ;  /* 0x2040000002167fae */ /* 0x0005e8000f101d64 */
[----:B------:R2:W-:Y:S04]  /*14290*/  LDGSTS.E.BYPASS.LTC128B.128 [R22+0x23400], desc[UR36][R2.64+0x80], !P5 ;  /* 0x2340008002167fae */ /* 0x0005e8000e901d64 */
[----:B------:R2:W-:Y:S02]  /*142a0*/  LDGSTS.E.BYPASS.LTC128B.128 [R22+0x26400], desc[UR36][R2.64+0x100], !P4 ;  /* 0x2640010002167fae */ /* 0x0005e4000e101d64 */
.L_x_4434:
[----:B--2---:R-:W-:Y:S01]  /*142b0*/  IMAD.SHL.U32 R2, R23, 0x2, RZ ;  /* 0x0000000217027824 */ /* 0x004fe200078e00ff */
[----:B------:R-:W-:-:S04]  /*142c0*/  LOP3.LUT P6, RZ, R16, 0x4, RZ, 0xc0, !PT ;  /* 0x0000000410ff7812 */ /* 0x000fc800078cc0ff */
[----:B------:R-:W-:-:S05]  /*142d0*/  IADD3 R2, P0, R14, R2, RZ ;  /* 0x000000020e027210 */ /* 0x000fca0007f1e0ff */
[----:B0-----:R-:W-:Y:S01]  /*142e0*/  IMAD.X R3, RZ, RZ, R24, P0 ;  /* 0x000000ffff037224 */ /* 0x001fe200000e0618 */
[----:B------:R-:W-:-:S04]  /*142f0*/  PLOP3.LUT P0, PT, PT, PT, PT, 0x80, 0x0 ;  /* 0x000000000000781c */ /* 0x000fc80003f0f070 */
[----:B------:R-:W-:Y:S01]  /*14300*/  @!PT LDS RZ, [RZ] ;  /* 0x00000000fffff984 */ /* 0x000fe20000000800 */
[----:B------:R-:W-:Y:S01]  /*14310*/  @!PT LDS RZ, [RZ] ;  /* 0x00000000fffff984 */ /* 0x000fe20000000800 */
[----:B------:R-:W-:Y:S01]  /*14320*/  @!PT LDS RZ, [RZ] ;  /* 0x00000000fffff984 */ /* 0x000fe20000000800 */
[----:B------:R0:W-:Y:S04]  /*14330*/  LDGSTS.E.BYPASS.LTC128B.128 [R22+0x20c00], desc[UR36][R2.64], !P6 ;  /* 0x20c0000002167fae */ /* 0x0001e8000f101d64 */
[----:B------:R0:W-:Y:S04]  /*14340*/  LDGSTS.E.BYPASS.LTC128B.128 [R22+0x23c00], desc[UR36][R2.64+0x80], !P5 ;  /* 0x23c0008002167fae */ /* 0x0001e8000e901d64 */
[----:B------:R0:W-:Y:S01]  /*14350*/  LDGSTS.E.BYPASS.LTC128B.128 [R22+0x26c00], desc[UR36][R2.64+0x100], !P4 ;  /* 0x26c0010002167fae */ /* 0x0001e2000e101d64 */
[----:B------:R-:W-:Y:S01]  /*14360*/  NOP ;  /* 0x0000000000007918 */ /* 0x000fe20000000000 */
.L_x_4359:
        /* <DEDUP_REMOVED lines=10> */
.L_x_4360:
[----:B------:R1:W-:Y:S01]  /*14410*/  SYNCS.ARRIVE.TRANS64.A1T0 RZ, [R19+URZ+0x30830], RZ ;  /* 0x030830ff13ff79a7 */ /* 0x0003e2000810003f */
[----:B------:R-:W-:Y:S05]  /*14420*/  @!P5 BRA `(.L_x_4361) ;  /* 0x000000000004d947 */ /* 0x000fea0003800000 */
[----:B------:R-:W-:Y:S01]  /*14430*/  BPT.TRAP 0x1 ;  /* 0x000000040000795c */ /* 0x000fe20000300000 */
.L_x_4361:
[----:B0-----:R-:W-:Y:S01]  /*14440*/  SHF.L.U32 R3, R27, 0x1f, RZ ;  /* 0x0000001f1b037819 */ /* 0x001fe200000006ff */
[----:B------:R-:W-:Y:S01]  /*14450*/  BSSY B1, `(.L_x_4362) ;  /* 0x0000004000017945 */ /* 0x000fe20003800000 */
[----:B------:R-:W-:-:S04]  /*14460*/  LEA R6, R25, UR48, 0x3 ;  /* 0x0000003019067c11 */ /* 0x000fc8000f8e18ff */
[----:B------:R-:W0:Y:S02]  /*14470*/  SYNCS.PHASECHK.TRANS64.TRYWAIT P0, [R6+URZ+0x30860], R3 ;  /* 0x03086003060075a7 */ /* 0x000e24000800017f */
[----:B0-----:R-:W-:Y:S05]  /*14480*/  @!P0 BRA `(.L_x_4363) ;  /* 0x0000002c00b88947 */ /* 0x001fea0003800000 */
.L_x_4435:
[----:B------:R-:W-:Y:S05]  /*14490*/  BSYNC B1 ;  /* 0x0000000000017941 */ /* 0x000fea0003800000 */
.L_x_4362:
        /* <DEDUP_REMOVED lines=48> */
[----:B------:R0:W3:Y:S03]  /*147a0*/  SHFL.IDX PT, R14, R17, 0x5, 0x181f ;  /* 0x00b81f00110e7f89 */ /* 0x0000e600000e0000 */
[----:B--2---:R-:W-:Y:S01]  /*147b0*/  IMAD.X R3, RZ, RZ, R8, P0 ;  /* 0x000000ffff037224 */ /* 0x004fe200000e0608 */
[----:B------:R-:W-:Y:S01]  /*147c0*/  ISETP.LT.OR P0, PT, R0, 0x41, P3 ;  /* 0x000000410000780c */ /* 0x000fe20001f01670 */
[----:B------:R0:W2:-:S12]  /*147d0*/  SHFL.IDX PT, R8, R18, 0x5, 0x181f ;  /* 0x00b81f0012087f89 */ /* 0x00009800000e0000 */
[----:B------:R0:W-:Y:S01]  /*147e0*/  LDGSTS.E.BYPASS.LTC128B.128 [R7+0x2400], desc[UR36][R2.64], !P0 ;  /* 0x0240000002077fae */ /* 0x0001e2000c101d64 */
[----:B------:R-:W-:-:S13]  /*147f0*/  ISETP.LT.OR P0, PT, R0, 0x41, P2 ;  /* 0x000000410000780c */ /* 0x000fda0001701670 */
[----:B------:R0:W-:Y:S01]  /*14800*/  LDGSTS.E.BYPASS.LTC128B.128 [R7+0x5400], desc[UR36][R2.64+0x80], !P0 ;  /* 0x0540008002077fae */ /* 0x0001e2000c101d64 */
[----:B------:R-:W-:-:S13]  /*14810*/  ISETP.LT.OR P0, PT, R0, 0x41, P1 ;  /* 0x000000410000780c */ /* 0x000fda0000f01670 */
[----:B--23--:R0:W-:Y:S02]  /*14820*/  LDGSTS.E.BYPASS.LTC128B.128 [R7+0x8400], desc[UR36][R2.64+0x100], !P0 ;  /* 0x0840010002077fae */ /* 0x00c1e4000c101d64 */
.L_x_4449:
        /* <DEDUP_REMOVED lines=21> */
[----:B------:R-:W-:-:S04]  /*14980*/  IMAD R5, R4, UR5, R5 ;  /* 0x0000000504057c24 */ /* 0x000fc8000f8e0205 */
[----:B-1----:R-:W-:-:S07]  /*14990*/  IMAD.IADD R19, R3, 0x1, R5 ;  /* 0x0000000103137824 */ /* 0x002fce00078e0205 */
.L_x_4365:
        /* <DEDUP_REMOVED lines=10> */
.L_x_4366:
[----:B------:R-:W-:Y:S01]  /*14a40*/  R2UR UR4, R35 ;  /* 0x00000000230472ca */ /* 0x000fe200000e0000 */
[----:B------:R-:W-:Y:S01]  /*14a50*/  ULDC.64 UR6, c[0x0][0x330] ;  /* 0x0000cc0000067ab9 */ /* 0x000fe20000000a00 */
[----:B------:R-:W-:Y:S01]  /*14a60*/  IMAD.MOV.U32 R18, RZ, RZ, R2 ;  /* 0x000000ffff127224 */ /* 0x000fe200078e0002 */
[----:B------:R-:W-:Y:S01]  /*14a70*/  IADD3 R31, R31, -0x1, RZ ;  /* 0xffffffff1f1f7810 */ /* 0x000fe20007ffe0ff */
[----:B------:R-:W-:Y:S01]  /*14a80*/  IMAD.U32 R3, RZ, RZ, UR6 ;  /* 0x00000006ff037e24 */ /* 0x000fe2000f8e00ff */
[----:B------:R0:W-:Y:S01]  /*14a90*/  SYNCS.ARRIVE.TRANS64.A1T0 RZ, [R6+URZ+0x30850], RZ ;  /* 0x030850ff06ff79a7 */ /* 0x0001e2000810003f */
[----:B------:R-:W-:Y:S02]  /*14aa0*/  VIADD R0, R0, 0x60 ;  /* 0x0000006000007836 */ /* 0x000fe40000000000 */
[----:B------:R-:W-:-:S04]  /*14ab0*/  IMAD.WIDE.U32 R18, R3, UR41, R18 ;  /* 0x0000002903127c25 */ /* 0x000fc8000f8e0012 */
[----:B------:R-:W-:Y:S01]  /*14ac0*/  VIADD R20, R20, 0xffffffa0 ;  /* 0xffffffa014147836 */ /* 0x000fe20000000000 */
[----:B------:R-:W-:Y:S01]  /*14ad0*/  UIMAD UR4, UR4, UR6, URZ ;  /* 0x00000006040472a4 */ /* 0x000fe2000f8e023f */
[----:B------:R-:W-:Y:S02]  /*14ae0*/  IMAD.MOV.U32 R27, RZ, RZ, R28 ;  /* 0x000000ffff1b7224 */ /* 0x000fe400078e001c */
[----:B------:R-:W-:Y:S01]  /*14af0*/  IMAD.MOV.U32 R25, RZ, RZ, R26 ;  /* 0x000000ffff197224 */ /* 0x000fe200078e001a */
        /* <DEDUP_REMOVED lines=8> */
.L_x_4354:
[----:B------:R-:W-:-:S13]  /*14b80*/  LOP3.LUT P0, RZ, R16, 0x10, RZ, 0xc0, !PT ;  /* 0x0000001010ff7812 */ /* 0x000fda000780c0ff */
[----:B------:R-:W-:Y:S05]  /*14b90*/  @!P0 BRA `(.L_x_4368) ;  /* 0x0000000000048947 */ /* 0x000fea0003800000 */
[----:B------:R-:W-:Y:S01]  /*14ba0*/  BPT.TRAP 0x1 ;  /* 0x000000040000795c */ /* 0x000fe20000300000 */
.L_x_4368:
[----:B0-----:R-:W-:Y:S01]  /*14bb0*/  LEA R0, R26, UR48, 0x3 ;  /* 0x000000301a007c11 */ /* 0x001fe2000f8e18ff */
        /* <DEDUP_REMOVED lines=8> */
[----:B------:R-:W-:-:S05]  /*14c40*/  SHF.R.U32.HI R6, RZ, 0x3, R6 ;  /* 0x00000003ff067819 */ /* 0x000fca0000011606 */
[----:B------:R-:W-:Y:S01]  /*14c50*/  IMAD.IADD R5, R5, 0x1, -R6 ;  /* 0x0000000105057824 */ /* 0x000fe200078e0a06 */
[----:B-1----:R-:W-:Y:S06]  /*14c60*/  @!P0 BRA `(.L_x_4370) ;  /* 0x0000003000008947 */ /* 0x002fec0003800000 */
.L_x_4450:
[----:B------:R-:W-:Y:S05]  /*14c70*/  BSYNC B0 ;  /* 0x0000000000007941 */ /* 0x000fea0003800000 */
.L_x_4369:
        /* <DEDUP_REMOVED lines=8> */
[----:B------:R-:W-:Y:S01]  /*14d00*/  SHFL.IDX PT, R6, R18, 0x1, 0x181f ;  /* 0x00381f0012067f89 */ /* 0x000fe200000e0000 */
[----:B------:R-:W-:Y:S02]  /*14d10*/  ISETP.GE.AND P0, PT, R33, UR4, PT ;  /* 0x0000000421007c0c */ /* 0x000fe4000bf06270 */
[C---:B------:R-:W-:Y:S01]  /*14d20*/  ISETP.LT.OR P3, PT, R5.reuse, 0x1, P2 ;  /* 0x000000010500780c */ /* 0x040fe20001761670 */
[----:B------:R-:W1:Y:S01]  /*14d30*/  SHFL.IDX PT, R14, R17, 0x1, 0x181f ;  /* 0x00381f00110e7f89 */ /* 0x000e6200000e0000 */
[----:B------:R-:W-:-:S02]  /*14d40*/  ISETP.LT.OR P4, PT, R5, 0x1, P1 ;  /* 0x000000010500780c */ /* 0x000fc40000f81670 */
[----:B------:R-:W-:Y:S01]  /*14d50*/  ISETP.LT.OR P5, PT, R5, 0x1, P0 ;  /* 0x000000010500780c */ /* 0x000fe200007a1670 */
[----:B------:R-:W-:Y:S04]  /*14d60*/  SHFL.IDX PT, R7, R18, 0x2, 0x181f ;  /* 0x00581f0012077f89 */ /* 0x000fe800000e0000 */
[----:B------:R-:W2:Y:S01]  /*14d70*/  SHFL.IDX PT, R8, R17, 0x2, 0x181f ;  /* 0x00581f0011087f89 */ /* 0x000ea200000e0000 */
[----:B0-----:R-:W-:-:S05]  /*14d80*/  IMAD.WIDE.U32 R2, R23, 0x2, R2 ;  /* 0x0000000217027825 */ /* 0x001fca00078e0002 */
[----:B------:R-:W-:Y:S01]  /*14d90*/  LDGSTS.E.BYPASS.LTC128B.128 [R4+0x400], desc[UR36][R2.64], !P3 ;  /* 0x0040000002047fae */ /* 0x000fe2000d901d64 */
[----:B------:R-:W-:-:S03]  /*14da0*/  ISETP.LT.OR P3, PT, R5, 0x11, P2 ;  /* 0x000000110500780c */ /* 0x000fc60001761670 */
[----:B------:R-:W-:Y:S01]  /*14db0*/  LDGSTS.E.BYPASS.LTC128B.128 [R4+0x3400], desc[UR36][R2.64+0x80], !P4 ;  /* 0x0340008002047fae */ /* 0x000fe2000e101d64 */
[----:B------:R-:W-:-:S03]  /*14dc0*/  ISETP.LT.OR P4, PT, R5, 0x11, P1 ;  /* 0x000000110500780c */ /* 0x000fc60000f81670 */
[----:B------:R1:W-:Y:S01]  /*14dd0*/  LDGSTS.E.BYPASS.LTC128B.128 [R4+0x6400], desc[UR36][R2.64+0x100], !P5 ;  /* 0x0640010002047fae */ /* 0x0003e2000e901d64 */
[----:B------:R-:W-:Y:S01]  /*14de0*/  ISETP.LT.OR P5, PT, R5, 0x11, P0 ;  /* 0x000000110500780c */ /* 0x000fe200007a1670 */
[----:B-1----:R-:W-:Y:S02]  /*14df0*/  IMAD.MOV.U32 R2, RZ, RZ, R14 ;  /* 0x000000ffff027224 */ /* 0x002fe400078e000e */
[----:B------:R-:W-:Y:S01]  /*14e00*/  IMAD.MOV.U32 R3, RZ, RZ, R6 ;  /* 0x000000ffff037224 */ /* 0x000fe200078e0006 */
[----:B------:R-:W-:Y:S01]  /*14e10*/  SHFL.IDX PT, R14, R17, 0x3, 0x181f ;  /* 0x00781f00110e7f89 */ /* 0x000fe200000e0000 */
[----:B------:R-:W-:-:S03]  /*14e20*/  IMAD.WIDE.U32 R2, R23, 0x2, R2 ;  /* 0x0000000217027825 */ /* 0x000fc600078e0002 */
[----:B------:R-:W0:Y:S04]  /*14e30*/  SHFL.IDX PT, R6, R18, 0x3, 0x181f ;  /* 0x00781f0012067f89 */ /* 0x000e2800000e0000 */
[----:B------:R-:W-:Y:S01]  /*14e40*/  LDGSTS.E.BYPASS.LTC128B.128 [R4+0xc00], desc[UR36][R2.64], !P3 ;  /* 0x00c0000002047fae */ /* 0x000fe2000d901d64 */
[----:B------:R-:W-:-:S03]  /*14e50*/  ISETP.LT.OR P3, PT, R5, 0x21, P2 ;  /* 0x000000210500780c */ /* 0x000fc60001761670 */
[----:B------:R-:W-:Y:S01]  /*14e60*/  LDGSTS.E.BYPASS.LTC128B.128 [R4+0x3c00], desc[UR36][R2.64+0x80], !P4 ;  /* 0x03c0008002047fae */ /* 0x000fe2000e101d64 */
[----:B------:R-:W-:-:S03]  /*14e70*/  ISETP.LT.OR P4, PT, R5, 0x21, P1 ;  /* 0x000000210500780c */ /* 0x000fc60000f81670 */
[----:B------:R2:W-:Y:S01]  /*14e80*/  LDGSTS.E.BYPASS.LTC128B.128 [R4+0x6c00], desc[UR36][R2.64+0x100], !P5 ;  /* 0x06c0010002047fae */ /* 0x0005e2000e901d64 */
[----:B------:R-:W-:Y:S01]  /*14e90*/  ISETP.LT.OR P5, PT, R5, 0x21, P0 ;  /* 0x000000210500780c */ /* 0x000fe200007a1670 */
[----:B--2---:R-:W-:Y:S02]  /*14ea0*/  IMAD.MOV.U32 R2, RZ, RZ, R8 ;  /* 0x000000ffff027224 */ /* 0x004fe400078e0008 */
[----:B------:R-:W-:Y:S01]  /*14eb0*/  IMAD.MOV.U32 R3, RZ, RZ, R7 ;  /* 0x000000ffff037224 */ /* 0x000fe200078e0007 */
[----:B------:R-:W1:Y:S01]  /*14ec0*/  SHFL.IDX PT, R8, R17, 0x4, 0x181f ;  /* 0x00981f0011087f89 */ /* 0x000e6200000e0000 */
[----:B------:R-:W-:-:S03]  /*14ed0*/  IMAD.WIDE.U32 R2, R23, 0x2, R2 ;  /* 0x0000000217027825 */ /* 0x000fc600078e0002 */
[----:B------:R-:W2:Y:S04]  /*14ee0*/  SHFL.IDX PT, R7, R18, 0x4, 0x181f ;  /* 0x00981f0012077f89 */ /* 0x000ea800000e0000 */
[----:B------:R-:W-:Y:S01]  /*14ef0*/  LDGSTS.E.BYPASS.LTC128B.128 [R4+0x1400], desc[UR36][R2.64], !P3 ;  /* 0x0140000002047fae */ /* 0x000fe2000d901d64 */
[----:B------:R-:W-:-:S03]  /*14f00*/  ISETP.LT.OR P3, PT, R5, 0x31, P2 ;  /* 0x000000310500780c */ /* 0x000fc60001761670 */
[----:B------:R-:W-:Y:S01]  /*14f10*/  LDGSTS.E.BYPASS.LTC128B.128 [R4+0x4400], desc[UR36][R2.64+0x80], !P4 ;  /* 0x0440008002047fae */ /* 0x000fe2000e101d64 */
[----:B------:R-:W-:-:S03]  /*14f20*/  ISETP.LT.OR P4, PT, R5, 0x31, P1 ;  /* 0x000000310500780c */ /* 0x000fc60000f81670 */
[----:B------:R0:W-:Y:S01]  /*14f30*/  LDGSTS.E.BYPASS.LTC128B.128 [R4+0x7400], desc[UR36][R2.64+0x100], !P5 ;  /* 0x0740010002047fae */ /* 0x0001e2000e901d64 */
[----:B------:R-:W-:-:S03]  /*14f40*/  ISETP.LT.OR P5, PT, R5, 0x31, P0 ;  /* 0x000000310500780c */ /* 0x000fc600007a1670 */
[----:B------:R-:W3:Y:S01]  /*14f50*/  SHFL.IDX PT, R18, R18, 0x5, 0x181f ;  /* 0x00b81f0012127f89 */ /* 0x000ee200000e0000 */
[----:B0-----:R-:W-:Y:S01]  /*14f60*/  MOV R3, R6 ;  /* 0x0000000600037202 */ /* 0x001fe20000000f00 */
[----:B------:R-:W-:Y:S02]  /*14f70*/  IMAD.MOV.U32 R2, RZ, RZ, R14 ;  /* 0x000000ffff027224 */ /* 0x000fe400078e000e */
[----:B------:R0:W4:Y:S01]  /*14f80*/  SHFL.IDX PT, R14, R17, 0x5, 0x181f ;  /* 0x00b81f00110e7f89 */ /* 0x00012200000e0000 */
[----:B------:R-:W-:Y:S02]  /*14f90*/  IMAD.MOV.U32 R6, RZ, RZ, RZ ;  /* 0x000000ffff067224 */ /* 0x000fe400078e00ff */
[----:B------:R-:W-:-:S05]  /*14fa0*/  IMAD.WIDE.U32 R2, R23, 0x2, R2 ;  /* 0x0000000217027825 */ /* 0x000fca00078e0002 */
[----:B------:R-:W-:Y:S01]  /*14fb0*/  LDGSTS.E.BYPASS.LTC128B.128 [R4+0x1c00], desc[UR36][R2.64], !P3 ;  /* 0x01c0000002047fae */ /* 0x000fe2000d901d64 */
[----:B------:R-:W-:-:S03]  /*14fc0*/  ISETP.LT.OR P3, PT, R5, 0x41, P2 ;  /* 0x000000410500780c */ /* 0x000fc60001761670 */
[----:B------:R-:W-:Y:S01]  /*14fd0*/  LDGSTS.E.BYPASS.LTC128B.128 [R4+0x4c00], desc[UR36][R2.64+0x80], !P4 ;  /* 0x04c0008002047fae */ /* 0x000fe2000e101d64 */
[----:B------:R-:W-:-:S03]  /*14fe0*/  ISETP.LT.OR P4, PT, R5, 0x41, P1 ;  /* 0x000000410500780c */ /* 0x000fc60000f81670 */
[----:B------:R1:W-:Y:S01]  /*14ff0*/  LDGSTS.E.BYPASS.LTC128B.128 [R4+0x7c00], desc[UR36][R2.64+0x100], !P5 ;  /* 0x07c0010002047fae */ /* 0x0003e2000e901d64 */
[----:B------:R-:W-:Y:S01]  /*15000*/  ISETP.LT.OR P5, PT, R5, 0x41, P0 ;  /* 0x000000410500780c */ /* 0x000fe200007a1670 */
[----:B-1----:R-:W-:Y:S02]  /*15010*/  IMAD.MOV.U32 R2, RZ, RZ, R8 ;  /* 0x000000ffff027224 */ /* 0x002fe400078e0008 */
[----:B--2---:R-:W-:Y:S02]  /*15020*/  IMAD.MOV.U32 R3, RZ, RZ, R7 ;  /* 0x000000ffff037224 */ /* 0x004fe400078e0007 */
[----:B------:R-:W-:-:S05]  /*15030*/  IMAD.WIDE.U32 R2, R23, 0x2, R2 ;  /* 0x0000000217027825 */ /* 0x000fca00078e0002 */
[----:B------:R0:W-:Y:S04]  /*15040*/  LDGSTS.E.BYPASS.LTC128B.128 [R4+0x2400], desc[UR36][R2.64], !P3 ;  /* 0x0240000002047fae */ /* 0x0001e8000d901d64 */
[----:B------:R0:W-:Y:S04]  /*15050*/  LDGSTS.E.BYPASS.LTC128B.128 [R4+0x5400], desc[UR36][R2.64+0x80], !P4 ;  /* 0x0540008002047fae */ /* 0x0001e8000e101d64 */
[----:B---34-:R0:W-:Y:S02]  /*15060*/  LDGSTS.E.BYPASS.LTC128B.128 [R4+0x8400], desc[UR36][R2.64+0x100], !P5 ;  /* 0x0840010002047fae */ /* 0x0181e4000e901d64 */
.L_x_4464:
[C---:B------:R-:W-:Y:S01]  /*15070*/  ISETP.LT.OR P2, PT, R5.reuse, 0x51, P2 ;  /* 0x000000510500780c */ /* 0x040fe20001741670 */
[----:B0-----:R-:W-:Y:S01]  /*15080*/  IMAD.MOV.U32 R2, RZ, RZ, R14 ;  /* 0x000000ffff027224 */ /* 0x001fe200078e000e */
[C---:B------:R-:W-:Y:S01]  /*15090*/  ISETP.LT.OR P1, PT, R5.reuse, 0x51, P1 ;  /* 0x000000510500780c */ /* 0x040fe20000f21670 */
[----:B------:R-:W-:Y:S01]  /*150a0*/  IMAD.MOV.U32 R3, RZ, RZ, R18 ;  /* 0x000000ffff037224 */ /* 0x000fe200078e0012 */
[----:B------:R-:W-:Y:S01]  /*150b0*/  ISETP.LT.OR P0, PT, R5, 0x51, P0 ;  /* 0x000000510500780c */ /* 0x000fe20000701670 */
[----:B------:R-:W-:-:S08]  /*150c0*/  IMAD.WIDE.U32 R2, R23, 0x2, R2 ;  /* 0x0000000217027825 */ /* 0x000fd000078e0002 */
        /* <DEDUP_REMOVED lines=8> */
.L_x_4372:
        /* <DEDUP_REMOVED lines=10> */
.L_x_4373:
[----:B------:R1:W-:Y:S02]  /*151f0*/  SYNCS.ARRIVE.TRANS64.A1T0 RZ, [R0+URZ+0x30850], RZ ;  /* 0x030850ff00ff79a7 */ /* 0x0003e4000810003f */
[----:B-1----:R-:W-:-:S05]  /*15200*/  VIADD R0, R26, 0x1 ;  /* 0x000000011a007836 */ /* 0x002fca0000000000 */
[----:B------:R-:W-:-:S04]  /*15210*/  ISETP.NE.AND P0, PT, R0, 0x2, PT ;  /* 0x000000020000780c */ /* 0x000fc80003f05270 */
[----:B0-----:R-:W-:Y:S02]  /*15220*/  SEL R3, RZ, 0x1, P0 ;  /* 0x00000001ff037807 */ /* 0x001fe40000000000 */
[----:B------:R-:W-:Y:S02]  /*15230*/  SEL R0, R0, RZ, P0 ;  /* 0x000000ff00007207 */ /* 0x000fe40000000000 */
[----:B------:R-:W-:-:S07]  /*15240*/  LOP3.LUT R28, R28, R3, RZ, 0x3c, !PT ;  /* 0x000000031c1c7212 */ /* 0x000fce00078e3cff */
.L_x_4333:
[----:B------:R-:W0:Y:S01]  /*15250*/  S2R R3, SR_CgaCtaId ;  /* 0x0000000000037919 */ /* 0x000e220000008800 */
[----:B------:R-:W-:Y:S02]  /*15260*/  MOV R2, 0x400 ;  /* 0x0000040000027802 */ /* 0x000fe40000000f00 */
[----:B------:R-:W-:Y:S02]  /*15270*/  SHF.L.U32 R6, R6, 0x1f, RZ ;  /* 0x0000001f06067819 */ /* 0x000fe400000006ff */
[----:B0-----:R-:W-:-:S04]  /*15280*/  LEA R7, R3, R2, 0x18 ;  /* 0x0000000203077211 */ /* 0x001fc800078ec0ff */
[----:B------:R-:W0:Y:S02]  /*15290*/  SYNCS.PHASECHK.TRANS64.TRYWAIT P0, [R7+URZ+0x30820], R6 ;  /* 0x03082006070075a7 */ /* 0x000e24000800017f */
[----:B0-----:R-:W-:Y:S05]  /*152a0*/  @!P0 BRA `(.L_x_4374) ;  /* 0x0000003000a08947 */ /* 0x001fea0003800000 */
.L_x_4465:
[----:B------:R-:W-:-:S03]  /*152b0*/  UMOV UR4, 0xffffffff ;  /* 0xffffffff00047882 */ /* 0x000fc60000000000 */
[----:B------:R-:W-:Y:S05]  /*152c0*/  BRA.DIV UR4, `(.L_x_4375) ;  /* 0x0000003204ac7947 */ /* 0x000fea000b800000 */
[----:B------:R-:W1:Y:S02]  /*152d0*/  S2R R2, SR_TID.X ;  /* 0x0000000000027919 */ /* 0x000e640000002100 */
[----:B-1----:R-:W-:-:S04]  /*152e0*/  SHF.R.U32.HI R2, RZ, 0x5, R2 ;  /* 0x00000005ff027819 */ /* 0x002fc80000011602 */
[----:B------:R-:W-:-:S05]  /*152f0*/  LOP3.LUT R2, R2, 0x3, RZ, 0xc0, !PT ;  /* 0x0000000302027812 */ /* 0x000fca00078ec0ff */
[----:B------:R1:W2:Y:S02]  /*15300*/  SHFL.IDX PT, R14, R2, RZ, 0x1f ;  /* 0x00001fff020e7589 */ /* 0x0002a400000e0000 */
.L_x_4468:
[----:B--2---:R-:W-:-:S13]  /*15310*/  ISETP.NE.AND P0, PT, R14, RZ, PT ;  /* 0x000000ff0e00720c */ /* 0x004fda0003f05270 */
[----:B------:R-:W-:Y:S05]  /*15320*/  @P0 BRA `(.L_x_4241) ;  /* 0x0000000000900947 */ /* 0x000fea0003800000 */
[----:B------:R-:W-:-:S03]  /*15330*/  UMOV UR4, 0xffffffff ;  /* 0xffffffff00047882 */ /* 0x000fc60000000000 */
[----:B------:R-:W-:Y:S05]  /*15340*/  BRA.DIV UR4, `(.L_x_4376) ;  /* 0x0000003204c07947 */ /* 0x000fea000b800000 */
[----:B------:R-:W-:-:S13]  /*15350*/  ELECT P6, URZ, PT ;  /* 0x00000000003f782f */ /* 0x000fda00038c0000 */
.L_x_4471:
        /* <DEDUP_REMOVED lines=8> */
.L_x_4377:
[----:B------:R-:W-:Y:S01]  /*153e0*/  IMAD R5, R0, 0x8, R7 ;  /* 0x0000000800057824 */ /* 0x000fe200078e0207 */
[----:B------:R-:W-:Y:S01]  /*153f0*/  SHF.L.U32 R2, R28, 0x1f, RZ ;  /* 0x0000001f1c027819 */ /* 0x000fe200000006ff */
[----:B------:R-:W-:-:S03]  /*15400*/  VIADD R0, R0, 0x1 ;  /* 0x0000000100007836 */ /* 0x000fc60000000000 */
[----:B------:R-:W1:Y:S02]  /*15410*/  SYNCS.PHASECHK.TRANS64.TRYWAIT P1, [R5+URZ+0x30840], R2 ;  /* 0x03084002050075a7 */ /* 0x000e64000802017f */
[----:B------:R-:W-:-:S04]  /*15420*/  ISETP.NE.AND P2, PT, R0, 0x2, PT ;  /* 0x000000020000780c */ /* 0x000fc80003f45270 */
[----:B------:R-:W-:Y:S01]  /*15430*/  SEL R3, RZ, 0x1, P2 ;  /* 0x00000001ff037807 */ /* 0x000fe20001000000 */
[----:B-1----:R-:W-:Y:S08]  /*15440*/  @!P1 BRA `(.L_x_4378) ;  /* 0x0000003000a09947 */ /* 0x002ff00003800000 */
.L_x_4472:
[----:B------:R-:W-:Y:S02]  /*15450*/  SEL R0, R0, RZ, P2 ;  /* 0x000000ff00007207 */ /* 0x000fe40001000000 */
[----:B------:R-:W-:Y:S01]  /*15460*/  LOP3.LUT R3, R28, R3, RZ, 0x3c, !PT ;  /* 0x000000031c037212 */ /* 0x000fe200078e3cff */
[----:B------:R-:W-:Y:S06]  /*15470*/  @!P0 BRA `(.L_x_4379) ;  /* 0x0000000000048947 */ /* 0x000fec0003800000 */
[----:B------:R-:W-:Y:S01]  /*15480*/  BPT.TRAP 0x1 ;  /* 0x000000040000795c */ /* 0x000fe20000300000 */
.L_x_4379:
[----:B0-----:R-:W-:Y:S01]  /*15490*/  IMAD R7, R0, 0x8, R7 ;  /* 0x0000000800077824 */ /* 0x001fe200078e0207 */
[----:B------:R-:W-:-:S04]  /*154a0*/  SHF.L.U32 R0, R3, 0x1f, RZ ;  /* 0x0000001f03007819 */ /* 0x000fc800000006ff */
[----:B------:R-:W0:Y:S02]  /*154b0*/  SYNCS.PHASECHK.TRANS64.TRYWAIT P1, [R7+URZ+0x30840], R0 ;  /* 0x03084000070075a7 */ /* 0x000e24000802017f */
[----:B0-----:R-:W-:Y:S05]  /*154c0*/  @!P1 BRA `(.L_x_4380) ;  /* 0x0000003000949947 */ /* 0x001fea0003800000 */
.L_x_4473:
[----:B------:R-:W-:Y:S05]  /*154d0*/  @!P0 BRA `(.L_x_4381) ;  /* 0x0000000000048947 */ /* 0x000fea0003800000 */
[----:B------:R-:W-:Y:S01]  /*154e0*/  BPT.TRAP 0x1 ;  /* 0x000000040000795c */ /* 0x000fe20000300000 */
.L_x_4381:
[----:B------:R-:W2:Y:S02]  /*154f0*/  SYNCS.PHASECHK.TRANS64.TRYWAIT P1, [R5+URZ+0x30860], R2 ;  /* 0x03086002050075a7 */ /* 0x000ea4000802017f */
[----:B--2---:R-:W-:Y:S05]  /*15500*/  @!P1 BRA `(.L_x_4382) ;  /* 0x0000003000989947 */ /* 0x004fea0003800000 */
.L_x_4474:
[----:B------:R-:W-:Y:S05]  /*15510*/  @!P0 BRA `(.L_x_4383) ;  /* 0x0000000000048947 */ /* 0x000fea0003800000 */
[----:B------:R-:W-:Y:S01]  /*15520*/  BPT.TRAP 0x1 ;  /* 0x000000040000795c */ /* 0x000fe20000300000 */
.L_x_4383:
[----:B---3--:R3:W4:Y:S02]  /*15530*/  SYNCS.PHASECHK.TRANS64.TRYWAIT P0, [R7+URZ+0x30860], R0 ;  /* 0x03086000070075a7 */ /* 0x008724000800017f */
[----:B----4-:R-:W-:Y:S05]  /*15540*/  @!P0 NANOSLEEP.SYNCS 0x989680 ;  /* 0x009896800000895d */ /* 0x010fea0003900000 */
[----:B------:R-:W4:Y:S02]  /*15550*/  @!P0 SYNCS.PHASECHK.TRANS64 P0, [R7+URZ+0x30860], R0 ;  /* 0x03086000070085a7 */ /* 0x000f24000800007f */
[----:B----4-:R-:W-:Y:S05]  /*15560*/  @!P0 BRA `(.L_x_4383) ;  /* 0xfffffffc00f08947 */ /* 0x010fea000383ffff */
.L_x_4241:
[----:B------:R-:W-:Y:S05]  /*15570*/  BSYNC B6 ;  /* 0x0000000000067941 */ /* 0x000fea0003800000 */
.L_x_4238:
[----:B------:R-:W-:Y:S05]  /*15580*/  EXIT ;  /* 0x000000000000794d */ /* 0x000fea0003800000 */
.L_x_4251:
[----:B0-----:R-:W-:-:S04]  /*15590*/  MOV R3, UR39 ;  /* 0x0000002700037c02 */ /* 0x001fc80008000f00 */
[----:B------:R0:W1:Y:S03]  /*155a0*/  SYNCS.PHASECHK.TRANS64.TRYWAIT P0, [R3+URZ+0x30800], R0 ;  /* 0x03080000030075a7 */ /* 0x000066000800017f */
[----:B-1----:R-:W-:Y:S05]  /*155b0*/  @!P0 NANOSLEEP.SYNCS 0x989680 ;  /* 0x009896800000895d */ /* 0x002fea0003900000 */
[----:B------:R-:W1:Y:S02]  /*155c0*/  @!P0 SYNCS.PHASECHK.TRANS64 P0, [R3+URZ+0x30800], R0 ;  /* 0x03080000030085a7 */ /* 0x000e64000800007f */
[----:B-1----:R-:W-:Y:S05]  /*155d0*/  @!P0 BRA `(.L_x_4251) ;  /* 0xfffffffc00ec8947 */ /* 0x002fea000383ffff */
[----:B------:R-:W-:Y:S05]  /*155e0*/  BRA `(.L_x_4384) ;  /* 0xfffffec000a47947 */ /* 0x000fea000383ffff */
.L_x_4255:
[----:B0-----:R-:W-:-:S04]  /*155f0*/  IMAD.U32 R3, RZ, RZ, UR39 ;  /* 0x00000027ff037e24 */ /* 0x001fc8000f8e00ff */
[----:B------:R0:W2:Y:S03]  /*15600*/  SYNCS.PHASECHK.TRANS64.TRYWAIT P1, [R3+URZ+0x30830], R0 ;  /* 0x03083000030075a7 */ /* 0x0000a6000802017f */
[----:B--2---:R-:W-:Y:S05]  /*15610*/  @!P1 NANOSLEEP.SYNCS 0x989680 ;  /* 0x009896800000995d */ /* 0x004fea0003900000 */
[----:B------:R-:W2:Y:S02]  /*15620*/  @!P1 SYNCS.PHASECHK.TRANS64 P1, [R3+URZ+0x30830], R0 ;  /* 0x03083000030095a7 */ /* 0x000ea4000802007f */
[----:B--2---:R-:W-:Y:S05]  /*15630*/  @!P1 BRA `(.L_x_4255) ;  /* 0xfffffffc00ec9947 */ /* 0x004fea000383ffff */
[----:B------:R-:W-:Y:S05]  /*15640*/  BRA `(.L_x_4254) ;  /* 0xfffffec000c87947 */ /* 0x000fea000383ffff */
.L_x_4272:
[----:B-1----:R-:W-:-:S04]  /*15650*/  IMAD.U32 R9, RZ, RZ, UR60 ;  /* 0x0000003cff097e24 */ /* 0x002fc8000f8e00ff */
[----:B------:R1:W2:Y:S03]  /*15660*/  SYNCS.PHASECHK.TRANS64.TRYWAIT P1, [R9+URZ+0x30830], R8 ;  /* 0x03083008090075a7 */ /* 0x0002a6000802017f */
[----:B--2---:R-:W-:Y:S05]  /*15670*/  @!P1 NANOSLEEP.SYNCS 0x989680 ;  /* 0x009896800000995d */ /* 0x004fea0003900000 */
[----:B------:R-:W2:Y:S02]  /*15680*/  @!P1 SYNCS.PHASECHK.TRANS64 P1, [R9+URZ+0x30830], R8 ;  /* 0x03083008090095a7 */ /* 0x000ea4000802007f */
[----:B--2---:R-:W-:Y:S05]  /*15690*/  @!P1 BRA `(.L_x_4272) ;  /* 0xfffffffc00ec9947 */ /* 0x004fea000383ffff */
[----:B------:R-:W-:Y:S05]  /*156a0*/  BRA `(.L_x_4271) ;  /* 0xfffffef800487947 */ /* 0x000fea000383ffff */
.L_x_4276:
[----:B-1----:R-:W-:-:S04]  /*156b0*/  IMAD.U32 R9, RZ, RZ, UR14 ;  /* 0x0000000eff097e24 */ /* 0x002fc8000f8e00ff */
[----:B------:R1:W3:Y:S03]  /*156c0*/  SYNCS.PHASECHK.TRANS64.TRYWAIT P1, [R9+URZ+0x30850], R0 ;  /* 0x03085000090075a7 */ /* 0x0002e6000802017f */
[----:B---3--:R-:W-:Y:S05]  /*156d0*/  @!P1 NANOSLEEP.SYNCS 0x989680 ;  /* 0x009896800000995d */ /* 0x008fea0003900000 */
[----:B------:R-:W3:Y:S02]  /*156e0*/  @!P1 SYNCS.PHASECHK.TRANS64 P1, [R9+URZ+0x30850], R0 ;  /* 0x03085000090095a7 */ /* 0x000ee4000802007f */
[----:B---3--:R-:W-:Y:S05]  /*156f0*/  @!P1 BRA `(.L_x_4276) ;  /* 0xfffffffc00ec9947 */ /* 0x008fea000383ffff */
[----:B------:R-:W-:Y:S05]  /*15700*/  BRA `(.L_x_4275) ;  /* 0xffffff0000dc7947 */ /* 0x000fea000383ffff */
.L_x_4295:
[----:B-1----:R-:W-:-:S04]  /*15710*/  IMAD.U32 R9, RZ, RZ, UR5 ;  /* 0x00000005ff097e24 */ /* 0x002fc8000f8e00ff */
[----:B------:R1:W2:Y:S03]  /*15720*/  SYNCS.PHASECHK.TRANS64.TRYWAIT P1, [R9+URZ+0x30830], R8 ;  /* 0x03083008090075a7 */ /* 0x0002a6000802017f */
[----:B--2---:R-:W-:Y:S05]  /*15730*/  @!P1 NANOSLEEP.SYNCS 0x989680 ;  /* 0x009896800000995d */ /* 0x004fea0003900000 */
[----:B------:R-:W2:Y:S02]  /*15740*/  @!P1 SYNCS.PHASECHK.TRANS64 P1, [R9+URZ+0x30830], R8 ;  /* 0x03083008090095a7 */ /* 0x000ea4000802007f */
[----:B--2---:R-:W-:Y:S05]  /*15750*/  @!P1 BRA `(.L_x_4295) ;  /* 0xfffffffc00ec9947 */ /* 0x004fea000383ffff */
[----:B------:R-:W-:Y:S05]  /*15760*/  BRA `(.L_x_4294) ;  /* 0xffffff3000c47947 */ /* 0x000fea000383ffff */
.L_x_4299:
[----:B-1----:R-:W-:-:S04]  /*15770*/  IMAD.U32 R9, RZ, RZ, UR5 ;  /* 0x00000005ff097e24 */ /* 0x002fc8000f8e00ff */
[----:B------:R1:W3:Y:S03]  /*15780*/  SYNCS.PHASECHK.TRANS64.TRYWAIT P1, [R9+URZ+0x30850], R0 ;  /* 0x03085000090075a7 */ /* 0x0002e6000802017f */
[----:B---3--:R-:W-:Y:S05]  /*15790*/  @!P1 NANOSLEEP.SYNCS 0x989680 ;  /* 0x009896800000995d */ /* 0x008fea0003900000 */
[----:B------:R-:W3:Y:S02]  /*157a0*/  @!P1 SYNCS.PHASECHK.TRANS64 P1, [R9+URZ+0x30850], R0 ;  /* 0x03085000090095a7 */ /* 0x000ee4000802007f */
[----:B---3--:R-:W-:Y:S05]  /*157b0*/  @!P1 BRA `(.L_x_4299) ;  /* 0xfffffffc00ec9947 */ /* 0x008fea000383ffff */
[----:B------:R-:W-:Y:S05]  /*157c0*/  BRA `(.L_x_4298) ;  /* 0xffffff3c00587947 */ /* 0x000fea000383ffff */
.L_x_4307:
[----:B-1----:R-:W-:-:S04]  /*157d0*/  IMAD.U32 R9, RZ, RZ, UR60 ;  /* 0x0000003cff097e24 */ /* 0x002fc8000f8e00ff */
[----:B------:R1:W2:Y:S03]  /*157e0*/  SYNCS.PHASECHK.TRANS64.TRYWAIT P1, [R9+URZ+0x30830], R8 ;  /* 0x03083008090075a7 */ /* 0x0002a6000802017f */
[----:B--2---:R-:W-:Y:S05]  /*157f0*/  @!P1 NANOSLEEP.SYNCS 0x989680 ;  /* 0x009896800000995d */ /* 0x004fea0003900000 */
[----:B------:R-:W2:Y:S02]  /*15800*/  @!P1 SYNCS.PHASECHK.TRANS64 P1, [R9+URZ+0x30830], R8 ;  /* 0x03083008090095a7 */ /* 0x000ea4000802007f */
[----:B--2---:R-:W-:Y:S05]  /*15810*/  @!P1 BRA `(.L_x_4307) ;  /* 0xfffffffc00ec9947 */ /* 0x004fea000383ffff */
[----:B------:R-:W-:Y:S05]  /*15820*/  BRA `(.L_x_4306) ;  /* 0xffffff5400a47947 */ /* 0x000fea000383ffff */
.L_x_4311:
[----:B-1----:R-:W-:-:S04]  /*15830*/  IMAD.U32 R9, RZ, RZ, UR5 ;  /* 0x00000005ff097e24 */ /* 0x002fc8000f8e00ff */
[----:B------:R1:W3:Y:S03]  /*15840*/  SYNCS.PHASECHK.TRANS64.TRYWAIT P1, [R9+URZ+0x30850], R0 ;  /* 0x03085000090075a7 */ /* 0x0002e6000802017f */
[----:B---3--:R-:W-:Y:S05]  /*15850*/  @!P1 NANOSLEEP.SYNCS 0x989680 ;  /* 0x009896800000995d */ /* 0x008fea0003900000 */
[----:B------:R-:W3:Y:S02]  /*15860*/  @!P1 SYNCS.PHASECHK.TRANS64 P1, [R9+URZ+0x30850], R0 ;  /* 0x03085000090095a7 */ /* 0x000ee4000802007f */
[----:B---3--:R-:W-:Y:S05]  /*15870*/  @!P1 BRA `(.L_x_4311) ;  /* 0xfffffffc00ec9947 */ /* 0x008fea000383ffff */
[----:B------:R-:W-:Y:S05]  /*15880*/  BRA `(.L_x_4310) ;  /* 0xffffff6000387947 */ /* 0x000fea000383ffff */
.L_x_4326:
[----:B-1----:R-:W-:-:S04]  /*15890*/  IMAD.U32 R5, RZ, RZ, UR5 ;  /* 0x00000005ff057e24 */ /* 0x002fc8000f8e00ff */
[----:B------:R1:W2:Y:S03]  /*158a0*/  SYNCS.PHASECHK.TRANS64.TRYWAIT P1, [R5+URZ+0x30850], R0 ;  /* 0x03085000050075a7 */ /* 0x0002a6000802017f */
[----:B--2---:R-:W-:Y:S05]  /*158b0*/  @!P1 NANOSLEEP.SYNCS 0x989680 ;  /* 0x009896800000995d */ /* 0x004fea0003900000 */
[----:B------:R-:W2:Y:S02]  /*158c0*/  @!P1 SYNCS.PHASECHK.TRANS64 P1, [R5+URZ+0x30850], R0 ;  /* 0x03085000050095a7 */ /* 0x000ea4000802007f */
[----:B--2---:R-:W-:Y:S05]  /*158d0*/  @!P1 BRA `(.L_x_4326) ;  /* 0xfffffffc00ec9947 */ /* 0x004fea000383ffff */
[----:B------:R-:W-:Y:S05]  /*158e0*/  BRA `(.L_x_4325) ;  /* 0xffffff9000c07947 */ /* 0x000fea000383ffff */
.L_x_4344:
[----:B------:R-:W-:Y:S01]  /*158f0*/  IMAD.MOV.U32 R13, RZ, RZ, R18 ;  /* 0x000000ffff0d7224 */ /* 0x000fe200078e0012 */
[----:B------:R-:W-:Y:S01]  /*15900*/  MOV R11, 0x1f ;  /* 0x0000001f000b7802 */ /* 0x000fe20000000f00 */
[----:B------:R-:W-:Y:S02]  /*15910*/  IMAD.MOV.U32 R12, RZ, RZ, RZ ;  /* 0x000000ffff0c7224 */ /* 0x000fe400078e00ff */
[----:B------:R-:W-:-:S07]  /*15920*/  IMAD.MOV.U32 R15, RZ, RZ, -0x1 ;  /* 0xffffffffff0f7424 */ /* 0x000fce00078e00ff */
[----:B-----5:R-:W-:Y:S05]  /*15930*/  WARPSYNC.COLLECTIVE R15, `(.L_x_4385) ;  /* 0x000000000f087348 */ /* 0x020fea0003c00000 */
[----:B------:R0:W1:Y:S02]  /*15940*/  SHFL.IDX P6, R14, R13, R12, R11 ;  /* 0x0000000c0d0e7389 */ /* 0x00006400000c000b */
[----:B01---5:R-:W-:Y:S01]  /*15950*/  ENDCOLLECTIVE ;  /* 0x000000000000791b */ /* 0x023fe20003800000 */
.L_x_4385:
[----:B------:R-:W-:Y:S05]  /*15960*/  BRA `(.L_x_4386) ;  /* 0xffffffcc00707947 */ /* 0x000fea000383ffff */
.L_x_4346:
[----:B0-----:R-:W-:-:S04]  /*15970*/  IMAD.U32 R3, RZ, RZ, UR48 ;  /* 0x00000030ff037e24 */ /* 0x001fc8000f8e00ff */
[----:B------:R0:W1:Y:S03]  /*15980*/  SYNCS.PHASECHK.TRANS64.TRYWAIT P0, [R3+URZ+0x30840], R2 ;  /* 0x03084002030075a7 */ /* 0x000066000800017f */
[----:B-1----:R-:W-:Y:S05]  /*15990*/  @!P0 NANOSLEEP.SYNCS 0x989680 ;  /* 0x009896800000895d */ /* 0x002fea0003900000 */
[----:B------:R-:W1:Y:S02]  /*159a0*/  @!P0 SYNCS.PHASECHK.TRANS64 P0, [R3+URZ+0x30840], R2 ;  /* 0x03084002030085a7 */ /* 0x000e64000800007f */
[----:B-1----:R-:W-:Y:S05]  /*159b0*/  @!P0 BRA `(.L_x_4346) ;  /* 0xfffffffc00ec8947 */ /* 0x002fea000383ffff */
[----:B------:R-:W-:Y:S05]  /*159c0*/  BRA `(.L_x_4387) ;  /* 0xffffffd000007947 */ /* 0x000fea000383ffff */
.L_x_4347:
        /* <DEDUP_REMOVED lines=8> */
.L_x_4389:
[----:B------:R-:W-:Y:S05]  /*15a50*/  BSYNC B0 ;  /* 0x0000000000007941 */ /* 0x000fea0003800000 */
.L_x_4388:
[----:B------:R-:W-:Y:S01]  /*15a60*/  IMAD.MOV.U32 R13, RZ, RZ, R0 ;  /* 0x000000ffff0d7224 */ /* 0x000fe200078e0000 */
[----:B------:R-:W-:Y:S01]  /*15a70*/  MOV R15, 0xffffffff ;  /* 0xffffffff000f7802 */ /* 0x000fe20000000f00 */
[----:B------:R-:W-:Y:S01]  /*15a80*/  IMAD.MOV.U32 R12, RZ, RZ, RZ ;  /* 0x000000ffff0c7224 */ /* 0x000fe200078e00ff */
[----:B------:R-:W-:Y:S01]  /*15a90*/  @P0 LEA R9, R30, UR48, 0x1 ;  /* 0x000000301e090c11 */ /* 0x000fe2000f8e08ff */
[----:B------:R-:W-:Y:S02]  /*15aa0*/  IMAD.MOV.U32 R11, RZ, RZ, 0x181f ;  /* 0x0000181fff0b7424 */ /* 0x000fe400078e00ff */
[----:B------:R-:W-:-:S07]  /*15ab0*/  IMAD.MOV.U32 R3, RZ, RZ, R14 ;  /* 0x000000ffff037224 */ /* 0x000fce00078e000e */
[----:B------:R-:W-:Y:S05]  /*15ac0*/  WARPSYNC.COLLECTIVE R15, `(.L_x_4390) ;  /* 0x000000000f087348 */ /* 0x000fea0003c00000 */
[----:B------:R0:W1:Y:S02]  /*15ad0*/  SHFL.IDX P6, R14, R13, R12, R11 ;  /* 0x0000000c0d0e7389 */ /* 0x00006400000c000b */
[----:B01----:R-:W-:Y:S01]  /*15ae0*/  ENDCOLLECTIVE ;  /* 0x000000000000791b */ /* 0x003fe20003800000 */
.L_x_4390:
[----:B------:R-:W-:Y:S02]  /*15af0*/  IMAD.MOV.U32 R13, RZ, RZ, R7 ;  /* 0x000000ffff0d7224 */ /* 0x000fe400078e0007 */
[----:B------:R-:W-:Y:S02]  /*15b00*/  IMAD.MOV.U32 R12, RZ, RZ, 0x1 ;  /* 0x00000001ff0c7424 */ /* 0x000fe400078e00ff */
[----:B------:R-:W-:-:S07]  /*15b10*/  IMAD.MOV.U32 R2, RZ, RZ, R14 ;  /* 0x000000ffff027224 */ /* 0x000fce00078e000e */
[----:B------:R-:W-:Y:S05]  /*15b20*/  WARPSYNC.COLLECTIVE R15, `(.L_x_4391) ;  /* 0x000000000f087348 */ /* 0x000fea0003c00000 */
[----:B------:R0:W1:Y:S02]  /*15b30*/  SHFL.IDX P6, R14, R13, R12, R11 ;  /* 0x0000000c0d0e7389 */ /* 0x00006400000c000b */
[----:B01----:R-:W-:Y:S01]  /*15b40*/  ENDCOLLECTIVE ;  /* 0x000000000000791b */ /* 0x003fe20003800000 */
.L_x_4391:
        /* <DEDUP_REMOVED lines=8> */
[----:B------:R-:W-:Y:S01]  /*15bd0*/  ISETP.GE.AND P0, PT, R6, 0x11, PT ;  /* 0x000000110600780c */ /* 0x000fe20003f06270 */
[----:B------:R-:W-:-:S12]  /*15be0*/  IMAD.MOV.U32 R5, RZ, RZ, R14 ;  /* 0x000000ffff057224 */ /* 0x000fd800078e000e */
[----:B0-----:R-:W-:Y:S05]  /*15bf0*/  WARPSYNC.COLLECTIVE R15, `(.L_x_4392) ;  /* 0x000000000f087348 */ /* 0x001fea0003c00000 */
[----:B------:R1:W2:Y:S02]  /*15c00*/  SHFL.IDX P6, R14, R13, R12, R11 ;  /* 0x0000000c0d0e7389 */ /* 0x0002a400000c000b */
[----:B012---:R-:W-:Y:S01]  /*15c10*/  ENDCOLLECTIVE ;  /* 0x000000000000791b */ /* 0x007fe20003800000 */
.L_x_4392:
[----:B------:R-:W-:Y:S01]  /*15c20*/  @P0 LEA R21, R30, UR48, 0x1 ;  /* 0x000000301e150c11 */ /* 0x000fe2000f8e08ff */
[----:B------:R-:W-:Y:S02]  /*15c30*/  IMAD.MOV.U32 R13, RZ, RZ, R7 ;  /* 0x000000ffff0d7224 */ /* 0x000fe400078e0007 */
[----:B------:R-:W-:Y:S02]  /*15c40*/  IMAD.MOV.U32 R12, RZ, RZ, 0x2 ;  /* 0x00000002ff0c7424 */ /* 0x000fe400078e00ff */
[----:B------:R-:W-:-:S07]  /*15c50*/  IMAD.MOV.U32 R4, RZ, RZ, R14 ;  /* 0x000000ffff047224 */ /* 0x000fce00078e000e */
[----:B------:R-:W-:Y:S05]  /*15c60*/  WARPSYNC.COLLECTIVE R15, `(.L_x_4393) ;  /* 0x000000000f087348 */ /* 0x000fea0003c00000 */
[----:B------:R0:W1:Y:S02]  /*15c70*/  SHFL.IDX P6, R14, R13, R12, R11 ;  /* 0x0000000c0d0e7389 */ /* 0x00006400000c000b */
[----:B01----:R-:W-:Y:S01]  /*15c80*/  ENDCOLLECTIVE ;  /* 0x000000000000791b */ /* 0x003fe20003800000 */
.L_x_4393:
        /* <DEDUP_REMOVED lines=13> */
.L_x_4394:
[----:B------:R-:W-:Y:S01]  /*15d60*/  IMAD.MOV.U32 R3, RZ, RZ, R8 ;  /* 0x000000ffff037224 */ /* 0x000fe200078e0008 */
[----:B------:R-:W-:Y:S01]  /*15d70*/  @P0 LEA R25, R30, UR48, 0x1 ;  /* 0x000000301e190c11 */ /* 0x000fe2000f8e08ff */
[----:B------:R-:W-:Y:S02]  /*15d80*/  IMAD.MOV.U32 R13, RZ, RZ, R7 ;  /* 0x000000ffff0d7224 */ /* 0x000fe400078e0007 */
[----:B------:R-:W-:Y:S01]  /*15d90*/  IMAD.MOV.U32 R12, RZ, RZ, 0x3 ;  /* 0x00000003ff0c7424 */ /* 0x000fe200078e00ff */
[----:B------:R-:W-:-:S07]  /*15da0*/  MOV R2, R14 ;  /* 0x0000000e00027202 */ /* 0x000fce0000000f00 */
[----:B------:R-:W-:Y:S05]  /*15db0*/  WARPSYNC.COLLECTIVE R15, `(.L_x_4395) ;  /* 0x000000000f087348 */ /* 0x000fea0003c00000 */
[----:B------:R0:W1:Y:S02]  /*15dc0*/  SHFL.IDX P6, R14, R13, R12, R11 ;  /* 0x0000000c0d0e7389 */ /* 0x00006400000c000b */
[----:B01----:R-:W-:Y:S01]  /*15dd0*/  ENDCOLLECTIVE ;  /* 0x000000000000791b */ /* 0x003fe20003800000 */
.L_x_4395:
        /* <DEDUP_REMOVED lines=13> */
.L_x_4396:
[----:B------:R-:W-:Y:S01]  /*15eb0*/  IMAD.MOV.U32 R5, RZ, RZ, R9 ;  /* 0x000000ffff057224 */ /* 0x000fe200078e0009 */
[----:B------:R-:W-:Y:S01]  /*15ec0*/  @P0 LEA R9, R30, UR48, 0x1 ;  /* 0x000000301e090c11 */ /* 0x000fe2000f8e08ff */
[----:B------:R-:W-:Y:S02]  /*15ed0*/  IMAD.MOV.U32 R13, RZ, RZ, R7 ;  /* 0x000000ffff0d7224 */ /* 0x000fe400078e0007 */
[----:B------:R-:W-:Y:S02]  /*15ee0*/  IMAD.MOV.U32 R12, RZ, RZ, 0x4 ;  /* 0x00000004ff0c7424 */ /* 0x000fe400078e00ff */
[----:B------:R-:W-:-:S07]  /*15ef0*/  IMAD.MOV.U32 R10, RZ, RZ, R14 ;  /* 0x000000ffff0a7224 */ /* 0x000fce00078e000e */
[----:B------:R-:W-:Y:S05]  /*15f00*/  WARPSYNC.COLLECTIVE R15, `(.L_x_4397) ;  /* 0x000000000f087348 */ /* 0x000fea0003c00000 */
[----:B------:R0:W1:Y:S02]  /*15f10*/  SHFL.IDX P6, R14, R13, R12, R11 ;  /* 0x0000000c0d0e7389 */ /* 0x00006400000c000b */
[----:B01----:R-:W-:Y:S01]  /*15f20*/  ENDCOLLECTIVE ;  /* 0x000000000000791b */ /* 0x003fe20003800000 */
.L_x_4397:
[----:B------:R-:W-:-:S04]  /*15f30*/  IMAD.MOV.U32 R4, RZ, RZ, R10 ;  /* 0x000000ffff047224 */ /* 0x000fc800078e000a */
        /* <DEDUP_REMOVED lines=13> */
.L_x_4398:
        /* <DEDUP_REMOVED lines=8> */
.L_x_4399:
        /* <DEDUP_REMOVED lines=8> */
[----:B------:R-:W-:-:S07]  /*16110*/  IMAD.MOV.U32 R7, RZ, RZ, R14 ;  /* 0x000000ffff077224 */ /* 0x000fce00078e000e */
[----:B0-----:R-:W-:Y:S05]  /*16120*/  WARPSYNC.COLLECTIVE R15, `(.L_x_4400) ;  /* 0x000000000f087348 */ /* 0x001fea0003c00000 */
[----:B------:R1:W2:Y:S02]  /*16130*/  SHFL.IDX P6, R14, R13, R12, R11 ;  /* 0x0000000c0d0e7389 */ /* 0x0002a400000c000b */
[----:B012---:R-:W-:Y:S01]  /*16140*/  ENDCOLLECTIVE ;  /* 0x000000000000791b */ /* 0x007fe20003800000 */
.L_x_4400:
[----:B------:R-:W-:Y:S05]  /*16150*/  BRA `(.L_x_4401) ;  /* 0xffffffcc00647947 */ /* 0x000fea000383ffff */
.L_x_4350:
[----:B------:R-:W-:Y:S01]  /*16160*/  IMAD.MOV.U32 R13, RZ, RZ, R8 ;  /* 0x000000ffff0d7224 */ /* 0x000fe200078e0008 */
[----:B------:R-:W-:Y:S01]  /*16170*/  MOV R15, 0xffffffff ;  /* 0xffffffff000f7802 */ /* 0x000fe20000000f00 */
[----:B------:R-:W-:Y:S02]  /*16180*/  IMAD.MOV.U32 R12, RZ, RZ, RZ ;  /* 0x000000ffff0c7224 */ /* 0x000fe400078e00ff */
[----:B------:R-:W-:Y:S02]  /*16190*/  IMAD.MOV.U32 R11, RZ, RZ, 0x181f ;  /* 0x0000181fff0b7424 */ /* 0x000fe400078e00ff */
[----:B------:R-:W-:-:S07]  /*161a0*/  VIADD R7, R27, UR42 ;  /* 0x0000002a1b077c36 */ /* 0x000fce0008000000 */
[----:B------:R-:W-:Y:S05]  /*161b0*/  WARPSYNC.COLLECTIVE R15, `(.L_x_4402) ;  /* 0x000000000f087348 */ /* 0x000fea0003c00000 */
[----:B------:R0:W1:Y:S02]  /*161c0*/  SHFL.IDX P6, R14, R13, R12, R11 ;  /* 0x0000000c0d0e7389 */ /* 0x00006400000c000b */
[----:B01----:R-:W-:Y:S01]  /*161d0*/  ENDCOLLECTIVE ;  /* 0x000000000000791b */ /* 0x003fe20003800000 */
.L_x_4402:
[----:B------:R-:W-:Y:S02]  /*161e0*/  VIADD R5, R7, 0x10 ;  /* 0x0000001007057836 */ /* 0x000fe40000000000 */
[----:B------:R-:W-:Y:S02]  /*161f0*/  IMAD.MOV.U32 R13, RZ, RZ, R6 ;  /* 0x000000ffff0d7224 */ /* 0x000fe400078e0006 */
[----:B------:R-:W-:-:S07]  /*16200*/  IMAD.MOV.U32 R3, RZ, RZ, R14 ;  /* 0x000000ffff037224 */ /* 0x000fce00078e000e */
[----:B------:R-:W-:Y:S05]  /*16210*/  WARPSYNC.COLLECTIVE R15, `(.L_x_4403) ;  /* 0x000000000f087348 */ /* 0x000fea0003c00000 */
[----:B------:R0:W1:Y:S02]  /*16220*/  SHFL.IDX P6, R14, R13, R12, R11 ;  /* 0x0000000c0d0e7389 */ /* 0x00006400000c000b */
[----:B01----:R-:W-:Y:S01]  /*16230*/  ENDCOLLECTIVE ;  /* 0x000000000000791b */ /* 0x003fe20003800000 */
.L_x_4403:
[----:B------:R-:W-:Y:S02]  /*16240*/  ULDC UR4, c[0x0][0x288] ;  /* 0x0000a20000047ab9 */ /* 0x000fe40000000800 */
[----:B------:R-:W-:-:S05]  /*16250*/  IMAD R0, R0, UR4, RZ ;  /* 0x0000000400007c24 */ /* 0x000fca000f8e02ff */
[----:B------:R-:W-:Y:S01]  /*16260*/  ISETP.GE.AND P1, PT, R7, R0, PT ;  /* 0x000000000700720c */ /* 0x000fe20003f26270 */
[----:B------:R-:W-:Y:S02]  /*16270*/  IMAD.MOV.U32 R13, RZ, RZ, R8 ;  /* 0x000000ffff0d7224 */ /* 0x000fe400078e0008 */
[----:B------:R-:W-:-:S10]  /*16280*/  IMAD.MOV.U32 R12, RZ, RZ, 0x1 ;  /* 0x00000001ff0c7424 */ /* 0x000fd400078e00ff */
[----:B------:R-:W-:Y:S01]  /*16290*/  @!P1 LEA R9, R30, UR48, 0x1 ;  /* 0x000000301e099c11 */ /* 0x000fe2000f8e08ff */
[----:B------:R-:W-:-:S07]  /*162a0*/  IMAD.MOV.U32 R2, RZ, RZ, R14 ;  /* 0x000000ffff027224 */ /* 0x000fce00078e000e */
[----:B------:R-:W-:Y:S05]  /*162b0*/  WARPSYNC.COLLECTIVE R15, `(.L_x_4404) ;  /* 0x000000000f087348 */ /* 0x000fea0003c00000 */
[----:B------:R0:W1:Y:S02]  /*162c0*/  SHFL.IDX P6, R14, R13, R12, R11 ;  /* 0x0000000c0d0e7389 */ /* 0x00006400000c000b */
[----:B01----:R-:W-:Y:S01]  /*162d0*/  ENDCOLLECTIVE ;  /* 0x000000000000791b */ /* 0x003fe20003800000 */
.L_x_4404:
        /* <DEDUP_REMOVED lines=8> */
[----:B------:R-:W-:Y:S01]  /*16360*/  ISETP.GE.AND P1, PT, R5, R0, PT ;  /* 0x000000000500720c */ /* 0x000fe20003f26270 */
[----:B------:R-:W-:-:S12]  /*16370*/  IMAD.MOV.U32 R5, RZ, RZ, R14 ;  /* 0x000000ffff057224 */ /* 0x000fd800078e000e */
[----:B0-----:R-:W-:Y:S05]  /*16380*/  WARPSYNC.COLLECTIVE R15, `(.L_x_4405) ;  /* 0x000000000f087348 */ /* 0x001fea0003c00000 */
[----:B------:R1:W2:Y:S02]  /*16390*/  SHFL.IDX P6, R14, R13, R12, R11 ;  /* 0x0000000c0d0e7389 */ /* 0x0002a400000c000b */
[----:B012---:R-:W-:Y:S01]  /*163a0*/  ENDCOLLECTIVE ;  /* 0x000000000000791b */ /* 0x007fe20003800000 */
.L_x_4405:
[----:B------:R-:W-:Y:S02]  /*163b0*/  IADD3 R3, R7, 0x20, RZ ;  /* 0x0000002007037810 */ /* 0x000fe40007ffe0ff */
[----:B------:R-:W-:Y:S01]  /*163c0*/  @!P1 LEA R21, R30, UR48, 0x1 ;  /* 0x000000301e159c11 */ /* 0x000fe2000f8e08ff */
[----:B------:R-:W-:Y:S02]  /*163d0*/  IMAD.MOV.U32 R13, RZ, RZ, R8 ;  /* 0x000000ffff0d7224 */ /* 0x000fe400078e0008 */
[----:B------:R-:W-:Y:S02]  /*163e0*/  IMAD.MOV.U32 R12, RZ, RZ, 0x2 ;  /* 0x00000002ff0c7424 */ /* 0x000fe400078e00ff */
[----:B------:R-:W-:-:S07]  /*163f0*/  IMAD.MOV.U32 R4, RZ, RZ, R14 ;  /* 0x000000ffff047224 */ /* 0x000fce00078e000e */
[----:B------:R-:W-:Y:S05]  /*16400*/  WARPSYNC.COLLECTIVE R15, `(.L_x_4406) ;  /* 0x000000000f087348 */ /* 0x000fea0003c00000 */
[----:B------:R0:W1:Y:S02]  /*16410*/  SHFL.IDX P6, R14, R13, R12, R11 ;  /* 0x0000000c0d0e7389 */ /* 0x00006400000c000b */
[----:B01----:R-:W-:Y:S01]  /*16420*/  ENDCOLLECTIVE ;  /* 0x000000000000791b */ /* 0x003fe20003800000 */
.L_x_4406:
        /* <DEDUP_REMOVED lines=13> */
.L_x_4407:
[----:B------:R-:W-:Y:S01]  /*16500*/  VIADD R5, R7, 0x30 ;  /* 0x0000003007057836 */ /* 0x000fe20000000000 */
[----:B------:R-:W-:Y:S01]  /*16510*/  @!P1 LEA R9, R30, UR48, 0x1 ;  /* 0x000000301e099c11 */ /* 0x000fe2000f8e08ff */
[----:B------:R-:W-:Y:S02]  /*16520*/  IMAD.MOV.U32 R13, RZ, RZ, R8 ;  /* 0x000000ffff0d7224 */ /* 0x000fe400078e0008 */
[----:B------:R-:W-:Y:S02]  /*16530*/  IMAD.MOV.U32 R12, RZ, RZ, 0x3 ;  /* 0x00000003ff0c7424 */ /* 0x000fe400078e00ff */
[----:B------:R-:W-:-:S07]  /*16540*/  IMAD.MOV.U32 R2, RZ, RZ, R14 ;  /* 0x000000ffff027224 */ /* 0x000fce00078e000e */
[----:B------:R-:W-:Y:S05]  /*16550*/  WARPSYNC.COLLECTIVE R15, `(.L_x_4408) ;  /* 0x000000000f087348 */ /* 0x000fea0003c00000 */
[----:B------:R0:W1:Y:S02]  /*16560*/  SHFL.IDX P6, R14, R13, R12, R11 ;  /* 0x0000000c0d0e7389 */ /* 0x00006400000c000b */
[----:B01----:R-:W-:Y:S01]  /*16570*/  ENDCOLLECTIVE ;  /* 0x000000000000791b */ /* 0x003fe20003800000 */
.L_x_4408:
        /* <DEDUP_REMOVED lines=13> */
.L_x_4409:
[----:B------:R-:W-:Y:S01]  /*16650*/  VIADD R3, R7, 0x40 ;  /* 0x0000004007037836 */ /* 0x000fe20000000000 */
[----:B------:R-:W-:Y:S01]  /*16660*/  @!P1 LEA R21, R30, UR48, 0x1 ;  /* 0x000000301e159c11 */ /* 0x000fe2000f8e08ff */
[----:B------:R-:W-:Y:S02]  /*16670*/  IMAD.MOV.U32 R13, RZ, RZ, R8 ;  /* 0x000000ffff0d7224 */ /* 0x000fe400078e0008 */
[----:B------:R-:W-:Y:S01]  /*16680*/  IMAD.MOV.U32 R12, RZ, RZ, 0x4 ;  /* 0x00000004ff0c7424 */ /* 0x000fe200078e00ff */
[----:B------:R-:W-:-:S07]  /*16690*/  MOV R4, R14 ;  /* 0x0000000e00047202 */ /* 0x000fce0000000f00 */
[----:B------:R-:W-:Y:S05]  /*166a0*/  WARPSYNC.COLLECTIVE R15, `(.L_x_4410) ;  /* 0x000000000f087348 */ /* 0x000fea0003c00000 */
[----:B------:R0:W1:Y:S02]  /*166b0*/  SHFL.IDX P6, R14, R13, R12, R11 ;  /* 0x0000000c0d0e7389 */ /* 0x00006400000c000b */
[----:B01----:R-:W-:Y:S01]  /*166c0*/  ENDCOLLECTIVE ;  /* 0x000000000000791b */ /* 0x003fe20003800000 */
.L_x_4410:
        /* <DEDUP_REMOVED lines=13> */
.L_x_4411:
        /* <DEDUP_REMOVED lines=8> */
.L_x_4412:
        /* <DEDUP_REMOVED lines=13> */
.L_x_4413:
        /* <DEDUP_REMOVED lines=8> */
.L_x_4414:
        /* <DEDUP_REMOVED lines=13> */
.L_x_4415:
[----:B------:R-:W-:Y:S01]  /*16a40*/  @!P1 LEA R9, R30, UR48, 0x1 ;  /* 0x000000301e099c11 */ /* 0x000fe2000f8e08ff */
[----:B------:R-:W-:Y:S02]  /*16a50*/  IMAD.MOV.U32 R13, RZ, RZ, R8 ;  /* 0x000000ffff0d7224 */ /* 0x000fe400078e0008 */
[----:B------:R-:W-:Y:S02]  /*16a60*/  IMAD.MOV.U32 R12, RZ, RZ, 0x7 ;  /* 0x00000007ff0c7424 */ /* 0x000fe400078e00ff */
[----:B------:R-:W-:-:S07]  /*16a70*/  IMAD.MOV.U32 R2, RZ, RZ, R14 ;  /* 0x000000ffff027224 */ /* 0x000fce00078e000e */
[----:B------:R-:W-:Y:S05]  /*16a80*/  WARPSYNC.COLLECTIVE R15, `(.L_x_4416) ;  /* 0x000000000f087348 */ /* 0x000fea0003c00000 */
[----:B------:R0:W1:Y:S02]  /*16a90*/  SHFL.IDX P6, R14, R13, R12, R11 ;  /* 0x0000000c0d0e7389 */ /* 0x00006400000c000b */
[----:B01----:R-:W-:Y:S01]  /*16aa0*/  ENDCOLLECTIVE ;  /* 0x000000000000791b */ /* 0x003fe20003800000 */
.L_x_4416:
        /* <DEDUP_REMOVED lines=8> */
[----:B------:R-:W-:-:S07]  /*16b30*/  IMAD.MOV.U32 R4, RZ, RZ, R14 ;  /* 0x000000ffff047224 */ /* 0x000fce00078e000e */
[----:B0-----:R-:W-:Y:S05]  /*16b40*/  WARPSYNC.COLLECTIVE R15, `(.L_x_4417) ;  /* 0x000000000f087348 */ /* 0x001fea0003c00000 */
[----:B------:R1:W2:Y:S02]  /*16b50*/  SHFL.IDX P6, R14, R13, R12, R11 ;  /* 0x0000000c0d0e7389 */ /* 0x0002a400000c000b */
[----:B012---:R-:W-:Y:S01]  /*16b60*/  ENDCOLLECTIVE ;  /* 0x000000000000791b */ /* 0x007fe20003800000 */
.L_x_4417:
[----:B------:R-:W-:Y:S05]  /*16b70*/  BRA `(.L_x_4418) ;  /* 0xffffffcc00507947 */ /* 0x000fea000383ffff */
.L_x_4353:
[----:B0-----:R-:W-:-:S04]  /*16b80*/  IMAD.U32 R3, RZ, RZ, UR48 ;  /* 0x00000030ff037e24 */ /* 0x001fc8000f8e00ff */
[----:B------:R0:W1:Y:S03]  /*16b90*/  SYNCS.PHASECHK.TRANS64.TRYWAIT P0, [R3+URZ+0x30820], R0 ;  /* 0x03082000030075a7 */ /* 0x000066000800017f */
[----:B-1----:R-:W-:Y:S05]  /*16ba0*/  @!P0 NANOSLEEP.SYNCS 0x989680 ;  /* 0x009896800000895d */ /* 0x002fea0003900000 */
[----:B------:R-:W1:Y:S02]  /*16bb0*/  @!P0 SYNCS.PHASECHK.TRANS64 P0, [R3+URZ+0x30820], R0 ;  /* 0x03082000030085a7 */ /* 0x000e64000800007f */
[----:B-1----:R-:W-:Y:S05]  /*16bc0*/  @!P0 BRA `(.L_x_4353) ;  /* 0xfffffffc00ec8947 */ /* 0x002fea000383ffff */
[----:B------:R-:W-:Y:S05]  /*16bd0*/  BRA `(.L_x_4419) ;  /* 0xffffffcc009c7947 */ /* 0x000fea000383ffff */
.L_x_4357:
[----:B0-----:R0:W1:Y:S02]  /*16be0*/  SYNCS.PHASECHK.TRANS64.TRYWAIT P0, [R19+URZ+0x30840], R2 ;  /* 0x03084002130075a7 */ /* 0x001064000800017f */
[----:B-1----:R-:W-:Y:S05]  /*16bf0*/  @!P0 NANOSLEEP.SYNCS 0x989680 ;  /* 0x009896800000895d */ /* 0x002fea0003900000 */
[----:B------:R-:W1:Y:S02]  /*16c00*/  @!P0 SYNCS.PHASECHK.TRANS64 P0, [R19+URZ+0x30840], R2 ;  /* 0x03084002130085a7 */ /* 0x000e64000800007f */
[----:B-1----:R-:W-:Y:S05]  /*16c10*/  @!P0 BRA `(.L_x_4357) ;  /* 0xfffffffc00f08947 */ /* 0x002fea000383ffff */
[----:B------:R-:W-:Y:S05]  /*16c20*/  BRA `(.L_x_4420) ;  /* 0xffffffd000847947 */ /* 0x000fea000383ffff */
.L_x_4358:
        /* <DEDUP_REMOVED lines=8> */
.L_x_4422:
[----:B------:R-:W-:Y:S05]  /*16cb0*/  BSYNC B1 ;  /* 0x0000000000017941 */ /* 0x000fea0003800000 */
.L_x_4421:
[----:B------:R-:W-:Y:S01]  /*16cc0*/  IMAD.MOV.U32 R13, RZ, RZ, R21 ;  /* 0x000000ffff0d7224 */ /* 0x000fe200078e0015 */
[----:B------:R-:W-:Y:S01]  /*16cd0*/  MOV R15, 0xffffffff ;  /* 0xffffffff000f7802 */ /* 0x000fe20000000f00 */
[----:B------:R-:W-:Y:S01]  /*16ce0*/  IMAD.MOV.U32 R12, RZ, RZ, RZ ;  /* 0x000000ffff0c7224 */ /* 0x000fe200078e00ff */
[----:B------:R-:W-:Y:S01]  /*16cf0*/  P2R R6, PR, RZ, 0x2 ;  /* 0x00000002ff067803 */ /* 0x000fe20000000000 */
[----:B------:R-:W-:Y:S01]  /*16d00*/  IMAD.MOV.U32 R11, RZ, RZ, 0x181f ;  /* 0x0000181fff0b7424 */ /* 0x000fe200078e00ff */
[----:B------:R-:W-:Y:S01]  /*16d10*/  LOP3.LUT P1, RZ, R16, 0x4, RZ, 0xc0, !PT ;  /* 0x0000000410ff7812 */ /* 0x000fe2000782c0ff */
[----:B------:R-:W-:Y:S01]  /*16d20*/  IMAD.MOV.U32 R3, RZ, RZ, R14 ;  /* 0x000000ffff037224 */ /* 0x000fe200078e000e */
[----:B------:R-:W-:Y:S01]  /*16d30*/  LEA R22, R22, UR48, 0x1 ;  /* 0x0000003016167c11 */ /* 0x000fe2000f8e08ff */
[----:B------:R-:W-:-:S10]  /*16d40*/  IMAD.SHL.U32 R8, R23, 0x2, RZ ;  /* 0x0000000217087824 */ /* 0x000fd400078e00ff */
[----:B------:R-:W-:Y:S05]  /*16d50*/  WARPSYNC.COLLECTIVE R15, `(.L_x_4423) ;  /* 0x000000000f087348 */ /* 0x000fea0003c00000 */
[----:B------:R0:W1:Y:S02]  /*16d60*/  SHFL.IDX P6, R14, R13, R12, R11 ;  /* 0x0000000c0d0e7389 */ /* 0x00006400000c000b */
[----:B01----:R-:W-:Y:S01]  /*16d70*/  ENDCOLLECTIVE ;  /* 0x000000000000791b */ /* 0x003fe20003800000 */
.L_x_4423:
[----:B------:R-:W-:Y:S02]  /*16d80*/  IMAD.MOV.U32 R13, RZ, RZ, R24 ;  /* 0x000000ffff0d7224 */ /* 0x000fe400078e0018 */
[----:B------:R-:W-:Y:S01]  /*16d90*/  IMAD.MOV.U32 R12, RZ, RZ, 0x1 ;  /* 0x00000001ff0c7424 */ /* 0x000fe200078e00ff */
[----:B------:R-:W-:-:S13]  /*16da0*/  IADD3 R2, P0, R14, R8, RZ ;  /* 0x000000080e027210 */ /* 0x000fda0007f1e0ff */
[----:B------:R-:W-:Y:S05]  /*16db0*/  WARPSYNC.COLLECTIVE R15, `(.L_x_4424) ;  /* 0x000000000f087348 */ /* 0x000fea0003c00000 */
[----:B------:R0:W1:Y:S02]  /*16dc0*/  SHFL.IDX P6, R14, R13, R12, R11 ;  /* 0x0000000c0d0e7389 */ /* 0x00006400000c000b */
[----:B01----:R-:W-:Y:S01]  /*16dd0*/  ENDCOLLECTIVE ;  /* 0x000000000000791b */ /* 0x003fe20003800000 */
.L_x_4424:
        /* <DEDUP_REMOVED lines=8> */
[----:B------:R-:W-:-:S07]  /*16e60*/  IMAD.MOV.U32 R7, RZ, RZ, R14 ;  /* 0x000000ffff077224 */ /* 0x000fce00078e000e */
[----:B0-----:R-:W-:Y:S05]  /*16e70*/  WARPSYNC.COLLECTIVE R15, `(.L_x_4425) ;  /* 0x000000000f087348 */ /* 0x001fea0003c00000 */
[----:B------:R1:W2:Y:S02]  /*16e80*/  SHFL.IDX P6, R14, R13, R12, R11 ;  /* 0x0000000c0d0e7389 */ /* 0x0002a400000c000b */
[----:B012---:R-:W-:Y:S01]  /*16e90*/  ENDCOLLECTIVE ;  /* 0x000000000000791b */ /* 0x007fe20003800000 */
.L_x_4425:
[----:B------:R-:W-:Y:S02]  /*16ea0*/  IMAD.MOV.U32 R13, RZ, RZ, R24 ;  /* 0x000000ffff0d7224 */ /* 0x000fe400078e0018 */
[----:B------:R-:W-:Y:S01]  /*16eb0*/  IMAD.MOV.U32 R12, RZ, RZ, 0x2 ;  /* 0x00000002ff0c7424 */ /* 0x000fe200078e00ff */
[----:B------:R-:W-:-:S13]  /*16ec0*/  IADD3 R2, P0, R14, R8, RZ ;  /* 0x000000080e027210 */ /* 0x000fda0007f1e0ff */
[----:B------:R-:W-:Y:S05]  /*16ed0*/  WARPSYNC.COLLECTIVE R15, `(.L_x_4426) ;  /* 0x000000000f087348 */ /* 0x000fea0003c00000 */
[----:B------:R0:W1:Y:S02]  /*16ee0*/  SHFL.IDX P6, R14, R13, R12, R11 ;  /* 0x0000000c0d0e7389 */ /* 0x00006400000c000b */
[----:B01----:R-:W-:Y:S01]  /*16ef0*/  ENDCOLLECTIVE ;  /* 0x000000000000791b */ /* 0x003fe20003800000 */
.L_x_4426:
        /* <DEDUP_REMOVED lines=12> */
.L_x_4427:
[----:B------:R-:W-:Y:S02]  /*16fc0*/  IMAD.MOV.U32 R13, RZ, RZ, R24 ;  /* 0x000000ffff0d7224 */ /* 0x000fe400078e0018 */
[----:B------:R-:W-:Y:S01]  /*16fd0*/  IMAD.MOV.U32 R12, RZ, RZ, 0x3 ;  /* 0x00000003ff0c7424 */ /* 0x000fe200078e00ff */
[----:B------:R-:W-:-:S07]  /*16fe0*/  MOV R10, R14 ;  /* 0x0000000e000a7202 */ /* 0x000fce0000000f00 */
[----:B------:R-:W-:Y:S05]  /*16ff0*/  WARPSYNC.COLLECTIVE R15, `(.L_x_4428) ;  /* 0x000000000f087348 */ /* 0x000fea0003c00000 */
[----:B------:R0:W1:Y:S02]  /*17000*/  SHFL.IDX P6, R14, R13, R12, R11 ;  /* 0x0000000c0d0e7389 */ /* 0x00006400000c000b */
[----:B01----:R-:W-:Y:S01]  /*17010*/  ENDCOLLECTIVE ;  /* 0x000000000000791b */ /* 0x003fe20003800000 */
.L_x_4428:
        /* <DEDUP_REMOVED lines=13> */
.L_x_4429:
[----:B------:R-:W-:Y:S02]  /*170f0*/  IMAD.MOV.U32 R13, RZ, RZ, R24 ;  /* 0x000000ffff0d7224 */ /* 0x000fe400078e0018 */
[----:B------:R-:W-:Y:S02]  /*17100*/  IMAD.MOV.U32 R12, RZ, RZ, 0x4 ;  /* 0x00000004ff0c7424 */ /* 0x000fe400078e00ff */
[----:B------:R-:W-:-:S07]  /*17110*/  IMAD.MOV.U32 R2, RZ, RZ, R14 ;  /* 0x000000ffff027224 */ /* 0x000fce00078e000e */
[----:B------:R-:W-:Y:S05]  /*17120*/  WARPSYNC.COLLECTIVE R15, `(.L_x_4430) ;  /* 0x000000000f087348 */ /* 0x000fea0003c00000 */
[----:B------:R0:W1:Y:S02]  /*17130*/  SHFL.IDX P6, R14, R13, R12, R11 ;  /* 0x0000000c0d0e7389 */ /* 0x00006400000c000b */
[----:B01----:R-:W-:Y:S01]  /*17140*/  ENDCOLLECTIVE ;  /* 0x000000000000791b */ /* 0x003fe20003800000 */
.L_x_4430:
[----:B------:R-:W-:-:S05]  /*17150*/  IADD3 R2, P0, R2, R8, RZ ;  /* 0x0000000802027210 */ /* 0x000fca0007f1e0ff */
[----:B------:R-:W-:-:S05]  /*17160*/  IMAD.X R3, RZ, RZ, R3, P0 ;  /* 0x000000ffff037224 */ /* 0x000fca00000e0603 */
        /* <DEDUP_REMOVED lines=11> */
.L_x_4431:
[----:B------:R-:W-:Y:S02]  /*17220*/  IMAD.MOV.U32 R13, RZ, RZ, R24 ;  /* 0x000000ffff0d7224 */ /* 0x000fe400078e0018 */
[----:B------:R-:W-:Y:S02]  /*17230*/  IMAD.MOV.U32 R12, RZ, RZ, 0x5 ;  /* 0x00000005ff0c7424 */ /* 0x000fe400078e00ff */
[----:B------:R-:W-:-:S07]  /*17240*/  IMAD.MOV.U32 R2, RZ, RZ, R14 ;  /* 0x000000ffff027224 */ /* 0x000fce00078e000e */
[----:B------:R-:W-:Y:S05]  /*17250*/  WARPSYNC.COLLECTIVE R15, `(.L_x_4432) ;  /* 0x000000000f087348 */ /* 0x000fea0003c00000 */
[----:B------:R0:W1:Y:S02]  /*17260*/  SHFL.IDX P6, R14, R13, R12, R11 ;  /* 0x0000000c0d0e7389 */ /* 0x00006400000c000b */
[----:B01----:R-:W-:Y:S01]  /*17270*/  ENDCOLLECTIVE ;  /* 0x000000000000791b */ /* 0x003fe20003800000 */
.L_x_4432:
[----:B------:R-:W-:-:S05]  /*17280*/  IADD3 R2, P0, R2, R8, RZ ;  /* 0x0000000802027210 */ /* 0x000fca0007f1e0ff */
[----:B------:R-:W-:-:S05]  /*17290*/  IMAD.X R3, RZ, RZ, R3, P0 ;  /* 0x000000ffff037224 */ /* 0x000fca00000e0603 */
[----:B------:R-:W-:Y:S01]  /*172a0*/  @!PT LDS RZ, [RZ] ;  /* 0x00000000fffff984 */ /* 0x000fe20000000800 */
[----:B------:R-:W-:Y:S01]  /*172b0*/  @!PT LDS RZ, [RZ] ;  /* 0x00000000fffff984 */ /* 0x000fe20000000800 */
[----:B------:R-:W-:Y:S01]  /*172c0*/  @!PT LDS RZ, [RZ] ;  /* 0x00000000fffff984 */ /* 0x000fe20000000800 */
[----:B------:R0:W-:Y:S01]  /*172d0*/  LDGSTS.E.BYPASS.LTC128B.128 [R22+0x20400], desc[UR36][R2.64], !P1 ;  /* 0x2040000002167fae */ /* 0x0001e2000c901d64 */
[----:B------:R-:W-:Y:S01]  /*172e0*/  IMAD.MOV.U32 R13, RZ, RZ, R21 ;  /* 0x000000ffff0d7224 */ /* 0x000fe200078e0015 */
[----:B------:R-:W-:Y:S02]  /*172f0*/  ISETP.NE.AND P1, PT, R6, RZ, PT ;  /* 0x000000ff0600720c */ /* 0x000fe40003f25270 */
[----:B------:R0:W-:Y:S04]  /*17300*/  LDGSTS.E.BYPASS.LTC128B.128 [R22+0x23400], desc[UR36][R2.64+0x80], !P5 ;  /* 0x2340008002167fae */ /* 0x0001e8000e901d64 */
[----:B------:R0:W-:Y:S01]  /*17310*/  LDGSTS.E.BYPASS.LTC128B.128 [R22+0x26400], desc[UR36][R2.64+0x100], !P4 ;  /* 0x2640010002167fae */ /* 0x0001e2000e101d64 */
[----:B------:R-:W-:-:S07]  /*17320*/  IMAD.MOV.U32 R24, RZ, RZ, R14 ;  /* 0x000000ffff187224 */ /* 0x000fce00078e000e */
[----:B0-----:R-:W-:Y:S05]  /*17330*/  WARPSYNC.COLLECTIVE R15, `(.L_x_4433) ;  /* 0x000000000f087348 */ /* 0x001fea0003c00000 */
[----:B------:R1:W2:Y:S02]  /*17340*/  SHFL.IDX P6, R14, R13, R12, R11 ;  /* 0x0000000c0d0e7389 */ /* 0x0002a400000c000b */
[----:B012---:R-:W-:Y:S01]  /*17350*/  ENDCOLLECTIVE ;  /* 0x000000000000791b */ /* 0x007fe20003800000 */
.L_x_4433:
[----:B------:R-:W-:Y:S05]  /*17360*/  BRA `(.L_x_4434) ;  /* 0xffffffcc00d07947 */ /* 0x000fea000383ffff */
.L_x_4363:
[----:B0-----:R0:W2:Y:S02]  /*17370*/  SYNCS.PHASECHK.TRANS64.TRYWAIT P0, [R6+URZ+0x30860], R3 ;  /* 0x03086003060075a7 */ /* 0x0010a4000800017f */
[----:B--2---:R-:W-:Y:S05]  /*17380*/  @!P0 NANOSLEEP.SYNCS 0x989680 ;  /* 0x009896800000895d */ /* 0x004fea0003900000 */
[----:B------:R-:W2:Y:S02]  /*17390*/  @!P0 SYNCS.PHASECHK.TRANS64 P0, [R6+URZ+0x30860], R3 ;  /* 0x03086003060085a7 */ /* 0x000ea4000800007f */
[----:B--2---:R-:W-:Y:S05]  /*173a0*/  @!P0 BRA `(.L_x_4363) ;  /* 0xfffffffc00f08947 */ /* 0x004fea000383ffff */
[----:B------:R-:W-:Y:S05]  /*173b0*/  BRA `(.L_x_4435) ;  /* 0xffffffd000347947 */ /* 0x000fea000383ffff */
.L_x_4364:
[----:B------:R-:W-:Y:S01]  /*173c0*/  BSSY B1, `(.L_x_4436) ;  /* 0x0000008000017945 */ /* 0x000fe20003800000 */
[----:B------:R-:W-:Y:S02]  /*173d0*/  IMAD.MOV.U32 R13, RZ, RZ, R18 ;  /* 0x000000ffff0d7224 */ /* 0x000fe400078e0012 */
[----:B------:R-:W-:Y:S02]  /*173e0*/  IMAD.MOV.U32 R12, RZ, RZ, RZ ;  /* 0x000000ffff0c7224 */ /* 0x000fe400078e00ff */
[----:B------:R-:W-:Y:S02]  /*173f0*/  IMAD.MOV.U32 R11, RZ, RZ, 0x181f ;  /* 0x0000181fff0b7424 */ /* 0x000fe400078e00ff */
[----:B------:R-:W-:-:S07]  /*17400*/  IMAD.MOV.U32 R15, RZ, RZ, -0x1 ;  /* 0xffffffffff0f7424 */ /* 0x000fce00078e00ff */
[----:B01----:R-:W-:Y:S05]  /*17410*/  WARPSYNC.COLLECTIVE R15, `(.L_x_4437) ;  /* 0x000000000f087348 */ /* 0x003fea0003c00000 */
[----:B------:R2:W3:Y:S02]  /*17420*/  SHFL.IDX P6, R14, R13, R12, R11 ;  /* 0x0000000c0d0e7389 */ /* 0x0004e400000c000b */
[----:B0123--:R-:W-:Y:S01]  /*17430*/  ENDCOLLECTIVE ;  /* 0x000000000000791b */ /* 0x00ffe20003800000 */
.L_x_4437:
[----:B------:R-:W-:Y:S05]  /*17440*/  BSYNC B1 ;  /* 0x0000000000017941 */ /* 0x000fea0003800000 */
.L_x_4436:
[----:B------:R-:W-:Y:S01]  /*17450*/  IMAD.MOV.U32 R13, RZ, RZ, R17 ;  /* 0x000000ffff0d7224 */ /* 0x000fe200078e0011 */
[----:B------:R-:W-:Y:S01]  /*17460*/  MOV R3, R14 ;  /* 0x0000000e00037202 */ /* 0x000fe20000000f00 */
[----:B------:R-:W-:Y:S01]  /*17470*/  IMAD.MOV.U32 R12, RZ, RZ, RZ ;  /* 0x000000ffff0c7224 */ /* 0x000fe200078e00ff */
[----:B------:R-:W-:Y:S01]  /*17480*/  LEA R7, R7, UR48, 0x1 ;  /* 0x0000003007077c11 */ /* 0x000fe2000f8e08ff */
[----:B------:R-:W-:Y:S02]  /*17490*/  IMAD.MOV.U32 R11, RZ, RZ, 0x181f ;  /* 0x0000181fff0b7424 */ /* 0x000fe400078e00ff */
[----:B------:R-:W-:-:S07]  /*174a0*/  IMAD.MOV.U32 R15, RZ, RZ, -0x1 ;  /* 0xffffffffff0f7424 */ /* 0x000fce00078e00ff */
[----:B------:R-:W-:Y:S05]  /*174b0*/  WARPSYNC.COLLECTIVE R15, `(.L_x_4438) ;  /* 0x000000000f087348 */ /* 0x000fea0003c00000 */
[----:B------:R0:W1:Y:S02]  /*174c0*/  SHFL.IDX P6, R14, R13, R12, R11 ;  /* 0x0000000c0d0e7389 */ /* 0x00006400000c000b */
[----:B01----:R-:W-:Y:S01]  /*174d0*/  ENDCOLLECTIVE ;  /* 0x000000000000791b */ /* 0x003fe20003800000 */
.L_x_4438:
[----:B------:R-:W-:Y:S02]  /*174e0*/  IMAD.MOV.U32 R13, RZ, RZ, R18 ;  /* 0x000000ffff0d7224 */ /* 0x000fe400078e0012 */
[----:B------:R-:W-:Y:S01]  /*174f0*/  IMAD.MOV.U32 R12, RZ, RZ, 0x1 ;  /* 0x00000001ff0c7424 */ /* 0x000fe200078e00ff */
[----:B------:R-:W-:-:S13]  /*17500*/  IADD3 R2, P0, R14, R9, RZ ;  /* 0x000000090e027210 */ /* 0x000fda0007f1e0ff */
[----:B------:R-:W-:Y:S05]  /*17510*/  WARPSYNC.COLLECTIVE R15, `(.L_x_4439) ;  /* 0x000000000f087348 */ /* 0x000fea0003c00000 */
[----:B------:R0:W1:Y:S02]  /*17520*/  SHFL.IDX P6, R14, R13, R12, R11 ;  /* 0x0000000c0d0e7389 */ /* 0x00006400000c000b */
[----:B01----:R-:W-:Y:S01]  /*17530*/  ENDCOLLECTIVE ;  /* 0x000000000000791b */ /* 0x003fe20003800000 */
.L_x_4439:
        /* <DEDUP_REMOVED lines=12> */
.L_x_4440:
        /* <DEDUP_REMOVED lines=12> */
.L_x_4441:
        /* <DEDUP_REMOVED lines=12> */
.L_x_4442:
[----:B------:R-:W-:Y:S01]  /*17780*/  @!PT LDS RZ, [RZ] ;  /* 0x00000000fffff984 */ /* 0x000fe20000000800 */
[----:B------:R-:W-:Y:S01]  /*17790*/  @!PT LDS RZ, [RZ] ;  /* 0x00000000fffff984 */ /* 0x000fe20000000800 */
[----:B------:R-:W-:Y:S01]  /*177a0*/  @!PT LDS RZ, [RZ] ;  /* 0x00000000fffff984 */ /* 0x000fe20000000800 */
[----:B------:R-:W-:Y:S01]  /*177b0*/  LDGSTS.E.BYPASS.LTC128B.128 [R7+0x3c00], desc[UR36][R2.64+0x80], !P0 ;  /* 0x03c0008002077fae */ /* 0x000fe2000c101d64 */
[----:B------:R-:W-:Y:S01]  /*177c0*/  ISETP.LT.OR P0, PT, R0, 0x11, P1 ;  /* 0x000000110000780c */ /* 0x000fe20000f01670 */
[----:B------:R-:W-:Y:S02]  /*177d0*/  IMAD.MOV.U32 R13, RZ, RZ, R18 ;  /* 0x000000ffff0d7224 */ /* 0x000fe400078e0012 */
[----:B------:R-:W-:-:S10]  /*177e0*/  IMAD.MOV.U32 R12, RZ, RZ, 0x3 ;  /* 0x00000003ff0c7424 */ /* 0x000fd400078e00ff */
[----:B------:R0:W-:Y:S02]  /*177f0*/  LDGSTS.E.BYPASS.LTC128B.128 [R7+0x6c00], desc[UR36][R2.64+0x100], !P0 ;  /* 0x06c0010002077fae */ /* 0x0001e4000c101d64 */
[----:B0-----:R-:W-:-:S13]  /*17800*/  IADD3 R2, P0, R14, R9, RZ ;  /* 0x000000090e027210 */ /* 0x001fda0007f1e0ff */
[----:B------:R-:W-:Y:S05]  /*17810*/  WARPSYNC.COLLECTIVE R15, `(.L_x_4443) ;  /* 0x000000000f087348 */ /* 0x000fea0003c00000 */
[----:B------:R0:W1:Y:S02]  /*17820*/  SHFL.IDX P6, R14, R13, R12, R11 ;  /* 0x0000000c0d0e7389 */ /* 0x00006400000c000b */
[----:B01----:R-:W-:Y:S01]  /*17830*/  ENDCOLLECTIVE ;  /* 0x000000000000791b */ /* 0x003fe20003800000 */
.L_x_4443:
        /* <DEDUP_REMOVED lines=12> */
.L_x_4444:
        /* <DEDUP_REMOVED lines=12> */
.L_x_4445:
        /* <DEDUP_REMOVED lines=12> */
.L_x_4446:
        /* <DEDUP_REMOVED lines=12> */
.L_x_4447:
        /* <DEDUP_REMOVED lines=12> */
.L_x_4448:
[----:B------:R-:W-:Y:S01]  /*17c00*/  @!PT LDS RZ, [RZ] ;  /* 0x00000000fffff984 */ /* 0x000fe20000000800 */
[----:B------:R-:W-:Y:S01]  /*17c10*/  @!PT LDS RZ, [RZ] ;  /* 0x00000000fffff984 */ /* 0x000fe20000000800 */
[----:B------:R-:W-:Y:S01]  /*17c20*/  @!PT LDS RZ, [RZ] ;  /* 0x00000000fffff984 */ /* 0x000fe20000000800 */
[----:B------:R2:W-:Y:S01]  /*17c30*/  LDGSTS.E.BYPASS.LTC128B.128 [R7+0x5400], desc[UR36][R2.64+0x80], !P0 ;  /* 0x0540008002077fae */ /* 0x0005e2000c101d64 */
[----:B------:R-:W-:-:S13]  /*17c40*/  ISETP.LT.OR P0, PT, R0, 0x41, P1 ;  /* 0x000000410000780c */ /* 0x000fda0000f01670 */
[----:B------:R2:W-:Y:S01]  /*17c50*/  LDGSTS.E.BYPASS.LTC128B.128 [R7+0x8400], desc[UR36][R2.64+0x100], !P0 ;  /* 0x0840010002077fae */ /* 0x0005e2000c101d64 */
[----:B------:R-:W-:Y:S05]  /*17c60*/  BRA `(.L_x_4449) ;  /* 0xffffffc800f07947 */ /* 0x000fea000383ffff */
.L_x_4370:
[----:B0-----:R0:W1:Y:S02]  /*17c70*/  SYNCS.PHASECHK.TRANS64.TRYWAIT P0, [R0+URZ+0x30860], R3 ;  /* 0x03086003000075a7 */ /* 0x001064000800017f */
[----:B-1----:R-:W-:Y:S05]  /*17c80*/  @!P0 NANOSLEEP.SYNCS 0x989680 ;  /* 0x009896800000895d */ /* 0x002fea0003900000 */
[----:B------:R-:W1:Y:S02]  /*17c90*/  @!P0 SYNCS.PHASECHK.TRANS64 P0, [R0+URZ+0x30860], R3 ;  /* 0x03086003000085a7 */ /* 0x000e64000800007f */
[----:B-1----:R-:W-:Y:S05]  /*17ca0*/  @!P0 BRA `(.L_x_4370) ;  /* 0xfffffffc00f08947 */ /* 0x002fea000383ffff */
[----:B------:R-:W-:Y:S05]  /*17cb0*/  BRA `(.L_x_4450) ;  /* 0xffffffcc00ec7947 */ /* 0x000fea000383ffff */
.L_x_4371:
        /* <DEDUP_REMOVED lines=8> */
.L_x_4452:
[----:B------:R-:W-:Y:S05]  /*17d40*/  BSYNC B0 ;  /* 0x0000000000007941 */ /* 0x000fea0003800000 */
.L_x_4451:
[----:B------:R-:W-:Y:S01]  /*17d50*/  IMAD.MOV.U32 R13, RZ, RZ, R17 ;  /* 0x000000ffff0d7224 */ /* 0x000fe200078e0011 */
[----:B------:R-:W-:Y:S01]  /*17d60*/  LEA R4, R4, UR48, 0x1 ;  /* 0x0000003004047c11 */ /* 0x000fe2000f8e08ff */
[----:B------:R-:W-:Y:S02]  /*17d70*/  IMAD.MOV.U32 R12, RZ, RZ, RZ ;  /* 0x000000ffff0c7224 */ /* 0x000fe400078e00ff */
[----:B------:R-:W-:Y:S02]  /*17d80*/  IMAD.MOV.U32 R11, RZ, RZ, 0x181f ;  /* 0x0000181fff0b7424 */ /* 0x000fe400078e00ff */
[----:B------:R-:W-:Y:S02]  /*17d90*/  IMAD.MOV.U32 R15, RZ, RZ, -0x1 ;  /* 0xffffffffff0f7424 */ /* 0x000fe400078e00ff */
[----:B------:R-:W-:-:S07]  /*17da0*/  IMAD.MOV.U32 R3, RZ, RZ, R14 ;  /* 0x000000ffff037224 */ /* 0x000fce00078e000e */
[----:B------:R-:W-:Y:S05]  /*17db0*/  WARPSYNC.COLLECTIVE R15, `(.L_x_4453) ;  /* 0x000000000f087348 */ /* 0x000fea0003c00000 */
[----:B------:R0:W1:Y:S02]  /*17dc0*/  SHFL.IDX P6, R14, R13, R12, R11 ;  /* 0x0000000c0d0e7389 */ /* 0x00006400000c000b */
[----:B01----:R-:W-:Y:S01]  /*17dd0*/  ENDCOLLECTIVE ;  /* 0x000000000000791b */ /* 0x003fe20003800000 */
.L_x_4453:
[----:B------:R-:W-:Y:S02]  /*17de0*/  ULDC UR4, c[0x0][0x2f4] ;  /* 0x0000bd0000047ab9 */ /* 0x000fe40000000800 */
[----:B------:R-:W-:Y:S02]  /*17df0*/  ISETP.GE.AND P1, PT, R34, UR4, PT ;  /* 0x0000000422007c0c */ /* 0x000fe4000bf26270 */
[----:B------:R-:W-:Y:S02]  /*17e00*/  ISETP.GE.AND P0, PT, R33, UR4, PT ;  /* 0x0000000421007c0c */ /* 0x000fe4000bf06270 */
[----:B------:R-:W-:Y:S02]  /*17e10*/  ISETP.GE.AND P2, PT, R23, UR4, PT ;  /* 0x0000000417007c0c */ /* 0x000fe4000bf46270 */
[C---:B------:R-:W-:Y:S02]  /*17e20*/  ISETP.LT.OR P4, PT, R5.reuse, 0x1, P1 ;  /* 0x000000010500780c */ /* 0x040fe40000f81670 */
[----:B------:R-:W-:-:S02]  /*17e30*/  ISETP.LT.OR P3, PT, R5, 0x1, P2 ;  /* 0x000000010500780c */ /* 0x000fc40001761670 */
[----:B------:R-:W-:Y:S01]  /*17e40*/  ISETP.LT.OR P5, PT, R5, 0x1, P0 ;  /* 0x000000010500780c */ /* 0x000fe200007a1670 */
[----:B------:R-:W-:Y:S02]  /*17e50*/  IMAD.MOV.U32 R13, RZ, RZ, R18 ;  /* 0x000000ffff0d7224 */ /* 0x000fe400078e0012 */
[----:B------:R-:W-:Y:S02]  /*17e60*/  IMAD.MOV.U32 R12, RZ, RZ, 0x1 ;  /* 0x00000001ff0c7424 */ /* 0x000fe400078e00ff */
[----:B------:R-:W-:-:S08]  /*17e70*/  IMAD.MOV.U32 R2, RZ, RZ, R14 ;  /* 0x000000ffff027224 */ /* 0x000fd000078e000e */
[----:B------:R-:W-:Y:S05]  /*17e80*/  WARPSYNC.COLLECTIVE R15, `(.L_x_4454) ;  /* 0x000000000f087348 */ /* 0x000fea0003c00000 */
[----:B------:R0:W1:Y:S02]  /*17e90*/  SHFL.IDX P6, R14, R13, R12, R11 ;  /* 0x0000000c0d0e7389 */ /* 0x00006400000c000b */
[----:B01----:R-:W-:Y:S01]  /*17ea0*/  ENDCOLLECTIVE ;  /* 0x000000000000791b */ /* 0x003fe20003800000 */
.L_x_4454:
        /* <DEDUP_REMOVED lines=10> */
[----:B------:R-:W-:Y:S01]  /*17f50*/  ISETP.LT.OR P5, PT, R5, 0x11, P0 ;  /* 0x000000110500780c */ /* 0x000fe200007a1670 */
[----:B------:R-:W-:-:S12]  /*17f60*/  IMAD.MOV.U32 R6, RZ, RZ, R14 ;  /* 0x000000ffff067224 */ /* 0x000fd800078e000e */
[----:B0-----:R-:W-:Y:S05]  /*17f70*/  WARPSYNC.COLLECTIVE R15, `(.L_x_4455) ;  /* 0x000000000f087348 */ /* 0x001fea0003c00000 */
[----:B------:R1:W2:Y:S02]  /*17f80*/  SHFL.IDX P6, R14, R13, R12, R11 ;  /* 0x0000000c0d0e7389 */ /* 0x0002a400000c000b */
[----:B012---:R-:W-:Y:S01]  /*17f90*/  ENDCOLLECTIVE ;  /* 0x000000000000791b */ /* 0x007fe20003800000 */
.L_x_4455:
[----:B------:R-:W-:Y:S02]  /*17fa0*/  IMAD.MOV.U32 R3, RZ, RZ, R6 ;  /* 0x000000ffff037224 */ /* 0x000fe400078e0006 */
[----:B------:R-:W-:Y:S02]  /*17fb0*/  IMAD.MOV.U32 R13, RZ, RZ, R18 ;  /* 0x000000ffff0d7224 */ /* 0x000fe400078e0012 */
[----:B------:R-:W-:Y:S01]  /*17fc0*/  IMAD.MOV.U32 R12, RZ, RZ, 0x2 ;  /* 0x00000002ff0c7424 */ /* 0x000fe200078e00ff */
[----:B------:R-:W-:-:S07]  /*17fd0*/  MOV R2, R14 ;  /* 0x0000000e00027202 */ /* 0x000fce0000000f00 */
[----:B------:R-:W-:Y:S05]  /*17fe0*/  WARPSYNC.COLLECTIVE R15, `(.L_x_4456) ;  /* 0x000000000f087348 */ /* 0x000fea0003c00000 */
[----:B------:R0:W1:Y:S02]  /*17ff0*/  SHFL.IDX P6, R14, R13, R12, R11 ;  /* 0x0000000c0d0e7389 */ /* 0x00006400000c000b */
[----:B01----:R-:W-:Y:S01]  /*18000*/  ENDCOLLECTIVE ;  /* 0x000000000000791b */ /* 0x003fe20003800000 */
.L_x_4456:
        /* <DEDUP_REMOVED lines=15> */
.L_x_4457:
[----:B------:R-:W-:Y:S02]  /*18100*/  IMAD.MOV.U32 R3, RZ, RZ, R7 ;  /* 0x000000ffff037224 */ /* 0x000fe400078e0007 */
[----:B------:R-:W-:Y:S02]  /*18110*/  IMAD.MOV.U32 R13, RZ, RZ, R18 ;  /* 0x000000ffff0d7224 */ /* 0x000fe400078e0012 */
[----:B------:R-:W-:Y:S02]  /*18120*/  IMAD.MOV.U32 R12, RZ, RZ, 0x3 ;  /* 0x00000003ff0c7424 */ /* 0x000fe400078e00ff */
[----:B------:R-:W-:-:S07]  /*18130*/  IMAD.MOV.U32 R8, RZ, RZ, R14 ;  /* 0x000000ffff087224 */ /* 0x000fce00078e000e */
[----:B------:R-:W-:Y:S05]  /*18140*/  WARPSYNC.COLLECTIVE R15, `(.L_x_4458) ;  /* 0x000000000f087348 */ /* 0x000fea0003c00000 */
[----:B------:R0:W1:Y:S02]  /*18150*/  SHFL.IDX P6, R14, R13, R12, R11 ;  /* 0x0000000c0d0e7389 */ /* 0x00006400000c000b */
[----:B01----:R-:W-:Y:S01]  /*18160*/  ENDCOLLECTIVE ;  /* 0x000000000000791b */ /* 0x003fe20003800000 */
.L_x_4458:
[----:B------:R-:W-:-:S04]  /*18170*/  IMAD.MOV.U32 R2, RZ, RZ, R8 ;  /* 0x000000ffff027224 */ /* 0x000fc800078e0008 */
[----:B------:R-:W-:-:S05]  /*18180*/  IMAD.WIDE.U32 R2, R23, 0x2, R2 ;  /* 0x0000000217027825 */ /* 0x000fca00078e0002 */
[----:B------:R-:W-:Y:S01]  /*18190*/  @!PT LDS RZ, [RZ] ;  /* 0x00000000fffff984 */ /* 0x000fe20000000800 */
[----:B------:R-:W-:Y:S01]  /*181a0*/  @!PT LDS RZ, [RZ] ;  /* 0x00000000fffff984 */ /* 0x000fe20000000800 */
[----:B------:R-:W-:Y:S01]  /*181b0*/  @!PT LDS RZ, [RZ] ;  /* 0x00000000fffff984 */ /* 0x000fe20000000800 */
[----:B------:R0:W-:Y:S01]  /*181c0*/  LDGSTS.E.BYPASS.LTC128B.128 [R4+0x1400], desc[UR36][R2.64], !P3 ;  /* 0x0140000002047fae */ /* 0x0001e2000d901d64 */
[C---:B------:R-:W-:Y:S01]  /*181d0*/  ISETP.LT.OR P3, PT, R5.reuse, 0x31, P2 ;  /* 0x000000310500780c */ /* 0x040fe20001761670 */
[----:B------:R-:W-:Y:S02]  /*181e0*/  IMAD.MOV.U32 R13, RZ, RZ, R17 ;  /* 0x000000ffff0d7224 */ /* 0x000fe400078e0011 */
        /* <DEDUP_REMOVED lines=8> */
.L_x_4459:
[----:B------:R-:W-:Y:S02]  /*18270*/  IMAD.MOV.U32 R3, RZ, RZ, R6 ;  /* 0x000000ffff037224 */ /* 0x000fe400078e0006 */
[----:B------:R-:W-:Y:S02]  /*18280*/  IMAD.MOV.U32 R6, RZ, RZ, RZ ;  /* 0x000000ffff067224 */ /* 0x000fe400078e00ff */
[----:B------:R-:W-:Y:S02]  /*18290*/  IMAD.MOV.U32 R13, RZ, RZ, R18 ;  /* 0x000000ffff0d7224 */ /* 0x000fe400078e0012 */
[----:B------:R-:W-:Y:S02]  /*182a0*/  IMAD.MOV.U32 R12, RZ, RZ, 0x4 ;  /* 0x00000004ff0c7424 */ /* 0x000fe400078e00ff */
[----:B------:R-:W-:-:S07]  /*182b0*/  IMAD.MOV.U32 R2, RZ, RZ, R14 ;  /* 0x000000ffff027224 */ /* 0x000fce00078e000e */
[----:B------:R-:W-:Y:S05]  /*182c0*/  WARPSYNC.COLLECTIVE R15, `(.L_x_4460) ;  /* 0x000000000f087348 */ /* 0x000fea0003c00000 */
[----:B------:R0:W1:Y:S02]  /*182d0*/  SHFL.IDX P6, R14, R13, R12, R11 ;  /* 0x0000000c0d0e7389 */ /* 0x00006400000c000b */
[----:B01----:R-:W-:Y:S01]  /*182e0*/  ENDCOLLECTIVE ;  /* 0x000000000000791b */ /* 0x003fe20003800000 */
.L_x_4460:
        /* <DEDUP_REMOVED lines=15> */
.L_x_4461:
[----:B------:R-:W-:Y:S01]  /*183e0*/  IMAD.MOV.U32 R3, RZ, RZ, R7 ;  /* 0x000000ffff037224 */ /* 0x000fe200078e0007 */
[----:B------:R-:W-:Y:S01]  /*183f0*/  MOV R13, R18 ;  /* 0x00000012000d7202 */ /* 0x000fe20000000f00 */
[----:B------:R-:W-:Y:S02]  /*18400*/  IMAD.MOV.U32 R12, RZ, RZ, 0x5 ;  /* 0x00000005ff0c7424 */ /* 0x000fe400078e00ff */
[----:B------:R-:W-:-:S07]  /*18410*/  IMAD.MOV.U32 R8, RZ, RZ, R14 ;  /* 0x000000ffff087224 */ /* 0x000fce00078e000e */
[----:B------:R-:W-:Y:S05]  /*18420*/  WARPSYNC.COLLECTIVE R15, `(.L_x_4462) ;  /* 0x000000000f087348 */ /* 0x000fea0003c00000 */
[----:B------:R0:W1:Y:S02]  /*18430*/  SHFL.IDX P6, R14, R13, R12, R11 ;  /* 0x0000000c0d0e7389 */ /* 0x00006400000c000b */
[----:B01----:R-:W-:Y:S01]  /*18440*/  ENDCOLLECTIVE ;  /* 0x000000000000791b */ /* 0x003fe20003800000 */
.L_x_4462:
[----:B------:R-:W-:-:S04]  /*18450*/  IMAD.MOV.U32 R2, RZ, RZ, R8 ;  /* 0x000000ffff027224 */ /* 0x000fc800078e0008 */
[----:B------:R-:W-:-:S05]  /*18460*/  IMAD.WIDE.U32 R2, R23, 0x2, R2 ;  /* 0x0000000217027825 */ /* 0x000fca00078e0002 */
        /* <DEDUP_REMOVED lines=11> */
.L_x_4463:
[----:B------:R-:W-:Y:S05]  /*18520*/  BRA `(.L_x_4464) ;  /* 0xffffffc800d07947 */ /* 0x000fea000383ffff */
.L_x_4374:
[----:B0-----:R0:W1:Y:S02]  /*18530*/  SYNCS.PHASECHK.TRANS64.TRYWAIT P0, [R7+URZ+0x30820], R6 ;  /* 0x03082006070075a7 */ /* 0x001064000800017f */
[----:B-1----:R-:W-:Y:S05]  /*18540*/  @!P0 NANOSLEEP.SYNCS 0x989680 ;  /* 0x009896800000895d */ /* 0x002fea0003900000 */
[----:B------:R-:W1:Y:S02]  /*18550*/  @!P0 SYNCS.PHASECHK.TRANS64 P0, [R7+URZ+0x30820], R6 ;  /* 0x03082006070085a7 */ /* 0x000e64000800007f */
[----:B-1----:R-:W-:Y:S05]  /*18560*/  @!P0 BRA `(.L_x_4374) ;  /* 0xfffffffc00f08947 */ /* 0x002fea000383ffff */
[----:B------:R-:W-:Y:S05]  /*18570*/  BRA `(.L_x_4465) ;  /* 0xffffffcc004c7947 */ /* 0x000fea000383ffff */
.L_x_4375:
        /* <DEDUP_REMOVED lines=8> */
[----:B0----5:R-:W-:Y:S05]  /*18600*/  WARPSYNC.COLLECTIVE R15, `(.L_x_4467) ;  /* 0x000000000f087348 */ /* 0x021fea0003c00000 */
[----:B------:R1:W2:Y:S02]  /*18610*/  SHFL.IDX P6, R14, R13, R12, R11 ;  /* 0x0000000c0d0e7389 */ /* 0x0002a400000c000b */
[----:B012--5:R-:W-:Y:S01]  /*18620*/  ENDCOLLECTIVE ;  /* 0x000000000000791b */ /* 0x027fe20003800000 */
.L_x_4467:
[----:B------:R-:W-:Y:S05]  /*18630*/  BSYNC B0 ;  /* 0x0000000000007941 */ /* 0x000fea0003800000 */
.L_x_4466:
[----:B------:R-:W-:Y:S05]  /*18640*/  BRA `(.L_x_4468) ;  /* 0xffffffcc00307947 */ /* 0x000fea000383ffff */
.L_x_4376:
[----:B------:R-:W-:Y:S01]  /*18650*/  BSSY B0, `(.L_x_4469) ;  /* 0x0000006000007945 */ /* 0x000fe20003800000 */
[----:B------:R-:W-:-:S07]  /*18660*/  IMAD.MOV.U32 R15, RZ, RZ, -0x1 ;  /* 0xffffffffff0f7424 */ /* 0x000fce00078e00ff */
[----:B01---5:R-:W-:Y:S05]  /*18670*/  WARPSYNC.COLLECTIVE R15, `(.L_x_4470) ;  /* 0x000000000f0c7348 */ /* 0x023fea0003c00000 */
[----:B------:R-:W-:Y:S02]  /*18680*/  ELECT P6, UR62, PT ;  /* 0x00000000003e782f */ /* 0x000fe400038c0000 */
[----:B------:R-:W-:Y:S01]  /*18690*/  MOV R14, UR62 ;  /* 0x0000003e000e7c02 */ /* 0x000fe20008000f00 */
[----:B01---5:R-:W-:Y:S10]  /*186a0*/  ENDCOLLECTIVE ;  /* 0x000000000000791b */ /* 0x023ff40003800000 */
.L_x_4470:
[----:B------:R-:W-:Y:S05]  /*186b0*/  BSYNC B0 ;  /* 0x0000000000007941 */ /* 0x000fea0003800000 */
.L_x_4469:
[----:B------:R-:W-:Y:S05]  /*186c0*/  BRA `(.L_x_4471) ;  /* 0xffffffcc00247947 */ /* 0x000fea000383ffff */
.L_x_4378:
[----:B-1----:R1:W2:Y:S02]  /*186d0*/  SYNCS.PHASECHK.TRANS64.TRYWAIT P1, [R5+URZ+0x30840], R2 ;  /* 0x03084002050075a7 */ /* 0x0022a4000802017f */
[----:B--2---:R-:W-:Y:S05]  /*186e0*/  @!P1 NANOSLEEP.SYNCS 0x989680 ;  /* 0x009896800000995d */ /* 0x004fea0003900000 */
[----:B------:R-:W2:Y:S02]  /*186f0*/  @!P1 SYNCS.PHASECHK.TRANS64 P1, [R5+URZ+0x30840], R2 ;  /* 0x03084002050095a7 */ /* 0x000ea4000802007f */
[----:B--2---:R-:W-:Y:S05]  /*18700*/  @!P1 BRA `(.L_x_4378) ;  /* 0xfffffffc00f09947 */ /* 0x004fea000383ffff */
[----:B------:R-:W-:Y:S05]  /*18710*/  BRA `(.L_x_4472) ;  /* 0xffffffcc004c7947 */ /* 0x000fea000383ffff */
.L_x_4380:
[----:B0-----:R0:W2:Y:S02]  /*18720*/  SYNCS.PHASECHK.TRANS64.TRYWAIT P1, [R7+URZ+0x30840], R0 ;  /* 0x03084000070075a7 */ /* 0x0010a4000802017f */
[----:B--2---:R-:W-:Y:S05]  /*18730*/  @!P1 NANOSLEEP.SYNCS 0x989680 ;  /* 0x009896800000995d */ /* 0x004fea0003900000 */
[----:B------:R-:W2:Y:S02]  /*18740*/  @!P1 SYNCS.PHASECHK.TRANS64 P1, [R7+URZ+0x30840], R0 ;  /* 0x03084000070095a7 */ /* 0x000ea4000802007f */
[----:B--2---:R-:W-:Y:S05]  /*18750*/  @!P1 BRA `(.L_x_4380) ;  /* 0xfffffffc00f09947 */ /* 0x004fea000383ffff */
[----:B------:R-:W-:Y:S05]  /*18760*/  BRA `(.L_x_4473) ;  /* 0xffffffcc00587947 */ /* 0x000fea000383ffff */
.L_x_4382:
[----:B--2---:R2:W3:Y:S02]  /*18770*/  SYNCS.PHASECHK.TRANS64.TRYWAIT P1, [R5+URZ+0x30860], R2 ;  /* 0x03086002050075a7 */ /* 0x0044e4000802017f */
[----:B---3--:R-:W-:Y:S05]  /*18780*/  @!P1 NANOSLEEP.SYNCS 0x989680 ;  /* 0x009896800000995d */ /* 0x008fea0003900000 */
[----:B------:R-:W3:Y:S02]  /*18790*/  @!P1 SYNCS.PHASECHK.TRANS64 P1, [R5+URZ+0x30860], R2 ;  /* 0x03086002050095a7 */ /* 0x000ee4000802007f */
[----:B---3--:R-:W-:Y:S05]  /*187a0*/  @!P1 BRA `(.L_x_4382) ;  /* 0xfffffffc00f09947 */ /* 0x008fea000383ffff */
[----:B------:R-:W-:Y:S05]  /*187b0*/  BRA `(.L_x_4474) ;  /* 0xffffffcc00547947 */ /* 0x000fea000383ffff */
.L_x_4475:
        /* <DEDUP_REMOVED lines=12> */
.L_x_15982:


//--------------------- .text._ZN7cutlass13device_kernelIN5flash11enable_sm90INS1_16FlashAttnFwdSm90INS1_25CollectiveMainloopFwdSm90ILi2EN4cute5tupleIJNS5_1CILi1EEES8_S8_EEENS6_IJNS7_ILi128EEENS7_ILi96EEENS7_ILi192EEEEEELi192ENS_6half_tEfNS_4arch4Sm90ELb0ELb1ELb1ELb1ELb1ELb0ELb0ELb1ELb1ELb1ELb1ELb0EEENS1_21CollectiveEpilogueFwdINS6_IJSA_SC_SB_EEES9_SE_SG_Li256ELb1ELb1ELb1ELb0EEENS1_36VarlenDynamicPersistentTileSchedulerILi128ELi96ELi256ELi128ELb1ELb1ELb1ELb1ELb0ELb1EEEEEEEEEvNT_6ParamsE --------------------------
	.section	.text._ZN7cutlass13device_kernelIN5flash11enable_sm90INS1_16FlashAttnFwdSm90INS1_25CollectiveMainloopFwdSm90ILi2EN4cute5tupleIJNS5_1CILi1EEES8_S8_EEENS6_IJNS7_ILi128EEENS7_ILi96EEENS7_ILi192EEEEEELi192ENS_6half_tEfNS_4arch4Sm90ELb0ELb1ELb1ELb1ELb1ELb0ELb0ELb1ELb1ELb1ELb1ELb0EEENS1_21CollectiveEpilogueFwdINS6_IJSA_SC_SB_EEES9_SE_SG_Li256ELb1ELb1ELb1ELb0EEENS1_36VarlenDynamicPersistentTileSchedulerILi128ELi96ELi256ELi128ELb1ELb1ELb1ELb1ELb0ELb1EEEEEEEEEvNT_6ParamsE,"ax",@progbits
	.align	128
.text._ZN7cutlass13device_kernelIN5flash11enable_sm90INS1_16FlashAttnFwdSm90INS1_25CollectiveMainloopFwdSm90ILi2EN4cute5tupleIJNS5_1CILi1EEES8_S8_EEENS6_IJNS7_ILi128EEENS7_ILi96EEENS7_ILi192EEEEEELi192ENS_6half_tEfNS_4arch4Sm90ELb0ELb1ELb1ELb1ELb1ELb0ELb0ELb1ELb1ELb1ELb1ELb0EEENS1_21CollectiveEpilogueFwdINS6_IJSA_SC_SB_EEES9_SE_SG_Li256ELb1ELb1ELb1ELb0EEENS1_36VarlenDynamicPersistentTileSchedulerILi128ELi96ELi256ELi128ELb1ELb1ELb1ELb1ELb0ELb1EEEEEEEEEvNT_6ParamsE:
        .type           _ZN7cutlass13device_kernelIN5flash11enable_sm90INS1_16FlashAttnFwdSm90INS1_25CollectiveMainloopFwdSm90ILi2EN4cute5tupleIJNS5_1CILi1EEES8_S8_EEENS6_IJNS7_ILi128EEENS7_ILi96EEENS7_ILi192EEEEEELi192ENS_6half_tEfNS_4arch4Sm90ELb0ELb1ELb1ELb1ELb1ELb0ELb0ELb1ELb1ELb1ELb1ELb0EEENS1_21CollectiveEpilogueFwdINS6_IJSA_SC_SB_EEES9_SE_SG_Li256ELb1ELb1ELb1ELb0EEENS1_36VarlenDynamicPersistentTileSchedulerILi128ELi96ELi256ELi128ELb1ELb1ELb1ELb1ELb0ELb1EEEEEEEEEvNT_6ParamsE,@function
        .size           _ZN7cutlass13device_kernelIN5flash11enable_sm90INS1_16FlashAttnFwdSm90INS1_25CollectiveMainloopFwdSm90ILi2EN4cute5tupleIJNS5_1CILi1EEES8_S8_EEENS6_IJNS7_ILi128EEENS7_ILi96EEENS7_ILi192EEEEEELi192ENS_6half_tEfNS_4arch4Sm90ELb0ELb1ELb1ELb1ELb1ELb0ELb0ELb1ELb1ELb1ELb1ELb0EEENS1_21CollectiveEpilogueFwdINS6_IJSA_SC_SB_EEES9_SE_SG_Li256ELb1ELb1ELb1ELb0EEENS1_36VarlenDynamicPersistentTileSchedulerILi128ELi96ELi256ELi128ELb1ELb1ELb1ELb1ELb0ELb1EEEEEEEEEvNT_6ParamsE,(.L_x_15983 - _ZN7cutlass13device_kernelIN5flash11enable_sm90INS1_16FlashAttnFwdSm90INS1_25CollectiveMainloopFwdSm90ILi2EN4cute5tupleIJNS5_1CILi1EEES8_S8_EEENS6_IJNS7_ILi128EEENS7_ILi96EEENS7_ILi192EEEEEELi192ENS_6half_tEfNS_4arch4Sm90ELb0ELb1ELb1ELb1ELb1ELb0ELb0ELb1ELb1ELb1ELb1ELb0EEENS1_21CollectiveEpilogueFwdINS6_IJSA_SC_SB_EEES9_SE_SG_Li256ELb1ELb1ELb1ELb0EEENS1_36VarlenDynamicPersistentTileSchedulerILi128ELi96ELi256ELi128ELb1ELb1ELb1ELb1ELb0ELb1EEEEEEEEEvNT_6ParamsE)
        .other          _ZN7cutlass13device_kernelIN5flash11enable_sm90INS1_16FlashAttnFwdSm90INS1_25CollectiveMainloopFwdSm90ILi2EN4cute5tupleIJNS5_1CILi1EEES8_S8_EEENS6_IJNS7_ILi128EEENS7_ILi96EEENS7_ILi192EEEEEELi192ENS_6half_tEfNS_4arch4Sm90ELb0ELb1ELb1ELb1ELb1ELb0ELb0ELb1ELb1ELb1ELb1ELb0EEENS1_21CollectiveEpilogueFwdINS6_IJSA_SC_SB_EEES9_SE_SG_Li256ELb1ELb1ELb1ELb0EEENS1_36VarlenDynamicPersistentTileSchedulerILi128ELi96ELi256ELi128ELb1ELb1ELb1ELb1ELb0ELb1EEEEEEEEEvNT_6ParamsE,@"STO_CUDA_ENTRY STV_DEFAULT"
_ZN7cutlass13device_kernelIN5flash11enable_sm90INS1_16FlashAttnFwdSm90INS1_25CollectiveMainloopFwdSm90ILi2EN4cute5tupleIJNS5_1CILi1EEES8_S8_EEENS6_IJNS7_ILi128EEENS7_ILi96EEENS7_ILi192EEEEEELi192ENS_6half_tEfNS_4arch4Sm90ELb0ELb1ELb1ELb1ELb1ELb0ELb0ELb1ELb1ELb1ELb1ELb0EEENS1_21CollectiveEpilogueFwdINS6_IJSA_SC_SB_EEES9_SE_SG_Li256ELb1ELb1ELb1ELb0EEENS1_36VarlenDynamicPersistentTileSchedulerILi128ELi96ELi256ELi128ELb1ELb1ELb1ELb1ELb0ELb1EEEEEEEEEvNT_6ParamsE:
        /* <DEDUP_REMOVED lines=45> */
.L_x_4476:
        /* <DEDUP_REMOVED lines=22> */
.L_x_4477:
        /* <DEDUP_REMOVED lines=18> */
.L_x_4478:
        /* <DEDUP_REMOVED lines=22> */
.L_x_4479:
        /* <DEDUP_REMOVED lines=23> */
.L_x_4480:
        /* <DEDUP_REMOVED lines=10> */
.L_x_4482:
        /* <DEDUP_REMOVED lines=50> */
[----:B------:R-:W-:Y:S01]  /*0be0*/  SHF.R.S32.HI R219, RZ, 0x3, R0 ;  /* 0x00000003ffdb7819 */ /* 0x000fe20000011400 */
[----:B------:R-:W-:Y:S01]  /*0bf0*/  IMAD.IADD R194, R12, 0x1, -R194 ;  /* 0x000000010cc27824 */ /* 0x000fe200078e0ac2 */
[----:B------:R-:W-:-:S02]  /*0c00*/  SHF.R.S32.HI R7, RZ, 0x1f, R222 ;  /* 0x0000001fff077819 */ /* 0x000fc400000114de */
[----:B------:R-:W-:Y:S02]  /*0c10*/  LOP3.LUT R2, R2, 0x3fffffe, RZ, 0xc0, !PT ;  /* 0x03fffffe02027812 */ /* 0x000fe400078ec0ff */
[CC--:B------:R-:W-:Y:S02]  /*0c20*/  LEA.HI R8, R7.reuse, R222.reuse, RZ, 0x2 ;  /* 0x000000de07087211 */ /* 0x0c0fe400078f10ff */
[----:B------:R-:W-:Y:S01]  /*0c30*/  LEA.HI R7, R7, R222, RZ, 0x5 ;  /* 0x000000de07077211 */ /* 0x000fe200078f28ff */
[----:B------:R-:W-:Y:S01]  /*0c40*/  IMAD.IADD R2, R13, 0x1, -R2 ;  /* 0x000000010d027824 */ /* 0x000fe200078e0a02 */
[--C-:B------:R-:W-:Y:S02]  /*0c50*/  SHF.R.S32.HI R9, RZ, 0x2, R8.reuse ;  /* 0x00000002ff097819 */ /* 0x100fe40000011408 */
[----:B------:R-:W-:Y:S02]  /*0c60*/  SHF.R.S32.HI R10, RZ, 0x1f, R8 ;  /* 0x0000001fff0a7819 */ /* 0x000fe40000011408 */
[----:B0-----:R-:W-:-:S02]  /*0c70*/  LOP3.LUT R3, R8, 0x7ffffffc, RZ, 0xc0, !PT ;  /* 0x7ffffffc08037812 */ /* 0x001fc400078ec0ff */
[----:B------:R-:W-:Y:S02]  /*0c80*/  LEA.HI R10, R10, R9, RZ, 0x3 ;  /* 0x000000090a0a7211 */ /* 0x000fe400078f18ff */
[----:B------:R-:W-:Y:S01]  /*0c90*/  SHF.R.S32.HI R7, RZ, 0x5, R7 ;  /* 0x00000005ff077819 */ /* 0x000fe20000011407 */
[----:B------:R-:W-:Y:S01]  /*0ca0*/  IMAD.IADD R3, R222, 0x1, -R3 ;  /* 0x00000001de037824 */ /* 0x000fe200078e0a03 */
[----:B------:R-:W-:-:S03]  /*0cb0*/  LOP3.LUT R10, R10, 0xfffffff8, RZ, 0xc0, !PT ;  /* 0xfffffff80a0a7812 */ /* 0x000fc600078ec0ff */
[----:B------:R-:W-:Y:S02]  /*0cc0*/  IMAD.SHL.U32 R19, R3, 0x2, RZ ;  /* 0x0000000203137824 */ /* 0x000fe400078e00ff */
[----:B------:R-:W-:Y:S02]  /*0cd0*/  IMAD.IADD R10, R9, 0x1, -R10 ;  /* 0x00000001090a7824 */ /* 0x000fe400078e0a0a */
[----:B------:R-:W-:Y:S02]  /*0ce0*/  VIADD R218, R19, 0x8 ;  /* 0x0000000813da7836 */ /* 0x000fe40000000000 */
[----:B------:R-:W-:Y:S02]  /*0cf0*/  IMAD R7, R7, 0x10, R10 ;  /* 0x0000001007077824 */ /* 0x000fe400078e020a */
[----:B------:R-:W-:Y:S02]  /*0d00*/  VIADD R217, R19, 0x80 ;  /* 0x0000008013d97836 */ /* 0x000fe40000000000 */
[----:B------:R-:W-:-:S02]  /*0d10*/  IMAD R5, R2, 0x40, R7 ;  /* 0x0000004002057824 */ /* 0x000fc400078e0207 */
[----:B------:R-:W-:Y:S01]  /*0d20*/  IMAD.U32 R2, RZ, RZ, UR4 ;  /* 0x00000004ff027e24 */ /* 0x000fe2000f8e00ff */
[----:B------:R-:W-:Y:S01]  /*0d30*/  UMOV UR4, URZ ;  /* 0x0000003f00047c82 */ /* 0x000fe20008000000 */
        /* <DEDUP_REMOVED lines=15> */
[----:B0-----:R-:W-:Y:S01]  /*0e30*/  SHF.R.S32.HI R2, RZ, 0x1f, R218 ;  /* 0x0000001fff027819 */ /* 0x001fe200000114da */
        /* <DEDUP_REMOVED lines=14> */
[----:B------:R-:W-:Y:S02]  /*0f20*/  VIADD R196, R19, 0x78 ;  /* 0x0000007813c47836 */ /* 0x000fe40000000000 */
[----:B------:R-:W-:-:S07]  /*0f30*/  IMAD R192, R4, 0x8, R5 ;  /* 0x0000000804c07824 */ /* 0x000fce00078e0205 */
.L_x_4594:
[----:B------:R-:W-:Y:S01]  /*0f40*/  ULDC.64 UR8, c[0x0][0xa28] ;  /* 0x00028a0000087ab9 */ /* 0x000fe20000000a00 */
[----:B0-23--:R-:W0:Y:S01]  /*0f50*/  LDC.64 R8, c[0x0][0x418] ;  /* 0x00010600ff087b82 */ /* 0x00de220000000a00 */
[----:B------:R-:W-:Y:S01]  /*0f60*/  UISETP.NE.U32.AND UP0, UPT, UR8, URZ, UPT ;  /* 0x0000003f0800728c */ /* 0x000fe2000bf05070 */
[----:B----4-:R-:W-:-:S03]  /*0f70*/  IMAD.MOV.U32 R6, RZ, RZ, RZ ;  /* 0x000000ffff067224 */ /* 0x010fc600078e00ff */
[----:B------:R-:W-:-:S03]  /*0f80*/  UISETP.NE.AND.EX UP0, UPT, UR9, URZ, UPT, UP0 ;  /* 0x0000003f0900728c */ /* 0x000fc6000bf05300 */
[----:B------:R-:W-:Y:S01]  /*0f90*/  ULDC.64 UR8, c[0x0][0xa18] ;  /* 0x0002860000087ab9 */ /* 0x000fe20000000a00 */
[----:B-1----:R-:W1:Y:S01]  /*0fa0*/  LDC R0, c[0x0][0x424] ;  /* 0x00010900ff007b82 */ /* 0x002e620000000800 */
[----:B------:R-:W-:Y:S01]  /*0fb0*/  UISETP.NE.U32.AND UP1, UPT, UR8, URZ, UPT ;  /* 0x0000003f0800728c */ /* 0x000fe2000bf25070 */
[----:B------:R-:W-:-:S03]  /*0fc0*/  PLOP3.LUT P0, PT, PT, PT, UP0, 0x80, 0x0 ;  /* 0x000000000000781c */ /* 0x000fc60003f0f008 */
[----:B------:R-:W-:-:S03]  /*0fd0*/  UISETP.NE.AND.EX UP1, UPT, UR9, URZ, UPT, UP1 ;  /* 0x0000003f0900728c */ /* 0x000fc6000bf25310 */
[----:B------:R-:W-:Y:S01]  /*0fe0*/  @UP0 ULDC.64 UR8, c[0x0][0xa28] ;  /* 0x00028a0000080ab9 */ /* 0x000fe20000000a00 */
[----:B------:R-:W2:Y:S01]  /*0ff0*/  LDC R17, c[0x0][0x2f0] ;  /* 0x0000bc00ff117b82 */ /* 0x000ea20000000800 */
[----:B------:R-:W-:Y:S01]  /*1000*/  @UP0 UIMAD.WIDE UR8, UR7, 0x4, UR8 ;  /* 0x00000004070808a5 */ /* 0x000fe2000f8e0208 */
[----:B------:R-:W-:-:S05]  /*1010*/  PLOP3.LUT P2, PT, PT, PT, UP1, 0x80, 0x0 ;  /* 0x000000000000781c */ /* 0x000fca0003f4f018 */
[----:B------:R-:W-:Y:S01]  /*1020*/  @UP1 ULDC.64 UR10, c[0x0][0xa18] ;  /* 0x00028600000a1ab9 */ /* 0x000fe20000000a00 */
[----:B------:R-:W-:Y:S02]  /*1030*/  IMAD.U32 R2, RZ, RZ, UR8 ;  /* 0x00000008ff027e24 */ /* 0x000fe4000f8e00ff */
[----:B------:R-:W-:Y:S01]  /*1040*/  IMAD.U32 R3, RZ, RZ, UR9 ;  /* 0x00000009ff037e24 */ /* 0x000fe2000f8e00ff */
[----:B------:R-:W-:Y:S02]  /*1050*/  @UP1 UIMAD.WIDE UR8, UR7, 0x4, UR10 ;  /* 0x00000004070818a5 */ /* 0x000fe4000f8e020a */
[----:B------:R-:W-:Y:S02]  /*1060*/  ULOP3.LUT UR4, UR5, 0xffff, URZ, 0xc0, !UPT ;  /* 0x0000ffff05047892 */ /* 0x000fe4000f8ec03f */
[----:B------:R3:W5:Y:S02]  /*1070*/  @P0 LDG.E R6, desc[UR36][R2.64] ;  /* 0x0000002402060981 */ /* 0x000764000c1e1900 */
[----:B------:R-:W-:-:S02]  /*1080*/  IMAD.U32 R4, RZ, RZ, UR8 ;  /* 0x00000008ff047e24 */ /* 0x000fc4000f8e00ff */
[----:B------:R-:W-:Y:S01]  /*1090*/  IMAD.U32 R5, RZ, RZ, UR9 ;  /* 0x00000009ff057e24 */ /* 0x000fe2000f8e00ff */
[----:B------:R-:W-:-:S04]  /*10a0*/  ULDC.64 UR8, c[0x0][0xa20] ;  /* 0x0002880000087ab9 */ /* 0x000fc80000000a00 */
[----:B------:R3:W5:Y:S01]  /*10b0*/  @P2 LDG.E R18, desc[UR36][R4.64] ;  /* 0x0000002404122981 */ /* 0x000762000c1e1900 */
[----:B0-----:R-:W-:Y:S01]  /*10c0*/  ISETP.NE.U32.AND P0, PT, R8, RZ, PT ;  /* 0x000000ff0800720c */ /* 0x001fe20003f05070 */
[----:B------:R-:W-:Y:S01]  /*10d0*/  IMAD.U32 R209, RZ, RZ, UR4 ;  /* 0x00000004ffd17e24 */ /* 0x000fe2000f8e00ff */
[----:B------:R-:W-:Y:S02]  /*10e0*/  ISETP.NE.U32.AND P1, PT, RZ, UR8, PT ;  /* 0x00000008ff007c0c */ /* 0x000fe4000bf25070 */
[----:B------:R-:W-:Y:S02]  /*10f0*/  ISETP.NE.AND.EX P0, PT, R9, RZ, PT, P0 ;  /* 0x000000ff0900720c */ /* 0x000fe40003f05300 */
[----:B------:R-:W-:Y:S02]  /*1100*/  ISETP.NE.AND.EX P1, PT, RZ, UR9, PT, P1 ;  /* 0x00000009ff007c0c */ /* 0x000fe4000bf25310 */
[----:B-1----:R-:W-:Y:S01]  /*1110*/  SEL R0, R0, 0x1, P0 ;  /* 0x0000000100007807 */ /* 0x002fe20000000000 */
[----:B---3--:R-:W-:Y:S10]  /*1120*/  @P2 BRA `(.L_x_4483) ;  /* 0x0000000000302947 */ /* 0x008ff40003800000 */
[----:B------:R-:W-:Y:S01]  /*1130*/  ULDC.64 UR8, c[0x0][0xa00] ;  /* 0x0002800000087ab9 */ /* 0x000fe20000000a00 */
[----:B-----5:R-:W0:Y:S01]  /*1140*/  LDC R18, c[0x0][0x288] ;  /* 0x0000a200ff127b82 */ /* 0x020e220000000800 */
[----:B------:R-:W-:-:S04]  /*1150*/  ISETP.NE.U32.AND P0, PT, RZ, UR8, PT ;  /* 0x00000008ff007c0c */ /* 0x000fc8000bf05070 */
[----:B------:R-:W-:-:S13]  /*1160*/  ISETP.NE.AND.EX P0, PT, RZ, UR9, PT, P0 ;  /* 0x00000009ff007c0c */ /* 0x000fda000bf05300 */
[----:B------:R-:W-:Y:S05]  /*1170*/  @!P0 BRA `(.L_x_4483) ;  /* 0x00000000001c8947 */ /* 0x000fea0003800000 */
[----:B------:R-:W-:Y:S02]  /*1180*/  ULDC.64 UR8, c[0x0][0xa00] ;  /* 0x0002800000087ab9 */ /* 0x000fe40000000a00 */
[----:B------:R-:W-:-:S06]  /*1190*/  UIMAD.WIDE UR8, UR7, 0x4, UR8 ;  /* 0x00000004070878a5 */ /* 0x000fcc000f8e0208 */
[----:B------:R-:W-:Y:S02]  /*11a0*/  IMAD.U32 R2, RZ, RZ, UR8 ;  /* 0x00000008ff027e24 */ /* 0x000fe4000f8e00ff */
[----:B------:R-:W-:-:S05]  /*11b0*/  IMAD.U32 R3, RZ, RZ, UR9 ;  /* 0x00000009ff037e24 */ /* 0x000fca000f8e00ff */
[----:B0-----:R-:W3:Y:S04]  /*11c0*/  LDG.E R18, desc[UR36][R2.64] ;  /* 0x0000002402127981 */ /* 0x001ee8000c1e1900 */
[----:B------:R-:W3:Y:S02]  /*11d0*/  LDG.E R5, desc[UR36][R2.64+0x4] ;  /* 0x0000042402057981 */ /* 0x000ee4000c1e1900 */
[----:B---3--:R-:W-:-:S07]  /*11e0*/  IMAD.IADD R18, R5, 0x1, -R18 ;  /* 0x0000000105127824 */ /* 0x008fce00078e0a12 */
.L_x_4483:
[----:B--2---:R-:W-:Y:S02]  /*11f0*/  IMAD R17, R0, R17, RZ ;  /* 0x0000001100117224 */ /* 0x004fe400078e02ff */
[----:B------:R-:W-:Y:S01]  /*1200*/  IMAD.U32 R220, RZ, RZ, UR7 ;  /* 0x00000007ffdc7e24 */ /* 0x000fe2000f8e00ff */
[----:B------:R-:W-:Y:S06]  /*1210*/  @!P1 BRA `(.L_x_4484) ;  /* 0x0000000000189947 */ /* 0x000fec0003800000 */
[----:B------:R-:W-:Y:S02]  /*1220*/  ULDC.64 UR8, c[0x0][0xa20] ;  /* 0x0002880000087ab9 */ /* 0x000fe40000000a00 */
[----:B------:R-:W-:-:S06]  /*1230*/  UIMAD.WIDE UR8, UR7, 0x4, UR8 ;  /* 0x00000004070878a5 */ /* 0x000fcc000f8e0208 */
[----:B------:R-:W-:Y:S02]  /*1240*/  IMAD.U32 R2, RZ, RZ, UR8 ;  /* 0x00000008ff027e24 */ /* 0x000fe4000f8e00ff */
[----:B------:R-:W-:-:S05]  /*1250*/  IMAD.U32 R3, RZ, RZ, UR9 ;  /* 0x00000009ff037e24 */ /* 0x000fca000f8e00ff */
[----:B------:R1:W5:Y:S01]  /*1260*/  LDG.E R17, desc[UR36][R2.64] ;  /* 0x0000002402117981 */ /* 0x000362000c1e1900 */
[----:B------:R-:W-:Y:S05]  /*1270*/  BRA `(.L_x_4485) ;  /* 0x00000000002c7947 */ /* 0x000fea0003800000 */
.L_x_4484:
        /* <DEDUP_REMOVED lines=9> */
[----:B------:R-:W2:Y:S02]  /*1310*/  LDG.E R0, desc[UR36][R2.64+0x4] ;  /* 0x0000042402007981 */ /* 0x000ea4000c1e1900 */
[----:B--2---:R-:W-:-:S07]  /*1320*/  IMAD.IADD R17, R0, 0x1, -R17 ;  /* 0x0000000100117824 */ /* 0x004fce00078e0a11 */
.L_x_4485:
[----:B------:R-:W-:Y:S01]  /*1330*/  ULDC UR4, c[0x0][0x448] ;  /* 0x0001120000047ab9 */ /* 0x000fe20000000800 */
[----:B-----5:R-:W-:Y:S01]  /*1340*/  IMAD.IADD R17, R17, 0x1, -R6 ;  /* 0x0000000111117824 */ /* 0x020fe200078e0a06 */
[----:B------:R-:W-:Y:S02]  /*1350*/  UISETP.NE.AND UP0, UPT, UR4, 0x1, UPT ;  /* 0x000000010400788c */ /* 0x000fe4000bf05270 */
[----:B------:R-:W-:Y:S02]  /*1360*/  USHF.L.U32 UR6, UR6, 0x7, URZ ;  /* 0x0000000706067899 */ /* 0x000fe4000800063f */
[----:B0-----:R-:W-:Y:S01]  /*1370*/  IADD3 R0, R17, 0x1, -R18 ;  /* 0x0000000111007810 */ /* 0x001fe20007ffe812 */
[----:B------:R-:W-:Y:S02]  /*1380*/  UP2UR UR7, UPR, URZ, 0x1 ;  /* 0x000000013f077883 */ /* 0x000fe40008000000 */
[----:B------:R-:W-:Y:S01]  /*1390*/  UIADD3 UR4, UR6, 0x7f, URZ ;  /* 0x0000007f06047890 */ /* 0x000fe2000fffe03f */
[----:B------:R-:W-:Y:S01]  /*13a0*/  R2UR UR10, R0 ;  /* 0x00000000000a72ca */ /* 0x000fe200000e0000 */
[----:B------:R-:W-:-:S02]  /*13b0*/  IMAD.U32 R23, RZ, RZ, UR6 ;  /* 0x00000006ff177e24 */ /* 0x000fc4000f8e00ff */
[----:B------:R-:W-:Y:S01]  /*13c0*/  @UP0 ULDC UR8, c[0x0][0x44c] ;  /* 0x0001130000080ab9 */ /* 0x000fe20000000800 */
[----:B------:R-:W-:Y:S01]  /*13d0*/  IMAD.U32 R22, RZ, RZ, UR7 ;  /* 0x00000007ff167e24 */ /* 0x000fe2000f8e00ff */
[----:B------:R-:W-:Y:S01]  /*13e0*/  UIMAD.WIDE.U32 UR8, UR4, UR8, URZ ;  /* 0x00000008040872a5 */ /* 0x000fe2000f8e003f */
[----:B------:R-:W-:Y:S01]  /*13f0*/  @UP0 ULDC UR11, c[0x0][0x450] ;  /* 0x00011400000b0ab9 */ /* 0x000fe20000000800 */
[----:B------:R-:W-:Y:S02]  /*1400*/  ULDC.64 UR6, c[0x0][0x9e0] ;  /* 0x0002780000067ab9 */ /* 0x000fe40000000a00 */
[----:B------:R-:W-:Y:S02]  /*1410*/  @UP0 USHF.R.U32.HI UR4, URZ, UR11, UR9 ;  /* 0x0000000b3f040299 */ /* 0x000fe40008011609 */
[----:B------:R-:W-:Y:S02]  /*1420*/  UISETP.GE.AND UP0, UPT, UR7, 0x1, UPT ;  /* 0x000000010700788c */ /* 0x000fe4000bf06270 */
[----:B------:R-:W-:-:S02]  /*1430*/  UIADD3 UR8, UR10, UR4, URZ ;  /* 0x000000040a087290 */ /* 0x000fc4000fffe03f */
[----:B------:R-:W-:Y:S02]  /*1440*/  UP2UR UR61, UPR, URZ, 0x1 ;  /* 0x000000013f3d7883 */ /* 0x000fe40008000000 */
[----:B------:R-:W-:Y:S01]  /*1450*/  PLOP3.LUT P0, PT, PT, PT, UP0, 0x40, 0x0 ;  /* 0x000000000000781c */ /* 0x000fe20003f0e808 */
[----:B------:R-:W-:-:S06]  /*1460*/  UIADD3 UR6, UR8, UR6, URZ ;  /* 0x0000000608067290 */ /* 0x000fcc000fffe03f */
[----:B------:R-:W-:-:S06]  /*1470*/  IMAD.U32 R0, RZ, RZ, UR6 ;  /* 0x00000006ff007e24 */ /* 0x000fcc000f8e00ff */
        /* <DEDUP_REMOVED lines=11> */
.L_x_4487:
[----:B------:R-:W-:-:S11]  /*1530*/  UISETP.NE.AND UP0, UPT, UR7, 0x1, UPT ;  /* 0x000000010700788c */ /* 0x000fd6000bf05270 */
[----:B------:R-:W-:Y:S02]  /*1540*/  @UP0 ULDC.64 UR10, c[0x0][0x9e8] ;  /* 0x00027a00000a0ab9 */ /* 0x000fe40000000a00 */
[----:B------:R-:W-:-:S04]  /*1550*/  UIMAD.WIDE.U32 UR8, UR4, UR10, URZ ;  /* 0x0000000a040872a5 */ /* 0x000fc8000f8e003f */
[----:B------:R-:W-:-:S12]  /*1560*/  @UP0 USHF.R.U32.HI UR4, URZ, UR11, UR9 ;  /* 0x0000000b3f040299 */ /* 0x000fd80008011609 */
.L_x_4488:
[----:B------:R-:W-:-:S06]  /*1570*/  UIMAD UR4, UR4, UR7, UR7 ;  /* 0x00000007040472a4 */ /* 0x000fcc000f8e0207 */
[----:B------:R-:W-:-:S07]  /*1580*/  VIMNMX R0, R0, UR4, PT ;  /* 0x0000000400007c48 */ /* 0x000fce000bfe0100 */
.L_x_4486:
[----:B------:R-:W-:Y:S01]  /*1590*/  R2UR UR6, R22 ;  /* 0x00000000160672ca */ /* 0x000fe200000e0000 */
[----:B------:R-:W-:Y:S01]  /*15a0*/  IMAD.IADD R73, R17, 0x1, -R18 ;  /* 0x0000000111497824 */ /* 0x000fe200078e0a12 */
[----:B------:R-:W-:Y:S01]  /*15b0*/  R2UR UR4, R23 ;  /* 0x00000000170472ca */ /* 0x000fe200000e0000 */
[----:B-1----:R-:W-:Y:S02]  /*15c0*/  VIADD R2, R0, 0x5f ;  /* 0x0000005f00027836 */ /* 0x002fe40000000000 */
[----:B------:R-:W-:Y:S02]  /*15d0*/  VIADD R0, R17, 0x5f ;  /* 0x0000005f11007836 */ /* 0x000fe40000000000 */
[----:B------:R-:W-:-:S04]  /*15e0*/  IMAD.HI R2, R2, 0x2aaaaaab, RZ ;  /* 0x2aaaaaab02027827 */ /* 0x000fc800078e02ff */
[----:B------:R-:W-:Y:S01]  /*15f0*/  IMAD.HI R0, R0, 0x2aaaaaab, RZ ;  /* 0x2aaaaaab00007827 */ /* 0x000fe200078e02ff */
[----:B------:R-:W-:Y:S01]  /*1600*/  SHF.R.U32.HI R5, RZ, 0x1f, R2 ;  /* 0x0000001fff057819 */ /* 0x000fe20000011602 */
[----:B------:R-:W-:Y:S01]  /*1610*/  UISETP.NE.AND UP0, UPT, UR6, URZ, UPT ;  /* 0x0000003f0600728c */ /* 0x000fe2000bf05270 */
[----:B------:R-:W-:Y:S02]  /*1620*/  R2UR UR6, R73 ;  /* 0x00000000490672ca */ /* 0x000fe400000e0000 */
[----:B------:R-:W-:Y:S02]  /*1630*/  SHF.R.U32.HI R3, RZ, 0x1f, R0 ;  /* 0x0000001fff037819 */ /* 0x000fe40000011600 */
[----:B------:R-:W-:Y:S02]  /*1640*/  LEA.HI.SX32 R2, R2, R5, 0x1c ;  /* 0x0000000502027211 */ /* 0x000fe400078fe2ff */
[----:B------:R-:W-:-:S04]  /*1650*/  LEA.HI.SX32 R3, R0, R3, 0x1c ;  /* 0x0000000300037211 */ /* 0x000fc800078fe2ff */
        /* <DEDUP_REMOVED lines=21> */
.L_x_4490:
[----:B------:R-:W-:-:S11]  /*17b0*/  UISETP.NE.AND UP0, UPT, UR7, 0x1, UPT ;  /* 0x000000010700788c */ /* 0x000fd6000bf05270 */
[----:B------:R-:W-:Y:S02]  /*17c0*/  @UP0 ULDC.64 UR10, c[0x0][0x9e8] ;  /* 0x00027a00000a0ab9 */ /* 0x000fe40000000a00 */
[----:B------:R-:W-:-:S04]  /*17d0*/  UIMAD.WIDE.U32 UR8, UR4, UR10, URZ ;  /* 0x0000000a040872a5 */ /* 0x000fc8000f8e003f */
[----:B------:R-:W-:-:S12]  /*17e0*/  @UP0 USHF.R.U32.HI UR4, URZ, UR11, UR9 ;  /* 0x0000000b3f040299 */ /* 0x000fd80008011609 */
.L_x_4491:
[----:B------:R-:W-:-:S04]  /*17f0*/  UIMAD UR4, UR4, UR7, URZ ;  /* 0x00000007040472a4 */ /* 0x000fc8000f8e023f */
[----:B------:R-:W-:-:S04]  /*1800*/  UISETP.LT.AND UP0, UPT, UR6, UR4, UPT ;  /* 0x000000040600728c */ /* 0x000fc8000bf01270 */
[----:B------:R-:W-:-:S12]  /*1810*/  USEL UR6, UR6, UR4, !UP0 ;  /* 0x0000000406067287 */ /* 0x000fd8000c000000 */
.L_x_4489:
[----:B------:R-:W-:-:S04]  /*1820*/  UIMAD.WIDE UR6, UR6, 0x2aaaaaab, URZ ;  /* 0x2aaaaaab060678a5 */ /* 0x000fc8000f8e023f */
[----:B------:R-:W-:-:S04]  /*1830*/  USHF.R.U32.HI UR4, URZ, 0x1f, UR7 ;  /* 0x0000001f3f047899 */ /* 0x000fc80008011607 */
[----:B------:R-:W-:Y:S02]  /*1840*/  ULEA.HI.SX32 UR7, UR7, UR4, 0x1c ;  /* 0x0000000407077291 */ /* 0x000fe4000f8fe23f */
[----:B------:R-:W-:Y:S02]  /*1850*/  ULOP3.LUT UR4, UR5, 0xff000000, URZ, 0xc0, !UPT ;  /* 0xff00000005047892 */ /* 0x000fe4000f8ec03f */
[----:B------:R-:W-:Y:S02]  /*1860*/  UISETP.LT.AND UP0, UPT, URZ, UR7, UPT ;  /* 0x000000073f00728c */ /* 0x000fe4000bf01270 */
[----:B------:R-:W-:Y:S02]  /*1870*/  ULOP3.LUT UR5, UR5, 0xff0000, URZ, 0xc0, !UPT ;  /* 0x00ff000005057892 */ /* 0x000fe4000f8ec03f */
[----:B------:R-:W-:Y:S02]  /*1880*/  USEL UR9, URZ, UR7, !UP0 ;  /* 0x000000073f097287 */ /* 0x000fe4000c000000 */
[----:B------:R-:W-:-:S04]  /*1890*/  USHF.R.U32.HI UR4, URZ, 0x8, UR4 ;  /* 0x000000083f047899 */ /* 0x000fc80008011604 */
[----:B------:R-:W-:Y:S01]  /*18a0*/  ISETP.GT.AND P0, PT, R72, UR9, PT ;  /* 0x0000000948007c0c */ /* 0x000fe2000bf04270 */
[----:B------:R-:W-:-:S03]  /*18b0*/  ULEA.HI UR5, UR5, UR4, URZ, 0x10 ;  /* 0x0000000405057291 */ /* 0x000fc6000f8f803f */
[----:B------:R-:W-:Y:S01]  /*18c0*/  UMOV UR4, URZ ;  /* 0x0000003f00047c82 */ /* 0x000fe20008000000 */
[----:B------:R-:W-:Y:S02]  /*18d0*/  ULOP3.LUT UR6, UR5, 0xff, URZ, 0xc0, !UPT ;  /* 0x000000ff05067892 */ /* 0x000fe4000f8ec03f */
[----:B------:R-:W-:-:S04]  /*18e0*/  USHF.R.U32.HI UR5, URZ, 0x10, UR5 ;  /* 0x000000103f057899 */ /* 0x000fc80008011605 */
[----:B------:R-:W-:Y:S02]  /*18f0*/  IMAD.U32 R208, RZ, RZ, UR6 ;  /* 0x00000006ffd07e24 */ /* 0x000fe4000f8e00ff */
[----:B------:R-:W-:Y:S01]  /*1900*/  IMAD.U32 R195, RZ, RZ, UR5 ;  /* 0x00000005ffc37e24 */ /* 0x000fe2000f8e00ff */
[----:B------:R-:W-:Y:S06]  /*1910*/  @!P0 BRA `(.L_x_4492) ;  /* 0x00000000009c8947 */ /* 0x000fec0003800000 */
[----:B------:R-:W-:Y:S01]  /*1920*/  R2UR UR5, R195 ;  /* 0x00000000c30572ca */ /* 0x000fe200000e0000 */
[----:B------:R-:W-:-:S12]  /*1930*/  ULDC UR4, c[0x0][0x9f0] ;  /* 0x00027c0000047ab9 */ /* 0x000fd80000000800 */
[----:B------:R-:W-:-:S04]  /*1940*/  UISETP.NE.AND UP0, UPT, UR5, URZ, UPT ;  /* 0x0000003f0500728c */ /* 0x000fc8000bf05270 */
[----:B------:R-:W-:-:S03]  /*1950*/  USEL UR10, UR5, UR4, UP0 ;  /* 0x00000004050a7287 */ /* 0x000fc60008000000 */
[----:B------:R-:W-:-:S03]  /*1960*/  UMOV UR4, URZ ;  /* 0x0000003f00047c82 */ /* 0x000fc60008000000 */
[----:B------:R-:W-:-:S05]  /*1970*/  IMAD.U32 R5, RZ, RZ, UR10 ;  /* 0x0000000aff057e24 */ /* 0x000fca000f8e00ff */
[----:B------:R-:W-:-:S04]  /*1980*/  IABS R0, R5 ;  /* 0x0000000500007213 */ /* 0x000fc80000000000 */
[----:B------:R-:W-:Y:S02]  /*1990*/  R2UR UR11, R0 ;  /* 0x00000000000b72ca */ /* 0x000fe400000e0000 */
[----:B------:R-:W-:Y:S02]  /*19a0*/  IADD3 R0, R5, -0x1, R72 ;  /* 0xffffffff05007810 */ /* 0x000fe40007ffe048 */
[----:B------:R-:W-:Y:S02]  /*19b0*/  IABS R5, R5 ;  /* 0x0000000500057213 */ /* 0x000fe40000000000 */
[----:B------:R-:W-:-:S03]  /*19c0*/  R2UR UR6, R0 ;  /* 0x00000000000672ca */ /* 0x000fc600000e0000 */
[----:B------:R-:W-:-:S04]  /*19d0*/  IMAD.MOV R5, RZ, RZ, -R5 ;  /* 0x000000ffff057224 */ /* 0x000fc800078e0a05 */
        /* <DEDUP_REMOVED lines=27> */
.L_x_4492:
[----:B------:R-:W-:Y:S01]  /*1b90*/  R2UR UR5, R208 ;  /* 0x00000000d00572ca */ /* 0x000fe200000e0000 */
[----:B------:R-:W-:Y:S01]  /*1ba0*/  IMAD.U32 R3, RZ, RZ, UR4 ;  /* 0x00000004ff037e24 */ /* 0x000fe2000f8e00ff */
[----:B------:R-:W-:Y:S01]  /*1bb0*/  PLOP3.LUT P0, PT, PT, PT, PT, 0x80, 0x0 ;  /* 0x000000000000781c */ /* 0x000fe20003f0f070 */
[----:B------:R-:W-:Y:S01]  /*1bc0*/  IMAD.MOV.U32 R2, RZ, RZ, RZ ;  /* 0x000000ffff027224 */ /* 0x000fe200078e00ff */
        /* <DEDUP_REMOVED lines=9> */
[----:B------:R-:W-:Y:S01]  /*1c60*/  UIMAD UR5, UR5, UR4, UR9 ;  /* 0x00000004050572a4 */ /* 0x000fe2000f8e0209 */
        /* <DEDUP_REMOVED lines=80> */
.L_x_4494:
[----:B------:R-:W2:Y:S01]  /*2170*/  LDL R2, [R1+0x14] ;  /* 0x0000140001027983 */ /* 0x000ea20000100800 */
[----:B------:R-:W-:-:S13]  /*2180*/  R2UR UR6, R221 ;  /* 0x00000000dd0672ca */ /* 0x000fda00000e0000 */
[----:B------:R-:W-:-:S04]  /*2190*/  ULEA.HI UR4, UR6, UR6, URZ, 0x1 ;  /* 0x0000000606047291 */ /* 0x000fc8000f8f083f */
[----:B------:R-:W-:-:S04]  /*21a0*/  ULOP3.LUT UR4, UR4, 0xfffffffe, URZ, 0xc0, !UPT ;  /* 0xfffffffe04047892 */ /* 0x000fc8000f8ec03f */
[----:B------:R-:W-:-:S06]  /*21b0*/  UIADD3 UR4, UR6, -UR4, URZ ;  /* 0x8000000406047290 */ /* 0x000fcc000fffe03f */
[----:B------:R-:W-:-:S05]  /*21c0*/  IMAD.U32 R0, RZ, RZ, UR4 ;  /* 0x00000004ff007e24 */ /* 0x000fca000f8e00ff */
[----:B------:R-:W-:-:S04]  /*21d0*/  SHF.L.U32 R0, R0, 0x1f, RZ ;  /* 0x0000001f00007819 */ /* 0x000fc800000006ff */
[----:B------:R-:W0:Y:S01]  /*21e0*/  SYNCS.PHASECHK.TRANS64.TRYWAIT P1, [UR60+0x30800], R0 ;  /* 0x03080000ff0075a7 */ /* 0x000e22000802017c */
[----:B--2---:R-:W-:-:S13]  /*21f0*/  R2UR UR5, R2 ;  /* 0x00000000020572ca */ /* 0x004fda00000e0000 */
[----:B------:R-:W-:-:S05]  /*2200*/  IMAD.U32 R2, RZ, RZ, UR5 ;  /* 0x00000005ff027e24 */ /* 0x000fca000f8e00ff */
[----:B------:R-:W-:Y:S01]  /*2210*/  ISETP.NE.AND P0, PT, R2, 0x3, PT ;  /* 0x000000030200780c */ /* 0x000fe20003f05270 */
[----:B0-----:R-:W-:-:S12]  /*2220*/  @!P1 BRA `(.L_x_4495) ;  /* 0x0000017c00f49947 */ /* 0x001fd80003800000 */
.L_x_4691:
[----:B------:R-:W-:Y:S05]  /*2230*/  @!P0 BRA `(.L_x_4496) ;  /* 0x0000000000048947 */ /* 0x000fea0003800000 */
[----:B------:R-:W-:Y:S01]  /*2240*/  BPT.TRAP 0x1 ;  /* 0x000000040000795c */ /* 0x000fe20000300000 */
.L_x_4496:
[----:B0-----:R-:W-:Y:S02]  /*2250*/  IMAD.U32 R3, RZ, RZ, UR38 ;  /* 0x00000026ff037e24 */ /* 0x001fe4000f8e00ff */
[----:B------:R-:W-:-:S03]  /*2260*/  IMAD.U32 R0, RZ, RZ, UR39 ;  /* 0x00000027ff007e24 */ /* 0x000fc6000f8e00ff */
[----:B------:R-:W-:Y:S02]  /*2270*/  LEA R3, R3, UR60, 0x3 ;  /* 0x0000003c03037c11 */ /* 0x000fe4000f8e18ff */
[----:B------:R-:W-:-:S04]  /*2280*/  SHF.L.U32 R0, R0, 0x1f, RZ ;  /* 0x0000001f00007819 */ /* 0x000fc800000006ff */
[----:B------:R0:W1:Y:S01]  /*2290*/  SYNCS.PHASECHK.TRANS64.TRYWAIT P1, [R3+URZ+0x30830], R0 ;  /* 0x03083000030075a7 */ /* 0x000062000802017f */
[----:B------:R-:W-:Y:S05]  /*22a0*/  @!P0 BRA `(.L_x_4497) ;  /* 0x0000000000048947 */ /* 0x000fea0003800000 */
[----:B------:R-:W-:Y:S01]  /*22b0*/  BPT.TRAP 0x1 ;  /* 0x000000040000795c */ /* 0x000fe20000300000 */
.L_x_4497:
[----:B-1----:R-:W-:Y:S05]  /*22c0*/  @P1 BRA `(.L_x_4498) ;  /* 0x0000000000081947 */ /* 0x002fea0003800000 */
[----:B------:R-:W1:Y:S02]  /*22d0*/  SYNCS.PHASECHK.TRANS64.TRYWAIT P1, [R3+URZ+0x30830], R0 ;  /* 0x03083000030075a7 */ /* 0x000e64000802017f */
[----:B-1----:R-:W-:Y:S05]  /*22e0*/  @!P1 BRA `(.L_x_4499) ;  /* 0x0000017c00dc9947 */ /* 0x002fea0003800000 */
.L_x_4498:
        /* <DEDUP_REMOVED lines=17> */
[----:B------:R-:W-:Y:S02]  /*2400*/  UIMAD UR5, UR38, 0x900, UR5 ;  /* 0x00000900260578a4 */ /* 0x000fe4000f8e0205 */
[----:B------:R-:W-:Y:S01]  /*2410*/  UMOV UR8, UR4 ;  /* 0x0000000400087c82 */ /* 0x000fe20008000000 */
[----:B------:R-:W-:Y:S01]  /*2420*/  UIADD3 UR56, UR4, 0x2, URZ ;  /* 0x0000000204387890 */ /* 0x000fe2000fffe03f */
[----:B------:R-:W-:Y:S01]  /*2430*/  IMAD.U32 R4, RZ, RZ, UR8 ;  /* 0x00000008ff047e24 */ /* 0x000fe2000f8e00ff */
[----:B------:R-:W-:-:S02]  /*2440*/  UIADD3 UR58, UR5, 0x2, URZ ;  /* 0x00000002053a7890 */ /* 0x000fc4000fffe03f */
[----:B------:R-:W-:Y:S01]  /*2450*/  UMOV UR10, UR5 ;  /* 0x00000005000a7c82 */ /* 0x000fe20008000000 */
[----:B------:R-:W-:Y:S01]  /*2460*/  UIADD3 UR52, UR4, 0x4, URZ ;  /* 0x0000000404347890 */ /* 0x000fe2000fffe03f */
[----:B------:R-:W-:Y:S01]  /*2470*/  HGMMA.64x96x16.F32 R24, gdesc[UR8], RZ, !UPT, gsb0 ;  /* 0x01600000081879f0 */ /* 0x000fe2000c0008ff */
        /* <DEDUP_REMOVED lines=71> */
.L_x_4500:
[----:B------:R-:W-:Y:S01]  /*28f0*/  R2UR UR4, R22 ;  /* 0x00000000160472ca */ /* 0x000fe200000e0000 */
[----:B------:R-:W2:Y:S01]  /*2900*/  S2UR UR7, SR_CgaCtaId ;  /* 0x00000000000779c3 */ /* 0x000ea20000008800 */
[----:B------:R-:W-:Y:S01]  /*2910*/  R2UR UR6, R23 ;  /* 0x00000000170672ca */ /* 0x000fe200000e0000 */
[----:B------:R-:W-:Y:S01]  /*2920*/  ULDC UR5, c[0x0][0x9d8] ;  /* 0x0002760000057ab9 */ /* 0x000fe20000000800 */
[----:B------:R-:W-:Y:S01]  /*2930*/  UISETP.NE.AND UP0, UPT, UR61, URZ, UPT ;  /* 0x0000003f3d00728c */ /* 0x000fe2000bf05270 */
        /* <DEDUP_REMOVED lines=8> */
[----:B------:R-:W-:Y:S01]  /*29c0*/  UISETP.NE.AND UP1, UPT, UR4, URZ, UPT ;  /* 0x0000003f0400728c */ /* 0x000fe2000bf25270 */
[----:B------:R-:W-:Y:S01]  /*29d0*/  R2UR UR4, R3 ;  /* 0x00000000030472ca */ /* 0x000fe200000e0000 */
[----:B------:R-:W-:-:S02]  /*29e0*/  VIADD R2, R192, UR6 ;  /* 0x00000006c0027c36 */ /* 0x000fc40008000000 */
[----:B------:R-:W-:Y:S01]  /*29f0*/  FMUL.FTZ R40, R40, UR5 ;  /* 0x0000000528287c20 */ /* 0x000fe20008410000 */
[----:B------:R-:W-:Y:S01]  /*2a00*/  FMUL.FTZ R41, R41, UR5 ;  /* 0x0000000529297c20 */ /* 0x000fe20008410000 */
[----:B------:R-:W-:Y:S01]  /*2a10*/  FMUL.FTZ R8, R24, UR5 ;  /* 0x0000000518087c20 */ /* 0x000fe20008410000 */
[----:B------:R-:W-:Y:S01]  /*2a20*/  PLOP3.LUT P1, PT, PT, PT, UP1, 0x80, 0x0 ;  /* 0x000000000000781c */ /* 0x000fe20003f2f018 */
[----:B---3--:R-:W-:Y:S01]  /*2a30*/  IMAD.MOV.U32 R28, RZ, RZ, R2 ;  /* 0x000000ffff1c7224 */ /* 0x008fe200078e0002 */
[----:B------:R-:W-:Y:S01]  /*2a40*/  PLOP3.LUT P2, PT, PT, PT, UP1, 0x80, 0x0 ;  /* 0x000000000000781c */ /* 0x000fe20003f4f018 */
[----:B------:R3:W3:Y:S01]  /*2a50*/  MUFU.TANH R74, R25 ;  /* 0x00000019004a7308 */ /* 0x0006e20000002400 */
[----:B01----:R-:W-:Y:S01]  /*2a60*/  FMUL.FTZ R0, R26, UR5 ;  /* 0x000000051a007c20 */ /* 0x003fe20008410000 */
[----:B------:R-:W-:Y:S01]  /*2a70*/  @UP1 ULDC UR6, c[0x0][0x44c] ;  /* 0x0001130000061ab9 */ /* 0x000fe20000000800 */
[----:B------:R-:W-:Y:S01]  /*2a80*/  FMUL.FTZ R11, R27, UR5 ;  /* 0x000000051b0b7c20 */ /* 0x000fe20008410000 */
[----:B------:R-:W-:Y:S01]  /*2a90*/  FMUL.FTZ R13, R31, UR5 ;  /* 0x000000051f0d7c20 */ /* 0x000fe20008410000 */
[----:B------:R-:W-:Y:S01]  /*2aa0*/  UIADD3 UR4, UR4, 0x30840, URZ ;  /* 0x0003084004047890 */ /* 0x000fe2000fffe03f */
[----:B------:R-:W-:Y:S01]  /*2ab0*/  FMUL.FTZ R14, R34, UR5 ;  /* 0x00000005220e7c20 */ /* 0x000fe20008410000 */
[----:B------:R-:W-:Y:S01]  /*2ac0*/  FMUL.FTZ R15, R35, UR5 ;  /* 0x00000005230f7c20 */ /* 0x000fe20008410000 */
[----:B------:R0:W1:Y:S01]  /*2ad0*/  MUFU.TANH R77, R32 ;  /* 0x00000020004d7308 */ /* 0x0000620000002400 */
[----:B--2---:R-:W-:Y:S01]  /*2ae0*/  UPRMT UR4, UR7, 0x654, UR4 ;  /* 0x0000065407047896 */ /* 0x004fe20008000004 */
[----:B------:R-:W-:Y:S01]  /*2af0*/  @P1 IMAD.HI.U32 R3, R2, UR6, RZ ;  /* 0x0000000602031c27 */ /* 0x000fe2000f8e00ff */
[----:B------:R-:W-:-:S03]  /*2b00*/  @UP1 ULDC UR6, c[0x0][0x450] ;  /* 0x0001140000061ab9 */ /* 0x000fc60000000800 */
[----:B------:R-:W-:Y:S01]  /*2b10*/  FMUL.FTZ R20, R38, UR5 ;  /* 0x0000000526147c20 */ /* 0x000fe20008410000 */
[----:B------:R-:W-:Y:S01]  /*2b20*/  FMUL.FTZ R24, R42, UR5 ;  /* 0x000000052a187c20 */ /* 0x000fe20008410000 */
[----:B------:R-:W-:Y:S01]  /*2b30*/  FMUL.FTZ R21, R39, UR5 ;  /* 0x0000000527157c20 */ /* 0x000fe20008410000 */
[----:B------:R-:W-:Y:S01]  /*2b40*/  @P2 SHF.R.U32.HI R28, RZ, UR6, R3 ;  /* 0x00000006ff1c2c19 */ /* 0x000fe20008011603 */
[----:B------:R-:W-:Y:S01]  /*2b50*/  IMAD.MOV.U32 R3, RZ, RZ, -0x60 ;  /* 0xffffffa0ff037424 */ /* 0x000fe200078e00ff */
[----:B------:R2:W1:Y:S01]  /*2b60*/  MUFU.TANH R78, R33 ;  /* 0x00000021004e7308 */ /* 0x0004620000002400 */
[----:B---3--:R-:W-:Y:S01]  /*2b70*/  FMUL.FTZ R25, R43, UR5 ;  /* 0x000000052b197c20 */ /* 0x008fe20008410000 */
[----:B------:R-:W-:Y:S01]  /*2b80*/  FMUL.FTZ R44, R44, UR5 ;  /* 0x000000052c2c7c20 */ /* 0x000fe20008410000 */
[----:B------:R-:W3:Y:S01]  /*2b90*/  SHFL.IDX PT, R50, R28, RZ, 0x1c1f ;  /* 0x001c1fff1c327589 */ /* 0x000ee200000e0000 */
[----:B------:R-:W-:Y:S02]  /*2ba0*/  IMAD R6, R72, R3, 0x61 ;  /* 0x0000006148067424 */ /* 0x000fe400078e0203 */
[----:B------:R-:W-:Y:S01]  /*2bb0*/  FMUL.FTZ R45, R45, UR5 ;  /* 0x000000052d2d7c20 */ /* 0x000fe20008410000 */
[----:B------:R-:W-:Y:S01]  /*2bc0*/  FMUL.FTZ R26, R46, UR5 ;  /* 0x000000052e1a7c20 */ /* 0x000fe20008410000 */
[----:B------:R-:W-:Y:S01]  /*2bd0*/  FMUL.FTZ R27, R47, UR5 ;  /* 0x000000052f1b7c20 */ /* 0x000fe20008410000 */
[----:B------:R5:W1:Y:S01]  /*2be0*/  MUFU.TANH R79, R36 ;  /* 0x00000024004f7308 */ /* 0x000a620000002400 */
[----:B------:R-:W-:Y:S01]  /*2bf0*/  FMUL.FTZ R48, R48, UR5 ;  /* 0x0000000530307c20 */ /* 0x000fe20008410000 */
[----:B------:R-:W-:Y:S01]  /*2c00*/  FMUL.FTZ R31, R51, UR5 ;  /* 0x00000005331f7c20 */ /* 0x000fe20008410000 */
[----:B0-----:R-:W-:Y:S01]  /*2c10*/  FMUL.FTZ R32, R54, UR5 ;  /* 0x0000000536207c20 */ /* 0x001fe20008410000 */
[----:B------:R-:W-:Y:S01]  /*2c20*/  FMUL.FTZ R35, R55, UR5 ;  /* 0x0000000537237c20 */ /* 0x000fe20008410000 */
[----:B------:R-:W-:Y:S01]  /*2c30*/  FMUL.FTZ R56, R56, UR5 ;  /* 0x0000000538387c20 */ /* 0x000fe20008410000 */
[----:B------:R-:W-:Y:S01]  /*2c40*/  FMUL.FTZ R57, R57, UR5 ;  /* 0x0000000539397c20 */ /* 0x000fe20008410000 */
[----:B------:R-:W-:Y:S01]  /*2c50*/  FMUL.FTZ R58, R58, UR5 ;  /* 0x000000053a3a7c20 */ /* 0x000fe20008410000 */
[----:B------:R0:W1:Y:S01]  /*2c60*/  MUFU.TANH R81, R40 ;  /* 0x0000002800517308 */ /* 0x0000620000002400 */
[----:B--2---:R-:W-:Y:S01]  /*2c70*/  FMUL.FTZ R33, R59, UR5 ;  /* 0x000000053b217c20 */ /* 0x004fe20008410000 */
[----:B------:R-:W-:Y:S01]  /*2c80*/  FMUL.FTZ R60, R60, UR5 ;  /* 0x000000053c3c7c20 */ /* 0x000fe20008410000 */
[----:B------:R-:W-:Y:S01]  /*2c90*/  FMUL.FTZ R61, R61, UR5 ;  /* 0x000000053d3d7c20 */ /* 0x000fe20008410000 */
[----:B-----5:R-:W-:Y:S01]  /*2ca0*/  FMUL.FTZ R36, R62, UR5 ;  /* 0x000000053e247c20 */ /* 0x020fe20008410000 */
[----:B------:R-:W-:Y:S01]  /*2cb0*/  FMUL.FTZ R34, R63, UR5 ;  /* 0x000000053f227c20 */ /* 0x000fe20008410000 */
[----:B------:R-:W-:Y:S01]  /*2cc0*/  FMUL.FTZ R64, R64, UR5 ;  /* 0x0000000540407c20 */ /* 0x000fe20008410000 */
[----:B------:R-:W-:Y:S01]  /*2cd0*/  FMUL.FTZ R65, R65, UR5 ;  /* 0x0000000541417c20 */ /* 0x000fe20008410000 */
[----:B------:R2:W1:Y:S01]  /*2ce0*/  MUFU.TANH R82, R41 ;  /* 0x0000002900527308 */ /* 0x0004620000002400 */
[----:B------:R-:W-:Y:S01]  /*2cf0*/  FMUL.FTZ R38, R66, UR5 ;  /* 0x0000000542267c20 */ /* 0x000fe20008410000 */
[----:B0-----:R-:W-:Y:S01]  /*2d00*/  FMUL.FTZ R40, R67, UR5 ;  /* 0x0000000543287c20 */ /* 0x001fe20008410000 */
[----:B------:R-:W-:Y:S01]  /*2d10*/  FMUL.FTZ R68, R68, UR5 ;  /* 0x0000000544447c20 */ /* 0x000fe20008410000 */
[----:B------:R-:W-:Y:S01]  /*2d20*/  FMUL.FTZ R69, R69, UR5 ;  /* 0x0000000545457c20 */ /* 0x000fe20008410000 */
[----:B------:R-:W-:Y:S01]  /*2d30*/  FMUL.FTZ R42, R70, UR5 ;  /* 0x00000005462a7c20 */ /* 0x000fe20008410000 */
[----:B------:R-:W-:Y:S01]  /*2d40*/  FMUL.FTZ R37, R37, UR5 ;  /* 0x0000000525257c20 */ /* 0x000fe20008410000 */
[----:B------:R-:W-:Y:S01]  /*2d50*/  FMUL.FTZ R49, R49, UR5 ;  /* 0x0000000531317c20 */ /* 0x000fe20008410000 */
[----:B------:R-:W-:Y:S01]  /*2d60*/  FMUL.FTZ R52, R52, UR5 ;  /* 0x0000000534347c20 */ /* 0x000fe20008410000 */
[----:B--2---:R-:W-:Y:S01]  /*2d70*/  FMUL.FTZ R41, R71, UR5 ;  /* 0x0000000547297c20 */ /* 0x004fe20008410000 */
[----:B------:R-:W-:Y:S01]  /*2d80*/  FMUL.FTZ R53, R53, UR5 ;  /* 0x0000000535357c20 */ /* 0x000fe20008410000 */
[----:B------:R-:W-:Y:S01]  /*2d90*/  PLOP3.LUT P1, PT, PT, PT, UP0, 0x40, 0x0 ;  /* 0x000000000000781c */ /* 0x000fe20003f2e808 */
[----:B------:R-:W0:Y:S01]  /*2da0*/  MUFU.TANH R8, R8 ;  /* 0x0000000800087308 */ /* 0x000e220000002400 */
[----:B------:R-:W-:Y:S01]  /*2db0*/  IADD3 R3, R17, R6, -R19 ;  /* 0x0000000611037210 */ /* 0x000fe20007ffe813 */
[----:B------:R-:W-:Y:S01]  /*2dc0*/  ULDC UR11, c[0x0][0x9dc] ;  /* 0x00027700000b7ab9 */ /* 0x000fe20000000800 */
[----:B------:R-:W-:Y:S01]  /*2dd0*/  SYNCS.ARRIVE.TRANS64.RED.A1T0 RZ, [UR4], RZ ;  /* 0x000000ffffff79a7 */ /* 0x000fe20008100404 */
[----:B------:R-:W-:Y:S01]  /*2de0*/  ULOP3.LUT UR4, URZ, UR11, URZ, 0x33, !UPT ;  /* 0x0000000b3f047292 */ /* 0x000fe2000f8e333f */
[----:B------:R-:W-:Y:S01]  /*2df0*/  IMAD R2, R72, -0x60, R17 ;  /* 0xffffffa048027824 */ /* 0x000fe200078e0211 */
[----:B------:R-:W-:Y:S01]  /*2e00*/  ULDC UR14, c[0x0][0x9e0] ;  /* 0x00027800000e7ab9 */ /* 0x000fe20000000800 */
[----:B------:R-:W-:Y:S01]  /*2e10*/  IMAD.IADD R3, R3, 0x1, -R18 ;  /* 0x0000000103037824 */ /* 0x000fe200078e0a12 */
[----:B------:R-:W2:Y:S01]  /*2e20*/  MUFU.TANH R0, R0 ;  /* 0x0000000000007308 */ /* 0x000ea20000002400 */
[----:B------:R-:W-:Y:S01]  /*2e30*/  FMUL.FTZ R29, R29, UR5 ;  /* 0x000000051d1d7c20 */ /* 0x000fe20008410000 */
[----:B------:R-:W-:Y:S01]  /*2e40*/  IADD3 R55, -R19, 0x60, R2 ;  /* 0x0000006013377810 */ /* 0x000fe20007ffe102 */
[----:B------:R-:W-:-:S02]  /*2e50*/  VIADD R62, R3, UR14 ;  /* 0x0000000e033e7c36 */ /* 0x000fc40008000000 */
[----:B------:R-:W-:Y:S02]  /*2e60*/  VIADD R66, R6, 0xffffffff ;  /* 0xffffffff06427836 */ /* 0x000fe40000000000 */
[----:B------:R-:W-:Y:S01]  /*2e70*/  VIADD R59, R3, UR4 ;  /* 0x00000004033b7c36 */ /* 0x000fe20008000000 */
[----:B------:R-:W0:Y:S01]  /*2e80*/  MUFU.TANH R11, R11 ;  /* 0x0000000b000b7308 */ /* 0x000e220000002400 */
[----:B------:R-:W-:Y:S01]  /*2e90*/  IMAD.IADD R70, R66, 0x1, -R19 ;  /* 0x0000000142467824 */ /* 0x000fe200078e0a13 */
[----:B---3--:R-:W-:-:S06]  /*2ea0*/  VIADDMNMX R10, R50, R62, R55, PT ;  /* 0x0000003e320a7246 */ /* 0x008fcc0003800137 */
        /* <DEDUP_REMOVED lines=37> */
[----:B------:R5:W0:Y:S02]  /*3100*/  MUFU.TANH R76, R29 ;  /* 0x0000001d004c7308 */ /* 0x000a240000002400 */
[----:B-----5:R-:W-:Y:S01]  /*3110*/  IMAD.IADD R29, R59, 0x1, R50 ;  /* 0x000000013b1d7824 */ /* 0x020fe200078e0232 */
[----:B-1234-:R-:W-:Y:S06]  /*3120*/  @P1 BRA `(.L_x_4501) ;  /* 0x00000000005c1947 */ /* 0x01efec0003800000 */
        /* <DEDUP_REMOVED lines=13> */
.L_x_4503:
[----:B------:R-:W-:Y:S02]  /*3200*/  ULDC UR4, c[0x0][0x9e4] ;  /* 0x0002790000047ab9 */ /* 0x000fe40000000800 */
[----:B------:R-:W-:-:S05]  /*3210*/  IMAD.U32 R6, RZ, RZ, UR4 ;  /* 0x00000004ff067e24 */ /* 0x000fca000f8e00ff */
[----:B------:R-:W-:-:S13]  /*3220*/  ISETP.NE.AND P1, PT, R6, 0x1, PT ;  /* 0x000000010600780c */ /* 0x000fda0003f25270 */
[----:B------:R-:W1:Y:S02]  /*3230*/  @P1 LDC.64 R2, c[0x0][0x9e8] ;  /* 0x00027a00ff021b82 */ /* 0x000e640000000a00 */
[----:B-1----:R-:W-:-:S05]  /*3240*/  @P1 IMAD.HI.U32 R2, R9, R2, RZ ;  /* 0x0000000209021227 */ /* 0x002fca00078e00ff */
[----:B------:R-:W-:-:S07]  /*3250*/  @P1 SHF.R.U32.HI R9, RZ, R3, R2 ;  /* 0x00000003ff091219 */ /* 0x000fce0000011602 */
.L_x_4504:
[----:B------:R-:W-:Y:S05]  /*3260*/  BSYNC B0 ;  /* 0x0000000000007941 */ /* 0x000fea0003800000 */
.L_x_4502:
[----:B------:R-:W-:-:S05]  /*3270*/  IMAD R9, R9, R6, R70 ;  /* 0x0000000609097224 */ /* 0x000fca00078e0246 */
[----:B------:R-:W-:Y:S02]  /*3280*/  VIADDMNMX R10, R9, R6, R10, PT ;  /* 0x00000006090a7246 */ /* 0x000fe4000380010a */
[----:B------:R-:W-:-:S07]  /*3290*/  VIMNMX R29, R29, R9, !PT ;  /* 0x000000091d1d7248 */ /* 0x000fce0007fe0100 */
.L_x_4501:
[C---:B------:R-:W-:Y:S01]  /*32a0*/  ISETP.GE.AND P2, PT, R66.reuse, 0x9, PT ;  /* 0x000000094200780c */ /* 0x040fe20003f46270 */
[----:B------:R-:W1:Y:S01]  /*32b0*/  SHFL.IDX PT, R28, R28, 0x1, 0x1c1f ;  /* 0x003c1f001c1c7f89 */ /* 0x000e6200000e0000 */
[----:B------:R-:W-:Y:S01]  /*32c0*/  ISETP.GE.AND P1, PT, R66, 0x2, PT ;  /* 0x000000024200780c */ /* 0x000fe20003f26270 */
[----:B------:R-:W-:Y:S01]  /*32d0*/  UISETP.NE.AND UP0, UPT, UR61, URZ, UPT ;  /* 0x0000003f3d00728c */ /* 0x000fe2000bf05270 */
[C---:B------:R-:W-:Y:S02]  /*32e0*/  ISETP.GT.AND P3, PT, R29.reuse, 0x8, !P2 ;  /* 0x000000081d00780c */ /* 0x040fe40005764270 */
[----:B------:R-:W-:Y:S02]  /*32f0*/  ISETP.GT.AND P4, PT, R29, 0x1, !P1 ;  /* 0x000000011d00780c */ /* 0x000fe40004f84270 */
[----:B------:R-:W-:Y:S02]  /*3300*/  ISETP.LT.OR P3, PT, R10, 0x9, P3 ;  /* 0x000000090a00780c */ /* 0x000fe40001f61670 */
[----:B------:R-:W-:-:S02]  /*3310*/  ISETP.GE.AND P5, PT, R66, 0x11, PT ;  /* 0x000000114200780c */ /* 0x000fc40003fa6270 */
[----:B------:R-:W-:Y:S02]  /*3320*/  ISETP.LT.OR P4, PT, R10, 0x2, P4 ;  /* 0x000000020a00780c */ /* 0x000fe40002781670 */
[----:B------:R-:W-:Y:S02]  /*3330*/  FSEL R75, R75, -INF , !P3 ;  /* 0xff8000004b4b7808 */ /* 0x000fe40005800000 */
        /* <DEDUP_REMOVED lines=10> */
[----:B0-----:R-:W-:Y:S02]  /*33e0*/  FSEL R67, R76, -INF , !P4 ;  /* 0xff8000004c437808 */ /* 0x001fe40006000000 */
        /* <DEDUP_REMOVED lines=57> */
[----:B------:R-:W-:Y:S01]  /*3780*/  FSEL R45, R56, -INF , !P3 ;  /* 0xff800000382d7808 */ /* 0x000fe20005800000 */
[----:B-1----:R-:W-:Y:S01]  /*3790*/  IMAD.IADD R56, R59, 0x1, R28 ;  /* 0x000000013b387824 */ /* 0x002fe200078e021c */
        /* <DEDUP_REMOVED lines=18> */
[----:B------:R-:W-:-:S02]  /*38c0*/  VIADDMNMX R55, R28, R62, R55, PT ;  /* 0x0000003e1c377246 */ /* 0x000fc40003800137 */
        /* <DEDUP_REMOVED lines=17> */
[----:B------:R-:W-:-:S04]  /*39e0*/  ISETP.GT.AND P6, PT, R29, 0x59, !P6 ;  /* 0x000000591d00780c */ /* 0x000fc800077c4270 */
[----:B------:R-:W-:-:S04]  /*39f0*/  ISETP.LT.OR P6, PT, R10, 0x5a, P6 ;  /* 0x0000005a0a00780c */ /* 0x000fc800037c1670 */
[----:B------:R-:W-:Y:S02]  /*3a00*/  FSEL R10, R69, -INF , !P6 ;  /* 0xff800000450a7808 */ /* 0x000fe40007000000 */
[----:B------:R-:W-:-:S13]  /*3a10*/  PLOP3.LUT P6, PT, PT, PT, UP0, 0x40, 0x0 ;  /* 0x000000000000781c */ /* 0x000fda0003fce808 */
[----:B------:R-:W-:Y:S05]  /*3a20*/  @P6 BRA `(.L_x_4505) ;  /* 0x00000000005c6947 */ /* 0x000fea0003800000 */
        /* <DEDUP_REMOVED lines=13> */
.L_x_4507:
[----:B------:R-:W-:Y:S02]  /*3b00*/  ULDC UR4, c[0x0][0x9e4] ;  /* 0x0002790000047ab9 */ /* 0x000fe40000000800 */
[----:B------:R-:W-:-:S05]  /*3b10*/  IMAD.U32 R8, RZ, RZ, UR4 ;  /* 0x00000004ff087e24 */ /* 0x000fca000f8e00ff */
[----:B------:R-:W-:-:S13]  /*3b20*/  ISETP.NE.AND P6, PT, R8, 0x1, PT ;  /* 0x000000010800780c */ /* 0x000fda0003fc5270 */
[----:B------:R-:W0:Y:S02]  /*3b30*/  @P6 LDC.64 R28, c[0x0][0x9e8] ;  /* 0x00027a00ff1c6b82 */ /* 0x000e240000000a00 */
[----:B0-----:R-:W-:-:S05]  /*3b40*/  @P6 IMAD.HI.U32 R28, R57, R28, RZ ;  /* 0x0000001c391c6227 */ /* 0x001fca00078e00ff */
[----:B------:R-:W-:-:S07]  /*3b50*/  @P6 SHF.R.U32.HI R57, RZ, R29, R28 ;  /* 0x0000001dff396219 */ /* 0x000fce000001161c */
.L_x_4508:
[----:B------:R-:W-:Y:S05]  /*3b60*/  BSYNC B0 ;  /* 0x0000000000007941 */ /* 0x000fea0003800000 */
.L_x_4506:
[----:B------:R-:W-:-:S05]  /*3b70*/  IMAD R57, R57, R8, R70 ;  /* 0x0000000839397224 */ /* 0x000fca00078e0246 */
[----:B------:R-:W-:Y:S02]  /*3b80*/  VIADDMNMX R55, R57, R8, R55, PT ;  /* 0x0000000839377246 */ /* 0x000fe40003800137 */
[----:B------:R-:W-:-:S07]  /*3b90*/  VIMNMX R56, R56, R57, !PT ;  /* 0x0000003938387248 */ /* 0x000fce0007fe0100 */
.L_x_4505:
[C---:B------:R-:W-:Y:S01]  /*3ba0*/  ISETP.GT.AND P1, PT, R56.reuse, 0x1, !P1 ;  /* 0x000000013800780c */ /* 0x040fe20004f24270 */
[----:B------:R-:W-:Y:S01]  /*3bb0*/  ULDC UR10, c[0x0][0x988] ;  /* 0x00026200000a7ab9 */ /* 0x000fe20000000800 */
[----:B------:R-:W-:Y:S01]  /*3bc0*/  ISETP.GT.AND P2, PT, R56, 0x8, !P2 ;  /* 0x000000083800780c */ /* 0x000fe20005744270 */
[----:B------:R-:W-:Y:S01]  /*3bd0*/  UISETP.NE.AND UP0, UPT, UR61, URZ, UPT ;  /* 0x0000003f3d00728c */ /* 0x000fe2000bf05270 */
        /* <DEDUP_REMOVED lines=8> */
[----:B------:R-:W-:Y:S02]  /*3c60*/  ISETP.NE.AND P6, PT, R78, RZ, PT ;  /* 0x000000ff4e00720c */ /* 0x000fe40003fc5270 */
[----:B------:R-:W-:-:S02]  /*3c70*/  FSEL R13, R13, -INF , !P1 ;  /* 0xff8000000d0d7808 */ /* 0x000fc40004800000 */
[----:B------:R-:W-:Y:S02]  /*3c80*/  ISETP.NE.AND P1, PT, R74, RZ, PT ;  /* 0x000000ff4a00720c */ /* 0x000fe40003f25270 */
[C---:B------:R-:W-:Y:S02]  /*3c90*/  ISETP.GT.AND P3, PT, R56.reuse, 0x50, !P3 ;  /* 0x000000503800780c */ /* 0x040fe40005f64270 */
[C---:B------:R-:W-:Y:S02]  /*3ca0*/  ISETP.GT.AND P1, PT, R56.reuse, 0x10, !P1 ;  /* 0x000000103800780c */ /* 0x040fe40004f24270 */
[----:B------:R-:W-:Y:S02]  /*3cb0*/  ISETP.GT.AND P4, PT, R56, 0x51, !P4 ;  /* 0x000000513800780c */ /* 0x000fe40006784270 */
[C---:B------:R-:W-:Y:S02]  /*3cc0*/  ISETP.LT.OR P1, PT, R55.reuse, 0x11, P1 ;  /* 0x000000113700780c */ /* 0x040fe40000f21670 */
[----:B------:R-:W-:-:S02]  /*3cd0*/  ISETP.LT.OR P3, PT, R55, 0x51, P3 ;  /* 0x000000513700780c */ /* 0x000fc40001f61670 */
[----:B------:R-:W-:Y:S02]  /*3ce0*/  FSEL R14, R14, -INF , !P1 ;  /* 0xff8000000e0e7808 */ /* 0x000fe40004800000 */
[----:B------:R-:W-:Y:S02]  /*3cf0*/  ISETP.GT.AND P1, PT, R56, 0x11, !P2 ;  /* 0x000000113800780c */ /* 0x000fe40005724270 */
[----:B------:R-:W-:Y:S02]  /*3d00*/  ISETP.NE.AND P2, PT, R88, RZ, PT ;  /* 0x000000ff5800720c */ /* 0x000fe40003f45270 */
[----:B------:R-:W-:Y:S02]  /*3d10*/  ISETP.LT.OR P1, PT, R55, 0x12, P1 ;  /* 0x000000123700780c */ /* 0x000fe40000f21670 */
[----:B------:R-:W-:Y:S02]  /*3d20*/  ISETP.GT.AND P5, PT, R56, 0x58, !P5 ;  /* 0x000000583800780c */ /* 0x000fe40006fa4270 */
[----:B------:R-:W-:-:S02]  /*3d30*/  FSEL R15, R15, -INF , !P1 ;  /* 0xff8000000f0f7808 */ /* 0x000fc40004800000 */
[----:B------:R-:W-:Y:S02]  /*3d40*/  ISETP.GT.AND P1, PT, R56, 0x18, !P6 ;  /* 0x000000183800780c */ /* 0x000fe40007724270 */
[----:B------:R-:W-:Y:S02]  /*3d50*/  ISETP.NE.AND P6, PT, R60, RZ, PT ;  /* 0x000000ff3c00720c */ /* 0x000fe40003fc5270 */
[C---:B------:R-:W-:Y:S02]  /*3d60*/  ISETP.LT.OR P1, PT, R55.reuse, 0x19, P1 ;  /* 0x000000193700780c */ /* 0x040fe40000f21670 */
[----:B------:R-:W-:Y:S02]  /*3d70*/  ISETP.LT.OR P4, PT, R55, 0x52, P4 ;  /* 0x000000523700780c */ /* 0x000fe40002781670 */
[----:B------:R-:W-:Y:S02]  /*3d80*/  FSEL R20, R20, -INF , !P1 ;  /* 0xff80000014147808 */ /* 0x000fe40004800000 */
[----:B------:R-:W-:-:S02]  /*3d90*/  ISETP.NE.AND P1, PT, R79, RZ, PT ;  /* 0x000000ff4f00720c */ /* 0x000fc40003f25270 */
[----:B------:R-:W-:Y:S02]  /*3da0*/  FSEL R38, R38, -INF , !P3 ;  /* 0xff80000026267808 */ /* 0x000fe40005800000 */
[----:B------:R-:W-:Y:S02]  /*3db0*/  ISETP.GT.AND P1, PT, R56, 0x19, !P1 ;  /* 0x000000193800780c */ /* 0x000fe40004f24270 */
[C---:B------:R-:W-:Y:S02]  /*3dc0*/  ISETP.LT.OR P5, PT, R55.reuse, 0x59, P5 ;  /* 0x000000593700780c */ /* 0x040fe40002fa1670 */
[----:B------:R-:W-:Y:S02]  /*3dd0*/  ISETP.LT.OR P1, PT, R55, 0x1a, P1 ;  /* 0x0000001a3700780c */ /* 0x000fe40000f21670 */
[----:B------:R-:W-:Y:S02]  /*3de0*/  FSEL R40, R40, -INF , !P4 ;  /* 0xff80000028287808 */ /* 0x000fe40006000000 */
[----:B------:R-:W-:-:S02]  /*3df0*/  FSEL R21, R21, -INF , !P1 ;  /* 0xff80000015157808 */ /* 0x000fc40004800000 */
[----:B------:R-:W-:Y:S02]  /*3e00*/  ISETP.NE.AND P1, PT, R80, RZ, PT ;  /* 0x000000ff5000720c */ /* 0x000fe40003f25270 */
[----:B------:R-:W-:Y:S02]  /*3e10*/  FSEL R42, R42, -INF , !P5 ;  /* 0xff8000002a2a7808 */ /* 0x000fe40006800000 */
[----:B------:R-:W-:Y:S02]  /*3e20*/  ISETP.GT.AND P1, PT, R56, 0x20, !P1 ;  /* 0x000000203800780c */ /* 0x000fe40004f24270 */
[----:B------:R-:W-:Y:S02]  /*3e30*/  R2UR UR4, R22 ;  /* 0x00000000160472ca */ /* 0x000fe400000e0000 */
[----:B------:R-:W-:Y:S02]  /*3e40*/  ISETP.LT.OR P1, PT, R55, 0x21, P1 ;  /* 0x000000213700780c */ /* 0x000fe40000f21670 */
[----:B------:R-:W-:-:S02]  /*3e50*/  R2UR UR6, R23 ;  /* 0x00000000170672ca */ /* 0x000fc400000e0000 */
[----:B------:R-:W-:Y:S02]  /*3e60*/  FSEL R24, R24, -INF , !P1 ;  /* 0xff80000018187808 */ /* 0x000fe40004800000 */
[----:B------:R-:W-:Y:S02]  /*3e70*/  ISETP.NE.AND P1, PT, R81, RZ, PT ;  /* 0x000000ff5100720c */ /* 0x000fe40003f25270 */
[----:B------:R-:W-:Y:S02]  /*3e80*/  R2UR UR7, R73 ;  /* 0x00000000490772ca */ /* 0x000fe400000e0000 */
[----:B------:R-:W-:Y:S01]  /*3e90*/  ISETP.GT.AND P1, PT, R56, 0x21, !P1 ;  /* 0x000000213800780c */ /* 0x000fe20004f24270 */
[----:B------:R-:W-:-:S03]  /*3ea0*/  UISETP.NE.AND UP1, UPT, UR4, URZ, UPT ;  /* 0x0000003f0400728c */ /* 0x000fc6000bf25270 */
[----:B------:R-:W-:-:S04]  /*3eb0*/  ISETP.LT.OR P1, PT, R55, 0x22, P1 ;  /* 0x000000223700780c */ /* 0x000fc80000f21670 */
[----:B------:R-:W-:Y:S02]  /*3ec0*/  FSEL R25, R25, -INF , !P1 ;  /* 0xff80000019197808 */ /* 0x000fe40004800000 */
[----:B------:R-:W-:Y:S02]  /*3ed0*/  ISETP.NE.AND P1, PT, R82, RZ, PT ;  /* 0x000000ff5200720c */ /* 0x000fe40003f25270 */
[----:B------:R-:W-:Y:S01]  /*3ee0*/  @UP1 ULDC UR4, c[0x0][0x44c] ;  /* 0x0001130000041ab9 */ /* 0x000fe20000000800 */
[----:B------:R-:W-:Y:S01]  /*3ef0*/  @UP1 ULDC UR15, c[0x0][0x450] ;  /* 0x00011400000f1ab9 */ /* 0x000fe20000000800 */
[----:B------:R-:W-:Y:S01]  /*3f00*/  ISETP.GT.AND P1, PT, R56, 0x28, !P1 ;  /* 0x000000283800780c */ /* 0x000fe20004f24270 */
[----:B------:R-:W-:-:S03]  /*3f10*/  UIMAD.WIDE.U32 UR4, UR6, UR4, URZ ;  /* 0x00000004060472a5 */ /* 0x000fc6000f8e003f */
[----:B------:R-:W-:Y:S01]  /*3f20*/  ISETP.LT.OR P1, PT, R55, 0x29, P1 ;  /* 0x000000293700780c */ /* 0x000fe20000f21670 */
[----:B------:R-:W-:-:S03]  /*3f30*/  @UP1 USHF.R.U32.HI UR6, URZ, UR15, UR5 ;  /* 0x0000000f3f061299 */ /* 0x000fc60008011605 */
[----:B------:R-:W-:Y:S01]  /*3f40*/  FSEL R26, R26, -INF , !P1 ;  /* 0xff8000001a1a7808 */ /* 0x000fe20004800000 */
[----:B------:R-:W-:Y:S01]  /*3f50*/  UIADD3 UR4, UR7, UR6, URZ ;  /* 0x0000000607047290 */ /* 0x000fe2000fffe03f */
[----:B------:R-:W-:-:S03]  /*3f60*/  ISETP.NE.AND P1, PT, R83, RZ, PT ;  /* 0x000000ff5300720c */ /* 0x000fc60003f25270 */
[----:B------:R-:W-:Y:S01]  /*3f70*/  UIADD3 UR14, UR4, UR14, URZ ;  /* 0x0000000e040e7290 */ /* 0x000fe2000fffe03f */
[----:B------:R-:W-:-:S04]  /*3f80*/  ISETP.GT.AND P1, PT, R56, 0x29, !P1 ;  /* 0x000000293800780c */ /* 0x000fc80004f24270 */
[----:B------:R-:W-:-:S04]  /*3f90*/  ISETP.LT.OR P1, PT, R55, 0x2a, P1 ;  /* 0x0000002a3700780c */ /* 0x000fc80000f21670 */
[----:B------:R-:W-:Y:S02]  /*3fa0*/  FSEL R27, R27, -INF , !P1 ;  /* 0xff8000001b1b7808 */ /* 0x000fe40004800000 */
[----:B------:R-:W-:-:S04]  /*3fb0*/  ISETP.NE.AND P1, PT, R84, RZ, PT ;  /* 0x000000ff5400720c */ /* 0x000fc80003f25270 */
        /* <DEDUP_REMOVED lines=15> */
[C---:B------:R-:W-:Y:S02]  /*40b0*/  ISETP.GT.AND P1, PT, R56.reuse, 0x40, !P2 ;  /* 0x000000403800780c */ /* 0x040fe40005724270 */
[----:B------:R-:W-:Y:S02]  /*40c0*/  ISETP.NE.AND P2, PT, R91, RZ, PT ;  /* 0x000000ff5b00720c */ /* 0x000fe40003f45270 */
[----:B------:R-:W-:Y:S02]  /*40d0*/  ISETP.LT.OR P1, PT, R55, 0x41, P1 ;  /* 0x000000413700780c */ /* 0x000fe40000f21670 */
[----:B------:R-:W-:Y:S02]  /*40e0*/  ISETP.GT.AND P2, PT, R56, 0x49, !P2 ;  /* 0x000000493800780c */ /* 0x000fe40005744270 */
[----:B------:R-:W-:-:S02]  /*40f0*/  FSEL R31, R58, -INF , !P1 ;  /* 0xff8000003a1f7808 */ /* 0x000fc40004800000 */
[----:B------:R-:W-:Y:S02]  /*4100*/  ISETP.GT.AND P1, PT, R56, RZ, !P6 ;  /* 0x000000ff3800720c */ /* 0x000fe40007724270 */
[----:B------:R-:W-:Y:S02]  /*4110*/  ISETP.NE.AND P6, PT, R89, RZ, PT ;  /* 0x000000ff5900720c */ /* 0x000fe40003fc5270 */
[C---:B------:R-:W-:Y:S02]  /*4120*/  ISETP.LT.OR P1, PT, R55.reuse, 0x1, P1 ;  /* 0x000000013700780c */ /* 0x040fe40000f21670 */
[----:B------:R-:W-:Y:S02]  /*4130*/  ISETP.LT.OR P2, PT, R55, 0x4a, P2 ;  /* 0x0000004a3700780c */ /* 0x000fe40001741670 */
[----:B------:R-:W-:Y:S02]  /*4140*/  FSEL R58, R0, -INF , !P1 ;  /* 0xff800000003a7808 */ /* 0x000fe40004800000 */
[----:B------:R-:W-:-:S02]  /*4150*/  FMNMX.FTZ R0, R61, R63, !PT ;  /* 0x0000003f3d007209 */ /* 0x000fc40007810000 */
[----:B------:R-:W-:Y:S02]  /*4160*/  FSEL R34, R34, -INF , !P2 ;  /* 0xff80000022227808 */ /* 0x000fe40005000000 */
[----:B------:R-:W-:-:S04]  /*4170*/  FMNMX.FTZ R0, R75, R0, !PT ;  /* 0x000000004b007209 */ /* 0x000fc80007810000 */
        /* <DEDUP_REMOVED lines=20> */
[----:B------:R-:W-:-:S05]  /*42c0*/  FMNMX.FTZ R35, R10, R35, !PT ;  /* 0x000000230a237209 */ /* 0x000fca0007810000 */
[----:B------:R-:W0:Y:S02]  /*42d0*/  SHFL.BFLY PT, R0, R35, 0x2, 0x1f ;  /* 0x0c401f0023007f89 */ /* 0x000e2400000e0000 */
[----:B0-----:R-:W-:-:S05]  /*42e0*/  FMNMX.FTZ R57, R35, R0, !PT ;  /* 0x0000000023397209 */ /* 0x001fca0007810000 */
[----:B------:R-:W0:Y:S02]  /*42f0*/  SHFL.BFLY PT, R8, R57, 0x1, 0x1f ;  /* 0x0c201f0039087f89 */ /* 0x000e2400000e0000 */
[----:B0-----:R-:W-:-:S04]  /*4300*/  FMNMX.FTZ R8, R57, R8, !PT ;  /* 0x0000000839087209 */ /* 0x001fc80007810000 */
[C---:B------:R-:W-:Y:S01]  /*4310*/  FSETP.NEU.FTZ.AND P1, PT, R8.reuse, -INF , PT ;  /* 0xff8000000800780b */ /* 0x040fe20003f3d000 */
[----:B------:R-:W-:-:S05]  /*4320*/  FMUL.FTZ R0, R8, UR10 ;  /* 0x0000000a08007c20 */ /* 0x000fca0008410000 */
[----:B------:R-:W-:Y:S02]  /*4330*/  FSEL R62, R0, RZ, P1 ;  /* 0x000000ff003e7208 */ /* 0x000fe40000800000 */
[----:B------:R-:W-:Y:S02]  /*4340*/  ISETP.GT.AND P1, PT, R56, 0x41, !P6 ;  /* 0x000000413800780c */ /* 0x000fe40007724270 */
[----:B------:R-:W-:Y:S01]  /*4350*/  ISETP.NE.AND P6, PT, R64, RZ, PT ;  /* 0x000000ff4000720c */ /* 0x000fe20003fc5270 */
[--C-:B------:R-:W-:Y:S01]  /*4360*/  FFMA.FTZ R186, R54, UR10, -R62.reuse ;  /* 0x0000000a36ba7c23 */ /* 0x100fe2000801083e */
[----:B------:R-:W-:Y:S01]  /*4370*/  ISETP.LT.OR P1, PT, R55, 0x42, P1 ;  /* 0x000000423700780c */ /* 0x000fe20000f21670 */
[--C-:B------:R-:W-:Y:S01]  /*4380*/  FFMA.FTZ R188, R61, UR10, -R62.reuse ;  /* 0x0000000a3dbc7c23 */ /* 0x100fe2000801083e */
[----:B------:R-:W-:Y:S01]  /*4390*/  ISETP.GT.AND P6, PT, R56, 0x59, !P6 ;  /* 0x000000593800780c */ /* 0x000fe200077c4270 */
[--C-:B------:R-:W-:Y:S01]  /*43a0*/  FFMA.FTZ R59, R63, UR10, -R62.reuse ;  /* 0x0000000a3f3b7c23 */ /* 0x100fe2000801083e */
[----:B------:R-:W-:Y:S01]  /*43b0*/  FSEL R0, R33, -INF , !P1 ;  /* 0xff80000021007808 */ /* 0x000fe20004800000 */
[--C-:B------:R-:W-:Y:S01]  /*43c0*/  FFMA.FTZ R190, R75, UR10, -R62.reuse ;  /* 0x0000000a4bbe7c23 */ /* 0x100fe2000801083e */
[----:B------:R-:W-:Y:S01]  /*43d0*/  FMNMX.FTZ R33, R58, R11, !PT ;  /* 0x0000000b3a217209 */ /* 0x000fe20007810000 */
[----:B------:R-:W-:Y:S01]  /*43e0*/  MUFU.EX2 R188, R188 ;  /* 0x000000bc00bc7308 */ /* 0x000fe20000000800 */
[----:B------:R-:W-:Y:S01]  /*43f0*/  ISETP.NE.AND P1, PT, R90, RZ, PT ;  /* 0x000000ff5a00720c */ /* 0x000fe20003f25270 */
[--C-:B------:R-:W-:Y:S01]  /*4400*/  FFMA.FTZ R61, R67, UR10, -R62.reuse ;  /* 0x0000000a433d7c23 */ /* 0x100fe2000801083e */
[----:B------:R-:W-:Y:S01]  /*4410*/  FMNMX.FTZ R60, R12, R33, !PT ;  /* 0x000000210c3c7209 */ /* 0x000fe20007810000 */
[--C-:B------:R-:W-:Y:S01]  /*4420*/  FFMA.FTZ R184, R77, UR10, -R62.reuse ;  /* 0x0000000a4db87c23 */ /* 0x100fe2000801083e */
[----:B------:R-:W-:Y:S01]  /*4430*/  ISETP.GT.AND P1, PT, R56, 0x48, !P1 ;  /* 0x000000483800780c */ /* 0x000fe20004f24270 */
[--C-:B------:R-:W-:Y:S01]  /*4440*/  FFMA.FTZ R56, R9, UR10, -R62.reuse ;  /* 0x0000000a09387c23 */ /* 0x100fe2000801083e */
[----:B------:R-:W-:Y:S01]  /*4450*/  FMNMX.FTZ R33, R13, R60, !PT ;  /* 0x0000003c0d217209 */ /* 0x000fe20007810000 */
[----:B------:R-:W-:Y:S01]  /*4460*/  MUFU.EX2 R190, R190 ;  /* 0x000000be00be7308 */ /* 0x000fe20000000800 */
[----:B------:R-:W-:Y:S01]  /*4470*/  ISETP.LT.OR P1, PT, R55, 0x49, P1 ;  /* 0x000000493700780c */ /* 0x000fe20000f21670 */
[--C-:B------:R-:W-:Y:S01]  /*4480*/  FFMA.FTZ R37, R37, UR10, -R62.reuse ;  /* 0x0000000a25257c23 */ /* 0x100fe2000801083e */
[----:B------:R-:W-:Y:S01]  /*4490*/  FMNMX.FTZ R60, R14, R33, !PT ;  /* 0x000000210e3c7209 */ /* 0x000fe20007810000 */
[--C-:B------:R-:W-:Y:S01]  /*44a0*/  FFMA.FTZ R10, R10, UR10, -R62.reuse ;  /* 0x0000000a0a0a7c23 */ /* 0x100fe2000801083e */
[----:B------:R-:W-:Y:S01]  /*44b0*/  FSEL R36, R36, -INF , !P1 ;  /* 0xff80000024247808 */ /* 0x000fe20004800000 */
[--C-:B------:R-:W-:Y:S01]  /*44c0*/  FFMA.FTZ R39, R39, UR10, -R62.reuse ;  /* 0x0000000a27277c23 */ /* 0x100fe2000801083e */
[----:B------:R-:W-:Y:S01]  /*44d0*/  FMNMX.FTZ R35, R15, R60, !PT ;  /* 0x0000003c0f237209 */ /* 0x000fe20007810000 */
[----:B------:R-:W0:Y:S01]  /*44e0*/  MUFU.EX2 R33, R59 ;  /* 0x0000003b00217308 */ /* 0x000e220000000800 */
[----:B------:R-:W-:Y:S01]  /*44f0*/  ISETP.LT.OR P6, PT, R55, 0x5a, P6 ;  /* 0x0000005a3700780c */ /* 0x000fe200037c1670 */
[--C-:B------:R-:W-:Y:S01]  /*4500*/  FFMA.FTZ R55, R51, UR10, -R62.reuse ;  /* 0x0000000a33377c23 */ /* 0x100fe2000801083e */
[----:B------:R-:W-:Y:S01]  /*4510*/  FMNMX.FTZ R60, R20, R35, !PT ;  /* 0x00000023143c7209 */ /* 0x000fe20007810000 */
[--C-:B------:R-:W-:Y:S01]  /*4520*/  FFMA.FTZ R53, R53, UR10, -R62.reuse ;  /* 0x0000000a35357c23 */ /* 0x100fe2000801083e */
[----:B------:R-:W-:Y:S01]  /*4530*/  FSEL R41, R41, -INF , !P6 ;  /* 0xff80000029297808 */ /* 0x000fe20007000000 */
        /* <DEDUP_REMOVED lines=11> */
[----:B0-----:R-:W-:Y:S01]  /*45f0*/  FADD.FTZ R59, R188, R33 ;  /* 0x00000021bc3b7221 */ /* 0x001fe20000010000 */
[--C-:B------:R-:W-:Y:S01]  /*4600*/  FFMA.FTZ R43, R43, UR10, -R62.reuse ;  /* 0x0000000a2b2b7c23 */ /* 0x100fe2000801083e */
[----:B------:R-:W-:Y:S01]  /*4610*/  FMNMX.FTZ R60, R26, R57, !PT ;  /* 0x000000391a3c7209 */ /* 0x000fe20007810000 */
[--C-:B------:R-:W-:Y:S01]  /*4620*/  FFMA.FTZ R3, R3, UR10, -R62.reuse ;  /* 0x0000000a03037c23 */ /* 0x100fe2000801083e */
[----:B------:R-:W-:Y:S01]  /*4630*/  F2FP.F16.F32.PACK_AB R188, R33, R188 ;  /* 0x000000bc21bc723e */ /* 0x000fe200000000ff */
[--C-:B------:R-:W-:Y:S01]  /*4640*/  FFMA.FTZ R6, R6, UR10, -R62.reuse ;  /* 0x0000000a06067c23 */ /* 0x100fe2000801083e */
[----:B------:R-:W-:Y:S01]  /*4650*/  FMNMX.FTZ R57, R27, R60, !PT ;  /* 0x0000003c1b397209 */ /* 0x000fe20007810000 */
[----:B------:R-:W-:Y:S01]  /*4660*/  MUFU.EX2 R37, R37 ;  /* 0x0000002500257308 */ /* 0x000fe20000000800 */
[----:B------:R-:W-:-:S02]  /*4670*/  FFMA.FTZ R2, R2, UR10, -R62 ;  /* 0x0000000a02027c23 */ /* 0x000fc4000801083e */
[----:B------:R-:W-:-:S04]  /*4680*/  FMNMX.FTZ R60, R28, R57, !PT ;  /* 0x000000391c3c7209 */ /* 0x000fc80007810000 */
[----:B------:R-:W-:Y:S01]  /*4690*/  FMNMX.FTZ R57, R29, R60, !PT ;  /* 0x0000003c1d397209 */ /* 0x000fe20007810000 */
[----:B------:R-:W-:Y:S03]  /*46a0*/  MUFU.EX2 R186, R186 ;  /* 0x000000ba00ba7308 */ /* 0x000fe60000000800 */
[----:B------:R-:W-:-:S04]  /*46b0*/  FMNMX.FTZ R57, R30, R57, !PT ;  /* 0x000000391e397209 */ /* 0x000fc80007810000 */
[----:B------:R-:W-:Y:S01]  /*46c0*/  FMNMX.FTZ R54, R32, R57, !PT ;  /* 0x0000003920367209 */ /* 0x000fe20007810000 */
[----:B------:R-:W-:Y:S03]  /*46d0*/  MUFU.EX2 R39, R39 ;  /* 0x0000002700277308 */ /* 0x000fe60000000800 */
[----:B------:R-:W-:Y:S01]  /*46e0*/  FMNMX.FTZ R57, R31, R54, !PT ;  /* 0x000000361f397209 */ /* 0x000fe20007810000 */
[----:B------:R-:W-:-:S03]  /*46f0*/  FFMA.FTZ R54, R52, UR10, -R62 ;  /* 0x0000000a34367c23 */ /* 0x000fc6000801083e */
[----:B------:R-:W-:Y:S01]  /*4700*/  FMNMX.FTZ R57, R0, R57, !PT ;  /* 0x0000003900397209 */ /* 0x000fe20007810000 */
[----:B------:R-:W-:Y:S03]  /*4710*/  MUFU.EX2 R53, R53 ;  /* 0x0000003500357308 */ /* 0x000fe60000000800 */
[----:B------:R-:W-:-:S04]  /*4720*/  FMNMX.FTZ R57, R36, R57, !PT ;  /* 0x0000003924397209 */ /* 0x000fc80007810000 */
[----:B------:R-:W-:Y:S01]  /*4730*/  FMNMX.FTZ R57, R34, R57, !PT ;  /* 0x0000003922397209 */ /* 0x000fe20007810000 */
[----:B------:R-:W0:Y:S03]  /*4740*/  MUFU.EX2 R54, R54 ;  /* 0x0000003600367308 */ /* 0x000e260000000800 */
[----:B------:R-:W-:-:S04]  /*4750*/  FMNMX.FTZ R57, R38, R57, !PT ;  /* 0x0000003926397209 */ /* 0x000fc80007810000 */
[----:B------:R-:W-:Y:S01]  /*4760*/  FMNMX.FTZ R57, R40, R57, !PT ;  /* 0x0000003928397209 */ /* 0x000fe20007810000 */
[----:B------:R-:W-:Y:S03]  /*4770*/  MUFU.EX2 R55, R55 ;  /* 0x0000003700377308 */ /* 0x000fe60000000800 */
[----:B------:R-:W-:-:S04]  /*4780*/  FMNMX.FTZ R52, R42, R57, !PT ;  /* 0x000000392a347209 */ /* 0x000fc80007810000 */
[----:B------:R-:W-:Y:S01]  /*4790*/  FMNMX.FTZ R52, R41, R52, !PT ;  /* 0x0000003429347209 */ /* 0x000fe20007810000 */
[----:B------:R-:W1:Y:S01]  /*47a0*/  MUFU.EX2 R50, R50 ;  /* 0x0000003200327308 */ /* 0x000e620000000800 */
[----:B0-----:R-:W-:-:S03]  /*47b0*/  F2FP.F16.F32.PACK_AB R180, R54, R53 ;  /* 0x0000003536b4723e */ /* 0x001fc600000000ff */
[----:B------:R-:W0:Y:S04]  /*47c0*/  SHFL.BFLY PT, R51, R52, 0x2, 0x1f ;  /* 0x0c401f0034337f89 */ /* 0x000e2800000e0000 */
[----:B------:R-:W-:Y:S08]  /*47d0*/  MUFU.EX2 R49, R49 ;  /* 0x0000003100317308 */ /* 0x000ff00000000800 */
[----:B------:R-:W2:Y:S01]  /*47e0*/  MUFU.EX2 R48, R48 ;  /* 0x0000003000307308 */ /* 0x000ea20000000800 */
[----:B-1----:R-:W-:-:S07]  /*47f0*/  F2FP.F16.F32.PACK_AB R182, R50, R55 ;  /* 0x0000003732b6723e */ /* 0x002fce00000000ff */
[----:B------:R-:W-:Y:S01]  /*4800*/  MUFU.EX2 R47, R47 ;  /* 0x0000002f002f7308 */ /* 0x000fe20000000800 */
[----:B0-----:R-:W-:Y:S01]  /*4810*/  FMNMX.FTZ R51, R52, R51, !PT ;  /* 0x0000003334337209 */ /* 0x001fe20007810000 */
[----:B------:R-:W-:-:S06]  /*4820*/  FFMA.FTZ R52, R44, UR10, -R62 ;  /* 0x0000000a2c347c23 */ /* 0x000fcc000801083e */
[----:B------:R-:W0:Y:S01]  /*4830*/  MUFU.EX2 R46, R46 ;  /* 0x0000002e002e7308 */ /* 0x000e220000000800 */
[----:B------:R-:W1:Y:S01]  /*4840*/  SHFL.BFLY PT, R44, R51, 0x1, 0x1f ;  /* 0x0c201f00332c7f89 */ /* 0x000e6200000e0000 */
[----:B--2---:R-:W-:-:S06]  /*4850*/  F2FP.F16.F32.PACK_AB R176, R48, R49 ;  /* 0x0000003130b0723e */ /* 0x004fcc00000000ff */
[----:B------:R-:W-:Y:S08]  /*4860*/  MUFU.EX2 R45, R45 ;  /* 0x0000002d002d7308 */ /* 0x000ff00000000800 */
[----:B------:R-:W2:Y:S01]  /*4870*/  MUFU.EX2 R52, R52 ;  /* 0x0000003400347308 */ /* 0x000ea20000000800 */
[----:B0-----:R-:W-:-:S07]  /*4880*/  F2FP.F16.F32.PACK_AB R178, R46, R47 ;  /* 0x0000002f2eb2723e */ /* 0x001fce00000000ff */
[----:B------:R-:W-:Y:S01]  /*4890*/  MUFU.EX2 R43, R43 ;  /* 0x0000002b002b7308 */ /* 0x000fe20000000800 */
[----:B-1----:R-:W-:-:S04]  /*48a0*/  FMNMX.FTZ R9, R51, R44, !PT ;  /* 0x0000002c33097209 */ /* 0x002fc80007810000 */
[C---:B------:R-:W-:Y:S01]  /*48b0*/  FSETP.NEU.FTZ.AND P1, PT, R9.reuse, -INF , PT ;  /* 0xff8000000900780b */ /* 0x040fe20003f3d000 */
[----:B------:R-:W-:Y:S02]  /*48c0*/  FMUL.FTZ R44, R9, UR10 ;  /* 0x0000000a092c7c20 */ /* 0x000fe40008410000 */
[----:B------:R0:W-:Y:S01]  /*48d0*/  MUFU.EX2 R51, R10 ;  /* 0x0000000a00337308 */ /* 0x0001e20000000800 */
[----:B--2---:R-:W-:Y:S02]  /*48e0*/  F2FP.F16.F32.PACK_AB R172, R52, R45 ;  /* 0x0000002d34ac723e */ /* 0x004fe400000000ff */
[----:B------:R-:W-:Y:S02]  /*48f0*/  FSEL R57, R44, RZ, P1 ;  /* 0x000000ff2c397208 */ /* 0x000fe40000800000 */
[----:B------:R-:W-:-:S03]  /*4900*/  PLOP3.LUT P1, PT, PT, PT, UP0, 0x40, 0x0 ;  /* 0x000000000000781c */ /* 0x000fc60003f2e808 */
[--C-:B------:R-:W-:Y:S01]  /*4910*/  FFMA.FTZ R58, R58, UR10, -R57.reuse ;  /* 0x0000000a3a3a7c23 */ /* 0x100fe20008010839 */
[----:B------:R-:W-:Y:S01]  /*4920*/  FFMA.FTZ R11, R11, UR10, -R57 ;  /* 0x0000000a0b0b7c23 */ /* 0x000fe20008010839 */
[----:B0-----:R-:W-:Y:S01]  /*4930*/  FADD.FTZ R10, R190, R59 ;  /* 0x0000003bbe0a7221 */ /* 0x001fe20000010000 */
[--C-:B------:R-:W-:Y:S01]  /*4940*/  FFMA.FTZ R12, R12, UR10, -R57.reuse ;  /* 0x0000000a0c0c7c23 */ /* 0x100fe20008010839 */
[--C-:B------:R-:W-:Y:S01]  /*4950*/  FFMA.FTZ R13, R13, UR10, -R57.reuse ;  /* 0x0000000a0d0d7c23 */ /* 0x100fe20008010839 */
[--C-:B------:R-:W-:Y:S01]  /*4960*/  FFMA.FTZ R14, R14, UR10, -R57.reuse ;  /* 0x0000000a0e0e7c23 */ /* 0x100fe20008010839 */
        /* <DEDUP_REMOVED lines=8> */
[----:B------:R-:W0:Y:S01]  /*49f0*/  MUFU.EX2 R11, R11 ;  /* 0x0000000b000b7308 */ /* 0x000e220000000800 */
[----:B------:R-:W-:Y:S01]  /*4a00*/  FADD.FTZ R59, R37, R10 ;  /* 0x0000000a253b7221 */ /* 0x000fe20000010000 */
[--C-:B------:R-:W-:Y:S01]  /*4a10*/  FFMA.FTZ R26, R26, UR10, -R57.reuse ;  /* 0x0000000a1a1a7c23 */ /* 0x100fe20008010839 */
[--C-:B------:R-:W-:Y:S01]  /*4a20*/  FFMA.FTZ R27, R27, UR10, -R57.reuse ;  /* 0x0000000a1b1b7c23 */ /* 0x100fe20008010839 */
[----:B------:R-:W-:Y:S01]  /*4a30*/  FFMA.FTZ R28, R28, UR10, -R57 ;  /* 0x0000000a1c1c7c23 */ /* 0x000fe20008010839 */
[----:B------:R-:W-:Y:S01]  /*4a40*/  FADD.FTZ R10, R186, R59 ;  /* 0x0000003bba0a7221 */ /* 0x000fe20000010000 */
[--C-:B------:R-:W-:Y:S01]  /*4a50*/  FFMA.FTZ R29, R29, UR10, -R57.reuse ;  /* 0x0000000a1d1d7c23 */ /* 0x100fe20008010839 */
[--C-:B------:R-:W-:Y:S01]  /*4a60*/  FFMA.FTZ R30, R30, UR10, -R57.reuse ;  /* 0x0000000a1e1e7c23 */ /* 0x100fe20008010839 */
[----:B------:R-:W1:Y:S01]  /*4a70*/  MUFU.EX2 R12, R12 ;  /* 0x0000000c000c7308 */ /* 0x000e620000000800 */
[----:B------:R-:W-:Y:S01]  /*4a80*/  FADD.FTZ R10, R39, R10 ;  /* 0x0000000a270a7221 */ /* 0x000fe20000010000 */
[--C-:B------:R-:W-:Y:S01]  /*4a90*/  FFMA.FTZ R32, R32, UR10, -R57.reuse ;  /* 0x0000000a20207c23 */ /* 0x100fe20008010839 */
[--C-:B------:R-:W-:Y:S01]  /*4aa0*/  FFMA.FTZ R31, R31, UR10, -R57.reuse ;  /* 0x0000000a1f1f7c23 */ /* 0x100fe20008010839 */
[--C-:B------:R-:W-:Y:S01]  /*4ab0*/  FFMA.FTZ R0, R0, UR10, -R57.reuse ;  /* 0x0000000a00007c23 */ /* 0x100fe20008010839 */
[----:B------:R-:W-:Y:S01]  /*4ac0*/  FADD.FTZ R61, R53, R10 ;  /* 0x0000000a353d7221 */ /* 0x000fe20000010000 */
[--C-:B------:R-:W-:Y:S01]  /*4ad0*/  FFMA.FTZ R36, R36, UR10, -R57.reuse ;  /* 0x0000000a24247c23 */ /* 0x100fe20008010839 */
[----:B------:R-:W-:Y:S01]  /*4ae0*/  FFMA.FTZ R34, R34, UR10, -R57 ;  /* 0x0000000a22227c23 */ /* 0x000fe20008010839 */
[----:B------:R-:W2:Y:S01]  /*4af0*/  MUFU.EX2 R13, R13 ;  /* 0x0000000d000d7308 */ /* 0x000ea20000000800 */
[----:B0-----:R-:W-:Y:S01]  /*4b00*/  FADD.FTZ R59, R58, R11 ;  /* 0x0000000b3a3b7221 */ /* 0x001fe20000010000 */
[----:B------:R-:W-:Y:S01]  /*4b10*/  FADD.FTZ R44, R54, R61 ;  /* 0x0000003d362c7221 */ /* 0x000fe20000010000 */
[--C-:B------:R-:W-:Y:S01]  /*4b20*/  FFMA.FTZ R38, R38, UR10, -R57.reuse ;  /* 0x0000000a26267c23 */ /* 0x100fe20008010839 */
[--C-:B------:R-:W-:Y:S01]  /*4b30*/  FFMA.FTZ R40, R40, UR10, -R57.reuse ;  /* 0x0000000a28287c23 */ /* 0x100fe20008010839 */
[--C-:B------:R-:W-:Y:S01]  /*4b40*/  FFMA.FTZ R42, R42, UR10, -R57.reuse ;  /* 0x0000000a2a2a7c23 */ /* 0x100fe20008010839 */
[----:B------:R-:W-:Y:S01]  /*4b50*/  FADD.FTZ R61, R55, R44 ;  /* 0x0000002c373d7221 */ /* 0x000fe20000010000 */
[----:B------:R-:W-:Y:S01]  /*4b60*/  FFMA.FTZ R41, R41, UR10, -R57 ;  /* 0x0000000a29297c23 */ /* 0x000fe20008010839 */
[----:B------:R-:W0:Y:S01]  /*4b70*/  MUFU.EX2 R14, R14 ;  /* 0x0000000e000e7308 */ /* 0x000e220000000800 */
[----:B-1----:R-:W-:Y:S01]  /*4b80*/  FADD.FTZ R10, R12, R59 ;  /* 0x0000003b0c0a7221 */ /* 0x002fe20000010000 */
[----:B------:R-:W-:Y:S01]  /*4b90*/  FADD.FTZ R44, R50, R61 ;  /* 0x0000003d322c7221 */ /* 0x000fe20000010000 */
[----:B------:R-:W-:-:S02]  /*4ba0*/  F2FP.F16.F32.PACK_AB R190, R35, R190 ;  /* 0x000000be23be723e */ /* 0x000fc400000000ff */
[----:B------:R-:W-:Y:S01]  /*4bb0*/  F2FP.F16.F32.PACK_AB R184, R37, R184 ;  /* 0x000000b825b8723e */ /* 0x000fe200000000ff */
[----:B------:R-:W-:Y:S01]  /*4bc0*/  FADD.FTZ R61, R49, R44 ;  /* 0x0000002c313d7221 */ /* 0x000fe20000010000 */
[----:B------:R-:W-:Y:S01]  /*4bd0*/  F2FP.F16.F32.PACK_AB R186, R39, R186 ;  /* 0x000000ba27ba723e */ /* 0x000fe200000000ff */
[----:B------:R-:W1:Y:S01]  /*4be0*/  MUFU.EX2 R15, R15 ;  /* 0x0000000f000f7308 */ /* 0x000e620000000800 */
[----:B--2---:R-:W-:Y:S01]  /*4bf0*/  FADD.FTZ R59, R13, R10 ;  /* 0x0000000a0d3b7221 */ /* 0x004fe20000010000 */
[----:B------:R-:W-:Y:S01]  /*4c00*/  FADD.FTZ R44, R48, R61 ;  /* 0x0000003d302c7221 */ /* 0x000fe20000010000 */
[----:B------:R-:W-:Y:S02]  /*4c10*/  F2FP.F16.F32.PACK_AB R189, R11, R58 ;  /* 0x0000003a0bbd723e */ /* 0x000fe400000000ff */
[----:B------:R-:W-:Y:S01]  /*4c20*/  F2FP.F16.F32.PACK_AB R191, R13, R12 ;  /* 0x0000000c0dbf723e */ /* 0x000fe200000000ff */
[----:B------:R-:W-:Y:S02]  /*4c30*/  FADD.FTZ R61, R47, R44 ;  /* 0x0000002c2f3d7221 */ /* 0x000fe40000010000 */
[----:B------:R-:W2:Y:S01]  /*4c40*/  MUFU.EX2 R20, R20 ;  /* 0x0000001400147308 */ /* 0x000ea20000000800 */
[----:B0-----:R-:W-:-:S07]  /*4c50*/  FADD.FTZ R10, R14, R59 ;  /* 0x0000003b0e0a7221 */ /* 0x001fce0000010000 */
[----:B------:R-:W0:Y:S01]  /*4c60*/  MUFU.EX2 R21, R21 ;  /* 0x0000001500157308 */ /* 0x000e220000000800 */
[C---:B-1----:R-:W-:Y:S01]  /*4c70*/  FADD.FTZ R59, R15.reuse, R10 ;  /* 0x0000000a0f3b7221 */ /* 0x042fe20000010000 */
[----:B------:R-:W-:-:S06]  /*4c80*/  F2FP.F16.F32.PACK_AB R185, R15, R14 ;  /* 0x0000000e0fb9723e */ /* 0x000fcc00000000ff */
[----:B------:R-:W1:Y:S01]  /*4c90*/  MUFU.EX2 R24, R24 ;  /* 0x0000001800187308 */ /* 0x000e620000000800 */
[----:B--2---:R-:W-:-:S07]  /*4ca0*/  FADD.FTZ R10, R20, R59 ;  /* 0x0000003b140a7221 */ /* 0x004fce0000010000 */
        /* <DEDUP_REMOVED lines=18> */
[----:B------:R0:W3:Y:S01]  /*4dd0*/  MUFU.EX2 R179, R32 ;  /* 0x0000002000b37308 */ /* 0x0000e20000000800 */
[----:B-1----:R-:W-:-:S07]  /*4de0*/  FADD.FTZ R10, R30, R33 ;  /* 0x000000211e0a7221 */ /* 0x002fce0000010000 */
[----:B------:R-:W1:Y:S01]  /*4df0*/  MUFU.EX2 R3, R3 ;  /* 0x0000000300037308 */ /* 0x000e620000000800 */
[----:B0-----:R-:W-:Y:S01]  /*4e00*/  FADD.FTZ R32, R46, R61 ;  /* 0x0000003d2e207221 */ /* 0x001fe20000010000 */
[----:B--2---:R-:W-:-:S03]  /*4e10*/  F2FP.F16.F32.PACK_AB R174, R56, R43 ;  /* 0x0000002b38ae723e */ /* 0x004fc600000000ff */
[----:B------:R-:W-:-:S03]  /*4e20*/  FADD.FTZ R57, R45, R32 ;  /* 0x000000202d397221 */ /* 0x000fc60000010000 */
[----:B------:R-:W0:Y:S01]  /*4e30*/  MUFU.EX2 R6, R6 ;  /* 0x0000000600067308 */ /* 0x000e220000000800 */
[----:B------:R-:W-:Y:S01]  /*4e40*/  FADD.FTZ R32, R52, R57 ;  /* 0x0000003934207221 */ /* 0x000fe20000010000 */
[C---:B---3--:R-:W-:Y:S01]  /*4e50*/  FADD.FTZ R10, R179.reuse, R10 ;  /* 0x0000000ab30a7221 */ /* 0x048fe20000010000 */
[----:B------:R-:W-:Y:S02]  /*4e60*/  F2FP.F16.F32.PACK_AB R179, R179, R30 ;  /* 0x0000001eb3b3723e */ /* 0x000fe400000000ff */
[----:B------:R-:W-:-:S03]  /*4e70*/  FADD.FTZ R35, R43, R32 ;  /* 0x000000202b237221 */ /* 0x000fc60000010000 */
[----:B------:R-:W2:Y:S01]  /*4e80*/  MUFU.EX2 R31, R31 ;  /* 0x0000001f001f7308 */ /* 0x000ea20000000800 */
[----:B------:R-:W-:-:S04]  /*4e90*/  FADD.FTZ R32, R56, R35 ;  /* 0x0000002338207221 */ /* 0x000fc80000010000 */
[----:B-1----:R-:W-:-:S03]  /*4ea0*/  FADD.FTZ R35, R3, R32 ;  /* 0x0000002003237221 */ /* 0x002fc60000010000 */
[----:B------:R-:W1:Y:S01]  /*4eb0*/  MUFU.EX2 R0, R0 ;  /* 0x0000000000007308 */ /* 0x000e620000000800 */
[C---:B0-----:R-:W-:Y:S01]  /*4ec0*/  F2FP.F16.F32.PACK_AB R168, R6.reuse, R3 ;  /* 0x0000000306a8723e */ /* 0x041fe200000000ff */
[----:B------:R-:W-:-:S06]  /*4ed0*/  FADD.FTZ R35, R6, R35 ;  /* 0x0000002306237221 */ /* 0x000fcc0000010000 */
[----:B------:R-:W0:Y:S01]  /*4ee0*/  MUFU.EX2 R2, R2 ;  /* 0x0000000200027308 */ /* 0x000e220000000800 */
[----:B--2---:R-:W-:Y:S01]  /*4ef0*/  FADD.FTZ R3, R31, R10 ;  /* 0x0000000a1f037221 */ /* 0x004fe20000010000 */
[----:B------:R-:W-:-:S06]  /*4f00*/  VIADD R10, R72, 0xfffffffe ;  /* 0xfffffffe480a7836 */ /* 0x000fcc0000000000 */
[----:B------:R-:W2:Y:S01]  /*4f10*/  MUFU.EX2 R36, R36 ;  /* 0x0000002400247308 */ /* 0x000ea20000000800 */
[C---:B-1----:R-:W-:Y:S01]  /*4f20*/  FADD.FTZ R3, R0.reuse, R3 ;  /* 0x0000000300037221 */ /* 0x042fe20000010000 */
[----:B------:R-:W-:-:S06]  /*4f30*/  F2FP.F16.F32.PACK_AB R173, R0, R31 ;  /* 0x0000001f00ad723e */ /* 0x000fcc00000000ff */
[----:B------:R-:W1:Y:S01]  /*4f40*/  MUFU.EX2 R175, R34 ;  /* 0x0000002200af7308 */ /* 0x000e620000000800 */
[----:B0-----:R-:W-:Y:S01]  /*4f50*/  FADD.FTZ R32, R2, R35 ;  /* 0x0000002302207221 */ /* 0x001fe20000010000 */
[----:B------:R-:W-:-:S03]  /*4f60*/  F2FP.F16.F32.PACK_AB R170, R51, R2 ;  /* 0x0000000233aa723e */ /* 0x000fc600000000ff */
[----:B------:R-:W-:-:S03]  /*4f70*/  FADD.FTZ R6, R51, R32 ;  /* 0x0000002033067221 */ /* 0x000fc60000010000 */
        /* <DEDUP_REMOVED lines=9> */
[----:B------:R-:W-:-:S03]  /*5010*/  F2FP.F16.F32.PACK_AB R169, R169, R38 ;  /* 0x00000026a9a9723e */ /* 0x000fc600000000ff */
        /* <DEDUP_REMOVED lines=15> */
.L_x_4510:
[----:B------:R-:W-:Y:S02]  /*5110*/  ULDC UR15, c[0x0][0x9e4] ;  /* 0x00027900000f7ab9 */ /* 0x000fe40000000800 */
[----:B------:R-:W-:-:S11]  /*5120*/  UISETP.NE.AND UP0, UPT, UR15, 0x1, UPT ;  /* 0x000000010f00788c */ /* 0x000fd6000bf05270 */
[----:B------:R-:W-:Y:S02]  /*5130*/  @UP0 ULDC.64 UR4, c[0x0][0x9e8] ;  /* 0x00027a0000040ab9 */ /* 0x000fe40000000a00 */
[----:B------:R-:W-:-:S04]  /*5140*/  UIMAD.WIDE.U32 UR6, UR18, UR4, URZ ;  /* 0x00000004120672a5 */ /* 0x000fc8000f8e003f */
[----:B------:R-:W-:-:S12]  /*5150*/  @UP0 USHF.R.U32.HI UR18, URZ, UR5, UR7 ;  /* 0x000000053f120299 */ /* 0x000fd80008011607 */
.L_x_4511:
[----:B------:R-:W-:-:S04]  /*5160*/  UIMAD UR15, UR18, UR15, UR15 ;  /* 0x0000000f120f72a4 */ /* 0x000fc8000f8e020f */
[----:B------:R-:W-:-:S04]  /*5170*/  UISETP.LT.AND UP0, UPT, UR14, UR15, UPT ;  /* 0x0000000f0e00728c */ /* 0x000fc8000bf01270 */
[----:B------:R-:W-:-:S12]  /*5180*/  USEL UR14, UR14, UR15, UP0 ;  /* 0x0000000f0e0e7287 */ /* 0x000fd80008000000 */
.L_x_4509:
        /* <DEDUP_REMOVED lines=64> */
[----:B------:R-:W-:Y:S01]  /*5590*/  IMAD.MOV.U32 R119, RZ, RZ, RZ ;  /* 0x000000ffff777224 */ /* 0x000fe200078e00ff */
[----:B------:R-:W-:Y:S01]  /*55a0*/  ULDC UR54, c[0x0][0x9dc] ;  /* 0x0002770000367ab9 */ /* 0x000fe20000000800 */
[----:B------:R-:W-:Y:S01]  /*55b0*/  ULDC UR5, c[0x0][0x9d8] ;  /* 0x0002760000057ab9 */ /* 0x000fe20000000800 */
[----:B------:R-:W-:Y:S01]  /*55c0*/  ULDC UR51, c[0x0][0x988] ;  /* 0x0002620000337ab9 */ /* 0x000fe20000000800 */
[----:B------:R-:W-:-:S05]  /*55d0*/  ULDC UR55, c[0x0][0x9e0] ;  /* 0x0002780000377ab9 */ /* 0x000fca0000000800 */
.L_x_4531:
[----:B------:R-:W-:-:S04]  /*55e0*/  UISETP.NE.AND UP0, UPT, UR4, 0x1, UPT ;  /* 0x000000010400788c */ /* 0x000fc8000bf05270 */
[----:B------:R-:W-:-:S04]  /*55f0*/  USEL UR39, URZ, 0x1, UP0 ;  /* 0x000000013f277887 */ /* 0x000fc80008000000 */
[----:B------:R-:W-:Y:S01]  /*5600*/  ULOP3.LUT UR39, UR46, UR39, URZ, 0x3c, !UPT ;  /* 0x000000272e277292 */ /* 0x000fe2000f8e3c3f */
[----:B------:R-:W-:Y:S11]  /*5610*/  @!P0 BRA `(.L_x_4513) ;  /* 0x0000000000048947 */ /* 0x000ff60003800000 */
[----:B------:R-:W-:Y:S01]  /*5620*/  BPT.TRAP 0x1 ;  /* 0x000000040000795c */ /* 0x000fe20000300000 */
.L_x_4513:
        /* <DEDUP_REMOVED lines=9> */
.L_x_4514:
[----:B-1----:R-:W-:Y:S05]  /*56c0*/  @P1 BRA `(.L_x_4515) ;  /* 0x0000000000081947 */ /* 0x002fea0003800000 */
[----:B------:R-:W1:Y:S02]  /*56d0*/  SYNCS.PHASECHK.TRANS64.TRYWAIT P1, [UR6+0x30830], R8 ;  /* 0x03083008ff0075a7 */ /* 0x000e640008020146 */
[----:B-1----:R-:W-:Y:S05]  /*56e0*/  @!P1 BRA `(.L_x_4516) ;  /* 0x0000014800f09947 */ /* 0x002fea0003800000 */
.L_x_4515:
        /* <DEDUP_REMOVED lines=12> */
[-C--:B------:R-:W-:Y:S01]  /*57b0*/  FMUL.FTZ R24, R24, R0.reuse ;  /* 0x0000000018187220 */ /* 0x080fe20000410000 */
[----:B------:R-:W-:Y:S01]  /*57c0*/  UIMAD UR7, UR38, 0x900, UR7 ;  /* 0x00000900260778a4 */ /* 0x000fe2000f8e0207 */
[-C--:B------:R-:W-:Y:S01]  /*57d0*/  FMUL.FTZ R25, R25, R0.reuse ;  /* 0x0000000019197220 */ /* 0x080fe20000410000 */
[-C--:B------:R-:W-:Y:S01]  /*57e0*/  FMUL.FTZ R28, R28, R0.reuse ;  /* 0x000000001c1c7220 */ /* 0x080fe20000410000 */
[-C--:B------:R-:W-:Y:S01]  /*57f0*/  FMUL.FTZ R29, R29, R0.reuse ;  /* 0x000000001d1d7220 */ /* 0x080fe20000410000 */
        /* <DEDUP_REMOVED lines=9> */
[----:B------:R-:W-:Y:S01]  /*5890*/  UMOV UR40, UR56 ;  /* 0x0000003800287c82 */ /* 0x000fe20008000000 */
[----:B------:R-:W-:Y:S01]  /*58a0*/  UMOV UR41, UR57 ;  /* 0x0000003900297c82 */ /* 0x000fe20008000000 */
        /* <DEDUP_REMOVED lines=142> */
.L_x_4517:
[----:B------:R-:W-:Y:S01]  /*6190*/  ULEA UR7, UR4, UR60, 0x3 ;  /* 0x0000003c04077291 */ /* 0x000fe2000f8e183f */
[----:B------:R-:W-:-:S05]  /*61a0*/  IMAD.U32 R0, RZ, RZ, UR46 ;  /* 0x0000002eff007e24 */ /* 0x000fca000f8e00ff */
[----:B------:R-:W-:-:S04]  /*61b0*/  SHF.L.U32 R0, R0, 0x1f, RZ ;  /* 0x0000001f00007819 */ /* 0x000fc800000006ff */
[----:B------:R2:W3:Y:S01]  /*61c0*/  SYNCS.PHASECHK.TRANS64.TRYWAIT P1, [UR7+0x30850], R0 ;  /* 0x03085000ff0075a7 */ /* 0x0004e20008020147 */
[----:B------:R-:W-:Y:S05]  /*61d0*/  @!P0 BRA `(.L_x_4518) ;  /* 0x0000000000048947 */ /* 0x000fea0003800000 */
[----:B------:R-:W-:Y:S01]  /*61e0*/  BPT.TRAP 0x1 ;  /* 0x000000040000795c */ /* 0x000fe20000300000 */
.L_x_4518:
[----:B---3--:R-:W-:Y:S05]  /*61f0*/  @P1 BRA `(.L_x_4519) ;  /* 0x0000000000081947 */ /* 0x008fea0003800000 */
[----:B------:R-:W3:Y:S02]  /*6200*/  SYNCS.PHASECHK.TRANS64.TRYWAIT P1, [UR7+0x30850], R0 ;  /* 0x03085000ff0075a7 */ /* 0x000ee40008020147 */
[----:B---3--:R-:W-:Y:S05]  /*6210*/  @!P1 BRA `(.L_x_4520) ;  /* 0x00000140003c9947 */ /* 0x008fea0003800000 */
.L_x_4519:
        /* <DEDUP_REMOVED lines=37> */
.L_x_4521:
        /* <DEDUP_REMOVED lines=9> */
[----:B------:R-:W4:Y:S01]  /*6500*/  S2UR UR10, SR_CgaCtaId ;  /* 0x00000000000a79c3 */ /* 0x000f220000008800 */
[----:B------:R-:W-:Y:S01]  /*6510*/  FMUL.FTZ R20, R127, UR5 ;  /* 0x000000057f147c20 */ /* 0x000fe20008410000 */
[----:B--23--:R-:W-:Y:S01]  /*6520*/  FMUL.FTZ R0, R122, UR5 ;  /* 0x000000057a007c20 */ /* 0x00cfe20008410000 */
[----:B------:R-:W-:Y:S01]  /*6530*/  FMUL.FTZ R2, R123, UR5 ;  /* 0x000000057b027c20 */ /* 0x000fe20008410000 */
[----:B------:R-:W-:Y:S01]  /*6540*/  UISETP.NE.AND UP1, UPT, UR4, URZ, UPT ;  /* 0x0000003f0400728c */ /* 0x000fe2000bf25270 */
[----:B------:R-:W-:Y:S01]  /*6550*/  R2UR UR4, R23 ;  /* 0x00000000170472ca */ /* 0x000fe200000e0000 */
        /* <DEDUP_REMOVED lines=9> */
[----:B------:R-:W-:Y:S01]  /*65f0*/  FMUL.FTZ R132, R137, UR5 ;  /* 0x0000000589847c20 */ /* 0x000fe20008410000 */
[----:B------:R-:W-:Y:S01]  /*6600*/  FMUL.FTZ R121, R130, UR5 ;  /* 0x0000000582797c20 */ /* 0x000fe20008410000 */
[----:B------:R-:W-:Y:S01]  /*6610*/  FMUL.FTZ R128, R133, UR5 ;  /* 0x0000000585807c20 */ /* 0x000fe20008410000 */
[----:B------:R-:W-:Y:S01]  /*6620*/  VIADD R161, R192, UR4 ;  /* 0x00000004c0a17c36 */ /* 0x000fe20008000000 */
[----:B------:R-:W-:Y:S01]  /*6630*/  @UP1 ULDC UR4, c[0x0][0x44c] ;  /* 0x0001130000041ab9 */ /* 0x000fe20000000800 */
[----:B------:R-:W-:Y:S01]  /*6640*/  FMUL.FTZ R126, R135, UR5 ;  /* 0x00000005877e7c20 */ /* 0x000fe20008410000 */
[----:B------:R-:W-:Y:S01]  /*6650*/  FMUL.FTZ R131, R136, UR5 ;  /* 0x0000000588837c20 */ /* 0x000fe20008410000 */
[----:B------:R-:W-:Y:S01]  /*6660*/  FMUL.FTZ R129, R138, UR5 ;  /* 0x000000058a817c20 */ /* 0x000fe20008410000 */
[----:B01----:R-:W-:Y:S01]  /*6670*/  @P1 IMAD.HI.U32 R8, R161, UR4, RZ ;  /* 0x00000004a1081c27 */ /* 0x003fe2000f8e00ff */
[----:B------:R-:W-:-:S03]  /*6680*/  @UP1 ULDC UR4, c[0x0][0x450] ;  /* 0x0001140000041ab9 */ /* 0x000fc60000000800 */
[----:B------:R-:W-:Y:S01]  /*6690*/  FMUL.FTZ R137, R146, UR5 ;  /* 0x0000000592897c20 */ /* 0x000fe20008410000 */
[----:B------:R-:W-:Y:S01]  /*66a0*/  UISETP.NE.AND UP0, UPT, UR61, URZ, UPT ;  /* 0x0000003f3d00728c */ /* 0x000fe2000bf05270 */
        /* <DEDUP_REMOVED lines=24> */
[----:B------:R-:W-:-:S02]  /*6830*/  IMAD R164, R10, -0x60, RZ ;  /* 0xffffffa00aa47824 */ /* 0x000fc400078e02ff */
[----:B------:R-:W-:Y:S01]  /*6840*/  FMUL.FTZ R158, R167, UR5 ;  /* 0x00000005a79e7c20 */ /* 0x000fe20008410000 */
[----:B------:R-:W-:Y:S01]  /*6850*/  UIADD3 UR6, UR6, 0x30840, URZ ;  /* 0x0003084006067890 */ /* 0x000fe2000fffe03f */
[----:B------:R-:W-:Y:S01]  /*6860*/  PLOP3.LUT P1, PT, PT, PT, UP0, 0x40, 0x0 ;  /* 0x000000000000781c */ /* 0x000fe20003f2e808 */
[----:B------:R-:W1:Y:S01]  /*6870*/  MUFU.TANH R13, R13 ;  /* 0x0000000d000d7308 */ /* 0x000e620000002400 */
[----:B------:R-:W-:Y:S01]  /*6880*/  IADD3 R8, -R19, 0x1, R164 ;  /* 0x0000000113087810 */ /* 0x000fe20007ffe1a4 */
[----:B----4-:R-:W-:Y:S01]  /*6890*/  UPRMT UR6, UR10, 0x654, UR6 ;  /* 0x000006540a067896 */ /* 0x010fe20008000006 */
[----:B------:R-:W-:Y:S01]  /*68a0*/  IMAD.IADD R159, R164, 0x1, -R19 ;  /* 0x00000001a49f7824 */ /* 0x000fe200078e0a13 */
[----:B------:R-:W-:Y:S01]  /*68b0*/  UMOV UR11, UR54 ;  /* 0x00000036000b7c82 */ /* 0x000fe20008000000 */
[----:B------:R-:W-:Y:S01]  /*68c0*/  IADD3 R8, -R18, R8, R17 ;  /* 0x0000000812087210 */ /* 0x000fe20007ffe111 */
[----:B------:R-:W-:Y:S02]  /*68d0*/  ULOP3.LUT UR4, URZ, UR11, URZ, 0x33, !UPT ;  /* 0x0000000b3f047292 */ /* 0x000fe4000f8e333f */
[----:B------:R-:W2:Y:S02]  /*68e0*/  MUFU.TANH R14, R14 ;  /* 0x0000000e000e7308 */ /* 0x000ea40000002400 */
[C---:B------:R-:W-:Y:S01]  /*68f0*/  VIADD R167, R8.reuse, UR55 ;  /* 0x0000003708a77c36 */ /* 0x040fe20008000000 */
[----:B------:R-:W-:Y:S01]  /*6900*/  SYNCS.ARRIVE.TRANS64.RED.A1T0 RZ, [UR6], RZ ;  /* 0x000000ffffff79a7 */ /* 0x000fe20008100406 */
[----:B------:R-:W-:-:S02]  /*6910*/  VIADD R166, R8, UR4 ;  /* 0x0000000408a67c36 */ /* 0x000fc40008000000 */
        /* <DEDUP_REMOVED lines=49> */
[----:B------:R-:W-:Y:S01]  /*6c30*/  IADD3 R168, -R18, R17, R168 ;  /* 0x0000001112a87210 */ /* 0x000fe20007ffe1a8 */
[----:B------:R-:W-:Y:S03]  /*6c40*/  BSSY B0, `(.L_x_4523) ;  /* 0x0000010000007945 */ /* 0x000fe60003800000 */
        /* <DEDUP_REMOVED lines=10> */
.L_x_4524:
[----:B------:R-:W-:-:S05]  /*6cf0*/  IMAD.U32 R170, RZ, RZ, UR50 ;  /* 0x00000032ffaa7e24 */ /* 0x000fca000f8e00ff */
[----:B------:R-:W-:-:S13]  /*6d00*/  ISETP.NE.AND P1, PT, R170, 0x1, PT ;  /* 0x00000001aa00780c */ /* 0x000fda0003f25270 */
[----:B------:R-:W1:Y:S02]  /*6d10*/  @P1 LDC.64 R8, c[0x0][0x9e8] ;  /* 0x00027a00ff081b82 */ /* 0x000e640000000a00 */
[----:B-1----:R-:W-:-:S05]  /*6d20*/  @P1 IMAD.HI.U32 R8, R168, R8, RZ ;  /* 0x00000008a8081227 */ /* 0x002fca00078e00ff */
[----:B------:R-:W-:-:S07]  /*6d30*/  @P1 SHF.R.U32.HI R168, RZ, R9, R8 ;  /* 0x00000009ffa81219 */ /* 0x000fce0000011608 */
.L_x_4525:
[----:B------:R-:W-:Y:S05]  /*6d40*/  BSYNC B0 ;  /* 0x0000000000007941 */ /* 0x000fea0003800000 */
.L_x_4523:
[----:B------:R-:W-:-:S05]  /*6d50*/  IMAD R168, R168, R170, R159 ;  /* 0x000000aaa8a87224 */ /* 0x000fca00078e029f */
[----:B------:R-:W-:Y:S02]  /*6d60*/  VIADDMNMX R165, R168, R170, R165, PT ;  /* 0x000000aaa8a57246 */ /* 0x000fe400038001a5 */
[----:B------:R-:W-:-:S07]  /*6d70*/  VIMNMX R163, R163, R168, !PT ;  /* 0x000000a8a3a37248 */ /* 0x000fce0007fe0100 */
.L_x_4522:
[C---:B------:R-:W-:Y:S01]  /*6d80*/  ISETP.GE.AND P6, PT, R164.reuse, 0xa, PT ;  /* 0x0000000aa400780c */ /* 0x040fe20003fc6270 */
[----:B------:R-:W-:Y:S01]  /*6d90*/  UISETP.NE.AND UP0, UPT, UR61, URZ, UPT ;  /* 0x0000003f3d00728c */ /* 0x000fe2000bf05270 */
        /* <DEDUP_REMOVED lines=33> */
[----:B------:R-:W-:-:S04]  /*6fb0*/  ISETP.GT.AND P3, PT, R163, 0x19, !P4 ;  /* 0x00000019a300780c */ /* 0x000fc80006764270 */
[----:B------:R-:W-:Y:S02]  /*6fc0*/  ISETP.LT.OR P3, PT, R165, 0x1a, P3 ;  /* 0x0000001aa500780c */ /* 0x000fe40001f61670 */
        /* <DEDUP_REMOVED lines=103> */
[----:B------:R-:W-:Y:S01]  /*7640*/  IADD3 R13, -R18, R17, R13 ;  /* 0x00000011120d7210 */ /* 0x000fe20007ffe10d */
[----:B------:R-:W-:Y:S03]  /*7650*/  BSSY B0, `(.L_x_4527) ;  /* 0x0000010000007945 */ /* 0x000fe60003800000 */
        /* <DEDUP_REMOVED lines=10> */
.L_x_4528:
[----:B------:R-:W-:-:S05]  /*7700*/  IMAD.U32 R164, RZ, RZ, UR50 ;  /* 0x00000032ffa47e24 */ /* 0x000fca000f8e00ff */
[----:B------:R-:W-:-:S13]  /*7710*/  ISETP.NE.AND P6, PT, R164, 0x1, PT ;  /* 0x00000001a400780c */ /* 0x000fda0003fc5270 */
[----:B------:R-:W0:Y:S02]  /*7720*/  @P6 LDC.64 R8, c[0x0][0x9e8] ;  /* 0x00027a00ff086b82 */ /* 0x000e240000000a00 */
[----:B0-----:R-:W-:-:S05]  /*7730*/  @P6 IMAD.HI.U32 R8, R13, R8, RZ ;  /* 0x000000080d086227 */ /* 0x001fca00078e00ff */
[----:B------:R-:W-:-:S07]  /*7740*/  @P6 SHF.R.U32.HI R13, RZ, R9, R8 ;  /* 0x00000009ff0d6219 */ /* 0x000fce0000011608 */
.L_x_4529:
[----:B------:R-:W-:Y:S05]  /*7750*/  BSYNC B0 ;  /* 0x0000000000007941 */ /* 0x000fea0003800000 */
.L_x_4527:
[----:B------:R-:W-:-:S05]  /*7760*/  IMAD R13, R13, R164, R159 ;  /* 0x000000a40d0d7224 */ /* 0x000fca00078e029f */
[----:B------:R-:W-:Y:S02]  /*7770*/  VIADDMNMX R167, R13, R164, R167, PT ;  /* 0x000000a40da77246 */ /* 0x000fe400038001a7 */
[----:B------:R-:W-:-:S07]  /*7780*/  VIMNMX R166, R166, R13, !PT ;  /* 0x0000000da6a67248 */ /* 0x000fce0007fe0100 */
.L_x_4526:
[----:B------:R-:W-:Y:S01]  /*7790*/  ISETP.GT.AND P1, PT, R166, 0x1, !P1 ;  /* 0x00000001a600780c */ /* 0x000fe20004f24270 */
[----:B------:R-:W-:Y:S01]  /*77a0*/  UMOV UR10, UR51 ;  /* 0x00000033000a7c82 */ /* 0x000fe20008000000 */
[----:B------:R-:W-:Y:S02]  /*77b0*/  FMNMX.FTZ R9, R168, R11, !PT ;  /* 0x0000000ba8097209 */ /* 0x000fe40007810000 */
[----:B------:R-:W-:Y:S02]  /*77c0*/  ISETP.LT.OR P1, PT, R167, 0x2, P1 ;  /* 0x00000002a700780c */ /* 0x000fe40000f21670 */
[----:B------:R-:W-:Y:S02]  /*77d0*/  LOP3.LUT P6, RZ, R16, 0x20000, RZ, 0xc0, !PT ;  /* 0x0002000010ff7812 */ /* 0x000fe400078cc0ff */
[----:B------:R-:W-:Y:S02]  /*77e0*/  FSEL R2, R2, -INF , !P1 ;  /* 0xff80000002027808 */ /* 0x000fe40004800000 */
[----:B------:R-:W-:-:S02]  /*77f0*/  LOP3.LUT P1, RZ, R16, 0x4, RZ, 0xc0, !PT ;  /* 0x0000000410ff7812 */ /* 0x000fc4000782c0ff */
[C---:B------:R-:W-:Y:S02]  /*7800*/  ISETP.GT.AND P2, PT, R166.reuse, 0x8, !P2 ;  /* 0x00000008a600780c */ /* 0x040fe40005744270 */
[----:B------:R-:W-:Y:S02]  /*7810*/  ISETP.GT.AND P1, PT, R166, 0x9, !P1 ;  /* 0x00000009a600780c */ /* 0x000fe40004f24270 */
[----:B------:R-:W-:Y:S02]  /*7820*/  FMNMX.FTZ R8, R14, R9, !PT ;  /* 0x000000090e087209 */ /* 0x000fe40007810000 */
[C---:B------:R-:W-:Y:S02]  /*7830*/  ISETP.LT.OR P1, PT, R167.reuse, 0xa, P1 ;  /* 0x0000000aa700780c */ /* 0x040fe40000f21670 */
[----:B------:R-:W-:Y:S02]  /*7840*/  ISETP.LT.OR P2, PT, R167, 0x9, P2 ;  /* 0x00000009a700780c */ /* 0x000fe40001741670 */
[----:B------:R-:W-:-:S02]  /*7850*/  FSEL R20, R20, -INF , !P1 ;  /* 0xff80000014147808 */ /* 0x000fc40004800000 */
[----:B------:R-:W-:Y:S02]  /*7860*/  LOP3.LUT P1, RZ, R16, 0x8, RZ, 0xc0, !PT ;  /* 0x0000000810ff7812 */ /* 0x000fe4000782c0ff */
[----:B------:R-:W-:Y:S02]  /*7870*/  FMNMX.FTZ R9, R21, R8, !PT ;  /* 0x0000000815097209 */ /* 0x000fe40007810000 */
[----:B------:R-:W-:Y:S02]  /*7880*/  ISETP.GT.AND P1, PT, R166, 0x10, !P1 ;  /* 0x00000010a600780c */ /* 0x000fe40004f24270 */
[----:B------:R-:W-:Y:S02]  /*7890*/  FSEL R15, R15, -INF , !P2 ;  /* 0xff8000000f0f7808 */ /* 0x000fe40005000000 */
[----:B------:R-:W-:Y:S02]  /*78a0*/  ISETP.LT.OR P1, PT, R167, 0x11, P1 ;  /* 0x00000011a700780c */ /* 0x000fe40000f21670 */
[----:B------:R-:W-:-:S02]  /*78b0*/  LOP3.LUT P2, RZ, R16, 0x10000, RZ, 0xc0, !PT ;  /* 0x0001000010ff7812 */ /* 0x000fc4000784c0ff */
        /* <DEDUP_REMOVED lines=51> */
[C---:B------:R-:W-:Y:S01]  /*7bf0*/  LOP3.LUT P6, RZ, R16.reuse, 0x80, RZ, 0xc0, !PT ;  /* 0x0000008010ff7812 */ /* 0x040fe200078cc0ff */
[----:B------:R-:W0:Y:S01]  /*7c00*/  SHFL.BFLY PT, R8, R9, 0x2, 0x1f ;  /* 0x0c401f0009087f89 */ /* 0x000e2200000e0000 */
[----:B------:R-:W-:Y:S02]  /*7c10*/  FSEL R137, R137, -INF , !P1 ;  /* 0xff80000089897808 */ /* 0x000fe40004800000 */
[----:B------:R-:W-:-:S02]  /*7c20*/  LOP3.LUT P1, RZ, R16, 0x800, RZ, 0xc0, !PT ;  /* 0x0000080010ff7812 */ /* 0x000fc4000782c0ff */
[----:B------:R-:W-:Y:S02]  /*7c30*/  LOP3.LUT P2, RZ, R16, 0x40, RZ, 0xc0, !PT ;  /* 0x0000004010ff7812 */ /* 0x000fe4000784c0ff */
[C---:B------:R-:W-:Y:S02]  /*7c40*/  ISETP.GT.AND P1, PT, R166.reuse, 0x31, !P1 ;  /* 0x00000031a600780c */ /* 0x040fe40004f24270 */
[C---:B------:R-:W-:Y:S02]  /*7c50*/  ISETP.GT.AND P3, PT, R166.reuse, 0x50, !P3 ;  /* 0x00000050a600780c */ /* 0x040fe40005f64270 */
[----:B------:R-:W-:Y:S02]  /*7c60*/  ISETP.LT.OR P1, PT, R167, 0x32, P1 ;  /* 0x00000032a700780c */ /* 0x000fe40000f21670 */
[----:B------:R-:W-:Y:S02]  /*7c70*/  ISETP.GT.AND P4, PT, R166, 0x51, !P4 ;  /* 0x00000051a600780c */ /* 0x000fe40006784270 */
[----:B------:R-:W-:-:S02]  /*7c80*/  FSEL R138, R138, -INF , !P1 ;  /* 0xff8000008a8a7808 */ /* 0x000fc40004800000 */
[----:B------:R-:W-:Y:S02]  /*7c90*/  LOP3.LUT P1, RZ, R16, 0x400, RZ, 0xc0, !PT ;  /* 0x0000040010ff7812 */ /* 0x000fe4000782c0ff */
[C---:B------:R-:W-:Y:S02]  /*7ca0*/  ISETP.LT.OR P3, PT, R167.reuse, 0x51, P3 ;  /* 0x00000051a700780c */ /* 0x040fe40001f61670 */
[C---:B------:R-:W-:Y:S02]  /*7cb0*/  ISETP.GT.AND P1, PT, R166.reuse, 0x38, !P1 ;  /* 0x00000038a600780c */ /* 0x040fe40004f24270 */
[----:B------:R-:W-:Y:S02]  /*7cc0*/  ISETP.GT.AND P5, PT, R166, 0x58, !P5 ;  /* 0x00000058a600780c */ /* 0x000fe40006fa4270 */
[----:B------:R-:W-:Y:S02]  /*7cd0*/  ISETP.LT.OR P1, PT, R167, 0x39, P1 ;  /* 0x00000039a700780c */ /* 0x000fe40000f21670 */
[----:B0-----:R-:W-:-:S02]  /*7ce0*/  FMNMX.FTZ R161, R9, R8, !PT ;  /* 0x0000000809a17209 */ /* 0x001fc40007810000 */
[----:B------:R-:W-:Y:S02]  /*7cf0*/  FSEL R141, R141, -INF , !P1 ;  /* 0xff8000008d8d7808 */ /* 0x000fe40004800000 */
[----:B------:R-:W-:Y:S01]  /*7d00*/  LOP3.LUT P1, RZ, R16, 0x200, RZ, 0xc0, !PT ;  /* 0x0000020010ff7812 */ /* 0x000fe2000782c0ff */
[----:B------:R-:W0:Y:S01]  /*7d10*/  SHFL.BFLY PT, R8, R161, 0x1, 0x1f ;  /* 0x0c201f00a1087f89 */ /* 0x000e2200000e0000 */
[C---:B------:R-:W-:Y:S02]  /*7d20*/  ISETP.LT.OR P4, PT, R167.reuse, 0x52, P4 ;  /* 0x00000052a700780c */ /* 0x040fe40002781670 */
[----:B------:R-:W-:Y:S02]  /*7d30*/  ISETP.GT.AND P1, PT, R166, 0x39, !P1 ;  /* 0x00000039a600780c */ /* 0x000fe40004f24270 */
[----:B------:R-:W-:Y:S02]  /*7d40*/  FSEL R152, R152, -INF , !P3 ;  /* 0xff80000098987808 */ /* 0x000fe40005800000 */
[----:B------:R-:W-:-:S02]  /*7d50*/  ISETP.LT.OR P1, PT, R167, 0x3a, P1 ;  /* 0x0000003aa700780c */ /* 0x000fc40000f21670 */
[----:B------:R-:W-:Y:S02]  /*7d60*/  ISETP.LT.OR P5, PT, R167, 0x59, P5 ;  /* 0x00000059a700780c */ /* 0x000fe40002fa1670 */
[----:B------:R-:W-:Y:S02]  /*7d70*/  FSEL R142, R142, -INF , !P1 ;  /* 0xff8000008e8e7808 */ /* 0x000fe40004800000 */
[----:B------:R-:W-:Y:S02]  /*7d80*/  LOP3.LUT P1, RZ, R16, 0x100, RZ, 0xc0, !PT ;  /* 0x0000010010ff7812 */ /* 0x000fe4000782c0ff */
[----:B------:R-:W-:Y:S02]  /*7d90*/  FSEL R154, R154, -INF , !P4 ;  /* 0xff8000009a9a7808 */ /* 0x000fe40006000000 */
[----:B------:R-:W-:Y:S02]  /*7da0*/  ISETP.GT.AND P1, PT, R166, 0x40, !P1 ;  /* 0x00000040a600780c */ /* 0x000fe40004f24270 */
[----:B------:R-:W-:-:S02]  /*7db0*/  FSEL R156, R156, -INF , !P5 ;  /* 0xff8000009c9c7808 */ /* 0x000fc40006800000 */
[----:B------:R-:W-:Y:S02]  /*7dc0*/  ISETP.LT.OR P1, PT, R167, 0x41, P1 ;  /* 0x00000041a700780c */ /* 0x000fe40000f21670 */
[----:B0-----:R-:W-:Y:S02]  /*7dd0*/  FMNMX.FTZ R8, R161, R8, !PT ;  /* 0x00000008a1087209 */ /* 0x001fe40007810000 */
[----:B------:R-:W-:Y:S02]  /*7de0*/  FSEL R145, R145, -INF , !P1 ;  /* 0xff80000091917808 */ /* 0x000fe40004800000 */
[----:B------:R-:W-:Y:S02]  /*7df0*/  ISETP.GT.AND P1, PT, R166, 0x41, !P6 ;  /* 0x00000041a600780c */ /* 0x000fe40007724270 */
[----:B------:R-:W-:Y:S02]  /*7e00*/  LOP3.LUT P6, RZ, R16, 0x2, RZ, 0xc0, !PT ;  /* 0x0000000210ff7812 */ /* 0x000fe400078cc0ff */
[----:B------:R-:W-:-:S04]  /*7e10*/  ISETP.LT.OR P1, PT, R167, 0x42, P1 ;  /* 0x00000042a700780c */ /* 0x000fc80000f21670 */
[----:B------:R-:W-:Y:S02]  /*7e20*/  FSEL R146, R146, -INF , !P1 ;  /* 0xff80000092927808 */ /* 0x000fe40004800000 */
[----:B------:R-:W-:Y:S02]  /*7e30*/  ISETP.GT.AND P1, PT, R166, 0x48, !P2 ;  /* 0x00000048a600780c */ /* 0x000fe40005724270 */
[----:B------:R-:W-:Y:S02]  /*7e40*/  LOP3.LUT P2, RZ, R16, 0x20, RZ, 0xc0, !PT ;  /* 0x0000002010ff7812 */ /* 0x000fe4000784c0ff */
[----:B------:R-:W-:Y:S02]  /*7e50*/  ISETP.LT.OR P1, PT, R167, 0x49, P1 ;  /* 0x00000049a700780c */ /* 0x000fe40000f21670 */
[----:B------:R-:W-:Y:S02]  /*7e60*/  ISETP.GT.AND P2, PT, R166, 0x49, !P2 ;  /* 0x00000049a600780c */ /* 0x000fe40005744270 */
[----:B------:R-:W-:-:S02]  /*7e70*/  FSEL R150, R150, -INF , !P1 ;  /* 0xff80000096967808 */ /* 0x000fc40004800000 */
[----:B------:R-:W-:Y:S02]  /*7e80*/  ISETP.GT.AND P1, PT, R166, RZ, !P6 ;  /* 0x000000ffa600720c */ /* 0x000fe40007724270 */
[C---:B------:R-:W-:Y:S02]  /*7e90*/  ISETP.LT.OR P2, PT, R167.reuse, 0x4a, P2 ;  /* 0x0000004aa700780c */ /* 0x040fe40001741670 */
[----:B------:R-:W-:Y:S02]  /*7ea0*/  ISETP.LT.OR P1, PT, R167, 0x1, P1 ;  /* 0x00000001a700780c */ /* 0x000fe40000f21670 */
[----:B------:R-:W-:Y:S02]  /*7eb0*/  LOP3.LUT P6, RZ, R16, 0x1, RZ, 0xc0, !PT ;  /* 0x0000000110ff7812 */ /* 0x000fe400078cc0ff */
[----:B------:R-:W-:Y:S01]  /*7ec0*/  FSEL R159, R0, -INF , !P1 ;  /* 0xff800000009f7808 */ /* 0x000fe20004800000 */
[C---:B------:R-:W-:Y:S01]  /*7ed0*/  FMUL.FTZ R0, R8.reuse, UR10 ;  /* 0x0000000a08007c20 */ /* 0x040fe20008410000 */
[----:B------:R-:W-:-:S02]  /*7ee0*/  FSETP.NEU.FTZ.AND P1, PT, R8, -INF , PT ;  /* 0xff8000000800780b */ /* 0x000fc40003f3d000 */
[----:B------:R-:W-:Y:S02]  /*7ef0*/  FMNMX.FTZ R9, R159, R12, !PT ;  /* 0x0000000c9f097209 */ /* 0x000fe40007810000 */
[----:B------:R-:W-:Y:S02]  /*7f00*/  FSEL R0, R0, RZ, P1 ;  /* 0x000000ff00007208 */ /* 0x000fe40000800000 */
[----:B------:R-:W-:-:S03]  /*7f10*/  ISETP.GT.AND P6, PT, R166, 0x59, !P6 ;  /* 0x00000059a600780c */ /* 0x000fc600077c4270 */
[--C-:B------:R-:W-:Y:S01]  /*7f20*/  FFMA.FTZ R188, R14, UR10, -R0.reuse ;  /* 0x0000000a0ebc7c23 */ /* 0x100fe20008010800 */
[----:B------:R-:W-:Y:S01]  /*7f30*/  FMNMX.FTZ R14, R2, R9, !PT ;  /* 0x00000009020e7209 */ /* 0x000fe20007810000 */
[--C-:B------:R-:W-:Y:S01]  /*7f40*/  FFMA.FTZ R161, R120, UR10, -R0.reuse ;  /* 0x0000000a78a17c23 */ /* 0x100fe20008010800 */
[----:B------:R-:W-:Y:S01]  /*7f50*/  ISETP.LT.OR P6, PT, R167, 0x5a, P6 ;  /* 0x0000005aa700780c */ /* 0x000fe200037c1670 */
[--C-:B------:R-:W-:Y:S01]  /*7f60*/  FFMA.FTZ R184, R123, UR10, -R0.reuse ;  /* 0x0000000a7bb87c23 */ /* 0x100fe20008010800 */
[----:B------:R-:W-:Y:S01]  /*7f70*/  FMNMX.FTZ R9, R15, R14, !PT ;  /* 0x0000000e0f097209 */ /* 0x000fe20007810000 */
[--C-:B------:R-:W-:Y:S01]  /*7f80*/  FFMA.FTZ R123, R124, UR10, -R0.reuse ;  /* 0x0000000a7c7b7c23 */ /* 0x100fe20008010800 */
[----:B------:R-:W-:Y:S01]  /*7f90*/  FSEL R158, R158, -INF , !P6 ;  /* 0xff8000009e9e7808 */ /* 0x000fe20007000000 */
[--C-:B------:R-:W-:Y:S01]  /*7fa0*/  FFMA.FTZ R172, R147, UR10, -R0.reuse ;  /* 0x0000000a93ac7c23 */ /* 0x100fe20008010800 */
[----:B------:R-:W-:Y:S01]  /*7fb0*/  FMNMX.FTZ R14, R20, R9, !PT ;  /* 0x00000009140e7209 */ /* 0x000fe20007810000 */
[--C-:B------:R-:W-:Y:S01]  /*7fc0*/  FFMA.FTZ R13, R168, UR10, -R0.reuse ;  /* 0x0000000aa80d7c23 */ /* 0x100fe20008010800 */
[----:B------:R-:W-:Y:S01]  /*7fd0*/  FSEL R124, R8, RZ, P1 ;  /* 0x000000ff087c7208 */ /* 0x000fe20000800000 */
[--C-:B------:R-:W-:Y:S01]  /*7fe0*/  FFMA.FTZ R190, R21, UR10, -R0.reuse ;  /* 0x0000000a15be7c23 */ /* 0x100fe20008010800 */
[----:B------:R-:W-:Y:S01]  /*7ff0*/  FMNMX.FTZ R9, R121, R14, !PT ;  /* 0x0000000e79097209 */ /* 0x000fe20007810000 */
[--C-:B------:R-:W-:Y:S01]  /*8000*/  FFMA.FTZ R186, R127, UR10, -R0.reuse ;  /* 0x0000000a7fba7c23 */ /* 0x100fe20008010800 */
[--C-:B------:R-:W-:Y:S01]  /*8010*/  FFMA.FTZ R180, R131, UR10, -R0.reuse ;  /* 0x0000000a83b47c23 */ /* 0x100fe20008010800 */
[----:B------:R-:W-:Y:S01]  /*8020*/  FADD.FTZ R124, -R124, R11 ;  /* 0x0000000b7c7c7221 */ /* 0x000fe20000010100 */
        /* <DEDUP_REMOVED lines=18> */
[----:B------:R-:W-:Y:S01]  /*8150*/  FFMA.FTZ R162, R162, UR10, -R0 ;  /* 0x0000000aa2a27c23 */ /* 0x000fe20008010800 */
        /* <DEDUP_REMOVED lines=9> */
[----:B------:R-:W-:Y:S01]  /*81f0*/  MUFU.EX2 R161, R161 ;  /* 0x000000a100a17308 */ /* 0x000fe20000000800 */
[----:B------:R-:W-:Y:S02]  /*8200*/  FMNMX.FTZ R9, R145, R14, !PT ;  /* 0x0000000e91097209 */ /* 0x000fe40007810000 */
[----:B------:R-:W-:Y:S01]  /*8210*/  FSEL R14, R149, -INF , !P2 ;  /* 0xff800000950e7808 */ /* 0x000fe20005000000 */
[----:B------:R-:W-:Y:S01]  /*8220*/  FFMA.FTZ R149, R140, UR10, -R0 ;  /* 0x0000000a8c957c23 */ /* 0x000fe20008010800 */
[----:B------:R-:W-:Y:S01]  /*8230*/  FMNMX.FTZ R9, R146, R9, !PT ;  /* 0x0000000992097209 */ /* 0x000fe20007810000 */
[----:B------:R-:W-:Y:S02]  /*8240*/  FMUL.FTZ R0, R124, UR10 ;  /* 0x0000000a7c007c20 */ /* 0x000fe40008410000 */
[----:B------:R-:W-:Y:S01]  /*8250*/  MUFU.EX2 R184, R184 ;  /* 0x000000b800b87308 */ /* 0x000fe20000000800 */
[----:B------:R-:W-:-:S04]  /*8260*/  FMNMX.FTZ R9, R150, R9, !PT ;  /* 0x0000000996097209 */ /* 0x000fc80007810000 */
[----:B------:R-:W-:-:S03]  /*8270*/  FMNMX.FTZ R9, R14, R9, !PT ;  /* 0x000000090e097209 */ /* 0x000fc60007810000 */
[----:B------:R-:W0:Y:S01]  /*8280*/  MUFU.EX2 R0, R0 ;  /* 0x0000000000007308 */ /* 0x000e220000000800 */
[----:B------:R-:W-:-:S04]  /*8290*/  FMNMX.FTZ R9, R152, R9, !PT ;  /* 0x0000000998097209 */ /* 0x000fc80007810000 */
[----:B------:R-:W-:-:S03]  /*82a0*/  FMNMX.FTZ R9, R154, R9, !PT ;  /* 0x000000099a097209 */ /* 0x000fc60007810000 */
[----:B------:R-:W-:Y:S01]  /*82b0*/  MUFU.EX2 R123, R123 ;  /* 0x0000007b007b7308 */ /* 0x000fe20000000800 */
[----:B------:R-:W-:-:S04]  /*82c0*/  FMNMX.FTZ R9, R156, R9, !PT ;  /* 0x000000099c097209 */ /* 0x000fc80007810000 */
[----:B------:R-:W-:-:S03]  /*82d0*/  FMNMX.FTZ R9, R158, R9, !PT ;  /* 0x000000099e097209 */ /* 0x000fc60007810000 */
[----:B------:R-:W-:Y:S02]  /*82e0*/  MUFU.EX2 R186, R186 ;  /* 0x000000ba00ba7308 */ /* 0x000fe40000000800 */
[----:B------:R-:W1:Y:S06]  /*82f0*/  SHFL.BFLY PT, R120, R9, 0x2, 0x1f ;  /* 0x0c401f0009787f89 */ /* 0x000e6c00000e0000 */
[----:B------:R-:W-:Y:S08]  /*8300*/  MUFU.EX2 R21, R21 ;  /* 0x0000001500157308 */ /* 0x000ff00000000800 */
[----:B------:R-:W-:Y:S08]  /*8310*/  MUFU.EX2 R180, R180 ;  /* 0x000000b400b47308 */ /* 0x000ff00000000800 */
[----:B------:R-:W-:Y:S01]  /*8320*/  MUFU.EX2 R127, R127 ;  /* 0x0000007f007f7308 */ /* 0x000fe20000000800 */
[----:B-1----:R-:W-:-:S05]  /*8330*/  FMNMX.FTZ R120, R9, R120, !PT ;  /* 0x0000007809787209 */ /* 0x002fca0007810000 */
[----:B------:R-:W1:Y:S02]  /*8340*/  SHFL.BFLY PT, R9, R120, 0x1, 0x1f ;  /* 0x0c201f0078097f89 */ /* 0x000e6400000e0000 */
[----:B------:R-:W-:Y:S08]  /*8350*/  MUFU.EX2 R182, R182 ;  /* 0x000000b600b67308 */ /* 0x000ff00000000800 */
[----:B------:R-:W-:Y:S08]  /*8360*/  MUFU.EX2 R163, R163 ;  /* 0x000000a300a37308 */ /* 0x000ff00000000800 */
[----:B------:R-:W-:Y:S01]  /*8370*/  MUFU.EX2 R176, R176 ;  /* 0x000000b000b07308 */ /* 0x000fe20000000800 */
[----:B-1----:R-:W-:-:S07]  /*8380*/  FMNMX.FTZ R9, R120, R9, !PT ;  /* 0x0000000978097209 */ /* 0x002fce0007810000 */
[----:B------:R-:W-:Y:S01]  /*8390*/  MUFU.EX2 R149, R149 ;  /* 0x0000009500957308 */ /* 0x000fe20000000800 */
[C---:B------:R-:W-:Y:S01]  /*83a0*/  FSETP.NEU.FTZ.AND P1, PT, R9.reuse, -INF , PT ;  /* 0xff8000000900780b */ /* 0x040fe20003f3d000 */
[----:B------:R-:W-:-:S06]  /*83b0*/  FMUL.FTZ R147, R9, UR10 ;  /* 0x0000000a09937c20 */ /* 0x000fcc0008410000 */
[----:B------:R-:W-:Y:S01]  /*83c0*/  MUFU.EX2 R178, R178 ;  /* 0x000000b200b27308 */ /* 0x000fe20000000800 */
        /* <DEDUP_REMOVED lines=25> */
[--C-:B------:R-:W-:Y:S01]  /*8560*/  FFMA.FTZ R130, R142, UR10, -R147.reuse ;  /* 0x0000000a8e827c23 */ /* 0x100fe20008010893 */
[--C-:B------:R-:W-:Y:S01]  /*8570*/  FFMA.FTZ R173, R145, UR10, -R147.reuse ;  /* 0x0000000a91ad7c23 */ /* 0x100fe20008010893 */
[--C-:B------:R-:W-:Y:S01]  /*8580*/  FFMA.FTZ R126, R146, UR10, -R147.reuse ;  /* 0x0000000a927e7c23 */ /* 0x100fe20008010893 */
[--C-:B------:R-:W-:Y:S01]  /*8590*/  FFMA.FTZ R175, R150, UR10, -R147.reuse ;  /* 0x0000000a96af7c23 */ /* 0x100fe20008010893 */
[--C-:B------:R-:W-:Y:S01]  /*85a0*/  FFMA.FTZ R14, R14, UR10, -R147.reuse ;  /* 0x0000000a0e0e7c23 */ /* 0x100fe20008010893 */
[--C-:B------:R-:W-:Y:S01]  /*85b0*/  FFMA.FTZ R169, R152, UR10, -R147.reuse ;  /* 0x0000000a98a97c23 */ /* 0x100fe20008010893 */
[----:B------:R-:W-:Y:S01]  /*85c0*/  FFMA.FTZ R171, R156, UR10, -R147 ;  /* 0x0000000a9cab7c23 */ /* 0x000fe20008010893 */
        /* <DEDUP_REMOVED lines=23> */
[----:B------:R-:W-:-:S03]  /*8740*/  FFMA.FTZ R12, R154, UR10, -R147 ;  /* 0x0000000a9a0c7c23 */ /* 0x000fc60008010893 */
        /* <DEDUP_REMOVED lines=29> */
[----:B------:R-:W-:-:S06]  /*8920*/  FFMA.FTZ R136, R158, UR10, -R147 ;  /* 0x0000000a9e887c23 */ /* 0x000fcc0008010893 */
        /* <DEDUP_REMOVED lines=26> */
.L_x_4530:
        /* <DEDUP_REMOVED lines=35> */
.L_x_4512:
[----:B------:R-:W-:Y:S01]  /*8d00*/  R2UR UR5, R22 ;  /* 0x00000000160572ca */ /* 0x000fe200000e0000 */
[----:B------:R-:W-:Y:S01]  /*8d10*/  UISETP.NE.AND UP0, UPT, UR61, URZ, UPT ;  /* 0x0000003f3d00728c */ /* 0x000fe2000bf05270 */
[----:B------:R-:W-:Y:S02]  /*8d20*/  R2UR UR4, R23 ;  /* 0x00000000170472ca */ /* 0x000fe400000e0000 */
[----:B------:R-:W-:-:S03]  /*8d30*/  IADD3 R11, R17, 0x1, -R18 ;  /* 0x00000001110b7810 */ /* 0x000fc60007ffe812 */
[----:B------:R-:W-:Y:S02]  /*8d40*/  PLOP3.LUT P1, PT, PT, PT, UP0, 0x40, 0x0 ;  /* 0x000000000000781c */ /* 0x000fe40003f2e808 */
[----:B------:R-:W-:-:S04]  /*8d50*/  R2UR UR7, R11 ;  /* 0x000000000b0772ca */ /* 0x000fc800000e0000 */
[----:B------:R-:W-:Y:S02]  /*8d60*/  UISETP.NE.AND UP1, UPT, UR5, URZ, UPT ;  /* 0x0000003f0500728c */ /* 0x000fe4000bf25270 */
[----:B------:R-:W-:-:S09]  /*8d70*/  UIADD3 UR6, UR4, 0x7f, URZ ;  /* 0x0000007f04067890 */ /* 0x000fd2000fffe03f */
[----:B------:R-:W-:Y:S01]  /*8d80*/  @UP1 ULDC UR4, c[0x0][0x44c] ;  /* 0x0001130000041ab9 */ /* 0x000fe20000000800 */
[----:B------:R-:W-:Y:S01]  /*8d90*/  @UP1 ULDC UR14, c[0x0][0x450] ;  /* 0x00011400000e1ab9 */ /* 0x000fe20000000800 */
[----:B------:R-:W-:-:S04]  /*8da0*/  UIMAD.WIDE.U32 UR4, UR6, UR4, URZ ;  /* 0x00000004060472a5 */ /* 0x000fc8000f8e003f */
[----:B------:R-:W-:-:S04]  /*8db0*/  @UP1 USHF.R.U32.HI UR6, URZ, UR14, UR5 ;  /* 0x0000000e3f061299 */ /* 0x000fc80008011605 */
[----:B------:R-:W-:-:S04]  /*8dc0*/  UIADD3 UR6, UR7, UR6, URZ ;  /* 0x0000000607067290 */ /* 0x000fc8000fffe03f */
        /* <DEDUP_REMOVED lines=14> */
.L_x_4533:
[----:B------:R-:W-:Y:S02]  /*8eb0*/  ULDC UR15, c[0x0][0x9e4] ;  /* 0x00027900000f7ab9 */ /* 0x000fe40000000800 */
[----:B------:R-:W-:-:S11]  /*8ec0*/  UISETP.NE.AND UP0, UPT, UR15, 0x1, UPT ;  /* 0x000000010f00788c */ /* 0x000fd6000bf05270 */
[----:B------:R-:W-:Y:S02]  /*8ed0*/  @UP0 ULDC.64 UR4, c[0x0][0x9e8] ;  /* 0x00027a0000040ab9 */ /* 0x000fe40000000a00 */
[----:B------:R-:W-:-:S04]  /*8ee0*/  UIMAD.WIDE.U32 UR6, UR14, UR4, URZ ;  /* 0x000000040e0672a5 */ /* 0x000fc8000f8e003f */
[----:B------:R-:W-:-:S12]  /*8ef0*/  @UP0 USHF.R.U32.HI UR14, URZ, UR5, UR7 ;  /* 0x000000053f0e0299 */ /* 0x000fd80008011607 */
.L_x_4534:
[----:B------:R-:W-:-:S04]  /*8f00*/  UIMAD UR14, UR14, UR15, URZ ;  /* 0x0000000f0e0e72a4 */ /* 0x000fc8000f8e023f */
[----:B------:R-:W-:-:S04]  /*8f10*/  UISETP.LT.AND UP0, UPT, UR11, UR14, UPT ;  /* 0x0000000e0b00728c */ /* 0x000fc8000bf01270 */
[----:B------:R-:W-:-:S12]  /*8f20*/  USEL UR11, UR11, UR14, !UP0 ;  /* 0x0000000e0b0b7287 */ /* 0x000fd8000c000000 */
.L_x_4532:
        /* <DEDUP_REMOVED lines=15> */
.L_x_4546:
[----:B------:R-:W-:-:S04]  /*9020*/  UISETP.NE.AND UP0, UPT, UR4, 0x1, UPT ;  /* 0x000000010400788c */ /* 0x000fc8000bf05270 */
[----:B------:R-:W-:-:S04]  /*9030*/  USEL UR39, URZ, 0x1, UP0 ;  /* 0x000000013f277887 */ /* 0x000fc80008000000 */
[----:B------:R-:W-:Y:S01]  /*9040*/  ULOP3.LUT UR39, UR46, UR39, URZ, 0x3c, !UPT ;  /* 0x000000272e277292 */ /* 0x000fe2000f8e3c3f */
[----:B------:R-:W-:Y:S11]  /*9050*/  @!P0 BRA `(.L_x_4536) ;  /* 0x0000000000048947 */ /* 0x000ff60003800000 */
[----:B------:R-:W-:Y:S01]  /*9060*/  BPT.TRAP 0x1 ;  /* 0x000000040000795c */ /* 0x000fe20000300000 */
.L_x_4536:
        /* <DEDUP_REMOVED lines=9> */
.L_x_4537:
[----:B-1----:R-:W-:Y:S05]  /*9100*/  @P1 BRA `(.L_x_4538) ;  /* 0x0000000000081947 */ /* 0x002fea0003800000 */
[----:B------:R-:W1:Y:S02]  /*9110*/  SYNCS.PHASECHK.TRANS64.TRYWAIT P1, [UR6+0x30830], R8 ;  /* 0x03083008ff0075a7 */ /* 0x000e640008020146 */
[----:B-1----:R-:W-:Y:S05]  /*9120*/  @!P1 BRA `(.L_x_4539) ;  /* 0x0000011000909947 */ /* 0x002fea0003800000 */
.L_x_4538:
        /* <DEDUP_REMOVED lines=170> */
.L_x_4540:
[----:B------:R-:W-:Y:S01]  /*9bd0*/  ULEA UR7, UR4, UR60, 0x3 ;  /* 0x0000003c04077291 */ /* 0x000fe2000f8e183f */
[----:B------:R-:W-:-:S05]  /*9be0*/  IMAD.U32 R0, RZ, RZ, UR46 ;  /* 0x0000002eff007e24 */ /* 0x000fca000f8e00ff */
[----:B------:R-:W-:-:S04]  /*9bf0*/  SHF.L.U32 R0, R0, 0x1f, RZ ;  /* 0x0000001f00007819 */ /* 0x000fc800000006ff */
[----:B------:R2:W3:Y:S01]  /*9c00*/  SYNCS.PHASECHK.TRANS64.TRYWAIT P1, [UR7+0x30850], R0 ;  /* 0x03085000ff0075a7 */ /* 0x0004e20008020147 */
[----:B------:R-:W-:Y:S05]  /*9c10*/  @!P0 BRA `(.L_x_4541) ;  /* 0x0000000000048947 */ /* 0x000fea0003800000 */
[----:B------:R-:W-:Y:S01]  /*9c20*/  BPT.TRAP 0x1 ;  /* 0x000000040000795c */ /* 0x000fe20000300000 */
.L_x_4541:
[----:B---3--:R-:W-:Y:S05]  /*9c30*/  @P1 BRA `(.L_x_4542) ;  /* 0x0000000000081947 */ /* 0x008fea0003800000 */
[----:B------:R-:W3:Y:S02]  /*9c40*/  SYNCS.PHASECHK.TRANS64.TRYWAIT P1, [UR7+0x30850], R0 ;  /* 0x03085000ff0075a7 */ /* 0x000ee40008020147 */
[----:B---3--:R-:W-:Y:S05]  /*9c50*/  @!P1 BRA `(.L_x_4543) ;  /* 0x0000010400dc9947 */ /* 0x008fea0003800000 */
.L_x_4542:
        /* <DEDUP_REMOVED lines=37> */
.L_x_4544:
        /* <DEDUP_REMOVED lines=23> */
[----:B--23--:R-:W-:Y:S01]  /*a020*/  FMNMX.FTZ R0, R14, R11, !PT ;  /* 0x0000000b0e007209 */ /* 0x00cfe20007810000 */
        /* <DEDUP_REMOVED lines=15> */
[----:B----4-:R-:W-:Y:S01]  /*a120*/  FMNMX.FTZ R0, R13, R0, !PT ;  /* 0x000000000d007209 */ /* 0x010fe20007810000 */
[----:B------:R-:W-:Y:S01]  /*a130*/  FMUL.FTZ R152, R159, UR5 ;  /* 0x000000059f987c20 */ /* 0x000fe20008410000 */
[----:B------:R-:W-:Y:S01]  /*a140*/  FMUL.FTZ R143, R150, UR5 ;  /* 0x00000005968f7c20 */ /* 0x000fe20008410000 */
[----:B------:R-:W-:Y:S01]  /*a150*/  FMUL.FTZ R144, R151, UR5 ;  /* 0x0000000597907c20 */ /* 0x000fe20008410000 */
[----:B------:R-:W-:Y:S01]  /*a160*/  FMUL.FTZ R147, R154, UR5 ;  /* 0x000000059a937c20 */ /* 0x000fe20008410000 */
[----:B------:R-:W-:Y:S01]  /*a170*/  FMUL.FTZ R150, R153, UR5 ;  /* 0x0000000599967c20 */ /* 0x000fe20008410000 */
[----:B------:R-:W-:Y:S01]  /*a180*/  FMUL.FTZ R153, R156, UR5 ;  /* 0x000000059c997c20 */ /* 0x000fe20008410000 */
[----:B------:R-:W3:Y:S01]  /*a190*/  MUFU.TANH R121, R121 ;  /* 0x0000007900797308 */ /* 0x000ee20000002400 */
        /* <DEDUP_REMOVED lines=9> */
[----:B------:R-:W-:Y:S01]  /*a230*/  UMOV UR10, UR50 ;  /* 0x00000032000a7c82 */ /* 0x000fe20008000000 */
[----:B------:R-:W1:Y:S01]  /*a240*/  S2UR UR4, SR_CgaCtaId ;  /* 0x00000000000479c3 */ /* 0x000e620000008800 */
[----:B------:R-:W-:-:S04]  /*a250*/  UIADD3 UR6, UR6, 0x30840, URZ ;  /* 0x0003084006067890 */ /* 0x000fc8000fffe03f */
[----:B------:R-:W4:Y:S01]  /*a260*/  MUFU.TANH R122, R122 ;  /* 0x0000007a007a7308 */ /* 0x000f220000002400 */
[----:B---3--:R-:W-:-:S07]  /*a270*/  FMNMX.FTZ R155, R121, R2, !PT ;  /* 0x00000002799b7209 */ /* 0x008fce0007810000 */
[----:B------:R-:W3:Y:S01]  /*a280*/  MUFU.TANH R123, R123 ;  /* 0x0000007b007b7308 */ /* 0x000ee20000002400 */
[----:B--2---:R-:W-:-:S07]  /*a290*/  FMNMX.FTZ R0, R120, R9, !PT ;  /* 0x0000000978007209 */ /* 0x004fce0007810000 */
[----:B------:R-:W2:Y:S01]  /*a2a0*/  MUFU.TANH R125, R125 ;  /* 0x0000007d007d7308 */ /* 0x000ea20000002400 */
[----:B----4-:R-:W-:Y:S01]  /*a2b0*/  FMNMX.FTZ R2, R122, R155, !PT ;  /* 0x0000009b7a027209 */ /* 0x010fe20007810000 */
[----:B-1----:R-:W-:-:S06]  /*a2c0*/  UPRMT UR6, UR4, 0x654, UR6 ;  /* 0x0000065404067896 */ /* 0x002fcc0008000006 */
[----:B------:R-:W1:Y:S01]  /*a2d0*/  MUFU.TANH R124, R124 ;  /* 0x0000007c007c7308 */ /* 0x000e620000002400 */
[----:B---3--:R-:W-:Y:S02]  /*a2e0*/  FMNMX.FTZ R9, R123, R0, !PT ;  /* 0x000000007b097209 */ /* 0x008fe40007810000 */
[----:B------:R-:W-:Y:S05]  /*a2f0*/  SYNCS.ARRIVE.TRANS64.RED.A1T0 RZ, [UR6], RZ ;  /* 0x000000ffffff79a7 */ /* 0x000fea0008100406 */
[----:B------:R-:W3:Y:S01]  /*a300*/  MUFU.TANH R126, R126 ;  /* 0x0000007e007e7308 */ /* 0x000ee20000002400 */
[----:B--2---:R-:W-:-:S07]  /*a310*/  FMNMX.FTZ R155, R125, R2, !PT ;  /* 0x000000027d9b7209 */ /* 0x004fce0007810000 */
[----:B------:R-:W2:Y:S01]  /*a320*/  MUFU.TANH R127, R127 ;  /* 0x0000007f007f7308 */ /* 0x000ea20000002400 */
[----:B-1----:R-:W-:-:S07]  /*a330*/  FMNMX.FTZ R0, R124, R9, !PT ;  /* 0x000000097c007209 */ /* 0x002fce0007810000 */
[----:B------:R-:W1:Y:S01]  /*a340*/  MUFU.TANH R129, R129 ;  /* 0x0000008100817308 */ /* 0x000e620000002400 */
[----:B---3--:R-:W-:-:S07]  /*a350*/  FMNMX.FTZ R2, R126, R155, !PT ;  /* 0x0000009b7e027209 */ /* 0x008fce0007810000 */
[----:B------:R-:W3:Y:S01]  /*a360*/  MUFU.TANH R128, R128 ;  /* 0x0000008000807308 */ /* 0x000ee20000002400 */
[----:B--2---:R-:W-:-:S07]  /*a370*/  FMNMX.FTZ R9, R127, R0, !PT ;  /* 0x000000007f097209 */ /* 0x004fce0007810000 */
[----:B------:R-:W2:Y:S01]  /*a380*/  MUFU.TANH R130, R130 ;  /* 0x0000008200827308 */ /* 0x000ea20000002400 */
[----:B-1----:R-:W-:-:S07]  /*a390*/  FMNMX.FTZ R155, R129, R2, !PT ;  /* 0x00000002819b7209 */ /* 0x002fce0007810000 */
[----:B------:R-:W1:Y:S01]  /*a3a0*/  MUFU.TANH R131, R131 ;  /* 0x0000008300837308 */ /* 0x000e620000002400 */
[----:B---3--:R-:W-:-:S07]  /*a3b0*/  FMNMX.FTZ R0, R128, R9, !PT ;  /* 0x0000000980007209 */ /* 0x008fce0007810000 */
[----:B------:R-:W3:Y:S01]  /*a3c0*/  MUFU.TANH R133, R133 ;  /* 0x0000008500857308 */ /* 0x000ee20000002400 */
[----:B--2---:R-:W-:Y:S01]  /*a3d0*/  FMNMX.FTZ R2, R130, R155, !PT ;  /* 0x0000009b82027209 */ /* 0x004fe20007810000 */
[----:B------:R-:W-:Y:S01]  /*a3e0*/  FMUL.FTZ R155, R162, UR5 ;  /* 0x00000005a29b7c20 */ /* 0x000fe20008410000 */
[----:B------:R-:W-:-:S05]  /*a3f0*/  FMUL.FTZ R162, R167, UR5 ;  /* 0x00000005a7a27c20 */ /* 0x000fca0008410000 */
        /* <DEDUP_REMOVED lines=15> */
[----:B---3--:R-:W-:Y:S01]  /*a4f0*/  FMNMX.FTZ R2, R138, R159, !PT ;  /* 0x0000009f8a027209 */ /* 0x008fe20007810000 */
[----:B------:R-:W-:-:S06]  /*a500*/  FMUL.FTZ R159, R164, UR5 ;  /* 0x00000005a49f7c20 */ /* 0x000fcc0008410000 */
        /* <DEDUP_REMOVED lines=15> */
[----:B-1----:R-:W-:Y:S01]  /*a600*/  FMNMX.FTZ R2, R144, R161, !PT ;  /* 0x000000a190027209 */ /* 0x002fe20007810000 */
[----:B------:R-:W-:-:S06]  /*a610*/  FMUL.FTZ R161, R166, UR5 ;  /* 0x00000005a6a17c20 */ /* 0x000fcc0008410000 */
        /* <DEDUP_REMOVED lines=27> */
[----:B--2---:R-:W-:Y:S02]  /*a7d0*/  FMNMX.FTZ R163, R161, R0, !PT ;  /* 0x00000000a1a37209 */ /* 0x004fe40007810000 */
[----:B-1----:R-:W-:-:S05]  /*a7e0*/  FMNMX.FTZ R0, R160, R9, !PT ;  /* 0x00000009a0007209 */ /* 0x002fca0007810000 */
[----:B------:R-:W1:Y:S01]  /*a7f0*/  SHFL.BFLY PT, R9, R0, 0x2, 0x1f ;  /* 0x0c401f0000097f89 */ /* 0x000e6200000e0000 */
[----:B---3--:R-:W-:-:S05]  /*a800*/  FMNMX.FTZ R163, R162, R163, !PT ;  /* 0x000000a3a2a37209 */ /* 0x008fca0007810000 */
[----:B0-----:R-:W0:Y:S01]  /*a810*/  SHFL.BFLY PT, R8, R163, 0x2, 0x1f ;  /* 0x0c401f00a3087f89 */ /* 0x001e2200000e0000 */
[----:B-1----:R-:W-:-:S05]  /*a820*/  FMNMX.FTZ R2, R0, R9, !PT ;  /* 0x0000000900027209 */ /* 0x002fca0007810000 */
[----:B------:R-:W1:Y:S01]  /*a830*/  SHFL.BFLY PT, R9, R2, 0x1, 0x1f ;  /* 0x0c201f0002097f89 */ /* 0x000e6200000e0000 */
[----:B0-----:R-:W-:-:S05]  /*a840*/  FMNMX.FTZ R164, R163, R8, !PT ;  /* 0x00000008a3a47209 */ /* 0x001fca0007810000 */
[----:B------:R-:W0:Y:S01]  /*a850*/  SHFL.BFLY PT, R165, R164, 0x1, 0x1f ;  /* 0x0c201f00a4a57f89 */ /* 0x000e2200000e0000 */
[----:B-1----:R-:W-:-:S05]  /*a860*/  FMNMX.FTZ R8, R2, R9, !PT ;  /* 0x0000000902087209 */ /* 0x002fca0007810000 */
[----:B------:R-:W-:Y:S01]  /*a870*/  FADD.FTZ R11, -R8, R11 ;  /* 0x0000000b080b7221 */ /* 0x000fe20000010100 */
[----:B0-----:R-:W-:-:S03]  /*a880*/  FMNMX.FTZ R9, R164, R165, !PT ;  /* 0x000000a5a4097209 */ /* 0x001fc60007810000 */
[----:B------:R-:W-:Y:S02]  /*a890*/  FMUL.FTZ R165, R11, UR10 ;  /* 0x0000000a0ba57c20 */ /* 0x000fe40008410000 */
[----:B------:R-:W-:Y:S02]  /*a8a0*/  FADD.FTZ R11, -R9, R12 ;  /* 0x0000000c090b7221 */ /* 0x000fe40000010100 */
[----:B------:R0:W-:Y:S02]  /*a8b0*/  MUFU.EX2 R0, R165 ;  /* 0x000000a500007308 */ /* 0x0001e40000000800 */
[----:B------:R-:W-:Y:S01]  /*a8c0*/  FMUL.FTZ R12, R11, UR10 ;  /* 0x0000000a0b0c7c20 */ /* 0x000fe20008410000 */
[----:B------:R-:W-:-:S04]  /*a8d0*/  FMUL.FTZ R11, R8, UR10 ;  /* 0x0000000a080b7c20 */ /* 0x000fc80008410000 */
[--C-:B------:R-:W-:Y:S01]  /*a8e0*/  FFMA.FTZ R171, R120, UR10, -R11.reuse ;  /* 0x0000000a78ab7c23 */ /* 0x100fe2000801080b */
[----:B------:R-:W-:Y:S01]  /*a8f0*/  FMUL.FTZ R120, R9, UR10 ;  /* 0x0000000a09787c20 */ /* 0x000fe20008410000 */
        /* <DEDUP_REMOVED lines=20> */
[--C-:B0-----:R-:W-:Y:S01]  /*aa40*/  FFMA.FTZ R165, R132, UR10, -R11.reuse ;  /* 0x0000000a84a57c23 */ /* 0x101fe2000801080b */
        /* <DEDUP_REMOVED lines=13> */
[--C-:B------:R-:W-:Y:S01]  /*ab20*/  FFMA.FTZ R179, R143, UR10, -R120.reuse ;  /* 0x0000000a8fb37c23 */ /* 0x100fe20008010878 */
[--C-:B------:R-:W-:Y:S01]  /*ab30*/  FFMA.FTZ R124, R144, UR10, -R120.reuse ;  /* 0x0000000a907c7c23 */ /* 0x100fe20008010878 */
[----:B------:R-:W-:Y:S01]  /*ab40*/  FFMA.FTZ R172, R149, UR10, -R11 ;  /* 0x0000000a95ac7c23 */ /* 0x000fe2000801080b */
[--C-:B------:R-:W-:Y:S01]  /*ab50*/  FFMA.FTZ R173, R147, UR10, -R120.reuse ;  /* 0x0000000a93ad7c23 */ /* 0x100fe20008010878 */
[----:B------:R-:W1:Y:S01]  /*ab60*/  MUFU.EX2 R146, R146 ;  /* 0x0000009200927308 */ /* 0x000e620000000800 */
[----:B0-----:R-:W-:Y:S01]  /*ab70*/  FFMA.FTZ R3, R2, R3, R189 ;  /* 0x0000000302037223 */ /* 0x001fe200000100bd */
[--C-:B------:R-:W-:Y:S01]  /*ab80*/  FFMA.FTZ R123, R150, UR10, -R11.reuse ;  /* 0x0000000a967b7c23 */ /* 0x100fe2000801080b */
[--C-:B------:R-:W-:Y:S01]  /*ab90*/  FFMA.FTZ R122, R148, UR10, -R120.reuse ;  /* 0x0000000a947a7c23 */ /* 0x100fe20008010878 */
[--C-:B------:R-:W-:Y:S01]  /*aba0*/  FFMA.FTZ R174, R153, UR10, -R11.reuse ;  /* 0x0000000a99ae7c23 */ /* 0x100fe2000801080b */
[--C-:B------:R-:W-:Y:S01]  /*abb0*/  FFMA.FTZ R175, R151, UR10, -R120.reuse ;  /* 0x0000000a97af7c23 */ /* 0x100fe20008010878 */
[----:B------:R-:W-:Y:S01]  /*abc0*/  FFMA.FTZ R21, R154, UR10, -R11 ;  /* 0x0000000a9a157c23 */ /* 0x000fe2000801080b */
[----:B------:R-:W-:Y:S01]  /*abd0*/  FFMA.FTZ R20, R152, UR10, -R120 ;  /* 0x0000000a98147c23 */ /* 0x000fe20008010878 */
[----:B------:R-:W0:Y:S01]  /*abe0*/  MUFU.EX2 R190, R190 ;  /* 0x000000be00be7308 */ /* 0x000e220000000800 */
[----:B--2---:R-:W-:Y:S01]  /*abf0*/  FADD.FTZ R15, R188, R15 ;  /* 0x0000000fbc0f7221 */ /* 0x004fe20000010000 */
[--C-:B------:R-:W-:Y:S01]  /*ac00*/  FFMA.FTZ R168, R156, UR10, -R11.reuse ;  /* 0x0000000a9ca87c23 */ /* 0x100fe2000801080b */
[--C-:B------:R-:W-:Y:S01]  /*ac10*/  FFMA.FTZ R13, R157, UR10, -R11.reuse ;  /* 0x0000000a9d0d7c23 */ /* 0x100fe2000801080b */
[--C-:B------:R-:W-:Y:S01]  /*ac20*/  FFMA.FTZ R170, R159, UR10, -R11.reuse ;  /* 0x0000000a9faa7c23 */ /* 0x100fe2000801080b */
[----:B------:R-:W-:-:S03]  /*ac30*/  FFMA.FTZ R11, R160, UR10, -R11 ;  /* 0x0000000aa00b7c23 */ /* 0x000fc6000801080b */
        /* <DEDUP_REMOVED lines=44> */
[----:B-1----:R-:W-:Y:S01]  /*af00*/  FADD.FTZ R14, R176, R15 ;  /* 0x0000000fb00e7221 */ /* 0x002fe20000010000 */
[----:B------:R-:W-:-:S06]  /*af10*/  FFMA.FTZ R15, R158, UR10, -R120 ;  /* 0x0000000a9e0f7c23 */ /* 0x000fcc0008010878 */
        /* <DEDUP_REMOVED lines=16> */
[----:B--2---:R-:W-:Y:S01]  /*b020*/  FADD.FTZ R134, R172, R121 ;  /* 0x00000079ac867221 */ /* 0x004fe20000010000 */
[----:B------:R-:W-:-:S06]  /*b030*/  FFMA.FTZ R121, R162, UR10, -R120 ;  /* 0x0000000aa2797c23 */ /* 0x000fcc0008010878 */
        /* <DEDUP_REMOVED lines=30> */
.L_x_4545:
[----:B------:R-:W0:Y:S01]  /*b220*/  S2UR UR4, SR_CgaCtaId ;  /* 0x00000000000479c3 */ /* 0x000e220000008800 */
[----:B------:R-:W-:Y:S01]  /*b230*/  UIADD3 UR7, UR7, 0x30860, URZ ;  /* 0x0003086007077890 */ /* 0x000fe2000fffe03f */
[C---:B------:R-:W-:Y:S01]  /*b240*/  ISETP.GT.AND P1, PT, R10.reuse, UR47, PT ;  /* 0x0000002f0a007c0c */ /* 0x040fe2000bf24270 */
[----:B------:R-:W-:Y:S01]  /*b250*/  UMOV UR46, UR39 ;  /* 0x00000027002e7c82 */ /* 0x000fe20008000000 */
[----:B------:R-:W-:Y:S01]  /*b260*/  F2FP.F16.F32.PACK_AB R184, R169, R184 ;  /* 0x000000b8a9b8723e */ /* 0x000fe200000000ff */
[----:B------:R-:W-:Y:S01]  /*b270*/  VIADD R10, R10, 0xffffffff ;  /* 0xffffffff0a0a7836 */ /* 0x000fe20000000000 */
[----:B------:R-:W-:Y:S02]  /*b280*/  F2FP.F16.F32.PACK_AB R190, R171, R190 ;  /* 0x000000beabbe723e */ /* 0x000fe400000000ff */
        /* <DEDUP_REMOVED lines=28> */
.L_x_4535:
        /* <DEDUP_REMOVED lines=8> */
[----:B------:R-:W-:Y:S01]  /*b4d0*/  ULDC UR50, c[0x0][0x9dc] ;  /* 0x0002770000327ab9 */ /* 0x000fe20000000800 */
[----:B------:R-:W-:Y:S01]  /*b4e0*/  ULDC UR5, c[0x0][0x9d8] ;  /* 0x0002760000057ab9 */ /* 0x000fe20000000800 */
[----:B------:R-:W-:Y:S01]  /*b4f0*/  ULDC UR51, c[0x0][0x988] ;  /* 0x0002620000337ab9 */ /* 0x000fe20000000800 */
[----:B------:R-:W-:-:S05]  /*b500*/  ULDC UR54, c[0x0][0x9e0] ;  /* 0x0002780000367ab9 */ /* 0x000fca0000000800 */
.L_x_4566:
[----:B------:R-:W-:-:S04]  /*b510*/  UISETP.NE.AND UP0, UPT, UR4, 0x1, UPT ;  /* 0x000000010400788c */ /* 0x000fc8000bf05270 */
[----:B------:R-:W-:-:S04]  /*b520*/  USEL UR39, URZ, 0x1, UP0 ;  /* 0x000000013f277887 */ /* 0x000fc80008000000 */
[----:B------:R-:W-:Y:S01]  /*b530*/  ULOP3.LUT UR39, UR46, UR39, URZ, 0x3c, !UPT ;  /* 0x000000272e277292 */ /* 0x000fe2000f8e3c3f */
[----:B------:R-:W-:Y:S11]  /*b540*/  @!P0 BRA `(.L_x_4548) ;  /* 0x0000000000048947 */ /* 0x000ff60003800000 */
[----:B------:R-:W-:Y:S01]  /*b550*/  BPT.TRAP 0x1 ;  /* 0x000000040000795c */ /* 0x000fe20000300000 */
.L_x_4548:
        /* <DEDUP_REMOVED lines=9> */
.L_x_4549:
[----:B-1----:R-:W-:Y:S05]  /*b5f0*/  @P1 BRA `(.L_x_4550) ;  /* 0x0000000000081947 */ /* 0x002fea0003800000 */
[----:B------:R-:W1:Y:S02]  /*b600*/  SYNCS.PHASECHK.TRANS64.TRYWAIT P1, [UR6+0x30830], R8 ;  /* 0x03083008ff0075a7 */ /* 0x000e640008020146 */
[----:B-1----:R-:W-:Y:S05]  /*b610*/  @!P1 BRA `(.L_x_4551) ;  /* 0x000000ec00849947 */ /* 0x002fea0003800000 */
.L_x_4550:
        /* <DEDUP_REMOVED lines=170> */
.L_x_4552:
[----:B------:R-:W-:Y:S01]  /*c0c0*/  ULEA UR7, UR4, UR60, 0x3 ;  /* 0x0000003c04077291 */ /* 0x000fe2000f8e183f */
[----:B------:R-:W-:-:S05]  /*c0d0*/  IMAD.U32 R0, RZ, RZ, UR46 ;  /* 0x0000002eff007e24 */ /* 0x000fca000f8e00ff */
[----:B------:R-:W-:-:S04]  /*c0e0*/  SHF.L.U32 R0, R0, 0x1f, RZ ;  /* 0x0000001f00007819 */ /* 0x000fc800000006ff */
[----:B------:R2:W3:Y:S01]  /*c0f0*/  SYNCS.PHASECHK.TRANS64.TRYWAIT P1, [UR7+0x30850], R0 ;  /* 0x03085000ff0075a7 */ /* 0x0004e20008020147 */
[----:B------:R-:W-:Y:S05]  /*c100*/  @!P0 BRA `(.L_x_4553) ;  /* 0x0000000000048947 */ /* 0x000fea0003800000 */
[----:B------:R-:W-:Y:S01]  /*c110*/  BPT.TRAP 0x1 ;  /* 0x000000040000795c */ /* 0x000fe20000300000 */
.L_x_4553:
[----:B---3--:R-:W-:Y:S05]  /*c120*/  @P1 BRA `(.L_x_4554) ;  /* 0x0000000000081947 */ /* 0x008fea0003800000 */
[----:B------:R-:W3:Y:S02]  /*c130*/  SYNCS.PHASECHK.TRANS64.TRYWAIT P1, [UR7+0x30850], R0 ;  /* 0x03085000ff0075a7 */ /* 0x000ee40008020147 */
[----:B---3--:R-:W-:Y:S05]  /*c140*/  @!P1 BRA `(.L_x_4555) ;  /* 0x000000e000d09947 */ /* 0x008fea0003800000 */
.L_x_4554:
        /* <DEDUP_REMOVED lines=37> */
.L_x_4556:
        /* <DEDUP_REMOVED lines=68> */
[----:B------:R-:W-:Y:S01]  /*c7e0*/  ULOP3.LUT UR4, URZ, UR50, URZ, 0x33, !UPT ;  /* 0x000000323f047292 */ /* 0x000fe2000f8e333f */
[----:B------:R-:W-:-:S03]  /*c7f0*/  IADD3 R8, -R18, R8, R17 ;  /* 0x0000000812087210 */ /* 0x000fc60007ffe111 */
[----:B------:R-:W2:Y:S02]  /*c800*/  MUFU.TANH R14, R14 ;  /* 0x0000000e000e7308 */ /* 0x000ea40000002400 */
[C---:B------:R-:W-:Y:S01]  /*c810*/  VIADD R167, R8.reuse, UR54 ;  /* 0x0000003608a77c36 */ /* 0x040fe20008000000 */
[----:B------:R-:W-:Y:S01]  /*c820*/  SYNCS.ARRIVE.TRANS64.RED.A1T0 RZ, [UR6], RZ ;  /* 0x000000ffffff79a7 */ /* 0x000fe20008100406 */
        /* <DEDUP_REMOVED lines=62> */
.L_x_4559:
[----:B------:R-:W-:-:S05]  /*cc10*/  IMAD.U32 R170, RZ, RZ, UR47 ;  /* 0x0000002fffaa7e24 */ /* 0x000fca000f8e00ff */
[----:B------:R-:W-:-:S13]  /*cc20*/  ISETP.NE.AND P1, PT, R170, 0x1, PT ;  /* 0x00000001aa00780c */ /* 0x000fda0003f25270 */
[----:B------:R-:W1:Y:S02]  /*cc30*/  @P1 LDC.64 R8, c[0x0][0x9e8] ;  /* 0x00027a00ff081b82 */ /* 0x000e640000000a00 */
[----:B-1----:R-:W-:-:S05]  /*cc40*/  @P1 IMAD.HI.U32 R8, R168, R8, RZ ;  /* 0x00000008a8081227 */ /* 0x002fca00078e00ff */
[----:B------:R-:W-:-:S07]  /*cc50*/  @P1 SHF.R.U32.HI R168, RZ, R9, R8 ;  /* 0x00000009ffa81219 */ /* 0x000fce0000011608 */
.L_x_4560:
[----:B------:R-:W-:Y:S05]  /*cc60*/  BSYNC B0 ;  /* 0x0000000000007941 */ /* 0x000fea0003800000 */
.L_x_4558:
[----:B------:R-:W-:-:S05]  /*cc70*/  IMAD R168, R168, R170, R159 ;  /* 0x000000aaa8a87224 */ /* 0x000fca00078e029f */
[----:B------:R-:W-:Y:S02]  /*cc80*/  VIADDMNMX R165, R168, R170, R165, PT ;  /* 0x000000aaa8a57246 */ /* 0x000fe400038001a5 */
[----:B------:R-:W-:-:S07]  /*cc90*/  VIMNMX R163, R163, R168, !PT ;  /* 0x000000a8a3a37248 */ /* 0x000fce0007fe0100 */
.L_x_4557:
[C---:B------:R-:W-:Y:S01]  /*cca0*/  ISETP.GE.AND P6, PT, R164.reuse, 0xa, PT ;  /* 0x0000000aa400780c */ /* 0x040fe20003fc6270 */
[----:B------:R-:W1:Y:S01]  /*ccb0*/  SHFL.IDX PT, R161, R161, 0x1, 0x1c1f ;  /* 0x003c1f00a1a17f89 */ /* 0x000e6200000e0000 */
[C---:B------:R-:W-:Y:S01]  /*ccc0*/  ISETP.GE.AND P1, PT, R164.reuse, 0x2, PT ;  /* 0x00000002a400780c */ /* 0x040fe20003f26270 */
[----:B------:R-:W-:Y:S01]  /*ccd0*/  UISETP.NE.AND UP0, UPT, UR61, URZ, UPT ;  /* 0x0000003f3d00728c */ /* 0x000fe2000bf05270 */
        /* <DEDUP_REMOVED lines=10> */
[----:B------:R-:W-:Y:S01]  /*cd80*/  FSEL R21, R21, -INF , !P3 ;  /* 0xff80000015157808 */ /* 0x000fe20005800000 */
[--C-:B-1----:R-:W-:Y:S01]  /*cd90*/  IMAD.IADD R167, R167, 0x1, R161.reuse ;  /* 0x00000001a7a77824 */ /* 0x102fe200078e02a1 */
[C---:B------:R-:W-:Y:S01]  /*cda0*/  ISETP.GT.AND P4, PT, R163.reuse, 0x9, !P6 ;  /* 0x00000009a300780c */ /* 0x040fe20007784270 */
[----:B------:R-:W-:Y:S01]  /*cdb0*/  IMAD.IADD R166, R166, 0x1, R161 ;  /* 0x00000001a6a67824 */ /* 0x000fe200078e02a1 */
        /* <DEDUP_REMOVED lines=115> */
[----:B------:R-:W-:-:S13]  /*d4f0*/  ISETP.GE.AND P6, PT, R164, 0x5a, PT ;  /* 0x0000005aa400780c */ /* 0x000fda0003fc6270 */
[----:B------:R-:W-:Y:S02]  /*d500*/  @P6 LOP3.LUT R16, R16, 0x1, RZ, 0xfc, !PT ;  /* 0x0000000110106812 */ /* 0x000fe400078efcff */
        /* <DEDUP_REMOVED lines=17> */
.L_x_4563:
[----:B------:R-:W-:-:S05]  /*d620*/  IMAD.U32 R164, RZ, RZ, UR47 ;  /* 0x0000002fffa47e24 */ /* 0x000fca000f8e00ff */
[----:B------:R-:W-:-:S13]  /*d630*/  ISETP.NE.AND P6, PT, R164, 0x1, PT ;  /* 0x00000001a400780c */ /* 0x000fda0003fc5270 */
[----:B------:R-:W0:Y:S02]  /*d640*/  @P6 LDC.64 R8, c[0x0][0x9e8] ;  /* 0x00027a00ff086b82 */ /* 0x000e240000000a00 */
[----:B0-----:R-:W-:-:S05]  /*d650*/  @P6 IMAD.HI.U32 R8, R161, R8, RZ ;  /* 0x00000008a1086227 */ /* 0x001fca00078e00ff */
[----:B------:R-:W-:-:S07]  /*d660*/  @P6 SHF.R.U32.HI R161, RZ, R9, R8 ;  /* 0x00000009ffa16219 */ /* 0x000fce0000011608 */
.L_x_4564:
[----:B------:R-:W-:Y:S05]  /*d670*/  BSYNC B0 ;  /* 0x0000000000007941 */ /* 0x000fea0003800000 */
.L_x_4562:
[----:B------:R-:W-:-:S05]  /*d680*/  IMAD R159, R161, R164, R159 ;  /* 0x000000a4a19f7224 */ /* 0x000fca00078e029f */
[----:B------:R-:W-:Y:S02]  /*d690*/  VIADDMNMX R167, R159, R164, R167, PT ;  /* 0x000000a49fa77246 */ /* 0x000fe400038001a7 */
[----:B------:R-:W-:-:S07]  /*d6a0*/  VIMNMX R166, R166, R159, !PT ;  /* 0x0000009fa6a67248 */ /* 0x000fce0007fe0100 */
.L_x_4561:
        /* <DEDUP_REMOVED lines=165> */
[----:B------:R-:W-:Y:S02]  /*e100*/  MUFU.EX2 R159, R159 ;  /* 0x0000009f009f7308 */ /* 0x000fe40000000800 */
[----:B------:R-:W-:Y:S02]  /*e110*/  FMNMX.FTZ R9, R145, R14, !PT ;  /* 0x0000000e91097209 */ /* 0x000fe40007810000 */
[----:B------:R-:W-:Y:S01]  /*e120*/  FSEL R14, R149, -INF , !P2 ;  /* 0xff800000950e7808 */ /* 0x000fe20005000000 */
[----:B------:R-:W-:Y:S01]  /*e130*/  FFMA.FTZ R149, R140, UR10, -R0 ;  /* 0x0000000a8c957c23 */ /* 0x000fe20008010800 */
[----:B------:R-:W-:Y:S01]  /*e140*/  FMNMX.FTZ R9, R146, R9, !PT ;  /* 0x0000000992097209 */ /* 0x000fe20007810000 */
[----:B------:R-:W-:Y:S01]  /*e150*/  FADD.FTZ R0, -R147, R12 ;  /* 0x0000000c93007221 */ /* 0x000fe20000010100 */
[----:B------:R-:W-:Y:S02]  /*e160*/  MUFU.EX2 R184, R184 ;  /* 0x000000b800b87308 */ /* 0x000fe40000000800 */
[----:B------:R-:W-:Y:S01]  /*e170*/  FMNMX.FTZ R9, R150, R9, !PT ;  /* 0x0000000996097209 */ /* 0x000fe20007810000 */
[----:B------:R-:W-:-:S03]  /*e180*/  FMUL.FTZ R0, R0, UR10 ;  /* 0x0000000a00007c20 */ /* 0x000fc60008410000 */
[----:B------:R-:W-:Y:S02]  /*e190*/  FMNMX.FTZ R9, R14, R9, !PT ;  /* 0x000000090e097209 */ /* 0x000fe40007810000 */
[----:B------:R-:W-:Y:S02]  /*e1a0*/  MUFU.EX2 R123, R123 ;  /* 0x0000007b007b7308 */ /* 0x000fe40000000800 */
[----:B------:R-:W-:-:S04]  /*e1b0*/  FMNMX.FTZ R9, R152, R9, !PT ;  /* 0x0000000998097209 */ /* 0x000fc80007810000 */
[----:B------:R-:W-:Y:S02]  /*e1c0*/  FMNMX.FTZ R9, R154, R9, !PT ;  /* 0x000000099a097209 */ /* 0x000fe40007810000 */
[----:B------:R-:W0:Y:S02]  /*e1d0*/  MUFU.EX2 R0, R0 ;  /* 0x0000000000007308 */ /* 0x000e240000000800 */
[----:B------:R-:W-:-:S04]  /*e1e0*/  FMNMX.FTZ R9, R156, R9, !PT ;  /* 0x000000099c097209 */ /* 0x000fc80007810000 */
[----:B------:R-:W-:Y:S02]  /*e1f0*/  FMNMX.FTZ R9, R158, R9, !PT ;  /* 0x000000099e097209 */ /* 0x000fe40007810000 */
[----:B------:R-:W1:Y:S03]  /*e200*/  MUFU.EX2 R186, R186 ;  /* 0x000000ba00ba7308 */ /* 0x000e660000000800 */
[----:B------:R-:W2:Y:S05]  /*e210*/  SHFL.BFLY PT, R120, R9, 0x2, 0x1f ;  /* 0x0c401f0009787f89 */ /* 0x000eaa00000e0000 */
[----:B------:R-:W3:Y:S08]  /*e220*/  MUFU.EX2 R21, R21 ;  /* 0x0000001500157308 */ /* 0x000ef00000000800 */
[----:B------:R-:W-:Y:S08]  /*e230*/  MUFU.EX2 R180, R180 ;  /* 0x000000b400b47308 */ /* 0x000ff00000000800 */
[----:B------:R-:W-:Y:S01]  /*e240*/  MUFU.EX2 R127, R127 ;  /* 0x0000007f007f7308 */ /* 0x000fe20000000800 */
[----:B--2---:R-:W-:-:S05]  /*e250*/  FMNMX.FTZ R120, R9, R120, !PT ;  /* 0x0000007809787209 */ /* 0x004fca0007810000 */
[----:B------:R-:W2:Y:S02]  /*e260*/  SHFL.BFLY PT, R9, R120, 0x1, 0x1f ;  /* 0x0c201f0078097f89 */ /* 0x000ea400000e0000 */
[----:B------:R-:W-:Y:S08]  /*e270*/  MUFU.EX2 R182, R182 ;  /* 0x000000b600b67308 */ /* 0x000ff00000000800 */
[----:B------:R-:W-:Y:S08]  /*e280*/  MUFU.EX2 R161, R161 ;  /* 0x000000a100a17308 */ /* 0x000ff00000000800 */
[----:B------:R-:W-:Y:S01]  /*e290*/  MUFU.EX2 R176, R176 ;  /* 0x000000b000b07308 */ /* 0x000fe20000000800 */
[----:B--2---:R-:W-:-:S07]  /*e2a0*/  FMNMX.FTZ R9, R120, R9, !PT ;  /* 0x0000000978097209 */ /* 0x004fce0007810000 */
        /* <DEDUP_REMOVED lines=10> */
[----:B------:R-:W-:Y:S01]  /*e350*/  FFMA.FTZ R185, R121, UR10, -R151 ;  /* 0x0000000a79b97c23 */ /* 0x000fe20008010897 */
        /* <DEDUP_REMOVED lines=15> */
[----:B------:R-:W-:Y:S01]  /*e450*/  FADD.FTZ R11, R159, R122 ;  /* 0x0000007a9f0b7221 */ /* 0x000fe20000010000 */
[--C-:B------:R-:W-:Y:S01]  /*e460*/  FFMA.FTZ R132, R138, UR10, -R151.reuse ;  /* 0x0000000a8a847c23 */ /* 0x100fe20008010897 */
[----:B------:R-:W0:Y:S01]  /*e470*/  MUFU.EX2 R2, R2 ;  /* 0x0000000200027308 */ /* 0x000e220000000800 */
[----:B------:R-:W-:Y:S01]  /*e480*/  FFMA.FTZ R179, R141, UR10, -R151 ;  /* 0x0000000a8db37c23 */ /* 0x000fe20008010897 */
[----:B------:R-:W-:Y:S01]  /*e490*/  FADD.FTZ R122, R184, R11 ;  /* 0x0000000bb87a7221 */ /* 0x000fe20000010000 */
[--C-:B------:R-:W-:Y:S01]  /*e4a0*/  FFMA.FTZ R130, R142, UR10, -R151.reuse ;  /* 0x0000000a8e827c23 */ /* 0x100fe20008010897 */
[--C-:B------:R-:W-:Y:S01]  /*e4b0*/  FFMA.FTZ R173, R145, UR10, -R151.reuse ;  /* 0x0000000a91ad7c23 */ /* 0x100fe20008010897 */
[--C-:B------:R-:W-:Y:S01]  /*e4c0*/  FFMA.FTZ R126, R146, UR10, -R151.reuse ;  /* 0x0000000a927e7c23 */ /* 0x100fe20008010897 */
[----:B------:R-:W-:Y:S01]  /*e4d0*/  FADD.FTZ R11, R123, R122 ;  /* 0x0000007a7b0b7221 */ /* 0x000fe20000010000 */
[--C-:B------:R-:W-:Y:S01]  /*e4e0*/  FFMA.FTZ R175, R150, UR10, -R151.reuse ;  /* 0x0000000a96af7c23 */ /* 0x100fe20008010897 */
[----:B------:R-:W2:Y:S01]  /*e4f0*/  MUFU.EX2 R191, R191 ;  /* 0x000000bf00bf7308 */ /* 0x000ea20000000800 */
[----:B------:R-:W-:Y:S01]  /*e500*/  FFMA.FTZ R169, R152, UR10, -R151 ;  /* 0x0000000a98a97c23 */ /* 0x000fe20008010897 */
[----:B-1----:R-:W-:Y:S01]  /*e510*/  FADD.FTZ R122, R186, R11 ;  /* 0x0000000bba7a7221 */ /* 0x002fe20000010000 */
[----:B------:R-:W-:-:S03]  /*e520*/  FFMA.FTZ R171, R156, UR10, -R151 ;  /* 0x0000000a9cab7c23 */ /* 0x000fc60008010897 */
[----:B---3--:R-:W-:Y:S02]  /*e530*/  FADD.FTZ R11, R21, R122 ;  /* 0x0000007a150b7221 */ /* 0x008fe40000010000 */
[----:B------:R-:W1:Y:S01]  /*e540*/  MUFU.EX2 R124, R124 ;  /* 0x0000007c007c7308 */ /* 0x000e620000000800 */
[----:B0-----:R-:W-:Y:S01]  /*e550*/  FFMA.FTZ R3, R2, R3, R189 ;  /* 0x0000000302037223 */ /* 0x001fe200000100bd */
[----:B------:R-:W-:-:S03]  /*e560*/  FADD.FTZ R122, R180, R11 ;  /* 0x0000000bb47a7221 */ /* 0x000fc60000010000 */
[----:B------:R-:W-:Y:S01]  /*e570*/  FADD.FTZ R6, R128, R3 ;  /* 0x0000000380067221 */ /* 0x000fe20000010000 */
[----:B------:R-:W-:Y:S01]  /*e580*/  FADD.FTZ R11, R127, R122 ;  /* 0x0000007a7f0b7221 */ /* 0x000fe20000010000 */
[----:B------:R-:W-:Y:S01]  /*e590*/  FFMA.FTZ R122, R14, UR10, -R151 ;  /* 0x0000000a0e7a7c23 */ /* 0x000fe20008010897 */
[----:B------:R-:W0:Y:S01]  /*e5a0*/  MUFU.EX2 R185, R185 ;  /* 0x000000b900b97308 */ /* 0x000e220000000800 */
[----:B--2---:R-:W-:Y:S01]  /*e5b0*/  FADD.FTZ R3, R191, R6 ;  /* 0x00000006bf037221 */ /* 0x004fe20000010000 */
[----:B------:R-:W-:-:S04]  /*e5c0*/  FADD.FTZ R14, R182, R11 ;  /* 0x0000000bb60e7221 */ /* 0x000fc80000010000 */
[----:B------:R-:W-:Y:S02]  /*e5d0*/  FADD.FTZ R11, R161, R14 ;  /* 0x0000000ea10b7221 */ /* 0x000fe40000010000 */
[----:B------:R-:W2:Y:S01]  /*e5e0*/  MUFU.EX2 R120, R120 ;  /* 0x0000007800787308 */ /* 0x000ea20000000800 */
[----:B-1----:R-:W-:Y:S01]  /*e5f0*/  FADD.FTZ R6, R124, R3 ;  /* 0x000000037c067221 */ /* 0x002fe20000010000 */
[----:B------:R-:W-:-:S04]  /*e600*/  FADD.FTZ R14, R176, R11 ;  /* 0x0000000bb00e7221 */ /* 0x000fc80000010000 */
[----:B------:R-:W-:Y:S01]  /*e610*/  FADD.FTZ R11, R149, R14 ;  /* 0x0000000e950b7221 */ /* 0x000fe20000010000 */
[----:B------:R-:W-:Y:S01]  /*e620*/  FFMA.FTZ R14, R154, UR10, -R151 ;  /* 0x0000000a9a0e7c23 */ /* 0x000fe20008010897 */
[----:B------:R-:W1:Y:S01]  /*e630*/  MUFU.EX2 R187, R187 ;  /* 0x000000bb00bb7308 */ /* 0x000e620000000800 */
[----:B0-----:R-:W-:Y:S01]  /*e640*/  FADD.FTZ R3, R185, R6 ;  /* 0x00000006b9037221 */ /* 0x001fe20000010000 */
[----:B------:R-:W-:-:S06]  /*e650*/  FADD.FTZ R136, R178, R11 ;  /* 0x0000000bb2887221 */ /* 0x000fcc0000010000 */
        /* <DEDUP_REMOVED lines=57> */
.L_x_4565:
        /* <DEDUP_REMOVED lines=36> */
.L_x_4547:
        /* <DEDUP_REMOVED lines=99> */
.L_x_4567:
[----:B------:R-:W-:Y:S01]  /*f260*/  ULEA UR5, UR38, UR60, 0x3 ;  /* 0x0000003c26057291 */ /* 0x000fe2000f8e183f */
[----:B------:R-:W-:-:S05]  /*f270*/  IMAD.U32 R0, RZ, RZ, UR39 ;  /* 0x00000027ff007e24 */ /* 0x000fca000f8e00ff */
[----:B------:R-:W-:-:S04]  /*f280*/  SHF.L.U32 R0, R0, 0x1f, RZ ;  /* 0x0000001f00007819 */ /* 0x000fc800000006ff */
[----:B------:R0:W1:Y:S01]  /*f290*/  SYNCS.PHASECHK.TRANS64.TRYWAIT P1, [UR5+0x30850], R0 ;  /* 0x03085000ff0075a7 */ /* 0x0000620008020145 */
[----:B------:R-:W-:Y:S05]  /*f2a0*/  @!P0 BRA `(.L_x_4568) ;  /* 0x0000000000048947 */ /* 0x000fea0003800000 */
[----:B------:R-:W-:Y:S01]  /*f2b0*/  BPT.TRAP 0x1 ;  /* 0x000000040000795c */ /* 0x000fe20000300000 */
.L_x_4568:
[----:B-1----:R-:W-:Y:S05]  /*f2c0*/  @P1 BRA `(.L_x_4569) ;  /* 0x0000000000081947 */ /* 0x002fea0003800000 */
[----:B------:R-:W1:Y:S02]  /*f2d0*/  SYNCS.PHASECHK.TRANS64.TRYWAIT P1, [UR5+0x30850], R0 ;  /* 0x03085000ff0075a7 */ /* 0x000e640008020145 */
[----:B-1----:R-:W-:Y:S05]  /*f2e0*/  @!P1 BRA `(.L_x_4570) ;  /* 0x000000b000809947 */ /* 0x002fea0003800000 */
.L_x_4569:
[----:B------:R-:W-:Y:S01]  /*f2f0*/  UIADD3 UR60, UR60, 0x400, URZ ;  /* 0x000004003c3c7890 */ /* 0x000fe2000fffe03f */
[----:B------:R-:W-:Y:S01]  /*f300*/  WARPGROUP.ARRIVE ;  /* 0x00000000000079c5 */ /* 0x000fe20000000000 */
[----:B------:R-:W-:Y:S01]  /*f310*/  UMOV UR7, 0x40000040 ;  /* 0x4000004000077882 */ /* 0x000fe20000000000 */
[----:B-1----:R-:W1:Y:S01]  /*f320*/  SHFL.BFLY PT, R5, R6, 0x2, 0x1f ;  /* 0x0c401f0006057f89 */ /* 0x002e6200000e0000 */
[----:B------:R-:W-:Y:S01]  /*f330*/  USHF.R.U32.HI UR60, URZ, 0x4, UR60 ;  /* 0x000000043f3c7899 */ /* 0x000fe2000801163c */
[----:B------:R-:W-:Y:S02]  /*f340*/  IMAD.MOV.U32 R10, RZ, RZ, RZ ;  /* 0x000000ffff0a7224 */ /* 0x000fe400078e00ff */
[----:B0-----:R-:W0:Y:S01]  /*f350*/  SHFL.BFLY PT, R0, R3, 0x2, 0x1f ;  /* 0x0c401f0003007f89 */ /* 0x001e2200000e0000 */
[----:B------:R-:W-:Y:S01]  /*f360*/  ULOP3.LUT UR60, UR60, 0x3fff, URZ, 0xc0, !UPT ;  /* 0x00003fff3c3c7892 */ /* 0x000fe2000f8ec03f */
[----:B------:R-:W-:-:S03]  /*f370*/  IMAD.U32 R13, RZ, RZ, UR10 ;  /* 0x0000000aff0d7e24 */ /* 0x000fc6000f8e00ff */
[----:B------:R-:W-:-:S04]  /*f380*/  ULOP3.LUT UR4, UR60, 0x3000000, URZ, 0xfc, !UPT ;  /* 0x030000003c047892 */ /* 0x000fc8000f8efc3f */
[----:B------:R-:W-:-:S07]  /*f390*/  UIMAD UR4, UR38, 0x900, UR4 ;  /* 0x00000900260478a4 */ /* 0x000fce000f8e0204 */
[----:B------:R-:W-:Y:S02]  /*f3a0*/  UMOV UR6, UR4 ;  /* 0x0000000400067c82 */ /* 0x000fe40008000000 */
[----:B------:R-:W-:Y:S01]  /*f3b0*/  HGMMA.64x192x16.F32 R24, R188, gdesc[UR4].tnspB, R24, gsb0 ;  /* 0x42e00004bc187df0 */ /* 0x000fe20008000818 */
[----:B------:R-:W-:Y:S01]  /*f3c0*/  UIADD3 UR6, UR4, 0x80, URZ ;  /* 0x0000008004067890 */ /* 0x000fe2000fffe03f */
[----:B-1----:R-:W-:Y:S01]  /*f3d0*/  FADD.FTZ R5, R5, R6 ;  /* 0x0000000605057221 */ /* 0x002fe20000010000 */
[----:B------:R-:W-:Y:S01]  /*f3e0*/  UMOV UR7, 0x40000040 ;  /* 0x4000004000077882 */ /* 0x000fe20000000000 */
[----:B0-----:R-:W-:Y:S01]  /*f3f0*/  FADD.FTZ R2, R0, R3 ;  /* 0x0000000300027221 */ /* 0x001fe20000010000 */
[----:B------:R-:W-:Y:S02]  /*f400*/  IMAD.MOV.U32 R3, RZ, RZ, RZ ;  /* 0x000000ffff037224 */ /* 0x000fe400078e00ff */
[----:B------:R-:W0:Y:S04]  /*f410*/  SHFL.BFLY PT, R0, R5, 0x1, 0x1f ;  /* 0x0c201f0005007f89 */ /* 0x000e2800000e0000 */
[----:B------:R-:W1:Y:S01]  /*f420*/  SHFL.BFLY PT, R7, R2, 0x1, 0x1f ;  /* 0x0c201f0002077f89 */ /* 0x000e6200000e0000 */
        /* <DEDUP_REMOVED lines=44> */
.L_x_4571:
[----:B------:R-:W-:Y:S01]  /*f6f0*/  R2UR UR6, R221 ;  /* 0x00000000dd0672ca */ /* 0x000fe200000e0000 */
        /* <DEDUP_REMOVED lines=17> */
[----:B------:R-:W-:Y:S01]  /*f810*/  FMUL.FTZ R49, R49, R10 ;  /* 0x0000000a31317220 */ /* 0x000fe20000410000 */
[----:B------:R-:W-:-:S02]  /*f820*/  IMAD.U32 R221, RZ, RZ, UR6 ;  /* 0x00000006ffdd7e24 */ /* 0x000fc4000f8e00ff */
[-C--:B------:R-:W-:Y:S01]  /*f830*/  FMUL.FTZ R52, R52, R10.reuse ;  /* 0x0000000a34347220 */ /* 0x080fe20000410000 */
[-C--:B------:R-:W-:Y:S01]  /*f840*/  FMUL.FTZ R53, R53, R10.reuse ;  /* 0x0000000a35357220 */ /* 0x080fe20000410000 */
[-C--:B------:R-:W-:Y:S01]  /*f850*/  FMUL.FTZ R56, R56, R10.reuse ;  /* 0x0000000a38387220 */ /* 0x080fe20000410000 */
[-C--:B------:R-:W-:Y:S01]  /*f860*/  FMUL.FTZ R57, R57, R10.reuse ;  /* 0x0000000a39397220 */ /* 0x080fe20000410000 */
[----:B------:R-:W0:Y:S01]  /*f870*/  S2UR UR6, SR_CgaCtaId ;  /* 0x00000000000679c3 */ /* 0x000e220000008800 */
        /* <DEDUP_REMOVED lines=83> */
[----:B------:R-:W-:-:S12]  /*fdb0*/  ULOP3.LUT UR39, UR39, UR4, URZ, 0x3c, !UPT ;  /* 0x0000000427277292 */ /* 0x000fd8000f8e3c3f */
.L_x_4493:
        /* <DEDUP_REMOVED lines=16> */
[----:B------:R-:W-:Y:S01]  /*fec0*/  ULDC.64 UR12, c[0x0][0xc00] ;  /* 0x00030000000c7ab9 */ /* 0x000fe20000000a00 */
[----:B------:R-:W-:Y:S02]  /*fed0*/  R2UR UR18, R195 ;  /* 0x00000000c31272ca */ /* 0x000fe400000e0000 */
[----:B------:R-:W-:Y:S02]  /*fee0*/  R2UR UR16, R23 ;  /* 0x00000000171072ca */ /* 0x000fe400000e0000 */
[----:B------:R-:W-:-:S02]  /*fef0*/  R2UR UR17, R208 ;  /* 0x00000000d01172ca */ /* 0x000fc400000e0000 */
[----:B------:R-:W-:-:S04]  /*ff00*/  R2UR UR23, R209 ;  /* 0x00000000d11772ca */ /* 0x000fc800000e0000 */
[----:B------:R-:W-:Y:S01]  /*ff10*/  UIMAD.WIDE UR12, UR9, 0x4, UR12 ;  /* 0x00000004090c78a5 */ /* 0x000fe2000f8e020c */
[----:B------:R-:W-:Y:S01]  /*ff20*/  UMOV UR10, UR8 ;  /* 0x00000008000a7c82 */ /* 0x000fe20008000000 */
[----:B0-----:R-:W-:Y:S01]  /*ff30*/  UMOV UR11, UR4 ;  /* 0x00000004000b7c82 */ /* 0x001fe20008000000 */
[----:B------:R-:W-:Y:S01]  /*ff40*/  BAR.SYNC.DEFER_BLOCKING 0x1, 0x100 ;  /* 0x0044000000007b1d */ /* 0x000fe20000010000 */
[----:B--2---:R-:W-:-:S03]  /*ff50*/  IMAD.WIDE R8, R3, R8, UR10 ;  /* 0x0000000a03087e25 */ /* 0x004fc6000f8e0208 */
[C---:B------:R-:W-:Y:S02]  /*ff60*/  LOP3.LUT R3, R8.reuse, 0x380, RZ, 0xc0, !PT ;  /* 0x0000038008037812 */ /* 0x040fe400078ec0ff */
[C---:B------:R-:W-:Y:S02]  /*ff70*/  IADD3 R10, P2, R8.reuse, 0x20, RZ ;  /* 0x00000020080a7810 */ /* 0x040fe40007f5e0ff */
[C---:B------:R-:W-:Y:S02]  /*ff80*/  IADD3 R12, P1, R8.reuse, 0x40, RZ ;  /* 0x00000040080c7810 */ /* 0x040fe40007f3e0ff */
[C---:B------:R-:W-:Y:S01]  /*ff90*/  IADD3 R17, P6, R8.reuse, 0x60, RZ ;  /* 0x0000006008117810 */ /* 0x040fe20007fde0ff */
[--C-:B------:R-:W-:Y:S01]  /*ffa0*/  IMAD.X R131, RZ, RZ, R9.reuse, P2 ;  /* 0x000000ffff837224 */ /* 0x100fe200010e0609 */
[C---:B------:R-:W-:Y:S01]  /*ffb0*/  IADD3 R133, P5, R8.reuse, 0x4000, RZ ;  /* 0x0000400008857810 */ /* 0x040fe20007fbe0ff */
[--C-:B------:R-:W-:Y:S01]  /*ffc0*/  IMAD.X R107, RZ, RZ, R9.reuse, P1 ;  /* 0x000000ffff6b7224 */ /* 0x100fe200008e0609 */
[----:B------:R-:W-:Y:S01]  /*ffd0*/  SHF.R.U64 R3, R3, 0x3, RZ ;  /* 0x0000000303037819 */ /* 0x000fe200000012ff */
[--C-:B------:R-:W-:Y:S01]  /*ffe0*/  IMAD.X R105, RZ, RZ, R9.reuse, P6 ;  /* 0x000000ffff697224 */ /* 0x100fe200030e0609 */
[C---:B------:R-:W-:Y:S01]  /*fff0*/  IADD3 R22, P0, R8.reuse, 0x4020, RZ ;  /* 0x0000402008167810 */ /* 0x040fe20007f1e0ff */
[----:B------:R-:W-:Y:S01]  /*10000*/  IMAD.X R103, RZ, RZ, R9, P5 ;  /* 0x000000ffff677224 */ /* 0x000fe200028e0609 */
[----:B------:R-:W-:-:S02]  /*10010*/  IADD3 R135, P4, R8, 0x4040, RZ ;  /* 0x0000404008877810 */ /* 0x000fc40007f9e0ff */
[C---:B------:R-:W-:Y:S01]  /*10020*/  IADD3 R72, P3, R8.reuse, 0x4060, RZ ;  /* 0x0000406008487810 */ /* 0x040fe20007f7e0ff */
[--C-:B------:R-:W-:Y:S01]  /*10030*/  IMAD.X R101, RZ, RZ, R9.reuse, P0 ;  /* 0x000000ffff657224 */ /* 0x100fe200000e0609 */
[C---:B------:R-:W-:Y:S01]  /*10040*/  IADD3 R137, P2, R8.reuse, 0x8000, RZ ;  /* 0x0000800008897810 */ /* 0x040fe20007f5e0ff */
[--C-:B------:R-:W-:Y:S01]  /*10050*/  IMAD.X R99, RZ, RZ, R9.reuse, P4 ;  /* 0x000000ffff637224 */ /* 0x100fe200020e0609 */
[C---:B------:R-:W-:Y:S01]  /*10060*/  IADD3 R132, P1, R8.reuse, 0x8020, RZ ;  /* 0x0000802008847810 */ /* 0x040fe20007f3e0ff */
[--C-:B------:R-:W-:Y:S01]  /*10070*/  IMAD.X R97, RZ, RZ, R9.reuse, P3 ;  /* 0x000000ffff617224 */ /* 0x100fe200018e0609 */
[C---:B------:R-:W-:Y:S01]  /*10080*/  IADD3 R139, P6, R8.reuse, 0x8040, RZ ;  /* 0x00008040088b7810 */ /* 0x040fe20007fde0ff */
[--C-:B------:R-:W-:Y:S01]  /*10090*/  IMAD.X R75, RZ, RZ, R9.reuse, P2 ;  /* 0x000000ffff4b7224 */ /* 0x100fe200010e0609 */
[----:B------:R-:W-:Y:S01]  /*100a0*/  IADD3 R141, P5, R8, 0x8060, RZ ;  /* 0x00008060088d7810 */ /* 0x000fe20007fbe0ff */
[--C-:B------:R-:W-:Y:S01]  /*100b0*/  IMAD.X R73, RZ, RZ, R9.reuse, P1 ;  /* 0x000000ffff497224 */ /* 0x100fe200008e0609 */
[----:B------:R-:W-:Y:S01]  /*100c0*/  LOP3.LUT R8, R3, R8, RZ, 0x3c, !PT ;  /* 0x0000000803087212 */ /* 0x000fe200078e3cff */
[--C-:B------:R-:W-:Y:S01]  /*100d0*/  IMAD.X R13, RZ, RZ, R9.reuse, P6 ;  /* 0x000000ffff0d7224 */ /* 0x100fe200030e0609 */
[----:B------:R-:W-:Y:S01]  /*100e0*/  LOP3.LUT R3, R10, 0x380, RZ, 0xc0, !PT ;  /* 0x000003800a037812 */ /* 0x000fe200078ec0ff */
[----:B------:R-:W-:Y:S01]  /*100f0*/  IMAD.X R15, RZ, RZ, R9, P5 ;  /* 0x000000ffff0f7224 */ /* 0x000fe200028e0609 */
[----:B------:R-:W-:-:S02]  /*10100*/  LOP3.LUT R11, R12, 0x380, RZ, 0xc0, !PT ;  /* 0x000003800c0b7812 */ /* 0x000fc400078ec0ff */
[----:B------:R-:W-:Y:S02]  /*10110*/  SHF.R.U64 R3, R3, 0x3, RZ ;  /* 0x0000000303037819 */ /* 0x000fe400000012ff */
[----:B------:R-:W-:Y:S02]  /*10120*/  SHF.R.U64 R11, R11, 0x3, RZ ;  /* 0x000000030b0b7819 */ /* 0x000fe400000012ff */
[----:B------:R-:W-:Y:S02]  /*10130*/  LOP3.LUT R130, R3, R10, RZ, 0x3c, !PT ;  /* 0x0000000a03827212 */ /* 0x000fe400078e3cff */
[----:B------:R-:W-:Y:S02]  /*10140*/  LOP3.LUT R106, R11, R12, RZ, 0x3c, !PT ;  /* 0x0000000c0b6a7212 */ /* 0x000fe400078e3cff */
[----:B------:R-:W-:Y:S02]  /*10150*/  LOP3.LUT R3, R22, 0x380, RZ, 0xc0, !PT ;  /* 0x0000038016037812 */ /* 0x000fe400078ec0ff */
[----:B------:R-:W-:-:S02]  /*10160*/  LOP3.LUT R14, R17, 0x380, RZ, 0xc0, !PT ;  /* 0x00000380110e7812 */ /* 0x000fc400078ec0ff */
[----:B------:R-:W-:Y:S02]  /*10170*/  LOP3.LUT R12, R137, 0x380, RZ, 0xc0, !PT ;  /* 0x00000380890c7812 */ /* 0x000fe400078ec0ff */
[----:B------:R-:W-:Y:S02]  /*10180*/  SHF.R.U64 R3, R3, 0x3, RZ ;  /* 0x0000000303037819 */ /* 0x000fe400000012ff */
[----:B------:R-:W-:Y:S02]  /*10190*/  SHF.R.U64 R14, R14, 0x3, RZ ;  /* 0x000000030e0e7819 */ /* 0x000fe400000012ff */
[----:B------:R-:W-:Y:S02]  /*101a0*/  SHF.R.U64 R12, R12, 0x3, RZ ;  /* 0x000000030c0c7819 */ /* 0x000fe400000012ff */
[----:B------:R-:W-:Y:S02]  /*101b0*/  LOP3.LUT R10, R135, 0x380, RZ, 0xc0, !PT ;  /* 0x00000380870a7812 */ /* 0x000fe400078ec0ff */
[----:B------:R-:W-:-:S02]  /*101c0*/  LOP3.LUT R11, R72, 0x380, RZ, 0xc0, !PT ;  /* 0x00000380480b7812 */ /* 0x000fc400078ec0ff */
[----:B------:R-:W-:Y:S02]  /*101d0*/  LOP3.LUT R18, R133, 0x380, RZ, 0xc0, !PT ;  /* 0x0000038085127812 */ /* 0x000fe400078ec0ff */
[----:B------:R-:W-:Y:S02]  /*101e0*/  LOP3.LUT R100, R3, R22, RZ, 0x3c, !PT ;  /* 0x0000001603647212 */ /* 0x000fe400078e3cff */
[----:B------:R-:W-:Y:S02]  /*101f0*/  LOP3.LUT R104, R14, R17, RZ, 0x3c, !PT ;  /* 0x000000110e687212 */ /* 0x000fe400078e3cff */
[----:B------:R-:W-:Y:S02]  /*10200*/  LOP3.LUT R74, R12, R137, RZ, 0x3c, !PT ;  /* 0x000000890c4a7212 */ /* 0x000fe400078e3cff */
[----:B------:R-:W-:Y:S02]  /*10210*/  LOP3.LUT R3, R132, 0x380, RZ, 0xc0, !PT ;  /* 0x0000038084037812 */ /* 0x000fe400078ec0ff */
[----:B------:R-:W-:-:S02]  /*10220*/  SHF.R.U64 R10, R10, 0x3, RZ ;  /* 0x000000030a0a7819 */ /* 0x000fc400000012ff */
[----:B------:R-:W-:Y:S02]  /*10230*/  SHF.R.U64 R11, R11, 0x3, RZ ;  /* 0x000000030b0b7819 */ /* 0x000fe400000012ff */
[----:B------:R-:W-:Y:S02]  /*10240*/  LOP3.LUT R12, R139, 0x380, RZ, 0xc0, !PT ;  /* 0x000003808b0c7812 */ /* 0x000fe400078ec0ff */
[----:B------:R-:W-:Y:S02]  /*10250*/  LOP3.LUT R14, R141, 0x380, RZ, 0xc0, !PT ;  /* 0x000003808d0e7812 */ /* 0x000fe400078ec0ff */
[----:B------:R-:W-:Y:S02]  /*10260*/  SHF.R.U64 R18, R18, 0x3, RZ ;  /* 0x0000000312127819 */ /* 0x000fe400000012ff */
[----:B------:R-:W-:Y:S02]  /*10270*/  SHF.R.U64 R3, R3, 0x3, RZ ;  /* 0x0000000303037819 */ /* 0x000fe400000012ff */
[----:B------:R-:W-:-:S02]  /*10280*/  LOP3.LUT R98, R10, R135, RZ, 0x3c, !PT ;  /* 0x000000870a627212 */ /* 0x000fc400078e3cff */
[----:B------:R-:W-:Y:S02]  /*10290*/  LOP3.LUT R96, R11, R72, RZ, 0x3c, !PT ;  /* 0x000000480b607212 */ /* 0x000fe400078e3cff */
[----:B------:R-:W-:Y:S02]  /*102a0*/  SHF.R.U64 R12, R12, 0x3, RZ ;  /* 0x000000030c0c7819 */ /* 0x000fe400000012ff */
[----:B------:R-:W-:Y:S02]  /*102b0*/  SHF.R.U64 R14, R14, 0x3, RZ ;  /* 0x000000030e0e7819 */ /* 0x000fe400000012ff */
[----:B------:R-:W-:Y:S02]  /*102c0*/  LOP3.LUT R102, R18, R133, RZ, 0x3c, !PT ;  /* 0x0000008512667212 */ /* 0x000fe400078e3cff */
[----:B------:R-:W-:Y:S02]  /*102d0*/  MOV R17, R8 ;  /* 0x0000000800117202 */ /* 0x000fe40000000f00 */
[----:B------:R-:W-:-:S02]  /*102e0*/  F2FP.F16.F32.PACK_AB R8, R25, R24 ;  /* 0x000000181908723e */ /* 0x000fc400000000ff */
[----:B------:R-:W-:Y:S02]  /*102f0*/  F2FP.F16.F32.PACK_AB R9, R27, R26 ;  /* 0x0000001a1b09723e */ /* 0x000fe400000000ff */
[----:B------:R-:W-:Y:S02]  /*10300*/  F2FP.F16.F32.PACK_AB R10, R29, R28 ;  /* 0x0000001c1d0a723e */ /* 0x000fe400000000ff */
[----:B------:R-:W-:Y:S02]  /*10310*/  F2FP.F16.F32.PACK_AB R11, R31, R30 ;  /* 0x0000001e1f0b723e */ /* 0x000fe400000000ff */
[----:B------:R-:W-:Y:S02]  /*10320*/  LOP3.LUT R72, R3, R132, RZ, 0x3c, !PT ;  /* 0x0000008403487212 */ /* 0x000fe400078e3cff */
[----:B------:R-:W-:Y:S01]  /*10330*/  MOV R135, R130 ;  /* 0x0000008200877202 */ /* 0x000fe20000000f00 */
[----:B------:R0:W-:Y:S01]  /*10340*/  STSM.16.M88.4 [R17], R8 ;  /* 0x0000000811007844 */ /* 0x0001e20000000200 */
[----:B------:R-:W-:-:S02]  /*10350*/  LOP3.LUT R12, R12, R139, RZ, 0x3c, !PT ;  /* 0x0000008b0c0c7212 */ /* 0x000fc400078e3cff */
[----:B------:R-:W-:Y:S02]  /*10360*/  LOP3.LUT R14, R14, R141, RZ, 0x3c, !PT ;  /* 0x0000008d0e0e7212 */ /* 0x000fe400078e3cff */
[----:B------:R-:W-:Y:S02]  /*10370*/  MOV R131, R98 ;  /* 0x0000006200837202 */ /* 0x000fe40000000f00 */
[----:B------:R-:W-:Y:S02]  /*10380*/  MOV R3, R96 ;  /* 0x0000006000037202 */ /* 0x000fe40000000f00 */
[----:B------:R-:W-:Y:S02]  /*10390*/  MOV R133, R102 ;  /* 0x0000006600857202 */ /* 0x000fe40000000f00 */
[----:B------:R-:W-:Y:S02]  /*103a0*/  MOV R132, R100 ;  /* 0x0000006400847202 */ /* 0x000fe40000000f00 */
[----:B------:R-:W-:-:S02]  /*103b0*/  F2FP.F16.F32.PACK_AB R96, R33, R32 ;  /* 0x000000202160723e */ /* 0x000fc400000000ff */
        /* <DEDUP_REMOVED lines=10> */
[----:B------:R-:W-:Y:S01]  /*10460*/  MOV R18, R12 ;  /* 0x0000000c00127202 */ /* 0x000fe20000000f00 */
[----:B------:R2:W-:Y:S01]  /*10470*/  STSM.16.M88.4 [R106], R100 ;  /* 0x000000646a007844 */ /* 0x0005e20000000200 */
[----:B0-----:R-:W-:Y:S02]  /*10480*/  MOV R17, R14 ;  /* 0x0000000e00117202 */ /* 0x001fe40000000f00 */
[----:B------:R-:W-:-:S02]  /*10490*/  F2FP.F16.F32.PACK_AB R8, R49, R48 ;  /* 0x000000303108723e */ /* 0x000fc400000000ff */
[----:B------:R-:W-:Y:S02]  /*104a0*/  F2FP.F16.F32.PACK_AB R9, R51, R50 ;  /* 0x000000323309723e */ /* 0x000fe400000000ff */
[----:B------:R-:W-:Y:S02]  /*104b0*/  F2FP.F16.F32.PACK_AB R10, R53, R52 ;  /* 0x00000034350a723e */ /* 0x000fe400000000ff */
[----:B------:R-:W-:Y:S02]  /*104c0*/  F2FP.F16.F32.PACK_AB R11, R55, R54 ;  /* 0x00000036370b723e */ /* 0x000fe400000000ff */
[----:B------:R-:W-:Y:S02]  /*104d0*/  MOV R130, R74 ;  /* 0x0000004a00827202 */ /* 0x000fe40000000f00 */
[----:B------:R-:W-:Y:S01]  /*104e0*/  MOV R22, R72 ;  /* 0x0000004800167202 */ /* 0x000fe20000000f00 */
[----:B------:R0:W-:Y:S01]  /*104f0*/  STSM.16.M88.4 [R134], R8 ;  /* 0x0000000886007844 */ /* 0x0001e20000000200 */
[----:B------:R-:W-:-:S02]  /*10500*/  F2FP.F16.F32.PACK_AB R12, R57, R56 ;  /* 0x00000038390c723e */ /* 0x000fc400000000ff */
[----:B------:R-:W-:Y:S02]  /*10510*/  F2FP.F16.F32.PACK_AB R13, R59, R58 ;  /* 0x0000003a3b0d723e */ /* 0x000fe400000000ff */
[----:B------:R-:W-:Y:S02]  /*10520*/  F2FP.F16.F32.PACK_AB R14, R61, R60 ;  /* 0x0000003c3d0e723e */ /* 0x000fe400000000ff */
[----:B------:R-:W-:Y:S02]  /*10530*/  F2FP.F16.F32.PACK_AB R15, R63, R62 ;  /* 0x0000003e3f0f723e */ /* 0x000fe400000000ff */
[----:B------:R-:W-:Y:S02]  /*10540*/  F2FP.F16.F32.PACK_AB R72, R65, R64 ;  /* 0x000000404148723e */ /* 0x000fe400000000ff */
[----:B------:R-:W-:Y:S01]  /*10550*/  F2FP.F16.F32.PACK_AB R73, R67, R66 ;  /* 0x000000424349723e */ /* 0x000fe200000000ff */
[----:B------:R-:W-:Y:S01]  /*10560*/  STSM.16.M88.4 [R133], R12 ;  /* 0x0000000c85007844 */ /* 0x000fe20000000200 */
[----:B------:R-:W-:-:S02]  /*10570*/  F2FP.F16.F32.PACK_AB R74, R69, R68 ;  /* 0x00000044454a723e */ /* 0x000fc400000000ff */
[----:B------:R-:W-:Y:S02]  /*10580*/  F2FP.F16.F32.PACK_AB R75, R71, R70 ;  /* 0x00000046474b723e */ /* 0x000fe400000000ff */
[----:B-1----:R-:W-:Y:S02]  /*10590*/  F2FP.F16.F32.PACK_AB R96, R5, R4 ;  /* 0x000000040560723e */ /* 0x002fe400000000ff */
[----:B------:R-:W-:Y:S01]  /*105a0*/  F2FP.F16.F32.PACK_AB R97, R123, R122 ;  /* 0x0000007a7b61723e */ /* 0x000fe200000000ff */
[----:B------:R-:W-:Y:S01]  /*105b0*/  STSM.16.M88.4 [R132], R72 ;  /* 0x0000004884007844 */ /* 0x000fe20000000200 */
[----:B------:R-:W-:Y:S02]  /*105c0*/  F2FP.F16.F32.PACK_AB R98, R77, R76 ;  /* 0x0000004c4d62723e */ /* 0x000fe400000000ff */
[----:B------:R-:W-:Y:S02]  /*105d0*/  F2FP.F16.F32.PACK_AB R99, R79, R78 ;  /* 0x0000004e4f63723e */ /* 0x000fe400000000ff */
[----:B--2---:R-:W-:-:S02]  /*105e0*/  F2FP.F16.F32.PACK_AB R100, R81, R80 ;  /* 0x000000505164723e */ /* 0x004fc400000000ff */
[----:B------:R-:W-:Y:S01]  /*105f0*/  F2FP.F16.F32.PACK_AB R101, R83, R82 ;  /* 0x000000525365723e */ /* 0x000fe200000000ff */
[----:B------:R1:W-:Y:S01]  /*10600*/  STSM.16.M88.4 [R131], R96 ;  /* 0x0000006083007844 */ /* 0x0003e20000000200 */
[----:B------:R-:W-:Y:S02]  /*10610*/  F2FP.F16.F32.PACK_AB R102, R85, R84 ;  /* 0x000000545566723e */ /* 0x000fe400000000ff */
[----:B------:R-:W-:Y:S02]  /*10620*/  F2FP.F16.F32.PACK_AB R103, R87, R86 ;  /* 0x000000565767723e */ /* 0x000fe400000000ff */
[----:B------:R-:W-:Y:S02]  /*10630*/  F2FP.F16.F32.PACK_AB R104, R89, R88 ;  /* 0x000000585968723e */ /* 0x000fe400000000ff */
[----:B------:R-:W-:Y:S01]  /*10640*/  F2FP.F16.F32.PACK_AB R105, R91, R90 ;  /* 0x0000005a5b69723e */ /* 0x000fe200000000ff */
[----:B------:R-:W-:Y:S01]  /*10650*/  STSM.16.M88.4 [R3], R100 ;  /* 0x0000006403007844 */ /* 0x000fe20000000200 */
[----:B------:R-:W-:-:S02]  /*10660*/  F2FP.F16.F32.PACK_AB R106, R93, R92 ;  /* 0x0000005c5d6a723e */ /* 0x000fc400000000ff */
[----:B------:R-:W-:Y:S02]  /*10670*/  F2FP.F16.F32.PACK_AB R107, R95, R94 ;  /* 0x0000005e5f6b723e */ /* 0x000fe400000000ff */
[----:B0-----:R-:W-:Y:S02]  /*10680*/  F2FP.F16.F32.PACK_AB R8, R7, R6 ;  /* 0x000000060708723e */ /* 0x001fe400000000ff */
[----:B------:R-:W-:Y:S01]  /*10690*/  F2FP.F16.F32.PACK_AB R9, R125, R124 ;  /* 0x0000007c7d09723e */ /* 0x000fe200000000ff */
[----:B------:R-:W-:Y:S01]  /*106a0*/  STSM.16.M88.4 [R130], R104 ;  /* 0x0000006882007844 */ /* 0x000fe20000000200 */
[----:B------:R-:W-:Y:S01]  /*106b0*/  F2FP.F16.F32.PACK_AB R10, R21, R20 ;  /* 0x00000014150a723e */ /* 0x000fe200000000ff */
[----:B-1----:R-:W-:Y:S01]  /*106c0*/  IMAD.U32 R96, RZ, RZ, UR12 ;  /* 0x0000000cff607e24 */ /* 0x002fe2000f8e00ff */
[----:B------:R-:W-:Y:S01]  /*106d0*/  F2FP.F16.F32.PACK_AB R11, R127, R126 ;  /* 0x0000007e7f0b723e */ /* 0x000fe200000000ff */
[----:B------:R-:W-:Y:S01]  /*106e0*/  IMAD.U32 R97, RZ, RZ, UR13 ;  /* 0x0000000dff617e24 */ /* 0x000fe2000f8e00ff */
[----:B------:R-:W-:Y:S01]  /*106f0*/  F2FP.F16.F32.PACK_AB R12, R121, R120 ;  /* 0x00000078790c723e */ /* 0x000fe200000000ff */
[----:B------:R-:W0:Y:S01]  /*10700*/  LDC.64 R98, c[0x0][0xc08] ;  /* 0x00030200ff627b82 */ /* 0x000e220000000a00 */
[----:B------:R-:W-:Y:S01]  /*10710*/  F2FP.F16.F32.PACK_AB R13, R129, R128 ;  /* 0x00000080810d723e */ /* 0x000fe200000000ff */
[----:B------:R-:W-:Y:S01]  /*10720*/  STSM.16.M88.4 [R22], R8 ;  /* 0x0000000816007844 */ /* 0x000fe20000000200 */
[----:B------:R-:W-:-:S02]  /*10730*/  F2FP.F16.F32.PACK_AB R14, R109, R108 ;  /* 0x0000006c6d0e723e */ /* 0x000fc400000000ff */
[----:B------:R-:W-:Y:S02]  /*10740*/  F2FP.F16.F32.PACK_AB R15, R111, R110 ;  /* 0x0000006e6f0f723e */ /* 0x000fe400000000ff */
[----:B------:R-:W-:Y:S02]  /*10750*/  F2FP.F16.F32.PACK_AB R72, R113, R112 ;  /* 0x000000707148723e */ /* 0x000fe400000000ff */
[----:B------:R-:W-:Y:S01]  /*10760*/  F2FP.F16.F32.PACK_AB R73, R115, R114 ;  /* 0x000000727349723e */ /* 0x000fe200000000ff */
[----:B------:R-:W-:Y:S01]  /*10770*/  STSM.16.M88.4 [R18], R12 ;  /* 0x0000000c12007844 */ /* 0x000fe20000000200 */
[----:B------:R-:W-:Y:S02]  /*10780*/  F2FP.F16.F32.PACK_AB R74, R117, R116 ;  /* 0x00000074754a723e */ /* 0x000fe400000000ff */
[----:B------:R-:W-:Y:S02]  /*10790*/  F2FP.F16.F32.PACK_AB R75, R119, R118 ;  /* 0x00000076774b723e */ /* 0x000fe400000000ff */
[----:B------:R-:W-:-:S03]  /*107a0*/  ISETP.NE.U32.AND P0, PT, RZ, UR14, PT ;  /* 0x0000000eff007c0c */ /* 0x000fc6000bf05070 */
[----:B------:R1:W-:Y:S01]  /*107b0*/  STSM.16.M88.4 [R17], R72 ;  /* 0x0000004811007844 */ /* 0x0003e20000000200 */
[----:B------:R-:W-:Y:S01]  /*107c0*/  BAR.SYNC.DEFER_BLOCKING 0x1, 0x100 ;  /* 0x0044000000007b1d */ /* 0x000fe20000010000 */
[----:B------:R-:W-:Y:S02]  /*107d0*/  ISETP.NE.AND.EX P0, PT, RZ, UR15, PT, P0 ;  /* 0x0000000fff007c0c */ /* 0x000fe4000bf05300 */
[----:B0-----:R-:W-:-:S05]  /*107e0*/  ISETP.NE.U32.AND P1, PT, R98, RZ, PT ;  /* 0x000000ff6200720c */ /* 0x001fca0003f25070 */
[----:B-1----:R-:W0:Y:S06]  /*107f0*/  LDC R17, c[0x0][0xbe8] ;  /* 0x0002fa00ff117b82 */ /* 0x002e2c0000000800 */
[----:B------:R-:W2:Y:S01]  /*10800*/  @P0 LDG.E R3, desc[UR36][R96.64] ;  /* 0x0000002460030981 */ /* 0x000ea2000c1e1900 */
[----:B------:R-:W-:Y:S01]  /*10810*/  R2UR UR4, R99 ;  /* 0x00000000630472ca */ /* 0x000fe200000e0000 */
[----:B------:R-:W-:-:S12]  /*10820*/  VOTEU.ANY UP0, P1 ;  /* 0x00000000003f7886 */ /* 0x000fd80000800100 */
[----:B------:R-:W-:Y:S01]  /*10830*/  UISETP.NE.AND.EX UP0, UPT, UR4, URZ, UPT, UP0 ;  /* 0x0000003f0400728c */ /* 0x000fe2000bf05300 */
[----:B0-----:R-:W-:Y:S02]  /*10840*/  ISETP.NE.AND P1, PT, R17, 0x1, PT ;  /* 0x000000011100780c */ /* 0x001fe40003f25270 */
[----:B------:R-:W-:Y:S02]  /*10850*/  ULDC UR4, c[0x0][0xa88] ;  /* 0x0002a20000047ab9 */ /* 0x000fe40000000800 */
[----:B------:R-:W-:Y:S01]  /*10860*/  IMAD.U32 R12, RZ, RZ, UR4 ;  /* 0x00000004ff0c7e24 */ /* 0x000fe2000f8e00ff */
[----:B------:R-:W-:Y:S01]  /*10870*/  PLOP3.LUT P4, PT, PT, PT, UP0, 0x80, 0x0 ;  /* 0x000000000000781c */ /* 0x000fe20003f8f008 */
[----:B------:R-:W-:-:S04]  /*10880*/  ULDC UR4, c[0x0][0xad4] ;  /* 0x0002b50000047ab9 */ /* 0x000fc80000000800 */
[----:B------:R-:W-:Y:S02]  /*10890*/  @UP0 ULDC.64 UR12, c[0x0][0xc08] ;  /* 0x00030200000c0ab9 */ /* 0x000fe40000000a00 */
[----:B------:R-:W-:Y:S01]  /*108a0*/  @UP0 UIMAD.WIDE UR12, UR9, 0x4, UR12 ;  /* 0x00000004090c08a5 */ /* 0x000fe2000f8e020c */
[----:B------:R-:W0:Y:S01]  /*108b0*/  @P1 LDC R10, c[0x0][0xbec] ;  /* 0x0002fb00ff0a1b82 */ /* 0x000e220000000800 */
[----:B------:R-:W-:-:S04]  /*108c0*/  UISETP.NE.AND UP0, UPT, UR18, URZ, UPT ;  /* 0x0000003f1200728c */ /* 0x000fc8000bf05270 */
[----:B------:R-:W-:Y:S01]  /*108d0*/  USEL UR4, UR18, UR4, UP0 ;  /* 0x0000000412047287 */ /* 0x000fe20008000000 */
[----:B------:R-:W-:Y:S02]  /*108e0*/  IMAD.U32 R8, RZ, RZ, UR12 ;  /* 0x0000000cff087e24 */ /* 0x000fe4000f8e00ff */
[----:B------:R-:W1:Y:S01]  /*108f0*/  @P1 LDC R11, c[0x0][0xbf0] ;  /* 0x0002fc00ff0b1b82 */ /* 0x000e620000000800 */
[----:B------:R-:W-:Y:S01]  /*10900*/  UISETP.GT.AND UP1, UPT, UR4, 0x1, UPT ;  /* 0x000000010400788c */ /* 0x000fe2000bf24270 */
[----:B------:R-:W-:Y:S01]  /*10910*/  IMAD.U32 R9, RZ, RZ, UR13 ;  /* 0x0000000dff097e24 */ /* 0x000fe2000f8e00ff */
[----:B------:R-:W-:Y:S02]  /*10920*/  UMOV UR22, 0x9b8 ;  /* 0x000009b800167882 */ /* 0x000fe40000000000 */
[----:B------:R-:W-:Y:S02]  /*10930*/  USEL UR22, UR22, 0x978, UP1 ;  /* 0x0000097816167887 */ /* 0x000fe40008800000 */
[----:B------:R-:W-:Y:S01]  /*10940*/  UISETP.NE.U32.AND UP0, UPT, UR14, URZ, UPT ;  /* 0x0000003f0e00728c */ /* 0x000fe2000bf05070 */
[----:B------:R-:W-:Y:S01]  /*10950*/  VIADD R15, R192, UR16 ;  /* 0x00000010c00f7c36 */ /* 0x000fe20008000000 */
[----:B------:R-:W-:Y:S01]  /*10960*/  USHF.R.S32.HI UR12, URZ, 0x1f, UR9 ;  /* 0x0000001f3f0c7899 */ /* 0x000fe20008011409 */
[----:B------:R0:W5:Y:S01]  /*10970*/  @P4 LDG.E R12, desc[UR36][R8.64] ;  /* 0x00000024080c4981 */ /* 0x000162000c1e1900 */
[----:B------:R-:W-:Y:S01]  /*10980*/  UMOV UR4, URZ ;  /* 0x0000003f00047c82 */ /* 0x000fe20008000000 */
[----:B------:R-:W-:-:S02]  /*10990*/  UISETP.NE.AND.EX UP0, UPT, UR15, URZ, UPT, UP0 ;  /* 0x0000003f0f00728c */ /* 0x000fc4000bf05300 */
[----:B------:R-:W-:Y:S02]  /*109a0*/  USEL UR20, UR17, URZ, UP1 ;  /* 0x0000003f11147287 */ /* 0x000fe40008800000 */
[----:B------:R-:W-:Y:S02]  /*109b0*/  USEL UR9, UR9, URZ, !UP0 ;  /* 0x0000003f09097287 */ /* 0x000fe4000c000000 */
[----:B------:R-:W-:Y:S01]  /*109c0*/  USEL UR21, UR12, URZ, !UP0 ;  /* 0x0000003f0c157287 */ /* 0x000fe2000c000000 */
[----:B------:R-:W-:Y:S02]  /*109d0*/  ULDC.64 UR16, c[0x0][UR22+0x220] ;  /* 0x0000880016107abb */ /* 0x000fe40008000a00 */
[----:B------:R-:W-:Y:S01]  /*109e0*/  ULDC.64 UR12, c[0x0][UR22+0x218] ;  /* 0x00008600160c7abb */ /* 0x000fe20008000a00 */
[----:B------:R-:W-:Y:S01]  /*109f0*/  ULDC.64 UR18, c[0x0][UR22+0x228] ;  /* 0x00008a0016127abb */ /* 0x000fe20008000a00 */
[----:B------:R-:W-:Y:S01]  /*10a00*/  UIMAD.WIDE.U32 UR14, UR12, UR23, URZ ;  /* 0x000000170c0e72a5 */ /* 0x000fe2000f8e003f */
[----:B0-----:R-:W-:Y:S01]  /*10a10*/  @P1 IMAD.HI.U32 R8, R15, R10, RZ ;  /* 0x0000000a0f081227 */ /* 0x001fe200078e00ff */
[----:B------:R-:W-:-:S02]  /*10a20*/  UIMAD UR23, UR13, UR23, URZ ;  /* 0x000000170d1772a4 */ /* 0x000fc4000f8e023f */
[----:B------:R-:W-:Y:S02]  /*10a30*/  UIMAD UR17, UR17, UR9, URZ ;  /* 0x00000009111172a4 */ /* 0x000fe4000f8e023f */
[----:B------:R-:W-:Y:S02]  /*10a40*/  UIMAD.WIDE.U32 UR24, UR18, UR20, URZ ;  /* 0x00000014121872a5 */ /* 0x000fe4000f8e003f */
[----:B------:R-:W-:Y:S02]  /*10a50*/  UIMAD.WIDE.U32 UR12, UR16, UR9, URZ ;  /* 0x00000009100c72a5 */ /* 0x000fe4000f8e003f */
[----:B------:R-:W-:Y:S02]  /*10a60*/  UIMAD UR18, UR19, UR20, URZ ;  /* 0x00000014131272a4 */ /* 0x000fe4000f8e023f */
[----:B------:R-:W-:Y:S01]  /*10a70*/  UIMAD UR17, UR16, UR21, UR17 ;  /* 0x00000015101172a4 */ /* 0x000fe2000f8e0211 */
[----:B------:R-:W-:Y:S01]  /*10a80*/  IMAD.U32 R9, RZ, RZ, UR25 ;  /* 0x00000019ff097e24 */ /* 0x000fe2000f8e00ff */
[----:B------:R-:W-:-:S02]  /*10a90*/  UIADD3 UR18, UR25, UR18, URZ ;  /* 0x0000001219127290 */ /* 0x000fc4000fffe03f */
[----:B------:R-:W-:Y:S02]  /*10aa0*/  UIADD3 UR23, UR15, UR23, URZ ;  /* 0x000000170f177290 */ /* 0x000fe4000fffe03f */
[----:B------:R-:W-:Y:S02]  /*10ab0*/  UIADD3 UR17, UR13, UR17, URZ ;  /* 0x000000110d117290 */ /* 0x000fe4000fffe03f */
[----:B------:R-:W-:Y:S01]  /*10ac0*/  IMAD.U32 R14, RZ, RZ, UR18 ;  /* 0x00000012ff0e7e24 */ /* 0x000fe2000f8e00ff */
[----:B--2---:R-:W-:Y:S01]  /*10ad0*/  @P0 R2UR UR4, R3 ;  /* 0x00000000030402ca */ /* 0x004fe200000e0000 */
[----:B------:R-:W-:Y:S01]  /*10ae0*/  IMAD.MOV.U32 R3, RZ, RZ, R15 ;  /* 0x000000ffff037224 */ /* 0x000fe200078e000f */
[----:B-1----:R-:W-:Y:S01]  /*10af0*/  @P1 SHF.R.U32.HI R3, RZ, R11, R8 ;  /* 0x0000000bff031219 */ /* 0x002fe20000011608 */
[----:B------:R-:W-:-:S03]  /*10b00*/  IMAD.U32 R8, RZ, RZ, UR24 ;  /* 0x00000018ff087e24 */ /* 0x000fc6000f8e00ff */
[--C-:B------:R-:W-:Y:S01]  /*10b10*/  SHF.R.S32.HI R9, RZ, 0x1f, R3.reuse ;  /* 0x0000001fff097819 */ /* 0x100fe20000011403 */
[----:B------:R-:W-:-:S04]  /*10b20*/  IMAD.MOV R10, RZ, RZ, -R3 ;  /* 0x000000ffff0a7224 */ /* 0x000fc800078e0a03 */
[----:B------:R-:W-:Y:S02]  /*10b30*/  IMAD R11, R17, R10, R15 ;  /* 0x0000000a110b7224 */ /* 0x000fe400078e020f */
[----:B------:R-:W-:Y:S02]  /*10b40*/  UIADD3 UR14, UP0, UP2, UR12, UR14, UR4 ;  /* 0x0000000e0c0e7290 */ /* 0x000fe4000fa1e004 */
[----:B------:R-:W-:Y:S01]  /*10b50*/  USHF.R.S32.HI UR16, URZ, 0x1f, UR4 ;  /* 0x0000001f3f107899 */ /* 0x000fe20008011404 */
[----:B------:R-:W-:-:S03]  /*10b60*/  ULDC.64 UR12, c[0x0][UR22+0x210] ;  /* 0x00008400160c7abb */ /* 0x000fc60008000a00 */
        /* <DEDUP_REMOVED lines=13> */
[----:B------:R-:W-:Y:S08]  /*10c40*/  @P4 BRA `(.L_x_4574) ;  /* 0x0000000000104947 */ /* 0x000ff00003800000 */
[----:B------:R-:W-:Y:S05]  /*10c50*/  @!P0 BRA `(.L_x_4574) ;  /* 0x00000000000c8947 */ /* 0x000fea0003800000 */
[----:B------:R-:W2:Y:S04]  /*10c60*/  LDG.E R3, desc[UR36][R96.64] ;  /* 0x0000002460037981 */ /* 0x000ea8000c1e1900 */
[----:B-----5:R-:W2:Y:S02]  /*10c70*/  LDG.E R12, desc[UR36][R96.64+0x4] ;  /* 0x00000424600c7981 */ /* 0x020ea4000c1e1900 */
[----:B--2---:R-:W-:-:S07]  /*10c80*/  IMAD.IADD R12, R12, 0x1, -R3 ;  /* 0x000000010c0c7824 */ /* 0x004fce00078e0a03 */
.L_x_4574:
[----:B------:R-:W2:Y:S01]  /*10c90*/  LDL R3, [R1+0xc] ;  /* 0x00000c0001037983 */ /* 0x000ea20000100800 */
[----:B------:R-:W-:Y:S02]  /*10ca0*/  R2UR UR12, R23 ;  /* 0x00000000170c72ca */ /* 0x000fe400000e0000 */
[----:B------:R-:W-:Y:S01]  /*10cb0*/  LOP3.LUT P0, RZ, R222, 0x3, RZ, 0xc0, !PT ;  /* 0x00000003deff7812 */ /* 0x000fe2000780c0ff */
[----:B------:R-:W-:Y:S01]  /*10cc0*/  SHFL.IDX PT, R8, R13, RZ, 0x1c1f ;  /* 0x001c1fff0d087589 */ /* 0x000fe200000e0000 */
[----:B------:R-:W-:-:S03]  /*10cd0*/  PLOP3.LUT P3, PT, PT, PT, UP1, 0x80, 0x0 ;  /* 0x000000000000781c */ /* 0x000fc60003f6f018 */
[----:B------:R-:W0:Y:S04]  /*10ce0*/  SHFL.IDX PT, R9, R14, RZ, 0x1c1f ;  /* 0x001c1fff0e097589 */ /* 0x000e2800000e0000 */
[----:B------:R-:W-:Y:S04]  /*10cf0*/  SHFL.IDX PT, R10, R13, 0x1, 0x1c1f ;  /* 0x003c1f000d0a7f89 */ /* 0x000fe800000e0000 */
[----:B------:R-:W1:Y:S01]  /*10d00*/  SHFL.IDX PT, R11, R14, 0x1, 0x1c1f ;  /* 0x003c1f000e0b7f89 */ /* 0x000e6200000e0000 */
[----:B--2---:R-:W-:Y:S02]  /*10d10*/  VIADD R18, R3, UR12 ;  /* 0x0000000c03127c36 */ /* 0x004fe40008000000 */
[----:B-----5:R-:W-:-:S02]  /*10d20*/  IMAD R3, R12, R17, RZ ;  /* 0x000000110c037224 */ /* 0x020fc400078e02ff */
[----:B------:R-:W-:-:S03]  /*10d30*/  VIADD R12, R18, 0x8 ;  /* 0x00000008120c7836 */ /* 0x000fc60000000000 */
[-C--:B------:R-:W-:Y:S02]  /*10d40*/  ISETP.GE.OR P2, PT, R18, R3.reuse, P0 ;  /* 0x000000031200720c */ /* 0x080fe40000746670 */
[----:B------:R-:W-:-:S11]  /*10d50*/  ISETP.GE.OR P0, PT, R12, R3, P0 ;  /* 0x000000030c00720c */ /* 0x000fd60000706670 */
[----:B0-----:R0:W-:Y:S01]  /*10d60*/  @!P2 ST.E desc[UR36][R8.64], R0 ;  /* 0x000000000800a985 */ /* 0x0011e2000c101924 */
[----:B------:R-:W-:-:S03]  /*10d70*/  ISETP.GE.AND P2, PT, R18, R3, PT ;  /* 0x000000031200720c */ /* 0x000fc60003f46270 */
[----:B-1----:R0:W-:Y:S01]  /*10d80*/  @!P0 ST.E desc[UR36][R10.64], R2 ;  /* 0x000000020a008985 */ /* 0x0021e2000c101924 */
[----:B------:R-:W-:Y:S01]  /*10d90*/  ISETP.GE.AND P0, PT, R12, R3, PT ;  /* 0x000000030c00720c */ /* 0x000fe20003f06270 */
[----:B------:R-:W-:-:S12]  /*10da0*/  @P3 BRA `(.L_x_4575) ;  /* 0x0000000c004c3947 */ /* 0x000fd80003800000 */
[----:B------:R-:W-:Y:S01]  /*10db0*/  IMAD.SHL.U32 R63, R194, 0x8, RZ ;  /* 0x00000008c23f7824 */ /* 0x000fe200078e00ff */
[----:B------:R-:W1:Y:S01]  /*10dc0*/  @P1 LDC R57, c[0x0][0xbec] ;  /* 0x0002fb00ff391b82 */ /* 0x000e620000000800 */
[----:B------:R-:W-:Y:S01]  /*10dd0*/  IMAD.MOV.U32 R5, RZ, RZ, 0x2 ;  /* 0x00000002ff057424 */ /* 0x000fe200078e00ff */
[----:B------:R-:W-:Y:S01]  /*10de0*/  ULDC.64 UR14, c[0x0][0xaa0] ;  /* 0x0002a800000e7ab9 */ /* 0x000fe20000000a00 */
[----:B------:R-:W-:Y:S01]  /*10df0*/  IMAD R4, R219, 0x40, R63 ;  /* 0x00000040db047824 */ /* 0x000fe200078e023f */
[----:B------:R-:W-:Y:S02]  /*10e00*/  R2UR UR17, R23 ;  /* 0x00000000171172ca */ /* 0x000fe400000e0000 */
[----:B------:R-:W-:Y:S01]  /*10e10*/  R2UR UR18, R209 ;  /* 0x00000000d11272ca */ /* 0x000fe200000e0000 */
[----:B------:R-:W-:Y:S01]  /*10e20*/  IMAD.WIDE R4, R4, R5, UR10 ;  /* 0x0000000a04047e25 */ /* 0x000fe2000f8e0205 */
[----:B------:R-:W2:Y:S02]  /*10e30*/  @P1 LDC R61, c[0x0][0xbf0] ;  /* 0x0002fc00ff3d1b82 */ /* 0x000ea40000000800 */
[C---:B------:R-:W-:Y:S01]  /*10e40*/  IADD3 R29, P2, R4.reuse, 0x5000, RZ ;  /* 0x00005000041d7810 */ /* 0x040fe20007f5e0ff */
[----:B------:R-:W-:Y:S01]  /*10e50*/  UIMAD UR12, UR16, UR14, URZ ;  /* 0x0000000e100c72a4 */ /* 0x000fe2000f8e023f */
[----:B0-----:R-:W-:-:S02]  /*10e60*/  IADD3 R9, P4, R4, 0x1000, RZ ;  /* 0x0000100004097810 */ /* 0x001fc40007f9e0ff */
[----:B------:R-:W-:Y:S02]  /*10e70*/  LOP3.LUT R28, R29, 0x380, RZ, 0xc0, !PT ;  /* 0x000003801d1c7812 */ /* 0x000fe400078ec0ff */
[----:B------:R-:W-:Y:S02]  /*10e80*/  IADD3 R13, P3, R4, 0x2000, RZ ;  /* 0x00002000040d7810 */ /* 0x000fe40007f7e0ff */
[----:B------:R-:W-:Y:S02]  /*10e90*/  SHF.R.U64 R28, R28, 0x3, RZ ;  /* 0x000000031c1c7819 */ /* 0x000fe400000012ff */
[----:B------:R-:W-:Y:S02]  /*10ea0*/  IADD3 R21, P6, R4, 0x3000, RZ ;  /* 0x0000300004157810 */ /* 0x000fe40007fde0ff */
[----:B------:R-:W-:Y:S01]  /*10eb0*/  LOP3.LUT R28, R28, R29, RZ, 0x3c, !PT ;  /* 0x0000001d1c1c7212 */ /* 0x000fe200078e3cff */
[----:B------:R-:W-:Y:S01]  /*10ec0*/  IMAD.X R29, RZ, RZ, R5, P2 ;  /* 0x000000ffff1d7224 */ /* 0x000fe200010e0605 */
[----:B------:R-:W-:-:S02]  /*10ed0*/  IADD3 R7, P2, R4, 0xb000, RZ ;  /* 0x0000b00004077810 */ /* 0x000fc40007f5e0ff */
[----:B------:R-:W-:Y:S02]  /*10ee0*/  IADD3 R25, P5, R4, 0x4000, RZ ;  /* 0x0000400004197810 */ /* 0x000fe40007fbe0ff */
[----:B------:R-:W-:Y:S01]  /*10ef0*/  LOP3.LUT R0, R7, 0x380, RZ, 0xc0, !PT ;  /* 0x0000038007007812 */ /* 0x000fe200078ec0ff */
[----:B------:R-:W-:Y:S01]  /*10f00*/  UIMAD UR12, UR4, UR15, UR12 ;  /* 0x0000000f040c72a4 */ /* 0x000fe2000f8e020c */
[----:B------:R-:W-:Y:S01]  /*10f10*/  LOP3.LUT R8, R9, 0x380, RZ, 0xc0, !PT ;  /* 0x0000038009087812 */ /* 0x000fe200078ec0ff */
[----:B------:R-:W-:Y:S01]  /*10f20*/  UIMAD.WIDE.U32 UR10, UR4, UR14, URZ ;  /* 0x0000000e040a72a5 */ /* 0x000fe2000f8e003f */
[----:B------:R-:W-:Y:S01]  /*10f30*/  SHF.R.U64 R0, R0, 0x3, RZ ;  /* 0x0000000300007819 */ /* 0x000fe200000012ff */
[----:B------:R-:W-:Y:S01]  /*10f40*/  IMAD.X R53, RZ, RZ, R5, P2 ;  /* 0x000000ffff357224 */ /* 0x000fe200010e0605 */
[----:B------:R-:W-:Y:S01]  /*10f50*/  LOP3.LUT R12, R13, 0x380, RZ, 0xc0, !PT ;  /* 0x000003800d0c7812 */ /* 0x000fe200078ec0ff */
[----:B------:R-:W5:Y:S01]  /*10f60*/  LD.E.128 R28, desc[UR36][R28.64] ;  /* 0x000000241c1c7980 */ /* 0x000f62000c101d00 */
[----:B------:R-:W-:-:S02]  /*10f70*/  LOP3.LUT R20, R21, 0x380, RZ, 0xc0, !PT ;  /* 0x0000038015147812 */ /* 0x000fc400078ec0ff */
[----:B------:R-:W-:Y:S02]  /*10f80*/  LOP3.LUT R24, R25, 0x380, RZ, 0xc0, !PT ;  /* 0x0000038019187812 */ /* 0x000fe400078ec0ff */
[----:B------:R-:W-:Y:S01]  /*10f90*/  LOP3.LUT R52, R0, R7, RZ, 0x3c, !PT ;  /* 0x0000000700347212 */ /* 0x000fe200078e3cff */
[----:B------:R-:W-:Y:S01]  /*10fa0*/  IMAD R0, R194, 0x20, R219 ;  /* 0x00000020c2007824 */ /* 0x000fe200078e02db */
[----:B------:R-:W-:Y:S01]  /*10fb0*/  UIADD3 UR11, UR11, UR12, URZ ;  /* 0x0000000c0b0b7290 */ /* 0x000fe2000fffe03f */
[----:B------:R-:W-:Y:S02]  /*10fc0*/  SHF.R.U64 R8, R8, 0x3, RZ ;  /* 0x0000000308087819 */ /* 0x000fe400000012ff */
[----:B------:R-:W-:Y:S01]  /*10fd0*/  SHF.R.U64 R12, R12, 0x3, RZ ;  /* 0x000000030c0c7819 */ /* 0x000fe200000012ff */
[----:B------:R-:W-:Y:S01]  /*10fe0*/  ULDC.64 UR12, c[0x0][0xae8] ;  /* 0x0002ba00000c7ab9 */ /* 0x000fe20000000a00 */
[----:B------:R-:W-:Y:S02]  /*10ff0*/  SHF.R.U64 R20, R20, 0x3, RZ ;  /* 0x0000000314147819 */ /* 0x000fe400000012ff */
[----:B------:R-:W-:Y:S01]  /*11000*/  SHF.R.U64 R24, R24, 0x3, RZ ;  /* 0x0000000318187819 */ /* 0x000fe200000012ff */
[----:B------:R-:W-:Y:S01]  /*11010*/  VIADD R18, R0, UR17 ;  /* 0x0000001100127c36 */ /* 0x000fe20008000000 */
        /* <DEDUP_REMOVED lines=10> */
[----:B------:R-:W-:Y:S01]  /*110c0*/  USHF.R.S32.HI UR4, URZ, 0x1f, UR9 ;  /* 0x0000001f3f047899 */ /* 0x000fe20008011409 */
[----:B------:R-:W-:Y:S01]  /*110d0*/  IADD3 R37, P4, R4, 0x7000, RZ ;  /* 0x0000700004257810 */ /* 0x000fe20007f9e0ff */
[----:B-1----:R-:W-:Y:S01]  /*110e0*/  @P1 IMAD.HI.U32 R0, R18, R57, RZ ;  /* 0x0000003912001227 */ /* 0x002fe200078e00ff */
[C---:B------:R-:W-:Y:S01]  /*110f0*/  IADD3 R41, P3, R4.reuse, 0x8000, RZ ;  /* 0x0000800004297810 */ /* 0x040fe20007f7e0ff */
[----:B------:R-:W-:Y:S01]  /*11100*/  UIMAD UR11, UR18, UR13, UR11 ;  /* 0x0000000d120b72a4 */ /* 0x000fe2000f8e020b */
[C---:B------:R-:W-:Y:S01]  /*11110*/  IADD3 R45, P6, R4.reuse, 0x9000, RZ ;  /* 0x00009000042d7810 */ /* 0x040fe20007fde0ff */
[----:B------:R-:W-:Y:S01]  /*11120*/  IMAD.MOV.U32 R59, RZ, RZ, R18 ;  /* 0x000000ffff3b7224 */ /* 0x000fe200078e0012 */
[----:B------:R-:W-:Y:S01]  /*11130*/  IADD3 R49, P5, R4, 0xa000, RZ ;  /* 0x0000a00004317810 */ /* 0x000fe20007fbe0ff */
        /* <DEDUP_REMOVED lines=8> */
[----:B------:R-:W-:Y:S02]  /*111c0*/  LOP3.LUT R48, R49, 0x380, RZ, 0xc0, !PT ;  /* 0x0000038031307812 */ /* 0x000fe400078ec0ff */
[----:B------:R-:W-:Y:S01]  /*111d0*/  LOP3.LUT R11, R4, 0x380, RZ, 0xc0, !PT ;  /* 0x00000380040b7812 */ /* 0x000fe200078ec0ff */
[----:B------:R-:W5:Y:S01]  /*111e0*/  LD.E.128 R24, desc[UR36][R24.64] ;  /* 0x0000002418187980 */ /* 0x000f62000c101d00 */
[----:B--2---:R-:W-:Y:S01]  /*111f0*/  @P1 SHF.R.U32.HI R59, RZ, R61, R0 ;  /* 0x0000003dff3b1219 */ /* 0x004fe20000011600 */
[----:B------:R-:W-:Y:S01]  /*11200*/  UIMAD UR4, UR9, UR13, UR4 ;  /* 0x0000000d090472a4 */ /* 0x000fe2000f8e0204 */
[----:B------:R-:W-:Y:S01]  /*11210*/  SHF.R.U64 R32, R32, 0x3, RZ ;  /* 0x0000000320207819 */ /* 0x000fe200000012ff */
[----:B------:R-:W-:Y:S01]  /*11220*/  UIMAD.WIDE.U32 UR10, UR9, UR12, UR10 ;  /* 0x0000000c090a72a5 */ /* 0x000fe2000f8e000a */
[----:B------:R-:W-:Y:S01]  /*11230*/  SHF.R.U64 R36, R36, 0x3, RZ ;  /* 0x0000000324247819 */ /* 0x000fe200000012ff */
[----:B------:R-:W5:Y:S01]  /*11240*/  LD.E.128 R52, desc[UR36][R52.64] ;  /* 0x0000002434347980 */ /* 0x000f62000c101d00 */
[----:B------:R-:W-:-:S02]  /*11250*/  SHF.R.U64 R40, R40, 0x3, RZ ;  /* 0x0000000328287819 */ /* 0x000fc400000012ff */
[----:B------:R-:W-:Y:S02]  /*11260*/  SHF.R.U64 R44, R44, 0x3, RZ ;  /* 0x000000032c2c7819 */ /* 0x000fe400000012ff */
[----:B------:R-:W-:Y:S01]  /*11270*/  SHF.R.U64 R48, R48, 0x3, RZ ;  /* 0x0000000330307819 */ /* 0x000fe200000012ff */
[--C-:B------:R-:W-:Y:S01]  /*11280*/  IMAD.MOV R2, RZ, RZ, -R59.reuse ;  /* 0x000000ffff027224 */ /* 0x100fe200078e0a3b */
[----:B------:R-:W-:Y:S02]  /*11290*/  SHF.R.U64 R11, R11, 0x3, RZ ;  /* 0x000000030b0b7819 */ /* 0x000fe400000012ff */
[----:B------:R-:W-:Y:S01]  /*112a0*/  SHF.R.S32.HI R0, RZ, 0x1f, R59 ;  /* 0x0000001fff007819 */ /* 0x000fe2000001143b */
[----:B------:R-:W-:Y:S01]  /*112b0*/  UIADD3 UR4, UR11, UR4, URZ ;  /* 0x000000040b047290 */ /* 0x000fe2000fffe03f */
        /* <DEDUP_REMOVED lines=14> */
[----:B------:R-:W-:Y:S01]  /*113a0*/  IMAD R17, R17, R2, R18 ;  /* 0x0000000211117224 */ /* 0x000fe200078e0212 */
[----:B------:R-:W5:Y:S01]  /*113b0*/  LD.E.128 R4, desc[UR36][R4.64] ;  /* 0x0000002404047980 */ /* 0x000f62000c101d00 */
[----:B------:R-:W-:Y:S02]  /*113c0*/  IMAD.U32 R57, RZ, RZ, UR11 ;  /* 0x0000000bff397e24 */ /* 0x000fe4000f8e00ff */
[----:B------:R-:W-:Y:S01]  /*113d0*/  IMAD.U32 R56, RZ, RZ, UR10 ;  /* 0x0000000aff387e24 */ /* 0x000fe2000f8e00ff */
[----:B------:R-:W5:Y:S01]  /*113e0*/  LD.E.128 R32, desc[UR36][R32.64] ;  /* 0x0000002420207980 */ /* 0x000f62000c101d00 */
[----:B------:R-:W-:Y:S01]  /*113f0*/  IMAD.U32 R57, RZ, RZ, UR4 ;  /* 0x00000004ff397e24 */ /* 0x000fe2000f8e00ff */
[----:B------:R-:W-:Y:S01]  /*11400*/  ULDC.64 UR10, c[0x0][0xad8] ;  /* 0x0002b600000a7ab9 */ /* 0x000fe20000000a00 */
[----:B------:R-:W-:Y:S01]  /*11410*/  IMAD R61, R59, UR13, R0 ;  /* 0x0000000d3b3d7c24 */ /* 0x000fe2000f8e0200 */
[----:B------:R-:W5:Y:S01]  /*11420*/  LD.E.128 R36, desc[UR36][R36.64] ;  /* 0x0000002424247980 */ /* 0x000f62000c101d00 */
[----:B------:R-:W-:-:S03]  /*11430*/  SHF.R.S32.HI R0, RZ, 0x1f, R17 ;  /* 0x0000001fff007819 */ /* 0x000fc60000011411 */
[----:B------:R-:W5:Y:S01]  /*11440*/  LD.E.128 R40, desc[UR36][R40.64] ;  /* 0x0000002428287980 */ /* 0x000f62000c101d00 */
[----:B------:R-:W-:-:S03]  /*11450*/  IMAD.WIDE.U32 R56, R59, UR12, R56 ;  /* 0x0000000c3b387c25 */ /* 0x000fc6000f8e0038 */
        /* <DEDUP_REMOVED lines=8> */
[----:B------:R-:W-:-:S02]  /*114e0*/  IMAD R2, R0, UR10, RZ ;  /* 0x0000000a00027c24 */ /* 0x000fc4000f8e02ff */
[----:B------:R-:W-:Y:S02]  /*114f0*/  VIADD R18, R219, UR17 ;  /* 0x00000011db127c36 */ /* 0x000fe40008000000 */
[----:B------:R-:W-:Y:S02]  /*11500*/  IMAD.IADD R57, R57, 0x1, R61 ;  /* 0x0000000139397824 */ /* 0x000fe400078e023d */
[C---:B------:R-:W-:Y:S02]  /*11510*/  IMAD R59, R17.reuse, UR11, R2 ;  /* 0x0000000b113b7c24 */ /* 0x040fe4000f8e0202 */
[C---:B------:R-:W-:Y:S01]  /*11520*/  VIADD R2, R18.reuse, 0x40 ;  /* 0x0000004012027836 */ /* 0x040fe20000000000 */
[----:B------:R-:W-:Y:S01]  /*11530*/  UIADD3 UR8, UR8, 0x30820, URZ ;  /* 0x0003082008087890 */ /* 0x000fe2000fffe03f */
        /* <DEDUP_REMOVED lines=33> */
.L_x_4577:
[----:B------:R-:W-:Y:S05]  /*11750*/  BSYNC B1 ;  /* 0x0000000000017941 */ /* 0x000fea0003800000 */
.L_x_4576:
[----:B--2---:R2:W4:Y:S01]  /*11760*/  SHFL.IDX PT, R0, R17, 0x1, 0x181f ;  /* 0x00381f0011007f89 */ /* 0x00452200000e0000 */
[----:B------:R-:W-:Y:S03]  /*11770*/  BSSY B1, `(.L_x_4578) ;  /* 0x0000010000017945 */ /* 0x000fe60003800000 */
[----:B---3-5:R2:W3:Y:S01]  /*11780*/  SHFL.IDX PT, R24, R2, 0x1, 0x181f ;  /* 0x00381f0002187f89 */ /* 0x0284e200000e0000 */
        /* <DEDUP_REMOVED lines=14> */
.L_x_4579:
[----:B------:R-:W-:Y:S05]  /*11870*/  BSYNC B1 ;  /* 0x0000000000017941 */ /* 0x000fea0003800000 */
.L_x_4578:
        /* <DEDUP_REMOVED lines=17> */
.L_x_4581:
[----:B------:R-:W-:Y:S05]  /*11990*/  BSYNC B1 ;  /* 0x0000000000017941 */ /* 0x000fea0003800000 */
.L_x_4580:
        /* <DEDUP_REMOVED lines=20> */
.L_x_4575:
[----:B------:R-:W-:Y:S01]  /*11ae0*/  ULDC.64 UR14, c[0x0][0xb08] ;  /* 0x0002c200000e7ab9 */ /* 0x000fe20000000a00 */
[----:B------:R-:W-:Y:S01]  /*11af0*/  R2UR UR18, R209 ;  /* 0x00000000d11272ca */ /* 0x000fe200000e0000 */
[----:B------:R-:W-:Y:S01]  /*11b00*/  UIMAD UR12, UR16, UR14, URZ ;  /* 0x0000000e100c72a4 */ /* 0x000fe2000f8e023f */
[----:B0-----:R-:W0:Y:S01]  /*11b10*/  @P1 LDC R0, c[0x0][0xbec] ;  /* 0x0002fb00ff001b82 */ /* 0x001e220000000800 */
[----:B------:R-:W-:Y:S01]  /*11b20*/  UIMAD.WIDE.U32 UR10, UR4, UR14, URZ ;  /* 0x0000000e040a72a5 */ /* 0x000fe2000f8e003f */
[----:B------:R-:W-:Y:S01]  /*11b30*/  R2UR UR17, R208 ;  /* 0x00000000d01172ca */ /* 0x000fe200000e0000 */
[----:B------:R-:W-:Y:S01]  /*11b40*/  UIMAD UR12, UR4, UR15, UR12 ;  /* 0x0000000f040c72a4 */ /* 0x000fe2000f8e020c */
[----:B------:R-:W-:Y:S01]  /*11b50*/  IMAD.MOV.U32 R9, RZ, RZ, R15 ;  /* 0x000000ffff097224 */ /* 0x000fe200078e000f */
[----:B------:R-:W-:Y:S01]  /*11b60*/  USHF.R.S32.HI UR4, URZ, 0x1f, UR9 ;  /* 0x0000001f3f047899 */ /* 0x000fe20008011409 */
[----:B------:R-:W-:Y:S01]  /*11b70*/  BSSY B1, `(.L_x_4583) ;  /* 0x000009c000017945 */ /* 0x000fe20003800000 */
[----:B------:R-:W-:Y:S01]  /*11b80*/  UIADD3 UR11, UR11, UR12, URZ ;  /* 0x0000000c0b0b7290 */ /* 0x000fe2000fffe03f */
[----:B------:R-:W1:Y:S01]  /*11b90*/  @P1 LDC R3, c[0x0][0xbf0] ;  /* 0x0002fc00ff031b82 */ /* 0x000e620000000800 */
[----:B------:R-:W-:Y:S01]  /*11ba0*/  UIADD3 UR8, UR8, 0x30820, URZ ;  /* 0x0003082008087890 */ /* 0x000fe2000fffe03f */
[----:B------:R-:W-:Y:S01]  /*11bb0*/  SHF.R.S32.HI R73, RZ, 0x1f, R217 ;  /* 0x0000001fff497819 */ /* 0x000fe200000114d9 */
[----:B------:R-:W-:Y:S01]  /*11bc0*/  ULDC.64 UR12, c[0x0][0xb38] ;  /* 0x0002ce00000c7ab9 */ /* 0x000fe20000000a00 */
[----:B------:R-:W-:Y:S01]  /*11bd0*/  SHF.R.S32.HI R74, RZ, 0x1f, R218 ;  /* 0x0000001fff4a7819 */ /* 0x000fe200000114da */
[----:B------:R-:W-:-:S02]  /*11be0*/  UIMAD.WIDE.U32 UR10, UR18, UR12, UR10 ;  /* 0x0000000c120a72a5 */ /* 0x000fc4000f8e000a */
[----:B------:R-:W-:Y:S02]  /*11bf0*/  UPRMT UR8, URZ, 0x654, UR8 ;  /* 0x000006543f087896 */ /* 0x000fe40008000008 */
[----:B------:R-:W-:-:S03]  /*11c00*/  UIMAD UR11, UR18, UR13, UR11 ;  /* 0x0000000d120b72a4 */ /* 0x000fc6000f8e020b */
[----:B------:R-:W-:Y:S02]  /*11c10*/  ULDC.64 UR12, c[0x0][0xb40] ;  /* 0x0002d000000c7ab9 */ /* 0x000fe40000000a00 */
[----:B------:R-:W-:Y:S02]  /*11c20*/  UIMAD UR4, UR4, UR12, URZ ;  /* 0x0000000c040472a4 */ /* 0x000fe4000f8e023f */
        /* <DEDUP_REMOVED lines=10> */
[----:B------:R-:W-:Y:S02]  /*11cd0*/  UIMAD UR4, UR17, UR13, UR11 ;  /* 0x0000000d110472a4 */ /* 0x000fe4000f8e020b */
[----:B------:R-:W-:Y:S01]  /*11ce0*/  IMAD.U32 R3, RZ, RZ, UR11 ;  /* 0x0000000bff037e24 */ /* 0x000fe2000f8e00ff */
[----:B------:R-:W-:Y:S01]  /*11cf0*/  ULDC.64 UR12, c[0x0][0xb30] ;  /* 0x0002cc00000c7ab9 */ /* 0x000fe20000000a00 */
[----:B------:R-:W-:Y:S02]  /*11d00*/  IMAD R17, R17, R2, R15 ;  /* 0x0000000211117224 */ /* 0x000fe400078e020f */
[----:B------:R-:W-:-:S02]  /*11d10*/  IMAD R0, R0, UR12, RZ ;  /* 0x0000000c00007c24 */ /* 0x000fc4000f8e02ff */
        /* <DEDUP_REMOVED lines=25> */
[----:B------:R-:W-:Y:S02]  /*11eb0*/  SHF.R.S32.HI R13, RZ, 0x1f, R207 ;  /* 0x0000001fff0d7819 */ /* 0x000fe400000114cf */
[----:B------:R-:W-:Y:S02]  /*11ec0*/  SHF.R.S32.HI R72, RZ, 0x1f, R23 ;  /* 0x0000001fff487819 */ /* 0x000fe40000011417 */
[----:B-1----:R-:W-:Y:S01]  /*11ed0*/  @!P4 LEA R10, P5, R218, R2, 0x2 ;  /* 0x00000002da0ac211 */ /* 0x002fe200078a10ff */
[----:B--2---:R-:W-:-:S03]  /*11ee0*/  @!P1 IMAD.WIDE R8, R19, 0x4, R2 ;  /* 0x0000000413089825 */ /* 0x004fc600078e0202 */
[-C--:B------:R-:W-:Y:S02]  /*11ef0*/  @!P4 LEA.HI.X R11, R218, R3.reuse, R74, 0x2, P5 ;  /* 0x00000003da0bc211 */ /* 0x080fe400028f144a */
[----:B------:R-:W-:Y:S01]  /*11f00*/  ISETP.GE.AND P5, PT, R23, UR4, PT ;  /* 0x0000000417007c0c */ /* 0x000fe2000bfa6270 */
[----:B------:R1:W-:Y:S01]  /*11f10*/  @!P1 ST.E.64 desc[UR36][R8.64], R24 ;  /* 0x0000001808009985 */ /* 0x0003e2000c101b24 */
[-C--:B------:R-:W-:Y:S02]  /*11f20*/  @!P2 LEA R14, P1, R15, R2.reuse, 0x2 ;  /* 0x000000020f0ea211 */ /* 0x080fe400078210ff */
[----:B------:R-:W-:Y:S01]  /*11f30*/  @!P3 LEA R12, P6, R207, R2, 0x2 ;  /* 0x00000002cf0cb211 */ /* 0x000fe200078c10ff */
[----:B------:R2:W-:Y:S01]  /*11f40*/  @!P4 ST.E.64 desc[UR36][R10.64], R28 ;  /* 0x0000001c0a00c985 */ /* 0x0005e2000c101b24 */
[----:B------:R-:W-:Y:S02]  /*11f50*/  ISETP.GE.AND P4, PT, R206, UR4, PT ;  /* 0x00000004ce007c0c */ /* 0x000fe4000bf86270 */
[----:B------:R-:W-:-:S02]  /*11f60*/  @!P2 LEA.HI.X R15, R15, R3, R18, 0x2, P1 ;  /* 0x000000030f0fa211 */ /* 0x000fc400008f1412 */
[----:B------:R-:W-:Y:S02]  /*11f70*/  ISETP.GE.AND P1, PT, R205, UR4, PT ;  /* 0x00000004cd007c0c */ /* 0x000fe4000bf26270 */
[-C--:B------:R-:W-:Y:S02]  /*11f80*/  @!P3 LEA.HI.X R13, R207, R3.reuse, R13, 0x2, P6 ;  /* 0x00000003cf0db211 */ /* 0x080fe400030f140d */
[CC--:B------:R-:W-:Y:S02]  /*11f90*/  @!P5 LEA R22, P6, R23.reuse, R2.reuse, 0x2 ;  /* 0x000000021716d211 */ /* 0x0c0fe400078c10ff */
[----:B-1----:R-:W-:Y:S01]  /*11fa0*/  SHF.R.S32.HI R9, RZ, 0x1f, R206 ;  /* 0x0000001fff097819 */ /* 0x002fe200000114ce */
[----:B------:R1:W-:Y:S01]  /*11fb0*/  @!P3 ST.E.64 desc[UR36][R12.64], R32 ;  /* 0x000000200c00b985 */ /* 0x0003e2000c101b24 */
[----:B------:R-:W-:Y:S02]  /*11fc0*/  @!P5 LEA.HI.X R23, R23, R3, R72, 0x2, P6 ;  /* 0x000000031717d211 */ /* 0x000fe400030f1448 */
[----:B------:R-:W-:Y:S01]  /*11fd0*/  @!P4 LEA R8, P6, R206, R2, 0x2 ;  /* 0x00000002ce08c211 */ /* 0x000fe200078c10ff */
[----:B------:R3:W-:Y:S01]  /*11fe0*/  @!P2 ST.E.64 desc[UR36][R14.64], R36 ;  /* 0x000000240e00a985 */ /* 0x0007e2000c101b24 */
[----:B------:R-:W-:-:S02]  /*11ff0*/  ISETP.GE.AND P3, PT, R204, UR4, PT ;  /* 0x00000004cc007c0c */ /* 0x000fc4000bf66270 */
[----:B------:R-:W-:Y:S01]  /*12000*/  ISETP.GE.AND P2, PT, R203, UR4, PT ;  /* 0x00000004cb007c0c */ /* 0x000fe2000bf46270 */
[----:B------:R4:W-:Y:S01]  /*12010*/  @!P5 ST.E.64 desc[UR36][R22.64], R40 ;  /* 0x000000281600d985 */ /* 0x0009e2000c101b24 */
[-C--:B------:R-:W-:Y:S02]  /*12020*/  @!P4 LEA.HI.X R9, R206, R3.reuse, R9, 0x2, P6 ;  /* 0x00000003ce09c211 */ /* 0x080fe400030f1409 */
[----:B--2---:R-:W-:Y:S02]  /*12030*/  SHF.R.S32.HI R11, RZ, 0x1f, R205 ;  /* 0x0000001fff0b7819 */ /* 0x004fe400000114cd */
[C---:B------:R-:W-:Y:S01]  /*12040*/  @!P1 LEA R10, P5, R205.reuse, R2, 0x2 ;  /* 0x00000002cd0a9211 */ /* 0x040fe200078a10ff */
[----:B------:R2:W-:Y:S01]  /*12050*/  @!P4 ST.E.64 desc[UR36][R8.64], R44 ;  /* 0x0000002c0800c985 */ /* 0x0005e2000c101b24 */
[----:B------:R-:W-:Y:S02]  /*12060*/  ISETP.GE.AND P4, PT, R202, UR4, PT ;  /* 0x00000004ca007c0c */ /* 0x000fe4000bf86270 */
[----:B------:R-:W-:-:S02]  /*12070*/  @!P1 LEA.HI.X R11, R205, R3, R11, 0x2, P5 ;  /* 0x00000003cd0b9211 */ /* 0x000fc400028f140b */
[----:B------:R-:W-:Y:S02]  /*12080*/  ISETP.GE.AND P5, PT, R201, UR4, PT ;  /* 0x00000004c9007c0c */ /* 0x000fe4000bfa6270 */
[----:B------:R-:W-:Y:S01]  /*12090*/  SHF.R.S32.HI R25, RZ, 0x1f, R204 ;  /* 0x0000001fff197819 */ /* 0x000fe200000114cc */
[----:B------:R5:W-:Y:S01]  /*120a0*/  @!P1 ST.E.64 desc[UR36][R10.64], R48 ;  /* 0x000000300a009985 */ /* 0x000be2000c101b24 */
[CC--:B-1----:R-:W-:Y:S02]  /*120b0*/  @!P3 LEA R12, P6, R204.reuse, R2.reuse, 0x2 ;  /* 0x00000002cc0cb211 */ /* 0x0c2fe400078c10ff */
[----:B---3--:R-:W-:Y:S02]  /*120c0*/  SHF.R.S32.HI R15, RZ, 0x1f, R203 ;  /* 0x0000001fff0f7819 */ /* 0x008fe400000114cb */
[----:B------:R-:W-:Y:S02]  /*120d0*/  @!P2 LEA R14, P1, R203, R2, 0x2 ;  /* 0x00000002cb0ea211 */ /* 0x000fe400078210ff */
[----:B------:R-:W-:-:S02]  /*120e0*/  @!P3 LEA.HI.X R13, R204, R3, R25, 0x2, P6 ;  /* 0x00000003cc0db211 */ /* 0x000fc400030f1419 */
[----:B------:R-:W-:Y:S02]  /*120f0*/  @!P2 LEA.HI.X R15, R203, R3, R15, 0x2, P1 ;  /* 0x00000003cb0fa211 */ /* 0x000fe400008f140f */
[----:B----4-:R-:W-:Y:S01]  /*12100*/  SHF.R.S32.HI R23, RZ, 0x1f, R202 ;  /* 0x0000001fff177819 */ /* 0x010fe200000114ca */
[----:B------:R1:W-:Y:S01]  /*12110*/  @!P3 ST.E.64 desc[UR36][R12.64], R52 ;  /* 0x000000340c00b985 */ /* 0x0003e2000c101b24 */
[-C--:B--2---:R-:W-:Y:S02]  /*12120*/  @!P4 LEA R8, P6, R202, R2.reuse, 0x2 ;  /* 0x00000002ca08c211 */ /* 0x084fe400078c10ff */
[----:B------:R-:W-:Y:S01]  /*12130*/  SHF.R.S32.HI R18, RZ, 0x1f, R201 ;  /* 0x0000001fff127819 */ /* 0x000fe200000114c9 */
[----:B------:R2:W-:Y:S01]  /*12140*/  @!P2 ST.E.64 desc[UR36][R14.64], R56 ;  /* 0x000000380e00a985 */ /* 0x0005e2000c101b24 */
[----:B------:R-:W-:Y:S02]  /*12150*/  ISETP.GE.AND P1, PT, R200, UR4, PT ;  /* 0x00000004c8007c0c */ /* 0x000fe4000bf26270 */
[----:B------:R-:W-:-:S02]  /*12160*/  @!P5 LEA R22, P3, R201, R2, 0x2 ;  /* 0x00000002c916d211 */ /* 0x000fc400078610ff */
[----:B------:R-:W-:Y:S02]  /*12170*/  ISETP.GE.AND P2, PT, R199, UR4, PT ;  /* 0x00000004c7007c0c */ /* 0x000fe4000bf46270 */
[-C--:B------:R-:W-:Y:S02]  /*12180*/  @!P4 LEA.HI.X R9, R202, R3.reuse, R23, 0x2, P6 ;  /* 0x00000003ca09c211 */ /* 0x080fe400030f1417 */
[----:B------:R-:W-:Y:S02]  /*12190*/  @!P5 LEA.HI.X R23, R201, R3, R18, 0x2, P3 ;  /* 0x00000003c917d211 */ /* 0x000fe400018f1412 */
[----:B------:R-:W-:Y:S01]  /*121a0*/  ISETP.GE.AND P3, PT, R198, UR4, PT ;  /* 0x00000004c6007c0c */ /* 0x000fe2000bf66270 */
[----:B------:R3:W-:Y:S01]  /*121b0*/  @!P4 ST.E.64 desc[UR36][R8.64], R60 ;  /* 0x0000003c0800c985 */ /* 0x0007e2000c101b24 */
[----:B-----5:R-:W-:Y:S02]  /*121c0*/  SHF.R.S32.HI R11, RZ, 0x1f, R200 ;  /* 0x0000001fff0b7819 */ /* 0x020fe400000114c8 */
[----:B------:R-:W-:Y:S01]  /*121d0*/  @!P1 LEA R10, P6, R200, R2, 0x2 ;  /* 0x00000002c80a9211 */ /* 0x000fe200078c10ff */
[----:B------:R4:W-:Y:S01]  /*121e0*/  @!P5 ST.E.64 desc[UR36][R22.64], R64 ;  /* 0x000000401600d985 */ /* 0x0009e2000c101b24 */
[----:B-1----:R-:W-:-:S02]  /*121f0*/  SHF.R.S32.HI R13, RZ, 0x1f, R199 ;  /* 0x0000001fff0d7819 */ /* 0x002fc400000114c7 */
[-C--:B------:R-:W-:Y:S02]  /*12200*/  @!P2 LEA R12, P5, R199, R2.reuse, 0x2 ;  /* 0x00000002c70ca211 */ /* 0x080fe400078a10ff */
[----:B------:R-:W-:Y:S02]  /*12210*/  ISETP.GE.AND P4, PT, R197, UR4, PT ;  /* 0x00000004c5007c0c */ /* 0x000fe4000bf86270 */
[-C--:B------:R-:W-:Y:S02]  /*12220*/  @!P1 LEA.HI.X R11, R200, R3.reuse, R11, 0x2, P6 ;  /* 0x00000003c80b9211 */ /* 0x080fe400030f140b */
[----:B------:R-:W-:Y:S02]  /*12230*/  SHF.R.S32.HI R25, RZ, 0x1f, R198 ;  /* 0x0000001fff197819 */ /* 0x000fe400000114c6 */
[----:B--2---:R-:W-:Y:S01]  /*12240*/  @!P3 LEA R14, P6, R198, R2, 0x2 ;  /* 0x00000002c60eb211 */ /* 0x004fe200078c10ff */
[----:B------:R-:W-:Y:S01]  /*12250*/  @!P1 ST.E.64 desc[UR36][R10.64], R68 ;  /* 0x000000440a009985 */ /* 0x000fe2000c101b24 */
[----:B------:R-:W-:-:S02]  /*12260*/  @!P2 LEA.HI.X R13, R199, R3, R13, 0x2, P5 ;  /* 0x00000003c70da211 */ /* 0x000fc400028f140d */
[----:B------:R-:W-:Y:S02]  /*12270*/  ISETP.GE.AND P5, PT, R196, UR4, PT ;  /* 0x00000004c4007c0c */ /* 0x000fe4000bfa6270 */
[----:B------:R-:W-:Y:S01]  /*12280*/  @!P3 LEA.HI.X R15, R198, R3, R25, 0x2, P6 ;  /* 0x00000003c60fb211 */ /* 0x000fe200030f1419 */
[----:B------:R1:W-:Y:S01]  /*12290*/  @!P2 ST.E.64 desc[UR36][R12.64], R4 ;  /* 0x000000040c00a985 */ /* 0x0003e2000c101b24 */
[----:B---3--:R-:W-:Y:S02]  /*122a0*/  SHF.R.S32.HI R9, RZ, 0x1f, R197 ;  /* 0x0000001fff097819 */ /* 0x008fe400000114c5 */
[----:B------:R-:W-:Y:S01]  /*122b0*/  @!P4 LEA R8, P1, R197, R2, 0x2 ;  /* 0x00000002c508c211 */ /* 0x000fe200078210ff */
[----:B------:R-:W-:Y:S01]  /*122c0*/  @!P3 ST.E.64 desc[UR36][R14.64], R76 ;  /* 0x0000004c0e00b985 */ /* 0x000fe2000c101b24 */
[----:B------:R-:W-:Y:S02]  /*122d0*/  ISETP.GE.AND P3, PT, R217, UR4, PT ;  /* 0x00000004d9007c0c */ /* 0x000fe4000bf66270 */
[----:B----4-:R-:W-:-:S02]  /*122e0*/  SHF.R.S32.HI R23, RZ, 0x1f, R196 ;  /* 0x0000001fff177819 */ /* 0x010fc400000114c4 */
[----:B------:R-:W-:Y:S02]  /*122f0*/  ISETP.GE.AND P2, PT, R216, UR4, PT ;  /* 0x00000004d8007c0c */ /* 0x000fe4000bf46270 */
[CC--:B------:R-:W-:Y:S02]  /*12300*/  @!P5 LEA R22, P6, R196.reuse, R2.reuse, 0x2 ;  /* 0x00000002c416d211 */ /* 0x0c0fe400078c10ff */
[-C--:B------:R-:W-:Y:S02]  /*12310*/  @!P4 LEA.HI.X R9, R197, R3.reuse, R9, 0x2, P1 ;  /* 0x00000003c509c211 */ /* 0x080fe400008f1409 */
[----:B------:R-:W-:Y:S02]  /*12320*/  ISETP.GE.AND P1, PT, R215, UR4, PT ;  /* 0x00000004d7007c0c */ /* 0x000fe4000bf26270 */
[----:B------:R-:W-:Y:S01]  /*12330*/  @!P5 LEA.HI.X R23, R196, R3, R23, 0x2, P6 ;  /* 0x00000003c417d211 */ /* 0x000fe200030f1417 */
[----:B------:R2:W-:Y:S01]  /*12340*/  @!P4 ST.E.64 desc[UR36][R8.64], R80 ;  /* 0x000000500800c985 */ /* 0x0005e2000c101b24 */
[----:B-1----:R-:W-:-:S03]  /*12350*/  @!P3 LEA R4, P4, R217, R2, 0x2 ;  /* 0x00000002d904b211 */ /* 0x002fc600078810ff */
[----:B------:R-:W-:Y:S01]  /*12360*/  @!P5 ST.E.64 desc[UR36][R22.64], R84 ;  /* 0x000000541600d985 */ /* 0x000fe2000c101b24 */
[----:B------:R-:W-:Y:S02]  /*12370*/  ISETP.GE.AND P5, PT, R214, UR4, PT ;  /* 0x00000004d6007c0c */ /* 0x000fe4000bfa6270 */
[-C--:B------:R-:W-:Y:S02]  /*12380*/  @!P3 LEA.HI.X R5, R217, R3.reuse, R73, 0x2, P4 ;  /* 0x00000003d905b211 */ /* 0x080fe400020f1449 */
[CC--:B------:R-:W-:Y:S02]  /*12390*/  @!P2 LEA R10, P6, R216.reuse, R2.reuse, 0x2 ;  /* 0x00000002d80aa211 */ /* 0x0c0fe400078c10ff */
[----:B------:R-:W-:Y:S01]  /*123a0*/  @!P1 LEA R12, P4, R215, R2, 0x2 ;  /* 0x00000002d70c9211 */ /* 0x000fe200078810ff */
        /* <DEDUP_REMOVED lines=24> */
.L_x_4584:
[----:B------:R-:W-:Y:S05]  /*12530*/  BSYNC B1 ;  /* 0x0000000000017941 */ /* 0x000fea0003800000 */
.L_x_4583:
[----:B----4-:R3:W4:Y:S04]  /*12540*/  SHFL.IDX PT, R5, R17, 0x1, 0x1c1f ;  /* 0x003c1f0011057f89 */ /* 0x01072800000e0000 */
[----:B------:R3:W0:Y:S01]  /*12550*/  SHFL.IDX PT, R4, R0, 0x1, 0x1c1f ;  /* 0x003c1f0000047f89 */ /* 0x00062200000e0000 */
[----:B------:R-:W-:Y:S05]  /*12560*/  @P0 BRA `(.L_x_4582) ;  /* 0x00000014008c0947 */ /* 0x000fea0003800000 */
[----:B------:R-:W-:Y:S01]  /*12570*/  ULDC UR4, c[0x0][0xac8] ;  /* 0x0002b20000047ab9 */ /* 0x000fe20000000800 */
[C---:B------:R-:W-:Y:S01]  /*12580*/  VIADD R9, R19.reuse, 0x18 ;  /* 0x0000001813097836 */ /* 0x040fe20000000000 */
[C---:B------:R-:W-:Y:S01]  /*12590*/  ISETP.GE.AND P3, PT, R19.reuse, UR4, PT ;  /* 0x0000000413007c0c */ /* 0x040fe2000bf66270 */
[----:B------:R-:W-:Y:S01]  /*125a0*/  VIADD R13, R19, 0x20 ;  /* 0x00000020130d7836 */ /* 0x000fe20000000000 */
[----:B------:R-:W-:Y:S02]  /*125b0*/  ISETP.GE.AND P4, PT, R218, UR4, PT ;  /* 0x00000004da007c0c */ /* 0x000fe4000bf86270 */
[----:B------:R-:W-:Y:S02]  /*125c0*/  ISETP.GE.AND P0, PT, R9, UR4, PT ;  /* 0x0000000409007c0c */ /* 0x000fe4000bf06270 */
[----:B------:R-:W-:Y:S02]  /*125d0*/  ISETP.GE.AND P1, PT, R207, UR4, PT ;  /* 0x00000004cf007c0c */ /* 0x000fe4000bf26270 */
[----:B------:R-:W-:-:S02]  /*125e0*/  ISETP.GE.AND P2, PT, R13, UR4, PT ;  /* 0x000000040d007c0c */ /* 0x000fc4000bf46270 */
[----:B0--3--:R-:W-:Y:S02]  /*125f0*/  SHF.R.S32.HI R0, RZ, 0x1f, R9 ;  /* 0x0000001fff007819 */ /* 0x009fe40000011409 */
[----:B------:R-:W-:Y:S01]  /*12600*/  SHF.R.S32.HI R14, RZ, 0x1f, R13 ;  /* 0x0000001fff0e7819 */ /* 0x000fe2000001140d */
[----:B-12-4-:R-:W-:Y:S01]  /*12610*/  @!P3 IMAD.WIDE R2, R19, 0x4, R4 ;  /* 0x000000041302b825 */ /* 0x016fe200078e0204 */
[----:B------:R-:W-:Y:S02]  /*12620*/  SHF.R.S32.HI R15, RZ, 0x1f, R206 ;  /* 0x0000001fff0f7819 */ /* 0x000fe400000114ce */
[-C--:B------:R-:W-:Y:S02]  /*12630*/  @!P4 LEA R6, P6, R218, R4.reuse, 0x2 ;  /* 0x00000004da06c211 */ /* 0x080fe400078c10ff */
[----:B------:R-:W-:Y:S01]  /*12640*/  @!P0 LEA R10, P5, R9, R4, 0x2 ;  /* 0x00000004090a8211 */ /* 0x000fe200078a10ff */
[----:B------:R0:W-:Y:S01]  /*12650*/  @!P3 ST.E.64 desc[UR36][R2.64], R26 ;  /* 0x0000001a0200b985 */ /* 0x0001e2000c101b24 */
[----:B------:R-:W-:-:S02]  /*12660*/  ISETP.GE.AND P3, PT, R206, UR4, PT ;  /* 0x00000004ce007c0c */ /* 0x000fc4000bf66270 */
[-C--:B------:R-:W-:Y:S02]  /*12670*/  @!P4 LEA.HI.X R7, R218, R5.reuse, R74, 0x2, P6 ;  /* 0x00000005da07c211 */ /* 0x080fe400030f144a */
[-C--:B------:R-:W-:Y:S02]  /*12680*/  @!P0 LEA.HI.X R11, R9, R5.reuse, R0, 0x2, P5 ;  /* 0x00000005090b8211 */ /* 0x080fe400028f1400 */
[----:B------:R-:W-:Y:S01]  /*12690*/  SHF.R.S32.HI R0, RZ, 0x1f, R207 ;  /* 0x0000001fff007819 */ /* 0x000fe200000114cf */
[----:B------:R1:W-:Y:S01]  /*126a0*/  @!P4 ST.E.64 desc[UR36][R6.64], R30 ;  /* 0x0000001e0600c985 */ /* 0x0003e2000c101b24 */
[-C--:B------:R-:W-:Y:S02]  /*126b0*/  @!P1 LEA R8, P5, R207, R4.reuse, 0x2 ;  /* 0x00000004cf089211 */ /* 0x080fe400078a10ff */
[----:B------:R-:W-:Y:S02]  /*126c0*/  @!P2 LEA R12, P6, R13, R4, 0x2 ;  /* 0x000000040d0ca211 */ /* 0x000fe400078c10ff */
[----:B------:R-:W-:-:S02]  /*126d0*/  @!P1 LEA.HI.X R9, R207, R5, R0, 0x2, P5 ;  /* 0x00000005cf099211 */ /* 0x000fc400028f1400 */
[----:B------:R-:W-:Y:S02]  /*126e0*/  ISETP.GE.AND P4, PT, R205, UR4, PT ;  /* 0x00000004cd007c0c */ /* 0x000fe4000bf86270 */
[-C--:B------:R-:W-:Y:S01]  /*126f0*/  @!P2 LEA.HI.X R13, R13, R5.reuse, R14, 0x2, P6 ;  /* 0x000000050d0da211 */ /* 0x080fe200030f140e */
[----:B------:R2:W-:Y:S01]  /*12700*/  @!P1 ST.E.64 desc[UR36][R8.64], R34 ;  /* 0x0000002208009985 */ /* 0x0005e2000c101b24 */
[----:B------:R-:W-:Y:S02]  /*12710*/  ISETP.GE.AND P5, PT, R204, UR4, PT ;  /* 0x00000004cc007c0c */ /* 0x000fe4000bfa6270 */
[C---:B0-----:R-:W-:Y:S01]  /*12720*/  @!P3 LEA R2, P1, R206.reuse, R4, 0x2 ;  /* 0x00000004ce02b211 */ /* 0x041fe200078210ff */
[----:B------:R0:W-:Y:S01]  /*12730*/  @!P0 ST.E.64 desc[UR36][R10.64], R38 ;  /* 0x000000260a008985 */ /* 0x0001e2000c101b24 */
[----:B------:R-:W-:Y:S02]  /*12740*/  SHF.R.S32.HI R0, RZ, 0x1f, R205 ;  /* 0x0000001fff007819 */ /* 0x000fe400000114cd */
[----:B------:R-:W-:Y:S01]  /*12750*/  @!P3 LEA.HI.X R3, R206, R5, R15, 0x2, P1 ;  /* 0x00000005ce03b211 */ /* 0x000fe200008f140f */
[----:B------:R3:W-:Y:S01]  /*12760*/  @!P2 ST.E.64 desc[UR36][R12.64], R42 ;  /* 0x0000002a0c00a985 */ /* 0x0007e2000c101b24 */
[----:B------:R-:W-:-:S02]  /*12770*/  ISETP.GE.AND P2, PT, R203, UR4, PT ;  /* 0x00000004cb007c0c */ /* 0x000fc4000bf46270 */
[----:B------:R-:W-:Y:S01]  /*12780*/  ISETP.GE.AND P1, PT, R202, UR4, PT ;  /* 0x00000004ca007c0c */ /* 0x000fe2000bf26270 */
[----:B------:R4:W-:Y:S01]  /*12790*/  @!P3 ST.E.64 desc[UR36][R2.64], R46 ;  /* 0x0000002e0200b985 */ /* 0x0009e2000c101b24 */
[CC--:B-1----:R-:W-:Y:S02]  /*127a0*/  @!P4 LEA R6, P0, R205.reuse, R4.reuse, 0x2 ;  /* 0x00000004cd06c211 */ /* 0x0c2fe400078010ff */
[----:B------:R-:W-:Y:S02]  /*127b0*/  SHF.R.S32.HI R17, RZ, 0x1f, R204 ;  /* 0x0000001fff117819 */ /* 0x000fe400000114cc */
[----:B------:R-:W-:Y:S02]  /*127c0*/  @!P5 LEA R14, P6, R204, R4, 0x2 ;  /* 0x00000004cc0ed211 */ /* 0x000fe400078c10ff */
[----:B------:R-:W-:Y:S02]  /*127d0*/  @!P4 LEA.HI.X R7, R205, R5, R0, 0x2, P0 ;  /* 0x00000005cd07c211 */ /* 0x000fe400000f1400 */
[----:B------:R-:W-:-:S02]  /*127e0*/  ISETP.GE.AND P0, PT, R201, UR4, PT ;  /* 0x00000004c9007c0c */ /* 0x000fc4000bf06270 */
[----:B------:R-:W-:Y:S01]  /*127f0*/  @!P5 LEA.HI.X R15, R204, R5, R17, 0x2, P6 ;  /* 0x00000005cc0fd211 */ /* 0x000fe200030f1411 */
[----:B------:R1:W-:Y:S01]  /*12800*/  @!P4 ST.E.64 desc[UR36][R6.64], R50 ;  /* 0x000000320600c985 */ /* 0x0003e2000c101b24 */
[----:B------:R-:W-:Y:S02]  /*12810*/  SHF.R.S32.HI R0, RZ, 0x1f, R203 ;  /* 0x0000001fff007819 */ /* 0x000fe400000114cb */
[-C--:B--2---:R-:W-:Y:S01]  /*12820*/  @!P2 LEA R8, P4, R203, R4.reuse, 0x2 ;  /* 0x00000004cb08a211 */ /* 0x084fe200078810ff */
[----:B------:R2:W-:Y:S01]  /*12830*/  @!P5 ST.E.64 desc[UR36][R14.64], R54 ;  /* 0x000000360e00d985 */ /* 0x0005e2000c101b24 */
[----:B0-----:R-:W-:Y:S02]  /*12840*/  SHF.R.S32.HI R11, RZ, 0x1f, R202 ;  /* 0x0000001fff0b7819 */ /* 0x001fe400000114ca */
[----:B------:R-:W-:Y:S02]  /*12850*/  @!P1 LEA R10, P3, R202, R4, 0x2 ;  /* 0x00000004ca0a9211 */ /* 0x000fe400078610ff */
[----:B------:R-:W-:-:S02]  /*12860*/  ISETP.GE.AND P5, PT, R200, UR4, PT ;  /* 0x00000004c8007c0c */ /* 0x000fc4000bfa6270 */
[-C--:B------:R-:W-:Y:S02]  /*12870*/  @!P2 LEA.HI.X R9, R203, R5.reuse, R0, 0x2, P4 ;  /* 0x00000005cb09a211 */ /* 0x080fe400020f1400 */
[----:B------:R-:W-:Y:S02]  /*12880*/  ISETP.GE.AND P4, PT, R199, UR4, PT ;  /* 0x00000004c7007c0c */ /* 0x000fe4000bf86270 */
[----:B------:R-:W-:Y:S01]  /*12890*/  @!P1 LEA.HI.X R11, R202, R5, R11, 0x2, P3 ;  /* 0x00000005ca0b9211 */ /* 0x000fe200018f140b */
[----:B------:R0:W-:Y:S01]  /*128a0*/  @!P2 ST.E.64 desc[UR36][R8.64], R58 ;  /* 0x0000003a0800a985 */ /* 0x0001e2000c101b24 */
[----:B------:R-:W-:Y:S02]  /*128b0*/  ISETP.GE.AND P3, PT, R198, UR4, PT ;  /* 0x00000004c6007c0c */ /* 0x000fe4000bf66270 */
[----:B---3--:R-:W-:Y:S01]  /*128c0*/  SHF.R.S32.HI R13, RZ, 0x1f, R201 ;  /* 0x0000001fff0d7819 */ /* 0x008fe200000114c9 */
[----:B------:R3:W-:Y:S01]  /*128d0*/  @!P1 ST.E.64 desc[UR36][R10.64], R62 ;  /* 0x0000003e0a009985 */ /* 0x0007e2000c101b24 */
[----:B------:R-:W-:-:S02]  /*128e0*/  @!P0 LEA R12, P6, R201, R4, 0x2 ;  /* 0x00000004c90c8211 */ /* 0x000fc400078c10ff */
[----:B----4-:R-:W-:Y:S02]  /*128f0*/  SHF.R.S32.HI R3, RZ, 0x1f, R200 ;  /* 0x0000001fff037819 */ /* 0x010fe400000114c8 */
[----:B------:R-:W-:Y:S02]  /*12900*/  @!P0 LEA.HI.X R13, R201, R5, R13, 0x2, P6 ;  /* 0x00000005c90d8211 */ /* 0x000fe400030f140d */
[-C--:B------:R-:W-:Y:S02]  /*12910*/  @!P5 LEA R2, P1, R200, R4.reuse, 0x2 ;  /* 0x00000004c802d211 */ /* 0x080fe400078210ff */
[----:B------:R-:W-:Y:S01]  /*12920*/  SHF.R.S32.HI R0, RZ, 0x1f, R199 ;  /* 0x0000001fff007819 */ /* 0x000fe200000114c7 */
[----:B------:R4:W-:Y:S01]  /*12930*/  @!P0 ST.E.64 desc[UR36][R12.64], R66 ;  /* 0x000000420c008985 */ /* 0x0009e2000c101b24 */
[----:B------:R-:W-:Y:S02]  /*12940*/  ISETP.GE.AND P2, PT, R197, UR4, PT ;  /* 0x00000004c5007c0c */ /* 0x000fe4000bf46270 */
[----:B-1----:R-:W-:-:S02]  /*12950*/  @!P4 LEA R6, P0, R199, R4, 0x2 ;  /* 0x00000004c706c211 */ /* 0x002fc400078010ff */
[----:B--2---:R-:W-:Y:S02]  /*12960*/  SHF.R.S32.HI R15, RZ, 0x1f, R198 ;  /* 0x0000001fff0f7819 */ /* 0x004fe400000114c6 */
[----:B------:R-:W-:Y:S02]  /*12970*/  @!P3 LEA R14, P6, R198, R4, 0x2 ;  /* 0x00000004c60eb211 */ /* 0x000fe400078c10ff */
[-C--:B------:R-:W-:Y:S02]  /*12980*/  @!P5 LEA.HI.X R3, R200, R5.reuse, R3, 0x2, P1 ;  /* 0x00000005c803d211 */ /* 0x080fe400008f1403 */
[----:B------:R-:W-:Y:S02]  /*12990*/  ISETP.GE.AND P1, PT, R196, UR4, PT ;  /* 0x00000004c4007c0c */ /* 0x000fe4000bf26270 */
[----:B------:R-:W-:Y:S01]  /*129a0*/  @!P4 LEA.HI.X R7, R199, R5, R0, 0x2, P0 ;  /* 0x00000005c707c211 */ /* 0x000fe200000f1400 */
[----:B------:R1:W-:Y:S01]  /*129b0*/  @!P5 ST.E.64 desc[UR36][R2.64], R70 ;  /* 0x000000460200d985 */ /* 0x0003e2000c101b24 */
[----:B------:R-:W-:-:S02]  /*129c0*/  ISETP.GE.AND P0, PT, R217, UR4, PT ;  /* 0x00000004d9007c0c */ /* 0x000fc4000bf06270 */
[----:B------:R-:W-:Y:S01]  /*129d0*/  @!P3 LEA.HI.X R15, R198, R5, R15, 0x2, P6 ;  /* 0x00000005c60fb211 */ /* 0x000fe200030f140f */
[----:B------:R2:W-:Y:S01]  /*129e0*/  @!P4 ST.E.64 desc[UR36][R6.64], R122 ;  /* 0x0000007a0600c985 */ /* 0x0005e2000c101b24 */
[----:B------:R-:W-:Y:S02]  /*129f0*/  SHF.R.S32.HI R0, RZ, 0x1f, R197 ;  /* 0x0000001fff007819 */ /* 0x000fe400000114c5 */
[-C--:B0-----:R-:W-:Y:S01]  /*12a00*/  @!P2 LEA R8, P4, R197, R4.reuse, 0x2 ;  /* 0x00000004c508a211 */ /* 0x081fe200078810ff */
[----:B------:R-:W-:Y:S01]  /*12a10*/  @!P3 ST.E.64 desc[UR36][R14.64], R78 ;  /* 0x0000004e0e00b985 */ /* 0x000fe2000c101b24 */
[----:B------:R-:W-:Y:S02]  /*12a20*/  ISETP.GE.AND P3, PT, R216, UR4, PT ;  /* 0x00000004d8007c0c */ /* 0x000fe4000bf66270 */
[----:B---3--:R-:W-:Y:S02]  /*12a30*/  SHF.R.S32.HI R11, RZ, 0x1f, R196 ;  /* 0x0000001fff0b7819 */ /* 0x008fe400000114c4 */
[----:B------:R-:W-:-:S02]  /*12a40*/  @!P1 LEA R10, P5, R196, R4, 0x2 ;  /* 0x00000004c40a9211 */ /* 0x000fc400078a10ff */
[-C--:B------:R-:W-:Y:S02]  /*12a50*/  @!P2 LEA.HI.X R9, R197, R5.reuse, R0, 0x2, P4 ;  /* 0x00000005c509a211 */ /* 0x080fe400020f1400 */
[-C--:B----4-:R-:W-:Y:S02]  /*12a60*/  @!P0 LEA R12, P6, R217, R4.reuse, 0x2 ;  /* 0x00000004d90c8211 */ /* 0x090fe400078c10ff */
[----:B------:R-:W-:Y:S01]  /*12a70*/  ISETP.GE.AND P4, PT, R215, UR4, PT ;  /* 0x00000004d7007c0c */ /* 0x000fe2000bf86270 */
[----:B------:R0:W-:Y:S01]  /*12a80*/  @!P2 ST.E.64 desc[UR36][R8.64], R82 ;  /* 0x000000520800a985 */ /* 0x0001e2000c101b24 */
[-C--:B------:R-:W-:Y:S02]  /*12a90*/  @!P1 LEA.HI.X R11, R196, R5.reuse, R11, 0x2, P5 ;  /* 0x00000005c40b9211 */ /* 0x080fe400028f140b */
[----:B------:R-:W-:Y:S02]  /*12aa0*/  @!P0 LEA.HI.X R13, R217, R5, R73, 0x2, P6 ;  /* 0x00000005d90d8211 */ /* 0x000fe400030f1449 */
[----:B------:R-:W-:Y:S01]  /*12ab0*/  ISETP.GE.AND P2, PT, R214, UR4, PT ;  /* 0x00000004d6007c0c */ /* 0x000fe2000bf46270 */
[----:B------:R3:W-:Y:S01]  /*12ac0*/  @!P1 ST.E.64 desc[UR36][R10.64], R86 ;  /* 0x000000560a009985 */ /* 0x0007e2000c101b24 */
[----:B-1----:R-:W-:-:S02]  /*12ad0*/  @!P3 LEA R2, P5, R216, R4, 0x2 ;  /* 0x00000004d802b211 */ /* 0x002fc400078a10ff */
[----:B------:R-:W-:Y:S01]  /*12ae0*/  ISETP.GE.AND P1, PT, R213, UR4, PT ;  /* 0x00000004d5007c0c */ /* 0x000fe2000bf26270 */
[----:B------:R1:W-:Y:S01]  /*12af0*/  @!P0 ST.E.64 desc[UR36][R12.64], R90 ;  /* 0x0000005a0c008985 */ /* 0x0003e2000c101b24 */
[----:B------:R-:W-:Y:S02]  /*12b00*/  ISETP.GE.AND P0, PT, R212, UR4, PT ;  /* 0x00000004d4007c0c */ /* 0x000fe4000bf06270 */
[----:B------:R-:W-:Y:S02]  /*12b10*/  @!P3 LEA.HI.X R3, R216, R5, R229, 0x2, P5 ;  /* 0x00000005d803b211 */ /* 0x000fe400028f14e5 */
[----:B------:R-:W-:Y:S02]  /*12b20*/  ISETP.GE.AND P5, PT, R211, UR4, PT ;  /* 0x00000004d3007c0c */ /* 0x000fe4000bfa6270 */
[-C--:B--2---:R-:W-:Y:S01]  /*12b30*/  @!P4 LEA R6, P6, R215, R4.reuse, 0x2 ;  /* 0x00000004d706c211 */ /* 0x084fe200078c10ff */
[----:B------:R2:W-:Y:S01]  /*12b40*/  @!P3 ST.E.64 desc[UR36][R2.64], R94 ;  /* 0x0000005e0200b985 */ /* 0x0005e2000c101b24 */
[----:B0-----:R-:W-:-:S02]  /*12b50*/  @!P2 LEA R8, P3, R214, R4, 0x2 ;  /* 0x00000004d608a211 */ /* 0x001fc400078610ff */
[-C--:B------:R-:W-:Y:S02]  /*12b60*/  @!P4 LEA.HI.X R7, R215, R5.reuse, R228, 0x2, P6 ;  /* 0x00000005d707c211 */ /* 0x080fe400030f14e4 */
[-C--:B---3--:R-:W-:Y:S02]  /*12b70*/  @!P1 LEA R10, P6, R213, R4.reuse, 0x2 ;  /* 0x00000004d50a9211 */ /* 0x088fe400078c10ff */
[-C--:B------:R-:W-:Y:S01]  /*12b80*/  @!P2 LEA.HI.X R9, R214, R5.reuse, R227, 0x2, P3 ;  /* 0x00000005d609a211 */ /* 0x080fe200018f14e3 */
[----:B------:R2:W-:Y:S01]  /*12b90*/  @!P4 ST.E.64 desc[UR36][R6.64], R124 ;  /* 0x0000007c0600c985 */ /* 0x0005e2000c101b24 */
[-C--:B-1----:R-:W-:Y:S02]  /*12ba0*/  @!P0 LEA R12, P4, R212, R4.reuse, 0x2 ;  /* 0x00000004d40c8211 */ /* 0x082fe400078810ff */
[----:B------:R-:W-:Y:S01]  /*12bb0*/  @!P5 LEA R14, P3, R211, R4, 0x2 ;  /* 0x00000004d30ed211 */ /* 0x000fe200078610ff */
[----:B------:R2:W-:Y:S01]  /*12bc0*/  @!P2 ST.E.64 desc[UR36][R8.64], R126 ;  /* 0x0000007e0800a985 */ /* 0x0005e2000c101b24 */
[----:B------:R-:W-:-:S02]  /*12bd0*/  @!P1 LEA.HI.X R11, R213, R5, R226, 0x2, P6 ;  /* 0x00000005d50b9211 */ /* 0x000fc400030f14e2 */
[-C--:B------:R-:W-:Y:S02]  /*12be0*/  @!P0 LEA.HI.X R13, R212, R5.reuse, R225, 0x2, P4 ;  /* 0x00000005d40d8211 */ /* 0x080fe400020f14e1 */
[----:B------:R-:W-:Y:S01]  /*12bf0*/  @!P5 LEA.HI.X R15, R211, R5, R224, 0x2, P3 ;  /* 0x00000005d30fd211 */ /* 0x000fe200018f14e0 */
[----:B------:R2:W-:Y:S04]  /*12c00*/  @!P1 ST.E.64 desc[UR36][R10.64], R128 ;  /* 0x000000800a009985 */ /* 0x0005e8000c101b24 */
[----:B------:R2:W-:Y:S01]  /*12c10*/  @!P0 ST.E.64 desc[UR36][R12.64], R110 ;  /* 0x0000006e0c008985 */ /* 0x0005e2000c101b24 */
[----:B------:R-:W-:-:S03]  /*12c20*/  ISETP.GE.AND P0, PT, R210, UR4, PT ;  /* 0x00000004d2007c0c */ /* 0x000fc6000bf06270 */
[----:B------:R2:W-:Y:S10]  /*12c30*/  @!P5 ST.E.64 desc[UR36][R14.64], R114 ;  /* 0x000000720e00d985 */ /* 0x0005f4000c101b24 */
[----:B------:R-:W-:Y:S05]  /*12c40*/  @P0 BRA `(.L_x_4582) ;  /* 0x0000000c00d40947 */ /* 0x000fea0003800000 */
[----:B--2---:R-:W-:-:S04]  /*12c50*/  LEA R2, P0, R210, R4, 0x2 ;  /* 0x00000004d2027211 */ /* 0x004fc800078010ff */
[----:B------:R-:W-:-:S05]  /*12c60*/  LEA.HI.X R3, R210, R5, R223, 0x2, P0 ;  /* 0x00000005d2037211 */ /* 0x000fca00000f14df */
[----:B------:R0:W-:Y:S01]  /*12c70*/  ST.E.64 desc[UR36][R2.64], R118 ;  /* 0x0000007602007985 */ /* 0x0001e2000c101b24 */
[----:B------:R-:W-:Y:S05]  /*12c80*/  BRA `(.L_x_4582) ;  /* 0x0000000c00c47947 */ /* 0x000fea0003800000 */
.L_x_4573:
[----:B------:R-:W0:Y:S01]  /*12c90*/  LDC.64 R2, c[0x0][0xc00] ;  /* 0x00030000ff027b82 */ /* 0x000e220000000a00 */
[----:B------:R-:W-:Y:S01]  /*12ca0*/  R2UR UR11, R220 ;  /* 0x00000000dc0b72ca */ /* 0x000fe200000e0000 */
[----:B------:R-:W-:Y:S01]  /*12cb0*/  ULDC.64 UR8, c[0x0][0xc00] ;  /* 0x0003000000087ab9 */ /* 0x000fe20000000a00 */
[----:B------:R-:W-:Y:S01]  /*12cc0*/  IMAD.MOV.U32 R7, RZ, RZ, RZ ;  /* 0x000000ffff077224 */ /* 0x000fe200078e00ff */
[----:B------:R-:W-:-:S04]  /*12cd0*/  R2UR UR10, R195 ;  /* 0x00000000c30a72ca */ /* 0x000fc800000e0000 */
[----:B------:R-:W1:Y:S06]  /*12ce0*/  LDC.64 R4, c[0x0][0xc08] ;  /* 0x00030200ff047b82 */ /* 0x000e6c0000000a00 */
[----:B------:R-:W-:Y:S01]  /*12cf0*/  UIMAD.WIDE UR8, UR11, 0x4, UR8 ;  /* 0x000000040b0878a5 */ /* 0x000fe2000f8e0208 */
[----:B0-----:R-:W-:-:S05]  /*12d00*/  ISETP.NE.U32.AND P0, PT, R2, RZ, PT ;  /* 0x000000ff0200720c */ /* 0x001fca0003f05070 */
[----:B------:R-:W-:Y:S01]  /*12d10*/  IMAD.U32 R2, RZ, RZ, UR8 ;  /* 0x00000008ff027e24 */ /* 0x000fe2000f8e00ff */
[----:B------:R-:W-:Y:S01]  /*12d20*/  R2UR UR4, R3 ;  /* 0x00000000030472ca */ /* 0x000fe200000e0000 */
[----:B------:R-:W-:Y:S01]  /*12d30*/  IMAD.U32 R3, RZ, RZ, UR9 ;  /* 0x00000009ff037e24 */ /* 0x000fe2000f8e00ff */
[----:B-1----:R-:W-:-:S05]  /*12d40*/  ISETP.NE.U32.AND P1, PT, R4, RZ, PT ;  /* 0x000000ff0400720c */ /* 0x002fca0003f25070 */
[----:B------:R-:W-:-:S06]  /*12d50*/  VOTEU.ANY UP0, P0 ;  /* 0x00000000003f7886 */ /* 0x000fcc0000000100 */
[----:B------:R-:W-:Y:S01]  /*12d60*/  UISETP.NE.AND.EX UP0, UPT, UR4, URZ, UPT, UP0 ;  /* 0x0000003f0400728c */ /* 0x000fe2000bf05300 */
[----:B------:R-:W-:Y:S01]  /*12d70*/  R2UR UR4, R5 ;  /* 0x00000000050472ca */ /* 0x000fe200000e0000 */
[----:B------:R-:W-:-:S04]  /*12d80*/  VOTEU.ANY UP1, P1 ;  /* 0x00000000003f7886 */ /* 0x000fc80000820100 */
[----:B------:R-:W-:-:S08]  /*12d90*/  PLOP3.LUT P0, PT, PT, PT, UP0, 0x80, 0x0 ;  /* 0x000000000000781c */ /* 0x000fd00003f0f008 */
[----:B------:R-:W-:-:S06]  /*12da0*/  UISETP.NE.AND.EX UP1, UPT, UR4, URZ, UPT, UP1 ;  /* 0x0000003f0400728c */ /* 0x000fcc000bf25310 */
[----:B------:R-:W-:Y:S01]  /*12db0*/  PLOP3.LUT P1, PT, PT, PT, UP1, 0x80, 0x0 ;  /* 0x000000000000781c */ /* 0x000fe20003f2f018 */
[----:B------:R0:W5:Y:S01]  /*12dc0*/  @P0 LDG.E R7, desc[UR36][R2.64] ;  /* 0x0000002402070981 */ /* 0x000162000c1e1900 */
[----:B------:R-:W-:Y:S02]  /*12dd0*/  ULDC UR4, c[0x0][0xa88] ;  /* 0x0002a20000047ab9 */ /* 0x000fe40000000800 */
[----:B------:R-:W-:Y:S01]  /*12de0*/  IMAD.U32 R0, RZ, RZ, UR4 ;  /* 0x00000004ff007e24 */ /* 0x000fe2000f8e00ff */
[----:B------:R-:W-:Y:S02]  /*12df0*/  @UP1 ULDC.64 UR8, c[0x0][0xc08] ;  /* 0x0003020000081ab9 */ /* 0x000fe40000000a00 */
[----:B------:R-:W-:-:S06]  /*12e00*/  @UP1 UIMAD.WIDE UR8, UR11, 0x4, UR8 ;  /* 0x000000040b0818a5 */ /* 0x000fcc000f8e0208 */
[----:B------:R-:W-:Y:S02]  /*12e10*/  IMAD.U32 R4, RZ, RZ, UR8 ;  /* 0x00000008ff047e24 */ /* 0x000fe4000f8e00ff */
[----:B------:R-:W-:-:S05]  /*12e20*/  IMAD.U32 R5, RZ, RZ, UR9 ;  /* 0x00000009ff057e24 */ /* 0x000fca000f8e00ff */
[----:B------:R0:W5:Y:S01]  /*12e30*/  @P1 LDG.E R0, desc[UR36][R4.64] ;  /* 0x0000002404001981 */ /* 0x000162000c1e1900 */
[----:B------:R-:W-:-:S11]  /*12e40*/  UISETP.NE.AND UP1, UPT, UR10, URZ, UPT ;  /* 0x0000003f0a00728c */ /* 0x000fd6000bf25270 */
[----:B------:R-:W-:Y:S02]  /*12e50*/  @!UP1 ULDC UR10, c[0x0][0xad4] ;  /* 0x0002b500000a9ab9 */ /* 0x000fe40000000800 */
[----:B------:R-:W-:Y:S01]  /*12e60*/  IMAD.U32 R195, RZ, RZ, UR10 ;  /* 0x0000000affc37e24 */ /* 0x000fe2000f8e00ff */
[----:B0-----:R-:W-:Y:S06]  /*12e70*/  @P1 BRA `(.L_x_4585) ;  /* 0x0000000000101947 */ /* 0x001fec0003800000 */
[----:B------:R-:W-:Y:S05]  /*12e80*/  @!P0 BRA `(.L_x_4585) ;  /* 0x00000000000c8947 */ /* 0x000fea0003800000 */
[----:B------:R-:W2:Y:S04]  /*12e90*/  LDG.E R5, desc[UR36][R2.64] ;  /* 0x0000002402057981 */ /* 0x000ea8000c1e1900 */
[----:B-----5:R-:W2:Y:S02]  /*12ea0*/  LDG.E R0, desc[UR36][R2.64+0x4] ;  /* 0x0000042402007981 */ /* 0x020ea4000c1e1900 */
[----:B--2---:R-:W-:-:S07]  /*12eb0*/  IMAD.IADD R0, R0, 0x1, -R5 ;  /* 0x0000000100007824 */ /* 0x004fce00078e0a05 */
.L_x_4585:
[----:B------:R-:W0:Y:S01]  /*12ec0*/  S2R R2, SR_TID.X ;  /* 0x0000000000027919 */ /* 0x000e220000002100 */
[----:B------:R-:W-:Y:S01]  /*12ed0*/  R2UR UR4, R220 ;  /* 0x00000000dc0472ca */ /* 0x000fe200000e0000 */
[----:B------:R-:W-:Y:S01]  /*12ee0*/  BSSY B1, `(.L_x_4586) ;  /* 0x0000043000017945 */ /* 0x000fe20003800000 */
[----:B-----5:R-:W-:-:S11]  /*12ef0*/  R2UR UR20, R7 ;  /* 0x00000000071472ca */ /* 0x020fd600000e0000 */
[----:B------:R-:W-:Y:S02]  /*12f00*/  USHF.R.S32.HI UR8, URZ, 0x1f, UR4 ;  /* 0x0000001f3f087899 */ /* 0x000fe40008011404 */
[----:B------:R-:W-:Y:S02]  /*12f10*/  USEL UR4, UR4, URZ, !UP0 ;  /* 0x0000003f04047287 */ /* 0x000fe4000c000000 */
[----:B------:R-:W-:Y:S02]  /*12f20*/  USEL UR8, UR8, URZ, !UP0 ;  /* 0x0000003f08087287 */ /* 0x000fe4000c000000 */
[----:B------:R-:W-:Y:S01]  /*12f30*/  USHF.R.S32.HI UR20, URZ, 0x1f, UR20 ;  /* 0x0000001f3f147899 */ /* 0x000fe20008011414 */
[----:B0-----:R-:W-:-:S05]  /*12f40*/  VIADD R2, R2, 0xffffff80 ;  /* 0xffffff8002027836 */ /* 0x001fca0000000000 */
[----:B------:R-:W-:-:S13]  /*12f50*/  ISETP.GT.AND P0, PT, R2, 0x7f, PT ;  /* 0x0000007f0200780c */ /* 0x000fda0003f04270 */
[----:B------:R-:W-:Y:S05]  /*12f60*/  @P0 BRA `(.L_x_4587) ;  /* 0x0000000000e80947 */ /* 0x000fea0003800000 */
[----:B------:R-:W0:Y:S01]  /*12f70*/  S2R R6, SR_TID.X ;  /* 0x0000000000067919 */ /* 0x000e220000002100 */
[----:B------:R-:W1:Y:S01]  /*12f80*/  LDC R9, c[0x0][0xbe8] ;  /* 0x0002fa00ff097b82 */ /* 0x000e620000000800 */
[----:B------:R-:W-:-:S13]  /*12f90*/  R2UR UR9, R23 ;  /* 0x00000000170972ca */ /* 0x000fda00000e0000 */
[----:B------:R-:W-:Y:S02]  /*12fa0*/  IMAD.U32 R3, RZ, RZ, UR9 ;  /* 0x00000009ff037e24 */ /* 0x000fe4000f8e00ff */
[----:B-1----:R-:W-:-:S03]  /*12fb0*/  IMAD R2, R0, R9, RZ ;  /* 0x0000000900027224 */ /* 0x002fc600078e02ff */
[----:B0-----:R-:W-:-:S04]  /*12fc0*/  IADD3 R6, R3, -0x80, R6 ;  /* 0xffffff8003067810 */ /* 0x001fc80007ffe006 */
        /* <DEDUP_REMOVED lines=15> */
[----:B------:R-:W-:Y:S02]  /*130c0*/  UIMAD.WIDE.U32 UR16, UR10, UR19, URZ ;  /* 0x000000130a1072a5 */ /* 0x000fe4000f8e003f */
[----:B------:R-:W-:Y:S01]  /*130d0*/  UIMAD UR19, UR11, UR19, URZ ;  /* 0x000000130b1372a4 */ /* 0x000fe2000f8e023f */
[----:B0-----:R-:W-:Y:S01]  /*130e0*/  @P0 IMAD.HI.U32 R5, R6, R5, RZ ;  /* 0x0000000506050227 */ /* 0x001fe200078e00ff */
[----:B------:R-:W-:Y:S02]  /*130f0*/  UIMAD UR13, UR13, UR4, URZ ;  /* 0x000000040d0d72a4 */ /* 0x000fe4000f8e023f */
[----:B------:R-:W-:Y:S01]  /*13100*/  UIMAD.WIDE.U32 UR10, UR12, UR4, URZ ;  /* 0x000000040c0a72a5 */ /* 0x000fe2000f8e003f */
[----:B------:R-:W-:Y:S01]  /*13110*/  IMAD.U32 R2, RZ, RZ, UR16 ;  /* 0x00000010ff027e24 */ /* 0x000fe2000f8e00ff */
[----:B------:R-:W-:-:S02]  /*13120*/  UIADD3 UR19, UR17, UR19, URZ ;  /* 0x0000001311137290 */ /* 0x000fc4000fffe03f */
[----:B------:R-:W-:Y:S01]  /*13130*/  IMAD.U32 R3, RZ, RZ, UR17 ;  /* 0x00000011ff037e24 */ /* 0x000fe2000f8e00ff */
[----:B------:R-:W-:Y:S01]  /*13140*/  UIMAD UR13, UR12, UR8, UR13 ;  /* 0x000000080c0d72a4 */ /* 0x000fe2000f8e020d */
[----:B-1----:R-:W-:Y:S01]  /*13150*/  @P0 SHF.R.U32.HI R4, RZ, R8, R5 ;  /* 0x00000008ff040219 */ /* 0x002fe20000011605 */
[----:B------:R-:W-:Y:S01]  /*13160*/  ULDC.64 UR14, c[0x0][UR18+0x228] ;  /* 0x00008a00120e7abb */ /* 0x000fe20008000a00 */
[----:B------:R-:W-:Y:S01]  /*13170*/  IADD3 R3, P0, P1, R2, UR10, R7 ;  /* 0x0000000a02037c10 */ /* 0x000fe2000f91e007 */
[----:B------:R-:W-:Y:S01]  /*13180*/  UIADD3 UR13, UR11, UR13, URZ ;  /* 0x0000000d0b0d7290 */ /* 0x000fe2000fffe03f */
[----:B------:R-:W-:Y:S01]  /*13190*/  IMAD.U32 R2, RZ, RZ, UR20 ;  /* 0x00000014ff027e24 */ /* 0x000fe2000f8e00ff */
[----:B------:R-:W-:Y:S01]  /*131a0*/  UIMAD.WIDE.U32 UR16, UR14, UR9, URZ ;  /* 0x000000090e1072a5 */ /* 0x000fe2000f8e003f */
[----:B------:R-:W-:Y:S01]  /*131b0*/  IMAD.MOV R5, RZ, RZ, -R4 ;  /* 0x000000ffff057224 */ /* 0x000fe200078e0a04 */
[----:B------:R-:W-:Y:S01]  /*131c0*/  UIMAD UR9, UR15, UR9, URZ ;  /* 0x000000090f0972a4 */ /* 0x000fe2000f8e023f */
[----:B------:R-:W-:Y:S01]  /*131d0*/  IMAD.U32 R11, RZ, RZ, UR19 ;  /* 0x00000013ff0b7e24 */ /* 0x000fe2000f8e00ff */
[----:B------:R-:W-:Y:S01]  /*131e0*/  ULDC.64 UR10, c[0x0][UR18+0x210] ;  /* 0x00008400120a7abb */ /* 0x000fe20008000a00 */
[----:B------:R-:W-:Y:S01]  /*131f0*/  IMAD R5, R9, R5, R6 ;  /* 0x0000000509057224 */ /* 0x000fe200078e0206 */
[----:B------:R-:W-:-:S02]  /*13200*/  UIADD3 UR9, UR17, UR9, URZ ;  /* 0x0000000911097290 */ /* 0x000fc4000fffe03f */
[----:B------:R-:W-:Y:S01]  /*13210*/  IADD3.X R6, R11, UR13, R2, P0, P1 ;  /* 0x0000000d0b067c10 */ /* 0x000fe200087e2402 */
[----:B------:R-:W-:Y:S01]  /*13220*/  IMAD R9, R5, UR11, RZ ;  /* 0x0000000b05097c24 */ /* 0x000fe2000f8e02ff */
[----:B------:R-:W-:Y:S01]  /*13230*/  IADD3 R2, P0, P1, R4, UR16, R3 ;  /* 0x0000001004027c10 */ /* 0x000fe2000f91e003 */
[----:B------:R-:W-:Y:S01]  /*13240*/  ULDC.64 UR12, c[0x0][0xba8] ;  /* 0x0002ea00000c7ab9 */ /* 0x000fe20000000a00 */
[----:B------:R-:W-:Y:S01]  /*13250*/  SHF.R.S32.HI R3, RZ, 0x1f, R4 ;  /* 0x0000001fff037819 */ /* 0x000fe20000011404 */
[----:B------:R-:W-:Y:S01]  /*13260*/  @!UP0 ULDC UR12, c[0x0][0xb50] ;  /* 0x0002d400000c8ab9 */ /* 0x000fe20000000800 */
[----:B------:R-:W-:Y:S01]  /*13270*/  SHF.R.S32.HI R4, RZ, 0x1f, R5 ;  /* 0x0000001fff047819 */ /* 0x000fe20000011405 */
[----:B------:R-:W-:Y:S01]  /*13280*/  @!UP0 ULDC UR13, c[0x0][0xb54] ;  /* 0x0002d500000d8ab9 */ /* 0x000fe20000000800 */
[----:B------:R-:W-:-:S03]  /*13290*/  IADD3.X R3, R3, UR9, R6, P0, P1 ;  /* 0x0000000903037c10 */ /* 0x000fc600087e2406 */
[----:B------:R-:W-:Y:S02]  /*132a0*/  IMAD R9, R4, UR10, R9 ;  /* 0x0000000a04097c24 */ /* 0x000fe4000f8e0209 */
[----:B------:R-:W-:-:S04]  /*132b0*/  IMAD.WIDE.U32 R2, R5, UR10, R2 ;  /* 0x0000000a05027c25 */ /* 0x000fc8000f8e0002 */
[----:B------:R-:W-:Y:S01]  /*132c0*/  IMAD.IADD R3, R3, 0x1, R9 ;  /* 0x0000000103037824 */ /* 0x000fe200078e0209 */
[----:B------:R-:W-:-:S04]  /*132d0*/  LEA R4, P0, R2, UR12, 0x2 ;  /* 0x0000000c02047c11 */ /* 0x000fc8000f8010ff */
[----:B------:R-:W-:Y:S01]  /*132e0*/  LEA.HI.X R5, R2, UR13, R3, 0x2, P0 ;  /* 0x0000000d02057c11 */ /* 0x000fe200080f1403 */
[----:B------:R-:W-:-:S05]  /*132f0*/  IMAD.MOV.U32 R3, RZ, RZ, -0x800000 ;  /* 0xff800000ff037424 */ /* 0x000fca00078e00ff */
[----:B------:R0:W-:Y:S03]  /*13300*/  STG.E desc[UR36][R4.64], R3 ;  /* 0x0000000304007986 */ /* 0x0001e6000c101924 */
.L_x_4587:
[----:B------:R-:W-:Y:S05]  /*13310*/  BSYNC B1 ;  /* 0x0000000000017941 */ /* 0x000fea0003800000 */
.L_x_4586:
[----:B------:R-:W-:-:S13]  /*13320*/  R2UR UR9, R195 ;  /* 0x00000000c30972ca */ /* 0x000fda00000e0000 */
[----:B------:R-:W-:-:S06]  /*13330*/  UISETP.GT.AND UP0, UPT, UR9, 0x1, UPT ;  /* 0x000000010900788c */ /* 0x000fcc000bf04270 */
[----:B------:R-:W-:-:S13]  /*13340*/  PLOP3.LUT P0, PT, PT, PT, UP0, 0x80, 0x0 ;  /* 0x000000000000781c */ /* 0x000fda0003f0f008 */
[----:B------:R-:W-:Y:S05]  /*13350*/  @P0 BRA `(.L_x_4582) ;  /* 0x0000000800100947 */ /* 0x000fea0003800000 */
[----:B------:R-:W1:Y:S01]  /*13360*/  LDC R11, c[0x0][0xbe8] ;  /* 0x0002fa00ff0b7b82 */ /* 0x000e620000000800 */
[C---:B------:R-:W-:Y:S01]  /*13370*/  R2UR UR10, R7.reuse ;  /* 0x00000000070a72ca */ /* 0x040fe200000e0000 */
[----:B------:R-:W-:Y:S01]  /*13380*/  ULDC.64 UR12, c[0x0][0xaa0] ;  /* 0x0002a800000c7ab9 */ /* 0x000fe20000000a00 */
[----:B------:R-:W-:Y:S01]  /*13390*/  R2UR UR14, R7 ;  /* 0x00000000070e72ca */ /* 0x000fe200000e0000 */
[----:B------:R-:W-:Y:S01]  /*133a0*/  UIMAD UR9, UR20, UR12, URZ ;  /* 0x0000000c140972a4 */ /* 0x000fe2000f8e023f */
[----:B------:R-:W-:Y:S01]  /*133b0*/  R2UR UR16, R209 ;  /* 0x00000000d11072ca */ /* 0x000fe200000e0000 */
[----:B------:R-:W-:Y:S01]  /*133c0*/  IMAD R2, R194, 0x20, R219 ;  /* 0x00000020c2027824 */ /* 0x000fe200078e02db */
[----:B------:R-:W-:Y:S01]  /*133d0*/  R2UR UR15, R23 ;  /* 0x00000000170f72ca */ /* 0x000fe200000e0000 */
[----:B------:R-:W-:Y:S06]  /*133e0*/  BSSY B1, `(.L_x_4588) ;  /* 0x0000045000017945 */ /* 0x000fec0003800000 */
[----:B------:R-:W-:-:S02]  /*133f0*/  UIMAD.WIDE.U32 UR10, UR10, UR12, URZ ;  /* 0x0000000c0a0a72a5 */ /* 0x000fc4000f8e003f */
[----:B------:R-:W-:-:S03]  /*13400*/  UIMAD UR9, UR14, UR13, UR9 ;  /* 0x0000000d0e0972a4 */ /* 0x000fc6000f8e0209 */
[----:B------:R-:W-:Y:S01]  /*13410*/  ULDC.64 UR12, c[0x0][0xae8] ;  /* 0x0002ba00000c7ab9 */ /* 0x000fe20000000a00 */
[----:B------:R-:W-:Y:S01]  /*13420*/  UIADD3 UR11, UR11, UR9, URZ ;  /* 0x000000090b0b7290 */ /* 0x000fe2000fffe03f */
[----:B------:R-:W-:Y:S02]  /*13430*/  VIADD R6, R2, UR15 ;  /* 0x0000000f02067c36 */ /* 0x000fe40008000000 */
[----:B------:R-:W-:Y:S01]  /*13440*/  VIADD R8, R219, UR15 ;  /* 0x0000000fdb087c36 */ /* 0x000fe20008000000 */
[----:B-1----:R-:W-:Y:S01]  /*13450*/  ISETP.NE.AND P0, PT, R11, 0x1, PT ;  /* 0x000000010b00780c */ /* 0x002fe20003f05270 */
[----:B------:R-:W-:Y:S01]  /*13460*/  UIMAD.WIDE.U32 UR10, UR16, UR12, UR10 ;  /* 0x0000000c100a72a5 */ /* 0x000fe2000f8e000a */
[----:B0-----:R-:W-:-:S03]  /*13470*/  IMAD.MOV.U32 R5, RZ, RZ, R6 ;  /* 0x000000ffff057224 */ /* 0x001fc600078e0006 */
[----:B------:R-:W-:-:S03]  /*13480*/  UIMAD UR9, UR16, UR13, UR11 ;  /* 0x0000000d100972a4 */ /* 0x000fc6000f8e020b */
[----:B------:R-:W-:Y:S02]  /*13490*/  ULDC.64 UR12, c[0x0][0xaf0] ;  /* 0x0002bc00000c7ab9 */ /* 0x000fe40000000a00 */
[----:B------:R-:W-:-:S03]  /*134a0*/  UIMAD UR8, UR8, UR12, URZ ;  /* 0x0000000c080872a4 */ /* 0x000fc6000f8e023f */
[----:B------:R-:W0:Y:S01]  /*134b0*/  @P0 LDC R3, c[0x0][0xbec] ;  /* 0x0002fb00ff030b82 */ /* 0x000e220000000800 */
[----:B------:R-:W-:-:S03]  /*134c0*/  UIMAD UR11, UR4, UR13, UR8 ;  /* 0x0000000d040b72a4 */ /* 0x000fc6000f8e0208 */
[----:B------:R-:W-:Y:S02]  /*134d0*/  UMOV UR8, UR10 ;  /* 0x0000000a00087c82 */ /* 0x000fe40008000000 */
[----:B------:R-:W-:Y:S02]  /*134e0*/  UIMAD.WIDE.U32 UR8, UR4, UR12, UR8 ;  /* 0x0000000c040872a5 */ /* 0x000fe4000f8e0008 */
[----:B------:R-:W1:Y:S02]  /*134f0*/  @P0 LDC R7, c[0x0][0xbf0] ;  /* 0x0002fc00ff070b82 */ /* 0x000e640000000800 */
[----:B------:R-:W-:-:S03]  /*13500*/  UIADD3 UR4, UR9, UR11, URZ ;  /* 0x0000000b09047290 */ /* 0x000fc6000fffe03f */
[----:B------:R-:W-:Y:S01]  /*13510*/  ULDC.64 UR10, c[0x0][0xae0] ;  /* 0x0002b800000a7ab9 */ /* 0x000fe20000000a00 */
[----:B0-----:R-:W-:-:S04]  /*13520*/  @P0 IMAD.HI.U32 R2, R6, R3, RZ ;  /* 0x0000000306020227 */ /* 0x001fc800078e00ff */
[----:B------:R-:W-:Y:S02]  /*13530*/  IMAD.U32 R3, RZ, RZ, UR9 ;  /* 0x00000009ff037e24 */ /* 0x000fe4000f8e00ff */
[----:B------:R-:W-:Y:S01]  /*13540*/  IMAD.U32 R3, RZ, RZ, UR4 ;  /* 0x00000004ff037e24 */ /* 0x000fe2000f8e00ff */
        /* <DEDUP_REMOVED lines=12> */
[----:B------:R-:W-:Y:S02]  /*13610*/  IMAD R11, R0, R11, RZ ;  /* 0x0000000b000b7224 */ /* 0x000fe400078e02ff */
        /* <DEDUP_REMOVED lines=13> */
[----:B------:R0:W1:Y:S01]  /*136f0*/  SHFL.IDX PT, R2, R4, RZ, 0x181f ;  /* 0x00181fff04027589 */ /* 0x00006200000e0000 */
[----:B------:R-:W-:Y:S01]  /*13700*/  VIADD R9, R7, 0x80 ;  /* 0x0000008007097836 */ /* 0x000fe20000000000 */
[----:B------:R-:W-:-:S02]  /*13710*/  SHF.R.S32.HI R6, RZ, 0x1f, R7 ;  /* 0x0000001fff067819 */ /* 0x000fc40000011407 */
[----:B------:R0:W2:Y:S01]  /*13720*/  SHFL.IDX PT, R0, R5, RZ, 0x181f ;  /* 0x00181fff05007589 */ /* 0x0000a200000e0000 */
        /* <DEDUP_REMOVED lines=16> */
.L_x_4589:
[----:B------:R-:W-:Y:S05]  /*13830*/  BSYNC B1 ;  /* 0x0000000000017941 */ /* 0x000fea0003800000 */
.L_x_4588:
        /* <DEDUP_REMOVED lines=17> */
.L_x_4591:
[----:B------:R-:W-:Y:S05]  /*13950*/  BSYNC B1 ;  /* 0x0000000000017941 */ /* 0x000fea0003800000 */
.L_x_4590:
        /* <DEDUP_REMOVED lines=17> */
.L_x_4593:
[----:B------:R-:W-:Y:S05]  /*13a70*/  BSYNC B1 ;  /* 0x0000000000017941 */ /* 0x000fea0003800000 */
.L_x_4592:
        /* <DEDUP_REMOVED lines=18> */
.L_x_4582:
[----:B------:R-:W-:Y:S05]  /*13ba0*/  BSYNC B0 ;  /* 0x0000000000007941 */ /* 0x000fea0003800000 */
.L_x_4572:
[----:B------:R-:W-:Y:S02]  /*13bb0*/  ULDC UR4, c[0x0][0xc3c] ;  /* 0x00030f0000047ab9 */ /* 0x000fe40000000800 */
[----:B------:R-:W-:-:S06]  /*13bc0*/  UISETP.GE.AND UP0, UPT, UR7, UR4, UPT ;  /* 0x000000040700728c */ /* 0x000fcc000bf06270 */
[----:B------:R-:W-:-:S13]  /*13bd0*/  PLOP3.LUT P0, PT, PT, PT, UP0, 0x80, 0x0 ;  /* 0x000000000000781c */ /* 0x000fda0003f0f008 */
[----:B------:R-:W-:Y:S05]  /*13be0*/  @!P0 BRA `(.L_x_4594) ;  /* 0xfffffed000d48947 */ /* 0x000fea000383ffff */
[----:B------:R-:W-:Y:S05]  /*13bf0*/  EXIT ;  /* 0x000000000000794d */ /* 0x000fea0003800000 */
.L_x_4481:
        /* <DEDUP_REMOVED lines=16> */
.L_x_4595:
        /* <DEDUP_REMOVED lines=43> */
.L_x_4599:
        /* <DEDUP_REMOVED lines=35> */
.L_x_4597:
        /* <DEDUP_REMOVED lines=13> */
.L_x_4600:
        /* <DEDUP_REMOVED lines=62> */
.L_x_4601:
        /* <DEDUP_REMOVED lines=61> */
.L_x_4602:
[----:B------:R-:W-:-:S05]  /*14a60*/  LOP3.LUT R25, RZ, R2, RZ, 0x33, !PT ;  /* 0x00000002ff197212 */ /* 0x000fca00078e33ff */
[----:B------:R-:W-:Y:S01]  /*14a70*/  IMAD.IADD R25, R6, 0x1, R25 ;  /* 0x0000000106197824 */ /* 0x000fe200078e0219 */
[----:B------:R-:W-:Y:S06]  /*14a80*/  BRA `(.L_x_4603) ;  /* 0x0000000000147947 */ /* 0x000fec0003800000 */
.L_x_4598:
[----:B------:R-:W-:Y:S01]  /*14a90*/  ULDC UR4, c[0x0][0xc3c] ;  /* 0x00030f0000047ab9 */ /* 0x000fe20000000800 */
[----:B------:R-:W-:Y:S02]  /*14aa0*/  IMAD.MOV.U32 R25, RZ, RZ, RZ ;  /* 0x000000ffff197224 */ /* 0x000fe400078e00ff */
[----:B------:R-:W-:Y:S02]  /*14ab0*/  IMAD.U32 R24, RZ, RZ, UR6 ;  /* 0x00000006ff187e24 */ /* 0x000fe4000f8e00ff */
[----:B------:R-:W-:Y:S02]  /*14ac0*/  IMAD.MOV.U32 R26, RZ, RZ, RZ ;  /* 0x000000ffff1a7224 */ /* 0x000fe400078e00ff */
[----:B------:R-:W-:-:S07]  /*14ad0*/  IMAD.U32 R27, RZ, RZ, UR4 ;  /* 0x00000004ff1b7e24 */ /* 0x000fce000f8e00ff */
.L_x_4603:
[----:B------:R-:W-:-:S13]  /*14ae0*/  ISETP.NE.AND P0, PT, R7, RZ, PT ;  /* 0x000000ff0700720c */ /* 0x000fda0003f05270 */
[----:B------:R-:W0:Y:S01]  /*14af0*/  @!P0 S2R R3, SR_CgaCtaId ;  /* 0x0000000000038919 */ /* 0x000e220000008800 */
[----:B------:R-:W-:-:S04]  /*14b00*/  @!P0 MOV R2, 0x400 ;  /* 0x0000040000028802 */ /* 0x000fc80000000f00 */
[----:B0-----:R-:W-:-:S05]  /*14b10*/  @!P0 LEA R2, R3, R2, 0x18 ;  /* 0x0000000203028211 */ /* 0x001fca00078ec0ff */
[----:B------:R0:W-:Y:S01]  /*14b20*/  @!P0 STS.128 [R2+0x308d0], R24 ;  /* 0x0308d01802008388 */ /* 0x0001e20000000c00 */
[----:B------:R-:W-:Y:S06]  /*14b30*/  BAR.ARV 0x5, 0x180 ;  /* 0x0146000000007b1d */ /* 0x000fec0000002000 */
.L_x_4596:
        /* <DEDUP_REMOVED lines=30> */
.L_x_4677:
        /* <DEDUP_REMOVED lines=36> */
[----:B------:R-:W2:Y:S04]  /*14f60*/  LDG.E R0, desc[UR36][R2.64] ;  /* 0x0000002402007981 */ /* 0x000ea8000c1e1900 */
[----:B------:R-:W2:Y:S02]  /*14f70*/  LDG.E R29, desc[UR36][R2.64+0x4] ;  /* 0x00000424021d7981 */ /* 0x000ea4000c1e1900 */
[----:B--2---:R-:W-:-:S07]  /*14f80*/  IMAD.IADD R29, R29, 0x1, -R0 ;  /* 0x000000011d1d7824 */ /* 0x004fce00078e0a00 */
.L_x_4605:
        /* <DEDUP_REMOVED lines=8> */
.L_x_4606:
        /* <DEDUP_REMOVED lines=9> */
.L_x_4607:
[----:B------:R-:W1:Y:S01]  /*150a0*/  LDC R0, c[0x0][0x448] ;  /* 0x00011200ff007b82 */ /* 0x000e620000000800 */
[----:B------:R-:W-:Y:S01]  /*150b0*/  IMAD.SHL.U32 R25, R25, 0x80, RZ ;  /* 0x0000008019197824 */ /* 0x000fe200078e00ff */
[----:B------:R-:W-:Y:S01]  /*150c0*/  LOP3.LUT R16, R16, 0xffffffbf, RZ, 0xc0, !PT ;  /* 0xffffffbf10107812 */ /* 0x000fe200078ec0ff */
[----:B-----5:R-:W-:-:S05]  /*150d0*/  IMAD.IADD R37, R37, 0x1, -R19 ;  /* 0x0000000125257824 */ /* 0x020fca00078e0a13 */
[----:B0-----:R-:W0:Y:S01]  /*150e0*/  LDC.64 R2, c[0x0][0x9e0] ;  /* 0x00027800ff027b82 */ /* 0x001e220000000a00 */
[----:B-1----:R-:W-:Y:S01]  /*150f0*/  ISETP.NE.AND P2, PT, R0, 0x1, PT ;  /* 0x000000010000780c */ /* 0x002fe20003f45270 */
[----:B------:R-:W-:Y:S01]  /*15100*/  VIADD R0, R25, 0x7f ;  /* 0x0000007f19007836 */ /* 0x000fe20000000000 */
[----:B0-----:R-:W-:-:S11]  /*15110*/  ISETP.GE.AND P1, PT, R3, 0x1, PT ;  /* 0x000000010300780c */ /* 0x001fd60003f26270 */
[----:B------:R-:W0:Y:S01]  /*15120*/  @P2 LDC R5, c[0x0][0x44c] ;  /* 0x00011300ff052b82 */ /* 0x000e220000000800 */
[----:B------:R-:W-:-:S07]  /*15130*/  @P2 LOP3.LUT R16, R16, 0x40, RZ, 0xfc, !PT ;  /* 0x0000004010102812 */ /* 0x000fce00078efcff */
[----:B------:R-:W1:Y:S01]  /*15140*/  @P2 LDC R7, c[0x0][0x450] ;  /* 0x00011400ff072b82 */ /* 0x000e620000000800 */
[----:B0-----:R-:W-:Y:S01]  /*15150*/  @P2 IMAD.HI.U32 R4, R0, R5, RZ ;  /* 0x0000000500042227 */ /* 0x001fe200078e00ff */
[----:B------:R-:W-:-:S04]  /*15160*/  IADD3 R5, R37, 0x1, -R29 ;  /* 0x0000000125057810 */ /* 0x000fc80007ffe81d */
[----:B-1----:R-:W-:-:S05]  /*15170*/  @P2 SHF.R.U32.HI R0, RZ, R7, R4 ;  /* 0x00000007ff002219 */ /* 0x002fca0000011604 */
[----:B------:R-:W-:-:S04]  /*15180*/  IMAD.IADD R7, R5, 0x1, R0 ;  /* 0x0000000105077824 */ /* 0x000fc800078e0200 */
[----:B------:R-:W-:Y:S01]  /*15190*/  IMAD.IADD R2, R7, 0x1, R2 ;  /* 0x0000000107027824 */ /* 0x000fe200078e0202 */
        /* <DEDUP_REMOVED lines=12> */
.L_x_4610:
[----:B------:R-:W-:-:S13]  /*15260*/  ISETP.NE.AND P0, PT, R3, 0x1, PT ;  /* 0x000000010300780c */ /* 0x000fda0003f05270 */
[----:B------:R-:W0:Y:S02]  /*15270*/  @P0 LDC.64 R4, c[0x0][0x9e8] ;  /* 0x00027a00ff040b82 */ /* 0x000e240000000a00 */
[----:B0-----:R-:W-:-:S05]  /*15280*/  @P0 IMAD.HI.U32 R4, R0, R4, RZ ;  /* 0x0000000400040227 */ /* 0x001fca00078e00ff */
[----:B------:R-:W-:-:S07]  /*15290*/  @P0 SHF.R.U32.HI R0, RZ, R5, R4 ;  /* 0x00000005ff000219 */ /* 0x000fce0000011604 */
.L_x_4611:
[----:B------:R-:W-:Y:S05]  /*152a0*/  BSYNC B0 ;  /* 0x0000000000007941 */ /* 0x000fea0003800000 */
.L_x_4609:
[----:B------:R-:W-:-:S05]  /*152b0*/  IMAD R5, R0, R3, R3 ;  /* 0x0000000300057224 */ /* 0x000fca00078e0203 */
[----:B------:R-:W-:-:S07]  /*152c0*/  VIMNMX R2, R2, R5, PT ;  /* 0x0000000502027248 */ /* 0x000fce0003fe0100 */
.L_x_4608:
[----:B------:R-:W0:Y:S01]  /*152d0*/  @P2 LDC R0, c[0x0][0x44c] ;  /* 0x00011300ff002b82 */ /* 0x000e220000000800 */
[----:B------:R-:W-:Y:S01]  /*152e0*/  VIADD R2, R2, 0x5f ;  /* 0x0000005f02027836 */ /* 0x000fe20000000000 */
[----:B------:R-:W-:Y:S01]  /*152f0*/  ULDC UR4, c[0x0][0x9dc] ;  /* 0x0002770000047ab9 */ /* 0x000fe20000000800 */
[----:B------:R-:W-:Y:S02]  /*15300*/  IMAD.MOV.U32 R4, RZ, RZ, R25 ;  /* 0x000000ffff047224 */ /* 0x000fe400078e0019 */
[----:B------:R-:W-:-:S03]  /*15310*/  IMAD.HI R2, R2, 0x2aaaaaab, RZ ;  /* 0x2aaaaaab02027827 */ /* 0x000fc600078e02ff */
[----:B------:R-:W1:Y:S01]  /*15320*/  @P2 LDC R5, c[0x0][0x450] ;  /* 0x00011400ff052b82 */ /* 0x000e620000000800 */
[----:B0-----:R-:W-:-:S05]  /*15330*/  @P2 IMAD.HI.U32 R0, R25, R0, RZ ;  /* 0x0000000019002227 */ /* 0x001fca00078e00ff */
[----:B-1----:R-:W-:Y:S01]  /*15340*/  @P2 SHF.R.U32.HI R4, RZ, R5, R0 ;  /* 0x00000005ff042219 */ /* 0x002fe20000011600 */
[----:B------:R-:W-:Y:S01]  /*15350*/  VIADD R0, R37, 0x5f ;  /* 0x0000005f25007836 */ /* 0x000fe20000000000 */
[----:B------:R-:W-:Y:S02]  /*15360*/  SHF.R.U32.HI R5, RZ, 0x1f, R2 ;  /* 0x0000001fff057819 */ /* 0x000fe40000011602 */
[----:B------:R-:W-:Y:S01]  /*15370*/  IADD3 R4, R4, R37, -R29 ;  /* 0x0000002504047210 */ /* 0x000fe20007ffe81d */
[----:B------:R-:W-:Y:S01]  /*15380*/  IMAD.HI R0, R0, 0x2aaaaaab, RZ ;  /* 0x2aaaaaab00007827 */ /* 0x000fe200078e02ff */
[----:B------:R-:W-:-:S03]  /*15390*/  LEA.HI.SX32 R7, R2, R5, 0x1c ;  /* 0x0000000502077211 */ /* 0x000fc600078fe2ff */
[----:B------:R-:W-:Y:S01]  /*153a0*/  VIADD R2, R4, -UR4 ;  /* 0x8000000404027c36 */ /* 0x000fe20008000000 */
[----:B------:R-:W-:-:S04]  /*153b0*/  SHF.R.U32.HI R5, RZ, 0x1f, R0 ;  /* 0x0000001fff057819 */ /* 0x000fc80000011600 */
[----:B------:R-:W-:-:S04]  /*153c0*/  LEA.HI.SX32 R0, R0, R5, 0x1c ;  /* 0x0000000500007211 */ /* 0x000fc800078fe2ff */
        /* <DEDUP_REMOVED lines=13> */
.L_x_4614:
[----:B------:R-:W-:-:S13]  /*154a0*/  ISETP.NE.AND P0, PT, R3, 0x1, PT ;  /* 0x000000010300780c */ /* 0x000fda0003f05270 */
[----:B------:R-:W0:Y:S02]  /*154b0*/  @P0 LDC.64 R4, c[0x0][0x9e8] ;  /* 0x00027a00ff040b82 */ /* 0x000e240000000a00 */
[----:B0-----:R-:W-:-:S05]  /*154c0*/  @P0 IMAD.HI.U32 R4, R6, R4, RZ ;  /* 0x0000000406040227 */ /* 0x001fca00078e00ff */
[----:B------:R-:W-:-:S07]  /*154d0*/  @P0 SHF.R.U32.HI R6, RZ, R5, R4 ;  /* 0x00000005ff060219 */ /* 0x000fce0000011604 */
.L_x_4615:
[----:B------:R-:W-:Y:S05]  /*154e0*/  BSYNC B0 ;  /* 0x0000000000007941 */ /* 0x000fea0003800000 */
.L_x_4613:
[----:B------:R-:W-:-:S05]  /*154f0*/  IMAD R3, R6, R3, RZ ;  /* 0x0000000306037224 */ /* 0x000fca00078e02ff */
[----:B------:R-:W-:-:S07]  /*15500*/  VIMNMX R2, R2, R3, !PT ;  /* 0x0000000302027248 */ /* 0x000fce0007fe0100 */
.L_x_4612:
[----:B------:R-:W-:Y:S01]  /*15510*/  IMAD.HI R2, R2, 0x2aaaaaab, RZ ;  /* 0x2aaaaaab02027827 */ /* 0x000fe200078e02ff */
[----:B------:R-:W-:Y:S04]  /*15520*/  BSSY B0, `(.L_x_4616) ;  /* 0x0000029000007945 */ /* 0x000fe80003800000 */
[----:B------:R-:W-:-:S04]  /*15530*/  SHF.R.U32.HI R3, RZ, 0x1f, R2 ;  /* 0x0000001fff037819 */ /* 0x000fc80000011602 */
[----:B------:R-:W-:Y:S02]  /*15540*/  LEA.HI.SX32 R3, R2, R3, 0x1c ;  /* 0x0000000302037211 */ /* 0x000fe400078fe2ff */
[----:B------:R-:W-:Y:S02]  /*15550*/  LOP3.LUT R2, R26, 0xff000000, RZ, 0xc0, !PT ;  /* 0xff0000001a027812 */ /* 0x000fe400078ec0ff */
        /* <DEDUP_REMOVED lines=12> */
[-C--:B0-----:R-:W-:Y:S02]  /*15620*/  IABS R6, R7.reuse ;  /* 0x0000000700067213 */ /* 0x081fe40000000000 */
[----:B------:R-:W-:Y:S02]  /*15630*/  IABS R10, R7 ;  /* 0x00000007000a7213 */ /* 0x000fe40000000000 */
[----:B------:R-:W0:Y:S08]  /*15640*/  I2F.RP R8, R6 ;  /* 0x0000000600087306 */ /* 0x000e300000209400 */
[----:B0-----:R-:W0:Y:S02]  /*15650*/  MUFU.RCP R8, R8 ;  /* 0x0000000800087308 */ /* 0x001e240000001000 */
[----:B0-----:R-:W-:-:S06]  /*15660*/  VIADD R9, R8, 0xffffffe ;  /* 0x0ffffffe08097836 */ /* 0x001fcc0000000000 */
[----:B------:R0:W1:Y:S02]  /*15670*/  F2I.FTZ.U32.TRUNC.NTZ R3, R9 ;  /* 0x0000000900037305 */ /* 0x000064000021f000 */
[----:B0-----:R-:W-:Y:S02]  /*15680*/  IMAD.MOV R9, RZ, RZ, -R10 ;  /* 0x000000ffff097224 */ /* 0x001fe400078e0a0a */
        /* <DEDUP_REMOVED lines=18> */
.L_x_4617:
[----:B------:R-:W-:Y:S05]  /*157b0*/  BSYNC B0 ;  /* 0x0000000000007941 */ /* 0x000fea0003800000 */
.L_x_4616:
[-C--:B------:R-:W-:Y:S01]  /*157c0*/  IMAD R2, R4, R3.reuse, R5 ;  /* 0x0000000304027224 */ /* 0x080fe200078e0205 */
        /* <DEDUP_REMOVED lines=23> */
.L_x_4619:
        /* <DEDUP_REMOVED lines=20> */
.L_x_4622:
[----:B------:R-:W-:Y:S05]  /*15a80*/  BSYNC B6 ;  /* 0x0000000000067941 */ /* 0x000fea0003800000 */
.L_x_4621:
        /* <DEDUP_REMOVED lines=20> */
.L_x_4625:
        /* <DEDUP_REMOVED lines=15> */
.L_x_4624:
[----:B------:R-:W-:Y:S05]  /*15cc0*/  BSYNC B6 ;  /* 0x0000000000067941 */ /* 0x000fea0003800000 */
.L_x_4623:
[----:B------:R-:W-:Y:S01]  /*15cd0*/  ULDC.64 UR4, c[0x0][0x9f8] ;  /* 0x00027e0000047ab9 */ /* 0x000fe20000000a00 */
[----:B------:R-:W-:Y:S01]  /*15ce0*/  IMAD.MOV.U32 R30, RZ, RZ, R27 ;  /* 0x000000ffff1e7224 */ /* 0x000fe200078e001b */
[----:B------:R-:W-:Y:S01]  /*15cf0*/  ISETP.NE.U32.AND P0, PT, RZ, UR4, PT ;  /* 0x00000004ff007c0c */ /* 0x000fe2000bf05070 */
[----:B------:R-:W0:Y:S01]  /*15d00*/  S2R R18, SR_TID.X ;  /* 0x0000000000127919 */ /* 0x000e220000002100 */
[----:B------:R-:W1:Y:S01]  /*15d10*/  LDC R8, c[0x0][0x430] ;  /* 0x00010c00ff087b82 */ /* 0x000e620000000800 */
[----:B------:R-:W-:Y:S01]  /*15d20*/  VIADD R22, R22, 0xffffffff ;  /* 0xffffffff16167836 */ /* 0x000fe20000000000 */
[----:B------:R-:W-:Y:S01]  /*15d30*/  ISETP.NE.AND.EX P0, PT, RZ, UR5, PT, P0 ;  /* 0x00000005ff007c0c */ /* 0x000fe2000bf05300 */
[----:B------:R-:W-:-:S12]  /*15d40*/  ULDC UR4, c[0x0][0x2f4] ;  /* 0x0000bd0000047ab9 */ /* 0x000fd80000000800 */
[----:B------:R-:W2:Y:S02]  /*15d50*/  @P0 LDC.64 R2, c[0x0][0x9f8] ;  /* 0x00027e00ff020b82 */ /* 0x000ea40000000a00 */
[----:B--2---:R-:W-:-:S05]  /*15d60*/  @P0 IMAD.WIDE R2, R27, 0x4, R2 ;  /* 0x000000041b020825 */ /* 0x004fca00078e0202 */
[----:B------:R2:W3:Y:S01]  /*15d70*/  @P0 LDG.E R30, desc[UR36][R2.64] ;  /* 0x00000024021e0981 */ /* 0x0004e2000c1e1900 */
[----:B0-----:R-:W-:Y:S02]  /*15d80*/  LOP3.LUT R18, R18, 0x7f, RZ, 0xc0, !PT ;  /* 0x0000007f12127812 */ /* 0x001fe400078ec0ff */
[----:B-1----:R-:W-:Y:S02]  /*15d90*/  ISETP.NE.AND P1, PT, R8, 0x1, PT ;  /* 0x000000010800780c */ /* 0x002fe40003f25270 */
[----:B------:R-:W-:Y:S02]  /*15da0*/  SHF.R.U32.HI R20, RZ, 0x3, R18 ;  /* 0x00000003ff147819 */ /* 0x000fe40000011612 */
[----:B------:R-:W0:Y:S01]  /*15db0*/  S2R R18, SR_TID.X ;  /* 0x0000000000127919 */ /* 0x000e220000002100 */
[----:B------:R-:W-:-:S08]  /*15dc0*/  LOP3.LUT R16, R16, 0xffffffdf, RZ, 0xc0, !PT ;  /* 0xffffffdf10107812 */ /* 0x000fd000078ec0ff */
[----:B------:R-:W1:Y:S01]  /*15dd0*/  @P1 LDC R0, c[0x0][0x434] ;  /* 0x00010d00ff001b82 */ /* 0x000e620000000800 */
[----:B------:R-:W-:Y:S02]  /*15de0*/  ISETP.GE.AND P2, PT, R31, UR4, PT ;  /* 0x000000041f007c0c */ /* 0x000fe4000bf46270 */
[----:B------:R-:W-:-:S05]  /*15df0*/  @P1 LOP3.LUT R16, R16, 0x20, RZ, 0xfc, !PT ;  /* 0x0000002010101812 */ /* 0x000fca00078efcff */
[----:B------:R-:W4:Y:S01]  /*15e00*/  @P1 LDC R5, c[0x0][0x438] ;  /* 0x00010e00ff051b82 */ /* 0x000f220000000800 */
[----:B0-----:R-:W-:-:S05]  /*15e10*/  IMAD.SHL.U32 R18, R18, 0x10, RZ ;  /* 0x0000001012127824 */ /* 0x001fca00078e00ff */
[----:B------:R-:W-:-:S05]  /*15e20*/  LOP3.LUT R18, R20, 0x70, R18, 0xf8, !PT ;  /* 0x0000007014127812 */ /* 0x000fca00078ef812 */
[----:B------:R-:W-:-:S04]  /*15e30*/  IMAD R4, R22, 0x60, R18 ;  /* 0x0000006016047824 */ /* 0x000fc800078e0212 */
[C---:B------:R-:W-:Y:S01]  /*15e40*/  IMAD.IADD R7, R4.reuse, 0x1, R19 ;  /* 0x0000000104077824 */ /* 0x040fe200078e0213 */
[----:B------:R-:W-:-:S03]  /*15e50*/  ISETP.GE.AND P0, PT, R4, R37, PT ;  /* 0x000000250400720c */ /* 0x000fc60003f06270 */
[----:B-1----:R-:W-:Y:S01]  /*15e60*/  @P1 IMAD.HI.U32 R0, R7, R0, RZ ;  /* 0x0000000007001227 */ /* 0x002fe200078e00ff */
[----:B------:R-:W-:-:S03]  /*15e70*/  ISETP.GT.U32.OR P0, PT, R18, 0x5f, P0 ;  /* 0x0000005f1200780c */ /* 0x000fc60000704470 */
[----:B------:R-:W-:Y:S01]  /*15e80*/  IMAD.MOV.U32 R6, RZ, RZ, R7 ;  /* 0x000000ffff067224 */ /* 0x000fe200078e0007 */
[----:B----4-:R-:W-:-:S05]  /*15e90*/  @P1 SHF.R.U32.HI R6, RZ, R5, R0 ;  /* 0x00000005ff061219 */ /* 0x010fca0000011600 */
[----:B------:R-:W-:-:S04]  /*15ea0*/  IMAD.MOV R0, RZ, RZ, -R6 ;  /* 0x000000ffff007224 */ /* 0x000fc800078e0a06 */
[----:B--2---:R-:W0:Y:S01]  /*15eb0*/  @!P0 LDC.64 R2, c[0x0][0x428] ;  /* 0x00010a00ff028b82 */ /* 0x004e220000000a00 */
[----:B------:R-:W-:Y:S01]  /*15ec0*/  IMAD R0, R8, R0, R7 ;  /* 0x0000000008007224 */ /* 0x000fe200078e0207 */
[----:B------:R-:W-:-:S06]  /*15ed0*/  @!P0 SHF.R.S32.HI R7, RZ, 0x1f, R6 ;  /* 0x0000001fff078819 */ /* 0x000fcc0000011406 */
[----:B------:R-:W1:Y:S01]  /*15ee0*/  @!P0 LDC.64 R4, c[0x0][0x418] ;  /* 0x00010600ff048b82 */ /* 0x000e620000000a00 */
[----:B------:R-:W-:-:S04]  /*15ef0*/  LOP3.LUT R16, R16, 0xfffffffb, RZ, 0xc0, !PT ;  /* 0xfffffffb10107812 */ /* 0x000fc800078ec0ff */
[----:B------:R-:W-:-:S04]  /*15f00*/  @P2 LOP3.LUT R16, R16, 0x4, RZ, 0xfc, !PT ;  /* 0x0000000410102812 */ /* 0x000fc800078efcff */
[----:B------:R-:W-:Y:S01]  /*15f10*/  LOP3.LUT R16, R16, 0xfffffffd, RZ, 0xc0, !PT ;  /* 0xfffffffd10107812 */ /* 0x000fe200078ec0ff */
[----:B------:R-:W-:Y:S01]  /*15f20*/  UMOV UR5, 0xffffffff ;  /* 0xffffffff00057882 */ /* 0x000fe20000000000 */
[----:B------:R-:W-:Y:S02]  /*15f30*/  LOP3.LUT R26, R26, 0xffff, RZ, 0xc0, !PT ;  /* 0x0000ffff1a1a7812 */ /* 0x000fe400078ec0ff */
[----:B---3--:R-:W-:Y:S01]  /*15f40*/  SHF.R.S32.HI R8, RZ, 0x1f, R30 ;  /* 0x0000001fff087819 */ /* 0x008fe2000001141e */
[----:B0-----:R-:W-:-:S04]  /*15f50*/  @!P0 IMAD.WIDE.U32 R6, R30, R2, R6 ;  /* 0x000000021e068225 */ /* 0x001fc800078e0006 */
[----:B------:R-:W-:Y:S01]  /*15f60*/  @!P0 IMAD R2, R8, R2, RZ ;  /* 0x0000000208028224 */ /* 0x000fe200078e02ff */
[----:B------:R0:W-:Y:S03]  /*15f70*/  STL [R1+0x8], R8 ;  /* 0x0000080801007387 */ /* 0x0001e60000100800 */
[----:B------:R-:W-:Y:S01]  /*15f80*/  @!P0 IMAD R3, R30, R3, R2 ;  /* 0x000000031e038224 */ /* 0x000fe200078e0202 */
[----:B-1----:R-:W-:Y:S01]  /*15f90*/  @!P0 LEA R2, P1, R6, R4, 0x2 ;  /* 0x0000000406028211 */ /* 0x002fe200078210ff */
[----:B------:R-:W-:Y:S02]  /*15fa0*/  IMAD.MOV.U32 R4, RZ, RZ, RZ ;  /* 0x000000ffff047224 */ /* 0x000fe400078e00ff */
[----:B------:R-:W-:-:S05]  /*15fb0*/  @!P0 IMAD.IADD R3, R7, 0x1, R3 ;  /* 0x0000000107038824 */ /* 0x000fca00078e0203 */
[----:B------:R-:W-:Y:S02]  /*15fc0*/  @!P0 LEA.HI.X R3, R6, R5, R3, 0x2, P1 ;  /* 0x0000000506038211 */ /* 0x000fe400008f1403 */
[----:B------:R-:W-:-:S03]  /*15fd0*/  ISETP.GE.AND P1, PT, R33, UR4, PT ;  /* 0x0000000421007c0c */ /* 0x000fc6000bf26270 */
[----:B------:R1:W5:Y:S01]  /*15fe0*/  @!P0 LDG.E R4, desc[UR36][R2.64] ;  /* 0x0000002402048981 */ /* 0x000362000c1e1900 */
[----:B------:R-:W-:-:S09]  /*15ff0*/  ISETP.GE.AND P0, PT, R32, UR4, PT ;  /* 0x0000000420007c0c */ /* 0x000fd2000bf06270 */
[----:B------:R-:W-:Y:S01]  /*16000*/  @P1 LOP3.LUT R16, R16, 0x2, RZ, 0xfc, !PT ;  /* 0x0000000210101812 */ /* 0x000fe200078efcff */
[----:B-1----:R-:W-:-:S03]  /*16010*/  IMAD.U32 R2, RZ, RZ, UR38 ;  /* 0x00000026ff027e24 */ /* 0x002fc6000f8e00ff */
[----:B------:R-:W-:-:S04]  /*16020*/  LOP3.LUT R16, R16, 0xfffffffe, RZ, 0xc0, !PT ;  /* 0xfffffffe10107812 */ /* 0x000fc800078ec0ff */
[----:B------:R-:W-:Y:S01]  /*16030*/  @P0 LOP3.LUT R16, R16, 0x1, RZ, 0xfc, !PT ;  /* 0x0000000110100812 */ /* 0x000fe200078efcff */
[----:B0-----:R-:W-:Y:S06]  /*16040*/  BRA.DIV UR5, `(.L_x_4626) ;  /* 0x0000004605407947 */ /* 0x001fec000b800000 */
.L_x_4694:
        /* <DEDUP_REMOVED lines=8> */
.L_x_4627:
        /* <DEDUP_REMOVED lines=23> */
.L_x_4695:
[----:B------:R-:W-:Y:S05]  /*16240*/  BSYNC B0 ;  /* 0x0000000000007941 */ /* 0x000fea0003800000 */
.L_x_4628:
[----:B------:R-:W1:Y:S01]  /*16250*/  S2R R8, SR_TID.X ;  /* 0x0000000000087919 */ /* 0x000e620000002100 */
[----:B------:R-:W-:Y:S01]  /*16260*/  ULDC.64 UR4, c[0x0][0x300] ;  /* 0x0000c00000047ab9 */ /* 0x000fe20000000a00 */
[----:B------:R-:W-:Y:S01]  /*16270*/  ULDC.64 UR6, c[0x0][0x2e8] ;  /* 0x0000ba0000067ab9 */ /* 0x000fe20000000a00 */
[----:B------:R-:W-:Y:S01]  /*16280*/  IMAD R5, R5, UR4, RZ ;  /* 0x0000000405057c24 */ /* 0x000fe2000f8e02ff */
[----:B------:R-:W-:Y:S01]  /*16290*/  LOP3.LUT P4, RZ, R16, 0x4, RZ, 0xc0, !PT ;  /* 0x0000000410ff7812 */ /* 0x000fe2000788c0ff */
[----:B0-----:R-:W-:Y:S01]  /*162a0*/  IMAD.WIDE.U32 R2, R0, UR4, RZ ;  /* 0x0000000400027c25 */ /* 0x001fe2000f8e00ff */
        /* <DEDUP_REMOVED lines=84> */
.L_x_4709:
[----:B------:R-:W-:-:S13]  /*167f0*/  ISETP.GE.AND P0, PT, R6, 0x51, PT ;  /* 0x000000510600780c */ /* 0x000fda0003f06270 */
[----:B-1----:R-:W-:Y:S01]  /*16800*/  @P0 LEA R2, P1, R31, R2, 0x1 ;  /* 0x000000021f020211 */ /* 0x002fe200078208ff */
[----:B------:R-:W-:-:S04]  /*16810*/  @P0 IMAD R5, R5, 0x2, R17 ;  /* 0x0000000205050824 */ /* 0x000fc800078e0211 */
        /* <DEDUP_REMOVED lines=9> */
.L_x_4631:
        /* <DEDUP_REMOVED lines=10> */
.L_x_4632:
[----:B------:R2:W-:Y:S02]  /*16950*/  SYNCS.ARRIVE.TRANS64.A1T0 RZ, [R7+URZ+0x30830], RZ ;  /* 0x030830ff07ff79a7 */ /* 0x0005e4000810003f */
[----:B------:R-:W-:Y:S05]  /*16960*/  WARPSYNC.ALL ;  /* 0x0000000000007948 */ /* 0x000fea0003800000 */
[----:B------:R-:W-:Y:S01]  /*16970*/  ULDC.64 UR4, c[0x0][0x298] ;  /* 0x0000a60000047ab9 */ /* 0x000fe20000000a00 */
[----:B-1----:R-:W-:Y:S01]  /*16980*/  VIADD R2, R17, 0x12400 ;  /* 0x0001240011027836 */ /* 0x002fe20000000000 */
[----:B------:R-:W-:Y:S01]  /*16990*/  SHF.R.S32.HI R0, RZ, 0x1f, R35 ;  /* 0x0000001fff007819 */ /* 0x000fe20000011423 */
[----:B0-----:R-:W-:Y:S01]  /*169a0*/  IMAD.WIDE.U32 R4, R35, UR4, RZ ;  /* 0x0000000423047c25 */ /* 0x001fe2000f8e00ff */
        /* <DEDUP_REMOVED lines=12> */
[----:B0-----:R-:W-:Y:S02]  /*16a70*/  IMAD.U32 R4, RZ, RZ, UR6 ;  /* 0x00000006ff047e24 */ /* 0x001fe4000f8e00ff */
[----:B------:R-:W0:Y:S01]  /*16a80*/  LDC.64 R2, c[0x4][R2] ;  /* 0x0100000002027b82 */ /* 0x000e220000000a00 */
[----:B------:R-:W-:Y:S02]  /*16a90*/  IMAD.U32 R5, RZ, RZ, UR7 ;  /* 0x00000007ff057e24 */ /* 0x000fe4000f8e00ff */
[----:B------:R-:W-:Y:S02]  /*16aa0*/  IMAD.U32 R6, RZ, RZ, UR8 ;  /* 0x00000008ff067e24 */ /* 0x000fe4000f8e00ff */
[----:B--2---:R-:W-:-:S02]  /*16ab0*/  IMAD.U32 R7, RZ, RZ, UR9 ;  /* 0x00000009ff077e24 */ /* 0x004fc4000f8e00ff */
[----:B------:R-:W-:Y:S02]  /*16ac0*/  IMAD.U32 R10, RZ, RZ, UR4 ;  /* 0x00000004ff0a7e24 */ /* 0x000fe4000f8e00ff */
[----:B------:R-:W-:Y:S02]  /*16ad0*/  IMAD.U32 R11, RZ, RZ, UR5 ;  /* 0x00000005ff0b7e24 */ /* 0x000fe4000f8e00ff */
[----:B------:R-:W-:Y:S02]  /*16ae0*/  IMAD.MOV.U32 R8, RZ, RZ, 0x70 ;  /* 0x00000070ff087424 */ /* 0x000fe400078e00ff */
[----:B------:R-:W-:Y:S02]  /*16af0*/  IMAD.MOV.U32 R12, RZ, RZ, 0x1 ;  /* 0x00000001ff0c7424 */ /* 0x000fe400078e00ff */
[----:B------:R-:W-:-:S07]  /*16b00*/  IMAD.MOV.U32 R13, RZ, RZ, RZ ;  /* 0x000000ffff0d7224 */ /* 0x000fce00078e00ff */
[----:B------:R-:W-:-:S07]  /*16b10*/  LEPC R20, `(.L_x_4634) ;  /* 0x000000001014794e */ /* 0x000fce0000000000 */
[----:B0-----:R-:W-:Y:S05]  /*16b20*/  CALL.ABS.NOINC R2 ;  /* 0x0000000002007343 */ /* 0x001fea0003c00000 */
.L_x_4634:
[----:B------:R-:W-:Y:S05]  /*16b30*/  BSYNC B6 ;  /* 0x0000000000067941 */ /* 0x000fea0003800000 */
.L_x_4633:
[----:B------:R-:W3:Y:S01]  /*16b40*/  LDL.LU.64 R20, [R1+0x10] ;  /* 0x0000100001147983 */ /* 0x000ee20000300a00 */
[----:B------:R-:W1:Y:S01]  /*16b50*/  LDC R0, c[0x0][0x448] ;  /* 0x00011200ff007b82 */ /* 0x000e620000000800 */
[----:B------:R-:W-:Y:S01]  /*16b60*/  LOP3.LUT P6, RZ, R16, 0x80, RZ, 0xc0, !PT ;  /* 0x0000008010ff7812 */ /* 0x000fe200078cc0ff */
[----:B------:R-:W-:Y:S01]  /*16b70*/  ULDC.64 UR4, c[0x0][0x2d8] ;  /* 0x0000b60000047ab9 */ /* 0x000fe20000000a00 */
[----:B------:R-:W4:Y:S01]  /*16b80*/  S2R R2, SR_TID.X ;  /* 0x0000000000027919 */ /* 0x000f220000002100 */
[----:B0-----:R-:W-:-:S04]  /*16b90*/  SHF.R.S32.HI R5, RZ, 0x1f, R27 ;  /* 0x0000001fff057819 */ /* 0x001fc8000001141b */
[----:B------:R-:W-:Y:S02]  /*16ba0*/  SEL R6, R5, RZ, !P6 ;  /* 0x000000ff05067207 */ /* 0x000fe40007000000 */
[----:B------:R-:W-:Y:S02]  /*16bb0*/  SEL R5, R27, RZ, !P6 ;  /* 0x000000ff1b057207 */ /* 0x000fe40007000000 */
[----:B-1----:R-:W-:Y:S02]  /*16bc0*/  ISETP.NE.AND P5, PT, R0, 0x1, PT ;  /* 0x000000010000780c */ /* 0x002fe40003fa5270 */
[----:B------:R-:W0:Y:S01]  /*16bd0*/  S2R R0, SR_TID.X ;  /* 0x0000000000007919 */ /* 0x000e220000002100 */
[----:B----4-:R-:W-:-:S10]  /*16be0*/  LOP3.LUT R2, R2, 0x7f, RZ, 0xc0, !PT ;  /* 0x0000007f02027812 */ /* 0x010fd400078ec0ff */
[----:B------:R-:W1:Y:S01]  /*16bf0*/  @P5 LDC R3, c[0x0][0x44c] ;  /* 0x00011300ff035b82 */ /* 0x000e620000000800 */
[----:B------:R-:W-:Y:S01]  /*16c00*/  SHF.R.U32.HI R2, RZ, 0x3, R2 ;  /* 0x00000003ff027819 */ /* 0x000fe20000011602 */
[----:B0-----:R-:W-:-:S05]  /*16c10*/  IMAD.SHL.U32 R0, R0, 0x10, RZ ;  /* 0x0000001000007824 */ /* 0x001fca00078e00ff */
[----:B------:R-:W-:Y:S02]  /*16c20*/  LOP3.LUT R0, R2, 0x70, R0, 0xf8, !PT ;  /* 0x0000007002007812 */ /* 0x000fe400078ef800 */
[----:B------:R-:W0:Y:S03]  /*16c30*/  @P5 LDC R2, c[0x0][0x450] ;  /* 0x00011400ff025b82 */ /* 0x000e260000000800 */
[----:B------:R-:W-:-:S04]  /*16c40*/  IMAD.IADD R0, R0, 0x1, R25 ;  /* 0x0000000100007824 */ /* 0x000fc800078e0219 */
[----:B-1----:R-:W-:-:S04]  /*16c50*/  @P5 IMAD.HI.U32 R3, R0, R3, RZ ;  /* 0x0000000300035227 */ /* 0x002fc800078e00ff */
[----:B------:R-:W-:Y:S01]  /*16c60*/  IMAD.MOV.U32 R4, RZ, RZ, R0 ;  /* 0x000000ffff047224 */ /* 0x000fe200078e0000 */
[----:B0-----:R-:W-:Y:S01]  /*16c70*/  @P5 SHF.R.U32.HI R4, RZ, R2, R3 ;  /* 0x00000002ff045219 */ /* 0x001fe20000011603 */
[----:B------:R-:W-:Y:S02]  /*16c80*/  IMAD.MOV.U32 R3, RZ, RZ, R35 ;  /* 0x000000ffff037224 */ /* 0x000fe400078e0023 */
[----:B---3--:R-:W-:Y:S02]  /*16c90*/  IMAD.MOV.U32 R2, RZ, RZ, R20 ;  /* 0x000000ffff027224 */ /* 0x008fe400078e0014 */
[----:B------:R-:W0:Y:S02]  /*16ca0*/  S2R R20, SR_TID.X ;  /* 0x0000000000147919 */ /* 0x000e240000002100 */
[----:B------:R-:W-:-:S04]  /*16cb0*/  IMAD.WIDE.U32 R2, R26, UR4, R2 ;  /* 0x000000041a027c25 */ /* 0x000fc8000f8e0002 */
[----:B------:R-:W-:Y:S01]  /*16cc0*/  IMAD R3, R26, UR5, R3 ;  /* 0x000000051a037c24 */ /* 0x000fe2000f8e0203 */
[----:B------:R-:W-:Y:S02]  /*16cd0*/  ULDC.64 UR4, c[0x0][0x2e0] ;  /* 0x0000b80000047ab9 */ /* 0x000fe40000000a00 */
[----:B------:R-:W-:Y:S02]  /*16ce0*/  IMAD R6, R6, UR4, RZ ;  /* 0x0000000406067c24 */ /* 0x000fe4000f8e02ff */
[----:B------:R-:W-:-:S04]  /*16cf0*/  IMAD.WIDE.U32 R2, R5, UR4, R2 ;  /* 0x0000000405027c25 */ /* 0x000fc8000f8e0002 */
[----:B------:R-:W-:Y:S01]  /*16d00*/  IMAD R5, R5, UR5, R6 ;  /* 0x0000000505057c24 */ /* 0x000fe2000f8e0206 */
[----:B------:R-:W-:Y:S01]  /*16d10*/  ULDC.64 UR4, c[0x0][0x2d0] ;  /* 0x0000b40000047ab9 */ /* 0x000fe20000000a00 */
[----:B------:R-:W-:Y:S02]  /*16d20*/  IMAD.MOV R6, RZ, RZ, -R4 ;  /* 0x000000ffff067224 */ /* 0x000fe400078e0a04 */
[----:B------:R-:W-:Y:S02]  /*16d30*/  IMAD.IADD R3, R3, 0x1, R5 ;  /* 0x0000000103037824 */ /* 0x000fe400078e0205 */
[----:B------:R-:W1:Y:S01]  /*16d40*/  LDC R5, c[0x0][0x448] ;  /* 0x00011200ff057b82 */ /* 0x000e620000000800 */
[----:B------:R-:W-:Y:S01]  /*16d50*/  IMAD.WIDE.U32 R2, R4, UR4, R2 ;  /* 0x0000000404027c25 */ /* 0x000fe2000f8e0002 */
[----:B0-----:R-:W-:-:S04]  /*16d60*/  LOP3.LUT R20, R20, 0x7f, RZ, 0xc0, !PT ;  /* 0x0000007f14147812 */ /* 0x001fc800078ec0ff */
[----:B------:R-:W-:Y:S01]  /*16d70*/  SHF.R.U32.HI R8, RZ, 0x3, R20 ;  /* 0x00000003ff087819 */ /* 0x000fe20000011614 */
[----:B-1----:R-:W-:Y:S01]  /*16d80*/  IMAD R0, R5, R6, R0 ;  /* 0x0000000605007224 */ /* 0x002fe200078e0200 */
[----:B------:R-:W-:-:S05]  /*16d90*/  SHF.R.S32.HI R6, RZ, 0x1f, R4 ;  /* 0x0000001fff067819 */ /* 0x000fca0000011404 */
[----:B--2---:R-:W-:-:S04]  /*16da0*/  IMAD R7, R6, UR4, RZ ;  /* 0x0000000406077c24 */ /* 0x004fc8000f8e02ff */
        /* <DEDUP_REMOVED lines=85> */
[----:B------:R-:W-:-:S03]  /*17300*/  ISETP.GE.AND P1, PT, R6, R29, PT ;  /* 0x0000001d0600720c */ /* 0x000fc60003f26270 */
[----:B-1----:R-:W1:Y:S10]  /*17310*/  SHFL.IDX PT, R2, R4, 0x6, 0x181f ;  /* 0x00d81f0004027f89 */ /* 0x002e7400000e0000 */
[----:B0-----:R-:W-:Y:S01]  /*17320*/  @!P1 LEA R14, P4, R31, R14, 0x1 ;  /* 0x0000000e1f0e9211 */ /* 0x001fe200078808ff */
[----:B------:R-:W0:Y:S04]  /*17330*/  SHFL.IDX PT, R4, R4, 0x7, 0x181f ;  /* 0x00f81f0004047f89 */ /* 0x000e2800000e0000 */
[----:B-1----:R-:W-:-:S02]  /*17340*/  @!P1 IMAD.X R5, RZ, RZ, R2, P4 ;  /* 0x000000ffff059224 */ /* 0x002fc400020e0602 */
[----:B------:R-:W-:Y:S02]  /*17350*/  @!P1 IMAD.MOV.U32 R2, RZ, RZ, R14 ;  /* 0x000000ffff029224 */ /* 0x000fe400078e000e */
[----:B------:R-:W-:Y:S01]  /*17360*/  @!P1 IMAD.MOV.U32 R3, RZ, RZ, R5 ;  /* 0x000000ffff039224 */ /* 0x000fe200078e0005 */
[----:B------:R1:W2:Y:S04]  /*17370*/  SHFL.IDX PT, R14, R0, 0x7, 0x181f ;  /* 0x00f81f00000e7f89 */ /* 0x0002a800000e0000 */
[----:B------:R1:W-:Y:S04]  /*17380*/  @!P1 LDGSTS.E.BYPASS.LTC128B.128 [R36+0x15400], desc[UR36][R2.64], !P3 ;  /* 0x1540000002249fae */ /* 0x0003e8000d901d64 */
[----:B------:R1:W-:Y:S04]  /*17390*/  @!P1 LDGSTS.E.BYPASS.LTC128B.128 [R36+0x19400], desc[UR36][R2.64+0x80], !P2 ;  /* 0x1940008002249fae */ /* 0x0003e8000d101d64 */
[----:B0-----:R1:W-:Y:S02]  /*173a0*/  @!P1 LDGSTS.E.BYPASS.LTC128B.128 [R36+0x1d400], desc[UR36][R2.64+0x100], !P0 ;  /* 0x1d40010002249fae */ /* 0x0013e4000c101d64 */
.L_x_4726:
        /* <DEDUP_REMOVED lines=12> */
.L_x_4637:
[----:B------:R-:W-:Y:S05]  /*17470*/  BSYNC B0 ;  /* 0x0000000000007941 */ /* 0x000fea0003800000 */
.L_x_4636:
[----:B------:R-:W-:Y:S01]  /*17480*/  NOP ;  /* 0x0000000000007918 */ /* 0x000fe20000000000 */
[----:B------:R-:W-:-:S13]  /*17490*/  PLOP3.LUT P0, PT, PT, PT, PT, 0x80, 0x0 ;  /* 0x000000000000781c */ /* 0x000fda0003f0f070 */
.L_x_4638:
        /* <DEDUP_REMOVED lines=18> */
[----:B------:R-:W1:Y:S03]  /*175c0*/  SYNCS.PHASECHK.TRANS64.TRYWAIT P0, [R17+URZ+0x30820], R0 ;  /* 0x03082000110075a7 */ /* 0x000e66000800017f */
[----:B01----:R-:W-:Y:S05]  /*175d0*/  @!P0 BRA `(.L_x_4640) ;  /* 0x0000004000e88947 */ /* 0x003fea0003800000 */
.L_x_4727:
[----:B------:R-:W-:Y:S05]  /*175e0*/  BSYNC B0 ;  /* 0x0000000000007941 */ /* 0x000fea0003800000 */
.L_x_4639:
[----:B------:R-:W3:Y:S01]  /*175f0*/  LDL R2, [R1] ;  /* 0x0000000001027983 */ /* 0x000ee20000100800 */
[----:B------:R-:W-:Y:S01]  /*17600*/  BSSY B0, `(.L_x_4641) ;  /* 0x0000104000007945 */ /* 0x000fe20003800000 */
[----:B---3--:R-:W-:-:S13]  /*17610*/  ISETP.GE.AND P0, PT, R8, R2, PT ;  /* 0x000000020800720c */ /* 0x008fda0003f06270 */
[----:B------:R-:W-:Y:S05]  /*17620*/  @!P0 BRA `(.L_x_4642) ;  /* 0x0000001000048947 */ /* 0x000fea0003800000 */
[----:B------:R-:W-:Y:S01]  /*17630*/  ULDC UR4, c[0x0][0x2f4] ;  /* 0x0000bd0000047ab9 */ /* 0x000fe20000000800 */
[----:B------:R-:W-:Y:S01]  /*17640*/  IMAD.MOV.U32 R10, RZ, RZ, R23 ;  /* 0x000000ffff0a7224 */ /* 0x000fe200078e0017 */
[----:B------:R-:W-:Y:S01]  /*17650*/  ISETP.GE.AND P3, PT, R31, UR4, PT ;  /* 0x000000041f007c0c */ /* 0x000fe2000bf66270 */
[----:B------:R-:W-:Y:S01]  /*17660*/  IMAD.MOV.U32 R20, RZ, RZ, R28 ;  /* 0x000000ffff147224 */ /* 0x000fe200078e001c */
[----:B------:R-:W-:Y:S01]  /*17670*/  ISETP.GE.AND P2, PT, R33, UR4, PT ;  /* 0x0000000421007c0c */ /* 0x000fe2000bf46270 */
[----:B------:R-:W-:Y:S01]  /*17680*/  IMAD.MOV.U32 R29, RZ, RZ, R22 ;  /* 0x000000ffff1d7224 */ /* 0x000fe200078e0016 */
[----:B------:R-:W-:-:S13]  /*17690*/  ISETP.GE.AND P1, PT, R32, UR4, PT ;  /* 0x0000000420007c0c */ /* 0x000fda000bf26270 */
.L_x_4655:
[----:B------:R-:W3:Y:S04]  /*176a0*/  LDL R5, [R1+0x4] ;  /* 0x0000040001057983 */ /* 0x000ee80000100800 */
[----:B------:R-:W4:Y:S01]  /*176b0*/  LDL R12, [R1+0x8] ;  /* 0x00000800010c7983 */ /* 0x000f220000100800 */
[----:B0-----:R-:W0:Y:S01]  /*176c0*/  S2R R0, SR_TID.X ;  /* 0x0000000000007919 */ /* 0x001e220000002100 */
[----:B------:R-:W1:Y:S01]  /*176d0*/  S2R R4, SR_TID.X ;  /* 0x0000000000047919 */ /* 0x000e620000002100 */
[----:B0-----:R-:W-:-:S04]  /*176e0*/  LOP3.LUT R0, R0, 0x7f, RZ, 0xc0, !PT ;  /* 0x0000007f00007812 */ /* 0x001fc800078ec0ff */
[----:B------:R-:W-:Y:S02]  /*176f0*/  SHF.R.U32.HI R3, RZ, 0x3, R0 ;  /* 0x00000003ff037819 */ /* 0x000fe40000011600 */
[----:B------:R-:W0:Y:S01]  /*17700*/  LDC R0, c[0x0][0x430] ;  /* 0x00010c00ff007b82 */ /* 0x000e220000000800 */
[----:B-1----:R-:W-:-:S05]  /*17710*/  IMAD.SHL.U32 R4, R4, 0x10, RZ ;  /* 0x0000001004047824 */ /* 0x002fca00078e00ff */
        /* <DEDUP_REMOVED lines=8> */
[----:B------:R-:W3:Y:S01]  /*177a0*/  @!P5 LDC.64 R4, c[0x0][0x418] ;  /* 0x00010600ff04db82 */ /* 0x000ee20000000a00 */
        /* <DEDUP_REMOVED lines=9> */
[----:B---3--:R-:W-:Y:S01]  /*17840*/  @!P5 LEA R4, P0, R2, R4, 0x2 ;  /* 0x000000040204d211 */ /* 0x008fe200078010ff */
[----:B------:R-:W-:-:S03]  /*17850*/  IMAD.MOV.U32 R0, RZ, RZ, RZ ;  /* 0x000000ffff007224 */ /* 0x000fc600078e00ff */
        /* <DEDUP_REMOVED lines=15> */
.L_x_4643:
[----:B------:R-:W-:Y:S01]  /*17950*/  IMAD R6, R23, 0x8, R17 ;  /* 0x0000000817067824 */ /* 0x000fe200078e0211 */
[----:B------:R-:W-:Y:S01]  /*17960*/  SHF.L.U32 R3, R28, 0x1f, RZ ;  /* 0x0000001f1c037819 */ /* 0x000fe200000006ff */
[----:B------:R-:W-:Y:S03]  /*17970*/  BSSY B1, `(.L_x_4644) ;  /* 0x0000003000017945 */ /* 0x000fe60003800000 */
[----:B------:R-:W0:Y:S02]  /*17980*/  SYNCS.PHASECHK.TRANS64.TRYWAIT P0, [R6+URZ+0x30840], R3 ;  /* 0x03084003060075a7 */ /* 0x000e24000800017f */
[----:B0-----:R-:W-:Y:S05]  /*17990*/  @!P0 BRA `(.L_x_4645) ;  /* 0x00000040000c8947 */ /* 0x001fea0003800000 */
.L_x_4728:
[----:B------:R-:W-:Y:S05]  /*179a0*/  BSYNC B1 ;  /* 0x0000000000017941 */ /* 0x000fea0003800000 */
.L_x_4644:
        /* <DEDUP_REMOVED lines=62> */
[----:B-1-3--:R0:W3:Y:S02]  /*17d90*/  SHFL.IDX PT, R2, R7, 0x5, 0x181f ;  /* 0x00b81f0007027f89 */ /* 0x00a0e400000e0000 */
.L_x_4742:
[----:B------:R-:W-:Y:S02]  /*17da0*/  LOP3.LUT P6, RZ, R16, 0x4, RZ, 0xc0, !PT ;  /* 0x0000000410ff7812 */ /* 0x000fe400078cc0ff */
[----:B---3--:R-:W-:-:S05]  /*17db0*/  IADD3 R2, P0, R2, R4, RZ ;  /* 0x0000000402027210 */ /* 0x008fca0007f1e0ff */
        /* <DEDUP_REMOVED lines=9> */
.L_x_4647:
        /* <DEDUP_REMOVED lines=10> */
.L_x_4648:
[----:B------:R3:W-:Y:S01]  /*17ef0*/  SYNCS.ARRIVE.TRANS64.A1T0 RZ, [R6+URZ+0x30830], RZ ;  /* 0x030830ff06ff79a7 */ /* 0x0007e2000810003f */
[----:B------:R-:W-:Y:S05]  /*17f00*/  @!P5 BRA `(.L_x_4649) ;  /* 0x000000000004d947 */ /* 0x000fea0003800000 */
[----:B------:R-:W-:Y:S01]  /*17f10*/  BPT.TRAP 0x1 ;  /* 0x000000040000795c */ /* 0x000fe20000300000 */
.L_x_4649:
[----:B-1----:R-:W-:Y:S01]  /*17f20*/  SHF.L.U32 R2, R20, 0x1f, RZ ;  /* 0x0000001f14027819 */ /* 0x002fe200000006ff */
[----:B---3--:R-:W-:Y:S01]  /*17f30*/  IMAD R6, R10, 0x8, R17 ;  /* 0x000000080a067824 */ /* 0x008fe200078e0211 */
[----:B------:R-:W-:Y:S01]  /*17f40*/  BSSY B1, `(.L_x_4650) ;  /* 0x0000004000017945 */ /* 0x000fe20003800000 */
[----:B0-----:R-:W-:Y:S02]  /*17f50*/  IMAD R7, R29, -0x60, R37 ;  /* 0xffffffa01d077824 */ /* 0x001fe400078e0225 */
[----:B------:R-:W0:Y:S02]  /*17f60*/  SYNCS.PHASECHK.TRANS64.TRYWAIT P0, [R6+URZ+0x30860], R2 ;  /* 0x03086002060075a7 */ /* 0x000e24000800017f */
[----:B0-----:R-:W-:Y:S05]  /*17f70*/  @!P0 BRA `(.L_x_4651) ;  /* 0x0000004000888947 */ /* 0x001fea0003800000 */
.L_x_4743:
[----:B------:R-:W-:Y:S05]  /*17f80*/  BSYNC B1 ;  /* 0x0000000000017941 */ /* 0x000fea0003800000 */
.L_x_4650:
        /* <DEDUP_REMOVED lines=10> */
[----:B--2---:R-:W-:Y:S01]  /*18030*/  SHFL.IDX PT, R14, R18, 0x5, 0x181f ;  /* 0x00b81f00120e7f89 */ /* 0x004fe200000e0000 */
        /* <DEDUP_REMOVED lines=49> */
.L_x_4757:
        /* <DEDUP_REMOVED lines=29> */
.L_x_4653:
        /* <DEDUP_REMOVED lines=10> */
.L_x_4654:
[----:B------:R-:W2:Y:S01]  /*185c0*/  LDL R0, [R1] ;  /* 0x0000000001007983 */ /* 0x000ea20000100800 */
[----:B------:R1:W-:Y:S01]  /*185d0*/  SYNCS.ARRIVE.TRANS64.A1T0 RZ, [R6+URZ+0x30850], RZ ;  /* 0x030850ff06ff79a7 */ /* 0x0003e2000810003f */
[C---:B------:R-:W-:Y:S02]  /*185e0*/  VIADD R8, R22.reuse, 0xffffffff ;  /* 0xffffffff16087836 */ /* 0x040fe40000000000 */
[----:B------:R-:W-:Y:S02]  /*185f0*/  IMAD.MOV.U32 R10, RZ, RZ, R23 ;  /* 0x000000ffff0a7224 */ /* 0x000fe400078e0017 */
[----:B------:R-:W-:Y:S02]  /*18600*/  IMAD.MOV.U32 R20, RZ, RZ, R28 ;  /* 0x000000ffff147224 */ /* 0x000fe400078e001c */
[----:B------:R-:W-:Y:S01]  /*18610*/  IMAD.MOV.U32 R29, RZ, RZ, R22 ;  /* 0x000000ffff1d7224 */ /* 0x000fe200078e0016 */
[----:B--2---:R-:W-:-:S13]  /*18620*/  ISETP.GT.AND P0, PT, R22, R0, PT ;  /* 0x000000001600720c */ /* 0x004fda0003f04270 */
[----:B-1----:R-:W-:Y:S05]  /*18630*/  @P0 BRA `(.L_x_4655) ;  /* 0xfffffff000180947 */ /* 0x002fea000383ffff */
.L_x_4642:
[----:B------:R-:W-:Y:S05]  /*18640*/  BSYNC B0 ;  /* 0x0000000000007941 */ /* 0x000fea0003800000 */
.L_x_4641:
[----:B0-----:R-:W0:Y:S01]  /*18650*/  S2R R0, SR_TID.X ;  /* 0x0000000000007919 */ /* 0x001e220000002100 */
[----:B------:R-:W-:Y:S01]  /*18660*/  BSSY B0, `(.L_x_4656) ;  /* 0x0000010000007945 */ /* 0x000fe20003800000 */
        /* <DEDUP_REMOVED lines=9> */
[----:B-1----:R-:W3:Y:S01]  /*18700*/  @P0 ATOMG.E.ADD.STRONG.GPU PT, R3, desc[UR36][R2.64], R5 ;  /* 0x00000005020309a8 */ /* 0x002ee200081ee1e4 */
[----:B------:R-:W0:Y:S02]  /*18710*/  S2R R4, SR_LTMASK ;  /* 0x0000000000047919 */ /* 0x000e240000003900 */
[----:B0-----:R-:W-:-:S04]  /*18720*/  LOP3.LUT R4, R4, UR4, RZ, 0xc0, !PT ;  /* 0x0000000404047c12 */ /* 0x001fc8000f8ec0ff */
[----:B------:R-:W0:Y:S01]  /*18730*/  POPC R7, R4 ;  /* 0x0000000400077309 */ /* 0x000e220000000000 */
[----:B---3--:R-:W0:Y:S02]  /*18740*/  SHFL.IDX PT, R0, R3, R0, 0x1f ;  /* 0x00001f0003007589 */ /* 0x008e2400000e0000 */
[----:B0-----:R-:W-:-:S07]  /*18750*/  IADD3 R24, R0, UR39, R7 ;  /* 0x0000002700187c10 */ /* 0x001fce000fffe007 */
.L_x_4657:
[----:B------:R-:W-:Y:S05]  /*18760*/  BSYNC B0 ;  /* 0x0000000000007941 */ /* 0x000fea0003800000 */
.L_x_4656:
[----:B------:R-:W-:-:S13]  /*18770*/  LOP3.LUT P0, RZ, R16, 0x10, RZ, 0xc0, !PT ;  /* 0x0000001010ff7812 */ /* 0x000fda000780c0ff */
[----:B------:R-:W-:Y:S05]  /*18780*/  @!P0 BRA `(.L_x_4658) ;  /* 0x0000000000048947 */ /* 0x000fea0003800000 */
[----:B------:R-:W-:Y:S01]  /*18790*/  BPT.TRAP 0x1 ;  /* 0x000000040000795c */ /* 0x000fe20000300000 */
.L_x_4658:
[----:B------:R-:W-:Y:S01]  /*187a0*/  IMAD R0, R23, 0x8, R17 ;  /* 0x0000000817007824 */ /* 0x000fe200078e0211 */
[----:B------:R-:W-:Y:S01]  /*187b0*/  SHF.L.U32 R3, R28, 0x1f, RZ ;  /* 0x0000001f1c037819 */ /* 0x000fe200000006ff */
[----:B------:R-:W-:Y:S01]  /*187c0*/  BSSY B0, `(.L_x_4659) ;  /* 0x0000004000007945 */ /* 0x000fe20003800000 */
[----:B------:R-:W-:Y:S02]  /*187d0*/  IMAD R6, R22, -0x60, R37 ;  /* 0xffffffa016067824 */ /* 0x000fe400078e0225 */
[----:B------:R-:W0:Y:S02]  /*187e0*/  SYNCS.PHASECHK.TRANS64.TRYWAIT P0, [R0+URZ+0x30860], R3 ;  /* 0x03086003000075a7 */ /* 0x000e24000800017f */
[----:B0-----:R-:W-:Y:S05]  /*187f0*/  @!P0 BRA `(.L_x_4660) ;  /* 0x00000040008c8947 */ /* 0x001fea0003800000 */
.L_x_4758:
[----:B------:R-:W-:Y:S05]  /*18800*/  BSYNC B0 ;  /* 0x0000000000007941 */ /* 0x000fea0003800000 */
.L_x_4659:
        /* <DEDUP_REMOVED lines=65> */
.L_x_4772:
        /* <DEDUP_REMOVED lines=13> */
.L_x_4662:
        /* <DEDUP_REMOVED lines=10> */
.L_x_4663:
[----:B------:R1:W-:Y:S01]  /*18d90*/  SYNCS.ARRIVE.TRANS64.A1T0 RZ, [R0+URZ+0x30850], RZ ;  /* 0x030850ff00ff79a7 */ /* 0x0003e2000810003f */
[----:B------:R-:W-:-:S05]  /*18da0*/  VIADD R23, R23, 0x1 ;  /* 0x0000000117177836 */ /* 0x000fca0000000000 */
[----:B------:R-:W-:-:S04]  /*18db0*/  ISETP.NE.AND P0, PT, R23, 0x2, PT ;  /* 0x000000021700780c */ /* 0x000fc80003f05270 */
[----:B0-----:R-:W-:Y:S02]  /*18dc0*/  SEL R3, RZ, 0x1, P0 ;  /* 0x00000001ff037807 */ /* 0x001fe40000000000 */
[----:B------:R-:W-:Y:S02]  /*18dd0*/  SEL R23, R23, RZ, P0 ;  /* 0x000000ff17177207 */ /* 0x000fe40000000000 */
[----:B-1----:R-:W-:-:S07]  /*18de0*/  LOP3.LUT R28, R28, R3, RZ, 0x3c, !PT ;  /* 0x000000031c1c7212 */ /* 0x002fce00078e3cff */
.L_x_4620:
[----:B------:R-:W-:Y:S05]  /*18df0*/  BSYNC B7 ;  /* 0x0000000000077941 */ /* 0x000fea0003800000 */
.L_x_4618:
        /* <DEDUP_REMOVED lines=11> */
.L_x_4664:
        /* <DEDUP_REMOVED lines=43> */
.L_x_4782:
[----:B------:R-:W-:Y:S02]  /*19160*/  ULDC UR4, c[0x0][0xc38] ;  /* 0x00030e0000047ab9 */ /* 0x000fe40000000800 */
[----:B------:R-:W-:-:S04]  /*19170*/  IMAD.U32 R5, RZ, RZ, UR4 ;  /* 0x00000004ff057e24 */ /* 0x000fc8000f8e00ff */
[----:B-1----:R-:W-:-:S04]  /*19180*/  IMAD R14, R14, R5, RZ ;  /* 0x000000050e0e7224 */ /* 0x002fc800078e02ff */
[----:B------:R-:W-:-:S05]  /*19190*/  IMAD.IADD R7, R7, 0x1, R14 ;  /* 0x0000000107077824 */ /* 0x000fca00078e020e */
[----:B------:R-:W-:-:S13]  /*191a0*/  ISETP.GT.AND P6, PT, R7, R0, PT ;  /* 0x000000000700720c */ /* 0x000fda0003fc4270 */
[----:B------:R-:W-:Y:S05]  /*191b0*/  @P6 BRA `(.L_x_4667) ;  /* 0x0000000000a46947 */ /* 0x000fea0003800000 */
.L_x_4670:
        /* <DEDUP_REMOVED lines=35> */
.L_x_4790:
[----:B------:R-:W-:Y:S02]  /*193f0*/  ULDC UR4, c[0x0][0xc38] ;  /* 0x00030e0000047ab9 */ /* 0x000fe40000000800 */
[----:B------:R-:W-:-:S04]  /*19400*/  IMAD.U32 R5, RZ, RZ, UR4 ;  /* 0x00000004ff057e24 */ /* 0x000fc8000f8e00ff */
[----:B-1----:R-:W-:-:S04]  /*19410*/  IMAD R14, R14, R5, RZ ;  /* 0x000000050e0e7224 */ /* 0x002fc800078e02ff */
[----:B------:R-:W-:-:S05]  /*19420*/  IMAD.IADD R7, R14, 0x1, R7 ;  /* 0x000000010e077824 */ /* 0x000fca00078e0207 */
[----:B------:R-:W-:-:S13]  /*19430*/  ISETP.GT.AND P6, PT, R7, R0, PT ;  /* 0x000000000700720c */ /* 0x000fda0003fc4270 */
[----:B------:R-:W-:Y:S05]  /*19440*/  @!P6 BRA `(.L_x_4670) ;  /* 0xfffffffc005ce947 */ /* 0x000fea000383ffff */
.L_x_4667:
        /* <DEDUP_REMOVED lines=10> */
.L_x_4795:
[----:B------:R-:W-:-:S13]  /*194f0*/  ISETP.NE.AND P0, PT, R3, RZ, PT ;  /* 0x000000ff0300720c */ /* 0x000fda0003f05270 */
[----:B------:R-:W-:Y:S05]  /*19500*/  @!P0 BRA `(.L_x_4672) ;  /* 0x0000000000108947 */ /* 0x000fea0003800000 */
[----:B------:R-:W-:Y:S01]  /*19510*/  UMOV UR4, 0xffffffff ;  /* 0xffffffff00047882 */ /* 0x000fe20000000000 */
[----:B-1----:R-:W-:Y:S02]  /*19520*/  VIADD R12, R12, 0xffffffff ;  /* 0xffffffff0c0c7836 */ /* 0x002fe40000000000 */
[----:B------:R-:W-:Y:S05]  /*19530*/  BRA.DIV UR4, `(.L_x_4673) ;  /* 0x0000004604a47947 */ /* 0x000fea000b800000 */
[----:B------:R4:W1:Y:S02]  /*19540*/  SHFL.IDX PT, R6, R2, R12, 0x1f ;  /* 0x00001f0c02067589 */ /* 0x00086400000e0000 */
.L_x_4672:
        /* <DEDUP_REMOVED lines=20> */
[----:B------:R-:W-:Y:S02]  /*19690*/  IMAD R2, R6, R9, R2 ;  /* 0x0000000906027224 */ /* 0x000fe400078e0202 */
[----:B------:R-:W-:-:S03]  /*196a0*/  VIADD R3, R7, 0xffffffe ;  /* 0x0ffffffe07037836 */ /* 0x000fc60000000000 */
[----:B------:R-:W-:-:S03]  /*196b0*/  ISETP.GT.U32.AND P1, PT, R5, R2, PT ;  /* 0x000000020500720c */ /* 0x000fc60003f24070 */
[----:B------:R-:W0:Y:S10]  /*196c0*/  F2I.FTZ.U32.TRUNC.NTZ R3, R3 ;  /* 0x0000000300037305 */ /* 0x000e34000021f000 */
[----:B------:R-:W-:-:S02]  /*196d0*/  @!P1 IMAD.IADD R2, R2, 0x1, -R5 ;  /* 0x0000000102029824 */ /* 0x000fc400078e0a05 */
[----:B------:R-:W-:Y:S01]  /*196e0*/  @!P1 VIADD R6, R6, 0x1 ;  /* 0x0000000106069836 */ /* 0x000fe20000000000 */
[----:B------:R-:W-:Y:S02]  /*196f0*/  ISETP.NE.AND P1, PT, R25, RZ, PT ;  /* 0x000000ff1900720c */ /* 0x000fe40003f25270 */
[----:B------:R-:W-:Y:S01]  /*19700*/  ISETP.GE.U32.AND P0, PT, R2, R5, PT ;  /* 0x000000050200720c */ /* 0x000fe20003f06070 */
[----:B0-----:R-:W-:Y:S02]  /*19710*/  IMAD.MOV R5, RZ, RZ, -R3 ;  /* 0x000000ffff057224 */ /* 0x001fe400078e0a03 */
[----:B------:R-:W-:Y:S02]  /*19720*/  IMAD.MOV.U32 R2, RZ, RZ, RZ ;  /* 0x000000ffff027224 */ /* 0x000fe400078e00ff */
[----:B------:R-:W-:-:S04]  /*19730*/  IMAD R5, R5, R4, RZ ;  /* 0x0000000405057224 */ /* 0x000fc800078e02ff */
[----:B------:R-:W-:Y:S01]  /*19740*/  IMAD.HI.U32 R5, R3, R5, R2 ;  /* 0x0000000503057227 */ /* 0x000fe200078e0002 */
[----:B------:R-:W-:Y:S02]  /*19750*/  LOP3.LUT R2, R0, R25, RZ, 0x3c, !PT ;  /* 0x0000001900027212 */ /* 0x000fe400078e3cff */
[----:B------:R-:W-:Y:S01]  /*19760*/  IABS R3, R8 ;  /* 0x0000000800037213 */ /* 0x000fe20000000000 */
[----:B------:R-:W-:Y:S01]  /*19770*/  @P0 VIADD R6, R6, 0x1 ;  /* 0x0000000106060836 */ /* 0x000fe20000000000 */
[----:B------:R-:W-:-:S03]  /*19780*/  ISETP.GE.AND P2, PT, R2, RZ, PT ;  /* 0x000000ff0200720c */ /* 0x000fc60003f46270 */
[----:B------:R-:W-:-:S10]  /*19790*/  IMAD.MOV R3, RZ, RZ, -R3 ;  /* 0x000000ffff037224 */ /* 0x000fd400078e0a03 */
[----:B------:R-:W-:Y:S01]  /*197a0*/  @!P2 IMAD.MOV R6, RZ, RZ, -R6 ;  /* 0x000000ffff06a224 */ /* 0x000fe200078e0a06 */
[----:B------:R-:W-:-:S04]  /*197b0*/  @!P1 LOP3.LUT R6, RZ, R25, RZ, 0x33, !PT ;  /* 0x00000019ff069212 */ /* 0x000fc800078e33ff */
[----:B------:R-:W-:-:S05]  /*197c0*/  IABS R2, R6 ;  /* 0x0000000600027213 */ /* 0x000fca0000000000 */
[----:B------:R-:W-:-:S04]  /*197d0*/  IMAD.HI.U32 R5, R5, R2, RZ ;  /* 0x0000000205057227 */ /* 0x000fc800078e00ff */
[----:B------:R-:W-:Y:S01]  /*197e0*/  IMAD R3, R5, R3, R2 ;  /* 0x0000000305037224 */ /* 0x000fe200078e0202 */
[----:B------:R-:W-:-:S04]  /*197f0*/  LOP3.LUT R2, R6, R8, RZ, 0x3c, !PT ;  /* 0x0000000806027212 */ /* 0x000fc800078e3cff */
[----:B------:R-:W-:Y:S02]  /*19800*/  ISETP.GT.U32.AND P1, PT, R4, R3, PT ;  /* 0x000000030400720c */ /* 0x000fe40003f24070 */
[----:B------:R-:W-:Y:S01]  /*19810*/  ISETP.GE.AND P2, PT, R2, RZ, PT ;  /* 0x000000ff0200720c */ /* 0x000fe20003f46270 */
[----:B------:R-:W-:-:S04]  /*19820*/  IMAD.MOV R2, RZ, RZ, -R6 ;  /* 0x000000ffff027224 */ /* 0x000fc800078e0a06 */
[----:B------:R-:W-:-:S06]  /*19830*/  IMAD R2, R25, R2, R0 ;  /* 0x0000000219027224 */ /* 0x000fcc00078e0200 */
[----:B------:R-:W-:Y:S02]  /*19840*/  @!P1 IMAD.IADD R3, R3, 0x1, -R4 ;  /* 0x0000000103039824 */ /* 0x000fe400078e0a04 */
[----:B------:R-:W-:Y:S01]  /*19850*/  @!P1 VIADD R5, R5, 0x1 ;  /* 0x0000000105059836 */ /* 0x000fe20000000000 */
[----:B------:R-:W-:Y:S02]  /*19860*/  ISETP.NE.AND P1, PT, R8, RZ, PT ;  /* 0x000000ff0800720c */ /* 0x000fe40003f25270 */
[----:B------:R-:W-:-:S13]  /*19870*/  ISETP.GE.U32.AND P0, PT, R3, R4, PT ;  /* 0x000000040300720c */ /* 0x000fda0003f06070 */
[----:B------:R-:W-:-:S04]  /*19880*/  @P0 VIADD R5, R5, 0x1 ;  /* 0x0000000105050836 */ /* 0x000fc80000000000 */
[----:B------:R-:W-:Y:S01]  /*19890*/  @!P2 IMAD.MOV R5, RZ, RZ, -R5 ;  /* 0x000000ffff05a224 */ /* 0x000fe200078e0a05 */
[----:B------:R-:W-:-:S05]  /*198a0*/  @!P1 LOP3.LUT R5, RZ, R8, RZ, 0x33, !PT ;  /* 0x00000008ff059212 */ /* 0x000fca00078e33ff */
[--C-:B------:R-:W-:Y:S02]  /*198b0*/  IMAD.MOV R3, RZ, RZ, -R5.reuse ;  /* 0x000000ffff037224 */ /* 0x100fe400078e0a05 */
[C---:B------:R-:W-:Y:S02]  /*198c0*/  IMAD R5, R8.reuse, 0x1000000, R5 ;  /* 0x0100000008057824 */ /* 0x040fe400078e0205 */
[----:B------:R-:W-:-:S04]  /*198d0*/  IMAD R8, R8, R3, R6 ;  /* 0x0000000308087224 */ /* 0x000fc800078e0206 */
[----:B------:R-:W-:Y:S01]  /*198e0*/  IMAD R26, R8, 0x10000, R5 ;  /* 0x00010000081a7824 */ /* 0x000fe200078e0205 */
[----:B------:R-:W-:Y:S06]  /*198f0*/  BRA `(.L_x_4675) ;  /* 0x0000000000f07947 */ /* 0x000fec0003800000 */
.L_x_4674:
        /* <DEDUP_REMOVED lines=60> */
.L_x_4675:
[----:B------:R-:W-:-:S05]  /*19cc0*/  LOP3.LUT R2, RZ, R2, RZ, 0x33, !PT ;  /* 0x00000002ff027212 */ /* 0x000fca00078e33ff */
[----:B------:R-:W-:Y:S01]  /*19cd0*/  IMAD.IADD R25, R25, 0x1, R2 ;  /* 0x0000000119197824 */ /* 0x000fe200078e0202 */
[----:B------:R-:W-:Y:S06]  /*19ce0*/  BRA `(.L_x_4676) ;  /* 0x00000000001c7947 */ /* 0x000fec0003800000 */
.L_x_4668:
[----:B------:R-:W-:Y:S01]  /*19cf0*/  UMOV UR4, URZ ;  /* 0x0000003f00047c82 */ /* 0x000fe20008000000 */
[----:B------:R-:W-:Y:S01]  /*19d00*/  UMOV UR5, URZ ;  /* 0x0000003f00057c82 */ /* 0x000fe20008000000 */
[----:B------:R-:W-:Y:S01]  /*19d10*/  ULDC UR6, c[0x0][0xc3c] ;  /* 0x00030f0000067ab9 */ /* 0x000fe20000000800 */
[----:B------:R-:W-:Y:S02]  /*19d20*/  IMAD.MOV.U32 R24, RZ, RZ, R0 ;  /* 0x000000ffff187224 */ /* 0x000fe400078e0000 */
[----:B------:R-:W-:Y:S02]  /*19d30*/  IMAD.U32 R25, RZ, RZ, UR4 ;  /* 0x00000004ff197e24 */ /* 0x000fe4000f8e00ff */
[----:B------:R-:W-:Y:S02]  /*19d40*/  IMAD.U32 R26, RZ, RZ, UR5 ;  /* 0x00000005ff1a7e24 */ /* 0x000fe4000f8e00ff */
[----:B------:R-:W-:-:S07]  /*19d50*/  IMAD.U32 R27, RZ, RZ, UR6 ;  /* 0x00000006ff1b7e24 */ /* 0x000fce000f8e00ff */
.L_x_4676:
        /* <DEDUP_REMOVED lines=10> */
.L_x_4665:
[----:B------:R-:W-:Y:S02]  /*19e00*/  ULDC UR4, c[0x0][0xc3c] ;  /* 0x00030f0000047ab9 */ /* 0x000fe40000000800 */
[----:B-1----:R-:W-:-:S13]  /*19e10*/  ISETP.GE.AND P0, PT, R27, UR4, PT ;  /* 0x000000041b007c0c */ /* 0x002fda000bf06270 */
[----:B------:R-:W-:Y:S05]  /*19e20*/  @!P0 BRA `(.L_x_4677) ;  /* 0xffffffac00bc8947 */ /* 0x000fea000383ffff */
[----:B------:R-:W-:Y:S05]  /*19e30*/  BSYNC B8 ;  /* 0x0000000000087941 */ /* 0x000fea0003800000 */
.L_x_4604:
        /* <DEDUP_REMOVED lines=12> */
.L_x_4798:
[----:B------:R-:W-:Y:S05]  /*19f00*/  BSYNC B0 ;  /* 0x0000000000007941 */ /* 0x000fea0003800000 */
.L_x_4678:
[----:B------:R-:W-:-:S03]  /*19f10*/  UMOV UR4, 0xffffffff ;  /* 0xffffffff00047882 */ /* 0x000fc60000000000 */
[----:B------:R-:W-:Y:S05]  /*19f20*/  BRA.DIV UR4, `(.L_x_4680) ;  /* 0x0000003e04647947 */ /* 0x000fea000b800000 */
[----:B0-----:R-:W0:Y:S02]  /*19f30*/  S2R R0, SR_TID.X ;  /* 0x0000000000007919 */ /* 0x001e240000002100 */
[----:B0-----:R-:W-:-:S04]  /*19f40*/  SHF.R.U32.HI R0, RZ, 0x5, R0 ;  /* 0x00000005ff007819 */ /* 0x001fc80000011600 */
[----:B------:R-:W-:-:S05]  /*19f50*/  LOP3.LUT R0, R0, 0x3, RZ, 0xc0, !PT ;  /* 0x0000000300007812 */ /* 0x000fca00078ec0ff */
[----:B------:R0:W1:Y:S02]  /*19f60*/  SHFL.IDX PT, R14, R0, RZ, 0x1f ;  /* 0x00001fff000e7589 */ /* 0x00006400000e0000 */
.L_x_4801:
[----:B-1----:R-:W-:Y:S01]  /*19f70*/  ISETP.NE.AND P0, PT, R14, RZ, PT ;  /* 0x000000ff0e00720c */ /* 0x002fe20003f05270 */
[----:B------:R-:W-:-:S12]  /*19f80*/  BSSY B0, `(.L_x_4681) ;  /* 0x0000026000007945 */ /* 0x000fd80003800000 */
[----:B------:R-:W-:Y:S05]  /*19f90*/  @P0 BRA `(.L_x_4682) ;  /* 0x0000000000900947 */ /* 0x000fea0003800000 */
[----:B------:R-:W-:-:S03]  /*19fa0*/  UMOV UR4, 0xffffffff ;  /* 0xffffffff00047882 */ /* 0x000fc60000000000 */
[----:B------:R-:W-:Y:S05]  /*19fb0*/  BRA.DIV UR4, `(.L_x_4683) ;  /* 0x0000003e04747947 */ /* 0x000fea000b800000 */
[----:B------:R-:W-:-:S13]  /*19fc0*/  ELECT P6, URZ, PT ;  /* 0x00000000003f782f */ /* 0x000fda00038c0000 */
.L_x_4804:
        /* <DEDUP_REMOVED lines=8> */
.L_x_4684:
[C---:B------:R-:W-:Y:S01]  /*1a050*/  IMAD R5, R23.reuse, 0x8, R4 ;  /* 0x0000000817057824 */ /* 0x040fe200078e0204 */
[----:B------:R-:W-:Y:S01]  /*1a060*/  SHF.L.U32 R0, R28, 0x1f, RZ ;  /* 0x0000001f1c007819 */ /* 0x000fe200000006ff */
[----:B------:R-:W-:-:S03]  /*1a070*/  VIADD R23, R23, 0x1 ;  /* 0x0000000117177836 */ /* 0x000fc60000000000 */
[----:B------:R-:W0:Y:S02]  /*1a080*/  SYNCS.PHASECHK.TRANS64.TRYWAIT P1, [R5+URZ+0x30840], R0 ;  /* 0x03084000050075a7 */ /* 0x000e24000802017f */
[----:B------:R-:W-:-:S04]  /*1a090*/  ISETP.NE.AND P2, PT, R23, 0x2, PT ;  /* 0x000000021700780c */ /* 0x000fc80003f45270 */
[----:B------:R-:W-:Y:S01]  /*1a0a0*/  SEL R3, RZ, 0x1, P2 ;  /* 0x00000001ff037807 */ /* 0x000fe20001000000 */
[----:B0-----:R-:W-:Y:S08]  /*1a0b0*/  @!P1 BRA `(.L_x_4685) ;  /* 0x0000003c00549947 */ /* 0x001ff00003800000 */
.L_x_4805:
[----:B------:R-:W-:Y:S02]  /*1a0c0*/  SEL R23, R23, RZ, P2 ;  /* 0x000000ff17177207 */ /* 0x000fe40001000000 */
[----:B------:R-:W-:Y:S01]  /*1a0d0*/  LOP3.LUT R2, R28, R3, RZ, 0x3c, !PT ;  /* 0x000000031c027212 */ /* 0x000fe200078e3cff */
[----:B------:R-:W-:Y:S06]  /*1a0e0*/  @!P0 BRA `(.L_x_4686) ;  /* 0x0000000000048947 */ /* 0x000fec0003800000 */
[----:B------:R-:W-:Y:S01]  /*1a0f0*/  BPT.TRAP 0x1 ;  /* 0x000000040000795c */ /* 0x000fe20000300000 */
.L_x_4686:
[----:B------:R-:W-:Y:S01]  /*1a100*/  IMAD R23, R23, 0x8, R4 ;  /* 0x0000000817177824 */ /* 0x000fe200078e0204 */
[----:B------:R-:W-:-:S04]  /*1a110*/  SHF.L.U32 R2, R2, 0x1f, RZ ;  /* 0x0000001f02027819 */ /* 0x000fc800000006ff */
[----:B------:R-:W1:Y:S02]  /*1a120*/  SYNCS.PHASECHK.TRANS64.TRYWAIT P1, [R23+URZ+0x30840], R2 ;  /* 0x03084002170075a7 */ /* 0x000e64000802017f */
[----:B-1----:R-:W-:Y:S05]  /*1a130*/  @!P1 BRA `(.L_x_4687) ;  /* 0x0000003c00489947 */ /* 0x002fea0003800000 */
.L_x_4806:
[----:B------:R-:W-:Y:S05]  /*1a140*/  @!P0 BRA `(.L_x_4688) ;  /* 0x0000000000048947 */ /* 0x000fea0003800000 */
[----:B------:R-:W-:Y:S01]  /*1a150*/  BPT.TRAP 0x1 ;  /* 0x000000040000795c */ /* 0x000fe20000300000 */
.L_x_4688:
[----:B------:R-:W3:Y:S02]  /*1a160*/  SYNCS.PHASECHK.TRANS64.TRYWAIT P1, [R5+URZ+0x30860], R0 ;  /* 0x03086000050075a7 */ /* 0x000ee4000802017f */
[----:B---3--:R-:W-:Y:S05]  /*1a170*/  @!P1 BRA `(.L_x_4689) ;  /* 0x0000003c004c9947 */ /* 0x008fea0003800000 */
.L_x_4807:
[----:B------:R-:W-:Y:S05]  /*1a180*/  @!P0 BRA `(.L_x_4690) ;  /* 0x0000000000048947 */ /* 0x000fea0003800000 */
[----:B------:R-:W-:Y:S01]  /*1a190*/  BPT.TRAP 0x1 ;  /* 0x000000040000795c */ /* 0x000fe20000300000 */
.L_x_4690:
[----:B----4-:R4:W0:Y:S02]  /*1a1a0*/  SYNCS.PHASECHK.TRANS64.TRYWAIT P0, [R23+URZ+0x30860], R2 ;  /* 0x03086002170075a7 */ /* 0x010824000800017f */
[----:B0-----:R-:W-:Y:S05]  /*1a1b0*/  @!P0 NANOSLEEP.SYNCS 0x989680 ;  /* 0x009896800000895d */ /* 0x001fea0003900000 */
[----:B------:R-:W0:Y:S02]  /*1a1c0*/  @!P0 SYNCS.PHASECHK.TRANS64 P0, [R23+URZ+0x30860], R2 ;  /* 0x03086002170085a7 */ /* 0x000e24000800007f */
[----:B0-----:R-:W-:Y:S05]  /*1a1d0*/  @!P0 BRA `(.L_x_4690) ;  /* 0xfffffffc00f08947 */ /* 0x001fea000383ffff */
.L_x_4682:
[----:B------:R-:W-:Y:S05]  /*1a1e0*/  BSYNC B0 ;  /* 0x0000000000007941 */ /* 0x000fea0003800000 */
.L_x_4681:
[----:B------:R-:W-:Y:S05]  /*1a1f0*/  EXIT ;  /* 0x000000000000794d */ /* 0x000fea0003800000 */
.L_x_4495:
[----:B0-----:R-:W-:-:S04]  /*1a200*/  IMAD.U32 R3, RZ, RZ, UR60 ;  /* 0x0000003cff037e24 */ /* 0x001fc8000f8e00ff */
[----:B------:R0:W1:Y:S03]  /*1a210*/  SYNCS.PHASECHK.TRANS64.TRYWAIT P1, [R3+URZ+0x30800], R0 ;  /* 0x03080000030075a7 */ /* 0x000066000802017f */
[----:B-1----:R-:W-:Y:S05]  /*1a220*/  @!P1 NANOSLEEP.SYNCS 0x989680 ;  /* 0x009896800000995d */ /* 0x002fea0003900000 */
[----:B------:R-:W1:Y:S02]  /*1a230*/  @!P1 SYNCS.PHASECHK.TRANS64 P1, [R3+URZ+0x30800], R0 ;  /* 0x03080000030095a7 */ /* 0x000e64000802007f */
[----:B-1----:R-:W-:Y:S05]  /*1a240*/  @!P1 BRA `(.L_x_4495) ;  /* 0xfffffffc00ec9947 */ /* 0x002fea000383ffff */
[----:B------:R-:W-:Y:S05]  /*1a250*/  BRA `(.L_x_4691) ;  /* 0xfffffe7c00f47947 */ /* 0x000fea000383ffff */
.L_x_4499:
[----:B-1----:R1:W2:Y:S02]  /*1a260*/  SYNCS.PHASECHK.TRANS64.TRYWAIT P1, [R3+URZ+0x30830], R0 ;  /* 0x03083000030075a7 */ /* 0x0022a4000802017f */
[----:B--2---:R-:W-:Y:S05]  /*1a270*/  @!P1 NANOSLEEP.SYNCS 0x989680 ;  /* 0x009896800000995d */ /* 0x004fea0003900000 */
[----:B------:R-:W2:Y:S02]  /*1a280*/  @!P1 SYNCS.PHASECHK.TRANS64 P1, [R3+URZ+0x30830], R0 ;  /* 0x03083000030095a7 */ /* 0x000ea4000802007f */
[----:B--2---:R-:W-:Y:S05]  /*1a290*/  @!P1 BRA `(.L_x_4499) ;  /* 0xfffffffc00f09947 */ /* 0x004fea000383ffff */
[----:B------:R-:W-:Y:S05]  /*1a2a0*/  BRA `(.L_x_4498) ;  /* 0xfffffe8000107947 */ /* 0x000fea000383ffff */
.L_x_4516:
[----:B-1----:R-:W-:-:S04]  /*1a2b0*/  IMAD.U32 R9, RZ, RZ, UR6 ;  /* 0x00000006ff097e24 */ /* 0x002fc8000f8e00ff */
[----:B------:R1:W2:Y:S03]  /*1a2c0*/  SYNCS.PHASECHK.TRANS64.TRYWAIT P1, [R9+URZ+0x30830], R8 ;  /* 0x03083008090075a7 */ /* 0x0002a6000802017f */
[----:B--2---:R-:W-:Y:S05]  /*1a2d0*/  @!P1 NANOSLEEP.SYNCS 0x989680 ;  /* 0x009896800000995d */ /* 0x004fea0003900000 */
[----:B------:R-:W2:Y:S02]  /*1a2e0*/  @!P1 SYNCS.PHASECHK.TRANS64 P1, [R9+URZ+0x30830], R8 ;  /* 0x03083008090095a7 */ /* 0x000ea4000802007f */
[----:B--2---:R-:W-:Y:S05]  /*1a2f0*/  @!P1 BRA `(.L_x_4516) ;  /* 0xfffffffc00ec9947 */ /* 0x004fea000383ffff */
[----:B------:R-:W-:Y:S05]  /*1a300*/  BRA `(.L_x_4515) ;  /* 0xfffffeb000f87947 */ /* 0x000fea000383ffff */
.L_x_4520:
[----:B---3--:R-:W-:-:S04]  /*1a310*/  IMAD.U32 R2, RZ, RZ, UR7 ;  /* 0x00000007ff027e24 */ /* 0x008fc8000f8e00ff */
[----:B------:R3:W4:Y:S03]  /*1a320*/  SYNCS.PHASECHK.TRANS64.TRYWAIT P1, [R2+URZ+0x30850], R0 ;  /* 0x03085000020075a7 */ /* 0x000726000802017f */
[----:B----4-:R-:W-:Y:S05]  /*1a330*/  @!P1 NANOSLEEP.SYNCS 0x989680 ;  /* 0x009896800000995d */ /* 0x010fea0003900000 */
[----:B------:R-:W4:Y:S02]  /*1a340*/  @!P1 SYNCS.PHASECHK.TRANS64 P1, [R2+URZ+0x30850], R0 ;  /* 0x03085000020095a7 */ /* 0x000f24000802007f */
[----:B----4-:R-:W-:Y:S05]  /*1a350*/  @!P1 BRA `(.L_x_4520) ;  /* 0xfffffffc00ec9947 */ /* 0x010fea000383ffff */
[----:B------:R-:W-:Y:S05]  /*1a360*/  BRA `(.L_x_4519) ;  /* 0xfffffebc00ac7947 */ /* 0x000fea000383ffff */
.L_x_4539:
[----:B-1----:R-:W-:-:S04]  /*1a370*/  IMAD.U32 R9, RZ, RZ, UR6 ;  /* 0x00000006ff097e24 */ /* 0x002fc8000f8e00ff */
[----:B------:R1:W2:Y:S03]  /*1a380*/  SYNCS.PHASECHK.TRANS64.TRYWAIT P1, [R9+URZ+0x30830], R8 ;  /* 0x03083008090075a7 */ /* 0x0002a6000802017f */
[----:B--2---:R-:W-:Y:S05]  /*1a390*/  @!P1 NANOSLEEP.SYNCS 0x989680 ;  /* 0x009896800000995d */ /* 0x004fea0003900000 */
[----:B------:R-:W2:Y:S02]  /*1a3a0*/  @!P1 SYNCS.PHASECHK.TRANS64 P1, [R9+URZ+0x30830], R8 ;  /* 0x03083008090095a7 */ /* 0x000ea4000802007f */
[----:B--2---:R-:W-:Y:S05]  /*1a3b0*/  @!P1 BRA `(.L_x_4539) ;  /* 0xfffffffc00ec9947 */ /* 0x004fea000383ffff */
[----:B------:R-:W-:Y:S05]  /*1a3c0*/  BRA `(.L_x_4538) ;  /* 0xfffffeec00587947 */ /* 0x000fea000383ffff */
.L_x_4543:
[----:B---3--:R-:W-:-:S04]  /*1a3d0*/  IMAD.U32 R2, RZ, RZ, UR7 ;  /* 0x00000007ff027e24 */ /* 0x008fc8000f8e00ff */
[----:B------:R3:W4:Y:S03]  /*1a3e0*/  SYNCS.PHASECHK.TRANS64.TRYWAIT P1, [R2+URZ+0x30850], R0 ;  /* 0x03085000020075a7 */ /* 0x000726000802017f */
[----:B----4-:R-:W-:Y:S05]  /*1a3f0*/  @!P1 NANOSLEEP.SYNCS 0x989680 ;  /* 0x009896800000995d */ /* 0x010fea0003900000 */
[----:B------:R-:W4:Y:S02]  /*1a400*/  @!P1 SYNCS.PHASECHK.TRANS64 P1, [R2+URZ+0x30850], R0 ;  /* 0x03085000020095a7 */ /* 0x000f24000802007f */
[----:B----4-:R-:W-:Y:S05]  /*1a410*/  @!P1 BRA `(.L_x_4543) ;  /* 0xfffffffc00ec9947 */ /* 0x010fea000383ffff */
[----:B------:R-:W-:Y:S05]  /*1a420*/  BRA `(.L_x_4542) ;  /* 0xfffffef8000c7947 */ /* 0x000fea000383ffff */
.L_x_4551:
[----:B-1----:R-:W-:-:S04]  /*1a430*/  IMAD.U32 R9, RZ, RZ, UR6 ;  /* 0x00000006ff097e24 */ /* 0x002fc8000f8e00ff */
[----:B------:R1:W2:Y:S03]  /*1a440*/  SYNCS.PHASECHK.TRANS64.TRYWAIT P1, [R9+URZ+0x30830], R8 ;  /* 0x03083008090075a7 */ /* 0x0002a6000802017f */
[----:B--2---:R-:W-:Y:S05]  /*1a450*/  @!P1 NANOSLEEP.SYNCS 0x989680 ;  /* 0x009896800000995d */ /* 0x004fea0003900000 */
[----:B------:R-:W2:Y:S02]  /*1a460*/  @!P1 SYNCS.PHASECHK.TRANS64 P1, [R9+URZ+0x30830], R8 ;  /* 0x03083008090095a7 */ /* 0x000ea4000802007f */
[----:B--2---:R-:W-:Y:S05]  /*1a470*/  @!P1 BRA `(.L_x_4551) ;  /* 0xfffffffc00ec9947 */ /* 0x004fea000383ffff */
[----:B------:R-:W-:Y:S05]  /*1a480*/  BRA `(.L_x_4550) ;  /* 0xffffff1000647947 */ /* 0x000fea000383ffff */
.L_x_4555:
[----:B---3--:R-:W-:-:S04]  /*1a490*/  IMAD.U32 R2, RZ, RZ, UR7 ;  /* 0x00000007ff027e24 */ /* 0x008fc8000f8e00ff */
[----:B------:R3:W4:Y:S03]  /*1a4a0*/  SYNCS.PHASECHK.TRANS64.TRYWAIT P1, [R2+URZ+0x30850], R0 ;  /* 0x03085000020075a7 */ /* 0x000726000802017f */
[----:B----4-:R-:W-:Y:S05]  /*1a4b0*/  @!P1 NANOSLEEP.SYNCS 0x989680 ;  /* 0x009896800000995d */ /* 0x010fea0003900000 */
[----:B------:R-:W4:Y:S02]  /*1a4c0*/  @!P1 SYNCS.PHASECHK.TRANS64 P1, [R2+URZ+0x30850], R0 ;  /* 0x03085000020095a7 */ /* 0x000f24000802007f */
[----:B----4-:R-:W-:Y:S05]  /*1a4d0*/  @!P1 BRA `(.L_x_4555) ;  /* 0xfffffffc00ec9947 */ /* 0x010fea000383ffff */
[----:B------:R-:W-:Y:S05]  /*1a4e0*/  BRA `(.L_x_4554) ;  /* 0xffffff1c00187947 */ /* 0x000fea000383ffff */
.L_x_4570:
[----:B-1----:R-:W-:-:S04]  /*1a4f0*/  IMAD.U32 R5, RZ, RZ, UR5 ;  /* 0x00000005ff057e24 */ /* 0x002fc8000f8e00ff */
[----:B------:R1:W2:Y:S03]  /*1a500*/  SYNCS.PHASECHK.TRANS64.TRYWAIT P1, [R5+URZ+0x30850], R0 ;  /* 0x03085000050075a7 */ /* 0x0002a6000802017f */
[----:B--2---:R-:W-:Y:S05]  /*1a510*/  @!P1 NANOSLEEP.SYNCS 0x989680 ;  /* 0x009896800000995d */ /* 0x004fea0003900000 */
[----:B------:R-:W2:Y:S02]  /*1a520*/  @!P1 SYNCS.PHASECHK.TRANS64 P1, [R5+URZ+0x30850], R0 ;  /* 0x03085000050095a7 */ /* 0x000ea4000802007f */
[----:B--2---:R-:W-:Y:S05]  /*1a530*/  @!P1 BRA `(.L_x_4570) ;  /* 0xfffffffc00ec9947 */ /* 0x004fea000383ffff */
[----:B------:R-:W-:Y:S05]  /*1a540*/  BRA `(.L_x_4569) ;  /* 0xffffff4c00687947 */ /* 0x000fea000383ffff */
.L_x_4626:
        /* <DEDUP_REMOVED lines=11> */
.L_x_4693:
[----:B------:R-:W-:Y:S05]  /*1a600*/  BSYNC B0 ;  /* 0x0000000000007941 */ /* 0x000fea0003800000 */
.L_x_4692:
[----:B------:R-:W-:Y:S05]  /*1a610*/  BRA `(.L_x_4694) ;  /* 0xffffffb8008c7947 */ /* 0x000fea000383ffff */
.L_x_4629:
[----:B0-----:R0:W1:Y:S02]  /*1a620*/  SYNCS.PHASECHK.TRANS64.TRYWAIT P0, [R7+URZ+0x30840], R2 ;  /* 0x03084002070075a7 */ /* 0x001064000800017f */
[----:B-1----:R-:W-:Y:S05]  /*1a630*/  @!P0 NANOSLEEP.SYNCS 0x989680 ;  /* 0x009896800000895d */ /* 0x002fea0003900000 */
[----:B------:R-:W1:Y:S02]  /*1a640*/  @!P0 SYNCS.PHASECHK.TRANS64 P0, [R7+URZ+0x30840], R2 ;  /* 0x03084002070085a7 */ /* 0x000e64000800007f */
[----:B-1----:R-:W-:Y:S05]  /*1a650*/  @!P0 BRA `(.L_x_4629) ;  /* 0xfffffffc00f08947 */ /* 0x002fea000383ffff */
[----:B------:R-:W-:Y:S05]  /*1a660*/  BRA `(.L_x_4695) ;  /* 0xffffffb800f47947 */ /* 0x000fea000383ffff */
.L_x_4630:
        /* <DEDUP_REMOVED lines=8> */
.L_x_4697:
[----:B------:R-:W-:Y:S05]  /*1a6f0*/  BSYNC B0 ;  /* 0x0000000000007941 */ /* 0x000fea0003800000 */
.L_x_4696:
        /* <DEDUP_REMOVED lines=9> */
.L_x_4698:
[----:B------:R-:W-:Y:S02]  /*1a790*/  IMAD.MOV.U32 R13, RZ, RZ, R0 ;  /* 0x000000ffff0d7224 */ /* 0x000fe400078e0000 */
[----:B------:R-:W-:Y:S02]  /*1a7a0*/  IMAD.MOV.U32 R12, RZ, RZ, 0x1 ;  /* 0x00000001ff0c7424 */ /* 0x000fe400078e00ff */
[----:B------:R-:W-:-:S07]  /*1a7b0*/  IMAD.MOV.U32 R3, RZ, RZ, R14 ;  /* 0x000000ffff037224 */ /* 0x000fce00078e000e */
[----:B------:R-:W-:Y:S05]  /*1a7c0*/  WARPSYNC.COLLECTIVE R15, `(.L_x_4699) ;  /* 0x000000000f087348 */ /* 0x000fea0003c00000 */
[----:B------:R0:W1:Y:S02]  /*1a7d0*/  SHFL.IDX P6, R14, R13, R12, R11 ;  /* 0x0000000c0d0e7389 */ /* 0x00006400000c000b */
[----:B01----:R-:W-:Y:S01]  /*1a7e0*/  ENDCOLLECTIVE ;  /* 0x000000000000791b */ /* 0x003fe20003800000 */
.L_x_4699:
        /* <DEDUP_REMOVED lines=17> */
.L_x_4700:
[----:B------:R-:W-:Y:S02]  /*1a900*/  @P1 IMAD R8, R5, 0x2, R17 ;  /* 0x0000000205081824 */ /* 0x000fe400078e0211 */
[----:B------:R-:W-:Y:S02]  /*1a910*/  IMAD.MOV.U32 R13, RZ, RZ, R0 ;  /* 0x000000ffff0d7224 */ /* 0x000fe400078e0000 */
[----:B------:R-:W-:Y:S02]  /*1a920*/  IMAD.MOV.U32 R12, RZ, RZ, 0x2 ;  /* 0x00000002ff0c7424 */ /* 0x000fe400078e00ff */
[----:B------:R-:W-:-:S07]  /*1a930*/  IMAD.MOV.U32 R3, RZ, RZ, R14 ;  /* 0x000000ffff037224 */ /* 0x000fce00078e000e */
[----:B------:R-:W-:Y:S05]  /*1a940*/  WARPSYNC.COLLECTIVE R15, `(.L_x_4701) ;  /* 0x000000000f087348 */ /* 0x000fea0003c00000 */
[----:B------:R0:W1:Y:S02]  /*1a950*/  SHFL.IDX P6, R14, R13, R12, R11 ;  /* 0x0000000c0d0e7389 */ /* 0x00006400000c000b */
[----:B01----:R-:W-:Y:S01]  /*1a960*/  ENDCOLLECTIVE ;  /* 0x000000000000791b */ /* 0x003fe20003800000 */
.L_x_4701:
        /* <DEDUP_REMOVED lines=17> */
.L_x_4702:
[----:B------:R-:W-:Y:S02]  /*1aa80*/  @P1 IMAD R8, R5, 0x2, R17 ;  /* 0x0000000205081824 */ /* 0x000fe400078e0211 */
[----:B------:R-:W-:Y:S02]  /*1aa90*/  IMAD.MOV.U32 R13, RZ, RZ, R0 ;  /* 0x000000ffff0d7224 */ /* 0x000fe400078e0000 */
[----:B------:R-:W-:Y:S02]  /*1aaa0*/  IMAD.MOV.U32 R12, RZ, RZ, 0x3 ;  /* 0x00000003ff0c7424 */ /* 0x000fe400078e00ff */
[----:B------:R-:W-:-:S07]  /*1aab0*/  IMAD.MOV.U32 R3, RZ, RZ, R14 ;  /* 0x000000ffff037224 */ /* 0x000fce00078e000e */
[----:B------:R-:W-:Y:S05]  /*1aac0*/  WARPSYNC.COLLECTIVE R15, `(.L_x_4703) ;  /* 0x000000000f087348 */ /* 0x000fea0003c00000 */
[----:B------:R0:W1:Y:S02]  /*1aad0*/  SHFL.IDX P6, R14, R13, R12, R11 ;  /* 0x0000000c0d0e7389 */ /* 0x00006400000c000b */
[----:B01----:R-:W-:Y:S01]  /*1aae0*/  ENDCOLLECTIVE ;  /* 0x000000000000791b */ /* 0x003fe20003800000 */
.L_x_4703:
        /* <DEDUP_REMOVED lines=17> */
.L_x_4704:
[----:B------:R-:W-:Y:S02]  /*1ac00*/  @P1 IMAD R8, R5, 0x2, R17 ;  /* 0x0000000205081824 */ /* 0x000fe400078e0211 */
[----:B------:R-:W-:Y:S02]  /*1ac10*/  IMAD.MOV.U32 R13, RZ, RZ, R0 ;  /* 0x000000ffff0d7224 */ /* 0x000fe400078e0000 */
[----:B------:R-:W-:Y:S02]  /*1ac20*/  IMAD.MOV.U32 R12, RZ, RZ, 0x4 ;  /* 0x00000004ff0c7424 */ /* 0x000fe400078e00ff */
[----:B------:R-:W-:-:S07]  /*1ac30*/  IMAD.MOV.U32 R3, RZ, RZ, R14 ;  /* 0x000000ffff037224 */ /* 0x000fce00078e000e */
[----:B------:R-:W-:Y:S05]  /*1ac40*/  WARPSYNC.COLLECTIVE R15, `(.L_x_4705) ;  /* 0x000000000f087348 */ /* 0x000fea0003c00000 */
[----:B------:R0:W1:Y:S02]  /*1ac50*/  SHFL.IDX P6, R14, R13, R12, R11 ;  /* 0x0000000c0d0e7389 */ /* 0x00006400000c000b */
[----:B01----:R-:W-:Y:S01]  /*1ac60*/  ENDCOLLECTIVE ;  /* 0x000000000000791b */ /* 0x003fe20003800000 */
.L_x_4705:
        /* <DEDUP_REMOVED lines=17> */
.L_x_4706:
[----:B------:R-:W-:Y:S02]  /*1ad80*/  @P1 IMAD R8, R5, 0x2, R17 ;  /* 0x0000000205081824 */ /* 0x000fe400078e0211 */
[----:B------:R-:W-:Y:S02]  /*1ad90*/  IMAD.MOV.U32 R13, RZ, RZ, R0 ;  /* 0x000000ffff0d7224 */ /* 0x000fe400078e0000 */
[----:B------:R-:W-:Y:S02]  /*1ada0*/  IMAD.MOV.U32 R12, RZ, RZ, 0x5 ;  /* 0x00000005ff0c7424 */ /* 0x000fe400078e00ff */
[----:B------:R-:W-:-:S07]  /*1adb0*/  IMAD.MOV.U32 R3, RZ, RZ, R14 ;  /* 0x000000ffff037224 */ /* 0x000fce00078e000e */
[----:B------:R-:W-:Y:S05]  /*1adc0*/  WARPSYNC.COLLECTIVE R15, `(.L_x_4707) ;  /* 0x000000000f087348 */ /* 0x000fea0003c00000 */
[----:B------:R0:W1:Y:S02]  /*1add0*/  SHFL.IDX P6, R14, R13, R12, R11 ;  /* 0x0000000c0d0e7389 */ /* 0x00006400000c000b */
[----:B01----:R-:W-:Y:S01]  /*1ade0*/  ENDCOLLECTIVE ;  /* 0x000000000000791b */ /* 0x003fe20003800000 */
.L_x_4707:
        /* <DEDUP_REMOVED lines=10> */
.L_x_4708:
        /* <DEDUP_REMOVED lines=8> */
.L_x_4635:
        /* <DEDUP_REMOVED lines=9> */
.L_x_4710:
[C---:B------:R-:W-:Y:S01]  /*1afa0*/  VIADD R6, R25.reuse, 0x10 ;  /* 0x0000001019067836 */ /* 0x040fe20000000000 */
[----:B------:R-:W-:Y:S01]  /*1afb0*/  ISETP.GE.AND P1, PT, R25, R29, PT ;  /* 0x0000001d1900720c */ /* 0x000fe20003f26270 */
[----:B------:R-:W-:Y:S02]  /*1afc0*/  IMAD.MOV.U32 R13, RZ, RZ, R0 ;  /* 0x000000ffff0d7224 */ /* 0x000fe400078e0000 */
[----:B------:R-:W-:-:S10]  /*1afd0*/  IMAD.MOV.U32 R2, RZ, RZ, R14 ;  /* 0x000000ffff027224 */ /* 0x000fd400078e000e */
[----:B------:R-:W-:Y:S05]  /*1afe0*/  WARPSYNC.COLLECTIVE R15, `(.L_x_4711) ;  /* 0x000000000f087348 */ /* 0x000fea0003c00000 */
[----:B------:R0:W1:Y:S02]  /*1aff0*/  SHFL.IDX P6, R14, R13, R12, R11 ;  /* 0x0000000c0d0e7389 */ /* 0x00006400000c000b */
[----:B01----:R-:W-:Y:S01]  /*1b000*/  ENDCOLLECTIVE ;  /* 0x000000000000791b */ /* 0x003fe20003800000 */
.L_x_4711:
        /* <DEDUP_REMOVED lines=8> */
.L_x_4712:
[----:B------:R-:W-:Y:S01]  /*1b090*/  @!PT LDS RZ, [RZ] ;  /* 0x00000000fffff984 */ /* 0x000fe20000000800 */
[----:B------:R-:W-:Y:S01]  /*1b0a0*/  @!PT LDS RZ, [RZ] ;  /* 0x00000000fffff984 */ /* 0x000fe20000000800 */
[----:B------:R-:W-:Y:S01]  /*1b0b0*/  @!PT LDS RZ, [RZ] ;  /* 0x00000000fffff984 */ /* 0x000fe20000000800 */
[----:B------:R-:W-:Y:S04]  /*1b0c0*/  @!P1 LDGSTS.E.BYPASS.LTC128B.128 [R36+0x12400], desc[UR36][R2.64], !P3 ;  /* 0x1240000002249fae */ /* 0x000fe8000d901d64 */
[----:B------:R-:W-:Y:S04]  /*1b0d0*/  @!P1 LDGSTS.E.BYPASS.LTC128B.128 [R36+0x16400], desc[UR36][R2.64+0x80], !P2 ;  /* 0x1640008002249fae */ /* 0x000fe8000d101d64 */
[----:B------:R0:W-:Y:S01]  /*1b0e0*/  @!P1 LDGSTS.E.BYPASS.LTC128B.128 [R36+0x1a400], desc[UR36][R2.64+0x100], !P0 ;  /* 0x1a40010002249fae */ /* 0x0001e2000c101d64 */
[----:B------:R-:W-:Y:S01]  /*1b0f0*/  ISETP.GE.AND P1, PT, R6, R29, PT ;  /* 0x0000001d0600720c */ /* 0x000fe20003f26270 */
[----:B------:R-:W-:-:S02]  /*1b100*/  IMAD.MOV.U32 R13, RZ, RZ, R0 ;  /* 0x000000ffff0d7224 */ /* 0x000fc400078e0000 */
[----:B------:R-:W-:Y:S02]  /*1b110*/  VIADD R6, R25, 0x20 ;  /* 0x0000002019067836 */ /* 0x000fe40000000000 */
[----:B0-----:R-:W-:-:S08]  /*1b120*/  IMAD.MOV.U32 R2, RZ, RZ, R14 ;  /* 0x000000ffff027224 */ /* 0x001fd000078e000e */
[----:B------:R-:W-:Y:S05]  /*1b130*/  WARPSYNC.COLLECTIVE R15, `(.L_x_4713) ;  /* 0x000000000f087348 */ /* 0x000fea0003c00000 */
[----:B------:R0:W1:Y:S02]  /*1b140*/  SHFL.IDX P6, R14, R13, R12, R11 ;  /* 0x0000000c0d0e7389 */ /* 0x00006400000c000b */
[----:B01----:R-:W-:Y:S01]  /*1b150*/  ENDCOLLECTIVE ;  /* 0x000000000000791b */ /* 0x003fe20003800000 */
.L_x_4713:
        /* <DEDUP_REMOVED lines=8> */
.L_x_4714:
[----:B------:R-:W-:-:S05]  /*1b1e0*/  @!P1 IMAD.MOV.U32 R3, RZ, RZ, R5 ;  /* 0x000000ffff039224 */ /* 0x000fca00078e0005 */
        /* <DEDUP_REMOVED lines=13> */
.L_x_4715:
        /* <DEDUP_REMOVED lines=8> */
.L_x_4716:
        /* <DEDUP_REMOVED lines=14> */
.L_x_4717:
        /* <DEDUP_REMOVED lines=8> */
.L_x_4718:
        /* <DEDUP_REMOVED lines=14> */
.L_x_4719:
        /* <DEDUP_REMOVED lines=8> */
.L_x_4720:
        /* <DEDUP_REMOVED lines=14> */
.L_x_4721:
        /* <DEDUP_REMOVED lines=8> */
.L_x_4722:
        /* <DEDUP_REMOVED lines=13> */
.L_x_4723:
        /* <DEDUP_REMOVED lines=8> */
.L_x_4724:
        /* <DEDUP_REMOVED lines=12> */
.L_x_4725:
[----:B------:R-:W-:Y:S05]  /*1b970*/  BRA `(.L_x_4726) ;  /* 0xffffffb8008c7947 */ /* 0x000fea000383ffff */
.L_x_4640:
[----:B0-----:R0:W1:Y:S02]  /*1b980*/  SYNCS.PHASECHK.TRANS64.TRYWAIT P0, [R17+URZ+0x30820], R0 ;  /* 0x03082000110075a7 */ /* 0x001064000800017f */
[----:B-1----:R-:W-:Y:S05]  /*1b990*/  @!P0 NANOSLEEP.SYNCS 0x989680 ;  /* 0x009896800000895d */ /* 0x002fea0003900000 */
[----:B------:R-:W1:Y:S02]  /*1b9a0*/  @!P0 SYNCS.PHASECHK.TRANS64 P0, [R17+URZ+0x30820], R0 ;  /* 0x03082000110085a7 */ /* 0x000e64000800007f */
[----:B-1----:R-:W-:Y:S05]  /*1b9b0*/  @!P0 BRA `(.L_x_4640) ;  /* 0xfffffffc00f08947 */ /* 0x002fea000383ffff */
[----:B------:R-:W-:Y:S05]  /*1b9c0*/  BRA `(.L_x_4727) ;  /* 0xffffffbc00047947 */ /* 0x000fea000383ffff */
.L_x_4645:
[----:B0-----:R0:W1:Y:S02]  /*1b9d0*/  SYNCS.PHASECHK.TRANS64.TRYWAIT P0, [R6+URZ+0x30840], R3 ;  /* 0x03084003060075a7 */ /* 0x001064000800017f */
[----:B-1----:R-:W-:Y:S05]  /*1b9e0*/  @!P0 NANOSLEEP.SYNCS 0x989680 ;  /* 0x009896800000895d */ /* 0x002fea0003900000 */
[----:B------:R-:W1:Y:S02]  /*1b9f0*/  @!P0 SYNCS.PHASECHK.TRANS64 P0, [R6+URZ+0x30840], R3 ;  /* 0x03084003060085a7 */ /* 0x000e64000800007f */
[----:B-1----:R-:W-:Y:S05]  /*1ba00*/  @!P0 BRA `(.L_x_4645) ;  /* 0xfffffffc00f08947 */ /* 0x002fea000383ffff */
[----:B------:R-:W-:Y:S05]  /*1ba10*/  BRA `(.L_x_4728) ;  /* 0xffffffbc00e07947 */ /* 0x000fea000383ffff */
.L_x_4646:
[----:B------:R-:W-:Y:S01]  /*1ba20*/  BSSY B1, `(.L_x_4729) ;  /* 0x0000008000017945 */ /* 0x000fe20003800000 */
[----:B------:R-:W-:Y:S02]  /*1ba30*/  IMAD.MOV.U32 R13, RZ, RZ, R8 ;  /* 0x000000ffff0d7224 */ /* 0x000fe400078e0008 */
[----:B------:R-:W-:Y:S02]  /*1ba40*/  IMAD.MOV.U32 R12, RZ, RZ, RZ ;  /* 0x000000ffff0c7224 */ /* 0x000fe400078e00ff */
[----:B------:R-:W-:Y:S02]  /*1ba50*/  IMAD.MOV.U32 R11, RZ, RZ, 0x181f ;  /* 0x0000181fff0b7424 */ /* 0x000fe400078e00ff */
[----:B------:R-:W-:-:S07]  /*1ba60*/  IMAD.MOV.U32 R15, RZ, RZ, -0x1 ;  /* 0xffffffffff0f7424 */ /* 0x000fce00078e00ff */
[----:B--2---:R-:W-:Y:S05]  /*1ba70*/  WARPSYNC.COLLECTIVE R15, `(.L_x_4730) ;  /* 0x000000000f087348 */ /* 0x004fea0003c00000 */
[----:B--2---:R0:W1:Y:S02]  /*1ba80*/  SHFL.IDX P6, R14, R13, R12, R11 ;  /* 0x0000000c0d0e7389 */ /* 0x00406400000c000b */
[----:B01----:R-:W-:Y:S01]  /*1ba90*/  ENDCOLLECTIVE ;  /* 0x000000000000791b */ /* 0x003fe20003800000 */
.L_x_4730:
[----:B------:R-:W-:Y:S05]  /*1baa0*/  BSYNC B1 ;  /* 0x0000000000017941 */ /* 0x000fea0003800000 */
.L_x_4729:
        /* <DEDUP_REMOVED lines=12> */
.L_x_4731:
[----:B------:R-:W-:Y:S02]  /*1bb70*/  IMAD R5, R5, 0x2, R17 ;  /* 0x0000000205057824 */ /* 0x000fe400078e0211 */
[----:B------:R-:W-:Y:S02]  /*1bb80*/  IMAD.MOV.U32 R13, RZ, RZ, R8 ;  /* 0x000000ffff0d7224 */ /* 0x000fe400078e0008 */
[----:B------:R-:W-:Y:S02]  /*1bb90*/  IMAD.MOV.U32 R12, RZ, RZ, 0x1 ;  /* 0x00000001ff0c7424 */ /* 0x000fe400078e00ff */
[----:B------:R-:W-:-:S07]  /*1bba0*/  IMAD.MOV.U32 R2, RZ, RZ, R14 ;  /* 0x000000ffff027224 */ /* 0x000fce00078e000e */
[----:B------:R-:W-:Y:S05]  /*1bbb0*/  WARPSYNC.COLLECTIVE R15, `(.L_x_4732) ;  /* 0x000000000f087348 */ /* 0x000fea0003c00000 */
[----:B------:R0:W1:Y:S02]  /*1bbc0*/  SHFL.IDX P6, R14, R13, R12, R11 ;  /* 0x0000000c0d0e7389 */ /* 0x00006400000c000b */
[----:B01----:R-:W-:Y:S01]  /*1bbd0*/  ENDCOLLECTIVE ;  /* 0x000000000000791b */ /* 0x003fe20003800000 */
.L_x_4732:
        /* <DEDUP_REMOVED lines=13> */
.L_x_4733:
[----:B------:R-:W-:Y:S02]  /*1bcb0*/  IMAD.MOV.U32 R13, RZ, RZ, R8 ;  /* 0x000000ffff0d7224 */ /* 0x000fe400078e0008 */
[----:B------:R-:W-:Y:S02]  /*1bcc0*/  IMAD.MOV.U32 R12, RZ, RZ, 0x2 ;  /* 0x00000002ff0c7424 */ /* 0x000fe400078e00ff */
[----:B------:R-:W-:-:S07]  /*1bcd0*/  IMAD.MOV.U32 R2, RZ, RZ, R14 ;  /* 0x000000ffff027224 */ /* 0x000fce00078e000e */
[----:B------:R-:W-:Y:S05]  /*1bce0*/  WARPSYNC.COLLECTIVE R15, `(.L_x_4734) ;  /* 0x000000000f087348 */ /* 0x000fea0003c00000 */
[----:B------:R0:W1:Y:S02]  /*1bcf0*/  SHFL.IDX P6, R14, R13, R12, R11 ;  /* 0x0000000c0d0e7389 */ /* 0x00006400000c000b */
[----:B01----:R-:W-:Y:S01]  /*1bd00*/  ENDCOLLECTIVE ;  /* 0x000000000000791b */ /* 0x003fe20003800000 */
.L_x_4734:
        /* <DEDUP_REMOVED lines=13> */
.L_x_4735:
[----:B------:R-:W-:Y:S02]  /*1bde0*/  IMAD.MOV.U32 R13, RZ, RZ, R8 ;  /* 0x000000ffff0d7224 */ /* 0x000fe400078e0008 */
[----:B------:R-:W-:Y:S02]  /*1bdf0*/  IMAD.MOV.U32 R12, RZ, RZ, 0x3 ;  /* 0x00000003ff0c7424 */ /* 0x000fe400078e00ff */
[----:B------:R-:W-:-:S07]  /*1be00*/  IMAD.MOV.U32 R2, RZ, RZ, R14 ;  /* 0x000000ffff027224 */ /* 0x000fce00078e000e */
[----:B------:R-:W-:Y:S05]  /*1be10*/  WARPSYNC.COLLECTIVE R15, `(.L_x_4736) ;  /* 0x000000000f087348 */ /* 0x000fea0003c00000 */
[----:B------:R0:W1:Y:S02]  /*1be20*/  SHFL.IDX P6, R14, R13, R12, R11 ;  /* 0x0000000c0d0e7389 */ /* 0x00006400000c000b */
[----:B01----:R-:W-:Y:S01]  /*1be30*/  ENDCOLLECTIVE ;  /* 0x000000000000791b */ /* 0x003fe20003800000 */
.L_x_4736:
        /* <DEDUP_REMOVED lines=13> */
.L_x_4737:
[----:B------:R-:W-:Y:S02]  /*1bf10*/  IMAD.MOV.U32 R13, RZ, RZ, R8 ;  /* 0x000000ffff0d7224 */ /* 0x000fe400078e0008 */
[----:B------:R-:W-:Y:S02]  /*1bf20*/  IMAD.MOV.U32 R12, RZ, RZ, 0x4 ;  /* 0x00000004ff0c7424 */ /* 0x000fe400078e00ff */
[----:B------:R-:W-:-:S07]  /*1bf30*/  IMAD.MOV.U32 R2, RZ, RZ, R14 ;  /* 0x000000ffff027224 */ /* 0x000fce00078e000e */
[----:B------:R-:W-:Y:S05]  /*1bf40*/  WARPSYNC.COLLECTIVE R15, `(.L_x_4738) ;  /* 0x000000000f087348 */ /* 0x000fea0003c00000 */
[----:B------:R0:W1:Y:S02]  /*1bf50*/  SHFL.IDX P6, R14, R13, R12, R11 ;  /* 0x0000000c0d0e7389 */ /* 0x00006400000c000b */
[----:B01----:R-:W-:Y:S01]  /*1bf60*/  ENDCOLLECTIVE ;  /* 0x000000000000791b */ /* 0x003fe20003800000 */
.L_x_4738:
        /* <DEDUP_REMOVED lines=13> */
.L_x_4739:
[----:B------:R-:W-:Y:S02]  /*1c040*/  IMAD.MOV.U32 R13, RZ, RZ, R8 ;  /* 0x000000ffff0d7224 */ /* 0x000fe400078e0008 */
[----:B------:R-:W-:Y:S02]  /*1c050*/  IMAD.MOV.U32 R12, RZ, RZ, 0x5 ;  /* 0x00000005ff0c7424 */ /* 0x000fe400078e00ff */
[----:B------:R-:W-:-:S07]  /*1c060*/  IMAD.MOV.U32 R2, RZ, RZ, R14 ;  /* 0x000000ffff027224 */ /* 0x000fce00078e000e */
[----:B------:R-:W-:Y:S05]  /*1c070*/  WARPSYNC.COLLECTIVE R15, `(.L_x_4740) ;  /* 0x000000000f087348 */ /* 0x000fea0003c00000 */
[----:B------:R0:W1:Y:S02]  /*1c080*/  SHFL.IDX P6, R14, R13, R12, R11 ;  /* 0x0000000c0d0e7389 */ /* 0x00006400000c000b */
[----:B01----:R-:W-:Y:S01]  /*1c090*/  ENDCOLLECTIVE ;  /* 0x000000000000791b */ /* 0x003fe20003800000 */
.L_x_4740:
        /* <DEDUP_REMOVED lines=14> */
.L_x_4741:
[----:B------:R-:W-:Y:S01]  /*1c180*/  IMAD.MOV.U32 R2, RZ, RZ, R14 ;  /* 0x000000ffff027224 */ /* 0x000fe200078e000e */
[----:B------:R-:W-:Y:S06]  /*1c190*/  BRA `(.L_x_4742) ;  /* 0xffffffbc00007947 */ /* 0x000fec000383ffff */
.L_x_4651:
[----:B0-----:R0:W1:Y:S02]  /*1c1a0*/  SYNCS.PHASECHK.TRANS64.TRYWAIT P0, [R6+URZ+0x30860], R2 ;  /* 0x03086002060075a7 */ /* 0x001064000800017f */
[----:B-1----:R-:W-:Y:S05]  /*1c1b0*/  @!P0 NANOSLEEP.SYNCS 0x989680 ;  /* 0x009896800000895d */ /* 0x002fea0003900000 */
[----:B------:R-:W1:Y:S02]  /*1c1c0*/  @!P0 SYNCS.PHASECHK.TRANS64 P0, [R6+URZ+0x30860], R2 ;  /* 0x03086002060085a7 */ /* 0x000e64000800007f */
[----:B-1----:R-:W-:Y:S05]  /*1c1d0*/  @!P0 BRA `(.L_x_4651) ;  /* 0xfffffffc00f08947 */ /* 0x002fea000383ffff */
[----:B------:R-:W-:Y:S05]  /*1c1e0*/  BRA `(.L_x_4743) ;  /* 0xffffffbc00647947 */ /* 0x000fea000383ffff */
.L_x_4652:
        /* <DEDUP_REMOVED lines=8> */
.L_x_4745:
[----:B------:R-:W-:Y:S05]  /*1c270*/  BSYNC B1 ;  /* 0x0000000000017941 */ /* 0x000fea0003800000 */
.L_x_4744:
        /* <DEDUP_REMOVED lines=9> */
.L_x_4746:
[----:B------:R-:W-:Y:S02]  /*1c310*/  IMAD.MOV.U32 R13, RZ, RZ, R19 ;  /* 0x000000ffff0d7224 */ /* 0x000fe400078e0013 */
[----:B------:R-:W-:Y:S02]  /*1c320*/  IMAD.MOV.U32 R12, RZ, RZ, 0x1 ;  /* 0x00000001ff0c7424 */ /* 0x000fe400078e00ff */
[----:B------:R-:W-:-:S07]  /*1c330*/  IMAD.MOV.U32 R2, RZ, RZ, R14 ;  /* 0x000000ffff027224 */ /* 0x000fce00078e000e */
[----:B------:R-:W-:Y:S05]  /*1c340*/  WARPSYNC.COLLECTIVE R15, `(.L_x_4747) ;  /* 0x000000000f087348 */ /* 0x000fea0003c00000 */
[----:B------:R0:W1:Y:S02]  /*1c350*/  SHFL.IDX P6, R14, R13, R12, R11 ;  /* 0x0000000c0d0e7389 */ /* 0x00006400000c000b */
[----:B01----:R-:W-:Y:S01]  /*1c360*/  ENDCOLLECTIVE ;  /* 0x000000000000791b */ /* 0x003fe20003800000 */
.L_x_4747:
        /* <DEDUP_REMOVED lines=16> */
.L_x_4748:
[----:B------:R-:W-:Y:S02]  /*1c470*/  IMAD.MOV.U32 R13, RZ, RZ, R19 ;  /* 0x000000ffff0d7224 */ /* 0x000fe400078e0013 */
[----:B------:R-:W-:Y:S02]  /*1c480*/  IMAD.MOV.U32 R12, RZ, RZ, 0x2 ;  /* 0x00000002ff0c7424 */ /* 0x000fe400078e00ff */
[----:B------:R-:W-:-:S07]  /*1c490*/  IMAD.MOV.U32 R2, RZ, RZ, R14 ;  /* 0x000000ffff027224 */ /* 0x000fce00078e000e */
[----:B------:R-:W-:Y:S05]  /*1c4a0*/  WARPSYNC.COLLECTIVE R15, `(.L_x_4749) ;  /* 0x000000000f087348 */ /* 0x000fea0003c00000 */
[----:B------:R0:W1:Y:S02]  /*1c4b0*/  SHFL.IDX P6, R14, R13, R12, R11 ;  /* 0x0000000c0d0e7389 */ /* 0x00006400000c000b */
[----:B01----:R-:W-:Y:S01]  /*1c4c0*/  ENDCOLLECTIVE ;  /* 0x000000000000791b */ /* 0x003fe20003800000 */
.L_x_4749:
        /* <DEDUP_REMOVED lines=16> */
.L_x_4750:
[----:B------:R-:W-:Y:S02]  /*1c5d0*/  IMAD.MOV.U32 R13, RZ, RZ, R19 ;  /* 0x000000ffff0d7224 */ /* 0x000fe400078e0013 */
[----:B------:R-:W-:Y:S02]  /*1c5e0*/  IMAD.MOV.U32 R12, RZ, RZ, 0x3 ;  /* 0x00000003ff0c7424 */ /* 0x000fe400078e00ff */
[----:B------:R-:W-:-:S07]  /*1c5f0*/  IMAD.MOV.U32 R2, RZ, RZ, R14 ;  /* 0x000000ffff027224 */ /* 0x000fce00078e000e */
[----:B------:R-:W-:Y:S05]  /*1c600*/  WARPSYNC.COLLECTIVE R15, `(.L_x_4751) ;  /* 0x000000000f087348 */ /* 0x000fea0003c00000 */
[----:B------:R0:W1:Y:S02]  /*1c610*/  SHFL.IDX P6, R14, R13, R12, R11 ;  /* 0x0000000c0d0e7389 */ /* 0x00006400000c000b */
[----:B01----:R-:W-:Y:S01]  /*1c620*/  ENDCOLLECTIVE ;  /* 0x000000000000791b */ /* 0x003fe20003800000 */
.L_x_4751:
        /* <DEDUP_REMOVED lines=16> */
.L_x_4752:
[----:B------:R-:W-:Y:S02]  /*1c730*/  IMAD.MOV.U32 R13, RZ, RZ, R19 ;  /* 0x000000ffff0d7224 */ /* 0x000fe400078e0013 */
[----:B------:R-:W-:Y:S02]  /*1c740*/  IMAD.MOV.U32 R12, RZ, RZ, 0x4 ;  /* 0x00000004ff0c7424 */ /* 0x000fe400078e00ff */
[----:B------:R-:W-:-:S07]  /*1c750*/  IMAD.MOV.U32 R2, RZ, RZ, R14 ;  /* 0x000000ffff027224 */ /* 0x000fce00078e000e */
[----:B------:R-:W-:Y:S05]  /*1c760*/  WARPSYNC.COLLECTIVE R15, `(.L_x_4753) ;  /* 0x000000000f087348 */ /* 0x000fea0003c00000 */
[----:B------:R0:W1:Y:S02]  /*1c770*/  SHFL.IDX P6, R14, R13, R12, R11 ;  /* 0x0000000c0d0e7389 */ /* 0x00006400000c000b */
[----:B01----:R-:W-:Y:S01]  /*1c780*/  ENDCOLLECTIVE ;  /* 0x000000000000791b */ /* 0x003fe20003800000 */
.L_x_4753:
        /* <DEDUP_REMOVED lines=16> */
.L_x_4754:
[----:B------:R-:W-:Y:S02]  /*1c890*/  IMAD.MOV.U32 R13, RZ, RZ, R19 ;  /* 0x000000ffff0d7224 */ /* 0x000fe400078e0013 */
[----:B------:R-:W-:Y:S02]  /*1c8a0*/  IMAD.MOV.U32 R12, RZ, RZ, 0x5 ;  /* 0x00000005ff0c7424 */ /* 0x000fe400078e00ff */
[----:B------:R-:W-:-:S07]  /*1c8b0*/  IMAD.MOV.U32 R2, RZ, RZ, R14 ;  /* 0x000000ffff027224 */ /* 0x000fce00078e000e */
[----:B------:R-:W-:Y:S05]  /*1c8c0*/  WARPSYNC.COLLECTIVE R15, `(.L_x_4755) ;  /* 0x000000000f087348 */ /* 0x000fea0003c00000 */
[----:B------:R0:W1:Y:S02]  /*1c8d0*/  SHFL.IDX P6, R14, R13, R12, R11 ;  /* 0x0000000c0d0e7389 */ /* 0x00006400000c000b */
[----:B01----:R-:W-:Y:S01]  /*1c8e0*/  ENDCOLLECTIVE ;  /* 0x000000000000791b */ /* 0x003fe20003800000 */
.L_x_4755:
        /* <DEDUP_REMOVED lines=13> */
.L_x_4756:
[----:B------:R-:W-:Y:S01]  /*1c9c0*/  @!PT LDS RZ, [RZ] ;  /* 0x00000000fffff984 */ /* 0x000fe20000000800 */
[----:B------:R-:W-:Y:S01]  /*1c9d0*/  @!PT LDS RZ, [RZ] ;  /* 0x00000000fffff984 */ /* 0x000fe20000000800 */
[----:B------:R-:W-:Y:S01]  /*1c9e0*/  @!PT LDS RZ, [RZ] ;  /* 0x00000000fffff984 */ /* 0x000fe20000000800 */
[----:B------:R1:W-:Y:S01]  /*1c9f0*/  LDGSTS.E.BYPASS.LTC128B.128 [R5+0x5400], desc[UR36][R2.64+0x80], !P0 ;  /* 0x0540008002057fae */ /* 0x0003e2000c101d64 */
[----:B------:R-:W-:-:S13]  /*1ca00*/  ISETP.LT.OR P0, PT, R7, 0x41, P1 ;  /* 0x000000410700780c */ /* 0x000fda0000f01670 */
[----:B------:R1:W-:Y:S01]  /*1ca10*/  LDGSTS.E.BYPASS.LTC128B.128 [R5+0x8400], desc[UR36][R2.64+0x100], !P0 ;  /* 0x0840010002057fae */ /* 0x0003e2000c101d64 */
[----:B------:R-:W-:Y:S05]  /*1ca20*/  BRA `(.L_x_4757) ;  /* 0xffffffb800487947 */ /* 0x000fea000383ffff */
.L_x_4660:
[----:B0-----:R0:W1:Y:S02]  /*1ca30*/  SYNCS.PHASECHK.TRANS64.TRYWAIT P0, [R0+URZ+0x30860], R3 ;  /* 0x03086003000075a7 */ /* 0x001064000800017f */
[----:B-1----:R-:W-:Y:S05]  /*1ca40*/  @!P0 NANOSLEEP.SYNCS 0x989680 ;  /* 0x009896800000895d */ /* 0x002fea0003900000 */
[----:B------:R-:W1:Y:S02]  /*1ca50*/  @!P0 SYNCS.PHASECHK.TRANS64 P0, [R0+URZ+0x30860], R3 ;  /* 0x03086003000085a7 */ /* 0x000e64000800007f */
[----:B-1----:R-:W-:Y:S05]  /*1ca60*/  @!P0 BRA `(.L_x_4660) ;  /* 0xfffffffc00f08947 */ /* 0x002fea000383ffff */
[----:B------:R-:W-:Y:S05]  /*1ca70*/  BRA `(.L_x_4758) ;  /* 0xffffffbc00607947 */ /* 0x000fea000383ffff */
.L_x_4661:
        /* <DEDUP_REMOVED lines=8> */
.L_x_4760:
[----:B------:R-:W-:Y:S05]  /*1cb00*/  BSYNC B0 ;  /* 0x0000000000007941 */ /* 0x000fea0003800000 */
.L_x_4759:
        /* <DEDUP_REMOVED lines=9> */
.L_x_4761:
        /* <DEDUP_REMOVED lines=14> */
.L_x_4762:
        /* <DEDUP_REMOVED lines=8> */
[----:B------:R-:W-:Y:S01]  /*1cd00*/  ISETP.LT.OR P3, PT, R6, 0x11, P2 ;  /* 0x000000110600780c */ /* 0x000fe20001761670 */
[----:B------:R-:W-:-:S12]  /*1cd10*/  IMAD.MOV.U32 R7, RZ, RZ, R14 ;  /* 0x000000ffff077224 */ /* 0x000fd800078e000e */
[----:B0-----:R-:W-:Y:S05]  /*1cd20*/  WARPSYNC.COLLECTIVE R15, `(.L_x_4763) ;  /* 0x000000000f087348 */ /* 0x001fea0003c00000 */
[----:B------:R1:W2:Y:S02]  /*1cd30*/  SHFL.IDX P6, R14, R13, R12, R11 ;  /* 0x0000000c0d0e7389 */ /* 0x0002a400000c000b */
[----:B012---:R-:W-:Y:S01]  /*1cd40*/  ENDCOLLECTIVE ;  /* 0x000000000000791b */ /* 0x007fe20003800000 */
.L_x_4763:
[----:B------:R-:W-:Y:S02]  /*1cd50*/  IMAD.MOV.U32 R13, RZ, RZ, R19 ;  /* 0x000000ffff0d7224 */ /* 0x000fe400078e0013 */
[----:B------:R-:W-:Y:S01]  /*1cd60*/  IMAD.MOV.U32 R12, RZ, RZ, 0x2 ;  /* 0x00000002ff0c7424 */ /* 0x000fe200078e00ff */
[----:B------:R-:W-:-:S13]  /*1cd70*/  IADD3 R2, P4, R14, R5, RZ ;  /* 0x000000050e027210 */ /* 0x000fda0007f9e0ff */
[----:B------:R-:W-:Y:S05]  /*1cd80*/  WARPSYNC.COLLECTIVE R15, `(.L_x_4764) ;  /* 0x000000000f087348 */ /* 0x000fea0003c00000 */
[----:B------:R0:W1:Y:S02]  /*1cd90*/  SHFL.IDX P6, R14, R13, R12, R11 ;  /* 0x0000000c0d0e7389 */ /* 0x00006400000c000b */
[----:B01----:R-:W-:Y:S01]  /*1cda0*/  ENDCOLLECTIVE ;  /* 0x000000000000791b */ /* 0x003fe20003800000 */
.L_x_4764:
        /* <DEDUP_REMOVED lines=15> */
.L_x_4765:
[----:B------:R-:W-:Y:S02]  /*1cea0*/  IMAD.MOV.U32 R13, RZ, RZ, R19 ;  /* 0x000000ffff0d7224 */ /* 0x000fe400078e0013 */
[----:B------:R-:W-:Y:S01]  /*1ceb0*/  IMAD.MOV.U32 R12, RZ, RZ, 0x3 ;  /* 0x00000003ff0c7424 */ /* 0x000fe200078e00ff */
[----:B------:R-:W-:-:S13]  /*1cec0*/  IADD3 R2, P4, R14, R5, RZ ;  /* 0x000000050e027210 */ /* 0x000fda0007f9e0ff */
[----:B------:R-:W-:Y:S05]  /*1ced0*/  WARPSYNC.COLLECTIVE R15, `(.L_x_4766) ;  /* 0x000000000f087348 */ /* 0x000fea0003c00000 */
[----:B------:R0:W1:Y:S02]  /*1cee0*/  SHFL.IDX P6, R14, R13, R12, R11 ;  /* 0x0000000c0d0e7389 */ /* 0x00006400000c000b */
[----:B01----:R-:W-:Y:S01]  /*1cef0*/  ENDCOLLECTIVE ;  /* 0x000000000000791b */ /* 0x003fe20003800000 */
.L_x_4766:
        /* <DEDUP_REMOVED lines=15> */
.L_x_4767:
[----:B------:R-:W-:Y:S02]  /*1cff0*/  IMAD.MOV.U32 R13, RZ, RZ, R19 ;  /* 0x000000ffff0d7224 */ /* 0x000fe400078e0013 */
[----:B------:R-:W-:Y:S01]  /*1d000*/  IMAD.MOV.U32 R12, RZ, RZ, 0x4 ;  /* 0x00000004ff0c7424 */ /* 0x000fe200078e00ff */
[----:B------:R-:W-:-:S13]  /*1d010*/  IADD3 R2, P4, R14, R5, RZ ;  /* 0x000000050e027210 */ /* 0x000fda0007f9e0ff */
[----:B------:R-:W-:Y:S05]  /*1d020*/  WARPSYNC.COLLECTIVE R15, `(.L_x_4768) ;  /* 0x000000000f087348 */ /* 0x000fea0003c00000 */
[----:B------:R0:W1:Y:S02]  /*1d030*/  SHFL.IDX P6, R14, R13, R12, R11 ;  /* 0x0000000c0d0e7389 */ /* 0x00006400000c000b */
[----:B01----:R-:W-:Y:S01]  /*1d040*/  ENDCOLLECTIVE ;  /* 0x000000000000791b */ /* 0x003fe20003800000 */
.L_x_4768:
        /* <DEDUP_REMOVED lines=15> */
.L_x_4769:
[----:B------:R-:W-:Y:S02]  /*1d140*/  IMAD.MOV.U32 R13, RZ, RZ, R19 ;  /* 0x000000ffff0d7224 */ /* 0x000fe400078e0013 */
[----:B------:R-:W-:Y:S01]  /*1d150*/  IMAD.MOV.U32 R12, RZ, RZ, 0x5 ;  /* 0x00000005ff0c7424 */ /* 0x000fe200078e00ff */
[----:B------:R-:W-:-:S13]  /*1d160*/  IADD3 R2, P4, R14, R5, RZ ;  /* 0x000000050e027210 */ /* 0x000fda0007f9e0ff */
[----:B------:R-:W-:Y:S05]  /*1d170*/  WARPSYNC.COLLECTIVE R15, `(.L_x_4770) ;  /* 0x000000000f087348 */ /* 0x000fea0003c00000 */
[----:B------:R0:W1:Y:S02]  /*1d180*/  SHFL.IDX P6, R14, R13, R12, R11 ;  /* 0x0000000c0d0e7389 */ /* 0x00006400000c000b */
[----:B01----:R-:W-:Y:S01]  /*1d190*/  ENDCOLLECTIVE ;  /* 0x000000000000791b */ /* 0x003fe20003800000 */
.L_x_4770:
        /* <DEDUP_REMOVED lines=14> */
.L_x_4771:
[----:B------:R-:W-:Y:S05]  /*1d280*/  BRA `(.L_x_4772) ;  /* 0xffffffb800647947 */ /* 0x000fea000383ffff */
.L_x_4666:
        /* <DEDUP_REMOVED lines=8> */
.L_x_4774:
[----:B------:R-:W-:Y:S05]  /*1d310*/  BSYNC B0 ;  /* 0x0000000000007941 */ /* 0x000fea0003800000 */
.L_x_4773:
        /* <DEDUP_REMOVED lines=9> */
.L_x_4775:
[----:B------:R-:W-:Y:S02]  /*1d3b0*/  ULDC UR4, c[0x0][0xc3c] ;  /* 0x00030f0000047ab9 */ /* 0x000fe40000000800 */
[----:B------:R-:W-:-:S13]  /*1d3c0*/  ISETP.GE.OR P1, PT, R9, UR4, !P0 ;  /* 0x0000000409007c0c */ /* 0x000fda000c726670 */
[----:B------:R-:W0:Y:S08]  /*1d3d0*/  @!P1 LDC.64 R4, c[0x0][0xc80] ;  /* 0x00032000ff049b82 */ /* 0x000e300000000a00 */
[----:B------:R-:W1:Y:S01]  /*1d3e0*/  @!P1 LDC.64 R2, c[0x0][0xc78] ;  /* 0x00031e00ff029b82 */ /* 0x000e620000000a00 */
[----:B------:R-:W-:Y:S02]  /*1d3f0*/  IMAD.MOV.U32 R25, RZ, RZ, RZ ;  /* 0x000000ffff197224 */ /* 0x000fe400078e00ff */
[----:B------:R-:W-:-:S02]  /*1d400*/  IMAD.MOV.U32 R8, RZ, RZ, RZ ;  /* 0x000000ffff087224 */ /* 0x000fc400078e00ff */
[----:B------:R-:W-:Y:S02]  /*1d410*/  IMAD.MOV.U32 R11, RZ, RZ, RZ ;  /* 0x000000ffff0b7224 */ /* 0x000fe400078e00ff */
[----:B------:R-:W-:Y:S02]  /*1d420*/  IMAD.MOV.U32 R7, RZ, RZ, R14 ;  /* 0x000000ffff077224 */ /* 0x000fe400078e000e */
[----:B0-----:R-:W-:-:S06]  /*1d430*/  @!P1 IMAD.WIDE R4, R9, 0x4, R4 ;  /* 0x0000000409049825 */ /* 0x001fcc00078e0204 */
[----:B------:R-:W2:Y:S01]  /*1d440*/  @!P1 LDG.E R4, desc[UR36][R4.64] ;  /* 0x0000002404049981 */ /* 0x000ea2000c1e1900 */
[----:B-1----:R-:W-:-:S06]  /*1d450*/  @!P1 IMAD.WIDE R2, R9, 0x4, R2 ;  /* 0x0000000409029825 */ /* 0x002fcc00078e0202 */
        /* <DEDUP_REMOVED lines=12> */
.L_x_4776:
[----:B------:R-:W-:Y:S01]  /*1d520*/  IMAD.MOV.U32 R12, RZ, RZ, 0x2 ;  /* 0x00000002ff0c7424 */ /* 0x000fe200078e00ff */
[----:B------:R-:W-:-:S05]  /*1d530*/  SEL R6, R14, RZ, P1 ;  /* 0x000000ff0e067207 */ /* 0x000fca0000800000 */
[----:B------:R-:W-:-:S04]  /*1d540*/  IMAD.IADD R6, R13, 0x1, R6 ;  /* 0x000000010d067824 */ /* 0x000fc800078e0206 */
[----:B------:R-:W-:-:S07]  /*1d550*/  IMAD.MOV.U32 R13, RZ, RZ, R6 ;  /* 0x000000ffff0d7224 */ /* 0x000fce00078e0006 */
[----:B------:R-:W-:Y:S05]  /*1d560*/  WARPSYNC.COLLECTIVE R15, `(.L_x_4777) ;  /* 0x000000000f087348 */ /* 0x000fea0003c00000 */
[----:B------:R0:W1:Y:S02]  /*1d570*/  SHFL.UP P6, R14, R13, R12, R11 ;  /* 0x0400000c0d0e7389 */ /* 0x00006400000c000b */
[----:B01----:R-:W-:Y:S01]  /*1d580*/  ENDCOLLECTIVE ;  /* 0x000000000000791b */ /* 0x003fe20003800000 */
.L_x_4777:
[----:B------:R-:W-:Y:S01]  /*1d590*/  IMAD.MOV.U32 R12, RZ, RZ, 0x4 ;  /* 0x00000004ff0c7424 */ /* 0x000fe200078e00ff */
[----:B------:R-:W-:-:S05]  /*1d5a0*/  SEL R3, R14, RZ, P2 ;  /* 0x000000ff0e037207 */ /* 0x000fca0001000000 */
[----:B------:R-:W-:Y:S02]  /*1d5b0*/  IMAD.IADD R2, R6, 0x1, R3 ;  /* 0x0000000106027824 */ /* 0x000fe400078e0203 */
[----:B------:R-:W-:Y:S02]  /*1d5c0*/  IMAD.MOV.U32 R6, RZ, RZ, RZ ;  /* 0x000000ffff067224 */ /* 0x000fe400078e00ff */
[----:B------:R-:W-:-:S07]  /*1d5d0*/  IMAD.MOV.U32 R13, RZ, RZ, R2 ;  /* 0x000000ffff0d7224 */ /* 0x000fce00078e0002 */
[----:B------:R-:W-:Y:S05]  /*1d5e0*/  WARPSYNC.COLLECTIVE R15, `(.L_x_4778) ;  /* 0x000000000f087348 */ /* 0x000fea0003c00000 */
[----:B------:R0:W1:Y:S02]  /*1d5f0*/  SHFL.UP P6, R14, R13, R12, R11 ;  /* 0x0400000c0d0e7389 */ /* 0x00006400000c000b */
[----:B01----:R-:W-:Y:S01]  /*1d600*/  ENDCOLLECTIVE ;  /* 0x000000000000791b */ /* 0x003fe20003800000 */
.L_x_4778:
[----:B------:R-:W-:Y:S01]  /*1d610*/  IMAD.MOV.U32 R12, RZ, RZ, 0x8 ;  /* 0x00000008ff0c7424 */ /* 0x000fe200078e00ff */
[----:B------:R-:W-:-:S05]  /*1d620*/  SEL R3, R14, RZ, P3 ;  /* 0x000000ff0e037207 */ /* 0x000fca0001800000 */
[----:B------:R-:W-:-:S04]  /*1d630*/  IMAD.IADD R3, R2, 0x1, R3 ;  /* 0x0000000102037824 */ /* 0x000fc800078e0203 */
[----:B------:R-:W-:-:S07]  /*1d640*/  IMAD.MOV.U32 R13, RZ, RZ, R3 ;  /* 0x000000ffff0d7224 */ /* 0x000fce00078e0003 */
[----:B------:R-:W-:Y:S05]  /*1d650*/  WARPSYNC.COLLECTIVE R15, `(.L_x_4779) ;  /* 0x000000000f087348 */ /* 0x000fea0003c00000 */
[----:B------:R0:W1:Y:S02]  /*1d660*/  SHFL.UP P6, R14, R13, R12, R11 ;  /* 0x0400000c0d0e7389 */ /* 0x00006400000c000b */
[----:B01----:R-:W-:Y:S01]  /*1d670*/  ENDCOLLECTIVE ;  /* 0x000000000000791b */ /* 0x003fe20003800000 */
.L_x_4779:
[----:B------:R-:W-:Y:S01]  /*1d680*/  IMAD.MOV.U32 R12, RZ, RZ, 0x10 ;  /* 0x00000010ff0c7424 */ /* 0x000fe200078e00ff */
[----:B------:R-:W-:-:S05]  /*1d690*/  SEL R4, R14, RZ, P4 ;  /* 0x000000ff0e047207 */ /* 0x000fca0002000000 */
[----:B------:R-:W-:-:S04]  /*1d6a0*/  IMAD.IADD R4, R3, 0x1, R4 ;  /* 0x0000000103047824 */ /* 0x000fc800078e0204 */
[----:B------:R-:W-:-:S07]  /*1d6b0*/  IMAD.MOV.U32 R13, RZ, RZ, R4 ;  /* 0x000000ffff0d7224 */ /* 0x000fce00078e0004 */
[----:B------:R-:W-:Y:S05]  /*1d6c0*/  WARPSYNC.COLLECTIVE R15, `(.L_x_4780) ;  /* 0x000000000f087348 */ /* 0x000fea0003c00000 */
[----:B------:R0:W1:Y:S02]  /*1d6d0*/  SHFL.UP P6, R14, R13, R12, R11 ;  /* 0x0400000c0d0e7389 */ /* 0x00006400000c000b */
[----:B01----:R-:W-:Y:S01]  /*1d6e0*/  ENDCOLLECTIVE ;  /* 0x000000000000791b */ /* 0x003fe20003800000 */
.L_x_4780:
        /* <DEDUP_REMOVED lines=8> */
.L_x_4781:
[----:B------:R-:W-:Y:S05]  /*1d770*/  BRA `(.L_x_4782) ;  /* 0xffffffb800787947 */ /* 0x000fea000383ffff */
.L_x_4669:
[----:B------:R-:W-:Y:S01]  /*1d780*/  BSSY B0, `(.L_x_4783) ;  /* 0x0000007000007945 */ /* 0x000fe20003800000 */
[----:B------:R-:W-:Y:S02]  /*1d790*/  IMAD.MOV.U32 R12, RZ, RZ, 0x1 ;  /* 0x00000001ff0c7424 */ /* 0x000fe400078e00ff */
[----:B------:R-:W-:Y:S02]  /*1d7a0*/  IMAD.MOV.U32 R11, RZ, RZ, RZ ;  /* 0x000000ffff0b7224 */ /* 0x000fe400078e00ff */
[----:B------:R-:W-:-:S07]  /*1d7b0*/  IMAD.MOV.U32 R15, RZ, RZ, -0x1 ;  /* 0xffffffffff0f7424 */ /* 0x000fce00078e00ff */
[----:B------:R-:W-:Y:S05]  /*1d7c0*/  WARPSYNC.COLLECTIVE R15, `(.L_x_4784) ;  /* 0x000000000f087348 */ /* 0x000fea0003c00000 */
[----:B------:R0:W1:Y:S02]  /*1d7d0*/  SHFL.UP P6, R14, R13, R12, R11 ;  /* 0x0400000c0d0e7389 */ /* 0x00006400000c000b */
[----:B01----:R-:W-:Y:S01]  /*1d7e0*/  ENDCOLLECTIVE ;  /* 0x000000000000791b */ /* 0x003fe20003800000 */
.L_x_4784:
[----:B------:R-:W-:Y:S05]  /*1d7f0*/  BSYNC B0 ;  /* 0x0000000000007941 */ /* 0x000fea0003800000 */
.L_x_4783:
        /* <DEDUP_REMOVED lines=8> */
.L_x_4785:
[----:B------:R-:W-:Y:S01]  /*1d880*/  IMAD.MOV.U32 R12, RZ, RZ, 0x4 ;  /* 0x00000004ff0c7424 */ /* 0x000fe200078e00ff */
[----:B------:R-:W-:-:S05]  /*1d890*/  SEL R2, R14, RZ, P2 ;  /* 0x000000ff0e027207 */ /* 0x000fca0001000000 */
[----:B------:R-:W-:-:S04]  /*1d8a0*/  IMAD.IADD R2, R13, 0x1, R2 ;  /* 0x000000010d027824 */ /* 0x000fc800078e0202 */
[----:B------:R-:W-:-:S07]  /*1d8b0*/  IMAD.MOV.U32 R13, RZ, RZ, R2 ;  /* 0x000000ffff0d7224 */ /* 0x000fce00078e0002 */
[----:B------:R-:W-:Y:S05]  /*1d8c0*/  WARPSYNC.COLLECTIVE R15, `(.L_x_4786) ;  /* 0x000000000f087348 */ /* 0x000fea0003c00000 */
[----:B------:R0:W1:Y:S02]  /*1d8d0*/  SHFL.UP P6, R14, R13, R12, R11 ;  /* 0x0400000c0d0e7389 */ /* 0x00006400000c000b */
[----:B01----:R-:W-:Y:S01]  /*1d8e0*/  ENDCOLLECTIVE ;  /* 0x000000000000791b */ /* 0x003fe20003800000 */
.L_x_4786:
[----:B------:R-:W-:Y:S01]  /*1d8f0*/  IMAD.MOV.U32 R12, RZ, RZ, 0x8 ;  /* 0x00000008ff0c7424 */ /* 0x000fe200078e00ff */
[----:B------:R-:W-:-:S05]  /*1d900*/  SEL R3, R14, RZ, P3 ;  /* 0x000000ff0e037207 */ /* 0x000fca0001800000 */
[----:B------:R-:W-:-:S04]  /*1d910*/  IMAD.IADD R3, R2, 0x1, R3 ;  /* 0x0000000102037824 */ /* 0x000fc800078e0203 */
[----:B------:R-:W-:-:S07]  /*1d920*/  IMAD.MOV.U32 R13, RZ, RZ, R3 ;  /* 0x000000ffff0d7224 */ /* 0x000fce00078e0003 */
[----:B------:R-:W-:Y:S05]  /*1d930*/  WARPSYNC.COLLECTIVE R15, `(.L_x_4787) ;  /* 0x000000000f087348 */ /* 0x000fea0003c00000 */
[----:B------:R0:W1:Y:S02]  /*1d940*/  SHFL.UP P6, R14, R13, R12, R11 ;  /* 0x0400000c0d0e7389 */ /* 0x00006400000c000b */
[----:B01----:R-:W-:Y:S01]  /*1d950*/  ENDCOLLECTIVE ;  /* 0x000000000000791b */ /* 0x003fe20003800000 */
.L_x_4787:
[----:B------:R-:W-:Y:S01]  /*1d960*/  IMAD.MOV.U32 R12, RZ, RZ, 0x10 ;  /* 0x00000010ff0c7424 */ /* 0x000fe200078e00ff */
[----:B------:R-:W-:-:S05]  /*1d970*/  SEL R4, R14, RZ, P4 ;  /* 0x000000ff0e047207 */ /* 0x000fca0002000000 */
[----:B------:R-:W-:-:S04]  /*1d980*/  IMAD.IADD R4, R3, 0x1, R4 ;  /* 0x0000000103047824 */ /* 0x000fc800078e0204 */
[----:B------:R-:W-:-:S07]  /*1d990*/  IMAD.MOV.U32 R13, RZ, RZ, R4 ;  /* 0x000000ffff0d7224 */ /* 0x000fce00078e0004 */
[----:B------:R-:W-:Y:S05]  /*1d9a0*/  WARPSYNC.COLLECTIVE R15, `(.L_x_4788) ;  /* 0x000000000f087348 */ /* 0x000fea0003c00000 */
[----:B------:R0:W1:Y:S02]  /*1d9b0*/  SHFL.UP P6, R14, R13, R12, R11 ;  /* 0x0400000c0d0e7389 */ /* 0x00006400000c000b */
[----:B01----:R-:W-:Y:S01]  /*1d9c0*/  ENDCOLLECTIVE ;  /* 0x000000000000791b */ /* 0x003fe20003800000 */
.L_x_4788:
        /* <DEDUP_REMOVED lines=8> */
.L_x_4789:
[----:B------:R-:W-:Y:S05]  /*1da50*/  BRA `(.L_x_4790) ;  /* 0xffffffb800647947 */ /* 0x000fea000383ffff */
.L_x_4671:
[----:B------:R-:W-:Y:S01]  /*1da60*/  BSSY B0, `(.L_x_4791) ;  /* 0x0000006000007945 */ /* 0x000fe20003800000 */
[----:B------:R-:W-:Y:S01]  /*1da70*/  PLOP3.LUT P6, PT, P6, PT, PT, 0x8, 0x0 ;  /* 0x000000000000781c */ /* 0x000fe200037ce170 */
[----:B------:R-:W-:-:S12]  /*1da80*/  IMAD.MOV.U32 R15, RZ, RZ, -0x1 ;  /* 0xffffffffff0f7424 */ /* 0x000fd800078e00ff */
[----:B0-----:R-:W-:Y:S05]  /*1da90*/  WARPSYNC.COLLECTIVE R15, `(.L_x_4792) ;  /* 0x000000000f087348 */ /* 0x001fea0003c00000 */
[----:B------:R-:W-:Y:S01]  /*1daa0*/  VOTE.ANY R14, PT, P6 ;  /* 0x00000000000e7806 */ /* 0x000fe200030e0100 */
[----:B0-----:R-:W-:Y:S06]  /*1dab0*/  ENDCOLLECTIVE ;  /* 0x000000000000791b */ /* 0x001fec0003800000 */
.L_x_4792:
[----:B------:R-:W-:Y:S05]  /*1dac0*/  BSYNC B0 ;  /* 0x0000000000007941 */ /* 0x000fea0003800000 */
.L_x_4791:
        /* <DEDUP_REMOVED lines=8> */
.L_x_4793:
[----:B------:R-:W-:Y:S02]  /*1db50*/  IMAD.IADD R27, R12, 0x1, R27 ;  /* 0x000000010c1b7824 */ /* 0x000fe400078e021b */
[----:B------:R-:W-:Y:S02]  /*1db60*/  IMAD.MOV.U32 R13, RZ, RZ, R8 ;  /* 0x000000ffff0d7224 */ /* 0x000fe400078e0008 */
[----:B------:R-:W-:-:S07]  /*1db70*/  IMAD.MOV.U32 R25, RZ, RZ, R14 ;  /* 0x000000ffff197224 */ /* 0x000fce00078e000e */
[----:B------:R-:W-:Y:S05]  /*1db80*/  WARPSYNC.COLLECTIVE R15, `(.L_x_4794) ;  /* 0x000000000f087348 */ /* 0x000fea0003c00000 */
[----:B------:R0:W1:Y:S02]  /*1db90*/  SHFL.IDX P6, R14, R13, R12, R11 ;  /* 0x0000000c0d0e7389 */ /* 0x00006400000c000b */
[----:B01----:R-:W-:Y:S01]  /*1dba0*/  ENDCOLLECTIVE ;  /* 0x000000000000791b */ /* 0x003fe20003800000 */
.L_x_4794:
[----:B------:R-:W-:Y:S01]  /*1dbb0*/  IMAD.MOV.U32 R8, RZ, RZ, R14 ;  /* 0x000000ffff087224 */ /* 0x000fe200078e000e */
[----:B------:R-:W-:Y:S06]  /*1dbc0*/  BRA `(.L_x_4795) ;  /* 0xffffffb800487947 */ /* 0x000fec000383ffff */
.L_x_4673:
[----:B------:R-:W-:Y:S01]  /*1dbd0*/  BSSY B0, `(.L_x_4796) ;  /* 0x0000007000007945 */ /* 0x000fe20003800000 */
[----:B------:R-:W-:Y:S02]  /*1dbe0*/  IMAD.MOV.U32 R13, RZ, RZ, R2 ;  /* 0x000000ffff0d7224 */ /* 0x000fe400078e0002 */
[----:B------:R-:W-:Y:S02]  /*1dbf0*/  IMAD.MOV.U32 R11, RZ, RZ, 0x1f ;  /* 0x0000001fff0b7424 */ /* 0x000fe400078e00ff */
[----:B------:R-:W-:-:S07]  /*1dc00*/  IMAD.MOV.U32 R15, RZ, RZ, -0x1 ;  /* 0xffffffffff0f7424 */ /* 0x000fce00078e00ff */
[----:B0-23--:R-:W-:Y:S05]  /*1dc10*/  WARPSYNC.COLLECTIVE R15, `(.L_x_4797) ;  /* 0x000000000f087348 */ /* 0x00dfea0003c00000 */
[----:B------:R1:W4:Y:S02]  /*1dc20*/  SHFL.IDX P6, R14, R13, R12, R11 ;  /* 0x0000000c0d0e7389 */ /* 0x00032400000c000b */
[----:B01234-:R-:W-:Y:S01]  /*1dc30*/  ENDCOLLECTIVE ;  /* 0x000000000000791b */ /* 0x01ffe20003800000 */
.L_x_4797:
[----:B------:R-:W-:Y:S05]  /*1dc40*/  BSYNC B0 ;  /* 0x0000000000007941 */ /* 0x000fea0003800000 */
.L_x_4796:
[----:B------:R-:W-:Y:S01]  /*1dc50*/  IMAD.MOV.U32 R6, RZ, RZ, R14 ;  /* 0x000000ffff067224 */ /* 0x000fe200078e000e */
[----:B------:R-:W-:Y:S06]  /*1dc60*/  BRA `(.L_x_4672) ;  /* 0xffffffb800387947 */ /* 0x000fec000383ffff */
.L_x_4679:
[----:B0-----:R0:W1:Y:S02]  /*1dc70*/  SYNCS.PHASECHK.TRANS64.TRYWAIT P0, [R4+URZ+0x30820], R0 ;  /* 0x03082000040075a7 */ /* 0x001064000800017f */
[----:B-1----:R-:W-:Y:S05]  /*1dc80*/  @!P0 NANOSLEEP.SYNCS 0x989680 ;  /* 0x009896800000895d */ /* 0x002fea0003900000 */
[----:B------:R-:W1:Y:S02]  /*1dc90*/  @!P0 SYNCS.PHASECHK.TRANS64 P0, [R4+URZ+0x30820], R0 ;  /* 0x03082000040085a7 */ /* 0x000e64000800007f */
[----:B-1----:R-:W-:Y:S05]  /*1dca0*/  @!P0 BRA `(.L_x_4679) ;  /* 0xfffffffc00f08947 */ /* 0x002fea000383ffff */
[----:B------:R-:W-:Y:S05]  /*1dcb0*/  BRA `(.L_x_4798) ;  /* 0xffffffc000907947 */ /* 0x000fea000383ffff */
.L_x_4680:
        /* <DEDUP_REMOVED lines=11> */
.L_x_4800:
[----:B------:R-:W-:Y:S05]  /*1dd70*/  BSYNC B0 ;  /* 0x0000000000007941 */ /* 0x000fea0003800000 */
.L_x_4799:
[----:B------:R-:W-:Y:S05]  /*1dd80*/  BRA `(.L_x_4801) ;  /* 0xffffffc000787947 */ /* 0x000fea000383ffff */
.L_x_4683:
[----:B------:R-:W-:Y:S01]  /*1dd90*/  BSSY B1, `(.L_x_4802) ;  /* 0x0000006000017945 */ /* 0x000fe20003800000 */
[----:B------:R-:W-:-:S07]  /*1dda0*/  IMAD.MOV.U32 R15, RZ, RZ, -0x1 ;  /* 0xffffffffff0f7424 */ /* 0x000fce00078e00ff */
[----:B0-2---:R-:W-:Y:S05]  /*1ddb0*/  WARPSYNC.COLLECTIVE R15, `(.L_x_4803) ;  /* 0x000000000f0c7348 */ /* 0x005fea0003c00000 */
[----:B------:R-:W-:Y:S02]  /*1ddc0*/  ELECT P6, UR62, PT ;  /* 0x00000000003e782f */ /* 0x000fe400038c0000 */
[----:B------:R-:W-:Y:S01]  /*1ddd0*/  MOV R14, UR62 ;  /* 0x0000003e000e7c02 */ /* 0x000fe20008000f00 */
[----:B0-2---:R-:W-:Y:S10]  /*1dde0*/  ENDCOLLECTIVE ;  /* 0x000000000000791b */ /* 0x005ff40003800000 */
.L_x_4803:
[----:B------:R-:W-:Y:S05]  /*1ddf0*/  BSYNC B1 ;  /* 0x0000000000017941 */ /* 0x000fea0003800000 */
.L_x_4802:
[----:B------:R-:W-:Y:S05]  /*1de00*/  BRA `(.L_x_4804) ;  /* 0xffffffc000707947 */ /* 0x000fea000383ffff */
.L_x_4685:
[----:B0-----:R0:W1:Y:S02]  /*1de10*/  SYNCS.PHASECHK.TRANS64.TRYWAIT P1, [R5+URZ+0x30840], R0 ;  /* 0x03084000050075a7 */ /* 0x001064000802017f */
[----:B-1----:R-:W-:Y:S05]  /*1de20*/  @!P1 NANOSLEEP.SYNCS 0x989680 ;  /* 0x009896800000995d */ /* 0x002fea0003900000 */
[----:B------:R-:W1:Y:S02]  /*1de30*/  @!P1 SYNCS.PHASECHK.TRANS64 P1, [R5+URZ+0x30840], R0 ;  /* 0x03084000050095a7 */ /* 0x000e64000802007f */
[----:B-1----:R-:W-:Y:S05]  /*1de40*/  @!P1 BRA `(.L_x_4685) ;  /* 0xfffffffc00f09947 */ /* 0x002fea000383ffff */
[----:B------:R-:W-:Y:S05]  /*1de50*/  BRA `(.L_x_4805) ;  /* 0xffffffc000987947 */ /* 0x000fea000383ffff */
.L_x_4687:
[----:B-1----:R1:W3:Y:S02]  /*1de60*/  SYNCS.PHASECHK.TRANS64.TRYWAIT P1, [R23+URZ+0x30840], R2 ;  /* 0x03084002170075a7 */ /* 0x0022e4000802017f */
[----:B---3--:R-:W-:Y:S05]  /*1de70*/  @!P1 NANOSLEEP.SYNCS 0x989680 ;  /* 0x009896800000995d */ /* 0x008fea0003900000 */
[----:B------:R-:W3:Y:S02]  /*1de80*/  @!P1 SYNCS.PHASECHK.TRANS64 P1, [R23+URZ+0x30840], R2 ;  /* 0x03084002170095a7 */ /* 0x000ee4000802007f */
[----:B---3--:R-:W-:Y:S05]  /*1de90*/  @!P1 BRA `(.L_x_4687) ;  /* 0xfffffffc00f09947 */ /* 0x008fea000383ffff */
[----:B------:R-:W-:Y:S05]  /*1dea0*/  BRA `(.L_x_4806) ;  /* 0xffffffc000a47947 */ /* 0x000fea000383ffff */
.L_x_4689:
[----:B---3--:R3:W4:Y:S02]  /*1deb0*/  SYNCS.PHASECHK.TRANS64.TRYWAIT P1, [R5+URZ+0x30860], R0 ;  /* 0x03086000050075a7 */ /* 0x008724000802017f */
[----:B----4-:R-:W-:Y:S05]  /*1dec0*/  @!P1 NANOSLEEP.SYNCS 0x989680 ;  /* 0x009896800000995d */ /* 0x010fea0003900000 */
[----:B------:R-:W4:Y:S02]  /*1ded0*/  @!P1 SYNCS.PHASECHK.TRANS64 P1, [R5+URZ+0x30860], R0 ;  /* 0x03086000050095a7 */ /* 0x000f24000802007f */
[----:B----4-:R-:W-:Y:S05]  /*1dee0*/  @!P1 BRA `(.L_x_4689) ;  /* 0xfffffffc00f09947 */ /* 0x010fea000383ffff */
[----:B------:R-:W-:Y:S05]  /*1def0*/  BRA `(.L_x_4807) ;  /* 0xffffffc000a07947 */ /* 0x000fea000383ffff */
.L_x_4808:
        /* <DEDUP_REMOVED lines=16> */
.L_x_15983:


//--------------------- .text._ZN7cutlass13device_kernelIN5flash11enable_sm90INS1_16FlashAttnFwdSm90INS1_25CollectiveMainloopFwdSm90ILi2EN4cute5tupleIJNS5_1CILi1EEES8_S8_EEENS6_IJNS7_ILi128EEENS7_ILi96EEENS7_ILi192EEEEEELi192ENS_6half_tEfNS_4arch4Sm90ELb0ELb1ELb1ELb1ELb1ELb1ELb0ELb1ELb1ELb1ELb1ELb0EEENS1_21CollectiveEpilogueFwdINS6_IJSA_SC_SB_EEES9_SE_SG_Li256ELb1ELb1ELb1ELb0EEENS1_36VarlenDynamicPersistentTileSchedulerILi128ELi96ELi256ELi128ELb1ELb1ELb1ELb1ELb0ELb1EEEEEEEEEvNT_6ParamsE --------------------------
	.section	.text._ZN7cutlass13device_kernelIN5flash11enable_sm90INS1_16FlashAttnFwdSm90INS1_25CollectiveMainloopFwdSm90ILi2EN4cute5tupleIJNS5_1CILi1EEES8_S8_EEENS6_IJNS7_ILi128EEENS7_ILi96EEENS7_ILi192EEEEEELi192ENS_6half_tEfNS_4arch4Sm90ELb0ELb1ELb1ELb1ELb1ELb1ELb0ELb1ELb1ELb1ELb1ELb0EEENS1_21CollectiveEpilogueFwdINS6_IJSA_SC_SB_EEES9_SE_SG_Li256ELb1ELb1ELb1ELb0EEENS1_36VarlenDynamicPersistentTileSchedulerILi128ELi96ELi256ELi128ELb1ELb1ELb1ELb1ELb0ELb1EEEEEEEEEvNT_6ParamsE,"ax",@progbits
	.align	128
.text._ZN7cutlass13device_kernelIN5flash11enable_sm90INS1_16FlashAttnFwdSm90INS1_25CollectiveMainloopFwdSm90ILi2EN4cute5tupleIJNS5_1CILi1EEES8_S8_EEENS6_IJNS7_ILi128EEENS7_ILi96EEENS7_ILi192EEEEEELi192ENS_6half_tEfNS_4arch4Sm90ELb0ELb1ELb1ELb1ELb1ELb1ELb0ELb1ELb1ELb1ELb1ELb0EEENS1_21CollectiveEpilogueFwdINS6_IJSA_SC_SB_EEES9_SE_SG_Li256ELb1ELb1ELb1ELb0EEENS1_36VarlenDynamicPersistentTileSchedulerILi128ELi96ELi256ELi128ELb1ELb1ELb1ELb1ELb0ELb1EEEEEEEEEvNT_6ParamsE:
        .type           _ZN7cutlass13device_kernelIN5flash11enable_sm90INS1_16FlashAttnFwdSm90INS1_25CollectiveMainloopFwdSm90ILi2EN4cute5tupleIJNS5_1CILi1EEES8_S8_EEENS6_IJNS7_ILi128EEENS7_ILi96EEENS7_ILi192EEEEEELi192ENS_6half_tEfNS_4arch4Sm90ELb0ELb1ELb1ELb1ELb1ELb1ELb0ELb1ELb1ELb1ELb1ELb0EEENS1_21CollectiveEpilogueFwdINS6_IJSA_SC_SB_EEES9_SE_SG_Li256ELb1ELb1ELb1ELb0EEENS1_36VarlenDynamicPersistentTileSchedulerILi128ELi96ELi256ELi128ELb1ELb1ELb1ELb1ELb0ELb1EEEEEEEEEvNT_6ParamsE,@function
        .size           _ZN7cutlass13device_kernelIN5flash11enable_sm90INS1_16FlashAttnFwdSm90INS1_25CollectiveMainloopFwdSm90ILi2EN4cute5tupleIJNS5_1CILi1EEES8_S8_EEENS6_IJNS7_ILi128EEENS7_ILi96EEENS7_ILi192EEEEEELi192ENS_6half_tEfNS_4arch4Sm90ELb0ELb1ELb1ELb1ELb1ELb1ELb0ELb1ELb1ELb1ELb1ELb0EEENS1_21CollectiveEpilogueFwdINS6_IJSA_SC_SB_EEES9_SE_SG_Li256ELb1ELb1ELb1ELb0EEENS1_36VarlenDynamicPersistentTileSchedulerILi128ELi96ELi256ELi128ELb1ELb1ELb1ELb1ELb0ELb1EEEEEEEEEvNT_6ParamsE,(.L_x_15984 - _ZN7cutlass13device_kernelIN5flash11enable_sm90INS1_16FlashAttnFwdSm90INS1_25CollectiveMainloopFwdSm90ILi2EN4cute5tupleIJNS5_1CILi1EEES8_S8_EEENS6_IJNS7_ILi128EEENS7_ILi96EEENS7_ILi192EEEEEELi192ENS_6half_tEfNS_4arch4Sm90ELb0ELb1ELb1ELb1ELb1ELb1ELb0ELb1ELb1ELb1ELb1ELb0EEENS1_21CollectiveEpilogueFwdINS6_IJSA_SC_SB_EEES9_SE_SG_Li256ELb1ELb1ELb1ELb0EEENS1_36VarlenDynamicPersistentTileSchedulerILi128ELi96ELi256ELi128ELb1ELb1ELb1ELb1ELb0ELb1EEEEEEEEEvNT_6ParamsE)
        .other          _ZN7cutlass13device_kernelIN5flash11enable_sm90INS1_16FlashAttnFwdSm90INS1_25CollectiveMainloopFwdSm90ILi2EN4cute5tupleIJNS5_1CILi1EEES8_S8_EEENS6_IJNS7_ILi128EEENS7_ILi96EEENS7_ILi192EEEEEELi192ENS_6half_tEfNS_4arch4Sm90ELb0ELb1ELb1ELb1ELb1ELb1ELb0ELb1ELb1ELb1ELb1ELb0EEENS1_21CollectiveEpilogueFwdINS6_IJSA_SC_SB_EEES9_SE_SG_Li256ELb1ELb1ELb1ELb0EEENS1_36VarlenDynamicPersistentTileSchedulerILi128ELi96ELi256ELi128ELb1ELb1ELb1ELb1ELb0ELb1EEEEEEEEEvNT_6ParamsE,@"STO_CUDA_ENTRY STV_DEFAULT"
_ZN7cutlass13device_kernelIN5flash11enable_sm90INS1_16FlashAttnFwdSm90INS1_25CollectiveMainloopFwdSm90ILi2EN4cute5tupleIJNS5_1CILi1EEES8_S8_EEENS6_IJNS7_ILi128EEENS7_ILi96EEENS7_ILi192EEEEEELi192ENS_6half_tEfNS_4arch4Sm90ELb0ELb1ELb1ELb1ELb1ELb1ELb0ELb1ELb1ELb1ELb1ELb0EEENS1_21CollectiveEpilogueFwdINS6_IJSA_SC_SB_EEES9_SE_SG_Li256ELb1ELb1ELb1ELb0EEENS1_36VarlenDynamicPersistentTileSchedulerILi128ELi96ELi256ELi128ELb1ELb1ELb1ELb1ELb0ELb1EEEEEEEEEvNT_6ParamsE:
        /* <DEDUP_REMOVED lines=18> */
.L_x_4810:
[----:B------:R-:W-:Y:S05]  /*0120*/  BSYNC B0 ;  /* 0x0000000000007941 */ /* 0x000fea0003800000 */
.L_x_4809:
        /* <DEDUP_REMOVED lines=41> */
.L_x_4811:
        /* <DEDUP_REMOVED lines=22> */
.L_x_4812:
        /* <DEDUP_REMOVED lines=18> */
.L_x_4813:
        /* <DEDUP_REMOVED lines=22> */
.L_x_4814:
        /* <DEDUP_REMOVED lines=22> */
.L_x_4815:
        /* <DEDUP_REMOVED lines=10> */
.L_x_4818:
[----:B------:R-:W-:-:S08]  /*09a0*/  NOP ;  /* 0x0000000000007918 */ /* 0x000fd00000000000 */
[----:B------:R-:W1:Y:S02]  /*09b0*/  USETMAXREG.TRY_ALLOC.CTAPOOL UP0, 0xe8 ;  /* 0x000000e8000079c8 */ /* 0x000e640008000600 */
[----:B-1----:R-:W-:-:S13]  /*09c0*/  PLOP3.LUT P0, PT, PT, PT, UP0, 0x80, 0x0 ;  /* 0x000000000000781c */ /* 0x002fda0003f0f008 */
[----:B------:R-:W-:Y:S05]  /*09d0*/  @!P0 BRA `(.L_x_4818) ;  /* 0xfffffffc00f08947 */ /* 0x000fea000383ffff */
[----:B------:R-:W1:Y:S08]  /*09e0*/  S2UR UR4, SR_CgaCtaId ;  /* 0x00000000000479c3 */ /* 0x000e700000008800 */
[----:B------:R-:W-:Y:S06]  /*09f0*/  BAR.ARV 0x8, 0x180 ;  /* 0x0206000000007b1d */ /* 0x000fec0000002000 */
[----:B0-----:R-:W-:-:S02]  /*0a00*/  MOV R3, 0x400 ;  /* 0x0000040000037802 */ /* 0x001fc40000000f00 */
[----:B------:R-:W-:Y:S01]  /*0a10*/  BAR.SYNC.DEFER_BLOCKING 0x5, 0x180 ;  /* 0x0146000000007b1d */ /* 0x000fe20000010000 */
[----:B-1----:R-:W-:-:S05]  /*0a20*/  IMAD.U32 R204, RZ, RZ, UR4 ;  /* 0x00000004ffcc7e24 */ /* 0x002fca000f8e00ff */
[----:B------:R-:W-:Y:S01]  /*0a30*/  ULDC UR4, c[0x0][0xc3c] ;  /* 0x00030f0000047ab9 */ /* 0x000fe20000000800 */
[----:B------:R-:W-:-:S05]  /*0a40*/  LEA R2, R204, R3, 0x18 ;  /* 0x00000003cc027211 */ /* 0x000fca00078ec0ff */
[----:B------:R-:W0:Y:S01]  /*0a50*/  LDS.128 R28, [R2+0x308d0] ;  /* 0x0308d000021c7984 */ /* 0x000e220000000c00 */
[----:B------:R-:W-:Y:S06]  /*0a60*/  BAR.ARV 0x4, 0x180 ;  /* 0x0106000000007b1d */ /* 0x000fec0000002000 */
[----:B0-----:R-:W-:-:S13]  /*0a70*/  ISETP.GE.AND P0, PT, R31, UR4, PT ;  /* 0x000000041f007c0c */ /* 0x001fda000bf06270 */
[----:B------:R-:W-:Y:S05]  /*0a80*/  @P0 BRA `(.L_x_4819) ;  /* 0x000002d400a00947 */ /* 0x000fea0003800000 */
[----:B------:R-:W2:Y:S01]  /*0a90*/  LDL R4, [R1+0x68] ;  /* 0x0000680001047983 */ /* 0x000ea20000100800 */
[----:B------:R-:W-:Y:S01]  /*0aa0*/  VIADD R0, R0, 0xffffff80 ;  /* 0xffffff8000007836 */ /* 0x000fe20000000000 */
[----:B------:R-:W-:Y:S01]  /*0ab0*/  R2UR UR4, R2 ;  /* 0x00000000020472ca */ /* 0x000fe200000e0000 */
[----:B------:R-:W-:Y:S02]  /*0ac0*/  IMAD.MOV.U32 R17, RZ, RZ, RZ ;  /* 0x000000ffff117224 */ /* 0x000fe400078e00ff */
[----:B------:R-:W-:Y:S01]  /*0ad0*/  IMAD.MOV.U32 R220, RZ, RZ, RZ ;  /* 0x000000ffffdc7224 */ /* 0x000fe200078e00ff */
[----:B------:R-:W-:Y:S01]  /*0ae0*/  SHF.R.S32.HI R3, RZ, 0x1f, R0 ;  /* 0x0000001fff037819 */ /* 0x000fe20000011400 */
[----:B------:R-:W-:Y:S02]  /*0af0*/  IMAD.MOV.U32 R198, RZ, RZ, RZ ;  /* 0x000000ffffc67224 */ /* 0x000fe400078e00ff */
[----:B------:R-:W-:Y:S01]  /*0b00*/  IMAD.MOV.U32 R193, RZ, RZ, RZ ;  /* 0x000000ffffc17224 */ /* 0x000fe200078e00ff */
[----:B------:R-:W-:-:S04]  /*0b10*/  LEA.HI R6, R3, R0, RZ, 0x4 ;  /* 0x0000000003067211 */ /* 0x000fc800078f20ff */
[----:B------:R-:W-:Y:S01]  /*0b20*/  SHF.R.S32.HI R7, RZ, 0x4, R6 ;  /* 0x00000004ff077819 */ /* 0x000fe20000011406 */
[----:B------:R-:W-:Y:S01]  /*0b30*/  UIADD3 UR4, UR4, 0x12400, URZ ;  /* 0x0001240004047890 */ /* 0x000fe2000fffe03f */
[----:B--2---:R-:W-:Y:S02]  /*0b40*/  R2UR UR5, R4 ;  /* 0x00000000040572ca */ /* 0x004fe400000e0000 */
[----:B------:R-:W-:-:S04]  /*0b50*/  LEA.HI R4, R3, R0, RZ, 0x7 ;  /* 0x0000000003047211 */ /* 0x000fc800078f38ff */
[----:B------:R-:W-:-:S05]  /*0b60*/  LOP3.LUT R5, R4, 0xffffff80, RZ, 0xc0, !PT ;  /* 0xffffff8004057812 */ /* 0x000fca00078ec0ff */
[----:B------:R-:W-:Y:S01]  /*0b70*/  IMAD.IADD R15, R0, 0x1, -R5 ;  /* 0x00000001000f7824 */ /* 0x000fe200078e0a05 */
[----:B------:R-:W-:Y:S01]  /*0b80*/  LEA.HI R5, R6, R7, RZ, 0x1 ;  /* 0x0000000706057211 */ /* 0x000fe200078f08ff */
[----:B------:R-:W-:-:S03]  /*0b90*/  ULOP3.LUT UR5, UR5, 0x1, URZ, 0xfc, !UPT ;  /* 0x0000000105057892 */ /* 0x000fc6000f8efc3f */
[----:B------:R-:W-:Y:S01]  /*0ba0*/  SHF.R.S32.HI R10, RZ, 0x1f, R15 ;  /* 0x0000001fff0a7819 */ /* 0x000fe2000001140f */
[----:B------:R-:W-:Y:S03]  /*0bb0*/  STL [R1+0x5c], R15 ;  /* 0x00005c0f01007387 */ /* 0x000fe60000100800 */
[CC--:B------:R-:W-:Y:S02]  /*0bc0*/  LEA.HI R11, R10.reuse, R15.reuse, RZ, 0x2 ;  /* 0x0000000f0a0b7211 */ /* 0x0c0fe400078f10ff */
[----:B------:R-:W-:Y:S02]  /*0bd0*/  LEA.HI R10, R10, R15, RZ, 0x5 ;  /* 0x0000000f0a0a7211 */ /* 0x000fe400078f28ff */
[--C-:B------:R-:W-:Y:S02]  /*0be0*/  SHF.R.S32.HI R9, RZ, 0x2, R11.reuse ;  /* 0x00000002ff097819 */ /* 0x100fe4000001140b */
[----:B------:R-:W-:-:S02]  /*0bf0*/  SHF.R.S32.HI R8, RZ, 0x1f, R11 ;  /* 0x0000001fff087819 */ /* 0x000fc4000001140b */
[----:B------:R-:W-:Y:S02]  /*0c00*/  SHF.R.S32.HI R10, RZ, 0x5, R10 ;  /* 0x00000005ff0a7819 */ /* 0x000fe4000001140a */
[----:B------:R-:W-:Y:S02]  /*0c10*/  LEA.HI R12, R8, R9, RZ, 0x3 ;  /* 0x00000009080c7211 */ /* 0x000fe400078f18ff */
[----:B------:R-:W-:Y:S02]  /*0c20*/  LOP3.LUT R8, R5, 0x1ffffffe, RZ, 0xc0, !PT ;  /* 0x1ffffffe05087812 */ /* 0x000fe400078ec0ff */
[----:B------:R-:W-:Y:S02]  /*0c30*/  LOP3.LUT R12, R12, 0xfffffff8, RZ, 0xc0, !PT ;  /* 0xfffffff80c0c7812 */ /* 0x000fe400078ec0ff */
[----:B------:R-:W-:Y:S01]  /*0c40*/  SHF.R.S32.HI R5, RZ, 0x7, R4 ;  /* 0x00000007ff057819 */ /* 0x000fe20000011404 */
[----:B------:R-:W-:Y:S01]  /*0c50*/  IMAD.IADD R8, R7, 0x1, -R8 ;  /* 0x0000000107087824 */ /* 0x000fe200078e0a08 */
[----:B------:R-:W-:-:S02]  /*0c60*/  IADD3 R13, R9, -R12, RZ ;  /* 0x8000000c090d7210 */ /* 0x000fc40007ffe0ff */
[CC--:B------:R-:W-:Y:S02]  /*0c70*/  LEA.HI R7, R3.reuse, R0.reuse, RZ, 0x5 ;  /* 0x0000000003077211 */ /* 0x0c0fe400078f28ff */
[----:B------:R-:W-:Y:S01]  /*0c80*/  LEA.HI R9, R3, R0, RZ, 0x2 ;  /* 0x0000000003097211 */ /* 0x000fe200078f10ff */
[----:B------:R-:W-:Y:S01]  /*0c90*/  IMAD R13, R10, 0x10, R13 ;  /* 0x000000100a0d7824 */ /* 0x000fe200078e020d */
[----:B------:R-:W-:Y:S02]  /*0ca0*/  LOP3.LUT R3, R6, 0x3fffff0, RZ, 0xc0, !PT ;  /* 0x03fffff006037812 */ /* 0x000fe400078ec0ff */
[----:B------:R-:W-:Y:S02]  /*0cb0*/  LEA.HI R6, R4, R5, RZ, 0x1 ;  /* 0x0000000504067211 */ /* 0x000fe400078f08ff */
[----:B------:R-:W-:Y:S01]  /*0cc0*/  SHF.R.S32.HI R4, RZ, 0x5, R7 ;  /* 0x00000005ff047819 */ /* 0x000fe20000011407 */
[----:B------:R-:W-:Y:S01]  /*0cd0*/  IMAD.IADD R3, R0, 0x1, -R3 ;  /* 0x0000000100037824 */ /* 0x000fe200078e0a03 */
[----:B------:R-:W-:-:S02]  /*0ce0*/  LOP3.LUT R6, R6, 0x3fffffe, RZ, 0xc0, !PT ;  /* 0x03fffffe06067812 */ /* 0x000fc400078ec0ff */
[----:B------:R-:W-:Y:S01]  /*0cf0*/  LOP3.LUT R7, R9, 0xfffffffc, RZ, 0xc0, !PT ;  /* 0xfffffffc09077812 */ /* 0x000fe200078ec0ff */
[C---:B------:R-:W-:Y:S01]  /*0d00*/  IMAD R3, R4.reuse, 0x10, R3 ;  /* 0x0000001004037824 */ /* 0x040fe200078e0203 */
[----:B------:R-:W-:Y:S01]  /*0d10*/  SHF.R.S32.HI R219, RZ, 0x2, R9 ;  /* 0x00000002ffdb7819 */ /* 0x000fe20000011409 */
[----:B------:R-:W-:Y:S01]  /*0d20*/  IMAD.IADD R6, R5, 0x1, -R6 ;  /* 0x0000000105067824 */ /* 0x000fe200078e0a06 */
[----:B------:R-:W-:Y:S01]  /*0d30*/  SHF.L.U32 R4, R4, 0x9, RZ ;  /* 0x0000000904047819 */ /* 0x000fe200000006ff */
[----:B------:R-:W-:Y:S01]  /*0d40*/  IMAD.IADD R7, R0, 0x1, -R7 ;  /* 0x0000000100077824 */ /* 0x000fe200078e0a07 */
[----:B------:R-:W-:Y:S01]  /*0d50*/  LOP3.LUT R11, R11, 0x7ffffffc, RZ, 0xc0, !PT ;  /* 0x7ffffffc0b0b7812 */ /* 0x000fe200078ec0ff */
[----:B------:R-:W-:Y:S01]  /*0d60*/  IMAD.U32 R0, RZ, RZ, UR5 ;  /* 0x00000005ff007e24 */ /* 0x000fe2000f8e00ff */
[----:B------:R-:W-:Y:S01]  /*0d70*/  LEA R14, R6, R13, 0x6 ;  /* 0x0000000d060e7211 */ /* 0x000fe200078e30ff */
[----:B------:R-:W-:Y:S02]  /*0d80*/  IMAD.U32 R6, RZ, RZ, UR4 ;  /* 0x00000004ff067e24 */ /* 0x000fe4000f8e00ff */
[----:B------:R-:W-:Y:S01]  /*0d90*/  IMAD R8, R3, 0x8, R8 ;  /* 0x0000000803087824 */ /* 0x000fe200078e0208 */
[----:B------:R-:W-:Y:S01]  /*0da0*/  LEA.HI R3, R7, R7, RZ, 0x1 ;  /* 0x0000000707037211 */ /* 0x000fe200078f08ff */
[----:B------:R-:W-:Y:S01]  /*0db0*/  STL [R1+0x60], R14 ;  /* 0x0000600e01007387 */ /* 0x000fe20000100800 */
[----:B------:R-:W-:-:S02]  /*0dc0*/  VIADD R5, R219, 0x40 ;  /* 0x00000040db057836 */ /* 0x000fc40000000000 */
[----:B------:R-:W-:Y:S01]  /*0dd0*/  IMAD.SHL.U32 R196, R7, 0x4, RZ ;  /* 0x0000000407c47824 */ /* 0x000fe200078e00ff */
[----:B------:R-:W-:Y:S01]  /*0de0*/  STL [R1+0x50], RZ ;  /* 0x000050ff01007387 */ /* 0x000fe20000100800 */
[----:B------:R-:W-:Y:S02]  /*0df0*/  IMAD.SHL.U32 R226, R5, 0x40, RZ ;  /* 0x0000004005e27824 */ /* 0x000fe400078e00ff */
[C---:B------:R-:W-:Y:S01]  /*0e00*/  VIADD R221, R196.reuse, 0x40 ;  /* 0x00000040c4dd7836 */ /* 0x040fe20000000000 */
[----:B------:R0:W-:Y:S01]  /*0e10*/  STL [R1+0x3c], R0 ;  /* 0x00003c0001007387 */ /* 0x0001e20000100800 */
[----:B------:R-:W-:Y:S01]  /*0e20*/  IMAD.IADD R11, R15, 0x1, -R11 ;  /* 0x000000010f0b7824 */ /* 0x000fe200078e0a0b */
[C---:B------:R-:W-:Y:S01]  /*0e30*/  IADD3 R222, R196.reuse, 0x20, RZ ;  /* 0x00000020c4de7810 */ /* 0x040fe20007ffe0ff */
[----:B------:R-:W-:Y:S01]  /*0e40*/  IMAD.IADD R194, R196, 0x1, R221 ;  /* 0x00000001c4c27824 */ /* 0x000fe200078e02dd */
[----:B------:R1:W-:Y:S01]  /*0e50*/  STL [R1+0x58], R6 ;  /* 0x0000580601007387 */ /* 0x0003e20000100800 */
[----:B------:R-:W-:Y:S01]  /*0e60*/  LOP3.LUT R226, R226, 0x1c0, RZ, 0xc0, !PT ;  /* 0x000001c0e2e27812 */ /* 0x000fe200078ec0ff */
[----:B------:R-:W-:Y:S01]  /*0e70*/  IMAD.SHL.U32 R18, R7, 0x8, RZ ;  /* 0x0000000807127824 */ /* 0x000fe200078e00ff */
[----:B------:R-:W-:Y:S01]  /*0e80*/  SHF.L.U32 R227, R11, 0x1, RZ ;  /* 0x000000010be37819 */ /* 0x000fe200000006ff */
[----:B------:R2:W-:Y:S01]  /*0e90*/  STL [R1+0x30], R4 ;  /* 0x0000300401007387 */ /* 0x0005e20000100800 */
[----:B------:R-:W-:Y:S01]  /*0ea0*/  IMAD.IADD R195, R196, 0x1, R222 ;  /* 0x00000001c4c37824 */ /* 0x000fe200078e02de */
[----:B0-----:R-:W-:Y:S01]  /*0eb0*/  SHF.R.S32.HI R0, RZ, 0x1f, R9 ;  /* 0x0000001fff007819 */ /* 0x001fe20000011409 */
[----:B------:R-:W-:Y:S01]  /*0ec0*/  VIADD R23, R18, 0x60 ;  /* 0x0000006012177836 */ /* 0x000fe20000000000 */
[C---:B------:R-:W-:Y:S01]  /*0ed0*/  IADD3 R25, R227.reuse, 0x38, RZ ;  /* 0x00000038e3197810 */ /* 0x040fe20007ffe0ff */
[C---:B------:R-:W-:Y:S01]  /*0ee0*/  VIADD R34, R227.reuse, 0x8 ;  /* 0x00000008e3227836 */ /* 0x040fe20000000000 */
[----:B------:R-:W-:Y:S01]  /*0ef0*/  LEA.HI R0, R0, R219, RZ, 0x3 ;  /* 0x000000db00007211 */ /* 0x000fe200078f18ff */
[C---:B------:R-:W-:Y:S01]  /*0f00*/  VIADD R32, R227.reuse, 0x18 ;  /* 0x00000018e3207836 */ /* 0x040fe20000000000 */
[----:B-1----:R-:W-:Y:S01]  /*0f10*/  SHF.R.U32.HI R6, RZ, 0x3, R226 ;  /* 0x00000003ff067819 */ /* 0x002fe200000116e2 */
[----:B------:R-:W-:Y:S01]  /*0f20*/  VIADD R26, R227, 0x30 ;  /* 0x00000030e31a7836 */ /* 0x000fe20000000000 */
[----:B--2---:R-:W-:Y:S01]  /*0f30*/  LOP3.LUT R4, R3, 0x1ffffffe, RZ, 0xc0, !PT ;  /* 0x1ffffffe03047812 */ /* 0x004fe200078ec0ff */
[C---:B------:R-:W-:Y:S01]  /*0f40*/  VIADD R21, R227.reuse, 0x48 ;  /* 0x00000048e3157836 */ /* 0x040fe20000000000 */
[----:B------:R-:W-:Y:S01]  /*0f50*/  SHF.R.S32.HI R3, RZ, 0x1f, R5 ;  /* 0x0000001fff037819 */ /* 0x000fe20000011405 */
[C---:B------:R-:W-:Y:S01]  /*0f60*/  VIADD R15, R227.reuse, 0x60 ;  /* 0x00000060e30f7836 */ /* 0x040fe20000000000 */
[----:B------:R-:W-:Y:S01]  /*0f70*/  LOP3.LUT R0, R0, 0xfffffff8, RZ, 0xc0, !PT ;  /* 0xfffffff800007812 */ /* 0x000fe200078ec0ff */
[----:B------:R-:W-:Y:S01]  /*0f80*/  VIADD R11, R227, 0x78 ;  /* 0x00000078e30b7836 */ /* 0x000fe20000000000 */
[----:B------:R-:W-:Y:S01]  /*0f90*/  LEA.HI R3, R3, R5, RZ, 0x3 ;  /* 0x0000000503037211 */ /* 0x000fe200078f18ff */
[----:B------:R-:W-:Y:S01]  /*0fa0*/  IMAD.IADD R4, R7, 0x1, -R4 ;  /* 0x0000000107047824 */ /* 0x000fe200078e0a04 */
[----:B------:R-:W-:Y:S01]  /*0fb0*/  SHF.R.S32.HI R6, RZ, 0x1f, R195 ;  /* 0x0000001fff067819 */ /* 0x000fe200000114c3 */
[----:B------:R-:W-:Y:S01]  /*0fc0*/  IMAD.IADD R0, R219, 0x1, -R0 ;  /* 0x00000001db007824 */ /* 0x000fe200078e0a00 */
[----:B------:R-:W-:Y:S01]  /*0fd0*/  IADD3 R12, R227, 0x70, RZ ;  /* 0x00000070e30c7810 */ /* 0x000fe20007ffe0ff */
[----:B------:R-:W-:Y:S01]  /*0fe0*/  IMAD.SHL.U32 R5, R3, 0x40, RZ ;  /* 0x0000004003057824 */ /* 0x000fe200078e00ff */
[----:B------:R-:W-:Y:S01]  /*0ff0*/  LEA.HI R6, R6, R195, RZ, 0x3 ;  /* 0x000000c306067211 */ /* 0x000fe200078f18ff */
[----:B------:R-:W-:Y:S01]  /*1000*/  IMAD.SHL.U32 R3, R8, 0x8, RZ ;  /* 0x0000000808037824 */ /* 0x000fe200078e00ff */
[----:B------:R-:W-:Y:S01]  /*1010*/  SHF.R.S32.HI R19, RZ, 0x1f, R18 ;  /* 0x0000001fff137819 */ /* 0x000fe20000011412 */
[----:B------:R-:W-:Y:S01]  /*1020*/  IMAD.SHL.U32 R0, R0, 0x40, RZ ;  /* 0x0000004000007824 */ /* 0x000fe200078e00ff */
[----:B------:R-:W-:Y:S01]  /*1030*/  SHF.R.S32.HI R202, RZ, 0x3, R6 ;  /* 0x00000003ffca7819 */ /* 0x000fe20000011406 */
[C---:B------:R-:W-:Y:S01]  /*1040*/  VIADD R8, R227.reuse, 0x90 ;  /* 0x00000090e3087836 */ /* 0x040fe20000000000 */
[----:B------:R0:W-:Y:S01]  /*1050*/  STL [R1+0x64], R3 ;  /* 0x0000640301007387 */ /* 0x0001e20000100800 */
[C---:B------:R-:W-:Y:S01]  /*1060*/  VIADD R33, R227.reuse, 0x10 ;  /* 0x00000010e3217836 */ /* 0x040fe20000000000 */
[----:B------:R-:W-:Y:S01]  /*1070*/  LOP3.LUT R229, R0, 0x1c0, RZ, 0xc0, !PT ;  /* 0x000001c000e57812 */ /* 0x000fe200078ec0ff */
[----:B------:R-:W-:Y:S01]  /*1080*/  VIADD R28, R227, 0x20 ;  /* 0x00000020e31c7836 */ /* 0x000fe20000000000 */
[----:B------:R-:W-:Y:S01]  /*1090*/  LOP3.LUT R0, R5, 0xfffffe00, RZ, 0xc0, !PT ;  /* 0xfffffe0005007812 */ /* 0x000fe200078ec0ff */
[C---:B------:R-:W-:Y:S01]  /*10a0*/  VIADD R20, R227.reuse, 0x50 ;  /* 0x00000050e3147836 */ /* 0x040fe20000000000 */
[----:B------:R-:W-:Y:S01]  /*10b0*/  IADD3 R225, R196, 0x50, RZ ;  /* 0x00000050c4e17810 */ /* 0x000fe20007ffe0ff */
[C---:B------:R-:W-:Y:S01]  /*10c0*/  VIADD R13, R227.reuse, 0x68 ;  /* 0x00000068e30d7836 */ /* 0x040fe20000000000 */
[----:B------:R-:W-:Y:S01]  /*10d0*/  SHF.R.S32.HI R217, RZ, 0x1f, R23 ;  /* 0x0000001fffd97819 */ /* 0x000fe20000011417 */
[----:B------:R1:W-:Y:S01]  /*10e0*/  STL [R1+0x34], R0 ;  /* 0x0000340001007387 */ /* 0x0003e20000100800 */
[----:B0-----:R-:W-:Y:S01]  /*10f0*/  SHF.R.S32.HI R3, RZ, 0x1f, R194 ;  /* 0x0000001fff037819 */ /* 0x001fe200000114c2 */
[C---:B------:R-:W-:Y:S01]  /*1100*/  VIADD R6, R227.reuse, 0xb0 ;  /* 0x000000b0e3067836 */ /* 0x040fe20000000000 */
[----:B------:R-:W-:Y:S01]  /*1110*/  SHF.R.S32.HI R6, RZ, 0x1f, R33 ;  /* 0x0000001fff067819 */ /* 0x000fe20000011421 */
[----:B------:R-:W-:Y:S01]  /*1120*/  VIADD R10, R227, 0x80 ;  /* 0x00000080e30a7836 */ /* 0x000fe20000000000 */
[----:B------:R-:W-:Y:S01]  /*1130*/  LEA.HI R3, R3, R194, RZ, 0x3 ;  /* 0x000000c203037211 */ /* 0x000fe200078f18ff */
[C---:B------:R-:W-:Y:S01]  /*1140*/  VIADD R22, R18.reuse, 0x80 ;  /* 0x0000008012167836 */ /* 0x040fe20000000000 */
[----:B------:R-:W-:Y:S01]  /*1150*/  SHF.R.S32.HI R6, RZ, 0x1f, R28 ;  /* 0x0000001fff067819 */ /* 0x000fe2000001141c */
[----:B------:R-:W-:Y:S01]  /*1160*/  VIADD R192, R18, 0xa0 ;  /* 0x000000a012c07836 */ /* 0x000fe20000000000 */
[----:B------:R-:W-:Y:S01]  /*1170*/  SHF.R.S32.HI R203, RZ, 0x3, R3 ;  /* 0x00000003ffcb7819 */ /* 0x000fe20000011403 */
[C---:B------:R-:W-:Y:S01]  /*1180*/  VIADD R27, R227.reuse, 0x28 ;  /* 0x00000028e31b7836 */ /* 0x040fe20000000000 */
[----:B------:R-:W-:Y:S01]  /*1190*/  SHF.R.S32.HI R3, RZ, 0x1f, R34 ;  /* 0x0000001fff037819 */ /* 0x000fe20000011422 */
[C---:B------:R-:W-:Y:S01]  /*11a0*/  VIADD R24, R227.reuse, 0x40 ;  /* 0x00000040e3187836 */ /* 0x040fe20000000000 */
[----:B------:R-:W-:Y:S01]  /*11b0*/  SHF.R.S32.HI R3, RZ, 0x1f, R32 ;  /* 0x0000001fff037819 */ /* 0x000fe20000011420 */
[C---:B------:R-:W-:Y:S01]  /*11c0*/  VIADD R16, R227.reuse, 0x58 ;  /* 0x00000058e3107836 */ /* 0x040fe20000000000 */
[----:B-1----:R-:W-:Y:S01]  /*11d0*/  SHF.R.U32.HI R0, RZ, 0x3, R229 ;  /* 0x00000003ff007819 */ /* 0x002fe200000116e5 */
[C---:B------:R-:W-:Y:S01]  /*11e0*/  VIADD R9, R227.reuse, 0x88 ;  /* 0x00000088e3097836 */ /* 0x040fe20000000000 */
[----:B------:R-:W-:Y:S01]  /*11f0*/  SHF.R.S32.HI R3, RZ, 0x1f, R26 ;  /* 0x0000001fff037819 */ /* 0x000fe2000001141a */
[C---:B------:R-:W-:Y:S01]  /*1200*/  VIADD R7, R227.reuse, 0x98 ;  /* 0x00000098e3077836 */ /* 0x040fe20000000000 */
[C---:B------:R-:W-:Y:S01]  /*1210*/  IADD3 R0, R227.reuse, 0xa8, RZ ;  /* 0x000000a8e3007810 */ /* 0x040fe20007ffe0ff */
[----:B------:R-:W-:Y:S01]  /*1220*/  VIADD R5, R227, 0xa0 ;  /* 0x000000a0e3057836 */ /* 0x000fe20000000000 */
[----:B------:R-:W-:Y:S01]  /*1230*/  SHF.R.S32.HI R3, RZ, 0x1f, R21 ;  /* 0x0000001fff037819 */ /* 0x000fe20000011415 */
[C---:B------:R-:W-:Y:S01]  /*1240*/  VIADD R224, R196.reuse, 0x10 ;  /* 0x00000010c4e07836 */ /* 0x040fe20000000000 */
[----:B------:R-:W-:Y:S01]  /*1250*/  SHF.R.S32.HI R3, RZ, 0x1f, R15 ;  /* 0x0000001fff037819 */ /* 0x000fe2000001140f */
[----:B------:R-:W-:Y:S01]  /*1260*/  VIADD R223, R196, 0x30 ;  /* 0x00000030c4df7836 */ /* 0x000fe20000000000 */
[----:B------:R-:W-:-:S02]  /*1270*/  SHF.R.S32.HI R3, RZ, 0x1f, R11 ;  /* 0x0000001fff037819 */ /* 0x000fc4000001140b */
[----:B------:R-:W-:Y:S02]  /*1280*/  SHF.R.S32.HI R3, RZ, 0x1f, R8 ;  /* 0x0000001fff037819 */ /* 0x000fe40000011408 */
[----:B------:R-:W-:Y:S01]  /*1290*/  SHF.R.S32.HI R3, RZ, 0x1f, R0 ;  /* 0x0000001fff037819 */ /* 0x000fe20000011400 */
[----:B------:R-:W-:Y:S01]  /*12a0*/  IMAD R0, R4, 0x8, R14 ;  /* 0x0000000804007824 */ /* 0x000fe200078e020e */
[----:B------:R-:W-:Y:S02]  /*12b0*/  SHF.R.S32.HI R6, RZ, 0x1f, R25 ;  /* 0x0000001fff067819 */ /* 0x000fe40000011419 */
[----:B------:R-:W-:Y:S02]  /*12c0*/  SHF.R.S32.HI R6, RZ, 0x1f, R20 ;  /* 0x0000001fff067819 */ /* 0x000fe40000011414 */
[----:B------:R0:W-:Y:S01]  /*12d0*/  STL [R1+0x40], R0 ;  /* 0x0000400001007387 */ /* 0x0001e20000100800 */
[----:B------:R-:W-:Y:S02]  /*12e0*/  SHF.R.S32.HI R6, RZ, 0x1f, R13 ;  /* 0x0000001fff067819 */ /* 0x000fe4000001140d */
        /* <DEDUP_REMOVED lines=9> */
[----:B0-----:R-:W-:-:S07]  /*1380*/  SHF.R.S32.HI R5, RZ, 0x1f, R5 ;  /* 0x0000001fff057819 */ /* 0x001fce0000011405 */
.L_x_5127:
[----:B------:R-:W-:Y:S01]  /*1390*/  ULDC.64 UR4, c[0x0][0xa28] ;  /* 0x00028a0000047ab9 */ /* 0x000fe20000000a00 */
[----:B012---:R-:W0:Y:S01]  /*13a0*/  LDC.64 R6, c[0x0][0xa08] ;  /* 0x00028200ff067b82 */ /* 0x007e220000000a00 */
[----:B------:R-:W-:Y:S01]  /*13b0*/  ISETP.NE.U32.AND P0, PT, RZ, UR4, PT ;  /* 0x00000004ff007c0c */ /* 0x000fe2000bf05070 */
[----:B------:R-:W-:Y:S01]  /*13c0*/  IMAD.MOV.U32 R13, RZ, RZ, RZ ;  /* 0x000000ffff0d7224 */ /* 0x000fe200078e00ff */
[----:B------:R-:W-:Y:S01]  /*13d0*/  ULDC.64 UR6, c[0x0][0xa20] ;  /* 0x0002880000067ab9 */ /* 0x000fe20000000a00 */
[----:B------:R-:W-:Y:S01]  /*13e0*/  IMAD.MOV.U32 R123, RZ, RZ, RZ ;  /* 0x000000ffff7b7224 */ /* 0x000fe200078e00ff */
[----:B------:R-:W-:Y:S01]  /*13f0*/  ISETP.NE.AND.EX P0, PT, RZ, UR5, PT, P0 ;  /* 0x00000005ff007c0c */ /* 0x000fe2000bf05300 */
[----:B------:R-:W-:Y:S02]  /*1400*/  ULDC.64 UR4, c[0x0][0xa18] ;  /* 0x0002860000047ab9 */ /* 0x000fe40000000a00 */
[----:B------:R-:W-:-:S04]  /*1410*/  ISETP.NE.U32.AND P1, PT, RZ, UR4, PT ;  /* 0x00000004ff007c0c */ /* 0x000fc8000bf25070 */
[----:B------:R-:W-:Y:S01]  /*1420*/  ISETP.NE.AND.EX P1, PT, RZ, UR5, PT, P1 ;  /* 0x00000005ff007c0c */ /* 0x000fe2000bf25310 */
[----:B------:R-:W-:Y:S02]  /*1430*/  ULDC.64 UR4, c[0x0][0xa08] ;  /* 0x0002820000047ab9 */ /* 0x000fe40000000a00 */
[----:B------:R-:W-:-:S03]  /*1440*/  ISETP.NE.U32.AND P3, PT, RZ, UR4, PT ;  /* 0x00000004ff007c0c */ /* 0x000fc6000bf65070 */
[----:B----4-:R-:W1:Y:S01]  /*1450*/  @P0 LDC.64 R4, c[0x0][0xa28] ;  /* 0x00028a00ff040b82 */ /* 0x010e620000000a00 */
[----:B------:R-:W-:Y:S01]  /*1460*/  ISETP.NE.AND.EX P3, PT, RZ, UR5, PT, P3 ;  /* 0x00000005ff007c0c */ /* 0x000fe2000bf65330 */
[----:B0-----:R-:W-:-:S06]  /*1470*/  IMAD.WIDE R10, R31, 0x4, R6 ;  /* 0x000000041f0a7825 */ /* 0x001fcc00078e0206 */
[----:B---3--:R-:W0:Y:S01]  /*1480*/  @P1 LDC.64 R8, c[0x0][0xa18] ;  /* 0x00028600ff081b82 */ /* 0x008e220000000a00 */
[----:B------:R-:W-:Y:S02]  /*1490*/  ULDC UR4, c[0x0][0x288] ;  /* 0x0000a20000047ab9 */ /* 0x000fe40000000800 */
[----:B------:R-:W-:Y:S01]  /*14a0*/  IMAD.U32 R199, RZ, RZ, UR4 ;  /* 0x00000004ffc77e24 */ /* 0x000fe2000f8e00ff */
[----:B------:R2:W-:Y:S01]  /*14b0*/  STL [R1+0x4c], R31 ;  /* 0x00004c1f01007387 */ /* 0x0005e20000100800 */
[----:B------:R-:W-:-:S03]  /*14c0*/  ULDC.64 UR4, c[0x0][0x418] ;  /* 0x0001060000047ab9 */ /* 0x000fc60000000a00 */
[----:B------:R2:W5:Y:S01]  /*14d0*/  @P3 LDG.E R123, desc[UR60][R10.64] ;  /* 0x0000003c0a7b3981 */ /* 0x000562000c1e1900 */
[----:B-1----:R-:W-:-:S05]  /*14e0*/  @P0 IMAD.WIDE R4, R31, 0x4, R4 ;  /* 0x000000041f040825 */ /* 0x002fca00078e0204 */
[----:B------:R2:W5:Y:S01]  /*14f0*/  @P0 LDG.E R13, desc[UR60][R4.64] ;  /* 0x0000003c040d0981 */ /* 0x000562000c1e1900 */
[----:B0-----:R-:W-:-:S05]  /*1500*/  @P1 IMAD.WIDE R6, R31, 0x4, R8 ;  /* 0x000000041f061825 */ /* 0x001fca00078e0208 */
[----:B------:R2:W5:Y:S01]  /*1510*/  @P1 LDG.E R199, desc[UR60][R6.64] ;  /* 0x0000003c06c71981 */ /* 0x000562000c1e1900 */
[----:B------:R-:W-:Y:S01]  /*1520*/  UISETP.NE.U32.AND UP0, UPT, UR4, URZ, UPT ;  /* 0x0000003f0400728c */ /* 0x000fe2000bf05070 */
[----:B------:R-:W-:Y:S01]  /*1530*/  ISETP.NE.U32.AND P2, PT, RZ, UR6, PT ;  /* 0x00000006ff007c0c */ /* 0x000fe2000bf45070 */
[----:B------:R-:W-:Y:S01]  /*1540*/  ULDC UR6, c[0x0][0x2f0] ;  /* 0x0000bc0000067ab9 */ /* 0x000fe20000000800 */
[----:B------:R-:W-:Y:S01]  /*1550*/  ULDC UR4, c[0x0][0x424] ;  /* 0x0001090000047ab9 */ /* 0x000fe20000000800 */
[----:B------:R-:W-:Y:S01]  /*1560*/  UISETP.NE.AND.EX UP0, UPT, UR5, URZ, UPT, UP0 ;  /* 0x0000003f0500728c */ /* 0x000fe2000bf05300 */
[----:B------:R-:W-:-:S03]  /*1570*/  LOP3.LUT R3, R30, 0xff000000, RZ, 0xc0, !PT ;  /* 0xff0000001e037812 */ /* 0x000fc600078ec0ff */
[----:B------:R-:W-:Y:S01]  /*1580*/  USEL UR4, UR4, 0x1, UP0 ;  /* 0x0000000104047887 */ /* 0x000fe20008000000 */
[----:B------:R-:W-:Y:S01]  /*1590*/  ISETP.NE.AND.EX P2, PT, RZ, UR7, PT, P2 ;  /* 0x00000007ff007c0c */ /* 0x000fe2000bf45320 */
[----:B------:R-:W-:Y:S01]  /*15a0*/  ULDC UR7, c[0x0][0x348] ;  /* 0x0000d20000077ab9 */ /* 0x000fe20000000800 */
[C---:B------:R-:W-:Y:S01]  /*15b0*/  LOP3.LUT R0, R30.reuse, 0xff0000, RZ, 0xc0, !PT ;  /* 0x00ff00001e007812 */ /* 0x040fe200078ec0ff */
[----:B------:R-:W-:Y:S01]  /*15c0*/  UIMAD UR6, UR4, UR6, URZ ;  /* 0x00000006040672a4 */ /* 0x000fe2000f8e023f */
[----:B------:R-:W-:Y:S02]  /*15d0*/  SHF.R.U32.HI R3, RZ, 0x8, R3 ;  /* 0x00000008ff037819 */ /* 0x000fe40000011603 */
[----:B------:R-:W-:Y:S02]  /*15e0*/  LOP3.LUT R201, R30, 0xffff, RZ, 0xc0, !PT ;  /* 0x0000ffff1ec97812 */ /* 0x000fe400078ec0ff */
[----:B------:R-:W-:Y:S01]  /*15f0*/  LEA.HI R14, R0, R3, RZ, 0x10 ;  /* 0x00000003000e7211 */ /* 0x000fe200078f80ff */
[----:B--2---:R-:W-:Y:S06]  /*1600*/  @P1 BRA `(.L_x_4820) ;  /* 0x0000000000241947 */ /* 0x004fec0003800000 */
        /* <DEDUP_REMOVED lines=9> */
.L_x_4820:
[----:B------:R-:W-:Y:S01]  /*16a0*/  MOV R25, UR7 ;  /* 0x0000000700197c02 */ /* 0x000fe20008000f00 */
[----:B------:R-:W-:Y:S01]  /*16b0*/  IMAD.U32 R26, RZ, RZ, UR6 ;  /* 0x00000006ff1a7e24 */ /* 0x000fe2000f8e00ff */
[----:B------:R-:W-:Y:S06]  /*16c0*/  @!P2 BRA `(.L_x_4821) ;  /* 0x000000000010a947 */ /* 0x000fec0003800000 */
[----:B------:R-:W0:Y:S02]  /*16d0*/  LDC.64 R26, c[0x0][0xa20] ;  /* 0x00028800ff1a7b82 */ /* 0x000e240000000a00 */
[----:B0-----:R-:W-:-:S06]  /*16e0*/  IMAD.WIDE R26, R31, 0x4, R26 ;  /* 0x000000041f1a7825 */ /* 0x001fcc00078e021a */
[----:B------:R0:W5:Y:S01]  /*16f0*/  LDG.E R26, desc[UR60][R26.64] ;  /* 0x0000003c1a1a7981 */ /* 0x000162000c1e1900 */
[----:B------:R-:W-:Y:S05]  /*1700*/  BRA `(.L_x_4822) ;  /* 0x0000000000107947 */ /* 0x000fea0003800000 */
.L_x_4821:
[----:B------:R-:W-:Y:S05]  /*1710*/  @!P3 BRA `(.L_x_4822) ;  /* 0x00000000000cb947 */ /* 0x000fea0003800000 */
[----:B------:R-:W2:Y:S04]  /*1720*/  LDG.E R3, desc[UR60][R10.64] ;  /* 0x0000003c0a037981 */ /* 0x000ea8000c1e1900 */
[----:B------:R-:W2:Y:S02]  /*1730*/  LDG.E R26, desc[UR60][R10.64+0x4] ;  /* 0x0000043c0a1a7981 */ /* 0x000ea4000c1e1900 */
[----:B--2---:R-:W-:-:S07]  /*1740*/  IMAD.IADD R26, R26, 0x1, -R3 ;  /* 0x000000011a1a7824 */ /* 0x004fce00078e0a03 */
.L_x_4822:
        /* <DEDUP_REMOVED lines=8> */
[----:B------:R-:W3:Y:S01]  /*17d0*/  @P1 LDC.64 R8, c[0x0][0xa30] ;  /* 0x00028c00ff081b82 */ /* 0x000ee20000000a00 */
[----:B--2---:R-:W-:-:S05]  /*17e0*/  @P0 IMAD.WIDE R6, R31, 0x4, R6 ;  /* 0x000000041f060825 */ /* 0x004fca00078e0206 */
[----:B------:R-:W2:Y:S04]  /*17f0*/  @P0 LDG.E R0, desc[UR60][R6.64] ;  /* 0x0000003c06000981 */ /* 0x000ea8000c1e1900 */
[----:B------:R-:W2:Y:S01]  /*1800*/  @P0 LDG.E R3, desc[UR60][R6.64+0x4] ;  /* 0x0000043c06030981 */ /* 0x000ea2000c1e1900 */
[----:B-----5:R-:W-:Y:S02]  /*1810*/  IMAD.MOV.U32 R135, RZ, RZ, R26 ;  /* 0x000000ffff877224 */ /* 0x020fe400078e001a */
[----:B---3--:R-:W-:-:S05]  /*1820*/  @P1 IMAD.WIDE R8, R31, 0x4, R8 ;  /* 0x000000041f081825 */ /* 0x008fca00078e0208 */
[----:B------:R3:W5:Y:S01]  /*1830*/  @P1 LDG.E R135, desc[UR60][R8.64] ;  /* 0x0000003c08871981 */ /* 0x000762000c1e1900 */
[----:B-1----:R-:W-:Y:S01]  /*1840*/  ISETP.NE.AND P1, PT, R4, 0x1, PT ;  /* 0x000000010400780c */ /* 0x002fe20003f25270 */
[----:B------:R-:W-:Y:S01]  /*1850*/  IMAD.SHL.U32 R11, R29, 0x80, RZ ;  /* 0x000000801d0b7824 */ /* 0x000fe200078e00ff */
[----:B------:R-:W1:Y:S01]  /*1860*/  LDC.64 R4, c[0x0][0x9e0] ;  /* 0x00027800ff047b82 */ /* 0x000e620000000a00 */
[----:B------:R-:W-:-:S03]  /*1870*/  IMAD.IADD R20, R26, 0x1, -R13 ;  /* 0x000000011a147824 */ /* 0x000fc600078e0a0d */
[----:B------:R4:W-:Y:S07]  /*1880*/  STL [R1+0x38], R11 ;  /* 0x0000380b01007387 */ /* 0x0009ee0000100800 */
[----:B------:R-:W0:Y:S08]  /*1890*/  @P1 LDC R10, c[0x0][0x44c] ;  /* 0x00011300ff0a1b82 */ /* 0x000e300000000800 */
[----:B------:R-:W3:Y:S01]  /*18a0*/  @P1 LDC R12, c[0x0][0x450] ;  /* 0x00011400ff0c1b82 */ /* 0x000ee20000000800 */
[----:B-1----:R-:W-:Y:S01]  /*18b0*/  ISETP.GE.AND P2, PT, R5, 0x1, PT ;  /* 0x000000010500780c */ /* 0x002fe20003f46270 */
[----:B--2---:R-:W-:Y:S01]  /*18c0*/  @P0 IMAD.IADD R25, R3, 0x1, -R0 ;  /* 0x0000000103190824 */ /* 0x004fe200078e0a00 */
[----:B------:R-:W-:-:S03]  /*18d0*/  IADD3 R3, R11, 0x7f, RZ ;  /* 0x0000007f0b037810 */ /* 0x000fc60007ffe0ff */
[----:B------:R-:W-:Y:S02]  /*18e0*/  IMAD.IADD R200, R20, 0x1, R25 ;  /* 0x0000000114c87824 */ /* 0x000fe400078e0219 */
[----:B0-----:R-:W-:-:S04]  /*18f0*/  @P1 IMAD.HI.U32 R7, R3, R10, RZ ;  /* 0x0000000a03071227 */ /* 0x001fc800078e00ff */
[----:B------:R-:W-:Y:S02]  /*1900*/  VIADD R0, R200, 0x5f ;  /* 0x0000005fc8007836 */ /* 0x000fe40000000000 */
[----:B------:R-:W-:Y:S01]  /*1910*/  IMAD.MOV.U32 R6, RZ, RZ, R3 ;  /* 0x000000ffff067224 */ /* 0x000fe200078e0003 */
[----:B---3--:R-:W-:Y:S01]  /*1920*/  @P1 SHF.R.U32.HI R6, RZ, R12, R7 ;  /* 0x0000000cff061219 */ /* 0x008fe20000011607 */
[----:B------:R-:W-:Y:S01]  /*1930*/  IMAD.HI R0, R0, 0x2aaaaaab, RZ ;  /* 0x2aaaaaab00007827 */ /* 0x000fe200078e02ff */
[----:B------:R-:W-:-:S04]  /*1940*/  IADD3 R7, R200, 0x1, -R199 ;  /* 0x00000001c8077810 */ /* 0x000fc80007ffe8c7 */
[----:B------:R-:W-:Y:S01]  /*1950*/  SHF.R.U32.HI R3, RZ, 0x1f, R0 ;  /* 0x0000001fff037819 */ /* 0x000fe20000011600 */
[----:B------:R-:W-:-:S03]  /*1960*/  IMAD.IADD R9, R7, 0x1, R6 ;  /* 0x0000000107097824 */ /* 0x000fc600078e0206 */
[----:B------:R-:W-:Y:S01]  /*1970*/  LEA.HI.SX32 R136, R0, R3, 0x1c ;  /* 0x0000000300887211 */ /* 0x000fe200078fe2ff */
[----:B------:R-:W-:Y:S01]  /*1980*/  IMAD.IADD R4, R9, 0x1, R4 ;  /* 0x0000000109047824 */ /* 0x000fe200078e0204 */
[----:B----4-:R-:W-:Y:S06]  /*1990*/  @!P2 BRA `(.L_x_4823) ;  /* 0x000000000048a947 */ /* 0x010fec0003800000 */
        /* <DEDUP_REMOVED lines=11> */
.L_x_4825:
[----:B------:R-:W-:-:S13]  /*1a50*/  ISETP.NE.AND P0, PT, R5, 0x1, PT ;  /* 0x000000010500780c */ /* 0x000fda0003f05270 */
[----:B------:R-:W0:Y:S02]  /*1a60*/  @P0 LDC.64 R6, c[0x0][0x9e8] ;  /* 0x00027a00ff060b82 */ /* 0x000e240000000a00 */
[----:B0-----:R-:W-:-:S05]  /*1a70*/  @P0 IMAD.HI.U32 R6, R0, R6, RZ ;  /* 0x0000000600060227 */ /* 0x001fca00078e00ff */
[----:B------:R-:W-:-:S07]  /*1a80*/  @P0 SHF.R.U32.HI R0, RZ, R7, R6 ;  /* 0x00000007ff000219 */ /* 0x000fce0000011606 */
.L_x_4826:
[----:B------:R-:W-:Y:S05]  /*1a90*/  BSYNC B0 ;  /* 0x0000000000007941 */ /* 0x000fea0003800000 */
.L_x_4824:
[----:B------:R-:W-:-:S05]  /*1aa0*/  IMAD R3, R0, R5, R5 ;  /* 0x0000000500037224 */ /* 0x000fca00078e0205 */
[----:B------:R-:W-:-:S07]  /*1ab0*/  VIMNMX R4, R4, R3, PT ;  /* 0x0000000304047248 */ /* 0x000fce0003fe0100 */
.L_x_4823:
[----:B------:R-:W0:Y:S01]  /*1ac0*/  @P1 LDC R6, c[0x0][0x44c] ;  /* 0x00011300ff061b82 */ /* 0x000e220000000800 */
[----:B------:R-:W-:Y:S01]  /*1ad0*/  VIADD R4, R4, 0x5f ;  /* 0x0000005f04047836 */ /* 0x000fe20000000000 */
[----:B------:R-:W-:Y:S01]  /*1ae0*/  ULDC UR4, c[0x0][0x9dc] ;  /* 0x0002770000047ab9 */ /* 0x000fe20000000800 */
[----:B------:R-:W-:Y:S02]  /*1af0*/  IMAD.MOV.U32 R0, RZ, RZ, R11 ;  /* 0x000000ffff007224 */ /* 0x000fe400078e000b */
[----:B------:R-:W-:-:S03]  /*1b00*/  IMAD.HI R4, R4, 0x2aaaaaab, RZ ;  /* 0x2aaaaaab04047827 */ /* 0x000fc600078e02ff */
[----:B------:R-:W1:Y:S01]  /*1b10*/  @P1 LDC R7, c[0x0][0x450] ;  /* 0x00011400ff071b82 */ /* 0x000e620000000800 */
[----:B------:R-:W-:Y:S01]  /*1b20*/  IMAD.IADD R137, R200, 0x1, -R199 ;  /* 0x00000001c8897824 */ /* 0x000fe200078e0ac7 */
[----:B------:R-:W-:-:S04]  /*1b30*/  SHF.R.U32.HI R3, RZ, 0x1f, R4 ;  /* 0x0000001fff037819 */ /* 0x000fc80000011604 */
[----:B------:R-:W-:-:S04]  /*1b40*/  LEA.HI.SX32 R3, R4, R3, 0x1c ;  /* 0x0000000304037211 */ /* 0x000fc800078fe2ff */
[----:B------:R-:W-:Y:S01]  /*1b50*/  VIMNMX R8, R136, R3, PT ;  /* 0x0000000388087248 */ /* 0x000fe20003fe0100 */
[----:B0-----:R-:W-:-:S05]  /*1b60*/  @P1 IMAD.HI.U32 R6, R11, R6, RZ ;  /* 0x000000060b061227 */ /* 0x001fca00078e00ff */
[----:B-1----:R-:W-:-:S05]  /*1b70*/  @P1 SHF.R.U32.HI R0, RZ, R7, R6 ;  /* 0x00000007ff001219 */ /* 0x002fca0000011606 */
[----:B------:R-:W-:-:S04]  /*1b80*/  IMAD.IADD R0, R137, 0x1, R0 ;  /* 0x0000000189007824 */ /* 0x000fc800078e0200 */
        /* <DEDUP_REMOVED lines=12> */
.L_x_4829:
[----:B------:R-:W-:-:S13]  /*1c50*/  ISETP.NE.AND P0, PT, R5, 0x1, PT ;  /* 0x000000010500780c */ /* 0x000fda0003f05270 */
[----:B------:R-:W0:Y:S02]  /*1c60*/  @P0 LDC.64 R6, c[0x0][0x9e8] ;  /* 0x00027a00ff060b82 */ /* 0x000e240000000a00 */
[----:B0-----:R-:W-:-:S05]  /*1c70*/  @P0 IMAD.HI.U32 R4, R0, R6, RZ ;  /* 0x0000000600040227 */ /* 0x001fca00078e00ff */
[----:B------:R-:W-:-:S07]  /*1c80*/  @P0 SHF.R.U32.HI R0, RZ, R7, R4 ;  /* 0x00000007ff000219 */ /* 0x000fce0000011604 */
.L_x_4830:
[----:B------:R-:W-:Y:S05]  /*1c90*/  BSYNC B0 ;  /* 0x0000000000007941 */ /* 0x000fea0003800000 */
.L_x_4828:
[----:B------:R-:W-:-:S05]  /*1ca0*/  IMAD R0, R0, R5, RZ ;  /* 0x0000000500007224 */ /* 0x000fca00078e02ff */
[----:B------:R-:W-:-:S07]  /*1cb0*/  VIMNMX R3, R3, R0, !PT ;  /* 0x0000000003037248 */ /* 0x000fce0007fe0100 */
.L_x_4827:
[----:B------:R-:W-:Y:S01]  /*1cc0*/  IMAD.HI R3, R3, 0x2aaaaaab, RZ ;  /* 0x2aaaaaab03037827 */ /* 0x000fe200078e02ff */
[----:B------:R-:W-:Y:S01]  /*1cd0*/  LOP3.LUT R13, R14, 0xff, RZ, 0xc0, !PT ;  /* 0x000000ff0e0d7812 */ /* 0x000fe200078ec0ff */
[----:B------:R-:W-:Y:S01]  /*1ce0*/  BSSY B0, `(.L_x_4831) ;  /* 0x0000029000007945 */ /* 0x000fe20003800000 */
[----:B------:R-:W-:Y:S02]  /*1cf0*/  SHF.R.U32.HI R4, RZ, 0x10, R14 ;  /* 0x00000010ff047819 */ /* 0x000fe4000001160e */
[----:B------:R-:W-:Y:S01]  /*1d00*/  SHF.R.U32.HI R0, RZ, 0x1f, R3 ;  /* 0x0000001fff007819 */ /* 0x000fe20000011603 */
[----:B------:R0:W-:Y:S03]  /*1d10*/  STL [R1+0x54], R13 ;  /* 0x0000540d01007387 */ /* 0x0001e60000100800 */
[----:B------:R-:W-:Y:S01]  /*1d20*/  LEA.HI.SX32 R0, R3, R0, 0x1c ;  /* 0x0000000003007211 */ /* 0x000fe200078fe2ff */
[----:B------:R0:W-:Y:S03]  /*1d30*/  STL [R1+0x48], R4 ;  /* 0x0000480401007387 */ /* 0x0001e60000100800 */
[----:B------:R-:W-:Y:S01]  /*1d40*/  VIMNMX R9, RZ, R0, !PT ;  /* 0x00000000ff097248 */ /* 0x000fe20007fe0100 */
[----:B------:R-:W-:-:S03]  /*1d50*/  IMAD.MOV.U32 R0, RZ, RZ, RZ ;  /* 0x000000ffff007224 */ /* 0x000fc600078e00ff */
        /* <DEDUP_REMOVED lines=14> */
[----:B0-----:R-:W-:Y:S01]  /*1e40*/  IADD3 R4, R3, 0xffffffe, RZ ;  /* 0x0ffffffe03047810 */ /* 0x001fe20007ffe0ff */
[----:B------:R-:W-:-:S05]  /*1e50*/  IMAD.MOV R3, RZ, RZ, -R12 ;  /* 0x000000ffff037224 */ /* 0x000fca00078e0a0c */
[----:B------:R0:W1:Y:S02]  /*1e60*/  F2I.FTZ.U32.TRUNC.NTZ R5, R4 ;  /* 0x0000000400057305 */ /* 0x000064000021f000 */
[----:B0-----:R-:W-:Y:S02]  /*1e70*/  IMAD.MOV.U32 R4, RZ, RZ, RZ ;  /* 0x000000ffff047224 */ /* 0x001fe400078e00ff */
[----:B-1----:R-:W-:-:S04]  /*1e80*/  IMAD.MOV R7, RZ, RZ, -R5 ;  /* 0x000000ffff077224 */ /* 0x002fc800078e0a05 */
[----:B------:R-:W-:-:S04]  /*1e90*/  IMAD R7, R7, R6, RZ ;  /* 0x0000000607077224 */ /* 0x000fc800078e02ff */
[----:B------:R-:W-:-:S04]  /*1ea0*/  IMAD.HI.U32 R5, R5, R7, R4 ;  /* 0x0000000705057227 */ /* 0x000fc800078e0004 */
[----:B------:R-:W-:-:S04]  /*1eb0*/  IMAD.MOV.U32 R4, RZ, RZ, R10 ;  /* 0x000000ffff047224 */ /* 0x000fc800078e000a */
[----:B------:R-:W-:-:S04]  /*1ec0*/  IMAD.HI.U32 R5, R5, R4, RZ ;  /* 0x0000000405057227 */ /* 0x000fc800078e00ff */
        /* <DEDUP_REMOVED lines=10> */
.L_x_4832:
[----:B------:R-:W-:Y:S05]  /*1f70*/  BSYNC B0 ;  /* 0x0000000000007941 */ /* 0x000fea0003800000 */
.L_x_4831:
[----:B------:R-:W-:Y:S01]  /*1f80*/  IMAD R3, R13, R0, R9 ;  /* 0x000000000d037224 */ /* 0x000fe200078e0209 */
        /* <DEDUP_REMOVED lines=35> */
[----:B0----5:R-:W-:Y:S05]  /*21c0*/  CALL.ABS.NOINC R14 ;  /* 0x000000000e007343 */ /* 0x021fea0003c00000 */
.L_x_4835:
[----:B------:R-:W-:Y:S05]  /*21d0*/  BSYNC B6 ;  /* 0x0000000000067941 */ /* 0x000fea0003800000 */
.L_x_4834:
        /* <DEDUP_REMOVED lines=12> */
[----:B------:R-:W-:Y:S02]  /*22a0*/  IMAD.U32 R11, RZ, RZ, UR7 ;  /* 0x00000007ff0b7e24 */ /* 0x000fe4000f8e00ff */
[----:B------:R-:W-:-:S02]  /*22b0*/  IMAD.U32 R6, RZ, RZ, UR4 ;  /* 0x00000004ff067e24 */ /* 0x000fc4000f8e00ff */
[----:B------:R-:W-:Y:S02]  /*22c0*/  IMAD.U32 R7, RZ, RZ, UR5 ;  /* 0x00000005ff077e24 */ /* 0x000fe4000f8e00ff */
[----:B------:R-:W-:Y:S02]  /*22d0*/  IMAD.MOV.U32 R8, RZ, RZ, 0x70 ;  /* 0x00000070ff087424 */ /* 0x000fe400078e00ff */
[----:B------:R-:W-:Y:S02]  /*22e0*/  IMAD.MOV.U32 R12, RZ, RZ, 0x1 ;  /* 0x00000001ff0c7424 */ /* 0x000fe400078e00ff */
[----:B------:R-:W-:-:S07]  /*22f0*/  IMAD.MOV.U32 R13, RZ, RZ, RZ ;  /* 0x000000ffff0d7224 */ /* 0x000fce00078e00ff */
[----:B------:R-:W-:-:S07]  /*2300*/  LEPC R20, `(.L_x_4837) ;  /* 0x000000001014794e */ /* 0x000fce0000000000 */
[----:B0----5:R-:W-:Y:S05]  /*2310*/  CALL.ABS.NOINC R14 ;  /* 0x000000000e007343 */ /* 0x021fea0003c00000 */
.L_x_4837:
[----:B------:R-:W-:Y:S05]  /*2320*/  BSYNC B6 ;  /* 0x0000000000067941 */ /* 0x000fea0003800000 */
.L_x_4836:
[----:B------:R-:W-:Y:S01]  /*2330*/  ULDC.64 UR4, c[0x0][0x9f8] ;  /* 0x00027e0000047ab9 */ /* 0x000fe20000000a00 */
[----:B------:R-:W2:Y:S01]  /*2340*/  LDL R28, [R1+0x34] ;  /* 0x00003400011c7983 */ /* 0x000ea20000100800 */
[----:B------:R-:W-:-:S03]  /*2350*/  ISETP.NE.U32.AND P0, PT, RZ, UR4, PT ;  /* 0x00000004ff007c0c */ /* 0x000fc6000bf05070 */
[----:B------:R-:W3:Y:S01]  /*2360*/  LDL R20, [R1+0x30] ;  /* 0x0000300001147983 */ /* 0x000ee20000100800 */
[----:B------:R-:W-:Y:S01]  /*2370*/  ISETP.NE.AND.EX P0, PT, RZ, UR5, PT, P0 ;  /* 0x00000005ff007c0c */ /* 0x000fe2000bf05300 */
[----:B------:R-:W-:Y:S01]  /*2380*/  IMAD.MOV.U32 R0, RZ, RZ, R31 ;  /* 0x000000ffff007224 */ /* 0x000fe200078e001f */
[----:B------:R-:W-:Y:S01]  /*2390*/  ULDC UR4, c[0x0][0x2f4] ;  /* 0x0000bd0000047ab9 */ /* 0x000fe20000000800 */
[----:B------:R-:W0:Y:S01]  /*23a0*/  S2R R7, SR_TID.X ;  /* 0x0000000000077919 */ /* 0x000e220000002100 */
[----:B------:R-:W1:Y:S08]  /*23b0*/  LDC.64 R96, c[0x0][0x3f8] ;  /* 0x0000fe00ff607b82 */ /* 0x000e700000000a00 */
[----:B------:R-:W4:Y:S08]  /*23c0*/  LDC R119, c[0x0][0x3f4] ;  /* 0x0000fd00ff777b82 */ /* 0x000f300000000800 */
[----:B------:R-:W0:Y:S08]  /*23d0*/  @P0 LDC.64 R4, c[0x0][0x9f8] ;  /* 0x00027e00ff040b82 */ /* 0x000e300000000a00 */
[----:B------:R-:W4:Y:S01]  /*23e0*/  LDC.64 R90, c[0x0][0x408] ;  /* 0x00010200ff5a7b82 */ /* 0x000f220000000a00 */
[----:B0-----:R-:W-:-:S05]  /*23f0*/  @P0 IMAD.WIDE R4, R31, 0x4, R4 ;  /* 0x000000041f040825 */ /* 0x001fca00078e0204 */
[----:B------:R0:W3:Y:S01]  /*2400*/  @P0 LDG.E R0, desc[UR60][R4.64] ;  /* 0x0000003c04000981 */ /* 0x0000e2000c1e1900 */
[----:B------:R-:W-:Y:S01]  /*2410*/  ISETP.GE.AND P1, PT, R195, UR4, PT ;  /* 0x00000004c3007c0c */ /* 0x000fe2000bf26270 */
[C-C-:B-1----:R-:W-:Y:S01]  /*2420*/  IMAD.WIDE.U32 R98, R219.reuse, R96, R18.reuse ;  /* 0x00000060db627225 */ /* 0x142fe200078e0012 */
[----:B------:R-:W-:Y:S01]  /*2430*/  ISETP.GE.AND P0, PT, R18, UR4, PT ;  /* 0x0000000412007c0c */ /* 0x000fe2000bf06270 */
[----:B------:R-:W1:Y:S01]  /*2440*/  S2R R138, SR_TID.X ;  /* 0x00000000008a7919 */ /* 0x000e620000002100 */
[----:B------:R-:W-:Y:S01]  /*2450*/  SEL R6, RZ, 0xffffffff, P1 ;  /* 0xffffffffff067807 */ /* 0x000fe20000800000 */
[----:B----4-:R-:W-:Y:S01]  /*2460*/  IMAD.WIDE.U32 R92, R219, R90, R18 ;  /* 0x0000005adb5c7225 */ /* 0x010fe200078e0012 */
[----:B------:R-:W-:Y:S02]  /*2470*/  SEL R3, RZ, 0x1, P0 ;  /* 0x00000001ff037807 */ /* 0x000fe40000000000 */
[----:B------:R-:W-:Y:S01]  /*2480*/  ISETP.GE.AND P0, PT, R194, UR4, PT ;  /* 0x00000004c2007c0c */ /* 0x000fe2000bf06270 */
[----:B------:R-:W-:Y:S01]  /*2490*/  IMAD.SHL.U32 R6, R6, 0x2, RZ ;  /* 0x0000000206067824 */ /* 0x000fe200078e00ff */
[----:B------:R-:W-:Y:S01]  /*24a0*/  ISETP.GE.AND P1, PT, R23, UR4, PT ;  /* 0x0000000417007c0c */ /* 0x000fe2000bf26270 */
[----:B------:R-:W-:Y:S01]  /*24b0*/  IMAD.SHL.U32 R103, R96, 0x40, RZ ;  /* 0x0000004060677824 */ /* 0x000fe200078e00ff */
[----:B0-----:R-:W-:Y:S01]  /*24c0*/  SEL R4, RZ, 0x4, P0 ;  /* 0x00000004ff047807 */ /* 0x001fe20000000000 */
[----:B------:R-:W-:Y:S01]  /*24d0*/  IMAD R125, R91, 0x60, RZ ;  /* 0x000000605b7d7824 */ /* 0x000fe200078e02ff */
[----:B------:R-:W-:Y:S01]  /*24e0*/  LOP3.LUT R3, R6, 0x2, R3, 0xe2, !PT ;  /* 0x0000000206037812 */ /* 0x000fe200078ee203 */
[----:B------:R-:W-:Y:S01]  /*24f0*/  VIADD R6, R7, 0xffffff80 ;  /* 0xffffff8007067836 */ /* 0x000fe20000000000 */
[----:B------:R-:W-:Y:S01]  /*2500*/  SHF.R.S32.HI R7, RZ, 0x1f, R219 ;  /* 0x0000001fff077819 */ /* 0x000fe200000114db */
[----:B------:R-:W-:Y:S01]  /*2510*/  IMAD.SHL.U32 R105, R90, 0x40, RZ ;  /* 0x000000405a697824 */ /* 0x000fe200078e00ff */
[----:B------:R-:W-:-:S02]  /*2520*/  SEL R5, RZ, 0x8, P1 ;  /* 0x00000008ff057807 */ /* 0x000fc40000800000 */
[----:B------:R-:W-:Y:S02]  /*2530*/  SHF.R.S32.HI R9, RZ, 0x1f, R6 ;  /* 0x0000001fff097819 */ /* 0x000fe40000011406 */
[----:B------:R-:W-:Y:S01]  /*2540*/  LOP3.LUT R3, R5, R3, R4, 0xfe, !PT ;  /* 0x0000000305037212 */ /* 0x000fe200078efe04 */
[----:B------:R-:W-:Y:S01]  /*2550*/  IMAD R4, R7, R96, RZ ;  /* 0x0000006007047224 */ /* 0x000fe200078e02ff */
[----:B------:R-:W-:Y:S02]  /*2560*/  LEA.HI R9, R9, R6, RZ, 0x2 ;  /* 0x0000000609097211 */ /* 0x000fe400078f10ff */
[----:B------:R-:W-:Y:S01]  /*2570*/  ISETP.GE.AND P0, PT, R22, UR4, PT ;  /* 0x0000000416007c0c */ /* 0x000fe2000bf06270 */
[----:B------:R-:W-:Y:S01]  /*2580*/  IMAD R5, R219, R97, R4 ;  /* 0x00000061db057224 */ /* 0x000fe200078e0204 */
[----:B------:R-:W-:Y:S02]  /*2590*/  SHF.R.S32.HI R8, RZ, 0x1f, R9 ;  /* 0x0000001fff087819 */ /* 0x000fe40000011409 */
[----:B------:R-:W-:Y:S01]  /*25a0*/  SEL R4, RZ, 0x10, P0 ;  /* 0x00000010ff047807 */ /* 0x000fe20000000000 */
[----:B------:R-:W-:Y:S01]  /*25b0*/  IMAD.IADD R99, R5, 0x1, R99 ;  /* 0x0000000105637824 */ /* 0x000fe200078e0263 */
[----:B------:R-:W-:-:S02]  /*25c0*/  LEA.HI R8, R8, R219, RZ, 0x3 ;  /* 0x000000db08087211 */ /* 0x000fc400078f18ff */
[----:B------:R-:W-:Y:S01]  /*25d0*/  LOP3.LUT R16, R16, 0xfffffffb, RZ, 0xc0, !PT ;  /* 0xfffffffb10107812 */ /* 0x000fe200078ec0ff */
[----:B-----5:R-:W-:Y:S01]  /*25e0*/  IMAD.WIDE.U32 R98, R135, R96, R98 ;  /* 0x0000006087627225 */ /* 0x020fe200078e0062 */
[----:B------:R-:W-:Y:S02]  /*25f0*/  LOP3.LUT R8, R8, 0xfffffff8, RZ, 0xc0, !PT ;  /* 0xfffffff808087812 */ /* 0x000fe400078ec0ff */
[----:B------:R-:W-:Y:S02]  /*2600*/  SHF.R.S32.HI R197, RZ, 0x1f, R196 ;  /* 0x0000001fffc57819 */ /* 0x000fe400000114c4 */
[----:B------:R-:W-:Y:S01]  /*2610*/  LOP3.LUT R10, R3, R4, RZ, 0xfc, !PT ;  /* 0x00000004030a7212 */ /* 0x000fe200078efcff */
[----:B------:R-:W-:Y:S01]  /*2620*/  IMAD.IADD R121, R219, 0x1, -R8 ;  /* 0x00000001db797824 */ /* 0x000fe200078e0a08 */
[-C--:B------:R-:W-:Y:S01]  /*2630*/  ISETP.GE.AND P1, PT, R195, R119.reuse, PT ;  /* 0x00000077c300720c */ /* 0x080fe20003f26270 */
[----:B------:R-:W-:Y:S01]  /*2640*/  IMAD.WIDE.U32 R100, R219, R96, R196 ;  /* 0x00000060db647225 */ /* 0x000fe200078e00c4 */
[----:B------:R-:W-:-:S02]  /*2650*/  ISETP.GE.AND P2, PT, R194, R119, PT ;  /* 0x00000077c200720c */ /* 0x000fc40003f46270 */
[----:B------:R-:W-:Y:S01]  /*2660*/  LOP3.LUT P0, RZ, R121, 0x4, RZ, 0xc0, !PT ;  /* 0x0000000479ff7812 */ /* 0x000fe2000780c0ff */
[-C--:B------:R-:W-:Y:S01]  /*2670*/  IMAD R4, R7, R90.reuse, RZ ;  /* 0x0000005a07047224 */ /* 0x080fe200078e02ff */
[----:B------:R-:W-:Y:S01]  /*2680*/  LOP3.LUT R9, R9, 0xfffffffc, RZ, 0xc0, !PT ;  /* 0xfffffffc09097812 */ /* 0x000fe200078ec0ff */
[----:B------:R-:W-:Y:S01]  /*2690*/  IMAD.IADD R101, R101, 0x1, R5 ;  /* 0x0000000165657824 */ /* 0x000fe200078e0205 */
[----:B------:R-:W-:Y:S01]  /*26a0*/  SEL R7, R119, RZ, P2 ;  /* 0x000000ff77077207 */ /* 0x000fe20001000000 */
[----:B------:R-:W-:Y:S01]  /*26b0*/  IMAD R5, R219, R91, R4 ;  /* 0x0000005bdb057224 */ /* 0x000fe200078e0204 */
[----:B------:R-:W-:Y:S01]  /*26c0*/  SEL R4, R119, RZ, P1 ;  /* 0x000000ff77047207 */ /* 0x000fe20000800000 */
[----:B------:R-:W-:Y:S01]  /*26d0*/  IMAD.WIDE.U32 R94, R219, R90, R196 ;  /* 0x0000005adb5e7225 */ /* 0x000fe200078e00c4 */
[----:B------:R-:W-:Y:S02]  /*26e0*/  SHF.R.U32.HI R21, RZ, 0x3, R229 ;  /* 0x00000003ff157819 */ /* 0x000fe400000116e5 */
[----:B------:R-:W-:Y:S01]  /*26f0*/  IADD3 R93, R5, R93, RZ ;  /* 0x0000005d055d7210 */ /* 0x000fe20007ffe0ff */
[----:B------:R-:W-:Y:S01]  /*2700*/  IMAD.IADD R95, R95, 0x1, R5 ;  /* 0x000000015f5f7824 */ /* 0x000fe200078e0205 */
[----:B------:R-:W-:Y:S01]  /*2710*/  SHF.R.U32.HI R27, RZ, 0x3, R226 ;  /* 0x00000003ff1b7819 */ /* 0x000fe200000116e2 */
[----:B------:R-:W-:Y:S01]  /*2720*/  IMAD.IADD R5, R195, 0x1, R4 ;  /* 0x00000001c3057824 */ /* 0x000fe200078e0204 */
[----:B------:R-:W-:Y:S01]  /*2730*/  @P0 LOP3.LUT R16, R16, 0x4, RZ, 0xfc, !PT ;  /* 0x0000000410100812 */ /* 0x000fe200078efcff */
[----:B------:R-:W-:Y:S01]  /*2740*/  IMAD.IADD R14, R6, 0x1, -R9 ;  /* 0x00000001060e7824 */ /* 0x000fe200078e0a09 */
[----:B------:R-:W-:Y:S01]  /*2750*/  ISETP.GE.AND P0, PT, R18, R119, PT ;  /* 0x000000771200720c */ /* 0x000fe20003f06270 */
[----:B------:R-:W-:Y:S01]  /*2760*/  IMAD.IADD R11, R194, 0x1, R7 ;  /* 0x00000001c20b7824 */ /* 0x000fe200078e0207 */
[----:B------:R-:W-:Y:S01]  /*2770*/  SHF.R.S32.HI R8, RZ, 0x1f, R5 ;  /* 0x0000001fff087819 */ /* 0x000fe20000011405 */
[----:B------:R-:W-:Y:S01]  /*2780*/  IMAD.WIDE.U32 R100, R135, R96, R100 ;  /* 0x0000006087647225 */ /* 0x000fe200078e0064 */
[----:B------:R-:W-:-:S02]  /*2790*/  SEL R3, R119, RZ, P0 ;  /* 0x000000ff77037207 */ /* 0x000fc40000000000 */
[CC--:B------:R-:W-:Y:S01]  /*27a0*/  LEA.HI R9, R8.reuse, R5.reuse, RZ, 0x6 ;  /* 0x0000000508097211 */ /* 0x0c0fe200078f30ff */
[-C--:B------:R-:W-:Y:S01]  /*27b0*/  IMAD.WIDE.U32 R94, R135, R90.reuse, R94 ;  /* 0x0000005a875e7225 */ /* 0x080fe200078e005e */
[----:B------:R-:W-:Y:S02]  /*27c0*/  LEA.HI R7, R8, R5, RZ, 0x3 ;  /* 0x0000000508077211 */ /* 0x000fe400078f18ff */
[----:B------:R-:W-:Y:S01]  /*27d0*/  SHF.R.S32.HI R9, RZ, 0x6, R9 ;  /* 0x00000006ff097819 */ /* 0x000fe20000011409 */
[----:B------:R-:W-:Y:S01]  /*27e0*/  IMAD.IADD R3, R18, 0x1, R3 ;  /* 0x0000000112037824 */ /* 0x000fe200078e0203 */
[----:B------:R-:W-:Y:S01]  /*27f0*/  LOP3.LUT R5, R229, 0x38, R7, 0xf8, !PT ;  /* 0x00000038e5057812 */ /* 0x000fe200078ef807 */
[----:B------:R-:W-:Y:S01]  /*2800*/  IMAD.WIDE.U32 R92, R135, R90, R92 ;  /* 0x0000005a875c7225 */ /* 0x000fe200078e005c */
[----:B------:R-:W-:Y:S02]  /*2810*/  SHF.R.S32.HI R12, RZ, 0x1f, R11 ;  /* 0x0000001fff0c7819 */ /* 0x000fe4000001140b */
[----:B------:R-:W-:Y:S01]  /*2820*/  SHF.R.S32.HI R4, RZ, 0x1f, R3 ;  /* 0x0000001fff047819 */ /* 0x000fe20000011403 */
[----:B------:R-:W-:Y:S01]  /*2830*/  IMAD.SHL.U32 R119, R119, 0x2, RZ ;  /* 0x0000000277777824 */ /* 0x000fe200078e00ff */
[----:B------:R-:W-:Y:S01]  /*2840*/  LEA.HI R13, R12, R11, RZ, 0x3 ;  /* 0x0000000b0c0d7211 */ /* 0x000fe200078f18ff */
[----:B------:R-:W-:Y:S01]  /*2850*/  IMAD R109, R14, 0x40, R219 ;  /* 0x000000400e6d7824 */ /* 0x000fe200078e02db */
[----:B------:R-:W-:-:S02]  /*2860*/  LEA.HI R6, R4, R3, RZ, 0x3 ;  /* 0x0000000304067211 */ /* 0x000fc400078f18ff */
[----:B------:R-:W-:Y:S02]  /*2870*/  LEA.HI R3, R4, R3, RZ, 0x6 ;  /* 0x0000000304037211 */ /* 0x000fe400078f30ff */
[----:B------:R-:W-:Y:S02]  /*2880*/  LEA.HI R11, R12, R11, RZ, 0x6 ;  /* 0x0000000b0c0b7211 */ /* 0x000fe400078f30ff */
[----:B------:R-:W-:Y:S02]  /*2890*/  SHF.R.S32.HI R4, RZ, 0x6, R3 ;  /* 0x00000006ff047819 */ /* 0x000fe40000011403 */
[----:B------:R-:W-:Y:S02]  /*28a0*/  LOP3.LUT R3, R229, 0x38, R6, 0xf8, !PT ;  /* 0x00000038e5037812 */ /* 0x000fe400078ef806 */
[----:B------:R-:W-:Y:S02]  /*28b0*/  SHF.R.S32.HI R11, RZ, 0x6, R11 ;  /* 0x00000006ff0b7819 */ /* 0x000fe4000001140b */
[----:B------:R-:W-:-:S02]  /*28c0*/  LOP3.LUT R3, R3, R21, RZ, 0x3c, !PT ;  /* 0x0000001503037212 */ /* 0x000fc400078e3cff */
[----:B------:R-:W-:Y:S02]  /*28d0*/  LOP3.LUT R8, R226, 0x38, R6, 0xf8, !PT ;  /* 0x00000038e2087812 */ /* 0x000fe400078ef806 */
[----:B------:R-:W-:Y:S02]  /*28e0*/  SHF.R.S32.HI R15, RZ, 0x1f, R135 ;  /* 0x0000001fff0f7819 */ /* 0x000fe40000011487 */
[----:B------:R-:W-:Y:S02]  /*28f0*/  LOP3.LUT R16, R16, 0xfffffffe, RZ, 0xc0, !PT ;  /* 0xfffffffe10107812 */ /* 0x000fe400078ec0ff */
[----:B------:R-:W-:Y:S02]  /*2900*/  LOP3.LUT R8, R8, R27, RZ, 0x3c, !PT ;  /* 0x0000001b08087212 */ /* 0x000fe400078e3cff */
[----:B------:R-:W-:Y:S02]  /*2910*/  @P2 LOP3.LUT R16, R16, 0x1, RZ, 0xfc, !PT ;  /* 0x0000000110102812 */ /* 0x000fe400078efcff */
[----:B------:R-:W-:-:S02]  /*2920*/  ISETP.GE.AND P2, PT, R192, UR4, PT ;  /* 0x00000004c0007c0c */ /* 0x000fc4000bf46270 */
[----:B------:R-:W-:Y:S02]  /*2930*/  SHF.L.U64.HI R102, R96, 0x6, R97 ;  /* 0x0000000660667819 */ /* 0x000fe40000010261 */
[----:B------:R-:W-:Y:S02]  /*2940*/  SHF.L.U64.HI R104, R90, 0x6, R91 ;  /* 0x000000065a687819 */ /* 0x000fe4000001025b */
[----:B------:R-:W-:Y:S02]  /*2950*/  SHF.R.S32.HI R112, RZ, 0x3, R6 ;  /* 0x00000003ff707819 */ /* 0x000fe40000011406 */
[----:B------:R-:W-:Y:S02]  /*2960*/  SHF.R.S32.HI R111, RZ, 0x3, R7 ;  /* 0x00000003ff6f7819 */ /* 0x000fe40000011407 */
[----:B------:R-:W-:Y:S02]  /*2970*/  LOP3.LUT R6, R6, 0xfffffff8, RZ, 0xc0, !PT ;  /* 0xfffffff806067812 */ /* 0x000fe400078ec0ff */
[----:B------:R-:W-:-:S02]  /*2980*/  IADD3 R123, R123, R26, RZ ;  /* 0x0000001a7b7b7210 */ /* 0x000fc40007ffe0ff */
[----:B-1----:R-:W-:Y:S02]  /*2990*/  LEA.HI R138, R138, 0x8, RZ, 0x19 ;  /* 0x000000088a8a7811 */ /* 0x002fe400078fc8ff */
[--C-:B------:R-:W-:Y:S02]  /*29a0*/  SHF.R.S32.HI R110, RZ, 0x3, R13.reuse ;  /* 0x00000003ff6e7819 */ /* 0x100fe4000001140d */
[----:B------:R-:W-:Y:S01]  /*29b0*/  SHF.R.S32.HI R108, RZ, 0x1f, R6 ;  /* 0x0000001fff6c7819 */ /* 0x000fe20000011406 */
[C-C-:B--2---:R-:W-:Y:S02]  /*29c0*/  IMAD R131, R4.reuse, 0x1800, R28.reuse ;  /* 0x0000180004837824 */ /* 0x144fe400078e021c */
[----:B------:R-:W-:Y:S02]  /*29d0*/  IMAD R129, R9, 0x1800, R28 ;  /* 0x0000180009817824 */ /* 0x000fe400078e021c */
[--C-:B---3--:R-:W-:Y:S01]  /*29e0*/  IMAD R134, R4, 0x1800, R20.reuse ;  /* 0x0000180004867824 */ /* 0x108fe200078e0214 */
[-C--:B------:R-:W-:Y:S01]  /*29f0*/  LOP3.LUT R4, R5, R21.reuse, RZ, 0x3c, !PT ;  /* 0x0000001505047212 */ /* 0x080fe200078e3cff */
[----:B------:R-:W-:Y:S01]  /*2a00*/  IMAD R133, R9, 0x1800, R20 ;  /* 0x0000180009857824 */ /* 0x000fe200078e0214 */
[----:B------:R-:W-:Y:S01]  /*2a10*/  LOP3.LUT R5, R226, 0x38, R13, 0xf8, !PT ;  /* 0x00000038e2057812 */ /* 0x000fe200078ef80d */
[----:B------:R-:W-:Y:S01]  /*2a20*/  IMAD.IADD R134, R134, 0x1, R3 ;  /* 0x0000000186867824 */ /* 0x000fe200078e0203 */
[----:B------:R-:W-:Y:S01]  /*2a30*/  LOP3.LUT R3, R229, 0x38, R13, 0xf8, !PT ;  /* 0x00000038e5037812 */ /* 0x000fe200078ef80d */
[----:B------:R-:W-:Y:S01]  /*2a40*/  IMAD.IADD R133, R133, 0x1, R4 ;  /* 0x0000000185857824 */ /* 0x000fe200078e0204 */
[----:B------:R-:W-:Y:S01]  /*2a50*/  LOP3.LUT R4, R226, 0x38, R7, 0xf8, !PT ;  /* 0x00000038e2047812 */ /* 0x000fe200078ef807 */
[----:B------:R-:W-:Y:S01]  /*2a60*/  IMAD R130, R11, 0x1800, R20 ;  /* 0x000018000b827824 */ /* 0x000fe200078e0214 */
[----:B------:R-:W-:Y:S01]  /*2a70*/  LOP3.LUT R3, R3, R21, RZ, 0x3c, !PT ;  /* 0x0000001503037212 */ /* 0x000fe200078e3cff */
[----:B------:R-:W-:Y:S01]  /*2a80*/  IMAD.IADD R131, R131, 0x1, R8 ;  /* 0x0000000183837824 */ /* 0x000fe200078e0208 */
[-C--:B------:R-:W-:Y:S01]  /*2a90*/  LOP3.LUT R4, R4, R27.reuse, RZ, 0x3c, !PT ;  /* 0x0000001b04047212 */ /* 0x080fe200078e3cff */
[----:B------:R-:W-:Y:S01]  /*2aa0*/  IMAD R127, R11, 0x1800, R28 ;  /* 0x000018000b7f7824 */ /* 0x000fe200078e021c */
[----:B------:R-:W-:Y:S01]  /*2ab0*/  LOP3.LUT R8, R5, R27, RZ, 0x3c, !PT ;  /* 0x0000001b05087212 */ /* 0x000fe200078e3cff */
[----:B------:R-:W-:Y:S01]  /*2ac0*/  IMAD.IADD R130, R130, 0x1, R3 ;  /* 0x0000000182827824 */ /* 0x000fe200078e0203 */
[----:B------:R-:W-:Y:S01]  /*2ad0*/  IADD3 R129, R129, R4, RZ ;  /* 0x0000000481817210 */ /* 0x000fe20007ffe0ff */
[----:B------:R-:W-:Y:S01]  /*2ae0*/  IMAD R4, R15, R96, RZ ;  /* 0x000000600f047224 */ /* 0x000fe200078e02ff */
[----:B------:R-:W-:Y:S01]  /*2af0*/  LOP3.LUT R3, R229, 0x18, R18, 0xf8, !PT ;  /* 0x00000018e5037812 */ /* 0x000fe200078ef812 */
[----:B------:R-:W-:Y:S01]  /*2b00*/  IMAD R5, R97, 0x60, RZ ;  /* 0x0000006061057824 */ /* 0x000fe200078e02ff */
[----:B------:R-:W-:Y:S01]  /*2b10*/  SEL R9, RZ, 0x20, P2 ;  /* 0x00000020ff097807 */ /* 0x000fe20001000000 */
[----:B------:R-:W-:Y:S01]  /*2b20*/  IMAD R11, R135, R97, R4 ;  /* 0x00000061870b7224 */ /* 0x000fe200078e0204 */
[----:B------:R-:W-:Y:S01]  /*2b30*/  LOP3.LUT R3, R3, R21, RZ, 0x3c, !PT ;  /* 0x0000001503037212 */ /* 0x000fe200078e3cff */
[----:B------:R-:W-:Y:S01]  /*2b40*/  IMAD R4, R15, R90, RZ ;  /* 0x0000005a0f047224 */ /* 0x000fe200078e02ff */
[----:B------:R-:W-:Y:S01]  /*2b50*/  LOP3.LUT R27, R10, R9, RZ, 0xfc, !PT ;  /* 0x000000090a1b7212 */ /* 0x000fe200078efcff */
[----:B------:R-:W-:Y:S01]  /*2b60*/  IMAD.WIDE.U32 R96, R96, 0x60, RZ ;  /* 0x0000006060607825 */ /* 0x000fe200078e00ff */
[----:B------:R-:W-:-:S02]  /*2b70*/  LOP3.LUT R7, R7, 0xfffffff8, RZ, 0xc0, !PT ;  /* 0xfffffff807077812 */ /* 0x000fc400078ec0ff */
[----:B------:R-:W-:Y:S01]  /*2b80*/  LOP3.LUT R9, R10, 0x1, RZ, 0xc0, !PT ;  /* 0x000000010a097812 */ /* 0x000fe200078ec0ff */
[----:B------:R-:W-:Y:S01]  /*2b90*/  IMAD.IADD R127, R127, 0x1, R8 ;  /* 0x000000017f7f7824 */ /* 0x000fe200078e0208 */
[----:B------:R-:W-:Y:S01]  /*2ba0*/  LOP3.LUT R8, R13, 0xfffffff8, RZ, 0xc0, !PT ;  /* 0xfffffff80d087812 */ /* 0x000fe200078ec0ff */
[----:B------:R-:W-:Y:S01]  /*2bb0*/  IMAD R15, R135, R91, R4 ;  /* 0x0000005b870f7224 */ /* 0x000fe200078e0204 */
[----:B------:R-:W-:Y:S01]  /*2bc0*/  IADD3 R124, R97, R5, RZ ;  /* 0x00000005617c7210 */ /* 0x000fe20007ffe0ff */
[----:B------:R-:W-:Y:S01]  /*2bd0*/  IMAD.WIDE.U32 R90, R90, 0x60, RZ ;  /* 0x000000605a5a7825 */ /* 0x000fe200078e00ff */
[C---:B------:R-:W-:Y:S02]  /*2be0*/  LOP3.LUT R10, R27.reuse, 0x2, RZ, 0xc0, !PT ;  /* 0x000000021b0a7812 */ /* 0x040fe400078ec0ff */
[C---:B------:R-:W-:Y:S01]  /*2bf0*/  LOP3.LUT R21, R27.reuse, 0x8, RZ, 0xc0, !PT ;  /* 0x000000081b157812 */ /* 0x040fe200078ec0ff */
[----:B------:R-:W-:Y:S01]  /*2c00*/  IMAD.IADD R126, R20, 0x1, R3 ;  /* 0x00000001147e7824 */ /* 0x000fe200078e0203 */
[----:B------:R-:W-:Y:S01]  /*2c10*/  LOP3.LUT R20, R27, 0x4, RZ, 0xc0, !PT ;  /* 0x000000041b147812 */ /* 0x000fe200078ec0ff */
[----:B------:R-:W-:Y:S01]  /*2c20*/  IMAD.IADD R125, R91, 0x1, R125 ;  /* 0x000000015b7d7824 */ /* 0x000fe200078e027d */
[----:B------:R-:W-:Y:S01]  /*2c30*/  LOP3.LUT R26, R27, 0x10, RZ, 0xc0, !PT ;  /* 0x000000101b1a7812 */ /* 0x000fe200078ec0ff */
[----:B------:R-:W-:Y:S01]  /*2c40*/  IMAD.IADD R89, R101, 0x1, R11 ;  /* 0x0000000165597824 */ /* 0x000fe200078e020b */
[----:B------:R-:W-:Y:S01]  /*2c50*/  SHF.R.S32.HI R107, RZ, 0x1f, R7 ;  /* 0x0000001fff6b7819 */ /* 0x000fe20000011407 */
[----:B------:R-:W-:Y:S01]  /*2c60*/  IMAD.IADD R3, R11, 0x1, R99 ;  /* 0x000000010b037824 */ /* 0x000fe200078e0263 */
[----:B------:R-:W-:Y:S01]  /*2c70*/  SHF.R.S32.HI R106, RZ, 0x1f, R8 ;  /* 0x0000001fff6a7819 */ /* 0x000fe20000011408 */
[----:B------:R-:W-:Y:S01]  /*2c80*/  IMAD.IADD R4, R95, 0x1, R15 ;  /* 0x000000015f047824 */ /* 0x000fe200078e020f */
[----:B------:R-:W-:Y:S01]  /*2c90*/  LOP3.LUT R27, R27, 0x20, RZ, 0xc0, !PT ;  /* 0x000000201b1b7812 */ /* 0x000fe200078ec0ff */
[----:B------:R-:W-:Y:S01]  /*2ca0*/  IMAD.IADD R5, R15, 0x1, R93 ;  /* 0x000000010f057824 */ /* 0x000fe200078e025d */
[----:B------:R-:W-:-:S07]  /*2cb0*/  SHF.R.S32.HI R122, RZ, 0x1f, R0 ;  /* 0x0000001fff7a7819 */ /* 0x000fce0000011400 */
.L_x_4943:
[----:B0-----:R-:W0:Y:S01]  /*2cc0*/  LDC R32, c[0x0][0x430] ;  /* 0x00010c00ff207b82 */ /* 0x001e220000000800 */
[----:B------:R-:W-:-:S05]  /*2cd0*/  IADD3 R24, R24, -0x1, RZ ;  /* 0xffffffff18187810 */ /* 0x000fca0007ffe0ff */
[----:B------:R-:W-:Y:S02]  /*2ce0*/  IMAD R12, R24, 0x60, R109 ;  /* 0x00000060180c7824 */ /* 0x000fe400078e026d */
[----:B-1----:R-:W1:Y:S02]  /*2cf0*/  LDC R118, c[0x0][0x3f4] ;  /* 0x0000fd00ff767b82 */ /* 0x002e640000000800 */
[----:B------:R-:W-:Y:S01]  /*2d00*/  IMAD.IADD R33, R123, 0x1, R12 ;  /* 0x000000017b217824 */ /* 0x000fe200078e020c */
[----:B------:R-:W-:-:S03]  /*2d10*/  ISETP.GE.AND P2, PT, R12, R25, PT ;  /* 0x000000190c00720c */ /* 0x000fc60003f46270 */
[----:B------:R-:W-:Y:S01]  /*2d20*/  IMAD.MOV.U32 R11, RZ, RZ, R33 ;  /* 0x000000ffff0b7224 */ /* 0x000fe200078e0021 */
[----:B------:R-:W-:Y:S02]  /*2d30*/  ISETP.GT.OR P2, PT, R109, 0x5f, P2 ;  /* 0x0000005f6d00780c */ /* 0x000fe40001744670 */
[----:B0-----:R-:W-:-:S11]  /*2d40*/  ISETP.NE.AND P3, PT, R32, 0x1, PT ;  /* 0x000000012000780c */ /* 0x001fd60003f65270 */
[----:B------:R-:W0:Y:S08]  /*2d50*/  @!P2 LDC.64 R14, c[0x0][0x428] ;  /* 0x00010a00ff0eab82 */ /* 0x000e300000000a00 */
[----:B--2---:R-:W2:Y:S08]  /*2d60*/  @!P2 LDC.64 R12, c[0x0][0x418] ;  /* 0x00010600ff0cab82 */ /* 0x004eb00000000a00 */
[----:B------:R-:W3:Y:S08]  /*2d70*/  @P3 LDC R28, c[0x0][0x434] ;  /* 0x00010d00ff1c3b82 */ /* 0x000ef00000000800 */
[----:B----4-:R-:W4:Y:S01]  /*2d80*/  @P3 LDC R29, c[0x0][0x438] ;  /* 0x00010e00ff1d3b82 */ /* 0x010f220000000800 */
[----:B---3--:R-:W-:-:S05]  /*2d90*/  @P3 IMAD.HI.U32 R28, R33, R28, RZ ;  /* 0x0000001c211c3227 */ /* 0x008fca00078e00ff */
[----:B----4-:R-:W-:Y:S01]  /*2da0*/  @P3 SHF.R.U32.HI R11, RZ, R29, R28 ;  /* 0x0000001dff0b3219 */ /* 0x010fe2000001161c */
[----:B0-----:R-:W-:-:S03]  /*2db0*/  @!P2 IMAD R28, R122, R14, RZ ;  /* 0x0000000e7a1ca224 */ /* 0x001fc600078e02ff */
[--C-:B------:R-:W-:Y:S01]  /*2dc0*/  @!P2 SHF.R.S32.HI R29, RZ, 0x1f, R11.reuse ;  /* 0x0000001fff1da819 */ /* 0x100fe2000001140b */
[----:B------:R-:W-:Y:S02]  /*2dd0*/  @!P2 IMAD R31, R0, R15, R28 ;  /* 0x0000000f001fa224 */ /* 0x000fe400078e021c */
[----:B------:R-:W-:-:S04]  /*2de0*/  @!P2 IMAD.MOV.U32 R28, RZ, RZ, R11 ;  /* 0x000000ffff1ca224 */ /* 0x000fc800078e000b */
[----:B------:R-:W-:-:S04]  /*2df0*/  @!P2 IMAD.WIDE.U32 R14, R0, R14, R28 ;  /* 0x0000000e000ea225 */ /* 0x000fc800078e001c */
[----:B------:R-:W-:Y:S01]  /*2e00*/  @!P2 IMAD.IADD R15, R15, 0x1, R31 ;  /* 0x000000010f0fa824 */ /* 0x000fe200078e021f */
[----:B--2---:R-:W-:Y:S01]  /*2e10*/  @!P2 LEA R12, P3, R14, R12, 0x2 ;  /* 0x0000000c0e0ca211 */ /* 0x004fe200078610ff */
[----:B------:R-:W-:-:S03]  /*2e20*/  IMAD.MOV.U32 R28, RZ, RZ, RZ ;  /* 0x000000ffff1c7224 */ /* 0x000fc600078e00ff */
[----:B------:R-:W-:-:S05]  /*2e30*/  @!P2 LEA.HI.X R13, R14, R13, R15, 0x2, P3 ;  /* 0x0000000d0e0da211 */ /* 0x000fca00018f140f */
[----:B------:R0:W5:Y:S01]  /*2e40*/  @!P2 LDG.E R28, desc[UR60][R12.64] ;  /* 0x0000003c0c1ca981 */ /* 0x000162000c1e1900 */
[----:B------:R-:W-:Y:S01]  /*2e50*/  ISETP.GT.AND P2, PT, R24, R120, PT ;  /* 0x000000781800720c */ /* 0x000fe20003f44270 */
[----:B------:R-:W-:Y:S01]  /*2e60*/  IMAD R30, R17, 0x4800, R126 ;  /* 0x00004800111e7824 */ /* 0x000fe200078e027e */
[----:B------:R-:W-:Y:S01]  /*2e70*/  LOP3.LUT R16, R16, 0xfffffffd, RZ, 0xc0, !PT ;  /* 0xfffffffd10107812 */ /* 0x000fe200078ec0ff */
[----:B------:R-:W-:Y:S01]  /*2e80*/  IMAD.MOV R29, RZ, RZ, -R11 ;  /* 0x000000ffff1d7224 */ /* 0x000fe200078e0a0b */
[----:B------:R-:W-:Y:S01]  /*2e90*/  LOP3.LUT P4, RZ, R121, 0x4, RZ, 0xc0, !PT ;  /* 0x0000000479ff7812 */ /* 0x000fe2000788c0ff */
[----:B------:R-:W-:Y:S05]  /*2ea0*/  YIELD ;  /* 0x0000000000007946 */ /* 0x000fea0003800000 */
[----:B------:R-:W-:Y:S01]  /*2eb0*/  IADD3 R14, R30, 0x20, RZ ;  /* 0x000000201e0e7810 */ /* 0x000fe20007ffe0ff */
[----:B------:R-:W-:Y:S01]  /*2ec0*/  BSSY B0, `(.L_x_4838) ;  /* 0x00007ab000007945 */ /* 0x000fe20003800000 */
[----:B------:R-:W-:Y:S01]  /*2ed0*/  IMAD R29, R32, R29, R33 ;  /* 0x0000001d201d7224 */ /* 0x000fe200078e0221 */
[----:B------:R-:W-:-:S02]  /*2ee0*/  @P2 LOP3.LUT R16, R16, 0x2, RZ, 0xfc, !PT ;  /* 0x0000000210102812 */ /* 0x000fc400078efcff */
[----:B-1----:R-:W-:Y:S02]  /*2ef0*/  ISETP.GE.AND P2, PT, R118, 0x1, PT ;  /* 0x000000017600780c */ /* 0x002fe40003f46270 */
[C---:B------:R-:W-:Y:S02]  /*2f00*/  @P4 VIADD R14, R30.reuse, 0xffffffe0 ;  /* 0xffffffe01e0e4836 */ /* 0x040fe40000000000 */
[--C-:B------:R-:W-:Y:S02]  /*2f10*/  IMAD R30, R30, 0x2, R113.reuse ;  /* 0x000000021e1e7824 */ /* 0x100fe400078e0271 */
[----:B------:R-:W-:-:S07]  /*2f20*/  IMAD R31, R14, 0x2, R113 ;  /* 0x000000020e1f7824 */ /* 0x000fce00078e0271 */
[----:B0-----:R-:W-:Y:S05]  /*2f30*/  @!P2 BRA `(.L_x_4839) ;  /* 0x0000007000b8a947 */ /* 0x001fea0003800000 */
[----:B------:R-:W-:Y:S01]  /*2f40*/  SHF.R.S32.HI R84, RZ, 0x1f, R29 ;  /* 0x0000001fff547819 */ /* 0x000fe2000001141d */
[----:B------:R-:W-:Y:S01]  /*2f50*/  ULDC.64 UR4, c[0x0][0x300] ;  /* 0x0000c00000047ab9 */ /* 0x000fe20000000a00 */
[----:B-----5:R-:W-:Y:S01]  /*2f60*/  SHF.R.S32.HI R85, RZ, 0x1f, R28 ;  /* 0x0000001fff557819 */ /* 0x020fe2000001141c */
[C---:B------:R-:W-:Y:S01]  /*2f70*/  IMAD.WIDE.U32 R12, R29.reuse, UR4, RZ ;  /* 0x000000041d0c7c25 */ /* 0x040fe2000f8e00ff */
        /* <DEDUP_REMOVED lines=47> */
[----:B------:R-:W-:Y:S01]  /*3270*/  CS2R R78, SRZ ;  /* 0x00000000004e7805 */ /* 0x000fe2000001ff00 */
[----:B------:R-:W-:Y:S01]  /*3280*/  IMAD.X R36, R11, 0x1, R89, P2 ;  /* 0x000000010b247824 */ /* 0x000fe200010e0659 */
[----:B------:R-:W-:-:S04]  /*3290*/  LEA R34, P2, R35, UR4, 0x1 ;  /* 0x0000000423227c11 */ /* 0x000fc8000f8408ff */
[----:B------:R-:W-:Y:S01]  /*32a0*/  LEA.HI.X R35, R35, UR5, R36, 0x1, P2 ;  /* 0x0000000523237c11 */ /* 0x000fe200090f0c24 */
[----:B------:R-:W-:Y:S01]  /*32b0*/  ULDC.64 UR4, c[0x0][0x400] ;  /* 0x0001000000047ab9 */ /* 0x000fe20000000a00 */
[----:B------:R-:W-:-:S05]  /*32c0*/  IADD3 R37, P2, R94, R12, RZ ;  /* 0x0000000c5e257210 */ /* 0x000fca0007f5e0ff */
[----:B------:R-:W-:Y:S01]  /*32d0*/  IMAD.X R38, R80, 0x1, R4, P2 ;  /* 0x0000000150267824 */ /* 0x000fe200010e0604 */
        /* <DEDUP_REMOVED lines=30> */
.L_x_4842:
[----:B------:R-:W-:Y:S05]  /*34c0*/  BSYNC B1 ;  /* 0x0000000000017941 */ /* 0x000fea0003800000 */
.L_x_4841:
[----:B0-----:R-:W-:Y:S01]  /*34d0*/  VIADD R34, R219, 0x40 ;  /* 0x00000040db227836 */ /* 0x001fe20000000000 */
        /* <DEDUP_REMOVED lines=9> */
[----:B------:R-:W-:Y:S02]  /*3570*/  CS2R R42, SRZ ;  /* 0x00000000002a7805 */ /* 0x000fe4000001ff00 */
[----:B------:R-:W-:Y:S02]  /*3580*/  CS2R R46, SRZ ;  /* 0x00000000002e7805 */ /* 0x000fe4000001ff00 */
[----:B------:R-:W-:Y:S01]  /*3590*/  CS2R R50, SRZ ;  /* 0x0000000000327805 */ /* 0x000fe2000001ff00 */
[----:B-----5:R-:W-:Y:S01]  /*35a0*/  IMAD.MOV.U32 R81, RZ, RZ, R56 ;  /* 0x000000ffff517224 */ /* 0x020fe200078e0038 */
[----:B------:R-:W-:Y:S01]  /*35b0*/  CS2R R54, SRZ ;  /* 0x0000000000367805 */ /* 0x000fe2000001ff00 */
[----:B------:R-:W-:Y:S06]  /*35c0*/  @P4 BRA `(.L_x_4844) ;  /* 0x0000000000a04947 */ /* 0x000fec0003800000 */
        /* <DEDUP_REMOVED lines=40> */
.L_x_4844:
[----:B------:R-:W-:Y:S05]  /*3850*/  BSYNC B1 ;  /* 0x0000000000017941 */ /* 0x000fea0003800000 */
.L_x_4843:
[----:B------:R-:W2:Y:S01]  /*3860*/  LDL R11, [R1+0x3c] ;  /* 0x00003c00010b7983 */ /* 0x000ea20000100800 */
[----:B0-----:R-:W-:Y:S01]  /*3870*/  IMAD.MOV.U32 R12, RZ, RZ, R60 ;  /* 0x000000ffff0c7224 */ /* 0x001fe200078e003c */
[----:B------:R-:W-:Y:S01]  /*3880*/  MOV R13, R61 ;  /* 0x0000003d000d7202 */ /* 0x000fe20000000f00 */
[----:B------:R-:W-:-:S03]  /*3890*/  IMAD.MOV.U32 R14, RZ, RZ, R64 ;  /* 0x000000ffff0e7224 */ /* 0x000fc600078e0040 */
[----:B------:R-:W-:Y:S01]  /*38a0*/  PRMT R149, R12, 0x5410, R13 ;  /* 0x000054100c957816 */ /* 0x000fe2000000000d */
[----:B------:R-:W-:Y:S01]  /*38b0*/  IMAD.MOV.U32 R12, RZ, RZ, R69 ;  /* 0x000000ffff0c7224 */ /* 0x000fe200078e0045 */
[----:B------:R-:W-:Y:S01]  /*38c0*/  PRMT R152, R14, 0x7610, R152 ;  /* 0x000076100e987816 */ /* 0x000fe20000000098 */
[----:B------:R-:W-:Y:S02]  /*38d0*/  IMAD.MOV.U32 R13, RZ, RZ, R65 ;  /* 0x000000ffff0d7224 */ /* 0x000fe400078e0041 */
[----:B------:R-:W-:-:S03]  /*38e0*/  IMAD.MOV.U32 R14, RZ, RZ, R77 ;  /* 0x000000ffff0e7224 */ /* 0x000fc600078e004d */
[----:B------:R-:W-:Y:S02]  /*38f0*/  PRMT R151, R13, 0x7610, R151 ;  /* 0x000076100d977816 */ /* 0x000fe40000000097 */
[----:B------:R-:W-:-:S04]  /*3900*/  MOV R13, R76 ;  /* 0x0000004c000d7202 */ /* 0x000fc80000000f00 */
[----:B------:R-:W-:Y:S02]  /*3910*/  PRMT R144, R13, 0x5410, R14 ;  /* 0x000054100d907816 */ /* 0x000fe4000000000e */
[----:B--2---:R-:W-:Y:S01]  /*3920*/  R2UR UR4, R11 ;  /* 0x000000000b0472ca */ /* 0x004fe200000e0000 */
[----:B------:R-:W-:-:S05]  /*3930*/  IMAD.MOV.U32 R11, RZ, RZ, R57 ;  /* 0x000000ffff0b7224 */ /* 0x000fca00078e0039 */
[----:B------:R-:W-:Y:S01]  /*3940*/  PRMT R147, R81, 0x5410, R11 ;  /* 0x0000541051937816 */ /* 0x000fe2000000000b */
[----:B------:R-:W-:-:S05]  /*3950*/  IMAD.MOV.U32 R11, RZ, RZ, R68 ;  /* 0x000000ffff0b7224 */ /* 0x000fca00078e0044 */
[----:B------:R-:W-:Y:S01]  /*3960*/  PRMT R153, R12, 0x5410, R11 ;  /* 0x000054100c997816 */ /* 0x000fe2000000000b */
[----:B------:R-:W-:Y:S01]  /*3970*/  IMAD.MOV.U32 R11, RZ, RZ, R72 ;  /* 0x000000ffff0b7224 */ /* 0x000fe200078e0048 */
[----:B------:R-:W-:Y:S01]  /*3980*/  UISETP.NE.AND UP0, UPT, UR4, 0x3, UPT ;  /* 0x000000030400788c */ /* 0x000fe2000bf05270 */
[----:B------:R-:W-:-:S05]  /*3990*/  IMAD.MOV.U32 R12, RZ, RZ, R73 ;  /* 0x000000ffff0c7224 */ /* 0x000fca00078e0049 */
[----:B------:R-:W-:Y:S01]  /*39a0*/  PRMT R154, R11, 0x5410, R12 ;  /* 0x000054100b9a7816 */ /* 0x000fe2000000000c */
[----:B------:R-:W-:Y:S01]  /*39b0*/  IMAD.MOV.U32 R12, RZ, RZ, R58 ;  /* 0x000000ffff0c7224 */ /* 0x000fe200078e003a */
[----:B------:R-:W-:Y:S01]  /*39c0*/  PLOP3.LUT P2, PT, PT, PT, UP0, 0x80, 0x0 ;  /* 0x000000000000781c */ /* 0x000fe20003f4f008 */
        /* <DEDUP_REMOVED lines=15> */
[----:B------:R-:W-:Y:S02]  /*3ac0*/  IMAD.MOV.U32 R11, RZ, RZ, R78 ;  /* 0x000000ffff0b7224 */ /* 0x000fe400078e004e */
[----:B------:R-:W-:-:S05]  /*3ad0*/  IMAD.MOV.U32 R12, RZ, RZ, R79 ;  /* 0x000000ffff0c7224 */ /* 0x000fca00078e004f */
[----:B------:R-:W-:Y:S01]  /*3ae0*/  PRMT R157, R11, 0x5410, R12 ;  /* 0x000054100b9d7816 */ /* 0x000fe2000000000c */
[----:B-----5:R-:W-:Y:S01]  /*3af0*/  IMAD.MOV.U32 R11, RZ, RZ, R33 ;  /* 0x000000ffff0b7224 */ /* 0x020fe200078e0021 */
        /* <DEDUP_REMOVED lines=40> */
.L_x_4845:
[----:B------:R-:W-:Y:S01]  /*3d80*/  IMAD R87, R17, 0x8, R2 ;  /* 0x0000000811577824 */ /* 0x000fe200078e0202 */
[----:B------:R-:W-:Y:S01]  /*3d90*/  SHF.L.U32 R88, R220, 0x1f, RZ ;  /* 0x0000001fdc587819 */ /* 0x000fe200000006ff */
[----:B------:R-:W-:Y:S03]  /*3da0*/  BSSY B1, `(.L_x_4846) ;  /* 0x0000003000017945 */ /* 0x000fe60003800000 */
[----:B------:R-:W0:Y:S02]  /*3db0*/  SYNCS.PHASECHK.TRANS64.TRYWAIT P5, [R87+URZ+0x30890], R88 ;  /* 0x03089058570075a7 */ /* 0x000e2400080a017f */
[----:B0-----:R-:W-:Y:S05]  /*3dc0*/  @!P5 BRA `(.L_x_4847) ;  /* 0x000002a000d8d947 */ /* 0x001fea0003800000 */
.L_x_5272:
[----:B------:R-:W-:Y:S05]  /*3dd0*/  BSYNC B1 ;  /* 0x0000000000017941 */ /* 0x000fea0003800000 */
.L_x_4846:
[----:B------:R-:W-:-:S03]  /*3de0*/  UMOV UR4, 0xffffffff ;  /* 0xffffffff00047882 */ /* 0x000fc60000000000 */
[----:B------:R-:W-:Y:S05]  /*3df0*/  BRA.DIV UR4, `(.L_x_4848) ;  /* 0x000002a204e07947 */ /* 0x000fea000b800000 */
[----:B------:R1:W2:Y:S04]  /*3e00*/  SHFL.IDX PT, R80, R116, RZ, 0x1c1f ;  /* 0x001c1fff74507589 */ /* 0x0002a800000e0000 */
[----:B------:R1:W3:Y:S02]  /*3e10*/  SHFL.IDX PT, R11, R117, RZ, 0x1c1f ;  /* 0x001c1fff750b7589 */ /* 0x0002e400000e0000 */
.L_x_5276:
        /* <DEDUP_REMOVED lines=30> */
[----:B------:R-:W-:Y:S02]  /*4000*/  HADD2.F32 R132, -RZ, R157.H0_H0 ;  /* 0x2000009dff847230 */ /* 0x000fe40000004100 */
[----:B------:R-:W-:Y:S01]  /*4010*/  FFMA.FTZ R79, R79, R76, R78 ;  /* 0x0000004c4f4f7223 */ /* 0x000fe2000001004e */
[--C-:B------:R-:W-:Y:S02]  /*4020*/  HADD2.F32 R12, -RZ, R143.reuse.H1_H1 ;  /* 0x3000008fff0c7230 */ /* 0x100fe40000004100 */
[----:B------:R-:W-:Y:S02]  /*4030*/  HADD2.F32 R143, -RZ, R143.H0_H0 ;  /* 0x2000008fff8f7230 */ /* 0x000fe40000004100 */
[----:B------:R-:W-:Y:S02]  /*4040*/  HADD2.F32 R76, -RZ, R144.H0_H0 ;  /* 0x20000090ff4c7230 */ /* 0x000fe40000004100 */
[-C--:B------:R-:W-:Y:S01]  /*4050*/  FMUL.FTZ R78, R12, R132.reuse ;  /* 0x000000840c4e7220 */ /* 0x080fe20000410000 */
[----:B------:R-:W-:Y:S01]  /*4060*/  F2FP.F16.F32.PACK_AB R15, R79, R15 ;  /* 0x0000000f4f0f723e */ /* 0x000fe200000000ff */
[----:B------:R-:W-:-:S02]  /*4070*/  FMUL.FTZ R132, R143, R132 ;  /* 0x000000848f847220 */ /* 0x000fc40000410000 */
[-C--:B------:R-:W-:Y:S01]  /*4080*/  FFMA.FTZ R78, R143, R76.reuse, -R78 ;  /* 0x0000004c8f4e7223 */ /* 0x080fe2000001084e */
[----:B------:R-:W-:Y:S02]  /*4090*/  HADD2.F32 R143, -RZ, R144.H1_H1 ;  /* 0x30000090ff8f7230 */ /* 0x000fe40000004100 */
[----:B------:R-:W-:Y:S01]  /*40a0*/  FFMA.FTZ R12, R12, R76, R132 ;  /* 0x0000004c0c0c7223 */ /* 0x000fe20000010084 */
[----:B------:R-:W-:Y:S02]  /*40b0*/  HADD2.F32 R76, -RZ, R157.H1_H1 ;  /* 0x3000009dff4c7230 */ /* 0x000fe40000004100 */
        /* <DEDUP_REMOVED lines=8> */
.L_x_4854:
[----:B------:R-:W-:Y:S05]  /*4140*/  BSYNC B3 ;  /* 0x0000000000037941 */ /* 0x000fea0003800000 */
.L_x_4853:
[----:B---3--:R-:W-:-:S04]  /*4150*/  LEA R76, P3, R18, R11, 0x1 ;  /* 0x0000000b124c7211 */ /* 0x008fc800078608ff */
[----:B--2---:R-:W-:-:S05]  /*4160*/  LEA.HI.X R77, R18, R80, R19, 0x1, P3 ;  /* 0x00000050124d7211 */ /* 0x004fca00018f0c13 */
[----:B0-----:R4:W-:Y:S04]  /*4170*/  ST.E.128 desc[UR60][R76.64], R12 ;  /* 0x0000000c4c007985 */ /* 0x0019e8000c101d3c */
.L_x_4852:
[----:B------:R-:W-:Y:S05]  /*4180*/  BSYNC B2 ;  /* 0x0000000000027941 */ /* 0x000fea0003800000 */
.L_x_4851:
        /* <DEDUP_REMOVED lines=22> */
[----:B------:R-:W-:Y:S01]  /*42f0*/  MOV R75, R15 ;  /* 0x0000000f004b7202 */ /* 0x000fe20000000f00 */
        /* <DEDUP_REMOVED lines=27> */
.L_x_4858:
[----:B------:R-:W-:Y:S05]  /*44b0*/  BSYNC B3 ;  /* 0x0000000000037941 */ /* 0x000fea0003800000 */
.L_x_4857:
[----:B------:R-:W-:Y:S02]  /*44c0*/  IMAD.SHL.U32 R74, R202, 0x8, RZ ;  /* 0x00000008ca4a7824 */ /* 0x000fe400078e00ff */
[----:B---3--:R-:W-:Y:S02]  /*44d0*/  IMAD.MOV.U32 R72, RZ, RZ, R11 ;  /* 0x000000ffff487224 */ /* 0x008fe400078e000b */
[----:B--2---:R-:W-:Y:S02]  /*44e0*/  IMAD.MOV.U32 R73, RZ, RZ, R80 ;  /* 0x000000ffff497224 */ /* 0x004fe400078e0050 */
[----:B------:R-:W-:-:S05]  /*44f0*/  IMAD.WIDE R72, R74, 0x2, R72 ;  /* 0x000000024a487825 */ /* 0x000fca00078e0248 */
[----:B0-----:R0:W-:Y:S02]  /*4500*/  ST.E.128 desc[UR60][R72.64], R12 ;  /* 0x0000000c48007985 */ /* 0x0011e4000c101d3c */
.L_x_4856:
[----:B------:R-:W-:Y:S05]  /*4510*/  BSYNC B2 ;  /* 0x0000000000027941 */ /* 0x000fea0003800000 */
.L_x_4855:
[----:B------:R-:W-:Y:S01]  /*4520*/  ISETP.NE.AND P3, PT, R20, RZ, PT ;  /* 0x000000ff1400720c */ /* 0x000fe20003f65270 */
[----:B------:R-:W-:-:S12]  /*4530*/  BSSY B2, `(.L_x_4859) ;  /* 0x0000036000027945 */ /* 0x000fd80003800000 */
[----:B------:R-:W-:Y:S05]  /*4540*/  @!P3 BRA `(.L_x_4860) ;  /* 0x0000000000d0b947 */ /* 0x000fea0003800000 */
[----:B0---4-:R0:W4:Y:S01]  /*4550*/  LDS.128 R12, [R30+0x21000] ;  /* 0x021000001e0c7984 */ /* 0x0111220000000c00 */
[----:B------:R-:W-:Y:S01]  /*4560*/  ISETP.GE.AND P3, PT, R222, R118, PT ;  /* 0x00000076de00720c */ /* 0x000fe20003f66270 */
[----:B------:R-:W-:-:S12]  /*4570*/  BSSY B3, `(.L_x_4861) ;  /* 0x000002c000037945 */ /* 0x000fd80003800000 */
[----:B0-----:R-:W-:Y:S05]  /*4580*/  @P3 BRA `(.L_x_4862) ;  /* 0x0000000000a83947 */ /* 0x001fea0003800000 */
[--C-:B------:R-:W-:Y:S01]  /*4590*/  SHF.R.U64 R72, R68, 0x10, R69.reuse ;  /* 0x0000001044487819 */ /* 0x100fe20000001245 */
[----:B----4-:R-:W-:Y:S01]  /*45a0*/  HADD2.F32 R73, -RZ, R13.H0_H0 ;  /* 0x2000000dff497230 */ /* 0x010fe20000004100 */
[----:B------:R-:W-:Y:S01]  /*45b0*/  SHF.R.U32.HI R68, RZ, 0x10, R69 ;  /* 0x00000010ff447819 */ /* 0x000fe20000011645 */
[----:B------:R-:W-:Y:S01]  /*45c0*/  HADD2.F32 R74, -RZ, R155.H1_H1 ;  /* 0x3000009bff4a7230 */ /* 0x000fe20000004100 */
[--C-:B------:R-:W-:Y:S01]  /*45d0*/  SHF.R.U64 R69, R70, 0x10, R71.reuse ;  /* 0x0000001046457819 */ /* 0x100fe20000001247 */
[----:B------:R-:W-:Y:S01]  /*45e0*/  HADD2.F32 R72, -RZ, R72.H0_H0 ;  /* 0x20000048ff487230 */ /* 0x000fe20000004100 */
[----:B------:R-:W-:Y:S01]  /*45f0*/  SHF.R.U32.HI R70, RZ, 0x10, R71 ;  /* 0x00000010ff467819 */ /* 0x000fe20000011647 */
[----:B------:R-:W-:Y:S02]  /*4600*/  HADD2.F32 R71, -RZ, R13.H1_H1 ;  /* 0x3000000dff477230 */ /* 0x000fe40000004100 */
[----:B------:R-:W-:Y:S02]  /*4610*/  HADD2.F32 R69, -RZ, R69.H0_H0 ;  /* 0x20000045ff457230 */ /* 0x000fe40000004100 */
[----:B------:R-:W-:-:S03]  /*4620*/  HADD2.F32 R68, -RZ, R68.H0_H0 ;  /* 0x20000044ff447230 */ /* 0x000fc60000004100 */
[-C--:B------:R-:W-:Y:S01]  /*4630*/  FMUL.FTZ R13, R71, R69.reuse ;  /* 0x00000045470d7220 */ /* 0x080fe20000410000 */
[----:B------:R-:W-:-:S03]  /*4640*/  FMUL.FTZ R69, R73, R69 ;  /* 0x0000004549457220 */ /* 0x000fc60000410000 */
[-C--:B------:R-:W-:Y:S01]  /*4650*/  FFMA.FTZ R13, R73, R72.reuse, -R13 ;  /* 0x00000048490d7223 */ /* 0x080fe2000001080d */
[----:B------:R-:W-:Y:S01]  /*4660*/  FFMA.FTZ R69, R71, R72, R69 ;  /* 0x0000004847457223 */ /* 0x000fe20000010045 */
[----:B------:R-:W-:Y:S02]  /*4670*/  HADD2.F32 R71, -RZ, R70.H0_H0 ;  /* 0x20000046ff477230 */ /* 0x000fe40000004100 */
[--C-:B------:R-:W-:Y:S02]  /*4680*/  HADD2.F32 R70, -RZ, R15.reuse.H1_H1 ;  /* 0x3000000fff467230 */ /* 0x100fe40000004100 */
[----:B------:R-:W-:Y:S01]  /*4690*/  HADD2.F32 R72, -RZ, R15.H0_H0 ;  /* 0x2000000fff487230 */ /* 0x000fe20000004100 */
[----:B------:R-:W-:Y:S02]  /*46a0*/  F2FP.F16.F32.PACK_AB R13, R69, R13 ;  /* 0x0000000d450d723e */ /* 0x000fe400000000ff */
[-C--:B------:R-:W-:Y:S02]  /*46b0*/  FMUL.FTZ R15, R70, R71.reuse ;  /* 0x00000047460f7220 */ /* 0x080fe40000410000 */
[----:B------:R-:W-:-:S02]  /*46c0*/  FMUL.FTZ R71, R72, R71 ;  /* 0x0000004748477220 */ /* 0x000fc40000410000 */
[-C--:B------:R-:W-:Y:S01]  /*46d0*/  FFMA.FTZ R15, R72, R68.reuse, -R15 ;  /* 0x00000044480f7223 */ /* 0x080fe2000001080f */
[----:B------:R-:W-:Y:S02]  /*46e0*/  HADD2.F32 R72, -RZ, R155.H0_H0 ;  /* 0x2000009bff487230 */ /* 0x000fe40000004100 */
[----:B------:R-:W-:Y:S01]  /*46f0*/  FFMA.FTZ R68, R70, R68, R71 ;  /* 0x0000004446447223 */ /* 0x000fe20000010047 */
[----:B------:R-:W-:Y:S02]  /*4700*/  IMAD.MOV.U32 R70, RZ, RZ, R14 ;  /* 0x000000ffff467224 */ /* 0x000fe400078e000e */
[--C-:B------:R-:W-:Y:S02]  /*4710*/  HADD2.F32 R14, -RZ, R12.reuse.H0_H0 ;  /* 0x2000000cff0e7230 */ /* 0x100fe40000004100 */
[----:B------:R-:W-:Y:S01]  /*4720*/  HADD2.F32 R12, -RZ, R12.H1_H1 ;  /* 0x3000000cff0c7230 */ /* 0x000fe20000004100 */
[----:B------:R-:W-:Y:S01]  /*4730*/  F2FP.F16.F32.PACK_AB R15, R68, R15 ;  /* 0x0000000f440f723e */ /* 0x000fe200000000ff */
[----:B------:R-:W-:-:S03]  /*4740*/  HADD2.F32 R71, -RZ, R153.H1_H1 ;  /* 0x30000099ff477230 */ /* 0x000fc60000004100 */
        /* <DEDUP_REMOVED lines=12> */
[----:B------:R-:W-:-:S04]  /*4810*/  F2FP.F16.F32.PACK_AB R73, R74, R73 ;  /* 0x000000494a49723e */ /* 0x000fc800000000ff */
[----:B------:R-:W-:-:S07]  /*4820*/  MOV R14, R73 ;  /* 0x00000049000e7202 */ /* 0x000fce0000000f00 */
.L_x_4862:
[----:B------:R-:W-:Y:S05]  /*4830*/  BSYNC B3 ;  /* 0x0000000000037941 */ /* 0x000fea0003800000 */
.L_x_4861:
[----:B------:R-:W-:Y:S02]  /*4840*/  IMAD.SHL.U32 R70, R203, 0x8, RZ ;  /* 0x00000008cb467824 */ /* 0x000fe400078e00ff */
[----:B---3--:R-:W-:Y:S02]  /*4850*/  IMAD.MOV.U32 R68, RZ, RZ, R11 ;  /* 0x000000ffff447224 */ /* 0x008fe400078e000b */
[----:B--2---:R-:W-:Y:S02]  /*4860*/  IMAD.MOV.U32 R69, RZ, RZ, R80 ;  /* 0x000000ffff457224 */ /* 0x004fe400078e0050 */
[----:B------:R-:W-:-:S05]  /*4870*/  IMAD.WIDE R68, R70, 0x2, R68 ;  /* 0x0000000246447825 */ /* 0x000fca00078e0244 */
[----:B----4-:R0:W-:Y:S02]  /*4880*/  ST.E.128 desc[UR60][R68.64], R12 ;  /* 0x0000000c44007985 */ /* 0x0101e4000c101d3c */
.L_x_4860:
[----:B------:R-:W-:Y:S05]  /*4890*/  BSYNC B2 ;  /* 0x0000000000027941 */ /* 0x000fea0003800000 */
.L_x_4859:
[----:B------:R-:W-:Y:S01]  /*48a0*/  ISETP.NE.AND P3, PT, R21, RZ, PT ;  /* 0x000000ff1500720c */ /* 0x000fe20003f65270 */
[----:B------:R-:W-:-:S12]  /*48b0*/  BSSY B2, `(.L_x_4863) ;  /* 0x000003a000027945 */ /* 0x000fd80003800000 */
[----:B------:R-:W-:Y:S05]  /*48c0*/  @!P3 BRA `(.L_x_4864) ;  /* 0x0000000000e0b947 */ /* 0x000fea0003800000 */
[----:B0---4-:R0:W4:Y:S01]  /*48d0*/  LDS.128 R12, [R31+0x21000] ;  /* 0x021000001f0c7984 */ /* 0x0111220000000c00 */
[C---:B---3--:R-:W-:Y:S01]  /*48e0*/  LEA R68, P3, R23.reuse, R11, 0x1 ;  /* 0x0000000b17447211 */ /* 0x048fe200078608ff */
[----:B------:R-:W-:Y:S03]  /*48f0*/  BSSY B3, `(.L_x_4865) ;  /* 0x0000034000037945 */ /* 0x000fe60003800000 */
[----:B--2---:R-:W-:Y:S02]  /*4900*/  LEA.HI.X R69, R23, R80, R217, 0x1, P3 ;  /* 0x0000005017457211 */ /* 0x004fe400018f0cd9 */
[----:B------:R-:W-:-:S13]  /*4910*/  ISETP.GE.AND P3, PT, R223, R118, PT ;  /* 0x00000076df00720c */ /* 0x000fda0003f66270 */
[----:B0-----:R-:W-:Y:S05]  /*4920*/  @P3 BRA `(.L_x_4866) ;  /* 0x0000000000c03947 */ /* 0x001fea0003800000 */
[----:B------:R-:W-:Y:S01]  /*4930*/  SHF.R.U64 R71, R66, 0x10, R67 ;  /* 0x0000001042477819 */ /* 0x000fe20000001243 */
[----:B----4-:R-:W-:Y:S01]  /*4940*/  IMAD.MOV.U32 R66, RZ, RZ, R13 ;  /* 0x000000ffff427224 */ /* 0x010fe200078e000d */
[----:B------:R-:W-:Y:S01]  /*4950*/  SHF.R.U64 R64, R64, 0x10, R65 ;  /* 0x0000001040407819 */ /* 0x000fe20000001241 */
[----:B------:R-:W-:Y:S02]  /*4960*/  HADD2.F32 R72, -RZ, R151.H1_H1 ;  /* 0x30000097ff487230 */ /* 0x000fe40000004100 */
        /* <DEDUP_REMOVED lines=9> */
[----:B------:R-:W-:Y:S01]  /*4a00*/  SHF.R.U32.HI R64, RZ, 0x10, R65 ;  /* 0x00000010ff407819 */ /* 0x000fe20000011641 */
[----:B------:R-:W-:Y:S01]  /*4a10*/  IMAD.MOV.U32 R65, RZ, RZ, R12 ;  /* 0x000000ffff417224 */ /* 0x000fe200078e000c */
[----:B------:R-:W-:Y:S01]  /*4a20*/  MOV R12, R15 ;  /* 0x0000000f000c7202 */ /* 0x000fe20000000f00 */
[----:B------:R-:W-:Y:S01]  /*4a30*/  HADD2.F32 R15, -RZ, R66.H0_H0 ;  /* 0x20000042ff0f7230 */ /* 0x000fe20000004100 */
[----:B------:R-:W-:Y:S01]  /*4a40*/  F2FP.F16.F32.PACK_AB R70, R71, R70 ;  /* 0x000000464746723e */ /* 0x000fe200000000ff */
[----:B------:R-:W-:Y:S02]  /*4a50*/  HADD2.F32 R64, -RZ, R64.H0_H0 ;  /* 0x20000040ff407230 */ /* 0x000fe40000004100 */
[----:B------:R-:W-:-:S02]  /*4a60*/  HADD2.F32 R13, -RZ, R12.H1_H1 ;  /* 0x3000000cff0d7230 */ /* 0x000fc40000004100 */
[----:B------:R-:W-:-:S03]  /*4a70*/  HADD2.F32 R12, -RZ, R12.H0_H0 ;  /* 0x2000000cff0c7230 */ /* 0x000fc60000004100 */
[CC--:B------:R-:W-:Y:S02]  /*4a80*/  FMUL.FTZ R66, R13.reuse, R15.reuse ;  /* 0x0000000f0d427220 */ /* 0x0c0fe40000410000 */
[C---:B------:R-:W-:Y:S02]  /*4a90*/  FMUL.FTZ R15, R12.reuse, R15 ;  /* 0x0000000f0c0f7220 */ /* 0x040fe40000410000 */
[-C--:B------:R-:W-:Y:S01]  /*4aa0*/  FFMA.FTZ R12, R12, R64.reuse, -R66 ;  /* 0x000000400c0c7223 */ /* 0x080fe20000010842 */
[----:B------:R-:W-:Y:S02]  /*4ab0*/  HADD2.F32 R66, -RZ, R152.H1_H1 ;  /* 0x30000098ff427230 */ /* 0x000fe40000004100 */
[----:B------:R-:W-:Y:S01]  /*4ac0*/  FFMA.FTZ R13, R13, R64, R15 ;  /* 0x000000400d0d7223 */ /* 0x000fe2000001000f */
[----:B------:R-:W-:Y:S02]  /*4ad0*/  IMAD.MOV.U32 R64, RZ, RZ, R14 ;  /* 0x000000ffff407224 */ /* 0x000fe400078e000e */
[----:B------:R-:W-:-:S02]  /*4ae0*/  HADD2.F32 R14, -RZ, R65.H1_H1 ;  /* 0x30000041ff0e7230 */ /* 0x000fc40000004100 */
[----:B------:R-:W-:Y:S02]  /*4af0*/  HADD2.F32 R15, -RZ, R65.H0_H0 ;  /* 0x20000041ff0f7230 */ /* 0x000fe40000004100 */
[----:B------:R-:W-:Y:S02]  /*4b00*/  HADD2.F32 R65, -RZ, R152.H0_H0 ;  /* 0x20000098ff417230 */ /* 0x000fe40000004100 */
        /* <DEDUP_REMOVED lines=11> */
[----:B------:R-:W-:Y:S01]  /*4bc0*/  FFMA.FTZ R72, R64, R65, R72 ;  /* 0x0000004140487223 */ /* 0x000fe20000010048 */
[----:B------:R-:W-:Y:S01]  /*4bd0*/  F2FP.F16.F32.PACK_AB R64, R13, R12 ;  /* 0x0000000c0d40723e */ /* 0x000fe200000000ff */
[----:B------:R-:W-:Y:S02]  /*4be0*/  IMAD.MOV.U32 R12, RZ, RZ, R14 ;  /* 0x000000ffff0c7224 */ /* 0x000fe400078e000e */
[----:B------:R-:W-:Y:S01]  /*4bf0*/  IMAD.MOV.U32 R13, RZ, RZ, R70 ;  /* 0x000000ffff0d7224 */ /* 0x000fe200078e0046 */
[----:B------:R-:W-:Y:S01]  /*4c00*/  F2FP.F16.F32.PACK_AB R67, R72, R67 ;  /* 0x000000434843723e */ /* 0x000fe200000000ff */
[----:B------:R-:W-:-:S04]  /*4c10*/  IMAD.MOV.U32 R15, RZ, RZ, R64 ;  /* 0x000000ffff0f7224 */ /* 0x000fc800078e0040 */
[----:B------:R-:W-:-:S07]  /*4c20*/  IMAD.MOV.U32 R14, RZ, RZ, R67 ;  /* 0x000000ffff0e7224 */ /* 0x000fce00078e0043 */
.L_x_4866:
[----:B------:R-:W-:Y:S05]  /*4c30*/  BSYNC B3 ;  /* 0x0000000000037941 */ /* 0x000fea0003800000 */
.L_x_4865:
[----:B----4-:R0:W-:Y:S02]  /*4c40*/  ST.E.128 desc[UR60][R68.64], R12 ;  /* 0x0000000c44007985 */ /* 0x0101e4000c101d3c */
.L_x_4864:
[----:B------:R-:W-:Y:S05]  /*4c50*/  BSYNC B2 ;  /* 0x0000000000027941 */ /* 0x000fea0003800000 */
.L_x_4863:
        /* <DEDUP_REMOVED lines=12> */
[----:B------:R-:W-:Y:S02]  /*4d20*/  HADD2.F32 R67, -RZ, R67.H0_H0 ;  /* 0x20000043ff437230 */ /* 0x000fe40000004100 */
[--C-:B------:R-:W-:Y:S02]  /*4d30*/  HADD2.F32 R13, -RZ, R62.reuse.H1_H1 ;  /* 0x3000003eff0d7230 */ /* 0x100fe40000004100 */
[----:B------:R-:W-:Y:S02]  /*4d40*/  HADD2.F32 R62, -RZ, R62.H0_H0 ;  /* 0x2000003eff3e7230 */ /* 0x000fe40000004100 */
[----:B------:R-:W-:-:S02]  /*4d50*/  HADD2.F32 R60, -RZ, R60.H0_H0 ;  /* 0x2000003cff3c7230 */ /* 0x000fc40000004100 */
[-C--:B------:R-:W-:Y:S01]  /*4d60*/  FMUL.FTZ R66, R13, R67.reuse ;  /* 0x000000430d427220 */ /* 0x080fe20000410000 */
[----:B------:R-:W-:-:S03]  /*4d70*/  FMUL.FTZ R67, R62, R67 ;  /* 0x000000433e437220 */ /* 0x000fc60000410000 */
[-C--:B------:R-:W-:Y:S01]  /*4d80*/  FFMA.FTZ R66, R62, R60.reuse, -R66 ;  /* 0x0000003c3e427223 */ /* 0x080fe20000010842 */
[----:B------:R-:W-:Y:S01]  /*4d90*/  FFMA.FTZ R67, R13, R60, R67 ;  /* 0x0000003c0d437223 */ /* 0x000fe20000010043 */
[----:B------:R-:W-:Y:S01]  /*4da0*/  SHF.R.U32.HI R60, RZ, 0x10, R61 ;  /* 0x00000010ff3c7819 */ /* 0x000fe2000001163d */
[--C-:B------:R-:W-:Y:S01]  /*4db0*/  HADD2.F32 R13, -RZ, R15.reuse.H1_H1 ;  /* 0x3000000fff0d7230 */ /* 0x100fe20000004100 */
[----:B------:R-:W-:Y:S01]  /*4dc0*/  SHF.R.U32.HI R61, RZ, 0x10, R63 ;  /* 0x00000010ff3d7819 */ /* 0x000fe2000001163f */
[----:B------:R-:W-:Y:S01]  /*4dd0*/  HADD2.F32 R15, -RZ, R15.H0_H0 ;  /* 0x2000000fff0f7230 */ /* 0x000fe20000004100 */
[----:B------:R-:W-:Y:S01]  /*4de0*/  F2FP.F16.F32.PACK_AB R66, R67, R66 ;  /* 0x000000424342723e */ /* 0x000fe200000000ff */
[----:B------:R-:W-:Y:S02]  /*4df0*/  HADD2.F32 R60, -RZ, R60.H0_H0 ;  /* 0x2000003cff3c7230 */ /* 0x000fe40000004100 */
[----:B------:R-:W-:-:S05]  /*4e00*/  HADD2.F32 R61, -RZ, R61.H0_H0 ;  /* 0x2000003dff3d7230 */ /* 0x000fca0000004100 */
[-C--:B------:R-:W-:Y:S01]  /*4e10*/  FMUL.FTZ R62, R13, R61.reuse ;  /* 0x0000003d0d3e7220 */ /* 0x080fe20000410000 */
[----:B------:R-:W-:-:S03]  /*4e20*/  FMUL.FTZ R61, R15, R61 ;  /* 0x0000003d0f3d7220 */ /* 0x000fc60000410000 */
[-C--:B------:R-:W-:Y:S01]  /*4e30*/  FFMA.FTZ R62, R15, R60.reuse, -R62 ;  /* 0x0000003c0f3e7223 */ /* 0x080fe2000001083e */
[----:B------:R-:W-:Y:S01]  /*4e40*/  FFMA.FTZ R61, R13, R60, R61 ;  /* 0x0000003c0d3d7223 */ /* 0x000fe2000001003d */
[--C-:B------:R-:W-:Y:S02]  /*4e50*/  HADD2.F32 R13, -RZ, R12.reuse.H0_H0 ;  /* 0x2000000cff0d7230 */ /* 0x100fe40000004100 */
[----:B------:R-:W-:Y:S02]  /*4e60*/  HADD2.F32 R12, -RZ, R12.H1_H1 ;  /* 0x3000000cff0c7230 */ /* 0x000fe40000004100 */
[--C-:B------:R-:W-:Y:S01]  /*4e70*/  HADD2.F32 R15, -RZ, R150.reuse.H0_H0 ;  /* 0x20000096ff0f7230 */ /* 0x100fe20000004100 */
[----:B------:R-:W-:Y:S01]  /*4e80*/  F2FP.F16.F32.PACK_AB R61, R61, R62 ;  /* 0x0000003e3d3d723e */ /* 0x000fe200000000ff */
[----:B------:R-:W-:Y:S02]  /*4e90*/  HADD2.F32 R60, -RZ, R149.H0_H0 ;  /* 0x20000095ff3c7230 */ /* 0x000fe40000004100 */
[----:B------:R-:W-:-:S02]  /*4ea0*/  HADD2.F32 R150, -RZ, R150.H1_H1 ;  /* 0x30000096ff967230 */ /* 0x000fc40000004100 */
[CC--:B------:R-:W-:Y:S01]  /*4eb0*/  FMUL.FTZ R63, R12.reuse, R15.reuse ;  /* 0x0000000f0c3f7220 */ /* 0x0c0fe20000410000 */
[C---:B------:R-:W-:Y:S01]  /*4ec0*/  FMUL.FTZ R15, R13.reuse, R15 ;  /* 0x0000000f0d0f7220 */ /* 0x040fe20000410000 */
[----:B------:R-:W-:Y:S02]  /*4ed0*/  HADD2.F32 R149, -RZ, R149.H1_H1 ;  /* 0x30000095ff957230 */ /* 0x000fe40000004100 */
        /* <DEDUP_REMOVED lines=11> */
[----:B------:R-:W-:Y:S01]  /*4f90*/  F2FP.F16.F32.PACK_AB R150, R150, R13 ;  /* 0x0000000d9696723e */ /* 0x000fe200000000ff */
[----:B------:R-:W-:-:S04]  /*4fa0*/  IMAD.MOV.U32 R13, RZ, RZ, R66 ;  /* 0x000000ffff0d7224 */ /* 0x000fc800078e0042 */
[----:B------:R-:W-:-:S07]  /*4fb0*/  IMAD.MOV.U32 R14, RZ, RZ, R150 ;  /* 0x000000ffff0e7224 */ /* 0x000fce00078e0096 */
.L_x_4870:
[----:B------:R-:W-:Y:S05]  /*4fc0*/  BSYNC B3 ;  /* 0x0000000000037941 */ /* 0x000fea0003800000 */
.L_x_4869:
[----:B----4-:R0:W-:Y:S02]  /*4fd0*/  ST.E.128 desc[UR60][R64.64], R12 ;  /* 0x0000000c40007985 */ /* 0x0101e4000c101d3c */
.L_x_4868:
[----:B------:R-:W-:Y:S05]  /*4fe0*/  BSYNC B2 ;  /* 0x0000000000027941 */ /* 0x000fea0003800000 */
.L_x_4867:
        /* <DEDUP_REMOVED lines=49> */
[----:B------:R-:W-:Y:S01]  /*5300*/  MOV R13, R56 ;  /* 0x00000038000d7202 */ /* 0x000fe20000000f00 */
[----:B------:R-:W-:Y:S02]  /*5310*/  IMAD.MOV.U32 R12, RZ, RZ, R62 ;  /* 0x000000ffff0c7224 */ /* 0x000fe400078e003e */
[----:B------:R-:W-:-:S07]  /*5320*/  IMAD.MOV.U32 R14, RZ, RZ, R148 ;  /* 0x000000ffff0e7224 */ /* 0x000fce00078e0094 */
.L_x_4872:
[----:B------:R-:W-:Y:S05]  /*5330*/  BSYNC B2 ;  /* 0x0000000000027941 */ /* 0x000fea0003800000 */
.L_x_4871:
[----:B----4-:R0:W-:Y:S02]  /*5340*/  ST.E.128 desc[UR60][R60.64], R12 ;  /* 0x0000000c3c007985 */ /* 0x0101e4000c101d3c */
.L_x_4850:
[----:B------:R-:W-:Y:S05]  /*5350*/  BSYNC B1 ;  /* 0x0000000000017941 */ /* 0x000fea0003800000 */
.L_x_4849:
[----:B------:R-:W-:-:S03]  /*5360*/  UMOV UR4, 0xffffffff ;  /* 0xffffffff00047882 */ /* 0x000fc60000000000 */
[----:B------:R-:W-:Y:S05]  /*5370*/  BRA.DIV UR4, `(.L_x_4873) ;  /* 0x0000028e04cc7947 */ /* 0x000fea000b800000 */
[----:B-1----:R-:W1:Y:S04]  /*5380*/  SHFL.IDX PT, R116, R116, 0x1, 0x1c1f ;  /* 0x003c1f0074747f89 */ /* 0x002e6800000e0000 */
[----:B------:R-:W0:Y:S02]  /*5390*/  SHFL.IDX PT, R117, R117, 0x1, 0x1c1f ;  /* 0x003c1f0075757f89 */ /* 0x000e2400000e0000 */
.L_x_5280:
        /* <DEDUP_REMOVED lines=10> */
[--C-:B---3--:R-:W-:Y:S01]  /*5440*/  SHF.R.U64 R11, R52, 0x10, R53.reuse ;  /* 0x00000010340b7819 */ /* 0x108fe20000001235 */
        /* <DEDUP_REMOVED lines=38> */
[----:B------:R-:W-:Y:S01]  /*56b0*/  F2FP.F16.F32.PACK_AB R14, R146, R13 ;  /* 0x0000000d920e723e */ /* 0x000fe200000000ff */
[----:B------:R-:W-:-:S07]  /*56c0*/  IMAD.MOV.U32 R13, RZ, RZ, R52 ;  /* 0x000000ffff0d7224 */ /* 0x000fce00078e0034 */
.L_x_4878:
[----:B------:R-:W-:Y:S05]  /*56d0*/  BSYNC B2 ;  /* 0x0000000000027941 */ /* 0x000fea0003800000 */
.L_x_4877:
[----:B----4-:R0:W-:Y:S02]  /*56e0*/  ST.E.128 desc[UR60][R56.64], R12 ;  /* 0x0000000c38007985 */ /* 0x0101e4000c101d3c */
.L_x_4876:
[----:B------:R-:W-:Y:S05]  /*56f0*/  BSYNC B1 ;  /* 0x0000000000017941 */ /* 0x000fea0003800000 */
.L_x_4875:
        /* <DEDUP_REMOVED lines=11> */
[--C-:B------:R-:W-:Y:S01]  /*57b0*/  SHF.R.U64 R54, R48, 0x10, R49.reuse ;  /* 0x0000001030367819 */ /* 0x100fe20000001231 */
[--C-:B----4-:R-:W-:Y:S01]  /*57c0*/  HADD2.F32 R56, -RZ, R15.reuse.H0_H0 ;  /* 0x2000000fff387230 */ /* 0x110fe20000004100 */
        /* <DEDUP_REMOVED lines=36> */
[----:B------:R-:W-:-:S02]  /*5a10*/  IMAD.MOV.U32 R13, RZ, RZ, R11 ;  /* 0x000000ffff0d7224 */ /* 0x000fc400078e000b */
[----:B------:R-:W-:Y:S01]  /*5a20*/  FFMA.FTZ R12, R12, R141, R51 ;  /* 0x0000008d0c0c7223 */ /* 0x000fe20000010033 */
[----:B------:R-:W-:-:S04]  /*5a30*/  F2FP.F16.F32.PACK_AB R54, R54, R55 ;  /* 0x000000373636723e */ /* 0x000fc800000000ff */
[----:B------:R-:W-:Y:S01]  /*5a40*/  F2FP.F16.F32.PACK_AB R14, R12, R57 ;  /* 0x000000390c0e723e */ /* 0x000fe200000000ff */
[----:B------:R-:W-:-:S07]  /*5a50*/  IMAD.MOV.U32 R12, RZ, RZ, R54 ;  /* 0x000000ffff0c7224 */ /* 0x000fce00078e0036 */
.L_x_4882:
[----:B------:R-:W-:Y:S05]  /*5a60*/  BSYNC B2 ;  /* 0x0000000000027941 */ /* 0x000fea0003800000 */
.L_x_4881:
[----:B----4-:R0:W-:Y:S02]  /*5a70*/  ST.E.128 desc[UR60][R52.64], R12 ;  /* 0x0000000c34007985 */ /* 0x0101e4000c101d3c */
.L_x_4880:
[----:B------:R-:W-:Y:S05]  /*5a80*/  BSYNC B1 ;  /* 0x0000000000017941 */ /* 0x000fea0003800000 */
.L_x_4879:
        /* <DEDUP_REMOVED lines=11> */
[--C-:B------:R-:W-:Y:S02]  /*5b40*/  SHF.R.U64 R11, R46, 0x10, R47.reuse ;  /* 0x000000102e0b7819 */ /* 0x100fe4000000122f */
[----:B------:R-:W-:Y:S02]  /*5b50*/  SHF.R.U32.HI R52, RZ, 0x10, R47 ;  /* 0x00000010ff347819 */ /* 0x000fe4000001162f */
[--C-:B------:R-:W-:Y:S01]  /*5b60*/  SHF.R.U64 R51, R44, 0x10, R45.reuse ;  /* 0x000000102c337819 */ /* 0x100fe2000000122d */
[----:B----4-:R-:W-:Y:S01]  /*5b70*/  IMAD.MOV.U32 R44, RZ, RZ, R12 ;  /* 0x000000ffff2c7224 */ /* 0x010fe200078e000c */
[----:B------:R-:W-:Y:S01]  /*5b80*/  SHF.R.U32.HI R50, RZ, 0x10, R45 ;  /* 0x00000010ff327819 */ /* 0x000fe2000001162d */
[----:B------:R-:W-:Y:S02]  /*5b90*/  HADD2.F32 R47, -RZ, R11.H0_H0 ;  /* 0x2000000bff2f7230 */ /* 0x000fe40000004100 */
[----:B------:R-:W-:Y:S02]  /*5ba0*/  HADD2.F32 R52, -RZ, R52.H0_H0 ;  /* 0x20000034ff347230 */ /* 0x000fe40000004100 */
[----:B------:R-:W-:-:S02]  /*5bb0*/  HADD2.F32 R12, -RZ, R13.H1_H1 ;  /* 0x3000000dff0c7230 */ /* 0x000fc40000004100 */
[----:B------:R-:W-:Y:S02]  /*5bc0*/  HADD2.F32 R11, -RZ, R13.H0_H0 ;  /* 0x2000000dff0b7230 */ /* 0x000fe40000004100 */
[--C-:B------:R-:W-:Y:S02]  /*5bd0*/  HADD2.F32 R45, -RZ, R15.reuse.H1_H1 ;  /* 0x3000000fff2d7230 */ /* 0x100fe40000004100 */
[-C--:B------:R-:W-:Y:S01]  /*5be0*/  FMUL.FTZ R54, R12, R47.reuse ;  /* 0x0000002f0c367220 */ /* 0x080fe20000410000 */
[----:B------:R-:W-:Y:S02]  /*5bf0*/  HADD2.F32 R13, -RZ, R15.H0_H0 ;  /* 0x2000000fff0d7230 */ /* 0x000fe40000004100 */
[----:B------:R-:W-:Y:S01]  /*5c00*/  FMUL.FTZ R47, R11, R47 ;  /* 0x0000002f0b2f7220 */ /* 0x000fe20000410000 */
[----:B------:R-:W-:Y:S02]  /*5c10*/  HADD2.F32 R46, -RZ, R51.H0_H0 ;  /* 0x20000033ff2e7230 */ /* 0x000fe40000004100 */
[----:B------:R-:W-:Y:S01]  /*5c20*/  FMUL.FTZ R56, R45, R52 ;  /* 0x000000342d387220 */ /* 0x000fe20000410000 */
[----:B------:R-:W-:-:S02]  /*5c30*/  HADD2.F32 R50, -RZ, R50.H0_H0 ;  /* 0x20000032ff327230 */ /* 0x000fc40000004100 */
[----:B------:R-:W-:Y:S01]  /*5c40*/  FMUL.FTZ R52, R13, R52 ;  /* 0x000000340d347220 */ /* 0x000fe20000410000 */
[--C-:B------:R-:W-:Y:S02]  /*5c50*/  HADD2.F32 R15, -RZ, R44.reuse.H1_H1 ;  /* 0x3000002cff0f7230 */ /* 0x100fe40000004100 */
[-C--:B------:R-:W-:Y:S01]  /*5c60*/  FFMA.FTZ R11, R11, R46.reuse, -R54 ;  /* 0x0000002e0b0b7223 */ /* 0x080fe20000010836 */
[----:B------:R-:W-:Y:S01]  /*5c70*/  FFMA.FTZ R12, R12, R46, R47 ;  /* 0x0000002e0c0c7223 */ /* 0x000fe2000001002f */
[-C--:B------:R-:W-:Y:S01]  /*5c80*/  FFMA.FTZ R54, R45, R50.reuse, R52 ;  /* 0x000000322d367223 */ /* 0x080fe20000010034 */
[----:B------:R-:W-:Y:S02]  /*5c90*/  HADD2.F32 R47, -RZ, R139.H1_H1 ;  /* 0x3000008bff2f7230 */ /* 0x000fe40000004100 */
[----:B------:R-:W-:Y:S01]  /*5ca0*/  FFMA.FTZ R13, R13, R50, -R56 ;  /* 0x000000320d0d7223 */ /* 0x000fe20000010838 */
[----:B------:R-:W-:Y:S01]  /*5cb0*/  HADD2.F32 R44, -RZ, R44.H0_H0 ;  /* 0x2000002cff2c7230 */ /* 0x000fe20000004100 */
[----:B------:R-:W-:Y:S01]  /*5cc0*/  F2FP.F16.F32.PACK_AB R11, R12, R11 ;  /* 0x0000000b0c0b723e */ /* 0x000fe200000000ff */
[----:B------:R-:W-:-:S02]  /*5cd0*/  HADD2.F32 R45, -RZ, R14.H1_H1 ;  /* 0x3000000eff2d7230 */ /* 0x000fc40000004100 */
[-C--:B------:R-:W-:Y:S01]  /*5ce0*/  FMUL.FTZ R51, R15, R47.reuse ;  /* 0x0000002f0f337220 */ /* 0x080fe20000410000 */
[----:B------:R-:W-:Y:S02]  /*5cf0*/  HADD2.F32 R139, -RZ, R139.H0_H0 ;  /* 0x2000008bff8b7230 */ /* 0x000fe40000004100 */
[----:B------:R-:W-:Y:S01]  /*5d00*/  FMUL.FTZ R50, R44, R47 ;  /* 0x0000002f2c327220 */ /* 0x000fe20000410000 */
[----:B------:R-:W-:Y:S02]  /*5d10*/  HADD2.F32 R14, -RZ, R14.H0_H0 ;  /* 0x2000000eff0e7230 */ /* 0x000fe40000004100 */
        /* <DEDUP_REMOVED lines=12> */
.L_x_4886:
[----:B------:R-:W-:Y:S05]  /*5de0*/  BSYNC B2 ;  /* 0x0000000000027941 */ /* 0x000fea0003800000 */
.L_x_4885:
[----:B----4-:R0:W-:Y:S02]  /*5df0*/  ST.E.128 desc[UR60][R48.64], R12 ;  /* 0x0000000c30007985 */ /* 0x0101e4000c101d3c */
.L_x_4884:
[----:B------:R-:W-:Y:S05]  /*5e00*/  BSYNC B1 ;  /* 0x0000000000017941 */ /* 0x000fea0003800000 */
.L_x_4883:
        /* <DEDUP_REMOVED lines=49> */
.L_x_4890:
[----:B------:R-:W-:Y:S05]  /*6120*/  BSYNC B2 ;  /* 0x0000000000027941 */ /* 0x000fea0003800000 */
.L_x_4889:
[----:B----4-:R0:W-:Y:S02]  /*6130*/  ST.E.128 desc[UR60][R44.64], R12 ;  /* 0x0000000c2c007985 */ /* 0x0101e4000c101d3c */
.L_x_4888:
[----:B------:R-:W-:Y:S05]  /*6140*/  BSYNC B1 ;  /* 0x0000000000017941 */ /* 0x000fea0003800000 */
.L_x_4887:
        /* <DEDUP_REMOVED lines=49> */
.L_x_4894:
[----:B------:R-:W-:Y:S05]  /*6460*/  BSYNC B2 ;  /* 0x0000000000027941 */ /* 0x000fea0003800000 */
.L_x_4893:
[----:B----4-:R0:W-:Y:S02]  /*6470*/  ST.E.128 desc[UR60][R40.64], R12 ;  /* 0x0000000c28007985 */ /* 0x0101e4000c101d3c */
.L_x_4892:
[----:B------:R-:W-:Y:S05]  /*6480*/  BSYNC B1 ;  /* 0x0000000000017941 */ /* 0x000fea0003800000 */
.L_x_4891:
        /* <DEDUP_REMOVED lines=48> */
.L_x_4896:
[----:B------:R-:W-:Y:S05]  /*6790*/  BSYNC B1 ;  /* 0x0000000000017941 */ /* 0x000fea0003800000 */
.L_x_4895:
[----:B----4-:R0:W-:Y:S01]  /*67a0*/  ST.E.128 desc[UR60][R36.64], R12 ;  /* 0x0000000c24007985 */ /* 0x0101e2000c101d3c */
[----:B------:R-:W-:Y:S05]  /*67b0*/  BRA `(.L_x_4874) ;  /* 0x00000040006c7947 */ /* 0x000fea0003800000 */
.L_x_4840:
        /* <DEDUP_REMOVED lines=22> */
[----:B------:R-:W-:Y:S02]  /*6920*/  LEA R56, P2, R32, UR4, 0x1 ;  /* 0x0000000420387c11 */ /* 0x000fe4000f8408ff */
[----:B------:R-:W-:-:S02]  /*6930*/  CS2R R52, SRZ ;  /* 0x0000000000347805 */ /* 0x000fc4000001ff00 */
        /* <DEDUP_REMOVED lines=23> */
.L_x_4898:
[----:B------:R-:W-:Y:S05]  /*6ab0*/  BSYNC B1 ;  /* 0x0000000000017941 */ /* 0x000fea0003800000 */
.L_x_4897:
        /* <DEDUP_REMOVED lines=12> */
[----:B------:R-:W-:-:S02]  /*6b80*/  CS2R R78, SRZ ;  /* 0x00000000004e7805 */ /* 0x000fc4000001ff00 */
[----:B-----5:R-:W-:Y:S02]  /*6b90*/  MOV R81, R34 ;  /* 0x0000002200517202 */ /* 0x020fe40000000f00 */
[----:B------:R-:W-:Y:S01]  /*6ba0*/  CS2R R76, SRZ ;  /* 0x00000000004c7805 */ /* 0x000fe2000001ff00 */
[----:B------:R-:W-:Y:S06]  /*6bb0*/  @P4 BRA `(.L_x_4900) ;  /* 0x00000000007c4947 */ /* 0x000fec0003800000 */
        /* <DEDUP_REMOVED lines=31> */
.L_x_4900:
[----:B------:R-:W-:Y:S05]  /*6db0*/  BSYNC B1 ;  /* 0x0000000000017941 */ /* 0x000fea0003800000 */
.L_x_4899:
[----:B------:R-:W2:Y:S01]  /*6dc0*/  LDL R11, [R1+0x3c] ;  /* 0x00003c00010b7983 */ /* 0x000ea20000100800 */
[----:B0-----:R-:W-:Y:S02]  /*6dd0*/  IMAD.MOV.U32 R12, RZ, RZ, R32 ;  /* 0x000000ffff0c7224 */ /* 0x001fe400078e0020 */
[----:B------:R-:W-:Y:S02]  /*6de0*/  IMAD.MOV.U32 R13, RZ, RZ, R33 ;  /* 0x000000ffff0d7224 */ /* 0x000fe400078e0021 */
        /* <DEDUP_REMOVED lines=10> */
[----:B------:R-:W-:-:S04]  /*6e90*/  PRMT R147, R14, 0x7610, R147 ;  /* 0x000076100e937816 */ /* 0x000fc80000000093 */
[----:B------:R-:W-:Y:S02]  /*6ea0*/  PRMT R165, R12, 0x5410, R13 ;  /* 0x000054100ca57816 */ /* 0x000fe4000000000d */
[----:B------:R-:W-:Y:S02]  /*6eb0*/  MOV R12, R46 ;  /* 0x0000002e000c7202 */ /* 0x000fe40000000f00 */
[----:B--2---:R-:W-:Y:S01]  /*6ec0*/  R2UR UR4, R11 ;  /* 0x000000000b0472ca */ /* 0x004fe200000e0000 */
[----:B------:R-:W-:-:S05]  /*6ed0*/  IMAD.MOV.U32 R11, RZ, RZ, R35 ;  /* 0x000000ffff0b7224 */ /* 0x000fca00078e0023 */
[----:B------:R-:W-:Y:S01]  /*6ee0*/  PRMT R157, R81, 0x5410, R11 ;  /* 0x00005410519d7816 */ /* 0x000fe2000000000b */
[----:B------:R-:W-:-:S05]  /*6ef0*/  IMAD.MOV.U32 R11, RZ, RZ, R37 ;  /* 0x000000ffff0b7224 */ /* 0x000fca00078e0025 */
[----:B------:R-:W-:Y:S01]  /*6f00*/  PRMT R164, R11, 0x7610, R164 ;  /* 0x000076100ba47816 */ /* 0x000fe200000000a4 */
[----:B------:R-:W-:Y:S01]  /*6f10*/  IMAD.MOV.U32 R11, RZ, RZ, R42 ;  /* 0x000000ffff0b7224 */ /* 0x000fe200078e002a */
[----:B------:R-:W-:-:S04]  /*6f20*/  UISETP.NE.AND UP0, UPT, UR4, 0x3, UPT ;  /* 0x000000030400788c */ /* 0x000fc8000bf05270 */
[----:B------:R-:W-:Y:S01]  /*6f30*/  PRMT R164, R164, 0x5410, R11 ;  /* 0x00005410a4a47816 */ /* 0x000fe2000000000b */
[----:B------:R-:W-:Y:S01]  /*6f40*/  IMAD.MOV.U32 R11, RZ, RZ, R47 ;  /* 0x000000ffff0b7224 */ /* 0x000fe200078e002f */
[----:B------:R-:W-:-:S04]  /*6f50*/  PLOP3.LUT P2, PT, PT, PT, UP0, 0x80, 0x0 ;  /* 0x000000000000781c */ /* 0x000fc80003f4f008 */
[----:B------:R-:W-:Y:S01]  /*6f60*/  PRMT R159, R12, 0x5410, R11 ;  /* 0x000054100c9f7816 */ /* 0x000fe2000000000b */
[----:B------:R-:W-:Y:S02]  /*6f70*/  IMAD.MOV.U32 R12, RZ, RZ, R44 ;  /* 0x000000ffff0c7224 */ /* 0x000fe400078e002c */
[----:B------:R-:W-:-:S05]  /*6f80*/  IMAD.MOV.U32 R11, RZ, RZ, R45 ;  /* 0x000000ffff0b7224 */ /* 0x000fca00078e002d */
[----:B------:R-:W-:Y:S01]  /*6f90*/  PRMT R160, R12, 0x5410, R11 ;  /* 0x000054100ca07816 */ /* 0x000fe2000000000b */
[----:B------:R-:W-:Y:S02]  /*6fa0*/  IMAD.MOV.U32 R11, RZ, RZ, R51 ;  /* 0x000000ffff0b7224 */ /* 0x000fe400078e0033 */
[----:B------:R-:W-:-:S03]  /*6fb0*/  IMAD.MOV.U32 R12, RZ, RZ, R50 ;  /* 0x000000ffff0c7224 */ /* 0x000fc600078e0032 */
[----:B------:R-:W-:Y:S01]  /*6fc0*/  PRMT R163, R163, 0x5410, R11 ;  /* 0x00005410a3a37816 */ /* 0x000fe2000000000b */
[----:B------:R-:W-:Y:S01]  /*6fd0*/  IMAD.MOV.U32 R11, RZ, RZ, R49 ;  /* 0x000000ffff0b7224 */ /* 0x000fe200078e0031 */
[----:B------:R-:W-:Y:S02]  /*6fe0*/  PRMT R161, R161, 0x5410, R12 ;  /* 0x00005410a1a17816 */ /* 0x000fe4000000000c */
[----:B------:R-:W-:Y:S02]  /*6ff0*/  MOV R12, R48 ;  /* 0x00000030000c7202 */ /* 0x000fe40000000f00 */
[----:B------:R-:W-:Y:S01]  /*7000*/  PRMT R166, R11, 0x7610, R166 ;  /* 0x000076100ba67816 */ /* 0x000fe200000000a6 */
[----:B------:R-:W-:Y:S01]  /*7010*/  IMAD.MOV.U32 R11, RZ, RZ, R54 ;  /* 0x000000ffff0b7224 */ /* 0x000fe200078e0036 */
[----:B------:R-:W-:Y:S01]  /*7020*/  PRMT R162, R162, 0x5410, R12 ;  /* 0x00005410a2a27816 */ /* 0x000fe2000000000c */
[----:B------:R-:W-:-:S03]  /*7030*/  IMAD.MOV.U32 R12, RZ, RZ, R55 ;  /* 0x000000ffff0c7224 */ /* 0x000fc600078e0037 */
[----:B------:R-:W-:Y:S01]  /*7040*/  PRMT R166, R166, 0x5410, R11 ;  /* 0x00005410a6a67816 */ /* 0x000fe2000000000b */
[----:B------:R-:W-:Y:S01]  /*7050*/  IMAD.MOV.U32 R11, RZ, RZ, R52 ;  /* 0x000000ffff0b7224 */ /* 0x000fe200078e0034 */
[----:B------:R-:W-:Y:S01]  /*7060*/  PRMT R167, R12, 0x7610, R167 ;  /* 0x000076100ca77816 */ /* 0x000fe200000000a7 */
[----:B------:R-:W-:-:S03]  /*7070*/  IMAD.MOV.U32 R12, RZ, RZ, R53 ;  /* 0x000000ffff0c7224 */ /* 0x000fc600078e0035 */
[----:B------:R-:W-:Y:S01]  /*7080*/  PRMT R167, R167, 0x5410, R11 ;  /* 0x00005410a7a77816 */ /* 0x000fe2000000000b */
[----:B-----5:R-:W-:Y:S01]  /*7090*/  IMAD.MOV.U32 R11, RZ, RZ, R59 ;  /* 0x000000ffff0b7224 */ /* 0x020fe200078e003b */
[----:B------:R-:W-:Y:S02]  /*70a0*/  PRMT R146, R12, 0x7610, R146 ;  /* 0x000076100c927816 */ /* 0x000fe40000000092 */
        /* <DEDUP_REMOVED lines=40> */
.L_x_4901:
[----:B------:R-:W-:Y:S01]  /*7330*/  LEA R87, R17, R2, 0x3 ;  /* 0x0000000211577211 */ /* 0x000fe200078e18ff */
[----:B------:R-:W-:Y:S01]  /*7340*/  BSSY B1, `(.L_x_4902) ;  /* 0x0000004000017945 */ /* 0x000fe20003800000 */
[----:B------:R-:W-:-:S04]  /*7350*/  SHF.L.U32 R88, R220, 0x1f, RZ ;  /* 0x0000001fdc587819 */ /* 0x000fc800000006ff */
[----:B------:R-:W0:Y:S02]  /*7360*/  SYNCS.PHASECHK.TRANS64.TRYWAIT P5, [R87+URZ+0x30890], R88 ;  /* 0x03089058570075a7 */ /* 0x000e2400080a017f */
[----:B0-----:R-:W-:Y:S05]  /*7370*/  @!P5 BRA `(.L_x_4903) ;  /* 0x000002700018d947 */ /* 0x001fea0003800000 */
.L_x_5281:
[----:B------:R-:W-:Y:S05]  /*7380*/  BSYNC B1 ;  /* 0x0000000000017941 */ /* 0x000fea0003800000 */
.L_x_4902:
[----:B------:R-:W1:Y:S01]  /*7390*/  LDC R128, c[0x0][0x2f4] ;  /* 0x0000bd00ff807b82 */ /* 0x000e620000000800 */
[----:B------:R-:W-:Y:S01]  /*73a0*/  UMOV UR4, 0xffffffff ;  /* 0xffffffff00047882 */ /* 0x000fe20000000000 */
[----:B-1----:R-:W-:Y:S02]  /*73b0*/  IMAD.IADD R132, R128, 0x1, -R119 ;  /* 0x0000000180847824 */ /* 0x002fe400078e0a77 */
[----:B------:R-:W-:Y:S05]  /*73c0*/  BRA.DIV UR4, `(.L_x_4904) ;  /* 0x0000027204187947 */ /* 0x000fea000b800000 */
[----:B------:R1:W2:Y:S04]  /*73d0*/  SHFL.IDX PT, R115, R116, RZ, 0x1c1f ;  /* 0x001c1fff74737589 */ /* 0x0002a800000e0000 */
[----:B------:R1:W3:Y:S02]  /*73e0*/  SHFL.IDX PT, R11, R117, RZ, 0x1c1f ;  /* 0x001c1fff750b7589 */ /* 0x0002e400000e0000 */
.L_x_5285:
        /* <DEDUP_REMOVED lines=8> */
[----:B------:R-:W-:Y:S01]  /*7470*/  BSSY B3, `(.L_x_4909) ;  /* 0x000006e000037945 */ /* 0x000fe20003800000 */
[----:B------:R-:W-:Y:S02]  /*7480*/  SHF.R.U32.HI R14, RZ, 0x3, R229 ;  /* 0x00000003ff0e7819 */ /* 0x000fe400000116e5 */
        /* <DEDUP_REMOVED lines=27> */
[----:B------:R-:W-:Y:S01]  /*7640*/  HADD2.F32 R148, -RZ, R140.H0_H0 ;  /* 0x2000008cff947230 */ /* 0x000fe20000004100 */
[----:B------:R-:W-:Y:S01]  /*7650*/  SHF.R.U32.HI R43, RZ, 0x10, R43 ;  /* 0x00000010ff2b7819 */ /* 0x000fe2000001162b */
[----:B------:R-:W-:-:S02]  /*7660*/  HADD2.F32 R147, -RZ, R147.H0_H0 ;  /* 0x20000093ff937230 */ /* 0x000fc40000004100 */
[CC--:B------:R-:W-:Y:S01]  /*7670*/  FMUL.FTZ R81, R13.reuse, R146.reuse ;  /* 0x000000920d517220 */ /* 0x0c0fe20000410000 */
        /* <DEDUP_REMOVED lines=13> */
[CC--:B------:R-:W-:Y:S01]  /*7750*/  FMUL.FTZ R140, R145.reuse, R146.reuse ;  /* 0x00000092918c7220 */ /* 0x0c0fe20000410000 */
[C---:B------:R-:W-:Y:S01]  /*7760*/  FMUL.FTZ R146, R52.reuse, R146 ;  /* 0x0000009234927220 */ /* 0x040fe20000410000 */
[----:B------:R-:W-:Y:S02]  /*7770*/  HADD2.F32 R40, -RZ, R40.H0_H0 ;  /* 0x20000028ff287230 */ /* 0x000fe40000004100 */
[-C--:B------:R-:W-:Y:S01]  /*7780*/  FFMA.FTZ R52, R52, R41.reuse, -R140 ;  /* 0x0000002934347223 */ /* 0x080fe2000001088c */
[----:B------:R-:W-:Y:S01]  /*7790*/  FFMA.FTZ R41, R145, R41, R146 ;  /* 0x0000002991297223 */ /* 0x000fe20000010092 */
[----:B------:R-:W-:-:S02]  /*77a0*/  HADD2.F32 R145, -RZ, R83.H0_H0 ;  /* 0x20000053ff917230 */ /* 0x000fc40000004100 */
[----:B------:R-:W-:Y:S01]  /*77b0*/  HADD2.F32 R146, -RZ, R165.H0_H0 ;  /* 0x200000a5ff927230 */ /* 0x000fe20000004100 */
[----:B------:R-:W-:Y:S01]  /*77c0*/  F2FP.F16.F32.PACK_AB R52, R52, R81 ;  /* 0x000000513434723e */ /* 0x000fe200000000ff */
[----:B------:R-:W-:Y:S02]  /*77d0*/  HADD2.F32 R54, -RZ, R54.H0_H0 ;  /* 0x20000036ff367230 */ /* 0x000fe40000004100 */
[-C--:B------:R-:W-:Y:S01]  /*77e0*/  FMUL.FTZ R140, R145, R147.reuse ;  /* 0x00000093918c7220 */ /* 0x080fe20000410000 */
[C---:B------:R-:W-:Y:S01]  /*77f0*/  FMUL.FTZ R147, R148.reuse, R147 ;  /* 0x0000009394937220 */ /* 0x040fe20000410000 */
[----:B------:R-:W-:Y:S01]  /*7800*/  HADD2.F32 R42, -RZ, R42.H0_H0 ;  /* 0x2000002aff2a7230 */ /* 0x000fe20000004100 */
[----:B------:R-:W-:Y:S01]  /*7810*/  F2FP.F16.F32.PACK_AB R41, R41, R13 ;  /* 0x0000000d2929723e */ /* 0x000fe200000000ff */
[-C--:B------:R-:W-:Y:S01]  /*7820*/  FFMA.FTZ R140, R148, R146.reuse, -R140 ;  /* 0x00000092948c7223 */ /* 0x080fe2000001088c */
[----:B------:R-:W-:Y:S01]  /*7830*/  FFMA.FTZ R145, R145, R146, R147 ;  /* 0x0000009291917223 */ /* 0x000fe20000010093 */
[----:B------:R-:W-:Y:S01]  /*7840*/  SHF.R.U32.HI R146, RZ, 0x10, R55 ;  /* 0x00000010ff927819 */ /* 0x000fe20000011637 */
[----:B------:R-:W-:-:S02]  /*7850*/  HADD2.F32 R55, -RZ, R83.H1_H1 ;  /* 0x30000053ff377230 */ /* 0x000fc40000004100 */
[----:B------:R-:W-:Y:S02]  /*7860*/  HADD2.F32 R148, -RZ, R167.H1_H1 ;  /* 0x300000a7ff947230 */ /* 0x000fe40000004100 */
[----:B------:R-:W-:Y:S02]  /*7870*/  HADD2.F32 R83, -RZ, R146.H0_H0 ;  /* 0x20000092ff537230 */ /* 0x000fe40000004100 */
[----:B------:R-:W-:Y:S02]  /*7880*/  HADD2.F32 R146, -RZ, R43.H0_H0 ;  /* 0x2000002bff927230 */ /* 0x000fe40000004100 */
[----:B------:R-:W-:Y:S02]  /*7890*/  IMAD.MOV.U32 R13, RZ, RZ, R52 ;  /* 0x000000ffff0d7224 */ /* 0x000fe400078e0034 */
[----:B------:R-:W-:Y:S01]  /*78a0*/  FMUL.FTZ R43, R55, R83 ;  /* 0x00000053372b7220 */ /* 0x000fe20000410000 */
[----:B------:R-:W-:-:S03]  /*78b0*/  IMAD.MOV.U32 R81, RZ, RZ, R41 ;  /* 0x000000ffff517224 */ /* 0x000fc600078e0029 */
[C---:B------:R-:W-:Y:S01]  /*78c0*/  FFMA.FTZ R43, R15.reuse, R146, -R43 ;  /* 0x000000920f2b7223 */ /* 0x040fe2000001082b */
[----:B------:R-:W-:Y:S01]  /*78d0*/  FMUL.FTZ R15, R15, R83 ;  /* 0x000000530f0f7220 */ /* 0x000fe20000410000 */
[----:B------:R-:W-:-:S03]  /*78e0*/  HADD2.F32 R83, -RZ, R165.H1_H1 ;  /* 0x300000a5ff537230 */ /* 0x000fc60000004100 */
        /* <DEDUP_REMOVED lines=21> */
[CC--:B------:R-:W-:Y:S01]  /*7a40*/  FMUL.FTZ R83, R53.reuse, R146.reuse ;  /* 0x0000009235537220 */ /* 0x0c0fe20000410000 */
        /* <DEDUP_REMOVED lines=11> */
[----:B------:R-:W-:Y:S01]  /*7b00*/  F2FP.F16.F32.PACK_AB R53, R53, R83 ;  /* 0x000000533535723e */ /* 0x000fe200000000ff */
[----:B------:R-:W-:Y:S01]  /*7b10*/  IMAD.MOV.U32 R83, RZ, RZ, R145 ;  /* 0x000000ffff537224 */ /* 0x000fe200078e0091 */
[----:B------:R-:W-:Y:S02]  /*7b20*/  F2FP.F16.F32.PACK_AB R54, R54, R146 ;  /* 0x000000923636723e */ /* 0x000fe400000000ff */
[----:B------:R-:W-:-:S03]  /*7b30*/  MOV R14, R53 ;  /* 0x00000035000e7202 */ /* 0x000fc60000000f00 */
[----:B------:R-:W-:-:S07]  /*7b40*/  IMAD.MOV.U32 R82, RZ, RZ, R54 ;  /* 0x000000ffff527224 */ /* 0x000fce00078e0036 */
.L_x_4910:
[----:B------:R-:W-:Y:S05]  /*7b50*/  BSYNC B3 ;  /* 0x0000000000037941 */ /* 0x000fea0003800000 */
.L_x_4909:
[----:B------:R-:W-:-:S04]  /*7b60*/  LEA R40, P3, R6, R11, 0x1 ;  /* 0x0000000b06287211 */ /* 0x000fc800078608ff */
[----:B--2---:R-:W-:Y:S02]  /*7b70*/  LEA.HI.X R41, R6, R115, R108, 0x1, P3 ;  /* 0x0000007306297211 */ /* 0x004fe400018f0c6c */
[----:B------:R-:W-:-:S03]  /*7b80*/  ISETP.GE.AND P3, PT, R139, R128, PT ;  /* 0x000000808b00720c */ /* 0x000fc60003f66270 */
[----:B----4-:R2:W-:Y:S10]  /*7b90*/  ST.E.128 desc[UR60][R40.64], R12 ;  /* 0x0000000c28007985 */ /* 0x0105f4000c101d3c */
[----:B--2---:R-:W-:-:S05]  /*7ba0*/  @!P3 IMAD.WIDE R12, R139, 0x2, R114 ;  /* 0x000000028b0cb825 */ /* 0x004fca00078e0272 */
[----:B---3--:R3:W-:Y:S02]  /*7bb0*/  @!P3 ST.E.128 desc[UR60][R12.64], R80 ;  /* 0x000000500c00b985 */ /* 0x0087e4000c101d3c */
.L_x_4908:
[----:B------:R-:W-:Y:S05]  /*7bc0*/  BSYNC B2 ;  /* 0x0000000000027941 */ /* 0x000fea0003800000 */
.L_x_4907:
[----:B------:R-:W-:Y:S01]  /*7bd0*/  ISETP.NE.AND P3, PT, R10, RZ, PT ;  /* 0x000000ff0a00720c */ /* 0x000fe20003f65270 */
[----:B------:R-:W-:-:S12]  /*7be0*/  BSSY B2, `(.L_x_4911) ;  /* 0x0000079000027945 */ /* 0x000fd80003800000 */
[----:B------:R-:W-:Y:S05]  /*7bf0*/  @!P3 BRA `(.L_x_4912) ;  /* 0x0000000400dcb947 */ /* 0x000fea0003800000 */
[----:B------:R-:W4:Y:S01]  /*7c00*/  LDL R15, [R1+0x30] ;  /* 0x00003000010f7983 */ /* 0x000f220000100800 */
[----:B---3--:R-:W-:Y:S01]  /*7c10*/  SEL R12, R119, R132, !P1 ;  /* 0x00000084770c7207 */ /* 0x008fe20004800000 */
        /* <DEDUP_REMOVED lines=108> */
[----:B------:R-:W-:Y:S02]  /*82e0*/  IMAD.MOV.U32 R14, RZ, RZ, R50 ;  /* 0x000000ffff0e7224 */ /* 0x000fe400078e0032 */
[----:B------:R-:W-:-:S07]  /*82f0*/  IMAD.MOV.U32 R42, RZ, RZ, R39 ;  /* 0x000000ffff2a7224 */ /* 0x000fce00078e0027 */
.L_x_4914:
[----:B------:R-:W-:Y:S05]  /*8300*/  BSYNC B3 ;  /* 0x0000000000037941 */ /* 0x000fea0003800000 */
.L_x_4913:
[----:B------:R-:W-:-:S04]  /*8310*/  LEA R36, P3, R7, R11, 0x1 ;  /* 0x0000000b07247211 */ /* 0x000fc800078608ff */
[----:B--2---:R-:W-:Y:S02]  /*8320*/  LEA.HI.X R37, R7, R115, R107, 0x1, P3 ;  /* 0x0000007307257211 */ /* 0x004fe400018f0c6b */
[----:B------:R-:W-:-:S03]  /*8330*/  ISETP.GE.AND P3, PT, R52, R128, PT ;  /* 0x000000803400720c */ /* 0x000fc60003f66270 */
[----:B----4-:R2:W-:Y:S10]  /*8340*/  ST.E.128 desc[UR60][R36.64], R12 ;  /* 0x0000000c24007985 */ /* 0x0105f4000c101d3c */
[----:B--2---:R-:W-:-:S05]  /*8350*/  @!P3 IMAD.WIDE R12, R52, 0x2, R114 ;  /* 0x00000002340cb825 */ /* 0x004fca00078e0272 */
[----:B---3--:R4:W-:Y:S02]  /*8360*/  @!P3 ST.E.128 desc[UR60][R12.64], R40 ;  /* 0x000000280c00b985 */ /* 0x0089e4000c101d3c */
.L_x_4912:
[----:B------:R-:W-:Y:S05]  /*8370*/  BSYNC B2 ;  /* 0x0000000000027941 */ /* 0x000fea0003800000 */
.L_x_4911:
[----:B------:R-:W-:-:S13]  /*8380*/  ISETP.NE.AND P3, PT, R20, RZ, PT ;  /* 0x000000ff1400720c */ /* 0x000fda0003f65270 */
[----:B------:R-:W-:Y:S05]  /*8390*/  @!P3 BRA `(.L_x_4906) ;  /* 0x0000000400e0b947 */ /* 0x000fea0003800000 */
[----:B------:R-:W5:Y:S01]  /*83a0*/  LDL R15, [R1+0x30] ;  /* 0x00003000010f7983 */ /* 0x000f620000100800 */
[----:B------:R-:W-:Y:S01]  /*83b0*/  LOP3.LUT P5, RZ, R16, 0x1, RZ, 0xc0, !PT ;  /* 0x0000000110ff7812 */ /* 0x000fe200078ac0ff */
[----:B------:R-:W-:Y:S01]  /*83c0*/  BSSY B2, `(.L_x_4915) ;  /* 0x0000071000027945 */ /* 0x000fe20003800000 */
[C---:B----4-:R-:W-:Y:S02]  /*83d0*/  LEA R40, P3, R8.reuse, R11, 0x1 ;  /* 0x0000000b08287211 */ /* 0x050fe400078608ff */
[----:B------:R-:W-:Y:S02]  /*83e0*/  SEL R11, R119, R132, !P5 ;  /* 0x00000084770b7207 */ /* 0x000fe40006800000 */
[----:B------:R-:W-:Y:S02]  /*83f0*/  SHF.R.U32.HI R14, RZ, 0x3, R229 ;  /* 0x00000003ff0e7819 */ /* 0x000fe400000116e5 */
[----:B---3--:R-:W-:Y:S02]  /*8400*/  SHF.R.S32.HI R12, RZ, 0x1f, R11 ;  /* 0x0000001fff0c7819 */ /* 0x008fe4000001140b */
[----:B--2---:R-:W-:-:S02]  /*8410*/  LEA.HI.X R41, R8, R115, R106, 0x1, P3 ;  /* 0x0000007308297211 */ /* 0x004fc400018f0c6a */
[----:B------:R-:W-:Y:S02]  /*8420*/  LEA.HI R11, R12, R11, RZ, 0x4 ;  /* 0x0000000b0c0b7211 */ /* 0x000fe400078f20ff */
[----:B------:R-:W-:Y:S02]  /*8430*/  ISETP.GE.AND P3, PT, R194, R118, PT ;  /* 0x00000076c200720c */ /* 0x000fe40003f66270 */
[----:B------:R-:W-:-:S04]  /*8440*/  LEA.HI.SX32 R11, R11, R110, 0x1c ;  /* 0x0000006e0b0b7211 */ /* 0x000fc800078fe2ff */
[----:B------:R-:W-:-:S04]  /*8450*/  SHF.R.S32.HI R13, RZ, 0x1f, R11 ;  /* 0x0000001fff0d7819 */ /* 0x000fc8000001140b */
        /* <DEDUP_REMOVED lines=11> */
[----:B------:R-:W2:Y:S04]  /*8510*/  LDS.128 R36, [R36+0x1e400] ;  /* 0x01e4000024247984 */ /* 0x000ea80000000c00 */
[----:B------:R-:W3:Y:S01]  /*8520*/  LDS.128 R12, [R12+0x1e400] ;  /* 0x01e400000c0c7984 */ /* 0x000ee20000000c00 */
[----:B------:R-:W-:Y:S05]  /*8530*/  @P3 BRA `(.L_x_4916) ;  /* 0x0000000400643947 */ /* 0x000fea0003800000 */
[----:B------:R-:W-:Y:S01]  /*8540*/  HADD2.F32 R43, -RZ, R160.H1_H1 ;  /* 0x300000a0ff2b7230 */ /* 0x000fe20000004100 */
[--C-:B------:R-:W-:Y:S01]  /*8550*/  SHF.R.U64 R32, R32, 0x10, R33.reuse ;  /* 0x0000001020207819 */ /* 0x100fe20000001221 */
[----:B--2---:R-:W-:Y:S01]  /*8560*/  HADD2.F32 R42, -RZ, R37.H0_H0 ;  /* 0x20000025ff2a7230 */ /* 0x004fe20000004100 */
[----:B------:R-:W-:Y:S01]  /*8570*/  SHF.R.U32.HI R33, RZ, 0x10, R33 ;  /* 0x00000010ff217819 */ /* 0x000fe20000011621 */
[----:B---3--:R-:W-:Y:S01]  /*8580*/  HADD2.F32 R49, -RZ, R13.H0_H0 ;  /* 0x2000000dff317230 */ /* 0x008fe20000004100 */
[----:B------:R-:W-:Y:S01]  /*8590*/  SHF.R.U64 R44, R44, 0x10, R45 ;  /* 0x000000102c2c7819 */ /* 0x000fe2000000122d */
[----:B------:R-:W-:Y:S02]  /*85a0*/  HADD2.F32 R48, -RZ, R158.H1_H1 ;  /* 0x3000009eff307230 */ /* 0x000fe40000004100 */
[-C--:B------:R-:W-:Y:S01]  /*85b0*/  FMUL.FTZ R50, R42, R43.reuse ;  /* 0x0000002b2a327220 */ /* 0x080fe20000410000 */
[----:B------:R-:W-:Y:S02]  /*85c0*/  HADD2.F32 R37, -RZ, R37.H1_H1 ;  /* 0x30000025ff257230 */ /* 0x000fe40000004100 */
[----:B------:R-:W-:Y:S01]  /*85d0*/  FMUL.FTZ R43, R49, R43 ;  /* 0x0000002b312b7220 */ /* 0x000fe20000410000 */
[----:B------:R-:W-:-:S02]  /*85e0*/  HADD2.F32 R13, -RZ, R13.H1_H1 ;  /* 0x3000000dff0d7230 */ /* 0x000fc40000004100 */
[-C--:B------:R-:W-:Y:S01]  /*85f0*/  FFMA.FTZ R50, R49, R48.reuse, -R50 ;  /* 0x0000003031327223 */ /* 0x080fe20000010832 */
[----:B------:R-:W-:Y:S02]  /*8600*/  HADD2.F32 R33, -RZ, R33.H0_H0 ;  /* 0x20000021ff217230 */ /* 0x000fe40000004100 */
[----:B------:R-:W-:Y:S01]  /*8610*/  FFMA.FTZ R42, R42, R48, R43 ;  /* 0x000000302a2a7223 */ /* 0x000fe2000001002b */
[----:B------:R-:W-:Y:S01]  /*8620*/  SHF.R.U32.HI R43, RZ, 0x10, R45 ;  /* 0x00000010ff2b7819 */ /* 0x000fe2000001162d */
[--C-:B------:R-:W-:Y:S01]  /*8630*/  HADD2.F32 R45, -RZ, R15.reuse.H0_H0 ;  /* 0x2000000fff2d7230 */ /* 0x100fe20000004100 */
[--C-:B------:R-:W-:Y:S01]  /*8640*/  SHF.R.U64 R34, R34, 0x10, R35.reuse ;  /* 0x0000001022227819 */ /* 0x100fe20000001223 */
[----:B------:R-:W-:Y:S01]  /*8650*/  HADD2.F32 R15, -RZ, R15.H1_H1 ;  /* 0x3000000fff0f7230 */ /* 0x000fe20000004100 */
[----:B------:R-:W-:Y:S01]  /*8660*/  SHF.R.U32.HI R35, RZ, 0x10, R35 ;  /* 0x00000010ff237819 */ /* 0x000fe20000011623 */
[----:B------:R-:W-:Y:S01]  /*8670*/  HADD2.F32 R43, -RZ, R43.H0_H0 ;  /* 0x2000002bff2b7230 */ /* 0x000fe20000004100 */
[----:B------:R-:W-:Y:S01]  /*8680*/  SHF.R.U64 R46, R46, 0x10, R47 ;  /* 0x000000102e2e7819 */ /* 0x000fe2000000122f */
[----:B------:R-:W-:-:S02]  /*8690*/  HADD2.F32 R160, -RZ, R160.H0_H0 ;  /* 0x200000a0ffa07230 */ /* 0x000fc40000004100 */
[----:B------:R-:W-:Y:S02]  /*86a0*/  HADD2.F32 R35, -RZ, R35.H0_H0 ;  /* 0x20000023ff237230 */ /* 0x000fe40000004100 */
[-C--:B------:R-:W-:Y:S01]  /*86b0*/  FMUL.FTZ R48, R37, R43.reuse ;  /* 0x0000002b25307220 */ /* 0x080fe20000410000 */
[C---:B------:R-:W-:Y:S01]  /*86c0*/  FMUL.FTZ R43, R13.reuse, R43 ;  /* 0x0000002b0d2b7220 */ /* 0x040fe20000410000 */
[----:B------:R-:W-:Y:S02]  /*86d0*/  HADD2.F32 R158, -RZ, R158.H0_H0 ;  /* 0x2000009eff9e7230 */ /* 0x000fe40000004100 */
[-C--:B------:R-:W-:Y:S01]  /*86e0*/  FFMA.FTZ R48, R13, R33.reuse, -R48 ;  /* 0x000000210d307223 */ /* 0x080fe20000010830 */
[----:B------:R-:W-:Y:S02]  /*86f0*/  IMAD.MOV.U32 R13, RZ, RZ, R39 ;  /* 0x000000ffff0d7224 */ /* 0x000fe400078e0027 */
[----:B------:R-:W-:Y:S01]  /*8700*/  FFMA.FTZ R43, R37, R33, R43 ;  /* 0x00000021252b7223 */ /* 0x000fe2000001002b */
[----:B------:R-:W-:-:S02]  /*8710*/  HADD2.F32 R33, -RZ, R159.H1_H1 ;  /* 0x3000009fff217230 */ /* 0x000fc40000004100 */
[----:B------:R-:W-:Y:S01]  /*8720*/  HADD2.F32 R39, -RZ, R157.H1_H1 ;  /* 0x3000009dff277230 */ /* 0x000fe20000004100 */
[----:B------:R-:W-:Y:S01]  /*8730*/  F2FP.F16.F32.PACK_AB R48, R48, R50 ;  /* 0x000000323030723e */ /* 0x000fe200000000ff */
[--C-:B------:R-:W-:Y:S01]  /*8740*/  HADD2.F32 R37, -RZ, R13.reuse.H0_H0 ;  /* 0x2000000dff257230 */ /* 0x100fe20000004100 */
[----:B------:R-:W-:Y:S01]  /*8750*/  F2FP.F16.F32.PACK_AB R42, R43, R42 ;  /* 0x0000002a2b2a723e */ /* 0x000fe200000000ff */
[----:B------:R-:W-:Y:S02]  /*8760*/  HADD2.F32 R13, -RZ, R13.H1_H1 ;  /* 0x3000000dff0d7230 */ /* 0x000fe40000004100 */
[----:B------:R-:W-:Y:S02]  /*8770*/  HADD2.F32 R44, -RZ, R44.H0_H0 ;  /* 0x2000002cff2c7230 */ /* 0x000fe40000004100 */
[-C--:B------:R-:W-:Y:S01]  /*8780*/  FMUL.FTZ R49, R37, R33.reuse ;  /* 0x0000002125317220 */ /* 0x080fe20000410000 */
[----:B------:R-:W-:Y:S01]  /*8790*/  FMUL.FTZ R33, R45, R33 ;  /* 0x000000212d217220 */ /* 0x000fe20000410000 */
[----:B------:R-:W-:-:S02]  /*87a0*/  HADD2.F32 R32, -RZ, R32.H0_H0 ;  /* 0x20000020ff207230 */ /* 0x000fc40000004100 */
[-C--:B------:R-:W-:Y:S01]  /*87b0*/  FFMA.FTZ R49, R45, R39.reuse, -R49 ;  /* 0x000000272d317223 */ /* 0x080fe20000010831 */
[----:B------:R-:W-:Y:S01]  /*87c0*/  FFMA.FTZ R33, R37, R39, R33 ;  /* 0x0000002725217223 */ /* 0x000fe20000010021 */
[----:B------:R-:W-:Y:S01]  /*87d0*/  SHF.R.U32.HI R37, RZ, 0x10, R47 ;  /* 0x00000010ff257819 */ /* 0x000fe2000001162f */
[----:B------:R-:W-:Y:S02]  /*87e0*/  HADD2.F32 R159, -RZ, R159.H0_H0 ;  /* 0x2000009fff9f7230 */ /* 0x000fe40000004100 */
[----:B------:R-:W-:Y:S02]  /*87f0*/  HADD2.F32 R157, -RZ, R157.H0_H0 ;  /* 0x2000009dff9d7230 */ /* 0x000fe40000004100 */
[----:B------:R-:W-:Y:S02]  /*8800*/  HADD2.F32 R37, -RZ, R37.H0_H0 ;  /* 0x20000025ff257230 */ /* 0x000fe40000004100 */
[----:B------:R-:W-:Y:S02]  /*8810*/  HADD2.F32 R46, -RZ, R46.H0_H0 ;  /* 0x2000002eff2e7230 */ /* 0x000fe40000004100 */
[----:B------:R-:W-:-:S02]  /*8820*/  HADD2.F32 R34, -RZ, R34.H0_H0 ;  /* 0x20000022ff227230 */ /* 0x000fc40000004100 */
        /* <DEDUP_REMOVED lines=12> */
[----:B------:R-:W-:Y:S01]  /*88f0*/  FFMA.FTZ R35, R15, R158, -R35 ;  /* 0x0000009e0f237223 */ /* 0x000fe20000010823 */
[----:B------:R-:W-:-:S02]  /*8900*/  HADD2.F32 R15, -RZ, R14.H0_H0 ;  /* 0x2000000eff0f7230 */ /* 0x000fc40000004100 */
[----:B------:R-:W-:Y:S01]  /*8910*/  FFMA.FTZ R160, R13, R158, R160 ;  /* 0x0000009e0da07223 */ /* 0x000fe200000100a0 */
[-C--:B------:R-:W-:Y:S01]  /*8920*/  FMUL.FTZ R13, R36, R44.reuse ;  /* 0x0000002c240d7220 */ /* 0x080fe20000410000 */
[C---:B------:R-:W-:Y:S01]  /*8930*/  FMUL.FTZ R44, R12.reuse, R44 ;  /* 0x0000002c0c2c7220 */ /* 0x040fe20000410000 */
[----:B------:R-:W-:Y:S02]  /*8940*/  HADD2.F32 R14, -RZ, R14.H1_H1 ;  /* 0x3000000eff0e7230 */ /* 0x000fe40000004100 */
[-C--:B------:R-:W-:Y:S01]  /*8950*/  FFMA.FTZ R13, R12, R32.reuse, -R13 ;  /* 0x000000200c0d7223 */ /* 0x080fe2000001080d */
[--C-:B------:R-:W-:Y:S02]  /*8960*/  HADD2.F32 R12, -RZ, R38.reuse.H0_H0 ;  /* 0x20000026ff0c7230 */ /* 0x100fe40000004100 */
[----:B------:R-:W-:Y:S01]  /*8970*/  FFMA.FTZ R44, R36, R32, R44 ;  /* 0x00000020242c7223 */ /* 0x000fe2000001002c */
[----:B------:R-:W-:Y:S01]  /*8980*/  HADD2.F32 R38, -RZ, R38.H1_H1 ;  /* 0x30000026ff267230 */ /* 0x000fe20000004100 */
[----:B------:R-:W-:Y:S01]  /*8990*/  F2FP.F16.F32.PACK_AB R13, R13, R35 ;  /* 0x000000230d0d723e */ /* 0x000fe200000000ff */
[-C--:B------:R-:W-:Y:S01]  /*89a0*/  FMUL.FTZ R32, R12, R159.reuse ;  /* 0x0000009f0c207220 */ /* 0x080fe20000410000 */
[----:B------:R-:W-:Y:S01]  /*89b0*/  FMUL.FTZ R159, R15, R159 ;  /* 0x0000009f0f9f7220 */ /* 0x000fe20000410000 */
[----:B------:R-:W-:Y:S01]  /*89c0*/  F2FP.F16.F32.PACK_AB R44, R44, R160 ;  /* 0x000000a02c2c723e */ /* 0x000fe200000000ff */
[----:B------:R-:W-:-:S02]  /*89d0*/  IMAD.MOV.U32 R37, RZ, RZ, R42 ;  /* 0x000000ffff257224 */ /* 0x000fc400078e002a */
[-C--:B------:R-:W-:Y:S01]  /*89e0*/  FFMA.FTZ R32, R15, R157.reuse, -R32 ;  /* 0x0000009d0f207223 */ /* 0x080fe20000010820 */
[----:B------:R-:W-:Y:S01]  /*89f0*/  FFMA.FTZ R159, R12, R157, R159 ;  /* 0x0000009d0c9f7223 */ /* 0x000fe2000001009f */
[-C--:B------:R-:W-:Y:S01]  /*8a00*/  FMUL.FTZ R12, R38, R46.reuse ;  /* 0x0000002e260c7220 */ /* 0x080fe20000410000 */
[C---:B------:R-:W-:Y:S01]  /*8a10*/  FMUL.FTZ R46, R14.reuse, R46 ;  /* 0x0000002e0e2e7220 */ /* 0x040fe20000410000 */
[----:B------:R-:W-:Y:S01]  /*8a20*/  IMAD.MOV.U32 R15, RZ, RZ, R39 ;  /* 0x000000ffff0f7224 */ /* 0x000fe200078e0027 */
[----:B------:R-:W-:Y:S01]  /*8a30*/  MOV R36, R44 ;  /* 0x0000002c00247202 */ /* 0x000fe20000000f00 */
[-C--:B------:R-:W-:Y:S01]  /*8a40*/  FFMA.FTZ R12, R14, R34.reuse, -R12 ;  /* 0x000000220e0c7223 */ /* 0x080fe2000001080c */
[----:B------:R-:W-:Y:S01]  /*8a50*/  FFMA.FTZ R46, R38, R34, R46 ;  /* 0x00000022262e7223 */ /* 0x000fe2000001002e */
[----:B------:R-:W-:-:S03]  /*8a60*/  IMAD.MOV.U32 R39, RZ, RZ, R33 ;  /* 0x000000ffff277224 */ /* 0x000fc600078e0021 */
[----:B------:R-:W-:Y:S01]  /*8a70*/  F2FP.F16.F32.PACK_AB R32, R12, R32 ;  /* 0x000000200c20723e */ /* 0x000fe200000000ff */
[----:B------:R-:W-:Y:S01]  /*8a80*/  IMAD.MOV.U32 R12, RZ, RZ, R13 ;  /* 0x000000ffff0c7224 */ /* 0x000fe200078e000d */
[----:B------:R-:W-:Y:S01]  /*8a90*/  F2FP.F16.F32.PACK_AB R46, R46, R159 ;  /* 0x0000009f2e2e723e */ /* 0x000fe200000000ff */
[----:B------:R-:W-:Y:S02]  /*8aa0*/  IMAD.MOV.U32 R13, RZ, RZ, R48 ;  /* 0x000000ffff0d7224 */ /* 0x000fe400078e0030 */
[----:B------:R-:W-:Y:S02]  /*8ab0*/  IMAD.MOV.U32 R14, RZ, RZ, R32 ;  /* 0x000000ffff0e7224 */ /* 0x000fe400078e0020 */
[----:B------:R-:W-:-:S07]  /*8ac0*/  IMAD.MOV.U32 R38, RZ, RZ, R46 ;  /* 0x000000ffff267224 */ /* 0x000fce00078e002e */
.L_x_4916:
[----:B------:R-:W-:Y:S05]  /*8ad0*/  BSYNC B2 ;  /* 0x0000000000027941 */ /* 0x000fea0003800000 */
.L_x_4915:
[----:B------:R-:W-:Y:S01]  /*8ae0*/  ISETP.GE.AND P3, PT, R11, R128, PT ;  /* 0x000000800b00720c */ /* 0x000fe20003f66270 */
[----:B---3--:R3:W-:-:S12]  /*8af0*/  ST.E.128 desc[UR60][R40.64], R12 ;  /* 0x0000000c28007985 */ /* 0x0087d8000c101d3c */
[----:B------:R-:W-:-:S05]  /*8b00*/  @!P3 IMAD.WIDE R114, R11, 0x2, R114 ;  /* 0x000000020b72b825 */ /* 0x000fca00078e0272 */
[----:B--2---:R3:W-:Y:S02]  /*8b10*/  @!P3 ST.E.128 desc[UR60][R114.64], R36 ;  /* 0x000000247200b985 */ /* 0x0047e4000c101d3c */
.L_x_4906:
[----:B------:R-:W-:Y:S05]  /*8b20*/  BSYNC B1 ;  /* 0x0000000000017941 */ /* 0x000fea0003800000 */
.L_x_4905:
[----:B------:R-:W-:-:S03]  /*8b30*/  UMOV UR4, 0xffffffff ;  /* 0xffffffff00047882 */ /* 0x000fc60000000000 */
[----:B------:R-:W-:Y:S05]  /*8b40*/  BRA.DIV UR4, `(.L_x_4917) ;  /* 0x0000025a04847947 */ /* 0x000fea000b800000 */
[----:B-1----:R-:W1:Y:S04]  /*8b50*/  SHFL.IDX PT, R116, R116, 0x1, 0x1c1f ;  /* 0x003c1f0074747f89 */ /* 0x002e6800000e0000 */
[----:B------:R-:W0:Y:S02]  /*8b60*/  SHFL.IDX PT, R117, R117, 0x1, 0x1c1f ;  /* 0x003c1f0075757f89 */ /* 0x000e2400000e0000 */
.L_x_5289:
[----:B------:R-:W-:Y:S05]  /*8b70*/  @P4 BRA `(.L_x_4874) ;  /* 0x0000001c007c4947 */ /* 0x000fea0003800000 */
[----:B------:R-:W-:Y:S01]  /*8b80*/  ISETP.NE.AND P3, PT, R9, RZ, PT ;  /* 0x000000ff0900720c */ /* 0x000fe20003f65270 */
[----:B------:R-:W-:Y:S01]  /*8b90*/  BSSY B1, `(.L_x_4918) ;  /* 0x000007b000017945 */ /* 0x000fe20003800000 */
[----:B0--3--:R-:W-:Y:S01]  /*8ba0*/  MOV R36, R117 ;  /* 0x0000007500247202 */ /* 0x009fe20000000f00 */
[----:B-1----:R-:W-:-:S10]  /*8bb0*/  IMAD.MOV.U32 R37, RZ, RZ, R116 ;  /* 0x000000ffff257224 */ /* 0x002fd400078e0074 */
[----:B------:R-:W-:Y:S05]  /*8bc0*/  @!P3 BRA `(.L_x_4919) ;  /* 0x0000000400dcb947 */ /* 0x000fea0003800000 */
[----:B------:R-:W3:Y:S01]  /*8bd0*/  LDL R14, [R1+0x34] ;  /* 0x00003400010e7983 */ /* 0x000ee20000100800 */
[----:B------:R-:W-:Y:S01]  /*8be0*/  SEL R11, R119, R132, !P0 ;  /* 0x00000084770b7207 */ /* 0x000fe20004000000 */
[----:B------:R-:W-:Y:S01]  /*8bf0*/  BSSY B2, `(.L_x_4920) ;  /* 0x0000072000027945 */ /* 0x000fe20003800000 */
[----:B----4-:R-:W-:Y:S02]  /*8c00*/  SHF.R.U32.HI R13, RZ, 0x3, R226 ;  /* 0x00000003ff0d7819 */ /* 0x010fe400000116e2 */
[----:B------:R-:W-:Y:S02]  /*8c10*/  SHF.R.S32.HI R12, RZ, 0x1f, R11 ;  /* 0x0000001fff0c7819 */ /* 0x000fe4000001140b */
[----:B------:R-:W-:Y:S02]  /*8c20*/  LEA R38, P3, R6, R117, 0x1 ;  /* 0x0000007506267211 */ /* 0x000fe400078608ff */
[----:B------:R-:W-:Y:S02]  /*8c30*/  LEA.HI R11, R12, R11, RZ, 0x4 ;  /* 0x0000000b0c0b7211 */ /* 0x000fe400078f20ff */
[----:B------:R-:W-:-:S02]  /*8c40*/  ISETP.GE.AND P4, PT, R18, R118, PT ;  /* 0x000000761200720c */ /* 0x000fc40003f86270 */
[----:B------:R-:W-:Y:S02]  /*8c50*/  LEA.HI.SX32 R40, R11, R112, 0x1c ;  /* 0x000000700b287211 */ /* 0x000fe400078fe2ff */
[----:B------:R-:W-:Y:S02]  /*8c60*/  LEA.HI.X R39, R6, R116, R108, 0x1, P3 ;  /* 0x0000007406277211 */ /* 0x000fe400018f0c6c */
[----:B------:R-:W-:-:S04]  /*8c70*/  SHF.R.S32.HI R12, RZ, 0x1f, R40 ;  /* 0x0000001fff0c7819 */ /* 0x000fc80000011428 */
[----:B------:R-:W-:Y:S01]  /*8c80*/  LEA.HI R12, R12, R40, RZ, 0x3 ;  /* 0x000000280c0c7211 */ /* 0x000fe200078f18ff */
[----:B------:R-:W-:-:S03]  /*8c90*/  IMAD.SHL.U32 R40, R40, 0x8, RZ ;  /* 0x0000000828287824 */ /* 0x000fc600078e00ff */
[----:B------:R-:W-:Y:S02]  /*8ca0*/  SHF.R.S32.HI R12, RZ, 0x3, R12 ;  /* 0x00000003ff0c7819 */ /* 0x000fe4000001140c */
[----:B------:R-:W-:Y:S02]  /*8cb0*/  LOP3.LUT R11, R226, 0x38, R40, 0xf8, !PT ;  /* 0x00000038e20b7812 */ /* 0x000fe400078ef828 */
[----:B------:R-:W-:Y:S02]  /*8cc0*/  ISETP.GE.AND P3, PT, R40, R128, PT ;  /* 0x000000802800720c */ /* 0x000fe40003f66270 */
[----:B------:R-:W-:-:S11]  /*8cd0*/  LOP3.LUT R11, R11, R13, RZ, 0x3c, !PT ;  /* 0x0000000d0b0b7212 */ /* 0x000fd600078e3cff */
[----:B------:R-:W-:-:S04]  /*8ce0*/  @!P3 IMAD.WIDE R40, R40, 0x2, R36 ;  /* 0x000000022828b825 */ /* 0x000fc800078e0224 */
[----:B---3--:R-:W-:-:S04]  /*8cf0*/  IMAD R12, R12, 0x1800, R14 ;  /* 0x000018000c0c7824 */ /* 0x008fc800078e020e */
[----:B------:R-:W-:Y:S02]  /*8d00*/  IMAD.IADD R11, R12, 0x1, R11 ;  /* 0x000000010c0b7824 */ /* 0x000fe400078e020b */
[C---:B------:R-:W-:Y:S02]  /*8d10*/  IMAD R12, R17.reuse, 0x4800, R131 ;  /* 0x00004800110c7824 */ /* 0x040fe400078e0283 */
[----:B------:R-:W-:Y:S02]  /*8d20*/  IMAD R32, R17, 0x4800, R11 ;  /* 0x0000480011207824 */ /* 0x000fe400078e020b */
[--C-:B------:R-:W-:Y:S02]  /*8d30*/  IMAD R12, R12, 0x2, R2.reuse ;  /* 0x000000020c0c7824 */ /* 0x100fe400078e0202 */
[----:B------:R-:W-:-:S04]  /*8d40*/  IMAD R32, R32, 0x2, R2 ;  /* 0x0000000220207824 */ /* 0x000fc800078e0202 */
[----:B------:R-:W0:Y:S04]  /*8d50*/  LDS.128 R12, [R12+0x1e400] ;  /* 0x01e400000c0c7984 */ /* 0x000e280000000c00 */
[----:B------:R-:W1:Y:S01]  /*8d60*/  LDS.128 R32, [R32+0x1e400] ;  /* 0x01e4000020207984 */ /* 0x000e620000000c00 */
[----:B------:R-:W-:Y:S05]  /*8d70*/  @P4 BRA `(.L_x_4921) ;  /* 0x0000000400644947 */ /* 0x000fea0003800000 */
[----:B0-----:R-:W-:Y:S01]  /*8d80*/  MOV R11, R13 ;  /* 0x0000000d000b7202 */ /* 0x001fe20000000f00 */
        /* <DEDUP_REMOVED lines=15> */
[----:B------:R-:W-:Y:S01]  /*8e80*/  HADD2.F32 R13, -RZ, R33.H1_H1 ;  /* 0x30000021ff0d7230 */ /* 0x000fe20000004100 */
[----:B------:R-:W-:Y:S01]  /*8e90*/  SHF.R.U64 R66, R66, 0x10, R67 ;  /* 0x0000001042427819 */ /* 0x000fe20000001243 */
        /* <DEDUP_REMOVED lines=11> */
[----:B------:R-:W-:Y:S02]  /*8f50*/  IMAD.MOV.U32 R13, RZ, RZ, R15 ;  /* 0x000000ffff0d7224 */ /* 0x000fe400078e000f */
[----:B------:R-:W-:Y:S01]  /*8f60*/  HADD2.F32 R15, -RZ, R35.H0_H0 ;  /* 0x20000023ff0f7230 */ /* 0x000fe20000004100 */
[----:B------:R-:W-:Y:S01]  /*8f70*/  F2FP.F16.F32.PACK_AB R33, R33, R43 ;  /* 0x0000002b2121723e */ /* 0x000fe200000000ff */
[----:B------:R-:W-:Y:S01]  /*8f80*/  HADD2.F32 R46, -RZ, R153.H1_H1 ;  /* 0x30000099ff2e7230 */ /* 0x000fe20000004100 */
[----:B------:R-:W-:Y:S01]  /*8f90*/  F2FP.F16.F32.PACK_AB R11, R11, R42 ;  /* 0x0000002a0b0b723e */ /* 0x000fe200000000ff */
[----:B------:R-:W-:Y:S02]  /*8fa0*/  HADD2.F32 R44, -RZ, R13.H0_H0 ;  /* 0x2000000dff2c7230 */ /* 0x000fe40000004100 */
[----:B------:R-:W-:Y:S01]  /*8fb0*/  FMUL.FTZ R47, R15, R45 ;  /* 0x0000002d0f2f7220 */ /* 0x000fe20000410000 */
[----:B------:R-:W-:-:S02]  /*8fc0*/  HADD2.F32 R155, -RZ, R155.H0_H0 ;  /* 0x2000009bff9b7230 */ /* 0x000fc40000004100 */
[----:B------:R-:W-:Y:S02]  /*8fd0*/  HADD2.F32 R153, -RZ, R153.H0_H0 ;  /* 0x20000099ff997230 */ /* 0x000fe40000004100 */
[C---:B------:R-:W-:Y:S01]  /*8fe0*/  FMUL.FTZ R45, R44.reuse, R45 ;  /* 0x0000002d2c2d7220 */ /* 0x040fe20000410000 */
[-C--:B------:R-:W-:Y:S01]  /*8ff0*/  FFMA.FTZ R47, R44, R46.reuse, -R47 ;  /* 0x0000002e2c2f7223 */ /* 0x080fe2000001082f */
[----:B------:R-:W-:Y:S01]  /*9000*/  SHF.R.U32.HI R44, RZ, 0x10, R79 ;  /* 0x00000010ff2c7819 */ /* 0x000fe2000001164f */
[----:B------:R-:W-:Y:S02]  /*9010*/  HADD2.F32 R66, -RZ, R66.H0_H0 ;  /* 0x20000042ff427230 */ /* 0x000fe40000004100 */
[----:B------:R-:W-:Y:S01]  /*9020*/  FFMA.FTZ R45, R15, R46, R45 ;  /* 0x0000002e0f2d7223 */ /* 0x000fe2000001002d */
[----:B------:R-:W-:Y:S01]  /*9030*/  HADD2.F32 R15, -RZ, R35.H1_H1 ;  /* 0x30000023ff0f7230 */ /* 0x000fe20000004100 */
[----:B------:R-:W-:Y:S01]  /*9040*/  SHF.R.U32.HI R46, RZ, 0x10, R67 ;  /* 0x00000010ff2e7819 */ /* 0x000fe20000011643 */
[----:B------:R-:W-:-:S02]  /*9050*/  HADD2.F32 R35, -RZ, R44.H0_H0 ;  /* 0x2000002cff237230 */ /* 0x000fc40000004100 */
[----:B------:R-:W-:Y:S02]  /*9060*/  HADD2.F32 R44, -RZ, R13.H1_H1 ;  /* 0x3000000dff2c7230 */ /* 0x000fe40000004100 */
        /* <DEDUP_REMOVED lines=26> */
[----:B------:R-:W-:-:S02]  /*9210*/  F2FP.F16.F32.PACK_AB R76, R76, R156 ;  /* 0x0000009c4c4c723e */ /* 0x000fc400000000ff */
[-C--:B------:R-:W-:Y:S01]  /*9220*/  FFMA.FTZ R32, R15, R153.reuse, -R32 ;  /* 0x000000990f207223 */ /* 0x080fe20000010820 */
[-C--:B------:R-:W-:Y:S01]  /*9230*/  FMUL.FTZ R15, R34, R78.reuse ;  /* 0x0000004e220f7220 */ /* 0x080fe20000410000 */
[----:B------:R-:W-:Y:S01]  /*9240*/  FMUL.FTZ R78, R14, R78 ;  /* 0x0000004e0e4e7220 */ /* 0x000fe20000410000 */
[----:B------:R-:W-:Y:S01]  /*9250*/  FFMA.FTZ R155, R12, R153, R155 ;  /* 0x000000990c9b7223 */ /* 0x000fe2000001009b */
[----:B------:R-:W-:Y:S02]  /*9260*/  IMAD.MOV.U32 R12, RZ, RZ, R13 ;  /* 0x000000ffff0c7224 */ /* 0x000fe400078e000d */
[-C--:B------:R-:W-:Y:S01]  /*9270*/  FFMA.FTZ R15, R14, R66.reuse, -R15 ;  /* 0x000000420e0f7223 */ /* 0x080fe2000001080f */
[----:B------:R-:W-:Y:S01]  /*9280*/  FFMA.FTZ R78, R34, R66, R78 ;  /* 0x00000042224e7223 */ /* 0x000fe2000001004e */
[----:B------:R-:W-:Y:S02]  /*9290*/  IMAD.MOV.U32 R13, RZ, RZ, R33 ;  /* 0x000000ffff0d7224 */ /* 0x000fe400078e0021 */
[----:B------:R-:W-:Y:S01]  /*92a0*/  IMAD.MOV.U32 R33, RZ, RZ, R11 ;  /* 0x000000ffff217224 */ /* 0x000fe200078e000b */
[----:B------:R-:W-:Y:S01]  /*92b0*/  F2FP.F16.F32.PACK_AB R15, R15, R32 ;  /* 0x000000200f0f723e */ /* 0x000fe200000000ff */
[----:B------:R-:W-:Y:S01]  /*92c0*/  IMAD.MOV.U32 R32, RZ, RZ, R76 ;  /* 0x000000ffff207224 */ /* 0x000fe200078e004c */
[----:B------:R-:W-:-:S02]  /*92d0*/  F2FP.F16.F32.PACK_AB R78, R78, R155 ;  /* 0x0000009b4e4e723e */ /* 0x000fc400000000ff */
[----:B------:R-:W-:Y:S01]  /*92e0*/  MOV R14, R15 ;  /* 0x0000000f000e7202 */ /* 0x000fe20000000f00 */
[----:B------:R-:W-:Y:S02]  /*92f0*/  IMAD.MOV.U32 R15, RZ, RZ, R46 ;  /* 0x000000ffff0f7224 */ /* 0x000fe400078e002e */
[----:B------:R-:W-:-:S07]  /*9300*/  IMAD.MOV.U32 R34, RZ, RZ, R78 ;  /* 0x000000ffff227224 */ /* 0x000fce00078e004e */
.L_x_4921:
[----:B------:R-:W-:Y:S05]  /*9310*/  BSYNC B2 ;  /* 0x0000000000027941 */ /* 0x000fea0003800000 */
.L_x_4920:
[----:B0-----:R0:W-:Y:S04]  /*9320*/  ST.E.128 desc[UR60][R38.64], R12 ;  /* 0x0000000c26007985 */ /* 0x0011e8000c101d3c */
[----:B-1----:R0:W-:Y:S02]  /*9330*/  @!P3 ST.E.128 desc[UR60][R40.64], R32 ;  /* 0x000000202800b985 */ /* 0x0021e4000c101d3c */
.L_x_4919:
[----:B------:R-:W-:Y:S05]  /*9340*/  BSYNC B1 ;  /* 0x0000000000017941 */ /* 0x000fea0003800000 */
.L_x_4918:
[----:B------:R-:W-:Y:S01]  /*9350*/  ISETP.NE.AND P3, PT, R10, RZ, PT ;  /* 0x000000ff0a00720c */ /* 0x000fe20003f65270 */
[----:B------:R-:W-:-:S12]  /*9360*/  BSSY B1, `(.L_x_4922) ;  /* 0x0000074000017945 */ /* 0x000fd80003800000 */
[----:B------:R-:W-:Y:S05]  /*9370*/  @!P3 BRA `(.L_x_4923) ;  /* 0x0000000400c8b947 */ /* 0x000fea0003800000 */
[----:B0-----:R-:W3:Y:S01]  /*9380*/  LDL R14, [R1+0x34] ;  /* 0x00003400010e7983 */ /* 0x001ee20000100800 */
        /* <DEDUP_REMOVED lines=9> */
[----:B------:R-:W-:Y:S01]  /*9420*/  SHF.R.S32.HI R11, RZ, 0x1f, R12 ;  /* 0x0000001fff0b7819 */ /* 0x000fe2000001140c */
[----:B------:R-:W-:-:S03]  /*9430*/  IMAD.SHL.U32 R41, R12, 0x8, RZ ;  /* 0x000000080c297824 */ /* 0x000fc600078e00ff */
[----:B------:R-:W-:Y:S02]  /*9440*/  LEA.HI R11, R11, R12, RZ, 0x3 ;  /* 0x0000000c0b0b7211 */ /* 0x000fe400078f18ff */
[----:B------:R-:W-:Y:S02]  /*9450*/  ISETP.GE.AND P3, PT, R41, R128, PT ;  /* 0x000000802900720c */ /* 0x000fe40003f66270 */
[----:B------:R-:W-:Y:S02]  /*9460*/  SHF.R.S32.HI R12, RZ, 0x3, R11 ;  /* 0x00000003ff0c7819 */ /* 0x000fe4000001140b */
[----:B------:R-:W-:-:S04]  /*9470*/  LOP3.LUT R11, R226, 0x38, R41, 0xf8, !PT ;  /* 0x00000038e20b7812 */ /* 0x000fc800078ef829 */
[----:B------:R-:W-:-:S05]  /*9480*/  LOP3.LUT R11, R11, R13, RZ, 0x3c, !PT ;  /* 0x0000000d0b0b7212 */ /* 0x000fca00078e3cff */
[----:B------:R-:W-:-:S04]  /*9490*/  @!P3 IMAD.WIDE R40, R41, 0x2, R36 ;  /* 0x000000022928b825 */ /* 0x000fc800078e0224 */
[----:B---3--:R-:W-:-:S04]  /*94a0*/  IMAD R12, R12, 0x1800, R14 ;  /* 0x000018000c0c7824 */ /* 0x008fc800078e020e */
[----:B------:R-:W-:Y:S02]  /*94b0*/  IMAD.IADD R12, R12, 0x1, R11 ;  /* 0x000000010c0c7824 */ /* 0x000fe400078e020b */
[C---:B------:R-:W-:Y:S02]  /*94c0*/  IMAD R11, R17.reuse, 0x4800, R129 ;  /* 0x00004800110b7824 */ /* 0x040fe400078e0281 */
[----:B------:R-:W-:Y:S02]  /*94d0*/  IMAD R13, R17, 0x4800, R12 ;  /* 0x00004800110d7824 */ /* 0x000fe400078e020c */
[----:B------:R-:W-:-:S03]  /*94e0*/  IMAD R11, R11, 0x2, R2 ;  /* 0x000000020b0b7824 */ /* 0x000fc600078e0202 */
[----:B------:R-:W-:Y:S02]  /*94f0*/  LEA R32, R13, R2, 0x1 ;  /* 0x000000020d207211 */ /* 0x000fe400078e08ff */
[----:B------:R0:W1:Y:S04]  /*9500*/  LDS.128 R12, [R11+0x1e400] ;  /* 0x01e400000b0c7984 */ /* 0x0000680000000c00 */
[----:B------:R-:W3:Y:S01]  /*9510*/  LDS.128 R32, [R32+0x1e400] ;  /* 0x01e4000020207984 */ /* 0x000ee20000000c00 */
[----:B------:R-:W-:Y:S05]  /*9520*/  @P4 BRA `(.L_x_4925) ;  /* 0x0000000400504947 */ /* 0x000fea0003800000 */
[--C-:B------:R-:W-:Y:S01]  /*9530*/  SHF.R.U64 R42, R72, 0x10, R73.reuse ;  /* 0x00000010482a7819 */ /* 0x100fe20000001249 */
[----:B---3--:R-:W-:Y:S01]  /*9540*/  HADD2.F32 R48, -RZ, R33.H1_H1 ;  /* 0x30000021ff307230 */ /* 0x008fe20000004100 */
[----:B------:R-:W-:Y:S01]  /*9550*/  SHF.R.U32.HI R72, RZ, 0x10, R73 ;  /* 0x00000010ff487819 */ /* 0x000fe20000011649 */
[----:B-1----:R-:W-:Y:S01]  /*9560*/  HADD2.F32 R50, -RZ, R13.H1_H1 ;  /* 0x3000000dff327230 */ /* 0x002fe20000004100 */
[--C-:B0-----:R-:W-:Y:S01]  /*9570*/  SHF.R.U64 R11, R60, 0x10, R61.reuse ;  /* 0x000000103c0b7819 */ /* 0x101fe2000000123d */
[----:B------:R-:W-:Y:S01]  /*9580*/  HADD2.F32 R46, -RZ, R152.H1_H1 ;  /* 0x30000098ff2e7230 */ /* 0x000fe20000004100 */
[----:B------:R-:W-:Y:S01]  /*9590*/  SHF.R.U32.HI R60, RZ, 0x10, R61 ;  /* 0x00000010ff3c7819 */ /* 0x000fe2000001163d */
[----:B------:R-:W-:Y:S01]  /*95a0*/  HADD2.F32 R49, -RZ, R72.H0_H0 ;  /* 0x20000048ff317230 */ /* 0x000fe20000004100 */
[--C-:B------:R-:W-:Y:S01]  /*95b0*/  SHF.R.U64 R44, R74, 0x10, R75.reuse ;  /* 0x000000104a2c7819 */ /* 0x100fe2000000124b */
[----:B------:R-:W-:Y:S01]  /*95c0*/  HADD2.F32 R47, -RZ, R33.H0_H0 ;  /* 0x20000021ff2f7230 */ /* 0x000fe20000004100 */
[----:B------:R-:W-:Y:S01]  /*95d0*/  SHF.R.U32.HI R74, RZ, 0x10, R75 ;  /* 0x00000010ff4a7819 */ /* 0x000fe2000001164b */
[----:B------:R-:W-:-:S02]  /*95e0*/  HADD2.F32 R33, -RZ, R13.H0_H0 ;  /* 0x2000000dff217230 */ /* 0x000fc40000004100 */
[-C--:B------:R-:W-:Y:S01]  /*95f0*/  FMUL.FTZ R51, R48, R49.reuse ;  /* 0x0000003130337220 */ /* 0x080fe20000410000 */
[----:B------:R-:W-:Y:S02]  /*9600*/  HADD2.F32 R13, -RZ, R60.H0_H0 ;  /* 0x2000003cff0d7230 */ /* 0x000fe40000004100 */
[C---:B------:R-:W-:Y:S01]  /*9610*/  FMUL.FTZ R49, R50.reuse, R49 ;  /* 0x0000003132317220 */ /* 0x040fe20000410000 */
[----:B------:R-:W-:Y:S02]  /*9620*/  HADD2.F32 R45, -RZ, R150.H1_H1 ;  /* 0x30000096ff2d7230 */ /* 0x000fe40000004100 */
[-C--:B------:R-:W-:Y:S01]  /*9630*/  FMUL.FTZ R52, R47, R46.reuse ;  /* 0x0000002e2f347220 */ /* 0x080fe20000410000 */
[----:B------:R-:W-:Y:S01]  /*9640*/  FMUL.FTZ R46, R33, R46 ;  /* 0x0000002e212e7220 */ /* 0x000fe20000410000 */
[-C--:B------:R-:W-:Y:S01]  /*9650*/  FFMA.FTZ R51, R50, R13.reuse, -R51 ;  /* 0x0000000d32337223 */ /* 0x080fe20000010833 */
[----:B------:R-:W-:Y:S01]  /*9660*/  FFMA.FTZ R49, R48, R13, R49 ;  /* 0x0000000d30317223 */ /* 0x000fe20000010031 */
[--C-:B------:R-:W-:Y:S01]  /*9670*/  SHF.R.U64 R43, R62, 0x10, R63.reuse ;  /* 0x000000103e2b7819 */ /* 0x100fe2000000123f */
[----:B------:R-:W-:Y:S01]  /*9680*/  HADD2.F32 R13, -RZ, R151.H1_H1 ;  /* 0x30000097ff0d7230 */ /* 0x000fe20000004100 */
[----:B------:R-:W-:Y:S01]  /*9690*/  SHF.R.U32.HI R62, RZ, 0x10, R63 ;  /* 0x00000010ff3e7819 */ /* 0x000fe2000001163f */
[----:B------:R-:W-:-:S02]  /*96a0*/  HADD2.F32 R48, -RZ, R35.H0_H0 ;  /* 0x20000023ff307230 */ /* 0x000fc40000004100 */
[-C--:B------:R-:W-:Y:S01]  /*96b0*/  FFMA.FTZ R52, R33, R45.reuse, -R52 ;  /* 0x0000002d21347223 */ /* 0x080fe20000010834 */
[----:B------:R-:W-:Y:S01]  /*96c0*/  FFMA.FTZ R46, R47, R45, R46 ;  /* 0x0000002d2f2e7223 */ /* 0x000fe2000001002e */
[----:B------:R-:W-:Y:S02]  /*96d0*/  HADD2.F32 R35, -RZ, R35.H1_H1 ;  /* 0x30000023ff237230 */ /* 0x000fe40000004100 */
[--C-:B------:R-:W-:Y:S01]  /*96e0*/  HADD2.F32 R50, -RZ, R15.reuse.H0_H0 ;  /* 0x2000000fff327230 */ /* 0x100fe20000004100 */
[----:B------:R-:W-:Y:S01]  /*96f0*/  F2FP.F16.F32.PACK_AB R51, R51, R52 ;  /* 0x000000343333723e */ /* 0x000fe200000000ff */
[----:B------:R-:W-:Y:S01]  /*9700*/  HADD2.F32 R74, -RZ, R74.H0_H0 ;  /* 0x2000004aff4a7230 */ /* 0x000fe20000004100 */
[----:B------:R-:W-:Y:S01]  /*9710*/  F2FP.F16.F32.PACK_AB R46, R49, R46 ;  /* 0x0000002e312e723e */ /* 0x000fe200000000ff */
[----:B------:R-:W-:Y:S02]  /*9720*/  HADD2.F32 R45, -RZ, R15.H1_H1 ;  /* 0x3000000fff2d7230 */ /* 0x000fe40000004100 */
[----:B------:R-:W-:Y:S01]  /*9730*/  FMUL.FTZ R15, R48, R13 ;  /* 0x0000000d300f7220 */ /* 0x000fe20000410000 */
[----:B------:R-:W-:-:S02]  /*9740*/  HADD2.F32 R33, -RZ, R149.H1_H1 ;  /* 0x30000095ff217230 */ /* 0x000fc40000004100 */
[C---:B------:R-:W-:Y:S01]  /*9750*/  FMUL.FTZ R47, R50.reuse, R13 ;  /* 0x0000000d322f7220 */ /* 0x040fe20000410000 */
[----:B------:R-:W-:Y:S02]  /*9760*/  HADD2.F32 R62, -RZ, R62.H0_H0 ;  /* 0x2000003eff3e7230 */ /* 0x000fe40000004100 */
[-C--:B------:R-:W-:Y:S01]  /*9770*/  FMUL.FTZ R54, R35, R74.reuse ;  /* 0x0000004a23367220 */ /* 0x080fe20000410000 */
[----:B------:R-:W-:Y:S01]  /*9780*/  FMUL.FTZ R74, R45, R74 ;  /* 0x0000004a2d4a7220 */ /* 0x000fe20000410000 */
[-C--:B------:R-:W-:Y:S01]  /*9790*/  FFMA.FTZ R13, R50, R33.reuse, -R15 ;  /* 0x00000021320d7223 */ /* 0x080fe2000001080f */
[----:B------:R-:W-:Y:S01]  /*97a0*/  FFMA.FTZ R15, R48, R33, R47 ;  /* 0x00000021300f7223 */ /* 0x000fe2000001002f */
[----:B------:R-:W-:Y:S02]  /*97b0*/  HADD2.F32 R152, -RZ, R152.H0_H0 ;  /* 0x20000098ff987230 */ /* 0x000fe40000004100 */
[----:B------:R-:W-:Y:S01]  /*97c0*/  FFMA.FTZ R50, R35, R62, R74 ;  /* 0x0000003e23327223 */ /* 0x000fe2000001004a */
[----:B------:R-:W-:-:S02]  /*97d0*/  HADD2.F32 R33, -RZ, R32.H0_H0 ;  /* 0x20000020ff217230 */ /* 0x000fc40000004100 */
[----:B------:R-:W-:Y:S01]  /*97e0*/  FFMA.FTZ R48, R45, R62, -R54 ;  /* 0x0000003e2d307223 */ /* 0x000fe20000010836 */
[----:B------:R-:W-:Y:S02]  /*97f0*/  HADD2.F32 R47, -RZ, R42.H0_H0 ;  /* 0x2000002aff2f7230 */ /* 0x000fe40000004100 */
[----:B------:R-:W-:Y:S02]  /*9800*/  HADD2.F32 R35, -RZ, R12.H0_H0 ;  /* 0x2000000cff237230 */ /* 0x000fe40000004100 */
[----:B------:R-:W-:Y:S01]  /*9810*/  HADD2.F32 R32, -RZ, R32.H1_H1 ;  /* 0x30000020ff207230 */ /* 0x000fe20000004100 */
[----:B------:R-:W-:Y:S01]  /*9820*/  F2FP.F16.F32.PACK_AB R48, R48, R13 ;  /* 0x0000000d3030723e */ /* 0x000fe200000000ff */
[----:B------:R-:W-:Y:S02]  /*9830*/  HADD2.F32 R42, -RZ, R12.H1_H1 ;  /* 0x3000000cff2a7230 */ /* 0x000fe40000004100 */
[----:B------:R-:W-:Y:S01]  /*9840*/  FMUL.FTZ R12, R33, R152 ;  /* 0x00000098210c7220 */ /* 0x000fe20000410000 */
[----:B------:R-:W-:-:S02]  /*9850*/  HADD2.F32 R150, -RZ, R150.H0_H0 ;  /* 0x20000096ff967230 */ /* 0x000fc40000004100 */
[C---:B------:R-:W-:Y:S01]  /*9860*/  FMUL.FTZ R152, R35.reuse, R152 ;  /* 0x0000009823987220 */ /* 0x040fe20000410000 */
[----:B------:R-:W-:Y:S02]  /*9870*/  HADD2.F32 R45, -RZ, R11.H0_H0 ;  /* 0x2000000bff2d7230 */ /* 0x000fe40000004100 */
[-C--:B------:R-:W-:Y:S01]  /*9880*/  FMUL.FTZ R53, R32, R47.reuse ;  /* 0x0000002f20357220 */ /* 0x080fe20000410000 */
[C---:B------:R-:W-:Y:S01]  /*9890*/  FMUL.FTZ R47, R42.reuse, R47 ;  /* 0x0000002f2a2f7220 */ /* 0x040fe20000410000 */
[-C--:B------:R-:W-:Y:S01]  /*98a0*/  FFMA.FTZ R11, R35, R150.reuse, -R12 ;  /* 0x00000096230b7223 */ /* 0x080fe2000001080c */
[----:B------:R-:W-:Y:S01]  /*98b0*/  FFMA.FTZ R12, R33, R150, R152 ;  /* 0x00000096210c7223 */ /* 0x000fe20000010098 */
[-C--:B------:R-:W-:Y:S01]  /*98c0*/  FFMA.FTZ R42, R42, R45.reuse, -R53 ;  /* 0x0000002d2a2a7223 */ /* 0x080fe20000010835 */
[----:B------:R-:W-:Y:S01]  /*98d0*/  FFMA.FTZ R33, R32, R45, R47 ;  /* 0x0000002d20217223 */ /* 0x000fe2000001002f */
[----:B------:R-:W-:Y:S02]  /*98e0*/  HADD2.F32 R45, -RZ, R44.H0_H0 ;  /* 0x2000002cff2d7230 */ /* 0x000fe40000004100 */
[----:B------:R-:W-:-:S02]  /*98f0*/  HADD2.F32 R44, -RZ, R34.H0_H0 ;  /* 0x20000022ff2c7230 */ /* 0x000fc40000004100 */
[----:B------:R-:W-:Y:S02]  /*9900*/  HADD2.F32 R35, -RZ, R34.H1_H1 ;  /* 0x30000022ff237230 */ /* 0x000fe40000004100 */
[--C-:B------:R-:W-:Y:S02]  /*9910*/  HADD2.F32 R34, -RZ, R14.reuse.H1_H1 ;  /* 0x3000000eff227230 */ /* 0x100fe40000004100 */
[----:B------:R-:W-:Y:S02]  /*9920*/  HADD2.F32 R151, -RZ, R151.H0_H0 ;  /* 0x20000097ff977230 */ /* 0x000fe40000004100 */
[-C--:B------:R-:W-:Y:S01]  /*9930*/  FMUL.FTZ R53, R35, R45.reuse ;  /* 0x0000002d23357220 */ /* 0x080fe20000410000 */
[----:B------:R-:W-:Y:S02]  /*9940*/  HADD2.F32 R32, -RZ, R14.H0_H0 ;  /* 0x2000000eff207230 */ /* 0x000fe40000004100 */
[----:B------:R-:W-:Y:S01]  /*9950*/  FMUL.FTZ R54, R34, R45 ;  /* 0x0000002d22367220 */ /* 0x000fe20000410000 */
[----:B------:R-:W-:-:S02]  /*9960*/  HADD2.F32 R43, -RZ, R43.H0_H0 ;  /* 0x2000002bff2b7230 */ /* 0x000fc40000004100 */
[-C--:B------:R-:W-:Y:S01]  /*9970*/  FMUL.FTZ R47, R44, R151.reuse ;  /* 0x000000972c2f7220 */ /* 0x080fe20000410000 */
[----:B------:R-:W-:Y:S02]  /*9980*/  HADD2.F32 R149, -RZ, R149.H0_H0 ;  /* 0x20000095ff957230 */ /* 0x000fe40000004100 */
[----:B------:R-:W-:Y:S01]  /*9990*/  FMUL.FTZ R151, R32, R151 ;  /* 0x0000009720977220 */ /* 0x000fe20000410000 */
[----:B------:R-:W-:Y:S02]  /*99a0*/  IMAD.MOV.U32 R13, RZ, RZ, R51 ;  /* 0x000000ffff0d7224 */ /* 0x000fe400078e0033 */
[----:B------:R-:W-:Y:S01]  /*99b0*/  FFMA.FTZ R54, R35, R43, R54 ;  /* 0x0000002b23367223 */ /* 0x000fe20000010036 */
[----:B------:R-:W-:Y:S01]  /*99c0*/  F2FP.F16.F32.PACK_AB R35, R50, R15 ;  /* 0x0000000f3223723e */ /* 0x000fe200000000ff */
[-C--:B------:R-:W-:Y:S01]  /*99d0*/  FFMA.FTZ R14, R32, R149.reuse, -R47 ;  /* 0x00000095200e7223 */ /* 0x080fe2000001082f */
[----:B------:R-:W-:Y:S01]  /*99e0*/  FFMA.FTZ R151, R44, R149, R151 ;  /* 0x000000952c977223 */ /* 0x000fe20000010097 */
[----:B------:R-:W-:Y:S01]  /*99f0*/  FFMA.FTZ R53, R34, R43, -R53 ;  /* 0x0000002b22357223 */ /* 0x000fe20000010835 */
[----:B------:R-:W-:Y:S01]  /*9a00*/  F2FP.F16.F32.PACK_AB R50, R42, R11 ;  /* 0x0000000b2a32723e */ /* 0x000fe200000000ff */
[----:B------:R-:W-:Y:S01]  /*9a10*/  IMAD.MOV.U32 R15, RZ, RZ, R48 ;  /* 0x000000ffff0f7224 */ /* 0x000fe200078e0030 */
[----:B------:R-:W-:Y:S01]  /*9a20*/  F2FP.F16.F32.PACK_AB R32, R33, R12 ;  /* 0x0000000c2120723e */ /* 0x000fe200000000ff */
[----:B------:R-:W-:Y:S01]  /*9a30*/  IMAD.MOV.U32 R33, RZ, RZ, R46 ;  /* 0x000000ffff217224 */ /* 0x000fe200078e002e */
[----:B------:R-:W-:Y:S01]  /*9a40*/  F2FP.F16.F32.PACK_AB R14, R53, R14 ;  /* 0x0000000e350e723e */ /* 0x000fe200000000ff */
[----:B------:R-:W-:Y:S01]  /*9a50*/  IMAD.MOV.U32 R12, RZ, RZ, R50 ;  /* 0x000000ffff0c7224 */ /* 0x000fe200078e0032 */
[----:B------:R-:W-:-:S07]  /*9a60*/  F2FP.F16.F32.PACK_AB R34, R54, R151 ;  /* 0x000000973622723e */ /* 0x000fce00000000ff */
.L_x_4925:
[----:B------:R-:W-:Y:S05]  /*9a70*/  BSYNC B2 ;  /* 0x0000000000027941 */ /* 0x000fea0003800000 */
.L_x_4924:
[----:B-1----:R1:W-:Y:S04]  /*9a80*/  ST.E.128 desc[UR60][R38.64], R12 ;  /* 0x0000000c26007985 */ /* 0x0023e8000c101d3c */
[----:B---3--:R1:W-:Y:S02]  /*9a90*/  @!P3 ST.E.128 desc[UR60][R40.64], R32 ;  /* 0x000000202800b985 */ /* 0x0083e4000c101d3c */
.L_x_4923:
[----:B------:R-:W-:Y:S05]  /*9aa0*/  BSYNC B1 ;  /* 0x0000000000017941 */ /* 0x000fea0003800000 */
.L_x_4922:
[----:B------:R-:W-:-:S13]  /*9ab0*/  ISETP.NE.AND P3, PT, R20, RZ, PT ;  /* 0x000000ff1400720c */ /* 0x000fda0003f65270 */
[----:B------:R-:W-:Y:S05]  /*9ac0*/  @!P3 BRA `(.L_x_4874) ;  /* 0x0000000c00a8b947 */ /* 0x000fea0003800000 */
[----:B01----:R-:W3:Y:S01]  /*9ad0*/  LDL R15, [R1+0x34] ;  /* 0x00003400010f7983 */ /* 0x003ee20000100800 */
[----:B------:R-:W-:Y:S01]  /*9ae0*/  LOP3.LUT P4, RZ, R16, 0x1, RZ, 0xc0, !PT ;  /* 0x0000000110ff7812 */ /* 0x000fe2000788c0ff */
[----:B------:R-:W-:Y:S01]  /*9af0*/  BSSY B1, `(.L_x_4926) ;  /* 0x000006c000017945 */ /* 0x000fe20003800000 */
[----:B------:R-:W-:Y:S02]  /*9b00*/  SHF.R.U32.HI R14, RZ, 0x3, R226 ;  /* 0x00000003ff0e7819 */ /* 0x000fe400000116e2 */
[----:B------:R-:W-:Y:S02]  /*9b10*/  SEL R132, R119, R132, !P4 ;  /* 0x0000008477847207 */ /* 0x000fe40006000000 */
[C---:B------:R-:W-:Y:S02]  /*9b20*/  LEA R38, P3, R8.reuse, R117, 0x1 ;  /* 0x0000007508267211 */ /* 0x040fe400078608ff */
[----:B------:R-:W-:Y:S02]  /*9b30*/  SHF.R.S32.HI R11, RZ, 0x1f, R132 ;  /* 0x0000001fff0b7819 */ /* 0x000fe40000011484 */
[----:B------:R-:W-:-:S02]  /*9b40*/  LEA.HI.X R39, R8, R116, R106, 0x1, P3 ;  /* 0x0000007408277211 */ /* 0x000fc400018f0c6a */
[----:B------:R-:W-:Y:S02]  /*9b50*/  LEA.HI R11, R11, R132, RZ, 0x4 ;  /* 0x000000840b0b7211 */ /* 0x000fe400078f20ff */
[----:B------:R-:W-:Y:S02]  /*9b60*/  ISETP.GE.AND P3, PT, R194, R118, PT ;  /* 0x00000076c200720c */ /* 0x000fe40003f66270 */
[----:B------:R-:W-:-:S04]  /*9b70*/  LEA.HI.SX32 R11, R11, R110, 0x1c ;  /* 0x0000006e0b0b7211 */ /* 0x000fc800078fe2ff */
[----:B----4-:R-:W-:-:S04]  /*9b80*/  SHF.R.S32.HI R12, RZ, 0x1f, R11 ;  /* 0x0000001fff0c7819 */ /* 0x010fc8000001140b */
[----:B------:R-:W-:Y:S01]  /*9b90*/  LEA.HI R12, R12, R11, RZ, 0x3 ;  /* 0x0000000b0c0c7211 */ /* 0x000fe200078f18ff */
[----:B------:R-:W-:-:S03]  /*9ba0*/  IMAD.SHL.U32 R11, R11, 0x8, RZ ;  /* 0x000000080b0b7824 */ /* 0x000fc600078e00ff */
[----:B------:R-:W-:Y:S02]  /*9bb0*/  SHF.R.S32.HI R13, RZ, 0x3, R12 ;  /* 0x00000003ff0d7819 */ /* 0x000fe4000001140c */
[----:B------:R-:W-:-:S04]  /*9bc0*/  LOP3.LUT R12, R226, 0x38, R11, 0xf8, !PT ;  /* 0x00000038e20c7812 */ /* 0x000fc800078ef80b */
[----:B------:R-:W-:Y:S01]  /*9bd0*/  LOP3.LUT R12, R12, R14, RZ, 0x3c, !PT ;  /* 0x0000000e0c0c7212 */ /* 0x000fe200078e3cff */
[----:B---3--:R-:W-:-:S05]  /*9be0*/  IMAD R13, R13, 0x1800, R15 ;  /* 0x000018000d0d7824 */ /* 0x008fca00078e020f */
        /* <DEDUP_REMOVED lines=8> */
[----:B------:R-:W-:Y:S01]  /*9c70*/  SHF.R.U32.HI R49, RZ, 0x10, R69 ;  /* 0x00000010ff317819 */ /* 0x000fe20000011645 */
[----:B-1----:R-:W-:Y:S01]  /*9c80*/  IMAD.MOV.U32 R44, RZ, RZ, R33 ;  /* 0x000000ffff2c7224 */ /* 0x002fe200078e0021 */
[----:B------:R-:W-:Y:S01]  /*9c90*/  SHF.R.U32.HI R47, RZ, 0x10, R57 ;  /* 0x00000010ff2f7819 */ /* 0x000fe20000011639 */
[----:B------:R-:W-:Y:S01]  /*9ca0*/  IMAD.MOV.U32 R45, RZ, RZ, R35 ;  /* 0x000000ffff2d7224 */ /* 0x000fe200078e0023 */
[--C-:B------:R-:W-:Y:S01]  /*9cb0*/  SHF.R.U64 R43, R70, 0x10, R71.reuse ;  /* 0x00000010462b7819 */ /* 0x100fe20000001247 */
[----:B------:R-:W-:Y:S01]  /*9cc0*/  HADD2.F32 R49, -RZ, R49.H0_H0 ;  /* 0x20000031ff317230 */ /* 0x000fe20000004100 */
[----:B------:R-:W-:Y:S01]  /*9cd0*/  SHF.R.U32.HI R70, RZ, 0x10, R71 ;  /* 0x00000010ff467819 */ /* 0x000fe20000011647 */
[--C-:B------:R-:W-:Y:S01]  /*9ce0*/  HADD2.F32 R35, -RZ, R44.reuse.H0_H0 ;  /* 0x2000002cff237230 */ /* 0x100fe20000004100 */
[--C-:B------:R-:W-:Y:S01]  /*9cf0*/  SHF.R.U64 R41, R58, 0x10, R59.reuse ;  /* 0x000000103a297819 */ /* 0x100fe2000000123b */
[----:B------:R-:W-:Y:S01]  /*9d00*/  HADD2.F32 R46, -RZ, R44.H1_H1 ;  /* 0x3000002cff2e7230 */ /* 0x000fe20000004100 */
[----:B------:R-:W-:Y:S01]  /*9d10*/  SHF.R.U32.HI R58, RZ, 0x10, R59 ;  /* 0x00000010ff3a7819 */ /* 0x000fe2000001163b */
[----:B0-----:R-:W-:Y:S01]  /*9d20*/  IMAD.MOV.U32 R33, RZ, RZ, R15 ;  /* 0x000000ffff217224 */ /* 0x001fe200078e000f */
[----:B------:R-:W-:Y:S01]  /*9d30*/  SHF.R.U64 R42, R68, 0x10, R69 ;  /* 0x00000010442a7819 */ /* 0x000fe20000001245 */
[----:B------:R-:W-:-:S02]  /*9d40*/  HADD2.F32 R50, -RZ, R144.H1_H1 ;  /* 0x30000090ff327230 */ /* 0x000fc40000004100 */
[-C--:B------:R-:W-:Y:S01]  /*9d50*/  FMUL.FTZ R51, R46, R49.reuse ;  /* 0x000000312e337220 */ /* 0x080fe20000410000 */
[--C-:B------:R-:W-:Y:S01]  /*9d60*/  HADD2.F32 R44, -RZ, R13.reuse.H1_H1 ;  /* 0x3000000dff2c7230 */ /* 0x100fe20000004100 */
[----:B------:R-:W-:Y:S01]  /*9d70*/  SHF.R.U64 R40, R56, 0x10, R57 ;  /* 0x0000001038287819 */ /* 0x000fe20000001239 */
[----:B------:R-:W-:Y:S02]  /*9d80*/  HADD2.F32 R15, -RZ, R13.H0_H0 ;  /* 0x2000000dff0f7230 */ /* 0x000fe40000004100 */
[-C--:B------:R-:W-:Y:S01]  /*9d90*/  FMUL.FTZ R52, R35, R50.reuse ;  /* 0x0000003223347220 */ /* 0x080fe20000410000 */
[----:B------:R-:W-:Y:S02]  /*9da0*/  HADD2.F32 R48, -RZ, R142.H1_H1 ;  /* 0x3000008eff307230 */ /* 0x000fe40000004100 */
[----:B------:R-:W-:Y:S01]  /*9db0*/  FMUL.FTZ R49, R44, R49 ;  /* 0x000000312c317220 */ /* 0x000fe20000410000 */
[----:B------:R-:W-:Y:S02]  /*9dc0*/  HADD2.F32 R47, -RZ, R47.H0_H0 ;  /* 0x2000002fff2f7230 */ /* 0x000fe40000004100 */
[----:B------:R-:W-:Y:S01]  /*9dd0*/  FMUL.FTZ R50, R15, R50 ;  /* 0x000000320f327220 */ /* 0x000fe20000410000 */
[----:B------:R-:W-:-:S02]  /*9de0*/  HADD2.F32 R70, -RZ, R70.H0_H0 ;  /* 0x20000046ff467230 */ /* 0x000fc40000004100 */
[-C--:B------:R-:W-:Y:S01]  /*9df0*/  FFMA.FTZ R13, R15, R48.reuse, -R52 ;  /* 0x000000300f0d7223 */ /* 0x080fe20000010834 */
[----:B------:R-:W-:Y:S02]  /*9e00*/  HADD2.F32 R52, -RZ, R143.H1_H1 ;  /* 0x3000008fff347230 */ /* 0x000fe40000004100 */
[-C--:B------:R-:W-:Y:S01]  /*9e10*/  FFMA.FTZ R44, R44, R47.reuse, -R51 ;  /* 0x0000002f2c2c7223 */ /* 0x080fe20000010833 */
[----:B------:R-:W-:Y:S01]  /*9e20*/  FFMA.FTZ R46, R46, R47, R49 ;  /* 0x0000002f2e2e7223 */ /* 0x000fe20000010031 */
[----:B------:R-:W-:Y:S01]  /*9e30*/  FFMA.FTZ R15, R35, R48, R50 ;  /* 0x00000030230f7223 */ /* 0x000fe20000010032 */
[--C-:B------:R-:W-:Y:S02]  /*9e40*/  HADD2.F32 R47, -RZ, R45.reuse.H0_H0 ;  /* 0x2000002dff2f7230 */ /* 0x100fe40000004100 */
[----:B------:R-:W-:Y:S01]  /*9e50*/  HADD2.F32 R45, -RZ, R45.H1_H1 ;  /* 0x3000002dff2d7230 */ /* 0x000fe20000004100 */
[----:B------:R-:W-:Y:S01]  /*9e60*/  F2FP.F16.F32.PACK_AB R13, R44, R13 ;  /* 0x0000000d2c0d723e */ /* 0x000fe200000000ff */
[----:B------:R-:W-:-:S02]  /*9e70*/  HADD2.F32 R35, -RZ, R33.H0_H0 ;  /* 0x20000021ff237230 */ /* 0x000fc40000004100 */
[----:B------:R-:W-:Y:S01]  /*9e80*/  FMUL.FTZ R54, R47, R52 ;  /* 0x000000342f367220 */ /* 0x000fe20000410000 */
[----:B------:R-:W-:Y:S02]  /*9e90*/  HADD2.F32 R48, -RZ, R33.H1_H1 ;  /* 0x30000021ff307230 */ /* 0x000fe40000004100 */
[----:B------:R-:W-:Y:S01]  /*9ea0*/  FMUL.FTZ R49, R45, R70 ;  /* 0x000000462d317220 */ /* 0x000fe20000410000 */
[----:B------:R-:W-:Y:S02]  /*9eb0*/  HADD2.F32 R50, -RZ, R141.H1_H1 ;  /* 0x3000008dff327230 */ /* 0x000fe40000004100 */
[----:B------:R-:W-:Y:S01]  /*9ec0*/  FMUL.FTZ R52, R35, R52 ;  /* 0x0000003423347220 */ /* 0x000fe20000410000 */
[----:B------:R-:W-:Y:S02]  /*9ed0*/  HADD2.F32 R58, -RZ, R58.H0_H0 ;  /* 0x2000003aff3a7230 */ /* 0x000fe40000004100 */
[----:B------:R-:W-:Y:S01]  /*9ee0*/  FMUL.FTZ R70, R48, R70 ;  /* 0x0000004630467220 */ /* 0x000fe20000410000 */
[----:B------:R-:W-:-:S02]  /*9ef0*/  HADD2.F32 R144, -RZ, R144.H0_H0 ;  /* 0x20000090ff907230 */ /* 0x000fc40000004100 */
        /* <DEDUP_REMOVED lines=9> */
[----:B------:R-:W-:-:S02]  /*9f90*/  HADD2.F32 R32, -RZ, R32.H1_H1 ;  /* 0x30000020ff207230 */ /* 0x000fc40000004100 */
[-C--:B------:R-:W-:Y:S01]  /*9fa0*/  FMUL.FTZ R51, R45, R144.reuse ;  /* 0x000000902d337220 */ /* 0x080fe20000410000 */
[----:B------:R-:W-:Y:S02]  /*9fb0*/  HADD2.F32 R12, -RZ, R12.H1_H1 ;  /* 0x3000000cff0c7230 */ /* 0x000fe40000004100 */
[----:B------:R-:W-:Y:S01]  /*9fc0*/  FMUL.FTZ R144, R42, R144 ;  /* 0x000000902a907220 */ /* 0x000fe20000410000 */
[----:B------:R-:W-:Y:S02]  /*9fd0*/  HADD2.F32 R47, -RZ, R40.H0_H0 ;  /* 0x20000028ff2f7230 */ /* 0x000fe40000004100 */
[-C--:B------:R-:W-:Y:S01]  /*9fe0*/  FMUL.FTZ R53, R32, R49.reuse ;  /* 0x0000003120357220 */ /* 0x080fe20000410000 */
[----:B------:R-:W-:Y:S02]  /*9ff0*/  HADD2.F32 R142, -RZ, R142.H0_H0 ;  /* 0x2000008eff8e7230 */ /* 0x000fe40000004100 */
[----:B------:R-:W-:Y:S01]  /*a000*/  FMUL.FTZ R49, R12, R49 ;  /* 0x000000310c317220 */ /* 0x000fe20000410000 */
[----:B------:R-:W-:-:S02]  /*a010*/  HADD2.F32 R143, -RZ, R143.H0_H0 ;  /* 0x2000008fff8f7230 */ /* 0x000fc40000004100 */
[-C--:B------:R-:W-:Y:S01]  /*a020*/  FFMA.FTZ R40, R12, R47.reuse, -R53 ;  /* 0x0000002f0c287223 */ /* 0x080fe20000010835 */
[----:B------:R-:W-:Y:S02]  /*a030*/  HADD2.F32 R43, -RZ, R43.H0_H0 ;  /* 0x2000002bff2b7230 */ /* 0x000fe40000004100 */
[----:B------:R-:W-:Y:S01]  /*a040*/  FFMA.FTZ R49, R32, R47, R49 ;  /* 0x0000002f20317223 */ /* 0x000fe20000010031 */
[----:B------:R-:W-:Y:S02]  /*a050*/  HADD2.F32 R32, -RZ, R34.H0_H0 ;  /* 0x20000022ff207230 */ /* 0x000fe40000004100 */
[-C--:B------:R-:W-:Y:S01]  /*a060*/  FFMA.FTZ R144, R45, R142.reuse, R144 ;  /* 0x0000008e2d907223 */ /* 0x080fe20000010090 */
[----:B------:R-:W-:Y:S02]  /*a070*/  HADD2.F32 R12, -RZ, R14.H0_H0 ;  /* 0x2000000eff0c7230 */ /* 0x000fe40000004100 */
[----:B------:R-:W-:Y:S01]  /*a080*/  FFMA.FTZ R51, R42, R142, -R51 ;  /* 0x0000008e2a337223 */ /* 0x000fe20000010833 */
        /* <DEDUP_REMOVED lines=17> */
[----:B------:R-:W-:-:S07]  /*a1a0*/  MOV R15, R48 ;  /* 0x00000030000f7202 */ /* 0x000fce0000000f00 */
.L_x_4927:
[----:B------:R-:W-:Y:S05]  /*a1b0*/  BSYNC B1 ;  /* 0x0000000000017941 */ /* 0x000fea0003800000 */
.L_x_4926:
[----:B0-----:R0:W-:Y:S01]  /*a1c0*/  ST.E.128 desc[UR60][R38.64], R12 ;  /* 0x0000000c26007985 */ /* 0x0011e2000c101d3c */
[----:B------:R-:W-:-:S13]  /*a1d0*/  ISETP.GE.AND P3, PT, R11, R128, PT ;  /* 0x000000800b00720c */ /* 0x000fda0003f66270 */
[----:B------:R-:W-:Y:S05]  /*a1e0*/  @P3 BRA `(.L_x_4874) ;  /* 0x0000000400e03947 */ /* 0x000fea0003800000 */
[----:B------:R-:W-:-:S05]  /*a1f0*/  IMAD.WIDE R36, R11, 0x2, R36 ;  /* 0x000000020b247825 */ /* 0x000fca00078e0224 */
[----:B-1----:R1:W-:Y:S01]  /*a200*/  ST.E.128 desc[UR60][R36.64], R32 ;  /* 0x0000002024007985 */ /* 0x0023e2000c101d3c */
[----:B------:R-:W-:Y:S05]  /*a210*/  BRA `(.L_x_4874) ;  /* 0x0000000400d47947 */ /* 0x000fea0003800000 */
.L_x_4839:
[----:B------:R-:W2:Y:S02]  /*a220*/  LDL R11, [R1+0x3c] ;  /* 0x00003c00010b7983 */ /* 0x000ea40000100800 */
[----:B--2---:R-:W-:-:S13]  /*a230*/  R2UR UR4, R11 ;  /* 0x000000000b0472ca */ /* 0x004fda00000e0000 */
[----:B------:R-:W-:-:S06]  /*a240*/  UISETP.NE.AND UP0, UPT, UR4, 0x3, UPT ;  /* 0x000000030400788c */ /* 0x000fcc000bf05270 */
[----:B------:R-:W-:-:S13]  /*a250*/  PLOP3.LUT P2, PT, PT, PT, UP0, 0x80, 0x0 ;  /* 0x000000000000781c */ /* 0x000fda0003f4f008 */
[----:B------:R-:W-:Y:S05]  /*a260*/  @!P2 BRA `(.L_x_4928) ;  /* 0x000000000004a947 */ /* 0x000fea0003800000 */
[----:B------:R-:W-:Y:S01]  /*a270*/  BPT.TRAP 0x1 ;  /* 0x000000040000795c */ /* 0x000fe20000300000 */
.L_x_4928:
[----:B------:R-:W-:Y:S01]  /*a280*/  IMAD R87, R17, 0x8, R2 ;  /* 0x0000000811577824 */ /* 0x000fe200078e0202 */
[----:B------:R-:W-:Y:S01]  /*a290*/  SHF.L.U32 R88, R220, 0x1f, RZ ;  /* 0x0000001fdc587819 */ /* 0x000fe200000006ff */
[----:B------:R-:W-:Y:S01]  /*a2a0*/  BSSY B1, `(.L_x_4929) ;  /* 0x0000004000017945 */ /* 0x000fe20003800000 */
[----:B------:R-:W-:Y:S02]  /*a2b0*/  SHF.R.S32.HI R84, RZ, 0x1f, R29 ;  /* 0x0000001fff547819 */ /* 0x000fe4000001141d */
[----:B------:R-:W0:Y:S02]  /*a2c0*/  SYNCS.PHASECHK.TRANS64.TRYWAIT P3, [R87+URZ+0x30890], R88 ;  /* 0x03089058570075a7 */ /* 0x000e24000806017f */
[----:B0-----:R-:W-:Y:S05]  /*a2d0*/  @!P3 BRA `(.L_x_4930) ;  /* 0x0000024000ecb947 */ /* 0x001fea0003800000 */
.L_x_5290:
[----:B------:R-:W-:Y:S05]  /*a2e0*/  BSYNC B1 ;  /* 0x0000000000017941 */ /* 0x000fea0003800000 */
.L_x_4929:
        /* <DEDUP_REMOVED lines=25> */
.L_x_5294:
        /* <DEDUP_REMOVED lines=23> */
[----:B------:R-:W-:Y:S02]  /*a5f0*/  @!P5 IMAD.SHL.U32 R11, R203, 0x8, RZ ;  /* 0x00000008cb0bd824 */ /* 0x000fe400078e00ff */
[----:B--2---:R-:W-:Y:S02]  /*a600*/  @!P5 IMAD.MOV.U32 R36, RZ, RZ, R40 ;  /* 0x000000ffff24d224 */ /* 0x004fe400078e0028 */
[----:B------:R-:W-:Y:S02]  /*a610*/  @!P5 IMAD.MOV.U32 R37, RZ, RZ, R39 ;  /* 0x000000ffff25d224 */ /* 0x000fe400078e0027 */
        /* <DEDUP_REMOVED lines=11> */
.L_x_4933:
[----:B------:R-:W-:Y:S05]  /*a6d0*/  BSYNC B1 ;  /* 0x0000000000017941 */ /* 0x000fea0003800000 */
.L_x_4932:
[----:B------:R-:W-:-:S03]  /*a6e0*/  UMOV UR4, 0xffffffff ;  /* 0xffffffff00047882 */ /* 0x000fc60000000000 */
[----:B------:R-:W-:Y:S05]  /*a6f0*/  BRA.DIV UR4, `(.L_x_4934) ;  /* 0x0000024204447947 */ /* 0x000fea000b800000 */
[----:B--2---:R2:W0:Y:S04]  /*a700*/  SHFL.IDX PT, R39, R41, 0x1, 0x1c1f ;  /* 0x003c1f0029277f89 */ /* 0x00442800000e0000 */
[----:B-1----:R-:W1:Y:S02]  /*a710*/  SHFL.IDX PT, R38, R38, 0x1, 0x1c1f ;  /* 0x003c1f0026267f89 */ /* 0x002e6400000e0000 */
.L_x_5298:
[----:B------:R-:W-:-:S13]  /*a720*/  ISETP.GE.AND P3, PT, R42, 0x41, PT ;  /* 0x000000412a00780c */ /* 0x000fda0003f66270 */
[----:B------:R-:W-:Y:S05]  /*a730*/  @!P3 BRA `(.L_x_4874) ;  /* 0x00000000008cb947 */ /* 0x000fea0003800000 */
[----:B------:R-:W-:Y:S02]  /*a740*/  ULDC UR4, c[0x0][0x2f4] ;  /* 0x0000bd0000047ab9 */ /* 0x000fe40000000800 */
[----:B------:R-:W-:Y:S02]  /*a750*/  ISETP.GE.AND P5, PT, R18, UR4, PT ;  /* 0x0000000412007c0c */ /* 0x000fe4000bfa6270 */
[----:B------:R-:W-:-:S11]  /*a760*/  ISETP.GE.AND P4, PT, R23, UR4, PT ;  /* 0x0000000417007c0c */ /* 0x000fd6000bf86270 */
[----:B----4-:R-:W4:Y:S01]  /*a770*/  @!P5 LDS.128 R12, [R30+0x20000] ;  /* 0x020000001e0cd984 */ /* 0x010f220000000c00 */
[----:B-1----:R-:W-:-:S04]  /*a780*/  @!P5 LEA R36, P3, R18, R38, 0x1 ;  /* 0x000000261224d211 */ /* 0x002fc800078608ff */
        /* <DEDUP_REMOVED lines=8> */
[----:B------:R-:W1:Y:S01]  /*a810*/  @!P5 LDS.128 R12, [R31+0x20000] ;  /* 0x020000001f0cd984 */ /* 0x000e620000000c00 */
[----:B------:R-:W-:Y:S01]  /*a820*/  @!P5 IMAD.SHL.U32 R11, R202, 0x8, RZ ;  /* 0x00000008ca0bd824 */ /* 0x000fe200078e00ff */
[----:B0-----:R-:W-:Y:S01]  /*a830*/  @!P5 MOV R36, R38 ;  /* 0x000000260024d202 */ /* 0x001fe20000000f00 */
[----:B------:R-:W-:-:S04]  /*a840*/  @!P5 IMAD.MOV.U32 R37, RZ, RZ, R39 ;  /* 0x000000ffff25d224 */ /* 0x000fc800078e0027 */
[----:B------:R-:W-:-:S05]  /*a850*/  @!P5 IMAD.WIDE R36, R11, 0x2, R36 ;  /* 0x000000020b24d825 */ /* 0x000fca00078e0224 */
[----:B-1----:R0:W-:Y:S01]  /*a860*/  @!P5 ST.E.128 desc[UR60][R36.64], R12 ;  /* 0x0000000c2400d985 */ /* 0x0021e2000c101d3c */
[----:B------:R-:W-:-:S13]  /*a870*/  ISETP.GE.AND P5, PT, R194, UR4, PT ;  /* 0x00000004c2007c0c */ /* 0x000fda000bfa6270 */
[----:B------:R-:W1:Y:S01]  /*a880*/  @!P5 LDS.128 R12, [R30+0x23000] ;  /* 0x023000001e0cd984 */ /* 0x000e620000000c00 */
[----:B------:R-:W-:Y:S02]  /*a890*/  @!P5 IMAD.SHL.U32 R11, R203, 0x8, RZ ;  /* 0x00000008cb0bd824 */ /* 0x000fe400078e00ff */
[----:B0-----:R-:W-:Y:S02]  /*a8a0*/  @!P5 IMAD.MOV.U32 R36, RZ, RZ, R38 ;  /* 0x000000ffff24d224 */ /* 0x001fe400078e0026 */
[----:B------:R-:W-:Y:S02]  /*a8b0*/  @!P5 IMAD.MOV.U32 R37, RZ, RZ, R39 ;  /* 0x000000ffff25d224 */ /* 0x000fe400078e0027 */
[----:B------:R-:W-:-:S05]  /*a8c0*/  @!P5 IMAD.WIDE R36, R11, 0x2, R36 ;  /* 0x000000020b24d825 */ /* 0x000fca00078e0224 */
[----:B-1----:R0:W-:Y:S01]  /*a8d0*/  @!P5 ST.E.128 desc[UR60][R36.64], R12 ;  /* 0x0000000c2400d985 */ /* 0x0021e2000c101d3c */
[----:B------:R-:W-:-:S03]  /*a8e0*/  ISETP.GE.AND P5, PT, R192, UR4, PT ;  /* 0x00000004c0007c0c */ /* 0x000fc6000bfa6270 */
[----:B------:R-:W1:Y:S10]  /*a8f0*/  @!P4 LDS.128 R12, [R31+0x23000] ;  /* 0x023000001f0cc984 */ /* 0x000e740000000c00 */
[----:B0-----:R-:W-:-:S04]  /*a900*/  @!P5 LEA R36, P6, R192, R38, 0x1 ;  /* 0x00000026c024d211 */ /* 0x001fc800078c08ff */
[----:B------:R-:W-:Y:S01]  /*a910*/  @!P5 LEA.HI.X R37, R192, R39, R205, 0x1, P6 ;  /* 0x00000027c025d211 */ /* 0x000fe200030f0ccd */
[----:B-1----:R-:W-:Y:S04]  /*a920*/  @!P4 ST.E.128 desc[UR60][R34.64], R12 ;  /* 0x0000000c2200c985 */ /* 0x002fe8000c101d3c */
[----:B------:R-:W0:Y:S04]  /*a930*/  @!P3 LDS.128 R12, [R30+0x26000] ;  /* 0x026000001e0cb984 */ /* 0x000e280000000c00 */
[----:B0-----:R-:W-:Y:S04]  /*a940*/  @!P3 ST.E.128 desc[UR60][R32.64], R12 ;  /* 0x0000000c2000b985 */ /* 0x001fe8000c101d3c */
[----:B------:R-:W0:Y:S04]  /*a950*/  @!P5 LDS.128 R12, [R31+0x26000] ;  /* 0x026000001f0cd984 */ /* 0x000e280000000c00 */
[----:B0-----:R0:W-:Y:S02]  /*a960*/  @!P5 ST.E.128 desc[UR60][R36.64], R12 ;  /* 0x0000000c2400d985 */ /* 0x0011e4000c101d3c */
.L_x_4874:
[----:B------:R-:W-:Y:S05]  /*a970*/  BSYNC B0 ;  /* 0x0000000000007941 */ /* 0x000fea0003800000 */
.L_x_4838:
        /* <DEDUP_REMOVED lines=17> */
.L_x_4936:
[----:B------:R-:W-:Y:S05]  /*aa90*/  BSYNC B0 ;  /* 0x0000000000007941 */ /* 0x000fea0003800000 */
.L_x_4935:
[----:B------:R-:W3:Y:S01]  /*aaa0*/  SYNCS.PHASECHK.TRANS64.TRYWAIT P2, [R87+URZ+0x308b0], R88 ;  /* 0x0308b058570075a7 */ /* 0x000ee2000804017f */
[----:B------:R-:W-:Y:S04]  /*aab0*/  BSSY B0, `(.L_x_4937) ;  /* 0x0000002000007945 */ /* 0x000fe80003800000 */
[----:B---3--:R-:W-:Y:S05]  /*aac0*/  @!P2 BRA `(.L_x_4938) ;  /* 0x0000023c009ca947 */ /* 0x008fea0003800000 */
.L_x_5299:
[----:B------:R-:W-:Y:S05]  /*aad0*/  BSYNC B0 ;  /* 0x0000000000007941 */ /* 0x000fea0003800000 */
.L_x_4937:
[----:B------:R-:W-:Y:S01]  /*aae0*/  ULDC.64 UR4, c[0x0][0x328] ;  /* 0x0000ca0000047ab9 */ /* 0x000fe20000000a00 */
[----:B------:R-:W-:Y:S01]  /*aaf0*/  ULDC.64 UR6, c[0x0][0x318] ;  /* 0x0000c60000067ab9 */ /* 0x000fe20000000a00 */
[----:B------:R-:W-:Y:S01]  /*ab00*/  IMAD R84, R84, UR4, RZ ;  /* 0x0000000454547c24 */ /* 0x000fe2000f8e02ff */
[----:B------:R-:W-:Y:S01]  /*ab10*/  BSSY B0, `(.L_x_4939) ;  /* 0x0000034000007945 */ /* 0x000fe20003800000 */
[----:B-1--4-:R-:W-:-:S04]  /*ab20*/  IMAD.WIDE.U32 R12, R29, UR4, RZ ;  /* 0x000000041d0c7c25 */ /* 0x012fc8000f8e00ff */
[----:B------:R-:W-:Y:S01]  /*ab30*/  IMAD R29, R29, UR5, R84 ;  /* 0x000000051d1d7c24 */ /* 0x000fe2000f8e0254 */
[----:B------:R-:W-:Y:S01]  /*ab40*/  ULDC.64 UR4, c[0x0][0x338] ;  /* 0x0000ce0000047ab9 */ /* 0x000fe20000000a00 */
[----:B------:R-:W-:Y:S02]  /*ab50*/  IMAD.IADD R86, R86, 0x1, -R219 ;  /* 0x0000000156567824 */ /* 0x000fe400078e0adb */
[----:B------:R-:W-:Y:S01]  /*ab60*/  IMAD R85, R85, UR4, RZ ;  /* 0x0000000455557c24 */ /* 0x000fe2000f8e02ff */
[----:B------:R-:W-:-:S03]  /*ab70*/  IADD3 R13, R13, R29, RZ ;  /* 0x0000001d0d0d7210 */ /* 0x000fc60007ffe0ff */
[C---:B------:R-:W-:Y:S02]  /*ab80*/  IMAD R85, R28.reuse, UR5, R85 ;  /* 0x000000051c557c24 */ /* 0x040fe4000f8e0255 */
[----:B------:R-:W-:Y:S01]  /*ab90*/  IMAD.WIDE.U32 R12, R28, UR4, R12 ;  /* 0x000000041c0c7c25 */ /* 0x000fe2000f8e000c */
[----:B------:R-:W-:-:S03]  /*aba0*/  ULDC.64 UR4, c[0x0][0x330] ;  /* 0x0000cc0000047ab9 */ /* 0x000fc60000000a00 */
[----:B------:R-:W-:Y:S02]  /*abb0*/  IMAD.IADD R13, R13, 0x1, R85 ;  /* 0x000000010d0d7824 */ /* 0x000fe400078e0255 */
[----:B------:R-:W-:-:S04]  /*abc0*/  IMAD.WIDE.U32 R12, R201, UR4, R12 ;  /* 0x00000004c90c7c25 */ /* 0x000fc8000f8e000c */
[----:B0-----:R-:W-:Y:S01]  /*abd0*/  IMAD R11, R201, UR5, R13 ;  /* 0x00000005c90b7c24 */ /* 0x001fe2000f8e020d */
[----:B------:R-:W-:-:S04]  /*abe0*/  LEA R38, P2, R12, UR6, 0x1 ;  /* 0x000000060c267c11 */ /* 0x000fc8000f8408ff */
[----:B------:R-:W-:Y:S01]  /*abf0*/  LEA.HI.X R11, R12, UR7, R11, 0x1, P2 ;  /* 0x000000070c0b7c11 */ /* 0x000fe200090f0c0b */
[----:B------:R0:W1:Y:S01]  /*ac00*/  SHFL.IDX PT, R34, R38, RZ, 0x1c1f ;  /* 0x001c1fff26227589 */ /* 0x00006200000e0000 */
[----:B------:R-:W-:-:S03]  /*ac10*/  ISETP.GE.AND P2, PT, R86, 0x1, PT ;  /* 0x000000015600780c */ /* 0x000fc60003f46270 */
[----:B------:R0:W4:Y:S10]  /*ac20*/  SHFL.IDX PT, R35, R11, RZ, 0x1c1f ;  /* 0x001c1fff0b237589 */ /* 0x00013400000e0000 */
[----:B0-----:R-:W-:Y:S05]  /*ac30*/  @!P2 BRA `(.L_x_4940) ;  /* 0x000000000084a947 */ /* 0x001fea0003800000 */
[----:B------:R-:W-:Y:S02]  /*ac40*/  ULDC UR4, c[0x0][0x2f4] ;  /* 0x0000bd0000047ab9 */ /* 0x000fe40000000800 */
[----:B------:R-:W-:Y:S02]  /*ac50*/  ISETP.GE.AND P5, PT, R18, UR4, PT ;  /* 0x0000000412007c0c */ /* 0x000fe4000bfa6270 */
[----:B------:R-:W-:-:S11]  /*ac60*/  ISETP.GE.AND P4, PT, R23, UR4, PT ;  /* 0x0000000417007c0c */ /* 0x000fd6000bf86270 */
[----:B------:R-:W0:Y:S01]  /*ac70*/  @!P5 LDS.128 R12, [R30] ;  /* 0x000000001e0cd984 */ /* 0x000e220000000c00 */
[----:B-1----:R-:W-:-:S04]  /*ac80*/  @!P5 LEA R36, P2, R18, R34, 0x1 ;  /* 0x000000221224d211 */ /* 0x002fc800078408ff */
[----:B----4-:R-:W-:Y:S02]  /*ac90*/  @!P5 LEA.HI.X R37, R18, R35, R19, 0x1, P2 ;  /* 0x000000231225d211 */ /* 0x010fe400010f0c13 */
        /* <DEDUP_REMOVED lines=27> */
.L_x_4940:
[----:B------:R-:W-:Y:S05]  /*ae50*/  BSYNC B0 ;  /* 0x0000000000007941 */ /* 0x000fea0003800000 */
.L_x_4939:
[----:B------:R-:W-:Y:S01]  /*ae60*/  ISETP.GE.AND P2, PT, R86, 0x41, PT ;  /* 0x000000415600780c */ /* 0x000fe20003f46270 */
[----:B0---4-:R0:W4:Y:S01]  /*ae70*/  SHFL.IDX PT, R35, R11, 0x1, 0x1c1f ;  /* 0x003c1f000b237f89 */ /* 0x01112200000e0000 */
[----:B------:R-:W-:Y:S03]  /*ae80*/  BSSY B0, `(.L_x_4941) ;  /* 0x0000024000007945 */ /* 0x000fe60003800000 */
[----:B-1----:R0:W1:Y:S08]  /*ae90*/  SHFL.IDX PT, R34, R38, 0x1, 0x1c1f ;  /* 0x003c1f0026227f89 */ /* 0x00207000000e0000 */
[----:B0-----:R-:W-:Y:S05]  /*aea0*/  @!P2 BRA `(.L_x_4942) ;  /* 0x000000000084a947 */ /* 0x001fea0003800000 */
[----:B------:R-:W-:Y:S02]  /*aeb0*/  ULDC UR4, c[0x0][0x2f4] ;  /* 0x0000bd0000047ab9 */ /* 0x000fe40000000800 */
[----:B------:R-:W-:Y:S02]  /*aec0*/  ISETP.GE.AND P5, PT, R18, UR4, PT ;  /* 0x0000000412007c0c */ /* 0x000fe4000bfa6270 */
[----:B------:R-:W-:-:S11]  /*aed0*/  ISETP.GE.AND P4, PT, R23, UR4, PT ;  /* 0x0000000417007c0c */ /* 0x000fd6000bf86270 */
[----:B------:R-:W0:Y:S01]  /*aee0*/  @!P5 LDS.128 R12, [R30+0x2000] ;  /* 0x002000001e0cd984 */ /* 0x000e220000000c00 */
        /* <DEDUP_REMOVED lines=15> */
[----:B------:R-:W-:Y:S02]  /*afe0*/  @!P5 IMAD.SHL.U32 R11, R203, 0x8, RZ ;  /* 0x00000008cb0bd824 */ /* 0x000fe400078e00ff */
[----:B0-----:R-:W-:Y:S02]  /*aff0*/  @!P5 IMAD.MOV.U32 R36, RZ, RZ, R34 ;  /* 0x000000ffff24d224 */ /* 0x001fe400078e0022 */
[----:B------:R-:W-:Y:S02]  /*b000*/  @!P5 IMAD.MOV.U32 R37, RZ, RZ, R35 ;  /* 0x000000ffff25d224 */ /* 0x000fe400078e0023 */
        /* <DEDUP_REMOVED lines=11> */
.L_x_4942:
[----:B------:R-:W-:Y:S05]  /*b0c0*/  BSYNC B0 ;  /* 0x0000000000007941 */ /* 0x000fea0003800000 */
.L_x_4941:
[----:B------:R-:W-:Y:S01]  /*b0d0*/  @!PT LDS RZ, [RZ] ;  /* 0x00000000fffff984 */ /* 0x000fe20000000800 */
[----:B------:R-:W-:Y:S01]  /*b0e0*/  @!PT LDS RZ, [RZ] ;  /* 0x00000000fffff984 */ /* 0x000fe20000000800 */
[----:B------:R-:W-:Y:S01]  /*b0f0*/  @!PT LDS RZ, [RZ] ;  /* 0x00000000fffff984 */ /* 0x000fe20000000800 */
[----:B------:R-:W-:Y:S01]  /*b100*/  @!PT LDS RZ, [RZ] ;  /* 0x00000000fffff984 */ /* 0x000fe20000000800 */
[----:B------:R5:W-:Y:S06]  /*b110*/  MEMBAR.ALL.CTA ;  /* 0x0000000000007992 */ /* 0x000bec0000008000 */
[----:B-----5:R-:W5:Y:S01]  /*b120*/  FENCE.VIEW.ASYNC.S ;  /* 0x00000000000073c6 */ /* 0x020f620000000000 */
[----:B---3--:R-:W-:Y:S01]  /*b130*/  @!P3 VIADD R87, R87, 0x308c0 ;  /* 0x000308c05757b836 */ /* 0x008fe20000000000 */
[----:B-----5:R3:W-:Y:S01]  /*b140*/  BAR.SYNC.DEFER_BLOCKING R138, 0x80 ;  /* 0x0002008a0000751d */ /* 0x0207e20000010000 */
[----:B------:R-:W-:-:S03]  /*b150*/  LOP3.LUT P4, RZ, R16, 0x2, RZ, 0xc0, !PT ;  /* 0x0000000210ff7812 */ /* 0x000fc6000788c0ff */
[----:B------:R-:W-:Y:S02]  /*b160*/  @!P3 PRMT R87, RZ, 0x654, R87 ;  /* 0x00000654ff57b816 */ /* 0x000fe40000000057 */
[----:B------:R-:W-:Y:S02]  /*b170*/  IADD3 R17, R17, 0x1, RZ ;  /* 0x0000000111117810 */ /* 0x000fe40007ffe0ff */
[----:B------:R-:W-:Y:S01]  /*b180*/  PLOP3.LUT P2, PT, PT, PT, PT, 0x8, 0x0 ;  /* 0x000000000000781c */ /* 0x000fe20003f4e170 */
[----:B------:R3:W-:Y:S01]  /*b190*/  @!P3 SYNCS.ARRIVE.TRANS64.RED.A1T0 RZ, [R87+URZ], RZ ;  /* 0x000000ff57ffb9a7 */ /* 0x0007e2000810043f */
[----:B------:R-:W-:-:S04]  /*b1a0*/  ISETP.NE.AND P3, PT, R17, 0x2, PT ;  /* 0x000000021100780c */ /* 0x000fc80003f65270 */
[----:B------:R-:W-:Y:S02]  /*b1b0*/  SEL R11, RZ, 0x1, P3 ;  /* 0x00000001ff0b7807 */ /* 0x000fe40001800000 */
[----:B------:R-:W-:Y:S02]  /*b1c0*/  SEL R17, R17, RZ, P3 ;  /* 0x000000ff11117207 */ /* 0x000fe40001800000 */
[----:B------:R-:W-:Y:S01]  /*b1d0*/  LOP3.LUT R220, R220, R11, RZ, 0x3c, !PT ;  /* 0x0000000bdcdc7212 */ /* 0x000fe200078e3cff */
[----:B---3--:R-:W-:Y:S06]  /*b1e0*/  @P4 BRA `(.L_x_4943) ;  /* 0xffffff7800b44947 */ /* 0x008fec000383ffff */
.L_x_4833:
[----:B------:R-:W3:Y:S01]  /*b1f0*/  LDL R11, [R1+0x38] ;  /* 0x00003800010b7983 */ /* 0x000ee20000100800 */
[----:B------:R-:W0:Y:S01]  /*b200*/  LDC R0, c[0x0][0x448] ;  /* 0x00011200ff007b82 */ /* 0x000e220000000800 */
[----:B------:R-:W-:Y:S01]  /*b210*/  IADD3 R7, R200, 0x1, -R199 ;  /* 0x00000001c8077810 */ /* 0x000fe20007ffe8c7 */
[----:B------:R-:W-:Y:S06]  /*b220*/  BSSY B0, `(.L_x_4944) ;  /* 0x000000d000007945 */ /* 0x000fec0003800000 */
[----:B------:R-:W1:Y:S01]  /*b230*/  LDC.64 R4, c[0x0][0x9e0] ;  /* 0x00027800ff047b82 */ /* 0x000e620000000a00 */
[----:B0-----:R-:W-:-:S02]  /*b240*/  ISETP.NE.AND P1, PT, R0, 0x1, PT ;  /* 0x000000010000780c */ /* 0x001fc40003f25270 */
[----:B-1----:R-:W-:-:S11]  /*b250*/  ISETP.GE.AND P3, PT, R5, 0x1, PT ;  /* 0x000000010500780c */ /* 0x002fd60003f66270 */
[----:B------:R-:W0:Y:S08]  /*b260*/  @P1 LDC R3, c[0x0][0x44c] ;  /* 0x00011300ff031b82 */ /* 0x000e300000000800 */
[----:B------:R-:W1:Y:S01]  /*b270*/  @P1 LDC R6, c[0x0][0x450] ;  /* 0x00011400ff061b82 */ /* 0x000e620000000800 */
[----:B---3--:R-:W-:-:S04]  /*b280*/  VIADD R0, R11, 0x7f ;  /* 0x0000007f0b007836 */ /* 0x008fc80000000000 */
[----:B0-----:R-:W-:-:S05]  /*b290*/  @P1 IMAD.HI.U32 R3, R0, R3, RZ ;  /* 0x0000000300031227 */ /* 0x001fca00078e00ff */
[----:B-1----:R-:W-:-:S05]  /*b2a0*/  @P1 SHF.R.U32.HI R0, RZ, R6, R3 ;  /* 0x00000006ff001219 */ /* 0x002fca0000011603 */
[----:B------:R-:W-:Y:S01]  /*b2b0*/  IMAD.IADD R3, R7, 0x1, R0 ;  /* 0x0000000107037824 */ /* 0x000fe200078e0200 */
[----:B------:R-:W-:Y:S06]  /*b2c0*/  @P2 BRA `(.L_x_4945) ;  /* 0x0000000000082947 */ /* 0x000fec0003800000 */
[----:B------:R-:W0:Y:S02]  /*b2d0*/  FENCE.VIEW.ASYNC.G ;  /* 0x00000000000073c6 */ /* 0x000e240000000100 */
[----:B0-----:R-:W-:Y:S06]  /*b2e0*/  BAR.ARV 0xc, 0x180 ;  /* 0x0306000000007b1d */ /* 0x001fec0000002000 */
.L_x_4945:
[----:B------:R-:W-:Y:S05]  /*b2f0*/  BSYNC B0 ;  /* 0x0000000000007941 */ /* 0x000fea0003800000 */
.L_x_4944:
        /* <DEDUP_REMOVED lines=13> */
.L_x_4948:
[----:B------:R-:W-:-:S13]  /*b3d0*/  ISETP.NE.AND P0, PT, R5, 0x1, PT ;  /* 0x000000010500780c */ /* 0x000fda0003f05270 */
[----:B------:R-:W0:Y:S02]  /*b3e0*/  @P0 LDC.64 R6, c[0x0][0x9e8] ;  /* 0x00027a00ff060b82 */ /* 0x000e240000000a00 */
[----:B0-----:R-:W-:-:S05]  /*b3f0*/  @P0 IMAD.HI.U32 R6, R0, R6, RZ ;  /* 0x0000000600060227 */ /* 0x001fca00078e00ff */
[----:B------:R-:W-:-:S07]  /*b400*/  @P0 SHF.R.U32.HI R0, RZ, R7, R6 ;  /* 0x00000007ff000219 */ /* 0x000fce0000011606 */
.L_x_4949:
[----:B------:R-:W-:Y:S05]  /*b410*/  BSYNC B0 ;  /* 0x0000000000007941 */ /* 0x000fea0003800000 */
.L_x_4947:
[----:B------:R-:W-:-:S05]  /*b420*/  IMAD R3, R0, R5, R5 ;  /* 0x0000000500037224 */ /* 0x000fca00078e0205 */
[----:B------:R-:W-:-:S07]  /*b430*/  VIMNMX R4, R4, R3, PT ;  /* 0x0000000304047248 */ /* 0x000fce0003fe0100 */
.L_x_4946:
[----:B------:R-:W0:Y:S01]  /*b440*/  @P1 LDC R0, c[0x0][0x44c] ;  /* 0x00011300ff001b82 */ /* 0x000e220000000800 */
[----:B------:R-:W-:Y:S01]  /*b450*/  IADD3 R4, R4, 0x5f, RZ ;  /* 0x0000005f04047810 */ /* 0x000fe20007ffe0ff */
[----:B------:R-:W-:-:S04]  /*b460*/  ULDC UR4, c[0x0][0x9dc] ;  /* 0x0002770000047ab9 */ /* 0x000fc80000000800 */
[----:B------:R-:W-:Y:S02]  /*b470*/  IMAD.HI R4, R4, 0x2aaaaaab, RZ ;  /* 0x2aaaaaab04047827 */ /* 0x000fe400078e02ff */
[----:B------:R-:W1:Y:S03]  /*b480*/  @P1 LDC R7, c[0x0][0x450] ;  /* 0x00011400ff071b82 */ /* 0x000e660000000800 */
[----:B------:R-:W-:-:S04]  /*b490*/  SHF.R.U32.HI R3, RZ, 0x1f, R4 ;  /* 0x0000001fff037819 */ /* 0x000fc80000011604 */
[----:B------:R-:W-:-:S04]  /*b4a0*/  LEA.HI.SX32 R3, R4, R3, 0x1c ;  /* 0x0000000304037211 */ /* 0x000fc800078fe2ff */
[----:B------:R-:W-:Y:S01]  /*b4b0*/  VIMNMX R9, R136, R3, PT ;  /* 0x0000000388097248 */ /* 0x000fe20003fe0100 */
[----:B0-----:R-:W-:-:S04]  /*b4c0*/  @P1 IMAD.HI.U32 R6, R11, R0, RZ ;  /* 0x000000000b061227 */ /* 0x001fc800078e00ff */
[----:B------:R-:W-:Y:S01]  /*b4d0*/  IMAD.MOV.U32 R0, RZ, RZ, R11 ;  /* 0x000000ffff007224 */ /* 0x000fe200078e000b */
        /* <DEDUP_REMOVED lines=14> */
.L_x_4952:
[----:B------:R-:W-:-:S13]  /*b5c0*/  ISETP.NE.AND P0, PT, R5, 0x1, PT ;  /* 0x000000010500780c */ /* 0x000fda0003f05270 */
[----:B------:R-:W0:Y:S02]  /*b5d0*/  @P0 LDC.64 R6, c[0x0][0x9e8] ;  /* 0x00027a00ff060b82 */ /* 0x000e240000000a00 */
[----:B0-----:R-:W-:-:S05]  /*b5e0*/  @P0 IMAD.HI.U32 R4, R0, R6, RZ ;  /* 0x0000000600040227 */ /* 0x001fca00078e00ff */
[----:B------:R-:W-:-:S07]  /*b5f0*/  @P0 SHF.R.U32.HI R0, RZ, R7, R4 ;  /* 0x00000007ff000219 */ /* 0x000fce0000011604 */
.L_x_4953:
[----:B------:R-:W-:Y:S05]  /*b600*/  BSYNC B0 ;  /* 0x0000000000007941 */ /* 0x000fea0003800000 */
.L_x_4951:
[----:B------:R-:W-:-:S05]  /*b610*/  IMAD R0, R0, R5, RZ ;  /* 0x0000000500007224 */ /* 0x000fca00078e02ff */
[----:B------:R-:W-:-:S07]  /*b620*/  VIMNMX R3, R3, R0, !PT ;  /* 0x0000000003037248 */ /* 0x000fce0007fe0100 */
.L_x_4950:
[----:B------:R-:W-:Y:S01]  /*b630*/  IMAD.HI R3, R3, 0x2aaaaaab, RZ ;  /* 0x2aaaaaab03037827 */ /* 0x000fe200078e02ff */
[----:B------:R-:W-:Y:S03]  /*b640*/  BSSY B0, `(.L_x_4954) ;  /* 0x0000027000007945 */ /* 0x000fe60003800000 */
[----:B------:R-:W-:Y:S01]  /*b650*/  IMAD.MOV.U32 R126, RZ, RZ, RZ ;  /* 0x000000ffff7e7224 */ /* 0x000fe200078e00ff */
[----:B------:R-:W-:-:S04]  /*b660*/  SHF.R.U32.HI R0, RZ, 0x1f, R3 ;  /* 0x0000001fff007819 */ /* 0x000fc80000011603 */
[----:B------:R-:W-:-:S04]  /*b670*/  LEA.HI.SX32 R0, R3, R0, 0x1c ;  /* 0x0000000003007211 */ /* 0x000fc800078fe2ff */
        /* <DEDUP_REMOVED lines=32> */
[----:B------:R-:W-:Y:S01]  /*b880*/  @!P2 IMAD.MOV R5, RZ, RZ, -R5 ;  /* 0x000000ffff05a224 */ /* 0x000fe200078e0a05 */
[----:B------:R-:W-:-:S05]  /*b890*/  @!P1 LOP3.LUT R5, RZ, R8, RZ, 0x33, !PT ;  /* 0x00000008ff059212 */ /* 0x000fca00078e33ff */
[----:B------:R-:W-:-:S07]  /*b8a0*/  IMAD.MOV.U32 R126, RZ, RZ, R5 ;  /* 0x000000ffff7e7224 */ /* 0x000fce00078e0005 */
.L_x_4955:
[----:B------:R-:W-:Y:S05]  /*b8b0*/  BSYNC B0 ;  /* 0x0000000000007941 */ /* 0x000fea0003800000 */
.L_x_4954:
[----:B------:R-:W3:Y:S01]  /*b8c0*/  LDL R0, [R1+0x54] ;  /* 0x0000540001007983 */ /* 0x000ee20000100800 */
[----:B------:R-:W-:Y:S02]  /*b8d0*/  PLOP3.LUT P0, PT, PT, PT, PT, 0x80, 0x0 ;  /* 0x000000000000781c */ /* 0x000fe40003f0f070 */
[----:B------:R-:W-:Y:S02]  /*b8e0*/  CS2R R128, SRZ ;  /* 0x0000000000807805 */ /* 0x000fe4000001ff00 */
[----:B------:R-:W-:Y:S02]  /*b8f0*/  CS2R R118, SRZ ;  /* 0x0000000000767805 */ /* 0x000fe4000001ff00 */
[----:B------:R-:W-:Y:S02]  /*b900*/  CS2R R116, SRZ ;  /* 0x0000000000747805 */ /* 0x000fe4000001ff00 */
[----:B--2---:R-:W-:Y:S02]  /*b910*/  CS2R R114, SRZ ;  /* 0x0000000000727805 */ /* 0x004fe4000001ff00 */
        /* <DEDUP_REMOVED lines=39> */
[----:B----4-:R-:W-:Y:S02]  /*bb90*/  CS2R R34, SRZ ;  /* 0x0000000000227805 */ /* 0x010fe4000001ff00 */
[----:B------:R-:W-:Y:S02]  /*bba0*/  CS2R R32, SRZ ;  /* 0x0000000000207805 */ /* 0x000fe4000001ff00 */
[----:B------:R-:W-:Y:S02]  /*bbb0*/  CS2R R120, SRZ ;  /* 0x0000000000787805 */ /* 0x000fe4000001ff00 */
[----:B------:R-:W-:-:S02]  /*bbc0*/  CS2R R122, SRZ ;  /* 0x00000000007a7805 */ /* 0x000fc4000001ff00 */
[----:B------:R-:W-:Y:S02]  /*bbd0*/  CS2R R20, SRZ ;  /* 0x0000000000147805 */ /* 0x000fe4000001ff00 */
[----:B------:R-:W-:Y:S01]  /*bbe0*/  CS2R R124, SRZ ;  /* 0x00000000007c7805 */ /* 0x000fe2000001ff00 */
[----:B---3--:R-:W-:-:S05]  /*bbf0*/  IMAD R0, R0, R126, R11 ;  /* 0x0000007e00007224 */ /* 0x008fca00078e020b */
[----:B------:R0:W-:Y:S01]  /*bc00*/  STL [R1+0x44], R0 ;  /* 0x0000440001007387 */ /* 0x0001e20000100800 */
[----:B------:R-:W-:-:S04]  /*bc10*/  VIADDMNMX R126, R0, R126, R9, PT ;  /* 0x0000007e007e7246 */ /* 0x000fc80003800109 */
        /* <DEDUP_REMOVED lines=35> */
.L_x_4957:
        /* <DEDUP_REMOVED lines=13> */
.L_x_4961:
[----:B-1----:R1:W2:Y:S02]  /*bf20*/  SYNCS.PHASECHK.TRANS64.TRYWAIT P0, [R2+URZ+0x30800], R3 ;  /* 0x03080003020075a7 */ /* 0x0022a4000800017f */
[----:B--2---:R-:W-:Y:S05]  /*bf30*/  @!P0 NANOSLEEP.SYNCS 0x989680 ;  /* 0x009896800000895d */ /* 0x004fea0003900000 */
[----:B------:R-:W2:Y:S02]  /*bf40*/  @!P0 SYNCS.PHASECHK.TRANS64 P0, [R2+URZ+0x30800], R3 ;  /* 0x03080003020085a7 */ /* 0x000ea4000800007f */
[----:B--2---:R-:W-:Y:S05]  /*bf50*/  @!P0 BRA `(.L_x_4961) ;  /* 0xfffffffc00f08947 */ /* 0x004fea000383ffff */
.L_x_4960:
[----:B------:R-:W-:Y:S05]  /*bf60*/  BSYNC B0 ;  /* 0x0000000000007941 */ /* 0x000fea0003800000 */
.L_x_4959:
[----:B------:R-:W-:Y:S05]  /*bf70*/  BRA `(.L_x_4962) ;  /* 0x0000007000687947 */ /* 0x000fea0003800000 */
.L_x_4958:
[----:B------:R-:W2:Y:S01]  /*bf80*/  LDL R0, [R1+0x58] ;  /* 0x0000580001007983 */ /* 0x000ea20000100800 */
[----:B------:R-:W-:Y:S02]  /*bf90*/  ULDC.64 UR6, c[0x0][0x408] ;  /* 0x0001020000067ab9 */ /* 0x000fe40000000a00 */
[----:B-----5:R-:W-:Y:S01]  /*bfa0*/  IMAD.WIDE.U32 R26, R135, UR6, RZ ;  /* 0x00000006871a7c25 */ /* 0x020fe2000f8e00ff */
[----:B--2---:R-:W-:Y:S02]  /*bfb0*/  R2UR UR4, R0 ;  /* 0x00000000000472ca */ /* 0x004fe400000e0000 */
[----:B------:R-:W-:-:S11]  /*bfc0*/  SHF.R.S32.HI R0, RZ, 0x1f, R135 ;  /* 0x0000001fff007819 */ /* 0x000fd60000011487 */
[----:B------:R-:W-:-:S03]  /*bfd0*/  ULOP3.LUT UP0, URZ, UR4, 0x3ff, URZ, 0xc0, !UPT ;  /* 0x000003ff043f7892 */ /* 0x000fc6000f80c03f */
[----:B------:R-:W-:Y:S02]  /*bfe0*/  ULDC.64 UR4, c[0x0][0x3f8] ;  /* 0x0000fe0000047ab9 */ /* 0x000fe40000000a00 */
[C---:B------:R-:W-:Y:S01]  /*bff0*/  IMAD R4, R0.reuse, UR4, RZ ;  /* 0x0000000400047c24 */ /* 0x040fe2000f8e02ff */
[----:B------:R-:W-:Y:S01]  /*c000*/  PLOP3.LUT P0, PT, PT, PT, UP0, 0x80, 0x0 ;  /* 0x000000000000781c */ /* 0x000fe20003f0f008 */
[----:B------:R-:W-:Y:S02]  /*c010*/  IMAD R0, R0, UR6, RZ ;  /* 0x0000000600007c24 */ /* 0x000fe4000f8e02ff */
[----:B------:R-:W-:-:S04]  /*c020*/  IMAD.WIDE.U32 R24, R135, UR4, RZ ;  /* 0x0000000487187c25 */ /* 0x000fc8000f8e00ff */
[C---:B------:R-:W-:Y:S02]  /*c030*/  IMAD R29, R135.reuse, UR5, R4 ;  /* 0x00000005871d7c24 */ /* 0x040fe4000f8e0204 */
[----:B------:R-:W-:Y:S02]  /*c040*/  IMAD R31, R135, UR7, R0 ;  /* 0x00000007871f7c24 */ /* 0x000fe4000f8e0200 */
[----:B------:R-:W-:Y:S02]  /*c050*/  IMAD.IADD R29, R29, 0x1, R25 ;  /* 0x000000011d1d7824 */ /* 0x000fe400078e0219 */
[----:B------:R-:W-:Y:S01]  /*c060*/  IMAD.IADD R31, R31, 0x1, R27 ;  /* 0x000000011f1f7824 */ /* 0x000fe200078e021b */
        /* <DEDUP_REMOVED lines=17> */
.L_x_4963:
[----:B------:R-:W2:Y:S01]  /*c180*/  LDL R81, [R1+0x38] ;  /* 0x0000380001517983 */ /* 0x000ea20000100800 */
[----:B------:R-:W-:Y:S01]  /*c190*/  ULDC.U8 UR4, c[0x0][0x410] ;  /* 0x0001040000047ab9 */ /* 0x000fe20000000000 */
[----:B------:R-:W-:Y:S01]  /*c1a0*/  BSSY B0, `(.L_x_4964) ;  /* 0x00006ef000007945 */ /* 0x000fe20003800000 */
[----:B------:R-:W-:Y:S01]  /*c1b0*/  ISETP.NE.AND P0, PT, RZ, UR4, PT ;  /* 0x00000004ff007c0c */ /* 0x000fe2000bf05270 */
[----:B--2---:R-:W-:-:S12]  /*c1c0*/  IMAD.IADD R67, R219, 0x1, R81 ;  /* 0x00000001db437824 */ /* 0x004fd800078e0251 */
[----:B------:R-:W-:Y:S05]  /*c1d0*/  @!P0 BRA `(.L_x_4965) ;  /* 0x0000003400c48947 */ /* 0x000fea0003800000 */
[----:B------:R-:W0:Y:S01]  /*c1e0*/  LDC R64, c[0x0][0x448] ;  /* 0x00011200ff407b82 */ /* 0x000e220000000800 */
[----:B------:R-:W-:Y:S01]  /*c1f0*/  LEA.HI R32, R33, R28, RZ, 0x2 ;  /* 0x0000001c21207211 */ /* 0x000fe200078f10ff */
[----:B------:R-:W-:Y:S01]  /*c200*/  ULDC.64 UR4, c[0x0][0x3f8] ;  /* 0x0000fe0000047ab9 */ /* 0x000fe20000000a00 */
[----:B------:R-:W-:Y:S01]  /*c210*/  ULDC.64 UR6, c[0x0][0x408] ;  /* 0x0001020000067ab9 */ /* 0x000fe20000000a00 */
[----:B------:R-:W-:Y:S01]  /*c220*/  MOV R4, R24 ;  /* 0x0000001800047202 */ /* 0x000fe20000000f00 */
[----:B------:R-:W-:Y:S01]  /*c230*/  IMAD.MOV.U32 R6, RZ, RZ, R26 ;  /* 0x000000ffff067224 */ /* 0x000fe200078e001a */
[----:B------:R-:W-:Y:S01]  /*c240*/  LOP3.LUT R3, R32, 0xfffffffc, RZ, 0xc0, !PT ;  /* 0xfffffffc20037812 */ /* 0x000fe200078ec0ff */
[----:B------:R-:W-:-:S04]  /*c250*/  IMAD.MOV.U32 R7, RZ, RZ, R31 ;  /* 0x000000ffff077224 */ /* 0x000fc800078e001f */
[----:B------:R-:W-:-:S04]  /*c260*/  IMAD.IADD R28, R28, 0x1, -R3 ;  /* 0x000000011c1c7824 */ /* 0x000fc800078e0a03 */
[----:B------:R-:W-:Y:S01]  /*c270*/  IMAD R3, R28, 0x40, R67 ;  /* 0x000000401c037824 */ /* 0x000fe200078e0243 */
[----:B0-----:R-:W-:-:S13]  /*c280*/  ISETP.NE.AND P0, PT, R64, 0x1, PT ;  /* 0x000000014000780c */ /* 0x001fda0003f05270 */
[----:B------:R-:W0:Y:S08]  /*c290*/  @P0 LDC R0, c[0x0][0x44c] ;  /* 0x00011300ff000b82 */ /* 0x000e300000000800 */
[----:B------:R-:W1:Y:S01]  /*c2a0*/  @P0 LDC R5, c[0x0][0x450] ;  /* 0x00011400ff050b82 */ /* 0x000e620000000800 */
[----:B0-----:R-:W-:-:S05]  /*c2b0*/  @P0 IMAD.HI.U32 R0, R3, R0, RZ ;  /* 0x0000000003000227 */ /* 0x001fca00078e00ff */
[----:B-1----:R-:W-:Y:S01]  /*c2c0*/  @P0 SHF.R.U32.HI R3, RZ, R5, R0 ;  /* 0x00000005ff030219 */ /* 0x002fe20000011600 */
[----:B------:R-:W-:-:S03]  /*c2d0*/  IMAD.MOV.U32 R5, RZ, RZ, R29 ;  /* 0x000000ffff057224 */ /* 0x000fc600078e001d */
        /* <DEDUP_REMOVED lines=21> */
.L_x_5305:
        /* <DEDUP_REMOVED lines=16> */
[----:B------:R-:W-:Y:S01]  /*c530*/  ULDC UR4, c[0x0][0x3f4] ;  /* 0x0000fd0000047ab9 */ /* 0x000fe20000000800 */
[----:B------:R-:W-:Y:S02]  /*c540*/  CS2R R58, SRZ ;  /* 0x00000000003a7805 */ /* 0x000fe4000001ff00 */
[----:B------:R-:W-:Y:S02]  /*c550*/  ISETP.GE.AND P3, PT, R224, UR4, PT ;  /* 0x00000004e0007c0c */ /* 0x000fe4000bf66270 */
[----:B------:R-:W-:Y:S02]  /*c560*/  ISETP.GE.AND P4, PT, R196, UR4, PT ;  /* 0x00000004c4007c0c */ /* 0x000fe4000bf86270 */
[----:B------:R-:W-:Y:S02]  /*c570*/  ISETP.GE.AND P2, PT, R222, UR4, PT ;  /* 0x00000004de007c0c */ /* 0x000fe4000bf46270 */
[----:B------:R-:W-:Y:S02]  /*c580*/  ISETP.GE.AND P1, PT, R223, UR4, PT ;  /* 0x00000004df007c0c */ /* 0x000fe4000bf26270 */
[----:B------:R-:W-:-:S05]  /*c590*/  SHF.R.S32.HI R11, RZ, 0x1f, R224 ;  /* 0x0000001fff0b7819 */ /* 0x000fca00000114e0 */
[C---:B------:R-:W-:Y:S02]  /*c5a0*/  @!P3 IMAD.SHL.U32 R27, R224.reuse, 0x2, RZ ;  /* 0x00000002e01bb824 */ /* 0x040fe400078e00ff */
[----:B-1----:R-:W-:Y:S02]  /*c5b0*/  @!P4 MOV R7, R3 ;  /* 0x000000030007c202 */ /* 0x002fe40000000f00 */
[----:B------:R-:W-:Y:S01]  /*c5c0*/  @!P3 SHF.L.U64.HI R14, R224, 0x1, R11 ;  /* 0x00000001e00eb819 */ /* 0x000fe2000001020b */
[----:B------:R-:W-:Y:S01]  /*c5d0*/  @!P2 IMAD.SHL.U32 R21, R222, 0x2, RZ ;  /* 0x00000002de15a824 */ /* 0x000fe200078e00ff */
[-C--:B--2---:R-:W-:Y:S01]  /*c5e0*/  @!P3 IADD3 R28, P6, R6, R27.reuse, RZ ;  /* 0x0000001b061cb210 */ /* 0x084fe20007fde0ff */
[----:B------:R-:W-:Y:S01]  /*c5f0*/  @!P4 IMAD.WIDE R4, R196, 0x2, R6 ;  /* 0x00000002c404c825 */ /* 0x000fe200078e0206 */
[----:B------:R-:W-:Y:S02]  /*c600*/  SHF.R.S32.HI R7, RZ, 0x1f, R222 ;  /* 0x0000001fff077819 */ /* 0x000fe400000114de */
[----:B------:R-:W-:Y:S01]  /*c610*/  ISETP.GE.AND P0, PT, R221, UR4, PT ;  /* 0x00000004dd007c0c */ /* 0x000fe2000bf06270 */
[--C-:B------:R-:W-:Y:S01]  /*c620*/  @!P3 IMAD.X R29, R3, 0x1, R14.reuse, P6 ;  /* 0x00000001031db824 */ /* 0x100fe200030e060e */
[----:B----4-:R-:W-:Y:S01]  /*c630*/  @!P3 IADD3 R26, P5, R8, R27, RZ ;  /* 0x0000001b081ab210 */ /* 0x010fe20007fbe0ff */
[----:B------:R-:W-:Y:S01]  /*c640*/  @!P1 IMAD.SHL.U32 R13, R223, 0x2, RZ ;  /* 0x00000002df0d9824 */ /* 0x000fe200078e00ff */
[----:B------:R-:W-:Y:S01]  /*c650*/  @!P2 SHF.L.U64.HI R12, R222, 0x1, R7 ;  /* 0x00000001de0ca819 */ /* 0x000fe20000010207 */
[----:B------:R1:W5:Y:S01]  /*c660*/  @!P4 LD.E.64 R58, desc[UR60][R4.64] ;  /* 0x0000003c043ac980 */ /* 0x000362000c101b00 */
[----:B------:R-:W-:Y:S01]  /*c670*/  @!P2 IADD3 R24, P6, R6, R21, RZ ;  /* 0x000000150618a210 */ /* 0x000fe20007fde0ff */
[----:B---3--:R-:W-:Y:S01]  /*c680*/  @!P3 IMAD.X R27, R9, 0x1, R14, P5 ;  /* 0x00000001091bb824 */ /* 0x008fe200028e060e */
[----:B------:R-:W-:-:S02]  /*c690*/  SHF.R.S32.HI R10, RZ, 0x1f, R223 ;  /* 0x0000001fff0a7819 */ /* 0x000fc400000114df */
[----:B------:R-:W-:Y:S02]  /*c6a0*/  CS2R R60, SRZ ;  /* 0x00000000003c7805 */ /* 0x000fe4000001ff00 */
[----:B------:R-:W-:Y:S02]  /*c6b0*/  @!P2 IADD3.X R25, R3, R12, RZ, P6, !PT ;  /* 0x0000000c0319a210 */ /* 0x000fe400037fe4ff */
[----:B------:R-:W-:Y:S01]  /*c6c0*/  @!P1 SHF.L.U64.HI R10, R223, 0x1, R10 ;  /* 0x00000001df0a9819 */ /* 0x000fe2000001020a */
[----:B------:R-:W-:Y:S01]  /*c6d0*/  @!P0 IMAD.SHL.U32 R7, R221, 0x2, RZ ;  /* 0x00000002dd078824 */ /* 0x000fe200078e00ff */
[----:B------:R-:W-:Y:S01]  /*c6e0*/  @!P2 IADD3 R20, P5, R8, R21, RZ ;  /* 0x000000150814a210 */ /* 0x000fe20007fbe0ff */
[----:B-1----:R-:W-:Y:S01]  /*c6f0*/  @!P4 IMAD.MOV.U32 R4, RZ, RZ, R8 ;  /* 0x000000ffff04c224 */ /* 0x002fe200078e0008 */
[-C--:B------:R-:W-:Y:S02]  /*c700*/  @!P1 IADD3 R14, P6, R6, R13.reuse, RZ ;  /* 0x0000000d060e9210 */ /* 0x080fe40007fde0ff */
[----:B------:R-:W-:Y:S01]  /*c710*/  SHF.R.S32.HI R36, RZ, 0x1f, R221 ;  /* 0x0000001fff247819 */ /* 0x000fe200000114dd */
[----:B------:R-:W-:Y:S01]  /*c720*/  @!P2 IMAD.X R21, R9, 0x1, R12, P5 ;  /* 0x000000010915a824 */ /* 0x000fe200028e060c */
[----:B------:R-:W-:Y:S01]  /*c730*/  ISETP.GE.AND P5, PT, R225, UR4, PT ;  /* 0x00000004e1007c0c */ /* 0x000fe2000bfa6270 */
[----:B------:R-:W-:Y:S01]  /*c740*/  @!P1 IMAD.X R15, R3, 0x1, R10, P6 ;  /* 0x00000001030f9824 */ /* 0x000fe200030e060a */
[----:B------:R-:W-:-:S02]  /*c750*/  @!P1 IADD3 R12, P6, R8, R13, RZ ;  /* 0x0000000d080c9210 */ /* 0x000fc40007fde0ff */
[----:B------:R-:W-:Y:S02]  /*c760*/  @!P0 SHF.L.U64.HI R36, R221, 0x1, R36 ;  /* 0x00000001dd248819 */ /* 0x000fe40000010224 */
[----:B------:R-:W-:Y:S01]  /*c770*/  @!P4 MOV R5, R9 ;  /* 0x000000090005c202 */ /* 0x000fe20000000f00 */
[----:B------:R-:W-:Y:S01]  /*c780*/  @!P1 IMAD.X R13, R9, 0x1, R10, P6 ;  /* 0x00000001090d9824 */ /* 0x000fe200030e060a */
[----:B------:R-:W-:Y:S02]  /*c790*/  @!P0 IADD3 R10, P6, R6, R7, RZ ;  /* 0x00000007060a8210 */ /* 0x000fe40007fde0ff */
[----:B------:R-:W-:Y:S01]  /*c7a0*/  SHF.R.S32.HI R34, RZ, 0x1f, R225 ;  /* 0x0000001fff227819 */ /* 0x000fe200000114e1 */
[----:B------:R-:W-:-:S04]  /*c7b0*/  @!P4 IMAD.WIDE R30, R196, 0x2, R4 ;  /* 0x00000002c41ec825 */ /* 0x000fc800078e0204 */
[----:B------:R-:W-:Y:S01]  /*c7c0*/  @!P0 IMAD.X R11, R3, 0x1, R36, P6 ;  /* 0x00000001030b8824 */ /* 0x000fe200030e0624 */
[----:B------:R-:W-:Y:S01]  /*c7d0*/  @!P0 IADD3 R4, P6, R8, R7, RZ ;  /* 0x0000000708048210 */ /* 0x000fe20007fde0ff */
[C---:B------:R-:W-:Y:S01]  /*c7e0*/  @!P5 IMAD.SHL.U32 R7, R225.reuse, 0x2, RZ ;  /* 0x00000002e107d824 */ /* 0x040fe200078e00ff */
[----:B------:R1:W5:Y:S01]  /*c7f0*/  @!P4 LD.E.64 R60, desc[UR60][R30.64] ;  /* 0x0000003c1e3cc980 */ /* 0x000362000c101b00 */
[----:B------:R-:W-:Y:S02]  /*c800*/  @!P5 SHF.L.U64.HI R34, R225, 0x1, R34 ;  /* 0x00000001e122d819 */ /* 0x000fe40000010222 */
[----:B------:R-:W-:Y:S01]  /*c810*/  CS2R R54, SRZ ;  /* 0x0000000000367805 */ /* 0x000fe2000001ff00 */
[----:B------:R-:W-:Y:S01]  /*c820*/  @!P0 IMAD.X R5, R9, 0x1, R36, P6 ;  /* 0x0000000109058824 */ /* 0x000fe200030e0624 */
[----:B------:R-:W-:Y:S02]  /*c830*/  @!P5 IADD3 R6, P4, R6, R7, RZ ;  /* 0x000000070606d210 */ /* 0x000fe40007f9e0ff */
[----:B------:R-:W-:-:S02]  /*c840*/  CS2R R56, SRZ ;  /* 0x0000000000387805 */ /* 0x000fc4000001ff00 */
[----:B------:R-:W-:Y:S02]  /*c850*/  @!P5 IADD3 R8, P6, R8, R7, RZ ;  /* 0x000000070808d210 */ /* 0x000fe40007fde0ff */
[----:B------:R-:W-:Y:S02]  /*c860*/  CS2R R50, SRZ ;  /* 0x0000000000327805 */ /* 0x000fe4000001ff00 */
[----:B------:R-:W-:Y:S01]  /*c870*/  CS2R R52, SRZ ;  /* 0x0000000000347805 */ /* 0x000fe2000001ff00 */
[--C-:B------:R-:W-:Y:S01]  /*c880*/  @!P5 IMAD.X R7, R3, 0x1, R34.reuse, P4 ;  /* 0x000000010307d824 */ /* 0x100fe200020e0622 */
[----:B------:R-:W-:Y:S01]  /*c890*/  CS2R R46, SRZ ;  /* 0x00000000002e7805 */ /* 0x000fe2000001ff00 */
[----:B------:R-:W-:Y:S01]  /*c8a0*/  @!P5 IMAD.X R9, R9, 0x1, R34, P6 ;  /* 0x000000010909d824 */ /* 0x000fe200030e0622 */
[----:B------:R-:W-:Y:S02]  /*c8b0*/  CS2R R48, SRZ ;  /* 0x0000000000307805 */ /* 0x000fe4000001ff00 */
[----:B------:R-:W-:-:S02]  /*c8c0*/  CS2R R42, SRZ ;  /* 0x00000000002a7805 */ /* 0x000fc4000001ff00 */
[----:B------:R-:W-:Y:S02]  /*c8d0*/  CS2R R44, SRZ ;  /* 0x00000000002c7805 */ /* 0x000fe4000001ff00 */
[----:B------:R-:W-:Y:S02]  /*c8e0*/  CS2R R36, SRZ ;  /* 0x0000000000247805 */ /* 0x000fe4000001ff00 */
[----:B------:R-:W-:Y:S01]  /*c8f0*/  CS2R R34, SRZ ;  /* 0x0000000000227805 */ /* 0x000fe2000001ff00 */
[----:B------:R1:W5:Y:S04]  /*c900*/  @!P3 LD.E.64 R54, desc[UR60][R28.64] ;  /* 0x0000003c1c36b980 */ /* 0x000368000c101b00 */
        /* <DEDUP_REMOVED lines=8> */
[----:B------:R1:W5:Y:S02]  /*c990*/  @!P5 LD.E.64 R34, desc[UR60][R8.64] ;  /* 0x0000003c0822d980 */ /* 0x000364000c101b00 */
.L_x_4968:
[----:B------:R-:W-:Y:S05]  /*c9a0*/  BSYNC B1 ;  /* 0x0000000000017941 */ /* 0x000fea0003800000 */
.L_x_4967:
[----:B-1---5:R-:W-:Y:S01]  /*c9b0*/  IMAD.MOV.U32 R4, RZ, RZ, R37 ;  /* 0x000000ffff047224 */ /* 0x022fe200078e0025 */
[----:B------:R-:W-:Y:S01]  /*c9c0*/  MOV R3, R36 ;  /* 0x0000002400037202 */ /* 0x000fe20000000f00 */
[----:B------:R-:W-:Y:S01]  /*c9d0*/  IMAD.MOV.U32 R5, RZ, RZ, R42 ;  /* 0x000000ffff057224 */ /* 0x000fe200078e002a */
[----:B------:R-:W-:Y:S01]  /*c9e0*/  UMOV UR4, 0xffffffff ;  /* 0xffffffff00047882 */ /* 0x000fe20000000000 */
[----:B--2---:R-:W-:Y:S01]  /*c9f0*/  IMAD.MOV.U32 R6, RZ, RZ, R43 ;  /* 0x000000ffff067224 */ /* 0x004fe200078e002b */
[----:B------:R-:W-:Y:S01]  /*ca00*/  PRMT R66, R3, 0x5410, R4 ;  /* 0x0000541003427816 */ /* 0x000fe20000000004 */
[----:B------:R-:W-:Y:S01]  /*ca10*/  IMAD.MOV.U32 R3, RZ, RZ, R46 ;  /* 0x000000ffff037224 */ /* 0x000fe200078e002e */
[----:B---34-:R-:W-:Y:S01]  /*ca20*/  CS2R R8, SRZ ;  /* 0x0000000000087805 */ /* 0x018fe2000001ff00 */
[----:B------:R-:W-:Y:S01]  /*ca30*/  IMAD.MOV.U32 R4, RZ, RZ, R47 ;  /* 0x000000ffff047224 */ /* 0x000fe200078e002f */
[----:B------:R-:W-:Y:S01]  /*ca40*/  PRMT R70, R5, 0x5410, R6 ;  /* 0x0000541005467816 */ /* 0x000fe20000000006 */
[----:B------:R-:W-:Y:S01]  /*ca50*/  IMAD.MOV.U32 R6, RZ, RZ, R51 ;  /* 0x000000ffff067224 */ /* 0x000fe200078e0033 */
[----:B------:R-:W-:-:S02]  /*ca60*/  MOV R5, R50 ;  /* 0x0000003200057202 */ /* 0x000fc40000000f00 */
[----:B------:R-:W-:Y:S01]  /*ca70*/  PRMT R74, R3, 0x5410, R4 ;  /* 0x00005410034a7816 */ /* 0x000fe20000000004 */
[----:B------:R-:W-:Y:S01]  /*ca80*/  IMAD.MOV.U32 R4, RZ, RZ, R55 ;  /* 0x000000ffff047224 */ /* 0x000fe200078e0037 */
[----:B------:R-:W-:Y:S01]  /*ca90*/  PRMT R78, R5, 0x5410, R6 ;  /* 0x00005410054e7816 */ /* 0x000fe20000000006 */
[----:B------:R-:W-:Y:S02]  /*caa0*/  IMAD.MOV.U32 R5, RZ, RZ, R58 ;  /* 0x000000ffff057224 */ /* 0x000fe400078e003a */
        /* <DEDUP_REMOVED lines=9> */
[----:B------:R-:W-:-:S04]  /*cb40*/  MOV R3, R34 ;  /* 0x0000002200037202 */ /* 0x000fc80000000f00 */
        /* <DEDUP_REMOVED lines=10> */
[----:B------:R-:W-:Y:S01]  /*cbf0*/  IMAD.MOV.U32 R5, RZ, RZ, R60 ;  /* 0x000000ffff057224 */ /* 0x000fe200078e003c */
[----:B------:R-:W-:Y:S01]  /*cc00*/  PRMT R88, R3, 0x7610, R88 ;  /* 0x0000761003587816 */ /* 0x000fe20000000058 */
[----:B------:R-:W-:Y:S01]  /*cc10*/  IMAD.MOV.U32 R6, RZ, RZ, R61 ;  /* 0x000000ffff067224 */ /* 0x000fe200078e003d */
[----:B------:R-:W-:Y:S02]  /*cc20*/  PRMT R85, R85, 0x5410, R4 ;  /* 0x0000541055557816 */ /* 0x000fe40000000004 */
[----:B------:R-:W-:-:S02]  /*cc30*/  PRMT R80, R5, 0x7610, R80 ;  /* 0x0000761005507816 */ /* 0x000fc40000000050 */
[----:B------:R-:W-:Y:S01]  /*cc40*/  PRMT R89, R89, 0x5410, R6 ;  /* 0x0000541059597816 */ /* 0x000fe20000000006 */
[----:B------:R-:W-:Y:S06]  /*cc50*/  BRA.DIV UR4, `(.L_x_4969) ;  /* 0x0000021e04c07947 */ /* 0x000fec000b800000 */
[----:B0-----:R-:W0:Y:S04]  /*cc60*/  SHFL.IDX PT, R0, R0, 0x1, 0x1c1f ;  /* 0x003c1f0000007f89 */ /* 0x001e2800000e0000 */
[----:B------:R-:W1:Y:S04]  /*cc70*/  SHFL.IDX PT, R65, R65, 0x1, 0x1c1f ;  /* 0x003c1f0041417f89 */ /* 0x000e6800000e0000 */
[----:B------:R-:W2:Y:S04]  /*cc80*/  SHFL.IDX PT, R63, R63, 0x1, 0x1c1f ;  /* 0x003c1f003f3f7f89 */ /* 0x000ea800000e0000 */
[----:B------:R-:W3:Y:S02]  /*cc90*/  SHFL.IDX PT, R62, R62, 0x1, 0x1c1f ;  /* 0x003c1f003e3e7f89 */ /* 0x000ee400000e0000 */
.L_x_5311:
[----:B------:R-:W4:Y:S01]  /*cca0*/  LDL R4, [R1+0x30] ;  /* 0x0000300001047983 */ /* 0x000f220000100800 */
[----:B------:R-:W-:Y:S01]  /*ccb0*/  SHF.R.S32.HI R32, RZ, 0x1f, R32 ;  /* 0x0000001fff207819 */ /* 0x000fe20000011420 */
[----:B------:R-:W-:Y:S01]  /*ccc0*/  BSSY B1, `(.L_x_4970) ;  /* 0x0000060000017945 */ /* 0x000fe20003800000 */
[----:B------:R-:W-:Y:S02]  /*ccd0*/  IADD3 R67, R67, 0x40, RZ ;  /* 0x0000004043437810 */ /* 0x000fe40007ffe0ff */
[----:B------:R-:W-:Y:S02]  /*cce0*/  CS2R R12, SRZ ;  /* 0x00000000000c7805 */ /* 0x000fe4000001ff00 */
[----:B------:R-:W-:Y:S02]  /*ccf0*/  LEA.HI R32, R32, R219, RZ, 0x3 ;  /* 0x000000db20207211 */ /* 0x000fe400078f18ff */
[----:B------:R-:W-:Y:S02]  /*cd00*/  CS2R R20, SRZ ;  /* 0x0000000000147805 */ /* 0x000fe4000001ff00 */
[----:B------:R-:W-:-:S02]  /*cd10*/  ISETP.GE.AND P1, PT, R67, R64, PT ;  /* 0x000000404300720c */ /* 0x000fc40003f26270 */
[----:B------:R-:W-:Y:S02]  /*cd20*/  CS2R R26, SRZ ;  /* 0x00000000001a7805 */ /* 0x000fe4000001ff00 */
[----:B------:R-:W-:Y:S02]  /*cd30*/  LOP3.LUT R3, R229, 0x18, R18, 0xf8, !PT ;  /* 0x00000018e5037812 */ /* 0x000fe400078ef812 */
[----:B------:R-:W-:Y:S02]  /*cd40*/  CS2R R30, SRZ ;  /* 0x00000000001e7805 */ /* 0x000fe4000001ff00 */
[----:B------:R-:W-:Y:S02]  /*cd50*/  SHF.R.U32.HI R5, RZ, 0x3, R229 ;  /* 0x00000003ff057819 */ /* 0x000fe400000116e5 */
[----:B------:R-:W-:Y:S02]  /*cd60*/  CS2R R38, SRZ ;  /* 0x0000000000267805 */ /* 0x000fe4000001ff00 */
[----:B------:R-:W-:-:S02]  /*cd70*/  LOP3.LUT R32, R32, 0xfffffff8, RZ, 0xc0, !PT ;  /* 0xfffffff820207812 */ /* 0x000fc400078ec0ff */
[----:B------:R-:W-:Y:S02]  /*cd80*/  CS2R R10, SRZ ;  /* 0x00000000000a7805 */ /* 0x000fe4000001ff00 */
[----:B------:R-:W-:Y:S02]  /*cd90*/  LOP3.LUT R3, R3, R5, RZ, 0x3c, !PT ;  /* 0x0000000503037212 */ /* 0x000fe400078e3cff */
[----:B------:R-:W-:Y:S02]  /*cda0*/  CS2R R14, SRZ ;  /* 0x00000000000e7805 */ /* 0x000fe4000001ff00 */
[----:B------:R-:W-:Y:S01]  /*cdb0*/  CS2R R24, SRZ ;  /* 0x0000000000187805 */ /* 0x000fe2000001ff00 */
[----:B------:R-:W-:Y:S01]  /*cdc0*/  IMAD.IADD R32, R219, 0x1, -R32 ;  /* 0x00000001db207824 */ /* 0x000fe200078e0a20 */
[----:B------:R-:W-:Y:S02]  /*cdd0*/  CS2R R28, SRZ ;  /* 0x00000000001c7805 */ /* 0x000fe4000001ff00 */
[----:B------:R-:W-:-:S02]  /*cde0*/  CS2R R40, SRZ ;  /* 0x0000000000287805 */ /* 0x000fc4000001ff00 */
[----:B------:R-:W-:Y:S02]  /*cdf0*/  LOP3.LUT P0, RZ, R32, 0x4, RZ, 0xc0, !PT ;  /* 0x0000000420ff7812 */ /* 0x000fe4000780c0ff */
[----:B------:R-:W-:Y:S01]  /*ce00*/  CS2R R32, SRZ ;  /* 0x0000000000207805 */ /* 0x000fe2000001ff00 */
[----:B----4-:R-:W-:-:S04]  /*ce10*/  IMAD.IADD R3, R4, 0x1, R3 ;  /* 0x0000000104037824 */ /* 0x010fc800078e0203 */
[----:B------:R-:W-:Y:S01]  /*ce20*/  IMAD R3, R3, 0x2, R2 ;  /* 0x0000000203037824 */ /* 0x000fe200078e0202 */
[----:B------:R-:W-:Y:S06]  /*ce30*/  @P1 BRA `(.L_x_4971) ;  /* 0x0000000400201947 */ /* 0x000fec0003800000 */
[----:B------:R-:W-:Y:S01]  /*ce40*/  ULDC UR4, c[0x0][0x3f4] ;  /* 0x0000fd0000047ab9 */ /* 0x000fe20000000800 */
[----:B------:R-:W-:Y:S02]  /*ce50*/  SHF.R.S32.HI R7, RZ, 0x1f, R224 ;  /* 0x0000001fff077819 */ /* 0x000fe400000114e0 */
[----:B------:R-:W-:Y:S02]  /*ce60*/  CS2R R38, SRZ ;  /* 0x0000000000267805 */ /* 0x000fe4000001ff00 */
[----:B------:R-:W-:Y:S02]  /*ce70*/  ISETP.GE.AND P4, PT, R224, UR4, PT ;  /* 0x00000004e0007c0c */ /* 0x000fe4000bf86270 */
[----:B------:R-:W-:Y:S02]  /*ce80*/  CS2R R40, SRZ ;  /* 0x0000000000287805 */ /* 0x000fe4000001ff00 */
[----:B------:R-:W-:Y:S02]  /*ce90*/  ISETP.GE.AND P3, PT, R222, UR4, PT ;  /* 0x00000004de007c0c */ /* 0x000fe4000bf66270 */
[----:B------:R-:W-:-:S02]  /*cea0*/  ISETP.GE.AND P2, PT, R223, UR4, PT ;  /* 0x00000004df007c0c */ /* 0x000fc4000bf46270 */
[----:B------:R-:W-:Y:S02]  /*ceb0*/  ISETP.GE.AND P1, PT, R221, UR4, PT ;  /* 0x00000004dd007c0c */ /* 0x000fe4000bf26270 */
[----:B------:R-:W-:Y:S02]  /*cec0*/  SHF.R.S32.HI R5, RZ, 0x1f, R222 ;  /* 0x0000001fff057819 */ /* 0x000fe400000114de */
[----:B------:R-:W-:Y:S02]  /*ced0*/  SHF.R.S32.HI R6, RZ, 0x1f, R223 ;  /* 0x0000001fff067819 */ /* 0x000fe400000114df */
[----:B------:R-:W-:Y:S01]  /*cee0*/  SHF.R.S32.HI R8, RZ, 0x1f, R221 ;  /* 0x0000001fff087819 */ /* 0x000fe200000114dd */
[C---:B------:R-:W-:Y:S01]  /*cef0*/  @!P4 IMAD.SHL.U32 R24, R224.reuse, 0x2, RZ ;  /* 0x00000002e018c824 */ /* 0x040fe200078e00ff */
[----:B------:R-:W-:Y:S01]  /*cf00*/  @!P4 SHF.L.U64.HI R4, R224, 0x1, R7 ;  /* 0x00000001e004c819 */ /* 0x000fe20000010207 */
[C---:B------:R-:W-:Y:S01]  /*cf10*/  @!P3 IMAD.SHL.U32 R14, R222.reuse, 0x2, RZ ;  /* 0x00000002de0eb824 */ /* 0x040fe200078e00ff */
[----:B------:R-:W-:Y:S01]  /*cf20*/  @!P3 SHF.L.U64.HI R5, R222, 0x1, R5 ;  /* 0x00000001de05b819 */ /* 0x000fe20000010205 */
[----:B------:R-:W-:Y:S01]  /*cf30*/  @!P2 IMAD.SHL.U32 R10, R223, 0x2, RZ ;  /* 0x00000002df0aa824 */ /* 0x000fe200078e00ff */
[----:B-1----:R-:W-:-:S02]  /*cf40*/  @!P4 IADD3 R26, P5, R65, R24, RZ ;  /* 0x00000018411ac210 */ /* 0x002fc40007fbe0ff */
[----:B---3--:R-:W-:Y:S02]  /*cf50*/  @!P4 IADD3 R24, P6, R62, R24, RZ ;  /* 0x000000183e18c210 */ /* 0x008fe40007fde0ff */
[----:B0-----:R-:W-:Y:S02]  /*cf60*/  @!P4 IADD3.X R27, R0, R4, RZ, P5, !PT ;  /* 0x00000004001bc210 */ /* 0x001fe40002ffe4ff */
[-C--:B------:R-:W-:Y:S01]  /*cf70*/  @!P3 IADD3 R20, P5, R65, R14.reuse, RZ ;  /* 0x0000000e4114b210 */ /* 0x080fe20007fbe0ff */
[----:B--2---:R-:W-:Y:S01]  /*cf80*/  @!P4 IMAD.X R25, R63, 0x1, R4, P6 ;  /* 0x000000013f19c824 */ /* 0x004fe200030e0604 */
[----:B------:R-:W-:Y:S01]  /*cf90*/  @!P3 IADD3 R14, P6, R62, R14, RZ ;  /* 0x0000000e3e0eb210 */ /* 0x000fe20007fde0ff */
[----:B------:R-:W-:Y:S01]  /*cfa0*/  @!P1 IMAD.SHL.U32 R4, R221, 0x2, RZ ;  /* 0x00000002dd049824 */ /* 0x000fe200078e00ff */
[----:B------:R-:W-:Y:S01]  /*cfb0*/  @!P2 SHF.L.U64.HI R6, R223, 0x1, R6 ;  /* 0x00000001df06a819 */ /* 0x000fe20000010206 */
[--C-:B------:R-:W-:Y:S01]  /*cfc0*/  @!P3 IMAD.X R21, R0, 0x1, R5.reuse, P5 ;  /* 0x000000010015b824 */ /* 0x100fe200028e0605 */
[----:B------:R-:W-:Y:S01]  /*cfd0*/  @!P2 IADD3 R12, P5, R65, R10, RZ ;  /* 0x0000000a410ca210 */ /* 0x000fe20007fbe0ff */
[----:B------:R-:W-:Y:S01]  /*cfe0*/  @!P3 IMAD.X R15, R63, 0x1, R5, P6 ;  /* 0x000000013f0fb824 */ /* 0x000fe200030e0605 */
[----:B------:R-:W-:-:S02]  /*cff0*/  @!P1 SHF.L.U64.HI R7, R221, 0x1, R8 ;  /* 0x00000001dd079819 */ /* 0x000fc40000010208 */
[----:B------:R-:W-:Y:S02]  /*d000*/  @!P2 IADD3.X R13, R0, R6, RZ, P5, !PT ;  /* 0x00000006000da210 */ /* 0x000fe40002ffe4ff */
[----:B------:R-:W-:Y:S02]  /*d010*/  @!P2 IADD3 R10, P6, R62, R10, RZ ;  /* 0x0000000a3e0aa210 */ /* 0x000fe40007fde0ff */
[-C--:B------:R-:W-:Y:S02]  /*d020*/  @!P1 IADD3 R8, P5, R65, R4.reuse, RZ ;  /* 0x0000000441089210 */ /* 0x080fe40007fbe0ff */
[----:B------:R-:W-:Y:S01]  /*d030*/  SHF.R.S32.HI R32, RZ, 0x1f, R225 ;  /* 0x0000001fff207819 */ /* 0x000fe200000114e1 */
[----:B------:R-:W-:Y:S01]  /*d040*/  @!P2 IMAD.X R11, R63, 0x1, R6, P6 ;  /* 0x000000013f0ba824 */ /* 0x000fe200030e0606 */
[----:B------:R-:W-:Y:S01]  /*d050*/  ISETP.GE.AND P6, PT, R196, UR4, PT ;  /* 0x00000004c4007c0c */ /* 0x000fe2000bfc6270 */
[----:B------:R-:W-:Y:S01]  /*d060*/  @!P1 IMAD.X R9, R0, 0x1, R7, P5 ;  /* 0x0000000100099824 */ /* 0x000fe200028e0607 */
[----:B------:R-:W-:-:S05]  /*d070*/  @!P1 IADD3 R4, P5, R62, R4, RZ ;  /* 0x000000043e049210 */ /* 0x000fca0007fbe0ff */
[----:B------:R-:W-:Y:S01]  /*d080*/  @!P1 IMAD.X R5, R63, 0x1, R7, P5 ;  /* 0x000000013f059824 */ /* 0x000fe200028e0607 */
[----:B------:R-:W-:-:S05]  /*d090*/  ISETP.GE.AND P5, PT, R225, UR4, PT ;  /* 0x00000004e1007c0c */ /* 0x000fca000bfa6270 */
[----:B------:R-:W-:Y:S01]  /*d0a0*/  @!P6 MOV R6, R62 ;  /* 0x0000003e0006e202 */ /* 0x000fe20000000f00 */
[----:B------:R-:W-:Y:S02]  /*d0b0*/  @!P6 IMAD.MOV.U32 R28, RZ, RZ, R65 ;  /* 0x000000ffff1ce224 */ /* 0x000fe400078e0041 */
[----:B------:R-:W-:Y:S02]  /*d0c0*/  @!P6 IMAD.MOV.U32 R29, RZ, RZ, R0 ;  /* 0x000000ffff1de224 */ /* 0x000fe400078e0000 */
[----:B------:R-:W-:Y:S02]  /*d0d0*/  @!P6 IMAD.MOV.U32 R7, RZ, RZ, R63 ;  /* 0x000000ffff07e224 */ /* 0x000fe400078e003f */
[----:B------:R-:W-:-:S04]  /*d0e0*/  @!P6 IMAD.WIDE R28, R196, 0x2, R28 ;  /* 0x00000002c41ce825 */ /* 0x000fc800078e021c */
[----:B------:R-:W-:Y:S01]  /*d0f0*/  @!P6 IMAD.WIDE R6, R196, 0x2, R6 ;  /* 0x00000002c406e825 */ /* 0x000fe200078e0206 */
[----:B------:R-:W5:Y:S03]  /*d100*/  @!P6 LD.E.64 R38, desc[UR60][R28.64] ;  /* 0x0000003c1c26e980 */ /* 0x000f66000c101b00 */
[C---:B------:R-:W-:Y:S01]  /*d110*/  @!P5 IMAD.SHL.U32 R30, R225.reuse, 0x2, RZ ;  /* 0x00000002e11ed824 */ /* 0x040fe200078e00ff */
[----:B------:R0:W5:Y:S01]  /*d120*/  @!P6 LD.E.64 R40, desc[UR60][R6.64] ;  /* 0x0000003c0628e980 */ /* 0x000162000c101b00 */
[----:B------:R-:W-:-:S03]  /*d130*/  @!P5 SHF.L.U64.HI R32, R225, 0x1, R32 ;  /* 0x00000001e120d819 */ /* 0x000fc60000010220 */
[----:B0-----:R-:W-:-:S05]  /*d140*/  @!P5 IADD3 R6, P6, R65, R30, RZ ;  /* 0x0000001e4106d210 */ /* 0x001fca0007fde0ff */
[----:B------:R-:W-:Y:S01]  /*d150*/  @!P5 IMAD.X R7, R0, 0x1, R32, P6 ;  /* 0x000000010007d824 */ /* 0x000fe200030e0620 */
[----:B------:R-:W-:Y:S02]  /*d160*/  @!P5 IADD3 R62, P6, R62, R30, RZ ;  /* 0x0000001e3e3ed210 */ /* 0x000fe40007fde0ff */
[----:B------:R-:W-:-:S06]  /*d170*/  CS2R R30, SRZ ;  /* 0x00000000001e7805 */ /* 0x000fcc000001ff00 */
[----:B------:R0:W5:Y:S01]  /*d180*/  @!P4 LD.E.64 R30, desc[UR60][R26.64] ;  /* 0x0000003c1a1ec980 */ /* 0x000162000c101b00 */
[----:B------:R-:W-:Y:S01]  /*d190*/  @!P5 IMAD.X R63, R63, 0x1, R32, P6 ;  /* 0x000000013f3fd824 */ /* 0x000fe200030e0620 */
[----:B------:R-:W-:Y:S02]  /*d1a0*/  CS2R R32, SRZ ;  /* 0x0000000000207805 */ /* 0x000fe4000001ff00 */
[----:B------:R-:W-:-:S04]  /*d1b0*/  CS2R R28, SRZ ;  /* 0x00000000001c7805 */ /* 0x000fc8000001ff00 */
        /* <DEDUP_REMOVED lines=16> */
.L_x_4971:
[----:B------:R-:W-:Y:S05]  /*d2c0*/  BSYNC B1 ;  /* 0x0000000000017941 */ /* 0x000fea0003800000 */
.L_x_4970:
[----:B--2---:R-:W2:Y:S01]  /*d2d0*/  LDL R63, [R1+0x50] ;  /* 0x00005000013f7983 */ /* 0x004ea20000100800 */
[----:B-----5:R-:W-:Y:S01]  /*d2e0*/  IMAD.MOV.U32 R5, RZ, RZ, R8 ;  /* 0x000000ffff057224 */ /* 0x020fe200078e0008 */
[C---:B0-----:R-:W-:Y:S01]  /*d2f0*/  IADD3 R0, R3.reuse, 0x12440, RZ ;  /* 0x0001244003007810 */ /* 0x041fe20007ffe0ff */
[----:B----4-:R-:W-:Y:S01]  /*d300*/  VIADD R6, R3, 0x12400 ;  /* 0x0001240003067836 */ /* 0x010fe20000000000 */
[----:B------:R-:W-:Y:S01]  /*d310*/  VIADDMNMX R64, R64, -R81, 0x80, PT ;  /* 0x0000008040407446 */ /* 0x000fe20003800951 */
[----:B------:R-:W-:Y:S01]  /*d320*/  IMAD.MOV.U32 R7, RZ, RZ, R13 ;  /* 0x000000ffff077224 */ /* 0x000fe200078e000d */
[----:B---3--:R-:W-:Y:S01]  /*d330*/  PRMT R62, R62, 0x5410, R5 ;  /* 0x000054103e3e7816 */ /* 0x008fe20000000005 */
[----:B------:R-:W-:Y:S01]  /*d340*/  IMAD.MOV.U32 R5, RZ, RZ, R9 ;  /* 0x000000ffff057224 */ /* 0x000fe200078e0009 */
[----:B------:R-:W-:Y:S01]  /*d350*/  MOV R81, R33 ;  /* 0x0000002100517202 */ /* 0x000fe20000000f00 */
[----:B------:R-:W-:Y:S01]  /*d360*/  @P0 VIADD R0, R6, 0xffffffc0 ;  /* 0xffffffc006000836 */ /* 0x000fe20000000000 */
[----:B------:R-:W-:Y:S01]  /*d370*/  BSSY B1, `(.L_x_4972) ;  /* 0x0000029000017945 */ /* 0x000fe20003800000 */
[----:B------:R-:W-:Y:S01]  /*d380*/  IMAD.MOV.U32 R6, RZ, RZ, R12 ;  /* 0x000000ffff067224 */ /* 0x000fe200078e000c */
[----:B------:R-:W-:Y:S01]  /*d390*/  PRMT R62, R5, 0x7610, R62 ;  /* 0x00007610053e7816 */ /* 0x000fe2000000003e */
[----:B------:R-:W-:Y:S01]  /*d3a0*/  IMAD.MOV.U32 R67, RZ, RZ, R14 ;  /* 0x000000ffff437224 */ /* 0x000fe200078e000e */
[----:B------:R-:W-:-:S02]  /*d3b0*/  ISETP.GE.AND P1, PT, R219, R64, PT ;  /* 0x00000040db00720c */ /* 0x000fc40003f26270 */
[----:B-1----:R-:W-:Y:S01]  /*d3c0*/  PRMT R65, R6, 0x5410, R7 ;  /* 0x0000541006417816 */ /* 0x002fe20000000007 */
[----:B------:R-:W-:Y:S02]  /*d3d0*/  IMAD.MOV.U32 R6, RZ, RZ, R20 ;  /* 0x000000ffff067224 */ /* 0x000fe400078e0014 */
[----:B------:R-:W-:-:S05]  /*d3e0*/  IMAD.MOV.U32 R7, RZ, RZ, R21 ;  /* 0x000000ffff077224 */ /* 0x000fca00078e0015 */
[----:B------:R-:W-:Y:S01]  /*d3f0*/  PRMT R72, R6, 0x5410, R7 ;  /* 0x0000541006487816 */ /* 0x000fe20000000007 */
[----:B------:R-:W-:Y:S01]  /*d400*/  IMAD.MOV.U32 R6, RZ, RZ, R30 ;  /* 0x000000ffff067224 */ /* 0x000fe200078e001e */
[----:B------:R-:W-:-:S04]  /*d410*/  MOV R7, R31 ;  /* 0x0000001f00077202 */ /* 0x000fc80000000f00 */
[----:B------:R-:W-:Y:S01]  /*d420*/  PRMT R83, R6, 0x5410, R7 ;  /* 0x0000541006537816 */ /* 0x000fe20000000007 */
[----:B------:R-:W-:Y:S02]  /*d430*/  IMAD.MOV.U32 R6, RZ, RZ, R10 ;  /* 0x000000ffff067224 */ /* 0x000fe400078e000a */
[----:B------:R-:W-:Y:S01]  /*d440*/  IMAD.MOV.U32 R7, RZ, RZ, R11 ;  /* 0x000000ffff077224 */ /* 0x000fe200078e000b */
[----:B--2---:R-:W-:-:S04]  /*d450*/  LEA.HI R4, R63, R63, RZ, 0x1 ;  /* 0x0000003f3f047211 */ /* 0x004fc800078f08ff */
[----:B------:R-:W-:-:S04]  /*d460*/  LOP3.LUT R4, R4, 0xfffffffe, RZ, 0xc0, !PT ;  /* 0xfffffffe04047812 */ /* 0x000fc800078ec0ff */
[----:B------:R-:W-:Y:S01]  /*d470*/  IADD3 R4, R63, -R4, RZ ;  /* 0x800000043f047210 */ /* 0x000fe20007ffe0ff */
[----:B------:R-:W-:-:S03]  /*d480*/  IMAD.MOV.U32 R63, RZ, RZ, R26 ;  /* 0x000000ffff3f7224 */ /* 0x000fc600078e001a */
[----:B------:R-:W-:Y:S01]  /*d490*/  SHF.L.U32 R5, R4, 0x1f, RZ ;  /* 0x0000001f04057819 */ /* 0x000fe200000006ff */
[----:B------:R-:W-:Y:S01]  /*d4a0*/  IMAD.MOV.U32 R4, RZ, RZ, R27 ;  /* 0x000000ffff047224 */ /* 0x000fe200078e001b */
[----:B------:R-:W-:Y:S01]  /*d4b0*/  PRMT R76, R63, 0x7610, R76 ;  /* 0x000076103f4c7816 */ /* 0x000fe2000000004c */
[----:B------:R-:W-:Y:S01]  /*d4c0*/  IMAD.MOV.U32 R63, RZ, RZ, R38 ;  /* 0x000000ffff3f7224 */ /* 0x000fe200078e0026 */
[----:B------:R-:W0:Y:S02]  /*d4d0*/  SYNCS.PHASECHK.TRANS64.TRYWAIT P0, [R2+URZ+0x30800], R5 ;  /* 0x03080005020075a7 */ /* 0x000e24000800017f */
[----:B------:R-:W-:Y:S01]  /*d4e0*/  PRMT R76, R76, 0x5410, R4 ;  /* 0x000054104c4c7816 */ /* 0x000fe20000000004 */
[----:B------:R-:W-:Y:S01]  /*d4f0*/  IMAD.MOV.U32 R4, RZ, RZ, R39 ;  /* 0x000000ffff047224 */ /* 0x000fe200078e0027 */
[----:B------:R-:W-:Y:S02]  /*d500*/  PRMT R86, R63, 0x7610, R86 ;  /* 0x000076103f567816 */ /* 0x000fe40000000056 */
        /* <DEDUP_REMOVED lines=8> */
[----:B------:R-:W-:Y:S02]  /*d590*/  IMAD.MOV.U32 R6, RZ, RZ, R29 ;  /* 0x000000ffff067224 */ /* 0x000fe400078e001d */
[----:B------:R-:W-:-:S03]  /*d5a0*/  IMAD.MOV.U32 R7, RZ, RZ, R32 ;  /* 0x000000ffff077224 */ /* 0x000fc600078e0020 */
[----:B------:R-:W-:Y:S01]  /*d5b0*/  PRMT R77, R4, 0x5410, R6 ;  /* 0x00005410044d7816 */ /* 0x000fe20000000006 */
[----:B------:R-:W-:Y:S01]  /*d5c0*/  IMAD.MOV.U32 R4, RZ, RZ, R40 ;  /* 0x000000ffff047224 */ /* 0x000fe200078e0028 */
[----:B------:R-:W-:Y:S01]  /*d5d0*/  PRMT R84, R7, 0x5410, R81 ;  /* 0x0000541007547816 */ /* 0x000fe20000000051 */
[----:B------:R-:W-:Y:S01]  /*d5e0*/  IMAD.MOV.U32 R6, RZ, RZ, R41 ;  /* 0x000000ffff067224 */ /* 0x000fe200078e0029 */
[----:B0-----:R-:W-:Y:S06]  /*d5f0*/  @!P0 BRA `(.L_x_4973) ;  /* 0x0000021400cc8947 */ /* 0x001fec0003800000 */
.L_x_5312:
[----:B------:R-:W-:Y:S05]  /*d600*/  BSYNC B1 ;  /* 0x0000000000017941 */ /* 0x000fea0003800000 */
.L_x_4972:
        /* <DEDUP_REMOVED lines=13> */
[----:B------:R-:W-:Y:S01]  /*d6e0*/  SHF.R.U32.HI R93, RZ, 0x10, R61 ;  /* 0x00000010ff5d7819 */ /* 0x000fe2000001163d */
[----:B------:R-:W-:Y:S01]  /*d6f0*/  HADD2.F32 R90, -RZ, R90.H0_H0 ;  /* 0x2000005aff5a7230 */ /* 0x000fe20000004100 */
[--C-:B------:R-:W-:Y:S02]  /*d700*/  SHF.R.U64 R58, R58, 0x10, R59.reuse ;  /* 0x000000103a3a7819 */ /* 0x100fe4000000123b */
[----:B------:R-:W-:Y:S01]  /*d710*/  SHF.R.U32.HI R92, RZ, 0x10, R59 ;  /* 0x00000010ff5c7819 */ /* 0x000fe2000001163b */
[----:B------:R-:W-:Y:S01]  /*d720*/  HADD2.F32 R93, -RZ, R93.H0_H0 ;  /* 0x2000005dff5d7230 */ /* 0x000fe20000004100 */
[----:B------:R-:W-:Y:S01]  /*d730*/  SHF.R.U64 R59, R60, 0x10, R61 ;  /* 0x000000103c3b7819 */ /* 0x000fe2000000123d */
[----:B------:R-:W-:Y:S02]  /*d740*/  HADD2.F32 R60, -RZ, R80.H0_H0 ;  /* 0x20000050ff3c7230 */ /* 0x000fe40000004100 */
[----:B------:R-:W-:-:S02]  /*d750*/  HADD2.F32 R92, -RZ, R92.H0_H0 ;  /* 0x2000005cff5c7230 */ /* 0x000fc40000004100 */
[--C-:B0-----:R-:W-:Y:S02]  /*d760*/  HADD2.F32 R80, -RZ, R7.reuse.H0_H0 ;  /* 0x20000007ff507230 */ /* 0x101fe40000004100 */
[----:B------:R-:W-:Y:S02]  /*d770*/  HADD2.F32 R7, -RZ, R7.H1_H1 ;  /* 0x30000007ff077230 */ /* 0x000fe40000004100 */
[--C-:B------:R-:W-:Y:S02]  /*d780*/  HADD2.F32 R91, -RZ, R4.reuse.H1_H1 ;  /* 0x30000004ff5b7230 */ /* 0x100fe40000004100 */
[----:B------:R-:W-:Y:S02]  /*d790*/  HADD2.F32 R81, -RZ, R4.H0_H0 ;  /* 0x20000004ff517230 */ /* 0x000fe40000004100 */
[----:B------:R-:W-:Y:S01]  /*d7a0*/  FMUL.FTZ R95, R7, R93 ;  /* 0x0000005d075f7220 */ /* 0x000fe20000410000 */
[--C-:B------:R-:W-:Y:S02]  /*d7b0*/  HADD2.F32 R4, -RZ, R6.reuse.H0_H0 ;  /* 0x20000006ff047230 */ /* 0x100fe40000004100 */
[----:B------:R-:W-:Y:S01]  /*d7c0*/  FMUL.FTZ R94, R91, R60 ;  /* 0x0000003c5b5e7220 */ /* 0x000fe20000410000 */
[----:B------:R-:W-:-:S02]  /*d7d0*/  HADD2.F32 R61, -RZ, R6.H1_H1 ;  /* 0x30000006ff3d7230 */ /* 0x000fc40000004100 */
[-C--:B------:R-:W-:Y:S01]  /*d7e0*/  FMUL.FTZ R96, R7, R92.reuse ;  /* 0x0000005c07607220 */ /* 0x080fe20000410000 */
[--C-:B------:R-:W-:Y:S02]  /*d7f0*/  HADD2.F32 R6, -RZ, R5.reuse.H0_H0 ;  /* 0x20000005ff067230 */ /* 0x100fe40000004100 */
[C---:B------:R-:W-:Y:S01]  /*d800*/  FFMA.FTZ R7, R80.reuse, R92, -R95 ;  /* 0x0000005c50077223 */ /* 0x040fe2000001085f */
[----:B------:R-:W-:Y:S02]  /*d810*/  HADD2.F32 R82, -RZ, R5.H1_H1 ;  /* 0x30000005ff527230 */ /* 0x000fe40000004100 */
[-C--:B------:R-:W-:Y:S01]  /*d820*/  FMUL.FTZ R92, R91, R90.reuse ;  /* 0x0000005a5b5c7220 */ /* 0x080fe20000410000 */
[----:B------:R-:W-:Y:S01]  /*d830*/  FFMA.FTZ R5, R81, R90, -R94 ;  /* 0x0000005a51057223 */ /* 0x000fe2000001085e */
[--C-:B------:R-:W-:Y:S02]  /*d840*/  HADD2.F32 R90, -RZ, R89.reuse.H1_H1 ;  /* 0x30000059ff5a7230 */ /* 0x100fe40000004100 */
[----:B------:R-:W-:Y:S01]  /*d850*/  FFMA.FTZ R80, R80, R93, R96 ;  /* 0x0000005d50507223 */ /* 0x000fe20000010060 */
[----:B------:R-:W-:-:S02]  /*d860*/  HADD2.F32 R89, -RZ, R89.H0_H0 ;  /* 0x20000059ff597230 */ /* 0x000fc40000004100 */
[----:B------:R-:W-:Y:S01]  /*d870*/  FFMA.FTZ R92, R81, R60, R92 ;  /* 0x0000003c515c7223 */ /* 0x000fe2000001005c */
[----:B------:R-:W-:Y:S02]  /*d880*/  HADD2.F32 R91, -RZ, R59.H0_H0 ;  /* 0x2000003bff5b7230 */ /* 0x000fe40000004100 */
[CC--:B------:R-:W-:Y:S01]  /*d890*/  FMUL.FTZ R81, R61.reuse, R90.reuse ;  /* 0x0000005a3d517220 */ /* 0x0c0fe20000410000 */
[----:B------:R-:W-:Y:S02]  /*d8a0*/  HADD2.F32 R59, -RZ, R58.H0_H0 ;  /* 0x2000003aff3b7230 */ /* 0x000fe40000004100 */
[----:B------:R-:W-:Y:S01]  /*d8b0*/  FMUL.FTZ R93, R61, R89 ;  /* 0x000000593d5d7220 */ /* 0x000fe20000410000 */
[----:B------:R-:W-:Y:S01]  /*d8c0*/  F2FP.F16.F32.PACK_AB R7, R80, R7 ;  /* 0x000000075007723e */ /* 0x000fe200000000ff */
[----:B------:R-:W-:Y:S01]  /*d8d0*/  FMUL.FTZ R61, R82, R91 ;  /* 0x0000005b523d7220 */ /* 0x000fe20000410000 */
[----:B------:R-:W-:Y:S01]  /*d8e0*/  FFMA.FTZ R81, R4, R89, -R81 ;  /* 0x0000005904517223 */ /* 0x000fe20000010851 */
[-C--:B------:R-:W-:Y:S01]  /*d8f0*/  FMUL.FTZ R82, R82, R59.reuse ;  /* 0x0000003b52527220 */ /* 0x080fe20000410000 */
[----:B------:R-:W-:Y:S01]  /*d900*/  FFMA.FTZ R4, R4, R90, R93 ;  /* 0x0000005a04047223 */ /* 0x000fe2000001005d */
[----:B------:R-:W-:-:S02]  /*d910*/  FFMA.FTZ R61, R6, R59, -R61 ;  /* 0x0000003b063d7223 */ /* 0x000fc4000001083d */
[----:B------:R-:W-:Y:S02]  /*d920*/  FFMA.FTZ R82, R6, R91, R82 ;  /* 0x0000005b06527223 */ /* 0x000fe40000010052 */
[----:B------:R-:W-:Y:S02]  /*d930*/  F2FP.F16.F32.PACK_AB R6, R4, R81 ;  /* 0x000000510406723e */ /* 0x000fe400000000ff */
[----:B------:R-:W-:Y:S02]  /*d940*/  F2FP.F16.F32.PACK_AB R4, R92, R5 ;  /* 0x000000055c04723e */ /* 0x000fe400000000ff */
[----:B------:R-:W-:-:S05]  /*d950*/  F2FP.F16.F32.PACK_AB R5, R82, R61 ;  /* 0x0000003d5205723e */ /* 0x000fca00000000ff */
[----:B------:R1:W-:Y:S02]  /*d960*/  STS.128 [R3+0x12400], R4 ;  /* 0x0124000403007388 */ /* 0x0003e40000000c00 */
.L_x_4977:
[----:B------:R-:W-:Y:S05]  /*d970*/  BSYNC B2 ;  /* 0x0000000000027941 */ /* 0x000fea0003800000 */
.L_x_4976:
[----:B------:R-:W-:Y:S04]  /*d980*/  BSSY B2, `(.L_x_4978) ;  /* 0x000002c000027945 */ /* 0x000fe80003800000 */
[----:B------:R-:W-:Y:S05]  /*d990*/  @P1 BRA `(.L_x_4979) ;  /* 0x0000000000a81947 */ /* 0x000fea0003800000 */
[----:B01----:R-:W0:Y:S01]  /*d9a0*/  LDS.128 R4, [R0] ;  /* 0x0000000000047984 */ /* 0x003e220000000c00 */
[----:B------:R-:W-:Y:S01]  /*d9b0*/  SHF.R.U32.HI R61, RZ, 0x10, R57 ;  /* 0x00000010ff3d7819 */ /* 0x000fe20000011639 */
[--C-:B------:R-:W-:Y:S01]  /*d9c0*/  HADD2.F32 R59, -RZ, R88.reuse.H1_H1 ;  /* 0x30000058ff3b7230 */ /* 0x100fe20000004100 */
[----:B------:R-:W-:Y:S01]  /*d9d0*/  SHF.R.U32.HI R60, RZ, 0x10, R55 ;  /* 0x00000010ff3c7819 */ /* 0x000fe20000011637 */
[----:B------:R-:W-:Y:S01]  /*d9e0*/  HADD2.F32 R88, -RZ, R88.H0_H0 ;  /* 0x20000058ff587230 */ /* 0x000fe20000004100 */
[----:B------:R-:W-:Y:S01]  /*d9f0*/  SHF.R.U64 R89, R56, 0x10, R57 ;  /* 0x0000001038597819 */ /* 0x000fe20000001239 */
[----:B------:R-:W-:Y:S01]  /*da00*/  HADD2.F32 R61, -RZ, R61.H0_H0 ;  /* 0x2000003dff3d7230 */ /* 0x000fe20000004100 */
[----:B------:R-:W-:Y:S01]  /*da10*/  SHF.R.U64 R54, R54, 0x10, R55 ;  /* 0x0000001036367819 */ /* 0x000fe20000001237 */
[----:B------:R-:W-:-:S04]  /*da20*/  HADD2.F32 R60, -RZ, R60.H0_H0 ;  /* 0x2000003cff3c7230 */ /* 0x000fc80000004100 */
[----:B------:R-:W-:Y:S02]  /*da30*/  HADD2.F32 R54, -RZ, R54.H0_H0 ;  /* 0x20000036ff367230 */ /* 0x000fe40000004100 */
[--C-:B0-----:R-:W-:Y:S02]  /*da40*/  HADD2.F32 R58, -RZ, R7.reuse.H1_H1 ;  /* 0x30000007ff3a7230 */ /* 0x101fe40000004100 */
[----:B------:R-:W-:Y:S02]  /*da50*/  HADD2.F32 R57, -RZ, R7.H0_H0 ;  /* 0x20000007ff397230 */ /* 0x000fe40000004100 */
[--C-:B------:R-:W-:Y:S02]  /*da60*/  HADD2.F32 R7, -RZ, R4.reuse.H0_H0 ;  /* 0x20000004ff077230 */ /* 0x100fe40000004100 */
        /* <DEDUP_REMOVED lines=12> */
[----:B------:R-:W-:-:S02]  /*db30*/  HADD2.F32 R57, -RZ, R85.H1_H1 ;  /* 0x30000055ff397230 */ /* 0x000fc40000004100 */
[----:B------:R-:W-:Y:S01]  /*db40*/  FFMA.FTZ R59, R7, R88, R60 ;  /* 0x00000058073b7223 */ /* 0x000fe2000001003c */
[----:B------:R-:W-:Y:S02]  /*db50*/  HADD2.F32 R4, -RZ, R89.H0_H0 ;  /* 0x20000059ff047230 */ /* 0x000fe40000004100 */
[C---:B------:R-:W-:Y:S01]  /*db60*/  FMUL.FTZ R61, R5.reuse, R54 ;  /* 0x00000036053d7220 */ /* 0x040fe20000410000 */
[----:B------:R-:W-:Y:S02]  /*db70*/  HADD2.F32 R85, -RZ, R85.H0_H0 ;  /* 0x20000055ff557230 */ /* 0x000fe40000004100 */
[C---:B------:R-:W-:Y:S01]  /*db80*/  FMUL.FTZ R60, R56.reuse, R57 ;  /* 0x00000039383c7220 */ /* 0x040fe20000410000 */
[----:B------:R-:W-:Y:S02]  /*db90*/  FMUL.FTZ R7, R5, R4 ;  /* 0x0000000405077220 */ /* 0x000fe40000410000 */
        /* <DEDUP_REMOVED lines=9> */
[----:B------:R2:W-:Y:S02]  /*dc30*/  STS.128 [R0], R4 ;  /* 0x0000000400007388 */ /* 0x0005e40000000c00 */
.L_x_4979:
[----:B------:R-:W-:Y:S05]  /*dc40*/  BSYNC B2 ;  /* 0x0000000000027941 */ /* 0x000fea0003800000 */
.L_x_4978:
[----:B------:R-:W-:Y:S04]  /*dc50*/  BSSY B2, `(.L_x_4980) ;  /* 0x000002c000027945 */ /* 0x000fe80003800000 */
[----:B------:R-:W-:Y:S05]  /*dc60*/  @P2 BRA `(.L_x_4981) ;  /* 0x0000000000a82947 */ /* 0x000fea0003800000 */
[----:B012---:R-:W0:Y:S01]  /*dc70*/  LDS.128 R4, [R3+0x16400] ;  /* 0x0164000003047984 */ /* 0x007e220000000c00 */
[----:B------:R-:W-:Y:S01]  /*dc80*/  SHF.R.U32.HI R55, RZ, 0x10, R51 ;  /* 0x00000010ff377819 */ /* 0x000fe20000011633 */
[----:B------:R-:W-:Y:S01]  /*dc90*/  HADD2.F32 R54, -RZ, R78.H0_H0 ;  /* 0x2000004eff367230 */ /* 0x000fe20000004100 */
[--C-:B------:R-:W-:Y:S01]  /*dca0*/  SHF.R.U32.HI R57, RZ, 0x10, R53.reuse ;  /* 0x00000010ff397819 */ /* 0x100fe20000011635 */
[----:B------:R-:W-:Y:S01]  /*dcb0*/  HADD2.F32 R56, -RZ, R79.H0_H0 ;  /* 0x2000004fff387230 */ /* 0x000fe20000004100 */
[----:B------:R-:W-:Y:S01]  /*dcc0*/  SHF.R.U64 R61, R52, 0x10, R53 ;  /* 0x00000010343d7819 */ /* 0x000fe20000001235 */
[----:B------:R-:W-:Y:S01]  /*dcd0*/  HADD2.F32 R55, -RZ, R55.H0_H0 ;  /* 0x20000037ff377230 */ /* 0x000fe20000004100 */
[----:B------:R-:W-:Y:S01]  /*dce0*/  SHF.R.U64 R81, R50, 0x10, R51 ;  /* 0x0000001032517819 */ /* 0x000fe20000001233 */
[----:B------:R-:W-:Y:S02]  /*dcf0*/  HADD2.F32 R57, -RZ, R57.H0_H0 ;  /* 0x20000039ff397230 */ /* 0x000fe40000004100 */
[----:B------:R-:W-:-:S02]  /*dd00*/  HADD2.F32 R79, -RZ, R79.H1_H1 ;  /* 0x3000004fff4f7230 */ /* 0x000fc40000004100 */
        /* <DEDUP_REMOVED lines=8> */
[----:B------:R-:W-:Y:S01]  /*dd90*/  FFMA.FTZ R80, R52, R57, R60 ;  /* 0x0000003934507223 */ /* 0x000fe2000001003c */
[----:B------:R-:W-:Y:S02]  /*dda0*/  HADD2.F32 R51, -RZ, R6.H1_H1 ;  /* 0x30000006ff337230 */ /* 0x000fe40000004100 */
[----:B------:R-:W-:Y:S01]  /*ddb0*/  FMUL.FTZ R58, R4, R56 ;  /* 0x00000038043a7220 */ /* 0x000fe20000410000 */
[--C-:B------:R-:W-:Y:S02]  /*ddc0*/  HADD2.F32 R6, -RZ, R5.reuse.H0_H0 ;  /* 0x20000005ff067230 */ /* 0x100fe40000004100 */
[----:B------:R-:W-:Y:S01]  /*ddd0*/  FFMA.FTZ R59, R52, R55, -R59 ;  /* 0x00000037343b7223 */ /* 0x000fe2000001083b */
[-C--:B------:R-:W-:Y:S01]  /*dde0*/  FMUL.FTZ R60, R4, R54.reuse ;  /* 0x00000036043c7220 */ /* 0x080fe20000410000 */
[----:B------:R-:W-:Y:S02]  /*ddf0*/  HADD2.F32 R5, -RZ, R5.H1_H1 ;  /* 0x30000005ff057230 */ /* 0x000fe40000004100 */
[----:B------:R-:W-:Y:S01]  /*de00*/  FFMA.FTZ R58, R7, R54, -R58 ;  /* 0x00000036073a7223 */ /* 0x000fe2000001083a */
[----:B------:R-:W-:-:S02]  /*de10*/  HADD2.F32 R52, -RZ, R61.H0_H0 ;  /* 0x2000003dff347230 */ /* 0x000fc40000004100 */
[----:B------:R-:W-:Y:S01]  /*de20*/  FFMA.FTZ R53, R7, R56, R60 ;  /* 0x0000003807357223 */ /* 0x000fe2000001003c */
[----:B------:R-:W-:Y:S02]  /*de30*/  HADD2.F32 R4, -RZ, R81.H0_H0 ;  /* 0x20000051ff047230 */ /* 0x000fe40000004100 */
[CC--:B------:R-:W-:Y:S01]  /*de40*/  FMUL.FTZ R55, R51.reuse, R79.reuse ;  /* 0x0000004f33377220 */ /* 0x0c0fe20000410000 */
        /* <DEDUP_REMOVED lines=12> */
.L_x_4981:
[----:B------:R-:W-:Y:S05]  /*df10*/  BSYNC B2 ;  /* 0x0000000000027941 */ /* 0x000fea0003800000 */
.L_x_4980:
[----:B------:R-:W-:Y:S04]  /*df20*/  BSSY B2, `(.L_x_4982) ;  /* 0x000002c000027945 */ /* 0x000fe80003800000 */
[----:B------:R-:W-:Y:S05]  /*df30*/  @P3 BRA `(.L_x_4983) ;  /* 0x0000000000a83947 */ /* 0x000fea0003800000 */
[----:B0123--:R-:W0:Y:S01]  /*df40*/  LDS.128 R4, [R0+0x4000] ;  /* 0x0040000000047984 */ /* 0x00fe220000000c00 */
        /* <DEDUP_REMOVED lines=41> */
.L_x_4983:
[----:B------:R-:W-:Y:S05]  /*e1e0*/  BSYNC B2 ;  /* 0x0000000000027941 */ /* 0x000fea0003800000 */
.L_x_4982:
[----:B------:R-:W-:Y:S04]  /*e1f0*/  BSSY B2, `(.L_x_4984) ;  /* 0x000002c000027945 */ /* 0x000fe80003800000 */
[----:B------:R-:W-:Y:S05]  /*e200*/  @P4 BRA `(.L_x_4985) ;  /* 0x0000000000a84947 */ /* 0x000fea0003800000 */
[----:B01234-:R-:W0:Y:S01]  /*e210*/  LDS.128 R4, [R3+0x1a400] ;  /* 0x01a4000003047984 */ /* 0x01fe220000000c00 */
        /* <DEDUP_REMOVED lines=41> */
.L_x_4985:
[----:B------:R-:W-:Y:S05]  /*e4b0*/  BSYNC B2 ;  /* 0x0000000000027941 */ /* 0x000fea0003800000 */
.L_x_4984:
[----:B------:R-:W-:Y:S05]  /*e4c0*/  @P5 BRA `(.L_x_4975) ;  /* 0x0000000000a85947 */ /* 0x000fea0003800000 */
[----:B01234-:R-:W0:Y:S01]  /*e4d0*/  LDS.128 R4, [R0+0x8000] ;  /* 0x0080000000047984 */ /* 0x01fe220000000c00 */
[----:B------:R-:W-:Y:S01]  /*e4e0*/  SHF.R.U32.HI R43, RZ, 0x10, R37 ;  /* 0x00000010ff2b7819 */ /* 0x000fe20000011625 */
[----:B------:R-:W-:Y:S01]  /*e4f0*/  HADD2.F32 R42, -RZ, R66.H0_H0 ;  /* 0x20000042ff2a7230 */ /* 0x000fe20000004100 */
[----:B------:R-:W-:Y:S01]  /*e500*/  SHF.R.U32.HI R45, RZ, 0x10, R35 ;  /* 0x00000010ff2d7819 */ /* 0x000fe20000011623 */
        /* <DEDUP_REMOVED lines=38> */
.L_x_4975:
[----:B------:R-:W-:Y:S05]  /*e770*/  BSYNC B1 ;  /* 0x0000000000017941 */ /* 0x000fea0003800000 */
.L_x_4974:
        /* <DEDUP_REMOVED lines=13> */
[--C-:B------:R-:W-:Y:S01]  /*e850*/  SHF.R.U64 R47, R38, 0x10, R39.reuse ;  /* 0x00000010262f7819 */ /* 0x100fe20000001227 */
[--C-:B------:R-:W-:Y:S01]  /*e860*/  HADD2.F32 R38, -RZ, R86.reuse.H0_H0 ;  /* 0x20000056ff267230 */ /* 0x100fe20000004100 */
[----:B------:R-:W-:Y:S01]  /*e870*/  SHF.R.U32.HI R39, RZ, 0x10, R39 ;  /* 0x00000010ff277819 */ /* 0x000fe20000011627 */
[----:B------:R-:W-:Y:S01]  /*e880*/  HADD2.F32 R86, -RZ, R86.H1_H1 ;  /* 0x30000056ff567230 */ /* 0x000fe20000004100 */
[--C-:B------:R-:W-:Y:S01]  /*e890*/  SHF.R.U64 R45, R40, 0x10, R41.reuse ;  /* 0x00000010282d7819 */ /* 0x100fe20000001229 */
[----:B------:R-:W-:Y:S01]  /*e8a0*/  HADD2.F32 R40, -RZ, R87.H0_H0 ;  /* 0x20000057ff287230 */ /* 0x000fe20000004100 */
[----:B------:R-:W-:Y:S01]  /*e8b0*/  SHF.R.U32.HI R41, RZ, 0x10, R41 ;  /* 0x00000010ff297819 */ /* 0x000fe20000011629 */
[----:B------:R-:W-:Y:S02]  /*e8c0*/  HADD2.F32 R39, -RZ, R39.H0_H0 ;  /* 0x20000027ff277230 */ /* 0x000fe40000004100 */
[----:B------:R-:W-:-:S02]  /*e8d0*/  HADD2.F32 R87, -RZ, R87.H1_H1 ;  /* 0x30000057ff577230 */ /* 0x000fc40000004100 */
        /* <DEDUP_REMOVED lines=32> */
.L_x_4988:
[----:B------:R-:W-:Y:S05]  /*eae0*/  BSYNC B1 ;  /* 0x0000000000017941 */ /* 0x000fea0003800000 */
.L_x_4987:
[----:B------:R-:W-:Y:S04]  /*eaf0*/  BSSY B1, `(.L_x_4989) ;  /* 0x000002c000017945 */ /* 0x000fe80003800000 */
[----:B------:R-:W-:Y:S05]  /*eb00*/  @P1 BRA `(.L_x_4990) ;  /* 0x0000000000a81947 */ /* 0x000fea0003800000 */
[----:B0-----:R-:W0:Y:S01]  /*eb10*/  LDS.128 R4, [R0+0x2000] ;  /* 0x0020000000047984 */ /* 0x001e220000000c00 */
[----:B------:R-:W-:Y:S01]  /*eb20*/  SHF.R.U32.HI R35, RZ, 0x10, R31 ;  /* 0x00000010ff237819 */ /* 0x000fe2000001161f */
[----:B------:R-:W-:Y:S01]  /*eb30*/  HADD2.F32 R34, -RZ, R83.H0_H0 ;  /* 0x20000053ff227230 */ /* 0x000fe20000004100 */
[--C-:B------:R-:W-:Y:S01]  /*eb40*/  SHF.R.U32.HI R37, RZ, 0x10, R33.reuse ;  /* 0x00000010ff257819 */ /* 0x100fe20000011621 */
[--C-:B------:R-:W-:Y:S01]  /*eb50*/  HADD2.F32 R36, -RZ, R84.reuse.H0_H0 ;  /* 0x20000054ff247230 */ /* 0x100fe20000004100 */
        /* <DEDUP_REMOVED lines=37> */
.L_x_4990:
[----:B------:R-:W-:Y:S05]  /*edb0*/  BSYNC B1 ;  /* 0x0000000000017941 */ /* 0x000fea0003800000 */
.L_x_4989:
[----:B------:R-:W-:Y:S04]  /*edc0*/  BSSY B1, `(.L_x_4991) ;  /* 0x000002c000017945 */ /* 0x000fe80003800000 */
[----:B------:R-:W-:Y:S05]  /*edd0*/  @P2 BRA `(.L_x_4992) ;  /* 0x0000000000a82947 */ /* 0x000fea0003800000 */
[----:B01----:R-:W0:Y:S01]  /*ede0*/  LDS.128 R4, [R3+0x18400] ;  /* 0x0184000003047984 */ /* 0x003e220000000c00 */
        /* <DEDUP_REMOVED lines=41> */
.L_x_4992:
[----:B------:R-:W-:Y:S05]  /*f080*/  BSYNC B1 ;  /* 0x0000000000017941 */ /* 0x000fea0003800000 */
.L_x_4991:
        /* <DEDUP_REMOVED lines=44> */
.L_x_4994:
[----:B------:R-:W-:Y:S05]  /*f350*/  BSYNC B1 ;  /* 0x0000000000017941 */ /* 0x000fea0003800000 */
.L_x_4993:
        /* <DEDUP_REMOVED lines=44> */
.L_x_4996:
[----:B------:R-:W-:Y:S05]  /*f620*/  BSYNC B1 ;  /* 0x0000000000017941 */ /* 0x000fea0003800000 */
.L_x_4995:
[----:B------:R-:W-:Y:S05]  /*f630*/  @P5 BRA `(.L_x_4986) ;  /* 0x0000003800945947 */ /* 0x000fea0003800000 */
[----:B01234-:R-:W0:Y:S01]  /*f640*/  LDS.128 R4, [R0+0xa000] ;  /* 0x00a0000000047984 */ /* 0x01fe220000000c00 */
        /* <DEDUP_REMOVED lines=42> */
.L_x_4965:
[----:B------:R-:W0:Y:S01]  /*f8f0*/  LDC R64, c[0x0][0x448] ;  /* 0x00011200ff407b82 */ /* 0x000e220000000800 */
[----:B------:R-:W-:Y:S01]  /*f900*/  LEA.HI R33, R33, R28, RZ, 0x2 ;  /* 0x0000001c21217211 */ /* 0x000fe200078f10ff */
[----:B------:R-:W-:Y:S01]  /*f910*/  ULDC.64 UR4, c[0x0][0x3f8] ;  /* 0x0000fe0000047ab9 */ /* 0x000fe20000000a00 */
[----:B------:R-:W-:Y:S01]  /*f920*/  ULDC.64 UR6, c[0x0][0x408] ;  /* 0x0001020000067ab9 */ /* 0x000fe20000000a00 */
        /* <DEDUP_REMOVED lines=10> */
[----:B------:R-:W-:Y:S01]  /*f9d0*/  IMAD.MOV.U32 R5, RZ, RZ, R29 ;  /* 0x000000ffff057224 */ /* 0x000fe200078e001d */
[----:B------:R-:W-:Y:S02]  /*f9e0*/  MOV R4, R24 ;  /* 0x0000001800047202 */ /* 0x000fe40000000f00 */
[----:B------:R-:W-:Y:S01]  /*f9f0*/  SHF.R.S32.HI R8, RZ, 0x1f, R3 ;  /* 0x0000001fff087819 */ /* 0x000fe20000011403 */
[----:B------:R-:W-:-:S04]  /*fa00*/  IMAD.WIDE.U32 R6, R3, UR6, R6 ;  /* 0x0000000603067c25 */ /* 0x000fc8000f8e0006 */
[C---:B------:R-:W-:Y:S02]  /*fa10*/  IMAD R10, R8.reuse, UR4, RZ ;  /* 0x00000004080a7c24 */ /* 0x040fe4000f8e02ff */
[----:B------:R-:W-:Y:S02]  /*fa20*/  IMAD R8, R8, UR6, RZ ;  /* 0x0000000608087c24 */ /* 0x000fe4000f8e02ff */
[----:B------:R-:W-:-:S04]  /*fa30*/  IMAD.WIDE.U32 R4, R3, UR4, R4 ;  /* 0x0000000403047c25 */ /* 0x000fc8000f8e0004 */
[C---:B------:R-:W-:Y:S01]  /*fa40*/  IMAD R21, R3.reuse, UR5, R10 ;  /* 0x0000000503157c24 */ /* 0x040fe2000f8e020a */
[----:B------:R-:W-:Y:S01]  /*fa50*/  ULDC.64 UR4, c[0x0][0x3e8] ;  /* 0x0000fa0000047ab9 */ /* 0x000fe20000000a00 */
[----:B------:R-:W-:Y:S01]  /*fa60*/  IMAD R61, R3, UR7, R8 ;  /* 0x00000007033d7c24 */ /* 0x000fe2000f8e0208 */
[----:B------:R-:W-:Y:S01]  /*fa70*/  ULDC.64 UR6, c[0x0][0x400] ;  /* 0x0001000000067ab9 */ /* 0x000fe20000000a00 */
[----:B------:R-:W-:Y:S01]  /*fa80*/  IMAD.IADD R21, R5, 0x1, R21 ;  /* 0x0000000105157824 */ /* 0x000fe200078e0215 */
[----:B------:R-:W-:Y:S01]  /*fa90*/  LEA R20, P0, R4, UR4, 0x1 ;  /* 0x0000000404147c11 */ /* 0x000fe2000f8008ff */
[----:B------:R-:W-:Y:S01]  /*faa0*/  IMAD.IADD R61, R7, 0x1, R61 ;  /* 0x00000001073d7824 */ /* 0x000fe200078e023d */
[----:B------:R-:W-:Y:S01]  /*fab0*/  LEA R3, P1, R6, UR6, 0x1 ;  /* 0x0000000606037c11 */ /* 0x000fe2000f8208ff */
[----:B------:R-:W-:Y:S01]  /*fac0*/  UMOV UR4, 0xffffffff ;  /* 0xffffffff00047882 */ /* 0x000fe20000000000 */
[----:B------:R-:W-:Y:S02]  /*fad0*/  LEA.HI.X R21, R4, UR5, R21, 0x1, P0 ;  /* 0x0000000504157c11 */ /* 0x000fe400080f0c15 */
[----:B------:R-:W-:Y:S01]  /*fae0*/  LEA.HI.X R61, R6, UR7, R61, 0x1, P1 ;  /* 0x00000007063d7c11 */ /* 0x000fe200088f0c3d */
[----:B------:R-:W-:Y:S08]  /*faf0*/  BRA.DIV UR4, `(.L_x_4997) ;  /* 0x000001f204a07947 */ /* 0x000ff0000b800000 */
[----:B------:R0:W1:Y:S04]  /*fb00*/  SHFL.IDX PT, R5, R21, RZ, 0x1c1f ;  /* 0x001c1fff15057589 */ /* 0x00006800000e0000 */
[----:B------:R0:W2:Y:S04]  /*fb10*/  SHFL.IDX PT, R4, R20, RZ, 0x1c1f ;  /* 0x001c1fff14047589 */ /* 0x0000a800000e0000 */
[----:B------:R0:W3:Y:S04]  /*fb20*/  SHFL.IDX PT, R7, R61, RZ, 0x1c1f ;  /* 0x001c1fff3d077589 */ /* 0x0000e800000e0000 */
[----:B------:R0:W4:Y:S02]  /*fb30*/  SHFL.IDX PT, R8, R3, RZ, 0x1c1f ;  /* 0x001c1fff03087589 */ /* 0x00012400000e0000 */
.L_x_5318:
        /* <DEDUP_REMOVED lines=17> */
[----:B--2---:R-:W-:Y:S01]  /*fc50*/  IMAD.MOV.U32 R12, RZ, RZ, R4 ;  /* 0x000000ffff0c7224 */ /* 0x004fe200078e0004 */
[----:B------:R-:W-:Y:S01]  /*fc60*/  ISETP.GE.AND P2, PT, R18, UR4, PT ;  /* 0x0000000412007c0c */ /* 0x000fe2000bf46270 */
[----:B-1----:R-:W-:Y:S01]  /*fc70*/  IMAD.MOV.U32 R13, RZ, RZ, R5 ;  /* 0x000000ffff0d7224 */ /* 0x002fe200078e0005 */
[----:B------:R-:W-:Y:S02]  /*fc80*/  ISETP.GE.AND P3, PT, R195, UR4, PT ;  /* 0x00000004c3007c0c */ /* 0x000fe4000bf66270 */
[----:B------:R-:W-:Y:S02]  /*fc90*/  CS2R R28, SRZ ;  /* 0x00000000001c7805 */ /* 0x000fe4000001ff00 */
[----:B------:R-:W-:Y:S02]  /*fca0*/  ISETP.GE.AND P4, PT, R194, UR4, PT ;  /* 0x00000004c2007c0c */ /* 0x000fe4000bf86270 */
[----:B------:R-:W-:-:S02]  /*fcb0*/  CS2R R30, SRZ ;  /* 0x00000000001e7805 */ /* 0x000fc4000001ff00 */
[----:B------:R-:W-:Y:S02]  /*fcc0*/  CS2R R40, SRZ ;  /* 0x0000000000287805 */ /* 0x000fe4000001ff00 */
[----:B------:R-:W-:Y:S02]  /*fcd0*/  CS2R R42, SRZ ;  /* 0x00000000002a7805 */ /* 0x000fe4000001ff00 */
[----:B------:R-:W-:Y:S02]  /*fce0*/  CS2R R26, SRZ ;  /* 0x00000000001a7805 */ /* 0x000fe4000001ff00 */
[----:B------:R-:W-:Y:S01]  /*fcf0*/  @!P2 SHF.L.U32 R9, R18, 0x1, RZ ;  /* 0x000000011209a819 */ /* 0x000fe200000006ff */
[----:B------:R-:W-:Y:S01]  /*fd00*/  @!P3 IMAD.SHL.U32 R15, R202, 0x8, RZ ;  /* 0x00000008ca0fb824 */ /* 0x000fe200078e00ff */
[----:B------:R-:W-:Y:S01]  /*fd10*/  @!P2 SHF.L.U64.HI R32, R18, 0x1, R19 ;  /* 0x000000011220a819 */ /* 0x000fe20000010213 */
[----:B------:R-:W-:Y:S01]  /*fd20*/  @!P4 IMAD.SHL.U32 R25, R203, 0x8, RZ ;  /* 0x00000008cb19c824 */ /* 0x000fe200078e00ff */
[-C--:B------:R-:W-:Y:S01]  /*fd30*/  @!P2 IADD3 R4, P0, R4, R9.reuse, RZ ;  /* 0x000000090404a210 */ /* 0x080fe20007f1e0ff */
[----:B------:R-:W-:Y:S01]  /*fd40*/  @!P3 IMAD.WIDE R10, R15, 0x2, R12 ;  /* 0x000000020f0ab825 */ /* 0x000fe200078e020c */
[----:B----4-:R-:W-:-:S02]  /*fd50*/  @!P2 IADD3 R6, P1, R8, R9, RZ ;  /* 0x000000090806a210 */ /* 0x010fc40007f3e0ff */
[----:B------:R-:W-:Y:S02]  /*fd60*/  CS2R R36, SRZ ;  /* 0x0000000000247805 */ /* 0x000fe4000001ff00 */
[----:B------:R-:W-:Y:S01]  /*fd70*/  @!P2 IADD3.X R5, R5, R32, RZ, P0, !PT ;  /* 0x000000200505a210 */ /* 0x000fe200007fe4ff */
[----:B---3--:R-:W-:Y:S01]  /*fd80*/  IMAD.MOV.U32 R9, RZ, RZ, R7 ;  /* 0x000000ffff097224 */ /* 0x008fe200078e0007 */
[----:B------:R-:W-:Y:S01]  /*fd90*/  CS2R R38, SRZ ;  /* 0x0000000000267805 */ /* 0x000fe2000001ff00 */
[----:B------:R-:W-:Y:S01]  /*fda0*/  @!P4 IMAD.WIDE R12, R25, 0x2, R12 ;  /* 0x00000002190cc825 */ /* 0x000fe200078e020c */
[----:B------:R-:W-:Y:S02]  /*fdb0*/  CS2R R34, SRZ ;  /* 0x0000000000227805 */ /* 0x000fe4000001ff00 */
[----:B------:R-:W-:Y:S02]  /*fdc0*/  CS2R R44, SRZ ;  /* 0x00000000002c7805 */ /* 0x000fe4000001ff00 */
[----:B------:R-:W-:Y:S01]  /*fdd0*/  CS2R R46, SRZ ;  /* 0x00000000002e7805 */ /* 0x000fe2000001ff00 */
[--C-:B------:R-:W-:Y:S01]  /*fde0*/  @!P3 IMAD.WIDE R14, R15, 0x2, R8.reuse ;  /* 0x000000020f0eb825 */ /* 0x100fe200078e0208 */
[----:B------:R1:W5:Y:S03]  /*fdf0*/  @!P3 LD.E.128 R28, desc[UR60][R10.64] ;  /* 0x0000003c0a1cb980 */ /* 0x000366000c101d00 */
[----:B------:R-:W-:Y:S01]  /*fe00*/  @!P4 IMAD.WIDE R8, R25, 0x2, R8 ;  /* 0x000000021908c825 */ /* 0x000fe200078e0208 */
[----:B------:R-:W-:Y:S01]  /*fe10*/  CS2R R24, SRZ ;  /* 0x0000000000187805 */ /* 0x000fe2000001ff00 */
[----:B------:R1:W5:Y:S02]  /*fe20*/  @!P3 LD.E.128 R40, desc[UR60][R14.64] ;  /* 0x0000003c0e28b980 */ /* 0x000364000c101d00 */
[----:B------:R-:W-:Y:S01]  /*fe30*/  @!P2 IMAD.X R7, R7, 0x1, R32, P1 ;  /* 0x000000010707a824 */ /* 0x000fe200008e0620 */
[----:B------:R-:W-:Y:S01]  /*fe40*/  CS2R R32, SRZ ;  /* 0x0000000000207805 */ /* 0x000fe2000001ff00 */
[----:B------:R1:W5:Y:S04]  /*fe50*/  @!P4 LD.E.128 R36, desc[UR60][R8.64] ;  /* 0x0000003c0824c980 */ /* 0x000368000c101d00 */
[----:B------:R1:W5:Y:S04]  /*fe60*/  @!P4 LD.E.128 R24, desc[UR60][R12.64] ;  /* 0x0000003c0c18c980 */ /* 0x000368000c101d00 */
[----:B------:R1:W5:Y:S04]  /*fe70*/  @!P2 LD.E.128 R32, desc[UR60][R4.64] ;  /* 0x0000003c0420a980 */ /* 0x000368000c101d00 */
[----:B------:R1:W5:Y:S02]  /*fe80*/  @!P2 LD.E.128 R44, desc[UR60][R6.64] ;  /* 0x0000003c062ca980 */ /* 0x000364000c101d00 */
.L_x_4999:
[----:B------:R-:W-:Y:S05]  /*fe90*/  BSYNC B1 ;  /* 0x0000000000017941 */ /* 0x000fea0003800000 */
.L_x_4998:
[----:B-1---5:R-:W-:Y:S01]  /*fea0*/  IMAD.MOV.U32 R5, RZ, RZ, R45 ;  /* 0x000000ffff057224 */ /* 0x022fe200078e002d */
[----:B------:R-:W-:Y:S01]  /*feb0*/  UMOV UR4, 0xffffffff ;  /* 0xffffffff00047882 */ /* 0x000fe20000000000 */
[----:B--2---:R-:W-:Y:S02]  /*fec0*/  IMAD.MOV.U32 R4, RZ, RZ, R44 ;  /* 0x000000ffff047224 */ /* 0x004fe400078e002c */
[----:B------:R-:W-:Y:S01]  /*fed0*/  IMAD.MOV.U32 R6, RZ, RZ, R46 ;  /* 0x000000ffff067224 */ /* 0x000fe200078e002e */
[----:B------:R-:W-:Y:S01]  /*fee0*/  PRMT R88, R5, 0x7610, R88 ;  /* 0x0000761005587816 */ /* 0x000fe20000000058 */
[----:B---3--:R-:W-:Y:S01]  /*fef0*/  IMAD.MOV.U32 R7, RZ, RZ, R47 ;  /* 0x000000ffff077224 */ /* 0x008fe200078e002f */
        /* <DEDUP_REMOVED lines=37> */
[----:B0-----:R-:W0:Y:S04]  /*10150*/  SHFL.IDX PT, R21, R21, 0x1, 0x1c1f ;  /* 0x003c1f0015157f89 */ /* 0x001e2800000e0000 */
[----:B------:R-:W1:Y:S04]  /*10160*/  SHFL.IDX PT, R20, R20, 0x1, 0x1c1f ;  /* 0x003c1f0014147f89 */ /* 0x000e6800000e0000 */
[----:B------:R-:W2:Y:S04]  /*10170*/  SHFL.IDX PT, R61, R61, 0x1, 0x1c1f ;  /* 0x003c1f003d3d7f89 */ /* 0x000ea800000e0000 */
[----:B------:R3:W0:Y:S02]  /*10180*/  SHFL.IDX PT, R62, R3, 0x1, 0x1c1f ;  /* 0x003c1f00033e7f89 */ /* 0x00062400000e0000 */
.L_x_5324:
[----:B------:R-:W-:Y:S01]  /*10190*/  VIADD R67, R67, 0x40 ;  /* 0x0000004043437836 */ /* 0x000fe20000000000 */
[----:B------:R-:W-:Y:S01]  /*101a0*/  BSSY B1, `(.L_x_5001) ;  /* 0x0000034000017945 */ /* 0x000fe20003800000 */
[----:B------:R-:W-:Y:S02]  /*101b0*/  CS2R R6, SRZ ;  /* 0x0000000000067805 */ /* 0x000fe4000001ff00 */
[----:B----4-:R-:W-:Y:S02]  /*101c0*/  CS2R R8, SRZ ;  /* 0x0000000000087805 */ /* 0x010fe4000001ff00 */
        /* <DEDUP_REMOVED lines=11> */
[----:B------:R-:W-:Y:S01]  /*10280*/  ULDC UR4, c[0x0][0x3f4] ;  /* 0x0000fd0000047ab9 */ /* 0x000fe20000000800 */
[----:B-1----:R-:W-:Y:S01]  /*10290*/  IMAD.MOV.U32 R6, RZ, RZ, R20 ;  /* 0x000000ffff067224 */ /* 0x002fe200078e0014 */
[----:B------:R-:W-:Y:S01]  /*102a0*/  ISETP.GE.AND P3, PT, R195, UR4, PT ;  /* 0x00000004c3007c0c */ /* 0x000fe2000bf66270 */
[----:B0-----:R-:W-:Y:S01]  /*102b0*/  IMAD.MOV.U32 R7, RZ, RZ, R21 ;  /* 0x000000ffff077224 */ /* 0x001fe200078e0015 */
[----:B------:R-:W-:Y:S01]  /*102c0*/  ISETP.GE.AND P2, PT, R18, UR4, PT ;  /* 0x0000000412007c0c */ /* 0x000fe2000bf46270 */
[----:B------:R-:W-:Y:S01]  /*102d0*/  IMAD.MOV.U32 R8, RZ, RZ, R62 ;  /* 0x000000ffff087224 */ /* 0x000fe200078e003e */
[----:B------:R-:W-:Y:S01]  /*102e0*/  ISETP.GE.AND P4, PT, R194, UR4, PT ;  /* 0x00000004c2007c0c */ /* 0x000fe2000bf86270 */
[----:B--2---:R-:W-:Y:S01]  /*102f0*/  IMAD.MOV.U32 R9, RZ, RZ, R61 ;  /* 0x000000ffff097224 */ /* 0x004fe200078e003d */
[----:B------:R-:W-:Y:S02]  /*10300*/  CS2R R52, SRZ ;  /* 0x0000000000347805 */ /* 0x000fe4000001ff00 */
[----:B------:R-:W-:-:S02]  /*10310*/  CS2R R54, SRZ ;  /* 0x0000000000367805 */ /* 0x000fc4000001ff00 */
[----:B------:R-:W-:Y:S02]  /*10320*/  CS2R R10, SRZ ;  /* 0x00000000000a7805 */ /* 0x000fe4000001ff00 */
[----:B------:R-:W-:Y:S02]  /*10330*/  CS2R R56, SRZ ;  /* 0x0000000000387805 */ /* 0x000fe4000001ff00 */
[----:B------:R-:W-:Y:S02]  /*10340*/  CS2R R58, SRZ ;  /* 0x00000000003a7805 */ /* 0x000fe4000001ff00 */
[----:B------:R-:W-:Y:S01]  /*10350*/  @!P3 SHF.L.U32 R13, R202, 0x3, RZ ;  /* 0x00000003ca0db819 */ /* 0x000fe200000006ff */
[C---:B---3--:R-:W-:Y:S01]  /*10360*/  @!P2 IMAD.SHL.U32 R3, R18.reuse, 0x2, RZ ;  /* 0x000000021203a824 */ /* 0x048fe200078e00ff */
[----:B------:R-:W-:Y:S01]  /*10370*/  @!P2 SHF.L.U64.HI R14, R18, 0x1, R19 ;  /* 0x00000001120ea819 */ /* 0x000fe20000010213 */
[----:B------:R-:W-:Y:S02]  /*10380*/  @!P4 IMAD.SHL.U32 R63, R203, 0x8, RZ ;  /* 0x00000008cb3fc824 */ /* 0x000fe400078e00ff */
[----:B------:R-:W-:Y:S01]  /*10390*/  @!P3 IMAD.WIDE R4, R13, 0x2, R6 ;  /* 0x000000020d04b825 */ /* 0x000fe200078e0206 */
[----:B------:R-:W-:-:S02]  /*103a0*/  @!P2 IADD3 R60, P1, R62, R3, RZ ;  /* 0x000000033e3ca210 */ /* 0x000fc40007f3e0ff */
[----:B------:R-:W-:Y:S01]  /*103b0*/  @!P2 IADD3 R20, P0, R20, R3, RZ ;  /* 0x000000031414a210 */ /* 0x000fe20007f1e0ff */
[----:B------:R-:W-:Y:S01]  /*103c0*/  @!P4 IMAD.WIDE R6, R63, 0x2, R6 ;  /* 0x000000023f06c825 */ /* 0x000fe200078e0206 */
[----:B------:R0:W5:Y:S03]  /*103d0*/  @!P3 LD.E.128 R52, desc[UR60][R4.64] ;  /* 0x0000003c0434b980 */ /* 0x000166000c101d00 */
[--C-:B------:R-:W-:Y:S01]  /*103e0*/  @!P3 IMAD.WIDE R12, R13, 0x2, R8.reuse ;  /* 0x000000020d0cb825 */ /* 0x100fe200078e0208 */
[----:B------:R1:W5:Y:S03]  /*103f0*/  @!P4 LD.E.128 R56, desc[UR60][R6.64] ;  /* 0x0000003c0638c980 */ /* 0x000366000c101d00 */
[----:B------:R-:W-:Y:S01]  /*10400*/  @!P4 IMAD.WIDE R62, R63, 0x2, R8 ;  /* 0x000000023f3ec825 */ /* 0x000fe200078e0208 */
[----:B------:R-:W-:-:S02]  /*10410*/  CS2R R8, SRZ ;  /* 0x0000000000087805 */ /* 0x000fc4000001ff00 */
[----:B------:R-:W-:Y:S02]  /*10420*/  CS2R R48, SRZ ;  /* 0x0000000000307805 */ /* 0x000fe4000001ff00 */
[----:B------:R-:W-:Y:S01]  /*10430*/  CS2R R50, SRZ ;  /* 0x0000000000327805 */ /* 0x000fe2000001ff00 */
[--C-:B------:R-:W-:Y:S01]  /*10440*/  @!P2 IMAD.X R21, R21, 0x1, R14.reuse, P0 ;  /* 0x000000011515a824 */ /* 0x100fe200000e060e */
[----:B0-----:R-:W-:Y:S01]  /*10450*/  CS2R R4, SRZ ;  /* 0x0000000000047805 */ /* 0x001fe2000001ff00 */
[----:B------:R-:W-:Y:S01]  /*10460*/  @!P2 IMAD.X R61, R61, 0x1, R14, P1 ;  /* 0x000000013d3da824 */ /* 0x000fe200008e060e */
[----:B------:R0:W5:Y:S01]  /*10470*/  @!P3 LD.E.128 R8, desc[UR60][R12.64] ;  /* 0x0000003c0c08b980 */ /* 0x000162000c101d00 */
[----:B------:R-:W-:Y:S02]  /*10480*/  CS2R R14, SRZ ;  /* 0x00000000000e7805 */ /* 0x000fe4000001ff00 */
[----:B-1----:R-:W-:Y:S01]  /*10490*/  CS2R R6, SRZ ;  /* 0x0000000000067805 */ /* 0x002fe2000001ff00 */
[----:B------:R4:W5:Y:S05]  /*104a0*/  @!P2 LD.E.128 R48, desc[UR60][R20.64] ;  /* 0x0000003c1430a980 */ /* 0x00096a000c101d00 */
[----:B------:R4:W5:Y:S01]  /*104b0*/  @!P2 LD.E.128 R4, desc[UR60][R60.64] ;  /* 0x0000003c3c04a980 */ /* 0x000962000c101d00 */
[----:B0-----:R-:W-:-:S06]  /*104c0*/  CS2R R12, SRZ ;  /* 0x00000000000c7805 */ /* 0x001fcc000001ff00 */
[----:B------:R4:W5:Y:S02]  /*104d0*/  @!P4 LD.E.128 R12, desc[UR60][R62.64] ;  /* 0x0000003c3e0cc980 */ /* 0x000964000c101d00 */
.L_x_5002:
[----:B------:R-:W-:Y:S05]  /*104e0*/  BSYNC B1 ;  /* 0x0000000000017941 */ /* 0x000fea0003800000 */
.L_x_5001:
[----:B--2-4-:R-:W3:Y:S04]  /*104f0*/  LDL R61, [R1+0x50] ;  /* 0x00005000013d7983 */ /* 0x014ee80000100800 */
[----:B0-----:R-:W2:Y:S01]  /*10500*/  LDL R62, [R1+0x38] ;  /* 0x00003800013e7983 */ /* 0x001ea20000100800 */
[----:B-----5:R-:W-:Y:S01]  /*10510*/  IMAD.MOV.U32 R21, RZ, RZ, R5 ;  /* 0x000000ffff157224 */ /* 0x020fe200078e0005 */
[----:B-1----:R-:W-:Y:S01]  /*10520*/  MOV R20, R4 ;  /* 0x0000000400147202 */ /* 0x002fe20000000f00 */
[----:B------:R-:W-:Y:S01]  /*10530*/  IMAD.MOV.U32 R60, RZ, RZ, R7 ;  /* 0x000000ffff3c7224 */ /* 0x000fe200078e0007 */
[----:B------:R-:W-:Y:S02]  /*10540*/  BSSY B1, `(.L_x_5003) ;  /* 0x000002c000017945 */ /* 0x000fe40003800000 */
        /* <DEDUP_REMOVED lines=15> */
[----:B------:R-:W-:-:S04]  /*10640*/  MOV R20, R15 ;  /* 0x0000000f00147202 */ /* 0x000fc80000000f00 */
[----:B------:R-:W-:Y:S01]  /*10650*/  PRMT R93, R21, 0x5410, R60 ;  /* 0x00005410155d7816 */ /* 0x000fe2000000003c */
[----:B------:R-:W-:Y:S02]  /*10660*/  IMAD.MOV.U32 R21, RZ, RZ, R51 ;  /* 0x000000ffff157224 */ /* 0x000fe400078e0033 */
[----:B------:R-:W-:Y:S01]  /*10670*/  IMAD.MOV.U32 R60, RZ, RZ, R52 ;  /* 0x000000ffff3c7224 */ /* 0x000fe200078e0034 */
[----:B---3--:R-:W-:-:S04]  /*10680*/  LEA.HI R3, R61, R61, RZ, 0x1 ;  /* 0x0000003d3d037211 */ /* 0x008fc800078f08ff */
[----:B------:R-:W-:-:S05]  /*10690*/  LOP3.LUT R3, R3, 0xfffffffe, RZ, 0xc0, !PT ;  /* 0xfffffffe03037812 */ /* 0x000fca00078ec0ff */
[----:B------:R-:W-:Y:S02]  /*106a0*/  IMAD.IADD R3, R61, 0x1, -R3 ;  /* 0x000000013d037824 */ /* 0x000fe400078e0a03 */
[----:B------:R-:W-:-:S03]  /*106b0*/  IMAD.MOV.U32 R61, RZ, RZ, R14 ;  /* 0x000000ffff3d7224 */ /* 0x000fc600078e000e */
[----:B------:R-:W-:Y:S02]  /*106c0*/  SHF.L.U32 R3, R3, 0x1f, RZ ;  /* 0x0000001f03037819 */ /* 0x000fe400000006ff */
[----:B------:R-:W-:Y:S01]  /*106d0*/  PRMT R71, R61, 0x7610, R71 ;  /* 0x000076103d477816 */ /* 0x000fe20000000047 */
[----:B------:R-:W-:Y:S01]  /*106e0*/  IMAD.MOV.U32 R61, RZ, RZ, R50 ;  /* 0x000000ffff3d7224 */ /* 0x000fe200078e0032 */
[----:B------:R-:W0:Y:S02]  /*106f0*/  SYNCS.PHASECHK.TRANS64.TRYWAIT P0, [R2+URZ+0x30800], R3 ;  /* 0x03080003020075a7 */ /* 0x000e24000800017f */
[----:B------:R-:W-:Y:S02]  /*10700*/  PRMT R71, R71, 0x5410, R20 ;  /* 0x0000541047477816 */ /* 0x000fe40000000014 */
[----:B------:R-:W-:Y:S02]  /*10710*/  PRMT R94, R61, 0x7610, R94 ;  /* 0x000076103d5e7816 */ /* 0x000fe4000000005e */
[----:B------:R-:W-:-:S02]  /*10720*/  MOV R61, R53 ;  /* 0x00000035003d7202 */ /* 0x000fc40000000f00 */
[----:B------:R-:W-:Y:S01]  /*10730*/  PRMT R94, R94, 0x5410, R21 ;  /* 0x000054105e5e7816 */ /* 0x000fe20000000015 */
[----:B------:R-:W-:Y:S01]  /*10740*/  IMAD.MOV.U32 R21, RZ, RZ, R54 ;  /* 0x000000ffff157224 */ /* 0x000fe200078e0036 */
[----:B------:R-:W-:Y:S01]  /*10750*/  PRMT R79, R60, 0x5410, R61 ;  /* 0x000054103c4f7816 */ /* 0x000fe2000000003d */
[----:B------:R-:W-:Y:S01]  /*10760*/  IMAD.MOV.U32 R60, RZ, RZ, R55 ;  /* 0x000000ffff3c7224 */ /* 0x000fe200078e0037 */
[----:B--2---:R-:W-:Y:S01]  /*10770*/  VIADDMNMX R20, R64, -R62, 0x80, PT ;  /* 0x0000008040147446 */ /* 0x004fe2000380093e */
[----:B------:R-:W-:Y:S02]  /*10780*/  IMAD.MOV.U32 R61, RZ, RZ, R56 ;  /* 0x000000ffff3d7224 */ /* 0x000fe400078e0038 */
[----:B------:R-:W-:Y:S01]  /*10790*/  IMAD.MOV.U32 R62, RZ, RZ, R57 ;  /* 0x000000ffff3e7224 */ /* 0x000fe200078e0039 */
[----:B------:R-:W-:Y:S01]  /*107a0*/  PRMT R80, R21, 0x5410, R60 ;  /* 0x0000541015507816 */ /* 0x000fe2000000003c */
[----:B------:R-:W-:Y:S01]  /*107b0*/  IMAD.MOV.U32 R21, RZ, RZ, R58 ;  /* 0x000000ffff157224 */ /* 0x000fe200078e003a */
[----:B------:R-:W-:-:S02]  /*107c0*/  ISETP.GE.AND P1, PT, R219, R20, PT ;  /* 0x00000014db00720c */ /* 0x000fc40003f26270 */
[----:B------:R-:W-:Y:S02]  /*107d0*/  PRMT R72, R61, 0x5410, R62 ;  /* 0x000054103d487816 */ /* 0x000fe4000000003e */
[----:B------:R-:W-:Y:S01]  /*107e0*/  MOV R60, R59 ;  /* 0x0000003b003c7202 */ /* 0x000fe20000000f00 */
[----:B0-----:R-:W-:Y:S08]  /*107f0*/  @!P0 BRA `(.L_x_5004) ;  /* 0x000001e800488947 */ /* 0x001ff00003800000 */
.L_x_5325:
[----:B------:R-:W-:Y:S05]  /*10800*/  BSYNC B1 ;  /* 0x0000000000017941 */ /* 0x000fea0003800000 */
.L_x_5003:
[----:B------:R-:W-:Y:S01]  /*10810*/  BSSY B1, `(.L_x_5005) ;  /* 0x0000144000017945 */ /* 0x000fe20003800000 */
[----:B------:R-:W-:-:S03]  /*10820*/  PRMT R73, R21, 0x5410, R60 ;  /* 0x0000541015497816 */ /* 0x000fc6000000003c */
[----:B------:R-:W-:Y:S05]  /*10830*/  @P1 BRA `(.L_x_5006) ;  /* 0x0000001400041947 */ /* 0x000fea0003800000 */
[----:B------:R1:W5:Y:S01]  /*10840*/  LDL R106, [R1+0x30] ;  /* 0x00003000016a7983 */ /* 0x0003620000100800 */
[----:B0-----:R-:W0:Y:S01]  /*10850*/  LDC R3, c[0x0][0x3f4] ;  /* 0x0000fd00ff037b82 */ /* 0x001e220000000800 */
[----:B------:R-:W-:Y:S01]  /*10860*/  BSSY B2, `(.L_x_5007) ;  /* 0x0000068000027945 */ /* 0x000fe20003800000 */
[----:B------:R-:W-:Y:S02]  /*10870*/  SHF.R.U32.HI R107, RZ, 0x3, R229 ;  /* 0x00000003ff6b7819 */ /* 0x000fe400000116e5 */
[-C--:B0-----:R-:W-:Y:S02]  /*10880*/  ISETP.GE.AND P0, PT, R18, R3.reuse, PT ;  /* 0x000000031200720c */ /* 0x081fe40003f06270 */
[-C--:B------:R-:W-:Y:S02]  /*10890*/  ISETP.GE.AND P1, PT, R195, R3.reuse, PT ;  /* 0x00000003c300720c */ /* 0x080fe40003f26270 */
[----:B------:R-:W-:-:S09]  /*108a0*/  ISETP.GE.AND P2, PT, R194, R3, PT ;  /* 0x00000003c200720c */ /* 0x000fd20003f46270 */
[----:B-1----:R-:W-:Y:S05]  /*108b0*/  @P0 BRA `(.L_x_5008) ;  /* 0x0000000400880947 */ /* 0x002fea0003800000 */
[----:B------:R-:W-:Y:S01]  /*108c0*/  LEA.HI R60, R3, R0, RZ, 0x1d ;  /* 0x00000000033c7211 */ /* 0x000fe200078fe8ff */
[----:B------:R-:W-:Y:S01]  /*108d0*/  HADD2.F32 R88, -RZ, R88.H0_H0 ;  /* 0x20000058ff587230 */ /* 0x000fe20000004100 */
[----:B------:R-:W-:Y:S01]  /*108e0*/  LOP3.LUT R21, R229, 0x38, R18, 0xf8, !PT ;  /* 0x00000038e5157812 */ /* 0x000fe200078ef812 */
[----:B------:R-:W-:Y:S01]  /*108f0*/  HADD2.F32 R96, -RZ, R96.H0_H0 ;  /* 0x20000060ff607230 */ /* 0x000fe20000004100 */
[----:B------:R-:W-:Y:S01]  /*10900*/  SHF.R.S32.HI R61, RZ, 0x1f, R60 ;  /* 0x0000001fff3d7819 */ /* 0x000fe2000001143c */
[----:B------:R-:W-:Y:S01]  /*10910*/  IMAD.SHL.U32 R62, R60, 0x8, RZ ;  /* 0x000000083c3e7824 */ /* 0x000fe200078e00ff */
[-C--:B------:R-:W-:Y:S02]  /*10920*/  LOP3.LUT R21, R21, R107.reuse, RZ, 0x3c, !PT ;  /* 0x0000006b15157212 */ /* 0x080fe400078e3cff */
[----:B------:R-:W-:Y:S02]  /*10930*/  LEA.HI R61, R61, R60, RZ, 0x3 ;  /* 0x0000003c3d3d7211 */ /* 0x000fe400078f18ff */
[----:B------:R-:W-:Y:S01]  /*10940*/  LOP3.LUT R62, R229, 0x38, R62, 0xf8, !PT ;  /* 0x00000038e53e7812 */ /* 0x000fe200078ef83e */
[----:B-----5:R-:W-:Y:S01]  /*10950*/  IMAD.IADD R21, R106, 0x1, R21 ;  /* 0x000000016a157824 */ /* 0x020fe200078e0215 */
[--C-:B------:R-:W-:Y:S01]  /*10960*/  SHF.R.U64 R32, R32, 0x10, R33.reuse ;  /* 0x0000001020207819 */ /* 0x100fe20000001221 */
[----:B------:R-:W-:Y:S01]  /*10970*/  IMAD.SHL.U32 R61, R61, 0x400, RZ ;  /* 0x000004003d3d7824 */ /* 0x000fe200078e00ff */
[----:B------:R-:W-:Y:S01]  /*10980*/  LOP3.LUT R65, R62, R107, RZ, 0x3c, !PT ;  /* 0x0000006b3e417212 */ /* 0x000fe200078e3cff */
[----:B------:R-:W-:Y:S01]  /*10990*/  IMAD R21, R21, 0x2, R2 ;  /* 0x0000000215157824 */ /* 0x000fe200078e0202 */
[----:B------:R-:W-:-:S02]  /*109a0*/  SHF.R.U32.HI R74, RZ, 0x10, R33 ;  /* 0x00000010ff4a7819 */ /* 0x000fc40000011621 */
[----:B------:R-:W-:Y:S02]  /*109b0*/  LOP3.LUT R64, R61, 0x7fffe000, RZ, 0xc0, !PT ;  /* 0x7fffe0003d407812 */ /* 0x000fe400078ec0ff */
[----:B------:R-:W0:Y:S01]  /*109c0*/  LDS.128 R60, [R21+0x12400] ;  /* 0x01240000153c7984 */ /* 0x000e220000000c00 */
[--C-:B------:R-:W-:Y:S02]  /*109d0*/  SHF.R.U64 R33, R44, 0x10, R45.reuse ;  /* 0x000000102c217819 */ /* 0x100fe4000000122d */
[----:B------:R-:W-:Y:S02]  /*109e0*/  IADD3 R65, R65, R64, R106 ;  /* 0x0000004041417210 */ /* 0x000fe40007ffe06a */
[----:B------:R-:W-:Y:S02]  /*109f0*/  SHF.R.U32.HI R45, RZ, 0x10, R45 ;  /* 0x00000010ff2d7819 */ /* 0x000fe4000001162d */
[--C-:B------:R-:W-:Y:S01]  /*10a00*/  SHF.R.U64 R44, R46, 0x10, R47.reuse ;  /* 0x000000102e2c7819 */ /* 0x100fe2000000122f */
[----:B------:R-:W-:Y:S01]  /*10a10*/  IMAD R69, R65, 0x2, R2 ;  /* 0x0000000241457824 */ /* 0x000fe200078e0202 */
[----:B------:R-:W-:Y:S01]  /*10a20*/  SHF.R.U32.HI R46, RZ, 0x10, R47 ;  /* 0x00000010ff2e7819 */ /* 0x000fe2000001162f */
[----:B------:R-:W-:Y:S01]  /*10a30*/  HADD2.F32 R90, -RZ, R45.H0_H0 ;  /* 0x2000002dff5a7230 */ /* 0x000fe20000004100 */
[----:B------:R-:W-:-:S02]  /*10a40*/  SHF.R.U64 R34, R34, 0x10, R35 ;  /* 0x0000001022227819 */ /* 0x000fc40000001223 */
[----:B------:R-:W1:Y:S01]  /*10a50*/  LDS.128 R64, [R69+0x12400] ;  /* 0x0124000045407984 */ /* 0x000e620000000c00 */
[----:B------:R-:W-:Y:S01]  /*10a60*/  SHF.R.U32.HI R35, RZ, 0x10, R35 ;  /* 0x00000010ff237819 */ /* 0x000fe20000011623 */
[--C-:B0-----:R-:W-:Y:S02]  /*10a70*/  HADD2.F32 R47, -RZ, R61.reuse.H0_H0 ;  /* 0x2000003dff2f7230 */ /* 0x101fe40000004100 */
[----:B------:R-:W-:Y:S02]  /*10a80*/  HADD2.F32 R61, -RZ, R61.H1_H1 ;  /* 0x3000003dff3d7230 */ /* 0x000fe40000004100 */
[----:B------:R-:W-:Y:S02]  /*10a90*/  HADD2.F32 R75, -RZ, R60.H0_H0 ;  /* 0x2000003cff4b7230 */ /* 0x000fe40000004100 */
[----:B------:R-:W-:Y:S02]  /*10aa0*/  HADD2.F32 R78, -RZ, R62.H0_H0 ;  /* 0x2000003eff4e7230 */ /* 0x000fe40000004100 */
[----:B------:R-:W-:-:S02]  /*10ab0*/  HADD2.F32 R81, -RZ, R63.H0_H0 ;  /* 0x2000003fff517230 */ /* 0x000fc40000004100 */
[----:B------:R-:W-:Y:S02]  /*10ac0*/  HADD2.F32 R63, -RZ, R63.H1_H1 ;  /* 0x3000003fff3f7230 */ /* 0x000fe40000004100 */
[----:B------:R-:W-:Y:S02]  /*10ad0*/  HADD2.F32 R60, -RZ, R60.H1_H1 ;  /* 0x3000003cff3c7230 */ /* 0x000fe40000004100 */
[--C-:B-1----:R-:W-:Y:S02]  /*10ae0*/  HADD2.F32 R101, -RZ, R65.reuse.H0_H0 ;  /* 0x20000041ff657230 */ /* 0x102fe40000004100 */
[----:B------:R-:W-:Y:S02]  /*10af0*/  HADD2.F32 R89, -RZ, R65.H1_H1 ;  /* 0x30000041ff597230 */ /* 0x000fe40000004100 */
[----:B------:R-:W-:Y:S02]  /*10b00*/  HADD2.F32 R87, -RZ, R64.H0_H0 ;  /* 0x20000040ff577230 */ /* 0x000fe40000004100 */
[C---:B------:R-:W-:Y:S01]  /*10b10*/  FMUL.FTZ R102, R101.reuse, R88 ;  /* 0x0000005865667220 */ /* 0x040fe20000410000 */
[----:B------:R-:W-:Y:S01]  /*10b20*/  FMUL.FTZ R100, R101, R96 ;  /* 0x0000006065647220 */ /* 0x000fe20000410000 */
[----:B------:R-:W-:-:S02]  /*10b30*/  HADD2.F32 R65, -RZ, R66.H0_H0 ;  /* 0x20000042ff417230 */ /* 0x000fc40000004100 */
[C---:B------:R-:W-:Y:S01]  /*10b40*/  FFMA.FTZ R45, R47.reuse, R96, -R102 ;  /* 0x000000602f2d7223 */ /* 0x040fe20000010866 */
[----:B------:R-:W-:Y:S02]  /*10b50*/  HADD2.F32 R96, -RZ, R74.H0_H0 ;  /* 0x2000004aff607230 */ /* 0x000fe40000004100 */
[----:B------:R-:W-:Y:S01]  /*10b60*/  FFMA.FTZ R88, R47, R88, R100 ;  /* 0x000000582f587223 */ /* 0x000fe20000010064 */
[--C-:B------:R-:W-:Y:S02]  /*10b70*/  HADD2.F32 R74, -RZ, R104.reuse.H1_H1 ;  /* 0x30000068ff4a7230 */ /* 0x100fe40000004100 */
[C---:B------:R-:W-:Y:S01]  /*10b80*/  FMUL.FTZ R102, R89.reuse, R90 ;  /* 0x0000005a59667220 */ /* 0x040fe20000410000 */
[----:B------:R-:W-:Y:S02]  /*10b90*/  HADD2.F32 R100, -RZ, R104.H0_H0 ;  /* 0x20000068ff647230 */ /* 0x000fe40000004100 */
[----:B------:R-:W-:Y:S01]  /*10ba0*/  FMUL.FTZ R104, R89, R96 ;  /* 0x0000006059687220 */ /* 0x000fe20000410000 */
[----:B------:R-:W-:-:S02]  /*10bb0*/  HADD2.F32 R47, -RZ, R105.H1_H1 ;  /* 0x30000069ff2f7230 */ /* 0x000fc40000004100 */
[----:B------:R-:W-:Y:S01]  /*10bc0*/  FFMA.FTZ R96, R61, R96, -R102 ;  /* 0x000000603d607223 */ /* 0x000fe20000010866 */
[C---:B------:R-:W-:Y:S01]  /*10bd0*/  FMUL.FTZ R102, R87.reuse, R74 ;  /* 0x0000004a57667220 */ /* 0x040fe20000410000 */
[----:B------:R-:W-:Y:S01]  /*10be0*/  FMUL.FTZ R89, R87, R100 ;  /* 0x0000006457597220 */ /* 0x000fe20000410000 */
[----:B------:R-:W-:Y:S02]  /*10bf0*/  HADD2.F32 R86, -RZ, R67.H0_H0 ;  /* 0x20000043ff567230 */ /* 0x000fe40000004100 */
[----:B------:R-:W-:Y:S01]  /*10c00*/  FFMA.FTZ R61, R61, R90, R104 ;  /* 0x0000005a3d3d7223 */ /* 0x000fe20000010068 */
[C---:B------:R-:W-:Y:S01]  /*10c10*/  FFMA.FTZ R87, R75.reuse, R100, -R102 ;  /* 0x000000644b577223 */ /* 0x040fe20000010866 */
[----:B------:R-:W-:Y:S01]  /*10c20*/  FFMA.FTZ R74, R75, R74, R89 ;  /* 0x0000004a4b4a7223 */ /* 0x000fe20000010059 */
[----:B------:R-:W-:Y:S02]  /*10c30*/  HADD2.F32 R75, -RZ, R103.H1_H1 ;  /* 0x30000067ff4b7230 */ /* 0x000fe40000004100 */
[----:B------:R-:W-:Y:S01]  /*10c40*/  FMUL.FTZ R89, R65, R47 ;  /* 0x0000002f41597220 */ /* 0x000fe20000410000 */
[----:B------:R-:W-:-:S02]  /*10c50*/  HADD2.F32 R105, -RZ, R105.H0_H0 ;  /* 0x20000069ff697230 */ /* 0x000fc40000004100 */
[----:B------:R-:W-:Y:S02]  /*10c60*/  HADD2.F32 R103, -RZ, R103.H0_H0 ;  /* 0x20000067ff677230 */ /* 0x000fe40000004100 */
[----:B------:R-:W-:Y:S02]  /*10c70*/  HADD2.F32 R67, -RZ, R67.H1_H1 ;  /* 0x30000043ff437230 */ /* 0x000fe40000004100 */
[----:B------:R-:W-:Y:S01]  /*10c80*/  FMUL.FTZ R101, R65, R105 ;  /* 0x0000006941657220 */ /* 0x000fe20000410000 */
[----:B------:R-:W-:Y:S02]  /*10c90*/  HADD2.F32 R90, -RZ, R46.H0_H0 ;  /* 0x2000002eff5a7230 */ /* 0x000fe40000004100 */
[C---:B------:R-:W-:Y:S01]  /*10ca0*/  FMUL.FTZ R102, R86.reuse, R103 ;  /* 0x0000006756667220 */ /* 0x040fe20000410000 */
[----:B------:R-:W-:Y:S02]  /*10cb0*/  HADD2.F32 R100, -RZ, R35.H0_H0 ;  /* 0x20000023ff647230 */ /* 0x000fe40000004100 */
[----:B------:R-:W-:Y:S01]  /*10cc0*/  FMUL.FTZ R86, R86, R75 ;  /* 0x0000004b56567220 */ /* 0x000fe20000410000 */
[C---:B------:R-:W-:Y:S01]  /*10cd0*/  FFMA.FTZ R46, R78.reuse, R47, R101 ;  /* 0x0000002f4e2e7223 */ /* 0x040fe20000010065 */
[----:B------:R-:W-:Y:S01]  /*10ce0*/  FFMA.FTZ R65, R78, R105, -R89 ;  /* 0x000000694e417223 */ /* 0x000fe20000010859 */
        /* <DEDUP_REMOVED lines=15> */
[-C--:B------:R-:W-:Y:S01]  /*10de0*/  FMUL.FTZ R64, R64, R33.reuse ;  /* 0x0000002140407220 */ /* 0x080fe20000410000 */
[----:B------:R-:W-:Y:S01]  /*10df0*/  FFMA.FTZ R32, R60, R33, -R63 ;  /* 0x000000213c207223 */ /* 0x000fe2000001083f */
[----:B------:R-:W-:Y:S01]  /*10e00*/  FMUL.FTZ R66, R66, R67 ;  /* 0x0000004342427220 */ /* 0x000fe20000410000 */
        /* <DEDUP_REMOVED lines=9> */
[----:B------:R0:W-:Y:S01]  /*10ea0*/  STS.128 [R21+0x12400], R32 ;  /* 0x0124002015007388 */ /* 0x0001e20000000c00 */
[----:B------:R-:W-:Y:S02]  /*10eb0*/  F2FP.F16.F32.PACK_AB R44, R75, R74 ;  /* 0x0000004a4b2c723e */ /* 0x000fe400000000ff */
[----:B------:R-:W-:-:S05]  /*10ec0*/  F2FP.F16.F32.PACK_AB R46, R81, R46 ;  /* 0x0000002e512e723e */ /* 0x000fca00000000ff */
[----:B------:R0:W-:Y:S02]  /*10ed0*/  STS.128 [R69+0x12400], R44 ;  /* 0x0124002c45007388 */ /* 0x0001e40000000c00 */
.L_x_5008:
[----:B------:R-:W-:Y:S05]  /*10ee0*/  BSYNC B2 ;  /* 0x0000000000027941 */ /* 0x000fea0003800000 */
.L_x_5007:
[----:B------:R-:W-:Y:S04]  /*10ef0*/  BSSY B2, `(.L_x_5009) ;  /* 0x000006b000027945 */ /* 0x000fe80003800000 */
[----:B------:R-:W-:Y:S05]  /*10f00*/  @P1 BRA `(.L_x_5010) ;  /* 0x0000000400a41947 */ /* 0x000fea0003800000 */
[----:B0-----:R-:W2:Y:S01]  /*10f10*/  LDL R21, [R1+0x58] ;  /* 0x0000580001157983 */ /* 0x001ea20000100800 */
[----:B------:R-:W-:Y:S01]  /*10f20*/  SHF.R.S32.HI R32, RZ, 0x1f, R195 ;  /* 0x0000001fff207819 */ /* 0x000fe200000114c3 */
[--C-:B------:R-:W-:Y:S01]  /*10f30*/  HADD2.F32 R75, -RZ, R98.reuse.H1_H1 ;  /* 0x30000062ff4b7230 */ /* 0x100fe20000004100 */
[----:B------:R-:W-:Y:S01]  /*10f40*/  SHF.R.U32.HI R64, RZ, 0x10, R29 ;  /* 0x00000010ff407819 */ /* 0x000fe2000001161d */
[--C-:B------:R-:W-:Y:S01]  /*10f50*/  HADD2.F32 R81, -RZ, R95.reuse.H1_H1 ;  /* 0x3000005fff517230 */ /* 0x100fe20000004100 */
[CC--:B------:R-:W-:Y:S01]  /*10f60*/  LEA.HI R33, R32.reuse, R195.reuse, RZ, 0x6 ;  /* 0x000000c320217211 */ /* 0x0c0fe200078f30ff */
[----:B------:R-:W-:Y:S01]  /*10f70*/  HADD2.F32 R78, -RZ, R95.H0_H0 ;  /* 0x2000005fff4e7230 */ /* 0x000fe20000004100 */
[----:B------:R-:W-:Y:S01]  /*10f80*/  LEA.HI R32, R32, R195, RZ, 0x3 ;  /* 0x000000c320207211 */ /* 0x000fe200078f18ff */
[----:B------:R-:W-:Y:S01]  /*10f90*/  HADD2.F32 R98, -RZ, R98.H0_H0 ;  /* 0x20000062ff627230 */ /* 0x000fe20000004100 */
[----:B------:R-:W-:Y:S01]  /*10fa0*/  SHF.L.U32 R33, R33, 0x7, RZ ;  /* 0x0000000721217819 */ /* 0x000fe200000006ff */
[--C-:B------:R-:W-:Y:S01]  /*10fb0*/  HADD2.F32 R86, -RZ, R97.reuse.H0_H0 ;  /* 0x20000061ff567230 */ /* 0x100fe20000004100 */
[----:B------:R-:W-:Y:S01]  /*10fc0*/  LOP3.LUT R32, R229, 0x38, R32, 0xf8, !PT ;  /* 0x00000038e5207812 */ /* 0x000fe200078ef820 */
[----:B------:R-:W-:Y:S01]  /*10fd0*/  HADD2.F32 R88, -RZ, R97.H1_H1 ;  /* 0x30000061ff587230 */ /* 0x000fe20000004100 */
[----:B------:R-:W-:-:S02]  /*10fe0*/  LOP3.LUT R33, R33, 0xffffe000, RZ, 0xc0, !PT ;  /* 0xffffe00021217812 */ /* 0x000fc400078ec0ff */
[----:B------:R-:W-:Y:S02]  /*10ff0*/  LOP3.LUT R44, R32, R107, RZ, 0x3c, !PT ;  /* 0x0000006b202c7212 */ /* 0x000fe400078e3cff */
[----:B------:R-:W-:Y:S02]  /*11000*/  SHF.R.U32.HI R87, RZ, 0x10, R41 ;  /* 0x00000010ff577819 */ /* 0x000fe40000011629 */
[----:B------:R-:W-:Y:S02]  /*11010*/  SHF.R.U64 R28, R28, 0x10, R29 ;  /* 0x000000101c1c7819 */ /* 0x000fe4000000121d */
[----:B------:R-:W-:Y:S01]  /*11020*/  SHF.R.U64 R29, R40, 0x10, R41 ;  /* 0x00000010281d7819 */ /* 0x000fe20000001229 */
[----:B------:R-:W-:Y:S01]  /*11030*/  HADD2.F32 R87, -RZ, R87.H0_H0 ;  /* 0x20000057ff577230 */ /* 0x000fe20000004100 */
[--C-:B------:R-:W-:Y:S02]  /*11040*/  SHF.R.U64 R30, R30, 0x10, R31.reuse ;  /* 0x000000101e1e7819 */ /* 0x100fe4000000121f */
[----:B------:R-:W-:-:S02]  /*11050*/  SHF.R.U32.HI R40, RZ, 0x10, R31 ;  /* 0x00000010ff287819 */ /* 0x000fc4000001161f */
[--C-:B------:R-:W-:Y:S02]  /*11060*/  SHF.R.U64 R31, R42, 0x10, R43.reuse ;  /* 0x000000102a1f7819 */ /* 0x100fe4000000122b */
[----:B------:R-:W-:Y:S01]  /*11070*/  SHF.R.U32.HI R42, RZ, 0x10, R43 ;  /* 0x00000010ff2a7819 */ /* 0x000fe2000001162b */
[----:B------:R-:W-:-:S04]  /*11080*/  HADD2.F32 R40, -RZ, R40.H0_H0 ;  /* 0x20000028ff287230 */ /* 0x000fc80000004100 */
[----:B------:R-:W-:Y:S01]  /*11090*/  HADD2.F32 R42, -RZ, R42.H0_H0 ;  /* 0x2000002aff2a7230 */ /* 0x000fe20000004100 */
[----:B--2---:R-:W-:Y:S02]  /*110a0*/  R2UR UR4, R21 ;  /* 0x00000000150472ca */ /* 0x004fe400000e0000 */
[----:B------:R-:W-:-:S04]  /*110b0*/  LEA.HI R21, R3, R202, RZ, 0x1d ;  /* 0x000000ca03157211 */ /* 0x000fc800078fe8ff */
[----:B------:R-:W-:Y:S01]  /*110c0*/  SHF.R.S32.HI R34, RZ, 0x1f, R21 ;  /* 0x0000001fff227819 */ /* 0x000fe20000011415 */
[----:B------:R-:W-:-:S03]  /*110d0*/  IMAD.SHL.U32 R32, R21, 0x8, RZ ;  /* 0x0000000815207824 */ /* 0x000fc600078e00ff */
[----:B------:R-:W-:Y:S02]  /*110e0*/  LEA.HI R34, R34, R21, RZ, 0x3 ;  /* 0x0000001522227211 */ /* 0x000fe400078f18ff */
[----:B------:R-:W-:Y:S02]  /*110f0*/  LOP3.LUT R32, R229, 0x38, R32, 0xf8, !PT ;  /* 0x00000038e5207812 */ /* 0x000fe400078ef820 */
[----:B-----5:R-:W-:Y:S01]  /*11100*/  IADD3 R21, R44, R33, R106 ;  /* 0x000000212c157210 */ /* 0x020fe20007ffe06a */
        /* <DEDUP_REMOVED lines=9> */
[----:B------:R-:W-:Y:S02]  /*111a0*/  HADD2.F32 R43, -RZ, R32.H0_H0 ;  /* 0x20000020ff2b7230 */ /* 0x000fe40000004100 */
[----:B------:R-:W-:Y:S02]  /*111b0*/  HADD2.F32 R62, -RZ, R33.H1_H1 ;  /* 0x30000021ff3e7230 */ /* 0x000fe40000004100 */
[----:B------:R-:W-:Y:S02]  /*111c0*/  HADD2.F32 R33, -RZ, R34.H0_H0 ;  /* 0x20000022ff217230 */ /* 0x000fe40000004100 */
[--C-:B------:R-:W-:Y:S02]  /*111d0*/  HADD2.F32 R41, -RZ, R35.reuse.H0_H0 ;  /* 0x20000023ff297230 */ /* 0x100fe40000004100 */
[----:B------:R-:W-:-:S02]  /*111e0*/  HADD2.F32 R35, -RZ, R35.H1_H1 ;  /* 0x30000023ff237230 */ /* 0x000fc40000004100 */
[--C-:B-1----:R-:W-:Y:S02]  /*111f0*/  HADD2.F32 R69, -RZ, R45.reuse.H0_H0 ;  /* 0x2000002dff457230 */ /* 0x102fe40000004100 */
[----:B------:R-:W-:Y:S02]  /*11200*/  HADD2.F32 R74, -RZ, R45.H1_H1 ;  /* 0x3000002dff4a7230 */ /* 0x000fe40000004100 */
[--C-:B------:R-:W-:Y:S02]  /*11210*/  HADD2.F32 R61, -RZ, R47.reuse.H0_H0 ;  /* 0x2000002fff3d7230 */ /* 0x100fe40000004100 */
        /* <DEDUP_REMOVED lines=8> */
[C---:B------:R-:W-:Y:S01]  /*112a0*/  FMUL.FTZ R66, R67.reuse, R78 ;  /* 0x0000004e43427220 */ /* 0x040fe20000410000 */
[----:B------:R-:W-:Y:S01]  /*112b0*/  FMUL.FTZ R67, R67, R98 ;  /* 0x0000006243437220 */ /* 0x000fe20000410000 */
[C---:B------:R-:W-:Y:S01]  /*112c0*/  FMUL.FTZ R75, R74.reuse, R87 ;  /* 0x000000574a4b7220 */ /* 0x040fe20000410000 */
[----:B------:R-:W-:Y:S01]  /*112d0*/  FMUL.FTZ R81, R74, R69 ;  /* 0x000000454a517220 */ /* 0x000fe20000410000 */
[----:B------:R-:W-:-:S02]  /*112e0*/  HADD2.F32 R74, -RZ, R99.H0_H0 ;  /* 0x20000063ff4a7230 */ /* 0x000fc40000004100 */
[C---:B------:R-:W-:Y:S01]  /*112f0*/  FFMA.FTZ R66, R43.reuse, R98, -R66 ;  /* 0x000000622b427223 */ /* 0x040fe20000010842 */
[----:B------:R-:W-:Y:S01]  /*11300*/  FFMA.FTZ R43, R43, R78, R67 ;  /* 0x0000004e2b2b7223 */ /* 0x000fe20000010043 */
[C---:B------:R-:W-:Y:S01]  /*11310*/  FMUL.FTZ R90, R65.reuse, R86 ;  /* 0x00000056415a7220 */ /* 0x040fe20000410000 */
[----:B------:R-:W-:Y:S02]  /*11320*/  HADD2.F32 R78, -RZ, R99.H1_H1 ;  /* 0x30000063ff4e7230 */ /* 0x000fe40000004100 */
[-C--:B------:R-:W-:Y:S01]  /*11330*/  FMUL.FTZ R96, R65, R74.reuse ;  /* 0x0000004a41607220 */ /* 0x080fe20000410000 */
[----:B------:R-:W-:Y:S02]  /*11340*/  HADD2.F32 R44, -RZ, R44.H1_H1 ;  /* 0x3000002cff2c7230 */ /* 0x000fe40000004100 */
[----:B------:R-:W-:Y:S01]  /*11350*/  FFMA.FTZ R65, R33, R74, -R90 ;  /* 0x0000004a21417223 */ /* 0x000fe2000001085a */
[C---:B------:R-:W-:Y:S01]  /*11360*/  FMUL.FTZ R74, R61.reuse, R88 ;  /* 0x000000583d4a7220 */ /* 0x040fe20000410000 */
[----:B------:R-:W-:Y:S01]  /*11370*/  FMUL.FTZ R61, R61, R78 ;  /* 0x0000004e3d3d7220 */ /* 0x000fe20000410000 */
[----:B------:R-:W-:Y:S01]  /*11380*/  FFMA.FTZ R96, R33, R86, R96 ;  /* 0x0000005621607223 */ /* 0x000fe20000010060 */
[----:B------:R-:W-:-:S02]  /*11390*/  HADD2.F32 R46, -RZ, R46.H1_H1 ;  /* 0x3000002eff2e7230 */ /* 0x000fc40000004100 */
[C---:B------:R-:W-:Y:S01]  /*113a0*/  FFMA.FTZ R74, R41.reuse, R78, -R74 ;  /* 0x0000004e294a7223 */ /* 0x040fe2000001084a */
[----:B------:R-:W-:Y:S01]  /*113b0*/  FFMA.FTZ R88, R41, R88, R61 ;  /* 0x0000005829587223 */ /* 0x000fe2000001003d */
[C---:B------:R-:W-:Y:S01]  /*113c0*/  FMUL.FTZ R86, R63.reuse, R42 ;  /* 0x0000002a3f567220 */ /* 0x040fe20000410000 */
[-C--:B------:R-:W-:Y:S01]  /*113d0*/  FMUL.FTZ R78, R63, R40.reuse ;  /* 0x000000283f4e7220 */ /* 0x080fe20000410000 */
[----:B------:R-:W-:Y:S02]  /*113e0*/  HADD2.F32 R33, -RZ, R29.H0_H0 ;  /* 0x2000001dff217230 */ /* 0x000fe40000004100 */
[----:B------:R-:W-:Y:S01]  /*113f0*/  FFMA.FTZ R64, R62, R69, -R75 ;  /* 0x000000453e407223 */ /* 0x000fe2000001084b */
        /* <DEDUP_REMOVED lines=12> */
[----:B------:R-:W-:Y:S01]  /*114c0*/  FFMA.FTZ R62, R62, R87, R81 ;  /* 0x000000573e3e7223 */ /* 0x000fe20000010051 */
        /* <DEDUP_REMOVED lines=13> */
.L_x_5010:
[----:B------:R-:W-:Y:S05]  /*115a0*/  BSYNC B2 ;  /* 0x0000000000027941 */ /* 0x000fea0003800000 */
.L_x_5009:
[----:B------:R-:W-:Y:S05]  /*115b0*/  @P2 BRA `(.L_x_5006) ;  /* 0x0000000400a42947 */ /* 0x000fea0003800000 */
[----:B01----:R-:W2:Y:S01]  /*115c0*/  LDL R21, [R1+0x58] ;  /* 0x0000580001157983 */ /* 0x003ea20000100800 */
[----:B------:R-:W-:Y:S01]  /*115d0*/  LEA.HI R3, R3, R203, RZ, 0x1d ;  /* 0x000000cb03037211 */ /* 0x000fe200078fe8ff */
[----:B------:R-:W-:Y:S01]  /*115e0*/  HADD2.F32 R60, -RZ, R82.H1_H1 ;  /* 0x30000052ff3c7230 */ /* 0x000fe20000004100 */
[----:B------:R-:W-:Y:S01]  /*115f0*/  SHF.R.U64 R24, R24, 0x10, R25 ;  /* 0x0000001018187819 */ /* 0x000fe20000001219 */
[----:B------:R-:W-:Y:S01]  /*11600*/  HADD2.F32 R46, -RZ, R84.H1_H1 ;  /* 0x30000054ff2e7230 */ /* 0x000fe20000004100 */
[----:B------:R-:W-:Y:S01]  /*11610*/  SHF.R.S32.HI R30, RZ, 0x1f, R3 ;  /* 0x0000001fff1e7819 */ /* 0x000fe20000011403 */
[----:B------:R-:W-:Y:S01]  /*11620*/  HADD2.F32 R82, -RZ, R82.H0_H0 ;  /* 0x20000052ff527230 */ /* 0x000fe20000004100 */
[----:B------:R-:W-:Y:S01]  /*11630*/  SHF.R.U32.HI R47, RZ, 0x10, R25 ;  /* 0x00000010ff2f7819 */ /* 0x000fe20000011619 */
[----:B------:R-:W-:Y:S01]  /*11640*/  HADD2.F32 R84, -RZ, R84.H0_H0 ;  /* 0x20000054ff547230 */ /* 0x000fe20000004100 */
[----:B------:R-:W-:Y:S01]  /*11650*/  LEA.HI R30, R30, R3, RZ, 0x3 ;  /* 0x000000031e1e7211 */ /* 0x000fe200078f18ff */
[----:B------:R-:W-:Y:S01]  /*11660*/  HADD2.F32 R24, -RZ, R24.H0_H0 ;  /* 0x20000018ff187230 */ /* 0x000fe20000004100 */
[----:B------:R-:W-:-:S02]  /*11670*/  SHF.R.U64 R25, R26, 0x10, R27 ;  /* 0x000000101a197819 */ /* 0x000fc4000000121b */
[----:B------:R-:W-:Y:S02]  /*11680*/  SHF.L.U32 R30, R30, 0xa, RZ ;  /* 0x0000000a1e1e7819 */ /* 0x000fe400000006ff */
[--C-:B------:R-:W-:Y:S01]  /*11690*/  SHF.R.U64 R26, R38, 0x10, R39.reuse ;  /* 0x00000010261a7819 */ /* 0x100fe20000001227 */
[----:B------:R-:W-:Y:S01]  /*116a0*/  HADD2.F32 R25, -RZ, R25.H0_H0 ;  /* 0x20000019ff197230 */ /* 0x000fe20000004100 */
[----:B------:R-:W-:Y:S02]  /*116b0*/  SHF.R.U32.HI R65, RZ, 0x10, R39 ;  /* 0x00000010ff417819 */ /* 0x000fe40000011627 */
[----:B------:R-:W-:Y:S02]  /*116c0*/  SHF.R.U32.HI R62, RZ, 0x10, R37 ;  /* 0x00000010ff3e7819 */ /* 0x000fe40000011625 */
[----:B------:R-:W-:Y:S02]  /*116d0*/  SHF.R.U32.HI R40, RZ, 0x10, R27 ;  /* 0x00000010ff287819 */ /* 0x000fe4000001161b */
[----:B------:R-:W-:Y:S01]  /*116e0*/  SHF.R.U64 R36, R36, 0x10, R37 ;  /* 0x0000001024247819 */ /* 0x000fe20000001225 */
[----:B------:R-:W-:-:S02]  /*116f0*/  HADD2.F32 R62, -RZ, R62.H0_H0 ;  /* 0x2000003eff3e7230 */ /* 0x000fc40000004100 */
[----:B------:R-:W-:Y:S02]  /*11700*/  HADD2.F32 R40, -RZ, R40.H0_H0 ;  /* 0x20000028ff287230 */ /* 0x000fe40000004100 */
[----:B------:R-:W-:Y:S01]  /*11710*/  HADD2.F32 R36, -RZ, R36.H0_H0 ;  /* 0x20000024ff247230 */ /* 0x000fe20000004100 */
[----:B--2---:R-:W-:Y:S02]  /*11720*/  R2UR UR4, R21 ;  /* 0x00000000150472ca */ /* 0x004fe400000e0000 */
[----:B------:R-:W-:-:S04]  /*11730*/  SHF.R.S32.HI R21, RZ, 0x1f, R194 ;  /* 0x0000001fff157819 */ /* 0x000fc800000114c2 */
[CC--:B------:R-:W-:Y:S02]  /*11740*/  LEA.HI R28, R21.reuse, R194.reuse, RZ, 0x3 ;  /* 0x000000c2151c7211 */ /* 0x0c0fe400078f18ff */
[----:B------:R-:W-:Y:S02]  /*11750*/  LEA.HI R29, R21, R194, RZ, 0x6 ;  /* 0x000000c2151d7211 */ /* 0x000fe400078f30ff */
[----:B------:R-:W-:Y:S02]  /*11760*/  LOP3.LUT R28, R229, 0x38, R28, 0xf8, !PT ;  /* 0x00000038e51c7812 */ /* 0x000fe400078ef81c */
[----:B------:R-:W-:Y:S01]  /*11770*/  LOP3.LUT R21, R30, 0x7fffe000, RZ, 0xc0, !PT ;  /* 0x7fffe0001e157812 */ /* 0x000fe200078ec0ff */
[----:B------:R-:W-:Y:S01]  /*11780*/  IMAD.SHL.U32 R29, R29, 0x80, RZ ;  /* 0x000000801d1d7824 */ /* 0x000fe200078e00ff */
[----:B------:R-:W-:Y:S01]  /*11790*/  LOP3.LUT R32, R28, R107, RZ, 0x3c, !PT ;  /* 0x0000006b1c207212 */ /* 0x000fe200078e3cff */
[----:B------:R-:W-:-:S03]  /*117a0*/  IMAD.SHL.U32 R28, R3, 0x8, RZ ;  /* 0x00000008031c7824 */ /* 0x000fc600078e00ff */
[----:B------:R-:W-:Y:S02]  /*117b0*/  LOP3.LUT R29, R29, 0xffffe000, RZ, 0xc0, !PT ;  /* 0xffffe0001d1d7812 */ /* 0x000fe400078ec0ff */
[----:B------:R-:W-:Y:S02]  /*117c0*/  LOP3.LUT R28, R229, 0x38, R28, 0xf8, !PT ;  /* 0x00000038e51c7812 */ /* 0x000fe400078ef81c */
[--C-:B-----5:R-:W-:Y:S02]  /*117d0*/  IADD3 R3, R32, R29, R106.reuse ;  /* 0x0000001d20037210 */ /* 0x120fe40007ffe06a */
        /* <DEDUP_REMOVED lines=8> */
[----:B------:R-:W-:Y:S02]  /*11860*/  HADD2.F32 R38, -RZ, R28.H0_H0 ;  /* 0x2000001cff267230 */ /* 0x000fe40000004100 */
[----:B------:R-:W-:Y:S02]  /*11870*/  HADD2.F32 R42, -RZ, R30.H0_H0 ;  /* 0x2000001eff2a7230 */ /* 0x000fe40000004100 */
[--C-:B-1----:R-:W-:Y:S02]  /*11880*/  HADD2.F32 R29, -RZ, R33.reuse.H0_H0 ;  /* 0x20000021ff1d7230 */ /* 0x102fe40000004100 */
[----:B------:R-:W-:-:S02]  /*11890*/  HADD2.F32 R43, -RZ, R33.H1_H1 ;  /* 0x30000021ff2b7230 */ /* 0x000fc40000004100 */
[--C-:B------:R-:W-:Y:S02]  /*118a0*/  HADD2.F32 R33, -RZ, R32.reuse.H0_H0 ;  /* 0x20000020ff217230 */ /* 0x100fe40000004100 */
[C---:B------:R-:W-:Y:S01]  /*118b0*/  FMUL.FTZ R64, R29.reuse, R46 ;  /* 0x0000002e1d407220 */ /* 0x040fe20000410000 */
[----:B------:R-:W-:Y:S02]  /*118c0*/  HADD2.F32 R27, -RZ, R32.H1_H1 ;  /* 0x30000020ff1b7230 */ /* 0x000fe40000004100 */
[----:B------:R-:W-:Y:S01]  /*118d0*/  FMUL.FTZ R32, R29, R60 ;  /* 0x0000003c1d207220 */ /* 0x000fe20000410000 */
[----:B------:R-:W-:Y:S01]  /*118e0*/  FMUL.FTZ R66, R43, R62 ;  /* 0x0000003e2b427220 */ /* 0x000fe20000410000 */
[----:B------:R-:W-:Y:S02]  /*118f0*/  HADD2.F32 R44, -RZ, R34.H0_H0 ;  /* 0x20000022ff2c7230 */ /* 0x000fe40000004100 */
[----:B------:R-:W-:Y:S01]  /*11900*/  FFMA.FTZ R29, R39, R46, -R32 ;  /* 0x0000002e271d7223 */ /* 0x000fe20000010820 */
[----:B------:R-:W-:-:S02]  /*11910*/  HADD2.F32 R46, -RZ, R47.H0_H0 ;  /* 0x2000002fff2e7230 */ /* 0x000fc40000004100 */
[----:B------:R-:W-:Y:S01]  /*11920*/  FFMA.FTZ R32, R39, R60, R64 ;  /* 0x0000003c27207223 */ /* 0x000fe20000010040 */
[----:B------:R-:W-:Y:S01]  /*11930*/  FMUL.FTZ R47, R33, R84 ;  /* 0x00000054212f7220 */ /* 0x000fe20000410000 */
[----:B------:R-:W-:Y:S02]  /*11940*/  HADD2.F32 R39, -RZ, R83.H0_H0 ;  /* 0x20000053ff277230 */ /* 0x000fe40000004100 */
[----:B------:R-:W-:Y:S01]  /*11950*/  FMUL.FTZ R60, R43, R46 ;  /* 0x0000002e2b3c7220 */ /* 0x000fe20000410000 */
[----:B------:R-:W-:Y:S01]  /*11960*/  FMUL.FTZ R43, R33, R82 ;  /* 0x00000052212b7220 */ /* 0x000fe20000410000 */
[----:B------:R-:W-:Y:S01]  /*11970*/  FFMA.FTZ R66, R41, R46, -R66 ;  /* 0x0000002e29427223 */ /* 0x000fe20000010842 */
[----:B------:R-:W-:Y:S02]  /*11980*/  HADD2.F32 R33, -RZ, R85.H0_H0 ;  /* 0x20000055ff217230 */ /* 0x000fe40000004100 */
[----:B------:R-:W-:Y:S01]  /*11990*/  FFMA.FTZ R47, R38, R82, R47 ;  /* 0x00000052262f7223 */ /* 0x000fe2000001002f */
[----:B------:R-:W-:-:S02]  /*119a0*/  HADD2.F32 R45, -RZ, R35.H0_H0 ;  /* 0x20000023ff2d7230 */ /* 0x000fc40000004100 */
[----:B------:R-:W-:Y:S01]  /*119b0*/  FFMA.FTZ R43, R38, R84, -R43 ;  /* 0x00000054262b7223 */ /* 0x000fe2000001082b */
[----:B------:R-:W-:Y:S02]  /*119c0*/  HADD2.F32 R46, -RZ, R83.H1_H1 ;  /* 0x30000053ff2e7230 */ /* 0x000fe40000004100 */
[----:B------:R-:W-:Y:S01]  /*119d0*/  FFMA.FTZ R41, R41, R62, R60 ;  /* 0x0000003e29297223 */ /* 0x000fe2000001003c */
[----:B------:R-:W-:Y:S02]  /*119e0*/  HADD2.F32 R37, -RZ, R31.H0_H0 ;  /* 0x2000001fff257230 */ /* 0x000fe40000004100 */
[C---:B------:R-:W-:Y:S01]  /*119f0*/  FMUL.FTZ R61, R44.reuse, R39 ;  /* 0x000000272c3d7220 */ /* 0x040fe20000410000 */
[----:B------:R-:W-:Y:S02]  /*11a00*/  HADD2.F32 R38, -RZ, R85.H1_H1 ;  /* 0x30000055ff267230 */ /* 0x000fe40000004100 */
[----:B------:R-:W-:Y:S01]  /*11a10*/  FMUL.FTZ R63, R44, R33 ;  /* 0x000000212c3f7220 */ /* 0x000fe20000410000 */
[----:B------:R-:W-:-:S02]  /*11a20*/  HADD2.F32 R35, -RZ, R35.H1_H1 ;  /* 0x30000023ff237230 */ /* 0x000fc40000004100 */
[C---:B------:R-:W-:Y:S01]  /*11a30*/  FMUL.FTZ R60, R45.reuse, R46 ;  /* 0x0000002e2d3c7220 */ /* 0x040fe20000410000 */
[----:B------:R-:W-:Y:S02]  /*11a40*/  HADD2.F32 R44, -RZ, R65.H0_H0 ;  /* 0x20000041ff2c7230 */ /* 0x000fe40000004100 */
[C---:B------:R-:W-:Y:S01]  /*11a50*/  FFMA.FTZ R61, R42.reuse, R33, -R61 ;  /* 0x000000212a3d7223 */ /* 0x040fe2000001083d */
[----:B------:R-:W-:Y:S02]  /*11a60*/  HADD2.F32 R31, -RZ, R31.H1_H1 ;  /* 0x3000001fff1f7230 */ /* 0x000fe40000004100 */
[-C--:B------:R-:W-:Y:S01]  /*11a70*/  FMUL.FTZ R45, R45, R38.reuse ;  /* 0x000000262d2d7220 */ /* 0x080fe20000410000 */
[----:B------:R-:W-:Y:S01]  /*11a80*/  FFMA.FTZ R63, R42, R39, R63 ;  /* 0x000000272a3f7223 */ /* 0x000fe2000001003f */
[----:B------:R-:W-:Y:S01]  /*11a90*/  FFMA.FTZ R60, R37, R38, -R60 ;  /* 0x00000026253c7223 */ /* 0x000fe2000001083c */
[----:B------:R-:W-:Y:S02]  /*11aa0*/  HADD2.F32 R34, -RZ, R34.H1_H1 ;  /* 0x30000022ff227230 */ /* 0x000fe40000004100 */
[C---:B------:R-:W-:Y:S01]  /*11ab0*/  FMUL.FTZ R42, R35.reuse, R44 ;  /* 0x0000002c232a7220 */ /* 0x040fe20000410000 */
[----:B------:R-:W-:Y:S01]  /*11ac0*/  FMUL.FTZ R38, R35, R40 ;  /* 0x0000002823267220 */ /* 0x000fe20000410000 */
[----:B------:R-:W-:-:S02]  /*11ad0*/  HADD2.F32 R33, -RZ, R26.H0_H0 ;  /* 0x2000001aff217230 */ /* 0x000fc40000004100 */
[----:B------:R-:W-:Y:S01]  /*11ae0*/  FFMA.FTZ R45, R37, R46, R45 ;  /* 0x0000002e252d7223 */ /* 0x000fe2000001002d */
[----:B------:R-:W-:Y:S02]  /*11af0*/  HADD2.F32 R28, -RZ, R28.H1_H1 ;  /* 0x3000001cff1c7230 */ /* 0x000fe40000004100 */
[C---:B------:R-:W-:Y:S01]  /*11b00*/  FFMA.FTZ R37, R31.reuse, R40, -R42 ;  /* 0x000000281f257223 */ /* 0x040fe2000001082a */
[----:B------:R-:W-:Y:S02]  /*11b10*/  HADD2.F32 R30, -RZ, R30.H1_H1 ;  /* 0x3000001eff1e7230 */ /* 0x000fe40000004100 */
[----:B------:R-:W-:Y:S01]  /*11b20*/  FFMA.FTZ R38, R31, R44, R38 ;  /* 0x0000002c1f267223 */ /* 0x000fe20000010026 */
[C---:B------:R-:W-:Y:S01]  /*11b30*/  FMUL.FTZ R31, R27.reuse, R36 ;  /* 0x000000241b1f7220 */ /* 0x040fe20000410000 */
[C---:B------:R-:W-:Y:S01]  /*11b40*/  FMUL.FTZ R35, R34.reuse, R33 ;  /* 0x0000002122237220 */ /* 0x040fe20000410000 */
[-C--:B------:R-:W-:Y:S01]  /*11b50*/  FMUL.FTZ R27, R27, R24.reuse ;  /* 0x000000181b1b7220 */ /* 0x080fe20000410000 */
[-C--:B------:R-:W-:Y:S01]  /*11b60*/  FMUL.FTZ R34, R34, R25.reuse ;  /* 0x0000001922227220 */ /* 0x080fe20000410000 */
        /* <DEDUP_REMOVED lines=14> */
.L_x_5006:
[----:B------:R-:W-:Y:S05]  /*11c50*/  BSYNC B1 ;  /* 0x0000000000017941 */ /* 0x000fea0003800000 */
.L_x_5005:
[----:B0-2---:R-:W-:-:S05]  /*11c60*/  VIADD R3, R219, 0x40 ;  /* 0x00000040db037836 */ /* 0x005fca0000000000 */
[----:B------:R-:W-:-:S13]  /*11c70*/  ISETP.GE.AND P0, PT, R3, R20, PT ;  /* 0x000000140300720c */ /* 0x000fda0003f06270 */
[----:B------:R-:W-:Y:S05]  /*11c80*/  @P0 BRA `(.L_x_4986) ;  /* 0x0000001400000947 */ /* 0x000fea0003800000 */
[----:B------:R0:W5:Y:S01]  /*11c90*/  LDL R61, [R1+0x58] ;  /* 0x00005800013d7983 */ /* 0x0001620000100800 */
[----:B------:R-:W2:Y:S03]  /*11ca0*/  LDC R3, c[0x0][0x3f4] ;  /* 0x0000fd00ff037b82 */ /* 0x000ea60000000800 */
[----:B------:R0:W5:Y:S01]  /*11cb0*/  LDL R47, [R1+0x34] ;  /* 0x00003400012f7983 */ /* 0x0001620000100800 */
[----:B------:R-:W-:Y:S01]  /*11cc0*/  BSSY B1, `(.L_x_5011) ;  /* 0x0000068000017945 */ /* 0x000fe20003800000 */
[----:B-1----:R-:W-:Y:S02]  /*11cd0*/  SHF.R.U32.HI R60, RZ, 0x3, R226 ;  /* 0x00000003ff3c7819 */ /* 0x002fe400000116e2 */
[-C--:B--2---:R-:W-:Y:S02]  /*11ce0*/  ISETP.GE.AND P0, PT, R18, R3.reuse, PT ;  /* 0x000000031200720c */ /* 0x084fe40003f06270 */
[----:B------:R-:W-:-:S02]  /*11cf0*/  ISETP.GE.AND P1, PT, R195, R3, PT ;  /* 0x00000003c300720c */ /* 0x000fc40003f26270 */
[----:B------:R-:W-:-:S09]  /*11d00*/  ISETP.GE.AND P2, PT, R194, R3, PT ;  /* 0x00000003c200720c */ /* 0x000fd20003f46270 */
[----:B0-----:R-:W-:Y:S05]  /*11d10*/  @P0 BRA `(.L_x_5012) ;  /* 0x0000000400880947 */ /* 0x001fea0003800000 */
[----:B------:R-:W-:Y:S01]  /*11d20*/  LEA.HI R0, R3, R0, RZ, 0x1d ;  /* 0x0000000003007211 */ /* 0x000fe200078fe8ff */
[----:B------:R-:W-:Y:S01]  /*11d30*/  HADD2.F32 R35, -RZ, R93.H1_H1 ;  /* 0x3000005dff237230 */ /* 0x000fe20000004100 */
[----:B------:R-:W-:Y:S01]  /*11d40*/  LOP3.LUT R20, R226, 0x38, R18, 0xf8, !PT ;  /* 0x00000038e2147812 */ /* 0x000fe200078ef812 */
[--C-:B------:R-:W-:Y:S01]  /*11d50*/  HADD2.F32 R36, -RZ, R91.reuse.H1_H1 ;  /* 0x3000005bff247230 */ /* 0x100fe20000004100 */
[----:B------:R-:W-:Y:S01]  /*11d60*/  SHF.R.S32.HI R25, RZ, 0x1f, R0 ;  /* 0x0000001fff197819 */ /* 0x000fe20000011400 */
[----:B------:R-:W-:Y:S01]  /*11d70*/  IMAD.SHL.U32 R21, R0, 0x8, RZ ;  /* 0x0000000800157824 */ /* 0x000fe200078e00ff */
[----:B-----5:R-:W-:Y:S01]  /*11d80*/  R2UR UR4, R61 ;  /* 0x000000003d0472ca */ /* 0x020fe200000e0000 */
[----:B------:R-:W-:Y:S01]  /*11d90*/  HADD2.F32 R91, -RZ, R91.H0_H0 ;  /* 0x2000005bff5b7230 */ /* 0x000fe20000004100 */
[----:B------:R-:W-:Y:S01]  /*11da0*/  LEA.HI R25, R25, R0, RZ, 0x3 ;  /* 0x0000000019197211 */ /* 0x000fe200078f18ff */
[----:B------:R-:W-:Y:S01]  /*11db0*/  HADD2.F32 R93, -RZ, R93.H0_H0 ;  /* 0x2000005dff5d7230 */ /* 0x000fe20000004100 */
[----:B------:R-:W-:-:S02]  /*11dc0*/  LOP3.LUT R0, R47, R20, R60, 0xf6, !PT ;  /* 0x000000142f007212 */ /* 0x000fc400078ef63c */
[----:B------:R-:W-:Y:S01]  /*11dd0*/  LOP3.LUT R20, R226, 0x38, R21, 0xf8, !PT ;  /* 0x00000038e2147812 */ /* 0x000fe200078ef815 */
[----:B------:R-:W-:Y:S01]  /*11de0*/  IMAD.SHL.U32 R25, R25, 0x400, RZ ;  /* 0x0000040019197824 */ /* 0x000fe200078e00ff */
[----:B------:R-:W-:Y:S02]  /*11df0*/  SHF.R.U32.HI R38, RZ, 0x10, R5 ;  /* 0x00000010ff267819 */ /* 0x000fe40000011605 */
[----:B------:R-:W-:Y:S02]  /*11e00*/  LOP3.LUT R20, R20, R60, RZ, 0x3c, !PT ;  /* 0x0000003c14147212 */ /* 0x000fe400078e3cff */
[----:B------:R-:W-:Y:S01]  /*11e10*/  LOP3.LUT R21, R25, 0x7fffe000, RZ, 0xc0, !PT ;  /* 0x7fffe00019157812 */ /* 0x000fe200078ec0ff */
[----:B------:R-:W-:Y:S01]  /*11e20*/  HADD2.F32 R38, -RZ, R38.H0_H0 ;  /* 0x20000026ff267230 */ /* 0x000fe20000004100 */
[----:B------:R-:W-:Y:S02]  /*11e30*/  LEA R0, R0, UR4, 0x1 ;  /* 0x0000000400007c11 */ /* 0x000fe4000f8e08ff */
[----:B------:R-:W-:-:S02]  /*11e40*/  IADD3 R21, R20, R21, R47 ;  /* 0x0000001514157210 */ /* 0x000fc40007ffe02f */
[--C-:B------:R-:W-:Y:S01]  /*11e50*/  SHF.R.U64 R46, R48, 0x10, R49.reuse ;  /* 0x00000010302e7819 */ /* 0x100fe20000001231 */
[----:B------:R-:W0:Y:S01]  /*11e60*/  LDS.128 R24, [R0] ;  /* 0x0000000000187984 */ /* 0x000e220000000c00 */
[----:B------:R-:W-:Y:S01]  /*11e70*/  SHF.R.U32.HI R48, RZ, 0x10, R49 ;  /* 0x00000010ff307819 */ /* 0x000fe20000011631 */
[----:B------:R-:W-:Y:S01]  /*11e80*/  IMAD R20, R21, 0x2, R2 ;  /* 0x0000000215147824 */ /* 0x000fe200078e0202 */
[----:B------:R-:W-:Y:S02]  /*11e90*/  SHF.R.U64 R43, R4, 0x10, R5 ;  /* 0x00000010042b7819 */ /* 0x000fe40000001205 */
[----:B------:R-:W-:Y:S02]  /*11ea0*/  SHF.R.U64 R45, R50, 0x10, R51 ;  /* 0x00000010322d7819 */ /* 0x000fe40000001233 */
[----:B------:R-:W1:Y:S01]  /*11eb0*/  LDS.128 R28, [R20+0x12400] ;  /* 0x01240000141c7984 */ /* 0x000e620000000c00 */
[----:B------:R-:W-:Y:S02]  /*11ec0*/  SHF.R.U64 R41, R6, 0x10, R7 ;  /* 0x0000001006297819 */ /* 0x000fe40000001207 */
[----:B------:R-:W-:-:S02]  /*11ed0*/  SHF.R.U32.HI R50, RZ, 0x10, R51 ;  /* 0x00000010ff327819 */ /* 0x000fc40000011633 */
[----:B------:R-:W-:Y:S01]  /*11ee0*/  SHF.R.U32.HI R39, RZ, 0x10, R7 ;  /* 0x00000010ff277819 */ /* 0x000fe20000011607 */
[--C-:B0-----:R-:W-:Y:S02]  /*11ef0*/  HADD2.F32 R5, -RZ, R25.reuse.H0_H0 ;  /* 0x20000019ff057230 */ /* 0x101fe40000004100 */
[----:B------:R-:W-:Y:S02]  /*11f00*/  HADD2.F32 R25, -RZ, R25.H1_H1 ;  /* 0x30000019ff197230 */ /* 0x000fe40000004100 */
        /* <DEDUP_REMOVED lines=8> */
[----:B------:R-:W-:Y:S01]  /*11f90*/  FMUL.FTZ R44, R29, R38 ;  /* 0x000000261d2c7220 */ /* 0x000fe20000410000 */
[C---:B------:R-:W-:Y:S01]  /*11fa0*/  FFMA.FTZ R40, R5.reuse, R35, -R40 ;  /* 0x0000002305287223 */ /* 0x040fe20000010828 */
[----:B------:R-:W-:Y:S01]  /*11fb0*/  FFMA.FTZ R42, R5, R36, R42 ;  /* 0x00000024052a7223 */ /* 0x000fe2000001002a */
[----:B------:R-:W-:Y:S01]  /*11fc0*/  FMUL.FTZ R5, R21, R91 ;  /* 0x0000005b15057220 */ /* 0x000fe20000410000 */
[----:B------:R-:W-:Y:S01]  /*11fd0*/  FMUL.FTZ R36, R29, R32 ;  /* 0x000000201d247220 */ /* 0x000fe20000410000 */
[----:B------:R-:W-:-:S02]  /*11fe0*/  HADD2.F32 R33, -RZ, R30.H0_H0 ;  /* 0x2000001eff217230 */ /* 0x000fc40000004100 */
[----:B------:R-:W-:Y:S01]  /*11ff0*/  FFMA.FTZ R35, R25, R32, -R44 ;  /* 0x0000002019237223 */ /* 0x000fe2000001082c */
[----:B------:R-:W-:Y:S02]  /*12000*/  HADD2.F32 R29, -RZ, R92.H0_H0 ;  /* 0x2000005cff1d7230 */ /* 0x000fe40000004100 */
[-C--:B------:R-:W-:Y:S01]  /*12010*/  FMUL.FTZ R32, R21, R93.reuse ;  /* 0x0000005d15207220 */ /* 0x080fe20000410000 */
[----:B------:R-:W-:Y:S01]  /*12020*/  FFMA.FTZ R93, R4, R93, -R5 ;  /* 0x0000005d045d7223 */ /* 0x000fe20000010805 */
[--C-:B------:R-:W-:Y:S02]  /*12030*/  HADD2.F32 R5, -RZ, R94.reuse.H0_H0 ;  /* 0x2000005eff057230 */ /* 0x100fe40000004100 */
[----:B------:R-:W-:Y:S01]  /*12040*/  FFMA.FTZ R37, R25, R38, R36 ;  /* 0x0000002619257223 */ /* 0x000fe20000010024 */
[----:B------:R-:W-:Y:S02]  /*12050*/  HADD2.F32 R34, -RZ, R31.H0_H0 ;  /* 0x2000001fff227230 */ /* 0x000fe40000004100 */
[----:B------:R-:W-:Y:S01]  /*12060*/  FMUL.FTZ R21, R33, R29 ;  /* 0x0000001d21157220 */ /* 0x000fe20000410000 */
[----:B------:R-:W-:-:S02]  /*12070*/  HADD2.F32 R94, -RZ, R94.H1_H1 ;  /* 0x3000005eff5e7230 */ /* 0x000fc40000004100 */
[----:B------:R-:W-:Y:S01]  /*12080*/  FFMA.FTZ R91, R4, R91, R32 ;  /* 0x0000005b045b7223 */ /* 0x000fe20000010020 */
[----:B------:R-:W-:Y:S02]  /*12090*/  HADD2.F32 R92, -RZ, R92.H1_H1 ;  /* 0x3000005cff5c7230 */ /* 0x000fe40000004100 */
[-C--:B------:R-:W-:Y:S01]  /*120a0*/  FMUL.FTZ R25, R33, R5.reuse ;  /* 0x0000000521197220 */ /* 0x080fe20000410000 */
[----:B------:R-:W-:Y:S02]  /*120b0*/  HADD2.F32 R7, -RZ, R27.H0_H0 ;  /* 0x2000001bff077230 */ /* 0x000fe40000004100 */
[----:B------:R-:W-:Y:S01]  /*120c0*/  FFMA.FTZ R33, R6, R5, -R21 ;  /* 0x0000000506217223 */ /* 0x000fe20000010815 */
[----:B------:R-:W-:Y:S02]  /*120d0*/  HADD2.F32 R31, -RZ, R31.H1_H1 ;  /* 0x3000001fff1f7230 */ /* 0x000fe40000004100 */
[----:B------:R-:W-:Y:S01]  /*120e0*/  FMUL.FTZ R36, R34, R92 ;  /* 0x0000005c22247220 */ /* 0x000fe20000410000 */
[----:B------:R-:W-:-:S02]  /*120f0*/  HADD2.F32 R32, -RZ, R39.H0_H0 ;  /* 0x20000027ff207230 */ /* 0x000fc40000004100 */
[----:B------:R-:W-:Y:S01]  /*12100*/  FMUL.FTZ R5, R34, R94 ;  /* 0x0000005e22057220 */ /* 0x000fe20000410000 */
[----:B------:R-:W-:Y:S02]  /*12110*/  HADD2.F32 R4, -RZ, R50.H0_H0 ;  /* 0x20000032ff047230 */ /* 0x000fe40000004100 */
[----:B------:R-:W-:Y:S01]  /*12120*/  FFMA.FTZ R29, R6, R29, R25 ;  /* 0x0000001d061d7223 */ /* 0x000fe20000010019 */
[----:B------:R-:W-:Y:S02]  /*12130*/  HADD2.F32 R27, -RZ, R27.H1_H1 ;  /* 0x3000001bff1b7230 */ /* 0x000fe40000004100 */
[----:B------:R-:W-:Y:S01]  /*12140*/  FMUL.FTZ R6, R31, R32 ;  /* 0x000000201f067220 */ /* 0x000fe20000410000 */
[----:B------:R-:W-:Y:S02]  /*12150*/  HADD2.F32 R28, -RZ, R28.H1_H1 ;  /* 0x3000001cff1c7230 */ /* 0x000fe40000004100 */
[----:B------:R-:W-:Y:S01]  /*12160*/  FFMA.FTZ R36, R7, R94, -R36 ;  /* 0x0000005e07247223 */ /* 0x000fe20000010824 */
[----:B------:R-:W-:-:S02]  /*12170*/  HADD2.F32 R30, -RZ, R30.H1_H1 ;  /* 0x3000001eff1e7230 */ /* 0x000fc40000004100 */
[----:B------:R-:W-:Y:S01]  /*12180*/  FFMA.FTZ R92, R7, R92, R5 ;  /* 0x0000005c075c7223 */ /* 0x000fe20000010005 */
        /* <DEDUP_REMOVED lines=27> */
.L_x_5012:
[----:B------:R-:W-:Y:S05]  /*12340*/  BSYNC B1 ;  /* 0x0000000000017941 */ /* 0x000fea0003800000 */
.L_x_5011:
[----:B------:R-:W-:Y:S04]  /*12350*/  BSSY B1, `(.L_x_5013) ;  /* 0x000006a000017945 */ /* 0x000fe80003800000 */
[----:B------:R-:W-:Y:S05]  /*12360*/  @P1 BRA `(.L_x_5014) ;  /* 0x0000000400a01947 */ /* 0x000fea0003800000 */
[----:B0-----:R-:W-:Y:S01]  /*12370*/  SHF.R.S32.HI R0, RZ, 0x1f, R195 ;  /* 0x0000001fff007819 */ /* 0x001fe200000114c3 */
[----:B------:R-:W-:Y:S01]  /*12380*/  HADD2.F32 R31, -RZ, R79.H1_H1 ;  /* 0x3000004fff1f7230 */ /* 0x000fe20000004100 */
[----:B-----5:R-:W-:Y:S01]  /*12390*/  R2UR UR4, R61 ;  /* 0x000000003d0472ca */ /* 0x020fe200000e0000 */
[--C-:B------:R-:W-:Y:S01]  /*123a0*/  HADD2.F32 R33, -RZ, R76.reuse.H1_H1 ;  /* 0x3000004cff217230 */ /* 0x100fe20000004100 */
[CC--:B------:R-:W-:Y:S01]  /*123b0*/  LEA.HI R4, R0.reuse, R195.reuse, RZ, 0x6 ;  /* 0x000000c300047211 */ /* 0x0c0fe200078f30ff */
[----:B------:R-:W-:Y:S01]  /*123c0*/  HADD2.F32 R76, -RZ, R76.H0_H0 ;  /* 0x2000004cff4c7230 */ /* 0x000fe20000004100 */
[----:B------:R-:W-:Y:S02]  /*123d0*/  LEA.HI R5, R0, R195, RZ, 0x3 ;  /* 0x000000c300057211 */ /* 0x000fe400078f18ff */
[----:B------:R-:W-:Y:S02]  /*123e0*/  LEA.HI R0, R3, R202, RZ, 0x1d ;  /* 0x000000ca03007211 */ /* 0x000fe400078fe8ff */
[----:B------:R-:W-:-:S02]  /*123f0*/  LOP3.LUT R5, R226, 0x38, R5, 0xf8, !PT ;  /* 0x00000038e2057812 */ /* 0x000fc400078ef805 */
[----:B------:R-:W-:Y:S02]  /*12400*/  SHF.R.S32.HI R7, RZ, 0x1f, R0 ;  /* 0x0000001fff077819 */ /* 0x000fe40000011400 */
[----:B------:R-:W-:Y:S02]  /*12410*/  SHF.L.U32 R4, R4, 0x7, RZ ;  /* 0x0000000704047819 */ /* 0x000fe400000006ff */
[----:B------:R-:W-:Y:S01]  /*12420*/  LOP3.LUT R21, R5, R60, RZ, 0x3c, !PT ;  /* 0x0000003c05157212 */ /* 0x000fe200078e3cff */
[----:B------:R-:W-:Y:S01]  /*12430*/  IMAD.SHL.U32 R5, R0, 0x8, RZ ;  /* 0x0000000800057824 */ /* 0x000fe200078e00ff */
[----:B------:R-:W-:Y:S02]  /*12440*/  LEA.HI R7, R7, R0, RZ, 0x3 ;  /* 0x0000000007077211 */ /* 0x000fe400078f18ff */
[----:B------:R-:W-:Y:S02]  /*12450*/  LOP3.LUT R4, R4, 0xffffe000, RZ, 0xc0, !PT ;  /* 0xffffe00004047812 */ /* 0x000fe400078ec0ff */
[----:B------:R-:W-:Y:S01]  /*12460*/  SHF.R.U32.HI R32, RZ, 0x10, R9 ;  /* 0x00000010ff207819 */ /* 0x000fe20000011609 */
[----:B------:R-:W-:Y:S01]  /*12470*/  IMAD.SHL.U32 R7, R7, 0x400, RZ ;  /* 0x0000040007077824 */ /* 0x000fe200078e00ff */
[----:B------:R-:W-:-:S02]  /*12480*/  IADD3 R0, R21, R4, R47 ;  /* 0x0000000415007210 */ /* 0x000fc40007ffe02f */
[----:B------:R-:W-:Y:S01]  /*12490*/  LOP3.LUT R4, R226, 0x38, R5, 0xf8, !PT ;  /* 0x00000038e2047812 */ /* 0x000fe200078ef805 */
[----:B------:R-:W-:Y:S01]  /*124a0*/  HADD2.F32 R32, -RZ, R32.H0_H0 ;  /* 0x20000020ff207230 */ /* 0x000fe20000004100 */
[----:B------:R-:W-:Y:S02]  /*124b0*/  LOP3.LUT R21, R7, 0x7fffe000, RZ, 0xc0, !PT ;  /* 0x7fffe00007157812 */ /* 0x000fe400078ec0ff */
[----:B------:R-:W-:Y:S02]  /*124c0*/  LOP3.LUT R20, R4, R60, RZ, 0x3c, !PT ;  /* 0x0000003c04147212 */ /* 0x000fe400078e3cff */
[----:B------:R-:W-:Y:S02]  /*124d0*/  LEA R0, R0, UR4, 0x1 ;  /* 0x0000000400007c11 */ /* 0x000fe4000f8e08ff */
[----:B------:R-:W-:Y:S02]  /*124e0*/  IADD3 R21, R20, R21, R47 ;  /* 0x0000001514157210 */ /* 0x000fe40007ffe02f */
[--C-:B------:R-:W-:Y:S01]  /*124f0*/  SHF.R.U64 R43, R52, 0x10, R53.reuse ;  /* 0x00000010342b7819 */ /* 0x100fe20000001235 */
[----:B------:R-:W0:Y:S01]  /*12500*/  LDS.128 R4, [R0] ;  /* 0x0000000000047984 */ /* 0x000e220000000c00 */
[----:B------:R-:W-:Y:S01]  /*12510*/  SHF.R.U32.HI R52, RZ, 0x10, R53 ;  /* 0x00000010ff347819 */ /* 0x000fe20000011635 */
[----:B------:R-:W-:Y:S01]  /*12520*/  IMAD R20, R21, 0x2, R2 ;  /* 0x0000000215147824 */ /* 0x000fe200078e0202 */
[----:B------:R-:W-:-:S02]  /*12530*/  SHF.R.U64 R41, R8, 0x10, R9 ;  /* 0x0000001008297819 */ /* 0x000fc40000001209 */
[----:B------:R-:W-:Y:S02]  /*12540*/  SHF.R.U64 R39, R10, 0x10, R11 ;  /* 0x000000100a277819 */ /* 0x000fe4000000120b */
[----:B------:R-:W1:Y:S01]  /*12550*/  LDS.128 R24, [R20+0x12400] ;  /* 0x0124000014187984 */ /* 0x000e620000000c00 */
[--C-:B------:R-:W-:Y:S02]  /*12560*/  SHF.R.U64 R42, R54, 0x10, R55.reuse ;  /* 0x00000010362a7819 */ /* 0x100fe40000001237 */
[----:B------:R-:W-:Y:S02]  /*12570*/  SHF.R.U32.HI R54, RZ, 0x10, R55 ;  /* 0x00000010ff367819 */ /* 0x000fe40000011637 */
[----:B------:R-:W-:Y:S01]  /*12580*/  SHF.R.U32.HI R38, RZ, 0x10, R11 ;  /* 0x00000010ff267819 */ /* 0x000fe2000001160b */
[--C-:B0-----:R-:W-:Y:S02]  /*12590*/  HADD2.F32 R8, -RZ, R5.reuse.H0_H0 ;  /* 0x20000005ff087230 */ /* 0x101fe40000004100 */
[----:B------:R-:W-:-:S02]  /*125a0*/  HADD2.F32 R9, -RZ, R5.H1_H1 ;  /* 0x30000005ff097230 */ /* 0x000fc40000004100 */
[----:B------:R-:W-:Y:S02]  /*125b0*/  HADD2.F32 R5, -RZ, R4.H0_H0 ;  /* 0x20000004ff057230 */ /* 0x000fe40000004100 */
[----:B------:R-:W-:Y:S02]  /*125c0*/  HADD2.F32 R10, -RZ, R6.H0_H0 ;  /* 0x20000006ff0a7230 */ /* 0x000fe40000004100 */
[--C-:B-1----:R-:W-:Y:S02]  /*125d0*/  HADD2.F32 R28, -RZ, R25.reuse.H0_H0 ;  /* 0x20000019ff1c7230 */ /* 0x102fe40000004100 */
[----:B------:R-:W-:Y:S02]  /*125e0*/  HADD2.F32 R25, -RZ, R25.H1_H1 ;  /* 0x30000019ff197230 */ /* 0x000fe40000004100 */
[----:B------:R-:W-:Y:S02]  /*125f0*/  HADD2.F32 R21, -RZ, R24.H0_H0 ;  /* 0x20000018ff157230 */ /* 0x000fe40000004100 */
[C---:B------:R-:W-:Y:S01]  /*12600*/  FMUL.FTZ R35, R28.reuse, R33 ;  /* 0x000000211c237220 */ /* 0x040fe20000410000 */
[----:B------:R-:W-:Y:S01]  /*12610*/  FMUL.FTZ R37, R28, R31 ;  /* 0x0000001f1c257220 */ /* 0x000fe20000410000 */
[----:B------:R-:W-:-:S02]  /*12620*/  HADD2.F32 R28, -RZ, R52.H0_H0 ;  /* 0x20000034ff1c7230 */ /* 0x000fc40000004100 */
[C---:B------:R-:W-:Y:S01]  /*12630*/  FMUL.FTZ R34, R25.reuse, R32 ;  /* 0x0000002019227220 */ /* 0x040fe20000410000 */
[C---:B------:R-:W-:Y:S01]  /*12640*/  FFMA.FTZ R35, R8.reuse, R31, -R35 ;  /* 0x0000001f08237223 */ /* 0x040fe20000010823 */
[----:B------:R-:W-:Y:S01]  /*12650*/  FFMA.FTZ R37, R8, R33, R37 ;  /* 0x0000002108257223 */ /* 0x000fe20000010025 */
[----:B------:R-:W-:Y:S02]  /*12660*/  HADD2.F32 R8, -RZ, R79.H0_H0 ;  /* 0x2000004fff087230 */ /* 0x000fe40000004100 */
[-C--:B------:R-:W-:Y:S01]  /*12670*/  FMUL.FTZ R36, R25, R28.reuse ;  /* 0x0000001c19247220 */ /* 0x080fe20000410000 */
[----:B------:R-:W-:Y:S01]  /*12680*/  FFMA.FTZ R34, R9, R28, -R34 ;  /* 0x0000001c09227223 */ /* 0x000fe20000010822 */
[C---:B------:R-:W-:Y:S01]  /*12690*/  FMUL.FTZ R28, R21.reuse, R76 ;  /* 0x0000004c151c7220 */ /* 0x040fe20000410000 */
[----:B------:R-:W-:Y:S02]  /*126a0*/  HADD2.F32 R29, -RZ, R26.H0_H0 ;  /* 0x2000001aff1d7230 */ /* 0x000fe40000004100 */
[----:B------:R-:W-:Y:S01]  /*126b0*/  FMUL.FTZ R21, R21, R8 ;  /* 0x0000000815157220 */ /* 0x000fe20000410000 */
[----:B------:R-:W-:-:S02]  /*126c0*/  HADD2.F32 R25, -RZ, R77.H0_H0 ;  /* 0x2000004dff197230 */ /* 0x000fc40000004100 */
[C---:B------:R-:W-:Y:S01]  /*126d0*/  FFMA.FTZ R31, R5.reuse, R8, -R28 ;  /* 0x00000008051f7223 */ /* 0x040fe2000001081c */
[--C-:B------:R-:W-:Y:S02]  /*126e0*/  HADD2.F32 R8, -RZ, R80.reuse.H0_H0 ;  /* 0x20000050ff087230 */ /* 0x100fe40000004100 */
[----:B------:R-:W-:Y:S01]  /*126f0*/  FFMA.FTZ R76, R5, R76, R21 ;  /* 0x0000004c054c7223 */ /* 0x000fe20000010015 */
[----:B------:R-:W-:Y:S02]  /*12700*/  HADD2.F32 R30, -RZ, R27.H0_H0 ;  /* 0x2000001bff1e7230 */ /* 0x000fe40000004100 */
[----:B------:R-:W-:Y:S01]  /*12710*/  FMUL.FTZ R5, R29, R25 ;  /* 0x000000191d057220 */ /* 0x000fe20000410000 */
[----:B------:R-:W-:Y:S02]  /*12720*/  HADD2.F32 R77, -RZ, R77.H1_H1 ;  /* 0x3000004dff4d7230 */ /* 0x000fe40000004100 */
[----:B------:R-:W-:Y:S01]  /*12730*/  FFMA.FTZ R36, R9, R32, R36 ;  /* 0x0000002009247223 */ /* 0x000fe20000010024 */
[----:B------:R-:W-:-:S02]  /*12740*/  HADD2.F32 R80, -RZ, R80.H1_H1 ;  /* 0x30000050ff507230 */ /* 0x000fc40000004100 */
[-C--:B------:R-:W-:Y:S01]  /*12750*/  FMUL.FTZ R9, R29, R8.reuse ;  /* 0x000000081d097220 */ /* 0x080fe20000410000 */
[----:B------:R-:W-:Y:S02]  /*12760*/  HADD2.F32 R11, -RZ, R7.H0_H0 ;  /* 0x20000007ff0b7230 */ /* 0x000fe40000004100 */
[----:B------:R-:W-:Y:S01]  /*12770*/  FFMA.FTZ R29, R10, R8, -R5 ;  /* 0x000000080a1d7223 */ /* 0x000fe20000010805 */
[C---:B------:R-:W-:Y:S01]  /*12780*/  FMUL.FTZ R32, R30.reuse, R77 ;  /* 0x0000004d1e207220 */ /* 0x040fe20000410000 */
[----:B------:R-:W-:Y:S02]  /*12790*/  HADD2.F32 R27, -RZ, R27.H1_H1 ;  /* 0x3000001bff1b7230 */ /* 0x000fe40000004100 */
[-C--:B------:R-:W-:Y:S01]  /*127a0*/  FMUL.FTZ R30, R30, R80.reuse ;  /* 0x000000501e1e7220 */ /* 0x080fe20000410000 */
[----:B------:R-:W-:Y:S02]  /*127b0*/  HADD2.F32 R28, -RZ, R38.H0_H0 ;  /* 0x20000026ff1c7230 */ /* 0x000fe40000004100 */
[----:B------:R-:W-:Y:S01]  /*127c0*/  FFMA.FTZ R32, R11, R80, -R32 ;  /* 0x000000500b207223 */ /* 0x000fe20000010820 */
[----:B------:R-:W-:-:S02]  /*127d0*/  HADD2.F32 R8, -RZ, R54.H0_H0 ;  /* 0x20000036ff087230 */ /* 0x000fc40000004100 */
[----:B------:R-:W-:Y:S01]  /*127e0*/  FFMA.FTZ R30, R11, R77, R30 ;  /* 0x0000004d0b1e7223 */ /* 0x000fe2000001001e */
[----:B------:R-:W-:Y:S02]  /*127f0*/  HADD2.F32 R7, -RZ, R7.H1_H1 ;  /* 0x30000007ff077230 */ /* 0x000fe40000004100 */
[C---:B------:R-:W-:Y:S01]  /*12800*/  FMUL.FTZ R38, R27.reuse, R28 ;  /* 0x0000001c1b267220 */ /* 0x040fe20000410000 */
[----:B------:R-:W-:Y:S02]  /*12810*/  HADD2.F32 R24, -RZ, R24.H1_H1 ;  /* 0x30000018ff187230 */ /* 0x000fe40000004100 */
[----:B------:R-:W-:Y:S01]  /*12820*/  FMUL.FTZ R40, R27, R8 ;  /* 0x000000081b287220 */ /* 0x000fe20000410000 */
[----:B------:R-:W-:Y:S02]  /*12830*/  HADD2.F32 R11, -RZ, R41.H0_H0 ;  /* 0x20000029ff0b7230 */ /* 0x000fe40000004100 */
[----:B------:R-:W-:Y:S01]  /*12840*/  FFMA.FTZ R10, R10, R25, R9 ;  /* 0x000000190a0a7223 */ /* 0x000fe20000010009 */
[----:B------:R-:W-:-:S02]  /*12850*/  HADD2.F32 R5, -RZ, R43.H0_H0 ;  /* 0x2000002bff057230 */ /* 0x000fc40000004100 */
[C---:B------:R-:W-:Y:S01]  /*12860*/  FFMA.FTZ R33, R7.reuse, R8, -R38 ;  /* 0x0000000807217223 */ /* 0x040fe20000010826 */
[----:B------:R-:W-:Y:S02]  /*12870*/  HADD2.F32 R26, -RZ, R26.H1_H1 ;  /* 0x3000001aff1a7230 */ /* 0x000fe40000004100 */
[----:B------:R-:W-:Y:S02]  /*12880*/  HADD2.F32 R21, -RZ, R39.H0_H0 ;  /* 0x20000027ff157230 */ /* 0x000fe40000004100 */
[----:B------:R-:W-:Y:S01]  /*12890*/  FFMA.FTZ R39, R7, R28, R40 ;  /* 0x0000001c07277223 */ /* 0x000fe20000010028 */
[----:B------:R-:W-:Y:S02]  /*128a0*/  HADD2.F32 R9, -RZ, R42.H0_H0 ;  /* 0x2000002aff097230 */ /* 0x000fe40000004100 */
[C---:B------:R-:W-:Y:S01]  /*128b0*/  FMUL.FTZ R7, R24.reuse, R11 ;  /* 0x0000000b18077220 */ /* 0x040fe20000410000 */
[----:B------:R-:W-:Y:S02]  /*128c0*/  HADD2.F32 R4, -RZ, R4.H1_H1 ;  /* 0x30000004ff047230 */ /* 0x000fe40000004100 */
[----:B------:R-:W-:Y:S01]  /*128d0*/  FMUL.FTZ R24, R24, R5 ;  /* 0x0000000518187220 */ /* 0x000fe20000410000 */
[----:B------:R-:W-:-:S02]  /*128e0*/  HADD2.F32 R6, -RZ, R6.H1_H1 ;  /* 0x30000006ff067230 */ /* 0x000fc40000004100 */
[C---:B------:R-:W-:Y:S01]  /*128f0*/  FMUL.FTZ R27, R26.reuse, R21 ;  /* 0x000000151a1b7220 */ /* 0x040fe20000410000 */
[----:B------:R-:W-:Y:S01]  /*12900*/  FMUL.FTZ R26, R26, R9 ;  /* 0x000000091a1a7220 */ /* 0x000fe20000410000 */
[C---:B------:R-:W-:Y:S01]  /*12910*/  FFMA.FTZ R25, R4.reuse, R11, R24 ;  /* 0x0000000b04197223 */ /* 0x040fe20000010018 */
[----:B------:R-:W-:Y:S01]  /*12920*/  FFMA.FTZ R8, R4, R5, -R7 ;  /* 0x0000000504087223 */ /* 0x000fe20000010807 */
[C---:B------:R-:W-:Y:S01]  /*12930*/  FFMA.FTZ R24, R6.reuse, R9, -R27 ;  /* 0x0000000906187223 */ /* 0x040fe2000001081b */
        /* <DEDUP_REMOVED lines=11> */
.L_x_5014:
[----:B------:R-:W-:Y:S05]  /*129f0*/  BSYNC B1 ;  /* 0x0000000000017941 */ /* 0x000fea0003800000 */
.L_x_5013:
[----:B------:R-:W-:Y:S05]  /*12a00*/  @P2 BRA `(.L_x_4986) ;  /* 0x0000000400a02947 */ /* 0x000fea0003800000 */
[----:B01----:R-:W-:Y:S01]  /*12a10*/  SHF.R.S32.HI R5, RZ, 0x1f, R194 ;  /* 0x0000001fff057819 */ /* 0x003fe200000114c2 */
[----:B------:R-:W-:Y:S01]  /*12a20*/  HADD2.F32 R25, -RZ, R72.H1_H1 ;  /* 0x30000048ff197230 */ /* 0x000fe20000004100 */
[----:B------:R-:W-:Y:S01]  /*12a30*/  LEA.HI R3, R3, R203, RZ, 0x1d ;  /* 0x000000cb03037211 */ /* 0x000fe200078fe8ff */
[--C-:B------:R-:W-:Y:S01]  /*12a40*/  HADD2.F32 R26, -RZ, R70.reuse.H1_H1 ;  /* 0x30000046ff1a7230 */ /* 0x100fe20000004100 */
[CC--:B------:R-:W-:Y:S01]  /*12a50*/  LEA.HI R0, R5.reuse, R194.reuse, RZ, 0x6 ;  /* 0x000000c205007211 */ /* 0x0c0fe200078f30ff */
[----:B------:R-:W-:Y:S01]  /*12a60*/  HADD2.F32 R70, -RZ, R70.H0_H0 ;  /* 0x20000046ff467230 */ /* 0x000fe20000004100 */
[----:B------:R-:W-:Y:S01]  /*12a70*/  LEA.HI R5, R5, R194, RZ, 0x3 ;  /* 0x000000c205057211 */ /* 0x000fe200078f18ff */
[----:B------:R-:W-:Y:S01]  /*12a80*/  HADD2.F32 R72, -RZ, R72.H0_H0 ;  /* 0x20000048ff487230 */ /* 0x000fe20000004100 */
[----:B-----5:R-:W-:Y:S01]  /*12a90*/  R2UR UR4, R61 ;  /* 0x000000003d0472ca */ /* 0x020fe200000e0000 */
[----:B------:R-:W-:Y:S01]  /*12aa0*/  IMAD.SHL.U32 R4, R0, 0x80, RZ ;  /* 0x0000008000047824 */ /* 0x000fe200078e00ff */
[----:B------:R-:W-:-:S02]  /*12ab0*/  LOP3.LUT R5, R226, 0x38, R5, 0xf8, !PT ;  /* 0x00000038e2057812 */ /* 0x000fc400078ef805 */
[----:B------:R-:W-:Y:S02]  /*12ac0*/  SHF.R.S32.HI R0, RZ, 0x1f, R3 ;  /* 0x0000001fff007819 */ /* 0x000fe40000011403 */
[----:B------:R-:W-:Y:S01]  /*12ad0*/  LOP3.LUT R7, R5, R60, RZ, 0x3c, !PT ;  /* 0x0000003c05077212 */ /* 0x000fe200078e3cff */
[----:B------:R-:W-:Y:S01]  /*12ae0*/  IMAD.SHL.U32 R5, R3, 0x8, RZ ;  /* 0x0000000803057824 */ /* 0x000fe200078e00ff */
[----:B------:R-:W-:Y:S02]  /*12af0*/  LEA.HI R3, R0, R3, RZ, 0x3 ;  /* 0x0000000300037211 */ /* 0x000fe400078f18ff */
[----:B------:R-:W-:Y:S02]  /*12b00*/  LOP3.LUT R4, R4, 0xffffe000, RZ, 0xc0, !PT ;  /* 0xffffe00004047812 */ /* 0x000fe400078ec0ff */
[----:B------:R-:W-:Y:S02]  /*12b10*/  LOP3.LUT R0, R226, 0x38, R5, 0xf8, !PT ;  /* 0x00000038e2007812 */ /* 0x000fe400078ef805 */
[----:B------:R-:W-:-:S02]  /*12b20*/  SHF.L.U32 R3, R3, 0xa, RZ ;  /* 0x0000000a03037819 */ /* 0x000fc400000006ff */
[----:B------:R-:W-:Y:S02]  /*12b30*/  LOP3.LUT R0, R0, R60, RZ, 0x3c, !PT ;  /* 0x0000003c00007212 */ /* 0x000fe400078e3cff */
[----:B------:R-:W-:Y:S02]  /*12b40*/  LOP3.LUT R3, R3, 0x7fffe000, RZ, 0xc0, !PT ;  /* 0x7fffe00003037812 */ /* 0x000fe400078ec0ff */
[--C-:B------:R-:W-:Y:S02]  /*12b50*/  IADD3 R4, R7, R4, R47.reuse ;  /* 0x0000000407047210 */ /* 0x100fe40007ffe02f */
[----:B------:R-:W-:Y:S02]  /*12b60*/  IADD3 R3, R0, R3, R47 ;  /* 0x0000000300037210 */ /* 0x000fe40007ffe02f */
[----:B------:R-:W-:Y:S02]  /*12b70*/  LEA R37, R4, UR4, 0x1 ;  /* 0x0000000404257c11 */ /* 0x000fe4000f8e08ff */
[----:B------:R-:W-:Y:S01]  /*12b80*/  SHF.R.U32.HI R27, RZ, 0x10, R13 ;  /* 0x00000010ff1b7819 */ /* 0x000fe2000001160d */
[----:B------:R-:W-:Y:S01]  /*12b90*/  IMAD R3, R3, 0x2, R2 ;  /* 0x0000000203037824 */ /* 0x000fe200078e0202 */
[--C-:B------:R-:W-:Y:S01]  /*12ba0*/  SHF.R.U64 R33, R14, 0x10, R15.reuse ;  /* 0x000000100e217819 */ /* 0x100fe2000000120f */
[----:B------:R-:W0:Y:S01]  /*12bb0*/  LDS.128 R4, [R37] ;  /* 0x0000000025047984 */ /* 0x000e220000000c00 */
[----:B------:R-:W-:Y:S01]  /*12bc0*/  SHF.R.U32.HI R32, RZ, 0x10, R15 ;  /* 0x00000010ff207819 */ /* 0x000fe2000001160f */
[----:B------:R-:W-:Y:S01]  /*12bd0*/  HADD2.F32 R27, -RZ, R27.H0_H0 ;  /* 0x2000001bff1b7230 */ /* 0x000fe20000004100 */
[--C-:B------:R-:W-:Y:S01]  /*12be0*/  SHF.R.U64 R36, R56, 0x10, R57.reuse ;  /* 0x0000001038247819 */ /* 0x100fe20000001239 */
[----:B------:R-:W1:Y:S01]  /*12bf0*/  LDS.128 R8, [R3+0x12400] ;  /* 0x0124000003087984 */ /* 0x000e620000000c00 */
[----:B------:R-:W-:-:S02]  /*12c00*/  SHF.R.U32.HI R56, RZ, 0x10, R57 ;  /* 0x00000010ff387819 */ /* 0x000fc40000011639 */
[----:B------:R-:W-:Y:S02]  /*12c10*/  SHF.R.U64 R34, R12, 0x10, R13 ;  /* 0x000000100c227819 */ /* 0x000fe4000000120d */
[--C-:B------:R-:W-:Y:S02]  /*12c20*/  SHF.R.U64 R35, R58, 0x10, R59.reuse ;  /* 0x000000103a237819 */ /* 0x100fe4000000123b */
[----:B------:R-:W-:Y:S01]  /*12c30*/  SHF.R.U32.HI R58, RZ, 0x10, R59 ;  /* 0x00000010ff3a7819 */ /* 0x000fe2000001163b */
[--C-:B0-----:R-:W-:Y:S02]  /*12c40*/  HADD2.F32 R12, -RZ, R5.reuse.H0_H0 ;  /* 0x20000005ff0c7230 */ /* 0x101fe40000004100 */
[----:B------:R-:W-:Y:S02]  /*12c50*/  HADD2.F32 R5, -RZ, R5.H1_H1 ;  /* 0x30000005ff057230 */ /* 0x000fe40000004100 */
[--C-:B-1----:R-:W-:Y:S02]  /*12c60*/  HADD2.F32 R15, -RZ, R9.reuse.H0_H0 ;  /* 0x20000009ff0f7230 */ /* 0x102fe40000004100 */
[----:B------:R-:W-:-:S02]  /*12c70*/  HADD2.F32 R20, -RZ, R9.H1_H1 ;  /* 0x30000009ff147230 */ /* 0x000fc40000004100 */
[----:B------:R-:W-:Y:S02]  /*12c80*/  HADD2.F32 R9, -RZ, R8.H0_H0 ;  /* 0x20000008ff097230 */ /* 0x000fe40000004100 */
[CC--:B------:R-:W-:Y:S01]  /*12c90*/  FMUL.FTZ R29, R15.reuse, R26.reuse ;  /* 0x0000001a0f1d7220 */ /* 0x0c0fe20000410000 */
[----:B------:R-:W-:Y:S01]  /*12ca0*/  FMUL.FTZ R31, R15, R25 ;  /* 0x000000190f1f7220 */ /* 0x000fe20000410000 */
[----:B------:R-:W-:Y:S02]  /*12cb0*/  HADD2.F32 R15, -RZ, R56.H0_H0 ;  /* 0x20000038ff0f7230 */ /* 0x000fe40000004100 */
[----:B------:R-:W-:Y:S01]  /*12cc0*/  FMUL.FTZ R28, R20, R27 ;  /* 0x0000001b141c7220 */ /* 0x000fe20000410000 */
[C---:B------:R-:W-:Y:S01]  /*12cd0*/  FFMA.FTZ R29, R12.reuse, R25, -R29 ;  /* 0x000000190c1d7223 */ /* 0x040fe2000001081d */
[----:B------:R-:W-:Y:S01]  /*12ce0*/  FFMA.FTZ R31, R12, R26, R31 ;  /* 0x0000001a0c1f7223 */ /* 0x000fe2000001001f */
[----:B------:R-:W-:Y:S02]  /*12cf0*/  HADD2.F32 R0, -RZ, R4.H0_H0 ;  /* 0x20000004ff007230 */ /* 0x000fe40000004100 */
[-C--:B------:R-:W-:Y:S01]  /*12d00*/  FMUL.FTZ R12, R20, R15.reuse ;  /* 0x0000000f140c7220 */ /* 0x080fe20000410000 */
[----:B------:R-:W-:Y:S01]  /*12d10*/  FFMA.FTZ R28, R5, R15, -R28 ;  /* 0x0000000f051c7223 */ /* 0x000fe2000001081c */
[----:B------:R-:W-:Y:S01]  /*12d20*/  FMUL.FTZ R15, R9, R70 ;  /* 0x00000046090f7220 */ /* 0x000fe20000410000 */
[----:B------:R-:W-:-:S02]  /*12d30*/  HADD2.F32 R21, -RZ, R10.H0_H0 ;  /* 0x2000000aff157230 */ /* 0x000fc40000004100 */
[-C--:B------:R-:W-:Y:S01]  /*12d40*/  FMUL.FTZ R9, R9, R72.reuse ;  /* 0x0000004809097220 */ /* 0x080fe20000410000 */
[----:B------:R-:W-:Y:S02]  /*12d50*/  HADD2.F32 R20, -RZ, R71.H0_H0 ;  /* 0x20000047ff147230 */ /* 0x000fe40000004100 */
[----:B------:R-:W-:Y:S01]  /*12d60*/  FFMA.FTZ R26, R5, R27, R12 ;  /* 0x0000001b051a7223 */ /* 0x000fe2000001000c */
[----:B------:R-:W-:Y:S02]  /*12d70*/  HADD2.F32 R13, -RZ, R6.H0_H0 ;  /* 0x20000006ff0d7230 */ /* 0x000fe40000004100 */
[C---:B------:R-:W-:Y:S01]  /*12d80*/  FFMA.FTZ R15, R0.reuse, R72, -R15 ;  /* 0x00000048000f7223 */ /* 0x040fe2000001080f */
[----:B------:R-:W-:Y:S02]  /*12d90*/  HADD2.F32 R24, -RZ, R11.H0_H0 ;  /* 0x2000000bff187230 */ /* 0x000fe40000004100 */
[----:B------:R-:W-:Y:S01]  /*12da0*/  FFMA.FTZ R70, R0, R70, R9 ;  /* 0x0000004600467223 */ /* 0x000fe20000010009 */
[----:B------:R-:W-:-:S02]  /*12db0*/  HADD2.F32 R12, -RZ, R73.H0_H0 ;  /* 0x20000049ff0c7230 */ /* 0x000fc40000004100 */
[C---:B------:R-:W-:Y:S01]  /*12dc0*/  FMUL.FTZ R0, R21.reuse, R20 ;  /* 0x0000001415007220 */ /* 0x040fe20000410000 */
[----:B------:R-:W-:Y:S02]  /*12dd0*/  HADD2.F32 R71, -RZ, R71.H1_H1 ;  /* 0x30000047ff477230 */ /* 0x000fe40000004100 */
[----:B------:R-:W-:Y:S02]  /*12de0*/  HADD2.F32 R73, -RZ, R73.H1_H1 ;  /* 0x30000049ff497230 */ /* 0x000fe40000004100 */
[-C--:B------:R-:W-:Y:S01]  /*12df0*/  FMUL.FTZ R30, R21, R12.reuse ;  /* 0x0000000c151e7220 */ /* 0x080fe20000410000 */
[----:B------:R-:W-:Y:S02]  /*12e00*/  HADD2.F32 R14, -RZ, R7.H0_H0 ;  /* 0x20000007ff0e7230 */ /* 0x000fe40000004100 */
[----:B------:R-:W-:Y:S01]  /*12e10*/  FFMA.FTZ R25, R13, R12, -R0 ;  /* 0x0000000c0d197223 */ /* 0x000fe20000010800 */
[----:B------:R-:W-:Y:S01]  /*12e20*/  FMUL.FTZ R5, R24, R71 ;  /* 0x0000004718057220 */ /* 0x000fe20000410000 */
[----:B------:R-:W-:-:S02]  /*12e30*/  HADD2.F32 R11, -RZ, R11.H1_H1 ;  /* 0x3000000bff0b7230 */ /* 0x000fc40000004100 */
[-C--:B------:R-:W-:Y:S01]  /*12e40*/  FMUL.FTZ R24, R24, R73.reuse ;  /* 0x0000004918187220 */ /* 0x080fe20000410000 */
[----:B------:R-:W-:Y:S02]  /*12e50*/  HADD2.F32 R12, -RZ, R32.H0_H0 ;  /* 0x20000020ff0c7230 */ /* 0x000fe40000004100 */
[----:B------:R-:W-:Y:S01]  /*12e60*/  FFMA.FTZ R30, R13, R20, R30 ;  /* 0x000000140d1e7223 */ /* 0x000fe2000001001e */
[----:B------:R-:W-:Y:S02]  /*12e70*/  HADD2.F32 R0, -RZ, R58.H0_H0 ;  /* 0x2000003aff007230 */ /* 0x000fe40000004100 */
[C---:B------:R-:W-:Y:S01]  /*12e80*/  FFMA.FTZ R73, R14.reuse, R73, -R5 ;  /* 0x000000490e497223 */ /* 0x040fe20000010805 */
[----:B------:R-:W-:Y:S01]  /*12e90*/  FFMA.FTZ R24, R14, R71, R24 ;  /* 0x000000470e187223 */ /* 0x000fe20000010018 */
[----:B------:R-:W-:Y:S02]  /*12ea0*/  HADD2.F32 R7, -RZ, R7.H1_H1 ;  /* 0x30000007ff077230 */ /* 0x000fe40000004100 */
[C---:B------:R-:W-:Y:S01]  /*12eb0*/  FMUL.FTZ R20, R11.reuse, R12 ;  /* 0x0000000c0b147220 */ /* 0x040fe20000410000 */
[----:B------:R-:W-:Y:S01]  /*12ec0*/  FMUL.FTZ R14, R11, R0 ;  /* 0x000000000b0e7220 */ /* 0x000fe20000410000 */
[----:B------:R-:W-:-:S02]  /*12ed0*/  HADD2.F32 R8, -RZ, R8.H1_H1 ;  /* 0x30000008ff087230 */ /* 0x000fc40000004100 */
[----:B------:R-:W-:Y:S02]  /*12ee0*/  HADD2.F32 R10, -RZ, R10.H1_H1 ;  /* 0x3000000aff0a7230 */ /* 0x000fe40000004100 */
[C---:B------:R-:W-:Y:S01]  /*12ef0*/  FFMA.FTZ R20, R7.reuse, R0, -R20 ;  /* 0x0000000007147223 */ /* 0x040fe20000010814 */
[----:B------:R-:W-:Y:S02]  /*12f00*/  HADD2.F32 R11, -RZ, R34.H0_H0 ;  /* 0x20000022ff0b7230 */ /* 0x000fe40000004100 */
        /* <DEDUP_REMOVED lines=24> */
.L_x_4986:
[----:B------:R-:W-:Y:S05]  /*13090*/  BSYNC B0 ;  /* 0x0000000000007941 */ /* 0x000fea0003800000 */
.L_x_4964:
        /* <DEDUP_REMOVED lines=8> */
.L_x_4962:
[----:B0--3--:R-:W3:Y:S02]  /*13120*/  LDL R0, [R1+0x3c] ;  /* 0x00003c0001007983 */ /* 0x009ee40000100800 */
[----:B---3--:R-:W-:-:S13]  /*13130*/  R2UR UR4, R0 ;  /* 0x00000000000472ca */ /* 0x008fda00000e0000 */
[----:B------:R-:W-:-:S05]  /*13140*/  IMAD.U32 R0, RZ, RZ, UR4 ;  /* 0x00000004ff007e24 */ /* 0x000fca000f8e00ff */
[----:B------:R-:W-:-:S13]  /*13150*/  ISETP.NE.AND P0, PT, R0, 0x3, PT ;  /* 0x000000030000780c */ /* 0x000fda0003f05270 */
[----:B------:R-:W-:Y:S05]  /*13160*/  @!P0 BRA `(.L_x_5015) ;  /* 0x0000000000048947 */ /* 0x000fea0003800000 */
[----:B------:R-:W-:Y:S01]  /*13170*/  BPT.TRAP 0x1 ;  /* 0x000000040000795c */ /* 0x000fe20000300000 */
.L_x_5015:
[----:B------:R-:W-:Y:S01]  /*13180*/  IMAD R15, R193, 0x8, R2 ;  /* 0x00000008c10f7824 */ /* 0x000fe200078e0202 */
[----:B------:R-:W-:-:S04]  /*13190*/  SHF.L.U32 R0, R198, 0x1f, RZ ;  /* 0x0000001fc6007819 */ /* 0x000fc800000006ff */
[----:B------:R0:W3:Y:S01]  /*131a0*/  SYNCS.PHASECHK.TRANS64.TRYWAIT P1, [R15+URZ+0x30830], R0 ;  /* 0x030830000f0075a7 */ /* 0x0000e2000802017f */
[----:B------:R-:W-:Y:S05]  /*131b0*/  @!P0 BRA `(.L_x_5016) ;  /* 0x0000000000048947 */ /* 0x000fea0003800000 */
[----:B------:R-:W-:Y:S01]  /*131c0*/  BPT.TRAP 0x1 ;  /* 0x000000040000795c */ /* 0x000fe20000300000 */
.L_x_5016:
[----:B---3--:R-:W-:Y:S05]  /*131d0*/  @P1 BRA `(.L_x_5017) ;  /* 0x0000000000081947 */ /* 0x008fea0003800000 */
[----:B------:R-:W3:Y:S02]  /*131e0*/  SYNCS.PHASECHK.TRANS64.TRYWAIT P1, [R15+URZ+0x30830], R0 ;  /* 0x030830000f0075a7 */ /* 0x000ee4000802017f */
[----:B---3--:R-:W-:Y:S05]  /*131f0*/  @!P1 BRA `(.L_x_5018) ;  /* 0x000001bc00dc9947 */ /* 0x008fea0003800000 */
.L_x_5017:
[----:B------:R-:W-:Y:S05]  /*13200*/  WARPSYNC.ALL ;  /* 0x0000000000007948 */ /* 0x000fea0003800000 */
[----:B0--3--:R-:W-:Y:S01]  /*13210*/  VIADD R0, R2, 0x1e400 ;  /* 0x0001e40002007836 */ /* 0x009fe20000000000 */
[----:B------:R-:W-:Y:S01]  /*13220*/  R2UR UR4, R68 ;  /* 0x00000000440472ca */ /* 0x000fe200000e0000 */
[----:B--2-4-:R-:W-:Y:S01]  /*13230*/  IMAD.MOV.U32 R5, RZ, RZ, 0x40000040 ;  /* 0x40000040ff057424 */ /* 0x014fe200078e00ff */
[----:B-----5:R-:W-:Y:S01]  /*13240*/  WARPGROUP.ARRIVE ;  /* 0x00000000000079c5 */ /* 0x020fe20000000000 */
[----:B------:R-:W-:Y:S01]  /*13250*/  UMOV UR9, 0x40000040 ;  /* 0x4000004000097882 */ /* 0x000fe20000000000 */
[----:B------:R-:W-:Y:S01]  /*13260*/  SHF.R.U32.HI R0, RZ, 0x4, R0 ;  /* 0x00000004ff007819 */ /* 0x000fe20000011600 */
[----:B------:R-:W-:Y:S01]  /*13270*/  IMAD.MOV.U32 R7, RZ, RZ, 0x40000040 ;  /* 0x40000040ff077424 */ /* 0x000fe200078e00ff */
[----:B------:R-:W-:Y:S01]  /*13280*/  R2UR UR11, R5 ;  /* 0x00000000050b72ca */ /* 0x000fe200000e0000 */
[----:B------:R-:W-:Y:S01]  /*13290*/  IMAD.U32 R9, RZ, RZ, UR9 ;  /* 0x00000009ff097e24 */ /* 0x000fe2000f8e00ff */
[----:B------:R-:W-:Y:S01]  /*132a0*/  LOP3.LUT R0, R0, 0x3fff, RZ, 0xc0, !PT ;  /* 0x00003fff00007812 */ /* 0x000fe200078ec0ff */
[----:B------:R-:W-:Y:S01]  /*132b0*/  UMOV UR57, 0x40000040 ;  /* 0x4000004000397882 */ /* 0x000fe20000000000 */
[----:B------:R-:W-:Y:S01]  /*132c0*/  UMOV UR53, 0x40000040 ;  /* 0x4000004000357882 */ /* 0x000fe20000000000 */
[----:B------:R-:W-:Y:S01]  /*132d0*/  UMOV UR49, 0x40000040 ;  /* 0x4000004000317882 */ /* 0x000fe20000000000 */
[----:B------:R-:W-:Y:S01]  /*132e0*/  LOP3.LUT R218, R0, 0x10000, RZ, 0xfc, !PT ;  /* 0x0001000000da7812 */ /* 0x000fe200078efcff */
[----:B------:R-:W-:Y:S01]  /*132f0*/  ULOP3.LUT UR4, UR4, 0x10000, URZ, 0xfc, !UPT ;  /* 0x0001000004047892 */ /* 0x000fe2000f8efc3f */
[----:B------:R-:W-:Y:S01]  /*13300*/  IMAD.MOV.U32 R5, RZ, RZ, 0x40000040 ;  /* 0x40000040ff057424 */ /* 0x000fe200078e00ff */
[----:B------:R-:W-:Y:S01]  /*13310*/  UMOV UR45, 0x40000040 ;  /* 0x40000040002d7882 */ /* 0x000fe20000000000 */
[----:B------:R-:W-:Y:S01]  /*13320*/  UMOV UR41, 0x40000040 ;  /* 0x4000004000297882 */ /* 0x000fe20000000000 */
[----:B------:R-:W-:Y:S01]  /*13330*/  IMAD R4, R193, 0x900, R218 ;  /* 0x00000900c1047824 */ /* 0x000fe200078e02da */
[----:B------:R-:W-:Y:S01]  /*13340*/  UIADD3 UR5, UR4, 0x2, URZ ;  /* 0x0000000204057890 */ /* 0x000fe2000fffe03f */
[----:B------:R-:W-:Y:S01]  /*13350*/  R2UR UR39, R5 ;  /* 0x00000000052772ca */ /* 0x000fe200000e0000 */
[----:B------:R-:W-:Y:S01]  /*13360*/  UMOV UR8, UR4 ;  /* 0x0000000400087c82 */ /* 0x000fe20008000000 */
[C---:B------:R-:W-:Y:S01]  /*13370*/  VIADD R6, R4.reuse, 0x2 ;  /* 0x0000000204067836 */ /* 0x040fe20000000000 */
[----:B------:R-:W-:Y:S01]  /*13380*/  R2UR UR10, R4 ;  /* 0x00000000040a72ca */ /* 0x000fe200000e0000 */
[----:B------:R-:W-:Y:S01]  /*13390*/  UIADD3 UR56, UR4, 0x404, URZ ;  /* 0x0000040404387890 */ /* 0x000fe2000fffe03f */
[----:B------:R-:W-:Y:S01]  /*133a0*/  MOV R8, UR8 ;  /* 0x0000000800087c02 */ /* 0x000fe20008000f00 */
[----:B------:R-:W-:-:S02]  /*133b0*/  UIADD3 UR52, UR4, 0x406, URZ ;  /* 0x0000040604347890 */ /* 0x000fc4000fffe03f */
[----:B------:R-:W-:Y:S02]  /*133c0*/  UIADD3 UR48, UR4, 0x800, URZ ;  /* 0x0000080004307890 */ /* 0x000fe4000fffe03f */
[----:B------:R0:W-:Y:S01]  /*133d0*/  STL.64 [R1+0x28], R8 ;  /* 0x0000280801007387 */ /* 0x0001e20000100a00 */
[----:B------:R-:W-:Y:S02]  /*133e0*/  UIADD3 UR44, UR4, 0x802, URZ ;  /* 0x00000802042c7890 */ /* 0x000fe4000fffe03f */
[----:B------:R-:W-:Y:S02]  /*133f0*/  UIADD3 UR40, UR4, 0x804, URZ ;  /* 0x0000080404287890 */ /* 0x000fe4000fffe03f */
[----:B------:R-:W-:Y:S01]  /*13400*/  UIADD3 UR36, UR4, 0x806, URZ ;  /* 0x0000080604247890 */ /* 0x000fe2000fffe03f */
[----:B------:R-:W-:Y:S01]  /*13410*/  HGMMA.64x96x16.F32 R24, gdesc[UR8], RZ, !UPT, gsb0 ;  /* 0x01600000081879f0 */ /* 0x000fe2000c0008ff */
[----:B------:R-:W-:Y:S01]  /*13420*/  R2UR UR10, R6 ;  /* 0x00000000060a72ca */ /* 0x000fe200000e0000 */
[----:B------:R-:W-:Y:S01]  /*13430*/  UMOV UR8, UR5 ;  /* 0x0000000500087c82 */ /* 0x000fe20008000000 */
[----:B------:R-:W-:Y:S01]  /*13440*/  R2UR UR11, R7 ;  /* 0x00000000070b72ca */ /* 0x000fe200000e0000 */
[----:B------:R-:W-:Y:S01]  /*13450*/  UMOV UR9, 0x40000040 ;  /* 0x4000004000097882 */ /* 0x000fe20000000000 */
[----:B------:R-:W-:Y:S01]  /*13460*/  IMAD.MOV.U32 R7, RZ, RZ, 0x40000040 ;  /* 0x40000040ff077424 */ /* 0x000fe200078e00ff */
[----:B------:R-:W-:Y:S01]  /*13470*/  IADD3 R6, R4, 0x4, RZ ;  /* 0x0000000404067810 */ /* 0x000fe20007ffe0ff */
[----:B------:R-:W-:Y:S01]  /*13480*/  UIADD3 UR5, UR4, 0x4, URZ ;  /* 0x0000000404057890 */ /* 0x000fe2000fffe03f */
[----:B0-----:R-:W-:Y:S01]  /*13490*/  IMAD.U32 R8, RZ, RZ, UR8 ;  /* 0x00000008ff087e24 */ /* 0x001fe2000f8e00ff */
[----:B------:R-:W-:Y:S01]  /*134a0*/  UMOV UR37, 0x40000040 ;  /* 0x4000004000257882 */ /* 0x000fe20000000000 */
        /* <DEDUP_REMOVED lines=11> */
[----:B------:R-:W-:Y:S02]  /*13560*/  IMAD.MOV.U32 R7, RZ, RZ, 0x40000040 ;  /* 0x40000040ff077424 */ /* 0x000fe400078e00ff */
        /* <DEDUP_REMOVED lines=36> */
[----:B------:R-:W-:Y:S02]  /*137b0*/  VIADD R6, R4, 0x304 ;  /* 0x0000030404067836 */ /* 0x000fe40000000000 */
[----:B------:R-:W-:Y:S02]  /*137c0*/  IMAD.MOV.U32 R7, RZ, RZ, 0x40000040 ;  /* 0x40000040ff077424 */ /* 0x000fe400078e00ff */
[----:B0-----:R-:W-:Y:S01]  /*137d0*/  IMAD.U32 R8, RZ, RZ, UR8 ;  /* 0x00000008ff087e24 */ /* 0x001fe2000f8e00ff */
[----:B------:R-:W-:Y:S01]  /*137e0*/  R2UR UR58, R6 ;  /* 0x00000000063a72ca */ /* 0x000fe200000e0000 */
[----:B------:R-:W-:Y:S01]  /*137f0*/  IMAD.U32 R9, RZ, RZ, UR9 ;  /* 0x00000009ff097e24 */ /* 0x000fe2000f8e00ff */
[----:B------:R-:W-:Y:S01]  /*13800*/  R2UR UR59, R7 ;  /* 0x00000000073b72ca */ /* 0x000fe200000e0000 */
[----:B------:R-:W-:Y:S01]  /*13810*/  IMAD.MOV.U32 R7, RZ, RZ, 0x40000040 ;  /* 0x40000040ff077424 */ /* 0x000fe200078e00ff */
[----:B------:R-:W-:-:S02]  /*13820*/  IADD3 R6, R4, 0x306, RZ ;  /* 0x0000030604067810 */ /* 0x000fc40007ffe0ff */
[----:B------:R0:W-:Y:S02]  /*13830*/  STL.64 [R1], R8 ;  /* 0x0000000801007387 */ /* 0x0001e40000100a00 */
        /* <DEDUP_REMOVED lines=11> */
[C---:B------:R-:W-:Y:S01]  /*138f0*/  IADD3 R6, R4.reuse, 0x604, RZ ;  /* 0x0000060404067810 */ /* 0x040fe20007ffe0ff */
[----:B------:R-:W-:-:S03]  /*13900*/  VIADD R4, R4, 0x606 ;  /* 0x0000060604047836 */ /* 0x000fc60000000000 */
        /* <DEDUP_REMOVED lines=27> */
.L_x_5019:
[----:B------:R-:W2:Y:S01]  /*13ac0*/  LDL R10, [R1+0x40] ;  /* 0x00004000010a7983 */ /* 0x000ea20000100800 */
[----:B------:R-:W0:Y:S01]  /*13ad0*/  LDC R95, c[0x0][0x448] ;  /* 0x00011200ff5f7b82 */ /* 0x000e220000000800 */
[----:B------:R-:W-:Y:S02]  /*13ae0*/  ULDC UR4, c[0x0][0x9d8] ;  /* 0x0002760000047ab9 */ /* 0x000fe40000000800 */
[----:B------:R-:W2:Y:S01]  /*13af0*/  LDL R93, [R1+0x38] ;  /* 0x00003800015d7983 */ /* 0x000ea20000100800 */
[----:B-1----:R-:W-:Y:S01]  /*13b00*/  FMUL.FTZ R3, R27, UR4 ;  /* 0x000000041b037c20 */ /* 0x002fe20008410000 */
[----:B------:R-:W-:Y:S01]  /*13b10*/  FMUL.FTZ R27, R46, UR4 ;  /* 0x000000042e1b7c20 */ /* 0x000fe20008410000 */
[----:B------:R-:W-:Y:S01]  /*13b20*/  FMUL.FTZ R46, R53, UR4 ;  /* 0x00000004352e7c20 */ /* 0x000fe20008410000 */
[----:B------:R-:W-:Y:S01]  /*13b30*/  FMUL.FTZ R12, R24, UR4 ;  /* 0x00000004180c7c20 */ /* 0x000fe20008410000 */
[----:B------:R-:W-:Y:S02]  /*13b40*/  VIADD R15, R15, 0x30840 ;  /* 0x000308400f0f7836 */ /* 0x000fe40000000000 */
[----:B------:R-:W-:Y:S01]  /*13b50*/  FMUL.FTZ R24, R42, UR4 ;  /* 0x000000042a187c20 */ /* 0x000fe20008410000 */
[----:B------:R-:W-:Y:S01]  /*13b60*/  FMUL.FTZ R42, R45, UR4 ;  /* 0x000000042d2a7c20 */ /* 0x000fe20008410000 */
[----:B------:R-:W-:Y:S01]  /*13b70*/  FMUL.FTZ R45, R52, UR4 ;  /* 0x00000004342d7c20 */ /* 0x000fe20008410000 */
[----:B------:R-:W-:Y:S01]  /*13b80*/  FMUL.FTZ R13, R39, UR4 ;  /* 0x00000004270d7c20 */ /* 0x000fe20008410000 */
[----:B------:R-:W-:Y:S01]  /*13b90*/  PRMT R15, R204, 0x654, R15 ;  /* 0x00000654cc0f7816 */ /* 0x000fe2000000000f */
        /* <DEDUP_REMOVED lines=10> */
[----:B0-----:R-:W-:Y:S01]  /*13c40*/  ISETP.NE.AND P1, PT, R95, 0x1, PT ;  /* 0x000000015f00780c */ /* 0x001fe20003f25270 */
[----:B------:R-:W-:Y:S01]  /*13c50*/  FMUL.FTZ R26, R47, UR4 ;  /* 0x000000042f1a7c20 */ /* 0x000fe20008410000 */
[----:B------:R-:W-:Y:S01]  /*13c60*/  FMUL.FTZ R44, R49, UR4 ;  /* 0x00000004312c7c20 */ /* 0x000fe20008410000 */
[----:B------:R-:W-:Y:S01]  /*13c70*/  LOP3.LUT R16, R16, 0xffefffff, RZ, 0xc0, !PT ;  /* 0xffefffff10107812 */ /* 0x000fe200078ec0ff */
        /* <DEDUP_REMOVED lines=9> */
[----:B------:R-:W0:Y:S01]  /*13d10*/  @P1 LDC R4, c[0x0][0x44c] ;  /* 0x00011300ff041b82 */ /* 0x000e220000000800 */
[----:B------:R-:W-:Y:S01]  /*13d20*/  FMUL.FTZ R31, R54, UR4 ;  /* 0x00000004361f7c20 */ /* 0x000fe20008410000 */
[----:B------:R-:W-:Y:S01]  /*13d30*/  FMUL.FTZ R32, R55, UR4 ;  /* 0x0000000437207c20 */ /* 0x000fe20008410000 */
[----:B------:R-:W-:Y:S01]  /*13d40*/  FMUL.FTZ R47, R56, UR4 ;  /* 0x00000004382f7c20 */ /* 0x000fe20008410000 */
[----:B------:R-:W-:Y:S01]  /*13d50*/  FMUL.FTZ R49, R57, UR4 ;  /* 0x0000000439317c20 */ /* 0x000fe20008410000 */
[----:B------:R-:W-:Y:S01]  /*13d60*/  FMUL.FTZ R43, R48, UR4 ;  /* 0x00000004302b7c20 */ /* 0x000fe20008410000 */
[----:B------:R-:W-:Y:S01]  /*13d70*/  FMUL.FTZ R36, R58, UR4 ;  /* 0x000000043a247c20 */ /* 0x000fe20008410000 */
[----:B------:R-:W-:Y:S01]  /*13d80*/  FMUL.FTZ R37, R59, UR4 ;  /* 0x000000043b257c20 */ /* 0x000fe20008410000 */
[----:B------:R-:W1:Y:S01]  /*13d90*/  @P1 LDC R5, c[0x0][0x450] ;  /* 0x00011400ff051b82 */ /* 0x000e620000000800 */
[----:B------:R-:W-:Y:S01]  /*13da0*/  FMUL.FTZ R50, R60, UR4 ;  /* 0x000000043c327c20 */ /* 0x000fe20008410000 */
[----:B------:R-:W-:Y:S01]  /*13db0*/  FMUL.FTZ R56, R61, UR4 ;  /* 0x000000043d387c20 */ /* 0x000fe20008410000 */
[----:B------:R-:W-:Y:S01]  /*13dc0*/  FMUL.FTZ R40, R62, UR4 ;  /* 0x000000043e287c20 */ /* 0x000fe20008410000 */
        /* <DEDUP_REMOVED lines=9> */
[----:B------:R-:W-:Y:S01]  /*13e60*/  @P1 LOP3.LUT R16, R16, 0x100000, RZ, 0xfc, !PT ;  /* 0x0010000010101812 */ /* 0x000fe200078efcff */
[----:B------:R-:W-:Y:S01]  /*13e70*/  ULDC UR38, c[0x0][0x9dc] ;  /* 0x0002770000267ab9 */ /* 0x000fe20000000800 */
[----:B------:R-:W4:Y:S01]  /*13e80*/  MUFU.TANH R12, R12 ;  /* 0x0000000c000c7308 */ /* 0x000f220000002400 */
[----:B---3--:R-:W-:Y:S01]  /*13e90*/  FMUL.FTZ R15, R71, UR4 ;  /* 0x00000004470f7c20 */ /* 0x008fe20008410000 */
[----:B------:R-:W-:Y:S01]  /*13ea0*/  ULOP3.LUT UR38, URZ, UR38, URZ, 0x33, !UPT ;  /* 0x000000263f267292 */ /* 0x000fe2000f8e333f */
[----:B------:R-:W-:-:S05]  /*13eb0*/  LOP3.LUT R16, R16, 0xfff7ffff, RZ, 0xc0, !PT ;  /* 0xfff7ffff10107812 */ /* 0x000fca00078ec0ff */
        /* <DEDUP_REMOVED lines=28> */
[----:B------:R-:W1:Y:S08]  /*14080*/  MUFU.TANH R46, R46 ;  /* 0x0000002e002e7308 */ /* 0x000e700000002400 */
[----:B------:R-:W3:Y:S01]  /*14090*/  MUFU.TANH R31, R31 ;  /* 0x0000001f001f7308 */ /* 0x000ee20000002400 */
[----:B--2---:R-:W-:-:S02]  /*140a0*/  IMAD.IADD R53, R10, 0x1, R93 ;  /* 0x000000010a357824 */ /* 0x004fc400078e025d */
[----:B------:R-:W2:Y:S02]  /*140b0*/  LDC.64 R10, c[0x0][0x9e0] ;  /* 0x00027800ff0a7b82 */ /* 0x000ea40000000a00 */
[----:B0-----:R-:W-:-:S03]  /*140c0*/  @P1 IMAD.HI.U32 R4, R53, R4, RZ ;  /* 0x0000000435041227 */ /* 0x001fc600078e00ff */
[----:B------:R-:W0:Y:S02]  /*140d0*/  MUFU.TANH R32, R32 ;  /* 0x0000002000207308 */ /* 0x000e240000002400 */
[----:B-1----:R-:W-:Y:S01]  /*140e0*/  @P1 SHF.R.U32.HI R53, RZ, R5, R4 ;  /* 0x00000005ff351219 */ /* 0x002fe20000011604 */
[----:B------:R-:W-:Y:S01]  /*140f0*/  IMAD R4, R126, -0x60, R200 ;  /* 0xffffffa07e047824 */ /* 0x000fe200078e02c8 */
[----:B------:R-:W-:-:S04]  /*14100*/  MOV R5, 0xffffffa0 ;  /* 0xffffffa000057802 */ /* 0x000fc80000000f00 */
[----:B------:R-:W1:Y:S01]  /*14110*/  MUFU.TANH R47, R47 ;  /* 0x0000002f002f7308 */ /* 0x000e620000002400 */
[----:B------:R-:W5:Y:S01]  /*14120*/  SHFL.IDX PT, R52, R53, RZ, 0x1c1f ;  /* 0x001c1fff35347589 */ /* 0x000f6200000e0000 */
[----:B------:R-:W-:Y:S01]  /*14130*/  IADD3 R98, -R227, 0x60, R4 ;  /* 0x00000060e3627810 */ /* 0x000fe20007ffe104 */
[----:B------:R-:W-:-:S04]  /*14140*/  IMAD R5, R126, R5, 0x61 ;  /* 0x000000617e057424 */ /* 0x000fc800078e0205 */
[----:B------:R-:W-:Y:S01]  /*14150*/  VIADD R86, R5, 0xffffffff ;  /* 0xffffffff05567836 */ /* 0x000fe20000000000 */
[--C-:B------:R-:W-:Y:S01]  /*14160*/  IADD3 R48, R200, R5, -R227.reuse ;  /* 0x00000005c8307210 */ /* 0x100fe20007ffe8e3 */
[----:B------:R-:W0:Y:S02]  /*14170*/  MUFU.TANH R49, R49 ;  /* 0x0000003100317308 */ /* 0x000e240000002400 */
[----:B------:R-:W-:Y:S01]  /*14180*/  IMAD.IADD R82, R86, 0x1, -R227 ;  /* 0x0000000156527824 */ /* 0x000fe200078e0ae3 */
[----:B--2---:R-:W-:Y:S01]  /*14190*/  ISETP.GE.AND P1, PT, R11, 0x1, PT ;  /* 0x000000010b00780c */ /* 0x004fe20003f26270 */
[----:B------:R-:W-:-:S04]  /*141a0*/  IMAD.IADD R59, R48, 0x1, -R199 ;  /* 0x00000001303b7824 */ /* 0x000fc800078e0ac7 */
[----:B------:R-:W2:Y:S01]  /*141b0*/  MUFU.TANH R36, R36 ;  /* 0x0000002400247308 */ /* 0x000ea20000002400 */
[C---:B------:R-:W-:Y:S02]  /*141c0*/  VIADD R65, R59.reuse, UR38 ;  /* 0x000000263b417c36 */ /* 0x040fe40008000000 */
[----:B------:R-:W-:-:S05]  /*141d0*/  IMAD.IADD R63, R59, 0x1, R10 ;  /* 0x000000013b3f7824 */ /* 0x000fca00078e020a */
[----:B------:R-:W0:Y:S01]  /*141e0*/  MUFU.TANH R37, R37 ;  /* 0x0000002500257308 */ /* 0x000e220000002400 */
[----:B------:R-:W-:Y:S02]  /*141f0*/  @P1 LOP3.LUT R16, R16, 0x80000, RZ, 0xfc, !PT ;  /* 0x0008000010101812 */ /* 0x000fe400078efcff */
[----:B-----5:R-:W-:Y:S02]  /*14200*/  IADD3 R59, R65, R52, RZ ;  /* 0x00000034413b7210 */ /* 0x020fe40007ffe0ff */
[----:B------:R-:W-:-:S03]  /*14210*/  VIADDMNMX R84, R52, R63, R98, PT ;  /* 0x0000003f34547246 */ /* 0x000fc60003800162 */
        /* <DEDUP_REMOVED lines=12> */
[----:B-1234-:R-:W-:Y:S05]  /*142e0*/  @!P1 BRA `(.L_x_5020) ;  /* 0x00000000004c9947 */ /* 0x01efea0003800000 */
        /* <DEDUP_REMOVED lines=11> */
.L_x_5022:
[----:B------:R-:W-:-:S13]  /*143a0*/  ISETP.NE.AND P1, PT, R11, 0x1, PT ;  /* 0x000000010b00780c */ /* 0x000fda0003f25270 */
[----:B------:R-:W1:Y:S02]  /*143b0*/  @P1 LDC.64 R4, c[0x0][0x9e8] ;  /* 0x00027a00ff041b82 */ /* 0x000e640000000a00 */
[----:B-1----:R-:W-:-:S05]  /*143c0*/  @P1 IMAD.HI.U32 R4, R61, R4, RZ ;  /* 0x000000043d041227 */ /* 0x002fca00078e00ff */
[----:B------:R-:W-:-:S07]  /*143d0*/  @P1 SHF.R.U32.HI R61, RZ, R5, R4 ;  /* 0x00000005ff3d1219 */ /* 0x000fce0000011604 */
.L_x_5023:
[----:B------:R-:W-:Y:S05]  /*143e0*/  BSYNC B0 ;  /* 0x0000000000007941 */ /* 0x000fea0003800000 */
.L_x_5021:
[----:B------:R-:W-:-:S05]  /*143f0*/  IMAD R4, R61, R11, R82 ;  /* 0x0000000b3d047224 */ /* 0x000fca00078e0252 */
[----:B------:R-:W-:Y:S02]  /*14400*/  VIMNMX R59, R59, R4, !PT ;  /* 0x000000043b3b7248 */ /* 0x000fe40007fe0100 */
[----:B------:R-:W-:-:S07]  /*14410*/  VIADDMNMX R84, R4, R11, R84, PT ;  /* 0x0000000b04547246 */ /* 0x000fce0003800154 */
.L_x_5020:
        /* <DEDUP_REMOVED lines=33> */
[----:B------:R-:W-:Y:S01]  /*14630*/  FSEL R66, R35, -INF , !P2 ;  /* 0xff80000023427808 */ /* 0x000fe20005000000 */
[----:B-1----:R-:W-:Y:S01]  /*14640*/  IMAD.IADD R35, R65, 0x1, R4 ;  /* 0x0000000141237824 */ /* 0x002fe200078e0204 */
        /* <DEDUP_REMOVED lines=49> */
[----:B0-----:R-:W-:Y:S02]  /*14960*/  FSEL R58, R49, -INF , !P2 ;  /* 0xff800000313a7808 */ /* 0x001fe40005000000 */
        /* <DEDUP_REMOVED lines=16> */
[----:B------:R-:W-:Y:S02]  /*14a70*/  VIADDMNMX R98, R4, R63, R98, PT ;  /* 0x0000003f04627246 */ /* 0x000fe40003800162 */
        /* <DEDUP_REMOVED lines=29> */
.L_x_5026:
[----:B------:R-:W-:-:S13]  /*14c50*/  ISETP.NE.AND P5, PT, R11, 0x1, PT ;  /* 0x000000010b00780c */ /* 0x000fda0003fa5270 */
[----:B------:R-:W0:Y:S02]  /*14c60*/  @P5 LDC.64 R4, c[0x0][0x9e8] ;  /* 0x00027a00ff045b82 */ /* 0x000e240000000a00 */
[----:B0-----:R-:W-:-:S05]  /*14c70*/  @P5 IMAD.HI.U32 R4, R39, R4, RZ ;  /* 0x0000000427045227 */ /* 0x001fca00078e00ff */
[----:B------:R-:W-:-:S07]  /*14c80*/  @P5 SHF.R.U32.HI R39, RZ, R5, R4 ;  /* 0x00000005ff275219 */ /* 0x000fce0000011604 */
.L_x_5027:
[----:B------:R-:W-:Y:S05]  /*14c90*/  BSYNC B0 ;  /* 0x0000000000007941 */ /* 0x000fea0003800000 */
.L_x_5025:
[----:B------:R-:W-:-:S05]  /*14ca0*/  IMAD R82, R39, R11, R82 ;  /* 0x0000000b27527224 */ /* 0x000fca00078e0252 */
[----:B------:R-:W-:Y:S02]  /*14cb0*/  VIMNMX R35, R35, R82, !PT ;  /* 0x0000005223237248 */ /* 0x000fe40007fe0100 */
[----:B------:R-:W-:-:S07]  /*14cc0*/  VIADDMNMX R98, R82, R11, R98, PT ;  /* 0x0000000b52627246 */ /* 0x000fce0003800162 */
.L_x_5024:
[C---:B------:R-:W-:Y:S01]  /*14cd0*/  ISETP.GT.AND P1, PT, R35.reuse, 0x1, !P1 ;  /* 0x000000012300780c */ /* 0x040fe20004f24270 */
[----:B------:R-:W-:Y:S01]  /*14ce0*/  ULDC UR4, c[0x0][0x988] ;  /* 0x0002620000047ab9 */ /* 0x000fe20000000800 */
[----:B------:R-:W-:Y:S01]  /*14cf0*/  ISETP.GT.AND P6, PT, R35, 0x8, !P6 ;  /* 0x000000082300780c */ /* 0x000fe200077c4270 */
[----:B------:R-:W-:Y:S01]  /*14d00*/  IMAD.U32 R5, RZ, RZ, UR4 ;  /* 0x00000004ff057e24 */ /* 0x000fe2000f8e00ff */
[C---:B------:R-:W-:Y:S02]  /*14d10*/  ISETP.LT.OR P1, PT, R98.reuse, 0x2, P1 ;  /* 0x000000026200780c */ /* 0x040fe40000f21670 */
[----:B------:R-:W-:Y:S02]  /*14d20*/  ISETP.LT.OR P6, PT, R98, 0x9, P6 ;  /* 0x000000096200780c */ /* 0x000fe400037c1670 */
        /* <DEDUP_REMOVED lines=18> */
[----:B------:R-:W-:Y:S02]  /*14e50*/  FSEL R4, R7, -INF , !P6 ;  /* 0xff80000007047808 */ /* 0x000fe40007000000 */
[----:B------:R-:W-:-:S02]  /*14e60*/  ISETP.LT.OR P1, PT, R98, 0x12, P1 ;  /* 0x000000126200780c */ /* 0x000fc40000f21670 */
[----:B------:R-:W-:Y:S02]  /*14e70*/  ISETP.NE.AND P6, PT, R71, RZ, PT ;  /* 0x000000ff4700720c */ /* 0x000fe40003fc5270 */
[----:B------:R-:W-:Y:S02]  /*14e80*/  FMNMX.FTZ R3, R68, R3, !PT ;  /* 0x0000000344037209 */ /* 0x000fe40007810000 */
[----:B------:R-:W-:Y:S02]  /*14e90*/  FSEL R92, R8, -INF , !P1 ;  /* 0xff800000085c7808 */ /* 0x000fe40004800000 */
[----:B------:R-:W-:Y:S02]  /*14ea0*/  ISETP.GT.AND P1, PT, R35, 0x18, !P6 ;  /* 0x000000182300780c */ /* 0x000fe40007724270 */
[----:B------:R-:W-:Y:S02]  /*14eb0*/  FMNMX.FTZ R3, R64, R3, !PT ;  /* 0x0000000340037209 */ /* 0x000fe40007810000 */
[----:B------:R-:W-:-:S02]  /*14ec0*/  ISETP.LT.OR P1, PT, R98, 0x19, P1 ;  /* 0x000000196200780c */ /* 0x000fc40000f21670 */
[----:B------:R-:W-:Y:S02]  /*14ed0*/  FMNMX.FTZ R3, R38, R3, !PT ;  /* 0x0000000326037209 */ /* 0x000fe40007810000 */
[----:B------:R-:W-:Y:S02]  /*14ee0*/  ISETP.NE.AND P5, PT, R73, RZ, PT ;  /* 0x000000ff4900720c */ /* 0x000fe40003fa5270 */
[----:B------:R-:W-:Y:S02]  /*14ef0*/  FSEL R14, R14, -INF , !P1 ;  /* 0xff8000000e0e7808 */ /* 0x000fe40004800000 */
        /* <DEDUP_REMOVED lines=11> */
[----:B------:R-:W-:Y:S02]  /*14fb0*/  FMNMX.FTZ R3, R46, R3, !PT ;  /* 0x000000032e037209 */ /* 0x000fe40007810000 */
        /* <DEDUP_REMOVED lines=10> */
[C---:B------:R-:W-:Y:S02]  /*15060*/  ISETP.GT.AND P4, PT, R35.reuse, RZ, !P4 ;  /* 0x000000ff2300720c */ /* 0x040fe40006784270 */
[----:B------:R-:W-:Y:S02]  /*15070*/  ISETP.GT.AND P1, PT, R35, 0x28, !P1 ;  /* 0x000000282300780c */ /* 0x000fe40004f24270 */
[----:B------:R-:W-:Y:S02]  /*15080*/  FMNMX.FTZ R3, R54, R3, !PT ;  /* 0x0000000336037209 */ /* 0x000fe40007810000 */
[C---:B------:R-:W-:Y:S02]  /*15090*/  ISETP.LT.OR P4, PT, R98.reuse, 0x1, P4 ;  /* 0x000000016200780c */ /* 0x040fe40002781670 */
[----:B------:R-:W-:-:S02]  /*150a0*/  ISETP.LT.OR P1, PT, R98, 0x29, P1 ;  /* 0x000000296200780c */ /* 0x000fc40000f21670 */
[----:B------:R-:W-:Y:S02]  /*150b0*/  FMNMX.FTZ R3, R34, R3, !PT ;  /* 0x0000000322037209 */ /* 0x000fe40007810000 */
[----:B------:R-:W-:Y:S02]  /*150c0*/  FSEL R7, R0, -INF , !P4 ;  /* 0xff80000000077808 */ /* 0x000fe40006000000 */
[----:B------:R-:W-:Y:S02]  /*150d0*/  FSEL R8, R27, -INF , !P1 ;  /* 0xff8000001b087808 */ /* 0x000fe40004800000 */
[----:B------:R-:W-:Y:S02]  /*150e0*/  FMNMX.FTZ R0, R12, R3, !PT ;  /* 0x000000030c007209 */ /* 0x000fe40007810000 */
[----:B------:R-:W-:Y:S02]  /*150f0*/  ISETP.NE.AND P1, PT, R81, RZ, PT ;  /* 0x000000ff5100720c */ /* 0x000fe40003f25270 */
[----:B------:R-:W-:Y:S01]  /*15100*/  FMNMX.FTZ R9, R7, R96, !PT ;  /* 0x0000006007097209 */ /* 0x000fe20007810000 */
[----:B------:R-:W0:Y:S01]  /*15110*/  SHFL.BFLY PT, R3, R0, 0x2, 0x1f ;  /* 0x0c401f0000037f89 */ /* 0x000e2200000e0000 */
[----:B------:R-:W-:-:S02]  /*15120*/  ISETP.GT.AND P1, PT, R35, 0x29, !P1 ;  /* 0x000000292300780c */ /* 0x000fc40004f24270 */
[----:B------:R-:W-:Y:S02]  /*15130*/  FMNMX.FTZ R9, R4, R9, !PT ;  /* 0x0000000904097209 */ /* 0x000fe40007810000 */
[----:B------:R-:W-:Y:S02]  /*15140*/  ISETP.LT.OR P1, PT, R98, 0x2a, P1 ;  /* 0x0000002a6200780c */ /* 0x000fe40000f21670 */
[----:B------:R-:W-:Y:S02]  /*15150*/  FMNMX.FTZ R9, R94, R9, !PT ;  /* 0x000000095e097209 */ /* 0x000fe40007810000 */
[----:B------:R-:W-:Y:S02]  /*15160*/  FSEL R86, R26, -INF , !P1 ;  /* 0xff8000001a567808 */ /* 0x000fe40004800000 */
[----:B------:R-:W-:Y:S02]  /*15170*/  ISETP.NE.AND P1, PT, R83, RZ, PT ;  /* 0x000000ff5300720c */ /* 0x000fe40003f25270 */
[----:B------:R-:W-:-:S02]  /*15180*/  ISETP.NE.AND P6, PT, R47, RZ, PT ;  /* 0x000000ff2f00720c */ /* 0x000fc40003fc5270 */
[----:B------:R-:W-:Y:S02]  /*15190*/  ISETP.GT.AND P1, PT, R35, 0x30, !P1 ;  /* 0x000000302300780c */ /* 0x000fe40004f24270 */
[----:B------:R-:W-:Y:S02]  /*151a0*/  ISETP.NE.AND P5, PT, R49, RZ, PT ;  /* 0x000000ff3100720c */ /* 0x000fe40003fa5270 */
[----:B------:R-:W-:Y:S02]  /*151b0*/  ISETP.LT.OR P1, PT, R98, 0x31, P1 ;  /* 0x000000316200780c */ /* 0x000fe40000f21670 */
[----:B------:R-:W-:Y:S02]  /*151c0*/  ISETP.GT.AND P2, PT, R35, 0x51, !P2 ;  /* 0x000000512300780c */ /* 0x000fe40005744270 */
[----:B------:R-:W-:Y:S02]  /*151d0*/  FSEL R30, R30, -INF , !P1 ;  /* 0xff8000001e1e7808 */ /* 0x000fe40004800000 */
[----:B------:R-:W-:-:S02]  /*151e0*/  ISETP.NE.AND P1, PT, R85, RZ, PT ;  /* 0x000000ff5500720c */ /* 0x000fc40003f25270 */
[----:B0-----:R-:W-:Y:S02]  /*151f0*/  FMNMX.FTZ R13, R0, R3, !PT ;  /* 0x00000003000d7209 */ /* 0x001fe40007810000 */
[C---:B------:R-:W-:Y:S02]  /*15200*/  ISETP.GT.AND P1, PT, R35.reuse, 0x31, !P1 ;  /* 0x000000312300780c */ /* 0x040fe40004f24270 */
[----:B------:R-:W-:Y:S01]  /*15210*/  ISETP.GT.AND P3, PT, R35, 0x58, !P3 ;  /* 0x000000582300780c */ /* 0x000fe20005f64270 */
[----:B------:R-:W0:Y:S01]  /*15220*/  SHFL.BFLY PT, R100, R13, 0x1, 0x1f ;  /* 0x0c201f000d647f89 */ /* 0x000e2200000e0000 */
[C---:B------:R-:W-:Y:S02]  /*15230*/  ISETP.LT.OR P1, PT, R98.reuse, 0x32, P1 ;  /* 0x000000326200780c */ /* 0x040fe40000f21670 */
[----:B------:R-:W-:Y:S02]  /*15240*/  ISETP.LT.OR P2, PT, R98, 0x52, P2 ;  /* 0x000000526200780c */ /* 0x000fe40001741670 */
[----:B------:R-:W-:-:S02]  /*15250*/  FSEL R26, R29, -INF , !P1 ;  /* 0xff8000001d1a7808 */ /* 0x000fc40004800000 */
[----:B------:R-:W-:Y:S02]  /*15260*/  ISETP.NE.AND P1, PT, R87, RZ, PT ;  /* 0x000000ff5700720c */ /* 0x000fe40003f25270 */
[----:B------:R-:W-:Y:S02]  /*15270*/  ISETP.LT.OR P3, PT, R98, 0x59, P3 ;  /* 0x000000596200780c */ /* 0x000fe40001f61670 */
[----:B------:R-:W-:Y:S02]  /*15280*/  ISETP.GT.AND P1, PT, R35, 0x38, !P1 ;  /* 0x000000382300780c */ /* 0x000fe40004f24270 */
[----:B------:R-:W-:Y:S02]  /*15290*/  FSEL R20, R20, -INF , !P2 ;  /* 0xff80000014147808 */ /* 0x000fe40005000000 */
[----:B------:R-:W-:Y:S02]  /*152a0*/  ISETP.LT.OR P1, PT, R98, 0x39, P1 ;  /* 0x000000396200780c */ /* 0x000fe40000f21670 */
[----:B------:R-:W-:-:S02]  /*152b0*/  FSEL R28, R28, -INF , !P3 ;  /* 0xff8000001c1c7808 */ /* 0x000fc40005800000 */
[----:B------:R-:W-:Y:S02]  /*152c0*/  FSEL R82, R31, -INF , !P1 ;  /* 0xff8000001f527808 */ /* 0x000fe40004800000 */
[----:B------:R-:W-:Y:S02]  /*152d0*/  ISETP.NE.AND P1, PT, R45, RZ, PT ;  /* 0x000000ff2d00720c */ /* 0x000fe40003f25270 */
[----:B0-----:R-:W-:Y:S02]  /*152e0*/  FMNMX.FTZ R3, R13, R100, !PT ;  /* 0x000000640d037209 */ /* 0x001fe40007810000 */
[----:B------:R-:W-:Y:S02]  /*152f0*/  ISETP.GT.AND P1, PT, R35, 0x39, !P1 ;  /* 0x000000392300780c */ /* 0x000fe40004f24270 */
[----:B------:R-:W-:Y:S01]  /*15300*/  FMNMX.FTZ R13, R6, R9, !PT ;  /* 0x00000009060d7209 */ /* 0x000fe20007810000 */
[----:B------:R-:W-:Y:S01]  /*15310*/  FMUL.FTZ R21, R3, R5 ;  /* 0x0000000503157220 */ /* 0x000fe20000410000 */
        /* <DEDUP_REMOVED lines=15> */
[----:B------:R-:W-:Y:S02]  /*15410*/  FMNMX.FTZ R27, R86, R27, !PT ;  /* 0x0000001b561b7209 */ /* 0x000fe40007810000 */
[----:B------:R-:W-:Y:S02]  /*15420*/  ISETP.GT.AND P1, PT, R35, 0x48, !P5 ;  /* 0x000000482300780c */ /* 0x000fe40006f24270 */
[----:B------:R-:W-:Y:S02]  /*15430*/  FMNMX.FTZ R29, R30, R27, !PT ;  /* 0x0000001b1e1d7209 */ /* 0x000fe40007810000 */
[----:B------:R-:W-:-:S02]  /*15440*/  ISETP.LT.OR P1, PT, R98, 0x49, P1 ;  /* 0x000000496200780c */ /* 0x000fc40000f21670 */
[----:B------:R-:W-:Y:S02]  /*15450*/  FMNMX.FTZ R29, R26, R29, !PT ;  /* 0x0000001d1a1d7209 */ /* 0x000fe40007810000 */
[----:B------:R-:W-:Y:S02]  /*15460*/  FSEL R40, R40, -INF , !P1 ;  /* 0xff80000028287808 */ /* 0x000fe40004800000 */
[----:B------:R-:W-:Y:S02]  /*15470*/  FSETP.NEU.FTZ.AND P1, PT, R3, -INF , PT ;  /* 0xff8000000300780b */ /* 0x000fe40003f3d000 */
[----:B------:R-:W-:Y:S02]  /*15480*/  ISETP.NE.AND P5, PT, R91, RZ, PT ;  /* 0x000000ff5b00720c */ /* 0x000fe40003fa5270 */
[----:B------:R-:W-:Y:S02]  /*15490*/  FMNMX.FTZ R29, R82, R29, !PT ;  /* 0x0000001d521d7209 */ /* 0x000fe40007810000 */
[----:B------:R-:W-:-:S02]  /*154a0*/  FSEL R21, R21, RZ, P1 ;  /* 0x000000ff15157208 */ /* 0x000fc40000800000 */
[----:B------:R-:W-:Y:S02]  /*154b0*/  ISETP.GT.AND P1, PT, R35, 0x49, !P5 ;  /* 0x000000492300780c */ /* 0x000fe40006f24270 */
[----:B------:R-:W-:Y:S01]  /*154c0*/  FMNMX.FTZ R29, R32, R29, !PT ;  /* 0x0000001d201d7209 */ /* 0x000fe20007810000 */
[-CC-:B------:R-:W-:Y:S01]  /*154d0*/  FFMA.FTZ R0, R66, R5.reuse, -R21.reuse ;  /* 0x0000000542007223 */ /* 0x180fe20000010815 */
[----:B------:R-:W-:Y:S01]  /*154e0*/  ISETP.LT.OR P1, PT, R98, 0x4a, P1 ;  /* 0x0000004a6200780c */ /* 0x000fe20000f21670 */
[-CC-:B------:R-:W-:Y:S01]  /*154f0*/  FFMA.FTZ R182, R38, R5.reuse, -R21.reuse ;  /* 0x0000000526b67223 */ /* 0x180fe20000010815 */
[----:B------:R-:W-:Y:S01]  /*15500*/  ISETP.NE.AND P6, PT, R41, RZ, PT ;  /* 0x000000ff2900720c */ /* 0x000fe20003fc5270 */
[--C-:B------:R-:W-:Y:S01]  /*15510*/  FFMA.FTZ R188, R102, R5, -R21.reuse ;  /* 0x0000000566bc7223 */ /* 0x100fe20000010815 */
[----:B------:R-:W-:Y:S01]  /*15520*/  FMNMX.FTZ R31, R36, R29, !PT ;  /* 0x0000001d241f7209 */ /* 0x000fe20007810000 */
[-CC-:B------:R-:W-:Y:S01]  /*15530*/  FFMA.FTZ R72, R72, R5.reuse, -R21.reuse ;  /* 0x0000000548487223 */ /* 0x180fe20000010815 */
[----:B------:R-:W-:Y:S01]  /*15540*/  FSEL R100, R33, -INF , !P1 ;  /* 0xff80000021647808 */ /* 0x000fe20004800000 */
[----:B------:R0:W-:Y:S01]  /*15550*/  MUFU.EX2 R29, R0 ;  /* 0x00000000001d7308 */ /* 0x0001e20000000800 */
[----:B------:R-:W-:Y:S01]  /*15560*/  ISETP.GT.AND P1, PT, R35, 0x50, !P6 ;  /* 0x000000502300780c */ /* 0x000fe20007724270 */
[--C-:B------:R-:W-:Y:S01]  /*15570*/  FFMA.FTZ R190, R80, R5, -R21.reuse ;  /* 0x0000000550be7223 */ /* 0x100fe20000010815 */
[----:B------:R-:W-:Y:S01]  /*15580*/  FMNMX.FTZ R31, R84, R31, !PT ;  /* 0x0000001f541f7209 */ /* 0x000fe20007810000 */
[-CC-:B------:R-:W-:Y:S01]  /*15590*/  FFMA.FTZ R74, R74, R5.reuse, -R21.reuse ;  /* 0x000000054a4a7223 */ /* 0x180fe20000010815 */
[----:B------:R-:W-:Y:S01]  /*155a0*/  ISETP.LT.OR P1, PT, R98, 0x51, P1 ;  /* 0x000000516200780c */ /* 0x000fe20000f21670 */
[--C-:B------:R-:W-:Y:S01]  /*155b0*/  FFMA.FTZ R184, R78, R5, -R21.reuse ;  /* 0x000000054eb87223 */ /* 0x100fe20000010815 */
[----:B------:R-:W-:Y:S01]  /*155c0*/  FMNMX.FTZ R31, R40, R31, !PT ;  /* 0x0000001f281f7209 */ /* 0x000fe20007810000 */
[----:B------:R-:W-:Y:S01]  /*155d0*/  MUFU.EX2 R188, R188 ;  /* 0x000000bc00bc7308 */ /* 0x000fe20000000800 */
[----:B------:R-:W-:Y:S01]  /*155e0*/  ISETP.NE.AND P5, PT, R43, RZ, PT ;  /* 0x000000ff2b00720c */ /* 0x000fe20003fa5270 */
[-CC-:B------:R-:W-:Y:S01]  /*155f0*/  FFMA.FTZ R76, R76, R5.reuse, -R21.reuse ;  /* 0x000000054c4c7223 */ /* 0x180fe20000010815 */
[----:B------:R-:W-:Y:S01]  /*15600*/  FSEL R66, R25, -INF , !P1 ;  /* 0xff80000019427808 */ /* 0x000fe20004800000 */
[--C-:B------:R-:W-:Y:S01]  /*15610*/  FFMA.FTZ R25, R64, R5, -R21.reuse ;  /* 0x0000000540197223 */ /* 0x100fe20000010815 */
[----:B------:R-:W-:Y:S01]  /*15620*/  FMNMX.FTZ R31, R100, R31, !PT ;  /* 0x0000001f641f7209 */ /* 0x000fe20007810000 */
[--C-:B------:R-:W-:Y:S01]  /*15630*/  FFMA.FTZ R186, R70, R5, -R21.reuse ;  /* 0x0000000546ba7223 */ /* 0x100fe20000010815 */
[----:B------:R-:W-:Y:S01]  /*15640*/  ISETP.GT.AND P4, PT, R35, 0x59, !P5 ;  /* 0x000000592300780c */ /* 0x000fe20006f84270 */
[----:B------:R-:W1:Y:S01]  /*15650*/  MUFU.EX2 R9, R72 ;  /* 0x0000004800097308 */ /* 0x000e620000000800 */
[----:B------:R-:W-:Y:S01]  /*15660*/  FMNMX.FTZ R31, R66, R31, !PT ;  /* 0x0000001f421f7209 */ /* 0x000fe20007810000 */
[-CC-:B------:R-:W-:Y:S01]  /*15670*/  FFMA.FTZ R180, R68, R5.reuse, -R21.reuse ;  /* 0x0000000544b47223 */ /* 0x180fe20000010815 */
[----:B------:R-:W-:Y:S01]  /*15680*/  ISETP.LT.OR P4, PT, R98, 0x5a, P4 ;  /* 0x0000005a6200780c */ /* 0x000fe20002781670 */
[--C-:B------:R-:W-:Y:S01]  /*15690*/  FFMA.FTZ R176, R48, R5, -R21.reuse ;  /* 0x0000000530b07223 */ /* 0x100fe20000010815 */
[----:B------:R-:W-:Y:S01]  /*156a0*/  FMNMX.FTZ R31, R20, R31, !PT ;  /* 0x0000001f141f7209 */ /* 0x000fe20007810000 */
[--C-:B------:R-:W-:Y:S01]  /*156b0*/  FFMA.FTZ R178, R42, R5, -R21.reuse ;  /* 0x000000052ab27223 */ /* 0x100fe20000010815 */
[----:B------:R-:W-:Y:S01]  /*156c0*/  FSEL R64, R15, -INF , !P4 ;  /* 0xff8000000f407808 */ /* 0x000fe20006000000 */
[----:B------:R-:W2:Y:S01]  /*156d0*/  MUFU.EX2 R190, R190 ;  /* 0x000000be00be7308 */ /* 0x000ea20000000800 */
[----:B------:R-:W-:Y:S01]  /*156e0*/  FMNMX.FTZ R31, R28, R31, !PT ;  /* 0x0000001f1c1f7209 */ /* 0x000fe20007810000 */
[-CC-:B------:R-:W-:Y:S01]  /*156f0*/  FFMA.FTZ R15, R52, R5.reuse, -R21.reuse ;  /* 0x00000005340f7223 */ /* 0x180fe20000010815 */
[-CC-:B------:R-:W-:Y:S01]  /*15700*/  FFMA.FTZ R33, R60, R5.reuse, -R21.reuse ;  /* 0x000000053c217223 */ /* 0x180fe20000010815 */
[--C-:B------:R-:W-:Y:S01]  /*15710*/  FFMA.FTZ R172, R46, R5, -R21.reuse ;  /* 0x000000052eac7223 */ /* 0x100fe20000010815 */
[----:B0-----:R-:W-:Y:S01]  /*15720*/  FMNMX.FTZ R0, R64, R31, !PT ;  /* 0x0000001f40007209 */ /* 0x001fe20007810000 */
[-CC-:B------:R-:W-:Y:S01]  /*15730*/  FFMA.FTZ R31, R62, R5.reuse, -R21.reuse ;  /* 0x000000053e1f7223 */ /* 0x180fe20000010815 */
[-CC-:B------:R-:W-:Y:S01]  /*15740*/  FFMA.FTZ R174, R50, R5.reuse, -R21.reuse ;  /* 0x0000000532ae7223 */ /* 0x180fe20000010815 */
[-CC-:B------:R-:W-:Y:S01]  /*15750*/  FFMA.FTZ R37, R56, R5.reuse, -R21.reuse ;  /* 0x0000000538257223 */ /* 0x180fe20000010815 */
[-CC-:B------:R-:W-:Y:S01]  /*15760*/  FFMA.FTZ R168, R44, R5.reuse, -R21.reuse ;  /* 0x000000052ca87223 */ /* 0x180fe20000010815 */
[----:B------:R-:W0:Y:S01]  /*15770*/  SHFL.BFLY PT, R35, R0, 0x2, 0x1f ;  /* 0x0c401f0000237f89 */ /* 0x000e2200000e0000 */
[-CC-:B------:R-:W-:Y:S01]  /*15780*/  FFMA.FTZ R39, R54, R5.reuse, -R21.reuse ;  /* 0x0000000536277223 */ /* 0x180fe20000010815 */
[----:B------:R-:W-:Y:S01]  /*15790*/  FFMA.FTZ R170, R34, R5, -R21 ;  /* 0x0000000522aa7223 */ /* 0x000fe20000010815 */
[----:B------:R-:W3:Y:S01]  /*157a0*/  MUFU.EX2 R13, R74 ;  /* 0x0000004a000d7308 */ /* 0x000ee20000000800 */
[----:B------:R-:W-:-:S07]  /*157b0*/  ISETP.NE.AND P5, PT, R95, 0x1, PT ;  /* 0x000000015f00780c */ /* 0x000fce0003fa5270 */
[----:B------:R-:W4:Y:S06]  /*157c0*/  MUFU.EX2 R184, R184 ;  /* 0x000000b800b87308 */ /* 0x000f2c0000000800 */
[----:B------:R-:W5:Y:S02]  /*157d0*/  @P5 LDC R42, c[0x0][0x44c] ;  /* 0x00011300ff2a5b82 */ /* 0x000f640000000800 */
[----:B------:R-:W4:Y:S01]  /*157e0*/  MUFU.EX2 R27, R76 ;  /* 0x0000004c001b7308 */ /* 0x000f220000000800 */
[----:B0-----:R-:W-:Y:S01]  /*157f0*/  FMNMX.FTZ R38, R0, R35, !PT ;  /* 0x0000002300267209 */ /* 0x001fe20007810000 */
[-CC-:B------:R-:W-:Y:S01]  /*15800*/  FFMA.FTZ R35, R58, R5.reuse, -R21.reuse ;  /* 0x000000053a237223 */ /* 0x180fe20000010815 */
[----:B------:R-:W-:-:S05]  /*15810*/  FFMA.FTZ R21, R12, R5, -R21 ;  /* 0x000000050c157223 */ /* 0x000fca0000010815 */
[----:B------:R-:W0:Y:S01]  /*15820*/  MUFU.EX2 R186, R186 ;  /* 0x000000ba00ba7308 */ /* 0x000e220000000800 */
[----:B------:R-:W1:Y:S01]  /*15830*/  @P5 LDC R45, c[0x0][0x450] ;  /* 0x00011400ff2d5b82 */ /* 0x000e620000000800 */
[----:B------:R-:W2:Y:S06]  /*15840*/  SHFL.BFLY PT, R41, R38, 0x1, 0x1f ;  /* 0x0c201f0026297f89 */ /* 0x000eac00000e0000 */
[----:B------:R-:W-:Y:S01]  /*15850*/  MUFU.EX2 R180, R180 ;  /* 0x000000b400b47308 */ /* 0x000fe20000000800 */
[----:B-----5:R-:W-:-:S07]  /*15860*/  @P5 IMAD.HI.U32 R42, R93, R42, RZ ;  /* 0x0000002a5d2a5227 */ /* 0x020fce00078e00ff */
[----:B------:R-:W-:Y:S08]  /*15870*/  MUFU.EX2 R25, R25 ;  /* 0x0000001900197308 */ /* 0x000ff00000000800 */
[----:B------:R-:W-:Y:S01]  /*15880*/  MUFU.EX2 R182, R182 ;  /* 0x000000b600b67308 */ /* 0x000fe20000000800 */
[----:B--2---:R-:W-:Y:S01]  /*15890*/  FMNMX.FTZ R0, R38, R41, !PT ;  /* 0x0000002926007209 */ /* 0x004fe20007810000 */
[----:B------:R-:W-:Y:S01]  /*158a0*/  IMAD.MOV.U32 R38, RZ, RZ, R93 ;  /* 0x000000ffff267224 */ /* 0x000fe200078e005d */
[----:B-1----:R-:W-:-:S02]  /*158b0*/  @P5 SHF.R.U32.HI R38, RZ, R45, R42 ;  /* 0x0000002dff265219 */ /* 0x002fc4000001162a */
[C---:B------:R-:W-:Y:S01]  /*158c0*/  FSETP.NEU.FTZ.AND P1, PT, R0.reuse, -INF , PT ;  /* 0xff8000000000780b */ /* 0x040fe20003f3d000 */
[----:B------:R-:W-:Y:S02]  /*158d0*/  FMUL.FTZ R41, R0, R5 ;  /* 0x0000000500297220 */ /* 0x000fe40000410000 */
[----:B------:R-:W-:Y:S01]  /*158e0*/  MUFU.EX2 R15, R15 ;  /* 0x0000000f000f7308 */ /* 0x000fe20000000800 */
[----:B------:R-:W-:Y:S01]  /*158f0*/  ISETP.GE.AND P5, PT, R11, 0x1, PT ;  /* 0x000000010b00780c */ /* 0x000fe20003fa6270 */
[----:B------:R-:W-:Y:S01]  /*15900*/  IMAD.IADD R137, R137, 0x1, R38 ;  /* 0x0000000189897824 */ /* 0x000fe200078e0226 */
[----:B------:R-:W-:-:S04]  /*15910*/  FSEL R41, R41, RZ, P1 ;  /* 0x000000ff29297208 */ /* 0x000fc80000800000 */
[----:B------:R-:W-:Y:S01]  /*15920*/  IADD3 R10, R137, R10, RZ ;  /* 0x0000000a890a7210 */ /* 0x000fe20007ffe0ff */
[----:B------:R-:W-:Y:S01]  /*15930*/  MUFU.EX2 R176, R176 ;  /* 0x000000b000b07308 */ /* 0x000fe20000000800 */
[-CC-:B------:R-:W-:Y:S01]  /*15940*/  FFMA.FTZ R189, R7, R5.reuse, -R41.reuse ;  /* 0x0000000507bd7223 */ /* 0x180fe20000010829 */
[-CC-:B------:R-:W-:Y:S01]  /*15950*/  FFMA.FTZ R12, R96, R5.reuse, -R41.reuse ;  /* 0x00000005600c7223 */ /* 0x180fe20000010829 */
[-CC-:B------:R-:W-:Y:S01]  /*15960*/  FFMA.FTZ R191, R4, R5.reuse, -R41.reuse ;  /* 0x0000000504bf7223 */ /* 0x180fe20000010829 */
[-C--:B------:R-:W-:Y:S01]  /*15970*/  FFMA.FTZ R4, R94, R5.reuse, -R41 ;  /* 0x000000055e047223 */ /* 0x080fe20000010829 */
[----:B------:R-:W-:Y:S01]  /*15980*/  FADD.FTZ R7, R188, R9 ;  /* 0x00000009bc077221 */ /* 0x000fe20000010000 */
[-CC-:B------:R-:W-:Y:S01]  /*15990*/  FFMA.FTZ R185, R6, R5.reuse, -R41.reuse ;  /* 0x0000000506b97223 */ /* 0x180fe20000010829 */
[-C--:B------:R-:W-:Y:S01]  /*159a0*/  FFMA.FTZ R183, R8, R5.reuse, -R41 ;  /* 0x0000000508b77223 */ /* 0x080fe20000010829 */
[----:B------:R-:W-:Y:S01]  /*159b0*/  MUFU.EX2 R189, R189 ;  /* 0x000000bd00bd7308 */ /* 0x000fe20000000800 */
[----:B------:R-:W-:Y:S01]  /*159c0*/  FADD.FTZ R8, R190, R7 ;  /* 0x00000007be087221 */ /* 0x000fe20000010000 */
[-CC-:B------:R-:W-:Y:S01]  /*159d0*/  FFMA.FTZ R6, R92, R5.reuse, -R41.reuse ;  /* 0x000000055c067223 */ /* 0x180fe20000010829 */
[-CC-:B------:R-:W-:Y:S01]  /*159e0*/  FFMA.FTZ R187, R14, R5.reuse, -R41.reuse ;  /* 0x000000050ebb7223 */ /* 0x180fe20000010829 */
[-CC-:B------:R-:W-:Y:S01]  /*159f0*/  FFMA.FTZ R177, R30, R5.reuse, -R41.reuse ;  /* 0x000000051eb17223 */ /* 0x180fe20000010829 */
[----:B---3--:R-:W-:Y:S01]  /*15a00*/  FADD.FTZ R7, R13, R8 ;  /* 0x000000080d077221 */ /* 0x008fe20000010000 */
[-CC-:B------:R-:W-:Y:S01]  /*15a10*/  FFMA.FTZ R14, R90, R5.reuse, -R41.reuse ;  /* 0x000000055a0e7223 */ /* 0x180fe20000010829 */
[-C--:B------:R-:W-:Y:S01]  /*15a20*/  FFMA.FTZ R181, R24, R5.reuse, -R41 ;  /* 0x0000000518b57223 */ /* 0x080fe20000010829 */
[----:B------:R-:W1:Y:S01]  /*15a30*/  MUFU.EX2 R12, R12 ;  /* 0x0000000c000c7308 */ /* 0x000e620000000800 */
[----:B----4-:R-:W-:Y:S01]  /*15a40*/  FADD.FTZ R30, R184, R7 ;  /* 0x00000007b81e7221 */ /* 0x010fe20000010000 */
[-CC-:B------:R-:W-:Y:S01]  /*15a50*/  FFMA.FTZ R24, R88, R5.reuse, -R41.reuse ;  /* 0x0000000558187223 */ /* 0x180fe20000010829 */
[-CC-:B------:R-:W-:Y:S01]  /*15a60*/  FFMA.FTZ R34, R86, R5.reuse, -R41.reuse ;  /* 0x0000000556227223 */ /* 0x180fe20000010829 */
[-CC-:B------:R-:W-:Y:S01]  /*15a70*/  FFMA.FTZ R173, R36, R5.reuse, -R41.reuse ;  /* 0x0000000524ad7223 */ /* 0x180fe20000010829 */
[----:B------:R-:W-:Y:S01]  /*15a80*/  FADD.FTZ R43, R27, R30 ;  /* 0x0000001e1b2b7221 */ /* 0x000fe20000010000 */
[-CC-:B------:R-:W-:Y:S01]  /*15a90*/  FFMA.FTZ R30, R32, R5.reuse, -R41.reuse ;  /* 0x00000005201e7223 */ /* 0x180fe20000010829 */
[-C--:B------:R-:W-:Y:S01]  /*15aa0*/  FFMA.FTZ R26, R26, R5.reuse, -R41 ;  /* 0x000000051a1a7223 */ /* 0x080fe20000010829 */
[----:B------:R-:W2:Y:S01]  /*15ab0*/  MUFU.EX2 R191, R191 ;  /* 0x000000bf00bf7308 */ /* 0x000ea20000000800 */
[----:B0-----:R-:W-:Y:S01]  /*15ac0*/  FADD.FTZ R32, R186, R43 ;  /* 0x0000002bba207221 */ /* 0x001fe20000010000 */
[-CC-:B------:R-:W-:Y:S01]  /*15ad0*/  FFMA.FTZ R179, R82, R5.reuse, -R41.reuse ;  /* 0x0000000552b37223 */ /* 0x180fe20000010829 */
[-CC-:B------:R-:W-:Y:S01]  /*15ae0*/  FFMA.FTZ R40, R40, R5.reuse, -R41.reuse ;  /* 0x0000000528287223 */ /* 0x180fe20000010829 */
[----:B------:R-:W-:Y:S01]  /*15af0*/  F2FP.F16.F32.PACK_AB R188, R9, R188 ;  /* 0x000000bc09bc723e */ /* 0x000fe200000000ff */
[----:B------:R-:W-:Y:S01]  /*15b00*/  FADD.FTZ R43, R29, R32 ;  /* 0x000000201d2b7221 */ /* 0x000fe20000010000 */
[-CC-:B------:R-:W-:Y:S01]  /*15b10*/  FFMA.FTZ R100, R100, R5.reuse, -R41.reuse ;  /* 0x0000000564647223 */ /* 0x180fe20000010829 */
[-C--:B------:R-:W-:Y:S01]  /*15b20*/  FFMA.FTZ R66, R66, R5.reuse, -R41 ;  /* 0x0000000542427223 */ /* 0x080fe20000010829 */
[----:B------:R-:W0:Y:S01]  /*15b30*/  MUFU.EX2 R4, R4 ;  /* 0x0000000400047308 */ /* 0x000e220000000800 */
[----:B-1----:R-:W-:Y:S01]  /*15b40*/  FADD.FTZ R8, R189, R12 ;  /* 0x0000000cbd087221 */ /* 0x002fe20000010000 */
[----:B------:R-:W-:Y:S01]  /*15b50*/  FADD.FTZ R32, R180, R43 ;  /* 0x0000002bb4207221 */ /* 0x000fe20000010000 */
[-CC-:B------:R-:W-:Y:S01]  /*15b60*/  FFMA.FTZ R20, R20, R5.reuse, -R41.reuse ;  /* 0x0000000514147223 */ /* 0x180fe20000010829 */
[-CC-:B------:R-:W-:Y:S01]  /*15b70*/  FFMA.FTZ R28, R28, R5.reuse, -R41.reuse ;  /* 0x000000051c1c7223 */ /* 0x180fe20000010829 */
[----:B------:R-:W-:Y:S01]  /*15b80*/  F2FP.F16.F32.PACK_AB R190, R13, R190 ;  /* 0x000000be0dbe723e */ /* 0x000fe200000000ff */
[----:B------:R-:W-:Y:S01]  /*15b90*/  FADD.FTZ R43, R25, R32 ;  /* 0x00000020192b7221 */ /* 0x000fe20000010000 */
[-C--:B------:R-:W-:Y:S01]  /*15ba0*/  FFMA.FTZ R32, R84, R5.reuse, -R41 ;  /* 0x0000000554207223 */ /* 0x080fe20000010829 */
[----:B------:R-:W1:Y:S01]  /*15bb0*/  MUFU.EX2 R185, R185 ;  /* 0x000000b900b97308 */ /* 0x000e620000000800 */
[----:B--2---:R-:W-:Y:S01]  /*15bc0*/  FADD.FTZ R7, R191, R8 ;  /* 0x00000008bf077221 */ /* 0x004fe20000010000 */
[----:B------:R-:W-:Y:S01]  /*15bd0*/  FADD.FTZ R36, R182, R43 ;  /* 0x0000002bb6247221 */ /* 0x000fe20000010000 */
[----:B------:R-:W-:Y:S01]  /*15be0*/  FFMA.FTZ R41, R64, R5, -R41 ;  /* 0x0000000540297223 */ /* 0x000fe20000010829 */
[----:B------:R-:W-:-:S02]  /*15bf0*/  F2FP.F16.F32.PACK_AB R184, R27, R184 ;  /* 0x000000b81bb8723e */ /* 0x000fc400000000ff */
[----:B------:R-:W-:Y:S01]  /*15c00*/  FADD.FTZ R43, R15, R36 ;  /* 0x000000240f2b7221 */ /* 0x000fe20000010000 */
[----:B------:R-:W-:Y:S01]  /*15c10*/  F2FP.F16.F32.PACK_AB R186, R29, R186 ;  /* 0x000000ba1dba723e */ /* 0x000fe200000000ff */
[----:B------:R-:W2:Y:S01]  /*15c20*/  MUFU.EX2 R6, R6 ;  /* 0x0000000600067308 */ /* 0x000ea20000000800 */
[----:B0-----:R-:W-:Y:S01]  /*15c30*/  FADD.FTZ R8, R4, R7 ;  /* 0x0000000704087221 */ /* 0x001fe20000010000 */
[----:B------:R-:W-:Y:S01]  /*15c40*/  FADD.FTZ R36, R176, R43 ;  /* 0x0000002bb0247221 */ /* 0x000fe20000010000 */
[----:B------:R-:W-:Y:S02]  /*15c50*/  F2FP.F16.F32.PACK_AB R191, R4, R191 ;  /* 0x000000bf04bf723e */ /* 0x000fe400000000ff */
[----:B------:R-:W-:Y:S02]  /*15c60*/  F2FP.F16.F32.PACK_AB R180, R25, R180 ;  /* 0x000000b419b4723e */ /* 0x000fe400000000ff */
[----:B------:R-:W-:Y:S01]  /*15c70*/  F2FP.F16.F32.PACK_AB R182, R15, R182 ;  /* 0x000000b60fb6723e */ /* 0x000fe200000000ff */
[----:B------:R-:W0:Y:S01]  /*15c80*/  MUFU.EX2 R187, R187 ;  /* 0x000000bb00bb7308 */ /* 0x000e220000000800 */
[----:B-1----:R-:W-:Y:S01]  /*15c90*/  FADD.FTZ R7, R185, R8 ;  /* 0x00000008b9077221 */ /* 0x002fe20000010000 */
[----:B------:R-:W-:-:S06]  /*15ca0*/  F2FP.F16.F32.PACK_AB R189, R12, R189 ;  /* 0x000000bd0cbd723e */ /* 0x000fcc00000000ff */
        /* <DEDUP_REMOVED lines=14> */
[C---:B-1----:R-:W-:Y:S01]  /*15d90*/  FADD.FTZ R43, R31.reuse, R36 ;  /* 0x000000241f2b7221 */ /* 0x042fe20000010000 */
[----:B------:R-:W-:-:S06]  /*15da0*/  F2FP.F16.F32.PACK_AB R176, R31, R176 ;  /* 0x000000b01fb0723e */ /* 0x000fcc00000000ff */
[----:B------:R-:W1:Y:S01]  /*15db0*/  MUFU.EX2 R34, R34 ;  /* 0x0000002200227308 */ /* 0x000e620000000800 */
[----:B--2---:R-:W-:-:S07]  /*15dc0*/  FADD.FTZ R7, R183, R8 ;  /* 0x00000008b7077221 */ /* 0x004fce0000010000 */
[----:B------:R-:W2:Y:S01]  /*15dd0*/  MUFU.EX2 R33, R33 ;  /* 0x0000002100217308 */ /* 0x000ea20000000800 */
[----:B0-----:R-:W-:-:S07]  /*15de0*/  FADD.FTZ R36, R178, R43 ;  /* 0x0000002bb2247221 */ /* 0x001fce0000010000 */
[----:B------:R-:W0:Y:S01]  /*15df0*/  MUFU.EX2 R177, R177 ;  /* 0x000000b100b17308 */ /* 0x000e220000000800 */
[C---:B-1----:R-:W-:Y:S01]  /*15e00*/  FADD.FTZ R8, R34.reuse, R7 ;  /* 0x0000000722087221 */ /* 0x042fe20000010000 */
[----:B------:R-:W-:-:S06]  /*15e10*/  F2FP.F16.F32.PACK_AB R183, R34, R183 ;  /* 0x000000b722b7723e */ /* 0x000fcc00000000ff */
        /* <DEDUP_REMOVED lines=9> */
[----:B------:R-:W-:-:S06]  /*15eb0*/  F2FP.F16.F32.PACK_AB R177, R26, R177 ;  /* 0x000000b11ab1723e */ /* 0x000fcc00000000ff */
[----:B------:R-:W2:Y:S01]  /*15ec0*/  MUFU.EX2 R174, R174 ;  /* 0x000000ae00ae7308 */ /* 0x000ea20000000800 */
[C---:B0-----:R-:W-:Y:S01]  /*15ed0*/  FADD.FTZ R9, R35.reuse, R36 ;  /* 0x0000002423097221 */ /* 0x041fe20000010000 */
[----:B------:R-:W-:-:S06]  /*15ee0*/  F2FP.F16.F32.PACK_AB R172, R35, R172 ;  /* 0x000000ac23ac723e */ /* 0x000fcc00000000ff */
[----:B------:R-:W0:Y:S01]  /*15ef0*/  MUFU.EX2 R30, R30 ;  /* 0x0000001e001e7308 */ /* 0x000e220000000800 */
[----:B-1----:R-:W-:-:S07]  /*15f00*/  FADD.FTZ R7, R179, R8 ;  /* 0x00000008b3077221 */ /* 0x002fce0000010000 */
        /* <DEDUP_REMOVED lines=31> */
[----:B--2---:R-:W-:Y:S01]  /*16100*/  FADD.FTZ R20, R170, R9 ;  /* 0x00000009aa147221 */ /* 0x004fe20000010000 */
[C---:B0-----:R-:W-:Y:S01]  /*16110*/  FADD.FTZ R7, R41.reuse, R4 ;  /* 0x0000000429077221 */ /* 0x041fe20000010000 */
[----:B------:R-:W-:Y:S01]  /*16120*/  F2FP.F16.F32.PACK_AB R171, R41, R28 ;  /* 0x0000001c29ab723e */ /* 0x000fe200000000ff */
[----:B------:R-:W-:Y:S02]  /*16130*/  VIADD R4, R126, 0xfffffffe ;  /* 0xfffffffe7e047836 */ /* 0x000fe40000000000 */
[C---:B-1----:R-:W-:Y:S01]  /*16140*/  FADD.FTZ R8, R21.reuse, R20 ;  /* 0x0000001415087221 */ /* 0x042fe20000010000 */
        /* <DEDUP_REMOVED lines=13> */
.L_x_5030:
[----:B------:R-:W-:-:S13]  /*16220*/  ISETP.NE.AND P1, PT, R11, 0x1, PT ;  /* 0x000000010b00780c */ /* 0x000fda0003f25270 */
[----:B------:R-:W0:Y:S02]  /*16230*/  @P1 LDC.64 R12, c[0x0][0x9e8] ;  /* 0x00027a00ff0c1b82 */ /* 0x000e240000000a00 */
[----:B0-----:R-:W-:-:S05]  /*16240*/  @P1 IMAD.HI.U32 R12, R6, R12, RZ ;  /* 0x0000000c060c1227 */ /* 0x001fca00078e00ff */
[----:B------:R-:W-:-:S07]  /*16250*/  @P1 SHF.R.U32.HI R6, RZ, R13, R12 ;  /* 0x0000000dff061219 */ /* 0x000fce000001160c */
.L_x_5031:
[----:B------:R-:W-:Y:S05]  /*16260*/  BSYNC B0 ;  /* 0x0000000000007941 */ /* 0x000fea0003800000 */
.L_x_5029:
[----:B------:R-:W-:-:S05]  /*16270*/  IMAD R11, R6, R11, R11 ;  /* 0x0000000b060b7224 */ /* 0x000fca00078e020b */
[----:B------:R-:W-:-:S07]  /*16280*/  VIMNMX R10, R10, R11, PT ;  /* 0x0000000b0a0a7248 */ /* 0x000fce0003fe0100 */
.L_x_5028:
[----:B------:R-:W2:Y:S01]  /*16290*/  LDL R12, [R1+0x44] ;  /* 0x00004400010c7983 */ /* 0x000ea20000100800 */
[----:B------:R-:W-:Y:S01]  /*162a0*/  IMAD.HI R10, R10, 0x2aaaaaab, RZ ;  /* 0x2aaaaaab0a0a7827 */ /* 0x000fe200078e02ff */
[----:B------:R-:W-:Y:S01]  /*162b0*/  ULDC UR47, c[0x0][0x9e4] ;  /* 0x00027900002f7ab9 */ /* 0x000fe20000000800 */
[----:B------:R-:W-:Y:S01]  /*162c0*/  ULDC UR46, c[0x0][0x9e4] ;  /* 0x00027900002e7ab9 */ /* 0x000fe20000000800 */
[----:B------:R-:W-:Y:S01]  /*162d0*/  ULDC UR39, c[0x0][0x9d8] ;  /* 0x0002760000277ab9 */ /* 0x000fe20000000800 */
[----:B------:R-:W-:Y:S01]  /*162e0*/  ULDC UR43, c[0x0][0x9d8] ;  /* 0x00027600002b7ab9 */ /* 0x000fe20000000800 */
[----:B------:R-:W-:Y:S01]  /*162f0*/  SHF.R.U32.HI R9, RZ, 0x1f, R10 ;  /* 0x0000001fff097819 */ /* 0x000fe2000001160a */
[----:B------:R-:W-:Y:S01]  /*16300*/  ULDC UR42, c[0x0][0x9d8] ;  /* 0x00027600002a7ab9 */ /* 0x000fe20000000800 */
[----:B------:R-:W-:Y:S01]  /*16310*/  ULDC UR50, c[0x0][0x988] ;  /* 0x0002620000327ab9 */ /* 0x000fe20000000800 */
[----:B------:R-:W-:Y:S01]  /*16320*/  ULDC UR54, c[0x0][0x988] ;  /* 0x0002620000367ab9 */ /* 0x000fe20000000800 */
[----:B------:R-:W-:Y:S01]  /*16330*/  LEA.HI.SX32 R9, R10, R9, 0x1c ;  /* 0x000000090a097211 */ /* 0x000fe200078fe2ff */
[----:B------:R-:W-:Y:S01]  /*16340*/  ULDC UR51, c[0x0][0x988] ;  /* 0x0002620000337ab9 */ /* 0x000fe20000000800 */
[----:B------:R-:W-:Y:S01]  /*16350*/  ULDC UR58, c[0x0][0x9e0] ;  /* 0x00027800003a7ab9 */ /* 0x000fe20000000800 */
[----:B------:R-:W-:Y:S01]  /*16360*/  ULDC UR55, c[0x0][0x9e0] ;  /* 0x0002780000377ab9 */ /* 0x000fe20000000800 */
[----:B------:R-:W-:Y:S01]  /*16370*/  BSSY B1, `(.L_x_5032) ;  /* 0x000040b000017945 */ /* 0x000fe20003800000 */
[----:B------:R-:W-:Y:S01]  /*16380*/  IMAD.MOV.U32 R6, RZ, RZ, 0x3f800000 ;  /* 0x3f800000ff067424 */ /* 0x000fe200078e00ff */
[----:B------:R-:W-:Y:S01]  /*16390*/  CS2R R118, SRZ ;  /* 0x0000000000767805 */ /* 0x000fe2000001ff00 */
[----:B------:R-:W-:Y:S01]  /*163a0*/  IMAD.MOV.U32 R11, RZ, RZ, 0x3f800000 ;  /* 0x3f800000ff0b7424 */ /* 0x000fe200078e00ff */
        /* <DEDUP_REMOVED lines=47> */
[----:B--2---:R-:W-:-:S04]  /*166a0*/  VIMNMX R228, R12, R9, !PT ;  /* 0x000000090ce47248 */ /* 0x004fc80007fe0100 */
[----:B------:R-:W-:-:S13]  /*166b0*/  ISETP.GE.AND P1, PT, R4, R228, PT ;  /* 0x000000e40400720c */ /* 0x000fda0003f26270 */
[----:B------:R-:W-:Y:S05]  /*166c0*/  @!P1 BRA `(.L_x_5033) ;  /* 0x0000003c00549947 */ /* 0x000fea0003800000 */
[----:B------:R-:W-:Y:S01]  /*166d0*/  BSSY B0, `(.L_x_5034) ;  /* 0x00003d0000007945 */ /* 0x000fe20003800000 */
[----:B------:R-:W-:Y:S01]  /*166e0*/  IMAD.MOV.U32 R6, RZ, RZ, 0x3f800000 ;  /* 0x3f800000ff067424 */ /* 0x000fe200078e00ff */
[----:B------:R-:W-:-:S07]  /*166f0*/  MOV R119, RZ ;  /* 0x000000ff00777202 */ /* 0x000fce0000000f00 */
.L_x_5055:
[----:B------:R-:W-:-:S05]  /*16700*/  VIADD R9, R193, 0x1 ;  /* 0x00000001c1097836 */ /* 0x000fca0000000000 */
[----:B------:R-:W-:-:S04]  /*16710*/  ISETP.NE.AND P1, PT, R9, 0x2, PT ;  /* 0x000000020900780c */ /* 0x000fc80003f25270 */
[----:B------:R-:W-:Y:S02]  /*16720*/  SEL R12, RZ, 0x1, P1 ;  /* 0x00000001ff0c7807 */ /* 0x000fe40000800000 */
[----:B------:R-:W-:Y:S02]  /*16730*/  SEL R9, R9, RZ, P1 ;  /* 0x000000ff09097207 */ /* 0x000fe40000800000 */
[----:B------:R-:W-:Y:S01]  /*16740*/  LOP3.LUT R12, R198, R12, RZ, 0x3c, !PT ;  /* 0x0000000cc60c7212 */ /* 0x000fe200078e3cff */
[----:B------:R-:W-:Y:S06]  /*16750*/  @!P0 BRA `(.L_x_5035) ;  /* 0x0000000000048947 */ /* 0x000fec0003800000 */
[----:B------:R-:W-:Y:S01]  /*16760*/  BPT.TRAP 0x1 ;  /* 0x000000040000795c */ /* 0x000fe20000300000 */
.L_x_5035:
[----:B------:R-:W-:Y:S01]  /*16770*/  IMAD R5, R9, 0x8, R2 ;  /* 0x0000000809057824 */ /* 0x000fe200078e0202 */
[----:B------:R-:W-:-:S04]  /*16780*/  SHF.L.U32 R10, R12, 0x1f, RZ ;  /* 0x0000001f0c0a7819 */ /* 0x000fc800000006ff */
[----:B------:R0:W1:Y:S01]  /*16790*/  SYNCS.PHASECHK.TRANS64.TRYWAIT P1, [R5+URZ+0x30830], R10 ;  /* 0x0308300a050075a7 */ /* 0x000062000802017f */
[----:B------:R-:W-:Y:S05]  /*167a0*/  @!P0 BRA `(.L_x_5036) ;  /* 0x0000000000048947 */ /* 0x000fea0003800000 */
[----:B------:R-:W-:Y:S01]  /*167b0*/  BPT.TRAP 0x1 ;  /* 0x000000040000795c */ /* 0x000fe20000300000 */
.L_x_5036:
[----:B------:R-:W-:Y:S01]  /*167c0*/  IMAD R126, R9, 0x900, R218 ;  /* 0x00000900097e7824 */ /* 0x000fe200078e02da */
[----:B------:R-:W-:Y:S03]  /*167d0*/  BSSY B2, `(.L_x_5037) ;  /* 0x0000006000027945 */ /* 0x000fe60003800000 */
[C---:B------:R-:W-:Y:S02]  /*167e0*/  VIADD R122, R126.reuse, 0x2 ;  /* 0x000000027e7a7836 */ /* 0x040fe40000000000 */
[----:B------:R-:W-:Y:S01]  /*167f0*/  VIADD R124, R126, 0x4 ;  /* 0x000000047e7c7836 */ /* 0x000fe20000000000 */
[----:B-1----:R-:W-:Y:S06]  /*16800*/  @P1 BRA `(.L_x_5038) ;  /* 0x0000000000081947 */ /* 0x002fec0003800000 */
[----:B------:R-:W1:Y:S02]  /*16810*/  SYNCS.PHASECHK.TRANS64.TRYWAIT P1, [R5+URZ+0x30830], R10 ;  /* 0x0308300a050075a7 */ /* 0x000e64000802017f */
[----:B-1----:R-:W-:Y:S05]  /*16820*/  @!P1 BRA `(.L_x_5039) ;  /* 0x0000018800649947 */ /* 0x002fea0003800000 */
.L_x_5038:
[----:B------:R-:W-:Y:S05]  /*16830*/  BSYNC B2 ;  /* 0x0000000000027941 */ /* 0x000fea0003800000 */
.L_x_5037:
[----:B------:R-:W2:Y:S01]  /*16840*/  LDL.64 R128, [R1+0x28] ;  /* 0x0000280001807983 */ /* 0x000ea20000100a00 */
[----:B------:R-:W-:Y:S01]  /*16850*/  IMAD.MOV.U32 R120, RZ, RZ, R126 ;  /* 0x000000ffff787224 */ /* 0x000fe200078e007e */
[----:B------:R-:W-:Y:S01]  /*16860*/  MOV R209, UR46 ;  /* 0x0000002e00d17c02 */ /* 0x000fe20008000f00 */
[----:B------:R-:W-:Y:S01]  /*16870*/  IMAD.MOV.U32 R123, RZ, RZ, 0x40000040 ;  /* 0x40000040ff7b7424 */ /* 0x000fe200078e00ff */
[----:B------:R-:W-:Y:S01]  /*16880*/  R2UR UR46, R122 ;  /* 0x000000007a2e72ca */ /* 0x000fe200000e0000 */
[----:B------:R-:W-:Y:S01]  /*16890*/  IMAD.MOV.U32 R122, RZ, RZ, R124 ;  /* 0x000000ffff7a7224 */ /* 0x000fe200078e007c */
[----:B------:R-:W-:Y:S01]  /*168a0*/  MOV R213, UR50 ;  /* 0x0000003200d57c02 */ /* 0x000fe20008000f00 */
[----:B------:R-:W-:Y:S01]  /*168b0*/  VIADD R124, R126, 0x300 ;  /* 0x000003007e7c7836 */ /* 0x000fe20000000000 */
[----:B------:R-:W-:Y:S01]  /*168c0*/  R2UR UR50, R120 ;  /* 0x00000000783272ca */ /* 0x000fe200000e0000 */
[----:B------:R-:W-:Y:S01]  /*168d0*/  VIADD R120, R126, 0x6 ;  /* 0x000000067e787836 */ /* 0x000fe20000000000 */
[----:B------:R-:W-:Y:S01]  /*168e0*/  MOV R21, UR42 ;  /* 0x0000002a00157c02 */ /* 0x000fe20008000f00 */
[----:B------:R-:W-:Y:S01]  /*168f0*/  IMAD.MOV.U32 R125, RZ, RZ, 0x40000040 ;  /* 0x40000040ff7d7424 */ /* 0x000fe200078e00ff */
[----:B------:R-:W-:Y:S01]  /*16900*/  MOV R13, UR38 ;  /* 0x00000026000d7c02 */ /* 0x000fe20008000f00 */
[----:B------:R-:W-:Y:S01]  /*16910*/  IMAD.MOV.U32 R127, RZ, RZ, 0x40000040 ;  /* 0x40000040ff7f7424 */ /* 0x000fe200078e00ff */
[----:B------:R-:W-:Y:S01]  /*16920*/  R2UR UR42, R122 ;  /* 0x000000007a2a72ca */ /* 0x000fe200000e0000 */
[----:B------:R-:W-:Y:S01]  /*16930*/  VIADD R122, R126, 0x302 ;  /* 0x000003027e7a7836 */ /* 0x000fe20000000000 */
[----:B------:R-:W-:Y:S01]  /*16940*/  R2UR UR34, R124 ;  /* 0x000000007c2272ca */ /* 0x000fe200000e0000 */
[----:B------:R-:W-:Y:S01]  /*16950*/  VIADD R124, R126, 0x306 ;  /* 0x000003067e7c7836 */ /* 0x000fe20000000000 */
[----:B------:R-:W-:Y:S01]  /*16960*/  R2UR UR38, R120 ;  /* 0x00000000782672ca */ /* 0x000fe200000e0000 */
[-C--:B------:R-:W-:Y:S01]  /*16970*/  FMUL.FTZ R24, R24, R11.reuse ;  /* 0x0000000b18187220 */ /* 0x080fe20000410000 */
[----:B------:R-:W-:Y:S01]  /*16980*/  IADD3 R120, R126, 0x304, RZ ;  /* 0x000003047e787810 */ /* 0x000fe20007ffe0ff */
[-C--:B------:R-:W-:Y:S01]  /*16990*/  FMUL.FTZ R25, R25, R11.reuse ;  /* 0x0000000b19197220 */ /* 0x080fe20000410000 */
[----:B------:R-:W-:Y:S01]  /*169a0*/  MOV R121, 0x40000040 ;  /* 0x4000004000797802 */ /* 0x000fe20000000f00 */
[-C--:B------:R-:W-:Y:S01]  /*169b0*/  FMUL.FTZ R28, R28, R11.reuse ;  /* 0x0000000b1c1c7220 */ /* 0x080fe20000410000 */
[----:B------:R-:W-:Y:S01]  /*169c0*/  MOV R212, UR51 ;  /* 0x0000003300d47c02 */ /* 0x000fe20008000f00 */
[-C--:B------:R-:W-:Y:S01]  /*169d0*/  FMUL.FTZ R29, R29, R11.reuse ;  /* 0x0000000b1d1d7220 */ /* 0x080fe20000410000 */
[----:B------:R-:W-:Y:S01]  /*169e0*/  MOV R214, UR49 ;  /* 0x0000003100d67c02 */ /* 0x000fe20008000f00 */
[-C--:B------:R-:W-:Y:S01]  /*169f0*/  FMUL.FTZ R32, R32, R11.reuse ;  /* 0x0000000b20207220 */ /* 0x080fe20000410000 */
[----:B------:R-:W-:Y:S01]  /*16a00*/  MOV R215, UR48 ;  /* 0x0000003000d77c02 */ /* 0x000fe20008000f00 */
[-C--:B------:R-:W-:Y:S01]  /*16a10*/  FMUL.FTZ R33, R33, R11.reuse ;  /* 0x0000000b21217220 */ /* 0x080fe20000410000 */
[----:B------:R-:W-:Y:S01]  /*16a20*/  R2UR UR30, R122 ;  /* 0x000000007a1e72ca */ /* 0x000fe200000e0000 */
[----:B------:R-:W-:Y:S01]  /*16a30*/  VIADD R122, R126, 0x602 ;  /* 0x000006027e7a7836 */ /* 0x000fe20000000000 */
        /* <DEDUP_REMOVED lines=8> */
[----:B------:R-:W-:Y:S01]  /*16ac0*/  MOV R208, UR47 ;  /* 0x0000002f00d07c02 */ /* 0x000fe20008000f00 */
[-C--:B------:R-:W-:Y:S01]  /*16ad0*/  FMUL.FTZ R40, R40, R11.reuse ;  /* 0x0000000b28287220 */ /* 0x080fe20000410000 */
[----:B------:R-:W-:Y:S01]  /*16ae0*/  MOV R20, UR43 ;  /* 0x0000002b00147c02 */ /* 0x000fe20008000f00 */
[-C--:B------:R-:W-:Y:S01]  /*16af0*/  FMUL.FTZ R41, R41, R11.reuse ;  /* 0x0000000b29297220 */ /* 0x080fe20000410000 */
[----:B01----:R-:W-:Y:S01]  /*16b00*/  MOV R10, UR39 ;  /* 0x00000027000a7c02 */ /* 0x003fe20008000f00 */
        /* <DEDUP_REMOVED lines=109> */
[----:B------:R-:W-:-:S11]  /*171e0*/  WARPGROUP.ARRIVE ;  /* 0x00000000000079c5 */ /* 0x000fd60000000000 */
[----:B------:R-:W-:Y:S01]  /*171f0*/  HGMMA.64x96x16.F32 R120, gdesc[UR48], RZ, !UPT, gsb0 ;  /* 0x01600000307879f0 */ /* 0x000fe2000c0008ff */
[----:B------:R-:W-:Y:S02]  /*17200*/  R2UR UR51, R212 ;  /* 0x00000000d43372ca */ /* 0x000fe400000e0000 */
[----:B------:R-:W-:Y:S02]  /*17210*/  R2UR UR50, R213 ;  /* 0x00000000d53272ca */ /* 0x000fe400000e0000 */
[----:B------:R-:W2:Y:S01]  /*17220*/  LDL.64 R212, [R1+0x20] ;  /* 0x0000200001d47983 */ /* 0x000ea20000100a00 */
[----:B------:R-:W-:Y:S02]  /*17230*/  WARPGROUP.DEPBAR.LE gsb0, 0x0 ;  /* 0x00008000000079c5 */ /* 0x000fe40000010000 */
[----:B------:R-:W-:Y:S01]  /*17240*/  WARPGROUP.ARRIVE ;  /* 0x00000000000079c5 */ /* 0x000fe20000000000 */
[----:B--2---:R-:W-:Y:S02]  /*17250*/  R2UR UR44, R212 ;  /* 0x00000000d42c72ca */ /* 0x004fe400000e0000 */
[----:B------:R-:W-:-:S02]  /*17260*/  R2UR UR45, R213 ;  /* 0x00000000d52d72ca */ /* 0x000fc400000e0000 */
[----:B------:R-:W-:Y:S01]  /*17270*/  R2UR UR49, R214 ;  /* 0x00000000d63172ca */ /* 0x000fe200000e0000 */
[----:B------:R-:W2:Y:S10]  /*17280*/  LDL.64 R212, [R1] ;  /* 0x0000000001d47983 */ /* 0x000eb40000100a00 */
[----:B------:R-:W-:Y:S01]  /*17290*/  HGMMA.64x96x16.F32 R120, gdesc[UR44], R120, gsb0 ;  /* 0x016000002c7879f0 */ /* 0x000fe20008000878 */
[----:B------:R-:W-:-:S02]  /*172a0*/  R2UR UR45, R210 ;  /* 0x00000000d22d72ca */ /* 0x000fc400000e0000 */
[----:B------:R-:W-:Y:S02]  /*172b0*/  R2UR UR44, R211 ;  /* 0x00000000d32c72ca */ /* 0x000fe400000e0000 */
[----:B------:R-:W3:Y:S01]  /*172c0*/  LDL.64 R210, [R1+0x18] ;  /* 0x0000180001d27983 */ /* 0x000ee20000100a00 */
[----:B------:R-:W-:Y:S02]  /*172d0*/  R2UR UR47, R208 ;  /* 0x00000000d02f72ca */ /* 0x000fe400000e0000 */
[----:B------:R-:W-:Y:S02]  /*172e0*/  R2UR UR46, R209 ;  /* 0x00000000d12e72ca */ /* 0x000fe400000e0000 */
[----:B------:R-:W4:Y:S01]  /*172f0*/  LDL.64 R208, [R1+0x10] ;  /* 0x0000100001d07983 */ /* 0x000f220000100a00 */
[----:B------:R-:W-:-:S03]  /*17300*/  R2UR UR48, R215 ;  /* 0x00000000d73072ca */ /* 0x000fc600000e0000 */
[----:B------:R-:W5:Y:S01]  /*17310*/  LDL.64 R214, [R1+0x8] ;  /* 0x0000080001d67983 */ /* 0x000f620000100a00 */
[----:B------:R-:W-:Y:S02]  /*17320*/  WARPGROUP.DEPBAR.LE gsb0, 0x0 ;  /* 0x00008000000079c5 */ /* 0x000fe40000010000 */
[----:B------:R-:W-:Y:S01]  /*17330*/  WARPGROUP.ARRIVE ;  /* 0x00000000000079c5 */ /* 0x000fe20000000000 */
[----:B---3--:R-:W-:Y:S02]  /*17340*/  R2UR UR40, R210 ;  /* 0x00000000d22872ca */ /* 0x008fe400000e0000 */
[----:B------:R-:W-:-:S13]  /*17350*/  R2UR UR41, R211 ;  /* 0x00000000d32972ca */ /* 0x000fda00000e0000 */
[----:B------:R-:W-:Y:S01]  /*17360*/  HGMMA.64x96x16.F32 R120, gdesc[UR40], R120, gsb0 ;  /* 0x01600000287879f0 */ /* 0x000fe20008000878 */
[----:B----4-:R-:W-:Y:S02]  /*17370*/  R2UR UR36, R208 ;  /* 0x00000000d02472ca */ /* 0x010fe400000e0000 */
[----:B------:R-:W-:Y:S02]  /*17380*/  R2UR UR37, R209 ;  /* 0x00000000d12572ca */ /* 0x000fe400000e0000 */
[----:B-----5:R-:W-:Y:S02]  /*17390*/  R2UR UR32, R214 ;  /* 0x00000000d62072ca */ /* 0x020fe400000e0000 */
[----:B------:R-:W-:Y:S01]  /*173a0*/  R2UR UR33, R215 ;  /* 0x00000000d72172ca */ /* 0x000fe200000e0000 */
[----:B------:R-:W-:Y:S02]  /*173b0*/  WARPGROUP.DEPBAR.LE gsb0, 0x0 ;  /* 0x00008000000079c5 */ /* 0x000fe40000010000 */
[----:B------:R-:W-:-:S06]  /*173c0*/  WARPGROUP.ARRIVE ;  /* 0x00000000000079c5 */ /* 0x000fcc0000000000 */
[----:B------:R-:W-:Y:S01]  /*173d0*/  HGMMA.64x96x16.F32 R120, gdesc[UR36], R120, gsb0 ;  /* 0x01600000247879f0 */ /* 0x000fe20008000878 */
[----:B--2---:R-:W-:Y:S02]  /*173e0*/  R2UR UR28, R212 ;  /* 0x00000000d41c72ca */ /* 0x004fe400000e0000 */
[----:B------:R-:W-:Y:S01]  /*173f0*/  R2UR UR29, R213 ;  /* 0x00000000d51d72ca */ /* 0x000fe200000e0000 */
        /* <DEDUP_REMOVED lines=23> */
[----:B------:R-:W-:Y:S02]  /*17570*/  R2UR UR41, R206 ;  /* 0x00000000ce2972ca */ /* 0x000fe400000e0000 */
[----:B------:R-:W-:Y:S01]  /*17580*/  R2UR UR40, R207 ;  /* 0x00000000cf2872ca */ /* 0x000fe200000e0000 */
[----:B------:R-:W-:Y:S02]  /*17590*/  WARPGROUP.DEPBAR.LE gsb0, 0x0 ;  /* 0x00008000000079c5 */ /* 0x000fe40000010000 */
[----:B------:R-:W-:-:S06]  /*175a0*/  WARPGROUP.ARRIVE ;  /* 0x00000000000079c5 */ /* 0x000fcc0000000000 */
[----:B------:R-:W-:Y:S04]  /*175b0*/  HGMMA.64x96x16.F32 R120, gdesc[UR12], R120, gsb0 ;  /* 0x016000000c7879f0 */ /* 0x000fe80008000878 */
        /* <DEDUP_REMOVED lines=15> */
[----:B------:R-:W-:Y:S01]  /*176b0*/  R2UR UR38, R13 ;  /* 0x000000000d2672ca */ /* 0x000fe200000e0000 */
[----:B------:R-:W-:Y:S02]  /*176c0*/  WARPGROUP.DEPBAR.LE gsb0, 0x0 ;  /* 0x00008000000079c5 */ /* 0x000fe40000010000 */
[----:B------:R-:W-:-:S12]  /*176d0*/  @!P0 BRA `(.L_x_5040) ;  /* 0x0000000000048947 */ /* 0x000fd80003800000 */
[----:B------:R-:W-:Y:S01]  /*176e0*/  BPT.TRAP 0x1 ;  /* 0x000000040000795c */ /* 0x000fe20000300000 */
.L_x_5040:
[----:B------:R-:W-:Y:S01]  /*176f0*/  SHF.L.U32 R6, R198, 0x1f, RZ ;  /* 0x0000001fc6067819 */ /* 0x000fe200000006ff */
[----:B------:R-:W-:-:S04]  /*17700*/  IMAD R13, R193, 0x8, R2 ;  /* 0x00000008c10d7824 */ /* 0x000fc800078e0202 */
[----:B------:R0:W1:Y:S01]  /*17710*/  SYNCS.PHASECHK.TRANS64.TRYWAIT P1, [R13+URZ+0x30850], R6 ;  /* 0x030850060d0075a7 */ /* 0x000062000802017f */
[----:B------:R-:W-:Y:S05]  /*17720*/  @!P0 BRA `(.L_x_5041) ;  /* 0x0000000000048947 */ /* 0x000fea0003800000 */
[----:B------:R-:W-:Y:S01]  /*17730*/  BPT.TRAP 0x1 ;  /* 0x000000040000795c */ /* 0x000fe20000300000 */
.L_x_5041:
[----:B------:R-:W-:Y:S04]  /*17740*/  BSSY B2, `(.L_x_5042) ;  /* 0x0000004000027945 */ /* 0x000fe80003800000 */
[----:B-1----:R-:W-:Y:S05]  /*17750*/  @P1 BRA `(.L_x_5043) ;  /* 0x0000000000081947 */ /* 0x002fea0003800000 */
[----:B------:R-:W1:Y:S02]  /*17760*/  SYNCS.PHASECHK.TRANS64.TRYWAIT P1, [R13+URZ+0x30850], R6 ;  /* 0x030850060d0075a7 */ /* 0x000e64000802017f */
[----:B-1----:R-:W-:Y:S05]  /*17770*/  @!P1 BRA `(.L_x_5044) ;  /* 0x0000017800a49947 */ /* 0x002fea0003800000 */
.L_x_5043:
[----:B------:R-:W-:Y:S05]  /*17780*/  BSYNC B2 ;  /* 0x0000000000027941 */ /* 0x000fea0003800000 */
.L_x_5042:
        /* <DEDUP_REMOVED lines=28> */
[C---:B------:R-:W-:Y:S01]  /*17950*/  VIADD R14, R10.reuse, 0x200 ;  /* 0x000002000a0e7836 */ /* 0x040fe20000000000 */
[----:B------:R-:W-:Y:S01]  /*17960*/  R2UR UR7, R15 ;  /* 0x000000000f0772ca */ /* 0x000fe200000e0000 */
[----:B------:R-:W-:Y:S01]  /*17970*/  VIADD R10, R10, 0x280 ;  /* 0x000002800a0a7836 */ /* 0x000fe20000000000 */
[----:B------:R-:W-:Y:S01]  /*17980*/  MOV R15, 0x40000040 ;  /* 0x40000040000f7802 */ /* 0x000fe20000000f00 */
[----:B------:R-:W-:Y:S02]  /*17990*/  WARPGROUP.DEPBAR.LE gsb0, 0x0 ;  /* 0x00008000000079c5 */ /* 0x000fe40000010000 */
[----:B------:R-:W-:-:S12]  /*179a0*/  WARPGROUP.ARRIVE ;  /* 0x00000000000079c5 */ /* 0x000fd80000000000 */
        /* <DEDUP_REMOVED lines=14> */
.L_x_5045:
[----:B------:R-:W2:Y:S01]  /*17a90*/  LDL R14, [R1+0x38] ;  /* 0x00003800010e7983 */ /* 0x000ea20000100800 */
[----:B------:R-:W0:Y:S03]  /*17aa0*/  LDC R10, c[0x0][0x448] ;  /* 0x00011200ff0a7b82 */ /* 0x000e260000000800 */
[----:B------:R-:W2:Y:S01]  /*17ab0*/  LDL R6, [R1+0x40] ;  /* 0x0000400001067983 */ /* 0x000ea20000100800 */
[----:B0-----:R-:W-:-:S13]  /*17ac0*/  ISETP.NE.AND P1, PT, R10, 0x1, PT ;  /* 0x000000010a00780c */ /* 0x001fda0003f25270 */
[----:B------:R-:W0:Y:S08]  /*17ad0*/  @P1 LDC R11, c[0x0][0x44c] ;  /* 0x00011300ff0b1b82 */ /* 0x000e300000000800 */
        /* <DEDUP_REMOVED lines=23> */
[----:B------:R-:W-:Y:S01]  /*17c50*/  FMUL.FTZ R157, R163, UR43 ;  /* 0x0000002ba39d7c20 */ /* 0x000fe20008410000 */
[----:B------:R-:W-:Y:S01]  /*17c60*/  FMUL.FTZ R123, R129, UR43 ;  /* 0x0000002b817b7c20 */ /* 0x000fe20008410000 */
[----:B------:R-:W-:Y:S01]  /*17c70*/  FMUL.FTZ R163, R165, UR43 ;  /* 0x0000002ba5a37c20 */ /* 0x000fe20008410000 */
[----:B------:R-:W3:Y:S01]  /*17c80*/  MUFU.TANH R20, R20 ;  /* 0x0000001400147308 */ /* 0x000ee20000002400 */
[----:B------:R-:W-:-:S07]  /*17c90*/  VIADD R5, R5, 0x30840 ;  /* 0x0003084005057836 */ /* 0x000fce0000000000 */
[----:B------:R-:W4:Y:S01]  /*17ca0*/  MUFU.TANH R15, R15 ;  /* 0x0000000f000f7308 */ /* 0x000f220000002400 */
[----:B------:R-:W-:-:S04]  /*17cb0*/  PRMT R5, R204, 0x654, R5 ;  /* 0x00000654cc057816 */ /* 0x000fc80000000005 */
[----:B------:R5:W-:Y:S03]  /*17cc0*/  SYNCS.ARRIVE.TRANS64.RED.A1T0 RZ, [R5+URZ], RZ ;  /* 0x000000ff05ff79a7 */ /* 0x000be6000810043f */
        /* <DEDUP_REMOVED lines=22> */
[----:B-----5:R-:W-:-:S02]  /*17e30*/  IMAD.IADD R5, R164, 0x1, -R227 ;  /* 0x00000001a4057824 */ /* 0x020fc400078e0ae3 */
[----:B--2---:R-:W-:-:S04]  /*17e40*/  IMAD.IADD R6, R6, 0x1, R14 ;  /* 0x0000000106067824 */ /* 0x004fc800078e020e */
[----:B0-----:R-:W-:-:S04]  /*17e50*/  @P1 IMAD.HI.U32 R11, R6, R11, RZ ;  /* 0x0000000b060b1227 */ /* 0x001fc800078e00ff */
[----:B------:R-:W-:Y:S01]  /*17e60*/  FMUL.FTZ R14, R121, UR43 ;  /* 0x0000002b790e7c20 */ /* 0x000fe20008410000 */
[----:B-1----:R-:W-:Y:S01]  /*17e70*/  @P1 SHF.R.U32.HI R6, RZ, R10, R11 ;  /* 0x0000000aff061219 */ /* 0x002fe2000001160b */
        /* <DEDUP_REMOVED lines=24> */
[----:B------:R-:W-:-:S02]  /*18000*/  LOP3.LUT P1, RZ, R16, 0x80000, RZ, 0xc0, !PT ;  /* 0x0008000010ff7812 */ /* 0x000fc4000782c0ff */
[----:B------:R-:W-:Y:S01]  /*18010*/  IADD3 R167, -R227, 0x1, R164 ;  /* 0x00000001e3a77810 */ /* 0x000fe20007ffe1a4 */
[----:B------:R-:W1:Y:S03]  /*18020*/  MUFU.TANH R10, R10 ;  /* 0x0000000a000a7308 */ /* 0x000e660000002400 */
[----:B------:R-:W-:-:S05]  /*18030*/  IADD3 R167, -R199, R167, R200 ;  /* 0x000000a7c7a77210 */ /* 0x000fca0007ffe1c8 */
[----:B------:R-:W2:Y:S01]  /*18040*/  MUFU.TANH R14, R14 ;  /* 0x0000000e000e7308 */ /* 0x000ea20000002400 */
[----:B------:R-:W-:-:S07]  /*18050*/  VIADD R168, R167, UR58 ;  /* 0x0000003aa7a87c36 */ /* 0x000fce0008000000 */
[----:B------:R-:W0:Y:S01]  /*18060*/  MUFU.TANH R11, R11 ;  /* 0x0000000b000b7308 */ /* 0x000e220000002400 */
        /* <DEDUP_REMOVED lines=21> */
[----:B------:R-:W1:Y:S01]  /*181c0*/  MUFU.TANH R161, R161 ;  /* 0x000000a100a17308 */ /* 0x000e620000002400 */
[----:B0-----:R-:W-:-:S02]  /*181d0*/  IMAD.IADD R166, R168, 0x1, R169 ;  /* 0x00000001a8a67824 */ /* 0x001fc400078e02a9 */
[----:B------:R-:W-:Y:S01]  /*181e0*/  IMAD.IADD R165, R167, 0x1, R169 ;  /* 0x00000001a7a57824 */ /* 0x000fe200078e02a9 */
[----:B--234-:R-:W-:Y:S06]  /*181f0*/  @!P1 BRA `(.L_x_5046) ;  /* 0x0000000000549947 */ /* 0x01cfec0003800000 */
        /* <DEDUP_REMOVED lines=12> */
.L_x_5048:
[----:B------:R-:W-:-:S05]  /*182c0*/  IMAD.U32 R170, RZ, RZ, UR47 ;  /* 0x0000002fffaa7e24 */ /* 0x000fca000f8e00ff */
[----:B------:R-:W-:-:S13]  /*182d0*/  ISETP.NE.AND P1, PT, R170, 0x1, PT ;  /* 0x00000001aa00780c */ /* 0x000fda0003f25270 */
[----:B------:R-:W0:Y:S02]  /*182e0*/  @P1 LDC.64 R128, c[0x0][0x9e8] ;  /* 0x00027a00ff801b82 */ /* 0x000e240000000a00 */
[----:B0-----:R-:W-:-:S05]  /*182f0*/  @P1 IMAD.HI.U32 R128, R169, R128, RZ ;  /* 0x00000080a9801227 */ /* 0x001fca00078e00ff */
[----:B------:R-:W-:-:S07]  /*18300*/  @P1 SHF.R.U32.HI R169, RZ, R129, R128 ;  /* 0x00000081ffa91219 */ /* 0x000fce0000011680 */
.L_x_5049:
[----:B------:R-:W-:Y:S05]  /*18310*/  BSYNC B2 ;  /* 0x0000000000027941 */ /* 0x000fea0003800000 */
.L_x_5047:
[----:B------:R-:W-:-:S05]  /*18320*/  IMAD R169, R169, R170, R5 ;  /* 0x000000aaa9a97224 */ /* 0x000fca00078e0205 */
[----:B------:R-:W-:Y:S02]  /*18330*/  VIMNMX R165, R165, R169, !PT ;  /* 0x000000a9a5a57248 */ /* 0x000fe40007fe0100 */
[----:B------:R-:W-:-:S07]  /*18340*/  VIADDMNMX R166, R169, R170, R166, PT ;  /* 0x000000aaa9a67246 */ /* 0x000fce00038001a6 */
.L_x_5046:
[C---:B------:R-:W-:Y:S01]  /*18350*/  ISETP.GE.AND P1, PT, R164.reuse, 0x2, PT ;  /* 0x00000002a400780c */ /* 0x040fe20003f26270 */
[----:B------:R-:W0:Y:S01]  /*18360*/  SHFL.IDX PT, R6, R6, 0x1, 0x1c1f ;  /* 0x003c1f0006067f89 */ /* 0x000e2200000e0000 */
[----:B------:R-:W-:Y:S02]  /*18370*/  ISETP.GE.AND P2, PT, R164, 0x9, PT ;  /* 0x00000009a400780c */ /* 0x000fe40003f46270 */
[C---:B------:R-:W-:Y:S02]  /*18380*/  ISETP.GT.AND P3, PT, R165.reuse, 0x1, !P1 ;  /* 0x00000001a500780c */ /* 0x040fe40004f64270 */
[----:B------:R-:W-:Y:S02]  /*18390*/  ISETP.GT.AND P4, PT, R165, 0x8, !P2 ;  /* 0x00000008a500780c */ /* 0x000fe40005784270 */
[C---:B------:R-:W-:Y:S02]  /*183a0*/  ISETP.LT.OR P3, PT, R166.reuse, 0x2, P3 ;  /* 0x00000002a600780c */ /* 0x040fe40001f61670 */
[----:B------:R-:W-:-:S02]  /*183b0*/  ISETP.LT.OR P4, PT, R166, 0x9, P4 ;  /* 0x00000009a600780c */ /* 0x000fc40002781670 */
[----:B------:R-:W-:Y:S02]  /*183c0*/  FSEL R14, R14, -INF , !P3 ;  /* 0xff8000000e0e7808 */ /* 0x000fe40005800000 */
[----:B------:R-:W-:Y:S02]  /*183d0*/  ISETP.GE.AND P3, PT, R164, 0xa, PT ;  /* 0x0000000aa400780c */ /* 0x000fe40003f66270 */
[----:B------:R-:W-:Y:S02]  /*183e0*/  FSEL R128, R20, -INF , !P4 ;  /* 0xff80000014807808 */ /* 0x000fe40006000000 */
[----:B------:R-:W-:Y:S02]  /*183f0*/  ISETP.GT.AND P4, PT, R165, 0x9, !P3 ;  /* 0x00000009a500780c */ /* 0x000fe40005f84270 */
[----:B------:R-:W-:Y:S02]  /*18400*/  LOP3.LUT R16, R16, 0xfffdffff, RZ, 0xc0, !PT ;  /* 0xfffdffff10107812 */ /* 0x000fe400078ec0ff */
[----:B------:R-:W-:-:S02]  /*18410*/  ISETP.LT.OR P4, PT, R166, 0xa, P4 ;  /* 0x0000000aa600780c */ /* 0x000fc40002781670 */
[----:B0-----:R-:W-:Y:S01]  /*18420*/  IADD3 R168, R168, R6, RZ ;  /* 0x00000006a8a87210 */ /* 0x001fe20007ffe0ff */
[----:B------:R-:W-:Y:S01]  /*18430*/  IMAD.IADD R167, R167, 0x1, R6 ;  /* 0x00000001a7a77824 */ /* 0x000fe200078e0206 */
        /* <DEDUP_REMOVED lines=11> */
[----:B------:R-:W-:Y:S02]  /*184f0*/  ISETP.GT.AND P6, PT, R165, 0x18, !P6 ;  /* 0x00000018a500780c */ /* 0x000fe400077c4270 */
[----:B------:R-:W-:Y:S02]  /*18500*/  LOP3.LUT R16, R16, 0xfffeffff, RZ, 0xc0, !PT ;  /* 0xfffeffff10107812 */ /* 0x000fe400078ec0ff */
        /* <DEDUP_REMOVED lines=100> */
[----:B------:R-:W-:Y:S02]  /*18b50*/  ISETP.GT.AND P6, PT, R165, RZ, !P6 ;  /* 0x000000ffa500720c */ /* 0x000fe400077c4270 */
[----:B------:R-:W-:Y:S02]  /*18b60*/  LOP3.LUT R16, R16, 0xfffbffff, RZ, 0xc0, !PT ;  /* 0xfffbffff10107812 */ /* 0x000fe400078ec0ff */
[----:B------:R-:W-:-:S04]  /*18b70*/  ISETP.LT.OR P6, PT, R166, 0x1, P6 ;  /* 0x00000001a600780c */ /* 0x000fc800037c1670 */
[----:B-1----:R-:W-:Y:S02]  /*18b80*/  FSEL R169, R10, -INF , !P6 ;  /* 0xff8000000aa97808 */ /* 0x002fe40007000000 */
[----:B------:R-:W-:-:S13]  /*18b90*/  ISETP.GE.AND P6, PT, R164, 0x5a, PT ;  /* 0x0000005aa400780c */ /* 0x000fda0003fc6270 */
[----:B------:R-:W-:Y:S02]  /*18ba0*/  @P6 LOP3.LUT R16, R16, 0x40000, RZ, 0xfc, !PT ;  /* 0x0004000010106812 */ /* 0x000fe400078efcff */
[----:B------:R-:W-:-:S04]  /*18bb0*/  ISETP.GT.AND P6, PT, R165, 0x59, !P6 ;  /* 0x00000059a500780c */ /* 0x000fc800077c4270 */
[----:B------:R-:W-:-:S04]  /*18bc0*/  ISETP.LT.OR P6, PT, R166, 0x5a, P6 ;  /* 0x0000005aa600780c */ /* 0x000fc800037c1670 */
[----:B------:R-:W-:Y:S02]  /*18bd0*/  FSEL R163, R163, -INF , !P6 ;  /* 0xff800000a3a37808 */ /* 0x000fe40007000000 */
[----:B------:R-:W-:-:S13]  /*18be0*/  LOP3.LUT P6, RZ, R16, 0x80000, RZ, 0xc0, !PT ;  /* 0x0008000010ff7812 */ /* 0x000fda00078cc0ff */
[----:B------:R-:W-:Y:S05]  /*18bf0*/  @!P6 BRA `(.L_x_5050) ;  /* 0x000000000054e947 */ /* 0x000fea0003800000 */
        /* <DEDUP_REMOVED lines=12> */
.L_x_5052:
[----:B------:R-:W-:-:S05]  /*18cc0*/  IMAD.U32 R10, RZ, RZ, UR47 ;  /* 0x0000002fff0a7e24 */ /* 0x000fca000f8e00ff */
[----:B------:R-:W-:-:S13]  /*18cd0*/  ISETP.NE.AND P6, PT, R10, 0x1, PT ;  /* 0x000000010a00780c */ /* 0x000fda0003fc5270 */
[----:B------:R-:W0:Y:S02]  /*18ce0*/  @P6 LDC.64 R20, c[0x0][0x9e8] ;  /* 0x00027a00ff146b82 */ /* 0x000e240000000a00 */
[----:B0-----:R-:W-:-:S05]  /*18cf0*/  @P6 IMAD.HI.U32 R20, R6, R20, RZ ;  /* 0x0000001406146227 */ /* 0x001fca00078e00ff */
[----:B------:R-:W-:-:S07]  /*18d00*/  @P6 SHF.R.U32.HI R6, RZ, R21, R20 ;  /* 0x00000015ff066219 */ /* 0x000fce0000011614 */
.L_x_5053:
[----:B------:R-:W-:Y:S05]  /*18d10*/  BSYNC B2 ;  /* 0x0000000000027941 */ /* 0x000fea0003800000 */
.L_x_5051:
[----:B------:R-:W-:-:S05]  /*18d20*/  IMAD R5, R6, R10, R5 ;  /* 0x0000000a06057224 */ /* 0x000fca00078e0205 */
[----:B------:R-:W-:Y:S02]  /*18d30*/  VIMNMX R167, R167, R5, !PT ;  /* 0x00000005a7a77248 */ /* 0x000fe40007fe0100 */
[----:B------:R-:W-:-:S07]  /*18d40*/  VIADDMNMX R168, R5, R10, R168, PT ;  /* 0x0000000a05a87246 */ /* 0x000fce00038001a8 */
.L_x_5050:
[C---:B------:R-:W-:Y:S02]  /*18d50*/  LOP3.LUT P6, RZ, R16.reuse, 0x4000, RZ, 0xc0, !PT ;  /* 0x0000400010ff7812 */ /* 0x040fe400078cc0ff */
[----:B------:R-:W-:Y:S02]  /*18d60*/  ISETP.GT.AND P1, PT, R167, 0x1, !P1 ;  /* 0x00000001a700780c */ /* 0x000fe40004f24270 */
[----:B------:R-:W-:Y:S02]  /*18d70*/  LOP3.LUT R16, R16, 0xffdfffff, RZ, 0xc0, !PT ;  /* 0xffdfffff10107812 */ /* 0x000fe400078ec0ff */
[----:B------:R-:W-:Y:S02]  /*18d80*/  ISETP.LT.OR P1, PT, R168, 0x2, P1 ;  /* 0x00000002a800780c */ /* 0x000fe40000f21670 */
[----:B------:R-:W-:Y:S02]  /*18d90*/  @P0 LOP3.LUT R16, R16, 0x200000, RZ, 0xfc, !PT ;  /* 0x0020000010100812 */ /* 0x000fe400078efcff */
[----:B------:R-:W-:-:S02]  /*18da0*/  FSEL R15, R15, -INF , !P1 ;  /* 0xff8000000f0f7808 */ /* 0x000fc40004800000 */
[----:B------:R-:W-:Y:S02]  /*18db0*/  LOP3.LUT P1, RZ, R16, 0x20000, RZ, 0xc0, !PT ;  /* 0x0002000010ff7812 */ /* 0x000fe4000782c0ff */
[C---:B------:R-:W-:Y:S02]  /*18dc0*/  ISETP.GT.AND P2, PT, R167.reuse, 0x8, !P2 ;  /* 0x00000008a700780c */ /* 0x040fe40005744270 */
[----:B------:R-:W-:Y:S02]  /*18dd0*/  ISETP.GT.AND P1, PT, R167, 0x18, !P1 ;  /* 0x00000018a700780c */ /* 0x000fe40004f24270 */
[C---:B------:R-:W-:Y:S02]  /*18de0*/  ISETP.LT.OR P2, PT, R168.reuse, 0x9, P2 ;  /* 0x00000009a800780c */ /* 0x040fe40001741670 */
[----:B------:R-:W-:Y:S02]  /*18df0*/  ISETP.LT.OR P1, PT, R168, 0x19, P1 ;  /* 0x00000019a800780c */ /* 0x000fe40000f21670 */
[----:B------:R-:W-:-:S02]  /*18e00*/  FSEL R120, R120, -INF , !P2 ;  /* 0xff80000078787808 */ /* 0x000fc40005000000 */
[----:B------:R-:W-:Y:S02]  /*18e10*/  LOP3.LUT P2, RZ, R16, 0x10000, RZ, 0xc0, !PT ;  /* 0x0001000010ff7812 */ /* 0x000fe4000784c0ff */
[----:B------:R-:W-:Y:S02]  /*18e20*/  FSEL R130, R130, -INF , !P1 ;  /* 0xff80000082827808 */ /* 0x000fe40004800000 */
[----:B------:R-:W-:Y:S02]  /*18e30*/  ISETP.GT.AND P1, PT, R167, 0x19, !P2 ;  /* 0x00000019a700780c */ /* 0x000fe40005724270 */
[----:B------:R-:W-:Y:S02]  /*18e40*/  LOP3.LUT P0, RZ, R16, 0x8000, RZ, 0xc0, !PT ;  /* 0x0000800010ff7812 */ /* 0x000fe4000780c0ff */
        /* <DEDUP_REMOVED lines=13> */
[----:B------:R-:W-:-:S02]  /*18f20*/  LOP3.LUT P1, RZ, R16, 0x2000, RZ, 0xc0, !PT ;  /* 0x0000200010ff7812 */ /* 0x000fc4000782c0ff */
[----:B------:R-:W-:Y:S02]  /*18f30*/  FMNMX.FTZ R5, R123, R5, !PT ;  /* 0x000000057b057209 */ /* 0x000fe40007810000 */
        /* <DEDUP_REMOVED lines=31> */
[----:B------:R-:W-:Y:S02]  /*19130*/  ISETP.GT.AND P5, PT, R167, 0x11, !P5 ;  /* 0x00000011a700780c */ /* 0x000fe40006fa4270 */
[----:B------:R-:W-:Y:S02]  /*19140*/  FSEL R144, R144, -INF , !P1 ;  /* 0xff80000090907808 */ /* 0x000fe40004800000 */
[----:B------:R-:W-:Y:S02]  /*19150*/  LOP3.LUT P1, RZ, R16, 0x100, RZ, 0xc0, !PT ;  /* 0x0000010010ff7812 */ /* 0x000fe4000782c0ff */
[----:B------:R-:W-:-:S02]  /*19160*/  FMNMX.FTZ R5, R156, R5, !PT ;  /* 0x000000059c057209 */ /* 0x000fc40007810000 */
[----:B------:R-:W-:Y:S02]  /*19170*/  ISETP.GT.AND P1, PT, R167, 0x39, !P1 ;  /* 0x00000039a700780c */ /* 0x000fe40004f24270 */
[C---:B------:R-:W-:Y:S02]  /*19180*/  ISETP.LT.OR P5, PT, R168.reuse, 0x12, P5 ;  /* 0x00000012a800780c */ /* 0x040fe40002fa1670 */
[----:B------:R-:W-:Y:S02]  /*19190*/  ISETP.LT.OR P1, PT, R168, 0x3a, P1 ;  /* 0x0000003aa800780c */ /* 0x000fe40000f21670 */
[----:B------:R-:W-:Y:S02]  /*191a0*/  FMNMX.FTZ R5, R158, R5, !PT ;  /* 0x000000059e057209 */ /* 0x000fe40007810000 */
[----:B------:R-:W-:Y:S02]  /*191b0*/  FSEL R145, R145, -INF , !P1 ;  /* 0xff80000091917808 */ /* 0x000fe40004800000 */
[----:B------:R-:W-:-:S02]  /*191c0*/  FSEL R125, R125, -INF , !P5 ;  /* 0xff8000007d7d7808 */ /* 0x000fc40006800000 */
[C---:B------:R-:W-:Y:S02]  /*191d0*/  LOP3.LUT P1, RZ, R16.reuse, 0x80, RZ, 0xc0, !PT ;  /* 0x0000008010ff7812 */ /* 0x040fe4000782c0ff */
[----:B------:R-:W-:Y:S02]  /*191e0*/  LOP3.LUT P5, RZ, R16, 0x40, RZ, 0xc0, !PT ;  /* 0x0000004010ff7812 */ /* 0x000fe400078ac0ff */
[----:B------:R-:W-:Y:S02]  /*191f0*/  FMNMX.FTZ R5, R159, R5, !PT ;  /* 0x000000059f057209 */ /* 0x000fe40007810000 */
[C---:B------:R-:W-:Y:S02]  /*19200*/  ISETP.GT.AND P3, PT, R167.reuse, 0x9, !P3 ;  /* 0x00000009a700780c */ /* 0x040fe40005f64270 */
[C---:B------:R-:W-:Y:S02]  /*19210*/  ISETP.GT.AND P4, PT, R167.reuse, 0x10, !P4 ;  /* 0x00000010a700780c */ /* 0x040fe40006784270 */
[----:B------:R-:W-:-:S02]  /*19220*/  ISETP.GT.AND P1, PT, R167, 0x40, !P1 ;  /* 0x00000040a700780c */ /* 0x000fc40004f24270 */
[----:B------:R-:W-:Y:S02]  /*19230*/  ISETP.GT.AND P5, PT, R167, 0x41, !P5 ;  /* 0x00000041a700780c */ /* 0x000fe40006fa4270 */
[----:B------:R-:W-:Y:S02]  /*19240*/  FMNMX.FTZ R5, R162, R5, !PT ;  /* 0x00000005a2057209 */ /* 0x000fe40007810000 */
[C---:B------:R-:W-:Y:S02]  /*19250*/  ISETP.LT.OR P3, PT, R168.reuse, 0xa, P3 ;  /* 0x0000000aa800780c */ /* 0x040fe40001f61670 */
[C---:B------:R-:W-:Y:S02]  /*19260*/  ISETP.LT.OR P4, PT, R168.reuse, 0x11, P4 ;  /* 0x00000011a800780c */ /* 0x040fe40002781670 */
[----:B------:R-:W-:Y:S02]  /*19270*/  ISETP.LT.OR P1, PT, R168, 0x41, P1 ;  /* 0x00000041a800780c */ /* 0x000fe40000f21670 */
[----:B------:R-:W-:-:S02]  /*19280*/  FMNMX.FTZ R5, R163, R5, !PT ;  /* 0x00000005a3057209 */ /* 0x000fc40007810000 */
[----:B------:R-:W-:Y:S02]  /*19290*/  LOP3.LUT P0, RZ, R16, 0x1, RZ, 0xc0, !PT ;  /* 0x0000000110ff7812 */ /* 0x000fe4000780c0ff */
[----:B------:R-:W-:Y:S01]  /*192a0*/  FSEL R121, R121, -INF , !P3 ;  /* 0xff80000079797808 */ /* 0x000fe20005800000 */
[----:B------:R-:W0:Y:S01]  /*192b0*/  SHFL.BFLY PT, R6, R5, 0x2, 0x1f ;  /* 0x0c401f0005067f89 */ /* 0x000e2200000e0000 */
[----:B------:R-:W-:Y:S02]  /*192c0*/  FSEL R124, R124, -INF , !P4 ;  /* 0xff8000007c7c7808 */ /* 0x000fe40006000000 */
[----:B------:R-:W-:Y:S02]  /*192d0*/  FSEL R149, R149, -INF , !P1 ;  /* 0xff80000095957808 */ /* 0x000fe40004800000 */
[C---:B------:R-:W-:Y:S02]  /*192e0*/  LOP3.LUT P4, RZ, R16.reuse, 0x20, RZ, 0xc0, !PT ;  /* 0x0000002010ff7812 */ /* 0x040fe4000788c0ff */
[----:B------:R-:W-:-:S02]  /*192f0*/  LOP3.LUT P6, RZ, R16, 0x10, RZ, 0xc0, !PT ;  /* 0x0000001010ff7812 */ /* 0x000fc400078cc0ff */
[C---:B------:R-:W-:Y:S02]  /*19300*/  LOP3.LUT P3, RZ, R16.reuse, 0x8, RZ, 0xc0, !PT ;  /* 0x0000000810ff7812 */ /* 0x040fe4000786c0ff */
[C---:B------:R-:W-:Y:S02]  /*19310*/  LOP3.LUT P2, RZ, R16.reuse, 0x4, RZ, 0xc0, !PT ;  /* 0x0000000410ff7812 */ /* 0x040fe4000784c0ff */
[C---:B------:R-:W-:Y:S02]  /*19320*/  LOP3.LUT P1, RZ, R16.reuse, 0x2, RZ, 0xc0, !PT ;  /* 0x0000000210ff7812 */ /* 0x040fe4000782c0ff */
[----:B------:R-:W-:Y:S02]  /*19330*/  LOP3.LUT R16, R16, 0xff7fffff, RZ, 0xc0, !PT ;  /* 0xff7fffff10107812 */ /* 0x000fe400078ec0ff */
[----:B------:R-:W-:Y:S02]  /*19340*/  ISETP.GT.AND P0, PT, R167, RZ, !P0 ;  /* 0x000000ffa700720c */ /* 0x000fe40004704270 */
[----:B------:R-:W-:-:S02]  /*19350*/  @P5 LOP3.LUT R16, R16, 0x800000, RZ, 0xfc, !PT ;  /* 0x0080000010105812 */ /* 0x000fc400078efcff */
[----:B------:R-:W-:Y:S02]  /*19360*/  ISETP.LT.OR P0, PT, R168, 0x1, P0 ;  /* 0x00000001a800780c */ /* 0x000fe40000701670 */
[----:B------:R-:W-:Y:S02]  /*19370*/  LOP3.LUT P5, RZ, R16, 0x40000, RZ, 0xc0, !PT ;  /* 0x0004000010ff7812 */ /* 0x000fe400078ac0ff */
[----:B------:R-:W-:Y:S02]  /*19380*/  FSEL R20, R11, -INF , !P0 ;  /* 0xff8000000b147808 */ /* 0x000fe40004000000 */
[----:B------:R-:W-:Y:S02]  /*19390*/  ISETP.GT.AND P5, PT, R167, 0x59, !P5 ;  /* 0x00000059a700780c */ /* 0x000fe40006fa4270 */
[----:B------:R-:W-:Y:S02]  /*193a0*/  FMNMX.FTZ R11, R20, R0, !PT ;  /* 0x00000000140b7209 */ /* 0x000fe40007810000 */
[----:B------:R-:W-:-:S02]  /*193b0*/  LOP3.LUT R16, R16, 0xfffffffd, RZ, 0xc0, !PT ;  /* 0xfffffffd10107812 */ /* 0x000fc400078ec0ff */
[----:B------:R-:W-:Y:S02]  /*193c0*/  FMNMX.FTZ R11, R15, R11, !PT ;  /* 0x0000000b0f0b7209 */ /* 0x000fe40007810000 */
[----:B0-----:R-:W-:Y:S02]  /*193d0*/  FMNMX.FTZ R6, R5, R6, !PT ;  /* 0x0000000605067209 */ /* 0x001fe40007810000 */
[----:B------:R-:W-:Y:S02]  /*193e0*/  FMNMX.FTZ R11, R120, R11, !PT ;  /* 0x0000000b780b7209 */ /* 0x000fe40007810000 */
[----:B------:R-:W-:Y:S01]  /*193f0*/  ISETP.GT.AND P4, PT, R167, 0x48, !P4 ;  /* 0x00000048a700780c */ /* 0x000fe20006784270 */
[----:B------:R-:W0:Y:S01]  /*19400*/  SHFL.BFLY PT, R10, R6, 0x1, 0x1f ;  /* 0x0c201f00060a7f89 */ /* 0x000e2200000e0000 */
[----:B------:R-:W-:Y:S02]  /*19410*/  @P5 LOP3.LUT R16, R16, 0x2, RZ, 0xfc, !PT ;  /* 0x0000000210105812 */ /* 0x000fe400078efcff */
[----:B------:R-:W-:-:S02]  /*19420*/  FMNMX.FTZ R11, R121, R11, !PT ;  /* 0x0000000b790b7209 */ /* 0x000fc40007810000 */
[----:B------:R-:W-:Y:S02]  /*19430*/  LOP3.LUT P5, RZ, R16, 0x800000, RZ, 0xc0, !PT ;  /* 0x0080000010ff7812 */ /* 0x000fe400078ac0ff */
[----:B------:R-:W-:Y:S02]  /*19440*/  FMNMX.FTZ R11, R124, R11, !PT ;  /* 0x0000000b7c0b7209 */ /* 0x000fe40007810000 */
[----:B------:R-:W-:Y:S02]  /*19450*/  ISETP.LT.OR P5, PT, R168, 0x42, P5 ;  /* 0x00000042a800780c */ /* 0x000fe40002fa1670 */
[----:B------:R-:W-:Y:S02]  /*19460*/  FMNMX.FTZ R11, R125, R11, !PT ;  /* 0x0000000b7d0b7209 */ /* 0x000fe40007810000 */
[----:B------:R-:W-:Y:S02]  /*19470*/  LOP3.LUT R16, R16, 0xfffffff7, RZ, 0xc0, !PT ;  /* 0xfffffff710107812 */ /* 0x000fe400078ec0ff */
[----:B------:R-:W-:-:S02]  /*19480*/  FMNMX.FTZ R11, R130, R11, !PT ;  /* 0x0000000b820b7209 */ /* 0x000fc40007810000 */
[----:B------:R-:W-:Y:S02]  /*19490*/  ISETP.LT.OR P4, PT, R168, 0x49, P4 ;  /* 0x00000049a800780c */ /* 0x000fe40002781670 */
[----:B------:R-:W-:Y:S02]  /*194a0*/  FMNMX.FTZ R11, R131, R11, !PT ;  /* 0x0000000b830b7209 */ /* 0x000fe40007810000 */
[----:B------:R-:W-:Y:S02]  /*194b0*/  ISETP.GT.AND P6, PT, R167, 0x49, !P6 ;  /* 0x00000049a700780c */ /* 0x000fe400077c4270 */
[----:B------:R-:W-:Y:S02]  /*194c0*/  FMNMX.FTZ R11, R134, R11, !PT ;  /* 0x0000000b860b7209 */ /* 0x000fe40007810000 */
[----:B------:R-:W-:Y:S02]  /*194d0*/  @P5 LOP3.LUT R16, R16, 0x8, RZ, 0xfc, !PT ;  /* 0x0000000810105812 */ /* 0x000fe400078efcff */
[----:B------:R-:W-:-:S02]  /*194e0*/  FMNMX.FTZ R11, R135, R11, !PT ;  /* 0x0000000b870b7209 */ /* 0x000fc40007810000 */
[C---:B------:R-:W-:Y:S02]  /*194f0*/  LOP3.LUT P5, RZ, R16.reuse, 0x2, RZ, 0xc0, !PT ;  /* 0x0000000210ff7812 */ /* 0x040fe400078ac0ff */
[----:B------:R-:W-:Y:S02]  /*19500*/  LOP3.LUT R16, R16, 0xfffffffb, RZ, 0xc0, !PT ;  /* 0xfffffffb10107812 */ /* 0x000fe400078ec0ff */
[----:B0-----:R-:W-:Y:S02]  /*19510*/  FMNMX.FTZ R10, R6, R10, !PT ;  /* 0x0000000a060a7209 */ /* 0x001fe40007810000 */
[----:B------:R-:W-:Y:S02]  /*19520*/  FMNMX.FTZ R11, R138, R11, !PT ;  /* 0x0000000b8a0b7209 */ /* 0x000fe40007810000 */
[----:B------:R-:W-:Y:S02]  /*19530*/  @P4 LOP3.LUT R16, R16, 0x4, RZ, 0xfc, !PT ;  /* 0x0000000410104812 */ /* 0x000fe400078efcff */
[----:B------:R-:W-:-:S02]  /*19540*/  ISETP.LT.OR P4, PT, R168, 0x4a, P6 ;  /* 0x0000004aa800780c */ /* 0x000fc40003781670 */
[C---:B------:R-:W-:Y:S02]  /*19550*/  FSETP.NEU.FTZ.AND P6, PT, R10.reuse, -INF , PT ;  /* 0xff8000000a00780b */ /* 0x040fe40003fdd000 */
[----:B------:R-:W-:Y:S02]  /*19560*/  FMNMX.FTZ R11, R139, R11, !PT ;  /* 0x0000000b8b0b7209 */ /* 0x000fe40007810000 */
[----:B------:R-:W-:Y:S02]  /*19570*/  FSEL R5, R10, RZ, P6 ;  /* 0x000000ff0a057208 */ /* 0x000fe40003000000 */
[----:B------:R-:W-:Y:S02]  /*19580*/  FMNMX.FTZ R11, R142, R11, !PT ;  /* 0x0000000b8e0b7209 */ /* 0x000fe40007810000 */
[----:B------:R-:W-:Y:S01]  /*19590*/  LOP3.LUT R16, R16, 0xffbfffff, RZ, 0xc0, !PT ;  /* 0xffbfffff10107812 */ /* 0x000fe200078ec0ff */
[----:B------:R-:W-:Y:S01]  /*195a0*/  FADD.FTZ R3, -R5, R3 ;  /* 0x0000000305037221 */ /* 0x000fe20000010100 */
[----:B------:R-:W-:Y:S01]  /*195b0*/  FMNMX.FTZ R11, R143, R11, !PT ;  /* 0x0000000b8f0b7209 */ /* 0x000fe20007810000 */
[----:B------:R-:W-:Y:S01]  /*195c0*/  IMAD.U32 R5, RZ, RZ, UR54 ;  /* 0x00000036ff057e24 */ /* 0x000fe2000f8e00ff */
[----:B------:R-:W-:-:S02]  /*195d0*/  @P4 LOP3.LUT R16, R16, 0x400000, RZ, 0xfc, !PT ;  /* 0x0040000010104812 */ /* 0x000fc400078efcff */
[----:B------:R-:W-:Y:S01]  /*195e0*/  FMNMX.FTZ R11, R144, R11, !PT ;  /* 0x0000000b900b7209 */ /* 0x000fe20007810000 */
[-C--:B------:R-:W-:Y:S01]  /*195f0*/  FMUL.FTZ R6, R10, R5.reuse ;  /* 0x000000050a067220 */ /* 0x080fe20000410000 */
[----:B------:R-:W-:Y:S01]  /*19600*/  LOP3.LUT P4, RZ, R16, 0x8, RZ, 0xc0, !PT ;  /* 0x0000000810ff7812 */ /* 0x000fe2000788c0ff */
[----:B------:R-:W-:Y:S01]  /*19610*/  FMUL.FTZ R3, R3, R5 ;  /* 0x0000000503037220 */ /* 0x000fe20000410000 */
[----:B------:R-:W-:Y:S02]  /*19620*/  FMNMX.FTZ R11, R145, R11, !PT ;  /* 0x0000000b910b7209 */ /* 0x000fe40007810000 */
[----:B------:R-:W-:Y:S02]  /*19630*/  FSEL R6, R6, RZ, P6 ;  /* 0x000000ff06067208 */ /* 0x000fe40003000000 */
[----:B------:R-:W-:Y:S02]  /*19640*/  LOP3.LUT P6, RZ, R16, 0x4, RZ, 0xc0, !PT ;  /* 0x0000000410ff7812 */ /* 0x000fe400078cc0ff */
[----:B------:R-:W-:Y:S01]  /*19650*/  FSEL R148, R148, -INF , !P4 ;  /* 0xff80000094947808 */ /* 0x000fe20006000000 */
[--C-:B------:R-:W-:Y:S01]  /*19660*/  FFMA.FTZ R14, R14, R5, -R6.reuse ;  /* 0x000000050e0e7223 */ /* 0x100fe20000010806 */
[----:B------:R-:W-:Y:S01]  /*19670*/  FMNMX.FTZ R11, R149, R11, !PT ;  /* 0x0000000b950b7209 */ /* 0x000fe20007810000 */
[-CC-:B------:R-:W-:Y:S01]  /*19680*/  FFMA.FTZ R169, R169, R5.reuse, -R6.reuse ;  /* 0x00000005a9a97223 */ /* 0x180fe20000010806 */
[----:B------:R-:W-:Y:S01]  /*19690*/  ISETP.GT.AND P3, PT, R167, 0x50, !P3 ;  /* 0x00000050a700780c */ /* 0x000fe20005f64270 */
[----:B------:R0:W-:Y:S01]  /*196a0*/  MUFU.EX2 R188, R14 ;  /* 0x0000000e00bc7308 */ /* 0x0001e20000000800 */
[----:B------:R-:W-:Y:S01]  /*196b0*/  LOP3.LUT P4, RZ, R16, 0x400000, RZ, 0xc0, !PT ;  /* 0x0040000010ff7812 */ /* 0x000fe2000788c0ff */
        /* <DEDUP_REMOVED lines=36> */
[-CC-:B------:R-:W-:Y:S01]  /*19900*/  FFMA.FTZ R158, R158, R5.reuse, -R6.reuse ;  /* 0x000000059e9e7223 */ /* 0x180fe20000010806 */
[-CC-:B------:R-:W-:Y:S01]  /*19910*/  FFMA.FTZ R159, R159, R5.reuse, -R6.reuse ;  /* 0x000000059f9f7223 */ /* 0x180fe20000010806 */
[--C-:B------:R-:W-:Y:S01]  /*19920*/  FFMA.FTZ R162, R162, R5, -R6.reuse ;  /* 0x00000005a2a27223 */ /* 0x100fe20000010806 */
[----:B------:R-:W-:Y:S01]  /*19930*/  FMNMX.FTZ R11, R161, R11, !PT ;  /* 0x0000000ba10b7209 */ /* 0x000fe20007810000 */
[----:B------:R-:W-:Y:S01]  /*19940*/  FFMA.FTZ R6, R163, R5, -R6 ;  /* 0x00000005a3067223 */ /* 0x000fe20000010806 */
[----:B------:R-:W-:Y:S01]  /*19950*/  MUFU.EX2 R169, R169 ;  /* 0x000000a900a97308 */ /* 0x000fe20000000800 */
[----:B------:R-:W-:-:S02]  /*19960*/  LOP3.LUT P0, RZ, R16, 0x200000, RZ, 0xc0, !PT ;  /* 0x0020000010ff7812 */ /* 0x000fc4000780c0ff */
[----:B------:R-:W0:Y:S05]  /*19970*/  SHFL.BFLY PT, R21, R11, 0x2, 0x1f ;  /* 0x0c401f000b157f89 */ /* 0x000e2a00000e0000 */
        /* <DEDUP_REMOVED lines=11> */
[----:B------:R-:W-:-:S03]  /*19a30*/  FMUL.FTZ R164, R14, R5 ;  /* 0x000000050ea47220 */ /* 0x000fc60000410000 */
[----:B------:R-:W-:-:S03]  /*19a40*/  FSEL R11, R14, RZ, P1 ;  /* 0x000000ff0e0b7208 */ /* 0x000fc60000800000 */
[----:B------:R-:W-:Y:S01]  /*19a50*/  MUFU.EX2 R132, R132 ;  /* 0x0000008400847308 */ /* 0x000fe20000000800 */
[----:B------:R-:W-:Y:S01]  /*19a60*/  FSEL R164, R164, RZ, P1 ;  /* 0x000000ffa4a47208 */ /* 0x000fe20000800000 */
[----:B------:R-:W-:-:S04]  /*19a70*/  FADD.FTZ R0, -R11, R0 ;  /* 0x000000000b007221 */ /* 0x000fc80000010100 */
[-CC-:B------:R-:W-:Y:S01]  /*19a80*/  FFMA.FTZ R20, R20, R5.reuse, -R164.reuse ;  /* 0x0000000514147223 */ /* 0x180fe200000108a4 */
[-CC-:B------:R-:W-:Y:S01]  /*19a90*/  FFMA.FTZ R15, R15, R5.reuse, -R164.reuse ;  /* 0x000000050f0f7223 */ /* 0x180fe200000108a4 */
[-C--:B------:R-:W-:Y:S01]  /*19aa0*/  FMUL.FTZ R0, R0, R5.reuse ;  /* 0x0000000500007220 */ /* 0x080fe20000410000 */
        /* <DEDUP_REMOVED lines=27> */
[----:B------:R-:W-:-:S02]  /*19c60*/  FFMA.FTZ R161, R161, R5, -R164 ;  /* 0x00000005a1a17223 */ /* 0x000fc400000108a4 */
[----:B------:R-:W-:-:S03]  /*19c70*/  FADD.FTZ R0, R128, R0 ;  /* 0x0000000080007221 */ /* 0x000fc60000010000 */
[----:B------:R-:W1:Y:S01]  /*19c80*/  MUFU.EX2 R120, R120 ;  /* 0x0000007800787308 */ /* 0x000e620000000800 */
[----:B--2---:R-:W-:Y:S01]  /*19c90*/  FFMA.FTZ R7, R6, R7, R20 ;  /* 0x0000000706077223 */ /* 0x004fe20000010014 */
        /* <DEDUP_REMOVED lines=81> */
.L_x_5054:
[----:B------:R-:W-:Y:S01]  /*1a1b0*/  ISETP.GT.AND P1, PT, R4, R228, PT ;  /* 0x000000e40400720c */ /* 0x000fe20003f24270 */
[----:B------:R-:W-:Y:S01]  /*1a1c0*/  VIADD R13, R13, 0x30860 ;  /* 0x000308600d0d7836 */ /* 0x000fe20000000000 */
[----:B------:R-:W-:Y:S01]  /*1a1d0*/  F2FP.F16.F32.PACK_AB R188, R188, R169 ;  /* 0x000000a9bcbc723e */ /* 0x000fe200000000ff */
[----:B------:R-:W-:Y:S01]  /*1a1e0*/  IMAD.MOV.U32 R0, RZ, RZ, R14 ;  /* 0x000000ffff007224 */ /* 0x000fe200078e000e */
[----:B------:R-:W-:Y:S01]  /*1a1f0*/  F2FP.F16.F32.PACK_AB R189, R15, R20 ;  /* 0x000000140fbd723e */ /* 0x000fe200000000ff */
[----:B------:R-:W-:Y:S01]  /*1a200*/  IMAD.MOV.U32 R3, RZ, RZ, R10 ;  /* 0x000000ffff037224 */ /* 0x000fe200078e000a */
[----:B------:R-:W-:Y:S01]  /*1a210*/  PRMT R13, R204, 0x654, R13 ;  /* 0x00000654cc0d7816 */ /* 0x000fe2000000000d */
[----:B------:R-:W-:Y:S01]  /*1a220*/  IMAD.MOV.U32 R198, RZ, RZ, R12 ;  /* 0x000000ffffc67224 */ /* 0x000fe200078e000c */
[----:B------:R-:W-:Y:S01]  /*1a230*/  F2FP.F16.F32.PACK_AB R190, R129, R128 ;  /* 0x0000008081be723e */ /* 0x000fe200000000ff */
[----:B------:R-:W-:Y:S01]  /*1a240*/  IMAD.MOV.U32 R193, RZ, RZ, R9 ;  /* 0x000000ffffc17224 */ /* 0x000fe200078e0009 */
        /* <DEDUP_REMOVED lines=22> */
[----:B------:R-:W-:Y:S01]  /*1a3b0*/  IADD3 R4, R4, -0x1, RZ ;  /* 0xffffffff04047810 */ /* 0x000fe20007ffe0ff */
[----:B0-----:R-:W-:Y:S06]  /*1a3c0*/  @P1 BRA `(.L_x_5055) ;  /* 0xffffffc000cc1947 */ /* 0x001fec000383ffff */
[----:B------:R-:W-:Y:S05]  /*1a3d0*/  BSYNC B0 ;  /* 0x0000000000007941 */ /* 0x000fea0003800000 */
.L_x_5034:
[----:B------:R-:W-:Y:S01]  /*1a3e0*/  IMAD.MOV.U32 R0, RZ, RZ, R14 ;  /* 0x000000ffff007224 */ /* 0x000fe200078e000e */
[----:B------:R-:W-:Y:S01]  /*1a3f0*/  MOV R3, R10 ;  /* 0x0000000a00037202 */ /* 0x000fe20000000f00 */
[----:B------:R-:W-:Y:S02]  /*1a400*/  IMAD.MOV.U32 R193, RZ, RZ, R9 ;  /* 0x000000ffffc17224 */ /* 0x000fe400078e0009 */
[----:B------:R-:W-:-:S07]  /*1a410*/  IMAD.MOV.U32 R198, RZ, RZ, R12 ;  /* 0x000000ffffc67224 */ /* 0x000fce00078e000c */
.L_x_5033:
[----:B------:R-:W-:Y:S05]  /*1a420*/  BSYNC B1 ;  /* 0x0000000000017941 */ /* 0x000fea0003800000 */
.L_x_5032:
        /* <DEDUP_REMOVED lines=15> */
[----:B------:R-:W-:-:S04]  /*1a520*/  IMAD.IADD R10, R9, 0x1, R10 ;  /* 0x00000001090a7824 */ /* 0x000fc800078e020a */
[----:B------:R-:W-:Y:S02]  /*1a530*/  VIADD R9, R10, -UR4 ;  /* 0x800000040a097c36 */ /* 0x000fe40008000000 */
[----:B------:R-:W-:Y:S01]  /*1a540*/  @P1 LOP3.LUT R16, R16, 0x100000, RZ, 0xfc, !PT ;  /* 0x0010000010101812 */ /* 0x000fe200078efcff */
        /* <DEDUP_REMOVED lines=11> */
.L_x_5058:
[----:B------:R-:W-:-:S13]  /*1a600*/  ISETP.NE.AND P1, PT, R14, 0x1, PT ;  /* 0x000000010e00780c */ /* 0x000fda0003f25270 */
[----:B------:R-:W0:Y:S02]  /*1a610*/  @P1 LDC.64 R12, c[0x0][0x9e8] ;  /* 0x00027a00ff0c1b82 */ /* 0x000e240000000a00 */
[----:B0-----:R-:W-:-:S05]  /*1a620*/  @P1 IMAD.HI.U32 R12, R10, R12, RZ ;  /* 0x0000000c0a0c1227 */ /* 0x001fca00078e00ff */
[----:B------:R-:W-:-:S07]  /*1a630*/  @P1 SHF.R.U32.HI R10, RZ, R13, R12 ;  /* 0x0000000dff0a1219 */ /* 0x000fce000001160c */
.L_x_5059:
[----:B------:R-:W-:Y:S05]  /*1a640*/  BSYNC B0 ;  /* 0x0000000000007941 */ /* 0x000fea0003800000 */
.L_x_5057:
[----:B------:R-:W-:-:S05]  /*1a650*/  IMAD R10, R10, R14, RZ ;  /* 0x0000000e0a0a7224 */ /* 0x000fca00078e02ff */
[----:B------:R-:W-:-:S07]  /*1a660*/  VIMNMX R9, R9, R10, !PT ;  /* 0x0000000a09097248 */ /* 0x000fce0007fe0100 */
.L_x_5056:
[----:B------:R-:W2:Y:S01]  /*1a670*/  LDL R12, [R1+0x44] ;  /* 0x00004400010c7983 */ /* 0x000ea20000100800 */
[----:B------:R-:W-:Y:S01]  /*1a680*/  IADD3 R9, R9, 0x5f, RZ ;  /* 0x0000005f09097810 */ /* 0x000fe20007ffe0ff */
[----:B------:R-:W-:Y:S04]  /*1a690*/  BSSY B0, `(.L_x_5060) ;  /* 0x00002a1000007945 */ /* 0x000fe80003800000 */
[----:B------:R-:W-:-:S05]  /*1a6a0*/  IMAD.HI R9, R9, 0x2aaaaaab, RZ ;  /* 0x2aaaaaab09097827 */ /* 0x000fca00078e02ff */
[----:B------:R-:W-:-:S04]  /*1a6b0*/  SHF.R.U32.HI R10, RZ, 0x1f, R9 ;  /* 0x0000001fff0a7819 */ /* 0x000fc80000011609 */
[----:B------:R-:W-:-:S04]  /*1a6c0*/  LEA.HI.SX32 R10, R9, R10, 0x1c ;  /* 0x0000000a090a7211 */ /* 0x000fc800078fe2ff */
[----:B--2---:R-:W-:-:S04]  /*1a6d0*/  VIMNMX R228, R12, R10, !PT ;  /* 0x0000000a0ce47248 */ /* 0x004fc80007fe0100 */
[----:B------:R-:W-:-:S13]  /*1a6e0*/  ISETP.GE.AND P1, PT, R4, R228, PT ;  /* 0x000000e40400720c */ /* 0x000fda0003f26270 */
[----:B------:R-:W-:Y:S05]  /*1a6f0*/  @!P1 BRA `(.L_x_5061) ;  /* 0x0000002800689947 */ /* 0x000fea0003800000 */
[----:B------:R-:W-:Y:S01]  /*1a700*/  BSSY B1, `(.L_x_5062) ;  /* 0x0000298000017945 */ /* 0x000fe20003800000 */
[----:B------:R-:W-:Y:S02]  /*1a710*/  IMAD.MOV.U32 R12, RZ, RZ, R4 ;  /* 0x000000ffff0c7224 */ /* 0x000fe400078e0004 */
[----:B------:R-:W-:Y:S02]  /*1a720*/  IMAD.MOV.U32 R9, RZ, RZ, R0 ;  /* 0x000000ffff097224 */ /* 0x000fe400078e0000 */
[----:B------:R-:W-:Y:S02]  /*1a730*/  IMAD.MOV.U32 R10, RZ, RZ, R3 ;  /* 0x000000ffff0a7224 */ /* 0x000fe400078e0003 */
[----:B------:R-:W-:Y:S02]  /*1a740*/  IMAD.MOV.U32 R4, RZ, RZ, R198 ;  /* 0x000000ffff047224 */ /* 0x000fe400078e00c6 */
[----:B------:R-:W-:-:S07]  /*1a750*/  IMAD.MOV.U32 R13, RZ, RZ, R193 ;  /* 0x000000ffff0d7224 */ /* 0x000fce00078e00c1 */
.L_x_5075:
[----:B------:R-:W-:-:S04]  /*1a760*/  ISETP.NE.AND P1, PT, R13, 0x1, PT ;  /* 0x000000010d00780c */ /* 0x000fc80003f25270 */
[----:B------:R-:W-:-:S04]  /*1a770*/  SEL R198, RZ, 0x1, P1 ;  /* 0x00000001ffc67807 */ /* 0x000fc80000800000 */
[----:B------:R-:W-:Y:S01]  /*1a780*/  LOP3.LUT R198, R4, R198, RZ, 0x3c, !PT ;  /* 0x000000c604c67212 */ /* 0x000fe200078e3cff */
[----:B------:R-:W-:Y:S06]  /*1a790*/  @!P0 BRA `(.L_x_5063) ;  /* 0x0000000000048947 */ /* 0x000fec0003800000 */
[----:B------:R-:W-:Y:S01]  /*1a7a0*/  BPT.TRAP 0x1 ;  /* 0x000000040000795c */ /* 0x000fe20000300000 */
.L_x_5063:
        /* <DEDUP_REMOVED lines=8> */
.L_x_5064:
[----:B------:R-:W-:Y:S01]  /*1a830*/  IMAD R126, R193, 0x900, R218 ;  /* 0x00000900c17e7824 */ /* 0x000fe200078e02da */
[----:B------:R-:W-:Y:S03]  /*1a840*/  BSSY B2, `(.L_x_5065) ;  /* 0x0000006000027945 */ /* 0x000fe60003800000 */
[C---:B------:R-:W-:Y:S02]  /*1a850*/  VIADD R122, R126.reuse, 0x2 ;  /* 0x000000027e7a7836 */ /* 0x040fe40000000000 */
[----:B------:R-:W-:Y:S01]  /*1a860*/  VIADD R124, R126, 0x4 ;  /* 0x000000047e7c7836 */ /* 0x000fe20000000000 */
[----:B-1----:R-:W-:Y:S06]  /*1a870*/  @P1 BRA `(.L_x_5066) ;  /* 0x0000000000081947 */ /* 0x002fec0003800000 */
[----:B------:R-:W1:Y:S02]  /*1a880*/  SYNCS.PHASECHK.TRANS64.TRYWAIT P1, [R0+URZ+0x30830], R3 ;  /* 0x03083003000075a7 */ /* 0x000e64000802017f */
[----:B-1----:R-:W-:Y:S05]  /*1a890*/  @!P1 BRA `(.L_x_5067) ;  /* 0x0000014800709947 */ /* 0x002fea0003800000 */
.L_x_5066:
[----:B------:R-:W-:Y:S05]  /*1a8a0*/  BSYNC B2 ;  /* 0x0000000000027941 */ /* 0x000fea0003800000 */
.L_x_5065:
        /* <DEDUP_REMOVED lines=9> */
[----:B------:R-:W-:Y:S01]  /*1a940*/  IMAD.MOV.U32 R123, RZ, RZ, 0x40000040 ;  /* 0x40000040ff7b7424 */ /* 0x000fe200078e00ff */
[----:B------:R-:W-:Y:S01]  /*1a950*/  IADD3 R120, R126, 0x6, RZ ;  /* 0x000000067e787810 */ /* 0x000fe20007ffe0ff */
        /* <DEDUP_REMOVED lines=22> */
[C---:B------:R-:W-:Y:S01]  /*1aac0*/  VIADD R124, R126.reuse, 0x604 ;  /* 0x000006047e7c7836 */ /* 0x040fe20000000000 */
[----:B------:R-:W-:Y:S01]  /*1aad0*/  R2UR UR51, R121 ;  /* 0x00000000793372ca */ /* 0x000fe200000e0000 */
[----:B------:R-:W-:Y:S01]  /*1aae0*/  VIADD R126, R126, 0x606 ;  /* 0x000006067e7e7836 */ /* 0x000fe20000000000 */
[----:B------:R-:W-:Y:S01]  /*1aaf0*/  MOV R125, 0x40000040 ;  /* 0x40000040007d7802 */ /* 0x000fe20000000f00 */
[-C--:B------:R-:W-:Y:S01]  /*1ab00*/  FMUL.FTZ R36, R36, R11.reuse ;  /* 0x0000000b24247220 */ /* 0x080fe20000410000 */
[----:B------:R-:W-:Y:S01]  /*1ab10*/  MOV R127, 0x40000040 ;  /* 0x40000040007f7802 */ /* 0x000fe20000000f00 */
        /* <DEDUP_REMOVED lines=196> */
.L_x_5068:
[----:B------:R-:W-:Y:S01]  /*1b760*/  SHF.L.U32 R3, R4, 0x1f, RZ ;  /* 0x0000001f04037819 */ /* 0x000fe200000006ff */
[----:B------:R-:W-:-:S04]  /*1b770*/  IMAD R20, R13, 0x8, R2 ;  /* 0x000000080d147824 */ /* 0x000fc800078e0202 */
[----:B------:R0:W1:Y:S01]  /*1b780*/  SYNCS.PHASECHK.TRANS64.TRYWAIT P1, [R20+URZ+0x30850], R3 ;  /* 0x03085003140075a7 */ /* 0x000062000802017f */
[----:B------:R-:W-:Y:S05]  /*1b790*/  @!P0 BRA `(.L_x_5069) ;  /* 0x0000000000048947 */ /* 0x000fea0003800000 */
[----:B------:R-:W-:Y:S01]  /*1b7a0*/  BPT.TRAP 0x1 ;  /* 0x000000040000795c */ /* 0x000fe20000300000 */
.L_x_5069:
[----:B------:R-:W-:Y:S04]  /*1b7b0*/  BSSY B2, `(.L_x_5070) ;  /* 0x0000004000027945 */ /* 0x000fe80003800000 */
[----:B-1----:R-:W-:Y:S05]  /*1b7c0*/  @P1 BRA `(.L_x_5071) ;  /* 0x0000000000081947 */ /* 0x002fea0003800000 */
[----:B------:R-:W1:Y:S02]  /*1b7d0*/  SYNCS.PHASECHK.TRANS64.TRYWAIT P1, [R20+URZ+0x30850], R3 ;  /* 0x03085003140075a7 */ /* 0x000e64000802017f */
[----:B-1----:R-:W-:Y:S05]  /*1b7e0*/  @!P1 BRA `(.L_x_5072) ;  /* 0x0000013800b09947 */ /* 0x002fea0003800000 */
.L_x_5071:
[----:B------:R-:W-:Y:S05]  /*1b7f0*/  BSYNC B2 ;  /* 0x0000000000027941 */ /* 0x000fea0003800000 */
.L_x_5070:
        /* <DEDUP_REMOVED lines=48> */
.L_x_5073:
        /* <DEDUP_REMOVED lines=210> */
[----:B0-----:R-:W-:Y:S01]  /*1c820*/  FFMA.FTZ R8, R11, R8, R9 ;  /* 0x000000080b087223 */ /* 0x001fe20000010009 */
[-CC-:B------:R-:W-:Y:S01]  /*1c830*/  FFMA.FTZ R157, R157, R5.reuse, -R152.reuse ;  /* 0x000000059d9d7223 */ /* 0x180fe20000010898 */
[-CC-:B------:R-:W-:Y:S01]  /*1c840*/  FFMA.FTZ R158, R158, R5.reuse, -R152.reuse ;  /* 0x000000059e9e7223 */ /* 0x180fe20000010898 */
[-CC-:B------:R-:W-:Y:S01]  /*1c850*/  FFMA.FTZ R159, R159, R5.reuse, -R152.reuse ;  /* 0x000000059f9f7223 */ /* 0x180fe20000010898 */
[----:B------:R-:W-:-:S03]  /*1c860*/  FFMA.FTZ R171, R160, R5, -R152 ;  /* 0x00000005a0ab7223 */ /* 0x000fc60000010898 */
        /* <DEDUP_REMOVED lines=95> */
.L_x_5074:
[----:B------:R-:W-:Y:S01]  /*1ce60*/  ISETP.GT.AND P1, PT, R12, R228, PT ;  /* 0x000000e40c00720c */ /* 0x000fe20003f24270 */
[----:B------:R-:W-:Y:S01]  /*1ce70*/  VIADD R20, R20, 0x30860 ;  /* 0x0003086014147836 */ /* 0x000fe20000000000 */
[----:B------:R-:W-:Y:S01]  /*1ce80*/  F2FP.F16.F32.PACK_AB R188, R161, R9 ;  /* 0x00000009a1bc723e */ /* 0x000fe200000000ff */
[----:B------:R-:W-:Y:S01]  /*1ce90*/  VIADD R12, R12, 0xffffffff ;  /* 0xffffffff0c0c7836 */ /* 0x000fe20000000000 */
        /* <DEDUP_REMOVED lines=29> */
[----:B0-----:R-:W-:Y:S06]  /*1d070*/  @P1 BRA `(.L_x_5075) ;  /* 0xffffffd400b81947 */ /* 0x001fec000383ffff */
[----:B------:R-:W-:Y:S05]  /*1d080*/  BSYNC B1 ;  /* 0x0000000000017941 */ /* 0x000fea0003800000 */
.L_x_5062:
[----:B------:R-:W-:-:S07]  /*1d090*/  IMAD.MOV.U32 R4, RZ, RZ, R12 ;  /* 0x000000ffff047224 */ /* 0x000fce00078e000c */
.L_x_5061:
[----:B------:R-:W-:Y:S05]  /*1d0a0*/  BSYNC B0 ;  /* 0x0000000000007941 */ /* 0x000fea0003800000 */
.L_x_5060:
        /* <DEDUP_REMOVED lines=8> */
.L_x_5098:
[----:B------:R-:W-:-:S04]  /*1d130*/  ISETP.NE.AND P1, PT, R13, 0x1, PT ;  /* 0x000000010d00780c */ /* 0x000fc80003f25270 */
[----:B------:R-:W-:-:S04]  /*1d140*/  SEL R198, RZ, 0x1, P1 ;  /* 0x00000001ffc67807 */ /* 0x000fc80000800000 */
[----:B------:R-:W-:Y:S01]  /*1d150*/  LOP3.LUT R198, R10, R198, RZ, 0x3c, !PT ;  /* 0x000000c60ac67212 */ /* 0x000fe200078e3cff */
[----:B------:R-:W-:Y:S06]  /*1d160*/  @!P0 BRA `(.L_x_5078) ;  /* 0x0000000000048947 */ /* 0x000fec0003800000 */
[----:B------:R-:W-:Y:S01]  /*1d170*/  BPT.TRAP 0x1 ;  /* 0x000000040000795c */ /* 0x000fe20000300000 */
.L_x_5078:
        /* <DEDUP_REMOVED lines=8> */
.L_x_5079:
[----:B------:R-:W-:Y:S01]  /*1d200*/  IMAD R126, R193, 0x900, R218 ;  /* 0x00000900c17e7824 */ /* 0x000fe200078e02da */
[----:B------:R-:W-:Y:S03]  /*1d210*/  BSSY B1, `(.L_x_5080) ;  /* 0x0000006000017945 */ /* 0x000fe60003800000 */
[C---:B------:R-:W-:Y:S01]  /*1d220*/  VIADD R122, R126.reuse, 0x2 ;  /* 0x000000027e7a7836 */ /* 0x040fe20000000000 */
[----:B------:R-:W-:Y:S01]  /*1d230*/  IADD3 R124, R126, 0x4, RZ ;  /* 0x000000047e7c7810 */ /* 0x000fe20007ffe0ff */
[----:B-1----:R-:W-:Y:S06]  /*1d240*/  @P1 BRA `(.L_x_5081) ;  /* 0x0000000000081947 */ /* 0x002fec0003800000 */
[----:B------:R-:W1:Y:S02]  /*1d250*/  SYNCS.PHASECHK.TRANS64.TRYWAIT P1, [R0+URZ+0x30830], R3 ;  /* 0x03083003000075a7 */ /* 0x000e64000802017f */
[----:B-1----:R-:W-:Y:S05]  /*1d260*/  @!P1 BRA `(.L_x_5082) ;  /* 0x0000012000249947 */ /* 0x002fea0003800000 */
.L_x_5081:
[----:B------:R-:W-:Y:S05]  /*1d270*/  BSYNC B1 ;  /* 0x0000000000017941 */ /* 0x000fea0003800000 */
.L_x_5080:
[----:B------:R-:W2:Y:S01]  /*1d280*/  LDL.64 R128, [R1+0x28] ;  /* 0x0000280001807983 */ /* 0x000ea20000100a00 */
[----:B------:R-:W-:Y:S01]  /*1d290*/  IMAD.MOV.U32 R120, RZ, RZ, R126 ;  /* 0x000000ffff787224 */ /* 0x000fe200078e007e */
[----:B------:R-:W-:Y:S01]  /*1d2a0*/  MOV R213, UR50 ;  /* 0x0000003200d57c02 */ /* 0x000fe20008000f00 */
[----:B------:R-:W-:Y:S01]  /*1d2b0*/  IMAD.MOV.U32 R121, RZ, RZ, 0x40000040 ;  /* 0x40000040ff797424 */ /* 0x000fe200078e00ff */
[----:B------:R-:W-:Y:S01]  /*1d2c0*/  MOV R209, UR46 ;  /* 0x0000002e00d17c02 */ /* 0x000fe20008000f00 */
[----:B------:R-:W-:Y:S01]  /*1d2d0*/  IMAD.MOV.U32 R123, RZ, RZ, 0x40000040 ;  /* 0x40000040ff7b7424 */ /* 0x000fe200078e00ff */
[----:B------:R-:W-:Y:S01]  /*1d2e0*/  R2UR UR50, R120 ;  /* 0x00000000783272ca */ /* 0x000fe200000e0000 */
[----:B------:R-:W-:Y:S01]  /*1d2f0*/  VIADD R120, R126, 0x6 ;  /* 0x000000067e787836 */ /* 0x000fe20000000000 */
[----:B------:R-:W-:Y:S01]  /*1d300*/  R2UR UR46, R122 ;  /* 0x000000007a2e72ca */ /* 0x000fe200000e0000 */
[----:B------:R-:W-:Y:S01]  /*1d310*/  IMAD.MOV.U32 R122, RZ, RZ, R124 ;  /* 0x000000ffff7a7224 */ /* 0x000fe200078e007c */
[----:B------:R-:W-:Y:S01]  /*1d320*/  IADD3 R124, R126, 0x300, RZ ;  /* 0x000003007e7c7810 */ /* 0x000fe20007ffe0ff */
[----:B------:R-:W-:Y:S01]  /*1d330*/  IMAD.MOV.U32 R125, RZ, RZ, 0x40000040 ;  /* 0x40000040ff7d7424 */ /* 0x000fe200078e00ff */
[----:B------:R-:W-:Y:S01]  /*1d340*/  MOV R21, UR42 ;  /* 0x0000002a00157c02 */ /* 0x000fe20008000f00 */
[----:B------:R-:W-:Y:S01]  /*1d350*/  IMAD.MOV.U32 R127, RZ, RZ, 0x40000040 ;  /* 0x40000040ff7f7424 */ /* 0x000fe200078e00ff */
        /* <DEDUP_REMOVED lines=17> */
[----:B------:R-:W-:Y:S01]  /*1d470*/  VIADD R120, R126, 0x600 ;  /* 0x000006007e787836 */ /* 0x000fe20000000000 */
[----:B------:R-:W-:Y:S01]  /*1d480*/  R2UR UR22, R124 ;  /* 0x000000007c1672ca */ /* 0x000fe200000e0000 */
[C---:B------:R-:W-:Y:S01]  /*1d490*/  VIADD R124, R126.reuse, 0x604 ;  /* 0x000006047e7c7836 */ /* 0x040fe20000000000 */
[----:B------:R-:W-:Y:S01]  /*1d4a0*/  R2UR UR51, R121 ;  /* 0x00000000793372ca */ /* 0x000fe200000e0000 */
[-C--:B------:R-:W-:Y:S01]  /*1d4b0*/  FMUL.FTZ R33, R33, R11.reuse ;  /* 0x0000000b21217220 */ /* 0x080fe20000410000 */
[C---:B------:R-:W-:Y:S01]  /*1d4c0*/  IADD3 R122, R126.reuse, 0x602, RZ ;  /* 0x000006027e7a7810 */ /* 0x040fe20007ffe0ff */
[----:B------:R-:W-:Y:S01]  /*1d4d0*/  VIADD R126, R126, 0x606 ;  /* 0x000006067e7e7836 */ /* 0x000fe20000000000 */
        /* <DEDUP_REMOVED lines=197> */
.L_x_5083:
[----:B------:R-:W-:Y:S01]  /*1e130*/  SHF.L.U32 R3, R10, 0x1f, RZ ;  /* 0x0000001f0a037819 */ /* 0x000fe200000006ff */
[----:B------:R-:W-:-:S04]  /*1e140*/  IMAD R20, R13, 0x8, R2 ;  /* 0x000000080d147824 */ /* 0x000fc800078e0202 */
[----:B------:R0:W1:Y:S01]  /*1e150*/  SYNCS.PHASECHK.TRANS64.TRYWAIT P1, [R20+URZ+0x30850], R3 ;  /* 0x03085003140075a7 */ /* 0x000062000802017f */
[----:B------:R-:W-:Y:S05]  /*1e160*/  @!P0 BRA `(.L_x_5084) ;  /* 0x0000000000048947 */ /* 0x000fea0003800000 */
[----:B------:R-:W-:Y:S01]  /*1e170*/  BPT.TRAP 0x1 ;  /* 0x000000040000795c */ /* 0x000fe20000300000 */
.L_x_5084:
[----:B------:R-:W-:Y:S04]  /*1e180*/  BSSY B1, `(.L_x_5085) ;  /* 0x0000004000017945 */ /* 0x000fe80003800000 */
[----:B-1----:R-:W-:Y:S05]  /*1e190*/  @P1 BRA `(.L_x_5086) ;  /* 0x0000000000081947 */ /* 0x002fea0003800000 */
[----:B------:R-:W1:Y:S02]  /*1e1a0*/  SYNCS.PHASECHK.TRANS64.TRYWAIT P1, [R20+URZ+0x30850], R3 ;  /* 0x03085003140075a7 */ /* 0x000e64000802017f */
[----:B-1----:R-:W-:Y:S05]  /*1e1b0*/  @!P1 BRA `(.L_x_5087) ;  /* 0x0000011000649947 */ /* 0x002fea0003800000 */
.L_x_5086:
[----:B------:R-:W-:Y:S05]  /*1e1c0*/  BSYNC B1 ;  /* 0x0000000000017941 */ /* 0x000fea0003800000 */
.L_x_5085:
[----:B01----:R-:W-:Y:S01]  /*1e1d0*/  VIADD R3, R2, 0x400 ;  /* 0x0000040002037836 */ /* 0x003fe20000000000 */
[----:B------:R-:W-:Y:S01]  /*1e1e0*/  MOV R11, 0x40000040 ;  /* 0x40000040000b7802 */ /* 0x000fe20000000f00 */
[----:B------:R-:W-:Y:S01]  /*1e1f0*/  WARPGROUP.ARRIVE ;  /* 0x00000000000079c5 */ /* 0x000fe20000000000 */
[----:B------:R-:W-:Y:S02]  /*1e200*/  IMAD.MOV.U32 R15, RZ, RZ, 0x40000040 ;  /* 0x40000040ff0f7424 */ /* 0x000fe400078e00ff */
        /* <DEDUP_REMOVED lines=24> */
[C---:B------:R-:W-:Y:S01]  /*1e390*/  VIADD R14, R10.reuse, 0x200 ;  /* 0x000002000a0e7836 */ /* 0x040fe20000000000 */
[----:B------:R-:W-:Y:S01]  /*1e3a0*/  R2UR UR7, R15 ;  /* 0x000000000f0772ca */ /* 0x000fe200000e0000 */
[----:B------:R-:W-:Y:S02]  /*1e3b0*/  IMAD.MOV.U32 R15, RZ, RZ, 0x40000040 ;  /* 0x40000040ff0f7424 */ /* 0x000fe400078e00ff */
        /* <DEDUP_REMOVED lines=17> */
.L_x_5088:
[----:B------:R-:W2:Y:S01]  /*1e4d0*/  LDL R10, [R1+0x38] ;  /* 0x00003800010a7983 */ /* 0x000ea20000100800 */
[----:B------:R-:W0:Y:S03]  /*1e4e0*/  LDC R5, c[0x0][0x448] ;  /* 0x00011200ff057b82 */ /* 0x000e260000000800 */
[----:B------:R-:W2:Y:S05]  /*1e4f0*/  LDL R3, [R1+0x40] ;  /* 0x0000400001037983 */ /* 0x000eaa0000100800 */
[----:B------:R-:W1:Y:S01]  /*1e500*/  LDC R169, c[0x0][0x9e4] ;  /* 0x00027900ffa97b82 */ /* 0x000e620000000800 */
[----:B0-----:R-:W-:-:S13]  /*1e510*/  ISETP.NE.AND P1, PT, R5, 0x1, PT ;  /* 0x000000010500780c */ /* 0x001fda0003f25270 */
[----:B------:R-:W0:Y:S08]  /*1e520*/  @P1 LDC R6, c[0x0][0x44c] ;  /* 0x00011300ff061b82 */ /* 0x000e300000000800 */
[----:B------:R-:W3:Y:S01]  /*1e530*/  @P1 LDC R5, c[0x0][0x450] ;  /* 0x00011400ff051b82 */ /* 0x000ee20000000800 */
        /* <DEDUP_REMOVED lines=26> */
[----:B------:R-:W-:Y:S01]  /*1e6e0*/  IADD3 R0, R0, 0x30840, RZ ;  /* 0x0003084000007810 */ /* 0x000fe20007ffe0ff */
[----:B------:R-:W4:Y:S01]  /*1e6f0*/  MUFU.TANH R11, R11 ;  /* 0x0000000b000b7308 */ /* 0x000f220000002400 */
[----:B------:R-:W-:-:S02]  /*1e700*/  FMUL.FTZ R166, R166, UR39 ;  /* 0x00000027a6a67c20 */ /* 0x000fc40008410000 */
[----:B------:R-:W-:-:S04]  /*1e710*/  PRMT R0, R204, 0x654, R0 ;  /* 0x00000654cc007816 */ /* 0x000fc80000000000 */
[----:B------:R5:W-:Y:S01]  /*1e720*/  SYNCS.ARRIVE.TRANS64.RED.A1T0 RZ, [R0+URZ], RZ ;  /* 0x000000ff00ff79a7 */ /* 0x000be2000810043f */
        /* <DEDUP_REMOVED lines=27> */
[----:B---3--:R-:W-:Y:S01]  /*1e8e0*/  @P1 SHF.R.U32.HI R3, RZ, R5, R6 ;  /* 0x00000005ff031219 */ /* 0x008fe20000011606 */
        /* <DEDUP_REMOVED lines=23> */
[----:B-1----:R-:W-:Y:S02]  /*1ea60*/  ISETP.GE.AND P1, PT, R169, 0x1, PT ;  /* 0x00000001a900780c */ /* 0x002fe40003f26270 */
[----:B------:R-:W-:Y:S01]  /*1ea70*/  IADD3 R165, -R227, 0x1, R162 ;  /* 0x00000001e3a57810 */ /* 0x000fe20007ffe1a2 */
[----:B------:R-:W1:Y:S03]  /*1ea80*/  MUFU.TANH R5, R5 ;  /* 0x0000000500057308 */ /* 0x000e660000002400 */
[----:B------:R-:W-:-:S05]  /*1ea90*/  IADD3 R165, -R199, R165, R200 ;  /* 0x000000a5c7a57210 */ /* 0x000fca0007ffe1c8 */
[----:B------:R-:W2:Y:S08]  /*1eaa0*/  MUFU.TANH R10, R10 ;  /* 0x0000000a000a7308 */ /* 0x000eb00000002400 */
        /* <DEDUP_REMOVED lines=19> */
[----:B------:R-:W-:-:S07]  /*1ebe0*/  IMAD.IADD R159, R162, 0x1, -R227 ;  /* 0x00000001a29f7824 */ /* 0x000fce00078e0ae3 */
[----:B-----5:R5:W1:Y:S02]  /*1ebf0*/  MUFU.TANH R0, R166 ;  /* 0x000000a600007308 */ /* 0x020a640000002400 */
[C---:B-----5:R-:W-:Y:S02]  /*1ec00*/  VIADD R166, R165.reuse, UR55 ;  /* 0x00000037a5a67c36 */ /* 0x060fe40008000000 */
[----:B------:R-:W-:Y:S02]  /*1ec10*/  VIADD R165, R165, UR38 ;  /* 0x00000026a5a57c36 */ /* 0x000fe40008000000 */
[--C-:B0-----:R-:W-:Y:S02]  /*1ec20*/  IMAD.IADD R164, R166, 0x1, R126.reuse ;  /* 0x00000001a6a47824 */ /* 0x101fe400078e027e */
[----:B------:R-:W-:Y:S01]  /*1ec30*/  IMAD.IADD R163, R165, 0x1, R126 ;  /* 0x00000001a5a37824 */ /* 0x000fe200078e027e */
[----:B--234-:R-:W-:Y:S06]  /*1ec40*/  @!P1 BRA `(.L_x_5089) ;  /* 0x0000000000549947 */ /* 0x01cfec0003800000 */
[----:B------:R-:W-:Y:S01]  /*1ec50*/  IADD3 R167, -R199, R200, R126 ;  /* 0x000000c8c7a77210 */ /* 0x000fe20007ffe17e */
[----:B------:R-:W-:Y:S03]  /*1ec60*/  BSSY B1, `(.L_x_5090) ;  /* 0x0000010000017945 */ /* 0x000fe60003800000 */
[----:B------:R-:W-:-:S13]  /*1ec70*/  ISETP.GT.AND P1, PT, R167, -0x1, PT ;  /* 0xffffffffa700780c */ /* 0x000fda0003f24270 */
[----:B------:R-:W-:Y:S05]  /*1ec80*/  @P1 BRA `(.L_x_5091) ;  /* 0x0000000000201947 */ /* 0x000fea0003800000 */
[----:B------:R-:W-:Y:S02]  /*1ec90*/  MOV R168, UR46 ;  /* 0x0000002e00a87c02 */ /* 0x000fe40008000f00 */
[----:B------:R-:W-:Y:S02]  /*1eca0*/  LOP3.LUT R167, RZ, R167, RZ, 0x33, !PT ;  /* 0x000000a7ffa77212 */ /* 0x000fe400078e33ff */
[----:B------:R-:W-:-:S13]  /*1ecb0*/  ISETP.NE.AND P1, PT, R168, 0x1, PT ;  /* 0x00000001a800780c */ /* 0x000fda0003f25270 */
[----:B------:R-:W0:Y:S02]  /*1ecc0*/  @P1 LDC.64 R126, c[0x0][0x9e8] ;  /* 0x00027a00ff7e1b82 */ /* 0x000e240000000a00 */
[----:B0-----:R-:W-:-:S05]  /*1ecd0*/  @P1 IMAD.HI.U32 R126, R167, R126, RZ ;  /* 0x0000007ea77e1227 */ /* 0x001fca00078e00ff */
[----:B------:R-:W-:-:S04]  /*1ece0*/  @P1 SHF.R.U32.HI R167, RZ, R127, R126 ;  /* 0x0000007fffa71219 */ /* 0x000fc8000001167e */
[----:B------:R-:W-:Y:S01]  /*1ecf0*/  LOP3.LUT R167, RZ, R167, RZ, 0x33, !PT ;  /* 0x000000a7ffa77212 */ /* 0x000fe200078e33ff */
[----:B------:R-:W-:Y:S06]  /*1ed00*/  BRA `(.L_x_5092) ;  /* 0x0000000000147947 */ /* 0x000fec0003800000 */
.L_x_5091:
[----:B------:R-:W-:-:S05]  /*1ed10*/  IMAD.U32 R168, RZ, RZ, UR46 ;  /* 0x0000002effa87e24 */ /* 0x000fca000f8e00ff */
[----:B------:R-:W-:-:S13]  /*1ed20*/  ISETP.NE.AND P1, PT, R168, 0x1, PT ;  /* 0x00000001a800780c */ /* 0x000fda0003f25270 */
[----:B------:R-:W0:Y:S02]  /*1ed30*/  @P1 LDC.64 R126, c[0x0][0x9e8] ;  /* 0x00027a00ff7e1b82 */ /* 0x000e240000000a00 */
[----:B0-----:R-:W-:-:S05]  /*1ed40*/  @P1 IMAD.HI.U32 R126, R167, R126, RZ ;  /* 0x0000007ea77e1227 */ /* 0x001fca00078e00ff */
[----:B------:R-:W-:-:S07]  /*1ed50*/  @P1 SHF.R.U32.HI R167, RZ, R127, R126 ;  /* 0x0000007fffa71219 */ /* 0x000fce000001167e */
.L_x_5092:
[----:B------:R-:W-:Y:S05]  /*1ed60*/  BSYNC B1 ;  /* 0x0000000000017941 */ /* 0x000fea0003800000 */
.L_x_5090:
[----:B------:R-:W-:-:S05]  /*1ed70*/  IMAD R167, R167, R168, R159 ;  /* 0x000000a8a7a77224 */ /* 0x000fca00078e029f */
[----:B------:R-:W-:Y:S02]  /*1ed80*/  VIMNMX R163, R163, R167, !PT ;  /* 0x000000a7a3a37248 */ /* 0x000fe40007fe0100 */
[----:B------:R-:W-:-:S07]  /*1ed90*/  VIADDMNMX R164, R167, R168, R164, PT ;  /* 0x000000a8a7a47246 */ /* 0x000fce00038001a4 */
.L_x_5089:
        /* <DEDUP_REMOVED lines=12> */
[----:B------:R-:W-:Y:S01]  /*1ee60*/  ISETP.LT.OR P4, PT, R164, 0xa, P4 ;  /* 0x0000000aa400780c */ /* 0x000fe20002781670 */
[----:B0-----:R-:W-:-:S03]  /*1ee70*/  IMAD.IADD R166, R166, 0x1, R3 ;  /* 0x00000001a6a67824 */ /* 0x001fc600078e0203 */
[----:B------:R-:W-:Y:S01]  /*1ee80*/  FSEL R14, R14, -INF , !P4 ;  /* 0xff8000000e0e7808 */ /* 0x000fe20006000000 */
[----:B------:R-:W-:Y:S01]  /*1ee90*/  IMAD.IADD R165, R165, 0x1, R3 ;  /* 0x00000001a5a57824 */ /* 0x000fe200078e0203 */
        /* <DEDUP_REMOVED lines=135> */
.L_x_5095:
[----:B------:R-:W-:-:S05]  /*1f710*/  IMAD.U32 R5, RZ, RZ, UR46 ;  /* 0x0000002eff057e24 */ /* 0x000fca000f8e00ff */
[----:B------:R-:W-:-:S13]  /*1f720*/  ISETP.NE.AND P6, PT, R5, 0x1, PT ;  /* 0x000000010500780c */ /* 0x000fda0003fc5270 */
[----:B------:R-:W0:Y:S02]  /*1f730*/  @P6 LDC.64 R120, c[0x0][0x9e8] ;  /* 0x00027a00ff786b82 */ /* 0x000e240000000a00 */
[----:B0-----:R-:W-:-:S05]  /*1f740*/  @P6 IMAD.HI.U32 R120, R3, R120, RZ ;  /* 0x0000007803786227 */ /* 0x001fca00078e00ff */
[----:B------:R-:W-:-:S07]  /*1f750*/  @P6 SHF.R.U32.HI R3, RZ, R121, R120 ;  /* 0x00000079ff036219 */ /* 0x000fce0000011678 */
.L_x_5096:
[----:B------:R-:W-:Y:S05]  /*1f760*/  BSYNC B1 ;  /* 0x0000000000017941 */ /* 0x000fea0003800000 */
.L_x_5094:
[----:B------:R-:W-:-:S05]  /*1f770*/  IMAD R3, R3, R5, R159 ;  /* 0x0000000503037224 */ /* 0x000fca00078e029f */
[----:B------:R-:W-:Y:S02]  /*1f780*/  VIMNMX R165, R165, R3, !PT ;  /* 0x00000003a5a57248 */ /* 0x000fe40007fe0100 */
[----:B------:R-:W-:-:S07]  /*1f790*/  VIADDMNMX R166, R3, R5, R166, PT ;  /* 0x0000000503a67246 */ /* 0x000fce00038001a6 */
.L_x_5093:
        /* <DEDUP_REMOVED lines=60> */
[----:B------:R-:W-:Y:S02]  /*1fb60*/  ISETP.GT.AND P5, PT, R165, 0x11, !P5 ;  /* 0x00000011a500780c */ /* 0x000fe40006fa4270 */
[----:B------:R-:W-:Y:S02]  /*1fb70*/  ISETP.LT.OR P1, PT, R166, 0x39, P1 ;  /* 0x00000039a600780c */ /* 0x000fe40000f21670 */
[----:B------:R-:W-:Y:S02]  /*1fb80*/  FMNMX.FTZ R3, R153, R3, !PT ;  /* 0x0000000399037209 */ /* 0x000fe40007810000 */
[----:B------:R-:W-:Y:S02]  /*1fb90*/  FSEL R142, R142, -INF , !P1 ;  /* 0xff8000008e8e7808 */ /* 0x000fe40004800000 */
[----:B------:R-:W-:Y:S02]  /*1fba0*/  LOP3.LUT P1, RZ, R16, 0x100, RZ, 0xc0, !PT ;  /* 0x0000010010ff7812 */ /* 0x000fe4000782c0ff */
[----:B------:R-:W-:-:S02]  /*1fbb0*/  ISETP.LT.OR P5, PT, R166, 0x12, P5 ;  /* 0x00000012a600780c */ /* 0x000fc40002fa1670 */
[----:B------:R-:W-:Y:S02]  /*1fbc0*/  ISETP.GT.AND P1, PT, R165, 0x39, !P1 ;  /* 0x00000039a500780c */ /* 0x000fe40004f24270 */
[----:B------:R-:W-:Y:S02]  /*1fbd0*/  FMNMX.FTZ R3, R155, R3, !PT ;  /* 0x000000039b037209 */ /* 0x000fe40007810000 */
[----:B------:R-:W-:Y:S02]  /*1fbe0*/  ISETP.LT.OR P1, PT, R166, 0x3a, P1 ;  /* 0x0000003aa600780c */ /* 0x000fe40000f21670 */
[----:B------:R-:W-:Y:S02]  /*1fbf0*/  FSEL R123, R123, -INF , !P5 ;  /* 0xff8000007b7b7808 */ /* 0x000fe40006800000 */
[----:B------:R-:W-:Y:S02]  /*1fc00*/  FSEL R143, R143, -INF , !P1 ;  /* 0xff8000008f8f7808 */ /* 0x000fe40004800000 */
[----:B------:R-:W-:-:S02]  /*1fc10*/  LOP3.LUT P1, RZ, R16, 0x80, RZ, 0xc0, !PT ;  /* 0x0000008010ff7812 */ /* 0x000fc4000782c0ff */
[----:B------:R-:W-:Y:S02]  /*1fc20*/  LOP3.LUT P5, RZ, R16, 0x40, RZ, 0xc0, !PT ;  /* 0x0000004010ff7812 */ /* 0x000fe400078ac0ff */
[----:B------:R-:W-:Y:S02]  /*1fc30*/  FMNMX.FTZ R3, R156, R3, !PT ;  /* 0x000000039c037209 */ /* 0x000fe40007810000 */
[C---:B------:R-:W-:Y:S02]  /*1fc40*/  ISETP.GT.AND P3, PT, R165.reuse, 0x9, !P3 ;  /* 0x00000009a500780c */ /* 0x040fe40005f64270 */
[C---:B------:R-:W-:Y:S02]  /*1fc50*/  ISETP.GT.AND P4, PT, R165.reuse, 0x10, !P4 ;  /* 0x00000010a500780c */ /* 0x040fe40006784270 */
[C---:B------:R-:W-:Y:S02]  /*1fc60*/  ISETP.GT.AND P1, PT, R165.reuse, 0x40, !P1 ;  /* 0x00000040a500780c */ /* 0x040fe40004f24270 */
[----:B------:R-:W-:-:S02]  /*1fc70*/  ISETP.GT.AND P5, PT, R165, 0x41, !P5 ;  /* 0x00000041a500780c */ /* 0x000fc40006fa4270 */
[----:B------:R-:W-:Y:S02]  /*1fc80*/  FMNMX.FTZ R3, R157, R3, !PT ;  /* 0x000000039d037209 */ /* 0x000fe40007810000 */
[C---:B------:R-:W-:Y:S02]  /*1fc90*/  ISETP.LT.OR P3, PT, R166.reuse, 0xa, P3 ;  /* 0x0000000aa600780c */ /* 0x040fe40001f61670 */
[C---:B------:R-:W-:Y:S02]  /*1fca0*/  ISETP.LT.OR P4, PT, R166.reuse, 0x11, P4 ;  /* 0x00000011a600780c */ /* 0x040fe40002781670 */
[----:B------:R-:W-:Y:S02]  /*1fcb0*/  ISETP.LT.OR P1, PT, R166, 0x41, P1 ;  /* 0x00000041a600780c */ /* 0x000fe40000f21670 */
[----:B------:R-:W-:Y:S02]  /*1fcc0*/  FMNMX.FTZ R3, R160, R3, !PT ;  /* 0x00000003a0037209 */ /* 0x000fe40007810000 */
[----:B------:R-:W-:-:S02]  /*1fcd0*/  LOP3.LUT P0, RZ, R16, 0x1, RZ, 0xc0, !PT ;  /* 0x0000000110ff7812 */ /* 0x000fc4000780c0ff */
[----:B------:R-:W-:Y:S02]  /*1fce0*/  FSEL R21, R21, -INF , !P3 ;  /* 0xff80000015157808 */ /* 0x000fe40005800000 */
[----:B------:R-:W-:Y:S02]  /*1fcf0*/  FSEL R122, R122, -INF , !P4 ;  /* 0xff8000007a7a7808 */ /* 0x000fe40006000000 */
[----:B------:R-:W-:Y:S02]  /*1fd00*/  FSEL R147, R147, -INF , !P1 ;  /* 0xff80000093937808 */ /* 0x000fe40004800000 */
[C---:B------:R-:W-:Y:S02]  /*1fd10*/  LOP3.LUT P4, RZ, R16.reuse, 0x20, RZ, 0xc0, !PT ;  /* 0x0000002010ff7812 */ /* 0x040fe4000788c0ff */
[C---:B------:R-:W-:Y:S02]  /*1fd20*/  LOP3.LUT P6, RZ, R16.reuse, 0x10, RZ, 0xc0, !PT ;  /* 0x0000001010ff7812 */ /* 0x040fe400078cc0ff */
[----:B------:R-:W-:-:S02]  /*1fd30*/  LOP3.LUT P3, RZ, R16, 0x8, RZ, 0xc0, !PT ;  /* 0x0000000810ff7812 */ /* 0x000fc4000786c0ff */
[C---:B------:R-:W-:Y:S02]  /*1fd40*/  LOP3.LUT P2, RZ, R16.reuse, 0x4, RZ, 0xc0, !PT ;  /* 0x0000000410ff7812 */ /* 0x040fe4000784c0ff */
[C---:B------:R-:W-:Y:S02]  /*1fd50*/  LOP3.LUT P1, RZ, R16.reuse, 0x2, RZ, 0xc0, !PT ;  /* 0x0000000210ff7812 */ /* 0x040fe4000782c0ff */
[----:B------:R-:W-:Y:S02]  /*1fd60*/  FMNMX.FTZ R3, R161, R3, !PT ;  /* 0x00000003a1037209 */ /* 0x000fe40007810000 */
[----:B------:R-:W-:Y:S02]  /*1fd70*/  LOP3.LUT R16, R16, 0xff7fffff, RZ, 0xc0, !PT ;  /* 0xff7fffff10107812 */ /* 0x000fe400078ec0ff */
[----:B------:R-:W-:Y:S01]  /*1fd80*/  ISETP.GT.AND P0, PT, R165, RZ, !P0 ;  /* 0x000000ffa500720c */ /* 0x000fe20004704270 */
[----:B------:R-:W0:Y:S01]  /*1fd90*/  SHFL.BFLY PT, R5, R3, 0x2, 0x1f ;  /* 0x0c401f0003057f89 */ /* 0x000e2200000e0000 */
        /* <DEDUP_REMOVED lines=8> */
[----:B------:R-:W-:Y:S02]  /*1fe20*/  ISETP.GT.AND P4, PT, R165, 0x48, !P4 ;  /* 0x00000048a500780c */ /* 0x000fe40006784270 */
[----:B------:R-:W-:Y:S02]  /*1fe30*/  FMNMX.FTZ R121, R15, R121, !PT ;  /* 0x000000790f797209 */ /* 0x000fe40007810000 */
[----:B------:R-:W-:Y:S02]  /*1fe40*/  ISETP.LT.OR P4, PT, R166, 0x49, P4 ;  /* 0x00000049a600780c */ /* 0x000fe40002781670 */
[----:B------:R-:W-:Y:S02]  /*1fe50*/  @P5 LOP3.LUT R16, R16, 0x2, RZ, 0xfc, !PT ;  /* 0x0000000210105812 */ /* 0x000fe400078efcff */
[----:B------:R-:W-:-:S02]  /*1fe60*/  FMNMX.FTZ R121, R21, R121, !PT ;  /* 0x0000007915797209 */ /* 0x000fc40007810000 */
[----:B0-----:R-:W-:Y:S02]  /*1fe70*/  FMNMX.FTZ R3, R3, R5, !PT ;  /* 0x0000000503037209 */ /* 0x001fe40007810000 */
[----:B------:R-:W-:Y:S02]  /*1fe80*/  LOP3.LUT P5, RZ, R16, 0x800000, RZ, 0xc0, !PT ;  /* 0x0080000010ff7812 */ /* 0x000fe400078ac0ff */
[----:B------:R-:W-:Y:S01]  /*1fe90*/  FMNMX.FTZ R121, R122, R121, !PT ;  /* 0x000000797a797209 */ /* 0x000fe20007810000 */
[----:B------:R-:W0:Y:S01]  /*1fea0*/  SHFL.BFLY PT, R5, R3, 0x1, 0x1f ;  /* 0x0c201f0003057f89 */ /* 0x000e2200000e0000 */
[----:B------:R-:W-:Y:S02]  /*1feb0*/  ISETP.LT.OR P5, PT, R166, 0x42, P5 ;  /* 0x00000042a600780c */ /* 0x000fe40002fa1670 */
[----:B------:R-:W-:Y:S02]  /*1fec0*/  FMNMX.FTZ R121, R123, R121, !PT ;  /* 0x000000797b797209 */ /* 0x000fe40007810000 */
[----:B------:R-:W-:-:S02]  /*1fed0*/  LOP3.LUT R16, R16, 0xfffffff7, RZ, 0xc0, !PT ;  /* 0xfffffff710107812 */ /* 0x000fc400078ec0ff */
[----:B------:R-:W-:Y:S02]  /*1fee0*/  FMNMX.FTZ R121, R128, R121, !PT ;  /* 0x0000007980797209 */ /* 0x000fe40007810000 */
[----:B------:R-:W-:Y:S02]  /*1fef0*/  ISETP.GT.AND P6, PT, R165, 0x49, !P6 ;  /* 0x00000049a500780c */ /* 0x000fe400077c4270 */
[----:B------:R-:W-:Y:S02]  /*1ff00*/  FMNMX.FTZ R121, R129, R121, !PT ;  /* 0x0000007981797209 */ /* 0x000fe40007810000 */
[----:B------:R-:W-:Y:S02]  /*1ff10*/  ISETP.GT.AND P3, PT, R165, 0x50, !P3 ;  /* 0x00000050a500780c */ /* 0x000fe40005f64270 */
[----:B------:R-:W-:Y:S02]  /*1ff20*/  FMNMX.FTZ R121, R132, R121, !PT ;  /* 0x0000007984797209 */ /* 0x000fe40007810000 */
[----:B------:R-:W-:-:S02]  /*1ff30*/  @P5 LOP3.LUT R16, R16, 0x8, RZ, 0xfc, !PT ;  /* 0x0000000810105812 */ /* 0x000fc400078efcff */
[----:B------:R-:W-:Y:S02]  /*1ff40*/  FMNMX.FTZ R121, R133, R121, !PT ;  /* 0x0000007985797209 */ /* 0x000fe40007810000 */
[C---:B------:R-:W-:Y:S02]  /*1ff50*/  LOP3.LUT P5, RZ, R16.reuse, 0x2, RZ, 0xc0, !PT ;  /* 0x0000000210ff7812 */ /* 0x040fe400078ac0ff */
[----:B------:R-:W-:Y:S02]  /*1ff60*/  LOP3.LUT R16, R16, 0xfffffffb, RZ, 0xc0, !PT ;  /* 0xfffffffb10107812 */ /* 0x000fe400078ec0ff */
[----:B------:R-:W-:Y:S02]  /*1ff70*/  FMNMX.FTZ R121, R136, R121, !PT ;  /* 0x0000007988797209 */ /* 0x000fe40007810000 */
[----:B------:R-:W-:Y:S02]  /*1ff80*/  @P4 LOP3.LUT R16, R16, 0x4, RZ, 0xfc, !PT ;  /* 0x0000000410104812 */ /* 0x000fe400078efcff */
[----:B------:R-:W-:-:S02]  /*1ff90*/  ISETP.LT.OR P4, PT, R166, 0x4a, P6 ;  /* 0x0000004aa600780c */ /* 0x000fc40003781670 */
[----:B0-----:R-:W-:Y:S02]  /*1ffa0*/  FMNMX.FTZ R3, R3, R5, !PT ;  /* 0x0000000503037209 */ /* 0x001fe40007810000 */
[----:B------:R-:W-:Y:S02]  /*1ffb0*/  FMNMX.FTZ R121, R137, R121, !PT ;  /* 0x0000007989797209 */ /* 0x000fe40007810000 */
[C---:B------:R-:W-:Y:S02]  /*1ffc0*/  FSETP.NEU.FTZ.AND P6, PT, R3.reuse, -INF , PT ;  /* 0xff8000000300780b */ /* 0x040fe40003fdd000 */
[----:B------:R-:W-:Y:S02]  /*1ffd0*/  FMNMX.FTZ R121, R140, R121, !PT ;  /* 0x000000798c797209 */ /* 0x000fe40007810000 */
[----:B------:R-:W-:Y:S02]  /*1ffe0*/  LOP3.LUT R16, R16, 0xffbfffff, RZ, 0xc0, !PT ;  /* 0xffbfffff10107812 */ /* 0x000fe400078ec0ff */
[----:B------:R-:W-:-:S02]  /*1fff0*/  FSEL R11, R3, RZ, P6 ;  /* 0x000000ff030b7208 */ /* 0x000fc40003000000 */
[----:B------:R-:W-:Y:S02]  /*20000*/  FMNMX.FTZ R121, R141, R121, !PT ;  /* 0x000000798d797209 */ /* 0x000fe40007810000 */
[----:B------:R-:W-:Y:S01]  /*20010*/  MOV R5, UR50 ;  /* 0x0000003200057c02 */ /* 0x000fe20008000f00 */
[----:B------:R-:W-:Y:S01]  /*20020*/  FADD.FTZ R11, -R11, R12 ;  /* 0x0000000c0b0b7221 */ /* 0x000fe20000010100 */
[----:B------:R-:W-:Y:S02]  /*20030*/  @P4 LOP3.LUT R16, R16, 0x400000, RZ, 0xfc, !PT ;  /* 0x0040000010104812 */ /* 0x000fe400078efcff */
[----:B------:R-:W-:Y:S01]  /*20040*/  FMNMX.FTZ R121, R142, R121, !PT ;  /* 0x000000798e797209 */ /* 0x000fe20007810000 */
[-C--:B------:R-:W-:Y:S01]  /*20050*/  FMUL.FTZ R12, R3, R5.reuse ;  /* 0x00000005030c7220 */ /* 0x080fe20000410000 */
[----:B------:R-:W-:Y:S01]  /*20060*/  LOP3.LUT P4, RZ, R16, 0x8, RZ, 0xc0, !PT ;  /* 0x0000000810ff7812 */ /* 0x000fe2000788c0ff */
[----:B------:R-:W-:Y:S01]  /*20070*/  FMUL.FTZ R11, R11, R5 ;  /* 0x000000050b0b7220 */ /* 0x000fe20000410000 */
[----:B------:R-:W-:-:S02]  /*20080*/  FMNMX.FTZ R121, R143, R121, !PT ;  /* 0x000000798f797209 */ /* 0x000fc40007810000 */
[----:B------:R-:W-:Y:S02]  /*20090*/  FSEL R12, R12, RZ, P6 ;  /* 0x000000ff0c0c7208 */ /* 0x000fe40003000000 */
[----:B------:R-:W-:Y:S01]  /*200a0*/  LOP3.LUT P6, RZ, R16, 0x4, RZ, 0xc0, !PT ;  /* 0x0000000410ff7812 */ /* 0x000fe200078cc0ff */
[----:B------:R-:W-:Y:S01]  /*200b0*/  MUFU.EX2 R11, R11 ;  /* 0x0000000b000b7308 */ /* 0x000fe20000000800 */
[----:B------:R-:W-:Y:S01]  /*200c0*/  FSEL R145, R145, -INF , !P4 ;  /* 0xff80000091917808 */ /* 0x000fe20006000000 */
[--C-:B------:R-:W-:Y:S01]  /*200d0*/  FFMA.FTZ R167, R167, R5, -R12.reuse ;  /* 0x00000005a7a77223 */ /* 0x100fe2000001080c */
[----:B------:R-:W-:Y:S01]  /*200e0*/  FMNMX.FTZ R121, R147, R121, !PT ;  /* 0x0000007993797209 */ /* 0x000fe20007810000 */
[-CC-:B------:R-:W-:Y:S01]  /*200f0*/  FFMA.FTZ R10, R10, R5.reuse, -R12.reuse ;  /* 0x000000050a0a7223 */ /* 0x180fe2000001080c */
[----:B------:R-:W-:Y:S01]  /*20100*/  LOP3.LUT P4, RZ, R16, 0x400000, RZ, 0xc0, !PT ;  /* 0x0040000010ff7812 */ /* 0x000fe2000788c0ff */
[--C-:B------:R-:W-:Y:S01]  /*20110*/  FFMA.FTZ R13, R13, R5, -R12.reuse ;  /* 0x000000050d0d7223 */ /* 0x100fe2000001080c */
[----:B------:R-:W-:Y:S01]  /*20120*/  FSEL R148, R148, -INF , !P6 ;  /* 0xff80000094947808 */ /* 0x000fe20007000000 */
[----:B------:R-:W0:Y:S01]  /*20130*/  MUFU.EX2 R167, R167 ;  /* 0x000000a700a77308 */ /* 0x000e220000000800 */
[----:B------:R-:W-:Y:S01]  /*20140*/  FMNMX.FTZ R121, R145, R121, !PT ;  /* 0x0000007991797209 */ /* 0x000fe20007810000 */
[-CC-:B------:R-:W-:Y:S01]  /*20150*/  FFMA.FTZ R14, R14, R5.reuse, -R12.reuse ;  /* 0x000000050e0e7223 */ /* 0x180fe2000001080c */
[----:B------:R-:W-:Y:S01]  /*20160*/  ISETP.GT.AND P2, PT, R165, 0x51, !P2 ;  /* 0x00000051a500780c */ /* 0x000fe20005744270 */
[-CC-:B------:R-:W-:Y:S01]  /*20170*/  FFMA.FTZ R126, R126, R5.reuse, -R12.reuse ;  /* 0x000000057e7e7223 */ /* 0x180fe2000001080c */
[----:B------:R-:W-:Y:S01]  /*20180*/  ISETP.LT.OR P3, PT, R166, 0x51, P3 ;  /* 0x00000051a600780c */ /* 0x000fe20001f61670 */
[--C-:B------:R-:W-:Y:S01]  /*20190*/  FFMA.FTZ R127, R127, R5, -R12.reuse ;  /* 0x000000057f7f7223 */ /* 0x100fe2000001080c */
[----:B------:R-:W-:Y:S01]  /*201a0*/  FSEL R150, R150, -INF , !P4 ;  /* 0xff80000096967808 */ /* 0x000fe20006000000 */
[----:B------:R-:W1:Y:S01]  /*201b0*/  MUFU.EX2 R10, R10 ;  /* 0x0000000a000a7308 */ /* 0x000e620000000800 */
[----:B------:R-:W-:Y:S01]  /*201c0*/  FMNMX.FTZ R121, R148, R121, !PT ;  /* 0x0000007994797209 */ /* 0x000fe20007810000 */
[-CC-:B------:R-:W-:Y:S01]  /*201d0*/  FFMA.FTZ R124, R124, R5.reuse, -R12.reuse ;  /* 0x000000057c7c7223 */ /* 0x180fe2000001080c */
[----:B------:R-:W-:Y:S01]  /*201e0*/  ISETP.GT.AND P1, PT, R165, 0x58, !P1 ;  /* 0x00000058a500780c */ /* 0x000fe20004f24270 */
[-CC-:B------:R-:W-:Y:S01]  /*201f0*/  FFMA.FTZ R125, R125, R5.reuse, -R12.reuse ;  /* 0x000000057d7d7223 */ /* 0x180fe2000001080c */
[----:B------:R-:W-:Y:S01]  /*20200*/  ISETP.LT.OR P2, PT, R166, 0x52, P2 ;  /* 0x00000052a600780c */ /* 0x000fe20001741670 */
[--C-:B------:R-:W-:Y:S01]  /*20210*/  FFMA.FTZ R130, R130, R5, -R12.reuse ;  /* 0x0000000582827223 */ /* 0x100fe2000001080c */
[----:B------:R-:W-:Y:S01]  /*20220*/  FSEL R152, R152, -INF , !P3 ;  /* 0xff80000098987808 */ /* 0x000fe20005800000 */
[----:B------:R-:W-:Y:S01]  /*20230*/  MUFU.EX2 R13, R13 ;  /* 0x0000000d000d7308 */ /* 0x000fe20000000800 */
[----:B------:R-:W-:Y:S01]  /*20240*/  FMNMX.FTZ R121, R150, R121, !PT ;  /* 0x0000007996797209 */ /* 0x000fe20007810000 */
[----:B0-----:R-:W-:Y:S01]  /*20250*/  FFMA.FTZ R8, R11, R8, R167 ;  /* 0x000000080b087223 */ /* 0x001fe200000100a7 */
[----:B------:R-:W-:Y:S01]  /*20260*/  ISETP.LT.OR P1, PT, R166, 0x59, P1 ;  /* 0x00000059a600780c */ /* 0x000fe20000f21670 */
[-CC-:B------:R-:W-:Y:S01]  /*20270*/  FFMA.FTZ R131, R131, R5.reuse, -R12.reuse ;  /* 0x0000000583837223 */ /* 0x180fe2000001080c */
[----:B------:R-:W-:Y:S01]  /*20280*/  FSEL R154, R154, -INF , !P2 ;  /* 0xff8000009a9a7808 */ /* 0x000fe20005000000 */
[----:B------:R-:W-:Y:S01]  /*20290*/  FFMA.FTZ R134, R134, R5, -R12 ;  /* 0x0000000586867223 */ /* 0x000fe2000001080c */
[----:B------:R-:W-:Y:S01]  /*202a0*/  FMNMX.FTZ R159, R152, R121, !PT ;  /* 0x00000079989f7209 */ /* 0x000fe20007810000 */
[----:B------:R-:W-:Y:S01]  /*202b0*/  MUFU.EX2 R14, R14 ;  /* 0x0000000e000e7308 */ /* 0x000fe20000000800 */
[----:B------:R-:W-:Y:S01]  /*202c0*/  ISETP.LT.OR P5, PT, R166, 0x5a, P5 ;  /* 0x0000005aa600780c */ /* 0x000fe20002fa1670 */
[----:B-1----:R-:W-:Y:S01]  /*202d0*/  FADD.FTZ R8, R10, R8 ;  /* 0x000000080a087221 */ /* 0x002fe20000010000 */
        /* <DEDUP_REMOVED lines=8> */
[-CC-:B------:R-:W-:Y:S01]  /*20360*/  FFMA.FTZ R144, R144, R5.reuse, -R12.reuse ;  /* 0x0000000590907223 */ /* 0x180fe2000001080c */
[-CC-:B------:R-:W-:Y:S01]  /*20370*/  FFMA.FTZ R146, R146, R5.reuse, -R12.reuse ;  /* 0x0000000592927223 */ /* 0x180fe2000001080c */
[----:B------:R-:W-:Y:S01]  /*20380*/  FMNMX.FTZ R0, R158, R0, !PT ;  /* 0x000000009e007209 */ /* 0x000fe20007810000 */
[-CC-:B------:R-:W-:Y:S01]  /*20390*/  FFMA.FTZ R149, R149, R5.reuse, -R12.reuse ;  /* 0x0000000595957223 */ /* 0x180fe2000001080c */
[-CC-:B------:R-:W-:Y:S01]  /*203a0*/  FFMA.FTZ R151, R151, R5.reuse, -R12.reuse ;  /* 0x0000000597977223 */ /* 0x180fe2000001080c */
[----:B------:R-:W-:Y:S01]  /*203b0*/  MUFU.EX2 R127, R127 ;  /* 0x0000007f007f7308 */ /* 0x000fe20000000800 */
[-CC-:B------:R-:W-:Y:S01]  /*203c0*/  FFMA.FTZ R153, R153, R5.reuse, -R12.reuse ;  /* 0x0000000599997223 */ /* 0x180fe2000001080c */
[----:B------:R-:W0:Y:S01]  /*203d0*/  SHFL.BFLY PT, R159, R0, 0x2, 0x1f ;  /* 0x0c401f00009f7f89 */ /* 0x000e2200000e0000 */
[-CC-:B------:R-:W-:Y:S01]  /*203e0*/  FFMA.FTZ R155, R155, R5.reuse, -R12.reuse ;  /* 0x000000059b9b7223 */ /* 0x180fe2000001080c */
[-CC-:B------:R-:W-:Y:S01]  /*203f0*/  FFMA.FTZ R156, R156, R5.reuse, -R12.reuse ;  /* 0x000000059c9c7223 */ /* 0x180fe2000001080c */
[-CC-:B------:R-:W-:Y:S01]  /*20400*/  FFMA.FTZ R157, R157, R5.reuse, -R12.reuse ;  /* 0x000000059d9d7223 */ /* 0x180fe2000001080c */
[-CC-:B------:R-:W-:Y:S01]  /*20410*/  FFMA.FTZ R160, R160, R5.reuse, -R12.reuse ;  /* 0x00000005a0a07223 */ /* 0x180fe2000001080c */
[----:B------:R-:W-:Y:S01]  /*20420*/  FFMA.FTZ R12, R161, R5, -R12 ;  /* 0x00000005a10c7223 */ /* 0x000fe2000001080c */
[----:B------:R-:W-:Y:S01]  /*20430*/  MUFU.EX2 R124, R124 ;  /* 0x0000007c007c7308 */ /* 0x000fe20000000800 */
[----:B------:R-:W-:-:S07]  /*20440*/  LOP3.LUT P0, RZ, R16, 0x200000, RZ, 0xc0, !PT ;  /* 0x0020000010ff7812 */ /* 0x000fce000780c0ff */
        /* <DEDUP_REMOVED lines=42> */
[----:B------:R-:W-:Y:S01]  /*206f0*/  FFMA.FTZ R158, R158, R5, -R162 ;  /* 0x000000059e9e7223 */ /* 0x000fe200000108a2 */
        /* <DEDUP_REMOVED lines=80> */
.L_x_5097:
[----:B------:R-:W2:Y:S01]  /*20c00*/  LDL R9, [R1+0x44] ;  /* 0x0000440001097983 */ /* 0x000ea20000100800 */
[----:B------:R-:W-:Y:S01]  /*20c10*/  VIADD R20, R20, 0x30860 ;  /* 0x0003086014147836 */ /* 0x000fe20000000000 */
[----:B------:R-:W-:Y:S01]  /*20c20*/  F2FP.F16.F32.PACK_AB R188, R10, R167 ;  /* 0x000000a70abc723e */ /* 0x000fe200000000ff */
[----:B------:R-:W-:Y:S01]  /*20c30*/  IMAD.MOV.U32 R10, RZ, RZ, R198 ;  /* 0x000000ffff0a7224 */ /* 0x000fe200078e00c6 */
[----:B------:R-:W-:Y:S02]  /*20c40*/  F2FP.F16.F32.PACK_AB R190, R14, R13 ;  /* 0x0000000d0ebe723e */ /* 0x000fe400000000ff */
[----:B------:R-:W-:Y:S02]  /*20c50*/  PRMT R20, R204, 0x654, R20 ;  /* 0x00000654cc147816 */ /* 0x000fe40000000014 */
        /* <DEDUP_REMOVED lines=24> */
[----:B------:R-:W-:Y:S02]  /*20de0*/  MOV R13, R193 ;  /* 0x000000c1000d7202 */ /* 0x000fe40000000f00 */
[C---:B--2---:R-:W-:Y:S01]  /*20df0*/  ISETP.GT.AND P1, PT, R4.reuse, R9, PT ;  /* 0x000000090400720c */ /* 0x044fe20003f24270 */
[----:B------:R-:W-:Y:S02]  /*20e00*/  VIADD R4, R4, 0xffffffff ;  /* 0xffffffff04047836 */ /* 0x000fe40000000000 */
[----:B------:R-:W-:-:S10]  /*20e10*/  IMAD.MOV.U32 R9, RZ, RZ, R0 ;  /* 0x000000ffff097224 */ /* 0x000fd400078e0000 */
[----:B0-----:R-:W-:Y:S05]  /*20e20*/  @P1 BRA `(.L_x_5098) ;  /* 0xffffffc000c01947 */ /* 0x001fea000383ffff */
.L_x_5077:
[----:B------:R-:W-:Y:S05]  /*20e30*/  BSYNC B0 ;  /* 0x0000000000007941 */ /* 0x000fea0003800000 */
.L_x_5076:
        /* <DEDUP_REMOVED lines=99> */
.L_x_5099:
[----:B------:R-:W-:Y:S01]  /*21470*/  IMAD R6, R193, 0x8, R2 ;  /* 0x00000008c1067824 */ /* 0x000fe200078e0202 */
[----:B------:R-:W-:-:S04]  /*21480*/  SHF.L.U32 R4, R198, 0x1f, RZ ;  /* 0x0000001fc6047819 */ /* 0x000fc800000006ff */
[----:B------:R0:W1:Y:S01]  /*21490*/  SYNCS.PHASECHK.TRANS64.TRYWAIT P1, [R6+URZ+0x30850], R4 ;  /* 0x03085004060075a7 */ /* 0x000062000802017f */
[----:B------:R-:W-:Y:S05]  /*214a0*/  @!P0 BRA `(.L_x_5100) ;  /* 0x0000000000048947 */ /* 0x000fea0003800000 */
[----:B------:R-:W-:Y:S01]  /*214b0*/  BPT.TRAP 0x1 ;  /* 0x000000040000795c */ /* 0x000fe20000300000 */
.L_x_5100:
        /* <DEDUP_REMOVED lines=9> */
.L_x_5102:
[----:B------:R-:W-:Y:S05]  /*21550*/  BSYNC B0 ;  /* 0x0000000000007941 */ /* 0x000fea0003800000 */
.L_x_5101:
[----:B------:R-:W-:Y:S01]  /*21560*/  IMAD.MOV.U32 R10, RZ, RZ, R2 ;  /* 0x000000ffff0a7224 */ /* 0x000fe200078e0002 */
[----:B------:R-:W-:Y:S01]  /*21570*/  WARPGROUP.ARRIVE ;  /* 0x00000000000079c5 */ /* 0x000fe20000000000 */
[----:B------:R-:W-:Y:S01]  /*21580*/  IMAD.MOV.U32 R11, RZ, RZ, 0x40000040 ;  /* 0x40000040ff0b7424 */ /* 0x000fe200078e00ff */
[----:B------:R-:W2:Y:S01]  /*21590*/  SHFL.BFLY PT, R9, R8, 0x2, 0x1f ;  /* 0x0c401f0008097f89 */ /* 0x000ea200000e0000 */
[----:B01----:R-:W-:Y:S01]  /*215a0*/  IMAD.MOV.U32 R4, RZ, RZ, RZ ;  /* 0x000000ffff047224 */ /* 0x003fe200078e00ff */
[----:B------:R-:W-:Y:S01]  /*215b0*/  R2UR UR6, R10 ;  /* 0x000000000a0672ca */ /* 0x000fe200000e0000 */
[----:B------:R-:W-:Y:S01]  /*215c0*/  VIADD R10, R2, 0x80 ;  /* 0x00000080020a7836 */ /* 0x000fe20000000000 */
[----:B------:R-:W-:Y:S01]  /*215d0*/  R2UR UR7, R11 ;  /* 0x000000000b0772ca */ /* 0x000fe200000e0000 */
[----:B------:R-:W-:Y:S01]  /*215e0*/  IMAD.MOV.U32 R128, RZ, RZ, -0x800000 ;  /* 0xff800000ff807424 */ /* 0x000fe200078e00ff */
[----:B------:R-:W-:Y:S02]  /*215f0*/  MOV R11, 0x40000040 ;  /* 0x40000040000b7802 */ /* 0x000fe40000000f00 */
[----:B------:R-:W-:-:S09]  /*21600*/  MOV R129, 0xff800000 ;  /* 0xff80000000817802 */ /* 0x000fd20000000f00 */
[----:B------:R-:W-:Y:S01]  /*21610*/  HGMMA.64x192x16.F32 R24, R188, gdesc[UR4].tnspB, R24, gsb0 ;  /* 0x42e00004bc187df0 */ /* 0x000fe20008000818 */
[----:B------:R-:W-:Y:S01]  /*21620*/  R2UR UR6, R10 ;  /* 0x000000000a0672ca */ /* 0x000fe200000e0000 */
[----:B------:R-:W-:Y:S01]  /*21630*/  VIADD R10, R2, 0x100 ;  /* 0x00000100020a7836 */ /* 0x000fe20000000000 */
[----:B------:R-:W-:Y:S01]  /*21640*/  R2UR UR7, R11 ;  /* 0x000000000b0772ca */ /* 0x000fe200000e0000 */
[----:B------:R-:W-:Y:S02]  /*21650*/  IMAD.MOV.U32 R11, RZ, RZ, 0x40000040 ;  /* 0x40000040ff0b7424 */ /* 0x000fe400078e00ff */
[----:B--2---:R-:W-:Y:S01]  /*21660*/  FADD.FTZ R9, R9, R8 ;  /* 0x0000000809097221 */ /* 0x004fe20000010000 */
[----:B------:R-:W-:Y:S02]  /*21670*/  WARPGROUP.DEPBAR.LE gsb0, 0x0 ;  /* 0x00008000000079c5 */ /* 0x000fe40000010000 */
[----:B------:R-:W-:-:S11]  /*21680*/  WARPGROUP.ARRIVE ;  /* 0x00000000000079c5 */ /* 0x000fd60000000000 */
        /* <DEDUP_REMOVED lines=19> */
[----:B------:R-:W0:Y:S01]  /*217c0*/  SHFL.BFLY PT, R2, R7, 0x2, 0x1f ;  /* 0x0c401f0007027f89 */ /* 0x000e2200000e0000 */
[----:B------:R-:W-:Y:S02]  /*217d0*/  WARPGROUP.DEPBAR.LE gsb0, 0x0 ;  /* 0x00008000000079c5 */ /* 0x000fe40000010000 */
[----:B------:R-:W-:-:S12]  /*217e0*/  WARPGROUP.ARRIVE ;  /* 0x00000000000079c5 */ /* 0x000fd80000000000 */
[----:B------:R-:W-:Y:S01]  /*217f0*/  HGMMA.64x192x16.F32 R24, R172, gdesc[UR4].tnspB, R24, gsb0 ;  /* 0x42e00004ac187df0 */ /* 0x000fe20008000818 */
[----:B------:R-:W-:Y:S01]  /*21800*/  R2UR UR6, R10 ;  /* 0x000000000a0672ca */ /* 0x000fe200000e0000 */
[----:B0-----:R-:W-:Y:S01]  /*21810*/  FADD.FTZ R10, R2, R7 ;  /* 0x00000007020a7221 */ /* 0x001fe20000010000 */
[----:B------:R-:W-:Y:S01]  /*21820*/  R2UR UR7, R11 ;  /* 0x000000000b0772ca */ /* 0x000fe200000e0000 */
[----:B------:R-:W0:Y:S04]  /*21830*/  SHFL.BFLY PT, R2, R9, 0x1, 0x1f ;  /* 0x0c201f0009027f89 */ /* 0x000e2800000e0000 */
[----:B------:R-:W1:Y:S01]  /*21840*/  SHFL.BFLY PT, R11, R10, 0x1, 0x1f ;  /* 0x0c201f000a0b7f89 */ /* 0x000e6200000e0000 */
[----:B0-----:R-:W-:Y:S01]  /*21850*/  FADD.FTZ R13, R9, R2 ;  /* 0x00000002090d7221 */ /* 0x001fe20000010000 */
[----:B------:R-:W-:-:S02]  /*21860*/  IMAD.MOV.U32 R2, RZ, RZ, RZ ;  /* 0x000000ffff027224 */ /* 0x000fc400078e00ff */
[----:B-1----:R-:W-:Y:S02]  /*21870*/  FADD.FTZ R14, R10, R11 ;  /* 0x0000000b0a0e7221 */ /* 0x002fe40000010000 */
[----:B------:R-:W-:-:S03]  /*21880*/  FSETP.NE.FTZ.AND P1, PT, R13, RZ, PT ;  /* 0x000000ff0d00720b */ /* 0x000fc60003f35000 */
        /* <DEDUP_REMOVED lines=17> */
.L_x_5104:
[----:B------:R-:W2:Y:S01]  /*219a0*/  LDL.LU R0, [R1+0x50] ;  /* 0x0000500001007983 */ /* 0x000ea20000300800 */
[----:B------:R-:W-:Y:S02]  /*219b0*/  VIADD R3, R6, 0x30860 ;  /* 0x0003086006037836 */ /* 0x000fe40000000000 */
[-C--:B------:R-:W-:Y:S01]  /*219c0*/  FMUL.FTZ R124, R24, R4.reuse ;  /* 0x00000004187c7220 */ /* 0x080fe20000410000 */
        /* <DEDUP_REMOVED lines=14> */
[-C--:B------:R-:W-:Y:S01]  /*21ab0*/  FMUL.FTZ R45, R45, R4.reuse ;  /* 0x000000042d2d7220 */ /* 0x080fe20000410000 */
[----:B-1----:R-:W-:Y:S01]  /*21ac0*/  SEL R3, RZ, 0x1, P1 ;  /* 0x00000001ff037807 */ /* 0x002fe20000800000 */
        /* <DEDUP_REMOVED lines=89> */
.L_x_4956:
[----:B------:R-:W1:Y:S08]  /*22060*/  S2UR UR4, SR_CgaCtaId ;  /* 0x00000000000479c3 */ /* 0x000e700000008800 */
[----:B------:R-:W-:Y:S01]  /*22070*/  BAR.SYNC.DEFER_BLOCKING 0x5, 0x180 ;  /* 0x0146000000007b1d */ /* 0x000fe20000010000 */
[----:B------:R-:W-:-:S05]  /*22080*/  MOV R3, 0x400 ;  /* 0x0000040000037802 */ /* 0x000fca0000000f00 */
[----:B------:R-:W-:Y:S01]  /*22090*/  BSSY B0, `(.L_x_5105) ;  /* 0x00003d7000007945 */ /* 0x000fe20003800000 */
[----:B-1----:R-:W-:-:S05]  /*220a0*/  IMAD.U32 R204, RZ, RZ, UR4 ;  /* 0x00000004ffcc7e24 */ /* 0x002fca000f8e00ff */
[----:B------:R-:W-:-:S05]  /*220b0*/  LEA R2, R204, R3, 0x18 ;  /* 0x00000003cc027211 */ /* 0x000fca00078ec0ff */
[----:B------:R1:W2:Y:S01]  /*220c0*/  LDS.128 R28, [R2+0x308d0] ;  /* 0x0308d000021c7984 */ /* 0x0002a20000000c00 */
[----:B------:R-:W-:Y:S06]  /*220d0*/  BAR.ARV 0x4, 0x180 ;  /* 0x0106000000007b1d */ /* 0x000fec0000002000 */
[----:B------:R-:W-:Y:S05]  /*220e0*/  @P0 BRA `(.L_x_5106) ;  /* 0x0000002c00d80947 */ /* 0x000fea0003800000 */
[----:B0-----:R-:W3:Y:S01]  /*220f0*/  LDL R0, [R1+0x64] ;  /* 0x0000640001007983 */ /* 0x001ee20000100800 */
[----:B------:R-:W0:Y:S01]  /*22100*/  S2R R3, SR_SWINHI ;  /* 0x0000000000037919 */ /* 0x000e220000002f00 */
[----:B------:R-:W-:Y:S01]  /*22110*/  F2FP.F16.F32.PACK_AB R6, R123, R122 ;  /* 0x0000007a7b06723e */ /* 0x000fe200000000ff */
[----:B------:R-:W-:Y:S01]  /*22120*/  ULDC.64 UR4, c[0x0][0xc00] ;  /* 0x0003000000047ab9 */ /* 0x000fe20000000a00 */
[----:B------:R-:W-:Y:S01]  /*22130*/  F2FP.F16.F32.PACK_AB R7, R121, R120 ;  /* 0x000000787907723e */ /* 0x000fe200000000ff */
[----:B------:R-:W4:Y:S01]  /*22140*/  LDL.LU R145, [R1+0x48] ;  /* 0x0000480001917983 */ /* 0x000f220000300800 */
[----:B------:R-:W-:-:S03]  /*22150*/  ULDC.64 UR6, c[0x0][0xc08] ;  /* 0x0003020000067ab9 */ /* 0x000fc60000000a00 */
[----:B------:R-:W4:Y:S04]  /*22160*/  LDL.LU R144, [R1+0x4c] ;  /* 0x00004c0001907983 */ /* 0x000f280000300800 */
[----:B------:R-:W4:Y:S04]  /*22170*/  LDL R143, [R1+0x40] ;  /* 0x00004000018f7983 */ /* 0x000f280000100800 */
[----:B------:R-:W4:Y:S04]  /*22180*/  LDL R142, [R1+0x38] ;  /* 0x00003800018e7983 */ /* 0x000f280000100800 */
[----:B------:R-:W4:Y:S01]  /*22190*/  LDL R141, [R1+0x54] ;  /* 0x00005400018d7983 */ /* 0x000f220000100800 */
[----:B------:R-:W-:-:S02]  /*221a0*/  MOV R126, R2 ;  /* 0x00000002007e7202 */ /* 0x000fc40000000f00 */
[----:B0-----:R-:W-:Y:S01]  /*221b0*/  MOV R127, R3 ;  /* 0x00000003007f7202 */ /* 0x001fe20000000f00 */
[----:B------:R-:W-:Y:S02]  /*221c0*/  BAR.SYNC.DEFER_BLOCKING 0x1, 0x100 ;  /* 0x0044000000007b1d */ /* 0x000fe40000010000 */
[----:B---3--:R-:W-:-:S03]  /*221d0*/  IMAD.WIDE R24, R0, 0x2, R126 ;  /* 0x0000000200187825 */ /* 0x008fc600078e027e */
[----:B------:R-:W-:-:S04]  /*221e0*/  LOP3.LUT R5, R24, 0x380, RZ, 0xc0, !PT ;  /* 0x0000038018057812 */ /* 0x000fc800078ec0ff */
[----:B------:R-:W-:Y:S02]  /*221f0*/  SHF.R.U64 R5, R5, 0x3, RZ ;  /* 0x0000000305057819 */ /* 0x000fe400000012ff */
[----:B------:R-:W-:Y:S02]  /*22200*/  IADD3 R11, P2, R24, 0x20, RZ ;  /* 0x00000020180b7810 */ /* 0x000fe40007f5e0ff */
[----:B------:R-:W-:Y:S01]  /*22210*/  LOP3.LUT R4, R5, R24, RZ, 0x3c, !PT ;  /* 0x0000001805047212 */ /* 0x000fe200078e3cff */
[----:B------:R-:W-:Y:S01]  /*22220*/  IMAD.MOV.U32 R5, RZ, RZ, R25 ;  /* 0x000000ffff057224 */ /* 0x000fe200078e0019 */
[----:B------:R-:W-:-:S04]  /*22230*/  LOP3.LUT R10, R11, 0x380, RZ, 0xc0, !PT ;  /* 0x000003800b0a7812 */ /* 0x000fc800078ec0ff */
[----:B------:R-:W-:Y:S02]  /*22240*/  MOV R0, R4 ;  /* 0x0000000400007202 */ /* 0x000fe40000000f00 */
[----:B------:R-:W-:Y:S02]  /*22250*/  SHF.R.U64 R10, R10, 0x3, RZ ;  /* 0x000000030a0a7819 */ /* 0x000fe400000012ff */
[----:B------:R-:W-:Y:S02]  /*22260*/  F2FP.F16.F32.PACK_AB R4, R125, R124 ;  /* 0x0000007c7d04723e */ /* 0x000fe400000000ff */
[----:B------:R-:W-:Y:S02]  /*22270*/  F2FP.F16.F32.PACK_AB R5, R21, R20 ;  /* 0x000000141505723e */ /* 0x000fe400000000ff */
[C---:B------:R-:W-:Y:S02]  /*22280*/  IADD3 R13, P1, R24.reuse, 0x40, RZ ;  /* 0x00000040180d7810 */ /* 0x040fe40007f3e0ff */
[----:B------:R-:W-:-:S02]  /*22290*/  IADD3 R15, P6, R24, 0x60, RZ ;  /* 0x00000060180f7810 */ /* 0x000fc40007fde0ff */
[----:B------:R-:W-:Y:S01]  /*222a0*/  IADD3 R26, P5, R24, 0x4000, RZ ;  /* 0x00004000181a7810 */ /* 0x000fe20007fbe0ff */
[----:B------:R0:W-:Y:S01]  /*222b0*/  STSM.16.M88.4 [R0], R4 ;  /* 0x0000000400007844 */ /* 0x0001e20000000200 */
[----:B------:R-:W-:Y:S02]  /*222c0*/  LOP3.LUT R10, R10, R11, RZ, 0x3c, !PT ;  /* 0x0000000b0a0a7212 */ /* 0x000fe400078e3cff */
[----:B------:R-:W-:Y:S02]  /*222d0*/  IADD3.X R11, RZ, R25, RZ, P2, !PT ;  /* 0x00000019ff0b7210 */ /* 0x000fe400017fe4ff */
[----:B------:R-:W-:Y:S02]  /*222e0*/  LOP3.LUT R12, R13, 0x380, RZ, 0xc0, !PT ;  /* 0x000003800d0c7812 */ /* 0x000fe400078ec0ff */
[----:B------:R-:W-:Y:S02]  /*222f0*/  LOP3.LUT R14, R15, 0x380, RZ, 0xc0, !PT ;  /* 0x000003800f0e7812 */ /* 0x000fe400078ec0ff */
[----:B------:R-:W-:-:S02]  /*22300*/  LOP3.LUT R27, R26, 0x380, RZ, 0xc0, !PT ;  /* 0x000003801a1b7812 */ /* 0x000fc400078ec0ff */
[C---:B------:R-:W-:Y:S02]  /*22310*/  IADD3 R8, P3, R24.reuse, 0x4060, RZ ;  /* 0x0000406018087810 */ /* 0x040fe40007f7e0ff */
[----:B0-----:R-:W-:Y:S02]  /*22320*/  IADD3 R4, P2, R24, 0x8000, RZ ;  /* 0x0000800018047810 */ /* 0x001fe40007f5e0ff */
[----:B------:R-:W-:Y:S02]  /*22330*/  SHF.R.U64 R12, R12, 0x3, RZ ;  /* 0x000000030c0c7819 */ /* 0x000fe400000012ff */
[----:B------:R-:W-:Y:S02]  /*22340*/  SHF.R.U64 R14, R14, 0x3, RZ ;  /* 0x000000030e0e7819 */ /* 0x000fe400000012ff */
[----:B------:R-:W-:Y:S02]  /*22350*/  LOP3.LUT R5, R4, 0x380, RZ, 0xc0, !PT ;  /* 0x0000038004057812 */ /* 0x000fe400078ec0ff */
[----:B------:R-:W-:-:S02]  /*22360*/  SHF.R.U64 R27, R27, 0x3, RZ ;  /* 0x000000031b1b7819 */ /* 0x000fc400000012ff */
[----:B------:R-:W-:Y:S02]  /*22370*/  IADD3 R136, P0, R24, 0x4020, RZ ;  /* 0x0000402018887810 */ /* 0x000fe40007f1e0ff */
[----:B------:R-:W-:Y:S02]  /*22380*/  LOP3.LUT R9, R8, 0x380, RZ, 0xc0, !PT ;  /* 0x0000038008097812 */ /* 0x000fe400078ec0ff */
[----:B------:R-:W-:Y:S01]  /*22390*/  LOP3.LUT R12, R12, R13, RZ, 0x3c, !PT ;  /* 0x0000000d0c0c7212 */ /* 0x000fe200078e3cff */
[--C-:B------:R-:W-:Y:S01]  /*223a0*/  IMAD.X R13, RZ, RZ, R25.reuse, P1 ;  /* 0x000000ffff0d7224 */ /* 0x100fe200008e0619 */
[----:B------:R-:W-:Y:S01]  /*223b0*/  LOP3.LUT R14, R14, R15, RZ, 0x3c, !PT ;  /* 0x0000000f0e0e7212 */ /* 0x000fe200078e3cff */
[----:B------:R-:W-:Y:S01]  /*223c0*/  IMAD.X R15, RZ, RZ, R25, P6 ;  /* 0x000000ffff0f7224 */ /* 0x000fe200030e0619 */
[----:B------:R-:W-:Y:S02]  /*223d0*/  IADD3 R138, P4, R24, 0x4040, RZ ;  /* 0x00004040188a7810 */ /* 0x000fe40007f9e0ff */
[----:B------:R-:W-:-:S02]  /*223e0*/  SHF.R.U64 R5, R5, 0x3, RZ ;  /* 0x0000000305057819 */ /* 0x000fc400000012ff */
[----:B------:R-:W-:Y:S01]  /*223f0*/  LOP3.LUT R26, R27, R26, RZ, 0x3c, !PT ;  /* 0x0000001a1b1a7212 */ /* 0x000fe200078e3cff */
[----:B------:R-:W-:Y:S01]  /*22400*/  IMAD.X R27, RZ, RZ, R25, P5 ;  /* 0x000000ffff1b7224 */ /* 0x000fe200028e0619 */
[----:B------:R-:W-:Y:S02]  /*22410*/  LOP3.LUT R137, R136, 0x380, RZ, 0xc0, !PT ;  /* 0x0000038088897812 */ /* 0x000fe400078ec0ff */
[----:B------:R-:W-:Y:S02]  /*22420*/  SHF.R.U64 R9, R9, 0x3, RZ ;  /* 0x0000000309097819 */ /* 0x000fe400000012ff */
[C---:B------:R-:W-:Y:S02]  /*22430*/  IADD3 R132, P1, R24.reuse, 0x8020, RZ ;  /* 0x0000802018847810 */ /* 0x040fe40007f3e0ff */
[C---:B------:R-:W-:Y:S02]  /*22440*/  IADD3 R134, P6, R24.reuse, 0x8040, RZ ;  /* 0x0000804018867810 */ /* 0x040fe40007fde0ff */
[----:B------:R-:W-:-:S02]  /*22450*/  IADD3 R130, P5, R24, 0x8060, RZ ;  /* 0x0000806018827810 */ /* 0x000fc40007fbe0ff */
[----:B------:R-:W-:Y:S02]  /*22460*/  LOP3.LUT R139, R138, 0x380, RZ, 0xc0, !PT ;  /* 0x000003808a8b7812 */ /* 0x000fe400078ec0ff */
[----:B------:R-:W-:Y:S01]  /*22470*/  LOP3.LUT R4, R5, R4, RZ, 0x3c, !PT ;  /* 0x0000000405047212 */ /* 0x000fe200078e3cff */
[----:B------:R-:W-:Y:S01]  /*22480*/  IMAD.X R5, RZ, RZ, R25, P2 ;  /* 0x000000ffff057224 */ /* 0x000fe200010e0619 */
[----:B------:R-:W-:Y:S02]  /*22490*/  MOV R24, R12 ;  /* 0x0000000c00187202 */ /* 0x000fe40000000f00 */
[----:B------:R-:W-:Y:S02]  /*224a0*/  MOV R140, R14 ;  /* 0x0000000e008c7202 */ /* 0x000fe40000000f00 */
[----:B------:R-:W-:Y:S02]  /*224b0*/  SHF.R.U64 R137, R137, 0x3, RZ ;  /* 0x0000000389897819 */ /* 0x000fe400000012ff */
[----:B------:R-:W-:-:S02]  /*224c0*/  LOP3.LUT R8, R9, R8, RZ, 0x3c, !PT ;  /* 0x0000000809087212 */ /* 0x000fc400078e3cff */
[----:B------:R-:W-:Y:S02]  /*224d0*/  LOP3.LUT R133, R132, 0x380, RZ, 0xc0, !PT ;  /* 0x0000038084857812 */ /* 0x000fe400078ec0ff */
[----:B-----5:R-:W-:Y:S02]  /*224e0*/  LOP3.LUT R135, R134, 0x380, RZ, 0xc0, !PT ;  /* 0x0000038086877812 */ /* 0x020fe400078ec0ff */
[----:B------:R-:W-:Y:S02]  /*224f0*/  LOP3.LUT R131, R130, 0x380, RZ, 0xc0, !PT ;  /* 0x0000038082837812 */ /* 0x000fe400078ec0ff */
[----:B------:R-:W-:Y:S02]  /*22500*/  MOV R10, R10 ;  /* 0x0000000a000a7202 */ /* 0x000fe40000000f00 */
[----:B------:R-:W-:Y:S02]  /*22510*/  F2FP.F16.F32.PACK_AB R12, R33, R32 ;  /* 0x00000020210c723e */ /* 0x000fe400000000ff */
[----:B------:R-:W-:-:S02]  /*22520*/  F2FP.F16.F32.PACK_AB R13, R35, R34 ;  /* 0x00000022230d723e */ /* 0x000fc400000000ff */
[----:B------:R-:W-:Y:S02]  /*22530*/  F2FP.F16.F32.PACK_AB R14, R37, R36 ;  /* 0x00000024250e723e */ /* 0x000fe400000000ff */
[----:B------:R-:W-:Y:S02]  /*22540*/  F2FP.F16.F32.PACK_AB R15, R39, R38 ;  /* 0x00000026270f723e */ /* 0x000fe400000000ff */
[----:B------:R-:W-:Y:S02]  /*22550*/  SHF.R.U64 R139, R139, 0x3, RZ ;  /* 0x000000038b8b7819 */ /* 0x000fe400000012ff */
[----:B------:R-:W-:Y:S02]  /*22560*/  IADD3.X R9, RZ, R25, RZ, P3, !PT ;  /* 0x00000019ff097210 */ /* 0x000fe40001ffe4ff */
[----:B------:R-:W-:Y:S01]  /*22570*/  MOV R3, R4 ;  /* 0x0000000400037202 */ /* 0x000fe20000000f00 */
[----:B------:R0:W-:Y:S01]  /*22580*/  STSM.16.M88.4 [R10], R12 ;  /* 0x0000000c0a007844 */ /* 0x0001e20000000200 */
[----:B------:R-:W-:Y:S01]  /*22590*/  LOP3.LUT R136, R137, R136, RZ, 0x3c, !PT ;  /* 0x0000008889887212 */ /* 0x000fe200078e3cff */
[----:B------:R-:W-:Y:S01]  /*225a0*/  IMAD.X R137, RZ, RZ, R25, P0 ;  /* 0x000000ffff897224 */ /* 0x000fe200000e0619 */
[----:B------:R-:W-:-:S02]  /*225b0*/  SHF.R.U64 R133, R133, 0x3, RZ ;  /* 0x0000000385857819 */ /* 0x000fc400000012ff */
[----:B------:R-:W-:Y:S02]  /*225c0*/  SHF.R.U64 R135, R135, 0x3, RZ ;  /* 0x0000000387877819 */ /* 0x000fe400000012ff */
[----:B------:R-:W-:Y:S02]  /*225d0*/  SHF.R.U64 R131, R131, 0x3, RZ ;  /* 0x0000000383837819 */ /* 0x000fe400000012ff */
[----:B------:R-:W-:Y:S02]  /*225e0*/  F2FP.F16.F32.PACK_AB R4, R41, R40 ;  /* 0x000000282904723e */ /* 0x000fe400000000ff */
[----:B------:R-:W-:Y:S02]  /*225f0*/  F2FP.F16.F32.PACK_AB R5, R43, R42 ;  /* 0x0000002a2b05723e */ /* 0x000fe400000000ff */
[----:B------:R-:W-:Y:S02]  /*22600*/  F2FP.F16.F32.PACK_AB R6, R45, R44 ;  /* 0x0000002c2d06723e */ /* 0x000fe400000000ff */
[----:B------:R-:W-:-:S02]  /*22610*/  F2FP.F16.F32.PACK_AB R7, R47, R46 ;  /* 0x0000002e2f07723e */ /* 0x000fc400000000ff */
[----:B------:R-:W-:Y:S01]  /*22620*/  LOP3.LUT R138, R139, R138, RZ, 0x3c, !PT ;  /* 0x0000008a8b8a7212 */ /* 0x000fe200078e3cff */
[--C-:B------:R-:W-:Y:S01]  /*22630*/  IMAD.X R139, RZ, RZ, R25.reuse, P4 ;  /* 0x000000ffff8b7224 */ /* 0x100fe200020e0619 */
[----:B------:R-:W-:Y:S02]  /*22640*/  MOV R0, R8 ;  /* 0x0000000800007202 */ /* 0x000fe40000000f00 */
[----:B------:R-:W-:Y:S02]  /*22650*/  F2FP.F16.F32.PACK_AB R8, R49, R48 ;  /* 0x000000303108723e */ /* 0x000fe400000000ff */
[----:B------:R-:W-:Y:S02]  /*22660*/  F2FP.F16.F32.PACK_AB R9, R51, R50 ;  /* 0x000000323309723e */ /* 0x000fe400000000ff */
[----:B0-----:R-:W-:Y:S02]  /*22670*/  F2FP.F16.F32.PACK_AB R10, R53, R52 ;  /* 0x00000034350a723e */ /* 0x001fe400000000ff */
[----:B------:R-:W-:Y:S01]  /*22680*/  F2FP.F16.F32.PACK_AB R11, R55, R54 ;  /* 0x00000036370b723e */ /* 0x000fe200000000ff */
[----:B------:R0:W-:Y:S01]  /*22690*/  STSM.16.M88.4 [R24], R4 ;  /* 0x0000000418007844 */ /* 0x0001e20000000200 */
[----:B------:R-:W-:Y:S01]  /*226a0*/  LOP3.LUT R132, R133, R132, RZ, 0x3c, !PT ;  /* 0x0000008485847212 */ /* 0x000fe200078e3cff */
[--C-:B------:R-:W-:Y:S01]  /*226b0*/  IMAD.X R133, RZ, RZ, R25.reuse, P1 ;  /* 0x000000ffff857224 */ /* 0x100fe200008e0619 */
[----:B------:R-:W-:Y:S01]  /*226c0*/  LOP3.LUT R134, R135, R134, RZ, 0x3c, !PT ;  /* 0x0000008687867212 */ /* 0x000fe200078e3cff */
[--C-:B------:R-:W-:Y:S01]  /*226d0*/  IMAD.X R135, RZ, RZ, R25.reuse, P6 ;  /* 0x000000ffff877224 */ /* 0x100fe200030e0619 */
[----:B------:R-:W-:Y:S01]  /*226e0*/  LOP3.LUT R130, R131, R130, RZ, 0x3c, !PT ;  /* 0x0000008283827212 */ /* 0x000fe200078e3cff */
[----:B------:R-:W-:Y:S01]  /*226f0*/  IMAD.X R131, RZ, RZ, R25, P5 ;  /* 0x000000ffff837224 */ /* 0x000fe200028e0619 */
[----:B--2---:R-:W-:-:S02]  /*22700*/  MOV R28, R26 ;  /* 0x0000001a001c7202 */ /* 0x004fc40000000f00 */
[----:B------:R-:W-:Y:S02]  /*22710*/  F2FP.F16.F32.PACK_AB R12, R57, R56 ;  /* 0x00000038390c723e */ /* 0x000fe400000000ff */
[----:B------:R-:W-:Y:S02]  /*22720*/  F2FP.F16.F32.PACK_AB R13, R59, R58 ;  /* 0x0000003a3b0d723e */ /* 0x000fe400000000ff */
[----:B------:R-:W-:Y:S02]  /*22730*/  F2FP.F16.F32.PACK_AB R14, R61, R60 ;  /* 0x0000003c3d0e723e */ /* 0x000fe400000000ff */
[----:B------:R-:W-:Y:S01]  /*22740*/  F2FP.F16.F32.PACK_AB R15, R63, R62 ;  /* 0x0000003e3f0f723e */ /* 0x000fe200000000ff */
[----:B------:R2:W-:Y:S01]  /*22750*/  STSM.16.M88.4 [R140], R8 ;  /* 0x000000088c007844 */ /* 0x0005e20000000200 */
[----:B------:R-:W-:Y:S02]  /*22760*/  MOV R136, R136 ;  /* 0x0000008800887202 */ /* 0x000fe40000000f00 */
[----:B0-----:R-:W-:-:S02]  /*22770*/  F2FP.F16.F32.PACK_AB R24, R65, R64 ;  /* 0x000000404118723e */ /* 0x001fc400000000ff */
[----:B------:R-:W-:Y:S02]  /*22780*/  F2FP.F16.F32.PACK_AB R25, R67, R66 ;  /* 0x000000424319723e */ /* 0x000fe400000000ff */
[----:B------:R-:W-:Y:S02]  /*22790*/  F2FP.F16.F32.PACK_AB R26, R69, R68 ;  /* 0x00000044451a723e */ /* 0x000fe400000000ff */
[----:B------:R-:W-:Y:S02]  /*227a0*/  F2FP.F16.F32.PACK_AB R27, R71, R70 ;  /* 0x00000046471b723e */ /* 0x000fe400000000ff */
[----:B------:R-:W-:Y:S02]  /*227b0*/  MOV R138, R138 ;  /* 0x0000008a008a7202 */ /* 0x000fe40000000f00 */
[----:B------:R-:W-:Y:S02]  /*227c0*/  F2FP.F16.F32.PACK_AB R4, R73, R72 ;  /* 0x000000484904723e */ /* 0x000fe400000000ff */
[----:B------:R-:W-:-:S02]  /*227d0*/  F2FP.F16.F32.PACK_AB R5, R75, R74 ;  /* 0x0000004a4b05723e */ /* 0x000fc400000000ff */
[----:B------:R-:W-:Y:S02]  /*227e0*/  F2FP.F16.F32.PACK_AB R6, R77, R76 ;  /* 0x0000004c4d06723e */ /* 0x000fe400000000ff */
[----:B------:R-:W-:Y:S02]  /*227f0*/  F2FP.F16.F32.PACK_AB R7, R79, R78 ;  /* 0x0000004e4f07723e */ /* 0x000fe400000000ff */
[----:B--2---:R-:W-:Y:S02]  /*22800*/  F2FP.F16.F32.PACK_AB R8, R81, R80 ;  /* 0x000000505108723e */ /* 0x004fe400000000ff */
[----:B------:R-:W-:Y:S02]  /*22810*/  F2FP.F16.F32.PACK_AB R9, R83, R82 ;  /* 0x000000525309723e */ /* 0x000fe400000000ff */
[----:B------:R-:W-:Y:S02]  /*22820*/  F2FP.F16.F32.PACK_AB R10, R85, R84 ;  /* 0x00000054550a723e */ /* 0x000fe400000000ff */
[----:B------:R-:W-:Y:S01]  /*22830*/  F2FP.F16.F32.PACK_AB R11, R87, R86 ;  /* 0x00000056570b723e */ /* 0x000fe200000000ff */
[----:B------:R0:W-:Y:S01]  /*22840*/  STSM.16.M88.4 [R28], R12 ;  /* 0x0000000c1c007844 */ /* 0x0001e20000000200 */
[----:B------:R-:W-:-:S03]  /*22850*/  MOV R132, R132 ;  /* 0x0000008400847202 */ /* 0x000fc60000000f00 */
[----:B------:R2:W-:Y:S01]  /*22860*/  STSM.16.M88.4 [R136], R24 ;  /* 0x0000001888007844 */ /* 0x0005e20000000200 */
[----:B------:R-:W-:-:S03]  /*22870*/  MOV R134, R134 ;  /* 0x0000008600867202 */ /* 0x000fc60000000f00 */
[----:B------:R3:W-:Y:S01]  /*22880*/  STSM.16.M88.4 [R138], R4 ;  /* 0x000000048a007844 */ /* 0x0007e20000000200 */
[----:B------:R-:W-:Y:S02]  /*22890*/  MOV R130, R130 ;  /* 0x0000008200827202 */ /* 0x000fe40000000f00 */
[----:B0-----:R-:W-:Y:S02]  /*228a0*/  F2FP.F16.F32.PACK_AB R12, R89, R88 ;  /* 0x00000058590c723e */ /* 0x001fe400000000ff */
[----:B------:R-:W-:Y:S02]  /*228b0*/  F2FP.F16.F32.PACK_AB R13, R91, R90 ;  /* 0x0000005a5b0d723e */ /* 0x000fe400000000ff */
[----:B------:R-:W-:Y:S02]  /*228c0*/  F2FP.F16.F32.PACK_AB R14, R93, R92 ;  /* 0x0000005c5d0e723e */ /* 0x000fe400000000ff */
[----:B------:R-:W-:Y:S01]  /*228d0*/  F2FP.F16.F32.PACK_AB R15, R95, R94 ;  /* 0x0000005e5f0f723e */ /* 0x000fe200000000ff */
[----:B------:R0:W-:Y:S01]  /*228e0*/  STSM.16.M88.4 [R0], R8 ;  /* 0x0000000800007844 */ /* 0x0001e20000000200 */
[----:B--2---:R-:W-:Y:S01]  /*228f0*/  F2FP.F16.F32.PACK_AB R24, R97, R96 ;  /* 0x000000606118723e */ /* 0x004fe200000000ff */
[----:B------:R-:W2:Y:S01]  /*22900*/  LDC.64 R136, c[0x0][0xc00] ;  /* 0x00030000ff887b82 */ /* 0x000ea20000000a00 */
[----:B------:R-:W-:-:S02]  /*22910*/  F2FP.F16.F32.PACK_AB R25, R99, R98 ;  /* 0x000000626319723e */ /* 0x000fc400000000ff */
[----:B------:R-:W-:Y:S02]  /*22920*/  F2FP.F16.F32.PACK_AB R26, R101, R100 ;  /* 0x00000064651a723e */ /* 0x000fe400000000ff */
[----:B------:R-:W-:Y:S02]  /*22930*/  F2FP.F16.F32.PACK_AB R27, R103, R102 ;  /* 0x00000066671b723e */ /* 0x000fe400000000ff */
[----:B---3--:R-:W-:Y:S02]  /*22940*/  F2FP.F16.F32.PACK_AB R4, R105, R104 ;  /* 0x000000686904723e */ /* 0x008fe400000000ff */
[----:B------:R-:W-:Y:S02]  /*22950*/  F2FP.F16.F32.PACK_AB R5, R107, R106 ;  /* 0x0000006a6b05723e */ /* 0x000fe400000000ff */
[----:B------:R-:W-:Y:S02]  /*22960*/  F2FP.F16.F32.PACK_AB R6, R109, R108 ;  /* 0x0000006c6d06723e */ /* 0x000fe400000000ff */
[----:B------:R-:W-:-:S02]  /*22970*/  F2FP.F16.F32.PACK_AB R7, R111, R110 ;  /* 0x0000006e6f07723e */ /* 0x000fc400000000ff */
[----:B------:R-:W-:Y:S02]  /*22980*/  ISETP.NE.U32.AND P0, PT, RZ, UR4, PT ;  /* 0x00000004ff007c0c */ /* 0x000fe4000bf05070 */
[----:B------:R-:W-:Y:S02]  /*22990*/  ISETP.NE.U32.AND P1, PT, RZ, UR6, PT ;  /* 0x00000006ff007c0c */ /* 0x000fe4000bf25070 */
[----:B----4-:R-:W-:Y:S01]  /*229a0*/  ISETP.NE.AND P2, PT, R145, RZ, PT ;  /* 0x000000ff9100720c */ /* 0x010fe20003f45270 */
[----:B------:R-:W-:Y:S01]  /*229b0*/  IMAD.MOV.U32 R133, RZ, RZ, 0x9b8 ;  /* 0x000009b8ff857424 */ /* 0x000fe200078e00ff */
[----:B0-----:R-:W-:Y:S01]  /*229c0*/  F2FP.F16.F32.PACK_AB R8, R113, R112 ;  /* 0x000000707108723e */ /* 0x001fe200000000ff */
[----:B------:R-:W0:Y:S01]  /*229d0*/  LDC R131, c[0x0][0xbe8] ;  /* 0x0002fa00ff837b82 */ /* 0x000e220000000800 */
[----:B------:R-:W-:Y:S02]  /*229e0*/  F2FP.F16.F32.PACK_AB R9, R115, R114 ;  /* 0x000000727309723e */ /* 0x000fe400000000ff */
[----:B------:R-:W-:-:S02]  /*229f0*/  F2FP.F16.F32.PACK_AB R10, R117, R116 ;  /* 0x00000074750a723e */ /* 0x000fc400000000ff */
[----:B------:R-:W-:Y:S01]  /*22a00*/  F2FP.F16.F32.PACK_AB R11, R119, R118 ;  /* 0x00000076770b723e */ /* 0x000fe200000000ff */
[----:B------:R2:W-:Y:S04]  /*22a10*/  STSM.16.M88.4 [R3], R12 ;  /* 0x0000000c03007844 */ /* 0x0005e80000000200 */
[----:B------:R-:W-:Y:S04]  /*22a20*/  STSM.16.M88.4 [R132], R24 ;  /* 0x0000001884007844 */ /* 0x000fe80000000200 */
[----:B------:R-:W-:Y:S04]  /*22a30*/  STSM.16.M88.4 [R134], R4 ;  /* 0x0000000486007844 */ /* 0x000fe80000000200 */
[----:B------:R3:W-:Y:S01]  /*22a40*/  STSM.16.M88.4 [R130], R8 ;  /* 0x0000000882007844 */ /* 0x0007e20000000200 */
[----:B------:R-:W-:Y:S01]  /*22a50*/  ISETP.NE.AND.EX P0, PT, RZ, UR5, PT, P0 ;  /* 0x00000005ff007c0c */ /* 0x000fe2000bf05300 */
[----:B------:R-:W-:-:S02]  /*22a60*/  IMAD.MOV.U32 R0, RZ, RZ, RZ ;  /* 0x000000ffff007224 */ /* 0x000fc400078e00ff */
[----:B--2---:R-:W-:Y:S01]  /*22a70*/  IMAD.WIDE R12, R144, 0x4, R136 ;  /* 0x00000004900c7825 */ /* 0x004fe200078e0288 */
[----:B------:R-:W-:Y:S01]  /*22a80*/  BAR.SYNC.DEFER_BLOCKING 0x1, 0x100 ;  /* 0x0044000000007b1d */ /* 0x000fe20000010000 */
[----:B------:R-:W-:-:S05]  /*22a90*/  ISETP.NE.AND.EX P1, PT, RZ, UR7, PT, P1 ;  /* 0x00000007ff007c0c */ /* 0x000fca000bf25310 */
[----:B------:R-:W-:Y:S01]  /*22aa0*/  ULDC UR6, c[0x0][0xa88] ;  /* 0x0002a20000067ab9 */ /* 0x000fe20000000800 */
[----:B0-----:R-:W-:Y:S01]  /*22ab0*/  ISETP.NE.AND P4, PT, R131, 0x1, PT ;  /* 0x000000018300780c */ /* 0x001fe20003f85270 */
[----:B------:R-:W0:Y:S01]  /*22ac0*/  LDC.64 R14, c[0x0][0xba8] ;  /* 0x0002ea00ff0e7b82 */ /* 0x000e220000000a00 */
[----:B------:R-:W2:Y:S01]  /*22ad0*/  @P0 LDG.E R0, desc[UR60][R12.64] ;  /* 0x0000003c0c000981 */ /* 0x000ea2000c1e1900 */
[----:B---3--:R-:W-:Y:S01]  /*22ae0*/  MOV R130, UR6 ;  /* 0x0000000600827c02 */ /* 0x008fe20008000f00 */
[----:B------:R-:W-:-:S05]  /*22af0*/  ULDC UR6, c[0x0][0xad4] ;  /* 0x0002b50000067ab9 */ /* 0x000fca0000000800 */
[----:B------:R-:W3:Y:S01]  /*22b00*/  @P1 LDC.64 R4, c[0x0][0xc08] ;  /* 0x00030200ff041b82 */ /* 0x000ee20000000a00 */
[----:B------:R-:W-:-:S04]  /*22b10*/  SEL R3, R145, UR6, P2 ;  /* 0x0000000691037c07 */ /* 0x000fc80009000000 */
[----:B------:R-:W-:-:S03]  /*22b20*/  ISETP.GT.AND P3, PT, R3, 0x1, PT ;  /* 0x000000010300780c */ /* 0x000fc60003f64270 */
[----:B------:R-:W4:Y:S01]  /*22b30*/  @P4 LDC R26, c[0x0][0xbec] ;  /* 0x0002fb00ff1a4b82 */ /* 0x000f220000000800 */
[----:B------:R-:W-:-:S07]  /*22b40*/  SEL R133, R133, 0x978, P3 ;  /* 0x0000097885857807 */ /* 0x000fce0001800000 */
[----:B------:R-:W1:Y:S08]  /*22b50*/  LDC.64 R6, c[0x0][R133+0x220] ;  /* 0x0000880085067b82 */ /* 0x000e700000000a00 */
[----:B------:R-:W4:Y:S08]  /*22b60*/  LDC.64 R8, c[0x0][R133+0x218] ;  /* 0x0000860085087b82 */ /* 0x000f300000000a00 */
[----:B------:R-:W4:Y:S01]  /*22b70*/  LDC.64 R10, c[0x0][R133+0x228] ;  /* 0x00008a00850a7b82 */ /* 0x000f220000000a00 */
[----:B---3--:R-:W-:-:S05]  /*22b80*/  @P1 IMAD.WIDE R4, R144, 0x4, R4 ;  /* 0x0000000490041825 */ /* 0x008fca00078e0204 */
[----:B------:R3:W5:Y:S01]  /*22b90*/  @P1 LDG.E R130, desc[UR60][R4.64] ;  /* 0x0000003c04821981 */ /* 0x000762000c1e1900 */
[----:B------:R-:W-:Y:S01]  /*22ba0*/  ISETP.NE.U32.AND P2, PT, RZ, UR4, PT ;  /* 0x00000004ff007c0c */ /* 0x000fe2000bf45070 */
[----:B------:R-:W4:Y:S08]  /*22bb0*/  @P4 LDC R25, c[0x0][0xbf0] ;  /* 0x0002fc00ff194b82 */ /* 0x000f300000000800 */
[----:B---3--:R3:W2:Y:S01]  /*22bc0*/  LDC.64 R4, c[0x0][R133+0x210] ;  /* 0x0000840085047b82 */ /* 0x0086a20000000a00 */
[----:B------:R-:W-:-:S02]  /*22bd0*/  ISETP.NE.AND.EX P2, PT, RZ, UR5, PT, P2 ;  /* 0x00000005ff007c0c */ /* 0x000fc4000bf45320 */
[----:B------:R-:W-:Y:S02]  /*22be0*/  SHF.R.S32.HI R24, RZ, 0x1f, R144 ;  /* 0x0000001fff187819 */ /* 0x000fe40000011490 */
[----:B------:R-:W-:Y:S02]  /*22bf0*/  SEL R3, R144, RZ, !P2 ;  /* 0x000000ff90037207 */ /* 0x000fe40005000000 */
[----:B------:R-:W-:Y:S01]  /*22c00*/  SEL R27, R24, RZ, !P2 ;  /* 0x000000ff181b7207 */ /* 0x000fe20005000000 */
[----:B------:R-:W-:Y:S01]  /*22c10*/  IMAD.IADD R24, R143, 0x1, R142 ;  /* 0x000000018f187824 */ /* 0x000fe200078e028e */
[----:B------:R-:W-:Y:S01]  /*22c20*/  SEL R132, R141, RZ, P3 ;  /* 0x000000ff8d847207 */ /* 0x000fe20001800000 */
[----:B0-----:R-:W0:Y:S01]  /*22c30*/  @!P3 LDC R14, c[0x0][0xb50] ;  /* 0x0002d400ff0ebb82 */ /* 0x001e220000000800 */
[----:B-1----:R-:W-:Y:S02]  /*22c40*/  IMAD R7, R7, R3, RZ ;  /* 0x0000000307077224 */ /* 0x002fe400078e02ff */
[----:B----4-:R-:W-:-:S05]  /*22c50*/  @P4 IMAD.HI.U32 R26, R24, R26, RZ ;  /* 0x0000001a181a4227 */ /* 0x010fca00078e00ff */
[----:B------:R-:W1:Y:S01]  /*22c60*/  @!P3 LDC R15, c[0x0][0xb54] ;  /* 0x0002d500ff0fbb82 */ /* 0x000e620000000800 */
[C---:B------:R-:W-:Y:S02]  /*22c70*/  IMAD R27, R6.reuse, R27, R7 ;  /* 0x0000001b061b7224 */ /* 0x040fe400078e0207 */
[----:B------:R-:W-:-:S04]  /*22c80*/  IMAD.WIDE.U32 R6, R6, R3, RZ ;  /* 0x0000000306067225 */ /* 0x000fc800078e00ff */
[-C--:B------:R-:W-:Y:S02]  /*22c90*/  IMAD R28, R9, R201.reuse, RZ ;  /* 0x000000c9091c7224 */ /* 0x080fe400078e02ff */
[----:B------:R-:W-:-:S04]  /*22ca0*/  IMAD.WIDE.U32 R8, R8, R201, RZ ;  /* 0x000000c908087225 */ /* 0x000fc800078e00ff */
[----:B------:R-:W-:Y:S02]  /*22cb0*/  IMAD.IADD R27, R7, 0x1, R27 ;  /* 0x00000001071b7824 */ /* 0x000fe400078e021b */
[----:B------:R-:W-:Y:S01]  /*22cc0*/  IMAD.MOV.U32 R7, RZ, RZ, R24 ;  /* 0x000000ffff077224 */ /* 0x000fe200078e0018 */
[----:B------:R-:W-:Y:S01]  /*22cd0*/  @P4 SHF.R.U32.HI R7, RZ, R25, R26 ;  /* 0x00000019ff074219 */ /* 0x000fe2000001161a */
[----:B------:R-:W-:Y:S02]  /*22ce0*/  IMAD.IADD R9, R9, 0x1, R28 ;  /* 0x0000000109097824 */ /* 0x000fe400078e021c */
[-C--:B---3--:R-:W-:Y:S02]  /*22cf0*/  IMAD R133, R11, R132.reuse, RZ ;  /* 0x000000840b857224 */ /* 0x088fe400078e02ff */
[----:B------:R-:W-:-:S04]  /*22d00*/  IMAD.WIDE.U32 R10, R10, R132, RZ ;  /* 0x000000840a0a7225 */ /* 0x000fc800078e00ff */
[----:B------:R-:W-:Y:S01]  /*22d10*/  IMAD.IADD R133, R11, 0x1, R133 ;  /* 0x000000010b857824 */ /* 0x000fe200078e0285 */
[--C-:B--2---:R-:W-:Y:S02]  /*22d20*/  IADD3 R6, P2, P5, R6, R8, R0.reuse ;  /* 0x0000000806067210 */ /* 0x104fe40007d5e000 */
[----:B------:R-:W-:Y:S02]  /*22d30*/  SHF.R.S32.HI R28, RZ, 0x1f, R0 ;  /* 0x0000001fff1c7819 */ /* 0x000fe40000011400 */
[----:B------:R-:W-:Y:S02]  /*22d40*/  IADD3 R8, -R7, RZ, RZ ;  /* 0x000000ff07087210 */ /* 0x000fe40007ffe1ff */
[----:B------:R-:W-:Y:S02]  /*22d50*/  IADD3.X R9, R27, R9, R28, P2, P5 ;  /* 0x000000091b097210 */ /* 0x000fe400017ea41c */
[----:B------:R-:W-:Y:S02]  /*22d60*/  IADD3 R10, P2, P5, R7, R6, R10 ;  /* 0x00000006070a7210 */ /* 0x000fe40007d5e00a */
[----:B------:R-:W-:Y:S01]  /*22d70*/  SHF.R.S32.HI R6, RZ, 0x1f, R7 ;  /* 0x0000001fff067819 */ /* 0x000fe20000011407 */
[----:B------:R-:W-:-:S03]  /*22d80*/  IMAD R7, R131, R8, R24 ;  /* 0x0000000883077224 */ /* 0x000fc600078e0218 */
[----:B------:R-:W-:Y:S01]  /*22d90*/  IADD3.X R11, R6, R9, R133, P2, P5 ;  /* 0x00000009060b7210 */ /* 0x000fe200017ea485 */
[-C--:B------:R-:W-:Y:S01]  /*22da0*/  IMAD R5, R5, R7.reuse, RZ ;  /* 0x0000000705057224 */ /* 0x080fe200078e02ff */
[----:B------:R-:W-:Y:S01]  /*22db0*/  SHF.R.S32.HI R9, RZ, 0x1f, R7 ;  /* 0x0000001fff097819 */ /* 0x000fe20000011407 */
[----:B------:R-:W-:-:S04]  /*22dc0*/  IMAD.WIDE.U32 R10, R4, R7, R10 ;  /* 0x00000007040a7225 */ /* 0x000fc800078e000a */
[----:B------:R-:W-:Y:S01]  /*22dd0*/  IMAD R5, R4, R9, R5 ;  /* 0x0000000904057224 */ /* 0x000fe200078e0205 */
[----:B0-----:R-:W-:-:S03]  /*22de0*/  LEA R14, P2, R10, R14, 0x2 ;  /* 0x0000000e0a0e7211 */ /* 0x001fc600078410ff */
[----:B------:R-:W-:-:S05]  /*22df0*/  IMAD.IADD R4, R11, 0x1, R5 ;  /* 0x000000010b047824 */ /* 0x000fca00078e0205 */
[----:B-1----:R-:W-:Y:S01]  /*22e00*/  LEA.HI.X R15, R10, R15, R4, 0x2, P2 ;  /* 0x0000000f0a0f7211 */ /* 0x002fe200010f1404 */
[----:B------:R-:W-:Y:S06]  /*22e10*/  @P1 BRA `(.L_x_5107) ;  /* 0x0000000000101947 */ /* 0x000fec0003800000 */
[----:B------:R-:W-:Y:S05]  /*22e20*/  @!P0 BRA `(.L_x_5107) ;  /* 0x00000000000c8947 */ /* 0x000fea0003800000 */
[----:B------:R-:W2:Y:S04]  /*22e30*/  LDG.E R5, desc[UR60][R12.64] ;  /* 0x0000003c0c057981 */ /* 0x000ea8000c1e1900 */
[----:B-----5:R-:W2:Y:S02]  /*22e40*/  LDG.E R130, desc[UR60][R12.64+0x4] ;  /* 0x0000043c0c827981 */ /* 0x020ea4000c1e1900 */
[----:B--2---:R-:W-:-:S07]  /*22e50*/  IMAD.IADD R130, R130, 0x1, -R5 ;  /* 0x0000000182827824 */ /* 0x004fce00078e0a05 */
.L_x_5107:
[----:B------:R-:W2:Y:S04]  /*22e60*/  LDL R8, [R1+0x60] ;  /* 0x0000600001087983 */ /* 0x000ea80000100800 */
[----:B------:R-:W3:Y:S01]  /*22e70*/  LDL R9, [R1+0x5c] ;  /* 0x00005c0001097983 */ /* 0x000ee20000100800 */
[----:B-----5:R-:W-:-:S03]  /*22e80*/  IMAD R130, R130, R131, RZ ;  /* 0x0000008382827224 */ /* 0x020fc600078e02ff */
[----:B------:R-:W-:Y:S04]  /*22e90*/  SHFL.IDX PT, R4, R14, RZ, 0x1c1f ;  /* 0x001c1fff0e047589 */ /* 0x000fe800000e0000 */
[----:B------:R-:W0:Y:S04]  /*22ea0*/  SHFL.IDX PT, R5, R15, RZ, 0x1c1f ;  /* 0x001c1fff0f057589 */ /* 0x000e2800000e0000 */
[----:B------:R-:W-:Y:S04]  /*22eb0*/  SHFL.IDX PT, R6, R14, 0x1, 0x1c1f ;  /* 0x003c1f000e067f89 */ /* 0x000fe800000e0000 */
[----:B------:R-:W1:Y:S01]  /*22ec0*/  SHFL.IDX PT, R7, R15, 0x1, 0x1c1f ;  /* 0x003c1f000f077f89 */ /* 0x000e6200000e0000 */
[----:B--2---:R-:W-:Y:S01]  /*22ed0*/  IMAD.IADD R8, R8, 0x1, R142 ;  /* 0x0000000108087824 */ /* 0x004fe200078e028e */
        /* <DEDUP_REMOVED lines=9> */
[----:B------:R-:W-:Y:S02]  /*22f70*/  ULDC.64 UR4, c[0x0][0xaa0] ;  /* 0x0002a80000047ab9 */ /* 0x000fe40000000a00 */
[----:B------:R-:W-:-:S05]  /*22f80*/  IMAD R21, R28, UR4, RZ ;  /* 0x000000041c157c24 */ /* 0x000fca000f8e02ff */
[----:B------:R-:W2:Y:S01]  /*22f90*/  @P4 LDC R71, c[0x0][0xbf0] ;  /* 0x0002fc00ff474b82 */ /* 0x000ea20000000800 */
[----:B0-----:R-:W-:-:S04]  /*22fa0*/  IADD3 R4, R4, -0x80, RZ ;  /* 0xffffff8004047810 */ /* 0x001fc80007ffe0ff */
[----:B------:R-:W-:-:S04]  /*22fb0*/  SHF.R.S32.HI R5, RZ, 0x1f, R4 ;  /* 0x0000001fff057819 */ /* 0x000fc80000011404 */
[----:B------:R-:W-:-:S04]  /*22fc0*/  LEA.HI R5, R5, R4, RZ, 0x3 ;  /* 0x0000000405057211 */ /* 0x000fc800078f18ff */
[----:B------:R-:W-:Y:S02]  /*22fd0*/  LOP3.LUT R7, R5, 0xfffffff8, RZ, 0xc0, !PT ;  /* 0xfffffff805077812 */ /* 0x000fe400078ec0ff */
[----:B------:R-:W-:-:S03]  /*22fe0*/  SHF.R.S32.HI R65, RZ, 0x3, R5 ;  /* 0x00000003ff417819 */ /* 0x000fc60000011405 */
[----:B------:R-:W-:-:S04]  /*22ff0*/  IMAD.IADD R64, R4, 0x1, -R7 ;  /* 0x0000000104407824 */ /* 0x000fc800078e0a07 */
[----:B------:R-:W-:-:S04]  /*23000*/  IMAD.SHL.U32 R68, R64, 0x8, RZ ;  /* 0x0000000840447824 */ /* 0x000fc800078e00ff */
[----:B------:R-:W-:Y:S02]  /*23010*/  IMAD R5, R65, 0x40, R68 ;  /* 0x0000004041057824 */ /* 0x000fe400078e0244 */
[----:B------:R-:W-:Y:S02]  /*23020*/  IMAD R67, R0, UR5, R21 ;  /* 0x0000000500437c24 */ /* 0x000fe4000f8e0215 */
[----:B------:R-:W-:-:S04]  /*23030*/  IMAD.WIDE R126, R5, 0x2, R126 ;  /* 0x00000002057e7825 */ /* 0x000fc800078e027e */
[----:B------:R-:W-:Y:S01]  /*23040*/  IMAD.WIDE.U32 R20, R0, UR4, RZ ;  /* 0x0000000400147c25 */ /* 0x000fe2000f8e00ff */
[C---:B------:R-:W-:Y:S01]  /*23050*/  IADD3 R9, P3, R126.reuse, 0x1000, RZ ;  /* 0x000010007e097810 */ /* 0x040fe20007f7e0ff */
[----:B------:R-:W-:Y:S01]  /*23060*/  ULDC.64 UR4, c[0x0][0xae8] ;  /* 0x0002ba0000047ab9 */ /* 0x000fe20000000a00 */
[----:B------:R-:W-:Y:S01]  /*23070*/  IADD3 R13, P2, R126, 0x2000, RZ ;  /* 0x000020007e0d7810 */ /* 0x000fe20007f5e0ff */
[----:B------:R-:W-:Y:S01]  /*23080*/  IMAD R64, R64, 0x20, R65 ;  /* 0x0000002040407824 */ /* 0x000fe200078e0241 */
[C---:B------:R-:W-:Y:S02]  /*23090*/  IADD3 R25, P6, R126.reuse, 0x3000, RZ ;  /* 0x000030007e197810 */ /* 0x040fe40007fde0ff */
[C---:B------:R-:W-:Y:S01]  /*230a0*/  IADD3 R33, P5, R126.reuse, 0x4000, RZ ;  /* 0x000040007e217810 */ /* 0x040fe20007fbe0ff */
[----:B------:R-:W-:Y:S01]  /*230b0*/  IMAD.IADD R21, R21, 0x1, R67 ;  /* 0x0000000115157824 */ /* 0x000fe200078e0243 */
[----:B------:R-:W-:Y:S01]  /*230c0*/  IADD3 R37, P1, R126, 0x5000, RZ ;  /* 0x000050007e257810 */ /* 0x000fe20007f3e0ff */
[----:B------:R-:W-:Y:S01]  /*230d0*/  IMAD.IADD R64, R142, 0x1, R64 ;  /* 0x000000018e407824 */ /* 0x000fe200078e0240 */
[----:B------:R-:W-:-:S02]  /*230e0*/  LOP3.LUT R8, R9, 0x380, RZ, 0xc0, !PT ;  /* 0x0000038009087812 */ /* 0x000fc400078ec0ff */
[----:B------:R-:W-:Y:S02]  /*230f0*/  LOP3.LUT R12, R13, 0x380, RZ, 0xc0, !PT ;  /* 0x000003800d0c7812 */ /* 0x000fe400078ec0ff */
[----:B------:R-:W-:Y:S02]  /*23100*/  LOP3.LUT R24, R25, 0x380, RZ, 0xc0, !PT ;  /* 0x0000038019187812 */ /* 0x000fe400078ec0ff */
[----:B------:R-:W-:Y:S01]  /*23110*/  LOP3.LUT R32, R33, 0x380, RZ, 0xc0, !PT ;  /* 0x0000038021207812 */ /* 0x000fe200078ec0ff */
[----:B------:R-:W-:Y:S01]  /*23120*/  IMAD.WIDE.U32 R20, R201, UR4, R20 ;  /* 0x00000004c9147c25 */ /* 0x000fe2000f8e0014 */
[----:B------:R-:W-:Y:S02]  /*23130*/  LOP3.LUT R36, R37, 0x380, RZ, 0xc0, !PT ;  /* 0x0000038025247812 */ /* 0x000fe400078ec0ff */
[----:B------:R-:W-:Y:S01]  /*23140*/  SHF.R.U64 R8, R8, 0x3, RZ ;  /* 0x0000000308087819 */ /* 0x000fe200000012ff */
[----:B-1----:R-:W-:Y:S01]  /*23150*/  @P4 IMAD.HI.U32 R0, R64, R69, RZ ;  /* 0x0000004540004227 */ /* 0x002fe200078e00ff */
[----:B------:R-:W-:-:S02]  /*23160*/  SHF.R.U64 R12, R12, 0x3, RZ ;  /* 0x000000030c0c7819 */ /* 0x000fc400000012ff */
[----:B------:R-:W-:Y:S02]  /*23170*/  SHF.R.U64 R24, R24, 0x3, RZ ;  /* 0x0000000318187819 */ /* 0x000fe400000012ff */
[----:B------:R-:W-:Y:S02]  /*23180*/  SHF.R.U64 R32, R32, 0x3, RZ ;  /* 0x0000000320207819 */ /* 0x000fe400000012ff */
[----:B------:R-:W-:Y:S01]  /*23190*/  SHF.R.S32.HI R28, RZ, 0x1f, R3 ;  /* 0x0000001fff1c7819 */ /* 0x000fe20000011403 */
[----:B------:R-:W-:Y:S01]  /*231a0*/  IMAD R21, R201, UR5, R21 ;  /* 0x00000005c9157c24 */ /* 0x000fe2000f8e0215 */
[----:B------:R-:W-:Y:S01]  /*231b0*/  SHF.R.U64 R36, R36, 0x3, RZ ;  /* 0x0000000324247819 */ /* 0x000fe200000012ff */
[----:B------:R-:W-:Y:S01]  /*231c0*/  ULDC.64 UR4, c[0x0][0xaf0] ;  /* 0x0002bc0000047ab9 */ /* 0x000fe20000000a00 */
[----:B------:R-:W-:Y:S01]  /*231d0*/  LOP3.LUT R8, R8, R9, RZ, 0x3c, !PT ;  /* 0x0000000908087212 */ /* 0x000fe200078e3cff */
[--C-:B------:R-:W-:Y:S01]  /*231e0*/  IMAD.X R9, RZ, RZ, R127.reuse, P3 ;  /* 0x000000ffff097224 */ /* 0x100fe200018e067f */
[----:B------:R-:W-:Y:S01]  /*231f0*/  LOP3.LUT R12, R12, R13, RZ, 0x3c, !PT ;  /* 0x0000000d0c0c7212 */ /* 0x000fe200078e3cff */
[--C-:B------:R-:W-:Y:S01]  /*23200*/  IMAD.X R13, RZ, RZ, R127.reuse, P2 ;  /* 0x000000ffff0d7224 */ /* 0x100fe200010e067f */
[----:B------:R-:W-:Y:S01]  /*23210*/  LOP3.LUT R24, R24, R25, RZ, 0x3c, !PT ;  /* 0x0000001918187212 */ /* 0x000fe200078e3cff */
[----:B------:R-:W-:Y:S01]  /*23220*/  IMAD R28, R28, UR4, RZ ;  /* 0x000000041c1c7c24 */ /* 0x000fe2000f8e02ff */
[----:B------:R-:W-:Y:S01]  /*23230*/  LOP3.LUT R32, R32, R33, RZ, 0x3c, !PT ;  /* 0x0000002120207212 */ /* 0x000fe200078e3cff */
[----:B------:R-:W-:Y:S01]  /*23240*/  IMAD.X R33, RZ, RZ, R127, P5 ;  /* 0x000000ffff217224 */ /* 0x000fe200028e067f */
[----:B------:R-:W-:-:S02]  /*23250*/  MOV R67, R64 ;  /* 0x0000004000437202 */ /* 0x000fc40000000f00 */
[----:B------:R-:W-:Y:S01]  /*23260*/  LOP3.LUT R36, R36, R37, RZ, 0x3c, !PT ;  /* 0x0000002524247212 */ /* 0x000fe200078e3cff */
[----:B------:R-:W-:Y:S01]  /*23270*/  IMAD.X R37, RZ, RZ, R127, P1 ;  /* 0x000000ffff257224 */ /* 0x000fe200008e067f */
[----:B------:R-:W-:Y:S02]  /*23280*/  IADD3.X R25, RZ, R127, RZ, P6, !PT ;  /* 0x0000007fff197210 */ /* 0x000fe400037fe4ff */
[C---:B------:R-:W-:Y:S01]  /*23290*/  IADD3 R41, P0, R126.reuse, 0x6000, RZ ;  /* 0x000060007e297810 */ /* 0x040fe20007f1e0ff */
[C---:B------:R-:W-:Y:S01]  /*232a0*/  IMAD.WIDE.U32 R20, R3.reuse, UR4, R20 ;  /* 0x0000000403147c25 */ /* 0x040fe2000f8e0014 */
[----:B--2---:R-:W-:Y:S01]  /*232b0*/  @P4 SHF.R.U32.HI R67, RZ, R71, R0 ;  /* 0x00000047ff434219 */ /* 0x004fe20000011600 */
[----:B------:R-:W5:Y:S01]  /*232c0*/  LD.E.128 R8, desc[UR60][R8.64] ;  /* 0x0000003c08087980 */ /* 0x000f62000c101d00 */
[C---:B------:R-:W-:Y:S02]  /*232d0*/  IADD3 R45, P3, R126.reuse, 0x7000, RZ ;  /* 0x000070007e2d7810 */ /* 0x040fe40007f7e0ff */
[C---:B------:R-:W-:Y:S01]  /*232e0*/  IADD3 R49, P2, R126.reuse, 0x8000, RZ ;  /* 0x000080007e317810 */ /* 0x040fe20007f5e0ff */
[----:B------:R-:W-:Y:S01]  /*232f0*/  IMAD R69, R3, UR5, R28 ;  /* 0x0000000503457c24 */ /* 0x000fe2000f8e021c */
[C---:B------:R-:W-:Y:S01]  /*23300*/  IADD3 R53, P6, R126.reuse, 0x9000, RZ ;  /* 0x000090007e357810 */ /* 0x040fe20007fde0ff */
[----:B------:R-:W5:Y:S01]  /*23310*/  LD.E.128 R12, desc[UR60][R12.64] ;  /* 0x0000003c0c0c7980 */ /* 0x000f62000c101d00 */
[----:B------:R-:W-:-:S02]  /*23320*/  IADD3 R57, P5, R126, 0xa000, RZ ;  /* 0x0000a0007e397810 */ /* 0x000fc40007fbe0ff */
[----:B------:R-:W-:Y:S01]  /*23330*/  IADD3 R5, P1, R126, 0xb000, RZ ;  /* 0x0000b0007e057810 */ /* 0x000fe20007f3e0ff */
[--C-:B------:R-:W-:Y:S01]  /*23340*/  IMAD.MOV R28, RZ, RZ, -R67.reuse ;  /* 0x000000ffff1c7224 */ /* 0x100fe200078e0a43 */
[----:B------:R-:W-:Y:S01]  /*23350*/  SHF.R.S32.HI R0, RZ, 0x1f, R67 ;  /* 0x0000001fff007819 */ /* 0x000fe20000011443 */
[----:B------:R-:W-:Y:S01]  /*23360*/  ULDC.64 UR4, c[0x0][0xae0] ;  /* 0x0002b80000047ab9 */ /* 0x000fe20000000a00 */
[----:B------:R-:W-:Y:S01]  /*23370*/  LOP3.LUT R40, R41, 0x380, RZ, 0xc0, !PT ;  /* 0x0000038029287812 */ /* 0x000fe200078ec0ff */
[----:B------:R-:W5:Y:S01]  /*23380*/  LD.E.128 R24, desc[UR60][R24.64] ;  /* 0x0000003c18187980 */ /* 0x000f62000c101d00 */
[----:B------:R-:W-:Y:S02]  /*23390*/  LOP3.LUT R44, R45, 0x380, RZ, 0xc0, !PT ;  /* 0x000003802d2c7812 */ /* 0x000fe400078ec0ff */
[----:B------:R-:W-:Y:S01]  /*233a0*/  LOP3.LUT R48, R49, 0x380, RZ, 0xc0, !PT ;  /* 0x0000038031307812 */ /* 0x000fe200078ec0ff */
[----:B------:R-:W-:Y:S01]  /*233b0*/  IMAD.IADD R21, R21, 0x1, R69 ;  /* 0x0000000115157824 */ /* 0x000fe200078e0245 */
[----:B------:R-:W-:Y:S01]  /*233c0*/  LOP3.LUT R52, R53, 0x380, RZ, 0xc0, !PT ;  /* 0x0000038035347812 */ /* 0x000fe200078ec0ff */
[----:B------:R-:W-:Y:S01]  /*233d0*/  IMAD.X R61, RZ, RZ, R127, P1 ;  /* 0x000000ffff3d7224 */ /* 0x000fe200008e067f */
[----:B------:R-:W-:Y:S01]  /*233e0*/  LOP3.LUT R56, R57, 0x380, RZ, 0xc0, !PT ;  /* 0x0000038039387812 */ /* 0x000fe200078ec0ff */
[----:B------:R-:W5:Y:S01]  /*233f0*/  LD.E.128 R32, desc[UR60][R32.64] ;  /* 0x0000003c20207980 */ /* 0x000f62000c101d00 */
[----:B------:R-:W-:-:S02]  /*23400*/  LOP3.LUT R4, R5, 0x380, RZ, 0xc0, !PT ;  /* 0x0000038005047812 */ /* 0x000fc400078ec0ff */
[----:B------:R-:W-:Y:S01]  /*23410*/  LOP3.LUT R7, R126, 0x380, RZ, 0xc0, !PT ;  /* 0x000003807e077812 */ /* 0x000fe200078ec0ff */
[----:B------:R-:W-:Y:S01]  /*23420*/  IMAD R0, R0, UR4, RZ ;  /* 0x0000000400007c24 */ /* 0x000fe2000f8e02ff */
[----:B------:R-:W-:Y:S01]  /*23430*/  SHF.R.U64 R40, R40, 0x3, RZ ;  /* 0x0000000328287819 */ /* 0x000fe200000012ff */
[----:B------:R-:W-:Y:S01]  /*23440*/  IMAD R131, R131, R28, R64 ;  /* 0x0000001c83837224 */ /* 0x000fe200078e0240 */
[----:B------:R-:W-:Y:S01]  /*23450*/  SHF.R.U64 R44, R44, 0x3, RZ ;  /* 0x000000032c2c7819 */ /* 0x000fe200000012ff */
[----:B------:R-:W5:Y:S01]  /*23460*/  LD.E.128 R36, desc[UR60][R36.64] ;  /* 0x0000003c24247980 */ /* 0x000f62000c101d00 */
[----:B------:R-:W-:Y:S02]  /*23470*/  SHF.R.U64 R48, R48, 0x3, RZ ;  /* 0x0000000330307819 */ /* 0x000fe400000012ff */
[----:B------:R-:W-:Y:S02]  /*23480*/  SHF.R.U64 R52, R52, 0x3, RZ ;  /* 0x0000000334347819 */ /* 0x000fe400000012ff */
[----:B------:R-:W-:-:S02]  /*23490*/  SHF.R.U64 R56, R56, 0x3, RZ ;  /* 0x0000000338387819 */ /* 0x000fc400000012ff */
[----:B------:R-:W-:Y:S01]  /*234a0*/  SHF.R.U64 R4, R4, 0x3, RZ ;  /* 0x0000000304047819 */ /* 0x000fe200000012ff */
[----:B------:R-:W-:Y:S01]  /*234b0*/  IMAD.WIDE.U32 R20, R67, UR4, R20 ;  /* 0x0000000443147c25 */ /* 0x000fe2000f8e0014 */
[----:B------:R-:W-:Y:S02]  /*234c0*/  SHF.R.U64 R7, R7, 0x3, RZ ;  /* 0x0000000307077819 */ /* 0x000fe400000012ff */
[----:B------:R-:W-:Y:S01]  /*234d0*/  LOP3.LUT R40, R40, R41, RZ, 0x3c, !PT ;  /* 0x0000002928287212 */ /* 0x000fe200078e3cff */
[----:B------:R-:W-:Y:S01]  /*234e0*/  IMAD R67, R67, UR5, R0 ;  /* 0x0000000543437c24 */ /* 0x000fe2000f8e0200 */
        /* <DEDUP_REMOVED lines=8> */
[----:B------:R-:W-:Y:S01]  /*23570*/  IADD3.X R53, RZ, R127, RZ, P6, !PT ;  /* 0x0000007fff357210 */ /* 0x000fe200037fe4ff */
[----:B------:R-:W-:Y:S01]  /*23580*/  ULDC.64 UR4, c[0x0][0xad8] ;  /* 0x0002b60000047ab9 */ /* 0x000fe20000000a00 */
[----:B------:R-:W-:-:S02]  /*23590*/  LOP3.LUT R60, R4, R5, RZ, 0x3c, !PT ;  /* 0x00000005043c7212 */ /* 0x000fc400078e3cff */
[----:B------:R-:W-:Y:S02]  /*235a0*/  SHF.R.S32.HI R0, RZ, 0x1f, R131 ;  /* 0x0000001fff007819 */ /* 0x000fe40000011483 */
[----:B------:R-:W-:Y:S01]  /*235b0*/  LOP3.LUT R126, R7, R126, RZ, 0x3c, !PT ;  /* 0x0000007e077e7212 */ /* 0x000fe200078e3cff */
[----:B------:R-:W-:Y:S01]  /*235c0*/  IMAD.IADD R21, R21, 0x1, R67 ;  /* 0x0000000115157824 */ /* 0x000fe200078e0243 */
[----:B------:R-:W5:Y:S01]  /*235d0*/  LD.E.128 R40, desc[UR60][R40.64] ;  /* 0x0000003c28287980 */ /* 0x000f62000c101d00 */
[----:B------:R-:W-:-:S03]  /*235e0*/  IMAD R0, R0, UR4, RZ ;  /* 0x0000000400007c24 */ /* 0x000fc6000f8e02ff */
[----:B------:R0:W5:Y:S01]  /*235f0*/  LD.E.128 R4, desc[UR60][R126.64] ;  /* 0x0000003c7e047980 */ /* 0x000162000c101d00 */
[----:B------:R-:W-:-:S03]  /*23600*/  IMAD R67, R131, UR5, R0 ;  /* 0x0000000583437c24 */ /* 0x000fc6000f8e0200 */
[----:B------:R-:W5:Y:S01]  /*23610*/  LD.E.128 R44, desc[UR60][R44.64] ;  /* 0x0000003c2c2c7980 */ /* 0x000f62000c101d00 */
[----:B------:R-:W-:Y:S01]  /*23620*/  IMAD.WIDE.U32 R20, R131, UR4, R20 ;  /* 0x0000000483147c25 */ /* 0x000fe2000f8e0014 */
[----:B------:R-:W-:Y:S02]  /*23630*/  ULDC.64 UR4, c[0x0][0xa80] ;  /* 0x0002a00000047ab9 */ /* 0x000fe40000000a00 */
        /* <DEDUP_REMOVED lines=9> */
[----:B-1----:R-:W1:Y:S01]  /*236d0*/  FENCE.VIEW.ASYNC.S ;  /* 0x00000000000073c6 */ /* 0x002e620000000000 */
[----:B------:R-:W-:Y:S01]  /*236e0*/  IMAD.IADD R21, R21, 0x1, R67 ;  /* 0x0000000115157824 */ /* 0x000fe200078e0243 */
[----:B------:R-:W-:Y:S01]  /*236f0*/  LEA R28, P2, R20, UR4, 0x1 ;  /* 0x00000004141c7c11 */ /* 0x000fe2000f8408ff */
[----:B------:R-:W-:-:S03]  /*23700*/  IMAD.IADD R71, R65, 0x1, R142 ;  /* 0x0000000141477824 */ /* 0x000fc600078e028e */
[----:B------:R-:W-:Y:S02]  /*23710*/  LEA.HI.X R69, R20, UR5, R21, 0x1, P2 ;  /* 0x0000000514457c11 */ /* 0x000fe400090f0c15 */
[C---:B------:R-:W-:Y:S01]  /*23720*/  ISETP.GE.AND P2, PT, R71.reuse, R130, PT ;  /* 0x000000824700720c */ /* 0x040fe20003f46270 */
[----:B------:R-:W-:Y:S02]  /*23730*/  VIADD R0, R2, 0x30820 ;  /* 0x0003082002007836 */ /* 0x000fe40000000000 */
[----:B------:R-:W-:-:S03]  /*23740*/  VIADD R3, R71, 0x20 ;  /* 0x0000002047037836 */ /* 0x000fc60000000000 */
[----:B------:R-:W-:Y:S01]  /*23750*/  PRMT R0, RZ, 0x654, R0 ;  /* 0x00000654ff007816 */ /* 0x000fe20000000000 */
[C---:B------:R-:W-:Y:S01]  /*23760*/  VIADD R70, R68.reuse, 0x40 ;  /* 0x0000004044467836 */ /* 0x040fe20000000000 */
[----:B------:R-:W-:Y:S01]  /*23770*/  IADD3 R65, R71, 0x40, RZ ;  /* 0x0000004047417810 */ /* 0x000fe20007ffe0ff */
[----:B------:R-:W-:Y:S01]  /*23780*/  VIADD R72, R68, 0x80 ;  /* 0x0000008044487836 */ /* 0x000fe20000000000 */
[-C--:B------:R-:W-:Y:S01]  /*23790*/  ISETP.GE.AND P1, PT, R3, R130.reuse, PT ;  /* 0x000000820300720c */ /* 0x080fe20003f26270 */
[----:B-1----:R0:W1:Y:S01]  /*237a0*/  SHFL.IDX PT, R67, R28, RZ, 0x181f ;  /* 0x00181fff1c437589 */ /* 0x00206200000e0000 */
[----:B------:R-:W-:Y:S03]  /*237b0*/  BSSY B1, `(.L_x_5109) ;  /* 0x0000015000017945 */ /* 0x000fe60003800000 */
[----:B------:R0:W2:Y:S01]  /*237c0*/  SHFL.IDX PT, R3, R69, RZ, 0x181f ;  /* 0x00181fff45037589 */ /* 0x0000a200000e0000 */
[----:B------:R3:W-:Y:S01]  /*237d0*/  SYNCS.ARRIVE.TRANS64.RED.A1T0 RZ, [R0+URZ], RZ ;  /* 0x000000ff00ff79a7 */ /* 0x0007e2000810043f */
[----:B------:R-:W-:-:S02]  /*237e0*/  ISETP.GE.AND P0, PT, R65, R130, PT ;  /* 0x000000824100720c */ /* 0x000fc40003f06270 */
[----:B------:R-:W-:Y:S02]  /*237f0*/  SHF.R.S32.HI R74, RZ, 0x1f, R68 ;  /* 0x0000001fff4a7819 */ /* 0x000fe40000011444 */
[----:B------:R-:W-:Y:S02]  /*23800*/  SHF.R.S32.HI R73, RZ, 0x1f, R72 ;  /* 0x0000001fff497819 */ /* 0x000fe40000011448 */
[----:B---3--:R-:W-:Y:S01]  /*23810*/  SHF.R.S32.HI R0, RZ, 0x1f, R70 ;  /* 0x0000001fff007819 */ /* 0x008fe20000011446 */
[----:B0-----:R-:W-:Y:S06]  /*23820*/  @P2 BRA `(.L_x_5110) ;  /* 0x0000000000342947 */ /* 0x001fec0003800000 */
        /* <DEDUP_REMOVED lines=13> */
.L_x_5110:
[----:B------:R-:W-:Y:S05]  /*23900*/  BSYNC B1 ;  /* 0x0000000000017941 */ /* 0x000fea0003800000 */
.L_x_5109:
[----:B--2---:R2:W3:Y:S01]  /*23910*/  SHFL.IDX PT, R3, R69, 0x1, 0x181f ;  /* 0x00381f0045037f89 */ /* 0x0044e200000e0000 */
[----:B------:R-:W-:Y:S03]  /*23920*/  BSSY B1, `(.L_x_5111) ;  /* 0x0000010000017945 */ /* 0x000fe60003800000 */
[----:B0-----:R2:W0:Y:S01]  /*23930*/  SHFL.IDX PT, R21, R28, 0x1, 0x181f ;  /* 0x00381f001c157f89 */ /* 0x00142200000e0000 */
[----:B------:R-:W-:Y:S05]  /*23940*/  @P1 BRA `(.L_x_5112) ;  /* 0x0000000000341947 */ /* 0x000fea0003800000 */
[----:B------:R-:W-:Y:S02]  /*23950*/  ULDC UR4, c[0x0][0xac8] ;  /* 0x0002b20000047ab9 */ /* 0x000fe40000000800 */
[----:B------:R-:W-:Y:S02]  /*23960*/  ISETP.GE.AND P4, PT, R68, UR4, PT ;  /* 0x0000000444007c0c */ /* 0x000fe4000bf86270 */
[----:B------:R-:W-:Y:S02]  /*23970*/  ISETP.GE.AND P5, PT, R70, UR4, PT ;  /* 0x0000000446007c0c */ /* 0x000fe4000bfa6270 */
[----:B------:R-:W-:-:S09]  /*23980*/  ISETP.GE.AND P6, PT, R72, UR4, PT ;  /* 0x0000000448007c0c */ /* 0x000fd2000bfc6270 */
[-C--:B0----5:R-:W-:Y:S02]  /*23990*/  @!P4 LEA R4, P1, R68, R21.reuse, 0x1 ;  /* 0x000000154404c211 */ /* 0x0a1fe400078208ff */
[-C--:B------:R-:W-:Y:S02]  /*239a0*/  @!P5 LEA R6, P2, R70, R21.reuse, 0x1 ;  /* 0x000000154606d211 */ /* 0x080fe400078408ff */
[----:B------:R-:W-:Y:S02]  /*239b0*/  @!P6 LEA R20, P3, R72, R21, 0x1 ;  /* 0x000000154814e211 */ /* 0x000fe400078608ff */
[-C--:B---3--:R-:W-:Y:S02]  /*239c0*/  @!P4 LEA.HI.X R5, R68, R3.reuse, R74, 0x1, P1 ;  /* 0x000000034405c211 */ /* 0x088fe400008f0c4a */
[-C--:B------:R-:W-:Y:S02]  /*239d0*/  @!P5 LEA.HI.X R7, R70, R3.reuse, R0, 0x1, P2 ;  /* 0x000000034607d211 */ /* 0x080fe400010f0c00 */
[----:B------:R-:W-:Y:S01]  /*239e0*/  @!P6 LEA.HI.X R21, R72, R3, R73, 0x1, P3 ;  /* 0x000000034815e211 */ /* 0x000fe200018f0c49 */
[----:B------:R4:W-:Y:S04]  /*239f0*/  @!P4 ST.E.128 desc[UR60][R4.64], R8 ;  /* 0x000000080400c985 */ /* 0x0009e8000c101d3c */
[----:B------:R4:W-:Y:S04]  /*23a00*/  @!P5 ST.E.128 desc[UR60][R6.64], R36 ;  /* 0x000000240600d985 */ /* 0x0009e8000c101d3c */
[----:B------:R4:W-:Y:S02]  /*23a10*/  @!P6 ST.E.128 desc[UR60][R20.64], R52 ;  /* 0x000000341400e985 */ /* 0x0009e4000c101d3c */
.L_x_5112:
[----:B------:R-:W-:Y:S05]  /*23a20*/  BSYNC B1 ;  /* 0x0000000000017941 */ /* 0x000fea0003800000 */
.L_x_5111:
[----:B---3--:R3:W0:Y:S01]  /*23a30*/  SHFL.IDX PT, R3, R69, 0x2, 0x181f ;  /* 0x00581f0045037f89 */ /* 0x00862200000e0000 */
[----:B------:R-:W-:Y:S03]  /*23a40*/  BSSY B1, `(.L_x_5113) ;  /* 0x0000010000017945 */ /* 0x000fe60003800000 */
[----:B----45:R3:W4:Y:S01]  /*23a50*/  SHFL.IDX PT, R9, R28, 0x2, 0x181f ;  /* 0x00581f001c097f89 */ /* 0x03072200000e0000 */
[----:B------:R-:W-:Y:S05]  /*23a60*/  @P0 BRA `(.L_x_5114) ;  /* 0x0000000000340947 */ /* 0x000fea0003800000 */
[----:B------:R-:W-:Y:S02]  /*23a70*/  ULDC UR4, c[0x0][0xac8] ;  /* 0x0002b20000047ab9 */ /* 0x000fe40000000800 */
[----:B------:R-:W-:Y:S02]  /*23a80*/  ISETP.GE.AND P3, PT, R68, UR4, PT ;  /* 0x0000000444007c0c */ /* 0x000fe4000bf66270 */
[----:B------:R-:W-:Y:S02]  /*23a90*/  ISETP.GE.AND P4, PT, R70, UR4, PT ;  /* 0x0000000446007c0c */ /* 0x000fe4000bf86270 */
[----:B------:R-:W-:-:S09]  /*23aa0*/  ISETP.GE.AND P5, PT, R72, UR4, PT ;  /* 0x0000000448007c0c */ /* 0x000fd2000bfa6270 */
[-C--:B----4-:R-:W-:Y:S02]  /*23ab0*/  @!P3 LEA R4, P0, R68, R9.reuse, 0x1 ;  /* 0x000000094404b211 */ /* 0x090fe400078008ff */
        /* <DEDUP_REMOVED lines=8> */
.L_x_5114:
[----:B------:R-:W-:Y:S05]  /*23b40*/  BSYNC B1 ;  /* 0x0000000000017941 */ /* 0x000fea0003800000 */
.L_x_5113:
[----:B0-----:R-:W-:Y:S01]  /*23b50*/  VIADD R3, R71, 0x60 ;  /* 0x0000006047037836 */ /* 0x001fe20000000000 */
[----:B--23--:R-:W0:Y:S04]  /*23b60*/  SHFL.IDX PT, R69, R69, 0x3, 0x181f ;  /* 0x00781f0045457f89 */ /* 0x00ce2800000e0000 */
[----:B------:R-:W-:Y:S01]  /*23b70*/  ISETP.GE.AND P0, PT, R3, R130, PT ;  /* 0x000000820300720c */ /* 0x000fe20003f06270 */
[----:B----4-:R2:W3:-:S12]  /*23b80*/  SHFL.IDX PT, R9, R28, 0x3, 0x181f ;  /* 0x00781f001c097f89 */ /* 0x0104d800000e0000 */
[----:B--2---:R-:W-:Y:S05]  /*23b90*/  @P0 BRA `(.L_x_5115) ;  /* 0x0000002000980947 */ /* 0x004fea0003800000 */
[----:B------:R-:W-:Y:S02]  /*23ba0*/  ULDC UR4, c[0x0][0xac8] ;  /* 0x0002b20000047ab9 */ /* 0x000fe40000000800 */
[----:B------:R-:W-:Y:S02]  /*23bb0*/  ISETP.GE.AND P2, PT, R68, UR4, PT ;  /* 0x0000000444007c0c */ /* 0x000fe4000bf46270 */
[----:B------:R-:W-:-:S11]  /*23bc0*/  ISETP.GE.AND P3, PT, R70, UR4, PT ;  /* 0x0000000446007c0c */ /* 0x000fd6000bf66270 */
[-C--:B---3--:R-:W-:Y:S02]  /*23bd0*/  @!P2 LEA R4, P0, R68, R9.reuse, 0x1 ;  /* 0x000000094404a211 */ /* 0x088fe400078008ff */
[----:B------:R-:W-:Y:S02]  /*23be0*/  @!P3 LEA R6, P1, R70, R9, 0x1 ;  /* 0x000000094606b211 */ /* 0x000fe400078208ff */
[-C--:B0-----:R-:W-:Y:S02]  /*23bf0*/  @!P2 LEA.HI.X R5, R68, R69.reuse, R74, 0x1, P0 ;  /* 0x000000454405a211 */ /* 0x081fe400000f0c4a */
[----:B------:R-:W-:Y:S02]  /*23c00*/  @!P3 LEA.HI.X R7, R70, R69, R0, 0x1, P1 ;  /* 0x000000454607b211 */ /* 0x000fe400008f0c00 */
[----:B------:R-:W-:Y:S01]  /*23c10*/  ISETP.GE.AND P0, PT, R72, UR4, PT ;  /* 0x0000000448007c0c */ /* 0x000fe2000bf06270 */
[----:B------:R2:W-:Y:S04]  /*23c20*/  @!P2 ST.E.128 desc[UR60][R4.64], R24 ;  /* 0x000000180400a985 */ /* 0x0005e8000c101d3c */
[----:B------:R2:W-:Y:S08]  /*23c30*/  @!P3 ST.E.128 desc[UR60][R6.64], R44 ;  /* 0x0000002c0600b985 */ /* 0x0005f0000c101d3c */
[----:B------:R-:W-:Y:S05]  /*23c40*/  @P0 BRA `(.L_x_5115) ;  /* 0x00000020006c0947 */ /* 0x000fea0003800000 */
[----:B--2---:R-:W-:-:S04]  /*23c50*/  LEA R4, P0, R72, R9, 0x1 ;  /* 0x0000000948047211 */ /* 0x004fc800078008ff */
[----:B------:R-:W-:-:S05]  /*23c60*/  LEA.HI.X R5, R72, R69, R73, 0x1, P0 ;  /* 0x0000004548057211 */ /* 0x000fca00000f0c49 */
[----:B------:R4:W-:Y:S01]  /*23c70*/  ST.E.128 desc[UR60][R4.64], R60 ;  /* 0x0000003c04007985 */ /* 0x0009e2000c101d3c */
[----:B------:R-:W-:Y:S05]  /*23c80*/  BRA `(.L_x_5115) ;  /* 0x00000020005c7947 */ /* 0x000fea0003800000 */
.L_x_5108:
[----:B------:R-:W-:Y:S01]  /*23c90*/  ULDC.64 UR4, c[0x0][0xb08] ;  /* 0x0002c20000047ab9 */ /* 0x000fe20000000a00 */
[----:B------:R-:W1:Y:S01]  /*23ca0*/  @P4 LDC R9, c[0x0][0xbec] ;  /* 0x0002fb00ff094b82 */ /* 0x000e620000000800 */
[----:B0-----:R-:W-:Y:S01]  /*23cb0*/  IMAD R7, R28, UR4, RZ ;  /* 0x000000041c077c24 */ /* 0x001fe2000f8e02ff */
[----:B------:R-:W-:Y:S01]  /*23cc0*/  ULDC.64 UR6, c[0x0][0xb30] ;  /* 0x0002cc0000067ab9 */ /* 0x000fe20000000a00 */
[----:B------:R-:W-:Y:S01]  /*23cd0*/  IMAD.WIDE.U32 R4, R0, UR4, RZ ;  /* 0x0000000400047c25 */ /* 0x000fe2000f8e00ff */
[----:B------:R-:W-:Y:S01]  /*23ce0*/  ISETP.GE.AND P0, PT, R8, R130, PT ;  /* 0x000000820800720c */ /* 0x000fe20003f06270 */
[----:B------:R-:W-:Y:S01]  /*23cf0*/  BSSY B1, `(.L_x_5116) ;  /* 0x00000cc000017945 */ /* 0x000fe20003800000 */
[C---:B------:R-:W-:Y:S01]  /*23d00*/  IADD3 R128, R227.reuse, 0x98, RZ ;  /* 0x00000098e3807810 */ /* 0x040fe20007ffe0ff */
[----:B------:R-:W-:Y:S01]  /*23d10*/  IMAD R7, R0, UR5, R7 ;  /* 0x0000000500077c24 */ /* 0x000fe2000f8e0207 */
[----:B------:R-:W0:Y:S01]  /*23d20*/  @P4 LDC R6, c[0x0][0xbf0] ;  /* 0x0002fc00ff064b82 */ /* 0x000e220000000800 */
[----:B------:R-:W-:Y:S01]  /*23d30*/  ULDC.64 UR4, c[0x0][0xb38] ;  /* 0x0002ce0000047ab9 */ /* 0x000fe20000000a00 */
[----:B------:R-:W-:Y:S01]  /*23d40*/  SHF.R.S32.HI R0, RZ, 0x1f, R3 ;  /* 0x0000001fff007819 */ /* 0x000fe20000011403 */
[----:B------:R-:W-:Y:S01]  /*23d50*/  VIADD R28, R227, 0xa8 ;  /* 0x000000a8e31c7836 */ /* 0x000fe20000000000 */
[----:B------:R-:W-:Y:S01]  /*23d60*/  IADD3 R5, R5, R7, RZ ;  /* 0x0000000705057210 */ /* 0x000fe20007ffe0ff */
[C---:B------:R-:W-:Y:S01]  /*23d70*/  VIADD R127, R227.reuse, 0xa0 ;  /* 0x000000a0e37f7836 */ /* 0x040fe20000000000 */
[C---:B------:R-:W-:Y:S01]  /*23d80*/  IADD3 R136, R227.reuse, 0x80, RZ ;  /* 0x00000080e3887810 */ /* 0x040fe20007ffe0ff */
        /* <DEDUP_REMOVED lines=8> */
[C---:B------:R-:W-:Y:S01]  /*23e10*/  IADD3 R142, R227.reuse, 0x68, RZ ;  /* 0x00000068e38e7810 */ /* 0x040fe20007ffe0ff */
[----:B------:R-:W-:Y:S01]  /*23e20*/  IMAD R0, R0, UR4, RZ ;  /* 0x0000000400007c24 */ /* 0x000fe2000f8e02ff */
[C---:B------:R-:W-:Y:S01]  /*23e30*/  IADD3 R148, R227.reuse, 0x50, RZ ;  /* 0x00000050e3947810 */ /* 0x040fe20007ffe0ff */
[----:B-1----:R-:W-:Y:S01]  /*23e40*/  @P4 IMAD.HI.U32 R9, R24, R9, RZ ;  /* 0x0000000918094227 */ /* 0x002fe200078e00ff */
[----:B------:R-:W-:Y:S02]  /*23e50*/  SHF.R.S32.HI R133, RZ, 0x1f, R133 ;  /* 0x0000001fff857819 */ /* 0x000fe40000011485 */
[----:B------:R-:W-:Y:S01]  /*23e60*/  IADD3 R154, R227, 0x38, RZ ;  /* 0x00000038e39a7810 */ /* 0x000fe20007ffe0ff */
[----:B------:R-:W-:Y:S01]  /*23e70*/  IMAD R7, R3, UR5, R0 ;  /* 0x0000000503077c24 */ /* 0x000fe2000f8e0200 */
[----:B------:R-:W-:Y:S01]  /*23e80*/  IADD3 R160, R227, 0x20, RZ ;  /* 0x00000020e3a07810 */ /* 0x000fe20007ffe0ff */
[----:B------:R-:W-:Y:S01]  /*23e90*/  IMAD.WIDE.U32 R4, R3, UR4, R4 ;  /* 0x0000000403047c25 */ /* 0x000fe2000f8e0004 */
[----:B------:R-:W-:Y:S01]  /*23ea0*/  ULDC.64 UR4, c[0x0][0xb48] ;  /* 0x0002d20000047ab9 */ /* 0x000fe20000000a00 */
[----:B------:R-:W-:-:S02]  /*23eb0*/  IADD3 R166, R227, 0x8, RZ ;  /* 0x00000008e3a67810 */ /* 0x000fc40007ffe0ff */
[----:B------:R-:W-:Y:S01]  /*23ec0*/  IMAD.MOV.U32 R3, RZ, RZ, R24 ;  /* 0x000000ffff037224 */ /* 0x000fe200078e0018 */
[----:B0-----:R-:W-:Y:S01]  /*23ed0*/  @P4 SHF.R.U32.HI R3, RZ, R6, R9 ;  /* 0x00000006ff034219 */ /* 0x001fe20000011609 */
[----:B------:R-:W-:Y:S02]  /*23ee0*/  IMAD.IADD R5, R5, 0x1, R7 ;  /* 0x0000000105057824 */ /* 0x000fe400078e0207 */
[----:B------:R-:W-:Y:S01]  /*23ef0*/  VIADD R135, R227, 0x88 ;  /* 0x00000088e3877836 */ /* 0x000fe20000000000 */
[--C-:B------:R-:W-:Y:S01]  /*23f00*/  SHF.R.S32.HI R0, RZ, 0x1f, R3.reuse ;  /* 0x0000001fff007819 */ /* 0x100fe20000011403 */
[----:B------:R-:W-:Y:S02]  /*23f10*/  IMAD.MOV R6, RZ, RZ, -R3 ;  /* 0x000000ffff067224 */ /* 0x000fe400078e0a03 */
[----:B------:R-:W-:Y:S01]  /*23f20*/  IMAD.WIDE.U32 R4, R141, UR4, R4 ;  /* 0x000000048d047c25 */ /* 0x000fe2000f8e0004 */
[----:B------:R-:W-:-:S03]  /*23f30*/  SHF.R.S32.HI R135, RZ, 0x1f, R135 ;  /* 0x0000001fff877819 */ /* 0x000fc60000011487 */
[----:B------:R-:W-:Y:S02]  /*23f40*/  IMAD R131, R131, R6, R24 ;  /* 0x0000000683837224 */ /* 0x000fe400078e0218 */
[----:B------:R-:W-:Y:S02]  /*23f50*/  IMAD R0, R0, UR6, RZ ;  /* 0x0000000600007c24 */ /* 0x000fe4000f8e02ff */
[----:B------:R-:W-:Y:S01]  /*23f60*/  IMAD R5, R141, UR5, R5 ;  /* 0x000000058d057c24 */ /* 0x000fe2000f8e0205 */
[----:B------:R-:W-:Y:S01]  /*23f70*/  ULDC.64 UR4, c[0x0][0xb28] ;  /* 0x0002ca0000047ab9 */ /* 0x000fe20000000a00 */
        /* <DEDUP_REMOVED lines=8> */
[----:B------:R-:W-:Y:S01]  /*24000*/  VIADD R6, R2, 0x30820 ;  /* 0x0003082002067836 */ /* 0x000fe20000000000 */
[----:B------:R-:W-:Y:S01]  /*24010*/  IADD3 R3, R5, R3, RZ ;  /* 0x0000000305037210 */ /* 0x000fe20007ffe0ff */
[C---:B------:R-:W-:Y:S01]  /*24020*/  VIADD R137, R227.reuse, 0x80 ;  /* 0x00000080e3897836 */ /* 0x040fe20000000000 */
[C---:B------:R-:W-:Y:S01]  /*24030*/  LEA R0, P1, R4.reuse, UR4, 0x2 ;  /* 0x0000000404007c11 */ /* 0x040fe2000f8210ff */
[C---:B------:R-:W-:Y:S01]  /*24040*/  VIADD R139, R227.reuse, 0x78 ;  /* 0x00000078e38b7836 */ /* 0x040fe20000000000 */
[----:B------:R-:W-:Y:S01]  /*24050*/  PRMT R6, RZ, 0x654, R6 ;  /* 0x00000654ff067816 */ /* 0x000fe20000000006 */
[C---:B------:R-:W-:Y:S01]  /*24060*/  VIADD R141, R227.reuse, 0x70 ;  /* 0x00000070e38d7836 */ /* 0x040fe20000000000 */
[----:B------:R-:W-:Y:S01]  /*24070*/  LEA.HI.X R3, R4, UR5, R3, 0x2, P1 ;  /* 0x0000000504037c11 */ /* 0x000fe200088f1403 */
[C---:B------:R-:W-:Y:S01]  /*24080*/  VIADD R143, R227.reuse, 0x68 ;  /* 0x00000068e38f7836 */ /* 0x040fe20000000000 */
[----:B------:R0:W-:Y:S01]  /*24090*/  SYNCS.ARRIVE.TRANS64.RED.A1T0 RZ, [R6+URZ], RZ ;  /* 0x000000ff06ff79a7 */ /* 0x0001e2000810043f */
        /* <DEDUP_REMOVED lines=44> */
[----:B------:R-:W-:Y:S01]  /*24360*/  VIADD R164, R227, 0x10 ;  /* 0x00000010e3a47836 */ /* 0x000fe20000000000 */
[----:B012---:R-:W-:Y:S06]  /*24370*/  @P0 BRA `(.L_x_5117) ;  /* 0x00000004008c0947 */ /* 0x007fec0003800000 */
[----:B------:R-:W-:Y:S01]  /*24380*/  ULDC UR4, c[0x0][0xac8] ;  /* 0x0002b20000047ab9 */ /* 0x000fe20000000800 */
[C---:B------:R-:W-:Y:S01]  /*24390*/  VIADD R25, R227.reuse, 0xb8 ;  /* 0x000000b8e3197836 */ /* 0x040fe20000000000 */
[----:B------:R-:W-:Y:S02]  /*243a0*/  ISETP.GE.AND P0, PT, R227, UR4, PT ;  /* 0x00000004e3007c0c */ /* 0x000fe4000bf06270 */
[----:B------:R-:W-:Y:S02]  /*243b0*/  ISETP.GE.AND P5, PT, R166, UR4, PT ;  /* 0x00000004a6007c0c */ /* 0x000fe4000bfa6270 */
[----:B------:R-:W-:Y:S02]  /*243c0*/  ISETP.GE.AND P4, PT, R164, UR4, PT ;  /* 0x00000004a4007c0c */ /* 0x000fe4000bf86270 */
[----:B------:R-:W-:Y:S02]  /*243d0*/  ISETP.GE.AND P3, PT, R162, UR4, PT ;  /* 0x00000004a2007c0c */ /* 0x000fe4000bf66270 */
[----:B------:R-:W-:-:S02]  /*243e0*/  SHF.R.S32.HI R13, RZ, 0x1f, R26 ;  /* 0x0000001fff0d7819 */ /* 0x000fc4000001141a */
[----:B------:R-:W-:-:S03]  /*243f0*/  SHF.R.S32.HI R24, RZ, 0x1f, R25 ;  /* 0x0000001fff187819 */ /* 0x000fc60000011419 */
[----:B------:R-:W-:-:S04]  /*24400*/  @!P0 IMAD.WIDE R6, R227, 0x4, R4 ;  /* 0x00000004e3068825 */ /* 0x000fc800078e0204 */
[-C--:B------:R-:W-:Y:S01]  /*24410*/  @!P4 LEA R8, P2, R164, R4.reuse, 0x2 ;  /* 0x00000004a408c211 */ /* 0x080fe200078410ff */
[----:B------:R0:W-:Y:S01]  /*24420*/  @!P0 ST.E.64 desc[UR60][R6.64], R124 ;  /* 0x0000007c06008985 */ /* 0x0001e2000c101b3c */
[----:B------:R-:W-:Y:S02]  /*24430*/  ISETP.GE.AND P0, PT, R160, UR4, PT ;  /* 0x00000004a0007c0c */ /* 0x000fe4000bf06270 */
[----:B------:R-:W-:Y:S02]  /*24440*/  @!P3 LEA R10, P6, R162, R4, 0x2 ;  /* 0x00000004a20ab211 */ /* 0x000fe400078c10ff */
[-C--:B------:R-:W-:Y:S02]  /*24450*/  @!P4 LEA.HI.X R9, R164, R5.reuse, R165, 0x2, P2 ;  /* 0x00000005a409c211 */ /* 0x080fe400010f14a5 */
[----:B------:R-:W-:Y:S02]  /*24460*/  ISETP.GE.AND P2, PT, R156, UR4, PT ;  /* 0x000000049c007c0c */ /* 0x000fe4000bf46270 */
[----:B------:R-:W-:-:S02]  /*24470*/  @!P3 LEA.HI.X R11, R162, R5, R163, 0x2, P6 ;  /* 0x00000005a20bb211 */ /* 0x000fc400030f14a3 */
[----:B0-----:R-:W-:-:S04]  /*24480*/  @!P5 LEA R6, P1, R166, R4, 0x2 ;  /* 0x00000004a606d211 */ /* 0x001fc800078210ff */
[----:B------:R-:W-:Y:S02]  /*24490*/  @!P5 LEA.HI.X R7, R166, R5, R167, 0x2, P1 ;  /* 0x00000005a607d211 */ /* 0x000fe400008f14a7 */
[----:B------:R-:W-:-:S03]  /*244a0*/  ISETP.GE.AND P1, PT, R158, UR4, PT ;  /* 0x000000049e007c0c */ /* 0x000fc6000bf26270 */
        /* <DEDUP_REMOVED lines=8> */
[----:B--2---:R-:W-:Y:S02]  /*24530*/  @!P2 LEA R10, P6, R156, R4, 0x2 ;  /* 0x000000049c0aa211 */ /* 0x004fe400078c10ff */
[----:B------:R-:W-:Y:S01]  /*24540*/  @!P1 LEA.HI.X R9, R158, R5, R159, 0x2, P5 ;  /* 0x000000059e099211 */ /* 0x000fe200028f149f */
[----:B------:R0:W-:Y:S01]  /*24550*/  @!P0 ST.E.64 desc[UR60][R6.64], R40 ;  /* 0x0000002806008985 */ /* 0x0001e2000c101b3c */
[----:B------:R-:W-:-:S02]  /*24560*/  ISETP.GE.AND P5, PT, R150, UR4, PT ;  /* 0x0000000496007c0c */ /* 0x000fc4000bfa6270 */
[-C--:B------:R-:W-:Y:S01]  /*24570*/  @!P2 LEA.HI.X R11, R156, R5.reuse, R157, 0x2, P6 ;  /* 0x000000059c0ba211 */ /* 0x080fe200030f149d */
[----:B------:R1:W-:Y:S01]  /*24580*/  @!P1 ST.E.64 desc[UR60][R8.64], R44 ;  /* 0x0000002c08009985 */ /* 0x0003e2000c101b3c */
[----:B------:R-:W-:Y:S02]  /*24590*/  ISETP.GE.AND P0, PT, R148, UR4, PT ;  /* 0x0000000494007c0c */ /* 0x000fe4000bf06270 */
[----:B------:R-:W-:Y:S01]  /*245a0*/  ISETP.GE.AND P1, PT, R146, UR4, PT ;  /* 0x0000000492007c0c */ /* 0x000fe2000bf26270 */
[----:B------:R2:W-:Y:S01]  /*245b0*/  @!P2 ST.E.64 desc[UR60][R10.64], R48 ;  /* 0x000000300a00a985 */ /* 0x0005e2000c101b3c */
[-C--:B0-----:R-:W-:Y:S02]  /*245c0*/  @!P3 LEA R6, P6, R154, R4.reuse, 0x2 ;  /* 0x000000049a06b211 */ /* 0x081fe400078c10ff */
[----:B-1----:R-:W-:Y:S02]  /*245d0*/  @!P4 LEA R8, P2, R152, R4, 0x2 ;  /* 0x000000049808c211 */ /* 0x002fe400078410ff */
[----:B------:R-:W-:-:S02]  /*245e0*/  @!P3 LEA.HI.X R7, R154, R5, R155, 0x2, P6 ;  /* 0x000000059a07b211 */ /* 0x000fc400030f149b */
[----:B--2---:R-:W-:Y:S02]  /*245f0*/  @!P5 LEA R10, P6, R150, R4, 0x2 ;  /* 0x00000004960ad211 */ /* 0x004fe400078c10ff */
[-C--:B------:R-:W-:Y:S01]  /*24600*/  @!P4 LEA.HI.X R9, R152, R5.reuse, R153, 0x2, P2 ;  /* 0x000000059809c211 */ /* 0x080fe200010f1499 */
[----:B------:R0:W-:Y:S01]  /*24610*/  @!P3 ST.E.64 desc[UR60][R6.64], R52 ;  /* 0x000000340600b985 */ /* 0x0001e2000c101b3c */
[----:B------:R-:W-:Y:S02]  /*24620*/  ISETP.GE.AND P2, PT, R144, UR4, PT ;  /* 0x0000000490007c0c */ /* 0x000fe4000bf46270 */
[----:B------:R-:W-:Y:S01]  /*24630*/  @!P5 LEA.HI.X R11, R150, R5, R151, 0x2, P6 ;  /* 0x00000005960bd211 */ /* 0x000fe200030f1497 */
[----:B------:R1:W-:Y:S01]  /*24640*/  @!P4 ST.E.64 desc[UR60][R8.64], R56 ;  /* 0x000000380800c985 */ /* 0x0003e2000c101b3c */
[----:B------:R-:W-:-:S03]  /*24650*/  ISETP.GE.AND P3, PT, R142, UR4, PT ;  /* 0x000000048e007c0c */ /* 0x000fc6000bf66270 */
[----:B------:R2:W-:Y:S01]  /*24660*/  @!P5 ST.E.64 desc[UR60][R10.64], R60 ;  /* 0x0000003c0a00d985 */ /* 0x0005e2000c101b3c */
[-C--:B0-----:R-:W-:Y:S02]  /*24670*/  @!P0 LEA R6, P4, R148, R4.reuse, 0x2 ;  /* 0x0000000494068211 */ /* 0x081fe400078810ff */
[-C--:B-1----:R-:W-:Y:S02]  /*24680*/  @!P1 LEA R8, P5, R146, R4.reuse, 0x2 ;  /* 0x0000000492089211 */ /* 0x082fe400078a10ff */
[-C--:B------:R-:W-:Y:S02]  /*24690*/  @!P0 LEA.HI.X R7, R148, R5.reuse, R149, 0x2, P4 ;  /* 0x0000000594078211 */ /* 0x080fe400020f1495 */
[----:B--2---:R-:W-:Y:S02]  /*246a0*/  @!P2 LEA R10, P6, R144, R4, 0x2 ;  /* 0x00000004900aa211 */ /* 0x004fe400078c10ff */
[----:B------:R-:W-:Y:S01]  /*246b0*/  ISETP.GE.AND P4, PT, R140, UR4, PT ;  /* 0x000000048c007c0c */ /* 0x000fe2000bf86270 */
[----:B------:R0:W-:Y:S01]  /*246c0*/  @!P0 ST.E.64 desc[UR60][R6.64], R64 ;  /* 0x0000004006008985 */ /* 0x0001e2000c101b3c */
[----:B------:R-:W-:-:S02]  /*246d0*/  @!P1 LEA.HI.X R9, R146, R5, R147, 0x2, P5 ;  /* 0x0000000592099211 */ /* 0x000fc400028f1493 */
        /* <DEDUP_REMOVED lines=10> */
[----:B--2---:R-:W-:Y:S02]  /*24780*/  @!P5 LEA R10, P6, R138, R4, 0x2 ;  /* 0x000000048a0ad211 */ /* 0x004fe400078c10ff */
[-C--:B------:R-:W-:Y:S02]  /*24790*/  @!P4 LEA.HI.X R9, R140, R5.reuse, R141, 0x2, P1 ;  /* 0x000000058c09c211 */ /* 0x080fe400008f148d */
        /* <DEDUP_REMOVED lines=13> */
[C---:B--2---:R-:W-:Y:S01]  /*24870*/  @!P1 LEA R10, P3, R132.reuse, R4, 0x2 ;  /* 0x00000004840a9211 */ /* 0x044fe200078610ff */
[----:B------:R1:W-:Y:S01]  /*24880*/  @!P0 ST.E.64 desc[UR60][R8.64], R92 ;  /* 0x0000005c08008985 */ /* 0x0003e2000c101b3c */
[----:B------:R-:W-:Y:S02]  /*24890*/  ISETP.GE.AND P0, PT, R27, UR4, PT ;  /* 0x000000041b007c0c */ /* 0x000fe4000bf06270 */
[----:B------:R-:W-:-:S02]  /*248a0*/  @!P1 LEA.HI.X R11, R132, R5, R133, 0x2, P3 ;  /* 0x00000005840b9211 */ /* 0x000fc400018f1485 */
[----:B0-----:R-:W-:-:S03]  /*248b0*/  @!P5 LEA R6, P3, R128, R4, 0x2 ;  /* 0x000000048006d211 */ /* 0x001fc600078610ff */
[----:B------:R0:W-:Y:S01]  /*248c0*/  @!P1 ST.E.64 desc[UR60][R10.64], R96 ;  /* 0x000000600a009985 */ /* 0x0001e2000c101b3c */
[-C--:B------:R-:W-:Y:S02]  /*248d0*/  @!P4 LEA R14, P1, R126, R4.reuse, 0x2 ;  /* 0x000000047e0ec211 */ /* 0x080fe400078210ff */
[-C--:B------:R-:W-:Y:S02]  /*248e0*/  @!P5 LEA.HI.X R7, R128, R5.reuse, R129, 0x2, P3 ;  /* 0x000000058007d211 */ /* 0x080fe400018f1481 */
[-C--:B------:R-:W-:Y:S02]  /*248f0*/  @!P4 LEA.HI.X R15, R126, R5.reuse, R127, 0x2, P1 ;  /* 0x000000057e0fc211 */ /* 0x080fe400008f147f */
[CC--:B-1----:R-:W-:Y:S01]  /*24900*/  @!P2 LEA R8, P1, R25.reuse, R4.reuse, 0x2 ;  /* 0x000000041908a211 */ /* 0x0c2fe200078210ff */
[----:B------:R1:W-:Y:S03]  /*24910*/  @!P5 ST.E.64 desc[UR60][R6.64], R100 ;  /* 0x000000640600d985 */ /* 0x0003e6000c101b3c */
[----:B------:R-:W-:Y:S01]  /*24920*/  @!P2 LEA.HI.X R9, R25, R5, R24, 0x2, P1 ;  /* 0x000000051909a211 */ /* 0x000fe200008f1418 */
[----:B------:R1:W-:Y:S01]  /*24930*/  @!P4 ST.E.64 desc[UR60][R14.64], R104 ;  /* 0x000000680e00c985 */ /* 0x0003e2000c101b3c */
[----:B0-----:R-:W-:-:S04]  /*24940*/  @!P6 LEA R10, P3, R26, R4, 0x2 ;  /* 0x000000041a0ae211 */ /* 0x001fc800078610ff */
[----:B------:R-:W-:Y:S02]  /*24950*/  @!P6 LEA.HI.X R11, R26, R5, R13, 0x2, P3 ;  /* 0x000000051a0be211 */ /* 0x000fe400018f140d */
[----:B------:R-:W-:-:S04]  /*24960*/  @!P0 LEA R4, P3, R27, R4, 0x2 ;  /* 0x000000041b048211 */ /* 0x000fc800078610ff */
[----:B------:R-:W-:-:S05]  /*24970*/  @!P0 LEA.HI.X R5, R27, R5, R28, 0x2, P3 ;  /* 0x000000051b058211 */ /* 0x000fca00018f141c */
[----:B------:R1:W-:Y:S04]  /*24980*/  @!P0 ST.E.64 desc[UR60][R4.64], R108 ;  /* 0x0000006c04008985 */ /* 0x0003e8000c101b3c */
[----:B------:R1:W-:Y:S04]  /*24990*/  @!P6 ST.E.64 desc[UR60][R10.64], R112 ;  /* 0x000000700a00e985 */ /* 0x0003e8000c101b3c */
[----:B------:R1:W-:Y:S02]  /*249a0*/  @!P2 ST.E.64 desc[UR60][R8.64], R116 ;  /* 0x000000740800a985 */ /* 0x0003e4000c101b3c */
.L_x_5117:
[----:B------:R-:W-:Y:S05]  /*249b0*/  BSYNC B1 ;  /* 0x0000000000017941 */ /* 0x000fea0003800000 */
.L_x_5116:
[----:B------:R-:W-:Y:S01]  /*249c0*/  ISETP.GE.AND P0, PT, R12, R130, PT ;  /* 0x000000820c00720c */ /* 0x000fe20003f06270 */
[----:B-1----:R0:W1:Y:S04]  /*249d0*/  SHFL.IDX PT, R5, R3, 0x1, 0x1c1f ;  /* 0x003c1f0003057f89 */ /* 0x00206800000e0000 */
[----:B------:R0:W2:Y:S08]  /*249e0*/  SHFL.IDX PT, R4, R0, 0x1, 0x1c1f ;  /* 0x003c1f0000047f89 */ /* 0x0000b000000e0000 */
[----:B0-----:R-:W-:Y:S05]  /*249f0*/  @P0 BRA `(.L_x_5115) ;  /* 0x0000001400000947 */ /* 0x001fea0003800000 */
[----:B------:R-:W-:Y:S01]  /*24a00*/  ULDC UR4, c[0x0][0xac8] ;  /* 0x0002b20000047ab9 */ /* 0x000fe20000000800 */
[----:B------:R-:W-:Y:S02]  /*24a10*/  SHF.R.S32.HI R3, RZ, 0x1f, R26 ;  /* 0x0000001fff037819 */ /* 0x000fe4000001141a */
[----:B------:R-:W-:Y:S02]  /*24a20*/  ISETP.GE.AND P2, PT, R166, UR4, PT ;  /* 0x00000004a6007c0c */ /* 0x000fe4000bf46270 */
[----:B------:R-:W-:Y:S02]  /*24a30*/  ISETP.GE.AND P1, PT, R227, UR4, PT ;  /* 0x00000004e3007c0c */ /* 0x000fe4000bf26270 */
[----:B------:R-:W-:Y:S02]  /*24a40*/  ISETP.GE.AND P5, PT, R164, UR4, PT ;  /* 0x00000004a4007c0c */ /* 0x000fe4000bfa6270 */
[----:B------:R-:W-:Y:S02]  /*24a50*/  ISETP.GE.AND P4, PT, R162, UR4, PT ;  /* 0x00000004a2007c0c */ /* 0x000fe4000bf86270 */
[----:B------:R-:W-:-:S05]  /*24a60*/  ISETP.GE.AND P3, PT, R160, UR4, PT ;  /* 0x00000004a0007c0c */ /* 0x000fca000bf66270 */
[C---:B--2---:R-:W-:Y:S02]  /*24a70*/  @!P2 LEA R6, P0, R166.reuse, R4, 0x2 ;  /* 0x00000004a606a211 */ /* 0x044fe400078010ff */
[----:B-1----:R-:W-:Y:S02]  /*24a80*/  @!P1 IMAD.WIDE R8, R227, 0x4, R4 ;  /* 0x00000004e3089825 */ /* 0x002fe400078e0204 */
[----:B------:R-:W-:Y:S02]  /*24a90*/  @!P2 LEA.HI.X R7, R166, R5, R167, 0x2, P0 ;  /* 0x00000005a607a211 */ /* 0x000fe400000f14a7 */
[----:B------:R-:W-:Y:S01]  /*24aa0*/  ISETP.GE.AND P0, PT, R158, UR4, PT ;  /* 0x000000049e007c0c */ /* 0x000fe2000bf06270 */
[----:B------:R0:W-:Y:S01]  /*24ab0*/  @!P1 ST.E.64 desc[UR60][R8.64], R20 ;  /* 0x0000001408009985 */ /* 0x0001e2000c101b3c */
[----:B------:R-:W-:-:S03]  /*24ac0*/  ISETP.GE.AND P1, PT, R156, UR4, PT ;  /* 0x000000049c007c0c */ /* 0x000fc6000bf26270 */
[----:B------:R1:W-:Y:S01]  /*24ad0*/  @!P2 ST.E.64 desc[UR60][R6.64], R120 ;  /* 0x000000780600a985 */ /* 0x0003e2000c101b3c */
[-C--:B0-----:R-:W-:Y:S02]  /*24ae0*/  @!P4 LEA R8, P2, R162, R4.reuse, 0x2 ;  /* 0x00000004a208c211 */ /* 0x081fe400078410ff */
[-C--:B-1----:R-:W-:Y:S02]  /*24af0*/  @!P5 LEA R6, P6, R164, R4.reuse, 0x2 ;  /* 0x00000004a406d211 */ /* 0x082fe400078c10ff */
        /* <DEDUP_REMOVED lines=17> */
[-C--:B------:R-:W-:Y:S01]  /*24c10*/  @!P2 LEA.HI.X R11, R154, R5.reuse, R155, 0x2, P6 ;  /* 0x000000059a0ba211 */ /* 0x080fe200030f149b */
[----:B------:R1:W-:Y:S01]  /*24c20*/  @!P1 ST.E.64 desc[UR60][R8.64], R50 ;  /* 0x0000003208009985 */ /* 0x0003e2000c101b3c */
[-C--:B------:R-:W-:Y:S02]  /*24c30*/  @!P3 LEA R12, P6, R152, R4.reuse, 0x2 ;  /* 0x00000004980cb211 */ /* 0x080fe400078c10ff */
[----:B------:R-:W-:Y:S01]  /*24c40*/  @!P4 LEA R14, P0, R150, R4, 0x2 ;  /* 0x00000004960ec211 */ /* 0x000fe200078010ff */
[----:B------:R2:W-:Y:S01]  /*24c50*/  @!P2 ST.E.64 desc[UR60][R10.64], R54 ;  /* 0x000000360a00a985 */ /* 0x0005e2000c101b3c */
[----:B------:R-:W-:Y:S02]  /*24c60*/  ISETP.GE.AND P2, PT, R146, UR4, PT ;  /* 0x0000000492007c0c */ /* 0x000fe4000bf46270 */
[----:B------:R-:W-:Y:S02]  /*24c70*/  ISETP.GE.AND P1, PT, R144, UR4, PT ;  /* 0x0000000490007c0c */ /* 0x000fe4000bf26270 */
[----:B------:R-:W-:-:S02]  /*24c80*/  @!P4 LEA.HI.X R15, R150, R5, R151, 0x2, P0 ;  /* 0x00000005960fc211 */ /* 0x000fc400000f1497 */
[-C--:B------:R-:W-:Y:S02]  /*24c90*/  @!P3 LEA.HI.X R13, R152, R5.reuse, R153, 0x2, P6 ;  /* 0x00000005980db211 */ /* 0x080fe400030f1499 */
[----:B------:R-:W-:Y:S02]  /*24ca0*/  ISETP.GE.AND P0, PT, R142, UR4, PT ;  /* 0x000000048e007c0c */ /* 0x000fe4000bf06270 */
[CC--:B------:R-:W-:Y:S01]  /*24cb0*/  @!P5 LEA R20, P6, R148.reuse, R4.reuse, 0x2 ;  /* 0x000000049414d211 */ /* 0x0c0fe200078c10ff */
[----:B------:R3:W-:Y:S03]  /*24cc0*/  @!P3 ST.E.64 desc[UR60][R12.64], R58 ;  /* 0x0000003a0c00b985 */ /* 0x0007e6000c101b3c */
[----:B------:R-:W-:Y:S01]  /*24cd0*/  @!P5 LEA.HI.X R21, R148, R5, R149, 0x2, P6 ;  /* 0x000000059415d211 */ /* 0x000fe200030f1495 */
[----:B------:R4:W-:Y:S01]  /*24ce0*/  @!P4 ST.E.64 desc[UR60][R14.64], R62 ;  /* 0x0000003e0e00c985 */ /* 0x0009e2000c101b3c */
[----:B0-----:R-:W-:-:S02]  /*24cf0*/  @!P2 LEA R6, P6, R146, R4, 0x2 ;  /* 0x000000049206a211 */ /* 0x001fc400078c10ff */
[-C--:B-1----:R-:W-:Y:S01]  /*24d00*/  @!P1 LEA R8, P3, R144, R4.reuse, 0x2 ;  /* 0x0000000490089211 */ /* 0x082fe200078610ff */
[----:B------:R0:W-:Y:S01]  /*24d10*/  @!P5 ST.E.64 desc[UR60][R20.64], R66 ;  /* 0x000000421400d985 */ /* 0x0001e2000c101b3c */
[----:B------:R-:W-:Y:S02]  /*24d20*/  ISETP.GE.AND P5, PT, R140, UR4, PT ;  /* 0x000000048c007c0c */ /* 0x000fe4000bfa6270 */
        /* <DEDUP_REMOVED lines=8> */
[----:B---3--:R-:W-:-:S03]  /*24db0*/  @!P5 LEA R12, P1, R140, R4, 0x2 ;  /* 0x000000048c0cd211 */ /* 0x008fc600078210ff */
[----:B------:R3:W-:Y:S01]  /*24dc0*/  @!P0 ST.E.64 desc[UR60][R10.64], R78 ;  /* 0x0000004e0a008985 */ /* 0x0007e2000c101b3c */
[----:B------:R-:W-:Y:S02]  /*24dd0*/  ISETP.GE.AND P0, PT, R134, UR4, PT ;  /* 0x0000000486007c0c */ /* 0x000fe4000bf06270 */
[-C--:B------:R-:W-:Y:S02]  /*24de0*/  @!P5 LEA.HI.X R13, R140, R5.reuse, R141, 0x2, P1 ;  /* 0x000000058c0dd211 */ /* 0x080fe400008f148d */
[-C--:B----4-:R-:W-:Y:S02]  /*24df0*/  @!P4 LEA R14, P2, R138, R4.reuse, 0x2 ;  /* 0x000000048a0ec211 */ /* 0x090fe400078410ff */
[----:B------:R-:W-:Y:S01]  /*24e00*/  ISETP.GE.AND P1, PT, R132, UR4, PT ;  /* 0x0000000484007c0c */ /* 0x000fe2000bf26270 */
[----:B------:R-:W-:Y:S01]  /*24e10*/  @!P5 ST.E.64 desc[UR60][R12.64], R82 ;  /* 0x000000520c00d985 */ /* 0x000fe2000c101b3c */
[----:B0-----:R-:W-:Y:S02]  /*24e20*/  @!P3 LEA R20, P6, R136, R4, 0x2 ;  /* 0x000000048814b211 */ /* 0x001fe400078c10ff */
[----:B------:R-:W-:-:S02]  /*24e30*/  @!P4 LEA.HI.X R15, R138, R5, R139, 0x2, P2 ;  /* 0x000000058a0fc211 */ /* 0x000fc400010f148b */
[-C--:B------:R-:W-:Y:S02]  /*24e40*/  @!P3 LEA.HI.X R21, R136, R5.reuse, R137, 0x2, P6 ;  /* 0x000000058815b211 */ /* 0x080fe400030f1489 */
[----:B------:R-:W-:Y:S01]  /*24e50*/  ISETP.GE.AND P5, PT, R128, UR4, PT ;  /* 0x0000000480007c0c */ /* 0x000fe2000bfa6270 */
[----:B------:R0:W-:Y:S01]  /*24e60*/  @!P4 ST.E.64 desc[UR60][R14.64], R86 ;  /* 0x000000560e00c985 */ /* 0x0001e2000c101b3c */
[----:B-1----:R-:W-:Y:S02]  /*24e70*/  @!P0 LEA R6, P2, R134, R4, 0x2 ;  /* 0x0000000486068211 */ /* 0x002fe400078410ff */
[----:B------:R-:W-:Y:S01]  /*24e80*/  ISETP.GE.AND P4, PT, R126, UR4, PT ;  /* 0x000000047e007c0c */ /* 0x000fe2000bf86270 */
[----:B------:R1:W-:Y:S01]  /*24e90*/  @!P3 ST.E.64 desc[UR60][R20.64], R90 ;  /* 0x0000005a1400b985 */ /* 0x0003e2000c101b3c */
[----:B------:R-:W-:Y:S02]  /*24ea0*/  ISETP.GE.AND P3, PT, R27, UR4, PT ;  /* 0x000000041b007c0c */ /* 0x000fe4000bf66270 */
[----:B------:R-:W-:-:S02]  /*24eb0*/  @!P0 LEA.HI.X R7, R134, R5, R135, 0x2, P2 ;  /* 0x0000000586078211 */ /* 0x000fc400010f1487 */
[----:B------:R-:W-:Y:S02]  /*24ec0*/  ISETP.GE.AND P2, PT, R26, UR4, PT ;  /* 0x000000041a007c0c */ /* 0x000fe4000bf46270 */
[CC--:B--2---:R-:W-:Y:S01]  /*24ed0*/  @!P1 LEA R8, P6, R132.reuse, R4.reuse, 0x2 ;  /* 0x0000000484089211 */ /* 0x0c4fe200078c10ff */
[----:B------:R2:W-:Y:S03]  /*24ee0*/  @!P0 ST.E.64 desc[UR60][R6.64], R94 ;  /* 0x0000005e06008985 */ /* 0x0005e6000c101b3c */
[----:B------:R-:W-:Y:S02]  /*24ef0*/  @!P1 LEA.HI.X R9, R132, R5, R133, 0x2, P6 ;  /* 0x0000000584099211 */ /* 0x000fe400030f1485 */
[-C--:B---3--:R-:W-:Y:S02]  /*24f00*/  @!P5 LEA R10, P6, R128, R4.reuse, 0x2 ;  /* 0x00000004800ad211 */ /* 0x088fe400078c10ff */
[-C--:B0-----:R-:W-:Y:S01]  /*24f10*/  @!P3 LEA R14, P0, R27, R4.reuse, 0x2 ;  /* 0x000000041b0eb211 */ /* 0x081fe200078010ff */
[----:B------:R2:W-:Y:S01]  /*24f20*/  @!P1 ST.E.64 desc[UR60][R8.64], R98 ;  /* 0x0000006208009985 */ /* 0x0005e2000c101b3c */
[----:B------:R-:W-:-:S02]  /*24f30*/  @!P4 LEA R12, P1, R126, R4, 0x2 ;  /* 0x000000047e0cc211 */ /* 0x000fc400078210ff */
[-C--:B------:R-:W-:Y:S02]  /*24f40*/  @!P5 LEA.HI.X R11, R128, R5.reuse, R129, 0x2, P6 ;  /* 0x00000005800bd211 */ /* 0x080fe400030f1481 */
[----:B-1----:R-:W-:Y:S02]  /*24f50*/  @!P2 LEA R20, P6, R26, R4, 0x2 ;  /* 0x000000041a14a211 */ /* 0x002fe400078c10ff */
[-C--:B------:R-:W-:Y:S01]  /*24f60*/  @!P4 LEA.HI.X R13, R126, R5.reuse, R127, 0x2, P1 ;  /* 0x000000057e0dc211 */ /* 0x080fe200008f147f */
[----:B------:R2:W-:Y:S01]  /*24f70*/  @!P5 ST.E.64 desc[UR60][R10.64], R102 ;  /* 0x000000660a00d985 */ /* 0x0005e2000c101b3c */
[-C--:B------:R-:W-:Y:S02]  /*24f80*/  @!P3 LEA.HI.X R15, R27, R5.reuse, R28, 0x2, P0 ;  /* 0x000000051b0fb211 */ /* 0x080fe400000f141c */
[----:B------:R-:W-:Y:S01]  /*24f90*/  @!P2 LEA.HI.X R21, R26, R5, R3, 0x2, P6 ;  /* 0x000000051a15a211 */ /* 0x000fe200030f1403 */
[----:B------:R2:W-:Y:S01]  /*24fa0*/  @!P4 ST.E.64 desc[UR60][R12.64], R106 ;  /* 0x0000006a0c00c985 */ /* 0x0005e2000c101b3c */
[----:B------:R-:W-:-:S03]  /*24fb0*/  VIADD R3, R227, 0xb8 ;  /* 0x000000b8e3037836 */ /* 0x000fc60000000000 */
[----:B------:R2:W-:Y:S02]  /*24fc0*/  @!P3 ST.E.64 desc[UR60][R14.64], R110 ;  /* 0x0000006e0e00b985 */ /* 0x0005e4000c101b3c */
[----:B------:R-:W-:Y:S02]  /*24fd0*/  ISETP.GE.AND P0, PT, R3, UR4, PT ;  /* 0x0000000403007c0c */ /* 0x000fe4000bf06270 */
[----:B------:R2:W-:Y:S11]  /*24fe0*/  @!P2 ST.E.64 desc[UR60][R20.64], R114 ;  /* 0x000000721400a985 */ /* 0x0005f6000c101b3c */
[----:B------:R-:W-:Y:S05]  /*24ff0*/  @P0 BRA `(.L_x_5115) ;  /* 0x0000000c00800947 */ /* 0x000fea0003800000 */
[----:B------:R-:W-:Y:S02]  /*25000*/  LEA R4, P0, R3, R4, 0x2 ;  /* 0x0000000403047211 */ /* 0x000fe400078010ff */
[----:B------:R-:W-:-:S04]  /*25010*/  SHF.R.S32.HI R0, RZ, 0x1f, R3 ;  /* 0x0000001fff007819 */ /* 0x000fc80000011403 */
[----:B------:R-:W-:-:S05]  /*25020*/  LEA.HI.X R5, R3, R5, R0, 0x2, P0 ;  /* 0x0000000503057211 */ /* 0x000fca00000f1400 */
[----:B------:R0:W-:Y:S01]  /*25030*/  ST.E.64 desc[UR60][R4.64], R118 ;  /* 0x0000007604007985 */ /* 0x0001e2000c101b3c */
[----:B------:R-:W-:Y:S05]  /*25040*/  BRA `(.L_x_5115) ;  /* 0x0000000c006c7947 */ /* 0x000fea0003800000 */
.L_x_5106:
        /* <DEDUP_REMOVED lines=20> */
[----:B--2---:R-:W-:-:S02]  /*25190*/  SHF.R.S32.HI R28, RZ, 0x1f, R10 ;  /* 0x0000001fff1c7819 */ /* 0x004fc4000001140a */
        /* <DEDUP_REMOVED lines=9> */
.L_x_5118:
[----:B------:R-:W-:Y:S01]  /*25230*/  BSSY B1, `(.L_x_5119) ;  /* 0x0000037000017945 */ /* 0x000fe20003800000 */
[----:B------:R-:W-:Y:S02]  /*25240*/  SEL R33, R10, RZ, !P0 ;  /* 0x000000ff0a217207 */ /* 0x000fe40004000000 */
[----:B------:R-:W-:Y:S02]  /*25250*/  SEL R28, R28, RZ, !P0 ;  /* 0x000000ff1c1c7207 */ /* 0x000fe40004000000 */
[----:B-----5:R-:W-:Y:S01]  /*25260*/  SHF.R.S32.HI R26, RZ, 0x1f, R3 ;  /* 0x0000001fff1a7819 */ /* 0x020fe20000011403 */
        /* <DEDUP_REMOVED lines=30> */
[----:B------:R-:W-:Y:S02]  /*25450*/  IMAD.IADD R25, R13, 0x1, R25 ;  /* 0x000000010d197824 */ /* 0x000fe400078e0219 */
[----:B------:R-:W-:Y:S01]  /*25460*/  IMAD.MOV R10, RZ, RZ, -R21 ;  /* 0x000000ffff0a7224 */ /* 0x000fe200078e0a15 */
[----:B------:R-:W-:-:S03]  /*25470*/  IADD3 R27, R11, R27, RZ ;  /* 0x0000001b0b1b7210 */ /* 0x000fc60007ffe0ff */
[----:B------:R-:W-:Y:S01]  /*25480*/  IMAD R11, R37, R10, R35 ;  /* 0x0000000a250b7224 */ /* 0x000fe200078e0223 */
[----:B------:R-:W-:-:S03]  /*25490*/  IADD3.X R10, R27, R25, R26, P1, P3 ;  /* 0x000000191b0a7210 */ /* 0x000fc60000fe641a */
[----:B------:R-:W-:Y:S01]  /*254a0*/  IMAD R7, R7, R11, RZ ;  /* 0x0000000b07077224 */ /* 0x000fe200078e02ff */
[----:B--2---:R-:W-:-:S05]  /*254b0*/  SEL R15, R32, RZ, P0 ;  /* 0x000000ff200f7207 */ /* 0x004fca0000000000 */
[-C--:B------:R-:W-:Y:S02]  /*254c0*/  IMAD R13, R9, R15.reuse, RZ ;  /* 0x0000000f090d7224 */ /* 0x080fe400078e02ff */
[----:B------:R-:W-:-:S04]  /*254d0*/  IMAD.WIDE.U32 R8, R8, R15, RZ ;  /* 0x0000000f08087225 */ /* 0x000fc800078e00ff */
[----:B------:R-:W-:Y:S01]  /*254e0*/  IMAD.IADD R13, R9, 0x1, R13 ;  /* 0x00000001090d7824 */ /* 0x000fe200078e020d */
[----:B------:R-:W-:Y:S02]  /*254f0*/  IADD3 R8, P0, P1, R21, R12, R8 ;  /* 0x0000000c15087210 */ /* 0x000fe4000791e008 */
[----:B------:R-:W-:-:S04]  /*25500*/  SHF.R.S32.HI R21, RZ, 0x1f, R21 ;  /* 0x0000001fff157819 */ /* 0x000fc80000011415 */
[----:B------:R-:W-:Y:S02]  /*25510*/  IADD3.X R9, R21, R10, R13, P0, P1 ;  /* 0x0000000a15097210 */ /* 0x000fe400007e240d */
[----:B------:R-:W-:-:S05]  /*25520*/  SHF.R.S32.HI R13, RZ, 0x1f, R11 ;  /* 0x0000001fff0d7819 */ /* 0x000fca000001140b */
[C---:B------:R-:W-:Y:S02]  /*25530*/  IMAD R13, R6.reuse, R13, R7 ;  /* 0x0000000d060d7224 */ /* 0x040fe400078e0207 */
[----:B------:R-:W-:-:S04]  /*25540*/  IMAD.WIDE.U32 R6, R6, R11, R8 ;  /* 0x0000000b06067225 */ /* 0x000fc800078e0008 */
[----:B------:R-:W-:Y:S01]  /*25550*/  IMAD.IADD R7, R7, 0x1, R13 ;  /* 0x0000000107077824 */ /* 0x000fe200078e020d */
[----:B0-----:R-:W-:-:S04]  /*25560*/  LEA R4, P0, R6, R4, 0x2 ;  /* 0x0000000406047211 */ /* 0x001fc800078010ff */
[----:B-1----:R-:W-:Y:S01]  /*25570*/  LEA.HI.X R5, R6, R5, R7, 0x2, P0 ;  /* 0x0000000506057211 */ /* 0x002fe200000f1407 */
[----:B------:R-:W-:-:S05]  /*25580*/  IMAD.MOV.U32 R7, RZ, RZ, -0x800000 ;  /* 0xff800000ff077424 */ /* 0x000fca00078e00ff */
[----:B------:R0:W-:Y:S03]  /*25590*/  STG.E desc[UR60][R4.64], R7 ;  /* 0x0000000704007986 */ /* 0x0001e6000c10193c */
.L_x_5120:
[----:B------:R-:W-:Y:S05]  /*255a0*/  BSYNC B1 ;  /* 0x0000000000017941 */ /* 0x000fea0003800000 */
.L_x_5119:
[----:B------:R-:W-:Y:S05]  /*255b0*/  @P2 BRA `(.L_x_5115) ;  /* 0x0000000800102947 */ /* 0x000fea0003800000 */
[----:B------:R-:W2:Y:S01]  /*255c0*/  LDL.LU R12, [R1+0x38] ;  /* 0x00003800010c7983 */ /* 0x000ea20000300800 */
[----:B------:R-:W3:Y:S01]  /*255d0*/  LDC R11, c[0x0][0xbe8] ;  /* 0x0002fa00ff0b7b82 */ /* 0x000ee20000000800 */
[----:B------:R-:W-:Y:S01]  /*255e0*/  ULDC.64 UR4, c[0x0][0xaa0] ;  /* 0x0002a80000047ab9 */ /* 0x000fe20000000a00 */
[----:B------:R-:W-:Y:S01]  /*255f0*/  BSSY B1, `(.L_x_5121) ;  /* 0x000004a000017945 */ /* 0x000fe20003800000 */
[----:B01----:R-:W0:Y:S01]  /*25600*/  S2R R4, SR_TID.X ;  /* 0x0000000000047919 */ /* 0x003e220000002100 */
[----:B---3--:R-:W-:Y:S01]  /*25610*/  ISETP.NE.AND P0, PT, R11, 0x1, PT ;  /* 0x000000010b00780c */ /* 0x008fe20003f05270 */
[----:B0-----:R-:W-:-:S12]  /*25620*/  VIADD R6, R4, 0xffffff80 ;  /* 0xffffff8004067836 */ /* 0x001fd80000000000 */
[----:B------:R-:W0:Y:S01]  /*25630*/  @P0 LDC R9, c[0x0][0xbec] ;  /* 0x0002fb00ff090b82 */ /* 0x000e220000000800 */
[----:B------:R-:W-:Y:S01]  /*25640*/  IMAD R4, R26, UR4, RZ ;  /* 0x000000041a047c24 */ /* 0x000fe2000f8e02ff */
[----:B------:R-:W-:-:S03]  /*25650*/  SHF.R.S32.HI R5, RZ, 0x1f, R6 ;  /* 0x0000001fff057819 */ /* 0x000fc60000011406 */
[----:B------:R-:W-:Y:S01]  /*25660*/  IMAD R7, R3, UR5, R4 ;  /* 0x0000000503077c24 */ /* 0x000fe2000f8e0204 */
[----:B------:R-:W-:Y:S02]  /*25670*/  LEA.HI R8, R5, R6, RZ, 0x3 ;  /* 0x0000000605087211 */ /* 0x000fe400078f18ff */
[----:B------:R-:W1:Y:S01]  /*25680*/  @P0 LDC R13, c[0x0][0xbf0] ;  /* 0x0002fc00ff0d0b82 */ /* 0x000e620000000800 */
[----:B------:R-:W-:Y:S01]  /*25690*/  IMAD.WIDE.U32 R4, R3, UR4, RZ ;  /* 0x0000000403047c25 */ /* 0x000fe2000f8e00ff */
[----:B------:R-:W-:Y:S01]  /*256a0*/  ULDC.64 UR4, c[0x0][0xae8] ;  /* 0x0002ba0000047ab9 */ /* 0x000fe20000000a00 */
[----:B------:R-:W-:Y:S02]  /*256b0*/  LOP3.LUT R3, R8, 0xfffffff8, RZ, 0xc0, !PT ;  /* 0xfffffff808037812 */ /* 0x000fe400078ec0ff */
[----:B------:R-:W-:Y:S01]  /*256c0*/  SHF.R.S32.HI R15, RZ, 0x3, R8 ;  /* 0x00000003ff0f7819 */ /* 0x000fe20000011408 */
[----:B------:R-:W-:Y:S01]  /*256d0*/  IMAD.IADD R5, R5, 0x1, R7 ;  /* 0x0000000105057824 */ /* 0x000fe200078e0207 */
[----:B------:R-:W-:Y:S01]  /*256e0*/  IADD3 R10, R6, -R3, RZ ;  /* 0x80000003060a7210 */ /* 0x000fe20007ffe0ff */
[----:B------:R-:W-:-:S04]  /*256f0*/  IMAD.WIDE.U32 R4, R201, UR4, R4 ;  /* 0x00000004c9047c25 */ /* 0x000fc8000f8e0004 */
[----:B------:R-:W-:Y:S02]  /*25700*/  IMAD R3, R10, 0x20, R15 ;  /* 0x000000200a037824 */ /* 0x000fe400078e020f */
[----:B------:R-:W-:Y:S01]  /*25710*/  IMAD R5, R201, UR5, R5 ;  /* 0x00000005c9057c24 */ /* 0x000fe2000f8e0205 */
[----:B------:R-:W-:Y:S02]  /*25720*/  ULDC.64 UR4, c[0x0][0xaf0] ;  /* 0x0002bc0000047ab9 */ /* 0x000fe40000000a00 */
[----:B------:R-:W-:Y:S02]  /*25730*/  IMAD R7, R28, UR4, RZ ;  /* 0x000000041c077c24 */ /* 0x000fe4000f8e02ff */
[----:B------:R-:W-:-:S04]  /*25740*/  IMAD.WIDE.U32 R4, R33, UR4, R4 ;  /* 0x0000000421047c25 */ /* 0x000fc8000f8e0004 */
[----:B------:R-:W-:Y:S01]  /*25750*/  IMAD R7, R33, UR5, R7 ;  /* 0x0000000521077c24 */ /* 0x000fe2000f8e0207 */
[----:B------:R-:W-:-:S03]  /*25760*/  ULDC.64 UR4, c[0x0][0xae0] ;  /* 0x0002b80000047ab9 */ /* 0x000fc60000000a00 */
[----:B------:R-:W-:Y:S02]  /*25770*/  IMAD.IADD R5, R5, 0x1, R7 ;  /* 0x0000000105057824 */ /* 0x000fe400078e0207 */
[----:B--2---:R-:W-:-:S04]  /*25780*/  IMAD.IADD R8, R12, 0x1, R3 ;  /* 0x000000010c087824 */ /* 0x004fc800078e0203 */
[----:B0-----:R-:W-:-:S04]  /*25790*/  @P0 IMAD.HI.U32 R6, R8, R9, RZ ;  /* 0x0000000908060227 */ /* 0x001fc800078e00ff */
[----:B------:R-:W-:Y:S01]  /*257a0*/  IMAD.MOV.U32 R3, RZ, RZ, R8 ;  /* 0x000000ffff037224 */ /* 0x000fe200078e0008 */
[----:B-1----:R-:W-:-:S04]  /*257b0*/  @P0 SHF.R.U32.HI R3, RZ, R13, R6 ;  /* 0x0000000dff030219 */ /* 0x002fc80000011606 */
[--C-:B------:R-:W-:Y:S01]  /*257c0*/  SHF.R.S32.HI R6, RZ, 0x1f, R3.reuse ;  /* 0x0000001fff067819 */ /* 0x100fe20000011403 */
[----:B------:R-:W-:Y:S02]  /*257d0*/  IMAD.MOV R7, RZ, RZ, -R3 ;  /* 0x000000ffff077224 */ /* 0x000fe400078e0a03 */
[----:B------:R-:W-:-:S04]  /*257e0*/  IMAD.WIDE.U32 R4, R3, UR4, R4 ;  /* 0x0000000403047c25 */ /* 0x000fc8000f8e0004 */
[----:B------:R-:W-:Y:S02]  /*257f0*/  IMAD R6, R6, UR4, RZ ;  /* 0x0000000406067c24 */ /* 0x000fe4000f8e02ff */
[----:B------:R-:W-:Y:S02]  /*25800*/  IMAD R7, R11, R7, R8 ;  /* 0x000000070b077224 */ /* 0x000fe400078e0208 */
[----:B------:R-:W-:Y:S01]  /*25810*/  IMAD R9, R3, UR5, R6 ;  /* 0x0000000503097c24 */ /* 0x000fe2000f8e0206 */
[----:B------:R-:W-:Y:S01]  /*25820*/  ULDC.64 UR4, c[0x0][0xad8] ;  /* 0x0002b60000047ab9 */ /* 0x000fe20000000a00 */
[----:B------:R-:W-:Y:S01]  /*25830*/  IMAD.IADD R8, R15, 0x1, R12 ;  /* 0x000000010f087824 */ /* 0x000fe200078e020c */
[----:B------:R-:W-:Y:S01]  /*25840*/  SHF.R.S32.HI R3, RZ, 0x1f, R7 ;  /* 0x0000001fff037819 */ /* 0x000fe20000011407 */
[----:B------:R-:W-:Y:S01]  /*25850*/  IMAD R11, R0, R11, RZ ;  /* 0x0000000b000b7224 */ /* 0x000fe200078e02ff */
[----:B------:R-:W-:Y:S01]  /*25860*/  IADD3 R5, R5, R9, RZ ;  /* 0x0000000905057210 */ /* 0x000fe20007ffe0ff */
[----:B------:R-:W-:-:S02]  /*25870*/  VIADD R0, R8, 0x20 ;  /* 0x0000002008007836 */ /* 0x000fc40000000000 */
[----:B------:R-:W-:Y:S01]  /*25880*/  IMAD R6, R3, UR4, RZ ;  /* 0x0000000403067c24 */ /* 0x000fe2000f8e02ff */
[CC--:B------:R-:W-:Y:S01]  /*25890*/  ISETP.GE.AND P2, PT, R8.reuse, R11.reuse, PT ;  /* 0x0000000b0800720c */ /* 0x0c0fe20003f46270 */
[----:B------:R-:W-:Y:S01]  /*258a0*/  VIADD R3, R8, 0x40 ;  /* 0x0000004008037836 */ /* 0x000fe20000000000 */
[-C--:B------:R-:W-:Y:S01]  /*258b0*/  ISETP.GE.AND P0, PT, R0, R11.reuse, PT ;  /* 0x0000000b0000720c */ /* 0x080fe20003f06270 */
[C---:B------:R-:W-:Y:S02]  /*258c0*/  IMAD R9, R7.reuse, UR5, R6 ;  /* 0x0000000507097c24 */ /* 0x040fe4000f8e0206 */
[----:B------:R-:W-:Y:S01]  /*258d0*/  IMAD.WIDE.U32 R4, R7, UR4, R4 ;  /* 0x0000000407047c25 */ /* 0x000fe2000f8e0004 */
[----:B------:R-:W-:Y:S01]  /*258e0*/  ISETP.GE.AND P1, PT, R3, R11, PT ;  /* 0x0000000b0300720c */ /* 0x000fe20003f26270 */
[----:B------:R-:W-:Y:S02]  /*258f0*/  ULDC.64 UR4, c[0x0][0xa80] ;  /* 0x0002a00000047ab9 */ /* 0x000fe40000000a00 */
[----:B------:R-:W-:Y:S01]  /*25900*/  IMAD.IADD R3, R5, 0x1, R9 ;  /* 0x0000000105037824 */ /* 0x000fe200078e0209 */
[----:B------:R-:W-:Y:S01]  /*25910*/  LEA R6, P3, R4, UR4, 0x1 ;  /* 0x0000000404067c11 */ /* 0x000fe2000f8608ff */
[----:B------:R-:W-:-:S03]  /*25920*/  IMAD.SHL.U32 R7, R10, 0x8, RZ ;  /* 0x000000080a077824 */ /* 0x000fc600078e00ff */
[----:B------:R-:W-:Y:S01]  /*25930*/  LEA.HI.X R3, R4, UR5, R3, 0x1, P3 ;  /* 0x0000000504037c11 */ /* 0x000fe200098f0c03 */
[C---:B------:R-:W-:Y:S01]  /*25940*/  VIADD R13, R7.reuse, 0x40 ;  /* 0x00000040070d7836 */ /* 0x040fe20000000000 */
[----:B------:R-:W-:Y:S01]  /*25950*/  IADD3 R9, R7, 0x80, RZ ;  /* 0x0000008007097810 */ /* 0x000fe20007ffe0ff */
[----:B------:R0:W1:Y:S01]  /*25960*/  SHFL.IDX PT, R4, R6, RZ, 0x181f ;  /* 0x00181fff06047589 */ /* 0x00006200000e0000 */
[----:B------:R-:W-:Y:S02]  /*25970*/  SHF.R.S32.HI R12, RZ, 0x1f, R7 ;  /* 0x0000001fff0c7819 */ /* 0x000fe40000011407 */
        /* <DEDUP_REMOVED lines=17> */
.L_x_5122:
[----:B------:R-:W-:Y:S05]  /*25a90*/  BSYNC B1 ;  /* 0x0000000000017941 */ /* 0x000fea0003800000 */
.L_x_5121:
        /* <DEDUP_REMOVED lines=17> */
.L_x_5124:
[----:B------:R-:W-:Y:S05]  /*25bb0*/  BSYNC B1 ;  /* 0x0000000000017941 */ /* 0x000fea0003800000 */
.L_x_5123:
        /* <DEDUP_REMOVED lines=17> */
.L_x_5126:
[----:B------:R-:W-:Y:S05]  /*25cd0*/  BSYNC B1 ;  /* 0x0000000000017941 */ /* 0x000fea0003800000 */
.L_x_5125:
        /* <DEDUP_REMOVED lines=18> */
.L_x_5115:
[----:B------:R-:W-:Y:S05]  /*25e00*/  BSYNC B0 ;  /* 0x0000000000007941 */ /* 0x000fea0003800000 */
.L_x_5105:
[----:B------:R-:W-:Y:S02]  /*25e10*/  ULDC UR4, c[0x0][0xc3c] ;  /* 0x00030f0000047ab9 */ /* 0x000fe40000000800 */
[----:B------:R-:W-:-:S13]  /*25e20*/  ISETP.GE.AND P0, PT, R31, UR4, PT ;  /* 0x000000041f007c0c */ /* 0x000fda000bf06270 */
[----:B------:R-:W-:Y:S05]  /*25e30*/  @!P0 BRA `(.L_x_5127) ;  /* 0xfffffdb400548947 */ /* 0x000fea000383ffff */
[----:B------:R-:W-:Y:S05]  /*25e40*/  BRA `(.L_x_4819) ;  /* 0x0000008000b07947 */ /* 0x000fea0003800000 */
.L_x_4817:
        /* <DEDUP_REMOVED lines=16> */
.L_x_5128:
        /* <DEDUP_REMOVED lines=43> */
.L_x_5132:
        /* <DEDUP_REMOVED lines=37> */
.L_x_5130:
        /* <DEDUP_REMOVED lines=13> */
.L_x_5133:
        /* <DEDUP_REMOVED lines=25> */
[-C--:B------:R-:W-:Y:S01]  /*266b0*/  @!P1 IADD3 R3, R3, -R12.reuse, RZ ;  /* 0x8000000c03039210 */ /* 0x080fe20007ffe0ff */
        /* <DEDUP_REMOVED lines=22> */
[----:B------:R-:W-:Y:S01]  /*26820*/  @!P1 IMAD.IADD R10, R10, 0x1, -R5 ;  /* 0x000000010a0a9824 */ /* 0x000fe200078e0a05 */
[----:B------:R-:W-:Y:S02]  /*26830*/  @!P1 IADD3 R2, R2, 0x1, RZ ;  /* 0x0000000102029810 */ /* 0x000fe40007ffe0ff */
[----:B------:R-:W-:Y:S02]  /*26840*/  ISETP.NE.AND P1, PT, R8, RZ, PT ;  /* 0x000000ff0800720c */ /* 0x000fe40003f25270 */
[----:B------:R-:W-:Y:S01]  /*26850*/  ISETP.GE.U32.AND P0, PT, R10, R5, PT ;  /* 0x000000050a00720c */ /* 0x000fe20003f06070 */
[----:B------:R-:W-:-:S12]  /*26860*/  IMAD.MOV R5, RZ, RZ, -R13 ;  /* 0x000000ffff057224 */ /* 0x000fd800078e0a0d */
[----:B------:R-:W-:-:S04]  /*26870*/  @P0 VIADD R2, R2, 0x1 ;  /* 0x0000000102020836 */ /* 0x000fc80000000000 */
[----:B------:R-:W-:Y:S01]  /*26880*/  @!P2 IMAD.MOV R2, RZ, RZ, -R2 ;  /* 0x000000ffff02a224 */ /* 0x000fe200078e0a02 */
[----:B------:R-:W-:-:S05]  /*26890*/  @!P1 LOP3.LUT R2, RZ, R8, RZ, 0x33, !PT ;  /* 0x00000008ff029212 */ /* 0x000fca00078e33ff */
[----:B------:R-:W-:-:S04]  /*268a0*/  IMAD.MOV R3, RZ, RZ, -R2 ;  /* 0x000000ffff037224 */ /* 0x000fc800078e0a02 */
[C---:B------:R-:W-:Y:S02]  /*268b0*/  IMAD R26, R8.reuse, R3, R13 ;  /* 0x00000003081a7224 */ /* 0x040fe400078e020d */
[----:B------:R-:W-:Y:S02]  /*268c0*/  IMAD R3, R8, 0x1000000, R2 ;  /* 0x0100000008037824 */ /* 0x000fe400078e0202 */
[----:B------:R-:W-:-:S03]  /*268d0*/  IMAD R2, R7, R5, R4 ;  /* 0x0000000507027224 */ /* 0x000fc600078e0204 */
[----:B------:R-:W-:Y:S01]  /*268e0*/  LEA R26, R26, R3, 0x10 ;  /* 0x000000031a1a7211 */ /* 0x000fe200078e80ff */
[----:B------:R-:W-:Y:S06]  /*268f0*/  BRA `(.L_x_5135) ;  /* 0x0000000000f47947 */ /* 0x000fec0003800000 */
.L_x_5134:
        /* <DEDUP_REMOVED lines=61> */
.L_x_5135:
[----:B------:R-:W-:-:S05]  /*26cd0*/  LOP3.LUT R2, RZ, R2, RZ, 0x33, !PT ;  /* 0x00000002ff027212 */ /* 0x000fca00078e33ff */
[----:B------:R-:W-:Y:S01]  /*26ce0*/  IMAD.IADD R25, R7, 0x1, R2 ;  /* 0x0000000107197824 */ /* 0x000fe200078e0202 */
[----:B------:R-:W-:Y:S06]  /*26cf0*/  BRA `(.L_x_5136) ;  /* 0x00000000000c7947 */ /* 0x000fec0003800000 */
.L_x_5131:
[----:B------:R-:W-:Y:S01]  /*26d00*/  IMAD.MOV.U32 R25, RZ, RZ, RZ ;  /* 0x000000ffff197224 */ /* 0x000fe200078e00ff */
[----:B------:R-:W-:Y:S01]  /*26d10*/  MOV R26, RZ ;  /* 0x000000ff001a7202 */ /* 0x000fe20000000f00 */
[----:B------:R-:W-:-:S07]  /*26d20*/  IMAD.U32 R24, RZ, RZ, UR6 ;  /* 0x00000006ff187e24 */ /* 0x000fce000f8e00ff */
.L_x_5136:
[----:B------:R-:W-:-:S13]  /*26d30*/  ISETP.NE.AND P0, PT, R6, RZ, PT ;  /* 0x000000ff0600720c */ /* 0x000fda0003f05270 */
[----:B------:R-:W0:Y:S01]  /*26d40*/  @!P0 S2R R3, SR_CgaCtaId ;  /* 0x0000000000038919 */ /* 0x000e220000008800 */
[----:B------:R-:W-:-:S04]  /*26d50*/  @!P0 MOV R2, 0x400 ;  /* 0x0000040000028802 */ /* 0x000fc80000000f00 */
[----:B0-----:R-:W-:-:S05]  /*26d60*/  @!P0 LEA R2, R3, R2, 0x18 ;  /* 0x0000000203028211 */ /* 0x001fca00078ec0ff */
[----:B------:R1:W-:Y:S01]  /*26d70*/  @!P0 STS.128 [R2+0x308d0], R24 ;  /* 0x0308d01802008388 */ /* 0x0003e20000000c00 */
[----:B------:R-:W-:Y:S06]  /*26d80*/  BAR.ARV 0x5, 0x180 ;  /* 0x0146000000007b1d */ /* 0x000fec0000002000 */
.L_x_5129:
        /* <DEDUP_REMOVED lines=12> */
[----:B------:R-:W-:Y:S01]  /*26e50*/  MOV R30, 0x1 ;  /* 0x00000001001e7802 */ /* 0x000fe20000000f00 */
[----:B------:R-:W-:Y:S01]  /*26e60*/  IMAD.MOV.U32 R28, RZ, RZ, RZ ;  /* 0x000000ffff1c7224 */ /* 0x000fe200078e00ff */
[C---:B------:R-:W-:Y:S01]  /*26e70*/  LOP3.LUT R3, R33.reuse, 0x1f8, RZ, 0xc0, !PT ;  /* 0x000001f821037812 */ /* 0x040fe200078ec0ff */
[----:B------:R-:W-:Y:S01]  /*26e80*/  IMAD.SHL.U32 R37, R4, 0x8, RZ ;  /* 0x0000000804257824 */ /* 0x000fe200078e00ff */
[----:B------:R-:W-:Y:S01]  /*26e90*/  LOP3.LUT R33, R33, 0x38, RZ, 0xc0, !PT ;  /* 0x0000003821217812 */ /* 0x000fe200078ec0ff */
[----:B------:R-:W-:Y:S01]  /*26ea0*/  IMAD.MOV.U32 R23, RZ, RZ, RZ ;  /* 0x000000ffff177224 */ /* 0x000fe200078e00ff */
[----:B------:R-:W-:Y:S01]  /*26eb0*/  ULDC.64 UR36, c[0x0][0x198] ;  /* 0x0000660000247ab9 */ /* 0x000fe20000000a00 */
[----:B------:R-:W-:Y:S01]  /*26ec0*/  IMAD.MOV.U32 R29, RZ, RZ, 0x1 ;  /* 0x00000001ff1d7424 */ /* 0x000fe200078e00ff */
[C---:B------:R-:W-:Y:S01]  /*26ed0*/  LOP3.LUT R36, R33.reuse, 0x40, RZ, 0xfc, !PT ;  /* 0x0000004021247812 */ /* 0x040fe200078efcff */
        /* <DEDUP_REMOVED lines=8> */
[----:B------:R-:W-:-:S03]  /*26f60*/  ULOP3.LUT UR39, UR4, 0x2, URZ, 0xfc, !UPT ;  /* 0x0000000204277892 */ /* 0x000fc6000f8efc3f */
[----:B------:R-:W-:Y:S02]  /*26f70*/  UMOV UR4, 0x400 ;  /* 0x0000040000047882 */ /* 0x000fe40000000000 */
[----:B0-----:R-:W-:-:S06]  /*26f80*/  ULEA UR4, UR5, UR4, 0x18 ;  /* 0x0000000405047291 */ /* 0x001fcc000f8ec03f */
[----:B------:R-:W-:-:S04]  /*26f90*/  IMAD.U32 R17, RZ, RZ, UR4 ;  /* 0x00000004ff117e24 */ /* 0x000fc8000f8e00ff */
[----:B------:R-:W-:-:S05]  /*26fa0*/  IMAD R0, R37, 0x2, R17 ;  /* 0x0000000225007824 */ /* 0x000fca00078e0211 */
[----:B------:R1:W-:Y:S02]  /*26fb0*/  STL [R1], R0 ;  /* 0x0000000001007387 */ /* 0x0003e40000100800 */
.L_x_5260:
[----:B------:R-:W-:Y:S05]  /*26fc0*/  YIELD ;  /* 0x0000000000007946 */ /* 0x000fea0003800000 */
[----:B------:R-:W-:Y:S01]  /*26fd0*/  ULDC.64 UR4, c[0x0][0xa28] ;  /* 0x00028a0000047ab9 */ /* 0x000fe20000000a00 */
[----:B0-----:R-:W-:Y:S01]  /*26fe0*/  MOV R12, RZ ;  /* 0x000000ff000c7202 */ /* 0x001fe20000000f00 */
[----:B------:R-:W0:Y:S01]  /*26ff0*/  LDC.64 R4, c[0x0][0xa00] ;  /* 0x00028000ff047b82 */ /* 0x000e220000000a00 */
[----:B------:R-:W-:Y:S01]  /*27000*/  ISETP.NE.U32.AND P0, PT, RZ, UR4, PT ;  /* 0x00000004ff007c0c */ /* 0x000fe2000bf05070 */
[----:B------:R-:W-:-:S03]  /*27010*/  ULDC.64 UR6, c[0x0][0xa10] ;  /* 0x0002840000067ab9 */ /* 0x000fc60000000a00 */
[----:B------:R-:W-:Y:S01]  /*27020*/  ISETP.NE.AND.EX P0, PT, RZ, UR5, PT, P0 ;  /* 0x00000005ff007c0c */ /* 0x000fe2000bf05300 */
[----:B------:R-:W-:-:S12]  /*27030*/  ULDC.64 UR4, c[0x0][0xa18] ;  /* 0x0002860000047ab9 */ /* 0x000fd80000000a00 */
[----:B--2---:R-:W2:Y:S01]  /*27040*/  @P0 LDC.64 R2, c[0x0][0xa28] ;  /* 0x00028a00ff020b82 */ /* 0x004ea20000000a00 */
[----:B------:R-:W-:Y:S01]  /*27050*/  ISETP.NE.U32.AND P1, PT, RZ, UR6, PT ;  /* 0x00000006ff007c0c */ /* 0x000fe2000bf25070 */
[----:B--2---:R-:W-:-:S05]  /*27060*/  @P0 IMAD.WIDE R2, R27, 0x4, R2 ;  /* 0x000000041b020825 */ /* 0x004fca00078e0202 */
[----:B------:R2:W3:Y:S01]  /*27070*/  @P0 LDG.E R12, desc[UR60][R2.64] ;  /* 0x0000003c020c0981 */ /* 0x0004e2000c1e1900 */
[----:B------:R-:W-:Y:S01]  /*27080*/  ISETP.NE.U32.AND P0, PT, RZ, UR4, PT ;  /* 0x00000004ff007c0c */ /* 0x000fe2000bf05070 */
[----:B------:R-:W-:Y:S01]  /*27090*/  IMAD.MOV.U32 R35, RZ, RZ, RZ ;  /* 0x000000ffff237224 */ /* 0x000fe200078e00ff */
[----:B------:R-:W-:Y:S01]  /*270a0*/  ISETP.NE.AND.EX P1, PT, RZ, UR7, PT, P1 ;  /* 0x00000007ff007c0c */ /* 0x000fe2000bf25310 */
[----:B-1----:R-:W-:Y:S01]  /*270b0*/  IMAD.MOV.U32 R0, RZ, RZ, RZ ;  /* 0x000000ffff007224 */ /* 0x002fe200078e00ff */
[----:B------:R-:W-:Y:S01]  /*270c0*/  ISETP.NE.AND.EX P2, PT, RZ, UR5, PT, P0 ;  /* 0x00000005ff007c0c */ /* 0x000fe2000bf45300 */
[----:B------:R-:W-:Y:S01]  /*270d0*/  ULDC.64 UR4, c[0x0][0xa00] ;  /* 0x0002800000047ab9 */ /* 0x000fe20000000a00 */
[----:B0-----:R-:W-:Y:S01]  /*270e0*/  IMAD.WIDE R4, R27, 0x4, R4 ;  /* 0x000000041b047825 */ /* 0x001fe200078e0204 */
[----:B------:R-:W-:Y:S01]  /*270f0*/  ISETP.NE.U32.AND P0, PT, RZ, UR4, PT ;  /* 0x00000004ff007c0c */ /* 0x000fe2000bf05070 */
[----:B--2---:R-:W0:Y:S03]  /*27100*/  LDC.64 R2, c[0x0][0xa10] ;  /* 0x00028400ff027b82 */ /* 0x004e260000000a00 */
[----:B------:R-:W-:-:S06]  /*27110*/  ISETP.NE.AND.EX P0, PT, RZ, UR5, PT, P0 ;  /* 0x00000005ff007c0c */ /* 0x000fcc000bf05300 */
[----:B------:R-:W1:Y:S07]  /*27120*/  @P2 LDC.64 R6, c[0x0][0xa18] ;  /* 0x00028600ff062b82 */ /* 0x000e6e0000000a00 */
        /* <DEDUP_REMOVED lines=17> */
[----:B---3--:R0:W-:Y:S01]  /*27240*/  STL [R1+0xc], R12 ;  /* 0x00000c0c01007387 */ /* 0x0081e20000100800 */
[----:B----4-:R-:W-:Y:S05]  /*27250*/  @P2 BRA `(.L_x_5138) ;  /* 0x0000000000102947 */ /* 0x010fea0003800000 */
[----:B------:R-:W-:Y:S05]  /*27260*/  @!P0 BRA `(.L_x_5138) ;  /* 0x00000000000c8947 */ /* 0x000fea0003800000 */
[----:B------:R-:W2:Y:S04]  /*27270*/  LDG.E R6, desc[UR60][R4.64] ;  /* 0x0000003c04067981 */ /* 0x000ea8000c1e1900 */
[----:B-----5:R-:W2:Y:S02]  /*27280*/  LDG.E R31, desc[UR60][R4.64+0x4] ;  /* 0x0000043c041f7981 */ /* 0x020ea4000c1e1900 */
[----:B--2---:R-:W-:-:S07]  /*27290*/  IADD3 R31, -R6, R31, RZ ;  /* 0x0000001f061f7210 */ /* 0x004fce0007ffe1ff */
.L_x_5138:
        /* <DEDUP_REMOVED lines=13> */
.L_x_5139:
        /* <DEDUP_REMOVED lines=8> */
[----:B--2---:R-:W-:-:S07]  /*273f0*/  IMAD.IADD R8, R9, 0x1, -R8 ;  /* 0x0000000109087824 */ /* 0x004fce00078e0a08 */
.L_x_5140:
[----:B-1----:R-:W2:Y:S01]  /*27400*/  @P1 LDG.E R5, desc[UR60][R2.64] ;  /* 0x0000003c02051981 */ /* 0x002ea2000c1e1900 */
[----:B------:R-:W1:Y:S03]  /*27410*/  LDC R9, c[0x0][0x448] ;  /* 0x00011200ff097b82 */ /* 0x000e660000000800 */
[----:B------:R3:W2:Y:S01]  /*27420*/  @P1 LDG.E R4, desc[UR60][R2.64+0x4] ;  /* 0x0000043c02041981 */ /* 0x0006a2000c1e1900 */
[----:B------:R-:W-:Y:S02]  /*27430*/  IMAD.SHL.U32 R25, R25, 0x80, RZ ;  /* 0x0000008019197824 */ /* 0x000fe400078e00ff */
[----:B-----5:R-:W-:Y:S02]  /*27440*/  IMAD.IADD R8, R8, 0x1, -R12 ;  /* 0x0000000108087824 */ /* 0x020fe400078e0a0c */
[----:B---3--:R-:W3:Y:S01]  /*27450*/  LDC.64 R2, c[0x0][0x9e0] ;  /* 0x00027800ff027b82 */ /* 0x008ee20000000a00 */
[----:B-1----:R-:W-:Y:S01]  /*27460*/  ISETP.NE.AND P2, PT, R9, 0x1, PT ;  /* 0x000000010900780c */ /* 0x002fe20003f45270 */
[----:B------:R-:W-:-:S12]  /*27470*/  VIADD R9, R25, 0x7f ;  /* 0x0000007f19097836 */ /* 0x000fd80000000000 */
[----:B------:R-:W1:Y:S01]  /*27480*/  @P2 LDC R10, c[0x0][0x44c] ;  /* 0x00011300ff0a2b82 */ /* 0x000e620000000800 */
[----:B---3--:R-:W-:-:S07]  /*27490*/  ISETP.GE.AND P3, PT, R3, 0x1, PT ;  /* 0x000000010300780c */ /* 0x008fce0003f66270 */
[----:B------:R-:W3:Y:S01]  /*274a0*/  @P2 LDC R11, c[0x0][0x450] ;  /* 0x00011400ff0b2b82 */ /* 0x000ee20000000800 */
[----:B--2---:R-:W-:Y:S02]  /*274b0*/  @P1 IMAD.IADD R7, R4, 0x1, -R5 ;  /* 0x0000000104071824 */ /* 0x004fe400078e0a05 */
[----:B-1----:R-:W-:-:S05]  /*274c0*/  @P2 IMAD.HI.U32 R4, R9, R10, RZ ;  /* 0x0000000a09042227 */ /* 0x002fca00078e00ff */
[----:B---3--:R-:W-:Y:S02]  /*274d0*/  @P2 SHF.R.U32.HI R9, RZ, R11, R4 ;  /* 0x0000000bff092219 */ /* 0x008fe40000011604 */
[----:B------:R-:W-:-:S04]  /*274e0*/  IADD3 R11, R8, R7, RZ ;  /* 0x00000007080b7210 */ /* 0x000fc80007ffe0ff */
[C---:B------:R-:W-:Y:S01]  /*274f0*/  IADD3 R18, R11.reuse, 0x1, -R31 ;  /* 0x000000010b127810 */ /* 0x040fe20007ffe81f */
[----:B------:R1:W-:Y:S01]  /*27500*/  STL [R1+0x4], R11 ;  /* 0x0000040b01007387 */ /* 0x0003e20000100800 */
[----:B------:R-:W-:-:S03]  /*27510*/  VIADD R4, R11, 0x5f ;  /* 0x0000005f0b047836 */ /* 0x000fc60000000000 */
[----:B------:R-:W-:Y:S02]  /*27520*/  IMAD.IADD R9, R18, 0x1, R9 ;  /* 0x0000000112097824 */ /* 0x000fe400078e0209 */
[----:B------:R-:W-:-:S04]  /*27530*/  IMAD.HI R4, R4, 0x2aaaaaab, RZ ;  /* 0x2aaaaaab04047827 */ /* 0x000fc800078e02ff */
[----:B------:R-:W-:Y:S01]  /*27540*/  IMAD.IADD R2, R9, 0x1, R2 ;  /* 0x0000000109027824 */ /* 0x000fe200078e0202 */
[----:B------:R-:W-:-:S04]  /*27550*/  SHF.R.U32.HI R19, RZ, 0x1f, R4 ;  /* 0x0000001fff137819 */ /* 0x000fc80000011604 */
[----:B------:R-:W-:Y:S01]  /*27560*/  LEA.HI.SX32 R19, R4, R19, 0x1c ;  /* 0x0000001304137211 */ /* 0x000fe200078fe2ff */
[----:B-1----:R-:W-:Y:S06]  /*27570*/  @!P3 BRA `(.L_x_5141) ;  /* 0x000000000048b947 */ /* 0x002fec0003800000 */
[C---:B------:R-:W-:Y:S01]  /*27580*/  ISETP.GT.AND P0, PT, R9.reuse, RZ, PT ;  /* 0x000000ff0900720c */ /* 0x040fe20003f04270 */
[----:B------:R-:W-:Y:S01]  /*27590*/  BSSY B0, `(.L_x_5142) ;  /* 0x000000e000007945 */ /* 0x000fe20003800000 */
[----:B------:R-:W-:-:S11]  /*275a0*/  VIADD R10, R9, 0xffffffff ;  /* 0xffffffff090a7836 */ /* 0x000fd60000000000 */
        /* <DEDUP_REMOVED lines=8> */
.L_x_5143:
[----:B------:R-:W-:-:S13]  /*27630*/  ISETP.NE.AND P0, PT, R3, 0x1, PT ;  /* 0x000000010300780c */ /* 0x000fda0003f05270 */
[----:B------:R-:W1:Y:S02]  /*27640*/  @P0 LDC.64 R4, c[0x0][0x9e8] ;  /* 0x00027a00ff040b82 */ /* 0x000e640000000a00 */
[----:B-1----:R-:W-:-:S05]  /*27650*/  @P0 IMAD.HI.U32 R4, R10, R4, RZ ;  /* 0x000000040a040227 */ /* 0x002fca00078e00ff */
[----:B------:R-:W-:-:S07]  /*27660*/  @P0 SHF.R.U32.HI R10, RZ, R5, R4 ;  /* 0x00000005ff0a0219 */ /* 0x000fce0000011604 */
.L_x_5144:
[----:B------:R-:W-:Y:S05]  /*27670*/  BSYNC B0 ;  /* 0x0000000000007941 */ /* 0x000fea0003800000 */
.L_x_5142:
[----:B------:R-:W-:-:S05]  /*27680*/  IMAD R5, R10, R3, R3 ;  /* 0x000000030a057224 */ /* 0x000fca00078e0203 */
[----:B------:R-:W-:-:S07]  /*27690*/  VIMNMX R2, R2, R5, PT ;  /* 0x0000000502027248 */ /* 0x000fce0003fe0100 */
.L_x_5141:
[----:B------:R-:W1:Y:S01]  /*276a0*/  @P2 LDC R10, c[0x0][0x44c] ;  /* 0x00011300ff0a2b82 */ /* 0x000e620000000800 */
[----:B------:R-:W-:Y:S01]  /*276b0*/  VIADD R2, R2, 0x5f ;  /* 0x0000005f02027836 */ /* 0x000fe20000000000 */
[----:B------:R-:W-:Y:S01]  /*276c0*/  MOV R4, R25 ;  /* 0x0000001900047202 */ /* 0x000fe20000000f00 */
[----:B------:R-:W-:Y:S01]  /*276d0*/  IMAD.IADD R9, R11, 0x1, -R31 ;  /* 0x000000010b097824 */ /* 0x000fe200078e0a1f */
[----:B------:R-:W-:Y:S01]  /*276e0*/  ULDC UR4, c[0x0][0x9dc] ;  /* 0x0002770000047ab9 */ /* 0x000fe20000000800 */
[----:B------:R-:W-:-:S03]  /*276f0*/  IMAD.HI R2, R2, 0x2aaaaaab, RZ ;  /* 0x2aaaaaab02027827 */ /* 0x000fc600078e02ff */
[----:B------:R-:W2:Y:S01]  /*27700*/  @P2 LDC R5, c[0x0][0x450] ;  /* 0x00011400ff052b82 */ /* 0x000ea20000000800 */
[----:B-1----:R-:W-:-:S05]  /*27710*/  @P2 IMAD.HI.U32 R10, R25, R10, RZ ;  /* 0x0000000a190a2227 */ /* 0x002fca00078e00ff */
[----:B--2---:R-:W-:Y:S02]  /*27720*/  @P2 SHF.R.U32.HI R4, RZ, R5, R10 ;  /* 0x00000005ff042219 */ /* 0x004fe4000001160a */
[----:B------:R-:W-:-:S03]  /*27730*/  SHF.R.U32.HI R5, RZ, 0x1f, R2 ;  /* 0x0000001fff057819 */ /* 0x000fc60000011602 */
[----:B------:R-:W-:Y:S01]  /*27740*/  IMAD.IADD R10, R9, 0x1, R4 ;  /* 0x00000001090a7824 */ /* 0x000fe200078e0204 */
[----:B------:R-:W-:-:S04]  /*27750*/  LEA.HI.SX32 R2, R2, R5, 0x1c ;  /* 0x0000000502027211 */ /* 0x000fc800078fe2ff */
[----:B------:R-:W-:Y:S01]  /*27760*/  VIMNMX R11, R19, R2, PT ;  /* 0x00000002130b7248 */ /* 0x000fe20003fe0100 */
[----:B------:R-:W-:Y:S01]  /*27770*/  VIADD R2, R10, -UR4 ;  /* 0x800000040a027c36 */ /* 0x000fe20008000000 */
        /* <DEDUP_REMOVED lines=11> */
.L_x_5147:
[----:B------:R-:W-:-:S13]  /*27830*/  ISETP.NE.AND P0, PT, R3, 0x1, PT ;  /* 0x000000010300780c */ /* 0x000fda0003f05270 */
[----:B------:R-:W1:Y:S02]  /*27840*/  @P0 LDC.64 R4, c[0x0][0x9e8] ;  /* 0x00027a00ff040b82 */ /* 0x000e640000000a00 */
[----:B-1----:R-:W-:-:S05]  /*27850*/  @P0 IMAD.HI.U32 R4, R10, R4, RZ ;  /* 0x000000040a040227 */ /* 0x002fca00078e00ff */
[----:B------:R-:W-:-:S07]  /*27860*/  @P0 SHF.R.U32.HI R10, RZ, R5, R4 ;  /* 0x00000005ff0a0219 */ /* 0x000fce0000011604 */
.L_x_5148:
[----:B------:R-:W-:Y:S05]  /*27870*/  BSYNC B0 ;  /* 0x0000000000007941 */ /* 0x000fea0003800000 */
.L_x_5146:
[----:B------:R-:W-:-:S05]  /*27880*/  IMAD R3, R10, R3, RZ ;  /* 0x000000030a037224 */ /* 0x000fca00078e02ff */
[----:B------:R-:W-:-:S07]  /*27890*/  VIMNMX R2, R2, R3, !PT ;  /* 0x0000000302027248 */ /* 0x000fce0007fe0100 */
.L_x_5145:
[----:B------:R-:W-:Y:S01]  /*278a0*/  IMAD.HI R2, R2, 0x2aaaaaab, RZ ;  /* 0x2aaaaaab02027827 */ /* 0x000fe200078e02ff */
[----:B------:R-:W-:Y:S01]  /*278b0*/  BSSY B0, `(.L_x_5149) ;  /* 0x0000026000007945 */ /* 0x000fe20003800000 */
[----:B------:R-:W-:Y:S02]  /*278c0*/  LOP3.LUT R10, R6, 0xff, RZ, 0xc0, !PT ;  /* 0x000000ff060a7812 */ /* 0x000fe400078ec0ff */
[----:B------:R-:W-:Y:S01]  /*278d0*/  SHF.R.U32.HI R6, RZ, 0x10, R6 ;  /* 0x00000010ff067819 */ /* 0x000fe20000011606 */
[----:B------:R-:W-:Y:S01]  /*278e0*/  IMAD.MOV.U32 R14, RZ, RZ, RZ ;  /* 0x000000ffff0e7224 */ /* 0x000fe200078e00ff */
[----:B------:R-:W-:-:S04]  /*278f0*/  SHF.R.U32.HI R3, RZ, 0x1f, R2 ;  /* 0x0000001fff037819 */ /* 0x000fc80000011602 */
[----:B------:R-:W-:-:S04]  /*27900*/  LEA.HI.SX32 R3, R2, R3, 0x1c ;  /* 0x0000000302037211 */ /* 0x000fc800078fe2ff */
[----:B------:R-:W-:-:S04]  /*27910*/  VIMNMX R4, RZ, R3, !PT ;  /* 0x00000003ff047248 */ /* 0x000fc80007fe0100 */
[----:B------:R-:W-:-:S13]  /*27920*/  ISETP.GT.AND P0, PT, R11, R4, PT ;  /* 0x000000040b00720c */ /* 0x000fda0003f04270 */
[----:B------:R-:W-:Y:S05]  /*27930*/  @!P0 BRA `(.L_x_5150) ;  /* 0x0000000000748947 */ /* 0x000fea0003800000 */
[----:B------:R-:W-:Y:S01]  /*27940*/  ISETP.NE.AND P0, PT, R6, RZ, PT ;  /* 0x000000ff0600720c */ /* 0x000fe20003f05270 */
[----:B------:R-:W-:-:S03]  /*27950*/  ULDC UR4, c[0x0][0x9f0] ;  /* 0x00027c0000047ab9 */ /* 0x000fc60000000800 */
[----:B------:R-:W-:-:S04]  /*27960*/  SEL R5, R6, UR4, P0 ;  /* 0x0000000406057c07 */ /* 0x000fc80008000000 */
[----:B------:R-:W-:Y:S02]  /*27970*/  IABS R13, R5 ;  /* 0x00000005000d7213 */ /* 0x000fe40000000000 */
[----:B0-----:R-:W-:Y:S02]  /*27980*/  IADD3 R12, R5, -0x1, R11 ;  /* 0xffffffff050c7810 */ /* 0x001fe40007ffe00b */
[----:B------:R-:W0:Y:S03]  /*27990*/  I2F.RP R2, R13 ;  /* 0x0000000d00027306 */ /* 0x000e260000209400 */
[----:B------:R-:W-:-:S05]  /*279a0*/  IMAD.IADD R12, R12, 0x1, -R4 ;  /* 0x000000010c0c7824 */ /* 0x000fca00078e0a04 */
        /* <DEDUP_REMOVED lines=21> */
[----:B------:R-:W-:-:S07]  /*27b00*/  @!P2 LOP3.LUT R14, RZ, R5, RZ, 0x33, !PT ;  /* 0x00000005ff0ea212 */ /* 0x000fce00078e33ff */
.L_x_5150:
[----:B------:R-:W-:Y:S05]  /*27b10*/  BSYNC B0 ;  /* 0x0000000000007941 */ /* 0x000fea0003800000 */
.L_x_5149:
[-C--:B------:R-:W-:Y:S01]  /*27b20*/  IMAD R3, R10, R14.reuse, R4 ;  /* 0x0000000e0a037224 */ /* 0x080fe200078e0204 */
[----:B------:R-:W-:Y:S04]  /*27b30*/  BSSY B0, `(.L_x_5151) ;  /* 0x0000151000007945 */ /* 0x000fe80003800000 */
[C---:B------:R-:W-:Y:S01]  /*27b40*/  VIADDMNMX R11, R3.reuse, R14, R11, PT ;  /* 0x0000000e030b7246 */ /* 0x040fe2000380010b */
[----:B------:R-:W-:-:S04]  /*27b50*/  IMAD R3, R3, 0x60, -R8 ;  /* 0x0000006003037824 */ /* 0x000fc800078e0a08 */
[----:B------:R-:W-:Y:S01]  /*27b60*/  IMAD R2, R11, 0x60, -R8 ;  /* 0x000000600b027824 */ /* 0x000fe200078e0a08 */
[----:B------:R-:W-:-:S04]  /*27b70*/  VIMNMX R3, RZ, R3, !PT ;  /* 0x00000003ff037248 */ /* 0x000fc80007fe0100 */
[----:B------:R-:W-:-:S04]  /*27b80*/  VIMNMX R2, R2, R7, PT ;  /* 0x0000000702027248 */ /* 0x000fc80003fe0100 */
[----:B------:R-:W-:-:S13]  /*27b90*/  ISETP.GT.AND P0, PT, R2, R3, PT ;  /* 0x000000030200720c */ /* 0x000fda0003f04270 */
[----:B------:R-:W-:Y:S02]  /*27ba0*/  @P0 VIADD R5, R2, 0x5f ;  /* 0x0000005f02050836 */ /* 0x000fe40000000000 */
        /* <DEDUP_REMOVED lines=12> */
[----:B------:R-:W1:Y:S02]  /*27c70*/  S2R R3, SR_TID.X ;  /* 0x0000000000037919 */ /* 0x000e640000002100 */
[----:B-1----:R-:W-:-:S04]  /*27c80*/  SHF.R.U32.HI R3, RZ, 0x5, R3 ;  /* 0x00000005ff037819 */ /* 0x002fc80000011603 */
[----:B------:R-:W-:-:S05]  /*27c90*/  LOP3.LUT R3, R3, 0x3, RZ, 0xc0, !PT ;  /* 0x0000000303037812 */ /* 0x000fca00078ec0ff */
[----:B------:R1:W2:Y:S02]  /*27ca0*/  SHFL.IDX PT, R14, R3, RZ, 0x1f ;  /* 0x00001fff030e7589 */ /* 0x0002a400000e0000 */
.L_x_5328:
[----:B--2---:R-:W-:Y:S02]  /*27cb0*/  ISETP.NE.AND P0, PT, R14, RZ, PT ;  /* 0x000000ff0e00720c */ /* 0x004fe40003f05270 */
[----:B------:R-:W-:-:S11]  /*27cc0*/  PLOP3.LUT P6, PT, PT, PT, PT, 0x8, 0x0 ;  /* 0x000000000000781c */ /* 0x000fd60003fce170 */
[----:B------:R-:W-:Y:S05]  /*27cd0*/  @P0 BRA `(.L_x_5154) ;  /* 0x00000000000c0947 */ /* 0x000fea0003800000 */
[----:B------:R-:W-:-:S03]  /*27ce0*/  UMOV UR4, 0xffffffff ;  /* 0xffffffff00047882 */ /* 0x000fc60000000000 */
[----:B------:R-:W-:Y:S05]  /*27cf0*/  BRA.DIV UR4, `(.L_x_5155) ;  /* 0x0000007604f07947 */ /* 0x000fea000b800000 */
[----:B------:R-:W-:-:S13]  /*27d00*/  ELECT P6, URZ, PT ;  /* 0x00000000003f782f */ /* 0x000fda00038c0000 */
.L_x_5154:
[----:B-1----:R-:W2:Y:S01]  /*27d10*/  LDL R3, [R1+0x28] ;  /* 0x0000280001037983 */ /* 0x002ea20000100800 */
[----:B------:R-:W-:Y:S01]  /*27d20*/  BSSY B1, `(.L_x_5156) ;  /* 0x0000008000017945 */ /* 0x000fe20003800000 */
[----:B--2---:R-:W-:-:S05]  /*27d30*/  VIADD R3, R3, 0x1 ;  /* 0x0000000103037836 */ /* 0x004fca0000000000 */
[----:B------:R-:W-:-:S04]  /*27d40*/  LEA.HI R7, R3, R3, RZ, 0x1 ;  /* 0x0000000303077211 */ /* 0x000fc800078f08ff */
[----:B------:R-:W-:-:S04]  /*27d50*/  LOP3.LUT R8, R7, 0xfffffffe, RZ, 0xc0, !PT ;  /* 0xfffffffe07087812 */ /* 0x000fc800078ec0ff */
[----:B------:R-:W-:-:S04]  /*27d60*/  IADD3 R8, R3, -R8, RZ ;  /* 0x8000000803087210 */ /* 0x000fc80007ffe0ff */
[----:B------:R-:W-:-:S04]  /*27d70*/  SHF.L.U32 R8, R8, 0x1f, RZ ;  /* 0x0000001f08087819 */ /* 0x000fc800000006ff */
[----:B------:R-:W1:Y:S02]  /*27d80*/  SYNCS.PHASECHK.TRANS64.TRYWAIT P0, [R17+URZ+0x30820], R8 ;  /* 0x03082008110075a7 */ /* 0x000e64000800017f */
[----:B-1----:R-:W-:Y:S05]  /*27d90*/  @!P0 BRA `(.L_x_5157) ;  /* 0x0000007400e88947 */ /* 0x002fea0003800000 */
.L_x_5331:
[----:B------:R-:W-:Y:S05]  /*27da0*/  BSYNC B1 ;  /* 0x0000000000017941 */ /* 0x000fea0003800000 */
.L_x_5156:
[----:B------:R-:W-:Y:S04]  /*27db0*/  BSSY B1, `(.L_x_5158) ;  /* 0x000008b000017945 */ /* 0x000fe80003800000 */
[----:B------:R-:W-:Y:S05]  /*27dc0*/  @!P6 BRA `(.L_x_5159) ;  /* 0x000000080024e947 */ /* 0x000fea0003800000 */
[----:B0-----:R-:W-:Y:S01]  /*27dd0*/  IMAD R12, R28, 0x8, R17 ;  /* 0x000000081c0c7824 */ /* 0x001fe200078e0211 */
[----:B------:R-:W-:Y:S01]  /*27de0*/  SHF.L.U32 R11, R30, 0x1f, RZ ;  /* 0x0000001f1e0b7819 */ /* 0x000fe200000006ff */
[----:B------:R-:W0:Y:S01]  /*27df0*/  S2R R3, SR_TID.X ;  /* 0x0000000000037919 */ /* 0x000e220000002100 */
[----:B------:R-:W-:Y:S02]  /*27e00*/  BSSY B2, `(.L_x_5160) ;  /* 0x0000005000027945 */ /* 0x000fe40003800000 */
[----:B------:R-:W2:Y:S01]  /*27e10*/  SYNCS.PHASECHK.TRANS64.TRYWAIT P0, [R12+URZ+0x308a0], R11 ;  /* 0x0308a00b0c0075a7 */ /* 0x000ea2000800017f */
[----:B0-----:R-:W-:-:S04]  /*27e20*/  LOP3.LUT R3, R3, 0x7f, RZ, 0xc0, !PT ;  /* 0x0000007f03037812 */ /* 0x001fc800078ec0ff */
[----:B------:R-:W-:Y:S01]  /*27e30*/  ISETP.NE.AND P1, PT, R3, RZ, PT ;  /* 0x000000ff0300720c */ /* 0x000fe20003f25270 */
[----:B--2---:R-:W-:-:S12]  /*27e40*/  @!P0 BRA `(.L_x_5161) ;  /* 0x0000007400d08947 */ /* 0x004fd80003800000 */
.L_x_5332:
[----:B------:R-:W-:Y:S05]  /*27e50*/  BSYNC B2 ;  /* 0x0000000000027941 */ /* 0x000fea0003800000 */
.L_x_5160:
        /* <DEDUP_REMOVED lines=9> */
.L_x_5163:
[----:B------:R-:W-:Y:S05]  /*27ef0*/  BSYNC B2 ;  /* 0x0000000000027941 */ /* 0x000fea0003800000 */
.L_x_5162:
[----:B------:R-:W-:Y:S01]  /*27f00*/  IMAD.MOV.U32 R22, RZ, RZ, RZ ;  /* 0x000000ffff167224 */ /* 0x000fe200078e00ff */
[----:B------:R-:W-:Y:S01]  /*27f10*/  UIADD3 UR4, UP0, UR36, 0x570, URZ ;  /* 0x0000057024047890 */ /* 0x000fe2000ff1e03f */
[----:B-1----:R-:W-:Y:S01]  /*27f20*/  IMAD R8, R28, 0x9000, R17 ;  /* 0x000090001c087824 */ /* 0x002fe200078e0211 */
        /* <DEDUP_REMOVED lines=9> */
.L_x_5164:
        /* <DEDUP_REMOVED lines=16> */
.L_x_5165:
        /* <DEDUP_REMOVED lines=16> */
.L_x_5166:
        /* <DEDUP_REMOVED lines=13> */
.L_x_5333:
[----:B------:R-:W-:Y:S05]  /*28290*/  BSYNC B2 ;  /* 0x0000000000027941 */ /* 0x000fea0003800000 */
.L_x_5167:
        /* <DEDUP_REMOVED lines=11> */
.L_x_5170:
[----:B------:R-:W-:Y:S05]  /*28350*/  BSYNC B2 ;  /* 0x0000000000027941 */ /* 0x000fea0003800000 */
.L_x_5169:
        /* <DEDUP_REMOVED lines=8> */
.L_x_5171:
        /* <DEDUP_REMOVED lines=15> */
.L_x_5172:
        /* <DEDUP_REMOVED lines=15> */
.L_x_5173:
        /* <DEDUP_REMOVED lines=10> */
.L_x_5159:
[----:B------:R-:W-:Y:S05]  /*28660*/  BSYNC B1 ;  /* 0x0000000000017941 */ /* 0x000fea0003800000 */
.L_x_5158:
[----:B-1----:R-:W-:Y:S01]  /*28670*/  VIADD R8, R2, 0xfffffffe ;  /* 0xfffffffe02087836 */ /* 0x002fe20000000000 */
        /* <DEDUP_REMOVED lines=8> */
.L_x_5190:
        /* <DEDUP_REMOVED lines=11> */
.L_x_5334:
[----:B------:R-:W-:Y:S05]  /*287b0*/  BSYNC B2 ;  /* 0x0000000000027941 */ /* 0x000fea0003800000 */
.L_x_5176:
        /* <DEDUP_REMOVED lines=9> */
.L_x_5179:
[----:B------:R-:W-:Y:S05]  /*28850*/  BSYNC B2 ;  /* 0x0000000000027941 */ /* 0x000fea0003800000 */
.L_x_5178:
        /* <DEDUP_REMOVED lines=11> */
.L_x_5180:
        /* <DEDUP_REMOVED lines=16> */
.L_x_5181:
        /* <DEDUP_REMOVED lines=16> */
.L_x_5182:
        /* <DEDUP_REMOVED lines=13> */
.L_x_5335:
[----:B------:R-:W-:Y:S05]  /*28be0*/  BSYNC B2 ;  /* 0x0000000000027941 */ /* 0x000fea0003800000 */
.L_x_5183:
[----:B------:R-:W-:Y:S01]  /*28bf0*/  BSSY B2, `(.L_x_5185) ;  /* 0x000000b000027945 */ /* 0x000fe20003800000 */
[----:B------:R-:W-:Y:S01]  /*28c00*/  IMAD.MOV.U32 R2, RZ, RZ, 0x0 ;  /* 0x00000000ff027424 */ /* 0x000fe200078e00ff */
[----:B01----:R-:W-:Y:S02]  /*28c10*/  MOV R3, 0x12f00000 ;  /* 0x12f0000000037802 */ /* 0x003fe40000000f00 */
[----:B------:R-:W-:Y:S05]  /*28c20*/  @P2 BRA `(.L_x_5186) ;  /* 0x00000000001c2947 */ /* 0x000fea0003800000 */
[----:B------:R-:W0:Y:S01]  /*28c30*/  S2R R21, SR_TID.X ;  /* 0x0000000000157919 */ /* 0x000e220000002100 */
[----:B------:R-:W-:-:S04]  /*28c40*/  IMAD.MOV.U32 R13, RZ, RZ, 0x9000 ;  /* 0x00009000ff0d7424 */ /* 0x000fc800078e00ff */
[----:B------:R1:W-:Y:S01]  /*28c50*/  SYNCS.ARRIVE.TRANS64 RZ, [R7+URZ+0x308b0], R13 ;  /* 0x0308b00d07ff79a7 */ /* 0x0003e2000800003f */
[----:B0-----:R-:W-:-:S04]  /*28c60*/  LOP3.LUT R21, R21, 0x1f, RZ, 0xc0, !PT ;  /* 0x0000001f15157812 */ /* 0x001fc800078ec0ff */
[----:B------:R-:W-:-:S13]  /*28c70*/  ISETP.NE.AND P1, PT, R21, RZ, PT ;  /* 0x000000ff1500720c */ /* 0x000fda0003f25270 */
[----:B-1----:R-:W-:Y:S05]  /*28c80*/  @!P1 BRA `(.L_x_5186) ;  /* 0x0000000000049947 */ /* 0x002fea0003800000 */
[----:B------:R-:W-:Y:S01]  /*28c90*/  BPT.TRAP 0x1 ;  /* 0x000000040000795c */ /* 0x000fe20000300000 */
.L_x_5186:
[----:B------:R-:W-:Y:S05]  /*28ca0*/  BSYNC B2 ;  /* 0x0000000000027941 */ /* 0x000fea0003800000 */
.L_x_5185:
[----:B------:R-:W-:Y:S01]  /*28cb0*/  R2UR UR10, R14 ;  /* 0x000000000e0a72ca */ /* 0x000fe200000e0000 */
[----:B------:R-:W-:Y:S01]  /*28cc0*/  UIADD3 UR4, UP0, UR36, 0x670, URZ ;  /* 0x0000067024047890 */ /* 0x000fe2000ff1e03f */
[----:B------:R-:W-:Y:S01]  /*28cd0*/  R2UR UR6, R2 ;  /* 0x00000000020672ca */ /* 0x000fe200000e0000 */
[----:B------:R-:W-:Y:S01]  /*28ce0*/  VIADD R7, R7, 0x308b0 ;  /* 0x000308b007077836 */ /* 0x000fe20000000000 */
[----:B------:R-:W-:Y:S01]  /*28cf0*/  R2UR UR7, R3 ;  /* 0x00000000030772ca */ /* 0x000fe200000e0000 */
[----:B------:R-:W-:Y:S01]  /*28d00*/  VIADD R13, R11, 0x400 ;  /* 0x000004000b0d7836 */ /* 0x000fe20000000000 */
[----:B------:R-:W-:Y:S01]  /*28d10*/  PLOP3.LUT P1, PT, PT, PT, PT, 0x80, 0x0 ;  /* 0x000000000000781c */ /* 0x000fe20003f2f070 */
[----:B------:R-:W-:-:S12]  /*28d20*/  UIADD3.X UR5, URZ, UR37, URZ, UP0, !UPT ;  /* 0x000000253f057290 */ /* 0x000fd800087fe43f */
.L_x_5187:
        /* <DEDUP_REMOVED lines=15> */
.L_x_5188:
        /* <DEDUP_REMOVED lines=15> */
.L_x_5189:
        /* <DEDUP_REMOVED lines=10> */
.L_x_5175:
[----:B------:R-:W-:Y:S05]  /*28fb0*/  BSYNC B1 ;  /* 0x0000000000017941 */ /* 0x000fea0003800000 */
.L_x_5174:
        /* <DEDUP_REMOVED lines=8> */
.L_x_5152:
[----:B------:R-:W-:Y:S05]  /*29040*/  BSYNC B0 ;  /* 0x0000000000007941 */ /* 0x000fea0003800000 */
.L_x_5151:
[----:B------:R-:W1:Y:S01]  /*29050*/  LDC R0, c[0x0][0x448] ;  /* 0x00011200ff007b82 */ /* 0x000e620000000800 */
[----:B------:R-:W-:Y:S01]  /*29060*/  VIADD R5, R25, 0x7f ;  /* 0x0000007f19057836 */ /* 0x000fe20000000000 */
[----:B------:R-:W-:Y:S06]  /*29070*/  @!P0 WARPSYNC.ALL ;  /* 0x0000000000008948 */ /* 0x000fec0003800000 */
[----:B------:R-:W2:Y:S08]  /*29080*/  LDC.64 R2, c[0x0][0x9e0] ;  /* 0x00027800ff027b82 */ /* 0x000eb00000000a00 */
[----:B------:R-:W-:Y:S01]  /*29090*/  @!P0 BAR.SYNC.DEFER_BLOCKING 0xc, 0x180 ;  /* 0x0306000000008b1d */ /* 0x000fe20000010000 */
[----:B-1----:R-:W-:-:S02]  /*290a0*/  ISETP.NE.AND P1, PT, R0, 0x1, PT ;  /* 0x000000010000780c */ /* 0x002fc40003f25270 */
[----:B--2---:R-:W-:-:S11]  /*290b0*/  ISETP.GE.AND P2, PT, R3, 0x1, PT ;  /* 0x000000010300780c */ /* 0x004fd60003f46270 */
[----:B------:R-:W1:Y:S08]  /*290c0*/  @P1 LDC R4, c[0x0][0x44c] ;  /* 0x00011300ff041b82 */ /* 0x000e700000000800 */
[----:B------:R-:W2:Y:S01]  /*290d0*/  @P1 LDC R0, c[0x0][0x450] ;  /* 0x00011400ff001b82 */ /* 0x000ea20000000800 */
[----:B-1----:R-:W-:-:S05]  /*290e0*/  @P1 IMAD.HI.U32 R7, R5, R4, RZ ;  /* 0x0000000405071227 */ /* 0x002fca00078e00ff */
[----:B--2---:R-:W-:-:S05]  /*290f0*/  @P1 SHF.R.U32.HI R5, RZ, R0, R7 ;  /* 0x00000000ff051219 */ /* 0x004fca0000011607 */
[----:B------:R-:W-:-:S04]  /*29100*/  IMAD.IADD R7, R18, 0x1, R5 ;  /* 0x0000000112077824 */ /* 0x000fc800078e0205 */
[----:B------:R-:W-:Y:S01]  /*29110*/  IMAD.IADD R2, R7, 0x1, R2 ;  /* 0x0000000107027824 */ /* 0x000fe200078e0202 */
[----:B------:R-:W-:Y:S06]  /*29120*/  @!P2 BRA `(.L_x_5191) ;  /* 0x000000000048a947 */ /* 0x000fec0003800000 */
[C---:B------:R-:W-:Y:S01]  /*29130*/  ISETP.GT.AND P0, PT, R7.reuse, RZ, PT ;  /* 0x000000ff0700720c */ /* 0x040fe20003f04270 */
[----:B------:R-:W-:Y:S01]  /*29140*/  BSSY B0, `(.L_x_5192) ;  /* 0x000000e000007945 */ /* 0x000fe20003800000 */
[----:B------:R-:W-:-:S11]  /*29150*/  VIADD R0, R7, 0xffffffff ;  /* 0xffffffff07007836 */ /* 0x000fd60000000000 */
[----:B------:R-:W-:Y:S05]  /*29160*/  @P0 BRA `(.L_x_5193) ;  /* 0x00000000001c0947 */ /* 0x000fea0003800000 */
[----:B------:R-:W-:Y:S02]  /*29170*/  ISETP.NE.AND P0, PT, R3, 0x1, PT ;  /* 0x000000010300780c */ /* 0x000fe40003f05270 */
[----:B------:R-:W-:-:S11]  /*29180*/  IADD3 R7, -R7, RZ, RZ ;  /* 0x000000ff07077210 */ /* 0x000fd60007ffe1ff */
[----:B------:R-:W1:Y:S02]  /*29190*/  @P0 LDC.64 R4, c[0x0][0x9e8] ;  /* 0x00027a00ff040b82 */ /* 0x000e640000000a00 */
[----:B-1----:R-:W-:-:S05]  /*291a0*/  @P0 IMAD.HI.U32 R4, R7, R4, RZ ;  /* 0x0000000407040227 */ /* 0x002fca00078e00ff */
[----:B------:R-:W-:-:S04]  /*291b0*/  @P0 SHF.R.U32.HI R7, RZ, R5, R4 ;  /* 0x00000005ff070219 */ /* 0x000fc80000011604 */
[----:B------:R-:W-:Y:S01]  /*291c0*/  LOP3.LUT R0, RZ, R7, RZ, 0x33, !PT ;  /* 0x00000007ff007212 */ /* 0x000fe200078e33ff */
[----:B------:R-:W-:Y:S06]  /*291d0*/  BRA `(.L_x_5194) ;  /* 0x0000000000107947 */ /* 0x000fec0003800000 */
.L_x_5193:
[----:B------:R-:W-:-:S13]  /*291e0*/  ISETP.NE.AND P0, PT, R3, 0x1, PT ;  /* 0x000000010300780c */ /* 0x000fda0003f05270 */
[----:B------:R-:W1:Y:S02]  /*291f0*/  @P0 LDC.64 R4, c[0x0][0x9e8] ;  /* 0x00027a00ff040b82 */ /* 0x000e640000000a00 */
[----:B-1----:R-:W-:-:S05]  /*29200*/  @P0 IMAD.HI.U32 R4, R0, R4, RZ ;  /* 0x0000000400040227 */ /* 0x002fca00078e00ff */
[----:B------:R-:W-:-:S07]  /*29210*/  @P0 SHF.R.U32.HI R0, RZ, R5, R4 ;  /* 0x00000005ff000219 */ /* 0x000fce0000011604 */
.L_x_5194:
[----:B------:R-:W-:Y:S05]  /*29220*/  BSYNC B0 ;  /* 0x0000000000007941 */ /* 0x000fea0003800000 */
.L_x_5192:
[----:B------:R-:W-:-:S05]  /*29230*/  IMAD R5, R0, R3, R3 ;  /* 0x0000000300057224 */ /* 0x000fca00078e0203 */
[----:B------:R-:W-:-:S07]  /*29240*/  VIMNMX R2, R2, R5, PT ;  /* 0x0000000502027248 */ /* 0x000fce0003fe0100 */
.L_x_5191:
[----:B------:R-:W1:Y:S01]  /*29250*/  @P1 LDC R0, c[0x0][0x44c] ;  /* 0x00011300ff001b82 */ /* 0x000e620000000800 */
[----:B------:R-:W-:Y:S01]  /*29260*/  VIADD R2, R2, 0x5f ;  /* 0x0000005f02027836 */ /* 0x000fe20000000000 */
[----:B------:R-:W-:-:S03]  /*29270*/  ULDC UR4, c[0x0][0x9dc] ;  /* 0x0002770000047ab9 */ /* 0x000fc60000000800 */
[----:B------:R-:W-:-:S03]  /*29280*/  IMAD.HI R2, R2, 0x2aaaaaab, RZ ;  /* 0x2aaaaaab02027827 */ /* 0x000fc600078e02ff */
[----:B------:R-:W2:Y:S01]  /*29290*/  @P1 LDC R5, c[0x0][0x450] ;  /* 0x00011400ff051b82 */ /* 0x000ea20000000800 */
[----:B-1----:R-:W-:-:S04]  /*292a0*/  @P1 IMAD.HI.U32 R4, R25, R0, RZ ;  /* 0x0000000019041227 */ /* 0x002fc800078e00ff */
[----:B------:R-:W-:Y:S01]  /*292b0*/  IMAD.MOV.U32 R0, RZ, RZ, R25 ;  /* 0x000000ffff007224 */ /* 0x000fe200078e0019 */
[----:B--2---:R-:W-:Y:S02]  /*292c0*/  @P1 SHF.R.U32.HI R0, RZ, R5, R4 ;  /* 0x00000005ff001219 */ /* 0x004fe40000011604 */
[----:B------:R-:W-:-:S03]  /*292d0*/  SHF.R.U32.HI R5, RZ, 0x1f, R2 ;  /* 0x0000001fff057819 */ /* 0x000fc60000011602 */
[----:B------:R-:W-:Y:S01]  /*292e0*/  IMAD.IADD R9, R9, 0x1, R0 ;  /* 0x0000000109097824 */ /* 0x000fe200078e0200 */
[----:B------:R-:W-:-:S03]  /*292f0*/  LEA.HI.SX32 R2, R2, R5, 0x1c ;  /* 0x0000000502027211 */ /* 0x000fc600078fe2ff */
[----:B------:R-:W-:Y:S01]  /*29300*/  VIADD R0, R9, -UR4 ;  /* 0x8000000409007c36 */ /* 0x000fe20008000000 */
[----:B------:R-:W-:Y:S01]  /*29310*/  VIMNMX R19, R19, R2, PT ;  /* 0x0000000213137248 */ /* 0x000fe20003fe0100 */
        /* <DEDUP_REMOVED lines=11> */
.L_x_5197:
[----:B------:R-:W-:-:S13]  /*293d0*/  ISETP.NE.AND P0, PT, R3, 0x1, PT ;  /* 0x000000010300780c */ /* 0x000fda0003f05270 */
[----:B------:R-:W1:Y:S02]  /*293e0*/  @P0 LDC.64 R4, c[0x0][0x9e8] ;  /* 0x00027a00ff040b82 */ /* 0x000e640000000a00 */
[----:B-1----:R-:W-:-:S05]  /*293f0*/  @P0 IMAD.HI.U32 R4, R9, R4, RZ ;  /* 0x0000000409040227 */ /* 0x002fca00078e00ff */
[----:B------:R-:W-:-:S07]  /*29400*/  @P0 SHF.R.U32.HI R9, RZ, R5, R4 ;  /* 0x00000005ff090219 */ /* 0x000fce0000011604 */
.L_x_5198:
[----:B------:R-:W-:Y:S05]  /*29410*/  BSYNC B0 ;  /* 0x0000000000007941 */ /* 0x000fea0003800000 */
.L_x_5196:
[----:B------:R-:W-:-:S05]  /*29420*/  IMAD R3, R9, R3, RZ ;  /* 0x0000000309037224 */ /* 0x000fca00078e02ff */
[----:B------:R-:W-:-:S07]  /*29430*/  VIMNMX R0, R0, R3, !PT ;  /* 0x0000000300007248 */ /* 0x000fce0007fe0100 */
.L_x_5195:
[----:B------:R-:W-:Y:S01]  /*29440*/  ISETP.NE.AND P1, PT, R6, RZ, PT ;  /* 0x000000ff0600720c */ /* 0x000fe20003f25270 */
[----:B------:R-:W-:Y:S01]  /*29450*/  IMAD.HI R0, R0, 0x2aaaaaab, RZ ;  /* 0x2aaaaaab00007827 */ /* 0x000fe200078e02ff */
[----:B------:R-:W-:Y:S04]  /*29460*/  BSSY B0, `(.L_x_5199) ;  /* 0x0000023000007945 */ /* 0x000fe80003800000 */
[----:B------:R-:W-:-:S04]  /*29470*/  SHF.R.U32.HI R3, RZ, 0x1f, R0 ;  /* 0x0000001fff037819 */ /* 0x000fc80000011600 */
[----:B------:R-:W-:Y:S01]  /*29480*/  LEA.HI.SX32 R0, R0, R3, 0x1c ;  /* 0x0000000300007211 */ /* 0x000fe200078fe2ff */
[----:B------:R-:W-:Y:S02]  /*29490*/  IMAD.MOV.U32 R3, RZ, RZ, RZ ;  /* 0x000000ffff037224 */ /* 0x000fe400078e00ff */
[----:B------:R-:W1:Y:S01]  /*294a0*/  @!P1 LDC R6, c[0x0][0x9f0] ;  /* 0x00027c00ff069b82 */ /* 0x000e620000000800 */
[----:B------:R-:W-:-:S04]  /*294b0*/  VIMNMX R0, RZ, R0, !PT ;  /* 0x00000000ff007248 */ /* 0x000fc80007fe0100 */
[----:B------:R-:W-:-:S13]  /*294c0*/  ISETP.GT.AND P0, PT, R19, R0, PT ;  /* 0x000000001300720c */ /* 0x000fda0003f04270 */
[----:B------:R-:W-:Y:S05]  /*294d0*/  @!P0 BRA `(.L_x_5200) ;  /* 0x00000000006c8947 */ /* 0x000fea0003800000 */
[-C--:B-1----:R-:W-:Y:S01]  /*294e0*/  IABS R4, R6.reuse ;  /* 0x0000000600047213 */ /* 0x082fe20000000000 */
[----:B------:R-:W-:Y:S01]  /*294f0*/  IMAD.MOV.U32 R2, RZ, RZ, RZ ;  /* 0x000000ffff027224 */ /* 0x000fe200078e00ff */
[----:B------:R-:W-:Y:S02]  /*29500*/  IABS R8, R6 ;  /* 0x0000000600087213 */ /* 0x000fe40000000000 */
[----:B------:R-:W1:Y:S08]  /*29510*/  I2F.RP R5, R4 ;  /* 0x0000000400057306 */ /* 0x000e700000209400 */
[----:B-1----:R-:W1:Y:S02]  /*29520*/  MUFU.RCP R5, R5 ;  /* 0x0000000500057308 */ /* 0x002e640000001000 */
[----:B-1----:R-:W-:-:S06]  /*29530*/  IADD3 R7, R5, 0xffffffe, RZ ;  /* 0x0ffffffe05077810 */ /* 0x002fcc0007ffe0ff */
[----:B------:R1:W2:Y:S02]  /*29540*/  F2I.FTZ.U32.TRUNC.NTZ R3, R7 ;  /* 0x0000000700037305 */ /* 0x0002a4000021f000 */
[----:B-1----:R-:W-:Y:S02]  /*29550*/  IMAD.MOV R7, RZ, RZ, -R8 ;  /* 0x000000ffff077224 */ /* 0x002fe400078e0a08 */
[----:B--2---:R-:W-:-:S04]  /*29560*/  IMAD.MOV R9, RZ, RZ, -R3 ;  /* 0x000000ffff097224 */ /* 0x004fc800078e0a03 */
        /* <DEDUP_REMOVED lines=18> */
.L_x_5200:
[----:B------:R-:W-:Y:S05]  /*29690*/  BSYNC B0 ;  /* 0x0000000000007941 */ /* 0x000fea0003800000 */
.L_x_5199:
[-C--:B------:R-:W-:Y:S01]  /*296a0*/  IMAD R0, R10, R3.reuse, R0 ;  /* 0x000000030a007224 */ /* 0x080fe200078e0200 */
        /* <DEDUP_REMOVED lines=19> */
[----:B------:R-:W3:Y:S01]  /*297e0*/  POPC R7, R4 ;  /* 0x0000000400077309 */ /* 0x000ee20000000000 */
[----:B--2---:R-:W3:Y:S02]  /*297f0*/  SHFL.IDX PT, R0, R3, R0, 0x1f ;  /* 0x00001f0003007589 */ /* 0x004ee400000e0000 */
[----:B---3--:R-:W-:Y:S01]  /*29800*/  IADD3 R24, R0, UR38, R7 ;  /* 0x0000002600187c10 */ /* 0x008fe2000fffe007 */
[----:B------:R-:W-:Y:S06]  /*29810*/  BRA `(.L_x_5203) ;  /* 0x0000003400447947 */ /* 0x000fec0003800000 */
.L_x_5202:
        /* <DEDUP_REMOVED lines=10> */
[----:B------:R-:W2:Y:S01]  /*298c0*/  LDC.64 R2, c[0x4][R2] ;  /* 0x0100000002027b82 */ /* 0x000ea20000000a00 */
[----:B-1----:R-:W-:Y:S01]  /*298d0*/  IMAD.U32 R6, RZ, RZ, UR8 ;  /* 0x00000008ff067e24 */ /* 0x002fe2000f8e00ff */
[----:B0-----:R-:W-:Y:S01]  /*298e0*/  MOV R12, 0x1 ;  /* 0x00000001000c7802 */ /* 0x001fe20000000f00 */
[----:B------:R-:W-:Y:S02]  /*298f0*/  IMAD.U32 R7, RZ, RZ, UR9 ;  /* 0x00000009ff077e24 */ /* 0x000fe4000f8e00ff */
[----:B------:R-:W-:-:S02]  /*29900*/  IMAD.U32 R10, RZ, RZ, UR4 ;  /* 0x00000004ff0a7e24 */ /* 0x000fc4000f8e00ff */
[----:B------:R-:W-:Y:S02]  /*29910*/  IMAD.U32 R11, RZ, RZ, UR5 ;  /* 0x00000005ff0b7e24 */ /* 0x000fe4000f8e00ff */
[----:B------:R-:W-:Y:S02]  /*29920*/  IMAD.MOV.U32 R8, RZ, RZ, 0x70 ;  /* 0x00000070ff087424 */ /* 0x000fe400078e00ff */
[----:B------:R-:W-:-:S07]  /*29930*/  IMAD.MOV.U32 R13, RZ, RZ, RZ ;  /* 0x000000ffff0d7224 */ /* 0x000fce00078e00ff */
[----:B------:R-:W-:-:S07]  /*29940*/  LEPC R20, `(.L_x_5205) ;  /* 0x000000001014794e */ /* 0x000fce0000000000 */
[----:B--2---:R-:W-:Y:S05]  /*29950*/  CALL.ABS.NOINC R2 ;  /* 0x0000000002007343 */ /* 0x004fea0003c00000 */
.L_x_5205:
[----:B------:R-:W-:Y:S05]  /*29960*/  BSYNC B6 ;  /* 0x0000000000067941 */ /* 0x000fea0003800000 */
.L_x_5204:
        /* <DEDUP_REMOVED lines=11> */
[----:B------:R-:W-:Y:S02]  /*29a20*/  IMAD.U32 R5, RZ, RZ, UR7 ;  /* 0x00000007ff057e24 */ /* 0x000fe4000f8e00ff */
[----:B-1----:R-:W-:Y:S02]  /*29a30*/  IMAD.U32 R6, RZ, RZ, UR8 ;  /* 0x00000008ff067e24 */ /* 0x002fe4000f8e00ff */
[----:B------:R-:W-:-:S02]  /*29a40*/  IMAD.U32 R10, RZ, RZ, UR4 ;  /* 0x00000004ff0a7e24 */ /* 0x000fc4000f8e00ff */
[----:B------:R-:W-:Y:S02]  /*29a50*/  IMAD.U32 R11, RZ, RZ, UR5 ;  /* 0x00000005ff0b7e24 */ /* 0x000fe4000f8e00ff */
[----:B------:R-:W-:Y:S02]  /*29a60*/  IMAD.MOV.U32 R8, RZ, RZ, 0x70 ;  /* 0x00000070ff087424 */ /* 0x000fe400078e00ff */
[----:B0-----:R-:W-:Y:S02]  /*29a70*/  IMAD.MOV.U32 R12, RZ, RZ, 0x1 ;  /* 0x00000001ff0c7424 */ /* 0x001fe400078e00ff */
[----:B--2---:R-:W-:-:S07]  /*29a80*/  IMAD.MOV.U32 R13, RZ, RZ, RZ ;  /* 0x000000ffff0d7224 */ /* 0x004fce00078e00ff */
[----:B------:R-:W-:-:S07]  /*29a90*/  LEPC R20, `(.L_x_5208) ;  /* 0x000000001014794e */ /* 0x000fce0000000000 */
[----:B---3--:R-:W-:Y:S05]  /*29aa0*/  CALL.ABS.NOINC R2 ;  /* 0x0000000002007343 */ /* 0x008fea0003c00000 */
.L_x_5208:
[----:B------:R0:W1:Y:S01]  /*29ab0*/  LDC.64 R2, c[0x4][R18] ;  /* 0x0100000012027b82 */ /* 0x0000620000000a00 */
[----:B------:R-:W-:Y:S01]  /*29ac0*/  ULDC.64 UR4, c[0x4][0x138] ;  /* 0x01004e0000047ab9 */ /* 0x000fe20000000a00 */
[----:B------:R-:W-:Y:S01]  /*29ad0*/  ULDC.64 UR6, c[0x4][0x140] ;  /* 0x0100500000067ab9 */ /* 0x000fe20000000a00 */
[----:B------:R-:W-:Y:S01]  /*29ae0*/  ULDC.64 UR8, c[0x4][0x80] ;  /* 0x0100200000087ab9 */ /* 0x000fe20000000a00 */
[----:B------:R-:W-:Y:S01]  /*29af0*/  MOV R4, UR4 ;  /* 0x0000000400047c02 */ /* 0x000fe20008000f00 */
[----:B------:R-:W-:Y:S01]  /*29b00*/  IMAD.U32 R5, RZ, RZ, UR5 ;  /* 0x00000005ff057e24 */ /* 0x000fe2000f8e00ff */
[----:B------:R-:W-:Y:S01]  /*29b10*/  MOV R8, 0x70 ;  /* 0x0000007000087802 */ /* 0x000fe20000000f00 */
[----:B------:R-:W-:Y:S02]  /*29b20*/  IMAD.U32 R6, RZ, RZ, UR6 ;  /* 0x00000006ff067e24 */ /* 0x000fe4000f8e00ff */
[----:B------:R-:W-:Y:S02]  /*29b30*/  IMAD.U32 R7, RZ, RZ, UR7 ;  /* 0x00000007ff077e24 */ /* 0x000fe4000f8e00ff */
[----:B------:R-:W-:-:S02]  /*29b40*/  IMAD.U32 R10, RZ, RZ, UR8 ;  /* 0x00000008ff0a7e24 */ /* 0x000fc4000f8e00ff */
[----:B------:R-:W-:Y:S02]  /*29b50*/  IMAD.U32 R11, RZ, RZ, UR9 ;  /* 0x00000009ff0b7e24 */ /* 0x000fe4000f8e00ff */
[----:B------:R-:W-:Y:S02]  /*29b60*/  IMAD.MOV.U32 R12, RZ, RZ, 0x1 ;  /* 0x00000001ff0c7424 */ /* 0x000fe400078e00ff */
[----:B0-----:R-:W-:-:S07]  /*29b70*/  IMAD.MOV.U32 R13, RZ, RZ, RZ ;  /* 0x000000ffff0d7224 */ /* 0x001fce00078e00ff */
[----:B------:R-:W-:-:S07]  /*29b80*/  LEPC R20, `(.L_x_5207) ;  /* 0x000000001014794e */ /* 0x000fce0000000000 */
[----:B-1----:R-:W-:Y:S05]  /*29b90*/  CALL.ABS.NOINC R2 ;  /* 0x0000000002007343 */ /* 0x002fea0003c00000 */
.L_x_5207:
[----:B------:R-:W-:Y:S05]  /*29ba0*/  BSYNC B6 ;  /* 0x0000000000067941 */ /* 0x000fea0003800000 */
.L_x_5206:
[----:B------:R-:W-:Y:S01]  /*29bb0*/  ULDC.64 UR4, c[0x0][0x9f8] ;  /* 0x00027e0000047ab9 */ /* 0x000fe20000000a00 */
[----:B------:R-:W2:Y:S01]  /*29bc0*/  LDL R20, [R1+0x4] ;  /* 0x0000040001147983 */ /* 0x000ea20000100800 */
[----:B------:R-:W-:-:S03]  /*29bd0*/  ISETP.NE.U32.AND P0, PT, RZ, UR4, PT ;  /* 0x00000004ff007c0c */ /* 0x000fc6000bf05070 */
[----:B------:R-:W3:Y:S01]  /*29be0*/  LDL R19, [R1+0xc] ;  /* 0x00000c0001137983 */ /* 0x000ee20000100800 */
[----:B------:R-:W-:Y:S01]  /*29bf0*/  ISETP.NE.AND.EX P0, PT, RZ, UR5, PT, P0 ;  /* 0x00000005ff007c0c */ /* 0x000fe2000bf05300 */
[----:B------:R-:W-:Y:S01]  /*29c00*/  IMAD.MOV.U32 R32, RZ, RZ, R27 ;  /* 0x000000ffff207224 */ /* 0x000fe200078e001b */
[----:B------:R-:W4:Y:S01]  /*29c10*/  LDC R0, c[0x0][0x430] ;  /* 0x00010c00ff007b82 */ /* 0x000f220000000800 */
[----:B------:R-:W0:Y:S01]  /*29c20*/  S2R R18, SR_TID.X ;  /* 0x0000000000127919 */ /* 0x000e220000002100 */
[----:B------:R-:W-:Y:S01]  /*29c30*/  VIADD R22, R22, 0xffffffff ;  /* 0xffffffff16167836 */ /* 0x000fe20000000000 */
[----:B------:R-:W-:Y:S01]  /*29c40*/  LOP3.LUT R16, R16, 0xfffffff7, RZ, 0xc0, !PT ;  /* 0xfffffff710107812 */ /* 0x000fe200078ec0ff */
[----:B------:R-:W-:-:S07]  /*29c50*/  ULDC UR4, c[0x0][0x2f4] ;  /* 0x0000bd0000047ab9 */ /* 0x000fce0000000800 */
[----:B------:R-:W1:Y:S01]  /*29c60*/  @P0 LDC.64 R2, c[0x0][0x9f8] ;  /* 0x00027e00ff020b82 */ /* 0x000e620000000a00 */
[----:B0-----:R-:W-:Y:S01]  /*29c70*/  LOP3.LUT R18, R18, 0x7f, RZ, 0xc0, !PT ;  /* 0x0000007f12127812 */ /* 0x001fe200078ec0ff */
[----:B-1----:R-:W-:-:S05]  /*29c80*/  @P0 IMAD.WIDE R2, R27, 0x4, R2 ;  /* 0x000000041b020825 */ /* 0x002fca00078e0202 */
[----:B------:R0:W3:Y:S01]  /*29c90*/  @P0 LDG.E R32, desc[UR60][R2.64] ;  /* 0x0000003c02200981 */ /* 0x0000e2000c1e1900 */
[----:B------:R-:W-:Y:S02]  /*29ca0*/  SHF.R.U32.HI R21, RZ, 0x3, R18 ;  /* 0x00000003ff157819 */ /* 0x000fe40000011612 */
[----:B----4-:R-:W-:Y:S01]  /*29cb0*/  ISETP.NE.AND P1, PT, R0, 0x1, PT ;  /* 0x000000010000780c */ /* 0x010fe20003f25270 */
[----:B------:R-:W1:-:S12]  /*29cc0*/  S2R R18, SR_TID.X ;  /* 0x0000000000127919 */ /* 0x000e580000002100 */
[----:B------:R-:W4:Y:S08]  /*29cd0*/  @P1 LDC R6, c[0x0][0x434] ;  /* 0x00010d00ff061b82 */ /* 0x000f300000000800 */
[----:B------:R-:W0:Y:S01]  /*29ce0*/  @P1 LDC R7, c[0x0][0x438] ;  /* 0x00010e00ff071b82 */ /* 0x000e220000000800 */
[----:B-1----:R-:W-:-:S05]  /*29cf0*/  IMAD.SHL.U32 R18, R18, 0x10, RZ ;  /* 0x0000001012127824 */ /* 0x002fca00078e00ff */
[----:B------:R-:W-:-:S05]  /*29d00*/  LOP3.LUT R18, R21, 0x70, R18, 0xf8, !PT ;  /* 0x0000007015127812 */ /* 0x000fca00078ef812 */
[----:B------:R-:W-:Y:S01]  /*29d10*/  IMAD R5, R22, 0x60, R18 ;  /* 0x0000006016057824 */ /* 0x000fe200078e0212 */
[----:B------:R-:W-:Y:S01]  /*29d20*/  ISETP.GE.AND P3, PT, R33, UR4, PT ;  /* 0x0000000421007c0c */ /* 0x000fe2000bf66270 */
[----:B------:R-:W-:-:S03]  /*29d30*/  UMOV UR5, 0xffffffff ;  /* 0xffffffff00057882 */ /* 0x000fc60000000000 */
[----:B--2---:R-:W-:-:S04]  /*29d40*/  ISETP.GE.AND P0, PT, R5, R20, PT ;  /* 0x000000140500720c */ /* 0x004fc80003f06270 */
[----:B------:R-:W-:Y:S02]  /*29d50*/  ISETP.GT.U32.OR P0, PT, R18, 0x5f, P0 ;  /* 0x0000005f1200780c */ /* 0x000fe40000704470 */
[----:B---3--:R-:W-:-:S05]  /*29d60*/  IADD3 R5, R5, R19, RZ ;  /* 0x0000001305057210 */ /* 0x008fca0007ffe0ff */
[----:B----4-:R-:W-:-:S04]  /*29d70*/  @P1 IMAD.HI.U32 R6, R5, R6, RZ ;  /* 0x0000000605061227 */ /* 0x010fc800078e00ff */
[----:B------:R-:W-:Y:S01]  /*29d80*/  IMAD.MOV.U32 R4, RZ, RZ, R5 ;  /* 0x000000ffff047224 */ /* 0x000fe200078e0005 */
[----:B0-----:R-:W-:Y:S01]  /*29d90*/  @P1 SHF.R.U32.HI R4, RZ, R7, R6 ;  /* 0x00000007ff041219 */ /* 0x001fe20000011606 */
[----:B------:R-:W0:Y:S04]  /*29da0*/  @!P0 LDC.64 R2, c[0x0][0x428] ;  /* 0x00010a00ff028b82 */ /* 0x000e280000000a00 */
[----:B------:R-:W-:-:S04]  /*29db0*/  IMAD.MOV R6, RZ, RZ, -R4 ;  /* 0x000000ffff067224 */ /* 0x000fc800078e0a04 */
[----:B------:R-:W-:Y:S01]  /*29dc0*/  IMAD R0, R0, R6, R5 ;  /* 0x0000000600007224 */ /* 0x000fe200078e0205 */
[----:B------:R-:W-:Y:S02]  /*29dd0*/  @!P0 SHF.R.S32.HI R5, RZ, 0x1f, R4 ;  /* 0x0000001fff058819 */ /* 0x000fe40000011404 */
[----:B------:R-:W-:Y:S01]  /*29de0*/  SHF.R.S32.HI R8, RZ, 0x1f, R32 ;  /* 0x0000001fff087819 */ /* 0x000fe20000011420 */
[----:B0-----:R-:W-:-:S04]  /*29df0*/  @!P0 IMAD.WIDE.U32 R4, R32, R2, R4 ;  /* 0x0000000220048225 */ /* 0x001fc800078e0004 */
[----:B------:R-:W-:Y:S01]  /*29e00*/  @!P0 IMAD R6, R8, R2, RZ ;  /* 0x0000000208068224 */ /* 0x000fe200078e02ff */
[----:B------:R0:W-:Y:S03]  /*29e10*/  STL [R1+0x10], R8 ;  /* 0x0000100801007387 */ /* 0x0001e60000100800 */
[----:B------:R-:W-:Y:S02]  /*29e20*/  @!P0 IMAD R6, R32, R3, R6 ;  /* 0x0000000320068224 */ /* 0x000fe400078e0206 */
[----:B------:R-:W1:Y:S02]  /*29e30*/  @!P0 LDC.64 R2, c[0x0][0x418] ;  /* 0x00010600ff028b82 */ /* 0x000e640000000a00 */
[----:B------:R-:W-:Y:S02]  /*29e40*/  @!P0 IMAD.IADD R6, R5, 0x1, R6 ;  /* 0x0000000105068824 */ /* 0x000fe400078e0206 */
[----:B------:R-:W-:Y:S01]  /*29e50*/  IMAD.U32 R5, RZ, RZ, UR39 ;  /* 0x00000027ff057e24 */ /* 0x000fe2000f8e00ff */
[----:B-1----:R-:W-:-:S04]  /*29e60*/  @!P0 LEA R2, P1, R4, R2, 0x2 ;  /* 0x0000000204028211 */ /* 0x002fc800078210ff */
[----:B------:R-:W-:Y:S01]  /*29e70*/  @!P0 LEA.HI.X R3, R4, R3, R6, 0x2, P1 ;  /* 0x0000000304038211 */ /* 0x000fe200008f1406 */
[----:B------:R-:W-:-:S06]  /*29e80*/  IMAD.MOV.U32 R4, RZ, RZ, RZ ;  /* 0x000000ffff047224 */ /* 0x000fcc00078e00ff */
[----:B------:R0:W5:Y:S01]  /*29e90*/  @!P0 LDG.E R4, desc[UR60][R2.64] ;  /* 0x0000003c02048981 */ /* 0x000162000c1e1900 */
[----:B------:R-:W-:Y:S02]  /*29ea0*/  ISETP.GT.U32.AND P0, PT, R18, 0x5f, PT ;  /* 0x0000005f1200780c */ /* 0x000fe40003f04070 */
[----:B------:R-:W-:Y:S02]  /*29eb0*/  ISETP.NE.AND P2, PT, R5, 0x3, PT ;  /* 0x000000030500780c */ /* 0x000fe40003f45270 */
[----:B------:R-:W-:-:S09]  /*29ec0*/  ISETP.GE.AND P1, PT, R36, UR4, PT ;  /* 0x0000000424007c0c */ /* 0x000fd2000bf26270 */
[----:B------:R-:W-:Y:S02]  /*29ed0*/  @P0 LOP3.LUT R16, R16, 0x8, RZ, 0xfc, !PT ;  /* 0x0000000810100812 */ /* 0x000fe400078efcff */
[----:B------:R-:W-:Y:S02]  /*29ee0*/  ISETP.GE.AND P0, PT, R34, UR4, PT ;  /* 0x0000000422007c0c */ /* 0x000fe4000bf06270 */
[----:B------:R-:W-:-:S04]  /*29ef0*/  LOP3.LUT R16, R16, 0xffffffef, RZ, 0xc0, !PT ;  /* 0xffffffef10107812 */ /* 0x000fc800078ec0ff */
[----:B------:R-:W-:-:S04]  /*29f00*/  @P2 LOP3.LUT R16, R16, 0x10, RZ, 0xfc, !PT ;  /* 0x0000001010102812 */ /* 0x000fc800078efcff */
[----:B------:R-:W-:-:S04]  /*29f10*/  LOP3.LUT R16, R16, 0xfffffffb, RZ, 0xc0, !PT ;  /* 0xfffffffb10107812 */ /* 0x000fc800078ec0ff */
[----:B------:R-:W-:-:S04]  /*29f20*/  @P3 LOP3.LUT R16, R16, 0x4, RZ, 0xfc, !PT ;  /* 0x0000000410103812 */ /* 0x000fc800078efcff */
[----:B------:R-:W-:-:S04]  /*29f30*/  LOP3.LUT R16, R16, 0xfffffffe, RZ, 0xc0, !PT ;  /* 0xfffffffe10107812 */ /* 0x000fc800078ec0ff */
[----:B------:R-:W-:-:S04]  /*29f40*/  LOP3.LUT R16, R16, 0xfffffffd, RZ, 0xc0, !PT ;  /* 0xfffffffd10107812 */ /* 0x000fc800078ec0ff */
[----:B------:R-:W-:-:S04]  /*29f50*/  @P1 LOP3.LUT R16, R16, 0x2, RZ, 0xfc, !PT ;  /* 0x0000000210101812 */ /* 0x000fc800078efcff */
[----:B------:R-:W-:Y:S01]  /*29f60*/  @P0 LOP3.LUT R16, R16, 0x1, RZ, 0xfc, !PT ;  /* 0x0000000110100812 */ /* 0x000fe200078efcff */
[----:B0-----:R-:W-:Y:S06]  /*29f70*/  BRA.DIV UR5, `(.L_x_5209) ;  /* 0x0000005605d47947 */ /* 0x001fec000b800000 */
.L_x_5338:
[----:B------:R-:W-:Y:S05]  /*29f80*/  @!P2 BRA `(.L_x_5210) ;  /* 0x000000000004a947 */ /* 0x000fea0003800000 */
[----:B------:R-:W-:Y:S01]  /*29f90*/  BPT.TRAP 0x1 ;  /* 0x000000040000795c */ /* 0x000fe20000300000 */
.L_x_5210:
        /* <DEDUP_REMOVED lines=23> */
.L_x_5339:
[----:B------:R-:W-:Y:S05]  /*2a110*/  BSYNC B0 ;  /* 0x0000000000007941 */ /* 0x000fea0003800000 */
.L_x_5211:
        /* <DEDUP_REMOVED lines=11> */
[----:B------:R-:W-:-:S02]  /*2a1d0*/  IMAD R6, R6, UR4, RZ ;  /* 0x0000000406067c24 */ /* 0x000fc4000f8e02ff */
        /* <DEDUP_REMOVED lines=19> */
[----:B------:R-:W1:Y:S01]  /*2a310*/  SHFL.IDX PT, R2, R0, RZ, 0x181f ;  /* 0x00181fff00027589 */ /* 0x000e6200000e0000 */
[----:B0-----:R-:W-:-:S04]  /*2a320*/  @P0 LEA R3, P1, R33, R3, 0x1 ;  /* 0x0000000321030211 */ /* 0x001fc800078208ff */
[----:B-1----:R-:W-:Y:S02]  /*2a330*/  @P0 IADD3.X R2, RZ, R2, RZ, P1, !PT ;  /* 0x00000002ff020210 */ /* 0x002fe40000ffe4ff */
[----:B------:R-:W-:Y:S02]  /*2a340*/  ISETP.GE.AND P1, PT, R6, 0x11, PT ;  /* 0x000000110600780c */ /* 0x000fe40003f26270 */
        /* <DEDUP_REMOVED lines=56> */
.L_x_5353:
        /* <DEDUP_REMOVED lines=12> */
.L_x_5214:
        /* <DEDUP_REMOVED lines=10> */
.L_x_5215:
[----:B------:R2:W-:Y:S02]  /*2a830*/  SYNCS.ARRIVE.TRANS64.A1T0 RZ, [R7+URZ+0x30830], RZ ;  /* 0x030830ff07ff79a7 */ /* 0x0005e4000810003f */
[----:B------:R-:W-:Y:S05]  /*2a840*/  WARPSYNC.ALL ;  /* 0x0000000000007948 */ /* 0x000fea0003800000 */
[----:B------:R-:W-:Y:S01]  /*2a850*/  ULDC.64 UR4, c[0x0][0xa00] ;  /* 0x0002800000047ab9 */ /* 0x000fe20000000a00 */
[----:B------:R-:W-:Y:S01]  /*2a860*/  SHF.R.S32.HI R0, RZ, 0x1f, R27 ;  /* 0x0000001fff007819 */ /* 0x000fe2000001141b */
[----:B------:R-:W-:Y:S01]  /*2a870*/  BSSY B6, `(.L_x_5216) ;  /* 0x0000022000067945 */ /* 0x000fe20003800000 */
[----:B------:R-:W-:Y:S01]  /*2a880*/  BAR.SYNC.DEFER_BLOCKING 0x8, 0x180 ;  /* 0x0206000000007b1d */ /* 0x000fe20000010000 */
[----:B------:R-:W-:Y:S02]  /*2a890*/  ISETP.NE.U32.AND P0, PT, RZ, UR4, PT ;  /* 0x00000004ff007c0c */ /* 0x000fe4000bf05070 */
[----:B-1----:R-:W-:-:S02]  /*2a8a0*/  IADD3 R2, R17, 0x12400, RZ ;  /* 0x0001240011027810 */ /* 0x002fc40007ffe0ff */
[----:B------:R-:W-:Y:S01]  /*2a8b0*/  ISETP.NE.AND.EX P0, PT, RZ, UR5, PT, P0 ;  /* 0x00000005ff007c0c */ /* 0x000fe2000bf05300 */
[----:B------:R-:W-:Y:S02]  /*2a8c0*/  ULDC.64 UR4, c[0x0][0x298] ;  /* 0x0000a60000047ab9 */ /* 0x000fe40000000a00 */
[----:B0-----:R-:W-:Y:S01]  /*2a8d0*/  IMAD.WIDE.U32 R4, R35, UR4, RZ ;  /* 0x0000000423047c25 */ /* 0x001fe2000f8e00ff */
[----:B------:R-:W-:Y:S02]  /*2a8e0*/  SEL R3, R0, RZ, !P0 ;  /* 0x000000ff00037207 */ /* 0x000fe40004000000 */
[----:B------:R-:W-:Y:S02]  /*2a8f0*/  SEL R0, R27, RZ, !P0 ;  /* 0x000000ff1b007207 */ /* 0x000fe40004000000 */
[----:B------:R-:W-:Y:S01]  /*2a900*/  LOP3.LUT P0, RZ, R2, 0x3ff, RZ, 0xc0, !PT ;  /* 0x000003ff02ff7812 */ /* 0x000fe2000780c0ff */
[----:B------:R-:W-:Y:S04]  /*2a910*/  STL [R1+0x2c], R3 ;  /* 0x00002c0301007387 */ /* 0x000fe80000100800 */
        /* <DEDUP_REMOVED lines=23> */
.L_x_5217:
[----:B------:R-:W-:Y:S05]  /*2aa90*/  BSYNC B6 ;  /* 0x0000000000067941 */ /* 0x000fea0003800000 */
.L_x_5216:
[----:B------:R-:W3:Y:S01]  /*2aaa0*/  LDL.LU R20, [R1+0x2c] ;  /* 0x00002c0001147983 */ /* 0x000ee20000300800 */
[----:B------:R-:W-:Y:S01]  /*2aab0*/  ULDC.64 UR4, c[0x0][0x2d8] ;  /* 0x0000b60000047ab9 */ /* 0x000fe20000000a00 */
[----:B------:R-:W0:Y:S02]  /*2aac0*/  LDC R6, c[0x0][0x448] ;  /* 0x00011200ff067b82 */ /* 0x000e240000000800 */
[----:B------:R-:W4:Y:S04]  /*2aad0*/  LDL.LU R21, [R1+0x20] ;  /* 0x0000200001157983 */ /* 0x000f280000300800 */
[----:B------:R-:W3:Y:S04]  /*2aae0*/  LDL.LU.64 R2, [R1+0x18] ;  /* 0x0000180001027983 */ /* 0x000ee80000300a00 */
[----:B------:R1:W5:Y:S01]  /*2aaf0*/  LDL R8, [R1] ;  /* 0x0000000001087983 */ /* 0x0003620000100800 */
[----:B0-----:R-:W-:-:S13]  /*2ab00*/  ISETP.NE.AND P0, PT, R6, 0x1, PT ;  /* 0x000000010600780c */ /* 0x001fda0003f05270 */
[----:B--2---:R-:W0:Y:S01]  /*2ab10*/  @P0 LDC R7, c[0x0][0x44c] ;  /* 0x00011300ff070b82 */ /* 0x004e220000000800 */
[----:B---3--:R-:W-:Y:S02]  /*2ab20*/  IMAD.MOV.U32 R3, RZ, RZ, R35 ;  /* 0x000000ffff037224 */ /* 0x008fe400078e0023 */
[----:B------:R-:W-:-:S04]  /*2ab30*/  IMAD.WIDE.U32 R2, R26, UR4, R2 ;  /* 0x000000041a027c25 */ /* 0x000fc8000f8e0002 */
[----:B------:R-:W-:Y:S01]  /*2ab40*/  IMAD R3, R26, UR5, R3 ;  /* 0x000000051a037c24 */ /* 0x000fe2000f8e0203 */
[----:B------:R-:W-:Y:S02]  /*2ab50*/  ULDC.64 UR4, c[0x0][0x2e0] ;  /* 0x0000b80000047ab9 */ /* 0x000fe40000000a00 */
[----:B------:R-:W-:Y:S02]  /*2ab60*/  IMAD R0, R20, UR4, RZ ;  /* 0x0000000414007c24 */ /* 0x000fe4000f8e02ff */
[----:B------:R-:W2:Y:S01]  /*2ab70*/  S2R R20, SR_TID.X ;  /* 0x0000000000147919 */ /* 0x000ea20000002100 */
[----:B----4-:R-:W-:-:S04]  /*2ab80*/  IMAD.WIDE.U32 R2, R21, UR4, R2 ;  /* 0x0000000415027c25 */ /* 0x010fc8000f8e0002 */
[----:B------:R-:W-:Y:S01]  /*2ab90*/  IMAD R0, R21, UR5, R0 ;  /* 0x0000000515007c24 */ /* 0x000fe2000f8e0200 */
[----:B------:R-:W-:-:S04]  /*2aba0*/  ULDC.64 UR4, c[0x0][0x2d0] ;  /* 0x0000b40000047ab9 */ /* 0x000fc80000000a00 */
[----:B------:R-:W-:Y:S02]  /*2abb0*/  IADD3 R3, R3, R0, RZ ;  /* 0x0000000003037210 */ /* 0x000fe40007ffe0ff */
[----:B------:R-:W3:Y:S01]  /*2abc0*/  @P0 LDC R0, c[0x0][0x450] ;  /* 0x00011400ff000b82 */ /* 0x000ee20000000800 */
[----:B--2---:R-:W-:-:S04]  /*2abd0*/  LOP3.LUT R20, R20, 0x7f, RZ, 0xc0, !PT ;  /* 0x0000007f14147812 */ /* 0x004fc800078ec0ff */
[----:B------:R-:W-:Y:S02]  /*2abe0*/  SHF.R.U32.HI R21, RZ, 0x3, R20 ;  /* 0x00000003ff157819 */ /* 0x000fe40000011614 */
[----:B------:R-:W2:Y:S02]  /*2abf0*/  S2R R20, SR_TID.X ;  /* 0x0000000000147919 */ /* 0x000ea40000002100 */
[----:B--2---:R-:W-:-:S05]  /*2ac00*/  IMAD.SHL.U32 R20, R20, 0x10, RZ ;  /* 0x0000001014147824 */ /* 0x004fca00078e00ff */
[----:B------:R-:W-:-:S05]  /*2ac10*/  LOP3.LUT R20, R21, 0x70, R20, 0xf8, !PT ;  /* 0x0000007015147812 */ /* 0x000fca00078ef814 */
[----:B------:R-:W-:-:S04]  /*2ac20*/  IMAD.IADD R5, R20, 0x1, R25 ;  /* 0x0000000114057824 */ /* 0x000fc800078e0219 */
        /* <DEDUP_REMOVED lines=20> */
[----:B0-----:R-:W-:Y:S02]  /*2ad70*/  LOP3.LUT R20, R20, 0x7f, RZ, 0xc0, !PT ;  /* 0x0000007f14147812 */ /* 0x001fe400078ec0ff */
[----:B------:R-:W-:Y:S01]  /*2ad80*/  LEA.HI.X R4, R2, UR5, R3, 0x1, P0 ;  /* 0x0000000502047c11 */ /* 0x000fe200080f0c03 */
[----:B------:R-:W-:Y:S01]  /*2ad90*/  UMOV UR5, 0xffffffff ;  /* 0xffffffff00057882 */ /* 0x000fe20000000000 */
[----:B------:R-:W-:-:S02]  /*2ada0*/  ISETP.GE.AND P3, PT, R33, UR4, PT ;  /* 0x0000000421007c0c */ /* 0x000fc4000bf66270 */
[----:B------:R-:W-:Y:S02]  /*2adb0*/  ISETP.GE.AND P2, PT, R36, UR4, PT ;  /* 0x0000000424007c0c */ /* 0x000fe4000bf46270 */
[----:B------:R-:W-:Y:S02]  /*2adc0*/  ISETP.GE.AND P0, PT, R34, UR4, PT ;  /* 0x0000000422007c0c */ /* 0x000fe4000bf06270 */
[----:B------:R-:W-:Y:S01]  /*2add0*/  SHF.R.U32.HI R9, RZ, 0x3, R20 ;  /* 0x00000003ff097819 */ /* 0x000fe20000011614 */
[----:B-1----:R-:W-:Y:S10]  /*2ade0*/  BRA.DIV UR5, `(.L_x_5218) ;  /* 0x0000005205b47947 */ /* 0x002ff4000b800000 */
        /* <DEDUP_REMOVED lines=10> */
[----:B-----5:R-:W-:Y:S04]  /*2ae90*/  @!P1 LDGSTS.E.BYPASS.LTC128B.128 [R8+0x12400], desc[UR60][R2.64], !P3 ;  /* 0x1240000002089fae */ /* 0x020fe8000d901d7c */
        /* <DEDUP_REMOVED lines=12> */
[----:B------:R1:W-:Y:S01]  /*2af60*/  @!P1 LDGSTS.E.BYPASS.LTC128B.128 [R8+0x1ac00], desc[UR60][R2.64+0x100], !P0 ;  /* 0x1ac0010002089fae */ /* 0x0003e2000c101d7c */
[----:B------:R-:W-:Y:S02]  /*2af70*/  ISETP.GE.AND P1, PT, R6, R31, PT ;  /* 0x0000001f0600720c */ /* 0x000fe40003f26270 */
[----:B------:R-:W-:Y:S01]  /*2af80*/  IADD3 R6, R25, 0x30, RZ ;  /* 0x0000003019067810 */ /* 0x000fe20007ffe0ff */
        /* <DEDUP_REMOVED lines=53> */
.L_x_5370:
        /* <DEDUP_REMOVED lines=12> */
.L_x_5220:
[----:B------:R-:W-:Y:S05]  /*2b3a0*/  BSYNC B0 ;  /* 0x0000000000007941 */ /* 0x000fea0003800000 */
.L_x_5219:
[----:B------:R-:W-:Y:S01]  /*2b3b0*/  NOP ;  /* 0x0000000000007918 */ /* 0x000fe20000000000 */
[----:B------:R-:W-:-:S13]  /*2b3c0*/  PLOP3.LUT P0, PT, PT, PT, PT, 0x80, 0x0 ;  /* 0x000000000000781c */ /* 0x000fda0003f0f070 */
.L_x_5221:
[----:B------:R-:W-:Y:S02]  /*2b3d0*/  PLOP3.LUT P1, PT, P1, P0, PT, 0xa2, 0x0 ;  /* 0x000000000000781c */ /* 0x000fe40000f21472 */
[----:B------:R-:W-:-:S08]  /*2b3e0*/  @P0 R2UR P1, UR4, R17 ;  /* 0x00000000110402ca */ /* 0x000fd00000020000 */
[----:B------:R-:W-:-:S05]  /*2b3f0*/  @P0 PLOP3.LUT P0, PT, P1, PT, PT, 0x80, 0x0 ;  /* 0x000000000000081c */ /* 0x000fca0000f0f070 */
[----:B------:R-:W-:Y:S01]  /*2b400*/  @!P1 SYNCS.ARRIVE.TRANS64.RED.A0T1 RZ, [UR4+0x30800], RZ ;  /* 0x030800ffffff99a7 */ /* 0x000fe20008200404 */
[----:B------:R-:W-:Y:S07]  /*2b410*/  @!P1 ARRIVES.LDGSTSBAR.64.TRANSCNT [UR4+0x30800] ;  /* 0x03080000ff0099b0 */ /* 0x000fee0008000a84 */
[----:B------:R-:W-:Y:S05]  /*2b420*/  @P0 BRA.U.ANY `(.L_x_5221) ;  /* 0xfffffffd00e80947 */ /* 0x000fea000393ffff */
[----:B0-----:R-:W3:Y:S02]  /*2b430*/  LDL.LU R2, [R1+0x28] ;  /* 0x0000280001027983 */ /* 0x001ee40000300800 */
[----:B---3--:R-:W-:-:S04]  /*2b440*/  IADD3 R2, R2, 0x1, RZ ;  /* 0x0000000102027810 */ /* 0x008fc80007ffe0ff */
[----:B------:R-:W-:Y:S01]  /*2b450*/  LEA.HI R0, R2, R2, RZ, 0x1 ;  /* 0x0000000202007211 */ /* 0x000fe200078f08ff */
[----:B------:R0:W-:Y:S03]  /*2b460*/  STL [R1+0x28], R2 ;  /* 0x0000280201007387 */ /* 0x0001e60000100800 */
        /* <DEDUP_REMOVED lines=8> */
[----:B---3--:R-:W-:Y:S02]  /*2b4f0*/  VIADD R6, R2, 0xfffffffe ;  /* 0xfffffffe02067836 */ /* 0x008fe40000000000 */
[----:B01----:R-:W-:Y:S05]  /*2b500*/  @!P0 BRA `(.L_x_5223) ;  /* 0x0000005400888947 */ /* 0x003fea0003800000 */
.L_x_5371:
[----:B------:R-:W-:Y:S05]  /*2b510*/  BSYNC B0 ;  /* 0x0000000000007941 */ /* 0x000fea0003800000 */
.L_x_5222:
[----:B------:R-:W3:Y:S01]  /*2b520*/  LDL R2, [R1+0x8] ;  /* 0x0000080001027983 */ /* 0x000ee20000100800 */
        /* <DEDUP_REMOVED lines=10> */
.L_x_5238:
[----:B------:R-:W3:Y:S01]  /*2b5d0*/  LDL R4, [R1+0xc] ;  /* 0x00000c0001047983 */ /* 0x000ee20000100800 */
[----:B------:R-:W1:Y:S03]  /*2b5e0*/  LDC R7, c[0x0][0x430] ;  /* 0x00010c00ff077b82 */ /* 0x000e660000000800 */
[----:B------:R-:W4:Y:S01]  /*2b5f0*/  LDL R8, [R1+0x10] ;  /* 0x0000100001087983 */ /* 0x000f220000100800 */
[----:B0-----:R-:W0:Y:S02]  /*2b600*/  S2R R0, SR_TID.X ;  /* 0x0000000000007919 */ /* 0x001e240000002100 */
[----:B0-----:R-:W-:-:S04]  /*2b610*/  LOP3.LUT R0, R0, 0x7f, RZ, 0xc0, !PT ;  /* 0x0000007f00007812 */ /* 0x001fc800078ec0ff */
[----:B------:R-:W-:Y:S02]  /*2b620*/  SHF.R.U32.HI R2, RZ, 0x3, R0 ;  /* 0x00000003ff027819 */ /* 0x000fe40000011600 */
[----:B------:R-:W0:Y:S01]  /*2b630*/  S2R R0, SR_TID.X ;  /* 0x0000000000007919 */ /* 0x000e220000002100 */
[----:B-1----:R-:W-:-:S13]  /*2b640*/  ISETP.NE.AND P0, PT, R7, 0x1, PT ;  /* 0x000000010700780c */ /* 0x002fda0003f05270 */
[----:B------:R-:W1:Y:S01]  /*2b650*/  @P0 LDC R3, c[0x0][0x438] ;  /* 0x00010e00ff030b82 */ /* 0x000e620000000800 */
[----:B0-----:R-:W-:-:S04]  /*2b660*/  SHF.L.U32 R0, R0, 0x4, RZ ;  /* 0x0000000400007819 */ /* 0x001fc800000006ff */
[----:B------:R-:W-:-:S03]  /*2b670*/  LOP3.LUT R0, R2, 0x70, R0, 0xf8, !PT ;  /* 0x0000007002007812 */ /* 0x000fc600078ef800 */
[----:B------:R-:W0:Y:S01]  /*2b680*/  @P0 LDC R2, c[0x0][0x434] ;  /* 0x00010d00ff020b82 */ /* 0x000e220000000800 */
[----:B------:R-:W-:Y:S01]  /*2b690*/  ISETP.GT.U32.AND P5, PT, R0, 0x5f, PT ;  /* 0x0000005f0000780c */ /* 0x000fe20003fa4070 */
[----:B---3--:R-:W-:-:S12]  /*2b6a0*/  IMAD R9, R6, 0x60, R4 ;  /* 0x0000006006097824 */ /* 0x008fd800078e0204 */
[----:B------:R-:W4:Y:S01]  /*2b6b0*/  @!P5 LDC.64 R4, c[0x0][0x428] ;  /* 0x00010a00ff04db82 */ /* 0x000f220000000a00 */
[----:B------:R-:W-:-:S04]  /*2b6c0*/  IMAD.IADD R9, R0, 0x1, R9 ;  /* 0x0000000100097824 */ /* 0x000fc800078e0209 */
[----:B0-----:R-:W-:-:S04]  /*2b6d0*/  @P0 IMAD.HI.U32 R2, R9, R2, RZ ;  /* 0x0000000209020227 */ /* 0x001fc800078e00ff */
[----:B------:R-:W-:Y:S01]  /*2b6e0*/  IMAD.MOV.U32 R0, RZ, RZ, R9 ;  /* 0x000000ffff007224 */ /* 0x000fe200078e0009 */
[----:B-1----:R-:W-:-:S04]  /*2b6f0*/  @P0 SHF.R.U32.HI R0, RZ, R3, R2 ;  /* 0x00000003ff000219 */ /* 0x002fc80000011602 */
[--C-:B------:R-:W-:Y:S01]  /*2b700*/  @!P5 SHF.R.S32.HI R3, RZ, 0x1f, R0.reuse ;  /* 0x0000001fff03d819 */ /* 0x100fe20000011400 */
[----:B------:R-:W-:Y:S02]  /*2b710*/  @!P5 IMAD.MOV.U32 R2, RZ, RZ, R0 ;  /* 0x000000ffff02d224 */ /* 0x000fe400078e0000 */
[-C--:B----4-:R-:W-:Y:S02]  /*2b720*/  @!P5 IMAD R8, R8, R4.reuse, RZ ;  /* 0x000000040808d224 */ /* 0x090fe400078e02ff */
[----:B------:R-:W-:-:S04]  /*2b730*/  @!P5 IMAD.WIDE.U32 R2, R32, R4, R2 ;  /* 0x000000042002d225 */ /* 0x000fc800078e0002 */
[----:B------:R-:W-:Y:S02]  /*2b740*/  @!P5 IMAD R8, R32, R5, R8 ;  /* 0x000000052008d224 */ /* 0x000fe400078e0208 */
[----:B------:R-:W0:Y:S01]  /*2b750*/  @!P5 LDC.64 R4, c[0x0][0x418] ;  /* 0x00010600ff04db82 */ /* 0x000e220000000a00 */
[----:B------:R-:W-:Y:S02]  /*2b760*/  IMAD.MOV R0, RZ, RZ, -R0 ;  /* 0x000000ffff007224 */ /* 0x000fe400078e0a00 */
[----:B------:R-:W-:Y:S02]  /*2b770*/  @!P5 IMAD.IADD R3, R8, 0x1, R3 ;  /* 0x000000010803d824 */ /* 0x000fe400078e0203 */
[----:B------:R-:W-:Y:S02]  /*2b780*/  IMAD R9, R7, R0, R9 ;  /* 0x0000000007097224 */ /* 0x000fe400078e0209 */
[----:B------:R-:W-:Y:S01]  /*2b790*/  IMAD.MOV.U32 R0, RZ, RZ, RZ ;  /* 0x000000ffff007224 */ /* 0x000fe200078e00ff */
[----:B0-----:R-:W-:-:S04]  /*2b7a0*/  @!P5 LEA R4, P0, R2, R4, 0x2 ;  /* 0x000000040204d211 */ /* 0x001fc800078010ff */
[----:B------:R-:W-:-:S05]  /*2b7b0*/  @!P5 LEA.HI.X R5, R2, R5, R3, 0x2, P0 ;  /* 0x000000050205d211 */ /* 0x000fca00000f1403 */
[----:B------:R0:W5:Y:S01]  /*2b7c0*/  @!P5 LDG.E R0, desc[UR60][R4.64] ;  /* 0x0000003c0400d981 */ /* 0x000162000c1e1900 */
[----:B------:R-:W-:Y:S02]  /*2b7d0*/  LOP3.LUT P4, RZ, R16, 0x10, RZ, 0xc0, !PT ;  /* 0x0000001010ff7812 */ /* 0x000fe4000788c0ff */
[----:B------:R-:W-:-:S04]  /*2b7e0*/  IADD3 R23, R10, 0x1, RZ ;  /* 0x000000010a177810 */ /* 0x000fc80007ffe0ff */
        /* <DEDUP_REMOVED lines=8> */
.L_x_5226:
[----:B------:R-:W-:Y:S01]  /*2b870*/  IMAD R7, R23, 0x8, R17 ;  /* 0x0000000817077824 */ /* 0x000fe200078e0211 */
[----:B------:R-:W-:Y:S01]  /*2b880*/  SHF.L.U32 R2, R29, 0x1f, RZ ;  /* 0x0000001f1d027819 */ /* 0x000fe200000006ff */
[----:B------:R-:W-:Y:S03]  /*2b890*/  BSSY B1, `(.L_x_5227) ;  /* 0x0000003000017945 */ /* 0x000fe60003800000 */
[----:B------:R-:W0:Y:S02]  /*2b8a0*/  SYNCS.PHASECHK.TRANS64.TRYWAIT P0, [R7+URZ+0x30840], R2 ;  /* 0x03084002070075a7 */ /* 0x000e24000800017f */
[----:B0-----:R-:W-:Y:S05]  /*2b8b0*/  @!P0 BRA `(.L_x_5228) ;  /* 0x0000005000b08947 */ /* 0x001fea0003800000 */
.L_x_5372:
[----:B------:R-:W-:Y:S05]  /*2b8c0*/  BSYNC B1 ;  /* 0x0000000000017941 */ /* 0x000fea0003800000 */
.L_x_5227:
        /* <DEDUP_REMOVED lines=24> */
[----:B------:R-:W-:Y:S01]  /*2ba50*/  SHF.L.U32 R4, R33, 0x1, RZ ;  /* 0x0000000121047819 */ /* 0x000fe200000006ff */
[----:B------:R-:W-:Y:S01]  /*2ba60*/  IMAD R5, R5, 0x2, R17 ;  /* 0x0000000205057824 */ /* 0x000fe200078e0211 */
[----:B------:R-:W-:Y:S01]  /*2ba70*/  LOP3.LUT P6, RZ, R16, 0x4, RZ, 0xc0, !PT ;  /* 0x0000000410ff7812 */ /* 0x000fe200078cc0ff */
        /* <DEDUP_REMOVED lines=31> */
[----:B------:R0:W1:Y:S04]  /*2bc70*/  SHFL.IDX PT, R35, R6, 0x5, 0x181f ;  /* 0x00b81f0006237f89 */ /* 0x00006800000e0000 */
[----:B------:R-:W-:Y:S04]  /*2bc80*/  LDGSTS.E.BYPASS.LTC128B.128 [R5+0x20400], desc[UR60][R2.64], !P6 ;  /* 0x2040000002057fae */ /* 0x000fe8000f101d7c */
[----:B------:R-:W-:Y:S04]  /*2bc90*/  LDGSTS.E.BYPASS.LTC128B.128 [R5+0x23400], desc[UR60][R2.64+0x80], !P5 ;  /* 0x2340008002057fae */ /* 0x000fe8000e901d7c */
[----:B------:R3:W-:Y:S04]  /*2bca0*/  LDGSTS.E.BYPASS.LTC128B.128 [R5+0x26400], desc[UR60][R2.64+0x100], !P4 ;  /* 0x2640010002057fae */ /* 0x0007e8000e101d7c */
[----:B-1-3--:R0:W3:Y:S02]  /*2bcb0*/  SHFL.IDX PT, R2, R8, 0x5, 0x181f ;  /* 0x00b81f0008027f89 */ /* 0x00a0e400000e0000 */
.L_x_5386:
        /* <DEDUP_REMOVED lines=11> */
.L_x_5230:
        /* <DEDUP_REMOVED lines=10> */
.L_x_5231:
[----:B------:R3:W-:Y:S01]  /*2be10*/  SYNCS.ARRIVE.TRANS64.A1T0 RZ, [R7+URZ+0x30830], RZ ;  /* 0x030830ff07ff79a7 */ /* 0x0007e2000810003f */
[----:B------:R-:W-:Y:S05]  /*2be20*/  @!P5 BRA `(.L_x_5232) ;  /* 0x000000000004d947 */ /* 0x000fea0003800000 */
[----:B------:R-:W-:Y:S01]  /*2be30*/  BPT.TRAP 0x1 ;  /* 0x000000040000795c */ /* 0x000fe20000300000 */
.L_x_5232:
[----:B-1----:R-:W-:Y:S01]  /*2be40*/  SHF.L.U32 R2, R20, 0x1f, RZ ;  /* 0x0000001f14027819 */ /* 0x002fe200000006ff */
[----:B0-----:R-:W-:Y:S01]  /*2be50*/  IMAD R6, R10, 0x8, R17 ;  /* 0x000000080a067824 */ /* 0x001fe200078e0211 */
[----:B------:R-:W-:Y:S03]  /*2be60*/  BSSY B1, `(.L_x_5233) ;  /* 0x0000003000017945 */ /* 0x000fe60003800000 */
[----:B------:R-:W0:Y:S02]  /*2be70*/  SYNCS.PHASECHK.TRANS64.TRYWAIT P0, [R6+URZ+0x30860], R2 ;  /* 0x03086002060075a7 */ /* 0x000e24000800017f */
[----:B0-----:R-:W-:Y:S05]  /*2be80*/  @!P0 BRA `(.L_x_5234) ;  /* 0x0000005400308947 */ /* 0x001fea0003800000 */
.L_x_5387:
[----:B------:R-:W-:Y:S05]  /*2be90*/  BSYNC B1 ;  /* 0x0000000000017941 */ /* 0x000fea0003800000 */
.L_x_5233:
[----:B------:R-:W3:Y:S01]  /*2bea0*/  LDL R5, [R1+0x4] ;  /* 0x0000040001057983 */ /* 0x000ee20000100800 */
[----:B------:R-:W1:Y:S01]  /*2beb0*/  S2R R3, SR_TID.X ;  /* 0x0000000000037919 */ /* 0x000e620000002100 */
[----:B------:R-:W-:Y:S01]  /*2bec0*/  UMOV UR4, 0xffffffff ;  /* 0xffffffff00047882 */ /* 0x000fe20000000000 */
[----:B-1----:R-:W-:-:S04]  /*2bed0*/  LOP3.LUT R3, R3, 0x7f, RZ, 0xc0, !PT ;  /* 0x0000007f03037812 */ /* 0x002fc800078ec0ff */
[----:B------:R-:W-:Y:S01]  /*2bee0*/  SHF.R.U32.HI R3, RZ, 0x3, R3 ;  /* 0x00000003ff037819 */ /* 0x000fe20000011603 */
[----:B---3--:R-:W-:Y:S02]  /*2bef0*/  IMAD R7, R31, -0x60, R5 ;  /* 0xffffffa01f077824 */ /* 0x008fe400078e0205 */
[----:B------:R-:W-:Y:S02]  /*2bf00*/  IMAD R5, R10, 0x4800, R37 ;  /* 0x000048000a057824 */ /* 0x000fe400078e0225 */
        /* <DEDUP_REMOVED lines=55> */
.L_x_5401:
        /* <DEDUP_REMOVED lines=22> */
[----:B------:R-:W-:-:S03]  /*2c3e0*/  NOP ;  /* 0x0000000000007918 */ /* 0x000fc60000000000 */
[----:B------:R-:W-:-:S03]  /*2c3f0*/  IADD3 R3, R3, R25, RZ ;  /* 0x0000001903037210 */ /* 0x000fc60007ffe0ff */
[----:B------:R-:W-:-:S04]  /*2c400*/  IMAD.WIDE.U32 R2, R26, UR4, R2 ;  /* 0x000000041a027c25 */ /* 0x000fc8000f8e0002 */
[----:B------:R-:W-:Y:S01]  /*2c410*/  IMAD R3, R26, UR5, R3 ;  /* 0x000000051a037c24 */ /* 0x000fe2000f8e0203 */
[----:B------:R-:W-:-:S04]  /*2c420*/  LEA R18, P0, R2, UR6, 0x1 ;  /* 0x0000000602127c11 */ /* 0x000fc8000f8008ff */
[----:B------:R-:W-:Y:S02]  /*2c430*/  LEA.HI.X R19, R2, UR7, R3, 0x1, P0 ;  /* 0x0000000702137c11 */ /* 0x000fe400080f0c03 */
[----:B------:R-:W-:-:S13]  /*2c440*/  PLOP3.LUT P0, PT, PT, PT, PT, 0x80, 0x0 ;  /* 0x000000000000781c */ /* 0x000fda0003f0f070 */
.L_x_5236:
        /* <DEDUP_REMOVED lines=10> */
.L_x_5237:
[----:B------:R-:W2:Y:S01]  /*2c4f0*/  LDL R0, [R1+0x8] ;  /* 0x0000080001007983 */ /* 0x000ea20000100800 */
[----:B------:R0:W-:Y:S01]  /*2c500*/  SYNCS.ARRIVE.TRANS64.A1T0 RZ, [R6+URZ+0x30850], RZ ;  /* 0x030850ff06ff79a7 */ /* 0x0001e2000810003f */
[----:B------:R-:W-:Y:S02]  /*2c510*/  IMAD.MOV.U32 R10, RZ, RZ, R23 ;  /* 0x000000ffff0a7224 */ /* 0x000fe400078e0017 */
[----:B------:R-:W-:Y:S02]  /*2c520*/  IMAD.MOV.U32 R20, RZ, RZ, R29 ;  /* 0x000000ffff147224 */ /* 0x000fe400078e001d */
[----:B------:R-:W-:Y:S02]  /*2c530*/  IMAD.MOV.U32 R31, RZ, RZ, R22 ;  /* 0x000000ffff1f7224 */ /* 0x000fe400078e0016 */
[C---:B0-----:R-:W-:Y:S01]  /*2c540*/  VIADD R6, R22.reuse, 0xffffffff ;  /* 0xffffffff16067836 */ /* 0x041fe20000000000 */
[----:B--2---:R-:W-:-:S13]  /*2c550*/  ISETP.GT.AND P0, PT, R22, R0, PT ;  /* 0x000000001600720c */ /* 0x004fda0003f04270 */
[----:B------:R-:W-:Y:S05]  /*2c560*/  @P0 BRA `(.L_x_5238) ;  /* 0xfffffff000180947 */ /* 0x000fea000383ffff */
.L_x_5225:
[----:B------:R-:W-:Y:S05]  /*2c570*/  BSYNC B0 ;  /* 0x0000000000007941 */ /* 0x000fea0003800000 */
.L_x_5224:
        /* <DEDUP_REMOVED lines=17> */
.L_x_5240:
[----:B------:R-:W-:Y:S05]  /*2c690*/  BSYNC B0 ;  /* 0x0000000000007941 */ /* 0x000fea0003800000 */
.L_x_5239:
[----:B------:R-:W-:-:S13]  /*2c6a0*/  LOP3.LUT P0, RZ, R16, 0x10, RZ, 0xc0, !PT ;  /* 0x0000001010ff7812 */ /* 0x000fda000780c0ff */
[----:B------:R-:W-:Y:S05]  /*2c6b0*/  @!P0 BRA `(.L_x_5241) ;  /* 0x0000000000048947 */ /* 0x000fea0003800000 */
[----:B------:R-:W-:Y:S01]  /*2c6c0*/  BPT.TRAP 0x1 ;  /* 0x000000040000795c */ /* 0x000fe20000300000 */
.L_x_5241:
[----:B------:R-:W3:Y:S01]  /*2c6d0*/  LDL.LU R2, [R1+0x4] ;  /* 0x0000040001027983 */ /* 0x000ee20000300800 */
[----:B------:R-:W-:Y:S01]  /*2c6e0*/  IMAD R0, R23, 0x8, R17 ;  /* 0x0000000817007824 */ /* 0x000fe200078e0211 */
[----:B------:R-:W-:Y:S01]  /*2c6f0*/  SHF.L.U32 R3, R29, 0x1f, RZ ;  /* 0x0000001f1d037819 */ /* 0x000fe200000006ff */
[----:B------:R-:W-:Y:S03]  /*2c700*/  BSSY B0, `(.L_x_5242) ;  /* 0x0000004000007945 */ /* 0x000fe60003800000 */
[----:B------:R-:W0:Y:S01]  /*2c710*/  SYNCS.PHASECHK.TRANS64.TRYWAIT P0, [R0+URZ+0x30860], R3 ;  /* 0x03086003000075a7 */ /* 0x000e22000800017f */
[----:B---3--:R-:W-:Y:S01]  /*2c720*/  IMAD R6, R22, -0x60, R2 ;  /* 0xffffffa016067824 */ /* 0x008fe200078e0202 */
[----:B0-----:R-:W-:Y:S06]  /*2c730*/  @!P0 BRA `(.L_x_5243) ;  /* 0x0000005400288947 */ /* 0x001fec0003800000 */
.L_x_5402:
[----:B------:R-:W-:Y:S05]  /*2c740*/  BSYNC B0 ;  /* 0x0000000000007941 */ /* 0x000fea0003800000 */
.L_x_5242:
[----:B------:R-:W1:Y:S01]  /*2c750*/  S2R R2, SR_TID.X ;  /* 0x0000000000027919 */ /* 0x000e620000002100 */
[----:B------:R-:W-:Y:S01]  /*2c760*/  UMOV UR4, 0xffffffff ;  /* 0xffffffff00047882 */ /* 0x000fe20000000000 */
[----:B------:R-:W-:Y:S01]  /*2c770*/  IMAD R4, R23, 0x4800, R37 ;  /* 0x0000480017047824 */ /* 0x000fe200078e0225 */
[----:B-1----:R-:W-:-:S04]  /*2c780*/  LOP3.LUT R2, R2, 0x7f, RZ, 0xc0, !PT ;  /* 0x0000007f02027812 */ /* 0x002fc800078ec0ff */
[----:B------:R-:W-:-:S04]  /*2c790*/  SHF.R.U32.HI R2, RZ, 0x3, R2 ;  /* 0x00000003ff027819 */ /* 0x000fc80000011602 */
[----:B------:R-:W-:Y:S01]  /*2c7a0*/  IADD3 R6, -R2, R6, RZ ;  /* 0x0000000602067210 */ /* 0x000fe20007ffe1ff */
        /* <DEDUP_REMOVED lines=46> */
[----:B------:R-:W-:-:S03]  /*2ca90*/  ISETP.LT.OR P4, PT, R6, 0x31, P0 ;  /* 0x000000310600780c */ /* 0x000fc60000781670 */
[----:B------:R-:W2:Y:S05]  /*2caa0*/  SHFL.IDX PT, R19, R19, 0x5, 0x181f ;  /* 0x00b81f0013137f89 */ /* 0x000eaa00000e0000 */
[----:B------:R-:W-:Y:S05]  /*2cab0*/  LDGSTS.E.BYPASS.LTC128B.128 [R4+0x4c00], desc[UR60][R2.64+0x80], !P3 ;  /* 0x04c0008002047fae */ /* 0x000fea000d901d7c */
        /* <DEDUP_REMOVED lines=10> */
.L_x_5416:
        /* <DEDUP_REMOVED lines=13> */
.L_x_5245:
        /* <DEDUP_REMOVED lines=10> */
.L_x_5246:
[----:B------:R-:W-:Y:S01]  /*2ccd0*/  VIADD R23, R23, 0x1 ;  /* 0x0000000117177836 */ /* 0x000fe20000000000 */
[----:B------:R1:W-:Y:S04]  /*2cce0*/  SYNCS.ARRIVE.TRANS64.A1T0 RZ, [R0+URZ+0x30850], RZ ;  /* 0x030850ff00ff79a7 */ /* 0x0003e8000810003f */
[----:B------:R-:W-:-:S04]  /*2ccf0*/  ISETP.NE.AND P0, PT, R23, 0x2, PT ;  /* 0x000000021700780c */ /* 0x000fc80003f05270 */
[----:B-1----:R-:W-:Y:S02]  /*2cd00*/  SEL R0, RZ, 0x1, P0 ;  /* 0x00000001ff007807 */ /* 0x002fe40000000000 */
[----:B------:R-:W-:Y:S02]  /*2cd10*/  SEL R23, R23, RZ, P0 ;  /* 0x000000ff17177207 */ /* 0x000fe40000000000 */
[----:B------:R-:W-:-:S07]  /*2cd20*/  LOP3.LUT R29, R29, R0, RZ, 0x3c, !PT ;  /* 0x000000001d1d7212 */ /* 0x000fce00078e3cff */
.L_x_5203:
[----:B------:R-:W-:Y:S05]  /*2cd30*/  BSYNC B7 ;  /* 0x0000000000077941 */ /* 0x000fea0003800000 */
.L_x_5201:
[----:B------:R-:W-:-:S13]  /*2cd40*/  LOP3.LUT P0, RZ, R16, 0x20, RZ, 0xc0, !PT ;  /* 0x0000002010ff7812 */ /* 0x000fda000780c0ff */
[----:B------:R-:W-:Y:S05]  /*2cd50*/  @!P0 BRA `(.L_x_5247) ;  /* 0x0000000000248947 */ /* 0x000fea0003800000 */
[----:B------:R-:W-:Y:S05]  /*2cd60*/  WARPSYNC.ALL ;  /* 0x0000000000007948 */ /* 0x000fea0003800000 */
[----:B------:R-:W2:Y:S08]  /*2cd70*/  S2UR UR5, SR_CgaCtaId ;  /* 0x00000000000579c3 */ /* 0x000eb00000008800 */
[----:B------:R-:W-:Y:S06]  /*2cd80*/  BAR.SYNC.DEFER_BLOCKING 0x5, 0x180 ;  /* 0x0146000000007b1d */ /* 0x000fec0000010000 */
[----:B------:R-:W-:-:S02]  /*2cd90*/  UMOV UR4, 0x400 ;  /* 0x0000040000047882 */ /* 0x000fc40000000000 */
[----:B--2---:R-:W-:-:S06]  /*2cda0*/  ULEA UR4, UR5, UR4, 0x18 ;  /* 0x0000000405047291 */ /* 0x004fcc000f8ec03f */
[----:B------:R-:W-:-:S05]  /*2cdb0*/  IMAD.U32 R17, RZ, RZ, UR4 ;  /* 0x00000004ff117e24 */ /* 0x000fca000f8e00ff */
[----:B------:R2:W3:Y:S01]  /*2cdc0*/  LDS.128 R24, [R17+0x308d0] ;  /* 0x0308d00011187984 */ /* 0x0004e20000000c00 */
[----:B------:R-:W-:Y:S06]  /*2cdd0*/  BAR.ARV 0x4, 0x180 ;  /* 0x0106000000007b1d */ /* 0x000fec0000002000 */
[----:B------:R-:W-:Y:S05]  /*2cde0*/  BRA `(.L_x_5248) ;  /* 0x0000000c00d47947 */ /* 0x000fea0003800000 */
.L_x_5247:
        /* <DEDUP_REMOVED lines=8> */
[----:B0-----:R-:W0:Y:S08]  /*2ce70*/  @!P1 LDC.64 R2, c[0x0][0xc80] ;  /* 0x00032000ff029b82 */ /* 0x001e300000000a00 */
[----:B------:R-:W2:Y:S01]  /*2ce80*/  @!P1 LDC.64 R4, c[0x0][0xc78] ;  /* 0x00031e00ff049b82 */ /* 0x000ea20000000a00 */
[----:B0-----:R-:W-:-:S05]  /*2ce90*/  @!P1 IMAD.WIDE R2, R7, 0x4, R2 ;  /* 0x0000000407029825 */ /* 0x001fca00078e0202 */
[----:B-1----:R2:W3:Y:S02]  /*2cea0*/  @!P1 LDG.E R6, desc[UR60][R2.64] ;  /* 0x0000003c02069981 */ /* 0x0024e4000c1e1900 */
[----:B--2---:R-:W-:-:S05]  /*2ceb0*/  @!P1 IMAD.WIDE R2, R7, 0x4, R4 ;  /* 0x0000000407029825 */ /* 0x004fca00078e0204 */
[----:B------:R-:W2:Y:S01]  /*2cec0*/  @!P1 LDG.E R5, desc[UR60][R2.64] ;  /* 0x0000003c02059981 */ /* 0x000ea2000c1e1900 */
[----:B------:R-:W-:Y:S01]  /*2ced0*/  MOV R25, RZ ;  /* 0x000000ff00197202 */ /* 0x000fe20000000f00 */
[----:B------:R-:W-:Y:S01]  /*2cee0*/  IMAD.MOV.U32 R4, RZ, RZ, RZ ;  /* 0x000000ffff047224 */ /* 0x000fe200078e00ff */
[C---:B------:R-:W-:Y:S01]  /*2cef0*/  ISETP.GE.U32.AND P2, PT, R8.reuse, 0x2, PT ;  /* 0x000000020800780c */ /* 0x040fe20003f46070 */
[----:B------:R-:W-:Y:S01]  /*2cf00*/  SHFL.IDX PT, R0, R24, RZ, 0x1f ;  /* 0x00001fff18007589 */ /* 0x000fe200000e0000 */
[C---:B------:R-:W-:Y:S02]  /*2cf10*/  ISETP.GE.U32.AND P3, PT, R8.reuse, 0x4, PT ;  /* 0x000000040800780c */ /* 0x040fe40003f66070 */
[C---:B------:R-:W-:Y:S01]  /*2cf20*/  ISETP.GE.U32.AND P4, PT, R8.reuse, 0x8, PT ;  /* 0x000000080800780c */ /* 0x040fe20003f86070 */
[----:B------:R-:W-:Y:S01]  /*2cf30*/  SHFL.IDX PT, R7, R24, 0x1, 0x1f ;  /* 0x00201f0018077f89 */ /* 0x000fe200000e0000 */
        /* <DEDUP_REMOVED lines=21> */
[----:B------:R0:W1:Y:S02]  /*2d090*/  SHFL.IDX PT, R14, R2, 0x1f, 0x1f ;  /* 0x03e01f00020e7f89 */ /* 0x00006400000e0000 */
.L_x_5426:
[----:B------:R-:W-:Y:S02]  /*2d0a0*/  ULDC UR4, c[0x0][0xc38] ;  /* 0x00030e0000047ab9 */ /* 0x000fe40000000800 */
[----:B------:R-:W-:-:S04]  /*2d0b0*/  IMAD.U32 R5, RZ, RZ, UR4 ;  /* 0x00000004ff057e24 */ /* 0x000fc8000f8e00ff */
[----:B-1----:R-:W-:-:S04]  /*2d0c0*/  IMAD R14, R14, R5, RZ ;  /* 0x000000050e0e7224 */ /* 0x002fc800078e02ff */
[----:B------:R-:W-:-:S05]  /*2d0d0*/  IMAD.IADD R7, R7, 0x1, R14 ;  /* 0x0000000107077824 */ /* 0x000fca00078e020e */
[----:B------:R-:W-:-:S13]  /*2d0e0*/  ISETP.GT.AND P6, PT, R7, R0, PT ;  /* 0x000000000700720c */ /* 0x000fda0003fc4270 */
[----:B------:R-:W-:Y:S05]  /*2d0f0*/  @P6 BRA `(.L_x_5250) ;  /* 0x0000000000a46947 */ /* 0x000fea0003800000 */
.L_x_5253:
[----:B0-----:R-:W0:Y:S01]  /*2d100*/  LDC R2, c[0x0][0xc3c] ;  /* 0x00030f00ff027b82 */ /* 0x001e220000000800 */
[----:B------:R-:W-:-:S04]  /*2d110*/  IADD3 R27, R27, 0x1f, RZ ;  /* 0x0000001f1b1b7810 */ /* 0x000fc80007ffe0ff */
        /* <DEDUP_REMOVED lines=33> */
.L_x_5434:
[----:B------:R-:W-:Y:S02]  /*2d330*/  ULDC UR4, c[0x0][0xc38] ;  /* 0x00030e0000047ab9 */ /* 0x000fe40000000800 */
[----:B------:R-:W-:-:S04]  /*2d340*/  IMAD.U32 R5, RZ, RZ, UR4 ;  /* 0x00000004ff057e24 */ /* 0x000fc8000f8e00ff */
[----:B-1----:R-:W-:-:S04]  /*2d350*/  IMAD R14, R14, R5, RZ ;  /* 0x000000050e0e7224 */ /* 0x002fc800078e02ff */
[----:B------:R-:W-:-:S05]  /*2d360*/  IMAD.IADD R7, R14, 0x1, R7 ;  /* 0x000000010e077824 */ /* 0x000fca00078e0207 */
[----:B------:R-:W-:-:S13]  /*2d370*/  ISETP.GT.AND P6, PT, R7, R0, PT ;  /* 0x000000000700720c */ /* 0x000fda0003fc4270 */
[----:B------:R-:W-:Y:S05]  /*2d380*/  @!P6 BRA `(.L_x_5253) ;  /* 0xfffffffc005ce947 */ /* 0x000fea000383ffff */
.L_x_5250:
        /* <DEDUP_REMOVED lines=10> */
.L_x_5439:
[----:B------:R-:W-:-:S13]  /*2d430*/  ISETP.NE.AND P0, PT, R3, RZ, PT ;  /* 0x000000ff0300720c */ /* 0x000fda0003f05270 */
[----:B------:R-:W-:Y:S05]  /*2d440*/  @!P0 BRA `(.L_x_5255) ;  /* 0x0000000000108947 */ /* 0x000fea0003800000 */
[----:B------:R-:W-:Y:S01]  /*2d450*/  UMOV UR4, 0xffffffff ;  /* 0xffffffff00047882 */ /* 0x000fe20000000000 */
[----:B-1----:R-:W-:Y:S02]  /*2d460*/  VIADD R12, R12, 0xffffffff ;  /* 0xffffffff0c0c7836 */ /* 0x002fe40000000000 */
[----:B------:R-:W-:Y:S05]  /*2d470*/  BRA.DIV UR4, `(.L_x_5256) ;  /* 0x0000005a04407947 */ /* 0x000fea000b800000 */
[----:B------:R4:W1:Y:S02]  /*2d480*/  SHFL.IDX PT, R6, R2, R12, 0x1f ;  /* 0x00001f0c02067589 */ /* 0x00086400000e0000 */
.L_x_5255:
        /* <DEDUP_REMOVED lines=17> */
[----:B------:R-:W-:Y:S02]  /*2d5a0*/  IABS R2, R0 ;  /* 0x0000000000027213 */ /* 0x000fe40000000000 */
[----:B------:R-:W-:-:S03]  /*2d5b0*/  IADD3 R9, RZ, -R7, RZ ;  /* 0x80000007ff097210 */ /* 0x000fc60007ffe0ff */
        /* <DEDUP_REMOVED lines=30> */
[----:B------:R-:W-:-:S05]  /*2d7a0*/  @P0 VIADD R5, R5, 0x1 ;  /* 0x0000000105050836 */ /* 0x000fca0000000000 */
[----:B------:R-:W-:Y:S02]  /*2d7b0*/  @!P2 IADD3 R5, -R5, RZ, RZ ;  /* 0x000000ff0505a210 */ /* 0x000fe40007ffe1ff */
[----:B------:R-:W-:-:S05]  /*2d7c0*/  @!P1 LOP3.LUT R5, RZ, R4, RZ, 0x33, !PT ;  /* 0x00000004ff059212 */ /* 0x000fca00078e33ff */
[--C-:B------:R-:W-:Y:S02]  /*2d7d0*/  IMAD.MOV R2, RZ, RZ, -R5.reuse ;  /* 0x000000ffff027224 */ /* 0x100fe400078e0a05 */
[C---:B------:R-:W-:Y:S02]  /*2d7e0*/  IMAD R5, R4.reuse, 0x1000000, R5 ;  /* 0x0100000004057824 */ /* 0x040fe400078e0205 */
[--C-:B------:R-:W-:Y:S02]  /*2d7f0*/  IMAD R4, R4, R2, R7.reuse ;  /* 0x0000000204047224 */ /* 0x100fe400078e0207 */
[----:B------:R-:W-:Y:S02]  /*2d800*/  IMAD.MOV R2, RZ, RZ, -R7 ;  /* 0x000000ffff027224 */ /* 0x000fe400078e0a07 */
[----:B------:R-:W-:Y:S02]  /*2d810*/  IMAD R26, R4, 0x10000, R5 ;  /* 0x00010000041a7824 */ /* 0x000fe400078e0205 */
[----:B------:R-:W-:Y:S01]  /*2d820*/  IMAD R2, R25, R2, R0 ;  /* 0x0000000219027224 */ /* 0x000fe200078e0200 */
[----:B------:R-:W-:Y:S06]  /*2d830*/  BRA `(.L_x_5258) ;  /* 0x0000000000f07947 */ /* 0x000fec0003800000 */
.L_x_5257:
        /* <DEDUP_REMOVED lines=10> */
[----:B0-----:R-:W-:-:S05]  /*2d8e0*/  IADD3 R11, RZ, -R3, RZ ;  /* 0x80000003ff0b7210 */ /* 0x001fca0007ffe0ff */
        /* <DEDUP_REMOVED lines=49> */
.L_x_5258:
[----:B------:R-:W-:-:S04]  /*2dc00*/  LOP3.LUT R2, RZ, R2, RZ, 0x33, !PT ;  /* 0x00000002ff027212 */ /* 0x000fc800078e33ff */
[----:B------:R-:W-:Y:S01]  /*2dc10*/  IADD3 R25, R25, R2, RZ ;  /* 0x0000000219197210 */ /* 0x000fe20007ffe0ff */
[----:B------:R-:W-:Y:S06]  /*2dc20*/  BRA `(.L_x_5259) ;  /* 0x00000000001c7947 */ /* 0x000fec0003800000 */
.L_x_5251:
[----:B------:R-:W-:Y:S01]  /*2dc30*/  UMOV UR4, URZ ;  /* 0x0000003f00047c82 */ /* 0x000fe20008000000 */
[----:B------:R-:W-:Y:S01]  /*2dc40*/  UMOV UR5, URZ ;  /* 0x0000003f00057c82 */ /* 0x000fe20008000000 */
[----:B------:R-:W-:Y:S01]  /*2dc50*/  ULDC UR6, c[0x0][0xc3c] ;  /* 0x00030f0000067ab9 */ /* 0x000fe20000000800 */
[----:B------:R-:W-:Y:S02]  /*2dc60*/  IMAD.MOV.U32 R24, RZ, RZ, R0 ;  /* 0x000000ffff187224 */ /* 0x000fe400078e0000 */
[----:B------:R-:W-:Y:S02]  /*2dc70*/  IMAD.U32 R25, RZ, RZ, UR4 ;  /* 0x00000004ff197e24 */ /* 0x000fe4000f8e00ff */
[----:B------:R-:W-:Y:S02]  /*2dc80*/  IMAD.U32 R26, RZ, RZ, UR5 ;  /* 0x00000005ff1a7e24 */ /* 0x000fe4000f8e00ff */
[----:B------:R-:W-:-:S07]  /*2dc90*/  IMAD.U32 R27, RZ, RZ, UR6 ;  /* 0x00000006ff1b7e24 */ /* 0x000fce000f8e00ff */
.L_x_5259:
        /* <DEDUP_REMOVED lines=10> */
.L_x_5248:
[----:B------:R-:W-:Y:S02]  /*2dd40*/  ULDC UR4, c[0x0][0xc3c] ;  /* 0x00030f0000047ab9 */ /* 0x000fe40000000800 */
[----:B---3--:R-:W-:-:S13]  /*2dd50*/  ISETP.GE.AND P0, PT, R27, UR4, PT ;  /* 0x000000041b007c0c */ /* 0x008fda000bf06270 */
[----:B------:R-:W-:Y:S05]  /*2dd60*/  @!P0 BRA `(.L_x_5260) ;  /* 0xffffff9000948947 */ /* 0x000fea000383ffff */
[----:B------:R-:W-:Y:S05]  /*2dd70*/  BSYNC B8 ;  /* 0x0000000000087941 */ /* 0x000fea0003800000 */
.L_x_5137:
[----:B------:R-:W3:Y:S01]  /*2dd80*/  LDL.LU R0, [R1+0x28] ;  /* 0x0000280001007983 */ /* 0x000ee20000300800 */
[----:B------:R-:W-:Y:S01]  /*2dd90*/  BSSY B0, `(.L_x_5261) ;  /* 0x000000b000007945 */ /* 0x000fe20003800000 */
[----:B------:R-:W5:Y:S01]  /*2dda0*/  S2R R5, SR_CgaCtaId ;  /* 0x0000000000057919 */ /* 0x000f620000008800 */
[----:B---3--:R-:W-:-:S05]  /*2ddb0*/  VIADD R0, R0, 0x1 ;  /* 0x0000000100007836 */ /* 0x008fca0000000000 */
[----:B01----:R-:W-:-:S04]  /*2ddc0*/  LEA.HI R2, R0, R0, RZ, 0x1 ;  /* 0x0000000000027211 */ /* 0x003fc800078f08ff */
[----:B------:R-:W-:Y:S02]  /*2ddd0*/  LOP3.LUT R3, R2, 0xfffffffe, RZ, 0xc0, !PT ;  /* 0xfffffffe02037812 */ /* 0x000fe400078ec0ff */
[----:B------:R-:W-:Y:S02]  /*2dde0*/  MOV R2, 0x400 ;  /* 0x0000040000027802 */ /* 0x000fe40000000f00 */
[----:B------:R-:W-:Y:S02]  /*2ddf0*/  IADD3 R0, R0, -R3, RZ ;  /* 0x8000000300007210 */ /* 0x000fe40007ffe0ff */
[----:B-----5:R-:W-:Y:S02]  /*2de00*/  LEA R5, R5, R2, 0x18 ;  /* 0x0000000205057211 */ /* 0x020fe400078ec0ff */
[----:B------:R-:W-:-:S04]  /*2de10*/  SHF.L.U32 R0, R0, 0x1f, RZ ;  /* 0x0000001f00007819 */ /* 0x000fc800000006ff */
[----:B------:R-:W0:Y:S02]  /*2de20*/  SYNCS.PHASECHK.TRANS64.TRYWAIT P0, [R5+URZ+0x30820], R0 ;  /* 0x03082000050075a7 */ /* 0x000e24000800017f */
[----:B0-----:R-:W-:Y:S05]  /*2de30*/  @!P0 BRA `(.L_x_5262) ;  /* 0x0000004c00f88947 */ /* 0x001fea0003800000 */
.L_x_5442:
[----:B------:R-:W-:Y:S05]  /*2de40*/  BSYNC B0 ;  /* 0x0000000000007941 */ /* 0x000fea0003800000 */
.L_x_5261:
[----:B------:R-:W-:-:S03]  /*2de50*/  UMOV UR4, 0xffffffff ;  /* 0xffffffff00047882 */ /* 0x000fc60000000000 */
[----:B------:R-:W-:Y:S05]  /*2de60*/  BRA.DIV UR4, `(.L_x_5263) ;  /* 0x0000005204007947 */ /* 0x000fea000b800000 */
[----:B0-----:R-:W0:Y:S02]  /*2de70*/  S2R R0, SR_TID.X ;  /* 0x0000000000007919 */ /* 0x001e240000002100 */
[----:B0-----:R-:W-:-:S04]  /*2de80*/  SHF.R.U32.HI R0, RZ, 0x5, R0 ;  /* 0x00000005ff007819 */ /* 0x001fc80000011600 */
[----:B------:R-:W-:-:S05]  /*2de90*/  LOP3.LUT R0, R0, 0x3, RZ, 0xc0, !PT ;  /* 0x0000000300007812 */ /* 0x000fca00078ec0ff */
[----:B------:R0:W1:Y:S02]  /*2dea0*/  SHFL.IDX PT, R14, R0, RZ, 0x1f ;  /* 0x00001fff000e7589 */ /* 0x00006400000e0000 */
.L_x_5445:
[----:B-1----:R-:W-:-:S13]  /*2deb0*/  ISETP.NE.AND P0, PT, R14, RZ, PT ;  /* 0x000000ff0e00720c */ /* 0x002fda0003f05270 */
[----:B------:R-:W-:Y:S05]  /*2dec0*/  @P0 BRA `(.L_x_4819) ;  /* 0x0000000000900947 */ /* 0x000fea0003800000 */
[----:B------:R-:W-:-:S03]  /*2ded0*/  UMOV UR4, 0xffffffff ;  /* 0xffffffff00047882 */ /* 0x000fc60000000000 */
[----:B------:R-:W-:Y:S05]  /*2dee0*/  BRA.DIV UR4, `(.L_x_5264) ;  /* 0x0000005204147947 */ /* 0x000fea000b800000 */
[----:B------:R-:W-:-:S13]  /*2def0*/  ELECT P6, URZ, PT ;  /* 0x00000000003f782f */ /* 0x000fda00038c0000 */
.L_x_5448:
        /* <DEDUP_REMOVED lines=8> */
.L_x_5265:
[----:B------:R-:W-:Y:S01]  /*2df80*/  IMAD R3, R23, 0x8, R5 ;  /* 0x0000000817037824 */ /* 0x000fe200078e0205 */
[----:B------:R-:W-:Y:S01]  /*2df90*/  SHF.L.U32 R2, R29, 0x1f, RZ ;  /* 0x0000001f1d027819 */ /* 0x000fe200000006ff */
[----:B------:R-:W-:-:S03]  /*2dfa0*/  VIADD R23, R23, 0x1 ;  /* 0x0000000117177836 */ /* 0x000fc60000000000 */
[----:B------:R-:W0:Y:S02]  /*2dfb0*/  SYNCS.PHASECHK.TRANS64.TRYWAIT P1, [R3+URZ+0x30840], R2 ;  /* 0x03084002030075a7 */ /* 0x000e24000802017f */
[----:B------:R-:W-:-:S04]  /*2dfc0*/  ISETP.NE.AND P2, PT, R23, 0x2, PT ;  /* 0x000000021700780c */ /* 0x000fc80003f45270 */
[----:B------:R-:W-:Y:S01]  /*2dfd0*/  SEL R0, RZ, 0x1, P2 ;  /* 0x00000001ff007807 */ /* 0x000fe20001000000 */
[----:B0-----:R-:W-:Y:S08]  /*2dfe0*/  @!P1 BRA `(.L_x_5266) ;  /* 0x0000004c00f49947 */ /* 0x001ff00003800000 */
.L_x_5449:
[----:B------:R-:W-:Y:S02]  /*2dff0*/  SEL R23, R23, RZ, P2 ;  /* 0x000000ff17177207 */ /* 0x000fe40001000000 */
[----:B------:R-:W-:Y:S01]  /*2e000*/  LOP3.LUT R0, R29, R0, RZ, 0x3c, !PT ;  /* 0x000000001d007212 */ /* 0x000fe200078e3cff */
[----:B------:R-:W-:Y:S06]  /*2e010*/  @!P0 BRA `(.L_x_5267) ;  /* 0x0000000000048947 */ /* 0x000fec0003800000 */
[----:B------:R-:W-:Y:S01]  /*2e020*/  BPT.TRAP 0x1 ;  /* 0x000000040000795c */ /* 0x000fe20000300000 */
.L_x_5267:
[----:B------:R-:W-:Y:S01]  /*2e030*/  IMAD R23, R23, 0x8, R5 ;  /* 0x0000000817177824 */ /* 0x000fe200078e0205 */
[----:B------:R-:W-:-:S04]  /*2e040*/  SHF.L.U32 R0, R0, 0x1f, RZ ;  /* 0x0000001f00007819 */ /* 0x000fc800000006ff */
[----:B------:R-:W1:Y:S02]  /*2e050*/  SYNCS.PHASECHK.TRANS64.TRYWAIT P1, [R23+URZ+0x30840], R0 ;  /* 0x03084000170075a7 */ /* 0x000e64000802017f */
[----:B-1----:R-:W-:Y:S05]  /*2e060*/  @!P1 BRA `(.L_x_5268) ;  /* 0x0000004c00e89947 */ /* 0x002fea0003800000 */
.L_x_5450:
[----:B------:R-:W-:Y:S05]  /*2e070*/  @!P0 BRA `(.L_x_5269) ;  /* 0x0000000000048947 */ /* 0x000fea0003800000 */
[----:B------:R-:W-:Y:S01]  /*2e080*/  BPT.TRAP 0x1 ;  /* 0x000000040000795c */ /* 0x000fe20000300000 */
.L_x_5269:
[----:B------:R-:W3:Y:S02]  /*2e090*/  SYNCS.PHASECHK.TRANS64.TRYWAIT P1, [R3+URZ+0x30860], R2 ;  /* 0x03086002030075a7 */ /* 0x000ee4000802017f */
[----:B---3--:R-:W-:Y:S05]  /*2e0a0*/  @!P1 BRA `(.L_x_5270) ;  /* 0x0000004c00ec9947 */ /* 0x008fea0003800000 */
.L_x_5451:
[----:B------:R-:W-:Y:S05]  /*2e0b0*/  @!P0 BRA `(.L_x_5271) ;  /* 0x0000000000048947 */ /* 0x000fea0003800000 */
[----:B------:R-:W-:Y:S01]  /*2e0c0*/  BPT.TRAP 0x1 ;  /* 0x000000040000795c */ /* 0x000fe20000300000 */
.L_x_5271:
[----:B------:R0:W0:Y:S02]  /*2e0d0*/  SYNCS.PHASECHK.TRANS64.TRYWAIT P0, [R23+URZ+0x30860], R0 ;  /* 0x03086000170075a7 */ /* 0x000024000800017f */
[----:B0-----:R-:W-:Y:S05]  /*2e0e0*/  @!P0 NANOSLEEP.SYNCS 0x989680 ;  /* 0x009896800000895d */ /* 0x001fea0003900000 */
[----:B------:R-:W0:Y:S02]  /*2e0f0*/  @!P0 SYNCS.PHASECHK.TRANS64 P0, [R23+URZ+0x30860], R0 ;  /* 0x03086000170085a7 */ /* 0x000e24000800007f */
[----:B0-----:R-:W-:Y:S05]  /*2e100*/  @!P0 BRA `(.L_x_5271) ;  /* 0xfffffffc00f08947 */ /* 0x001fea000383ffff */
.L_x_4819:
[----:B------:R-:W-:Y:S05]  /*2e110*/  BSYNC B9 ;  /* 0x0000000000097941 */ /* 0x000fea0003800000 */
.L_x_4816:
[----:B------:R-:W-:Y:S05]  /*2e120*/  EXIT ;  /* 0x000000000000794d */ /* 0x000fea0003800000 */
.L_x_4847:
[----:B0-----:R0:W1:Y:S02]  /*2e130*/  SYNCS.PHASECHK.TRANS64.TRYWAIT P5, [R87+URZ+0x30890], R88 ;  /* 0x03089058570075a7 */ /* 0x00106400080a017f */
[----:B-1----:R-:W-:Y:S05]  /*2e140*/  @!P5 NANOSLEEP.SYNCS 0x989680 ;  /* 0x009896800000d95d */ /* 0x002fea0003900000 */
[----:B------:R-:W1:Y:S02]  /*2e150*/  @!P5 SYNCS.PHASECHK.TRANS64 P5, [R87+URZ+0x30890], R88 ;  /* 0x030890585700d5a7 */ /* 0x000e6400080a007f */
[----:B-1----:R-:W-:Y:S05]  /*2e160*/  @!P5 BRA `(.L_x_4847) ;  /* 0xfffffffc00f0d947 */ /* 0x002fea000383ffff */
[----:B------:R-:W-:Y:S05]  /*2e170*/  BRA `(.L_x_5272) ;  /* 0xfffffd5c00147947 */ /* 0x000fea000383ffff */
.L_x_4848:
        /* <DEDUP_REMOVED lines=8> */
.L_x_5274:
[----:B------:R-:W-:Y:S05]  /*2e200*/  BSYNC B1 ;  /* 0x0000000000017941 */ /* 0x000fea0003800000 */
.L_x_5273:
        /* <DEDUP_REMOVED lines=8> */
.L_x_5275:
[----:B------:R-:W-:Y:S01]  /*2e290*/  IMAD.MOV.U32 R11, RZ, RZ, R14 ;  /* 0x000000ffff0b7224 */ /* 0x000fe200078e000e */
[----:B------:R-:W-:Y:S06]  /*2e2a0*/  BRA `(.L_x_5276) ;  /* 0xfffffd5800dc7947 */ /* 0x000fec000383ffff */
.L_x_4873:
        /* <DEDUP_REMOVED lines=8> */
.L_x_5278:
[----:B------:R-:W-:Y:S05]  /*2e330*/  BSYNC B1 ;  /* 0x0000000000017941 */ /* 0x000fea0003800000 */
.L_x_5277:
[----:B------:R-:W-:Y:S02]  /*2e340*/  IMAD.MOV.U32 R13, RZ, RZ, R117 ;  /* 0x000000ffff0d7224 */ /* 0x000fe400078e0075 */
[----:B------:R-:W-:Y:S02]  /*2e350*/  IMAD.MOV.U32 R12, RZ, RZ, 0x1 ;  /* 0x00000001ff0c7424 */ /* 0x000fe400078e00ff */
[----:B------:R-:W-:Y:S02]  /*2e360*/  IMAD.MOV.U32 R11, RZ, RZ, 0x1c1f ;  /* 0x00001c1fff0b7424 */ /* 0x000fe400078e00ff */
[----:B------:R-:W-:Y:S02]  /*2e370*/  IMAD.MOV.U32 R15, RZ, RZ, -0x1 ;  /* 0xffffffffff0f7424 */ /* 0x000fe400078e00ff */
[----:B------:R-:W-:-:S07]  /*2e380*/  IMAD.MOV.U32 R116, RZ, RZ, R14 ;  /* 0x000000ffff747224 */ /* 0x000fce00078e000e */
[----:B------:R-:W-:Y:S05]  /*2e390*/  WARPSYNC.COLLECTIVE R15, `(.L_x_5279) ;  /* 0x000000000f087348 */ /* 0x000fea0003c00000 */
[----:B------:R0:W1:Y:S02]  /*2e3a0*/  SHFL.IDX P6, R14, R13, R12, R11 ;  /* 0x0000000c0d0e7389 */ /* 0x00006400000c000b */
[----:B01----:R-:W-:Y:S01]  /*2e3b0*/  ENDCOLLECTIVE ;  /* 0x000000000000791b */ /* 0x003fe20003800000 */
.L_x_5279:
[----:B------:R-:W-:Y:S01]  /*2e3c0*/  MOV R117, R14 ;  /* 0x0000000e00757202 */ /* 0x000fe20000000f00 */
[----:B------:R-:W-:Y:S06]  /*2e3d0*/  BRA `(.L_x_5280) ;  /* 0xfffffd6c00f07947 */ /* 0x000fec000383ffff */
.L_x_4903:
[----:B0-----:R0:W1:Y:S02]  /*2e3e0*/  SYNCS.PHASECHK.TRANS64.TRYWAIT P5, [R87+URZ+0x30890], R88 ;  /* 0x03089058570075a7 */ /* 0x00106400080a017f */
[----:B-1----:R-:W-:Y:S05]  /*2e3f0*/  @!P5 NANOSLEEP.SYNCS 0x989680 ;  /* 0x009896800000d95d */ /* 0x002fea0003900000 */
[----:B------:R-:W1:Y:S02]  /*2e400*/  @!P5 SYNCS.PHASECHK.TRANS64 P5, [R87+URZ+0x30890], R88 ;  /* 0x030890585700d5a7 */ /* 0x000e6400080a007f */
[----:B-1----:R-:W-:Y:S05]  /*2e410*/  @!P5 BRA `(.L_x_4903) ;  /* 0xfffffffc00f0d947 */ /* 0x002fea000383ffff */
[----:B------:R-:W-:Y:S05]  /*2e420*/  BRA `(.L_x_5281) ;  /* 0xfffffd8c00d47947 */ /* 0x000fea000383ffff */
.L_x_4904:
[----:B------:R-:W-:Y:S01]  /*2e430*/  BSSY B1, `(.L_x_5282) ;  /* 0x0000008000017945 */ /* 0x000fe20003800000 */
[----:B------:R-:W-:Y:S02]  /*2e440*/  IMAD.MOV.U32 R13, RZ, RZ, R116 ;  /* 0x000000ffff0d7224 */ /* 0x000fe400078e0074 */
[----:B------:R-:W-:Y:S02]  /*2e450*/  IMAD.MOV.U32 R12, RZ, RZ, RZ ;  /* 0x000000ffff0c7224 */ /* 0x000fe400078e00ff */
[----:B------:R-:W-:Y:S02]  /*2e460*/  IMAD.MOV.U32 R11, RZ, RZ, 0x1c1f ;  /* 0x00001c1fff0b7424 */ /* 0x000fe400078e00ff */
[----:B------:R-:W-:-:S07]  /*2e470*/  IMAD.MOV.U32 R15, RZ, RZ, -0x1 ;  /* 0xffffffffff0f7424 */ /* 0x000fce00078e00ff */
[----:B0-----:R-:W-:Y:S05]  /*2e480*/  WARPSYNC.COLLECTIVE R15, `(.L_x_5283) ;  /* 0x000000000f087348 */ /* 0x001fea0003c00000 */
[----:B------:R1:W2:Y:S02]  /*2e490*/  SHFL.IDX P6, R14, R13, R12, R11 ;  /* 0x0000000c0d0e7389 */ /* 0x0002a400000c000b */
[----:B012---:R-:W-:Y:S01]  /*2e4a0*/  ENDCOLLECTIVE ;  /* 0x000000000000791b */ /* 0x007fe20003800000 */
.L_x_5283:
[----:B------:R-:W-:Y:S05]  /*2e4b0*/  BSYNC B1 ;  /* 0x0000000000017941 */ /* 0x000fea0003800000 */
.L_x_5282:
        /* <DEDUP_REMOVED lines=8> */
.L_x_5284:
[----:B------:R-:W-:Y:S01]  /*2e540*/  IMAD.MOV.U32 R11, RZ, RZ, R14 ;  /* 0x000000ffff0b7224 */ /* 0x000fe200078e000e */
[----:B------:R-:W-:Y:S06]  /*2e550*/  BRA `(.L_x_5285) ;  /* 0xfffffd8c00a47947 */ /* 0x000fec000383ffff */
.L_x_4917:
        /* <DEDUP_REMOVED lines=8> */
.L_x_5287:
[----:B------:R-:W-:Y:S05]  /*2e5e0*/  BSYNC B1 ;  /* 0x0000000000017941 */ /* 0x000fea0003800000 */
.L_x_5286:
        /* <DEDUP_REMOVED lines=8> */
.L_x_5288:
[----:B------:R-:W-:Y:S01]  /*2e670*/  IMAD.MOV.U32 R117, RZ, RZ, R14 ;  /* 0x000000ffff757224 */ /* 0x000fe200078e000e */
[----:B------:R-:W-:Y:S06]  /*2e680*/  BRA `(.L_x_5289) ;  /* 0xfffffda400387947 */ /* 0x000fec000383ffff */
.L_x_4930:
[----:B0-----:R0:W1:Y:S02]  /*2e690*/  SYNCS.PHASECHK.TRANS64.TRYWAIT P3, [R87+URZ+0x30890], R88 ;  /* 0x03089058570075a7 */ /* 0x001064000806017f */
[----:B-1----:R-:W-:Y:S05]  /*2e6a0*/  @!P3 NANOSLEEP.SYNCS 0x989680 ;  /* 0x009896800000b95d */ /* 0x002fea0003900000 */
[----:B------:R-:W1:Y:S02]  /*2e6b0*/  @!P3 SYNCS.PHASECHK.TRANS64 P3, [R87+URZ+0x30890], R88 ;  /* 0x030890585700b5a7 */ /* 0x000e64000806007f */
[----:B-1----:R-:W-:Y:S05]  /*2e6c0*/  @!P3 BRA `(.L_x_4930) ;  /* 0xfffffffc00f0b947 */ /* 0x002fea000383ffff */
[----:B------:R-:W-:Y:S05]  /*2e6d0*/  BRA `(.L_x_5290) ;  /* 0xfffffdbc00007947 */ /* 0x000fea000383ffff */
.L_x_4931:
        /* <DEDUP_REMOVED lines=8> */
.L_x_5292:
[----:B------:R-:W-:Y:S05]  /*2e760*/  BSYNC B1 ;  /* 0x0000000000017941 */ /* 0x000fea0003800000 */
.L_x_5291:
[----:B------:R-:W-:Y:S02]  /*2e770*/  IMAD.MOV.U32 R13, RZ, RZ, R38 ;  /* 0x000000ffff0d7224 */ /* 0x000fe400078e0026 */
[----:B------:R-:W-:Y:S02]  /*2e780*/  IMAD.MOV.U32 R12, RZ, RZ, RZ ;  /* 0x000000ffff0c7224 */ /* 0x000fe400078e00ff */
[----:B------:R-:W-:Y:S02]  /*2e790*/  IMAD.MOV.U32 R11, RZ, RZ, 0x1c1f ;  /* 0x00001c1fff0b7424 */ /* 0x000fe400078e00ff */
[----:B------:R-:W-:Y:S02]  /*2e7a0*/  IMAD.MOV.U32 R15, RZ, RZ, -0x1 ;  /* 0xffffffffff0f7424 */ /* 0x000fe400078e00ff */
[----:B------:R-:W-:-:S07]  /*2e7b0*/  IMAD.MOV.U32 R39, RZ, RZ, R14 ;  /* 0x000000ffff277224 */ /* 0x000fce00078e000e */
[----:B------:R-:W-:Y:S05]  /*2e7c0*/  WARPSYNC.COLLECTIVE R15, `(.L_x_5293) ;  /* 0x000000000f087348 */ /* 0x000fea0003c00000 */
[----:B------:R0:W1:Y:S02]  /*2e7d0*/  SHFL.IDX P6, R14, R13, R12, R11 ;  /* 0x0000000c0d0e7389 */ /* 0x00006400000c000b */
[----:B01----:R-:W-:Y:S01]  /*2e7e0*/  ENDCOLLECTIVE ;  /* 0x000000000000791b */ /* 0x003fe20003800000 */
.L_x_5293:
[----:B------:R-:W-:Y:S01]  /*2e7f0*/  MOV R40, R14 ;  /* 0x0000000e00287202 */ /* 0x000fe20000000f00 */
[----:B------:R-:W-:Y:S06]  /*2e800*/  BRA `(.L_x_5294) ;  /* 0xfffffdbc001c7947 */ /* 0x000fec000383ffff */
.L_x_4934:
[----:B------:R-:W-:Y:S01]  /*2e810*/  BSSY B1, `(.L_x_5295) ;  /* 0x0000008000017945 */ /* 0x000fe20003800000 */
[----:B----4-:R-:W-:Y:S02]  /*2e820*/  IMAD.MOV.U32 R13, RZ, RZ, R41 ;  /* 0x000000ffff0d7224 */ /* 0x010fe400078e0029 */
[----:B------:R-:W-:Y:S02]  /*2e830*/  IMAD.MOV.U32 R12, RZ, RZ, 0x1 ;  /* 0x00000001ff0c7424 */ /* 0x000fe400078e00ff */
[----:B------:R-:W-:Y:S02]  /*2e840*/  IMAD.MOV.U32 R11, RZ, RZ, 0x1c1f ;  /* 0x00001c1fff0b7424 */ /* 0x000fe400078e00ff */
[----:B------:R-:W-:-:S07]  /*2e850*/  IMAD.MOV.U32 R15, RZ, RZ, -0x1 ;  /* 0xffffffffff0f7424 */ /* 0x000fce00078e00ff */
[----:B0123--:R-:W-:Y:S05]  /*2e860*/  WARPSYNC.COLLECTIVE R15, `(.L_x_5296) ;  /* 0x000000000f087348 */ /* 0x00ffea0003c00000 */
[----:B------:R4:W0:Y:S02]  /*2e870*/  SHFL.IDX P6, R14, R13, R12, R11 ;  /* 0x0000000c0d0e7389 */ /* 0x00082400000c000b */
[----:B01234-:R-:W-:Y:S01]  /*2e880*/  ENDCOLLECTIVE ;  /* 0x000000000000791b */ /* 0x01ffe20003800000 */
.L_x_5296:
[----:B------:R-:W-:Y:S05]  /*2e890*/  BSYNC B1 ;  /* 0x0000000000017941 */ /* 0x000fea0003800000 */
.L_x_5295:
        /* <DEDUP_REMOVED lines=8> */
.L_x_5297:
[----:B------:R-:W-:Y:S01]  /*2e920*/  IMAD.MOV.U32 R38, RZ, RZ, R14 ;  /* 0x000000ffff267224 */ /* 0x000fe200078e000e */
[----:B------:R-:W-:Y:S06]  /*2e930*/  BRA `(.L_x_5298) ;  /* 0xfffffdbc00787947 */ /* 0x000fec000383ffff */
.L_x_4938:
[----:B---3--:R3:W0:Y:S02]  /*2e940*/  SYNCS.PHASECHK.TRANS64.TRYWAIT P2, [R87+URZ+0x308b0], R88 ;  /* 0x0308b058570075a7 */ /* 0x008624000804017f */
[----:B0-----:R-:W-:Y:S05]  /*2e950*/  @!P2 NANOSLEEP.SYNCS 0x989680 ;  /* 0x009896800000a95d */ /* 0x001fea0003900000 */
[----:B------:R-:W0:Y:S02]  /*2e960*/  @!P2 SYNCS.PHASECHK.TRANS64 P2, [R87+URZ+0x308b0], R88 ;  /* 0x0308b0585700a5a7 */ /* 0x000e24000804007f */
[----:B0-----:R-:W-:Y:S05]  /*2e970*/  @!P2 BRA `(.L_x_4938) ;  /* 0xfffffffc00f0a947 */ /* 0x001fea000383ffff */
[----:B------:R-:W-:Y:S05]  /*2e980*/  BRA `(.L_x_5299) ;  /* 0xfffffdc000507947 */ /* 0x000fea000383ffff */
.L_x_4966:
        /* <DEDUP_REMOVED lines=8> */
.L_x_5301:
[----:B------:R-:W-:Y:S05]  /*2ea10*/  BSYNC B1 ;  /* 0x0000000000017941 */ /* 0x000fea0003800000 */
.L_x_5300:
        /* <DEDUP_REMOVED lines=8> */
.L_x_5302:
[----:B------:R-:W-:Y:S02]  /*2eaa0*/  IMAD.MOV.U32 R13, RZ, RZ, R63 ;  /* 0x000000ffff0d7224 */ /* 0x000fe400078e003f */
[----:B------:R-:W-:-:S07]  /*2eab0*/  IMAD.MOV.U32 R6, RZ, RZ, R14 ;  /* 0x000000ffff067224 */ /* 0x000fce00078e000e */
[----:B------:R-:W-:Y:S05]  /*2eac0*/  WARPSYNC.COLLECTIVE R15, `(.L_x_5303) ;  /* 0x000000000f087348 */ /* 0x000fea0003c00000 */
[----:B------:R0:W1:Y:S02]  /*2ead0*/  SHFL.IDX P6, R14, R13, R12, R11 ;  /* 0x0000000c0d0e7389 */ /* 0x00006400000c000b */
[----:B01----:R-:W-:Y:S01]  /*2eae0*/  ENDCOLLECTIVE ;  /* 0x000000000000791b */ /* 0x003fe20003800000 */
.L_x_5303:
[----:B------:R-:W-:Y:S02]  /*2eaf0*/  IMAD.MOV.U32 R13, RZ, RZ, R62 ;  /* 0x000000ffff0d7224 */ /* 0x000fe400078e003e */
[----:B------:R-:W-:-:S07]  /*2eb00*/  IMAD.MOV.U32 R9, RZ, RZ, R14 ;  /* 0x000000ffff097224 */ /* 0x000fce00078e000e */
[----:B------:R-:W-:Y:S05]  /*2eb10*/  WARPSYNC.COLLECTIVE R15, `(.L_x_5304) ;  /* 0x000000000f087348 */ /* 0x000fea0003c00000 */
[----:B------:R0:W1:Y:S02]  /*2eb20*/  SHFL.IDX P6, R14, R13, R12, R11 ;  /* 0x0000000c0d0e7389 */ /* 0x00006400000c000b */
[----:B01----:R-:W-:Y:S01]  /*2eb30*/  ENDCOLLECTIVE ;  /* 0x000000000000791b */ /* 0x003fe20003800000 */
.L_x_5304:
[----:B------:R-:W-:Y:S01]  /*2eb40*/  MOV R8, R14 ;  /* 0x0000000e00087202 */ /* 0x000fe20000000f00 */
[----:B------:R-:W-:Y:S06]  /*2eb50*/  BRA `(.L_x_5305) ;  /* 0xfffffdd800347947 */ /* 0x000fec000383ffff */
.L_x_4969:
[----:B------:R-:W-:Y:S01]  /*2eb60*/  BSSY B1, `(.L_x_5306) ;  /* 0x0000008000017945 */ /* 0x000fe20003800000 */
[----:B------:R-:W-:Y:S02]  /*2eb70*/  IMAD.MOV.U32 R13, RZ, RZ, R0 ;  /* 0x000000ffff0d7224 */ /* 0x000fe400078e0000 */
[----:B------:R-:W-:Y:S02]  /*2eb80*/  IMAD.MOV.U32 R12, RZ, RZ, 0x1 ;  /* 0x00000001ff0c7424 */ /* 0x000fe400078e00ff */
[----:B------:R-:W-:Y:S02]  /*2eb90*/  IMAD.MOV.U32 R11, RZ, RZ, 0x1c1f ;  /* 0x00001c1fff0b7424 */ /* 0x000fe400078e00ff */
[----:B------:R-:W-:-:S07]  /*2eba0*/  IMAD.MOV.U32 R15, RZ, RZ, -0x1 ;  /* 0xffffffffff0f7424 */ /* 0x000fce00078e00ff */
[----:B0-----:R-:W-:Y:S05]  /*2ebb0*/  WARPSYNC.COLLECTIVE R15, `(.L_x_5307) ;  /* 0x000000000f087348 */ /* 0x001fea0003c00000 */
[----:B------:R1:W2:Y:S02]  /*2ebc0*/  SHFL.IDX P6, R14, R13, R12, R11 ;  /* 0x0000000c0d0e7389 */ /* 0x0002a400000c000b */
[----:B012---:R-:W-:Y:S01]  /*2ebd0*/  ENDCOLLECTIVE ;  /* 0x000000000000791b */ /* 0x007fe20003800000 */
.L_x_5307:
[----:B------:R-:W-:Y:S05]  /*2ebe0*/  BSYNC B1 ;  /* 0x0000000000017941 */ /* 0x000fea0003800000 */
.L_x_5306:
        /* <DEDUP_REMOVED lines=8> */
.L_x_5308:
[----:B------:R-:W-:Y:S02]  /*2ec70*/  IMAD.MOV.U32 R13, RZ, RZ, R63 ;  /* 0x000000ffff0d7224 */ /* 0x000fe400078e003f */
[----:B------:R-:W-:-:S07]  /*2ec80*/  IMAD.MOV.U32 R65, RZ, RZ, R14 ;  /* 0x000000ffff417224 */ /* 0x000fce00078e000e */
[----:B------:R-:W-:Y:S05]  /*2ec90*/  WARPSYNC.COLLECTIVE R15, `(.L_x_5309) ;  /* 0x000000000f087348 */ /* 0x000fea0003c00000 */
[----:B------:R0:W1:Y:S02]  /*2eca0*/  SHFL.IDX P6, R14, R13, R12, R11 ;  /* 0x0000000c0d0e7389 */ /* 0x00006400000c000b */
[----:B01----:R-:W-:Y:S01]  /*2ecb0*/  ENDCOLLECTIVE ;  /* 0x000000000000791b */ /* 0x003fe20003800000 */
.L_x_5309:
[----:B------:R-:W-:Y:S01]  /*2ecc0*/  IMAD.MOV.U32 R13, RZ, RZ, R62 ;  /* 0x000000ffff0d7224 */ /* 0x000fe200078e003e */
[----:B------:R-:W-:-:S07]  /*2ecd0*/  MOV R63, R14 ;  /* 0x0000000e003f7202 */ /* 0x000fce0000000f00 */
[----:B------:R-:W-:Y:S05]  /*2ece0*/  WARPSYNC.COLLECTIVE R15, `(.L_x_5310) ;  /* 0x000000000f087348 */ /* 0x000fea0003c00000 */
[----:B------:R0:W1:Y:S02]  /*2ecf0*/  SHFL.IDX P6, R14, R13, R12, R11 ;  /* 0x0000000c0d0e7389 */ /* 0x00006400000c000b */
[----:B01----:R-:W-:Y:S01]  /*2ed00*/  ENDCOLLECTIVE ;  /* 0x000000000000791b */ /* 0x003fe20003800000 */
.L_x_5310:
[----:B------:R-:W-:Y:S01]  /*2ed10*/  IMAD.MOV.U32 R62, RZ, RZ, R14 ;  /* 0x000000ffff3e7224 */ /* 0x000fe200078e000e */
[----:B------:R-:W-:Y:S06]  /*2ed20*/  BRA `(.L_x_5311) ;  /* 0xfffffddc00dc7947 */ /* 0x000fec000383ffff */
.L_x_4973:
[----:B0-----:R0:W1:Y:S02]  /*2ed30*/  SYNCS.PHASECHK.TRANS64.TRYWAIT P0, [R2+URZ+0x30800], R5 ;  /* 0x03080005020075a7 */ /* 0x001064000800017f */
[----:B-1----:R-:W-:Y:S05]  /*2ed40*/  @!P0 NANOSLEEP.SYNCS 0x989680 ;  /* 0x009896800000895d */ /* 0x002fea0003900000 */
[----:B------:R-:W1:Y:S02]  /*2ed50*/  @!P0 SYNCS.PHASECHK.TRANS64 P0, [R2+URZ+0x30800], R5 ;  /* 0x03080005020085a7 */ /* 0x000e64000800007f */
[----:B-1----:R-:W-:Y:S05]  /*2ed60*/  @!P0 BRA `(.L_x_4973) ;  /* 0xfffffffc00f08947 */ /* 0x002fea000383ffff */
[----:B------:R-:W-:Y:S05]  /*2ed70*/  BRA `(.L_x_5312) ;  /* 0xfffffde800207947 */ /* 0x000fea000383ffff */
.L_x_4997:
[----:B------:R-:W-:Y:S01]  /*2ed80*/  BSSY B1, `(.L_x_5313) ;  /* 0x0000008000017945 */ /* 0x000fe20003800000 */
[----:B------:R-:W-:Y:S01]  /*2ed90*/  IMAD.MOV.U32 R13, RZ, RZ, R21 ;  /* 0x000000ffff0d7224 */ /* 0x000fe200078e0015 */
[----:B------:R-:W-:Y:S01]  /*2eda0*/  MOV R15, 0xffffffff ;  /* 0xffffffff000f7802 */ /* 0x000fe20000000f00 */
[----:B------:R-:W-:Y:S02]  /*2edb0*/  IMAD.MOV.U32 R12, RZ, RZ, RZ ;  /* 0x000000ffff0c7224 */ /* 0x000fe400078e00ff */
[----:B------:R-:W-:-:S07]  /*2edc0*/  IMAD.MOV.U32 R11, RZ, RZ, 0x1c1f ;  /* 0x00001c1fff0b7424 */ /* 0x000fce00078e00ff */
[----:B------:R-:W-:Y:S05]  /*2edd0*/  WARPSYNC.COLLECTIVE R15, `(.L_x_5314) ;  /* 0x000000000f087348 */ /* 0x000fea0003c00000 */
[----:B------:R0:W1:Y:S02]  /*2ede0*/  SHFL.IDX P6, R14, R13, R12, R11 ;  /* 0x0000000c0d0e7389 */ /* 0x00006400000c000b */
[----:B01----:R-:W-:Y:S01]  /*2edf0*/  ENDCOLLECTIVE ;  /* 0x000000000000791b */ /* 0x003fe20003800000 */
.L_x_5314:
[----:B------:R-:W-:Y:S05]  /*2ee00*/  BSYNC B1 ;  /* 0x0000000000017941 */ /* 0x000fea0003800000 */
.L_x_5313:
        /* <DEDUP_REMOVED lines=8> */
.L_x_5315:
[----:B------:R-:W-:Y:S01]  /*2ee90*/  IMAD.MOV.U32 R13, RZ, RZ, R61 ;  /* 0x000000ffff0d7224 */ /* 0x000fe200078e003d */
[----:B------:R-:W-:-:S07]  /*2eea0*/  MOV R4, R14 ;  /* 0x0000000e00047202 */ /* 0x000fce0000000f00 */
[----:B------:R-:W-:Y:S05]  /*2eeb0*/  WARPSYNC.COLLECTIVE R15, `(.L_x_5316) ;  /* 0x000000000f087348 */ /* 0x000fea0003c00000 */
[----:B------:R0:W1:Y:S02]  /*2eec0*/  SHFL.IDX P6, R14, R13, R12, R11 ;  /* 0x0000000c0d0e7389 */ /* 0x00006400000c000b */
[----:B01----:R-:W-:Y:S01]  /*2eed0*/  ENDCOLLECTIVE ;  /* 0x000000000000791b */ /* 0x003fe20003800000 */
.L_x_5316:
[----:B------:R-:W-:Y:S02]  /*2eee0*/  IMAD.MOV.U32 R13, RZ, RZ, R3 ;  /* 0x000000ffff0d7224 */ /* 0x000fe400078e0003 */
[----:B------:R-:W-:-:S07]  /*2eef0*/  IMAD.MOV.U32 R7, RZ, RZ, R14 ;  /* 0x000000ffff077224 */ /* 0x000fce00078e000e */
[----:B------:R-:W-:Y:S05]  /*2ef00*/  WARPSYNC.COLLECTIVE R15, `(.L_x_5317) ;  /* 0x000000000f087348 */ /* 0x000fea0003c00000 */
[----:B------:R0:W1:Y:S02]  /*2ef10*/  SHFL.IDX P6, R14, R13, R12, R11 ;  /* 0x0000000c0d0e7389 */ /* 0x00006400000c000b */
[----:B01----:R-:W-:Y:S01]  /*2ef20*/  ENDCOLLECTIVE ;  /* 0x000000000000791b */ /* 0x003fe20003800000 */
.L_x_5317:
[----:B------:R-:W-:Y:S01]  /*2ef30*/  IMAD.MOV.U32 R8, RZ, RZ, R14 ;  /* 0x000000ffff087224 */ /* 0x000fe200078e000e */
[----:B------:R-:W-:Y:S06]  /*2ef40*/  BRA `(.L_x_5318) ;  /* 0xfffffe0800fc7947 */ /* 0x000fec000383ffff */
.L_x_5000:
[----:B------:R-:W-:Y:S01]  /*2ef50*/  BSSY B1, `(.L_x_5319) ;  /* 0x0000008000017945 */ /* 0x000fe20003800000 */
[----:B------:R-:W-:Y:S01]  /*2ef60*/  IMAD.MOV.U32 R13, RZ, RZ, R21 ;  /* 0x000000ffff0d7224 */ /* 0x000fe200078e0015 */
[----:B------:R-:W-:Y:S01]  /*2ef70*/  MOV R12, 0x1 ;  /* 0x00000001000c7802 */ /* 0x000fe20000000f00 */
[----:B------:R-:W-:Y:S02]  /*2ef80*/  IMAD.MOV.U32 R11, RZ, RZ, 0x1c1f ;  /* 0x00001c1fff0b7424 */ /* 0x000fe400078e00ff */
[----:B------:R-:W-:-:S07]  /*2ef90*/  IMAD.MOV.U32 R15, RZ, RZ, -0x1 ;  /* 0xffffffffff0f7424 */ /* 0x000fce00078e00ff */
[----:B0---4-:R-:W-:Y:S05]  /*2efa0*/  WARPSYNC.COLLECTIVE R15, `(.L_x_5320) ;  /* 0x000000000f087348 */ /* 0x011fea0003c00000 */
[----:B------:R1:W2:Y:S02]  /*2efb0*/  SHFL.IDX P6, R14, R13, R12, R11 ;  /* 0x0000000c0d0e7389 */ /* 0x0002a400000c000b */
[----:B012-4-:R-:W-:Y:S01]  /*2efc0*/  ENDCOLLECTIVE ;  /* 0x000000000000791b */ /* 0x017fe20003800000 */
.L_x_5320:
[----:B------:R-:W-:Y:S05]  /*2efd0*/  BSYNC B1 ;  /* 0x0000000000017941 */ /* 0x000fea0003800000 */
.L_x_5319:
        /* <DEDUP_REMOVED lines=8> */
.L_x_5321:
[----:B------:R-:W-:Y:S02]  /*2f060*/  IMAD.MOV.U32 R13, RZ, RZ, R61 ;  /* 0x000000ffff0d7224 */ /* 0x000fe400078e003d */
[----:B------:R-:W-:-:S07]  /*2f070*/  IMAD.MOV.U32 R20, RZ, RZ, R14 ;  /* 0x000000ffff147224 */ /* 0x000fce00078e000e */
[----:B------:R-:W-:Y:S05]  /*2f080*/  WARPSYNC.COLLECTIVE R15, `(.L_x_5322) ;  /* 0x000000000f087348 */ /* 0x000fea0003c00000 */
[----:B------:R0:W1:Y:S02]  /*2f090*/  SHFL.IDX P6, R14, R13, R12, R11 ;  /* 0x0000000c0d0e7389 */ /* 0x00006400000c000b */
[----:B01----:R-:W-:Y:S01]  /*2f0a0*/  ENDCOLLECTIVE ;  /* 0x000000000000791b */ /* 0x003fe20003800000 */
.L_x_5322:
[----:B------:R-:W-:Y:S02]  /*2f0b0*/  IMAD.MOV.U32 R13, RZ, RZ, R3 ;  /* 0x000000ffff0d7224 */ /* 0x000fe400078e0003 */
[----:B------:R-:W-:-:S07]  /*2f0c0*/  IMAD.MOV.U32 R61, RZ, RZ, R14 ;  /* 0x000000ffff3d7224 */ /* 0x000fce00078e000e */
[----:B------:R-:W-:Y:S05]  /*2f0d0*/  WARPSYNC.COLLECTIVE R15, `(.L_x_5323) ;  /* 0x000000000f087348 */ /* 0x000fea0003c00000 */
[----:B------:R0:W1:Y:S02]  /*2f0e0*/  SHFL.IDX P6, R14, R13, R12, R11 ;  /* 0x0000000c0d0e7389 */ /* 0x00006400000c000b */
[----:B01----:R-:W-:Y:S01]  /*2f0f0*/  ENDCOLLECTIVE ;  /* 0x000000000000791b */ /* 0x003fe20003800000 */
.L_x_5323:
[----:B------:R-:W-:Y:S01]  /*2f100*/  MOV R62, R14 ;  /* 0x0000000e003e7202 */ /* 0x000fe20000000f00 */
[----:B------:R-:W-:Y:S06]  /*2f110*/  BRA `(.L_x_5324) ;  /* 0xfffffe10001c7947 */ /* 0x000fec000383ffff */
.L_x_5004:
[----:B0-----:R0:W1:Y:S02]  /*2f120*/  SYNCS.PHASECHK.TRANS64.TRYWAIT P0, [R2+URZ+0x30800], R3 ;  /* 0x03080003020075a7 */ /* 0x001064000800017f */
[----:B-1----:R-:W-:Y:S05]  /*2f130*/  @!P0 NANOSLEEP.SYNCS 0x989680 ;  /* 0x009896800000895d */ /* 0x002fea0003900000 */
[----:B------:R-:W1:Y:S02]  /*2f140*/  @!P0 SYNCS.PHASECHK.TRANS64 P0, [R2+URZ+0x30800], R3 ;  /* 0x03080003020085a7 */ /* 0x000e64000800007f */
[----:B-1----:R-:W-:Y:S05]  /*2f150*/  @!P0 BRA `(.L_x_5004) ;  /* 0xfffffffc00f08947 */ /* 0x002fea000383ffff */
[----:B------:R-:W-:Y:S05]  /*2f160*/  BRA `(.L_x_5325) ;  /* 0xfffffe1400a47947 */ /* 0x000fea000383ffff */
.L_x_5018:
[----:B---3--:R3:W0:Y:S02]  /*2f170*/  SYNCS.PHASECHK.TRANS64.TRYWAIT P1, [R15+URZ+0x30830], R0 ;  /* 0x030830000f0075a7 */ /* 0x008624000802017f */
[----:B0-----:R-:W-:Y:S05]  /*2f180*/  @!P1 NANOSLEEP.SYNCS 0x989680 ;  /* 0x009896800000995d */ /* 0x001fea0003900000 */
[----:B------:R-:W0:Y:S02]  /*2f190*/  @!P1 SYNCS.PHASECHK.TRANS64 P1, [R15+URZ+0x30830], R0 ;  /* 0x030830000f0095a7 */ /* 0x000e24000802007f */
[----:B0-----:R-:W-:Y:S05]  /*2f1a0*/  @!P1 BRA `(.L_x_5018) ;  /* 0xfffffffc00f09947 */ /* 0x001fea000383ffff */
[----:B------:R-:W-:Y:S05]  /*2f1b0*/  BRA `(.L_x_5017) ;  /* 0xfffffe4000107947 */ /* 0x000fea000383ffff */
.L_x_5039:
[----:B-1----:R1:W2:Y:S02]  /*2f1c0*/  SYNCS.PHASECHK.TRANS64.TRYWAIT P1, [R5+URZ+0x30830], R10 ;  /* 0x0308300a050075a7 */ /* 0x0022a4000802017f */
[----:B--2---:R-:W-:Y:S05]  /*2f1d0*/  @!P1 NANOSLEEP.SYNCS 0x989680 ;  /* 0x009896800000995d */ /* 0x004fea0003900000 */
[----:B------:R-:W2:Y:S02]  /*2f1e0*/  @!P1 SYNCS.PHASECHK.TRANS64 P1, [R5+URZ+0x30830], R10 ;  /* 0x0308300a050095a7 */ /* 0x000ea4000802007f */
[----:B--2---:R-:W-:Y:S05]  /*2f1f0*/  @!P1 BRA `(.L_x_5039) ;  /* 0xfffffffc00f09947 */ /* 0x004fea000383ffff */
[----:B------:R-:W-:Y:S05]  /*2f200*/  BRA `(.L_x_5038) ;  /* 0xfffffe7400887947 */ /* 0x000fea000383ffff */
.L_x_5044:
[----:B-1----:R1:W2:Y:S02]  /*2f210*/  SYNCS.PHASECHK.TRANS64.TRYWAIT P1, [R13+URZ+0x30850], R6 ;  /* 0x030850060d0075a7 */ /* 0x0022a4000802017f */
[----:B--2---:R-:W-:Y:S05]  /*2f220*/  @!P1 NANOSLEEP.SYNCS 0x989680 ;  /* 0x009896800000995d */ /* 0x004fea0003900000 */
[----:B------:R-:W2:Y:S02]  /*2f230*/  @!P1 SYNCS.PHASECHK.TRANS64 P1, [R13+URZ+0x30850], R6 ;  /* 0x030850060d0095a7 */ /* 0x000ea4000802007f */
[----:B--2---:R-:W-:Y:S05]  /*2f240*/  @!P1 BRA `(.L_x_5044) ;  /* 0xfffffffc00f09947 */ /* 0x004fea000383ffff */
[----:B------:R-:W-:Y:S05]  /*2f250*/  BRA `(.L_x_5043) ;  /* 0xfffffe8400487947 */ /* 0x000fea000383ffff */
.L_x_5067:
[----:B-1----:R1:W2:Y:S02]  /*2f260*/  SYNCS.PHASECHK.TRANS64.TRYWAIT P1, [R0+URZ+0x30830], R3 ;  /* 0x03083003000075a7 */ /* 0x0022a4000802017f */
[----:B--2---:R-:W-:Y:S05]  /*2f270*/  @!P1 NANOSLEEP.SYNCS 0x989680 ;  /* 0x009896800000995d */ /* 0x004fea0003900000 */
[----:B------:R-:W2:Y:S02]  /*2f280*/  @!P1 SYNCS.PHASECHK.TRANS64 P1, [R0+URZ+0x30830], R3 ;  /* 0x03083003000095a7 */ /* 0x000ea4000802007f */
[----:B--2---:R-:W-:Y:S05]  /*2f290*/  @!P1 BRA `(.L_x_5067) ;  /* 0xfffffffc00f09947 */ /* 0x004fea000383ffff */
[----:B------:R-:W-:Y:S05]  /*2f2a0*/  BRA `(.L_x_5066) ;  /* 0xfffffeb4007c7947 */ /* 0x000fea000383ffff */
.L_x_5072:
[----:B-1----:R1:W2:Y:S02]  /*2f2b0*/  SYNCS.PHASECHK.TRANS64.TRYWAIT P1, [R20+URZ+0x30850], R3 ;  /* 0x03085003140075a7 */ /* 0x0022a4000802017f */
[----:B--2---:R-:W-:Y:S05]  /*2f2c0*/  @!P1 NANOSLEEP.SYNCS 0x989680 ;  /* 0x009896800000995d */ /* 0x004fea0003900000 */
[----:B------:R-:W2:Y:S02]  /*2f2d0*/  @!P1 SYNCS.PHASECHK.TRANS64 P1, [R20+URZ+0x30850], R3 ;  /* 0x03085003140095a7 */ /* 0x000ea4000802007f */
[----:B--2---:R-:W-:Y:S05]  /*2f2e0*/  @!P1 BRA `(.L_x_5072) ;  /* 0xfffffffc00f09947 */ /* 0x004fea000383ffff */
[----:B------:R-:W-:Y:S05]  /*2f2f0*/  BRA `(.L_x_5071) ;  /* 0xfffffec4003c7947 */ /* 0x000fea000383ffff */
.L_x_5082:
[----:B-1----:R1:W2:Y:S02]  /*2f300*/  SYNCS.PHASECHK.TRANS64.TRYWAIT P1, [R0+URZ+0x30830], R3 ;  /* 0x03083003000075a7 */ /* 0x0022a4000802017f */
[----:B--2---:R-:W-:Y:S05]  /*2f310*/  @!P1 NANOSLEEP.SYNCS 0x989680 ;  /* 0x009896800000995d */ /* 0x004fea0003900000 */
[----:B------:R-:W2:Y:S02]  /*2f320*/  @!P1 SYNCS.PHASECHK.TRANS64 P1, [R0+URZ+0x30830], R3 ;  /* 0x03083003000095a7 */ /* 0x000ea4000802007f */
[----:B--2---:R-:W-:Y:S05]  /*2f330*/  @!P1 BRA `(.L_x_5082) ;  /* 0xfffffffc00f09947 */ /* 0x004fea000383ffff */
[----:B------:R-:W-:Y:S05]  /*2f340*/  BRA `(.L_x_5081) ;  /* 0xfffffedc00c87947 */ /* 0x000fea000383ffff */
.L_x_5087:
[----:B-1----:R1:W2:Y:S02]  /*2f350*/  SYNCS.PHASECHK.TRANS64.TRYWAIT P1, [R20+URZ+0x30850], R3 ;  /* 0x03085003140075a7 */ /* 0x0022a4000802017f */
[----:B--2---:R-:W-:Y:S05]  /*2f360*/  @!P1 NANOSLEEP.SYNCS 0x989680 ;  /* 0x009896800000995d */ /* 0x004fea0003900000 */
[----:B------:R-:W2:Y:S02]  /*2f370*/  @!P1 SYNCS.PHASECHK.TRANS64 P1, [R20+URZ+0x30850], R3 ;  /* 0x03085003140095a7 */ /* 0x000ea4000802007f */
[----:B--2---:R-:W-:Y:S05]  /*2f380*/  @!P1 BRA `(.L_x_5087) ;  /* 0xfffffffc00f09947 */ /* 0x004fea000383ffff */
[----:B------:R-:W-:Y:S05]  /*2f390*/  BRA `(.L_x_5086) ;  /* 0xfffffeec00887947 */ /* 0x000fea000383ffff */
.L_x_5103:
[----:B-1----:R1:W2:Y:S02]  /*2f3a0*/  SYNCS.PHASECHK.TRANS64.TRYWAIT P1, [R6+URZ+0x30850], R4 ;  /* 0x03085004060075a7 */ /* 0x0022a4000802017f */
[----:B--2---:R-:W-:Y:S05]  /*2f3b0*/  @!P1 NANOSLEEP.SYNCS 0x989680 ;  /* 0x009896800000995d */ /* 0x004fea0003900000 */
[----:B------:R-:W2:Y:S02]  /*2f3c0*/  @!P1 SYNCS.PHASECHK.TRANS64 P1, [R6+URZ+0x30850], R4 ;  /* 0x03085004060095a7 */ /* 0x000ea4000802007f */
[----:B--2---:R-:W-:Y:S05]  /*2f3d0*/  @!P1 BRA `(.L_x_5103) ;  /* 0xfffffffc00f09947 */ /* 0x004fea000383ffff */
[----:B------:R-:W-:Y:S05]  /*2f3e0*/  BRA `(.L_x_5102) ;  /* 0xffffff2000587947 */ /* 0x000fea000383ffff */
.L_x_5153:
[----:B0-----:R-:W0:Y:S01]  /*2f3f0*/  S2R R12, SR_TID.X ;  /* 0x00000000000c7919 */ /* 0x001e220000002100 */
[----:B------:R-:W-:Y:S01]  /*2f400*/  BSSY B1, `(.L_x_5326) ;  /* 0x000000a000017945 */ /* 0x000fe20003800000 */
[----:B------:R-:W-:Y:S02]  /*2f410*/  IMAD.MOV.U32 R11, RZ, RZ, 0x1f ;  /* 0x0000001fff0b7424 */ /* 0x000fe400078e00ff */
[----:B------:R-:W-:Y:S01]  /*2f420*/  IMAD.MOV.U32 R15, RZ, RZ, -0x1 ;  /* 0xffffffffff0f7424 */ /* 0x000fe200078e00ff */
[----:B0-----:R-:W-:-:S04]  /*2f430*/  SHF.R.U32.HI R12, RZ, 0x5, R12 ;  /* 0x00000005ff0c7819 */ /* 0x001fc8000001160c */
[----:B------:R-:W-:-:S05]  /*2f440*/  LOP3.LUT R12, R12, 0x3, RZ, 0xc0, !PT ;  /* 0x000000030c0c7812 */ /* 0x000fca00078ec0ff */
[----:B------:R-:W-:Y:S02]  /*2f450*/  IMAD.MOV.U32 R13, RZ, RZ, R12 ;  /* 0x000000ffff0d7224 */ /* 0x000fe400078e000c */
[----:B------:R-:W-:-:S07]  /*2f460*/  IMAD.MOV.U32 R12, RZ, RZ, RZ ;  /* 0x000000ffff0c7224 */ /* 0x000fce00078e00ff */
[----:B------:R-:W-:Y:S05]  /*2f470*/  WARPSYNC.COLLECTIVE R15, `(.L_x_5327) ;  /* 0x000000000f087348 */ /* 0x000fea0003c00000 */
[----:B------:R0:W1:Y:S02]  /*2f480*/  SHFL.IDX P6, R14, R13, R12, R11 ;  /* 0x0000000c0d0e7389 */ /* 0x00006400000c000b */
[----:B01----:R-:W-:Y:S01]  /*2f490*/  ENDCOLLECTIVE ;  /* 0x000000000000791b */ /* 0x003fe20003800000 */
.L_x_5327:
[----:B------:R-:W-:Y:S05]  /*2f4a0*/  BSYNC B1 ;  /* 0x0000000000017941 */ /* 0x000fea0003800000 */
.L_x_5326:
[----:B------:R-:W-:Y:S05]  /*2f4b0*/  BRA `(.L_x_5328) ;  /* 0xffffff8400fc7947 */ /* 0x000fea000383ffff */
.L_x_5155:
[----:B------:R-:W-:Y:S01]  /*2f4c0*/  BSSY B1, `(.L_x_5329) ;  /* 0x0000006000017945 */ /* 0x000fe20003800000 */
[----:B------:R-:W-:-:S07]  /*2f4d0*/  IMAD.MOV.U32 R15, RZ, RZ, -0x1 ;  /* 0xffffffffff0f7424 */ /* 0x000fce00078e00ff */
[----:B01----:R-:W-:Y:S05]  /*2f4e0*/  WARPSYNC.COLLECTIVE R15, `(.L_x_5330) ;  /* 0x000000000f0c7348 */ /* 0x003fea0003c00000 */
[----:B------:R-:W-:Y:S02]  /*2f4f0*/  ELECT P6, UR62, PT ;  /* 0x00000000003e782f */ /* 0x000fe400038c0000 */
[----:B------:R-:W-:Y:S01]  /*2f500*/  MOV R14, UR62 ;  /* 0x0000003e000e7c02 */ /* 0x000fe20008000f00 */
[----:B01----:R-:W-:Y:S10]  /*2f510*/  ENDCOLLECTIVE ;  /* 0x000000000000791b */ /* 0x003ff40003800000 */
.L_x_5330:
[----:B------:R-:W-:Y:S05]  /*2f520*/  BSYNC B1 ;  /* 0x0000000000017941 */ /* 0x000fea0003800000 */
.L_x_5329:
[----:B------:R-:W-:Y:S05]  /*2f530*/  BRA `(.L_x_5154) ;  /* 0xffffff8400f47947 */ /* 0x000fea000383ffff */
.L_x_5157:
[----:B-1----:R1:W2:Y:S02]  /*2f540*/  SYNCS.PHASECHK.TRANS64.TRYWAIT P0, [R17+URZ+0x30820], R8 ;  /* 0x03082008110075a7 */ /* 0x0022a4000800017f */
[----:B--2---:R-:W-:Y:S05]  /*2f550*/  @!P0 NANOSLEEP.SYNCS 0x989680 ;  /* 0x009896800000895d */ /* 0x004fea0003900000 */
[----:B------:R-:W2:Y:S02]  /*2f560*/  @!P0 SYNCS.PHASECHK.TRANS64 P0, [R17+URZ+0x30820], R8 ;  /* 0x03082008110085a7 */ /* 0x000ea4000800007f */
[----:B--2---:R-:W-:Y:S05]  /*2f570*/  @!P0 BRA `(.L_x_5157) ;  /* 0xfffffffc00f08947 */ /* 0x004fea000383ffff */
[----:B------:R-:W-:Y:S05]  /*2f580*/  BRA `(.L_x_5331) ;  /* 0xffffff8800047947 */ /* 0x000fea000383ffff */
.L_x_5161:
[----:B0-----:R0:W2:Y:S02]  /*2f590*/  SYNCS.PHASECHK.TRANS64.TRYWAIT P0, [R12+URZ+0x308a0], R11 ;  /* 0x0308a00b0c0075a7 */ /* 0x0010a4000800017f */
[----:B--2---:R-:W-:Y:S05]  /*2f5a0*/  @!P0 NANOSLEEP.SYNCS 0x989680 ;  /* 0x009896800000895d */ /* 0x004fea0003900000 */
[----:B------:R-:W2:Y:S02]  /*2f5b0*/  @!P0 SYNCS.PHASECHK.TRANS64 P0, [R12+URZ+0x308a0], R11 ;  /* 0x0308a00b0c0085a7 */ /* 0x000ea4000800007f */
[----:B--2---:R-:W-:Y:S05]  /*2f5c0*/  @!P0 BRA `(.L_x_5161) ;  /* 0xfffffffc00f08947 */ /* 0x004fea000383ffff */
[----:B------:R-:W-:Y:S05]  /*2f5d0*/  BRA `(.L_x_5332) ;  /* 0xffffff88001c7947 */ /* 0x000fea000383ffff */
.L_x_5168:
[----:B-1----:R1:W2:Y:S02]  /*2f5e0*/  SYNCS.PHASECHK.TRANS64.TRYWAIT P0, [R12+URZ+0x308c0], R11 ;  /* 0x0308c00b0c0075a7 */ /* 0x0022a4000800017f */
[----:B--2---:R-:W-:Y:S05]  /*2f5f0*/  @!P0 NANOSLEEP.SYNCS 0x989680 ;  /* 0x009896800000895d */ /* 0x004fea0003900000 */
[----:B------:R-:W2:Y:S02]  /*2f600*/  @!P0 SYNCS.PHASECHK.TRANS64 P0, [R12+URZ+0x308c0], R11 ;  /* 0x0308c00b0c0085a7 */ /* 0x000ea4000800007f */
[----:B--2---:R-:W-:Y:S05]  /*2f610*/  @!P0 BRA `(.L_x_5168) ;  /* 0xfffffffc00f08947 */ /* 0x004fea000383ffff */
[----:B------:R-:W-:Y:S05]  /*2f620*/  BRA `(.L_x_5333) ;  /* 0xffffff8c00187947 */ /* 0x000fea000383ffff */
.L_x_5177:
[----:B-1----:R1:W2:Y:S02]  /*2f630*/  SYNCS.PHASECHK.TRANS64.TRYWAIT P1, [R7+URZ+0x308a0], R3 ;  /* 0x0308a003070075a7 */ /* 0x0022a4000802017f */
[----:B--2---:R-:W-:Y:S05]  /*2f640*/  @!P1 NANOSLEEP.SYNCS 0x989680 ;  /* 0x009896800000995d */ /* 0x004fea0003900000 */
[----:B------:R-:W2:Y:S02]  /*2f650*/  @!P1 SYNCS.PHASECHK.TRANS64 P1, [R7+URZ+0x308a0], R3 ;  /* 0x0308a003070095a7 */ /* 0x000ea4000802007f */
[----:B--2---:R-:W-:Y:S05]  /*2f660*/  @!P1 BRA `(.L_x_5177) ;  /* 0xfffffffc00f09947 */ /* 0x004fea000383ffff */
[----:B------:R-:W-:Y:S05]  /*2f670*/  BRA `(.L_x_5334) ;  /* 0xffffff90004c7947 */ /* 0x000fea000383ffff */
.L_x_5184:
[----:B0-----:R0:W2:Y:S02]  /*2f680*/  SYNCS.PHASECHK.TRANS64.TRYWAIT P1, [R7+URZ+0x308c0], R3 ;  /* 0x0308c003070075a7 */ /* 0x0010a4000802017f */
[----:B--2---:R-:W-:Y:S05]  /*2f690*/  @!P1 NANOSLEEP.SYNCS 0x989680 ;  /* 0x009896800000995d */ /* 0x004fea0003900000 */
[----:B------:R-:W2:Y:S02]  /*2f6a0*/  @!P1 SYNCS.PHASECHK.TRANS64 P1, [R7+URZ+0x308c0], R3 ;  /* 0x0308c003070095a7 */ /* 0x000ea4000802007f */
[----:B--2---:R-:W-:Y:S05]  /*2f6b0*/  @!P1 BRA `(.L_x_5184) ;  /* 0xfffffffc00f09947 */ /* 0x004fea000383ffff */
[----:B------:R-:W-:Y:S05]  /*2f6c0*/  BRA `(.L_x_5335) ;  /* 0xffffff9400447947 */ /* 0x000fea000383ffff */
.L_x_5209:
[----:B------:R-:W0:Y:S01]  /*2f6d0*/  S2R R8, SR_TID.X ;  /* 0x0000000000087919 */ /* 0x000e220000002100 */
[----:B------:R-:W-:Y:S01]  /*2f6e0*/  BSSY B0, `(.L_x_5336) ;  /* 0x000000a000007945 */ /* 0x000fe20003800000 */
[----:B------:R-:W-:Y:S02]  /*2f6f0*/  IMAD.MOV.U32 R12, RZ, RZ, RZ ;  /* 0x000000ffff0c7224 */ /* 0x000fe400078e00ff */
[----:B------:R-:W-:Y:S02]  /*2f700*/  IMAD.MOV.U32 R11, RZ, RZ, 0x1f ;  /* 0x0000001fff0b7424 */ /* 0x000fe400078e00ff */
[----:B------:R-:W-:Y:S01]  /*2f710*/  IMAD.MOV.U32 R15, RZ, RZ, -0x1 ;  /* 0xffffffffff0f7424 */ /* 0x000fe200078e00ff */
[----:B0-----:R-:W-:-:S04]  /*2f720*/  SHF.R.U32.HI R8, RZ, 0x5, R8 ;  /* 0x00000005ff087819 */ /* 0x001fc80000011608 */
[----:B------:R-:W-:-:S04]  /*2f730*/  LOP3.LUT R8, R8, 0x3, RZ, 0xc0, !PT ;  /* 0x0000000308087812 */ /* 0x000fc800078ec0ff */
[----:B------:R-:W-:-:S07]  /*2f740*/  MOV R13, R8 ;  /* 0x00000008000d7202 */ /* 0x000fce0000000f00 */
[----:B-----5:R-:W-:Y:S05]  /*2f750*/  WARPSYNC.COLLECTIVE R15, `(.L_x_5337) ;  /* 0x000000000f087348 */ /* 0x020fea0003c00000 */
[----:B------:R0:W1:Y:S02]  /*2f760*/  SHFL.IDX P6, R14, R13, R12, R11 ;  /* 0x0000000c0d0e7389 */ /* 0x00006400000c000b */
[----:B01---5:R-:W-:Y:S01]  /*2f770*/  ENDCOLLECTIVE ;  /* 0x000000000000791b */ /* 0x023fe20003800000 */
.L_x_5337:
[----:B------:R-:W-:Y:S05]  /*2f780*/  BSYNC B0 ;  /* 0x0000000000007941 */ /* 0x000fea0003800000 */
.L_x_5336:
[----:B------:R-:W-:Y:S05]  /*2f790*/  BRA `(.L_x_5338) ;  /* 0xffffffa400f87947 */ /* 0x000fea000383ffff */
.L_x_5212:
[----:B0-----:R0:W1:Y:S02]  /*2f7a0*/  SYNCS.PHASECHK.TRANS64.TRYWAIT P0, [R7+URZ+0x30840], R2 ;  /* 0x03084002070075a7 */ /* 0x001064000800017f */
[----:B-1----:R-:W-:Y:S05]  /*2f7b0*/  @!P0 NANOSLEEP.SYNCS 0x989680 ;  /* 0x009896800000895d */ /* 0x002fea0003900000 */
[----:B------:R-:W1:Y:S02]  /*2f7c0*/  @!P0 SYNCS.PHASECHK.TRANS64 P0, [R7+URZ+0x30840], R2 ;  /* 0x03084002070085a7 */ /* 0x000e64000800007f */
[----:B-1----:R-:W-:Y:S05]  /*2f7d0*/  @!P0 BRA `(.L_x_5212) ;  /* 0xfffffffc00f08947 */ /* 0x002fea000383ffff */
[----:B------:R-:W-:Y:S05]  /*2f7e0*/  BRA `(.L_x_5339) ;  /* 0xffffffa800487947 */ /* 0x000fea000383ffff */
.L_x_5213:
        /* <DEDUP_REMOVED lines=8> */
.L_x_5341:
[----:B------:R-:W-:Y:S05]  /*2f870*/  BSYNC B0 ;  /* 0x0000000000007941 */ /* 0x000fea0003800000 */
.L_x_5340:
[----:B------:R-:W-:Y:S01]  /*2f880*/  IMAD.MOV.U32 R13, RZ, RZ, R4 ;  /* 0x000000ffff0d7224 */ /* 0x000fe200078e0004 */
[----:B------:R-:W-:Y:S01]  /*2f890*/  MOV R15, 0xffffffff ;  /* 0xffffffff000f7802 */ /* 0x000fe20000000f00 */
[----:B------:R-:W-:Y:S02]  /*2f8a0*/  IMAD.MOV.U32 R12, RZ, RZ, RZ ;  /* 0x000000ffff0c7224 */ /* 0x000fe400078e00ff */
[----:B------:R-:W-:Y:S02]  /*2f8b0*/  IMAD.MOV.U32 R11, RZ, RZ, 0x181f ;  /* 0x0000181fff0b7424 */ /* 0x000fe400078e00ff */
[----:B------:R-:W-:Y:S02]  /*2f8c0*/  IMAD.MOV.U32 R2, RZ, RZ, R14 ;  /* 0x000000ffff027224 */ /* 0x000fe400078e000e */
[----:B------:R-:W-:-:S07]  /*2f8d0*/  @P0 IMAD R8, R5, 0x2, R17 ;  /* 0x0000000205080824 */ /* 0x000fce00078e0211 */
[----:B------:R-:W-:Y:S05]  /*2f8e0*/  WARPSYNC.COLLECTIVE R15, `(.L_x_5342) ;  /* 0x000000000f087348 */ /* 0x000fea0003c00000 */
[----:B------:R0:W1:Y:S02]  /*2f8f0*/  SHFL.IDX P6, R14, R13, R12, R11 ;  /* 0x0000000c0d0e7389 */ /* 0x00006400000c000b */
[----:B01----:R-:W-:Y:S01]  /*2f900*/  ENDCOLLECTIVE ;  /* 0x000000000000791b */ /* 0x003fe20003800000 */
.L_x_5342:
[----:B------:R-:W-:Y:S02]  /*2f910*/  IMAD.MOV.U32 R13, RZ, RZ, R0 ;  /* 0x000000ffff0d7224 */ /* 0x000fe400078e0000 */
[----:B------:R-:W-:Y:S02]  /*2f920*/  IMAD.MOV.U32 R12, RZ, RZ, 0x1 ;  /* 0x00000001ff0c7424 */ /* 0x000fe400078e00ff */
[----:B------:R-:W-:-:S07]  /*2f930*/  IMAD.MOV.U32 R3, RZ, RZ, R14 ;  /* 0x000000ffff037224 */ /* 0x000fce00078e000e */
[----:B------:R-:W-:Y:S05]  /*2f940*/  WARPSYNC.COLLECTIVE R15, `(.L_x_5343) ;  /* 0x000000000f087348 */ /* 0x000fea0003c00000 */
[----:B------:R0:W1:Y:S02]  /*2f950*/  SHFL.IDX P6, R14, R13, R12, R11 ;  /* 0x0000000c0d0e7389 */ /* 0x00006400000c000b */
[----:B01----:R-:W-:Y:S01]  /*2f960*/  ENDCOLLECTIVE ;  /* 0x000000000000791b */ /* 0x003fe20003800000 */
.L_x_5343:
        /* <DEDUP_REMOVED lines=13> */
[----:B0-----:R-:W-:Y:S01]  /*2fa40*/  MOV R2, R14 ;  /* 0x0000000e00027202 */ /* 0x001fe20000000f00 */
[----:B------:R-:W-:-:S07]  /*2fa50*/  @P1 IMAD R8, R5, 0x2, R17 ;  /* 0x0000000205081824 */ /* 0x000fce00078e0211 */
[----:B------:R-:W-:Y:S05]  /*2fa60*/  WARPSYNC.COLLECTIVE R15, `(.L_x_5344) ;  /* 0x000000000f087348 */ /* 0x000fea0003c00000 */
[----:B------:R0:W1:Y:S02]  /*2fa70*/  SHFL.IDX P6, R14, R13, R12, R11 ;  /* 0x0000000c0d0e7389 */ /* 0x00006400000c000b */
[----:B01----:R-:W-:Y:S01]  /*2fa80*/  ENDCOLLECTIVE ;  /* 0x000000000000791b */ /* 0x003fe20003800000 */
.L_x_5344:
[----:B------:R-:W-:Y:S01]  /*2fa90*/  IMAD.MOV.U32 R13, RZ, RZ, R0 ;  /* 0x000000ffff0d7224 */ /* 0x000fe200078e0000 */
[----:B------:R-:W-:Y:S01]  /*2faa0*/  MOV R12, 0x2 ;  /* 0x00000002000c7802 */ /* 0x000fe20000000f00 */
[----:B------:R-:W-:-:S07]  /*2fab0*/  IMAD.MOV.U32 R3, RZ, RZ, R14 ;  /* 0x000000ffff037224 */ /* 0x000fce00078e000e */
[----:B------:R-:W-:Y:S05]  /*2fac0*/  WARPSYNC.COLLECTIVE R15, `(.L_x_5345) ;  /* 0x000000000f087348 */ /* 0x000fea0003c00000 */
[----:B------:R0:W1:Y:S02]  /*2fad0*/  SHFL.IDX P6, R14, R13, R12, R11 ;  /* 0x0000000c0d0e7389 */ /* 0x00006400000c000b */
[----:B01----:R-:W-:Y:S01]  /*2fae0*/  ENDCOLLECTIVE ;  /* 0x000000000000791b */ /* 0x003fe20003800000 */
.L_x_5345:
        /* <DEDUP_REMOVED lines=17> */
.L_x_5346:
[----:B------:R-:W-:Y:S01]  /*2fc00*/  @P1 IMAD R8, R5, 0x2, R17 ;  /* 0x0000000205081824 */ /* 0x000fe200078e0211 */
[----:B------:R-:W-:Y:S01]  /*2fc10*/  MOV R13, R0 ;  /* 0x00000000000d7202 */ /* 0x000fe20000000f00 */
[----:B------:R-:W-:Y:S02]  /*2fc20*/  IMAD.MOV.U32 R12, RZ, RZ, 0x3 ;  /* 0x00000003ff0c7424 */ /* 0x000fe400078e00ff */
[----:B------:R-:W-:-:S07]  /*2fc30*/  IMAD.MOV.U32 R3, RZ, RZ, R14 ;  /* 0x000000ffff037224 */ /* 0x000fce00078e000e */
[----:B------:R-:W-:Y:S05]  /*2fc40*/  WARPSYNC.COLLECTIVE R15, `(.L_x_5347) ;  /* 0x000000000f087348 */ /* 0x000fea0003c00000 */
[----:B------:R0:W1:Y:S02]  /*2fc50*/  SHFL.IDX P6, R14, R13, R12, R11 ;  /* 0x0000000c0d0e7389 */ /* 0x00006400000c000b */
[----:B01----:R-:W-:Y:S01]  /*2fc60*/  ENDCOLLECTIVE ;  /* 0x000000000000791b */ /* 0x003fe20003800000 */
.L_x_5347:
        /* <DEDUP_REMOVED lines=17> */
.L_x_5348:
[----:B------:R-:W-:Y:S01]  /*2fd80*/  @P1 LEA R8, R5, R17, 0x1 ;  /* 0x0000001105081211 */ /* 0x000fe200078e08ff */
[----:B------:R-:W-:Y:S02]  /*2fd90*/  IMAD.MOV.U32 R13, RZ, RZ, R0 ;  /* 0x000000ffff0d7224 */ /* 0x000fe400078e0000 */
[----:B------:R-:W-:Y:S02]  /*2fda0*/  IMAD.MOV.U32 R12, RZ, RZ, 0x4 ;  /* 0x00000004ff0c7424 */ /* 0x000fe400078e00ff */
[----:B------:R-:W-:-:S07]  /*2fdb0*/  IMAD.MOV.U32 R3, RZ, RZ, R14 ;  /* 0x000000ffff037224 */ /* 0x000fce00078e000e */
[----:B------:R-:W-:Y:S05]  /*2fdc0*/  WARPSYNC.COLLECTIVE R15, `(.L_x_5349) ;  /* 0x000000000f087348 */ /* 0x000fea0003c00000 */
[----:B------:R0:W1:Y:S02]  /*2fdd0*/  SHFL.IDX P6, R14, R13, R12, R11 ;  /* 0x0000000c0d0e7389 */ /* 0x00006400000c000b */
[----:B01----:R-:W-:Y:S01]  /*2fde0*/  ENDCOLLECTIVE ;  /* 0x000000000000791b */ /* 0x003fe20003800000 */
.L_x_5349:
        /* <DEDUP_REMOVED lines=17> */
.L_x_5350:
[----:B------:R-:W-:Y:S02]  /*2ff00*/  @P1 IMAD R8, R5, 0x2, R17 ;  /* 0x0000000205081824 */ /* 0x000fe400078e0211 */
[----:B------:R-:W-:Y:S02]  /*2ff10*/  IMAD.MOV.U32 R13, RZ, RZ, R0 ;  /* 0x000000ffff0d7224 */ /* 0x000fe400078e0000 */
[----:B------:R-:W-:Y:S02]  /*2ff20*/  IMAD.MOV.U32 R12, RZ, RZ, 0x5 ;  /* 0x00000005ff0c7424 */ /* 0x000fe400078e00ff */
[----:B------:R-:W-:-:S07]  /*2ff30*/  IMAD.MOV.U32 R3, RZ, RZ, R14 ;  /* 0x000000ffff037224 */ /* 0x000fce00078e000e */
[----:B------:R-:W-:Y:S05]  /*2ff40*/  WARPSYNC.COLLECTIVE R15, `(.L_x_5351) ;  /* 0x000000000f087348 */ /* 0x000fea0003c00000 */
[----:B------:R0:W1:Y:S02]  /*2ff50*/  SHFL.IDX P6, R14, R13, R12, R11 ;  /* 0x0000000c0d0e7389 */ /* 0x00006400000c000b */
[----:B01----:R-:W-:Y:S01]  /*2ff60*/  ENDCOLLECTIVE ;  /* 0x000000000000791b */ /* 0x003fe20003800000 */
.L_x_5351:
[----:B------:R-:W-:-:S04]  /*2ff70*/  @P1 LEA R3, P0, R33, R3, 0x1 ;  /* 0x0000000321031211 */ /* 0x000fc800078008ff */
[----:B------:R-:W-:-:S04]  /*2ff80*/  @P1 IADD3.X R2, RZ, R2, RZ, P0, !PT ;  /* 0x00000002ff021210 */ /* 0x000fc800007fe4ff */
[----:B------:R-:W-:Y:S01]  /*2ff90*/  @P1 LOP3.LUT R3, R3, R2, RZ, 0x3c, !PT ;  /* 0x0000000203031212 */ /* 0x000fe200078e3cff */
[----:B------:R-:W-:-:S03]  /*2ffa0*/  IMAD.MOV.U32 R13, RZ, RZ, R4 ;  /* 0x000000ffff0d7224 */ /* 0x000fc600078e0004 */
        /* <DEDUP_REMOVED lines=10> */
.L_x_5352:
[----:B------:R-:W-:Y:S01]  /*30050*/  @!PT LDS RZ, [RZ] ;  /* 0x00000000fffff984 */ /* 0x000fe20000000800 */
[----:B------:R-:W-:Y:S01]  /*30060*/  @!PT LDS RZ, [RZ] ;  /* 0x00000000fffff984 */ /* 0x000fe20000000800 */
[----:B------:R-:W-:Y:S01]  /*30070*/  @!PT LDS RZ, [RZ] ;  /* 0x00000000fffff984 */ /* 0x000fe20000000800 */
[----:B------:R-:W-:Y:S04]  /*30080*/  @P1 LDGSTS.E.BYPASS.LTC128B.128 [R8+0x23400], desc[UR60][R2.64+0x80], !P3 ;  /* 0x2340008002081fae */ /* 0x000fe8000d901d7c */
[----:B------:R0:W-:Y:S02]  /*30090*/  @P1 LDGSTS.E.BYPASS.LTC128B.128 [R8+0x26400], desc[UR60][R2.64+0x100], !P2 ;  /* 0x2640010002081fae */ /* 0x0001e4000d101d7c */
[----:B0-----:R-:W-:Y:S01]  /*300a0*/  MOV R2, R14 ;  /* 0x0000000e00027202 */ /* 0x001fe20000000f00 */
[----:B------:R-:W-:Y:S06]  /*300b0*/  BRA `(.L_x_5353) ;  /* 0xffffffa400847947 */ /* 0x000fec000383ffff */
.L_x_5218:
[----:B------:R-:W-:Y:S02]  /*300c0*/  IMAD.MOV.U32 R13, RZ, RZ, R4 ;  /* 0x000000ffff0d7224 */ /* 0x000fe400078e0004 */
[----:B------:R-:W-:Y:S02]  /*300d0*/  IMAD.MOV.U32 R12, RZ, RZ, RZ ;  /* 0x000000ffff0c7224 */ /* 0x000fe400078e00ff */
[----:B------:R-:W-:Y:S02]  /*300e0*/  IMAD.MOV.U32 R11, RZ, RZ, 0x181f ;  /* 0x0000181fff0b7424 */ /* 0x000fe400078e00ff */
[----:B------:R-:W-:Y:S02]  /*300f0*/  IMAD.MOV.U32 R15, RZ, RZ, -0x1 ;  /* 0xffffffffff0f7424 */ /* 0x000fe400078e00ff */
[----:B------:R-:W-:Y:S02]  /*30100*/  IMAD R31, R31, R6, RZ ;  /* 0x000000061f1f7224 */ /* 0x000fe400078e02ff */
[----:B------:R-:W-:-:S07]  /*30110*/  IMAD.IADD R25, R9, 0x1, R25 ;  /* 0x0000000109197824 */ /* 0x000fce00078e0219 */
[----:B-----5:R-:W-:Y:S05]  /*30120*/  WARPSYNC.COLLECTIVE R15, `(.L_x_5354) ;  /* 0x000000000f087348 */ /* 0x020fea0003c00000 */
[----:B------:R0:W1:Y:S02]  /*30130*/  SHFL.IDX P6, R14, R13, R12, R11 ;  /* 0x0000000c0d0e7389 */ /* 0x00006400000c000b */
[----:B01---5:R-:W-:Y:S01]  /*30140*/  ENDCOLLECTIVE ;  /* 0x000000000000791b */ /* 0x023fe20003800000 */
.L_x_5354:
[C---:B------:R-:W-:Y:S01]  /*30150*/  VIADD R6, R25.reuse, 0x10 ;  /* 0x0000001019067836 */ /* 0x040fe20000000000 */
[----:B------:R-:W-:Y:S02]  /*30160*/  ISETP.GE.AND P1, PT, R25, R31, PT ;  /* 0x0000001f1900720c */ /* 0x000fe40003f26270 */
[----:B------:R-:W-:Y:S01]  /*30170*/  MOV R13, R0 ;  /* 0x00000000000d7202 */ /* 0x000fe20000000f00 */
[----:B------:R-:W-:-:S10]  /*30180*/  IMAD.MOV.U32 R2, RZ, RZ, R14 ;  /* 0x000000ffff027224 */ /* 0x000fd400078e000e */
[----:B------:R-:W-:Y:S05]  /*30190*/  WARPSYNC.COLLECTIVE R15, `(.L_x_5355) ;  /* 0x000000000f087348 */ /* 0x000fea0003c00000 */
[----:B------:R0:W1:Y:S02]  /*301a0*/  SHFL.IDX P6, R14, R13, R12, R11 ;  /* 0x0000000c0d0e7389 */ /* 0x00006400000c000b */
[----:B01----:R-:W-:Y:S01]  /*301b0*/  ENDCOLLECTIVE ;  /* 0x000000000000791b */ /* 0x003fe20003800000 */
.L_x_5355:
        /* <DEDUP_REMOVED lines=8> */
.L_x_5356:
[----:B------:R-:W-:Y:S01]  /*30240*/  @!PT LDS RZ, [RZ] ;  /* 0x00000000fffff984 */ /* 0x000fe20000000800 */
[----:B------:R-:W-:Y:S01]  /*30250*/  @!PT LDS RZ, [RZ] ;  /* 0x00000000fffff984 */ /* 0x000fe20000000800 */
[----:B------:R-:W-:Y:S01]  /*30260*/  @!PT LDS RZ, [RZ] ;  /* 0x00000000fffff984 */ /* 0x000fe20000000800 */
[----:B------:R-:W-:Y:S04]  /*30270*/  @!P1 LDGSTS.E.BYPASS.LTC128B.128 [R8+0x12400], desc[UR60][R2.64], !P3 ;  /* 0x1240000002089fae */ /* 0x000fe8000d901d7c */
[----:B------:R-:W-:Y:S04]  /*30280*/  @!P1 LDGSTS.E.BYPASS.LTC128B.128 [R8+0x16400], desc[UR60][R2.64+0x80], !P2 ;  /* 0x1640008002089fae */ /* 0x000fe8000d101d7c */
[----:B------:R0:W-:Y:S01]  /*30290*/  @!P1 LDGSTS.E.BYPASS.LTC128B.128 [R8+0x1a400], desc[UR60][R2.64+0x100], !P0 ;  /* 0x1a40010002089fae */ /* 0x0001e2000c101d7c */
[----:B------:R-:W-:Y:S01]  /*302a0*/  ISETP.GE.AND P1, PT, R6, R31, PT ;  /* 0x0000001f0600720c */ /* 0x000fe20003f26270 */
[----:B------:R-:W-:Y:S01]  /*302b0*/  IMAD.MOV.U32 R13, RZ, RZ, R0 ;  /* 0x000000ffff0d7224 */ /* 0x000fe200078e0000 */
[----:B------:R-:W-:Y:S01]  /*302c0*/  IADD3 R6, R25, 0x20, RZ ;  /* 0x0000002019067810 */ /* 0x000fe20007ffe0ff */
[----:B0-----:R-:W-:-:S10]  /*302d0*/  IMAD.MOV.U32 R2, RZ, RZ, R14 ;  /* 0x000000ffff027224 */ /* 0x001fd400078e000e */
[----:B------:R-:W-:Y:S05]  /*302e0*/  WARPSYNC.COLLECTIVE R15, `(.L_x_5357) ;  /* 0x000000000f087348 */ /* 0x000fea0003c00000 */
[----:B------:R0:W1:Y:S02]  /*302f0*/  SHFL.IDX P6, R14, R13, R12, R11 ;  /* 0x0000000c0d0e7389 */ /* 0x00006400000c000b */
[----:B01----:R-:W-:Y:S01]  /*30300*/  ENDCOLLECTIVE ;  /* 0x000000000000791b */ /* 0x003fe20003800000 */
.L_x_5357:
        /* <DEDUP_REMOVED lines=8> */
.L_x_5358:
        /* <DEDUP_REMOVED lines=14> */
.L_x_5359:
        /* <DEDUP_REMOVED lines=8> */
.L_x_5360:
[----:B------:R-:W-:-:S05]  /*304f0*/  @!P1 IMAD.MOV.U32 R3, RZ, RZ, R5 ;  /* 0x000000ffff039224 */ /* 0x000fca00078e0005 */
        /* <DEDUP_REMOVED lines=8> */
[----:B------:R-:W-:Y:S02]  /*30580*/  VIADD R6, R25, 0x40 ;  /* 0x0000004019067836 */ /* 0x000fe40000000000 */
[----:B0-----:R-:W-:-:S10]  /*30590*/  IMAD.MOV.U32 R2, RZ, RZ, R14 ;  /* 0x000000ffff027224 */ /* 0x001fd400078e000e */
[----:B------:R-:W-:Y:S05]  /*305a0*/  WARPSYNC.COLLECTIVE R15, `(.L_x_5361) ;  /* 0x000000000f087348 */ /* 0x000fea0003c00000 */
[----:B------:R0:W1:Y:S02]  /*305b0*/  SHFL.IDX P6, R14, R13, R12, R11 ;  /* 0x0000000c0d0e7389 */ /* 0x00006400000c000b */
[----:B01----:R-:W-:Y:S01]  /*305c0*/  ENDCOLLECTIVE ;  /* 0x000000000000791b */ /* 0x003fe20003800000 */
.L_x_5361:
        /* <DEDUP_REMOVED lines=8> */
.L_x_5362:
        /* <DEDUP_REMOVED lines=9> */
[----:B------:R-:W-:Y:S01]  /*306e0*/  IADD3 R6, R25, 0x50, RZ ;  /* 0x0000005019067810 */ /* 0x000fe20007ffe0ff */
[----:B0-----:R-:W-:-:S10]  /*306f0*/  IMAD.MOV.U32 R2, RZ, RZ, R14 ;  /* 0x000000ffff027224 */ /* 0x001fd400078e000e */
[----:B------:R-:W-:Y:S05]  /*30700*/  WARPSYNC.COLLECTIVE R15, `(.L_x_5363) ;  /* 0x000000000f087348 */ /* 0x000fea0003c00000 */
[----:B------:R0:W1:Y:S02]  /*30710*/  SHFL.IDX P6, R14, R13, R12, R11 ;  /* 0x0000000c0d0e7389 */ /* 0x00006400000c000b */
[----:B01----:R-:W-:Y:S01]  /*30720*/  ENDCOLLECTIVE ;  /* 0x000000000000791b */ /* 0x003fe20003800000 */
.L_x_5363:
        /* <DEDUP_REMOVED lines=8> */
.L_x_5364:
        /* <DEDUP_REMOVED lines=14> */
.L_x_5365:
        /* <DEDUP_REMOVED lines=8> */
.L_x_5366:
        /* <DEDUP_REMOVED lines=13> */
.L_x_5367:
        /* <DEDUP_REMOVED lines=8> */
.L_x_5368:
        /* <DEDUP_REMOVED lines=12> */
.L_x_5369:
[----:B------:R-:W-:Y:S05]  /*30b20*/  BRA `(.L_x_5370) ;  /* 0xffffffa400ec7947 */ /* 0x000fea000383ffff */
.L_x_5223:
[----:B0-----:R0:W1:Y:S02]  /*30b30*/  SYNCS.PHASECHK.TRANS64.TRYWAIT P0, [R17+URZ+0x30820], R0 ;  /* 0x03082000110075a7 */ /* 0x001064000800017f */
[----:B-1----:R-:W-:Y:S05]  /*30b40*/  @!P0 NANOSLEEP.SYNCS 0x989680 ;  /* 0x009896800000895d */ /* 0x002fea0003900000 */
[----:B------:R-:W1:Y:S02]  /*30b50*/  @!P0 SYNCS.PHASECHK.TRANS64 P0, [R17+URZ+0x30820], R0 ;  /* 0x03082000110085a7 */ /* 0x000e64000800007f */
[----:B-1----:R-:W-:Y:S05]  /*30b60*/  @!P0 BRA `(.L_x_5223) ;  /* 0xfffffffc00f08947 */ /* 0x002fea000383ffff */
[----:B------:R-:W-:Y:S05]  /*30b70*/  BRA `(.L_x_5371) ;  /* 0xffffffa800647947 */ /* 0x000fea000383ffff */
.L_x_5228:
[----:B0-----:R0:W1:Y:S02]  /*30b80*/  SYNCS.PHASECHK.TRANS64.TRYWAIT P0, [R7+URZ+0x30840], R2 ;  /* 0x03084002070075a7 */ /* 0x001064000800017f */
[----:B-1----:R-:W-:Y:S05]  /*30b90*/  @!P0 NANOSLEEP.SYNCS 0x989680 ;  /* 0x009896800000895d */ /* 0x002fea0003900000 */
[----:B------:R-:W1:Y:S02]  /*30ba0*/  @!P0 SYNCS.PHASECHK.TRANS64 P0, [R7+URZ+0x30840], R2 ;  /* 0x03084002070085a7 */ /* 0x000e64000800007f */
[----:B-1----:R-:W-:Y:S05]  /*30bb0*/  @!P0 BRA `(.L_x_5228) ;  /* 0xfffffffc00f08947 */ /* 0x002fea000383ffff */
[----:B------:R-:W-:Y:S05]  /*30bc0*/  BRA `(.L_x_5372) ;  /* 0xffffffac003c7947 */ /* 0x000fea000383ffff */
.L_x_5229:
        /* <DEDUP_REMOVED lines=8> */
.L_x_5374:
[----:B------:R-:W-:Y:S05]  /*30c50*/  BSYNC B1 ;  /* 0x0000000000017941 */ /* 0x000fea0003800000 */
.L_x_5373:
[----:B------:R-:W-:Y:S01]  /*30c60*/  IMAD.MOV.U32 R13, RZ, RZ, R8 ;  /* 0x000000ffff0d7224 */ /* 0x000fe200078e0008 */
[----:B------:R-:W-:Y:S01]  /*30c70*/  MOV R3, R14 ;  /* 0x0000000e00037202 */ /* 0x000fe20000000f00 */
[----:B------:R-:W-:Y:S01]  /*30c80*/  IMAD.MOV.U32 R12, RZ, RZ, RZ ;  /* 0x000000ffff0c7224 */ /* 0x000fe200078e00ff */
[----:B------:R-:W-:Y:S01]  /*30c90*/  LOP3.LUT R16, R16, 0xffdfffff, RZ, 0xc0, !PT ;  /* 0xffdfffff10107812 */ /* 0x000fe200078ec0ff */
[----:B------:R-:W-:Y:S01]  /*30ca0*/  IMAD.MOV.U32 R11, RZ, RZ, 0x181f ;  /* 0x0000181fff0b7424 */ /* 0x000fe200078e00ff */
[----:B------:R-:W-:Y:S01]  /*30cb0*/  SHF.L.U32 R4, R33, 0x1, RZ ;  /* 0x0000000121047819 */ /* 0x000fe200000006ff */
[----:B------:R-:W-:Y:S01]  /*30cc0*/  IMAD.MOV.U32 R15, RZ, RZ, -0x1 ;  /* 0xffffffffff0f7424 */ /* 0x000fe200078e00ff */
[----:B------:R-:W-:Y:S01]  /*30cd0*/  @P1 LOP3.LUT R16, R16, 0x200000, RZ, 0xfc, !PT ;  /* 0x0020000010101812 */ /* 0x000fe200078efcff */
[----:B------:R-:W-:-:S07]  /*30ce0*/  IMAD R5, R5, 0x2, R17 ;  /* 0x0000000205057824 */ /* 0x000fce00078e0211 */
[----:B------:R-:W-:Y:S05]  /*30cf0*/  WARPSYNC.COLLECTIVE R15, `(.L_x_5375) ;  /* 0x000000000f087348 */ /* 0x000fea0003c00000 */
[----:B------:R0:W1:Y:S02]  /*30d00*/  SHFL.IDX P6, R14, R13, R12, R11 ;  /* 0x0000000c0d0e7389 */ /* 0x00006400000c000b */
[----:B01----:R-:W-:Y:S01]  /*30d10*/  ENDCOLLECTIVE ;  /* 0x000000000000791b */ /* 0x003fe20003800000 */
.L_x_5375:
[----:B------:R-:W-:Y:S01]  /*30d20*/  LOP3.LUT P1, RZ, R16, 0x4, RZ, 0xc0, !PT ;  /* 0x0000000410ff7812 */ /* 0x000fe2000782c0ff */
[----:B------:R-:W-:Y:S02]  /*30d30*/  IMAD.MOV.U32 R13, RZ, RZ, R6 ;  /* 0x000000ffff0d7224 */ /* 0x000fe400078e0006 */
[----:B------:R-:W-:Y:S02]  /*30d40*/  IMAD.MOV.U32 R12, RZ, RZ, 0x1 ;  /* 0x00000001ff0c7424 */ /* 0x000fe400078e00ff */
[----:B------:R-:W-:-:S08]  /*30d50*/  IMAD.MOV.U32 R2, RZ, RZ, R14 ;  /* 0x000000ffff027224 */ /* 0x000fd000078e000e */
[----:B------:R-:W-:Y:S05]  /*30d60*/  WARPSYNC.COLLECTIVE R15, `(.L_x_5376) ;  /* 0x000000000f087348 */ /* 0x000fea0003c00000 */
[----:B------:R0:W1:Y:S02]  /*30d70*/  SHFL.IDX P6, R14, R13, R12, R11 ;  /* 0x0000000c0d0e7389 */ /* 0x00006400000c000b */
[----:B01----:R-:W-:Y:S01]  /*30d80*/  ENDCOLLECTIVE ;  /* 0x000000000000791b */ /* 0x003fe20003800000 */
.L_x_5376:
        /* <DEDUP_REMOVED lines=13> */
.L_x_5377:
[----:B------:R-:W-:Y:S02]  /*30e60*/  IMAD.MOV.U32 R13, RZ, RZ, R6 ;  /* 0x000000ffff0d7224 */ /* 0x000fe400078e0006 */
[----:B------:R-:W-:Y:S02]  /*30e70*/  IMAD.MOV.U32 R12, RZ, RZ, 0x2 ;  /* 0x00000002ff0c7424 */ /* 0x000fe400078e00ff */
[----:B------:R-:W-:-:S07]  /*30e80*/  IMAD.MOV.U32 R2, RZ, RZ, R14 ;  /* 0x000000ffff027224 */ /* 0x000fce00078e000e */
[----:B------:R-:W-:Y:S05]  /*30e90*/  WARPSYNC.COLLECTIVE R15, `(.L_x_5378) ;  /* 0x000000000f087348 */ /* 0x000fea0003c00000 */
[----:B------:R0:W1:Y:S02]  /*30ea0*/  SHFL.IDX P6, R14, R13, R12, R11 ;  /* 0x0000000c0d0e7389 */ /* 0x00006400000c000b */
[----:B01----:R-:W-:Y:S01]  /*30eb0*/  ENDCOLLECTIVE ;  /* 0x000000000000791b */ /* 0x003fe20003800000 */
.L_x_5378:
        /* <DEDUP_REMOVED lines=13> */
.L_x_5379:
[----:B------:R-:W-:Y:S02]  /*30f90*/  IMAD.MOV.U32 R13, RZ, RZ, R6 ;  /* 0x000000ffff0d7224 */ /* 0x000fe400078e0006 */
[----:B------:R-:W-:Y:S02]  /*30fa0*/  IMAD.MOV.U32 R12, RZ, RZ, 0x3 ;  /* 0x00000003ff0c7424 */ /* 0x000fe400078e00ff */
[----:B------:R-:W-:-:S07]  /*30fb0*/  IMAD.MOV.U32 R2, RZ, RZ, R14 ;  /* 0x000000ffff027224 */ /* 0x000fce00078e000e */
[----:B------:R-:W-:Y:S05]  /*30fc0*/  WARPSYNC.COLLECTIVE R15, `(.L_x_5380) ;  /* 0x000000000f087348 */ /* 0x000fea0003c00000 */
[----:B------:R0:W1:Y:S02]  /*30fd0*/  SHFL.IDX P6, R14, R13, R12, R11 ;  /* 0x0000000c0d0e7389 */ /* 0x00006400000c000b */
[----:B01----:R-:W-:Y:S01]  /*30fe0*/  ENDCOLLECTIVE ;  /* 0x000000000000791b */ /* 0x003fe20003800000 */
.L_x_5380:
        /* <DEDUP_REMOVED lines=13> */
.L_x_5381:
[----:B------:R-:W-:Y:S02]  /*310c0*/  IMAD.MOV.U32 R13, RZ, RZ, R6 ;  /* 0x000000ffff0d7224 */ /* 0x000fe400078e0006 */
[----:B------:R-:W-:Y:S02]  /*310d0*/  IMAD.MOV.U32 R12, RZ, RZ, 0x4 ;  /* 0x00000004ff0c7424 */ /* 0x000fe400078e00ff */
[----:B------:R-:W-:-:S07]  /*310e0*/  IMAD.MOV.U32 R2, RZ, RZ, R14 ;  /* 0x000000ffff027224 */ /* 0x000fce00078e000e */
[----:B------:R-:W-:Y:S05]  /*310f0*/  WARPSYNC.COLLECTIVE R15, `(.L_x_5382) ;  /* 0x000000000f087348 */ /* 0x000fea0003c00000 */
[----:B------:R0:W1:Y:S02]  /*31100*/  SHFL.IDX P6, R14, R13, R12, R11 ;  /* 0x0000000c0d0e7389 */ /* 0x00006400000c000b */
[----:B01----:R-:W-:Y:S01]  /*31110*/  ENDCOLLECTIVE ;  /* 0x000000000000791b */ /* 0x003fe20003800000 */
.L_x_5382:
        /* <DEDUP_REMOVED lines=13> */
.L_x_5383:
[----:B------:R-:W-:Y:S02]  /*311f0*/  IMAD.MOV.U32 R13, RZ, RZ, R6 ;  /* 0x000000ffff0d7224 */ /* 0x000fe400078e0006 */
[----:B------:R-:W-:Y:S02]  /*31200*/  IMAD.MOV.U32 R12, RZ, RZ, 0x5 ;  /* 0x00000005ff0c7424 */ /* 0x000fe400078e00ff */
[----:B------:R-:W-:-:S07]  /*31210*/  IMAD.MOV.U32 R2, RZ, RZ, R14 ;  /* 0x000000ffff027224 */ /* 0x000fce00078e000e */
[----:B------:R-:W-:Y:S05]  /*31220*/  WARPSYNC.COLLECTIVE R15, `(.L_x_5384) ;  /* 0x000000000f087348 */ /* 0x000fea0003c00000 */
[----:B------:R0:W1:Y:S02]  /*31230*/  SHFL.IDX P6, R14, R13, R12, R11 ;  /* 0x0000000c0d0e7389 */ /* 0x00006400000c000b */
[----:B01----:R-:W-:Y:S01]  /*31240*/  ENDCOLLECTIVE ;  /* 0x000000000000791b */ /* 0x003fe20003800000 */
.L_x_5384:
[----:B------:R-:W-:-:S05]  /*31250*/  IADD3 R2, P0, R2, R4, RZ ;  /* 0x0000000402027210 */ /* 0x000fca0007f1e0ff */
[----:B------:R-:W-:-:S05]  /*31260*/  IMAD.X R3, RZ, RZ, R35, P0 ;  /* 0x000000ffff037224 */ /* 0x000fca00000e0623 */
[----:B------:R-:W-:Y:S01]  /*31270*/  @!PT LDS RZ, [RZ] ;  /* 0x00000000fffff984 */ /* 0x000fe20000000800 */
[----:B------:R-:W-:Y:S01]  /*31280*/  @!PT LDS RZ, [RZ] ;  /* 0x00000000fffff984 */ /* 0x000fe20000000800 */
[----:B------:R-:W-:Y:S01]  /*31290*/  @!PT LDS RZ, [RZ] ;  /* 0x00000000fffff984 */ /* 0x000fe20000000800 */
[----:B------:R0:W-:Y:S01]  /*312a0*/  LDGSTS.E.BYPASS.LTC128B.128 [R5+0x20400], desc[UR60][R2.64], !P1 ;  /* 0x2040000002057fae */ /* 0x0001e2000c901d7c */
[----:B------:R-:W-:Y:S02]  /*312b0*/  MOV R13, R8 ;  /* 0x00000008000d7202 */ /* 0x000fe40000000f00 */
[----:B------:R-:W-:Y:S01]  /*312c0*/  LOP3.LUT P1, RZ, R16, 0x200000, RZ, 0xc0, !PT ;  /* 0x0020000010ff7812 */ /* 0x000fe2000782c0ff */
[----:B------:R0:W-:Y:S04]  /*312d0*/  LDGSTS.E.BYPASS.LTC128B.128 [R5+0x23400], desc[UR60][R2.64+0x80], !P5 ;  /* 0x2340008002057fae */ /* 0x0001e8000e901d7c */
[----:B------:R0:W-:Y:S01]  /*312e0*/  LDGSTS.E.BYPASS.LTC128B.128 [R5+0x26400], desc[UR60][R2.64+0x100], !P4 ;  /* 0x2640010002057fae */ /* 0x0001e2000e101d7c */
[----:B------:R-:W-:-:S07]  /*312f0*/  IMAD.MOV.U32 R35, RZ, RZ, R14 ;  /* 0x000000ffff237224 */ /* 0x000fce00078e000e */
[----:B0-----:R-:W-:Y:S05]  /*31300*/  WARPSYNC.COLLECTIVE R15, `(.L_x_5385) ;  /* 0x000000000f087348 */ /* 0x001fea0003c00000 */
[----:B------:R1:W2:Y:S02]  /*31310*/  SHFL.IDX P6, R14, R13, R12, R11 ;  /* 0x0000000c0d0e7389 */ /* 0x0002a400000c000b */
[----:B012---:R-:W-:Y:S01]  /*31320*/  ENDCOLLECTIVE ;  /* 0x000000000000791b */ /* 0x007fe20003800000 */
.L_x_5385:
[----:B------:R-:W-:Y:S01]  /*31330*/  IMAD.MOV.U32 R2, RZ, RZ, R14 ;  /* 0x000000ffff027224 */ /* 0x000fe200078e000e */
[----:B------:R-:W-:Y:S06]  /*31340*/  BRA `(.L_x_5386) ;  /* 0xffffffa8005c7947 */ /* 0x000fec000383ffff */
.L_x_5234:
[----:B0-----:R0:W1:Y:S02]  /*31350*/  SYNCS.PHASECHK.TRANS64.TRYWAIT P0, [R6+URZ+0x30860], R2 ;  /* 0x03086002060075a7 */ /* 0x001064000800017f */
[----:B-1----:R-:W-:Y:S05]  /*31360*/  @!P0 NANOSLEEP.SYNCS 0x989680 ;  /* 0x009896800000895d */ /* 0x002fea0003900000 */
[----:B------:R-:W1:Y:S02]  /*31370*/  @!P0 SYNCS.PHASECHK.TRANS64 P0, [R6+URZ+0x30860], R2 ;  /* 0x03086002060085a7 */ /* 0x000e64000800007f */
[----:B-1----:R-:W-:Y:S05]  /*31380*/  @!P0 BRA `(.L_x_5234) ;  /* 0xfffffffc00f08947 */ /* 0x002fea000383ffff */
[----:B------:R-:W-:Y:S05]  /*31390*/  BRA `(.L_x_5387) ;  /* 0xffffffa800bc7947 */ /* 0x000fea000383ffff */
.L_x_5235:
        /* <DEDUP_REMOVED lines=8> */
.L_x_5389:
[----:B------:R-:W-:Y:S05]  /*31420*/  BSYNC B1 ;  /* 0x0000000000017941 */ /* 0x000fea0003800000 */
.L_x_5388:
[----:B------:R-:W-:Y:S01]  /*31430*/  IMAD.MOV.U32 R13, RZ, RZ, R18 ;  /* 0x000000ffff0d7224 */ /* 0x000fe200078e0012 */
[----:B------:R-:W-:Y:S01]  /*31440*/  MOV R3, R14 ;  /* 0x0000000e00037202 */ /* 0x000fe20000000f00 */
[----:B------:R-:W-:Y:S02]  /*31450*/  IMAD.MOV.U32 R12, RZ, RZ, RZ ;  /* 0x000000ffff0c7224 */ /* 0x000fe400078e00ff */
[----:B------:R-:W-:Y:S02]  /*31460*/  IMAD.MOV.U32 R11, RZ, RZ, 0x181f ;  /* 0x0000181fff0b7424 */ /* 0x000fe400078e00ff */
[----:B------:R-:W-:Y:S02]  /*31470*/  IMAD.MOV.U32 R15, RZ, RZ, -0x1 ;  /* 0xffffffffff0f7424 */ /* 0x000fe400078e00ff */
[----:B------:R-:W-:-:S07]  /*31480*/  IMAD R5, R5, 0x2, R17 ;  /* 0x0000000205057824 */ /* 0x000fce00078e0211 */
[----:B------:R-:W-:Y:S05]  /*31490*/  WARPSYNC.COLLECTIVE R15, `(.L_x_5390) ;  /* 0x000000000f087348 */ /* 0x000fea0003c00000 */
[----:B------:R0:W1:Y:S02]  /*314a0*/  SHFL.IDX P6, R14, R13, R12, R11 ;  /* 0x0000000c0d0e7389 */ /* 0x00006400000c000b */
[----:B01----:R-:W-:Y:S01]  /*314b0*/  ENDCOLLECTIVE ;  /* 0x000000000000791b */ /* 0x003fe20003800000 */
.L_x_5390:
[----:B------:R-:W-:Y:S02]  /*314c0*/  IMAD.MOV.U32 R13, RZ, RZ, R19 ;  /* 0x000000ffff0d7224 */ /* 0x000fe400078e0013 */
[----:B------:R-:W-:Y:S02]  /*314d0*/  IMAD.MOV.U32 R12, RZ, RZ, 0x1 ;  /* 0x00000001ff0c7424 */ /* 0x000fe400078e00ff */
[----:B------:R-:W-:-:S07]  /*314e0*/  IMAD.MOV.U32 R2, RZ, RZ, R14 ;  /* 0x000000ffff027224 */ /* 0x000fce00078e000e */
[----:B------:R-:W-:Y:S05]  /*314f0*/  WARPSYNC.COLLECTIVE R15, `(.L_x_5391) ;  /* 0x000000000f087348 */ /* 0x000fea0003c00000 */
[----:B------:R0:W1:Y:S02]  /*31500*/  SHFL.IDX P6, R14, R13, R12, R11 ;  /* 0x0000000c0d0e7389 */ /* 0x00006400000c000b */
[----:B01----:R-:W-:Y:S01]  /*31510*/  ENDCOLLECTIVE ;  /* 0x000000000000791b */ /* 0x003fe20003800000 */
.L_x_5391:
        /* <DEDUP_REMOVED lines=16> */
.L_x_5392:
[----:B------:R-:W-:Y:S02]  /*31620*/  IMAD.MOV.U32 R13, RZ, RZ, R19 ;  /* 0x000000ffff0d7224 */ /* 0x000fe400078e0013 */
[----:B------:R-:W-:Y:S01]  /*31630*/  IMAD.MOV.U32 R12, RZ, RZ, 0x2 ;  /* 0x00000002ff0c7424 */ /* 0x000fe200078e00ff */
[----:B------:R-:W-:-:S07]  /*31640*/  MOV R2, R14 ;  /* 0x0000000e00027202 */ /* 0x000fce0000000f00 */
[----:B------:R-:W-:Y:S05]  /*31650*/  WARPSYNC.COLLECTIVE R15, `(.L_x_5393) ;  /* 0x000000000f087348 */ /* 0x000fea0003c00000 */
[----:B------:R0:W1:Y:S02]  /*31660*/  SHFL.IDX P6, R14, R13, R12, R11 ;  /* 0x0000000c0d0e7389 */ /* 0x00006400000c000b */
[----:B01----:R-:W-:Y:S01]  /*31670*/  ENDCOLLECTIVE ;  /* 0x000000000000791b */ /* 0x003fe20003800000 */
.L_x_5393:
        /* <DEDUP_REMOVED lines=16> */
.L_x_5394:
[----:B------:R-:W-:Y:S02]  /*31780*/  IMAD.MOV.U32 R13, RZ, RZ, R19 ;  /* 0x000000ffff0d7224 */ /* 0x000fe400078e0013 */
[----:B------:R-:W-:Y:S01]  /*31790*/  IMAD.MOV.U32 R12, RZ, RZ, 0x3 ;  /* 0x00000003ff0c7424 */ /* 0x000fe200078e00ff */
[----:B------:R-:W-:-:S07]  /*317a0*/  MOV R2, R14 ;  /* 0x0000000e00027202 */ /* 0x000fce0000000f00 */
[----:B------:R-:W-:Y:S05]  /*317b0*/  WARPSYNC.COLLECTIVE R15, `(.L_x_5395) ;  /* 0x000000000f087348 */ /* 0x000fea0003c00000 */
[----:B------:R0:W1:Y:S02]  /*317c0*/  SHFL.IDX P6, R14, R13, R12, R11 ;  /* 0x0000000c0d0e7389 */ /* 0x00006400000c000b */
[----:B01----:R-:W-:Y:S01]  /*317d0*/  ENDCOLLECTIVE ;  /* 0x000000000000791b */ /* 0x003fe20003800000 */
.L_x_5395:
        /* <DEDUP_REMOVED lines=16> */
.L_x_5396:
[----:B------:R-:W-:Y:S02]  /*318e0*/  IMAD.MOV.U32 R13, RZ, RZ, R19 ;  /* 0x000000ffff0d7224 */ /* 0x000fe400078e0013 */
[----:B------:R-:W-:Y:S01]  /*318f0*/  IMAD.MOV.U32 R12, RZ, RZ, 0x4 ;  /* 0x00000004ff0c7424 */ /* 0x000fe200078e00ff */
[----:B------:R-:W-:-:S07]  /*31900*/  MOV R2, R14 ;  /* 0x0000000e00027202 */ /* 0x000fce0000000f00 */
[----:B------:R-:W-:Y:S05]  /*31910*/  WARPSYNC.COLLECTIVE R15, `(.L_x_5397) ;  /* 0x000000000f087348 */ /* 0x000fea0003c00000 */
[----:B------:R0:W1:Y:S02]  /*31920*/  SHFL.IDX P6, R14, R13, R12, R11 ;  /* 0x0000000c0d0e7389 */ /* 0x00006400000c000b */
[----:B01----:R-:W-:Y:S01]  /*31930*/  ENDCOLLECTIVE ;  /* 0x000000000000791b */ /* 0x003fe20003800000 */
.L_x_5397:
        /* <DEDUP_REMOVED lines=16> */
.L_x_5398:
[----:B------:R-:W-:Y:S02]  /*31a40*/  IMAD.MOV.U32 R13, RZ, RZ, R19 ;  /* 0x000000ffff0d7224 */ /* 0x000fe400078e0013 */
[----:B------:R-:W-:Y:S01]  /*31a50*/  IMAD.MOV.U32 R12, RZ, RZ, 0x5 ;  /* 0x00000005ff0c7424 */ /* 0x000fe200078e00ff */
[----:B------:R-:W-:-:S07]  /*31a60*/  MOV R2, R14 ;  /* 0x0000000e00027202 */ /* 0x000fce0000000f00 */
[----:B------:R-:W-:Y:S05]  /*31a70*/  WARPSYNC.COLLECTIVE R15, `(.L_x_5399) ;  /* 0x000000000f087348 */ /* 0x000fea0003c00000 */
[----:B------:R0:W1:Y:S02]  /*31a80*/  SHFL.IDX P6, R14, R13, R12, R11 ;  /* 0x0000000c0d0e7389 */ /* 0x00006400000c000b */
[----:B01----:R-:W-:Y:S01]  /*31a90*/  ENDCOLLECTIVE ;  /* 0x000000000000791b */ /* 0x003fe20003800000 */
.L_x_5399:
        /* <DEDUP_REMOVED lines=13> */
.L_x_5400:
[----:B------:R-:W-:Y:S01]  /*31b70*/  @!PT LDS RZ, [RZ] ;  /* 0x00000000fffff984 */ /* 0x000fe20000000800 */
[----:B------:R-:W-:Y:S01]  /*31b80*/  @!PT LDS RZ, [RZ] ;  /* 0x00000000fffff984 */ /* 0x000fe20000000800 */
[----:B------:R-:W-:Y:S01]  /*31b90*/  @!PT LDS RZ, [RZ] ;  /* 0x00000000fffff984 */ /* 0x000fe20000000800 */
[----:B------:R0:W-:Y:S01]  /*31ba0*/  LDGSTS.E.BYPASS.LTC128B.128 [R5+0x5400], desc[UR60][R2.64+0x80], !P0 ;  /* 0x0540008002057fae */ /* 0x0001e2000c101d7c */
[----:B------:R-:W-:-:S13]  /*31bb0*/  ISETP.LT.OR P0, PT, R7, 0x41, P1 ;  /* 0x000000410700780c */ /* 0x000fda0000f01670 */
[----:B------:R0:W-:Y:S01]  /*31bc0*/  LDGSTS.E.BYPASS.LTC128B.128 [R5+0x8400], desc[UR60][R2.64+0x100], !P0 ;  /* 0x0840010002057fae */ /* 0x0001e2000c101d7c */
[----:B------:R-:W-:Y:S05]  /*31bd0*/  BRA `(.L_x_5401) ;  /* 0xffffffa400a87947 */ /* 0x000fea000383ffff */
.L_x_5243:
[----:B0-----:R0:W1:Y:S02]  /*31be0*/  SYNCS.PHASECHK.TRANS64.TRYWAIT P0, [R0+URZ+0x30860], R3 ;  /* 0x03086003000075a7 */ /* 0x001064000800017f */
[----:B-1----:R-:W-:Y:S05]  /*31bf0*/  @!P0 NANOSLEEP.SYNCS 0x989680 ;  /* 0x009896800000895d */ /* 0x002fea0003900000 */
[----:B------:R-:W1:Y:S02]  /*31c00*/  @!P0 SYNCS.PHASECHK.TRANS64 P0, [R0+URZ+0x30860], R3 ;  /* 0x03086003000085a7 */ /* 0x000e64000800007f */
[----:B-1----:R-:W-:Y:S05]  /*31c10*/  @!P0 BRA `(.L_x_5243) ;  /* 0xfffffffc00f08947 */ /* 0x002fea000383ffff */
[----:B------:R-:W-:Y:S05]  /*31c20*/  BRA `(.L_x_5402) ;  /* 0xffffffa800c47947 */ /* 0x000fea000383ffff */
.L_x_5244:
[----:B------:R-:W-:Y:S01]  /*31c30*/  BSSY B0, `(.L_x_5403) ;  /* 0x0000008000007945 */ /* 0x000fe20003800000 */
[----:B------:R-:W-:Y:S01]  /*31c40*/  MOV R13, R19 ;  /* 0x00000013000d7202 */ /* 0x000fe20000000f00 */
[----:B------:R-:W-:Y:S02]  /*31c50*/  IMAD.MOV.U32 R12, RZ, RZ, RZ ;  /* 0x000000ffff0c7224 */ /* 0x000fe400078e00ff */
[----:B------:R-:W-:Y:S02]  /*31c60*/  IMAD.MOV.U32 R11, RZ, RZ, 0x181f ;  /* 0x0000181fff0b7424 */ /* 0x000fe400078e00ff */
[----:B------:R-:W-:-:S07]  /*31c70*/  IMAD.MOV.U32 R15, RZ, RZ, -0x1 ;  /* 0xffffffffff0f7424 */ /* 0x000fce00078e00ff */
[----:B0-2---:R-:W-:Y:S05]  /*31c80*/  WARPSYNC.COLLECTIVE R15, `(.L_x_5404) ;  /* 0x000000000f087348 */ /* 0x005fea0003c00000 */
[----:B--2---:R1:W2:Y:S02]  /*31c90*/  SHFL.IDX P6, R14, R13, R12, R11 ;  /* 0x0000000c0d0e7389 */ /* 0x0042a400000c000b */
[----:B012---:R-:W-:Y:S01]  /*31ca0*/  ENDCOLLECTIVE ;  /* 0x000000000000791b */ /* 0x007fe20003800000 */
.L_x_5404:
[----:B------:R-:W-:Y:S05]  /*31cb0*/  BSYNC B0 ;  /* 0x0000000000007941 */ /* 0x000fea0003800000 */
.L_x_5403:
[----:B------:R-:W-:Y:S01]  /*31cc0*/  IMAD.MOV.U32 R13, RZ, RZ, R18 ;  /* 0x000000ffff0d7224 */ /* 0x000fe200078e0012 */
[----:B------:R-:W-:Y:S01]  /*31cd0*/  MOV R12, RZ ;  /* 0x000000ff000c7202 */ /* 0x000fe20000000f00 */
[----:B------:R-:W-:Y:S02]  /*31ce0*/  IMAD.MOV.U32 R11, RZ, RZ, 0x181f ;  /* 0x0000181fff0b7424 */ /* 0x000fe400078e00ff */
[----:B------:R-:W-:Y:S02]  /*31cf0*/  IMAD.MOV.U32 R15, RZ, RZ, -0x1 ;  /* 0xffffffffff0f7424 */ /* 0x000fe400078e00ff */
[----:B------:R-:W-:Y:S02]  /*31d00*/  IMAD.MOV.U32 R3, RZ, RZ, R14 ;  /* 0x000000ffff037224 */ /* 0x000fe400078e000e */
[----:B------:R-:W-:-:S07]  /*31d10*/  IMAD.SHL.U32 R5, R33, 0x2, RZ ;  /* 0x0000000221057824 */ /* 0x000fce00078e00ff */
[----:B------:R-:W-:Y:S05]  /*31d20*/  WARPSYNC.COLLECTIVE R15, `(.L_x_5405) ;  /* 0x000000000f087348 */ /* 0x000fea0003c00000 */
[----:B------:R0:W1:Y:S02]  /*31d30*/  SHFL.IDX P6, R14, R13, R12, R11 ;  /* 0x0000000c0d0e7389 */ /* 0x00006400000c000b */
[----:B01----:R-:W-:Y:S01]  /*31d40*/  ENDCOLLECTIVE ;  /* 0x000000000000791b */ /* 0x003fe20003800000 */
.L_x_5405:
[----:B------:R-:W-:Y:S01]  /*31d50*/  ULDC UR4, c[0x0][0x2f4] ;  /* 0x0000bd0000047ab9 */ /* 0x000fe20000000800 */
[----:B------:R-:W-:Y:S01]  /*31d60*/  IMAD R4, R4, 0x2, R17 ;  /* 0x0000000204047824 */ /* 0x000fe200078e0211 */
[----:B------:R-:W-:Y:S02]  /*31d70*/  ISETP.GE.AND P2, PT, R33, UR4, PT ;  /* 0x0000000421007c0c */ /* 0x000fe4000bf46270 */
[----:B------:R-:W-:Y:S02]  /*31d80*/  ISETP.GE.AND P1, PT, R36, UR4, PT ;  /* 0x0000000424007c0c */ /* 0x000fe4000bf26270 */
[C---:B------:R-:W-:Y:S02]  /*31d90*/  ISETP.LT.OR P3, PT, R6.reuse, 0x1, P2 ;  /* 0x000000010600780c */ /* 0x040fe40001761670 */
[----:B------:R-:W-:Y:S02]  /*31da0*/  ISETP.LT.OR P4, PT, R6, 0x1, P1 ;  /* 0x000000010600780c */ /* 0x000fe40000f81670 */
[----:B------:R-:W-:Y:S01]  /*31db0*/  MOV R13, R19 ;  /* 0x00000013000d7202 */ /* 0x000fe20000000f00 */
[----:B------:R-:W-:Y:S01]  /*31dc0*/  IMAD.MOV.U32 R12, RZ, RZ, 0x1 ;  /* 0x00000001ff0c7424 */ /* 0x000fe200078e00ff */
[----:B------:R-:W-:-:S05]  /*31dd0*/  IADD3 R2, P0, R14, R5, RZ ;  /* 0x000000050e027210 */ /* 0x000fca0007f1e0ff */
[----:B------:R-:W-:Y:S01]  /*31de0*/  IMAD.X R3, RZ, RZ, R3, P0 ;  /* 0x000000ffff037224 */ /* 0x000fe200000e0603 */
[----:B------:R-:W-:-:S13]  /*31df0*/  ISETP.GE.AND P0, PT, R34, UR4, PT ;  /* 0x0000000422007c0c */ /* 0x000fda000bf06270 */
[----:B------:R-:W-:Y:S05]  /*31e00*/  WARPSYNC.COLLECTIVE R15, `(.L_x_5406) ;  /* 0x000000000f087348 */ /* 0x000fea0003c00000 */
[----:B------:R0:W1:Y:S02]  /*31e10*/  SHFL.IDX P6, R14, R13, R12, R11 ;  /* 0x0000000c0d0e7389 */ /* 0x00006400000c000b */
[----:B01----:R-:W-:Y:S01]  /*31e20*/  ENDCOLLECTIVE ;  /* 0x000000000000791b */ /* 0x003fe20003800000 */
.L_x_5406:
        /* <DEDUP_REMOVED lines=13> */
.L_x_5407:
[----:B------:R-:W-:Y:S01]  /*31f00*/  IMAD.MOV.U32 R13, RZ, RZ, R19 ;  /* 0x000000ffff0d7224 */ /* 0x000fe200078e0013 */
[----:B------:R-:W-:Y:S02]  /*31f10*/  MOV R12, 0x2 ;  /* 0x00000002000c7802 */ /* 0x000fe40000000f00 */
[----:B------:R-:W-:-:S13]  /*31f20*/  IADD3 R2, P4, R14, R5, RZ ;  /* 0x000000050e027210 */ /* 0x000fda0007f9e0ff */
[----:B------:R-:W-:Y:S05]  /*31f30*/  WARPSYNC.COLLECTIVE R15, `(.L_x_5408) ;  /* 0x000000000f087348 */ /* 0x000fea0003c00000 */
[----:B------:R0:W1:Y:S02]  /*31f40*/  SHFL.IDX P6, R14, R13, R12, R11 ;  /* 0x0000000c0d0e7389 */ /* 0x00006400000c000b */
[----:B01----:R-:W-:Y:S01]  /*31f50*/  ENDCOLLECTIVE ;  /* 0x000000000000791b */ /* 0x003fe20003800000 */
.L_x_5408:
        /* <DEDUP_REMOVED lines=15> */
.L_x_5409:
[----:B------:R-:W-:Y:S02]  /*32050*/  IMAD.MOV.U32 R13, RZ, RZ, R19 ;  /* 0x000000ffff0d7224 */ /* 0x000fe400078e0013 */
[----:B------:R-:W-:Y:S01]  /*32060*/  IMAD.MOV.U32 R12, RZ, RZ, 0x3 ;  /* 0x00000003ff0c7424 */ /* 0x000fe200078e00ff */
[----:B------:R-:W-:-:S13]  /*32070*/  IADD3 R2, P4, R14, R5, RZ ;  /* 0x000000050e027210 */ /* 0x000fda0007f9e0ff */
[----:B------:R-:W-:Y:S05]  /*32080*/  WARPSYNC.COLLECTIVE R15, `(.L_x_5410) ;  /* 0x000000000f087348 */ /* 0x000fea0003c00000 */
[----:B------:R0:W1:Y:S02]  /*32090*/  SHFL.IDX P6, R14, R13, R12, R11 ;  /* 0x0000000c0d0e7389 */ /* 0x00006400000c000b */
[----:B01----:R-:W-:Y:S01]  /*320a0*/  ENDCOLLECTIVE ;  /* 0x000000000000791b */ /* 0x003fe20003800000 */
.L_x_5410:
        /* <DEDUP_REMOVED lines=15> */
.L_x_5411:
[----:B------:R-:W-:Y:S02]  /*321a0*/  IMAD.MOV.U32 R13, RZ, RZ, R19 ;  /* 0x000000ffff0d7224 */ /* 0x000fe400078e0013 */
[----:B------:R-:W-:Y:S01]  /*321b0*/  IMAD.MOV.U32 R12, RZ, RZ, 0x4 ;  /* 0x00000004ff0c7424 */ /* 0x000fe200078e00ff */
[----:B------:R-:W-:-:S13]  /*321c0*/  IADD3 R2, P4, R14, R5, RZ ;  /* 0x000000050e027210 */ /* 0x000fda0007f9e0ff */
[----:B------:R-:W-:Y:S05]  /*321d0*/  WARPSYNC.COLLECTIVE R15, `(.L_x_5412) ;  /* 0x000000000f087348 */ /* 0x000fea0003c00000 */
[----:B------:R0:W1:Y:S02]  /*321e0*/  SHFL.IDX P6, R14, R13, R12, R11 ;  /* 0x0000000c0d0e7389 */ /* 0x00006400000c000b */
[----:B01----:R-:W-:Y:S01]  /*321f0*/  ENDCOLLECTIVE ;  /* 0x000000000000791b */ /* 0x003fe20003800000 */
.L_x_5412:
[----:B------:R-:W-:Y:S01]  /*32200*/  IMAD.X R3, RZ, RZ, R7, P4 ;  /* 0x000000ffff037224 */ /* 0x000fe200020e0607 */
[----:B------:R-:W-:-:S04]  /*32210*/  ISETP.LT.OR P4, PT, R6, 0x31, P1 ;  /* 0x000000310600780c */ /* 0x000fc80000f81670 */
[----:B------:R-:W-:Y:S01]  /*32220*/  @!PT LDS RZ, [RZ] ;  /* 0x00000000fffff984 */ /* 0x000fe20000000800 */
[----:B------:R-:W-:Y:S01]  /*32230*/  @!PT LDS RZ, [RZ] ;  /* 0x00000000fffff984 */ /* 0x000fe20000000800 */
[----:B------:R-:W-:Y:S01]  /*32240*/  @!PT LDS RZ, [RZ] ;  /* 0x00000000fffff984 */ /* 0x000fe20000000800 */
[----:B------:R0:W-:Y:S01]  /*32250*/  LDGSTS.E.BYPASS.LTC128B.128 [R4+0x1c00], desc[UR60][R2.64], !P3 ;  /* 0x01c0000002047fae */ /* 0x0001e2000d901d7c */
[----:B------:R-:W-:Y:S02]  /*32260*/  ISETP.LT.OR P3, PT, R6, 0x31, P0 ;  /* 0x000000310600780c */ /* 0x000fe40000761670 */
[----:B------:R-:W-:-:S06]  /*32270*/  MOV R13, R18 ;  /* 0x00000012000d7202 */ /* 0x000fcc0000000f00 */
[----:B------:R0:W-:Y:S05]  /*32280*/  LDGSTS.E.BYPASS.LTC128B.128 [R4+0x4c00], desc[UR60][R2.64+0x80], !P4 ;  /* 0x04c0008002047fae */ /* 0x0001ea000e101d7c */
[----:B------:R0:W-:Y:S01]  /*32290*/  LDGSTS.E.BYPASS.LTC128B.128 [R4+0x7c00], desc[UR60][R2.64+0x100], !P3 ;  /* 0x07c0010002047fae */ /* 0x0001e2000d901d7c */
[----:B------:R-:W-:Y:S01]  /*322a0*/  ISETP.LT.OR P3, PT, R6, 0x41, P2 ;  /* 0x000000410600780c */ /* 0x000fe20001761670 */
[----:B------:R-:W-:-:S12]  /*322b0*/  IMAD.MOV.U32 R7, RZ, RZ, R14 ;  /* 0x000000ffff077224 */ /* 0x000fd800078e000e */
[----:B0-----:R-:W-:Y:S05]  /*322c0*/  WARPSYNC.COLLECTIVE R15, `(.L_x_5413) ;  /* 0x000000000f087348 */ /* 0x001fea0003c00000 */
[----:B------:R1:W2:Y:S02]  /*322d0*/  SHFL.IDX P6, R14, R13, R12, R11 ;  /* 0x0000000c0d0e7389 */ /* 0x0002a400000c000b */
[----:B012---:R-:W-:Y:S01]  /*322e0*/  ENDCOLLECTIVE ;  /* 0x000000000000791b */ /* 0x007fe20003800000 */
.L_x_5413:
[----:B------:R-:W-:Y:S02]  /*322f0*/  IMAD.MOV.U32 R13, RZ, RZ, R19 ;  /* 0x000000ffff0d7224 */ /* 0x000fe400078e0013 */
[----:B------:R-:W-:Y:S01]  /*32300*/  IMAD.MOV.U32 R12, RZ, RZ, 0x5 ;  /* 0x00000005ff0c7424 */ /* 0x000fe200078e00ff */
[----:B------:R-:W-:-:S13]  /*32310*/  IADD3 R2, P4, R14, R5, RZ ;  /* 0x000000050e027210 */ /* 0x000fda0007f9e0ff */
[----:B------:R-:W-:Y:S05]  /*32320*/  WARPSYNC.COLLECTIVE R15, `(.L_x_5414) ;  /* 0x000000000f087348 */ /* 0x000fea0003c00000 */
[----:B------:R0:W1:Y:S02]  /*32330*/  SHFL.IDX P6, R14, R13, R12, R11 ;  /* 0x0000000c0d0e7389 */ /* 0x00006400000c000b */
[----:B01----:R-:W-:Y:S01]  /*32340*/  ENDCOLLECTIVE ;  /* 0x000000000000791b */ /* 0x003fe20003800000 */
.L_x_5414:
        /* <DEDUP_REMOVED lines=14> */
.L_x_5415:
[----:B------:R-:W-:Y:S05]  /*32430*/  BRA `(.L_x_5416) ;  /* 0xffffffa400c87947 */ /* 0x000fea000383ffff */
.L_x_5249:
[----:B------:R-:W-:Y:S01]  /*32440*/  BSSY B0, `(.L_x_5417) ;  /* 0x0000008000007945 */ /* 0x000fe20003800000 */
[----:B------:R-:W-:Y:S01]  /*32450*/  MOV R13, R24 ;  /* 0x00000018000d7202 */ /* 0x000fe20000000f00 */
[----:B0-----:R-:W-:Y:S02]  /*32460*/  IMAD.MOV.U32 R12, RZ, RZ, RZ ;  /* 0x000000ffff0c7224 */ /* 0x001fe400078e00ff */
[----:B------:R-:W-:Y:S02]  /*32470*/  IMAD.MOV.U32 R11, RZ, RZ, 0x1f ;  /* 0x0000001fff0b7424 */ /* 0x000fe400078e00ff */
[----:B------:R-:W-:-:S07]  /*32480*/  IMAD.MOV.U32 R15, RZ, RZ, -0x1 ;  /* 0xffffffffff0f7424 */ /* 0x000fce00078e00ff */
[----:B-1----:R-:W-:Y:S05]  /*32490*/  WARPSYNC.COLLECTIVE R15, `(.L_x_5418) ;  /* 0x000000000f087348 */ /* 0x002fea0003c00000 */
[----:B------:R0:W2:Y:S02]  /*324a0*/  SHFL.IDX P6, R14, R13, R12, R11 ;  /* 0x0000000c0d0e7389 */ /* 0x0000a400000c000b */
[----:B012---:R-:W-:Y:S01]  /*324b0*/  ENDCOLLECTIVE ;  /* 0x000000000000791b */ /* 0x007fe20003800000 */
.L_x_5418:
[----:B------:R-:W-:Y:S05]  /*324c0*/  BSYNC B0 ;  /* 0x0000000000007941 */ /* 0x000fea0003800000 */
.L_x_5417:
        /* <DEDUP_REMOVED lines=9> */
.L_x_5419:
        /* <DEDUP_REMOVED lines=24> */
.L_x_5420:
[----:B------:R-:W-:Y:S02]  /*326e0*/  MOV R12, 0x2 ;  /* 0x00000002000c7802 */ /* 0x000fe40000000f00 */
[----:B------:R-:W-:-:S05]  /*326f0*/  SEL R14, R14, RZ, P1 ;  /* 0x000000ff0e0e7207 */ /* 0x000fca0000800000 */
[----:B------:R-:W-:-:S04]  /*32700*/  IMAD.IADD R5, R13, 0x1, R14 ;  /* 0x000000010d057824 */ /* 0x000fc800078e020e */
[----:B------:R-:W-:-:S07]  /*32710*/  IMAD.MOV.U32 R13, RZ, RZ, R5 ;  /* 0x000000ffff0d7224 */ /* 0x000fce00078e0005 */
[----:B------:R-:W-:Y:S05]  /*32720*/  WARPSYNC.COLLECTIVE R15, `(.L_x_5421) ;  /* 0x000000000f087348 */ /* 0x000fea0003c00000 */
[----:B------:R0:W1:Y:S02]  /*32730*/  SHFL.UP P6, R14, R13, R12, R11 ;  /* 0x0400000c0d0e7389 */ /* 0x00006400000c000b */
[----:B01----:R-:W-:Y:S01]  /*32740*/  ENDCOLLECTIVE ;  /* 0x000000000000791b */ /* 0x003fe20003800000 */
.L_x_5421:
[----:B------:R-:W-:Y:S01]  /*32750*/  IMAD.MOV.U32 R12, RZ, RZ, 0x4 ;  /* 0x00000004ff0c7424 */ /* 0x000fe200078e00ff */
[----:B------:R-:W-:-:S05]  /*32760*/  SEL R2, R14, RZ, P2 ;  /* 0x000000ff0e027207 */ /* 0x000fca0001000000 */
[----:B------:R-:W-:-:S04]  /*32770*/  IMAD.IADD R2, R5, 0x1, R2 ;  /* 0x0000000105027824 */ /* 0x000fc800078e0202 */
[----:B------:R-:W-:-:S07]  /*32780*/  IMAD.MOV.U32 R13, RZ, RZ, R2 ;  /* 0x000000ffff0d7224 */ /* 0x000fce00078e0002 */
[----:B------:R-:W-:Y:S05]  /*32790*/  WARPSYNC.COLLECTIVE R15, `(.L_x_5422) ;  /* 0x000000000f087348 */ /* 0x000fea0003c00000 */
[----:B------:R0:W1:Y:S02]  /*327a0*/  SHFL.UP P6, R14, R13, R12, R11 ;  /* 0x0400000c0d0e7389 */ /* 0x00006400000c000b */
[----:B01----:R-:W-:Y:S01]  /*327b0*/  ENDCOLLECTIVE ;  /* 0x000000000000791b */ /* 0x003fe20003800000 */
.L_x_5422:
[----:B------:R-:W-:Y:S02]  /*327c0*/  MOV R12, 0x8 ;  /* 0x00000008000c7802 */ /* 0x000fe40000000f00 */
[----:B------:R-:W-:-:S05]  /*327d0*/  SEL R3, R14, RZ, P3 ;  /* 0x000000ff0e037207 */ /* 0x000fca0001800000 */
[----:B------:R-:W-:-:S04]  /*327e0*/  IMAD.IADD R3, R2, 0x1, R3 ;  /* 0x0000000102037824 */ /* 0x000fc800078e0203 */
[----:B------:R-:W-:-:S07]  /*327f0*/  IMAD.MOV.U32 R13, RZ, RZ, R3 ;  /* 0x000000ffff0d7224 */ /* 0x000fce00078e0003 */
[----:B------:R-:W-:Y:S05]  /*32800*/  WARPSYNC.COLLECTIVE R15, `(.L_x_5423) ;  /* 0x000000000f087348 */ /* 0x000fea0003c00000 */
[----:B------:R0:W1:Y:S02]  /*32810*/  SHFL.UP P6, R14, R13, R12, R11 ;  /* 0x0400000c0d0e7389 */ /* 0x00006400000c000b */
[----:B01----:R-:W-:Y:S01]  /*32820*/  ENDCOLLECTIVE ;  /* 0x000000000000791b */ /* 0x003fe20003800000 */
.L_x_5423:
[----:B------:R-:W-:Y:S01]  /*32830*/  IMAD.MOV.U32 R12, RZ, RZ, 0x10 ;  /* 0x00000010ff0c7424 */ /* 0x000fe200078e00ff */
[----:B------:R-:W-:-:S05]  /*32840*/  SEL R14, R14, RZ, P4 ;  /* 0x000000ff0e0e7207 */ /* 0x000fca0002000000 */
[----:B------:R-:W-:-:S04]  /*32850*/  IMAD.IADD R5, R3, 0x1, R14 ;  /* 0x0000000103057824 */ /* 0x000fc800078e020e */
[----:B------:R-:W-:-:S07]  /*32860*/  IMAD.MOV.U32 R13, RZ, RZ, R5 ;  /* 0x000000ffff0d7224 */ /* 0x000fce00078e0005 */
[----:B------:R-:W-:Y:S05]  /*32870*/  WARPSYNC.COLLECTIVE R15, `(.L_x_5424) ;  /* 0x000000000f087348 */ /* 0x000fea0003c00000 */
[----:B------:R0:W1:Y:S02]  /*32880*/  SHFL.UP P6, R14, R13, R12, R11 ;  /* 0x0400000c0d0e7389 */ /* 0x00006400000c000b */
[----:B01----:R-:W-:Y:S01]  /*32890*/  ENDCOLLECTIVE ;  /* 0x000000000000791b */ /* 0x003fe20003800000 */
.L_x_5424:
        /* <DEDUP_REMOVED lines=8> */
.L_x_5425:
[----:B------:R-:W-:Y:S05]  /*32920*/  BRA `(.L_x_5426) ;  /* 0xffffffa400dc7947 */ /* 0x000fea000383ffff */
.L_x_5252:
[----:B------:R-:W-:Y:S01]  /*32930*/  BSSY B0, `(.L_x_5427) ;  /* 0x0000007000007945 */ /* 0x000fe20003800000 */
[----:B------:R-:W-:Y:S02]  /*32940*/  IMAD.MOV.U32 R12, RZ, RZ, 0x1 ;  /* 0x00000001ff0c7424 */ /* 0x000fe400078e00ff */
[----:B------:R-:W-:Y:S02]  /*32950*/  IMAD.MOV.U32 R11, RZ, RZ, RZ ;  /* 0x000000ffff0b7224 */ /* 0x000fe400078e00ff */
[----:B------:R-:W-:-:S07]  /*32960*/  IMAD.MOV.U32 R15, RZ, RZ, -0x1 ;  /* 0xffffffffff0f7424 */ /* 0x000fce00078e00ff */
[----:B------:R-:W-:Y:S05]  /*32970*/  WARPSYNC.COLLECTIVE R15, `(.L_x_5428) ;  /* 0x000000000f087348 */ /* 0x000fea0003c00000 */
[----:B------:R0:W1:Y:S02]  /*32980*/  SHFL.UP P6, R14, R13, R12, R11 ;  /* 0x0400000c0d0e7389 */ /* 0x00006400000c000b */
[----:B01----:R-:W-:Y:S01]  /*32990*/  ENDCOLLECTIVE ;  /* 0x000000000000791b */ /* 0x003fe20003800000 */
.L_x_5428:
[----:B------:R-:W-:Y:S05]  /*329a0*/  BSYNC B0 ;  /* 0x0000000000007941 */ /* 0x000fea0003800000 */
.L_x_5427:
        /* <DEDUP_REMOVED lines=8> */
.L_x_5429:
[----:B------:R-:W-:Y:S02]  /*32a30*/  MOV R12, 0x4 ;  /* 0x00000004000c7802 */ /* 0x000fe40000000f00 */
[----:B------:R-:W-:-:S05]  /*32a40*/  SEL R2, R14, RZ, P2 ;  /* 0x000000ff0e027207 */ /* 0x000fca0001000000 */
[----:B------:R-:W-:-:S04]  /*32a50*/  IMAD.IADD R2, R13, 0x1, R2 ;  /* 0x000000010d027824 */ /* 0x000fc800078e0202 */
[----:B------:R-:W-:-:S07]  /*32a60*/  IMAD.MOV.U32 R13, RZ, RZ, R2 ;  /* 0x000000ffff0d7224 */ /* 0x000fce00078e0002 */
[----:B------:R-:W-:Y:S05]  /*32a70*/  WARPSYNC.COLLECTIVE R15, `(.L_x_5430) ;  /* 0x000000000f087348 */ /* 0x000fea0003c00000 */
[----:B------:R0:W1:Y:S02]  /*32a80*/  SHFL.UP P6, R14, R13, R12, R11 ;  /* 0x0400000c0d0e7389 */ /* 0x00006400000c000b */
[----:B01----:R-:W-:Y:S01]  /*32a90*/  ENDCOLLECTIVE ;  /* 0x000000000000791b */ /* 0x003fe20003800000 */
.L_x_5430:
[----:B------:R-:W-:Y:S01]  /*32aa0*/  IMAD.MOV.U32 R12, RZ, RZ, 0x8 ;  /* 0x00000008ff0c7424 */ /* 0x000fe200078e00ff */
[----:B------:R-:W-:-:S05]  /*32ab0*/  SEL R3, R14, RZ, P3 ;  /* 0x000000ff0e037207 */ /* 0x000fca0001800000 */
[----:B------:R-:W-:-:S04]  /*32ac0*/  IMAD.IADD R3, R2, 0x1, R3 ;  /* 0x0000000102037824 */ /* 0x000fc800078e0203 */
[----:B------:R-:W-:-:S07]  /*32ad0*/  IMAD.MOV.U32 R13, RZ, RZ, R3 ;  /* 0x000000ffff0d7224 */ /* 0x000fce00078e0003 */
[----:B------:R-:W-:Y:S05]  /*32ae0*/  WARPSYNC.COLLECTIVE R15, `(.L_x_5431) ;  /* 0x000000000f087348 */ /* 0x000fea0003c00000 */
[----:B------:R0:W1:Y:S02]  /*32af0*/  SHFL.UP P6, R14, R13, R12, R11 ;  /* 0x0400000c0d0e7389 */ /* 0x00006400000c000b */
[----:B01----:R-:W-:Y:S01]  /*32b00*/  ENDCOLLECTIVE ;  /* 0x000000000000791b */ /* 0x003fe20003800000 */
.L_x_5431:
[----:B------:R-:W-:Y:S02]  /*32b10*/  MOV R12, 0x10 ;  /* 0x00000010000c7802 */ /* 0x000fe40000000f00 */
[----:B------:R-:W-:-:S05]  /*32b20*/  SEL R14, R14, RZ, P4 ;  /* 0x000000ff0e0e7207 */ /* 0x000fca0002000000 */
[----:B------:R-:W-:-:S04]  /*32b30*/  IMAD.IADD R5, R3, 0x1, R14 ;  /* 0x0000000103057824 */ /* 0x000fc800078e020e */
[----:B------:R-:W-:-:S07]  /*32b40*/  IMAD.MOV.U32 R13, RZ, RZ, R5 ;  /* 0x000000ffff0d7224 */ /* 0x000fce00078e0005 */
[----:B------:R-:W-:Y:S05]  /*32b50*/  WARPSYNC.COLLECTIVE R15, `(.L_x_5432) ;  /* 0x000000000f087348 */ /* 0x000fea0003c00000 */
[----:B------:R0:W1:Y:S02]  /*32b60*/  SHFL.UP P6, R14, R13, R12, R11 ;  /* 0x0400000c0d0e7389 */ /* 0x00006400000c000b */
[----:B01----:R-:W-:Y:S01]  /*32b70*/  ENDCOLLECTIVE ;  /* 0x000000000000791b */ /* 0x003fe20003800000 */
.L_x_5432:
        /* <DEDUP_REMOVED lines=8> */
.L_x_5433:
[----:B------:R-:W-:Y:S05]  /*32c00*/  BRA `(.L_x_5434) ;  /* 0xffffffa400c87947 */ /* 0x000fea000383ffff */
.L_x_5254:
[----:B------:R-:W-:Y:S01]  /*32c10*/  BSSY B0, `(.L_x_5435) ;  /* 0x0000006000007945 */ /* 0x000fe20003800000 */
[----:B------:R-:W-:Y:S01]  /*32c20*/  PLOP3.LUT P6, PT, P6, PT, PT, 0x8, 0x0 ;  /* 0x000000000000781c */ /* 0x000fe200037ce170 */
[----:B------:R-:W-:-:S12]  /*32c30*/  IMAD.MOV.U32 R15, RZ, RZ, -0x1 ;  /* 0xffffffffff0f7424 */ /* 0x000fd800078e00ff */
[----:B0-----:R-:W-:Y:S05]  /*32c40*/  WARPSYNC.COLLECTIVE R15, `(.L_x_5436) ;  /* 0x000000000f087348 */ /* 0x001fea0003c00000 */
[----:B------:R-:W-:Y:S01]  /*32c50*/  VOTE.ANY R14, PT, P6 ;  /* 0x00000000000e7806 */ /* 0x000fe200030e0100 */
[----:B0-----:R-:W-:Y:S06]  /*32c60*/  ENDCOLLECTIVE ;  /* 0x000000000000791b */ /* 0x001fec0003800000 */
.L_x_5436:
[----:B------:R-:W-:Y:S05]  /*32c70*/  BSYNC B0 ;  /* 0x0000000000007941 */ /* 0x000fea0003800000 */
.L_x_5435:
[----:B------:R-:W-:Y:S01]  /*32c80*/  MOV R3, R14 ;  /* 0x0000000e00037202 */ /* 0x000fe20000000f00 */
[----:B------:R-:W-:Y:S02]  /*32c90*/  IMAD.MOV.U32 R13, RZ, RZ, R25 ;  /* 0x000000ffff0d7224 */ /* 0x000fe400078e0019 */
[----:B------:R-:W-:Y:S01]  /*32ca0*/  IMAD.MOV.U32 R11, RZ, RZ, 0x1f ;  /* 0x0000001fff0b7424 */ /* 0x000fe200078e00ff */
[----:B------:R0:W1:Y:S01]  /*32cb0*/  POPC R12, R3 ;  /* 0x00000003000c7309 */ /* 0x0000620000000000 */
[----:B------:R-:W-:-:S07]  /*32cc0*/  IMAD.MOV.U32 R15, RZ, RZ, -0x1 ;  /* 0xffffffffff0f7424 */ /* 0x000fce00078e00ff */
[----:B01----:R-:W-:Y:S05]  /*32cd0*/  WARPSYNC.COLLECTIVE R15, `(.L_x_5437) ;  /* 0x000000000f087348 */ /* 0x003fea0003c00000 */
[----:B-1----:R1:W2:Y:S02]  /*32ce0*/  SHFL.IDX P6, R14, R13, R12, R11 ;  /* 0x0000000c0d0e7389 */ /* 0x0022a400000c000b */
[----:B012---:R-:W-:Y:S01]  /*32cf0*/  ENDCOLLECTIVE ;  /* 0x000000000000791b */ /* 0x007fe20003800000 */
.L_x_5437:
[----:B------:R-:W-:Y:S02]  /*32d00*/  IMAD.IADD R27, R12, 0x1, R27 ;  /* 0x000000010c1b7824 */ /* 0x000fe400078e021b */
[----:B------:R-:W-:Y:S02]  /*32d10*/  IMAD.MOV.U32 R13, RZ, RZ, R4 ;  /* 0x000000ffff0d7224 */ /* 0x000fe400078e0004 */
[----:B------:R-:W-:-:S07]  /*32d20*/  IMAD.MOV.U32 R25, RZ, RZ, R14 ;  /* 0x000000ffff197224 */ /* 0x000fce00078e000e */
[----:B------:R-:W-:Y:S05]  /*32d30*/  WARPSYNC.COLLECTIVE R15, `(.L_x_5438) ;  /* 0x000000000f087348 */ /* 0x000fea0003c00000 */
[----:B------:R0:W1:Y:S02]  /*32d40*/  SHFL.IDX P6, R14, R13, R12, R11 ;  /* 0x0000000c0d0e7389 */ /* 0x00006400000c000b */
[----:B01----:R-:W-:Y:S01]  /*32d50*/  ENDCOLLECTIVE ;  /* 0x000000000000791b */ /* 0x003fe20003800000 */
.L_x_5438:
[----:B------:R-:W-:Y:S01]  /*32d60*/  MOV R4, R14 ;  /* 0x0000000e00047202 */ /* 0x000fe20000000f00 */
[----:B------:R-:W-:Y:S06]  /*32d70*/  BRA `(.L_x_5439) ;  /* 0xffffffa400ac7947 */ /* 0x000fec000383ffff */
.L_x_5256:
[----:B------:R-:W-:Y:S01]  /*32d80*/  BSSY B0, `(.L_x_5440) ;  /* 0x0000007000007945 */ /* 0x000fe20003800000 */
[----:B------:R-:W-:Y:S02]  /*32d90*/  IMAD.MOV.U32 R13, RZ, RZ, R2 ;  /* 0x000000ffff0d7224 */ /* 0x000fe400078e0002 */
[----:B------:R-:W-:Y:S02]  /*32da0*/  IMAD.MOV.U32 R11, RZ, RZ, 0x1f ;  /* 0x0000001fff0b7424 */ /* 0x000fe400078e00ff */
[----:B------:R-:W-:-:S07]  /*32db0*/  IMAD.MOV.U32 R15, RZ, RZ, -0x1 ;  /* 0xffffffffff0f7424 */ /* 0x000fce00078e00ff */
[----:B0-23--:R-:W-:Y:S05]  /*32dc0*/  WARPSYNC.COLLECTIVE R15, `(.L_x_5441) ;  /* 0x000000000f087348 */ /* 0x00dfea0003c00000 */
[----:B------:R1:W4:Y:S02]  /*32dd0*/  SHFL.IDX P6, R14, R13, R12, R11 ;  /* 0x0000000c0d0e7389 */ /* 0x00032400000c000b */
[----:B01234-:R-:W-:Y:S01]  /*32de0*/  ENDCOLLECTIVE ;  /* 0x000000000000791b */ /* 0x01ffe20003800000 */
.L_x_5441:
[----:B------:R-:W-:Y:S05]  /*32df0*/  BSYNC B0 ;  /* 0x0000000000007941 */ /* 0x000fea0003800000 */
.L_x_5440:
[----:B------:R-:W-:Y:S01]  /*32e00*/  IMAD.MOV.U32 R6, RZ, RZ, R14 ;  /* 0x000000ffff067224 */ /* 0x000fe200078e000e */
[----:B------:R-:W-:Y:S06]  /*32e10*/  BRA `(.L_x_5255) ;  /* 0xffffffa4009c7947 */ /* 0x000fec000383ffff */
.L_x_5262:
[----:B0-----:R0:W1:Y:S02]  /*32e20*/  SYNCS.PHASECHK.TRANS64.TRYWAIT P0, [R5+URZ+0x30820], R0 ;  /* 0x03082000050075a7 */ /* 0x001064000800017f */
[----:B-1----:R-:W-:Y:S05]  /*32e30*/  @!P0 NANOSLEEP.SYNCS 0x989680 ;  /* 0x009896800000895d */ /* 0x002fea0003900000 */
[----:B------:R-:W1:Y:S02]  /*32e40*/  @!P0 SYNCS.PHASECHK.TRANS64 P0, [R5+URZ+0x30820], R0 ;  /* 0x03082000050085a7 */ /* 0x000e64000800007f */
[----:B-1----:R-:W-:Y:S05]  /*32e50*/  @!P0 BRA `(.L_x_5262) ;  /* 0xfffffffc00f08947 */ /* 0x002fea000383ffff */
[----:B------:R-:W-:Y:S05]  /*32e60*/  BRA `(.L_x_5442) ;  /* 0xffffffac00f47947 */ /* 0x000fea000383ffff */
.L_x_5263:
[----:B------:R-:W1:Y:S01]  /*32e70*/  S2R R2, SR_TID.X ;  /* 0x0000000000027919 */ /* 0x000e620000002100 */
[----:B------:R-:W-:Y:S01]  /*32e80*/  BSSY B0, `(.L_x_5443) ;  /* 0x000000a000007945 */ /* 0x000fe20003800000 */
[----:B------:R-:W-:Y:S02]  /*32e90*/  IMAD.MOV.U32 R12, RZ, RZ, RZ ;  /* 0x000000ffff0c7224 */ /* 0x000fe400078e00ff */
[----:B------:R-:W-:Y:S02]  /*32ea0*/  IMAD.MOV.U32 R11, RZ, RZ, 0x1f ;  /* 0x0000001fff0b7424 */ /* 0x000fe400078e00ff */
[----:B------:R-:W-:Y:S01]  /*32eb0*/  IMAD.MOV.U32 R15, RZ, RZ, -0x1 ;  /* 0xffffffffff0f7424 */ /* 0x000fe200078e00ff */
[----:B-1----:R-:W-:-:S04]  /*32ec0*/  SHF.R.U32.HI R2, RZ, 0x5, R2 ;  /* 0x00000005ff027819 */ /* 0x002fc80000011602 */
[----:B------:R-:W-:-:S04]  /*32ed0*/  LOP3.LUT R2, R2, 0x3, RZ, 0xc0, !PT ;  /* 0x0000000302027812 */ /* 0x000fc800078ec0ff */
[----:B------:R-:W-:-:S07]  /*32ee0*/  MOV R13, R2 ;  /* 0x00000002000d7202 */ /* 0x000fce0000000f00 */
[----:B0-2-4-:R-:W-:Y:S05]  /*32ef0*/  WARPSYNC.COLLECTIVE R15, `(.L_x_5444) ;  /* 0x000000000f087348 */ /* 0x015fea0003c00000 */
[----:B------:R1:W3:Y:S02]  /*32f00*/  SHFL.IDX P6, R14, R13, R12, R11 ;  /* 0x0000000c0d0e7389 */ /* 0x0002e400000c000b */
[----:B01234-:R-:W-:Y:S01]  /*32f10*/  ENDCOLLECTIVE ;  /* 0x000000000000791b */ /* 0x01ffe20003800000 */
.L_x_5444:
[----:B------:R-:W-:Y:S05]  /*32f20*/  BSYNC B0 ;  /* 0x0000000000007941 */ /* 0x000fea0003800000 */
.L_x_5443:
[----:B------:R-:W-:Y:S05]  /*32f30*/  BRA `(.L_x_5445) ;  /* 0xffffffac00dc7947 */ /* 0x000fea000383ffff */
.L_x_5264:
[----:B------:R-:W-:Y:S01]  /*32f40*/  BSSY B0, `(.L_x_5446) ;  /* 0x0000006000007945 */ /* 0x000fe20003800000 */
[----:B------:R-:W-:-:S07]  /*32f50*/  IMAD.MOV.U32 R15, RZ, RZ, -0x1 ;  /* 0xffffffffff0f7424 */ /* 0x000fce00078e00ff */
[----:B0-2-4-:R-:W-:Y:S05]  /*32f60*/  WARPSYNC.COLLECTIVE R15, `(.L_x_5447) ;  /* 0x000000000f0c7348 */ /* 0x015fea0003c00000 */
[----:B------:R-:W-:Y:S02]  /*32f70*/  ELECT P6, UR62, PT ;  /* 0x00000000003e782f */ /* 0x000fe400038c0000 */
[----:B------:R-:W-:Y:S01]  /*32f80*/  MOV R14, UR62 ;  /* 0x0000003e000e7c02 */ /* 0x000fe20008000f00 */
[----:B0-2-4-:R-:W-:Y:S10]  /*32f90*/  ENDCOLLECTIVE ;  /* 0x000000000000791b */ /* 0x015ff40003800000 */
.L_x_5447:
[----:B------:R-:W-:Y:S05]  /*32fa0*/  BSYNC B0 ;  /* 0x0000000000007941 */ /* 0x000fea0003800000 */
.L_x_5446:
[----:B------:R-:W-:Y:S05]  /*32fb0*/  BRA `(.L_x_5448) ;  /* 0xffffffac00d07947 */ /* 0x000fea000383ffff */
.L_x_5266:
[----:B0-----:R0:W1:Y:S02]  /*32fc0*/  SYNCS.PHASECHK.TRANS64.TRYWAIT P1, [R3+URZ+0x30840], R2 ;  /* 0x03084002030075a7 */ /* 0x001064000802017f */
[----:B-1----:R-:W-:Y:S05]  /*32fd0*/  @!P1 NANOSLEEP.SYNCS 0x989680 ;  /* 0x009896800000995d */ /* 0x002fea0003900000 */
[----:B------:R-:W1:Y:S02]  /*32fe0*/  @!P1 SYNCS.PHASECHK.TRANS64 P1, [R3+URZ+0x30840], R2 ;  /* 0x03084002030095a7 */ /* 0x000e64000802007f */
[----:B-1----:R-:W-:Y:S05]  /*32ff0*/  @!P1 BRA `(.L_x_5266) ;  /* 0xfffffffc00f09947 */ /* 0x002fea000383ffff */
[----:B------:R-:W-:Y:S05]  /*33000*/  BRA `(.L_x_5449) ;  /* 0xffffffac00f87947 */ /* 0x000fea000383ffff */
.L_x_5268:
[----:B-1----:R1:W3:Y:S02]  /*33010*/  SYNCS.PHASECHK.TRANS64.TRYWAIT P1, [R23+URZ+0x30840], R0 ;  /* 0x03084000170075a7 */ /* 0x0022e4000802017f */
[----:B---3--:R-:W-:Y:S05]  /*33020*/  @!P1 NANOSLEEP.SYNCS 0x989680 ;  /* 0x009896800000995d */ /* 0x008fea0003900000 */
[----:B------:R-:W3:Y:S02]  /*33030*/  @!P1 SYNCS.PHASECHK.TRANS64 P1, [R23+URZ+0x30840], R0 ;  /* 0x03084000170095a7 */ /* 0x000ee4000802007f */
[----:B---3--:R-:W-:Y:S05]  /*33040*/  @!P1 BRA `(.L_x_5268) ;  /* 0xfffffffc00f09947 */ /* 0x008fea000383ffff */
[----:B------:R-:W-:Y:S05]  /*33050*/  BRA `(.L_x_5450) ;  /* 0xffffffb000047947 */ /* 0x000fea000383ffff */
.L_x_5270:
[----:B---3--:R3:W0:Y:S02]  /*33060*/  SYNCS.PHASECHK.TRANS64.TRYWAIT P1, [R3+URZ+0x30860], R2 ;  /* 0x03086002030075a7 */ /* 0x008624000802017f */
[----:B0-----:R-:W-:Y:S05]  /*33070*/  @!P1 NANOSLEEP.SYNCS 0x989680 ;  /* 0x009896800000995d */ /* 0x001fea0003900000 */
[----:B------:R-:W0:Y:S02]  /*33080*/  @!P1 SYNCS.PHASECHK.TRANS64 P1, [R3+URZ+0x30860], R2 ;  /* 0x03086002030095a7 */ /* 0x000e24000802007f */
[----:B0-----:R-:W-:Y:S05]  /*33090*/  @!P1 BRA `(.L_x_5270) ;  /* 0xfffffffc00f09947 */ /* 0x001fea000383ffff */
[----:B------:R-:W-:Y:S05]  /*330a0*/  BRA `(.L_x_5451) ;  /* 0xffffffb000007947 */ /* 0x000fea000383ffff */
.L_x_5452:
        /* <DEDUP_REMOVED lines=13> */
.L_x_15984:


//--------------------- .text._ZN7cutlass13device_kernelIN5flash11enable_sm90INS1_16FlashAttnFwdSm90INS1_25CollectiveMainloopFwdSm90ILi2EN4cute5tupleIJNS5_1CILi1EEES8_S8_EEENS6_IJNS7_ILi128EEENS7_ILi96EEENS7_ILi192EEEEEELi192ENS_6half_tEfNS_4arch4Sm90ELb1ELb0ELb1ELb0ELb1ELb0ELb0ELb1ELb1ELb1ELb1ELb0EEENS1_21CollectiveEpilogueFwdINS6_IJSA_SC_SB_EEES9_SE_SG_Li256ELb0ELb1ELb1ELb0EEENS1_19SingleTileSchedulerILb0ELb1ELb1ELi128EEEEEEEEEvNT_6ParamsE --------------------------
	.section	.text._ZN7cutlass13device_kernelIN5flash11enable_sm90INS1_16FlashAttnFwdSm90INS1_25CollectiveMainloopFwdSm90ILi2EN4cute5tupleIJNS5_1CILi1EEES8_S8_EEENS6_IJNS7_ILi128EEENS7_ILi96EEENS7_ILi192EEEEEELi192ENS_6half_tEfNS_4arch4Sm90ELb1ELb0ELb1ELb0ELb1ELb0ELb0ELb1ELb1ELb1ELb1ELb0EEENS1_21CollectiveEpilogueFwdINS6_IJSA_SC_SB_EEES9_SE_SG_Li256ELb0ELb1ELb1ELb0EEENS1_19SingleTileSchedulerILb0ELb1ELb1ELi128EEEEEEEEEvNT_6ParamsE,"ax",@progbits
	.align	128
.text._ZN7cutlass13device_kernelIN5flash11enable_sm90INS1_16FlashAttnFwdSm90INS1_25CollectiveMainloopFwdSm90ILi2EN4cute5tupleIJNS5_1CILi1EEES8_S8_EEENS6_IJNS7_ILi128EEENS7_ILi96EEENS7_ILi192EEEEEELi192ENS_6half_tEfNS_4arch4Sm90ELb1ELb0ELb1ELb0ELb1ELb0ELb0ELb1ELb1ELb1ELb1ELb0EEENS1_21CollectiveEpilogueFwdINS6_IJSA_SC_SB_EEES9_SE_SG_Li256ELb0ELb1ELb1ELb0EEENS1_19SingleTileSchedulerILb0ELb1ELb1ELi128EEEEEEEEEvNT_6ParamsE:
        .type           _ZN7cutlass13device_kernelIN5flash11enable_sm90INS1_16FlashAttnFwdSm90INS1_25CollectiveMainloopFwdSm90ILi2EN4cute5tupleIJNS5_1CILi1EEES8_S8_EEENS6_IJNS7_ILi128EEENS7_ILi96EEENS7_ILi192EEEEEELi192ENS_6half_tEfNS_4arch4Sm90ELb1ELb0ELb1ELb0ELb1ELb0ELb0ELb1ELb1ELb1ELb1ELb0EEENS1_21CollectiveEpilogueFwdINS6_IJSA_SC_SB_EEES9_SE_SG_Li256ELb0ELb1ELb1ELb0EEENS1_19SingleTileSchedulerILb0ELb1ELb1ELi128EEEEEEEEEvNT_6ParamsE,@function
        .size           _ZN7cutlass13device_kernelIN5flash11enable_sm90INS1_16FlashAttnFwdSm90INS1_25CollectiveMainloopFwdSm90ILi2EN4cute5tupleIJNS5_1CILi1EEES8_S8_EEENS6_IJNS7_ILi128EEENS7_ILi96EEENS7_ILi192EEEEEELi192ENS_6half_tEfNS_4arch4Sm90ELb1ELb0ELb1ELb0ELb1ELb0ELb0ELb1ELb1ELb1ELb1ELb0EEENS1_21CollectiveEpilogueFwdINS6_IJSA_SC_SB_EEES9_SE_SG_Li256ELb0ELb1ELb1ELb0EEENS1_19SingleTileSchedulerILb0ELb1ELb1ELi128EEEEEEEEEvNT_6ParamsE,(.L_x_15985 - _ZN7cutlass13device_kernelIN5flash11enable_sm90INS1_16FlashAttnFwdSm90INS1_25CollectiveMainloopFwdSm90ILi2EN4cute5tupleIJNS5_1CILi1EEES8_S8_EEENS6_IJNS7_ILi128EEENS7_ILi96EEENS7_ILi192EEEEEELi192ENS_6half_tEfNS_4arch4Sm90ELb1ELb0ELb1ELb0ELb1ELb0ELb0ELb1ELb1ELb1ELb1ELb0EEENS1_21CollectiveEpilogueFwdINS6_IJSA_SC_SB_EEES9_SE_SG_Li256ELb0ELb1ELb1ELb0EEENS1_19SingleTileSchedulerILb0ELb1ELb1ELi128EEEEEEEEEvNT_6ParamsE)
        .other          _ZN7cutlass13device_kernelIN5flash11enable_sm90INS1_16FlashAttnFwdSm90INS1_25CollectiveMainloopFwdSm90ILi2EN4cute5tupleIJNS5_1CILi1EEES8_S8_EEENS6_IJNS7_ILi128EEENS7_ILi96EEENS7_ILi192EEEEEELi192ENS_6half_tEfNS_4arch4Sm90ELb1ELb0ELb1ELb0ELb1ELb0ELb0ELb1ELb1ELb1ELb1ELb0EEENS1_21CollectiveEpilogueFwdINS6_IJSA_SC_SB_EEES9_SE_SG_Li256ELb0ELb1ELb1ELb0EEENS1_19SingleTileSchedulerILb0ELb1ELb1ELi128EEEEEEEEEvNT_6ParamsE,@"STO_CUDA_ENTRY STV_DEFAULT"
_ZN7cutlass13device_kernelIN5flash11enable_sm90INS1_16FlashAttnFwdSm90INS1_25CollectiveMainloopFwdSm90ILi2EN4cute5tupleIJNS5_1CILi1EEES8_S8_EEENS6_IJNS7_ILi128EEENS7_ILi96EEENS7_ILi192EEEEEELi192ENS_6half_tEfNS_4arch4Sm90ELb1ELb0ELb1ELb0ELb1ELb0ELb0ELb1ELb1ELb1ELb1ELb0EEENS1_21CollectiveEpilogueFwdINS6_IJSA_SC_SB_EEES9_SE_SG_Li256ELb0ELb1ELb1ELb0EEENS1_19SingleTileSchedulerILb0ELb1ELb1ELi128EEEEEEEEEvNT_6ParamsE:
        /* <DEDUP_REMOVED lines=45> */
.L_x_5453:
        /* <DEDUP_REMOVED lines=22> */
.L_x_5454:
        /* <DEDUP_REMOVED lines=18> */
.L_x_5455:
        /* <DEDUP_REMOVED lines=22> */
.L_x_5456:
        /* <DEDUP_REMOVED lines=23> */
.L_x_5457:
        /* <DEDUP_REMOVED lines=11> */
.L_x_5460:
        /* <DEDUP_REMOVED lines=31> */
[----:B------:R-:W-:Y:S01]  /*0ac0*/  IMAD.U32 R17, RZ, RZ, UR4 ;  /* 0x00000004ff117e24 */ /* 0x000fe2000f8e00ff */
        /* <DEDUP_REMOVED lines=27> */
[----:B------:R-:W-:Y:S01]  /*0c80*/  MOV R3, UR11 ;  /* 0x0000000b00037c02 */ /* 0x000fe20008000f00 */
[----:B------:R-:W-:Y:S01]  /*0c90*/  UIADD3 UR6, UR11, -0x1, UR10 ;  /* 0xffffffff0b067890 */ /* 0x000fe2000fffe00a */
[----:B------:R-:W-:Y:S02]  /*0ca0*/  UMOV UR4, URZ ;  /* 0x0000003f00047c82 */ /* 0x000fe40008000000 */
[-C--:B------:R-:W-:Y:S02]  /*0cb0*/  IABS R0, R3.reuse ;  /* 0x0000000300007213 */ /* 0x080fe40000000000 */
[----:B------:R-:W-:Y:S01]  /*0cc0*/  IABS R5, R3 ;  /* 0x0000000300057213 */ /* 0x000fe20000000000 */
[----:B------:R-:W-:Y:S01]  /*0cd0*/  IMAD.U32 R4, RZ, RZ, UR6 ;  /* 0x00000006ff047e24 */ /* 0x000fe2000f8e00ff */
[----:B------:R-:W-:Y:S01]  /*0ce0*/  R2UR UR12, R0 ;  /* 0x00000000000c72ca */ /* 0x000fe200000e0000 */
[----:B------:R-:W-:-:S03]  /*0cf0*/  ULOP3.LUT UR6, UR6, UR11, URZ, 0x3c, !UPT ;  /* 0x0000000b06067292 */ /* 0x000fc6000f8e3c3f */
[----:B------:R-:W-:-:S04]  /*0d00*/  IABS R4, R4 ;  /* 0x0000000400047213 */ /* 0x000fc80000000000 */
[----:B------:R-:W-:-:S04]  /*0d10*/  MOV R3, R4 ;  /* 0x0000000400037202 */ /* 0x000fc80000000f00 */
        /* <DEDUP_REMOVED lines=23> */
.L_x_5462:
        /* <DEDUP_REMOVED lines=88> */
[----:B------:R-:W-:Y:S01]  /*1410*/  MOV R10, UR6 ;  /* 0x00000006000a7c02 */ /* 0x000fe20008000f00 */
[----:B------:R-:W-:Y:S01]  /*1420*/  IMAD.U32 R6, RZ, RZ, UR4 ;  /* 0x00000004ff067e24 */ /* 0x000fe2000f8e00ff */
[----:B------:R-:W-:Y:S01]  /*1430*/  MOV R12, 0x1 ;  /* 0x00000001000c7802 */ /* 0x000fe20000000f00 */
[----:B------:R-:W-:-:S02]  /*1440*/  IMAD.U32 R7, RZ, RZ, UR5 ;  /* 0x00000005ff077e24 */ /* 0x000fc4000f8e00ff */
[----:B------:R-:W-:Y:S02]  /*1450*/  IMAD.U32 R11, RZ, RZ, UR7 ;  /* 0x00000007ff0b7e24 */ /* 0x000fe4000f8e00ff */
[----:B------:R-:W-:Y:S02]  /*1460*/  IMAD.MOV.U32 R8, RZ, RZ, 0x70 ;  /* 0x00000070ff087424 */ /* 0x000fe400078e00ff */
[----:B0-----:R-:W-:-:S07]  /*1470*/  IMAD.MOV.U32 R13, RZ, RZ, RZ ;  /* 0x000000ffff0d7224 */ /* 0x001fce00078e00ff */
[----:B------:R-:W-:-:S07]  /*1480*/  LEPC R20, `(.L_x_5464) ;  /* 0x000000001014794e */ /* 0x000fce0000000000 */
[----:B-1----:R-:W-:Y:S05]  /*1490*/  CALL.ABS.NOINC R2 ;  /* 0x0000000002007343 */ /* 0x002fea0003c00000 */
.L_x_5464:
[----:B------:R-:W-:-:S04]  /*14a0*/  SHF.L.U32 R0, RZ, 0x1f, RZ ;  /* 0x0000001fff007819 */ /* 0x000fc800000006ff */
[----:B------:R-:W0:Y:S02]  /*14b0*/  SYNCS.PHASECHK.TRANS64.TRYWAIT P0, [UR60+0x30800], R0 ;  /* 0x03080000ff0075a7 */ /* 0x000e24000800017c */
[----:B0-----:R-:W-:Y:S05]  /*14c0*/  @!P0 BRA `(.L_x_5465) ;  /* 0x000000e400c48947 */ /* 0x001fea0003800000 */
.L_x_5550:
[----:B------:R-:W2:Y:S02]  /*14d0*/  LDL R2, [R1+0x4] ;  /* 0x0000040001027983 */ /* 0x000ea40000100800 */
[----:B--2---:R-:W-:-:S13]  /*14e0*/  R2UR UR4, R2 ;  /* 0x00000000020472ca */ /* 0x004fda00000e0000 */
[----:B------:R-:W-:-:S06]  /*14f0*/  ULOP3.LUT UR4, UR4, 0x1, URZ, 0xfc, !UPT ;  /* 0x0000000104047892 */ /* 0x000fcc000f8efc3f */
[----:B------:R-:W-:-:S05]  /*1500*/  IMAD.U32 R2, RZ, RZ, UR4 ;  /* 0x00000004ff027e24 */ /* 0x000fca000f8e00ff */
[----:B------:R-:W-:-:S13]  /*1510*/  ISETP.NE.AND P0, PT, R2, 0x3, PT ;  /* 0x000000030200780c */ /* 0x000fda0003f05270 */
[----:B------:R-:W-:Y:S05]  /*1520*/  @!P0 BRA `(.L_x_5466) ;  /* 0x0000000000048947 */ /* 0x000fea0003800000 */
[----:B------:R-:W-:Y:S01]  /*1530*/  BPT.TRAP 0x1 ;  /* 0x000000040000795c */ /* 0x000fe20000300000 */
.L_x_5466:
[----:B------:R1:W2:Y:S01]  /*1540*/  SYNCS.PHASECHK.TRANS64.TRYWAIT P1, [UR60+0x30830], R0 ;  /* 0x03083000ff0075a7 */ /* 0x0002a2000802017c */
[----:B------:R-:W-:Y:S05]  /*1550*/  @!P0 BRA `(.L_x_5467) ;  /* 0x0000000000048947 */ /* 0x000fea0003800000 */
[----:B------:R-:W-:Y:S01]  /*1560*/  BPT.TRAP 0x1 ;  /* 0x000000040000795c */ /* 0x000fe20000300000 */
.L_x_5467:
[----:B------:R-:W-:-:S04]  /*1570*/  MOV R4, UR40 ;  /* 0x0000002800047c02 */ /* 0x000fc80008000f00 */
[----:B------:R-:W-:Y:S01]  /*1580*/  LOP3.LUT R4, R4, 0x10000, RZ, 0xfc, !PT ;  /* 0x0001000004047812 */ /* 0x000fe200078efcff */
[----:B--2---:R-:W-:Y:S06]  /*1590*/  @P1 BRA `(.L_x_5468) ;  /* 0x0000000000081947 */ /* 0x004fec0003800000 */
[----:B------:R-:W2:Y:S02]  /*15a0*/  SYNCS.PHASECHK.TRANS64.TRYWAIT P1, [UR60+0x30830], R0 ;  /* 0x03083000ff0075a7 */ /* 0x000ea4000802017c */
[----:B--2---:R-:W-:Y:S05]  /*15b0*/  @!P1 BRA `(.L_x_5469) ;  /* 0x000000e400a09947 */ /* 0x004fea0003800000 */
.L_x_5468:
        /* <DEDUP_REMOVED lines=19> */
[----:B------:R-:W-:Y:S01]  /*16f0*/  UMOV UR25, 0x40000040 ;  /* 0x4000004000197882 */ /* 0x000fe20000000000 */
[----:B------:R-:W-:Y:S01]  /*1700*/  HGMMA.64x96x16.F32 R24, gdesc[UR8], RZ, !UPT, gsb0 ;  /* 0x01600000081879f0 */ /* 0x000fe2000c0008ff */
[----:B------:R-:W-:Y:S01]  /*1710*/  R2UR UR10, R4 ;  /* 0x00000000040a72ca */ /* 0x000fe200000e0000 */
[----:B------:R-:W-:Y:S01]  /*1720*/  UMOV UR9, 0x40000040 ;  /* 0x4000004000097882 */ /* 0x000fe20000000000 */
[----:B------:R-:W-:Y:S01]  /*1730*/  UMOV UR29, 0x40000040 ;  /* 0x40000040001d7882 */ /* 0x000fe20000000000 */
[----:B------:R-:W-:Y:S01]  /*1740*/  UMOV UR5, UR9 ;  /* 0x0000000900057c82 */ /* 0x000fe20008000000 */
[----:B------:R-:W-:Y:S01]  /*1750*/  UMOV UR33, 0x40000040 ;  /* 0x4000004000217882 */ /* 0x000fe20000000000 */
[----:B------:R-:W-:Y:S01]  /*1760*/  UMOV UR41, 0x40000040 ;  /* 0x4000004000297882 */ /* 0x000fe20000000000 */
[----:B------:R-:W-:Y:S01]  /*1770*/  UMOV UR45, 0x40000040 ;  /* 0x40000040002d7882 */ /* 0x000fe20000000000 */
[----:B------:R-:W-:Y:S01]  /*1780*/  UMOV UR49, 0x40000040 ;  /* 0x4000004000317882 */ /* 0x000fe20000000000 */
[----:B------:R-:W-:-:S05]  /*1790*/  UMOV UR53, 0x40000040 ;  /* 0x4000004000357882 */ /* 0x000fca0000000000 */
        /* <DEDUP_REMOVED lines=8> */
[----:B------:R-:W-:Y:S02]  /*1820*/  UIADD3 UR40, UR10, 0x800, URZ ;  /* 0x000008000a287890 */ /* 0x000fe4000fffe03f */
[----:B------:R-:W-:Y:S02]  /*1830*/  UIADD3 UR44, UR10, 0x802, URZ ;  /* 0x000008020a2c7890 */ /* 0x000fe4000fffe03f */
[----:B------:R-:W-:Y:S02]  /*1840*/  UIADD3 UR48, UR10, 0x804, URZ ;  /* 0x000008040a307890 */ /* 0x000fe4000fffe03f */
[----:B------:R-:W-:Y:S01]  /*1850*/  UIADD3 UR52, UR10, 0x806, URZ ;  /* 0x000008060a347890 */ /* 0x000fe2000fffe03f */
        /* <DEDUP_REMOVED lines=72> */
.L_x_5470:
[----:B0-----:R-:W-:Y:S01]  /*1ce0*/  LOP3.LUT R3, R72, 0xffffff80, RZ, 0xc0, !PT ;  /* 0xffffff8048037812 */ /* 0x001fe200078ec0ff */
        /* <DEDUP_REMOVED lines=11> */
[-C--:B------:R-:W-:Y:S01]  /*1da0*/  LEA.HI R9, R8, R3.reuse, RZ, 0x2 ;  /* 0x0000000308097211 */ /* 0x080fe200078f10ff */
[----:B-1----:R-:W-:Y:S01]  /*1db0*/  FMUL.FTZ R0, R24, UR6 ;  /* 0x0000000618007c20 */ /* 0x002fe20008410000 */
[----:B------:R-:W-:Y:S01]  /*1dc0*/  LEA.HI R11, R8, R3, RZ, 0x5 ;  /* 0x00000003080b7211 */ /* 0x000fe200078f28ff */
[----:B------:R-:W-:Y:S01]  /*1dd0*/  IMAD.IADD R23, R22, 0x1, -R23 ;  /* 0x0000000116177824 */ /* 0x000fe200078e0a17 */
[--C-:B------:R-:W-:Y:S01]  /*1de0*/  SHF.R.S32.HI R8, RZ, 0x2, R9.reuse ;  /* 0x00000002ff087819 */ /* 0x100fe20000011409 */
[----:B------:R-:W-:Y:S01]  /*1df0*/  UISETP.NE.AND UP0, UPT, UR4, URZ, UPT ;  /* 0x0000003f0400728c */ /* 0x000fe2000bf05270 */
[----:B------:R-:W-:Y:S01]  /*1e00*/  SHF.R.S32.HI R21, RZ, 0x1f, R9 ;  /* 0x0000001fff157819 */ /* 0x000fe20000011409 */
[----:B------:R-:W0:Y:S01]  /*1e10*/  MUFU.TANH R26, R26 ;  /* 0x0000001a001a7308 */ /* 0x000e220000002400 */
[----:B------:R-:W-:Y:S01]  /*1e20*/  SHF.R.S32.HI R11, RZ, 0x5, R11 ;  /* 0x00000005ff0b7819 */ /* 0x000fe2000001140b */
[----:B------:R-:W-:Y:S01]  /*1e30*/  ULDC UR7, c[0x0][0x288] ;  /* 0x0000a20000077ab9 */ /* 0x000fe20000000800 */
[-C--:B------:R-:W-:Y:S01]  /*1e40*/  LEA.HI R21, R21, R8.reuse, RZ, 0x3 ;  /* 0x0000000815157211 */ /* 0x080fe200078f18ff */
[----:B------:R-:W-:Y:S01]  /*1e50*/  FMUL.FTZ R31, R31, UR6 ;  /* 0x000000061f1f7c20 */ /* 0x000fe20008410000 */
[----:B------:R-:W-:Y:S01]  /*1e60*/  LEA.HI R12, R73, R73, RZ, 0x1 ;  /* 0x00000049490c7211 */ /* 0x000fe200078f08ff */
[----:B------:R-:W-:Y:S01]  /*1e70*/  FMUL.FTZ R34, R34, UR6 ;  /* 0x0000000622227c20 */ /* 0x000fe20008410000 */
[----:B------:R-:W-:Y:S01]  /*1e80*/  LEA R22, R11, UR38, 0x4 ;  /* 0x000000260b167c11 */ /* 0x000fe2000f8e20ff */
[----:B------:R-:W1:Y:S01]  /*1e90*/  MUFU.TANH R24, R27 ;  /* 0x0000001b00187308 */ /* 0x000e620000002400 */
[----:B------:R-:W-:Y:S01]  /*1ea0*/  LOP3.LUT R21, R21, 0xfffffff8, RZ, 0xc0, !PT ;  /* 0xfffffff815157812 */ /* 0x000fe200078ec0ff */
[----:B------:R-:W-:Y:S01]  /*1eb0*/  @UP0 ULDC UR4, c[0x0][0x44c] ;  /* 0x0001130000040ab9 */ /* 0x000fe20000000800 */
[----:B------:R-:W-:Y:S01]  /*1ec0*/  LOP3.LUT R12, R12, 0x3fffffe, RZ, 0xc0, !PT ;  /* 0x03fffffe0c0c7812 */ /* 0x000fe200078ec0ff */
[----:B------:R-:W-:Y:S01]  /*1ed0*/  FMUL.FTZ R2, R25, UR6 ;  /* 0x0000000619027c20 */ /* 0x000fe20008410000 */
[----:B------:R-:W-:Y:S01]  /*1ee0*/  LEA.HI R11, R23, R23, RZ, 0x1 ;  /* 0x00000017170b7211 */ /* 0x000fe200078f08ff */
[----:B------:R-:W-:Y:S01]  /*1ef0*/  FMUL.FTZ R35, R35, UR6 ;  /* 0x0000000623237c20 */ /* 0x000fe20008410000 */
[----:B------:R-:W-:Y:S01]  /*1f00*/  IADD3 R21, R22, R8, -R21 ;  /* 0x0000000816157210 */ /* 0x000fe20007ffe815 */
[----:B------:R-:W-:Y:S01]  /*1f10*/  IMAD.IADD R12, R73, 0x1, -R12 ;  /* 0x00000001490c7824 */ /* 0x000fe200078e0a0c */
[----:B------:R-:W-:Y:S01]  /*1f20*/  LOP3.LUT R8, R11, 0x1ffffffe, RZ, 0xc0, !PT ;  /* 0x1ffffffe0b087812 */ /* 0x000fe200078ec0ff */
[----:B------:R-:W-:Y:S01]  /*1f30*/  IMAD.U32 R22, RZ, RZ, UR39 ;  /* 0x00000027ff167e24 */ /* 0x000fe2000f8e00ff */
[----:B------:R-:W-:Y:S01]  /*1f40*/  PLOP3.LUT P1, PT, PT, PT, UP0, 0x80, 0x0 ;  /* 0x000000000000781c */ /* 0x000fe20003f2f008 */
[----:B------:R-:W-:Y:S01]  /*1f50*/  IMAD R11, R12, 0x40, R21 ;  /* 0x000000400c0b7824 */ /* 0x000fe200078e0215 */
[----:B------:R-:W-:Y:S01]  /*1f60*/  IADD3 R8, R23, -R8, RZ ;  /* 0x8000000817087210 */ /* 0x000fe20007ffe0ff */
[----:B------:R-:W2:Y:S01]  /*1f70*/  MUFU.TANH R30, R30 ;  /* 0x0000001e001e7308 */ /* 0x000ea20000002400 */
[----:B------:R-:W-:Y:S01]  /*1f80*/  PLOP3.LUT P2, PT, PT, PT, UP0, 0x80, 0x0 ;  /* 0x000000000000781c */ /* 0x000fe20003f4f008 */
[----:B------:R-:W-:Y:S01]  /*1f90*/  FMUL.FTZ R38, R38, UR6 ;  /* 0x0000000626267c20 */ /* 0x000fe20008410000 */
[----:B------:R-:W-:Y:S01]  /*1fa0*/  FMUL.FTZ R39, R39, UR6 ;  /* 0x0000000627277c20 */ /* 0x000fe20008410000 */
[----:B------:R-:W-:-:S02]  /*1fb0*/  IMAD R11, R8, 0x8, R11 ;  /* 0x00000008080b7824 */ /* 0x000fc400078e020b */
[----:B------:R-:W-:Y:S01]  /*1fc0*/  FMUL.FTZ R43, R43, UR6 ;  /* 0x000000062b2b7c20 */ /* 0x000fe20008410000 */
[----:B------:R-:W-:Y:S01]  /*1fd0*/  FMUL.FTZ R42, R42, UR6 ;  /* 0x000000062a2a7c20 */ /* 0x000fe20008410000 */
[----:B------:R-:W-:Y:S01]  /*1fe0*/  FMUL.FTZ R47, R47, UR6 ;  /* 0x000000062f2f7c20 */ /* 0x000fe20008410000 */
[----:B------:R0:W3:Y:S01]  /*1ff0*/  MUFU.TANH R25, R31 ;  /* 0x0000001f00197308 */ /* 0x0000e20000002400 */
[----:B------:R-:W-:Y:S01]  /*2000*/  MOV R8, R11 ;  /* 0x0000000b00087202 */ /* 0x000fe20000000f00 */
[----:B------:R-:W-:Y:S01]  /*2010*/  @P1 IMAD.HI.U32 R12, R11, UR4, RZ ;  /* 0x000000040b0c1c27 */ /* 0x000fe2000f8e00ff */
[----:B------:R-:W-:-:S03]  /*2020*/  @UP0 ULDC UR4, c[0x0][0x450] ;  /* 0x0001140000040ab9 */ /* 0x000fc60000000800 */
[----:B------:R-:W-:Y:S01]  /*2030*/  FMUL.FTZ R51, R51, UR6 ;  /* 0x0000000633337c20 */ /* 0x000fe20008410000 */
[----:B------:R-:W-:Y:S01]  /*2040*/  FMUL.FTZ R46, R46, UR6 ;  /* 0x000000062e2e7c20 */ /* 0x000fe20008410000 */
[----:B------:R-:W-:Y:S01]  /*2050*/  FMUL.FTZ R55, R55, UR6 ;  /* 0x0000000637377c20 */ /* 0x000fe20008410000 */
[----:B------:R-:W-:Y:S01]  /*2060*/  @P2 SHF.R.U32.HI R8, RZ, UR4, R12 ;  /* 0x00000004ff082c19 */ /* 0x000fe2000801160c */
[----:B------:R-:W-:Y:S01]  /*2070*/  UIMAD UR4, UR61, -0x60, UR39 ;  /* 0xffffffa03d0478a4 */ /* 0x000fe2000f8e0227 */
[----:B------:R-:W-:Y:S01]  /*2080*/  LOP3.LUT R12, R9, 0x7ffffffc, RZ, 0xc0, !PT ;  /* 0x7ffffffc090c7812 */ /* 0x000fe200078ec0ff */
[----:B------:R-:W4:Y:S01]  /*2090*/  MUFU.TANH R34, R34 ;  /* 0x0000002200227308 */ /* 0x000f220000002400 */
[----:B------:R-:W-:Y:S01]  /*20a0*/  FMUL.FTZ R50, R50, UR6 ;  /* 0x0000000632327c20 */ /* 0x000fe20008410000 */
[----:B------:R-:W5:Y:S01]  /*20b0*/  SHFL.IDX PT, R21, R8, 0x1, 0x1c1f ;  /* 0x003c1f0008157f89 */ /* 0x000f6200000e0000 */
[----:B------:R-:W-:Y:S01]  /*20c0*/  UIADD3 UR4, UR4, 0x60, URZ ;  /* 0x0000006004047890 */ /* 0x000fe2000fffe03f */
[----:B------:R-:W-:-:S02]  /*20d0*/  IMAD.IADD R12, R3, 0x1, -R12 ;  /* 0x00000001030c7824 */ /* 0x000fc400078e0a0c */
[----:B------:R-:W-:Y:S01]  /*20e0*/  FMUL.FTZ R54, R54, UR6 ;  /* 0x0000000636367c20 */ /* 0x000fe20008410000 */
[----:B------:R-:W-:Y:S02]  /*20f0*/  IMAD.U32 R3, RZ, RZ, UR5 ;  /* 0x00000005ff037e24 */ /* 0x000fe4000f8e00ff */
[----:B------:R-:W-:Y:S01]  /*2100*/  FMUL.FTZ R58, R58, UR6 ;  /* 0x000000063a3a7c20 */ /* 0x000fe20008410000 */
[----:B------:R-:W4:Y:S01]  /*2110*/  MUFU.TANH R35, R35 ;  /* 0x0000002300237308 */ /* 0x000f220000002400 */
[----:B------:R-:W-:Y:S01]  /*2120*/  MOV R9, UR4 ;  /* 0x0000000400097c02 */ /* 0x000fe20008000f00 */
[----:B------:R-:W-:Y:S02]  /*2130*/  IMAD R3, R12, -0x2, R3 ;  /* 0xfffffffe0c037824 */ /* 0x000fe400078e0203 */
[----:B------:R-:W-:Y:S01]  /*2140*/  FMUL.FTZ R59, R59, UR6 ;  /* 0x000000063b3b7c20 */ /* 0x000fe20008410000 */
[----:B------:R-:W-:Y:S01]  /*2150*/  FMUL.FTZ R62, R62, UR6 ;  /* 0x000000063e3e7c20 */ /* 0x000fe20008410000 */
[----:B------:R-:W-:Y:S01]  /*2160*/  FMUL.FTZ R63, R63, UR6 ;  /* 0x000000063f3f7c20 */ /* 0x000fe20008410000 */
[----:B------:R-:W-:Y:S01]  /*2170*/  IMAD R9, R12, -0x2, R9 ;  /* 0xfffffffe0c097824 */ /* 0x000fe200078e0209 */
[----:B------:R-:W-:Y:S01]  /*2180*/  IADD3 R22, R3, -UR7, R22 ;  /* 0x8000000703167c10 */ /* 0x000fe2000fffe016 */
[----:B------:R-:W-:Y:S01]  /*2190*/  MUFU.TANH R38, R38 ;  /* 0x0000002600267308 */ /* 0x000fe20000002400 */
[----:B------:R-:W-:Y:S01]  /*21a0*/  FMUL.FTZ R66, R66, UR6 ;  /* 0x0000000642427c20 */ /* 0x000fe20008410000 */
[----:B------:R-:W-:Y:S01]  /*21b0*/  FMUL.FTZ R67, R67, UR6 ;  /* 0x0000000643437c20 */ /* 0x000fe20008410000 */
[----:B------:R-:W-:Y:S01]  /*21c0*/  FMUL.FTZ R70, R70, UR6 ;  /* 0x0000000646467c20 */ /* 0x000fe20008410000 */
[----:B------:R-:W-:Y:S01]  /*21d0*/  FMUL.FTZ R71, R71, UR6 ;  /* 0x0000000647477c20 */ /* 0x000fe20008410000 */
[----:B------:R-:W4:Y:S01]  /*21e0*/  SHFL.IDX PT, R8, R8, RZ, 0x1c1f ;  /* 0x001c1fff08087589 */ /* 0x000f2200000e0000 */
[----:B------:R-:W-:Y:S01]  /*21f0*/  FMUL.FTZ R6, R28, UR6 ;  /* 0x000000061c067c20 */ /* 0x000fe20008410000 */
[----:B------:R-:W-:Y:S01]  /*2200*/  FMUL.FTZ R10, R29, UR6 ;  /* 0x000000061d0a7c20 */ /* 0x000fe20008410000 */
[----:B------:R2:W4:Y:S01]  /*2210*/  MUFU.TANH R27, R39 ;  /* 0x00000027001b7308 */ /* 0x0005220000002400 */
[----:B------:R-:W-:Y:S01]  /*2220*/  FMUL.FTZ R14, R32, UR6 ;  /* 0x00000006200e7c20 */ /* 0x000fe20008410000 */
[--C-:B-----5:R-:W-:Y:S01]  /*2230*/  VIADDMNMX R21, R21, R22, R9.reuse, PT ;  /* 0x0000001615157246 */ /* 0x120fe20003800109 */
[----:B------:R-:W-:Y:S01]  /*2240*/  FMUL.FTZ R13, R33, UR6 ;  /* 0x00000006210d7c20 */ /* 0x000fe20008410000 */
[----:B------:R-:W-:Y:S01]  /*2250*/  FMUL.FTZ R20, R36, UR6 ;  /* 0x0000000624147c20 */ /* 0x000fe20008410000 */
[----:B------:R-:W-:Y:S01]  /*2260*/  FMUL.FTZ R15, R37, UR6 ;  /* 0x00000006250f7c20 */ /* 0x000fe20008410000 */
[C---:B------:R-:W-:Y:S01]  /*2270*/  ISETP.GT.AND P1, PT, R21.reuse, RZ, PT ;  /* 0x000000ff1500720c */ /* 0x040fe20003f24270 */
[----:B------:R-:W-:Y:S01]  /*2280*/  FMUL.FTZ R40, R40, UR6 ;  /* 0x0000000628287c20 */ /* 0x000fe20008410000 */
[C---:B------:R-:W-:Y:S01]  /*2290*/  ISETP.GT.AND P2, PT, R21.reuse, 0x1, PT ;  /* 0x000000011500780c */ /* 0x040fe20003f44270 */
[----:B------:R3:W5:Y:S01]  /*22a0*/  MUFU.TANH R77, R43 ;  /* 0x0000002b004d7308 */ /* 0x0007620000002400 */
[----:B------:R-:W-:Y:S01]  /*22b0*/  ISETP.GT.AND P3, PT, R21, 0x8, PT ;  /* 0x000000081500780c */ /* 0x000fe20003f64270 */
[----:B------:R-:W-:Y:S01]  /*22c0*/  FMUL.FTZ R41, R41, UR6 ;  /* 0x0000000629297c20 */ /* 0x000fe20008410000 */
[----:B0-----:R-:W-:Y:S01]  /*22d0*/  FSEL R31, R26, -INF , P1 ;  /* 0xff8000001a1f7808 */ /* 0x001fe20000800000 */
[----:B------:R-:W-:Y:S01]  /*22e0*/  ULDC UR4, c[0x0][0x988] ;  /* 0x0002620000047ab9 */ /* 0x000fe20000000800 */
[----:B-1----:R-:W-:Y:S01]  /*22f0*/  FSEL R24, R24, -INF , P2 ;  /* 0xff80000018187808 */ /* 0x002fe20001000000 */
[----:B------:R-:W-:Y:S01]  /*2300*/  FMUL.FTZ R44, R44, UR6 ;  /* 0x000000062c2c7c20 */ /* 0x000fe20008410000 */
[----:B------:R-:W-:Y:S01]  /*2310*/  ISETP.GT.AND P1, PT, R21, 0x9, PT ;  /* 0x000000091500780c */ /* 0x000fe20003f24270 */
[----:B------:R-:W0:Y:S01]  /*2320*/  MUFU.TANH R42, R42 ;  /* 0x0000002a002a7308 */ /* 0x000e220000002400 */
[----:B--2---:R-:W-:Y:S01]  /*2330*/  FSEL R39, R30, -INF , P3 ;  /* 0xff8000001e277808 */ /* 0x004fe20001800000 */
[----:B------:R-:W-:Y:S01]  /*2340*/  FMUL.FTZ R45, R45, UR6 ;  /* 0x000000062d2d7c20 */ /* 0x000fe20008410000 */
[----:B------:R-:W-:Y:S01]  /*2350*/  FMNMX.FTZ R26, R31, R24, !PT ;  /* 0x000000181f1a7209 */ /* 0x000fe20007810000 */
[----:B------:R-:W-:Y:S01]  /*2360*/  FMUL.FTZ R48, R48, UR6 ;  /* 0x0000000630307c20 */ /* 0x000fe20008410000 */
[----:B------:R-:W-:Y:S01]  /*2370*/  ISETP.GT.AND P2, PT, R21, 0x10, PT ;  /* 0x000000101500780c */ /* 0x000fe20003f44270 */
[----:B------:R-:W-:Y:S01]  /*2380*/  FMUL.FTZ R49, R49, UR6 ;  /* 0x0000000631317c20 */ /* 0x000fe20008410000 */
[----:B---3--:R-:W-:Y:S01]  /*2390*/  FSEL R43, R25, -INF , P1 ;  /* 0xff800000192b7808 */ /* 0x008fe20000800000 */
[----:B------:R1:W-:Y:S01]  /*23a0*/  MUFU.TANH R81, R47 ;  /* 0x0000002f00517308 */ /* 0x0003e20000002400 */
[----:B------:R-:W-:Y:S01]  /*23b0*/  FMNMX.FTZ R26, R39, R26, !PT ;  /* 0x0000001a271a7209 */ /* 0x000fe20007810000 */
[----:B------:R-:W-:Y:S01]  /*23c0*/  FMUL.FTZ R52, R52, UR6 ;  /* 0x0000000634347c20 */ /* 0x000fe20008410000 */
[----:B------:R-:W-:Y:S01]  /*23d0*/  ISETP.GT.AND P1, PT, R21, 0x11, PT ;  /* 0x000000111500780c */ /* 0x000fe20003f24270 */
[----:B------:R-:W-:Y:S01]  /*23e0*/  FMUL.FTZ R53, R53, UR6 ;  /* 0x0000000635357c20 */ /* 0x000fe20008410000 */
[----:B------:R-:W-:Y:S01]  /*23f0*/  FMNMX.FTZ R26, R43, R26, !PT ;  /* 0x0000001a2b1a7209 */ /* 0x000fe20007810000 */
[----:B------:R-:W-:Y:S01]  /*2400*/  FMUL.FTZ R56, R56, UR6 ;  /* 0x0000000638387c20 */ /* 0x000fe20008410000 */
[----:B----4-:R-:W-:Y:S01]  /*2410*/  VIADDMNMX R22, R8, R22, R9, PT ;  /* 0x0000001608167246 */ /* 0x010fe20003800109 */
[----:B------:R2:W-:Y:S01]  /*2420*/  MUFU.TANH R85, R51 ;  /* 0x0000003300557308 */ /* 0x0005e20000002400 */
[----:B-1----:R-:W-:Y:S01]  /*2430*/  FSEL R47, R34, -INF , P2 ;  /* 0xff800000222f7808 */ /* 0x002fe20001000000 */
[----:B------:R-:W-:Y:S01]  /*2440*/  IMAD.U32 R8, RZ, RZ, UR4 ;  /* 0x00000004ff087e24 */ /* 0x000fe2000f8e00ff */
[----:B------:R-:W-:Y:S01]  /*2450*/  ISETP.GT.AND P2, PT, R21, 0x18, PT ;  /* 0x000000181500780c */ /* 0x000fe20003f44270 */
[----:B------:R-:W-:Y:S01]  /*2460*/  FMUL.FTZ R57, R57, UR6 ;  /* 0x0000000639397c20 */ /* 0x000fe20008410000 */
[----:B------:R-:W-:Y:S01]  /*2470*/  FMNMX.FTZ R26, R47, R26, !PT ;  /* 0x0000001a2f1a7209 */ /* 0x000fe20007810000 */
[----:B------:R-:W-:Y:S01]  /*2480*/  FMUL.FTZ R60, R60, UR6 ;  /* 0x000000063c3c7c20 */ /* 0x000fe20008410000 */
[----:B------:R-:W-:Y:S01]  /*2490*/  ISETP.GT.AND P3, PT, R22, 0x8, PT ;  /* 0x000000081600780c */ /* 0x000fe20003f64270 */
[----:B------:R-:W1:Y:S01]  /*24a0*/  MUFU.TANH R46, R46 ;  /* 0x0000002e002e7308 */ /* 0x000e620000002400 */
[----:B--2---:R-:W-:Y:S01]  /*24b0*/  FSEL R51, R35, -INF , P1 ;  /* 0xff80000023337808 */ /* 0x004fe20000800000 */
[----:B------:R-:W-:Y:S01]  /*24c0*/  FMUL.FTZ R61, R61, UR6 ;  /* 0x000000063d3d7c20 */ /* 0x000fe20008410000 */
[----:B------:R-:W-:Y:S01]  /*24d0*/  ISETP.GT.AND P1, PT, R21, 0x19, PT ;  /* 0x000000191500780c */ /* 0x000fe20003f24270 */
[----:B------:R-:W-:Y:S01]  /*24e0*/  FMUL.FTZ R64, R64, UR6 ;  /* 0x0000000640407c20 */ /* 0x000fe20008410000 */
[----:B------:R-:W-:Y:S01]  /*24f0*/  FMNMX.FTZ R26, R51, R26, !PT ;  /* 0x0000001a331a7209 */ /* 0x000fe20007810000 */
[----:B------:R-:W-:Y:S01]  /*2500*/  FMUL.FTZ R65, R65, UR6 ;  /* 0x0000000641417c20 */ /* 0x000fe20008410000 */
[----:B------:R-:W-:Y:S01]  /*2510*/  FSEL R73, R27, -INF , P1 ;  /* 0xff8000001b497808 */ /* 0x000fe20000800000 */
[----:B------:R2:W-:Y:S01]  /*2520*/  MUFU.TANH R87, R55 ;  /* 0x0000003700577308 */ /* 0x0005e20000002400 */
[----:B------:R-:W-:Y:S01]  /*2530*/  ISETP.GT.AND P1, PT, R21, 0x21, PT ;  /* 0x000000211500780c */ /* 0x000fe20003f24270 */
[----:B------:R-:W-:Y:S01]  /*2540*/  FMUL.FTZ R68, R68, UR6 ;  /* 0x0000000644447c20 */ /* 0x000fe20008410000 */
[----:B------:R-:W-:Y:S01]  /*2550*/  FMUL.FTZ R69, R69, UR6 ;  /* 0x0000000645457c20 */ /* 0x000fe20008410000 */
[----:B------:R-:W-:Y:S01]  /*2560*/  @UP0 ULDC UR4, c[0x0][0x44c] ;  /* 0x0001130000040ab9 */ /* 0x000fe20000000800 */
[----:B-----5:R-:W-:Y:S01]  /*2570*/  FSEL R77, R77, -INF , P1 ;  /* 0xff8000004d4d7808 */ /* 0x020fe20000800000 */
[----:B------:R-:W-:Y:S01]  /*2580*/  UIMAD.WIDE.U32 UR4, UR38, UR4, URZ ;  /* 0x00000004260472a5 */ /* 0x000fe2000f8e003f */
[C---:B------:R-:W-:Y:S01]  /*2590*/  ISETP.GT.AND P1, PT, R21.reuse, 0x29, PT ;  /* 0x000000291500780c */ /* 0x040fe20003f24270 */
[----:B------:R-:W3:Y:S01]  /*25a0*/  MUFU.TANH R50, R50 ;  /* 0x0000003200327308 */ /* 0x000ee20000002400 */
[----:B--2---:R-:W-:Y:S01]  /*25b0*/  FSEL R55, R38, -INF , P2 ;  /* 0xff80000026377808 */ /* 0x004fe20001000000 */
[----:B------:R-:W-:Y:S01]  /*25c0*/  @UP0 ULDC UR10, c[0x0][0x450] ;  /* 0x00011400000a0ab9 */ /* 0x000fe20000000800 */
[----:B------:R-:W-:Y:S01]  /*25d0*/  ISETP.GT.AND P2, PT, R21, 0x20, PT ;  /* 0x000000201500780c */ /* 0x000fe20003f44270 */
[----:B------:R-:W-:Y:S01]  /*25e0*/  @UP0 USHF.R.U32.HI UR38, URZ, UR10, UR5 ;  /* 0x0000000a3f260299 */ /* 0x000fe20008011605 */
[----:B------:R-:W-:Y:S01]  /*25f0*/  FMNMX.FTZ R26, R55, R26, !PT ;  /* 0x0000001a371a7209 */ /* 0x000fe20007810000 */
[----:B------:R-:W2:Y:S01]  /*2600*/  S2UR UR14, SR_CgaCtaId ;  /* 0x00000000000e79c3 */ /* 0x000ea20000008800 */
[----:B0-----:R-:W-:Y:S01]  /*2610*/  FSEL R75, R42, -INF , P2 ;  /* 0xff8000002a4b7808 */ /* 0x001fe20001000000 */
[----:B------:R-:W-:Y:S01]  /*2620*/  MUFU.TANH R54, R54 ;  /* 0x0000003600367308 */ /* 0x000fe20000002400 */
[----:B------:R-:W-:Y:S01]  /*2630*/  FMNMX.FTZ R26, R73, R26, !PT ;  /* 0x0000001a491a7209 */ /* 0x000fe20007810000 */
[----:B------:R-:W-:Y:S01]  /*2640*/  UIADD3 UR4, UR38, -UR7, UR39 ;  /* 0x8000000726047290 */ /* 0x000fe2000fffe027 */
[----:B------:R-:W-:Y:S01]  /*2650*/  ISETP.GT.AND P2, PT, R21, 0x28, PT ;  /* 0x000000281500780c */ /* 0x000fe20003f44270 */
[----:B------:R-:W-:Y:S01]  /*2660*/  UIADD3 UR61, UR61, -0x2, URZ ;  /* 0xfffffffe3d3d7890 */ /* 0x000fe2000fffe03f */
[----:B------:R-:W-:Y:S01]  /*2670*/  FMNMX.FTZ R26, R75, R26, !PT ;  /* 0x0000001a4b1a7209 */ /* 0x000fe20007810000 */
[----:B------:R-:W-:Y:S01]  /*2680*/  UIMAD.WIDE UR4, UR4, 0x2aaaaaab, URZ ;  /* 0x2aaaaaab040478a5 */ /* 0x000fe2000f8e023f */
[----:B-1----:R-:W-:Y:S01]  /*2690*/  FSEL R79, R46, -INF , P2 ;  /* 0xff8000002e4f7808 */ /* 0x002fe20001000000 */
[----:B------:R-:W-:Y:S01]  /*26a0*/  MUFU.TANH R58, R58 ;  /* 0x0000003a003a7308 */ /* 0x000fe20000002400 */
[----:B------:R-:W-:Y:S01]  /*26b0*/  FMNMX.FTZ R26, R77, R26, !PT ;  /* 0x0000001a4d1a7209 */ /* 0x000fe20007810000 */
[----:B------:R-:W-:Y:S01]  /*26c0*/  USHF.R.U32.HI UR4, URZ, 0x1f, UR5 ;  /* 0x0000001f3f047899 */ /* 0x000fe20008011605 */
[----:B------:R-:W-:Y:S01]  /*26d0*/  ISETP.GT.AND P2, PT, R21, 0x30, PT ;  /* 0x000000301500780c */ /* 0x000fe20003f44270 */
[----:B------:R-:W-:Y:S01]  /*26e0*/  UIADD3 UR6, UR60, 0x30840, URZ ;  /* 0x000308403c067890 */ /* 0x000fe2000fffe03f */
[----:B------:R-:W-:Y:S01]  /*26f0*/  FSEL R81, R81, -INF , P1 ;  /* 0xff80000051517808 */ /* 0x000fe20000800000 */
[----:B------:R-:W-:Y:S01]  /*2700*/  ULEA.HI.SX32 UR4, UR5, UR4, 0x1c ;  /* 0x0000000405047291 */ /* 0x000fe2000f8fe23f */
[----:B------:R-:W-:Y:S01]  /*2710*/  FMNMX.FTZ R26, R79, R26, !PT ;  /* 0x0000001a4f1a7209 */ /* 0x000fe20007810000 */
[----:B------:R-:W0:Y:S01]  /*2720*/  MUFU.TANH R59, R59 ;  /* 0x0000003b003b7308 */ /* 0x000e220000002400 */
[----:B------:R-:W-:Y:S01]  /*2730*/  ISETP.GT.AND P1, PT, R21, 0x31, PT ;  /* 0x000000311500780c */ /* 0x000fe20003f24270 */
[----:B------:R-:W-:Y:S01]  /*2740*/  UMOV UR7, URZ ;  /* 0x0000003f00077c82 */ /* 0x000fe20008000000 */
[----:B---3--:R-:W-:-:S02]  /*2750*/  FSEL R83, R50, -INF , P2 ;  /* 0xff80000032537808 */ /* 0x008fc40001000000 */
[----:B------:R-:W-:Y:S02]  /*2760*/  CS2R R118, SRZ ;  /* 0x0000000000767805 */ /* 0x000fe4000001ff00 */
[----:B------:R-:W-:Y:S01]  /*2770*/  FMNMX.FTZ R26, R81, R26, !PT ;  /* 0x0000001a511a7209 */ /* 0x000fe20007810000 */
[----:B--2---:R-:W-:Y:S01]  /*2780*/  UPRMT UR6, UR14, 0x654, UR6 ;  /* 0x000006540e067896 */ /* 0x004fe20008000006 */
[----:B------:R-:W-:Y:S01]  /*2790*/  ISETP.GT.AND P2, PT, R21, 0x38, PT ;  /* 0x000000381500780c */ /* 0x000fe20003f44270 */
[----:B------:R-:W1:Y:S01]  /*27a0*/  MUFU.TANH R62, R62 ;  /* 0x0000003e003e7308 */ /* 0x000e620000002400 */
[----:B------:R-:W-:Y:S02]  /*27b0*/  FSEL R85, R85, -INF , P1 ;  /* 0xff80000055557808 */ /* 0x000fe40000800000 */
[----:B------:R-:W-:Y:S02]  /*27c0*/  CS2R R116, SRZ ;  /* 0x0000000000747805 */ /* 0x000fe4000001ff00 */
[----:B------:R-:W-:-:S02]  /*27d0*/  FMNMX.FTZ R26, R83, R26, !PT ;  /* 0x0000001a531a7209 */ /* 0x000fc40007810000 */
[----:B------:R-:W-:Y:S02]  /*27e0*/  CS2R R114, SRZ ;  /* 0x0000000000727805 */ /* 0x000fe4000001ff00 */
[----:B------:R-:W-:Y:S02]  /*27f0*/  ISETP.GT.AND P1, PT, R21, 0x39, PT ;  /* 0x000000391500780c */ /* 0x000fe40003f24270 */
[----:B------:R-:W-:Y:S02]  /*2800*/  CS2R R112, SRZ ;  /* 0x0000000000707805 */ /* 0x000fe4000001ff00 */
[----:B------:R-:W-:Y:S01]  /*2810*/  FMNMX.FTZ R26, R85, R26, !PT ;  /* 0x0000001a551a7209 */ /* 0x000fe20007810000 */
[----:B------:R2:W3:Y:S01]  /*2820*/  MUFU.TANH R93, R63 ;  /* 0x0000003f005d7308 */ /* 0x0004e20000002400 */
[----:B------:R-:W-:Y:S01]  /*2830*/  FSEL R87, R87, -INF , P1 ;  /* 0xff80000057577808 */ /* 0x000fe20000800000 */
[----:B------:R-:W-:Y:S01]  /*2840*/  SYNCS.ARRIVE.TRANS64.RED.A1T0 RZ, [UR6], RZ ;  /* 0x000000ffffff79a7 */ /* 0x000fe20008100406 */
[----:B------:R-:W-:-:S02]  /*2850*/  ISETP.GT.AND P1, PT, R21, 0x41, PT ;  /* 0x000000411500780c */ /* 0x000fc40003f24270 */
[----:B------:R-:W-:Y:S02]  /*2860*/  CS2R R110, SRZ ;  /* 0x00000000006e7805 */ /* 0x000fe4000001ff00 */
[----:B------:R-:W-:Y:S02]  /*2870*/  R2UR UR11, R18 ;  /* 0x00000000120b72ca */ /* 0x000fe400000e0000 */
[----:B------:R-:W-:Y:S02]  /*2880*/  CS2R R108, SRZ ;  /* 0x00000000006c7805 */ /* 0x000fe4000001ff00 */
[----:B0-----:R-:W-:Y:S01]  /*2890*/  FSEL R91, R59, -INF , P1 ;  /* 0xff8000003b5b7808 */ /* 0x001fe20000800000 */
[----:B------:R-:W0:Y:S01]  /*28a0*/  MUFU.TANH R66, R66 ;  /* 0x0000004200427308 */ /* 0x000e220000002400 */
[----:B--2---:R-:W-:Y:S02]  /*28b0*/  FSEL R63, R54, -INF , P2 ;  /* 0xff800000363f7808 */ /* 0x004fe40001000000 */
[----:B------:R-:W-:-:S02]  /*28c0*/  CS2R R106, SRZ ;  /* 0x00000000006a7805 */ /* 0x000fc4000001ff00 */
[----:B------:R-:W-:Y:S02]  /*28d0*/  ISETP.GT.AND P2, PT, R21, 0x40, PT ;  /* 0x000000401500780c */ /* 0x000fe40003f44270 */
[----:B------:R-:W-:Y:S02]  /*28e0*/  CS2R R104, SRZ ;  /* 0x0000000000687805 */ /* 0x000fe4000001ff00 */
[----:B------:R-:W-:Y:S02]  /*28f0*/  FMNMX.FTZ R26, R63, R26, !PT ;  /* 0x0000001a3f1a7209 */ /* 0x000fe40007810000 */
[----:B------:R-:W-:Y:S02]  /*2900*/  CS2R R102, SRZ ;  /* 0x0000000000667805 */ /* 0x000fe4000001ff00 */
[----:B------:R-:W-:Y:S01]  /*2910*/  FSEL R89, R58, -INF , P2 ;  /* 0xff8000003a597808 */ /* 0x000fe20001000000 */
[----:B------:R1:W2:Y:S01]  /*2920*/  MUFU.TANH R97, R67 ;  /* 0x0000004300617308 */ /* 0x0002a20000002400 */
[----:B------:R-:W-:Y:S01]  /*2930*/  FMNMX.FTZ R26, R87, R26, !PT ;  /* 0x0000001a571a7209 */ /* 0x000fe20007810000 */
[----:B------:R-:W-:Y:S01]  /*2940*/  UISETP.LT.AND UP0, UPT, UR11, UR4, UPT ;  /* 0x000000040b00728c */ /* 0x000fe2000bf01270 */
[----:B------:R-:W-:-:S02]  /*2950*/  ISETP.GT.AND P2, PT, R21, 0x48, PT ;  /* 0x000000481500780c */ /* 0x000fc40003f44270 */
[----:B------:R-:W-:Y:S02]  /*2960*/  CS2R R100, SRZ ;  /* 0x0000000000647805 */ /* 0x000fe4000001ff00 */
[----:B------:R-:W-:Y:S01]  /*2970*/  FMNMX.FTZ R26, R89, R26, !PT ;  /* 0x0000001a591a7209 */ /* 0x000fe20007810000 */
[----:B------:R-:W-:Y:S01]  /*2980*/  USEL UR5, UR11, UR4, !UP0 ;  /* 0x000000040b057287 */ /* 0x000fe2000c000000 */
[----:B------:R-:W-:Y:S01]  /*2990*/  ISETP.GT.AND P1, PT, R21, 0x49, PT ;  /* 0x000000491500780c */ /* 0x000fe20003f24270 */
[----:B------:R-:W4:Y:S01]  /*29a0*/  MUFU.TANH R70, R70 ;  /* 0x0000004600467308 */ /* 0x000f220000002400 */
[----:B-1----:R-:W-:Y:S01]  /*29b0*/  FSEL R67, R62, -INF , P2 ;  /* 0xff8000003e437808 */ /* 0x002fe20001000000 */
[----:B------:R-:W-:Y:S01]  /*29c0*/  UISETP.GE.AND UP0, UPT, UR61, UR5, UPT ;  /* 0x000000053d00728c */ /* 0x000fe2000bf06270 */
[----:B------:R-:W-:Y:S01]  /*29d0*/  FMNMX.FTZ R26, R91, R26, !PT ;  /* 0x0000001a5b1a7209 */ /* 0x000fe20007810000 */
[----:B------:R-:W-:Y:S01]  /*29e0*/  IMAD.U32 R192, RZ, RZ, UR5 ;  /* 0x00000005ffc07e24 */ /* 0x000fe2000f8e00ff */
[----:B------:R-:W-:Y:S01]  /*29f0*/  ISETP.GT.AND P2, PT, R21, 0x50, PT ;  /* 0x000000501500780c */ /* 0x000fe20003f44270 */
[----:B------:R-:W-:Y:S01]  /*2a00*/  UMOV UR4, URZ ;  /* 0x0000003f00047c82 */ /* 0x000fe20008000000 */
[----:B---3--:R-:W-:Y:S01]  /*2a10*/  FSEL R93, R93, -INF , P1 ;  /* 0xff8000005d5d7808 */ /* 0x008fe20000800000 */
[----:B------:R4:W1:Y:S01]  /*2a20*/  MUFU.TANH R3, R71 ;  /* 0x0000004700037308 */ /* 0x0008620000002400 */
[----:B------:R-:W-:-:S02]  /*2a30*/  FMNMX.FTZ R26, R67, R26, !PT ;  /* 0x0000001a431a7209 */ /* 0x000fc40007810000 */
[----:B------:R-:W-:Y:S02]  /*2a40*/  CS2R R98, SRZ ;  /* 0x0000000000627805 */ /* 0x000fe4000001ff00 */
[----:B------:R-:W-:Y:S02]  /*2a50*/  ISETP.GT.AND P1, PT, R21, 0x51, PT ;  /* 0x000000511500780c */ /* 0x000fe40003f24270 */
[----:B0-----:R-:W-:Y:S02]  /*2a60*/  FSEL R95, R66, -INF , P2 ;  /* 0xff800000425f7808 */ /* 0x001fe40001000000 */
[----:B------:R-:W-:Y:S01]  /*2a70*/  FMNMX.FTZ R26, R93, R26, !PT ;  /* 0x0000001a5d1a7209 */ /* 0x000fe20007810000 */
[----:B------:R-:W-:Y:S01]  /*2a80*/  MUFU.TANH R0, R0 ;  /* 0x0000000000007308 */ /* 0x000fe20000002400 */
[----:B------:R-:W-:Y:S02]  /*2a90*/  ISETP.GT.AND P2, PT, R21, 0x58, PT ;  /* 0x000000581500780c */ /* 0x000fe40003f44270 */
[----:B--2---:R-:W-:-:S02]  /*2aa0*/  FSEL R97, R97, -INF , P1 ;  /* 0xff80000061617808 */ /* 0x004fc40000800000 */
[----:B------:R-:W-:Y:S02]  /*2ab0*/  FMNMX.FTZ R26, R95, R26, !PT ;  /* 0x0000001a5f1a7209 */ /* 0x000fe40007810000 */
[----:B------:R-:W-:Y:S01]  /*2ac0*/  ISETP.GT.AND P1, PT, R21, 0x59, PT ;  /* 0x000000591500780c */ /* 0x000fe20003f24270 */
[----:B------:R-:W0:Y:S01]  /*2ad0*/  MUFU.TANH R2, R2 ;  /* 0x0000000200027308 */ /* 0x000e220000002400 */
[----:B----4-:R-:W-:Y:S02]  /*2ae0*/  FSEL R71, R70, -INF , P2 ;  /* 0xff80000046477808 */ /* 0x010fe40001000000 */
[----:B------:R-:W-:Y:S02]  /*2af0*/  FMNMX.FTZ R26, R97, R26, !PT ;  /* 0x0000001a611a7209 */ /* 0x000fe40007810000 */
[----:B-1----:R-:W-:Y:S02]  /*2b00*/  FSEL R3, R3, -INF , P1 ;  /* 0xff80000003037808 */ /* 0x002fe40000800000 */
[----:B------:R-:W-:Y:S01]  /*2b10*/  FMNMX.FTZ R26, R71, R26, !PT ;  /* 0x0000001a471a7209 */ /* 0x000fe20007810000 */
[----:B------:R-:W1:Y:S01]  /*2b20*/  MUFU.TANH R6, R6 ;  /* 0x0000000600067308 */ /* 0x000e620000002400 */
[----:B------:R-:W-:-:S02]  /*2b30*/  ISETP.GT.AND P1, PT, R22, RZ, PT ;  /* 0x000000ff1600720c */ /* 0x000fc40003f24270 */
[----:B------:R-:W-:Y:S02]  /*2b40*/  FMNMX.FTZ R26, R3, R26, !PT ;  /* 0x0000001a031a7209 */ /* 0x000fe40007810000 */
[----:B------:R-:W-:-:S03]  /*2b50*/  ISETP.GT.AND P2, PT, R22, 0x1, PT ;  /* 0x000000011600780c */ /* 0x000fc60003f44270 */
[----:B------:R-:W2:Y:S01]  /*2b60*/  SHFL.BFLY PT, R21, R26, 0x2, 0x1f ;  /* 0x0c401f001a157f89 */ /* 0x000ea200000e0000 */
[----:B------:R-:W-:Y:S01]  /*2b70*/  MUFU.TANH R10, R10 ;  /* 0x0000000a000a7308 */ /* 0x000fe20000002400 */
[----:B0-----:R-:W-:Y:S02]  /*2b80*/  FSEL R2, R2, -INF , P2 ;  /* 0xff80000002027808 */ /* 0x001fe40001000000 */
[----:B------:R-:W-:-:S05]  /*2b90*/  ISETP.GT.AND P2, PT, R22, 0x10, PT ;  /* 0x000000101600780c */ /* 0x000fca0003f44270 */
[----:B------:R-:W0:Y:S01]  /*2ba0*/  MUFU.TANH R14, R14 ;  /* 0x0000000e000e7308 */ /* 0x000e220000002400 */
[----:B-1----:R-:W-:Y:S02]  /*2bb0*/  FSEL R23, R6, -INF , P3 ;  /* 0xff80000006177808 */ /* 0x002fe40001800000 */
[----:B------:R-:W-:-:S05]  /*2bc0*/  ISETP.GT.AND P3, PT, R22, 0x18, PT ;  /* 0x000000181600780c */ /* 0x000fca0003f64270 */
[----:B------:R-:W-:Y:S01]  /*2bd0*/  MUFU.TANH R13, R13 ;  /* 0x0000000d000d7308 */ /* 0x000fe20000002400 */
[----:B--2---:R-:W-:-:S07]  /*2be0*/  FMNMX.FTZ R21, R26, R21, !PT ;  /* 0x000000151a157209 */ /* 0x004fce0007810000 */
[----:B------:R-:W1:Y:S01]  /*2bf0*/  MUFU.TANH R20, R20 ;  /* 0x0000001400147308 */ /* 0x000e620000002400 */
[----:B0-----:R-:W-:Y:S01]  /*2c00*/  FSEL R27, R14, -INF , P2 ;  /* 0xff8000000e1b7808 */ /* 0x001fe20001000000 */
[----:B------:R-:W0:Y:S06]  /*2c10*/  SHFL.BFLY PT, R26, R21, 0x1, 0x1f ;  /* 0x0c201f00151a7f89 */ /* 0x000e2c00000e0000 */
[----:B------:R-:W2:Y:S08]  /*2c20*/  MUFU.TANH R15, R15 ;  /* 0x0000000f000f7308 */ /* 0x000eb00000002400 */
[----:B------:R-:W3:Y:S01]  /*2c30*/  MUFU.TANH R40, R40 ;  /* 0x0000002800287308 */ /* 0x000ee20000002400 */
[----:B-1----:R-:W-:-:S07]  /*2c40*/  FSEL R29, R20, -INF , P3 ;  /* 0xff800000141d7808 */ /* 0x002fce0001800000 */
[----:B------:R-:W1:Y:S01]  /*2c50*/  MUFU.TANH R33, R41 ;  /* 0x0000002900217308 */ /* 0x000e620000002400 */
[----:B0-----:R-:W-:Y:S02]  /*2c60*/  FMNMX.FTZ R9, R21, R26, !PT ;  /* 0x0000001a15097209 */ /* 0x001fe40007810000 */
[----:B------:R-:W-:Y:S02]  /*2c70*/  FSEL R21, R0, -INF , P1 ;  /* 0xff80000000157808 */ /* 0x000fe40000800000 */
[----:B------:R-:W-:Y:S01]  /*2c80*/  ISETP.GT.AND P1, PT, R22, 0x9, PT ;  /* 0x000000091600780c */ /* 0x000fe20003f24270 */
[----:B------:R-:W-:Y:S01]  /*2c90*/  FMUL.FTZ R6, R9, R8 ;  /* 0x0000000809067220 */ /* 0x000fe20000410000 */
[----:B------:R-:W-:Y:S01]  /*2ca0*/  FMNMX.FTZ R0, R21, R2, !PT ;  /* 0x0000000215007209 */ /* 0x000fe20007810000 */
[----:B------:R-:W0:Y:S01]  /*2cb0*/  MUFU.TANH R35, R44 ;  /* 0x0000002c00237308 */ /* 0x000e220000002400 */
[----:B------:R-:W-:Y:S02]  /*2cc0*/  FSEL R25, R10, -INF , P1 ;  /* 0xff8000000a197808 */ /* 0x000fe40000800000 */
[----:B------:R-:W-:-:S02]  /*2cd0*/  FMNMX.FTZ R0, R23, R0, !PT ;  /* 0x0000000017007209 */ /* 0x000fc40007810000 */
[C---:B------:R-:W-:Y:S02]  /*2ce0*/  ISETP.GT.AND P1, PT, R22.reuse, 0x11, PT ;  /* 0x000000111600780c */ /* 0x040fe40003f24270 */
[----:B------:R-:W-:Y:S01]  /*2cf0*/  FMNMX.FTZ R0, R25, R0, !PT ;  /* 0x0000000019007209 */ /* 0x000fe20007810000 */
[----:B------:R-:W4:Y:S01]  /*2d00*/  MUFU.TANH R37, R45 ;  /* 0x0000002d00257308 */ /* 0x000f220000002400 */
[----:B------:R-:W-:Y:S02]  /*2d10*/  FSEL R13, R13, -INF , P1 ;  /* 0xff8000000d0d7808 */ /* 0x000fe40000800000 */
[----:B------:R-:W-:Y:S02]  /*2d20*/  FMNMX.FTZ R0, R27, R0, !PT ;  /* 0x000000001b007209 */ /* 0x000fe40007810000 */
[----:B------:R-:W-:Y:S02]  /*2d30*/  FSETP.NEU.FTZ.AND P2, PT, R9, -INF , PT ;  /* 0xff8000000900780b */ /* 0x000fe40003f5d000 */
[----:B------:R-:W-:Y:S01]  /*2d40*/  ISETP.GT.AND P1, PT, R22, 0x19, PT ;  /* 0x000000191600780c */ /* 0x000fe20003f24270 */
[----:B------:R-:W-:Y:S01]  /*2d50*/  MUFU.TANH R48, R48 ;  /* 0x0000003000307308 */ /* 0x000fe20000002400 */
[----:B------:R-:W-:-:S02]  /*2d60*/  FMNMX.FTZ R0, R13, R0, !PT ;  /* 0x000000000d007209 */ /* 0x000fc40007810000 */
[----:B------:R-:W-:Y:S02]  /*2d70*/  FSEL R6, R6, RZ, P2 ;  /* 0x000000ff06067208 */ /* 0x000fe40001000000 */
[C---:B------:R-:W-:Y:S02]  /*2d80*/  ISETP.GT.AND P2, PT, R22.reuse, 0x20, PT ;  /* 0x000000201600780c */ /* 0x040fe40003f44270 */
[----:B--2---:R-:W-:Y:S01]  /*2d90*/  FSEL R15, R15, -INF , P1 ;  /* 0xff8000000f0f7808 */ /* 0x004fe20000800000 */
[--C-:B------:R-:W-:Y:S01]  /*2da0*/  FFMA.FTZ R10, R31, R8, -R6.reuse ;  /* 0x000000081f0a7223 */ /* 0x100fe20000010806 */
[----:B------:R-:W-:Y:S01]  /*2db0*/  FMNMX.FTZ R0, R29, R0, !PT ;  /* 0x000000001d007209 */ /* 0x000fe20007810000 */
[----:B------:R-:W2:Y:S01]  /*2dc0*/  MUFU.TANH R41, R49 ;  /* 0x0000003100297308 */ /* 0x000ea20000002400 */
[----:B------:R-:W-:Y:S01]  /*2dd0*/  ISETP.GT.AND P1, PT, R22, 0x21, PT ;  /* 0x000000211600780c */ /* 0x000fe20003f24270 */
[-CC-:B------:R-:W-:Y:S01]  /*2de0*/  FFMA.FTZ R14, R43, R8.reuse, -R6.reuse ;  /* 0x000000082b0e7223 */ /* 0x180fe20000010806 */
[----:B---3--:R-:W-:Y:S01]  /*2df0*/  FSEL R31, R40, -INF , P2 ;  /* 0xff800000281f7808 */ /* 0x008fe20001000000 */
[--C-:B------:R-:W-:Y:S01]  /*2e00*/  FFMA.FTZ R20, R51, R8, -R6.reuse ;  /* 0x0000000833147223 */ /* 0x100fe20000010806 */
[----:B------:R-:W-:Y:S01]  /*2e10*/  FMNMX.FTZ R0, R15, R0, !PT ;  /* 0x000000000f007209 */ /* 0x000fe20007810000 */
[-CC-:B------:R-:W-:Y:S01]  /*2e20*/  FFMA.FTZ R24, R24, R8.reuse, -R6.reuse ;  /* 0x0000000818187223 */ /* 0x180fe20000010806 */
[C---:B------:R-:W-:Y:S01]  /*2e30*/  ISETP.GT.AND P2, PT, R22.reuse, 0x28, PT ;  /* 0x000000281600780c */ /* 0x040fe20003f44270 */
[----:B------:R-:W3:Y:S01]  /*2e40*/  MUFU.TANH R52, R52 ;  /* 0x0000003400347308 */ /* 0x000ee20000002400 */
[----:B-1----:R-:W-:Y:S01]  /*2e50*/  FSEL R33, R33, -INF , P1 ;  /* 0xff80000021217808 */ /* 0x002fe20000800000 */
[--C-:B------:R-:W-:Y:S01]  /*2e60*/  FFMA.FTZ R73, R73, R8, -R6.reuse ;  /* 0x0000000849497223 */ /* 0x100fe20000010806 */
[----:B------:R-:W-:Y:S01]  /*2e70*/  FMNMX.FTZ R0, R31, R0, !PT ;  /* 0x000000001f007209 */ /* 0x000fe20007810000 */
[-CC-:B------:R-:W-:Y:S01]  /*2e80*/  FFMA.FTZ R75, R75, R8.reuse, -R6.reuse ;  /* 0x000000084b4b7223 */ /* 0x180fe20000010806 */
[C---:B------:R-:W-:Y:S01]  /*2e90*/  ISETP.GT.AND P1, PT, R22.reuse, 0x29, PT ;  /* 0x000000291600780c */ /* 0x040fe20003f24270 */
[--C-:B------:R-:W-:Y:S01]  /*2ea0*/  FFMA.FTZ R77, R77, R8, -R6.reuse ;  /* 0x000000084d4d7223 */ /* 0x100fe20000010806 */
[----:B0-----:R-:W-:Y:S01]  /*2eb0*/  FSEL R35, R35, -INF , P2 ;  /* 0xff80000023237808 */ /* 0x001fe20001000000 */
[----:B------:R-:W0:Y:S01]  /*2ec0*/  MUFU.TANH R45, R53 ;  /* 0x00000035002d7308 */ /* 0x000e220000002400 */
[----:B------:R-:W-:Y:S01]  /*2ed0*/  FMNMX.FTZ R0, R33, R0, !PT ;  /* 0x0000000021007209 */ /* 0x000fe20007810000 */
[-CC-:B------:R-:W-:Y:S01]  /*2ee0*/  FFMA.FTZ R79, R79, R8.reuse, -R6.reuse ;  /* 0x000000084f4f7223 */ /* 0x180fe20000010806 */
[C---:B------:R-:W-:Y:S01]  /*2ef0*/  ISETP.GT.AND P2, PT, R22.reuse, 0x30, PT ;  /* 0x000000301600780c */ /* 0x040fe20003f44270 */
[-CC-:B------:R-:W-:Y:S01]  /*2f00*/  FFMA.FTZ R81, R81, R8.reuse, -R6.reuse ;  /* 0x0000000851517223 */ /* 0x180fe20000010806 */
[----:B----4-:R-:W-:Y:S01]  /*2f10*/  FSEL R37, R37, -INF , P1 ;  /* 0xff80000025257808 */ /* 0x010fe20000800000 */
[--C-:B------:R-:W-:Y:S01]  /*2f20*/  FFMA.FTZ R83, R83, R8, -R6.reuse ;  /* 0x0000000853537223 */ /* 0x100fe20000010806 */
[----:B------:R-:W-:Y:S01]  /*2f30*/  FMNMX.FTZ R0, R35, R0, !PT ;  /* 0x0000000023007209 */ /* 0x000fe20007810000 */
[----:B------:R1:W-:Y:S01]  /*2f40*/  MUFU.EX2 R189, R10 ;  /* 0x0000000a00bd7308 */ /* 0x0003e20000000800 */
[C---:B------:R-:W-:Y:S01]  /*2f50*/  ISETP.GT.AND P1, PT, R22.reuse, 0x31, PT ;  /* 0x000000311600780c */ /* 0x040fe20003f24270 */
[--C-:B------:R-:W-:Y:S01]  /*2f60*/  FFMA.FTZ R85, R85, R8, -R6.reuse ;  /* 0x0000000855557223 */ /* 0x100fe20000010806 */
[----:B------:R-:W-:Y:S01]  /*2f70*/  FMNMX.FTZ R0, R37, R0, !PT ;  /* 0x0000000025007209 */ /* 0x000fe20007810000 */
[-CC-:B------:R-:W-:Y:S01]  /*2f80*/  FFMA.FTZ R63, R63, R8.reuse, -R6.reuse ;  /* 0x000000083f3f7223 */ /* 0x180fe20000010806 */
[----:B--2---:R-:W-:Y:S01]  /*2f90*/  FSEL R41, R41, -INF , P1 ;  /* 0xff80000029297808 */ /* 0x004fe20000800000 */
[-CC-:B------:R-:W-:Y:S01]  /*2fa0*/  FFMA.FTZ R87, R87, R8.reuse, -R6.reuse ;  /* 0x0000000857577223 */ /* 0x180fe20000010806 */
[----:B------:R-:W-:Y:S01]  /*2fb0*/  ISETP.GT.AND P1, PT, R22, 0x39, PT ;  /* 0x000000391600780c */ /* 0x000fe20003f24270 */
[----:B------:R-:W-:Y:S01]  /*2fc0*/  MUFU.TANH R56, R56 ;  /* 0x0000003800387308 */ /* 0x000fe20000002400 */
[-CC-:B-1----:R-:W-:Y:S01]  /*2fd0*/  FFMA.FTZ R10, R39, R8.reuse, -R6.reuse ;  /* 0x00000008270a7223 */ /* 0x182fe20000010806 */
[----:B------:R-:W-:Y:S01]  /*2fe0*/  FSEL R39, R48, -INF , P2 ;  /* 0xff80000030277808 */ /* 0x000fe20001000000 */
[-CC-:B------:R-:W-:Y:S01]  /*2ff0*/  FFMA.FTZ R89, R89, R8.reuse, -R6.reuse ;  /* 0x0000000859597223 */ /* 0x180fe20000010806 */
[----:B------:R-:W-:Y:S01]  /*3000*/  ISETP.GT.AND P2, PT, R22, 0x38, PT ;  /* 0x000000381600780c */ /* 0x000fe20003f44270 */
[--C-:B------:R-:W-:Y:S01]  /*3010*/  FFMA.FTZ R91, R91, R8, -R6.reuse ;  /* 0x000000085b5b7223 */ /* 0x100fe20000010806 */
[----:B------:R-:W-:Y:S01]  /*3020*/  FMNMX.FTZ R0, R39, R0, !PT ;  /* 0x0000000027007209 */ /* 0x000fe20007810000 */
[-CC-:B------:R-:W-:Y:S01]  /*3030*/  FFMA.FTZ R67, R67, R8.reuse, -R6.reuse ;  /* 0x0000000843437223 */ /* 0x180fe20000010806 */
[----:B------:R-:W1:Y:S01]  /*3040*/  MUFU.TANH R57, R57 ;  /* 0x0000003900397308 */ /* 0x000e620000002400 */
[----:B---3--:R-:W-:Y:S01]  /*3050*/  FSEL R43, R52, -INF , P2 ;  /* 0xff800000342b7808 */ /* 0x008fe20001000000 */
        /* <DEDUP_REMOVED lines=9> */
[----:B------:R-:W-:Y:S01]  /*30f0*/  ISETP.GT.AND P1, PT, R22, 0x41, PT ;  /* 0x000000411600780c */ /* 0x000fe20003f24270 */
[----:B------:R-:W-:Y:S01]  /*3100*/  FFMA.FTZ R3, R3, R8, -R6 ;  /* 0x0000000803037223 */ /* 0x000fe20000010806 */
[----:B------:R-:W-:-:S03]  /*3110*/  FMNMX.FTZ R0, R45, R0, !PT ;  /* 0x000000002d007209 */ /* 0x000fc60007810000 */
[----:B------:R-:W2:Y:S01]  /*3120*/  MUFU.TANH R53, R61 ;  /* 0x0000003d00357308 */ /* 0x000ea20000002400 */
[----:B-1----:R-:W-:Y:S02]  /*3130*/  FSEL R49, R57, -INF , P1 ;  /* 0xff80000039317808 */ /* 0x002fe40000800000 */
[----:B------:R-:W-:-:S05]  /*3140*/  ISETP.GT.AND P1, PT, R22, 0x49, PT ;  /* 0x000000491600780c */ /* 0x000fca0003f24270 */
[----:B------:R1:W-:Y:S08]  /*3150*/  MUFU.EX2 R191, R10 ;  /* 0x0000000a00bf7308 */ /* 0x0003f00000000800 */
[----:B------:R-:W-:Y:S01]  /*3160*/  MUFU.TANH R64, R64 ;  /* 0x0000004000407308 */ /* 0x000fe20000002400 */
[----:B-1----:R-:W-:Y:S01]  /*3170*/  FFMA.FTZ R10, R47, R8, -R6 ;  /* 0x000000082f0a7223 */ /* 0x002fe20000010806 */
[----:B------:R-:W-:-:S02]  /*3180*/  FSEL R47, R56, -INF , P2 ;  /* 0xff800000382f7808 */ /* 0x000fc40001000000 */
[----:B------:R-:W-:Y:S02]  /*3190*/  ISETP.GT.AND P2, PT, R22, 0x48, PT ;  /* 0x000000481600780c */ /* 0x000fe40003f44270 */
[----:B------:R-:W-:Y:S02]  /*31a0*/  FMNMX.FTZ R0, R47, R0, !PT ;  /* 0x000000002f007209 */ /* 0x000fe40007810000 */
[----:B------:R-:W1:Y:S01]  /*31b0*/  MUFU.TANH R65, R65 ;  /* 0x0000004100417308 */ /* 0x000e620000002400 */
[----:B0-----:R-:W-:Y:S02]  /*31c0*/  FSEL R51, R60, -INF , P2 ;  /* 0xff8000003c337808 */ /* 0x001fe40001000000 */
[----:B------:R-:W-:Y:S02]  /*31d0*/  FMNMX.FTZ R0, R49, R0, !PT ;  /* 0x0000000031007209 */ /* 0x000fe40007810000 */
[----:B------:R-:W-:Y:S02]  /*31e0*/  ISETP.GT.AND P2, PT, R22, 0x50, PT ;  /* 0x000000501600780c */ /* 0x000fe40003f44270 */
[----:B--2---:R-:W-:Y:S01]  /*31f0*/  FSEL R53, R53, -INF , P1 ;  /* 0xff80000035357808 */ /* 0x004fe20000800000 */
[----:B------:R-:W0:Y:S01]  /*3200*/  MUFU.TANH R59, R68 ;  /* 0x00000044003b7308 */ /* 0x000e220000002400 */
[----:B------:R-:W-:-:S02]  /*3210*/  FMNMX.FTZ R0, R51, R0, !PT ;  /* 0x0000000033007209 */ /* 0x000fc40007810000 */
[----:B------:R-:W-:Y:S02]  /*3220*/  ISETP.GT.AND P1, PT, R22, 0x51, PT ;  /* 0x000000511600780c */ /* 0x000fe40003f24270 */
[----:B------:R-:W-:-:S03]  /*3230*/  FMNMX.FTZ R0, R53, R0, !PT ;  /* 0x0000000035007209 */ /* 0x000fc60007810000 */
[----:B------:R2:W3:Y:S01]  /*3240*/  MUFU.TANH R61, R69 ;  /* 0x00000045003d7308 */ /* 0x0004e20000002400 */
[----:B-1----:R-:W-:Y:S02]  /*3250*/  FSEL R57, R65, -INF , P1 ;  /* 0xff80000041397808 */ /* 0x002fe40000800000 */
[----:B------:R-:W-:-:S05]  /*3260*/  ISETP.GT.AND P1, PT, R22, 0x59, PT ;  /* 0x000000591600780c */ /* 0x000fca0003f24270 */
[----:B------:R1:W-:Y:S01]  /*3270*/  MUFU.EX2 R185, R10 ;  /* 0x0000000a00b97308 */ /* 0x0003e20000000800 */
[----:B--2---:R-:W-:-:S07]  /*3280*/  CS2R R68, SRZ ;  /* 0x0000000000447805 */ /* 0x004fce000001ff00 */
[----:B------:R-:W-:Y:S01]  /*3290*/  MUFU.EX2 R24, R24 ;  /* 0x0000001800187308 */ /* 0x000fe20000000800 */
[----:B-1----:R-:W-:Y:S01]  /*32a0*/  FFMA.FTZ R10, R55, R8, -R6 ;  /* 0x00000008370a7223 */ /* 0x002fe20000010806 */
[----:B------:R-:W-:Y:S02]  /*32b0*/  FSEL R55, R64, -INF , P2 ;  /* 0xff80000040377808 */ /* 0x000fe40001000000 */
[----:B------:R-:W-:Y:S02]  /*32c0*/  ISETP.GT.AND P2, PT, R22, 0x58, PT ;  /* 0x000000581600780c */ /* 0x000fe40003f44270 */
[----:B------:R-:W-:Y:S02]  /*32d0*/  FMNMX.FTZ R0, R55, R0, !PT ;  /* 0x0000000037007209 */ /* 0x000fe40007810000 */
[----:B0-----:R-:W-:Y:S01]  /*32e0*/  FSEL R59, R59, -INF , P2 ;  /* 0xff8000003b3b7808 */ /* 0x001fe20001000000 */
[----:B------:R-:W-:Y:S01]  /*32f0*/  MUFU.EX2 R187, R10 ;  /* 0x0000000a00bb7308 */ /* 0x000fe20000000800 */
[----:B------:R-:W-:-:S02]  /*3300*/  FMNMX.FTZ R0, R57, R0, !PT ;  /* 0x0000000039007209 */ /* 0x000fc40007810000 */
[----:B---3--:R-:W-:Y:S02]  /*3310*/  FSEL R61, R61, -INF , P1 ;  /* 0xff8000003d3d7808 */ /* 0x008fe40000800000 */
[----:B------:R-:W-:-:S03]  /*3320*/  FMNMX.FTZ R0, R59, R0, !PT ;  /* 0x000000003b007209 */ /* 0x000fc60007810000 */
[----:B------:R-:W-:Y:S01]  /*3330*/  MUFU.EX2 R14, R14 ;  /* 0x0000000e000e7308 */ /* 0x000fe20000000800 */
[----:B------:R-:W-:-:S05]  /*3340*/  FMNMX.FTZ R0, R61, R0, !PT ;  /* 0x000000003d007209 */ /* 0x000fca0007810000 */
[----:B------:R-:W0:Y:S02]  /*3350*/  SHFL.BFLY PT, R65, R0, 0x2, 0x1f ;  /* 0x0c401f0000417f89 */ /* 0x000e2400000e0000 */
[----:B------:R-:W-:Y:S08]  /*3360*/  MUFU.EX2 R20, R20 ;  /* 0x0000001400147308 */ /* 0x000ff00000000800 */
[----:B------:R1:W-:Y:S08]  /*3370*/  MUFU.EX2 R22, R73 ;  /* 0x0000004900167308 */ /* 0x0003f00000000800 */
[----:B------:R-:W-:Y:S01]  /*3380*/  MUFU.EX2 R75, R75 ;  /* 0x0000004b004b7308 */ /* 0x000fe20000000800 */
[----:B-1----:R-:W-:-:S02]  /*3390*/  CS2R R72, SRZ ;  /* 0x0000000000487805 */ /* 0x002fc4000001ff00 */
[----:B0-----:R-:W-:-:S05]  /*33a0*/  FMNMX.FTZ R65, R0, R65, !PT ;  /* 0x0000004100417209 */ /* 0x001fca0007810000 */
[----:B------:R0:W1:Y:S01]  /*33b0*/  MUFU.EX2 R26, R77 ;  /* 0x0000004d001a7308 */ /* 0x0000620000000800 */
[----:B------:R-:W2:Y:S07]  /*33c0*/  SHFL.BFLY PT, R10, R65, 0x1, 0x1f ;  /* 0x0c201f00410a7f89 */ /* 0x000eae00000e0000 */
[----:B------:R-:W-:Y:S01]  /*33d0*/  MUFU.EX2 R79, R79 ;  /* 0x0000004f004f7308 */ /* 0x000fe20000000800 */
[----:B0-----:R-:W-:-:S07]  /*33e0*/  CS2R R76, SRZ ;  /* 0x00000000004c7805 */ /* 0x001fce000001ff00 */
[----:B------:R0:W3:Y:S01]  /*33f0*/  MUFU.EX2 R28, R81 ;  /* 0x00000051001c7308 */ /* 0x0000e20000000800 */
[----:B-1----:R-:W-:-:S07]  /*3400*/  F2FP.F16.F32.PACK_AB R181, R26, R75 ;  /* 0x0000004b1ab5723e */ /* 0x002fce00000000ff */
[----:B------:R-:W-:Y:S01]  /*3410*/  MUFU.EX2 R83, R83 ;  /* 0x0000005300537308 */ /* 0x000fe20000000800 */
[----:B0-----:R-:W-:Y:S02]  /*3420*/  CS2R R80, SRZ ;  /* 0x0000000000507805 */ /* 0x001fe4000001ff00 */
[----:B--2---:R-:W-:Y:S02]  /*3430*/  FMNMX.FTZ R10, R65, R10, !PT ;  /* 0x0000000a410a7209 */ /* 0x004fe40007810000 */
[----:B------:R-:W-:Y:S02]  /*3440*/  CS2R R64, SRZ ;  /* 0x0000000000407805 */ /* 0x000fe4000001ff00 */
        /* <DEDUP_REMOVED lines=29> */
[-CC-:B------:R-:W-:Y:S01]  /*3620*/  FFMA.FTZ R55, R55, R8.reuse, -R0.reuse ;  /* 0x0000000837377223 */ /* 0x180fe20000010800 */
[----:B------:R-:W2:Y:S01]  /*3630*/  MUFU.EX2 R23, R23 ;  /* 0x0000001700177308 */ /* 0x000ea20000000800 */
[-CC-:B------:R-:W-:Y:S01]  /*3640*/  FFMA.FTZ R57, R57, R8.reuse, -R0.reuse ;  /* 0x0000000839397223 */ /* 0x180fe20000010800 */
[-CC-:B------:R-:W-:Y:S01]  /*3650*/  FFMA.FTZ R59, R59, R8.reuse, -R0.reuse ;  /* 0x000000083b3b7223 */ /* 0x180fe20000010800 */
[----:B------:R-:W-:Y:S01]  /*3660*/  FFMA.FTZ R0, R61, R8, -R0 ;  /* 0x000000083d007223 */ /* 0x000fe20000010800 */
[----:B0-----:R-:W-:-:S02]  /*3670*/  F2FP.F16.F32.PACK_AB R177, R30, R83 ;  /* 0x000000531eb1723e */ /* 0x001fc400000000ff */
[----:B------:R-:W-:Y:S02]  /*3680*/  CS2R R84, SRZ ;  /* 0x0000000000547805 */ /* 0x000fe4000001ff00 */
[----:B------:R-:W-:Y:S01]  /*3690*/  CS2R R60, SRZ ;  /* 0x00000000003c7805 */ /* 0x000fe2000001ff00 */
[----:B------:R-:W0:Y:S01]  /*36a0*/  MUFU.EX2 R190, R25 ;  /* 0x0000001900be7308 */ /* 0x000e220000000800 */
[----:B-1----:R-:W-:Y:S01]  /*36b0*/  FADD.FTZ R40, R21, R2 ;  /* 0x0000000215287221 */ /* 0x002fe20000010000 */
[----:B------:R-:W-:-:S06]  /*36c0*/  F2FP.F16.F32.PACK_AB R188, R2, R21 ;  /* 0x0000001502bc723e */ /* 0x000fcc00000000ff */
[----:B------:R-:W1:Y:S08]  /*36d0*/  MUFU.EX2 R27, R27 ;  /* 0x0000001b001b7308 */ /* 0x000e700000000800 */
[----:B------:R2:W3:Y:S08]  /*36e0*/  MUFU.EX2 R184, R13 ;  /* 0x0000000d00b87308 */ /* 0x0004f00000000800 */
[----:B------:R-:W4:Y:S01]  /*36f0*/  MUFU.EX2 R29, R29 ;  /* 0x0000001d001d7308 */ /* 0x000f220000000800 */
[----:B--2---:R-:W-:Y:S01]  /*3700*/  FADD.FTZ R13, R23, R40 ;  /* 0x00000028170d7221 */ /* 0x004fe20000010000 */
[----:B------:R-:W-:Y:S01]  /*3710*/  FADD.FTZ R40, R189, R24 ;  /* 0x00000018bd287221 */ /* 0x000fe20000010000 */
[----:B------:R-:W-:-:S02]  /*3720*/  F2FP.F16.F32.PACK_AB R189, R24, R189 ;  /* 0x000000bd18bd723e */ /* 0x000fc400000000ff */
[----:B------:R-:W-:Y:S01]  /*3730*/  CS2R R24, SRZ ;  /* 0x0000000000187805 */ /* 0x000fe2000001ff00 */
[----:B0-----:R-:W-:Y:S01]  /*3740*/  FADD.FTZ R42, R190, R13 ;  /* 0x0000000dbe2a7221 */ /* 0x001fe20000010000 */
[----:B------:R-:W-:Y:S01]  /*3750*/  FADD.FTZ R13, R191, R40 ;  /* 0x00000028bf0d7221 */ /* 0x000fe20000010000 */
[----:B------:R-:W-:Y:S01]  /*3760*/  F2FP.F16.F32.PACK_AB R191, R14, R191 ;  /* 0x000000bf0ebf723e */ /* 0x000fe200000000ff */
[----:B------:R1:W0:Y:S01]  /*3770*/  MUFU.EX2 R186, R15 ;  /* 0x0000000f00ba7308 */ /* 0x0002220000000800 */
[----:B------:R-:W-:Y:S01]  /*3780*/  F2FP.F16.F32.PACK_AB R190, R190, R23 ;  /* 0x00000017bebe723e */ /* 0x000fe200000000ff */
[----:B------:R-:W-:-:S04]  /*3790*/  FADD.FTZ R6, R14, R13 ;  /* 0x0000000d0e067221 */ /* 0x000fc80000010000 */
[----:B------:R-:W-:Y:S01]  /*37a0*/  FADD.FTZ R13, R185, R6 ;  /* 0x00000006b90d7221 */ /* 0x000fe20000010000 */
[C---:B------:R-:W-:Y:S01]  /*37b0*/  F2FP.F16.F32.PACK_AB R185, R20.reuse, R185 ;  /* 0x000000b914b9723e */ /* 0x040fe200000000ff */
[----:B------:R-:W2:Y:S01]  /*37c0*/  MUFU.EX2 R31, R31 ;  /* 0x0000001f001f7308 */ /* 0x000ea20000000800 */
[----:B-1----:R-:W-:Y:S01]  /*37d0*/  FADD.FTZ R15, R27, R42 ;  /* 0x0000002a1b0f7221 */ /* 0x002fe20000010000 */
[----:B------:R-:W-:-:S03]  /*37e0*/  FADD.FTZ R6, R20, R13 ;  /* 0x0000000d14067221 */ /* 0x000fc60000010000 */
[C---:B---3--:R-:W-:Y:S01]  /*37f0*/  FADD.FTZ R40, R184.reuse, R15 ;  /* 0x0000000fb8287221 */ /* 0x048fe20000010000 */
[----:B------:R-:W-:Y:S01]  /*3800*/  FADD.FTZ R13, R187, R6 ;  /* 0x00000006bb0d7221 */ /* 0x000fe20000010000 */
[----:B------:R-:W-:Y:S01]  /*3810*/  F2FP.F16.F32.PACK_AB R184, R184, R27 ;  /* 0x0000001bb8b8723e */ /* 0x000fe200000000ff */
[----:B------:R-:W1:Y:S01]  /*3820*/  MUFU.EX2 R180, R33 ;  /* 0x0000002100b47308 */ /* 0x000e620000000800 */
[----:B----4-:R-:W-:Y:S01]  /*3830*/  FADD.FTZ R15, R29, R40 ;  /* 0x000000281d0f7221 */ /* 0x010fe20000010000 */
[C---:B------:R-:W-:Y:S01]  /*3840*/  FADD.FTZ R6, R22.reuse, R13 ;  /* 0x0000000d16067221 */ /* 0x040fe20000010000 */
[----:B------:R-:W-:Y:S02]  /*3850*/  F2FP.F16.F32.PACK_AB R187, R22, R187 ;  /* 0x000000bb16bb723e */ /* 0x000fe400000000ff */
[C---:B0-----:R-:W-:Y:S01]  /*3860*/  FADD.FTZ R40, R186.reuse, R15 ;  /* 0x0000000fba287221 */ /* 0x041fe20000010000 */
[----:B------:R-:W-:Y:S01]  /*3870*/  FADD.FTZ R13, R75, R6 ;  /* 0x000000064b0d7221 */ /* 0x000fe20000010000 */
[----:B------:R-:W-:Y:S01]  /*3880*/  F2FP.F16.F32.PACK_AB R186, R186, R29 ;  /* 0x0000001dbaba723e */ /* 0x000fe200000000ff */
[----:B------:R-:W0:Y:S01]  /*3890*/  MUFU.EX2 R35, R35 ;  /* 0x0000002300237308 */ /* 0x000e220000000800 */
[----:B--2---:R-:W-:Y:S01]  /*38a0*/  FADD.FTZ R15, R31, R40 ;  /* 0x000000281f0f7221 */ /* 0x004fe20000010000 */
[----:B------:R-:W-:Y:S01]  /*38b0*/  FADD.FTZ R6, R26, R13 ;  /* 0x0000000d1a067221 */ /* 0x000fe20000010000 */
[----:B------:R-:W-:-:S02]  /*38c0*/  CS2R R74, SRZ ;  /* 0x00000000004a7805 */ /* 0x000fc4000001ff00 */
[----:B------:R-:W-:Y:S01]  /*38d0*/  CS2R R26, SRZ ;  /* 0x00000000001a7805 */ /* 0x000fe2000001ff00 */
[----:B------:R-:W-:Y:S01]  /*38e0*/  FADD.FTZ R13, R79, R6 ;  /* 0x000000064f0d7221 */ /* 0x000fe20000010000 */
[----:B------:R-:W-:Y:S01]  /*38f0*/  CS2R R78, SRZ ;  /* 0x00000000004e7805 */ /* 0x000fe2000001ff00 */
[----:B------:R-:W2:Y:S01]  /*3900*/  MUFU.EX2 R182, R37 ;  /* 0x0000002500b67308 */ /* 0x000ea20000000800 */
[----:B-1----:R-:W-:Y:S01]  /*3910*/  FADD.FTZ R40, R180, R15 ;  /* 0x0000000fb4287221 */ /* 0x002fe20000010000 */
[----:B------:R-:W-:Y:S01]  /*3920*/  FADD.FTZ R6, R28, R13 ;  /* 0x0000000d1c067221 */ /* 0x000fe20000010000 */
[----:B------:R-:W-:Y:S02]  /*3930*/  F2FP.F16.F32.PACK_AB R180, R180, R31 ;  /* 0x0000001fb4b4723e */ /* 0x000fe400000000ff */
[----:B------:R-:W-:Y:S01]  /*3940*/  CS2R R28, SRZ ;  /* 0x00000000001c7805 */ /* 0x000fe2000001ff00 */
[----:B------:R-:W-:Y:S01]  /*3950*/  FADD.FTZ R13, R83, R6 ;  /* 0x00000006530d7221 */ /* 0x000fe20000010000 */
[----:B------:R-:W-:Y:S01]  /*3960*/  CS2R R82, SRZ ;  /* 0x0000000000527805 */ /* 0x000fe2000001ff00 */
[----:B------:R-:W1:Y:S01]  /*3970*/  MUFU.EX2 R39, R39 ;  /* 0x0000002700277308 */ /* 0x000e620000000800 */
[----:B0-----:R-:W-:-:S07]  /*3980*/  FADD.FTZ R15, R35, R40 ;  /* 0x00000028230f7221 */ /* 0x001fce0000010000 */
[----:B------:R0:W3:Y:S01]  /*3990*/  MUFU.EX2 R176, R41 ;  /* 0x0000002900b07308 */ /* 0x0000e20000000800 */
[C---:B--2---:R-:W-:Y:S01]  /*39a0*/  FADD.FTZ R14, R182.reuse, R15 ;  /* 0x0000000fb60e7221 */ /* 0x044fe20000010000 */
[----:B------:R-:W-:-:S06]  /*39b0*/  F2FP.F16.F32.PACK_AB R182, R182, R35 ;  /* 0x00000023b6b6723e */ /* 0x000fcc00000000ff */
[----:B------:R-:W2:Y:S01]  /*39c0*/  MUFU.EX2 R43, R43 ;  /* 0x0000002b002b7308 */ /* 0x000ea20000000800 */
[----:B-1----:R-:W-:Y:S01]  /*39d0*/  FADD.FTZ R15, R39, R14 ;  /* 0x0000000e270f7221 */ /* 0x002fe20000010000 */
[----:B0-----:R-:W-:-:S06]  /*39e0*/  CS2R R40, SRZ ;  /* 0x0000000000287805 */ /* 0x001fcc000001ff00 */
[----:B------:R0:W1:Y:S01]  /*39f0*/  MUFU.EX2 R178, R45 ;  /* 0x0000002d00b27308 */ /* 0x0000620000000800 */
[C---:B---3--:R-:W-:Y:S01]  /*3a00*/  FADD.FTZ R2, R176.reuse, R15 ;  /* 0x0000000fb0027221 */ /* 0x048fe20000010000 */
[----:B------:R-:W-:-:S06]  /*3a10*/  F2FP.F16.F32.PACK_AB R176, R176, R39 ;  /* 0x00000027b0b0723e */ /* 0x000fcc00000000ff */
[----:B------:R-:W3:Y:S01]  /*3a20*/  MUFU.EX2 R47, R47 ;  /* 0x0000002f002f7308 */ /* 0x000ee20000000800 */
[----:B--2---:R-:W-:Y:S01]  /*3a30*/  FADD.FTZ R15, R43, R2 ;  /* 0x000000022b0f7221 */ /* 0x004fe20000010000 */
[----:B------:R-:W-:Y:S01]  /*3a40*/  FADD.FTZ R2, R30, R13 ;  /* 0x0000000d1e027221 */ /* 0x000fe20000010000 */
[----:B0-----:R-:W-:Y:S02]  /*3a50*/  CS2R R44, SRZ ;  /* 0x00000000002c7805 */ /* 0x001fe4000001ff00 */
[----:B------:R-:W-:Y:S01]  /*3a60*/  CS2R R30, SRZ ;  /* 0x00000000001e7805 */ /* 0x000fe2000001ff00 */
[----:B------:R-:W-:Y:S02]  /*3a70*/  FADD.FTZ R13, R63, R2 ;  /* 0x000000023f0d7221 */ /* 0x000fe40000010000 */
[----:B------:R0:W2:Y:S01]  /*3a80*/  MUFU.EX2 R32, R87 ;  /* 0x0000005700207308 */ /* 0x0000a20000000800 */
[C---:B-1----:R-:W-:Y:S01]  /*3a90*/  FADD.FTZ R6, R178.reuse, R15 ;  /* 0x0000000fb2067221 */ /* 0x042fe20000010000 */
[----:B------:R-:W-:-:S02]  /*3aa0*/  F2FP.F16.F32.PACK_AB R178, R178, R43 ;  /* 0x0000002bb2b2723e */ /* 0x000fc400000000ff */
[----:B------:R-:W-:-:S04]  /*3ab0*/  CS2R R42, SRZ ;  /* 0x00000000002a7805 */ /* 0x000fc8000001ff00 */
[----:B------:R1:W4:Y:S01]  /*3ac0*/  MUFU.EX2 R172, R49 ;  /* 0x0000003100ac7308 */ /* 0x0003220000000800 */
[----:B---3--:R-:W-:Y:S01]  /*3ad0*/  FADD.FTZ R15, R47, R6 ;  /* 0x000000062f0f7221 */ /* 0x008fe20000010000 */
[----:B0-----:R-:W-:-:S06]  /*3ae0*/  CS2R R86, SRZ ;  /* 0x0000000000567805 */ /* 0x001fcc000001ff00 */
[----:B------:R-:W0:Y:S01]  /*3af0*/  MUFU.EX2 R89, R89 ;  /* 0x0000005900597308 */ /* 0x000e220000000800 */
[C---:B--2---:R-:W-:Y:S01]  /*3b00*/  FADD.FTZ R2, R32.reuse, R13 ;  /* 0x0000000d20027221 */ /* 0x044fe20000010000 */
[----:B------:R-:W-:Y:S02]  /*3b10*/  F2FP.F16.F32.PACK_AB R179, R32, R63 ;  /* 0x0000003f20b3723e */ /* 0x000fe400000000ff */
[----:B------:R-:W-:Y:S02]  /*3b20*/  CS2R R62, SRZ ;  /* 0x00000000003e7805 */ /* 0x000fe4000001ff00 */
[----:B-1----:R-:W-:Y:S02]  /*3b30*/  CS2R R48, SRZ ;  /* 0x0000000000307805 */ /* 0x002fe4000001ff00 */
[----:B------:R-:W-:Y:S01]  /*3b40*/  CS2R R32, SRZ ;  /* 0x0000000000207805 */ /* 0x000fe2000001ff00 */
[----:B------:R-:W1:Y:S01]  /*3b50*/  MUFU.EX2 R51, R51 ;  /* 0x0000003300337308 */ /* 0x000e620000000800 */
[C---:B----4-:R-:W-:Y:S01]  /*3b60*/  FADD.FTZ R6, R172.reuse, R15 ;  /* 0x0000000fac067221 */ /* 0x050fe20000010000 */
[----:B------:R-:W-:-:S02]  /*3b70*/  F2FP.F16.F32.PACK_AB R172, R172, R47 ;  /* 0x0000002facac723e */ /* 0x000fc400000000ff */
[----:B------:R-:W-:-:S04]  /*3b80*/  CS2R R46, SRZ ;  /* 0x00000000002e7805 */ /* 0x000fc8000001ff00 */
[----:B------:R2:W3:Y:S01]  /*3b90*/  MUFU.EX2 R34, R91 ;  /* 0x0000005b00227308 */ /* 0x0004e20000000800 */
[----:B0-----:R-:W-:-:S07]  /*3ba0*/  FADD.FTZ R13, R89, R2 ;  /* 0x00000002590d7221 */ /* 0x001fce0000010000 */
[----:B------:R0:W4:Y:S01]  /*3bb0*/  MUFU.EX2 R174, R53 ;  /* 0x0000003500ae7308 */ /* 0x0001220000000800 */
[----:B-1----:R-:W-:Y:S01]  /*3bc0*/  FADD.FTZ R15, R51, R6 ;  /* 0x00000006330f7221 */ /* 0x002fe20000010000 */
[----:B--2---:R-:W-:-:S06]  /*3bd0*/  CS2R R90, SRZ ;  /* 0x00000000005a7805 */ /* 0x004fcc000001ff00 */
[----:B------:R-:W1:Y:S01]  /*3be0*/  MUFU.EX2 R67, R67 ;  /* 0x0000004300437308 */ /* 0x000e620000000800 */
[C---:B---3--:R-:W-:Y:S01]  /*3bf0*/  FADD.FTZ R2, R34.reuse, R13 ;  /* 0x0000000d22027221 */ /* 0x048fe20000010000 */
[----:B------:R-:W-:Y:S02]  /*3c00*/  F2FP.F16.F32.PACK_AB R173, R34, R89 ;  /* 0x0000005922ad723e */ /* 0x000fe400000000ff */
[----:B------:R-:W-:Y:S02]  /*3c10*/  CS2R R88, SRZ ;  /* 0x0000000000587805 */ /* 0x000fe4000001ff00 */
[----:B0-----:R-:W-:Y:S02]  /*3c20*/  CS2R R52, SRZ ;  /* 0x0000000000347805 */ /* 0x001fe4000001ff00 */
[----:B------:R-:W-:Y:S01]  /*3c30*/  CS2R R34, SRZ ;  /* 0x0000000000227805 */ /* 0x000fe2000001ff00 */
[----:B------:R-:W0:Y:S01]  /*3c40*/  MUFU.EX2 R55, R55 ;  /* 0x0000003700377308 */ /* 0x000e220000000800 */
[C---:B----4-:R-:W-:Y:S01]  /*3c50*/  FADD.FTZ R6, R174.reuse, R15 ;  /* 0x0000000fae067221 */ /* 0x050fe20000010000 */
[----:B------:R-:W-:-:S02]  /*3c60*/  F2FP.F16.F32.PACK_AB R174, R174, R51 ;  /* 0x00000033aeae723e */ /* 0x000fc400000000ff */
[----:B------:R-:W-:-:S04]  /*3c70*/  CS2R R50, SRZ ;  /* 0x0000000000327805 */ /* 0x000fc8000001ff00 */
[----:B------:R2:W3:Y:S01]  /*3c80*/  MUFU.EX2 R36, R93 ;  /* 0x0000005d00247308 */ /* 0x0004e20000000800 */
[----:B-1----:R-:W-:-:S07]  /*3c90*/  FADD.FTZ R13, R67, R2 ;  /* 0x00000002430d7221 */ /* 0x002fce0000010000 */
[----:B------:R1:W4:Y:S01]  /*3ca0*/  MUFU.EX2 R168, R57 ;  /* 0x0000003900a87308 */ /* 0x0003220000000800 */
[----:B0-----:R-:W-:Y:S01]  /*3cb0*/  FADD.FTZ R15, R55, R6 ;  /* 0x00000006370f7221 */ /* 0x001fe20000010000 */
[----:B--2---:R-:W-:-:S06]  /*3cc0*/  CS2R R92, SRZ ;  /* 0x00000000005c7805 */ /* 0x004fcc000001ff00 */
[----:B------:R-:W0:Y:S01]  /*3cd0*/  MUFU.EX2 R95, R95 ;  /* 0x0000005f005f7308 */ /* 0x000e220000000800 */
[C---:B---3--:R-:W-:Y:S01]  /*3ce0*/  FADD.FTZ R6, R36.reuse, R13 ;  /* 0x0000000d24067221 */ /* 0x048fe20000010000 */
        /* <DEDUP_REMOVED lines=10> */
[----:B------:R-:W0:Y:S01]  /*3d90*/  MUFU.EX2 R71, R71 ;  /* 0x0000004700477308 */ /* 0x000e220000000800 */
[----:B-1----:R-:W-:Y:S01]  /*3da0*/  FADD.FTZ R15, R59, R14 ;  /* 0x0000000e3b0f7221 */ /* 0x002fe20000010000 */
[----:B--2---:R-:W-:-:S06]  /*3db0*/  CS2R R96, SRZ ;  /* 0x0000000000607805 */ /* 0x004fcc000001ff00 */
[----:B------:R-:W1:Y:S01]  /*3dc0*/  MUFU.EX2 R0, R0 ;  /* 0x0000000000007308 */ /* 0x000e620000000800 */
[C---:B---3--:R-:W-:Y:S01]  /*3dd0*/  FADD.FTZ R14, R38.reuse, R13 ;  /* 0x0000000d260e7221 */ /* 0x048fe20000010000 */
[----:B------:R-:W-:Y:S02]  /*3de0*/  F2FP.F16.F32.PACK_AB R169, R38, R95 ;  /* 0x0000005f26a9723e */ /* 0x000fe400000000ff */
[----:B------:R-:W-:Y:S02]  /*3df0*/  CS2R R94, SRZ ;  /* 0x00000000005e7805 */ /* 0x000fe4000001ff00 */
[----:B------:R-:W-:Y:S02]  /*3e00*/  CS2R R38, SRZ ;  /* 0x0000000000267805 */ /* 0x000fe4000001ff00 */
[----:B------:R0:W2:Y:S02]  /*3e10*/  MUFU.EX2 R2, R3 ;  /* 0x0000000300027308 */ /* 0x0000a40000000800 */
[----:B0-----:R-:W-:Y:S01]  /*3e20*/  FADD.FTZ R3, R71, R14 ;  /* 0x0000000e47037221 */ /* 0x001fe20000010000 */
[C---:B-1----:R-:W-:Y:S01]  /*3e30*/  FADD.FTZ R6, R0.reuse, R15 ;  /* 0x0000000f00067221 */ /* 0x042fe20000010000 */
[----:B------:R-:W-:Y:S01]  /*3e40*/  F2FP.F16.F32.PACK_AB R170, R0, R59 ;  /* 0x0000003b00aa723e */ /* 0x000fe200000000ff */
[----:B------:R-:W-:Y:S01]  /*3e50*/  IMAD.MOV.U32 R0, RZ, RZ, 0x3f800000 ;  /* 0x3f800000ff007424 */ /* 0x000fe200078e00ff */
[----:B------:R-:W-:Y:S01]  /*3e60*/  CS2R R58, SRZ ;  /* 0x00000000003a7805 */ /* 0x000fe2000001ff00 */
[C---:B--2---:R-:W-:Y:S01]  /*3e70*/  FADD.FTZ R3, R2.reuse, R3 ;  /* 0x0000000302037221 */ /* 0x044fe20000010000 */
[----:B------:R-:W-:-:S02]  /*3e80*/  F2FP.F16.F32.PACK_AB R171, R2, R71 ;  /* 0x0000004702ab723e */ /* 0x000fc400000000ff */
[----:B------:R-:W-:Y:S02]  /*3e90*/  CS2R R70, SRZ ;  /* 0x0000000000467805 */ /* 0x000fe4000001ff00 */
[----:B------:R-:W-:Y:S01]  /*3ea0*/  MOV R2, 0x3f800000 ;  /* 0x3f80000000027802 */ /* 0x000fe20000000f00 */
[----:B------:R-:W-:Y:S06]  /*3eb0*/  @!P1 BRA `(.L_x_5471) ;  /* 0x0000002c00009947 */ /* 0x000fec0003800000 */
[----:B------:R-:W-:Y:S01]  /*3ec0*/  MOV R13, R9 ;  /* 0x00000009000d7202 */ /* 0x000fe20000000f00 */
[----:B------:R-:W-:Y:S01]  /*3ed0*/  IMAD.MOV.U32 R14, RZ, RZ, R10 ;  /* 0x000000ffff0e7224 */ /* 0x000fe200078e000a */
[----:B------:R-:W-:Y:S01]  /*3ee0*/  MOV R119, RZ ;  /* 0x000000ff00777202 */ /* 0x000fe20000000f00 */
[----:B------:R-:W-:Y:S01]  /*3ef0*/  IMAD.MOV.U32 R2, RZ, RZ, 0x3f800000 ;  /* 0x3f800000ff027424 */ /* 0x000fe200078e00ff */
[----:B------:R-:W-:Y:S01]  /*3f00*/  UMOV UR5, URZ ;  /* 0x0000003f00057c82 */ /* 0x000fe20008000000 */
[----:B------:R-:W-:Y:S01]  /*3f10*/  UMOV UR6, URZ ;  /* 0x0000003f00067c82 */ /* 0x000fe20008000000 */
[----:B------:R-:W-:-:S05]  /*3f20*/  ULDC UR38, c[0x0][0x9d8] ;  /* 0x0002760000267ab9 */ /* 0x000fca0000000800 */
.L_x_5482:
[----:B------:R-:W-:-:S04]  /*3f30*/  UISETP.NE.AND UP0, UPT, UR6, 0x1, UPT ;  /* 0x000000010600788c */ /* 0x000fc8000bf05270 */
[----:B------:R-:W-:-:S04]  /*3f40*/  USEL UR7, URZ, 0x1, UP0 ;  /* 0x000000013f077887 */ /* 0x000fc80008000000 */
[----:B------:R-:W-:Y:S01]  /*3f50*/  ULOP3.LUT UR7, UR5, UR7, URZ, 0x3c, !UPT ;  /* 0x0000000705077292 */ /* 0x000fe2000f8e3c3f */
[----:B------:R-:W-:Y:S11]  /*3f60*/  @!P0 BRA `(.L_x_5472) ;  /* 0x0000000000048947 */ /* 0x000ff60003800000 */
[----:B------:R-:W-:Y:S01]  /*3f70*/  BPT.TRAP 0x1 ;  /* 0x000000040000795c */ /* 0x000fe20000300000 */
.L_x_5472:
        /* <DEDUP_REMOVED lines=9> */
.L_x_5473:
[----:B-1----:R-:W-:Y:S05]  /*4010*/  @P1 BRA `(.L_x_5474) ;  /* 0x0000000000081947 */ /* 0x002fea0003800000 */
[----:B------:R-:W1:Y:S02]  /*4020*/  SYNCS.PHASECHK.TRANS64.TRYWAIT P1, [UR39+0x30830], R8 ;  /* 0x03083008ff0075a7 */ /* 0x000e640008020167 */
[----:B-1----:R-:W-:Y:S05]  /*4030*/  @!P1 BRA `(.L_x_5475) ;  /* 0x000000bc00189947 */ /* 0x002fea0003800000 */
.L_x_5474:
        /* <DEDUP_REMOVED lines=162> */
.L_x_5476:
[----:B------:R-:W-:Y:S01]  /*4a60*/  ULEA UR14, UR6, UR60, 0x3 ;  /* 0x0000003c060e7291 */ /* 0x000fe2000f8e183f */
[----:B------:R-:W-:-:S05]  /*4a70*/  IMAD.U32 R0, RZ, RZ, UR5 ;  /* 0x00000005ff007e24 */ /* 0x000fca000f8e00ff */
[----:B------:R-:W-:-:S04]  /*4a80*/  SHF.L.U32 R0, R0, 0x1f, RZ ;  /* 0x0000001f00007819 */ /* 0x000fc800000006ff */
[----:B------:R2:W3:Y:S01]  /*4a90*/  SYNCS.PHASECHK.TRANS64.TRYWAIT P1, [UR14+0x30850], R0 ;  /* 0x03085000ff0075a7 */ /* 0x0004e2000802014e */
[----:B------:R-:W-:Y:S05]  /*4aa0*/  @!P0 BRA `(.L_x_5477) ;  /* 0x0000000000048947 */ /* 0x000fea0003800000 */
[----:B------:R-:W-:Y:S01]  /*4ab0*/  BPT.TRAP 0x1 ;  /* 0x000000040000795c */ /* 0x000fe20000300000 */
.L_x_5477:
[----:B---3--:R-:W-:Y:S05]  /*4ac0*/  @P1 BRA `(.L_x_5478) ;  /* 0x0000000000081947 */ /* 0x008fea0003800000 */
[----:B------:R-:W3:Y:S02]  /*4ad0*/  SYNCS.PHASECHK.TRANS64.TRYWAIT P1, [UR14+0x30850], R0 ;  /* 0x03085000ff0075a7 */ /* 0x000ee4000802014e */
[----:B---3--:R-:W-:Y:S05]  /*4ae0*/  @!P1 BRA `(.L_x_5479) ;  /* 0x000000b000849947 */ /* 0x008fea0003800000 */
.L_x_5478:
        /* <DEDUP_REMOVED lines=37> */
.L_x_5480:
[----:B------:R-:W-:Y:S01]  /*4d40*/  R2UR UR5, R17 ;  /* 0x00000000110572ca */ /* 0x000fe200000e0000 */
[----:B------:R-:W-:Y:S01]  /*4d50*/  FMUL.FTZ R125, R125, UR38 ;  /* 0x000000267d7d7c20 */ /* 0x000fe20008410000 */
[----:B------:R-:W-:Y:S01]  /*4d60*/  MOV R10, R11 ;  /* 0x0000000b000a7202 */ /* 0x000fe20000000f00 */
[----:B------:R-:W-:Y:S01]  /*4d70*/  FMUL.FTZ R124, R124, UR38 ;  /* 0x000000267c7c7c20 */ /* 0x000fe20008410000 */
[----:B------:R-:W-:Y:S01]  /*4d80*/  R2UR UR10, R16 ;  /* 0x00000000100a72ca */ /* 0x000fe200000e0000 */
[----:B------:R-:W-:Y:S01]  /*4d90*/  MUFU.TANH R181, R125 ;  /* 0x0000007d00b57308 */ /* 0x000fe20000002400 */
[----:B-1----:R-:W-:Y:S01]  /*4da0*/  FMUL.FTZ R9, R127, UR38 ;  /* 0x000000267f097c20 */ /* 0x002fe20008410000 */
[----:B------:R-:W-:Y:S01]  /*4db0*/  FMUL.FTZ R120, R120, UR38 ;  /* 0x0000002678787c20 */ /* 0x000fe20008410000 */
[----:B------:R-:W-:Y:S01]  /*4dc0*/  ULDC UR6, c[0x0][0x2f0] ;  /* 0x0000bc0000067ab9 */ /* 0x000fe20000000800 */
[----:B------:R-:W-:Y:S01]  /*4dd0*/  FMUL.FTZ R21, R131, UR38 ;  /* 0x0000002683157c20 */ /* 0x000fe20008410000 */
[----:B------:R-:W-:Y:S01]  /*4de0*/  FMUL.FTZ R121, R121, UR38 ;  /* 0x0000002679797c20 */ /* 0x000fe20008410000 */
[----:B------:R-:W-:Y:S01]  /*4df0*/  IMAD.U32 R131, RZ, RZ, UR6 ;  /* 0x00000006ff837e24 */ /* 0x000fe2000f8e00ff */
[----:B------:R-:W-:Y:S01]  /*4e00*/  ULDC UR6, c[0x0][0x288] ;  /* 0x0000a20000067ab9 */ /* 0x000fe20000000800 */
[----:B------:R-:W-:Y:S01]  /*4e10*/  UISETP.NE.AND UP0, UPT, UR5, URZ, UPT ;  /* 0x0000003f0500728c */ /* 0x000fe2000bf05270 */
[----:B------:R-:W-:Y:S01]  /*4e20*/  MUFU.TANH R183, R124 ;  /* 0x0000007c00b77308 */ /* 0x000fe20000002400 */
[----:B------:R-:W-:Y:S01]  /*4e30*/  FMUL.FTZ R128, R128, UR38 ;  /* 0x0000002680807c20 */ /* 0x000fe20008410000 */
[----:B------:R-:W-:Y:S01]  /*4e40*/  FMUL.FTZ R129, R129, UR38 ;  /* 0x0000002681817c20 */ /* 0x000fe20008410000 */
[----:B------:R-:W-:Y:S01]  /*4e50*/  FMUL.FTZ R132, R132, UR38 ;  /* 0x0000002684847c20 */ /* 0x000fe20008410000 */
[----:B------:R-:W-:Y:S01]  /*4e60*/  FMUL.FTZ R15, R126, UR38 ;  /* 0x000000267e0f7c20 */ /* 0x000fe20008410000 */
[----:B------:R-:W-:Y:S01]  /*4e70*/  PLOP3.LUT P1, PT, PT, PT, UP0, 0x80, 0x0 ;  /* 0x000000000000781c */ /* 0x000fe20003f2f008 */
[----:B------:R-:W-:Y:S01]  /*4e80*/  FMUL.FTZ R133, R133, UR38 ;  /* 0x0000002685857c20 */ /* 0x000fe20008410000 */
[----:B------:R-:W-:Y:S01]  /*4e90*/  PLOP3.LUT P2, PT, PT, PT, UP0, 0x80, 0x0 ;  /* 0x000000000000781c */ /* 0x000fe20003f4f008 */
[----:B------:R-:W1:Y:S01]  /*4ea0*/  MUFU.TANH R187, R120 ;  /* 0x0000007800bb7308 */ /* 0x000e620000002400 */
[----:B------:R-:W-:Y:S01]  /*4eb0*/  FMUL.FTZ R136, R136, UR38 ;  /* 0x0000002688887c20 */ /* 0x000fe20008410000 */
[----:B------:R-:W-:Y:S01]  /*4ec0*/  @UP0 ULDC UR5, c[0x0][0x44c] ;  /* 0x0001130000050ab9 */ /* 0x000fe20000000800 */
[----:B------:R-:W-:Y:S01]  /*4ed0*/  FMUL.FTZ R137, R137, UR38 ;  /* 0x0000002689897c20 */ /* 0x000fe20008410000 */
[----:B------:R-:W-:Y:S01]  /*4ee0*/  FMUL.FTZ R140, R140, UR38 ;  /* 0x000000268c8c7c20 */ /* 0x000fe20008410000 */
[----:B------:R-:W-:Y:S01]  /*4ef0*/  FMUL.FTZ R141, R141, UR38 ;  /* 0x000000268d8d7c20 */ /* 0x000fe20008410000 */
[----:B------:R-:W-:Y:S01]  /*4f00*/  FMUL.FTZ R144, R144, UR38 ;  /* 0x0000002690907c20 */ /* 0x000fe20008410000 */
[----:B------:R-:W-:Y:S01]  /*4f10*/  FMUL.FTZ R145, R145, UR38 ;  /* 0x0000002691917c20 */ /* 0x000fe20008410000 */
[----:B------:R3:W4:Y:S01]  /*4f20*/  MUFU.TANH R185, R121 ;  /* 0x0000007900b97308 */ /* 0x0007220000002400 */
[----:B------:R-:W-:Y:S01]  /*4f30*/  FMUL.FTZ R148, R148, UR38 ;  /* 0x0000002694947c20 */ /* 0x000fe20008410000 */
[----:B0-----:R-:W-:Y:S01]  /*4f40*/  @P1 IMAD.HI.U32 R8, R11, UR5, RZ ;  /* 0x000000050b081c27 */ /* 0x001fe2000f8e00ff */
[----:B------:R-:W-:-:S03]  /*4f50*/  @UP0 ULDC UR5, c[0x0][0x450] ;  /* 0x0001140000050ab9 */ /* 0x000fc60000000800 */
[----:B------:R-:W-:Y:S01]  /*4f60*/  FMUL.FTZ R149, R149, UR38 ;  /* 0x0000002695957c20 */ /* 0x000fe20008410000 */
[----:B------:R-:W-:Y:S01]  /*4f70*/  FMUL.FTZ R23, R135, UR38 ;  /* 0x0000002687177c20 */ /* 0x000fe20008410000 */
[----:B------:R-:W-:Y:S01]  /*4f80*/  FMUL.FTZ R152, R152, UR38 ;  /* 0x0000002698987c20 */ /* 0x000fe20008410000 */
[----:B------:R-:W-:Y:S01]  /*4f90*/  @P2 SHF.R.U32.HI R10, RZ, UR5, R8 ;  /* 0x00000005ff0a2c19 */ /* 0x000fe20008011608 */
[----:B------:R-:W-:Y:S01]  /*4fa0*/  UMOV UR5, 0x1 ;  /* 0x0000000100057882 */ /* 0x000fe20000000000 */
[----:B------:R-:W0:Y:S01]  /*4fb0*/  MUFU.TANH R128, R128 ;  /* 0x0000008000807308 */ /* 0x000e220000002400 */
[----:B------:R-:W-:Y:S01]  /*4fc0*/  UIMAD UR5, UR61, -0x60, UR5 ;  /* 0xffffffa03d0578a4 */ /* 0x000fe2000f8e0205 */
[----:B---3--:R-:W-:Y:S01]  /*4fd0*/  FMUL.FTZ R121, R139, UR38 ;  /* 0x000000268b797c20 */ /* 0x008fe20008410000 */
[----:B------:R-:W3:Y:S01]  /*4fe0*/  SHFL.IDX PT, R125, R10, RZ, 0x1c1f ;  /* 0x001c1fff0a7d7589 */ /* 0x000ee200000e0000 */
[----:B------:R-:W-:Y:S01]  /*4ff0*/  FMUL.FTZ R153, R153, UR38 ;  /* 0x0000002699997c20 */ /* 0x000fe20008410000 */
[----:B------:R-:W-:Y:S01]  /*5000*/  FMUL.FTZ R156, R156, UR38 ;  /* 0x000000269c9c7c20 */ /* 0x000fe20008410000 */
[----:B------:R-:W-:Y:S01]  /*5010*/  FMUL.FTZ R2, R123, UR38 ;  /* 0x000000267b027c20 */ /* 0x000fe20008410000 */
[----:B------:R-:W-:Y:S01]  /*5020*/  IMAD.U32 R127, RZ, RZ, UR5 ;  /* 0x00000005ff7f7e24 */ /* 0x000fe2000f8e00ff */
[----:B------:R-:W5:Y:S01]  /*5030*/  MUFU.TANH R129, R129 ;  /* 0x0000008100817308 */ /* 0x000f620000002400 */
[----:B------:R-:W-:Y:S01]  /*5040*/  FMUL.FTZ R157, R157, UR38 ;  /* 0x000000269d9d7c20 */ /* 0x000fe20008410000 */
[----:B------:R-:W-:Y:S01]  /*5050*/  FMUL.FTZ R123, R143, UR38 ;  /* 0x000000268f7b7c20 */ /* 0x000fe20008410000 */
[----:B------:R-:W-:-:S02]  /*5060*/  IMAD R124, R12, -0x2, R127 ;  /* 0xfffffffe0c7c7824 */ /* 0x000fc400078e027f */
[----:B------:R-:W-:Y:S01]  /*5070*/  FMUL.FTZ R160, R160, UR38 ;  /* 0x00000026a0a07c20 */ /* 0x000fe20008410000 */
[----:B------:R-:W-:Y:S01]  /*5080*/  FMUL.FTZ R161, R161, UR38 ;  /* 0x00000026a1a17c20 */ /* 0x000fe20008410000 */
[----:B------:R-:W-:Y:S01]  /*5090*/  FMUL.FTZ R164, R164, UR38 ;  /* 0x00000026a4a47c20 */ /* 0x000fe20008410000 */
[----:B------:R-:W-:Y:S01]  /*50a0*/  IMAD R124, R131, UR10, R124 ;  /* 0x0000000a837c7c24 */ /* 0x000fe2000f8e027c */
[----:B------:R-:W5:Y:S01]  /*50b0*/  MUFU.TANH R132, R132 ;  /* 0x0000008400847308 */ /* 0x000f620000002400 */
[----:B------:R-:W-:Y:S01]  /*50c0*/  FMUL.FTZ R165, R165, UR38 ;  /* 0x00000026a5a57c20 */ /* 0x000fe20008410000 */
[----:B------:R-:W-:Y:S01]  /*50d0*/  FMUL.FTZ R20, R130, UR38 ;  /* 0x0000002682147c20 */ /* 0x000fe20008410000 */
[----:B------:R-:W-:Y:S01]  /*50e0*/  FMUL.FTZ R151, R151, UR38 ;  /* 0x0000002697977c20 */ /* 0x000fe20008410000 */
[----:B--2---:R-:W-:Y:S01]  /*50f0*/  FMUL.FTZ R0, R122, UR38 ;  /* 0x000000267a007c20 */ /* 0x004fe20008410000 */
[----:B------:R-:W-:Y:S01]  /*5100*/  FMUL.FTZ R22, R134, UR38 ;  /* 0x0000002686167c20 */ /* 0x000fe20008410000 */
[----:B------:R-:W-:Y:S01]  /*5110*/  FMUL.FTZ R155, R155, UR38 ;  /* 0x000000269b9b7c20 */ /* 0x000fe20008410000 */
[----:B------:R-:W-:Y:S01]  /*5120*/  FMUL.FTZ R120, R138, UR38 ;  /* 0x000000268a787c20 */ /* 0x000fe20008410000 */
[----:B------:R-:W2:Y:S01]  /*5130*/  MUFU.TANH R133, R133 ;  /* 0x0000008500857308 */ /* 0x000ea20000002400 */
[----:B------:R-:W-:Y:S01]  /*5140*/  FMUL.FTZ R159, R159, UR38 ;  /* 0x000000269f9f7c20 */ /* 0x000fe20008410000 */
[----:B------:R-:W-:Y:S01]  /*5150*/  FMUL.FTZ R122, R142, UR38 ;  /* 0x000000268e7a7c20 */ /* 0x000fe20008410000 */
[----:B---3--:R-:W-:Y:S01]  /*5160*/  IADD3 R8, R125, -UR6, R124 ;  /* 0x800000067d087c10 */ /* 0x008fe2000fffe07c */
[----:B------:R-:W-:Y:S01]  /*5170*/  FMUL.FTZ R167, R167, UR38 ;  /* 0x00000026a7a77c20 */ /* 0x000fe20008410000 */
[----:B------:R-:W-:Y:S01]  /*5180*/  FMUL.FTZ R150, R150, UR38 ;  /* 0x0000002696967c20 */ /* 0x000fe20008410000 */
[----:B------:R-:W-:Y:S01]  /*5190*/  FMUL.FTZ R154, R154, UR38 ;  /* 0x000000269a9a7c20 */ /* 0x000fe20008410000 */
[C---:B------:R-:W-:Y:S01]  /*51a0*/  ISETP.GT.AND P1, PT, R8.reuse, RZ, PT ;  /* 0x000000ff0800720c */ /* 0x040fe20003f24270 */
[----:B------:R-:W3:Y:S01]  /*51b0*/  MUFU.TANH R136, R136 ;  /* 0x0000008800887308 */ /* 0x000ee20000002400 */
[----:B------:R-:W-:Y:S01]  /*51c0*/  ISETP.GT.AND P2, PT, R8, 0x1, PT ;  /* 0x000000010800780c */ /* 0x000fe20003f44270 */
[----:B------:R-:W-:Y:S01]  /*51d0*/  FMUL.FTZ R189, R158, UR38 ;  /* 0x000000269ebd7c20 */ /* 0x000fe20008410000 */
[----:B-1----:R-:W-:Y:S01]  /*51e0*/  FSEL R187, R187, -INF , P1 ;  /* 0xff800000bbbb7808 */ /* 0x002fe20000800000 */
[----:B------:R-:W-:Y:S01]  /*51f0*/  FMUL.FTZ R162, R162, UR38 ;  /* 0x00000026a2a27c20 */ /* 0x000fe20008410000 */
[----:B------:R-:W-:Y:S01]  /*5200*/  ISETP.GT.AND P1, PT, R8, 0x8, PT ;  /* 0x000000080800780c */ /* 0x000fe20003f24270 */
[----:B------:R-:W-:Y:S01]  /*5210*/  FMUL.FTZ R195, R166, UR38 ;  /* 0x00000026a6c37c20 */ /* 0x000fe20008410000 */
[----:B----4-:R-:W-:Y:S01]  /*5220*/  FSEL R185, R185, -INF , P2 ;  /* 0xff800000b9b97808 */ /* 0x010fe20001000000 */
[----:B------:R-:W1:Y:S01]  /*5230*/  MUFU.TANH R137, R137 ;  /* 0x0000008900897308 */ /* 0x000e620000002400 */
[----:B------:R-:W-:Y:S01]  /*5240*/  FMNMX.FTZ R126, R187, R14, !PT ;  /* 0x0000000ebb7e7209 */ /* 0x000fe20007810000 */
[----:B------:R-:W4:Y:S01]  /*5250*/  S2UR UR5, SR_CgaCtaId ;  /* 0x00000000000579c3 */ /* 0x000f220000008800 */
[----:B------:R-:W-:Y:S01]  /*5260*/  ISETP.GT.AND P2, PT, R8, 0x9, PT ;  /* 0x000000090800780c */ /* 0x000fe20003f44270 */
[----:B------:R-:W-:Y:S01]  /*5270*/  UIADD3 UR39, UR39, 0x30840, URZ ;  /* 0x0003084027277890 */ /* 0x000fe2000fffe03f */
[----:B------:R-:W-:-:S02]  /*5280*/  FSEL R183, R183, -INF , P1 ;  /* 0xff800000b7b77808 */ /* 0x000fc40000800000 */
[----:B------:R-:W-:Y:S01]  /*5290*/  FMNMX.FTZ R126, R185, R126, !PT ;  /* 0x0000007eb97e7209 */ /* 0x000fe20007810000 */
[----:B------:R-:W1:Y:S01]  /*52a0*/  MUFU.TANH R139, R140 ;  /* 0x0000008c008b7308 */ /* 0x000e620000002400 */
[C---:B------:R-:W-:Y:S02]  /*52b0*/  ISETP.GT.AND P1, PT, R8.reuse, 0x10, PT ;  /* 0x000000100800780c */ /* 0x040fe40003f24270 */
[----:B------:R-:W-:Y:S02]  /*52c0*/  FSEL R181, R181, -INF , P2 ;  /* 0xff800000b5b57808 */ /* 0x000fe40001000000 */
[----:B------:R-:W-:Y:S02]  /*52d0*/  FMNMX.FTZ R126, R183, R126, !PT ;  /* 0x0000007eb77e7209 */ /* 0x000fe40007810000 */
[----:B------:R-:W-:Y:S01]  /*52e0*/  ISETP.GT.AND P2, PT, R8, 0x11, PT ;  /* 0x000000110800780c */ /* 0x000fe20003f44270 */
[----:B------:R-:W1:Y:S01]  /*52f0*/  MUFU.TANH R141, R141 ;  /* 0x0000008d008d7308 */ /* 0x000e620000002400 */
[----:B0-----:R-:W-:-:S02]  /*5300*/  FSEL R179, R128, -INF , P1 ;  /* 0xff80000080b37808 */ /* 0x001fc40000800000 */
[----:B------:R-:W-:Y:S02]  /*5310*/  FMNMX.FTZ R126, R181, R126, !PT ;  /* 0x0000007eb57e7209 */ /* 0x000fe40007810000 */
[C---:B------:R-:W-:Y:S02]  /*5320*/  ISETP.GT.AND P1, PT, R8.reuse, 0x18, PT ;  /* 0x000000180800780c */ /* 0x040fe40003f24270 */
[----:B-----5:R-:W-:Y:S01]  /*5330*/  FSEL R177, R129, -INF , P2 ;  /* 0xff80000081b17808 */ /* 0x020fe20001000000 */
[----:B------:R-:W0:Y:S01]  /*5340*/  MUFU.TANH R131, R144 ;  /* 0x0000009000837308 */ /* 0x000e220000002400 */
[----:B------:R-:W-:Y:S01]  /*5350*/  FMNMX.FTZ R126, R179, R126, !PT ;  /* 0x0000007eb37e7209 */ /* 0x000fe20007810000 */
[----:B----4-:R-:W-:Y:S01]  /*5360*/  UPRMT UR39, UR5, 0x654, UR39 ;  /* 0x0000065405277896 */ /* 0x010fe20008000027 */
[----:B------:R-:W-:Y:S02]  /*5370*/  ISETP.GT.AND P2, PT, R8, 0x19, PT ;  /* 0x000000190800780c */ /* 0x000fe40003f44270 */
[----:B------:R-:W-:-:S02]  /*5380*/  FSEL R175, R132, -INF , P1 ;  /* 0xff80000084af7808 */ /* 0x000fc40000800000 */
[----:B------:R-:W-:Y:S01]  /*5390*/  FMNMX.FTZ R126, R177, R126, !PT ;  /* 0x0000007eb17e7209 */ /* 0x000fe20007810000 */
[----:B------:R-:W4:Y:S01]  /*53a0*/  MUFU.TANH R145, R145 ;  /* 0x0000009100917308 */ /* 0x000f220000002400 */
[C---:B------:R-:W-:Y:S02]  /*53b0*/  ISETP.GT.AND P1, PT, R8.reuse, 0x20, PT ;  /* 0x000000200800780c */ /* 0x040fe40003f24270 */
[----:B--2---:R-:W-:Y:S01]  /*53c0*/  FSEL R173, R133, -INF , P2 ;  /* 0xff80000085ad7808 */ /* 0x004fe20001000000 */
[----:B------:R-:W-:Y:S01]  /*53d0*/  SYNCS.ARRIVE.TRANS64.RED.A1T0 RZ, [UR39], RZ ;  /* 0x000000ffffff79a7 */ /* 0x000fe20008100427 */
[----:B------:R-:W-:Y:S02]  /*53e0*/  FMNMX.FTZ R126, R175, R126, !PT ;  /* 0x0000007eaf7e7209 */ /* 0x000fe40007810000 */
[----:B------:R-:W-:Y:S01]  /*53f0*/  ISETP.GT.AND P2, PT, R8, 0x21, PT ;  /* 0x000000210800780c */ /* 0x000fe20003f44270 */
[----:B------:R-:W2:Y:S01]  /*5400*/  MUFU.TANH R135, R148 ;  /* 0x0000009400877308 */ /* 0x000ea20000002400 */
[----:B---3--:R-:W-:-:S02]  /*5410*/  FSEL R171, R136, -INF , P1 ;  /* 0xff80000088ab7808 */ /* 0x008fc40000800000 */
[----:B------:R-:W-:Y:S02]  /*5420*/  FMNMX.FTZ R126, R173, R126, !PT ;  /* 0x0000007ead7e7209 */ /* 0x000fe40007810000 */
[C---:B------:R-:W-:Y:S02]  /*5430*/  ISETP.GT.AND P1, PT, R8.reuse, 0x28, PT ;  /* 0x000000280800780c */ /* 0x040fe40003f24270 */
[----:B-1----:R-:W-:Y:S01]  /*5440*/  FSEL R169, R137, -INF , P2 ;  /* 0xff80000089a97808 */ /* 0x002fe20001000000 */
[----:B------:R-:W1:Y:S01]  /*5450*/  MUFU.TANH R149, R149 ;  /* 0x0000009500957308 */ /* 0x000e620000002400 */
[----:B------:R-:W-:Y:S02]  /*5460*/  FMNMX.FTZ R126, R171, R126, !PT ;  /* 0x0000007eab7e7209 */ /* 0x000fe40007810000 */
[----:B------:R-:W-:Y:S02]  /*5470*/  ISETP.GT.AND P2, PT, R8, 0x29, PT ;  /* 0x000000290800780c */ /* 0x000fe40003f44270 */
[----:B------:R-:W-:-:S02]  /*5480*/  FSEL R139, R139, -INF , P1 ;  /* 0xff8000008b8b7808 */ /* 0x000fc40000800000 */
[----:B------:R-:W-:Y:S01]  /*5490*/  FMNMX.FTZ R126, R169, R126, !PT ;  /* 0x0000007ea97e7209 */ /* 0x000fe20007810000 */
[----:B------:R-:W3:Y:S01]  /*54a0*/  MUFU.TANH R152, R152 ;  /* 0x0000009800987308 */ /* 0x000ee20000002400 */
[C---:B------:R-:W-:Y:S02]  /*54b0*/  ISETP.GT.AND P1, PT, R8.reuse, 0x30, PT ;  /* 0x000000300800780c */ /* 0x040fe40003f24270 */
[----:B------:R-:W-:Y:S02]  /*54c0*/  FSEL R129, R141, -INF , P2 ;  /* 0xff8000008d817808 */ /* 0x000fe40001000000 */
[----:B------:R-:W-:Y:S02]  /*54d0*/  FMNMX.FTZ R126, R139, R126, !PT ;  /* 0x0000007e8b7e7209 */ /* 0x000fe40007810000 */
[----:B------:R-:W-:Y:S01]  /*54e0*/  ISETP.GT.AND P2, PT, R8, 0x31, PT ;  /* 0x000000310800780c */ /* 0x000fe20003f44270 */
[----:B------:R-:W5:Y:S01]  /*54f0*/  MUFU.TANH R125, R153 ;  /* 0x00000099007d7308 */ /* 0x000f620000002400 */
[----:B0-----:R-:W-:-:S02]  /*5500*/  FSEL R131, R131, -INF , P1 ;  /* 0xff80000083837808 */ /* 0x001fc40000800000 */
[----:B------:R-:W-:Y:S02]  /*5510*/  FMNMX.FTZ R126, R129, R126, !PT ;  /* 0x0000007e817e7209 */ /* 0x000fe40007810000 */
[C---:B------:R-:W-:Y:S02]  /*5520*/  ISETP.GT.AND P1, PT, R8.reuse, 0x38, PT ;  /* 0x000000380800780c */ /* 0x040fe40003f24270 */
[----:B----4-:R-:W-:Y:S01]  /*5530*/  FSEL R133, R145, -INF , P2 ;  /* 0xff80000091857808 */ /* 0x010fe20001000000 */
[----:B------:R-:W0:Y:S01]  /*5540*/  MUFU.TANH R143, R156 ;  /* 0x0000009c008f7308 */ /* 0x000e220000002400 */
[----:B------:R-:W-:Y:S02]  /*5550*/  FMNMX.FTZ R126, R131, R126, !PT ;  /* 0x0000007e837e7209 */ /* 0x000fe40007810000 */
[----:B------:R-:W-:Y:S02]  /*5560*/  ISETP.GT.AND P2, PT, R8, 0x39, PT ;  /* 0x000000390800780c */ /* 0x000fe40003f44270 */
[----:B--2---:R-:W-:-:S02]  /*5570*/  FSEL R135, R135, -INF , P1 ;  /* 0xff80000087877808 */ /* 0x004fc40000800000 */
[----:B------:R-:W-:Y:S01]  /*5580*/  FMNMX.FTZ R126, R133, R126, !PT ;  /* 0x0000007e857e7209 */ /* 0x000fe20007810000 */
[----:B------:R-:W2:Y:S01]  /*5590*/  MUFU.TANH R157, R157 ;  /* 0x0000009d009d7308 */ /* 0x000ea20000002400 */
[C---:B------:R-:W-:Y:S02]  /*55a0*/  ISETP.GT.AND P1, PT, R8.reuse, 0x40, PT ;  /* 0x000000400800780c */ /* 0x040fe40003f24270 */
[----:B-1----:R-:W-:Y:S02]  /*55b0*/  FSEL R137, R149, -INF , P2 ;  /* 0xff80000095897808 */ /* 0x002fe40001000000 */
[----:B------:R-:W-:Y:S02]  /*55c0*/  FMNMX.FTZ R126, R135, R126, !PT ;  /* 0x0000007e877e7209 */ /* 0x000fe40007810000 */
[----:B------:R-:W-:Y:S01]  /*55d0*/  ISETP.GT.AND P2, PT, R8, 0x41, PT ;  /* 0x000000410800780c */ /* 0x000fe20003f44270 */
[----:B------:R-:W1:Y:S01]  /*55e0*/  MUFU.TANH R160, R160 ;  /* 0x000000a000a07308 */ /* 0x000e620000002400 */
[----:B---3--:R-:W-:-:S02]  /*55f0*/  FSEL R141, R152, -INF , P1 ;  /* 0xff800000988d7808 */ /* 0x008fc40000800000 */
[----:B------:R-:W-:Y:S02]  /*5600*/  FMNMX.FTZ R126, R137, R126, !PT ;  /* 0x0000007e897e7209 */ /* 0x000fe40007810000 */
[C---:B------:R-:W-:Y:S02]  /*5610*/  ISETP.GT.AND P1, PT, R8.reuse, 0x48, PT ;  /* 0x000000480800780c */ /* 0x040fe40003f24270 */
[----:B-----5:R-:W-:Y:S01]  /*5620*/  FSEL R125, R125, -INF , P2 ;  /* 0xff8000007d7d7808 */ /* 0x020fe20001000000 */
[----:B------:R-:W3:Y:S01]  /*5630*/  MUFU.TANH R153, R161 ;  /* 0x000000a100997308 */ /* 0x000ee20000002400 */
[----:B------:R-:W-:Y:S02]  /*5640*/  FMNMX.FTZ R126, R141, R126, !PT ;  /* 0x0000007e8d7e7209 */ /* 0x000fe40007810000 */
[----:B------:R-:W-:Y:S02]  /*5650*/  ISETP.GT.AND P2, PT, R8, 0x49, PT ;  /* 0x000000490800780c */ /* 0x000fe40003f44270 */
[----:B0-----:R-:W-:-:S02]  /*5660*/  FSEL R143, R143, -INF , P1 ;  /* 0xff8000008f8f7808 */ /* 0x001fc40000800000 */
[----:B------:R-:W-:Y:S01]  /*5670*/  FMNMX.FTZ R126, R125, R126, !PT ;  /* 0x0000007e7d7e7209 */ /* 0x000fe20007810000 */
[----:B------:R-:W0:Y:S01]  /*5680*/  MUFU.TANH R164, R164 ;  /* 0x000000a400a47308 */ /* 0x000e220000002400 */
[----:B------:R-:W-:Y:S02]  /*5690*/  ISETP.GT.AND P1, PT, R8, 0x50, PT ;  /* 0x000000500800780c */ /* 0x000fe40003f24270 */
[----:B--2---:R-:W-:Y:S02]  /*56a0*/  FSEL R145, R157, -INF , P2 ;  /* 0xff8000009d917808 */ /* 0x004fe40001000000 */
[----:B------:R-:W-:Y:S01]  /*56b0*/  FMNMX.FTZ R128, R143, R126, !PT ;  /* 0x0000007e8f807209 */ /* 0x000fe20007810000 */
[----:B------:R-:W-:Y:S01]  /*56c0*/  FMUL.FTZ R126, R146, UR38 ;  /* 0x00000026927e7c20 */ /* 0x000fe20008410000 */
[----:B------:R-:W-:Y:S01]  /*56d0*/  ISETP.GT.AND P2, PT, R8, 0x51, PT ;  /* 0x000000510800780c */ /* 0x000fe20003f44270 */
[----:B------:R-:W2:Y:S01]  /*56e0*/  MUFU.TANH R127, R165 ;  /* 0x000000a5007f7308 */ /* 0x000ea20000002400 */
[----:B-1----:R-:W-:-:S02]  /*56f0*/  FSEL R149, R160, -INF , P1 ;  /* 0xff800000a0957808 */ /* 0x002fc40000800000 */
[----:B------:R-:W-:Y:S02]  /*5700*/  FMNMX.FTZ R128, R145, R128, !PT ;  /* 0x0000008091807209 */ /* 0x000fe40007810000 */
[C---:B------:R-:W-:Y:S02]  /*5710*/  ISETP.GT.AND P1, PT, R8.reuse, 0x58, PT ;  /* 0x000000580800780c */ /* 0x040fe40003f24270 */
[----:B---3--:R-:W-:Y:S01]  /*5720*/  FSEL R153, R153, -INF , P2 ;  /* 0xff80000099997808 */ /* 0x008fe20001000000 */
[----:B------:R1:W-:Y:S01]  /*5730*/  MUFU.TANH R136, R151 ;  /* 0x0000009700887308 */ /* 0x0003e20000002400 */
[----:B------:R-:W-:Y:S02]  /*5740*/  FMNMX.FTZ R128, R149, R128, !PT ;  /* 0x0000008095807209 */ /* 0x000fe40007810000 */
[----:B------:R-:W-:Y:S01]  /*5750*/  ISETP.GT.AND P2, PT, R8, 0x59, PT ;  /* 0x000000590800780c */ /* 0x000fe20003f44270 */
[----:B------:R-:W-:Y:S01]  /*5760*/  FMUL.FTZ R8, R147, UR38 ;  /* 0x0000002693087c20 */ /* 0x000fe20008410000 */
[----:B0-----:R-:W-:-:S02]  /*5770*/  FSEL R147, R164, -INF , P1 ;  /* 0xff800000a4937808 */ /* 0x001fc40000800000 */
[----:B------:R-:W-:Y:S01]  /*5780*/  FMNMX.FTZ R128, R153, R128, !PT ;  /* 0x0000008099807209 */ /* 0x000fe20007810000 */
[----:B------:R-:W0:Y:S01]  /*5790*/  MUFU.TANH R0, R0 ;  /* 0x0000000000007308 */ /* 0x000e220000002400 */
[----:B--2---:R-:W-:Y:S02]  /*57a0*/  FSEL R127, R127, -INF , P2 ;  /* 0xff8000007f7f7808 */ /* 0x004fe40001000000 */
[----:B------:R-:W-:-:S04]  /*57b0*/  FMNMX.FTZ R128, R147, R128, !PT ;  /* 0x0000008093807209 */ /* 0x000fc80007810000 */
[----:B------:R-:W-:Y:S01]  /*57c0*/  FMNMX.FTZ R128, R127, R128, !PT ;  /* 0x000000807f807209 */ /* 0x000fe20007810000 */
[----:B------:R-:W2:Y:S04]  /*57d0*/  MUFU.TANH R2, R2 ;  /* 0x0000000200027308 */ /* 0x000ea80000002400 */
[----:B------:R-:W3:Y:S04]  /*57e0*/  SHFL.BFLY PT, R157, R128, 0x2, 0x1f ;  /* 0x0c401f00809d7f89 */ /* 0x000ee800000e0000 */
[----:B------:R-:W4:Y:S08]  /*57f0*/  MUFU.TANH R15, R15 ;  /* 0x0000000f000f7308 */ /* 0x000f300000002400 */
[----:B------:R-:W5:Y:S08]  /*5800*/  MUFU.TANH R9, R9 ;  /* 0x0000000900097308 */ /* 0x000f700000002400 */
[----:B------:R-:W-:Y:S01]  /*5810*/  MUFU.TANH R20, R20 ;  /* 0x0000001400147308 */ /* 0x000fe20000002400 */
[----:B---3--:R-:W-:Y:S01]  /*5820*/  FMNMX.FTZ R130, R128, R157, !PT ;  /* 0x0000009d80827209 */ /* 0x008fe20007810000 */
[----:B------:R-:W-:Y:S01]  /*5830*/  FMUL.FTZ R128, R163, UR38 ;  /* 0x00000026a3807c20 */ /* 0x000fe20008410000 */
[----:B------:R-:W3:Y:S05]  /*5840*/  SHFL.IDX PT, R157, R10, 0x1, 0x1c1f ;  /* 0x003c1f000a9d7f89 */ /* 0x000eea00000e0000 */
[----:B------:R0:W-:Y:S01]  /*5850*/  MUFU.TANH R134, R8 ;  /* 0x0000000800867308 */ /* 0x0001e20000002400 */
[----:B-1----:R-:W1:Y:S07]  /*5860*/  SHFL.BFLY PT, R151, R130, 0x1, 0x1f ;  /* 0x0c201f0082977f89 */ /* 0x002e6e00000e0000 */
[----:B------:R-:W5:Y:S01]  /*5870*/  MUFU.TANH R21, R21 ;  /* 0x0000001500157308 */ /* 0x000f620000002400 */
[----:B0-----:R-:W0:Y:S07]  /*5880*/  LDC R8, c[0x0][0x988] ;  /* 0x00026200ff087b82 */ /* 0x001e2e0000000800 */
[----:B------:R-:W5:Y:S01]  /*5890*/  MUFU.TANH R22, R22 ;  /* 0x0000001600167308 */ /* 0x000f620000002400 */
[----:B---3--:R-:W-:-:S07]  /*58a0*/  IADD3 R124, R157, -UR6, R124 ;  /* 0x800000069d7c7c10 */ /* 0x008fce000fffe07c */
[----:B------:R4:W-:Y:S01]  /*58b0*/  MUFU.TANH R138, R155 ;  /* 0x0000009b008a7308 */ /* 0x0009e20000002400 */
[C---:B------:R-:W-:Y:S02]  /*58c0*/  ISETP.GT.AND P1, PT, R124.reuse, RZ, PT ;  /* 0x000000ff7c00720c */ /* 0x040fe40003f24270 */
[----:B------:R-:W-:Y:S02]  /*58d0*/  ISETP.GT.AND P2, PT, R124, 0x1, PT ;  /* 0x000000017c00780c */ /* 0x000fe40003f44270 */
[----:B------:R-:W-:Y:S02]  /*58e0*/  FSEL R0, R0, -INF , P1 ;  /* 0xff80000000007808 */ /* 0x000fe40000800000 */
[----:B-1----:R-:W-:Y:S01]  /*58f0*/  FMNMX.FTZ R10, R130, R151, !PT ;  /* 0x00000097820a7209 */ /* 0x002fe20007810000 */
[----:B------:R-:W1:Y:S01]  /*5900*/  MUFU.TANH R23, R23 ;  /* 0x0000001700177308 */ /* 0x000e620000002400 */
[----:B--2---:R-:W-:Y:S02]  /*5910*/  FSEL R151, R2, -INF , P2 ;  /* 0xff80000002977808 */ /* 0x004fe40001000000 */
[----:B------:R-:W-:Y:S01]  /*5920*/  ISETP.GT.AND P3, PT, R124, 0x8, PT ;  /* 0x000000087c00780c */ /* 0x000fe20003f64270 */
[----:B0-----:R-:W-:Y:S01]  /*5930*/  FMUL.FTZ R132, R10, R8 ;  /* 0x000000080a847220 */ /* 0x001fe20000410000 */
[----:B------:R-:W-:-:S02]  /*5940*/  FMNMX.FTZ R2, R0, R13, !PT ;  /* 0x0000000d00027209 */ /* 0x000fc40007810000 */
[C---:B------:R-:W-:Y:S01]  /*5950*/  ISETP.GT.AND P4, PT, R124.reuse, 0x9, PT ;  /* 0x000000097c00780c */ /* 0x040fe20003f84270 */
[----:B------:R-:W-:Y:S01]  /*5960*/  MUFU.TANH R120, R120 ;  /* 0x0000007800787308 */ /* 0x000fe20000002400 */
[----:B----4-:R-:W-:Y:S02]  /*5970*/  FSEL R155, R15, -INF , P3 ;  /* 0xff8000000f9b7808 */ /* 0x010fe40001800000 */
[----:B------:R-:W-:Y:S02]  /*5980*/  FMNMX.FTZ R130, R151, R2, !PT ;  /* 0x0000000297827209 */ /* 0x000fe40007810000 */
[----:B------:R-:W-:Y:S02]  /*5990*/  ISETP.GT.AND P2, PT, R124, 0x10, PT ;  /* 0x000000107c00780c */ /* 0x000fe40003f44270 */
[----:B-----5:R-:W-:Y:S01]  /*59a0*/  FSEL R157, R9, -INF , P4 ;  /* 0xff800000099d7808 */ /* 0x020fe20002000000 */
[----:B------:R0:W-:Y:S01]  /*59b0*/  MUFU.TANH R191, R159 ;  /* 0x0000009f00bf7308 */ /* 0x0001e20000002400 */
[----:B------:R-:W-:-:S02]  /*59c0*/  FMNMX.FTZ R130, R155, R130, !PT ;  /* 0x000000829b827209 */ /* 0x000fc40007810000 */
[----:B------:R-:W-:Y:S02]  /*59d0*/  ISETP.GT.AND P3, PT, R124, 0x11, PT ;  /* 0x000000117c00780c */ /* 0x000fe40003f64270 */
[----:B------:R-:W-:Y:S02]  /*59e0*/  FMNMX.FTZ R130, R157, R130, !PT ;  /* 0x000000829d827209 */ /* 0x000fe40007810000 */
[----:B------:R-:W-:Y:S01]  /*59f0*/  FSEL R161, R21, -INF , P3 ;  /* 0xff80000015a17808 */ /* 0x000fe20001800000 */
[----:B------:R-:W2:Y:S01]  /*5a00*/  MUFU.TANH R121, R121 ;  /* 0x0000007900797308 */ /* 0x000ea20000002400 */
[----:B0-----:R-:W-:Y:S02]  /*5a10*/  FSEL R159, R20, -INF , P2 ;  /* 0xff800000149f7808 */ /* 0x001fe40001000000 */
[----:B------:R-:W-:Y:S02]  /*5a20*/  ISETP.GT.AND P2, PT, R124, 0x18, PT ;  /* 0x000000187c00780c */ /* 0x000fe40003f44270 */
[----:B------:R-:W-:-:S02]  /*5a30*/  FMNMX.FTZ R130, R159, R130, !PT ;  /* 0x000000829f827209 */ /* 0x000fc40007810000 */
[----:B------:R-:W-:Y:S01]  /*5a40*/  ISETP.GT.AND P3, PT, R124, 0x19, PT ;  /* 0x000000197c00780c */ /* 0x000fe20003f64270 */
[----:B------:R-:W-:Y:S01]  /*5a50*/  MUFU.TANH R122, R122 ;  /* 0x0000007a007a7308 */ /* 0x000fe20000002400 */
[----:B------:R-:W-:Y:S02]  /*5a60*/  FSEL R163, R22, -INF , P2 ;  /* 0xff80000016a37808 */ /* 0x000fe40001000000 */
[----:B------:R-:W-:Y:S02]  /*5a70*/  FMNMX.FTZ R130, R161, R130, !PT ;  /* 0x00000082a1827209 */ /* 0x000fe40007810000 */
[----:B------:R-:W-:Y:S02]  /*5a80*/  FSETP.NEU.FTZ.AND P1, PT, R10, -INF , PT ;  /* 0xff8000000a00780b */ /* 0x000fe40003f3d000 */
[----:B------:R-:W-:Y:S01]  /*5a90*/  ISETP.GT.AND P2, PT, R124, 0x20, PT ;  /* 0x000000207c00780c */ /* 0x000fe20003f44270 */
[----:B------:R-:W0:Y:S01]  /*5aa0*/  MUFU.TANH R123, R123 ;  /* 0x0000007b007b7308 */ /* 0x000e220000002400 */
[----:B-1----:R-:W-:-:S02]  /*5ab0*/  FSEL R165, R23, -INF , P3 ;  /* 0xff80000017a57808 */ /* 0x002fc40001800000 */
[----:B------:R-:W-:Y:S02]  /*5ac0*/  FMNMX.FTZ R130, R163, R130, !PT ;  /* 0x00000082a3827209 */ /* 0x000fe40007810000 */
[----:B------:R-:W-:Y:S02]  /*5ad0*/  FSEL R2, R132, RZ, P1 ;  /* 0x000000ff84027208 */ /* 0x000fe40000800000 */
[C---:B------:R-:W-:Y:S01]  /*5ae0*/  ISETP.GT.AND P3, PT, R124.reuse, 0x21, PT ;  /* 0x000000217c00780c */ /* 0x040fe20003f64270 */
[----:B------:R-:W1:Y:S01]  /*5af0*/  MUFU.TANH R126, R126 ;  /* 0x0000007e007e7308 */ /* 0x000e620000002400 */
[----:B------:R-:W-:Y:S01]  /*5b00*/  FMNMX.FTZ R130, R165, R130, !PT ;  /* 0x00000082a5827209 */ /* 0x000fe20007810000 */
[-CC-:B------:R-:W-:Y:S01]  /*5b10*/  FFMA.FTZ R190, R183, R8.reuse, -R2.reuse ;  /* 0x00000008b7be7223 */ /* 0x180fe20000010802 */
[----:B--2---:R-:W-:Y:S01]  /*5b20*/  FSEL R183, R121, -INF , P3 ;  /* 0xff80000079b77808 */ /* 0x004fe20001800000 */
[-CC-:B------:R-:W-:Y:S01]  /*5b30*/  FFMA.FTZ R188, R185, R8.reuse, -R2.reuse ;  /* 0x00000008b9bc7223 */ /* 0x180fe20000010802 */
[C---:B------:R-:W-:Y:S01]  /*5b40*/  ISETP.GT.AND P3, PT, R124.reuse, 0x29, PT ;  /* 0x000000297c00780c */ /* 0x040fe20003f64270 */
[-CC-:B------:R-:W-:Y:S01]  /*5b50*/  FFMA.FTZ R184, R179, R8.reuse, -R2.reuse ;  /* 0x00000008b3b87223 */ /* 0x180fe20000010802 */
[-CC-:B------:R-:W-:Y:S01]  /*5b60*/  FFMA.FTZ R21, R181, R8.reuse, -R2.reuse ;  /* 0x00000008b5157223 */ /* 0x180fe20000010802 */
[----:B------:R2:W-:Y:S01]  /*5b70*/  MUFU.TANH R197, R167 ;  /* 0x000000a700c57308 */ /* 0x0005e20000002400 */
[----:B0-----:R-:W-:Y:S01]  /*5b80*/  FSEL R123, R123, -INF , P3 ;  /* 0xff8000007b7b7808 */ /* 0x001fe20001800000 */
[-CC-:B------:R-:W-:Y:S01]  /*5b90*/  FFMA.FTZ R23, R177, R8.reuse, -R2.reuse ;  /* 0x00000008b1177223 */ /* 0x180fe20000010802 */
[----:B------:R-:W-:Y:S01]  /*5ba0*/  ISETP.GT.AND P3, PT, R124, 0x31, PT ;  /* 0x000000317c00780c */ /* 0x000fe20003f64270 */
[-CC-:B------:R-:W-:Y:S01]  /*5bb0*/  FFMA.FTZ R15, R187, R8.reuse, -R2.reuse ;  /* 0x00000008bb0f7223 */ /* 0x180fe20000010802 */
[-CC-:B------:R-:W-:Y:S01]  /*5bc0*/  FFMA.FTZ R186, R175, R8.reuse, -R2.reuse ;  /* 0x00000008afba7223 */ /* 0x180fe20000010802 */
[-CC-:B------:R-:W-:Y:S01]  /*5bd0*/  FFMA.FTZ R180, R171, R8.reuse, -R2.reuse ;  /* 0x00000008abb47223 */ /* 0x180fe20000010802 */
[----:B------:R-:W-:Y:S01]  /*5be0*/  FSEL R179, R134, -INF , P3 ;  /* 0xff80000086b37808 */ /* 0x000fe20001800000 */
[----:B------:R-:W0:Y:S01]  /*5bf0*/  MUFU.TANH R150, R150 ;  /* 0x0000009600967308 */ /* 0x000e220000002400 */
[----:B--2---:R-:W-:Y:S01]  /*5c00*/  FSEL R167, R120, -INF , P2 ;  /* 0xff80000078a77808 */ /* 0x004fe20001000000 */
[-CC-:B------:R-:W-:Y:S01]  /*5c10*/  FFMA.FTZ R182, R139, R8.reuse, -R2.reuse ;  /* 0x000000088bb67223 */ /* 0x180fe20000010802 */
[----:B------:R-:W-:Y:S01]  /*5c20*/  ISETP.GT.AND P2, PT, R124, 0x28, PT ;  /* 0x000000287c00780c */ /* 0x000fe20003f44270 */
[--C-:B------:R-:W-:Y:S01]  /*5c30*/  FFMA.FTZ R168, R149, R8, -R2.reuse ;  /* 0x0000000895a87223 */ /* 0x100fe20000010802 */
[----:B------:R-:W-:Y:S01]  /*5c40*/  FMNMX.FTZ R130, R167, R130, !PT ;  /* 0x00000082a7827209 */ /* 0x000fe20007810000 */
[--C-:B------:R-:W-:Y:S01]  /*5c50*/  FFMA.FTZ R176, R131, R8, -R2.reuse ;  /* 0x0000000883b07223 */ /* 0x100fe20000010802 */
[----:B------:R-:W-:Y:S01]  /*5c60*/  FSEL R185, R122, -INF , P2 ;  /* 0xff8000007ab97808 */ /* 0x000fe20001000000 */
[----:B------:R-:W2:Y:S01]  /*5c70*/  MUFU.TANH R154, R154 ;  /* 0x0000009a009a7308 */ /* 0x000ea20000002400 */
[----:B------:R-:W-:Y:S01]  /*5c80*/  FMNMX.FTZ R130, R183, R130, !PT ;  /* 0x00000082b7827209 */ /* 0x000fe20007810000 */
[-CC-:B------:R-:W-:Y:S01]  /*5c90*/  FFMA.FTZ R131, R133, R8.reuse, -R2.reuse ;  /* 0x0000000885837223 */ /* 0x180fe20000010802 */
[----:B------:R-:W-:Y:S01]  /*5ca0*/  ISETP.GT.AND P2, PT, R124, 0x30, PT ;  /* 0x000000307c00780c */ /* 0x000fe20003f44270 */
[--C-:B------:R-:W-:Y:S01]  /*5cb0*/  FFMA.FTZ R178, R135, R8, -R2.reuse ;  /* 0x0000000887b27223 */ /* 0x100fe20000010802 */
[----:B------:R-:W-:Y:S01]  /*5cc0*/  FMNMX.FTZ R130, R185, R130, !PT ;  /* 0x00000082b9827209 */ /* 0x000fe20007810000 */
[--C-:B------:R-:W-:Y:S01]  /*5cd0*/  FFMA.FTZ R133, R137, R8, -R2.reuse ;  /* 0x0000000889857223 */ /* 0x100fe20000010802 */
[----:B-1----:R-:W-:Y:S01]  /*5ce0*/  FSEL R121, R126, -INF , P2 ;  /* 0xff8000007e797808 */ /* 0x002fe20001000000 */
[----:B------:R-:W1:Y:S01]  /*5cf0*/  MUFU.TANH R189, R189 ;  /* 0x000000bd00bd7308 */ /* 0x000e620000002400 */
[----:B------:R-:W-:Y:S01]  /*5d00*/  FMNMX.FTZ R130, R123, R130, !PT ;  /* 0x000000827b827209 */ /* 0x000fe20007810000 */
[-CC-:B------:R-:W-:Y:S01]  /*5d10*/  FFMA.FTZ R173, R173, R8.reuse, -R2.reuse ;  /* 0x00000008adad7223 */ /* 0x180fe20000010802 */
[C---:B------:R-:W-:Y:S01]  /*5d20*/  ISETP.GT.AND P2, PT, R124.reuse, 0x38, PT ;  /* 0x000000387c00780c */ /* 0x040fe20003f44270 */
[--C-:B------:R-:W-:Y:S01]  /*5d30*/  FFMA.FTZ R169, R169, R8, -R2.reuse ;  /* 0x00000008a9a97223 */ /* 0x100fe20000010802 */
[----:B------:R-:W-:Y:S01]  /*5d40*/  FMNMX.FTZ R130, R121, R130, !PT ;  /* 0x0000008279827209 */ /* 0x000fe20007810000 */
[-CC-:B------:R-:W-:Y:S01]  /*5d50*/  FFMA.FTZ R129, R129, R8.reuse, -R2.reuse ;  /* 0x0000000881817223 */ /* 0x180fe20000010802 */
[----:B------:R-:W-:Y:S01]  /*5d60*/  ISETP.GT.AND P3, PT, R124, 0x39, PT ;  /* 0x000000397c00780c */ /* 0x000fe20003f64270 */
[----:B------:R-:W3:Y:S01]  /*5d70*/  MUFU.TANH R162, R162 ;  /* 0x000000a200a27308 */ /* 0x000ee20000002400 */
[----:B0-----:R-:W-:Y:S01]  /*5d80*/  FSEL R181, R150, -INF , P2 ;  /* 0xff80000096b57808 */ /* 0x001fe20001000000 */
[--C-:B------:R-:W-:Y:S01]  /*5d90*/  FFMA.FTZ R172, R141, R8, -R2.reuse ;  /* 0x000000088dac7223 */ /* 0x100fe20000010802 */
[----:B------:R-:W-:Y:S01]  /*5da0*/  FMNMX.FTZ R130, R179, R130, !PT ;  /* 0x00000082b3827209 */ /* 0x000fe20007810000 */
[-CC-:B------:R-:W-:Y:S01]  /*5db0*/  FFMA.FTZ R125, R125, R8.reuse, -R2.reuse ;  /* 0x000000087d7d7223 */ /* 0x180fe20000010802 */
[----:B------:R-:W-:Y:S01]  /*5dc0*/  ISETP.GT.AND P2, PT, R124, 0x40, PT ;  /* 0x000000407c00780c */ /* 0x000fe20003f44270 */
[--C-:B------:R-:W-:Y:S01]  /*5dd0*/  FFMA.FTZ R174, R143, R8, -R2.reuse ;  /* 0x000000088fae7223 */ /* 0x100fe20000010802 */
[----:B------:R-:W-:Y:S01]  /*5de0*/  FSEL R177, R136, -INF , P3 ;  /* 0xff80000088b17808 */ /* 0x000fe20001800000 */
[----:B------:R-:W0:Y:S01]  /*5df0*/  MUFU.TANH R128, R128 ;  /* 0x0000008000807308 */ /* 0x000e220000002400 */
[----:B------:R-:W-:Y:S01]  /*5e00*/  FMNMX.FTZ R130, R181, R130, !PT ;  /* 0x00000082b5827209 */ /* 0x000fe20007810000 */
[-CC-:B------:R-:W-:Y:S01]  /*5e10*/  FFMA.FTZ R135, R145, R8.reuse, -R2.reuse ;  /* 0x0000000891877223 */ /* 0x180fe20000010802 */
[----:B------:R-:W-:Y:S01]  /*5e20*/  ISETP.GT.AND P3, PT, R124, 0x41, PT ;  /* 0x000000417c00780c */ /* 0x000fe20003f64270 */
[-CC-:B------:R-:W-:Y:S01]  /*5e30*/  FFMA.FTZ R137, R153, R8.reuse, -R2.reuse ;  /* 0x0000000899897223 */ /* 0x180fe20000010802 */
[----:B--2---:R-:W-:Y:S01]  /*5e40*/  FSEL R187, R154, -INF , P2 ;  /* 0xff8000009abb7808 */ /* 0x004fe20001000000 */
[--C-:B------:R-:W-:Y:S01]  /*5e50*/  FFMA.FTZ R170, R147, R8, -R2.reuse ;  /* 0x0000000893aa7223 */ /* 0x100fe20000010802 */
[----:B------:R-:W-:Y:S01]  /*5e60*/  FMNMX.FTZ R130, R177, R130, !PT ;  /* 0x00000082b1827209 */ /* 0x000fe20007810000 */
[----:B------:R-:W2:Y:S01]  /*5e70*/  MUFU.TANH R195, R195 ;  /* 0x000000c300c37308 */ /* 0x000ea20000002400 */
[----:B------:R-:W-:Y:S01]  /*5e80*/  ISETP.GT.AND P2, PT, R124, 0x48, PT ;  /* 0x000000487c00780c */ /* 0x000fe20003f44270 */
[----:B------:R-:W-:Y:S01]  /*5e90*/  FFMA.FTZ R127, R127, R8, -R2 ;  /* 0x000000087f7f7223 */ /* 0x000fe20000010802 */
[----:B------:R-:W-:-:S02]  /*5ea0*/  FSEL R175, R138, -INF , P3 ;  /* 0xff8000008aaf7808 */ /* 0x000fc40001800000 */
[----:B------:R-:W-:Y:S02]  /*5eb0*/  FMNMX.FTZ R130, R187, R130, !PT ;  /* 0x00000082bb827209 */ /* 0x000fe40007810000 */
[C---:B------:R-:W-:Y:S01]  /*5ec0*/  ISETP.GT.AND P3, PT, R124.reuse, 0x49, PT ;  /* 0x000000497c00780c */ /* 0x040fe20003f64270 */
[----:B------:R-:W-:Y:S01]  /*5ed0*/  MUFU.EX2 R15, R15 ;  /* 0x0000000f000f7308 */ /* 0x000fe20000000800 */
[----:B-1----:R-:W-:Y:S02]  /*5ee0*/  FSEL R189, R189, -INF , P2 ;  /* 0xff800000bdbd7808 */ /* 0x002fe40001000000 */
[----:B------:R-:W-:Y:S02]  /*5ef0*/  FMNMX.FTZ R130, R175, R130, !PT ;  /* 0x00000082af827209 */ /* 0x000fe40007810000 */
[----:B------:R-:W-:Y:S02]  /*5f00*/  ISETP.GT.AND P2, PT, R124, 0x50, PT ;  /* 0x000000507c00780c */ /* 0x000fe40003f44270 */
[----:B------:R-:W-:Y:S01]  /*5f10*/  FSEL R191, R191, -INF , P3 ;  /* 0xff800000bfbf7808 */ /* 0x000fe20001800000 */
[----:B------:R-:W-:Y:S01]  /*5f20*/  MUFU.EX2 R188, R188 ;  /* 0x000000bc00bc7308 */ /* 0x000fe20000000800 */
[----:B------:R-:W-:-:S02]  /*5f30*/  FMNMX.FTZ R130, R189, R130, !PT ;  /* 0x00000082bd827209 */ /* 0x000fc40007810000 */
[----:B------:R-:W-:Y:S02]  /*5f40*/  ISETP.GT.AND P3, PT, R124, 0x51, PT ;  /* 0x000000517c00780c */ /* 0x000fe40003f64270 */
[----:B---3--:R-:W-:Y:S02]  /*5f50*/  FSEL R193, R162, -INF , P2 ;  /* 0xff800000a2c17808 */ /* 0x008fe40001000000 */
[----:B------:R-:W-:Y:S01]  /*5f60*/  FMNMX.FTZ R130, R191, R130, !PT ;  /* 0x00000082bf827209 */ /* 0x000fe20007810000 */
[----:B------:R-:W-:Y:S01]  /*5f70*/  MUFU.EX2 R190, R190 ;  /* 0x000000be00be7308 */ /* 0x000fe20000000800 */
[----:B------:R-:W-:Y:S02]  /*5f80*/  ISETP.GT.AND P2, PT, R124, 0x58, PT ;  /* 0x000000587c00780c */ /* 0x000fe40003f44270 */
[----:B0-----:R-:W-:Y:S02]  /*5f90*/  FSEL R171, R128, -INF , P3 ;  /* 0xff80000080ab7808 */ /* 0x001fe40001800000 */
[----:B------:R-:W-:-:S02]  /*5fa0*/  FMNMX.FTZ R130, R193, R130, !PT ;  /* 0x00000082c1827209 */ /* 0x000fc40007810000 */
[----:B------:R-:W-:Y:S01]  /*5fb0*/  ISETP.GT.AND P3, PT, R124, 0x59, PT ;  /* 0x000000597c00780c */ /* 0x000fe20003f64270 */
[----:B------:R-:W-:Y:S01]  /*5fc0*/  MUFU.EX2 R21, R21 ;  /* 0x0000001500157308 */ /* 0x000fe20000000800 */
[----:B--2---:R-:W-:Y:S02]  /*5fd0*/  FSEL R195, R195, -INF , P2 ;  /* 0xff800000c3c37808 */ /* 0x004fe40001000000 */
[----:B------:R-:W-:Y:S02]  /*5fe0*/  FMNMX.FTZ R130, R171, R130, !PT ;  /* 0x00000082ab827209 */ /* 0x000fe40007810000 */
[----:B------:R-:W-:Y:S02]  /*5ff0*/  FSEL R197, R197, -INF , P3 ;  /* 0xff800000c5c57808 */ /* 0x000fe40001800000 */
[----:B------:R-:W-:Y:S01]  /*6000*/  FMNMX.FTZ R130, R195, R130, !PT ;  /* 0x00000082c3827209 */ /* 0x000fe20007810000 */
[----:B------:R-:W-:Y:S01]  /*6010*/  MUFU.EX2 R184, R184 ;  /* 0x000000b800b87308 */ /* 0x000fe20000000800 */
[----:B------:R-:W-:-:S02]  /*6020*/  FSEL R149, R10, RZ, P1 ;  /* 0x000000ff0a957208 */ /* 0x000fc40000800000 */
[----:B------:R-:W-:-:S03]  /*6030*/  FMNMX.FTZ R130, R197, R130, !PT ;  /* 0x00000082c5827209 */ /* 0x000fc60007810000 */
[----:B------:R-:W-:Y:S02]  /*6040*/  FADD.FTZ R149, -R149, R14 ;  /* 0x0000000e95957221 */ /* 0x000fe40000010100 */
[----:B------:R-:W0:Y:S01]  /*6050*/  SHFL.BFLY PT, R9, R130, 0x2, 0x1f ;  /* 0x0c401f0082097f89 */ /* 0x000e2200000e0000 */
[----:B------:R-:W-:Y:S01]  /*6060*/  MUFU.EX2 R23, R23 ;  /* 0x0000001700177308 */ /* 0x000fe20000000800 */
[----:B------:R-:W-:-:S07]  /*6070*/  FMUL.FTZ R149, R149, R8 ;  /* 0x0000000895957220 */ /* 0x000fce0000410000 */
        /* <DEDUP_REMOVED lines=13> */
[----:B------:R-:W-:Y:S01]  /*6150*/  MUFU.EX2 R131, R131 ;  /* 0x0000008300837308 */ /* 0x000fe20000000800 */
[-CC-:B------:R-:W-:Y:S01]  /*6160*/  FFMA.FTZ R139, R0, R8.reuse, -R20.reuse ;  /* 0x00000008008b7223 */ /* 0x180fe20000010814 */
[----:B------:R-:W-:Y:S01]  /*6170*/  FSEL R0, R9, RZ, P2 ;  /* 0x000000ff09007208 */ /* 0x000fe20001000000 */
[-CC-:B------:R-:W-:Y:S01]  /*6180*/  FFMA.FTZ R22, R151, R8.reuse, -R20.reuse ;  /* 0x0000000897167223 */ /* 0x180fe20000010814 */
[-CC-:B------:R-:W-:Y:S01]  /*6190*/  FFMA.FTZ R120, R155, R8.reuse, -R20.reuse ;  /* 0x000000089b787223 */ /* 0x180fe20000010814 */
[-CC-:B------:R-:W-:Y:S01]  /*61a0*/  FFMA.FTZ R141, R157, R8.reuse, -R20.reuse ;  /* 0x000000089d8d7223 */ /* 0x180fe20000010814 */
[-CC-:B------:R-:W-:Y:S01]  /*61b0*/  FFMA.FTZ R122, R159, R8.reuse, -R20.reuse ;  /* 0x000000089f7a7223 */ /* 0x180fe20000010814 */
[----:B------:R-:W-:Y:S01]  /*61c0*/  FADD.FTZ R13, -R0, R13 ;  /* 0x0000000d000d7221 */ /* 0x000fe20000010100 */
[----:B------:R-:W-:Y:S01]  /*61d0*/  MUFU.EX2 R139, R139 ;  /* 0x0000008b008b7308 */ /* 0x000fe20000000800 */
[-CC-:B------:R-:W-:Y:S01]  /*61e0*/  FFMA.FTZ R143, R161, R8.reuse, -R20.reuse ;  /* 0x00000008a18f7223 */ /* 0x180fe20000010814 */
[-CC-:B------:R-:W-:Y:S01]  /*61f0*/  FFMA.FTZ R124, R163, R8.reuse, -R20.reuse ;  /* 0x00000008a37c7223 */ /* 0x180fe20000010814 */
[-C--:B------:R-:W-:Y:S01]  /*6200*/  FMUL.FTZ R2, R13, R8.reuse ;  /* 0x000000080d027220 */ /* 0x080fe20000410000 */
        /* <DEDUP_REMOVED lines=16> */
[----:B------:R-:W-:-:S04]  /*6310*/  FFMA.FTZ R195, R195, R8, -R20 ;  /* 0x00000008c3c37223 */ /* 0x000fc80000010814 */
[----:B------:R-:W2:Y:S01]  /*6320*/  MUFU.EX2 R22, R22 ;  /* 0x0000001600167308 */ /* 0x000ea20000000800 */
[----:B0-----:R-:W-:-:S04]  /*6330*/  FFMA.FTZ R121, R0, R6, R15 ;  /* 0x0000000600797223 */ /* 0x001fc8000001000f */
[----:B------:R-:W-:-:S03]  /*6340*/  FADD.FTZ R121, R188, R121 ;  /* 0x00000079bc797221 */ /* 0x000fc60000010000 */
[----:B------:R-:W0:Y:S01]  /*6350*/  MUFU.EX2 R120, R120 ;  /* 0x0000007800787308 */ /* 0x000e220000000800 */
[----:B-1----:R-:W-:Y:S01]  /*6360*/  FFMA.FTZ R3, R2, R3, R139 ;  /* 0x0000000302037223 */ /* 0x002fe2000001008b */
[----:B------:R-:W-:Y:S01]  /*6370*/  FADD.FTZ R6, R190, R121 ;  /* 0x00000079be067221 */ /* 0x000fe20000010000 */
[-CC-:B------:R-:W-:Y:S01]  /*6380*/  FFMA.FTZ R121, R187, R8.reuse, -R20.reuse ;  /* 0x00000008bb797223 */ /* 0x180fe20000010814 */
[----:B------:R-:W-:-:S04]  /*6390*/  FFMA.FTZ R20, R197, R8, -R20 ;  /* 0x00000008c5147223 */ /* 0x000fc80000010814 */
[----:B------:R-:W1:Y:S01]  /*63a0*/  MUFU.EX2 R141, R141 ;  /* 0x0000008d008d7308 */ /* 0x000e620000000800 */
[----:B--2---:R-:W-:-:S07]  /*63b0*/  FADD.FTZ R3, R22, R3 ;  /* 0x0000000316037221 */ /* 0x004fce0000010000 */
        /* <DEDUP_REMOVED lines=21> */
[----:B0-----:R-:W-:Y:S01]  /*6510*/  FADD.FTZ R132, R126, R123 ;  /* 0x0000007b7e847221 */ /* 0x001fe20000010000 */
[----:B------:R-:W-:-:S06]  /*6520*/  FADD.FTZ R123, R129, R6 ;  /* 0x00000006817b7221 */ /* 0x000fcc0000010000 */
[----:B------:R-:W0:Y:S01]  /*6530*/  MUFU.EX2 R14, R14 ;  /* 0x0000000e000e7308 */ /* 0x000e220000000800 */
[----:B-1----:R-:W-:-:S07]  /*6540*/  FADD.FTZ R132, R147, R132 ;  /* 0x0000008493847221 */ /* 0x002fce0000010000 */
[----:B------:R-:W1:Y:S01]  /*6550*/  MUFU.EX2 R13, R13 ;  /* 0x0000000d000d7308 */ /* 0x000e620000000800 */
[----:B--2---:R-:W-:Y:S01]  /*6560*/  FADD.FTZ R3, R183, R132 ;  /* 0x00000084b7037221 */ /* 0x004fe20000010000 */
[----:B------:R-:W-:-:S04]  /*6570*/  FADD.FTZ R132, R176, R123 ;  /* 0x0000007bb0847221 */ /* 0x000fc80000010000 */
        /* <DEDUP_REMOVED lines=47> */
.L_x_5481:
[----:B------:R-:W0:Y:S01]  /*6870*/  S2UR UR6, SR_CgaCtaId ;  /* 0x00000000000679c3 */ /* 0x000e220000008800 */
[----:B------:R-:W-:Y:S01]  /*6880*/  R2UR UR5, R192 ;  /* 0x00000000c00572ca */ /* 0x000fe200000e0000 */
[----:B------:R-:W-:Y:S01]  /*6890*/  UIADD3 UR14, UR14, 0x30860, URZ ;  /* 0x000308600e0e7890 */ /* 0x000fe2000fffe03f */
[----:B------:R-:W-:Y:S02]  /*68a0*/  F2FP.F16.F32.PACK_AB R186, R173, R186 ;  /* 0x000000baadba723e */ /* 0x000fe400000000ff */
[----:B------:R-:W-:Y:S02]  /*68b0*/  F2FP.F16.F32.PACK_AB R180, R169, R180 ;  /* 0x000000b4a9b4723e */ /* 0x000fe400000000ff */
        /* <DEDUP_REMOVED lines=8> */
[----:B------:R-:W-:Y:S01]  /*6940*/  F2FP.F16.F32.PACK_AB R189, R22, R139 ;  /* 0x0000008b16bd723e */ /* 0x000fe200000000ff */
[----:B------:R-:W-:Y:S01]  /*6950*/  UMOV UR5, UR7 ;  /* 0x0000000700057c82 */ /* 0x000fe20008000000 */
[----:B------:R-:W-:Y:S02]  /*6960*/  F2FP.F16.F32.PACK_AB R190, R21, R190 ;  /* 0x000000be15be723e */ /* 0x000fe400000000ff */
[----:B------:R-:W-:Y:S02]  /*6970*/  PLOP3.LUT P1, PT, PT, PT, UP0, 0x80, 0x0 ;  /* 0x000000000000781c */ /* 0x000fe40003f2f008 */
        /* <DEDUP_REMOVED lines=19> */
[----:B------:R-:W-:Y:S06]  /*6ab0*/  @P1 BRA `(.L_x_5482) ;  /* 0xffffffd4001c1947 */ /* 0x000fec000383ffff */
.L_x_5471:
[----:B------:R-:W-:-:S13]  /*6ac0*/  R2UR UR5, R18 ;  /* 0x00000000120572ca */ /* 0x000fda00000e0000 */
[----:B------:R-:W-:-:S06]  /*6ad0*/  UISETP.GE.AND UP0, UPT, UR61, UR5, UPT ;  /* 0x000000053d00728c */ /* 0x000fcc000bf06270 */
[----:B------:R-:W-:-:S13]  /*6ae0*/  PLOP3.LUT P1, PT, PT, PT, UP0, 0x80, 0x0 ;  /* 0x000000000000781c */ /* 0x000fda0003f2f008 */
[----:B------:R-:W-:Y:S05]  /*6af0*/  @!P1 BRA `(.L_x_5483) ;  /* 0x00000024000c9947 */ /* 0x000fea0003800000 */
[----:B------:R-:W-:Y:S01]  /*6b00*/  IMAD.MOV.U32 R12, RZ, RZ, R9 ;  /* 0x000000ffff0c7224 */ /* 0x000fe200078e0009 */
[----:B------:R-:W-:Y:S01]  /*6b10*/  MOV R11, R10 ;  /* 0x0000000a000b7202 */ /* 0x000fe20000000f00 */
[----:B------:R-:W-:Y:S01]  /*6b20*/  IMAD.U32 R13, RZ, RZ, UR7 ;  /* 0x00000007ff0d7e24 */ /* 0x000fe2000f8e00ff */
[----:B------:R-:W-:Y:S01]  /*6b30*/  UMOV UR38, UR4 ;  /* 0x0000000400267c82 */ /* 0x000fe20008000000 */
[----:B------:R-:W-:-:S05]  /*6b40*/  ULDC UR6, c[0x0][0x9d8] ;  /* 0x0002760000067ab9 */ /* 0x000fca0000000800 */
.L_x_5494:
[----:B------:R-:W-:Y:S01]  /*6b50*/  R2UR UR5, R13 ;  /* 0x000000000d0572ca */ /* 0x000fe200000e0000 */
[----:B------:R-:W-:-:S04]  /*6b60*/  UIADD3 UR4, UR38, 0x1, URZ ;  /* 0x0000000126047890 */ /* 0x000fc8000fffe03f */
[----:B------:R-:W-:-:S04]  /*6b70*/  UISETP.NE.AND UP0, UPT, UR4, 0x2, UPT ;  /* 0x000000020400788c */ /* 0x000fc8000bf05270 */
[----:B------:R-:W-:Y:S02]  /*6b80*/  USEL UR7, URZ, 0x1, UP0 ;  /* 0x000000013f077887 */ /* 0x000fe40008000000 */
[----:B------:R-:W-:Y:S02]  /*6b90*/  USEL UR4, UR4, URZ, UP0 ;  /* 0x0000003f04047287 */ /* 0x000fe40008000000 */
[----:B------:R-:W-:Y:S01]  /*6ba0*/  ULOP3.LUT UR7, UR5, UR7, URZ, 0x3c, !UPT ;  /* 0x0000000705077292 */ /* 0x000fe2000f8e3c3f */
[----:B------:R-:W-:Y:S11]  /*6bb0*/  @!P0 BRA `(.L_x_5484) ;  /* 0x0000000000048947 */ /* 0x000ff60003800000 */
[----:B------:R-:W-:Y:S01]  /*6bc0*/  BPT.TRAP 0x1 ;  /* 0x000000040000795c */ /* 0x000fe20000300000 */
.L_x_5484:
[----:B------:R-:W-:Y:S01]  /*6bd0*/  ULEA UR39, UR4, UR60, 0x3 ;  /* 0x0000003c04277291 */ /* 0x000fe2000f8e183f */
[----:B------:R-:W-:-:S05]  /*6be0*/  IMAD.U32 R8, RZ, RZ, UR7 ;  /* 0x00000007ff087e24 */ /* 0x000fca000f8e00ff */
[----:B------:R-:W-:-:S04]  /*6bf0*/  SHF.L.U32 R8, R8, 0x1f, RZ ;  /* 0x0000001f08087819 */ /* 0x000fc800000006ff */
[----:B------:R0:W1:Y:S01]  /*6c00*/  SYNCS.PHASECHK.TRANS64.TRYWAIT P1, [UR39+0x30830], R8 ;  /* 0x03083008ff0075a7 */ /* 0x0000620008020167 */
[----:B------:R-:W-:Y:S05]  /*6c10*/  @!P0 BRA `(.L_x_5485) ;  /* 0x0000000000048947 */ /* 0x000fea0003800000 */
[----:B------:R-:W-:Y:S01]  /*6c20*/  BPT.TRAP 0x1 ;  /* 0x000000040000795c */ /* 0x000fe20000300000 */
.L_x_5485:
[----:B-1----:R-:W-:Y:S05]  /*6c30*/  @P1 BRA `(.L_x_5486) ;  /* 0x0000000000081947 */ /* 0x002fea0003800000 */
[----:B------:R-:W1:Y:S02]  /*6c40*/  SYNCS.PHASECHK.TRANS64.TRYWAIT P1, [UR39+0x30830], R8 ;  /* 0x03083008ff0075a7 */ /* 0x000e640008020167 */
[----:B-1----:R-:W-:Y:S05]  /*6c50*/  @!P1 BRA `(.L_x_5487) ;  /* 0x0000009000409947 */ /* 0x002fea0003800000 */
.L_x_5486:
        /* <DEDUP_REMOVED lines=162> */
.L_x_5488:
[----:B------:R-:W-:Y:S01]  /*7680*/  R2UR UR10, R13 ;  /* 0x000000000d0a72ca */ /* 0x000fe200000e0000 */
[----:B------:R-:W-:-:S12]  /*7690*/  ULEA UR5, UR38, UR60, 0x3 ;  /* 0x0000003c26057291 */ /* 0x000fd8000f8e183f */
[----:B------:R-:W-:-:S04]  /*76a0*/  MOV R0, UR10 ;  /* 0x0000000a00007c02 */ /* 0x000fc80008000f00 */
[----:B------:R-:W-:-:S04]  /*76b0*/  SHF.L.U32 R0, R0, 0x1f, RZ ;  /* 0x0000001f00007819 */ /* 0x000fc800000006ff */
[----:B------:R2:W3:Y:S01]  /*76c0*/  SYNCS.PHASECHK.TRANS64.TRYWAIT P1, [UR5+0x30850], R0 ;  /* 0x03085000ff0075a7 */ /* 0x0004e20008020145 */
[----:B------:R-:W-:Y:S05]  /*76d0*/  @!P0 BRA `(.L_x_5489) ;  /* 0x0000000000048947 */ /* 0x000fea0003800000 */
[----:B------:R-:W-:Y:S01]  /*76e0*/  BPT.TRAP 0x1 ;  /* 0x000000040000795c */ /* 0x000fe20000300000 */
.L_x_5489:
[----:B---3--:R-:W-:Y:S05]  /*76f0*/  @P1 BRA `(.L_x_5490) ;  /* 0x0000000000081947 */ /* 0x008fea0003800000 */
[----:B------:R-:W3:Y:S02]  /*7700*/  SYNCS.PHASECHK.TRANS64.TRYWAIT P1, [UR5+0x30850], R0 ;  /* 0x03085000ff0075a7 */ /* 0x000ee40008020145 */
[----:B---3--:R-:W-:Y:S05]  /*7710*/  @!P1 BRA `(.L_x_5491) ;  /* 0x0000008400a89947 */ /* 0x008fea0003800000 */
.L_x_5490:
[----:B------:R-:W-:Y:S01]  /*7720*/  UIADD3 UR10, UR60, 0x400, URZ ;  /* 0x000004003c0a7890 */ /* 0x000fe2000fffe03f */
[----:B------:R-:W-:Y:S01]  /*7730*/  WARPGROUP.ARRIVE ;  /* 0x00000000000079c5 */ /* 0x000fe20000000000 */
[----:B------:R-:W-:Y:S01]  /*7740*/  UMOV UR11, 0x40000040 ;  /* 0x40000040000b7882 */ /* 0x000fe20000000000 */
[----:B------:R-:W-:Y:S01]  /*7750*/  UMOV UR15, 0x40000040 ;  /* 0x40000040000f7882 */ /* 0x000fe20000000000 */
        /* <DEDUP_REMOVED lines=33> */
.L_x_5492:
        /* <DEDUP_REMOVED lines=60> */
[----:B0-----:R-:W0:Y:S01]  /*7d30*/  LDC R8, c[0x0][0x988] ;  /* 0x00026200ff087b82 */ /* 0x001e220000000800 */
[----:B------:R-:W-:Y:S01]  /*7d40*/  UIADD3 UR39, UR39, 0x30840, URZ ;  /* 0x0003084027277890 */ /* 0x000fe2000fffe03f */
[----:B------:R-:W2:Y:S01]  /*7d50*/  MUFU.TANH R175, R175 ;  /* 0x000000af00af7308 */ /* 0x000ea20000002400 */
[----:B---3--:R-:W-:-:S05]  /*7d60*/  FMNMX.FTZ R0, R173, R0, !PT ;  /* 0x00000000ad007209 */ /* 0x008fca0007810000 */
[----:B------:R-:W3:Y:S02]  /*7d70*/  S2UR UR10, SR_CgaCtaId ;  /* 0x00000000000a79c3 */ /* 0x000ee40000008800 */
[----:B------:R-:W4:Y:S01]  /*7d80*/  MUFU.TANH R21, R21 ;  /* 0x0000001500157308 */ /* 0x000f220000002400 */
[----:B-1----:R-:W-:-:S07]  /*7d90*/  FMNMX.FTZ R2, R17, R2, !PT ;  /* 0x0000000211027209 */ /* 0x002fce0007810000 */
[----:B------:R-:W1:Y:S01]  /*7da0*/  MUFU.TANH R177, R177 ;  /* 0x000000b100b17308 */ /* 0x000e620000002400 */
[----:B--2---:R-:W-:-:S07]  /*7db0*/  FMNMX.FTZ R0, R175, R0, !PT ;  /* 0x00000000af007209 */ /* 0x004fce0007810000 */
[----:B------:R-:W2:Y:S01]  /*7dc0*/  MUFU.TANH R23, R23 ;  /* 0x0000001700177308 */ /* 0x000ea20000002400 */
[----:B----4-:R-:W-:Y:S01]  /*7dd0*/  FMNMX.FTZ R2, R21, R2, !PT ;  /* 0x0000000215027209 */ /* 0x010fe20007810000 */
[----:B---3--:R-:W-:-:S06]  /*7de0*/  UPRMT UR39, UR10, 0x654, UR39 ;  /* 0x000006540a277896 */ /* 0x008fcc0008000027 */
[----:B------:R-:W3:Y:S01]  /*7df0*/  MUFU.TANH R179, R179 ;  /* 0x000000b300b37308 */ /* 0x000ee20000002400 */
[----:B-1----:R-:W-:Y:S02]  /*7e00*/  FMNMX.FTZ R0, R177, R0, !PT ;  /* 0x00000000b1007209 */ /* 0x002fe40007810000 */
[----:B------:R-:W-:Y:S05]  /*7e10*/  SYNCS.ARRIVE.TRANS64.RED.A1T0 RZ, [UR39], RZ ;  /* 0x000000ffffff79a7 */ /* 0x000fea0008100427 */
[----:B------:R-:W1:Y:S01]  /*7e20*/  MUFU.TANH R121, R121 ;  /* 0x0000007900797308 */ /* 0x000e620000002400 */
[----:B--2---:R-:W-:-:S07]  /*7e30*/  FMNMX.FTZ R2, R23, R2, !PT ;  /* 0x0000000217027209 */ /* 0x004fce0007810000 */
[----:B------:R-:W2:Y:S01]  /*7e40*/  MUFU.TANH R181, R181 ;  /* 0x000000b500b57308 */ /* 0x000ea20000002400 */
[----:B---3--:R-:W-:-:S07]  /*7e50*/  FMNMX.FTZ R0, R179, R0, !PT ;  /* 0x00000000b3007209 */ /* 0x008fce0007810000 */
[----:B------:R-:W3:Y:S01]  /*7e60*/  MUFU.TANH R123, R123 ;  /* 0x0000007b007b7308 */ /* 0x000ee20000002400 */
[----:B-1----:R-:W-:-:S07]  /*7e70*/  FMNMX.FTZ R2, R121, R2, !PT ;  /* 0x0000000279027209 */ /* 0x002fce0007810000 */
        /* <DEDUP_REMOVED lines=65> */
[----:B-1----:R-:W-:-:S05]  /*8290*/  FMNMX.FTZ R0, R205, R0, !PT ;  /* 0x00000000cd007209 */ /* 0x002fca0007810000 */
[----:B------:R-:W1:Y:S01]  /*82a0*/  SHFL.BFLY PT, R9, R0, 0x2, 0x1f ;  /* 0x0c401f0000097f89 */ /* 0x000e6200000e0000 */
[----:B--2---:R-:W-:-:S04]  /*82b0*/  FMNMX.FTZ R2, R163, R2, !PT ;  /* 0x00000002a3027209 */ /* 0x004fc80007810000 */
[----:B---3--:R-:W-:-:S05]  /*82c0*/  FMNMX.FTZ R2, R165, R2, !PT ;  /* 0x00000002a5027209 */ /* 0x008fca0007810000 */
[----:B------:R-:W2:Y:S01]  /*82d0*/  SHFL.BFLY PT, R167, R2, 0x2, 0x1f ;  /* 0x0c401f0002a77f89 */ /* 0x000ea200000e0000 */
[----:B-1----:R-:W-:-:S05]  /*82e0*/  FMNMX.FTZ R16, R0, R9, !PT ;  /* 0x0000000900107209 */ /* 0x002fca0007810000 */
[----:B------:R-:W1:Y:S01]  /*82f0*/  SHFL.BFLY PT, R9, R16, 0x1, 0x1f ;  /* 0x0c201f0010097f89 */ /* 0x000e6200000e0000 */
[----:B--2---:R-:W-:-:S05]  /*8300*/  FMNMX.FTZ R167, R2, R167, !PT ;  /* 0x000000a702a77209 */ /* 0x004fca0007810000 */
[----:B------:R-:W2:Y:S01]  /*8310*/  SHFL.BFLY PT, R20, R167, 0x1, 0x1f ;  /* 0x0c201f00a7147f89 */ /* 0x000ea200000e0000 */
[----:B-1----:R-:W-:-:S05]  /*8320*/  FMNMX.FTZ R10, R16, R9, !PT ;  /* 0x00000009100a7209 */ /* 0x002fca0007810000 */
[----:B------:R-:W-:Y:S01]  /*8330*/  FADD.FTZ R11, -R10, R11 ;  /* 0x0000000b0a0b7221 */ /* 0x000fe20000010100 */
[----:B--2---:R-:W-:-:S03]  /*8340*/  FMNMX.FTZ R9, R167, R20, !PT ;  /* 0x00000014a7097209 */ /* 0x004fc60007810000 */
[-C--:B0-----:R-:W-:Y:S02]  /*8350*/  FMUL.FTZ R20, R11, R8.reuse ;  /* 0x000000080b147220 */ /* 0x081fe40000410000 */
[----:B------:R-:W-:Y:S01]  /*8360*/  FADD.FTZ R11, -R9, R12 ;  /* 0x0000000c090b7221 */ /* 0x000fe20000010100 */
[-C--:B------:R-:W-:Y:S01]  /*8370*/  FMUL.FTZ R12, R10, R8.reuse ;  /* 0x000000080a0c7220 */ /* 0x080fe20000410000 */
[----:B------:R0:W-:Y:S02]  /*8380*/  MUFU.EX2 R0, R20 ;  /* 0x0000001400007308 */ /* 0x0001e40000000800 */
        /* <DEDUP_REMOVED lines=26> */
[----:B------:R-:W-:Y:S03]  /*8530*/  MUFU.EX2 R2, R2 ;  /* 0x0000000200027308 */ /* 0x000fe60000000800 */
[-CC-:B------:R-:W-:Y:S01]  /*8540*/  FFMA.FTZ R189, R13, R8.reuse, -R12.reuse ;  /* 0x000000080dbd7223 */ /* 0x180fe2000001080c */
        /* <DEDUP_REMOVED lines=21> */
[----:B-1----:R-:W-:Y:S01]  /*86a0*/  FFMA.FTZ R17, R0, R6, R11 ;  /* 0x0000000600117223 */ /* 0x002fe2000001000b */
[-CC-:B------:R-:W-:Y:S01]  /*86b0*/  FFMA.FTZ R149, R149, R8.reuse, -R12.reuse ;  /* 0x0000000895957223 */ /* 0x180fe2000001080c */
[-CC-:B------:R-:W-:Y:S01]  /*86c0*/  FFMA.FTZ R159, R159, R8.reuse, -R12.reuse ;  /* 0x000000089f9f7223 */ /* 0x180fe2000001080c */
[-CC-:B------:R-:W-:Y:S01]  /*86d0*/  FFMA.FTZ R161, R161, R8.reuse, -R12.reuse ;  /* 0x00000008a1a17223 */ /* 0x180fe2000001080c */
[-CC-:B------:R-:W-:Y:S01]  /*86e0*/  FFMA.FTZ R163, R163, R8.reuse, -R12.reuse ;  /* 0x00000008a3a37223 */ /* 0x180fe2000001080c */
[----:B------:R-:W-:-:S02]  /*86f0*/  FFMA.FTZ R12, R165, R8, -R12 ;  /* 0x00000008a50c7223 */ /* 0x000fc4000001080c */
[----:B------:R-:W1:Y:S01]  /*8700*/  MUFU.EX2 R14, R14 ;  /* 0x0000000e000e7308 */ /* 0x000e620000000800 */
[----:B0-----:R-:W-:-:S07]  /*8710*/  FFMA.FTZ R3, R2, R3, R189 ;  /* 0x0000000302037223 */ /* 0x001fce00000100bd */
        /* <DEDUP_REMOVED lines=92> */
.L_x_5493:
[----:B------:R-:W0:Y:S01]  /*8ce0*/  S2UR UR11, SR_CgaCtaId ;  /* 0x00000000000b79c3 */ /* 0x000e220000008800 */
[----:B------:R-:W-:Y:S01]  /*8cf0*/  R2UR UR10, R18 ;  /* 0x00000000120a72ca */ /* 0x000fe200000e0000 */
[----:B------:R-:W-:Y:S01]  /*8d00*/  UIADD3 UR5, UR5, 0x30860, URZ ;  /* 0x0003086005057890 */ /* 0x000fe2000fffe03f */
[----:B------:R-:W-:Y:S01]  /*8d10*/  F2FP.F16.F32.PACK_AB R186, R171, R186 ;  /* 0x000000baabba723e */ /* 0x000fe200000000ff */
        /* <DEDUP_REMOVED lines=9> */
[----:B------:R-:W-:Y:S01]  /*8db0*/  F2FP.F16.F32.PACK_AB R178, R179, R178 ;  /* 0x000000b2b3b2723e */ /* 0x000fe200000000ff */
[----:B------:R-:W-:Y:S01]  /*8dc0*/  IMAD.U32 R13, RZ, RZ, UR7 ;  /* 0x00000007ff0d7e24 */ /* 0x000fe2000f8e00ff */
        /* <DEDUP_REMOVED lines=22> */
.L_x_5483:
        /* <DEDUP_REMOVED lines=99> */
.L_x_5495:
[----:B------:R-:W-:Y:S01]  /*9560*/  ULEA UR5, UR4, UR60, 0x3 ;  /* 0x0000003c04057291 */ /* 0x000fe2000f8e183f */
[----:B------:R-:W-:-:S05]  /*9570*/  IMAD.U32 R0, RZ, RZ, UR7 ;  /* 0x00000007ff007e24 */ /* 0x000fca000f8e00ff */
[----:B------:R-:W-:-:S04]  /*9580*/  SHF.L.U32 R0, R0, 0x1f, RZ ;  /* 0x0000001f00007819 */ /* 0x000fc800000006ff */
[----:B------:R0:W1:Y:S01]  /*9590*/  SYNCS.PHASECHK.TRANS64.TRYWAIT P1, [UR5+0x30850], R0 ;  /* 0x03085000ff0075a7 */ /* 0x0000620008020145 */
[----:B------:R-:W-:Y:S05]  /*95a0*/  @!P0 BRA `(.L_x_5496) ;  /* 0x0000000000048947 */ /* 0x000fea0003800000 */
[----:B------:R-:W-:Y:S01]  /*95b0*/  BPT.TRAP 0x1 ;  /* 0x000000040000795c */ /* 0x000fe20000300000 */
.L_x_5496:
[----:B-1----:R-:W-:Y:S05]  /*95c0*/  @P1 BRA `(.L_x_5497) ;  /* 0x0000000000081947 */ /* 0x002fea0003800000 */
[----:B------:R-:W1:Y:S02]  /*95d0*/  SYNCS.PHASECHK.TRANS64.TRYWAIT P1, [UR5+0x30850], R0 ;  /* 0x03085000ff0075a7 */ /* 0x000e640008020145 */
[----:B-1----:R-:W-:Y:S05]  /*95e0*/  @!P1 BRA `(.L_x_5498) ;  /* 0x00000068000c9947 */ /* 0x002fea0003800000 */
.L_x_5497:
        /* <DEDUP_REMOVED lines=14> */
[----:B------:R-:W-:Y:S01]  /*96d0*/  MOV R6, RZ ;  /* 0x000000ff00067202 */ /* 0x000fe20000000f00 */
        /* <DEDUP_REMOVED lines=47> */
.L_x_5499:
        /* <DEDUP_REMOVED lines=101> */
.L_x_5463:
        /* <DEDUP_REMOVED lines=10> */
[----:B------:R-:W4:Y:S01]  /*a0c0*/  S2UR UR11, SR_CTAID.Y ;  /* 0x00000000000b79c3 */ /* 0x000f220000002600 */
[----:B------:R-:W-:Y:S02]  /*a0d0*/  UIMAD.WIDE.U32 UR4, UR13, UR8, URZ ;  /* 0x000000080d0472a5 */ /* 0x000fe4000f8e003f */
[----:B------:R-:W-:-:S04]  /*a0e0*/  UIMAD UR6, UR7, UR8, URZ ;  /* 0x00000008070672a4 */ /* 0x000fc8000f8e023f */
[----:B------:R-:W-:Y:S01]  /*a0f0*/  UIMAD UR6, UR13, UR9, UR6 ;  /* 0x000000090d0672a4 */ /* 0x000fe2000f8e0206 */
[----:B------:R-:W-:Y:S01]  /*a100*/  BAR.SYNC.DEFER_BLOCKING 0x1, 0x100 ;  /* 0x0044000000007b1d */ /* 0x000fe20000010000 */
[----:B-1----:R-:W-:Y:S02]  /*a110*/  ISETP.NE.AND P0, PT, R17, 0x1, PT ;  /* 0x000000011100780c */ /* 0x002fe40003f05270 */
[----:B------:R-:W-:-:S05]  /*a120*/  UIADD3 UR6, UR5, UR6, URZ ;  /* 0x0000000605067290 */ /* 0x000fca000fffe03f */
[----:B------:R-:W4:Y:S01]  /*a130*/  LDC R21, c[0x0][0xc50] ;  /* 0x00031400ff157b82 */ /* 0x000f220000000800 */
[----:B0-----:R-:W-:Y:S01]  /*a140*/  IADD3 R4, R3, -0x80, RZ ;  /* 0xffffff8003047810 */ /* 0x001fe20007ffe0ff */
[----:B---3--:R-:W-:Y:S01]  /*a150*/  USHF.R.S32.HI UR10, URZ, 0x1f, UR12 ;  /* 0x0000001f3f0a7899 */ /* 0x008fe2000801140c */
[----:B------:R-:W-:Y:S02]  /*a160*/  ULDC.64 UR8, c[0x0][0xb38] ;  /* 0x0002ce0000087ab9 */ /* 0x000fe40000000a00 */
[----:B------:R-:W-:Y:S01]  /*a170*/  SHF.R.S32.HI R3, RZ, 0x1f, R4 ;  /* 0x0000001fff037819 */ /* 0x000fe20000011404 */
[----:B------:R-:W-:Y:S02]  /*a180*/  UIMAD UR7, UR7, UR8, URZ ;  /* 0x00000008070772a4 */ /* 0x000fe4000f8e023f */
[----:B------:R-:W0:Y:S01]  /*a190*/  LDC.64 R14, c[0x0][0xb40] ;  /* 0x0002d000ff0e7b82 */ /* 0x000e220000000a00 */
[CC--:B------:R-:W-:Y:S02]  /*a1a0*/  LEA.HI R5, R3.reuse, R4.reuse, RZ, 0x7 ;  /* 0x0000000403057211 */ /* 0x0c0fe400078f38ff */
[----:B------:R-:W-:-:S02]  /*a1b0*/  LEA.HI R10, R3, R4, RZ, 0x2 ;  /* 0x00000004030a7211 */ /* 0x000fc400078f10ff */
[C---:B------:R-:W-:Y:S02]  /*a1c0*/  LOP3.LUT R7, R5.reuse, 0xffffff80, RZ, 0xc0, !PT ;  /* 0xffffff8005077812 */ /* 0x040fe400078ec0ff */
[----:B------:R-:W-:Y:S01]  /*a1d0*/  SHF.R.S32.HI R6, RZ, 0x7, R5 ;  /* 0x00000007ff067819 */ /* 0x000fe20000011405 */
[----:B------:R-:W1:Y:S02]  /*a1e0*/  @P0 LDC R13, c[0x0][0xbf0] ;  /* 0x0002fc00ff0d0b82 */ /* 0x000e640000000800 */
[----:B------:R-:W-:Y:S01]  /*a1f0*/  IMAD.IADD R20, R4, 0x1, -R7 ;  /* 0x0000000104147824 */ /* 0x000fe200078e0a07 */
[----:B------:R-:W-:Y:S02]  /*a200*/  LEA.HI R3, R5, R6, RZ, 0x1 ;  /* 0x0000000605037211 */ /* 0x000fe400078f08ff */
[----:B------:R-:W-:Y:S02]  /*a210*/  LOP3.LUT R5, R10, 0xfffffffc, RZ, 0xc0, !PT ;  /* 0xfffffffc0a057812 */ /* 0x000fe400078ec0ff */
[----:B------:R-:W-:Y:S01]  /*a220*/  SHF.R.S32.HI R7, RZ, 0x1f, R20 ;  /* 0x0000001fff077819 */ /* 0x000fe20000011414 */
[----:B------:R-:W3:Y:S01]  /*a230*/  LDC.64 R10, c[0x0][0xbd8] ;  /* 0x0002f600ff0a7b82 */ /* 0x000ee20000000a00 */
[----:B------:R-:W-:Y:S01]  /*a240*/  LOP3.LUT R3, R3, 0x3fffffe, RZ, 0xc0, !PT ;  /* 0x03fffffe03037812 */ /* 0x000fe200078ec0ff */
[----:B------:R-:W-:Y:S01]  /*a250*/  IMAD.IADD R5, R4, 0x1, -R5 ;  /* 0x0000000104057824 */ /* 0x000fe200078e0a05 */
[----:B------:R-:W-:Y:S01]  /*a260*/  LEA.HI R22, R7, R20, RZ, 0x2 ;  /* 0x0000001407167211 */ /* 0x000fe200078f10ff */
[----:B----4-:R-:W-:Y:S01]  /*a270*/  IMAD R21, R21, R16, UR11 ;  /* 0x0000000b15157e24 */ /* 0x010fe2000f8e0210 */
[----:B------:R-:W-:-:S02]  /*a280*/  IADD3 R3, R6, -R3, RZ ;  /* 0x8000000306037210 */ /* 0x000fc40007ffe0ff */
[--C-:B------:R-:W-:Y:S01]  /*a290*/  SHF.R.S32.HI R8, RZ, 0x2, R22.reuse ;  /* 0x00000002ff087819 */ /* 0x100fe20000011416 */
[----:B------:R-:W4:Y:S01]  /*a2a0*/  @P0 LDC R23, c[0x0][0xbec] ;  /* 0x0002fb00ff170b82 */ /* 0x000f220000000800 */
[----:B------:R-:W-:Y:S02]  /*a2b0*/  SHF.R.S32.HI R9, RZ, 0x1f, R22 ;  /* 0x0000001fff097819 */ /* 0x000fe40000011416 */
[----:B------:R-:W-:Y:S02]  /*a2c0*/  LEA.HI R6, R5, R5, RZ, 0x1 ;  /* 0x0000000505067211 */ /* 0x000fe400078f08ff */
[----:B------:R-:W-:Y:S02]  /*a2d0*/  LEA.HI R9, R9, R8, RZ, 0x3 ;  /* 0x0000000809097211 */ /* 0x000fe400078f18ff */
[----:B------:R-:W-:Y:S01]  /*a2e0*/  LEA.HI R7, R7, R20, RZ, 0x5 ;  /* 0x0000001407077211 */ /* 0x000fe200078f28ff */
[----:B------:R-:W5:Y:S01]  /*a2f0*/  @P0 LDC R120, c[0x0][0xbf0] ;  /* 0x0002fc00ff780b82 */ /* 0x000f620000000800 */
[----:B------:R-:W-:-:S02]  /*a300*/  LOP3.LUT R9, R9, 0xfffffff8, RZ, 0xc0, !PT ;  /* 0xfffffff809097812 */ /* 0x000fc400078ec0ff */
[----:B------:R-:W-:Y:S02]  /*a310*/  LOP3.LUT R6, R6, 0x1ffffffe, RZ, 0xc0, !PT ;  /* 0x1ffffffe06067812 */ /* 0x000fe400078ec0ff */
[----:B------:R-:W-:Y:S01]  /*a320*/  SHF.R.S32.HI R7, RZ, 0x5, R7 ;  /* 0x00000005ff077819 */ /* 0x000fe20000011407 */
[----:B------:R-:W-:Y:S02]  /*a330*/  IMAD.IADD R4, R8, 0x1, -R9 ;  /* 0x0000000108047824 */ /* 0x000fe400078e0a09 */
[----:B------:R-:W1:Y:S01]  /*a340*/  @P0 LDC R9, c[0x0][0xbec] ;  /* 0x0002fb00ff090b82 */ /* 0x000e620000000800 */
[----:B------:R-:W-:Y:S02]  /*a350*/  IMAD.IADD R12, R5, 0x1, -R6 ;  /* 0x00000001050c7824 */ /* 0x000fe400078e0a06 */
[----:B------:R-:W-:Y:S01]  /*a360*/  LEA R6, R7, R4, 0x4 ;  /* 0x0000000407067211 */ /* 0x000fe200078e20ff */
[----:B------:R-:W-:Y:S01]  /*a370*/  IMAD.U32 R5, RZ, RZ, UR5 ;  /* 0x00000005ff057e24 */ /* 0x000fe2000f8e00ff */
[----:B------:R-:W-:Y:S01]  /*a380*/  MOV R5, UR6 ;  /* 0x0000000600057c02 */ /* 0x000fe20008000f00 */
[----:B---3--:R-:W-:Y:S01]  /*a390*/  IMAD R8, R10, UR10, RZ ;  /* 0x0000000a0a087c24 */ /* 0x008fe2000f8e02ff */
[----:B------:R-:W-:Y:S01]  /*a3a0*/  UIMAD UR6, UR13, UR9, UR7 ;  /* 0x000000090d0672a4 */ /* 0x000fe2000f8e0207 */
[----:B------:R-:W-:-:S02]  /*a3b0*/  IMAD R3, R3, 0x40, R6 ;  /* 0x0000004003037824 */ /* 0x000fc400078e0206 */
[----:B------:R-:W-:Y:S01]  /*a3c0*/  IMAD.U32 R4, RZ, RZ, UR4 ;  /* 0x00000004ff047e24 */ /* 0x000fe2000f8e00ff */
[----:B------:R-:W-:Y:S01]  /*a3d0*/  UIMAD.WIDE.U32 UR4, UR13, UR8, URZ ;  /* 0x000000080d0472a5 */ /* 0x000fe2000f8e003f */
[----:B------:R-:W-:Y:S02]  /*a3e0*/  IMAD R6, R12, 0x8, R3 ;  /* 0x000000080c067824 */ /* 0x000fe400078e0203 */
[----:B------:R-:W-:Y:S01]  /*a3f0*/  IMAD R11, R11, UR12, R8 ;  /* 0x0000000c0b0b7c24 */ /* 0x000fe2000f8e0208 */
[----:B------:R-:W-:Y:S01]  /*a400*/  UIADD3 UR6, UR5, UR6, URZ ;  /* 0x0000000605067290 */ /* 0x000fe2000fffe03f */
[----:B------:R-:W-:Y:S01]  /*a410*/  IMAD.WIDE.U32 R4, R10, UR12, R4 ;  /* 0x0000000c0a047c25 */ /* 0x000fe2000f8e0004 */
[----:B--2---:R-:W-:Y:S01]  /*a420*/  LEA R8, R18, R6, 0x7 ;  /* 0x0000000612087211 */ /* 0x004fe200078e38ff */
[----:B------:R-:W-:Y:S02]  /*a430*/  ULDC.64 UR8, c[0x0][0xb28] ;  /* 0x0002ca0000087ab9 */ /* 0x000fe40000000a00 */
[----:B------:R-:W-:Y:S01]  /*a440*/  IMAD.U32 R7, RZ, RZ, UR5 ;  /* 0x00000005ff077e24 */ /* 0x000fe2000f8e00ff */
[----:B------:R-:W-:Y:S01]  /*a450*/  MOV R7, UR6 ;  /* 0x0000000600077c02 */ /* 0x000fe20008000f00 */
[----:B0-----:R-:W-:Y:S01]  /*a460*/  IMAD R12, R14, UR10, RZ ;  /* 0x0000000a0e0c7c24 */ /* 0x001fe2000f8e02ff */
[----:B------:R-:W-:Y:S01]  /*a470*/  IADD3 R5, R5, R11, RZ ;  /* 0x0000000b05057210 */ /* 0x000fe20007ffe0ff */
[----:B-1----:R-:W-:Y:S01]  /*a480*/  @P0 IMAD.HI.U32 R10, R8, R9, RZ ;  /* 0x00000009080a0227 */ /* 0x002fe200078e00ff */
[----:B------:R-:W-:-:S03]  /*a490*/  ULDC.64 UR6, c[0x0][0xb48] ;  /* 0x0002d20000067ab9 */ /* 0x000fc60000000a00 */
[----:B------:R-:W-:Y:S01]  /*a4a0*/  IMAD.U32 R6, RZ, RZ, UR4 ;  /* 0x00000004ff067e24 */ /* 0x000fe2000f8e00ff */
[----:B------:R-:W-:Y:S01]  /*a4b0*/  ULDC.64 UR4, c[0x0][0xbe0] ;  /* 0x0002f80000047ab9 */ /* 0x000fe20000000a00 */
[----:B------:R-:W-:Y:S01]  /*a4c0*/  IMAD.MOV.U32 R9, RZ, RZ, R8 ;  /* 0x000000ffff097224 */ /* 0x000fe200078e0008 */
[----:B------:R-:W-:Y:S01]  /*a4d0*/  @P0 SHF.R.U32.HI R9, RZ, R13, R10 ;  /* 0x0000000dff090219 */ /* 0x000fe2000001160a */
[----:B------:R-:W-:Y:S01]  /*a4e0*/  IMAD R13, R15, UR12, R12 ;  /* 0x0000000c0f0d7c24 */ /* 0x000fe2000f8e020c */
[----:B------:R-:W-:Y:S01]  /*a4f0*/  SHF.R.S32.HI R12, RZ, 0x1f, R21 ;  /* 0x0000001fff0c7819 */ /* 0x000fe20000011415 */
[----:B------:R-:W-:-:S04]  /*a500*/  IMAD.WIDE.U32 R6, R14, UR12, R6 ;  /* 0x0000000c0e067c25 */ /* 0x000fc8000f8e0006 */
[----:B----4-:R-:W-:-:S04]  /*a510*/  @P0 IMAD.HI.U32 R23, R8, R23, RZ ;  /* 0x0000001708170227 */ /* 0x010fc800078e00ff */
[----:B------:R-:W-:Y:S02]  /*a520*/  IMAD.IADD R7, R7, 0x1, R13 ;  /* 0x0000000107077824 */ /* 0x000fe400078e020d */
[----:B------:R-:W-:Y:S02]  /*a530*/  IMAD R13, R12, UR6, RZ ;  /* 0x000000060c0d7c24 */ /* 0x000fe4000f8e02ff */
[----:B------:R-:W-:-:S04]  /*a540*/  IMAD.WIDE.U32 R4, R21, UR4, R4 ;  /* 0x0000000415047c25 */ /* 0x000fc8000f8e0004 */
[----:B------:R-:W-:Y:S01]  /*a550*/  IMAD.MOV.U32 R11, RZ, RZ, R8 ;  /* 0x000000ffff0b7224 */ /* 0x000fe200078e0008 */
[----:B-----5:R-:W-:Y:S01]  /*a560*/  @P0 SHF.R.U32.HI R11, RZ, R120, R23 ;  /* 0x00000078ff0b0219 */ /* 0x020fe20000011617 */
[----:B------:R-:W-:Y:S01]  /*a570*/  IMAD R15, R21, UR7, R13 ;  /* 0x00000007150f7c24 */ /* 0x000fe2000f8e020d */
[----:B------:R-:W-:Y:S01]  /*a580*/  SHF.R.S32.HI R13, RZ, 0x1f, R9 ;  /* 0x0000001fff0d7819 */ /* 0x000fe20000011409 */
[----:B------:R-:W-:Y:S01]  /*a590*/  IMAD R10, R12, UR4, RZ ;  /* 0x000000040c0a7c24 */ /* 0x000fe2000f8e02ff */
[----:B------:R-:W-:Y:S01]  /*a5a0*/  IADD3 R4, P0, R9, R4, RZ ;  /* 0x0000000409047210 */ /* 0x000fe20007f1e0ff */
[----:B------:R-:W-:Y:S01]  /*a5b0*/  IMAD.WIDE.U32 R6, R21, UR6, R6 ;  /* 0x0000000615067c25 */ /* 0x000fe2000f8e0006 */
[----:B------:R-:W-:Y:S01]  /*a5c0*/  IADD3 R9, -R9, RZ, RZ ;  /* 0x000000ff09097210 */ /* 0x000fe20007ffe1ff */
[----:B------:R-:W-:Y:S02]  /*a5d0*/  ULDC.64 UR6, c[0x0][0xbc8] ;  /* 0x0002f20000067ab9 */ /* 0x000fe40000000a00 */
[----:B------:R-:W-:Y:S01]  /*a5e0*/  IMAD R12, R21, UR5, R10 ;  /* 0x00000005150c7c24 */ /* 0x000fe2000f8e020a */
[--C-:B------:R-:W-:Y:S01]  /*a5f0*/  SHF.R.S32.HI R10, RZ, 0x1f, R11.reuse ;  /* 0x0000001fff0a7819 */ /* 0x100fe2000001140b */
[----:B------:R-:W-:Y:S01]  /*a600*/  IMAD.MOV R14, RZ, RZ, -R11 ;  /* 0x000000ffff0e7224 */ /* 0x000fe200078e0a0b */
[----:B------:R-:W-:Y:S01]  /*a610*/  ULDC.64 UR4, c[0x0][0xb30] ;  /* 0x0002cc0000047ab9 */ /* 0x000fe20000000a00 */
[----:B------:R-:W-:Y:S01]  /*a620*/  IMAD R9, R17, R9, R8 ;  /* 0x0000000911097224 */ /* 0x000fe200078e0208 */
[----:B------:R-:W-:Y:S01]  /*a630*/  IADD3.X R5, R13, R5, R12, P0, !PT ;  /* 0x000000050d057210 */ /* 0x000fe200007fe40c */
[----:B------:R-:W-:-:S02]  /*a640*/  IMAD.IADD R7, R7, 0x1, R15 ;  /* 0x0000000107077824 */ /* 0x000fc400078e020f */
[----:B------:R-:W-:Y:S02]  /*a650*/  IMAD R10, R10, UR4, RZ ;  /* 0x000000040a0a7c24 */ /* 0x000fe4000f8e02ff */
[----:B------:R-:W-:Y:S01]  /*a660*/  IMAD R13, R17, R14, R8 ;  /* 0x0000000e110d7224 */ /* 0x000fe200078e0208 */
[----:B------:R-:W-:Y:S01]  /*a670*/  SHF.R.S32.HI R8, RZ, 0x1f, R9 ;  /* 0x0000001fff087819 */ /* 0x000fe20000011409 */
[C---:B------:R-:W-:Y:S01]  /*a680*/  IMAD R15, R11.reuse, UR5, R10 ;  /* 0x000000050b0f7c24 */ /* 0x040fe2000f8e020a */
[----:B------:R-:W0:Y:S01]  /*a690*/  S2UR UR5, SR_CgaCtaId ;  /* 0x00000000000579c3 */ /* 0x000e220000008800 */
[----:B------:R-:W-:Y:S01]  /*a6a0*/  IMAD.WIDE.U32 R6, R11, UR4, R6 ;  /* 0x000000040b067c25 */ /* 0x000fe2000f8e0006 */
[----:B------:R-:W-:Y:S01]  /*a6b0*/  SHF.R.S32.HI R10, RZ, 0x1f, R13 ;  /* 0x0000001fff0a7819 */ /* 0x000fe2000001140d */
[----:B------:R-:W-:Y:S01]  /*a6c0*/  UMOV UR4, 0x400 ;  /* 0x0000040000047882 */ /* 0x000fe20000000000 */
[----:B------:R-:W-:Y:S01]  /*a6d0*/  LEA R14, R18, R3, 0x7 ;  /* 0x00000003120e7211 */ /* 0x000fe200078e38ff */
[----:B------:R-:W-:Y:S01]  /*a6e0*/  IMAD R8, R8, UR6, RZ ;  /* 0x0000000608087c24 */ /* 0x000fe2000f8e02ff */
[----:B------:R-:W-:Y:S01]  /*a6f0*/  IADD3 R7, R7, R15, RZ ;  /* 0x0000000f07077210 */ /* 0x000fe20007ffe0ff */
[----:B------:R-:W-:Y:S01]  /*a700*/  IMAD R10, R10, UR8, RZ ;  /* 0x000000080a0a7c24 */ /* 0x000fe2000f8e02ff */
[----:B------:R-:W-:Y:S01]  /*a710*/  LOP3.LUT R3, R22, 0x7ffffffc, RZ, 0xc0, !PT ;  /* 0x7ffffffc16037812 */ /* 0x000fe200078ec0ff */
[----:B------:R-:W-:-:S02]  /*a720*/  IMAD R11, R9, UR7, R8 ;  /* 0x00000007090b7c24 */ /* 0x000fc4000f8e0208 */
        /* <DEDUP_REMOVED lines=26> */
[----:B------:R2:W3:Y:S04]  /*a8d0*/  SHFL.IDX PT, R4, R6, RZ, 0x1c1f ;  /* 0x001c1fff06047589 */ /* 0x0004e800000e0000 */
[----:B------:R2:W4:Y:S01]  /*a8e0*/  SHFL.IDX PT, R5, R9, RZ, 0x1c1f ;  /* 0x001c1fff09057589 */ /* 0x00052200000e0000 */
[----:B------:R-:W-:Y:S01]  /*a8f0*/  SHF.L.U32 R3, R3, 0x1, RZ ;  /* 0x0000000103037819 */ /* 0x000fe200000006ff */
        /* <DEDUP_REMOVED lines=14> */
[----:B------:R-:W-:Y:S01]  /*a9e0*/  VIADD R22, R3, 0x50 ;  /* 0x0000005003167836 */ /* 0x000fe20000000000 */
[----:B------:R-:W-:-:S02]  /*a9f0*/  ISETP.GE.AND P6, PT, R17, UR4, PT ;  /* 0x0000000411007c0c */ /* 0x000fc4000bfc6270 */
[----:B------:R-:W-:Y:S02]  /*aa00*/  ISETP.GE.AND P5, PT, R16, UR4, PT ;  /* 0x0000000410007c0c */ /* 0x000fe4000bfa6270 */
[C---:B------:R-:W-:Y:S01]  /*aa10*/  IADD3 R21, R3.reuse, 0x48, RZ ;  /* 0x0000004803157810 */ /* 0x040fe20007ffe0ff */
[C---:B---34-:R-:W-:Y:S01]  /*aa20*/  @!P0 IMAD.WIDE R10, R3.reuse, 0x4, R4 ;  /* 0x00000004030a8825 */ /* 0x058fe200078e0204 */
[----:B------:R-:W-:Y:S02]  /*aa30*/  ISETP.GE.AND P3, PT, R18, UR4, PT ;  /* 0x0000000412007c0c */ /* 0x000fe4000bf66270 */
[----:B------:R-:W-:Y:S02]  /*aa40*/  @!P1 LEA.HI R0, R0, R0, RZ, 0x1 ;  /* 0x0000000000009211 */ /* 0x000fe400078f08ff */
[----:B------:R-:W-:Y:S01]  /*aa50*/  @!P2 LEA.HI R2, R2, R2, RZ, 0x1 ;  /* 0x000000020202a211 */ /* 0x000fe200078f08ff */
[----:B------:R0:W-:Y:S01]  /*aa60*/  @!P0 ST.E.64 desc[UR36][R10.64], R24 ;  /* 0x000000180a008985 */ /* 0x0001e2000c101b24 */
[----:B------:R-:W-:Y:S01]  /*aa70*/  @!P1 LOP3.LUT R13, R0, 0xfffffffe, RZ, 0xc0, !PT ;  /* 0xfffffffe000d9812 */ /* 0x000fe200078ec0ff */
[----:B------:R-:W-:Y:S01]  /*aa80*/  VIADD R0, R3, 0x28 ;  /* 0x0000002803007836 */ /* 0x000fe20000000000 */
[----:B------:R-:W-:-:S02]  /*aa90*/  @!P2 LOP3.LUT R15, R2, 0xfffffffe, RZ, 0xc0, !PT ;  /* 0xfffffffe020fa812 */ /* 0x000fc400078ec0ff */
[----:B------:R-:W-:Y:S01]  /*aaa0*/  IADD3 R2, R3, 0x30, RZ ;  /* 0x0000003003027810 */ /* 0x000fe20007ffe0ff */
[--C-:B------:R-:W-:Y:S01]  /*aab0*/  @!P1 IMAD.WIDE R12, R13, 0x4, R4.reuse ;  /* 0x000000040d0c9825 */ /* 0x100fe200078e0204 */
[----:B------:R-:W-:Y:S02]  /*aac0*/  ISETP.GE.AND P0, PT, R0, UR4, PT ;  /* 0x0000000400007c0c */ /* 0x000fe4000bf06270 */
        /* <DEDUP_REMOVED lines=8> */
[----:B------:R-:W-:-:S02]  /*ab50*/  @!P6 LEA.HI R17, R17, R17, RZ, 0x1 ;  /* 0x000000111111e211 */ /* 0x000fc400078f08ff */
[----:B------:R-:W-:Y:S02]  /*ab60*/  @!P5 LOP3.LUT R11, R16, 0xfffffffe, RZ, 0xc0, !PT ;  /* 0xfffffffe100bd812 */ /* 0x000fe400078ec0ff */
[----:B------:R-:W-:Y:S02]  /*ab70*/  @!P0 LEA.HI R0, R0, R0, RZ, 0x1 ;  /* 0x0000000000008211 */ /* 0x000fe400078f08ff */
[----:B------:R-:W-:Y:S01]  /*ab80*/  @!P4 LEA.HI R2, R2, R2, RZ, 0x1 ;  /* 0x000000020202c211 */ /* 0x000fe200078f08ff */
[--C-:B------:R-:W-:Y:S01]  /*ab90*/  @!P5 IMAD.WIDE R10, R11, 0x4, R4.reuse ;  /* 0x000000040b0ad825 */ /* 0x100fe200078e0204 */
[----:B-1----:R-:W-:Y:S02]  /*aba0*/  @!P6 LOP3.LUT R13, R17, 0xfffffffe, RZ, 0xc0, !PT ;  /* 0xfffffffe110de812 */ /* 0x002fe400078ec0ff */
[----:B------:R-:W-:Y:S02]  /*abb0*/  @!P3 LEA.HI R18, R18, R18, RZ, 0x1 ;  /* 0x000000121212b211 */ /* 0x000fe400078f08ff */
[----:B------:R-:W-:Y:S01]  /*abc0*/  @!P2 LEA.HI R20, R20, R20, RZ, 0x1 ;  /* 0x000000141414a211 */ /* 0x000fe200078f08ff */
[----:B------:R-:W-:Y:S01]  /*abd0*/  @!P6 IMAD.WIDE R12, R13, 0x4, R4 ;  /* 0x000000040d0ce825 */ /* 0x000fe200078e0204 */
[----:B--2---:R-:W-:Y:S01]  /*abe0*/  @!P1 LEA.HI R14, R21, R21, RZ, 0x1 ;  /* 0x00000015150e9211 */ /* 0x004fe200078f08ff */
[----:B------:R0:W-:Y:S01]  /*abf0*/  @!P5 ST.E.64 desc[UR36][R10.64], R36 ;  /* 0x000000240a00d985 */ /* 0x0001e2000c101b24 */
[----:B------:R-:W-:-:S02]  /*ac00*/  @!P0 LOP3.LUT R15, R0, 0xfffffffe, RZ, 0xc0, !PT ;  /* 0xfffffffe000f8812 */ /* 0x000fc400078ec0ff */
[----:B------:R-:W-:Y:S01]  /*ac10*/  @!P4 LOP3.LUT R17, R2, 0xfffffffe, RZ, 0xc0, !PT ;  /* 0xfffffffe0211c812 */ /* 0x000fe200078ec0ff */
[----:B------:R1:W-:Y:S01]  /*ac20*/  @!P6 ST.E.64 desc[UR36][R12.64], R40 ;  /* 0x000000280c00e985 */ /* 0x0003e2000c101b24 */
[----:B------:R-:W-:Y:S01]  /*ac30*/  @!P3 LOP3.LUT R21, R18, 0xfffffffe, RZ, 0xc0, !PT ;  /* 0xfffffffe1215b812 */ /* 0x000fe200078ec0ff */
[C---:B------:R-:W-:Y:S01]  /*ac40*/  VIADD R2, R3.reuse, 0x68 ;  /* 0x0000006803027836 */ /* 0x040fe20000000000 */
[----:B------:R-:W-:Y:S01]  /*ac50*/  @!P2 LOP3.LUT R23, R20, 0xfffffffe, RZ, 0xc0, !PT ;  /* 0xfffffffe1417a812 */ /* 0x000fe200078ec0ff */
[C---:B------:R-:W-:Y:S01]  /*ac60*/  VIADD R18, R3.reuse, 0x70 ;  /* 0x0000007003127836 */ /* 0x040fe20000000000 */
[----:B------:R-:W-:Y:S02]  /*ac70*/  @!P1 LOP3.LUT R25, R14, 0xfffffffe, RZ, 0xc0, !PT ;  /* 0xfffffffe0e199812 */ /* 0x000fe400078ec0ff */
[----:B------:R-:W-:Y:S02]  /*ac80*/  ISETP.GE.AND P5, PT, R22, UR4, PT ;  /* 0x0000000416007c0c */ /* 0x000fe4000bfa6270 */
[----:B------:R-:W-:Y:S01]  /*ac90*/  IADD3 R0, R3, 0x60, RZ ;  /* 0x0000006003007810 */ /* 0x000fe20007ffe0ff */
[----:B0-----:R-:W-:Y:S01]  /*aca0*/  @!P0 IMAD.WIDE R10, R15, 0x4, R4 ;  /* 0x000000040f0a8825 */ /* 0x001fe200078e0204 */
[----:B------:R-:W-:-:S03]  /*acb0*/  ISETP.GE.AND P6, PT, R24, UR4, PT ;  /* 0x0000000418007c0c */ /* 0x000fc6000bfc6270 */
[--C-:B-1----:R-:W-:Y:S01]  /*acc0*/  @!P4 IMAD.WIDE R12, R17, 0x4, R4.reuse ;  /* 0x00000004110cc825 */ /* 0x102fe200078e0204 */
[----:B------:R0:W-:Y:S01]  /*acd0*/  @!P0 ST.E.64 desc[UR36][R10.64], R44 ;  /* 0x0000002c0a008985 */ /* 0x0001e2000c101b24 */
[----:B------:R-:W-:Y:S02]  /*ace0*/  ISETP.GE.AND P0, PT, R0, UR4, PT ;  /* 0x0000000400007c0c */ /* 0x000fe4000bf06270 */
[--C-:B------:R-:W-:Y:S01]  /*acf0*/  @!P3 IMAD.WIDE R14, R21, 0x4, R4.reuse ;  /* 0x00000004150eb825 */ /* 0x100fe200078e0204 */
[----:B------:R1:W-:Y:S01]  /*ad00*/  @!P4 ST.E.64 desc[UR36][R12.64], R48 ;  /* 0x000000300c00c985 */ /* 0x0003e2000c101b24 */
[----:B------:R-:W-:Y:S02]  /*ad10*/  @!P5 LEA.HI R22, R22, R22, RZ, 0x1 ;  /* 0x000000161616d211 */ /* 0x000fe400078f08ff */
        /* <DEDUP_REMOVED lines=12> */
[----:B0-----:R-:W-:Y:S01]  /*ade0*/  @!P5 LOP3.LUT R11, R22, 0xfffffffe, RZ, 0xc0, !PT ;  /* 0xfffffffe160bd812 */ /* 0x001fe200078ec0ff */
[----:B------:R-:W-:Y:S01]  /*adf0*/  VIADD R22, R3, 0xa0 ;  /* 0x000000a003167836 */ /* 0x000fe20000000000 */
[----:B------:R-:W-:Y:S02]  /*ae00*/  @!P0 LEA.HI R0, R0, R0, RZ, 0x1 ;  /* 0x0000000000008211 */ /* 0x000fe400078f08ff */
[----:B-1----:R-:W-:Y:S01]  /*ae10*/  @!P6 LOP3.LUT R13, R24, 0xfffffffe, RZ, 0xc0, !PT ;  /* 0xfffffffe180de812 */ /* 0x002fe200078ec0ff */
[--C-:B------:R-:W-:Y:S01]  /*ae20*/  @!P5 IMAD.WIDE R10, R11, 0x4, R4.reuse ;  /* 0x000000040b0ad825 */ /* 0x100fe200078e0204 */
        /* <DEDUP_REMOVED lines=15> */
[----:B------:R-:W-:-:S02]  /*af20*/  @!P4 LOP3.LUT R25, R25, 0xfffffffe, RZ, 0xc0, !PT ;  /* 0xfffffffe1919c812 */ /* 0x000fc400078ec0ff */
[----:B------:R-:W-:Y:S01]  /*af30*/  IADD3 R2, R3, 0x90, RZ ;  /* 0x0000009003027810 */ /* 0x000fe20007ffe0ff */
[----:B0-----:R-:W-:Y:S01]  /*af40*/  @!P1 IMAD.WIDE R10, R17, 0x4, R4 ;  /* 0x00000004110a9825 */ /* 0x001fe200078e0204 */
[----:B------:R-:W-:-:S03]  /*af50*/  ISETP.GE.AND P0, PT, R0, UR4, PT ;  /* 0x0000000400007c0c */ /* 0x000fc6000bf06270 */
[--C-:B-1----:R-:W-:Y:S01]  /*af60*/  @!P2 IMAD.WIDE R12, R21, 0x4, R4.reuse ;  /* 0x00000004150ca825 */ /* 0x102fe200078e0204 */
[----:B------:R0:W-:Y:S01]  /*af70*/  @!P1 ST.E.64 desc[UR36][R10.64], R76 ;  /* 0x0000004c0a009985 */ /* 0x0001e2000c101b24 */
[----:B------:R-:W-:Y:S02]  /*af80*/  ISETP.GE.AND P1, PT, R2, UR4, PT ;  /* 0x0000000402007c0c */ /* 0x000fe4000bf26270 */
[--C-:B------:R-:W-:Y:S01]  /*af90*/  @!P3 IMAD.WIDE R16, R23, 0x4, R4.reuse ;  /* 0x000000041710b825 */ /* 0x100fe200078e0204 */
[----:B--2---:R-:W-:Y:S01]  /*afa0*/  IADD3 R14, R3, 0xa8, RZ ;  /* 0x000000a8030e7810 */ /* 0x004fe20007ffe0ff */
[----:B------:R1:W-:Y:S01]  /*afb0*/  @!P2 ST.E.64 desc[UR36][R12.64], R80 ;  /* 0x000000500c00a985 */ /* 0x0003e2000c101b24 */
[----:B------:R-:W-:Y:S01]  /*afc0*/  ISETP.GE.AND P2, PT, R18, UR4, PT ;  /* 0x0000000412007c0c */ /* 0x000fe2000bf46270 */
[----:B------:R-:W-:Y:S02]  /*afd0*/  @!P4 IMAD.WIDE R20, R25, 0x4, R4 ;  /* 0x000000041914c825 */ /* 0x000fe400078e0204 */
[----:B------:R2:W-:Y:S01]  /*afe0*/  @!P3 ST.E.64 desc[UR36][R16.64], R84 ;  /* 0x000000541000b985 */ /* 0x0005e2000c101b24 */
[----:B------:R-:W-:Y:S01]  /*aff0*/  ISETP.GE.AND P3, PT, R22, UR4, PT ;  /* 0x0000000416007c0c */ /* 0x000fe2000bf66270 */
[C---:B------:R-:W-:Y:S01]  /*b000*/  VIADD R15, R3.reuse, 0xb0 ;  /* 0x000000b0030f7836 */ /* 0x040fe20000000000 */
[----:B------:R-:W-:Y:S01]  /*b010*/  @!P0 LEA.HI R0, R0, R0, RZ, 0x1 ;  /* 0x0000000000008211 */ /* 0x000fe200078f08ff */
[----:B------:R3:W-:Y:S01]  /*b020*/  @!P4 ST.E.64 desc[UR36][R20.64], R88 ;  /* 0x000000581400c985 */ /* 0x0007e2000c101b24 */
[----:B0-----:R-:W-:Y:S01]  /*b030*/  VIADD R11, R3, 0xb8 ;  /* 0x000000b8030b7836 */ /* 0x001fe20000000000 */
        /* <DEDUP_REMOVED lines=30> */
.L_x_5502:
[----:B------:R-:W-:Y:S05]  /*b220*/  BSYNC B0 ;  /* 0x0000000000007941 */ /* 0x000fea0003800000 */
.L_x_5501:
[----:B------:R-:W-:Y:S01]  /*b230*/  ISETP.GE.AND P0, PT, R8, R7, PT ;  /* 0x000000070800720c */ /* 0x000fe20003f06270 */
[----:B0---4-:R4:W0:Y:S04]  /*b240*/  SHFL.IDX PT, R5, R9, 0x1, 0x1c1f ;  /* 0x003c1f0009057f89 */ /* 0x01182800000e0000 */
[----:B---3--:R4:W3:Y:S08]  /*b250*/  SHFL.IDX PT, R4, R6, 0x1, 0x1c1f ;  /* 0x003c1f0006047f89 */ /* 0x0088f000000e0000 */
[----:B----4-:R-:W-:Y:S05]  /*b260*/  @P0 BRA `(.L_x_5461) ;  /* 0x0000004800540947 */ /* 0x010fea0003800000 */
[C---:B--2---:R-:W-:Y:S01]  /*b270*/  IADD3 R0, R3.reuse, 0x8, RZ ;  /* 0x0000000803007810 */ /* 0x044fe20007ffe0ff */
        /* <DEDUP_REMOVED lines=15> */
[----:B0--3--:R-:W-:Y:S01]  /*b370*/  @!P2 IMAD.WIDE R6, R3, 0x4, R4 ;  /* 0x000000040306a825 */ /* 0x009fe200078e0204 */
[----:B------:R-:W-:-:S02]  /*b380*/  ISETP.GE.AND P6, PT, R14, UR4, PT ;  /* 0x000000040e007c0c */ /* 0x000fc4000bfc6270 */
[----:B------:R-:W-:Y:S02]  /*b390*/  @!P3 LEA.HI R0, R0, R0, RZ, 0x1 ;  /* 0x000000000000b211 */ /* 0x000fe400078f08ff */
[----:B------:R0:W-:Y:S01]  /*b3a0*/  @!P2 ST.E.64 desc[UR36][R6.64], R26 ;  /* 0x0000001a0600a985 */ /* 0x0001e2000c101b24 */
[----:B------:R-:W-:Y:S02]  /*b3b0*/  @!P0 LEA.HI R2, R2, R2, RZ, 0x1 ;  /* 0x0000000202028211 */ /* 0x000fe400078f08ff */
[----:B------:R-:W-:Y:S02]  /*b3c0*/  @!P3 LOP3.LUT R9, R0, 0xfffffffe, RZ, 0xc0, !PT ;  /* 0xfffffffe0009b812 */ /* 0x000fe400078ec0ff */
[----:B------:R-:W-:Y:S02]  /*b3d0*/  IADD3 R0, R3, 0x20, RZ ;  /* 0x0000002003007810 */ /* 0x000fe40007ffe0ff */
[----:B------:R-:W-:Y:S01]  /*b3e0*/  @!P1 LEA.HI R10, R10, R10, RZ, 0x1 ;  /* 0x0000000a0a0a9211 */ /* 0x000fe200078f08ff */
[----:B------:R-:W-:Y:S01]  /*b3f0*/  @!P3 IMAD.WIDE R8, R9, 0x4, R4 ;  /* 0x000000040908b825 */ /* 0x000fe200078e0204 */
[----:B------:R-:W-:-:S02]  /*b400*/  ISETP.GE.AND P2, PT, R0, UR4, PT ;  /* 0x0000000400007c0c */ /* 0x000fc4000bf46270 */
[----:B------:R-:W-:Y:S02]  /*b410*/  @!P4 LEA.HI R12, R12, R12, RZ, 0x1 ;  /* 0x0000000c0c0cc211 */ /* 0x000fe400078f08ff */
[----:B------:R1:W-:Y:S01]  /*b420*/  @!P3 ST.E.64 desc[UR36][R8.64], R30 ;  /* 0x0000001e0800b985 */ /* 0x0003e2000c101b24 */
[----:B------:R-:W-:Y:S02]  /*b430*/  ISETP.GE.AND P3, PT, R11, UR4, PT ;  /* 0x000000040b007c0c */ /* 0x000fe4000bf66270 */
[----:B0-----:R-:W-:Y:S02]  /*b440*/  @!P0 LOP3.LUT R7, R2, 0xfffffffe, RZ, 0xc0, !PT ;  /* 0xfffffffe02078812 */ /* 0x001fe400078ec0ff */
[----:B------:R-:W-:Y:S02]  /*b450*/  @!P6 LEA.HI R14, R14, R14, RZ, 0x1 ;  /* 0x0000000e0e0ee211 */ /* 0x000fe400078f08ff */
[----:B------:R-:W-:Y:S01]  /*b460*/  @!P4 LOP3.LUT R15, R12, 0xfffffffe, RZ, 0xc0, !PT ;  /* 0xfffffffe0c0fc812 */ /* 0x000fe200078ec0ff */
[----:B------:R-:W-:Y:S01]  /*b470*/  @!P0 IMAD.WIDE R6, R7, 0x4, R4 ;  /* 0x0000000407068825 */ /* 0x000fe200078e0204 */
[----:B------:R-:W-:-:S02]  /*b480*/  @!P2 LEA.HI R0, R0, R0, RZ, 0x1 ;  /* 0x000000000000a211 */ /* 0x000fc400078f08ff */
[----:B------:R-:W-:Y:S02]  /*b490*/  @!P6 LOP3.LUT R21, R14, 0xfffffffe, RZ, 0xc0, !PT ;  /* 0xfffffffe0e15e812 */ /* 0x000fe400078ec0ff */
[----:B------:R0:W-:Y:S01]  /*b4a0*/  @!P0 ST.E.64 desc[UR36][R6.64], R34 ;  /* 0x0000002206008985 */ /* 0x0001e2000c101b24 */
[----:B-1----:R-:W-:Y:S02]  /*b4b0*/  @!P1 LOP3.LUT R9, R10, 0xfffffffe, RZ, 0xc0, !PT ;  /* 0xfffffffe0a099812 */ /* 0x002fe400078ec0ff */
[----:B------:R-:W-:Y:S02]  /*b4c0*/  @!P3 LEA.HI R2, R11, R11, RZ, 0x1 ;  /* 0x0000000b0b02b211 */ /* 0x000fe400078f08ff */
[----:B------:R-:W-:Y:S01]  /*b4d0*/  @!P5 LEA.HI R10, R13, R13, RZ, 0x1 ;  /* 0x0000000d0d0ad211 */ /* 0x000fe200078f08ff */
[--C-:B------:R-:W-:Y:S01]  /*b4e0*/  @!P1 IMAD.WIDE R8, R9, 0x4, R4.reuse ;  /* 0x0000000409089825 */ /* 0x100fe200078e0204 */
[----:B------:R-:W-:Y:S02]  /*b4f0*/  @!P2 LOP3.LUT R11, R0, 0xfffffffe, RZ, 0xc0, !PT ;  /* 0xfffffffe000ba812 */ /* 0x000fe400078ec0ff */
[----:B------:R-:W-:Y:S01]  /*b500*/  @!P3 LOP3.LUT R13, R2, 0xfffffffe, RZ, 0xc0, !PT ;  /* 0xfffffffe020db812 */ /* 0x000fe200078ec0ff */
[C---:B------:R-:W-:Y:S01]  /*b510*/  VIADD R0, R3.reuse, 0x58 ;  /* 0x0000005803007836 */ /* 0x040fe20000000000 */
[----:B------:R-:W-:Y:S01]  /*b520*/  @!P5 LOP3.LUT R17, R10, 0xfffffffe, RZ, 0xc0, !PT ;  /* 0xfffffffe0a11d812 */ /* 0x000fe200078ec0ff */
[----:B------:R1:W-:Y:S01]  /*b530*/  @!P1 ST.E.64 desc[UR36][R8.64], R38 ;  /* 0x0000002608009985 */ /* 0x0003e2000c101b24 */
[----:B------:R-:W-:Y:S01]  /*b540*/  IADD3 R18, R3, 0x50, RZ ;  /* 0x0000005003127810 */ /* 0x000fe20007ffe0ff */
[----:B0-----:R-:W-:Y:S01]  /*b550*/  @!P2 IMAD.WIDE R6, R11, 0x4, R4 ;  /* 0x000000040b06a825 */ /* 0x001fe200078e0204 */
[----:B------:R-:W-:-:S02]  /*b560*/  ISETP.GE.AND P1, PT, R16, UR4, PT ;  /* 0x0000000410007c0c */ /* 0x000fc4000bf26270 */
[----:B------:R-:W-:Y:S01]  /*b570*/  ISETP.GE.AND P0, PT, R18, UR4, PT ;  /* 0x0000000412007c0c */ /* 0x000fe2000bf06270 */
[--C-:B------:R-:W-:Y:S01]  /*b580*/  @!P4 IMAD.WIDE R10, R15, 0x4, R4.reuse ;  /* 0x000000040f0ac825 */ /* 0x100fe200078e0204 */
[----:B------:R0:W-:Y:S01]  /*b590*/  @!P2 ST.E.64 desc[UR36][R6.64], R42 ;  /* 0x0000002a0600a985 */ /* 0x0001e2000c101b24 */
[----:B------:R-:W-:Y:S02]  /*b5a0*/  ISETP.GE.AND P2, PT, R0, UR4, PT ;  /* 0x0000000400007c0c */ /* 0x000fe4000bf46270 */
[----:B------:R-:W-:-:S04]  /*b5b0*/  @!P6 IMAD.WIDE R14, R21, 0x4, R4 ;  /* 0x00000004150ee825 */ /* 0x000fc800078e0204 */
[--C-:B-1----:R-:W-:Y:S02]  /*b5c0*/  @!P3 IMAD.WIDE R8, R13, 0x4, R4.reuse ;  /* 0x000000040d08b825 */ /* 0x102fe400078e0204 */
        /* <DEDUP_REMOVED lines=10> */
[----:B------:R-:W-:Y:S01]  /*b670*/  ISETP.GE.AND P3, PT, R21, UR4, PT ;  /* 0x0000000415007c0c */ /* 0x000fe2000bf66270 */
[----:B------:R4:W-:Y:S01]  /*b680*/  @!P6 ST.E.64 desc[UR36][R14.64], R58 ;  /* 0x0000003a0e00e985 */ /* 0x0009e2000c101b24 */
        /* <DEDUP_REMOVED lines=19> */
[C---:B------:R-:W-:Y:S01]  /*b7c0*/  VIADD R20, R3.reuse, 0xa8 ;  /* 0x000000a803147836 */ /* 0x040fe20000000000 */
[----:B------:R-:W-:Y:S02]  /*b7d0*/  IADD3 R16, R3, 0x80, RZ ;  /* 0x0000008003107810 */ /* 0x000fe40007ffe0ff */
[----:B------:R-:W-:Y:S01]  /*b7e0*/  @!P3 LOP3.LUT R21, R21, 0xfffffffe, RZ, 0xc0, !PT ;  /* 0xfffffffe1515b812 */ /* 0x000fe200078ec0ff */
[--C-:B0-----:R-:W-:Y:S01]  /*b7f0*/  @!P2 IMAD.WIDE R6, R11, 0x4, R4.reuse ;  /* 0x000000040b06a825 */ /* 0x101fe200078e0204 */
[----:B------:R-:W-:Y:S02]  /*b800*/  ISETP.GE.AND P0, PT, R16, UR4, PT ;  /* 0x0000000410007c0c */ /* 0x000fe4000bf06270 */
[----:B------:R-:W-:Y:S01]  /*b810*/  ISETP.GE.AND P1, PT, R18, UR4, PT ;  /* 0x0000000412007c0c */ /* 0x000fe2000bf26270 */
[----:B-1----:R-:W-:Y:S01]  /*b820*/  @!P6 IMAD.WIDE R8, R13, 0x4, R4 ;  /* 0x000000040d08e825 */ /* 0x002fe200078e0204 */
[----:B------:R0:W-:Y:S01]  /*b830*/  @!P2 ST.E.64 desc[UR36][R6.64], R70 ;  /* 0x000000460600a985 */ /* 0x0001e2000c101b24 */
[----:B------:R-:W-:-:S02]  /*b840*/  IADD3 R2, R3, 0x98, RZ ;  /* 0x0000009803027810 */ /* 0x000fc40007ffe0ff */
        /* <DEDUP_REMOVED lines=9> */
[C---:B------:R-:W-:Y:S01]  /*b8e0*/  VIADD R17, R3.reuse, 0xa0 ;  /* 0x000000a003117836 */ /* 0x040fe20000000000 */
[----:B------:R4:W-:Y:S01]  /*b8f0*/  @!P3 ST.E.64 desc[UR36][R14.64], R86 ;  /* 0x000000560e00b985 */ /* 0x0009e2000c101b24 */
        /* <DEDUP_REMOVED lines=39> */
.L_x_5500:
[----:B------:R-:W0:Y:S02]  /*bb70*/  S2R R0, SR_TID.X ;  /* 0x0000000000007919 */ /* 0x000e240000002100 */
[----:B0-----:R-:W-:-:S05]  /*bb80*/  VIADD R2, R0, 0xffffff80 ;  /* 0xffffff8000027836 */ /* 0x001fca0000000000 */
[----:B------:R-:W-:-:S13]  /*bb90*/  ISETP.GT.AND P0, PT, R2, 0x7f, PT ;  /* 0x0000007f0200780c */ /* 0x000fda0003f04270 */
[----:B------:R-:W-:Y:S05]  /*bba0*/  @P0 BRA `(.L_x_5461) ;  /* 0x0000004000040947 */ /* 0x000fea0003800000 */
[----:B------:R-:W0:Y:S01]  /*bbb0*/  S2R R3, SR_CTAID.X ;  /* 0x0000000000037919 */ /* 0x000e220000002500 */
[----:B------:R-:W1:Y:S01]  /*bbc0*/  LDC R6, c[0x0][0xbe8] ;  /* 0x0002fa00ff067b82 */ /* 0x000e620000000800 */
[----:B------:R-:W-:Y:S01]  /*bbd0*/  ULDC UR4, c[0x0][0xa88] ;  /* 0x0002a20000047ab9 */ /* 0x000fe20000000800 */
[----:B0-----:R-:W-:Y:S01]  /*bbe0*/  LEA R0, R3, R0, 0x7 ;  /* 0x0000000003007211 */ /* 0x001fe200078e38ff */
[----:B-1----:R-:W-:-:S04]  /*bbf0*/  IMAD R3, R6, UR4, RZ ;  /* 0x0000000406037c24 */ /* 0x002fc8000f8e02ff */
[----:B------:R-:W-:-:S05]  /*bc00*/  VIADD R0, R0, 0xffffff80 ;  /* 0xffffff8000007836 */ /* 0x000fca0000000000 */
[----:B------:R-:W-:-:S13]  /*bc10*/  ISETP.GE.AND P0, PT, R0, R3, PT ;  /* 0x000000030000720c */ /* 0x000fda0003f06270 */
[----:B------:R-:W-:Y:S05]  /*bc20*/  @P0 BRA `(.L_x_5461) ;  /* 0x0000003c00e40947 */ /* 0x000fea0003800000 */
[----:B------:R-:W-:Y:S01]  /*bc30*/  ISETP.NE.AND P0, PT, R6, 0x1, PT ;  /* 0x000000010600780c */ /* 0x000fe20003f05270 */
[----:B------:R-:W0:Y:S01]  /*bc40*/  S2UR UR7, SR_CTAID.Z ;  /* 0x00000000000779c3 */ /* 0x000e220000002700 */
[----:B------:R-:W-:Y:S01]  /*bc50*/  R2UR UR11, R19 ;  /* 0x00000000130b72ca */ /* 0x000fe200000e0000 */
[----:B------:R-:W-:Y:S01]  /*bc60*/  ULDC.64 UR8, c[0x0][0xbd0] ;  /* 0x0002f40000087ab9 */ /* 0x000fe20000000a00 */
[----:B------:R-:W-:-:S05]  /*bc70*/  IMAD.MOV.U32 R5, RZ, RZ, R0 ;  /* 0x000000ffff057224 */ /* 0x000fca00078e0000 */
        /* <DEDUP_REMOVED lines=9> */
[----:B------:R-:W-:Y:S02]  /*bd10*/  UIADD3 UR6, UR5, UR6, URZ ;  /* 0x0000000605067290 */ /* 0x000fe4000fffe03f */
[----:B------:R-:W-:Y:S01]  /*bd20*/  IMAD.U32 R3, RZ, RZ, UR5 ;  /* 0x00000005ff037e24 */ /* 0x000fe2000f8e00ff */
[----:B------:R-:W-:Y:S02]  /*bd30*/  ULDC.64 UR4, c[0x0][0xbe0] ;  /* 0x0002f80000047ab9 */ /* 0x000fe40000000a00 */
[----:B------:R-:W0:Y:S01]  /*bd40*/  S2UR UR10, SR_CTAID.Y ;  /* 0x00000000000a79c3 */ /* 0x000e220000002600 */
[----:B------:R-:W-:-:S02]  /*bd50*/  IMAD.U32 R3, RZ, RZ, UR6 ;  /* 0x00000006ff037e24 */ /* 0x000fc4000f8e00ff */
[C---:B-1----:R-:W-:Y:S02]  /*bd60*/  IMAD R12, R10.reuse, UR8, RZ ;  /* 0x000000080a0c7c24 */ /* 0x042fe4000f8e02ff */
[----:B------:R-:W-:-:S03]  /*bd70*/  IMAD.WIDE.U32 R2, R10, UR7, R2 ;  /* 0x000000070a027c25 */ /* 0x000fc6000f8e0002 */
[----:B------:R-:W0:Y:S01]  /*bd80*/  LDC R8, c[0x0][0xc50] ;  /* 0x00031400ff087b82 */ /* 0x000e220000000800 */
[----:B--2---:R-:W-:Y:S01]  /*bd90*/  @P0 IMAD.HI.U32 R4, R0, R7, RZ ;  /* 0x0000000700040227 */ /* 0x004fe200078e00ff */
[----:B------:R-:W-:-:S03]  /*bda0*/  IADD3 R7, RZ, -UR11, RZ ;  /* 0x8000000bff077c10 */ /* 0x000fc6000fffe0ff */
[----:B------:R-:W-:Y:S01]  /*bdb0*/  IMAD R11, R11, UR7, R12 ;  /* 0x000000070b0b7c24 */ /* 0x000fe2000f8e020c */
[----:B---3--:R-:W-:-:S03]  /*bdc0*/  @P0 SHF.R.U32.HI R5, RZ, R9, R4 ;  /* 0x00000009ff050219 */ /* 0x008fc60000011604 */
[----:B------:R-:W-:Y:S02]  /*bdd0*/  IMAD.IADD R3, R11, 0x1, R3 ;  /* 0x000000010b037824 */ /* 0x000fe400078e0203 */
        /* <DEDUP_REMOVED lines=22> */
.L_x_5459:
        /* <DEDUP_REMOVED lines=18> */
.L_x_5503:
[----:B------:R-:W-:Y:S01]  /*c060*/  ULDC UR44, c[0x0][0xc50] ;  /* 0x00031400002c7ab9 */ /* 0x000fe20000000800 */
[----:B------:R-:W-:Y:S01]  /*c070*/  UMOV UR41, UR6 ;  /* 0x0000000600297c82 */ /* 0x000fe20008000000 */
[----:B------:R-:W-:-:S11]  /*c080*/  UISETP.NE.AND UP0, UPT, UR44, 0x1, UPT ;  /* 0x000000012c00788c */ /* 0x000fd6000bf05270 */
[----:B------:R-:W-:Y:S01]  /*c090*/  @UP0 ULDC UR4, c[0x0][0xc54] ;  /* 0x0003150000040ab9 */ /* 0x000fe20000000800 */
[----:B------:R-:W-:Y:S01]  /*c0a0*/  @UP0 ULDC UR7, c[0x0][0xc58] ;  /* 0x0003160000070ab9 */ /* 0x000fe20000000800 */
[----:B------:R-:W-:-:S04]  /*c0b0*/  UIMAD.WIDE.U32 UR4, UR6, UR4, URZ ;  /* 0x00000004060472a5 */ /* 0x000fc8000f8e003f */
[----:B------:R-:W-:-:S12]  /*c0c0*/  @UP0 USHF.R.U32.HI UR41, URZ, UR7, UR5 ;  /* 0x000000073f290299 */ /* 0x000fd80008011605 */
.L_x_5504:
[----:B------:R-:W-:Y:S01]  /*c0d0*/  ISETP.GE.AND P0, PT, R26, RZ, PT ;  /* 0x000000ff1a00720c */ /* 0x000fe20003f06270 */
[----:B------:R-:W-:Y:S01]  /*c0e0*/  UIADD3 UR4, -UR41, URZ, URZ ;  /* 0x0000003f29047290 */ /* 0x000fe2000fffe13f */
[----:B------:R-:W-:Y:S01]  /*c0f0*/  IMAD.MOV.U32 R28, RZ, RZ, 0x1 ;  /* 0x00000001ff1c7424 */ /* 0x000fe200078e00ff */
[----:B------:R-:W-:Y:S01]  /*c100*/  MOV R0, RZ ;  /* 0x000000ff00007202 */ /* 0x000fe20000000f00 */
[----:B------:R-:W-:Y:S01]  /*c110*/  IMAD.MOV.U32 R6, RZ, RZ, 0x1 ;  /* 0x00000001ff067424 */ /* 0x000fe200078e00ff */
[----:B------:R-:W-:-:S08]  /*c120*/  UIMAD UR44, UR44, UR4, UR6 ;  /* 0x000000042c2c72a4 */ /* 0x000fd0000f8e0206 */
[----:B------:R-:W-:Y:S05]  /*c130*/  @!P0 BRA `(.L_x_5505) ;  /* 0x0000003400d88947 */ /* 0x000fea0003800000 */
[----:B------:R-:W0:Y:S01]  /*c140*/  LDC.64 R2, c[0x0][0xa28] ;  /* 0x00028a00ff027b82 */ /* 0x000e220000000a00 */
[----:B------:R-:W-:Y:S01]  /*c150*/  ULDC UR4, c[0x0][0x448] ;  /* 0x0001120000047ab9 */ /* 0x000fe20000000800 */
[----:B------:R-:W-:Y:S01]  /*c160*/  ULDC UR7, c[0x0][0x2f0] ;  /* 0x0000bc0000077ab9 */ /* 0x000fe20000000800 */
[----:B------:R-:W-:-:S05]  /*c170*/  IMAD.MOV.U32 R22, RZ, RZ, RZ ;  /* 0x000000ffff167224 */ /* 0x000fca00078e00ff */
[----:B------:R-:W1:Y:S01]  /*c180*/  S2UR UR48, SR_CTAID.X ;  /* 0x00000000003079c3 */ /* 0x000e620000002500 */
[----:B------:R-:W-:Y:S01]  /*c190*/  UISETP.NE.AND UP1, UPT, UR4, 0x1, UPT ;  /* 0x000000010400788c */ /* 0x000fe2000bf25270 */
[----:B------:R-:W-:Y:S02]  /*c1a0*/  ULDC UR8, c[0x0][0x288] ;  /* 0x0000a20000087ab9 */ /* 0x000fe40000000800 */
[----:B------:R-:W-:Y:S02]  /*c1b0*/  ULDC.64 UR4, c[0x0][0x418] ;  /* 0x0001060000047ab9 */ /* 0x000fe40000000a00 */
[----:B------:R-:W-:-:S03]  /*c1c0*/  UISETP.NE.U32.AND UP0, UPT, UR4, URZ, UPT ;  /* 0x0000003f0400728c */ /* 0x000fc6000bf05070 */
[----:B------:R-:W-:Y:S01]  /*c1d0*/  ULDC UR4, c[0x0][0x424] ;  /* 0x0001090000047ab9 */ /* 0x000fe20000000800 */
[----:B------:R-:W-:-:S03]  /*c1e0*/  UISETP.NE.AND.EX UP0, UPT, UR5, URZ, UPT, UP0 ;  /* 0x0000003f0500728c */ /* 0x000fc6000bf05300 */
[----:B------:R-:W-:Y:S01]  /*c1f0*/  @UP1 ULDC UR5, c[0x0][0x44c] ;  /* 0x0001130000051ab9 */ /* 0x000fe20000000800 */
[----:B0-----:R-:W-:Y:S01]  /*c200*/  ISETP.NE.U32.AND P0, PT, R2, RZ, PT ;  /* 0x000000ff0200720c */ /* 0x001fe20003f05070 */
[----:B------:R-:W-:-:S03]  /*c210*/  USEL UR42, UR4, 0x1, UP0 ;  /* 0x00000001042a7887 */ /* 0x000fc60008000000 */
[----:B------:R-:W-:Y:S01]  /*c220*/  ISETP.NE.AND.EX P0, PT, R3, RZ, PT, P0 ;  /* 0x000000ff0300720c */ /* 0x000fe20003f05300 */
[----:B-1----:R-:W-:Y:S02]  /*c230*/  ULEA UR6, UR48, 0x7f, 0x7 ;  /* 0x0000007f30067891 */ /* 0x002fe4000f8e383f */
[----:B------:R-:W-:Y:S02]  /*c240*/  UIMAD UR42, UR42, UR7, URZ ;  /* 0x000000072a2a72a4 */ /* 0x000fe4000f8e023f */
[----:B------:R-:W-:Y:S01]  /*c250*/  UIMAD.WIDE.U32 UR4, UR6, UR5, URZ ;  /* 0x00000005060472a5 */ /* 0x000fe2000f8e003f */
[----:B------:R-:W-:-:S03]  /*c260*/  @UP1 ULDC UR7, c[0x0][0x450] ;  /* 0x0001140000071ab9 */ /* 0x000fc60000000800 */
[----:B------:R-:W-:-:S04]  /*c270*/  @UP1 USHF.R.U32.HI UR6, URZ, UR7, UR5 ;  /* 0x000000073f061299 */ /* 0x000fc80008011605 */
[----:B------:R-:W0:Y:S01]  /*c280*/  @P0 LDC.64 R2, c[0x0][0xa28] ;  /* 0x00028a00ff020b82 */ /* 0x000e220000000a00 */
[----:B------:R-:W-:Y:S02]  /*c290*/  UIADD3 UR5, UR42, 0x60, -UR8 ;  /* 0x000000602a057890 */ /* 0x000fe4000fffe808 */
[----:B------:R-:W-:Y:S02]  /*c2a0*/  UIADD3 UR4, UR42, 0x5f, URZ ;  /* 0x0000005f2a047890 */ /* 0x000fe4000fffe03f */
[----:B------:R-:W-:Y:S02]  /*c2b0*/  UIADD3 UR6, UR5, UR6, URZ ;  /* 0x0000000605067290 */ /* 0x000fe4000fffe03f */
[----:B------:R-:W-:Y:S02]  /*c2c0*/  UIMAD.WIDE UR4, UR4, 0x2aaaaaab, URZ ;  /* 0x2aaaaaab040478a5 */ /* 0x000fe4000f8e023f */
[----:B------:R-:W-:Y:S02]  /*c2d0*/  UIMAD.WIDE UR6, UR6, 0x2aaaaaab, URZ ;  /* 0x2aaaaaab060678a5 */ /* 0x000fe4000f8e023f */
[----:B------:R-:W-:-:S02]  /*c2e0*/  USHF.R.U32.HI UR43, URZ, 0x1f, UR5 ;  /* 0x0000001f3f2b7899 */ /* 0x000fc40008011605 */
[----:B------:R-:W-:Y:S02]  /*c2f0*/  USHF.R.U32.HI UR45, URZ, 0x1f, UR7 ;  /* 0x0000001f3f2d7899 */ /* 0x000fe40008011607 */
[----:B------:R-:W-:Y:S02]  /*c300*/  ULEA.HI.SX32 UR43, UR5, UR43, 0x1c ;  /* 0x0000002b052b7291 */ /* 0x000fe4000f8fe23f */
[----:B------:R-:W-:-:S04]  /*c310*/  ULEA.HI.SX32 UR45, UR7, UR45, 0x1c ;  /* 0x0000002d072d7291 */ /* 0x000fc8000f8fe23f */
[----:B------:R-:W-:Y:S02]  /*c320*/  UISETP.LT.AND UP0, UPT, UR43, UR45, UPT ;  /* 0x0000002d2b00728c */ /* 0x000fe4000bf01270 */
[----:B------:R-:W-:Y:S01]  /*c330*/  UP2UR UR49, UPR, URZ, 0x2 ;  /* 0x000000023f317883 */ /* 0x000fe20008000000 */
[----:B0-----:R-:W-:Y:S01]  /*c340*/  @P0 IMAD.WIDE R2, R26, 0x4, R2 ;  /* 0x000000041a020825 */ /* 0x001fe200078e0202 */
[----:B------:R-:W-:-:S04]  /*c350*/  USEL UR11, UR43, UR45, UP0 ;  /* 0x0000002d2b0b7287 */ /* 0x000fc80008000000 */
[----:B------:R-:W-:Y:S01]  /*c360*/  UISETP.GE.AND UP1, UPT, UR11, 0x1, UPT ;  /* 0x000000010b00788c */ /* 0x000fe2000bf26270 */
[----:B------:R0:W5:Y:S01]  /*c370*/  @P0 LDG.E R22, desc[UR36][R2.64] ;  /* 0x0000002402160981 */ /* 0x000162000c1e1900 */
[----:B------:R-:W-:Y:S02]  /*c380*/  USHF.R.U32.HI UR9, URZ, 0x10, UR44 ;  /* 0x000000103f097899 */ /* 0x000fe4000801162c */
[----:B------:R-:W-:Y:S02]  /*c390*/  ULOP3.LUT UR44, UR44, 0xffff, URZ, 0xc0, !UPT ;  /* 0x0000ffff2c2c7892 */ /* 0x000fe4000f8ec03f */
[----:B------:R-:W-:Y:S01]  /*c3a0*/  PLOP3.LUT P0, PT, PT, PT, UP1, 0x80, 0x0 ;  /* 0x000000000000781c */ /* 0x000fe20003f0f018 */
[----:B------:R-:W-:Y:S01]  /*c3b0*/  UISETP.NE.AND UP0, UPT, UR9, URZ, UPT ;  /* 0x0000003f0900728c */ /* 0x000fe2000bf05270 */
[----:B------:R-:W-:-:S10]  /*c3c0*/  UMOV UR40, URZ ;  /* 0x0000003f00287c82 */ /* 0x000fd40008000000 */
[----:B------:R-:W-:Y:S01]  /*c3d0*/  @!UP0 ULDC UR9, c[0x0][0x9f0] ;  /* 0x00027c0000098ab9 */ /* 0x000fe20000000800 */
        /* <DEDUP_REMOVED lines=11> */
[----:B0-----:R-:W-:Y:S01]  /*c490*/  IADD3 R2, R0, 0xffffffe, RZ ;  /* 0x0ffffffe00027810 */ /* 0x001fe20007ffe0ff */
[----:B------:R-:W-:-:S05]  /*c4a0*/  IMAD.MOV R0, RZ, RZ, -R4 ;  /* 0x000000ffff007224 */ /* 0x000fca00078e0a04 */
        /* <DEDUP_REMOVED lines=18> */
.L_x_5506:
[----:B------:R-:W-:Y:S02]  /*c5d0*/  UIMAD UR50, UR44, UR40, URZ ;  /* 0x000000282c3272a4 */ /* 0x000fe4000f8e023f */
[----:B------:R-:W-:Y:S02]  /*c5e0*/  IMAD.U32 R0, RZ, RZ, UR40 ;  /* 0x00000028ff007e24 */ /* 0x000fe4000f8e00ff */
[----:B------:R-:W-:Y:S02]  /*c5f0*/  IMAD.MOV.U32 R6, RZ, RZ, 0x1 ;  /* 0x00000001ff067424 */ /* 0x000fe400078e00ff */
[----:B------:R-:W-:-:S04]  /*c600*/  MOV R19, UR50 ;  /* 0x0000003200137c02 */ /* 0x000fc80008000f00 */
        /* <DEDUP_REMOVED lines=27> */
.L_x_5507:
        /* <DEDUP_REMOVED lines=20> */
.L_x_5509:
        /* <DEDUP_REMOVED lines=15> */
.L_x_5508:
        /* <DEDUP_REMOVED lines=17> */
[----:B------:R-:W-:-:S05]  /*cb00*/  IMAD R5, R31, 0x60, R37 ;  /* 0x000000601f057824 */ /* 0x000fca00078e0225 */
[C---:B------:R-:W-:Y:S01]  /*cb10*/  ISETP.GE.AND P0, PT, R5.reuse, UR42, PT ;  /* 0x0000002a05007c0c */ /* 0x040fe2000bf06270 */
[----:B0-----:R-:W0:Y:S01]  /*cb20*/  @P1 LDC R3, c[0x0][0x434] ;  /* 0x00010d00ff031b82 */ /* 0x001e220000000800 */
[----:B-----5:R-:W-:Y:S02]  /*cb30*/  IADD3 R10, R5, R22, RZ ;  /* 0x00000016050a7210 */ /* 0x020fe40007ffe0ff */
[----:B------:R-:W-:Y:S02]  /*cb40*/  ISETP.GT.U32.OR P0, PT, R37, 0x5f, P0 ;  /* 0x0000005f2500780c */ /* 0x000fe40000704470 */
[----:B------:R-:W-:Y:S01]  /*cb50*/  @P1 LOP3.LUT R16, R16, 0x20, RZ, 0xfc, !PT ;  /* 0x0000002010101812 */ /* 0x000fe200078efcff */
[----:B------:R-:W-:Y:S02]  /*cb60*/  IMAD.MOV.U32 R9, RZ, RZ, R10 ;  /* 0x000000ffff097224 */ /* 0x000fe400078e000a */
        /* <DEDUP_REMOVED lines=14> */
[----:B------:R-:W-:-:S05]  /*cc50*/  @!P0 IMAD R7, R36, R7, R0 ;  /* 0x0000000724078224 */ /* 0x000fca00078e0200 */
[----:B------:R-:W-:-:S04]  /*cc60*/  @!P0 IADD3 R0, R3, R7, RZ ;  /* 0x0000000703008210 */ /* 0x000fc80007ffe0ff */
[----:B------:R-:W-:Y:S01]  /*cc70*/  @!P0 LEA.HI.X R5, R2, R5, R0, 0x2, P1 ;  /* 0x0000000502058211 */ /* 0x000fe200008f1400 */
[----:B------:R-:W-:-:S06]  /*cc80*/  IMAD.MOV.U32 R0, RZ, RZ, RZ ;  /* 0x000000ffff007224 */ /* 0x000fcc00078e00ff */
[----:B------:R1:W5:Y:S02]  /*cc90*/  @!P0 LDG.E R0, desc[UR36][R4.64] ;  /* 0x0000002404008981 */ /* 0x000364000c1e1900 */
[----:B-1----:R-:W-:-:S05]  /*cca0*/  IMAD.SHL.U32 R4, R25, 0x8, RZ ;  /* 0x0000000819047824 */ /* 0x002fca00078e00ff */
        /* <DEDUP_REMOVED lines=12> */
.L_x_5552:
[----:B------:R-:W2:Y:S01]  /*cd70*/  LDL R2, [R1+0x4] ;  /* 0x0000040001027983 */ /* 0x000ea20000100800 */
[----:B------:R-:W-:Y:S01]  /*cd80*/  ISETP.GT.U32.AND P1, PT, R37, 0x5f, PT ;  /* 0x0000005f2500780c */ /* 0x000fe20003f24070 */
[----:B------:R-:W-:Y:S01]  /*cd90*/  IMAD.U32 R35, RZ, RZ, UR41 ;  /* 0x00000029ff237e24 */ /* 0x000fe2000f8e00ff */
[----:B------:R-:W-:Y:S02]  /*cda0*/  LOP3.LUT R16, R16, 0xfffffff7, RZ, 0xc0, !PT ;  /* 0xfffffff710107812 */ /* 0x000fe400078ec0ff */
[----:B------:R-:W-:Y:S02]  /*cdb0*/  IADD3 R3, -R9, RZ, RZ ;  /* 0x000000ff09037210 */ /* 0x000fe40007ffe1ff */
[----:B------:R-:W-:-:S03]  /*cdc0*/  SHF.R.S32.HI R35, RZ, 0x1f, R35 ;  /* 0x0000001fff237819 */ /* 0x000fc60000011423 */
[----:B------:R-:W-:-:S04]  /*cdd0*/  IMAD R10, R17, R3, R10 ;  /* 0x00000003110a7224 */ /* 0x000fc800078e020a */
        /* <DEDUP_REMOVED lines=9> */
.L_x_5511:
[----:B------:R-:W-:Y:S01]  /*ce70*/  SHF.R.S32.HI R6, RZ, 0x1f, R10 ;  /* 0x0000001fff067819 */ /* 0x000fe2000001140a */
[----:B------:R-:W-:Y:S01]  /*ce80*/  ULDC.64 UR4, c[0x0][0x328] ;  /* 0x0000ca0000047ab9 */ /* 0x000fe20000000a00 */
[----:B------:R-:W-:-:S03]  /*ce90*/  R2UR UR6, R35 ;  /* 0x00000000230672ca */ /* 0x000fc600000e0000 */
[----:B------:R-:W-:-:S04]  /*cea0*/  IMAD R3, R6, UR4, RZ ;  /* 0x0000000406037c24 */ /* 0x000fc8000f8e02ff */
[C---:B------:R-:W-:Y:S02]  /*ceb0*/  IMAD R5, R10.reuse, UR5, R3 ;  /* 0x000000050a057c24 */ /* 0x040fe4000f8e0203 */
[----:B------:R-:W-:Y:S01]  /*cec0*/  IMAD.WIDE.U32 R2, R10, UR4, RZ ;  /* 0x000000040a027c25 */ /* 0x000fe2000f8e00ff */
[----:B------:R-:W-:-:S04]  /*ced0*/  ULDC.64 UR4, c[0x0][0x338] ;  /* 0x0000ce0000047ab9 */ /* 0x000fc80000000a00 */
[----:B------:R-:W-:Y:S02]  /*cee0*/  IADD3 R3, R3, R5, RZ ;  /* 0x0000000503037210 */ /* 0x000fe40007ffe0ff */
        /* <DEDUP_REMOVED lines=12> */
[----:B------:R-:W-:-:S04]  /*cfb0*/  IADD3 R3, R3, UR4, RZ ;  /* 0x0000000403037c10 */ /* 0x000fc8000fffe0ff */
[----:B------:R-:W-:Y:S01]  /*cfc0*/  LEA.HI.X R18, R2, UR7, R3, 0x1, P0 ;  /* 0x0000000702127c11 */ /* 0x000fe200080f0c03 */
[----:B------:R-:W-:-:S05]  /*cfd0*/  IMAD.MOV.U32 R2, RZ, RZ, 0x1 ;  /* 0x00000001ff027424 */ /* 0x000fca00078e00ff */
[----:B------:R-:W-:-:S04]  /*cfe0*/  SHF.L.U32 R2, R2, 0x1f, RZ ;  /* 0x0000001f02027819 */ /* 0x000fc800000006ff */
[----:B------:R-:W0:Y:S02]  /*cff0*/  SYNCS.PHASECHK.TRANS64.TRYWAIT P0, [UR46+0x30840], R2 ;  /* 0x03084002ff0075a7 */ /* 0x000e24000800016e */
[----:B0-----:R-:W-:Y:S05]  /*d000*/  @!P0 BRA `(.L_x_5512) ;  /* 0x0000002c00bc8947 */ /* 0x001fea0003800000 */
.L_x_5553:
[----:B------:R-:W-:Y:S01]  /*d010*/  ULDC.64 UR4, c[0x0][0x300] ;  /* 0x0000c00000047ab9 */ /* 0x000fe20000000a00 */
[----:B------:R-:W-:Y:S01]  /*d020*/  R2UR UR6, R35 ;  /* 0x00000000230672ca */ /* 0x000fe200000e0000 */
[----:B0-----:R-:W-:Y:S01]  /*d030*/  IMAD R3, R6, UR4, RZ ;  /* 0x0000000406037c24 */ /* 0x001fe2000f8e02ff */
[----:B------:R-:W-:Y:S01]  /*d040*/  MOV R6, 0xffffffa0 ;  /* 0xffffffa000067802 */ /* 0x000fe20000000f00 */
[----:B------:R-:W-:Y:S01]  /*d050*/  IMAD.SHL.U32 R30, R8, 0x8, RZ ;  /* 0x00000008081e7824 */ /* 0x000fe200078e00ff */
[----:B------:R-:W-:Y:S01]  /*d060*/  SHF.R.U32.HI R27, RZ, 0x3, R8 ;  /* 0x00000003ff1b7819 */ /* 0x000fe20000011608 */
[----:B------:R-:W-:Y:S01]  /*d070*/  IMAD R7, R10, UR5, R3 ;  /* 0x000000050a077c24 */ /* 0x000fe2000f8e0203 */
[----:B------:R-:W-:Y:S01]  /*d080*/  LOP3.LUT P3, RZ, R16, 0x4, RZ, 0xc0, !PT ;  /* 0x0000000410ff7812 */ /* 0x000fe2000786c0ff */
[----:B------:R-:W-:Y:S01]  /*d090*/  IMAD.WIDE.U32 R2, R10, UR4, RZ ;  /* 0x000000040a027c25 */ /* 0x000fe2000f8e00ff */
[----:B------:R-:W-:Y:S01]  /*d0a0*/  ULDC.64 UR4, c[0x0][0x310] ;  /* 0x0000c40000047ab9 */ /* 0x000fe20000000a00 */
[----:B------:R-:W-:-:S02]  /*d0b0*/  LOP3.LUT P2, RZ, R16, 0x2, RZ, 0xc0, !PT ;  /* 0x0000000210ff7812 */ /* 0x000fc4000784c0ff */
[----:B------:R-:W-:Y:S01]  /*d0c0*/  IMAD.IADD R3, R3, 0x1, R7 ;  /* 0x0000000103037824 */ /* 0x000fe200078e0207 */
[----:B------:R-:W-:Y:S01]  /*d0d0*/  LOP3.LUT P1, RZ, R16, 0x1, RZ, 0xc0, !PT ;  /* 0x0000000110ff7812 */ /* 0x000fe2000782c0ff */
[----:B------:R-:W-:Y:S02]  /*d0e0*/  IMAD R5, R5, UR4, RZ ;  /* 0x0000000405057c24 */ /* 0x000fe4000f8e02ff */
[----:B------:R-:W-:-:S04]  /*d0f0*/  IMAD.WIDE.U32 R2, R0, UR4, R2 ;  /* 0x0000000400027c25 */ /* 0x000fc8000f8e0002 */
[----:B------:R-:W-:Y:S01]  /*d100*/  IMAD R5, R0, UR5, R5 ;  /* 0x0000000500057c24 */ /* 0x000fe2000f8e0205 */
[----:B------:R-:W-:Y:S01]  /*d110*/  ULDC.64 UR4, c[0x0][0x308] ;  /* 0x0000c20000047ab9 */ /* 0x000fe20000000a00 */
[----:B------:R-:W-:-:S03]  /*d120*/  IMAD R6, R31, R6, UR42 ;  /* 0x0000002a1f067e24 */ /* 0x000fc6000f8e0206 */
[----:B------:R-:W-:Y:S01]  /*d130*/  IADD3 R3, R3, R5, RZ ;  /* 0x0000000503037210 */ /* 0x000fe20007ffe0ff */
[----:B------:R-:W-:Y:S01]  /*d140*/  IMAD.U32 R5, RZ, RZ, UR4 ;  /* 0x00000004ff057e24 */ /* 0x000fe2000f8e00ff */
[----:B------:R-:W-:Y:S01]  /*d150*/  UIMAD UR4, UR6, UR4, URZ ;  /* 0x00000004060472a4 */ /* 0x000fe2000f8e023f */
[----:B------:R-:W-:Y:S02]  /*d160*/  IMAD.IADD R6, R6, 0x1, -R27 ;  /* 0x0000000106067824 */ /* 0x000fe400078e0a1b */
[----:B------:R-:W-:Y:S01]  /*d170*/  IMAD.WIDE.U32 R2, R5, UR41, R2 ;  /* 0x0000002905027c25 */ /* 0x000fe2000f8e0002 */
[----:B------:R-:W-:Y:S01]  /*d180*/  UIMAD UR4, UR41, UR5, UR4 ;  /* 0x00000005290472a4 */ /* 0x000fe2000f8e0204 */
[----:B------:R-:W-:Y:S02]  /*d190*/  ULDC.64 UR6, c[0x0][0x2e8] ;  /* 0x0000ba0000067ab9 */ /* 0x000fe40000000a00 */
[----:B------:R-:W-:-:S03]  /*d1a0*/  LEA R0, P0, R2, UR6, 0x1 ;  /* 0x0000000602007c11 */ /* 0x000fc6000f8008ff */
[----:B------:R-:W-:Y:S01]  /*d1b0*/  VIADD R7, R3, UR4 ;  /* 0x0000000403077c36 */ /* 0x000fe20008000000 */
[----:B------:R-:W-:Y:S01]  /*d1c0*/  LOP3.LUT R3, R4, 0x1c0, RZ, 0xc0, !PT ;  /* 0x000001c004037812 */ /* 0x000fe200078ec0ff */
[----:B------:R-:W-:-:S03]  /*d1d0*/  UMOV UR4, 0xffffffff ;  /* 0xffffffff00047882 */ /* 0x000fc60000000000 */
[----:B------:R-:W-:Y:S02]  /*d1e0*/  LOP3.LUT R4, R3, 0x38, R4, 0xf8, !PT ;  /* 0x0000003803047812 */ /* 0x000fe400078ef804 */
[----:B------:R-:W-:Y:S02]  /*d1f0*/  LEA.HI.X R7, R2, UR7, R7, 0x1, P0 ;  /* 0x0000000702077c11 */ /* 0x000fe400080f0c07 */
        /* <DEDUP_REMOVED lines=11> */
[----:B------:R-:W-:Y:S01]  /*d2b0*/  SHFL.IDX PT, R10, R0, 0x3, 0x181f ;  /* 0x00781f00000a7f89 */ /* 0x000fe200000e0000 */
        /* <DEDUP_REMOVED lines=9> */
[----:B------:R-:W1:Y:S02]  /*d350*/  SHFL.IDX PT, R14, R0, 0x4, 0x181f ;  /* 0x00981f00000e7f89 */ /* 0x000e6400000e0000 */
[----:B--2---:R-:W-:Y:S02]  /*d360*/  IMAD.MOV.U32 R3, RZ, RZ, R8 ;  /* 0x000000ffff037224 */ /* 0x004fe400078e0008 */
[----:B------:R-:W-:Y:S04]  /*d370*/  @P0 LDGSTS.E.BYPASS.LTC128B.128 [R21+0x1ec00], desc[UR36][R4.64], !P3 ;  /* 0x1ec0000004150fae */ /* 0x000fe8000d901d64 */
[----:B------:R-:W-:Y:S04]  /*d380*/  @P0 LDGSTS.E.BYPASS.LTC128B.128 [R21+0x21c00], desc[UR36][R4.64+0x80], !P2 ;  /* 0x21c0008004150fae */ /* 0x000fe8000d101d64 */
[----:B------:R0:W-:Y:S01]  /*d390*/  @P0 LDGSTS.E.BYPASS.LTC128B.128 [R21+0x24c00], desc[UR36][R4.64+0x100], !P1 ;  /* 0x24c0010004150fae */ /* 0x0001e2000c901d64 */
[----:B------:R-:W-:-:S03]  /*d3a0*/  ISETP.GE.AND P0, PT, R6, 0x21, PT ;  /* 0x000000210600780c */ /* 0x000fc60003f06270 */
[----:B------:R-:W2:Y:S04]  /*d3b0*/  SHFL.IDX PT, R8, R7, 0x4, 0x181f ;  /* 0x00981f0007087f89 */ /* 0x000ea800000e0000 */
[----:B------:R-:W3:Y:S01]  /*d3c0*/  SHFL.IDX PT, R7, R7, 0x5, 0x181f ;  /* 0x00b81f0007077f89 */ /* 0x000ee200000e0000 */
[----:B0-----:R-:W-:Y:S01]  /*d3d0*/  MOV R5, R9 ;  /* 0x0000000900057202 */ /* 0x001fe20000000f00 */
[----:B------:R-:W-:-:S04]  /*d3e0*/  IMAD.MOV.U32 R4, RZ, RZ, R10 ;  /* 0x000000ffff047224 */ /* 0x000fc800078e000a */
[----:B------:R-:W-:Y:S01]  /*d3f0*/  @P0 LEA R25, R30, UR46, 0x1 ;  /* 0x0000002e1e190c11 */ /* 0x000fe2000f8e08ff */
[----:B------:R-:W-:-:S05]  /*d400*/  @P0 IMAD.WIDE.U32 R2, R23, 0x2, R2 ;  /* 0x0000000217020825 */ /* 0x000fca00078e0002 */
        /* <DEDUP_REMOVED lines=8> */
[----:B--2---:R-:W-:Y:S02]  /*d490*/  IMAD.MOV.U32 R3, RZ, RZ, R8 ;  /* 0x000000ffff037224 */ /* 0x004fe400078e0008 */
        /* <DEDUP_REMOVED lines=8> */
[----:B-1-3--:R0:W-:Y:S02]  /*d520*/  @P0 LDGSTS.E.BYPASS.LTC128B.128 [R21+0x26400], desc[UR36][R2.64+0x100], !P1 ;  /* 0x2640010002150fae */ /* 0x00a1e4000c901d64 */
.L_x_5567:
        /* <DEDUP_REMOVED lines=18> */
.L_x_5514:
        /* <DEDUP_REMOVED lines=30> */
.L_x_5515:
[----:B------:R-:W-:Y:S01]  /*d830*/  UISETP.NE.AND UP0, UPT, UR49, URZ, UPT ;  /* 0x0000003f3100728c */ /* 0x000fe2000bf05270 */
[----:B------:R-:W-:Y:S01]  /*d840*/  IMAD.U32 R0, RZ, RZ, UR48 ;  /* 0x00000030ff007e24 */ /* 0x000fe2000f8e00ff */
[----:B------:R-:W-:Y:S01]  /*d850*/  ULDC.64 UR4, c[0x0][0x2e0] ;  /* 0x0000b80000047ab9 */ /* 0x000fe20000000a00 */
[----:B------:R-:W-:Y:S01]  /*d860*/  IMAD.U32 R4, RZ, RZ, UR38 ;  /* 0x00000026ff047e24 */ /* 0x000fe2000f8e00ff */
[----:B------:R-:W-:Y:S01]  /*d870*/  MOV R5, UR39 ;  /* 0x0000002700057c02 */ /* 0x000fe20008000f00 */
[----:B------:R-:W-:Y:S01]  /*d880*/  IMAD.U32 R3, RZ, RZ, UR47 ;  /* 0x0000002fff037e24 */ /* 0x000fe2000f8e00ff */
[----:B------:R-:W-:Y:S01]  /*d890*/  PLOP3.LUT P0, PT, PT, PT, UP0, 0x80, 0x0 ;  /* 0x000000000000781c */ /* 0x000fe20003f0f008 */
[----:B------:R-:W-:Y:S01]  /*d8a0*/  IMAD.MOV.U32 R2, RZ, RZ, R4 ;  /* 0x000000ffff027224 */ /* 0x000fe200078e0004 */
[----:B------:R-:W-:Y:S01]  /*d8b0*/  LEA R7, R0, R37, 0x7 ;  /* 0x0000002500077211 */ /* 0x000fe200078e38ff */
[----:B------:R-:W-:Y:S01]  /*d8c0*/  IMAD R25, R25, UR4, RZ ;  /* 0x0000000419197c24 */ /* 0x000fe2000f8e02ff */
[----:B------:R-:W0:Y:S01]  /*d8d0*/  LDC R0, c[0x0][0x448] ;  /* 0x00011200ff007b82 */ /* 0x000e220000000800 */
[----:B------:R-:W-:Y:S01]  /*d8e0*/  @UP0 ULDC UR6, c[0x0][0x44c] ;  /* 0x0001130000060ab9 */ /* 0x000fe20000000800 */
[----:B------:R-:W-:Y:S01]  /*d8f0*/  IMAD.WIDE.U32 R2, R26, UR4, R2 ;  /* 0x000000041a027c25 */ /* 0x000fe2000f8e0002 */
[----:B------:R-:W-:-:S03]  /*d900*/  @UP0 ULDC UR4, c[0x0][0x450] ;  /* 0x0001140000040ab9 */ /* 0x000fc60000000800 */
[----:B------:R-:W-:Y:S02]  /*d910*/  IMAD.MOV.U32 R5, RZ, RZ, R7 ;  /* 0x000000ffff057224 */ /* 0x000fe400078e0007 */
[----:B------:R-:W-:Y:S02]  /*d920*/  IMAD R25, R26, UR5, R25 ;  /* 0x000000051a197c24 */ /* 0x000fe4000f8e0219 */
[----:B------:R-:W-:Y:S01]  /*d930*/  @P0 IMAD.HI.U32 R6, R7, UR6, RZ ;  /* 0x0000000607060c27 */ /* 0x000fe2000f8e00ff */
[----:B------:R-:W-:Y:S02]  /*d940*/  PLOP3.LUT P0, PT, PT, PT, UP0, 0x80, 0x0 ;  /* 0x000000000000781c */ /* 0x000fe40003f0f008 */
[----:B------:R-:W-:-:S11]  /*d950*/  IADD3 R3, R3, R25, RZ ;  /* 0x0000001903037210 */ /* 0x000fd60007ffe0ff */
        /* <DEDUP_REMOVED lines=16> */
[----:B------:R-:W-:Y:S01]  /*da60*/  ULDC UR4, c[0x0][0x2b8] ;  /* 0x0000ae0000047ab9 */ /* 0x000fe20000000800 */
[----:B------:R-:W-:Y:S02]  /*da70*/  IADD3 R3, R3, R5, RZ ;  /* 0x0000000503037210 */ /* 0x000fe40007ffe0ff */
[----:B------:R-:W-:Y:S02]  /*da80*/  ISETP.GE.AND P3, PT, R23, UR4, PT ;  /* 0x0000000417007c0c */ /* 0x000fe4000bf66270 */
[----:B------:R-:W-:Y:S01]  /*da90*/  LEA.HI.X R8, R2, UR5, R3, 0x1, P0 ;  /* 0x0000000502087c11 */ /* 0x000fe200080f0c03 */
[----:B------:R-:W-:Y:S01]  /*daa0*/  UMOV UR5, 0xffffffff ;  /* 0xffffffff00057882 */ /* 0x000fe20000000000 */
[----:B------:R-:W-:-:S02]  /*dab0*/  ISETP.GE.AND P2, PT, R34, UR4, PT ;  /* 0x0000000422007c0c */ /* 0x000fc4000bf46270 */
[----:B------:R-:W-:Y:S01]  /*dac0*/  ISETP.GE.AND P0, PT, R33, UR4, PT ;  /* 0x0000000421007c0c */ /* 0x000fe2000bf06270 */
[----:B------:R-:W-:-:S12]  /*dad0*/  BRA.DIV UR5, `(.L_x_5516) ;  /* 0x0000002e05047947 */ /* 0x000fd8000b800000 */
[----:B------:R-:W-:Y:S01]  /*dae0*/  SHFL.IDX PT, R3, R8, RZ, 0x181f ;  /* 0x00181fff08037589 */ /* 0x000fe200000e0000 */
[----:B------:R-:W-:Y:S01]  /*daf0*/  IMAD.U32 R7, RZ, RZ, UR48 ;  /* 0x00000030ff077e24 */ /* 0x000fe2000f8e00ff */
[----:B------:R-:W-:Y:S02]  /*db00*/  ULDC UR4, c[0x0][0x288] ;  /* 0x0000a20000047ab9 */ /* 0x000fe40000000800 */
[----:B------:R-:W0:Y:S01]  /*db10*/  SHFL.IDX PT, R2, R6, RZ, 0x181f ;  /* 0x00181fff06027589 */ /* 0x000e2200000e0000 */
[----:B------:R-:W-:Y:S02]  /*db20*/  IMAD R0, R0, UR4, RZ ;  /* 0x0000000400007c24 */ /* 0x000fe4000f8e02ff */
[----:B------:R-:W-:Y:S01]  /*db30*/  IMAD R7, R7, 0x80, R27 ;  /* 0x0000008007077824 */ /* 0x000fe200078e021b */
[----:B------:R-:W-:Y:S04]  /*db40*/  SHFL.IDX PT, R5, R8, 0x1, 0x181f ;  /* 0x00381f0008057f89 */ /* 0x000fe800000e0000 */
[C---:B------:R-:W-:Y:S01]  /*db50*/  ISETP.GE.AND P1, PT, R7.reuse, R0, PT ;  /* 0x000000000700720c */ /* 0x040fe20003f26270 */
[----:B------:R-:W1:Y:S01]  /*db60*/  SHFL.IDX PT, R4, R6, 0x1, 0x181f ;  /* 0x00381f0006047f89 */ /* 0x000e6200000e0000 */
[----:B------:R-:W-:-:S03]  /*db70*/  IADD3 R11, R7, 0x10, RZ ;  /* 0x00000010070b7810 */ /* 0x000fc60007ffe0ff */
[----:B------:R-:W-:Y:S08]  /*db80*/  SHFL.IDX PT, R14, R6, 0x7, 0x181f ;  /* 0x00f81f00060e7f89 */ /* 0x000ff000000e0000 */
        /* <DEDUP_REMOVED lines=57> */
.L_x_5584:
        /* <DEDUP_REMOVED lines=14> */
.L_x_5518:
[----:B------:R-:W-:Y:S05]  /*e000*/  BSYNC B0 ;  /* 0x0000000000007941 */ /* 0x000fea0003800000 */
.L_x_5517:
[----:B------:R-:W-:Y:S01]  /*e010*/  NOP ;  /* 0x0000000000007918 */ /* 0x000fe20000000000 */
[----:B------:R-:W-:Y:S01]  /*e020*/  SYNCS.ARRIVE.TRANS64.RED.A0T1 RZ, [UR46+0x30800], RZ ;  /* 0x030800ffffff79a7 */ /* 0x000fe2000820042e */
[----:B------:R-:W-:Y:S01]  /*e030*/  MOV R0, 0x1 ;  /* 0x0000000100007802 */ /* 0x000fe20000000f00 */
[----:B------:R-:W-:Y:S03]  /*e040*/  ARRIVES.LDGSTSBAR.64.TRANSCNT [UR46+0x30800] ;  /* 0x03080000ff0079b0 */ /* 0x000fe60008000aae */
[----:B------:R-:W-:Y:S01]  /*e050*/  SHF.L.U32 R0, R0, 0x1f, RZ ;  /* 0x0000001f00007819 */ /* 0x000fe200000006ff */
[----:B------:R-:W-:Y:S01]  /*e060*/  NOP ;  /* 0x0000000000007918 */ /* 0x000fe20000000000 */
[----:B------:R-:W-:Y:S01]  /*e070*/  SYNCS.ARRIVE.TRANS64.A1T0 RZ, [UR46+0x30800], RZ ;  /* 0x030800ffffff79a7 */ /* 0x000fe2000810002e */
[----:B------:R-:W-:Y:S01]  /*e080*/  VIADD R19, R19, 0xfffffffe ;  /* 0xfffffffe13137836 */ /* 0x000fe20000000000 */
[----:B------:R-:W1:Y:S02]  /*e090*/  SYNCS.PHASECHK.TRANS64.TRYWAIT P0, [UR46+0x30820], R0 ;  /* 0x03082000ff0075a7 */ /* 0x000e64000800016e */
[----:B-1----:R-:W-:Y:S05]  /*e0a0*/  @!P0 BRA `(.L_x_5519) ;  /* 0x00000030001c8947 */ /* 0x002fea0003800000 */
.L_x_5585:
[----:B------:R-:W-:Y:S01]  /*e0b0*/  ISETP.GE.AND P0, PT, R19, UR50, PT ;  /* 0x0000003213007c0c */ /* 0x000fe2000bf06270 */
[----:B------:R-:W-:Y:S01]  /*e0c0*/  IMAD.MOV.U32 R28, RZ, RZ, 0x1 ;  /* 0x00000001ff1c7424 */ /* 0x000fe200078e00ff */
[----:B------:R-:W-:-:S11]  /*e0d0*/  MOV R26, RZ ;  /* 0x000000ff001a7202 */ /* 0x000fd60000000f00 */
[----:B------:R-:W-:Y:S05]  /*e0e0*/  @!P0 BRA `(.L_x_5520) ;  /* 0x0000001000388947 */ /* 0x000fea0003800000 */
[----:B0-----:R-:W0:Y:S01]  /*e0f0*/  S2R R2, SR_TID.X ;  /* 0x0000000000027919 */ /* 0x001e220000002100 */
[----:B------:R-:W-:Y:S01]  /*e100*/  UIADD3 UR4, UR44, 0x1, URZ ;  /* 0x000000012c047890 */ /* 0x000fe2000fffe03f */
[----:B------:R-:W-:Y:S01]  /*e110*/  LOP3.LUT R0, RZ, UR43, RZ, 0x33, !PT ;  /* 0x0000002bff007c12 */ /* 0x000fe2000f8e33ff */
[----:B------:R-:W-:Y:S01]  /*e120*/  ULOP3.LUT UR5, URZ, UR45, URZ, 0x33, !UPT ;  /* 0x0000002d3f057292 */ /* 0x000fe2000f8e333f */
[----:B------:R-:W-:Y:S01]  /*e130*/  BSSY B0, `(.L_x_5520) ;  /* 0x0000109000007945 */ /* 0x000fe20003800000 */
[----:B------:R-:W-:Y:S01]  /*e140*/  UIMAD UR4, UR4, UR40, URZ ;  /* 0x00000028040472a4 */ /* 0x000fe2000f8e023f */
[----:B------:R-:W-:Y:S01]  /*e150*/  MOV R27, 0x1 ;  /* 0x00000001001b7802 */ /* 0x000fe20000000f00 */
[----:B------:R-:W-:-:S04]  /*e160*/  IMAD.MOV.U32 R25, RZ, RZ, RZ ;  /* 0x000000ffff197224 */ /* 0x000fc800078e00ff */
[----:B------:R-:W-:Y:S01]  /*e170*/  LOP3.LUT R3, RZ, UR4, RZ, 0x33, !PT ;  /* 0x00000004ff037c12 */ /* 0x000fe2000f8e33ff */
[----:B------:R-:W-:Y:S02]  /*e180*/  ULDC UR4, c[0x0][0x2f4] ;  /* 0x0000bd0000047ab9 */ /* 0x000fe40000000800 */
[----:B------:R-:W-:Y:S02]  /*e190*/  ISETP.GE.AND P3, PT, R23, UR4, PT ;  /* 0x0000000417007c0c */ /* 0x000fe4000bf66270 */
[----:B------:R-:W-:Y:S02]  /*e1a0*/  VIMNMX3 R0, R0, UR5, R3, !PT ;  /* 0x0000000500007c0f */ /* 0x000fe4000f800103 */
[----:B------:R-:W-:Y:S02]  /*e1b0*/  ISETP.GE.AND P2, PT, R34, UR4, PT ;  /* 0x0000000422007c0c */ /* 0x000fe4000bf46270 */
[----:B------:R-:W-:Y:S02]  /*e1c0*/  IADD3 R31, -R0, -0x2, RZ ;  /* 0xfffffffe001f7810 */ /* 0x000fe40007ffe1ff */
[----:B------:R-:W-:-:S02]  /*e1d0*/  ISETP.GE.AND P1, PT, R33, UR4, PT ;  /* 0x0000000421007c0c */ /* 0x000fc4000bf26270 */
        /* <DEDUP_REMOVED lines=9> */
.L_x_5533:
[----:B------:R-:W2:Y:S01]  /*e270*/  LDL R8, [R1] ;  /* 0x0000000001087983 */ /* 0x000ea20000100800 */
[----:B------:R-:W0:Y:S01]  /*e280*/  LDC R2, c[0x0][0x430] ;  /* 0x00010c00ff027b82 */ /* 0x000e220000000800 */
[----:B------:R-:W-:-:S13]  /*e290*/  ISETP.GT.U32.AND P5, PT, R37, 0x5f, PT ;  /* 0x0000005f2500780c */ /* 0x000fda0003fa4070 */
[----:B------:R-:W2:Y:S01]  /*e2a0*/  @!P5 LDC.64 R4, c[0x0][0x428] ;  /* 0x00010a00ff04db82 */ /* 0x000ea20000000a00 */
[----:B0-----:R-:W-:-:S13]  /*e2b0*/  ISETP.NE.AND P0, PT, R2, 0x1, PT ;  /* 0x000000010200780c */ /* 0x001fda0003f05270 */
[----:B------:R-:W0:Y:S08]  /*e2c0*/  @P0 LDC R3, c[0x0][0x434] ;  /* 0x00010d00ff030b82 */ /* 0x000e300000000800 */
[----:B------:R-:W1:Y:S01]  /*e2d0*/  @P0 LDC R7, c[0x0][0x438] ;  /* 0x00010e00ff070b82 */ /* 0x000e620000000800 */
[----:B------:R-:W-:Y:S01]  /*e2e0*/  MOV R9, R20 ;  /* 0x0000001400097202 */ /* 0x000fe20000000f00 */
        /* <DEDUP_REMOVED lines=13> */
[----:B------:R-:W-:Y:S02]  /*e3c0*/  LOP3.LUT P4, RZ, R16, 0x10, RZ, 0xc0, !PT ;  /* 0x0000001010ff7812 */ /* 0x000fe4000788c0ff */
[----:B------:R-:W-:-:S04]  /*e3d0*/  IADD3 R26, R25, 0x1, RZ ;  /* 0x00000001191a7810 */ /* 0x000fc80007ffe0ff */
[----:B------:R-:W-:-:S04]  /*e3e0*/  ISETP.NE.AND P0, PT, R26, 0x2, PT ;  /* 0x000000021a00780c */ /* 0x000fc80003f05270 */
[----:B------:R-:W-:Y:S02]  /*e3f0*/  SEL R28, RZ, 0x1, P0 ;  /* 0x00000001ff1c7807 */ /* 0x000fe40000000000 */
[----:B------:R-:W-:Y:S02]  /*e400*/  SEL R26, R26, RZ, P0 ;  /* 0x000000ff1a1a7207 */ /* 0x000fe40000000000 */
[----:B------:R-:W-:Y:S01]  /*e410*/  LOP3.LUT R28, R27, R28, RZ, 0x3c, !PT ;  /* 0x0000001c1b1c7212 */ /* 0x000fe200078e3cff */
[----:B0-----:R-:W-:Y:S06]  /*e420*/  @!P4 BRA `(.L_x_5521) ;  /* 0x000000000004c947 */ /* 0x001fec0003800000 */
[----:B------:R-:W-:Y:S01]  /*e430*/  BPT.TRAP 0x1 ;  /* 0x000000040000795c */ /* 0x000fe20000300000 */
.L_x_5521:
[----:B------:R-:W-:Y:S01]  /*e440*/  LEA R19, R26, UR46, 0x3 ;  /* 0x0000002e1a137c11 */ /* 0x000fe2000f8e18ff */
[----:B------:R-:W-:Y:S01]  /*e450*/  BSSY B1, `(.L_x_5522) ;  /* 0x0000004000017945 */ /* 0x000fe20003800000 */
[----:B------:R-:W-:-:S04]  /*e460*/  SHF.L.U32 R2, R28, 0x1f, RZ ;  /* 0x0000001f1c027819 */ /* 0x000fc800000006ff */
[----:B------:R-:W0:Y:S02]  /*e470*/  SYNCS.PHASECHK.TRANS64.TRYWAIT P0, [R19+URZ+0x30840], R2 ;  /* 0x03084002130075a7 */ /* 0x000e24000800017f */
[----:B0-----:R-:W-:Y:S05]  /*e480*/  @!P0 BRA `(.L_x_5523) ;  /* 0x0000002c003c8947 */ /* 0x001fea0003800000 */
.L_x_5586:
[----:B------:R-:W-:Y:S05]  /*e490*/  BSYNC B1 ;  /* 0x0000000000017941 */ /* 0x000fea0003800000 */
.L_x_5522:
        /* <DEDUP_REMOVED lines=31> */
[----:B------:R-:W-:Y:S02]  /*e690*/  SHF.L.U32 R12, R23, 0x1, RZ ;  /* 0x00000001170c7819 */ /* 0x000fe400000006ff */
[----:B------:R-:W-:Y:S01]  /*e6a0*/  LOP3.LUT P6, RZ, R16, 0x4, RZ, 0xc0, !PT ;  /* 0x0000000410ff7812 */ /* 0x000fe200078cc0ff */
        /* <DEDUP_REMOVED lines=20> */
[----:B0-----:R-:W-:-:S02]  /*e7f0*/  IADD3.X R11, RZ, R7, RZ, P0, !PT ;  /* 0x00000007ff0b7210 */ /* 0x001fc400007fe4ff */
[-C--:B------:R-:W-:Y:S02]  /*e800*/  IADD3 R6, P0, R2, R12.reuse, RZ ;  /* 0x0000000c02067210 */ /* 0x080fe40007f1e0ff */
        /* <DEDUP_REMOVED lines=15> */
.L_x_5600:
[----:B--2---:R-:W-:Y:S02]  /*e900*/  SHF.L.U32 R2, R23, 0x1, RZ ;  /* 0x0000000117027819 */ /* 0x004fe400000006ff */
[----:B------:R-:W-:Y:S02]  /*e910*/  LOP3.LUT P6, RZ, R16, 0x4, RZ, 0xc0, !PT ;  /* 0x0000000410ff7812 */ /* 0x000fe400078cc0ff */
[----:B------:R-:W-:-:S05]  /*e920*/  IADD3 R2, P0, R14, R2, RZ ;  /* 0x000000020e027210 */ /* 0x000fca0007f1e0ff */
[----:B0-----:R-:W-:Y:S01]  /*e930*/  IMAD.X R3, RZ, RZ, R24, P0 ;  /* 0x000000ffff037224 */ /* 0x001fe200000e0618 */
        /* <DEDUP_REMOVED lines=8> */
.L_x_5525:
        /* <DEDUP_REMOVED lines=10> */
.L_x_5526:
[----:B------:R1:W-:Y:S01]  /*ea60*/  SYNCS.ARRIVE.TRANS64.A1T0 RZ, [R19+URZ+0x30830], RZ ;  /* 0x030830ff13ff79a7 */ /* 0x0003e2000810003f */
[----:B------:R-:W-:Y:S05]  /*ea70*/  @!P5 BRA `(.L_x_5527) ;  /* 0x000000000004d947 */ /* 0x000fea0003800000 */
[----:B------:R-:W-:Y:S01]  /*ea80*/  BPT.TRAP 0x1 ;  /* 0x000000040000795c */ /* 0x000fe20000300000 */
.L_x_5527:
[----:B0-----:R-:W-:Y:S01]  /*ea90*/  SHF.L.U32 R3, R27, 0x1f, RZ ;  /* 0x0000001f1b037819 */ /* 0x001fe200000006ff */
[----:B------:R-:W-:Y:S01]  /*eaa0*/  BSSY B1, `(.L_x_5528) ;  /* 0x0000004000017945 */ /* 0x000fe20003800000 */
[----:B------:R-:W-:-:S04]  /*eab0*/  LEA R6, R25, UR46, 0x3 ;  /* 0x0000002e19067c11 */ /* 0x000fc8000f8e18ff */
[----:B------:R-:W0:Y:S02]  /*eac0*/  SYNCS.PHASECHK.TRANS64.TRYWAIT P0, [R6+URZ+0x30860], R3 ;  /* 0x03086003060075a7 */ /* 0x000e24000800017f */
[----:B0-----:R-:W-:Y:S05]  /*ead0*/  @!P0 BRA `(.L_x_5529) ;  /* 0x0000002c008c8947 */ /* 0x001fea0003800000 */
.L_x_5601:
[----:B------:R-:W-:Y:S05]  /*eae0*/  BSYNC B1 ;  /* 0x0000000000017941 */ /* 0x000fea0003800000 */
.L_x_5528:
        /* <DEDUP_REMOVED lines=16> */
[----:B------:R2:W-:Y:S02]  /*ebf0*/  LDGSTS.E.BYPASS.LTC128B.128 [R7+0x6400], desc[UR36][R2.64+0x100], !P0 ;  /* 0x0640010002077fae */ /* 0x0005e4000c101d64 */
[----:B--2---:R-:W-:Y:S02]  /*ec00*/  IADD3 R2, P0, R14, R9, RZ ;  /* 0x000000090e027210 */ /* 0x004fe40007f1e0ff */
[----:B------:R-:W0:Y:S03]  /*ec10*/  SHFL.IDX PT, R14, R17, 0x2, 0x181f ;  /* 0x00581f00110e7f89 */ /* 0x000e2600000e0000 */
[----:B------:R-:W-:Y:S01]  /*ec20*/  IMAD.X R3, RZ, RZ, R8, P0 ;  /* 0x000000ffff037224 */ /* 0x000fe200000e0608 */
        /* <DEDUP_REMOVED lines=18> */
[----:B------:R-:W0:Y:S02]  /*ed50*/  SHFL.IDX PT, R14, R17, 0x4, 0x181f ;  /* 0x00981f00110e7f89 */ /* 0x000e2400000e0000 */
[----:B--2---:R-:W-:Y:S02]  /*ed60*/  IADD3.X R3, RZ, R8, RZ, P0, !PT ;  /* 0x00000008ff037210 */ /* 0x004fe400007fe4ff */
        /* <DEDUP_REMOVED lines=8> */
[----:B------:R3:W4:Y:S03]  /*edf0*/  SHFL.IDX PT, R14, R17, 0x5, 0x181f ;  /* 0x00b81f00110e7f89 */ /* 0x00072600000e0000 */
[----:B--2---:R-:W-:Y:S01]  /*ee00*/  IMAD.X R3, RZ, RZ, R8, P0 ;  /* 0x000000ffff037224 */ /* 0x004fe200000e0608 */
[----:B------:R-:W-:Y:S01]  /*ee10*/  ISETP.LT.OR P0, PT, R0, 0x41, P3 ;  /* 0x000000410000780c */ /* 0x000fe20001f01670 */
[----:B------:R3:W2:-:S12]  /*ee20*/  SHFL.IDX PT, R8, R18, 0x5, 0x181f ;  /* 0x00b81f0012087f89 */ /* 0x00069800000e0000 */
[----:B------:R3:W-:Y:S01]  /*ee30*/  LDGSTS.E.BYPASS.LTC128B.128 [R7+0x2400], desc[UR36][R2.64], !P0 ;  /* 0x0240000002077fae */ /* 0x0007e2000c101d64 */
[----:B------:R-:W-:-:S13]  /*ee40*/  ISETP.LT.OR P0, PT, R0, 0x41, P2 ;  /* 0x000000410000780c */ /* 0x000fda0001701670 */
[----:B------:R3:W-:Y:S01]  /*ee50*/  LDGSTS.E.BYPASS.LTC128B.128 [R7+0x5400], desc[UR36][R2.64+0x80], !P0 ;  /* 0x0540008002077fae */ /* 0x0007e2000c101d64 */
[----:B------:R-:W-:-:S13]  /*ee60*/  ISETP.LT.OR P0, PT, R0, 0x41, P1 ;  /* 0x000000410000780c */ /* 0x000fda0000f01670 */
[----:B--2-4-:R3:W-:Y:S02]  /*ee70*/  LDGSTS.E.BYPASS.LTC128B.128 [R7+0x8400], desc[UR36][R2.64+0x100], !P0 ;  /* 0x0840010002077fae */ /* 0x0147e4000c101d64 */
.L_x_5615:
[----:B0--3--:R-:W-:Y:S01]  /*ee80*/  IADD3 R2, P0, R14, R9, RZ ;  /* 0x000000090e027210 */ /* 0x009fe20007f1e0ff */
        /* <DEDUP_REMOVED lines=17> */
[----:B------:R-:W-:Y:S01]  /*efa0*/  IMAD R5, R32, UR4, RZ ;  /* 0x0000000420057c24 */ /* 0x000fe2000f8e02ff */
[----:B------:R-:W-:-:S03]  /*efb0*/  IADD3 R3, R3, R9, RZ ;  /* 0x0000000903037210 */ /* 0x000fc60007ffe0ff */
[C---:B------:R-:W-:Y:S02]  /*efc0*/  IMAD R5, R4.reuse, UR5, R5 ;  /* 0x0000000504057c24 */ /* 0x040fe4000f8e0205 */
[----:B------:R-:W-:-:S04]  /*efd0*/  IMAD.WIDE.U32 R2, R4, UR4, R2 ;  /* 0x0000000404027c25 */ /* 0x000fc8000f8e0002 */
[----:B-1----:R-:W-:-:S07]  /*efe0*/  IMAD.IADD R19, R3, 0x1, R5 ;  /* 0x0000000103137824 */ /* 0x002fce00078e0205 */
.L_x_5531:
        /* <DEDUP_REMOVED lines=10> */
.L_x_5532:
[----:B------:R-:W-:Y:S01]  /*f090*/  R2UR UR4, R35 ;  /* 0x00000000230472ca */ /* 0x000fe200000e0000 */
[----:B------:R-:W-:Y:S01]  /*f0a0*/  ULDC.64 UR6, c[0x0][0x330] ;  /* 0x0000cc0000067ab9 */ /* 0x000fe20000000a00 */
[----:B------:R-:W-:Y:S01]  /*f0b0*/  MOV R18, R2 ;  /* 0x0000000200127202 */ /* 0x000fe20000000f00 */
[----:B------:R-:W-:Y:S01]  /*f0c0*/  IMAD.U32 R3, RZ, RZ, UR6 ;  /* 0x00000006ff037e24 */ /* 0x000fe2000f8e00ff */
[----:B------:R-:W-:Y:S01]  /*f0d0*/  IADD3 R31, R31, -0x1, RZ ;  /* 0xffffffff1f1f7810 */ /* 0x000fe20007ffe0ff */
        /* <DEDUP_REMOVED lines=15> */
.L_x_5520:
[----:B------:R-:W-:-:S13]  /*f1d0*/  LOP3.LUT P0, RZ, R16, 0x10, RZ, 0xc0, !PT ;  /* 0x0000001010ff7812 */ /* 0x000fda000780c0ff */
[----:B------:R-:W-:Y:S05]  /*f1e0*/  @!P0 BRA `(.L_x_5534) ;  /* 0x0000000000048947 */ /* 0x000fea0003800000 */
[----:B------:R-:W-:Y:S01]  /*f1f0*/  BPT.TRAP 0x1 ;  /* 0x000000040000795c */ /* 0x000fe20000300000 */
.L_x_5534:
        /* <DEDUP_REMOVED lines=12> */
.L_x_5616:
[----:B------:R-:W-:Y:S05]  /*f2c0*/  BSYNC B0 ;  /* 0x0000000000007941 */ /* 0x000fea0003800000 */
.L_x_5535:
        /* <DEDUP_REMOVED lines=36> */
[----:B------:R-:W-:Y:S03]  /*f510*/  SHFL.IDX PT, R7, R18, 0x4, 0x181f ;  /* 0x00981f0012077f89 */ /* 0x000fe600000e0000 */
[----:B------:R-:W-:Y:S01]  /*f520*/  IMAD.WIDE.U32 R2, R23, 0x2, R2 ;  /* 0x0000000217027825 */ /* 0x000fe200078e0002 */
        /* <DEDUP_REMOVED lines=8> */
[----:B0-----:R-:W-:Y:S02]  /*f5b0*/  IMAD.MOV.U32 R2, RZ, RZ, R14 ;  /* 0x000000ffff027224 */ /* 0x001fe400078e000e */
[----:B-1----:R-:W-:Y:S01]  /*f5c0*/  IMAD.MOV.U32 R3, RZ, RZ, R6 ;  /* 0x000000ffff037224 */ /* 0x002fe200078e0006 */
[----:B------:R0:W1:Y:S01]  /*f5d0*/  SHFL.IDX PT, R14, R17, 0x5, 0x181f ;  /* 0x00b81f00110e7f89 */ /* 0x00006200000e0000 */
[----:B------:R-:W-:Y:S02]  /*f5e0*/  IMAD.MOV.U32 R6, RZ, RZ, RZ ;  /* 0x000000ffff067224 */ /* 0x000fe400078e00ff */
        /* <DEDUP_REMOVED lines=8> */
[----:B------:R-:W-:-:S04]  /*f670*/  IMAD.MOV.U32 R3, RZ, RZ, R7 ;  /* 0x000000ffff037224 */ /* 0x000fc800078e0007 */
[----:B------:R-:W-:-:S05]  /*f680*/  IMAD.WIDE.U32 R2, R23, 0x2, R2 ;  /* 0x0000000217027825 */ /* 0x000fca00078e0002 */
[----:B------:R0:W-:Y:S04]  /*f690*/  LDGSTS.E.BYPASS.LTC128B.128 [R4+0x2400], desc[UR36][R2.64], !P3 ;  /* 0x0240000002047fae */ /* 0x0001e8000d901d64 */
[----:B------:R0:W-:Y:S04]  /*f6a0*/  LDGSTS.E.BYPASS.LTC128B.128 [R4+0x5400], desc[UR36][R2.64+0x80], !P4 ;  /* 0x0540008002047fae */ /* 0x0001e8000e101d64 */
[----:B-1-3--:R0:W-:Y:S02]  /*f6b0*/  LDGSTS.E.BYPASS.LTC128B.128 [R4+0x8400], desc[UR36][R2.64+0x100], !P5 ;  /* 0x0840010002047fae */ /* 0x00a1e4000e901d64 */
.L_x_5630:
[C---:B------:R-:W-:Y:S01]  /*f6c0*/  ISETP.LT.OR P2, PT, R5.reuse, 0x51, P2 ;  /* 0x000000510500780c */ /* 0x040fe20001741670 */
[----:B0-----:R-:W-:Y:S01]  /*f6d0*/  IMAD.MOV.U32 R3, RZ, RZ, R18 ;  /* 0x000000ffff037224 */ /* 0x001fe200078e0012 */
[C---:B------:R-:W-:Y:S02]  /*f6e0*/  ISETP.LT.OR P1, PT, R5.reuse, 0x51, P1 ;  /* 0x000000510500780c */ /* 0x040fe40000f21670 */
[----:B------:R-:W-:Y:S02]  /*f6f0*/  ISETP.LT.OR P0, PT, R5, 0x51, P0 ;  /* 0x000000510500780c */ /* 0x000fe40000701670 */
[----:B------:R-:W-:-:S05]  /*f700*/  MOV R2, R14 ;  /* 0x0000000e00027202 */ /* 0x000fca0000000f00 */
        /* <DEDUP_REMOVED lines=9> */
.L_x_5538:
        /* <DEDUP_REMOVED lines=10> */
.L_x_5539:
[----:B------:R1:W-:Y:S02]  /*f840*/  SYNCS.ARRIVE.TRANS64.A1T0 RZ, [R0+URZ+0x30850], RZ ;  /* 0x030850ff00ff79a7 */ /* 0x0003e4000810003f */
[----:B-1----:R-:W-:-:S05]  /*f850*/  VIADD R0, R26, 0x1 ;  /* 0x000000011a007836 */ /* 0x002fca0000000000 */
[----:B------:R-:W-:-:S04]  /*f860*/  ISETP.NE.AND P0, PT, R0, 0x2, PT ;  /* 0x000000020000780c */ /* 0x000fc80003f05270 */
[----:B0-----:R-:W-:Y:S02]  /*f870*/  SEL R3, RZ, 0x1, P0 ;  /* 0x00000001ff037807 */ /* 0x001fe40000000000 */
[----:B------:R-:W-:Y:S02]  /*f880*/  SEL R0, R0, RZ, P0 ;  /* 0x000000ff00007207 */ /* 0x000fe40000000000 */
[----:B------:R-:W-:-:S07]  /*f890*/  LOP3.LUT R28, R28, R3, RZ, 0x3c, !PT ;  /* 0x000000031c1c7212 */ /* 0x000fce00078e3cff */
.L_x_5505:
[----:B------:R-:W0:Y:S01]  /*f8a0*/  S2R R3, SR_CgaCtaId ;  /* 0x0000000000037919 */ /* 0x000e220000008800 */
[----:B------:R-:W-:Y:S02]  /*f8b0*/  MOV R2, 0x400 ;  /* 0x0000040000027802 */ /* 0x000fe40000000f00 */
[----:B------:R-:W-:Y:S02]  /*f8c0*/  SHF.L.U32 R6, R6, 0x1f, RZ ;  /* 0x0000001f06067819 */ /* 0x000fe400000006ff */
[----:B0-----:R-:W-:-:S04]  /*f8d0*/  LEA R7, R3, R2, 0x18 ;  /* 0x0000000203077211 */ /* 0x001fc800078ec0ff */
[----:B------:R-:W0:Y:S02]  /*f8e0*/  SYNCS.PHASECHK.TRANS64.TRYWAIT P0, [R7+URZ+0x30820], R6 ;  /* 0x03082006070075a7 */ /* 0x000e24000800017f */
[----:B0-----:R-:W-:Y:S05]  /*f8f0*/  @!P0 BRA `(.L_x_5540) ;  /* 0x0000003000748947 */ /* 0x001fea0003800000 */
.L_x_5631:
[----:B------:R-:W-:-:S03]  /*f900*/  UMOV UR4, 0xffffffff ;  /* 0xffffffff00047882 */ /* 0x000fc60000000000 */
[----:B------:R-:W-:Y:S05]  /*f910*/  BRA.DIV UR4, `(.L_x_5541) ;  /* 0x0000003204807947 */ /* 0x000fea000b800000 */
[----:B------:R-:W1:Y:S02]  /*f920*/  S2R R2, SR_TID.X ;  /* 0x0000000000027919 */ /* 0x000e640000002100 */
[----:B-1----:R-:W-:-:S04]  /*f930*/  SHF.R.U32.HI R2, RZ, 0x5, R2 ;  /* 0x00000005ff027819 */ /* 0x002fc80000011602 */
[----:B------:R-:W-:-:S05]  /*f940*/  LOP3.LUT R2, R2, 0x3, RZ, 0xc0, !PT ;  /* 0x0000000302027812 */ /* 0x000fca00078ec0ff */
[----:B------:R1:W2:Y:S02]  /*f950*/  SHFL.IDX PT, R14, R2, RZ, 0x1f ;  /* 0x00001fff020e7589 */ /* 0x0002a400000e0000 */
.L_x_5634:
[----:B--2---:R-:W-:-:S13]  /*f960*/  ISETP.NE.AND P0, PT, R14, RZ, PT ;  /* 0x000000ff0e00720c */ /* 0x004fda0003f05270 */
[----:B------:R-:W-:Y:S05]  /*f970*/  @P0 BRA `(.L_x_5461) ;  /* 0x0000000000900947 */ /* 0x000fea0003800000 */
[----:B------:R-:W-:-:S03]  /*f980*/  UMOV UR4, 0xffffffff ;  /* 0xffffffff00047882 */ /* 0x000fc60000000000 */
[----:B------:R-:W-:Y:S05]  /*f990*/  BRA.DIV UR4, `(.L_x_5542) ;  /* 0x0000003204947947 */ /* 0x000fea000b800000 */
[----:B------:R-:W-:-:S13]  /*f9a0*/  ELECT P6, URZ, PT ;  /* 0x00000000003f782f */ /* 0x000fda00038c0000 */
.L_x_5637:
        /* <DEDUP_REMOVED lines=8> */
.L_x_5543:
[----:B------:R-:W-:Y:S01]  /*fa30*/  IMAD R5, R0, 0x8, R7 ;  /* 0x0000000800057824 */ /* 0x000fe200078e0207 */
[----:B------:R-:W-:Y:S01]  /*fa40*/  SHF.L.U32 R2, R28, 0x1f, RZ ;  /* 0x0000001f1c027819 */ /* 0x000fe200000006ff */
[----:B------:R-:W-:-:S03]  /*fa50*/  VIADD R0, R0, 0x1 ;  /* 0x0000000100007836 */ /* 0x000fc60000000000 */
[----:B------:R-:W1:Y:S02]  /*fa60*/  SYNCS.PHASECHK.TRANS64.TRYWAIT P1, [R5+URZ+0x30840], R2 ;  /* 0x03084002050075a7 */ /* 0x000e64000802017f */
[----:B------:R-:W-:-:S04]  /*fa70*/  ISETP.NE.AND P2, PT, R0, 0x2, PT ;  /* 0x000000020000780c */ /* 0x000fc80003f45270 */
[----:B------:R-:W-:Y:S01]  /*fa80*/  SEL R3, RZ, 0x1, P2 ;  /* 0x00000001ff037807 */ /* 0x000fe20001000000 */
[----:B-1----:R-:W-:Y:S08]  /*fa90*/  @!P1 BRA `(.L_x_5544) ;  /* 0x0000003000749947 */ /* 0x002ff00003800000 */
.L_x_5638:
[----:B------:R-:W-:Y:S02]  /*faa0*/  SEL R0, R0, RZ, P2 ;  /* 0x000000ff00007207 */ /* 0x000fe40001000000 */
[----:B------:R-:W-:Y:S01]  /*fab0*/  LOP3.LUT R3, R28, R3, RZ, 0x3c, !PT ;  /* 0x000000031c037212 */ /* 0x000fe200078e3cff */
[----:B------:R-:W-:Y:S06]  /*fac0*/  @!P0 BRA `(.L_x_5545) ;  /* 0x0000000000048947 */ /* 0x000fec0003800000 */
[----:B------:R-:W-:Y:S01]  /*fad0*/  BPT.TRAP 0x1 ;  /* 0x000000040000795c */ /* 0x000fe20000300000 */
.L_x_5545:
[----:B0-----:R-:W-:Y:S02]  /*fae0*/  LEA R7, R0, R7, 0x3 ;  /* 0x0000000700077211 */ /* 0x001fe400078e18ff */
[----:B------:R-:W-:-:S04]  /*faf0*/  SHF.L.U32 R0, R3, 0x1f, RZ ;  /* 0x0000001f03007819 */ /* 0x000fc800000006ff */
[----:B------:R-:W0:Y:S02]  /*fb00*/  SYNCS.PHASECHK.TRANS64.TRYWAIT P1, [R7+URZ+0x30840], R0 ;  /* 0x03084000070075a7 */ /* 0x000e24000802017f */
[----:B0-----:R-:W-:Y:S05]  /*fb10*/  @!P1 BRA `(.L_x_5546) ;  /* 0x0000003000689947 */ /* 0x001fea0003800000 */
.L_x_5639:
[----:B------:R-:W-:Y:S05]  /*fb20*/  @!P0 BRA `(.L_x_5547) ;  /* 0x0000000000048947 */ /* 0x000fea0003800000 */
[----:B------:R-:W-:Y:S01]  /*fb30*/  BPT.TRAP 0x1 ;  /* 0x000000040000795c */ /* 0x000fe20000300000 */
.L_x_5547:
[----:B------:R-:W2:Y:S02]  /*fb40*/  SYNCS.PHASECHK.TRANS64.TRYWAIT P1, [R5+URZ+0x30860], R2 ;  /* 0x03086002050075a7 */ /* 0x000ea4000802017f */
[----:B--2---:R-:W-:Y:S05]  /*fb50*/  @!P1 BRA `(.L_x_5548) ;  /* 0x00000030006c9947 */ /* 0x004fea0003800000 */
.L_x_5640:
[----:B------:R-:W-:Y:S05]  /*fb60*/  @!P0 BRA `(.L_x_5549) ;  /* 0x0000000000048947 */ /* 0x000fea0003800000 */
[----:B------:R-:W-:Y:S01]  /*fb70*/  BPT.TRAP 0x1 ;  /* 0x000000040000795c */ /* 0x000fe20000300000 */
.L_x_5549:
[----:B---3--:R3:W4:Y:S02]  /*fb80*/  SYNCS.PHASECHK.TRANS64.TRYWAIT P0, [R7+URZ+0x30860], R0 ;  /* 0x03086000070075a7 */ /* 0x008724000800017f */
[----:B----4-:R-:W-:Y:S05]  /*fb90*/  @!P0 NANOSLEEP.SYNCS 0x989680 ;  /* 0x009896800000895d */ /* 0x010fea0003900000 */
[----:B------:R-:W4:Y:S02]  /*fba0*/  @!P0 SYNCS.PHASECHK.TRANS64 P0, [R7+URZ+0x30860], R0 ;  /* 0x03086000070085a7 */ /* 0x000f24000800007f */
[----:B----4-:R-:W-:Y:S05]  /*fbb0*/  @!P0 BRA `(.L_x_5549) ;  /* 0xfffffffc00f08947 */ /* 0x010fea000383ffff */
.L_x_5461:
[----:B------:R-:W-:Y:S05]  /*fbc0*/  BSYNC B6 ;  /* 0x0000000000067941 */ /* 0x000fea0003800000 */
.L_x_5458:
[----:B------:R-:W-:Y:S05]  /*fbd0*/  EXIT ;  /* 0x000000000000794d */ /* 0x000fea0003800000 */
.L_x_5465:
[----:B0-----:R-:W-:-:S04]  /*fbe0*/  IMAD.U32 R3, RZ, RZ, UR60 ;  /* 0x0000003cff037e24 */ /* 0x001fc8000f8e00ff */
[----:B------:R0:W1:Y:S03]  /*fbf0*/  SYNCS.PHASECHK.TRANS64.TRYWAIT P0, [R3+URZ+0x30800], R0 ;  /* 0x03080000030075a7 */ /* 0x000066000800017f */
[----:B-1----:R-:W-:Y:S05]  /*fc00*/  @!P0 NANOSLEEP.SYNCS 0x989680 ;  /* 0x009896800000895d */ /* 0x002fea0003900000 */
[----:B------:R-:W1:Y:S02]  /*fc10*/  @!P0 SYNCS.PHASECHK.TRANS64 P0, [R3+URZ+0x30800], R0 ;  /* 0x03080000030085a7 */ /* 0x000e64000800007f */
[----:B-1----:R-:W-:Y:S05]  /*fc20*/  @!P0 BRA `(.L_x_5465) ;  /* 0xfffffffc00ec8947 */ /* 0x002fea000383ffff */
[----:B------:R-:W-:Y:S05]  /*fc30*/  BRA `(.L_x_5550) ;  /* 0xffffff1800247947 */ /* 0x000fea000383ffff */
.L_x_5469:
[----:B0-----:R-:W-:-:S04]  /*fc40*/  IMAD.U32 R3, RZ, RZ, UR60 ;  /* 0x0000003cff037e24 */ /* 0x001fc8000f8e00ff */
[----:B------:R0:W2:Y:S03]  /*fc50*/  SYNCS.PHASECHK.TRANS64.TRYWAIT P1, [R3+URZ+0x30830], R0 ;  /* 0x03083000030075a7 */ /* 0x0000a6000802017f */
[----:B--2---:R-:W-:Y:S05]  /*fc60*/  @!P1 NANOSLEEP.SYNCS 0x989680 ;  /* 0x009896800000995d */ /* 0x004fea0003900000 */
[----:B------:R-:W2:Y:S02]  /*fc70*/  @!P1 SYNCS.PHASECHK.TRANS64 P1, [R3+URZ+0x30830], R0 ;  /* 0x03083000030095a7 */ /* 0x000ea4000802007f */
[----:B--2---:R-:W-:Y:S05]  /*fc80*/  @!P1 BRA `(.L_x_5469) ;  /* 0xfffffffc00ec9947 */ /* 0x004fea000383ffff */
[----:B------:R-:W-:Y:S05]  /*fc90*/  BRA `(.L_x_5468) ;  /* 0xffffff1800487947 */ /* 0x000fea000383ffff */
.L_x_5475:
[----:B-1----:R-:W-:-:S04]  /*fca0*/  MOV R9, UR39 ;  /* 0x0000002700097c02 */ /* 0x002fc80008000f00 */
[----:B------:R1:W2:Y:S03]  /*fcb0*/  SYNCS.PHASECHK.TRANS64.TRYWAIT P1, [R9+URZ+0x30830], R8 ;  /* 0x03083008090075a7 */ /* 0x0002a6000802017f */
[----:B--2---:R-:W-:Y:S05]  /*fcc0*/  @!P1 NANOSLEEP.SYNCS 0x989680 ;  /* 0x009896800000995d */ /* 0x004fea0003900000 */
[----:B------:R-:W2:Y:S02]  /*fcd0*/  @!P1 SYNCS.PHASECHK.TRANS64 P1, [R9+URZ+0x30830], R8 ;  /* 0x03083008090095a7 */ /* 0x000ea4000802007f */
[----:B--2---:R-:W-:Y:S05]  /*fce0*/  @!P1 BRA `(.L_x_5475) ;  /* 0xfffffffc00ec9947 */ /* 0x004fea000383ffff */
[----:B------:R-:W-:Y:S05]  /*fcf0*/  BRA `(.L_x_5474) ;  /* 0xffffff4000d07947 */ /* 0x000fea000383ffff */
.L_x_5479:
[----:B-1----:R-:W-:-:S04]  /*fd00*/  IMAD.U32 R9, RZ, RZ, UR14 ;  /* 0x0000000eff097e24 */ /* 0x002fc8000f8e00ff */
[----:B------:R1:W3:Y:S03]  /*fd10*/  SYNCS.PHASECHK.TRANS64.TRYWAIT P1, [R9+URZ+0x30850], R0 ;  /* 0x03085000090075a7 */ /* 0x0002e6000802017f */
[----:B---3--:R-:W-:Y:S05]  /*fd20*/  @!P1 NANOSLEEP.SYNCS 0x989680 ;  /* 0x009896800000995d */ /* 0x008fea0003900000 */
[----:B------:R-:W3:Y:S02]  /*fd30*/  @!P1 SYNCS.PHASECHK.TRANS64 P1, [R9+URZ+0x30850], R0 ;  /* 0x03085000090095a7 */ /* 0x000ee4000802007f */
[----:B---3--:R-:W-:Y:S05]  /*fd40*/  @!P1 BRA `(.L_x_5479) ;  /* 0xfffffffc00ec9947 */ /* 0x008fea000383ffff */
[----:B------:R-:W-:Y:S05]  /*fd50*/  BRA `(.L_x_5478) ;  /* 0xffffff4c00647947 */ /* 0x000fea000383ffff */
.L_x_5487:
[----:B-1----:R-:W-:-:S04]  /*fd60*/  IMAD.U32 R9, RZ, RZ, UR39 ;  /* 0x00000027ff097e24 */ /* 0x002fc8000f8e00ff */
[----:B------:R1:W2:Y:S03]  /*fd70*/  SYNCS.PHASECHK.TRANS64.TRYWAIT P1, [R9+URZ+0x30830], R8 ;  /* 0x03083008090075a7 */ /* 0x0002a6000802017f */
[----:B--2---:R-:W-:Y:S05]  /*fd80*/  @!P1 NANOSLEEP.SYNCS 0x989680 ;  /* 0x009896800000995d */ /* 0x004fea0003900000 */
[----:B------:R-:W2:Y:S02]  /*fd90*/  @!P1 SYNCS.PHASECHK.TRANS64 P1, [R9+URZ+0x30830], R8 ;  /* 0x03083008090095a7 */ /* 0x000ea4000802007f */
[----:B--2---:R-:W-:Y:S05]  /*fda0*/  @!P1 BRA `(.L_x_5487) ;  /* 0xfffffffc00ec9947 */ /* 0x004fea000383ffff */
[----:B------:R-:W-:Y:S05]  /*fdb0*/  BRA `(.L_x_5486) ;  /* 0xffffff6c00a87947 */ /* 0x000fea000383ffff */
.L_x_5491:
[----:B-1----:R-:W-:-:S04]  /*fdc0*/  MOV R9, UR5 ;  /* 0x0000000500097c02 */ /* 0x002fc80008000f00 */
[----:B------:R1:W3:Y:S03]  /*fdd0*/  SYNCS.PHASECHK.TRANS64.TRYWAIT P1, [R9+URZ+0x30850], R0 ;  /* 0x03085000090075a7 */ /* 0x0002e6000802017f */
[----:B---3--:R-:W-:Y:S05]  /*fde0*/  @!P1 NANOSLEEP.SYNCS 0x989680 ;  /* 0x009896800000995d */ /* 0x008fea0003900000 */
[----:B------:R-:W3:Y:S02]  /*fdf0*/  @!P1 SYNCS.PHASECHK.TRANS64 P1, [R9+URZ+0x30850], R0 ;  /* 0x03085000090095a7 */ /* 0x000ee4000802007f */
[----:B---3--:R-:W-:Y:S05]  /*fe00*/  @!P1 BRA `(.L_x_5491) ;  /* 0xfffffffc00ec9947 */ /* 0x008fea000383ffff */
[----:B------:R-:W-:Y:S05]  /*fe10*/  BRA `(.L_x_5490) ;  /* 0xffffff7800407947 */ /* 0x000fea000383ffff */
.L_x_5498:
[----:B-1----:R-:W-:-:S04]  /*fe20*/  IMAD.U32 R5, RZ, RZ, UR5 ;  /* 0x00000005ff057e24 */ /* 0x002fc8000f8e00ff */
[----:B------:R1:W2:Y:S03]  /*fe30*/  SYNCS.PHASECHK.TRANS64.TRYWAIT P1, [R5+URZ+0x30850], R0 ;  /* 0x03085000050075a7 */ /* 0x0002a6000802017f */
[----:B--2---:R-:W-:Y:S05]  /*fe40*/  @!P1 NANOSLEEP.SYNCS 0x989680 ;  /* 0x009896800000995d */ /* 0x004fea0003900000 */
[----:B------:R-:W2:Y:S02]  /*fe50*/  @!P1 SYNCS.PHASECHK.TRANS64 P1, [R5+URZ+0x30850], R0 ;  /* 0x03085000050095a7 */ /* 0x000ea4000802007f */
[----:B--2---:R-:W-:Y:S05]  /*fe60*/  @!P1 BRA `(.L_x_5498) ;  /* 0xfffffffc00ec9947 */ /* 0x004fea000383ffff */
[----:B------:R-:W-:Y:S05]  /*fe70*/  BRA `(.L_x_5497) ;  /* 0xffffff9400dc7947 */ /* 0x000fea000383ffff */
.L_x_5510:
[----:B------:R-:W-:Y:S01]  /*fe80*/  IMAD.MOV.U32 R13, RZ, RZ, R18 ;  /* 0x000000ffff0d7224 */ /* 0x000fe200078e0012 */
[----:B------:R-:W-:Y:S01]  /*fe90*/  MOV R12, RZ ;  /* 0x000000ff000c7202 */ /* 0x000fe20000000f00 */
[----:B------:R-:W-:Y:S02]  /*fea0*/  IMAD.MOV.U32 R11, RZ, RZ, 0x1f ;  /* 0x0000001fff0b7424 */ /* 0x000fe400078e00ff */
[----:B------:R-:W-:-:S07]  /*feb0*/  IMAD.MOV.U32 R15, RZ, RZ, -0x1 ;  /* 0xffffffffff0f7424 */ /* 0x000fce00078e00ff */
[----:B-----5:R-:W-:Y:S05]  /*fec0*/  WARPSYNC.COLLECTIVE R15, `(.L_x_5551) ;  /* 0x000000000f087348 */ /* 0x020fea0003c00000 */
[----:B------:R0:W1:Y:S02]  /*fed0*/  SHFL.IDX P6, R14, R13, R12, R11 ;  /* 0x0000000c0d0e7389 */ /* 0x00006400000c000b */
[----:B01---5:R-:W-:Y:S01]  /*fee0*/  ENDCOLLECTIVE ;  /* 0x000000000000791b */ /* 0x023fe20003800000 */
.L_x_5551:
[----:B------:R-:W-:Y:S05]  /*fef0*/  BRA `(.L_x_5552) ;  /* 0xffffffcc009c7947 */ /* 0x000fea000383ffff */
.L_x_5512:
[----:B0-----:R-:W-:-:S04]  /*ff00*/  MOV R3, UR46 ;  /* 0x0000002e00037c02 */ /* 0x001fc80008000f00 */
[----:B------:R0:W1:Y:S03]  /*ff10*/  SYNCS.PHASECHK.TRANS64.TRYWAIT P0, [R3+URZ+0x30840], R2 ;  /* 0x03084002030075a7 */ /* 0x000066000800017f */
[----:B-1----:R-:W-:Y:S05]  /*ff20*/  @!P0 NANOSLEEP.SYNCS 0x989680 ;  /* 0x009896800000895d */ /* 0x002fea0003900000 */
[----:B------:R-:W1:Y:S02]  /*ff30*/  @!P0 SYNCS.PHASECHK.TRANS64 P0, [R3+URZ+0x30840], R2 ;  /* 0x03084002030085a7 */ /* 0x000e64000800007f */
[----:B-1----:R-:W-:Y:S05]  /*ff40*/  @!P0 BRA `(.L_x_5512) ;  /* 0xfffffffc00ec8947 */ /* 0x002fea000383ffff */
[----:B------:R-:W-:Y:S05]  /*ff50*/  BRA `(.L_x_5553) ;  /* 0xffffffd0002c7947 */ /* 0x000fea000383ffff */
.L_x_5513:
        /* <DEDUP_REMOVED lines=8> */
.L_x_5555:
[----:B------:R-:W-:Y:S05]  /*ffe0*/  BSYNC B0 ;  /* 0x0000000000007941 */ /* 0x000fea0003800000 */
.L_x_5554:
[----:B------:R-:W-:Y:S01]  /*fff0*/  MOV R13, R0 ;  /* 0x00000000000d7202 */ /* 0x000fe20000000f00 */
[----:B------:R-:W-:Y:S01]  /*10000*/  IMAD.MOV.U32 R12, RZ, RZ, RZ ;  /* 0x000000ffff0c7224 */ /* 0x000fe200078e00ff */
[----:B------:R-:W-:Y:S01]  /*10010*/  MOV R11, 0x181f ;  /* 0x0000181f000b7802 */ /* 0x000fe20000000f00 */
[----:B------:R-:W-:Y:S01]  /*10020*/  IMAD.MOV.U32 R15, RZ, RZ, -0x1 ;  /* 0xffffffffff0f7424 */ /* 0x000fe200078e00ff */
[----:B------:R-:W-:Y:S01]  /*10030*/  @P0 LEA R9, R30, UR46, 0x1 ;  /* 0x0000002e1e090c11 */ /* 0x000fe2000f8e08ff */
[----:B------:R-:W-:-:S07]  /*10040*/  IMAD.MOV.U32 R3, RZ, RZ, R14 ;  /* 0x000000ffff037224 */ /* 0x000fce00078e000e */
[----:B------:R-:W-:Y:S05]  /*10050*/  WARPSYNC.COLLECTIVE R15, `(.L_x_5556) ;  /* 0x000000000f087348 */ /* 0x000fea0003c00000 */
[----:B------:R0:W1:Y:S02]  /*10060*/  SHFL.IDX P6, R14, R13, R12, R11 ;  /* 0x0000000c0d0e7389 */ /* 0x00006400000c000b */
[----:B01----:R-:W-:Y:S01]  /*10070*/  ENDCOLLECTIVE ;  /* 0x000000000000791b */ /* 0x003fe20003800000 */
.L_x_5556:
[----:B------:R-:W-:Y:S01]  /*10080*/  IMAD.MOV.U32 R13, RZ, RZ, R7 ;  /* 0x000000ffff0d7224 */ /* 0x000fe200078e0007 */
[----:B------:R-:W-:Y:S02]  /*10090*/  MOV R12, 0x1 ;  /* 0x00000001000c7802 */ /* 0x000fe40000000f00 */
[----:B------:R-:W-:-:S07]  /*100a0*/  MOV R2, R14 ;  /* 0x0000000e00027202 */ /* 0x000fce0000000f00 */
[----:B------:R-:W-:Y:S05]  /*100b0*/  WARPSYNC.COLLECTIVE R15, `(.L_x_5557) ;  /* 0x000000000f087348 */ /* 0x000fea0003c00000 */
[----:B------:R0:W1:Y:S02]  /*100c0*/  SHFL.IDX P6, R14, R13, R12, R11 ;  /* 0x0000000c0d0e7389 */ /* 0x00006400000c000b */
[----:B01----:R-:W-:Y:S01]  /*100d0*/  ENDCOLLECTIVE ;  /* 0x000000000000791b */ /* 0x003fe20003800000 */
.L_x_5557:
        /* <DEDUP_REMOVED lines=13> */
.L_x_5558:
[----:B------:R-:W-:Y:S02]  /*101b0*/  @P0 LEA R21, R30, UR46, 0x1 ;  /* 0x0000002e1e150c11 */ /* 0x000fe4000f8e08ff */
[----:B------:R-:W-:Y:S01]  /*101c0*/  MOV R13, R7 ;  /* 0x00000007000d7202 */ /* 0x000fe20000000f00 */
[----:B------:R-:W-:Y:S02]  /*101d0*/  IMAD.MOV.U32 R12, RZ, RZ, 0x2 ;  /* 0x00000002ff0c7424 */ /* 0x000fe400078e00ff */
[----:B------:R-:W-:-:S07]  /*101e0*/  IMAD.MOV.U32 R4, RZ, RZ, R14 ;  /* 0x000000ffff047224 */ /* 0x000fce00078e000e */
[----:B------:R-:W-:Y:S05]  /*101f0*/  WARPSYNC.COLLECTIVE R15, `(.L_x_5559) ;  /* 0x000000000f087348 */ /* 0x000fea0003c00000 */
[----:B------:R0:W1:Y:S02]  /*10200*/  SHFL.IDX P6, R14, R13, R12, R11 ;  /* 0x0000000c0d0e7389 */ /* 0x00006400000c000b */
[----:B01----:R-:W-:Y:S01]  /*10210*/  ENDCOLLECTIVE ;  /* 0x000000000000791b */ /* 0x003fe20003800000 */
.L_x_5559:
        /* <DEDUP_REMOVED lines=13> */
.L_x_5560:
        /* <DEDUP_REMOVED lines=8> */
.L_x_5561:
        /* <DEDUP_REMOVED lines=13> */
.L_x_5562:
[----:B------:R-:W-:Y:S02]  /*10440*/  MOV R5, R9 ;  /* 0x0000000900057202 */ /* 0x000fe40000000f00 */
[----:B------:R-:W-:Y:S01]  /*10450*/  @P0 LEA R9, R30, UR46, 0x1 ;  /* 0x0000002e1e090c11 */ /* 0x000fe2000f8e08ff */
[----:B------:R-:W-:Y:S01]  /*10460*/  IMAD.MOV.U32 R13, RZ, RZ, R7 ;  /* 0x000000ffff0d7224 */ /* 0x000fe200078e0007 */
[----:B------:R-:W-:Y:S02]  /*10470*/  MOV R12, 0x4 ;  /* 0x00000004000c7802 */ /* 0x000fe40000000f00 */
[----:B------:R-:W-:-:S07]  /*10480*/  MOV R10, R14 ;  /* 0x0000000e000a7202 */ /* 0x000fce0000000f00 */
[----:B------:R-:W-:Y:S05]  /*10490*/  WARPSYNC.COLLECTIVE R15, `(.L_x_5563) ;  /* 0x000000000f087348 */ /* 0x000fea0003c00000 */
[----:B------:R0:W1:Y:S02]  /*104a0*/  SHFL.IDX P6, R14, R13, R12, R11 ;  /* 0x0000000c0d0e7389 */ /* 0x00006400000c000b */
[----:B01----:R-:W-:Y:S01]  /*104b0*/  ENDCOLLECTIVE ;  /* 0x000000000000791b */ /* 0x003fe20003800000 */
.L_x_5563:
[----:B------:R-:W-:-:S04]  /*104c0*/  IMAD.MOV.U32 R4, RZ, RZ, R10 ;  /* 0x000000ffff047224 */ /* 0x000fc800078e000a */
[----:B------:R-:W-:-:S05]  /*104d0*/  @P0 IMAD.WIDE.U32 R4, R23, 0x2, R4 ;  /* 0x0000000217040825 */ /* 0x000fca00078e0004 */
[----:B------:R-:W-:Y:S01]  /*104e0*/  @!PT LDS RZ, [RZ] ;  /* 0x00000000fffff984 */ /* 0x000fe20000000800 */
[----:B------:R-:W-:Y:S01]  /*104f0*/  @!PT LDS RZ, [RZ] ;  /* 0x00000000fffff984 */ /* 0x000fe20000000800 */
[----:B------:R-:W-:Y:S01]  /*10500*/  @!PT LDS RZ, [RZ] ;  /* 0x00000000fffff984 */ /* 0x000fe20000000800 */
        /* <DEDUP_REMOVED lines=9> */
.L_x_5564:
        /* <DEDUP_REMOVED lines=8> */
.L_x_5565:
        /* <DEDUP_REMOVED lines=8> */
[----:B------:R-:W-:-:S07]  /*106a0*/  IMAD.MOV.U32 R7, RZ, RZ, R14 ;  /* 0x000000ffff077224 */ /* 0x000fce00078e000e */
[----:B0-----:R-:W-:Y:S05]  /*106b0*/  WARPSYNC.COLLECTIVE R15, `(.L_x_5566) ;  /* 0x000000000f087348 */ /* 0x001fea0003c00000 */
[----:B------:R1:W2:Y:S02]  /*106c0*/  SHFL.IDX P6, R14, R13, R12, R11 ;  /* 0x0000000c0d0e7389 */ /* 0x0002a400000c000b */
[----:B012---:R-:W-:Y:S01]  /*106d0*/  ENDCOLLECTIVE ;  /* 0x000000000000791b */ /* 0x007fe20003800000 */
.L_x_5566:
[----:B------:R-:W-:Y:S05]  /*106e0*/  BRA `(.L_x_5567) ;  /* 0xffffffcc00907947 */ /* 0x000fea000383ffff */
.L_x_5516:
[----:B------:R-:W-:Y:S01]  /*106f0*/  IMAD.MOV.U32 R13, RZ, RZ, R8 ;  /* 0x000000ffff0d7224 */ /* 0x000fe200078e0008 */
[----:B------:R-:W-:Y:S01]  /*10700*/  MOV R12, RZ ;  /* 0x000000ff000c7202 */ /* 0x000fe20000000f00 */
[----:B------:R-:W-:Y:S01]  /*10710*/  IMAD.MOV.U32 R11, RZ, RZ, 0x181f ;  /* 0x0000181fff0b7424 */ /* 0x000fe200078e00ff */
[----:B------:R-:W-:Y:S02]  /*10720*/  MOV R15, 0xffffffff ;  /* 0xffffffff000f7802 */ /* 0x000fe40000000f00 */
[----:B------:R-:W-:-:S07]  /*10730*/  MOV R7, UR48 ;  /* 0x0000003000077c02 */ /* 0x000fce0008000f00 */
[----:B------:R-:W-:Y:S05]  /*10740*/  WARPSYNC.COLLECTIVE R15, `(.L_x_5568) ;  /* 0x000000000f087348 */ /* 0x000fea0003c00000 */
[----:B------:R0:W1:Y:S02]  /*10750*/  SHFL.IDX P6, R14, R13, R12, R11 ;  /* 0x0000000c0d0e7389 */ /* 0x00006400000c000b */
[----:B01----:R-:W-:Y:S01]  /*10760*/  ENDCOLLECTIVE ;  /* 0x000000000000791b */ /* 0x003fe20003800000 */
.L_x_5568:
[----:B------:R-:W-:-:S05]  /*10770*/  IMAD R7, R7, 0x80, R27 ;  /* 0x0000008007077824 */ /* 0x000fca00078e021b */
[----:B------:R-:W-:Y:S02]  /*10780*/  IADD3 R5, R7, 0x10, RZ ;  /* 0x0000001007057810 */ /* 0x000fe40007ffe0ff */
[----:B------:R-:W-:Y:S01]  /*10790*/  MOV R13, R6 ;  /* 0x00000006000d7202 */ /* 0x000fe20000000f00 */
[----:B------:R-:W-:-:S07]  /*107a0*/  IMAD.MOV.U32 R3, RZ, RZ, R14 ;  /* 0x000000ffff037224 */ /* 0x000fce00078e000e */
[----:B------:R-:W-:Y:S05]  /*107b0*/  WARPSYNC.COLLECTIVE R15, `(.L_x_5569) ;  /* 0x000000000f087348 */ /* 0x000fea0003c00000 */
[----:B------:R0:W1:Y:S02]  /*107c0*/  SHFL.IDX P6, R14, R13, R12, R11 ;  /* 0x0000000c0d0e7389 */ /* 0x00006400000c000b */
[----:B01----:R-:W-:Y:S01]  /*107d0*/  ENDCOLLECTIVE ;  /* 0x000000000000791b */ /* 0x003fe20003800000 */
.L_x_5569:
        /* <DEDUP_REMOVED lines=10> */
.L_x_5570:
        /* <DEDUP_REMOVED lines=13> */
.L_x_5571:
        /* <DEDUP_REMOVED lines=8> */
.L_x_5572:
        /* <DEDUP_REMOVED lines=13> */
.L_x_5573:
        /* <DEDUP_REMOVED lines=8> */
.L_x_5574:
        /* <DEDUP_REMOVED lines=13> */
.L_x_5575:
        /* <DEDUP_REMOVED lines=8> */
.L_x_5576:
        /* <DEDUP_REMOVED lines=13> */
.L_x_5577:
        /* <DEDUP_REMOVED lines=8> */
.L_x_5578:
        /* <DEDUP_REMOVED lines=13> */
.L_x_5579:
        /* <DEDUP_REMOVED lines=8> */
.L_x_5580:
        /* <DEDUP_REMOVED lines=13> */
.L_x_5581:
[----:B------:R-:W-:Y:S02]  /*10fe0*/  @!P1 LEA R9, R30, UR46, 0x1 ;  /* 0x0000002e1e099c11 */ /* 0x000fe4000f8e08ff */
[----:B------:R-:W-:Y:S01]  /*10ff0*/  MOV R13, R8 ;  /* 0x00000008000d7202 */ /* 0x000fe20000000f00 */
[----:B------:R-:W-:Y:S02]  /*11000*/  IMAD.MOV.U32 R12, RZ, RZ, 0x7 ;  /* 0x00000007ff0c7424 */ /* 0x000fe400078e00ff */
[----:B------:R-:W-:-:S07]  /*11010*/  IMAD.MOV.U32 R2, RZ, RZ, R14 ;  /* 0x000000ffff027224 */ /* 0x000fce00078e000e */
[----:B------:R-:W-:Y:S05]  /*11020*/  WARPSYNC.COLLECTIVE R15, `(.L_x_5582) ;  /* 0x000000000f087348 */ /* 0x000fea0003c00000 */
[----:B------:R0:W1:Y:S02]  /*11030*/  SHFL.IDX P6, R14, R13, R12, R11 ;  /* 0x0000000c0d0e7389 */ /* 0x00006400000c000b */
[----:B01----:R-:W-:Y:S01]  /*11040*/  ENDCOLLECTIVE ;  /* 0x000000000000791b */ /* 0x003fe20003800000 */
.L_x_5582:
        /* <DEDUP_REMOVED lines=12> */
.L_x_5583:
[----:B------:R-:W-:Y:S05]  /*11110*/  BRA `(.L_x_5584) ;  /* 0xffffffcc00807947 */ /* 0x000fea000383ffff */
.L_x_5519:
[----:B0-----:R-:W-:-:S04]  /*11120*/  MOV R3, UR46 ;  /* 0x0000002e00037c02 */ /* 0x001fc80008000f00 */
[----:B------:R0:W1:Y:S03]  /*11130*/  SYNCS.PHASECHK.TRANS64.TRYWAIT P0, [R3+URZ+0x30820], R0 ;  /* 0x03082000030075a7 */ /* 0x000066000800017f */
[----:B-1----:R-:W-:Y:S05]  /*11140*/  @!P0 NANOSLEEP.SYNCS 0x989680 ;  /* 0x009896800000895d */ /* 0x002fea0003900000 */
[----:B------:R-:W1:Y:S02]  /*11150*/  @!P0 SYNCS.PHASECHK.TRANS64 P0, [R3+URZ+0x30820], R0 ;  /* 0x03082000030085a7 */ /* 0x000e64000800007f */
[----:B-1----:R-:W-:Y:S05]  /*11160*/  @!P0 BRA `(.L_x_5519) ;  /* 0xfffffffc00ec8947 */ /* 0x002fea000383ffff */
[----:B------:R-:W-:Y:S05]  /*11170*/  BRA `(.L_x_5585) ;  /* 0xffffffcc00cc7947 */ /* 0x000fea000383ffff */
.L_x_5523:
[----:B0-----:R0:W1:Y:S02]  /*11180*/  SYNCS.PHASECHK.TRANS64.TRYWAIT P0, [R19+URZ+0x30840], R2 ;  /* 0x03084002130075a7 */ /* 0x001064000800017f */
[----:B-1----:R-:W-:Y:S05]  /*11190*/  @!P0 NANOSLEEP.SYNCS 0x989680 ;  /* 0x009896800000895d */ /* 0x002fea0003900000 */
[----:B------:R-:W1:Y:S02]  /*111a0*/  @!P0 SYNCS.PHASECHK.TRANS64 P0, [R19+URZ+0x30840], R2 ;  /* 0x03084002130085a7 */ /* 0x000e64000800007f */
[----:B-1----:R-:W-:Y:S05]  /*111b0*/  @!P0 BRA `(.L_x_5523) ;  /* 0xfffffffc00f08947 */ /* 0x002fea000383ffff */
[----:B------:R-:W-:Y:S05]  /*111c0*/  BRA `(.L_x_5586) ;  /* 0xffffffd000b07947 */ /* 0x000fea000383ffff */
.L_x_5524:
        /* <DEDUP_REMOVED lines=8> */
.L_x_5588:
[----:B------:R-:W-:Y:S05]  /*11250*/  BSYNC B1 ;  /* 0x0000000000017941 */ /* 0x000fea0003800000 */
.L_x_5587:
        /* <DEDUP_REMOVED lines=11> */
.L_x_5589:
[----:B------:R-:W-:Y:S02]  /*11310*/  LEA R22, R22, UR46, 0x1 ;  /* 0x0000002e16167c11 */ /* 0x000fe4000f8e08ff */
[----:B------:R-:W-:Y:S01]  /*11320*/  MOV R13, R24 ;  /* 0x00000018000d7202 */ /* 0x000fe20000000f00 */
[----:B------:R-:W-:Y:S01]  /*11330*/  IMAD.MOV.U32 R12, RZ, RZ, 0x1 ;  /* 0x00000001ff0c7424 */ /* 0x000fe200078e00ff */
[----:B------:R-:W-:-:S13]  /*11340*/  IADD3 R2, P0, R14, R8, RZ ;  /* 0x000000080e027210 */ /* 0x000fda0007f1e0ff */
[----:B------:R-:W-:Y:S05]  /*11350*/  WARPSYNC.COLLECTIVE R15, `(.L_x_5590) ;  /* 0x000000000f087348 */ /* 0x000fea0003c00000 */
[----:B------:R0:W1:Y:S02]  /*11360*/  SHFL.IDX P6, R14, R13, R12, R11 ;  /* 0x0000000c0d0e7389 */ /* 0x00006400000c000b */
[----:B01----:R-:W-:Y:S01]  /*11370*/  ENDCOLLECTIVE ;  /* 0x000000000000791b */ /* 0x003fe20003800000 */
.L_x_5590:
        /* <DEDUP_REMOVED lines=12> */
.L_x_5591:
[----:B------:R-:W-:Y:S01]  /*11440*/  IMAD.MOV.U32 R13, RZ, RZ, R24 ;  /* 0x000000ffff0d7224 */ /* 0x000fe200078e0018 */
[----:B------:R-:W-:Y:S02]  /*11450*/  MOV R12, 0x2 ;  /* 0x00000002000c7802 */ /* 0x000fe40000000f00 */
[----:B------:R-:W-:-:S13]  /*11460*/  IADD3 R2, P0, R14, R8, RZ ;  /* 0x000000080e027210 */ /* 0x000fda0007f1e0ff */
[----:B------:R-:W-:Y:S05]  /*11470*/  WARPSYNC.COLLECTIVE R15, `(.L_x_5592) ;  /* 0x000000000f087348 */ /* 0x000fea0003c00000 */
[----:B------:R0:W1:Y:S02]  /*11480*/  SHFL.IDX P6, R14, R13, R12, R11 ;  /* 0x0000000c0d0e7389 */ /* 0x00006400000c000b */
[----:B01----:R-:W-:Y:S01]  /*11490*/  ENDCOLLECTIVE ;  /* 0x000000000000791b */ /* 0x003fe20003800000 */
.L_x_5592:
        /* <DEDUP_REMOVED lines=12> */
.L_x_5593:
[----:B------:R-:W-:Y:S01]  /*11560*/  IMAD.MOV.U32 R13, RZ, RZ, R24 ;  /* 0x000000ffff0d7224 */ /* 0x000fe200078e0018 */
[----:B------:R-:W-:Y:S01]  /*11570*/  MOV R12, 0x3 ;  /* 0x00000003000c7802 */ /* 0x000fe20000000f00 */
[----:B------:R-:W-:-:S07]  /*11580*/  IMAD.MOV.U32 R10, RZ, RZ, R14 ;  /* 0x000000ffff0a7224 */ /* 0x000fce00078e000e */
[----:B------:R-:W-:Y:S05]  /*11590*/  WARPSYNC.COLLECTIVE R15, `(.L_x_5594) ;  /* 0x000000000f087348 */ /* 0x000fea0003c00000 */
[----:B------:R0:W1:Y:S02]  /*115a0*/  SHFL.IDX P6, R14, R13, R12, R11 ;  /* 0x0000000c0d0e7389 */ /* 0x00006400000c000b */
[----:B01----:R-:W-:Y:S01]  /*115b0*/  ENDCOLLECTIVE ;  /* 0x000000000000791b */ /* 0x003fe20003800000 */
.L_x_5594:
        /* <DEDUP_REMOVED lines=13> */
.L_x_5595:
[----:B------:R-:W-:Y:S01]  /*11690*/  IMAD.MOV.U32 R13, RZ, RZ, R24 ;  /* 0x000000ffff0d7224 */ /* 0x000fe200078e0018 */
[----:B------:R-:W-:Y:S01]  /*116a0*/  MOV R12, 0x4 ;  /* 0x00000004000c7802 */ /* 0x000fe20000000f00 */
[----:B------:R-:W-:-:S07]  /*116b0*/  IMAD.MOV.U32 R2, RZ, RZ, R14 ;  /* 0x000000ffff027224 */ /* 0x000fce00078e000e */
[----:B------:R-:W-:Y:S05]  /*116c0*/  WARPSYNC.COLLECTIVE R15, `(.L_x_5596) ;  /* 0x000000000f087348 */ /* 0x000fea0003c00000 */
[----:B------:R0:W1:Y:S02]  /*116d0*/  SHFL.IDX P6, R14, R13, R12, R11 ;  /* 0x0000000c0d0e7389 */ /* 0x00006400000c000b */
[----:B01----:R-:W-:Y:S01]  /*116e0*/  ENDCOLLECTIVE ;  /* 0x000000000000791b */ /* 0x003fe20003800000 */
.L_x_5596:
        /* <DEDUP_REMOVED lines=13> */
.L_x_5597:
[----:B------:R-:W-:Y:S01]  /*117c0*/  IMAD.MOV.U32 R13, RZ, RZ, R24 ;  /* 0x000000ffff0d7224 */ /* 0x000fe200078e0018 */
[----:B------:R-:W-:Y:S01]  /*117d0*/  MOV R12, 0x5 ;  /* 0x00000005000c7802 */ /* 0x000fe20000000f00 */
[----:B------:R-:W-:-:S07]  /*117e0*/  IMAD.MOV.U32 R2, RZ, RZ, R14 ;  /* 0x000000ffff027224 */ /* 0x000fce00078e000e */
[----:B------:R-:W-:Y:S05]  /*117f0*/  WARPSYNC.COLLECTIVE R15, `(.L_x_5598) ;  /* 0x000000000f087348 */ /* 0x000fea0003c00000 */
[----:B------:R0:W1:Y:S02]  /*11800*/  SHFL.IDX P6, R14, R13, R12, R11 ;  /* 0x0000000c0d0e7389 */ /* 0x00006400000c000b */
[----:B01----:R-:W-:Y:S01]  /*11810*/  ENDCOLLECTIVE ;  /* 0x000000000000791b */ /* 0x003fe20003800000 */
.L_x_5598:
        /* <DEDUP_REMOVED lines=14> */
.L_x_5599:
[----:B------:R-:W-:Y:S05]  /*11900*/  BRA `(.L_x_5600) ;  /* 0xffffffcc00fc7947 */ /* 0x000fea000383ffff */
.L_x_5529:
[----:B0-----:R0:W2:Y:S02]  /*11910*/  SYNCS.PHASECHK.TRANS64.TRYWAIT P0, [R6+URZ+0x30860], R3 ;  /* 0x03086003060075a7 */ /* 0x0010a4000800017f */
[----:B--2---:R-:W-:Y:S05]  /*11920*/  @!P0 NANOSLEEP.SYNCS 0x989680 ;  /* 0x009896800000895d */ /* 0x004fea0003900000 */
[----:B------:R-:W2:Y:S02]  /*11930*/  @!P0 SYNCS.PHASECHK.TRANS64 P0, [R6+URZ+0x30860], R3 ;  /* 0x03086003060085a7 */ /* 0x000ea4000800007f */
[----:B--2---:R-:W-:Y:S05]  /*11940*/  @!P0 BRA `(.L_x_5529) ;  /* 0xfffffffc00f08947 */ /* 0x004fea000383ffff */
[----:B------:R-:W-:Y:S05]  /*11950*/  BRA `(.L_x_5601) ;  /* 0xffffffd000607947 */ /* 0x000fea000383ffff */
.L_x_5530:
        /* <DEDUP_REMOVED lines=8> */
.L_x_5603:
[----:B------:R-:W-:Y:S05]  /*119e0*/  BSYNC B1 ;  /* 0x0000000000017941 */ /* 0x000fea0003800000 */
.L_x_5602:
        /* <DEDUP_REMOVED lines=9> */
.L_x_5604:
[----:B------:R-:W-:Y:S01]  /*11a80*/  IMAD.MOV.U32 R13, RZ, RZ, R18 ;  /* 0x000000ffff0d7224 */ /* 0x000fe200078e0012 */
[----:B------:R-:W-:Y:S02]  /*11a90*/  MOV R12, 0x1 ;  /* 0x00000001000c7802 */ /* 0x000fe40000000f00 */
[----:B------:R-:W-:-:S13]  /*11aa0*/  IADD3 R2, P0, R14, R9, RZ ;  /* 0x000000090e027210 */ /* 0x000fda0007f1e0ff */
[----:B------:R-:W-:Y:S05]  /*11ab0*/  WARPSYNC.COLLECTIVE R15, `(.L_x_5605) ;  /* 0x000000000f087348 */ /* 0x000fea0003c00000 */
[----:B------:R0:W1:Y:S02]  /*11ac0*/  SHFL.IDX P6, R14, R13, R12, R11 ;  /* 0x0000000c0d0e7389 */ /* 0x00006400000c000b */
[----:B01----:R-:W-:Y:S01]  /*11ad0*/  ENDCOLLECTIVE ;  /* 0x000000000000791b */ /* 0x003fe20003800000 */
.L_x_5605:
        /* <DEDUP_REMOVED lines=12> */
.L_x_5606:
        /* <DEDUP_REMOVED lines=12> */
.L_x_5607:
        /* <DEDUP_REMOVED lines=12> */
.L_x_5608:
        /* <DEDUP_REMOVED lines=12> */
.L_x_5609:
        /* <DEDUP_REMOVED lines=12> */
.L_x_5610:
        /* <DEDUP_REMOVED lines=12> */
.L_x_5611:
        /* <DEDUP_REMOVED lines=12> */
.L_x_5612:
        /* <DEDUP_REMOVED lines=12> */
.L_x_5613:
        /* <DEDUP_REMOVED lines=12> */
.L_x_5614:
[----:B------:R-:W-:Y:S01]  /*121a0*/  @!PT LDS RZ, [RZ] ;  /* 0x00000000fffff984 */ /* 0x000fe20000000800 */
[----:B------:R-:W-:Y:S01]  /*121b0*/  @!PT LDS RZ, [RZ] ;  /* 0x00000000fffff984 */ /* 0x000fe20000000800 */
[----:B------:R-:W-:Y:S01]  /*121c0*/  @!PT LDS RZ, [RZ] ;  /* 0x00000000fffff984 */ /* 0x000fe20000000800 */
[----:B------:R0:W-:Y:S01]  /*121d0*/  LDGSTS.E.BYPASS.LTC128B.128 [R7+0x5400], desc[UR36][R2.64+0x80], !P0 ;  /* 0x0540008002077fae */ /* 0x0001e2000c101d64 */
[----:B------:R-:W-:-:S13]  /*121e0*/  ISETP.LT.OR P0, PT, R0, 0x41, P1 ;  /* 0x000000410000780c */ /* 0x000fda0000f01670 */
[----:B------:R0:W-:Y:S01]  /*121f0*/  LDGSTS.E.BYPASS.LTC128B.128 [R7+0x8400], desc[UR36][R2.64+0x100], !P0 ;  /* 0x0840010002077fae */ /* 0x0001e2000c101d64 */
[----:B------:R-:W-:Y:S05]  /*12200*/  BRA `(.L_x_5615) ;  /* 0xffffffcc001c7947 */ /* 0x000fea000383ffff */
.L_x_5536:
[----:B0-----:R0:W1:Y:S02]  /*12210*/  SYNCS.PHASECHK.TRANS64.TRYWAIT P0, [R0+URZ+0x30860], R3 ;  /* 0x03086003000075a7 */ /* 0x001064000800017f */
[----:B-1----:R-:W-:Y:S05]  /*12220*/  @!P0 NANOSLEEP.SYNCS 0x989680 ;  /* 0x009896800000895d */ /* 0x002fea0003900000 */
[----:B------:R-:W1:Y:S02]  /*12230*/  @!P0 SYNCS.PHASECHK.TRANS64 P0, [R0+URZ+0x30860], R3 ;  /* 0x03086003000085a7 */ /* 0x000e64000800007f */
[----:B-1----:R-:W-:Y:S05]  /*12240*/  @!P0 BRA `(.L_x_5536) ;  /* 0xfffffffc00f08947 */ /* 0x002fea000383ffff */
[----:B------:R-:W-:Y:S05]  /*12250*/  BRA `(.L_x_5616) ;  /* 0xffffffd000187947 */ /* 0x000fea000383ffff */
.L_x_5537:
        /* <DEDUP_REMOVED lines=8> */
.L_x_5618:
[----:B------:R-:W-:Y:S05]  /*122e0*/  BSYNC B0 ;  /* 0x0000000000007941 */ /* 0x000fea0003800000 */
.L_x_5617:
        /* <DEDUP_REMOVED lines=9> */
.L_x_5619:
        /* <DEDUP_REMOVED lines=13> */
.L_x_5620:
        /* <DEDUP_REMOVED lines=15> */
.L_x_5621:
[----:B------:R-:W-:Y:S01]  /*12540*/  MOV R3, R6 ;  /* 0x0000000600037202 */ /* 0x000fe20000000f00 */
[----:B------:R-:W-:Y:S01]  /*12550*/  IMAD.MOV.U32 R13, RZ, RZ, R18 ;  /* 0x000000ffff0d7224 */ /* 0x000fe200078e0012 */
[----:B------:R-:W-:Y:S01]  /*12560*/  MOV R12, 0x2 ;  /* 0x00000002000c7802 */ /* 0x000fe20000000f00 */
[----:B------:R-:W-:-:S07]  /*12570*/  IMAD.MOV.U32 R2, RZ, RZ, R14 ;  /* 0x000000ffff027224 */ /* 0x000fce00078e000e */
[----:B------:R-:W-:Y:S05]  /*12580*/  WARPSYNC.COLLECTIVE R15, `(.L_x_5622) ;  /* 0x000000000f087348 */ /* 0x000fea0003c00000 */
[----:B------:R0:W1:Y:S02]  /*12590*/  SHFL.IDX P6, R14, R13, R12, R11 ;  /* 0x0000000c0d0e7389 */ /* 0x00006400000c000b */
[----:B01----:R-:W-:Y:S01]  /*125a0*/  ENDCOLLECTIVE ;  /* 0x000000000000791b */ /* 0x003fe20003800000 */
.L_x_5622:
        /* <DEDUP_REMOVED lines=15> */
.L_x_5623:
[----:B------:R-:W-:Y:S01]  /*126a0*/  IMAD.MOV.U32 R3, RZ, RZ, R7 ;  /* 0x000000ffff037224 */ /* 0x000fe200078e0007 */
[----:B------:R-:W-:Y:S01]  /*126b0*/  MOV R13, R18 ;  /* 0x00000012000d7202 */ /* 0x000fe20000000f00 */
[----:B------:R-:W-:Y:S02]  /*126c0*/  IMAD.MOV.U32 R12, RZ, RZ, 0x3 ;  /* 0x00000003ff0c7424 */ /* 0x000fe400078e00ff */
[----:B------:R-:W-:-:S07]  /*126d0*/  IMAD.MOV.U32 R8, RZ, RZ, R14 ;  /* 0x000000ffff087224 */ /* 0x000fce00078e000e */
[----:B------:R-:W-:Y:S05]  /*126e0*/  WARPSYNC.COLLECTIVE R15, `(.L_x_5624) ;  /* 0x000000000f087348 */ /* 0x000fea0003c00000 */
[----:B------:R0:W1:Y:S02]  /*126f0*/  SHFL.IDX P6, R14, R13, R12, R11 ;  /* 0x0000000c0d0e7389 */ /* 0x00006400000c000b */
[----:B01----:R-:W-:Y:S01]  /*12700*/  ENDCOLLECTIVE ;  /* 0x000000000000791b */ /* 0x003fe20003800000 */
.L_x_5624:
        /* <DEDUP_REMOVED lines=16> */
.L_x_5625:
        /* <DEDUP_REMOVED lines=8> */
.L_x_5626:
        /* <DEDUP_REMOVED lines=15> */
.L_x_5627:
[----:B------:R-:W-:Y:S01]  /*12980*/  MOV R3, R7 ;  /* 0x0000000700037202 */ /* 0x000fe20000000f00 */
[----:B------:R-:W-:Y:S01]  /*12990*/  IMAD.MOV.U32 R13, RZ, RZ, R18 ;  /* 0x000000ffff0d7224 */ /* 0x000fe200078e0012 */
[----:B------:R-:W-:Y:S02]  /*129a0*/  MOV R12, 0x5 ;  /* 0x00000005000c7802 */ /* 0x000fe40000000f00 */
[----:B------:R-:W-:-:S07]  /*129b0*/  MOV R8, R14 ;  /* 0x0000000e00087202 */ /* 0x000fce0000000f00 */
[----:B------:R-:W-:Y:S05]  /*129c0*/  WARPSYNC.COLLECTIVE R15, `(.L_x_5628) ;  /* 0x000000000f087348 */ /* 0x000fea0003c00000 */
[----:B------:R0:W1:Y:S02]  /*129d0*/  SHFL.IDX P6, R14, R13, R12, R11 ;  /* 0x0000000c0d0e7389 */ /* 0x00006400000c000b */
[----:B01----:R-:W-:Y:S01]  /*129e0*/  ENDCOLLECTIVE ;  /* 0x000000000000791b */ /* 0x003fe20003800000 */
.L_x_5628:
        /* <DEDUP_REMOVED lines=13> */
.L_x_5629:
[----:B------:R-:W-:Y:S05]  /*12ac0*/  BRA `(.L_x_5630) ;  /* 0xffffffc800fc7947 */ /* 0x000fea000383ffff */
.L_x_5540:
[----:B0-----:R0:W1:Y:S02]  /*12ad0*/  SYNCS.PHASECHK.TRANS64.TRYWAIT P0, [R7+URZ+0x30820], R6 ;  /* 0x03082006070075a7 */ /* 0x001064000800017f */
[----:B-1----:R-:W-:Y:S05]  /*12ae0*/  @!P0 NANOSLEEP.SYNCS 0x989680 ;  /* 0x009896800000895d */ /* 0x002fea0003900000 */
[----:B------:R-:W1:Y:S02]  /*12af0*/  @!P0 SYNCS.PHASECHK.TRANS64 P0, [R7+URZ+0x30820], R6 ;  /* 0x03082006070085a7 */ /* 0x000e64000800007f */
[----:B-1----:R-:W-:Y:S05]  /*12b00*/  @!P0 BRA `(.L_x_5540) ;  /* 0xfffffffc00f08947 */ /* 0x002fea000383ffff */
[----:B------:R-:W-:Y:S05]  /*12b10*/  BRA `(.L_x_5631) ;  /* 0xffffffcc00787947 */ /* 0x000fea000383ffff */
.L_x_5541:
        /* <DEDUP_REMOVED lines=11> */
.L_x_5633:
[----:B------:R-:W-:Y:S05]  /*12bd0*/  BSYNC B0 ;  /* 0x0000000000007941 */ /* 0x000fea0003800000 */
.L_x_5632:
[----:B------:R-:W-:Y:S05]  /*12be0*/  BRA `(.L_x_5634) ;  /* 0xffffffcc005c7947 */ /* 0x000fea000383ffff */
.L_x_5542:
[----:B------:R-:W-:Y:S01]  /*12bf0*/  BSSY B0, `(.L_x_5635) ;  /* 0x0000006000007945 */ /* 0x000fe20003800000 */
[----:B------:R-:W-:-:S07]  /*12c00*/  MOV R15, 0xffffffff ;  /* 0xffffffff000f7802 */ /* 0x000fce0000000f00 */
[----:B01---5:R-:W-:Y:S05]  /*12c10*/  WARPSYNC.COLLECTIVE R15, `(.L_x_5636) ;  /* 0x000000000f0c7348 */ /* 0x023fea0003c00000 */
[----:B------:R-:W-:Y:S02]  /*12c20*/  ELECT P6, UR62, PT ;  /* 0x00000000003e782f */ /* 0x000fe400038c0000 */
[----:B------:R-:W-:Y:S01]  /*12c30*/  MOV R14, UR62 ;  /* 0x0000003e000e7c02 */ /* 0x000fe20008000f00 */
[----:B01---5:R-:W-:Y:S10]  /*12c40*/  ENDCOLLECTIVE ;  /* 0x000000000000791b */ /* 0x023ff40003800000 */
.L_x_5636:
[----:B------:R-:W-:Y:S05]  /*12c50*/  BSYNC B0 ;  /* 0x0000000000007941 */ /* 0x000fea0003800000 */
.L_x_5635:
[----:B------:R-:W-:Y:S05]  /*12c60*/  BRA `(.L_x_5637) ;  /* 0xffffffcc00507947 */ /* 0x000fea000383ffff */
.L_x_5544:
[----:B-1----:R1:W2:Y:S02]  /*12c70*/  SYNCS.PHASECHK.TRANS64.TRYWAIT P1, [R5+URZ+0x30840], R2 ;  /* 0x03084002050075a7 */ /* 0x0022a4000802017f */
[----:B--2---:R-:W-:Y:S05]  /*12c80*/  @!P1 NANOSLEEP.SYNCS 0x989680 ;  /* 0x009896800000995d */ /* 0x004fea0003900000 */
[----:B------:R-:W2:Y:S02]  /*12c90*/  @!P1 SYNCS.PHASECHK.TRANS64 P1, [R5+URZ+0x30840], R2 ;  /* 0x03084002050095a7 */ /* 0x000ea4000802007f */
[----:B--2---:R-:W-:Y:S05]  /*12ca0*/  @!P1 BRA `(.L_x_5544) ;  /* 0xfffffffc00f09947 */ /* 0x004fea000383ffff */
[----:B------:R-:W-:Y:S05]  /*12cb0*/  BRA `(.L_x_5638) ;  /* 0xffffffcc00787947 */ /* 0x000fea000383ffff */
.L_x_5546:
[----:B0-----:R0:W2:Y:S02]  /*12cc0*/  SYNCS.PHASECHK.TRANS64.TRYWAIT P1, [R7+URZ+0x30840], R0 ;  /* 0x03084000070075a7 */ /* 0x0010a4000802017f */
[----:B--2---:R-:W-:Y:S05]  /*12cd0*/  @!P1 NANOSLEEP.SYNCS 0x989680 ;  /* 0x009896800000995d */ /* 0x004fea0003900000 */
[----:B------:R-:W2:Y:S02]  /*12ce0*/  @!P1 SYNCS.PHASECHK.TRANS64 P1, [R7+URZ+0x30840], R0 ;  /* 0x03084000070095a7 */ /* 0x000ea4000802007f */
[----:B--2---:R-:W-:Y:S05]  /*12cf0*/  @!P1 BRA `(.L_x_5546) ;  /* 0xfffffffc00f09947 */ /* 0x004fea000383ffff */
[----:B------:R-:W-:Y:S05]  /*12d00*/  BRA `(.L_x_5639) ;  /* 0xffffffcc00847947 */ /* 0x000fea000383ffff */
.L_x_5548:
[----:B--2---:R2:W3:Y:S02]  /*12d10*/  SYNCS.PHASECHK.TRANS64.TRYWAIT P1, [R5+URZ+0x30860], R2 ;  /* 0x03086002050075a7 */ /* 0x0044e4000802017f */
[----:B---3--:R-:W-:Y:S05]  /*12d20*/  @!P1 NANOSLEEP.SYNCS 0x989680 ;  /* 0x009896800000995d */ /* 0x008fea0003900000 */
[----:B------:R-:W3:Y:S02]  /*12d30*/  @!P1 SYNCS.PHASECHK.TRANS64 P1, [R5+URZ+0x30860], R2 ;  /* 0x03086002050095a7 */ /* 0x000ee4000802007f */
[----:B---3--:R-:W-:Y:S05]  /*12d40*/  @!P1 BRA `(.L_x_5548) ;  /* 0xfffffffc00f09947 */ /* 0x008fea000383ffff */
[----:B------:R-:W-:Y:S05]  /*12d50*/  BRA `(.L_x_5640) ;  /* 0xffffffcc00807947 */ /* 0x000fea000383ffff */
.L_x_5641:
        /* <DEDUP_REMOVED lines=10> */
.L_x_15985:


//--------------------- .text._ZN7cutlass13device_kernelIN5flash11enable_sm90INS1_16FlashAttnFwdSm90INS1_25CollectiveMainloopFwdSm90ILi2EN4cute5tupleIJNS5_1CILi1EEES8_S8_EEENS6_IJNS7_ILi128EEENS7_ILi96EEENS7_ILi192EEEEEELi192ENS_6half_tEfNS_4arch4Sm90ELb1ELb0ELb1ELb1ELb1ELb0ELb0ELb1ELb1ELb1ELb1ELb0EEENS1_21CollectiveEpilogueFwdINS6_IJSA_SC_SB_EEES9_SE_SG_Li256ELb1ELb1ELb1ELb0EEENS1_36VarlenDynamicPersistentTileSchedulerILi128ELi96ELi256ELi128ELb1ELb1ELb1ELb1ELb1ELb1EEEEEEEEEvNT_6ParamsE --------------------------
	.section	.text._ZN7cutlass13device_kernelIN5flash11enable_sm90INS1_16FlashAttnFwdSm90INS1_25CollectiveMainloopFwdSm90ILi2EN4cute5tupleIJNS5_1CILi1EEES8_S8_EEENS6_IJNS7_ILi128EEENS7_ILi96EEENS7_ILi192EEEEEELi192ENS_6half_tEfNS_4arch4Sm90ELb1ELb0ELb1ELb1ELb1ELb0ELb0ELb1ELb1ELb1ELb1ELb0EEENS1_21CollectiveEpilogueFwdINS6_IJSA_SC_SB_EEES9_SE_SG_Li256ELb1ELb1ELb1ELb0EEENS1_36VarlenDynamicPersistentTileSchedulerILi128ELi96ELi256ELi128ELb1ELb1ELb1ELb1ELb1ELb1EEEEEEEEEvNT_6ParamsE,"ax",@progbits
	.align	128
.text._ZN7cutlass13device_kernelIN5flash11enable_sm90INS1_16FlashAttnFwdSm90INS1_25CollectiveMainloopFwdSm90ILi2EN4cute5tupleIJNS5_1CILi1EEES8_S8_EEENS6_IJNS7_ILi128EEENS7_ILi96EEENS7_ILi192EEEEEELi192ENS_6half_tEfNS_4arch4Sm90ELb1ELb0ELb1ELb1ELb1ELb0ELb0ELb1ELb1ELb1ELb1ELb0EEENS1_21CollectiveEpilogueFwdINS6_IJSA_SC_SB_EEES9_SE_SG_Li256ELb1ELb1ELb1ELb0EEENS1_36VarlenDynamicPersistentTileSchedulerILi128ELi96ELi256ELi128ELb1ELb1ELb1ELb1ELb1ELb1EEEEEEEEEvNT_6ParamsE:
        .type           _ZN7cutlass13device_kernelIN5flash11enable_sm90INS1_16FlashAttnFwdSm90INS1_25CollectiveMainloopFwdSm90ILi2EN4cute5tupleIJNS5_1CILi1EEES8_S8_EEENS6_IJNS7_ILi128EEENS7_ILi96EEENS7_ILi192EEEEEELi192ENS_6half_tEfNS_4arch4Sm90ELb1ELb0ELb1ELb1ELb1ELb0ELb0ELb1ELb1ELb1ELb1ELb0EEENS1_21CollectiveEpilogueFwdINS6_IJSA_SC_SB_EEES9_SE_SG_Li256ELb1ELb1ELb1ELb0EEENS1_36VarlenDynamicPersistentTileSchedulerILi128ELi96ELi256ELi128ELb1ELb1ELb1ELb1ELb1ELb1EEEEEEEEEvNT_6ParamsE,@function
        .size           _ZN7cutlass13device_kernelIN5flash11enable_sm90INS1_16FlashAttnFwdSm90INS1_25CollectiveMainloopFwdSm90ILi2EN4cute5tupleIJNS5_1CILi1EEES8_S8_EEENS6_IJNS7_ILi128EEENS7_ILi96EEENS7_ILi192EEEEEELi192ENS_6half_tEfNS_4arch4Sm90ELb1ELb0ELb1ELb1ELb1ELb0ELb0ELb1ELb1ELb1ELb1ELb0EEENS1_21CollectiveEpilogueFwdINS6_IJSA_SC_SB_EEES9_SE_SG_Li256ELb1ELb1ELb1ELb0EEENS1_36VarlenDynamicPersistentTileSchedulerILi128ELi96ELi256ELi128ELb1ELb1ELb1ELb1ELb1ELb1EEEEEEEEEvNT_6ParamsE,(.L_x_15986 - _ZN7cutlass13device_kernelIN5flash11enable_sm90INS1_16FlashAttnFwdSm90INS1_25CollectiveMainloopFwdSm90ILi2EN4cute5tupleIJNS5_1CILi1EEES8_S8_EEENS6_IJNS7_ILi128EEENS7_ILi96EEENS7_ILi192EEEEEELi192ENS_6half_tEfNS_4arch4Sm90ELb1ELb0ELb1ELb1ELb1ELb0ELb0ELb1ELb1ELb1ELb1ELb0EEENS1_21CollectiveEpilogueFwdINS6_IJSA_SC_SB_EEES9_SE_SG_Li256ELb1ELb1ELb1ELb0EEENS1_36VarlenDynamicPersistentTileSchedulerILi128ELi96ELi256ELi128ELb1ELb1ELb1ELb1ELb1ELb1EEEEEEEEEvNT_6ParamsE)
        .other          _ZN7cutlass13device_kernelIN5flash11enable_sm90INS1_16FlashAttnFwdSm90INS1_25CollectiveMainloopFwdSm90ILi2EN4cute5tupleIJNS5_1CILi1EEES8_S8_EEENS6_IJNS7_ILi128EEENS7_ILi96EEENS7_ILi192EEEEEELi192ENS_6half_tEfNS_4arch4Sm90ELb1ELb0ELb1ELb1ELb1ELb0ELb0ELb1ELb1ELb1ELb1ELb0EEENS1_21CollectiveEpilogueFwdINS6_IJSA_SC_SB_EEES9_SE_SG_Li256ELb1ELb1ELb1ELb0EEENS1_36VarlenDynamicPersistentTileSchedulerILi128ELi96ELi256ELi128ELb1ELb1ELb1ELb1ELb1ELb1EEEEEEEEEvNT_6ParamsE,@"STO_CUDA_ENTRY STV_DEFAULT"
_ZN7cutlass13device_kernelIN5flash11enable_sm90INS1_16FlashAttnFwdSm90INS1_25CollectiveMainloopFwdSm90ILi2EN4cute5tupleIJNS5_1CILi1EEES8_S8_EEENS6_IJNS7_ILi128EEENS7_ILi96EEENS7_ILi192EEEEEELi192ENS_6half_tEfNS_4arch4Sm90ELb1ELb0ELb1ELb1ELb1ELb0ELb0ELb1ELb1ELb1ELb1ELb0EEENS1_21CollectiveEpilogueFwdINS6_IJSA_SC_SB_EEES9_SE_SG_Li256ELb1ELb1ELb1ELb0EEENS1_36VarlenDynamicPersistentTileSchedulerILi128ELi96ELi256ELi128ELb1ELb1ELb1ELb1ELb1ELb1EEEEEEEEEvNT_6ParamsE:
        /* <DEDUP_REMOVED lines=45> */
.L_x_5642:
        /* <DEDUP_REMOVED lines=22> */
.L_x_5643:
        /* <DEDUP_REMOVED lines=18> */
.L_x_5644:
        /* <DEDUP_REMOVED lines=22> */
.L_x_5645:
        /* <DEDUP_REMOVED lines=23> */
.L_x_5646:
        /* <DEDUP_REMOVED lines=10> */
.L_x_5648:
        /* <DEDUP_REMOVED lines=35> */
[----:B------:R-:W-:-:S03]  /*0af0*/  IMAD.IADD R11, R12, 0x1, -R11 ;  /* 0x000000010c0b7824 */ /* 0x000fc600078e0a0b */
[----:B------:R-:W-:Y:S02]  /*0b00*/  LEA R3, R3, R4, 0x3 ;  /* 0x0000000403037211 */ /* 0x000fe400078e18ff */
[----:B------:R-:W-:-:S03]  /*0b10*/  LEA.HI R5, R11, R11, RZ, 0x1 ;  /* 0x0000000b0b057211 */ /* 0x000fc600078f08ff */
[----:B------:R0:W-:Y:S01]  /*0b20*/  STL [R1+0x18], R3 ;  /* 0x0000180301007387 */ /* 0x0001e20000100800 */
        /* <DEDUP_REMOVED lines=20> */
[----:B------:R-:W-:-:S02]  /*0c70*/  LOP3.LUT R6, R7, 0x7ffffffc, RZ, 0xc0, !PT ;  /* 0x7ffffffc07067812 */ /* 0x000fc400078ec0ff */
[----:B------:R-:W-:Y:S02]  /*0c80*/  LEA.HI R10, R10, R9, RZ, 0x3 ;  /* 0x000000090a0a7211 */ /* 0x000fe400078f18ff */
[----:B------:R-:W-:Y:S01]  /*0c90*/  SHF.R.S32.HI R8, RZ, 0x5, R8 ;  /* 0x00000005ff087819 */ /* 0x000fe20000011408 */
[----:B------:R-:W-:Y:S01]  /*0ca0*/  IMAD.IADD R6, R217, 0x1, -R6 ;  /* 0x00000001d9067824 */ /* 0x000fe200078e0a06 */
[----:B------:R-:W-:-:S03]  /*0cb0*/  LOP3.LUT R10, R10, 0xfffffff8, RZ, 0xc0, !PT ;  /* 0xfffffff80a0a7812 */ /* 0x000fc600078ec0ff */
[----:B------:R-:W-:Y:S02]  /*0cc0*/  IMAD.SHL.U32 R16, R6, 0x2, RZ ;  /* 0x0000000206107824 */ /* 0x000fe400078e00ff */
[----:B------:R-:W-:Y:S02]  /*0cd0*/  IMAD.IADD R9, R9, 0x1, -R10 ;  /* 0x0000000109097824 */ /* 0x000fe400078e0a0a */
[C---:B------:R-:W-:Y:S01]  /*0ce0*/  VIADD R213, R16.reuse, 0x8 ;  /* 0x0000000810d57836 */ /* 0x040fe20000000000 */
[----:B------:R-:W-:Y:S01]  /*0cf0*/  IADD3 R206, R16, 0x78, RZ ;  /* 0x0000007810ce7810 */ /* 0x000fe20007ffe0ff */
[----:B------:R-:W-:Y:S01]  /*0d00*/  IMAD R9, R8, 0x10, R9 ;  /* 0x0000001008097824 */ /* 0x000fe200078e0209 */
[C---:B------:R-:W-:Y:S01]  /*0d10*/  IADD3 R194, R16.reuse, 0x10, RZ ;  /* 0x0000001010c27810 */ /* 0x040fe20007ffe0ff */
[----:B------:R-:W-:Y:S01]  /*0d20*/  VIADD R212, R16, 0x48 ;  /* 0x0000004810d47836 */ /* 0x000fe20000000000 */
[----:B------:R-:W-:Y:S01]  /*0d30*/  SHF.R.S32.HI R0, RZ, 0x1f, R213 ;  /* 0x0000001fff007819 */ /* 0x000fe200000114d5 */
[----:B0-----:R-:W-:Y:S01]  /*0d40*/  IMAD R3, R2, 0x40, R9 ;  /* 0x0000004002037824 */ /* 0x001fe200078e0209 */
[----:B------:R-:W-:Y:S01]  /*0d50*/  SHF.R.S32.HI R226, RZ, 0x1f, R206 ;  /* 0x0000001fffe27819 */ /* 0x000fe200000114ce */
        /* <DEDUP_REMOVED lines=32> */
[C---:B------:R-:W-:Y:S01]  /*0f60*/  VIADD R192, R16.reuse, 0x30 ;  /* 0x0000003010c07836 */ /* 0x040fe20000000000 */
[----:B------:R-:W-:Y:S01]  /*0f70*/  SHF.R.S32.HI R218, RZ, 0x1f, R198 ;  /* 0x0000001fffda7819 */ /* 0x000fe200000114c6 */
[----:B------:R-:W-:-:S02]  /*0f80*/  VIADD R23, R16, 0x38 ;  /* 0x0000003810177836 */ /* 0x000fc40000000000 */
[----:B------:R-:W-:Y:S02]  /*0f90*/  VIADD R22, R16, 0x40 ;  /* 0x0000004010167836 */ /* 0x000fe40000000000 */
[----:B------:R-:W-:-:S07]  /*0fa0*/  IMAD R17, R4, 0x8, R3 ;  /* 0x0000000804117824 */ /* 0x000fce00078e0203 */
.L_x_5712:
[----:B------:R-:W-:Y:S01]  /*0fb0*/  ULDC.64 UR8, c[0x0][0xc88] ;  /* 0x0003220000087ab9 */ /* 0x000fe20000000a00 */
[----:B------:R-:W-:Y:S01]  /*0fc0*/  ULDC.64 UR10, c[0x0][0xa18] ;  /* 0x00028600000a7ab9 */ /* 0x000fe20000000a00 */
[----:B------:R-:W-:Y:S02]  /*0fd0*/  UIMAD.WIDE UR8, UR7, 0x4, UR8 ;  /* 0x00000004070878a5 */ /* 0x000fe4000f8e0208 */
[----:B------:R-:W-:Y:S01]  /*0fe0*/  UISETP.NE.U32.AND UP1, UPT, UR10, URZ, UPT ;  /* 0x0000003f0a00728c */ /* 0x000fe2000bf25070 */
[----:B------:R-:W-:-:S03]  /*0ff0*/  ULDC UR7, c[0x0][0x2f0] ;  /* 0x0000bc0000077ab9 */ /* 0x000fc60000000800 */
[----:B01234-:R-:W-:Y:S01]  /*1000*/  IMAD.U32 R2, RZ, RZ, UR8 ;  /* 0x00000008ff027e24 */ /* 0x01ffe2000f8e00ff */
[----:B------:R-:W-:Y:S01]  /*1010*/  MOV R3, UR9 ;  /* 0x0000000900037c02 */ /* 0x000fe20008000f00 */
        /* <DEDUP_REMOVED lines=19> */
[----:B------:R-:W-:Y:S02]  /*1150*/  ULDC UR4, c[0x0][0x424] ;  /* 0x0001090000047ab9 */ /* 0x000fe40000000800 */
[----:B------:R-:W-:Y:S01]  /*1160*/  IMAD.U32 R5, RZ, RZ, UR11 ;  /* 0x0000000bff057e24 */ /* 0x000fe2000f8e00ff */
[----:B------:R-:W2:Y:S01]  /*1170*/  @P0 LDG.E R2, desc[UR36][R2.64] ;  /* 0x0000002402020981 */ /* 0x000ea2000c1e1900 */
[----:B------:R-:W-:Y:S01]  /*1180*/  UISETP.NE.U32.AND UP0, UPT, UR8, URZ, UPT ;  /* 0x0000003f0800728c */ /* 0x000fe2000bf05070 */
[----:B------:R-:W-:Y:S02]  /*1190*/  ULDC.64 UR10, c[0x0][0xa20] ;  /* 0x00028800000a7ab9 */ /* 0x000fe40000000a00 */
[----:B------:R-:W3:Y:S01]  /*11a0*/  @P2 LDG.E R4, desc[UR36][R4.64] ;  /* 0x0000002404042981 */ /* 0x000ee2000c1e1900 */
[----:B------:R-:W-:Y:S01]  /*11b0*/  UISETP.NE.AND.EX UP0, UPT, UR9, URZ, UPT, UP0 ;  /* 0x0000003f0900728c */ /* 0x000fe2000bf05300 */
[----:B------:R-:W-:Y:S01]  /*11c0*/  ISETP.NE.U32.AND P1, PT, RZ, UR10, PT ;  /* 0x0000000aff007c0c */ /* 0x000fe2000bf25070 */
[----:B------:R-:W-:-:S02]  /*11d0*/  ULOP3.LUT UR8, UR5, 0xffff, URZ, 0xc0, !UPT ;  /* 0x0000ffff05087892 */ /* 0x000fc4000f8ec03f */
[----:B------:R-:W-:Y:S01]  /*11e0*/  USEL UR4, UR4, 0x1, UP0 ;  /* 0x0000000104047887 */ /* 0x000fe20008000000 */
[----:B------:R-:W-:Y:S01]  /*11f0*/  ISETP.NE.AND.EX P1, PT, RZ, UR11, PT, P1 ;  /* 0x0000000bff007c0c */ /* 0x000fe2000bf25310 */
[----:B------:R-:W-:Y:S02]  /*1200*/  UMOV UR43, URZ ;  /* 0x0000003f002b7c82 */ /* 0x000fe40008000000 */
[----:B------:R-:W-:Y:S01]  /*1210*/  IMAD.U32 R197, RZ, RZ, UR8 ;  /* 0x00000008ffc57e24 */ /* 0x000fe2000f8e00ff */
[----:B------:R-:W-:Y:S01]  /*1220*/  UIMAD UR4, UR4, UR7, URZ ;  /* 0x00000007040472a4 */ /* 0x000fe2000f8e023f */
[----:B--2---:R-:W-:Y:S02]  /*1230*/  @P0 R2UR UR43, R2 ;  /* 0x00000000022b02ca */ /* 0x004fe400000e0000 */
[----:B---3--:R-:W-:Y:S01]  /*1240*/  @P2 R2UR UR41, R4 ;  /* 0x00000000042922ca */ /* 0x008fe200000e0000 */
[----:B-----5:R-:W-:-:S14]  /*1250*/  @P2 BRA `(.L_x_5649) ;  /* 0x00000000003c2947 */ /* 0x020fdc0003800000 */
[----:B------:R-:W-:Y:S01]  /*1260*/  ULDC.64 UR8, c[0x0][0xa00] ;  /* 0x0002800000087ab9 */ /* 0x000fe20000000a00 */
[----:B------:R-:W-:Y:S01]  /*1270*/  ULDC UR41, c[0x0][0x288] ;  /* 0x0000a20000297ab9 */ /* 0x000fe20000000800 */
        /* <DEDUP_REMOVED lines=13> */
.L_x_5649:
[----:B------:R-:W-:Y:S05]  /*1350*/  @!P1 BRA `(.L_x_5650) ;  /* 0x0000000000249947 */ /* 0x000fea0003800000 */
[----:B------:R-:W-:Y:S02]  /*1360*/  R2UR UR7, R196 ;  /* 0x00000000c40772ca */ /* 0x000fe400000e0000 */
[----:B------:R-:W-:-:S11]  /*1370*/  R2UR UR8, R214 ;  /* 0x00000000d60872ca */ /* 0x000fd600000e0000 */
[----:B------:R-:W-:-:S04]  /*1380*/  ULEA UR4, UP0, UR7, UR10, 0x2 ;  /* 0x0000000a07047291 */ /* 0x000fc8000f80103f */
[----:B------:R-:W-:Y:S02]  /*1390*/  ULEA.HI.X UR7, UR7, UR11, UR8, 0x2, UP0 ;  /* 0x0000000b07077291 */ /* 0x000fe400080f1408 */
[----:B------:R-:W-:-:S04]  /*13a0*/  IMAD.U32 R2, RZ, RZ, UR4 ;  /* 0x00000004ff027e24 */ /* 0x000fc8000f8e00ff */
[----:B------:R-:W-:-:S05]  /*13b0*/  MOV R3, UR7 ;  /* 0x0000000700037c02 */ /* 0x000fca0008000f00 */
[----:B------:R-:W2:Y:S02]  /*13c0*/  LDG.E R2, desc[UR36][R2.64] ;  /* 0x0000002402027981 */ /* 0x000ea4000c1e1900 */
[----:B--2---:R-:W-:Y:S01]  /*13d0*/  R2UR UR4, R2 ;  /* 0x00000000020472ca */ /* 0x004fe200000e0000 */
[----:B------:R-:W-:-:S14]  /*13e0*/  BRA `(.L_x_5651) ;  /* 0x0000000000387947 */ /* 0x000fdc0003800000 */
.L_x_5650:
        /* <DEDUP_REMOVED lines=14> */
.L_x_5651:
[----:B------:R-:W-:Y:S01]  /*14d0*/  ULDC UR7, c[0x0][0x448] ;  /* 0x0001120000077ab9 */ /* 0x000fe20000000800 */
[----:B------:R-:W-:Y:S02]  /*14e0*/  USHF.L.U32 UR42, UR6, 0x7, URZ ;  /* 0x00000007062a7899 */ /* 0x000fe4000800063f */
[----:B------:R-:W-:Y:S02]  /*14f0*/  UISETP.NE.AND UP0, UPT, UR7, 0x1, UPT ;  /* 0x000000010700788c */ /* 0x000fe4000bf05270 */
[----:B------:R-:W-:Y:S02]  /*1500*/  UIADD3 UR8, UR42, 0x7f, URZ ;  /* 0x0000007f2a087890 */ /* 0x000fe4000fffe03f */
[----:B------:R-:W-:Y:S02]  /*1510*/  UIADD3 UR43, -UR43, UR4, URZ ;  /* 0x000000042b2b7290 */ /* 0x000fe4000fffe13f */
[----:B------:R-:W-:Y:S02]  /*1520*/  UP2UR UR61, UPR, URZ, 0x1 ;  /* 0x000000013f3d7883 */ /* 0x000fe40008000000 */
[----:B------:R-:W-:-:S03]  /*1530*/  UIADD3 UR4, UR43, 0x60, -UR41 ;  /* 0x000000602b047890 */ /* 0x000fc6000fffe829 */
[----:B------:R-:W-:Y:S01]  /*1540*/  @UP0 ULDC UR6, c[0x0][0x44c] ;  /* 0x0001130000060ab9 */ /* 0x000fe20000000800 */
[----:B------:R-:W-:Y:S01]  /*1550*/  @UP0 ULDC UR9, c[0x0][0x450] ;  /* 0x0001140000090ab9 */ /* 0x000fe20000000800 */
[----:B------:R-:W-:Y:S02]  /*1560*/  UIMAD.WIDE.U32 UR6, UR8, UR6, URZ ;  /* 0x00000006080672a5 */ /* 0x000fe4000f8e003f */
[----:B------:R-:W-:Y:S02]  /*1570*/  UIADD3 UR6, UR43, 0x5f, URZ ;  /* 0x0000005f2b067890 */ /* 0x000fe4000fffe03f */
[----:B------:R-:W-:Y:S02]  /*1580*/  @UP0 USHF.R.U32.HI UR8, URZ, UR9, UR7 ;  /* 0x000000093f080299 */ /* 0x000fe40008011607 */
[----:B------:R-:W-:Y:S02]  /*1590*/  UIMAD.WIDE UR6, UR6, 0x2aaaaaab, URZ ;  /* 0x2aaaaaab060678a5 */ /* 0x000fe4000f8e023f */
[----:B------:R-:W-:-:S02]  /*15a0*/  UIADD3 UR8, UR4, UR8, URZ ;  /* 0x0000000804087290 */ /* 0x000fc4000fffe03f */
[----:B------:R-:W-:Y:S02]  /*15b0*/  USHF.R.U32.HI UR4, URZ, 0x1f, UR7 ;  /* 0x0000001f3f047899 */ /* 0x000fe40008011607 */
[----:B------:R-:W-:Y:S02]  /*15c0*/  UIMAD.WIDE UR8, UR8, 0x2aaaaaab, URZ ;  /* 0x2aaaaaab080878a5 */ /* 0x000fe4000f8e023f */
[----:B------:R-:W-:Y:S02]  /*15d0*/  ULEA.HI.SX32 UR7, UR7, UR4, 0x1c ;  /* 0x0000000407077291 */ /* 0x000fe4000f8fe23f */
[----:B------:R-:W-:Y:S02]  /*15e0*/  USHF.R.U32.HI UR6, URZ, 0x1f, UR9 ;  /* 0x0000001f3f067899 */ /* 0x000fe40008011609 */
[----:B------:R-:W-:Y:S02]  /*15f0*/  ULOP3.LUT UR4, UR5, 0xff000000, URZ, 0xc0, !UPT ;  /* 0xff00000005047892 */ /* 0x000fe4000f8ec03f */
[----:B------:R-:W-:-:S02]  /*1600*/  ULEA.HI.SX32 UR6, UR9, UR6, 0x1c ;  /* 0x0000000609067291 */ /* 0x000fc4000f8fe23f */
[----:B------:R-:W-:Y:S02]  /*1610*/  ULOP3.LUT UR5, UR5, 0xff0000, URZ, 0xc0, !UPT ;  /* 0x00ff000005057892 */ /* 0x000fe4000f8ec03f */
[----:B------:R-:W-:Y:S02]  /*1620*/  UISETP.LT.AND UP0, UPT, UR7, UR6, UPT ;  /* 0x000000060700728c */ /* 0x000fe4000bf01270 */
[----:B------:R-:W-:Y:S02]  /*1630*/  USHF.R.U32.HI UR4, URZ, 0x8, UR4 ;  /* 0x000000083f047899 */ /* 0x000fe40008011604 */
[----:B------:R-:W-:Y:S02]  /*1640*/  USEL UR9, UR7, UR6, UP0 ;  /* 0x0000000607097287 */ /* 0x000fe40008000000 */
[----:B------:R-:W-:Y:S02]  /*1650*/  ULEA.HI UR5, UR5, UR4, URZ, 0x10 ;  /* 0x0000000405057291 */ /* 0x000fe4000f8f803f */
[----:B------:R-:W-:-:S02]  /*1660*/  UISETP.GE.AND UP0, UPT, UR9, 0x1, UPT ;  /* 0x000000010900788c */ /* 0x000fc4000bf06270 */
[----:B------:R-:W-:Y:S02]  /*1670*/  ULOP3.LUT UR6, UR5, 0xff, URZ, 0xc0, !UPT ;  /* 0x000000ff05067892 */ /* 0x000fe4000f8ec03f */
[----:B------:R-:W-:Y:S02]  /*1680*/  USHF.R.U32.HI UR5, URZ, 0x10, UR5 ;  /* 0x000000103f057899 */ /* 0x000fe40008011605 */
[----:B------:R-:W-:Y:S01]  /*1690*/  PLOP3.LUT P0, PT, PT, PT, UP0, 0x80, 0x0 ;  /* 0x000000000000781c */ /* 0x000fe20003f0f008 */
[----:B------:R-:W-:Y:S01]  /*16a0*/  UMOV UR4, URZ ;  /* 0x0000003f00047c82 */ /* 0x000fe20008000000 */
[----:B------:R-:W-:Y:S02]  /*16b0*/  IMAD.U32 R195, RZ, RZ, UR6 ;  /* 0x00000006ffc37e24 */ /* 0x000fe4000f8e00ff */
        /* <DEDUP_REMOVED lines=39> */
.L_x_5652:
[----:B------:R-:W-:Y:S01]  /*1930*/  R2UR UR5, R195 ;  /* 0x00000000c30572ca */ /* 0x000fe200000e0000 */
[----:B------:R-:W-:Y:S01]  /*1940*/  IMAD.U32 R0, RZ, RZ, UR9 ;  /* 0x00000009ff007e24 */ /* 0x000fe2000f8e00ff */
[----:B------:R-:W-:Y:S01]  /*1950*/  MOV R3, UR4 ;  /* 0x0000000400037c02 */ /* 0x000fe20008000f00 */
[----:B------:R-:W-:Y:S01]  /*1960*/  IMAD.MOV.U32 R2, RZ, RZ, RZ ;  /* 0x000000ffff027224 */ /* 0x000fe200078e00ff */
        /* <DEDUP_REMOVED lines=93> */
.L_x_5654:
        /* <DEDUP_REMOVED lines=12> */
.L_x_5801:
[----:B------:R-:W-:Y:S05]  /*2000*/  @!P0 BRA `(.L_x_5656) ;  /* 0x0000000000048947 */ /* 0x000fea0003800000 */
[----:B------:R-:W-:Y:S01]  /*2010*/  BPT.TRAP 0x1 ;  /* 0x000000040000795c */ /* 0x000fe20000300000 */
.L_x_5656:
[----:B0-----:R-:W-:Y:S02]  /*2020*/  IMAD.U32 R0, RZ, RZ, UR39 ;  /* 0x00000027ff007e24 */ /* 0x001fe4000f8e00ff */
[----:B------:R-:W-:-:S03]  /*2030*/  IMAD.U32 R3, RZ, RZ, UR38 ;  /* 0x00000026ff037e24 */ /* 0x000fc6000f8e00ff */
[----:B------:R-:W-:Y:S02]  /*2040*/  LEA R0, R0, UR40, 0x3 ;  /* 0x0000002800007c11 */ /* 0x000fe4000f8e18ff */
[----:B------:R-:W-:-:S04]  /*2050*/  SHF.L.U32 R3, R3, 0x1f, RZ ;  /* 0x0000001f03037819 */ /* 0x000fc800000006ff */
[----:B------:R0:W1:Y:S01]  /*2060*/  SYNCS.PHASECHK.TRANS64.TRYWAIT P1, [R0+URZ+0x30830], R3 ;  /* 0x03083003000075a7 */ /* 0x000062000802017f */
[----:B------:R-:W-:Y:S05]  /*2070*/  @!P0 BRA `(.L_x_5657) ;  /* 0x0000000000048947 */ /* 0x000fea0003800000 */
[----:B------:R-:W-:Y:S01]  /*2080*/  BPT.TRAP 0x1 ;  /* 0x000000040000795c */ /* 0x000fe20000300000 */
.L_x_5657:
[----:B-1----:R-:W-:Y:S05]  /*2090*/  @P1 BRA `(.L_x_5658) ;  /* 0x0000000000081947 */ /* 0x002fea0003800000 */
[----:B------:R-:W1:Y:S02]  /*20a0*/  SYNCS.PHASECHK.TRANS64.TRYWAIT P1, [R0+URZ+0x30830], R3 ;  /* 0x03083003000075a7 */ /* 0x000e64000802017f */
[----:B-1----:R-:W-:Y:S05]  /*20b0*/  @!P1 BRA `(.L_x_5659) ;  /* 0x00000128008c9947 */ /* 0x002fea0003800000 */
.L_x_5658:
        /* <DEDUP_REMOVED lines=13> */
[----:B------:R-:W-:Y:S02]  /*2190*/  ULOP3.LUT UR4, UR44, 0x10000, URZ, 0xfc, !UPT ;  /* 0x000100002c047892 */ /* 0x000fe4000f8efc3f */
[----:B------:R-:W-:Y:S02]  /*21a0*/  UIMAD UR5, UR39, 0x900, UR11 ;  /* 0x00000900270578a4 */ /* 0x000fe4000f8e020b */
[----:B------:R-:W-:Y:S02]  /*21b0*/  UIADD3 UR6, UR4, 0x2, URZ ;  /* 0x0000000204067890 */ /* 0x000fe4000fffe03f */
[----:B------:R-:W-:Y:S01]  /*21c0*/  UIADD3 UR7, UR5, 0x2, URZ ;  /* 0x0000000205077890 */ /* 0x000fe2000fffe03f */
[----:B------:R-:W-:Y:S02]  /*21d0*/  UMOV UR12, UR4 ;  /* 0x00000004000c7c82 */ /* 0x000fe40008000000 */
[----:B------:R-:W-:Y:S01]  /*21e0*/  UMOV UR14, UR5 ;  /* 0x00000005000e7c82 */ /* 0x000fe20008000000 */
[----:B------:R-:W-:Y:S01]  /*21f0*/  IMAD.U32 R8, RZ, RZ, UR12 ;  /* 0x0000000cff087e24 */ /* 0x000fe2000f8e00ff */
[----:B------:R-:W-:Y:S01]  /*2200*/  HGMMA.64x96x16.F32 R24, gdesc[UR12], RZ, !UPT, gsb0 ;  /* 0x016000000c1879f0 */ /* 0x000fe2000c0008ff */
        /* <DEDUP_REMOVED lines=38> */
[----:B------:R-:W-:Y:S01]  /*2470*/  HGMMA.64x96x16.F32 R24, gdesc[UR12], R24, gsb0 ;  /* 0x016000000c1879f0 */ /* 0x000fe20008000818 */
[----:B------:R-:W-:Y:S01]  /*2480*/  UMOV UR12, UR6 ;  /* 0x00000006000c7c82 */ /* 0x000fe20008000000 */
[----:B------:R-:W-:Y:S01]  /*2490*/  UMOV UR13, 0x40000040 ;  /* 0x40000040000d7882 */ /* 0x000fe20000000000 */
[----:B------:R-:W-:Y:S01]  /*24a0*/  UMOV UR14, UR7 ;  /* 0x00000007000e7c82 */ /* 0x000fe20008000000 */
[----:B------:R-:W-:Y:S01]  /*24b0*/  UMOV UR15, 0x40000040 ;  /* 0x40000040000f7882 */ /* 0x000fe20000000000 */
[----:B------:R-:W-:Y:S01]  /*24c0*/  MOV R4, UR12 ;  /* 0x0000000c00047c02 */ /* 0x000fe20008000f00 */
[----:B------:R-:W-:Y:S01]  /*24d0*/  IMAD.U32 R5, RZ, RZ, UR13 ;  /* 0x0000000dff057e24 */ /* 0x000fe2000f8e00ff */
        /* <DEDUP_REMOVED lines=37> */
.L_x_5660:
[----:B------:R-:W-:Y:S01]  /*2730*/  UISETP.NE.AND UP0, UPT, UR61, URZ, UPT ;  /* 0x0000003f3d00728c */ /* 0x000fe2000bf05270 */
[----:B------:R-:W-:Y:S01]  /*2740*/  R2UR UR7, R84 ;  /* 0x00000000540772ca */ /* 0x000fe200000e0000 */
[----:B------:R-:W-:Y:S01]  /*2750*/  ULDC UR6, c[0x0][0x9d8] ;  /* 0x0002760000067ab9 */ /* 0x000fe20000000800 */
[----:B------:R-:W-:Y:S02]  /*2760*/  IMAD.U32 R15, RZ, RZ, UR41 ;  /* 0x00000029ff0f7e24 */ /* 0x000fe4000f8e00ff */
[----:B------:R-:W-:Y:S01]  /*2770*/  FMUL.FTZ R2, R26, UR6 ;  /* 0x000000061a027c20 */ /* 0x000fe20008410000 */
[----:B------:R-:W-:Y:S01]  /*2780*/  FMUL.FTZ R39, R39, UR6 ;  /* 0x0000000627277c20 */ /* 0x000fe20008410000 */
[----:B------:R-:W-:Y:S01]  /*2790*/  PLOP3.LUT P1, PT, PT, PT, UP0, 0x80, 0x0 ;  /* 0x000000000000781c */ /* 0x000fe20003f2f008 */
[----:B------:R-:W-:Y:S01]  /*27a0*/  FMUL.FTZ R27, R27, UR6 ;  /* 0x000000061b1b7c20 */ /* 0x000fe20008410000 */
[----:B------:R-:W-:Y:S01]  /*27b0*/  PLOP3.LUT P2, PT, PT, PT, UP0, 0x80, 0x0 ;  /* 0x000000000000781c */ /* 0x000fe20003f4f008 */
[----:B------:R2:W3:Y:S01]  /*27c0*/  MUFU.TANH R80, R2 ;  /* 0x0000000200507308 */ /* 0x0004e20000002400 */
[----:B------:R-:W-:Y:S01]  /*27d0*/  FMUL.FTZ R30, R30, UR6 ;  /* 0x000000061e1e7c20 */ /* 0x000fe20008410000 */
[----:B------:R-:W-:Y:S01]  /*27e0*/  @UP0 ULDC UR4, c[0x0][0x44c] ;  /* 0x0001130000040ab9 */ /* 0x000fe20000000800 */
[----:B------:R-:W-:Y:S01]  /*27f0*/  FMUL.FTZ R31, R31, UR6 ;  /* 0x000000061f1f7c20 */ /* 0x000fe20008410000 */
[----:B------:R-:W-:Y:S01]  /*2800*/  FMUL.FTZ R34, R34, UR6 ;  /* 0x0000000622227c20 */ /* 0x000fe20008410000 */
[----:B------:R-:W-:Y:S01]  /*2810*/  UIMAD UR5, UR7, -0x60, UR43 ;  /* 0xffffffa0070578a4 */ /* 0x000fe2000f8e022b */
[----:B------:R-:W-:Y:S01]  /*2820*/  FMUL.FTZ R35, R35, UR6 ;  /* 0x0000000623237c20 */ /* 0x000fe20008410000 */
[----:B------:R-:W-:Y:S01]  /*2830*/  FMUL.FTZ R38, R38, UR6 ;  /* 0x0000000626267c20 */ /* 0x000fe20008410000 */
[----:B------:R4:W-:Y:S01]  /*2840*/  MUFU.TANH R12, R39 ;  /* 0x00000027000c7308 */ /* 0x0009e20000002400 */
[----:B--2---:R-:W-:-:S02]  /*2850*/  VIADD R2, R17, UR42 ;  /* 0x0000002a11027c36 */ /* 0x004fc40008000000 */
[----:B------:R-:W-:Y:S01]  /*2860*/  FMUL.FTZ R42, R42, UR6 ;  /* 0x000000062a2a7c20 */ /* 0x000fe20008410000 */
[----:B------:R-:W-:Y:S01]  /*2870*/  FMUL.FTZ R43, R43, UR6 ;  /* 0x000000062b2b7c20 */ /* 0x000fe20008410000 */
[----:B------:R-:W-:Y:S01]  /*2880*/  FMUL.FTZ R54, R54, UR6 ;  /* 0x0000000636367c20 */ /* 0x000fe20008410000 */
[----:B01----:R-:W-:Y:S01]  /*2890*/  @P1 IMAD.HI.U32 R3, R2, UR4, RZ ;  /* 0x0000000402031c27 */ /* 0x003fe2000f8e00ff */
[----:B------:R-:W-:-:S03]  /*28a0*/  @UP0 ULDC UR4, c[0x0][0x450] ;  /* 0x0001140000040ab9 */ /* 0x000fc60000000800 */
[----:B------:R-:W-:Y:S01]  /*28b0*/  FMUL.FTZ R26, R29, UR6 ;  /* 0x000000061d1a7c20 */ /* 0x000fe20008410000 */
[----:B------:R0:W1:Y:S01]  /*28c0*/  MUFU.TANH R76, R27 ;  /* 0x0000001b004c7308 */ /* 0x0000620000002400 */
[----:B------:R-:W-:Y:S01]  /*28d0*/  IMAD.MOV.U32 R11, RZ, RZ, R2 ;  /* 0x000000ffff0b7224 */ /* 0x000fe200078e0002 */
[----:B------:R-:W-:Y:S01]  /*28e0*/  @P2 SHF.R.U32.HI R11, RZ, UR4, R3 ;  /* 0x00000004ff0b2c19 */ /* 0x000fe20008011603 */
[----:B------:R-:W-:Y:S01]  /*28f0*/  UIMAD UR4, UR7, -0x60, URZ ;  /* 0xffffffa0070478a4 */ /* 0x000fe2000f8e023f */
[----:B----4-:R-:W-:Y:S02]  /*2900*/  IMAD.U32 R39, RZ, RZ, UR5 ;  /* 0x00000005ff277e24 */ /* 0x010fe4000f8e00ff */
[----:B------:R-:W-:Y:S01]  /*2910*/  FMUL.FTZ R29, R32, UR6 ;  /* 0x00000006201d7c20 */ /* 0x000fe20008410000 */
[----:B------:R-:W-:Y:S01]  /*2920*/  FMUL.FTZ R46, R46, UR6 ;  /* 0x000000062e2e7c20 */ /* 0x000fe20008410000 */
[----:B------:R-:W2:Y:S01]  /*2930*/  SHFL.IDX PT, R3, R11, 0x1, 0x1c1f ;  /* 0x003c1f000b037f89 */ /* 0x000ea200000e0000 */
[----:B------:R-:W4:Y:S01]  /*2940*/  MUFU.TANH R30, R30 ;  /* 0x0000001e001e7308 */ /* 0x000f220000002400 */
[----:B------:R-:W-:Y:S01]  /*2950*/  IMAD.U32 R13, RZ, RZ, UR4 ;  /* 0x00000004ff0d7e24 */ /* 0x000fe2000f8e00ff */
[----:B------:R-:W-:Y:S01]  /*2960*/  IADD3 R39, -R16, 0x60, R39 ;  /* 0x0000006010277810 */ /* 0x000fe20007ffe127 */
[----:B------:R-:W-:Y:S01]  /*2970*/  FMUL.FTZ R50, R50, UR6 ;  /* 0x0000000632327c20 */ /* 0x000fe20008410000 */
[----:B------:R-:W-:Y:S01]  /*2980*/  FMUL.FTZ R21, R24, UR6 ;  /* 0x0000000618157c20 */ /* 0x000fe20008410000 */
[----:B------:R-:W-:Y:S01]  /*2990*/  FMUL.FTZ R24, R25, UR6 ;  /* 0x0000000619187c20 */ /* 0x000fe20008410000 */
[----:B------:R-:W-:Y:S01]  /*29a0*/  IADD3 R2, -R16, 0x61, R13 ;  /* 0x0000006110027810 */ /* 0x000fe20007ffe10d */
[----:B------:R-:W-:Y:S01]  /*29b0*/  FMUL.FTZ R47, R47, UR6 ;  /* 0x000000062f2f7c20 */ /* 0x000fe20008410000 */
[----:B------:R5:W4:Y:S01]  /*29c0*/  MUFU.TANH R72, R31 ;  /* 0x0000001f00487308 */ /* 0x000b220000002400 */
[----:B------:R-:W-:Y:S01]  /*29d0*/  FMUL.FTZ R25, R28, UR6 ;  /* 0x000000061c197c20 */ /* 0x000fe20008410000 */
[----:B------:R-:W-:Y:S01]  /*29e0*/  IADD3 R78, -R15, UR43, R2 ;  /* 0x0000002b0f4e7c10 */ /* 0x000fe2000fffe102 */
[----:B------:R-:W-:Y:S01]  /*29f0*/  FMUL.FTZ R2, R58, UR6 ;  /* 0x000000063a027c20 */ /* 0x000fe20008410000 */
[----:B------:R-:W-:Y:S01]  /*2a00*/  FMUL.FTZ R51, R51, UR6 ;  /* 0x0000000633337c20 */ /* 0x000fe20008410000 */
[----:B0-----:R-:W-:Y:S01]  /*2a10*/  FMUL.FTZ R27, R33, UR6 ;  /* 0x00000006211b7c20 */ /* 0x001fe20008410000 */
[----:B------:R-:W-:Y:S01]  /*2a20*/  FMUL.FTZ R33, R36, UR6 ;  /* 0x0000000624217c20 */ /* 0x000fe20008410000 */
[----:B------:R-:W-:Y:S01]  /*2a30*/  FMUL.FTZ R55, R55, UR6 ;  /* 0x0000000637377c20 */ /* 0x000fe20008410000 */
[----:B------:R-:W0:Y:S01]  /*2a40*/  MUFU.TANH R34, R34 ;  /* 0x0000002200227308 */ /* 0x000e220000002400 */
[----:B-----5:R-:W-:Y:S01]  /*2a50*/  FMUL.FTZ R31, R37, UR6 ;  /* 0x00000006251f7c20 */ /* 0x020fe20008410000 */
[----:B------:R-:W-:Y:S01]  /*2a60*/  FMUL.FTZ R37, R40, UR6 ;  /* 0x0000000628257c20 */ /* 0x000fe20008410000 */
[----:B------:R-:W-:Y:S01]  /*2a70*/  FMUL.FTZ R59, R59, UR6 ;  /* 0x000000063b3b7c20 */ /* 0x000fe20008410000 */
[----:B------:R-:W-:Y:S01]  /*2a80*/  FMUL.FTZ R62, R62, UR6 ;  /* 0x000000063e3e7c20 */ /* 0x000fe20008410000 */
[----:B------:R-:W-:Y:S01]  /*2a90*/  FMUL.FTZ R63, R63, UR6 ;  /* 0x000000063f3f7c20 */ /* 0x000fe20008410000 */
[----:B------:R-:W-:Y:S01]  /*2aa0*/  FMUL.FTZ R66, R66, UR6 ;  /* 0x0000000642427c20 */ /* 0x000fe20008410000 */
[--C-:B--2---:R-:W-:Y:S01]  /*2ab0*/  VIADDMNMX R20, R3, R78, R39.reuse, PT ;  /* 0x0000004e03147246 */ /* 0x104fe20003800127 */
[----:B------:R2:W5:Y:S01]  /*2ac0*/  MUFU.TANH R10, R35 ;  /* 0x00000023000a7308 */ /* 0x0005620000002400 */
        /* <DEDUP_REMOVED lines=8> */
[----:B---3--:R-:W-:Y:S01]  /*2b50*/  FSEL R80, R80, -INF , P1 ;  /* 0xff80000050507808 */ /* 0x008fe20000800000 */
[----:B--2---:R-:W-:Y:S01]  /*2b60*/  FMUL.FTZ R35, R41, UR6 ;  /* 0x0000000629237c20 */ /* 0x004fe20008410000 */
[----:B-1----:R-:W-:Y:S01]  /*2b70*/  FSEL R76, R76, -INF , P2 ;  /* 0xff8000004c4c7808 */ /* 0x002fe20001000000 */
[----:B------:R-:W1:Y:S01]  /*2b80*/  SHFL.IDX PT, R11, R11, RZ, 0x1c1f ;  /* 0x001c1fff0b0b7589 */ /* 0x000e6200000e0000 */
[----:B------:R-:W-:Y:S01]  /*2b90*/  ISETP.GT.AND P1, PT, R20, 0x9, PT ;  /* 0x000000091400780c */ /* 0x000fe20003f24270 */
[----:B------:R-:W-:Y:S01]  /*2ba0*/  FMUL.FTZ R48, R48, UR6 ;  /* 0x0000000630307c20 */ /* 0x000fe20008410000 */
[----:B----4-:R-:W-:Y:S01]  /*2bb0*/  FSEL R74, R30, -INF , P3 ;  /* 0xff8000001e4a7808 */ /* 0x010fe20001800000 */
[----:B------:R-:W-:Y:S01]  /*2bc0*/  MUFU.TANH R42, R42 ;  /* 0x0000002a002a7308 */ /* 0x000fe20000002400 */
[----:B------:R-:W-:Y:S01]  /*2bd0*/  FMNMX.FTZ R3, R80, R76, !PT ;  /* 0x0000004c50037209 */ /* 0x000fe20007810000 */
[----:B------:R-:W-:Y:S01]  /*2be0*/  ULDC UR14, c[0x0][0x988] ;  /* 0x00026200000e7ab9 */ /* 0x000fe20000000800 */
[----:B------:R-:W-:Y:S01]  /*2bf0*/  ISETP.GT.AND P2, PT, R20, 0x10, PT ;  /* 0x000000101400780c */ /* 0x000fe20003f44270 */
[----:B------:R-:W-:Y:S01]  /*2c00*/  FMUL.FTZ R45, R45, UR6 ;  /* 0x000000062d2d7c20 */ /* 0x000fe20008410000 */
[----:B------:R-:W-:Y:S01]  /*2c10*/  FSEL R72, R72, -INF , P1 ;  /* 0xff80000048487808 */ /* 0x000fe20000800000 */
[----:B------:R-:W-:Y:S01]  /*2c20*/  FMUL.FTZ R49, R49, UR6 ;  /* 0x0000000631317c20 */ /* 0x000fe20008410000 */
[----:B------:R-:W-:Y:S01]  /*2c30*/  FMNMX.FTZ R3, R74, R3, !PT ;  /* 0x000000034a037209 */ /* 0x000fe20007810000 */
[----:B------:R-:W2:Y:S01]  /*2c40*/  MUFU.TANH R40, R43 ;  /* 0x0000002b00287308 */ /* 0x000ea20000002400 */
[----:B------:R-:W-:Y:S01]  /*2c50*/  ISETP.GT.AND P1, PT, R20, 0x11, PT ;  /* 0x000000111400780c */ /* 0x000fe20003f24270 */
[----:B------:R-:W-:Y:S01]  /*2c60*/  FMUL.FTZ R52, R52, UR6 ;  /* 0x0000000634347c20 */ /* 0x000fe20008410000 */
[----:B0-----:R-:W-:Y:S01]  /*2c70*/  FSEL R58, R34, -INF , P2 ;  /* 0xff800000223a7808 */ /* 0x001fe20001000000 */
[----:B------:R-:W-:Y:S01]  /*2c80*/  FMUL.FTZ R53, R53, UR6 ;  /* 0x0000000635357c20 */ /* 0x000fe20008410000 */
[----:B------:R-:W-:Y:S01]  /*2c90*/  FMNMX.FTZ R3, R72, R3, !PT ;  /* 0x0000000348037209 */ /* 0x000fe20007810000 */
[----:B------:R-:W-:Y:S01]  /*2ca0*/  FMUL.FTZ R56, R56, UR6 ;  /* 0x0000000638387c20 */ /* 0x000fe20008410000 */
[----:B------:R-:W-:Y:S01]  /*2cb0*/  ISETP.GT.AND P2, PT, R20, 0x18, PT ;  /* 0x000000181400780c */ /* 0x000fe20003f44270 */
[----:B------:R5:W-:Y:S01]  /*2cc0*/  MUFU.TANH R32, R54 ;  /* 0x0000003600207308 */ /* 0x000be20000002400 */
[----:B------:R-:W-:Y:S01]  /*2cd0*/  FMNMX.FTZ R3, R58, R3, !PT ;  /* 0x000000033a037209 */ /* 0x000fe20007810000 */
[----:B------:R-:W-:Y:S01]  /*2ce0*/  FMUL.FTZ R57, R57, UR6 ;  /* 0x0000000639397c20 */ /* 0x000fe20008410000 */
[----:B------:R-:W-:Y:S01]  /*2cf0*/  FMUL.FTZ R60, R60, UR6 ;  /* 0x000000063c3c7c20 */ /* 0x000fe20008410000 */
[----:B-1----:R-:W-:Y:S01]  /*2d00*/  VIADDMNMX R39, R11, R78, R39, PT ;  /* 0x0000004e0b277246 */ /* 0x002fe20003800127 */
[----:B------:R-:W-:Y:S01]  /*2d10*/  FMUL.FTZ R61, R61, UR6 ;  /* 0x000000063d3d7c20 */ /* 0x000fe20008410000 */
[----:B------:R-:W-:Y:S01]  /*2d20*/  FMUL.FTZ R64, R64, UR6 ;  /* 0x0000000640407c20 */ /* 0x000fe20008410000 */
[----:B------:R-:W-:Y:S01]  /*2d30*/  FMUL.FTZ R65, R65, UR6 ;  /* 0x0000000641417c20 */ /* 0x000fe20008410000 */
[----:B------:R0:W1:Y:S01]  /*2d40*/  MUFU.TANH R28, R46 ;  /* 0x0000002e001c7308 */ /* 0x0000620000002400 */
[----:B-----5:R-:W-:Y:S01]  /*2d50*/  FSEL R54, R10, -INF , P1 ;  /* 0xff8000000a367808 */ /* 0x020fe20000800000 */
[----:B------:R-:W-:Y:S01]  /*2d60*/  FMUL.FTZ R68, R68, UR6 ;  /* 0x0000000644447c20 */ /* 0x000fe20008410000 */
[----:B------:R-:W-:Y:S01]  /*2d70*/  ISETP.GT.AND P1, PT, R20, 0x19, PT ;  /* 0x000000191400780c */ /* 0x000fe20003f24270 */
[----:B------:R-:W-:Y:S01]  /*2d80*/  FMUL.FTZ R69, R69, UR6 ;  /* 0x0000000645457c20 */ /* 0x000fe20008410000 */
[----:B------:R-:W-:Y:S01]  /*2d90*/  FMNMX.FTZ R3, R54, R3, !PT ;  /* 0x0000000336037209 */ /* 0x000fe20007810000 */
[----:B------:R-:W-:Y:S01]  /*2da0*/  @UP0 ULDC UR6, c[0x0][0x44c] ;  /* 0x0001130000060ab9 */ /* 0x000fe20000000800 */
[----:B------:R-:W-:Y:S01]  /*2db0*/  ISETP.GT.AND P3, PT, R39, 0x8, PT ;  /* 0x000000082700780c */ /* 0x000fe20003f64270 */
[----:B------:R3:W-:Y:S01]  /*2dc0*/  MUFU.TANH R13, R50 ;  /* 0x00000032000d7308 */ /* 0x0007e20000002400 */
[----:B0-----:R-:W-:Y:S01]  /*2dd0*/  FSEL R46, R12, -INF , P1 ;  /* 0xff8000000c2e7808 */ /* 0x001fe20000800000 */
[----:B------:R-:W-:Y:S01]  /*2de0*/  UIADD3 UR4, UR7, -0x2, URZ ;  /* 0xfffffffe07047890 */ /* 0x000fe2000fffe03f */
[----:B------:R-:W-:Y:S01]  /*2df0*/  ISETP.GT.AND P1, PT, R20, 0x21, PT ;  /* 0x000000211400780c */ /* 0x000fe20003f24270 */
[----:B------:R-:W-:Y:S01]  /*2e00*/  UIMAD.WIDE.U32 UR6, UR42, UR6, URZ ;  /* 0x000000062a0672a5 */ /* 0x000fe2000f8e003f */
[----:B------:R-:W-:Y:S01]  /*2e10*/  R2UR UR8, R0 ;  /* 0x00000000000872ca */ /* 0x000fe200000e0000 */
[----:B------:R-:W-:Y:S01]  /*2e20*/  @UP0 ULDC UR9, c[0x0][0x450] ;  /* 0x0001140000090ab9 */ /* 0x000fe20000000800 */
[----:B--2---:R-:W-:Y:S01]  /*2e30*/  FSEL R40, R40, -INF , P1 ;  /* 0xff80000028287808 */ /* 0x004fe20000800000 */
[----:B------:R-:W0:Y:S01]  /*2e40*/  MUFU.TANH R47, R47 ;  /* 0x0000002f002f7308 */ /* 0x000e220000002400 */
[----:B---3--:R-:W-:Y:S01]  /*2e50*/  FSEL R50, R38, -INF , P2 ;  /* 0xff80000026327808 */ /* 0x008fe20001000000 */
[----:B------:R-:W-:Y:S01]  /*2e60*/  UMOV UR5, UR42 ;  /* 0x0000002a00057c82 */ /* 0x000fe20008000000 */
[----:B------:R-:W-:Y:S01]  /*2e70*/  ISETP.GT.AND P2, PT, R20, 0x20, PT ;  /* 0x000000201400780c */ /* 0x000fe20003f44270 */
[----:B------:R-:W2:Y:S01]  /*2e80*/  S2UR UR10, SR_CgaCtaId ;  /* 0x00000000000a79c3 */ /* 0x000ea20000008800 */
[----:B------:R-:W-:Y:S01]  /*2e90*/  FMNMX.FTZ R3, R50, R3, !PT ;  /* 0x0000000332037209 */ /* 0x000fe20007810000 */
[----:B------:R-:W-:Y:S01]  /*2ea0*/  @UP0 USHF.R.U32.HI UR5, URZ, UR9, UR7 ;  /* 0x000000093f050299 */ /* 0x000fe20008011607 */
[----:B------:R-:W-:Y:S01]  /*2eb0*/  FSEL R42, R42, -INF , P2 ;  /* 0xff8000002a2a7808 */ /* 0x000fe20001000000 */
[----:B------:R-:W3:Y:S01]  /*2ec0*/  MUFU.TANH R36, R51 ;  /* 0x0000003300247308 */ /* 0x000ee20000002400 */
[----:B------:R-:W-:Y:S01]  /*2ed0*/  FMNMX.FTZ R3, R46, R3, !PT ;  /* 0x000000032e037209 */ /* 0x000fe20007810000 */
[----:B------:R-:W-:Y:S01]  /*2ee0*/  UIADD3 UR6, UR5, UR43, -UR41 ;  /* 0x0000002b05067290 */ /* 0x000fe2000fffe829 */
[----:B------:R-:W-:Y:S01]  /*2ef0*/  ISETP.GT.AND P2, PT, R20, 0x28, PT ;  /* 0x000000281400780c */ /* 0x000fe20003f44270 */
[----:B------:R-:W-:Y:S01]  /*2f00*/  UIADD3 UR5, UR8, 0x30840, URZ ;  /* 0x0003084008057890 */ /* 0x000fe2000fffe03f */
[----:B------:R-:W-:Y:S01]  /*2f10*/  FMNMX.FTZ R3, R42, R3, !PT ;  /* 0x000000032a037209 */ /* 0x000fe20007810000 */
[----:B------:R-:W-:Y:S01]  /*2f20*/  UIMAD.WIDE UR6, UR6, 0x2aaaaaab, URZ ;  /* 0x2aaaaaab060678a5 */ /* 0x000fe2000f8e023f */
[----:B------:R-:W-:Y:S01]  /*2f30*/  ISETP.GT.AND P1, PT, R20, 0x29, PT ;  /* 0x000000291400780c */ /* 0x000fe20003f24270 */
[----:B------:R-:W4:Y:S01]  /*2f40*/  MUFU.TANH R30, R55 ;  /* 0x00000037001e7308 */ /* 0x000f220000002400 */
[----:B-1----:R-:W-:Y:S01]  /*2f50*/  FSEL R28, R28, -INF , P2 ;  /* 0xff8000001c1c7808 */ /* 0x002fe20001000000 */
[----:B------:R-:W-:Y:S01]  /*2f60*/  USHF.R.U32.HI UR6, URZ, 0x1f, UR7 ;  /* 0x0000001f3f067899 */ /* 0x000fe20008011607 */
[----:B------:R-:W-:-:S02]  /*2f70*/  FMNMX.FTZ R3, R40, R3, !PT ;  /* 0x0000000328037209 */ /* 0x000fc40007810000 */
[----:B------:R-:W-:Y:S02]  /*2f80*/  CS2R R118, SRZ ;  /* 0x0000000000767805 */ /* 0x000fe4000001ff00 */
[----:B------:R-:W-:Y:S01]  /*2f90*/  ISETP.GT.AND P2, PT, R20, 0x30, PT ;  /* 0x000000301400780c */ /* 0x000fe20003f44270 */
[----:B------:R-:W-:Y:S01]  /*2fa0*/  ULEA.HI.SX32 UR6, UR7, UR6, 0x1c ;  /* 0x0000000607067291 */ /* 0x000fe2000f8fe23f */
[----:B0-----:R-:W-:Y:S01]  /*2fb0*/  FSEL R38, R47, -INF , P1 ;  /* 0xff8000002f267808 */ /* 0x001fe20000800000 */
[----:B------:R-:W0:Y:S01]  /*2fc0*/  MUFU.TANH R2, R2 ;  /* 0x0000000200027308 */ /* 0x000e220000002400 */
[----:B------:R-:W-:Y:S01]  /*2fd0*/  FMNMX.FTZ R3, R28, R3, !PT ;  /* 0x000000031c037209 */ /* 0x000fe20007810000 */
[----:B------:R-:W-:Y:S01]  /*2fe0*/  UISETP.LT.AND UP0, UPT, UR60, UR6, UPT ;  /* 0x000000063c00728c */ /* 0x000fe2000bf01270 */
[----:B------:R-:W-:Y:S01]  /*2ff0*/  ISETP.GT.AND P1, PT, R20, 0x31, PT ;  /* 0x000000311400780c */ /* 0x000fe20003f24270 */
[----:B--2---:R-:W-:Y:S01]  /*3000*/  UPRMT UR5, UR10, 0x654, UR5 ;  /* 0x000006540a057896 */ /* 0x004fe20008000005 */
[----:B------:R-:W-:Y:S01]  /*3010*/  FSEL R34, R13, -INF , P2 ;  /* 0xff8000000d227808 */ /* 0x000fe20001000000 */
[----:B------:R-:W-:Y:S01]  /*3020*/  USEL UR10, UR60, UR6, !UP0 ;  /* 0x000000063c0a7287 */ /* 0x000fe2000c000000 */
[----:B------:R-:W-:Y:S01]  /*3030*/  FMNMX.FTZ R3, R38, R3, !PT ;  /* 0x0000000326037209 */ /* 0x000fe20007810000 */
[----:B------:R-:W1:Y:S01]  /*3040*/  MUFU.TANH R10, R59 ;  /* 0x0000003b000a7308 */ /* 0x000e620000002400 */
[----:B------:R-:W-:Y:S01]  /*3050*/  ISETP.GT.AND P2, PT, R20, 0x38, PT ;  /* 0x000000381400780c */ /* 0x000fe20003f44270 */
[----:B------:R-:W-:Y:S01]  /*3060*/  UISETP.GE.AND UP0, UPT, UR4, UR10, UPT ;  /* 0x0000000a0400728c */ /* 0x000fe2000bf06270 */
[----:B---3--:R-:W-:-:S02]  /*3070*/  FSEL R36, R36, -INF , P1 ;  /* 0xff80000024247808 */ /* 0x008fc40000800000 */
[----:B------:R-:W-:Y:S02]  /*3080*/  CS2R R116, SRZ ;  /* 0x0000000000747805 */ /* 0x000fe4000001ff00 */
[----:B------:R-:W-:Y:S01]  /*3090*/  FMNMX.FTZ R3, R34, R3, !PT ;  /* 0x0000000322037209 */ /* 0x000fe20007810000 */
[----:B------:R-:W-:Y:S01]  /*30a0*/  SYNCS.ARRIVE.TRANS64.RED.A1T0 RZ, [UR5], RZ ;  /* 0x000000ffffff79a7 */ /* 0x000fe20008100405 */
[----:B------:R-:W-:Y:S01]  /*30b0*/  ISETP.GT.AND P1, PT, R20, 0x39, PT ;  /* 0x000000391400780c */ /* 0x000fe20003f24270 */
[----:B------:R-:W2:Y:S01]  /*30c0*/  MUFU.TANH R12, R62 ;  /* 0x0000003e000c7308 */ /* 0x000ea20000002400 */
[----:B------:R-:W-:Y:S02]  /*30d0*/  FSEL R32, R32, -INF , P2 ;  /* 0xff80000020207808 */ /* 0x000fe40001000000 */
[----:B------:R-:W-:Y:S02]  /*30e0*/  CS2R R114, SRZ ;  /* 0x0000000000727805 */ /* 0x000fe4000001ff00 */
[----:B------:R-:W-:-:S02]  /*30f0*/  FMNMX.FTZ R3, R36, R3, !PT ;  /* 0x0000000324037209 */ /* 0x000fc40007810000 */
[----:B------:R-:W-:Y:S02]  /*3100*/  CS2R R112, SRZ ;  /* 0x0000000000707805 */ /* 0x000fe4000001ff00 */
[----:B------:R-:W-:Y:S02]  /*3110*/  ISETP.GT.AND P2, PT, R20, 0x40, PT ;  /* 0x000000401400780c */ /* 0x000fe40003f44270 */
[----:B------:R-:W-:Y:S02]  /*3120*/  CS2R R110, SRZ ;  /* 0x00000000006e7805 */ /* 0x000fe4000001ff00 */
[----:B----4-:R-:W-:Y:S01]  /*3130*/  FSEL R30, R30, -INF , P1 ;  /* 0xff8000001e1e7808 */ /* 0x010fe20000800000 */
[----:B------:R-:W3:Y:S01]  /*3140*/  MUFU.TANH R15, R63 ;  /* 0x0000003f000f7308 */ /* 0x000ee20000002400 */
[----:B------:R-:W-:Y:S02]  /*3150*/  FMNMX.FTZ R13, R32, R3, !PT ;  /* 0x00000003200d7209 */ /* 0x000fe40007810000 */
[----:B------:R-:W-:-:S02]  /*3160*/  CS2R R108, SRZ ;  /* 0x00000000006c7805 */ /* 0x000fc4000001ff00 */
[----:B0-----:R-:W-:Y:S02]  /*3170*/  FSEL R3, R2, -INF , P2 ;  /* 0xff80000002037808 */ /* 0x001fe40001000000 */
[----:B------:R-:W-:Y:S02]  /*3180*/  CS2R R106, SRZ ;  /* 0x00000000006a7805 */ /* 0x000fe4000001ff00 */
[----:B------:R-:W-:Y:S02]  /*3190*/  ISETP.GT.AND P1, PT, R20, 0x41, PT ;  /* 0x000000411400780c */ /* 0x000fe40003f24270 */
[----:B------:R-:W-:Y:S02]  /*31a0*/  CS2R R104, SRZ ;  /* 0x0000000000687805 */ /* 0x000fe4000001ff00 */
[----:B------:R-:W-:Y:S01]  /*31b0*/  FMNMX.FTZ R2, R30, R13, !PT ;  /* 0x0000000d1e027209 */ /* 0x000fe20007810000 */
[----:B------:R-:W0:Y:S01]  /*31c0*/  MUFU.TANH R66, R66 ;  /* 0x0000004200427308 */ /* 0x000e220000002400 */
        /* <DEDUP_REMOVED lines=8> */
[----:B--2---:R-:W-:-:S02]  /*3250*/  FSEL R12, R12, -INF , P2 ;  /* 0xff8000000c0c7808 */ /* 0x004fc40001000000 */
[----:B------:R-:W-:Y:S02]  /*3260*/  CS2R R96, SRZ ;  /* 0x0000000000607805 */ /* 0x000fe4000001ff00 */
[----:B------:R-:W-:Y:S02]  /*3270*/  FMNMX.FTZ R13, R10, R13, !PT ;  /* 0x0000000d0a0d7209 */ /* 0x000fe40007810000 */
[----:B------:R-:W-:Y:S02]  /*3280*/  CS2R R94, SRZ ;  /* 0x00000000005e7805 */ /* 0x000fe4000001ff00 */
[----:B------:R-:W-:Y:S02]  /*3290*/  ISETP.GT.AND P2, PT, R20, 0x50, PT ;  /* 0x000000501400780c */ /* 0x000fe40003f44270 */
[----:B------:R-:W-:Y:S02]  /*32a0*/  CS2R R92, SRZ ;  /* 0x00000000005c7805 */ /* 0x000fe4000001ff00 */
[----:B---3--:R-:W-:Y:S01]  /*32b0*/  FSEL R15, R15, -INF , P1 ;  /* 0xff8000000f0f7808 */ /* 0x008fe20000800000 */
[----:B------:R-:W2:Y:S01]  /*32c0*/  MUFU.TANH R70, R70 ;  /* 0x0000004600467308 */ /* 0x000ea20000002400 */
[----:B------:R-:W-:-:S02]  /*32d0*/  FMNMX.FTZ R2, R12, R13, !PT ;  /* 0x0000000d0c027209 */ /* 0x000fc40007810000 */
[----:B------:R-:W-:Y:S02]  /*32e0*/  CS2R R90, SRZ ;  /* 0x00000000005a7805 */ /* 0x000fe4000001ff00 */
[----:B------:R-:W-:Y:S02]  /*32f0*/  ISETP.GT.AND P1, PT, R20, 0x51, PT ;  /* 0x000000511400780c */ /* 0x000fe40003f24270 */
[----:B------:R-:W-:Y:S02]  /*3300*/  CS2R R88, SRZ ;  /* 0x0000000000587805 */ /* 0x000fe4000001ff00 */
[----:B0-----:R-:W-:Y:S02]  /*3310*/  FSEL R13, R66, -INF , P2 ;  /* 0xff800000420d7808 */ /* 0x001fe40001000000 */
        /* <DEDUP_REMOVED lines=10> */
[----:B------:R1:W-:Y:S01]  /*33c0*/  MUFU.TANH R47, R44 ;  /* 0x0000002c002f7308 */ /* 0x0003e20000002400 */
[----:B--2---:R-:W-:-:S02]  /*33d0*/  FSEL R20, R70, -INF , P2 ;  /* 0xff80000046147808 */ /* 0x004fc40001000000 */
[----:B------:R-:W-:Y:S02]  /*33e0*/  CS2R R66, SRZ ;  /* 0x0000000000427805 */ /* 0x000fe4000001ff00 */
[----:B------:R-:W-:Y:S02]  /*33f0*/  FMNMX.FTZ R41, R14, R41, !PT ;  /* 0x000000290e297209 */ /* 0x000fe40007810000 */
[----:B------:R-:W-:Y:S02]  /*3400*/  ISETP.GT.AND P2, PT, R39, 0x1, PT ;  /* 0x000000012700780c */ /* 0x000fe40003f44270 */
[----:B------:R-:W-:Y:S01]  /*3410*/  FMNMX.FTZ R41, R20, R41, !PT ;  /* 0x0000002914297209 */ /* 0x000fe20007810000 */
[----:B------:R-:W-:Y:S01]  /*3420*/  MUFU.TANH R21, R21 ;  /* 0x0000001500157308 */ /* 0x000fe20000002400 */
[----:B0-----:R-:W-:Y:S02]  /*3430*/  FSEL R2, R71, -INF , P1 ;  /* 0xff80000047027808 */ /* 0x001fe40000800000 */
[----:B------:R-:W-:-:S02]  /*3440*/  CS2R R70, SRZ ;  /* 0x0000000000467805 */ /* 0x000fc4000001ff00 */
[----:B------:R-:W-:Y:S02]  /*3450*/  ISETP.GT.AND P1, PT, R39, RZ, PT ;  /* 0x000000ff2700720c */ /* 0x000fe40003f24270 */
[----:B------:R-:W-:Y:S01]  /*3460*/  FMNMX.FTZ R41, R2, R41, !PT ;  /* 0x0000002902297209 */ /* 0x000fe20007810000 */
[----:B------:R-:W-:Y:S04]  /*3470*/  MUFU.TANH R24, R24 ;  /* 0x0000001800187308 */ /* 0x000fe80000002400 */
[----:B-1----:R-:W0:Y:S04]  /*3480*/  SHFL.BFLY PT, R44, R41, 0x2, 0x1f ;  /* 0x0c401f00292c7f89 */ /* 0x002e2800000e0000 */
[----:B------:R-:W1:Y:S08]  /*3490*/  MUFU.TANH R25, R25 ;  /* 0x0000001900197308 */ /* 0x000e700000002400 */
[----:B------:R-:W2:Y:S08]  /*34a0*/  MUFU.TANH R26, R26 ;  /* 0x0000001a001a7308 */ /* 0x000eb00000002400 */
[----:B------:R-:W3:Y:S01]  /*34b0*/  MUFU.TANH R29, R29 ;  /* 0x0000001d001d7308 */ /* 0x000ee20000002400 */
[----:B-1----:R-:W-:-:S02]  /*34c0*/  FSEL R25, R25, -INF , P3 ;  /* 0xff80000019197808 */ /* 0x002fc40001800000 */
[----:B0-----:R-:W-:Y:S02]  /*34d0*/  FMNMX.FTZ R44, R41, R44, !PT ;  /* 0x0000002c292c7209 */ /* 0x001fe40007810000 */
[----:B------:R-:W-:-:S03]  /*34e0*/  ISETP.GT.AND P3, PT, R39, 0x18, PT ;  /* 0x000000182700780c */ /* 0x000fc60003f64270 */
[----:B------:R-:W0:Y:S01]  /*34f0*/  SHFL.BFLY PT, R41, R44, 0x1, 0x1f ;  /* 0x0c201f002c297f89 */ /* 0x000e2200000e0000 */
[----:B------:R-:W1:Y:S08]  /*3500*/  MUFU.TANH R27, R27 ;  /* 0x0000001b001b7308 */ /* 0x000e700000002400 */
[----:B------:R4:W-:Y:S08]  /*3510*/  MUFU.TANH R55, R48 ;  /* 0x0000003000377308 */ /* 0x0009f00000002400 */
[----:B------:R-:W5:Y:S01]  /*3520*/  MUFU.TANH R33, R33 ;  /* 0x0000002100217308 */ /* 0x000f620000002400 */
[----:B----4-:R-:W-:-:S02]  /*3530*/  FSEL R48, R24, -INF , P2 ;  /* 0xff80000018307808 */ /* 0x010fc40001000000 */
[----:B------:R-:W-:Y:S02]  /*3540*/  ISETP.GT.AND P2, PT, R39, 0x10, PT ;  /* 0x000000102700780c */ /* 0x000fe40003f44270 */
[----:B0-----:R-:W-:-:S03]  /*3550*/  FMNMX.FTZ R11, R44, R41, !PT ;  /* 0x000000292c0b7209 */ /* 0x001fc60007810000 */
[----:B------:R-:W0:Y:S01]  /*3560*/  MUFU.TANH R31, R31 ;  /* 0x0000001f001f7308 */ /* 0x000e220000002400 */
[----:B------:R-:W-:Y:S02]  /*3570*/  FSEL R41, R21, -INF , P1 ;  /* 0xff80000015297808 */ /* 0x000fe40000800000 */
[----:B------:R-:W-:Y:S01]  /*3580*/  ISETP.GT.AND P1, PT, R39, 0x9, PT ;  /* 0x000000092700780c */ /* 0x000fe20003f24270 */
[----:B------:R-:W-:Y:S01]  /*3590*/  FMUL.FTZ R21, R11, UR14 ;  /* 0x0000000e0b157c20 */ /* 0x000fe20008410000 */
[----:B------:R-:W-:Y:S02]  /*35a0*/  FMNMX.FTZ R24, R41, R48, !PT ;  /* 0x0000003029187209 */ /* 0x000fe40007810000 */
[----:B--2---:R-:W-:Y:S01]  /*35b0*/  FSEL R43, R26, -INF , P1 ;  /* 0xff8000001a2b7808 */ /* 0x004fe20000800000 */
[----:B------:R-:W2:Y:S01]  /*35c0*/  MUFU.TANH R37, R37 ;  /* 0x0000002500257308 */ /* 0x000ea20000002400 */
[----:B------:R-:W-:Y:S02]  /*35d0*/  FMNMX.FTZ R24, R25, R24, !PT ;  /* 0x0000001819187209 */ /* 0x000fe40007810000 */
[----:B------:R-:W-:-:S02]  /*35e0*/  ISETP.GT.AND P1, PT, R39, 0x11, PT ;  /* 0x000000112700780c */ /* 0x000fc40003f24270 */
[----:B---3--:R-:W-:Y:S02]  /*35f0*/  FSEL R29, R29, -INF , P2 ;  /* 0xff8000001d1d7808 */ /* 0x008fe40001000000 */
[----:B------:R-:W-:Y:S01]  /*3600*/  FMNMX.FTZ R24, R43, R24, !PT ;  /* 0x000000182b187209 */ /* 0x000fe20007810000 */
[----:B------:R-:W3:Y:S01]  /*3610*/  MUFU.TANH R35, R35 ;  /* 0x0000002300237308 */ /* 0x000ee20000002400 */
[----:B-1----:R-:W-:Y:S02]  /*3620*/  FSEL R27, R27, -INF , P1 ;  /* 0xff8000001b1b7808 */ /* 0x002fe40000800000 */
[----:B------:R-:W-:Y:S02]  /*3630*/  FMNMX.FTZ R24, R29, R24, !PT ;  /* 0x000000181d187209 */ /* 0x000fe40007810000 */
[----:B------:R-:W-:Y:S02]  /*3640*/  FSETP.NEU.FTZ.AND P2, PT, R11, -INF , PT ;  /* 0xff8000000b00780b */ /* 0x000fe40003f5d000 */
[----:B------:R-:W-:Y:S01]  /*3650*/  ISETP.GT.AND P1, PT, R39, 0x19, PT ;  /* 0x000000192700780c */ /* 0x000fe20003f24270 */
[----:B------:R1:W4:Y:S01]  /*3660*/  MUFU.TANH R51, R45 ;  /* 0x0000002d00337308 */ /* 0x0003220000002400 */
[----:B-----5:R-:W-:-:S02]  /*3670*/  FSEL R33, R33, -INF , P3 ;  /* 0xff80000021217808 */ /* 0x020fc40001800000 */
[----:B------:R-:W-:Y:S02]  /*3680*/  FMNMX.FTZ R24, R27, R24, !PT ;  /* 0x000000181b187209 */ /* 0x000fe40007810000 */
[----:B------:R-:W-:Y:S02]  /*3690*/  FSEL R21, R21, RZ, P2 ;  /* 0x000000ff15157208 */ /* 0x000fe40001000000 */
[----:B------:R-:W-:Y:S01]  /*36a0*/  ISETP.GT.AND P2, PT, R39, 0x20, PT ;  /* 0x000000202700780c */ /* 0x000fe20003f44270 */
[----:B------:R5:W5:Y:S01]  /*36b0*/  MUFU.TANH R59, R49 ;  /* 0x00000031003b7308 */ /* 0x000b620000002400 */
[----:B0-----:R-:W-:Y:S01]  /*36c0*/  FSEL R31, R31, -INF , P1 ;  /* 0xff8000001f1f7808 */ /* 0x001fe20000800000 */
[--C-:B------:R-:W-:Y:S01]  /*36d0*/  FFMA.FTZ R185, R58, UR14, -R21.reuse ;  /* 0x0000000e3ab97c23 */ /* 0x100fe20008010815 */
[----:B------:R-:W-:Y:S01]  /*36e0*/  FMNMX.FTZ R24, R33, R24, !PT ;  /* 0x0000001821187209 */ /* 0x000fe20007810000 */
[--C-:B------:R-:W-:Y:S01]  /*36f0*/  FFMA.FTZ R187, R50, UR14, -R21.reuse ;  /* 0x0000000e32bb7c23 */ /* 0x100fe20008010815 */
[----:B------:R-:W-:Y:S01]  /*3700*/  ISETP.GT.AND P1, PT, R39, 0x21, PT ;  /* 0x000000212700780c */ /* 0x000fe20003f24270 */
[--C-:B------:R-:W-:Y:S01]  /*3710*/  FFMA.FTZ R175, R12, UR14, -R21.reuse ;  /* 0x0000000e0caf7c23 */ /* 0x100fe20008010815 */
[----:B--2---:R-:W-:Y:S01]  /*3720*/  FSEL R37, R37, -INF , P2 ;  /* 0xff80000025257808 */ /* 0x004fe20001000000 */
[----:B------:R-:W0:Y:S01]  /*3730*/  MUFU.TANH R52, R52 ;  /* 0x0000003400347308 */ /* 0x000e220000002400 */
[----:B------:R-:W-:Y:S01]  /*3740*/  FMNMX.FTZ R24, R31, R24, !PT ;  /* 0x000000181f187209 */ /* 0x000fe20007810000 */
[--C-:B------:R-:W-:Y:S01]  /*3750*/  FFMA.FTZ R173, R3, UR14, -R21.reuse ;  /* 0x0000000e03ad7c23 */ /* 0x100fe20008010815 */
[----:B------:R-:W-:Y:S01]  /*3760*/  ISETP.GT.AND P2, PT, R39, 0x28, PT ;  /* 0x000000282700780c */ /* 0x000fe20003f44270 */
[--C-:B------:R-:W-:Y:S01]  /*3770*/  FFMA.FTZ R177, R34, UR14, -R21.reuse ;  /* 0x0000000e22b17c23 */ /* 0x100fe20008010815 */
[----:B---3--:R-:W-:Y:S01]  /*3780*/  FSEL R35, R35, -INF , P1 ;  /* 0xff80000023237808 */ /* 0x008fe20000800000 */
[--C-:B------:R-:W-:Y:S01]  /*3790*/  FFMA.FTZ R189, R80, UR14, -R21.reuse ;  /* 0x0000000e50bd7c23 */ /* 0x100fe20008010815 */
[----:B------:R-:W-:Y:S01]  /*37a0*/  FMNMX.FTZ R26, R37, R24, !PT ;  /* 0x00000018251a7209 */ /* 0x000fe20007810000 */
[----:B------:R-:W2:Y:S01]  /*37b0*/  MUFU.TANH R53, R53 ;  /* 0x0000003500357308 */ /* 0x000ea20000002400 */
        /* <DEDUP_REMOVED lines=20> */
[----:B------:R-:W-:Y:S01]  /*3900*/  FSEL R51, R59, -INF , P1 ;  /* 0xff8000003b337808 */ /* 0x000fe20000800000 */
[--C-:B------:R-:W-:Y:S01]  /*3910*/  FFMA.FTZ R38, R38, UR14, -R21.reuse ;  /* 0x0000000e26267c23 */ /* 0x100fe20008010815 */
[----:B------:R-:W-:Y:S01]  /*3920*/  FMNMX.FTZ R44, R49, R26, !PT ;  /* 0x0000001a312c7209 */ /* 0x000fe20007810000 */
[----:B------:R4:W5:Y:S01]  /*3930*/  MUFU.TANH R62, R60 ;  /* 0x0000003c003e7308 */ /* 0x0009620000002400 */
[----:B------:R-:W-:Y:S01]  /*3940*/  ISETP.GT.AND P1, PT, R39, 0x39, PT ;  /* 0x000000392700780c */ /* 0x000fe20003f24270 */
[--C-:B------:R-:W-:Y:S01]  /*3950*/  FFMA.FTZ R179, R32, UR14, -R21.reuse ;  /* 0x0000000e20b37c23 */ /* 0x100fe20008010815 */
[----:B0-----:R-:W-:Y:S01]  /*3960*/  FSEL R52, R52, -INF , P2 ;  /* 0xff80000034347808 */ /* 0x001fe20001000000 */
[--C-:B------:R-:W-:Y:S01]  /*3970*/  FFMA.FTZ R30, R30, UR14, -R21.reuse ;  /* 0x0000000e1e1e7c23 */ /* 0x100fe20008010815 */
[----:B------:R-:W-:Y:S01]  /*3980*/  FMNMX.FTZ R55, R51, R44, !PT ;  /* 0x0000002c33377209 */ /* 0x000fe20007810000 */
[--C-:B------:R-:W-:Y:S01]  /*3990*/  FFMA.FTZ R10, R10, UR14, -R21.reuse ;  /* 0x0000000e0a0a7c23 */ /* 0x100fe20008010815 */
[----:B------:R-:W-:Y:S01]  /*39a0*/  ISETP.GT.AND P2, PT, R39, 0x40, PT ;  /* 0x000000402700780c */ /* 0x000fe20003f44270 */
[----:B------:R-:W0:Y:S01]  /*39b0*/  MUFU.TANH R61, R61 ;  /* 0x0000003d003d7308 */ /* 0x000e220000002400 */
[----:B--2---:R-:W-:Y:S01]  /*39c0*/  FSEL R53, R53, -INF , P1 ;  /* 0xff80000035357808 */ /* 0x004fe20000800000 */
[--C-:B----4-:R-:W-:Y:S01]  /*39d0*/  FFMA.FTZ R60, R54, UR14, -R21.reuse ;  /* 0x0000000e363c7c23 */ /* 0x110fe20008010815 */
[----:B------:R-:W-:Y:S01]  /*39e0*/  FMNMX.FTZ R44, R52, R55, !PT ;  /* 0x00000037342c7209 */ /* 0x000fe20007810000 */
[--C-:B------:R-:W-:Y:S01]  /*39f0*/  FFMA.FTZ R32, R15, UR14, -R21.reuse ;  /* 0x0000000e0f207c23 */ /* 0x100fe20008010815 */
[----:B------:R-:W-:Y:S01]  /*3a00*/  ISETP.GT.AND P1, PT, R39, 0x41, PT ;  /* 0x000000412700780c */ /* 0x000fe20003f24270 */
[--C-:B------:R-:W-:Y:S01]  /*3a10*/  FFMA.FTZ R14, R14, UR14, -R21.reuse ;  /* 0x0000000e0e0e7c23 */ /* 0x100fe20008010815 */
[----:B-1----:R-:W-:Y:S01]  /*3a20*/  FSEL R55, R56, -INF , P2 ;  /* 0xff80000038377808 */ /* 0x002fe20001000000 */
[----:B------:R-:W1:Y:S01]  /*3a30*/  MUFU.TANH R64, R64 ;  /* 0x0000004000407308 */ /* 0x000e620000002400 */
[----:B------:R-:W-:Y:S01]  /*3a40*/  FMNMX.FTZ R44, R53, R44, !PT ;  /* 0x0000002c352c7209 */ /* 0x000fe20007810000 */
[----:B------:R-:W-:Y:S01]  /*3a50*/  FFMA.FTZ R2, R2, UR14, -R21 ;  /* 0x0000000e02027c23 */ /* 0x000fe20008010815 */
[----:B---3--:R-:W-:-:S02]  /*3a60*/  FSEL R56, R57, -INF , P1 ;  /* 0xff80000039387808 */ /* 0x008fc40000800000 */
[----:B------:R-:W-:Y:S02]  /*3a70*/  CS2R R80, SRZ ;  /* 0x0000000000507805 */ /* 0x000fe4000001ff00 */
[----:B------:R-:W-:Y:S02]  /*3a80*/  ISETP.GT.AND P2, PT, R39, 0x48, PT ;  /* 0x000000482700780c */ /* 0x000fe40003f44270 */
[----:B------:R-:W-:Y:S02]  /*3a90*/  CS2R R74, SRZ ;  /* 0x00000000004a7805 */ /* 0x000fe4000001ff00 */
[----:B------:R-:W-:Y:S01]  /*3aa0*/  FMNMX.FTZ R57, R55, R44, !PT ;  /* 0x0000002c37397209 */ /* 0x000fe20007810000 */
[----:B------:R-:W2:Y:S01]  /*3ab0*/  MUFU.TANH R65, R65 ;  /* 0x0000004100417308 */ /* 0x000ea20000002400 */
[----:B------:R-:W-:Y:S02]  /*3ac0*/  ISETP.GT.AND P1, PT, R39, 0x49, PT ;  /* 0x000000492700780c */ /* 0x000fe40003f24270 */
[----:B-----5:R-:W-:-:S02]  /*3ad0*/  FSEL R54, R62, -INF , P2 ;  /* 0xff8000003e367808 */ /* 0x020fc40001000000 */
[----:B------:R-:W-:Y:S02]  /*3ae0*/  FMNMX.FTZ R59, R56, R57, !PT ;  /* 0x00000039383b7209 */ /* 0x000fe40007810000 */
[----:B------:R-:W-:Y:S01]  /*3af0*/  ISETP.GT.AND P2, PT, R39, 0x50, PT ;  /* 0x000000502700780c */ /* 0x000fe20003f44270 */
[----:B------:R-:W3:Y:S01]  /*3b00*/  MUFU.TANH R68, R68 ;  /* 0x0000004400447308 */ /* 0x000ee20000002400 */
[----:B0-----:R-:W-:Y:S01]  /*3b10*/  FSEL R57, R61, -INF , P1 ;  /* 0xff8000003d397808 */ /* 0x001fe20000800000 */
[----:B------:R-:W-:Y:S01]  /*3b20*/  FFMA.FTZ R61, R46, UR14, -R21 ;  /* 0x0000000e2e3d7c23 */ /* 0x000fe20008010815 */
[----:B------:R-:W-:Y:S02]  /*3b30*/  FMNMX.FTZ R58, R54, R59, !PT ;  /* 0x0000003b363a7209 */ /* 0x000fe40007810000 */
[----:B------:R-:W-:Y:S02]  /*3b40*/  ISETP.GT.AND P1, PT, R39, 0x51, PT ;  /* 0x000000512700780c */ /* 0x000fe40003f24270 */
[----:B-1----:R-:W-:Y:S01]  /*3b50*/  FSEL R50, R64, -INF , P2 ;  /* 0xff80000040327808 */ /* 0x002fe20001000000 */
[----:B------:R-:W0:Y:S01]  /*3b60*/  MUFU.TANH R69, R69 ;  /* 0x0000004500457308 */ /* 0x000e220000002400 */
[----:B------:R-:W-:-:S02]  /*3b70*/  FMNMX.FTZ R59, R57, R58, !PT ;  /* 0x0000003a393b7209 */ /* 0x000fc40007810000 */
[----:B------:R-:W-:Y:S02]  /*3b80*/  ISETP.GT.AND P2, PT, R39, 0x58, PT ;  /* 0x000000582700780c */ /* 0x000fe40003f44270 */
[----:B--2---:R-:W-:Y:S02]  /*3b90*/  FSEL R58, R65, -INF , P1 ;  /* 0xff800000413a7808 */ /* 0x004fe40000800000 */
[----:B------:R-:W-:Y:S02]  /*3ba0*/  CS2R R64, SRZ ;  /* 0x0000000000407805 */ /* 0x000fe4000001ff00 */
[----:B------:R-:W-:Y:S01]  /*3bb0*/  FMNMX.FTZ R59, R50, R59, !PT ;  /* 0x0000003b323b7209 */ /* 0x000fe20007810000 */
[----:B------:R1:W-:Y:S01]  /*3bc0*/  MUFU.EX2 R44, R60 ;  /* 0x0000003c002c7308 */ /* 0x0003e20000000800 */
[----:B------:R-:W-:Y:S02]  /*3bd0*/  ISETP.GT.AND P1, PT, R39, 0x59, PT ;  /* 0x000000592700780c */ /* 0x000fe40003f24270 */
[----:B---3--:R-:W-:-:S05]  /*3be0*/  FSEL R39, R68, -INF , P2 ;  /* 0xff80000044277808 */ /* 0x008fca0001000000 */
[----:B------:R-:W-:Y:S01]  /*3bf0*/  MUFU.EX2 R189, R189 ;  /* 0x000000bd00bd7308 */ /* 0x000fe20000000800 */
[----:B-1----:R-:W-:Y:S02]  /*3c00*/  FMNMX.FTZ R60, R58, R59, !PT ;  /* 0x0000003b3a3c7209 */ /* 0x002fe40007810000 */
[----:B0-----:R-:W-:Y:S02]  /*3c10*/  FSEL R46, R69, -INF , P1 ;  /* 0xff800000452e7808 */ /* 0x001fe40000800000 */
[----:B------:R-:W-:Y:S02]  /*3c20*/  CS2R R68, SRZ ;  /* 0x0000000000447805 */ /* 0x000fe4000001ff00 */
[----:B------:R-:W-:Y:S01]  /*3c30*/  FMNMX.FTZ R59, R39, R60, !PT ;  /* 0x0000003c273b7209 */ /* 0x000fe20007810000 */
[----:B------:R-:W-:Y:S01]  /*3c40*/  FFMA.FTZ R60, R40, UR14, -R21 ;  /* 0x0000000e283c7c23 */ /* 0x000fe20008010815 */
[----:B------:R0:W1:Y:S02]  /*3c50*/  MUFU.EX2 R24, R76 ;  /* 0x0000004c00187308 */ /* 0x0000640000000800 */
[----:B------:R-:W-:-:S05]  /*3c60*/  FMNMX.FTZ R59, R46, R59, !PT ;  /* 0x0000003b2e3b7209 */ /* 0x000fca0007810000 */
[----:B------:R-:W2:Y:S01]  /*3c70*/  SHFL.BFLY PT, R40, R59, 0x2, 0x1f ;  /* 0x0c401f003b287f89 */ /* 0x000ea200000e0000 */
[----:B------:R-:W3:Y:S01]  /*3c80*/  MUFU.EX2 R191, R191 ;  /* 0x000000bf00bf7308 */ /* 0x000ee20000000800 */
[----:B0-----:R-:W-:-:S07]  /*3c90*/  CS2R R76, SRZ ;  /* 0x00000000004c7805 */ /* 0x001fce000001ff00 */
[----:B------:R0:W4:Y:S01]  /*3ca0*/  MUFU.EX2 R26, R72 ;  /* 0x00000048001a7308 */ /* 0x0001220000000800 */
[----:B-1----:R-:W-:Y:S01]  /*3cb0*/  FADD.FTZ R36, R189, R24 ;  /* 0x00000018bd247221 */ /* 0x002fe20000010000 */
[----:B------:R-:W-:-:S06]  /*3cc0*/  F2FP.F16.F32.PACK_AB R189, R24, R189 ;  /* 0x000000bd18bd723e */ /* 0x000fcc00000000ff */
[----:B------:R-:W1:Y:S01]  /*3cd0*/  MUFU.EX2 R185, R185 ;  /* 0x000000b900b97308 */ /* 0x000e620000000800 */
[----:B---3--:R-:W-:Y:S01]  /*3ce0*/  FADD.FTZ R13, R191, R36 ;  /* 0x00000024bf0d7221 */ /* 0x008fe20000010000 */
[----:B0-----:R-:W-:Y:S02]  /*3cf0*/  CS2R R72, SRZ ;  /* 0x0000000000487805 */ /* 0x001fe4000001ff00 */
[----:B--2---:R-:W-:-:S04]  /*3d00*/  FMNMX.FTZ R40, R59, R40, !PT ;  /* 0x000000283b287209 */ /* 0x004fc80007810000 */
[----:B------:R-:W-:Y:S01]  /*3d10*/  MUFU.EX2 R187, R187 ;  /* 0x000000bb00bb7308 */ /* 0x000fe20000000800 */
[C---:B----4-:R-:W-:Y:S01]  /*3d20*/  FADD.FTZ R36, R26.reuse, R13 ;  /* 0x0000000d1a247221 */ /* 0x050fe20000010000 */
[----:B------:R-:W-:Y:S01]  /*3d30*/  F2FP.F16.F32.PACK_AB R191, R26, R191 ;  /* 0x000000bf1abf723e */ /* 0x000fe200000000ff */
[----:B------:R-:W0:Y:S05]  /*3d40*/  SHFL.BFLY PT, R59, R40, 0x1, 0x1f ;  /* 0x0c201f00283b7f89 */ /* 0x000e2a00000e0000 */
[----:B------:R-:W-:Y:S01]  /*3d50*/  MUFU.EX2 R62, R61 ;  /* 0x0000003d003e7308 */ /* 0x000fe20000000800 */
[----:B-1----:R-:W-:Y:S01]  /*3d60*/  FADD.FTZ R13, R185, R36 ;  /* 0x00000024b90d7221 */ /* 0x002fe20000010000 */
[----:B------:R-:W-:-:S06]  /*3d70*/  F2FP.F16.F32.PACK_AB R185, R44, R185 ;  /* 0x000000b92cb9723e */ /* 0x000fcc00000000ff */
[----:B------:R-:W-:Y:S08]  /*3d80*/  MUFU.EX2 R42, R42 ;  /* 0x0000002a002a7308 */ /* 0x000ff00000000800 */
[----:B------:R1:W-:Y:S01]  /*3d90*/  MUFU.EX2 R181, R60 ;  /* 0x0000003c00b57308 */ /* 0x0003e20000000800 */
[----:B0-----:R-:W-:-:S04]  /*3da0*/  FMNMX.FTZ R12, R40, R59, !PT ;  /* 0x0000003b280c7209 */ /* 0x001fc80007810000 */
[C---:B------:R-:W-:Y:S01]  /*3db0*/  FSETP.NEU.FTZ.AND P1, PT, R12.reuse, -INF , PT ;  /* 0xff8000000c00780b */ /* 0x040fe20003f3d000 */
[----:B------:R-:W-:Y:S02]  /*3dc0*/  FMUL.FTZ R3, R12, UR14 ;  /* 0x0000000e0c037c20 */ /* 0x000fe40008410000 */
[----:B------:R-:W-:Y:S01]  /*3dd0*/  MUFU.EX2 R63, R63 ;  /* 0x0000003f003f7308 */ /* 0x000fe20000000800 */
[----:B-1----:R-:W-:Y:S02]  /*3de0*/  CS2R R60, SRZ ;  /* 0x00000000003c7805 */ /* 0x002fe4000001ff00 */
[----:B------:R-:W-:Y:S02]  /*3df0*/  FSEL R34, R3, RZ, P1 ;  /* 0x000000ff03227208 */ /* 0x000fe40000800000 */
[----:B------:R-:W-:-:S03]  /*3e00*/  PLOP3.LUT P1, PT, PT, PT, UP0, 0x80, 0x0 ;  /* 0x000000000000781c */ /* 0x000fc60003f2f008 */
        /* <DEDUP_REMOVED lines=25> */
[--C-:B------:R-:W-:Y:S01]  /*3fa0*/  FFMA.FTZ R58, R58, UR14, -R34.reuse ;  /* 0x0000000e3a3a7c23 */ /* 0x100fe20008010822 */
[--C-:B------:R-:W-:Y:S01]  /*3fb0*/  FFMA.FTZ R39, R39, UR14, -R34.reuse ;  /* 0x0000000e27277c23 */ /* 0x100fe20008010822 */
[----:B------:R-:W-:Y:S01]  /*3fc0*/  FFMA.FTZ R34, R46, UR14, -R34 ;  /* 0x0000000e2e227c23 */ /* 0x000fe20008010822 */
[----:B0-----:R-:W-:-:S04]  /*3fd0*/  F2FP.F16.F32.PACK_AB R183, R38, R63 ;  /* 0x0000003f26b7723e */ /* 0x001fc800000000ff */
[----:B------:R-:W0:Y:S01]  /*3fe0*/  MUFU.EX2 R190, R43 ;  /* 0x0000002b00be7308 */ /* 0x000e220000000800 */
[----:B-1----:R-:W-:Y:S01]  /*3ff0*/  FADD.FTZ R20, R41, R48 ;  /* 0x0000003029147221 */ /* 0x002fe20000010000 */
[----:B------:R-:W-:Y:S02]  /*4000*/  F2FP.F16.F32.PACK_AB R188, R48, R41 ;  /* 0x0000002930bc723e */ /* 0x000fe400000000ff */
[----:B------:R-:W-:-:S04]  /*4010*/  CS2R R40, SRZ ;  /* 0x0000000000287805 */ /* 0x000fc8000001ff00 */
[----:B------:R-:W1:Y:S01]  /*4020*/  MUFU.EX2 R29, R29 ;  /* 0x0000001d001d7308 */ /* 0x000e620000000800 */
[----:B--2---:R-:W-:-:S07]  /*4030*/  FADD.FTZ R3, R25, R20 ;  /* 0x0000001419037221 */ /* 0x004fce0000010000 */
[----:B------:R2:W3:Y:S01]  /*4040*/  MUFU.EX2 R184, R27 ;  /* 0x0000001b00b87308 */ /* 0x0004e20000000800 */
[C---:B0-----:R-:W-:Y:S01]  /*4050*/  FADD.FTZ R20, R190.reuse, R3 ;  /* 0x00000003be147221 */ /* 0x041fe20000010000 */
[----:B------:R-:W-:Y:S02]  /*4060*/  F2FP.F16.F32.PACK_AB R190, R190, R25 ;  /* 0x00000019bebe723e */ /* 0x000fe400000000ff */
[----:B------:R-:W-:-:S04]  /*4070*/  CS2R R24, SRZ ;  /* 0x0000000000187805 */ /* 0x000fc8000001ff00 */
[----:B------:R-:W0:Y:S01]  /*4080*/  MUFU.EX2 R33, R33 ;  /* 0x0000002100217308 */ /* 0x000e220000000800 */
[----:B-1----:R-:W-:Y:S01]  /*4090*/  FADD.FTZ R3, R29, R20 ;  /* 0x000000141d037221 */ /* 0x002fe20000010000 */
[----:B------:R-:W-:Y:S01]  /*40a0*/  FADD.FTZ R20, R44, R13 ;  /* 0x0000000d2c147221 */ /* 0x000fe20000010000 */
[----:B--2---:R-:W-:-:S03]  /*40b0*/  CS2R R26, SRZ ;  /* 0x00000000001a7805 */ /* 0x004fc6000001ff00 */
[----:B------:R-:W-:Y:S01]  /*40c0*/  FADD.FTZ R13, R187, R20 ;  /* 0x00000014bb0d7221 */ /* 0x000fe20000010000 */
[----:B------:R-:W-:Y:S01]  /*40d0*/  F2FP.F16.F32.PACK_AB R187, R62, R187 ;  /* 0x000000bb3ebb723e */ /* 0x000fe200000000ff */
[----:B------:R-:W1:Y:S01]  /*40e0*/  MUFU.EX2 R186, R31 ;  /* 0x0000001f00ba7308 */ /* 0x000e620000000800 */
[----:B---3--:R-:W-:Y:S01]  /*40f0*/  FADD.FTZ R0, R184, R3 ;  /* 0x00000003b8007221 */ /* 0x008fe20000010000 */
[----:B------:R-:W-:Y:S01]  /*4100*/  FADD.FTZ R13, R62, R13 ;  /* 0x0000000d3e0d7221 */ /* 0x000fe20000010000 */
[----:B------:R-:W-:-:S05]  /*4110*/  F2FP.F16.F32.PACK_AB R184, R184, R29 ;  /* 0x0000001db8b8723e */ /* 0x000fca00000000ff */
[----:B------:R-:W2:Y:S01]  /*4120*/  MUFU.EX2 R37, R37 ;  /* 0x0000002500257308 */ /* 0x000ea20000000800 */
[----:B0-----:R-:W-:-:S07]  /*4130*/  FADD.FTZ R3, R33, R0 ;  /* 0x0000000021037221 */ /* 0x001fce0000010000 */
        /* <DEDUP_REMOVED lines=8> */
[----:B------:R2:W3:Y:S01]  /*41c0*/  MUFU.EX2 R182, R47 ;  /* 0x0000002f00b67308 */ /* 0x0004e20000000800 */
[C---:B0-----:R-:W-:Y:S01]  /*41d0*/  FADD.FTZ R20, R180.reuse, R3 ;  /* 0x00000003b4147221 */ /* 0x041fe20000010000 */
[----:B------:R-:W-:Y:S01]  /*41e0*/  FADD.FTZ R13, R63, R0 ;  /* 0x000000003f0d7221 */ /* 0x000fe20000010000 */
[----:B------:R-:W-:Y:S02]  /*41f0*/  F2FP.F16.F32.PACK_AB R180, R180, R37 ;  /* 0x00000025b4b4723e */ /* 0x000fe400000000ff */
[----:B------:R-:W-:Y:S02]  /*4200*/  CS2R R62, SRZ ;  /* 0x00000000003e7805 */ /* 0x000fe4000001ff00 */
[----:B------:R-:W-:Y:S02]  /*4210*/  CS2R R42, SRZ ;  /* 0x00000000002a7805 */ /* 0x000fe4000001ff00 */
[----:B------:R-:W-:Y:S01]  /*4220*/  CS2R R36, SRZ ;  /* 0x0000000000247805 */ /* 0x000fe2000001ff00 */
[----:B------:R-:W0:Y:S01]  /*4230*/  MUFU.EX2 R49, R49 ;  /* 0x0000003100317308 */ /* 0x000e220000000800 */
[----:B-1----:R-:W-:Y:S01]  /*4240*/  FADD.FTZ R3, R45, R20 ;  /* 0x000000142d037221 */ /* 0x002fe20000010000 */
[----:B------:R-:W-:Y:S01]  /*4250*/  FADD.FTZ R20, R38, R13 ;  /* 0x0000000d26147221 */ /* 0x000fe20000010000 */
[----:B--2---:R-:W-:-:S05]  /*4260*/  CS2R R46, SRZ ;  /* 0x00000000002e7805 */ /* 0x004fca000001ff00 */
[----:B------:R-:W1:Y:S01]  /*4270*/  MUFU.EX2 R177, R177 ;  /* 0x000000b100b17308 */ /* 0x000e620000000800 */
[C---:B---3--:R-:W-:Y:S01]  /*4280*/  FADD.FTZ R0, R182.reuse, R3 ;  /* 0x00000003b6007221 */ /* 0x048fe20000010000 */
[----:B------:R-:W-:Y:S02]  /*4290*/  F2FP.F16.F32.PACK_AB R182, R182, R45 ;  /* 0x0000002db6b6723e */ /* 0x000fe400000000ff */
[----:B------:R-:W-:-:S04]  /*42a0*/  CS2R R44, SRZ ;  /* 0x00000000002c7805 */ /* 0x000fc8000001ff00 */
[----:B------:R-:W2:Y:S01]  /*42b0*/  MUFU.EX2 R176, R51 ;  /* 0x0000003300b07308 */ /* 0x000ea20000000800 */
[----:B0-----:R-:W-:-:S07]  /*42c0*/  FADD.FTZ R3, R49, R0 ;  /* 0x0000000031037221 */ /* 0x001fce0000010000 */
[----:B------:R-:W0:Y:S01]  /*42d0*/  MUFU.EX2 R28, R28 ;  /* 0x0000001c001c7308 */ /* 0x000e220000000800 */
[----:B-1----:R-:W-:-:S07]  /*42e0*/  FADD.FTZ R13, R177, R20 ;  /* 0x00000014b10d7221 */ /* 0x002fce0000010000 */
[----:B------:R-:W1:Y:S01]  /*42f0*/  MUFU.EX2 R52, R52 ;  /* 0x0000003400347308 */ /* 0x000e620000000800 */
[C---:B--2---:R-:W-:Y:S01]  /*4300*/  FADD.FTZ R15, R176.reuse, R3 ;  /* 0x00000003b00f7221 */ /* 0x044fe20000010000 */
[----:B------:R-:W-:Y:S02]  /*4310*/  F2FP.F16.F32.PACK_AB R176, R176, R49 ;  /* 0x00000031b0b0723e */ /* 0x000fe400000000ff */
[----:B------:R-:W-:-:S04]  /*4320*/  CS2R R48, SRZ ;  /* 0x0000000000307805 */ /* 0x000fc8000001ff00 */
[----:B------:R-:W2:Y:S01]  /*4330*/  MUFU.EX2 R179, R179 ;  /* 0x000000b300b37308 */ /* 0x000ea20000000800 */
[C---:B0-----:R-:W-:Y:S01]  /*4340*/  FADD.FTZ R0, R28.reuse, R13 ;  /* 0x0000000d1c007221 */ /* 0x041fe20000010000 */
[----:B------:R-:W-:Y:S02]  /*4350*/  F2FP.F16.F32.PACK_AB R177, R28, R177 ;  /* 0x000000b11cb1723e */ /* 0x000fe400000000ff */
[----:B------:R-:W-:-:S04]  /*4360*/  CS2R R28, SRZ ;  /* 0x00000000001c7805 */ /* 0x000fc8000001ff00 */
[----:B------:R-:W0:Y:S01]  /*4370*/  MUFU.EX2 R53, R53 ;  /* 0x0000003500357308 */ /* 0x000e220000000800 */
[----:B-1----:R-:W-:-:S07]  /*4380*/  FADD.FTZ R20, R52, R15 ;  /* 0x0000000f34147221 */ /* 0x002fce0000010000 */
[----:B------:R-:W1:Y:S01]  /*4390*/  MUFU.EX2 R30, R30 ;  /* 0x0000001e001e7308 */ /* 0x000e620000000800 */
[----:B--2---:R-:W-:-:S07]  /*43a0*/  FADD.FTZ R13, R179, R0 ;  /* 0x00000000b30d7221 */ /* 0x004fce0000010000 */
[----:B------:R-:W2:Y:S01]  /*43b0*/  MUFU.EX2 R55, R55 ;  /* 0x0000003700377308 */ /* 0x000ea20000000800 */
[C---:B0-----:R-:W-:Y:S01]  /*43c0*/  FADD.FTZ R20, R53.reuse, R20 ;  /* 0x0000001435147221 */ /* 0x041fe20000010000 */
[----:B------:R-:W-:Y:S02]  /*43d0*/  F2FP.F16.F32.PACK_AB R178, R53, R52 ;  /* 0x0000003435b2723e */ /* 0x000fe400000000ff */
[----:B------:R-:W-:-:S04]  /*43e0*/  CS2R R52, SRZ ;  /* 0x0000000000347805 */ /* 0x000fc8000001ff00 */
        /* <DEDUP_REMOVED lines=25> */
[----:B------:R-:W-:Y:S02]  /*4580*/  CS2R R56, SRZ ;  /* 0x0000000000387805 */ /* 0x000fe4000001ff00 */
[----:B------:R-:W-:Y:S02]  /*4590*/  CS2R R54, SRZ ;  /* 0x0000000000367805 */ /* 0x000fe4000001ff00 */
[----:B------:R-:W0:Y:S01]  /*45a0*/  MUFU.EX2 R14, R14 ;  /* 0x0000000e000e7308 */ /* 0x000e220000000800 */
[----:B-1----:R-:W-:-:S07]  /*45b0*/  FADD.FTZ R13, R169, R0 ;  /* 0x00000000a90d7221 */ /* 0x002fce0000010000 */
[----:B------:R1:W3:Y:S01]  /*45c0*/  MUFU.EX2 R3, R58 ;  /* 0x0000003a00037308 */ /* 0x0002e20000000800 */
[----:B--2---:R-:W-:-:S07]  /*45d0*/  FADD.FTZ R20, R50, R15 ;  /* 0x0000000f32147221 */ /* 0x004fce0000010000 */
[----:B------:R-:W2:Y:S01]  /*45e0*/  MUFU.EX2 R171, R171 ;  /* 0x000000ab00ab7308 */ /* 0x000ea20000000800 */
[C---:B0-----:R-:W-:Y:S01]  /*45f0*/  FADD.FTZ R0, R14.reuse, R13 ;  /* 0x0000000d0e007221 */ /* 0x041fe20000010000 */
[----:B------:R-:W-:Y:S02]  /*4600*/  F2FP.F16.F32.PACK_AB R169, R14, R169 ;  /* 0x000000a90ea9723e */ /* 0x000fe400000000ff */
[----:B-1----:R-:W-:-:S04]  /*4610*/  CS2R R58, SRZ ;  /* 0x00000000003a7805 */ /* 0x002fc8000001ff00 */
[----:B------:R-:W0:Y:S01]  /*4620*/  MUFU.EX2 R39, R39 ;  /* 0x0000002700277308 */ /* 0x000e220000000800 */
[C---:B---3--:R-:W-:Y:S01]  /*4630*/  FADD.FTZ R20, R3.reuse, R20 ;  /* 0x0000001403147221 */ /* 0x048fe20000010000 */
[----:B------:R-:W-:Y:S02]  /*4640*/  F2FP.F16.F32.PACK_AB R168, R3, R50 ;  /* 0x0000003203a8723e */ /* 0x000fe400000000ff */
[----:B------:R-:W-:-:S04]  /*4650*/  CS2R R50, SRZ ;  /* 0x0000000000327805 */ /* 0x000fc8000001ff00 */
[----:B------:R-:W1:Y:S01]  /*4660*/  MUFU.EX2 R34, R34 ;  /* 0x0000002200227308 */ /* 0x000e620000000800 */
[----:B--2---:R-:W-:Y:S01]  /*4670*/  FADD.FTZ R3, R171, R0 ;  /* 0x00000000ab037221 */ /* 0x004fe20000010000 */
[----:B------:R-:W-:-:S06]  /*4680*/  IMAD.MOV.U32 R0, RZ, RZ, 0x3f800000 ;  /* 0x3f800000ff007424 */ /* 0x000fcc00078e00ff */
[----:B------:R-:W2:Y:S01]  /*4690*/  MUFU.EX2 R2, R2 ;  /* 0x0000000200027308 */ /* 0x000ea20000000800 */
[----:B0-----:R-:W-:-:S04]  /*46a0*/  FADD.FTZ R13, R39, R20 ;  /* 0x00000014270d7221 */ /* 0x001fc80000010000 */
[C---:B-1----:R-:W-:Y:S01]  /*46b0*/  FADD.FTZ R10, R34.reuse, R13 ;  /* 0x0000000d220a7221 */ /* 0x042fe20000010000 */
[----:B------:R-:W-:Y:S02]  /*46c0*/  F2FP.F16.F32.PACK_AB R170, R34, R39 ;  /* 0x0000002722aa723e */ /* 0x000fe400000000ff */
[----:B------:R-:W-:Y:S02]  /*46d0*/  CS2R R38, SRZ ;  /* 0x0000000000267805 */ /* 0x000fe4000001ff00 */
[----:B------:R-:W-:Y:S01]  /*46e0*/  CS2R R34, SRZ ;  /* 0x0000000000227805 */ /* 0x000fe2000001ff00 */
[C---:B--2---:R-:W-:Y:S01]  /*46f0*/  FADD.FTZ R3, R2.reuse, R3 ;  /* 0x0000000302037221 */ /* 0x044fe20000010000 */
[----:B------:R-:W-:Y:S01]  /*4700*/  F2FP.F16.F32.PACK_AB R171, R2, R171 ;  /* 0x000000ab02ab723e */ /* 0x000fe200000000ff */
[----:B------:R-:W-:Y:S01]  /*4710*/  IMAD.MOV.U32 R2, RZ, RZ, 0x3f800000 ;  /* 0x3f800000ff027424 */ /* 0x000fe200078e00ff */
[----:B------:R-:W-:Y:S06]  /*4720*/  @!P1 BRA `(.L_x_5661) ;  /* 0x0000002c00209947 */ /* 0x000fec0003800000 */
[----:B------:R-:W-:Y:S01]  /*4730*/  IMAD.MOV.U32 R13, RZ, RZ, R11 ;  /* 0x000000ffff0d7224 */ /* 0x000fe200078e000b */
[----:B------:R-:W-:Y:S01]  /*4740*/  MOV R2, 0x3f800000 ;  /* 0x3f80000000027802 */ /* 0x000fe20000000f00 */
[----:B------:R-:W-:Y:S01]  /*4750*/  IMAD.MOV.U32 R14, RZ, RZ, R12 ;  /* 0x000000ffff0e7224 */ /* 0x000fe200078e000c */
[----:B------:R-:W-:Y:S01]  /*4760*/  UMOV UR5, UR38 ;  /* 0x0000002600057c82 */ /* 0x000fe20008000000 */
[----:B------:R-:W-:Y:S01]  /*4770*/  IMAD.MOV.U32 R119, RZ, RZ, RZ ;  /* 0x000000ffff777224 */ /* 0x000fe200078e00ff */
[----:B------:R-:W-:Y:S01]  /*4780*/  UMOV UR6, UR39 ;  /* 0x0000002700067c82 */ /* 0x000fe20008000000 */
[----:B------:R-:W-:Y:S01]  /*4790*/  ULDC UR7, c[0x0][0x9d8] ;  /* 0x0002760000077ab9 */ /* 0x000fe20000000800 */
[----:B------:R-:W-:-:S05]  /*47a0*/  ULDC UR34, c[0x0][0x988] ;  /* 0x0002620000227ab9 */ /* 0x000fca0000000800 */
.L_x_5672:
[----:B------:R-:W-:-:S04]  /*47b0*/  UISETP.NE.AND UP0, UPT, UR6, 0x1, UPT ;  /* 0x000000010600788c */ /* 0x000fc8000bf05270 */
[----:B------:R-:W-:-:S04]  /*47c0*/  USEL UR38, URZ, 0x1, UP0 ;  /* 0x000000013f267887 */ /* 0x000fc80008000000 */
[----:B------:R-:W-:Y:S01]  /*47d0*/  ULOP3.LUT UR38, UR5, UR38, URZ, 0x3c, !UPT ;  /* 0x0000002605267292 */ /* 0x000fe2000f8e3c3f */
[----:B------:R-:W-:Y:S11]  /*47e0*/  @!P0 BRA `(.L_x_5662) ;  /* 0x0000000000048947 */ /* 0x000ff60003800000 */
[----:B------:R-:W-:Y:S01]  /*47f0*/  BPT.TRAP 0x1 ;  /* 0x000000040000795c */ /* 0x000fe20000300000 */
.L_x_5662:
        /* <DEDUP_REMOVED lines=9> */
.L_x_5663:
[----:B-1----:R-:W-:Y:S05]  /*4890*/  @P1 BRA `(.L_x_5664) ;  /* 0x0000000000081947 */ /* 0x002fea0003800000 */
[----:B------:R-:W1:Y:S02]  /*48a0*/  SYNCS.PHASECHK.TRANS64.TRYWAIT P1, [UR8+0x30830], R11 ;  /* 0x0308300bff0075a7 */ /* 0x000e640008020148 */
[----:B-1----:R-:W-:Y:S05]  /*48b0*/  @!P1 BRA `(.L_x_5665) ;  /* 0x0000010000a09947 */ /* 0x002fea0003800000 */
.L_x_5664:
        /* <DEDUP_REMOVED lines=118> */
[----:B------:R-:W-:Y:S01]  /*5020*/  R2UR UR28, R4 ;  /* 0x00000000041c72ca */ /* 0x000fe200000e0000 */
[----:B------:R-:W-:Y:S01]  /*5030*/  UIADD3 UR30, UR9, 0x4, URZ ;  /* 0x00000004091e7890 */ /* 0x000fe2000fffe03f */
[----:B------:R-:W-:Y:S01]  /*5040*/  R2UR UR29, R5 ;  /* 0x00000000051d72ca */ /* 0x000fe200000e0000 */
[----:B------:R-:W-:Y:S01]  /*5050*/  UMOV UR31, 0x40000040 ;  /* 0x40000040001f7882 */ /* 0x000fe20000000000 */
[----:B------:R-:W-:Y:S02]  /*5060*/  WARPGROUP.DEPBAR.LE gsb0, 0x0 ;  /* 0x00008000000079c5 */ /* 0x000fe40000010000 */
[----:B------:R-:W-:-:S09]  /*5070*/  WARPGROUP.ARRIVE ;  /* 0x00000000000079c5 */ /* 0x000fd20000000000 */
        /* <DEDUP_REMOVED lines=51> */
.L_x_5666:
[----:B------:R-:W-:Y:S01]  /*53b0*/  ULEA UR9, UR6, UR40, 0x3 ;  /* 0x0000002806097291 */ /* 0x000fe2000f8e183f */
[----:B------:R-:W-:-:S05]  /*53c0*/  IMAD.U32 R0, RZ, RZ, UR5 ;  /* 0x00000005ff007e24 */ /* 0x000fca000f8e00ff */
[----:B------:R-:W-:-:S04]  /*53d0*/  SHF.L.U32 R0, R0, 0x1f, RZ ;  /* 0x0000001f00007819 */ /* 0x000fc800000006ff */
[----:B------:R2:W3:Y:S01]  /*53e0*/  SYNCS.PHASECHK.TRANS64.TRYWAIT P1, [UR9+0x30850], R0 ;  /* 0x03085000ff0075a7 */ /* 0x0004e20008020149 */
[----:B------:R-:W-:Y:S05]  /*53f0*/  @!P0 BRA `(.L_x_5667) ;  /* 0x0000000000048947 */ /* 0x000fea0003800000 */
[----:B------:R-:W-:Y:S01]  /*5400*/  BPT.TRAP 0x1 ;  /* 0x000000040000795c */ /* 0x000fe20000300000 */
.L_x_5667:
[----:B---3--:R-:W-:Y:S05]  /*5410*/  @P1 BRA `(.L_x_5668) ;  /* 0x0000000000081947 */ /* 0x008fea0003800000 */
[----:B------:R-:W3:Y:S02]  /*5420*/  SYNCS.PHASECHK.TRANS64.TRYWAIT P1, [UR9+0x30850], R0 ;  /* 0x03085000ff0075a7 */ /* 0x000ee40008020149 */
[----:B---3--:R-:W-:Y:S05]  /*5430*/  @!P1 BRA `(.L_x_5669) ;  /* 0x000000f400d89947 */ /* 0x008fea0003800000 */
.L_x_5668:
        /* <DEDUP_REMOVED lines=37> */
.L_x_5670:
[----:B------:R-:W-:Y:S01]  /*5690*/  UISETP.NE.AND UP0, UPT, UR61, URZ, UPT ;  /* 0x0000003f3d00728c */ /* 0x000fe2000bf05270 */
[----:B-1----:R-:W-:Y:S02]  /*56a0*/  VIADD R12, R17, UR42 ;  /* 0x0000002a110c7c36 */ /* 0x002fe40008000000 */
[----:B------:R-:W-:Y:S01]  /*56b0*/  FMUL.FTZ R173, R124, UR7 ;  /* 0x000000077cad7c20 */ /* 0x000fe20008410000 */
[----:B------:R-:W-:Y:S01]  /*56c0*/  FMUL.FTZ R172, R125, UR7 ;  /* 0x000000077dac7c20 */ /* 0x000fe20008410000 */
[----:B------:R-:W-:Y:S01]  /*56d0*/  FMUL.FTZ R170, R120, UR7 ;  /* 0x0000000778aa7c20 */ /* 0x000fe20008410000 */
[----:B------:R-:W-:Y:S01]  /*56e0*/  FMUL.FTZ R15, R127, UR7 ;  /* 0x000000077f0f7c20 */ /* 0x000fe20008410000 */
[----:B------:R-:W-:Y:S01]  /*56f0*/  PLOP3.LUT P1, PT, PT, PT, UP0, 0x80, 0x0 ;  /* 0x000000000000781c */ /* 0x000fe20003f2f008 */
[----:B------:R-:W-:Y:S01]  /*5700*/  FMUL.FTZ R169, R121, UR7 ;  /* 0x0000000779a97c20 */ /* 0x000fe20008410000 */
[----:B------:R-:W-:Y:S01]  /*5710*/  PLOP3.LUT P2, PT, PT, PT, UP0, 0x80, 0x0 ;  /* 0x000000000000781c */ /* 0x000fe20003f4f008 */
[----:B------:R-:W-:Y:S01]  /*5720*/  IMAD.U32 R127, RZ, RZ, UR41 ;  /* 0x00000029ff7f7e24 */ /* 0x000fe2000f8e00ff */
[----:B------:R-:W1:Y:S01]  /*5730*/  MUFU.TANH R170, R170 ;  /* 0x000000aa00aa7308 */ /* 0x000e620000002400 */
[----:B------:R-:W-:Y:S01]  /*5740*/  @UP0 ULDC UR5, c[0x0][0x44c] ;  /* 0x0001130000050ab9 */ /* 0x000fe20000000800 */
[----:B------:R-:W-:Y:S01]  /*5750*/  FMUL.FTZ R175, R128, UR7 ;  /* 0x0000000780af7c20 */ /* 0x000fe20008410000 */
[----:B------:R-:W-:Y:S01]  /*5760*/  FMUL.FTZ R174, R129, UR7 ;  /* 0x0000000781ae7c20 */ /* 0x000fe20008410000 */
[----:B------:R-:W-:Y:S01]  /*5770*/  FMUL.FTZ R21, R131, UR7 ;  /* 0x0000000783157c20 */ /* 0x000fe20008410000 */
[----:B------:R-:W-:Y:S01]  /*5780*/  FMUL.FTZ R131, R132, UR7 ;  /* 0x0000000784837c20 */ /* 0x000fe20008410000 */
[----:B0-----:R-:W-:Y:S01]  /*5790*/  FMUL.FTZ R11, R126, UR7 ;  /* 0x000000077e0b7c20 */ /* 0x001fe20008410000 */
[----:B------:R-:W-:Y:S01]  /*57a0*/  FMUL.FTZ R132, R133, UR7 ;  /* 0x0000000785847c20 */ /* 0x000fe20008410000 */
[----:B------:R-:W0:Y:S01]  /*57b0*/  MUFU.TANH R169, R169 ;  /* 0x000000a900a97308 */ /* 0x000e220000002400 */
[----:B------:R-:W-:Y:S01]  /*57c0*/  @P1 IMAD.HI.U32 R124, R12, UR5, RZ ;  /* 0x000000050c7c1c27 */ /* 0x000fe2000f8e00ff */
[----:B------:R-:W-:-:S03]  /*57d0*/  @UP0 ULDC UR5, c[0x0][0x450] ;  /* 0x0001140000050ab9 */ /* 0x000fc60000000800 */
[----:B------:R-:W-:Y:S01]  /*57e0*/  FMUL.FTZ R20, R130, UR7 ;  /* 0x0000000782147c20 */ /* 0x000fe20008410000 */
[----:B------:R-:W-:Y:S01]  /*57f0*/  FMUL.FTZ R133, R136, UR7 ;  /* 0x0000000788857c20 */ /* 0x000fe20008410000 */
[----:B------:R-:W-:Y:S01]  /*5800*/  FMUL.FTZ R121, R135, UR7 ;  /* 0x0000000787797c20 */ /* 0x000fe20008410000 */
[----:B------:R-:W-:Y:S01]  /*5810*/  @P2 SHF.R.U32.HI R12, RZ, UR5, R124 ;  /* 0x00000005ff0c2c19 */ /* 0x000fe2000801167c */
[----:B------:R-:W-:Y:S01]  /*5820*/  UIMAD UR5, UR4, -0x60, URZ ;  /* 0xffffffa0040578a4 */ /* 0x000fe2000f8e023f */
[----:B------:R-:W4:Y:S01]  /*5830*/  MUFU.TANH R173, R173 ;  /* 0x000000ad00ad7308 */ /* 0x000f220000002400 */
[----:B------:R-:W-:Y:S01]  /*5840*/  FMUL.FTZ R135, R141, UR7 ;  /* 0x000000078d877c20 */ /* 0x000fe20008410000 */
[----:B------:R-:W-:Y:S01]  /*5850*/  FMUL.FTZ R120, R134, UR7 ;  /* 0x0000000786787c20 */ /* 0x000fe20008410000 */
[----:B------:R-:W5:Y:S01]  /*5860*/  SHFL.IDX PT, R171, R12, RZ, 0x1c1f ;  /* 0x001c1fff0cab7589 */ /* 0x000f6200000e0000 */
[----:B------:R-:W-:Y:S01]  /*5870*/  FMUL.FTZ R134, R137, UR7 ;  /* 0x0000000789867c20 */ /* 0x000fe20008410000 */
[----:B------:R-:W-:-:S02]  /*5880*/  IMAD.U32 R125, RZ, RZ, UR5 ;  /* 0x00000005ff7d7e24 */ /* 0x000fc4000f8e00ff */
[----:B------:R-:W-:Y:S01]  /*5890*/  FMUL.FTZ R137, R144, UR7 ;  /* 0x0000000790897c20 */ /* 0x000fe20008410000 */
[----:B--23--:R-:W-:Y:S01]  /*58a0*/  FMUL.FTZ R0, R122, UR7 ;  /* 0x000000077a007c20 */ /* 0x00cfe20008410000 */
[----:B------:R-:W2:Y:S01]  /*58b0*/  MUFU.TANH R172, R172 ;  /* 0x000000ac00ac7308 */ /* 0x000ea20000002400 */
[----:B------:R-:W-:Y:S01]  /*58c0*/  FMUL.FTZ R136, R140, UR7 ;  /* 0x000000078c887c20 */ /* 0x000fe20008410000 */
[----:B------:R-:W-:Y:S01]  /*58d0*/  IADD3 R168, -R16, 0x1, R125 ;  /* 0x0000000110a87810 */ /* 0x000fe20007ffe17d */
[----:B------:R-:W-:Y:S01]  /*58e0*/  FMUL.FTZ R122, R138, UR7 ;  /* 0x000000078a7a7c20 */ /* 0x000fe20008410000 */
[----:B------:R-:W-:Y:S01]  /*58f0*/  FMUL.FTZ R138, R145, UR7 ;  /* 0x00000007918a7c20 */ /* 0x000fe20008410000 */
[----:B------:R-:W-:Y:S01]  /*5900*/  FMUL.FTZ R2, R123, UR7 ;  /* 0x000000077b027c20 */ /* 0x000fe20008410000 */
[----:B------:R-:W-:Y:S01]  /*5910*/  IADD3 R168, -R127, UR43, R168 ;  /* 0x0000002b7fa87c10 */ /* 0x000fe2000fffe1a8 */
        /* <DEDUP_REMOVED lines=11> */
[----:B------:R-:W-:Y:S01]  /*59d0*/  UMOV UR14, UR34 ;  /* 0x00000022000e7c82 */ /* 0x000fe20008000000 */
[----:B-----5:R-:W-:-:S02]  /*59e0*/  IMAD.IADD R171, R168, 0x1, R171 ;  /* 0x00000001a8ab7824 */ /* 0x020fc400078e02ab */
[----:B------:R-:W-:Y:S01]  /*59f0*/  FMUL.FTZ R147, R147, UR7 ;  /* 0x0000000793937c20 */ /* 0x000fe20008410000 */
[----:B------:R-:W-:Y:S01]  /*5a00*/  FMUL.FTZ R150, R150, UR7 ;  /* 0x0000000796967c20 */ /* 0x000fe20008410000 */
[----:B------:R-:W-:Y:S01]  /*5a10*/  FMUL.FTZ R151, R151, UR7 ;  /* 0x0000000797977c20 */ /* 0x000fe20008410000 */
[----:B------:R-:W-:Y:S01]  /*5a20*/  FMUL.FTZ R154, R154, UR7 ;  /* 0x000000079a9a7c20 */ /* 0x000fe20008410000 */
[C---:B------:R-:W-:Y:S01]  /*5a30*/  ISETP.GT.AND P1, PT, R171.reuse, RZ, PT ;  /* 0x000000ffab00720c */ /* 0x040fe20003f24270 */
[----:B------:R-:W5:Y:S01]  /*5a40*/  MUFU.TANH R131, R131 ;  /* 0x0000008300837308 */ /* 0x000f620000002400 */
[----:B------:R-:W-:Y:S01]  /*5a50*/  ISETP.GT.AND P2, PT, R171, 0x1, PT ;  /* 0x00000001ab00780c */ /* 0x000fe20003f44270 */
[----:B------:R-:W-:Y:S01]  /*5a60*/  FMUL.FTZ R155, R155, UR7 ;  /* 0x000000079b9b7c20 */ /* 0x000fe20008410000 */
[----:B-1----:R-:W-:Y:S01]  /*5a70*/  FSEL R125, R170, -INF , P1 ;  /* 0xff800000aa7d7808 */ /* 0x002fe20000800000 */
[----:B------:R-:W1:Y:S01]  /*5a80*/  S2UR UR6, SR_CgaCtaId ;  /* 0x00000000000679c3 */ /* 0x000e620000008800 */
[----:B------:R-:W-:Y:S01]  /*5a90*/  ISETP.GT.AND P1, PT, R171, 0x8, PT ;  /* 0x00000008ab00780c */ /* 0x000fe20003f24270 */
[----:B------:R-:W-:Y:S01]  /*5aa0*/  UIADD3 UR8, UR8, 0x30840, URZ ;  /* 0x0003084008087890 */ /* 0x000fe2000fffe03f */
[----:B0-----:R-:W-:Y:S01]  /*5ab0*/  FSEL R126, R169, -INF , P2 ;  /* 0xff800000a97e7808 */ /* 0x001fe20001000000 */
[----:B------:R-:W0:Y:S01]  /*5ac0*/  MUFU.TANH R132, R132 ;  /* 0x0000008400847308 */ /* 0x000e220000002400 */
[----:B------:R-:W-:-:S02]  /*5ad0*/  FMNMX.FTZ R129, R125, R14, !PT ;  /* 0x0000000e7d817209 */ /* 0x000fc40007810000 */
[----:B------:R-:W-:Y:S02]  /*5ae0*/  ISETP.GT.AND P2, PT, R171, 0x9, PT ;  /* 0x00000009ab00780c */ /* 0x000fe40003f44270 */
[----:B----4-:R-:W-:Y:S02]  /*5af0*/  FSEL R127, R173, -INF , P1 ;  /* 0xff800000ad7f7808 */ /* 0x010fe40000800000 */
[----:B------:R-:W-:Y:S01]  /*5b00*/  FMNMX.FTZ R130, R126, R129, !PT ;  /* 0x000000817e827209 */ /* 0x000fe20007810000 */
[----:B------:R-:W4:Y:S01]  /*5b10*/  MUFU.TANH R133, R133 ;  /* 0x0000008500857308 */ /* 0x000f220000002400 */
[----:B------:R-:W-:Y:S02]  /*5b20*/  ISETP.GT.AND P1, PT, R171, 0x10, PT ;  /* 0x00000010ab00780c */ /* 0x000fe40003f24270 */
[----:B--2---:R-:W-:Y:S02]  /*5b30*/  FSEL R128, R172, -INF , P2 ;  /* 0xff800000ac807808 */ /* 0x004fe40001000000 */
[----:B------:R-:W-:-:S02]  /*5b40*/  FMNMX.FTZ R141, R127, R130, !PT ;  /* 0x000000827f8d7209 */ /* 0x000fc40007810000 */
[----:B------:R-:W-:Y:S01]  /*5b50*/  ISETP.GT.AND P2, PT, R171, 0x11, PT ;  /* 0x00000011ab00780c */ /* 0x000fe20003f44270 */
[----:B------:R-:W2:Y:S01]  /*5b60*/  MUFU.TANH R134, R134 ;  /* 0x0000008600867308 */ /* 0x000ea20000002400 */
[----:B---3--:R-:W-:Y:S02]  /*5b70*/  FSEL R129, R175, -INF , P1 ;  /* 0xff800000af817808 */ /* 0x008fe40000800000 */
[----:B------:R-:W-:Y:S01]  /*5b80*/  FMNMX.FTZ R144, R128, R141, !PT ;  /* 0x0000008d80907209 */ /* 0x000fe20007810000 */
[----:B------:R-:W-:Y:S01]  /*5b90*/  FMUL.FTZ R141, R153, UR7 ;  /* 0x00000007998d7c20 */ /* 0x000fe20008410000 */
[----:B------:R-:W-:Y:S01]  /*5ba0*/  ISETP.GT.AND P1, PT, R171, 0x18, PT ;  /* 0x00000018ab00780c */ /* 0x000fe20003f24270 */
[----:B-1----:R-:W-:Y:S01]  /*5bb0*/  UPRMT UR8, UR6, 0x654, UR8 ;  /* 0x0000065406087896 */ /* 0x002fe20008000008 */
[----:B------:R-:W-:Y:S01]  /*5bc0*/  FSEL R130, R174, -INF , P2 ;  /* 0xff800000ae827808 */ /* 0x000fe20001000000 */
[----:B------:R-:W1:Y:S01]  /*5bd0*/  MUFU.TANH R136, R136 ;  /* 0x0000008800887308 */ /* 0x000e620000002400 */
[----:B------:R-:W-:-:S02]  /*5be0*/  FMNMX.FTZ R145, R129, R144, !PT ;  /* 0x0000009081917209 */ /* 0x000fc40007810000 */
[----:B------:R-:W-:Y:S02]  /*5bf0*/  ISETP.GT.AND P2, PT, R171, 0x19, PT ;  /* 0x00000019ab00780c */ /* 0x000fe40003f44270 */
[----:B-----5:R-:W-:Y:S02]  /*5c00*/  FSEL R131, R131, -INF , P1 ;  /* 0xff80000083837808 */ /* 0x020fe40000800000 */
[----:B------:R-:W-:Y:S01]  /*5c10*/  FMNMX.FTZ R144, R130, R145, !PT ;  /* 0x0000009182907209 */ /* 0x000fe20007810000 */
[----:B------:R-:W3:Y:S01]  /*5c20*/  MUFU.TANH R135, R135 ;  /* 0x0000008700877308 */ /* 0x000ee20000002400 */
[----:B------:R-:W-:Y:S01]  /*5c30*/  ISETP.GT.AND P1, PT, R171, 0x20, PT ;  /* 0x00000020ab00780c */ /* 0x000fe20003f24270 */
[----:B------:R-:W-:Y:S01]  /*5c40*/  SYNCS.ARRIVE.TRANS64.RED.A1T0 RZ, [UR8], RZ ;  /* 0x000000ffffff79a7 */ /* 0x000fe20008100408 */
[----:B0-----:R-:W-:Y:S02]  /*5c50*/  FSEL R132, R132, -INF , P2 ;  /* 0xff80000084847808 */ /* 0x001fe40001000000 */
[----:B------:R-:W-:Y:S01]  /*5c60*/  FMNMX.FTZ R145, R131, R144, !PT ;  /* 0x0000009083917209 */ /* 0x000fe20007810000 */
[----:B------:R-:W-:Y:S01]  /*5c70*/  FMUL.FTZ R144, R156, UR7 ;  /* 0x000000079c907c20 */ /* 0x000fe20008410000 */
[----:B------:R-:W-:Y:S01]  /*5c80*/  ISETP.GT.AND P2, PT, R171, 0x21, PT ;  /* 0x00000021ab00780c */ /* 0x000fe20003f44270 */
[----:B------:R-:W0:Y:S01]  /*5c90*/  MUFU.TANH R137, R137 ;  /* 0x0000008900897308 */ /* 0x000e220000002400 */
[----:B----4-:R-:W-:-:S02]  /*5ca0*/  FSEL R133, R133, -INF , P1 ;  /* 0xff80000085857808 */ /* 0x010fc40000800000 */
[----:B------:R-:W-:Y:S01]  /*5cb0*/  FMNMX.FTZ R148, R132, R145, !PT ;  /* 0x0000009184947209 */ /* 0x000fe20007810000 */
[----:B------:R-:W-:Y:S01]  /*5cc0*/  FMUL.FTZ R145, R157, UR7 ;  /* 0x000000079d917c20 */ /* 0x000fe20008410000 */
[----:B------:R-:W-:Y:S02]  /*5cd0*/  ISETP.GT.AND P1, PT, R171, 0x28, PT ;  /* 0x00000028ab00780c */ /* 0x000fe40003f24270 */
[----:B--2---:R-:W-:Y:S01]  /*5ce0*/  FSEL R134, R134, -INF , P2 ;  /* 0xff80000086867808 */ /* 0x004fe20001000000 */
[----:B------:R-:W2:Y:S01]  /*5cf0*/  MUFU.TANH R138, R138 ;  /* 0x0000008a008a7308 */ /* 0x000ea20000002400 */
[----:B------:R-:W-:Y:S02]  /*5d00*/  FMNMX.FTZ R149, R133, R148, !PT ;  /* 0x0000009485957209 */ /* 0x000fe40007810000 */
[----:B------:R-:W-:Y:S02]  /*5d10*/  ISETP.GT.AND P2, PT, R171, 0x29, PT ;  /* 0x00000029ab00780c */ /* 0x000fe40003f44270 */
[----:B-1----:R-:W-:-:S02]  /*5d20*/  FSEL R136, R136, -INF , P1 ;  /* 0xff80000088887808 */ /* 0x002fc40000800000 */
[----:B------:R-:W-:Y:S01]  /*5d30*/  FMNMX.FTZ R149, R134, R149, !PT ;  /* 0x0000009586957209 */ /* 0x000fe20007810000 */
[----:B------:R-:W1:Y:S01]  /*5d40*/  MUFU.TANH R139, R139 ;  /* 0x0000008b008b7308 */ /* 0x000e620000002400 */
[----:B------:R-:W-:Y:S02]  /*5d50*/  ISETP.GT.AND P1, PT, R171, 0x30, PT ;  /* 0x00000030ab00780c */ /* 0x000fe40003f24270 */
[----:B---3--:R-:W-:Y:S02]  /*5d60*/  FSEL R135, R135, -INF , P2 ;  /* 0xff80000087877808 */ /* 0x008fe40001000000 */
[----:B------:R-:W-:Y:S01]  /*5d70*/  FMNMX.FTZ R148, R136, R149, !PT ;  /* 0x0000009588947209 */ /* 0x000fe20007810000 */
[----:B------:R-:W-:Y:S01]  /*5d80*/  FMUL.FTZ R149, R160, UR7 ;  /* 0x00000007a0957c20 */ /* 0x000fe20008410000 */
[----:B------:R-:W-:Y:S01]  /*5d90*/  ISETP.GT.AND P2, PT, R171, 0x31, PT ;  /* 0x00000031ab00780c */ /* 0x000fe20003f44270 */
[----:B------:R-:W3:Y:S01]  /*5da0*/  MUFU.TANH R140, R140 ;  /* 0x0000008c008c7308 */ /* 0x000ee20000002400 */
[----:B0-----:R-:W-:-:S02]  /*5db0*/  FSEL R137, R137, -INF , P1 ;  /* 0xff80000089897808 */ /* 0x001fc40000800000 */
[----:B------:R-:W-:Y:S02]  /*5dc0*/  FMNMX.FTZ R148, R135, R148, !PT ;  /* 0x0000009487947209 */ /* 0x000fe40007810000 */
[----:B------:R-:W-:Y:S02]  /*5dd0*/  ISETP.GT.AND P1, PT, R171, 0x38, PT ;  /* 0x00000038ab00780c */ /* 0x000fe40003f24270 */
[----:B--2---:R-:W-:Y:S01]  /*5de0*/  FSEL R138, R138, -INF , P2 ;  /* 0xff8000008a8a7808 */ /* 0x004fe20001000000 */
[----:B------:R-:W0:Y:S01]  /*5df0*/  MUFU.TANH R142, R142 ;  /* 0x0000008e008e7308 */ /* 0x000e220000002400 */
[----:B------:R-:W-:Y:S02]  /*5e00*/  FMNMX.FTZ R153, R137, R148, !PT ;  /* 0x0000009489997209 */ /* 0x000fe40007810000 */
[----:B------:R-:W-:Y:S02]  /*5e10*/  ISETP.GT.AND P2, PT, R171, 0x39, PT ;  /* 0x00000039ab00780c */ /* 0x000fe40003f44270 */
[----:B-1----:R-:W-:-:S02]  /*5e20*/  FSEL R139, R139, -INF , P1 ;  /* 0xff8000008b8b7808 */ /* 0x002fc40000800000 */
[----:B------:R-:W-:Y:S01]  /*5e30*/  FMNMX.FTZ R148, R138, R153, !PT ;  /* 0x000000998a947209 */ /* 0x000fe20007810000 */
[----:B------:R-:W1:Y:S01]  /*5e40*/  MUFU.TANH R141, R141 ;  /* 0x0000008d008d7308 */ /* 0x000e620000002400 */
[----:B------:R-:W-:Y:S02]  /*5e50*/  ISETP.GT.AND P1, PT, R171, 0x40, PT ;  /* 0x00000040ab00780c */ /* 0x000fe40003f24270 */
[----:B---3--:R-:W-:Y:S02]  /*5e60*/  FSEL R140, R140, -INF , P2 ;  /* 0xff8000008c8c7808 */ /* 0x008fe40001000000 */
[----:B------:R-:W-:Y:S02]  /*5e70*/  FMNMX.FTZ R153, R139, R148, !PT ;  /* 0x000000948b997209 */ /* 0x000fe40007810000 */
[----:B------:R-:W-:Y:S01]  /*5e80*/  ISETP.GT.AND P2, PT, R171, 0x41, PT ;  /* 0x00000041ab00780c */ /* 0x000fe20003f44270 */
[----:B------:R-:W2:Y:S01]  /*5e90*/  MUFU.TANH R144, R144 ;  /* 0x0000009000907308 */ /* 0x000ea20000002400 */
[----:B0-----:R-:W-:-:S02]  /*5ea0*/  FSEL R142, R142, -INF , P1 ;  /* 0xff8000008e8e7808 */ /* 0x001fc40000800000 */
[----:B------:R-:W-:Y:S02]  /*5eb0*/  FMNMX.FTZ R153, R140, R153, !PT ;  /* 0x000000998c997209 */ /* 0x000fe40007810000 */
[----:B------:R-:W-:Y:S02]  /*5ec0*/  ISETP.GT.AND P1, PT, R171, 0x48, PT ;  /* 0x00000048ab00780c */ /* 0x000fe40003f24270 */
[----:B------:R-:W-:Y:S01]  /*5ed0*/  FMNMX.FTZ R148, R142, R153, !PT ;  /* 0x000000998e947209 */ /* 0x000fe20007810000 */
[----:B------:R-:W0:Y:S01]  /*5ee0*/  MUFU.TANH R145, R145 ;  /* 0x0000009100917308 */ /* 0x000e220000002400 */
[----:B-1----:R-:W-:Y:S02]  /*5ef0*/  FSEL R141, R141, -INF , P2 ;  /* 0xff8000008d8d7808 */ /* 0x002fe40001000000 */
[----:B------:R-:W-:Y:S02]  /*5f00*/  ISETP.GT.AND P2, PT, R171, 0x49, PT ;  /* 0x00000049ab00780c */ /* 0x000fe40003f44270 */
[----:B------:R-:W-:Y:S01]  /*5f10*/  FMNMX.FTZ R153, R141, R148, !PT ;  /* 0x000000948d997209 */ /* 0x000fe20007810000 */
[----:B------:R-:W-:-:S02]  /*5f20*/  FMUL.FTZ R148, R143, UR7 ;  /* 0x000000078f947c20 */ /* 0x000fc40008410000 */
[----:B------:R-:W1:Y:S01]  /*5f30*/  MUFU.TANH R149, R149 ;  /* 0x0000009500957308 */ /* 0x000e620000002400 */
[----:B--2---:R-:W-:Y:S02]  /*5f40*/  FSEL R144, R144, -INF , P1 ;  /* 0xff80000090907808 */ /* 0x004fe40000800000 */
[----:B------:R-:W-:Y:S02]  /*5f50*/  ISETP.GT.AND P1, PT, R171, 0x50, PT ;  /* 0x00000050ab00780c */ /* 0x000fe40003f24270 */
[----:B------:R-:W-:Y:S01]  /*5f60*/  FMNMX.FTZ R156, R144, R153, !PT ;  /* 0x00000099909c7209 */ /* 0x000fe20007810000 */
[----:B------:R-:W-:Y:S02]  /*5f70*/  FMUL.FTZ R153, R146, UR7 ;  /* 0x0000000792997c20 */ /* 0x000fe40008410000 */
[----:B------:R-:W2:Y:S01]  /*5f80*/  MUFU.TANH R152, R152 ;  /* 0x0000009800987308 */ /* 0x000ea20000002400 */
[----:B0-----:R-:W-:Y:S02]  /*5f90*/  FSEL R145, R145, -INF , P2 ;  /* 0xff80000091917808 */ /* 0x001fe40001000000 */
[----:B------:R-:W-:-:S02]  /*5fa0*/  ISETP.GT.AND P2, PT, R171, 0x51, PT ;  /* 0x00000051ab00780c */ /* 0x000fc40003f44270 */
[----:B------:R-:W-:-:S03]  /*5fb0*/  FMNMX.FTZ R156, R145, R156, !PT ;  /* 0x0000009c919c7209 */ /* 0x000fc60007810000 */
[----:B------:R-:W0:Y:S01]  /*5fc0*/  MUFU.TANH R164, R164 ;  /* 0x000000a400a47308 */ /* 0x000e220000002400 */
[----:B-1----:R-:W-:Y:S02]  /*5fd0*/  FSEL R149, R149, -INF , P1 ;  /* 0xff80000095957808 */ /* 0x002fe40000800000 */
[----:B------:R-:W-:Y:S02]  /*5fe0*/  ISETP.GT.AND P1, PT, R171, 0x58, PT ;  /* 0x00000058ab00780c */ /* 0x000fe40003f24270 */
[----:B------:R-:W-:-:S03]  /*5ff0*/  FMNMX.FTZ R143, R149, R156, !PT ;  /* 0x0000009c958f7209 */ /* 0x000fc60007810000 */
        /* <DEDUP_REMOVED lines=8> */
[----:B-1----:R-:W-:Y:S02]  /*6080*/  FSEL R143, R165, -INF , P2 ;  /* 0xff800000a58f7808 */ /* 0x002fe40001000000 */
[----:B------:R-:W-:Y:S02]  /*6090*/  SHFL.IDX PT, R165, R12, 0x1, 0x1c1f ;  /* 0x003c1f000ca57f89 */ /* 0x000fe400000e0000 */
[----:B------:R-:W-:Y:S01]  /*60a0*/  FMNMX.FTZ R157, R143, R156, !PT ;  /* 0x0000009c8f9d7209 */ /* 0x000fe20007810000 */
[----:B------:R-:W-:Y:S01]  /*60b0*/  FMUL.FTZ R156, R158, UR7 ;  /* 0x000000079e9c7c20 */ /* 0x000fe20008410000 */
[----:B------:R-:W-:Y:S01]  /*60c0*/  FMUL.FTZ R158, R162, UR7 ;  /* 0x00000007a29e7c20 */ /* 0x000fe20008410000 */
[----:B------:R-:W1:Y:S01]  /*60d0*/  MUFU.TANH R11, R11 ;  /* 0x0000000b000b7308 */ /* 0x000e620000002400 */
[----:B------:R-:W-:Y:S01]  /*60e0*/  FMUL.FTZ R162, R167, UR7 ;  /* 0x00000007a7a27c20 */ /* 0x000fe20008410000 */
[----:B------:R-:W3:Y:S06]  /*60f0*/  SHFL.BFLY PT, R160, R157, 0x2, 0x1f ;  /* 0x0c401f009da07f89 */ /* 0x000eec00000e0000 */
[----:B------:R-:W4:Y:S08]  /*6100*/  MUFU.TANH R15, R15 ;  /* 0x0000000f000f7308 */ /* 0x000f300000002400 */
[----:B------:R-:W5:Y:S08]  /*6110*/  MUFU.TANH R20, R20 ;  /* 0x0000001400147308 */ /* 0x000f700000002400 */
[----:B------:R-:W5:Y:S01]  /*6120*/  MUFU.TANH R21, R21 ;  /* 0x0000001500157308 */ /* 0x000f620000002400 */
[----:B---3--:R-:W-:Y:S01]  /*6130*/  FMNMX.FTZ R164, R157, R160, !PT ;  /* 0x000000a09da47209 */ /* 0x008fe20007810000 */
[----:B------:R-:W-:-:S02]  /*6140*/  IMAD.IADD R160, R168, 0x1, R165 ;  /* 0x00000001a8a07824 */ /* 0x000fc400078e02a5 */
[----:B------:R-:W-:Y:S01]  /*6150*/  FMUL.FTZ R157, R159, UR7 ;  /* 0x000000079f9d7c20 */ /* 0x000fe20008410000 */
[----:B------:R-:W-:Y:S01]  /*6160*/  FMUL.FTZ R159, R163, UR7 ;  /* 0x00000007a39f7c20 */ /* 0x000fe20008410000 */
[----:B------:R-:W3:Y:S01]  /*6170*/  SHFL.BFLY PT, R169, R164, 0x1, 0x1f ;  /* 0x0c201f00a4a97f89 */ /* 0x000ee200000e0000 */
[C---:B------:R-:W-:Y:S01]  /*6180*/  ISETP.GT.AND P1, PT, R160.reuse, RZ, PT ;  /* 0x000000ffa000720c */ /* 0x040fe20003f24270 */
[----:B------:R-:W5:Y:S01]  /*6190*/  MUFU.TANH R120, R120 ;  /* 0x0000007800787308 */ /* 0x000f620000002400 */
[----:B------:R-:W-:Y:S02]  /*61a0*/  ISETP.GT.AND P2, PT, R160, 0x1, PT ;  /* 0x00000001a000780c */ /* 0x000fe40003f44270 */
[----:B--2---:R-:W-:Y:S02]  /*61b0*/  FSEL R0, R0, -INF , P1 ;  /* 0xff80000000007808 */ /* 0x004fe40000800000 */
[----:B------:R-:W-:Y:S02]  /*61c0*/  ISETP.GT.AND P3, PT, R160, 0x8, PT ;  /* 0x00000008a000780c */ /* 0x000fe40003f64270 */
[----:B0-----:R-:W-:Y:S01]  /*61d0*/  FSEL R2, R2, -INF , P2 ;  /* 0xff80000002027808 */ /* 0x001fe20001000000 */
        /* <DEDUP_REMOVED lines=8> */
[----:B------:R-:W-:-:S02]  /*6260*/  FMNMX.FTZ R166, R163, R166, !PT ;  /* 0x000000a6a3a67209 */ /* 0x000fc40007810000 */
[----:B---3--:R-:W-:Y:S01]  /*6270*/  FMNMX.FTZ R12, R164, R169, !PT ;  /* 0x000000a9a40c7209 */ /* 0x008fe20007810000 */
[----:B------:R-:W2:Y:S01]  /*6280*/  MUFU.TANH R123, R123 ;  /* 0x0000007b007b7308 */ /* 0x000ea20000002400 */
[----:B------:R-:W-:Y:S02]  /*6290*/  ISETP.GT.AND P3, PT, R160, 0x11, PT ;  /* 0x00000011a000780c */ /* 0x000fe40003f64270 */
[C---:B------:R-:W-:Y:S01]  /*62a0*/  FSETP.NEU.FTZ.AND P1, PT, R12.reuse, -INF , PT ;  /* 0xff8000000c00780b */ /* 0x040fe20003f3d000 */
[----:B------:R-:W-:Y:S01]  /*62b0*/  FMUL.FTZ R164, R12, UR14 ;  /* 0x0000000e0ca47c20 */ /* 0x000fe20008410000 */
[----:B-----5:R-:W-:Y:S02]  /*62c0*/  FSEL R20, R20, -INF , P2 ;  /* 0xff80000014147808 */ /* 0x020fe40001000000 */
[----:B------:R-:W-:Y:S01]  /*62d0*/  FMNMX.FTZ R11, R15, R166, !PT ;  /* 0x000000a60f0b7209 */ /* 0x000fe20007810000 */
[----:B------:R-:W3:Y:S01]  /*62e0*/  MUFU.TANH R124, R124 ;  /* 0x0000007c007c7308 */ /* 0x000ee20000002400 */
[----:B------:R-:W-:-:S02]  /*62f0*/  FSEL R164, R164, RZ, P1 ;  /* 0x000000ffa4a47208 */ /* 0x000fc40000800000 */
[----:B------:R-:W-:Y:S02]  /*6300*/  ISETP.GT.AND P2, PT, R160, 0x18, PT ;  /* 0x00000018a000780c */ /* 0x000fe40003f44270 */
[----:B------:R-:W-:Y:S01]  /*6310*/  FSEL R21, R21, -INF , P3 ;  /* 0xff80000015157808 */ /* 0x000fe20001800000 */
[--C-:B------:R-:W-:Y:S01]  /*6320*/  FFMA.FTZ R188, R125, UR14, -R164.reuse ;  /* 0x0000000e7dbc7c23 */ /* 0x100fe200080108a4 */
[----:B------:R-:W-:Y:S01]  /*6330*/  FMNMX.FTZ R166, R20, R11, !PT ;  /* 0x0000000b14a67209 */ /* 0x000fe20007810000 */
[----:B------:R-:W4:Y:S01]  /*6340*/  MUFU.TANH R148, R148 ;  /* 0x0000009400947308 */ /* 0x000f220000002400 */
[----:B------:R-:W-:Y:S01]  /*6350*/  ISETP.GT.AND P3, PT, R160, 0x19, PT ;  /* 0x00000019a000780c */ /* 0x000fe20003f64270 */
[--C-:B------:R-:W-:Y:S01]  /*6360*/  FFMA.FTZ R190, R127, UR14, -R164.reuse ;  /* 0x0000000e7fbe7c23 */ /* 0x100fe200080108a4 */
[----:B------:R-:W-:Y:S01]  /*6370*/  FSEL R125, R120, -INF , P2 ;  /* 0xff800000787d7808 */ /* 0x000fe20001000000 */
[--C-:B------:R-:W-:Y:S01]  /*6380*/  FFMA.FTZ R120, R126, UR14, -R164.reuse ;  /* 0x0000000e7e787c23 */ /* 0x100fe200080108a4 */
[----:B------:R-:W-:Y:S01]  /*6390*/  FMNMX.FTZ R166, R21, R166, !PT ;  /* 0x000000a615a67209 */ /* 0x000fe20007810000 */
[--C-:B------:R-:W-:Y:S01]  /*63a0*/  FFMA.FTZ R127, R130, UR14, -R164.reuse ;  /* 0x0000000e827f7c23 */ /* 0x100fe200080108a4 */
[----:B------:R-:W-:Y:S01]  /*63b0*/  ISETP.GT.AND P2, PT, R160, 0x20, PT ;  /* 0x00000020a000780c */ /* 0x000fe20003f44270 */
[----:B------:R-:W5:Y:S01]  /*63c0*/  MUFU.TANH R153, R153 ;  /* 0x0000009900997308 */ /* 0x000f620000002400 */
[----:B0-----:R-:W-:Y:S01]  /*63d0*/  FSEL R121, R121, -INF , P3 ;  /* 0xff80000079797808 */ /* 0x001fe20001800000 */
[--C-:B------:R-:W-:Y:S01]  /*63e0*/  FFMA.FTZ R184, R129, UR14, -R164.reuse ;  /* 0x0000000e81b87c23 */ /* 0x100fe200080108a4 */
[----:B------:R-:W-:Y:S01]  /*63f0*/  FMNMX.FTZ R166, R125, R166, !PT ;  /* 0x000000a67da67209 */ /* 0x000fe20007810000 */
[--C-:B------:R-:W-:Y:S01]  /*6400*/  FFMA.FTZ R182, R136, UR14, -R164.reuse ;  /* 0x0000000e88b67c23 */ /* 0x100fe200080108a4 */
[----:B------:R-:W-:Y:S01]  /*6410*/  ISETP.GT.AND P3, PT, R160, 0x21, PT ;  /* 0x00000021a000780c */ /* 0x000fe20003f64270 */
[--C-:B------:R-:W-:Y:S01]  /*6420*/  FFMA.FTZ R180, R133, UR14, -R164.reuse ;  /* 0x0000000e85b47c23 */ /* 0x100fe200080108a4 */
[----:B-1----:R-:W-:Y:S01]  /*6430*/  FSEL R122, R122, -INF , P2 ;  /* 0xff8000007a7a7808 */ /* 0x002fe20001000000 */
[----:B------:R-:W0:Y:S01]  /*6440*/  MUFU.TANH R147, R147 ;  /* 0x0000009300937308 */ /* 0x000e220000002400 */
[----:B------:R-:W-:Y:S01]  /*6450*/  FMNMX.FTZ R11, R121, R166, !PT ;  /* 0x000000a6790b7209 */ /* 0x000fe20007810000 */
[--C-:B------:R-:W-:Y:S01]  /*6460*/  FFMA.FTZ R133, R138, UR14, -R164.reuse ;  /* 0x0000000e8a857c23 */ /* 0x100fe200080108a4 */
[----:B------:R-:W-:Y:S01]  /*6470*/  ISETP.GT.AND P2, PT, R160, 0x28, PT ;  /* 0x00000028a000780c */ /* 0x000fe20003f44270 */
[--C-:B------:R-:W-:Y:S01]  /*6480*/  FFMA.FTZ R176, R137, UR14, -R164.reuse ;  /* 0x0000000e89b07c23 */ /* 0x100fe200080108a4 */
[----:B--2---:R-:W-:Y:S01]  /*6490*/  FSEL R126, R123, -INF , P3 ;  /* 0xff8000007b7e7808 */ /* 0x004fe20001800000 */
[--C-:B------:R-:W-:Y:S01]  /*64a0*/  FFMA.FTZ R123, R128, UR14, -R164.reuse ;  /* 0x0000000e807b7c23 */ /* 0x100fe200080108a4 */
[----:B------:R-:W-:Y:S01]  /*64b0*/  FMNMX.FTZ R11, R122, R11, !PT ;  /* 0x0000000b7a0b7209 */ /* 0x000fe20007810000 */
[----:B------:R-:W1:Y:S01]  /*64c0*/  MUFU.TANH R150, R150 ;  /* 0x0000009600967308 */ /* 0x000e620000002400 */
[----:B------:R-:W-:Y:S01]  /*64d0*/  ISETP.GT.AND P3, PT, R160, 0x29, PT ;  /* 0x00000029a000780c */ /* 0x000fe20003f64270 */
[--C-:B------:R-:W-:Y:S01]  /*64e0*/  FFMA.FTZ R186, R131, UR14, -R164.reuse ;  /* 0x0000000e83ba7c23 */ /* 0x100fe200080108a4 */
[----:B---3--:R-:W-:Y:S01]  /*64f0*/  FSEL R124, R124, -INF , P2 ;  /* 0xff8000007c7c7808 */ /* 0x008fe20001000000 */
[--C-:B------:R-:W-:Y:S01]  /*6500*/  FFMA.FTZ R132, R132, UR14, -R164.reuse ;  /* 0x0000000e84847c23 */ /* 0x100fe200080108a4 */
[----:B------:R-:W-:Y:S01]  /*6510*/  FMNMX.FTZ R11, R126, R11, !PT ;  /* 0x0000000b7e0b7209 */ /* 0x000fe20007810000 */
[--C-:B------:R-:W-:Y:S01]  /*6520*/  FFMA.FTZ R178, R139, UR14, -R164.reuse ;  /* 0x0000000e8bb27c23 */ /* 0x100fe200080108a4 */
[----:B------:R-:W-:Y:S01]  /*6530*/  ISETP.GT.AND P2, PT, R160, 0x30, PT ;  /* 0x00000030a000780c */ /* 0x000fe20003f44270 */
        /* <DEDUP_REMOVED lines=14> */
[----:B------:R-:W-:Y:S01]  /*6620*/  FFMA.FTZ R170, R146, UR14, -R164 ;  /* 0x0000000e92aa7c23 */ /* 0x000fe200080108a4 */
[----:B------:R-:W-:Y:S01]  /*6630*/  FMNMX.FTZ R128, R153, R128, !PT ;  /* 0x0000008099807209 */ /* 0x000fe20007810000 */
[----:B------:R-:W0:Y:S01]  /*6640*/  MUFU.TANH R155, R155 ;  /* 0x0000009b009b7308 */ /* 0x000e220000002400 */
[----:B------:R-:W-:-:S02]  /*6650*/  ISETP.GT.AND P3, PT, R160, 0x39, PT ;  /* 0x00000039a000780c */ /* 0x000fc40003f64270 */
[----:B-1----:R-:W-:Y:S02]  /*6660*/  FSEL R150, R150, -INF , P2 ;  /* 0xff80000096967808 */ /* 0x002fe40001000000 */
[----:B------:R-:W-:Y:S02]  /*6670*/  FMNMX.FTZ R11, R147, R128, !PT ;  /* 0x00000080930b7209 */ /* 0x000fe40007810000 */
[----:B------:R-:W-:Y:S01]  /*6680*/  ISETP.GT.AND P2, PT, R160, 0x40, PT ;  /* 0x00000040a000780c */ /* 0x000fe20003f44270 */
[----:B------:R-:W1:Y:S01]  /*6690*/  MUFU.TANH R156, R156 ;  /* 0x0000009c009c7308 */ /* 0x000e620000002400 */
[----:B--2---:R-:W-:Y:S02]  /*66a0*/  FSEL R151, R151, -INF , P3 ;  /* 0xff80000097977808 */ /* 0x004fe40001800000 */
[----:B------:R-:W-:Y:S02]  /*66b0*/  FMNMX.FTZ R128, R150, R11, !PT ;  /* 0x0000000b96807209 */ /* 0x000fe40007810000 */
[----:B------:R-:W-:-:S02]  /*66c0*/  ISETP.GT.AND P3, PT, R160, 0x41, PT ;  /* 0x00000041a000780c */ /* 0x000fc40003f64270 */
[----:B---3--:R-:W-:Y:S01]  /*66d0*/  FSEL R154, R154, -INF , P2 ;  /* 0xff8000009a9a7808 */ /* 0x008fe20001000000 */
[----:B------:R-:W2:Y:S01]  /*66e0*/  MUFU.TANH R157, R157 ;  /* 0x0000009d009d7308 */ /* 0x000ea20000002400 */
[----:B------:R-:W-:Y:S02]  /*66f0*/  FMNMX.FTZ R11, R151, R128, !PT ;  /* 0x00000080970b7209 */ /* 0x000fe40007810000 */
[----:B------:R-:W-:Y:S02]  /*6700*/  ISETP.GT.AND P2, PT, R160, 0x48, PT ;  /* 0x00000048a000780c */ /* 0x000fe40003f44270 */
[----:B0-----:R-:W-:Y:S02]  /*6710*/  FSEL R155, R155, -INF , P3 ;  /* 0xff8000009b9b7808 */ /* 0x001fe40001800000 */
[----:B------:R-:W-:Y:S01]  /*6720*/  FMNMX.FTZ R128, R154, R11, !PT ;  /* 0x0000000b9a807209 */ /* 0x000fe20007810000 */
[----:B------:R-:W0:Y:S01]  /*6730*/  MUFU.TANH R158, R158 ;  /* 0x0000009e009e7308 */ /* 0x000e220000002400 */
[----:B------:R-:W-:-:S02]  /*6740*/  ISETP.GT.AND P3, PT, R160, 0x49, PT ;  /* 0x00000049a000780c */ /* 0x000fc40003f64270 */
[----:B-1----:R-:W-:Y:S02]  /*6750*/  FSEL R156, R156, -INF , P2 ;  /* 0xff8000009c9c7808 */ /* 0x002fe40001000000 */
[----:B------:R-:W-:Y:S02]  /*6760*/  FMNMX.FTZ R11, R155, R128, !PT ;  /* 0x000000809b0b7209 */ /* 0x000fe40007810000 */
[----:B------:R-:W-:Y:S01]  /*6770*/  ISETP.GT.AND P2, PT, R160, 0x50, PT ;  /* 0x00000050a000780c */ /* 0x000fe20003f44270 */
[----:B------:R-:W1:Y:S01]  /*6780*/  MUFU.TANH R159, R159 ;  /* 0x0000009f009f7308 */ /* 0x000e620000002400 */
[----:B--2---:R-:W-:Y:S01]  /*6790*/  FSEL R165, R157, -INF , P3 ;  /* 0xff8000009da57808 */ /* 0x004fe20001800000 */
[--C-:B------:R-:W-:Y:S01]  /*67a0*/  FFMA.FTZ R157, R134, UR14, -R164.reuse ;  /* 0x0000000e869d7c23 */ /* 0x100fe200080108a4 */
[----:B------:R-:W-:Y:S01]  /*67b0*/  FMNMX.FTZ R130, R156, R11, !PT ;  /* 0x0000000b9c827209 */ /* 0x000fe20007810000 */
[--C-:B------:R-:W-:Y:S01]  /*67c0*/  FFMA.FTZ R134, R135, UR14, -R164.reuse ;  /* 0x0000000e87867c23 */ /* 0x100fe200080108a4 */
[----:B------:R-:W-:Y:S01]  /*67d0*/  ISETP.GT.AND P3, PT, R160, 0x51, PT ;  /* 0x00000051a000780c */ /* 0x000fe20003f64270 */
[----:B------:R-:W-:Y:S01]  /*67e0*/  FFMA.FTZ R135, R143, UR14, -R164 ;  /* 0x0000000e8f877c23 */ /* 0x000fe200080108a4 */
[----:B------:R-:W-:Y:S01]  /*67f0*/  FMNMX.FTZ R11, R165, R130, !PT ;  /* 0x00000082a50b7209 */ /* 0x000fe20007810000 */
[----:B------:R-:W2:Y:S01]  /*6800*/  MUFU.TANH R161, R161 ;  /* 0x000000a100a17308 */ /* 0x000ea20000002400 */
[----:B0-----:R-:W-:-:S02]  /*6810*/  FSEL R158, R158, -INF , P2 ;  /* 0xff8000009e9e7808 */ /* 0x001fc40001000000 */
[----:B------:R-:W-:Y:S02]  /*6820*/  ISETP.GT.AND P2, PT, R160, 0x58, PT ;  /* 0x00000058a000780c */ /* 0x000fe40003f44270 */
[----:B------:R-:W-:-:S03]  /*6830*/  FMNMX.FTZ R130, R158, R11, !PT ;  /* 0x0000000b9e827209 */ /* 0x000fc60007810000 */
[----:B------:R-:W0:Y:S01]  /*6840*/  MUFU.TANH R162, R162 ;  /* 0x000000a200a27308 */ /* 0x000e220000002400 */
[----:B-1----:R-:W-:Y:S02]  /*6850*/  FSEL R159, R159, -INF , P3 ;  /* 0xff8000009f9f7808 */ /* 0x002fe40001800000 */
[----:B------:R-:W-:Y:S02]  /*6860*/  ISETP.GT.AND P3, PT, R160, 0x59, PT ;  /* 0x00000059a000780c */ /* 0x000fe40003f64270 */
[----:B------:R-:W-:-:S03]  /*6870*/  FMNMX.FTZ R130, R159, R130, !PT ;  /* 0x000000829f827209 */ /* 0x000fc60007810000 */
[----:B------:R-:W-:Y:S01]  /*6880*/  MUFU.EX2 R188, R188 ;  /* 0x000000bc00bc7308 */ /* 0x000fe20000000800 */
[----:B--2---:R-:W-:-:S04]  /*6890*/  FSEL R161, R161, -INF , P2 ;  /* 0xff800000a1a17808 */ /* 0x004fc80001000000 */
[----:B------:R-:W-:-:S03]  /*68a0*/  FMNMX.FTZ R11, R161, R130, !PT ;  /* 0x00000082a10b7209 */ /* 0x000fc60007810000 */
[----:B------:R-:W-:Y:S01]  /*68b0*/  MUFU.EX2 R120, R120 ;  /* 0x0000007800787308 */ /* 0x000fe20000000800 */
[----:B0-----:R-:W-:-:S04]  /*68c0*/  FSEL R162, R162, -INF , P3 ;  /* 0xff800000a2a27808 */ /* 0x001fc80001800000 */
[----:B------:R-:W-:-:S03]  /*68d0*/  FMNMX.FTZ R11, R162, R11, !PT ;  /* 0x0000000ba20b7209 */ /* 0x000fc60007810000 */
[----:B------:R-:W-:Y:S02]  /*68e0*/  MUFU.EX2 R190, R190 ;  /* 0x000000be00be7308 */ /* 0x000fe40000000800 */
[----:B------:R-:W0:Y:S06]  /*68f0*/  SHFL.BFLY PT, R130, R11, 0x2, 0x1f ;  /* 0x0c401f000b827f89 */ /* 0x000e2c00000e0000 */
[----:B------:R-:W-:Y:S08]  /*6900*/  MUFU.EX2 R123, R123 ;  /* 0x0000007b007b7308 */ /* 0x000ff00000000800 */
[----:B------:R-:W-:Y:S08]  /*6910*/  MUFU.EX2 R184, R184 ;  /* 0x000000b800b87308 */ /* 0x000ff00000000800 */
[----:B------:R-:W-:Y:S01]  /*6920*/  MUFU.EX2 R127, R127 ;  /* 0x0000007f007f7308 */ /* 0x000fe20000000800 */
[----:B0-----:R-:W-:Y:S01]  /*6930*/  FMNMX.FTZ R129, R11, R130, !PT ;  /* 0x000000820b817209 */ /* 0x001fe20007810000 */
[----:B------:R-:W-:-:S04]  /*6940*/  FFMA.FTZ R130, R145, UR14, -R164 ;  /* 0x0000000e91827c23 */ /* 0x000fc800080108a4 */
[----:B------:R-:W0:Y:S02]  /*6950*/  SHFL.BFLY PT, R136, R129, 0x1, 0x1f ;  /* 0x0c201f0081887f89 */ /* 0x000e2400000e0000 */
[----:B------:R-:W-:Y:S08]  /*6960*/  MUFU.EX2 R186, R186 ;  /* 0x000000ba00ba7308 */ /* 0x000ff00000000800 */
[----:B------:R1:W-:Y:S08]  /*6970*/  MUFU.EX2 R128, R132 ;  /* 0x0000008400807308 */ /* 0x0003f00000000800 */
[----:B------:R-:W-:Y:S01]  /*6980*/  MUFU.EX2 R180, R180 ;  /* 0x000000b400b47308 */ /* 0x000fe20000000800 */
[----:B-1----:R-:W-:Y:S01]  /*6990*/  FFMA.FTZ R132, R140, UR14, -R164 ;  /* 0x0000000e8c847c23 */ /* 0x002fe200080108a4 */
[----:B0-----:R-:W-:-:S06]  /*69a0*/  FMNMX.FTZ R11, R129, R136, !PT ;  /* 0x00000088810b7209 */ /* 0x001fcc0007810000 */
[----:B------:R-:W-:Y:S01]  /*69b0*/  MUFU.EX2 R157, R157 ;  /* 0x0000009d009d7308 */ /* 0x000fe20000000800 */
[C---:B------:R-:W-:Y:S01]  /*69c0*/  FSETP.NEU.FTZ.AND P2, PT, R11.reuse, -INF , PT ;  /* 0xff8000000b00780b */ /* 0x040fe20003f5d000 */
[----:B------:R-:W-:-:S06]  /*69d0*/  FMUL.FTZ R136, R11, UR14 ;  /* 0x0000000e0b887c20 */ /* 0x000fcc0008410000 */
[----:B------:R-:W-:Y:S01]  /*69e0*/  MUFU.EX2 R182, R182 ;  /* 0x000000b600b67308 */ /* 0x000fe20000000800 */
[----:B------:R-:W-:-:S05]  /*69f0*/  FSEL R136, R136, RZ, P2 ;  /* 0x000000ff88887208 */ /* 0x000fca0001000000 */
[--C-:B------:R-:W-:Y:S01]  /*6a00*/  FFMA.FTZ R189, R0, UR14, -R136.reuse ;  /* 0x0000000e00bd7c23 */ /* 0x100fe20008010888 */
[--C-:B------:R-:W-:Y:S01]  /*6a10*/  FFMA.FTZ R185, R20, UR14, -R136.reuse ;  /* 0x0000000e14b97c23 */ /* 0x100fe20008010888 */
[--C-:B------:R-:W-:Y:S01]  /*6a20*/  FFMA.FTZ R20, R121, UR14, -R136.reuse ;  /* 0x0000000e79147c23 */ /* 0x100fe20008010888 */
[----:B------:R-:W-:Y:S01]  /*6a30*/  FSEL R0, R11, RZ, P2 ;  /* 0x000000ff0b007208 */ /* 0x000fe20001000000 */
[--C-:B------:R-:W-:Y:S01]  /*6a40*/  FFMA.FTZ R138, R2, UR14, -R136.reuse ;  /* 0x0000000e028a7c23 */ /* 0x100fe20008010888 */
[----:B------:R-:W-:Y:S01]  /*6a50*/  FSEL R121, R12, RZ, P1 ;  /* 0x000000ff0c797208 */ /* 0x000fe20000800000 */
[----:B------:R-:W-:Y:S01]  /*6a60*/  MUFU.EX2 R189, R189 ;  /* 0x000000bd00bd7308 */ /* 0x000fe20000000800 */
[--C-:B------:R-:W-:Y:S01]  /*6a70*/  FFMA.FTZ R191, R163, UR14, -R136.reuse ;  /* 0x0000000ea3bf7c23 */ /* 0x100fe20008010888 */
[----:B------:R-:W-:Y:S01]  /*6a80*/  FADD.FTZ R2, -R0, R13 ;  /* 0x0000000d00027221 */ /* 0x000fe20000010100 */
[----:B------:R-:W-:Y:S01]  /*6a90*/  FFMA.FTZ R137, R15, UR14, -R136 ;  /* 0x0000000e0f897c23 */ /* 0x000fe20008010888 */
[----:B------:R-:W-:Y:S01]  /*6aa0*/  FADD.FTZ R121, -R121, R14 ;  /* 0x0000000e79797221 */ /* 0x000fe20000010100 */
[--C-:B------:R-:W-:Y:S01]  /*6ab0*/  FFMA.FTZ R21, R21, UR14, -R136.reuse ;  /* 0x0000000e15157c23 */ /* 0x100fe20008010888 */
[----:B------:R-:W-:Y:S01]  /*6ac0*/  FMUL.FTZ R2, R2, UR14 ;  /* 0x0000000e02027c20 */ /* 0x000fe20008410000 */
[--C-:B------:R-:W-:Y:S01]  /*6ad0*/  FFMA.FTZ R187, R125, UR14, -R136.reuse ;  /* 0x0000000e7dbb7c23 */ /* 0x100fe20008010888 */
[----:B------:R-:W-:Y:S01]  /*6ae0*/  FMUL.FTZ R121, R121, UR14 ;  /* 0x0000000e79797c20 */ /* 0x000fe20008410000 */
        /* <DEDUP_REMOVED lines=13> */
[----:B------:R-:W-:-:S03]  /*6bc0*/  FFMA.FTZ R171, R161, UR14, -R136 ;  /* 0x0000000ea1ab7c23 */ /* 0x000fc60008010888 */
[----:B------:R-:W2:Y:S01]  /*6bd0*/  MUFU.EX2 R2, R2 ;  /* 0x0000000200027308 */ /* 0x000ea20000000800 */
[----:B0-----:R-:W-:-:S07]  /*6be0*/  FFMA.FTZ R121, R155, UR14, -R136 ;  /* 0x0000000e9b797c23 */ /* 0x001fce0008010888 */
[----:B------:R-:W0:Y:S01]  /*6bf0*/  MUFU.EX2 R191, R191 ;  /* 0x000000bf00bf7308 */ /* 0x000e220000000800 */
[----:B-1----:R-:W-:-:S04]  /*6c00*/  FFMA.FTZ R13, R0, R10, R188 ;  /* 0x0000000a000d7223 */ /* 0x002fc800000100bc */
[----:B------:R-:W-:-:S03]  /*6c10*/  FADD.FTZ R13, R120, R13 ;  /* 0x0000000d780d7221 */ /* 0x000fc60000010000 */
[----:B------:R-:W1:Y:S01]  /*6c20*/  MUFU.EX2 R137, R137 ;  /* 0x0000008900897308 */ /* 0x000e620000000800 */
[----:B--2---:R-:W-:Y:S01]  /*6c30*/  FFMA.FTZ R3, R2, R3, R189 ;  /* 0x0000000302037223 */ /* 0x004fe200000100bd */
        /* <DEDUP_REMOVED lines=14> */
[----:B------:R-:W-:Y:S01]  /*6d20*/  FADD.FTZ R3, R157, R14 ;  /* 0x0000000e9d037221 */ /* 0x000fe20000010000 */
[----:B------:R-:W-:Y:S01]  /*6d30*/  FFMA.FTZ R14, R165, UR14, -R136 ;  /* 0x0000000ea50e7c23 */ /* 0x000fe20008010888 */
[----:B------:R-:W2:Y:S01]  /*6d40*/  MUFU.EX2 R20, R20 ;  /* 0x0000001400147308 */ /* 0x000ea20000000800 */
[----:B0-----:R-:W-:Y:S01]  /*6d50*/  FADD.FTZ R10, R21, R10 ;  /* 0x0000000a150a7221 */ /* 0x001fe20000010000 */
[----:B------:R-:W-:-:S06]  /*6d60*/  FADD.FTZ R3, R182, R3 ;  /* 0x00000003b6037221 */ /* 0x000fcc0000010000 */
[----:B------:R-:W0:Y:S01]  /*6d70*/  MUFU.EX2 R181, R181 ;  /* 0x000000b500b57308 */ /* 0x000e220000000800 */
[----:B-1----:R-:W-:-:S07]  /*6d80*/  FADD.FTZ R13, R187, R10 ;  /* 0x0000000abb0d7221 */ /* 0x002fce0000010000 */
[----:B------:R-:W1:Y:S01]  /*6d90*/  MUFU.EX2 R15, R15 ;  /* 0x0000000f000f7308 */ /* 0x000e620000000800 */
[----:B--2---:R-:W-:Y:S01]  /*6da0*/  FADD.FTZ R10, R20, R13 ;  /* 0x0000000d140a7221 */ /* 0x004fe20000010000 */
[----:B------:R-:W-:-:S06]  /*6db0*/  FFMA.FTZ R13, R159, UR14, -R136 ;  /* 0x0000000e9f0d7c23 */ /* 0x000fcc0008010888 */
        /* <DEDUP_REMOVED lines=32> */
[----:B------:R-:W-:-:S06]  /*6fc0*/  FFMA.FTZ R126, R162, UR14, -R136 ;  /* 0x0000000ea27e7c23 */ /* 0x000fcc0008010888 */
        /* <DEDUP_REMOVED lines=26> */
.L_x_5671:
[----:B------:R-:W0:Y:S01]  /*7170*/  S2UR UR5, SR_CgaCtaId ;  /* 0x00000000000579c3 */ /* 0x000e220000008800 */
        /* <DEDUP_REMOVED lines=35> */
.L_x_5661:
[----:B------:R-:W-:-:S06]  /*73b0*/  UISETP.GE.AND UP0, UPT, UR4, UR60, UPT ;  /* 0x0000003c0400728c */ /* 0x000fcc000bf06270 */
[----:B------:R-:W-:-:S13]  /*73c0*/  PLOP3.LUT P1, PT, PT, PT, UP0, 0x80, 0x0 ;  /* 0x000000000000781c */ /* 0x000fda0003f2f008 */
[----:B------:R-:W-:Y:S05]  /*73d0*/  @!P1 BRA `(.L_x_5673) ;  /* 0x0000002400409947 */ /* 0x000fea0003800000 */
[----:B------:R-:W-:Y:S01]  /*73e0*/  MOV R13, R11 ;  /* 0x0000000b000d7202 */ /* 0x000fe20000000f00 */
[----:B------:R-:W-:Y:S01]  /*73f0*/  IMAD.MOV.U32 R14, RZ, RZ, R12 ;  /* 0x000000ffff0e7224 */ /* 0x000fe200078e000c */
[----:B------:R-:W-:Y:S01]  /*7400*/  UMOV UR5, UR38 ;  /* 0x0000002600057c82 */ /* 0x000fe20008000000 */
[----:B------:R-:W-:Y:S01]  /*7410*/  UMOV UR6, UR39 ;  /* 0x0000002700067c82 */ /* 0x000fe20008000000 */
[----:B------:R-:W-:Y:S01]  /*7420*/  ULDC UR7, c[0x0][0x9d8] ;  /* 0x0002760000077ab9 */ /* 0x000fe20000000800 */
[----:B------:R-:W-:-:S05]  /*7430*/  ULDC UR10, c[0x0][0x988] ;  /* 0x00026200000a7ab9 */ /* 0x000fca0000000800 */
.L_x_5684:
        /* <DEDUP_REMOVED lines=8> */
.L_x_5674:
[----:B------:R-:W-:Y:S01]  /*74c0*/  ULEA UR8, UR39, UR40, 0x3 ;  /* 0x0000002827087291 */ /* 0x000fe2000f8e183f */
[----:B------:R-:W-:-:S05]  /*74d0*/  IMAD.U32 R11, RZ, RZ, UR38 ;  /* 0x00000026ff0b7e24 */ /* 0x000fca000f8e00ff */
[----:B------:R-:W-:-:S04]  /*74e0*/  SHF.L.U32 R11, R11, 0x1f, RZ ;  /* 0x0000001f0b0b7819 */ /* 0x000fc800000006ff */
[----:B------:R0:W1:Y:S01]  /*74f0*/  SYNCS.PHASECHK.TRANS64.TRYWAIT P1, [UR8+0x30830], R11 ;  /* 0x0308300bff0075a7 */ /* 0x0000620008020148 */
[----:B------:R-:W-:Y:S05]  /*7500*/  @!P0 BRA `(.L_x_5675) ;  /* 0x0000000000048947 */ /* 0x000fea0003800000 */
[----:B------:R-:W-:Y:S01]  /*7510*/  BPT.TRAP 0x1 ;  /* 0x000000040000795c */ /* 0x000fe20000300000 */
.L_x_5675:
[----:B-1----:R-:W-:Y:S05]  /*7520*/  @P1 BRA `(.L_x_5676) ;  /* 0x0000000000081947 */ /* 0x002fea0003800000 */
[----:B------:R-:W1:Y:S02]  /*7530*/  SYNCS.PHASECHK.TRANS64.TRYWAIT P1, [UR8+0x30830], R11 ;  /* 0x0308300bff0075a7 */ /* 0x000e640008020148 */
[----:B-1----:R-:W-:Y:S05]  /*7540*/  @!P1 BRA `(.L_x_5677) ;  /* 0x000000d400ac9947 */ /* 0x002fea0003800000 */
.L_x_5676:
        /* <DEDUP_REMOVED lines=175> */
.L_x_5678:
[----:B------:R-:W-:Y:S01]  /*8040*/  ULEA UR8, UR6, UR40, 0x3 ;  /* 0x0000002806087291 */ /* 0x000fe2000f8e183f */
[----:B------:R-:W-:-:S05]  /*8050*/  IMAD.U32 R0, RZ, RZ, UR5 ;  /* 0x00000005ff007e24 */ /* 0x000fca000f8e00ff */
[----:B------:R-:W-:-:S04]  /*8060*/  SHF.L.U32 R0, R0, 0x1f, RZ ;  /* 0x0000001f00007819 */ /* 0x000fc800000006ff */
[----:B------:R2:W3:Y:S01]  /*8070*/  SYNCS.PHASECHK.TRANS64.TRYWAIT P1, [UR8+0x30850], R0 ;  /* 0x03085000ff0075a7 */ /* 0x0004e20008020148 */
[----:B------:R-:W-:Y:S05]  /*8080*/  @!P0 BRA `(.L_x_5679) ;  /* 0x0000000000048947 */ /* 0x000fea0003800000 */
[----:B------:R-:W-:Y:S01]  /*8090*/  BPT.TRAP 0x1 ;  /* 0x000000040000795c */ /* 0x000fe20000300000 */
.L_x_5679:
[----:B---3--:R-:W-:Y:S05]  /*80a0*/  @P1 BRA `(.L_x_5680) ;  /* 0x0000000000081947 */ /* 0x008fea0003800000 */
[----:B------:R-:W3:Y:S02]  /*80b0*/  SYNCS.PHASECHK.TRANS64.TRYWAIT P1, [UR8+0x30850], R0 ;  /* 0x03085000ff0075a7 */ /* 0x000ee40008020148 */
[----:B---3--:R-:W-:Y:S05]  /*80c0*/  @!P1 BRA `(.L_x_5681) ;  /* 0x000000c800e49947 */ /* 0x008fea0003800000 */
.L_x_5680:
        /* <DEDUP_REMOVED lines=37> */
.L_x_5682:
        /* <DEDUP_REMOVED lines=24> */
[----:B01----:R-:W-:Y:S01]  /*84a0*/  FMNMX.FTZ R11, R15, R14, !PT ;  /* 0x0000000e0f0b7209 */ /* 0x003fe20007810000 */
[----:B------:R-:W-:Y:S01]  /*84b0*/  FMUL.FTZ R129, R132, UR7 ;  /* 0x0000000784817c20 */ /* 0x000fe20008410000 */
[----:B------:R-:W-:Y:S01]  /*84c0*/  FMUL.FTZ R131, R134, UR7 ;  /* 0x0000000786837c20 */ /* 0x000fe20008410000 */
[----:B------:R-:W-:Y:S01]  /*84d0*/  FMUL.FTZ R132, R135, UR7 ;  /* 0x0000000787847c20 */ /* 0x000fe20008410000 */
[----:B------:R-:W-:Y:S01]  /*84e0*/  FMUL.FTZ R135, R138, UR7 ;  /* 0x000000078a877c20 */ /* 0x000fe20008410000 */
[----:B------:R-:W-:Y:S01]  /*84f0*/  FMUL.FTZ R138, R141, UR7 ;  /* 0x000000078d8a7c20 */ /* 0x000fe20008410000 */
[----:B------:R-:W0:Y:S01]  /*8500*/  MUFU.TANH R120, R120 ;  /* 0x0000007800787308 */ /* 0x000e220000002400 */
[----:B----4-:R-:W-:Y:S01]  /*8510*/  FMNMX.FTZ R157, R21, R13, !PT ;  /* 0x0000000d159d7209 */ /* 0x010fe20007810000 */
[----:B------:R-:W-:Y:S01]  /*8520*/  FMUL.FTZ R141, R144, UR7 ;  /* 0x00000007908d7c20 */ /* 0x000fe20008410000 */
[----:B------:R-:W-:Y:S01]  /*8530*/  FMUL.FTZ R144, R147, UR7 ;  /* 0x0000000793907c20 */ /* 0x000fe20008410000 */
[----:B------:R-:W-:Y:S01]  /*8540*/  FMUL.FTZ R134, R137, UR7 ;  /* 0x0000000789867c20 */ /* 0x000fe20008410000 */
[----:B------:R-:W-:Y:S01]  /*8550*/  FMUL.FTZ R147, R150, UR7 ;  /* 0x0000000796937c20 */ /* 0x000fe20008410000 */
[----:B------:R-:W-:Y:S01]  /*8560*/  FMUL.FTZ R150, R153, UR7 ;  /* 0x0000000799967c20 */ /* 0x000fe20008410000 */
[----:B------:R-:W-:Y:S01]  /*8570*/  FMUL.FTZ R153, R156, UR7 ;  /* 0x000000079c997c20 */ /* 0x000fe20008410000 */
[----:B------:R-:W1:Y:S01]  /*8580*/  MUFU.TANH R121, R121 ;  /* 0x0000007900797308 */ /* 0x000e620000002400 */
        /* <DEDUP_REMOVED lines=12> */
[----:B------:R-:W-:Y:S01]  /*8650*/  UMOV UR14, UR10 ;  /* 0x0000000a000e7c82 */ /* 0x000fe20008000000 */
[----:B------:R-:W0:Y:S01]  /*8660*/  S2UR UR6, SR_CgaCtaId ;  /* 0x00000000000679c3 */ /* 0x000e220000008800 */
[----:B------:R-:W-:Y:S01]  /*8670*/  ULEA UR5, UR9, UR40, 0x3 ;  /* 0x0000002809057291 */ /* 0x000fe2000f8e183f */
[----:B------:R-:W3:Y:S01]  /*8680*/  MUFU.TANH R122, R122 ;  /* 0x0000007a007a7308 */ /* 0x000ee20000002400 */
[----:B-1----:R-:W-:-:S02]  /*8690*/  FMNMX.FTZ R11, R121, R0, !PT ;  /* 0x00000000790b7209 */ /* 0x002fc40007810000 */
[----:B------:R-:W-:-:S05]  /*86a0*/  UIADD3 UR5, UR5, 0x30840, URZ ;  /* 0x0003084005057890 */ /* 0x000fca000fffe03f */
[----:B------:R-:W1:Y:S01]  /*86b0*/  MUFU.TANH R124, R124 ;  /* 0x0000007c007c7308 */ /* 0x000e620000002400 */
[----:B--2---:R-:W-:-:S07]  /*86c0*/  FMNMX.FTZ R157, R123, R2, !PT ;  /* 0x000000027b9d7209 */ /* 0x004fce0007810000 */
[----:B------:R-:W2:Y:S01]  /*86d0*/  MUFU.TANH R125, R125 ;  /* 0x0000007d007d7308 */ /* 0x000ea20000002400 */
[----:B---3--:R-:W-:Y:S01]  /*86e0*/  FMNMX.FTZ R0, R122, R11, !PT ;  /* 0x0000000b7a007209 */ /* 0x008fe20007810000 */
[----:B0-----:R-:W-:-:S06]  /*86f0*/  UPRMT UR5, UR6, 0x654, UR5 ;  /* 0x0000065406057896 */ /* 0x001fcc0008000005 */
[----:B------:R-:W0:Y:S01]  /*8700*/  MUFU.TANH R127, R127 ;  /* 0x0000007f007f7308 */ /* 0x000e220000002400 */
[----:B-1----:R-:W-:Y:S01]  /*8710*/  FMNMX.FTZ R2, R124, R157, !PT ;  /* 0x0000009d7c027209 */ /* 0x002fe20007810000 */
[----:B------:R-:W-:Y:S01]  /*8720*/  FMUL.FTZ R157, R160, UR7 ;  /* 0x00000007a09d7c20 */ /* 0x000fe20008410000 */
[----:B------:R-:W-:Y:S01]  /*8730*/  FMUL.FTZ R160, R163, UR7 ;  /* 0x00000007a3a07c20 */ /* 0x000fe20008410000 */
        /* <DEDUP_REMOVED lines=81> */
[----:B0-----:R-:W-:Y:S02]  /*8c50*/  FMNMX.FTZ R165, R163, R2, !PT ;  /* 0x00000002a3a57209 */ /* 0x001fe40007810000 */
[----:B-1----:R-:W-:-:S05]  /*8c60*/  FMNMX.FTZ R0, R162, R11, !PT ;  /* 0x0000000ba2007209 */ /* 0x002fca0007810000 */
[----:B------:R-:W0:Y:S01]  /*8c70*/  SHFL.BFLY PT, R11, R0, 0x2, 0x1f ;  /* 0x0c401f00000b7f89 */ /* 0x000e2200000e0000 */
[----:B--2---:R-:W-:-:S05]  /*8c80*/  FMNMX.FTZ R165, R164, R165, !PT ;  /* 0x000000a5a4a57209 */ /* 0x004fca0007810000 */
[----:B------:R-:W1:Y:S01]  /*8c90*/  SHFL.BFLY PT, R12, R165, 0x2, 0x1f ;  /* 0x0c401f00a50c7f89 */ /* 0x000e6200000e0000 */
[----:B0-----:R-:W-:-:S05]  /*8ca0*/  FMNMX.FTZ R2, R0, R11, !PT ;  /* 0x0000000b00027209 */ /* 0x001fca0007810000 */
[----:B------:R-:W0:Y:S01]  /*8cb0*/  SHFL.BFLY PT, R11, R2, 0x1, 0x1f ;  /* 0x0c201f00020b7f89 */ /* 0x000e2200000e0000 */
[----:B-1----:R-:W-:-:S05]  /*8cc0*/  FMNMX.FTZ R166, R165, R12, !PT ;  /* 0x0000000ca5a67209 */ /* 0x002fca0007810000 */
[----:B------:R-:W1:Y:S01]  /*8cd0*/  SHFL.BFLY PT, R167, R166, 0x1, 0x1f ;  /* 0x0c201f00a6a77f89 */ /* 0x000e6200000e0000 */
[----:B0-----:R-:W-:-:S05]  /*8ce0*/  FMNMX.FTZ R12, R2, R11, !PT ;  /* 0x0000000b020c7209 */ /* 0x001fca0007810000 */
[----:B------:R-:W-:Y:S01]  /*8cf0*/  FADD.FTZ R14, -R12, R14 ;  /* 0x0000000e0c0e7221 */ /* 0x000fe20000010100 */
[----:B-1----:R-:W-:-:S03]  /*8d00*/  FMNMX.FTZ R11, R166, R167, !PT ;  /* 0x000000a7a60b7209 */ /* 0x002fc60007810000 */
[----:B------:R-:W-:Y:S02]  /*8d10*/  FMUL.FTZ R14, R14, UR14 ;  /* 0x0000000e0e0e7c20 */ /* 0x000fe40008410000 */
[----:B------:R-:W-:Y:S02]  /*8d20*/  FADD.FTZ R13, -R11, R13 ;  /* 0x0000000d0b0d7221 */ /* 0x000fe40000010100 */
[----:B------:R-:W-:Y:S02]  /*8d30*/  MUFU.EX2 R0, R14 ;  /* 0x0000000e00007308 */ /* 0x000fe40000000800 */
[----:B------:R-:W-:Y:S01]  /*8d40*/  FMUL.FTZ R165, R13, UR14 ;  /* 0x0000000e0da57c20 */ /* 0x000fe20008410000 */
[----:B------:R-:W-:-:S04]  /*8d50*/  FMUL.FTZ R13, R12, UR14 ;  /* 0x0000000e0c0d7c20 */ /* 0x000fc80008410000 */
        /* <DEDUP_REMOVED lines=17> */
[--C-:B0-----:R-:W-:Y:S01]  /*8e70*/  FFMA.FTZ R165, R126, UR14, -R13.reuse ;  /* 0x0000000e7ea57c23 */ /* 0x101fe2000801080d */
        /* <DEDUP_REMOVED lines=27> */
[----:B------:R-:W-:Y:S01]  /*9030*/  FFMA.FTZ R175, R155, UR14, -R130 ;  /* 0x0000000e9baf7c23 */ /* 0x000fe20008010882 */
[--C-:B------:R-:W-:Y:S01]  /*9040*/  FFMA.FTZ R15, R154, UR14, -R13.reuse ;  /* 0x0000000e9a0f7c23 */ /* 0x100fe2000801080d */
[--C-:B------:R-:W-:Y:S01]  /*9050*/  FFMA.FTZ R168, R157, UR14, -R13.reuse ;  /* 0x0000000e9da87c23 */ /* 0x100fe2000801080d */
[----:B------:R-:W0:Y:S01]  /*9060*/  MUFU.EX2 R190, R190 ;  /* 0x000000be00be7308 */ /* 0x000e220000000800 */
[----:B--2---:R-:W-:Y:S01]  /*9070*/  FADD.FTZ R3, R167, R10 ;  /* 0x0000000aa7037221 */ /* 0x004fe20000010000 */
[--C-:B------:R-:W-:Y:S01]  /*9080*/  FFMA.FTZ R169, R159, UR14, -R130.reuse ;  /* 0x0000000e9fa97c23 */ /* 0x100fe20008010882 */
[--C-:B------:R-:W-:Y:S01]  /*9090*/  FFMA.FTZ R14, R158, UR14, -R13.reuse ;  /* 0x0000000e9e0e7c23 */ /* 0x100fe2000801080d */
[--C-:B------:R-:W-:Y:S01]  /*90a0*/  FFMA.FTZ R170, R161, UR14, -R13.reuse ;  /* 0x0000000ea1aa7c23 */ /* 0x100fe2000801080d */
[----:B------:R-:W-:Y:S01]  /*90b0*/  FFMA.FTZ R171, R163, UR14, -R130 ;  /* 0x0000000ea3ab7c23 */ /* 0x000fe20008010882 */
[----:B------:R-:W-:-:S02]  /*90c0*/  FFMA.FTZ R13, R162, UR14, -R13 ;  /* 0x0000000ea20d7c23 */ /* 0x000fc4000801080d */
        /* <DEDUP_REMOVED lines=49> */
[--C-:B------:R-:W-:Y:S01]  /*93e0*/  FFMA.FTZ R21, R160, UR14, -R130.reuse ;  /* 0x0000000ea0157c23 */ /* 0x100fe20008010882 */
[----:B------:R-:W-:-:S05]  /*93f0*/  FFMA.FTZ R130, R164, UR14, -R130 ;  /* 0x0000000ea4827c23 */ /* 0x000fca0008010882 */
        /* <DEDUP_REMOVED lines=42> */
.L_x_5683:
        /* <DEDUP_REMOVED lines=36> */
.L_x_5673:
        /* <DEDUP_REMOVED lines=99> */
.L_x_5685:
[----:B------:R-:W-:Y:S01]  /*9f10*/  ULEA UR5, UR39, UR40, 0x3 ;  /* 0x0000002827057291 */ /* 0x000fe2000f8e183f */
[----:B------:R-:W-:-:S05]  /*9f20*/  IMAD.U32 R0, RZ, RZ, UR38 ;  /* 0x00000026ff007e24 */ /* 0x000fca000f8e00ff */
[----:B------:R-:W-:-:S04]  /*9f30*/  SHF.L.U32 R0, R0, 0x1f, RZ ;  /* 0x0000001f00007819 */ /* 0x000fc800000006ff */
[----:B------:R0:W1:Y:S01]  /*9f40*/  SYNCS.PHASECHK.TRANS64.TRYWAIT P1, [UR5+0x30850], R0 ;  /* 0x03085000ff0075a7 */ /* 0x0000620008020145 */
[----:B------:R-:W-:Y:S05]  /*9f50*/  @!P0 BRA `(.L_x_5686) ;  /* 0x0000000000048947 */ /* 0x000fea0003800000 */
[----:B------:R-:W-:Y:S01]  /*9f60*/  BPT.TRAP 0x1 ;  /* 0x000000040000795c */ /* 0x000fe20000300000 */
.L_x_5686:
[----:B-1----:R-:W-:Y:S05]  /*9f70*/  @P1 BRA `(.L_x_5687) ;  /* 0x0000000000081947 */ /* 0x002fea0003800000 */
[----:B------:R-:W1:Y:S02]  /*9f80*/  SYNCS.PHASECHK.TRANS64.TRYWAIT P1, [UR5+0x30850], R0 ;  /* 0x03085000ff0075a7 */ /* 0x000e640008020145 */
[----:B-1----:R-:W-:Y:S05]  /*9f90*/  @!P1 BRA `(.L_x_5688) ;  /* 0x000000ac00489947 */ /* 0x002fea0003800000 */
.L_x_5687:
        /* <DEDUP_REMOVED lines=21> */
[----:B------:R-:W-:Y:S01]  /*a0f0*/  IMAD.U32 R5, RZ, RZ, UR14 ;  /* 0x0000000eff057e24 */ /* 0x000fe2000f8e00ff */
[----:B------:R-:W-:Y:S01]  /*a100*/  MOV R0, 0xff800000 ;  /* 0xff80000000007802 */ /* 0x000fe20000000f00 */
[----:B-1----:R-:W-:-:S02]  /*a110*/  FADD.FTZ R13, R2, R7 ;  /* 0x00000007020d7221 */ /* 0x002fc40000010000 */
[----:B------:R-:W-:Y:S01]  /*a120*/  FSETP.NE.FTZ.AND P1, PT, R9, RZ, PT ;  /* 0x000000ff0900720b */ /* 0x000fe20003f35000 */
[----:B------:R-:W-:Y:S02]  /*a130*/  IMAD.MOV.U32 R2, RZ, RZ, -0x800000 ;  /* 0xff800000ff027424 */ /* 0x000fe400078e00ff */
[----:B------:R-:W-:-:S10]  /*a140*/  FSETP.NE.FTZ.AND P2, PT, R13, RZ, PT ;  /* 0x000000ff0d00720b */ /* 0x000fd40003f55000 */
[----:B------:R-:W0:Y:S01]  /*a150*/  @P1 MUFU.LG2 R6, R9 ;  /* 0x0000000900061308 */ /* 0x000e220000000c00 */
[----:B------:R-:W-:Y:S02]  /*a160*/  @P1 FMUL.FTZ R5, R5, 0.69314718246459960938 ;  /* 0x3f31721805051820 */ /* 0x000fe40000410000 */
        /* <DEDUP_REMOVED lines=32> */
[----:B0-23--:R-:W-:Y:S05]  /*a370*/  @!P0 BRA `(.L_x_5689) ;  /* 0x0000000000048947 */ /* 0x00dfea0003800000 */
[----:B------:R-:W-:Y:S01]  /*a380*/  BPT.TRAP 0x1 ;  /* 0x000000040000795c */ /* 0x000fe20000300000 */
.L_x_5689:
        /* <DEDUP_REMOVED lines=109> */
.L_x_5653:
        /* <DEDUP_REMOVED lines=17> */
[----:B------:R-:W-:Y:S01]  /*ab70*/  ULDC.64 UR12, c[0x0][0xc00] ;  /* 0x00030000000c7ab9 */ /* 0x000fe20000000a00 */
[----:B------:R-:W-:Y:S02]  /*ab80*/  R2UR UR16, R214 ;  /* 0x00000000d61072ca */ /* 0x000fe400000e0000 */
[----:B------:R-:W-:Y:S02]  /*ab90*/  R2UR UR17, R195 ;  /* 0x00000000c31172ca */ /* 0x000fe400000e0000 */
[----:B------:R-:W-:-:S07]  /*aba0*/  R2UR UR23, R197 ;  /* 0x00000000c51772ca */ /* 0x000fce00000e0000 */
[----:B------:R-:W-:Y:S01]  /*abb0*/  UIMAD.WIDE UR12, UR9, 0x4, UR12 ;  /* 0x00000004090c78a5 */ /* 0x000fe2000f8e020c */
[----:B------:R-:W-:Y:S01]  /*abc0*/  UMOV UR10, UR8 ;  /* 0x00000008000a7c82 */ /* 0x000fe20008000000 */
[----:B0-----:R-:W-:Y:S01]  /*abd0*/  UMOV UR11, UR4 ;  /* 0x00000004000b7c82 */ /* 0x001fe20008000000 */
[----:B------:R-:W-:Y:S01]  /*abe0*/  BAR.SYNC.DEFER_BLOCKING 0x1, 0x100 ;  /* 0x0044000000007b1d */ /* 0x000fe20000010000 */
[----:B--2---:R-:W-:-:S03]  /*abf0*/  IMAD.WIDE R4, R3, R4, UR10 ;  /* 0x0000000a03047e25 */ /* 0x004fc6000f8e0204 */
[C---:B------:R-:W-:Y:S02]  /*ac00*/  IADD3 R8, P1, R4.reuse, 0x40, RZ ;  /* 0x0000004004087810 */ /* 0x040fe40007f3e0ff */
[C---:B------:R-:W-:Y:S02]  /*ac10*/  LOP3.LUT R3, R4.reuse, 0x380, RZ, 0xc0, !PT ;  /* 0x0000038004037812 */ /* 0x040fe400078ec0ff */
[C---:B------:R-:W-:Y:S01]  /*ac20*/  IADD3 R6, P2, R4.reuse, 0x20, RZ ;  /* 0x0000002004067810 */ /* 0x040fe20007f5e0ff */
[--C-:B------:R-:W-:Y:S01]  /*ac30*/  IMAD.X R15, RZ, RZ, R5.reuse, P1 ;  /* 0x000000ffff0f7224 */ /* 0x100fe200008e0605 */
[C---:B------:R-:W-:Y:S02]  /*ac40*/  IADD3 R19, P6, R4.reuse, 0x60, RZ ;  /* 0x0000006004137810 */ /* 0x040fe40007fde0ff */
[----:B------:R-:W-:Y:S01]  /*ac50*/  IADD3 R133, P5, R4, 0x4000, RZ ;  /* 0x0000400004857810 */ /* 0x000fe20007fbe0ff */
[--C-:B------:R-:W-:Y:S01]  /*ac60*/  IMAD.X R13, RZ, RZ, R5.reuse, P2 ;  /* 0x000000ffff0d7224 */ /* 0x100fe200010e0605 */
[----:B------:R-:W-:Y:S01]  /*ac70*/  LOP3.LUT R7, R8, 0x380, RZ, 0xc0, !PT ;  /* 0x0000038008077812 */ /* 0x000fe200078ec0ff */
[--C-:B------:R-:W-:Y:S01]  /*ac80*/  IMAD.X R85, RZ, RZ, R5.reuse, P6 ;  /* 0x000000ffff557224 */ /* 0x100fe200030e0605 */
[----:B------:R-:W-:Y:S01]  /*ac90*/  SHF.R.U64 R3, R3, 0x3, RZ ;  /* 0x0000000303037819 */ /* 0x000fe200000012ff */
[----:B------:R-:W-:Y:S01]  /*aca0*/  IMAD.X R87, RZ, RZ, R5, P5 ;  /* 0x000000ffff577224 */ /* 0x000fe200028e0605 */
[----:B------:R-:W-:-:S02]  /*acb0*/  IADD3 R88, P0, R4, 0x4020, RZ ;  /* 0x0000402004587810 */ /* 0x000fc40007f1e0ff */
[C---:B------:R-:W-:Y:S02]  /*acc0*/  IADD3 R135, P4, R4.reuse, 0x4040, RZ ;  /* 0x0000404004877810 */ /* 0x040fe40007f9e0ff */
[C---:B------:R-:W-:Y:S01]  /*acd0*/  IADD3 R92, P3, R4.reuse, 0x4060, RZ ;  /* 0x00004060045c7810 */ /* 0x040fe20007f7e0ff */
[--C-:B------:R-:W-:Y:S01]  /*ace0*/  IMAD.X R89, RZ, RZ, R5.reuse, P0 ;  /* 0x000000ffff597224 */ /* 0x100fe200000e0605 */
[C---:B------:R-:W-:Y:S01]  /*acf0*/  IADD3 R137, P2, R4.reuse, 0x8000, RZ ;  /* 0x0000800004897810 */ /* 0x040fe20007f5e0ff */
[--C-:B------:R-:W-:Y:S01]  /*ad00*/  IMAD.X R91, RZ, RZ, R5.reuse, P4 ;  /* 0x000000ffff5b7224 */ /* 0x100fe200020e0605 */
[C---:B------:R-:W-:Y:S01]  /*ad10*/  IADD3 R139, P1, R4.reuse, 0x8020, RZ ;  /* 0x00008020048b7810 */ /* 0x040fe20007f3e0ff */
[--C-:B------:R-:W-:Y:S01]  /*ad20*/  IMAD.X R93, RZ, RZ, R5.reuse, P3 ;  /* 0x000000ffff5d7224 */ /* 0x100fe200018e0605 */
[C---:B------:R-:W-:Y:S02]  /*ad30*/  IADD3 R141, P6, R4.reuse, 0x8040, RZ ;  /* 0x00008040048d7810 */ /* 0x040fe40007fde0ff */
[----:B------:R-:W-:Y:S01]  /*ad40*/  IADD3 R132, P5, R4, 0x8060, RZ ;  /* 0x0000806004847810 */ /* 0x000fe20007fbe0ff */
[--C-:B------:R-:W-:Y:S01]  /*ad50*/  IMAD.X R131, RZ, RZ, R5.reuse, P1 ;  /* 0x000000ffff837224 */ /* 0x100fe200008e0605 */
[----:B------:R-:W-:Y:S01]  /*ad60*/  SHF.R.U64 R7, R7, 0x3, RZ ;  /* 0x0000000307077819 */ /* 0x000fe200000012ff */
[--C-:B------:R-:W-:Y:S01]  /*ad70*/  IMAD.X R9, RZ, RZ, R5.reuse, P6 ;  /* 0x000000ffff097224 */ /* 0x100fe200030e0605 */
[----:B------:R-:W-:Y:S01]  /*ad80*/  LOP3.LUT R4, R3, R4, RZ, 0x3c, !PT ;  /* 0x0000000403047212 */ /* 0x000fe200078e3cff */
[----:B------:R-:W-:Y:S01]  /*ad90*/  IMAD.X R11, RZ, RZ, R5, P5 ;  /* 0x000000ffff0b7224 */ /* 0x000fe200028e0605 */
[----:B------:R-:W-:-:S02]  /*ada0*/  LOP3.LUT R3, R6, 0x380, RZ, 0xc0, !PT ;  /* 0x0000038006037812 */ /* 0x000fc400078ec0ff */
[----:B------:R-:W-:Y:S02]  /*adb0*/  LOP3.LUT R14, R7, R8, RZ, 0x3c, !PT ;  /* 0x00000008070e7212 */ /* 0x000fe400078e3cff */
[----:B------:R-:W-:Y:S02]  /*adc0*/  LOP3.LUT R8, R137, 0x380, RZ, 0xc0, !PT ;  /* 0x0000038089087812 */ /* 0x000fe400078ec0ff */
[----:B------:R-:W-:Y:S02]  /*add0*/  LOP3.LUT R10, R19, 0x380, RZ, 0xc0, !PT ;  /* 0x00000380130a7812 */ /* 0x000fe400078ec0ff */
[----:B------:R-:W-:Y:S02]  /*ade0*/  SHF.R.U64 R3, R3, 0x3, RZ ;  /* 0x0000000303037819 */ /* 0x000fe400000012ff */
[----:B------:R-:W-:Y:S02]  /*adf0*/  SHF.R.U64 R8, R8, 0x3, RZ ;  /* 0x0000000308087819 */ /* 0x000fe400000012ff */
[----:B------:R-:W-:-:S02]  /*ae00*/  LOP3.LUT R86, R133, 0x380, RZ, 0xc0, !PT ;  /* 0x0000038085567812 */ /* 0x000fc400078ec0ff */
[----:B------:R-:W-:Y:S02]  /*ae10*/  SHF.R.U64 R10, R10, 0x3, RZ ;  /* 0x000000030a0a7819 */ /* 0x000fe400000012ff */
[----:B------:R-:W-:Y:S02]  /*ae20*/  LOP3.LUT R12, R3, R6, RZ, 0x3c, !PT ;  /* 0x00000006030c7212 */ /* 0x000fe400078e3cff */
[----:B------:R-:W-:Y:S02]  /*ae30*/  LOP3.LUT R3, R88, 0x380, RZ, 0xc0, !PT ;  /* 0x0000038058037812 */ /* 0x000fe400078ec0ff */
[----:B------:R-:W-:Y:S02]  /*ae40*/  LOP3.LUT R6, R135, 0x380, RZ, 0xc0, !PT ;  /* 0x0000038087067812 */ /* 0x000fe400078ec0ff */
[----:B------:R-:W-:Y:S02]  /*ae50*/  LOP3.LUT R7, R92, 0x380, RZ, 0xc0, !PT ;  /* 0x000003805c077812 */ /* 0x000fe400078ec0ff */
[----:B------:R-:W-:-:S02]  /*ae60*/  LOP3.LUT R94, R8, R137, RZ, 0x3c, !PT ;  /* 0x00000089085e7212 */ /* 0x000fc400078e3cff */
[----:B------:R-:W-:Y:S02]  /*ae70*/  SHF.R.U64 R86, R86, 0x3, RZ ;  /* 0x0000000356567819 */ /* 0x000fe400000012ff */
[----:B------:R-:W-:Y:S02]  /*ae80*/  LOP3.LUT R84, R10, R19, RZ, 0x3c, !PT ;  /* 0x000000130a547212 */ /* 0x000fe400078e3cff */
[----:B------:R-:W-:Y:S02]  /*ae90*/  LOP3.LUT R8, R139, 0x380, RZ, 0xc0, !PT ;  /* 0x000003808b087812 */ /* 0x000fe400078ec0ff */
[----:B------:R-:W-:Y:S02]  /*aea0*/  SHF.R.U64 R3, R3, 0x3, RZ ;  /* 0x0000000303037819 */ /* 0x000fe400000012ff */
[----:B------:R-:W-:Y:S02]  /*aeb0*/  SHF.R.U64 R6, R6, 0x3, RZ ;  /* 0x0000000306067819 */ /* 0x000fe400000012ff */
[----:B------:R-:W-:-:S02]  /*aec0*/  LOP3.LUT R10, R141, 0x380, RZ, 0xc0, !PT ;  /* 0x000003808d0a7812 */ /* 0x000fc400078ec0ff */
[----:B------:R-:W-:Y:S02]  /*aed0*/  LOP3.LUT R19, R132, 0x380, RZ, 0xc0, !PT ;  /* 0x0000038084137812 */ /* 0x000fe400078ec0ff */
[----:B------:R-:W-:Y:S02]  /*aee0*/  SHF.R.U64 R7, R7, 0x3, RZ ;  /* 0x0000000307077819 */ /* 0x000fe400000012ff */
[----:B------:R-:W-:Y:S02]  /*aef0*/  LOP3.LUT R86, R86, R133, RZ, 0x3c, !PT ;  /* 0x0000008556567212 */ /* 0x000fe400078e3cff */
[----:B------:R-:W-:Y:S02]  /*af00*/  SHF.R.U64 R8, R8, 0x3, RZ ;  /* 0x0000000308087819 */ /* 0x000fe400000012ff */
[----:B------:R-:W-:Y:S02]  /*af10*/  LOP3.LUT R88, R3, R88, RZ, 0x3c, !PT ;  /* 0x0000005803587212 */ /* 0x000fe400078e3cff */
[----:B------:R-:W-:-:S02]  /*af20*/  LOP3.LUT R90, R6, R135, RZ, 0x3c, !PT ;  /* 0x00000087065a7212 */ /* 0x000fc400078e3cff */
[----:B------:R-:W-:Y:S02]  /*af30*/  SHF.R.U64 R10, R10, 0x3, RZ ;  /* 0x000000030a0a7819 */ /* 0x000fe400000012ff */
[----:B------:R-:W-:Y:S02]  /*af40*/  SHF.R.U64 R19, R19, 0x3, RZ ;  /* 0x0000000313137819 */ /* 0x000fe400000012ff */
[-C--:B------:R-:W-:Y:S02]  /*af50*/  IADD3.X R95, RZ, R5.reuse, RZ, P2, !PT ;  /* 0x00000005ff5f7210 */ /* 0x080fe400017fe4ff */
        /* <DEDUP_REMOVED lines=9> */
[----:B------:R-:W-:-:S02]  /*aff0*/  MOV R135, R86 ;  /* 0x0000005600877202 */ /* 0x000fc40000000f00 */
[----:B------:R-:W-:Y:S02]  /*b000*/  LOP3.LUT R8, R10, R141, RZ, 0x3c, !PT ;  /* 0x0000008d0a087212 */ /* 0x000fe400078e3cff */
[----:B------:R-:W-:Y:S02]  /*b010*/  MOV R13, R12 ;  /* 0x0000000c000d7202 */ /* 0x000fe40000000f00 */
[----:B------:R-:W-:Y:S02]  /*b020*/  MOV R134, R88 ;  /* 0x0000005800867202 */ /* 0x000fe40000000f00 */
[----:B------:R-:W-:Y:S02]  /*b030*/  MOV R133, R90 ;  /* 0x0000005a00857202 */ /* 0x000fe40000000f00 */
[----:B------:R-:W-:Y:S02]  /*b040*/  F2FP.F16.F32.PACK_AB R84, R33, R32 ;  /* 0x000000202154723e */ /* 0x000fe400000000ff */
[----:B------:R-:W-:-:S02]  /*b050*/  F2FP.F16.F32.PACK_AB R85, R35, R34 ;  /* 0x000000222355723e */ /* 0x000fc400000000ff */
[----:B------:R-:W-:Y:S02]  /*b060*/  F2FP.F16.F32.PACK_AB R86, R37, R36 ;  /* 0x000000242556723e */ /* 0x000fe400000000ff */
[----:B------:R-:W-:Y:S02]  /*b070*/  F2FP.F16.F32.PACK_AB R87, R39, R38 ;  /* 0x000000262757723e */ /* 0x000fe400000000ff */
[----:B------:R-:W-:Y:S02]  /*b080*/  LOP3.LUT R10, R19, R132, RZ, 0x3c, !PT ;  /* 0x00000084130a7212 */ /* 0x000fe400078e3cff */
[----:B------:R-:W-:Y:S01]  /*b090*/  MOV R14, R14 ;  /* 0x0000000e000e7202 */ /* 0x000fe20000000f00 */
[----:B------:R1:W-:Y:S01]  /*b0a0*/  STSM.16.M88.4 [R13], R84 ;  /* 0x000000540d007844 */ /* 0x0003e20000000200 */
[----:B------:R-:W-:Y:S02]  /*b0b0*/  F2FP.F16.F32.PACK_AB R88, R41, R40 ;  /* 0x000000282958723e */ /* 0x000fe400000000ff */
        /* <DEDUP_REMOVED lines=16> */
[----:B------:R-:W-:Y:S02]  /*b1c0*/  F2FP.F16.F32.PACK_AB R12, R65, R64 ;  /* 0x00000040410c723e */ /* 0x000fe400000000ff */
[----:B-1----:R-:W-:Y:S01]  /*b1d0*/  F2FP.F16.F32.PACK_AB R13, R67, R66 ;  /* 0x00000042430d723e */ /* 0x002fe200000000ff */
[----:B------:R-:W-:Y:S01]  /*b1e0*/  STSM.16.M88.4 [R135], R8 ;  /* 0x0000000887007844 */ /* 0x000fe20000000200 */
[----:B--2---:R-:W-:Y:S02]  /*b1f0*/  F2FP.F16.F32.PACK_AB R14, R69, R68 ;  /* 0x00000044450e723e */ /* 0x004fe400000000ff */
[----:B------:R-:W-:Y:S02]  /*b200*/  F2FP.F16.F32.PACK_AB R15, R71, R70 ;  /* 0x00000046470f723e */ /* 0x000fe400000000ff */
[----:B------:R-:W-:-:S02]  /*b210*/  F2FP.F16.F32.PACK_AB R84, R73, R72 ;  /* 0x000000484954723e */ /* 0x000fc400000000ff */
[----:B------:R-:W-:Y:S01]  /*b220*/  F2FP.F16.F32.PACK_AB R85, R75, R74 ;  /* 0x0000004a4b55723e */ /* 0x000fe200000000ff */
[----:B------:R-:W-:Y:S01]  /*b230*/  STSM.16.M88.4 [R134], R12 ;  /* 0x0000000c86007844 */ /* 0x000fe20000000200 */
        /* <DEDUP_REMOVED lines=13> */
[----:B------:R-:W-:Y:S01]  /*b310*/  F2FP.F16.F32.PACK_AB R95, R129, R128 ;  /* 0x00000080815f723e */ /* 0x000fe200000000ff */
[----:B0-----:R-:W-:Y:S01]  /*b320*/  IMAD.U32 R84, RZ, RZ, UR12 ;  /* 0x0000000cff547e24 */ /* 0x001fe2000f8e00ff */
[----:B------:R-:W-:Y:S01]  /*b330*/  F2FP.F16.F32.PACK_AB R4, R97, R96 ;  /* 0x000000606104723e */ /* 0x000fe200000000ff */
[----:B------:R-:W-:Y:S01]  /*b340*/  IMAD.U32 R85, RZ, RZ, UR13 ;  /* 0x0000000dff557e24 */ /* 0x000fe2000f8e00ff */
[----:B------:R-:W-:Y:S01]  /*b350*/  F2FP.F16.F32.PACK_AB R5, R99, R98 ;  /* 0x000000626305723e */ /* 0x000fe200000000ff */
[----:B------:R-:W-:Y:S01]  /*b360*/  STSM.16.M88.4 [R132], R92 ;  /* 0x0000005c84007844 */ /* 0x000fe20000000200 */
[----:B------:R-:W-:Y:S01]  /*b370*/  F2FP.F16.F32.PACK_AB R6, R101, R100 ;  /* 0x000000646506723e */ /* 0x000fe200000000ff */
[----:B------:R-:W-:Y:S01]  /*b380*/  ULDC.64 UR12, c[0x0][0xc08] ;  /* 0x00030200000c7ab9 */ /* 0x000fe20000000a00 */
[----:B------:R-:W-:Y:S02]  /*b390*/  F2FP.F16.F32.PACK_AB R7, R103, R102 ;  /* 0x000000666707723e */ /* 0x000fe400000000ff */
[----:B------:R-:W-:-:S02]  /*b3a0*/  F2FP.F16.F32.PACK_AB R8, R105, R104 ;  /* 0x000000686908723e */ /* 0x000fc400000000ff */
[----:B------:R-:W-:Y:S01]  /*b3b0*/  F2FP.F16.F32.PACK_AB R9, R107, R106 ;  /* 0x0000006a6b09723e */ /* 0x000fe200000000ff */
[----:B------:R-:W-:Y:S01]  /*b3c0*/  STSM.16.M88.4 [R131], R4 ;  /* 0x0000000483007844 */ /* 0x000fe20000000200 */
[----:B------:R-:W-:Y:S02]  /*b3d0*/  F2FP.F16.F32.PACK_AB R10, R109, R108 ;  /* 0x0000006c6d0a723e */ /* 0x000fe400000000ff */
[----:B------:R-:W-:Y:S02]  /*b3e0*/  F2FP.F16.F32.PACK_AB R11, R111, R110 ;  /* 0x0000006e6f0b723e */ /* 0x000fe400000000ff */
[----:B------:R-:W-:Y:S02]  /*b3f0*/  F2FP.F16.F32.PACK_AB R12, R113, R112 ;  /* 0x00000070710c723e */ /* 0x000fe400000000ff */
[----:B------:R-:W-:Y:S01]  /*b400*/  F2FP.F16.F32.PACK_AB R13, R115, R114 ;  /* 0x00000072730d723e */ /* 0x000fe200000000ff */
[----:B------:R-:W-:Y:S01]  /*b410*/  STSM.16.M88.4 [R130], R8 ;  /* 0x0000000882007844 */ /* 0x000fe20000000200 */
[----:B------:R-:W-:-:S02]  /*b420*/  F2FP.F16.F32.PACK_AB R14, R117, R116 ;  /* 0x00000074750e723e */ /* 0x000fc400000000ff */
[----:B------:R-:W-:Y:S02]  /*b430*/  F2FP.F16.F32.PACK_AB R15, R119, R118 ;  /* 0x00000076770f723e */ /* 0x000fe400000000ff */
[----:B------:R-:W-:-:S03]  /*b440*/  ISETP.NE.U32.AND P0, PT, RZ, UR14, PT ;  /* 0x0000000eff007c0c */ /* 0x000fc6000bf05070 */
[----:B------:R0:W-:Y:S01]  /*b450*/  STSM.16.M88.4 [R3], R12 ;  /* 0x0000000c03007844 */ /* 0x0001e20000000200 */
[----:B------:R-:W-:Y:S01]  /*b460*/  BAR.SYNC.DEFER_BLOCKING 0x1, 0x100 ;  /* 0x0044000000007b1d */ /* 0x000fe20000010000 */
[----:B------:R-:W-:-:S07]  /*b470*/  ISETP.NE.AND.EX P0, PT, RZ, UR15, PT, P0 ;  /* 0x0000000fff007c0c */ /* 0x000fce000bf05300 */
[----:B0-----:R-:W0:Y:S06]  /*b480*/  LDC R3, c[0x0][0xbe8] ;  /* 0x0002fa00ff037b82 */ /* 0x001e2c0000000800 */
[----:B------:R-:W2:Y:S01]  /*b490*/  @P0 LDG.E R19, desc[UR36][R84.64] ;  /* 0x0000002454130981 */ /* 0x000ea2000c1e1900 */
[----:B------:R-:W-:Y:S01]  /*b4a0*/  UISETP.NE.U32.AND UP0, UPT, UR12, URZ, UPT ;  /* 0x0000003f0c00728c */ /* 0x000fe2000bf05070 */
[----:B------:R-:W-:-:S03]  /*b4b0*/  ULDC UR4, c[0x0][0xa88] ;  /* 0x0002a20000047ab9 */ /* 0x000fc60000000800 */
[----:B------:R-:W-:Y:S01]  /*b4c0*/  UISETP.NE.AND.EX UP0, UPT, UR13, URZ, UPT, UP0 ;  /* 0x0000003f0d00728c */ /* 0x000fe2000bf05300 */
[----:B------:R-:W-:Y:S01]  /*b4d0*/  IMAD.U32 R8, RZ, RZ, UR4 ;  /* 0x00000004ff087e24 */ /* 0x000fe2000f8e00ff */
[----:B------:R-:W-:-:S04]  /*b4e0*/  ULDC UR4, c[0x0][0xad4] ;  /* 0x0002b50000047ab9 */ /* 0x000fc80000000800 */
[----:B------:R-:W-:Y:S02]  /*b4f0*/  PLOP3.LUT P4, PT, PT, PT, UP0, 0x80, 0x0 ;  /* 0x000000000000781c */ /* 0x000fe40003f8f008 */
[----:B0-----:R-:W-:-:S03]  /*b500*/  ISETP.NE.AND P1, PT, R3, 0x1, PT ;  /* 0x000000010300780c */ /* 0x001fc60003f25270 */
[----:B------:R-:W-:-:S04]  /*b510*/  @UP0 ULEA UR12, UP1, UR9, UR12, 0x2 ;  /* 0x0000000c090c0291 */ /* 0x000fc8000f82103f */
[----:B------:R-:W-:Y:S02]  /*b520*/  @UP0 ULEA.HI.X UR13, UR9, UR13, UR16, 0x2, UP1 ;  /* 0x0000000d090d0291 */ /* 0x000fe400088f1410 */
[----:B------:R-:W-:Y:S01]  /*b530*/  UISETP.NE.AND UP0, UPT, UR18, URZ, UPT ;  /* 0x0000003f1200728c */ /* 0x000fe2000bf05270 */
[----:B------:R-:W-:-:S03]  /*b540*/  IMAD.U32 R4, RZ, RZ, UR12 ;  /* 0x0000000cff047e24 */ /* 0x000fc6000f8e00ff */
[----:B------:R-:W0:Y:S01]  /*b550*/  @P1 LDC R6, c[0x0][0xbec] ;  /* 0x0002fb00ff061b82 */ /* 0x000e220000000800 */
[----:B------:R-:W-:Y:S01]  /*b560*/  USEL UR4, UR18, UR4, UP0 ;  /* 0x0000000412047287 */ /* 0x000fe20008000000 */
[----:B------:R-:W-:Y:S01]  /*b570*/  IMAD.U32 R5, RZ, RZ, UR13 ;  /* 0x0000000dff057e24 */ /* 0x000fe2000f8e00ff */
[----:B------:R-:W-:Y:S02]  /*b580*/  UMOV UR22, 0x9b8 ;  /* 0x000009b800167882 */ /* 0x000fe40000000000 */
[----:B------:R-:W-:-:S03]  /*b590*/  UISETP.GT.AND UP1, UPT, UR4, 0x1, UPT ;  /* 0x000000010400788c */ /* 0x000fc6000bf24270 */
[----:B------:R-:W1:Y:S01]  /*b5a0*/  @P1 LDC R9, c[0x0][0xbf0] ;  /* 0x0002fc00ff091b82 */ /* 0x000e620000000800 */
[----:B------:R-:W-:Y:S01]  /*b5b0*/  USEL UR22, UR22, 0x978, UP1 ;  /* 0x0000097816167887 */ /* 0x000fe20008800000 */
[----:B------:R-:W-:Y:S01]  /*b5c0*/  VIADD R11, R17, UR42 ;  /* 0x0000002a110b7c36 */ /* 0x000fe20008000000 */
[----:B------:R-:W-:Y:S01]  /*b5d0*/  UISETP.NE.U32.AND UP0, UPT, UR14, URZ, UPT ;  /* 0x0000003f0e00728c */ /* 0x000fe2000bf05070 */
[----:B------:R0:W5:Y:S01]  /*b5e0*/  @P4 LDG.E R8, desc[UR36][R4.64] ;  /* 0x0000002404084981 */ /* 0x000162000c1e1900 */
[----:B------:R-:W-:Y:S01]  /*b5f0*/  UMOV UR4, URZ ;  /* 0x0000003f00047c82 */ /* 0x000fe20008000000 */
[----:B------:R-:W-:Y:S01]  /*b600*/  USEL UR20, UR17, URZ, UP1 ;  /* 0x0000003f11147287 */ /* 0x000fe20008800000 */
[----:B------:R-:W-:Y:S01]  /*b610*/  IMAD.MOV.U32 R7, RZ, RZ, R11 ;  /* 0x000000ffff077224 */ /* 0x000fe200078e000b */
[----:B------:R-:W-:-:S04]  /*b620*/  UISETP.NE.AND.EX UP0, UPT, UR15, URZ, UPT, UP0 ;  /* 0x0000003f0f00728c */ /* 0x000fc8000bf05300 */
[----:B------:R-:W-:Y:S02]  /*b630*/  USEL UR9, UR9, URZ, !UP0 ;  /* 0x0000003f09097287 */ /* 0x000fe4000c000000 */
[----:B------:R-:W-:Y:S01]  /*b640*/  USEL UR21, UR16, URZ, !UP0 ;  /* 0x0000003f10157287 */ /* 0x000fe2000c000000 */
[----:B------:R-:W-:Y:S02]  /*b650*/  ULDC.64 UR12, c[0x0][UR22+0x218] ;  /* 0x00008600160c7abb */ /* 0x000fe40008000a00 */
[----:B------:R-:W-:Y:S01]  /*b660*/  ULDC.64 UR16, c[0x0][UR22+0x220] ;  /* 0x0000880016107abb */ /* 0x000fe20008000a00 */
[----:B------:R-:W-:Y:S01]  /*b670*/  ULDC.64 UR18, c[0x0][UR22+0x228] ;  /* 0x00008a0016127abb */ /* 0x000fe20008000a00 */
[----:B------:R-:W-:Y:S01]  /*b680*/  UIMAD.WIDE.U32 UR14, UR12, UR23, URZ ;  /* 0x000000170c0e72a5 */ /* 0x000fe2000f8e003f */
[----:B0-----:R-:W-:Y:S01]  /*b690*/  @P1 IMAD.HI.U32 R4, R11, R6, RZ ;  /* 0x000000060b041227 */ /* 0x001fe200078e00ff */
[----:B------:R-:W-:Y:S02]  /*b6a0*/  UIMAD UR23, UR13, UR23, URZ ;  /* 0x000000170d1772a4 */ /* 0x000fe4000f8e023f */
[----:B------:R-:W-:-:S02]  /*b6b0*/  UIMAD UR17, UR17, UR9, URZ ;  /* 0x00000009111172a4 */ /* 0x000fc4000f8e023f */
[----:B------:R-:W-:Y:S01]  /*b6c0*/  UIMAD.WIDE.U32 UR24, UR18, UR20, URZ ;  /* 0x00000014121872a5 */ /* 0x000fe2000f8e003f */
[----:B-1----:R-:W-:Y:S01]  /*b6d0*/  @P1 SHF.R.U32.HI R7, RZ, R9, R4 ;  /* 0x00000009ff071219 */ /* 0x002fe20000011604 */
[----:B------:R-:W-:Y:S02]  /*b6e0*/  UIMAD.WIDE.U32 UR12, UR16, UR9, URZ ;  /* 0x00000009100c72a5 */ /* 0x000fe4000f8e003f */
[----:B------:R-:W-:Y:S01]  /*b6f0*/  UIMAD UR18, UR19, UR20, URZ ;  /* 0x00000014131272a4 */ /* 0x000fe2000f8e023f */
[----:B------:R-:W-:Y:S01]  /*b700*/  IADD3 R6, -R7, RZ, RZ ;  /* 0x000000ff07067210 */ /* 0x000fe20007ffe1ff */
[----:B------:R-:W-:Y:S01]  /*b710*/  UIMAD UR17, UR16, UR21, UR17 ;  /* 0x00000015101172a4 */ /* 0x000fe2000f8e0211 */
[----:B------:R-:W-:Y:S01]  /*b720*/  IMAD.U32 R4, RZ, RZ, UR24 ;  /* 0x00000018ff047e24 */ /* 0x000fe2000f8e00ff */
[----:B------:R-:W-:Y:S02]  /*b730*/  UIADD3 UR18, UR25, UR18, URZ ;  /* 0x0000001219127290 */ /* 0x000fe4000fffe03f */
[----:B------:R-:W-:Y:S01]  /*b740*/  IMAD.U32 R5, RZ, RZ, UR25 ;  /* 0x00000019ff057e24 */ /* 0x000fe2000f8e00ff */
[----:B------:R-:W-:Y:S01]  /*b750*/  UIADD3 UR23, UR15, UR23, URZ ;  /* 0x000000170f177290 */ /* 0x000fe2000fffe03f */
[----:B------:R-:W-:Y:S01]  /*b760*/  IMAD R9, R3, R6, R11 ;  /* 0x0000000603097224 */ /* 0x000fe200078e020b */
[----:B------:R-:W-:Y:S01]  /*b770*/  UIADD3 UR17, UR13, UR17, URZ ;  /* 0x000000110d117290 */ /* 0x000fe2000fffe03f */
[----:B------:R-:W-:Y:S01]  /*b780*/  SHF.R.S32.HI R5, RZ, 0x1f, R7 ;  /* 0x0000001fff057819 */ /* 0x000fe20000011407 */
[----:B------:R-:W-:-:S02]  /*b790*/  IMAD.U32 R10, RZ, RZ, UR18 ;  /* 0x00000012ff0a7e24 */ /* 0x000fc4000f8e00ff */
[----:B------:R-:W-:Y:S02]  /*b7a0*/  SHF.R.S32.HI R6, RZ, 0x1f, R9 ;  /* 0x0000001fff067819 */ /* 0x000fe40000011409 */
[----:B--2---:R-:W-:-:S13]  /*b7b0*/  @P0 R2UR UR4, R19 ;  /* 0x00000000130402ca */ /* 0x004fda00000e0000 */
[----:B------:R-:W-:Y:S02]  /*b7c0*/  UIADD3 UR14, UP0, UP2, UR12, UR14, UR4 ;  /* 0x0000000e0c0e7290 */ /* 0x000fe4000fa1e004 */
[----:B------:R-:W-:Y:S01]  /*b7d0*/  USHF.R.S32.HI UR16, URZ, 0x1f, UR4 ;  /* 0x0000001f3f107899 */ /* 0x000fe20008011404 */
[----:B------:R-:W-:-:S03]  /*b7e0*/  ULDC.64 UR12, c[0x0][UR22+0x210] ;  /* 0x00008400160c7abb */ /* 0x000fc60008000a00 */
[----:B------:R-:W-:Y:S01]  /*b7f0*/  IADD3 R4, P2, P3, R7, UR14, R4 ;  /* 0x0000000e07047c10 */ /* 0x000fe2000fb5e004 */
[----:B------:R-:W-:Y:S01]  /*b800*/  UIADD3.X UR14, UR17, UR23, UR16, UP0, UP2 ;  /* 0x00000017110e7290 */ /* 0x000fe200087e4410 */
[----:B------:R-:W-:-:S04]  /*b810*/  IMAD R7, R9, UR13, RZ ;  /* 0x0000000d09077c24 */ /* 0x000fc8000f8e02ff */
[----:B------:R-:W-:Y:S01]  /*b820*/  IMAD R7, R6, UR12, R7 ;  /* 0x0000000c06077c24 */ /* 0x000fe2000f8e0207 */
[----:B------:R-:W-:Y:S01]  /*b830*/  IADD3.X R5, R5, UR14, R10, P2, P3 ;  /* 0x0000000e05057c10 */ /* 0x000fe200097e640a */
        /* <DEDUP_REMOVED lines=12> */
.L_x_5692:
[----:B------:R-:W2:Y:S01]  /*b900*/  LDL R12, [R1+0x10] ;  /* 0x00001000010c7983 */ /* 0x000ea20000100800 */
[----:B-----5:R-:W-:Y:S01]  /*b910*/  IMAD R19, R8, R3, RZ ;  /* 0x0000000308137224 */ /* 0x020fe200078e02ff */
[----:B------:R-:W-:Y:S02]  /*b920*/  LOP3.LUT P0, RZ, R217, 0x3, RZ, 0xc0, !PT ;  /* 0x00000003d9ff7812 */ /* 0x000fe4000780c0ff */
[----:B------:R-:W-:Y:S01]  /*b930*/  SHFL.IDX PT, R4, R9, RZ, 0x1c1f ;  /* 0x001c1fff09047589 */ /* 0x000fe200000e0000 */
[----:B------:R-:W-:-:S03]  /*b940*/  PLOP3.LUT P3, PT, PT, PT, UP1, 0x80, 0x0 ;  /* 0x000000000000781c */ /* 0x000fc60003f6f018 */
[----:B------:R-:W0:Y:S04]  /*b950*/  SHFL.IDX PT, R5, R10, RZ, 0x1c1f ;  /* 0x001c1fff0a057589 */ /* 0x000e2800000e0000 */
[----:B------:R-:W-:Y:S04]  /*b960*/  SHFL.IDX PT, R6, R9, 0x1, 0x1c1f ;  /* 0x003c1f0009067f89 */ /* 0x000fe800000e0000 */
[----:B------:R-:W1:Y:S01]  /*b970*/  SHFL.IDX PT, R7, R10, 0x1, 0x1c1f ;  /* 0x003c1f000a077f89 */ /* 0x000e6200000e0000 */
[----:B--2---:R-:W-:-:S04]  /*b980*/  VIADD R12, R12, UR42 ;  /* 0x0000002a0c0c7c36 */ /* 0x004fc80008000000 */
        /* <DEDUP_REMOVED lines=8> */
[----:B------:R-:W-:Y:S01]  /*ba10*/  IMAD.SHL.U32 R67, R18, 0x8, RZ ;  /* 0x0000000812437824 */ /* 0x000fe200078e00ff */
[----:B------:R-:W1:Y:S01]  /*ba20*/  @P1 LDC R21, c[0x0][0xbec] ;  /* 0x0002fb00ff151b82 */ /* 0x000e620000000800 */
[----:B0-----:R-:W-:Y:S01]  /*ba30*/  IMAD.MOV.U32 R5, RZ, RZ, 0x2 ;  /* 0x00000002ff057424 */ /* 0x001fe200078e00ff */
[----:B------:R-:W-:Y:S01]  /*ba40*/  ULDC.64 UR14, c[0x0][0xaa0] ;  /* 0x0002a800000e7ab9 */ /* 0x000fe20000000a00 */
[----:B------:R-:W-:Y:S01]  /*ba50*/  IMAD R4, R215, 0x40, R67 ;  /* 0x00000040d7047824 */ /* 0x000fe200078e0243 */
[----:B------:R-:W-:-:S03]  /*ba60*/  R2UR UR17, R197 ;  /* 0x00000000c51172ca */ /* 0x000fc600000e0000 */
[----:B------:R-:W-:Y:S01]  /*ba70*/  IMAD.WIDE R4, R4, R5, UR10 ;  /* 0x0000000a04047e25 */ /* 0x000fe2000f8e0205 */
[----:B------:R-:W0:Y:S02]  /*ba80*/  @P1 LDC R63, c[0x0][0xbf0] ;  /* 0x0002fc00ff3f1b82 */ /* 0x000e240000000800 */
[C---:B------:R-:W-:Y:S01]  /*ba90*/  IADD3 R33, P2, R4.reuse, 0x5000, RZ ;  /* 0x0000500004217810 */ /* 0x040fe20007f5e0ff */
[----:B------:R-:W-:Y:S01]  /*baa0*/  UIMAD UR12, UR16, UR14, URZ ;  /* 0x0000000e100c72a4 */ /* 0x000fe2000f8e023f */
[C---:B------:R-:W-:Y:S02]  /*bab0*/  IADD3 R9, P4, R4.reuse, 0x1000, RZ ;  /* 0x0000100004097810 */ /* 0x040fe40007f9e0ff */
[----:B------:R-:W-:Y:S02]  /*bac0*/  LOP3.LUT R32, R33, 0x380, RZ, 0xc0, !PT ;  /* 0x0000038021207812 */ /* 0x000fe400078ec0ff */
[----:B------:R-:W-:Y:S02]  /*bad0*/  IADD3 R13, P3, R4, 0x2000, RZ ;  /* 0x00002000040d7810 */ /* 0x000fe40007f7e0ff */
[----:B------:R-:W-:-:S02]  /*bae0*/  SHF.R.U64 R32, R32, 0x3, RZ ;  /* 0x0000000320207819 */ /* 0x000fc400000012ff */
[----:B------:R-:W-:Y:S02]  /*baf0*/  IADD3 R25, P6, R4, 0x3000, RZ ;  /* 0x0000300004197810 */ /* 0x000fe40007fde0ff */
[----:B------:R-:W-:Y:S01]  /*bb00*/  LOP3.LUT R32, R32, R33, RZ, 0x3c, !PT ;  /* 0x0000002120207212 */ /* 0x000fe200078e3cff */
[--C-:B------:R-:W-:Y:S01]  /*bb10*/  IMAD.X R33, RZ, RZ, R5.reuse, P2 ;  /* 0x000000ffff217224 */ /* 0x100fe200010e0605 */
[C---:B------:R-:W-:Y:S02]  /*bb20*/  IADD3 R7, P2, R4.reuse, 0xb000, RZ ;  /* 0x0000b00004077810 */ /* 0x040fe40007f5e0ff */
        /* <DEDUP_REMOVED lines=10> */
[----:B------:R-:W-:Y:S01]  /*bbd0*/  LOP3.LUT R28, R29, 0x380, RZ, 0xc0, !PT ;  /* 0x000003801d1c7812 */ /* 0x000fe200078ec0ff */
[----:B------:R-:W-:Y:S01]  /*bbe0*/  UIADD3 UR11, UR11, UR12, URZ ;  /* 0x0000000c0b0b7290 */ /* 0x000fe2000fffe03f */
[----:B------:R-:W-:Y:S02]  /*bbf0*/  LOP3.LUT R56, R0, R7, RZ, 0x3c, !PT ;  /* 0x0000000700387212 */ /* 0x000fe400078e3cff */
[----:B------:R-:W-:Y:S01]  /*bc00*/  LEA R0, R18, R215, 0x5 ;  /* 0x000000d712007211 */ /* 0x000fe200078e28ff */
[----:B------:R-:W-:Y:S01]  /*bc10*/  ULDC.64 UR12, c[0x0][0xae8] ;  /* 0x0002ba00000c7ab9 */ /* 0x000fe20000000a00 */
[----:B------:R-:W-:Y:S02]  /*bc20*/  SHF.R.U64 R8, R8, 0x3, RZ ;  /* 0x0000000308087819 */ /* 0x000fe400000012ff */
[----:B------:R-:W-:Y:S02]  /*bc30*/  SHF.R.U64 R12, R12, 0x3, RZ ;  /* 0x000000030c0c7819 */ /* 0x000fe400000012ff */
[----:B------:R-:W-:-:S02]  /*bc40*/  SHF.R.U64 R24, R24, 0x3, RZ ;  /* 0x0000000318187819 */ /* 0x000fc400000012ff */
[----:B------:R-:W-:Y:S01]  /*bc50*/  SHF.R.U64 R28, R28, 0x3, RZ ;  /* 0x000000031c1c7819 */ /* 0x000fe200000012ff */
[----:B------:R-:W-:Y:S01]  /*bc60*/  UIMAD.WIDE.U32 UR10, UR17, UR12, UR10 ;  /* 0x0000000c110a72a5 */ /* 0x000fe2000f8e000a */
[----:B------:R-:W-:Y:S01]  /*bc70*/  LOP3.LUT R8, R8, R9, RZ, 0x3c, !PT ;  /* 0x0000000908087212 */ /* 0x000fe200078e3cff */
[----:B------:R-:W-:Y:S01]  /*bc80*/  VIADD R60, R0, UR42 ;  /* 0x0000002a003c7c36 */ /* 0x000fe20008000000 */
[----:B------:R-:W-:Y:S01]  /*bc90*/  LOP3.LUT R12, R12, R13, RZ, 0x3c, !PT ;  /* 0x0000000d0c0c7212 */ /* 0x000fe200078e3cff */
[--C-:B------:R-:W-:Y:S01]  /*bca0*/  IMAD.X R13, RZ, RZ, R5.reuse, P3 ;  /* 0x000000ffff0d7224 */ /* 0x100fe200018e0605 */
[----:B------:R-:W-:Y:S01]  /*bcb0*/  LOP3.LUT R24, R24, R25, RZ, 0x3c, !PT ;  /* 0x0000001918187212 */ /* 0x000fe200078e3cff */
[--C-:B------:R-:W-:Y:S01]  /*bcc0*/  IMAD.X R25, RZ, RZ, R5.reuse, P6 ;  /* 0x000000ffff197224 */ /* 0x100fe200030e0605 */
[----:B------:R-:W-:Y:S01]  /*bcd0*/  LOP3.LUT R28, R28, R29, RZ, 0x3c, !PT ;  /* 0x0000001d1c1c7212 */ /* 0x000fe200078e3cff */
[----:B------:R-:W-:Y:S01]  /*bce0*/  IMAD.X R29, RZ, RZ, R5, P5 ;  /* 0x000000ffff1d7224 */ /* 0x000fe200028e0605 */
[----:B------:R-:W-:Y:S01]  /*bcf0*/  IADD3.X R9, RZ, R5, RZ, P4, !PT ;  /* 0x00000005ff097210 */ /* 0x000fe200027fe4ff */
[----:B------:R-:W-:Y:S01]  /*bd00*/  USHF.R.S32.HI UR4, URZ, 0x1f, UR9 ;  /* 0x0000001f3f047899 */ /* 0x000fe20008011409 */
[C---:B------:R-:W-:Y:S01]  /*bd10*/  IADD3 R37, P0, R4.reuse, 0x6000, RZ ;  /* 0x0000600004257810 */ /* 0x040fe20007f1e0ff */
[----:B------:R-:W-:Y:S01]  /*bd20*/  UIMAD UR11, UR17, UR13, UR11 ;  /* 0x0000000d110b72a4 */ /* 0x000fe2000f8e020b */
[----:B------:R-:W-:Y:S01]  /*bd30*/  IADD3 R41, P4, R4, 0x7000, RZ ;  /* 0x0000700004297810 */ /* 0x000fe20007f9e0ff */
[----:B-1----:R-:W-:Y:S01]  /*bd40*/  @P1 IMAD.HI.U32 R0, R60, R21, RZ ;  /* 0x000000153c001227 */ /* 0x002fe200078e00ff */
[C---:B------:R-:W-:Y:S01]  /*bd50*/  IADD3 R45, P3, R4.reuse, 0x8000, RZ ;  /* 0x00008000042d7810 */ /* 0x040fe20007f7e0ff */
[----:B------:R-:W-:Y:S01]  /*bd60*/  ULDC.64 UR12, c[0x0][0xaf0] ;  /* 0x0002bc00000c7ab9 */ /* 0x000fe20000000a00 */
[C---:B------:R-:W-:Y:S01]  /*bd70*/  IADD3 R49, P6, R4.reuse, 0x9000, RZ ;  /* 0x0000900004317810 */ /* 0x040fe20007fde0ff */
[----:B------:R-:W-:Y:S01]  /*bd80*/  IMAD.MOV.U32 R61, RZ, RZ, R60 ;  /* 0x000000ffff3d7224 */ /* 0x000fe200078e003c */
[----:B------:R-:W-:Y:S01]  /*bd90*/  IADD3 R53, P5, R4, 0xa000, RZ ;  /* 0x0000a00004357810 */ /* 0x000fe20007fbe0ff */
[----:B------:R-:W-:Y:S01]  /*bda0*/  UIMAD UR4, UR4, UR12, URZ ;  /* 0x0000000c040472a4 */ /* 0x000fe2000f8e023f */
[----:B------:R-:W-:Y:S01]  /*bdb0*/  LOP3.LUT R36, R37, 0x380, RZ, 0xc0, !PT ;  /* 0x0000038025247812 */ /* 0x000fe200078ec0ff */
[----:B------:R-:W5:Y:S01]  /*bdc0*/  LD.E.128 R12, desc[UR36][R12.64] ;  /* 0x000000240c0c7980 */ /* 0x000f62000c101d00 */
[----:B------:R-:W-:-:S02]  /*bdd0*/  LOP3.LUT R40, R41, 0x380, RZ, 0xc0, !PT ;  /* 0x0000038029287812 */ /* 0x000fc400078ec0ff */
[----:B------:R-:W-:Y:S01]  /*bde0*/  LOP3.LUT R44, R45, 0x380, RZ, 0xc0, !PT ;  /* 0x000003802d2c7812 */ /* 0x000fe200078ec0ff */
[----:B------:R-:W5:Y:S01]  /*bdf0*/  LD.E.128 R24, desc[UR36][R24.64] ;  /* 0x0000002418187980 */ /* 0x000f62000c101d00 */
[----:B------:R-:W-:Y:S02]  /*be00*/  LOP3.LUT R48, R49, 0x380, RZ, 0xc0, !PT ;  /* 0x0000038031307812 */ /* 0x000fe400078ec0ff */
[----:B------:R-:W-:Y:S02]  /*be10*/  LOP3.LUT R52, R53, 0x380, RZ, 0xc0, !PT ;  /* 0x0000038035347812 */ /* 0x000fe400078ec0ff */
[----:B------:R-:W-:Y:S01]  /*be20*/  LOP3.LUT R11, R4, 0x380, RZ, 0xc0, !PT ;  /* 0x00000380040b7812 */ /* 0x000fe200078ec0ff */
[----:B------:R-:W-:Y:S01]  /*be30*/  UIMAD UR4, UR9, UR13, UR4 ;  /* 0x0000000d090472a4 */ /* 0x000fe2000f8e0204 */
[----:B0-----:R-:W-:Y:S01]  /*be40*/  @P1 SHF.R.U32.HI R61, RZ, R63, R0 ;  /* 0x0000003fff3d1219 */ /* 0x001fe20000011600 */
[----:B------:R-:W-:Y:S01]  /*be50*/  UIMAD.WIDE.U32 UR10, UR9, UR12, UR10 ;  /* 0x0000000c090a72a5 */ /* 0x000fe2000f8e000a */
[----:B------:R-:W-:Y:S01]  /*be60*/  SHF.R.U64 R36, R36, 0x3, RZ ;  /* 0x0000000324247819 */ /* 0x000fe200000012ff */
[----:B------:R-:W5:Y:S01]  /*be70*/  LD.E.128 R28, desc[UR36][R28.64] ;  /* 0x000000241c1c7980 */ /* 0x000f62000c101d00 */
[----:B------:R-:W-:-:S02]  /*be80*/  SHF.R.U64 R40, R40, 0x3, RZ ;  /* 0x0000000328287819 */ /* 0x000fc400000012ff */
[----:B------:R-:W-:Y:S01]  /*be90*/  SHF.R.U64 R44, R44, 0x3, RZ ;  /* 0x000000032c2c7819 */ /* 0x000fe200000012ff */
[----:B------:R-:W5:Y:S01]  /*bea0*/  LD.E.128 R56, desc[UR36][R56.64] ;  /* 0x0000002438387980 */ /* 0x000f62000c101d00 */
[----:B------:R-:W-:Y:S02]  /*beb0*/  SHF.R.U64 R48, R48, 0x3, RZ ;  /* 0x0000000330307819 */ /* 0x000fe400000012ff */
[----:B------:R-:W-:Y:S02]  /*bec0*/  SHF.R.U64 R52, R52, 0x3, RZ ;  /* 0x0000000334347819 */ /* 0x000fe400000012ff */
[----:B------:R-:W-:Y:S01]  /*bed0*/  SHF.R.U64 R11, R11, 0x3, RZ ;  /* 0x000000030b0b7819 */ /* 0x000fe200000012ff */
[----:B------:R-:W-:Y:S01]  /*bee0*/  UIADD3 UR4, UR11, UR4, URZ ;  /* 0x000000040b047290 */ /* 0x000fe2000fffe03f */
        /* <DEDUP_REMOVED lines=13> */
[----:B------:R-:W-:Y:S01]  /*bfc0*/  ULDC.64 UR12, c[0x0][0xae0] ;  /* 0x0002b800000c7ab9 */ /* 0x000fe20000000a00 */
[----:B------:R-:W-:Y:S01]  /*bfd0*/  IMAD R63, R3, R2, R60 ;  /* 0x00000002033f7224 */ /* 0x000fe200078e023c */
[----:B------:R-:W5:Y:S01]  /*bfe0*/  LD.E.128 R8, desc[UR36][R8.64] ;  /* 0x0000002408087980 */ /* 0x000f62000c101d00 */
[----:B------:R-:W-:-:S02]  /*bff0*/  IMAD R0, R0, UR12, RZ ;  /* 0x0000000c00007c24 */ /* 0x000fc4000f8e02ff */
[----:B------:R-:W-:Y:S01]  /*c000*/  IMAD.U32 R21, RZ, RZ, UR11 ;  /* 0x0000000bff157e24 */ /* 0x000fe2000f8e00ff */
[----:B------:R-:W5:Y:S01]  /*c010*/  LD.E.128 R4, desc[UR36][R4.64] ;  /* 0x0000002404047980 */ /* 0x000f62000c101d00 */
[----:B------:R-:W-:Y:S01]  /*c020*/  IMAD.U32 R20, RZ, RZ, UR10 ;  /* 0x0000000aff147e24 */ /* 0x000fe2000f8e00ff */
[----:B------:R-:W-:Y:S01]  /*c030*/  ULDC.64 UR10, c[0x0][0xad8] ;  /* 0x0002b600000a7ab9 */ /* 0x000fe20000000a00 */
[----:B------:R-:W-:Y:S01]  /*c040*/  IMAD.U32 R21, RZ, RZ, UR4 ;  /* 0x00000004ff157e24 */ /* 0x000fe2000f8e00ff */
[----:B------:R-:W5:Y:S01]  /*c050*/  LD.E.128 R36, desc[UR36][R36.64] ;  /* 0x0000002424247980 */ /* 0x000f62000c101d00 */
[C---:B------:R-:W-:Y:S01]  /*c060*/  IMAD R65, R61.reuse, UR13, R0 ;  /* 0x0000000d3d417c24 */ /* 0x040fe2000f8e0200 */
[----:B------:R-:W-:Y:S02]  /*c070*/  SHF.R.S32.HI R0, RZ, 0x1f, R63 ;  /* 0x0000001fff007819 */ /* 0x000fe4000001143f */
[----:B------:R-:W5:Y:S01]  /*c080*/  LD.E.128 R40, desc[UR36][R40.64] ;  /* 0x0000002428287980 */ /* 0x000f62000c101d00 */
[----:B------:R-:W-:-:S03]  /*c090*/  IMAD.WIDE.U32 R2, R61, UR12, R20 ;  /* 0x0000000c3d027c25 */ /* 0x000fc6000f8e0014 */
        /* <DEDUP_REMOVED lines=11> */
[----:B------:R-:W-:Y:S01]  /*c150*/  VIADD R64, R215, UR42 ;  /* 0x0000002ad7407c36 */ /* 0x000fe20008000000 */
[----:B------:R-:W-:Y:S01]  /*c160*/  UIADD3 UR8, UR8, 0x30820, URZ ;  /* 0x0003082008087890 */ /* 0x000fe2000fffe03f */
[C---:B------:R-:W-:Y:S02]  /*c170*/  IMAD R21, R63.reuse, UR11, R20 ;  /* 0x0000000b3f157c24 */ /* 0x040fe4000f8e0214 */
[----:B------:R-:W-:Y:S01]  /*c180*/  IMAD.WIDE.U32 R2, R63, UR10, R2 ;  /* 0x0000000a3f027c25 */ /* 0x000fe2000f8e0002 */
[----:B------:R-:W-:Y:S01]  /*c190*/  ISETP.GE.AND P2, PT, R64, R19, PT ;  /* 0x000000134000720c */ /* 0x000fe20003f46270 */
[----:B------:R-:W-:Y:S01]  /*c1a0*/  ULDC.64 UR10, c[0x0][0xa80] ;  /* 0x0002a000000a7ab9 */ /* 0x000fe20000000a00 */
[----:B------:R-:W-:Y:S02]  /*c1b0*/  UPRMT UR8, URZ, 0x654, UR8 ;  /* 0x000006543f087896 */ /* 0x000fe40008000008 */
[----:B------:R-:W-:-:S02]  /*c1c0*/  IADD3 R3, R3, R21, RZ ;  /* 0x0000001503037210 */ /* 0x000fc40007ffe0ff */
[----:B------:R-:W-:Y:S01]  /*c1d0*/  LEA R62, P3, R2, UR10, 0x1 ;  /* 0x0000000a023e7c11 */ /* 0x000fe2000f8608ff */
[----:B------:R-:W-:-:S03]  /*c1e0*/  VIADD R0, R64, 0x20 ;  /* 0x0000002040007836 */ /* 0x000fc60000000000 */
[----:B------:R-:W-:Y:S01]  /*c1f0*/  LEA.HI.X R63, R2, UR11, R3, 0x1, P3 ;  /* 0x0000000b023f7c11 */ /* 0x000fe200098f0c03 */
[----:B------:R-:W-:Y:S01]  /*c200*/  VIADD R20, R64, 0x40 ;  /* 0x0000004040147836 */ /* 0x000fe20000000000 */
[-C--:B------:R-:W-:Y:S01]  /*c210*/  ISETP.GE.AND P0, PT, R0, R19.reuse, PT ;  /* 0x000000130000720c */ /* 0x080fe20003f06270 */
[C---:B------:R-:W-:Y:S01]  /*c220*/  VIADD R65, R67.reuse, 0x40 ;  /* 0x0000004043417836 */ /* 0x040fe20000000000 */
[----:B0-----:R-:W-:Y:S01]  /*c230*/  SYNCS.ARRIVE.TRANS64.RED.A1T0 RZ, [UR8], RZ ;  /* 0x000000ffffff79a7 */ /* 0x001fe20008100408 */
[----:B------:R-:W-:Y:S01]  /*c240*/  VIADD R69, R67, 0x80 ;  /* 0x0000008043457836 */ /* 0x000fe20000000000 */
[----:B------:R0:W1:Y:S01]  /*c250*/  SHFL.IDX PT, R60, R62, RZ, 0x181f ;  /* 0x00181fff3e3c7589 */ /* 0x00006200000e0000 */
[----:B------:R-:W-:Y:S03]  /*c260*/  BSSY B1, `(.L_x_5694) ;  /* 0x0000014000017945 */ /* 0x000fe60003800000 */
[----:B------:R0:W2:Y:S01]  /*c270*/  SHFL.IDX PT, R0, R63, RZ, 0x181f ;  /* 0x00181fff3f007589 */ /* 0x0000a200000e0000 */
[----:B------:R-:W-:-:S02]  /*c280*/  ISETP.GE.AND P1, PT, R20, R19, PT ;  /* 0x000000131400720c */ /* 0x000fc40003f26270 */
[----:B------:R-:W-:Y:S02]  /*c290*/  SHF.R.S32.HI R66, RZ, 0x1f, R67 ;  /* 0x0000001fff427819 */ /* 0x000fe40000011443 */
[----:B------:R-:W-:Y:S02]  /*c2a0*/  SHF.R.S32.HI R68, RZ, 0x1f, R65 ;  /* 0x0000001fff447819 */ /* 0x000fe40000011441 */
[----:B------:R-:W-:Y:S01]  /*c2b0*/  SHF.R.S32.HI R70, RZ, 0x1f, R69 ;  /* 0x0000001fff467819 */ /* 0x000fe20000011445 */
        /* <DEDUP_REMOVED lines=14> */
.L_x_5695:
[----:B------:R-:W-:Y:S05]  /*c3a0*/  BSYNC B1 ;  /* 0x0000000000017941 */ /* 0x000fea0003800000 */
.L_x_5694:
[----:B--2---:R2:W3:Y:S01]  /*c3b0*/  SHFL.IDX PT, R0, R63, 0x1, 0x181f ;  /* 0x00381f003f007f89 */ /* 0x0044e200000e0000 */
[----:B------:R-:W-:Y:S03]  /*c3c0*/  BSSY B1, `(.L_x_5696) ;  /* 0x0000010000017945 */ /* 0x000fe60003800000 */
[----:B0----5:R2:W0:Y:S01]  /*c3d0*/  SHFL.IDX PT, R6, R62, 0x1, 0x181f ;  /* 0x00381f003e067f89 */ /* 0x02142200000e0000 */
        /* <DEDUP_REMOVED lines=14> */
.L_x_5697:
[----:B------:R-:W-:Y:S05]  /*c4c0*/  BSYNC B1 ;  /* 0x0000000000017941 */ /* 0x000fea0003800000 */
.L_x_5696:
[----:B---3--:R3:W1:Y:S01]  /*c4d0*/  SHFL.IDX PT, R0, R63, 0x2, 0x181f ;  /* 0x00581f003f007f89 */ /* 0x00866200000e0000 */
[----:B------:R-:W-:Y:S03]  /*c4e0*/  BSSY B1, `(.L_x_5698) ;  /* 0x0000010000017945 */ /* 0x000fe60003800000 */
[----:B0---4-:R3:W0:Y:S01]  /*c4f0*/  SHFL.IDX PT, R6, R62, 0x2, 0x181f ;  /* 0x00581f003e067f89 */ /* 0x01162200000e0000 */
        /* <DEDUP_REMOVED lines=8> */
[-C--:B-1----:R-:W-:Y:S02]  /*c580*/  @!P3 LEA.HI.X R3, R67, R0.reuse, R66, 0x1, P0 ;  /* 0x000000004303b211 */ /* 0x082fe400000f0c42 */
[-C--:B------:R-:W-:Y:S02]  /*c590*/  @!P4 LEA.HI.X R5, R65, R0.reuse, R68, 0x1, P1 ;  /* 0x000000004105c211 */ /* 0x080fe400008f0c44 */
[----:B------:R-:W-:Y:S01]  /*c5a0*/  @!P5 LEA.HI.X R7, R69, R0, R70, 0x1, P2 ;  /* 0x000000004507d211 */ /* 0x000fe200010f0c46 */
[----:B------:R4:W-:Y:S04]  /*c5b0*/  @!P3 ST.E.128 desc[UR36][R2.64], R12 ;  /* 0x0000000c0200b985 */ /* 0x0009e8000c101d24 */
[----:B------:R4:W-:Y:S04]  /*c5c0*/  @!P4 ST.E.128 desc[UR36][R4.64], R36 ;  /* 0x000000240400c985 */ /* 0x0009e8000c101d24 */
[----:B------:R4:W-:Y:S02]  /*c5d0*/  @!P5 ST.E.128 desc[UR36][R6.64], R52 ;  /* 0x000000340600d985 */ /* 0x0009e4000c101d24 */
.L_x_5699:
[----:B------:R-:W-:Y:S05]  /*c5e0*/  BSYNC B1 ;  /* 0x0000000000017941 */ /* 0x000fea0003800000 */
.L_x_5698:
[----:B-1----:R-:W-:Y:S01]  /*c5f0*/  VIADD R0, R64, 0x60 ;  /* 0x0000006040007836 */ /* 0x002fe20000000000 */
[----:B--23--:R-:W1:Y:S04]  /*c600*/  SHFL.IDX PT, R63, R63, 0x3, 0x181f ;  /* 0x00781f003f3f7f89 */ /* 0x00ce6800000e0000 */
[----:B------:R-:W-:Y:S01]  /*c610*/  ISETP.GE.AND P0, PT, R0, R19, PT ;  /* 0x000000130000720c */ /* 0x000fe20003f06270 */
[----:B------:R-:W2:-:S12]  /*c620*/  SHFL.IDX PT, R62, R62, 0x3, 0x181f ;  /* 0x00781f003e3e7f89 */ /* 0x000e9800000e0000 */
[----:B------:R-:W-:Y:S05]  /*c630*/  @P0 BRA `(.L_x_5700) ;  /* 0x0000002000180947 */ /* 0x000fea0003800000 */
[----:B------:R-:W-:Y:S02]  /*c640*/  ULDC UR4, c[0x0][0xac8] ;  /* 0x0002b20000047ab9 */ /* 0x000fe40000000800 */
[----:B------:R-:W-:Y:S02]  /*c650*/  ISETP.GE.AND P2, PT, R67, UR4, PT ;  /* 0x0000000443007c0c */ /* 0x000fe4000bf46270 */
[----:B------:R-:W-:-:S11]  /*c660*/  ISETP.GE.AND P3, PT, R65, UR4, PT ;  /* 0x0000000441007c0c */ /* 0x000fd6000bf66270 */
[-C--:B--2-4-:R-:W-:Y:S02]  /*c670*/  @!P2 LEA R2, P0, R67, R62.reuse, 0x1 ;  /* 0x0000003e4302a211 */ /* 0x094fe400078008ff */
[----:B------:R-:W-:Y:S02]  /*c680*/  @!P3 LEA R4, P1, R65, R62, 0x1 ;  /* 0x0000003e4104b211 */ /* 0x000fe400078208ff */
[-C--:B-1----:R-:W-:Y:S02]  /*c690*/  @!P2 LEA.HI.X R3, R67, R63.reuse, R66, 0x1, P0 ;  /* 0x0000003f4303a211 */ /* 0x082fe400000f0c42 */
[----:B------:R-:W-:Y:S02]  /*c6a0*/  @!P3 LEA.HI.X R5, R65, R63, R68, 0x1, P1 ;  /* 0x0000003f4105b211 */ /* 0x000fe400008f0c44 */
[----:B------:R-:W-:Y:S01]  /*c6b0*/  ISETP.GE.AND P0, PT, R69, UR4, PT ;  /* 0x0000000445007c0c */ /* 0x000fe2000bf06270 */
[----:B------:R1:W-:Y:S04]  /*c6c0*/  @!P2 ST.E.128 desc[UR36][R2.64], R24 ;  /* 0x000000180200a985 */ /* 0x0003e8000c101d24 */
[----:B------:R1:W-:Y:S08]  /*c6d0*/  @!P3 ST.E.128 desc[UR36][R4.64], R40 ;  /* 0x000000280400b985 */ /* 0x0003f0000c101d24 */
[----:B------:R-:W-:Y:S05]  /*c6e0*/  @P0 BRA `(.L_x_5700) ;  /* 0x0000001c00ec0947 */ /* 0x000fea0003800000 */
[----:B-1----:R-:W-:-:S04]  /*c6f0*/  LEA R2, P0, R69, R62, 0x1 ;  /* 0x0000003e45027211 */ /* 0x002fc800078008ff */
[----:B------:R-:W-:-:S05]  /*c700*/  LEA.HI.X R3, R69, R63, R70, 0x1, P0 ;  /* 0x0000003f45037211 */ /* 0x000fca00000f0c46 */
[----:B------:R1:W-:Y:S01]  /*c710*/  ST.E.128 desc[UR36][R2.64], R56 ;  /* 0x0000003802007985 */ /* 0x0003e2000c101d24 */
[----:B------:R-:W-:Y:S05]  /*c720*/  BRA `(.L_x_5700) ;  /* 0x0000001c00dc7947 */ /* 0x000fea0003800000 */
.L_x_5693:
        /* <DEDUP_REMOVED lines=16> */
[----:B------:R-:W-:Y:S01]  /*c830*/  UIMAD.WIDE.U32 UR10, UR18, UR12, UR10 ;  /* 0x0000000c120a72a5 */ /* 0x000fe2000f8e000a */
[----:B------:R-:W-:Y:S01]  /*c840*/  SHF.R.S32.HI R86, RZ, 0x1f, R212 ;  /* 0x0000001fff567819 */ /* 0x000fe200000114d4 */
[----:B------:R-:W-:Y:S01]  /*c850*/  UPRMT UR8, URZ, 0x654, UR8 ;  /* 0x000006543f087896 */ /* 0x000fe20008000008 */
[----:B------:R-:W-:Y:S01]  /*c860*/  SHF.R.S32.HI R19, RZ, 0x1f, R213 ;  /* 0x0000001fff137819 */ /* 0x000fe200000114d5 */
        /* <DEDUP_REMOVED lines=37> */
[----:B------:R-:W-:Y:S02]  /*cac0*/  ISETP.GE.AND P4, PT, R16, UR4, PT ;  /* 0x0000000410007c0c */ /* 0x000fe4000bf86270 */
[----:B------:R-:W-:Y:S02]  /*cad0*/  ISETP.GE.AND P1, PT, R213, UR4, PT ;  /* 0x00000004d5007c0c */ /* 0x000fe4000bf26270 */
[----:B------:R-:W-:Y:S02]  /*cae0*/  ISETP.GE.AND P2, PT, R194, UR4, PT ;  /* 0x00000004c2007c0c */ /* 0x000fe4000bf46270 */
[----:B------:R-:W-:Y:S02]  /*caf0*/  IADD3 R11, R16, 0x18, RZ ;  /* 0x00000018100b7810 */ /* 0x000fe40007ffe0ff */
[----:B------:R-:W-:-:S02]  /*cb00*/  SHF.R.S32.HI R9, RZ, 0x1f, R194 ;  /* 0x0000001fff097819 */ /* 0x000fc400000114c2 */
[----:B------:R-:W-:Y:S02]  /*cb10*/  ISETP.GE.AND P3, PT, R11, UR4, PT ;  /* 0x000000040b007c0c */ /* 0x000fe4000bf66270 */
[----:B------:R-:W-:Y:S01]  /*cb20*/  SHF.R.S32.HI R12, RZ, 0x1f, R11 ;  /* 0x0000001fff0c7819 */ /* 0x000fe2000001140b */
[----:B-12---:R-:W-:Y:S01]  /*cb30*/  @!P4 IMAD.WIDE R4, R16, 0x4, R2 ;  /* 0x000000041004c825 */ /* 0x006fe200078e0202 */
[----:B------:R-:W-:Y:S02]  /*cb40*/  SHF.R.S32.HI R15, RZ, 0x1f, R193 ;  /* 0x0000001fff0f7819 */ /* 0x000fe400000114c1 */
[-C--:B------:R-:W-:Y:S02]  /*cb50*/  @!P1 LEA R6, P5, R213, R2.reuse, 0x2 ;  /* 0x00000002d5069211 */ /* 0x080fe400078a10ff */
[----:B------:R1:W-:Y:S01]  /*cb60*/  @!P4 ST.E.64 desc[UR36][R4.64], R24 ;  /* 0x000000180400c985 */ /* 0x0003e2000c101b24 */
[----:B------:R-:W-:Y:S02]  /*cb70*/  ISETP.GE.AND P4, PT, R13, UR4, PT ;  /* 0x000000040d007c0c */ /* 0x000fe4000bf86270 */
[----:B------:R-:W-:-:S02]  /*cb80*/  @!P2 LEA R8, P6, R194, R2, 0x2 ;  /* 0x00000002c208a211 */ /* 0x000fc400078c10ff */
[-C--:B------:R-:W-:Y:S02]  /*cb90*/  @!P1 LEA.HI.X R7, R213, R3.reuse, R19, 0x2, P5 ;  /* 0x00000003d5079211 */ /* 0x080fe400028f1413 */
[----:B------:R-:W-:Y:S02]  /*cba0*/  ISETP.GE.AND P5, PT, R193, UR4, PT ;  /* 0x00000004c1007c0c */ /* 0x000fe4000bfa6270 */
[----:B------:R-:W-:Y:S01]  /*cbb0*/  @!P2 LEA.HI.X R9, R194, R3, R9, 0x2, P6 ;  /* 0x00000003c209a211 */ /* 0x000fe200030f1409 */
[----:B------:R2:W-:Y:S01]  /*cbc0*/  @!P1 ST.E.64 desc[UR36][R6.64], R28 ;  /* 0x0000001c06009985 */ /* 0x0005e2000c101b24 */
[-C--:B------:R-:W-:Y:S02]  /*cbd0*/  @!P3 LEA R10, P6, R11, R2.reuse, 0x2 ;  /* 0x000000020b0ab211 */ /* 0x080fe400078c10ff */
[----:B-1----:R-:W-:Y:S01]  /*cbe0*/  SHF.R.S32.HI R5, RZ, 0x1f, R13 ;  /* 0x0000001fff057819 */ /* 0x002fe2000001140d */
[----:B------:R1:W-:Y:S01]  /*cbf0*/  @!P2 ST.E.64 desc[UR36][R8.64], R32 ;  /* 0x000000200800a985 */ /* 0x0003e2000c101b24 */
[----:B------:R-:W-:-:S02]  /*cc00*/  @!P4 LEA R4, P1, R13, R2, 0x2 ;  /* 0x000000020d04c211 */ /* 0x000fc400078210ff */
[----:B------:R-:W-:Y:S02]  /*cc10*/  ISETP.GE.AND P2, PT, R192, UR4, PT ;  /* 0x00000004c0007c0c */ /* 0x000fe4000bf46270 */
[-C--:B------:R-:W-:Y:S02]  /*cc20*/  @!P4 LEA.HI.X R5, R13, R3.reuse, R5, 0x2, P1 ;  /* 0x000000030d05c211 */ /* 0x080fe400008f1405 */
[----:B------:R-:W-:Y:S02]  /*cc30*/  ISETP.GE.AND P1, PT, R23, UR4, PT ;  /* 0x0000000417007c0c */ /* 0x000fe4000bf26270 */
[-C--:B------:R-:W-:Y:S02]  /*cc40*/  @!P3 LEA.HI.X R11, R11, R3.reuse, R12, 0x2, P6 ;  /* 0x000000030b0bb211 */ /* 0x080fe400030f140c */
[C---:B------:R-:W-:Y:S02]  /*cc50*/  @!P5 LEA R12, P6, R193.reuse, R2, 0x2 ;  /* 0x00000002c10cd211 */ /* 0x040fe400078c10ff */
[----:B--2---:R-:W-:Y:S01]  /*cc60*/  SHF.R.S32.HI R7, RZ, 0x1f, R192 ;  /* 0x0000001fff077819 */ /* 0x004fe200000114c0 */
[----:B------:R-:W-:Y:S01]  /*cc70*/  @!P3 ST.E.64 desc[UR36][R10.64], R36 ;  /* 0x000000240a00b985 */ /* 0x000fe2000c101b24 */
[----:B------:R-:W-:-:S02]  /*cc80*/  @!P5 LEA.HI.X R13, R193, R3, R15, 0x2, P6 ;  /* 0x00000003c10dd211 */ /* 0x000fc400030f140f */
[----:B------:R-:W-:Y:S01]  /*cc90*/  ISETP.GE.AND P6, PT, R22, UR4, PT ;  /* 0x0000000416007c0c */ /* 0x000fe2000bfc6270 */
[----:B------:R2:W-:Y:S01]  /*cca0*/  @!P4 ST.E.64 desc[UR36][R4.64], R40 ;  /* 0x000000280400c985 */ /* 0x0005e2000c101b24 */
[-C--:B------:R-:W-:Y:S02]  /*ccb0*/  @!P2 LEA R6, P4, R192, R2.reuse, 0x2 ;  /* 0x00000002c006a211 */ /* 0x080fe400078810ff */
[----:B------:R-:W-:Y:S01]  /*ccc0*/  ISETP.GE.AND P3, PT, R212, UR4, PT ;  /* 0x00000004d4007c0c */ /* 0x000fe2000bf66270 */
[----:B------:R-:W-:Y:S01]  /*ccd0*/  @!P5 ST.E.64 desc[UR36][R12.64], R44 ;  /* 0x0000002c0c00d985 */ /* 0x000fe2000c101b24 */
[----:B-1----:R-:W-:Y:S02]  /*cce0*/  SHF.R.S32.HI R9, RZ, 0x1f, R23 ;  /* 0x0000001fff097819 */ /* 0x002fe40000011417 */
[----:B------:R-:W-:Y:S02]  /*ccf0*/  @!P1 LEA R8, P5, R23, R2, 0x2 ;  /* 0x0000000217089211 */ /* 0x000fe400078a10ff */
[----:B------:R-:W-:-:S02]  /*cd00*/  @!P2 LEA.HI.X R7, R192, R3, R7, 0x2, P4 ;  /* 0x00000003c007a211 */ /* 0x000fc400020f1407 */
[----:B------:R-:W-:Y:S02]  /*cd10*/  @!P1 LEA.HI.X R9, R23, R3, R9, 0x2, P5 ;  /* 0x0000000317099211 */ /* 0x000fe400028f1409 */
[----:B------:R-:W-:Y:S01]  /*cd20*/  ISETP.GE.AND P4, PT, R211, UR4, PT ;  /* 0x00000004d3007c0c */ /* 0x000fe2000bf86270 */
[----:B------:R1:W-:Y:S01]  /*cd30*/  @!P2 ST.E.64 desc[UR36][R6.64], R48 ;  /* 0x000000300600a985 */ /* 0x0003e2000c101b24 */
[----:B--2---:R-:W-:Y:S02]  /*cd40*/  SHF.R.S32.HI R5, RZ, 0x1f, R22 ;  /* 0x0000001fff057819 */ /* 0x004fe40000011416 */
[-C--:B------:R-:W-:Y:S01]  /*cd50*/  @!P6 LEA R4, P2, R22, R2.reuse, 0x2 ;  /* 0x000000021604e211 */ /* 0x080fe200078410ff */
[----:B------:R2:W-:Y:S01]  /*cd60*/  @!P1 ST.E.64 desc[UR36][R8.64], R52 ;  /* 0x0000003408009985 */ /* 0x0005e2000c101b24 */
[----:B------:R-:W-:Y:S02]  /*cd70*/  ISETP.GE.AND P5, PT, R210, UR4, PT ;  /* 0x00000004d2007c0c */ /* 0x000fe4000bfa6270 */
[----:B------:R-:W-:-:S02]  /*cd80*/  @!P3 LEA R10, P1, R212, R2, 0x2 ;  /* 0x00000002d40ab211 */ /* 0x000fc400078210ff */
[-C--:B------:R-:W-:Y:S02]  /*cd90*/  @!P6 LEA.HI.X R5, R22, R3.reuse, R5, 0x2, P2 ;  /* 0x000000031605e211 */ /* 0x080fe400010f1405 */
[----:B------:R-:W-:Y:S02]  /*cda0*/  @!P3 LEA.HI.X R11, R212, R3, R86, 0x2, P1 ;  /* 0x00000003d40bb211 */ /* 0x000fe400008f1456 */
[----:B------:R-:W-:Y:S01]  /*cdb0*/  ISETP.GE.AND P1, PT, R209, UR4, PT ;  /* 0x00000004d1007c0c */ /* 0x000fe2000bf26270 */
[----:B------:R3:W-:Y:S01]  /*cdc0*/  @!P6 ST.E.64 desc[UR36][R4.64], R56 ;  /* 0x000000380400e985 */ /* 0x0007e2000c101b24 */
[-C--:B-1----:R-:W-:Y:S02]  /*cdd0*/  @!P4 LEA R6, P6, R211, R2.reuse, 0x2 ;  /* 0x00000002d306c211 */ /* 0x082fe400078c10ff */
[----:B------:R-:W-:Y:S01]  /*cde0*/  ISETP.GE.AND P2, PT, R208, UR4, PT ;  /* 0x00000004d0007c0c */ /* 0x000fe2000bf46270 */
[----:B------:R1:W-:Y:S01]  /*cdf0*/  @!P3 ST.E.64 desc[UR36][R10.64], R60 ;  /* 0x0000003c0a00b985 */ /* 0x0003e2000c101b24 */
[----:B------:R-:W-:-:S02]  /*ce00*/  @!P5 LEA R12, P3, R210, R2, 0x2 ;  /* 0x00000002d20cd211 */ /* 0x000fc400078610ff */
[-C--:B------:R-:W-:Y:S02]  /*ce10*/  @!P4 LEA.HI.X R7, R211, R3.reuse, R85, 0x2, P6 ;  /* 0x00000003d307c211 */ /* 0x080fe400030f1455 */
[----:B------:R-:W-:-:S03]  /*ce20*/  @!P5 LEA.HI.X R13, R210, R3, R84, 0x2, P3 ;  /* 0x00000003d20dd211 */ /* 0x000fc600018f1454 */
[----:B------:R4:W-:Y:S01]  /*ce30*/  @!P4 ST.E.64 desc[UR36][R6.64], R64 ;  /* 0x000000400600c985 */ /* 0x0009e2000c101b24 */
[----:B------:R-:W-:Y:S02]  /*ce40*/  ISETP.GE.AND P4, PT, R207, UR4, PT ;  /* 0x00000004cf007c0c */ /* 0x000fe4000bf86270 */
[CC--:B--2---:R-:W-:Y:S01]  /*ce50*/  @!P1 LEA R8, P3, R209.reuse, R2.reuse, 0x2 ;  /* 0x00000002d1089211 */ /* 0x0c4fe200078610ff */
[----:B------:R2:W-:Y:S01]  /*ce60*/  @!P5 ST.E.64 desc[UR36][R12.64], R68 ;  /* 0x000000440c00d985 */ /* 0x0005e2000c101b24 */
[----:B------:R-:W-:Y:S02]  /*ce70*/  ISETP.GE.AND P5, PT, R206, UR4, PT ;  /* 0x00000004ce007c0c */ /* 0x000fe4000bfa6270 */
[----:B------:R-:W-:Y:S02]  /*ce80*/  @!P1 LEA.HI.X R9, R209, R3, R229, 0x2, P3 ;  /* 0x00000003d1099211 */ /* 0x000fe400018f14e5 */
[----:B---3--:R-:W-:-:S03]  /*ce90*/  @!P2 LEA R4, P6, R208, R2, 0x2 ;  /* 0x00000002d004a211 */ /* 0x008fc600078c10ff */
[----:B------:R3:W-:Y:S01]  /*cea0*/  @!P1 ST.E.64 desc[UR36][R8.64], R72 ;  /* 0x0000004808009985 */ /* 0x0007e2000c101b24 */
[-C--:B------:R-:W-:Y:S02]  /*ceb0*/  @!P2 LEA.HI.X R5, R208, R3.reuse, R228, 0x2, P6 ;  /* 0x00000003d005a211 */ /* 0x080fe400030f14e4 */
[----:B------:R-:W-:Y:S02]  /*cec0*/  ISETP.GE.AND P1, PT, R205, UR4, PT ;  /* 0x00000004cd007c0c */ /* 0x000fe4000bf26270 */
[CC--:B-1----:R-:W-:Y:S01]  /*ced0*/  @!P4 LEA R10, P3, R207.reuse, R2.reuse, 0x2 ;  /* 0x00000002cf0ac211 */ /* 0x0c2fe200078610ff */
        /* <DEDUP_REMOVED lines=11> */
[CC--:B---3--:R-:W-:Y:S02]  /*cf90*/  @!P2 LEA R8, P6, R204.reuse, R2.reuse, 0x2 ;  /* 0x00000002cc08a211 */ /* 0x0c8fe400078c10ff */
[----:B-1----:R-:W-:Y:S01]  /*cfa0*/  @!P3 LEA R4, P4, R203, R2, 0x2 ;  /* 0x00000002cb04b211 */ /* 0x002fe200078810ff */
        /* <DEDUP_REMOVED lines=24> */
.L_x_5702:
[----:B------:R-:W-:Y:S05]  /*d130*/  BSYNC B1 ;  /* 0x0000000000017941 */ /* 0x000fea0003800000 */
.L_x_5701:
        /* <DEDUP_REMOVED lines=18> */
[----:B------:R-:W-:-:S02]  /*d260*/  @!P4 LEA.HI.X R7, R213, R5, R19, 0x2, P6 ;  /* 0x00000005d507c211 */ /* 0x000fc400030f1413 */
[----:B------:R-:W-:Y:S02]  /*d270*/  ISETP.GE.AND P3, PT, R193, UR4, PT ;  /* 0x00000004c1007c0c */ /* 0x000fe4000bf66270 */
[-C--:B------:R-:W-:Y:S01]  /*d280*/  @!P2 LEA R12, P6, R9, R4.reuse, 0x2 ;  /* 0x00000004090ca211 */ /* 0x080fe200078c10ff */
[----:B------:R1:W-:Y:S01]  /*d290*/  @!P4 ST.E.64 desc[UR36][R6.64], R30 ;  /* 0x0000001e0600c985 */ /* 0x0003e2000c101b24 */
[-C--:B------:R-:W-:Y:S02]  /*d2a0*/  @!P1 LEA.HI.X R11, R11, R5.reuse, R0, 0x2, P5 ;  /* 0x000000050b0b9211 */ /* 0x080fe400028f1400 */
[C---:B------:R-:W-:Y:S02]  /*d2b0*/  @!P0 LEA R8, P5, R194.reuse, R4, 0x2 ;  /* 0x00000004c2088211 */ /* 0x040fe400078a10ff */
[-C--:B------:R-:W-:Y:S02]  /*d2c0*/  @!P2 LEA.HI.X R13, R9, R5.reuse, R13, 0x2, P6 ;  /* 0x00000005090da211 */ /* 0x080fe400030f140d */
[----:B------:R-:W-:-:S02]  /*d2d0*/  @!P0 LEA.HI.X R9, R194, R5, R15, 0x2, P5 ;  /* 0x00000005c2098211 */ /* 0x000fc400028f140f */
[----:B------:R-:W-:Y:S02]  /*d2e0*/  ISETP.GE.AND P4, PT, R192, UR4, PT ;  /* 0x00000004c0007c0c */ /* 0x000fe4000bf86270 */
[----:B------:R-:W-:Y:S01]  /*d2f0*/  ISETP.GE.AND P5, PT, R23, UR4, PT ;  /* 0x0000000417007c0c */ /* 0x000fe2000bfa6270 */
[----:B------:R-:W-:Y:S01]  /*d300*/  @!P0 ST.E.64 desc[UR36][R8.64], R34 ;  /* 0x0000002208008985 */ /* 0x000fe2000c101b24 */
[----:B------:R-:W-:Y:S02]  /*d310*/  SHF.R.S32.HI R0, RZ, 0x1f, R193 ;  /* 0x0000001fff007819 */ /* 0x000fe400000114c1 */
[----:B------:R-:W-:Y:S01]  /*d320*/  SHF.R.S32.HI R15, RZ, 0x1f, R192 ;  /* 0x0000001fff0f7819 */ /* 0x000fe200000114c0 */
[----:B------:R2:W-:Y:S01]  /*d330*/  @!P1 ST.E.64 desc[UR36][R10.64], R38 ;  /* 0x000000260a009985 */ /* 0x0005e2000c101b24 */
[C---:B0-----:R-:W-:Y:S02]  /*d340*/  @!P3 LEA R2, P1, R193.reuse, R4, 0x2 ;  /* 0x00000004c102b211 */ /* 0x041fe400078210ff */
[----:B------:R-:W-:Y:S01]  /*d350*/  SHF.R.S32.HI R19, RZ, 0x1f, R23 ;  /* 0x0000001fff137819 */ /* 0x000fe20000011417 */
[----:B------:R0:W-:Y:S01]  /*d360*/  @!P2 ST.E.64 desc[UR36][R12.64], R42 ;  /* 0x0000002a0c00a985 */ /* 0x0001e2000c101b24 */
[----:B------:R-:W-:-:S02]  /*d370*/  @!P3 LEA.HI.X R3, R193, R5, R0, 0x2, P1 ;  /* 0x00000005c103b211 */ /* 0x000fc400008f1400 */
[----:B------:R-:W-:Y:S02]  /*d380*/  ISETP.GE.AND P1, PT, R212, UR4, PT ;  /* 0x00000004d4007c0c */ /* 0x000fe4000bf26270 */
[----:B------:R-:W-:Y:S01]  /*d390*/  ISETP.GE.AND P2, PT, R22, UR4, PT ;  /* 0x0000000416007c0c */ /* 0x000fe2000bf46270 */
[----:B------:R3:W-:Y:S01]  /*d3a0*/  @!P3 ST.E.64 desc[UR36][R2.64], R46 ;  /* 0x0000002e0200b985 */ /* 0x0007e2000c101b24 */
[CC--:B-1----:R-:W-:Y:S02]  /*d3b0*/  @!P4 LEA R6, P0, R192.reuse, R4.reuse, 0x2 ;  /* 0x00000004c006c211 */ /* 0x0c2fe400078010ff */
[----:B------:R-:W-:Y:S02]  /*d3c0*/  @!P5 LEA R14, P6, R23, R4, 0x2 ;  /* 0x00000004170ed211 */ /* 0x000fe400078c10ff */
[----:B------:R-:W-:Y:S02]  /*d3d0*/  @!P4 LEA.HI.X R7, R192, R5, R15, 0x2, P0 ;  /* 0x00000005c007c211 */ /* 0x000fe400000f140f */
[----:B------:R-:W-:-:S02]  /*d3e0*/  ISETP.GE.AND P0, PT, R211, UR4, PT ;  /* 0x00000004d3007c0c */ /* 0x000fc4000bf06270 */
[----:B------:R-:W-:Y:S01]  /*d3f0*/  @!P5 LEA.HI.X R15, R23, R5, R19, 0x2, P6 ;  /* 0x00000005170fd211 */ /* 0x000fe200030f1413 */
[----:B------:R1:W-:Y:S01]  /*d400*/  @!P4 ST.E.64 desc[UR36][R6.64], R50 ;  /* 0x000000320600c985 */ /* 0x0003e2000c101b24 */
[-C--:B--2---:R-:W-:Y:S02]  /*d410*/  @!P1 LEA R10, P3, R212, R4.reuse, 0x2 ;  /* 0x00000004d40a9211 */ /* 0x084fe400078610ff */
[----:B------:R-:W-:Y:S01]  /*d420*/  SHF.R.S32.HI R9, RZ, 0x1f, R22 ;  /* 0x0000001fff097819 */ /* 0x000fe20000011416 */
[----:B------:R2:W-:Y:S01]  /*d430*/  @!P5 ST.E.64 desc[UR36][R14.64], R54 ;  /* 0x000000360e00d985 */ /* 0x0005e2000c101b24 */
[----:B------:R-:W-:Y:S02]  /*d440*/  ISETP.GE.AND P5, PT, R210, UR4, PT ;  /* 0x00000004d2007c0c */ /* 0x000fe4000bfa6270 */
[----:B------:R-:W-:Y:S02]  /*d450*/  @!P2 LEA R8, P6, R22, R4, 0x2 ;  /* 0x000000041608a211 */ /* 0x000fe400078c10ff */
[----:B------:R-:W-:-:S02]  /*d460*/  ISETP.GE.AND P4, PT, R209, UR4, PT ;  /* 0x00000004d1007c0c */ /* 0x000fc4000bf86270 */
[-C--:B------:R-:W-:Y:S02]  /*d470*/  @!P1 LEA.HI.X R11, R212, R5.reuse, R86, 0x2, P3 ;  /* 0x00000005d40b9211 */ /* 0x080fe400018f1456 */
[----:B------:R-:W-:Y:S02]  /*d480*/  ISETP.GE.AND P3, PT, R208, UR4, PT ;  /* 0x00000004d0007c0c */ /* 0x000fe4000bf66270 */
[----:B------:R-:W-:Y:S02]  /*d490*/  @!P2 LEA.HI.X R9, R22, R5, R9, 0x2, P6 ;  /* 0x000000051609a211 */ /* 0x000fe400030f1409 */
[----:B0-----:R-:W-:-:S03]  /*d4a0*/  @!P0 LEA R12, P6, R211, R4, 0x2 ;  /* 0x00000004d30c8211 */ /* 0x001fc600078c10ff */
[----:B------:R0:W-:Y:S01]  /*d4b0*/  @!P2 ST.E.64 desc[UR36][R8.64], R58 ;  /* 0x0000003a0800a985 */ /* 0x0001e2000c101b24 */
[-C--:B------:R-:W-:Y:S02]  /*d4c0*/  @!P0 LEA.HI.X R13, R211, R5.reuse, R85, 0x2, P6 ;  /* 0x00000005d30d8211 */ /* 0x080fe400030f1455 */
[CC--:B---3--:R-:W-:Y:S01]  /*d4d0*/  @!P5 LEA R2, P6, R210.reuse, R4.reuse, 0x2 ;  /* 0x00000004d202d211 */ /* 0x0c8fe200078c10ff */
[----:B------:R3:W-:Y:S01]  /*d4e0*/  @!P1 ST.E.64 desc[UR36][R10.64], R62 ;  /* 0x0000003e0a009985 */ /* 0x0007e2000c101b24 */
[----:B------:R-:W-:Y:S02]  /*d4f0*/  ISETP.GE.AND P2, PT, R207, UR4, PT ;  /* 0x00000004cf007c0c */ /* 0x000fe4000bf46270 */
[----:B------:R-:W-:Y:S01]  /*d500*/  @!P5 LEA.HI.X R3, R210, R5, R84, 0x2, P6 ;  /* 0x00000005d203d211 */ /* 0x000fe200030f1454 */
[----:B------:R4:W-:Y:S01]  /*d510*/  @!P0 ST.E.64 desc[UR36][R12.64], R66 ;  /* 0x000000420c008985 */ /* 0x0009e2000c101b24 */
[-C--:B-1----:R-:W-:Y:S02]  /*d520*/  @!P4 LEA R6, P0, R209, R4.reuse, 0x2 ;  /* 0x00000004d106c211 */ /* 0x082fe400078010ff */
[----:B--2---:R-:W-:Y:S01]  /*d530*/  @!P3 LEA R14, P6, R208, R4, 0x2 ;  /* 0x00000004d00eb211 */ /* 0x004fe200078c10ff */
[----:B------:R1:W-:Y:S01]  /*d540*/  @!P5 ST.E.64 desc[UR36][R2.64], R70 ;  /* 0x000000460200d985 */ /* 0x0003e2000c101b24 */
[----:B------:R-:W-:-:S02]  /*d550*/  ISETP.GE.AND P1, PT, R206, UR4, PT ;  /* 0x00000004ce007c0c */ /* 0x000fc4000bf26270 */
[-C--:B------:R-:W-:Y:S02]  /*d560*/  @!P4 LEA.HI.X R7, R209, R5.reuse, R229, 0x2, P0 ;  /* 0x00000005d107c211 */ /* 0x080fe400000f14e5 */
[----:B------:R-:W-:Y:S02]  /*d570*/  ISETP.GE.AND P0, PT, R205, UR4, PT ;  /* 0x00000004cd007c0c */ /* 0x000fe4000bf06270 */
[----:B------:R-:W-:Y:S01]  /*d580*/  @!P3 LEA.HI.X R15, R208, R5, R228, 0x2, P6 ;  /* 0x00000005d00fb211 */ /* 0x000fe200030f14e4 */
[----:B------:R2:W-:Y:S01]  /*d590*/  @!P4 ST.E.64 desc[UR36][R6.64], R74 ;  /* 0x0000004a0600c985 */ /* 0x0005e2000c101b24 */
[----:B0-----:R-:W-:-:S03]  /*d5a0*/  @!P2 LEA R8, P4, R207, R4, 0x2 ;  /* 0x00000004cf08a211 */ /* 0x001fc600078810ff */
[----:B------:R-:W-:Y:S01]  /*d5b0*/  @!P3 ST.E.64 desc[UR36][R14.64], R78 ;  /* 0x0000004e0e00b985 */ /* 0x000fe2000c101b24 */
[----:B------:R-:W-:Y:S02]  /*d5c0*/  ISETP.GE.AND P3, PT, R204, UR4, PT ;  /* 0x00000004cc007c0c */ /* 0x000fe4000bf66270 */
[CC--:B---3--:R-:W-:Y:S02]  /*d5d0*/  @!P1 LEA R10, P5, R206.reuse, R4.reuse, 0x2 ;  /* 0x00000004ce0a9211 */ /* 0x0c8fe400078a10ff */
[-C--:B------:R-:W-:Y:S02]  /*d5e0*/  @!P2 LEA.HI.X R9, R207, R5.reuse, R227, 0x2, P4 ;  /* 0x00000005cf09a211 */ /* 0x080fe400020f14e3 */
[----:B----4-:R-:W-:Y:S02]  /*d5f0*/  @!P0 LEA R12, P6, R205, R4, 0x2 ;  /* 0x00000004cd0c8211 */ /* 0x010fe400078c10ff */
[----:B------:R-:W-:Y:S01]  /*d600*/  ISETP.GE.AND P4, PT, R203, UR4, PT ;  /* 0x00000004cb007c0c */ /* 0x000fe2000bf86270 */
[----:B------:R0:W-:Y:S01]  /*d610*/  @!P2 ST.E.64 desc[UR36][R8.64], R82 ;  /* 0x000000520800a985 */ /* 0x0001e2000c101b24 */
        /* <DEDUP_REMOVED lines=11> */
[----:B------:R2:W-:Y:S01]  /*d6d0*/  @!P3 ST.E.64 desc[UR36][R2.64], R128 ;  /* 0x000000800200b985 */ /* 0x0005e2000c101b24 */
[CC--:B0-----:R-:W-:Y:S02]  /*d6e0*/  @!P2 LEA R8, P3, R202.reuse, R4.reuse, 0x2 ;  /* 0x00000004ca08a211 */ /* 0x0c1fe400078610ff */
[-C--:B------:R-:W-:Y:S02]  /*d6f0*/  @!P4 LEA.HI.X R7, R203, R5.reuse, R223, 0x2, P6 ;  /* 0x00000005cb07c211 */ /* 0x080fe400030f14df */
[-C--:B---3--:R-:W-:Y:S02]  /*d700*/  @!P1 LEA R10, P6, R201, R4.reuse, 0x2 ;  /* 0x00000004c90a9211 */ /* 0x088fe400078c10ff */
[----:B------:R-:W-:Y:S01]  /*d710*/  @!P2 LEA.HI.X R9, R202, R5, R222, 0x2, P3 ;  /* 0x00000005ca09a211 */ /* 0x000fe200018f14de */
[----:B------:R2:W-:Y:S01]  /*d720*/  @!P4 ST.E.64 desc[UR36][R6.64], R98 ;  /* 0x000000620600c985 */ /* 0x0005e2000c101b24 */
[----:B-1----:R-:W-:-:S02]  /*d730*/  @!P0 LEA R12, P4, R200, R4, 0x2 ;  /* 0x00000004c80c8211 */ /* 0x002fc400078810ff */
[----:B------:R-:W-:Y:S01]  /*d740*/  @!P5 LEA R14, P3, R199, R4, 0x2 ;  /* 0x00000004c70ed211 */ /* 0x000fe200078610ff */
[----:B------:R2:W-:Y:S01]  /*d750*/  @!P2 ST.E.64 desc[UR36][R8.64], R102 ;  /* 0x000000660800a985 */ /* 0x0005e2000c101b24 */
[-C--:B------:R-:W-:Y:S02]  /*d760*/  @!P1 LEA.HI.X R11, R201, R5.reuse, R221, 0x2, P6 ;  /* 0x00000005c90b9211 */ /* 0x080fe400030f14dd */
        /* <DEDUP_REMOVED lines=11> */
.L_x_5691:
[----:B------:R-:W-:Y:S01]  /*d820*/  R2UR UR4, R196 ;  /* 0x00000000c40472ca */ /* 0x000fe200000e0000 */
[----:B------:R-:W-:Y:S01]  /*d830*/  ULDC.64 UR8, c[0x0][0xc00] ;  /* 0x0003000000087ab9 */ /* 0x000fe20000000a00 */
[----:B------:R-:W-:Y:S01]  /*d840*/  R2UR UR11, R214 ;  /* 0x00000000d60b72ca */ /* 0x000fe200000e0000 */
[----:B------:R-:W-:Y:S01]  /*d850*/  UISETP.NE.U32.AND UP0, UPT, UR8, URZ, UPT ;  /* 0x0000003f0800728c */ /* 0x000fe2000bf05070 */
[----:B------:R-:W-:-:S03]  /*d860*/  R2UR UR10, R19 ;  /* 0x00000000130a72ca */ /* 0x000fc600000e0000 */
        /* <DEDUP_REMOVED lines=32> */
.L_x_5703:
        /* <DEDUP_REMOVED lines=8> */
[----:B------:R-:W-:Y:S02]  /*daf0*/  IMAD.U32 R3, RZ, RZ, UR42 ;  /* 0x0000002aff037e24 */ /* 0x000fe4000f8e00ff */
[----:B-1---5:R-:W-:-:S03]  /*db00*/  IMAD R2, R0, R9, RZ ;  /* 0x0000000900027224 */ /* 0x022fc600078e02ff */
        /* <DEDUP_REMOVED lines=52> */
.L_x_5705:
[----:B------:R-:W-:Y:S05]  /*de50*/  BSYNC B1 ;  /* 0x0000000000017941 */ /* 0x000fea0003800000 */
.L_x_5704:
[----:B------:R-:W-:-:S13]  /*de60*/  R2UR UR8, R19 ;  /* 0x00000000130872ca */ /* 0x000fda00000e0000 */
[----:B------:R-:W-:-:S06]  /*de70*/  UISETP.GT.AND UP0, UPT, UR8, 0x1, UPT ;  /* 0x000000010800788c */ /* 0x000fcc000bf04270 */
[----:B------:R-:W-:-:S13]  /*de80*/  PLOP3.LUT P0, PT, PT, PT, UP0, 0x80, 0x0 ;  /* 0x000000000000781c */ /* 0x000fda0003f0f008 */
[----:B------:R-:W-:Y:S05]  /*de90*/  @P0 BRA `(.L_x_5700) ;  /* 0x0000000800000947 */ /* 0x000fea0003800000 */
[----:B------:R-:W1:Y:S01]  /*dea0*/  LDC R11, c[0x0][0xbe8] ;  /* 0x0002fa00ff0b7b82 */ /* 0x000e620000000800 */
[----:B------:R-:W-:Y:S01]  /*deb0*/  ULDC.64 UR14, c[0x0][0xaa0] ;  /* 0x0002a800000e7ab9 */ /* 0x000fe20000000a00 */
[----:B------:R-:W-:Y:S01]  /*dec0*/  R2UR UR16, R197 ;  /* 0x00000000c51072ca */ /* 0x000fe200000e0000 */
[----:B------:R-:W-:Y:S01]  /*ded0*/  UIMAD UR10, UR21, UR14, URZ ;  /* 0x0000000e150a72a4 */ /* 0x000fe2000f8e023f */
[----:B------:R-:W-:Y:S01]  /*dee0*/  IMAD R2, R18, 0x20, R215 ;  /* 0x0000002012027824 */ /* 0x000fe200078e02d7 */
[----:B------:R-:W-:Y:S01]  /*def0*/  UIMAD.WIDE.U32 UR8, UR4, UR14, URZ ;  /* 0x0000000e040872a5 */ /* 0x000fe2000f8e003f */
[----:B------:R-:W-:Y:S01]  /*df00*/  VIADD R8, R215, UR42 ;  /* 0x0000002ad7087c36 */ /* 0x000fe20008000000 */
[----:B------:R-:W-:Y:S01]  /*df10*/  UIMAD UR10, UR4, UR15, UR10 ;  /* 0x0000000f040a72a4 */ /* 0x000fe2000f8e020a */
[----:B------:R-:W-:Y:S01]  /*df20*/  VIADD R6, R2, UR42 ;  /* 0x0000002a02067c36 */ /* 0x000fe20008000000 */
[----:B------:R-:W-:Y:S02]  /*df30*/  BSSY B1, `(.L_x_5706) ;  /* 0x0000040000017945 */ /* 0x000fe40003800000 */
[----:B------:R-:W-:-:S02]  /*df40*/  UIADD3 UR9, UR9, UR10, URZ ;  /* 0x0000000a09097290 */ /* 0x000fc4000fffe03f */
[----:B0-----:R-:W-:Y:S01]  /*df50*/  MOV R5, R6 ;  /* 0x0000000600057202 */ /* 0x001fe20000000f00 */
        /* <DEDUP_REMOVED lines=10> */
[----:B------:R-:W0:Y:S08]  /*e000*/  @P0 LDC R3, c[0x0][0xbec] ;  /* 0x0002fb00ff030b82 */ /* 0x000e300000000800 */
[----:B------:R-:W1:Y:S01]  /*e010*/  @P0 LDC R7, c[0x0][0xbf0] ;  /* 0x0002fc00ff070b82 */ /* 0x000e620000000800 */
        /* <DEDUP_REMOVED lines=8> */
[----:B------:R-:W-:Y:S02]  /*e0a0*/  IMAD.U32 R2, RZ, RZ, UR12 ;  /* 0x0000000cff027e24 */ /* 0x000fe4000f8e00ff */
[C---:B------:R-:W-:Y:S01]  /*e0b0*/  IMAD R9, R5.reuse, UR9, R4 ;  /* 0x0000000905097c24 */ /* 0x040fe2000f8e0204 */
[----:B------:R-:W-:Y:S01]  /*e0c0*/  SHF.R.S32.HI R4, RZ, 0x1f, R7 ;  /* 0x0000001fff047819 */ /* 0x000fe20000011407 */
[----:B------:R-:W-:Y:S01]  /*e0d0*/  IMAD.WIDE.U32 R2, R5, UR8, R2 ;  /* 0x0000000805027c25 */ /* 0x000fe2000f8e0002 */
[----:B------:R-:W-:-:S03]  /*e0e0*/  ULDC.64 UR8, c[0x0][0xad8] ;  /* 0x0002b60000087ab9 */ /* 0x000fc60000000a00 */
        /* <DEDUP_REMOVED lines=36> */
.L_x_5707:
[----:B------:R-:W-:Y:S05]  /*e330*/  BSYNC B1 ;  /* 0x0000000000017941 */ /* 0x000fea0003800000 */
.L_x_5706:
        /* <DEDUP_REMOVED lines=17> */
.L_x_5709:
[----:B------:R-:W-:Y:S05]  /*e450*/  BSYNC B1 ;  /* 0x0000000000017941 */ /* 0x000fea0003800000 */
.L_x_5708:
        /* <DEDUP_REMOVED lines=17> */
.L_x_5711:
[----:B------:R-:W-:Y:S05]  /*e570*/  BSYNC B1 ;  /* 0x0000000000017941 */ /* 0x000fea0003800000 */
.L_x_5710:
[----:B0-----:R-:W-:Y:S01]  /*e580*/  VIADD R0, R8, 0x60 ;  /* 0x0000006008007836 */ /* 0x001fe20000000000 */
[----:B--2-4-:R-:W2:Y:S04]  /*e590*/  SHFL.IDX PT, R5, R5, 0x3, 0x181f ;  /* 0x00781f0005057f89 */ /* 0x014ea800000e0000 */
[----:B------:R-:W-:Y:S01]  /*e5a0*/  ISETP.GE.AND P0, PT, R0, R11, PT ;  /* 0x0000000b0000720c */ /* 0x000fe20003f06270 */
[----:B-1-3--:R1:W3:-:S12]  /*e5b0*/  SHFL.IDX PT, R2, R4, 0x3, 0x181f ;  /* 0x00781f0004027f89 */ /* 0x00a2d800000e0000 */
[----:B-1----:R-:W-:Y:S05]  /*e5c0*/  @P0 BRA `(.L_x_5700) ;  /* 0x0000000000340947 */ /* 0x002fea0003800000 */
[----:B------:R-:W-:Y:S02]  /*e5d0*/  ULDC UR4, c[0x0][0xac8] ;  /* 0x0002b20000047ab9 */ /* 0x000fe40000000800 */
[----:B------:R-:W-:Y:S02]  /*e5e0*/  ISETP.GE.AND P3, PT, R7, UR4, PT ;  /* 0x0000000407007c0c */ /* 0x000fe4000bf66270 */
[----:B------:R-:W-:Y:S02]  /*e5f0*/  ISETP.GE.AND P4, PT, R9, UR4, PT ;  /* 0x0000000409007c0c */ /* 0x000fe4000bf86270 */
[----:B------:R-:W-:-:S09]  /*e600*/  ISETP.GE.AND P5, PT, R13, UR4, PT ;  /* 0x000000040d007c0c */ /* 0x000fd2000bfa6270 */
[-C--:B---3--:R-:W-:Y:S02]  /*e610*/  @!P3 LEA R14, P0, R7, R2.reuse, 0x1 ;  /* 0x00000002070eb211 */ /* 0x088fe400078008ff */
[-C--:B------:R-:W-:Y:S02]  /*e620*/  @!P4 LEA R8, P1, R9, R2.reuse, 0x1 ;  /* 0x000000020908c211 */ /* 0x080fe400078208ff */
[----:B------:R-:W-:Y:S02]  /*e630*/  @!P5 LEA R2, P2, R13, R2, 0x1 ;  /* 0x000000020d02d211 */ /* 0x000fe400078408ff */
[-C--:B--2---:R-:W-:Y:S02]  /*e640*/  @!P3 LEA.HI.X R15, R7, R5.reuse, R12, 0x1, P0 ;  /* 0x00000005070fb211 */ /* 0x084fe400000f0c0c */
[-C--:B------:R-:W-:Y:S02]  /*e650*/  @!P4 LEA.HI.X R9, R9, R5.reuse, R6, 0x1, P1 ;  /* 0x000000050909c211 */ /* 0x080fe400008f0c06 */
[----:B------:R-:W-:Y:S01]  /*e660*/  @!P5 LEA.HI.X R3, R13, R5, R10, 0x1, P2 ;  /* 0x000000050d03d211 */ /* 0x000fe200010f0c0a */
[----:B------:R1:W-:Y:S04]  /*e670*/  @!P3 ST.E.128 desc[UR36][R14.64], RZ ;  /* 0x000000ff0e00b985 */ /* 0x0003e8000c101d24 */
[----:B------:R1:W-:Y:S04]  /*e680*/  @!P4 ST.E.128 desc[UR36][R8.64], RZ ;  /* 0x000000ff0800c985 */ /* 0x0003e8000c101d24 */
[----:B------:R1:W-:Y:S02]  /*e690*/  @!P5 ST.E.128 desc[UR36][R2.64], RZ ;  /* 0x000000ff0200d985 */ /* 0x0003e4000c101d24 */
.L_x_5700:
[----:B------:R-:W-:Y:S05]  /*e6a0*/  BSYNC B0 ;  /* 0x0000000000007941 */ /* 0x000fea0003800000 */
.L_x_5690:
[----:B------:R-:W-:Y:S02]  /*e6b0*/  ULDC UR4, c[0x0][0xc3c] ;  /* 0x00030f0000047ab9 */ /* 0x000fe40000000800 */
[----:B------:R-:W-:-:S06]  /*e6c0*/  UISETP.GE.AND UP0, UPT, UR7, UR4, UPT ;  /* 0x000000040700728c */ /* 0x000fcc000bf06270 */
[----:B------:R-:W-:-:S13]  /*e6d0*/  PLOP3.LUT P0, PT, PT, PT, UP0, 0x80, 0x0 ;  /* 0x000000000000781c */ /* 0x000fda0003f0f008 */
[----:B------:R-:W-:Y:S05]  /*e6e0*/  @!P0 BRA `(.L_x_5712) ;  /* 0xffffff2800308947 */ /* 0x000fea000383ffff */
[----:B------:R-:W-:Y:S05]  /*e6f0*/  EXIT ;  /* 0x000000000000794d */ /* 0x000fea0003800000 */
.L_x_5647:
        /* <DEDUP_REMOVED lines=16> */
.L_x_5713:
        /* <DEDUP_REMOVED lines=43> */
.L_x_5717:
        /* <DEDUP_REMOVED lines=35> */
.L_x_5715:
        /* <DEDUP_REMOVED lines=13> */
.L_x_5718:
        /* <DEDUP_REMOVED lines=30> */
[----:B------:R-:W-:-:S02]  /*ef90*/  @P0 VIADD R2, R2, 0x1 ;  /* 0x0000000102020836 */ /* 0x000fc40000000000 */
[----:B0-----:R-:W-:-:S03]  /*efa0*/  IMAD.MOV R13, RZ, RZ, -R3 ;  /* 0x000000ffff0d7224 */ /* 0x001fc600078e0a03 */
[----:B------:R-:W-:Y:S02]  /*efb0*/  MOV R10, R2 ;  /* 0x00000002000a7202 */ /* 0x000fe40000000f00 */
[----:B------:R-:W-:Y:S01]  /*efc0*/  IABS R2, R9 ;  /* 0x0000000900027213 */ /* 0x000fe20000000000 */
[----:B------:R-:W-:Y:S02]  /*efd0*/  IMAD R11, R13, R4, RZ ;  /* 0x000000040d0b7224 */ /* 0x000fe400078e02ff */
[----:B------:R-:W-:Y:S01]  /*efe0*/  @!P2 IMAD.MOV R10, RZ, RZ, -R10 ;  /* 0x000000ffff0aa224 */ /* 0x000fe200078e0a0a */
[----:B------:R-:W-:Y:S01]  /*eff0*/  @!P1 LOP3.LUT R10, RZ, R6, RZ, 0x33, !PT ;  /* 0x00000006ff0a9212 */ /* 0x000fe200078e33ff */
[----:B------:R-:W-:Y:S02]  /*f000*/  IMAD.MOV R12, RZ, RZ, -R2 ;  /* 0x000000ffff0c7224 */ /* 0x000fe400078e0a02 */
[----:B------:R-:W-:Y:S01]  /*f010*/  IMAD.MOV.U32 R2, RZ, RZ, RZ ;  /* 0x000000ffff027224 */ /* 0x000fe200078e00ff */
[----:B------:R-:W-:-:S03]  /*f020*/  IABS R8, R10 ;  /* 0x0000000a00087213 */ /* 0x000fc60000000000 */
        /* <DEDUP_REMOVED lines=15> */
[----:B------:R-:W-:-:S04]  /*f120*/  @!P1 LOP3.LUT R2, RZ, R9, RZ, 0x33, !PT ;  /* 0x00000009ff029212 */ /* 0x000fc800078e33ff */
[----:B------:R-:W-:-:S05]  /*f130*/  IADD3 R18, -R2, RZ, RZ ;  /* 0x000000ff02127210 */ /* 0x000fca0007ffe1ff */
[C---:B------:R-:W-:Y:S02]  /*f140*/  IMAD R18, R9.reuse, R18, R10 ;  /* 0x0000001209127224 */ /* 0x040fe400078e020a */
[----:B------:R-:W-:Y:S02]  /*f150*/  IMAD R9, R9, 0x1000000, R2 ;  /* 0x0100000009097824 */ /* 0x000fe400078e0202 */
[----:B------:R-:W-:Y:S02]  /*f160*/  IMAD R2, R6, R3, R5 ;  /* 0x0000000306027224 */ /* 0x000fe400078e0205 */
[----:B------:R-:W-:Y:S01]  /*f170*/  IMAD R18, R18, 0x10000, R9 ;  /* 0x0001000012127824 */ /* 0x000fe200078e0209 */
[----:B------:R-:W-:Y:S06]  /*f180*/  BRA `(.L_x_5720) ;  /* 0x0000000000f47947 */ /* 0x000fec0003800000 */
.L_x_5719:
        /* <DEDUP_REMOVED lines=58> */
[----:B------:R-:W-:Y:S02]  /*f530*/  @!P2 IADD3 R2, -R2, RZ, RZ ;  /* 0x000000ff0202a210 */ /* 0x000fe40007ffe1ff */
[----:B------:R-:W-:-:S05]  /*f540*/  @!P1 LOP3.LUT R2, RZ, R13, RZ, 0x33, !PT ;  /* 0x0000000dff029212 */ /* 0x000fca00078e33ff */
[----:B------:R-:W-:-:S07]  /*f550*/  IMAD R18, R2, R18, R3 ;  /* 0x0000001202127224 */ /* 0x000fce00078e0203 */
.L_x_5720:
[----:B------:R-:W-:-:S05]  /*f560*/  LOP3.LUT R17, RZ, R2, RZ, 0x33, !PT ;  /* 0x00000002ff117212 */ /* 0x000fca00078e33ff */
[----:B------:R-:W-:Y:S01]  /*f570*/  IMAD.IADD R17, R6, 0x1, R17 ;  /* 0x0000000106117824 */ /* 0x000fe200078e0211 */
[----:B------:R-:W-:Y:S06]  /*f580*/  BRA `(.L_x_5721) ;  /* 0x0000000000147947 */ /* 0x000fec0003800000 */
.L_x_5716:
[----:B------:R-:W-:Y:S01]  /*f590*/  ULDC UR4, c[0x0][0xc3c] ;  /* 0x00030f0000047ab9 */ /* 0x000fe20000000800 */
[----:B------:R-:W-:Y:S02]  /*f5a0*/  IMAD.MOV.U32 R17, RZ, RZ, RZ ;  /* 0x000000ffff117224 */ /* 0x000fe400078e00ff */
[----:B------:R-:W-:Y:S02]  /*f5b0*/  IMAD.U32 R16, RZ, RZ, UR6 ;  /* 0x00000006ff107e24 */ /* 0x000fe4000f8e00ff */
[----:B------:R-:W-:Y:S02]  /*f5c0*/  IMAD.MOV.U32 R18, RZ, RZ, RZ ;  /* 0x000000ffff127224 */ /* 0x000fe400078e00ff */
[----:B------:R-:W-:-:S07]  /*f5d0*/  IMAD.U32 R19, RZ, RZ, UR4 ;  /* 0x00000004ff137e24 */ /* 0x000fce000f8e00ff */
.L_x_5721:
[----:B------:R-:W-:-:S13]  /*f5e0*/  ISETP.NE.AND P0, PT, R7, RZ, PT ;  /* 0x000000ff0700720c */ /* 0x000fda0003f05270 */
[----:B------:R-:W0:Y:S01]  /*f5f0*/  @!P0 S2R R3, SR_CgaCtaId ;  /* 0x0000000000038919 */ /* 0x000e220000008800 */
[----:B------:R-:W-:-:S04]  /*f600*/  @!P0 MOV R2, 0x400 ;  /* 0x0000040000028802 */ /* 0x000fc80000000f00 */
[----:B0-----:R-:W-:-:S05]  /*f610*/  @!P0 LEA R2, R3, R2, 0x18 ;  /* 0x0000000203028211 */ /* 0x001fca00078ec0ff */
[----:B------:R1:W-:Y:S01]  /*f620*/  @!P0 STS.128 [R2+0x308d0], R16 ;  /* 0x0308d01002008388 */ /* 0x0003e20000000c00 */
[----:B------:R-:W-:Y:S06]  /*f630*/  BAR.ARV 0x5, 0x180 ;  /* 0x0146000000007b1d */ /* 0x000fec0000002000 */
.L_x_5714:
        /* <DEDUP_REMOVED lines=11> */
[----:B------:R-:W-:Y:S01]  /*f6f0*/  MOV R28, 0x1 ;  /* 0x00000001001c7802 */ /* 0x000fe20000000f00 */
[----:B------:R-:W-:Y:S01]  /*f700*/  IMAD.MOV.U32 R27, RZ, RZ, RZ ;  /* 0x000000ffff1b7224 */ /* 0x000fe200078e00ff */
[----:B------:R-:W-:Y:S01]  /*f710*/  LOP3.LUT R3, R31, 0x1f8, RZ, 0xc0, !PT ;  /* 0x000001f81f037812 */ /* 0x000fe200078ec0ff */
[----:B------:R-:W-:-:S03]  /*f720*/  ULDC UR39, c[0x0][0xc] ;  /* 0x0000030000277ab9 */ /* 0x000fc60000000800 */
        /* <DEDUP_REMOVED lines=15> */
.L_x_5787:
        /* <DEDUP_REMOVED lines=49> */
.L_x_5723:
        /* <DEDUP_REMOVED lines=9> */
.L_x_5724:
        /* <DEDUP_REMOVED lines=8> */
[----:B---3--:R-:W-:-:S07]  /*fc40*/  IADD3 R37, -R37, R0, RZ ;  /* 0x0000000025257210 */ /* 0x008fce0007ffe1ff */
.L_x_5725:
[----:B------:R-:W4:Y:S01]  /*fc50*/  LDL R4, [R1+0xc] ;  /* 0x00000c0001047983 */ /* 0x000f220000100800 */
[----:B012---:R-:W0:Y:S01]  /*fc60*/  LDC R0, c[0x0][0x448] ;  /* 0x00011200ff007b82 */ /* 0x007e220000000800 */
[----:B-----5:R-:W-:Y:S01]  /*fc70*/  IMAD.IADD R37, R37, 0x1, -R6 ;  /* 0x0000000125257824 */ /* 0x020fe200078e0a06 */
[----:B------:R-:W-:Y:S01]  /*fc80*/  LOP3.LUT R23, R23, 0xffffff7f, RZ, 0xc0, !PT ;  /* 0xffffff7f17177812 */ /* 0x000fe200078ec0ff */
[----:B------:R-:W-:Y:S01]  /*fc90*/  BSSY B0, `(.L_x_5726) ;  /* 0x0000038000007945 */ /* 0x000fe20003800000 */
[----:B0-----:R-:W-:Y:S01]  /*fca0*/  ISETP.NE.AND P0, PT, R0, 0x1, PT ;  /* 0x000000010000780c */ /* 0x001fe20003f05270 */
[----:B------:R-:W-:-:S04]  /*fcb0*/  IMAD.SHL.U32 R0, R17, 0x80, RZ ;  /* 0x0000008011007824 */ /* 0x000fc800078e00ff */
[----:B------:R-:W-:-:S08]  /*fcc0*/  VIADD R0, R0, 0x7f ;  /* 0x0000007f00007836 */ /* 0x000fd00000000000 */
[----:B---3--:R-:W0:Y:S01]  /*fcd0*/  @P0 LDC R3, c[0x0][0x44c] ;  /* 0x00011300ff030b82 */ /* 0x008e220000000800 */
[----:B------:R-:W-:-:S07]  /*fce0*/  @P0 LOP3.LUT R23, R23, 0x80, RZ, 0xfc, !PT ;  /* 0x0000008017170812 */ /* 0x000fce00078efcff */
[----:B------:R-:W1:Y:S01]  /*fcf0*/  @P0 LDC R5, c[0x0][0x450] ;  /* 0x00011400ff050b82 */ /* 0x000e620000000800 */
[----:B0-----:R-:W-:-:S05]  /*fd00*/  @P0 IMAD.HI.U32 R2, R0, R3, RZ ;  /* 0x0000000300020227 */ /* 0x001fca00078e00ff */
[----:B-1----:R-:W-:Y:S01]  /*fd10*/  @P0 SHF.R.U32.HI R0, RZ, R5, R2 ;  /* 0x00000005ff000219 */ /* 0x002fe20000011602 */
[----:B------:R-:W-:-:S04]  /*fd20*/  VIADD R2, R37, 0x5f ;  /* 0x0000005f25027836 */ /* 0x000fc80000000000 */
[----:B------:R-:W-:Y:S01]  /*fd30*/  IMAD.HI R2, R2, 0x2aaaaaab, RZ ;  /* 0x2aaaaaab02027827 */ /* 0x000fe200078e02ff */
[----:B----4-:R-:W-:-:S05]  /*fd40*/  IADD3 R3, R37, 0x60, -R4 ;  /* 0x0000006025037810 */ /* 0x010fca0007ffe804 */
[----:B------:R-:W-:Y:S01]  /*fd50*/  IMAD.IADD R0, R3, 0x1, R0 ;  /* 0x0000000103007824 */ /* 0x000fe200078e0200 */
[----:B------:R-:W-:-:S03]  /*fd60*/  SHF.R.U32.HI R3, RZ, 0x1f, R2 ;  /* 0x0000001fff037819 */ /* 0x000fc60000011602 */
[----:B------:R-:W-:Y:S01]  /*fd70*/  IMAD.HI R4, R0, 0x2aaaaaab, RZ ;  /* 0x2aaaaaab00047827 */ /* 0x000fe200078e02ff */
[----:B------:R-:W-:Y:S02]  /*fd80*/  LEA.HI.SX32 R0, R2, R3, 0x1c ;  /* 0x0000000302007211 */ /* 0x000fe400078fe2ff */
[----:B------:R-:W-:Y:S02]  /*fd90*/  LOP3.LUT R2, R18, 0xff000000, RZ, 0xc0, !PT ;  /* 0xff00000012027812 */ /* 0x000fe400078ec0ff */
[----:B------:R-:W-:Y:S02]  /*fda0*/  SHF.R.U32.HI R3, RZ, 0x1f, R4 ;  /* 0x0000001fff037819 */ /* 0x000fe40000011604 */
[----:B------:R-:W-:Y:S02]  /*fdb0*/  SHF.R.U32.HI R2, RZ, 0x8, R2 ;  /* 0x00000008ff027819 */ /* 0x000fe40000011602 */
[----:B------:R-:W-:-:S04]  /*fdc0*/  LEA.HI.SX32 R3, R4, R3, 0x1c ;  /* 0x0000000304037211 */ /* 0x000fc800078fe2ff */
[----:B------:R-:W-:Y:S02]  /*fdd0*/  VIMNMX R0, R0, R3, PT ;  /* 0x0000000300007248 */ /* 0x000fe40003fe0100 */
[----:B------:R-:W-:Y:S02]  /*fde0*/  LOP3.LUT R3, R18, 0xff0000, RZ, 0xc0, !PT ;  /* 0x00ff000012037812 */ /* 0x000fe400078ec0ff */
[----:B------:R-:W-:Y:S02]  /*fdf0*/  ISETP.GE.AND P0, PT, R0, 0x1, PT ;  /* 0x000000010000780c */ /* 0x000fe40003f06270 */
[----:B------:R-:W-:Y:S01]  /*fe00*/  LEA.HI R2, R3, R2, RZ, 0x10 ;  /* 0x0000000203027211 */ /* 0x000fe200078f80ff */
[----:B------:R-:W-:-:S03]  /*fe10*/  IMAD.MOV.U32 R3, RZ, RZ, RZ ;  /* 0x000000ffff037224 */ /* 0x000fc600078e00ff */
[----:B------:R-:W-:-:S07]  /*fe20*/  LOP3.LUT R4, R2, 0xff, RZ, 0xc0, !PT ;  /* 0x000000ff02047812 */ /* 0x000fce00078ec0ff */
        /* <DEDUP_REMOVED lines=25> */
[----:B------:R-:W-:-:S13]  /*ffc0*/  ISETP.GE.U32.AND P0, PT, R2, R7, PT ;  /* 0x000000070200720c */ /* 0x000fda0003f06070 */
[----:B------:R-:W-:-:S04]  /*ffd0*/  @P0 VIADD R8, R8, 0x1 ;  /* 0x0000000108080836 */ /* 0x000fc80000000000 */
[----:B------:R-:W-:-:S04]  /*ffe0*/  IMAD.MOV.U32 R3, RZ, RZ, R8 ;  /* 0x000000ffff037224 */ /* 0x000fc800078e0008 */
[----:B------:R-:W-:Y:S01]  /*fff0*/  @!P2 IMAD.MOV R3, RZ, RZ, -R3 ;  /* 0x000000ffff03a224 */ /* 0x000fe200078e0a03 */
[----:B------:R-:W-:-:S07]  /*10000*/  @!P1 LOP3.LUT R3, RZ, R5, RZ, 0x33, !PT ;  /* 0x00000005ff039212 */ /* 0x000fce00078e33ff */
.L_x_5727:
[----:B------:R-:W-:Y:S05]  /*10010*/  BSYNC B0 ;  /* 0x0000000000007941 */ /* 0x000fea0003800000 */
.L_x_5726:
        /* <DEDUP_REMOVED lines=24> */
.L_x_5729:
        /* <DEDUP_REMOVED lines=20> */
.L_x_5732:
[----:B------:R-:W-:Y:S05]  /*102e0*/  BSYNC B6 ;  /* 0x0000000000067941 */ /* 0x000fea0003800000 */
.L_x_5731:
        /* <DEDUP_REMOVED lines=20> */
.L_x_5735:
[----:B------:R0:W1:Y:S01]  /*10430*/  LDC.64 R2, c[0x4][R26] ;  /* 0x010000001a027b82 */ /* 0x0000620000000a00 */
[----:B------:R-:W-:Y:S01]  /*10440*/  ULDC.64 UR6, c[0x4][0x138] ;  /* 0x01004e0000067ab9 */ /* 0x000fe20000000a00 */
[----:B------:R-:W-:Y:S01]  /*10450*/  ULDC.64 UR8, c[0x4][0x140] ;  /* 0x0100500000087ab9 */ /* 0x000fe20000000a00 */
[----:B------:R-:W-:Y:S01]  /*10460*/  ULDC.64 UR4, c[0x4][0x80] ;  /* 0x0100200000047ab9 */ /* 0x000fe20000000a00 */
[----:B------:R-:W-:Y:S01]  /*10470*/  IMAD.U32 R4, RZ, RZ, UR6 ;  /* 0x00000006ff047e24 */ /* 0x000fe2000f8e00ff */
[----:B------:R-:W-:Y:S01]  /*10480*/  MOV R13, RZ ;  /* 0x000000ff000d7202 */ /* 0x000fe20000000f00 */
[----:B------:R-:W-:Y:S02]  /*10490*/  IMAD.U32 R5, RZ, RZ, UR7 ;  /* 0x00000007ff057e24 */ /* 0x000fe4000f8e00ff */
[----:B------:R-:W-:Y:S02]  /*104a0*/  IMAD.U32 R6, RZ, RZ, UR8 ;  /* 0x00000008ff067e24 */ /* 0x000fe4000f8e00ff */
[----:B------:R-:W-:-:S02]  /*104b0*/  IMAD.U32 R7, RZ, RZ, UR9 ;  /* 0x00000009ff077e24 */ /* 0x000fc4000f8e00ff */
[----:B------:R-:W-:Y:S02]  /*104c0*/  IMAD.U32 R10, RZ, RZ, UR4 ;  /* 0x00000004ff0a7e24 */ /* 0x000fe4000f8e00ff */
[----:B------:R-:W-:Y:S02]  /*104d0*/  IMAD.U32 R11, RZ, RZ, UR5 ;  /* 0x00000005ff0b7e24 */ /* 0x000fe4000f8e00ff */
[----:B------:R-:W-:Y:S02]  /*104e0*/  IMAD.MOV.U32 R8, RZ, RZ, 0x70 ;  /* 0x00000070ff087424 */ /* 0x000fe400078e00ff */
[----:B0-----:R-:W-:-:S07]  /*104f0*/  IMAD.MOV.U32 R12, RZ, RZ, 0x1 ;  /* 0x00000001ff0c7424 */ /* 0x001fce00078e00ff */
[----:B------:R-:W-:-:S07]  /*10500*/  LEPC R20, `(.L_x_5734) ;  /* 0x000000001014794e */ /* 0x000fce0000000000 */
[----:B-1----:R-:W-:Y:S05]  /*10510*/  CALL.ABS.NOINC R2 ;  /* 0x0000000002007343 */ /* 0x002fea0003c00000 */
.L_x_5734:
[----:B------:R-:W-:Y:S05]  /*10520*/  BSYNC B6 ;  /* 0x0000000000067941 */ /* 0x000fea0003800000 */
.L_x_5733:
        /* <DEDUP_REMOVED lines=26> */
[C---:B------:R-:W-:Y:S01]  /*106d0*/  ISETP.GE.AND P0, PT, R0.reuse, R37, PT ;  /* 0x000000250000720c */ /* 0x040fe20003f06270 */
[----:B---3--:R-:W-:-:S03]  /*106e0*/  IMAD.IADD R0, R0, 0x1, R21 ;  /* 0x0000000100007824 */ /* 0x008fc600078e0215 */
[----:B------:R-:W-:Y:S01]  /*106f0*/  ISETP.GT.U32.OR P0, PT, R20, 0x5f, P0 ;  /* 0x0000005f1400780c */ /* 0x000fe20000704470 */
[----:B0-----:R-:W-:-:S04]  /*10700*/  @P2 IMAD.HI.U32 R3, R0, R3, RZ ;  /* 0x0000000300032227 */ /* 0x001fc800078e00ff */
[----:B------:R-:W-:Y:S01]  /*10710*/  IMAD.MOV.U32 R4, RZ, RZ, R0 ;  /* 0x000000ffff047224 */ /* 0x000fe200078e0000 */
[----:B-1----:R-:W-:-:S07]  /*10720*/  @P2 SHF.R.U32.HI R4, RZ, R2, R3 ;  /* 0x00000002ff042219 */ /* 0x002fce0000011603 */
[----:B------:R-:W0:Y:S01]  /*10730*/  @!P0 LDC.64 R2, c[0x0][0x428] ;  /* 0x00010a00ff028b82 */ /* 0x000e220000000a00 */
[----:B------:R-:W-:-:S04]  /*10740*/  IMAD.MOV R5, RZ, RZ, -R4 ;  /* 0x000000ffff057224 */ /* 0x000fc800078e0a04 */
[----:B------:R-:W-:Y:S01]  /*10750*/  IMAD R0, R6, R5, R0 ;  /* 0x0000000506007224 */ /* 0x000fe200078e0200 */
[----:B----4-:R-:W-:Y:S02]  /*10760*/  SHF.R.S32.HI R6, RZ, 0x1f, R30 ;  /* 0x0000001fff067819 */ /* 0x010fe4000001141e */
[----:B------:R-:W-:-:S03]  /*10770*/  @!P0 SHF.R.S32.HI R5, RZ, 0x1f, R4 ;  /* 0x0000001fff058819 */ /* 0x000fc60000011404 */
[----:B------:R0:W-:Y:S02]  /*10780*/  STL [R1+0x8], R6 ;  /* 0x0000080601007387 */ /* 0x0001e40000100800 */
[-C--:B0-----:R-:W-:Y:S02]  /*10790*/  @!P0 IMAD R6, R6, R2.reuse, RZ ;  /* 0x0000000206068224 */ /* 0x081fe400078e02ff */
[----:B------:R-:W-:-:S04]  /*107a0*/  @!P0 IMAD.WIDE.U32 R4, R30, R2, R4 ;  /* 0x000000021e048225 */ /* 0x000fc800078e0004 */
[----:B------:R-:W-:Y:S02]  /*107b0*/  @!P0 IMAD R6, R30, R3, R6 ;  /* 0x000000031e068224 */ /* 0x000fe400078e0206 */
[----:B------:R-:W0:Y:S01]  /*107c0*/  @!P0 LDC.64 R2, c[0x0][0x418] ;  /* 0x00010600ff028b82 */ /* 0x000e220000000a00 */
[----:B------:R-:W-:Y:S01]  /*107d0*/  ISETP.GE.AND P2, PT, R31, UR4, PT ;  /* 0x000000041f007c0c */ /* 0x000fe2000bf46270 */
[----:B------:R-:W-:-:S12]  /*107e0*/  @!P0 IMAD.IADD R6, R5, 0x1, R6 ;  /* 0x0000000105068824 */ /* 0x000fd800078e0206 */
[----:B------:R-:W-:Y:S02]  /*107f0*/  @P2 LOP3.LUT R23, R23, 0x4, RZ, 0xfc, !PT ;  /* 0x0000000417172812 */ /* 0x000fe400078efcff */
[----:B0-----:R-:W-:-:S04]  /*10800*/  @!P0 LEA R2, P1, R4, R2, 0x2 ;  /* 0x0000000204028211 */ /* 0x001fc800078210ff */
[----:B------:R-:W-:Y:S01]  /*10810*/  @!P0 LEA.HI.X R3, R4, R3, R6, 0x2, P1 ;  /* 0x0000000304038211 */ /* 0x000fe200008f1406 */
[----:B------:R-:W-:Y:S01]  /*10820*/  IMAD.MOV.U32 R4, RZ, RZ, RZ ;  /* 0x000000ffff047224 */ /* 0x000fe200078e00ff */
[----:B------:R-:W-:Y:S02]  /*10830*/  ISETP.GE.AND P1, PT, R33, UR4, PT ;  /* 0x0000000421007c0c */ /* 0x000fe4000bf26270 */
[----:B------:R-:W-:-:S03]  /*10840*/  LOP3.LUT R23, R23, 0xfffffffd, RZ, 0xc0, !PT ;  /* 0xfffffffd17177812 */ /* 0x000fc600078ec0ff */
[----:B------:R0:W5:Y:S01]  /*10850*/  @!P0 LDG.E R4, desc[UR36][R2.64] ;  /* 0x0000002402048981 */ /* 0x000162000c1e1900 */
[----:B------:R-:W-:-:S07]  /*10860*/  ISETP.GE.AND P0, PT, R32, UR4, PT ;  /* 0x0000000420007c0c */ /* 0x000fce000bf06270 */
[----:B------:R-:W-:Y:S01]  /*10870*/  @P1 LOP3.LUT R23, R23, 0x2, RZ, 0xfc, !PT ;  /* 0x0000000217171812 */ /* 0x000fe200078efcff */
[----:B0-----:R-:W-:-:S03]  /*10880*/  IMAD.U32 R2, RZ, RZ, UR38 ;  /* 0x00000026ff027e24 */ /* 0x001fc6000f8e00ff */
[----:B------:R-:W-:-:S04]  /*10890*/  LOP3.LUT R23, R23, 0xfffffffe, RZ, 0xc0, !PT ;  /* 0xfffffffe17177812 */ /* 0x000fc800078ec0ff */
[----:B------:R-:W-:Y:S01]  /*108a0*/  @P0 LOP3.LUT R23, R23, 0x1, RZ, 0xfc, !PT ;  /* 0x0000000117170812 */ /* 0x000fe200078efcff */
[----:B------:R-:W-:Y:S06]  /*108b0*/  BRA.DIV UR5, `(.L_x_5736) ;  /* 0x0000004605187947 */ /* 0x000fec000b800000 */
.L_x_5804:
        /* <DEDUP_REMOVED lines=8> */
.L_x_5737:
        /* <DEDUP_REMOVED lines=23> */
.L_x_5805:
[----:B------:R-:W-:Y:S05]  /*10ab0*/  BSYNC B0 ;  /* 0x0000000000007941 */ /* 0x000fea0003800000 */
.L_x_5738:
        /* <DEDUP_REMOVED lines=90> */
.L_x_5819:
        /* <DEDUP_REMOVED lines=12> */
.L_x_5741:
        /* <DEDUP_REMOVED lines=10> */
.L_x_5742:
        /* <DEDUP_REMOVED lines=35> */
.L_x_5744:
[----:B------:R-:W-:Y:S05]  /*113f0*/  BSYNC B6 ;  /* 0x0000000000067941 */ /* 0x000fea0003800000 */
.L_x_5743:
[----:B------:R-:W3:Y:S01]  /*11400*/  LDL.LU.64 R2, [R1+0x18] ;  /* 0x0000180001027983 */ /* 0x000ee20000300a00 */
[----:B------:R-:W0:Y:S01]  /*11410*/  LDC R0, c[0x0][0x448] ;  /* 0x00011200ff007b82 */ /* 0x000e220000000800 */
[----:B------:R-:W-:Y:S02]  /*11420*/  ULDC.64 UR4, c[0x0][0x2d8] ;  /* 0x0000b60000047ab9 */ /* 0x000fe40000000a00 */
[----:B------:R-:W4:Y:S04]  /*11430*/  LDL.LU R20, [R1+0x10] ;  /* 0x0000100001147983 */ /* 0x000f280000300800 */
[----:B------:R1:W5:Y:S01]  /*11440*/  LDL R9, [R1+0xc] ;  /* 0x00000c0001097983 */ /* 0x0003620000100800 */
[----:B------:R-:W2:Y:S01]  /*11450*/  S2R R21, SR_TID.X ;  /* 0x0000000000157919 */ /* 0x000ea20000002100 */
[----:B0-----:R-:W-:-:S13]  /*11460*/  ISETP.NE.AND P6, PT, R0, 0x1, PT ;  /* 0x000000010000780c */ /* 0x001fda0003fc5270 */
[----:B------:R-:W0:Y:S01]  /*11470*/  @P6 LDC R4, c[0x0][0x44c] ;  /* 0x00011300ff046b82 */ /* 0x000e220000000800 */
[----:B--2---:R-:W-:-:S07]  /*11480*/  LOP3.LUT R21, R21, 0x7f, RZ, 0xc0, !PT ;  /* 0x0000007f15157812 */ /* 0x004fce00078ec0ff */
[----:B------:R-:W2:Y:S01]  /*11490*/  @P6 LDC R5, c[0x0][0x450] ;  /* 0x00011400ff056b82 */ /* 0x000ea20000000800 */
[----:B------:R-:W-:Y:S02]  /*114a0*/  SHF.R.U32.HI R0, RZ, 0x3, R21 ;  /* 0x00000003ff007819 */ /* 0x000fe40000011615 */
[----:B------:R-:W1:Y:S02]  /*114b0*/  S2R R21, SR_TID.X ;  /* 0x0000000000157919 */ /* 0x000e640000002100 */
[----:B-1----:R-:W-:-:S05]  /*114c0*/  IMAD.SHL.U32 R21, R21, 0x10, RZ ;  /* 0x0000001015157824 */ /* 0x002fca00078e00ff */
[----:B------:R-:W-:-:S05]  /*114d0*/  LOP3.LUT R21, R0, 0x70, R21, 0xf8, !PT ;  /* 0x0000007000157812 */ /* 0x000fca00078ef815 */
[----:B------:R-:W-:-:S04]  /*114e0*/  IMAD R0, R17, 0x80, R21 ;  /* 0x0000008011007824 */ /* 0x000fc800078e0215 */
[----:B0-----:R-:W-:-:S04]  /*114f0*/  @P6 IMAD.HI.U32 R6, R0, R4, RZ ;  /* 0x0000000400066227 */ /* 0x001fc800078e00ff */
[----:B------:R-:W-:Y:S01]  /*11500*/  IMAD.MOV.U32 R4, RZ, RZ, R0 ;  /* 0x000000ffff047224 */ /* 0x000fe200078e0000 */
[----:B--2---:R-:W-:-:S05]  /*11510*/  @P6 SHF.R.U32.HI R4, RZ, R5, R6 ;  /* 0x00000005ff046219 */ /* 0x004fca0000011606 */
[----:B------:R-:W-:Y:S02]  /*11520*/  IMAD.MOV R6, RZ, RZ, -R4 ;  /* 0x000000ffff067224 */ /* 0x000fe400078e0a04 */
[----:B---3--:R-:W-:Y:S02]  /*11530*/  IMAD.MOV.U32 R3, RZ, RZ, R35 ;  /* 0x000000ffff037224 */ /* 0x008fe400078e0023 */
[----:B------:R-:W-:-:S04]  /*11540*/  IMAD.WIDE.U32 R2, R26, UR4, R2 ;  /* 0x000000041a027c25 */ /* 0x000fc8000f8e0002 */
[----:B------:R-:W-:Y:S01]  /*11550*/  IMAD R3, R26, UR5, R3 ;  /* 0x000000051a037c24 */ /* 0x000fe2000f8e0203 */
[----:B------:R-:W-:Y:S02]  /*11560*/  ULDC.64 UR4, c[0x0][0x2e0] ;  /* 0x0000b80000047ab9 */ /* 0x000fe40000000a00 */
[----:B----4-:R-:W-:Y:S02]  /*11570*/  IMAD R5, R20, UR4, RZ ;  /* 0x0000000414057c24 */ /* 0x010fe4000f8e02ff */
[----:B------:R-:W-:-:S04]  /*11580*/  IMAD.WIDE.U32 R2, R29, UR4, R2 ;  /* 0x000000041d027c25 */ /* 0x000fc8000f8e0002 */
[----:B------:R-:W-:Y:S01]  /*11590*/  IMAD R5, R29, UR5, R5 ;  /* 0x000000051d057c24 */ /* 0x000fe2000f8e0205 */
[----:B------:R-:W0:Y:S01]  /*115a0*/  S2R R20, SR_TID.X ;  /* 0x0000000000147919 */ /* 0x000e220000002100 */
[----:B------:R-:W-:Y:S02]  /*115b0*/  ULDC.64 UR4, c[0x0][0x2d0] ;  /* 0x0000b40000047ab9 */ /* 0x000fe40000000a00 */
[----:B------:R-:W-:Y:S02]  /*115c0*/  IMAD.IADD R3, R3, 0x1, R5 ;  /* 0x0000000103037824 */ /* 0x000fe400078e0205 */
[----:B------:R-:W1:Y:S01]  /*115d0*/  LDC R5, c[0x0][0x448] ;  /* 0x00011200ff057b82 */ /* 0x000e620000000800 */
[----:B------:R-:W-:-:S04]  /*115e0*/  IMAD.WIDE.U32 R2, R4, UR4, R2 ;  /* 0x0000000404027c25 */ /* 0x000fc8000f8e0002 */
[----:B-1----:R-:W-:Y:S01]  /*115f0*/  IMAD R0, R5, R6, R0 ;  /* 0x0000000605007224 */ /* 0x002fe200078e0200 */
        /* <DEDUP_REMOVED lines=81> */
[----:B0-----:R-:W-:-:S04]  /*11b10*/  @!P1 LEA R14, P4, R31, R14, 0x1 ;  /* 0x0000000e1f0e9211 */ /* 0x001fc800078808ff */
[----:B-1----:R-:W-:Y:S01]  /*11b20*/  @!P1 IADD3.X R7, RZ, R2, RZ, P4, !PT ;  /* 0x00000002ff079210 */ /* 0x002fe200027fe4ff */
[----:B------:R-:W-:Y:S02]  /*11b30*/  @!P1 IMAD.MOV.U32 R2, RZ, RZ, R14 ;  /* 0x000000ffff029224 */ /* 0x000fe400078e000e */
[----:B------:R-:W0:Y:S02]  /*11b40*/  SHFL.IDX PT, R14, R0, 0x6, 0x181f ;  /* 0x00d81f00000e7f89 */ /* 0x000e2400000e0000 */
[----:B------:R-:W-:-:S05]  /*11b50*/  @!P1 IMAD.MOV.U32 R3, RZ, RZ, R7 ;  /* 0x000000ffff039224 */ /* 0x000fca00078e0007 */
        /* <DEDUP_REMOVED lines=14> */
.L_x_5836:
        /* <DEDUP_REMOVED lines=12> */
.L_x_5747:
[----:B------:R-:W-:Y:S05]  /*11d00*/  BSYNC B0 ;  /* 0x0000000000007941 */ /* 0x000fea0003800000 */
.L_x_5746:
[----:B------:R-:W-:Y:S01]  /*11d10*/  NOP ;  /* 0x0000000000007918 */ /* 0x000fe20000000000 */
[----:B------:R-:W-:-:S13]  /*11d20*/  PLOP3.LUT P0, PT, PT, PT, PT, 0x80, 0x0 ;  /* 0x000000000000781c */ /* 0x000fda0003f0f070 */
.L_x_5748:
        /* <DEDUP_REMOVED lines=8> */
[----:B---3--:R-:W-:Y:S01]  /*11db0*/  VIADD R3, R3, 0x1 ;  /* 0x0000000103037836 */ /* 0x008fe20000000000 */
[----:B----4-:R-:W-:-:S04]  /*11dc0*/  IADD3 R8, R2, -0x2, RZ ;  /* 0xfffffffe02087810 */ /* 0x010fc80007ffe0ff */
[----:B------:R0:W-:Y:S01]  /*11dd0*/  STL [R1+0x24], R3 ;  /* 0x0000240301007387 */ /* 0x0001e20000100800 */
[----:B------:R-:W-:-:S04]  /*11de0*/  LEA.HI R0, R3, R3, RZ, 0x1 ;  /* 0x0000000303007211 */ /* 0x000fc800078f08ff */
        /* <DEDUP_REMOVED lines=8> */
.L_x_5837:
[----:B------:R-:W-:Y:S05]  /*11e70*/  BSYNC B0 ;  /* 0x0000000000007941 */ /* 0x000fea0003800000 */
.L_x_5749:
        /* <DEDUP_REMOVED lines=11> */
.L_x_5765:
        /* <DEDUP_REMOVED lines=43> */
.L_x_5753:
[----:B------:R-:W-:Y:S01]  /*121e0*/  IMAD R6, R27, 0x8, R22 ;  /* 0x000000081b067824 */ /* 0x000fe200078e0216 */
[----:B------:R-:W-:Y:S01]  /*121f0*/  SHF.L.U32 R3, R28, 0x1f, RZ ;  /* 0x0000001f1c037819 */ /* 0x000fe200000006ff */
[----:B------:R-:W-:Y:S03]  /*12200*/  BSSY B1, `(.L_x_5754) ;  /* 0x0000003000017945 */ /* 0x000fe60003800000 */
[----:B------:R-:W0:Y:S02]  /*12210*/  SYNCS.PHASECHK.TRANS64.TRYWAIT P0, [R6+URZ+0x30840], R3 ;  /* 0x03084003060075a7 */ /* 0x000e24000800017f */
[----:B0-----:R-:W-:Y:S05]  /*12220*/  @!P0 BRA `(.L_x_5755) ;  /* 0x0000003c00dc8947 */ /* 0x001fea0003800000 */
.L_x_5838:
[----:B------:R-:W-:Y:S05]  /*12230*/  BSYNC B1 ;  /* 0x0000000000017941 */ /* 0x000fea0003800000 */
.L_x_5754:
        /* <DEDUP_REMOVED lines=62> */
[----:B-12---:R0:W2:Y:S02]  /*12620*/  SHFL.IDX PT, R2, R7, 0x5, 0x181f ;  /* 0x00b81f0007027f89 */ /* 0x0060a400000e0000 */
.L_x_5852:
        /* <DEDUP_REMOVED lines=11> */
.L_x_5757:
        /* <DEDUP_REMOVED lines=10> */
.L_x_5758:
[----:B------:R2:W-:Y:S01]  /*12780*/  SYNCS.ARRIVE.TRANS64.A1T0 RZ, [R6+URZ+0x30830], RZ ;  /* 0x030830ff06ff79a7 */ /* 0x0005e2000810003f */
[----:B------:R-:W-:Y:S05]  /*12790*/  @!P5 BRA `(.L_x_5759) ;  /* 0x000000000004d947 */ /* 0x000fea0003800000 */
[----:B------:R-:W-:Y:S01]  /*127a0*/  BPT.TRAP 0x1 ;  /* 0x000000040000795c */ /* 0x000fe20000300000 */
.L_x_5759:
[----:B-1----:R-:W-:Y:S01]  /*127b0*/  SHF.L.U32 R2, R17, 0x1f, RZ ;  /* 0x0000001f11027819 */ /* 0x002fe200000006ff */
[----:B--2---:R-:W-:Y:S01]  /*127c0*/  IMAD R6, R10, 0x8, R22 ;  /* 0x000000080a067824 */ /* 0x004fe200078e0216 */
[----:B------:R-:W-:Y:S01]  /*127d0*/  BSSY B1, `(.L_x_5760) ;  /* 0x0000004000017945 */ /* 0x000fe20003800000 */
[----:B0-----:R-:W-:Y:S02]  /*127e0*/  IMAD R7, R29, -0x60, R37 ;  /* 0xffffffa01d077824 */ /* 0x001fe400078e0225 */
[----:B------:R-:W0:Y:S02]  /*127f0*/  SYNCS.PHASECHK.TRANS64.TRYWAIT P0, [R6+URZ+0x30860], R2 ;  /* 0x03086002060075a7 */ /* 0x000e24000800017f */
[----:B0-----:R-:W-:Y:S05]  /*12800*/  @!P0 BRA `(.L_x_5761) ;  /* 0x0000004000588947 */ /* 0x001fea0003800000 */
.L_x_5853:
[----:B------:R-:W-:Y:S05]  /*12810*/  BSYNC B1 ;  /* 0x0000000000017941 */ /* 0x000fea0003800000 */
.L_x_5760:
        /* <DEDUP_REMOVED lines=60> */
.L_x_5867:
        /* <DEDUP_REMOVED lines=29> */
.L_x_5763:
        /* <DEDUP_REMOVED lines=10> */
.L_x_5764:
        /* <DEDUP_REMOVED lines=8> */
.L_x_5752:
[----:B------:R-:W-:Y:S05]  /*12ed0*/  BSYNC B0 ;  /* 0x0000000000007941 */ /* 0x000fea0003800000 */
.L_x_5751:
        /* <DEDUP_REMOVED lines=17> */
.L_x_5767:
[----:B------:R-:W-:Y:S05]  /*12ff0*/  BSYNC B0 ;  /* 0x0000000000007941 */ /* 0x000fea0003800000 */
.L_x_5766:
[----:B------:R-:W-:-:S13]  /*13000*/  LOP3.LUT P0, RZ, R23, 0x10, RZ, 0xc0, !PT ;  /* 0x0000001017ff7812 */ /* 0x000fda000780c0ff */
[----:B------:R-:W-:Y:S05]  /*13010*/  @!P0 BRA `(.L_x_5768) ;  /* 0x0000000000048947 */ /* 0x000fea0003800000 */
[----:B------:R-:W-:Y:S01]  /*13020*/  BPT.TRAP 0x1 ;  /* 0x000000040000795c */ /* 0x000fe20000300000 */
.L_x_5768:
[----:B------:R-:W-:Y:S01]  /*13030*/  IMAD R0, R27, 0x8, R22 ;  /* 0x000000081b007824 */ /* 0x000fe200078e0216 */
[----:B0-----:R-:W-:Y:S01]  /*13040*/  SHF.L.U32 R3, R28, 0x1f, RZ ;  /* 0x0000001f1c037819 */ /* 0x001fe200000006ff */
[----:B------:R-:W-:Y:S01]  /*13050*/  BSSY B0, `(.L_x_5769) ;  /* 0x0000004000007945 */ /* 0x000fe20003800000 */
[----:B------:R-:W-:Y:S02]  /*13060*/  IMAD R6, R25, -0x60, R37 ;  /* 0xffffffa019067824 */ /* 0x000fe400078e0225 */
[----:B------:R-:W0:Y:S02]  /*13070*/  SYNCS.PHASECHK.TRANS64.TRYWAIT P0, [R0+URZ+0x30860], R3 ;  /* 0x03086003000075a7 */ /* 0x000e24000800017f */
[----:B0-----:R-:W-:Y:S05]  /*13080*/  @!P0 BRA `(.L_x_5770) ;  /* 0x00000040005c8947 */ /* 0x001fea0003800000 */
.L_x_5868:
[----:B------:R-:W-:Y:S05]  /*13090*/  BSYNC B0 ;  /* 0x0000000000007941 */ /* 0x000fea0003800000 */
.L_x_5769:
        /* <DEDUP_REMOVED lines=27> */
[----:B------:R-:W0:Y:S02]  /*13250*/  SHFL.IDX PT, R14, R18, 0x2, 0x181f ;  /* 0x00581f00120e7f89 */ /* 0x000e2400000e0000 */
[----:B------:R-:W-:Y:S02]  /*13260*/  IADD3.X R3, RZ, R7, RZ, P3, !PT ;  /* 0x00000007ff037210 */ /* 0x000fe40001ffe4ff */
        /* <DEDUP_REMOVED lines=36> */
.L_x_5882:
        /* <DEDUP_REMOVED lines=13> */
.L_x_5772:
        /* <DEDUP_REMOVED lines=10> */
.L_x_5773:
[----:B------:R1:W-:Y:S01]  /*13620*/  SYNCS.ARRIVE.TRANS64.A1T0 RZ, [R0+URZ+0x30850], RZ ;  /* 0x030850ff00ff79a7 */ /* 0x0003e2000810003f */
[----:B------:R-:W-:-:S05]  /*13630*/  VIADD R27, R27, 0x1 ;  /* 0x000000011b1b7836 */ /* 0x000fca0000000000 */
[----:B------:R-:W-:-:S04]  /*13640*/  ISETP.NE.AND P0, PT, R27, 0x2, PT ;  /* 0x000000021b00780c */ /* 0x000fc80003f05270 */
[----:B0-----:R-:W-:Y:S02]  /*13650*/  SEL R3, RZ, 0x1, P0 ;  /* 0x00000001ff037807 */ /* 0x001fe40000000000 */
[----:B------:R-:W-:Y:S02]  /*13660*/  SEL R27, R27, RZ, P0 ;  /* 0x000000ff1b1b7207 */ /* 0x000fe40000000000 */
[----:B-1----:R-:W-:-:S07]  /*13670*/  LOP3.LUT R28, R28, R3, RZ, 0x3c, !PT ;  /* 0x000000031c1c7212 */ /* 0x002fce00078e3cff */
.L_x_5730:
[----:B------:R-:W-:Y:S05]  /*13680*/  BSYNC B7 ;  /* 0x0000000000077941 */ /* 0x000fea0003800000 */
.L_x_5728:
        /* <DEDUP_REMOVED lines=11> */
.L_x_5774:
        /* <DEDUP_REMOVED lines=22> */
[----:B--2---:R-:W-:Y:S01]  /*138a0*/  @!P1 MOV R8, R2 ;  /* 0x0000000200089202 */ /* 0x004fe20000000f00 */
        /* <DEDUP_REMOVED lines=20> */
.L_x_5892:
[----:B------:R-:W-:Y:S02]  /*139f0*/  ULDC UR4, c[0x0][0xc38] ;  /* 0x00030e0000047ab9 */ /* 0x000fe40000000800 */
[----:B------:R-:W-:-:S04]  /*13a00*/  IMAD.U32 R5, RZ, RZ, UR4 ;  /* 0x00000004ff057e24 */ /* 0x000fc8000f8e00ff */
[----:B-1----:R-:W-:-:S04]  /*13a10*/  IMAD R14, R14, R5, RZ ;  /* 0x000000050e0e7224 */ /* 0x002fc800078e02ff */
[----:B------:R-:W-:-:S05]  /*13a20*/  IMAD.IADD R7, R7, 0x1, R14 ;  /* 0x0000000107077824 */ /* 0x000fca00078e020e */
[----:B------:R-:W-:-:S13]  /*13a30*/  ISETP.GT.AND P6, PT, R7, R0, PT ;  /* 0x000000000700720c */ /* 0x000fda0003fc4270 */
[----:B------:R-:W-:Y:S05]  /*13a40*/  @P6 BRA `(.L_x_5777) ;  /* 0x0000000000a46947 */ /* 0x000fea0003800000 */
.L_x_5780:
        /* <DEDUP_REMOVED lines=35> */
.L_x_5900:
[----:B------:R-:W-:Y:S02]  /*13c80*/  ULDC UR4, c[0x0][0xc38] ;  /* 0x00030e0000047ab9 */ /* 0x000fe40000000800 */
[----:B------:R-:W-:-:S04]  /*13c90*/  IMAD.U32 R5, RZ, RZ, UR4 ;  /* 0x00000004ff057e24 */ /* 0x000fc8000f8e00ff */
[----:B-1----:R-:W-:-:S04]  /*13ca0*/  IMAD R14, R14, R5, RZ ;  /* 0x000000050e0e7224 */ /* 0x002fc800078e02ff */
[----:B------:R-:W-:-:S05]  /*13cb0*/  IMAD.IADD R7, R14, 0x1, R7 ;  /* 0x000000010e077824 */ /* 0x000fca00078e0207 */
[----:B------:R-:W-:-:S13]  /*13cc0*/  ISETP.GT.AND P6, PT, R7, R0, PT ;  /* 0x000000000700720c */ /* 0x000fda0003fc4270 */
[----:B------:R-:W-:Y:S05]  /*13cd0*/  @!P6 BRA `(.L_x_5780) ;  /* 0xfffffffc005ce947 */ /* 0x000fea000383ffff */
.L_x_5777:
[----:B------:R-:W-:Y:S01]  /*13ce0*/  IADD3 R7, -R14, R7, RZ ;  /* 0x000000070e077210 */ /* 0x000fe20007ffe1ff */
[----:B------:R-:W-:-:S04]  /*13cf0*/  UMOV UR4, 0xffffffff ;  /* 0xffffffff00047882 */ /* 0x000fc80000000000 */
        /* <DEDUP_REMOVED lines=8> */
.L_x_5905:
[----:B------:R-:W-:-:S13]  /*13d80*/  ISETP.NE.AND P0, PT, R3, RZ, PT ;  /* 0x000000ff0300720c */ /* 0x000fda0003f05270 */
[----:B------:R-:W-:Y:S05]  /*13d90*/  @!P0 BRA `(.L_x_5782) ;  /* 0x0000000000108947 */ /* 0x000fea0003800000 */
[----:B------:R-:W-:Y:S01]  /*13da0*/  UMOV UR4, 0xffffffff ;  /* 0xffffffff00047882 */ /* 0x000fe20000000000 */
[----:B-1----:R-:W-:Y:S02]  /*13db0*/  VIADD R12, R12, 0xffffffff ;  /* 0xffffffff0c0c7836 */ /* 0x002fe40000000000 */
[----:B------:R-:W-:Y:S05]  /*13dc0*/  BRA.DIV UR4, `(.L_x_5783) ;  /* 0x0000004604747947 */ /* 0x000fea000b800000 */
[----:B------:R4:W1:Y:S02]  /*13dd0*/  SHFL.IDX PT, R6, R2, R12, 0x1f ;  /* 0x00001f0c02067589 */ /* 0x00086400000e0000 */
.L_x_5782:
        /* <DEDUP_REMOVED lines=28> */
[----:B------:R-:W-:Y:S01]  /*13fa0*/  IMAD.MOV.U32 R2, RZ, RZ, RZ ;  /* 0x000000ffff027224 */ /* 0x000fe200078e00ff */
[----:B0-----:R-:W-:-:S05]  /*13fb0*/  IADD3 R5, RZ, -R3, RZ ;  /* 0x80000003ff057210 */ /* 0x001fca0007ffe0ff */
        /* <DEDUP_REMOVED lines=23> */
[----:B------:R-:W-:-:S04]  /*14130*/  @!P1 LOP3.LUT R5, RZ, R8, RZ, 0x33, !PT ;  /* 0x00000008ff059212 */ /* 0x000fc800078e33ff */
[----:B------:R-:W-:Y:S01]  /*14140*/  IADD3 R3, -R5, RZ, RZ ;  /* 0x000000ff05037210 */ /* 0x000fe20007ffe1ff */
[----:B------:R-:W-:-:S04]  /*14150*/  IMAD R5, R8, 0x1000000, R5 ;  /* 0x0100000008057824 */ /* 0x000fc800078e0205 */
[----:B------:R-:W-:-:S04]  /*14160*/  IMAD R8, R8, R3, R6 ;  /* 0x0000000308087224 */ /* 0x000fc800078e0206 */
[----:B------:R-:W-:Y:S01]  /*14170*/  IMAD R18, R8, 0x10000, R5 ;  /* 0x0001000008127824 */ /* 0x000fe200078e0205 */
[----:B------:R-:W-:Y:S06]  /*14180*/  BRA `(.L_x_5785) ;  /* 0x0000000000f07947 */ /* 0x000fec0003800000 */
.L_x_5784:
        /* <DEDUP_REMOVED lines=57> */
[----:B------:R-:W-:Y:S01]  /*14520*/  @!P1 LOP3.LUT R2, RZ, R5, RZ, 0x33, !PT ;  /* 0x00000005ff029212 */ /* 0x000fe200078e33ff */
[----:B------:R-:W-:-:S04]  /*14530*/  IMAD.MOV R5, RZ, RZ, -R5 ;  /* 0x000000ffff057224 */ /* 0x000fc800078e0a05 */
[----:B------:R-:W-:-:S07]  /*14540*/  IMAD R18, R2, R5, R3 ;  /* 0x0000000502127224 */ /* 0x000fce00078e0203 */
.L_x_5785:
[----:B------:R-:W-:-:S05]  /*14550*/  LOP3.LUT R2, RZ, R2, RZ, 0x33, !PT ;  /* 0x00000002ff027212 */ /* 0x000fca00078e33ff */
[----:B------:R-:W-:Y:S01]  /*14560*/  IMAD.IADD R17, R17, 0x1, R2 ;  /* 0x0000000111117824 */ /* 0x000fe200078e0202 */
[----:B------:R-:W-:Y:S06]  /*14570*/  BRA `(.L_x_5786) ;  /* 0x00000000001c7947 */ /* 0x000fec0003800000 */
.L_x_5778:
[----:B------:R-:W-:Y:S01]  /*14580*/  UMOV UR4, URZ ;  /* 0x0000003f00047c82 */ /* 0x000fe20008000000 */
[----:B------:R-:W-:Y:S01]  /*14590*/  UMOV UR5, URZ ;  /* 0x0000003f00057c82 */ /* 0x000fe20008000000 */
[----:B------:R-:W-:Y:S01]  /*145a0*/  ULDC UR6, c[0x0][0xc3c] ;  /* 0x00030f0000067ab9 */ /* 0x000fe20000000800 */
[----:B------:R-:W-:Y:S02]  /*145b0*/  IMAD.MOV.U32 R16, RZ, RZ, R0 ;  /* 0x000000ffff107224 */ /* 0x000fe400078e0000 */
[----:B------:R-:W-:Y:S02]  /*145c0*/  IMAD.U32 R17, RZ, RZ, UR4 ;  /* 0x00000004ff117e24 */ /* 0x000fe4000f8e00ff */
[----:B------:R-:W-:Y:S02]  /*145d0*/  IMAD.U32 R18, RZ, RZ, UR5 ;  /* 0x00000005ff127e24 */ /* 0x000fe4000f8e00ff */
[----:B------:R-:W-:-:S07]  /*145e0*/  IMAD.U32 R19, RZ, RZ, UR6 ;  /* 0x00000006ff137e24 */ /* 0x000fce000f8e00ff */
.L_x_5786:
        /* <DEDUP_REMOVED lines=10> */
.L_x_5775:
[----:B------:R-:W-:Y:S02]  /*14690*/  ULDC UR4, c[0x0][0xc3c] ;  /* 0x00030f0000047ab9 */ /* 0x000fe40000000800 */
[----:B--2---:R-:W-:-:S13]  /*146a0*/  ISETP.GE.AND P0, PT, R19, UR4, PT ;  /* 0x0000000413007c0c */ /* 0x004fda000bf06270 */
[----:B------:R-:W-:Y:S05]  /*146b0*/  @!P0 BRA `(.L_x_5787) ;  /* 0xffffffb000588947 */ /* 0x000fea000383ffff */
[----:B------:R-:W-:Y:S05]  /*146c0*/  BSYNC B8 ;  /* 0x0000000000087941 */ /* 0x000fea0003800000 */
.L_x_5722:
        /* <DEDUP_REMOVED lines=12> */
.L_x_5908:
[----:B------:R-:W-:Y:S05]  /*14790*/  BSYNC B0 ;  /* 0x0000000000007941 */ /* 0x000fea0003800000 */
.L_x_5788:
[----:B------:R-:W-:-:S03]  /*147a0*/  UMOV UR4, 0xffffffff ;  /* 0xffffffff00047882 */ /* 0x000fc60000000000 */
[----:B------:R-:W-:Y:S05]  /*147b0*/  BRA.DIV UR4, `(.L_x_5790) ;  /* 0x0000003e04347947 */ /* 0x000fea000b800000 */
[----:B-1----:R-:W1:Y:S02]  /*147c0*/  S2R R0, SR_TID.X ;  /* 0x0000000000007919 */ /* 0x002e640000002100 */
[----:B-1----:R-:W-:-:S04]  /*147d0*/  SHF.R.U32.HI R0, RZ, 0x5, R0 ;  /* 0x00000005ff007819 */ /* 0x002fc80000011600 */
[----:B------:R-:W-:-:S05]  /*147e0*/  LOP3.LUT R0, R0, 0x3, RZ, 0xc0, !PT ;  /* 0x0000000300007812 */ /* 0x000fca00078ec0ff */
[----:B------:R1:W2:Y:S02]  /*147f0*/  SHFL.IDX PT, R14, R0, RZ, 0x1f ;  /* 0x00001fff000e7589 */ /* 0x0002a400000e0000 */
.L_x_5911:
[----:B--2---:R-:W-:Y:S01]  /*14800*/  ISETP.NE.AND P0, PT, R14, RZ, PT ;  /* 0x000000ff0e00720c */ /* 0x004fe20003f05270 */
[----:B------:R-:W-:-:S12]  /*14810*/  BSSY B0, `(.L_x_5791) ;  /* 0x0000026000007945 */ /* 0x000fd80003800000 */
[----:B------:R-:W-:Y:S05]  /*14820*/  @P0 BRA `(.L_x_5792) ;  /* 0x0000000000900947 */ /* 0x000fea0003800000 */
[----:B------:R-:W-:-:S03]  /*14830*/  UMOV UR4, 0xffffffff ;  /* 0xffffffff00047882 */ /* 0x000fc60000000000 */
[----:B------:R-:W-:Y:S05]  /*14840*/  BRA.DIV UR4, `(.L_x_5793) ;  /* 0x0000003e04447947 */ /* 0x000fea000b800000 */
[----:B------:R-:W-:-:S13]  /*14850*/  ELECT P6, URZ, PT ;  /* 0x00000000003f782f */ /* 0x000fda00038c0000 */
.L_x_5914:
        /* <DEDUP_REMOVED lines=8> */
.L_x_5794:
[C---:B------:R-:W-:Y:S01]  /*148e0*/  IMAD R5, R27.reuse, 0x8, R4 ;  /* 0x000000081b057824 */ /* 0x040fe200078e0204 */
[----:B------:R-:W-:Y:S01]  /*148f0*/  SHF.L.U32 R0, R28, 0x1f, RZ ;  /* 0x0000001f1c007819 */ /* 0x000fe200000006ff */
[----:B------:R-:W-:-:S03]  /*14900*/  VIADD R27, R27, 0x1 ;  /* 0x000000011b1b7836 */ /* 0x000fc60000000000 */
[----:B------:R-:W1:Y:S02]  /*14910*/  SYNCS.PHASECHK.TRANS64.TRYWAIT P1, [R5+URZ+0x30840], R0 ;  /* 0x03084000050075a7 */ /* 0x000e64000802017f */
[----:B------:R-:W-:-:S04]  /*14920*/  ISETP.NE.AND P2, PT, R27, 0x2, PT ;  /* 0x000000021b00780c */ /* 0x000fc80003f45270 */
[----:B------:R-:W-:Y:S01]  /*14930*/  SEL R3, RZ, 0x1, P2 ;  /* 0x00000001ff037807 */ /* 0x000fe20001000000 */
[----:B-1----:R-:W-:Y:S08]  /*14940*/  @!P1 BRA `(.L_x_5795) ;  /* 0x0000003c00249947 */ /* 0x002ff00003800000 */
.L_x_5915:
[----:B------:R-:W-:Y:S02]  /*14950*/  SEL R27, R27, RZ, P2 ;  /* 0x000000ff1b1b7207 */ /* 0x000fe40001000000 */
[----:B------:R-:W-:Y:S01]  /*14960*/  LOP3.LUT R2, R28, R3, RZ, 0x3c, !PT ;  /* 0x000000031c027212 */ /* 0x000fe200078e3cff */
[----:B------:R-:W-:Y:S06]  /*14970*/  @!P0 BRA `(.L_x_5796) ;  /* 0x0000000000048947 */ /* 0x000fec0003800000 */
[----:B------:R-:W-:Y:S01]  /*14980*/  BPT.TRAP 0x1 ;  /* 0x000000040000795c */ /* 0x000fe20000300000 */
.L_x_5796:
[----:B------:R-:W-:Y:S01]  /*14990*/  IMAD R27, R27, 0x8, R4 ;  /* 0x000000081b1b7824 */ /* 0x000fe200078e0204 */
[----:B------:R-:W-:-:S04]  /*149a0*/  SHF.L.U32 R2, R2, 0x1f, RZ ;  /* 0x0000001f02027819 */ /* 0x000fc800000006ff */
[----:B------:R-:W2:Y:S02]  /*149b0*/  SYNCS.PHASECHK.TRANS64.TRYWAIT P1, [R27+URZ+0x30840], R2 ;  /* 0x030840021b0075a7 */ /* 0x000ea4000802017f */
[----:B--2---:R-:W-:Y:S05]  /*149c0*/  @!P1 BRA `(.L_x_5797) ;  /* 0x0000003c00189947 */ /* 0x004fea0003800000 */
.L_x_5916:
[----:B------:R-:W-:Y:S05]  /*149d0*/  @!P0 BRA `(.L_x_5798) ;  /* 0x0000000000048947 */ /* 0x000fea0003800000 */
[----:B------:R-:W-:Y:S01]  /*149e0*/  BPT.TRAP 0x1 ;  /* 0x000000040000795c */ /* 0x000fe20000300000 */
.L_x_5798:
[----:B------:R-:W3:Y:S02]  /*149f0*/  SYNCS.PHASECHK.TRANS64.TRYWAIT P1, [R5+URZ+0x30860], R0 ;  /* 0x03086000050075a7 */ /* 0x000ee4000802017f */
[----:B---3--:R-:W-:Y:S05]  /*14a00*/  @!P1 BRA `(.L_x_5799) ;  /* 0x0000003c001c9947 */ /* 0x008fea0003800000 */
.L_x_5917:
[----:B------:R-:W-:Y:S05]  /*14a10*/  @!P0 BRA `(.L_x_5800) ;  /* 0x0000000000048947 */ /* 0x000fea0003800000 */
[----:B------:R-:W-:Y:S01]  /*14a20*/  BPT.TRAP 0x1 ;  /* 0x000000040000795c */ /* 0x000fe20000300000 */
.L_x_5800:
[----:B----4-:R4:W0:Y:S02]  /*14a30*/  SYNCS.PHASECHK.TRANS64.TRYWAIT P0, [R27+URZ+0x30860], R2 ;  /* 0x030860021b0075a7 */ /* 0x010824000800017f */
[----:B0-----:R-:W-:Y:S05]  /*14a40*/  @!P0 NANOSLEEP.SYNCS 0x989680 ;  /* 0x009896800000895d */ /* 0x001fea0003900000 */
[----:B------:R-:W0:Y:S02]  /*14a50*/  @!P0 SYNCS.PHASECHK.TRANS64 P0, [R27+URZ+0x30860], R2 ;  /* 0x030860021b0085a7 */ /* 0x000e24000800007f */
[----:B0-----:R-:W-:Y:S05]  /*14a60*/  @!P0 BRA `(.L_x_5800) ;  /* 0xfffffffc00f08947 */ /* 0x001fea000383ffff */
.L_x_5792:
[----:B------:R-:W-:Y:S05]  /*14a70*/  BSYNC B0 ;  /* 0x0000000000007941 */ /* 0x000fea0003800000 */
.L_x_5791:
[----:B------:R-:W-:Y:S05]  /*14a80*/  EXIT ;  /* 0x000000000000794d */ /* 0x000fea0003800000 */
.L_x_5655:
[----:B0-----:R-:W-:-:S04]  /*14a90*/  IMAD.U32 R3, RZ, RZ, UR40 ;  /* 0x00000028ff037e24 */ /* 0x001fc8000f8e00ff */
[----:B------:R0:W1:Y:S03]  /*14aa0*/  SYNCS.PHASECHK.TRANS64.TRYWAIT P1, [R3+URZ+0x30800], R0 ;  /* 0x03080000030075a7 */ /* 0x000066000802017f */
[----:B-1----:R-:W-:Y:S05]  /*14ab0*/  @!P1 NANOSLEEP.SYNCS 0x989680 ;  /* 0x009896800000995d */ /* 0x002fea0003900000 */
[----:B------:R-:W1:Y:S02]  /*14ac0*/  @!P1 SYNCS.PHASECHK.TRANS64 P1, [R3+URZ+0x30800], R0 ;  /* 0x03080000030095a7 */ /* 0x000e64000802007f */
[----:B-1----:R-:W-:Y:S05]  /*14ad0*/  @!P1 BRA `(.L_x_5655) ;  /* 0xfffffffc00ec9947 */ /* 0x002fea000383ffff */
[----:B------:R-:W-:Y:S05]  /*14ae0*/  BRA `(.L_x_5801) ;  /* 0xfffffed400447947 */ /* 0x000fea000383ffff */
.L_x_5659:
[----:B-1----:R1:W2:Y:S02]  /*14af0*/  SYNCS.PHASECHK.TRANS64.TRYWAIT P1, [R0+URZ+0x30830], R3 ;  /* 0x03083003000075a7 */ /* 0x0022a4000802017f */
[----:B--2---:R-:W-:Y:S05]  /*14b00*/  @!P1 NANOSLEEP.SYNCS 0x989680 ;  /* 0x009896800000995d */ /* 0x004fea0003900000 */
[----:B------:R-:W2:Y:S02]  /*14b10*/  @!P1 SYNCS.PHASECHK.TRANS64 P1, [R0+URZ+0x30830], R3 ;  /* 0x03083003000095a7 */ /* 0x000ea4000802007f */
[----:B--2---:R-:W-:Y:S05]  /*14b20*/  @!P1 BRA `(.L_x_5659) ;  /* 0xfffffffc00f09947 */ /* 0x004fea000383ffff */
[----:B------:R-:W-:Y:S05]  /*14b30*/  BRA `(.L_x_5658) ;  /* 0xfffffed400607947 */ /* 0x000fea000383ffff */
.L_x_5665:
[----:B-1----:R-:W-:-:S04]  /*14b40*/  IMAD.U32 R12, RZ, RZ, UR8 ;  /* 0x00000008ff0c7e24 */ /* 0x002fc8000f8e00ff */
[----:B------:R1:W2:Y:S03]  /*14b50*/  SYNCS.PHASECHK.TRANS64.TRYWAIT P1, [R12+URZ+0x30830], R11 ;  /* 0x0308300b0c0075a7 */ /* 0x0002a6000802017f */
[----:B--2---:R-:W-:Y:S05]  /*14b60*/  @!P1 NANOSLEEP.SYNCS 0x989680 ;  /* 0x009896800000995d */ /* 0x004fea0003900000 */
[----:B------:R-:W2:Y:S02]  /*14b70*/  @!P1 SYNCS.PHASECHK.TRANS64 P1, [R12+URZ+0x30830], R11 ;  /* 0x0308300b0c0095a7 */ /* 0x000ea4000802007f */
[----:B--2---:R-:W-:Y:S05]  /*14b80*/  @!P1 BRA `(.L_x_5665) ;  /* 0xfffffffc00ec9947 */ /* 0x004fea000383ffff */
[----:B------:R-:W-:Y:S05]  /*14b90*/  BRA `(.L_x_5664) ;  /* 0xfffffefc00487947 */ /* 0x000fea000383ffff */
.L_x_5669:
[----:B---3--:R-:W-:-:S04]  /*14ba0*/  IMAD.U32 R2, RZ, RZ, UR9 ;  /* 0x00000009ff027e24 */ /* 0x008fc8000f8e00ff */
[----:B------:R3:W4:Y:S03]  /*14bb0*/  SYNCS.PHASECHK.TRANS64.TRYWAIT P1, [R2+URZ+0x30850], R0 ;  /* 0x03085000020075a7 */ /* 0x000726000802017f */
[----:B----4-:R-:W-:Y:S05]  /*14bc0*/  @!P1 NANOSLEEP.SYNCS 0x989680 ;  /* 0x009896800000995d */ /* 0x010fea0003900000 */
[----:B------:R-:W4:Y:S02]  /*14bd0*/  @!P1 SYNCS.PHASECHK.TRANS64 P1, [R2+URZ+0x30850], R0 ;  /* 0x03085000020095a7 */ /* 0x000f24000802007f */
[----:B----4-:R-:W-:Y:S05]  /*14be0*/  @!P1 BRA `(.L_x_5669) ;  /* 0xfffffffc00ec9947 */ /* 0x010fea000383ffff */
[----:B------:R-:W-:Y:S05]  /*14bf0*/  BRA `(.L_x_5668) ;  /* 0xffffff0800107947 */ /* 0x000fea000383ffff */
.L_x_5677:
[----:B-1----:R-:W-:-:S04]  /*14c00*/  IMAD.U32 R12, RZ, RZ, UR8 ;  /* 0x00000008ff0c7e24 */ /* 0x002fc8000f8e00ff */
[----:B------:R1:W2:Y:S03]  /*14c10*/  SYNCS.PHASECHK.TRANS64.TRYWAIT P1, [R12+URZ+0x30830], R11 ;  /* 0x0308300b0c0075a7 */ /* 0x0002a6000802017f */
[----:B--2---:R-:W-:Y:S05]  /*14c20*/  @!P1 NANOSLEEP.SYNCS 0x989680 ;  /* 0x009896800000995d */ /* 0x004fea0003900000 */
[----:B------:R-:W2:Y:S02]  /*14c30*/  @!P1 SYNCS.PHASECHK.TRANS64 P1, [R12+URZ+0x30830], R11 ;  /* 0x0308300b0c0095a7 */ /* 0x000ea4000802007f */
[----:B--2---:R-:W-:Y:S05]  /*14c40*/  @!P1 BRA `(.L_x_5677) ;  /* 0xfffffffc00ec9947 */ /* 0x004fea000383ffff */
[----:B------:R-:W-:Y:S05]  /*14c50*/  BRA `(.L_x_5676) ;  /* 0xffffff28003c7947 */ /* 0x000fea000383ffff */
.L_x_5681:
[----:B---3--:R-:W-:-:S04]  /*14c60*/  IMAD.U32 R2, RZ, RZ, UR8 ;  /* 0x00000008ff027e24 */ /* 0x008fc8000f8e00ff */
[----:B------:R3:W4:Y:S03]  /*14c70*/  SYNCS.PHASECHK.TRANS64.TRYWAIT P1, [R2+URZ+0x30850], R0 ;  /* 0x03085000020075a7 */ /* 0x000726000802017f */
[----:B----4-:R-:W-:Y:S05]  /*14c80*/  @!P1 NANOSLEEP.SYNCS 0x989680 ;  /* 0x009896800000995d */ /* 0x010fea0003900000 */
[----:B------:R-:W4:Y:S02]  /*14c90*/  @!P1 SYNCS.PHASECHK.TRANS64 P1, [R2+URZ+0x30850], R0 ;  /* 0x03085000020095a7 */ /* 0x000f24000802007f */
[----:B----4-:R-:W-:Y:S05]  /*14ca0*/  @!P1 BRA `(.L_x_5681) ;  /* 0xfffffffc00ec9947 */ /* 0x010fea000383ffff */
[----:B------:R-:W-:Y:S05]  /*14cb0*/  BRA `(.L_x_5680) ;  /* 0xffffff3400047947 */ /* 0x000fea000383ffff */
.L_x_5688:
[----:B-1----:R-:W-:-:S04]  /*14cc0*/  IMAD.U32 R5, RZ, RZ, UR5 ;  /* 0x00000005ff057e24 */ /* 0x002fc8000f8e00ff */
[----:B------:R1:W2:Y:S03]  /*14cd0*/  SYNCS.PHASECHK.TRANS64.TRYWAIT P1, [R5+URZ+0x30850], R0 ;  /* 0x03085000050075a7 */ /* 0x0002a6000802017f */
[----:B--2---:R-:W-:Y:S05]  /*14ce0*/  @!P1 NANOSLEEP.SYNCS 0x989680 ;  /* 0x009896800000995d */ /* 0x004fea0003900000 */
[----:B------:R-:W2:Y:S02]  /*14cf0*/  @!P1 SYNCS.PHASECHK.TRANS64 P1, [R5+URZ+0x30850], R0 ;  /* 0x03085000050095a7 */ /* 0x000ea4000802007f */
[----:B--2---:R-:W-:Y:S05]  /*14d00*/  @!P1 BRA `(.L_x_5688) ;  /* 0xfffffffc00ec9947 */ /* 0x004fea000383ffff */
[----:B------:R-:W-:Y:S05]  /*14d10*/  BRA `(.L_x_5687) ;  /* 0xffffff5000a07947 */ /* 0x000fea000383ffff */
.L_x_5736:
        /* <DEDUP_REMOVED lines=11> */
.L_x_5803:
[----:B------:R-:W-:Y:S05]  /*14dd0*/  BSYNC B0 ;  /* 0x0000000000007941 */ /* 0x000fea0003800000 */
.L_x_5802:
[----:B------:R-:W-:Y:S05]  /*14de0*/  BRA `(.L_x_5804) ;  /* 0xffffffb800b47947 */ /* 0x000fea000383ffff */
.L_x_5739:
[----:B0-----:R0:W1:Y:S02]  /*14df0*/  SYNCS.PHASECHK.TRANS64.TRYWAIT P0, [R7+URZ+0x30840], R2 ;  /* 0x03084002070075a7 */ /* 0x001064000800017f */
[----:B-1----:R-:W-:Y:S05]  /*14e00*/  @!P0 NANOSLEEP.SYNCS 0x989680 ;  /* 0x009896800000895d */ /* 0x002fea0003900000 */
[----:B------:R-:W1:Y:S02]  /*14e10*/  @!P0 SYNCS.PHASECHK.TRANS64 P0, [R7+URZ+0x30840], R2 ;  /* 0x03084002070085a7 */ /* 0x000e64000800007f */
[----:B-1----:R-:W-:Y:S05]  /*14e20*/  @!P0 BRA `(.L_x_5739) ;  /* 0xfffffffc00f08947 */ /* 0x002fea000383ffff */
[----:B------:R-:W-:Y:S05]  /*14e30*/  BRA `(.L_x_5805) ;  /* 0xffffffbc001c7947 */ /* 0x000fea000383ffff */
.L_x_5740:
        /* <DEDUP_REMOVED lines=8> */
.L_x_5807:
[----:B------:R-:W-:Y:S05]  /*14ec0*/  BSYNC B0 ;  /* 0x0000000000007941 */ /* 0x000fea0003800000 */
.L_x_5806:
[----:B------:R-:W-:Y:S01]  /*14ed0*/  IMAD.MOV.U32 R13, RZ, RZ, R4 ;  /* 0x000000ffff0d7224 */ /* 0x000fe200078e0004 */
[----:B------:R-:W-:Y:S01]  /*14ee0*/  MOV R12, RZ ;  /* 0x000000ff000c7202 */ /* 0x000fe20000000f00 */
[----:B------:R-:W-:Y:S02]  /*14ef0*/  IMAD.MOV.U32 R11, RZ, RZ, 0x181f ;  /* 0x0000181fff0b7424 */ /* 0x000fe400078e00ff */
[----:B------:R-:W-:Y:S02]  /*14f00*/  IMAD.MOV.U32 R15, RZ, RZ, -0x1 ;  /* 0xffffffffff0f7424 */ /* 0x000fe400078e00ff */
[----:B------:R-:W-:Y:S02]  /*14f10*/  IMAD.MOV.U32 R2, RZ, RZ, R14 ;  /* 0x000000ffff027224 */ /* 0x000fe400078e000e */
[----:B------:R-:W-:-:S07]  /*14f20*/  @P0 IMAD R8, R5, 0x2, R22 ;  /* 0x0000000205080824 */ /* 0x000fce00078e0216 */
[----:B------:R-:W-:Y:S05]  /*14f30*/  WARPSYNC.COLLECTIVE R15, `(.L_x_5808) ;  /* 0x000000000f087348 */ /* 0x000fea0003c00000 */
[----:B------:R0:W1:Y:S02]  /*14f40*/  SHFL.IDX P6, R14, R13, R12, R11 ;  /* 0x0000000c0d0e7389 */ /* 0x00006400000c000b */
[----:B01----:R-:W-:Y:S01]  /*14f50*/  ENDCOLLECTIVE ;  /* 0x000000000000791b */ /* 0x003fe20003800000 */
.L_x_5808:
[----:B------:R-:W-:Y:S02]  /*14f60*/  IMAD.MOV.U32 R13, RZ, RZ, R0 ;  /* 0x000000ffff0d7224 */ /* 0x000fe400078e0000 */
[----:B------:R-:W-:Y:S02]  /*14f70*/  IMAD.MOV.U32 R12, RZ, RZ, 0x1 ;  /* 0x00000001ff0c7424 */ /* 0x000fe400078e00ff */
[----:B------:R-:W-:-:S07]  /*14f80*/  IMAD.MOV.U32 R3, RZ, RZ, R14 ;  /* 0x000000ffff037224 */ /* 0x000fce00078e000e */
[----:B------:R-:W-:Y:S05]  /*14f90*/  WARPSYNC.COLLECTIVE R15, `(.L_x_5809) ;  /* 0x000000000f087348 */ /* 0x000fea0003c00000 */
[----:B------:R0:W1:Y:S02]  /*14fa0*/  SHFL.IDX P6, R14, R13, R12, R11 ;  /* 0x0000000c0d0e7389 */ /* 0x00006400000c000b */
[----:B01----:R-:W-:Y:S01]  /*14fb0*/  ENDCOLLECTIVE ;  /* 0x000000000000791b */ /* 0x003fe20003800000 */
.L_x_5809:
        /* <DEDUP_REMOVED lines=17> */
.L_x_5810:
[----:B------:R-:W-:Y:S02]  /*150d0*/  @P1 IMAD R8, R5, 0x2, R22 ;  /* 0x0000000205081824 */ /* 0x000fe400078e0216 */
[----:B------:R-:W-:Y:S02]  /*150e0*/  IMAD.MOV.U32 R13, RZ, RZ, R0 ;  /* 0x000000ffff0d7224 */ /* 0x000fe400078e0000 */
[----:B------:R-:W-:Y:S01]  /*150f0*/  IMAD.MOV.U32 R12, RZ, RZ, 0x2 ;  /* 0x00000002ff0c7424 */ /* 0x000fe200078e00ff */
[----:B------:R-:W-:-:S07]  /*15100*/  MOV R3, R14 ;  /* 0x0000000e00037202 */ /* 0x000fce0000000f00 */
[----:B------:R-:W-:Y:S05]  /*15110*/  WARPSYNC.COLLECTIVE R15, `(.L_x_5811) ;  /* 0x000000000f087348 */ /* 0x000fea0003c00000 */
[----:B------:R0:W1:Y:S02]  /*15120*/  SHFL.IDX P6, R14, R13, R12, R11 ;  /* 0x0000000c0d0e7389 */ /* 0x00006400000c000b */
[----:B01----:R-:W-:Y:S01]  /*15130*/  ENDCOLLECTIVE ;  /* 0x000000000000791b */ /* 0x003fe20003800000 */
.L_x_5811:
        /* <DEDUP_REMOVED lines=17> */
.L_x_5812:
[----:B------:R-:W-:Y:S01]  /*15250*/  @P1 IMAD R8, R5, 0x2, R22 ;  /* 0x0000000205081824 */ /* 0x000fe200078e0216 */
[----:B------:R-:W-:Y:S01]  /*15260*/  MOV R13, R0 ;  /* 0x00000000000d7202 */ /* 0x000fe20000000f00 */
[----:B------:R-:W-:Y:S02]  /*15270*/  IMAD.MOV.U32 R12, RZ, RZ, 0x3 ;  /* 0x00000003ff0c7424 */ /* 0x000fe400078e00ff */
[----:B------:R-:W-:-:S07]  /*15280*/  IMAD.MOV.U32 R3, RZ, RZ, R14 ;  /* 0x000000ffff037224 */ /* 0x000fce00078e000e */
[----:B------:R-:W-:Y:S05]  /*15290*/  WARPSYNC.COLLECTIVE R15, `(.L_x_5813) ;  /* 0x000000000f087348 */ /* 0x000fea0003c00000 */
[----:B------:R0:W1:Y:S02]  /*152a0*/  SHFL.IDX P6, R14, R13, R12, R11 ;  /* 0x0000000c0d0e7389 */ /* 0x00006400000c000b */
[----:B01----:R-:W-:Y:S01]  /*152b0*/  ENDCOLLECTIVE ;  /* 0x000000000000791b */ /* 0x003fe20003800000 */
.L_x_5813:
        /* <DEDUP_REMOVED lines=17> */
.L_x_5814:
[----:B------:R-:W-:Y:S02]  /*153d0*/  @P1 IMAD R8, R5, 0x2, R22 ;  /* 0x0000000205081824 */ /* 0x000fe400078e0216 */
[----:B------:R-:W-:Y:S02]  /*153e0*/  IMAD.MOV.U32 R13, RZ, RZ, R0 ;  /* 0x000000ffff0d7224 */ /* 0x000fe400078e0000 */
[----:B------:R-:W-:Y:S02]  /*153f0*/  IMAD.MOV.U32 R12, RZ, RZ, 0x4 ;  /* 0x00000004ff0c7424 */ /* 0x000fe400078e00ff */
[----:B------:R-:W-:-:S07]  /*15400*/  IMAD.MOV.U32 R3, RZ, RZ, R14 ;  /* 0x000000ffff037224 */ /* 0x000fce00078e000e */
[----:B------:R-:W-:Y:S05]  /*15410*/  WARPSYNC.COLLECTIVE R15, `(.L_x_5815) ;  /* 0x000000000f087348 */ /* 0x000fea0003c00000 */
[----:B------:R0:W1:Y:S02]  /*15420*/  SHFL.IDX P6, R14, R13, R12, R11 ;  /* 0x0000000c0d0e7389 */ /* 0x00006400000c000b */
[----:B01----:R-:W-:Y:S01]  /*15430*/  ENDCOLLECTIVE ;  /* 0x000000000000791b */ /* 0x003fe20003800000 */
.L_x_5815:
        /* <DEDUP_REMOVED lines=17> */
.L_x_5816:
[----:B------:R-:W-:Y:S02]  /*15550*/  @P1 IMAD R8, R5, 0x2, R22 ;  /* 0x0000000205081824 */ /* 0x000fe400078e0216 */
[----:B------:R-:W-:Y:S02]  /*15560*/  IMAD.MOV.U32 R13, RZ, RZ, R0 ;  /* 0x000000ffff0d7224 */ /* 0x000fe400078e0000 */
[----:B------:R-:W-:Y:S02]  /*15570*/  IMAD.MOV.U32 R12, RZ, RZ, 0x5 ;  /* 0x00000005ff0c7424 */ /* 0x000fe400078e00ff */
[----:B------:R-:W-:-:S07]  /*15580*/  IMAD.MOV.U32 R3, RZ, RZ, R14 ;  /* 0x000000ffff037224 */ /* 0x000fce00078e000e */
[----:B------:R-:W-:Y:S05]  /*15590*/  WARPSYNC.COLLECTIVE R15, `(.L_x_5817) ;  /* 0x000000000f087348 */ /* 0x000fea0003c00000 */
[----:B------:R0:W1:Y:S02]  /*155a0*/  SHFL.IDX P6, R14, R13, R12, R11 ;  /* 0x0000000c0d0e7389 */ /* 0x00006400000c000b */
[----:B01----:R-:W-:Y:S01]  /*155b0*/  ENDCOLLECTIVE ;  /* 0x000000000000791b */ /* 0x003fe20003800000 */
.L_x_5817:
        /* <DEDUP_REMOVED lines=10> */
.L_x_5818:
        /* <DEDUP_REMOVED lines=8> */
.L_x_5745:
[----:B------:R-:W-:Y:S01]  /*156e0*/  IMAD.MOV.U32 R13, RZ, RZ, R4 ;  /* 0x000000ffff0d7224 */ /* 0x000fe200078e0004 */
[----:B------:R-:W-:Y:S01]  /*156f0*/  MOV R12, RZ ;  /* 0x000000ff000c7202 */ /* 0x000fe20000000f00 */
[----:B------:R-:W-:Y:S02]  /*15700*/  IMAD.MOV.U32 R11, RZ, RZ, 0x181f ;  /* 0x0000181fff0b7424 */ /* 0x000fe400078e00ff */
[----:B------:R-:W-:Y:S02]  /*15710*/  IMAD.MOV.U32 R15, RZ, RZ, -0x1 ;  /* 0xffffffffff0f7424 */ /* 0x000fe400078e00ff */
[----:B-----5:R-:W-:Y:S02]  /*15720*/  IMAD R5, R9, R5, RZ ;  /* 0x0000000509057224 */ /* 0x020fe400078e02ff */
[----:B------:R-:W-:-:S07]  /*15730*/  IMAD R17, R17, 0x80, R8 ;  /* 0x0000008011117824 */ /* 0x000fce00078e0208 */
[----:B------:R-:W-:Y:S05]  /*15740*/  WARPSYNC.COLLECTIVE R15, `(.L_x_5820) ;  /* 0x000000000f087348 */ /* 0x000fea0003c00000 */
[----:B------:R0:W1:Y:S02]  /*15750*/  SHFL.IDX P6, R14, R13, R12, R11 ;  /* 0x0000000c0d0e7389 */ /* 0x00006400000c000b */
[----:B01----:R-:W-:Y:S01]  /*15760*/  ENDCOLLECTIVE ;  /* 0x000000000000791b */ /* 0x003fe20003800000 */
.L_x_5820:
[C---:B------:R-:W-:Y:S01]  /*15770*/  VIADD R6, R17.reuse, 0x10 ;  /* 0x0000001011067836 */ /* 0x040fe20000000000 */
[----:B------:R-:W-:Y:S01]  /*15780*/  ISETP.GE.AND P1, PT, R17, R5, PT ;  /* 0x000000051100720c */ /* 0x000fe20003f26270 */
[----:B------:R-:W-:Y:S02]  /*15790*/  IMAD.MOV.U32 R13, RZ, RZ, R0 ;  /* 0x000000ffff0d7224 */ /* 0x000fe400078e0000 */
[----:B------:R-:W-:-:S10]  /*157a0*/  IMAD.MOV.U32 R2, RZ, RZ, R14 ;  /* 0x000000ffff027224 */ /* 0x000fd400078e000e */
[----:B------:R-:W-:Y:S05]  /*157b0*/  WARPSYNC.COLLECTIVE R15, `(.L_x_5821) ;  /* 0x000000000f087348 */ /* 0x000fea0003c00000 */
[----:B------:R0:W1:Y:S02]  /*157c0*/  SHFL.IDX P6, R14, R13, R12, R11 ;  /* 0x0000000c0d0e7389 */ /* 0x00006400000c000b */
[----:B01----:R-:W-:Y:S01]  /*157d0*/  ENDCOLLECTIVE ;  /* 0x000000000000791b */ /* 0x003fe20003800000 */
.L_x_5821:
        /* <DEDUP_REMOVED lines=8> */
.L_x_5822:
        /* <DEDUP_REMOVED lines=13> */
.L_x_5823:
        /* <DEDUP_REMOVED lines=8> */
.L_x_5824:
        /* <DEDUP_REMOVED lines=14> */
.L_x_5825:
        /* <DEDUP_REMOVED lines=8> */
.L_x_5826:
        /* <DEDUP_REMOVED lines=14> */
.L_x_5827:
        /* <DEDUP_REMOVED lines=8> */
.L_x_5828:
        /* <DEDUP_REMOVED lines=14> */
.L_x_5829:
        /* <DEDUP_REMOVED lines=8> */
.L_x_5830:
        /* <DEDUP_REMOVED lines=14> */
.L_x_5831:
        /* <DEDUP_REMOVED lines=8> */
.L_x_5832:
        /* <DEDUP_REMOVED lines=13> */
.L_x_5833:
        /* <DEDUP_REMOVED lines=8> */
.L_x_5834:
        /* <DEDUP_REMOVED lines=12> */
.L_x_5835:
[----:B------:R-:W-:Y:S05]  /*16140*/  BRA `(.L_x_5836) ;  /* 0xffffffb800bc7947 */ /* 0x000fea000383ffff */
.L_x_5750:
[----:B0-----:R0:W1:Y:S02]  /*16150*/  SYNCS.PHASECHK.TRANS64.TRYWAIT P0, [R22+URZ+0x30820], R3 ;  /* 0x03082003160075a7 */ /* 0x001064000800017f */
[----:B-1----:R-:W-:Y:S05]  /*16160*/  @!P0 NANOSLEEP.SYNCS 0x989680 ;  /* 0x009896800000895d */ /* 0x002fea0003900000 */
[----:B------:R-:W1:Y:S02]  /*16170*/  @!P0 SYNCS.PHASECHK.TRANS64 P0, [R22+URZ+0x30820], R3 ;  /* 0x03082003160085a7 */ /* 0x000e64000800007f */
[----:B-1----:R-:W-:Y:S05]  /*16180*/  @!P0 BRA `(.L_x_5750) ;  /* 0xfffffffc00f08947 */ /* 0x002fea000383ffff */
[----:B------:R-:W-:Y:S05]  /*16190*/  BRA `(.L_x_5837) ;  /* 0xffffffbc00347947 */ /* 0x000fea000383ffff */
.L_x_5755:
[----:B0-----:R0:W1:Y:S02]  /*161a0*/  SYNCS.PHASECHK.TRANS64.TRYWAIT P0, [R6+URZ+0x30840], R3 ;  /* 0x03084003060075a7 */ /* 0x001064000800017f */
[----:B-1----:R-:W-:Y:S05]  /*161b0*/  @!P0 NANOSLEEP.SYNCS 0x989680 ;  /* 0x009896800000895d */ /* 0x002fea0003900000 */
[----:B------:R-:W1:Y:S02]  /*161c0*/  @!P0 SYNCS.PHASECHK.TRANS64 P0, [R6+URZ+0x30840], R3 ;  /* 0x03084003060085a7 */ /* 0x000e64000800007f */
[----:B-1----:R-:W-:Y:S05]  /*161d0*/  @!P0 BRA `(.L_x_5755) ;  /* 0xfffffffc00f08947 */ /* 0x002fea000383ffff */
[----:B------:R-:W-:Y:S05]  /*161e0*/  BRA `(.L_x_5838) ;  /* 0xffffffc000107947 */ /* 0x000fea000383ffff */
.L_x_5756:
        /* <DEDUP_REMOVED lines=8> */
.L_x_5840:
[----:B------:R-:W-:Y:S05]  /*16270*/  BSYNC B1 ;  /* 0x0000000000017941 */ /* 0x000fea0003800000 */
.L_x_5839:
[----:B------:R-:W-:Y:S01]  /*16280*/  IMAD.MOV.U32 R13, RZ, RZ, R7 ;  /* 0x000000ffff0d7224 */ /* 0x000fe200078e0007 */
[----:B------:R-:W-:Y:S01]  /*16290*/  LOP3.LUT R23, R23, 0xfffffdff, RZ, 0xc0, !PT ;  /* 0xfffffdff17177812 */ /* 0x000fe200078ec0ff */
[----:B------:R-:W-:Y:S01]  /*162a0*/  IMAD.MOV.U32 R12, RZ, RZ, RZ ;  /* 0x000000ffff0c7224 */ /* 0x000fe200078e00ff */
[----:B------:R-:W-:Y:S01]  /*162b0*/  SHF.L.U32 R4, R31, 0x1, RZ ;  /* 0x000000011f047819 */ /* 0x000fe200000006ff */
[----:B------:R-:W-:Y:S01]  /*162c0*/  IMAD.MOV.U32 R11, RZ, RZ, 0x181f ;  /* 0x0000181fff0b7424 */ /* 0x000fe200078e00ff */
[----:B------:R-:W-:Y:S01]  /*162d0*/  @P1 LOP3.LUT R23, R23, 0x200, RZ, 0xfc, !PT ;  /* 0x0000020017171812 */ /* 0x000fe200078efcff */
[----:B------:R-:W-:Y:S02]  /*162e0*/  IMAD.MOV.U32 R15, RZ, RZ, -0x1 ;  /* 0xffffffffff0f7424 */ /* 0x000fe400078e00ff */
[----:B------:R-:W-:Y:S01]  /*162f0*/  IMAD.MOV.U32 R3, RZ, RZ, R14 ;  /* 0x000000ffff037224 */ /* 0x000fe200078e000e */
[----:B------:R-:W-:Y:S01]  /*16300*/  LOP3.LUT P1, RZ, R23, 0x4, RZ, 0xc0, !PT ;  /* 0x0000000417ff7812 */ /* 0x000fe2000782c0ff */
[----:B------:R-:W-:-:S12]  /*16310*/  IMAD R5, R5, 0x2, R22 ;  /* 0x0000000205057824 */ /* 0x000fd800078e0216 */
[----:B------:R-:W-:Y:S05]  /*16320*/  WARPSYNC.COLLECTIVE R15, `(.L_x_5841) ;  /* 0x000000000f087348 */ /* 0x000fea0003c00000 */
[----:B------:R0:W1:Y:S02]  /*16330*/  SHFL.IDX P6, R14, R13, R12, R11 ;  /* 0x0000000c0d0e7389 */ /* 0x00006400000c000b */
[----:B01----:R-:W-:Y:S01]  /*16340*/  ENDCOLLECTIVE ;  /* 0x000000000000791b */ /* 0x003fe20003800000 */
.L_x_5841:
[----:B------:R-:W-:Y:S02]  /*16350*/  IMAD.MOV.U32 R13, RZ, RZ, R8 ;  /* 0x000000ffff0d7224 */ /* 0x000fe400078e0008 */
[----:B------:R-:W-:Y:S02]  /*16360*/  IMAD.MOV.U32 R12, RZ, RZ, 0x1 ;  /* 0x00000001ff0c7424 */ /* 0x000fe400078e00ff */
[----:B------:R-:W-:-:S07]  /*16370*/  IMAD.MOV.U32 R2, RZ, RZ, R14 ;  /* 0x000000ffff027224 */ /* 0x000fce00078e000e */
[----:B------:R-:W-:Y:S05]  /*16380*/  WARPSYNC.COLLECTIVE R15, `(.L_x_5842) ;  /* 0x000000000f087348 */ /* 0x000fea0003c00000 */
[----:B------:R0:W1:Y:S02]  /*16390*/  SHFL.IDX P6, R14, R13, R12, R11 ;  /* 0x0000000c0d0e7389 */ /* 0x00006400000c000b */
[----:B01----:R-:W-:Y:S01]  /*163a0*/  ENDCOLLECTIVE ;  /* 0x000000000000791b */ /* 0x003fe20003800000 */
.L_x_5842:
        /* <DEDUP_REMOVED lines=13> */
.L_x_5843:
[----:B------:R-:W-:Y:S01]  /*16480*/  IMAD.MOV.U32 R13, RZ, RZ, R8 ;  /* 0x000000ffff0d7224 */ /* 0x000fe200078e0008 */
[----:B------:R-:W-:Y:S01]  /*16490*/  MOV R12, 0x2 ;  /* 0x00000002000c7802 */ /* 0x000fe20000000f00 */
[----:B------:R-:W-:-:S07]  /*164a0*/  IMAD.MOV.U32 R2, RZ, RZ, R14 ;  /* 0x000000ffff027224 */ /* 0x000fce00078e000e */
[----:B------:R-:W-:Y:S05]  /*164b0*/  WARPSYNC.COLLECTIVE R15, `(.L_x_5844) ;  /* 0x000000000f087348 */ /* 0x000fea0003c00000 */
[----:B------:R0:W1:Y:S02]  /*164c0*/  SHFL.IDX P6, R14, R13, R12, R11 ;  /* 0x0000000c0d0e7389 */ /* 0x00006400000c000b */
[----:B01----:R-:W-:Y:S01]  /*164d0*/  ENDCOLLECTIVE ;  /* 0x000000000000791b */ /* 0x003fe20003800000 */
.L_x_5844:
        /* <DEDUP_REMOVED lines=13> */
.L_x_5845:
[----:B------:R-:W-:Y:S02]  /*165b0*/  IMAD.MOV.U32 R13, RZ, RZ, R8 ;  /* 0x000000ffff0d7224 */ /* 0x000fe400078e0008 */
[----:B------:R-:W-:Y:S02]  /*165c0*/  IMAD.MOV.U32 R12, RZ, RZ, 0x3 ;  /* 0x00000003ff0c7424 */ /* 0x000fe400078e00ff */
[----:B------:R-:W-:-:S07]  /*165d0*/  IMAD.MOV.U32 R2, RZ, RZ, R14 ;  /* 0x000000ffff027224 */ /* 0x000fce00078e000e */
[----:B------:R-:W-:Y:S05]  /*165e0*/  WARPSYNC.COLLECTIVE R15, `(.L_x_5846) ;  /* 0x000000000f087348 */ /* 0x000fea0003c00000 */
[----:B------:R0:W1:Y:S02]  /*165f0*/  SHFL.IDX P6, R14, R13, R12, R11 ;  /* 0x0000000c0d0e7389 */ /* 0x00006400000c000b */
[----:B01----:R-:W-:Y:S01]  /*16600*/  ENDCOLLECTIVE ;  /* 0x000000000000791b */ /* 0x003fe20003800000 */
.L_x_5846:
        /* <DEDUP_REMOVED lines=13> */
.L_x_5847:
[----:B------:R-:W-:Y:S02]  /*166e0*/  IMAD.MOV.U32 R13, RZ, RZ, R8 ;  /* 0x000000ffff0d7224 */ /* 0x000fe400078e0008 */
[----:B------:R-:W-:Y:S02]  /*166f0*/  IMAD.MOV.U32 R12, RZ, RZ, 0x4 ;  /* 0x00000004ff0c7424 */ /* 0x000fe400078e00ff */
[----:B------:R-:W-:-:S07]  /*16700*/  IMAD.MOV.U32 R2, RZ, RZ, R14 ;  /* 0x000000ffff027224 */ /* 0x000fce00078e000e */
[----:B------:R-:W-:Y:S05]  /*16710*/  WARPSYNC.COLLECTIVE R15, `(.L_x_5848) ;  /* 0x000000000f087348 */ /* 0x000fea0003c00000 */
[----:B------:R0:W1:Y:S02]  /*16720*/  SHFL.IDX P6, R14, R13, R12, R11 ;  /* 0x0000000c0d0e7389 */ /* 0x00006400000c000b */
[----:B01----:R-:W-:Y:S01]  /*16730*/  ENDCOLLECTIVE ;  /* 0x000000000000791b */ /* 0x003fe20003800000 */
.L_x_5848:
        /* <DEDUP_REMOVED lines=13> */
.L_x_5849:
[----:B------:R-:W-:Y:S02]  /*16810*/  IMAD.MOV.U32 R13, RZ, RZ, R8 ;  /* 0x000000ffff0d7224 */ /* 0x000fe400078e0008 */
[----:B------:R-:W-:Y:S02]  /*16820*/  IMAD.MOV.U32 R12, RZ, RZ, 0x5 ;  /* 0x00000005ff0c7424 */ /* 0x000fe400078e00ff */
[----:B------:R-:W-:-:S07]  /*16830*/  IMAD.MOV.U32 R2, RZ, RZ, R14 ;  /* 0x000000ffff027224 */ /* 0x000fce00078e000e */
[----:B------:R-:W-:Y:S05]  /*16840*/  WARPSYNC.COLLECTIVE R15, `(.L_x_5850) ;  /* 0x000000000f087348 */ /* 0x000fea0003c00000 */
[----:B------:R0:W1:Y:S02]  /*16850*/  SHFL.IDX P6, R14, R13, R12, R11 ;  /* 0x0000000c0d0e7389 */ /* 0x00006400000c000b */
[----:B01----:R-:W-:Y:S01]  /*16860*/  ENDCOLLECTIVE ;  /* 0x000000000000791b */ /* 0x003fe20003800000 */
.L_x_5850:
        /* <DEDUP_REMOVED lines=14> */
.L_x_5851:
[----:B------:R-:W-:Y:S01]  /*16950*/  IMAD.MOV.U32 R2, RZ, RZ, R14 ;  /* 0x000000ffff027224 */ /* 0x000fe200078e000e */
[----:B------:R-:W-:Y:S06]  /*16960*/  BRA `(.L_x_5852) ;  /* 0xffffffbc00307947 */ /* 0x000fec000383ffff */
.L_x_5761:
[----:B0-----:R0:W1:Y:S02]  /*16970*/  SYNCS.PHASECHK.TRANS64.TRYWAIT P0, [R6+URZ+0x30860], R2 ;  /* 0x03086002060075a7 */ /* 0x001064000800017f */
[----:B-1----:R-:W-:Y:S05]  /*16980*/  @!P0 NANOSLEEP.SYNCS 0x989680 ;  /* 0x009896800000895d */ /* 0x002fea0003900000 */
[----:B------:R-:W1:Y:S02]  /*16990*/  @!P0 SYNCS.PHASECHK.TRANS64 P0, [R6+URZ+0x30860], R2 ;  /* 0x03086002060085a7 */ /* 0x000e64000800007f */
[----:B-1----:R-:W-:Y:S05]  /*169a0*/  @!P0 BRA `(.L_x_5761) ;  /* 0xfffffffc00f08947 */ /* 0x002fea000383ffff */
[----:B------:R-:W-:Y:S05]  /*169b0*/  BRA `(.L_x_5853) ;  /* 0xffffffbc00947947 */ /* 0x000fea000383ffff */
.L_x_5762:
        /* <DEDUP_REMOVED lines=8> */
.L_x_5855:
[----:B------:R-:W-:Y:S05]  /*16a40*/  BSYNC B1 ;  /* 0x0000000000017941 */ /* 0x000fea0003800000 */
.L_x_5854:
[----:B------:R-:W-:Y:S01]  /*16a50*/  IMAD.MOV.U32 R13, RZ, RZ, R18 ;  /* 0x000000ffff0d7224 */ /* 0x000fe200078e0012 */
[----:B------:R-:W-:Y:S01]  /*16a60*/  MOV R15, 0xffffffff ;  /* 0xffffffff000f7802 */ /* 0x000fe20000000f00 */
[----:B------:R-:W-:Y:S02]  /*16a70*/  IMAD.MOV.U32 R12, RZ, RZ, RZ ;  /* 0x000000ffff0c7224 */ /* 0x000fe400078e00ff */
[----:B------:R-:W-:Y:S02]  /*16a80*/  IMAD.MOV.U32 R11, RZ, RZ, 0x181f ;  /* 0x0000181fff0b7424 */ /* 0x000fe400078e00ff */
[----:B------:R-:W-:Y:S02]  /*16a90*/  IMAD.MOV.U32 R3, RZ, RZ, R14 ;  /* 0x000000ffff037224 */ /* 0x000fe400078e000e */
[----:B------:R-:W-:-:S07]  /*16aa0*/  IMAD R5, R5, 0x2, R22 ;  /* 0x0000000205057824 */ /* 0x000fce00078e0216 */
[----:B------:R-:W-:Y:S05]  /*16ab0*/  WARPSYNC.COLLECTIVE R15, `(.L_x_5856) ;  /* 0x000000000f087348 */ /* 0x000fea0003c00000 */
[----:B------:R0:W1:Y:S02]  /*16ac0*/  SHFL.IDX P6, R14, R13, R12, R11 ;  /* 0x0000000c0d0e7389 */ /* 0x00006400000c000b */
[----:B01----:R-:W-:Y:S01]  /*16ad0*/  ENDCOLLECTIVE ;  /* 0x000000000000791b */ /* 0x003fe20003800000 */
.L_x_5856:
[----:B------:R-:W-:Y:S02]  /*16ae0*/  IMAD.MOV.U32 R13, RZ, RZ, R24 ;  /* 0x000000ffff0d7224 */ /* 0x000fe400078e0018 */
[----:B------:R-:W-:Y:S02]  /*16af0*/  IMAD.MOV.U32 R12, RZ, RZ, 0x1 ;  /* 0x00000001ff0c7424 */ /* 0x000fe400078e00ff */
[----:B------:R-:W-:-:S07]  /*16b00*/  IMAD.MOV.U32 R2, RZ, RZ, R14 ;  /* 0x000000ffff027224 */ /* 0x000fce00078e000e */
[----:B------:R-:W-:Y:S05]  /*16b10*/  WARPSYNC.COLLECTIVE R15, `(.L_x_5857) ;  /* 0x000000000f087348 */ /* 0x000fea0003c00000 */
[----:B------:R0:W1:Y:S02]  /*16b20*/  SHFL.IDX P6, R14, R13, R12, R11 ;  /* 0x0000000c0d0e7389 */ /* 0x00006400000c000b */
[----:B01----:R-:W-:Y:S01]  /*16b30*/  ENDCOLLECTIVE ;  /* 0x000000000000791b */ /* 0x003fe20003800000 */
.L_x_5857:
        /* <DEDUP_REMOVED lines=16> */
.L_x_5858:
[----:B------:R-:W-:Y:S01]  /*16c40*/  MOV R13, R24 ;  /* 0x00000018000d7202 */ /* 0x000fe20000000f00 */
[----:B------:R-:W-:Y:S02]  /*16c50*/  IMAD.MOV.U32 R12, RZ, RZ, 0x2 ;  /* 0x00000002ff0c7424 */ /* 0x000fe400078e00ff */
[----:B------:R-:W-:-:S07]  /*16c60*/  IMAD.MOV.U32 R2, RZ, RZ, R14 ;  /* 0x000000ffff027224 */ /* 0x000fce00078e000e */
[----:B------:R-:W-:Y:S05]  /*16c70*/  WARPSYNC.COLLECTIVE R15, `(.L_x_5859) ;  /* 0x000000000f087348 */ /* 0x000fea0003c00000 */
[----:B------:R0:W1:Y:S02]  /*16c80*/  SHFL.IDX P6, R14, R13, R12, R11 ;  /* 0x0000000c0d0e7389 */ /* 0x00006400000c000b */
[----:B01----:R-:W-:Y:S01]  /*16c90*/  ENDCOLLECTIVE ;  /* 0x000000000000791b */ /* 0x003fe20003800000 */
.L_x_5859:
        /* <DEDUP_REMOVED lines=16> */
.L_x_5860:
[----:B------:R-:W-:Y:S02]  /*16da0*/  IMAD.MOV.U32 R13, RZ, RZ, R24 ;  /* 0x000000ffff0d7224 */ /* 0x000fe400078e0018 */
[----:B------:R-:W-:Y:S02]  /*16db0*/  IMAD.MOV.U32 R12, RZ, RZ, 0x3 ;  /* 0x00000003ff0c7424 */ /* 0x000fe400078e00ff */
[----:B------:R-:W-:-:S07]  /*16dc0*/  IMAD.MOV.U32 R2, RZ, RZ, R14 ;  /* 0x000000ffff027224 */ /* 0x000fce00078e000e */
[----:B------:R-:W-:Y:S05]  /*16dd0*/  WARPSYNC.COLLECTIVE R15, `(.L_x_5861) ;  /* 0x000000000f087348 */ /* 0x000fea0003c00000 */
[----:B------:R0:W1:Y:S02]  /*16de0*/  SHFL.IDX P6, R14, R13, R12, R11 ;  /* 0x0000000c0d0e7389 */ /* 0x00006400000c000b */
[----:B01----:R-:W-:Y:S01]  /*16df0*/  ENDCOLLECTIVE ;  /* 0x000000000000791b */ /* 0x003fe20003800000 */
.L_x_5861:
        /* <DEDUP_REMOVED lines=16> */
.L_x_5862:
[----:B------:R-:W-:Y:S02]  /*16f00*/  IMAD.MOV.U32 R13, RZ, RZ, R24 ;  /* 0x000000ffff0d7224 */ /* 0x000fe400078e0018 */
[----:B------:R-:W-:Y:S01]  /*16f10*/  IMAD.MOV.U32 R12, RZ, RZ, 0x4 ;  /* 0x00000004ff0c7424 */ /* 0x000fe200078e00ff */
[----:B------:R-:W-:-:S07]  /*16f20*/  MOV R2, R14 ;  /* 0x0000000e00027202 */ /* 0x000fce0000000f00 */
[----:B------:R-:W-:Y:S05]  /*16f30*/  WARPSYNC.COLLECTIVE R15, `(.L_x_5863) ;  /* 0x000000000f087348 */ /* 0x000fea0003c00000 */
[----:B------:R0:W1:Y:S02]  /*16f40*/  SHFL.IDX P6, R14, R13, R12, R11 ;  /* 0x0000000c0d0e7389 */ /* 0x00006400000c000b */
[----:B01----:R-:W-:Y:S01]  /*16f50*/  ENDCOLLECTIVE ;  /* 0x000000000000791b */ /* 0x003fe20003800000 */
.L_x_5863:
        /* <DEDUP_REMOVED lines=16> */
.L_x_5864:
[----:B------:R-:W-:Y:S02]  /*17060*/  IMAD.MOV.U32 R13, RZ, RZ, R24 ;  /* 0x000000ffff0d7224 */ /* 0x000fe400078e0018 */
[----:B------:R-:W-:Y:S02]  /*17070*/  IMAD.MOV.U32 R12, RZ, RZ, 0x5 ;  /* 0x00000005ff0c7424 */ /* 0x000fe400078e00ff */
[----:B------:R-:W-:-:S07]  /*17080*/  IMAD.MOV.U32 R2, RZ, RZ, R14 ;  /* 0x000000ffff027224 */ /* 0x000fce00078e000e */
[----:B------:R-:W-:Y:S05]  /*17090*/  WARPSYNC.COLLECTIVE R15, `(.L_x_5865) ;  /* 0x000000000f087348 */ /* 0x000fea0003c00000 */
[----:B------:R0:W1:Y:S02]  /*170a0*/  SHFL.IDX P6, R14, R13, R12, R11 ;  /* 0x0000000c0d0e7389 */ /* 0x00006400000c000b */
[----:B01----:R-:W-:Y:S01]  /*170b0*/  ENDCOLLECTIVE ;  /* 0x000000000000791b */ /* 0x003fe20003800000 */
.L_x_5865:
        /* <DEDUP_REMOVED lines=13> */
.L_x_5866:
[----:B------:R-:W-:Y:S01]  /*17190*/  @!PT LDS RZ, [RZ] ;  /* 0x00000000fffff984 */ /* 0x000fe20000000800 */
[----:B------:R-:W-:Y:S01]  /*171a0*/  @!PT LDS RZ, [RZ] ;  /* 0x00000000fffff984 */ /* 0x000fe20000000800 */
[----:B------:R-:W-:Y:S01]  /*171b0*/  @!PT LDS RZ, [RZ] ;  /* 0x00000000fffff984 */ /* 0x000fe20000000800 */
[----:B------:R1:W-:Y:S01]  /*171c0*/  LDGSTS.E.BYPASS.LTC128B.128 [R5+0x5400], desc[UR36][R2.64+0x80], !P0 ;  /* 0x0540008002057fae */ /* 0x0003e2000c101d64 */
[----:B------:R-:W-:-:S13]  /*171d0*/  ISETP.LT.OR P0, PT, R7, 0x41, P1 ;  /* 0x000000410700780c */ /* 0x000fda0000f01670 */
[----:B------:R1:W-:Y:S01]  /*171e0*/  LDGSTS.E.BYPASS.LTC128B.128 [R5+0x8400], desc[UR36][R2.64+0x100], !P0 ;  /* 0x0840010002057fae */ /* 0x0003e2000c101d64 */
[----:B------:R-:W-:Y:S05]  /*171f0*/  BRA `(.L_x_5867) ;  /* 0xffffffb800787947 */ /* 0x000fea000383ffff */
.L_x_5770:
[----:B0-----:R0:W1:Y:S02]  /*17200*/  SYNCS.PHASECHK.TRANS64.TRYWAIT P0, [R0+URZ+0x30860], R3 ;  /* 0x03086003000075a7 */ /* 0x001064000800017f */
[----:B-1----:R-:W-:Y:S05]  /*17210*/  @!P0 NANOSLEEP.SYNCS 0x989680 ;  /* 0x009896800000895d */ /* 0x002fea0003900000 */
[----:B------:R-:W1:Y:S02]  /*17220*/  @!P0 SYNCS.PHASECHK.TRANS64 P0, [R0+URZ+0x30860], R3 ;  /* 0x03086003000085a7 */ /* 0x000e64000800007f */
[----:B-1----:R-:W-:Y:S05]  /*17230*/  @!P0 BRA `(.L_x_5770) ;  /* 0xfffffffc00f08947 */ /* 0x002fea000383ffff */
[----:B------:R-:W-:Y:S05]  /*17240*/  BRA `(.L_x_5868) ;  /* 0xffffffbc00907947 */ /* 0x000fea000383ffff */
.L_x_5771:
        /* <DEDUP_REMOVED lines=8> */
.L_x_5870:
[----:B------:R-:W-:Y:S05]  /*172d0*/  BSYNC B0 ;  /* 0x0000000000007941 */ /* 0x000fea0003800000 */
.L_x_5869:
[----:B------:R-:W-:Y:S01]  /*172e0*/  IMAD.MOV.U32 R13, RZ, RZ, R18 ;  /* 0x000000ffff0d7224 */ /* 0x000fe200078e0012 */
[----:B------:R-:W-:Y:S01]  /*172f0*/  MOV R15, 0xffffffff ;  /* 0xffffffff000f7802 */ /* 0x000fe20000000f00 */
[----:B------:R-:W-:Y:S02]  /*17300*/  IMAD.MOV.U32 R12, RZ, RZ, RZ ;  /* 0x000000ffff0c7224 */ /* 0x000fe400078e00ff */
[----:B------:R-:W-:Y:S02]  /*17310*/  IMAD.MOV.U32 R11, RZ, RZ, 0x181f ;  /* 0x0000181fff0b7424 */ /* 0x000fe400078e00ff */
[----:B------:R-:W-:Y:S02]  /*17320*/  IMAD.MOV.U32 R3, RZ, RZ, R14 ;  /* 0x000000ffff037224 */ /* 0x000fe400078e000e */
[----:B------:R-:W-:-:S07]  /*17330*/  IMAD.SHL.U32 R5, R31, 0x2, RZ ;  /* 0x000000021f057824 */ /* 0x000fce00078e00ff */
[----:B------:R-:W-:Y:S05]  /*17340*/  WARPSYNC.COLLECTIVE R15, `(.L_x_5871) ;  /* 0x000000000f087348 */ /* 0x000fea0003c00000 */
[----:B------:R0:W1:Y:S02]  /*17350*/  SHFL.IDX P6, R14, R13, R12, R11 ;  /* 0x0000000c0d0e7389 */ /* 0x00006400000c000b */
[----:B01----:R-:W-:Y:S01]  /*17360*/  ENDCOLLECTIVE ;  /* 0x000000000000791b */ /* 0x003fe20003800000 */
.L_x_5871:
        /* <DEDUP_REMOVED lines=14> */
.L_x_5872:
        /* <DEDUP_REMOVED lines=13> */
.L_x_5873:
[----:B------:R-:W-:Y:S01]  /*17520*/  IMAD.MOV.U32 R13, RZ, RZ, R24 ;  /* 0x000000ffff0d7224 */ /* 0x000fe200078e0018 */
[----:B------:R-:W-:Y:S02]  /*17530*/  MOV R12, 0x2 ;  /* 0x00000002000c7802 */ /* 0x000fe40000000f00 */
[----:B------:R-:W-:-:S13]  /*17540*/  IADD3 R2, P4, R14, R5, RZ ;  /* 0x000000050e027210 */ /* 0x000fda0007f9e0ff */
[----:B------:R-:W-:Y:S05]  /*17550*/  WARPSYNC.COLLECTIVE R15, `(.L_x_5874) ;  /* 0x000000000f087348 */ /* 0x000fea0003c00000 */
[----:B------:R0:W1:Y:S02]  /*17560*/  SHFL.IDX P6, R14, R13, R12, R11 ;  /* 0x0000000c0d0e7389 */ /* 0x00006400000c000b */
[----:B01----:R-:W-:Y:S01]  /*17570*/  ENDCOLLECTIVE ;  /* 0x000000000000791b */ /* 0x003fe20003800000 */
.L_x_5874:
        /* <DEDUP_REMOVED lines=15> */
.L_x_5875:
[----:B------:R-:W-:Y:S02]  /*17670*/  IMAD.MOV.U32 R13, RZ, RZ, R24 ;  /* 0x000000ffff0d7224 */ /* 0x000fe400078e0018 */
[----:B------:R-:W-:Y:S01]  /*17680*/  IMAD.MOV.U32 R12, RZ, RZ, 0x3 ;  /* 0x00000003ff0c7424 */ /* 0x000fe200078e00ff */
[----:B------:R-:W-:-:S13]  /*17690*/  IADD3 R2, P4, R14, R5, RZ ;  /* 0x000000050e027210 */ /* 0x000fda0007f9e0ff */
[----:B------:R-:W-:Y:S05]  /*176a0*/  WARPSYNC.COLLECTIVE R15, `(.L_x_5876) ;  /* 0x000000000f087348 */ /* 0x000fea0003c00000 */
[----:B------:R0:W1:Y:S02]  /*176b0*/  SHFL.IDX P6, R14, R13, R12, R11 ;  /* 0x0000000c0d0e7389 */ /* 0x00006400000c000b */
[----:B01----:R-:W-:Y:S01]  /*176c0*/  ENDCOLLECTIVE ;  /* 0x000000000000791b */ /* 0x003fe20003800000 */
.L_x_5876:
        /* <DEDUP_REMOVED lines=15> */
.L_x_5877:
[----:B------:R-:W-:Y:S01]  /*177c0*/  IMAD.MOV.U32 R13, RZ, RZ, R24 ;  /* 0x000000ffff0d7224 */ /* 0x000fe200078e0018 */
[----:B------:R-:W-:Y:S02]  /*177d0*/  MOV R12, 0x4 ;  /* 0x00000004000c7802 */ /* 0x000fe40000000f00 */
[----:B------:R-:W-:-:S13]  /*177e0*/  IADD3 R2, P4, R14, R5, RZ ;  /* 0x000000050e027210 */ /* 0x000fda0007f9e0ff */
[----:B------:R-:W-:Y:S05]  /*177f0*/  WARPSYNC.COLLECTIVE R15, `(.L_x_5878) ;  /* 0x000000000f087348 */ /* 0x000fea0003c00000 */
[----:B------:R0:W1:Y:S02]  /*17800*/  SHFL.IDX P6, R14, R13, R12, R11 ;  /* 0x0000000c0d0e7389 */ /* 0x00006400000c000b */
[----:B01----:R-:W-:Y:S01]  /*17810*/  ENDCOLLECTIVE ;  /* 0x000000000000791b */ /* 0x003fe20003800000 */
.L_x_5878:
        /* <DEDUP_REMOVED lines=15> */
.L_x_5879:
[----:B------:R-:W-:Y:S02]  /*17910*/  IMAD.MOV.U32 R13, RZ, RZ, R24 ;  /* 0x000000ffff0d7224 */ /* 0x000fe400078e0018 */
[----:B------:R-:W-:Y:S01]  /*17920*/  IMAD.MOV.U32 R12, RZ, RZ, 0x5 ;  /* 0x00000005ff0c7424 */ /* 0x000fe200078e00ff */
[----:B------:R-:W-:-:S13]  /*17930*/  IADD3 R2, P4, R14, R5, RZ ;  /* 0x000000050e027210 */ /* 0x000fda0007f9e0ff */
[----:B------:R-:W-:Y:S05]  /*17940*/  WARPSYNC.COLLECTIVE R15, `(.L_x_5880) ;  /* 0x000000000f087348 */ /* 0x000fea0003c00000 */
[----:B------:R0:W1:Y:S02]  /*17950*/  SHFL.IDX P6, R14, R13, R12, R11 ;  /* 0x0000000c0d0e7389 */ /* 0x00006400000c000b */
[----:B01----:R-:W-:Y:S01]  /*17960*/  ENDCOLLECTIVE ;  /* 0x000000000000791b */ /* 0x003fe20003800000 */
.L_x_5880:
        /* <DEDUP_REMOVED lines=14> */
.L_x_5881:
[----:B------:R-:W-:Y:S05]  /*17a50*/  BRA `(.L_x_5882) ;  /* 0xffffffb800947947 */ /* 0x000fea000383ffff */
.L_x_5776:
        /* <DEDUP_REMOVED lines=8> */
.L_x_5884:
[----:B------:R-:W-:Y:S05]  /*17ae0*/  BSYNC B0 ;  /* 0x0000000000007941 */ /* 0x000fea0003800000 */
.L_x_5883:
        /* <DEDUP_REMOVED lines=9> */
.L_x_5885:
        /* <DEDUP_REMOVED lines=15> */
[C---:B------:R-:W-:Y:S02]  /*17c70*/  ISETP.GE.U32.AND P5, PT, R10.reuse, 0x10, PT ;  /* 0x000000100a00780c */ /* 0x040fe40003fa6070 */
[----:B--2---:R-:W-:Y:S01]  /*17c80*/  @!P1 MOV R17, R4 ;  /* 0x0000000400119202 */ /* 0x004fe20000000f00 */
[----:B---3--:R-:W-:Y:S01]  /*17c90*/  @!P1 IMAD.MOV.U32 R8, RZ, RZ, R2 ;  /* 0x000000ffff089224 */ /* 0x008fe200078e0002 */
[----:B------:R-:W-:-:S03]  /*17ca0*/  ISETP.NE.AND P1, PT, R10, RZ, PT ;  /* 0x000000ff0a00720c */ /* 0x000fc60003f25270 */
[----:B------:R-:W-:-:S10]  /*17cb0*/  IMAD R13, R8, R17, RZ ;  /* 0x00000011080d7224 */ /* 0x000fd400078e02ff */
[----:B------:R-:W-:Y:S05]  /*17cc0*/  WARPSYNC.COLLECTIVE R15, `(.L_x_5886) ;  /* 0x000000000f087348 */ /* 0x000fea0003c00000 */
[----:B------:R0:W1:Y:S02]  /*17cd0*/  SHFL.UP P6, R14, R13, R12, R11 ;  /* 0x0400000c0d0e7389 */ /* 0x00006400000c000b */
[----:B01----:R-:W-:Y:S01]  /*17ce0*/  ENDCOLLECTIVE ;  /* 0x000000000000791b */ /* 0x003fe20003800000 */
.L_x_5886:
[----:B------:R-:W-:Y:S01]  /*17cf0*/  IMAD.MOV.U32 R12, RZ, RZ, 0x2 ;  /* 0x00000002ff0c7424 */ /* 0x000fe200078e00ff */
[----:B------:R-:W-:-:S05]  /*17d00*/  SEL R6, R14, RZ, P1 ;  /* 0x000000ff0e067207 */ /* 0x000fca0000800000 */
[----:B------:R-:W-:-:S04]  /*17d10*/  IMAD.IADD R6, R13, 0x1, R6 ;  /* 0x000000010d067824 */ /* 0x000fc800078e0206 */
[----:B------:R-:W-:-:S07]  /*17d20*/  IMAD.MOV.U32 R13, RZ, RZ, R6 ;  /* 0x000000ffff0d7224 */ /* 0x000fce00078e0006 */
[----:B------:R-:W-:Y:S05]  /*17d30*/  WARPSYNC.COLLECTIVE R15, `(.L_x_5887) ;  /* 0x000000000f087348 */ /* 0x000fea0003c00000 */
[----:B------:R0:W1:Y:S02]  /*17d40*/  SHFL.UP P6, R14, R13, R12, R11 ;  /* 0x0400000c0d0e7389 */ /* 0x00006400000c000b */
[----:B01----:R-:W-:Y:S01]  /*17d50*/  ENDCOLLECTIVE ;  /* 0x000000000000791b */ /* 0x003fe20003800000 */
.L_x_5887:
        /* <DEDUP_REMOVED lines=8> */
.L_x_5888:
[----:B------:R-:W-:Y:S01]  /*17de0*/  IMAD.MOV.U32 R12, RZ, RZ, 0x8 ;  /* 0x00000008ff0c7424 */ /* 0x000fe200078e00ff */
[----:B------:R-:W-:-:S04]  /*17df0*/  SEL R3, R14, RZ, P3 ;  /* 0x000000ff0e037207 */ /* 0x000fc80001800000 */
[----:B------:R-:W-:-:S05]  /*17e00*/  IADD3 R3, R2, R3, RZ ;  /* 0x0000000302037210 */ /* 0x000fca0007ffe0ff */
[----:B------:R-:W-:-:S07]  /*17e10*/  IMAD.MOV.U32 R13, RZ, RZ, R3 ;  /* 0x000000ffff0d7224 */ /* 0x000fce00078e0003 */
[----:B------:R-:W-:Y:S05]  /*17e20*/  WARPSYNC.COLLECTIVE R15, `(.L_x_5889) ;  /* 0x000000000f087348 */ /* 0x000fea0003c00000 */
[----:B------:R0:W1:Y:S02]  /*17e30*/  SHFL.UP P6, R14, R13, R12, R11 ;  /* 0x0400000c0d0e7389 */ /* 0x00006400000c000b */
[----:B01----:R-:W-:Y:S01]  /*17e40*/  ENDCOLLECTIVE ;  /* 0x000000000000791b */ /* 0x003fe20003800000 */
.L_x_5889:
[----:B------:R-:W-:Y:S01]  /*17e50*/  IMAD.MOV.U32 R12, RZ, RZ, 0x10 ;  /* 0x00000010ff0c7424 */ /* 0x000fe200078e00ff */
[----:B------:R-:W-:-:S05]  /*17e60*/  SEL R4, R14, RZ, P4 ;  /* 0x000000ff0e047207 */ /* 0x000fca0002000000 */
[----:B------:R-:W-:-:S04]  /*17e70*/  IMAD.IADD R4, R3, 0x1, R4 ;  /* 0x0000000103047824 */ /* 0x000fc800078e0204 */
[----:B------:R-:W-:-:S07]  /*17e80*/  IMAD.MOV.U32 R13, RZ, RZ, R4 ;  /* 0x000000ffff0d7224 */ /* 0x000fce00078e0004 */
[----:B------:R-:W-:Y:S05]  /*17e90*/  WARPSYNC.COLLECTIVE R15, `(.L_x_5890) ;  /* 0x000000000f087348 */ /* 0x000fea0003c00000 */
[----:B------:R0:W1:Y:S02]  /*17ea0*/  SHFL.UP P6, R14, R13, R12, R11 ;  /* 0x0400000c0d0e7389 */ /* 0x00006400000c000b */
[----:B01----:R-:W-:Y:S01]  /*17eb0*/  ENDCOLLECTIVE ;  /* 0x000000000000791b */ /* 0x003fe20003800000 */
.L_x_5890:
        /* <DEDUP_REMOVED lines=8> */
.L_x_5891:
[----:B------:R-:W-:Y:S05]  /*17f40*/  BRA `(.L_x_5892) ;  /* 0xffffffb800a87947 */ /* 0x000fea000383ffff */
.L_x_5779:
[----:B------:R-:W-:Y:S01]  /*17f50*/  BSSY B0, `(.L_x_5893) ;  /* 0x0000007000007945 */ /* 0x000fe20003800000 */
[----:B------:R-:W-:Y:S02]  /*17f60*/  IMAD.MOV.U32 R12, RZ, RZ, 0x1 ;  /* 0x00000001ff0c7424 */ /* 0x000fe400078e00ff */
[----:B------:R-:W-:Y:S02]  /*17f70*/  IMAD.MOV.U32 R11, RZ, RZ, RZ ;  /* 0x000000ffff0b7224 */ /* 0x000fe400078e00ff */
[----:B------:R-:W-:-:S07]  /*17f80*/  IMAD.MOV.U32 R15, RZ, RZ, -0x1 ;  /* 0xffffffffff0f7424 */ /* 0x000fce00078e00ff */
[----:B------:R-:W-:Y:S05]  /*17f90*/  WARPSYNC.COLLECTIVE R15, `(.L_x_5894) ;  /* 0x000000000f087348 */ /* 0x000fea0003c00000 */
[----:B------:R0:W1:Y:S02]  /*17fa0*/  SHFL.UP P6, R14, R13, R12, R11 ;  /* 0x0400000c0d0e7389 */ /* 0x00006400000c000b */
[----:B01----:R-:W-:Y:S01]  /*17fb0*/  ENDCOLLECTIVE ;  /* 0x000000000000791b */ /* 0x003fe20003800000 */
.L_x_5894:
[----:B------:R-:W-:Y:S05]  /*17fc0*/  BSYNC B0 ;  /* 0x0000000000007941 */ /* 0x000fea0003800000 */
.L_x_5893:
        /* <DEDUP_REMOVED lines=8> */
.L_x_5895:
[----:B------:R-:W-:Y:S02]  /*18050*/  MOV R12, 0x4 ;  /* 0x00000004000c7802 */ /* 0x000fe40000000f00 */
[----:B------:R-:W-:-:S05]  /*18060*/  SEL R2, R14, RZ, P2 ;  /* 0x000000ff0e027207 */ /* 0x000fca0001000000 */
[----:B------:R-:W-:-:S04]  /*18070*/  IMAD.IADD R2, R13, 0x1, R2 ;  /* 0x000000010d027824 */ /* 0x000fc800078e0202 */
[----:B------:R-:W-:-:S07]  /*18080*/  IMAD.MOV.U32 R13, RZ, RZ, R2 ;  /* 0x000000ffff0d7224 */ /* 0x000fce00078e0002 */
[----:B------:R-:W-:Y:S05]  /*18090*/  WARPSYNC.COLLECTIVE R15, `(.L_x_5896) ;  /* 0x000000000f087348 */ /* 0x000fea0003c00000 */
[----:B------:R0:W1:Y:S02]  /*180a0*/  SHFL.UP P6, R14, R13, R12, R11 ;  /* 0x0400000c0d0e7389 */ /* 0x00006400000c000b */
[----:B01----:R-:W-:Y:S01]  /*180b0*/  ENDCOLLECTIVE ;  /* 0x000000000000791b */ /* 0x003fe20003800000 */
.L_x_5896:
[----:B------:R-:W-:Y:S01]  /*180c0*/  IMAD.MOV.U32 R12, RZ, RZ, 0x8 ;  /* 0x00000008ff0c7424 */ /* 0x000fe200078e00ff */
[----:B------:R-:W-:-:S05]  /*180d0*/  SEL R3, R14, RZ, P3 ;  /* 0x000000ff0e037207 */ /* 0x000fca0001800000 */
[----:B------:R-:W-:-:S04]  /*180e0*/  IMAD.IADD R3, R2, 0x1, R3 ;  /* 0x0000000102037824 */ /* 0x000fc800078e0203 */
[----:B------:R-:W-:-:S07]  /*180f0*/  IMAD.MOV.U32 R13, RZ, RZ, R3 ;  /* 0x000000ffff0d7224 */ /* 0x000fce00078e0003 */
[----:B------:R-:W-:Y:S05]  /*18100*/  WARPSYNC.COLLECTIVE R15, `(.L_x_5897) ;  /* 0x000000000f087348 */ /* 0x000fea0003c00000 */
[----:B------:R0:W1:Y:S02]  /*18110*/  SHFL.UP P6, R14, R13, R12, R11 ;  /* 0x0400000c0d0e7389 */ /* 0x00006400000c000b */
[----:B01----:R-:W-:Y:S01]  /*18120*/  ENDCOLLECTIVE ;  /* 0x000000000000791b */ /* 0x003fe20003800000 */
.L_x_5897:
[----:B------:R-:W-:Y:S01]  /*18130*/  IMAD.MOV.U32 R12, RZ, RZ, 0x10 ;  /* 0x00000010ff0c7424 */ /* 0x000fe200078e00ff */
[----:B------:R-:W-:-:S05]  /*18140*/  SEL R4, R14, RZ, P4 ;  /* 0x000000ff0e047207 */ /* 0x000fca0002000000 */
[----:B------:R-:W-:-:S04]  /*18150*/  IMAD.IADD R4, R3, 0x1, R4 ;  /* 0x0000000103047824 */ /* 0x000fc800078e0204 */
[----:B------:R-:W-:-:S07]  /*18160*/  IMAD.MOV.U32 R13, RZ, RZ, R4 ;  /* 0x000000ffff0d7224 */ /* 0x000fce00078e0004 */
[----:B------:R-:W-:Y:S05]  /*18170*/  WARPSYNC.COLLECTIVE R15, `(.L_x_5898) ;  /* 0x000000000f087348 */ /* 0x000fea0003c00000 */
[----:B------:R0:W1:Y:S02]  /*18180*/  SHFL.UP P6, R14, R13, R12, R11 ;  /* 0x0400000c0d0e7389 */ /* 0x00006400000c000b */
[----:B01----:R-:W-:Y:S01]  /*18190*/  ENDCOLLECTIVE ;  /* 0x000000000000791b */ /* 0x003fe20003800000 */
.L_x_5898:
        /* <DEDUP_REMOVED lines=8> */
.L_x_5899:
[----:B------:R-:W-:Y:S05]  /*18220*/  BRA `(.L_x_5900) ;  /* 0xffffffb800947947 */ /* 0x000fea000383ffff */
.L_x_5781:
[----:B------:R-:W-:Y:S01]  /*18230*/  BSSY B0, `(.L_x_5901) ;  /* 0x0000006000007945 */ /* 0x000fe20003800000 */
[----:B------:R-:W-:Y:S01]  /*18240*/  PLOP3.LUT P6, PT, P6, PT, PT, 0x8, 0x0 ;  /* 0x000000000000781c */ /* 0x000fe200037ce170 */
[----:B------:R-:W-:-:S12]  /*18250*/  IMAD.MOV.U32 R15, RZ, RZ, -0x1 ;  /* 0xffffffffff0f7424 */ /* 0x000fd800078e00ff */
[----:B0-----:R-:W-:Y:S05]  /*18260*/  WARPSYNC.COLLECTIVE R15, `(.L_x_5902) ;  /* 0x000000000f087348 */ /* 0x001fea0003c00000 */
[----:B------:R-:W-:Y:S01]  /*18270*/  VOTE.ANY R14, PT, P6 ;  /* 0x00000000000e7806 */ /* 0x000fe200030e0100 */
[----:B0-----:R-:W-:Y:S06]  /*18280*/  ENDCOLLECTIVE ;  /* 0x000000000000791b */ /* 0x001fec0003800000 */
.L_x_5902:
[----:B------:R-:W-:Y:S05]  /*18290*/  BSYNC B0 ;  /* 0x0000000000007941 */ /* 0x000fea0003800000 */
.L_x_5901:
        /* <DEDUP_REMOVED lines=8> */
.L_x_5903:
[----:B------:R-:W-:Y:S02]  /*18320*/  IMAD.IADD R19, R12, 0x1, R19 ;  /* 0x000000010c137824 */ /* 0x000fe400078e0213 */
[----:B------:R-:W-:Y:S02]  /*18330*/  IMAD.MOV.U32 R13, RZ, RZ, R8 ;  /* 0x000000ffff0d7224 */ /* 0x000fe400078e0008 */
[----:B------:R-:W-:-:S07]  /*18340*/  IMAD.MOV.U32 R17, RZ, RZ, R14 ;  /* 0x000000ffff117224 */ /* 0x000fce00078e000e */
[----:B------:R-:W-:Y:S05]  /*18350*/  WARPSYNC.COLLECTIVE R15, `(.L_x_5904) ;  /* 0x000000000f087348 */ /* 0x000fea0003c00000 */
[----:B------:R0:W1:Y:S02]  /*18360*/  SHFL.IDX P6, R14, R13, R12, R11 ;  /* 0x0000000c0d0e7389 */ /* 0x00006400000c000b */
[----:B01----:R-:W-:Y:S01]  /*18370*/  ENDCOLLECTIVE ;  /* 0x000000000000791b */ /* 0x003fe20003800000 */
.L_x_5904:
[----:B------:R-:W-:Y:S01]  /*18380*/  IMAD.MOV.U32 R8, RZ, RZ, R14 ;  /* 0x000000ffff087224 */ /* 0x000fe200078e000e */
[----:B------:R-:W-:Y:S06]  /*18390*/  BRA `(.L_x_5905) ;  /* 0xffffffb800787947 */ /* 0x000fec000383ffff */
.L_x_5783:
[----:B------:R-:W-:Y:S01]  /*183a0*/  BSSY B0, `(.L_x_5906) ;  /* 0x0000007000007945 */ /* 0x000fe20003800000 */
[----:B------:R-:W-:Y:S01]  /*183b0*/  MOV R13, R2 ;  /* 0x00000002000d7202 */ /* 0x000fe20000000f00 */
[----:B------:R-:W-:Y:S02]  /*183c0*/  IMAD.MOV.U32 R11, RZ, RZ, 0x1f ;  /* 0x0000001fff0b7424 */ /* 0x000fe400078e00ff */
[----:B------:R-:W-:-:S07]  /*183d0*/  IMAD.MOV.U32 R15, RZ, RZ, -0x1 ;  /* 0xffffffffff0f7424 */ /* 0x000fce00078e00ff */
[----:B0-23--:R-:W-:Y:S05]  /*183e0*/  WARPSYNC.COLLECTIVE R15, `(.L_x_5907) ;  /* 0x000000000f087348 */ /* 0x00dfea0003c00000 */
[----:B------:R1:W4:Y:S02]  /*183f0*/  SHFL.IDX P6, R14, R13, R12, R11 ;  /* 0x0000000c0d0e7389 */ /* 0x00032400000c000b */
[----:B01234-:R-:W-:Y:S01]  /*18400*/  ENDCOLLECTIVE ;  /* 0x000000000000791b */ /* 0x01ffe20003800000 */
.L_x_5907:
[----:B------:R-:W-:Y:S05]  /*18410*/  BSYNC B0 ;  /* 0x0000000000007941 */ /* 0x000fea0003800000 */
.L_x_5906:
[----:B------:R-:W-:Y:S01]  /*18420*/  IMAD.MOV.U32 R6, RZ, RZ, R14 ;  /* 0x000000ffff067224 */ /* 0x000fe200078e000e */
[----:B------:R-:W-:Y:S06]  /*18430*/  BRA `(.L_x_5782) ;  /* 0xffffffb800687947 */ /* 0x000fec000383ffff */
.L_x_5789:
[----:B-1----:R1:W2:Y:S02]  /*18440*/  SYNCS.PHASECHK.TRANS64.TRYWAIT P0, [R4+URZ+0x30820], R0 ;  /* 0x03082000040075a7 */ /* 0x0022a4000800017f */
[----:B--2---:R-:W-:Y:S05]  /*18450*/  @!P0 NANOSLEEP.SYNCS 0x989680 ;  /* 0x009896800000895d */ /* 0x004fea0003900000 */
[----:B------:R-:W2:Y:S02]  /*18460*/  @!P0 SYNCS.PHASECHK.TRANS64 P0, [R4+URZ+0x30820], R0 ;  /* 0x03082000040085a7 */ /* 0x000ea4000800007f */
[----:B--2---:R-:W-:Y:S05]  /*18470*/  @!P0 BRA `(.L_x_5789) ;  /* 0xfffffffc00f08947 */ /* 0x004fea000383ffff */
[----:B------:R-:W-:Y:S05]  /*18480*/  BRA `(.L_x_5908) ;  /* 0xffffffc000c07947 */ /* 0x000fea000383ffff */
.L_x_5790:
        /* <DEDUP_REMOVED lines=11> */
.L_x_5910:
[----:B------:R-:W-:Y:S05]  /*18540*/  BSYNC B0 ;  /* 0x0000000000007941 */ /* 0x000fea0003800000 */
.L_x_5909:
[----:B------:R-:W-:Y:S05]  /*18550*/  BRA `(.L_x_5911) ;  /* 0xffffffc000a87947 */ /* 0x000fea000383ffff */
.L_x_5793:
[----:B------:R-:W-:Y:S01]  /*18560*/  BSSY B1, `(.L_x_5912) ;  /* 0x0000006000017945 */ /* 0x000fe20003800000 */
[----:B------:R-:W-:-:S07]  /*18570*/  IMAD.MOV.U32 R15, RZ, RZ, -0x1 ;  /* 0xffffffffff0f7424 */ /* 0x000fce00078e00ff */
[----:B01----:R-:W-:Y:S05]  /*18580*/  WARPSYNC.COLLECTIVE R15, `(.L_x_5913) ;  /* 0x000000000f0c7348 */ /* 0x003fea0003c00000 */
[----:B------:R-:W-:Y:S02]  /*18590*/  ELECT P6, UR62, PT ;  /* 0x00000000003e782f */ /* 0x000fe400038c0000 */
[----:B------:R-:W-:Y:S01]  /*185a0*/  MOV R14, UR62 ;  /* 0x0000003e000e7c02 */ /* 0x000fe20008000f00 */
[----:B01----:R-:W-:Y:S10]  /*185b0*/  ENDCOLLECTIVE ;  /* 0x000000000000791b */ /* 0x003ff40003800000 */
.L_x_5913:
[----:B------:R-:W-:Y:S05]  /*185c0*/  BSYNC B1 ;  /* 0x0000000000017941 */ /* 0x000fea0003800000 */
.L_x_5912:
[----:B------:R-:W-:Y:S05]  /*185d0*/  BRA `(.L_x_5914) ;  /* 0xffffffc000a07947 */ /* 0x000fea000383ffff */
.L_x_5795:
[----:B-1----:R1:W2:Y:S02]  /*185e0*/  SYNCS.PHASECHK.TRANS64.TRYWAIT P1, [R5+URZ+0x30840], R0 ;  /* 0x03084000050075a7 */ /* 0x0022a4000802017f */
[----:B--2---:R-:W-:Y:S05]  /*185f0*/  @!P1 NANOSLEEP.SYNCS 0x989680 ;  /* 0x009896800000995d */ /* 0x004fea0003900000 */
[----:B------:R-:W2:Y:S02]  /*18600*/  @!P1 SYNCS.PHASECHK.TRANS64 P1, [R5+URZ+0x30840], R0 ;  /* 0x03084000050095a7 */ /* 0x000ea4000802007f */
[----:B--2---:R-:W-:Y:S05]  /*18610*/  @!P1 BRA `(.L_x_5795) ;  /* 0xfffffffc00f09947 */ /* 0x004fea000383ffff */
[----:B------:R-:W-:Y:S05]  /*18620*/  BRA `(.L_x_5915) ;  /* 0xffffffc000c87947 */ /* 0x000fea000383ffff */
.L_x_5797:
[----:B--2---:R2:W3:Y:S02]  /*18630*/  SYNCS.PHASECHK.TRANS64.TRYWAIT P1, [R27+URZ+0x30840], R2 ;  /* 0x030840021b0075a7 */ /* 0x0044e4000802017f */
[----:B---3--:R-:W-:Y:S05]  /*18640*/  @!P1 NANOSLEEP.SYNCS 0x989680 ;  /* 0x009896800000995d */ /* 0x008fea0003900000 */
[----:B------:R-:W3:Y:S02]  /*18650*/  @!P1 SYNCS.PHASECHK.TRANS64 P1, [R27+URZ+0x30840], R2 ;  /* 0x030840021b0095a7 */ /* 0x000ee4000802007f */
[----:B---3--:R-:W-:Y:S05]  /*18660*/  @!P1 BRA `(.L_x_5797) ;  /* 0xfffffffc00f09947 */ /* 0x008fea000383ffff */
[----:B------:R-:W-:Y:S05]  /*18670*/  BRA `(.L_x_5916) ;  /* 0xffffffc000d47947 */ /* 0x000fea000383ffff */
.L_x_5799:
[----:B---3--:R3:W4:Y:S02]  /*18680*/  SYNCS.PHASECHK.TRANS64.TRYWAIT P1, [R5+URZ+0x30860], R0 ;  /* 0x03086000050075a7 */ /* 0x008724000802017f */
[----:B----4-:R-:W-:Y:S05]  /*18690*/  @!P1 NANOSLEEP.SYNCS 0x989680 ;  /* 0x009896800000995d */ /* 0x010fea0003900000 */
[----:B------:R-:W4:Y:S02]  /*186a0*/  @!P1 SYNCS.PHASECHK.TRANS64 P1, [R5+URZ+0x30860], R0 ;  /* 0x03086000050095a7 */ /* 0x000f24000802007f */
[----:B----4-:R-:W-:Y:S05]  /*186b0*/  @!P1 BRA `(.L_x_5799) ;  /* 0xfffffffc00f09947 */ /* 0x010fea000383ffff */
[----:B------:R-:W-:Y:S05]  /*186c0*/  BRA `(.L_x_5917) ;  /* 0xffffffc000d07947 */ /* 0x000fea000383ffff */
.L_x_5918:
        /* <DEDUP_REMOVED lines=11> */
.L_x_15986:


//--------------------- .text._ZN7cutlass13device_kernelIN5flash11enable_sm90INS1_16FlashAttnFwdSm90INS1_25CollectiveMainloopFwdSm90ILi2EN4cute5tupleIJNS5_1CILi1EEES8_S8_EEENS6_IJNS7_ILi128EEENS7_ILi96EEENS7_ILi192EEEEEELi192ENS_6half_tEfNS_4arch4Sm90ELb1ELb0ELb1ELb1ELb1ELb1ELb0ELb1ELb1ELb1ELb1ELb0EEENS1_21CollectiveEpilogueFwdINS6_IJSA_SC_SB_EEES9_SE_SG_Li256ELb1ELb1ELb1ELb0EEENS1_36VarlenDynamicPersistentTileSchedulerILi128ELi96ELi256ELi128ELb1ELb1ELb1ELb1ELb1ELb1EEEEEEEEEvNT_6ParamsE --------------------------
	.section	.text._ZN7cutlass13device_kernelIN5flash11enable_sm90INS1_16FlashAttnFwdSm90INS1_25CollectiveMainloopFwdSm90ILi2EN4cute5tupleIJNS5_1CILi1EEES8_S8_EEENS6_IJNS7_ILi128EEENS7_ILi96EEENS7_ILi192EEEEEELi192ENS_6half_tEfNS_4arch4Sm90ELb1ELb0ELb1ELb1ELb1ELb1ELb0ELb1ELb1ELb1ELb1ELb0EEENS1_21CollectiveEpilogueFwdINS6_IJSA_SC_SB_EEES9_SE_SG_Li256ELb1ELb1ELb1ELb0EEENS1_36VarlenDynamicPersistentTileSchedulerILi128ELi96ELi256ELi128ELb1ELb1ELb1ELb1ELb1ELb1EEEEEEEEEvNT_6ParamsE,"ax",@progbits
	.align	128
.text._ZN7cutlass13device_kernelIN5flash11enable_sm90INS1_16FlashAttnFwdSm90INS1_25CollectiveMainloopFwdSm90ILi2EN4cute5tupleIJNS5_1CILi1EEES8_S8_EEENS6_IJNS7_ILi128EEENS7_ILi96EEENS7_ILi192EEEEEELi192ENS_6half_tEfNS_4arch4Sm90ELb1ELb0ELb1ELb1ELb1ELb1ELb0ELb1ELb1ELb1ELb1ELb0EEENS1_21CollectiveEpilogueFwdINS6_IJSA_SC_SB_EEES9_SE_SG_Li256ELb1ELb1ELb1ELb0EEENS1_36VarlenDynamicPersistentTileSchedulerILi128ELi96ELi256ELi128ELb1ELb1ELb1ELb1ELb1ELb1EEEEEEEEEvNT_6ParamsE:
        .type           _ZN7cutlass13device_kernelIN5flash11enable_sm90INS1_16FlashAttnFwdSm90INS1_25CollectiveMainloopFwdSm90ILi2EN4cute5tupleIJNS5_1CILi1EEES8_S8_EEENS6_IJNS7_ILi128EEENS7_ILi96EEENS7_ILi192EEEEEELi192ENS_6half_tEfNS_4arch4Sm90ELb1ELb0ELb1ELb1ELb1ELb1ELb0ELb1ELb1ELb1ELb1ELb0EEENS1_21CollectiveEpilogueFwdINS6_IJSA_SC_SB_EEES9_SE_SG_Li256ELb1ELb1ELb1ELb0EEENS1_36VarlenDynamicPersistentTileSchedulerILi128ELi96ELi256ELi128ELb1ELb1ELb1ELb1ELb1ELb1EEEEEEEEEvNT_6ParamsE,@function
        .size           _ZN7cutlass13device_kernelIN5flash11enable_sm90INS1_16FlashAttnFwdSm90INS1_25CollectiveMainloopFwdSm90ILi2EN4cute5tupleIJNS5_1CILi1EEES8_S8_EEENS6_IJNS7_ILi128EEENS7_ILi96EEENS7_ILi192EEEEEELi192ENS_6half_tEfNS_4arch4Sm90ELb1ELb0ELb1ELb1ELb1ELb1ELb0ELb1ELb1ELb1ELb1ELb0EEENS1_21CollectiveEpilogueFwdINS6_IJSA_SC_SB_EEES9_SE_SG_Li256ELb1ELb1ELb1ELb0EEENS1_36VarlenDynamicPersistentTileSchedulerILi128ELi96ELi256ELi128ELb1ELb1ELb1ELb1ELb1ELb1EEEEEEEEEvNT_6ParamsE,(.L_x_15987 - _ZN7cutlass13device_kernelIN5flash11enable_sm90INS1_16FlashAttnFwdSm90INS1_25CollectiveMainloopFwdSm90ILi2EN4cute5tupleIJNS5_1CILi1EEES8_S8_EEENS6_IJNS7_ILi128EEENS7_ILi96EEENS7_ILi192EEEEEELi192ENS_6half_tEfNS_4arch4Sm90ELb1ELb0ELb1ELb1ELb1ELb1ELb0ELb1ELb1ELb1ELb1ELb0EEENS1_21CollectiveEpilogueFwdINS6_IJSA_SC_SB_EEES9_SE_SG_Li256ELb1ELb1ELb1ELb0EEENS1_36VarlenDynamicPersistentTileSchedulerILi128ELi96ELi256ELi128ELb1ELb1ELb1ELb1ELb1ELb1EEEEEEEEEvNT_6ParamsE)
        .other          _ZN7cutlass13device_kernelIN5flash11enable_sm90INS1_16FlashAttnFwdSm90INS1_25CollectiveMainloopFwdSm90ILi2EN4cute5tupleIJNS5_1CILi1EEES8_S8_EEENS6_IJNS7_ILi128EEENS7_ILi96EEENS7_ILi192EEEEEELi192ENS_6half_tEfNS_4arch4Sm90ELb1ELb0ELb1ELb1ELb1ELb1ELb0ELb1ELb1ELb1ELb1ELb0EEENS1_21CollectiveEpilogueFwdINS6_IJSA_SC_SB_EEES9_SE_SG_Li256ELb1ELb1ELb1ELb0EEENS1_36VarlenDynamicPersistentTileSchedulerILi128ELi96ELi256ELi128ELb1ELb1ELb1ELb1ELb1ELb1EEEEEEEEEvNT_6ParamsE,@"STO_CUDA_ENTRY STV_DEFAULT"
_ZN7cutlass13device_kernelIN5flash11enable_sm90INS1_16FlashAttnFwdSm90INS1_25CollectiveMainloopFwdSm90ILi2EN4cute5tupleIJNS5_1CILi1EEES8_S8_EEENS6_IJNS7_ILi128EEENS7_ILi96EEENS7_ILi192EEEEEELi192ENS_6half_tEfNS_4arch4Sm90ELb1ELb0ELb1ELb1ELb1ELb1ELb0ELb1ELb1ELb1ELb1ELb0EEENS1_21CollectiveEpilogueFwdINS6_IJSA_SC_SB_EEES9_SE_SG_Li256ELb1ELb1ELb1ELb0EEENS1_36VarlenDynamicPersistentTileSchedulerILi128ELi96ELi256ELi128ELb1ELb1ELb1ELb1ELb1ELb1EEEEEEEEEvNT_6ParamsE:
        /* <DEDUP_REMOVED lines=18> */
.L_x_5920:
[----:B------:R-:W-:Y:S05]  /*0120*/  BSYNC B0 ;  /* 0x0000000000007941 */ /* 0x000fea0003800000 */
.L_x_5919:
        /* <DEDUP_REMOVED lines=41> */
.L_x_5921:
        /* <DEDUP_REMOVED lines=22> */
.L_x_5922:
        /* <DEDUP_REMOVED lines=18> */
.L_x_5923:
        /* <DEDUP_REMOVED lines=22> */
.L_x_5924:
        /* <DEDUP_REMOVED lines=22> */
.L_x_5925:
        /* <DEDUP_REMOVED lines=10> */
.L_x_5928:
        /* <DEDUP_REMOVED lines=16> */
[----:B------:R-:W-:Y:S01]  /*0aa0*/  IADD3 R0, R0, -0x80, RZ ;  /* 0xffffff8000007810 */ /* 0x000fe20007ffe0ff */
[----:B------:R-:W-:Y:S01]  /*0ab0*/  IMAD.MOV.U32 R200, RZ, RZ, RZ ;  /* 0x000000ffffc87224 */ /* 0x000fe200078e00ff */
[----:B------:R-:W-:Y:S01]  /*0ac0*/  R2UR UR4, R2 ;  /* 0x00000000020472ca */ /* 0x000fe200000e0000 */
[----:B------:R-:W-:Y:S01]  /*0ad0*/  IMAD.MOV.U32 R196, RZ, RZ, RZ ;  /* 0x000000ffffc47224 */ /* 0x000fe200078e00ff */
[----:B------:R-:W-:Y:S02]  /*0ae0*/  SHF.R.S32.HI R3, RZ, 0x1f, R0 ;  /* 0x0000001fff037819 */ /* 0x000fe40000011400 */
[----:B------:R-:W-:Y:S02]  /*0af0*/  MOV R205, RZ ;  /* 0x000000ff00cd7202 */ /* 0x000fe40000000f00 */
[----:B------:R-:W-:-:S04]  /*0b00*/  LEA.HI R6, R3, R0, RZ, 0x4 ;  /* 0x0000000003067211 */ /* 0x000fc800078f20ff */
[----:B------:R-:W-:-:S03]  /*0b10*/  SHF.R.S32.HI R7, RZ, 0x4, R6 ;  /* 0x00000004ff077819 */ /* 0x000fc60000011406 */
        /* <DEDUP_REMOVED lines=19> */
[-C--:B------:R-:W-:Y:S01]  /*0c50*/  LEA.HI R7, R3, R0.reuse, RZ, 0x5 ;  /* 0x0000000003077211 */ /* 0x080fe200078f28ff */
[----:B------:R-:W-:Y:S01]  /*0c60*/  IMAD.IADD R13, R9, 0x1, -R12 ;  /* 0x00000001090d7824 */ /* 0x000fe200078e0a0c */
[----:B------:R-:W-:-:S02]  /*0c70*/  LEA.HI R9, R3, R0, RZ, 0x2 ;  /* 0x0000000003097211 */ /* 0x000fc400078f10ff */
[----:B------:R-:W-:Y:S01]  /*0c80*/  LEA.HI R4, R4, R5, RZ, 0x1 ;  /* 0x0000000504047211 */ /* 0x000fe200078f08ff */
[----:B------:R-:W-:Y:S01]  /*0c90*/  IMAD R13, R10, 0x10, R13 ;  /* 0x000000100a0d7824 */ /* 0x000fe200078e020d */
[----:B------:R-:W-:Y:S02]  /*0ca0*/  LOP3.LUT R3, R6, 0x3fffff0, RZ, 0xc0, !PT ;  /* 0x03fffff006037812 */ /* 0x000fe400078ec0ff */
[----:B------:R-:W-:Y:S02]  /*0cb0*/  LOP3.LUT R4, R4, 0x3fffffe, RZ, 0xc0, !PT ;  /* 0x03fffffe04047812 */ /* 0x000fe400078ec0ff */
[----:B------:R-:W-:Y:S02]  /*0cc0*/  SHF.R.S32.HI R222, RZ, 0x5, R7 ;  /* 0x00000005ffde7819 */ /* 0x000fe40000011407 */
[----:B------:R-:W-:Y:S01]  /*0cd0*/  IADD3 R3, R0, -R3, RZ ;  /* 0x8000000300037210 */ /* 0x000fe20007ffe0ff */
[----:B------:R-:W-:Y:S01]  /*0ce0*/  IMAD.IADD R4, R5, 0x1, -R4 ;  /* 0x0000000105047824 */ /* 0x000fe200078e0a04 */
[----:B------:R-:W-:Y:S01]  /*0cf0*/  LOP3.LUT R7, R9, 0xfffffffc, RZ, 0xc0, !PT ;  /* 0xfffffffc09077812 */ /* 0x000fe200078ec0ff */
[----:B------:R-:W-:Y:S01]  /*0d00*/  IMAD.MOV.U32 R5, RZ, RZ, R17 ;  /* 0x000000ffff057224 */ /* 0x000fe200078e0011 */
[----:B------:R-:W-:Y:S01]  /*0d10*/  SHF.R.S32.HI R204, RZ, 0x2, R9 ;  /* 0x00000002ffcc7819 */ /* 0x000fe20000011409 */
[----:B------:R-:W-:Y:S01]  /*0d20*/  IMAD R3, R222, 0x10, R3 ;  /* 0x00000010de037824 */ /* 0x000fe200078e0203 */
[----:B------:R-:W-:Y:S01]  /*0d30*/  IADD3 R0, R0, -R7, RZ ;  /* 0x8000000700007210 */ /* 0x000fe20007ffe0ff */
[----:B------:R-:W-:Y:S01]  /*0d40*/  IMAD R14, R4, 0x40, R13 ;  /* 0x00000040040e7824 */ /* 0x000fe200078e020d */
[----:B------:R-:W-:Y:S01]  /*0d50*/  LOP3.LUT R11, R11, 0x7ffffffc, RZ, 0xc0, !PT ;  /* 0x7ffffffc0b0b7812 */ /* 0x000fe200078ec0ff */
[----:B------:R-:W-:Y:S01]  /*0d60*/  IMAD R8, R3, 0x8, R8 ;  /* 0x0000000803087824 */ /* 0x000fe200078e0208 */
[----:B------:R-:W-:Y:S01]  /*0d70*/  SHF.R.S32.HI R9, RZ, 0x1f, R9 ;  /* 0x0000001fff097819 */ /* 0x000fe20000011409 */
[----:B------:R-:W-:Y:S01]  /*0d80*/  IMAD.U32 R3, RZ, RZ, UR5 ;  /* 0x00000005ff037e24 */ /* 0x000fe2000f8e00ff */
[----:B------:R-:W-:Y:S01]  /*0d90*/  STL [R1+0x64], R14 ;  /* 0x0000640e01007387 */ /* 0x000fe20000100800 */
[----:B------:R-:W-:Y:S01]  /*0da0*/  VIADD R12, R204, 0x40 ;  /* 0x00000040cc0c7836 */ /* 0x000fe20000000000 */
[----:B------:R-:W-:Y:S01]  /*0db0*/  IADD3 R11, R15, -R11, RZ ;  /* 0x8000000b0f0b7210 */ /* 0x000fe20007ffe0ff */
[----:B------:R-:W-:Y:S01]  /*0dc0*/  IMAD.SHL.U32 R194, R0, 0x4, RZ ;  /* 0x0000000400c27824 */ /* 0x000fe200078e00ff */
[----:B------:R-:W-:Y:S01]  /*0dd0*/  STL [R1+0x50], RZ ;  /* 0x000050ff01007387 */ /* 0x000fe20000100800 */
[----:B------:R-:W-:Y:S01]  /*0de0*/  IMAD.SHL.U32 R217, R12, 0x40, RZ ;  /* 0x000000400cd97824 */ /* 0x000fe200078e00ff */
[----:B------:R-:W-:Y:S01]  /*0df0*/  LEA.HI R9, R9, R204, RZ, 0x3 ;  /* 0x000000cc09097211 */ /* 0x000fe200078f18ff */
[----:B------:R-:W-:Y:S01]  /*0e00*/  VIADD R207, R194, 0x20 ;  /* 0x00000020c2cf7836 */ /* 0x000fe20000000000 */
[----:B------:R0:W-:Y:S01]  /*0e10*/  STL [R1+0x4], R3 ;  /* 0x0000040301007387 */ /* 0x0001e20000100800 */
[----:B------:R-:W-:Y:S01]  /*0e20*/  IMAD.SHL.U32 R16, R0, 0x8, RZ ;  /* 0x0000000800107824 */ /* 0x000fe200078e00ff */
[----:B------:R-:W-:Y:S01]  /*0e30*/  LOP3.LUT R217, R217, 0x1c0, RZ, 0xc0, !PT ;  /* 0x000001c0d9d97812 */ /* 0x000fe200078ec0ff */
[----:B------:R-:W-:Y:S01]  /*0e40*/  IMAD.U32 R4, RZ, RZ, UR4 ;  /* 0x00000004ff047e24 */ /* 0x000fe2000f8e00ff */
[----:B------:R-:W-:Y:S01]  /*0e50*/  IADD3 R193, R194, R207, RZ ;  /* 0x000000cfc2c17210 */ /* 0x000fe20007ffe0ff */
[----:B------:R-:W-:Y:S01]  /*0e60*/  IMAD.SHL.U32 R229, R11, 0x2, RZ ;  /* 0x000000020be57824 */ /* 0x000fe200078e00ff */
[----:B------:R-:W-:Y:S01]  /*0e70*/  LOP3.LUT R9, R9, 0xfffffff8, RZ, 0xc0, !PT ;  /* 0xfffffff809097812 */ /* 0x000fe200078ec0ff */
[----:B------:R-:W-:Y:S01]  /*0e80*/  IMAD.SHL.U32 R8, R8, 0x8, RZ ;  /* 0x0000000808087824 */ /* 0x000fe200078e00ff */
[----:B------:R1:W-:Y:S01]  /*0e90*/  STL [R1+0x58], R4 ;  /* 0x0000580401007387 */ /* 0x0003e20000100800 */
[C---:B------:R-:W-:Y:S01]  /*0ea0*/  VIADD R36, R229.reuse, 0x10 ;  /* 0x00000010e5247836 */ /* 0x040fe20000000000 */
[----:B0-----:R-:W-:Y:S01]  /*0eb0*/  LEA.HI R3, R0, R0, RZ, 0x1 ;  /* 0x0000000000037211 */ /* 0x001fe200078f08ff */
[C---:B------:R-:W-:Y:S01]  /*0ec0*/  VIADD R34, R229.reuse, 0x20 ;  /* 0x00000020e5227836 */ /* 0x040fe20000000000 */
[C---:B------:R-:W-:Y:S01]  /*0ed0*/  IADD3 R31, R229.reuse, 0x38, RZ ;  /* 0x00000038e51f7810 */ /* 0x040fe20007ffe0ff */
[----:B------:R-:W-:Y:S01]  /*0ee0*/  VIADD R28, R229, 0x50 ;  /* 0x00000050e51c7836 */ /* 0x000fe20000000000 */
[----:B------:R-:W-:Y:S01]  /*0ef0*/  LOP3.LUT R3, R3, 0x1ffffffe, RZ, 0xc0, !PT ;  /* 0x1ffffffe03037812 */ /* 0x000fe200078ec0ff */
[C---:B------:R-:W-:Y:S01]  /*0f00*/  VIADD R25, R229.reuse, 0x68 ;  /* 0x00000068e5197836 */ /* 0x040fe20000000000 */
[----:B------:R-:W-:Y:S01]  /*0f10*/  IADD3 R206, R194, 0x40, RZ ;  /* 0x00000040c2ce7810 */ /* 0x000fe20007ffe0ff */
[C---:B------:R-:W-:Y:S01]  /*0f20*/  VIADD R20, R229.reuse, 0x80 ;  /* 0x00000080e5147836 */ /* 0x040fe20000000000 */
[----:B------:R-:W-:Y:S01]  /*0f30*/  IADD3 R3, R0, -R3, RZ ;  /* 0x8000000300037210 */ /* 0x000fe20007ffe0ff */
[----:B------:R-:W-:Y:S01]  /*0f40*/  IMAD.IADD R10, R204, 0x1, -R9 ;  /* 0x00000001cc0a7824 */ /* 0x000fe200078e0a09 */
[----:B------:R-:W-:Y:S01]  /*0f50*/  SHF.R.U32.HI R0, RZ, 0x3, R217 ;  /* 0x00000003ff007819 */ /* 0x000fe200000116d9 */
[----:B------:R-:W-:Y:S01]  /*0f60*/  IMAD.IADD R192, R194, 0x1, R206 ;  /* 0x00000001c2c07824 */ /* 0x000fe200078e02ce */
[----:B------:R-:W-:Y:S01]  /*0f70*/  SHF.R.S32.HI R0, RZ, 0x1f, R193 ;  /* 0x0000001fff007819 */ /* 0x000fe200000114c1 */
[C---:B------:R-:W-:Y:S01]  /*0f80*/  VIADD R37, R229.reuse, 0x8 ;  /* 0x00000008e5257836 */ /* 0x040fe20000000000 */
[----:B-1----:R-:W-:Y:S01]  /*0f90*/  SHF.R.S32.HI R4, RZ, 0x1f, R12 ;  /* 0x0000001fff047819 */ /* 0x002fe2000001140c */
[----:B------:R0:W-:Y:S01]  /*0fa0*/  STL [R1+0x38], R10 ;  /* 0x0000380a01007387 */ /* 0x0001e20000100800 */
[----:B------:R-:W-:Y:S01]  /*0fb0*/  LEA.HI R0, R0, R193, RZ, 0x3 ;  /* 0x000000c100007211 */ /* 0x000fe200078f18ff */
[C---:B------:R-:W-:Y:S01]  /*0fc0*/  VIADD R33, R229.reuse, 0x28 ;  /* 0x00000028e5217836 */ /* 0x040fe20000000000 */
[----:B------:R-:W-:Y:S01]  /*0fd0*/  LEA.HI R4, R4, R12, RZ, 0x3 ;  /* 0x0000000c04047211 */ /* 0x000fe200078f18ff */
[----:B------:R1:W-:Y:S01]  /*0fe0*/  STL [R1+0x68], R8 ;  /* 0x0000680801007387 */ /* 0x0003e20000100800 */
[----:B------:R-:W-:Y:S01]  /*0ff0*/  SHF.R.S32.HI R198, RZ, 0x3, R0 ;  /* 0x00000003ffc67819 */ /* 0x000fe20000011400 */
[C---:B------:R-:W-:Y:S01]  /*1000*/  VIADD R0, R229.reuse, 0xb0 ;  /* 0x000000b0e5007836 */ /* 0x040fe20000000000 */
[----:B------:R-:W-:Y:S01]  /*1010*/  SHF.R.S32.HI R0, RZ, 0x1f, R36 ;  /* 0x0000001fff007819 */ /* 0x000fe20000011424 */
[----:B------:R-:W-:Y:S01]  /*1020*/  IMAD.SHL.U32 R4, R4, 0x40, RZ ;  /* 0x0000004004047824 */ /* 0x000fe200078e00ff */
[----:B------:R-:W-:Y:S01]  /*1030*/  SHF.R.S32.HI R0, RZ, 0x1f, R34 ;  /* 0x0000001fff007819 */ /* 0x000fe20000011422 */
[C---:B------:R-:W-:Y:S01]  /*1040*/  VIADD R32, R229.reuse, 0x30 ;  /* 0x00000030e5207836 */ /* 0x040fe20000000000 */
[C---:B------:R-:W-:Y:S01]  /*1050*/  IADD3 R12, R229.reuse, 0x98, RZ ;  /* 0x00000098e50c7810 */ /* 0x040fe20007ffe0ff */
[----:B------:R-:W-:Y:S01]  /*1060*/  IMAD.SHL.U32 R220, R10, 0x40, RZ ;  /* 0x000000400adc7824 */ /* 0x000fe200078e00ff */
        /* <DEDUP_REMOVED lines=9> */
[----:B------:R-:W-:Y:S01]  /*1100*/  IMAD.MOV.U32 R7, RZ, RZ, R19 ;  /* 0x000000ffff077224 */ /* 0x000fe200078e0013 */
[----:B------:R-:W-:Y:S01]  /*1110*/  LEA R0, R3, R14, 0x3 ;  /* 0x0000000e03007211 */ /* 0x000fe200078e18ff */
[C---:B------:R-:W-:Y:S01]  /*1120*/  VIADD R15, R229.reuse, 0x88 ;  /* 0x00000088e50f7836 */ /* 0x040fe20000000000 */
[----:B------:R-:W-:Y:S01]  /*1130*/  SHF.R.S32.HI R9, RZ, 0x1f, R192 ;  /* 0x0000001fff097819 */ /* 0x000fe200000114c0 */
[C---:B------:R-:W-:Y:S01]  /*1140*/  VIADD R13, R229.reuse, 0x90 ;  /* 0x00000090e50d7836 */ /* 0x040fe20000000000 */
[----:B------:R-:W-:Y:S01]  /*1150*/  IADD3 R35, R229, 0x18, RZ ;  /* 0x00000018e5237810 */ /* 0x000fe20007ffe0ff */
[----:B------:R2:W-:Y:S01]  /*1160*/  STL [R1+0x3c], R0 ;  /* 0x00003c0001007387 */ /* 0x0005e20000100800 */
[----:B------:R-:W-:Y:S01]  /*1170*/  LEA.HI R9, R9, R192, RZ, 0x3 ;  /* 0x000000c009097211 */ /* 0x000fe200078f18ff */
[----:B------:R-:W-:Y:S01]  /*1180*/  VIADD R22, R16, 0x60 ;  /* 0x0000006010167836 */ /* 0x000fe20000000000 */
[----:B------:R-:W-:Y:S01]  /*1190*/  LOP3.LUT R224, R4, 0xfffffe00, RZ, 0xc0, !PT ;  /* 0xfffffe0004e07812 */ /* 0x000fe200078ec0ff */
[C---:B------:R-:W-:Y:S01]  /*11a0*/  VIADD R19, R16.reuse, 0x80 ;  /* 0x0000008010137836 */ /* 0x040fe20000000000 */
[C---:B------:R-:W-:Y:S01]  /*11b0*/  IADD3 R27, R229.reuse, 0x58, RZ ;  /* 0x00000058e51b7810 */ /* 0x040fe20007ffe0ff */
[----:B------:R-:W-:Y:S01]  /*11c0*/  VIADD R23, R16, 0xa0 ;  /* 0x000000a010177836 */ /* 0x000fe20000000000 */
[----:B------:R-:W-:Y:S01]  /*11d0*/  SHF.R.S32.HI R4, RZ, 0x1f, R37 ;  /* 0x0000001fff047819 */ /* 0x000fe20000011425 */
[C---:B0-----:R-:W-:Y:S01]  /*11e0*/  VIADD R10, R229.reuse, 0xa0 ;  /* 0x000000a0e50a7836 */ /* 0x041fe20000000000 */
[----:B------:R-:W-:Y:S01]  /*11f0*/  SHF.R.S32.HI R199, RZ, 0x3, R9 ;  /* 0x00000003ffc77819 */ /* 0x000fe20000011409 */
[C---:B-1----:R-:W-:Y:S01]  /*1200*/  VIADD R8, R229.reuse, 0xa8 ;  /* 0x000000a8e5087836 */ /* 0x042fe20000000000 */
[----:B------:R-:W-:Y:S01]  /*1210*/  IADD3 R21, R229, 0x78, RZ ;  /* 0x00000078e5157810 */ /* 0x000fe20007ffe0ff */
[C---:B------:R-:W-:Y:S01]  /*1220*/  VIADD R208, R194.reuse, 0x30 ;  /* 0x00000030c2d07836 */ /* 0x040fe20000000000 */
[----:B------:R-:W-:Y:S01]  /*1230*/  SHF.R.S32.HI R4, RZ, 0x1f, R35 ;  /* 0x0000001fff047819 */ /* 0x000fe20000011423 */
[----:B------:R-:W-:Y:S01]  /*1240*/  VIADD R216, R194, 0x50 ;  /* 0x00000050c2d87836 */ /* 0x000fe20000000000 */
[----:B------:R-:W-:-:S02]  /*1250*/  SHF.R.S32.HI R9, RZ, 0x1f, R33 ;  /* 0x0000001fff097819 */ /* 0x000fc40000011421 */
[----:B------:R-:W-:Y:S02]  /*1260*/  SHF.R.S32.HI R4, RZ, 0x1f, R32 ;  /* 0x0000001fff047819 */ /* 0x000fe40000011420 */
[----:B------:R-:W-:Y:S02]  /*1270*/  LOP3.LUT R220, R220, 0x1c0, RZ, 0xc0, !PT ;  /* 0x000001c0dcdc7812 */ /* 0x000fe400078ec0ff */
[----:B------:R-:W-:Y:S02]  /*1280*/  SHF.R.S32.HI R9, RZ, 0x1f, R30 ;  /* 0x0000001fff097819 */ /* 0x000fe4000001141e */
[----:B------:R-:W-:Y:S02]  /*1290*/  SHF.R.S32.HI R4, RZ, 0x1f, R29 ;  /* 0x0000001fff047819 */ /* 0x000fe4000001141d */
[----:B------:R-:W-:Y:S02]  /*12a0*/  SHF.R.S32.HI R9, RZ, 0x1f, R27 ;  /* 0x0000001fff097819 */ /* 0x000fe4000001141b */
[----:B------:R-:W-:-:S02]  /*12b0*/  SHF.R.S32.HI R4, RZ, 0x1f, R26 ;  /* 0x0000001fff047819 */ /* 0x000fc4000001141a */
[----:B------:R-:W-:Y:S02]  /*12c0*/  SHF.R.S32.HI R9, RZ, 0x1f, R24 ;  /* 0x0000001fff097819 */ /* 0x000fe40000011418 */
[----:B------:R-:W-:Y:S02]  /*12d0*/  SHF.R.S32.HI R4, RZ, 0x1f, R21 ;  /* 0x0000001fff047819 */ /* 0x000fe40000011415 */
[----:B------:R-:W-:Y:S01]  /*12e0*/  MOV R6, R18 ;  /* 0x0000001200067202 */ /* 0x000fe20000000f00 */
[----:B------:R-:W-:Y:S01]  /*12f0*/  IMAD.MOV.U32 R18, RZ, RZ, RZ ;  /* 0x000000ffff127224 */ /* 0x000fe200078e00ff */
[----:B------:R-:W-:Y:S02]  /*1300*/  SHF.R.S32.HI R9, RZ, 0x1f, R15 ;  /* 0x0000001fff097819 */ /* 0x000fe4000001140f */
[----:B------:R-:W-:Y:S02]  /*1310*/  SHF.R.S32.HI R4, RZ, 0x1f, R13 ;  /* 0x0000001fff047819 */ /* 0x000fe4000001140d */
[----:B------:R-:W-:-:S02]  /*1320*/  SHF.L.U32 R222, R222, 0x9, RZ ;  /* 0x00000009dede7819 */ /* 0x000fc400000006ff */
[----:B------:R-:W-:Y:S02]  /*1330*/  SHF.R.S32.HI R17, RZ, 0x1f, R16 ;  /* 0x0000001fff117819 */ /* 0x000fe40000011410 */
[----:B------:R-:W-:Y:S02]  /*1340*/  IADD3 R215, R194, 0x10, RZ ;  /* 0x00000010c2d77810 */ /* 0x000fe40007ffe0ff */
[----:B------:R-:W-:Y:S02]  /*1350*/  SHF.R.S32.HI R203, RZ, 0x1f, R22 ;  /* 0x0000001fffcb7819 */ /* 0x000fe40000011416 */
[----:B------:R-:W-:Y:S02]  /*1360*/  SHF.R.S32.HI R202, RZ, 0x1f, R19 ;  /* 0x0000001fffca7819 */ /* 0x000fe40000011413 */
[----:B------:R-:W-:Y:S02]  /*1370*/  SHF.R.S32.HI R201, RZ, 0x1f, R23 ;  /* 0x0000001fffc97819 */ /* 0x000fe40000011417 */
[----:B------:R-:W-:-:S02]  /*1380*/  SHF.R.U32.HI R221, RZ, 0x3, R220 ;  /* 0x00000003ffdd7819 */ /* 0x000fc400000116dc */
[----:B------:R-:W-:Y:S02]  /*1390*/  SHF.R.S32.HI R9, RZ, 0x1f, R10 ;  /* 0x0000001fff097819 */ /* 0x000fe4000001140a */
[----:B--2---:R-:W-:-:S07]  /*13a0*/  SHF.R.S32.HI R4, RZ, 0x1f, R8 ;  /* 0x0000001fff047819 */ /* 0x004fce0000011408 */
.L_x_6172:
[----:B012-4-:R-:W0:Y:S01]  /*13b0*/  LDC.64 R8, c[0x0][0xc88] ;  /* 0x00032200ff087b82 */ /* 0x017e220000000a00 */
        /* <DEDUP_REMOVED lines=20> */
[C---:B------:R-:W-:Y:S01]  /*1500*/  IADD3 R8, P4, R29.reuse, UR6, RZ ;  /* 0x000000061d087c10 */ /* 0x040fe2000ff9e0ff */
[----:B------:R0:W-:Y:S04]  /*1510*/  STL [R1+0x5c], R0 ;  /* 0x00005c0001007387 */ /* 0x0001e80000100800 */
[----:B------:R1:W5:Y:S01]  /*1520*/  @P2 LDG.E R4, desc[UR60][R10.64] ;  /* 0x0000003c0a042981 */ /* 0x000362000c1e1900 */
[----:B------:R-:W-:-:S02]  /*1530*/  @P1 IADD3 R12, P2, R29, UR8, RZ ;  /* 0x000000081d0c1c10 */ /* 0x000fc4000ff5e0ff */
[----:B------:R-:W-:Y:S01]  /*1540*/  MOV R227, UR4 ;  /* 0x0000000400e37c02 */ /* 0x000fe20008000f00 */
[----:B------:R2:W-:Y:S01]  /*1550*/  STL [R1+0x48], R29 ;  /* 0x0000481d01007387 */ /* 0x0005e20000100800 */
[C---:B------:R-:W-:Y:S01]  /*1560*/  IADD3.X R9, R28.reuse, UR7, RZ, P4, !PT ;  /* 0x000000071c097c10 */ /* 0x040fe2000a7fe4ff */
[----:B------:R-:W-:Y:S01]  /*1570*/  ULDC.64 UR4, c[0x0][0x418] ;  /* 0x0001060000047ab9 */ /* 0x000fe20000000a00 */
[----:B------:R-:W-:Y:S01]  /*1580*/  @P1 IADD3.X R13, R28, UR9, RZ, P2, !PT ;  /* 0x000000091c0d1c10 */ /* 0x000fe200097fe4ff */
[----:B------:R2:W-:Y:S04]  /*1590*/  STL [R1+0x4c], R28 ;  /* 0x00004c1c01007387 */ /* 0x0005e80000100800 */
[----:B------:R2:W5:Y:S01]  /*15a0*/  @P0 LDG.E R122, desc[UR60][R8.64] ;  /* 0x0000003c087a0981 */ /* 0x000562000c1e1900 */
[----:B------:R-:W-:Y:S01]  /*15b0*/  UISETP.NE.U32.AND UP0, UPT, UR4, URZ, UPT ;  /* 0x0000003f0400728c */ /* 0x000fe2000bf05070 */
[----:B------:R-:W-:Y:S01]  /*15c0*/  LOP3.LUT R3, R6, 0xff000000, RZ, 0xc0, !PT ;  /* 0xff00000006037812 */ /* 0x000fe200078ec0ff */
[----:B------:R-:W-:Y:S01]  /*15d0*/  ULDC.64 UR8, c[0x0][0xa20] ;  /* 0x0002880000087ab9 */ /* 0x000fe20000000a00 */
[----:B------:R2:W5:Y:S01]  /*15e0*/  @P1 LDG.E R227, desc[UR60][R12.64] ;  /* 0x0000003c0ce31981 */ /* 0x000562000c1e1900 */
[----:B------:R-:W-:Y:S01]  /*15f0*/  UISETP.NE.AND.EX UP0, UPT, UR5, URZ, UPT, UP0 ;  /* 0x0000003f0500728c */ /* 0x000fe2000bf05300 */
[----:B------:R-:W-:Y:S01]  /*1600*/  ULDC UR4, c[0x0][0x424] ;  /* 0x0001090000047ab9 */ /* 0x000fe20000000800 */
[----:B------:R-:W-:-:S02]  /*1610*/  ISETP.NE.U32.AND P2, PT, RZ, UR8, PT ;  /* 0x00000008ff007c0c */ /* 0x000fc4000bf45070 */
[----:B------:R-:W-:Y:S01]  /*1620*/  USEL UR4, UR4, 0x1, UP0 ;  /* 0x0000000104047887 */ /* 0x000fe20008000000 */
[----:B------:R-:W-:Y:S01]  /*1630*/  ULDC UR5, c[0x0][0x2f0] ;  /* 0x0000bc0000057ab9 */ /* 0x000fe20000000800 */
[----:B0-----:R-:W-:Y:S02]  /*1640*/  LOP3.LUT R0, R6, 0xff0000, RZ, 0xc0, !PT ;  /* 0x00ff000006007812 */ /* 0x001fe400078ec0ff */
[----:B------:R-:W-:Y:S01]  /*1650*/  UIMAD UR4, UR4, UR5, URZ ;  /* 0x00000005040472a4 */ /* 0x000fe2000f8e023f */
[----:B------:R-:W-:Y:S02]  /*1660*/  SHF.R.U32.HI R3, RZ, 0x8, R3 ;  /* 0x00000008ff037819 */ /* 0x000fe40000011603 */
[----:B------:R-:W-:Y:S01]  /*1670*/  ISETP.NE.AND.EX P2, PT, RZ, UR9, PT, P2 ;  /* 0x00000009ff007c0c */ /* 0x000fe2000bf45320 */
[----:B------:R-:W-:Y:S01]  /*1680*/  ULDC UR5, c[0x0][0x348] ;  /* 0x0000d20000057ab9 */ /* 0x000fe20000000800 */
[----:B-1----:R-:W-:Y:S02]  /*1690*/  LEA.HI R11, R0, R3, RZ, 0x10 ;  /* 0x00000003000b7211 */ /* 0x002fe400078f80ff */
[----:B------:R-:W-:Y:S01]  /*16a0*/  LOP3.LUT R197, R6, 0xffff, RZ, 0xc0, !PT ;  /* 0x0000ffff06c57812 */ /* 0x000fe200078ec0ff */
[----:B--23--:R-:W-:Y:S08]  /*16b0*/  @P1 BRA `(.L_x_5930) ;  /* 0x0000000000241947 */ /* 0x00cff00003800000 */
        /* <DEDUP_REMOVED lines=9> */
.L_x_5930:
[----:B------:R-:W-:Y:S02]  /*1750*/  IMAD.U32 R25, RZ, RZ, UR5 ;  /* 0x00000005ff197e24 */ /* 0x000fe4000f8e00ff */
[----:B------:R-:W-:Y:S01]  /*1760*/  IMAD.U32 R27, RZ, RZ, UR4 ;  /* 0x00000004ff1b7e24 */ /* 0x000fe2000f8e00ff */
[----:B------:R-:W-:Y:S06]  /*1770*/  @!P2 BRA `(.L_x_5931) ;  /* 0x000000000010a947 */ /* 0x000fec0003800000 */
[----:B------:R-:W-:-:S04]  /*1780*/  IADD3 R6, P0, R29, UR8, RZ ;  /* 0x000000081d067c10 */ /* 0x000fc8000ff1e0ff */
[----:B------:R-:W-:-:S05]  /*1790*/  IADD3.X R7, R28, UR9, RZ, P0, !PT ;  /* 0x000000091c077c10 */ /* 0x000fca00087fe4ff */
[----:B------:R0:W5:Y:S01]  /*17a0*/  LDG.E R27, desc[UR60][R6.64] ;  /* 0x0000003c061b7981 */ /* 0x000162000c1e1900 */
[----:B------:R-:W-:Y:S05]  /*17b0*/  BRA `(.L_x_5932) ;  /* 0x0000000000107947 */ /* 0x000fea0003800000 */
.L_x_5931:
[----:B------:R-:W-:Y:S05]  /*17c0*/  @!P0 BRA `(.L_x_5932) ;  /* 0x00000000000c8947 */ /* 0x000fea0003800000 */
[----:B------:R-:W2:Y:S04]  /*17d0*/  LDG.E R0, desc[UR60][R8.64] ;  /* 0x0000003c08007981 */ /* 0x000ea8000c1e1900 */
[----:B------:R-:W2:Y:S02]  /*17e0*/  LDG.E R27, desc[UR60][R8.64+0x4] ;  /* 0x0000043c081b7981 */ /* 0x000ea4000c1e1900 */
[----:B--2---:R-:W-:-:S07]  /*17f0*/  IADD3 R27, -R0, R27, RZ ;  /* 0x0000001b001b7210 */ /* 0x004fce0007ffe1ff */
.L_x_5932:
[----:B------:R-:W-:Y:S01]  /*1800*/  ULDC.64 UR4, c[0x0][0xa10] ;  /* 0x0002840000047ab9 */ /* 0x000fe20000000a00 */
[----:B------:R-:W1:Y:S01]  /*1810*/  LDC R10, c[0x0][0x448] ;  /* 0x00011200ff0a7b82 */ /* 0x000e620000000800 */
        /* <DEDUP_REMOVED lines=8> */
[----:B-----5:R-:W-:-:S03]  /*18a0*/  IMAD.MOV.U32 R134, RZ, RZ, R27 ;  /* 0x000000ffff867224 */ /* 0x020fc600078e001b */
[----:B------:R-:W-:-:S13]  /*18b0*/  ISETP.NE.AND.EX P1, PT, RZ, UR5, PT, P1 ;  /* 0x00000005ff007c0c */ /* 0x000fda000bf25310 */
[----:B------:R-:W-:-:S04]  /*18c0*/  @P1 IADD3 R8, P2, R29, UR4, RZ ;  /* 0x000000041d081c10 */ /* 0x000fc8000ff5e0ff */
[----:B------:R-:W-:-:S05]  /*18d0*/  @P1 IADD3.X R9, R28, UR5, RZ, P2, !PT ;  /* 0x000000051c091c10 */ /* 0x000fca00097fe4ff */
[----:B------:R3:W5:Y:S01]  /*18e0*/  @P1 LDG.E R134, desc[UR60][R8.64] ;  /* 0x0000003c08861981 */ /* 0x000762000c1e1900 */
[----:B-1----:R-:W-:Y:S01]  /*18f0*/  ISETP.NE.AND P1, PT, R10, 0x1, PT ;  /* 0x000000010a00780c */ /* 0x002fe20003f25270 */
[----:B------:R-:W-:Y:S01]  /*1900*/  IMAD.SHL.U32 R226, R5, 0x80, RZ ;  /* 0x0000008005e27824 */ /* 0x000fe200078e00ff */
[----:B------:R-:W-:Y:S01]  /*1910*/  LOP3.LUT R13, R11, 0xff, RZ, 0xc0, !PT ;  /* 0x000000ff0b0d7812 */ /* 0x000fe200078ec0ff */
[----:B------:R-:W-:Y:S01]  /*1920*/  IMAD.IADD R12, R27, 0x1, -R4 ;  /* 0x000000011b0c7824 */ /* 0x000fe200078e0a04 */
[----:B------:R-:W-:Y:S01]  /*1930*/  SHF.R.U32.HI R14, RZ, 0x10, R11 ;  /* 0x00000010ff0e7819 */ /* 0x000fe2000001160b */
[----:B------:R-:W-:Y:S01]  /*1940*/  VIADD R5, R226, 0x7f ;  /* 0x0000007fe2057836 */ /* 0x000fe20000000000 */
[----:B------:R-:W-:Y:S01]  /*1950*/  BSSY B0, `(.L_x_5933) ;  /* 0x0000033000007945 */ /* 0x000fe20003800000 */
[----:B------:R1:W-:Y:S04]  /*1960*/  STL [R1+0x54], R13 ;  /* 0x0000540d01007387 */ /* 0x0003e80000100800 */
[----:B------:R1:W-:Y:S02]  /*1970*/  STL [R1+0x40], R14 ;  /* 0x0000400e01007387 */ /* 0x0003e40000100800 */
[----:B------:R-:W4:Y:S08]  /*1980*/  @P1 LDC R10, c[0x0][0x44c] ;  /* 0x00011300ff0a1b82 */ /* 0x000f300000000800 */
[----:B0-----:R-:W0:Y:S01]  /*1990*/  @P1 LDC R7, c[0x0][0x450] ;  /* 0x00011400ff071b82 */ /* 0x001e220000000800 */
[----:B--2---:R-:W-:Y:S01]  /*19a0*/  @P0 IADD3 R25, -R0, R3, RZ ;  /* 0x0000000300190210 */ /* 0x004fe20007ffe1ff */
[----:B----4-:R-:W-:-:S04]  /*19b0*/  @P1 IMAD.HI.U32 R0, R5, R10, RZ ;  /* 0x0000000a05001227 */ /* 0x010fc800078e00ff */
[----:B------:R-:W-:Y:S01]  /*19c0*/  IMAD.IADD R228, R12, 0x1, R25 ;  /* 0x000000010ce47824 */ /* 0x000fe200078e0219 */
[----:B0-----:R-:W-:-:S03]  /*19d0*/  @P1 SHF.R.U32.HI R5, RZ, R7, R0 ;  /* 0x00000007ff051219 */ /* 0x001fc60000011600 */
[C---:B------:R-:W-:Y:S01]  /*19e0*/  VIADD R0, R228.reuse, 0x5f ;  /* 0x0000005fe4007836 */ /* 0x040fe20000000000 */
[----:B------:R-:W-:-:S03]  /*19f0*/  IADD3 R135, R228, 0x60, -R227 ;  /* 0x00000060e4877810 */ /* 0x000fc60007ffe8e3 */
[----:B------:R-:W-:Y:S01]  /*1a00*/  IMAD.HI R0, R0, 0x2aaaaaab, RZ ;  /* 0x2aaaaaab00007827 */ /* 0x000fe200078e02ff */
[----:B------:R-:W-:-:S04]  /*1a10*/  IADD3 R5, R135, R5, RZ ;  /* 0x0000000587057210 */ /* 0x000fc80007ffe0ff */
[----:B------:R-:W-:Y:S01]  /*1a20*/  SHF.R.U32.HI R3, RZ, 0x1f, R0 ;  /* 0x0000001fff037819 */ /* 0x000fe20000011600 */
[----:B------:R-:W-:-:S03]  /*1a30*/  IMAD.HI R5, R5, 0x2aaaaaab, RZ ;  /* 0x2aaaaaab05057827 */ /* 0x000fc600078e02ff */
[----:B------:R-:W-:Y:S01]  /*1a40*/  LEA.HI.SX32 R136, R0, R3, 0x1c ;  /* 0x0000000300887211 */ /* 0x000fe200078fe2ff */
[----:B------:R-:W-:Y:S01]  /*1a50*/  IMAD.MOV.U32 R0, RZ, RZ, RZ ;  /* 0x000000ffff007224 */ /* 0x000fe200078e00ff */
[----:B------:R-:W-:-:S04]  /*1a60*/  SHF.R.U32.HI R4, RZ, 0x1f, R5 ;  /* 0x0000001fff047819 */ /* 0x000fc80000011605 */
[----:B------:R-:W-:-:S04]  /*1a70*/  LEA.HI.SX32 R5, R5, R4, 0x1c ;  /* 0x0000000405057211 */ /* 0x000fc800078fe2ff */
[----:B---3--:R-:W-:-:S04]  /*1a80*/  VIMNMX R9, R136, R5, PT ;  /* 0x0000000588097248 */ /* 0x008fc80003fe0100 */
[----:B------:R-:W-:-:S13]  /*1a90*/  ISETP.GE.AND P0, PT, R9, 0x1, PT ;  /* 0x000000010900780c */ /* 0x000fda0003f06270 */
[----:B-1----:R-:W-:Y:S05]  /*1aa0*/  @!P0 BRA `(.L_x_5934) ;  /* 0x0000000000748947 */ /* 0x002fea0003800000 */
[----:B------:R-:W-:Y:S01]  /*1ab0*/  ISETP.NE.AND P0, PT, R14, RZ, PT ;  /* 0x000000ff0e00720c */ /* 0x000fe20003f05270 */
[----:B------:R-:W-:-:S03]  /*1ac0*/  ULDC UR4, c[0x0][0x9f0] ;  /* 0x00027c0000047ab9 */ /* 0x000fc60000000800 */
[----:B------:R-:W-:-:S04]  /*1ad0*/  SEL R10, R14, UR4, P0 ;  /* 0x000000040e0a7c07 */ /* 0x000fc80008000000 */
[-C--:B------:R-:W-:Y:S02]  /*1ae0*/  IABS R6, R10.reuse ;  /* 0x0000000a00067213 */ /* 0x080fe40000000000 */
[----:B------:R-:W-:Y:S02]  /*1af0*/  IADD3 R0, R10, -0x1, R9 ;  /* 0xffffffff0a007810 */ /* 0x000fe40007ffe009 */
[----:B------:R-:W0:Y:S01]  /*1b00*/  I2F.RP R3, R6 ;  /* 0x0000000600037306 */ /* 0x000e220000209400 */
[----:B------:R-:W-:Y:S02]  /*1b10*/  IABS R11, R10 ;  /* 0x0000000a000b7213 */ /* 0x000fe40000000000 */
[----:B------:R-:W-:Y:S02]  /*1b20*/  IABS R8, R0 ;  /* 0x0000000000087213 */ /* 0x000fe40000000000 */
[----:B------:R-:W-:-:S04]  /*1b30*/  LOP3.LUT R0, R0, R10, RZ, 0x3c, !PT ;  /* 0x0000000a00007212 */ /* 0x000fc800078e3cff */
[----:B------:R-:W-:Y:S01]  /*1b40*/  ISETP.GE.AND P2, PT, R0, RZ, PT ;  /* 0x000000ff0000720c */ /* 0x000fe20003f46270 */
[----:B0-----:R-:W0:Y:S02]  /*1b50*/  MUFU.RCP R3, R3 ;  /* 0x0000000300037308 */ /* 0x001e240000001000 */
[----:B0-----:R-:W-:Y:S01]  /*1b60*/  VIADD R4, R3, 0xffffffe ;  /* 0x0ffffffe03047836 */ /* 0x001fe20000000000 */
[----:B------:R-:W-:-:S05]  /*1b70*/  IADD3 R3, RZ, -R11, RZ ;  /* 0x8000000bff037210 */ /* 0x000fca0007ffe0ff */
[----:B------:R0:W1:Y:S02]  /*1b80*/  F2I.FTZ.U32.TRUNC.NTZ R5, R4 ;  /* 0x0000000400057305 */ /* 0x000064000021f000 */
[----:B0-----:R-:W-:Y:S02]  /*1b90*/  IMAD.MOV.U32 R4, RZ, RZ, RZ ;  /* 0x000000ffff047224 */ /* 0x001fe400078e00ff */
[----:B-1----:R-:W-:-:S04]  /*1ba0*/  IMAD.MOV R7, RZ, RZ, -R5 ;  /* 0x000000ffff077224 */ /* 0x002fc800078e0a05 */
[----:B------:R-:W-:-:S04]  /*1bb0*/  IMAD R7, R7, R6, RZ ;  /* 0x0000000607077224 */ /* 0x000fc800078e02ff */
[----:B------:R-:W-:-:S06]  /*1bc0*/  IMAD.HI.U32 R5, R5, R7, R4 ;  /* 0x0000000705057227 */ /* 0x000fcc00078e0004 */
        /* <DEDUP_REMOVED lines=11> */
.L_x_5934:
[----:B------:R-:W-:Y:S05]  /*1c80*/  BSYNC B0 ;  /* 0x0000000000007941 */ /* 0x000fea0003800000 */
.L_x_5933:
        /* <DEDUP_REMOVED lines=37> */
.L_x_5937:
[----:B------:R-:W-:Y:S05]  /*1ee0*/  BSYNC B6 ;  /* 0x0000000000067941 */ /* 0x000fea0003800000 */
.L_x_5936:
        /* <DEDUP_REMOVED lines=19> */
[----:B0----5:R-:W-:Y:S05]  /*2020*/  CALL.ABS.NOINC R14 ;  /* 0x000000000e007343 */ /* 0x021fea0003c00000 */
.L_x_5939:
[----:B------:R-:W-:Y:S05]  /*2030*/  BSYNC B6 ;  /* 0x0000000000067941 */ /* 0x000fea0003800000 */
.L_x_5938:
[----:B------:R-:W-:Y:S01]  /*2040*/  ULDC.64 UR4, c[0x0][0x9f8] ;  /* 0x00027e0000047ab9 */ /* 0x000fe20000000a00 */
[----:B------:R-:W2:Y:S01]  /*2050*/  LDL R21, [R1+0x38] ;  /* 0x0000380001157983 */ /* 0x000ea20000100800 */
[----:B------:R-:W-:Y:S01]  /*2060*/  ISETP.NE.U32.AND P0, PT, RZ, UR4, PT ;  /* 0x00000004ff007c0c */ /* 0x000fe2000bf05070 */
[----:B------:R-:W-:Y:S01]  /*2070*/  IMAD.MOV.U32 R0, RZ, RZ, R26 ;  /* 0x000000ffff007224 */ /* 0x000fe200078e001a */
[----:B------:R-:W0:Y:S01]  /*2080*/  LDC R119, c[0x0][0x3f4] ;  /* 0x0000fd00ff777b82 */ /* 0x000e220000000800 */
[----:B------:R-:W3:Y:S01]  /*2090*/  LDL.LU R20, [R1] ;  /* 0x0000000001147983 */ /* 0x000ee20000300800 */
[----:B------:R-:W-:Y:S01]  /*20a0*/  ISETP.NE.AND.EX P0, PT, RZ, UR5, PT, P0 ;  /* 0x00000005ff007c0c */ /* 0x000fe2000bf05300 */
[----:B------:R-:W1:Y:S05]  /*20b0*/  S2R R8, SR_TID.X ;  /* 0x0000000000087919 */ /* 0x000e6a0000002100 */
[----:B------:R-:W4:Y:S07]  /*20c0*/  LDC.64 R94, c[0x0][0x3f8] ;  /* 0x0000fe00ff5e7b82 */ /* 0x000f2e0000000a00 */
[----:B------:R-:W-:Y:S01]  /*20d0*/  @P0 IADD3 R4, P1, R29, UR4, RZ ;  /* 0x000000041d040c10 */ /* 0x000fe2000ff3e0ff */
[----:B------:R-:W-:Y:S01]  /*20e0*/  ULDC UR4, c[0x0][0x2f4] ;  /* 0x0000bd0000047ab9 */ /* 0x000fe20000000800 */
[----:B------:R-:W0:Y:S02]  /*20f0*/  LDC.64 R88, c[0x0][0x408] ;  /* 0x00010200ff587b82 */ /* 0x000e240000000a00 */
[----:B------:R-:W-:-:S05]  /*2100*/  @P0 IADD3.X R5, R28, UR5, RZ, P1, !PT ;  /* 0x000000051c050c10 */ /* 0x000fca0008ffe4ff */
[----:B------:R1:W3:Y:S01]  /*2110*/  @P0 LDG.E R0, desc[UR60][R4.64] ;  /* 0x0000003c04000981 */ /* 0x0002e2000c1e1900 */
[----:B------:R-:W-:Y:S02]  /*2120*/  ISETP.GE.AND P1, PT, R193, UR4, PT ;  /* 0x00000004c1007c0c */ /* 0x000fe4000bf26270 */
[----:B------:R-:W-:Y:S02]  /*2130*/  ISETP.GE.AND P0, PT, R16, UR4, PT ;  /* 0x0000000410007c0c */ /* 0x000fe4000bf06270 */
[----:B------:R-:W-:Y:S02]  /*2140*/  SEL R6, RZ, 0xffffffff, P1 ;  /* 0xffffffffff067807 */ /* 0x000fe40000800000 */
[----:B------:R-:W-:-:S03]  /*2150*/  SEL R3, RZ, 0x1, P0 ;  /* 0x00000001ff037807 */ /* 0x000fc60000000000 */
[----:B------:R-:W-:Y:S01]  /*2160*/  IMAD.SHL.U32 R6, R6, 0x2, RZ ;  /* 0x0000000206067824 */ /* 0x000fe200078e00ff */
[----:B------:R-:W-:Y:S02]  /*2170*/  ISETP.GE.AND P0, PT, R192, UR4, PT ;  /* 0x00000004c0007c0c */ /* 0x000fe4000bf06270 */
[----:B------:R-:W-:Y:S02]  /*2180*/  ISETP.GE.AND P1, PT, R22, UR4, PT ;  /* 0x0000000416007c0c */ /* 0x000fe4000bf26270 */
[----:B------:R-:W-:Y:S01]  /*2190*/  LOP3.LUT R3, R6, 0x2, R3, 0xe2, !PT ;  /* 0x0000000206037812 */ /* 0x000fe200078ee203 */
[----:B-1----:R-:W-:Y:S01]  /*21a0*/  VIADD R6, R8, 0xffffff80 ;  /* 0xffffff8008067836 */ /* 0x002fe20000000000 */
[----:B------:R-:W-:Y:S02]  /*21b0*/  SEL R4, RZ, 0x4, P0 ;  /* 0x00000004ff047807 */ /* 0x000fe40000000000 */
[----:B------:R-:W-:Y:S02]  /*21c0*/  SEL R5, RZ, 0x8, P1 ;  /* 0x00000008ff057807 */ /* 0x000fe40000800000 */
[----:B------:R-:W-:-:S02]  /*21d0*/  ISETP.GE.AND P0, PT, R19, UR4, PT ;  /* 0x0000000413007c0c */ /* 0x000fc4000bf06270 */
[----:B------:R-:W-:Y:S02]  /*21e0*/  SHF.R.S32.HI R7, RZ, 0x1f, R204 ;  /* 0x0000001fff077819 */ /* 0x000fe400000114cc */
[----:B------:R-:W-:Y:S02]  /*21f0*/  SHF.R.S32.HI R9, RZ, 0x1f, R6 ;  /* 0x0000001fff097819 */ /* 0x000fe40000011406 */
[----:B------:R-:W-:Y:S02]  /*2200*/  LOP3.LUT R3, R5, R3, R4, 0xfe, !PT ;  /* 0x0000000305037212 */ /* 0x000fe400078efe04 */
[----:B------:R-:W-:Y:S01]  /*2210*/  SEL R8, RZ, 0x10, P0 ;  /* 0x00000010ff087807 */ /* 0x000fe20000000000 */
[----:B----4-:R-:W-:Y:S01]  /*2220*/  IMAD R4, R7, R94, RZ ;  /* 0x0000005e07047224 */ /* 0x010fe200078e02ff */
[----:B0-----:R-:W-:Y:S02]  /*2230*/  ISETP.GE.AND P0, PT, R16, R119, PT ;  /* 0x000000771000720c */ /* 0x001fe40003f06270 */
[----:B------:R-:W-:-:S02]  /*2240*/  LEA.HI R9, R9, R6, RZ, 0x2 ;  /* 0x0000000609097211 */ /* 0x000fc400078f10ff */
[----:B------:R-:W-:Y:S02]  /*2250*/  SHF.R.S32.HI R195, RZ, 0x1f, R194 ;  /* 0x0000001fffc37819 */ /* 0x000fe400000114c2 */
[----:B------:R-:W-:Y:S02]  /*2260*/  ISETP.GE.AND P1, PT, R193, R119, PT ;  /* 0x00000077c100720c */ /* 0x000fe40003f26270 */
[----:B------:R-:W-:Y:S01]  /*2270*/  LOP3.LUT R8, R3, R8, RZ, 0xfc, !PT ;  /* 0x0000000803087212 */ /* 0x000fe200078efcff */
[C---:B------:R-:W-:Y:S01]  /*2280*/  IMAD R5, R204.reuse, R95, R4 ;  /* 0x0000005fcc057224 */ /* 0x040fe200078e0204 */
[----:B------:R-:W-:Y:S01]  /*2290*/  SEL R3, R119, RZ, P0 ;  /* 0x000000ff77037207 */ /* 0x000fe20000000000 */
[----:B------:R-:W-:Y:S01]  /*22a0*/  IMAD R7, R7, R88, RZ ;  /* 0x0000005807077224 */ /* 0x000fe200078e02ff */
[----:B------:R-:W-:Y:S01]  /*22b0*/  LOP3.LUT R9, R9, 0xfffffffc, RZ, 0xc0, !PT ;  /* 0xfffffffc09097812 */ /* 0x000fe200078ec0ff */
[----:B------:R-:W-:Y:S01]  /*22c0*/  IMAD.WIDE.U32 R98, R204, R94, R194 ;  /* 0x0000005ecc627225 */ /* 0x000fe200078e00c2 */
[----:B------:R-:W-:-:S02]  /*22d0*/  SEL R4, R119, RZ, P1 ;  /* 0x000000ff77047207 */ /* 0x000fc40000800000 */
[----:B------:R-:W-:Y:S01]  /*22e0*/  ISETP.GE.AND P2, PT, R192, R119, PT ;  /* 0x00000077c000720c */ /* 0x000fe20003f46270 */
[----:B------:R-:W-:Y:S01]  /*22f0*/  IMAD.WIDE.U32 R96, R204, R94, R16 ;  /* 0x0000005ecc607225 */ /* 0x000fe200078e0010 */
[----:B------:R-:W-:-:S03]  /*2300*/  IADD3 R99, R99, R5, RZ ;  /* 0x0000000563637210 */ /* 0x000fc60007ffe0ff */
[----:B------:R-:W-:Y:S02]  /*2310*/  IMAD.IADD R3, R16, 0x1, R3 ;  /* 0x0000000110037824 */ /* 0x000fe400078e0203 */
[----:B------:R-:W-:Y:S02]  /*2320*/  IMAD.IADD R109, R6, 0x1, -R9 ;  /* 0x00000001066d7824 */ /* 0x000fe400078e0a09 */
[----:B------:R-:W-:-:S04]  /*2330*/  IMAD.WIDE.U32 R92, R204, R88, R194 ;  /* 0x00000058cc5c7225 */ /* 0x000fc800078e00c2 */
[C---:B------:R-:W-:Y:S02]  /*2340*/  IMAD R7, R204.reuse, R89, R7 ;  /* 0x00000059cc077224 */ /* 0x040fe400078e0207 */
[----:B------:R-:W-:-:S04]  /*2350*/  IMAD.WIDE.U32 R90, R204, R88, R16 ;  /* 0x00000058cc5a7225 */ /* 0x000fc800078e0010 */
[----:B------:R-:W-:Y:S02]  /*2360*/  IMAD.IADD R6, R193, 0x1, R4 ;  /* 0x00000001c1067824 */ /* 0x000fe400078e0204 */
[----:B------:R-:W-:Y:S01]  /*2370*/  IMAD.IADD R97, R5, 0x1, R97 ;  /* 0x0000000105617824 */ /* 0x000fe200078e0261 */
[----:B------:R-:W-:Y:S01]  /*2380*/  SEL R5, R119, RZ, P2 ;  /* 0x000000ff77057207 */ /* 0x000fe20001000000 */
[----:B------:R-:W-:Y:S01]  /*2390*/  IMAD.IADD R91, R7, 0x1, R91 ;  /* 0x00000001075b7824 */ /* 0x000fe200078e025b */
[----:B------:R-:W-:Y:S02]  /*23a0*/  SHF.R.S32.HI R4, RZ, 0x1f, R3 ;  /* 0x0000001fff047819 */ /* 0x000fe40000011403 */
[----:B------:R-:W-:Y:S02]  /*23b0*/  IADD3 R93, R93, R7, RZ ;  /* 0x000000075d5d7210 */ /* 0x000fe40007ffe0ff */
[----:B------:R-:W-:Y:S02]  /*23c0*/  SHF.R.S32.HI R7, RZ, 0x1f, R6 ;  /* 0x0000001fff077819 */ /* 0x000fe40000011406 */
[----:B------:R-:W-:-:S02]  /*23d0*/  IADD3 R11, R192, R5, RZ ;  /* 0x00000005c00b7210 */ /* 0x000fc40007ffe0ff */
[CC--:B------:R-:W-:Y:S02]  /*23e0*/  LEA.HI R5, R4.reuse, R3.reuse, RZ, 0x3 ;  /* 0x0000000304057211 */ /* 0x0c0fe400078f18ff */
[----:B------:R-:W-:Y:S02]  /*23f0*/  LEA.HI R3, R4, R3, RZ, 0x6 ;  /* 0x0000000304037211 */ /* 0x000fe400078f30ff */
[CC--:B------:R-:W-:Y:S02]  /*2400*/  LEA.HI R4, R7.reuse, R6.reuse, RZ, 0x6 ;  /* 0x0000000607047211 */ /* 0x0c0fe400078f30ff */
[----:B------:R-:W-:Y:S02]  /*2410*/  LEA.HI R6, R7, R6, RZ, 0x3 ;  /* 0x0000000607067211 */ /* 0x000fe400078f18ff */
[----:B------:R-:W-:Y:S01]  /*2420*/  SHF.R.S32.HI R3, RZ, 0x6, R3 ;  /* 0x00000006ff037819 */ /* 0x000fe20000011403 */
[----:B------:R-:W0:Y:S01]  /*2430*/  S2R R159, SR_TID.X ;  /* 0x00000000009f7919 */ /* 0x000e220000002100 */
[----:B------:R-:W-:-:S02]  /*2440*/  SHF.R.S32.HI R7, RZ, 0x6, R4 ;  /* 0x00000006ff077819 */ /* 0x000fc40000011404 */
[C---:B------:R-:W-:Y:S02]  /*2450*/  LOP3.LUT R10, R220.reuse, 0x38, R6, 0xf8, !PT ;  /* 0x00000038dc0a7812 */ /* 0x040fe400078ef806 */
[----:B------:R-:W-:Y:S01]  /*2460*/  LOP3.LUT R4, R220, 0x38, R5, 0xf8, !PT ;  /* 0x00000038dc047812 */ /* 0x000fe200078ef805 */
[C---:B------:R-:W-:Y:S01]  /*2470*/  IMAD R131, R3.reuse, 0x1800, R222 ;  /* 0x0000180003837824 */ /* 0x040fe200078e02de */
[----:B------:R-:W-:Y:S01]  /*2480*/  SHF.R.S32.HI R14, RZ, 0x1f, R11 ;  /* 0x0000001fff0e7819 */ /* 0x000fe2000001140b */
[----:B------:R-:W-:Y:S01]  /*2490*/  IMAD R129, R3, 0x1800, R224 ;  /* 0x0000180003817824 */ /* 0x000fe200078e02e0 */
[-C--:B------:R-:W-:Y:S01]  /*24a0*/  LOP3.LUT R3, R10, R221.reuse, RZ, 0x3c, !PT ;  /* 0x000000dd0a037212 */ /* 0x080fe200078e3cff */
[----:B------:R-:W-:Y:S01]  /*24b0*/  IMAD R130, R7, 0x1800, R222 ;  /* 0x0000180007827824 */ /* 0x000fe200078e02de */
[----:B------:R-:W-:Y:S02]  /*24c0*/  LOP3.LUT R4, R4, R221, RZ, 0x3c, !PT ;  /* 0x000000dd04047212 */ /* 0x000fe400078e3cff */
[----:B------:R-:W-:-:S02]  /*24d0*/  LEA.HI R13, R14, R11, RZ, 0x3 ;  /* 0x0000000b0e0d7211 */ /* 0x000fc400078f18ff */
[----:B------:R-:W-:Y:S01]  /*24e0*/  LEA.HI R11, R14, R11, RZ, 0x6 ;  /* 0x0000000b0e0b7211 */ /* 0x000fe200078f30ff */
[----:B------:R-:W-:Y:S01]  /*24f0*/  IMAD.IADD R130, R130, 0x1, R3 ;  /* 0x0000000182827824 */ /* 0x000fe200078e0203 */
[----:B------:R-:W-:Y:S01]  /*2500*/  LOP3.LUT R9, R217, 0x38, R5, 0xf8, !PT ;  /* 0x00000038d9097812 */ /* 0x000fe200078ef805 */
[----:B------:R-:W-:Y:S01]  /*2510*/  IMAD.IADD R131, R131, 0x1, R4 ;  /* 0x0000000183837824 */ /* 0x000fe200078e0204 */
[----:B------:R-:W-:Y:S02]  /*2520*/  SHF.R.U32.HI R26, RZ, 0x3, R217 ;  /* 0x00000003ff1a7819 */ /* 0x000fe400000116d9 */
[----:B------:R-:W-:Y:S02]  /*2530*/  LOP3.LUT R3, R217, 0x38, R6, 0xf8, !PT ;  /* 0x00000038d9037812 */ /* 0x000fe400078ef806 */
[----:B-----5:R-:W-:Y:S02]  /*2540*/  SHF.R.S32.HI R15, RZ, 0x1f, R134 ;  /* 0x0000001fff0f7819 */ /* 0x020fe40000011486 */
[----:B------:R-:W-:-:S02]  /*2550*/  SHF.R.S32.HI R11, RZ, 0x6, R11 ;  /* 0x00000006ff0b7819 */ /* 0x000fc4000001140b */
[--C-:B------:R-:W-:Y:S02]  /*2560*/  LOP3.LUT R4, R220, 0x38, R13.reuse, 0xf8, !PT ;  /* 0x00000038dc047812 */ /* 0x100fe400078ef80d */
[-C--:B------:R-:W-:Y:S02]  /*2570*/  LOP3.LUT R12, R9, R26.reuse, RZ, 0x3c, !PT ;  /* 0x0000001a090c7212 */ /* 0x080fe400078e3cff */
[----:B------:R-:W-:Y:S02]  /*2580*/  LOP3.LUT R9, R217, 0x38, R13, 0xf8, !PT ;  /* 0x00000038d9097812 */ /* 0x000fe400078ef80d */
[----:B------:R-:W-:Y:S01]  /*2590*/  LOP3.LUT R10, R3, R26, RZ, 0x3c, !PT ;  /* 0x0000001a030a7212 */ /* 0x000fe200078e3cff */
[----:B------:R-:W-:Y:S01]  /*25a0*/  IMAD R128, R11, 0x1800, R222 ;  /* 0x000018000b807824 */ /* 0x000fe200078e02de */
[----:B------:R-:W-:Y:S01]  /*25b0*/  LOP3.LUT R3, R4, R221, RZ, 0x3c, !PT ;  /* 0x000000dd04037212 */ /* 0x000fe200078e3cff */
[----:B------:R-:W-:Y:S01]  /*25c0*/  IMAD R4, R15, R94, RZ ;  /* 0x0000005e0f047224 */ /* 0x000fe200078e02ff */
[----:B------:R-:W-:Y:S01]  /*25d0*/  LOP3.LUT R9, R9, R26, RZ, 0x3c, !PT ;  /* 0x0000001a09097212 */ /* 0x000fe200078e3cff */
[----:B------:R-:W-:-:S02]  /*25e0*/  IMAD R15, R15, R88, RZ ;  /* 0x000000580f0f7224 */ /* 0x000fc400078e02ff */
[----:B------:R-:W-:Y:S01]  /*25f0*/  IMAD R126, R11, 0x1800, R224 ;  /* 0x000018000b7e7824 */ /* 0x000fe200078e02e0 */
[----:B------:R-:W-:Y:S01]  /*2600*/  SHF.L.U64.HI R104, R88, 0x6, R89 ;  /* 0x0000000658687819 */ /* 0x000fe20000010259 */
[----:B------:R-:W-:Y:S01]  /*2610*/  IMAD.IADD R128, R128, 0x1, R3 ;  /* 0x0000000180807824 */ /* 0x000fe200078e0203 */
[----:B------:R-:W-:Y:S01]  /*2620*/  SHF.L.U32 R105, R88, 0x6, RZ ;  /* 0x0000000658697819 */ /* 0x000fe200000006ff */
[----:B------:R-:W-:Y:S02]  /*2630*/  IMAD R3, R89, 0x60, RZ ;  /* 0x0000006059037824 */ /* 0x000fe400078e02ff */
[C---:B------:R-:W-:Y:S02]  /*2640*/  IMAD R15, R134.reuse, R89, R15 ;  /* 0x00000059860f7224 */ /* 0x040fe400078e020f */
[----:B------:R-:W-:-:S04]  /*2650*/  IMAD.WIDE.U32 R92, R134, R88, R92 ;  /* 0x00000058865c7225 */ /* 0x000fc800078e005c */
[----:B------:R-:W-:-:S04]  /*2660*/  IMAD.WIDE.U32 R90, R134, R88, R90 ;  /* 0x00000058865a7225 */ /* 0x000fc800078e005a */
[----:B------:R-:W-:Y:S02]  /*2670*/  IMAD R127, R7, 0x1800, R224 ;  /* 0x00001800077f7824 */ /* 0x000fe400078e02e0 */
[----:B------:R-:W-:-:S04]  /*2680*/  IMAD.WIDE.U32 R88, R88, 0x60, RZ ;  /* 0x0000006058587825 */ /* 0x000fc800078e00ff */
[----:B------:R-:W-:Y:S02]  /*2690*/  IMAD.IADD R126, R126, 0x1, R9 ;  /* 0x000000017e7e7824 */ /* 0x000fe400078e0209 */
[----:B------:R-:W-:Y:S01]  /*26a0*/  IMAD R7, R134, R95, R4 ;  /* 0x0000005f86077224 */ /* 0x000fe200078e0204 */
[----:B------:R-:W-:Y:S01]  /*26b0*/  LOP3.LUT R4, R220, 0x18, R16, 0xf8, !PT ;  /* 0x00000018dc047812 */ /* 0x000fe200078ef810 */
[----:B------:R-:W-:Y:S01]  /*26c0*/  IMAD.WIDE.U32 R98, R134, R94, R98 ;  /* 0x0000005e86627225 */ /* 0x000fe200078e0062 */
[----:B------:R-:W-:-:S03]  /*26d0*/  IADD3 R124, R89, R3, RZ ;  /* 0x00000003597c7210 */ /* 0x000fc60007ffe0ff */
[----:B------:R-:W-:Y:S01]  /*26e0*/  IMAD.WIDE.U32 R96, R134, R94, R96 ;  /* 0x0000005e86607225 */ /* 0x000fe200078e0060 */
[----:B------:R-:W-:Y:S02]  /*26f0*/  SHF.L.U64.HI R102, R94, 0x6, R95 ;  /* 0x000000065e667819 */ /* 0x000fe4000001025f */
[----:B------:R-:W-:Y:S01]  /*2700*/  LOP3.LUT R125, R4, R221, RZ, 0x3c, !PT ;  /* 0x000000dd047d7212 */ /* 0x000fe200078e3cff */
[----:B------:R-:W-:Y:S01]  /*2710*/  IMAD R123, R95, 0x60, RZ ;  /* 0x000000605f7b7824 */ /* 0x000fe200078e02ff */
[----:B------:R-:W-:Y:S01]  /*2720*/  SHF.R.S32.HI R112, RZ, 0x3, R5 ;  /* 0x00000003ff707819 */ /* 0x000fe20000011405 */
[----:B------:R-:W-:Y:S01]  /*2730*/  IMAD.SHL.U32 R103, R94, 0x40, RZ ;  /* 0x000000405e677824 */ /* 0x000fe200078e00ff */
[----:B------:R-:W-:Y:S01]  /*2740*/  SHF.R.S32.HI R111, RZ, 0x3, R6 ;  /* 0x00000003ff6f7819 */ /* 0x000fe20000011406 */
[----:B------:R-:W-:Y:S01]  /*2750*/  IMAD.IADD R101, R99, 0x1, R7 ;  /* 0x0000000163657824 */ /* 0x000fe200078e0207 */
[----:B------:R-:W-:Y:S01]  /*2760*/  LOP3.LUT R5, R5, 0xfffffff8, RZ, 0xc0, !PT ;  /* 0xfffffff805057812 */ /* 0x000fe200078ec0ff */
[----:B------:R-:W-:Y:S01]  /*2770*/  IMAD.IADD R3, R7, 0x1, R97 ;  /* 0x0000000107037824 */ /* 0x000fe200078e0261 */
[----:B------:R-:W-:Y:S01]  /*2780*/  LOP3.LUT R6, R6, 0xfffffff8, RZ, 0xc0, !PT ;  /* 0xfffffff806067812 */ /* 0x000fe200078ec0ff */
[----:B------:R-:W-:Y:S01]  /*2790*/  IMAD.WIDE.U32 R94, R94, 0x60, RZ ;  /* 0x000000605e5e7825 */ /* 0x000fe200078e00ff */
[----:B------:R-:W-:-:S02]  /*27a0*/  LOP3.LUT R7, R13, 0xfffffff8, RZ, 0xc0, !PT ;  /* 0xfffffff80d077812 */ /* 0x000fc400078ec0ff */
[----:B------:R-:W-:Y:S01]  /*27b0*/  IADD3 R127, R127, R10, RZ ;  /* 0x0000000a7f7f7210 */ /* 0x000fe20007ffe0ff */
[----:B------:R-:W-:Y:S01]  /*27c0*/  IMAD.IADD R122, R122, 0x1, R27 ;  /* 0x000000017a7a7824 */ /* 0x000fe200078e021b */
[----:B0-----:R-:W-:Y:S01]  /*27d0*/  LEA.HI R159, R159, 0x8, RZ, 0x19 ;  /* 0x000000089f9f7811 */ /* 0x001fe200078fc8ff */
[----:B------:R-:W-:Y:S01]  /*27e0*/  IMAD.IADD R129, R129, 0x1, R12 ;  /* 0x0000000181817824 */ /* 0x000fe200078e020c */
[----:B------:R-:W-:Y:S01]  /*27f0*/  IADD3 R100, R93, R15, RZ ;  /* 0x0000000f5d647210 */ /* 0x000fe20007ffe0ff */
[----:B------:R-:W-:Y:S01]  /*2800*/  IMAD.SHL.U32 R119, R119, 0x2, RZ ;  /* 0x0000000277777824 */ /* 0x000fe200078e00ff */
[----:B------:R-:W-:Y:S01]  /*2810*/  SHF.R.S32.HI R110, RZ, 0x3, R13 ;  /* 0x00000003ff6e7819 */ /* 0x000fe2000001140d */
[----:B------:R-:W-:Y:S01]  /*2820*/  IMAD.IADD R125, R222, 0x1, R125 ;  /* 0x00000001de7d7824 */ /* 0x000fe200078e027d */
[----:B------:R-:W-:Y:S01]  /*2830*/  SHF.R.S32.HI R108, RZ, 0x1f, R5 ;  /* 0x0000001fff6c7819 */ /* 0x000fe20000011405 */
[----:B------:R-:W-:Y:S01]  /*2840*/  IMAD.IADD R123, R95, 0x1, R123 ;  /* 0x000000015f7b7824 */ /* 0x000fe200078e027b */
[----:B------:R-:W-:Y:S01]  /*2850*/  SHF.R.S32.HI R107, RZ, 0x1f, R6 ;  /* 0x0000001fff6b7819 */ /* 0x000fe20000011406 */
[----:B------:R-:W-:Y:S01]  /*2860*/  IMAD R109, R109, 0x40, R204 ;  /* 0x000000406d6d7824 */ /* 0x000fe200078e02cc */
[----:B------:R-:W-:Y:S01]  /*2870*/  SHF.R.S32.HI R106, RZ, 0x1f, R7 ;  /* 0x0000001fff6a7819 */ /* 0x000fe20000011407 */
[----:B------:R-:W-:Y:S01]  /*2880*/  IMAD.IADD R4, R15, 0x1, R91 ;  /* 0x000000010f047824 */ /* 0x000fe200078e025b */
[----:B--2---:R-:W-:-:S02]  /*2890*/  LOP3.LUT P3, RZ, R21, 0x4, RZ, 0xc0, !PT ;  /* 0x0000000415ff7812 */ /* 0x004fc4000786c0ff */
[----:B---3--:R-:W-:-:S04]  /*28a0*/  LOP3.LUT R20, R20, 0xfffffffe, RZ, 0xc0, !PT ;  /* 0xfffffffe14147812 */ /* 0x008fc800078ec0ff */
[----:B------:R-:W-:Y:S02]  /*28b0*/  @P2 LOP3.LUT R20, R20, 0x1, RZ, 0xfc, !PT ;  /* 0x0000000114142812 */ /* 0x000fe400078efcff */
[----:B------:R-:W-:Y:S02]  /*28c0*/  ISETP.GE.AND P2, PT, R23, UR4, PT ;  /* 0x0000000417007c0c */ /* 0x000fe4000bf46270 */
[----:B------:R-:W-:Y:S02]  /*28d0*/  LOP3.LUT R20, R20, 0xfffffffb, RZ, 0xc0, !PT ;  /* 0xfffffffb14147812 */ /* 0x000fe400078ec0ff */
[----:B------:R-:W-:Y:S02]  /*28e0*/  SEL R9, RZ, 0x20, P2 ;  /* 0x00000020ff097807 */ /* 0x000fe40001000000 */
[----:B------:R-:W-:Y:S02]  /*28f0*/  @P3 LOP3.LUT R20, R20, 0x4, RZ, 0xfc, !PT ;  /* 0x0000000414143812 */ /* 0x000fe400078efcff */
[----:B------:R-:W-:-:S03]  /*2900*/  LOP3.LUT R26, R8, R9, RZ, 0xfc, !PT ;  /* 0x00000009081a7212 */ /* 0x000fc600078efcff */
[----:B------:R0:W-:Y:S01]  /*2910*/  STL [R1], R20 ;  /* 0x0000001401007387 */ /* 0x0001e20000100800 */
[C---:B------:R-:W-:Y:S02]  /*2920*/  LOP3.LUT R9, R26.reuse, 0x2, RZ, 0xc0, !PT ;  /* 0x000000021a097812 */ /* 0x040fe400078ec0ff */
[C---:B------:R-:W-:Y:S02]  /*2930*/  LOP3.LUT R10, R26.reuse, 0x4, RZ, 0xc0, !PT ;  /* 0x000000041a0a7812 */ /* 0x040fe400078ec0ff */
[----:B------:R-:W-:Y:S02]  /*2940*/  LOP3.LUT R21, R26, 0x10, RZ, 0xc0, !PT ;  /* 0x000000101a157812 */ /* 0x000fe400078ec0ff */
[----:B------:R-:W-:Y:S02]  /*2950*/  LOP3.LUT R8, R8, 0x1, RZ, 0xc0, !PT ;  /* 0x0000000108087812 */ /* 0x000fe400078ec0ff */
[----:B------:R-:W-:Y:S02]  /*2960*/  SHF.R.S32.HI R121, RZ, 0x1f, R0 ;  /* 0x0000001fff797819 */ /* 0x000fe40000011400 */
[----:B0-----:R-:W-:-:S02]  /*2970*/  LOP3.LUT R20, R26, 0x8, RZ, 0xc0, !PT ;  /* 0x000000081a147812 */ /* 0x001fc400078ec0ff */
[----:B------:R-:W-:-:S07]  /*2980*/  LOP3.LUT R26, R26, 0x20, RZ, 0xc0, !PT ;  /* 0x000000201a1a7812 */ /* 0x000fce00078ec0ff */
.L_x_6045:
[----:B0-2-4-:R-:W2:Y:S01]  /*2990*/  LDL R33, [R1+0x38] ;  /* 0x0000380001217983 */ /* 0x015ea20000100800 */
[----:B------:R-:W0:Y:S03]  /*29a0*/  LDC R76, c[0x0][0x430] ;  /* 0x00010c00ff4c7b82 */ /* 0x000e260000000800 */
[----:B------:R-:W3:Y:S01]  /*29b0*/  LDL.LU R31, [R1] ;  /* 0x00000000011f7983 */ /* 0x000ee20000300800 */
[----:B------:R-:W-:Y:S02]  /*29c0*/  VIADD R24, R24, 0xffffffff ;  /* 0xffffffff18187836 */ /* 0x000fe40000000000 */
[----:B------:R-:W-:Y:S02]  /*29d0*/  IMAD.MOV.U32 R27, RZ, RZ, RZ ;  /* 0x000000ffff1b7224 */ /* 0x000fe400078e00ff */
[----:B------:R-:W-:Y:S01]  /*29e0*/  IMAD R12, R24, 0x60, R109 ;  /* 0x00000060180c7824 */ /* 0x000fe200078e026d */
[----:B-1----:R-:W1:Y:S03]  /*29f0*/  LDC R118, c[0x0][0x3f4] ;  /* 0x0000fd00ff767b82 */ /* 0x002e660000000800 */
[----:B------:R-:W-:Y:S01]  /*2a00*/  IMAD.IADD R32, R122, 0x1, R12 ;  /* 0x000000017a207824 */ /* 0x000fe200078e020c */
[----:B------:R-:W-:-:S04]  /*2a10*/  ISETP.GE.AND P2, PT, R12, R25, PT ;  /* 0x000000190c00720c */ /* 0x000fc80003f46270 */
[----:B------:R-:W-:Y:S02]  /*2a20*/  ISETP.GT.OR P2, PT, R109, 0x5f, P2 ;  /* 0x0000005f6d00780c */ /* 0x000fe40001744670 */
[----:B------:R-:W-:Y:S02]  /*2a30*/  MOV R28, R32 ;  /* 0x00000020001c7202 */ /* 0x000fe40000000f00 */
[----:B0-----:R-:W-:-:S09]  /*2a40*/  ISETP.NE.AND P3, PT, R76, 0x1, PT ;  /* 0x000000014c00780c */ /* 0x001fd20003f65270 */
[----:B------:R-:W0:Y:S08]  /*2a50*/  @!P2 LDC.64 R14, c[0x0][0x428] ;  /* 0x00010a00ff0eab82 */ /* 0x000e300000000a00 */
[----:B------:R-:W4:Y:S08]  /*2a60*/  @P3 LDC R11, c[0x0][0x434] ;  /* 0x00010d00ff0b3b82 */ /* 0x000f300000000800 */
[----:B------:R-:W1:Y:S08]  /*2a70*/  @P3 LDC R30, c[0x0][0x438] ;  /* 0x00010e00ff1e3b82 */ /* 0x000e700000000800 */
[----:B------:R-:W0:Y:S01]  /*2a80*/  @!P2 LDC.64 R12, c[0x0][0x418] ;  /* 0x00010600ff0cab82 */ /* 0x000e220000000a00 */
[----:B----4-:R-:W-:-:S05]  /*2a90*/  @P3 IMAD.HI.U32 R11, R32, R11, RZ ;  /* 0x0000000b200b3227 */ /* 0x010fca00078e00ff */
[----:B-1----:R-:W-:Y:S01]  /*2aa0*/  @P3 SHF.R.U32.HI R28, RZ, R30, R11 ;  /* 0x0000001eff1c3219 */ /* 0x002fe2000001160b */
[----:B0-----:R-:W-:-:S03]  /*2ab0*/  @!P2 IMAD R11, R121, R14, RZ ;  /* 0x0000000e790ba224 */ /* 0x001fc600078e02ff */
[--C-:B------:R-:W-:Y:S01]  /*2ac0*/  @!P2 SHF.R.S32.HI R29, RZ, 0x1f, R28.reuse ;  /* 0x0000001fff1da819 */ /* 0x100fe2000001141c */
[C---:B------:R-:W-:Y:S02]  /*2ad0*/  @!P2 IMAD R11, R0.reuse, R15, R11 ;  /* 0x0000000f000ba224 */ /* 0x040fe400078e020b */
[----:B------:R-:W-:-:S04]  /*2ae0*/  @!P2 IMAD.WIDE.U32 R14, R0, R14, R28 ;  /* 0x0000000e000ea225 */ /* 0x000fc800078e001c */
[----:B------:R-:W-:Y:S01]  /*2af0*/  @!P2 IMAD.IADD R11, R15, 0x1, R11 ;  /* 0x000000010f0ba824 */ /* 0x000fe200078e020b */
[----:B------:R-:W-:-:S04]  /*2b00*/  @!P2 LEA R12, P3, R14, R12, 0x2 ;  /* 0x0000000c0e0ca211 */ /* 0x000fc800078610ff */
[----:B------:R-:W-:-:S05]  /*2b10*/  @!P2 LEA.HI.X R13, R14, R13, R11, 0x2, P3 ;  /* 0x0000000d0e0da211 */ /* 0x000fca00018f140b */
[----:B------:R0:W5:Y:S01]  /*2b20*/  @!P2 LDG.E R27, desc[UR60][R12.64] ;  /* 0x0000003c0c1ba981 */ /* 0x000162000c1e1900 */
[----:B------:R-:W-:Y:S01]  /*2b30*/  ISETP.GT.AND P2, PT, R24, R120, PT ;  /* 0x000000781800720c */ /* 0x000fe20003f44270 */
[----:B------:R-:W-:Y:S01]  /*2b40*/  IMAD R14, R18, 0x4800, R125 ;  /* 0x00004800120e7824 */ /* 0x000fe200078e027d */
[----:B------:R-:W-:Y:S05]  /*2b50*/  YIELD ;  /* 0x0000000000007946 */ /* 0x000fea0003800000 */
[C---:B------:R-:W-:Y:S01]  /*2b60*/  IADD3 R78, R14.reuse, 0x20, RZ ;  /* 0x000000200e4e7810 */ /* 0x040fe20007ffe0ff */
[----:B------:R-:W-:Y:S01]  /*2b70*/  IMAD.MOV R11, RZ, RZ, -R28 ;  /* 0x000000ffff0b7224 */ /* 0x000fe200078e0a1c */
[----:B------:R-:W-:Y:S01]  /*2b80*/  BSSY B0, `(.L_x_5940) ;  /* 0x00007a6000007945 */ /* 0x000fe20003800000 */
[----:B------:R-:W-:-:S02]  /*2b90*/  IMAD R77, R14, 0x2, R113 ;  /* 0x000000020e4d7824 */ /* 0x000fc400078e0271 */
[----:B------:R-:W-:Y:S01]  /*2ba0*/  IMAD R76, R76, R11, R32 ;  /* 0x0000000b4c4c7224 */ /* 0x000fe200078e0220 */
[----:B--2---:R-:W-:Y:S02]  /*2bb0*/  LOP3.LUT P4, RZ, R33, 0x4, RZ, 0xc0, !PT ;  /* 0x0000000421ff7812 */ /* 0x004fe4000788c0ff */
[----:B---3--:R-:W-:-:S04]  /*2bc0*/  LOP3.LUT R31, R31, 0xfffffffd, RZ, 0xc0, !PT ;  /* 0xfffffffd1f1f7812 */ /* 0x008fc800078ec0ff */
[----:B------:R-:W-:Y:S02]  /*2bd0*/  @P2 LOP3.LUT R31, R31, 0x2, RZ, 0xfc, !PT ;  /* 0x000000021f1f2812 */ /* 0x000fe400078efcff */
[----:B------:R-:W-:-:S03]  /*2be0*/  ISETP.GE.AND P2, PT, R118, 0x1, PT ;  /* 0x000000017600780c */ /* 0x000fc60003f46270 */
[----:B------:R0:W-:Y:S02]  /*2bf0*/  STL [R1], R31 ;  /* 0x0000001f01007387 */ /* 0x0001e40000100800 */
[----:B------:R-:W-:-:S04]  /*2c00*/  @P4 VIADD R78, R14, 0xffffffe0 ;  /* 0xffffffe00e4e4836 */ /* 0x000fc80000000000 */
[----:B------:R-:W-:-:S04]  /*2c10*/  IMAD R78, R78, 0x2, R113 ;  /* 0x000000024e4e7824 */ /* 0x000fc800078e0271 */
[----:B0-----:R-:W-:Y:S05]  /*2c20*/  @!P2 BRA `(.L_x_5941) ;  /* 0x000000700098a947 */ /* 0x001fea0003800000 */
        /* <DEDUP_REMOVED lines=11> */
[----:B------:R-:W-:Y:S01]  /*2ce0*/  IMAD R14, R84, UR4, RZ ;  /* 0x00000004540e7c24 */ /* 0x000fe2000f8e02ff */
[----:B------:R-:W-:Y:S02]  /*2cf0*/  IADD3 R13, R13, R11, RZ ;  /* 0x0000000b0d0d7210 */ /* 0x000fe40007ffe0ff */
        /* <DEDUP_REMOVED lines=15> */
[----:B------:R-:W-:-:S03]  /*2df0*/  LEA.HI.X R116, R116, UR5, R11, 0x1, P3 ;  /* 0x0000000574747c11 */ /* 0x000fc600098f0c0b */
[----:B------:R-:W-:Y:S02]  /*2e00*/  IMAD.IADD R11, R15, 0x1, R29 ;  /* 0x000000010f0b7824 */ /* 0x000fe400078e021d */
        /* <DEDUP_REMOVED lines=22> */
[----:B------:R-:W-:Y:S02]  /*2f70*/  IADD3.X R32, R11, R101, RZ, P2, !PT ;  /* 0x000000650b207210 */ /* 0x000fe400017fe4ff */
        /* <DEDUP_REMOVED lines=35> */
.L_x_5944:
[----:B------:R-:W-:Y:S05]  /*31b0*/  BSYNC B1 ;  /* 0x0000000000017941 */ /* 0x000fea0003800000 */
.L_x_5943:
        /* <DEDUP_REMOVED lines=56> */
.L_x_5946:
[----:B------:R-:W-:Y:S05]  /*3540*/  BSYNC B1 ;  /* 0x0000000000017941 */ /* 0x000fea0003800000 */
.L_x_5945:
[----:B------:R-:W2:Y:S01]  /*3550*/  LDL R11, [R1+0x4] ;  /* 0x00000400010b7983 */ /* 0x000ea20000100800 */
[----:B0-----:R-:W-:Y:S01]  /*3560*/  IMAD.MOV.U32 R12, RZ, RZ, R56 ;  /* 0x000000ffff0c7224 */ /* 0x001fe200078e0038 */
[----:B------:R-:W-:Y:S01]  /*3570*/  MOV R13, R53 ;  /* 0x00000035000d7202 */ /* 0x000fe20000000f00 */
[----:B------:R-:W-:-:S03]  /*3580*/  IMAD.MOV.U32 R14, RZ, RZ, R60 ;  /* 0x000000ffff0e7224 */ /* 0x000fc600078e003c */
[----:B------:R-:W-:Y:S02]  /*3590*/  PRMT R145, R81, 0x5410, R13 ;  /* 0x0000541051917816 */ /* 0x000fe4000000000d */
[----:B------:R-:W-:Y:S02]  /*35a0*/  MOV R13, R61 ;  /* 0x0000003d000d7202 */ /* 0x000fe40000000f00 */
[----:B------:R-:W-:Y:S01]  /*35b0*/  PRMT R150, R14, 0x7610, R150 ;  /* 0x000076100e967816 */ /* 0x000fe20000000096 */
[----:B------:R-:W-:Y:S01]  /*35c0*/  IMAD.MOV.U32 R14, RZ, RZ, R73 ;  /* 0x000000ffff0e7224 */ /* 0x000fe200078e0049 */
[----:B------:R-:W-:Y:S01]  /*35d0*/  PRMT R149, R13, 0x7610, R149 ;  /* 0x000076100d957816 */ /* 0x000fe20000000095 */
[----:B------:R-:W-:-:S05]  /*35e0*/  IMAD.MOV.U32 R13, RZ, RZ, R72 ;  /* 0x000000ffff0d7224 */ /* 0x000fca00078e0048 */
[----:B------:R-:W-:Y:S02]  /*35f0*/  PRMT R142, R13, 0x5410, R14 ;  /* 0x000054100d8e7816 */ /* 0x000fe4000000000e */
        /* <DEDUP_REMOVED lines=71> */
.L_x_5947:
[----:B------:R-:W-:Y:S01]  /*3a70*/  IMAD R86, R18, 0x8, R2 ;  /* 0x0000000812567824 */ /* 0x000fe200078e0202 */
[----:B------:R-:W-:Y:S01]  /*3a80*/  SHF.L.U32 R87, R205, 0x1f, RZ ;  /* 0x0000001fcd577819 */ /* 0x000fe200000006ff */
[----:B------:R-:W-:Y:S03]  /*3a90*/  BSSY B1, `(.L_x_5948) ;  /* 0x0000003000017945 */ /* 0x000fe60003800000 */
[----:B------:R-:W0:Y:S02]  /*3aa0*/  SYNCS.PHASECHK.TRANS64.TRYWAIT P5, [R86+URZ+0x30890], R87 ;  /* 0x03089057560075a7 */ /* 0x000e2400080a017f */
[----:B0-----:R-:W-:Y:S05]  /*3ab0*/  @!P5 BRA `(.L_x_5949) ;  /* 0x000002400004d947 */ /* 0x001fea0003800000 */
.L_x_6301:
[----:B------:R-:W-:Y:S05]  /*3ac0*/  BSYNC B1 ;  /* 0x0000000000017941 */ /* 0x000fea0003800000 */
.L_x_5948:
[----:B------:R-:W-:-:S03]  /*3ad0*/  UMOV UR4, 0xffffffff ;  /* 0xffffffff00047882 */ /* 0x000fc60000000000 */
[----:B------:R-:W-:Y:S05]  /*3ae0*/  BRA.DIV UR4, `(.L_x_5950) ;  /* 0x00000242040c7947 */ /* 0x000fea000b800000 */
[----:B------:R1:W2:Y:S04]  /*3af0*/  SHFL.IDX PT, R80, R116, RZ, 0x1c1f ;  /* 0x001c1fff74507589 */ /* 0x0002a800000e0000 */
[----:B------:R1:W3:Y:S02]  /*3b00*/  SHFL.IDX PT, R11, R117, RZ, 0x1c1f ;  /* 0x001c1fff750b7589 */ /* 0x0002e400000e0000 */
.L_x_6305:
        /* <DEDUP_REMOVED lines=10> */
[----:B0-----:R-:W-:Y:S01]  /*3bb0*/  HADD2.F32 R141, -RZ, R13.H0_H0 ;  /* 0x2000000dff8d7230 */ /* 0x001fe20000004100 */
[----:B------:R-:W-:Y:S02]  /*3bc0*/  SHF.R.U32.HI R72, RZ, 0x10, R73 ;  /* 0x00000010ff487819 */ /* 0x000fe40000011649 */
        /* <DEDUP_REMOVED lines=10> */
[----:B------:R-:W-:Y:S01]  /*3c70*/  MOV R75, R15 ;  /* 0x0000000f004b7202 */ /* 0x000fe20000000f00 */
[----:B------:R-:W-:Y:S02]  /*3c80*/  HADD2.F32 R133, -RZ, R72.H0_H0 ;  /* 0x20000048ff857230 */ /* 0x000fe40000004100 */
[----:B------:R-:W-:Y:S01]  /*3c90*/  IMAD.MOV.U32 R141, RZ, RZ, R12 ;  /* 0x000000ffff8d7224 */ /* 0x000fe200078e000c */
[----:B------:R-:W-:Y:S01]  /*3ca0*/  F2FP.F16.F32.PACK_AB R13, R73, R13 ;  /* 0x0000000d490d723e */ /* 0x000fe200000000ff */
[--C-:B------:R-:W-:Y:S02]  /*3cb0*/  HADD2.F32 R15, -RZ, R75.reuse.H1_H1 ;  /* 0x3000004bff0f7230 */ /* 0x100fe40000004100 */
[----:B------:R-:W-:Y:S02]  /*3cc0*/  HADD2.F32 R75, -RZ, R75.H0_H0 ;  /* 0x2000004bff4b7230 */ /* 0x000fe40000004100 */
[----:B------:R-:W-:-:S02]  /*3cd0*/  HADD2.F32 R12, -RZ, R141.H1_H1 ;  /* 0x3000008dff0c7230 */ /* 0x000fc40000004100 */
[-C--:B------:R-:W-:Y:S01]  /*3ce0*/  FMUL.FTZ R72, R15, R74.reuse ;  /* 0x0000004a0f487220 */ /* 0x080fe20000410000 */
[----:B------:R-:W-:Y:S02]  /*3cf0*/  HADD2.F32 R141, -RZ, R141.H0_H0 ;  /* 0x2000008dff8d7230 */ /* 0x000fe40000004100 */
[C---:B------:R-:W-:Y:S01]  /*3d00*/  FMUL.FTZ R74, R75.reuse, R74 ;  /* 0x0000004a4b4a7220 */ /* 0x040fe20000410000 */
[----:B------:R-:W-:-:S03]  /*3d10*/  FFMA.FTZ R72, R75, R133, -R72 ;  /* 0x000000854b487223 */ /* 0x000fc60000010848 */
        /* <DEDUP_REMOVED lines=18> */
.L_x_5956:
[----:B------:R-:W-:Y:S05]  /*3e40*/  BSYNC B3 ;  /* 0x0000000000037941 */ /* 0x000fea0003800000 */
.L_x_5955:
[----:B---3--:R-:W-:-:S04]  /*3e50*/  LEA R72, P3, R16, R11, 0x1 ;  /* 0x0000000b10487211 */ /* 0x008fc800078608ff */
[----:B--2---:R-:W-:-:S05]  /*3e60*/  LEA.HI.X R73, R16, R80, R17, 0x1, P3 ;  /* 0x0000005010497211 */ /* 0x004fca00018f0c11 */
[----:B0-----:R4:W-:Y:S04]  /*3e70*/  ST.E.128 desc[UR60][R72.64], R12 ;  /* 0x0000000c48007985 */ /* 0x0019e8000c101d3c */
.L_x_5954:
[----:B------:R-:W-:Y:S05]  /*3e80*/  BSYNC B2 ;  /* 0x0000000000027941 */ /* 0x000fea0003800000 */
.L_x_5953:
        /* <DEDUP_REMOVED lines=50> */
.L_x_5960:
[----:B------:R-:W-:Y:S05]  /*41b0*/  BSYNC B3 ;  /* 0x0000000000037941 */ /* 0x000fea0003800000 */
.L_x_5959:
[----:B------:R-:W-:Y:S02]  /*41c0*/  IMAD.SHL.U32 R70, R198, 0x8, RZ ;  /* 0x00000008c6467824 */ /* 0x000fe400078e00ff */
[----:B---3--:R-:W-:Y:S02]  /*41d0*/  IMAD.MOV.U32 R68, RZ, RZ, R11 ;  /* 0x000000ffff447224 */ /* 0x008fe400078e000b */
[----:B--2---:R-:W-:Y:S02]  /*41e0*/  IMAD.MOV.U32 R69, RZ, RZ, R80 ;  /* 0x000000ffff457224 */ /* 0x004fe400078e0050 */
[----:B------:R-:W-:-:S05]  /*41f0*/  IMAD.WIDE R68, R70, 0x2, R68 ;  /* 0x0000000246447825 */ /* 0x000fca00078e0244 */
[----:B0-----:R0:W-:Y:S02]  /*4200*/  ST.E.128 desc[UR60][R68.64], R12 ;  /* 0x0000000c44007985 */ /* 0x0011e4000c101d3c */
.L_x_5958:
[----:B------:R-:W-:Y:S05]  /*4210*/  BSYNC B2 ;  /* 0x0000000000027941 */ /* 0x000fea0003800000 */
.L_x_5957:
        /* <DEDUP_REMOVED lines=8> */
[----:B------:R-:W-:Y:S02]  /*42a0*/  SHF.R.U32.HI R64, RZ, 0x10, R65 ;  /* 0x00000010ff407819 */ /* 0x000fe40000011641 */
[--C-:B------:R-:W-:Y:S01]  /*42b0*/  SHF.R.U64 R69, R66, 0x10, R67.reuse ;  /* 0x0000001042457819 */ /* 0x100fe20000001243 */
[----:B------:R-:W-:Y:S01]  /*42c0*/  HADD2.F32 R68, -RZ, R68.H0_H0 ;  /* 0x20000044ff447230 */ /* 0x000fe20000004100 */
[----:B----4-:R-:W-:Y:S02]  /*42d0*/  MOV R65, R13 ;  /* 0x0000000d00417202 */ /* 0x010fe40000000f00 */
[----:B------:R-:W-:Y:S01]  /*42e0*/  SHF.R.U32.HI R66, RZ, 0x10, R67 ;  /* 0x00000010ff427819 */ /* 0x000fe20000011643 */
[----:B------:R-:W-:Y:S02]  /*42f0*/  HADD2.F32 R13, -RZ, R69.H0_H0 ;  /* 0x20000045ff0d7230 */ /* 0x000fe40000004100 */
[----:B------:R-:W-:-:S02]  /*4300*/  HADD2.F32 R67, -RZ, R65.H1_H1 ;  /* 0x30000041ff437230 */ /* 0x000fc40000004100 */
        /* <DEDUP_REMOVED lines=35> */
.L_x_5964:
[----:B------:R-:W-:Y:S05]  /*4540*/  BSYNC B3 ;  /* 0x0000000000037941 */ /* 0x000fea0003800000 */
.L_x_5963:
[----:B---3--:R-:W-:Y:S01]  /*4550*/  MOV R64, R11 ;  /* 0x0000000b00407202 */ /* 0x008fe20000000f00 */
[----:B------:R-:W-:Y:S02]  /*4560*/  IMAD.SHL.U32 R66, R199, 0x8, RZ ;  /* 0x00000008c7427824 */ /* 0x000fe400078e00ff */
[----:B--2---:R-:W-:Y:S02]  /*4570*/  IMAD.MOV.U32 R65, RZ, RZ, R80 ;  /* 0x000000ffff417224 */ /* 0x004fe400078e0050 */
[----:B------:R-:W-:-:S05]  /*4580*/  IMAD.WIDE R64, R66, 0x2, R64 ;  /* 0x0000000242407825 */ /* 0x000fca00078e0240 */
[----:B----4-:R0:W-:Y:S02]  /*4590*/  ST.E.128 desc[UR60][R64.64], R12 ;  /* 0x0000000c40007985 */ /* 0x0101e4000c101d3c */
.L_x_5962:
[----:B------:R-:W-:Y:S05]  /*45a0*/  BSYNC B2 ;  /* 0x0000000000027941 */ /* 0x000fea0003800000 */
.L_x_5961:
        /* <DEDUP_REMOVED lines=9> */
[--C-:B------:R-:W-:Y:S01]  /*4640*/  SHF.R.U64 R60, R60, 0x10, R61.reuse ;  /* 0x000000103c3c7819 */ /* 0x100fe2000000123d */
[----:B------:R-:W-:Y:S01]  /*4650*/  HADD2.F32 R66, -RZ, R149.H1_H1 ;  /* 0x30000095ff427230 */ /* 0x000fe20000004100 */
[----:B------:R-:W-:Y:S01]  /*4660*/  SHF.R.U32.HI R61, RZ, 0x10, R61 ;  /* 0x00000010ff3d7819 */ /* 0x000fe2000001163d */
[----:B------:R-:W-:Y:S02]  /*4670*/  HADD2.F32 R64, -RZ, R64.H0_H0 ;  /* 0x20000040ff407230 */ /* 0x000fe40000004100 */
[--C-:B------:R-:W-:Y:S02]  /*4680*/  HADD2.F32 R13, -RZ, R62.reuse.H1_H1 ;  /* 0x3000003eff0d7230 */ /* 0x100fe40000004100 */
[----:B------:R-:W-:Y:S02]  /*4690*/  HADD2.F32 R62, -RZ, R62.H0_H0 ;  /* 0x2000003eff3e7230 */ /* 0x000fe40000004100 */
[----:B------:R-:W-:-:S02]  /*46a0*/  HADD2.F32 R60, -RZ, R60.H0_H0 ;  /* 0x2000003cff3c7230 */ /* 0x000fc40000004100 */
[CC--:B------:R-:W-:Y:S01]  /*46b0*/  FMUL.FTZ R65, R13.reuse, R64.reuse ;  /* 0x000000400d417220 */ /* 0x0c0fe20000410000 */
[----:B------:R-:W-:Y:S02]  /*46c0*/  HADD2.F32 R61, -RZ, R61.H0_H0 ;  /* 0x2000003dff3d7230 */ /* 0x000fe40000004100 */
[C---:B------:R-:W-:Y:S01]  /*46d0*/  FMUL.FTZ R64, R62.reuse, R64 ;  /* 0x000000403e407220 */ /* 0x040fe20000410000 */
[-C--:B------:R-:W-:Y:S01]  /*46e0*/  FFMA.FTZ R65, R62, R60.reuse, -R65 ;  /* 0x0000003c3e417223 */ /* 0x080fe20000010841 */
[----:B------:R-:W-:Y:S02]  /*46f0*/  SHF.R.U32.HI R62, RZ, 0x10, R63 ;  /* 0x00000010ff3e7819 */ /* 0x000fe4000001163f */
[----:B------:R-:W-:Y:S01]  /*4700*/  FFMA.FTZ R64, R13, R60, R64 ;  /* 0x0000003c0d407223 */ /* 0x000fe20000010040 */
[----:B------:R-:W-:Y:S01]  /*4710*/  IMAD.MOV.U32 R60, RZ, RZ, R12 ;  /* 0x000000ffff3c7224 */ /* 0x000fe200078e000c */
[----:B------:R-:W-:Y:S01]  /*4720*/  MOV R12, R15 ;  /* 0x0000000f000c7202 */ /* 0x000fe20000000f00 */
[----:B------:R-:W-:-:S02]  /*4730*/  HADD2.F32 R15, -RZ, R62.H0_H0 ;  /* 0x2000003eff0f7230 */ /* 0x000fc40000004100 */
[----:B------:R-:W-:Y:S02]  /*4740*/  F2FP.F16.F32.PACK_AB R64, R64, R65 ;  /* 0x000000414040723e */ /* 0x000fe400000000ff */
[--C-:B------:R-:W-:Y:S02]  /*4750*/  HADD2.F32 R13, -RZ, R12.reuse.H1_H1 ;  /* 0x3000000cff0d7230 */ /* 0x100fe40000004100 */
        /* <DEDUP_REMOVED lines=18> */
[----:B------:R-:W-:Y:S01]  /*4880*/  F2FP.F16.F32.PACK_AB R14, R14, R15 ;  /* 0x0000000f0e0e723e */ /* 0x000fe200000000ff */
[----:B------:R-:W-:-:S02]  /*4890*/  FMUL.FTZ R66, R62, R66 ;  /* 0x000000423e427220 */ /* 0x000fc40000410000 */
[-C--:B------:R-:W-:Y:S02]  /*48a0*/  FFMA.FTZ R63, R62, R61.reuse, -R63 ;  /* 0x0000003d3e3f7223 */ /* 0x080fe4000001083f */
[----:B------:R-:W-:Y:S01]  /*48b0*/  FFMA.FTZ R66, R60, R61, R66 ;  /* 0x0000003d3c427223 */ /* 0x000fe20000010042 */
[----:B------:R-:W-:Y:S01]  /*48c0*/  F2FP.F16.F32.PACK_AB R60, R13, R12 ;  /* 0x0000000c0d3c723e */ /* 0x000fe200000000ff */
[----:B------:R-:W-:Y:S02]  /*48d0*/  IMAD.MOV.U32 R12, RZ, RZ, R14 ;  /* 0x000000ffff0c7224 */ /* 0x000fe400078e000e */
[----:B------:R-:W-:Y:S01]  /*48e0*/  IMAD.MOV.U32 R13, RZ, RZ, R64 ;  /* 0x000000ffff0d7224 */ /* 0x000fe200078e0040 */
[----:B------:R-:W-:Y:S01]  /*48f0*/  F2FP.F16.F32.PACK_AB R63, R66, R63 ;  /* 0x0000003f423f723e */ /* 0x000fe200000000ff */
[----:B------:R-:W-:-:S03]  /*4900*/  IMAD.MOV.U32 R15, RZ, RZ, R60 ;  /* 0x000000ffff0f7224 */ /* 0x000fc600078e003c */
[----:B------:R-:W-:-:S07]  /*4910*/  MOV R14, R63 ;  /* 0x0000003f000e7202 */ /* 0x000fce0000000f00 */
.L_x_5968:
[----:B------:R-:W-:Y:S05]  /*4920*/  BSYNC B3 ;  /* 0x0000000000037941 */ /* 0x000fea0003800000 */
.L_x_5967:
[----:B---3--:R-:W-:-:S04]  /*4930*/  LEA R60, P3, R22, R11, 0x1 ;  /* 0x0000000b163c7211 */ /* 0x008fc800078608ff */
[----:B--2---:R-:W-:-:S05]  /*4940*/  LEA.HI.X R61, R22, R80, R203, 0x1, P3 ;  /* 0x00000050163d7211 */ /* 0x004fca00018f0ccb */
[----:B----4-:R0:W-:Y:S04]  /*4950*/  ST.E.128 desc[UR60][R60.64], R12 ;  /* 0x0000000c3c007985 */ /* 0x0101e8000c101d3c */
.L_x_5966:
[----:B------:R-:W-:Y:S05]  /*4960*/  BSYNC B2 ;  /* 0x0000000000027941 */ /* 0x000fea0003800000 */
.L_x_5965:
        /* <DEDUP_REMOVED lines=11> */
[----:B------:R-:W-:-:S03]  /*4a20*/  SHF.R.U64 R56, R56, 0x10, R57 ;  /* 0x0000001038387819 */ /* 0x000fc60000001239 */
[----:B------:R-:W-:Y:S02]  /*4a30*/  HADD2.F32 R63, -RZ, R63.H0_H0 ;  /* 0x2000003fff3f7230 */ /* 0x000fe40000004100 */
[--C-:B------:R-:W-:Y:S02]  /*4a40*/  HADD2.F32 R13, -RZ, R58.reuse.H1_H1 ;  /* 0x3000003aff0d7230 */ /* 0x100fe40000004100 */
[----:B------:R-:W-:Y:S02]  /*4a50*/  HADD2.F32 R58, -RZ, R58.H0_H0 ;  /* 0x2000003aff3a7230 */ /* 0x000fe40000004100 */
[----:B------:R-:W-:Y:S02]  /*4a60*/  HADD2.F32 R56, -RZ, R56.H0_H0 ;  /* 0x20000038ff387230 */ /* 0x000fe40000004100 */
        /* <DEDUP_REMOVED lines=38> */
.L_x_5972:
[----:B------:R-:W-:Y:S05]  /*4cd0*/  BSYNC B3 ;  /* 0x0000000000037941 */ /* 0x000fea0003800000 */
.L_x_5971:
[----:B----4-:R0:W-:Y:S02]  /*4ce0*/  ST.E.128 desc[UR60][R60.64], R12 ;  /* 0x0000000c3c007985 */ /* 0x0101e4000c101d3c */
.L_x_5970:
[----:B------:R-:W-:Y:S05]  /*4cf0*/  BSYNC B2 ;  /* 0x0000000000027941 */ /* 0x000fea0003800000 */
.L_x_5969:
        /* <DEDUP_REMOVED lines=22> */
[----:B------:R-:W-:Y:S02]  /*4e60*/  MOV R11, R15 ;  /* 0x0000000f000b7202 */ /* 0x000fe40000000f00 */
[----:B------:R-:W-:-:S02]  /*4e70*/  HADD2.F32 R52, -RZ, R52.H0_H0 ;  /* 0x20000034ff347230 */ /* 0x000fc40000004100 */
        /* <DEDUP_REMOVED lines=8> */
[--C-:B------:R-:W-:Y:S02]  /*4f00*/  HADD2.F32 R13, -RZ, R12.reuse.H1_H1 ;  /* 0x3000000cff0d7230 */ /* 0x100fe40000004100 */
[----:B------:R-:W-:-:S02]  /*4f10*/  HADD2.F32 R12, -RZ, R12.H0_H0 ;  /* 0x2000000cff0c7230 */ /* 0x000fc40000004100 */
[--C-:B------:R-:W-:Y:S02]  /*4f20*/  HADD2.F32 R52, -RZ, R145.reuse.H0_H0 ;  /* 0x20000091ff347230 */ /* 0x100fe40000004100 */
[CC--:B------:R-:W-:Y:S01]  /*4f30*/  FMUL.FTZ R53, R13.reuse, R11.reuse ;  /* 0x0000000b0d357220 */ /* 0x0c0fe20000410000 */
[----:B------:R-:W-:Y:S02]  /*4f40*/  HADD2.F32 R146, -RZ, R146.H1_H1 ;  /* 0x30000092ff927230 */ /* 0x000fe40000004100 */
[C---:B------:R-:W-:Y:S01]  /*4f50*/  FMUL.FTZ R11, R12.reuse, R11 ;  /* 0x0000000b0c0b7220 */ /* 0x040fe20000410000 */
[----:B------:R-:W-:Y:S02]  /*4f60*/  HADD2.F32 R145, -RZ, R145.H1_H1 ;  /* 0x30000091ff917230 */ /* 0x000fe40000004100 */
[-C--:B------:R-:W-:Y:S01]  /*4f70*/  FFMA.FTZ R53, R12, R52.reuse, -R53 ;  /* 0x000000340c357223 */ /* 0x080fe20000010835 */
[--C-:B------:R-:W-:Y:S02]  /*4f80*/  HADD2.F32 R12, -RZ, R14.reuse.H1_H1 ;  /* 0x3000000eff0c7230 */ /* 0x100fe40000004100 */
[----:B------:R-:W-:Y:S01]  /*4f90*/  FFMA.FTZ R11, R13, R52, R11 ;  /* 0x000000340d0b7223 */ /* 0x000fe2000001000b */
[----:B------:R-:W-:Y:S01]  /*4fa0*/  HADD2.F32 R14, -RZ, R14.H0_H0 ;  /* 0x2000000eff0e7230 */ /* 0x000fe20000004100 */
[----:B------:R-:W-:Y:S01]  /*4fb0*/  F2FP.F16.F32.PACK_AB R15, R55, R15 ;  /* 0x0000000f370f723e */ /* 0x000fe200000000ff */
[----:B------:R-:W-:-:S02]  /*4fc0*/  FMUL.FTZ R13, R12, R146 ;  /* 0x000000920c0d7220 */ /* 0x000fc40000410000 */
[----:B------:R-:W-:Y:S01]  /*4fd0*/  F2FP.F16.F32.PACK_AB R11, R11, R53 ;  /* 0x000000350b0b723e */ /* 0x000fe200000000ff */
[C---:B------:R-:W-:Y:S01]  /*4fe0*/  FMUL.FTZ R146, R14.reuse, R146 ;  /* 0x000000920e927220 */ /* 0x040fe20000410000 */
[----:B------:R-:W-:-:S03]  /*4ff0*/  FFMA.FTZ R13, R14, R145, -R13 ;  /* 0x000000910e0d7223 */ /* 0x000fc6000001080d */
[----:B------:R-:W-:Y:S01]  /*5000*/  FFMA.FTZ R146, R12, R145, R146 ;  /* 0x000000910c927223 */ /* 0x000fe20000010092 */
[----:B------:R-:W-:-:S04]  /*5010*/  IMAD.MOV.U32 R12, RZ, RZ, R11 ;  /* 0x000000ffff0c7224 */ /* 0x000fc800078e000b */
[----:B------:R-:W-:Y:S01]  /*5020*/  F2FP.F16.F32.PACK_AB R146, R146, R13 ;  /* 0x0000000d9292723e */ /* 0x000fe200000000ff */
[----:B------:R-:W-:-:S04]  /*5030*/  IMAD.MOV.U32 R13, RZ, RZ, R54 ;  /* 0x000000ffff0d7224 */ /* 0x000fc800078e0036 */
[----:B------:R-:W-:-:S07]  /*5040*/  IMAD.MOV.U32 R14, RZ, RZ, R146 ;  /* 0x000000ffff0e7224 */ /* 0x000fce00078e0092 */
.L_x_5974:
[----:B------:R-:W-:Y:S05]  /*5050*/  BSYNC B2 ;  /* 0x0000000000027941 */ /* 0x000fea0003800000 */
.L_x_5973:
[----:B----4-:R0:W-:Y:S02]  /*5060*/  ST.E.128 desc[UR60][R56.64], R12 ;  /* 0x0000000c38007985 */ /* 0x0101e4000c101d3c */
.L_x_5952:
[----:B------:R-:W-:Y:S05]  /*5070*/  BSYNC B1 ;  /* 0x0000000000017941 */ /* 0x000fea0003800000 */
.L_x_5951:
[----:B------:R-:W-:-:S03]  /*5080*/  UMOV UR4, 0xffffffff ;  /* 0xffffffff00047882 */ /* 0x000fc60000000000 */
[----:B------:R-:W-:Y:S05]  /*5090*/  BRA.DIV UR4, `(.L_x_5975) ;  /* 0x0000022a04ec7947 */ /* 0x000fea000b800000 */
[----:B-1----:R-:W1:Y:S04]  /*50a0*/  SHFL.IDX PT, R116, R116, 0x1, 0x1c1f ;  /* 0x003c1f0074747f89 */ /* 0x002e6800000e0000 */
[----:B------:R-:W0:Y:S02]  /*50b0*/  SHFL.IDX PT, R117, R117, 0x1, 0x1c1f ;  /* 0x003c1f0075757f89 */ /* 0x000e2400000e0000 */
.L_x_6309:
        /* <DEDUP_REMOVED lines=51> */
.L_x_5980:
[----:B------:R-:W-:Y:S05]  /*53f0*/  BSYNC B2 ;  /* 0x0000000000027941 */ /* 0x000fea0003800000 */
.L_x_5979:
[----:B----4-:R0:W-:Y:S02]  /*5400*/  ST.E.128 desc[UR60][R52.64], R12 ;  /* 0x0000000c34007985 */ /* 0x0101e4000c101d3c */
.L_x_5978:
[----:B------:R-:W-:Y:S05]  /*5410*/  BSYNC B1 ;  /* 0x0000000000017941 */ /* 0x000fea0003800000 */
.L_x_5977:
[----:B------:R-:W-:Y:S01]  /*5420*/  ISETP.NE.AND P3, PT, R9, RZ, PT ;  /* 0x000000ff0900720c */ /* 0x000fe20003f65270 */
[----:B------:R-:W-:-:S12]  /*5430*/  BSSY B1, `(.L_x_5981) ;  /* 0x0000036000017945 */ /* 0x000fd80003800000 */
[----:B------:R-:W-:Y:S05]  /*5440*/  @!P3 BRA `(.L_x_5982) ;  /* 0x0000000000d0b947 */ /* 0x000fea0003800000 */
[----:B0---4-:R0:W4:Y:S01]  /*5450*/  LDS.128 R12, [R78+0x20000] ;  /* 0x020000004e0c7984 */ /* 0x0111220000000c00 */
[----:B------:R-:W-:Y:S01]  /*5460*/  ISETP.GE.AND P3, PT, R215, R118, PT ;  /* 0x00000076d700720c */ /* 0x000fe20003f66270 */
[----:B---3--:R-:W-:Y:S01]  /*5470*/  IMAD.SHL.U32 R11, R198, 0x8, RZ ;  /* 0x00000008c60b7824 */ /* 0x008fe200078e00ff */
[----:B------:R-:W-:Y:S01]  /*5480*/  BSSY B2, `(.L_x_5983) ;  /* 0x000002f000027945 */ /* 0x000fe20003800000 */
[----:B------:R-:W-:Y:S02]  /*5490*/  IMAD.MOV.U32 R48, RZ, RZ, R117 ;  /* 0x000000ffff307224 */ /* 0x000fe400078e0075 */
[----:B-1----:R-:W-:Y:S02]  /*54a0*/  IMAD.MOV.U32 R49, RZ, RZ, R116 ;  /* 0x000000ffff317224 */ /* 0x002fe400078e0074 */
[----:B------:R-:W-:-:S06]  /*54b0*/  IMAD.WIDE R48, R11, 0x2, R48 ;  /* 0x000000020b307825 */ /* 0x000fcc00078e0230 */
[----:B0-----:R-:W-:Y:S05]  /*54c0*/  @P3 BRA `(.L_x_5984) ;  /* 0x0000000000a83947 */ /* 0x001fea0003800000 */
[--C-:B------:R-:W-:Y:S01]  /*54d0*/  SHF.R.U64 R11, R44, 0x10, R45.reuse ;  /* 0x000000102c0b7819 */ /* 0x100fe2000000122d */
[--C-:B----4-:R-:W-:Y:S01]  /*54e0*/  HADD2.F32 R50, -RZ, R13.reuse.H1_H1 ;  /* 0x3000000dff327230 */ /* 0x110fe20000004100 */
[----:B------:R-:W-:Y:S01]  /*54f0*/  SHF.R.U32.HI R44, RZ, 0x10, R45 ;  /* 0x00000010ff2c7819 */ /* 0x000fe2000001162d */
[----:B------:R-:W-:Y:S01]  /*5500*/  HADD2.F32 R52, -RZ, R13.H0_H0 ;  /* 0x2000000dff347230 */ /* 0x000fe20000004100 */
[--C-:B------:R-:W-:Y:S01]  /*5510*/  SHF.R.U64 R45, R46, 0x10, R47.reuse ;  /* 0x000000102e2d7819 */ /* 0x100fe2000000122f */
[--C-:B------:R-:W-:Y:S01]  /*5520*/  HADD2.F32 R13, -RZ, R15.reuse.H1_H1 ;  /* 0x3000000fff0d7230 */ /* 0x100fe20000004100 */
[----:B------:R-:W-:Y:S01]  /*5530*/  SHF.R.U32.HI R46, RZ, 0x10, R47 ;  /* 0x00000010ff2e7819 */ /* 0x000fe2000001162f */
[----:B------:R-:W-:Y:S02]  /*5540*/  HADD2.F32 R15, -RZ, R15.H0_H0 ;  /* 0x2000000fff0f7230 */ /* 0x000fe40000004100 */
[----:B------:R-:W-:Y:S02]  /*5550*/  HADD2.F32 R45, -RZ, R45.H0_H0 ;  /* 0x2000002dff2d7230 */ /* 0x000fe40000004100 */
[----:B------:R-:W-:-:S02]  /*5560*/  HADD2.F32 R46, -RZ, R46.H0_H0 ;  /* 0x2000002eff2e7230 */ /* 0x000fc40000004100 */
[----:B------:R-:W-:Y:S02]  /*5570*/  HADD2.F32 R11, -RZ, R11.H0_H0 ;  /* 0x2000000bff0b7230 */ /* 0x000fe40000004100 */
[-C--:B------:R-:W-:Y:S01]  /*5580*/  FMUL.FTZ R47, R50, R45.reuse ;  /* 0x0000002d322f7220 */ /* 0x080fe20000410000 */
[----:B------:R-:W-:Y:S02]  /*5590*/  HADD2.F32 R44, -RZ, R44.H0_H0 ;  /* 0x2000002cff2c7230 */ /* 0x000fe40000004100 */
[-C--:B------:R-:W-:Y:S01]  /*55a0*/  FMUL.FTZ R54, R13, R46.reuse ;  /* 0x0000002e0d367220 */ /* 0x080fe20000410000 */
[C---:B------:R-:W-:Y:S01]  /*55b0*/  FMUL.FTZ R45, R52.reuse, R45 ;  /* 0x0000002d342d7220 */ /* 0x040fe20000410000 */
[C---:B------:R-:W-:Y:S01]  /*55c0*/  FMUL.FTZ R46, R15.reuse, R46 ;  /* 0x0000002e0f2e7220 */ /* 0x040fe20000410000 */
[-C--:B------:R-:W-:Y:S01]  /*55d0*/  FFMA.FTZ R47, R52, R11.reuse, -R47 ;  /* 0x0000000b342f7223 */ /* 0x080fe2000001082f */
[-C--:B------:R-:W-:Y:S01]  /*55e0*/  FFMA.FTZ R54, R15, R44.reuse, -R54 ;  /* 0x0000002c0f367223 */ /* 0x080fe20000010836 */
[----:B------:R-:W-:Y:S01]  /*55f0*/  FFMA.FTZ R50, R50, R11, R45 ;  /* 0x0000000b32327223 */ /* 0x000fe2000001002d */
[----:B------:R-:W-:Y:S01]  /*5600*/  FFMA.FTZ R13, R13, R44, R46 ;  /* 0x0000002c0d0d7223 */ /* 0x000fe2000001002e */
[----:B------:R-:W-:-:S02]  /*5610*/  HADD2.F32 R45, -RZ, R140.H0_H0 ;  /* 0x2000008cff2d7230 */ /* 0x000fc40000004100 */
[--C-:B------:R-:W-:Y:S01]  /*5620*/  HADD2.F32 R44, -RZ, R12.reuse.H1_H1 ;  /* 0x3000000cff2c7230 */ /* 0x100fe20000004100 */
        /* <DEDUP_REMOVED lines=18> */
[----:B------:R-:W-:Y:S02]  /*5750*/  F2FP.F16.F32.PACK_AB R14, R12, R45 ;  /* 0x0000002d0c0e723e */ /* 0x000fe400000000ff */
[----:B------:R-:W-:-:S07]  /*5760*/  MOV R12, R46 ;  /* 0x0000002e000c7202 */ /* 0x000fce0000000f00 */
.L_x_5984:
[----:B------:R-:W-:Y:S05]  /*5770*/  BSYNC B2 ;  /* 0x0000000000027941 */ /* 0x000fea0003800000 */
.L_x_5983:
[----:B----4-:R0:W-:Y:S02]  /*5780*/  ST.E.128 desc[UR60][R48.64], R12 ;  /* 0x0000000c30007985 */ /* 0x0101e4000c101d3c */
.L_x_5982:
[----:B------:R-:W-:Y:S05]  /*5790*/  BSYNC B1 ;  /* 0x0000000000017941 */ /* 0x000fea0003800000 */
.L_x_5981:
        /* <DEDUP_REMOVED lines=20> */
[----:B------:R-:W-:-:S02]  /*58e0*/  HADD2.F32 R43, -RZ, R43.H0_H0 ;  /* 0x2000002bff2b7230 */ /* 0x000fc40000004100 */
[--C-:B------:R-:W-:Y:S02]  /*58f0*/  HADD2.F32 R42, -RZ, R41.reuse.H1_H1 ;  /* 0x30000029ff2a7230 */ /* 0x100fe40000004100 */
[----:B------:R-:W-:Y:S02]  /*5900*/  HADD2.F32 R13, -RZ, R41.H0_H0 ;  /* 0x20000029ff0d7230 */ /* 0x000fe40000004100 */
[----:B------:R-:W-:Y:S02]  /*5910*/  HADD2.F32 R41, -RZ, R40.H0_H0 ;  /* 0x20000028ff297230 */ /* 0x000fe40000004100 */
[-C--:B------:R-:W-:Y:S01]  /*5920*/  FMUL.FTZ R40, R15, R48.reuse ;  /* 0x000000300f287220 */ /* 0x080fe20000410000 */
[CC--:B------:R-:W-:Y:S01]  /*5930*/  FMUL.FTZ R50, R42.reuse, R43.reuse ;  /* 0x0000002b2a327220 */ /* 0x0c0fe20000410000 */
[----:B------:R-:W-:Y:S01]  /*5940*/  FMUL.FTZ R48, R11, R48 ;  /* 0x000000300b307220 */ /* 0x000fe20000410000 */
[----:B------:R-:W-:Y:S01]  /*5950*/  FMUL.FTZ R43, R13, R43 ;  /* 0x0000002b0d2b7220 */ /* 0x000fe20000410000 */
[-C--:B------:R-:W-:Y:S01]  /*5960*/  FFMA.FTZ R11, R11, R46.reuse, -R40 ;  /* 0x0000002e0b0b7223 */ /* 0x080fe20000010828 */
[-C--:B------:R-:W-:Y:S01]  /*5970*/  FFMA.FTZ R13, R13, R41.reuse, -R50 ;  /* 0x000000290d0d7223 */ /* 0x080fe20000010832 */
[----:B------:R-:W-:Y:S01]  /*5980*/  FFMA.FTZ R40, R15, R46, R48 ;  /* 0x0000002e0f287223 */ /* 0x000fe20000010030 */
[----:B------:R-:W-:Y:S01]  /*5990*/  FFMA.FTZ R42, R42, R41, R43 ;  /* 0x000000292a2a7223 */ /* 0x000fe2000001002b */
[----:B------:R-:W-:-:S02]  /*59a0*/  HADD2.F32 R46, -RZ, R137.H1_H1 ;  /* 0x30000089ff2e7230 */ /* 0x000fc40000004100 */
[----:B------:R-:W-:Y:S01]  /*59b0*/  HADD2.F32 R15, -RZ, R12.H1_H1 ;  /* 0x3000000cff0f7230 */ /* 0x000fe20000004100 */
[----:B------:R-:W-:Y:S01]  /*59c0*/  F2FP.F16.F32.PACK_AB R11, R40, R11 ;  /* 0x0000000b280b723e */ /* 0x000fe200000000ff */
[----:B------:R-:W-:Y:S02]  /*59d0*/  HADD2.F32 R41, -RZ, R14.H1_H1 ;  /* 0x3000000eff297230 */ /* 0x000fe40000004100 */
[----:B------:R-:W-:Y:S02]  /*59e0*/  HADD2.F32 R137, -RZ, R137.H0_H0 ;  /* 0x20000089ff897230 */ /* 0x000fe40000004100 */
[----:B------:R-:W-:Y:S01]  /*59f0*/  FMUL.FTZ R47, R15, R46 ;  /* 0x0000002e0f2f7220 */ /* 0x000fe20000410000 */
[----:B------:R-:W-:Y:S02]  /*5a00*/  HADD2.F32 R12, -RZ, R12.H0_H0 ;  /* 0x2000000cff0c7230 */ /* 0x000fe40000004100 */
[----:B------:R-:W-:Y:S02]  /*5a10*/  HADD2.F32 R14, -RZ, R14.H0_H0 ;  /* 0x2000000eff0e7230 */ /* 0x000fe40000004100 */
[----:B------:R-:W-:Y:S01]  /*5a20*/  FMUL.FTZ R49, R41, R137 ;  /* 0x0000008929317220 */ /* 0x000fe20000410000 */
[----:B------:R-:W-:-:S02]  /*5a30*/  HADD2.F32 R43, -RZ, R138.H1_H1 ;  /* 0x3000008aff2b7230 */ /* 0x000fc40000004100 */
[----:B------:R-:W-:Y:S01]  /*5a40*/  FMUL.FTZ R46, R12, R46 ;  /* 0x0000002e0c2e7220 */ /* 0x000fe20000410000 */
        /* <DEDUP_REMOVED lines=10> */
.L_x_5988:
[----:B------:R-:W-:Y:S05]  /*5af0*/  BSYNC B2 ;  /* 0x0000000000027941 */ /* 0x000fea0003800000 */
.L_x_5987:
[----:B----4-:R0:W-:Y:S02]  /*5b00*/  ST.E.128 desc[UR60][R44.64], R12 ;  /* 0x0000000c2c007985 */ /* 0x0101e4000c101d3c */
.L_x_5986:
[----:B------:R-:W-:Y:S05]  /*5b10*/  BSYNC B1 ;  /* 0x0000000000017941 */ /* 0x000fea0003800000 */
.L_x_5985:
        /* <DEDUP_REMOVED lines=10> */
[----:B----4-:R-:W-:Y:S01]  /*5bc0*/  IMAD.MOV.U32 R36, RZ, RZ, R15 ;  /* 0x000000ffff247224 */ /* 0x010fe200078e000f */
        /* <DEDUP_REMOVED lines=12> */
[C---:B------:R-:W-:Y:S01]  /*5c90*/  FMUL.FTZ R46, R36.reuse, R39 ;  /* 0x00000027242e7220 */ /* 0x040fe20000410000 */
[-C--:B------:R-:W-:Y:S01]  /*5ca0*/  FMUL.FTZ R44, R15, R42.reuse ;  /* 0x0000002a0f2c7220 */ /* 0x080fe20000410000 */
[----:B------:R-:W-:Y:S02]  /*5cb0*/  FMUL.FTZ R42, R11, R42 ;  /* 0x0000002a0b2a7220 */ /* 0x000fe40000410000 */
[-C--:B------:R-:W-:Y:S01]  /*5cc0*/  FFMA.FTZ R46, R13, R37.reuse, R46 ;  /* 0x000000250d2e7223 */ /* 0x080fe2000001002e */
[----:B------:R-:W-:Y:S01]  /*5cd0*/  FFMA.FTZ R43, R36, R37, -R43 ;  /* 0x00000025242b7223 */ /* 0x000fe2000001082b */
[----:B------:R-:W-:-:S02]  /*5ce0*/  HADD2.F32 R13, -RZ, R12.H1_H1 ;  /* 0x3000000cff0d7230 */ /* 0x000fc40000004100 */
[-C--:B------:R-:W-:Y:S01]  /*5cf0*/  FFMA.FTZ R42, R15, R38.reuse, R42 ;  /* 0x000000260f2a7223 */ /* 0x080fe2000001002a */
[----:B------:R-:W-:Y:S02]  /*5d00*/  HADD2.F32 R37, -RZ, R132.H0_H0 ;  /* 0x20000084ff257230 */ /* 0x000fe40000004100 */
[----:B------:R-:W-:Y:S01]  /*5d10*/  FFMA.FTZ R11, R11, R38, -R44 ;  /* 0x000000260b0b7223 */ /* 0x000fe2000001082c */
        /* <DEDUP_REMOVED lines=18> */
.L_x_5992:
[----:B------:R-:W-:Y:S05]  /*5e40*/  BSYNC B2 ;  /* 0x0000000000027941 */ /* 0x000fea0003800000 */
.L_x_5991:
[----:B----4-:R0:W-:Y:S02]  /*5e50*/  ST.E.128 desc[UR60][R40.64], R12 ;  /* 0x0000000c28007985 */ /* 0x0101e4000c101d3c */
.L_x_5990:
[----:B------:R-:W-:Y:S05]  /*5e60*/  BSYNC B1 ;  /* 0x0000000000017941 */ /* 0x000fea0003800000 */
.L_x_5989:
        /* <DEDUP_REMOVED lines=49> */
.L_x_5996:
[----:B------:R-:W-:Y:S05]  /*6180*/  BSYNC B2 ;  /* 0x0000000000027941 */ /* 0x000fea0003800000 */
.L_x_5995:
[----:B----4-:R0:W-:Y:S02]  /*6190*/  ST.E.128 desc[UR60][R36.64], R12 ;  /* 0x0000000c24007985 */ /* 0x0101e4000c101d3c */
.L_x_5994:
[----:B------:R-:W-:Y:S05]  /*61a0*/  BSYNC B1 ;  /* 0x0000000000017941 */ /* 0x000fea0003800000 */
.L_x_5993:
        /* <DEDUP_REMOVED lines=48> */
.L_x_5998:
[----:B------:R-:W-:Y:S05]  /*64b0*/  BSYNC B1 ;  /* 0x0000000000017941 */ /* 0x000fea0003800000 */
.L_x_5997:
[----:B----4-:R0:W-:Y:S01]  /*64c0*/  ST.E.128 desc[UR60][R32.64], R12 ;  /* 0x0000000c20007985 */ /* 0x0101e2000c101d3c */
[----:B------:R-:W-:Y:S05]  /*64d0*/  BRA `(.L_x_5976) ;  /* 0x0000004000407947 */ /* 0x000fea0003800000 */
.L_x_5942:
        /* <DEDUP_REMOVED lines=21> */
[----:B------:R-:W-:Y:S02]  /*6630*/  CS2R R50, SRZ ;  /* 0x0000000000327805 */ /* 0x000fe4000001ff00 */
[----:B------:R-:W-:-:S02]  /*6640*/  LEA R52, P2, R28, UR4, 0x1 ;  /* 0x000000041c347c11 */ /* 0x000fc4000f8408ff */
[----:B------:R-:W-:Y:S02]  /*6650*/  CS2R R48, SRZ ;  /* 0x0000000000307805 */ /* 0x000fe4000001ff00 */
        /* <DEDUP_REMOVED lines=23> */
.L_x_6000:
[----:B------:R-:W-:Y:S05]  /*67d0*/  BSYNC B1 ;  /* 0x0000000000017941 */ /* 0x000fea0003800000 */
.L_x_5999:
        /* <DEDUP_REMOVED lines=47> */
.L_x_6002:
[----:B------:R-:W-:Y:S05]  /*6ad0*/  BSYNC B1 ;  /* 0x0000000000017941 */ /* 0x000fea0003800000 */
.L_x_6001:
        /* <DEDUP_REMOVED lines=9> */
[----:B------:R-:W-:-:S03]  /*6b70*/  IMAD.MOV.U32 R13, RZ, RZ, R36 ;  /* 0x000000ffff0d7224 */ /* 0x000fc600078e0024 */
[----:B------:R-:W-:Y:S02]  /*6b80*/  PRMT R145, R14, 0x7610, R145 ;  /* 0x000076100e917816 */ /* 0x000fe40000000091 */
[----:B--2---:R-:W-:Y:S01]  /*6b90*/  R2UR UR4, R11 ;  /* 0x000000000b0472ca */ /* 0x004fe200000e0000 */
[----:B------:R-:W-:-:S05]  /*6ba0*/  IMAD.MOV.U32 R11, RZ, RZ, R29 ;  /* 0x000000ffff0b7224 */ /* 0x000fca00078e001d */
[----:B------:R-:W-:Y:S01]  /*6bb0*/  PRMT R156, R12, 0x5410, R11 ;  /* 0x000054100c9c7816 */ /* 0x000fe2000000000b */
[----:B------:R-:W-:Y:S02]  /*6bc0*/  IMAD.MOV.U32 R12, RZ, RZ, R32 ;  /* 0x000000ffff0c7224 */ /* 0x000fe400078e0020 */
[----:B------:R-:W-:-:S03]  /*6bd0*/  IMAD.MOV.U32 R11, RZ, RZ, R33 ;  /* 0x000000ffff0b7224 */ /* 0x000fc600078e0021 */
[----:B------:R-:W-:Y:S01]  /*6be0*/  PRMT R161, R12, 0x7610, R161 ;  /* 0x000076100ca17816 */ /* 0x000fe200000000a1 */
[----:B------:R-:W-:Y:S01]  /*6bf0*/  UISETP.NE.AND UP0, UPT, UR4, 0x3, UPT ;  /* 0x000000030400788c */ /* 0x000fe2000bf05270 */
[----:B------:R-:W-:Y:S01]  /*6c00*/  PRMT R163, R11, 0x7610, R163 ;  /* 0x000076100ba37816 */ /* 0x000fe200000000a3 */
[----:B------:R-:W-:Y:S01]  /*6c10*/  IMAD.MOV.U32 R11, RZ, RZ, R38 ;  /* 0x000000ffff0b7224 */ /* 0x000fe200078e0026 */
[----:B------:R-:W-:-:S03]  /*6c20*/  MOV R12, R39 ;  /* 0x00000027000c7202 */ /* 0x000fc60000000f00 */
[----:B------:R-:W-:Y:S02]  /*6c30*/  PLOP3.LUT P2, PT, PT, PT, UP0, 0x80, 0x0 ;  /* 0x000000000000781c */ /* 0x000fe40003f4f008 */
[----:B------:R-:W-:Y:S01]  /*6c40*/  PRMT R164, R12, 0x5410, R13 ;  /* 0x000054100ca47816 */ /* 0x000fe2000000000d */
[----:B------:R-:W-:Y:S01]  /*6c50*/  IMAD.MOV.U32 R12, RZ, RZ, R42 ;  /* 0x000000ffff0c7224 */ /* 0x000fe200078e002a */
[----:B------:R-:W-:Y:S02]  /*6c60*/  PRMT R163, R163, 0x5410, R11 ;  /* 0x00005410a3a37816 */ /* 0x000fe4000000000b */
        /* <DEDUP_REMOVED lines=10> */
[----:B------:R-:W-:-:S03]  /*6d10*/  IMAD.MOV.U32 R11, RZ, RZ, R45 ;  /* 0x000000ffff0b7224 */ /* 0x000fc600078e002d */
[----:B------:R-:W-:Y:S02]  /*6d20*/  PRMT R161, R161, 0x5410, R12 ;  /* 0x00005410a1a17816 */ /* 0x000fe4000000000c */
        /* <DEDUP_REMOVED lines=50> */
.L_x_6003:
[----:B------:R-:W-:Y:S01]  /*7050*/  IMAD R86, R18, 0x8, R2 ;  /* 0x0000000812567824 */ /* 0x000fe200078e0202 */
[----:B------:R-:W-:Y:S01]  /*7060*/  SHF.L.U32 R87, R205, 0x1f, RZ ;  /* 0x0000001fcd577819 */ /* 0x000fe200000006ff */
[----:B------:R-:W-:Y:S03]  /*7070*/  BSSY B1, `(.L_x_6004) ;  /* 0x0000003000017945 */ /* 0x000fe60003800000 */
[----:B------:R-:W0:Y:S02]  /*7080*/  SYNCS.PHASECHK.TRANS64.TRYWAIT P5, [R86+URZ+0x30890], R87 ;  /* 0x03089057560075a7 */ /* 0x000e2400080a017f */
[----:B0-----:R-:W-:Y:S05]  /*7090*/  @!P5 BRA `(.L_x_6005) ;  /* 0x0000020c0038d947 */ /* 0x001fea0003800000 */
.L_x_6310:
[----:B------:R-:W-:Y:S05]  /*70a0*/  BSYNC B1 ;  /* 0x0000000000017941 */ /* 0x000fea0003800000 */
.L_x_6004:
[----:B------:R-:W1:Y:S01]  /*70b0*/  LDC R132, c[0x0][0x2f4] ;  /* 0x0000bd00ff847b82 */ /* 0x000e620000000800 */
[----:B------:R-:W-:Y:S01]  /*70c0*/  UMOV UR4, 0xffffffff ;  /* 0xffffffff00047882 */ /* 0x000fe20000000000 */
[----:B-1----:R-:W-:Y:S02]  /*70d0*/  IADD3 R133, -R119, R132, RZ ;  /* 0x0000008477857210 */ /* 0x002fe40007ffe1ff */
[----:B------:R-:W-:Y:S05]  /*70e0*/  BRA.DIV UR4, `(.L_x_6006) ;  /* 0x0000020e04387947 */ /* 0x000fea000b800000 */
[----:B------:R1:W2:Y:S04]  /*70f0*/  SHFL.IDX PT, R115, R116, RZ, 0x1c1f ;  /* 0x001c1fff74737589 */ /* 0x0002a800000e0000 */
[----:B------:R1:W3:Y:S02]  /*7100*/  SHFL.IDX PT, R11, R117, RZ, 0x1c1f ;  /* 0x001c1fff750b7589 */ /* 0x0002e400000e0000 */
.L_x_6314:
[----:B------:R-:W-:Y:S04]  /*7110*/  BSSY B1, `(.L_x_6007) ;  /* 0x000016c000017945 */ /* 0x000fe80003800000 */
[----:B------:R-:W-:Y:S05]  /*7120*/  @P3 BRA `(.L_x_6008) ;  /* 0x0000001400a83947 */ /* 0x000fea0003800000 */
[----:B------:R-:W-:Y:S01]  /*7130*/  ISETP.NE.AND P3, PT, R8, RZ, PT ;  /* 0x000000ff0800720c */ /* 0x000fe20003f65270 */
[----:B------:R-:W-:Y:S01]  /*7140*/  BSSY B2, `(.L_x_6009) ;  /* 0x0000078000027945 */ /* 0x000fe20003800000 */
[----:B---3--:R-:W-:-:S11]  /*7150*/  IMAD.MOV.U32 R114, RZ, RZ, R11 ;  /* 0x000000ffff727224 */ /* 0x008fd600078e000b */
        /* <DEDUP_REMOVED lines=56> */
[----:B------:R-:W-:Y:S02]  /*74e0*/  F2FP.F16.F32.PACK_AB R37, R37, R13 ;  /* 0x0000000d2525723e */ /* 0x000fe400000000ff */
[-C--:B------:R-:W-:Y:S01]  /*74f0*/  FFMA.FTZ R142, R146, R144.reuse, -R142 ;  /* 0x00000090928e7223 */ /* 0x080fe2000001088e */
[----:B------:R-:W-:Y:S01]  /*7500*/  FFMA.FTZ R143, R143, R144, R145 ;  /* 0x000000908f8f7223 */ /* 0x000fe20000010091 */
[----:B------:R-:W-:Y:S01]  /*7510*/  SHF.R.U32.HI R144, RZ, 0x10, R39 ;  /* 0x00000010ff907819 */ /* 0x000fe20000011627 */
[----:B------:R-:W-:Y:S01]  /*7520*/  HADD2.F32 R146, -RZ, R166.H1_H1 ;  /* 0x300000a6ff927230 */ /* 0x000fe20000004100 */
[--C-:B------:R-:W-:Y:S01]  /*7530*/  SHF.R.U64 R39, R50, 0x10, R51.reuse ;  /* 0x0000001032277819 */ /* 0x100fe20000001233 */
[----:B------:R-:W-:Y:S01]  /*7540*/  HADD2.F32 R50, -RZ, R83.H1_H1 ;  /* 0x30000053ff327230 */ /* 0x000fe20000004100 */
        /* <DEDUP_REMOVED lines=28> */
[--C-:B------:R-:W-:Y:S02]  /*7710*/  HADD2.F32 R49, -RZ, R82.reuse.H0_H0 ;  /* 0x20000052ff317230 */ /* 0x100fe40000004100 */
[----:B------:R-:W-:Y:S01]  /*7720*/  HADD2.F32 R50, -RZ, R163.H1_H1 ;  /* 0x300000a3ff327230 */ /* 0x000fe20000004100 */
        /* <DEDUP_REMOVED lines=15> */
[----:B------:R-:W-:-:S03]  /*7820*/  F2FP.F16.F32.PACK_AB R39, R39, R144 ;  /* 0x000000902727723e */ /* 0x000fc600000000ff */
[----:B------:R-:W-:Y:S02]  /*7830*/  IMAD.MOV.U32 R14, RZ, RZ, R49 ;  /* 0x000000ffff0e7224 */ /* 0x000fe400078e0031 */
[----:B------:R-:W-:-:S07]  /*7840*/  IMAD.MOV.U32 R82, RZ, RZ, R39 ;  /* 0x000000ffff527224 */ /* 0x000fce00078e0027 */
.L_x_6012:
[----:B------:R-:W-:Y:S05]  /*7850*/  BSYNC B3 ;  /* 0x0000000000037941 */ /* 0x000fea0003800000 */
.L_x_6011:
[----:B------:R-:W-:-:S04]  /*7860*/  LEA R36, P3, R5, R11, 0x1 ;  /* 0x0000000b05247211 */ /* 0x000fc800078608ff */
[----:B--2---:R-:W-:Y:S02]  /*7870*/  LEA.HI.X R37, R5, R115, R108, 0x1, P3 ;  /* 0x0000007305257211 */ /* 0x004fe400018f0c6c */
[----:B------:R-:W-:-:S03]  /*7880*/  ISETP.GE.AND P3, PT, R137, R132, PT ;  /* 0x000000848900720c */ /* 0x000fc60003f66270 */
[----:B----4-:R2:W-:Y:S10]  /*7890*/  ST.E.128 desc[UR60][R36.64], R12 ;  /* 0x0000000c24007985 */ /* 0x0105f4000c101d3c */
[----:B--2---:R-:W-:-:S05]  /*78a0*/  @!P3 IMAD.WIDE R12, R137, 0x2, R114 ;  /* 0x00000002890cb825 */ /* 0x004fca00078e0272 */
[----:B---3--:R3:W-:Y:S02]  /*78b0*/  @!P3 ST.E.128 desc[UR60][R12.64], R80 ;  /* 0x000000500c00b985 */ /* 0x0087e4000c101d3c */
.L_x_6010:
[----:B------:R-:W-:Y:S05]  /*78c0*/  BSYNC B2 ;  /* 0x0000000000027941 */ /* 0x000fea0003800000 */
.L_x_6009:
        /* <DEDUP_REMOVED lines=113> */
.L_x_6016:
[----:B------:R-:W-:Y:S05]  /*7fe0*/  BSYNC B3 ;  /* 0x0000000000037941 */ /* 0x000fea0003800000 */
.L_x_6015:
[----:B------:R-:W-:-:S04]  /*7ff0*/  LEA R32, P3, R6, R11, 0x1 ;  /* 0x0000000b06207211 */ /* 0x000fc800078608ff */
[----:B--2---:R-:W-:Y:S02]  /*8000*/  LEA.HI.X R33, R6, R115, R107, 0x1, P3 ;  /* 0x0000007306217211 */ /* 0x004fe400018f0c6b */
[----:B------:R-:W-:-:S03]  /*8010*/  ISETP.GE.AND P3, PT, R48, R132, PT ;  /* 0x000000843000720c */ /* 0x000fc60003f66270 */
[----:B----4-:R2:W-:Y:S10]  /*8020*/  ST.E.128 desc[UR60][R32.64], R12 ;  /* 0x0000000c20007985 */ /* 0x0105f4000c101d3c */
[----:B--2---:R-:W-:-:S05]  /*8030*/  @!P3 IMAD.WIDE R12, R48, 0x2, R114 ;  /* 0x00000002300cb825 */ /* 0x004fca00078e0272 */
[----:B---3--:R4:W-:Y:S02]  /*8040*/  @!P3 ST.E.128 desc[UR60][R12.64], R36 ;  /* 0x000000240c00b985 */ /* 0x0089e4000c101d3c */
.L_x_6014:
[----:B------:R-:W-:Y:S05]  /*8050*/  BSYNC B2 ;  /* 0x0000000000027941 */ /* 0x000fea0003800000 */
.L_x_6013:
[----:B------:R-:W-:-:S13]  /*8060*/  ISETP.NE.AND P3, PT, R10, RZ, PT ;  /* 0x000000ff0a00720c */ /* 0x000fda0003f65270 */
[----:B------:R-:W-:Y:S05]  /*8070*/  @!P3 BRA `(.L_x_6008) ;  /* 0x0000000400d4b947 */ /* 0x000fea0003800000 */
[----:B---34-:R-:W3:Y:S01]  /*8080*/  LDL R12, [R1] ;  /* 0x00000000010c7983 */ /* 0x018ee20000100800 */
[C---:B------:R-:W-:Y:S01]  /*8090*/  LEA R36, P3, R7.reuse, R11, 0x1 ;  /* 0x0000000b07247211 */ /* 0x040fe200078608ff */
[----:B------:R-:W-:Y:S03]  /*80a0*/  BSSY B2, `(.L_x_6017) ;  /* 0x000006e000027945 */ /* 0x000fe60003800000 */
[----:B--2---:R-:W-:Y:S02]  /*80b0*/  LEA.HI.X R37, R7, R115, R106, 0x1, P3 ;  /* 0x0000007307257211 */ /* 0x004fe400018f0c6a */
[----:B------:R-:W-:Y:S02]  /*80c0*/  ISETP.GE.AND P3, PT, R192, R118, PT ;  /* 0x00000076c000720c */ /* 0x000fe40003f66270 */
[----:B---3--:R-:W-:-:S04]  /*80d0*/  LOP3.LUT P5, RZ, R12, 0x1, RZ, 0xc0, !PT ;  /* 0x000000010cff7812 */ /* 0x008fc800078ac0ff */
[----:B------:R-:W-:-:S04]  /*80e0*/  SEL R11, R119, R133, !P5 ;  /* 0x00000085770b7207 */ /* 0x000fc80006800000 */
        /* <DEDUP_REMOVED lines=27> */
[C---:B------:R-:W-:Y:S01]  /*82a0*/  FMUL.FTZ R39, R45.reuse, R39 ;  /* 0x000000272d277220 */ /* 0x040fe20000410000 */
        /* <DEDUP_REMOVED lines=15> */
[----:B------:R-:W-:Y:S01]  /*83a0*/  MOV R33, R35 ;  /* 0x0000002300217202 */ /* 0x000fe20000000f00 */
[----:B------:R-:W-:Y:S02]  /*83b0*/  HADD2.F32 R35, -RZ, R157.H1_H1 ;  /* 0x3000009dff237230 */ /* 0x000fe40000004100 */
[----:B------:R-:W-:Y:S01]  /*83c0*/  HADD2.F32 R41, -RZ, R155.H1_H1 ;  /* 0x3000009bff297230 */ /* 0x000fe20000004100 */
[----:B------:R-:W-:Y:S01]  /*83d0*/  F2FP.F16.F32.PACK_AB R29, R29, R46 ;  /* 0x0000002e1d1d723e */ /* 0x000fe200000000ff */
[--C-:B------:R-:W-:Y:S01]  /*83e0*/  HADD2.F32 R39, -RZ, R33.reuse.H0_H0 ;  /* 0x20000021ff277230 */ /* 0x100fe20000004100 */
[----:B------:R-:W-:Y:S01]  /*83f0*/  F2FP.F16.F32.PACK_AB R38, R13, R38 ;  /* 0x000000260d26723e */ /* 0x000fe200000000ff */
[----:B------:R-:W-:-:S02]  /*8400*/  HADD2.F32 R33, -RZ, R33.H1_H1 ;  /* 0x30000021ff217230 */ /* 0x000fc40000004100 */
        /* <DEDUP_REMOVED lines=51> */
[----:B------:R-:W-:Y:S01]  /*8740*/  F2FP.F16.F32.PACK_AB R31, R31, R157 ;  /* 0x0000009d1f1f723e */ /* 0x000fe200000000ff */
[----:B------:R-:W-:Y:S01]  /*8750*/  IMAD.MOV.U32 R32, RZ, RZ, R40 ;  /* 0x000000ffff207224 */ /* 0x000fe200078e0028 */
[----:B------:R-:W-:-:S03]  /*8760*/  MOV R33, R38 ;  /* 0x0000002600217202 */ /* 0x000fc60000000f00 */
[----:B------:R-:W-:-:S07]  /*8770*/  IMAD.MOV.U32 R34, RZ, RZ, R31 ;  /* 0x000000ffff227224 */ /* 0x000fce00078e001f */
.L_x_6018:
[----:B------:R-:W-:Y:S05]  /*8780*/  BSYNC B2 ;  /* 0x0000000000027941 */ /* 0x000fea0003800000 */
.L_x_6017:
[----:B------:R-:W-:Y:S01]  /*8790*/  ISETP.GE.AND P3, PT, R11, R132, PT ;  /* 0x000000840b00720c */ /* 0x000fe20003f66270 */
[----:B---3--:R3:W-:-:S12]  /*87a0*/  ST.E.128 desc[UR60][R36.64], R12 ;  /* 0x0000000c24007985 */ /* 0x0087d8000c101d3c */
[----:B------:R-:W-:-:S05]  /*87b0*/  @!P3 IMAD.WIDE R114, R11, 0x2, R114 ;  /* 0x000000020b72b825 */ /* 0x000fca00078e0272 */
[----:B--2---:R3:W-:Y:S02]  /*87c0*/  @!P3 ST.E.128 desc[UR60][R114.64], R32 ;  /* 0x000000207200b985 */ /* 0x0047e4000c101d3c */
.L_x_6008:
[----:B------:R-:W-:Y:S05]  /*87d0*/  BSYNC B1 ;  /* 0x0000000000017941 */ /* 0x000fea0003800000 */
.L_x_6007:
[----:B------:R-:W-:-:S03]  /*87e0*/  UMOV UR4, 0xffffffff ;  /* 0xffffffff00047882 */ /* 0x000fc60000000000 */
[----:B------:R-:W-:Y:S05]  /*87f0*/  BRA.DIV UR4, `(.L_x_6019) ;  /* 0x000001f604c07947 */ /* 0x000fea000b800000 */
[----:B-1----:R-:W1:Y:S04]  /*8800*/  SHFL.IDX PT, R116, R116, 0x1, 0x1c1f ;  /* 0x003c1f0074747f89 */ /* 0x002e6800000e0000 */
[----:B------:R-:W0:Y:S02]  /*8810*/  SHFL.IDX PT, R117, R117, 0x1, 0x1c1f ;  /* 0x003c1f0075757f89 */ /* 0x000e2400000e0000 */
.L_x_6318:
[----:B------:R-:W-:Y:S05]  /*8820*/  @P4 BRA `(.L_x_5976) ;  /* 0x0000001c006c4947 */ /* 0x000fea0003800000 */
[----:B------:R-:W-:Y:S01]  /*8830*/  ISETP.NE.AND P3, PT, R8, RZ, PT ;  /* 0x000000ff0800720c */ /* 0x000fe20003f65270 */
[----:B------:R-:W-:Y:S01]  /*8840*/  BSSY B1, `(.L_x_6020) ;  /* 0x0000079000017945 */ /* 0x000fe20003800000 */
[----:B0--3--:R-:W-:Y:S01]  /*8850*/  IMAD.MOV.U32 R32, RZ, RZ, R117 ;  /* 0x000000ffff207224 */ /* 0x009fe200078e0075 */
[----:B-1----:R-:W-:-:S10]  /*8860*/  MOV R33, R116 ;  /* 0x0000007400217202 */ /* 0x002fd40000000f00 */
[----:B------:R-:W-:Y:S05]  /*8870*/  @!P3 BRA `(.L_x_6021) ;  /* 0x0000000400d4b947 */ /* 0x000fea0003800000 */
[----:B------:R-:W-:Y:S01]  /*8880*/  SEL R11, R119, R133, !P0 ;  /* 0x00000085770b7207 */ /* 0x000fe20004000000 */
[----:B------:R-:W-:Y:S01]  /*8890*/  BSSY B2, `(.L_x_6022) ;  /* 0x0000070000027945 */ /* 0x000fe20003800000 */
[----:B----4-:R-:W-:Y:S02]  /*88a0*/  SHF.R.U32.HI R13, RZ, 0x3, R217 ;  /* 0x00000003ff0d7819 */ /* 0x010fe400000116d9 */
[----:B------:R-:W-:Y:S02]  /*88b0*/  SHF.R.S32.HI R12, RZ, 0x1f, R11 ;  /* 0x0000001fff0c7819 */ /* 0x000fe4000001140b */
[----:B------:R-:W-:Y:S02]  /*88c0*/  ISETP.GE.AND P4, PT, R16, R118, PT ;  /* 0x000000761000720c */ /* 0x000fe40003f86270 */
[----:B------:R-:W-:Y:S02]  /*88d0*/  LEA.HI R12, R12, R11, RZ, 0x4 ;  /* 0x0000000b0c0c7211 */ /* 0x000fe400078f20ff */
[----:B------:R-:W-:-:S02]  /*88e0*/  LEA R34, P3, R5, R117, 0x1 ;  /* 0x0000007505227211 */ /* 0x000fc400078608ff */
[----:B------:R-:W-:Y:S02]  /*88f0*/  LEA.HI.SX32 R36, R12, R112, 0x1c ;  /* 0x000000700c247211 */ /* 0x000fe400078fe2ff */
[----:B------:R-:W-:Y:S02]  /*8900*/  LEA.HI.X R35, R5, R116, R108, 0x1, P3 ;  /* 0x0000007405237211 */ /* 0x000fe400018f0c6c */
[----:B------:R-:W-:-:S04]  /*8910*/  SHF.R.S32.HI R12, RZ, 0x1f, R36 ;  /* 0x0000001fff0c7819 */ /* 0x000fc80000011424 */
[----:B------:R-:W-:Y:S01]  /*8920*/  LEA.HI R12, R12, R36, RZ, 0x3 ;  /* 0x000000240c0c7211 */ /* 0x000fe200078f18ff */
[----:B------:R-:W-:-:S03]  /*8930*/  IMAD.SHL.U32 R36, R36, 0x8, RZ ;  /* 0x0000000824247824 */ /* 0x000fc600078e00ff */
[----:B------:R-:W-:Y:S02]  /*8940*/  SHF.R.S32.HI R12, RZ, 0x3, R12 ;  /* 0x00000003ff0c7819 */ /* 0x000fe4000001140c */
[----:B------:R-:W-:Y:S02]  /*8950*/  LOP3.LUT R11, R217, 0x38, R36, 0xf8, !PT ;  /* 0x00000038d90b7812 */ /* 0x000fe400078ef824 */
[----:B------:R-:W-:Y:S01]  /*8960*/  ISETP.GE.AND P3, PT, R36, R132, PT ;  /* 0x000000842400720c */ /* 0x000fe20003f66270 */
        /* <DEDUP_REMOVED lines=44> */
[--C-:B------:R-:W-:Y:S02]  /*8c30*/  HADD2.F32 R39, -RZ, R13.reuse.H0_H0 ;  /* 0x2000000dff277230 */ /* 0x100fe40000004100 */
[----:B------:R-:W-:Y:S01]  /*8c40*/  FMUL.FTZ R42, R15, R40 ;  /* 0x000000280f2a7220 */ /* 0x000fe20000410000 */
[----:B------:R-:W-:-:S02]  /*8c50*/  HADD2.F32 R13, -RZ, R13.H1_H1 ;  /* 0x3000000dff0d7230 */ /* 0x000fc40000004100 */
[----:B------:R-:W-:Y:S02]  /*8c60*/  HADD2.F32 R153, -RZ, R153.H0_H0 ;  /* 0x20000099ff997230 */ /* 0x000fe40000004100 */
[C---:B------:R-:W-:Y:S01]  /*8c70*/  FMUL.FTZ R40, R39.reuse, R40 ;  /* 0x0000002827287220 */ /* 0x040fe20000410000 */
[-C--:B------:R-:W-:Y:S01]  /*8c80*/  FFMA.FTZ R42, R39, R41.reuse, -R42 ;  /* 0x00000029272a7223 */ /* 0x080fe2000001082a */
[----:B------:R-:W-:Y:S01]  /*8c90*/  SHF.R.U32.HI R39, RZ, 0x10, R75 ;  /* 0x00000010ff277819 */ /* 0x000fe2000001164b */
[----:B------:R-:W-:Y:S02]  /*8ca0*/  HADD2.F32 R151, -RZ, R151.H0_H0 ;  /* 0x20000097ff977230 */ /* 0x000fe40000004100 */
[----:B------:R-:W-:Y:S01]  /*8cb0*/  FFMA.FTZ R40, R15, R41, R40 ;  /* 0x000000290f287223 */ /* 0x000fe20000010028 */
[----:B------:R-:W-:Y:S02]  /*8cc0*/  HADD2.F32 R15, -RZ, R31.H1_H1 ;  /* 0x3000001fff0f7230 */ /* 0x000fe40000004100 */
[----:B------:R-:W-:Y:S01]  /*8cd0*/  HADD2.F32 R31, -RZ, R39.H0_H0 ;  /* 0x20000027ff1f7230 */ /* 0x000fe20000004100 */
[----:B------:R-:W-:Y:S01]  /*8ce0*/  SHF.R.U32.HI R39, RZ, 0x10, R63 ;  /* 0x00000010ff277819 */ /* 0x000fe2000001163f */
[----:B------:R-:W-:-:S03]  /*8cf0*/  HADD2.F32 R62, -RZ, R62.H0_H0 ;  /* 0x2000003eff3e7230 */ /* 0x000fc60000004100 */
[-C--:B------:R-:W-:Y:S01]  /*8d00*/  FMUL.FTZ R41, R15, R31.reuse ;  /* 0x0000001f0f297220 */ /* 0x080fe20000410000 */
[----:B------:R-:W-:Y:S02]  /*8d10*/  HADD2.F32 R39, -RZ, R39.H0_H0 ;  /* 0x20000027ff277230 */ /* 0x000fe40000004100 */
        /* <DEDUP_REMOVED lines=35> */
[----:B------:R-:W-:Y:S01]  /*8f50*/  IMAD.MOV.U32 R28, RZ, RZ, R72 ;  /* 0x000000ffff1c7224 */ /* 0x000fe200078e0048 */
[----:B------:R-:W-:Y:S01]  /*8f60*/  MOV R13, R29 ;  /* 0x0000001d000d7202 */ /* 0x000fe20000000f00 */
[----:B------:R-:W-:Y:S01]  /*8f70*/  IMAD.MOV.U32 R29, RZ, RZ, R11 ;  /* 0x000000ffff1d7224 */ /* 0x000fe200078e000b */
[----:B------:R-:W-:-:S07]  /*8f80*/  MOV R30, R74 ;  /* 0x0000004a001e7202 */ /* 0x000fce0000000f00 */
.L_x_6023:
[----:B------:R-:W-:Y:S05]  /*8f90*/  BSYNC B2 ;  /* 0x0000000000027941 */ /* 0x000fea0003800000 */
.L_x_6022:
[----:B------:R-:W-:Y:S01]  /*8fa0*/  @!P3 IMAD.WIDE R36, R36, 0x2, R32 ;  /* 0x000000022424b825 */ /* 0x000fe200078e0220 */
[----:B0-----:R0:W-:Y:S04]  /*8fb0*/  ST.E.128 desc[UR60][R34.64], R12 ;  /* 0x0000000c22007985 */ /* 0x0011e8000c101d3c */
[----:B-1----:R0:W-:Y:S02]  /*8fc0*/  @!P3 ST.E.128 desc[UR60][R36.64], R28 ;  /* 0x0000001c2400b985 */ /* 0x0021e4000c101d3c */
.L_x_6021:
[----:B------:R-:W-:Y:S05]  /*8fd0*/  BSYNC B1 ;  /* 0x0000000000017941 */ /* 0x000fea0003800000 */
.L_x_6020:
[----:B------:R-:W-:Y:S01]  /*8fe0*/  ISETP.NE.AND P3, PT, R9, RZ, PT ;  /* 0x000000ff0900720c */ /* 0x000fe20003f65270 */
[----:B------:R-:W-:-:S12]  /*8ff0*/  BSSY B1, `(.L_x_6024) ;  /* 0x0000072000017945 */ /* 0x000fd80003800000 */
[----:B------:R-:W-:Y:S05]  /*9000*/  @!P3 BRA `(.L_x_6025) ;  /* 0x0000000400c0b947 */ /* 0x000fea0003800000 */
[----:B------:R-:W-:Y:S01]  /*9010*/  SEL R11, R119, R133, !P1 ;  /* 0x00000085770b7207 */ /* 0x000fe20004800000 */
[----:B------:R-:W-:Y:S01]  /*9020*/  BSSY B2, `(.L_x_6026) ;  /* 0x000006c000027945 */ /* 0x000fe20003800000 */
[----:B0-----:R-:W-:Y:S02]  /*9030*/  SHF.R.U32.HI R14, RZ, 0x3, R217 ;  /* 0x00000003ff0e7819 */ /* 0x001fe400000116d9 */
[----:B----4-:R-:W-:Y:S02]  /*9040*/  SHF.R.S32.HI R12, RZ, 0x1f, R11 ;  /* 0x0000001fff0c7819 */ /* 0x010fe4000001140b */
        /* <DEDUP_REMOVED lines=10> */
[----:B------:R-:W-:-:S03]  /*90f0*/  LOP3.LUT R11, R217, 0x38, R37, 0xf8, !PT ;  /* 0x00000038d90b7812 */ /* 0x000fc600078ef825 */
[----:B------:R-:W-:Y:S01]  /*9100*/  IMAD R12, R13, 0x1800, R224 ;  /* 0x000018000d0c7824 */ /* 0x000fe200078e02e0 */
[----:B------:R-:W-:-:S05]  /*9110*/  LOP3.LUT R11, R11, R14, RZ, 0x3c, !PT ;  /* 0x0000000e0b0b7212 */ /* 0x000fca00078e3cff */
[----:B------:R-:W-:Y:S02]  /*9120*/  IMAD.IADD R13, R12, 0x1, R11 ;  /* 0x000000010c0d7824 */ /* 0x000fe400078e020b */
[C---:B------:R-:W-:Y:S02]  /*9130*/  IMAD R11, R18.reuse, 0x4800, R127 ;  /* 0x00004800120b7824 */ /* 0x040fe400078e027f */
[----:B------:R-:W-:Y:S02]  /*9140*/  IMAD R13, R18, 0x4800, R13 ;  /* 0x00004800120d7824 */ /* 0x000fe400078e020d */
[----:B------:R-:W-:Y:S02]  /*9150*/  IMAD R11, R11, 0x2, R2 ;  /* 0x000000020b0b7824 */ /* 0x000fe400078e0202 */
[----:B------:R-:W-:Y:S01]  /*9160*/  @!P3 IMAD.WIDE R36, R37, 0x2, R32 ;  /* 0x000000022524b825 */ /* 0x000fe200078e0220 */
[----:B------:R-:W-:Y:S02]  /*9170*/  LEA R28, R13, R2, 0x1 ;  /* 0x000000020d1c7211 */ /* 0x000fe400078e08ff */
[----:B------:R0:W1:Y:S04]  /*9180*/  LDS.128 R12, [R11+0x1e400] ;  /* 0x01e400000b0c7984 */ /* 0x0000680000000c00 */
[----:B------:R-:W3:Y:S01]  /*9190*/  LDS.128 R28, [R28+0x1e400] ;  /* 0x01e400001c1c7984 */ /* 0x000ee20000000c00 */
[----:B------:R-:W-:Y:S05]  /*91a0*/  @P4 BRA `(.L_x_6027) ;  /* 0x00000004004c4947 */ /* 0x000fea0003800000 */
[--C-:B------:R-:W-:Y:S01]  /*91b0*/  SHF.R.U64 R38, R68, 0x10, R69.reuse ;  /* 0x0000001044267819 */ /* 0x100fe20000001245 */
[--C-:B---3--:R-:W-:Y:S01]  /*91c0*/  HADD2.F32 R43, -RZ, R29.reuse.H0_H0 ;  /* 0x2000001dff2b7230 */ /* 0x108fe20000004100 */
[----:B------:R-:W-:Y:S01]  /*91d0*/  SHF.R.U32.HI R68, RZ, 0x10, R69 ;  /* 0x00000010ff447819 */ /* 0x000fe20000011645 */
[----:B------:R-:W-:Y:S01]  /*91e0*/  HADD2.F32 R44, -RZ, R29.H1_H1 ;  /* 0x3000001dff2c7230 */ /* 0x000fe20000004100 */
[--C-:B0-----:R-:W-:Y:S01]  /*91f0*/  SHF.R.U64 R11, R56, 0x10, R57.reuse ;  /* 0x00000010380b7819 */ /* 0x101fe20000001239 */
[----:B------:R-:W-:Y:S01]  /*9200*/  HADD2.F32 R42, -RZ, R150.H1_H1 ;  /* 0x30000096ff2a7230 */ /* 0x000fe20000004100 */
[----:B------:R-:W-:Y:S01]  /*9210*/  SHF.R.U32.HI R56, RZ, 0x10, R57 ;  /* 0x00000010ff387819 */ /* 0x000fe20000011639 */
[--C-:B-1----:R-:W-:Y:S01]  /*9220*/  HADD2.F32 R29, -RZ, R13.reuse.H0_H0 ;  /* 0x2000000dff1d7230 */ /* 0x102fe20000004100 */
[----:B------:R-:W-:Y:S01]  /*9230*/  SHF.R.U64 R40, R70, 0x10, R71 ;  /* 0x0000001046287819 */ /* 0x000fe20000001247 */
[----:B------:R-:W-:Y:S02]  /*9240*/  HADD2.F32 R68, -RZ, R68.H0_H0 ;  /* 0x20000044ff447230 */ /* 0x000fe40000004100 */
[----:B------:R-:W-:Y:S01]  /*9250*/  FMUL.FTZ R45, R43, R42 ;  /* 0x0000002a2b2d7220 */ /* 0x000fe20000410000 */
[----:B------:R-:W-:-:S02]  /*9260*/  HADD2.F32 R13, -RZ, R13.H1_H1 ;  /* 0x3000000dff0d7230 */ /* 0x000fc40000004100 */
[----:B------:R-:W-:Y:S01]  /*9270*/  FMUL.FTZ R46, R29, R42 ;  /* 0x0000002a1d2e7220 */ /* 0x000fe20000410000 */
[----:B------:R-:W-:Y:S02]  /*9280*/  HADD2.F32 R56, -RZ, R56.H0_H0 ;  /* 0x20000038ff387230 */ /* 0x000fe40000004100 */
[-C--:B------:R-:W-:Y:S01]  /*9290*/  FMUL.FTZ R42, R44, R68.reuse ;  /* 0x000000442c2a7220 */ /* 0x080fe20000410000 */
[----:B------:R-:W-:Y:S02]  /*92a0*/  HADD2.F32 R41, -RZ, R148.H1_H1 ;  /* 0x30000094ff297230 */ /* 0x000fe40000004100 */
[C---:B------:R-:W-:Y:S01]  /*92b0*/  FMUL.FTZ R68, R13.reuse, R68 ;  /* 0x000000440d447220 */ /* 0x040fe20000410000 */
[----:B------:R-:W-:Y:S01]  /*92c0*/  SHF.R.U32.HI R70, RZ, 0x10, R71 ;  /* 0x00000010ff467819 */ /* 0x000fe20000011647 */
[-C--:B------:R-:W-:Y:S01]  /*92d0*/  FFMA.FTZ R42, R13, R56.reuse, -R42 ;  /* 0x000000380d2a7223 */ /* 0x080fe2000001082a */
[--C-:B------:R-:W-:Y:S01]  /*92e0*/  SHF.R.U64 R39, R58, 0x10, R59.reuse ;  /* 0x000000103a277819 */ /* 0x100fe2000000123b */
[----:B------:R-:W-:Y:S01]  /*92f0*/  FFMA.FTZ R13, R44, R56, R68 ;  /* 0x000000382c0d7223 */ /* 0x000fe20000010044 */
[----:B------:R-:W-:Y:S01]  /*9300*/  SHF.R.U32.HI R58, RZ, 0x10, R59 ;  /* 0x00000010ff3a7819 */ /* 0x000fe2000001163b */
[-C--:B------:R-:W-:Y:S01]  /*9310*/  FFMA.FTZ R45, R29, R41.reuse, -R45 ;  /* 0x000000291d2d7223 */ /* 0x080fe2000001082d */
[----:B------:R-:W-:Y:S01]  /*9320*/  FFMA.FTZ R46, R43, R41, R46 ;  /* 0x000000292b2e7223 */ /* 0x000fe2000001002e */
[----:B------:R-:W-:-:S02]  /*9330*/  HADD2.F32 R44, -RZ, R31.H0_H0 ;  /* 0x2000001fff2c7230 */ /* 0x000fc40000004100 */
[----:B------:R-:W-:Y:S01]  /*9340*/  HADD2.F32 R41, -RZ, R149.H1_H1 ;  /* 0x30000095ff297230 */ /* 0x000fe20000004100 */
[----:B------:R-:W-:Y:S01]  /*9350*/  F2FP.F16.F32.PACK_AB R42, R42, R45 ;  /* 0x0000002d2a2a723e */ /* 0x000fe200000000ff */
[----:B------:R-:W-:Y:S01]  /*9360*/  HADD2.F32 R31, -RZ, R31.H1_H1 ;  /* 0x3000001fff1f7230 */ /* 0x000fe20000004100 */
[----:B------:R-:W-:Y:S01]  /*9370*/  F2FP.F16.F32.PACK_AB R46, R13, R46 ;  /* 0x0000002e0d2e723e */ /* 0x000fe200000000ff */
[--C-:B------:R-:W-:Y:S02]  /*9380*/  HADD2.F32 R48, -RZ, R15.reuse.H0_H0 ;  /* 0x2000000fff307230 */ /* 0x100fe40000004100 */
[-C--:B------:R-:W-:Y:S01]  /*9390*/  FMUL.FTZ R43, R44, R41.reuse ;  /* 0x000000292c2b7220 */ /* 0x080fe20000410000 */
[----:B------:R-:W-:Y:S02]  /*93a0*/  HADD2.F32 R70, -RZ, R70.H0_H0 ;  /* 0x20000046ff467230 */ /* 0x000fe40000004100 */
[----:B------:R-:W-:Y:S02]  /*93b0*/  HADD2.F32 R15, -RZ, R15.H1_H1 ;  /* 0x3000000fff0f7230 */ /* 0x000fe40000004100 */
[----:B------:R-:W-:Y:S01]  /*93c0*/  FMUL.FTZ R41, R48, R41 ;  /* 0x0000002930297220 */ /* 0x000fe20000410000 */
[----:B------:R-:W-:-:S02]  /*93d0*/  HADD2.F32 R58, -RZ, R58.H0_H0 ;  /* 0x2000003aff3a7230 */ /* 0x000fc40000004100 */
[-C--:B------:R-:W-:Y:S01]  /*93e0*/  FMUL.FTZ R50, R31, R70.reuse ;  /* 0x000000461f327220 */ /* 0x080fe20000410000 */
[----:B------:R-:W-:Y:S02]  /*93f0*/  HADD2.F32 R29, -RZ, R147.H1_H1 ;  /* 0x30000093ff1d7230 */ /* 0x000fe40000004100 */
[C---:B------:R-:W-:Y:S01]  /*9400*/  FMUL.FTZ R70, R15.reuse, R70 ;  /* 0x000000460f467220 */ /* 0x040fe20000410000 */
[----:B------:R-:W-:Y:S02]  /*9410*/  HADD2.F32 R150, -RZ, R150.H0_H0 ;  /* 0x20000096ff967230 */ /* 0x000fe40000004100 */
[-C--:B------:R-:W-:Y:S01]  /*9420*/  FFMA.FTZ R50, R15, R58.reuse, -R50 ;  /* 0x0000003a0f327223 */ /* 0x080fe20000010832 */
[----:B------:R-:W-:Y:S02]  /*9430*/  HADD2.F32 R15, -RZ, R28.H0_H0 ;  /* 0x2000001cff0f7230 */ /* 0x000fe40000004100 */
[-C--:B------:R-:W-:Y:S01]  /*9440*/  FFMA.FTZ R43, R48, R29.reuse, -R43 ;  /* 0x0000001d302b7223 */ /* 0x080fe2000001082b */
[----:B------:R-:W-:Y:S01]  /*9450*/  FFMA.FTZ R41, R44, R29, R41 ;  /* 0x0000001d2c297223 */ /* 0x000fe20000010029 */
[----:B------:R-:W-:Y:S01]  /*9460*/  FFMA.FTZ R70, R31, R58, R70 ;  /* 0x0000003a1f467223 */ /* 0x000fe20000010046 */
[----:B------:R-:W-:-:S02]  /*9470*/  HADD2.F32 R31, -RZ, R38.H0_H0 ;  /* 0x20000026ff1f7230 */ /* 0x000fc40000004100 */
[-C--:B------:R-:W-:Y:S01]  /*9480*/  FMUL.FTZ R38, R15, R150.reuse ;  /* 0x000000960f267220 */ /* 0x080fe20000410000 */
[----:B------:R-:W-:Y:S01]  /*9490*/  HADD2.F32 R29, -RZ, R12.H0_H0 ;  /* 0x2000000cff1d7230 */ /* 0x000fe20000004100 */
[----:B------:R-:W-:Y:S01]  /*94a0*/  F2FP.F16.F32.PACK_AB R43, R50, R43 ;  /* 0x0000002b322b723e */ /* 0x000fe200000000ff */
[----:B------:R-:W-:Y:S02]  /*94b0*/  HADD2.F32 R28, -RZ, R28.H1_H1 ;  /* 0x3000001cff1c7230 */ /* 0x000fe40000004100 */
[----:B------:R-:W-:Y:S02]  /*94c0*/  HADD2.F32 R12, -RZ, R12.H1_H1 ;  /* 0x3000000cff0c7230 */ /* 0x000fe40000004100 */
[----:B------:R-:W-:Y:S01]  /*94d0*/  FMUL.FTZ R150, R29, R150 ;  /* 0x000000961d967220 */ /* 0x000fe20000410000 */
[----:B------:R-:W-:Y:S02]  /*94e0*/  HADD2.F32 R148, -RZ, R148.H0_H0 ;  /* 0x20000094ff947230 */ /* 0x000fe40000004100 */
[----:B------:R-:W-:Y:S01]  /*94f0*/  FMUL.FTZ R47, R28, R31 ;  /* 0x0000001f1c2f7220 */ /* 0x000fe20000410000 */
[----:B------:R-:W-:-:S02]  /*9500*/  HADD2.F32 R11, -RZ, R11.H0_H0 ;  /* 0x2000000bff0b7230 */ /* 0x000fc40000004100 */
[C---:B------:R-:W-:Y:S01]  /*9510*/  FMUL.FTZ R31, R12.reuse, R31 ;  /* 0x0000001f0c1f7220 */ /* 0x040fe20000410000 */
[----:B------:R-:W-:Y:S02]  /*9520*/  HADD2.F32 R149, -RZ, R149.H0_H0 ;  /* 0x20000095ff957230 */ /* 0x000fe40000004100 */
[-C--:B------:R-:W-:Y:S01]  /*9530*/  FFMA.FTZ R29, R29, R148.reuse, -R38 ;  /* 0x000000941d1d7223 */ /* 0x080fe20000010826 */
[----:B------:R-:W-:Y:S02]  /*9540*/  HADD2.F32 R38, -RZ, R30.H0_H0 ;  /* 0x2000001eff267230 */ /* 0x000fe40000004100 */
[-C--:B------:R-:W-:Y:S01]  /*9550*/  FFMA.FTZ R12, R12, R11.reuse, -R47 ;  /* 0x0000000b0c0c7223 */ /* 0x080fe2000001082f */
[----:B------:R-:W-:Y:S01]  /*9560*/  FFMA.FTZ R28, R28, R11, R31 ;  /* 0x0000000b1c1c7223 */ /* 0x000fe2000001001f */
[----:B------:R-:W-:Y:S02]  /*9570*/  HADD2.F32 R11, -RZ, R40.H0_H0 ;  /* 0x20000028ff0b7230 */ /* 0x000fe40000004100 */
[----:B------:R-:W-:Y:S01]  /*9580*/  FFMA.FTZ R15, R15, R148, R150 ;  /* 0x000000940f0f7223 */ /* 0x000fe20000010096 */
[----:B------:R-:W-:-:S02]  /*9590*/  HADD2.F32 R40, -RZ, R14.H0_H0 ;  /* 0x2000000eff287230 */ /* 0x000fc40000004100 */
[----:B------:R-:W-:Y:S01]  /*95a0*/  FMUL.FTZ R31, R38, R149 ;  /* 0x00000095261f7220 */ /* 0x000fe20000410000 */
[----:B------:R-:W-:Y:S01]  /*95b0*/  HADD2.F32 R30, -RZ, R30.H1_H1 ;  /* 0x3000001eff1e7230 */ /* 0x000fe20000004100 */
[----:B------:R-:W-:Y:S01]  /*95c0*/  F2FP.F16.F32.PACK_AB R12, R12, R29 ;  /* 0x0000001d0c0c723e */ /* 0x000fe200000000ff */
        /* <DEDUP_REMOVED lines=11> */
[----:B------:R-:W-:Y:S01]  /*9680*/  F2FP.F16.F32.PACK_AB R31, R70, R41 ;  /* 0x00000029461f723e */ /* 0x000fe200000000ff */
[----:B------:R-:W-:-:S02]  /*9690*/  IMAD.MOV.U32 R13, RZ, RZ, R42 ;  /* 0x000000ffff0d7224 */ /* 0x000fc400078e002a */
[----:B------:R-:W-:Y:S01]  /*96a0*/  F2FP.F16.F32.PACK_AB R14, R47, R40 ;  /* 0x000000282f0e723e */ /* 0x000fe200000000ff */
[----:B------:R-:W-:Y:S01]  /*96b0*/  IMAD.MOV.U32 R29, RZ, RZ, R46 ;  /* 0x000000ffff1d7224 */ /* 0x000fe200078e002e */
[----:B------:R-:W-:Y:S01]  /*96c0*/  F2FP.F16.F32.PACK_AB R30, R11, R38 ;  /* 0x000000260b1e723e */ /* 0x000fe200000000ff */
[----:B------:R-:W-:-:S07]  /*96d0*/  IMAD.MOV.U32 R15, RZ, RZ, R43 ;  /* 0x000000ffff0f7224 */ /* 0x000fce00078e002b */
.L_x_6027:
[----:B------:R-:W-:Y:S05]  /*96e0*/  BSYNC B2 ;  /* 0x0000000000027941 */ /* 0x000fea0003800000 */
.L_x_6026:
[----:B-1----:R1:W-:Y:S04]  /*96f0*/  ST.E.128 desc[UR60][R34.64], R12 ;  /* 0x0000000c22007985 */ /* 0x0023e8000c101d3c */
[----:B---3--:R1:W-:Y:S02]  /*9700*/  @!P3 ST.E.128 desc[UR60][R36.64], R28 ;  /* 0x0000001c2400b985 */ /* 0x0083e4000c101d3c */
.L_x_6025:
[----:B------:R-:W-:Y:S05]  /*9710*/  BSYNC B1 ;  /* 0x0000000000017941 */ /* 0x000fea0003800000 */
.L_x_6024:
[----:B------:R-:W-:-:S13]  /*9720*/  ISETP.NE.AND P3, PT, R10, RZ, PT ;  /* 0x000000ff0a00720c */ /* 0x000fda0003f65270 */
[----:B------:R-:W-:Y:S05]  /*9730*/  @!P3 BRA `(.L_x_5976) ;  /* 0x0000000c00a8b947 */ /* 0x000fea0003800000 */
[----:B0-----:R-:W3:Y:S01]  /*9740*/  LDL R11, [R1] ;  /* 0x00000000010b7983 */ /* 0x001ee20000100800 */
[----:B-1----:R-:W-:Y:S01]  /*9750*/  SHF.R.U32.HI R14, RZ, 0x3, R217 ;  /* 0x00000003ff0e7819 */ /* 0x002fe200000116d9 */
[----:B------:R-:W-:Y:S01]  /*9760*/  BSSY B1, `(.L_x_6028) ;  /* 0x000006c000017945 */ /* 0x000fe20003800000 */
[----:B------:R-:W-:-:S04]  /*9770*/  LEA R34, P3, R7, R117, 0x1 ;  /* 0x0000007507227211 */ /* 0x000fc800078608ff */
[----:B------:R-:W-:Y:S02]  /*9780*/  LEA.HI.X R35, R7, R116, R106, 0x1, P3 ;  /* 0x0000007407237211 */ /* 0x000fe400018f0c6a */
[----:B------:R-:W-:Y:S02]  /*9790*/  ISETP.GE.AND P3, PT, R192, R118, PT ;  /* 0x00000076c000720c */ /* 0x000fe40003f66270 */
[----:B---3--:R-:W-:-:S04]  /*97a0*/  LOP3.LUT P4, RZ, R11, 0x1, RZ, 0xc0, !PT ;  /* 0x000000010bff7812 */ /* 0x008fc8000788c0ff */
[----:B------:R-:W-:-:S04]  /*97b0*/  SEL R133, R119, R133, !P4 ;  /* 0x0000008577857207 */ /* 0x000fc80006000000 */
[----:B----4-:R-:W-:-:S04]  /*97c0*/  SHF.R.S32.HI R12, RZ, 0x1f, R133 ;  /* 0x0000001fff0c7819 */ /* 0x010fc80000011485 */
[----:B------:R-:W-:-:S04]  /*97d0*/  LEA.HI R133, R12, R133, RZ, 0x4 ;  /* 0x000000850c857211 */ /* 0x000fc800078f20ff */
[----:B------:R-:W-:-:S04]  /*97e0*/  LEA.HI.SX32 R133, R133, R110, 0x1c ;  /* 0x0000006e85857211 */ /* 0x000fc800078fe2ff */
[----:B------:R-:W-:Y:S02]  /*97f0*/  SHF.R.S32.HI R12, RZ, 0x1f, R133 ;  /* 0x0000001fff0c7819 */ /* 0x000fe40000011485 */
[----:B------:R-:W-:Y:S02]  /*9800*/  SHF.L.U32 R11, R133, 0x3, RZ ;  /* 0x00000003850b7819 */ /* 0x000fe400000006ff */
[----:B------:R-:W-:-:S04]  /*9810*/  LEA.HI R12, R12, R133, RZ, 0x3 ;  /* 0x000000850c0c7211 */ /* 0x000fc800078f18ff */
[----:B------:R-:W-:Y:S02]  /*9820*/  SHF.R.S32.HI R13, RZ, 0x3, R12 ;  /* 0x00000003ff0d7819 */ /* 0x000fe4000001140c */
[----:B------:R-:W-:-:S03]  /*9830*/  LOP3.LUT R12, R217, 0x38, R11, 0xf8, !PT ;  /* 0x00000038d90c7812 */ /* 0x000fc600078ef80b */
[----:B------:R-:W-:Y:S01]  /*9840*/  IMAD R13, R13, 0x1800, R224 ;  /* 0x000018000d0d7824 */ /* 0x000fe200078e02e0 */
[----:B------:R-:W-:-:S05]  /*9850*/  LOP3.LUT R12, R12, R14, RZ, 0x3c, !PT ;  /* 0x0000000e0c0c7212 */ /* 0x000fca00078e3cff */
        /* <DEDUP_REMOVED lines=10> */
[----:B------:R-:W-:Y:S01]  /*9900*/  MOV R40, R29 ;  /* 0x0000001d00287202 */ /* 0x000fe20000000f00 */
[----:B0-----:R-:W-:Y:S01]  /*9910*/  IMAD.MOV.U32 R29, RZ, RZ, R15 ;  /* 0x000000ffff1d7224 */ /* 0x001fe200078e000f */
[----:B------:R-:W-:Y:S01]  /*9920*/  SHF.R.U32.HI R43, RZ, 0x10, R53 ;  /* 0x00000010ff2b7819 */ /* 0x000fe20000011635 */
[----:B------:R-:W-:Y:S01]  /*9930*/  HADD2.F32 R45, -RZ, R45.H0_H0 ;  /* 0x2000002dff2d7230 */ /* 0x000fe20000004100 */
[--C-:B------:R-:W-:Y:S01]  /*9940*/  SHF.R.U64 R39, R66, 0x10, R67.reuse ;  /* 0x0000001042277819 */ /* 0x100fe20000001243 */
[--C-:B------:R-:W-:Y:S01]  /*9950*/  HADD2.F32 R31, -RZ, R40.reuse.H0_H0 ;  /* 0x20000028ff1f7230 */ /* 0x100fe20000004100 */
[----:B------:R-:W-:Y:S01]  /*9960*/  SHF.R.U32.HI R66, RZ, 0x10, R67 ;  /* 0x00000010ff427819 */ /* 0x000fe20000011643 */
[----:B------:R-:W-:Y:S01]  /*9970*/  HADD2.F32 R42, -RZ, R40.H1_H1 ;  /* 0x30000028ff2a7230 */ /* 0x000fe20000004100 */
[--C-:B------:R-:W-:Y:S01]  /*9980*/  SHF.R.U64 R37, R54, 0x10, R55.reuse ;  /* 0x0000001036257819 */ /* 0x100fe20000001237 */
[----:B------:R-:W-:Y:S01]  /*9990*/  HADD2.F32 R46, -RZ, R141.H1_H1 ;  /* 0x3000008dff2e7230 */ /* 0x000fe20000004100 */
[----:B------:R-:W-:Y:S01]  /*99a0*/  SHF.R.U32.HI R54, RZ, 0x10, R55 ;  /* 0x00000010ff367819 */ /* 0x000fe20000011637 */
[----:B------:R-:W-:-:S02]  /*99b0*/  HADD2.F32 R40, -RZ, R13.H1_H1 ;  /* 0x3000000dff287230 */ /* 0x000fc40000004100 */
[-C--:B------:R-:W-:Y:S01]  /*99c0*/  FMUL.FTZ R47, R42, R45.reuse ;  /* 0x0000002d2a2f7220 */ /* 0x080fe20000410000 */
[----:B------:R-:W-:Y:S02]  /*99d0*/  HADD2.F32 R15, -RZ, R13.H0_H0 ;  /* 0x2000000dff0f7230 */ /* 0x000fe40000004100 */
[-C--:B------:R-:W-:Y:S01]  /*99e0*/  FMUL.FTZ R48, R31, R46.reuse ;  /* 0x0000002e1f307220 */ /* 0x080fe20000410000 */
[----:B------:R-:W-:Y:S02]  /*99f0*/  HADD2.F32 R44, -RZ, R138.H0_H0 ;  /* 0x2000008aff2c7230 */ /* 0x000fe40000004100 */
        /* <DEDUP_REMOVED lines=9> */
[--C-:B------:R-:W-:Y:S01]  /*9a90*/  HADD2.F32 R43, -RZ, R41.reuse.H0_H0 ;  /* 0x20000029ff2b7230 */ /* 0x100fe20000004100 */
[----:B------:R-:W-:Y:S01]  /*9aa0*/  SHF.R.U64 R38, R64, 0x10, R65 ;  /* 0x0000001040267819 */ /* 0x000fe20000001241 */
[----:B------:R-:W-:Y:S01]  /*9ab0*/  HADD2.F32 R41, -RZ, R41.H1_H1 ;  /* 0x30000029ff297230 */ /* 0x000fe20000004100 */
[----:B------:R-:W-:Y:S01]  /*9ac0*/  SHF.R.U64 R36, R52, 0x10, R53 ;  /* 0x0000001034247819 */ /* 0x000fe20000001235 */
[----:B------:R-:W-:-:S02]  /*9ad0*/  HADD2.F32 R31, -RZ, R29.H0_H0 ;  /* 0x2000001dff1f7230 */ /* 0x000fc40000004100 */
[----:B------:R-:W-:Y:S01]  /*9ae0*/  FMUL.FTZ R50, R43, R48 ;  /* 0x000000302b327220 */ /* 0x000fe20000410000 */
[----:B------:R-:W-:Y:S02]  /*9af0*/  HADD2.F32 R44, -RZ, R29.H1_H1 ;  /* 0x3000001dff2c7230 */ /* 0x000fe40000004100 */
[----:B------:R-:W-:Y:S01]  /*9b00*/  FMUL.FTZ R45, R41, R66 ;  /* 0x00000042292d7220 */ /* 0x000fe20000410000 */
[----:B------:R-:W-:Y:S02]  /*9b10*/  HADD2.F32 R46, -RZ, R139.H0_H0 ;  /* 0x2000008bff2e7230 */ /* 0x000fe40000004100 */
        /* <DEDUP_REMOVED lines=8> */
[----:B------:R-:W-:Y:S01]  /*9ba0*/  HADD2.F32 R45, -RZ, R38.H0_H0 ;  /* 0x20000026ff2d7230 */ /* 0x000fe20000004100 */
[----:B------:R-:W-:Y:S01]  /*9bb0*/  F2FP.F16.F32.PACK_AB R13, R40, R13 ;  /* 0x0000000d280d723e */ /* 0x000fe200000000ff */
[----:B------:R-:W-:Y:S01]  /*9bc0*/  HADD2.F32 R41, -RZ, R28.H0_H0 ;  /* 0x2000001cff297230 */ /* 0x000fe20000004100 */
[----:B------:R-:W-:Y:S01]  /*9bd0*/  F2FP.F16.F32.PACK_AB R44, R44, R29 ;  /* 0x0000001d2c2c723e */ /* 0x000fe200000000ff */
[----:B------:R-:W-:Y:S01]  /*9be0*/  HADD2.F32 R38, -RZ, R12.H0_H0 ;  /* 0x2000000cff267230 */ /* 0x000fe20000004100 */
[----:B------:R-:W-:Y:S01]  /*9bf0*/  F2FP.F16.F32.PACK_AB R29, R42, R15 ;  /* 0x0000000f2a1d723e */ /* 0x000fe200000000ff */
[----:B------:R-:W-:-:S02]  /*9c00*/  HADD2.F32 R28, -RZ, R28.H1_H1 ;  /* 0x3000001cff1c7230 */ /* 0x000fc40000004100 */
[----:B------:R-:W-:Y:S01]  /*9c10*/  FMUL.FTZ R47, R41, R141 ;  /* 0x0000008d292f7220 */ /* 0x000fe20000410000 */
[----:B------:R-:W-:Y:S01]  /*9c20*/  HADD2.F32 R12, -RZ, R12.H1_H1 ;  /* 0x3000000cff0c7230 */ /* 0x000fe20000004100 */
[----:B------:R-:W-:Y:S01]  /*9c30*/  F2FP.F16.F32.PACK_AB R31, R46, R31 ;  /* 0x0000001f2e1f723e */ /* 0x000fe200000000ff */
[----:B------:R-:W-:Y:S02]  /*9c40*/  HADD2.F32 R138, -RZ, R138.H1_H1 ;  /* 0x3000008aff8a7230 */ /* 0x000fe40000004100 */
[-C--:B------:R-:W-:Y:S01]  /*9c50*/  FMUL.FTZ R49, R28, R45.reuse ;  /* 0x0000002d1c317220 */ /* 0x080fe20000410000 */
[----:B------:R-:W-:Y:S02]  /*9c60*/  HADD2.F32 R43, -RZ, R36.H0_H0 ;  /* 0x20000024ff2b7230 */ /* 0x000fe40000004100 */
[----:B------:R-:W-:Y:S01]  /*9c70*/  FMUL.FTZ R45, R12, R45 ;  /* 0x0000002d0c2d7220 */ /* 0x000fe20000410000 */
[C---:B------:R-:W-:Y:S01]  /*9c80*/  FMUL.FTZ R36, R38.reuse, R141 ;  /* 0x0000008d26247220 */ /* 0x040fe20000410000 */
[----:B------:R-:W-:Y:S01]  /*9c90*/  FFMA.FTZ R47, R38, R138, -R47 ;  /* 0x0000008a262f7223 */ /* 0x000fe2000001082f */
[----:B------:R-:W-:-:S02]  /*9ca0*/  HADD2.F32 R39, -RZ, R39.H0_H0 ;  /* 0x20000027ff277230 */ /* 0x000fc40000004100 */
[-C--:B------:R-:W-:Y:S01]  /*9cb0*/  FFMA.FTZ R45, R28, R43.reuse, R45 ;  /* 0x0000002b1c2d7223 */ /* 0x080fe2000001002d */
[----:B------:R-:W-:Y:S01]  /*9cc0*/  FFMA.FTZ R36, R41, R138, R36 ;  /* 0x0000008a29247223 */ /* 0x000fe20000010024 */
[----:B------:R-:W-:Y:S01]  /*9cd0*/  FFMA.FTZ R38, R12, R43, -R49 ;  /* 0x0000002b0c267223 */ /* 0x000fe20000010831 */
[----:B------:R-:W-:Y:S02]  /*9ce0*/  HADD2.F32 R28, -RZ, R30.H0_H0 ;  /* 0x2000001eff1c7230 */ /* 0x000fe40000004100 */
[----:B------:R-:W-:Y:S02]  /*9cf0*/  HADD2.F32 R41, -RZ, R140.H0_H0 ;  /* 0x2000008cff297230 */ /* 0x000fe40000004100 */
[----:B------:R-:W-:Y:S02]  /*9d00*/  HADD2.F32 R12, -RZ, R14.H0_H0 ;  /* 0x2000000eff0c7230 */ /* 0x000fe40000004100 */
[----:B------:R-:W-:Y:S02]  /*9d10*/  HADD2.F32 R30, -RZ, R30.H1_H1 ;  /* 0x3000001eff1e7230 */ /* 0x000fe40000004100 */
[----:B------:R-:W-:Y:S01]  /*9d20*/  FMUL.FTZ R43, R28, R41 ;  /* 0x000000291c2b7220 */ /* 0x000fe20000410000 */
[----:B------:R-:W-:-:S02]  /*9d30*/  HADD2.F32 R14, -RZ, R14.H1_H1 ;  /* 0x3000000eff0e7230 */ /* 0x000fc40000004100 */
[----:B------:R-:W-:Y:S01]  /*9d40*/  FMUL.FTZ R41, R12, R41 ;  /* 0x000000290c297220 */ /* 0x000fe20000410000 */
[----:B------:R-:W-:Y:S02]  /*9d50*/  HADD2.F32 R139, -RZ, R139.H1_H1 ;  /* 0x3000008bff8b7230 */ /* 0x000fe40000004100 */
        /* <DEDUP_REMOVED lines=12> */
.L_x_6029:
[----:B------:R-:W-:Y:S05]  /*9e20*/  BSYNC B1 ;  /* 0x0000000000017941 */ /* 0x000fea0003800000 */
.L_x_6028:
[----:B0-----:R0:W-:Y:S01]  /*9e30*/  ST.E.128 desc[UR60][R34.64], R12 ;  /* 0x0000000c22007985 */ /* 0x0011e2000c101d3c */
[----:B------:R-:W-:-:S13]  /*9e40*/  ISETP.GE.AND P3, PT, R11, R132, PT ;  /* 0x000000840b00720c */ /* 0x000fda0003f66270 */
[----:B------:R-:W-:Y:S05]  /*9e50*/  @P3 BRA `(.L_x_5976) ;  /* 0x0000000400e03947 */ /* 0x000fea0003800000 */
[----:B------:R-:W-:-:S05]  /*9e60*/  IMAD.WIDE R32, R11, 0x2, R32 ;  /* 0x000000020b207825 */ /* 0x000fca00078e0220 */
[----:B-1----:R1:W-:Y:S01]  /*9e70*/  ST.E.128 desc[UR60][R32.64], R28 ;  /* 0x0000001c20007985 */ /* 0x0023e2000c101d3c */
[----:B------:R-:W-:Y:S05]  /*9e80*/  BRA `(.L_x_5976) ;  /* 0x0000000400d47947 */ /* 0x000fea0003800000 */
.L_x_5941:
[----:B------:R-:W2:Y:S02]  /*9e90*/  LDL R11, [R1+0x4] ;  /* 0x00000400010b7983 */ /* 0x000ea40000100800 */
[----:B--2---:R-:W-:-:S13]  /*9ea0*/  R2UR UR4, R11 ;  /* 0x000000000b0472ca */ /* 0x004fda00000e0000 */
[----:B------:R-:W-:-:S06]  /*9eb0*/  UISETP.NE.AND UP0, UPT, UR4, 0x3, UPT ;  /* 0x000000030400788c */ /* 0x000fcc000bf05270 */
[----:B------:R-:W-:-:S13]  /*9ec0*/  PLOP3.LUT P2, PT, PT, PT, UP0, 0x80, 0x0 ;  /* 0x000000000000781c */ /* 0x000fda0003f4f008 */
[----:B------:R-:W-:Y:S05]  /*9ed0*/  @!P2 BRA `(.L_x_6030) ;  /* 0x000000000004a947 */ /* 0x000fea0003800000 */
[----:B------:R-:W-:Y:S01]  /*9ee0*/  BPT.TRAP 0x1 ;  /* 0x000000040000795c */ /* 0x000fe20000300000 */
.L_x_6030:
[----:B------:R-:W-:Y:S01]  /*9ef0*/  LEA R86, R18, R2, 0x3 ;  /* 0x0000000212567211 */ /* 0x000fe200078e18ff */
[----:B------:R-:W-:Y:S01]  /*9f00*/  BSSY B1, `(.L_x_6031) ;  /* 0x0000005000017945 */ /* 0x000fe20003800000 */
[----:B------:R-:W-:Y:S02]  /*9f10*/  SHF.L.U32 R87, R205, 0x1f, RZ ;  /* 0x0000001fcd577819 */ /* 0x000fe400000006ff */
[----:B------:R-:W-:Y:S02]  /*9f20*/  SHF.R.S32.HI R79, RZ, 0x1f, R76 ;  /* 0x0000001fff4f7819 */ /* 0x000fe4000001144c */
[----:B------:R-:W0:Y:S02]  /*9f30*/  SYNCS.PHASECHK.TRANS64.TRYWAIT P3, [R86+URZ+0x30890], R87 ;  /* 0x03089057560075a7 */ /* 0x000e24000806017f */
[----:B0-----:R-:W-:Y:S05]  /*9f40*/  @!P3 BRA `(.L_x_6032) ;  /* 0x000001e00038b947 */ /* 0x001fea0003800000 */
.L_x_6319:
[----:B------:R-:W-:Y:S05]  /*9f50*/  BSYNC B1 ;  /* 0x0000000000017941 */ /* 0x000fea0003800000 */
.L_x_6031:
        /* <DEDUP_REMOVED lines=25> */
.L_x_6323:
        /* <DEDUP_REMOVED lines=16> */
[----:B------:R-:W-:Y:S01]  /*a1f0*/  @!P5 SHF.L.U32 R11, R198, 0x3, RZ ;  /* 0x00000003c60bd819 */ /* 0x000fe200000006ff */
[----:B--2---:R-:W-:Y:S02]  /*a200*/  @!P5 IMAD.MOV.U32 R32, RZ, RZ, R37 ;  /* 0x000000ffff20d224 */ /* 0x004fe400078e0025 */
[----:B------:R-:W-:Y:S02]  /*a210*/  @!P5 IMAD.MOV.U32 R33, RZ, RZ, R36 ;  /* 0x000000ffff21d224 */ /* 0x000fe400078e0024 */
        /* <DEDUP_REMOVED lines=18> */
.L_x_6035:
[----:B------:R-:W-:Y:S05]  /*a340*/  BSYNC B1 ;  /* 0x0000000000017941 */ /* 0x000fea0003800000 */
.L_x_6034:
[----:B------:R-:W-:-:S03]  /*a350*/  UMOV UR4, 0xffffffff ;  /* 0xffffffff00047882 */ /* 0x000fc60000000000 */
[----:B------:R-:W-:Y:S05]  /*a360*/  BRA.DIV UR4, `(.L_x_6036) ;  /* 0x000001de04907947 */ /* 0x000fea000b800000 */
[----:B--2---:R2:W0:Y:S04]  /*a370*/  SHFL.IDX PT, R36, R35, 0x1, 0x1c1f ;  /* 0x003c1f0023247f89 */ /* 0x00442800000e0000 */
[----:B---3--:R2:W3:Y:S02]  /*a380*/  SHFL.IDX PT, R37, R34, 0x1, 0x1c1f ;  /* 0x003c1f0022257f89 */ /* 0x0084e400000e0000 */
.L_x_6327:
        /* <DEDUP_REMOVED lines=23> */
[----:B------:R-:W-:Y:S02]  /*a500*/  @!P5 IMAD.SHL.U32 R11, R199, 0x8, RZ ;  /* 0x00000008c70bd824 */ /* 0x000fe400078e00ff */
[----:B0-----:R-:W-:Y:S02]  /*a510*/  @!P5 IMAD.MOV.U32 R32, RZ, RZ, R37 ;  /* 0x000000ffff20d224 */ /* 0x001fe400078e0025 */
[----:B------:R-:W-:Y:S02]  /*a520*/  @!P5 IMAD.MOV.U32 R33, RZ, RZ, R36 ;  /* 0x000000ffff21d224 */ /* 0x000fe400078e0024 */
        /* <DEDUP_REMOVED lines=11> */
.L_x_5976:
[----:B------:R-:W-:Y:S05]  /*a5e0*/  BSYNC B0 ;  /* 0x0000000000007941 */ /* 0x000fea0003800000 */
.L_x_5940:
        /* <DEDUP_REMOVED lines=12> */
[----:B------:R-:W-:-:S04]  /*a6b0*/  @!P3 IADD3 R11, R86, 0x308a0, RZ ;  /* 0x000308a0560bb810 */ /* 0x000fc80007ffe0ff */
[----:B------:R-:W-:-:S04]  /*a6c0*/  @!P3 PRMT R11, RZ, 0x654, R11 ;  /* 0x00000654ff0bb816 */ /* 0x000fc8000000000b */
[----:B------:R0:W-:Y:S01]  /*a6d0*/  @!P3 SYNCS.ARRIVE.TRANS64.RED.A1T0 RZ, [R11+URZ], RZ ;  /* 0x000000ff0bffb9a7 */ /* 0x0001e2000810043f */
[----:B------:R-:W-:Y:S05]  /*a6e0*/  @!P2 BRA `(.L_x_6038) ;  /* 0x000000000004a947 */ /* 0x000fea0003800000 */
[----:B------:R-:W-:Y:S01]  /*a6f0*/  BPT.TRAP 0x1 ;  /* 0x000000040000795c */ /* 0x000fe20000300000 */
.L_x_6038:
[----:B------:R-:W-:Y:S05]  /*a700*/  BSYNC B0 ;  /* 0x0000000000007941 */ /* 0x000fea0003800000 */
.L_x_6037:
[----:B------:R-:W3:Y:S01]  /*a710*/  SYNCS.PHASECHK.TRANS64.TRYWAIT P2, [R86+URZ+0x308b0], R87 ;  /* 0x0308b057560075a7 */ /* 0x000ee2000804017f */
[----:B------:R-:W-:Y:S04]  /*a720*/  BSSY B0, `(.L_x_6039) ;  /* 0x0000002000007945 */ /* 0x000fe80003800000 */
[----:B---3--:R-:W-:Y:S05]  /*a730*/  @!P2 BRA `(.L_x_6040) ;  /* 0x000001d800e8a947 */ /* 0x008fea0003800000 */
.L_x_6328:
[----:B------:R-:W-:Y:S05]  /*a740*/  BSYNC B0 ;  /* 0x0000000000007941 */ /* 0x000fea0003800000 */
.L_x_6039:
        /* <DEDUP_REMOVED lines=8> */
[----:B------:R-:W-:Y:S02]  /*a7d0*/  IMAD R84, R84, UR4, RZ ;  /* 0x0000000454547c24 */ /* 0x000fe4000f8e02ff */
[----:B------:R-:W-:Y:S02]  /*a7e0*/  IMAD.IADD R13, R13, 0x1, R79 ;  /* 0x000000010d0d7824 */ /* 0x000fe400078e024f */
        /* <DEDUP_REMOVED lines=16> */
[----:B-12---:R-:W-:-:S04]  /*a8f0*/  @!P5 LEA R34, P2, R16, R32, 0x1 ;  /* 0x000000201022d211 */ /* 0x006fc800078408ff */
        /* <DEDUP_REMOVED lines=28> */
.L_x_6042:
[----:B------:R-:W-:Y:S05]  /*aac0*/  BSYNC B0 ;  /* 0x0000000000007941 */ /* 0x000fea0003800000 */
.L_x_6041:
        /* <DEDUP_REMOVED lines=38> */
.L_x_6044:
[----:B------:R-:W-:Y:S05]  /*ad30*/  BSYNC B0 ;  /* 0x0000000000007941 */ /* 0x000fea0003800000 */
.L_x_6043:
[----:B------:R-:W5:Y:S01]  /*ad40*/  LDL R11, [R1] ;  /* 0x00000000010b7983 */ /* 0x000f620000100800 */
[----:B---3--:R-:W-:Y:S01]  /*ad50*/  @!P3 IADD3 R86, R86, 0x308c0, RZ ;  /* 0x000308c05656b810 */ /* 0x008fe20007ffe0ff */
[----:B------:R-:W-:Y:S01]  /*ad60*/  VIADD R18, R18, 0x1 ;  /* 0x0000000112127836 */ /* 0x000fe20000000000 */
[----:B------:R-:W-:Y:S01]  /*ad70*/  PLOP3.LUT P2, PT, PT, PT, PT, 0x8, 0x0 ;  /* 0x000000000000781c */ /* 0x000fe20003f4e170 */
[----:B------:R-:W-:Y:S01]  /*ad80*/  @!PT LDS RZ, [RZ] ;  /* 0x00000000fffff984 */ /* 0x000fe20000000800 */
[----:B------:R-:W-:Y:S01]  /*ad90*/  @!PT LDS RZ, [RZ] ;  /* 0x00000000fffff984 */ /* 0x000fe20000000800 */
[----:B------:R-:W-:Y:S01]  /*ada0*/  @!PT LDS RZ, [RZ] ;  /* 0x00000000fffff984 */ /* 0x000fe20000000800 */
[----:B------:R-:W-:Y:S01]  /*adb0*/  @!PT LDS RZ, [RZ] ;  /* 0x00000000fffff984 */ /* 0x000fe20000000800 */
[----:B------:R3:W-:Y:S06]  /*adc0*/  MEMBAR.ALL.CTA ;  /* 0x0000000000007992 */ /* 0x0007ec0000008000 */
[----:B---3--:R-:W3:Y:S01]  /*add0*/  FENCE.VIEW.ASYNC.S ;  /* 0x00000000000073c6 */ /* 0x008ee20000000000 */
[----:B------:R-:W-:Y:S01]  /*ade0*/  @!P3 PRMT R86, RZ, 0x654, R86 ;  /* 0x00000654ff56b816 */ /* 0x000fe20000000056 */
[----:B---3--:R3:W-:Y:S06]  /*adf0*/  BAR.SYNC.DEFER_BLOCKING R159, 0x80 ;  /* 0x0002009f0000751d */ /* 0x0087ec0000010000 */
[----:B------:R3:W-:Y:S01]  /*ae00*/  @!P3 SYNCS.ARRIVE.TRANS64.RED.A1T0 RZ, [R86+URZ], RZ ;  /* 0x000000ff56ffb9a7 */ /* 0x0007e2000810043f */
[----:B------:R-:W-:-:S04]  /*ae10*/  ISETP.NE.AND P3, PT, R18, 0x2, PT ;  /* 0x000000021200780c */ /* 0x000fc80003f65270 */
[----:B------:R-:W-:Y:S02]  /*ae20*/  SEL R12, RZ, 0x1, P3 ;  /* 0x00000001ff0c7807 */ /* 0x000fe40001800000 */
[----:B------:R-:W-:Y:S02]  /*ae30*/  SEL R18, R18, RZ, P3 ;  /* 0x000000ff12127207 */ /* 0x000fe40001800000 */
[----:B------:R-:W-:Y:S02]  /*ae40*/  LOP3.LUT R205, R205, R12, RZ, 0x3c, !PT ;  /* 0x0000000ccdcd7212 */ /* 0x000fe400078e3cff */
[----:B-----5:R-:W-:-:S13]  /*ae50*/  LOP3.LUT P4, RZ, R11, 0x2, RZ, 0xc0, !PT ;  /* 0x000000020bff7812 */ /* 0x020fda000788c0ff */
[----:B---3--:R-:W-:Y:S05]  /*ae60*/  @P4 BRA `(.L_x_6045) ;  /* 0xffffff7800c84947 */ /* 0x008fea000383ffff */
.L_x_5935:
[----:B------:R-:W3:Y:S01]  /*ae70*/  LDC R0, c[0x0][0x448] ;  /* 0x00011200ff007b82 */ /* 0x000ee20000000800 */
[----:B------:R-:W-:Y:S01]  /*ae80*/  BSSY B0, `(.L_x_6046) ;  /* 0x0000011000007945 */ /* 0x000fe20003800000 */
[----:B--2---:R-:W-:Y:S02]  /*ae90*/  MOV R80, RZ ;  /* 0x000000ff00507202 */ /* 0x004fe40000000f00 */
[----:B---3--:R-:W-:Y:S01]  /*aea0*/  ISETP.NE.AND P0, PT, R0, 0x1, PT ;  /* 0x000000010000780c */ /* 0x008fe20003f05270 */
[----:B------:R-:W-:-:S12]  /*aeb0*/  VIADD R0, R226, 0x7f ;  /* 0x0000007fe2007836 */ /* 0x000fd80000000000 */
[----:B------:R-:W2:Y:S08]  /*aec0*/  @P0 LDC R3, c[0x0][0x44c] ;  /* 0x00011300ff030b82 */ /* 0x000eb00000000800 */
[----:B------:R-:W3:Y:S01]  /*aed0*/  @P0 LDC R4, c[0x0][0x450] ;  /* 0x00011400ff040b82 */ /* 0x000ee20000000800 */
[----:B--2---:R-:W-:-:S05]  /*aee0*/  @P0 IMAD.HI.U32 R3, R0, R3, RZ ;  /* 0x0000000300030227 */ /* 0x004fca00078e00ff */
        /* <DEDUP_REMOVED lines=8> */
[----:B------:R-:W2:Y:S02]  /*af70*/  FENCE.VIEW.ASYNC.G ;  /* 0x00000000000073c6 */ /* 0x000ea40000000100 */
[----:B--2---:R-:W-:Y:S06]  /*af80*/  BAR.ARV 0xc, 0x180 ;  /* 0x0306000000007b1d */ /* 0x004fec0000002000 */
.L_x_6047:
[----:B------:R-:W-:Y:S05]  /*af90*/  BSYNC B0 ;  /* 0x0000000000007941 */ /* 0x000fea0003800000 */
.L_x_6046:
        /* <DEDUP_REMOVED lines=8> */
[----:B------:R-:W2:Y:S01]  /*b020*/  I2F.RP R3, R6 ;  /* 0x0000000600037306 */ /* 0x000ea20000209400 */
[-C--:B------:R-:W-:Y:S02]  /*b030*/  IABS R10, R9.reuse ;  /* 0x00000009000a7213 */ /* 0x080fe40000000000 */
[----:B------:R-:W-:Y:S02]  /*b040*/  IABS R8, R0 ;  /* 0x0000000000087213 */ /* 0x000fe40000000000 */
[----:B------:R-:W-:-:S04]  /*b050*/  LOP3.LUT R0, R0, R9, RZ, 0x3c, !PT ;  /* 0x0000000900007212 */ /* 0x000fc800078e3cff */
[----:B------:R-:W-:Y:S01]  /*b060*/  ISETP.GE.AND P2, PT, R0, RZ, PT ;  /* 0x000000ff0000720c */ /* 0x000fe20003f46270 */
[----:B--2---:R-:W2:Y:S02]  /*b070*/  MUFU.RCP R3, R3 ;  /* 0x0000000300037308 */ /* 0x004ea40000001000 */
[----:B--2---:R-:W-:Y:S02]  /*b080*/  VIADD R4, R3, 0xffffffe ;  /* 0x0ffffffe03047836 */ /* 0x004fe40000000000 */
[----:B------:R-:W-:-:S04]  /*b090*/  IMAD.MOV R3, RZ, RZ, -R10 ;  /* 0x000000ffff037224 */ /* 0x000fc800078e0a0a */
[----:B------:R2:W3:Y:S02]  /*b0a0*/  F2I.FTZ.U32.TRUNC.NTZ R5, R4 ;  /* 0x0000000400057305 */ /* 0x0004e4000021f000 */
[----:B--2---:R-:W-:Y:S01]  /*b0b0*/  MOV R4, RZ ;  /* 0x000000ff00047202 */ /* 0x004fe20000000f00 */
[----:B---3--:R-:W-:-:S04]  /*b0c0*/  IMAD.MOV R7, RZ, RZ, -R5 ;  /* 0x000000ffff077224 */ /* 0x008fc800078e0a05 */
        /* <DEDUP_REMOVED lines=11> */
[----:B------:R-:W-:-:S05]  /*b180*/  @!P1 LOP3.LUT R5, RZ, R9, RZ, 0x33, !PT ;  /* 0x00000009ff059212 */ /* 0x000fca00078e33ff */
[----:B------:R-:W-:-:S07]  /*b190*/  IMAD.MOV.U32 R80, RZ, RZ, R5 ;  /* 0x000000ffff507224 */ /* 0x000fce00078e0005 */
.L_x_6049:
[----:B------:R-:W-:Y:S05]  /*b1a0*/  BSYNC B0 ;  /* 0x0000000000007941 */ /* 0x000fea0003800000 */
.L_x_6048:
        /* <DEDUP_REMOVED lines=23> */
[----:B0-----:R-:W-:Y:S02]  /*b320*/  CS2R R78, SRZ ;  /* 0x00000000004e7805 */ /* 0x001fe4000001ff00 */
        /* <DEDUP_REMOVED lines=22> */
[----:B-1--4-:R-:W-:Y:S02]  /*b490*/  CS2R R32, SRZ ;  /* 0x0000000000207805 */ /* 0x012fe4000001ff00 */
[----:B------:R-:W-:Y:S02]  /*b4a0*/  CS2R R30, SRZ ;  /* 0x00000000001e7805 */ /* 0x000fe4000001ff00 */
[----:B------:R-:W-:-:S02]  /*b4b0*/  CS2R R28, SRZ ;  /* 0x00000000001c7805 */ /* 0x000fc4000001ff00 */
[----:B------:R-:W-:Y:S02]  /*b4c0*/  CS2R R26, SRZ ;  /* 0x00000000001a7805 */ /* 0x000fe4000001ff00 */
[----:B------:R-:W-:Y:S01]  /*b4d0*/  CS2R R24, SRZ ;  /* 0x0000000000187805 */ /* 0x000fe2000001ff00 */
[----:B--2---:R-:W-:-:S05]  /*b4e0*/  IMAD R225, R0, R80, RZ ;  /* 0x0000005000e17224 */ /* 0x004fca00078e02ff */
[----:B------:R-:W-:-:S04]  /*b4f0*/  VIADDMNMX R80, R225, R80, R136, PT ;  /* 0x00000050e1507246 */ /* 0x000fc80003800188 */
[----:B------:R-:W-:-:S13]  /*b500*/  ISETP.GT.AND P1, PT, R80, R225, PT ;  /* 0x000000e15000720c */ /* 0x000fda0003f24270 */
[----:B------:R-:W-:Y:S05]  /*b510*/  @!P1 BRA `(.L_x_6050) ;  /* 0x0000010800849947 */ /* 0x000fea0003800000 */
        /* <DEDUP_REMOVED lines=33> */
.L_x_6051:
        /* <DEDUP_REMOVED lines=13> */
.L_x_6055:
[----:B-1----:R1:W2:Y:S02]  /*b800*/  SYNCS.PHASECHK.TRANS64.TRYWAIT P0, [R2+URZ+0x30800], R3 ;  /* 0x03080003020075a7 */ /* 0x0022a4000800017f */
[----:B--2---:R-:W-:Y:S05]  /*b810*/  @!P0 NANOSLEEP.SYNCS 0x989680 ;  /* 0x009896800000895d */ /* 0x004fea0003900000 */
[----:B------:R-:W2:Y:S02]  /*b820*/  @!P0 SYNCS.PHASECHK.TRANS64 P0, [R2+URZ+0x30800], R3 ;  /* 0x03080003020085a7 */ /* 0x000ea4000800007f */
[----:B--2---:R-:W-:Y:S05]  /*b830*/  @!P0 BRA `(.L_x_6055) ;  /* 0xfffffffc00f08947 */ /* 0x004fea000383ffff */
.L_x_6054:
[----:B------:R-:W-:Y:S05]  /*b840*/  BSYNC B0 ;  /* 0x0000000000007941 */ /* 0x000fea0003800000 */
.L_x_6053:
[----:B------:R-:W-:Y:S05]  /*b850*/  BRA `(.L_x_6056) ;  /* 0x00000070004c7947 */ /* 0x000fea0003800000 */
.L_x_6052:
        /* <DEDUP_REMOVED lines=32> */
.L_x_6057:
[----:B------:R-:W-:Y:S01]  /*ba60*/  ULDC.U8 UR4, c[0x0][0x410] ;  /* 0x0001040000047ab9 */ /* 0x000fe20000000000 */
[----:B------:R-:W-:Y:S01]  /*ba70*/  BSSY B0, `(.L_x_6058) ;  /* 0x00006e9000007945 */ /* 0x000fe20003800000 */
[----:B------:R-:W-:Y:S01]  /*ba80*/  ISETP.NE.AND P0, PT, RZ, UR4, PT ;  /* 0x00000004ff007c0c */ /* 0x000fe2000bf05270 */
[----:B------:R-:W-:-:S12]  /*ba90*/  IMAD.IADD R64, R204, 0x1, R226 ;  /* 0x00000001cc407824 */ /* 0x000fd800078e02e2 */
        /* <DEDUP_REMOVED lines=28> */
[----:B------:R-:W-:-:S02]  /*bc60*/  IADD3 R3, R5, R9, RZ ;  /* 0x0000000905037210 */ /* 0x000fc40007ffe0ff */
[----:B------:R-:W-:Y:S01]  /*bc70*/  IMAD.IADD R63, R7, 0x1, R63 ;  /* 0x00000001073f7824 */ /* 0x000fe200078e023f */
[----:B------:R-:W-:Y:S02]  /*bc80*/  LEA R62, P1, R6, UR6, 0x1 ;  /* 0x00000006063e7c11 */ /* 0x000fe4000f8208ff */
[----:B------:R-:W-:Y:S02]  /*bc90*/  LEA.HI.X R0, R4, UR5, R3, 0x1, P0 ;  /* 0x0000000504007c11 */ /* 0x000fe400080f0c03 */
[----:B------:R-:W-:Y:S01]  /*bca0*/  LEA.HI.X R63, R6, UR7, R63, 0x1, P1 ;  /* 0x00000007063f7c11 */ /* 0x000fe200088f0c3f */
[----:B------:R-:W-:Y:S08]  /*bcb0*/  BRA.DIV UR4, `(.L_x_6060) ;  /* 0x000001c6049c7947 */ /* 0x000ff0000b800000 */
[----:B------:R0:W1:Y:S04]  /*bcc0*/  SHFL.IDX PT, R3, R0, RZ, 0x1c1f ;  /* 0x001c1fff00037589 */ /* 0x00006800000e0000 */
[----:B------:R0:W2:Y:S04]  /*bcd0*/  SHFL.IDX PT, R8, R65, RZ, 0x1c1f ;  /* 0x001c1fff41087589 */ /* 0x0000a800000e0000 */
[----:B------:R0:W3:Y:S04]  /*bce0*/  SHFL.IDX PT, R9, R63, RZ, 0x1c1f ;  /* 0x001c1fff3f097589 */ /* 0x0000e800000e0000 */
[----:B------:R0:W4:Y:S02]  /*bcf0*/  SHFL.IDX PT, R30, R62, RZ, 0x1c1f ;  /* 0x001c1fff3e1e7589 */ /* 0x00012400000e0000 */
.L_x_6334:
        /* <DEDUP_REMOVED lines=23> */
[C---:B------:R-:W-:Y:S02]  /*be70*/  @!P3 SHF.L.U32 R27, R215.reuse, 0x1, RZ ;  /* 0x00000001d71bb819 */ /* 0x040fe400000006ff */
[----:B------:R-:W-:Y:S01]  /*be80*/  @!P3 SHF.L.U64.HI R12, R215, 0x1, R12 ;  /* 0x00000001d70cb819 */ /* 0x000fe2000001020c */
[----:B------:R-:W-:Y:S01]  /*be90*/  @!P2 IMAD.SHL.U32 R21, R207, 0x2, RZ ;  /* 0x00000002cf15a824 */ /* 0x000fe200078e00ff */
[-C--:B--2---:R-:W-:Y:S02]  /*bea0*/  @!P3 IADD3 R28, P6, R8, R27.reuse, RZ ;  /* 0x0000001b081cb210 */ /* 0x084fe40007fde0ff */
[----:B------:R-:W-:Y:S01]  /*beb0*/  SHF.R.S32.HI R10, RZ, 0x1f, R207 ;  /* 0x0000001fff0a7819 */ /* 0x000fe200000114cf */
[----:B------:R-:W-:Y:S01]  /*bec0*/  @!P1 IMAD.SHL.U32 R13, R208, 0x2, RZ ;  /* 0x00000002d00d9824 */ /* 0x000fe200078e00ff */
[----:B----4-:R-:W-:Y:S01]  /*bed0*/  @!P3 IADD3 R26, P5, R30, R27, RZ ;  /* 0x0000001b1e1ab210 */ /* 0x010fe20007fbe0ff */
[----:B-1----:R-:W-:Y:S01]  /*bee0*/  @!P3 IMAD.X R29, R3, 0x1, R12, P6 ;  /* 0x00000001031db824 */ /* 0x002fe200030e060c */
[----:B------:R-:W-:Y:S01]  /*bef0*/  @!P2 SHF.L.U64.HI R10, R207, 0x1, R10 ;  /* 0x00000001cf0aa819 */ /* 0x000fe2000001020a */
[----:B------:R-:W-:Y:S01]  /*bf00*/  @!P4 IMAD.MOV.U32 R4, RZ, RZ, R8 ;  /* 0x000000ffff04c224 */ /* 0x000fe200078e0008 */
[----:B------:R-:W-:Y:S01]  /*bf10*/  @!P2 IADD3 R24, P6, R8, R21, RZ ;  /* 0x000000150818a210 */ /* 0x000fe20007fde0ff */
[----:B------:R-:W-:Y:S01]  /*bf20*/  @!P4 IMAD.MOV.U32 R5, RZ, RZ, R3 ;  /* 0x000000ffff05c224 */ /* 0x000fe200078e0003 */
[----:B------:R-:W-:-:S02]  /*bf30*/  ISETP.GE.AND P0, PT, R206, UR4, PT ;  /* 0x00000004ce007c0c */ /* 0x000fc4000bf06270 */
[----:B------:R-:W-:Y:S01]  /*bf40*/  SHF.R.S32.HI R7, RZ, 0x1f, R208 ;  /* 0x0000001fff077819 */ /* 0x000fe200000114d0 */
[----:B------:R-:W-:Y:S01]  /*bf50*/  @!P2 IMAD.X R25, R3, 0x1, R10, P6 ;  /* 0x000000010319a824 */ /* 0x000fe200030e060a */
[C---:B---3--:R-:W-:Y:S01]  /*bf60*/  @!P3 IADD3.X R27, R9.reuse, R12, RZ, P5, !PT ;  /* 0x0000000c091bb210 */ /* 0x048fe20002ffe4ff */
[----:B------:R-:W-:Y:S01]  /*bf70*/  @!P4 IMAD.WIDE R4, R194, 0x2, R4 ;  /* 0x00000002c204c825 */ /* 0x000fe200078e0204 */
[----:B------:R-:W-:Y:S02]  /*bf80*/  @!P2 IADD3 R20, P5, R30, R21, RZ ;  /* 0x000000151e14a210 */ /* 0x000fe40007fbe0ff */
[----:B------:R-:W-:Y:S02]  /*bf90*/  @!P1 SHF.L.U64.HI R6, R208, 0x1, R7 ;  /* 0x00000001d0069819 */ /* 0x000fe40000010207 */
[-C--:B------:R-:W-:Y:S01]  /*bfa0*/  @!P1 IADD3 R14, P6, R8, R13.reuse, RZ ;  /* 0x0000000d080e9210 */ /* 0x080fe20007fde0ff */
[----:B------:R-:W-:Y:S01]  /*bfb0*/  @!P2 IMAD.X R21, R9, 0x1, R10, P5 ;  /* 0x000000010915a824 */ /* 0x000fe200028e060a */
[----:B------:R-:W-:Y:S01]  /*bfc0*/  ISETP.GE.AND P5, PT, R216, UR4, PT ;  /* 0x00000004d8007c0c */ /* 0x000fe2000bfa6270 */
[----:B------:R1:W5:Y:S01]  /*bfd0*/  @!P4 LD.E.64 R58, desc[UR60][R4.64] ;  /* 0x0000003c043ac980 */ /* 0x000362000c101b00 */
[----:B------:R-:W-:Y:S01]  /*bfe0*/  @!P0 SHF.L.U32 R31, R206, 0x1, RZ ;  /* 0x00000001ce1f8819 */ /* 0x000fe200000006ff */
[----:B------:R-:W-:Y:S01]  /*bff0*/  @!P1 IMAD.X R15, R3, 0x1, R6, P6 ;  /* 0x00000001030f9824 */ /* 0x000fe200030e0606 */
[----:B------:R-:W-:-:S02]  /*c000*/  @!P1 IADD3 R12, P6, R30, R13, RZ ;  /* 0x0000000d1e0c9210 */ /* 0x000fc40007fde0ff */
[----:B------:R-:W-:-:S03]  /*c010*/  CS2R R60, SRZ ;  /* 0x00000000003c7805 */ /* 0x000fc6000001ff00 */
[----:B------:R-:W-:Y:S01]  /*c020*/  @!P1 IMAD.X R13, R9, 0x1, R6, P6 ;  /* 0x00000001090d9824 */ /* 0x000fe200030e0606 */
[----:B------:R-:W-:Y:S01]  /*c030*/  @!P0 IADD3 R10, P6, R8, R31, RZ ;  /* 0x0000001f080a8210 */ /* 0x000fe20007fde0ff */
[----:B-1----:R-:W-:Y:S01]  /*c040*/  @!P4 IMAD.MOV.U32 R4, RZ, RZ, R30 ;  /* 0x000000ffff04c224 */ /* 0x002fe200078e001e */
[----:B------:R-:W-:-:S04]  /*c050*/  SHF.R.S32.HI R5, RZ, 0x1f, R206 ;  /* 0x0000001fff057819 */ /* 0x000fc800000114ce */
[----:B------:R-:W-:Y:S01]  /*c060*/  @!P0 SHF.L.U64.HI R34, R206, 0x1, R5 ;  /* 0x00000001ce228819 */ /* 0x000fe20000010205 */
[----:B------:R-:W-:-:S03]  /*c070*/  @!P4 IMAD.MOV.U32 R5, RZ, RZ, R9 ;  /* 0x000000ffff05c224 */ /* 0x000fc600078e0009 */
[----:B------:R-:W-:Y:S01]  /*c080*/  @!P0 IADD3.X R11, R3, R34, RZ, P6, !PT ;  /* 0x00000022030b8210 */ /* 0x000fe200037fe4ff */
[----:B------:R-:W-:Y:S01]  /*c090*/  @!P4 IMAD.WIDE R6, R194, 0x2, R4 ;  /* 0x00000002c206c825 */ /* 0x000fe200078e0204 */
[----:B------:R-:W-:Y:S02]  /*c0a0*/  @!P0 IADD3 R4, P6, R30, R31, RZ ;  /* 0x0000001f1e048210 */ /* 0x000fe40007fde0ff */
[----:B------:R-:W-:Y:S01]  /*c0b0*/  SHF.R.S32.HI R5, RZ, 0x1f, R216 ;  /* 0x0000001fff057819 */ /* 0x000fe200000114d8 */
[C---:B------:R-:W-:Y:S01]  /*c0c0*/  @!P5 IMAD.SHL.U32 R31, R216.reuse, 0x2, RZ ;  /* 0x00000002d81fd824 */ /* 0x040fe200078e00ff */
[----:B------:R1:W5:Y:S01]  /*c0d0*/  @!P4 LD.E.64 R60, desc[UR60][R6.64] ;  /* 0x0000003c063cc980 */ /* 0x000362000c101b00 */
[----:B------:R-:W-:Y:S02]  /*c0e0*/  CS2R R54, SRZ ;  /* 0x0000000000367805 */ /* 0x000fe4000001ff00 */
[----:B------:R-:W-:Y:S01]  /*c0f0*/  @!P5 SHF.L.U64.HI R32, R216, 0x1, R5 ;  /* 0x00000001d820d819 */ /* 0x000fe20000010205 */
[----:B------:R-:W-:Y:S01]  /*c100*/  @!P0 IMAD.X R5, R9, 0x1, R34, P6 ;  /* 0x0000000109058824 */ /* 0x000fe200030e0622 */
[----:B------:R-:W-:-:S02]  /*c110*/  CS2R R56, SRZ ;  /* 0x0000000000387805 */ /* 0x000fc4000001ff00 */
[----:B------:R-:W-:Y:S02]  /*c120*/  CS2R R50, SRZ ;  /* 0x0000000000327805 */ /* 0x000fe4000001ff00 */
[----:B------:R-:W-:Y:S02]  /*c130*/  CS2R R52, SRZ ;  /* 0x0000000000347805 */ /* 0x000fe4000001ff00 */
[-C--:B-1----:R-:W-:Y:S02]  /*c140*/  @!P5 IADD3 R6, P4, R8, R31.reuse, RZ ;  /* 0x0000001f0806d210 */ /* 0x082fe40007f9e0ff */
[----:B------:R-:W-:Y:S02]  /*c150*/  CS2R R46, SRZ ;  /* 0x00000000002e7805 */ /* 0x000fe4000001ff00 */
[----:B------:R-:W-:Y:S02]  /*c160*/  @!P5 IADD3 R8, P6, R30, R31, RZ ;  /* 0x0000001f1e08d210 */ /* 0x000fe40007fde0ff */
[----:B------:R-:W-:-:S02]  /*c170*/  CS2R R48, SRZ ;  /* 0x0000000000307805 */ /* 0x000fc4000001ff00 */
[----:B------:R-:W-:Y:S02]  /*c180*/  CS2R R42, SRZ ;  /* 0x00000000002a7805 */ /* 0x000fe4000001ff00 */
[----:B------:R-:W-:Y:S02]  /*c190*/  CS2R R44, SRZ ;  /* 0x00000000002c7805 */ /* 0x000fe4000001ff00 */
[----:B------:R-:W-:Y:S02]  /*c1a0*/  CS2R R36, SRZ ;  /* 0x0000000000247805 */ /* 0x000fe4000001ff00 */
[----:B------:R-:W-:Y:S01]  /*c1b0*/  CS2R R34, SRZ ;  /* 0x0000000000227805 */ /* 0x000fe2000001ff00 */
[----:B------:R-:W-:Y:S01]  /*c1c0*/  @!P5 IMAD.X R7, R3, 0x1, R32, P4 ;  /* 0x000000010307d824 */ /* 0x000fe200020e0620 */
[----:B------:R-:W-:Y:S01]  /*c1d0*/  @!P5 IADD3.X R9, R9, R32, RZ, P6, !PT ;  /* 0x000000200909d210 */ /* 0x000fe200037fe4ff */
        /* <DEDUP_REMOVED lines=10> */
.L_x_6062:
[----:B------:R-:W-:Y:S05]  /*c280*/  BSYNC B1 ;  /* 0x0000000000017941 */ /* 0x000fea0003800000 */
.L_x_6061:
[----:B-1---5:R-:W-:Y:S01]  /*c290*/  IMAD.MOV.U32 R3, RZ, RZ, R36 ;  /* 0x000000ffff037224 */ /* 0x022fe200078e0024 */
[----:B------:R-:W-:Y:S01]  /*c2a0*/  MOV R6, R43 ;  /* 0x0000002b00067202 */ /* 0x000fe20000000f00 */
[----:B------:R-:W-:Y:S01]  /*c2b0*/  IMAD.MOV.U32 R4, RZ, RZ, R37 ;  /* 0x000000ffff047224 */ /* 0x000fe200078e0025 */
[----:B------:R-:W-:Y:S01]  /*c2c0*/  UMOV UR4, 0xffffffff ;  /* 0xffffffff00047882 */ /* 0x000fe20000000000 */
[----:B------:R-:W-:Y:S01]  /*c2d0*/  IMAD.MOV.U32 R5, RZ, RZ, R42 ;  /* 0x000000ffff057224 */ /* 0x000fe200078e002a */
[----:B--23--:R-:W-:Y:S02]  /*c2e0*/  CS2R R8, SRZ ;  /* 0x0000000000087805 */ /* 0x00cfe4000001ff00 */
        /* <DEDUP_REMOVED lines=32> */
[----:B------:R-:W-:Y:S02]  /*c4f0*/  PRMT R87, R87, 0x5410, R3 ;  /* 0x0000541057577816 */ /* 0x000fe40000000003 */
        /* <DEDUP_REMOVED lines=8> */
.L_x_6340:
[----:B------:R-:W5:Y:S01]  /*c580*/  LDL R3, [R1+0x38] ;  /* 0x0000380001037983 */ /* 0x000f620000100800 */
[----:B------:R-:W-:Y:S01]  /*c590*/  VIADD R64, R64, 0x40 ;  /* 0x0000004040407836 */ /* 0x000fe20000000000 */
[----:B------:R-:W-:Y:S01]  /*c5a0*/  LOP3.LUT R4, R220, 0x18, R16, 0xf8, !PT ;  /* 0x00000018dc047812 */ /* 0x000fe200078ef810 */
[----:B------:R-:W-:Y:S01]  /*c5b0*/  BSSY B1, `(.L_x_6064) ;  /* 0x000005a000017945 */ /* 0x000fe20003800000 */
[----:B------:R-:W-:Y:S02]  /*c5c0*/  CS2R R12, SRZ ;  /* 0x00000000000c7805 */ /* 0x000fe4000001ff00 */
[----:B------:R-:W-:Y:S02]  /*c5d0*/  CS2R R20, SRZ ;  /* 0x0000000000147805 */ /* 0x000fe4000001ff00 */
[----:B------:R-:W-:Y:S02]  /*c5e0*/  ISETP.GE.AND P1, PT, R64, R67, PT ;  /* 0x000000434000720c */ /* 0x000fe40003f26270 */
[----:B------:R-:W-:-:S02]  /*c5f0*/  CS2R R26, SRZ ;  /* 0x00000000001a7805 */ /* 0x000fc4000001ff00 */
[----:B----4-:R-:W-:Y:S02]  /*c600*/  CS2R R30, SRZ ;  /* 0x00000000001e7805 */ /* 0x010fe4000001ff00 */
[----:B------:R-:W-:Y:S02]  /*c610*/  CS2R R38, SRZ ;  /* 0x0000000000267805 */ /* 0x000fe4000001ff00 */
[----:B------:R-:W-:Y:S02]  /*c620*/  CS2R R10, SRZ ;  /* 0x00000000000a7805 */ /* 0x000fe4000001ff00 */
[----:B------:R-:W-:Y:S02]  /*c630*/  CS2R R14, SRZ ;  /* 0x00000000000e7805 */ /* 0x000fe4000001ff00 */
[----:B------:R-:W-:Y:S02]  /*c640*/  CS2R R24, SRZ ;  /* 0x0000000000187805 */ /* 0x000fe4000001ff00 */
[----:B------:R-:W-:-:S02]  /*c650*/  CS2R R28, SRZ ;  /* 0x00000000001c7805 */ /* 0x000fc4000001ff00 */
[----:B------:R-:W-:Y:S02]  /*c660*/  CS2R R32, SRZ ;  /* 0x0000000000207805 */ /* 0x000fe4000001ff00 */
[----:B------:R-:W-:Y:S02]  /*c670*/  CS2R R40, SRZ ;  /* 0x0000000000287805 */ /* 0x000fe4000001ff00 */
[----:B-----5:R-:W-:Y:S02]  /*c680*/  LOP3.LUT P0, RZ, R3, 0x4, RZ, 0xc0, !PT ;  /* 0x0000000403ff7812 */ /* 0x020fe4000780c0ff */
[----:B------:R-:W-:-:S05]  /*c690*/  LOP3.LUT R3, R4, R221, RZ, 0x3c, !PT ;  /* 0x000000dd04037212 */ /* 0x000fca00078e3cff */
[----:B------:R-:W-:-:S04]  /*c6a0*/  IMAD.IADD R3, R222, 0x1, R3 ;  /* 0x00000001de037824 */ /* 0x000fc800078e0203 */
        /* <DEDUP_REMOVED lines=12> */
[----:B------:R-:W-:Y:S02]  /*c770*/  SHF.R.S32.HI R9, RZ, 0x1f, R206 ;  /* 0x0000001fff097819 */ /* 0x000fe400000114ce */
[----:B------:R-:W-:Y:S01]  /*c780*/  @!P4 SHF.L.U32 R24, R215, 0x1, RZ ;  /* 0x00000001d718c819 */ /* 0x000fe200000006ff */
[----:B------:R-:W-:Y:S01]  /*c790*/  @!P3 IMAD.SHL.U32 R14, R207, 0x2, RZ ;  /* 0x00000002cf0eb824 */ /* 0x000fe200078e00ff */
[----:B------:R-:W-:Y:S01]  /*c7a0*/  @!P4 SHF.L.U64.HI R4, R215, 0x1, R4 ;  /* 0x00000001d704c819 */ /* 0x000fe20000010204 */
[----:B------:R-:W-:Y:S01]  /*c7b0*/  @!P2 IMAD.SHL.U32 R10, R208, 0x2, RZ ;  /* 0x00000002d00aa824 */ /* 0x000fe200078e00ff */
[----:B-1----:R-:W-:-:S02]  /*c7c0*/  @!P4 IADD3 R26, P5, R65, R24, RZ ;  /* 0x00000018411ac210 */ /* 0x002fc40007fbe0ff */
[----:B---3--:R-:W-:Y:S02]  /*c7d0*/  @!P4 IADD3 R24, P6, R62, R24, RZ ;  /* 0x000000183e18c210 */ /* 0x008fe40007fde0ff */
[----:B------:R-:W-:Y:S01]  /*c7e0*/  @!P3 SHF.L.U64.HI R5, R207, 0x1, R6 ;  /* 0x00000001cf05b819 */ /* 0x000fe20000010206 */
[----:B0-----:R-:W-:Y:S01]  /*c7f0*/  @!P4 IMAD.X R27, R0, 0x1, R4, P5 ;  /* 0x00000001001bc824 */ /* 0x001fe200028e0604 */
[----:B------:R-:W-:Y:S02]  /*c800*/  @!P3 IADD3 R20, P5, R65, R14, RZ ;  /* 0x0000000e4114b210 */ /* 0x000fe40007fbe0ff */
[----:B--2---:R-:W-:Y:S01]  /*c810*/  @!P4 IADD3.X R25, R63, R4, RZ, P6, !PT ;  /* 0x000000043f19c210 */ /* 0x004fe200037fe4ff */
[----:B------:R-:W-:Y:S01]  /*c820*/  @!P1 IMAD.SHL.U32 R4, R206, 0x2, RZ ;  /* 0x00000002ce049824 */ /* 0x000fe200078e00ff */
[----:B------:R-:W-:Y:S01]  /*c830*/  @!P3 IADD3 R14, P6, R62, R14, RZ ;  /* 0x0000000e3e0eb210 */ /* 0x000fe20007fde0ff */
[----:B------:R-:W-:Y:S01]  /*c840*/  @!P3 IMAD.X R21, R0, 0x1, R5, P5 ;  /* 0x000000010015b824 */ /* 0x000fe200028e0605 */
[----:B------:R-:W-:-:S02]  /*c850*/  @!P2 SHF.L.U64.HI R6, R208, 0x1, R7 ;  /* 0x00000001d006a819 */ /* 0x000fc40000010207 */
[-C--:B------:R-:W-:Y:S01]  /*c860*/  @!P2 IADD3 R12, P5, R65, R10.reuse, RZ ;  /* 0x0000000a410ca210 */ /* 0x080fe20007fbe0ff */
[C---:B------:R-:W-:Y:S01]  /*c870*/  @!P3 IMAD.X R15, R63.reuse, 0x1, R5, P6 ;  /* 0x000000013f0fb824 */ /* 0x040fe200030e0605 */
[----:B------:R-:W-:Y:S02]  /*c880*/  @!P2 IADD3 R10, P6, R62, R10, RZ ;  /* 0x0000000a3e0aa210 */ /* 0x000fe40007fde0ff */
[----:B------:R-:W-:Y:S02]  /*c890*/  @!P2 IADD3.X R13, R0, R6, RZ, P5, !PT ;  /* 0x00000006000da210 */ /* 0x000fe40002ffe4ff */
[----:B------:R-:W-:Y:S01]  /*c8a0*/  @!P1 SHF.L.U64.HI R7, R206, 0x1, R9 ;  /* 0x00000001ce079819 */ /* 0x000fe20000010209 */
[----:B------:R-:W-:Y:S01]  /*c8b0*/  @!P2 IMAD.X R11, R63, 0x1, R6, P6 ;  /* 0x000000013f0ba824 */ /* 0x000fe200030e0606 */
[----:B------:R-:W-:Y:S02]  /*c8c0*/  @!P1 IADD3 R8, P5, R65, R4, RZ ;  /* 0x0000000441089210 */ /* 0x000fe40007fbe0ff */
[----:B------:R-:W-:-:S02]  /*c8d0*/  ISETP.GE.AND P6, PT, R194, UR4, PT ;  /* 0x00000004c2007c0c */ /* 0x000fc4000bfc6270 */
[----:B------:R-:W-:Y:S01]  /*c8e0*/  SHF.R.S32.HI R31, RZ, 0x1f, R216 ;  /* 0x0000001fff1f7819 */ /* 0x000fe200000114d8 */
[----:B------:R-:W-:Y:S01]  /*c8f0*/  @!P1 IMAD.X R9, R0, 0x1, R7, P5 ;  /* 0x0000000100099824 */ /* 0x000fe200028e0607 */
[----:B------:R-:W-:-:S05]  /*c900*/  @!P1 IADD3 R4, P5, R62, R4, RZ ;  /* 0x000000043e049210 */ /* 0x000fca0007fbe0ff */
[----:B------:R-:W-:Y:S01]  /*c910*/  @!P1 IMAD.X R5, R63, 0x1, R7, P5 ;  /* 0x000000013f059824 */ /* 0x000fe200028e0607 */
[----:B------:R-:W-:-:S03]  /*c920*/  ISETP.GE.AND P5, PT, R216, UR4, PT ;  /* 0x00000004d8007c0c */ /* 0x000fc6000bfa6270 */
[----:B------:R-:W-:Y:S01]  /*c930*/  @!P6 MOV R28, R65 ;  /* 0x00000041001ce202 */ /* 0x000fe20000000f00 */
[----:B------:R-:W-:Y:S02]  /*c940*/  @!P6 IMAD.MOV.U32 R29, RZ, RZ, R0 ;  /* 0x000000ffff1de224 */ /* 0x000fe400078e0000 */
[----:B------:R-:W-:Y:S02]  /*c950*/  @!P6 IMAD.MOV.U32 R6, RZ, RZ, R62 ;  /* 0x000000ffff06e224 */ /* 0x000fe400078e003e */
[----:B------:R-:W-:Y:S02]  /*c960*/  @!P6 IMAD.MOV.U32 R7, RZ, RZ, R63 ;  /* 0x000000ffff07e224 */ /* 0x000fe400078e003f */
[----:B------:R-:W-:-:S03]  /*c970*/  @!P6 IMAD.WIDE R28, R194, 0x2, R28 ;  /* 0x00000002c21ce825 */ /* 0x000fc600078e021c */
[----:B------:R-:W-:Y:S01]  /*c980*/  @!P5 SHF.L.U32 R30, R216, 0x1, RZ ;  /* 0x00000001d81ed819 */ /* 0x000fe200000006ff */
[----:B------:R-:W-:Y:S01]  /*c990*/  @!P6 IMAD.WIDE R6, R194, 0x2, R6 ;  /* 0x00000002c206e825 */ /* 0x000fe200078e0206 */
[----:B------:R-:W5:Y:S01]  /*c9a0*/  @!P6 LD.E.64 R38, desc[UR60][R28.64] ;  /* 0x0000003c1c26e980 */ /* 0x000f62000c101b00 */
[----:B------:R-:W-:-:S03]  /*c9b0*/  @!P5 SHF.L.U64.HI R32, R216, 0x1, R31 ;  /* 0x00000001d820d819 */ /* 0x000fc6000001021f */
[----:B------:R0:W5:Y:S02]  /*c9c0*/  @!P6 LD.E.64 R40, desc[UR60][R6.64] ;  /* 0x0000003c0628e980 */ /* 0x000164000c101b00 */
[----:B0-----:R-:W-:-:S05]  /*c9d0*/  @!P5 IADD3 R6, P6, R65, R30, RZ ;  /* 0x0000001e4106d210 */ /* 0x001fca0007fde0ff */
[----:B------:R-:W-:Y:S01]  /*c9e0*/  @!P5 IMAD.X R7, R0, 0x1, R32, P6 ;  /* 0x000000010007d824 */ /* 0x000fe200030e0620 */
[----:B------:R-:W-:Y:S02]  /*c9f0*/  @!P5 IADD3 R62, P6, R62, R30, RZ ;  /* 0x0000001e3e3ed210 */ /* 0x000fe40007fde0ff */
[----:B------:R-:W-:-:S03]  /*ca00*/  CS2R R30, SRZ ;  /* 0x00000000001e7805 */ /* 0x000fc6000001ff00 */
[----:B------:R-:W-:Y:S01]  /*ca10*/  @!P5 IMAD.X R63, R63, 0x1, R32, P6 ;  /* 0x000000013f3fd824 */ /* 0x000fe200030e0620 */
[----:B------:R-:W-:Y:S02]  /*ca20*/  CS2R R32, SRZ ;  /* 0x0000000000207805 */ /* 0x000fe4000001ff00 */
[----:B------:R0:W5:Y:S01]  /*ca30*/  @!P4 LD.E.64 R30, desc[UR60][R26.64] ;  /* 0x0000003c1a1ec980 */ /* 0x000162000c101b00 */
[----:B------:R-:W-:-:S03]  /*ca40*/  CS2R R28, SRZ ;  /* 0x00000000001c7805 */ /* 0x000fc6000001ff00 */
[----:B------:R1:W5:Y:S04]  /*ca50*/  @!P4 LD.E.64 R32, desc[UR60][R24.64] ;  /* 0x0000003c1820c980 */ /* 0x000368000c101b00 */
[----:B------:R2:W5:Y:S01]  /*ca60*/  @!P3 LD.E.64 R28, desc[UR60][R14.64] ;  /* 0x0000003c0e1cb980 */ /* 0x000562000c101b00 */
[----:B0-----:R-:W-:-:S06]  /*ca70*/  CS2R R26, SRZ ;  /* 0x00000000001a7805 */ /* 0x001fcc000001ff00 */
[----:B------:R0:W5:Y:S01]  /*ca80*/  @!P3 LD.E.64 R26, desc[UR60][R20.64] ;  /* 0x0000003c141ab980 */ /* 0x000162000c101b00 */
[----:B-1----:R-:W-:Y:S02]  /*ca90*/  CS2R R24, SRZ ;  /* 0x0000000000187805 */ /* 0x002fe4000001ff00 */
[----:B--2---:R-:W-:-:S04]  /*caa0*/  CS2R R14, SRZ ;  /* 0x00000000000e7805 */ /* 0x004fc8000001ff00 */
[----:B------:R1:W5:Y:S01]  /*cab0*/  @!P2 LD.E.64 R24, desc[UR60][R10.64] ;  /* 0x0000003c0a18a980 */ /* 0x000362000c101b00 */
[----:B0-----:R-:W-:-:S03]  /*cac0*/  CS2R R20, SRZ ;  /* 0x0000000000147805 */ /* 0x001fc6000001ff00 */
[----:B------:R-:W5:Y:S04]  /*cad0*/  @!P1 LD.E.64 R14, desc[UR60][R4.64] ;  /* 0x0000003c040e9980 */ /* 0x000f68000c101b00 */
[----:B------:R0:W5:Y:S01]  /*cae0*/  @!P2 LD.E.64 R20, desc[UR60][R12.64] ;  /* 0x0000003c0c14a980 */ /* 0x000162000c101b00 */
[----:B-1----:R-:W-:-:S06]  /*caf0*/  CS2R R10, SRZ ;  /* 0x00000000000a7805 */ /* 0x002fcc000001ff00 */
[----:B------:R-:W5:Y:S01]  /*cb00*/  @!P5 LD.E.64 R10, desc[UR60][R62.64] ;  /* 0x0000003c3e0ad980 */ /* 0x000f62000c101b00 */
[----:B0-----:R-:W-:-:S06]  /*cb10*/  CS2R R12, SRZ ;  /* 0x00000000000c7805 */ /* 0x001fcc000001ff00 */
[----:B------:R0:W5:Y:S02]  /*cb20*/  @!P1 LD.E.64 R12, desc[UR60][R8.64] ;  /* 0x0000003c080c9980 */ /* 0x000164000c101b00 */
[----:B0-----:R-:W-:-:S06]  /*cb30*/  CS2R R8, SRZ ;  /* 0x0000000000087805 */ /* 0x001fcc000001ff00 */
[----:B------:R4:W5:Y:S02]  /*cb40*/  @!P5 LD.E.64 R8, desc[UR60][R6.64] ;  /* 0x0000003c0608d980 */ /* 0x000964000c101b00 */
.L_x_6065:
[----:B------:R-:W-:Y:S05]  /*cb50*/  BSYNC B1 ;  /* 0x0000000000017941 */ /* 0x000fea0003800000 */
.L_x_6064:
        /* <DEDUP_REMOVED lines=10> */
[----:B------:R-:W-:Y:S01]  /*cc00*/  MOV R6, R12 ;  /* 0x0000000c00067202 */ /* 0x000fe20000000f00 */
[----:B------:R-:W-:Y:S01]  /*cc10*/  IMAD.MOV.U32 R73, RZ, RZ, R14 ;  /* 0x000000ffff497224 */ /* 0x000fe200078e000e */
[----:B------:R-:W-:Y:S01]  /*cc20*/  PRMT R62, R62, 0x5410, R5 ;  /* 0x000054103e3e7816 */ /* 0x000fe20000000005 */
[----:B------:R-:W-:Y:S01]  /*cc30*/  BSSY B1, `(.L_x_6066) ;  /* 0x0000028000017945 */ /* 0x000fe20003800000 */
[----:B-1----:R-:W-:Y:S01]  /*cc40*/  PRMT R65, R6, 0x7610, R65 ;  /* 0x0000761006417816 */ /* 0x002fe20000000041 */
[----:B------:R-:W-:Y:S01]  /*cc50*/  IMAD.MOV.U32 R6, RZ, RZ, R20 ;  /* 0x000000ffff067224 */ /* 0x000fe200078e0014 */
[----:B------:R-:W-:-:S02]  /*cc60*/  PRMT R64, R64, 0x5410, R7 ;  /* 0x0000541040407816 */ /* 0x000fc40000000007 */
[----:B------:R-:W-:Y:S02]  /*cc70*/  MOV R7, R21 ;  /* 0x0000001500077202 */ /* 0x000fe40000000f00 */
[----:B------:R-:W-:Y:S02]  /*cc80*/  PRMT R64, R73, 0x7610, R64 ;  /* 0x0000761049407816 */ /* 0x000fe40000000040 */
[----:B------:R-:W-:Y:S01]  /*cc90*/  PRMT R72, R6, 0x5410, R7 ;  /* 0x0000541006487816 */ /* 0x000fe20000000007 */
[----:B------:R-:W-:Y:S01]  /*cca0*/  IMAD.MOV.U32 R6, RZ, RZ, R30 ;  /* 0x000000ffff067224 */ /* 0x000fe200078e001e */
[----:B------:R-:W-:Y:S02]  /*ccb0*/  MOV R7, R31 ;  /* 0x0000001f00077202 */ /* 0x000fe40000000f00 */
[----:B------:R-:W-:Y:S02]  /*ccc0*/  ISETP.GE.AND P1, PT, R204, R67, PT ;  /* 0x00000043cc00720c */ /* 0x000fe40003f26270 */
[----:B------:R-:W-:Y:S01]  /*ccd0*/  PRMT R81, R6, 0x5410, R7 ;  /* 0x0000541006517816 */ /* 0x000fe20000000007 */
[----:B------:R-:W-:Y:S01]  /*cce0*/  IMAD.MOV.U32 R6, RZ, RZ, R10 ;  /* 0x000000ffff067224 */ /* 0x000fe200078e000a */
[----:B------:R-:W-:-:S02]  /*ccf0*/  MOV R7, R11 ;  /* 0x0000000b00077202 */ /* 0x000fc40000000f00 */
[----:B--2---:R-:W-:-:S04]  /*cd00*/  LEA.HI R4, R63, R63, RZ, 0x1 ;  /* 0x0000003f3f047211 */ /* 0x004fc800078f08ff */
[----:B------:R-:W-:-:S05]  /*cd10*/  LOP3.LUT R4, R4, 0xfffffffe, RZ, 0xc0, !PT ;  /* 0xfffffffe04047812 */ /* 0x000fca00078ec0ff */
[----:B------:R-:W-:Y:S02]  /*cd20*/  IMAD.IADD R4, R63, 0x1, -R4 ;  /* 0x000000013f047824 */ /* 0x000fe400078e0a04 */
        /* <DEDUP_REMOVED lines=24> */
.L_x_6341:
[----:B------:R-:W-:Y:S05]  /*ceb0*/  BSYNC B1 ;  /* 0x0000000000017941 */ /* 0x000fea0003800000 */
.L_x_6066:
[----:B------:R-:W-:Y:S01]  /*cec0*/  BSSY B1, `(.L_x_6068) ;  /* 0x0000116000017945 */ /* 0x000fe20003800000 */
[----:B------:R-:W-:-:S03]  /*ced0*/  PRMT R89, R4, 0x5410, R6 ;  /* 0x0000541004597816 */ /* 0x000fc60000000006 */
[----:B------:R-:W-:Y:S05]  /*cee0*/  @P1 BRA `(.L_x_6069) ;  /* 0x00000010004c1947 */ /* 0x000fea0003800000 */
[----:B0-----:R-:W0:Y:S01]  /*cef0*/  LDC R5, c[0x0][0x3f4] ;  /* 0x0000fd00ff057b82 */ /* 0x001e220000000800 */
        /* <DEDUP_REMOVED lines=17> */
[----:B------:R-:W-:Y:S02]  /*d010*/  HADD2.F32 R58, -RZ, R58.H0_H0 ;  /* 0x2000003aff3a7230 */ /* 0x000fe40000004100 */
[--C-:B0-----:R-:W-:Y:S02]  /*d020*/  HADD2.F32 R82, -RZ, R7.reuse.H1_H1 ;  /* 0x30000007ff527230 */ /* 0x101fe40000004100 */
[----:B------:R-:W-:Y:S02]  /*d030*/  HADD2.F32 R85, -RZ, R7.H0_H0 ;  /* 0x20000007ff557230 */ /* 0x000fe40000004100 */
[--C-:B------:R-:W-:Y:S02]  /*d040*/  HADD2.F32 R91, -RZ, R4.reuse.H1_H1 ;  /* 0x30000004ff5b7230 */ /* 0x100fe40000004100 */
[C---:B------:R-:W-:Y:S01]  /*d050*/  FMUL.FTZ R96, R82.reuse, R93 ;  /* 0x0000005d52607220 */ /* 0x040fe20000410000 */
[----:B------:R-:W-:Y:S01]  /*d060*/  FMUL.FTZ R98, R82, R92 ;  /* 0x0000005c52627220 */ /* 0x000fe20000410000 */
[----:B------:R-:W-:-:S02]  /*d070*/  HADD2.F32 R7, -RZ, R4.H0_H0 ;  /* 0x20000004ff077230 */ /* 0x000fc40000004100 */
[----:B------:R-:W-:Y:S01]  /*d080*/  FFMA.FTZ R82, R85, R92, -R96 ;  /* 0x0000005c55527223 */ /* 0x000fe20000010860 */
[--C-:B------:R-:W-:Y:S02]  /*d090*/  HADD2.F32 R4, -RZ, R6.reuse.H0_H0 ;  /* 0x20000006ff047230 */ /* 0x100fe40000004100 */
[----:B------:R-:W-:Y:S01]  /*d0a0*/  FMUL.FTZ R94, R91, R60 ;  /* 0x0000003c5b5e7220 */ /* 0x000fe20000410000 */
[----:B------:R-:W-:Y:S01]  /*d0b0*/  FFMA.FTZ R85, R85, R93, R98 ;  /* 0x0000005d55557223 */ /* 0x000fe20000010062 */
[-C--:B------:R-:W-:Y:S01]  /*d0c0*/  FMUL.FTZ R92, R91, R84.reuse ;  /* 0x000000545b5c7220 */ /* 0x080fe20000410000 */
[----:B------:R-:W-:Y:S02]  /*d0d0*/  HADD2.F32 R6, -RZ, R6.H1_H1 ;  /* 0x30000006ff067230 */ /* 0x000fe40000004100 */
[----:B------:R-:W-:Y:S01]  /*d0e0*/  FFMA.FTZ R84, R7, R84, -R94 ;  /* 0x0000005407547223 */ /* 0x000fe2000001085e */
[----:B------:R-:W-:Y:S02]  /*d0f0*/  HADD2.F32 R61, -RZ, R5.H0_H0 ;  /* 0x20000005ff3d7230 */ /* 0x000fe40000004100 */
[----:B------:R-:W-:-:S02]  /*d100*/  HADD2.F32 R93, -RZ, R90.H1_H1 ;  /* 0x3000005aff5d7230 */ /* 0x000fc40000004100 */
[----:B------:R-:W-:Y:S02]  /*d110*/  HADD2.F32 R91, -RZ, R90.H0_H0 ;  /* 0x2000005aff5b7230 */ /* 0x000fe40000004100 */
[----:B------:R-:W-:Y:S02]  /*d120*/  HADD2.F32 R5, -RZ, R5.H1_H1 ;  /* 0x30000005ff057230 */ /* 0x000fe40000004100 */
[C---:B------:R-:W-:Y:S01]  /*d130*/  FMUL.FTZ R95, R6.reuse, R93 ;  /* 0x0000005d065f7220 */ /* 0x040fe20000410000 */
[----:B------:R-:W-:Y:S02]  /*d140*/  HADD2.F32 R90, -RZ, R59.H0_H0 ;  /* 0x2000003bff5a7230 */ /* 0x000fe40000004100 */
[----:B------:R-:W-:Y:S01]  /*d150*/  FFMA.FTZ R59, R7, R60, R92 ;  /* 0x0000003c073b7223 */ /* 0x000fe2000001005c */
[-C--:B------:R-:W-:Y:S01]  /*d160*/  FMUL.FTZ R60, R6, R91.reuse ;  /* 0x0000005b063c7220 */ /* 0x080fe20000410000 */
[C---:B------:R-:W-:Y:S01]  /*d170*/  FMUL.FTZ R7, R5.reuse, R58 ;  /* 0x0000003a05077220 */ /* 0x040fe20000410000 */
[C---:B------:R-:W-:Y:S01]  /*d180*/  FFMA.FTZ R95, R4.reuse, R91, -R95 ;  /* 0x0000005b045f7223 */ /* 0x040fe2000001085f */
[-C--:B------:R-:W-:Y:S01]  /*d190*/  FMUL.FTZ R6, R5, R90.reuse ;  /* 0x0000005a05067220 */ /* 0x080fe20000410000 */
[----:B------:R-:W-:Y:S01]  /*d1a0*/  FFMA.FTZ R60, R4, R93, R60 ;  /* 0x0000005d043c7223 */ /* 0x000fe2000001003c */
[----:B------:R-:W-:Y:S01]  /*d1b0*/  FFMA.FTZ R90, R61, R90, R7 ;  /* 0x0000005a3d5a7223 */ /* 0x000fe20000010007 */
[----:B------:R-:W-:Y:S01]  /*d1c0*/  F2FP.F16.F32.PACK_AB R7, R85, R82 ;  /* 0x000000525507723e */ /* 0x000fe200000000ff */
[----:B------:R-:W-:Y:S01]  /*d1d0*/  FFMA.FTZ R5, R61, R58, -R6 ;  /* 0x0000003a3d057223 */ /* 0x000fe20000010806 */
[----:B------:R-:W-:-:S02]  /*d1e0*/  F2FP.F16.F32.PACK_AB R4, R59, R84 ;  /* 0x000000543b04723e */ /* 0x000fc400000000ff */
[----:B------:R-:W-:Y:S02]  /*d1f0*/  F2FP.F16.F32.PACK_AB R6, R60, R95 ;  /* 0x0000005f3c06723e */ /* 0x000fe400000000ff */
[----:B------:R-:W-:-:S05]  /*d200*/  F2FP.F16.F32.PACK_AB R5, R90, R5 ;  /* 0x000000055a05723e */ /* 0x000fca00000000ff */
[----:B------:R0:W-:Y:S02]  /*d210*/  STS.128 [R3+0x12400], R4 ;  /* 0x0124000403007388 */ /* 0x0001e40000000c00 */
.L_x_6071:
[----:B------:R-:W-:Y:S05]  /*d220*/  BSYNC B2 ;  /* 0x0000000000027941 */ /* 0x000fea0003800000 */
.L_x_6070:
[----:B------:R-:W-:Y:S04]  /*d230*/  BSSY B2, `(.L_x_6072) ;  /* 0x000002c000027945 */ /* 0x000fe80003800000 */
[----:B------:R-:W-:Y:S05]  /*d240*/  @P1 BRA `(.L_x_6073) ;  /* 0x0000000000a81947 */ /* 0x000fea0003800000 */
[----:B0-----:R-:W0:Y:S01]  /*d250*/  LDS.128 R4, [R0] ;  /* 0x0000000000047984 */ /* 0x001e220000000c00 */
        /* <DEDUP_REMOVED lines=17> */
[CC--:B------:R-:W-:Y:S01]  /*d370*/  FMUL.FTZ R59, R57.reuse, R87.reuse ;  /* 0x00000057393b7220 */ /* 0x0c0fe20000410000 */
[----:B------:R-:W-:Y:S01]  /*d380*/  FMUL.FTZ R61, R57, R60 ;  /* 0x0000003c393d7220 */ /* 0x000fe20000410000 */
[----:B------:R-:W-:Y:S02]  /*d390*/  HADD2.F32 R7, -RZ, R6.H0_H0 ;  /* 0x20000006ff077230 */ /* 0x000fe40000004100 */
[----:B------:R-:W-:Y:S01]  /*d3a0*/  FFMA.FTZ R82, R58, R82, R91 ;  /* 0x000000523a527223 */ /* 0x000fe2000001005b */
[----:B------:R-:W-:Y:S02]  /*d3b0*/  HADD2.F32 R4, -RZ, R5.H0_H0 ;  /* 0x20000005ff047230 */ /* 0x000fe40000004100 */
[C---:B------:R-:W-:Y:S01]  /*d3c0*/  FFMA.FTZ R59, R56.reuse, R60, -R59 ;  /* 0x0000003c383b7223 */ /* 0x040fe2000001083b */
[----:B------:R-:W-:Y:S02]  /*d3d0*/  HADD2.F32 R57, -RZ, R86.H1_H1 ;  /* 0x30000056ff397230 */ /* 0x000fe40000004100 */
[----:B------:R-:W-:Y:S01]  /*d3e0*/  FFMA.FTZ R56, R56, R87, R61 ;  /* 0x0000005738387223 */ /* 0x000fe2000001003d */
[----:B------:R-:W-:-:S02]  /*d3f0*/  HADD2.F32 R6, -RZ, R6.H1_H1 ;  /* 0x30000006ff067230 */ /* 0x000fc40000004100 */
[----:B------:R-:W-:Y:S02]  /*d400*/  HADD2.F32 R5, -RZ, R5.H1_H1 ;  /* 0x30000005ff057230 */ /* 0x000fe40000004100 */
[----:B------:R-:W-:Y:S02]  /*d410*/  HADD2.F32 R86, -RZ, R86.H0_H0 ;  /* 0x20000056ff567230 */ /* 0x000fe40000004100 */
[C---:B------:R-:W-:Y:S01]  /*d420*/  FMUL.FTZ R58, R6.reuse, R57 ;  /* 0x00000039063a7220 */ /* 0x040fe20000410000 */
[C---:B------:R-:W-:Y:S02]  /*d430*/  FMUL.FTZ R61, R5.reuse, R55 ;  /* 0x00000037053d7220 */ /* 0x040fe40000410000 */
[----:B------:R-:W-:Y:S01]  /*d440*/  FMUL.FTZ R60, R6, R86 ;  /* 0x00000056063c7220 */ /* 0x000fe20000410000 */
        /* <DEDUP_REMOVED lines=10> */
.L_x_6073:
[----:B------:R-:W-:Y:S05]  /*d4f0*/  BSYNC B2 ;  /* 0x0000000000027941 */ /* 0x000fea0003800000 */
.L_x_6072:
        /* <DEDUP_REMOVED lines=44> */
.L_x_6075:
[----:B------:R-:W-:Y:S05]  /*d7c0*/  BSYNC B2 ;  /* 0x0000000000027941 */ /* 0x000fea0003800000 */
.L_x_6074:
        /* <DEDUP_REMOVED lines=44> */
.L_x_6077:
[----:B------:R-:W-:Y:S05]  /*da90*/  BSYNC B2 ;  /* 0x0000000000027941 */ /* 0x000fea0003800000 */
.L_x_6076:
        /* <DEDUP_REMOVED lines=44> */
.L_x_6079:
[----:B------:R-:W-:Y:S05]  /*dd60*/  BSYNC B2 ;  /* 0x0000000000027941 */ /* 0x000fea0003800000 */
.L_x_6078:
[----:B------:R-:W-:Y:S05]  /*dd70*/  @P5 BRA `(.L_x_6069) ;  /* 0x0000000000a85947 */ /* 0x000fea0003800000 */
[----:B01234-:R-:W0:Y:S01]  /*dd80*/  LDS.128 R4, [R0+0x8000] ;  /* 0x0080000000047984 */ /* 0x01fe220000000c00 */
[----:B------:R-:W-:Y:S01]  /*dd90*/  SHF.R.U32.HI R43, RZ, 0x10, R37 ;  /* 0x00000010ff2b7819 */ /* 0x000fe20000011625 */
[----:B------:R-:W-:Y:S01]  /*dda0*/  HADD2.F32 R42, -RZ, R69.H1_H1 ;  /* 0x30000045ff2a7230 */ /* 0x000fe20000004100 */
[----:B------:R-:W-:Y:S01]  /*ddb0*/  SHF.R.U32.HI R45, RZ, 0x10, R35 ;  /* 0x00000010ff2d7819 */ /* 0x000fe20000011623 */
[--C-:B------:R-:W-:Y:S01]  /*ddc0*/  HADD2.F32 R44, -RZ, R66.reuse.H1_H1 ;  /* 0x30000042ff2c7230 */ /* 0x100fe20000004100 */
        /* <DEDUP_REMOVED lines=37> */
.L_x_6069:
[----:B------:R-:W-:Y:S05]  /*e020*/  BSYNC B1 ;  /* 0x0000000000017941 */ /* 0x000fea0003800000 */
.L_x_6068:
        /* <DEDUP_REMOVED lines=54> */
.L_x_6082:
[----:B------:R-:W-:Y:S05]  /*e390*/  BSYNC B1 ;  /* 0x0000000000017941 */ /* 0x000fea0003800000 */
.L_x_6081:
[----:B------:R-:W-:Y:S04]  /*e3a0*/  BSSY B1, `(.L_x_6083) ;  /* 0x000002c000017945 */ /* 0x000fe80003800000 */
[----:B------:R-:W-:Y:S05]  /*e3b0*/  @P1 BRA `(.L_x_6084) ;  /* 0x0000000000a81947 */ /* 0x000fea0003800000 */
[----:B0-----:R-:W0:Y:S01]  /*e3c0*/  LDS.128 R4, [R0+0x2000] ;  /* 0x0020000000047984 */ /* 0x001e220000000c00 */
        /* <DEDUP_REMOVED lines=41> */
.L_x_6084:
[----:B------:R-:W-:Y:S05]  /*e660*/  BSYNC B1 ;  /* 0x0000000000017941 */ /* 0x000fea0003800000 */
.L_x_6083:
        /* <DEDUP_REMOVED lines=44> */
.L_x_6086:
[----:B------:R-:W-:Y:S05]  /*e930*/  BSYNC B1 ;  /* 0x0000000000017941 */ /* 0x000fea0003800000 */
.L_x_6085:
        /* <DEDUP_REMOVED lines=44> */
.L_x_6088:
[----:B------:R-:W-:Y:S05]  /*ec00*/  BSYNC B1 ;  /* 0x0000000000017941 */ /* 0x000fea0003800000 */
.L_x_6087:
        /* <DEDUP_REMOVED lines=44> */
.L_x_6090:
[----:B------:R-:W-:Y:S05]  /*eed0*/  BSYNC B1 ;  /* 0x0000000000017941 */ /* 0x000fea0003800000 */
.L_x_6089:
        /* <DEDUP_REMOVED lines=44> */
.L_x_6059:
[----:B------:R-:W0:Y:S01]  /*f1a0*/  LDC R26, c[0x0][0x448] ;  /* 0x00011200ff1a7b82 */ /* 0x000e220000000800 */
[----:B------:R-:W-:Y:S01]  /*f1b0*/  LEA.HI R31, R31, R28, RZ, 0x2 ;  /* 0x0000001c1f1f7211 */ /* 0x000fe200078f10ff */
[----:B------:R-:W-:Y:S01]  /*f1c0*/  ULDC.64 UR4, c[0x0][0x3f8] ;  /* 0x0000fe0000047ab9 */ /* 0x000fe20000000a00 */
[----:B------:R-:W-:Y:S01]  /*f1d0*/  ULDC.64 UR6, c[0x0][0x408] ;  /* 0x0001020000067ab9 */ /* 0x000fe20000000a00 */
[----:B------:R-:W-:Y:S01]  /*f1e0*/  IMAD.MOV.U32 R6, RZ, RZ, R24 ;  /* 0x000000ffff067224 */ /* 0x000fe200078e0018 */
[----:B------:R-:W-:Y:S01]  /*f1f0*/  LOP3.LUT R31, R31, 0xfffffffc, RZ, 0xc0, !PT ;  /* 0xfffffffc1f1f7812 */ /* 0x000fe200078ec0ff */
[----:B------:R-:W-:-:S03]  /*f200*/  IMAD.MOV.U32 R7, RZ, RZ, R27 ;  /* 0x000000ffff077224 */ /* 0x000fc600078e001b */
[----:B------:R-:W-:-:S05]  /*f210*/  IADD3 R0, R28, -R31, RZ ;  /* 0x8000001f1c007210 */ /* 0x000fca0007ffe0ff */
        /* <DEDUP_REMOVED lines=29> */
.L_x_6347:
        /* <DEDUP_REMOVED lines=29> */
[----:B------:R-:W-:Y:S02]  /*f5c0*/  @!P2 SHF.L.U64.HI R32, R16, 0x1, R17 ;  /* 0x000000011020a819 */ /* 0x000fe40000010211 */
[-C--:B------:R-:W-:Y:S01]  /*f5d0*/  @!P2 IADD3 R4, P0, R4, R9.reuse, RZ ;  /* 0x000000090404a210 */ /* 0x080fe20007f1e0ff */
[----:B------:R-:W-:Y:S01]  /*f5e0*/  @!P3 IMAD.WIDE R10, R15, 0x2, R12 ;  /* 0x000000020f0ab825 */ /* 0x000fe200078e020c */
[----:B----4-:R-:W-:-:S02]  /*f5f0*/  @!P2 IADD3 R6, P1, R8, R9, RZ ;  /* 0x000000090806a210 */ /* 0x010fc40007f3e0ff */
[----:B------:R-:W-:Y:S01]  /*f600*/  @!P4 SHF.L.U32 R25, R199, 0x3, RZ ;  /* 0x00000003c719c819 */ /* 0x000fe200000006ff */
[----:B---3--:R-:W-:Y:S01]  /*f610*/  IMAD.MOV.U32 R9, RZ, RZ, R7 ;  /* 0x000000ffff097224 */ /* 0x008fe200078e0007 */
[----:B------:R-:W-:Y:S01]  /*f620*/  CS2R R36, SRZ ;  /* 0x0000000000247805 */ /* 0x000fe2000001ff00 */
[----:B------:R-:W-:Y:S01]  /*f630*/  @!P2 IMAD.X R5, R5, 0x1, R32, P0 ;  /* 0x000000010505a824 */ /* 0x000fe200000e0620 */
[----:B------:R-:W-:Y:S01]  /*f640*/  CS2R R38, SRZ ;  /* 0x0000000000267805 */ /* 0x000fe2000001ff00 */
[----:B------:R-:W-:Y:S01]  /*f650*/  @!P3 IMAD.WIDE R14, R15, 0x2, R8 ;  /* 0x000000020f0eb825 */ /* 0x000fe200078e0208 */
[----:B------:R-:W-:Y:S02]  /*f660*/  CS2R R34, SRZ ;  /* 0x0000000000227805 */ /* 0x000fe4000001ff00 */
[----:B------:R-:W-:Y:S02]  /*f670*/  CS2R R44, SRZ ;  /* 0x00000000002c7805 */ /* 0x000fe4000001ff00 */
[----:B------:R-:W-:Y:S01]  /*f680*/  CS2R R46, SRZ ;  /* 0x00000000002e7805 */ /* 0x000fe2000001ff00 */
[C---:B------:R-:W-:Y:S01]  /*f690*/  @!P4 IMAD.WIDE R12, R25.reuse, 0x2, R12 ;  /* 0x00000002190cc825 */ /* 0x040fe200078e020c */
        /* <DEDUP_REMOVED lines=10> */
.L_x_6093:
[----:B------:R-:W-:Y:S05]  /*f740*/  BSYNC B1 ;  /* 0x0000000000017941 */ /* 0x000fea0003800000 */
.L_x_6092:
[----:B-1---5:R-:W-:Y:S01]  /*f750*/  IMAD.MOV.U32 R5, RZ, RZ, R45 ;  /* 0x000000ffff057224 */ /* 0x022fe200078e002d */
[----:B--2---:R-:W-:Y:S01]  /*f760*/  MOV R4, R44 ;  /* 0x0000002c00047202 */ /* 0x004fe20000000f00 */
[----:B------:R-:W-:Y:S01]  /*f770*/  IMAD.MOV.U32 R6, RZ, RZ, R46 ;  /* 0x000000ffff067224 */ /* 0x000fe200078e002e */
[----:B------:R-:W-:Y:S01]  /*f780*/  UMOV UR4, 0xffffffff ;  /* 0xffffffff00047882 */ /* 0x000fe20000000000 */
[----:B---3--:R-:W-:Y:S01]  /*f790*/  IMAD.MOV.U32 R7, RZ, RZ, R47 ;  /* 0x000000ffff077224 */ /* 0x008fe200078e002f */
        /* <DEDUP_REMOVED lines=42> */
.L_x_6353:
[----:B------:R-:W-:Y:S01]  /*fa40*/  IADD3 R64, R64, 0x40, RZ ;  /* 0x0000004040407810 */ /* 0x000fe20007ffe0ff */
[----:B------:R-:W-:Y:S01]  /*fa50*/  BSSY B1, `(.L_x_6095) ;  /* 0x0000034000017945 */ /* 0x000fe20003800000 */
[----:B------:R-:W-:Y:S02]  /*fa60*/  CS2R R6, SRZ ;  /* 0x0000000000067805 */ /* 0x000fe4000001ff00 */
[----:B----4-:R-:W-:Y:S02]  /*fa70*/  CS2R R8, SRZ ;  /* 0x0000000000087805 */ /* 0x010fe4000001ff00 */
[----:B------:R-:W-:Y:S02]  /*fa80*/  ISETP.GE.AND P0, PT, R64, R65, PT ;  /* 0x000000414000720c */ /* 0x000fe40003f06270 */
        /* <DEDUP_REMOVED lines=31> */
[----:B------:R0:W5:Y:S01]  /*fc80*/  @!P3 LD.E.128 R52, desc[UR60][R4.64] ;  /* 0x0000003c0434b980 */ /* 0x000162000c101d00 */
[----:B------:R-:W-:Y:S02]  /*fc90*/  CS2R R48, SRZ ;  /* 0x0000000000307805 */ /* 0x000fe4000001ff00 */
[----:B------:R-:W-:Y:S01]  /*fca0*/  @!P2 IADD3.X R21, R21, R14, RZ, P0, !PT ;  /* 0x0000000e1515a210 */ /* 0x000fe200007fe4ff */
[--C-:B------:R-:W-:Y:S01]  /*fcb0*/  @!P3 IMAD.WIDE R12, R13, 0x2, R8.reuse ;  /* 0x000000020d0cb825 */ /* 0x100fe200078e0208 */
[----:B------:R1:W5:Y:S03]  /*fcc0*/  @!P4 LD.E.128 R56, desc[UR60][R6.64] ;  /* 0x0000003c0638c980 */ /* 0x000366000c101d00 */
[----:B------:R-:W-:Y:S01]  /*fcd0*/  @!P4 IMAD.WIDE R62, R63, 0x2, R8 ;  /* 0x000000023f3ec825 */ /* 0x000fe200078e0208 */
[----:B------:R-:W-:-:S02]  /*fce0*/  CS2R R8, SRZ ;  /* 0x0000000000087805 */ /* 0x000fc4000001ff00 */
[----:B------:R-:W-:Y:S02]  /*fcf0*/  CS2R R50, SRZ ;  /* 0x0000000000327805 */ /* 0x000fe4000001ff00 */
[----:B0-----:R-:W-:Y:S01]  /*fd00*/  CS2R R4, SRZ ;  /* 0x0000000000047805 */ /* 0x001fe2000001ff00 */
[----:B------:R-:W-:Y:S01]  /*fd10*/  @!P2 IMAD.X R61, R61, 0x1, R14, P1 ;  /* 0x000000013d3da824 */ /* 0x000fe200008e060e */
[----:B------:R-:W-:Y:S01]  /*fd20*/  CS2R R14, SRZ ;  /* 0x00000000000e7805 */ /* 0x000fe2000001ff00 */
[----:B------:R0:W5:Y:S01]  /*fd30*/  @!P3 LD.E.128 R8, desc[UR60][R12.64] ;  /* 0x0000003c0c08b980 */ /* 0x000162000c101d00 */
[----:B-1----:R-:W-:-:S03]  /*fd40*/  CS2R R6, SRZ ;  /* 0x0000000000067805 */ /* 0x002fc6000001ff00 */
[----:B------:R4:W5:Y:S04]  /*fd50*/  @!P2 LD.E.128 R48, desc[UR60][R20.64] ;  /* 0x0000003c1430a980 */ /* 0x000968000c101d00 */
[----:B------:R4:W5:Y:S01]  /*fd60*/  @!P2 LD.E.128 R4, desc[UR60][R60.64] ;  /* 0x0000003c3c04a980 */ /* 0x000962000c101d00 */
[----:B0-----:R-:W-:-:S06]  /*fd70*/  CS2R R12, SRZ ;  /* 0x00000000000c7805 */ /* 0x001fcc000001ff00 */
[----:B------:R4:W5:Y:S02]  /*fd80*/  @!P4 LD.E.128 R12, desc[UR60][R62.64] ;  /* 0x0000003c3e0cc980 */ /* 0x000964000c101d00 */
.L_x_6096:
[----:B------:R-:W-:Y:S05]  /*fd90*/  BSYNC B1 ;  /* 0x0000000000017941 */ /* 0x000fea0003800000 */
.L_x_6095:
[----:B--2-4-:R-:W3:Y:S01]  /*fda0*/  LDL R61, [R1+0x50] ;  /* 0x00005000013d7983 */ /* 0x014ee20000100800 */
[----:B-1---5:R-:W-:Y:S01]  /*fdb0*/  IMAD.MOV.U32 R20, RZ, RZ, R4 ;  /* 0x000000ffff147224 */ /* 0x022fe200078e0004 */
[----:B0-----:R-:W-:Y:S01]  /*fdc0*/  MOV R62, R57 ;  /* 0x00000039003e7202 */ /* 0x001fe20000000f00 */
[----:B------:R-:W-:Y:S01]  /*fdd0*/  IMAD.MOV.U32 R21, RZ, RZ, R5 ;  /* 0x000000ffff157224 */ /* 0x000fe200078e0005 */
[----:B------:R-:W-:Y:S01]  /*fde0*/  BSSY B1, `(.L_x_6097) ;  /* 0x000002c000017945 */ /* 0x000fe20003800000 */
[----:B------:R-:W-:-:S03]  /*fdf0*/  IMAD.MOV.U32 R60, RZ, RZ, R7 ;  /* 0x000000ffff3c7224 */ /* 0x000fc600078e0007 */
[----:B------:R-:W-:Y:S02]  /*fe00*/  PRMT R92, R20, 0x5410, R21 ;  /* 0x00005410145c7816 */ /* 0x000fe40000000015 */
[----:B------:R-:W-:-:S04]  /*fe10*/  MOV R20, R6 ;  /* 0x0000000600147202 */ /* 0x000fc80000000f00 */
        /* <DEDUP_REMOVED lines=23> */
[----:B------:R-:W-:Y:S01]  /*ff90*/  PRMT R71, R61, 0x7610, R71 ;  /* 0x000076103d477816 */ /* 0x000fe20000000047 */
[----:B------:R-:W-:-:S03]  /*ffa0*/  IMAD.MOV.U32 R61, RZ, RZ, R50 ;  /* 0x000000ffff3d7224 */ /* 0x000fc600078e0032 */
[----:B------:R-:W-:Y:S02]  /*ffb0*/  PRMT R71, R71, 0x5410, R3 ;  /* 0x0000541047477816 */ /* 0x000fe40000000003 */
[----:B------:R-:W-:Y:S02]  /*ffc0*/  PRMT R96, R61, 0x7610, R96 ;  /* 0x000076103d607816 */ /* 0x000fe40000000060 */
[----:B------:R-:W-:Y:S02]  /*ffd0*/  MOV R61, R53 ;  /* 0x00000035003d7202 */ /* 0x000fe40000000f00 */
[----:B------:R-:W-:Y:S01]  /*ffe0*/  PRMT R96, R96, 0x5410, R20 ;  /* 0x0000541060607816 */ /* 0x000fe20000000014 */
[----:B------:R-:W-:Y:S01]  /*fff0*/  IMAD.MOV.U32 R20, RZ, RZ, R54 ;  /* 0x000000ffff147224 */ /* 0x000fe200078e0036 */
[----:B------:R-:W-:Y:S01]  /*10000*/  PRMT R77, R60, 0x5410, R61 ;  /* 0x000054103c4d7816 */ /* 0x000fe2000000003d */
[----:B------:R-:W-:Y:S01]  /*10010*/  IMAD.MOV.U32 R60, RZ, RZ, R55 ;  /* 0x000000ffff3c7224 */ /* 0x000fe200078e0037 */
[----:B------:R-:W-:Y:S01]  /*10020*/  VIADDMNMX R3, R65, -R226, 0x80, PT ;  /* 0x0000008041037446 */ /* 0x000fe200038009e2 */
[----:B------:R-:W-:-:S03]  /*10030*/  IMAD.MOV.U32 R61, RZ, RZ, R56 ;  /* 0x000000ffff3d7224 */ /* 0x000fc600078e0038 */
[----:B------:R-:W-:Y:S01]  /*10040*/  PRMT R78, R20, 0x5410, R60 ;  /* 0x00005410144e7816 */ /* 0x000fe2000000003c */
[----:B------:R-:W-:Y:S01]  /*10050*/  IMAD.MOV.U32 R20, RZ, RZ, R58 ;  /* 0x000000ffff147224 */ /* 0x000fe200078e003a */
[----:B------:R-:W-:Y:S01]  /*10060*/  ISETP.GE.AND P1, PT, R204, R3, PT ;  /* 0x00000003cc00720c */ /* 0x000fe20003f26270 */
[----:B------:R-:W-:Y:S01]  /*10070*/  IMAD.MOV.U32 R60, RZ, RZ, R59 ;  /* 0x000000ffff3c7224 */ /* 0x000fe200078e003b */
[----:B------:R-:W-:Y:S01]  /*10080*/  PRMT R72, R61, 0x5410, R62 ;  /* 0x000054103d487816 */ /* 0x000fe2000000003e */
[----:B0-----:R-:W-:Y:S10]  /*10090*/  @!P0 BRA `(.L_x_6098) ;  /* 0x0000018800888947 */ /* 0x001ff40003800000 */
.L_x_6354:
[----:B------:R-:W-:Y:S05]  /*100a0*/  BSYNC B1 ;  /* 0x0000000000017941 */ /* 0x000fea0003800000 */
.L_x_6097:
[----:B------:R-:W-:Y:S01]  /*100b0*/  BSSY B1, `(.L_x_6099) ;  /* 0x0000142000017945 */ /* 0x000fe20003800000 */
[----:B------:R-:W-:-:S03]  /*100c0*/  PRMT R73, R20, 0x5410, R60 ;  /* 0x0000541014497816 */ /* 0x000fc6000000003c */
[----:B------:R-:W-:Y:S05]  /*100d0*/  @P1 BRA `(.L_x_6100) ;  /* 0x0000001000fc1947 */ /* 0x000fea0003800000 */
[----:B0-----:R-:W0:Y:S01]  /*100e0*/  LDC R21, c[0x0][0x3f4] ;  /* 0x0000fd00ff157b82 */ /* 0x001e220000000800 */
[----:B------:R-:W-:Y:S01]  /*100f0*/  BSSY B2, `(.L_x_6101) ;  /* 0x0000067000027945 */ /* 0x000fe20003800000 */
[-C--:B0-----:R-:W-:Y:S02]  /*10100*/  ISETP.GE.AND P0, PT, R16, R21.reuse, PT ;  /* 0x000000151000720c */ /* 0x081fe40003f06270 */
[-C--:B------:R-:W-:Y:S02]  /*10110*/  ISETP.GE.AND P1, PT, R193, R21.reuse, PT ;  /* 0x00000015c100720c */ /* 0x080fe40003f26270 */
[----:B------:R-:W-:-:S09]  /*10120*/  ISETP.GE.AND P2, PT, R192, R21, PT ;  /* 0x00000015c000720c */ /* 0x000fd20003f46270 */
[----:B------:R-:W-:Y:S05]  /*10130*/  @P0 BRA `(.L_x_6102) ;  /* 0x0000000400880947 */ /* 0x000fea0003800000 */
[----:B------:R-:W-:Y:S01]  /*10140*/  LEA.HI R60, R21, R0, RZ, 0x1d ;  /* 0x00000000153c7211 */ /* 0x000fe200078fe8ff */
[----:B------:R-:W-:Y:S01]  /*10150*/  HADD2.F32 R91, -RZ, R91.H0_H0 ;  /* 0x2000005bff5b7230 */ /* 0x000fe20000004100 */
[----:B------:R-:W-:Y:S01]  /*10160*/  LOP3.LUT R20, R220, 0x38, R16, 0xf8, !PT ;  /* 0x00000038dc147812 */ /* 0x000fe200078ef810 */
[----:B------:R-:W-:Y:S01]  /*10170*/  HADD2.F32 R93, -RZ, R93.H0_H0 ;  /* 0x2000005dff5d7230 */ /* 0x000fe20000004100 */
[----:B------:R-:W-:Y:S01]  /*10180*/  SHF.R.S32.HI R65, RZ, 0x1f, R60 ;  /* 0x0000001fff417819 */ /* 0x000fe2000001143c */
[----:B------:R-:W-:Y:S01]  /*10190*/  IMAD.SHL.U32 R63, R60, 0x8, RZ ;  /* 0x000000083c3f7824 */ /* 0x000fe200078e00ff */
[----:B------:R-:W-:Y:S02]  /*101a0*/  LOP3.LUT R61, R20, R221, RZ, 0x3c, !PT ;  /* 0x000000dd143d7212 */ /* 0x000fe400078e3cff */
[----:B------:R-:W-:Y:S02]  /*101b0*/  LEA.HI R65, R65, R60, RZ, 0x3 ;  /* 0x0000003c41417211 */ /* 0x000fe400078f18ff */
[----:B------:R-:W-:-:S02]  /*101c0*/  LOP3.LUT R60, R220, 0x38, R63, 0xf8, !PT ;  /* 0x00000038dc3c7812 */ /* 0x000fc400078ef83f */
[----:B------:R-:W-:Y:S01]  /*101d0*/  IADD3 R61, R222, R61, RZ ;  /* 0x0000003dde3d7210 */ /* 0x000fe20007ffe0ff */
[----:B------:R-:W-:Y:S01]  /*101e0*/  IMAD.SHL.U32 R65, R65, 0x400, RZ ;  /* 0x0000040041417824 */ /* 0x000fe200078e00ff */
[----:B------:R-:W-:Y:S02]  /*101f0*/  LOP3.LUT R64, R60, R221, RZ, 0x3c, !PT ;  /* 0x000000dd3c407212 */ /* 0x000fe400078e3cff */
[----:B------:R-:W-:Y:S01]  /*10200*/  SHF.R.U32.HI R84, RZ, 0x10, R45 ;  /* 0x00000010ff547819 */ /* 0x000fe2000001162d */
[----:B------:R-:W-:Y:S01]  /*10210*/  IMAD R20, R61, 0x2, R2 ;  /* 0x000000023d147824 */ /* 0x000fe200078e0202 */
[----:B------:R-:W-:Y:S02]  /*10220*/  LOP3.LUT R65, R65, 0x7fffe000, RZ, 0xc0, !PT ;  /* 0x7fffe00041417812 */ /* 0x000fe400078ec0ff */
[--C-:B------:R-:W-:Y:S01]  /*10230*/  SHF.R.U32.HI R74, RZ, 0x10, R33.reuse ;  /* 0x00000010ff4a7819 */ /* 0x100fe20000011621 */
[----:B------:R-:W-:Y:S01]  /*10240*/  HADD2.F32 R84, -RZ, R84.H0_H0 ;  /* 0x20000054ff547230 */ /* 0x000fe20000004100 */
[----:B------:R-:W-:Y:S01]  /*10250*/  IADD3 R65, R64, R65, R222 ;  /* 0x0000004140417210 */ /* 0x000fe20007ffe0de */
[----:B------:R-:W0:Y:S01]  /*10260*/  LDS.128 R60, [R20+0x12400] ;  /* 0x01240000143c7984 */ /* 0x000e220000000c00 */
[----:B------:R-:W-:-:S02]  /*10270*/  SHF.R.U64 R32, R32, 0x10, R33 ;  /* 0x0000001020207819 */ /* 0x000fc40000001221 */
[----:B------:R-:W-:Y:S01]  /*10280*/  SHF.R.U64 R33, R44, 0x10, R45 ;  /* 0x000000102c217819 */ /* 0x000fe2000000122d */
[----:B------:R-:W-:Y:S01]  /*10290*/  IMAD R69, R65, 0x2, R2 ;  /* 0x0000000241457824 */ /* 0x000fe200078e0202 */
[--C-:B------:R-:W-:Y:S02]  /*102a0*/  SHF.R.U64 R44, R46, 0x10, R47.reuse ;  /* 0x000000102e2c7819 */ /* 0x100fe4000000122f */
[----:B------:R-:W-:Y:S02]  /*102b0*/  SHF.R.U32.HI R46, RZ, 0x10, R47 ;  /* 0x00000010ff2e7819 */ /* 0x000fe4000001162f */
[----:B------:R-:W1:Y:S01]  /*102c0*/  LDS.128 R64, [R69+0x12400] ;  /* 0x0124000045407984 */ /* 0x000e620000000c00 */
[--C-:B------:R-:W-:Y:S02]  /*102d0*/  SHF.R.U64 R34, R34, 0x10, R35.reuse ;  /* 0x0000001022227819 */ /* 0x100fe40000001223 */
[----:B------:R-:W-:Y:S01]  /*102e0*/  SHF.R.U32.HI R35, RZ, 0x10, R35 ;  /* 0x00000010ff237819 */ /* 0x000fe20000011623 */
[----:B0-----:R-:W-:-:S02]  /*102f0*/  HADD2.F32 R86, -RZ, R61.H0_H0 ;  /* 0x2000003dff567230 */ /* 0x001fc40000004100 */
[----:B------:R-:W-:Y:S02]  /*10300*/  HADD2.F32 R61, -RZ, R61.H1_H1 ;  /* 0x3000003dff3d7230 */ /* 0x000fe40000004100 */
        /* <DEDUP_REMOVED lines=8> */
[----:B------:R-:W-:Y:S01]  /*10390*/  FMUL.FTZ R102, R88, R84 ;  /* 0x0000005458667220 */ /* 0x000fe20000410000 */
[----:B------:R-:W-:Y:S02]  /*103a0*/  HADD2.F32 R87, -RZ, R66.H0_H0 ;  /* 0x20000042ff577230 */ /* 0x000fe40000004100 */
[C---:B------:R-:W-:Y:S01]  /*103b0*/  FFMA.FTZ R90, R86.reuse, R93, -R105 ;  /* 0x0000005d565a7223 */ /* 0x040fe20000010869 */
[----:B------:R-:W-:Y:S02]  /*103c0*/  HADD2.F32 R93, -RZ, R74.H0_H0 ;  /* 0x2000004aff5d7230 */ /* 0x000fe40000004100 */
[----:B------:R-:W-:Y:S01]  /*103d0*/  FFMA.FTZ R86, R86, R91, R103 ;  /* 0x0000005b56567223 */ /* 0x000fe20000010067 */
[----:B------:R-:W-:-:S02]  /*103e0*/  HADD2.F32 R74, -RZ, R98.H1_H1 ;  /* 0x30000062ff4a7230 */ /* 0x000fc40000004100 */
[----:B------:R-:W-:Y:S02]  /*103f0*/  HADD2.F32 R98, -RZ, R98.H0_H0 ;  /* 0x20000062ff627230 */ /* 0x000fe40000004100 */
[-C--:B------:R-:W-:Y:S01]  /*10400*/  FMUL.FTZ R104, R88, R93.reuse ;  /* 0x0000005d58687220 */ /* 0x080fe20000410000 */
[----:B------:R-:W-:Y:S01]  /*10410*/  FFMA.FTZ R91, R61, R93, -R102 ;  /* 0x0000005d3d5b7223 */ /* 0x000fe20000010866 */
[--C-:B------:R-:W-:Y:S02]  /*10420*/  HADD2.F32 R88, -RZ, R107.reuse.H1_H1 ;  /* 0x3000006bff587230 */ /* 0x100fe40000004100 */
[----:B------:R-:W-:Y:S01]  /*10430*/  FMUL.FTZ R102, R65, R74 ;  /* 0x0000004a41667220 */ /* 0x000fe20000410000 */
[----:B------:R-:W-:Y:S01]  /*10440*/  FFMA.FTZ R61, R61, R84, R104 ;  /* 0x000000543d3d7223 */ /* 0x000fe20000010068 */
[-C--:B------:R-:W-:Y:S01]  /*10450*/  FMUL.FTZ R65, R65, R98.reuse ;  /* 0x0000006241417220 */ /* 0x080fe20000410000 */
[----:B------:R-:W-:Y:S02]  /*10460*/  HADD2.F32 R84, -RZ, R107.H0_H0 ;  /* 0x2000006bff547230 */ /* 0x000fe40000004100 */
[----:B------:R-:W-:Y:S01]  /*10470*/  FFMA.FTZ R98, R45, R98, -R102 ;  /* 0x000000622d627223 */ /* 0x000fe20000010866 */
[----:B------:R-:W-:-:S02]  /*10480*/  HADD2.F32 R89, -RZ, R67.H0_H0 ;  /* 0x20000043ff597230 */ /* 0x000fc40000004100 */
[----:B------:R-:W-:Y:S01]  /*10490*/  FMUL.FTZ R108, R87, R88 ;  /* 0x00000058576c7220 */ /* 0x000fe20000410000 */
[--C-:B------:R-:W-:Y:S02]  /*104a0*/  HADD2.F32 R104, -RZ, R106.reuse.H0_H0 ;  /* 0x2000006aff687230 */ /* 0x100fe40000004100 */
[----:B------:R-:W-:Y:S01]  /*104b0*/  FFMA.FTZ R74, R45, R74, R65 ;  /* 0x0000004a2d4a7223 */ /* 0x000fe20000010041 */
[----:B------:R-:W-:Y:S02]  /*104c0*/  HADD2.F32 R102, -RZ, R106.H1_H1 ;  /* 0x3000006aff667230 */ /* 0x000fe40000004100 */
[-C--:B------:R-:W-:Y:S01]  /*104d0*/  FMUL.FTZ R106, R87, R84.reuse ;  /* 0x00000054576a7220 */ /* 0x080fe20000410000 */
[----:B------:R-:W-:Y:S01]  /*104e0*/  FFMA.FTZ R65, R47, R84, -R108 ;  /* 0x000000542f417223 */ /* 0x000fe2000001086c */
[----:B------:R-:W-:Y:S02]  /*104f0*/  HADD2.F32 R67, -RZ, R67.H1_H1 ;  /* 0x30000043ff437230 */ /* 0x000fe40000004100 */
[----:B------:R-:W-:Y:S01]  /*10500*/  FMUL.FTZ R110, R89, R104 ;  /* 0x00000068596e7220 */ /* 0x000fe20000410000 */
[----:B------:R-:W-:-:S02]  /*10510*/  HADD2.F32 R84, -RZ, R46.H0_H0 ;  /* 0x2000002eff547230 */ /* 0x000fc40000004100 */
[----:B------:R-:W-:Y:S01]  /*10520*/  FMUL.FTZ R89, R89, R102 ;  /* 0x0000006659597220 */ /* 0x000fe20000410000 */
[----:B------:R-:W-:Y:S02]  /*10530*/  HADD2.F32 R108, -RZ, R35.H0_H0 ;  /* 0x20000023ff6c7230 */ /* 0x000fe40000004100 */
[----:B------:R-:W-:Y:S01]  /*10540*/  FFMA.FTZ R46, R47, R88, R106 ;  /* 0x000000582f2e7223 */ /* 0x000fe2000001006a */
[----:B------:R-:W-:Y:S01]  /*10550*/  FFMA.FTZ R35, R85, R102, -R110 ;  /* 0x0000006655237223 */ /* 0x000fe2000001086e */
[----:B------:R-:W-:Y:S02]  /*10560*/  HADD2.F32 R63, -RZ, R63.H1_H1 ;  /* 0x3000003fff3f7230 */ /* 0x000fe40000004100 */
[----:B------:R-:W-:Y:S01]  /*10570*/  FMUL.FTZ R88, R67, R84 ;  /* 0x0000005443587220 */ /* 0x000fe20000410000 */
[----:B------:R-:W-:Y:S01]  /*10580*/  FFMA.FTZ R47, R85, R104, R89 ;  /* 0x00000068552f7223 */ /* 0x000fe20000010059 */
[----:B------:R-:W-:Y:S01]  /*10590*/  FMUL.FTZ R102, R67, R108 ;  /* 0x0000006c43667220 */ /* 0x000fe20000410000 */
[----:B------:R-:W-:-:S02]  /*105a0*/  HADD2.F32 R64, -RZ, R64.H1_H1 ;  /* 0x30000040ff407230 */ /* 0x000fc40000004100 */
[C---:B------:R-:W-:Y:S01]  /*105b0*/  FFMA.FTZ R88, R63.reuse, R108, -R88 ;  /* 0x0000006c3f587223 */ /* 0x040fe20000010858 */
[----:B------:R-:W-:Y:S02]  /*105c0*/  HADD2.F32 R66, -RZ, R66.H1_H1 ;  /* 0x30000042ff427230 */ /* 0x000fe40000004100 */
[----:B------:R-:W-:Y:S01]  /*105d0*/  FFMA.FTZ R102, R63, R84, R102 ;  /* 0x000000543f667223 */ /* 0x000fe20000010066 */
[----:B------:R-:W-:Y:S02]  /*105e0*/  HADD2.F32 R67, -RZ, R33.H0_H0 ;  /* 0x20000021ff437230 */ /* 0x000fe40000004100 */
[----:B------:R-:W-:Y:S01]  /*105f0*/  HADD2.F32 R85, -RZ, R44.H0_H0 ;  /* 0x2000002cff557230 */ /* 0x000fe20000004100 */
[----:B------:R-:W-:Y:S01]  /*10600*/  F2FP.F16.F32.PACK_AB R35, R88, R35 ;  /* 0x000000235823723e */ /* 0x000fe200000000ff */
        /* <DEDUP_REMOVED lines=8> */
[----:B------:R-:W-:Y:S01]  /*10690*/  F2FP.F16.F32.PACK_AB R47, R102, R47 ;  /* 0x0000002f662f723e */ /* 0x000fe200000000ff */
        /* <DEDUP_REMOVED lines=9> */
[----:B------:R0:W-:Y:S01]  /*10730*/  STS.128 [R20+0x12400], R32 ;  /* 0x0124002014007388 */ /* 0x0001e20000000c00 */
[----:B------:R-:W-:-:S05]  /*10740*/  F2FP.F16.F32.PACK_AB R46, R85, R46 ;  /* 0x0000002e552e723e */ /* 0x000fca00000000ff */
[----:B------:R0:W-:Y:S02]  /*10750*/  STS.128 [R69+0x12400], R44 ;  /* 0x0124002c45007388 */ /* 0x0001e40000000c00 */
.L_x_6102:
[----:B------:R-:W-:Y:S05]  /*10760*/  BSYNC B2 ;  /* 0x0000000000027941 */ /* 0x000fea0003800000 */
.L_x_6101:
[----:B------:R-:W-:Y:S04]  /*10770*/  BSSY B2, `(.L_x_6103) ;  /* 0x000006b000027945 */ /* 0x000fe80003800000 */
[----:B------:R-:W-:Y:S05]  /*10780*/  @P1 BRA `(.L_x_6104) ;  /* 0x0000000400a41947 */ /* 0x000fea0003800000 */
[----:B0-----:R-:W2:Y:S01]  /*10790*/  LDL R20, [R1+0x58] ;  /* 0x0000580001147983 */ /* 0x001ea20000100800 */
[----:B------:R-:W-:Y:S01]  /*107a0*/  HADD2.F32 R85, -RZ, R97.H1_H1 ;  /* 0x30000061ff557230 */ /* 0x000fe20000004100 */
[----:B------:R-:W-:Y:S01]  /*107b0*/  SHF.R.U32.HI R61, RZ, 0x10, R29 ;  /* 0x00000010ff3d7819 */ /* 0x000fe2000001161d */
[--C-:B------:R-:W-:Y:S01]  /*107c0*/  HADD2.F32 R84, -RZ, R100.reuse.H1_H1 ;  /* 0x30000064ff547230 */ /* 0x100fe20000004100 */
[----:B------:R-:W-:Y:S01]  /*107d0*/  SHF.R.U32.HI R87, RZ, 0x10, R41 ;  /* 0x00000010ff577819 */ /* 0x000fe20000011629 */
[----:B------:R-:W-:Y:S01]  /*107e0*/  HADD2.F32 R100, -RZ, R100.H0_H0 ;  /* 0x20000064ff647230 */ /* 0x000fe20000004100 */
[----:B------:R-:W-:Y:S01]  /*107f0*/  SHF.R.U64 R28, R28, 0x10, R29 ;  /* 0x000000101c1c7819 */ /* 0x000fe2000000121d */
[----:B------:R-:W-:Y:S01]  /*10800*/  HADD2.F32 R61, -RZ, R61.H0_H0 ;  /* 0x2000003dff3d7230 */ /* 0x000fe20000004100 */
[----:B------:R-:W-:Y:S01]  /*10810*/  SHF.R.U64 R29, R40, 0x10, R41 ;  /* 0x00000010281d7819 */ /* 0x000fe20000001229 */
[----:B------:R-:W-:Y:S01]  /*10820*/  HADD2.F32 R87, -RZ, R87.H0_H0 ;  /* 0x20000057ff577230 */ /* 0x000fe20000004100 */
[--C-:B------:R-:W-:Y:S01]  /*10830*/  SHF.R.U64 R30, R30, 0x10, R31.reuse ;  /* 0x000000101e1e7819 */ /* 0x100fe2000000121f */
[--C-:B------:R-:W-:Y:S01]  /*10840*/  HADD2.F32 R86, -RZ, R99.reuse.H0_H0 ;  /* 0x20000063ff567230 */ /* 0x100fe20000004100 */
[----:B------:R-:W-:Y:S01]  /*10850*/  SHF.R.U32.HI R40, RZ, 0x10, R31 ;  /* 0x00000010ff287819 */ /* 0x000fe2000001161f */
[----:B------:R-:W-:Y:S01]  /*10860*/  HADD2.F32 R99, -RZ, R99.H1_H1 ;  /* 0x30000063ff637230 */ /* 0x000fe20000004100 */
[----:B------:R-:W-:-:S02]  /*10870*/  SHF.R.U64 R31, R42, 0x10, R43 ;  /* 0x000000102a1f7819 */ /* 0x000fc4000000122b */
[----:B------:R-:W-:Y:S01]  /*10880*/  SHF.R.U32.HI R42, RZ, 0x10, R43 ;  /* 0x00000010ff2a7819 */ /* 0x000fe2000001162b */
[----:B------:R-:W-:-:S04]  /*10890*/  HADD2.F32 R40, -RZ, R40.H0_H0 ;  /* 0x20000028ff287230 */ /* 0x000fc80000004100 */
[----:B------:R-:W-:Y:S01]  /*108a0*/  HADD2.F32 R42, -RZ, R42.H0_H0 ;  /* 0x2000002aff2a7230 */ /* 0x000fe20000004100 */
[----:B--2---:R-:W-:Y:S02]  /*108b0*/  R2UR UR4, R20 ;  /* 0x00000000140472ca */ /* 0x004fe400000e0000 */
[----:B------:R-:W-:-:S04]  /*108c0*/  SHF.R.S32.HI R20, RZ, 0x1f, R193 ;  /* 0x0000001fff147819 */ /* 0x000fc800000114c1 */
[CC--:B------:R-:W-:Y:S02]  /*108d0*/  LEA.HI R32, R20.reuse, R193.reuse, RZ, 0x6 ;  /* 0x000000c114207211 */ /* 0x0c0fe400078f30ff */
[----:B------:R-:W-:Y:S02]  /*108e0*/  LEA.HI R33, R20, R193, RZ, 0x3 ;  /* 0x000000c114217211 */ /* 0x000fe400078f18ff */
[----:B------:R-:W-:Y:S02]  /*108f0*/  LEA.HI R20, R21, R198, RZ, 0x1d ;  /* 0x000000c615147211 */ /* 0x000fe400078fe8ff */
[----:B------:R-:W-:Y:S02]  /*10900*/  SHF.L.U32 R34, R32, 0x7, RZ ;  /* 0x0000000720227819 */ /* 0x000fe400000006ff */
[----:B------:R-:W-:Y:S02]  /*10910*/  SHF.R.S32.HI R35, RZ, 0x1f, R20 ;  /* 0x0000001fff237819 */ /* 0x000fe40000011414 */
[----:B------:R-:W-:Y:S01]  /*10920*/  LOP3.LUT R32, R220, 0x38, R33, 0xf8, !PT ;  /* 0x00000038dc207812 */ /* 0x000fe200078ef821 */
[----:B------:R-:W-:Y:S01]  /*10930*/  IMAD.SHL.U32 R33, R20, 0x8, RZ ;  /* 0x0000000814217824 */ /* 0x000fe200078e00ff */
[----:B------:R-:W-:-:S02]  /*10940*/  LEA.HI R35, R35, R20, RZ, 0x3 ;  /* 0x0000001423237211 */ /* 0x000fc400078f18ff */
[----:B------:R-:W-:Y:S02]  /*10950*/  LOP3.LUT R45, R34, 0xffffe000, RZ, 0xc0, !PT ;  /* 0xffffe000222d7812 */ /* 0x000fe400078ec0ff */
[----:B------:R-:W-:Y:S01]  /*10960*/  LOP3.LUT R32, R32, R221, RZ, 0x3c, !PT ;  /* 0x000000dd20207212 */ /* 0x000fe200078e3cff */
[----:B------:R-:W-:-:S03]  /*10970*/  IMAD.SHL.U32 R35, R35, 0x400, RZ ;  /* 0x0000040023237824 */ /* 0x000fc600078e00ff */
[--C-:B------:R-:W-:Y:S02]  /*10980*/  IADD3 R20, R32, R45, R222.reuse ;  /* 0x0000002d20147210 */ /* 0x100fe40007ffe0de */
[----:B------:R-:W-:Y:S02]  /*10990*/  LOP3.LUT R32, R220, 0x38, R33, 0xf8, !PT ;  /* 0x00000038dc207812 */ /* 0x000fe400078ef821 */
[----:B------:R-:W-:Y:S02]  /*109a0*/  LOP3.LUT R45, R35, 0x7fffe000, RZ, 0xc0, !PT ;  /* 0x7fffe000232d7812 */ /* 0x000fe400078ec0ff */
        /* <DEDUP_REMOVED lines=13> */
[CC--:B------:R-:W-:Y:S01]  /*10a80*/  FMUL.FTZ R45, R69.reuse, R85.reuse ;  /* 0x00000055452d7220 */ /* 0x0c0fe20000410000 */
[----:B------:R-:W-:Y:S02]  /*10a90*/  HADD2.F32 R63, -RZ, R47.H1_H1 ;  /* 0x3000002fff3f7230 */ /* 0x000fe40000004100 */
[-C--:B------:R-:W-:Y:S01]  /*10aa0*/  FMUL.FTZ R47, R69, R84.reuse ;  /* 0x00000054452f7220 */ /* 0x080fe20000410000 */
[----:B------:R-:W-:Y:S02]  /*10ab0*/  HADD2.F32 R67, -RZ, R44.H0_H0 ;  /* 0x2000002cff437230 */ /* 0x000fe40000004100 */
[C---:B------:R-:W-:Y:S01]  /*10ac0*/  FFMA.FTZ R45, R66.reuse, R84, -R45 ;  /* 0x00000054422d7223 */ /* 0x040fe2000001082d */
[----:B------:R-:W-:Y:S02]  /*10ad0*/  HADD2.F32 R84, -RZ, R97.H0_H0 ;  /* 0x20000061ff547230 */ /* 0x000fe40000004100 */
[----:B------:R-:W-:Y:S01]  /*10ae0*/  FFMA.FTZ R47, R66, R85, R47 ;  /* 0x00000055422f7223 */ /* 0x000fe2000001002f */
[C---:B------:R-:W-:Y:S01]  /*10af0*/  FMUL.FTZ R69, R74.reuse, R87 ;  /* 0x000000574a457220 */ /* 0x040fe20000410000 */
[----:B------:R-:W-:Y:S01]  /*10b00*/  FMUL.FTZ R85, R74, R61 ;  /* 0x0000003d4a557220 */ /* 0x000fe20000410000 */
[----:B------:R-:W-:-:S02]  /*10b10*/  HADD2.F32 R65, -RZ, R46.H0_H0 ;  /* 0x2000002eff417230 */ /* 0x000fc40000004100 */
[C---:B------:R-:W-:Y:S01]  /*10b20*/  FMUL.FTZ R74, R67.reuse, R84 ;  /* 0x00000054434a7220 */ /* 0x040fe20000410000 */
[-C--:B------:R-:W-:Y:S01]  /*10b30*/  FMUL.FTZ R67, R67, R100.reuse ;  /* 0x0000006443437220 */ /* 0x080fe20000410000 */
[----:B------:R-:W-:Y:S01]  /*10b40*/  FFMA.FTZ R66, R62, R61, -R69 ;  /* 0x0000003d3e427223 */ /* 0x000fe20000010845 */
[----:B------:R-:W-:Y:S02]  /*10b50*/  HADD2.F32 R33, -RZ, R35.H0_H0 ;  /* 0x20000023ff217230 */ /* 0x000fe40000004100 */
[C---:B------:R-:W-:Y:S01]  /*10b60*/  FFMA.FTZ R61, R43.reuse, R100, -R74 ;  /* 0x000000642b3d7223 */ /* 0x040fe2000001084a */
[--C-:B------:R-:W-:Y:S02]  /*10b70*/  HADD2.F32 R74, -RZ, R101.reuse.H0_H0 ;  /* 0x20000065ff4a7230 */ /* 0x100fe40000004100 */
[----:B------:R-:W-:Y:S01]  /*10b80*/  FFMA.FTZ R43, R43, R84, R67 ;  /* 0x000000542b2b7223 */ /* 0x000fe20000010043 */
[----:B------:R-:W-:Y:S01]  /*10b90*/  FMUL.FTZ R84, R65, R86 ;  /* 0x0000005641547220 */ /* 0x000fe20000410000 */
[----:B------:R-:W-:-:S02]  /*10ba0*/  HADD2.F32 R101, -RZ, R101.H1_H1 ;  /* 0x30000065ff657230 */ /* 0x000fc40000004100 */
[----:B------:R-:W-:Y:S01]  /*10bb0*/  FFMA.FTZ R62, R62, R87, R85 ;  /* 0x000000573e3e7223 */ /* 0x000fe20000010055 */
[-C--:B------:R-:W-:Y:S01]  /*10bc0*/  FMUL.FTZ R88, R65, R74.reuse ;  /* 0x0000004a41587220 */ /* 0x080fe20000410000 */
[C---:B------:R-:W-:Y:S01]  /*10bd0*/  FFMA.FTZ R65, R41.reuse, R74, -R84 ;  /* 0x0000004a29417223 */ /* 0x040fe20000010854 */
[C---:B------:R-:W-:Y:S01]  /*10be0*/  FMUL.FTZ R74, R64.reuse, R99 ;  /* 0x00000063404a7220 */ /* 0x040fe20000410000 */
[-C--:B------:R-:W-:Y:S01]  /*10bf0*/  FMUL.FTZ R64, R64, R101.reuse ;  /* 0x0000006540407220 */ /* 0x080fe20000410000 */
[----:B------:R-:W-:Y:S01]  /*10c00*/  FFMA.FTZ R41, R41, R86, R88 ;  /* 0x0000005629297223 */ /* 0x000fe20000010058 */
[----:B------:R-:W-:Y:S02]  /*10c10*/  HADD2.F32 R35, -RZ, R35.H1_H1 ;  /* 0x30000023ff237230 */ /* 0x000fe40000004100 */
        /* <DEDUP_REMOVED lines=8> */
[----:B------:R-:W-:Y:S02]  /*10ca0*/  HADD2.F32 R33, -RZ, R29.H0_H0 ;  /* 0x2000001dff217230 */ /* 0x000fe40000004100 */
[----:B------:R-:W-:Y:S02]  /*10cb0*/  HADD2.F32 R63, -RZ, R31.H0_H0 ;  /* 0x2000001fff3f7230 */ /* 0x000fe40000004100 */
        /* <DEDUP_REMOVED lines=22> */
.L_x_6104:
[----:B------:R-:W-:Y:S05]  /*10e20*/  BSYNC B2 ;  /* 0x0000000000027941 */ /* 0x000fea0003800000 */
.L_x_6103:
[----:B------:R-:W-:Y:S05]  /*10e30*/  @P2 BRA `(.L_x_6100) ;  /* 0x0000000400a42947 */ /* 0x000fea0003800000 */
[----:B01----:R-:W2:Y:S01]  /*10e40*/  LDL R20, [R1+0x58] ;  /* 0x0000580001147983 */ /* 0x003ea20000100800 */
[----:B------:R-:W-:Y:S01]  /*10e50*/  SHF.R.S32.HI R29, RZ, 0x1f, R192 ;  /* 0x0000001fff1d7819 */ /* 0x000fe200000114c0 */
[----:B------:R-:W-:Y:S01]  /*10e60*/  HADD2.F32 R61, -RZ, R79.H1_H1 ;  /* 0x3000004fff3d7230 */ /* 0x000fe20000004100 */
[----:B------:R-:W-:Y:S01]  /*10e70*/  LEA.HI R21, R21, R199, RZ, 0x1d ;  /* 0x000000c715157211 */ /* 0x000fe200078fe8ff */
[--C-:B------:R-:W-:Y:S01]  /*10e80*/  HADD2.F32 R47, -RZ, R82.reuse.H1_H1 ;  /* 0x30000052ff2f7230 */ /* 0x100fe20000004100 */
[----:B------:R-:W-:Y:S01]  /*10e90*/  SHF.R.U32.HI R60, RZ, 0x10, R25 ;  /* 0x00000010ff3c7819 */ /* 0x000fe20000011619 */
[----:B------:R-:W-:Y:S01]  /*10ea0*/  HADD2.F32 R82, -RZ, R82.H0_H0 ;  /* 0x20000052ff527230 */ /* 0x000fe20000004100 */
[----:B------:R-:W-:Y:S02]  /*10eb0*/  SHF.R.U32.HI R63, RZ, 0x10, R37 ;  /* 0x00000010ff3f7819 */ /* 0x000fe40000011625 */
[----:B------:R-:W-:Y:S02]  /*10ec0*/  SHF.R.U64 R24, R24, 0x10, R25 ;  /* 0x0000001018187819 */ /* 0x000fe40000001219 */
[----:B------:R-:W-:Y:S01]  /*10ed0*/  SHF.R.U64 R25, R26, 0x10, R27 ;  /* 0x000000101a197819 */ /* 0x000fe2000000121b */
[----:B------:R-:W-:Y:S01]  /*10ee0*/  HADD2.F32 R63, -RZ, R63.H0_H0 ;  /* 0x2000003fff3f7230 */ /* 0x000fe20000004100 */
[----:B------:R-:W-:Y:S01]  /*10ef0*/  SHF.R.U64 R26, R38, 0x10, R39 ;  /* 0x00000010261a7819 */ /* 0x000fe20000001227 */
[----:B------:R-:W-:Y:S01]  /*10f00*/  HADD2.F32 R24, -RZ, R24.H0_H0 ;  /* 0x20000018ff187230 */ /* 0x000fe20000004100 */
[----:B------:R-:W-:Y:S01]  /*10f10*/  SHF.R.U32.HI R27, RZ, 0x10, R27 ;  /* 0x00000010ff1b7819 */ /* 0x000fe2000001161b */
[----:B------:R-:W-:Y:S01]  /*10f20*/  HADD2.F32 R25, -RZ, R25.H0_H0 ;  /* 0x20000019ff197230 */ /* 0x000fe20000004100 */
[----:B------:R-:W-:-:S02]  /*10f30*/  SHF.R.U32.HI R39, RZ, 0x10, R39 ;  /* 0x00000010ff277819 */ /* 0x000fc40000011627 */
[----:B------:R-:W-:-:S05]  /*10f40*/  SHF.R.U64 R36, R36, 0x10, R37 ;  /* 0x0000001024247819 */ /* 0x000fca0000001225 */
[----:B------:R-:W-:Y:S01]  /*10f50*/  HADD2.F32 R36, -RZ, R36.H0_H0 ;  /* 0x20000024ff247230 */ /* 0x000fe20000004100 */
[----:B--2---:R-:W-:Y:S02]  /*10f60*/  R2UR UR4, R20 ;  /* 0x00000000140472ca */ /* 0x004fe400000e0000 */
[CC--:B------:R-:W-:Y:S02]  /*10f70*/  LEA.HI R20, R29.reuse, R192.reuse, RZ, 0x6 ;  /* 0x000000c01d147211 */ /* 0x0c0fe400078f30ff */
        /* <DEDUP_REMOVED lines=26> */
[-C--:B------:R-:W-:Y:S01]  /*11120*/  FMUL.FTZ R67, R29, R47.reuse ;  /* 0x0000002f1d437220 */ /* 0x080fe20000410000 */
[----:B------:R-:W-:Y:S02]  /*11130*/  HADD2.F32 R33, -RZ, R32.H1_H1 ;  /* 0x30000020ff217230 */ /* 0x000fe40000004100 */
[C---:B------:R-:W-:Y:S01]  /*11140*/  FFMA.FTZ R29, R40.reuse, R47, -R65 ;  /* 0x0000002f281d7223 */ /* 0x040fe20000010841 */
[----:B------:R-:W-:Y:S02]  /*11150*/  HADD2.F32 R47, -RZ, R60.H0_H0 ;  /* 0x2000003cff2f7230 */ /* 0x000fe40000004100 */
[----:B------:R-:W-:Y:S01]  /*11160*/  FFMA.FTZ R32, R40, R61, R67 ;  /* 0x0000003d28207223 */ /* 0x000fe20000010043 */
[----:B------:R-:W-:-:S02]  /*11170*/  HADD2.F32 R60, -RZ, R79.H0_H0 ;  /* 0x2000004fff3c7230 */ /* 0x000fc40000004100 */
[C---:B------:R-:W-:Y:S01]  /*11180*/  FMUL.FTZ R65, R44.reuse, R63 ;  /* 0x0000003f2c417220 */ /* 0x040fe20000410000 */
[----:B------:R-:W-:Y:S02]  /*11190*/  HADD2.F32 R45, -RZ, R34.H0_H0 ;  /* 0x20000022ff2d7230 */ /* 0x000fe40000004100 */
[-C--:B------:R-:W-:Y:S01]  /*111a0*/  FMUL.FTZ R61, R44, R47.reuse ;  /* 0x0000002f2c3d7220 */ /* 0x080fe20000410000 */
[----:B------:R-:W-:Y:S02]  /*111b0*/  HADD2.F32 R44, -RZ, R81.H0_H0 ;  /* 0x20000051ff2c7230 */ /* 0x000fe40000004100 */
[C---:B------:R-:W-:Y:S01]  /*111c0*/  FMUL.FTZ R62, R43.reuse, R60 ;  /* 0x0000003c2b3e7220 */ /* 0x040fe20000410000 */
[-C--:B------:R-:W-:Y:S01]  /*111d0*/  FMUL.FTZ R43, R43, R82.reuse ;  /* 0x000000522b2b7220 */ /* 0x080fe20000410000 */
[C---:B------:R-:W-:Y:S01]  /*111e0*/  FFMA.FTZ R40, R42.reuse, R47, -R65 ;  /* 0x0000002f2a287223 */ /* 0x040fe20000010841 */
[----:B------:R-:W-:Y:S01]  /*111f0*/  FFMA.FTZ R61, R42, R63, R61 ;  /* 0x0000003f2a3d7223 */ /* 0x000fe2000001003d */
[----:B------:R-:W-:Y:S01]  /*11200*/  FFMA.FTZ R62, R41, R82, -R62 ;  /* 0x00000052293e7223 */ /* 0x000fe2000001083e */
[----:B------:R-:W-:-:S02]  /*11210*/  HADD2.F32 R42, -RZ, R83.H0_H0 ;  /* 0x20000053ff2a7230 */ /* 0x000fc40000004100 */
[----:B------:R-:W-:Y:S01]  /*11220*/  FFMA.FTZ R43, R41, R60, R43 ;  /* 0x0000003c292b7223 */ /* 0x000fe2000001002b */
[C---:B------:R-:W-:Y:S01]  /*11230*/  FMUL.FTZ R41, R45.reuse, R44 ;  /* 0x0000002c2d297220 */ /* 0x040fe20000410000 */
[----:B------:R-:W-:Y:S02]  /*11240*/  HADD2.F32 R46, -RZ, R35.H0_H0 ;  /* 0x20000023ff2e7230 */ /* 0x000fe40000004100 */
[----:B------:R-:W-:Y:S02]  /*11250*/  HADD2.F32 R81, -RZ, R81.H1_H1 ;  /* 0x30000051ff517230 */ /* 0x000fe40000004100 */
[-C--:B------:R-:W-:Y:S01]  /*11260*/  FMUL.FTZ R45, R45, R42.reuse ;  /* 0x0000002a2d2d7220 */ /* 0x080fe20000410000 */
[----:B------:R-:W-:Y:S01]  /*11270*/  FFMA.FTZ R41, R38, R42, -R41 ;  /* 0x0000002a26297223 */ /* 0x000fe20000010829 */
[----:B------:R-:W-:Y:S02]  /*11280*/  HADD2.F32 R35, -RZ, R35.H1_H1 ;  /* 0x30000023ff237230 */ /* 0x000fe40000004100 */
[----:B------:R-:W-:-:S02]  /*11290*/  HADD2.F32 R83, -RZ, R83.H1_H1 ;  /* 0x30000053ff537230 */ /* 0x000fc40000004100 */
[----:B------:R-:W-:Y:S01]  /*112a0*/  FMUL.FTZ R64, R46, R81 ;  /* 0x000000512e407220 */ /* 0x000fe20000410000 */
[----:B------:R-:W-:Y:S02]  /*112b0*/  HADD2.F32 R60, -RZ, R39.H0_H0 ;  /* 0x20000027ff3c7230 */ /* 0x000fe40000004100 */
[----:B------:R-:W-:Y:S01]  /*112c0*/  FFMA.FTZ R45, R38, R44, R45 ;  /* 0x0000002c262d7223 */ /* 0x000fe2000001002d */
[----:B------:R-:W-:Y:S02]  /*112d0*/  HADD2.F32 R42, -RZ, R27.H0_H0 ;  /* 0x2000001bff2a7230 */ /* 0x000fe40000004100 */
[----:B------:R-:W-:Y:S01]  /*112e0*/  FMUL.FTZ R46, R46, R83 ;  /* 0x000000532e2e7220 */ /* 0x000fe20000410000 */
[--C-:B------:R-:W-:Y:S02]  /*112f0*/  HADD2.F32 R37, -RZ, R31.reuse.H0_H0 ;  /* 0x2000001fff257230 */ /* 0x100fe40000004100 */
[----:B------:R-:W-:Y:S01]  /*11300*/  FMUL.FTZ R38, R35, R60 ;  /* 0x0000003c23267220 */ /* 0x000fe20000410000 */
[----:B------:R-:W-:-:S02]  /*11310*/  HADD2.F32 R31, -RZ, R31.H1_H1 ;  /* 0x3000001fff1f7230 */ /* 0x000fc40000004100 */
[-C--:B------:R-:W-:Y:S01]  /*11320*/  FMUL.FTZ R44, R35, R42.reuse ;  /* 0x0000002a232c7220 */ /* 0x080fe20000410000 */
[----:B------:R-:W-:Y:S02]  /*11330*/  HADD2.F32 R34, -RZ, R34.H1_H1 ;  /* 0x30000022ff227230 */ /* 0x000fe40000004100 */
[C---:B------:R-:W-:Y:S01]  /*11340*/  FFMA.FTZ R64, R37.reuse, R83, -R64 ;  /* 0x0000005325407223 */ /* 0x040fe20000010840 */
[----:B------:R-:W-:Y:S02]  /*11350*/  HADD2.F32 R27, -RZ, R26.H0_H0 ;  /* 0x2000001aff1b7230 */ /* 0x000fe40000004100 */
[----:B------:R-:W-:Y:S01]  /*11360*/  FFMA.FTZ R46, R37, R81, R46 ;  /* 0x00000051252e7223 */ /* 0x000fe2000001002e */
[----:B------:R-:W-:Y:S02]  /*11370*/  HADD2.F32 R28, -RZ, R28.H1_H1 ;  /* 0x3000001cff1c7230 */ /* 0x000fe40000004100 */
[----:B------:R-:W-:Y:S01]  /*11380*/  FFMA.FTZ R39, R31, R42, -R38 ;  /* 0x0000002a1f277223 */ /* 0x000fe20000010826 */
[----:B------:R-:W-:-:S02]  /*11390*/  HADD2.F32 R30, -RZ, R30.H1_H1 ;  /* 0x3000001eff1e7230 */ /* 0x000fc40000004100 */
        /* <DEDUP_REMOVED lines=19> */
.L_x_6100:
[----:B------:R-:W-:Y:S05]  /*114d0*/  BSYNC B1 ;  /* 0x0000000000017941 */ /* 0x000fea0003800000 */
.L_x_6099:
[----:B012---:R-:W-:-:S04]  /*114e0*/  IADD3 R20, R204, 0x40, RZ ;  /* 0x00000040cc147810 */ /* 0x007fc80007ffe0ff */
[----:B------:R-:W-:-:S13]  /*114f0*/  ISETP.GE.AND P0, PT, R20, R3, PT ;  /* 0x000000031400720c */ /* 0x000fda0003f06270 */
[----:B------:R-:W-:Y:S05]  /*11500*/  @P0 BRA `(.L_x_6080) ;  /* 0x0000001000fc0947 */ /* 0x000fea0003800000 */
[----:B------:R0:W5:Y:S01]  /*11510*/  LDL R61, [R1+0x58] ;  /* 0x00005800013d7983 */ /* 0x0001620000100800 */
[----:B------:R-:W1:Y:S01]  /*11520*/  LDC R3, c[0x0][0x3f4] ;  /* 0x0000fd00ff037b82 */ /* 0x000e620000000800 */
[----:B------:R-:W-:Y:S01]  /*11530*/  BSSY B1, `(.L_x_6105) ;  /* 0x0000068000017945 */ /* 0x000fe20003800000 */
[----:B------:R-:W-:Y:S02]  /*11540*/  SHF.R.U32.HI R60, RZ, 0x3, R217 ;  /* 0x00000003ff3c7819 */ /* 0x000fe400000116d9 */
[-C--:B-1----:R-:W-:Y:S02]  /*11550*/  ISETP.GE.AND P0, PT, R16, R3.reuse, PT ;  /* 0x000000031000720c */ /* 0x082fe40003f06270 */
[-C--:B------:R-:W-:Y:S02]  /*11560*/  ISETP.GE.AND P1, PT, R193, R3.reuse, PT ;  /* 0x00000003c100720c */ /* 0x080fe40003f26270 */
[----:B------:R-:W-:-:S09]  /*11570*/  ISETP.GE.AND P2, PT, R192, R3, PT ;  /* 0x00000003c000720c */ /* 0x000fd20003f46270 */
[----:B0-----:R-:W-:Y:S05]  /*11580*/  @P0 BRA `(.L_x_6106) ;  /* 0x0000000400880947 */ /* 0x001fea0003800000 */
[----:B------:R-:W-:Y:S01]  /*11590*/  LEA.HI R0, R3, R0, RZ, 0x1d ;  /* 0x0000000003007211 */ /* 0x000fe200078fe8ff */
[----:B------:R-:W-:Y:S01]  /*115a0*/  HADD2.F32 R37, -RZ, R95.H1_H1 ;  /* 0x3000005fff257230 */ /* 0x000fe20000004100 */
[----:B-----5:R-:W-:Y:S01]  /*115b0*/  R2UR UR4, R61 ;  /* 0x000000003d0472ca */ /* 0x020fe200000e0000 */
[--C-:B------:R-:W-:Y:S01]  /*115c0*/  HADD2.F32 R38, -RZ, R92.reuse.H1_H1 ;  /* 0x3000005cff267230 */ /* 0x100fe20000004100 */
[----:B------:R-:W-:Y:S01]  /*115d0*/  SHF.R.S32.HI R21, RZ, 0x1f, R0 ;  /* 0x0000001fff157819 */ /* 0x000fe20000011400 */
[----:B------:R-:W-:Y:S01]  /*115e0*/  IMAD.SHL.U32 R20, R0, 0x8, RZ ;  /* 0x0000000800147824 */ /* 0x000fe200078e00ff */
[----:B------:R-:W-:Y:S01]  /*115f0*/  LOP3.LUT R25, R217, 0x38, R16, 0xf8, !PT ;  /* 0x00000038d9197812 */ /* 0x000fe200078ef810 */
[----:B------:R-:W-:Y:S01]  /*11600*/  HADD2.F32 R92, -RZ, R92.H0_H0 ;  /* 0x2000005cff5c7230 */ /* 0x000fe20000004100 */
[----:B------:R-:W-:Y:S02]  /*11610*/  LEA.HI R21, R21, R0, RZ, 0x3 ;  /* 0x0000000015157211 */ /* 0x000fe400078f18ff */
[----:B------:R-:W-:-:S02]  /*11620*/  LOP3.LUT R20, R217, 0x38, R20, 0xf8, !PT ;  /* 0x00000038d9147812 */ /* 0x000fc400078ef814 */
[----:B------:R-:W-:Y:S01]  /*11630*/  LOP3.LUT R0, R224, R25, R60, 0xf6, !PT ;  /* 0x00000019e0007212 */ /* 0x000fe200078ef63c */
[----:B------:R-:W-:Y:S01]  /*11640*/  IMAD.SHL.U32 R24, R21, 0x400, RZ ;  /* 0x0000040015187824 */ /* 0x000fe200078e00ff */
[----:B------:R-:W-:Y:S02]  /*11650*/  LOP3.LUT R21, R20, R60, RZ, 0x3c, !PT ;  /* 0x0000003c14157212 */ /* 0x000fe400078e3cff */
[----:B------:R-:W-:Y:S02]  /*11660*/  LEA R0, R0, UR4, 0x1 ;  /* 0x0000000400007c11 */ /* 0x000fe4000f8e08ff */
[----:B------:R-:W-:Y:S02]  /*11670*/  LOP3.LUT R20, R24, 0x7fffe000, RZ, 0xc0, !PT ;  /* 0x7fffe00018147812 */ /* 0x000fe400078ec0ff */
[----:B------:R-:W-:Y:S01]  /*11680*/  SHF.R.U32.HI R39, RZ, 0x10, R5 ;  /* 0x00000010ff277819 */ /* 0x000fe20000011605 */
[----:B------:R-:W0:Y:S01]  /*11690*/  LDS.128 R24, [R0] ;  /* 0x0000000000187984 */ /* 0x000e220000000c00 */
[----:B------:R-:W-:-:S02]  /*116a0*/  IADD3 R21, R21, R20, R224 ;  /* 0x0000001415157210 */ /* 0x000fc40007ffe0e0 */
[----:B------:R-:W-:Y:S01]  /*116b0*/  SHF.R.U64 R46, R6, 0x10, R7 ;  /* 0x00000010062e7819 */ /* 0x000fe20000001207 */
[----:B------:R-:W-:Y:S01]  /*116c0*/  HADD2.F32 R39, -RZ, R39.H0_H0 ;  /* 0x20000027ff277230 */ /* 0x000fe20000004100 */
[----:B------:R-:W-:Y:S01]  /*116d0*/  SHF.R.U64 R47, R4, 0x10, R5 ;  /* 0x00000010042f7819 */ /* 0x000fe20000001205 */
[----:B------:R-:W-:Y:S01]  /*116e0*/  IMAD R20, R21, 0x2, R2 ;  /* 0x0000000215147824 */ /* 0x000fe200078e0202 */
[--C-:B------:R-:W-:Y:S02]  /*116f0*/  SHF.R.U64 R21, R48, 0x10, R49.reuse ;  /* 0x0000001030157819 */ /* 0x100fe40000001231 */
[----:B------:R-:W-:Y:S02]  /*11700*/  SHF.R.U32.HI R48, RZ, 0x10, R49 ;  /* 0x00000010ff307819 */ /* 0x000fe40000011631 */
[----:B------:R-:W1:Y:S01]  /*11710*/  LDS.128 R28, [R20+0x12400] ;  /* 0x01240000141c7984 */ /* 0x000e620000000c00 */
[----:B------:R-:W-:Y:S01]  /*11720*/  SHF.R.U32.HI R45, RZ, 0x10, R7 ;  /* 0x00000010ff2d7819 */ /* 0x000fe20000011607 */
[----:B------:R-:W-:Y:S01]  /*11730*/  HADD2.F32 R21, -RZ, R21.H0_H0 ;  /* 0x20000015ff157230 */ /* 0x000fe20000004100 */
[----:B------:R-:W-:-:S02]  /*11740*/  SHF.R.U64 R4, R50, 0x10, R51 ;  /* 0x0000001032047819 */ /* 0x000fc40000001233 */
[----:B------:R-:W-:Y:S01]  /*11750*/  SHF.R.U32.HI R50, RZ, 0x10, R51 ;  /* 0x00000010ff327819 */ /* 0x000fe20000011633 */
        /* <DEDUP_REMOVED lines=10> */
[----:B------:R-:W-:Y:S01]  /*11800*/  FMUL.FTZ R43, R33, R37 ;  /* 0x00000025212b7220 */ /* 0x000fe20000410000 */
[----:B------:R-:W-:Y:S02]  /*11810*/  HADD2.F32 R33, -RZ, R48.H0_H0 ;  /* 0x20000030ff217230 */ /* 0x000fe40000004100 */
[----:B------:R-:W-:Y:S01]  /*11820*/  FMUL.FTZ R40, R34, R39 ;  /* 0x0000002722287220 */ /* 0x000fe20000410000 */
[C---:B------:R-:W-:Y:S01]  /*11830*/  FFMA.FTZ R41, R6.reuse, R37, -R41 ;  /* 0x0000002506297223 */ /* 0x040fe20000010829 */
[----:B------:R-:W-:Y:S01]  /*11840*/  FFMA.FTZ R43, R6, R38, R43 ;  /* 0x00000026062b7223 */ /* 0x000fe2000001002b */
[----:B------:R-:W-:-:S02]  /*11850*/  HADD2.F32 R6, -RZ, R95.H0_H0 ;  /* 0x2000005fff067230 */ /* 0x000fc40000004100 */
[----:B------:R-:W-:Y:S01]  /*11860*/  FMUL.FTZ R38, R29, R92 ;  /* 0x0000005c1d267220 */ /* 0x000fe20000410000 */
[-C--:B------:R-:W-:Y:S01]  /*11870*/  FMUL.FTZ R42, R34, R33.reuse ;  /* 0x00000021222a7220 */ /* 0x080fe20000410000 */
[----:B------:R-:W-:Y:S01]  /*11880*/  FFMA.FTZ R40, R25, R33, -R40 ;  /* 0x0000002119287223 */ /* 0x000fe20000010828 */
[----:B------:R-:W-:Y:S02]  /*11890*/  HADD2.F32 R35, -RZ, R30.H0_H0 ;  /* 0x2000001eff237230 */ /* 0x000fe40000004100 */
[-C--:B------:R-:W-:Y:S01]  /*118a0*/  FMUL.FTZ R33, R29, R6.reuse ;  /* 0x000000061d217220 */ /* 0x080fe20000410000 */
[----:B------:R-:W-:Y:S02]  /*118b0*/  HADD2.F32 R34, -RZ, R94.H0_H0 ;  /* 0x2000005eff227230 */ /* 0x000fe40000004100 */
[----:B------:R-:W-:Y:S01]  /*118c0*/  FFMA.FTZ R29, R5, R6, -R38 ;  /* 0x00000006051d7223 */ /* 0x000fe20000010826 */
[----:B------:R-:W-:Y:S01]  /*118d0*/  FFMA.FTZ R42, R25, R39, R42 ;  /* 0x00000027192a7223 */ /* 0x000fe2000001002a */
[----:B------:R-:W-:-:S02]  /*118e0*/  HADD2.F32 R6, -RZ, R96.H0_H0 ;  /* 0x20000060ff067230 */ /* 0x000fc40000004100 */
[----:B------:R-:W-:Y:S01]  /*118f0*/  FFMA.FTZ R33, R5, R92, R33 ;  /* 0x0000005c05217223 */ /* 0x000fe20000010021 */
[--C-:B------:R-:W-:Y:S02]  /*11900*/  HADD2.F32 R36, -RZ, R31.reuse.H0_H0 ;  /* 0x2000001fff247230 */ /* 0x100fe40000004100 */
[C---:B------:R-:W-:Y:S01]  /*11910*/  FMUL.FTZ R38, R35.reuse, R34 ;  /* 0x0000002223267220 */ /* 0x040fe20000410000 */
[----:B------:R-:W-:Y:S02]  /*11920*/  HADD2.F32 R25, -RZ, R94.H1_H1 ;  /* 0x3000005eff197230 */ /* 0x000fe40000004100 */
[-C--:B------:R-:W-:Y:S01]  /*11930*/  FMUL.FTZ R44, R35, R6.reuse ;  /* 0x00000006232c7220 */ /* 0x080fe20000410000 */
[----:B------:R-:W-:Y:S02]  /*11940*/  HADD2.F32 R5, -RZ, R96.H1_H1 ;  /* 0x30000060ff057230 */ /* 0x000fe40000004100 */
[----:B------:R-:W-:Y:S01]  /*11950*/  FFMA.FTZ R35, R7, R6, -R38 ;  /* 0x0000000607237223 */ /* 0x000fe20000010826 */
[----:B------:R-:W-:-:S02]  /*11960*/  HADD2.F32 R31, -RZ, R31.H1_H1 ;  /* 0x3000001fff1f7230 */ /* 0x000fc40000004100 */
[C---:B------:R-:W-:Y:S01]  /*11970*/  FMUL.FTZ R37, R36.reuse, R25 ;  /* 0x0000001924257220 */ /* 0x040fe20000410000 */
[----:B------:R-:W-:Y:S02]  /*11980*/  HADD2.F32 R38, -RZ, R45.H0_H0 ;  /* 0x2000002dff267230 */ /* 0x000fe40000004100 */
[-C--:B------:R-:W-:Y:S01]  /*11990*/  FMUL.FTZ R36, R36, R5.reuse ;  /* 0x0000000524247220 */ /* 0x080fe20000410000 */
[----:B------:R-:W-:Y:S02]  /*119a0*/  HADD2.F32 R6, -RZ, R50.H0_H0 ;  /* 0x20000032ff067230 */ /* 0x000fe40000004100 */
[----:B------:R-:W-:Y:S01]  /*119b0*/  FFMA.FTZ R44, R7, R34, R44 ;  /* 0x00000022072c7223 */ /* 0x000fe2000001002c */
[C---:B------:R-:W-:Y:S01]  /*119c0*/  FFMA.FTZ R37, R32.reuse, R5, -R37 ;  /* 0x0000000520257223 */ /* 0x040fe20000010825 */
[----:B------:R-:W-:Y:S01]  /*119d0*/  FFMA.FTZ R36, R32, R25, R36 ;  /* 0x0000001920247223 */ /* 0x000fe20000010024 */
[----:B------:R-:W-:Y:S02]  /*119e0*/  HADD2.F32 R28, -RZ, R28.H1_H1 ;  /* 0x3000001cff1c7230 */ /* 0x000fe40000004100 */
[----:B------:R-:W-:Y:S01]  /*119f0*/  FMUL.FTZ R34, R31, R38 ;  /* 0x000000261f227220 */ /* 0x000fe20000410000 */
[----:B------:R-:W-:-:S02]  /*11a00*/  HADD2.F32 R30, -RZ, R30.H1_H1 ;  /* 0x3000001eff1e7230 */ /* 0x000fc40000004100 */
[-C--:B------:R-:W-:Y:S01]  /*11a10*/  FMUL.FTZ R32, R31, R6.reuse ;  /* 0x000000061f207220 */ /* 0x080fe20000410000 */
[----:B------:R-:W-:Y:S02]  /*11a20*/  HADD2.F32 R7, -RZ, R47.H0_H0 ;  /* 0x2000002fff077230 */ /* 0x000fe40000004100 */
[C---:B------:R-:W-:Y:S01]  /*11a30*/  FFMA.FTZ R34, R27.reuse, R6, -R34 ;  /* 0x000000061b227223 */ /* 0x040fe20000010822 */
[----:B------:R-:W-:Y:S02]  /*11a40*/  HADD2.F32 R25, -RZ, R46.H0_H0 ;  /* 0x2000002eff197230 */ /* 0x000fe40000004100 */
[----:B------:R-:W-:Y:S01]  /*11a50*/  FFMA.FTZ R39, R27, R38, R32 ;  /* 0x000000261b277223 */ /* 0x000fe20000010020 */
        /* <DEDUP_REMOVED lines=21> */
.L_x_6106:
[----:B------:R-:W-:Y:S05]  /*11bb0*/  BSYNC B1 ;  /* 0x0000000000017941 */ /* 0x000fea0003800000 */
.L_x_6105:
        /* <DEDUP_REMOVED lines=10> */
[----:B------:R-:W-:-:S02]  /*11c60*/  SHF.L.U32 R6, R5, 0x7, RZ ;  /* 0x0000000705067819 */ /* 0x000fc400000006ff */
[----:B------:R-:W-:Y:S02]  /*11c70*/  LOP3.LUT R4, R217, 0x38, R4, 0xf8, !PT ;  /* 0x00000038d9047812 */ /* 0x000fe400078ef804 */
[----:B------:R-:W-:Y:S02]  /*11c80*/  SHF.R.S32.HI R5, RZ, 0x1f, R0 ;  /* 0x0000001fff057819 */ /* 0x000fe40000011400 */
[----:B------:R-:W-:Y:S02]  /*11c90*/  LOP3.LUT R7, R6, 0xffffe000, RZ, 0xc0, !PT ;  /* 0xffffe00006077812 */ /* 0x000fe400078ec0ff */
[----:B------:R-:W-:Y:S01]  /*11ca0*/  LOP3.LUT R6, R4, R60, RZ, 0x3c, !PT ;  /* 0x0000003c04067212 */ /* 0x000fe200078e3cff */
[----:B------:R-:W-:Y:S01]  /*11cb0*/  IMAD.SHL.U32 R4, R0, 0x8, RZ ;  /* 0x0000000800047824 */ /* 0x000fe200078e00ff */
[----:B------:R-:W-:Y:S02]  /*11cc0*/  LEA.HI R5, R5, R0, RZ, 0x3 ;  /* 0x0000000005057211 */ /* 0x000fe400078f18ff */
[----:B------:R-:W-:-:S02]  /*11cd0*/  IADD3 R0, R6, R7, R224 ;  /* 0x0000000706007210 */ /* 0x000fc40007ffe0e0 */
[----:B------:R-:W-:Y:S01]  /*11ce0*/  LOP3.LUT R4, R217, 0x38, R4, 0xf8, !PT ;  /* 0x00000038d9047812 */ /* 0x000fe200078ef804 */
[----:B------:R-:W-:Y:S01]  /*11cf0*/  IMAD.SHL.U32 R5, R5, 0x400, RZ ;  /* 0x0000040005057824 */ /* 0x000fe200078e00ff */
[----:B------:R-:W-:Y:S02]  /*11d00*/  LEA R0, R0, UR4, 0x1 ;  /* 0x0000000400007c11 */ /* 0x000fe4000f8e08ff */
[----:B------:R-:W-:Y:S02]  /*11d10*/  LOP3.LUT R21, R4, R60, RZ, 0x3c, !PT ;  /* 0x0000003c04157212 */ /* 0x000fe400078e3cff */
[----:B------:R-:W-:Y:S02]  /*11d20*/  LOP3.LUT R20, R5, 0x7fffe000, RZ, 0xc0, !PT ;  /* 0x7fffe00005147812 */ /* 0x000fe400078ec0ff */
[----:B------:R-:W0:Y:S01]  /*11d30*/  LDS.128 R4, [R0] ;  /* 0x0000000000047984 */ /* 0x000e220000000c00 */
[----:B------:R-:W-:Y:S02]  /*11d40*/  SHF.R.U32.HI R34, RZ, 0x10, R9 ;  /* 0x00000010ff227819 */ /* 0x000fe40000011609 */
[----:B------:R-:W-:-:S02]  /*11d50*/  IADD3 R21, R21, R20, R224 ;  /* 0x0000001415157210 */ /* 0x000fc40007ffe0e0 */
[--C-:B------:R-:W-:Y:S01]  /*11d60*/  SHF.R.U64 R44, R52, 0x10, R53.reuse ;  /* 0x00000010342c7819 */ /* 0x100fe20000001235 */
[----:B------:R-:W-:Y:S01]  /*11d70*/  HADD2.F32 R34, -RZ, R34.H0_H0 ;  /* 0x20000022ff227230 */ /* 0x000fe20000004100 */
[----:B------:R-:W-:Y:S01]  /*11d80*/  SHF.R.U32.HI R52, RZ, 0x10, R53 ;  /* 0x00000010ff347819 */ /* 0x000fe20000011635 */
[----:B------:R-:W-:Y:S01]  /*11d90*/  IMAD R20, R21, 0x2, R2 ;  /* 0x0000000215147824 */ /* 0x000fe200078e0202 */
[----:B------:R-:W-:Y:S02]  /*11da0*/  SHF.R.U64 R42, R8, 0x10, R9 ;  /* 0x00000010082a7819 */ /* 0x000fe40000001209 */
[----:B------:R-:W-:Y:S02]  /*11db0*/  SHF.R.U64 R41, R10, 0x10, R11 ;  /* 0x000000100a297819 */ /* 0x000fe4000000120b */
[----:B------:R-:W1:Y:S01]  /*11dc0*/  LDS.128 R24, [R20+0x12400] ;  /* 0x0124000014187984 */ /* 0x000e620000000c00 */
[--C-:B------:R-:W-:Y:S02]  /*11dd0*/  SHF.R.U64 R43, R54, 0x10, R55.reuse ;  /* 0x00000010362b7819 */ /* 0x100fe40000001237 */
[----:B------:R-:W-:-:S02]  /*11de0*/  SHF.R.U32.HI R54, RZ, 0x10, R55 ;  /* 0x00000010ff367819 */ /* 0x000fc40000011637 */
[----:B------:R-:W-:Y:S01]  /*11df0*/  SHF.R.U32.HI R39, RZ, 0x10, R11 ;  /* 0x00000010ff277819 */ /* 0x000fe2000001160b */
[--C-:B0-----:R-:W-:Y:S02]  /*11e00*/  HADD2.F32 R8, -RZ, R5.reuse.H0_H0 ;  /* 0x20000005ff087230 */ /* 0x101fe40000004100 */
[----:B------:R-:W-:Y:S02]  /*11e10*/  HADD2.F32 R9, -RZ, R5.H1_H1 ;  /* 0x30000005ff097230 */ /* 0x000fe40000004100 */
[----:B------:R-:W-:Y:S02]  /*11e20*/  HADD2.F32 R5, -RZ, R4.H0_H0 ;  /* 0x20000004ff057230 */ /* 0x000fe40000004100 */
[----:B------:R-:W-:Y:S02]  /*11e30*/  HADD2.F32 R10, -RZ, R6.H0_H0 ;  /* 0x20000006ff0a7230 */ /* 0x000fe40000004100 */
[--C-:B------:R-:W-:Y:S02]  /*11e40*/  HADD2.F32 R11, -RZ, R7.reuse.H0_H0 ;  /* 0x20000007ff0b7230 */ /* 0x100fe40000004100 */
[----:B------:R-:W-:-:S02]  /*11e50*/  HADD2.F32 R7, -RZ, R7.H1_H1 ;  /* 0x30000007ff077230 */ /* 0x000fc40000004100 */
[----:B------:R-:W-:Y:S02]  /*11e60*/  HADD2.F32 R4, -RZ, R4.H1_H1 ;  /* 0x30000004ff047230 */ /* 0x000fe40000004100 */
        /* <DEDUP_REMOVED lines=25> */
[----:B------:R-:W-:Y:S01]  /*12000*/  FFMA.FTZ R29, R10, R8, -R5 ;  /* 0x000000080a1d7223 */ /* 0x000fe20000010805 */
[----:B------:R-:W-:Y:S02]  /*12010*/  HADD2.F32 R27, -RZ, R27.H1_H1 ;  /* 0x3000001bff1b7230 */ /* 0x000fe40000004100 */
[C---:B------:R-:W-:Y:S01]  /*12020*/  FMUL.FTZ R5, R30.reuse, R78 ;  /* 0x0000004e1e057220 */ /* 0x040fe20000410000 */
[----:B------:R-:W-:Y:S02]  /*12030*/  HADD2.F32 R28, -RZ, R39.H0_H0 ;  /* 0x20000027ff1c7230 */ /* 0x000fe40000004100 */
[-C--:B------:R-:W-:Y:S01]  /*12040*/  FMUL.FTZ R34, R30, R76.reuse ;  /* 0x0000004c1e227220 */ /* 0x080fe20000410000 */
[----:B------:R-:W-:Y:S02]  /*12050*/  HADD2.F32 R8, -RZ, R54.H0_H0 ;  /* 0x20000036ff087230 */ /* 0x000fe40000004100 */
[----:B------:R-:W-:Y:S01]  /*12060*/  FFMA.FTZ R76, R11, R76, R5 ;  /* 0x0000004c0b4c7223 */ /* 0x000fe20000010005 */
[----:B------:R-:W-:-:S02]  /*12070*/  HADD2.F32 R24, -RZ, R24.H1_H1 ;  /* 0x30000018ff187230 */ /* 0x000fc40000004100 */
[----:B------:R-:W-:Y:S01]  /*12080*/  FFMA.FTZ R34, R11, R78, -R34 ;  /* 0x0000004e0b227223 */ /* 0x000fe20000010822 */
[C---:B------:R-:W-:Y:S01]  /*12090*/  FMUL.FTZ R30, R27.reuse, R28 ;  /* 0x0000001c1b1e7220 */ /* 0x040fe20000410000 */
[-C--:B------:R-:W-:Y:S01]  /*120a0*/  FMUL.FTZ R40, R27, R8.reuse ;  /* 0x000000081b287220 */ /* 0x080fe20000410000 */
[----:B------:R-:W-:Y:S02]  /*120b0*/  HADD2.F32 R11, -RZ, R42.H0_H0 ;  /* 0x2000002aff0b7230 */ /* 0x000fe40000004100 */
[----:B------:R-:W-:Y:S01]  /*120c0*/  FFMA.FTZ R10, R10, R25, R9 ;  /* 0x000000190a0a7223 */ /* 0x000fe20000010009 */
[----:B------:R-:W-:Y:S02]  /*120d0*/  HADD2.F32 R5, -RZ, R44.H0_H0 ;  /* 0x2000002cff057230 */ /* 0x000fe40000004100 */
[C---:B------:R-:W-:Y:S01]  /*120e0*/  FFMA.FTZ R33, R7.reuse, R8, -R30 ;  /* 0x0000000807217223 */ /* 0x040fe2000001081e */
[----:B------:R-:W-:Y:S02]  /*120f0*/  HADD2.F32 R26, -RZ, R26.H1_H1 ;  /* 0x3000001aff1a7230 */ /* 0x000fe40000004100 */
[----:B------:R-:W-:Y:S01]  /*12100*/  FFMA.FTZ R39, R7, R28, R40 ;  /* 0x0000001c07277223 */ /* 0x000fe20000010028 */
[----:B------:R-:W-:-:S02]  /*12110*/  HADD2.F32 R21, -RZ, R41.H0_H0 ;  /* 0x20000029ff157230 */ /* 0x000fc40000004100 */
[C---:B------:R-:W-:Y:S01]  /*12120*/  FMUL.FTZ R7, R24.reuse, R11 ;  /* 0x0000000b18077220 */ /* 0x040fe20000410000 */
[----:B------:R-:W-:Y:S02]  /*12130*/  HADD2.F32 R9, -RZ, R43.H0_H0 ;  /* 0x2000002bff097230 */ /* 0x000fe40000004100 */
[----:B------:R-:W-:Y:S01]  /*12140*/  FMUL.FTZ R24, R24, R5 ;  /* 0x0000000518187220 */ /* 0x000fe20000410000 */
[----:B------:R-:W-:Y:S02]  /*12150*/  HADD2.F32 R6, -RZ, R6.H1_H1 ;  /* 0x30000006ff067230 */ /* 0x000fe40000004100 */
[----:B------:R-:W-:Y:S01]  /*12160*/  FMUL.FTZ R27, R26, R21 ;  /* 0x000000151a1b7220 */ /* 0x000fe20000410000 */
[----:B------:R-:W-:Y:S01]  /*12170*/  FFMA.FTZ R8, R4, R5, -R7 ;  /* 0x0000000504087223 */ /* 0x000fe20000010807 */
[----:B------:R-:W-:Y:S01]  /*12180*/  FMUL.FTZ R26, R26, R9 ;  /* 0x000000091a1a7220 */ /* 0x000fe20000410000 */
[----:B------:R-:W-:Y:S01]  /*12190*/  FFMA.FTZ R25, R4, R11, R24 ;  /* 0x0000000b04197223 */ /* 0x000fe20000010018 */
[C---:B------:R-:W-:Y:S01]  /*121a0*/  FFMA.FTZ R24, R6.reuse, R9, -R27 ;  /* 0x0000000906187223 */ /* 0x040fe2000001081b */
[----:B------:R-:W-:Y:S01]  /*121b0*/  F2FP.F16.F32.PACK_AB R7, R33, R34 ;  /* 0x000000222107723e */ /* 0x000fe200000000ff */
        /* <DEDUP_REMOVED lines=10> */
.L_x_6108:
[----:B------:R-:W-:Y:S05]  /*12260*/  BSYNC B1 ;  /* 0x0000000000017941 */ /* 0x000fea0003800000 */
.L_x_6107:
        /* <DEDUP_REMOVED lines=9> */
[----:B------:R-:W-:Y:S02]  /*12300*/  SHF.L.U32 R5, R4, 0x7, RZ ;  /* 0x0000000704057819 */ /* 0x000fe400000006ff */
[----:B------:R-:W-:-:S02]  /*12310*/  LOP3.LUT R0, R217, 0x38, R0, 0xf8, !PT ;  /* 0x00000038d9007812 */ /* 0x000fc400078ef800 */
[----:B------:R-:W-:Y:S02]  /*12320*/  SHF.R.S32.HI R4, RZ, 0x1f, R3 ;  /* 0x0000001fff047819 */ /* 0x000fe40000011403 */
[----:B------:R-:W-:Y:S01]  /*12330*/  LOP3.LUT R6, R0, R60, RZ, 0x3c, !PT ;  /* 0x0000003c00067212 */ /* 0x000fe200078e3cff */
[----:B------:R-:W-:Y:S01]  /*12340*/  IMAD.SHL.U32 R0, R3, 0x8, RZ ;  /* 0x0000000803007824 */ /* 0x000fe200078e00ff */
[----:B------:R-:W-:Y:S02]  /*12350*/  LEA.HI R4, R4, R3, RZ, 0x3 ;  /* 0x0000000304047211 */ /* 0x000fe400078f18ff */
[----:B-----5:R-:W-:Y:S02]  /*12360*/  R2UR UR4, R61 ;  /* 0x000000003d0472ca */ /* 0x020fe400000e0000 */
[----:B------:R-:W-:Y:S01]  /*12370*/  LOP3.LUT R0, R217, 0x38, R0, 0xf8, !PT ;  /* 0x00000038d9007812 */ /* 0x000fe200078ef800 */
[----:B------:R-:W-:Y:S01]  /*12380*/  IMAD.SHL.U32 R4, R4, 0x400, RZ ;  /* 0x0000040004047824 */ /* 0x000fe200078e00ff */
[----:B------:R-:W-:-:S02]  /*12390*/  LOP3.LUT R5, R5, 0xffffe000, RZ, 0xc0, !PT ;  /* 0xffffe00005057812 */ /* 0x000fc400078ec0ff */
        /* <DEDUP_REMOVED lines=86> */
.L_x_6080:
[----:B------:R-:W-:Y:S05]  /*12900*/  BSYNC B0 ;  /* 0x0000000000007941 */ /* 0x000fea0003800000 */
.L_x_6058:
        /* <DEDUP_REMOVED lines=8> */
.L_x_6056:
[----:B0--3--:R-:W3:Y:S02]  /*12990*/  LDL R0, [R1+0x4] ;  /* 0x0000040001007983 */ /* 0x009ee40000100800 */
[----:B---3--:R-:W-:-:S13]  /*129a0*/  R2UR UR4, R0 ;  /* 0x00000000000472ca */ /* 0x008fda00000e0000 */
[----:B------:R-:W-:-:S04]  /*129b0*/  MOV R0, UR4 ;  /* 0x0000000400007c02 */ /* 0x000fc80008000f00 */
[----:B------:R-:W-:-:S13]  /*129c0*/  ISETP.NE.AND P0, PT, R0, 0x3, PT ;  /* 0x000000030000780c */ /* 0x000fda0003f05270 */
[----:B------:R-:W-:Y:S05]  /*129d0*/  @!P0 BRA `(.L_x_6109) ;  /* 0x0000000000048947 */ /* 0x000fea0003800000 */
[----:B------:R-:W-:Y:S01]  /*129e0*/  BPT.TRAP 0x1 ;  /* 0x000000040000795c */ /* 0x000fe20000300000 */
.L_x_6109:
[----:B--2---:R-:W-:Y:S01]  /*129f0*/  IMAD R8, R196, 0x8, R2 ;  /* 0x00000008c4087824 */ /* 0x004fe200078e0202 */
[----:B-1--4-:R-:W-:-:S04]  /*12a00*/  SHF.L.U32 R3, R200, 0x1f, RZ ;  /* 0x0000001fc8037819 */ /* 0x012fc800000006ff */
[----:B------:R0:W1:Y:S01]  /*12a10*/  SYNCS.PHASECHK.TRANS64.TRYWAIT P1, [R8+URZ+0x30830], R3 ;  /* 0x03083003080075a7 */ /* 0x000062000802017f */
[----:B------:R-:W-:Y:S05]  /*12a20*/  @!P0 BRA `(.L_x_6110) ;  /* 0x0000000000048947 */ /* 0x000fea0003800000 */
[----:B------:R-:W-:Y:S01]  /*12a30*/  BPT.TRAP 0x1 ;  /* 0x000000040000795c */ /* 0x000fe20000300000 */
.L_x_6110:
[----:B-1----:R-:W-:Y:S05]  /*12a40*/  @P1 BRA `(.L_x_6111) ;  /* 0x0000000000081947 */ /* 0x002fea0003800000 */
[----:B------:R-:W1:Y:S02]  /*12a50*/  SYNCS.PHASECHK.TRANS64.TRYWAIT P1, [R8+URZ+0x30830], R3 ;  /* 0x03083003080075a7 */ /* 0x000e64000802017f */
[----:B-1----:R-:W-:Y:S05]  /*12a60*/  @!P1 BRA `(.L_x_6112) ;  /* 0x0000016000289947 */ /* 0x002fea0003800000 */
.L_x_6111:
[----:B------:R-:W-:Y:S05]  /*12a70*/  WARPSYNC.ALL ;  /* 0x0000000000007948 */ /* 0x000fea0003800000 */
[----:B------:R-:W-:Y:S01]  /*12a80*/  VIADD R0, R2, 0x1e400 ;  /* 0x0001e40002007836 */ /* 0x000fe20000000000 */
[----:B------:R-:W-:Y:S01]  /*12a90*/  R2UR UR4, R68 ;  /* 0x00000000440472ca */ /* 0x000fe200000e0000 */
[----:B------:R-:W-:Y:S01]  /*12aa0*/  IMAD.MOV.U32 R5, RZ, RZ, 0x40000040 ;  /* 0x40000040ff057424 */ /* 0x000fe200078e00ff */
        /* <DEDUP_REMOVED lines=34> */
[----:B------:R-:W-:Y:S01]  /*12cd0*/  VIADD R6, R4, 0x4 ;  /* 0x0000000404067836 */ /* 0x000fe20000000000 */
[----:B------:R-:W-:Y:S01]  /*12ce0*/  UIADD3 UR5, UR4, 0x4, URZ ;  /* 0x0000000404057890 */ /* 0x000fe2000fffe03f */
[----:B------:R-:W-:Y:S01]  /*12cf0*/  IMAD.MOV.U32 R7, RZ, RZ, 0x40000040 ;  /* 0x40000040ff077424 */ /* 0x000fe200078e00ff */
[----:B--2---:R-:W-:Y:S01]  /*12d00*/  MOV R10, UR8 ;  /* 0x00000008000a7c02 */ /* 0x004fe20008000f00 */
[----:B------:R-:W-:Y:S01]  /*12d10*/  IMAD.U32 R11, RZ, RZ, UR9 ;  /* 0x00000009ff0b7e24 */ /* 0x000fe2000f8e00ff */
[----:B------:R-:W-:-:S04]  /*12d20*/  UMOV UR37, 0x40000040 ;  /* 0x4000004000257882 */ /* 0x000fc80000000000 */
        /* <DEDUP_REMOVED lines=48> */
[----:B--2---:R-:W-:Y:S01]  /*13030*/  MOV R10, UR8 ;  /* 0x00000008000a7c02 */ /* 0x004fe20008000f00 */
        /* <DEDUP_REMOVED lines=9> */
[----:B------:R-:W-:Y:S01]  /*130d0*/  R2UR UR55, R7 ;  /* 0x00000000073772ca */ /* 0x000fe200000e0000 */
[----:B------:R-:W-:-:S03]  /*130e0*/  IMAD.MOV.U32 R7, RZ, RZ, 0x40000040 ;  /* 0x40000040ff077424 */ /* 0x000fc600078e00ff */
[----:B------:R-:W-:Y:S02]  /*130f0*/  R2UR UR50, R6 ;  /* 0x00000000063272ca */ /* 0x000fe400000e0000 */
[----:B------:R-:W-:Y:S01]  /*13100*/  R2UR UR51, R7 ;  /* 0x00000000073372ca */ /* 0x000fe200000e0000 */
[----:B------:R-:W-:Y:S01]  /*13110*/  IMAD.MOV.U32 R7, RZ, RZ, 0x40000040 ;  /* 0x40000040ff077424 */ /* 0x000fe200078e00ff */
[----:B------:R-:W-:-:S04]  /*13120*/  IADD3 R6, R4, 0x602, RZ ;  /* 0x0000060204067810 */ /* 0x000fc80007ffe0ff */
        /* <DEDUP_REMOVED lines=30> */
[----:B--2---:R-:W-:Y:S05]  /*13310*/  @!P0 BRA `(.L_x_6113) ;  /* 0x0000000000048947 */ /* 0x004fea0003800000 */
[----:B------:R-:W-:Y:S01]  /*13320*/  BPT.TRAP 0x1 ;  /* 0x000000040000795c */ /* 0x000fe20000300000 */
.L_x_6113:
[----:B------:R-:W2:Y:S01]  /*13330*/  LDL.LU R6, [R1] ;  /* 0x0000000001067983 */ /* 0x000ea20000300800 */
[----:B------:R-:W3:Y:S01]  /*13340*/  LDC R12, c[0x0][0x448] ;  /* 0x00011200ff0c7b82 */ /* 0x000ee20000000800 */
[----:B------:R-:W-:Y:S01]  /*13350*/  ULDC UR4, c[0x0][0x9d8] ;  /* 0x0002760000047ab9 */ /* 0x000fe20000000800 */
[----:B------:R-:W-:Y:S01]  /*13360*/  ULDC UR38, c[0x0][0x9d8] ;  /* 0x0002760000267ab9 */ /* 0x000fe20000000800 */
[----:B------:R-:W4:Y:S01]  /*13370*/  LDL R4, [R1+0x3c] ;  /* 0x00003c0001047983 */ /* 0x000f220000100800 */
[----:B------:R-:W-:Y:S01]  /*13380*/  FMUL.FTZ R27, R27, UR4 ;  /* 0x000000041b1b7c20 */ /* 0x000fe20008410000 */
[----:B------:R-:W-:Y:S01]  /*13390*/  FMUL.FTZ R7, R29, UR4 ;  /* 0x000000041d077c20 */ /* 0x000fe20008410000 */
[----:B------:R-:W-:Y:S01]  /*133a0*/  FMUL.FTZ R26, R26, UR4 ;  /* 0x000000041a1a7c20 */ /* 0x000fe20008410000 */
[----:B------:R-:W-:Y:S01]  /*133b0*/  FMUL.FTZ R30, R30, UR4 ;  /* 0x000000041e1e7c20 */ /* 0x000fe20008410000 */
[----:B------:R5:W-:Y:S01]  /*133c0*/  MUFU.TANH R82, R27 ;  /* 0x0000001b00527308 */ /* 0x000be20000002400 */
[----:B01----:R-:W-:Y:S01]  /*133d0*/  FMUL.FTZ R3, R25, UR4 ;  /* 0x0000000419037c20 */ /* 0x003fe20008410000 */
        /* <DEDUP_REMOVED lines=14> */
[----:B---3--:R-:W-:Y:S01]  /*134c0*/  ISETP.NE.AND P4, PT, R12, 0x1, PT ;  /* 0x000000010c00780c */ /* 0x008fe20003f85270 */
[----:B------:R-:W-:Y:S01]  /*134d0*/  IMAD R12, R80, -0x60, R228 ;  /* 0xffffffa0500c7824 */ /* 0x000fe200078e02e4 */
        /* <DEDUP_REMOVED lines=11> */
[----:B-----5:R-:W5:Y:S01]  /*13590*/  @P4 LDC R27, c[0x0][0x44c] ;  /* 0x00011300ff1b4b82 */ /* 0x020f620000000800 */
[----:B------:R-:W-:Y:S01]  /*135a0*/  FMUL.FTZ R67, R67, UR4 ;  /* 0x0000000443437c20 */ /* 0x000fe20008410000 */
[----:B------:R-:W-:Y:S01]  /*135b0*/  FMUL.FTZ R70, R70, UR4 ;  /* 0x0000000446467c20 */ /* 0x000fe20008410000 */
[----:B------:R-:W-:Y:S01]  /*135c0*/  FMUL.FTZ R71, R71, UR4 ;  /* 0x0000000447477c20 */ /* 0x000fe20008410000 */
[----:B------:R-:W-:Y:S01]  /*135d0*/  FMUL.FTZ R10, R33, UR4 ;  /* 0x00000004210a7c20 */ /* 0x000fe20008410000 */
[----:B------:R-:W3:Y:S01]  /*135e0*/  MUFU.TANH R34, R34 ;  /* 0x0000002200227308 */ /* 0x000ee20000002400 */
[----:B------:R-:W-:Y:S01]  /*135f0*/  FMUL.FTZ R33, R44, UR4 ;  /* 0x000000042c217c20 */ /* 0x000fe20008410000 */
[----:B------:R-:W-:Y:S01]  /*13600*/  FMUL.FTZ R48, R48, UR4 ;  /* 0x0000000430307c20 */ /* 0x000fe20008410000 */
[----:B------:R-:W0:Y:S01]  /*13610*/  @P4 LDC R29, c[0x0][0x450] ;  /* 0x00011400ff1d4b82 */ /* 0x000e220000000800 */
        /* <DEDUP_REMOVED lines=15> */
[----:B------:R-:W-:Y:S01]  /*13710*/  ULDC UR39, c[0x0][0x9d8] ;  /* 0x0002760000277ab9 */ /* 0x000fe20000000800 */
[----:B------:R-:W-:Y:S01]  /*13720*/  ULDC UR42, c[0x0][0x988] ;  /* 0x00026200002a7ab9 */ /* 0x000fe20000000800 */
[----:B------:R-:W-:Y:S01]  /*13730*/  ULDC UR43, c[0x0][0x988] ;  /* 0x00026200002b7ab9 */ /* 0x000fe20000000800 */
[----:B------:R-:W-:Y:S01]  /*13740*/  BSSY B0, `(.L_x_6114) ;  /* 0x00004c8000007945 */ /* 0x000fe20003800000 */
[----:B------:R-:W-:Y:S01]  /*13750*/  CS2R R118, SRZ ;  /* 0x0000000000767805 */ /* 0x000fe2000001ff00 */
[----:B------:R-:W3:Y:S01]  /*13760*/  MUFU.TANH R39, R39 ;  /* 0x0000002700277308 */ /* 0x000ee20000002400 */
[----:B------:R-:W-:-:S02]  /*13770*/  CS2R R116, SRZ ;  /* 0x0000000000747805 */ /* 0x000fc4000001ff00 */
[----:B------:R-:W-:Y:S02]  /*13780*/  CS2R R114, SRZ ;  /* 0x0000000000727805 */ /* 0x000fe4000001ff00 */
[----:B------:R-:W-:Y:S02]  /*13790*/  CS2R R112, SRZ ;  /* 0x0000000000707805 */ /* 0x000fe4000001ff00 */
[----:B------:R-:W-:Y:S02]  /*137a0*/  CS2R R110, SRZ ;  /* 0x00000000006e7805 */ /* 0x000fe4000001ff00 */
[----:B------:R-:W-:Y:S02]  /*137b0*/  CS2R R108, SRZ ;  /* 0x00000000006c7805 */ /* 0x000fe4000001ff00 */
[----:B------:R-:W-:Y:S02]  /*137c0*/  CS2R R106, SRZ ;  /* 0x00000000006a7805 */ /* 0x000fe4000001ff00 */
[----:B------:R-:W-:Y:S01]  /*137d0*/  CS2R R104, SRZ ;  /* 0x0000000000687805 */ /* 0x000fe2000001ff00 */
[----:B------:R-:W3:Y:S01]  /*137e0*/  MUFU.TANH R42, R42 ;  /* 0x0000002a002a7308 */ /* 0x000ee20000002400 */
[----:B------:R-:W-:-:S07]  /*137f0*/  CS2R R102, SRZ ;  /* 0x0000000000667805 */ /* 0x000fce000001ff00 */
[----:B------:R-:W3:Y:S08]  /*13800*/  MUFU.TANH R36, R43 ;  /* 0x0000002b00247308 */ /* 0x000ef00000002400 */
[----:B------:R-:W3:Y:S08]  /*13810*/  MUFU.TANH R46, R46 ;  /* 0x0000002e002e7308 */ /* 0x000ef00000002400 */
[----:B------:R-:W3:Y:S08]  /*13820*/  MUFU.TANH R47, R47 ;  /* 0x0000002f002f7308 */ /* 0x000ef00000002400 */
[----:B------:R3:W-:Y:S08]  /*13830*/  MUFU.TANH R32, R54 ;  /* 0x0000003600207308 */ /* 0x0007f00000002400 */
[----:B------:R-:W3:Y:S08]  /*13840*/  MUFU.TANH R50, R50 ;  /* 0x0000003200327308 */ /* 0x000ef00000002400 */
[----:B------:R-:W3:Y:S08]  /*13850*/  MUFU.TANH R51, R51 ;  /* 0x0000003300337308 */ /* 0x000ef00000002400 */
[----:B------:R-:W3:Y:S08]  /*13860*/  MUFU.TANH R40, R55 ;  /* 0x0000003700287308 */ /* 0x000ef00000002400 */
[----:B------:R-:W-:Y:S08]  /*13870*/  MUFU.TANH R28, R59 ;  /* 0x0000003b001c7308 */ /* 0x000ff00000002400 */
        /* <DEDUP_REMOVED lines=20> */
[----:B--2---:R-:W-:-:S04]  /*139c0*/  LOP3.LUT R6, R6, 0xfffffffd, RZ, 0xc0, !PT ;  /* 0xfffffffd06067812 */ /* 0x004fc800078ec0ff */
[----:B------:R-:W-:Y:S01]  /*139d0*/  @P4 LOP3.LUT R6, R6, 0x2, RZ, 0xfc, !PT ;  /* 0x0000000206064812 */ /* 0x000fe200078efcff */
[----:B----4-:R-:W-:Y:S02]  /*139e0*/  IMAD.IADD R4, R4, 0x1, R226 ;  /* 0x0000000104047824 */ /* 0x010fe400078e02e2 */
[----:B------:R-:W-:Y:S02]  /*139f0*/  MUFU.TANH R45, R45 ;  /* 0x0000002d002d7308 */ /* 0x000fe40000002400 */
[----:B------:R5:W-:Y:S06]  /*13a00*/  STL [R1], R6 ;  /* 0x0000000601007387 */ /* 0x000bec0000100800 */
[----:B------:R-:W-:Y:S01]  /*13a10*/  MUFU.TANH R98, R68 ;  /* 0x0000004400627308 */ /* 0x000fe20000002400 */
[----:B-----5:R-:W-:Y:S01]  /*13a20*/  @P4 IMAD.HI.U32 R6, R4, R27, RZ ;  /* 0x0000001b04064227 */ /* 0x020fe200078e00ff */
[----:B------:R-:W-:-:S03]  /*13a30*/  IADD3 R27, -R229, 0x60, R12 ;  /* 0x00000060e51b7810 */ /* 0x000fc60007ffe10c */
[----:B------:R-:W-:-:S03]  /*13a40*/  FMUL.FTZ R12, R58, UR4 ;  /* 0x000000043a0c7c20 */ /* 0x000fc60008410000 */
[----:B------:R-:W-:Y:S01]  /*13a50*/  MUFU.TANH R49, R49 ;  /* 0x0000003100317308 */ /* 0x000fe20000002400 */
[----:B0-----:R-:W-:Y:S01]  /*13a60*/  @P4 SHF.R.U32.HI R4, RZ, R29, R6 ;  /* 0x0000001dff044219 */ /* 0x001fe20000011606 */
[----:B------:R-:W-:-:S04]  /*13a70*/  IMAD R6, R80, -0x60, RZ ;  /* 0xffffffa050067824 */ /* 0x000fc800078e02ff */
[----:B------:R-:W0:Y:S01]  /*13a80*/  SHFL.IDX PT, R14, R4, 0x1, 0x1c1f ;  /* 0x003c1f00040e7f89 */ /* 0x000e2200000e0000 */
[----:B------:R-:W-:Y:S01]  /*13a90*/  IADD3 R6, -R229, 0x61, R6 ;  /* 0x00000061e5067810 */ /* 0x000fe20007ffe106 */
[----:B------:R-:W2:Y:S03]  /*13aa0*/  MUFU.TANH R12, R12 ;  /* 0x0000000c000c7308 */ /* 0x000ea60000002400 */
[----:B------:R-:W-:-:S05]  /*13ab0*/  IADD3 R84, -R227, R6, R228 ;  /* 0x00000006e3547210 */ /* 0x000fca0007ffe1e4 */
[----:B------:R-:W-:Y:S08]  /*13ac0*/  MUFU.TANH R53, R53 ;  /* 0x0000003500357308 */ /* 0x000ff00000002400 */
[----:B------:R-:W-:Y:S01]  /*13ad0*/  MUFU.TANH R57, R57 ;  /* 0x0000003900397308 */ /* 0x000fe20000002400 */
[----:B0-----:R-:W-:-:S07]  /*13ae0*/  VIADDMNMX R6, R14, R84, R27, PT ;  /* 0x000000540e067246 */ /* 0x001fce000380011b */
[----:B------:R-:W0:Y:S01]  /*13af0*/  MUFU.TANH R14, R70 ;  /* 0x00000046000e7308 */ /* 0x000e220000002400 */
[C---:B------:R-:W-:Y:S02]  /*13b00*/  ISETP.GT.AND P1, PT, R6.reuse, RZ, PT ;  /* 0x000000ff0600720c */ /* 0x040fe40003f24270 */
[C---:B------:R-:W-:Y:S02]  /*13b10*/  ISETP.GT.AND P2, PT, R6.reuse, 0x1, PT ;  /* 0x000000010600780c */ /* 0x040fe40003f44270 */
[----:B------:R-:W-:Y:S02]  /*13b20*/  ISETP.GT.AND P3, PT, R6, 0x8, PT ;  /* 0x000000080600780c */ /* 0x000fe40003f64270 */
[----:B------:R-:W-:Y:S01]  /*13b30*/  FSEL R25, R25, -INF , P1 ;  /* 0xff80000019197808 */ /* 0x000fe20000800000 */
[----:B------:R-:W4:Y:S01]  /*13b40*/  MUFU.TANH R61, R61 ;  /* 0x0000003d003d7308 */ /* 0x000f220000002400 */
[----:B------:R-:W-:Y:S02]  /*13b50*/  FSEL R82, R82, -INF , P2 ;  /* 0xff80000052527808 */ /* 0x000fe40001000000 */
[----:B------:R-:W-:-:S02]  /*13b60*/  ISETP.GT.AND P1, PT, R6, 0x9, PT ;  /* 0x000000090600780c */ /* 0x000fc40003f24270 */
[----:B-1----:R-:W-:Y:S02]  /*13b70*/  FSEL R78, R30, -INF , P3 ;  /* 0xff8000001e4e7808 */ /* 0x002fe40001800000 */
[----:B------:R-:W-:Y:S01]  /*13b80*/  FMNMX.FTZ R29, R25, R82, !PT ;  /* 0x00000052191d7209 */ /* 0x000fe20007810000 */
[----:B------:R-:W-:Y:S01]  /*13b90*/  MUFU.TANH R96, R96 ;  /* 0x0000006000607308 */ /* 0x000fe20000002400 */
[----:B------:R-:W-:Y:S02]  /*13ba0*/  ISETP.GT.AND P2, PT, R6, 0x10, PT ;  /* 0x000000100600780c */ /* 0x000fe40003f44270 */
[----:B---3--:R-:W-:Y:S01]  /*13bb0*/  FSEL R76, R31, -INF , P1 ;  /* 0xff8000001f4c7808 */ /* 0x008fe20000800000 */
[----:B------:R-:W-:Y:S01]  /*13bc0*/  FMUL.FTZ R31, R64, UR4 ;  /* 0x00000004401f7c20 */ /* 0x000fe20008410000 */
[----:B------:R-:W-:Y:S01]  /*13bd0*/  FMNMX.FTZ R29, R78, R29, !PT ;  /* 0x0000001d4e1d7209 */ /* 0x000fe20007810000 */
[----:B------:R-:W-:Y:S01]  /*13be0*/  ULDC UR4, c[0x0][0x988] ;  /* 0x0002620000047ab9 */ /* 0x000fe20000000800 */
[----:B------:R-:W-:Y:S01]  /*13bf0*/  ISETP.GT.AND P1, PT, R6, 0x11, PT ;  /* 0x000000110600780c */ /* 0x000fe20003f24270 */
[----:B------:R-:W-:Y:S01]  /*13c00*/  MUFU.TANH R69, R69 ;  /* 0x0000004500457308 */ /* 0x000fe20000002400 */
[----:B------:R-:W-:-:S02]  /*13c10*/  FSEL R74, R34, -INF , P2 ;  /* 0xff800000224a7808 */ /* 0x000fc40001000000 */
[----:B------:R-:W-:Y:S02]  /*13c20*/  FMNMX.FTZ R29, R76, R29, !PT ;  /* 0x0000001d4c1d7209 */ /* 0x000fe40007810000 */
[----:B------:R-:W-:Y:S02]  /*13c30*/  ISETP.GT.AND P2, PT, R6, 0x18, PT ;  /* 0x000000180600780c */ /* 0x000fe40003f44270 */
[----:B------:R-:W-:Y:S01]  /*13c40*/  FSEL R72, R35, -INF , P1 ;  /* 0xff80000023487808 */ /* 0x000fe20000800000 */
[----:B------:R-:W1:Y:S01]  /*13c50*/  MUFU.TANH R31, R31 ;  /* 0x0000001f001f7308 */ /* 0x000e620000002400 */
[----:B------:R-:W-:Y:S02]  /*13c60*/  FMNMX.FTZ R29, R74, R29, !PT ;  /* 0x0000001d4a1d7209 */ /* 0x000fe40007810000 */
[----:B------:R-:W-:Y:S02]  /*13c70*/  ISETP.GT.AND P1, PT, R6, 0x19, PT ;  /* 0x000000190600780c */ /* 0x000fe40003f24270 */
[----:B------:R-:W-:-:S02]  /*13c80*/  FSEL R58, R38, -INF , P2 ;  /* 0xff800000263a7808 */ /* 0x000fc40001000000 */
[----:B------:R-:W-:Y:S02]  /*13c90*/  FMNMX.FTZ R29, R72, R29, !PT ;  /* 0x0000001d481d7209 */ /* 0x000fe40007810000 */
[----:B------:R-:W-:Y:S02]  /*13ca0*/  ISETP.GT.AND P2, PT, R6, 0x20, PT ;  /* 0x000000200600780c */ /* 0x000fe40003f44270 */
[----:B------:R-:W-:Y:S02]  /*13cb0*/  FSEL R54, R39, -INF , P1 ;  /* 0xff80000027367808 */ /* 0x000fe40000800000 */
        /* <DEDUP_REMOVED lines=26> */
[----:B--2---:R-:W-:-:S02]  /*13e60*/  FSEL R50, R12, -INF , P2 ;  /* 0xff8000000c327808 */ /* 0x004fc40001000000 */
        /* <DEDUP_REMOVED lines=17> */
[----:B0-----:R-:W-:-:S02]  /*13f80*/  FSEL R14, R14, -INF , P2 ;  /* 0xff8000000e0e7808 */ /* 0x001fc40001000000 */
[----:B------:R-:W-:Y:S02]  /*13f90*/  FMNMX.FTZ R29, R20, R29, !PT ;  /* 0x0000001d141d7209 */ /* 0x000fe40007810000 */
[----:B------:R-:W-:Y:S02]  /*13fa0*/  FSEL R6, R71, -INF , P1 ;  /* 0xff80000047067808 */ /* 0x000fe40000800000 */
[----:B------:R-:W-:-:S04]  /*13fb0*/  FMNMX.FTZ R29, R14, R29, !PT ;  /* 0x0000001d0e1d7209 */ /* 0x000fc80007810000 */
[----:B------:R-:W-:-:S05]  /*13fc0*/  FMNMX.FTZ R29, R6, R29, !PT ;  /* 0x0000001d061d7209 */ /* 0x000fca0007810000 */
[----:B------:R-:W0:Y:S02]  /*13fd0*/  SHFL.BFLY PT, R44, R29, 0x2, 0x1f ;  /* 0x0c401f001d2c7f89 */ /* 0x000e2400000e0000 */
[----:B0-----:R-:W-:Y:S02]  /*13fe0*/  FMNMX.FTZ R44, R29, R44, !PT ;  /* 0x0000002c1d2c7209 */ /* 0x001fe40007810000 */
[----:B------:R-:W0:Y:S04]  /*13ff0*/  SHFL.IDX PT, R29, R4, RZ, 0x1c1f ;  /* 0x001c1fff041d7589 */ /* 0x000e2800000e0000 */
[----:B------:R-:W2:Y:S01]  /*14000*/  SHFL.BFLY PT, R35, R44, 0x1, 0x1f ;  /* 0x0c201f002c237f89 */ /* 0x000ea200000e0000 */
[----:B0-----:R-:W-:-:S04]  /*14010*/  VIADDMNMX R29, R29, R84, R27, PT ;  /* 0x000000541d1d7246 */ /* 0x001fc8000380011b */
[C---:B------:R-:W-:Y:S02]  /*14020*/  ISETP.GT.AND P1, PT, R29.reuse, RZ, PT ;  /* 0x000000ff1d00720c */ /* 0x040fe40003f24270 */
[C---:B------:R-:W-:Y:S02]  /*14030*/  ISETP.GT.AND P2, PT, R29.reuse, 0x1, PT ;  /* 0x000000011d00780c */ /* 0x040fe40003f44270 */
[----:B--2---:R-:W-:Y:S02]  /*14040*/  FMNMX.FTZ R4, R44, R35, !PT ;  /* 0x000000232c047209 */ /* 0x004fe40007810000 */
[----:B------:R-:W-:Y:S02]  /*14050*/  ISETP.GT.AND P3, PT, R29, 0x8, PT ;  /* 0x000000081d00780c */ /* 0x000fe40003f64270 */
[----:B------:R-:W-:Y:S02]  /*14060*/  FSEL R44, R0, -INF , P1 ;  /* 0xff800000002c7808 */ /* 0x000fe40000800000 */
[----:B------:R-:W-:Y:S01]  /*14070*/  FSEL R27, R3, -INF , P2 ;  /* 0xff800000031b7808 */ /* 0x000fe20001000000 */
[----:B------:R-:W-:Y:S01]  /*14080*/  IMAD.U32 R3, RZ, RZ, UR4 ;  /* 0x00000004ff037e24 */ /* 0x000fe2000f8e00ff */
[----:B------:R-:W-:-:S02]  /*14090*/  FSEL R48, R5, -INF , P3 ;  /* 0xff80000005307808 */ /* 0x000fc40001800000 */
[C---:B------:R-:W-:Y:S01]  /*140a0*/  ISETP.GT.AND P1, PT, R29.reuse, 0x9, PT ;  /* 0x000000091d00780c */ /* 0x040fe20003f24270 */
[----:B------:R-:W-:Y:S01]  /*140b0*/  FMUL.FTZ R0, R4, R3 ;  /* 0x0000000304007220 */ /* 0x000fe20000410000 */
        /* <DEDUP_REMOVED lines=10> */
[----:B------:R-:W-:-:S02]  /*14160*/  FSETP.NEU.FTZ.AND P2, PT, R4, -INF , PT ;  /* 0xff8000000400780b */ /* 0x000fc40003f5d000 */
[----:B------:R-:W-:Y:S02]  /*14170*/  ISETP.GT.AND P1, PT, R29, 0x19, PT ;  /* 0x000000191d00780c */ /* 0x000fe40003f24270 */
[----:B------:R-:W-:Y:S02]  /*14180*/  FSEL R62, R11, -INF , P3 ;  /* 0xff8000000b3e7808 */ /* 0x000fe40001800000 */
[----:B------:R-:W-:Y:S02]  /*14190*/  FMNMX.FTZ R7, R60, R7, !PT ;  /* 0x000000073c077209 */ /* 0x000fe40007810000 */
[----:B------:R-:W-:Y:S02]  /*141a0*/  FSEL R5, R0, RZ, P2 ;  /* 0x000000ff00057208 */ /* 0x000fe40001000000 */
[----:B------:R-:W-:Y:S02]  /*141b0*/  ISETP.GT.AND P2, PT, R29, 0x20, PT ;  /* 0x000000201d00780c */ /* 0x000fe40003f44270 */
[----:B------:R-:W-:Y:S01]  /*141c0*/  FSEL R66, R13, -INF , P1 ;  /* 0xff8000000d427808 */ /* 0x000fe20000800000 */
[--C-:B------:R-:W-:Y:S01]  /*141d0*/  FFMA.FTZ R10, R82, R3, -R5.reuse ;  /* 0x00000003520a7223 */ /* 0x100fe20000010805 */
[----:B------:R-:W-:Y:S01]  /*141e0*/  FMNMX.FTZ R7, R62, R7, !PT ;  /* 0x000000073e077209 */ /* 0x000fe20007810000 */
[-CC-:B------:R-:W-:Y:S01]  /*141f0*/  FFMA.FTZ R64, R76, R3.reuse, -R5.reuse ;  /* 0x000000034c407223 */ /* 0x180fe20000010805 */
[----:B------:R-:W-:Y:S01]  /*14200*/  ISETP.GT.AND P1, PT, R29, 0x21, PT ;  /* 0x000000211d00780c */ /* 0x000fe20003f24270 */
[-CC-:B------:R-:W-:Y:S01]  /*14210*/  FFMA.FTZ R191, R78, R3.reuse, -R5.reuse ;  /* 0x000000034ebf7223 */ /* 0x180fe20000010805 */
[----:B------:R-:W-:Y:S01]  /*14220*/  FSEL R68, R21, -INF , P2 ;  /* 0xff80000015447808 */ /* 0x000fe20001000000 */
[--C-:B------:R-:W-:Y:S01]  /*14230*/  FFMA.FTZ R185, R74, R3, -R5.reuse ;  /* 0x000000034ab97223 */ /* 0x100fe20000010805 */
[----:B------:R-:W-:Y:S01]  /*14240*/  FMNMX.FTZ R7, R66, R7, !PT ;  /* 0x0000000742077209 */ /* 0x000fe20007810000 */
[-CC-:B------:R-:W-:Y:S01]  /*14250*/  FFMA.FTZ R187, R58, R3.reuse, -R5.reuse ;  /* 0x000000033abb7223 */ /* 0x180fe20000010805 */
[----:B------:R-:W-:Y:S01]  /*14260*/  ISETP.GT.AND P2, PT, R29, 0x28, PT ;  /* 0x000000281d00780c */ /* 0x000fe20003f44270 */
[--C-:B------:R-:W-:Y:S01]  /*14270*/  FFMA.FTZ R189, R25, R3, -R5.reuse ;  /* 0x0000000319bd7223 */ /* 0x100fe20000010805 */
[----:B------:R-:W-:Y:S01]  /*14280*/  FSEL R70, R15, -INF , P1 ;  /* 0xff8000000f467808 */ /* 0x000fe20000800000 */
[----:B------:R-:W-:Y:S01]  /*14290*/  MUFU.EX2 R10, R10 ;  /* 0x0000000a000a7308 */ /* 0x000fe20000000800 */
[----:B------:R-:W-:Y:S01]  /*142a0*/  FMNMX.FTZ R7, R68, R7, !PT ;  /* 0x0000000744077209 */ /* 0x000fe20007810000 */
[-CC-:B------:R-:W-:Y:S01]  /*142b0*/  FFMA.FTZ R72, R72, R3.reuse, -R5.reuse ;  /* 0x0000000348487223 */ /* 0x180fe20000010805 */
[----:B------:R-:W-:Y:S01]  /*142c0*/  ISETP.GT.AND P1, PT, R29, 0x29, PT ;  /* 0x000000291d00780c */ /* 0x000fe20003f24270 */
[-CC-:B------:R-:W-:Y:S01]  /*142d0*/  FFMA.FTZ R169, R12, R3.reuse, -R5.reuse ;  /* 0x000000030ca97223 */ /* 0x180fe20000010805 */
[----:B------:R-:W-:Y:S01]  /*142e0*/  FSEL R82, R33, -INF , P2 ;  /* 0xff80000021527808 */ /* 0x000fe20001000000 */
[--C-:B------:R-:W-:Y:S01]  /*142f0*/  FFMA.FTZ R12, R20, R3, -R5.reuse ;  /* 0x00000003140c7223 */ /* 0x100fe20000010805 */
[----:B------:R-:W-:Y:S01]  /*14300*/  FMNMX.FTZ R7, R70, R7, !PT ;  /* 0x0000000746077209 */ /* 0x000fe20007810000 */
[----:B------:R-:W0:Y:S01]  /*14310*/  @P4 LDC R33, c[0x0][0x450] ;  /* 0x00011400ff214b82 */ /* 0x000e220000000800 */
[----:B------:R-:W-:Y:S01]  /*14320*/  ISETP.GT.AND P2, PT, R29, 0x30, PT ;  /* 0x000000301d00780c */ /* 0x000fe20003f44270 */
[----:B------:R-:W2:Y:S01]  /*14330*/  MUFU.EX2 R189, R189 ;  /* 0x000000bd00bd7308 */ /* 0x000ea20000000800 */
[----:B------:R-:W-:Y:S01]  /*14340*/  FSEL R84, R45, -INF , P1 ;  /* 0xff8000002d547808 */ /* 0x000fe20000800000 */
[--C-:B------:R-:W-:Y:S01]  /*14350*/  FFMA.FTZ R54, R54, R3, -R5.reuse ;  /* 0x0000000336367223 */ /* 0x100fe20000010805 */
[----:B------:R-:W-:Y:S01]  /*14360*/  FMNMX.FTZ R7, R82, R7, !PT ;  /* 0x0000000752077209 */ /* 0x000fe20007810000 */
[--C-:B------:R-:W-:Y:S01]  /*14370*/  FFMA.FTZ R171, R14, R3, -R5.reuse ;  /* 0x000000030eab7223 */ /* 0x100fe20000010805 */
[C---:B------:R-:W-:Y:S01]  /*14380*/  ISETP.GT.AND P1, PT, R29.reuse, 0x31, PT ;  /* 0x000000311d00780c */ /* 0x040fe20003f24270 */
[----:B------:R-:W-:Y:S01]  /*14390*/  IMAD.MOV.U32 R14, RZ, RZ, R226 ;  /* 0x000000ffff0e7224 */ /* 0x000fe200078e00e2 */
[----:B------:R-:W-:Y:S01]  /*143a0*/  FSEL R86, R86, -INF , P2 ;  /* 0xff80000056567808 */ /* 0x000fe20001000000 */
[----:B------:R-:W3:Y:S01]  /*143b0*/  MUFU.EX2 R191, R191 ;  /* 0x000000bf00bf7308 */ /* 0x000ee20000000800 */
[----:B------:R-:W-:Y:S01]  /*143c0*/  FMNMX.FTZ R7, R84, R7, !PT ;  /* 0x0000000754077209 */ /* 0x000fe20007810000 */
[-CC-:B------:R-:W-:Y:S01]  /*143d0*/  FFMA.FTZ R181, R38, R3.reuse, -R5.reuse ;  /* 0x0000000326b57223 */ /* 0x180fe20000010805 */
[----:B------:R-:W-:Y:S01]  /*143e0*/  ISETP.GT.AND P2, PT, R29, 0x38, PT ;  /* 0x000000381d00780c */ /* 0x000fe20003f44270 */
[-CC-:B------:R-:W-:Y:S01]  /*143f0*/  FFMA.FTZ R36, R36, R3.reuse, -R5.reuse ;  /* 0x0000000324247223 */ /* 0x180fe20000010805 */
[----:B------:R-:W-:Y:S01]  /*14400*/  FSEL R90, R49, -INF , P1 ;  /* 0xff800000315a7808 */ /* 0x000fe20000800000 */
[--C-:B------:R-:W-:Y:S01]  /*14410*/  FFMA.FTZ R183, R34, R3, -R5.reuse ;  /* 0x0000000322b77223 */ /* 0x100fe20000010805 */
[----:B------:R-:W-:Y:S01]  /*14420*/  FMNMX.FTZ R7, R86, R7, !PT ;  /* 0x0000000756077209 */ /* 0x000fe20007810000 */
[----:B------:R-:W5:Y:S01]  /*14430*/  MUFU.EX2 R64, R64 ;  /* 0x0000004000407308 */ /* 0x000f620000000800 */
[C---:B------:R-:W-:Y:S01]  /*14440*/  ISETP.GT.AND P1, PT, R29.reuse, 0x39, PT ;  /* 0x000000391d00780c */ /* 0x040fe20003f24270 */
[-CC-:B------:R-:W-:Y:S01]  /*14450*/  FFMA.FTZ R177, R30, R3.reuse, -R5.reuse ;  /* 0x000000031eb17223 */ /* 0x180fe20000010805 */
[----:B------:R-:W-:Y:S01]  /*14460*/  FSEL R88, R88, -INF , P2 ;  /* 0xff80000058587808 */ /* 0x000fe20001000000 */
[--C-:B------:R-:W-:Y:S01]  /*14470*/  FFMA.FTZ R179, R32, R3, -R5.reuse ;  /* 0x0000000320b37223 */ /* 0x100fe20000010805 */
[----:B------:R-:W-:Y:S01]  /*14480*/  FMNMX.FTZ R7, R90, R7, !PT ;  /* 0x000000075a077209 */ /* 0x000fe20007810000 */
[-CC-:B------:R-:W-:Y:S01]  /*14490*/  FFMA.FTZ R34, R46, R3.reuse, -R5.reuse ;  /* 0x000000032e227223 */ /* 0x180fe20000010805 */
[----:B------:R-:W-:Y:S01]  /*144a0*/  ISETP.GT.AND P2, PT, R29, 0x40, PT ;  /* 0x000000401d00780c */ /* 0x000fe20003f44270 */
[----:B------:R-:W5:Y:S01]  /*144b0*/  MUFU.EX2 R185, R185 ;  /* 0x000000b900b97308 */ /* 0x000f620000000800 */
[----:B------:R-:W-:Y:S01]  /*144c0*/  FSEL R76, R53, -INF , P1 ;  /* 0xff800000354c7808 */ /* 0x000fe20000800000 */
[--C-:B------:R-:W-:Y:S01]  /*144d0*/  FFMA.FTZ R30, R42, R3, -R5.reuse ;  /* 0x000000032a1e7223 */ /* 0x100fe20000010805 */
[----:B------:R-:W-:Y:S01]  /*144e0*/  FMNMX.FTZ R7, R88, R7, !PT ;  /* 0x0000000758077209 */ /* 0x000fe20007810000 */
[-CC-:B------:R-:W-:Y:S01]  /*144f0*/  FFMA.FTZ R32, R40, R3.reuse, -R5.reuse ;  /* 0x0000000328207223 */ /* 0x180fe20000010805 */
[----:B------:R-:W-:Y:S01]  /*14500*/  ISETP.GT.AND P1, PT, R29, 0x41, PT ;  /* 0x000000411d00780c */ /* 0x000fe20003f24270 */
[--C-:B------:R-:W-:Y:S01]  /*14510*/  FFMA.FTZ R173, R50, R3, -R5.reuse ;  /* 0x0000000332ad7223 */ /* 0x100fe20000010805 */
[----:B------:R-:W-:Y:S01]  /*14520*/  FSEL R78, R37, -INF , P2 ;  /* 0xff800000254e7808 */ /* 0x000fe20001000000 */
[----:B------:R-:W5:Y:S01]  /*14530*/  MUFU.EX2 R72, R72 ;  /* 0x0000004800487308 */ /* 0x000f620000000800 */
[----:B------:R-:W-:Y:S01]  /*14540*/  FMNMX.FTZ R7, R76, R7, !PT ;  /* 0x000000074c077209 */ /* 0x000fe20007810000 */
[-CC-:B------:R-:W-:Y:S01]  /*14550*/  FFMA.FTZ R28, R28, R3.reuse, -R5.reuse ;  /* 0x000000031c1c7223 */ /* 0x180fe20000010805 */
[----:B------:R-:W-:Y:S01]  /*14560*/  ISETP.GT.AND P2, PT, R29, 0x48, PT ;  /* 0x000000481d00780c */ /* 0x000fe20003f44270 */
[-CC-:B------:R-:W-:Y:S01]  /*14570*/  FFMA.FTZ R175, R26, R3.reuse, -R5.reuse ;  /* 0x000000031aaf7223 */ /* 0x180fe20000010805 */
[----:B------:R-:W-:Y:S01]  /*14580*/  FSEL R74, R57, -INF , P1 ;  /* 0xff800000394a7808 */ /* 0x000fe20000800000 */
[--C-:B------:R-:W-:Y:S01]  /*14590*/  FFMA.FTZ R24, R24, R3, -R5.reuse ;  /* 0x0000000318187223 */ /* 0x100fe20000010805 */
[----:B------:R-:W-:Y:S01]  /*145a0*/  FMNMX.FTZ R7, R78, R7, !PT ;  /* 0x000000074e077209 */ /* 0x000fe20007810000 */
[----:B------:R-:W-:Y:S01]  /*145b0*/  MUFU.EX2 R187, R187 ;  /* 0x000000bb00bb7308 */ /* 0x000fe20000000800 */
[----:B------:R-:W-:Y:S01]  /*145c0*/  ISETP.GT.AND P1, PT, R29, 0x49, PT ;  /* 0x000000491d00780c */ /* 0x000fe20003f24270 */
[----:B------:R-:W-:Y:S01]  /*145d0*/  FFMA.FTZ R5, R6, R3, -R5 ;  /* 0x0000000306057223 */ /* 0x000fe20000010805 */
[----:B------:R-:W-:-:S02]  /*145e0*/  FSEL R92, R92, -INF , P2 ;  /* 0xff8000005c5c7808 */ /* 0x000fc40001000000 */
[----:B------:R-:W-:Y:S02]  /*145f0*/  CS2R R50, SRZ ;  /* 0x0000000000327805 */ /* 0x000fe4000001ff00 */
[----:B------:R-:W-:Y:S02]  /*14600*/  FMNMX.FTZ R7, R74, R7, !PT ;  /* 0x000000074a077209 */ /* 0x000fe40007810000 */
[----:B------:R-:W-:Y:S02]  /*14610*/  CS2R R46, SRZ ;  /* 0x00000000002e7805 */ /* 0x000fe4000001ff00 */
[----:B------:R-:W-:Y:S01]  /*14620*/  ISETP.GT.AND P2, PT, R29, 0x50, PT ;  /* 0x000000501d00780c */ /* 0x000fe20003f44270 */
[----:B------:R-:W-:Y:S01]  /*14630*/  MUFU.EX2 R54, R54 ;  /* 0x0000003600367308 */ /* 0x000fe20000000800 */
[----:B----4-:R-:W-:Y:S02]  /*14640*/  FSEL R94, R61, -INF , P1 ;  /* 0xff8000003d5e7808 */ /* 0x010fe40000800000 */
[----:B------:R-:W-:-:S02]  /*14650*/  CS2R R42, SRZ ;  /* 0x00000000002a7805 */ /* 0x000fc4000001ff00 */
[----:B------:R-:W-:Y:S02]  /*14660*/  FMNMX.FTZ R7, R92, R7, !PT ;  /* 0x000000075c077209 */ /* 0x000fe40007810000 */
[----:B------:R-:W-:Y:S02]  /*14670*/  CS2R R40, SRZ ;  /* 0x0000000000287805 */ /* 0x000fe4000001ff00 */
[----:B------:R-:W-:Y:S02]  /*14680*/  ISETP.GT.AND P1, PT, R29, 0x51, PT ;  /* 0x000000511d00780c */ /* 0x000fe40003f24270 */
[----:B------:R-:W-:Y:S02]  /*14690*/  CS2R R38, SRZ ;  /* 0x0000000000267805 */ /* 0x000fe4000001ff00 */
[----:B-1----:R-:W-:Y:S01]  /*146a0*/  FSEL R58, R31, -INF , P2 ;  /* 0xff8000001f3a7808 */ /* 0x002fe20001000000 */
[----:B------:R-:W-:Y:S01]  /*146b0*/  MUFU.EX2 R181, R181 ;  /* 0x000000b500b57308 */ /* 0x000fe20000000800 */
[----:B------:R-:W-:Y:S01]  /*146c0*/  FMNMX.FTZ R7, R94, R7, !PT ;  /* 0x000000075e077209 */ /* 0x000fe20007810000 */
[----:B------:R-:W1:Y:S01]  /*146d0*/  @P4 LDC R31, c[0x0][0x44c] ;  /* 0x00011300ff1f4b82 */ /* 0x000e620000000800 */
[----:B------:R-:W-:-:S02]  /*146e0*/  ISETP.GT.AND P2, PT, R29, 0x58, PT ;  /* 0x000000581d00780c */ /* 0x000fc40003f44270 */
[----:B------:R-:W-:Y:S02]  /*146f0*/  FSEL R96, R96, -INF , P1 ;  /* 0xff80000060607808 */ /* 0x000fe40000800000 */
[----:B------:R-:W-:Y:S01]  /*14700*/  FMNMX.FTZ R7, R58, R7, !PT ;  /* 0x000000073a077209 */ /* 0x000fe20007810000 */
[----:B------:R-:W-:Y:S01]  /*14710*/  MUFU.EX2 R36, R36 ;  /* 0x0000002400247308 */ /* 0x000fe20000000800 */
[----:B------:R-:W-:Y:S02]  /*14720*/  ISETP.GT.AND P1, PT, R29, 0x59, PT ;  /* 0x000000591d00780c */ /* 0x000fe40003f24270 */
[----:B------:R-:W-:Y:S02]  /*14730*/  FSEL R98, R98, -INF , P2 ;  /* 0xff80000062627808 */ /* 0x000fe40001000000 */
[----:B------:R-:W-:Y:S02]  /*14740*/  FMNMX.FTZ R7, R96, R7, !PT ;  /* 0x0000000760077209 */ /* 0x000fe40007810000 */
[----:B------:R-:W-:Y:S01]  /*14750*/  FSEL R100, R69, -INF , P1 ;  /* 0xff80000045647808 */ /* 0x000fe20000800000 */
[----:B------:R-:W-:Y:S01]  /*14760*/  MUFU.EX2 R183, R183 ;  /* 0x000000b700b77308 */ /* 0x000fe20000000800 */
[----:B------:R-:W-:-:S02]  /*14770*/  FMNMX.FTZ R7, R98, R7, !PT ;  /* 0x0000000762077209 */ /* 0x000fc40007810000 */
[----:B------:R-:W-:Y:S01]  /*14780*/  IADD3 R29, R8, 0x30840, RZ ;  /* 0x00030840081d7810 */ /* 0x000fe20007ffe0ff */
[----:B--2---:R-:W-:Y:S01]  /*14790*/  FADD.FTZ R8, R189, R10 ;  /* 0x0000000abd087221 */ /* 0x004fe20000010000 */
[----:B------:R-:W-:Y:S02]  /*147a0*/  FMNMX.FTZ R7, R100, R7, !PT ;  /* 0x0000000764077209 */ /* 0x000fe40007810000 */
[----:B------:R-:W-:Y:S01]  /*147b0*/  PRMT R29, R218, 0x654, R29 ;  /* 0x00000654da1d7816 */ /* 0x000fe2000000001d */
[----:B------:R-:W-:Y:S01]  /*147c0*/  MUFU.EX2 R34, R34 ;  /* 0x0000002200227308 */ /* 0x000fe20000000800 */
[----:B------:R-:W-:Y:S01]  /*147d0*/  F2FP.F16.F32.PACK_AB R189, R10, R189 ;  /* 0x000000bd0abd723e */ /* 0x000fe200000000ff */
[----:B------:R-:W2:Y:S01]  /*147e0*/  SHFL.BFLY PT, R0, R7, 0x2, 0x1f ;  /* 0x0c401f0007007f89 */ /* 0x000ea200000e0000 */
[----:B-1----:R-:W-:Y:S01]  /*147f0*/  @P4 IMAD.HI.U32 R20, R226, R31, RZ ;  /* 0x0000001fe2144227 */ /* 0x002fe200078e00ff */
[----:B------:R1:W-:Y:S04]  /*14800*/  SYNCS.ARRIVE.TRANS64.RED.A1T0 RZ, [R29+URZ], RZ ;  /* 0x000000ff1dff79a7 */ /* 0x0003e8000810043f */
[----:B0-----:R-:W-:Y:S01]  /*14810*/  @P4 SHF.R.U32.HI R14, RZ, R33, R20 ;  /* 0x00000021ff0e4219 */ /* 0x001fe20000011614 */
[----:B---3--:R-:W-:Y:S01]  /*14820*/  FADD.FTZ R33, R191, R8 ;  /* 0x00000008bf217221 */ /* 0x008fe20000010000 */
[----:B------:R-:W-:Y:S01]  /*14830*/  MUFU.EX2 R177, R177 ;  /* 0x000000b100b17308 */ /* 0x000fe20000000800 */
[----:B-----5:R-:W-:-:S02]  /*14840*/  F2FP.F16.F32.PACK_AB R191, R64, R191 ;  /* 0x000000bf40bf723e */ /* 0x020fc400000000ff */
[----:B------:R-:W-:Y:S01]  /*14850*/  IADD3 R20, R14, R228, -R227 ;  /* 0x000000e40e147210 */ /* 0x000fe20007ffe8e3 */
[----:B------:R-:W-:Y:S01]  /*14860*/  FADD.FTZ R14, R64, R33 ;  /* 0x00000021400e7221 */ /* 0x000fe20000010000 */
[----:B------:R-:W-:-:S03]  /*14870*/  CS2R R64, SRZ ;  /* 0x0000000000407805 */ /* 0x000fc6000001ff00 */
[----:B------:R-:W-:Y:S01]  /*14880*/  FADD.FTZ R33, R185, R14 ;  /* 0x0000000eb9217221 */ /* 0x000fe20000010000 */
[----:B------:R-:W-:Y:S01]  /*14890*/  MUFU.EX2 R30, R30 ;  /* 0x0000001e001e7308 */ /* 0x000fe20000000800 */
[----:B------:R-:W-:Y:S01]  /*148a0*/  IMAD.HI R20, R20, 0x2aaaaaab, RZ ;  /* 0x2aaaaaab14147827 */ /* 0x000fe200078e02ff */
[----:B------:R-:W-:-:S04]  /*148b0*/  F2FP.F16.F32.PACK_AB R185, R72, R185 ;  /* 0x000000b948b9723e */ /* 0x000fc800000000ff */
[----:B------:R-:W-:Y:S02]  /*148c0*/  SHF.R.U32.HI R37, RZ, 0x1f, R20 ;  /* 0x0000001fff257819 */ /* 0x000fe40000011614 */
[----:B--2---:R-:W-:Y:S01]  /*148d0*/  FMNMX.FTZ R9, R7, R0, !PT ;  /* 0x0000000007097209 */ /* 0x004fe20007810000 */
[----:B------:R-:W-:Y:S04]  /*148e0*/  MUFU.EX2 R179, R179 ;  /* 0x000000b300b37308 */ /* 0x000fe80000000800 */
[----:B------:R-:W0:Y:S04]  /*148f0*/  SHFL.BFLY PT, R0, R9, 0x1, 0x1f ;  /* 0x0c201f0009007f89 */ /* 0x000e2800000e0000 */
        /* <DEDUP_REMOVED lines=26> */
[-CC-:B-1----:R-:W-:Y:S01]  /*14aa0*/  FFMA.FTZ R29, R76, R3.reuse, -R13.reuse ;  /* 0x000000034c1d7223 */ /* 0x182fe2000001080d */
        /* <DEDUP_REMOVED lines=8> */
[----:B------:R-:W-:Y:S01]  /*14b30*/  FFMA.FTZ R100, R100, R3, -R13 ;  /* 0x0000000364647223 */ /* 0x000fe2000001080d */
[----:B------:R-:W-:-:S02]  /*14b40*/  CS2R R90, SRZ ;  /* 0x00000000005a7805 */ /* 0x000fc4000001ff00 */
[----:B------:R-:W-:Y:S02]  /*14b50*/  CS2R R88, SRZ ;  /* 0x0000000000587805 */ /* 0x000fe4000001ff00 */
[----:B------:R-:W-:Y:S02]  /*14b60*/  CS2R R86, SRZ ;  /* 0x0000000000567805 */ /* 0x000fe4000001ff00 */
[----:B------:R-:W-:Y:S01]  /*14b70*/  CS2R R84, SRZ ;  /* 0x0000000000547805 */ /* 0x000fe2000001ff00 */
[----:B------:R-:W2:Y:S01]  /*14b80*/  MUFU.EX2 R9, R9 ;  /* 0x0000000900097308 */ /* 0x000ea20000000800 */
[----:B0-----:R-:W-:Y:S01]  /*14b90*/  FADD.FTZ R31, R188, R7 ;  /* 0x00000007bc1f7221 */ /* 0x001fe20000010000 */
[----:B------:R-:W-:Y:S02]  /*14ba0*/  F2FP.F16.F32.PACK_AB R188, R7, R188 ;  /* 0x000000bc07bc723e */ /* 0x000fe400000000ff */
[----:B------:R-:W-:Y:S02]  /*14bb0*/  CS2R R82, SRZ ;  /* 0x0000000000527805 */ /* 0x000fe4000001ff00 */
[----:B------:R-:W-:-:S02]  /*14bc0*/  CS2R R78, SRZ ;  /* 0x00000000004e7805 */ /* 0x000fc4000001ff00 */
[----:B------:R-:W-:Y:S02]  /*14bd0*/  CS2R R76, SRZ ;  /* 0x00000000004c7805 */ /* 0x000fe4000001ff00 */
[----:B------:R-:W-:Y:S02]  /*14be0*/  CS2R R70, SRZ ;  /* 0x0000000000467805 */ /* 0x000fe4000001ff00 */
[----:B------:R-:W-:Y:S01]  /*14bf0*/  CS2R R68, SRZ ;  /* 0x0000000000447805 */ /* 0x000fe2000001ff00 */
[----:B------:R-:W0:Y:S01]  /*14c00*/  MUFU.EX2 R184, R184 ;  /* 0x000000b800b87308 */ /* 0x000e220000000800 */
[----:B-1----:R-:W-:Y:S01]  /*14c10*/  FADD.FTZ R8, R190, R31 ;  /* 0x0000001fbe087221 */ /* 0x002fe20000010000 */
[----:B------:R-:W-:Y:S02]  /*14c20*/  CS2R R66, SRZ ;  /* 0x0000000000427805 */ /* 0x000fe4000001ff00 */
[----:B------:R-:W-:Y:S02]  /*14c30*/  CS2R R62, SRZ ;  /* 0x00000000003e7805 */ /* 0x000fe4000001ff00 */
[----:B------:R-:W-:-:S02]  /*14c40*/  CS2R R60, SRZ ;  /* 0x00000000003c7805 */ /* 0x000fc4000001ff00 */
[----:B------:R-:W-:Y:S02]  /*14c50*/  CS2R R56, SRZ ;  /* 0x0000000000387805 */ /* 0x000fe4000001ff00 */
[----:B------:R-:W-:Y:S02]  /*14c60*/  CS2R R52, SRZ ;  /* 0x0000000000347805 */ /* 0x000fe4000001ff00 */
[----:B------:R-:W-:Y:S01]  /*14c70*/  CS2R R48, SRZ ;  /* 0x0000000000307805 */ /* 0x000fe2000001ff00 */
[----:B------:R-:W1:Y:S01]  /*14c80*/  MUFU.EX2 R11, R11 ;  /* 0x0000000b000b7308 */ /* 0x000e620000000800 */
[C---:B--2---:R-:W-:Y:S01]  /*14c90*/  FADD.FTZ R31, R9.reuse, R8 ;  /* 0x00000008091f7221 */ /* 0x044fe20000010000 */
[----:B------:R-:W-:Y:S01]  /*14ca0*/  FADD.FTZ R8, R72, R33 ;  /* 0x0000002148087221 */ /* 0x000fe20000010000 */
[----:B------:R-:W-:Y:S02]  /*14cb0*/  F2FP.F16.F32.PACK_AB R190, R9, R190 ;  /* 0x000000be09be723e */ /* 0x000fe400000000ff */
[----:B------:R-:W-:-:S02]  /*14cc0*/  CS2R R72, SRZ ;  /* 0x0000000000487805 */ /* 0x000fc4000001ff00 */
[----:B------:R-:W-:Y:S01]  /*14cd0*/  CS2R R44, SRZ ;  /* 0x00000000002c7805 */ /* 0x000fe2000001ff00 */
[----:B------:R-:W-:Y:S01]  /*14ce0*/  FADD.FTZ R35, R187, R8 ;  /* 0x00000008bb237221 */ /* 0x000fe20000010000 */
[----:B------:R-:W-:Y:S01]  /*14cf0*/  F2FP.F16.F32.PACK_AB R187, R54, R187 ;  /* 0x000000bb36bb723e */ /* 0x000fe200000000ff */
[----:B------:R-:W2:Y:S01]  /*14d00*/  MUFU.EX2 R186, R186 ;  /* 0x000000ba00ba7308 */ /* 0x000ea20000000800 */
[----:B0-----:R-:W-:Y:S01]  /*14d10*/  FADD.FTZ R6, R184, R31 ;  /* 0x0000001fb8067221 */ /* 0x001fe20000010000 */
[----:B------:R-:W-:Y:S01]  /*14d20*/  FADD.FTZ R8, R54, R35 ;  /* 0x0000002336087221 */ /* 0x000fe20000010000 */
[----:B------:R-:W-:-:S03]  /*14d30*/  CS2R R54, SRZ ;  /* 0x0000000000367805 */ /* 0x000fc6000001ff00 */
[----:B------:R-:W-:Y:S01]  /*14d40*/  FADD.FTZ R35, R181, R8 ;  /* 0x00000008b5237221 */ /* 0x000fe20000010000 */
[C---:B------:R-:W-:Y:S01]  /*14d50*/  F2FP.F16.F32.PACK_AB R181, R36.reuse, R181 ;  /* 0x000000b524b5723e */ /* 0x040fe200000000ff */
[----:B------:R-:W0:Y:S01]  /*14d60*/  MUFU.EX2 R15, R15 ;  /* 0x0000000f000f7308 */ /* 0x000e220000000800 */
[C---:B-1----:R-:W-:Y:S01]  /*14d70*/  FADD.FTZ R33, R11.reuse, R6 ;  /* 0x000000060b217221 */ /* 0x042fe20000010000 */
[----:B------:R-:W-:Y:S01]  /*14d80*/  FADD.FTZ R8, R36, R35 ;  /* 0x0000002324087221 */ /* 0x000fe20000010000 */
[----:B------:R-:W-:-:S03]  /*14d90*/  F2FP.F16.F32.PACK_AB R184, R11, R184 ;  /* 0x000000b80bb8723e */ /* 0x000fc600000000ff */
[----:B------:R-:W-:Y:S01]  /*14da0*/  FADD.FTZ R35, R183, R8 ;  /* 0x00000008b7237221 */ /* 0x000fe20000010000 */
[----:B------:R-:W-:Y:S01]  /*14db0*/  LEA.HI.SX32 R8, R20, R37, 0x1c ;  /* 0x0000002514087211 */ /* 0x000fe200078fe2ff */
[----:B------:R-:W1:Y:S01]  /*14dc0*/  MUFU.EX2 R180, R180 ;  /* 0x000000b400b47308 */ /* 0x000e620000000800 */
[----:B--2---:R-:W-:Y:S01]  /*14dd0*/  FADD.FTZ R6, R186, R33 ;  /* 0x00000021ba067221 */ /* 0x004fe20000010000 */
[C---:B------:R-:W-:Y:S01]  /*14de0*/  FADD.FTZ R10, R34.reuse, R35 ;  /* 0x00000023220a7221 */ /* 0x040fe20000010000 */
[----:B------:R-:W-:Y:S02]  /*14df0*/  VIMNMX R223, R225, R8, !PT ;  /* 0x00000008e1df7248 */ /* 0x000fe40007fe0100 */
[----:B------:R-:W-:Y:S01]  /*14e00*/  F2FP.F16.F32.PACK_AB R183, R34, R183 ;  /* 0x000000b722b7723e */ /* 0x000fe200000000ff */
[----:B------:R-:W-:Y:S01]  /*14e10*/  FADD.FTZ R35, R177, R10 ;  /* 0x0000000ab1237221 */ /* 0x000fe20000010000 */
[C---:B------:R-:W-:Y:S01]  /*14e20*/  F2FP.F16.F32.PACK_AB R177, R30.reuse, R177 ;  /* 0x000000b11eb1723e */ /* 0x040fe200000000ff */
[----:B------:R-:W2:Y:S01]  /*14e30*/  MUFU.EX2 R21, R21 ;  /* 0x0000001500157308 */ /* 0x000ea20000000800 */
[C---:B0-----:R-:W-:Y:S01]  /*14e40*/  FADD.FTZ R33, R15.reuse, R6 ;  /* 0x000000060f217221 */ /* 0x041fe20000010000 */
[----:B------:R-:W-:Y:S01]  /*14e50*/  FADD.FTZ R10, R30, R35 ;  /* 0x000000231e0a7221 */ /* 0x000fe20000010000 */
[----:B------:R-:W-:-:S03]  /*14e60*/  F2FP.F16.F32.PACK_AB R186, R15, R186 ;  /* 0x000000ba0fba723e */ /* 0x000fc600000000ff */
[----:B------:R-:W-:Y:S01]  /*14e70*/  FADD.FTZ R37, R179, R10 ;  /* 0x0000000ab3257221 */ /* 0x000fe20000010000 */
[----:B------:R-:W-:Y:S01]  /*14e80*/  F2FP.F16.F32.PACK_AB R179, R32, R179 ;  /* 0x000000b320b3723e */ /* 0x000fe200000000ff */
[----:B------:R-:W0:Y:S01]  /*14e90*/  MUFU.EX2 R182, R182 ;  /* 0x000000b600b67308 */ /* 0x000e220000000800 */
[----:B-1----:R-:W-:Y:S01]  /*14ea0*/  FADD.FTZ R6, R180, R33 ;  /* 0x00000021b4067221 */ /* 0x002fe20000010000 */
[----:B------:R-:W-:Y:S01]  /*14eb0*/  FADD.FTZ R10, R32, R37 ;  /* 0x00000025200a7221 */ /* 0x000fe20000010000 */
[----:B------:R-:W-:-:S03]  /*14ec0*/  CS2R R36, SRZ ;  /* 0x0000000000247805 */ /* 0x000fc6000001ff00 */
[----:B------:R-:W-:Y:S01]  /*14ed0*/  FADD.FTZ R7, R173, R10 ;  /* 0x0000000aad077221 */ /* 0x000fe20000010000 */
[----:B------:R-:W-:Y:S01]  /*14ee0*/  F2FP.F16.F32.PACK_AB R173, R28, R173 ;  /* 0x000000ad1cad723e */ /* 0x000fe200000000ff */
        /* <DEDUP_REMOVED lines=12> */
[----:B------:R-:W-:Y:S02]  /*14fb0*/  F2FP.F16.F32.PACK_AB R176, R27, R176 ;  /* 0x000000b01bb0723e */ /* 0x000fe400000000ff */
[----:B------:R-:W-:-:S04]  /*14fc0*/  CS2R R26, SRZ ;  /* 0x00000000001a7805 */ /* 0x000fc8000001ff00 */
[----:B------:R-:W0:Y:S01]  /*14fd0*/  MUFU.EX2 R172, R172 ;  /* 0x000000ac00ac7308 */ /* 0x000e220000000800 */
[----:B-1----:R-:W-:-:S07]  /*14fe0*/  FADD.FTZ R6, R178, R35 ;  /* 0x00000023b2067221 */ /* 0x002fce0000010000 */
[----:B------:R1:W3:Y:S01]  /*14ff0*/  MUFU.EX2 R31, R74 ;  /* 0x0000004a001f7308 */ /* 0x0002e20000000800 */
[C---:B--2---:R-:W-:Y:S01]  /*15000*/  FADD.FTZ R35, R29.reuse, R6 ;  /* 0x000000061d237221 */ /* 0x044fe20000010000 */
[----:B------:R-:W-:-:S06]  /*15010*/  F2FP.F16.F32.PACK_AB R178, R29, R178 ;  /* 0x000000b21db2723e */ /* 0x000fcc00000000ff */
[----:B------:R-:W2:Y:S01]  /*15020*/  MUFU.EX2 R169, R169 ;  /* 0x000000a900a97308 */ /* 0x000ea20000000800 */
[----:B0-----:R-:W-:Y:S01]  /*15030*/  FADD.FTZ R6, R172, R35 ;  /* 0x00000023ac067221 */ /* 0x001fe20000010000 */
[----:B-1----:R-:W-:Y:S02]  /*15040*/  CS2R R74, SRZ ;  /* 0x00000000004a7805 */ /* 0x002fe4000001ff00 */
[----:B------:R-:W-:-:S04]  /*15050*/  CS2R R34, SRZ ;  /* 0x0000000000227805 */ /* 0x000fc8000001ff00 */
[----:B------:R-:W0:Y:S01]  /*15060*/  MUFU.EX2 R92, R92 ;  /* 0x0000005c005c7308 */ /* 0x000e220000000800 */
[C---:B---3--:R-:W-:Y:S01]  /*15070*/  FADD.FTZ R11, R31.reuse, R6 ;  /* 0x000000061f0b7221 */ /* 0x048fe20000010000 */
[----:B------:R-:W-:Y:S01]  /*15080*/  FADD.FTZ R6, R28, R7 ;  /* 0x000000071c067221 */ /* 0x000fe20000010000 */
[----:B------:R-:W-:Y:S02]  /*15090*/  F2FP.F16.F32.PACK_AB R172, R31, R172 ;  /* 0x000000ac1fac723e */ /* 0x000fe400000000ff */
[----:B------:R-:W-:Y:S02]  /*150a0*/  CS2R R30, SRZ ;  /* 0x00000000001e7805 */ /* 0x000fe4000001ff00 */
[----:B------:R-:W-:Y:S01]  /*150b0*/  CS2R R28, SRZ ;  /* 0x00000000001c7805 */ /* 0x000fe2000001ff00 */
[----:B------:R-:W-:Y:S01]  /*150c0*/  FADD.FTZ R7, R175, R6 ;  /* 0x00000006af077221 */ /* 0x000fe20000010000 */
[C---:B------:R-:W-:Y:S01]  /*150d0*/  F2FP.F16.F32.PACK_AB R175, R24.reuse, R175 ;  /* 0x000000af18af723e */ /* 0x040fe200000000ff */
[----:B------:R-:W1:Y:S02]  /*150e0*/  MUFU.EX2 R12, R12 ;  /* 0x0000000c000c7308 */ /* 0x000e640000000800 */
[----:B------:R-:W-:Y:S01]  /*150f0*/  FADD.FTZ R6, R24, R7 ;  /* 0x0000000718067221 */ /* 0x000fe20000010000 */
[----:B------:R-:W-:-:S03]  /*15100*/  CS2R R24, SRZ ;  /* 0x0000000000187805 */ /* 0x000fc6000001ff00 */
[----:B--2---:R-:W-:Y:S02]  /*15110*/  FADD.FTZ R7, R169, R6 ;  /* 0x00000006a9077221 */ /* 0x004fe40000010000 */
[----:B------:R2:W3:Y:S01]  /*15120*/  MUFU.EX2 R13, R94 ;  /* 0x0000005e000d7308 */ /* 0x0004e20000000800 */
[----:B0-----:R-:W-:-:S07]  /*15130*/  FADD.FTZ R10, R92, R11 ;  /* 0x0000000b5c0a7221 */ /* 0x001fce0000010000 */
[----:B------:R-:W0:Y:S01]  /*15140*/  MUFU.EX2 R58, R58 ;  /* 0x0000003a003a7308 */ /* 0x000e220000000800 */
[C---:B-1----:R-:W-:Y:S01]  /*15150*/  FADD.FTZ R6, R12.reuse, R7 ;  /* 0x000000070c067221 */ /* 0x042fe20000010000 */
[----:B------:R-:W-:Y:S01]  /*15160*/  F2FP.F16.F32.PACK_AB R169, R12, R169 ;  /* 0x000000a90ca9723e */ /* 0x000fe200000000ff */
[----:B------:R-:W-:Y:S01]  /*15170*/  VIADD R12, R80, 0xfffffffe ;  /* 0xfffffffe500c7836 */ /* 0x000fe20000000000 */
[----:B--2---:R-:W-:Y:S02]  /*15180*/  CS2R R94, SRZ ;  /* 0x00000000005e7805 */ /* 0x004fe4000001ff00 */
[----:B------:R-:W-:Y:S02]  /*15190*/  CS2R R80, SRZ ;  /* 0x0000000000507805 */ /* 0x000fe4000001ff00 */
[----:B------:R1:W2:Y:S01]  /*151a0*/  MUFU.EX2 R33, R96 ;  /* 0x0000006000217308 */ /* 0x0002a20000000800 */
[----:B---3--:R-:W-:Y:S01]  /*151b0*/  FADD.FTZ R11, R13, R10 ;  /* 0x0000000a0d0b7221 */ /* 0x008fe20000010000 */
[----:B------:R-:W-:-:S02]  /*151c0*/  ISETP.GE.AND P1, PT, R12, R223, PT ;  /* 0x000000df0c00720c */ /* 0x000fc40003f26270 */
[----:B------:R-:W-:Y:S02]  /*151d0*/  F2FP.F16.F32.PACK_AB R174, R13, R92 ;  /* 0x0000005c0dae723e */ /* 0x000fe400000000ff */
[----:B------:R-:W-:Y:S02]  /*151e0*/  CS2R R92, SRZ ;  /* 0x00000000005c7805 */ /* 0x000fe4000001ff00 */
[----:B------:R-:W-:Y:S01]  /*151f0*/  MUFU.EX2 R171, R171 ;  /* 0x000000ab00ab7308 */ /* 0x000fe20000000800 */
[----:B0-----:R-:W-:Y:S01]  /*15200*/  FADD.FTZ R14, R58, R11 ;  /* 0x0000000b3a0e7221 */ /* 0x001fe20000010000 */
[----:B-1----:R-:W-:-:S06]  /*15210*/  CS2R R96, SRZ ;  /* 0x0000000000607805 */ /* 0x002fcc000001ff00 */
[----:B------:R-:W0:Y:S01]  /*15220*/  MUFU.EX2 R98, R98 ;  /* 0x0000006200627308 */ /* 0x000e220000000800 */
[C---:B--2---:R-:W-:Y:S01]  /*15230*/  FADD.FTZ R11, R33.reuse, R14 ;  /* 0x0000000e210b7221 */ /* 0x044fe20000010000 */
[----:B------:R-:W-:Y:S02]  /*15240*/  F2FP.F16.F32.PACK_AB R168, R33, R58 ;  /* 0x0000003a21a8723e */ /* 0x000fe400000000ff */
[----:B------:R-:W-:Y:S02]  /*15250*/  CS2R R58, SRZ ;  /* 0x00000000003a7805 */ /* 0x000fe4000001ff00 */
[----:B------:R-:W-:Y:S02]  /*15260*/  CS2R R32, SRZ ;  /* 0x0000000000207805 */ /* 0x000fe4000001ff00 */
[----:B------:R1:W2:Y:S08]  /*15270*/  MUFU.EX2 R9, R100 ;  /* 0x0000006400097308 */ /* 0x0002b00000000800 */
[----:B------:R3:W4:Y:S01]  /*15280*/  MUFU.EX2 R10, R5 ;  /* 0x00000005000a7308 */ /* 0x0007220000000800 */
[----:B0-----:R-:W-:Y:S01]  /*15290*/  FADD.FTZ R14, R98, R11 ;  /* 0x0000000b620e7221 */ /* 0x001fe20000010000 */
[----:B-1----:R-:W-:Y:S01]  /*152a0*/  CS2R R100, SRZ ;  /* 0x0000000000647805 */ /* 0x002fe2000001ff00 */
[----:B---3--:R-:W-:-:S02]  /*152b0*/  FADD.FTZ R5, R171, R6 ;  /* 0x00000006ab057221 */ /* 0x008fc40000010000 */
[C---:B--2---:R-:W-:Y:S01]  /*152c0*/  FADD.FTZ R7, R9.reuse, R14 ;  /* 0x0000000e09077221 */ /* 0x044fe20000010000 */
[----:B------:R-:W-:Y:S02]  /*152d0*/  F2FP.F16.F32.PACK_AB R170, R9, R98 ;  /* 0x0000006209aa723e */ /* 0x000fe400000000ff */
[----:B------:R-:W-:Y:S02]  /*152e0*/  CS2R R98, SRZ ;  /* 0x0000000000627805 */ /* 0x000fe4000001ff00 */
[----:B------:R-:W-:Y:S01]  /*152f0*/  MOV R14, 0x3f800000 ;  /* 0x3f800000000e7802 */ /* 0x000fe20000000f00 */
[C---:B----4-:R-:W-:Y:S01]  /*15300*/  FADD.FTZ R6, R10.reuse, R5 ;  /* 0x000000050a067221 */ /* 0x050fe20000010000 */
[----:B------:R-:W-:Y:S01]  /*15310*/  F2FP.F16.F32.PACK_AB R171, R10, R171 ;  /* 0x000000ab0aab723e */ /* 0x000fe200000000ff */
[----:B------:R-:W-:Y:S01]  /*15320*/  IMAD.MOV.U32 R5, RZ, RZ, 0x3f800000 ;  /* 0x3f800000ff057424 */ /* 0x000fe200078e00ff */
[----:B------:R-:W-:Y:S06]  /*15330*/  @!P1 BRA `(.L_x_6115) ;  /* 0x0000003000209947 */ /* 0x000fec0003800000 */
[----:B------:R-:W-:Y:S01]  /*15340*/  BSSY B1, `(.L_x_6115) ;  /* 0x0000307000017945 */ /* 0x000fe20003800000 */
[----:B------:R-:W-:Y:S01]  /*15350*/  IMAD.MOV.U32 R10, RZ, RZ, R4 ;  /* 0x000000ffff0a7224 */ /* 0x000fe200078e0004 */
[----:B------:R-:W-:Y:S01]  /*15360*/  MOV R9, R196 ;  /* 0x000000c400097202 */ /* 0x000fe20000000f00 */
[----:B------:R-:W-:Y:S02]  /*15370*/  IMAD.MOV.U32 R11, RZ, RZ, R0 ;  /* 0x000000ffff0b7224 */ /* 0x000fe400078e0000 */
[----:B------:R-:W-:Y:S02]  /*15380*/  IMAD.MOV.U32 R8, RZ, RZ, R200 ;  /* 0x000000ffff087224 */ /* 0x000fe400078e00c8 */
[----:B------:R-:W-:Y:S02]  /*15390*/  IMAD.MOV.U32 R5, RZ, RZ, 0x3f800000 ;  /* 0x3f800000ff057424 */ /* 0x000fe400078e00ff */
[----:B------:R-:W-:-:S07]  /*153a0*/  IMAD.MOV.U32 R119, RZ, RZ, RZ ;  /* 0x000000ffff777224 */ /* 0x000fce00078e00ff */
.L_x_6128:
[----:B------:R-:W-:-:S04]  /*153b0*/  ISETP.NE.AND P1, PT, R9, 0x1, PT ;  /* 0x000000010900780c */ /* 0x000fc80003f25270 */
[----:B------:R-:W-:-:S04]  /*153c0*/  SEL R200, RZ, 0x1, P1 ;  /* 0x00000001ffc87807 */ /* 0x000fc80000800000 */
[----:B------:R-:W-:Y:S01]  /*153d0*/  LOP3.LUT R200, R8, R200, RZ, 0x3c, !PT ;  /* 0x000000c808c87212 */ /* 0x000fe200078e3cff */
[----:B------:R-:W-:Y:S06]  /*153e0*/  @!P0 BRA `(.L_x_6116) ;  /* 0x0000000000048947 */ /* 0x000fec0003800000 */
[----:B------:R-:W-:Y:S01]  /*153f0*/  BPT.TRAP 0x1 ;  /* 0x000000040000795c */ /* 0x000fe20000300000 */
.L_x_6116:
        /* <DEDUP_REMOVED lines=8> */
.L_x_6117:
[----:B------:R-:W-:Y:S01]  /*15480*/  IMAD R126, R196, 0x900, R219 ;  /* 0x00000900c47e7824 */ /* 0x000fe200078e02db */
[----:B------:R-:W-:Y:S03]  /*15490*/  BSSY B2, `(.L_x_6118) ;  /* 0x0000006000027945 */ /* 0x000fe60003800000 */
[C---:B------:R-:W-:Y:S02]  /*154a0*/  VIADD R122, R126.reuse, 0x2 ;  /* 0x000000027e7a7836 */ /* 0x040fe40000000000 */
[----:B------:R-:W-:Y:S01]  /*154b0*/  VIADD R124, R126, 0x4 ;  /* 0x000000047e7c7836 */ /* 0x000fe20000000000 */
[----:B-1----:R-:W-:Y:S06]  /*154c0*/  @P1 BRA `(.L_x_6119) ;  /* 0x0000000000081947 */ /* 0x002fec0003800000 */
[----:B------:R-:W1:Y:S02]  /*154d0*/  SYNCS.PHASECHK.TRANS64.TRYWAIT P1, [R0+URZ+0x30830], R3 ;  /* 0x03083003000075a7 */ /* 0x000e64000802017f */
[----:B-1----:R-:W-:Y:S05]  /*154e0*/  @!P1 BRA `(.L_x_6120) ;  /* 0x00000134009c9947 */ /* 0x002fea0003800000 */
.L_x_6119:
[----:B------:R-:W-:Y:S05]  /*154f0*/  BSYNC B2 ;  /* 0x0000000000027941 */ /* 0x000fea0003800000 */
.L_x_6118:
[----:B------:R-:W2:Y:S04]  /*15500*/  LDL.64 R128, [R1+0x30] ;  /* 0x0000300001807983 */ /* 0x000ea80000100a00 */
[----:B------:R3:W-:Y:S04]  /*15510*/  STL.64 [R1+0x78], R6 ;  /* 0x0000780601007387 */ /* 0x0007e80000100a00 */
[----:B---3--:R-:W3:Y:S01]  /*15520*/  LDL.64 R6, [R1+0x28] ;  /* 0x0000280001067983 */ /* 0x008ee20000100a00 */
[----:B------:R-:W-:Y:S01]  /*15530*/  IMAD.MOV.U32 R120, RZ, RZ, R126 ;  /* 0x000000ffff787224 */ /* 0x000fe200078e007e */
        /* <DEDUP_REMOVED lines=8> */
[----:B------:R-:W-:Y:S01]  /*155c0*/  R2UR UR42, R122 ;  /* 0x000000007a2a72ca */ /* 0x000fe200000e0000 */
[----:B------:R-:W-:Y:S01]  /*155d0*/  IMAD.MOV.U32 R125, RZ, RZ, 0x40000040 ;  /* 0x40000040ff7d7424 */ /* 0x000fe200078e00ff */
[----:B------:R-:W-:Y:S01]  /*155e0*/  R2UR UR38, R120 ;  /* 0x00000000782672ca */ /* 0x000fe200000e0000 */
[C---:B------:R-:W-:Y:S01]  /*155f0*/  VIADD R120, R126.reuse, 0x304 ;  /* 0x000003047e787836 */ /* 0x040fe20000000000 */
[----:B------:R-:W-:Y:S01]  /*15600*/  IADD3 R122, R126, 0x300, RZ ;  /* 0x000003007e7a7810 */ /* 0x000fe20007ffe0ff */
[-C--:B------:R-:W-:Y:S01]  /*15610*/  FMUL.FTZ R24, R24, R14.reuse ;  /* 0x0000000e18187220 */ /* 0x080fe20000410000 */
[----:B------:R-:W-:Y:S01]  /*15620*/  MOV R121, 0x40000040 ;  /* 0x4000004000797802 */ /* 0x000fe20000000f00 */
[-C--:B------:R-:W-:Y:S01]  /*15630*/  FMUL.FTZ R25, R25, R14.reuse ;  /* 0x0000000e19197220 */ /* 0x080fe20000410000 */
        /* <DEDUP_REMOVED lines=133> */
[----:B---3--:R-:W-:Y:S02]  /*15e90*/  R2UR UR44, R6 ;  /* 0x00000000062c72ca */ /* 0x008fe400000e0000 */
[----:B------:R-:W-:Y:S02]  /*15ea0*/  R2UR UR45, R7 ;  /* 0x00000000072d72ca */ /* 0x000fe400000e0000 */
[----:B------:R-:W-:Y:S01]  /*15eb0*/  R2UR UR49, R213 ;  /* 0x00000000d53172ca */ /* 0x000fe200000e0000 */
[----:B------:R0:W5:Y:S01]  /*15ec0*/  LDL.LU.64 R6, [R1+0x78] ;  /* 0x0000780001067983 */ /* 0x0001620000300a00 */
[----:B------:R-:W-:Y:S01]  /*15ed0*/  UMOV UR24, UR56 ;  /* 0x0000003800187c82 */ /* 0x000fe20008000000 */
[----:B------:R-:W-:Y:S01]  /*15ee0*/  UMOV UR25, UR57 ;  /* 0x0000003900197c82 */ /* 0x000fe20008000000 */
[----:B------:R-:W-:Y:S01]  /*15ef0*/  UMOV UR20, UR52 ;  /* 0x0000003400147c82 */ /* 0x000fe20008000000 */
[----:B------:R-:W-:Y:S01]  /*15f00*/  UMOV UR21, UR53 ;  /* 0x0000003500157c82 */ /* 0x000fe20008000000 */
[----:B------:R-:W-:Y:S01]  /*15f10*/  R2UR UR48, R214 ;  /* 0x00000000d63072ca */ /* 0x000fe200000e0000 */
[----:B------:R-:W-:-:S02]  /*15f20*/  WARPGROUP.DEPBAR.LE gsb0, 0x0 ;  /* 0x00008000000079c5 */ /* 0x000fc40000010000 */
[----:B------:R-:W-:-:S06]  /*15f30*/  WARPGROUP.ARRIVE ;  /* 0x00000000000079c5 */ /* 0x000fcc0000000000 */
        /* <DEDUP_REMOVED lines=14> */
[----:B------:R-:W4:Y:S01]  /*16020*/  LDL.64 R20, [R1+0x10] ;  /* 0x0000100001147983 */ /* 0x000f220000100a00 */
[----:B------:R-:W-:Y:S02]  /*16030*/  WARPGROUP.DEPBAR.LE gsb0, 0x0 ;  /* 0x00008000000079c5 */ /* 0x000fe40000010000 */
[----:B------:R-:W-:Y:S01]  /*16040*/  WARPGROUP.ARRIVE ;  /* 0x00000000000079c5 */ /* 0x000fe20000000000 */
[----:B---3--:R-:W-:Y:S02]  /*16050*/  R2UR UR36, R210 ;  /* 0x00000000d22472ca */ /* 0x008fe400000e0000 */
[----:B------:R-:W-:-:S13]  /*16060*/  R2UR UR37, R211 ;  /* 0x00000000d32572ca */ /* 0x000fda00000e0000 */
[----:B------:R-:W-:Y:S01]  /*16070*/  HGMMA.64x96x16.F32 R120, gdesc[UR36], R120, gsb0 ;  /* 0x01600000247879f0 */ /* 0x000fe20008000878 */
[----:B----4-:R-:W-:Y:S02]  /*16080*/  R2UR UR32, R20 ;  /* 0x00000000142072ca */ /* 0x010fe400000e0000 */
[----:B------:R-:W-:Y:S02]  /*16090*/  R2UR UR33, R21 ;  /* 0x00000000152172ca */ /* 0x000fe400000e0000 */
[----:B--2---:R-:W-:Y:S02]  /*160a0*/  R2UR UR28, R212 ;  /* 0x00000000d41c72ca */ /* 0x004fe400000e0000 */
        /* <DEDUP_REMOVED lines=24> */
[----:B------:R-:W-:-:S03]  /*16230*/  UMOV UR4, UR40 ;  /* 0x0000002800047c82 */ /* 0x000fc60008000000 */
        /* <DEDUP_REMOVED lines=13> */
[----:B------:R-:W-:Y:S02]  /*16310*/  WARPGROUP.DEPBAR.LE gsb0, 0x0 ;  /* 0x00008000000079c5 */ /* 0x000fe40000010000 */
[----:B0-----:R-:W-:Y:S11]  /*16320*/  @!P0 BRA `(.L_x_6121) ;  /* 0x0000000000048947 */ /* 0x001ff60003800000 */
[----:B------:R-:W-:Y:S01]  /*16330*/  BPT.TRAP 0x1 ;  /* 0x000000040000795c */ /* 0x000fe20000300000 */
.L_x_6121:
[----:B------:R-:W-:Y:S01]  /*16340*/  SHF.L.U32 R3, R8, 0x1f, RZ ;  /* 0x0000001f08037819 */ /* 0x000fe200000006ff */
[----:B------:R-:W-:-:S04]  /*16350*/  IMAD R13, R9, 0x8, R2 ;  /* 0x00000008090d7824 */ /* 0x000fc800078e0202 */
[----:B------:R0:W1:Y:S01]  /*16360*/  SYNCS.PHASECHK.TRANS64.TRYWAIT P1, [R13+URZ+0x30850], R3 ;  /* 0x030850030d0075a7 */ /* 0x000062000802017f */
[----:B------:R-:W-:Y:S05]  /*16370*/  @!P0 BRA `(.L_x_6122) ;  /* 0x0000000000048947 */ /* 0x000fea0003800000 */
[----:B------:R-:W-:Y:S01]  /*16380*/  BPT.TRAP 0x1 ;  /* 0x000000040000795c */ /* 0x000fe20000300000 */
.L_x_6122:
[----:B------:R-:W-:Y:S04]  /*16390*/  BSSY B2, `(.L_x_6123) ;  /* 0x0000004000027945 */ /* 0x000fe80003800000 */
[----:B-1----:R-:W-:Y:S05]  /*163a0*/  @P1 BRA `(.L_x_6124) ;  /* 0x0000000000081947 */ /* 0x002fea0003800000 */
[----:B------:R-:W1:Y:S02]  /*163b0*/  SYNCS.PHASECHK.TRANS64.TRYWAIT P1, [R13+URZ+0x30850], R3 ;  /* 0x030850030d0075a7 */ /* 0x000e64000802017f */
[----:B-1----:R-:W-:Y:S05]  /*163c0*/  @!P1 BRA `(.L_x_6125) ;  /* 0x0000012400f89947 */ /* 0x002fea0003800000 */
.L_x_6124:
[----:B------:R-:W-:Y:S05]  /*163d0*/  BSYNC B2 ;  /* 0x0000000000027941 */ /* 0x000fea0003800000 */
.L_x_6123:
[----:B01----:R-:W-:Y:S01]  /*163e0*/  VIADD R3, R2, 0x400 ;  /* 0x0000040002037836 */ /* 0x003fe20000000000 */
[----:B------:R-:W-:Y:S01]  /*163f0*/  WARPGROUP.ARRIVE ;  /* 0x00000000000079c5 */ /* 0x000fe20000000000 */
[----:B------:R-:W-:-:S03]  /*16400*/  IMAD.MOV.U32 R5, RZ, RZ, 0x40000040 ;  /* 0x40000040ff057424 */ /* 0x000fc600078e00ff */
[----:B------:R-:W-:Y:S02]  /*16410*/  SHF.R.U32.HI R3, RZ, 0x4, R3 ;  /* 0x00000004ff037819 */ /* 0x000fe40000011603 */
[----:B------:R-:W-:Y:S01]  /*16420*/  R2UR UR7, R5 ;  /* 0x00000000050772ca */ /* 0x000fe200000e0000 */
[----:B------:R-:W-:Y:S01]  /*16430*/  IMAD.MOV.U32 R5, RZ, RZ, 0x40000040 ;  /* 0x40000040ff057424 */ /* 0x000fe200078e00ff */
[----:B------:R-:W-:-:S04]  /*16440*/  LOP3.LUT R3, R3, 0x3fff, RZ, 0xc0, !PT ;  /* 0x00003fff03037812 */ /* 0x000fc800078ec0ff */
        /* <DEDUP_REMOVED lines=41> */
.L_x_6126:
[----:B------:R-:W2:Y:S01]  /*166e0*/  LDL R4, [R1+0x3c] ;  /* 0x00003c0001047983 */ /* 0x000ea20000100800 */
[----:B------:R-:W0:Y:S01]  /*166f0*/  LDC R3, c[0x0][0x448] ;  /* 0x00011200ff037b82 */ /* 0x000e220000000800 */
[----:B------:R-:W-:-:S05]  /*16700*/  VIADD R0, R0, 0x30840 ;  /* 0x0003084000007836 */ /* 0x000fca0000000000 */
[----:B------:R-:W-:-:S04]  /*16710*/  PRMT R0, R218, 0x654, R0 ;  /* 0x00000654da007816 */ /* 0x000fc80000000000 */
[----:B------:R1:W-:Y:S01]  /*16720*/  SYNCS.ARRIVE.TRANS64.RED.A1T0 RZ, [R0+URZ], RZ ;  /* 0x000000ff00ff79a7 */ /* 0x0003e2000810043f */
[----:B0-----:R-:W-:-:S13]  /*16730*/  ISETP.NE.AND P1, PT, R3, 0x1, PT ;  /* 0x000000010300780c */ /* 0x001fda0003f25270 */
[----:B------:R-:W0:Y:S08]  /*16740*/  @P1 LDC R3, c[0x0][0x44c] ;  /* 0x00011300ff031b82 */ /* 0x000e300000000800 */
[----:B-1----:R-:W1:Y:S01]  /*16750*/  @P1 LDC R0, c[0x0][0x450] ;  /* 0x00011400ff001b82 */ /* 0x002e620000000800 */
[----:B------:R-:W-:Y:S01]  /*16760*/  FMUL.FTZ R15, R129, UR39 ;  /* 0x00000027810f7c20 */ /* 0x000fe20008410000 */
[----:B------:R-:W-:Y:S01]  /*16770*/  FMUL.FTZ R129, R133, UR39 ;  /* 0x0000002785817c20 */ /* 0x000fe20008410000 */
[----:B------:R-:W-:Y:S01]  /*16780*/  FMUL.FTZ R184, R128, UR39 ;  /* 0x0000002780b87c20 */ /* 0x000fe20008410000 */
[----:B------:R-:W-:Y:S01]  /*16790*/  FMUL.FTZ R185, R131, UR39 ;  /* 0x0000002783b97c20 */ /* 0x000fe20008410000 */
[----:B------:R-:W-:-:S02]  /*167a0*/  IMAD R131, R12, -0x60, RZ ;  /* 0xffffffa00c837824 */ /* 0x000fc400078e02ff */
[----:B------:R-:W-:Y:S02]  /*167b0*/  FMUL.FTZ R128, R137, UR39 ;  /* 0x0000002789807c20 */ /* 0x000fe40008410000 */
[----:B------:R-:W3:Y:S01]  /*167c0*/  MUFU.TANH R184, R184 ;  /* 0x000000b800b87308 */ /* 0x000ee20000002400 */
[----:B------:R-:W-:Y:S01]  /*167d0*/  IADD3 R131, -R229, 0x1, R131 ;  /* 0x00000001e5837810 */ /* 0x000fe20007ffe183 */
[----:B------:R-:W-:-:S03]  /*167e0*/  FMUL.FTZ R178, R148, UR39 ;  /* 0x0000002794b27c20 */ /* 0x000fc60008410000 */
[----:B------:R-:W-:-:S03]  /*167f0*/  IADD3 R131, -R227, R131, R228 ;  /* 0x00000083e3837210 */ /* 0x000fc60007ffe1e4 */
[----:B------:R-:W4:Y:S01]  /*16800*/  MUFU.TANH R128, R128 ;  /* 0x0000008000807308 */ /* 0x000f220000002400 */
[----:B------:R-:W-:Y:S01]  /*16810*/  FMUL.FTZ R20, R157, UR39 ;  /* 0x000000279d147c20 */ /* 0x000fe20008410000 */
[----:B------:R-:W-:Y:S01]  /*16820*/  FMUL.FTZ R188, R120, UR39 ;  /* 0x0000002778bc7c20 */ /* 0x000fe20008410000 */
[----:B------:R-:W-:-:S05]  /*16830*/  FMUL.FTZ R8, R121, UR39 ;  /* 0x0000002779087c20 */ /* 0x000fca0008410000 */
[----:B------:R-:W4:Y:S01]  /*16840*/  MUFU.TANH R178, R178 ;  /* 0x000000b200b27308 */ /* 0x000f220000002400 */
[----:B------:R-:W-:-:S07]  /*16850*/  FMUL.FTZ R190, R124, UR39 ;  /* 0x000000277cbe7c20 */ /* 0x000fce0008410000 */
[----:B------:R-:W4:Y:S01]  /*16860*/  MUFU.TANH R20, R20 ;  /* 0x0000001400147308 */ /* 0x000f220000002400 */
[----:B------:R-:W-:-:S07]  /*16870*/  FMUL.FTZ R9, R125, UR39 ;  /* 0x000000277d097c20 */ /* 0x000fce0008410000 */
[----:B------:R-:W4:Y:S08]  /*16880*/  MUFU.TANH R188, R188 ;  /* 0x000000bc00bc7308 */ /* 0x000f300000002400 */
[----:B------:R-:W-:Y:S08]  /*16890*/  MUFU.TANH R8, R8 ;  /* 0x0000000800087308 */ /* 0x000ff00000002400 */
[----:B------:R-:W-:Y:S01]  /*168a0*/  MUFU.TANH R190, R190 ;  /* 0x000000be00be7308 */ /* 0x000fe20000002400 */
[----:B------:R-:W-:-:S07]  /*168b0*/  FMUL.FTZ R186, R132, UR39 ;  /* 0x0000002784ba7c20 */ /* 0x000fce0008410000 */
[----:B------:R-:W-:Y:S01]  /*168c0*/  MUFU.TANH R9, R9 ;  /* 0x0000000900097308 */ /* 0x000fe20000002400 */
[----:B------:R-:W-:Y:S01]  /*168d0*/  FMUL.FTZ R187, R135, UR39 ;  /* 0x0000002787bb7c20 */ /* 0x000fe20008410000 */
[----:B------:R-:W-:-:S06]  /*168e0*/  FMUL.FTZ R180, R136, UR39 ;  /* 0x0000002788b47c20 */ /* 0x000fcc0008410000 */
[----:B------:R-:W-:Y:S08]  /*168f0*/  MUFU.TANH R15, R15 ;  /* 0x0000000f000f7308 */ /* 0x000ff00000002400 */
[----:B------:R-:W-:Y:S01]  /*16900*/  MUFU.TANH R186, R186 ;  /* 0x000000ba00ba7308 */ /* 0x000fe20000002400 */
[----:B------:R-:W-:-:S07]  /*16910*/  FMUL.FTZ R182, R140, UR39 ;  /* 0x000000278cb67c20 */ /* 0x000fce0008410000 */
[----:B------:R-:W-:Y:S08]  /*16920*/  MUFU.TANH R129, R129 ;  /* 0x0000008100817308 */ /* 0x000ff00000002400 */
[----:B------:R-:W-:Y:S01]  /*16930*/  MUFU.TANH R180, R180 ;  /* 0x000000b400b47308 */ /* 0x000fe20000002400 */
[----:B------:R-:W-:Y:S01]  /*16940*/  FMUL.FTZ R176, R144, UR39 ;  /* 0x0000002790b07c20 */ /* 0x000fe20008410000 */
[----:B------:R-:W-:-:S06]  /*16950*/  FMUL.FTZ R124, R145, UR39 ;  /* 0x00000027917c7c20 */ /* 0x000fcc0008410000 */
[----:B------:R-:W-:Y:S08]  /*16960*/  MUFU.TANH R182, R182 ;  /* 0x000000b600b67308 */ /* 0x000ff00000002400 */
[----:B------:R-:W-:Y:S01]  /*16970*/  MUFU.TANH R176, R176 ;  /* 0x000000b000b07308 */ /* 0x000fe20000002400 */
[----:B------:R-:W-:-:S07]  /*16980*/  FMUL.FTZ R172, R152, UR39 ;  /* 0x0000002798ac7c20 */ /* 0x000fce0008410000 */
[----:B------:R-:W-:Y:S01]  /*16990*/  MUFU.TANH R124, R124 ;  /* 0x0000007c007c7308 */ /* 0x000fe20000002400 */
[----:B------:R-:W-:Y:S01]  /*169a0*/  FMUL.FTZ R120, R153, UR39 ;  /* 0x0000002799787c20 */ /* 0x000fe20008410000 */
[----:B------:R-:W-:-:S06]  /*169b0*/  FMUL.FTZ R174, R156, UR39 ;  /* 0x000000279cae7c20 */ /* 0x000fcc0008410000 */
[----:B------:R-:W-:Y:S01]  /*169c0*/  MUFU.TANH R172, R172 ;  /* 0x000000ac00ac7308 */ /* 0x000fe20000002400 */
[----:B------:R-:W-:-:S07]  /*169d0*/  FMUL.FTZ R168, R160, UR39 ;  /* 0x00000027a0a87c20 */ /* 0x000fce0008410000 */
[----:B------:R-:W-:Y:S01]  /*169e0*/  MUFU.TANH R120, R120 ;  /* 0x0000007800787308 */ /* 0x000fe20000002400 */
[----:B--2---:R-:W-:-:S04]  /*169f0*/  IMAD.IADD R5, R4, 0x1, R226 ;  /* 0x0000000104057824 */ /* 0x004fc800078e02e2 */
[----:B0-----:R-:W-:-:S05]  /*16a00*/  @P1 IMAD.HI.U32 R3, R5, R3, RZ ;  /* 0x0000000305031227 */ /* 0x001fca00078e00ff */
[----:B-1----:R-:W-:-:S05]  /*16a10*/  @P1 SHF.R.U32.HI R5, RZ, R0, R3 ;  /* 0x00000000ff051219 */ /* 0x002fca0000011603 */
[----:B------:R-:W0:Y:S04]  /*16a20*/  SHFL.IDX PT, R133, R5, RZ, 0x1c1f ;  /* 0x001c1fff05857589 */ /* 0x000e2800000e0000 */
[----:B------:R-:W1:Y:S01]  /*16a30*/  SHFL.IDX PT, R14, R5, 0x1, 0x1c1f ;  /* 0x003c1f00050e7f89 */ /* 0x000e6200000e0000 */
[----:B------:R-:W-:-:S06]  /*16a40*/  FMUL.FTZ R0, R122, UR39 ;  /* 0x000000277a007c20 */ /* 0x000fcc0008410000 */
[----:B------:R-:W2:Y:S01]  /*16a50*/  MUFU.TANH R0, R0 ;  /* 0x0000000000007308 */ /* 0x000ea20000002400 */
[----:B0-----:R-:W-:-:S04]  /*16a60*/  IADD3 R133, R131, R133, RZ ;  /* 0x0000008583857210 */ /* 0x001fc80007ffe0ff */
[----:B------:R-:W-:-:S04]  /*16a70*/  ISETP.GT.AND P2, PT, R133, 0x10, PT ;  /* 0x000000108500780c */ /* 0x000fc80003f44270 */
[----:B---3--:R-:W-:Y:S02]  /*16a80*/  FSEL R184, R184, -INF , P2 ;  /* 0xff800000b8b87808 */ /* 0x008fe40001000000 */
[----:B------:R-:W-:-:S04]  /*16a90*/  ISETP.GT.AND P2, PT, R133, 0x21, PT ;  /* 0x000000218500780c */ /* 0x000fc80003f44270 */
[----:B----4-:R-:W-:Y:S02]  /*16aa0*/  FSEL R128, R128, -INF , P2 ;  /* 0xff80000080807808 */ /* 0x010fe40001000000 */
[----:B------:R-:W-:Y:S01]  /*16ab0*/  ISETP.GT.AND P2, PT, R133, 0x38, PT ;  /* 0x000000388500780c */ /* 0x000fe20003f44270 */
[----:B-1----:R-:W-:-:S03]  /*16ac0*/  IMAD.IADD R14, R131, 0x1, R14 ;  /* 0x00000001830e7824 */ /* 0x002fc600078e020e */
[----:B------:R-:W-:Y:S02]  /*16ad0*/  FSEL R178, R178, -INF , P2 ;  /* 0xff800000b2b27808 */ /* 0x000fe40001000000 */
[C---:B------:R-:W-:Y:S02]  /*16ae0*/  ISETP.GT.AND P2, PT, R133.reuse, 0x49, PT ;  /* 0x000000498500780c */ /* 0x040fe40003f44270 */
[C---:B------:R-:W-:Y:S02]  /*16af0*/  ISETP.GT.AND P3, PT, R133.reuse, RZ, PT ;  /* 0x000000ff8500720c */ /* 0x040fe40003f64270 */
[----:B------:R-:W-:Y:S02]  /*16b00*/  FSEL R20, R20, -INF , P2 ;  /* 0xff80000014147808 */ /* 0x000fe40001000000 */
[----:B------:R-:W-:Y:S02]  /*16b10*/  ISETP.GT.AND P2, PT, R14, RZ, PT ;  /* 0x000000ff0e00720c */ /* 0x000fe40003f44270 */
[----:B------:R-:W-:-:S02]  /*16b20*/  ISETP.GT.AND P4, PT, R133, 0x1, PT ;  /* 0x000000018500780c */ /* 0x000fc40003f84270 */
[----:B------:R-:W-:Y:S02]  /*16b30*/  FSEL R188, R188, -INF , P3 ;  /* 0xff800000bcbc7808 */ /* 0x000fe40001800000 */
[----:B--2---:R-:W-:Y:S02]  /*16b40*/  FSEL R135, R0, -INF , P2 ;  /* 0xff80000000877808 */ /* 0x004fe40001000000 */
[C---:B------:R-:W-:Y:S02]  /*16b50*/  ISETP.GT.AND P5, PT, R133.reuse, 0x8, PT ;  /* 0x000000088500780c */ /* 0x040fe40003fa4270 */
[----:B------:R-:W-:Y:S02]  /*16b60*/  FSEL R136, R8, -INF , P4 ;  /* 0xff80000008887808 */ /* 0x000fe40002000000 */
[----:B------:R-:W-:Y:S02]  /*16b70*/  FMNMX.FTZ R0, R188, R11, !PT ;  /* 0x0000000bbc007209 */ /* 0x000fe40007810000 */
[----:B------:R-:W-:-:S02]  /*16b80*/  ISETP.GT.AND P1, PT, R133, 0x9, PT ;  /* 0x000000098500780c */ /* 0x000fc40003f24270 */
[----:B------:R-:W-:Y:S02]  /*16b90*/  FSEL R190, R190, -INF , P5 ;  /* 0xff800000bebe7808 */ /* 0x000fe40002800000 */
[----:B------:R-:W-:Y:S01]  /*16ba0*/  FMNMX.FTZ R0, R136, R0, !PT ;  /* 0x0000000088007209 */ /* 0x000fe20007810000 */
[----:B------:R-:W-:Y:S01]  /*16bb0*/  FMUL.FTZ R4, R130, UR39 ;  /* 0x0000002782047c20 */ /* 0x000fe20008410000 */
[----:B------:R-:W-:Y:S01]  /*16bc0*/  FMUL.FTZ R130, R134, UR39 ;  /* 0x0000002786827c20 */ /* 0x000fe20008410000 */
[----:B------:R-:W-:Y:S02]  /*16bd0*/  FSEL R134, R9, -INF , P1 ;  /* 0xff80000009867808 */ /* 0x000fe40000800000 */
[----:B------:R-:W-:Y:S02]  /*16be0*/  FMNMX.FTZ R0, R190, R0, !PT ;  /* 0x00000000be007209 */ /* 0x000fe40007810000 */
[C---:B------:R-:W-:Y:S02]  /*16bf0*/  ISETP.GT.AND P3, PT, R133.reuse, 0x11, PT ;  /* 0x000000118500780c */ /* 0x040fe40003f64270 */
[----:B------:R-:W-:Y:S01]  /*16c00*/  FMNMX.FTZ R0, R134, R0, !PT ;  /* 0x0000000086007209 */ /* 0x000fe20007810000 */
[----:B------:R-:W-:Y:S01]  /*16c10*/  FMUL.FTZ R3, R126, UR39 ;  /* 0x000000277e037c20 */ /* 0x000fe20008410000 */
[----:B------:R-:W-:Y:S01]  /*16c20*/  ISETP.GT.AND P4, PT, R133, 0x18, PT ;  /* 0x000000188500780c */ /* 0x000fe20003f84270 */
[----:B------:R-:W-:Y:S01]  /*16c30*/  FMUL.FTZ R126, R141, UR39 ;  /* 0x000000278d7e7c20 */ /* 0x000fe20008410000 */
[----:B------:R-:W-:-:S02]  /*16c40*/  FSEL R132, R15, -INF , P3 ;  /* 0xff8000000f847808 */ /* 0x000fc40001800000 */
[----:B------:R-:W-:Y:S02]  /*16c50*/  FMNMX.FTZ R0, R184, R0, !PT ;  /* 0x00000000b8007209 */ /* 0x000fe40007810000 */
[C---:B------:R-:W-:Y:S02]  /*16c60*/  ISETP.GT.AND P5, PT, R133.reuse, 0x19, PT ;  /* 0x000000198500780c */ /* 0x040fe40003fa4270 */
[----:B------:R-:W-:Y:S02]  /*16c70*/  FSEL R186, R186, -INF , P4 ;  /* 0xff800000baba7808 */ /* 0x000fe40002000000 */
[----:B------:R-:W-:Y:S01]  /*16c80*/  FMNMX.FTZ R0, R132, R0, !PT ;  /* 0x0000000084007209 */ /* 0x000fe20007810000 */
[----:B------:R-:W0:Y:S01]  /*16c90*/  MUFU.TANH R126, R126 ;  /* 0x0000007e007e7308 */ /* 0x000e220000002400 */
[----:B------:R-:W-:Y:S02]  /*16ca0*/  ISETP.GT.AND P1, PT, R133, 0x20, PT ;  /* 0x000000208500780c */ /* 0x000fe40003f24270 */
[----:B------:R-:W-:-:S02]  /*16cb0*/  FSEL R129, R129, -INF , P5 ;  /* 0xff80000081817808 */ /* 0x000fc40002800000 */
[----:B------:R-:W-:Y:S02]  /*16cc0*/  FMNMX.FTZ R0, R186, R0, !PT ;  /* 0x00000000ba007209 */ /* 0x000fe40007810000 */
[----:B------:R-:W-:Y:S02]  /*16cd0*/  FSEL R180, R180, -INF , P1 ;  /* 0xff800000b4b47808 */ /* 0x000fe40000800000 */
[----:B------:R-:W-:Y:S01]  /*16ce0*/  FMNMX.FTZ R0, R129, R0, !PT ;  /* 0x0000000081007209 */ /* 0x000fe20007810000 */
[----:B------:R-:W-:Y:S01]  /*16cf0*/  FMUL.FTZ R122, R149, UR39 ;  /* 0x00000027957a7c20 */ /* 0x000fe20008410000 */
[C---:B------:R-:W-:Y:S02]  /*16d00*/  ISETP.GT.AND P3, PT, R133.reuse, 0x28, PT ;  /* 0x000000288500780c */ /* 0x040fe40003f64270 */
[----:B------:R-:W-:Y:S02]  /*16d10*/  FMNMX.FTZ R0, R180, R0, !PT ;  /* 0x00000000b4007209 */ /* 0x000fe40007810000 */
[----:B------:R-:W-:-:S02]  /*16d20*/  ISETP.GT.AND P4, PT, R133, 0x29, PT ;  /* 0x000000298500780c */ /* 0x000fc40003f84270 */
[----:B------:R-:W-:Y:S02]  /*16d30*/  FSEL R182, R182, -INF , P3 ;  /* 0xff800000b6b67808 */ /* 0x000fe40001800000 */
[----:B------:R-:W-:Y:S01]  /*16d40*/  FMNMX.FTZ R0, R128, R0, !PT ;  /* 0x0000000080007209 */ /* 0x000fe20007810000 */
[----:B------:R-:W1:Y:S01]  /*16d50*/  MUFU.TANH R122, R122 ;  /* 0x0000007a007a7308 */ /* 0x000e620000002400 */
[C---:B------:R-:W-:Y:S02]  /*16d60*/  ISETP.GT.AND P5, PT, R133.reuse, 0x30, PT ;  /* 0x000000308500780c */ /* 0x040fe40003fa4270 */
[----:B0-----:R-:W-:Y:S02]  /*16d70*/  FSEL R126, R126, -INF , P4 ;  /* 0xff8000007e7e7808 */ /* 0x001fe40002000000 */
[----:B------:R-:W-:Y:S02]  /*16d80*/  FMNMX.FTZ R0, R182, R0, !PT ;  /* 0x00000000b6007209 */ /* 0x000fe40007810000 */
[----:B------:R-:W-:-:S02]  /*16d90*/  ISETP.GT.AND P1, PT, R133, 0x31, PT ;  /* 0x000000318500780c */ /* 0x000fc40003f24270 */
[----:B------:R-:W-:Y:S02]  /*16da0*/  FSEL R176, R176, -INF , P5 ;  /* 0xff800000b0b07808 */ /* 0x000fe40002800000 */
[----:B------:R-:W-:Y:S02]  /*16db0*/  FMNMX.FTZ R0, R126, R0, !PT ;  /* 0x000000007e007209 */ /* 0x000fe40007810000 */
[----:B------:R-:W-:Y:S02]  /*16dc0*/  FSEL R124, R124, -INF , P1 ;  /* 0xff8000007c7c7808 */ /* 0x000fe40000800000 */
[----:B------:R-:W-:Y:S01]  /*16dd0*/  FMNMX.FTZ R0, R176, R0, !PT ;  /* 0x00000000b0007209 */ /* 0x000fe20007810000 */
[----:B------:R-:W0:Y:S01]  /*16de0*/  MUFU.TANH R174, R174 ;  /* 0x000000ae00ae7308 */ /* 0x000e220000002400 */
[----:B------:R-:W-:Y:S02]  /*16df0*/  ISETP.GT.AND P3, PT, R133, 0x39, PT ;  /* 0x000000398500780c */ /* 0x000fe40003f64270 */
[----:B------:R-:W-:Y:S01]  /*16e00*/  FMNMX.FTZ R0, R124, R0, !PT ;  /* 0x000000007c007209 */ /* 0x000fe20007810000 */
[----:B------:R-:W-:Y:S01]  /*16e10*/  FMUL.FTZ R5, R161, UR39 ;  /* 0x00000027a1057c20 */ /* 0x000fe20008410000 */
[----:B------:R-:W-:-:S02]  /*16e20*/  ISETP.GT.AND P4, PT, R133, 0x40, PT ;  /* 0x000000408500780c */ /* 0x000fc40003f84270 */
[----:B-1----:R-:W-:Y:S02]  /*16e30*/  FSEL R122, R122, -INF , P3 ;  /* 0xff8000007a7a7808 */ /* 0x002fe40001800000 */
[----:B------:R-:W-:Y:S01]  /*16e40*/  FMNMX.FTZ R0, R178, R0, !PT ;  /* 0x00000000b2007209 */ /* 0x000fe20007810000 */
[----:B------:R-:W1:Y:S01]  /*16e50*/  MUFU.TANH R168, R168 ;  /* 0x000000a800a87308 */ /* 0x000e620000002400 */
[----:B------:R-:W-:Y:S01]  /*16e60*/  ISETP.GT.AND P5, PT, R133, 0x41, PT ;  /* 0x000000418500780c */ /* 0x000fe20003fa4270 */
[----:B------:R-:W-:Y:S01]  /*16e70*/  FMUL.FTZ R170, R164, UR39 ;  /* 0x00000027a4aa7c20 */ /* 0x000fe20008410000 */
[----:B------:R-:W-:Y:S02]  /*16e80*/  FSEL R172, R172, -INF , P4 ;  /* 0xff800000acac7808 */ /* 0x000fe40002000000 */
[----:B------:R-:W-:Y:S01]  /*16e90*/  FMNMX.FTZ R0, R122, R0, !PT ;  /* 0x000000007a007209 */ /* 0x000fe20007810000 */
[----:B------:R-:W-:Y:S01]  /*16ea0*/  FMUL.FTZ R131, R165, UR39 ;  /* 0x00000027a5837c20 */ /* 0x000fe20008410000 */
[----:B------:R-:W-:Y:S01]  /*16eb0*/  ISETP.GT.AND P1, PT, R133, 0x48, PT ;  /* 0x000000488500780c */ /* 0x000fe20003f24270 */
[----:B------:R-:W2:Y:S01]  /*16ec0*/  MUFU.TANH R5, R5 ;  /* 0x0000000500057308 */ /* 0x000ea20000002400 */
[----:B------:R-:W-:-:S02]  /*16ed0*/  FSEL R120, R120, -INF , P5 ;  /* 0xff80000078787808 */ /* 0x000fc40002800000 */
[----:B------:R-:W-:Y:S02]  /*16ee0*/  FMNMX.FTZ R0, R172, R0, !PT ;  /* 0x00000000ac007209 */ /* 0x000fe40007810000 */
[----:B0-----:R-:W-:Y:S02]  /*16ef0*/  FSEL R174, R174, -INF , P1 ;  /* 0xff800000aeae7808 */ /* 0x001fe40000800000 */
[----:B------:R-:W-:Y:S01]  /*16f00*/  FMNMX.FTZ R0, R120, R0, !PT ;  /* 0x0000000078007209 */ /* 0x000fe20007810000 */
[----:B------:R-:W0:Y:S01]  /*16f10*/  MUFU.TANH R170, R170 ;  /* 0x000000aa00aa7308 */ /* 0x000e220000002400 */
[----:B------:R-:W-:Y:S02]  /*16f20*/  ISETP.GT.AND P3, PT, R133, 0x50, PT ;  /* 0x000000508500780c */ /* 0x000fe40003f64270 */
[----:B------:R-:W-:-:S05]  /*16f30*/  FMNMX.FTZ R0, R174, R0, !PT ;  /* 0x00000000ae007209 */ /* 0x000fca0007810000 */
[----:B------:R-:W3:Y:S01]  /*16f40*/  MUFU.TANH R131, R131 ;  /* 0x0000008300837308 */ /* 0x000ee20000002400 */
[C---:B------:R-:W-:Y:S02]  /*16f50*/  ISETP.GT.AND P4, PT, R133.reuse, 0x51, PT ;  /* 0x000000518500780c */ /* 0x040fe40003f84270 */
[----:B-1----:R-:W-:Y:S02]  /*16f60*/  FSEL R168, R168, -INF , P3 ;  /* 0xff800000a8a87808 */ /* 0x002fe40001800000 */
[----:B------:R-:W-:Y:S02]  /*16f70*/  FMNMX.FTZ R0, R20, R0, !PT ;  /* 0x0000000014007209 */ /* 0x000fe40007810000 */
[----:B------:R-:W-:Y:S01]  /*16f80*/  ISETP.GT.AND P5, PT, R133, 0x58, PT ;  /* 0x000000588500780c */ /* 0x000fe20003fa4270 */
[----:B------:R-:W1:Y:S01]  /*16f90*/  MUFU.TANH R3, R3 ;  /* 0x0000000300037308 */ /* 0x000e620000002400 */
[----:B--2---:R-:W-:Y:S02]  /*16fa0*/  FSEL R8, R5, -INF , P4 ;  /* 0xff80000005087808 */ /* 0x004fe40002000000 */
[----:B------:R-:W-:-:S02]  /*16fb0*/  FMNMX.FTZ R0, R168, R0, !PT ;  /* 0x00000000a8007209 */ /* 0x000fc40007810000 */
[----:B------:R-:W-:Y:S02]  /*16fc0*/  ISETP.GT.AND P1, PT, R133, 0x59, PT ;  /* 0x000000598500780c */ /* 0x000fe40003f24270 */
[----:B0-----:R-:W-:Y:S02]  /*16fd0*/  FSEL R170, R170, -INF , P5 ;  /* 0xff800000aaaa7808 */ /* 0x001fe40002800000 */
[----:B------:R-:W-:Y:S02]  /*16fe0*/  FMNMX.FTZ R0, R8, R0, !PT ;  /* 0x0000000008007209 */ /* 0x000fe40007810000 */
[----:B---3--:R-:W-:Y:S02]  /*16ff0*/  FSEL R9, R131, -INF , P1 ;  /* 0xff80000083097808 */ /* 0x008fe40000800000 */
[----:B------:R-:W-:Y:S02]  /*17000*/  FMNMX.FTZ R0, R170, R0, !PT ;  /* 0x00000000aa007209 */ /* 0x000fe40007810000 */
[----:B------:R-:W-:-:S02]  /*17010*/  ISETP.GT.AND P4, PT, R14, 0x8, PT ;  /* 0x000000080e00780c */ /* 0x000fc40003f84270 */
[----:B------:R-:W-:Y:S02]  /*17020*/  FMNMX.FTZ R0, R9, R0, !PT ;  /* 0x0000000009007209 */ /* 0x000fe40007810000 */
[----:B-1----:R-:W-:-:S03]  /*17030*/  FSEL R133, R3, -INF , P4 ;  /* 0xff80000003857808 */ /* 0x002fc60002000000 */
[----:B------:R-:W0:Y:S01]  /*17040*/  SHFL.BFLY PT, R3, R0, 0x2, 0x1f ;  /* 0x0c401f0000037f89 */ /* 0x000e2200000e0000 */
[----:B------:R-:W1:Y:S01]  /*17050*/  MUFU.TANH R4, R4 ;  /* 0x0000000400047308 */ /* 0x000e620000002400 */
[----:B------:R-:W-:Y:S01]  /*17060*/  FMUL.FTZ R189, R123, UR39 ;  /* 0x000000277bbd7c20 */ /* 0x000fe20008410000 */
[----:B0-----:R-:W-:-:S05]  /*17070*/  FMNMX.FTZ R0, R0, R3, !PT ;  /* 0x0000000300007209 */ /* 0x001fca0007810000 */
[----:B------:R-:W0:Y:S01]  /*17080*/  SHFL.BFLY PT, R3, R0, 0x1, 0x1f ;  /* 0x0c201f0000037f89 */ /* 0x000e2200000e0000 */
[----:B------:R-:W2:Y:S01]  /*17090*/  MUFU.TANH R189, R189 ;  /* 0x000000bd00bd7308 */ /* 0x000ea20000002400 */
[----:B------:R-:W-:Y:S01]  /*170a0*/  ISETP.GT.AND P1, PT, R14, 0x10, PT ;  /* 0x000000100e00780c */ /* 0x000fe20003f24270 */
[----:B------:R-:W-:-:S03]  /*170b0*/  FMUL.FTZ R191, R127, UR39 ;  /* 0x000000277fbf7c20 */ /* 0x000fc60008410000 */
[----:B-1----:R-:W-:-:S03]  /*170c0*/  FSEL R131, R4, -INF , P1 ;  /* 0xff80000004837808 */ /* 0x002fc60000800000 */
[----:B------:R-:W1:Y:S01]  /*170d0*/  MUFU.TANH R191, R191 ;  /* 0x000000bf00bf7308 */ /* 0x000e620000002400 */
[----:B------:R-:W-:Y:S02]  /*170e0*/  ISETP.GT.AND P3, PT, R14, 0x1, PT ;  /* 0x000000010e00780c */ /* 0x000fe40003f64270 */
[----:B0-----:R-:W-:Y:S01]  /*170f0*/  FMNMX.FTZ R0, R0, R3, !PT ;  /* 0x0000000300007209 */ /* 0x001fe20007810000 */
[----:B------:R-:W-:-:S03]  /*17100*/  IMAD.U32 R3, RZ, RZ, UR43 ;  /* 0x0000002bff037e24 */ /* 0x000fc6000f8e00ff */
[C---:B------:R-:W-:Y:S01]  /*17110*/  FSETP.NEU.FTZ.AND P6, PT, R0.reuse, -INF , PT ;  /* 0xff8000000000780b */ /* 0x040fe20003fdd000 */
[----:B------:R-:W-:-:S03]  /*17120*/  FMUL.FTZ R4, R0, R3 ;  /* 0x0000000300047220 */ /* 0x000fc60000410000 */
[----:B------:R-:W-:Y:S02]  /*17130*/  FSEL R5, R0, RZ, P6 ;  /* 0x000000ff00057208 */ /* 0x000fe40003000000 */
[----:B------:R-:W-:Y:S01]  /*17140*/  FSEL R4, R4, RZ, P6 ;  /* 0x000000ff04047208 */ /* 0x000fe20003000000 */
[----:B------:R-:W0:Y:S02]  /*17150*/  MUFU.TANH R185, R185 ;  /* 0x000000b900b97308 */ /* 0x000e240000002400 */
[----:B------:R-:W-:Y:S01]  /*17160*/  FADD.FTZ R5, -R5, R11 ;  /* 0x0000000b05057221 */ /* 0x000fe20000010100 */
[----:B--2---:R-:W-:Y:S01]  /*17170*/  FSEL R189, R189, -INF , P3 ;  /* 0xff800000bdbd7808 */ /* 0x004fe20001800000 */
        /* <DEDUP_REMOVED lines=24> */
[----:B------:R-:W-:Y:S01]  /*17300*/  FMNMX.FTZ R4, R135, R10, !PT ;  /* 0x0000000a87047209 */ /* 0x000fe20007810000 */
[----:B------:R-:W2:Y:S01]  /*17310*/  MUFU.TANH R130, R130 ;  /* 0x0000008200827308 */ /* 0x000ea20000002400 */
[----:B------:R-:W-:Y:S01]  /*17320*/  ISETP.GT.AND P5, PT, R14, 0x9, PT ;  /* 0x000000090e00780c */ /* 0x000fe20003fa4270 */
[----:B------:R-:W-:Y:S01]  /*17330*/  FMUL.FTZ R127, R138, UR39 ;  /* 0x000000278a7f7c20 */ /* 0x000fe20008410000 */
[----:B------:R-:W-:Y:S01]  /*17340*/  FMNMX.FTZ R4, R189, R4, !PT ;  /* 0x00000004bd047209 */ /* 0x000fe20007810000 */
[----:B------:R-:W-:Y:S01]  /*17350*/  FMUL.FTZ R181, R139, UR39 ;  /* 0x000000278bb57c20 */ /* 0x000fe20008410000 */
[----:B-1----:R-:W-:-:S02]  /*17360*/  FSEL R191, R191, -INF , P5 ;  /* 0xff800000bfbf7808 */ /* 0x002fc40002800000 */
[----:B------:R-:W-:Y:S01]  /*17370*/  FMNMX.FTZ R4, R133, R4, !PT ;  /* 0x0000000485047209 */ /* 0x000fe20007810000 */
[----:B------:R-:W1:Y:S01]  /*17380*/  MUFU.TANH R187, R187 ;  /* 0x000000bb00bb7308 */ /* 0x000e620000002400 */
[----:B------:R-:W-:Y:S01]  /*17390*/  ISETP.GT.AND P2, PT, R14, 0x11, PT ;  /* 0x000000110e00780c */ /* 0x000fe20003f44270 */
[----:B------:R-:W-:Y:S01]  /*173a0*/  FMUL.FTZ R125, R142, UR39 ;  /* 0x000000278e7d7c20 */ /* 0x000fe20008410000 */
[----:B------:R-:W-:-:S05]  /*173b0*/  FMNMX.FTZ R4, R191, R4, !PT ;  /* 0x00000004bf047209 */ /* 0x000fca0007810000 */
[----:B------:R-:W3:Y:S01]  /*173c0*/  MUFU.TANH R127, R127 ;  /* 0x0000007f007f7308 */ /* 0x000ee20000002400 */
[----:B------:R-:W-:Y:S01]  /*173d0*/  ISETP.GT.AND P3, PT, R14, 0x18, PT ;  /* 0x000000180e00780c */ /* 0x000fe20003f64270 */
[----:B------:R-:W-:Y:S01]  /*173e0*/  FMUL.FTZ R183, R143, UR39 ;  /* 0x000000278fb77c20 */ /* 0x000fe20008410000 */
[----:B0-----:R-:W-:Y:S02]  /*173f0*/  FSEL R185, R185, -INF , P2 ;  /* 0xff800000b9b97808 */ /* 0x001fe40001000000 */
[----:B------:R-:W-:-:S03]  /*17400*/  FMNMX.FTZ R4, R131, R4, !PT ;  /* 0x0000000483047209 */ /* 0x000fc60007810000 */
[----:B------:R-:W0:Y:S01]  /*17410*/  MUFU.TANH R181, R181 ;  /* 0x000000b500b57308 */ /* 0x000e220000002400 */
[----:B------:R-:W-:Y:S01]  /*17420*/  ISETP.GT.AND P4, PT, R14, 0x19, PT ;  /* 0x000000190e00780c */ /* 0x000fe20003f84270 */
[----:B------:R-:W-:Y:S01]  /*17430*/  FMUL.FTZ R123, R146, UR39 ;  /* 0x00000027927b7c20 */ /* 0x000fe20008410000 */
[----:B--2---:R-:W-:Y:S02]  /*17440*/  FSEL R130, R130, -INF , P3 ;  /* 0xff80000082827808 */ /* 0x004fe40001800000 */
[----:B------:R-:W-:-:S03]  /*17450*/  FMNMX.FTZ R4, R185, R4, !PT ;  /* 0x00000004b9047209 */ /* 0x000fc60007810000 */
[----:B------:R-:W2:Y:S01]  /*17460*/  MUFU.TANH R125, R125 ;  /* 0x0000007d007d7308 */ /* 0x000ea20000002400 */
[----:B------:R-:W-:Y:S01]  /*17470*/  ISETP.GT.AND P5, PT, R14, 0x20, PT ;  /* 0x000000200e00780c */ /* 0x000fe20003fa4270 */
[----:B------:R-:W-:Y:S01]  /*17480*/  FMUL.FTZ R177, R147, UR39 ;  /* 0x0000002793b17c20 */ /* 0x000fe20008410000 */
[----:B-1----:R-:W-:Y:S02]  /*17490*/  FSEL R187, R187, -INF , P4 ;  /* 0xff800000bbbb7808 */ /* 0x002fe40002000000 */
[----:B------:R-:W-:-:S03]  /*174a0*/  FMNMX.FTZ R4, R130, R4, !PT ;  /* 0x0000000482047209 */ /* 0x000fc60007810000 */
[----:B------:R-:W1:Y:S01]  /*174b0*/  MUFU.TANH R183, R183 ;  /* 0x000000b700b77308 */ /* 0x000e620000002400 */
[----:B------:R-:W-:Y:S01]  /*174c0*/  ISETP.GT.AND P1, PT, R14, 0x21, PT ;  /* 0x000000210e00780c */ /* 0x000fe20003f24270 */
[----:B------:R-:W-:Y:S01]  /*174d0*/  FMUL.FTZ R121, R150, UR39 ;  /* 0x0000002796797c20 */ /* 0x000fe20008410000 */
[----:B---3--:R-:W-:Y:S02]  /*174e0*/  FSEL R127, R127, -INF , P5 ;  /* 0xff8000007f7f7808 */ /* 0x008fe40002800000 */
[----:B------:R-:W-:-:S03]  /*174f0*/  FMNMX.FTZ R4, R187, R4, !PT ;  /* 0x00000004bb047209 */ /* 0x000fc60007810000 */
        /* <DEDUP_REMOVED lines=16> */
[----:B------:R-:W-:Y:S02]  /*17600*/  ISETP.GT.AND P5, PT, R14, 0x31, PT ;  /* 0x000000310e00780c */ /* 0x000fe40003fa4270 */
[----:B---3--:R-:W-:Y:S02]  /*17610*/  FSEL R123, R123, -INF , P4 ;  /* 0xff8000007b7b7808 */ /* 0x008fe40002000000 */
[----:B------:R-:W-:-:S03]  /*17620*/  FMNMX.FTZ R4, R183, R4, !PT ;  /* 0x00000004b7047209 */ /* 0x000fc60007810000 */
[----:B------:R-:W3:Y:S01]  /*17630*/  MUFU.TANH R21, R21 ;  /* 0x0000001500157308 */ /* 0x000ee20000002400 */
[----:B------:R-:W-:Y:S01]  /*17640*/  FMUL.FTZ R158, R158, UR39 ;  /* 0x000000279e9e7c20 */ /* 0x000fe20008410000 */
[C---:B------:R-:W-:Y:S01]  /*17650*/  ISETP.GT.AND P1, PT, R14.reuse, 0x38, PT ;  /* 0x000000380e00780c */ /* 0x040fe20003f24270 */
[----:B------:R-:W-:Y:S01]  /*17660*/  FMUL.FTZ R175, R159, UR39 ;  /* 0x000000279faf7c20 */ /* 0x000fe20008410000 */
[----:B0-----:R-:W-:Y:S02]  /*17670*/  FSEL R177, R177, -INF , P5 ;  /* 0xff800000b1b17808 */ /* 0x001fe40002800000 */
[----:B------:R-:W-:Y:S02]  /*17680*/  FMNMX.FTZ R4, R123, R4, !PT ;  /* 0x000000047b047209 */ /* 0x000fe40007810000 */
[----:B------:R-:W0:Y:S01]  /*17690*/  MUFU.TANH R173, R173 ;  /* 0x000000ad00ad7308 */ /* 0x000e220000002400 */
[----:B------:R-:W-:Y:S01]  /*176a0*/  ISETP.GT.AND P2, PT, R14, 0x39, PT ;  /* 0x000000390e00780c */ /* 0x000fe20003f44270 */
[----:B------:R-:W-:Y:S01]  /*176b0*/  FMUL.FTZ R169, R162, UR39 ;  /* 0x00000027a2a97c20 */ /* 0x000fe20008410000 */
[----:B--2---:R-:W-:-:S02]  /*176c0*/  FSEL R121, R121, -INF , P1 ;  /* 0xff80000079797808 */ /* 0x004fc40000800000 */
        /* <DEDUP_REMOVED lines=12> */
[----:B0-----:R-:W-:Y:S01]  /*17790*/  FSEL R173, R173, -INF , P4 ;  /* 0xff800000adad7808 */ /* 0x001fe20002000000 */
[----:B------:R-:W-:Y:S01]  /*177a0*/  FMUL.FTZ R8, R167, UR39 ;  /* 0x00000027a7087c20 */ /* 0x000fe20008410000 */
[----:B------:R-:W-:Y:S02]  /*177b0*/  ISETP.GT.AND P6, PT, R14, 0x48, PT ;  /* 0x000000480e00780c */ /* 0x000fe40003fc4270 */
[----:B------:R-:W-:-:S03]  /*177c0*/  FMNMX.FTZ R4, R21, R4, !PT ;  /* 0x0000000415047209 */ /* 0x000fc60007810000 */
[----:B------:R-:W0:Y:S01]  /*177d0*/  MUFU.TANH R138, R138 ;  /* 0x0000008a008a7308 */ /* 0x000e220000002400 */
[----:B------:R-:W-:Y:S02]  /*177e0*/  ISETP.GT.AND P1, PT, R14, 0x49, PT ;  /* 0x000000490e00780c */ /* 0x000fe40003f24270 */
[----:B--2---:R-:W-:Y:S02]  /*177f0*/  FSEL R15, R15, -INF , P6 ;  /* 0xff8000000f0f7808 */ /* 0x004fe40003000000 */
[----:B------:R-:W-:-:S03]  /*17800*/  FMNMX.FTZ R4, R173, R4, !PT ;  /* 0x00000004ad047209 */ /* 0x000fc60007810000 */
[----:B------:R-:W2:Y:S01]  /*17810*/  MUFU.TANH R171, R171 ;  /* 0x000000ab00ab7308 */ /* 0x000ea20000002400 */
[----:B------:R-:W-:Y:S02]  /*17820*/  ISETP.GT.AND P2, PT, R14, 0x50, PT ;  /* 0x000000500e00780c */ /* 0x000fe40003f44270 */
[----:B-1----:R-:W-:Y:S02]  /*17830*/  FSEL R175, R175, -INF , P1 ;  /* 0xff800000afaf7808 */ /* 0x002fe40000800000 */
[----:B------:R-:W-:-:S03]  /*17840*/  FMNMX.FTZ R4, R15, R4, !PT ;  /* 0x000000040f047209 */ /* 0x000fc60007810000 */
[----:B------:R-:W1:Y:S01]  /*17850*/  MUFU.TANH R8, R8 ;  /* 0x0000000800087308 */ /* 0x000e620000002400 */
[C---:B------:R-:W-:Y:S02]  /*17860*/  ISETP.GT.AND P3, PT, R14.reuse, 0x51, PT ;  /* 0x000000510e00780c */ /* 0x040fe40003f64270 */
[----:B---3--:R-:W-:Y:S02]  /*17870*/  FSEL R169, R169, -INF , P2 ;  /* 0xff800000a9a97808 */ /* 0x008fe40001000000 */
[----:B------:R-:W-:Y:S02]  /*17880*/  FMNMX.FTZ R4, R175, R4, !PT ;  /* 0x00000004af047209 */ /* 0x000fe40007810000 */
[----:B------:R-:W-:Y:S02]  /*17890*/  ISETP.GT.AND P4, PT, R14, 0x58, PT ;  /* 0x000000580e00780c */ /* 0x000fe40003f84270 */
[----:B0-----:R-:W-:Y:S02]  /*178a0*/  FSEL R138, R138, -INF , P3 ;  /* 0xff8000008a8a7808 */ /* 0x001fe40001800000 */
[----:B------:R-:W-:-:S02]  /*178b0*/  FMNMX.FTZ R4, R169, R4, !PT ;  /* 0x00000004a9047209 */ /* 0x000fc40007810000 */
[----:B------:R-:W-:Y:S02]  /*178c0*/  ISETP.GT.AND P5, PT, R14, 0x59, PT ;  /* 0x000000590e00780c */ /* 0x000fe40003fa4270 */
[----:B--2---:R-:W-:Y:S02]  /*178d0*/  FSEL R171, R171, -INF , P4 ;  /* 0xff800000abab7808 */ /* 0x004fe40002000000 */
[----:B------:R-:W-:Y:S02]  /*178e0*/  FMNMX.FTZ R4, R138, R4, !PT ;  /* 0x000000048a047209 */ /* 0x000fe40007810000 */
[----:B-1----:R-:W-:Y:S02]  /*178f0*/  FSEL R8, R8, -INF , P5 ;  /* 0xff80000008087808 */ /* 0x002fe40002800000 */
[----:B------:R-:W-:-:S04]  /*17900*/  FMNMX.FTZ R4, R171, R4, !PT ;  /* 0x00000004ab047209 */ /* 0x000fc80007810000 */
[----:B------:R-:W-:-:S05]  /*17910*/  FMNMX.FTZ R4, R8, R4, !PT ;  /* 0x0000000408047209 */ /* 0x000fca0007810000 */
[----:B------:R-:W0:Y:S02]  /*17920*/  SHFL.BFLY PT, R14, R4, 0x2, 0x1f ;  /* 0x0c401f00040e7f89 */ /* 0x000e2400000e0000 */
[----:B0-----:R-:W-:-:S05]  /*17930*/  FMNMX.FTZ R4, R4, R14, !PT ;  /* 0x0000000e04047209 */ /* 0x001fca0007810000 */
[----:B------:R-:W0:Y:S01]  /*17940*/  SHFL.BFLY PT, R14, R4, 0x1, 0x1f ;  /* 0x0c201f00040e7f89 */ /* 0x000e2200000e0000 */
[----:B------:R-:W-:Y:S01]  /*17950*/  FMUL.FTZ R5, R5, R3 ;  /* 0x0000000305057220 */ /* 0x000fe20000410000 */
[----:B------:R-:W-:Y:S01]  /*17960*/  MUFU.EX2 R188, R188 ;  /* 0x000000bc00bc7308 */ /* 0x000fe20000000800 */
[----:B0-----:R-:W-:-:S04]  /*17970*/  FMNMX.FTZ R4, R4, R14, !PT ;  /* 0x0000000e04047209 */ /* 0x001fc80007810000 */
[C---:B------:R-:W-:Y:S01]  /*17980*/  FSETP.NEU.FTZ.AND P1, PT, R4.reuse, -INF , PT ;  /* 0xff8000000400780b */ /* 0x040fe20003f3d000 */
[----:B------:R-:W-:-:S03]  /*17990*/  FMUL.FTZ R14, R4, R3 ;  /* 0x00000003040e7220 */ /* 0x000fc60000410000 */
[----:B------:R-:W-:Y:S02]  /*179a0*/  FSEL R137, R4, RZ, P1 ;  /* 0x000000ff04897208 */ /* 0x000fe40000800000 */
[----:B------:R-:W-:-:S03]  /*179b0*/  FSEL R14, R14, RZ, P1 ;  /* 0x000000ff0e0e7208 */ /* 0x000fc60000800000 */
[----:B------:R-:W-:Y:S02]  /*179c0*/  FADD.FTZ R137, -R137, R10 ;  /* 0x0000000a89897221 */ /* 0x000fe40000010100 */
[-CC-:B------:R-:W-:Y:S02]  /*179d0*/  FFMA.FTZ R135, R135, R3.reuse, -R14.reuse ;  /* 0x0000000387877223 */ /* 0x180fe4000001080e */
        /* <DEDUP_REMOVED lines=25> */
[----:B------:R-:W0:Y:S08]  /*17b70*/  MUFU.EX2 R14, R5 ;  /* 0x00000005000e7308 */ /* 0x000e300000000800 */
[----:B------:R-:W1:Y:S08]  /*17b80*/  MUFU.EX2 R5, R137 ;  /* 0x0000008900057308 */ /* 0x000e700000000800 */
[----:B------:R-:W2:Y:S08]  /*17b90*/  MUFU.EX2 R136, R136 ;  /* 0x0000008800887308 */ /* 0x000eb00000000800 */
[----:B------:R-:W3:Y:S08]  /*17ba0*/  MUFU.EX2 R189, R189 ;  /* 0x000000bd00bd7308 */ /* 0x000ef00000000800 */
[----:B------:R-:W4:Y:S08]  /*17bb0*/  MUFU.EX2 R190, R190 ;  /* 0x000000be00be7308 */ /* 0x000f300000000800 */
[----:B------:R-:W4:Y:S01]  /*17bc0*/  MUFU.EX2 R133, R133 ;  /* 0x0000008500857308 */ /* 0x000f220000000800 */
[----:B0----5:R-:W-:Y:S01]  /*17bd0*/  FFMA.FTZ R7, R14, R7, R188 ;  /* 0x000000070e077223 */ /* 0x021fe200000100bc */
[----:B-1----:R-:W-:-:S06]  /*17be0*/  FFMA.FTZ R6, R5, R6, R135 ;  /* 0x0000000605067223 */ /* 0x002fcc0000010087 */
[----:B------:R-:W0:Y:S08]  /*17bf0*/  MUFU.EX2 R134, R134 ;  /* 0x0000008600867308 */ /* 0x000e300000000800 */
[----:B------:R-:W1:Y:S01]  /*17c00*/  MUFU.EX2 R191, R191 ;  /* 0x000000bf00bf7308 */ /* 0x000e620000000800 */
[----:B--2---:R-:W-:Y:S01]  /*17c10*/  FADD.FTZ R7, R136, R7 ;  /* 0x0000000788077221 */ /* 0x004fe20000010000 */
[----:B---3--:R-:W-:-:S06]  /*17c20*/  FADD.FTZ R137, R189, R6 ;  /* 0x00000006bd897221 */ /* 0x008fcc0000010000 */
[----:B------:R-:W2:Y:S08]  /*17c30*/  MUFU.EX2 R184, R184 ;  /* 0x000000b800b87308 */ /* 0x000eb00000000800 */
[----:B------:R-:W3:Y:S01]  /*17c40*/  MUFU.EX2 R131, R131 ;  /* 0x0000008300837308 */ /* 0x000ee20000000800 */
[----:B----4-:R-:W-:Y:S01]  /*17c50*/  FADD.FTZ R6, R190, R7 ;  /* 0x00000007be067221 */ /* 0x010fe20000010000 */
[----:B------:R-:W-:-:S06]  /*17c60*/  FADD.FTZ R7, R133, R137 ;  /* 0x0000008985077221 */ /* 0x000fcc0000010000 */
[----:B------:R-:W4:Y:S08]  /*17c70*/  MUFU.EX2 R132, R132 ;  /* 0x0000008400847308 */ /* 0x000f300000000800 */
[----:B------:R-:W4:Y:S01]  /*17c80*/  MUFU.EX2 R185, R185 ;  /* 0x000000b900b97308 */ /* 0x000f220000000800 */
[----:B0-----:R-:W-:Y:S01]  /*17c90*/  FADD.FTZ R6, R134, R6 ;  /* 0x0000000686067221 */ /* 0x001fe20000010000 */
[----:B-1----:R-:W-:-:S06]  /*17ca0*/  FADD.FTZ R7, R191, R7 ;  /* 0x00000007bf077221 */ /* 0x002fcc0000010000 */
        /* <DEDUP_REMOVED lines=71> */
[----:B-1----:R-:W-:-:S03]  /*18120*/  FADD.FTZ R7, R10, R7 ;  /* 0x000000070a077221 */ /* 0x002fc60000010000 */
[----:B--2---:R-:W-:Y:S01]  /*18130*/  FADD.FTZ R6, R170, R6 ;  /* 0x00000006aa067221 */ /* 0x004fe20000010000 */
[----:B---3--:R-:W-:-:S03]  /*18140*/  FADD.FTZ R137, R171, R7 ;  /* 0x00000007ab897221 */ /* 0x008fc60000010000 */
[----:B----4-:R-:W-:Y:S01]  /*18150*/  FADD.FTZ R7, R9, R6 ;  /* 0x0000000609077221 */ /* 0x010fe20000010000 */
[----:B------:R-:W-:Y:S01]  /*18160*/  FADD.FTZ R6, R8, R137 ;  /* 0x0000008908067221 */ /* 0x000fe20000010000 */
[----:B------:R-:W-:Y:S06]  /*18170*/  @!P0 BRA `(.L_x_6127) ;  /* 0x0000000000048947 */ /* 0x000fec0003800000 */
[----:B------:R-:W-:Y:S01]  /*18180*/  BPT.TRAP 0x1 ;  /* 0x000000040000795c */ /* 0x000fe20000300000 */
.L_x_6127:
[----:B------:R-:W-:Y:S01]  /*18190*/  ISETP.GT.AND P1, PT, R12, R223, PT ;  /* 0x000000df0c00720c */ /* 0x000fe20003f24270 */
        /* <DEDUP_REMOVED lines=30> */
[----:B------:R-:W-:Y:S02]  /*18380*/  IADD3 R12, R12, -0x1, RZ ;  /* 0xffffffff0c0c7810 */ /* 0x000fe40007ffe0ff */
[----:B------:R-:W-:Y:S01]  /*18390*/  MOV R9, R196 ;  /* 0x000000c400097202 */ /* 0x000fe20000000f00 */
[----:B0-----:R-:W-:Y:S06]  /*183a0*/  @P1 BRA `(.L_x_6128) ;  /* 0xffffffd000001947 */ /* 0x001fec000383ffff */
[----:B------:R-:W-:Y:S05]  /*183b0*/  BSYNC B1 ;  /* 0x0000000000017941 */ /* 0x000fea0003800000 */
.L_x_6115:
[----:B------:R-:W-:Y:S05]  /*183c0*/  BSYNC B0 ;  /* 0x0000000000007941 */ /* 0x000fea0003800000 */
.L_x_6114:
[----:B------:R-:W-:Y:S01]  /*183d0*/  ISETP.GE.AND P1, PT, R12, R225, PT ;  /* 0x000000e10c00720c */ /* 0x000fe20003f26270 */
[----:B------:R-:W-:-:S12]  /*183e0*/  BSSY B0, `(.L_x_6129) ;  /* 0x0000292000007945 */ /* 0x000fd80003800000 */
[----:B------:R-:W-:Y:S05]  /*183f0*/  @!P1 BRA `(.L_x_6130) ;  /* 0x0000002800409947 */ /* 0x000fea0003800000 */
[----:B------:R-:W-:Y:S01]  /*18400*/  IMAD.MOV.U32 R10, RZ, RZ, R4 ;  /* 0x000000ffff0a7224 */ /* 0x000fe200078e0004 */
[----:B------:R-:W-:Y:S01]  /*18410*/  MOV R9, R196 ;  /* 0x000000c400097202 */ /* 0x000fe20000000f00 */
[----:B------:R-:W-:Y:S02]  /*18420*/  IMAD.MOV.U32 R11, RZ, RZ, R0 ;  /* 0x000000ffff0b7224 */ /* 0x000fe400078e0000 */
[----:B------:R-:W-:-:S07]  /*18430*/  IMAD.MOV.U32 R8, RZ, RZ, R200 ;  /* 0x000000ffff087224 */ /* 0x000fce00078e00c8 */
.L_x_6143:
[----:B------:R-:W-:-:S05]  /*18440*/  VIADD R0, R9, 0x1 ;  /* 0x0000000109007836 */ /* 0x000fca0000000000 */
[----:B------:R-:W-:-:S04]  /*18450*/  ISETP.NE.AND P1, PT, R0, 0x2, PT ;  /* 0x000000020000780c */ /* 0x000fc80003f25270 */
[----:B------:R-:W-:Y:S02]  /*18460*/  SEL R0, R0, RZ, P1 ;  /* 0x000000ff00007207 */ /* 0x000fe40000800000 */
[----:B------:R-:W-:-:S03]  /*18470*/  SEL R200, RZ, 0x1, P1 ;  /* 0x00000001ffc87807 */ /* 0x000fc60000800000 */
[----:B------:R-:W-:Y:S01]  /*18480*/  IMAD.MOV.U32 R196, RZ, RZ, R0 ;  /* 0x000000ffffc47224 */ /* 0x000fe200078e0000 */
[----:B------:R-:W-:Y:S01]  /*18490*/  LOP3.LUT R200, R8, R200, RZ, 0x3c, !PT ;  /* 0x000000c808c87212 */ /* 0x000fe200078e3cff */
[----:B------:R-:W-:Y:S06]  /*184a0*/  @!P0 BRA `(.L_x_6131) ;  /* 0x0000000000048947 */ /* 0x000fec0003800000 */
[----:B------:R-:W-:Y:S01]  /*184b0*/  BPT.TRAP 0x1 ;  /* 0x000000040000795c */ /* 0x000fe20000300000 */
.L_x_6131:
[----:B------:R-:W-:Y:S01]  /*184c0*/  IMAD R3, R196, 0x8, R2 ;  /* 0x00000008c4037824 */ /* 0x000fe200078e0202 */
[----:B------:R-:W-:-:S04]  /*184d0*/  SHF.L.U32 R4, R200, 0x1f, RZ ;  /* 0x0000001fc8047819 */ /* 0x000fc800000006ff */
[----:B------:R0:W1:Y:S01]  /*184e0*/  SYNCS.PHASECHK.TRANS64.TRYWAIT P1, [R3+URZ+0x30830], R4 ;  /* 0x03083004030075a7 */ /* 0x000062000802017f */
[----:B------:R-:W-:Y:S05]  /*184f0*/  @!P0 BRA `(.L_x_6132) ;  /* 0x0000000000048947 */ /* 0x000fea0003800000 */
[----:B------:R-:W-:Y:S01]  /*18500*/  BPT.TRAP 0x1 ;  /* 0x000000040000795c */ /* 0x000fe20000300000 */
.L_x_6132:
[----:B------:R-:W-:Y:S01]  /*18510*/  IMAD R126, R196, 0x900, R219 ;  /* 0x00000900c47e7824 */ /* 0x000fe200078e02db */
[----:B------:R-:W-:Y:S03]  /*18520*/  BSSY B1, `(.L_x_6133) ;  /* 0x0000006000017945 */ /* 0x000fe60003800000 */
[C---:B------:R-:W-:Y:S01]  /*18530*/  VIADD R124, R126.reuse, 0x4 ;  /* 0x000000047e7c7836 */ /* 0x040fe20000000000 */
[----:B------:R-:W-:Y:S01]  /*18540*/  IADD3 R122, R126, 0x2, RZ ;  /* 0x000000027e7a7810 */ /* 0x000fe20007ffe0ff */
[----:B-1----:R-:W-:Y:S06]  /*18550*/  @P1 BRA `(.L_x_6134) ;  /* 0x0000000000081947 */ /* 0x002fec0003800000 */
[----:B------:R-:W1:Y:S02]  /*18560*/  SYNCS.PHASECHK.TRANS64.TRYWAIT P1, [R3+URZ+0x30830], R4 ;  /* 0x03083004030075a7 */ /* 0x000e64000802017f */
[----:B-1----:R-:W-:Y:S05]  /*18570*/  @!P1 BRA `(.L_x_6135) ;  /* 0x0000010400a09947 */ /* 0x002fea0003800000 */
.L_x_6134:
[----:B------:R-:W-:Y:S05]  /*18580*/  BSYNC B1 ;  /* 0x0000000000017941 */ /* 0x000fea0003800000 */
.L_x_6133:
[----:B------:R-:W2:Y:S04]  /*18590*/  LDL.64 R128, [R1+0x30] ;  /* 0x0000300001807983 */ /* 0x000ea80000100a00 */
[----:B------:R3:W-:Y:S04]  /*185a0*/  STL.64 [R1+0x78], R6 ;  /* 0x0000780601007387 */ /* 0x0007e80000100a00 */
[----:B---3--:R-:W3:Y:S01]  /*185b0*/  LDL.64 R6, [R1+0x28] ;  /* 0x0000280001067983 */ /* 0x008ee20000100a00 */
[----:B------:R-:W-:Y:S01]  /*185c0*/  IMAD.MOV.U32 R120, RZ, RZ, R126 ;  /* 0x000000ffff787224 */ /* 0x000fe200078e007e */
[----:B------:R-:W-:Y:S01]  /*185d0*/  R2UR UR46, R122 ;  /* 0x000000007a2e72ca */ /* 0x000fe200000e0000 */
[----:B------:R-:W-:Y:S01]  /*185e0*/  IMAD.MOV.U32 R122, RZ, RZ, R124 ;  /* 0x000000ffff7a7224 */ /* 0x000fe200078e007c */
[----:B------:R-:W-:Y:S01]  /*185f0*/  MOV R21, UR42 ;  /* 0x0000002a00157c02 */ /* 0x000fe20008000f00 */
[----:B------:R-:W-:Y:S01]  /*18600*/  IMAD.MOV.U32 R121, RZ, RZ, 0x40000040 ;  /* 0x40000040ff797424 */ /* 0x000fe200078e00ff */
[----:B------:R-:W-:Y:S01]  /*18610*/  R2UR UR50, R120 ;  /* 0x00000000783272ca */ /* 0x000fe200000e0000 */
[----:B------:R-:W-:Y:S01]  /*18620*/  VIADD R120, R126, 0x6 ;  /* 0x000000067e787836 */ /* 0x000fe20000000000 */
[----:B01----:R-:W-:Y:S01]  /*18630*/  MOV R4, UR38 ;  /* 0x0000002600047c02 */ /* 0x003fe20008000f00 */
[----:B------:R-:W-:Y:S01]  /*18640*/  IMAD.MOV.U32 R125, RZ, RZ, 0x40000040 ;  /* 0x40000040ff7d7424 */ /* 0x000fe200078e00ff */
[----:B------:R-:W-:Y:S01]  /*18650*/  R2UR UR42, R122 ;  /* 0x000000007a2a72ca */ /* 0x000fe200000e0000 */
[----:B------:R-:W-:Y:S01]  /*18660*/  VIADD R122, R126, 0x300 ;  /* 0x000003007e7a7836 */ /* 0x000fe20000000000 */
[----:B------:R-:W-:Y:S01]  /*18670*/  R2UR UR38, R120 ;  /* 0x00000000782672ca */ /* 0x000fe200000e0000 */
[C---:B------:R-:W-:Y:S01]  /*18680*/  VIADD R120, R126.reuse, 0x304 ;  /* 0x000003047e787836 */ /* 0x040fe20000000000 */
[----:B------:R-:W-:Y:S01]  /*18690*/  IADD3 R124, R126, 0x302, RZ ;  /* 0x000003027e7c7810 */ /* 0x000fe20007ffe0ff */
[-C--:B------:R-:W-:Y:S01]  /*186a0*/  FMUL.FTZ R24, R24, R14.reuse ;  /* 0x0000000e18187220 */ /* 0x080fe20000410000 */
        /* <DEDUP_REMOVED lines=210> */
.L_x_6136:
[----:B------:R-:W-:Y:S02]  /*193d0*/  SHF.L.U32 R3, R8, 0x1f, RZ ;  /* 0x0000001f08037819 */ /* 0x000fe400000006ff */
[----:B------:R-:W-:-:S04]  /*193e0*/  LEA R13, R9, R2, 0x3 ;  /* 0x00000002090d7211 */ /* 0x000fc800078e18ff */
[----:B------:R0:W1:Y:S01]  /*193f0*/  SYNCS.PHASECHK.TRANS64.TRYWAIT P1, [R13+URZ+0x30850], R3 ;  /* 0x030850030d0075a7 */ /* 0x000062000802017f */
[----:B------:R-:W-:Y:S05]  /*19400*/  @!P0 BRA `(.L_x_6137) ;  /* 0x0000000000048947 */ /* 0x000fea0003800000 */
[----:B------:R-:W-:Y:S01]  /*19410*/  BPT.TRAP 0x1 ;  /* 0x000000040000795c */ /* 0x000fe20000300000 */
.L_x_6137:
[----:B------:R-:W-:Y:S04]  /*19420*/  BSSY B1, `(.L_x_6138) ;  /* 0x0000004000017945 */ /* 0x000fe80003800000 */
[----:B-1----:R-:W-:Y:S05]  /*19430*/  @P1 BRA `(.L_x_6139) ;  /* 0x0000000000081947 */ /* 0x002fea0003800000 */
[----:B------:R-:W1:Y:S02]  /*19440*/  SYNCS.PHASECHK.TRANS64.TRYWAIT P1, [R13+URZ+0x30850], R3 ;  /* 0x030850030d0075a7 */ /* 0x000e64000802017f */
[----:B-1----:R-:W-:Y:S05]  /*19450*/  @!P1 BRA `(.L_x_6140) ;  /* 0x000000f400fc9947 */ /* 0x002fea0003800000 */
.L_x_6139:
[----:B------:R-:W-:Y:S05]  /*19460*/  BSYNC B1 ;  /* 0x0000000000017941 */ /* 0x000fea0003800000 */
.L_x_6138:
        /* <DEDUP_REMOVED lines=8> */
[----:B------:R-:W-:Y:S01]  /*194f0*/  IMAD R4, R9, 0x900, R3 ;  /* 0x0000090009047824 */ /* 0x000fe200078e0203 */
[----:B------:R-:W-:-:S03]  /*19500*/  MOV R9, 0x40000040 ;  /* 0x4000004000097802 */ /* 0x000fc60000000f00 */
        /* <DEDUP_REMOVED lines=38> */
.L_x_6141:
[----:B------:R-:W-:Y:S01]  /*19770*/  FMUL.FTZ R5, R120, UR38 ;  /* 0x0000002678057c20 */ /* 0x000fe20008410000 */
[----:B------:R-:W-:Y:S01]  /*19780*/  FMUL.FTZ R14, R121, UR38 ;  /* 0x00000026790e7c20 */ /* 0x000fe20008410000 */
[----:B------:R-:W-:Y:S01]  /*19790*/  FMUL.FTZ R15, R124, UR38 ;  /* 0x000000267c0f7c20 */ /* 0x000fe20008410000 */
[----:B------:R-:W-:Y:S02]  /*197a0*/  IMAD R0, R0, 0x8, R2 ;  /* 0x0000000800007824 */ /* 0x000fe400078e0202 */
[----:B------:R-:W-:Y:S01]  /*197b0*/  FMUL.FTZ R20, R125, UR38 ;  /* 0x000000267d147c20 */ /* 0x000fe20008410000 */
[----:B------:R-:W-:Y:S01]  /*197c0*/  FMUL.FTZ R21, R128, UR38 ;  /* 0x0000002680157c20 */ /* 0x000fe20008410000 */
[----:B------:R-:W0:Y:S01]  /*197d0*/  MUFU.TANH R5, R5 ;  /* 0x0000000500057308 */ /* 0x000e220000002400 */
[----:B------:R-:W-:Y:S02]  /*197e0*/  VIADD R0, R0, 0x30840 ;  /* 0x0003084000007836 */ /* 0x000fe40000000000 */
[----:B------:R-:W-:Y:S01]  /*197f0*/  FMUL.FTZ R120, R129, UR38 ;  /* 0x0000002681787c20 */ /* 0x000fe20008410000 */
[----:B------:R-:W-:Y:S01]  /*19800*/  FMUL.FTZ R121, R132, UR38 ;  /* 0x0000002684797c20 */ /* 0x000fe20008410000 */
[----:B------:R-:W-:Y:S01]  /*19810*/  FMUL.FTZ R8, R122, UR38 ;  /* 0x000000267a087c20 */ /* 0x000fe20008410000 */
[----:B------:R-:W-:Y:S01]  /*19820*/  FMUL.FTZ R122, R133, UR38 ;  /* 0x00000026857a7c20 */ /* 0x000fe20008410000 */
[----:B------:R-:W-:Y:S01]  /*19830*/  PRMT R0, R218, 0x654, R0 ;  /* 0x00000654da007816 */ /* 0x000fe20000000000 */
[----:B------:R-:W-:Y:S01]  /*19840*/  FMUL.FTZ R9, R123, UR38 ;  /* 0x000000267b097c20 */ /* 0x000fe20008410000 */
[----:B------:R-:W1:Y:S01]  /*19850*/  MUFU.TANH R14, R14 ;  /* 0x0000000e000e7308 */ /* 0x000e620000002400 */
[----:B------:R-:W-:Y:S01]  /*19860*/  FMUL.FTZ R123, R136, UR38 ;  /* 0x00000026887b7c20 */ /* 0x000fe20008410000 */
[----:B------:R0:W-:Y:S01]  /*19870*/  SYNCS.ARRIVE.TRANS64.RED.A1T0 RZ, [R0+URZ], RZ ;  /* 0x000000ff00ff79a7 */ /* 0x0001e2000810043f */
[----:B------:R-:W-:Y:S01]  /*19880*/  FMUL.FTZ R125, R137, UR38 ;  /* 0x00000026897d7c20 */ /* 0x000fe20008410000 */
[----:B------:R-:W-:Y:S01]  /*19890*/  FMUL.FTZ R124, R140, UR38 ;  /* 0x000000268c7c7c20 */ /* 0x000fe20008410000 */
[----:B------:R-:W-:Y:S01]  /*198a0*/  FMUL.FTZ R128, R141, UR38 ;  /* 0x000000268d807c20 */ /* 0x000fe20008410000 */
[----:B------:R-:W-:Y:S01]  /*198b0*/  FMUL.FTZ R129, R144, UR38 ;  /* 0x0000002690817c20 */ /* 0x000fe20008410000 */
[----:B------:R-:W-:Y:S01]  /*198c0*/  FMUL.FTZ R132, R145, UR38 ;  /* 0x0000002691847c20 */ /* 0x000fe20008410000 */
[----:B------:R-:W2:Y:S01]  /*198d0*/  MUFU.TANH R15, R15 ;  /* 0x0000000f000f7308 */ /* 0x000ea20000002400 */
[----:B------:R-:W-:Y:S01]  /*198e0*/  FMUL.FTZ R133, R148, UR38 ;  /* 0x0000002694857c20 */ /* 0x000fe20008410000 */
[----:B0-----:R-:W-:Y:S01]  /*198f0*/  FMNMX.FTZ R0, R5, R11, !PT ;  /* 0x0000000b05007209 */ /* 0x001fe20007810000 */
        /* <DEDUP_REMOVED lines=80> */
[----:B------:R-:W4:Y:S01]  /*19e00*/  MUFU.TANH R130, R130 ;  /* 0x0000008200827308 */ /* 0x000f220000002400 */
        /* <DEDUP_REMOVED lines=14> */
[----:B------:R-:W-:-:S03]  /*19ef0*/  FMNMX.FTZ R3, R130, R3, !PT ;  /* 0x0000000382037209 */ /* 0x000fc60007810000 */
        /* <DEDUP_REMOVED lines=87> */
[--C-:B------:R-:W-:Y:S01]  /*1a470*/  FFMA.FTZ R155, R155, R3, -R152.reuse ;  /* 0x000000039b9b7223 */ /* 0x100fe20000010898 */
[----:B------:R-:W1:Y:S01]  /*1a480*/  MUFU.EX2 R8, R8 ;  /* 0x0000000800087308 */ /* 0x000e620000000800 */
[----:B0----5:R-:W-:Y:S01]  /*1a490*/  FFMA.FTZ R7, R14, R7, R11 ;  /* 0x000000070e077223 */ /* 0x021fe2000001000b */
[-CC-:B------:R-:W-:Y:S01]  /*1a4a0*/  FFMA.FTZ R156, R156, R3.reuse, -R152.reuse ;  /* 0x000000039c9c7223 */ /* 0x180fe20000010898 */
[-CC-:B------:R-:W-:Y:S01]  /*1a4b0*/  FFMA.FTZ R157, R157, R3.reuse, -R152.reuse ;  /* 0x000000039d9d7223 */ /* 0x180fe20000010898 */
[-CC-:B------:R-:W-:Y:S01]  /*1a4c0*/  FFMA.FTZ R158, R158, R3.reuse, -R152.reuse ;  /* 0x000000039e9e7223 */ /* 0x180fe20000010898 */
[-CC-:B------:R-:W-:Y:S01]  /*1a4d0*/  FFMA.FTZ R159, R159, R3.reuse, -R152.reuse ;  /* 0x000000039f9f7223 */ /* 0x180fe20000010898 */
[----:B------:R-:W-:-:S02]  /*1a4e0*/  FFMA.FTZ R171, R160, R3, -R152 ;  /* 0x00000003a0ab7223 */ /* 0x000fc40000010898 */
        /* <DEDUP_REMOVED lines=95> */
.L_x_6142:
[C---:B------:R-:W-:Y:S01]  /*1aae0*/  ISETP.GT.AND P1, PT, R12.reuse, R225, PT ;  /* 0x000000e10c00720c */ /* 0x040fe20003f24270 */
[----:B------:R-:W-:Y:S01]  /*1aaf0*/  VIADD R12, R12, 0xffffffff ;  /* 0xffffffff0c0c7836 */ /* 0x000fe20000000000 */
[----:B------:R-:W-:Y:S02]  /*1ab00*/  IADD3 R13, R13, 0x30860, RZ ;  /* 0x000308600d0d7810 */ /* 0x000fe40007ffe0ff */
[----:B------:R-:W-:Y:S01]  /*1ab10*/  F2FP.F16.F32.PACK_AB R188, R161, R11 ;  /* 0x0000000ba1bc723e */ /* 0x000fe200000000ff */
[----:B------:R-:W-:Y:S01]  /*1ab20*/  IMAD.MOV.U32 R11, RZ, RZ, R0 ;  /* 0x000000ffff0b7224 */ /* 0x000fe200078e0000 */
[----:B------:R-:W-:Y:S02]  /*1ab30*/  PRMT R13, R218, 0x654, R13 ;  /* 0x00000654da0d7816 */ /* 0x000fe4000000000d */
[----:B------:R-:W-:Y:S01]  /*1ab40*/  F2FP.F16.F32.PACK_AB R189, R9, R8 ;  /* 0x0000000809bd723e */ /* 0x000fe200000000ff */
[----:B------:R-:W-:Y:S01]  /*1ab50*/  IMAD.MOV.U32 R9, RZ, RZ, R196 ;  /* 0x000000ffff097224 */ /* 0x000fe200078e00c4 */
        /* <DEDUP_REMOVED lines=26> */
.L_x_6130:
[----:B------:R-:W-:Y:S05]  /*1ad00*/  BSYNC B0 ;  /* 0x0000000000007941 */ /* 0x000fea0003800000 */
.L_x_6129:
        /* <DEDUP_REMOVED lines=99> */
.L_x_6144:
[----:B------:R-:W-:Y:S01]  /*1b340*/  IMAD R10, R196, 0x8, R2 ;  /* 0x00000008c40a7824 */ /* 0x000fe200078e0202 */
[----:B------:R-:W-:-:S04]  /*1b350*/  SHF.L.U32 R5, R200, 0x1f, RZ ;  /* 0x0000001fc8057819 */ /* 0x000fc800000006ff */
[----:B------:R0:W1:Y:S01]  /*1b360*/  SYNCS.PHASECHK.TRANS64.TRYWAIT P1, [R10+URZ+0x30850], R5 ;  /* 0x030850050a0075a7 */ /* 0x000062000802017f */
[----:B------:R-:W-:Y:S05]  /*1b370*/  @!P0 BRA `(.L_x_6145) ;  /* 0x0000000000048947 */ /* 0x000fea0003800000 */
[----:B------:R-:W-:Y:S01]  /*1b380*/  BPT.TRAP 0x1 ;  /* 0x000000040000795c */ /* 0x000fe20000300000 */
.L_x_6145:
        /* <DEDUP_REMOVED lines=9> */
.L_x_6147:
[----:B------:R-:W-:Y:S05]  /*1b420*/  BSYNC B0 ;  /* 0x0000000000007941 */ /* 0x000fea0003800000 */
.L_x_6146:
[----:B------:R-:W-:Y:S01]  /*1b430*/  IMAD.MOV.U32 R9, RZ, RZ, 0x40000040 ;  /* 0x40000040ff097424 */ /* 0x000fe200078e00ff */
[----:B------:R-:W-:Y:S01]  /*1b440*/  MOV R8, R2 ;  /* 0x0000000200087202 */ /* 0x000fe20000000f00 */
[----:B------:R-:W-:Y:S01]  /*1b450*/  WARPGROUP.ARRIVE ;  /* 0x00000000000079c5 */ /* 0x000fe20000000000 */
[----:B01----:R-:W-:Y:S01]  /*1b460*/  SHFL.BFLY PT, R5, R6, 0x2, 0x1f ;  /* 0x0c401f0006057f89 */ /* 0x003fe200000e0000 */
[----:B------:R-:W-:Y:S01]  /*1b470*/  IMAD.MOV.U32 R128, RZ, RZ, -0x800000 ;  /* 0xff800000ff807424 */ /* 0x000fe200078e00ff */
        /* <DEDUP_REMOVED lines=38> */
[----:B------:R-:W-:-:S03]  /*1b6e0*/  FADD.FTZ R9, R5, R6 ;  /* 0x0000000605097221 */ /* 0x000fc60000010000 */
[----:B------:R-:W0:Y:S04]  /*1b6f0*/  SHFL.BFLY PT, R5, R8, 0x1, 0x1f ;  /* 0x0c201f0008057f89 */ /* 0x000e2800000e0000 */
[----:B------:R-:W1:Y:S01]  /*1b700*/  SHFL.BFLY PT, R2, R9, 0x1, 0x1f ;  /* 0x0c201f0009027f89 */ /* 0x000e6200000e0000 */
[----:B0-----:R-:W-:Y:S01]  /*1b710*/  FADD.FTZ R13, R8, R5 ;  /* 0x00000005080d7221 */ /* 0x001fe20000010000 */
[----:B------:R-:W-:Y:S01]  /*1b720*/  MOV R5, RZ ;  /* 0x000000ff00057202 */ /* 0x000fe20000000f00 */
[----:B-1----:R-:W-:-:S03]  /*1b730*/  FADD.FTZ R14, R9, R2 ;  /* 0x00000002090e7221 */ /* 0x002fc60000010000 */
[----:B------:R-:W-:Y:S01]  /*1b740*/  FSETP.NE.FTZ.AND P1, PT, R13, RZ, PT ;  /* 0x000000ff0d00720b */ /* 0x000fe20003f35000 */
[----:B------:R-:W-:Y:S01]  /*1b750*/  IMAD.MOV.U32 R2, RZ, RZ, RZ ;  /* 0x000000ffff027224 */ /* 0x000fe200078e00ff */
        /* <DEDUP_REMOVED lines=17> */
.L_x_6149:
        /* <DEDUP_REMOVED lines=108> */
.L_x_6050:
        /* <DEDUP_REMOVED lines=17> */
[----:B------:R-:W4:Y:S04]  /*1c040*/  LDL.LU R143, [R1+0x40] ;  /* 0x00004000018f7983 */ /* 0x000f280000300800 */
[----:B------:R-:W4:Y:S04]  /*1c050*/  LDL.LU R142, [R1+0x44] ;  /* 0x00004400018e7983 */ /* 0x000f280000300800 */
[----:B------:R-:W4:Y:S04]  /*1c060*/  LDL.LU R141, [R1+0x5c] ;  /* 0x00005c00018d7983 */ /* 0x000f280000300800 */
[----:B------:R-:W4:Y:S01]  /*1c070*/  LDL R140, [R1+0x3c] ;  /* 0x00003c00018c7983 */ /* 0x000f220000100800 */
[----:B------:R-:W-:-:S02]  /*1c080*/  MOV R126, R2 ;  /* 0x00000002007e7202 */ /* 0x000fc40000000f00 */
[----:B0-----:R-:W-:Y:S01]  /*1c090*/  MOV R127, R3 ;  /* 0x00000003007f7202 */ /* 0x001fe20000000f00 */
[----:B------:R-:W-:Y:S02]  /*1c0a0*/  BAR.SYNC.DEFER_BLOCKING 0x1, 0x100 ;  /* 0x0044000000007b1d */ /* 0x000fe40000010000 */
[----:B---3--:R-:W-:-:S03]  /*1c0b0*/  IMAD.WIDE R84, R0, 0x2, R126 ;  /* 0x0000000200547825 */ /* 0x008fc600078e027e */
[C---:B------:R-:W-:Y:S02]  /*1c0c0*/  IADD3 R81, P0, R84.reuse, 0x20, RZ ;  /* 0x0000002054517810 */ /* 0x040fe40007f1e0ff */
[----:B------:R-:W-:Y:S02]  /*1c0d0*/  LOP3.LUT R9, R84, 0x380, RZ, 0xc0, !PT ;  /* 0x0000038054097812 */ /* 0x000fe400078ec0ff */
[----:B------:R-:W-:Y:S02]  /*1c0e0*/  LOP3.LUT R80, R81, 0x380, RZ, 0xc0, !PT ;  /* 0x0000038051507812 */ /* 0x000fe400078ec0ff */
[----:B------:R-:W-:Y:S02]  /*1c0f0*/  SHF.R.U64 R9, R9, 0x3, RZ ;  /* 0x0000000309097819 */ /* 0x000fe400000012ff */
[----:B------:R-:W-:Y:S02]  /*1c100*/  SHF.R.U64 R80, R80, 0x3, RZ ;  /* 0x0000000350507819 */ /* 0x000fe400000012ff */
[----:B------:R-:W-:-:S02]  /*1c110*/  IADD3 R15, P1, R84, 0x40, RZ ;  /* 0x00000040540f7810 */ /* 0x000fc40007f3e0ff */
[----:B------:R-:W-:Y:S02]  /*1c120*/  LOP3.LUT R8, R9, R84, RZ, 0x3c, !PT ;  /* 0x0000005409087212 */ /* 0x000fe400078e3cff */
[----:B------:R-:W-:Y:S01]  /*1c130*/  LOP3.LUT R80, R80, R81, RZ, 0x3c, !PT ;  /* 0x0000005150507212 */ /* 0x000fe200078e3cff */
[----:B------:R-:W-:Y:S01]  /*1c140*/  IMAD.X R81, RZ, RZ, R85, P0 ;  /* 0x000000ffff517224 */ /* 0x000fe200000e0655 */
[----:B------:R-:W-:Y:S02]  /*1c150*/  MOV R9, R85 ;  /* 0x0000005500097202 */ /* 0x000fe40000000f00 */
[----:B------:R-:W-:Y:S02]  /*1c160*/  LOP3.LUT R14, R15, 0x380, RZ, 0xc0, !PT ;  /* 0x000003800f0e7812 */ /* 0x000fe400078ec0ff */
[C---:B------:R-:W-:Y:S02]  /*1c170*/  IADD3 R136, P6, R84.reuse, 0x60, RZ ;  /* 0x0000006054887810 */ /* 0x040fe40007fde0ff */
[----:B------:R-:W-:-:S02]  /*1c180*/  IADD3 R12, P5, R84, 0x4000, RZ ;  /* 0x00004000540c7810 */ /* 0x000fc40007fbe0ff */
[----:B------:R-:W-:Y:S02]  /*1c190*/  MOV R3, R8 ;  /* 0x0000000800037202 */ /* 0x000fe40000000f00 */
[----:B------:R-:W-:Y:S02]  /*1c1a0*/  F2FP.F16.F32.PACK_AB R8, R25, R24 ;  /* 0x000000181908723e */ /* 0x000fe400000000ff */
[----:B------:R-:W-:Y:S02]  /*1c1b0*/  F2FP.F16.F32.PACK_AB R9, R27, R26 ;  /* 0x0000001a1b09723e */ /* 0x000fe400000000ff */
[----:B------:R-:W-:Y:S02]  /*1c1c0*/  IADD3 R82, P3, R84, 0x4060, RZ ;  /* 0x0000406054527810 */ /* 0x000fe40007f7e0ff */
[----:B------:R-:W-:Y:S02]  /*1c1d0*/  MOV R81, R80 ;  /* 0x0000005000517202 */ /* 0x000fe40000000f00 */
[----:B------:R-:W-:-:S02]  /*1c1e0*/  SHF.R.U64 R14, R14, 0x3, RZ ;  /* 0x000000030e0e7819 */ /* 0x000fc400000012ff */
[----:B------:R-:W-:Y:S02]  /*1c1f0*/  LOP3.LUT R137, R136, 0x380, RZ, 0xc0, !PT ;  /* 0x0000038088897812 */ /* 0x000fe400078ec0ff */
[----:B------:R-:W-:Y:S02]  /*1c200*/  IADD3 R80, P4, R84, 0x4040, RZ ;  /* 0x0000404054507810 */ /* 0x000fe40007f9e0ff */
[----:B------:R-:W-:Y:S01]  /*1c210*/  LOP3.LUT R13, R12, 0x380, RZ, 0xc0, !PT ;  /* 0x000003800c0d7812 */ /* 0x000fe200078ec0ff */
[----:B------:R0:W-:Y:S01]  /*1c220*/  STSM.16.M88.4 [R3], R8 ;  /* 0x0000000803007844 */ /* 0x0001e20000000200 */
[----:B------:R-:W-:Y:S02]  /*1c230*/  LOP3.LUT R83, R82, 0x380, RZ, 0xc0, !PT ;  /* 0x0000038052537812 */ /* 0x000fe400078ec0ff */
[----:B------:R-:W-:Y:S02]  /*1c240*/  IADD3 R138, P0, R84, 0x4020, RZ ;  /* 0x00004020548a7810 */ /* 0x000fe40007f1e0ff */
[----:B------:R-:W-:Y:S01]  /*1c250*/  LOP3.LUT R14, R14, R15, RZ, 0x3c, !PT ;  /* 0x0000000f0e0e7212 */ /* 0x000fe200078e3cff */
[----:B------:R-:W-:Y:S01]  /*1c260*/  IMAD.X R15, RZ, RZ, R85, P1 ;  /* 0x000000ffff0f7224 */ /* 0x000fe200008e0655 */
[----:B------:R-:W-:-:S02]  /*1c270*/  SHF.R.U64 R137, R137, 0x3, RZ ;  /* 0x0000000389897819 */ /* 0x000fc400000012ff */
[----:B------:R-:W-:Y:S02]  /*1c280*/  LOP3.LUT R0, R80, 0x380, RZ, 0xc0, !PT ;  /* 0x0000038050007812 */ /* 0x000fe400078ec0ff */
[----:B------:R-:W-:Y:S02]  /*1c290*/  SHF.R.U64 R13, R13, 0x3, RZ ;  /* 0x000000030d0d7819 */ /* 0x000fe400000012ff */
[----:B------:R-:W-:Y:S02]  /*1c2a0*/  SHF.R.U64 R83, R83, 0x3, RZ ;  /* 0x0000000353537819 */ /* 0x000fe400000012ff */
[----:B0-----:R-:W-:Y:S02]  /*1c2b0*/  F2FP.F16.F32.PACK_AB R8, R33, R32 ;  /* 0x000000202108723e */ /* 0x001fe400000000ff */
[----:B------:R-:W-:Y:S02]  /*1c2c0*/  F2FP.F16.F32.PACK_AB R9, R35, R34 ;  /* 0x000000222309723e */ /* 0x000fe400000000ff */
[----:B------:R-:W-:-:S02]  /*1c2d0*/  F2FP.F16.F32.PACK_AB R10, R37, R36 ;  /* 0x00000024250a723e */ /* 0x000fc400000000ff */
[----:B------:R-:W-:Y:S02]  /*1c2e0*/  F2FP.F16.F32.PACK_AB R11, R39, R38 ;  /* 0x00000026270b723e */ /* 0x000fe400000000ff */
[----:B------:R-:W-:Y:S02]  /*1c2f0*/  LOP3.LUT R139, R138, 0x380, RZ, 0xc0, !PT ;  /* 0x000003808a8b7812 */ /* 0x000fe400078ec0ff */
[----:B------:R-:W-:Y:S01]  /*1c300*/  LOP3.LUT R136, R137, R136, RZ, 0x3c, !PT ;  /* 0x0000008889887212 */ /* 0x000fe200078e3cff */
[----:B------:R0:W-:Y:S01]  /*1c310*/  STSM.16.M88.4 [R81], R8 ;  /* 0x0000000851007844 */ /* 0x0001e20000000200 */
[----:B------:R-:W-:Y:S01]  /*1c320*/  SHF.R.U64 R0, R0, 0x3, RZ ;  /* 0x0000000300007819 */ /* 0x000fe200000012ff */
[----:B------:R-:W-:Y:S01]  /*1c330*/  IMAD.X R137, RZ, RZ, R85, P6 ;  /* 0x000000ffff897224 */ /* 0x000fe200030e0655 */
[----:B------:R-:W-:Y:S02]  /*1c340*/  IADD3 R86, P2, R84, 0x8000, RZ ;  /* 0x0000800054567810 */ /* 0x000fe40007f5e0ff */
[----:B------:R-:W-:-:S02]  /*1c350*/  LOP3.LUT R12, R13, R12, RZ, 0x3c, !PT ;  /* 0x0000000c0d0c7212 */ /* 0x000fc400078e3cff */
[C---:B-----5:R-:W-:Y:S02]  /*1c360*/  IADD3 R134, P1, R84.reuse, 0x8020, RZ ;  /* 0x0000802054867810 */ /* 0x060fe40007f3e0ff */
[----:B------:R-:W-:Y:S01]  /*1c370*/  LOP3.LUT R82, R83, R82, RZ, 0x3c, !PT ;  /* 0x0000005253527212 */ /* 0x000fe200078e3cff */
[--C-:B------:R-:W-:Y:S01]  /*1c380*/  IMAD.X R83, RZ, RZ, R85.reuse, P3 ;  /* 0x000000ffff537224 */ /* 0x100fe200018e0655 */
[----:B------:R-:W-:Y:S02]  /*1c390*/  IADD3 R130, P6, R84, 0x8040, RZ ;  /* 0x0000804054827810 */ /* 0x000fe40007fde0ff */
[----:B------:R-:W-:Y:S02]  /*1c3a0*/  IADD3.X R13, RZ, R85, RZ, P5, !PT ;  /* 0x00000055ff0d7210 */ /* 0x000fe40002ffe4ff */
[----:B------:R-:W-:Y:S01]  /*1c3b0*/  MOV R14, R14 ;  /* 0x0000000e000e7202 */ /* 0x000fe20000000f00 */
[----:B0-----:R-:W-:Y:S01]  /*1c3c0*/  IMAD.X R81, RZ, RZ, R85, P4 ;  /* 0x000000ffff517224 */ /* 0x001fe200020e0655 */
[----:B------:R-:W-:-:S02]  /*1c3d0*/  F2FP.F16.F32.PACK_AB R8, R41, R40 ;  /* 0x000000282908723e */ /* 0x000fc400000000ff */
[----:B------:R-:W-:Y:S02]  /*1c3e0*/  F2FP.F16.F32.PACK_AB R9, R43, R42 ;  /* 0x0000002a2b09723e */ /* 0x000fe400000000ff */
[----:B------:R-:W-:Y:S02]  /*1c3f0*/  F2FP.F16.F32.PACK_AB R10, R45, R44 ;  /* 0x0000002c2d0a723e */ /* 0x000fe400000000ff */
[----:B------:R-:W-:Y:S02]  /*1c400*/  F2FP.F16.F32.PACK_AB R11, R47, R46 ;  /* 0x0000002e2f0b723e */ /* 0x000fe400000000ff */
[----:B------:R-:W-:Y:S02]  /*1c410*/  SHF.R.U64 R139, R139, 0x3, RZ ;  /* 0x000000038b8b7819 */ /* 0x000fe400000012ff */
[----:B------:R-:W-:Y:S02]  /*1c420*/  IADD3 R132, P5, R84, 0x8060, RZ ;  /* 0x0000806054847810 */ /* 0x000fe40007fbe0ff */
[----:B------:R-:W-:-:S02]  /*1c430*/  LOP3.LUT R80, R0, R80, RZ, 0x3c, !PT ;  /* 0x0000005000507212 */ /* 0x000fc400078e3cff */
[----:B------:R-:W-:Y:S02]  /*1c440*/  LOP3.LUT R87, R86, 0x380, RZ, 0xc0, !PT ;  /* 0x0000038056577812 */ /* 0x000fe400078ec0ff */
[----:B------:R-:W-:Y:S01]  /*1c450*/  LOP3.LUT R135, R134, 0x380, RZ, 0xc0, !PT ;  /* 0x0000038086877812 */ /* 0x000fe200078ec0ff */
[----:B------:R0:W-:Y:S01]  /*1c460*/  STSM.16.M88.4 [R14], R8 ;  /* 0x000000080e007844 */ /* 0x0001e20000000200 */
[----:B------:R-:W-:Y:S02]  /*1c470*/  LOP3.LUT R131, R130, 0x380, RZ, 0xc0, !PT ;  /* 0x0000038082837812 */ /* 0x000fe400078ec0ff */
[----:B------:R-:W-:Y:S01]  /*1c480*/  LOP3.LUT R138, R139, R138, RZ, 0x3c, !PT ;  /* 0x0000008a8b8a7212 */ /* 0x000fe200078e3cff */
[----:B------:R-:W-:Y:S01]  /*1c490*/  IMAD.X R139, RZ, RZ, R85, P0 ;  /* 0x000000ffff8b7224 */ /* 0x000fe200000e0655 */
[----:B------:R-:W-:Y:S02]  /*1c4a0*/  LOP3.LUT R133, R132, 0x380, RZ, 0xc0, !PT ;  /* 0x0000038084857812 */ /* 0x000fe400078ec0ff */
[----:B------:R-:W-:-:S02]  /*1c4b0*/  MOV R3, R12 ;  /* 0x0000000c00037202 */ /* 0x000fc40000000f00 */
[----:B------:R-:W-:Y:S02]  /*1c4c0*/  SHF.R.U64 R87, R87, 0x3, RZ ;  /* 0x0000000357577819 */ /* 0x000fe400000012ff */
[----:B------:R-:W-:Y:S02]  /*1c4d0*/  MOV R136, R136 ;  /* 0x0000008800887202 */ /* 0x000fe40000000f00 */
[----:B------:R-:W-:Y:S02]  /*1c4e0*/  F2FP.F16.F32.PACK_AB R12, R49, R48 ;  /* 0x00000030310c723e */ /* 0x000fe400000000ff */
[----:B------:R-:W-:Y:S02]  /*1c4f0*/  F2FP.F16.F32.PACK_AB R13, R51, R50 ;  /* 0x00000032330d723e */ /* 0x000fe400000000ff */
[----:B0-----:R-:W-:Y:S02]  /*1c500*/  F2FP.F16.F32.PACK_AB R14, R53, R52 ;  /* 0x00000034350e723e */ /* 0x001fe400000000ff */
[----:B------:R-:W-:-:S02]  /*1c510*/  F2FP.F16.F32.PACK_AB R15, R55, R54 ;  /* 0x00000036370f723e */ /* 0x000fc400000000ff */
[----:B--2---:R-:W-:Y:S02]  /*1c520*/  MOV R4, R80 ;  /* 0x0000005000047202 */ /* 0x004fe40000000f00 */
[----:B------:R-:W-:Y:S02]  /*1c530*/  MOV R0, R82 ;  /* 0x0000005200007202 */ /* 0x000fe40000000f00 */
[----:B------:R-:W-:Y:S02]  /*1c540*/  SHF.R.U64 R135, R135, 0x3, RZ ;  /* 0x0000000387877819 */ /* 0x000fe400000012ff */
[----:B------:R-:W-:Y:S02]  /*1c550*/  F2FP.F16.F32.PACK_AB R80, R57, R56 ;  /* 0x000000383950723e */ /* 0x000fe400000000ff */
[----:B------:R-:W-:Y:S02]  /*1c560*/  F2FP.F16.F32.PACK_AB R81, R59, R58 ;  /* 0x0000003a3b51723e */ /* 0x000fe400000000ff */
[----:B------:R-:W-:-:S02]  /*1c570*/  F2FP.F16.F32.PACK_AB R82, R61, R60 ;  /* 0x0000003c3d52723e */ /* 0x000fc400000000ff */
[----:B------:R-:W-:Y:S02]  /*1c580*/  F2FP.F16.F32.PACK_AB R83, R63, R62 ;  /* 0x0000003e3f53723e */ /* 0x000fe400000000ff */
[----:B------:R-:W-:Y:S02]  /*1c590*/  SHF.R.U64 R131, R131, 0x3, RZ ;  /* 0x0000000383837819 */ /* 0x000fe400000012ff */
[----:B------:R-:W-:Y:S01]  /*1c5a0*/  SHF.R.U64 R133, R133, 0x3, RZ ;  /* 0x0000000385857819 */ /* 0x000fe200000012ff */
[----:B------:R0:W-:Y:S01]  /*1c5b0*/  STSM.16.M88.4 [R136], R12 ;  /* 0x0000000c88007844 */ /* 0x0001e20000000200 */
[----:B------:R-:W-:Y:S02]  /*1c5c0*/  LOP3.LUT R86, R87, R86, RZ, 0x3c, !PT ;  /* 0x0000005657567212 */ /* 0x000fe400078e3cff */
[----:B------:R-:W-:Y:S01]  /*1c5d0*/  LOP3.LUT R134, R135, R134, RZ, 0x3c, !PT ;  /* 0x0000008687867212 */ /* 0x000fe200078e3cff */
[----:B------:R-:W-:Y:S01]  /*1c5e0*/  IMAD.X R135, RZ, RZ, R85, P1 ;  /* 0x000000ffff877224 */ /* 0x000fe200008e0655 */
[----:B------:R-:W-:Y:S01]  /*1c5f0*/  MOV R138, R138 ;  /* 0x0000008a008a7202 */ /* 0x000fe20000000f00 */
[----:B------:R2:W-:Y:S01]  /*1c600*/  STSM.16.M88.4 [R3], R80 ;  /* 0x0000005003007844 */ /* 0x0005e20000000200 */
[----:B------:R-:W-:-:S02]  /*1c610*/  IADD3.X R87, RZ, R85, RZ, P2, !PT ;  /* 0x00000055ff577210 */ /* 0x000fc400017fe4ff */
[----:B------:R-:W-:Y:S02]  /*1c620*/  F2FP.F16.F32.PACK_AB R8, R65, R64 ;  /* 0x000000404108723e */ /* 0x000fe400000000ff */
[----:B------:R-:W-:Y:S02]  /*1c630*/  F2FP.F16.F32.PACK_AB R9, R67, R66 ;  /* 0x000000424309723e */ /* 0x000fe400000000ff */
[----:B------:R-:W-:Y:S02]  /*1c640*/  F2FP.F16.F32.PACK_AB R10, R69, R68 ;  /* 0x00000044450a723e */ /* 0x000fe400000000ff */
[----:B------:R-:W-:Y:S02]  /*1c650*/  F2FP.F16.F32.PACK_AB R11, R71, R70 ;  /* 0x00000046470b723e */ /* 0x000fe400000000ff */
[----:B------:R-:W-:Y:S01]  /*1c660*/  LOP3.LUT R130, R131, R130, RZ, 0x3c, !PT ;  /* 0x0000008283827212 */ /* 0x000fe200078e3cff */
[----:B------:R-:W-:Y:S01]  /*1c670*/  IMAD.X R131, RZ, RZ, R85, P6 ;  /* 0x000000ffff837224 */ /* 0x000fe200030e0655 */
[----:B0-----:R-:W-:-:S02]  /*1c680*/  F2FP.F16.F32.PACK_AB R12, R73, R72 ;  /* 0x00000048490c723e */ /* 0x001fc400000000ff */
[----:B------:R-:W-:Y:S02]  /*1c690*/  F2FP.F16.F32.PACK_AB R13, R75, R74 ;  /* 0x0000004a4b0d723e */ /* 0x000fe400000000ff */
[----:B------:R-:W-:Y:S02]  /*1c6a0*/  F2FP.F16.F32.PACK_AB R14, R77, R76 ;  /* 0x0000004c4d0e723e */ /* 0x000fe400000000ff */
[----:B------:R-:W-:Y:S02]  /*1c6b0*/  F2FP.F16.F32.PACK_AB R15, R79, R78 ;  /* 0x0000004e4f0f723e */ /* 0x000fe400000000ff */
[----:B------:R-:W-:Y:S01]  /*1c6c0*/  LOP3.LUT R132, R133, R132, RZ, 0x3c, !PT ;  /* 0x0000008485847212 */ /* 0x000fe200078e3cff */
[----:B------:R-:W-:Y:S01]  /*1c6d0*/  IMAD.X R133, RZ, RZ, R85, P5 ;  /* 0x000000ffff857224 */ /* 0x000fe200028e0655 */
[----:B--2---:R-:W-:Y:S02]  /*1c6e0*/  F2FP.F16.F32.PACK_AB R80, R21, R20 ;  /* 0x000000141550723e */ /* 0x004fe400000000ff */
[----:B------:R-:W-:-:S02]  /*1c6f0*/  F2FP.F16.F32.PACK_AB R81, R123, R122 ;  /* 0x0000007a7b51723e */ /* 0x000fc400000000ff */
[----:B------:R-:W-:Y:S02]  /*1c700*/  F2FP.F16.F32.PACK_AB R82, R121, R120 ;  /* 0x000000787952723e */ /* 0x000fe400000000ff */
[----:B------:R-:W-:Y:S01]  /*1c710*/  F2FP.F16.F32.PACK_AB R83, R125, R124 ;  /* 0x0000007c7d53723e */ /* 0x000fe200000000ff */
[----:B------:R0:W-:Y:S01]  /*1c720*/  STSM.16.M88.4 [R138], R8 ;  /* 0x000000088a007844 */ /* 0x0001e20000000200 */
[----:B------:R-:W-:Y:S02]  /*1c730*/  MOV R136, R86 ;  /* 0x0000005600887202 */ /* 0x000fe40000000f00 */
[----:B------:R-:W-:Y:S01]  /*1c740*/  F2FP.F16.F32.PACK_AB R84, R89, R88 ;  /* 0x000000585954723e */ /* 0x000fe200000000ff */
[----:B------:R2:W-:Y:S01]  /*1c750*/  STSM.16.M88.4 [R4], R12 ;  /* 0x0000000c04007844 */ /* 0x0005e20000000200 */
[----:B------:R-:W-:Y:S02]  /*1c760*/  F2FP.F16.F32.PACK_AB R85, R91, R90 ;  /* 0x0000005a5b55723e */ /* 0x000fe400000000ff */
[----:B------:R-:W-:-:S02]  /*1c770*/  F2FP.F16.F32.PACK_AB R86, R93, R92 ;  /* 0x0000005c5d56723e */ /* 0x000fc400000000ff */
[----:B------:R-:W-:Y:S01]  /*1c780*/  F2FP.F16.F32.PACK_AB R87, R95, R94 ;  /* 0x0000005e5f57723e */ /* 0x000fe200000000ff */
[----:B------:R3:W-:Y:S01]  /*1c790*/  STSM.16.M88.4 [R0], R80 ;  /* 0x0000005000007844 */ /* 0x0007e20000000200 */
[----:B------:R-:W-:Y:S02]  /*1c7a0*/  MOV R134, R134 ;  /* 0x0000008600867202 */ /* 0x000fe40000000f00 */
[----:B------:R-:W-:Y:S02]  /*1c7b0*/  MOV R130, R130 ;  /* 0x0000008200827202 */ /* 0x000fe40000000f00 */
[----:B0-----:R-:W-:Y:S02]  /*1c7c0*/  F2FP.F16.F32.PACK_AB R8, R97, R96 ;  /* 0x000000606108723e */ /* 0x001fe400000000ff */
[----:B------:R-:W-:Y:S02]  /*1c7d0*/  F2FP.F16.F32.PACK_AB R9, R99, R98 ;  /* 0x000000626309723e */ /* 0x000fe400000000ff */
[----:B------:R-:W-:-:S02]  /*1c7e0*/  F2FP.F16.F32.PACK_AB R10, R101, R100 ;  /* 0x00000064650a723e */ /* 0x000fc400000000ff */
[----:B------:R-:W-:Y:S02]  /*1c7f0*/  F2FP.F16.F32.PACK_AB R11, R103, R102 ;  /* 0x00000066670b723e */ /* 0x000fe400000000ff */
[----:B--2---:R-:W-:Y:S02]  /*1c800*/  F2FP.F16.F32.PACK_AB R12, R105, R104 ;  /* 0x00000068690c723e */ /* 0x004fe400000000ff */
[----:B------:R-:W-:Y:S02]  /*1c810*/  F2FP.F16.F32.PACK_AB R13, R107, R106 ;  /* 0x0000006a6b0d723e */ /* 0x000fe400000000ff */
[----:B------:R-:W-:Y:S02]  /*1c820*/  F2FP.F16.F32.PACK_AB R14, R109, R108 ;  /* 0x0000006c6d0e723e */ /* 0x000fe400000000ff */
[----:B------:R-:W-:Y:S02]  /*1c830*/  F2FP.F16.F32.PACK_AB R15, R111, R110 ;  /* 0x0000006e6f0f723e */ /* 0x000fe400000000ff */
[----:B------:R-:W-:-:S02]  /*1c840*/  MOV R132, R132 ;  /* 0x0000008400847202 */ /* 0x000fc40000000f00 */
[----:B---3--:R-:W-:Y:S02]  /*1c850*/  F2FP.F16.F32.PACK_AB R80, R113, R112 ;  /* 0x000000707150723e */ /* 0x008fe400000000ff */
[----:B------:R-:W-:Y:S02]  /*1c860*/  F2FP.F16.F32.PACK_AB R81, R115, R114 ;  /* 0x000000727351723e */ /* 0x000fe400000000ff */
[----:B------:R-:W-:Y:S02]  /*1c870*/  F2FP.F16.F32.PACK_AB R82, R117, R116 ;  /* 0x000000747552723e */ /* 0x000fe400000000ff */
[----:B------:R-:W-:Y:S01]  /*1c880*/  F2FP.F16.F32.PACK_AB R83, R119, R118 ;  /* 0x000000767753723e */ /* 0x000fe200000000ff */
[----:B------:R4:W-:Y:S04]  /*1c890*/  STSM.16.M88.4 [R136], R84 ;  /* 0x0000005488007844 */ /* 0x0009e80000000200 */
[----:B------:R0:W-:Y:S04]  /*1c8a0*/  STSM.16.M88.4 [R134], R8 ;  /* 0x0000000886007844 */ /* 0x0001e80000000200 */
[----:B------:R-:W-:Y:S04]  /*1c8b0*/  STSM.16.M88.4 [R130], R12 ;  /* 0x0000000c82007844 */ /* 0x000fe80000000200 */
[----:B------:R2:W-:Y:S01]  /*1c8c0*/  STSM.16.M88.4 [R132], R80 ;  /* 0x0000005084007844 */ /* 0x0005e20000000200 */
[----:B------:R-:W-:-:S02]  /*1c8d0*/  ISETP.NE.U32.AND P0, PT, RZ, UR6, PT ;  /* 0x00000006ff007c0c */ /* 0x000fc4000bf05070 */
[----:B----4-:R-:W-:Y:S02]  /*1c8e0*/  IADD3 R84, P1, R145, UR6, RZ ;  /* 0x0000000691547c10 */ /* 0x010fe4000ff3e0ff */
[----:B------:R-:W-:Y:S01]  /*1c8f0*/  MOV R0, RZ ;  /* 0x000000ff00007202 */ /* 0x000fe20000000f00 */
[----:B------:R-:W-:Y:S01]  /*1c900*/  IMAD.MOV.U32 R133, RZ, RZ, 0x9b8 ;  /* 0x000009b8ff857424 */ /* 0x000fe200078e00ff */
[----:B------:R-:W-:Y:S01]  /*1c910*/  BAR.SYNC.DEFER_BLOCKING 0x1, 0x100 ;  /* 0x0044000000007b1d */ /* 0x000fe20000010000 */
[----:B------:R-:W-:Y:S02]  /*1c920*/  ISETP.NE.AND.EX P0, PT, RZ, UR7, PT, P0 ;  /* 0x00000007ff007c0c */ /* 0x000fe4000bf05300 */
[----:B------:R-:W-:-:S05]  /*1c930*/  IADD3.X R85, R144, UR7, RZ, P1, !PT ;  /* 0x0000000790557c10 */ /* 0x000fca0008ffe4ff */
[----:B------:R-:W3:Y:S01]  /*1c940*/  LDC R86, c[0x0][0xbe8] ;  /* 0x0002fa00ff567b82 */ /* 0x000ee20000000800 */
[----:B0-----:R-:W4:Y:S07]  /*1c950*/  LDL R134, [R1+0x54] ;  /* 0x0000540001867983 */ /* 0x001f2e0000100800 */
[----:B--2---:R-:W0:Y:S01]  /*1c960*/  LDC.64 R80, c[0x0][0xba8] ;  /* 0x0002ea00ff507b82 */ /* 0x004e220000000a00 */
[----:B------:R-:W2:Y:S01]  /*1c970*/  @P0 LDG.E R0, desc[UR60][R84.64] ;  /* 0x0000003c54000981 */ /* 0x000ea2000c1e1900 */
[----:B------:R-:W-:-:S04]  /*1c980*/  ISETP.NE.U32.AND P1, PT, RZ, UR4, PT ;  /* 0x00000004ff007c0c */ /* 0x000fc8000bf25070 */
[----:B------:R-:W-:-:S13]  /*1c990*/  ISETP.NE.AND.EX P1, PT, RZ, UR5, PT, P1 ;  /* 0x00000005ff007c0c */ /* 0x000fda000bf25310 */
[----:B------:R-:W-:Y:S01]  /*1c9a0*/  @P1 IADD3 R8, P2, R145, UR4, RZ ;  /* 0x0000000491081c10 */ /* 0x000fe2000ff5e0ff */
[----:B------:R-:W-:-:S03]  /*1c9b0*/  ULDC UR4, c[0x0][0xa88] ;  /* 0x0002a20000047ab9 */ /* 0x000fc60000000800 */
[----:B------:R-:W-:Y:S01]  /*1c9c0*/  @P1 IADD3.X R9, R144, UR5, RZ, P2, !PT ;  /* 0x0000000590091c10 */ /* 0x000fe200097fe4ff */
[----:B------:R-:W-:Y:S01]  /*1c9d0*/  IMAD.U32 R83, RZ, RZ, UR4 ;  /* 0x00000004ff537e24 */ /* 0x000fe2000f8e00ff */
[----:B------:R-:W-:Y:S01]  /*1c9e0*/  ISETP.NE.AND P2, PT, R143, RZ, PT ;  /* 0x000000ff8f00720c */ /* 0x000fe20003f45270 */
[----:B------:R-:W-:-:S03]  /*1c9f0*/  ULDC UR4, c[0x0][0xad4] ;  /* 0x0002b50000047ab9 */ /* 0x000fc60000000800 */
[----:B------:R-:W-:Y:S01]  /*1ca00*/  SEL R3, R143, UR4, P2 ;  /* 0x000000048f037c07 */ /* 0x000fe20009000000 */
[----:B------:R1:W5:Y:S03]  /*1ca10*/  @P1 LDG.E R83, desc[UR60][R8.64] ;  /* 0x0000003c08531981 */ /* 0x000366000c1e1900 */
[----:B------:R-:W-:-:S04]  /*1ca20*/  ISETP.GT.AND P3, PT, R3, 0x1, PT ;  /* 0x000000010300780c */ /* 0x000fc80003f64270 */
[----:B------:R-:W-:-:S04]  /*1ca30*/  SEL R133, R133, 0x978, P3 ;  /* 0x0000097885857807 */ /* 0x000fc80001800000 */
[----:B------:R-:W0:Y:S08]  /*1ca40*/  LDC.64 R10, c[0x0][R133+0x220] ;  /* 0x00008800850a7b82 */ /* 0x000e300000000a00 */
[----:B------:R-:W0:Y:S01]  /*1ca50*/  LDC.64 R12, c[0x0][R133+0x218] ;  /* 0x00008600850c7b82 */ /* 0x000e220000000a00 */
[----:B---3--:R-:W-:-:S07]  /*1ca60*/  ISETP.NE.AND P4, PT, R86, 0x1, PT ;  /* 0x000000015600780c */ /* 0x008fce0003f85270 */
[----:B------:R-:W3:Y:S01]  /*1ca70*/  LDC.64 R14, c[0x0][R133+0x228] ;  /* 0x00008a00850e7b82 */ /* 0x000ee20000000a00 */
[----:B------:R-:W-:-:S07]  /*1ca80*/  ISETP.NE.U32.AND P2, PT, RZ, UR6, PT ;  /* 0x00000006ff007c0c */ /* 0x000fce000bf45070 */
[----:B-1----:R-:W1:Y:S01]  /*1ca90*/  LDC.64 R8, c[0x0][R133+0x210] ;  /* 0x0000840085087b82 */ /* 0x002e620000000a00 */
[----:B------:R-:W-:-:S07]  /*1caa0*/  ISETP.NE.AND.EX P2, PT, RZ, UR7, PT, P2 ;  /* 0x00000007ff007c0c */ /* 0x000fce000bf45320 */
[----:B------:R-:W1:Y:S01]  /*1cab0*/  @P4 LDC R4, c[0x0][0xbec] ;  /* 0x0002fb00ff044b82 */ /* 0x000e620000000800 */
[----:B------:R-:W-:-:S07]  /*1cac0*/  SEL R3, R142, RZ, !P2 ;  /* 0x000000ff8e037207 */ /* 0x000fce0005000000 */
[----:B------:R-:W1:Y:S01]  /*1cad0*/  @P4 LDC R87, c[0x0][0xbf0] ;  /* 0x0002fc00ff574b82 */ /* 0x000e620000000800 */
[----:B------:R-:W-:Y:S01]  /*1cae0*/  SEL R131, R141, RZ, !P2 ;  /* 0x000000ff8d837207 */ /* 0x000fe20005000000 */
[----:B0-----:R-:W-:-:S06]  /*1caf0*/  IMAD R130, R11, R3, RZ ;  /* 0x000000030b827224 */ /* 0x001fcc00078e02ff */
[----:B------:R-:W0:Y:S01]  /*1cb00*/  @!P3 LDC R80, c[0x0][0xb50] ;  /* 0x0002d400ff50bb82 */ /* 0x000e220000000800 */
[C---:B------:R-:W-:Y:S02]  /*1cb10*/  IMAD R130, R10.reuse, R131, R130 ;  /* 0x000000830a827224 */ /* 0x040fe400078e0282 */
[----:B------:R-:W-:-:S05]  /*1cb20*/  IMAD.WIDE.U32 R10, R10, R3, RZ ;  /* 0x000000030a0a7225 */ /* 0x000fca00078e00ff */
[----:B------:R-:W0:Y:S01]  /*1cb30*/  @!P3 LDC R81, c[0x0][0xb54] ;  /* 0x0002d500ff51bb82 */ /* 0x000e220000000800 */
[-C--:B------:R-:W-:Y:S02]  /*1cb40*/  IMAD R131, R13, R197.reuse, RZ ;  /* 0x000000c50d837224 */ /* 0x080fe400078e02ff */
[----:B------:R-:W-:-:S04]  /*1cb50*/  IMAD.WIDE.U32 R12, R12, R197, RZ ;  /* 0x000000c50c0c7225 */ /* 0x000fc800078e00ff */
[----:B------:R-:W-:Y:S02]  /*1cb60*/  IMAD.IADD R82, R140, 0x1, R226 ;  /* 0x000000018c527824 */ /* 0x000fe400078e02e2 */
[----:B------:R-:W-:Y:S01]  /*1cb70*/  IMAD.IADD R130, R11, 0x1, R130 ;  /* 0x000000010b827824 */ /* 0x000fe200078e0282 */
[----:B------:R-:W-:Y:S02]  /*1cb80*/  IADD3 R131, R13, R131, RZ ;  /* 0x000000830d837210 */ /* 0x000fe40007ffe0ff */
[----:B----4-:R-:W-:-:S05]  /*1cb90*/  SEL R132, R134, RZ, P3 ;  /* 0x000000ff86847207 */ /* 0x010fca0001800000 */
[-C--:B---3--:R-:W-:Y:S02]  /*1cba0*/  IMAD R13, R15, R132.reuse, RZ ;  /* 0x000000840f0d7224 */ /* 0x088fe400078e02ff */
[----:B------:R-:W-:Y:S01]  /*1cbb0*/  IMAD.WIDE.U32 R14, R14, R132, RZ ;  /* 0x000000840e0e7225 */ /* 0x000fe200078e00ff */
[----:B--2---:R-:W-:-:S03]  /*1cbc0*/  IADD3 R11, P2, P5, R10, R12, R0 ;  /* 0x0000000c0a0b7210 */ /* 0x004fc60007d5e000 */
[----:B-1----:R-:W-:-:S04]  /*1cbd0*/  @P4 IMAD.HI.U32 R12, R82, R4, RZ ;  /* 0x00000004520c4227 */ /* 0x002fc800078e00ff */
[----:B------:R-:W-:Y:S01]  /*1cbe0*/  IMAD.MOV.U32 R10, RZ, RZ, R82 ;  /* 0x000000ffff0a7224 */ /* 0x000fe200078e0052 */
[----:B------:R-:W-:Y:S02]  /*1cbf0*/  @P4 SHF.R.U32.HI R10, RZ, R87, R12 ;  /* 0x00000057ff0a4219 */ /* 0x000fe4000001160c */
[----:B------:R-:W-:-:S03]  /*1cc00*/  SHF.R.S32.HI R4, RZ, 0x1f, R0 ;  /* 0x0000001fff047819 */ /* 0x000fc60000011400 */
[----:B------:R-:W-:Y:S01]  /*1cc10*/  IMAD.MOV R87, RZ, RZ, -R10 ;  /* 0x000000ffff577224 */ /* 0x000fe200078e0a0a */
[----:B------:R-:W-:Y:S02]  /*1cc20*/  IADD3.X R130, R130, R131, R4, P2, P5 ;  /* 0x0000008382827210 */ /* 0x000fe400017ea404 */
[----:B------:R-:W-:Y:S02]  /*1cc30*/  IADD3 R12, R15, R13, RZ ;  /* 0x0000000d0f0c7210 */ /* 0x000fe40007ffe0ff */
[----:B------:R-:W-:Y:S01]  /*1cc40*/  IADD3 R14, P2, P5, R10, R11, R14 ;  /* 0x0000000b0a0e7210 */ /* 0x000fe20007d5e00e */
[----:B------:R-:W-:Y:S01]  /*1cc50*/  IMAD R11, R86, R87, R82 ;  /* 0x00000057560b7224 */ /* 0x000fe200078e0252 */
[----:B------:R-:W-:-:S04]  /*1cc60*/  SHF.R.S32.HI R13, RZ, 0x1f, R10 ;  /* 0x0000001fff0d7819 */ /* 0x000fc8000001140a */
[----:B------:R-:W-:Y:S01]  /*1cc70*/  IADD3.X R15, R13, R130, R12, P2, P5 ;  /* 0x000000820d0f7210 */ /* 0x000fe200017ea40c */
[-C--:B------:R-:W-:Y:S01]  /*1cc80*/  IMAD R9, R9, R11.reuse, RZ ;  /* 0x0000000b09097224 */ /* 0x080fe200078e02ff */
[----:B------:R-:W-:Y:S01]  /*1cc90*/  SHF.R.S32.HI R13, RZ, 0x1f, R11 ;  /* 0x0000001fff0d7819 */ /* 0x000fe2000001140b */
[----:B------:R-:W-:-:S04]  /*1cca0*/  IMAD.WIDE.U32 R14, R8, R11, R14 ;  /* 0x0000000b080e7225 */ /* 0x000fc800078e000e */
[----:B------:R-:W-:Y:S01]  /*1ccb0*/  IMAD R9, R8, R13, R9 ;  /* 0x0000000d08097224 */ /* 0x000fe200078e0209 */
[----:B0-----:R-:W-:-:S03]  /*1ccc0*/  LEA R13, P2, R14, R80, 0x2 ;  /* 0x000000500e0d7211 */ /* 0x001fc600078410ff */
[----:B------:R-:W-:-:S05]  /*1ccd0*/  IMAD.IADD R8, R15, 0x1, R9 ;  /* 0x000000010f087824 */ /* 0x000fca00078e0209 */
[----:B------:R-:W-:Y:S01]  /*1cce0*/  LEA.HI.X R14, R14, R81, R8, 0x2, P2 ;  /* 0x000000510e0e7211 */ /* 0x000fe200010f1408 */
[----:B------:R-:W-:Y:S06]  /*1ccf0*/  @P1 BRA `(.L_x_6152) ;  /* 0x0000000000101947 */ /* 0x000fec0003800000 */
[----:B------:R-:W-:Y:S05]  /*1cd00*/  @!P0 BRA `(.L_x_6152) ;  /* 0x00000000000c8947 */ /* 0x000fea0003800000 */
[----:B------:R-:W2:Y:S04]  /*1cd10*/  LDG.E R8, desc[UR60][R84.64] ;  /* 0x0000003c54087981 */ /* 0x000ea8000c1e1900 */
[----:B-----5:R-:W2:Y:S02]  /*1cd20*/  LDG.E R83, desc[UR60][R84.64+0x4] ;  /* 0x0000043c54537981 */ /* 0x020ea4000c1e1900 */
[----:B--2---:R-:W-:-:S07]  /*1cd30*/  IMAD.IADD R83, R83, 0x1, -R8 ;  /* 0x0000000153537824 */ /* 0x004fce00078e0a08 */
.L_x_6152:
        /* <DEDUP_REMOVED lines=8> */
[----:B---3--:R-:W-:-:S04]  /*1cdc0*/  LOP3.LUT P0, RZ, R15, 0x3, RZ, 0xc0, !PT ;  /* 0x000000030fff7812 */ /* 0x008fc8000780c0ff */
[C---:B------:R-:W-:Y:S02]  /*1cdd0*/  IADD3 R81, R12.reuse, 0x8, RZ ;  /* 0x000000080c517810 */ /* 0x040fe40007ffe0ff */
[-C--:B------:R-:W-:Y:S02]  /*1cde0*/  ISETP.GE.OR P1, PT, R12, R80.reuse, P0 ;  /* 0x000000500c00720c */ /* 0x080fe40000726670 */
[----:B------:R-:W-:-:S11]  /*1cdf0*/  ISETP.GE.OR P0, PT, R81, R80, P0 ;  /* 0x000000505100720c */ /* 0x000fd60000706670 */
        /* <DEDUP_REMOVED lines=8> */
[----:B0-----:R-:W-:-:S05]  /*1ce80*/  VIADD R8, R8, 0xffffff80 ;  /* 0xffffff8008087836 */ /* 0x001fca0000000000 */
[----:B------:R-:W-:-:S04]  /*1ce90*/  SHF.R.S32.HI R9, RZ, 0x1f, R8 ;  /* 0x0000001fff097819 */ /* 0x000fc80000011408 */
[----:B------:R-:W-:-:S04]  /*1cea0*/  LEA.HI R9, R9, R8, RZ, 0x3 ;  /* 0x0000000809097211 */ /* 0x000fc800078f18ff */
[----:B------:R-:W-:Y:S02]  /*1ceb0*/  LOP3.LUT R11, R9, 0xfffffff8, RZ, 0xc0, !PT ;  /* 0xfffffff8090b7812 */ /* 0x000fe400078ec0ff */
[----:B------:R-:W-:-:S03]  /*1cec0*/  SHF.R.S32.HI R65, RZ, 0x3, R9 ;  /* 0x00000003ff417819 */ /* 0x000fc60000011409 */
[----:B------:R-:W-:-:S04]  /*1ced0*/  IMAD.IADD R64, R8, 0x1, -R11 ;  /* 0x0000000108407824 */ /* 0x000fc800078e0a0b */
[----:B------:R-:W-:Y:S02]  /*1cee0*/  IMAD.SHL.U32 R68, R64, 0x8, RZ ;  /* 0x0000000840447824 */ /* 0x000fe400078e00ff */
[----:B------:R-:W-:-:S03]  /*1cef0*/  IMAD R67, R0, UR5, R21 ;  /* 0x0000000500437c24 */ /* 0x000fc6000f8e0215 */
[----:B------:R-:W-:Y:S01]  /*1cf00*/  LEA R9, R65, R68, 0x6 ;  /* 0x0000004441097211 */ /* 0x000fe200078e30ff */
[----:B------:R-:W-:Y:S01]  /*1cf10*/  IMAD.WIDE.U32 R20, R0, UR4, RZ ;  /* 0x0000000400147c25 */ /* 0x000fe2000f8e00ff */
[----:B------:R-:W-:-:S03]  /*1cf20*/  ULDC.64 UR4, c[0x0][0xae8] ;  /* 0x0002ba0000047ab9 */ /* 0x000fc60000000a00 */
[----:B------:R-:W-:Y:S01]  /*1cf30*/  IMAD.WIDE R126, R9, 0x2, R126 ;  /* 0x00000002097e7825 */ /* 0x000fe200078e027e */
[----:B------:R-:W-:-:S03]  /*1cf40*/  IADD3 R21, R21, R67, RZ ;  /* 0x0000004315157210 */ /* 0x000fc60007ffe0ff */
[----:B------:R-:W-:Y:S01]  /*1cf50*/  IMAD R67, R64, 0x20, R65 ;  /* 0x0000002040437824 */ /* 0x000fe200078e0241 */
[C---:B------:R-:W-:Y:S02]  /*1cf60*/  IADD3 R13, P3, R126.reuse, 0x1000, RZ ;  /* 0x000010007e0d7810 */ /* 0x040fe40007f7e0ff */
[C---:B------:R-:W-:Y:S02]  /*1cf70*/  IADD3 R25, P2, R126.reuse, 0x2000, RZ ;  /* 0x000020007e197810 */ /* 0x040fe40007f5e0ff */
[C---:B------:R-:W-:Y:S02]  /*1cf80*/  IADD3 R29, P6, R126.reuse, 0x3000, RZ ;  /* 0x000030007e1d7810 */ /* 0x040fe40007fde0ff */
[C---:B------:R-:W-:Y:S02]  /*1cf90*/  IADD3 R33, P5, R126.reuse, 0x4000, RZ ;  /* 0x000040007e217810 */ /* 0x040fe40007fbe0ff */
[----:B------:R-:W-:Y:S01]  /*1cfa0*/  IADD3 R37, P1, R126, 0x5000, RZ ;  /* 0x000050007e257810 */ /* 0x000fe20007f3e0ff */
[----:B------:R-:W-:Y:S01]  /*1cfb0*/  IMAD.IADD R64, R226, 0x1, R67 ;  /* 0x00000001e2407824 */ /* 0x000fe200078e0243 */
[----:B------:R-:W-:Y:S01]  /*1cfc0*/  LOP3.LUT R12, R13, 0x380, RZ, 0xc0, !PT ;  /* 0x000003800d0c7812 */ /* 0x000fe200078ec0ff */
[----:B------:R-:W-:Y:S01]  /*1cfd0*/  IMAD.WIDE.U32 R20, R197, UR4, R20 ;  /* 0x00000004c5147c25 */ /* 0x000fe2000f8e0014 */
[----:B------:R-:W-:-:S02]  /*1cfe0*/  LOP3.LUT R24, R25, 0x380, RZ, 0xc0, !PT ;  /* 0x0000038019187812 */ /* 0x000fc400078ec0ff */
[----:B------:R-:W-:Y:S02]  /*1cff0*/  LOP3.LUT R28, R29, 0x380, RZ, 0xc0, !PT ;  /* 0x000003801d1c7812 */ /* 0x000fe400078ec0ff */
[----:B------:R-:W-:Y:S02]  /*1d000*/  LOP3.LUT R32, R33, 0x380, RZ, 0xc0, !PT ;  /* 0x0000038021207812 */ /* 0x000fe400078ec0ff */
[----:B------:R-:W-:Y:S01]  /*1d010*/  LOP3.LUT R36, R37, 0x380, RZ, 0xc0, !PT ;  /* 0x0000038025247812 */ /* 0x000fe200078ec0ff */
[----:B-1----:R-:W-:Y:S01]  /*1d020*/  @P4 IMAD.HI.U32 R0, R64, R69, RZ ;  /* 0x0000004540004227 */ /* 0x002fe200078e00ff */
[----:B------:R-:W-:Y:S02]  /*1d030*/  SHF.R.S32.HI R4, RZ, 0x1f, R3 ;  /* 0x0000001fff047819 */ /* 0x000fe40000011403 */
[----:B------:R-:W-:Y:S01]  /*1d040*/  SHF.R.U64 R12, R12, 0x3, RZ ;  /* 0x000000030c0c7819 */ /* 0x000fe200000012ff */
[----:B------:R-:W-:Y:S01]  /*1d050*/  IMAD R21, R197, UR5, R21 ;  /* 0x00000005c5157c24 */ /* 0x000fe2000f8e0215 */
[----:B------:R-:W-:Y:S01]  /*1d060*/  SHF.R.U64 R24, R24, 0x3, RZ ;  /* 0x0000000318187819 */ /* 0x000fe200000012ff */
[----:B------:R-:W-:Y:S01]  /*1d070*/  ULDC.64 UR4, c[0x0][0xaf0] ;  /* 0x0002bc0000047ab9 */ /* 0x000fe20000000a00 */
[----:B------:R-:W-:-:S02]  /*1d080*/  SHF.R.U64 R28, R28, 0x3, RZ ;  /* 0x000000031c1c7819 */ /* 0x000fc400000012ff */
[----:B------:R-:W-:Y:S02]  /*1d090*/  SHF.R.U64 R32, R32, 0x3, RZ ;  /* 0x0000000320207819 */ /* 0x000fe400000012ff */
[----:B------:R-:W-:Y:S01]  /*1d0a0*/  SHF.R.U64 R36, R36, 0x3, RZ ;  /* 0x0000000324247819 */ /* 0x000fe200000012ff */
[----:B------:R-:W-:Y:S01]  /*1d0b0*/  IMAD.MOV.U32 R67, RZ, RZ, R64 ;  /* 0x000000ffff437224 */ /* 0x000fe200078e0040 */
[----:B------:R-:W-:Y:S01]  /*1d0c0*/  LOP3.LUT R12, R12, R13, RZ, 0x3c, !PT ;  /* 0x0000000d0c0c7212 */ /* 0x000fe200078e3cff */
[----:B------:R-:W-:Y:S01]  /*1d0d0*/  IMAD R4, R4, UR4, RZ ;  /* 0x0000000404047c24 */ /* 0x000fe2000f8e02ff */
        /* <DEDUP_REMOVED lines=8> */
[----:B------:R-:W-:-:S02]  /*1d160*/  IADD3.X R33, RZ, R127, RZ, P5, !PT ;  /* 0x0000007fff217210 */ /* 0x000fc40002ffe4ff */
[----:B--2---:R-:W-:Y:S02]  /*1d170*/  @P4 SHF.R.U32.HI R67, RZ, R71, R0 ;  /* 0x00000047ff434219 */ /* 0x004fe40000011600 */
[C---:B------:R-:W-:Y:S01]  /*1d180*/  IADD3 R41, P0, R126.reuse, 0x6000, RZ ;  /* 0x000060007e297810 */ /* 0x040fe20007f1e0ff */
[C---:B------:R-:W-:Y:S01]  /*1d190*/  IMAD R69, R3.reuse, UR5, R4 ;  /* 0x0000000503457c24 */ /* 0x040fe2000f8e0204 */
[C---:B------:R-:W-:Y:S01]  /*1d1a0*/  IADD3 R45, P3, R126.reuse, 0x7000, RZ ;  /* 0x000070007e2d7810 */ /* 0x040fe20007f7e0ff */
[----:B------:R-:W-:Y:S01]  /*1d1b0*/  IMAD.WIDE.U32 R20, R3, UR4, R20 ;  /* 0x0000000403147c25 */ /* 0x000fe2000f8e0014 */
[C---:B------:R-:W-:Y:S01]  /*1d1c0*/  IADD3 R49, P2, R126.reuse, 0x8000, RZ ;  /* 0x000080007e317810 */ /* 0x040fe20007f5e0ff */
[----:B------:R-:W-:Y:S01]  /*1d1d0*/  ULDC.64 UR4, c[0x0][0xae0] ;  /* 0x0002b80000047ab9 */ /* 0x000fe20000000a00 */
[C---:B------:R-:W-:Y:S01]  /*1d1e0*/  IADD3 R53, P6, R126.reuse, 0x9000, RZ ;  /* 0x000090007e357810 */ /* 0x040fe20007fde0ff */
[----:B------:R-:W5:Y:S01]  /*1d1f0*/  LD.E.128 R12, desc[UR60][R12.64] ;  /* 0x0000003c0c0c7980 */ /* 0x000f62000c101d00 */
[----:B------:R-:W-:-:S02]  /*1d200*/  IADD3 R57, P5, R126, 0xa000, RZ ;  /* 0x0000a0007e397810 */ /* 0x000fc40007fbe0ff */
[----:B------:R-:W-:Y:S01]  /*1d210*/  IADD3 R9, P1, R126, 0xb000, RZ ;  /* 0x0000b0007e097810 */ /* 0x000fe20007f3e0ff */
[----:B------:R-:W5:Y:S01]  /*1d220*/  LD.E.128 R24, desc[UR60][R24.64] ;  /* 0x0000003c18187980 */ /* 0x000f62000c101d00 */
[----:B------:R-:W-:Y:S02]  /*1d230*/  SHF.R.S32.HI R0, RZ, 0x1f, R67 ;  /* 0x0000001fff007819 */ /* 0x000fe40000011443 */
[----:B------:R-:W-:Y:S01]  /*1d240*/  IADD3 R3, -R67, RZ, RZ ;  /* 0x000000ff43037210 */ /* 0x000fe20007ffe1ff */
        /* <DEDUP_REMOVED lines=9> */
[----:B------:R-:W-:Y:S02]  /*1d2e0*/  LOP3.LUT R8, R9, 0x380, RZ, 0xc0, !PT ;  /* 0x0000038009087812 */ /* 0x000fe400078ec0ff */
[----:B------:R-:W-:Y:S01]  /*1d2f0*/  LOP3.LUT R11, R126, 0x380, RZ, 0xc0, !PT ;  /* 0x000003807e0b7812 */ /* 0x000fe200078ec0ff */
[----:B------:R-:W-:Y:S01]  /*1d300*/  IMAD R0, R0, UR4, RZ ;  /* 0x0000000400007c24 */ /* 0x000fe2000f8e02ff */
[----:B------:R-:W-:Y:S01]  /*1d310*/  SHF.R.U64 R40, R40, 0x3, RZ ;  /* 0x0000000328287819 */ /* 0x000fe200000012ff */
[----:B------:R-:W-:Y:S01]  /*1d320*/  IMAD R3, R86, R3, R64 ;  /* 0x0000000356037224 */ /* 0x000fe200078e0240 */
[----:B------:R-:W-:Y:S01]  /*1d330*/  SHF.R.U64 R44, R44, 0x3, RZ ;  /* 0x000000032c2c7819 */ /* 0x000fe200000012ff */
[----:B------:R-:W5:Y:S01]  /*1d340*/  LD.E.128 R36, desc[UR60][R36.64] ;  /* 0x0000003c24247980 */ /* 0x000f62000c101d00 */
[----:B------:R-:W-:Y:S02]  /*1d350*/  SHF.R.U64 R48, R48, 0x3, RZ ;  /* 0x0000000330307819 */ /* 0x000fe400000012ff */
[----:B------:R-:W-:-:S02]  /*1d360*/  SHF.R.U64 R52, R52, 0x3, RZ ;  /* 0x0000000334347819 */ /* 0x000fc400000012ff */
[----:B------:R-:W-:Y:S02]  /*1d370*/  SHF.R.U64 R56, R56, 0x3, RZ ;  /* 0x0000000338387819 */ /* 0x000fe400000012ff */
        /* <DEDUP_REMOVED lines=41> */
[----:B------:R-:W-:Y:S01]  /*1d610*/  VIADD R0, R2, 0x30820 ;  /* 0x0003082002007836 */ /* 0x000fe20000000000 */
[C---:B------:R-:W-:Y:S01]  /*1d620*/  IADD3 R3, R71.reuse, 0x20, RZ ;  /* 0x0000002047037810 */ /* 0x040fe20007ffe0ff */
[----:B------:R-:W-:-:S03]  /*1d630*/  VIADD R65, R71, 0x40 ;  /* 0x0000004047417836 */ /* 0x000fc60000000000 */
[----:B------:R-:W-:Y:S01]  /*1d640*/  PRMT R0, RZ, 0x654, R0 ;  /* 0x00000654ff007816 */ /* 0x000fe20000000000 */
[C---:B------:R-:W-:Y:S01]  /*1d650*/  VIADD R72, R68.reuse, 0x80 ;  /* 0x0000008044487836 */ /* 0x040fe20000000000 */
[-C--:B------:R-:W-:Y:S01]  /*1d660*/  ISETP.GE.AND P1, PT, R3, R80.reuse, PT ;  /* 0x000000500300720c */ /* 0x080fe20003f26270 */
[----:B-1----:R0:W1:Y:S01]  /*1d670*/  SHFL.IDX PT, R67, R4, RZ, 0x181f ;  /* 0x00181fff04437589 */ /* 0x00206200000e0000 */
[----:B------:R-:W-:Y:S01]  /*1d680*/  IADD3 R70, R68, 0x40, RZ ;  /* 0x0000004044467810 */ /* 0x000fe20007ffe0ff */
[----:B------:R-:W-:Y:S02]  /*1d690*/  BSSY B1, `(.L_x_6154) ;  /* 0x0000015000017945 */ /* 0x000fe40003800000 */
[----:B------:R0:W2:Y:S01]  /*1d6a0*/  SHFL.IDX PT, R3, R69, RZ, 0x181f ;  /* 0x00181fff45037589 */ /* 0x0000a200000e0000 */
[----:B------:R3:W-:Y:S01]  /*1d6b0*/  SYNCS.ARRIVE.TRANS64.RED.A1T0 RZ, [R0+URZ], RZ ;  /* 0x000000ff00ff79a7 */ /* 0x0007e2000810043f */
[----:B------:R-:W-:Y:S02]  /*1d6c0*/  ISETP.GE.AND P0, PT, R65, R80, PT ;  /* 0x000000504100720c */ /* 0x000fe40003f06270 */
[----:B------:R-:W-:-:S02]  /*1d6d0*/  SHF.R.S32.HI R73, RZ, 0x1f, R68 ;  /* 0x0000001fff497819 */ /* 0x000fc40000011444 */
        /* <DEDUP_REMOVED lines=16> */
.L_x_6155:
[----:B------:R-:W-:Y:S05]  /*1d7e0*/  BSYNC B1 ;  /* 0x0000000000017941 */ /* 0x000fea0003800000 */
.L_x_6154:
        /* <DEDUP_REMOVED lines=17> */
.L_x_6157:
[----:B------:R-:W-:Y:S05]  /*1d900*/  BSYNC B1 ;  /* 0x0000000000017941 */ /* 0x000fea0003800000 */
.L_x_6156:
        /* <DEDUP_REMOVED lines=17> */
.L_x_6159:
[----:B------:R-:W-:Y:S05]  /*1da20*/  BSYNC B1 ;  /* 0x0000000000017941 */ /* 0x000fea0003800000 */
.L_x_6158:
[----:B0-----:R-:W-:Y:S01]  /*1da30*/  VIADD R3, R71, 0x60 ;  /* 0x0000006047037836 */ /* 0x001fe20000000000 */
[----:B--23--:R-:W3:Y:S04]  /*1da40*/  SHFL.IDX PT, R69, R69, 0x3, 0x181f ;  /* 0x00781f0045457f89 */ /* 0x00cee800000e0000 */
[----:B------:R-:W-:Y:S01]  /*1da50*/  ISETP.GE.AND P0, PT, R3, R80, PT ;  /* 0x000000500300720c */ /* 0x000fe20003f06270 */
[----:B----4-:R0:W2:-:S12]  /*1da60*/  SHFL.IDX PT, R13, R4, 0x3, 0x181f ;  /* 0x00781f00040d7f89 */ /* 0x01009800000e0000 */
[----:B0-----:R-:W-:Y:S05]  /*1da70*/  @P0 BRA `(.L_x_6160) ;  /* 0x0000002000980947 */ /* 0x001fea0003800000 */
[----:B------:R-:W-:Y:S02]  /*1da80*/  ULDC UR4, c[0x0][0xac8] ;  /* 0x0002b20000047ab9 */ /* 0x000fe40000000800 */
[----:B------:R-:W-:Y:S02]  /*1da90*/  ISETP.GE.AND P2, PT, R68, UR4, PT ;  /* 0x0000000444007c0c */ /* 0x000fe4000bf46270 */
[----:B------:R-:W-:-:S11]  /*1daa0*/  ISETP.GE.AND P3, PT, R70, UR4, PT ;  /* 0x0000000446007c0c */ /* 0x000fd6000bf66270 */
[-C--:B--2---:R-:W-:Y:S02]  /*1dab0*/  @!P2 LEA R8, P0, R68, R13.reuse, 0x1 ;  /* 0x0000000d4408a211 */ /* 0x084fe400078008ff */
[----:B------:R-:W-:Y:S02]  /*1dac0*/  @!P3 LEA R10, P1, R70, R13, 0x1 ;  /* 0x0000000d460ab211 */ /* 0x000fe400078208ff */
[-C--:B---3--:R-:W-:Y:S02]  /*1dad0*/  @!P2 LEA.HI.X R9, R68, R69.reuse, R73, 0x1, P0 ;  /* 0x000000454409a211 */ /* 0x088fe400000f0c49 */
        /* <DEDUP_REMOVED lines=9> */
.L_x_6153:
[----:B------:R-:W1:Y:S01]  /*1db70*/  @P4 LDC R13, c[0x0][0xbec] ;  /* 0x0002fb00ff0d4b82 */ /* 0x000e620000000800 */
[----:B------:R-:W-:Y:S01]  /*1db80*/  ULDC.64 UR4, c[0x0][0xb08] ;  /* 0x0002c20000047ab9 */ /* 0x000fe20000000a00 */
[----:B------:R-:W-:Y:S01]  /*1db90*/  ULDC.64 UR6, c[0x0][0xb30] ;  /* 0x0002cc0000067ab9 */ /* 0x000fe20000000a00 */
[----:B0-----:R-:W-:Y:S01]  /*1dba0*/  IMAD R11, R4, UR4, RZ ;  /* 0x00000004040b7c24 */ /* 0x001fe2000f8e02ff */
[----:B------:R-:W-:Y:S01]  /*1dbb0*/  ISETP.GE.AND P0, PT, R12, R80, PT ;  /* 0x000000500c00720c */ /* 0x000fe20003f06270 */
[C---:B------:R-:W-:Y:S01]  /*1dbc0*/  IMAD.WIDE.U32 R8, R0.reuse, UR4, RZ ;  /* 0x0000000400087c25 */ /* 0x040fe2000f8e00ff */
[C---:B------:R-:W-:Y:S01]  /*1dbd0*/  IADD3 R84, R229.reuse, 0xa8, RZ ;  /* 0x000000a8e5547810 */ /* 0x040fe20007ffe0ff */
[----:B------:R-:W-:Y:S01]  /*1dbe0*/  BSSY B1, `(.L_x_6161) ;  /* 0x00000cb000017945 */ /* 0x000fe20003800000 */
[----:B------:R-:W0:Y:S01]  /*1dbf0*/  @P4 LDC R4, c[0x0][0xbf0] ;  /* 0x0002fc00ff044b82 */ /* 0x000e220000000800 */
[----:B------:R-:W-:Y:S01]  /*1dc00*/  IMAD R11, R0, UR5, R11 ;  /* 0x00000005000b7c24 */ /* 0x000fe2000f8e020b */
[----:B------:R-:W-:Y:S01]  /*1dc10*/  ULDC.64 UR4, c[0x0][0xb38] ;  /* 0x0002ce0000047ab9 */ /* 0x000fe20000000a00 */
[----:B------:R-:W-:Y:S01]  /*1dc20*/  SHF.R.S32.HI R0, RZ, 0x1f, R3 ;  /* 0x0000001fff007819 */ /* 0x000fe20000011403 */
[C---:B------:R-:W-:Y:S01]  /*1dc30*/  VIADD R128, R229.reuse, 0x90 ;  /* 0x00000090e5807836 */ /* 0x040fe20000000000 */
[----:B------:R-:W-:Y:S01]  /*1dc40*/  IADD3 R126, R229, 0x98, RZ ;  /* 0x00000098e57e7810 */ /* 0x000fe20007ffe0ff */
[----:B------:R-:W-:Y:S01]  /*1dc50*/  IMAD.IADD R9, R9, 0x1, R11 ;  /* 0x0000000109097824 */ /* 0x000fe200078e020b */
[C---:B------:R-:W-:Y:S01]  /*1dc60*/  IADD3 R130, R229.reuse, 0x88, RZ ;  /* 0x00000088e5827810 */ /* 0x040fe20007ffe0ff */
[C---:B------:R-:W-:Y:S01]  /*1dc70*/  VIADD R132, R229.reuse, 0x80 ;  /* 0x00000080e5847836 */ /* 0x040fe20000000000 */
[----:B------:R-:W-:Y:S01]  /*1dc80*/  IADD3 R138, R229, 0x68, RZ ;  /* 0x00000068e58a7810 */ /* 0x000fe20007ffe0ff */
[----:B------:R-:W-:Y:S01]  /*1dc90*/  IMAD.WIDE.U32 R8, R197, UR4, R8 ;  /* 0x00000004c5087c25 */ /* 0x000fe2000f8e0008 */
[----:B------:R-:W-:-:S02]  /*1dca0*/  IADD3 R142, R229, 0x58, RZ ;  /* 0x00000058e58e7810 */ /* 0x000fc40007ffe0ff */
[----:B------:R-:W-:Y:S01]  /*1dcb0*/  IADD3 R146, R229, 0x48, RZ ;  /* 0x00000048e5927810 */ /* 0x000fe20007ffe0ff */
[----:B------:R-:W-:Y:S01]  /*1dcc0*/  IMAD R9, R197, UR5, R9 ;  /* 0x00000005c5097c24 */ /* 0x000fe2000f8e0209 */
[----:B------:R-:W-:Y:S01]  /*1dcd0*/  ULDC.64 UR4, c[0x0][0xb40] ;  /* 0x0002d00000047ab9 */ /* 0x000fe20000000a00 */
[----:B-1----:R-:W-:Y:S01]  /*1dce0*/  @P4 IMAD.HI.U32 R13, R82, R13, RZ ;  /* 0x0000000d520d4227 */ /* 0x002fe200078e00ff */
[C---:B------:R-:W-:Y:S02]  /*1dcf0*/  IADD3 R150, R229.reuse, 0x38, RZ ;  /* 0x00000038e5967810 */ /* 0x040fe40007ffe0ff */
[C---:B------:R-:W-:Y:S01]  /*1dd00*/  IADD3 R154, R229.reuse, 0x28, RZ ;  /* 0x00000028e59a7810 */ /* 0x040fe20007ffe0ff */
[----:B------:R-:W-:Y:S01]  /*1dd10*/  IMAD R0, R0, UR4, RZ ;  /* 0x0000000400007c24 */ /* 0x000fe2000f8e02ff */
[----:B------:R-:W-:Y:S01]  /*1dd20*/  IADD3 R158, R229, 0x18, RZ ;  /* 0x00000018e59e7810 */ /* 0x000fe20007ffe0ff */
[----:B------:R-:W-:Y:S01]  /*1dd30*/  IMAD.WIDE.U32 R8, R3, UR4, R8 ;  /* 0x0000000403087c25 */ /* 0x000fe2000f8e0008 */
[----:B------:R-:W-:-:S02]  /*1dd40*/  SHF.R.S32.HI R84, RZ, 0x1f, R84 ;  /* 0x0000001fff547819 */ /* 0x000fc40000011454 */
[----:B------:R-:W-:Y:S01]  /*1dd50*/  SHF.R.S32.HI R126, RZ, 0x1f, R126 ;  /* 0x0000001fff7e7819 */ /* 0x000fe2000001147e */
[----:B------:R-:W-:Y:S01]  /*1dd60*/  IMAD R11, R3, UR5, R0 ;  /* 0x00000005030b7c24 */ /* 0x000fe2000f8e0200 */
[----:B------:R-:W-:Y:S01]  /*1dd70*/  MOV R3, R82 ;  /* 0x0000005200037202 */ /* 0x000fe20000000f00 */
[----:B------:R-:W-:Y:S01]  /*1dd80*/  ULDC.64 UR4, c[0x0][0xb48] ;  /* 0x0002d20000047ab9 */ /* 0x000fe20000000a00 */
[----:B0-----:R-:W-:Y:S01]  /*1dd90*/  @P4 SHF.R.U32.HI R3, RZ, R4, R13 ;  /* 0x00000004ff034219 */ /* 0x001fe2000001160d */
[----:B------:R-:W-:Y:S01]  /*1dda0*/  IMAD.IADD R9, R9, 0x1, R11 ;  /* 0x0000000109097824 */ /* 0x000fe200078e020b */
[----:B------:R-:W-:Y:S01]  /*1ddb0*/  IADD3 R4, R2, 0x30820, RZ ;  /* 0x0003082002047810 */ /* 0x000fe20007ffe0ff */
[----:B------:R-:W-:Y:S01]  /*1ddc0*/  VIADD R136, R229, 0x70 ;  /* 0x00000070e5887836 */ /* 0x000fe20000000000 */
[--C-:B------:R-:W-:Y:S01]  /*1ddd0*/  SHF.R.S32.HI R0, RZ, 0x1f, R3.reuse ;  /* 0x0000001fff007819 */ /* 0x100fe20000011403 */
[----:B------:R-:W-:Y:S01]  /*1dde0*/  IMAD.MOV R11, RZ, RZ, -R3 ;  /* 0x000000ffff0b7224 */ /* 0x000fe200078e0a03 */
[----:B------:R-:W-:Y:S01]  /*1ddf0*/  PRMT R4, RZ, 0x654, R4 ;  /* 0x00000654ff047816 */ /* 0x000fe20000000004 */
[----:B------:R-:W-:Y:S01]  /*1de00*/  IMAD.WIDE.U32 R8, R134, UR4, R8 ;  /* 0x0000000486087c25 */ /* 0x000fe2000f8e0008 */
[----:B------:R-:W-:-:S02]  /*1de10*/  SHF.R.S32.HI R128, RZ, 0x1f, R128 ;  /* 0x0000001fff807819 */ /* 0x000fc40000011480 */
[----:B------:R0:W-:Y:S01]  /*1de20*/  SYNCS.ARRIVE.TRANS64.RED.A1T0 RZ, [R4+URZ], RZ ;  /* 0x000000ff04ff79a7 */ /* 0x0001e2000810043f */
[----:B------:R-:W-:Y:S01]  /*1de30*/  IMAD R11, R86, R11, R82 ;  /* 0x0000000b560b7224 */ /* 0x000fe200078e0252 */
[----:B------:R-:W-:Y:S01]  /*1de40*/  SHF.R.S32.HI R130, RZ, 0x1f, R130 ;  /* 0x0000001fff827819 */ /* 0x000fe20000011482 */
[----:B------:R-:W-:Y:S01]  /*1de50*/  IMAD R0, R0, UR6, RZ ;  /* 0x0000000600007c24 */ /* 0x000fe2000f8e02ff */
[----:B------:R-:W-:Y:S01]  /*1de60*/  SHF.R.S32.HI R132, RZ, 0x1f, R132 ;  /* 0x0000001fff847819 */ /* 0x000fe20000011484 */
[----:B------:R-:W-:Y:S01]  /*1de70*/  IMAD R9, R134, UR5, R9 ;  /* 0x0000000586097c24 */ /* 0x000fe2000f8e0209 */
[----:B------:R-:W-:Y:S01]  /*1de80*/  ULDC.64 UR4, c[0x0][0xb28] ;  /* 0x0002ca0000047ab9 */ /* 0x000fe20000000a00 */
[C---:B------:R-:W-:Y:S01]  /*1de90*/  IMAD R13, R3.reuse, UR7, R0 ;  /* 0x00000007030d7c24 */ /* 0x040fe2000f8e0200 */
[----:B------:R-:W-:Y:S01]  /*1dea0*/  SHF.R.S32.HI R0, RZ, 0x1f, R11 ;  /* 0x0000001fff007819 */ /* 0x000fe2000001140b */
[----:B------:R-:W-:Y:S01]  /*1deb0*/  IMAD.WIDE.U32 R8, R3, UR6, R8 ;  /* 0x0000000603087c25 */ /* 0x000fe2000f8e0008 */
[----:B------:R-:W-:-:S02]  /*1dec0*/  IADD3 R134, R229, 0x78, RZ ;  /* 0x00000078e5867810 */ /* 0x000fc40007ffe0ff */
        /* <DEDUP_REMOVED lines=55> */
[----:B------:R-:W-:Y:S01]  /*1e240*/  VIADD R159, R229, 0x10 ;  /* 0x00000010e59f7836 */ /* 0x000fe20000000000 */
[----:B012---:R-:W-:Y:S06]  /*1e250*/  @P0 BRA `(.L_x_6162) ;  /* 0x00000004008c0947 */ /* 0x007fec0003800000 */
[----:B------:R-:W-:Y:S02]  /*1e260*/  ULDC UR4, c[0x0][0xac8] ;  /* 0x0002b20000047ab9 */ /* 0x000fe40000000800 */
[----:B------:R-:W-:Y:S02]  /*1e270*/  ISETP.GE.AND P0, PT, R229, UR4, PT ;  /* 0x00000004e5007c0c */ /* 0x000fe4000bf06270 */
[----:B------:R-:W-:Y:S02]  /*1e280*/  ISETP.GE.AND P5, PT, R161, UR4, PT ;  /* 0x00000004a1007c0c */ /* 0x000fe4000bfa6270 */
[----:B------:R-:W-:Y:S02]  /*1e290*/  ISETP.GE.AND P4, PT, R159, UR4, PT ;  /* 0x000000049f007c0c */ /* 0x000fe4000bf86270 */
[----:B------:R-:W-:-:S07]  /*1e2a0*/  ISETP.GE.AND P3, PT, R157, UR4, PT ;  /* 0x000000049d007c0c */ /* 0x000fce000bf66270 */
        /* <DEDUP_REMOVED lines=8> */
[----:B0-----:R-:W-:Y:S01]  /*1e330*/  @!P5 LEA R10, P1, R161, R8, 0x2 ;  /* 0x00000008a10ad211 */ /* 0x001fe200078210ff */
[----:B------:R-:W-:-:S03]  /*1e340*/  VIADD R25, R229, 0xb8 ;  /* 0x000000b8e5197836 */ /* 0x000fc60000000000 */
[----:B------:R-:W-:Y:S02]  /*1e350*/  @!P5 LEA.HI.X R11, R161, R9, R162, 0x2, P1 ;  /* 0x00000009a10bd211 */ /* 0x000fe400008f14a2 */
[----:B------:R-:W-:Y:S02]  /*1e360*/  ISETP.GE.AND P1, PT, R153, UR4, PT ;  /* 0x0000000499007c0c */ /* 0x000fe4000bf26270 */
[----:B------:R-:W-:Y:S01]  /*1e370*/  SHF.R.S32.HI R4, RZ, 0x1f, R25 ;  /* 0x0000001fff047819 */ /* 0x000fe20000011419 */
[----:B------:R0:W-:Y:S04]  /*1e380*/  @!P5 ST.E.64 desc[UR60][R10.64], R28 ;  /* 0x0000001c0a00d985 */ /* 0x0001e8000c101b3c */
[----:B------:R1:W-:Y:S01]  /*1e390*/  @!P4 ST.E.64 desc[UR60][R12.64], R32 ;  /* 0x000000200c00c985 */ /* 0x0003e2000c101b3c */
[----:B------:R-:W-:-:S03]  /*1e3a0*/  ISETP.GE.AND P4, PT, R147, UR4, PT ;  /* 0x0000000493007c0c */ /* 0x000fc6000bf86270 */
[----:B------:R2:W-:Y:S01]  /*1e3b0*/  @!P3 ST.E.64 desc[UR60][R14.64], R36 ;  /* 0x000000240e00b985 */ /* 0x0005e2000c101b3c */
[----:B------:R-:W-:Y:S02]  /*1e3c0*/  ISETP.GE.AND P3, PT, R149, UR4, PT ;  /* 0x0000000495007c0c */ /* 0x000fe4000bf66270 */
[-C--:B0-----:R-:W-:Y:S02]  /*1e3d0*/  @!P0 LEA R10, P6, R155, R8.reuse, 0x2 ;  /* 0x000000089b0a8211 */ /* 0x081fe400078c10ff */
[----:B------:R-:W-:Y:S02]  /*1e3e0*/  SHF.R.S32.HI R29, RZ, 0x1f, R82 ;  /* 0x0000001fff1d7819 */ /* 0x000fe40000011452 */
[-C--:B-1----:R-:W-:Y:S02]  /*1e3f0*/  @!P1 LEA R12, P5, R153, R8.reuse, 0x2 ;  /* 0x00000008990c9211 */ /* 0x082fe400078a10ff */
[----:B------:R-:W-:Y:S02]  /*1e400*/  @!P0 LEA.HI.X R11, R155, R9, R156, 0x2, P6 ;  /* 0x000000099b0b8211 */ /* 0x000fe400030f149c */
[----:B--2---:R-:W-:-:S02]  /*1e410*/  @!P2 LEA R14, P6, R151, R8, 0x2 ;  /* 0x00000008970ea211 */ /* 0x004fc400078c10ff */
[-C--:B------:R-:W-:Y:S01]  /*1e420*/  @!P1 LEA.HI.X R13, R153, R9.reuse, R154, 0x2, P5 ;  /* 0x00000009990d9211 */ /* 0x080fe200028f149a */
[----:B------:R0:W-:Y:S01]  /*1e430*/  @!P0 ST.E.64 desc[UR60][R10.64], R40 ;  /* 0x000000280a008985 */ /* 0x0001e2000c101b3c */
[----:B------:R-:W-:Y:S02]  /*1e440*/  ISETP.GE.AND P5, PT, R145, UR4, PT ;  /* 0x0000000491007c0c */ /* 0x000fe4000bfa6270 */
[----:B------:R-:W-:Y:S01]  /*1e450*/  @!P2 LEA.HI.X R15, R151, R9, R152, 0x2, P6 ;  /* 0x00000009970fa211 */ /* 0x000fe200030f1498 */
[----:B------:R1:W-:Y:S01]  /*1e460*/  @!P1 ST.E.64 desc[UR60][R12.64], R44 ;  /* 0x0000002c0c009985 */ /* 0x0003e2000c101b3c */
[----:B------:R-:W-:Y:S02]  /*1e470*/  ISETP.GE.AND P0, PT, R143, UR4, PT ;  /* 0x000000048f007c0c */ /* 0x000fe4000bf06270 */
[----:B------:R-:W-:Y:S01]  /*1e480*/  ISETP.GE.AND P1, PT, R141, UR4, PT ;  /* 0x000000048d007c0c */ /* 0x000fe2000bf26270 */
[----:B------:R2:W-:Y:S01]  /*1e490*/  @!P2 ST.E.64 desc[UR60][R14.64], R48 ;  /* 0x000000300e00a985 */ /* 0x0005e2000c101b3c */
[----:B0-----:R-:W-:-:S02]  /*1e4a0*/  @!P3 LEA R10, P6, R149, R8, 0x2 ;  /* 0x00000008950ab211 */ /* 0x001fc400078c10ff */
[-C--:B-1----:R-:W-:Y:S02]  /*1e4b0*/  @!P4 LEA R12, P2, R147, R8.reuse, 0x2 ;  /* 0x00000008930cc211 */ /* 0x082fe400078410ff */
[-C--:B------:R-:W-:Y:S02]  /*1e4c0*/  @!P3 LEA.HI.X R11, R149, R9.reuse, R150, 0x2, P6 ;  /* 0x00000009950bb211 */ /* 0x080fe400030f1496 */
        /* <DEDUP_REMOVED lines=60> */
.L_x_6162:
[----:B------:R-:W-:Y:S05]  /*1e890*/  BSYNC B1 ;  /* 0x0000000000017941 */ /* 0x000fea0003800000 */
.L_x_6161:
        /* <DEDUP_REMOVED lines=11> */
[----:B--2---:R-:W-:Y:S02]  /*1e950*/  @!P2 LEA R10, P0, R161, R8, 0x2 ;  /* 0x00000008a10aa211 */ /* 0x004fe400078010ff */
        /* <DEDUP_REMOVED lines=77> */
[C---:B-1----:R-:W-:Y:S02]  /*1ee30*/  @!P2 LEA R26, P6, R82.reuse, R8, 0x2 ;  /* 0x00000008521aa211 */ /* 0x042fe400078c10ff */
[-C--:B------:R-:W-:Y:S01]  /*1ee40*/  @!P4 LEA.HI.X R21, R85, R9.reuse, R86, 0x2, P1 ;  /* 0x000000095515c211 */ /* 0x080fe200008f1456 */
[----:B------:R4:W-:Y:S01]  /*1ee50*/  @!P5 ST.E.64 desc[UR60][R14.64], R102 ;  /* 0x000000660e00d985 */ /* 0x0009e2000c101b3c */
[-C--:B------:R-:W-:Y:S02]  /*1ee60*/  @!P3 LEA.HI.X R25, R83, R9.reuse, R84, 0x2, P0 ;  /* 0x000000095319b211 */ /* 0x080fe400000f1454 */
[----:B------:R-:W-:Y:S01]  /*1ee70*/  @!P2 LEA.HI.X R27, R82, R9, R3, 0x2, P6 ;  /* 0x00000009521ba211 */ /* 0x000fe200030f1403 */
[----:B------:R4:W-:Y:S01]  /*1ee80*/  @!P4 ST.E.64 desc[UR60][R20.64], R106 ;  /* 0x0000006a1400c985 */ /* 0x0009e2000c101b3c */
[----:B------:R-:W-:-:S03]  /*1ee90*/  IADD3 R3, R229, 0xb8, RZ ;  /* 0x000000b8e5037810 */ /* 0x000fc60007ffe0ff */
[----:B------:R4:W-:Y:S01]  /*1eea0*/  @!P3 ST.E.64 desc[UR60][R24.64], R110 ;  /* 0x0000006e1800b985 */ /* 0x0009e2000c101b3c */
[----:B------:R-:W-:-:S03]  /*1eeb0*/  ISETP.GE.AND P0, PT, R3, UR4, PT ;  /* 0x0000000403007c0c */ /* 0x000fc6000bf06270 */
[----:B------:R4:W-:Y:S10]  /*1eec0*/  @!P2 ST.E.64 desc[UR60][R26.64], R114 ;  /* 0x000000721a00a985 */ /* 0x0009f4000c101b3c */
[----:B------:R-:W-:Y:S05]  /*1eed0*/  @P0 BRA `(.L_x_6160) ;  /* 0x0000000c00800947 */ /* 0x000fea0003800000 */
[----:B------:R-:W-:Y:S02]  /*1eee0*/  LEA R8, P0, R3, R8, 0x2 ;  /* 0x0000000803087211 */ /* 0x000fe400078010ff */
[----:B------:R-:W-:-:S04]  /*1eef0*/  SHF.R.S32.HI R0, RZ, 0x1f, R3 ;  /* 0x0000001fff007819 */ /* 0x000fc80000011403 */
[----:B------:R-:W-:-:S05]  /*1ef00*/  LEA.HI.X R9, R3, R9, R0, 0x2, P0 ;  /* 0x0000000903097211 */ /* 0x000fca00000f1400 */
[----:B------:R0:W-:Y:S01]  /*1ef10*/  ST.E.64 desc[UR60][R8.64], R118 ;  /* 0x0000007608007985 */ /* 0x0001e2000c101b3c */
[----:B------:R-:W-:Y:S05]  /*1ef20*/  BRA `(.L_x_6160) ;  /* 0x0000000c006c7947 */ /* 0x000fea0003800000 */
.L_x_6151:
[----:B--2---:R-:W2:Y:S01]  /*1ef30*/  LDL.LU R4, [R1+0x48] ;  /* 0x0000480001047983 */ /* 0x004ea20000300800 */
[----:B------:R-:W-:Y:S01]  /*1ef40*/  ULDC.64 UR6, c[0x0][0xc08] ;  /* 0x0003020000067ab9 */ /* 0x000fe20000000a00 */
[----:B------:R-:W-:Y:S02]  /*1ef50*/  ULDC.64 UR4, c[0x0][0xc00] ;  /* 0x0003000000047ab9 */ /* 0x000fe40000000a00 */
[----:B0-----:R-:W3:Y:S04]  /*1ef60*/  LDL.LU R0, [R1+0x4c] ;  /* 0x00004c0001007983 */ /* 0x001ee80000300800 */
[----:B------:R-:W4:Y:S01]  /*1ef70*/  LDL R12, [R1+0x40] ;  /* 0x00004000010c7983 */ /* 0x000f220000100800 */
[----:B------:R-:W-:Y:S01]  /*1ef80*/  ISETP.NE.U32.AND P1, PT, RZ, UR6, PT ;  /* 0x00000006ff007c0c */ /* 0x000fe2000bf25070 */
[----:B------:R-:W-:Y:S01]  /*1ef90*/  IMAD.MOV.U32 R3, RZ, RZ, RZ ;  /* 0x000000ffff037224 */ /* 0x000fe200078e00ff */
[----:B------:R-:W-:-:S02]  /*1efa0*/  ISETP.NE.U32.AND P0, PT, RZ, UR4, PT ;  /* 0x00000004ff007c0c */ /* 0x000fc4000bf05070 */
[----:B------:R-:W-:Y:S02]  /*1efb0*/  ISETP.NE.AND.EX P1, PT, RZ, UR7, PT, P1 ;  /* 0x00000007ff007c0c */ /* 0x000fe4000bf25310 */
[----:B------:R-:W-:Y:S01]  /*1efc0*/  ISETP.NE.AND.EX P0, PT, RZ, UR5, PT, P0 ;  /* 0x00000005ff007c0c */ /* 0x000fe2000bf05300 */
[----:B------:R-:W0:Y:S01]  /*1efd0*/  S2R R35, SR_TID.X ;  /* 0x0000000000237919 */ /* 0x000e220000002100 */
[----:B--2---:R-:W-:-:S04]  /*1efe0*/  IADD3 R8, P2, R4, UR4, RZ ;  /* 0x0000000404087c10 */ /* 0x004fc8000ff5e0ff */
[----:B---3--:R-:W-:-:S05]  /*1eff0*/  IADD3.X R9, R0, UR5, RZ, P2, !PT ;  /* 0x0000000500097c10 */ /* 0x008fca00097fe4ff */
        /* <DEDUP_REMOVED lines=14> */
[----:B--2---:R-:W2:Y:S04]  /*1f0e0*/  LDG.E R11, desc[UR60][R8.64] ;  /* 0x0000003c080b7981 */ /* 0x004ea8000c1e1900 */
[----:B-----5:R-:W2:Y:S02]  /*1f0f0*/  LDG.E R0, desc[UR60][R8.64+0x4] ;  /* 0x0000043c08007981 */ /* 0x020ea4000c1e1900 */
[----:B--2---:R-:W-:-:S07]  /*1f100*/  IMAD.IADD R0, R0, 0x1, -R11 ;  /* 0x0000000100007824 */ /* 0x004fce00078e0a0b */
.L_x_6163:
[----:B--2---:R-:W2:Y:S04]  /*1f110*/  LDL.LU R8, [R1+0x44] ;  /* 0x0000440001087983 */ /* 0x004ea80000300800 */
[----:B------:R-:W3:Y:S01]  /*1f120*/  LDL.LU R4, [R1+0x5c] ;  /* 0x00005c0001047983 */ /* 0x000ee20000300800 */
[----:B------:R-:W-:Y:S01]  /*1f130*/  BSSY B1, `(.L_x_6164) ;  /* 0x0000036000017945 */ /* 0x000fe20003800000 */
[----:B-----5:R-:W-:Y:S02]  /*1f140*/  SHF.R.S32.HI R28, RZ, 0x1f, R3 ;  /* 0x0000001fff1c7819 */ /* 0x020fe40000011403 */
[----:B--2---:R-:W-:Y:S02]  /*1f150*/  SEL R33, R8, RZ, !P0 ;  /* 0x000000ff08217207 */ /* 0x004fe40004000000 */
[----:B---3--:R-:W-:Y:S01]  /*1f160*/  SEL R30, R4, RZ, !P0 ;  /* 0x000000ff041e7207 */ /* 0x008fe20004000000 */
[----:B------:R-:W-:Y:S06]  /*1f170*/  @P3 BRA `(.L_x_6165) ;  /* 0x0000000000c43947 */ /* 0x000fec0003800000 */
[----:B------:R-:W0:Y:S01]  /*1f180*/  LDC R37, c[0x0][0xbe8] ;  /* 0x0002fa00ff257b82 */ /* 0x000e220000000800 */
[----:B------:R-:W-:Y:S01]  /*1f190*/  IADD3 R35, R226, -0x80, R35 ;  /* 0xffffff80e2237810 */ /* 0x000fe20007ffe023 */
[----:B0-----:R-:W-:-:S05]  /*1f1a0*/  IMAD R4, R0, R37, RZ ;  /* 0x0000002500047224 */ /* 0x001fca00078e02ff */
[----:B------:R-:W-:-:S13]  /*1f1b0*/  ISETP.GE.AND P0, PT, R35, R4, PT ;  /* 0x000000042300720c */ /* 0x000fda0003f06270 */
[----:B------:R-:W-:Y:S05]  /*1f1c0*/  @P0 BRA `(.L_x_6165) ;  /* 0x0000000000b00947 */ /* 0x000fea0003800000 */
[----:B------:R-:W2:Y:S01]  /*1f1d0*/  LDL.LU R32, [R1+0x54] ;  /* 0x0000540001207983 */ /* 0x000ea20000300800 */
[----:B------:R-:W-:Y:S01]  /*1f1e0*/  IMAD.MOV.U32 R26, RZ, RZ, 0x9b8 ;  /* 0x000009b8ff1a7424 */ /* 0x000fe200078e00ff */
[----:B------:R-:W-:Y:S01]  /*1f1f0*/  ISETP.GT.AND P0, PT, R12, 0x1, PT ;  /* 0x000000010c00780c */ /* 0x000fe20003f04270 */
[----:B------:R-:W0:Y:S01]  /*1f200*/  LDC.64 R8, c[0x0][0xba8] ;  /* 0x0002ea00ff087b82 */ /* 0x000e220000000a00 */
[----:B------:R-:W-:Y:S02]  /*1f210*/  ISETP.NE.AND P1, PT, R37, 0x1, PT ;  /* 0x000000012500780c */ /* 0x000fe40003f25270 */
[----:B------:R-:W-:Y:S02]  /*1f220*/  SEL R26, R26, 0x978, P0 ;  /* 0x000009781a1a7807 */ /* 0x000fe40000000000 */
[----:B------:R-:W-:-:S03]  /*1f230*/  MOV R27, R35 ;  /* 0x00000023001b7202 */ /* 0x000fc60000000f00 */
        /* <DEDUP_REMOVED lines=16> */
[----:B------:R-:W-:Y:S02]  /*1f340*/  IMAD.IADD R29, R25, 0x1, R29 ;  /* 0x00000001191d7824 */ /* 0x000fe400078e021d */
[----:B------:R-:W-:Y:S01]  /*1f350*/  IMAD.MOV R4, RZ, RZ, -R27 ;  /* 0x000000ffff047224 */ /* 0x000fe200078e0a1b */
[----:B------:R-:W-:-:S03]  /*1f360*/  IADD3 R31, R15, R31, RZ ;  /* 0x0000001f0f1f7210 */ /* 0x000fc60007ffe0ff */
[----:B------:R-:W-:Y:S01]  /*1f370*/  IMAD R15, R37, R4, R35 ;  /* 0x00000004250f7224 */ /* 0x000fe200078e0223 */
[----:B------:R-:W-:Y:S02]  /*1f380*/  IADD3.X R4, R31, R29, R28, P1, P3 ;  /* 0x0000001d1f047210 */ /* 0x000fe40000fe641c */
[----:B--2---:R-:W-:-:S05]  /*1f390*/  SEL R21, R32, RZ, P0 ;  /* 0x000000ff20157207 */ /* 0x004fca0000000000 */
[-C--:B------:R-:W-:Y:S02]  /*1f3a0*/  IMAD R25, R13, R21.reuse, RZ ;  /* 0x000000150d197224 */ /* 0x080fe400078e02ff */
[----:B------:R-:W-:Y:S01]  /*1f3b0*/  IMAD.WIDE.U32 R12, R12, R21, RZ ;  /* 0x000000150c0c7225 */ /* 0x000fe200078e00ff */
[----:B------:R-:W-:-:S03]  /*1f3c0*/  SHF.R.S32.HI R21, RZ, 0x1f, R15 ;  /* 0x0000001fff157819 */ /* 0x000fc6000001140f */
[----:B------:R-:W-:Y:S01]  /*1f3d0*/  IMAD.IADD R25, R13, 0x1, R25 ;  /* 0x000000010d197824 */ /* 0x000fe200078e0219 */
[----:B------:R-:W-:Y:S02]  /*1f3e0*/  IADD3 R12, P0, P1, R27, R24, R12 ;  /* 0x000000181b0c7210 */ /* 0x000fe4000791e00c */
[----:B------:R-:W-:-:S04]  /*1f3f0*/  SHF.R.S32.HI R27, RZ, 0x1f, R27 ;  /* 0x0000001fff1b7819 */ /* 0x000fc8000001141b */
[----:B------:R-:W-:Y:S01]  /*1f400*/  IADD3.X R13, R27, R4, R25, P0, P1 ;  /* 0x000000041b0d7210 */ /* 0x000fe200007e2419 */
[----:B------:R-:W-:-:S04]  /*1f410*/  IMAD R4, R11, R15, RZ ;  /* 0x0000000f0b047224 */ /* 0x000fc800078e02ff */
[C---:B------:R-:W-:Y:S02]  /*1f420*/  IMAD R21, R10.reuse, R21, R4 ;  /* 0x000000150a157224 */ /* 0x040fe400078e0204 */
[----:B------:R-:W-:-:S04]  /*1f430*/  IMAD.WIDE.U32 R10, R10, R15, R12 ;  /* 0x0000000f0a0a7225 */ /* 0x000fc800078e000c */
[----:B------:R-:W-:Y:S01]  /*1f440*/  IMAD.IADD R4, R11, 0x1, R21 ;  /* 0x000000010b047824 */ /* 0x000fe200078e0215 */
[C---:B0-----:R-:W-:Y:S02]  /*1f450*/  LEA R8, P0, R10.reuse, R8, 0x2 ;  /* 0x000000080a087211 */ /* 0x041fe400078010ff */
[----:B------:R-:W-:Y:S02]  /*1f460*/  MOV R11, 0xff800000 ;  /* 0xff800000000b7802 */ /* 0x000fe40000000f00 */
[----:B-1----:R-:W-:-:S05]  /*1f470*/  LEA.HI.X R9, R10, R9, R4, 0x2, P0 ;  /* 0x000000090a097211 */ /* 0x002fca00000f1404 */
[----:B------:R0:W-:Y:S04]  /*1f480*/  STG.E desc[UR60][R8.64], R11 ;  /* 0x0000000b08007986 */ /* 0x0001e8000c10193c */
.L_x_6165:
[----:B------:R-:W-:Y:S05]  /*1f490*/  BSYNC B1 ;  /* 0x0000000000017941 */ /* 0x000fea0003800000 */
.L_x_6164:
[----:B------:R-:W-:Y:S05]  /*1f4a0*/  @P2 BRA `(.L_x_6160) ;  /* 0x00000008000c2947 */ /* 0x000fea0003800000 */
[----:B------:R-:W2:Y:S01]  /*1f4b0*/  S2R R4, SR_TID.X ;  /* 0x0000000000047919 */ /* 0x000ea20000002100 */
[----:B------:R-:W3:Y:S01]  /*1f4c0*/  LDC R15, c[0x0][0xbe8] ;  /* 0x0002fa00ff0f7b82 */ /* 0x000ee20000000800 */
[----:B------:R-:W-:Y:S01]  /*1f4d0*/  ULDC.64 UR4, c[0x0][0xaa0] ;  /* 0x0002a80000047ab9 */ /* 0x000fe20000000a00 */
[----:B------:R-:W-:Y:S01]  /*1f4e0*/  BSSY B1, `(.L_x_6166) ;  /* 0x0000049000017945 */ /* 0x000fe20003800000 */
[----:B---3--:R-:W-:Y:S01]  /*1f4f0*/  ISETP.NE.AND P0, PT, R15, 0x1, PT ;  /* 0x000000010f00780c */ /* 0x008fe20003f05270 */
[----:B--2---:R-:W-:Y:S02]  /*1f500*/  VIADD R10, R4, 0xffffff80 ;  /* 0xffffff80040a7836 */ /* 0x004fe40000000000 */
[----:B------:R-:W-:-:S03]  /*1f510*/  IMAD R4, R28, UR4, RZ ;  /* 0x000000041c047c24 */ /* 0x000fc6000f8e02ff */
[----:B0-----:R-:W-:-:S07]  /*1f520*/  SHF.R.S32.HI R9, RZ, 0x1f, R10 ;  /* 0x0000001fff097819 */ /* 0x001fce000001140a */
[----:B------:R-:W0:Y:S01]  /*1f530*/  @P0 LDC R13, c[0x0][0xbec] ;  /* 0x0002fb00ff0d0b82 */ /* 0x000e220000000800 */
[----:B------:R-:W-:Y:S01]  /*1f540*/  IMAD R11, R3, UR5, R4 ;  /* 0x00000005030b7c24 */ /* 0x000fe2000f8e0204 */
[----:B------:R-:W-:Y:S01]  /*1f550*/  LEA.HI R4, R9, R10, RZ, 0x3 ;  /* 0x0000000a09047211 */ /* 0x000fe200078f18ff */
[----:B------:R-:W-:Y:S01]  /*1f560*/  IMAD.WIDE.U32 R8, R3, UR4, RZ ;  /* 0x0000000403087c25 */ /* 0x000fe2000f8e00ff */
[----:B------:R-:W-:Y:S02]  /*1f570*/  ULDC.64 UR4, c[0x0][0xae8] ;  /* 0x0002ba0000047ab9 */ /* 0x000fe40000000a00 */
[----:B------:R-:W-:Y:S02]  /*1f580*/  LOP3.LUT R3, R4, 0xfffffff8, RZ, 0xc0, !PT ;  /* 0xfffffff804037812 */ /* 0x000fe400078ec0ff */
[----:B------:R-:W2:Y:S01]  /*1f590*/  @P0 LDC R21, c[0x0][0xbf0] ;  /* 0x0002fc00ff150b82 */ /* 0x000ea20000000800 */
[----:B------:R-:W-:Y:S01]  /*1f5a0*/  SHF.R.S32.HI R25, RZ, 0x3, R4 ;  /* 0x00000003ff197819 */ /* 0x000fe20000011404 */
[----:B------:R-:W-:Y:S01]  /*1f5b0*/  IMAD.IADD R9, R9, 0x1, R11 ;  /* 0x0000000109097824 */ /* 0x000fe200078e020b */
[----:B------:R-:W-:Y:S01]  /*1f5c0*/  IADD3 R14, R10, -R3, RZ ;  /* 0x800000030a0e7210 */ /* 0x000fe20007ffe0ff */
[----:B------:R-:W-:-:S04]  /*1f5d0*/  IMAD.WIDE.U32 R8, R197, UR4, R8 ;  /* 0x00000004c5087c25 */ /* 0x000fc8000f8e0008 */
[----:B------:R-:W-:Y:S02]  /*1f5e0*/  IMAD R3, R14, 0x20, R25 ;  /* 0x000000200e037824 */ /* 0x000fe400078e0219 */
[----:B------:R-:W-:Y:S01]  /*1f5f0*/  IMAD R9, R197, UR5, R9 ;  /* 0x00000005c5097c24 */ /* 0x000fe2000f8e0209 */
[----:B------:R-:W-:Y:S01]  /*1f600*/  ULDC.64 UR4, c[0x0][0xaf0] ;  /* 0x0002bc0000047ab9 */ /* 0x000fe20000000a00 */
[----:B------:R-:W-:Y:S02]  /*1f610*/  IMAD.IADD R12, R226, 0x1, R3 ;  /* 0x00000001e20c7824 */ /* 0x000fe400078e0203 */
[----:B------:R-:W-:Y:S02]  /*1f620*/  IMAD R10, R30, UR4, RZ ;  /* 0x000000041e0a7c24 */ /* 0x000fe4000f8e02ff */
[----:B0-----:R-:W-:Y:S01]  /*1f630*/  @P0 IMAD.HI.U32 R4, R12, R13, RZ ;  /* 0x0000000d0c040227 */ /* 0x001fe200078e00ff */
[----:B------:R-:W-:-:S03]  /*1f640*/  MOV R3, R12 ;  /* 0x0000000c00037202 */ /* 0x000fc60000000f00 */
[C---:B------:R-:W-:Y:S02]  /*1f650*/  IMAD R11, R33.reuse, UR5, R10 ;  /* 0x00000005210b7c24 */ /* 0x040fe4000f8e020a */
[----:B------:R-:W-:Y:S01]  /*1f660*/  IMAD.WIDE.U32 R8, R33, UR4, R8 ;  /* 0x0000000421087c25 */ /* 0x000fe2000f8e0008 */
[----:B--2---:R-:W-:Y:S01]  /*1f670*/  @P0 SHF.R.U32.HI R3, RZ, R21, R4 ;  /* 0x00000015ff030219 */ /* 0x004fe20000011604 */
[----:B------:R-:W-:Y:S02]  /*1f680*/  ULDC.64 UR4, c[0x0][0xae0] ;  /* 0x0002b80000047ab9 */ /* 0x000fe40000000a00 */
[----:B------:R-:W-:Y:S01]  /*1f690*/  IMAD.IADD R9, R9, 0x1, R11 ;  /* 0x0000000109097824 */ /* 0x000fe200078e020b */
        /* <DEDUP_REMOVED lines=13> */
[C---:B------:R-:W-:Y:S01]  /*1f770*/  IADD3 R3, R226.reuse, 0x40, RZ ;  /* 0x00000040e2037810 */ /* 0x040fe20007ffe0ff */
[----:B------:R-:W-:Y:S01]  /*1f780*/  IMAD.WIDE.U32 R8, R11, UR4, R8 ;  /* 0x000000040b087c25 */ /* 0x000fe2000f8e0008 */
[-C--:B------:R-:W-:Y:S02]  /*1f790*/  ISETP.GE.AND P2, PT, R226, R15.reuse, PT ;  /* 0x0000000fe200720c */ /* 0x080fe40003f46270 */
[-C--:B------:R-:W-:Y:S01]  /*1f7a0*/  ISETP.GE.AND P1, PT, R3, R15.reuse, PT ;  /* 0x0000000f0300720c */ /* 0x080fe20003f26270 */
[----:B------:R-:W-:Y:S01]  /*1f7b0*/  IMAD R13, R11, UR5, R4 ;  /* 0x000000050b0d7c24 */ /* 0x000fe2000f8e0204 */
[----:B------:R-:W-:Y:S01]  /*1f7c0*/  ULDC.64 UR4, c[0x0][0xa80] ;  /* 0x0002a00000047ab9 */ /* 0x000fe20000000a00 */
[----:B------:R-:W-:Y:S01]  /*1f7d0*/  IMAD.SHL.U32 R11, R14, 0x8, RZ ;  /* 0x000000080e0b7824 */ /* 0x000fe200078e00ff */
[----:B------:R-:W-:Y:S01]  /*1f7e0*/  LEA R4, P3, R8, UR4, 0x1 ;  /* 0x0000000408047c11 */ /* 0x000fe2000f8608ff */
[----:B------:R-:W-:Y:S01]  /*1f7f0*/  IMAD.IADD R3, R9, 0x1, R13 ;  /* 0x0000000109037824 */ /* 0x000fe200078e020d */
[----:B------:R-:W-:Y:S01]  /*1f800*/  ISETP.GE.AND P0, PT, R0, R15, PT ;  /* 0x0000000f0000720c */ /* 0x000fe20003f06270 */
[C---:B------:R-:W-:Y:S01]  /*1f810*/  VIADD R21, R11.reuse, 0x80 ;  /* 0x000000800b157836 */ /* 0x040fe20000000000 */
[----:B------:R-:W-:-:S02]  /*1f820*/  IADD3 R13, R11, 0x40, RZ ;  /* 0x000000400b0d7810 */ /* 0x000fc40007ffe0ff */
[----:B------:R-:W-:Y:S02]  /*1f830*/  LEA.HI.X R3, R8, UR5, R3, 0x1, P3 ;  /* 0x0000000508037c11 */ /* 0x000fe400098f0c03 */
[----:B------:R0:W2:Y:S01]  /*1f840*/  SHFL.IDX PT, R8, R4, RZ, 0x181f ;  /* 0x00181fff04087589 */ /* 0x0000a200000e0000 */
[----:B------:R-:W-:Y:S02]  /*1f850*/  SHF.R.S32.HI R12, RZ, 0x1f, R11 ;  /* 0x0000001fff0c7819 */ /* 0x000fe4000001140b */
[----:B------:R-:W-:Y:S01]  /*1f860*/  SHF.R.S32.HI R10, RZ, 0x1f, R13 ;  /* 0x0000001fff0a7819 */ /* 0x000fe2000001140d */
[----:B------:R0:W3:Y:S01]  /*1f870*/  SHFL.IDX PT, R0, R3, RZ, 0x181f ;  /* 0x00181fff03007589 */ /* 0x0000e200000e0000 */
[----:B------:R-:W-:Y:S01]  /*1f880*/  SHF.R.S32.HI R14, RZ, 0x1f, R21 ;  /* 0x0000001fff0e7819 */ /* 0x000fe20000011415 */
[----:B------:R-:W-:Y:S06]  /*1f890*/  @P2 BRA `(.L_x_6167) ;  /* 0x0000000000342947 */ /* 0x000fec0003800000 */
[----:B------:R-:W-:Y:S02]  /*1f8a0*/  ULDC UR4, c[0x0][0xac8] ;  /* 0x0002b20000047ab9 */ /* 0x000fe40000000800 */
[----:B------:R-:W-:Y:S02]  /*1f8b0*/  ISETP.GE.AND P4, PT, R11, UR4, PT ;  /* 0x000000040b007c0c */ /* 0x000fe4000bf86270 */
[----:B------:R-:W-:Y:S02]  /*1f8c0*/  ISETP.GE.AND P3, PT, R13, UR4, PT ;  /* 0x000000040d007c0c */ /* 0x000fe4000bf66270 */
[----:B------:R-:W-:-:S09]  /*1f8d0*/  ISETP.GE.AND P2, PT, R21, UR4, PT ;  /* 0x0000000415007c0c */ /* 0x000fd2000bf46270 */
[-C--:B--2---:R-:W-:Y:S02]  /*1f8e0*/  @!P4 LEA R24, P6, R11, R8.reuse, 0x1 ;  /* 0x000000080b18c211 */ /* 0x084fe400078c08ff */
[----:B------:R-:W-:Y:S02]  /*1f8f0*/  @!P3 LEA R26, P5, R13, R8, 0x1 ;  /* 0x000000080d1ab211 */ /* 0x000fe400078a08ff */
[----:B---3--:R-:W-:Y:S02]  /*1f900*/  @!P4 LEA.HI.X R25, R11, R0, R12, 0x1, P6 ;  /* 0x000000000b19c211 */ /* 0x008fe400030f0c0c */
[----:B------:R-:W-:Y:S02]  /*1f910*/  @!P2 LEA R8, P6, R21, R8, 0x1 ;  /* 0x000000081508a211 */ /* 0x000fe400078c08ff */
[-C--:B------:R-:W-:Y:S01]  /*1f920*/  @!P3 LEA.HI.X R27, R13, R0.reuse, R10, 0x1, P5 ;  /* 0x000000000d1bb211 */ /* 0x080fe200028f0c0a */
[----:B------:R4:W-:Y:S01]  /*1f930*/  @!P4 ST.E.128 desc[UR60][R24.64], RZ ;  /* 0x000000ff1800c985 */ /* 0x0009e2000c101d3c */
[----:B------:R-:W-:-:S03]  /*1f940*/  @!P2 LEA.HI.X R9, R21, R0, R14, 0x1, P6 ;  /* 0x000000001509a211 */ /* 0x000fc600030f0c0e */
[----:B------:R4:W-:Y:S04]  /*1f950*/  @!P3 ST.E.128 desc[UR60][R26.64], RZ ;  /* 0x000000ff1a00b985 */ /* 0x0009e8000c101d3c */
[----:B------:R4:W-:Y:S02]  /*1f960*/  @!P2 ST.E.128 desc[UR60][R8.64], RZ ;  /* 0x000000ff0800a985 */ /* 0x0009e4000c101d3c */
.L_x_6167:
[----:B------:R-:W-:Y:S05]  /*1f970*/  BSYNC B1 ;  /* 0x0000000000017941 */ /* 0x000fea0003800000 */
.L_x_6166:
[----:B---3--:R3:W0:Y:S01]  /*1f980*/  SHFL.IDX PT, R0, R3, 0x1, 0x181f ;  /* 0x00381f0003007f89 */ /* 0x00862200000e0000 */
[----:B------:R-:W-:Y:S03]  /*1f990*/  BSSY B1, `(.L_x_6168) ;  /* 0x0000010000017945 */ /* 0x000fe60003800000 */
[----:B--2-4-:R3:W2:Y:S01]  /*1f9a0*/  SHFL.IDX PT, R8, R4, 0x1, 0x181f ;  /* 0x00381f0004087f89 */ /* 0x0146a200000e0000 */
[----:B------:R-:W-:Y:S05]  /*1f9b0*/  @P0 BRA `(.L_x_6169) ;  /* 0x0000000000340947 */ /* 0x000fea0003800000 */
        /* <DEDUP_REMOVED lines=13> */
.L_x_6169:
[----:B------:R-:W-:Y:S05]  /*1fa90*/  BSYNC B1 ;  /* 0x0000000000017941 */ /* 0x000fea0003800000 */
.L_x_6168:
[----:B0-----:R0:W0:Y:S01]  /*1faa0*/  SHFL.IDX PT, R0, R3, 0x2, 0x181f ;  /* 0x00581f0003007f89 */ /* 0x00102200000e0000 */
[----:B------:R-:W-:Y:S03]  /*1fab0*/  BSSY B1, `(.L_x_6170) ;  /* 0x0000010000017945 */ /* 0x000fe60003800000 */
[----:B--2-4-:R2:W4:Y:S01]  /*1fac0*/  SHFL.IDX PT, R8, R4, 0x2, 0x181f ;  /* 0x00581f0004087f89 */ /* 0x01452200000e0000 */
        /* <DEDUP_REMOVED lines=14> */
.L_x_6171:
[----:B------:R-:W-:Y:S05]  /*1fbb0*/  BSYNC B1 ;  /* 0x0000000000017941 */ /* 0x000fea0003800000 */
.L_x_6170:
[----:B0-----:R-:W-:Y:S01]  /*1fbc0*/  VIADD R0, R226, 0x60 ;  /* 0x00000060e2007836 */ /* 0x001fe20000000000 */
[----:B---3--:R-:W0:Y:S04]  /*1fbd0*/  SHFL.IDX PT, R3, R3, 0x3, 0x181f ;  /* 0x00781f0003037f89 */ /* 0x008e2800000e0000 */
[----:B------:R-:W-:Y:S01]  /*1fbe0*/  ISETP.GE.AND P0, PT, R0, R15, PT ;  /* 0x0000000f0000720c */ /* 0x000fe20003f06270 */
[----:B--2---:R-:W2:-:S12]  /*1fbf0*/  SHFL.IDX PT, R4, R4, 0x3, 0x181f ;  /* 0x00781f0004047f89 */ /* 0x004e9800000e0000 */
[----:B------:R-:W-:Y:S05]  /*1fc00*/  @P0 BRA `(.L_x_6160) ;  /* 0x0000000000340947 */ /* 0x000fea0003800000 */
[----:B------:R-:W-:Y:S02]  /*1fc10*/  ULDC UR4, c[0x0][0xac8] ;  /* 0x0002b20000047ab9 */ /* 0x000fe40000000800 */
[----:B------:R-:W-:Y:S02]  /*1fc20*/  ISETP.GE.AND P3, PT, R11, UR4, PT ;  /* 0x000000040b007c0c */ /* 0x000fe4000bf66270 */
[----:B------:R-:W-:Y:S02]  /*1fc30*/  ISETP.GE.AND P4, PT, R13, UR4, PT ;  /* 0x000000040d007c0c */ /* 0x000fe4000bf86270 */
[----:B------:R-:W-:-:S09]  /*1fc40*/  ISETP.GE.AND P5, PT, R21, UR4, PT ;  /* 0x0000000415007c0c */ /* 0x000fd2000bfa6270 */
[-C--:B--2---:R-:W-:Y:S02]  /*1fc50*/  @!P3 LEA R24, P0, R11, R4.reuse, 0x1 ;  /* 0x000000040b18b211 */ /* 0x084fe400078008ff */
[-C--:B------:R-:W-:Y:S02]  /*1fc60*/  @!P4 LEA R26, P1, R13, R4.reuse, 0x1 ;  /* 0x000000040d1ac211 */ /* 0x080fe400078208ff */
[----:B----4-:R-:W-:Y:S02]  /*1fc70*/  @!P5 LEA R8, P2, R21, R4, 0x1 ;  /* 0x000000041508d211 */ /* 0x010fe400078408ff */
[-C--:B0-----:R-:W-:Y:S02]  /*1fc80*/  @!P3 LEA.HI.X R25, R11, R3.reuse, R12, 0x1, P0 ;  /* 0x000000030b19b211 */ /* 0x081fe400000f0c0c */
[-C--:B------:R-:W-:Y:S02]  /*1fc90*/  @!P4 LEA.HI.X R27, R13, R3.reuse, R10, 0x1, P1 ;  /* 0x000000030d1bc211 */ /* 0x080fe400008f0c0a */
[----:B------:R-:W-:Y:S01]  /*1fca0*/  @!P5 LEA.HI.X R9, R21, R3, R14, 0x1, P2 ;  /* 0x000000031509d211 */ /* 0x000fe200010f0c0e */
[----:B------:R0:W-:Y:S04]  /*1fcb0*/  @!P3 ST.E.128 desc[UR60][R24.64], RZ ;  /* 0x000000ff1800b985 */ /* 0x0001e8000c101d3c */
[----:B------:R0:W-:Y:S04]  /*1fcc0*/  @!P4 ST.E.128 desc[UR60][R26.64], RZ ;  /* 0x000000ff1a00c985 */ /* 0x0001e8000c101d3c */
[----:B------:R0:W-:Y:S02]  /*1fcd0*/  @!P5 ST.E.128 desc[UR60][R8.64], RZ ;  /* 0x000000ff0800d985 */ /* 0x0001e4000c101d3c */
.L_x_6160:
[----:B------:R-:W-:Y:S05]  /*1fce0*/  BSYNC B0 ;  /* 0x0000000000007941 */ /* 0x000fea0003800000 */
.L_x_6150:
[----:B------:R-:W-:Y:S02]  /*1fcf0*/  ULDC UR4, c[0x0][0xc3c] ;  /* 0x00030f0000047ab9 */ /* 0x000fe40000000800 */
[----:B------:R-:W-:-:S13]  /*1fd00*/  ISETP.GE.AND P0, PT, R7, UR4, PT ;  /* 0x0000000407007c0c */ /* 0x000fda000bf06270 */
[----:B------:R-:W-:Y:S05]  /*1fd10*/  @!P0 BRA `(.L_x_6172) ;  /* 0xfffffe1400a48947 */ /* 0x000fea000383ffff */
[----:B------:R-:W-:Y:S05]  /*1fd20*/  BRA `(.L_x_5929) ;  /* 0x0000007c00607947 */ /* 0x000fea0003800000 */
.L_x_5927:
[----:B------:R-:W-:-:S08]  /*1fd30*/  NOP ;  /* 0x0000000000007918 */ /* 0x000fd00000000000 */
[----:B0-----:R-:W0:-:S00]  /*1fd40*/  USETMAXREG.DEALLOC.CTAPOOL 0x28 ;  /* 0x00000028000079c8 */ /* 0x001e0000080e0500 */
[----:B0-----:R-:W2:Y:S01]  /*1fd50*/  LDL.LU R3, [R1] ;  /* 0x0000000001037983 */ /* 0x001ea20000300800 */
[----:B------:R-:W-:Y:S02]  /*1fd60*/  LOP3.LUT R2, R2, 0x3, RZ, 0xc0, !PT ;  /* 0x0000000302027812 */ /* 0x000fe400078ec0ff */
[----:B------:R-:W-:-:S04]  /*1fd70*/  MOV R7, RZ ;  /* 0x000000ff00077202 */ /* 0x000fc80000000f00 */
        /* <DEDUP_REMOVED lines=13> */
.L_x_6173:
[----:B------:R-:W-:Y:S01]  /*1fe50*/  LOP3.LUT R6, R0, 0x1f, RZ, 0xc0, !PT ;  /* 0x0000001f00067812 */ /* 0x000fe200078ec0ff */
[----:B------:R-:W-:Y:S01]  /*1fe60*/  ULDC UR4, c[0x0][0xc3c] ;  /* 0x00030f0000047ab9 */ /* 0x000fe20000000800 */
[----:B------:R-:W-:Y:S01]  /*1fe70*/  IMAD.MOV.U32 R8, RZ, RZ, RZ ;  /* 0x000000ffff087224 */ /* 0x000fe200078e00ff */
        /* <DEDUP_REMOVED lines=33> */
[----:B0-----:R-:W-:-:S05]  /*20090*/  IMAD R9, R9, UR5, RZ ;  /* 0x0000000509097c24 */ /* 0x001fca000f8e02ff */
[----:B-1----:R-:W-:Y:S01]  /*200a0*/  ISETP.GT.AND P6, PT, R9, UR6, PT ;  /* 0x0000000609007c0c */ /* 0x002fe2000bfc4270 */
[----:B------:R-:W-:-:S12]  /*200b0*/  IMAD.MOV.U32 R4, RZ, RZ, R9 ;  /* 0x000000ffff047224 */ /* 0x000fd800078e0009 */
[----:B------:R-:W-:Y:S05]  /*200c0*/  @P6 BRA `(.L_x_6175) ;  /* 0x0000000000a06947 */ /* 0x000fea0003800000 */
[----:B------:R-:W-:Y:S01]  /*200d0*/  IMAD.MOV.U32 R9, RZ, RZ, R4 ;  /* 0x000000ffff097224 */ /* 0x000fe200078e0004 */
[----:B------:R-:W-:Y:S01]  /*200e0*/  UMOV UR4, URZ ;  /* 0x0000003f00047c82 */ /* 0x000fe20008000000 */
[----:B------:R-:W-:-:S05]  /*200f0*/  ULDC UR5, c[0x0][0xc38] ;  /* 0x00030e0000057ab9 */ /* 0x000fca0000000800 */
.L_x_6177:
[----:B------:R-:W0:Y:S01]  /*20100*/  LDC R2, c[0x0][0xc3c] ;  /* 0x00030f00ff027b82 */ /* 0x000e220000000800 */
[----:B------:R-:W-:Y:S01]  /*20110*/  UIADD3 UR4, UR4, 0x1f, URZ ;  /* 0x0000001f04047890 */ /* 0x000fe2000fffe03f */
[----:B------:R-:W-:Y:S02]  /*20120*/  ULDC UR7, c[0x0][0xc3c] ;  /* 0x00030f0000077ab9 */ /* 0x000fe40000000800 */
[----:B------:R-:W-:-:S03]  /*20130*/  MOV R19, UR7 ;  /* 0x0000000700137c02 */ /* 0x000fc60008000f00 */
[----:B0-----:R-:W-:-:S13]  /*20140*/  ISETP.LE.AND P6, PT, R2, UR4, PT ;  /* 0x0000000402007c0c */ /* 0x001fda000bfc3270 */
[----:B------:R-:W-:Y:S05]  /*20150*/  @P6 BRA `(.L_x_6176) ;  /* 0x0000000800a86947 */ /* 0x000fea0003800000 */
[----:B------:R-:W-:Y:S01]  /*20160*/  VIADD R11, R6, UR4 ;  /* 0x00000004060b7c36 */ /* 0x000fe20008000000 */
[----:B------:R-:W-:Y:S01]  /*20170*/  MOV R8, RZ ;  /* 0x000000ff00087202 */ /* 0x000fe20000000f00 */
[----:B------:R-:W-:-:S03]  /*20180*/  IMAD.MOV.U32 R7, RZ, RZ, RZ ;  /* 0x000000ffff077224 */ /* 0x000fc600078e00ff */
        /* <DEDUP_REMOVED lines=28> */
.L_x_6175:
        /* <DEDUP_REMOVED lines=13> */
.L_x_6178:
        /* <DEDUP_REMOVED lines=14> */
[----:B0-----:R-:W-:Y:S01]  /*20500*/  IMAD.MOV.U32 R2, RZ, RZ, RZ ;  /* 0x000000ffff027224 */ /* 0x001fe200078e00ff */
[----:B-1----:R-:W-:-:S05]  /*20510*/  IADD3 R11, RZ, -R3, RZ ;  /* 0x80000003ff0b7210 */ /* 0x002fca0007ffe0ff */
        /* <DEDUP_REMOVED lines=16> */
[----:B------:R-:W-:-:S05]  /*20620*/  @P0 IADD3 R2, R2, 0x1, RZ ;  /* 0x0000000102020810 */ /* 0x000fca0007ffe0ff */
[----:B------:R-:W-:Y:S02]  /*20630*/  IMAD.MOV.U32 R13, RZ, RZ, R2 ;  /* 0x000000ffff0d7224 */ /* 0x000fe400078e0002 */
[----:B0-----:R-:W-:-:S03]  /*20640*/  IMAD.MOV R2, RZ, RZ, -R3 ;  /* 0x000000ffff027224 */ /* 0x001fc600078e0a03 */
[----:B------:R-:W-:Y:S01]  /*20650*/  @!P2 IADD3 R13, -R13, RZ, RZ ;  /* 0x000000ff0d0da210 */ /* 0x000fe20007ffe1ff */
[----:B------:R-:W-:Y:S01]  /*20660*/  IMAD R9, R2, R5, RZ ;  /* 0x0000000502097224 */ /* 0x000fe200078e02ff */
[----:B------:R-:W-:Y:S01]  /*20670*/  @!P1 LOP3.LUT R13, RZ, R7, RZ, 0x33, !PT ;  /* 0x00000007ff0d9212 */ /* 0x000fe200078e33ff */
[----:B------:R-:W-:-:S03]  /*20680*/  IMAD.MOV.U32 R2, RZ, RZ, RZ ;  /* 0x000000ffff027224 */ /* 0x000fc600078e00ff */
[----:B------:R-:W-:Y:S01]  /*20690*/  IABS R10, R13 ;  /* 0x0000000d000a7213 */ /* 0x000fe20000000000 */
[----:B------:R-:W-:-:S03]  /*206a0*/  IMAD.HI.U32 R2, R3, R9, R2 ;  /* 0x0000000903027227 */ /* 0x000fc600078e0002 */
[----:B------:R-:W-:Y:S01]  /*206b0*/  MOV R3, R10 ;  /* 0x0000000a00037202 */ /* 0x000fe20000000f00 */
[----:B------:R-:W-:-:S04]  /*206c0*/  IMAD.MOV.U32 R10, RZ, RZ, R12 ;  /* 0x000000ffff0a7224 */ /* 0x000fc800078e000c */
        /* <DEDUP_REMOVED lines=12> */
[----:B------:R-:W-:-:S04]  /*20790*/  @!P1 LOP3.LUT R2, RZ, R8, RZ, 0x33, !PT ;  /* 0x00000008ff029212 */ /* 0x000fc800078e33ff */
[----:B------:R-:W-:-:S05]  /*207a0*/  IADD3 R3, -R2, RZ, RZ ;  /* 0x000000ff02037210 */ /* 0x000fca0007ffe1ff */
[C---:B------:R-:W-:Y:S02]  /*207b0*/  IMAD R18, R8.reuse, R3, R13 ;  /* 0x0000000308127224 */ /* 0x040fe400078e020d */
[----:B------:R-:W-:Y:S02]  /*207c0*/  IMAD R3, R8, 0x1000000, R2 ;  /* 0x0100000008037824 */ /* 0x000fe400078e0202 */
[----:B------:R-:W-:-:S03]  /*207d0*/  IMAD R2, R7, R5, R4 ;  /* 0x0000000507027224 */ /* 0x000fc600078e0204 */
[----:B------:R-:W-:Y:S01]  /*207e0*/  LEA R18, R18, R3, 0x10 ;  /* 0x0000000312127211 */ /* 0x000fe200078e80ff */
[----:B------:R-:W-:Y:S06]  /*207f0*/  BRA `(.L_x_6180) ;  /* 0x0000000000f47947 */ /* 0x000fec0003800000 */
.L_x_6179:
        /* <DEDUP_REMOVED lines=29> */
[----:B------:R-:W-:-:S03]  /*209d0*/  IMAD.MOV R2, RZ, RZ, -R2 ;  /* 0x000000ffff027224 */ /* 0x000fc600078e0a02 */
[----:B------:R-:W-:Y:S01]  /*209e0*/  IADD3 R8, -R9, RZ, RZ ;  /* 0x000000ff09087210 */ /* 0x000fe20007ffe1ff */
[----:B------:R-:W-:Y:S02]  /*209f0*/  IMAD R4, R5, R2, R4 ;  /* 0x0000000205047224 */ /* 0x000fe400078e0204 */
[----:B------:R-:W-:Y:S01]  /*20a00*/  IMAD.MOV.U32 R2, RZ, RZ, RZ ;  /* 0x000000ffff027224 */ /* 0x000fe200078e00ff */
[----:B------:R-:W-:Y:S02]  /*20a10*/  VIADDMNMX R8, R8, UR5, R13, PT ;  /* 0x0000000508087c46 */ /* 0x000fe4000b80010d */
[----:B------:R-:W-:Y:S02]  /*20a20*/  IADD3 R9, R9, 0x1000000, R4 ;  /* 0x0100000009097810 */ /* 0x000fe40007ffe004 */
[-C--:B------:R-:W-:Y:S01]  /*20a30*/  IABS R12, R8.reuse ;  /* 0x00000008000c7213 */ /* 0x080fe20000000000 */
[----:B------:R-:W-:Y:S01]  /*20a40*/  IMAD.MOV R18, RZ, RZ, -R8 ;  /* 0x000000ffff127224 */ /* 0x000fe200078e0a08 */
[----:B------:R-:W-:-:S02]  /*20a50*/  IABS R13, R8 ;  /* 0x00000008000d7213 */ /* 0x000fc40000000000 */
        /* <DEDUP_REMOVED lines=23> */
.L_x_6180:
[----:B------:R-:W-:-:S04]  /*20bd0*/  LOP3.LUT R2, RZ, R2, RZ, 0x33, !PT ;  /* 0x00000002ff027212 */ /* 0x000fc800078e33ff */
[----:B------:R-:W-:Y:S01]  /*20be0*/  IADD3 R17, R7, R2, RZ ;  /* 0x0000000207117210 */ /* 0x000fe20007ffe0ff */
[----:B------:R-:W-:Y:S06]  /*20bf0*/  BRA `(.L_x_6181) ;  /* 0x00000000000c7947 */ /* 0x000fec0003800000 */
.L_x_6176:
[----:B------:R-:W-:Y:S01]  /*20c00*/  IMAD.MOV.U32 R17, RZ, RZ, RZ ;  /* 0x000000ffff117224 */ /* 0x000fe200078e00ff */
[----:B------:R-:W-:Y:S01]  /*20c10*/  MOV R18, RZ ;  /* 0x000000ff00127202 */ /* 0x000fe20000000f00 */
[----:B------:R-:W-:-:S07]  /*20c20*/  IMAD.U32 R16, RZ, RZ, UR6 ;  /* 0x00000006ff107e24 */ /* 0x000fce000f8e00ff */
.L_x_6181:
[----:B------:R-:W-:-:S13]  /*20c30*/  ISETP.NE.AND P0, PT, R6, RZ, PT ;  /* 0x000000ff0600720c */ /* 0x000fda0003f05270 */
[----:B------:R-:W0:Y:S01]  /*20c40*/  @!P0 S2R R3, SR_CgaCtaId ;  /* 0x0000000000038919 */ /* 0x000e220000008800 */
[----:B------:R-:W-:-:S04]  /*20c50*/  @!P0 MOV R2, 0x400 ;  /* 0x0000040000028802 */ /* 0x000fc80000000f00 */
[----:B0-----:R-:W-:-:S05]  /*20c60*/  @!P0 LEA R2, R3, R2, 0x18 ;  /* 0x0000000203028211 */ /* 0x001fca00078ec0ff */
[----:B------:R2:W-:Y:S01]  /*20c70*/  @!P0 STS.128 [R2+0x308d0], R16 ;  /* 0x0308d01002008388 */ /* 0x0005e20000000c00 */
[----:B------:R-:W-:Y:S06]  /*20c80*/  BAR.ARV 0x5, 0x180 ;  /* 0x0146000000007b1d */ /* 0x000fec0000002000 */
.L_x_6174:
[----:B------:R3:W-:Y:S01]  /*20c90*/  STL [R1+0x28], RZ ;  /* 0x000028ff01007387 */ /* 0x0007e20000100800 */
[----:B------:R-:W-:Y:S01]  /*20ca0*/  ULDC UR4, c[0x0][0xc3c] ;  /* 0x00030f0000047ab9 */ /* 0x000fe20000000800 */
[----:B------:R-:W-:Y:S01]  /*20cb0*/  IMAD.MOV.U32 R28, RZ, RZ, 0x1 ;  /* 0x00000001ff1c7424 */ /* 0x000fe200078e00ff */
[----:B-1----:R-:W-:Y:S01]  /*20cc0*/  ISETP.GE.AND P0, PT, R19, UR4, PT ;  /* 0x0000000413007c0c */ /* 0x002fe2000bf06270 */
[----:B------:R-:W-:-:S12]  /*20cd0*/  IMAD.MOV.U32 R26, RZ, RZ, RZ ;  /* 0x000000ffff1a7224 */ /* 0x000fd800078e00ff */
[----:B---3--:R-:W-:Y:S05]  /*20ce0*/  @P0 BRA `(.L_x_6182) ;  /* 0x00000068008c0947 */ /* 0x008fea0003800000 */
[----:B--2---:R-:W2:Y:S01]  /*20cf0*/  LDL R2, [R1+0x6c] ;  /* 0x00006c0001027983 */ /* 0x004ea20000100800 */
[----:B------:R-:W1:Y:S01]  /*20d00*/  S2UR UR5, SR_CgaCtaId ;  /* 0x00000000000579c3 */ /* 0x000e620000008800 */
[----:B------:R-:W-:Y:S01]  /*20d10*/  SHF.L.U32 R32, R0, 0x3, RZ ;  /* 0x0000000300207819 */ /* 0x000fe200000006ff */
[----:B------:R-:W-:Y:S01]  /*20d20*/  BSSY B8, `(.L_x_6182) ;  /* 0x000069f000087945 */ /* 0x000fe20003800000 */
[----:B------:R3:W-:Y:S01]  /*20d30*/  STL [R1+0x28], RZ ;  /* 0x000028ff01007387 */ /* 0x0007e20000100800 */
[----:B------:R-:W-:Y:S02]  /*20d40*/  MOV R29, 0x1 ;  /* 0x00000001001d7802 */ /* 0x000fe40000000f00 */
[----:B------:R-:W-:Y:S02]  /*20d50*/  CS2R R26, SRZ ;  /* 0x00000000001a7805 */ /* 0x000fe4000001ff00 */
[C---:B0-----:R-:W-:Y:S01]  /*20d60*/  LOP3.LUT R3, R32.reuse, 0x1f8, RZ, 0xc0, !PT ;  /* 0x000001f820037812 */ /* 0x041fe200078ec0ff */
[----:B------:R-:W-:Y:S01]  /*20d70*/  IMAD.MOV.U32 R28, RZ, RZ, 0x1 ;  /* 0x00000001ff1c7424 */ /* 0x000fe200078e00ff */
[----:B------:R-:W-:Y:S01]  /*20d80*/  LOP3.LUT R32, R32, 0x38, RZ, 0xc0, !PT ;  /* 0x0000003820207812 */ /* 0x000fe200078ec0ff */
[----:B------:R-:W-:Y:S01]  /*20d90*/  ULDC.64 UR36, c[0x0][0x198] ;  /* 0x0000660000247ab9 */ /* 0x000fe20000000a00 */
[----:B------:R-:W-:Y:S01]  /*20da0*/  LOP3.LUT R3, R3, 0x38, R0, 0x78, !PT ;  /* 0x0000003803037812 */ /* 0x000fe200078e7800 */
[----:B------:R-:W-:Y:S01]  /*20db0*/  ULDC UR38, c[0x0][0xc] ;  /* 0x0000030000267ab9 */ /* 0x000fe20000000800 */
[----:B------:R-:W-:-:S02]  /*20dc0*/  LOP3.LUT R35, R32, 0x40, RZ, 0xfc, !PT ;  /* 0x0000004020237812 */ /* 0x000fc400078efcff */
[----:B------:R-:W-:Y:S02]  /*20dd0*/  LOP3.LUT R33, R32, 0x80, RZ, 0xfc, !PT ;  /* 0x0000008020217812 */ /* 0x000fe400078efcff */
[----:B--2---:R-:W-:Y:S02]  /*20de0*/  R2UR UR4, R2 ;  /* 0x00000000020472ca */ /* 0x004fe400000e0000 */
[C---:B------:R-:W-:Y:S01]  /*20df0*/  LOP3.LUT R2, R0.reuse, 0x7f, RZ, 0xc0, !PT ;  /* 0x0000007f00027812 */ /* 0x040fe200078ec0ff */
[----:B------:R-:W-:-:S04]  /*20e00*/  IMAD.SHL.U32 R0, R0, 0x10, RZ ;  /* 0x0000001000007824 */ /* 0x000fc800078e00ff */
[----:B------:R-:W-:Y:S01]  /*20e10*/  IMAD.SHL.U32 R36, R2, 0x8, RZ ;  /* 0x0000000802247824 */ /* 0x000fe200078e00ff */
[----:B------:R-:W-:-:S04]  /*20e20*/  SHF.R.U32.HI R2, RZ, 0x3, R2 ;  /* 0x00000003ff027819 */ /* 0x000fc80000011602 */
[----:B------:R-:W-:Y:S01]  /*20e30*/  LOP3.LUT R36, R3, 0x200, R36, 0xf8, !PT ;  /* 0x0000020003247812 */ /* 0x000fe200078ef824 */
[----:B------:R-:W-:Y:S01]  /*20e40*/  ULOP3.LUT UR39, UR4, 0x2, URZ, 0xfc, !UPT ;  /* 0x0000000204277892 */ /* 0x000fe2000f8efc3f */
[----:B------:R-:W-:Y:S02]  /*20e50*/  LOP3.LUT R0, R2, 0x70, R0, 0xf8, !PT ;  /* 0x0000007002007812 */ /* 0x000fe400078ef800 */
[----:B------:R-:W-:Y:S02]  /*20e60*/  UMOV UR4, 0x400 ;  /* 0x0000040000047882 */ /* 0x000fe40000000000 */
[----:B-1----:R-:W-:-:S06]  /*20e70*/  ULEA UR4, UR5, UR4, 0x18 ;  /* 0x0000000405047291 */ /* 0x002fcc000f8ec03f */
[----:B------:R-:W-:-:S05]  /*20e80*/  IMAD.U32 R22, RZ, RZ, UR4 ;  /* 0x00000004ff167e24 */ /* 0x000fca000f8e00ff */
[----:B---3--:R-:W-:-:S07]  /*20e90*/  LEA R37, R36, R22, 0x1 ;  /* 0x0000001624257211 */ /* 0x008fce00078e08ff */
.L_x_6289:
[----:B0-----:R-:W0:Y:S02]  /*20ea0*/  LDC.64 R30, c[0x0][0xc88] ;  /* 0x00032200ff1e7b82 */ /* 0x001e240000000a00 */
[----:B0-----:R-:W-:-:S06]  /*20eb0*/  IMAD.WIDE R30, R19, 0x4, R30 ;  /* 0x00000004131e7825 */ /* 0x001fcc00078e021e */
[----:B--2---:R-:W2:Y:S01]  /*20ec0*/  LDG.E R30, desc[UR60][R30.64] ;  /* 0x0000003c1e1e7981 */ /* 0x004ea2000c1e1900 */
[----:B------:R-:W-:Y:S05]  /*20ed0*/  YIELD ;  /* 0x0000000000007946 */ /* 0x000fea0003800000 */
[----:B------:R-:W-:Y:S01]  /*20ee0*/  ULDC.64 UR4, c[0x0][0xa28] ;  /* 0x00028a0000047ab9 */ /* 0x000fe20000000a00 */
[----:B------:R-:W-:Y:S01]  /*20ef0*/  ULDC.64 UR8, c[0x0][0xa18] ;  /* 0x0002860000087ab9 */ /* 0x000fe20000000a00 */
[----:B------:R-:W-:Y:S01]  /*20f00*/  ISETP.NE.U32.AND P0, PT, RZ, UR4, PT ;  /* 0x00000004ff007c0c */ /* 0x000fe2000bf05070 */
[----:B------:R-:W-:Y:S01]  /*20f10*/  IMAD.MOV.U32 R12, RZ, RZ, RZ ;  /* 0x000000ffff0c7224 */ /* 0x000fe200078e00ff */
[----:B------:R-:W-:-:S02]  /*20f20*/  ULDC.64 UR6, c[0x0][0xa10] ;  /* 0x0002840000067ab9 */ /* 0x000fc40000000a00 */
[----:B------:R-:W-:Y:S02]  /*20f30*/  ISETP.NE.AND.EX P0, PT, RZ, UR5, PT, P0 ;  /* 0x00000005ff007c0c */ /* 0x000fe4000bf05300 */
[----:B------:R-:W-:-:S04]  /*20f40*/  ISETP.NE.U32.AND P2, PT, RZ, UR8, PT ;  /* 0x00000008ff007c0c */ /* 0x000fc8000bf45070 */
[----:B------:R-:W-:Y:S02]  /*20f50*/  ISETP.NE.AND.EX P2, PT, RZ, UR9, PT, P2 ;  /* 0x00000009ff007c0c */ /* 0x000fe4000bf45320 */
[----:B------:R-:W-:Y:S02]  /*20f60*/  MOV R34, RZ ;  /* 0x000000ff00227202 */ /* 0x000fe40000000f00 */
[----:B--2---:R-:W-:-:S03]  /*20f70*/  SHF.R.S32.HI R0, RZ, 0x1f, R30 ;  /* 0x0000001fff007819 */ /* 0x004fc6000001141e */
        /* <DEDUP_REMOVED lines=16> */
[C---:B------:R-:W-:Y:S02]  /*21080*/  IADD3.X R3, R24.reuse, UR5, RZ, P3, !PT ;  /* 0x0000000518037c10 */ /* 0x040fe40009ffe4ff */
[----:B------:R-:W-:Y:S01]  /*21090*/  @P2 IADD3 R6, P3, R23, UR8, RZ ;  /* 0x0000000817062c10 */ /* 0x000fe2000ff7e0ff */
[----:B------:R-:W-:Y:S01]  /*210a0*/  IMAD.U32 R8, RZ, RZ, UR4 ;  /* 0x00000004ff087e24 */ /* 0x000fe2000f8e00ff */
[----:B------:R-:W-:Y:S01]  /*210b0*/  ULDC.64 UR4, c[0x0][0x418] ;  /* 0x0001060000047ab9 */ /* 0x000fe20000000a00 */
[----:B------:R-:W5:Y:S01]  /*210c0*/  @P0 LDG.E R34, desc[UR60][R2.64] ;  /* 0x0000003c02220981 */ /* 0x000f62000c1e1900 */
[----:B------:R-:W-:-:S03]  /*210d0*/  @P2 IADD3.X R7, R24, UR9, RZ, P3, !PT ;  /* 0x0000000918072c10 */ /* 0x000fc60009ffe4ff */
        /* <DEDUP_REMOVED lines=9> */
[----:B0-----:R-:W-:Y:S02]  /*21170*/  IMAD.U32 R6, RZ, RZ, UR5 ;  /* 0x00000005ff067e24 */ /* 0x001fe4000f8e00ff */
[----:B------:R-:W-:Y:S01]  /*21180*/  IMAD.U32 R9, RZ, RZ, UR4 ;  /* 0x00000004ff097e24 */ /* 0x000fe2000f8e00ff */
[----:B---3--:R0:W-:Y:S01]  /*21190*/  STL [R1+0x18], R8 ;  /* 0x0000180801007387 */ /* 0x0081e20000100800 */
[----:B------:R-:W-:-:S03]  /*211a0*/  MOV R11, R8 ;  /* 0x00000008000b7202 */ /* 0x000fc60000000f00 */
[----:B--2---:R0:W-:Y:S01]  /*211b0*/  STL [R1+0xc], R12 ;  /* 0x00000c0c01007387 */ /* 0x0041e20000100800 */
[----:B------:R-:W-:Y:S05]  /*211c0*/  @P2 BRA `(.L_x_6183) ;  /* 0x0000000000142947 */ /* 0x000fea0003800000 */
[----:B------:R-:W-:Y:S05]  /*211d0*/  @!P0 BRA `(.L_x_6183) ;  /* 0x0000000000108947 */ /* 0x000fea0003800000 */
[----:B0-----:R-:W2:Y:S04]  /*211e0*/  LDG.E R8, desc[UR60][R2.64] ;  /* 0x0000003c02087981 */ /* 0x001ea8000c1e1900 */
[----:B------:R-:W2:Y:S02]  /*211f0*/  LDG.E R7, desc[UR60][R2.64+0x4] ;  /* 0x0000043c02077981 */ /* 0x000ea4000c1e1900 */
[----:B--2---:R-:W-:-:S05]  /*21200*/  IADD3 R11, -R8, R7, RZ ;  /* 0x00000007080b7210 */ /* 0x004fca0007ffe1ff */
[----:B------:R1:W-:Y:S02]  /*21210*/  STL [R1+0x18], R11 ;  /* 0x0000180b01007387 */ /* 0x0003e40000100800 */
.L_x_6183:
[----:B------:R-:W-:Y:S01]  /*21220*/  ULDC.64 UR4, c[0x0][0xa20] ;  /* 0x0002880000047ab9 */ /* 0x000fe20000000a00 */
[C---:B------:R-:W-:Y:S01]  /*21230*/  LOP3.LUT R2, R18.reuse, 0xff000000, RZ, 0xc0, !PT ;  /* 0xff00000012027812 */ /* 0x040fe200078ec0ff */
[----:B------:R-:W-:Y:S01]  /*21240*/  IMAD.MOV.U32 R31, RZ, RZ, R30 ;  /* 0x000000ffff1f7224 */ /* 0x000fe200078e001e */
[----:B------:R-:W-:Y:S02]  /*21250*/  ISETP.NE.U32.AND P0, PT, RZ, UR4, PT ;  /* 0x00000004ff007c0c */ /* 0x000fe4000bf05070 */
[----:B------:R-:W-:Y:S02]  /*21260*/  SHF.R.U32.HI R3, RZ, 0x8, R2 ;  /* 0x00000008ff037819 */ /* 0x000fe40000011602 */
[----:B------:R-:W-:Y:S02]  /*21270*/  ISETP.NE.AND.EX P0, PT, RZ, UR5, PT, P0 ;  /* 0x00000005ff007c0c */ /* 0x000fe4000bf05300 */
[C---:B0-----:R-:W-:Y:S02]  /*21280*/  LOP3.LUT R8, R18.reuse, 0xff0000, RZ, 0xc0, !PT ;  /* 0x00ff000012087812 */ /* 0x041fe400078ec0ff */
[----:B------:R-:W-:-:S02]  /*21290*/  LOP3.LUT R18, R18, 0xffff, RZ, 0xc0, !PT ;  /* 0x0000ffff12127812 */ /* 0x000fc400078ec0ff */
[----:B------:R-:W-:-:S07]  /*212a0*/  LEA.HI R8, R8, R3, RZ, 0x10 ;  /* 0x0000000308087211 */ /* 0x000fce00078f80ff */
[----:B------:R-:W-:Y:S05]  /*212b0*/  @!P0 BRA `(.L_x_6184) ;  /* 0x0000000000108947 */ /* 0x000fea0003800000 */
[----:B------:R-:W-:-:S04]  /*212c0*/  IADD3 R2, P0, R23, UR4, RZ ;  /* 0x0000000417027c10 */ /* 0x000fc8000ff1e0ff */
[----:B------:R-:W-:-:S05]  /*212d0*/  IADD3.X R3, R24, UR5, RZ, P0, !PT ;  /* 0x0000000518037c10 */ /* 0x000fca00087fe4ff */
[----:B------:R0:W5:Y:S01]  /*212e0*/  LDG.E R9, desc[UR60][R2.64] ;  /* 0x0000003c02097981 */ /* 0x000162000c1e1900 */
[----:B------:R-:W-:Y:S05]  /*212f0*/  BRA `(.L_x_6185) ;  /* 0x0000000000247947 */ /* 0x000fea0003800000 */
.L_x_6184:
        /* <DEDUP_REMOVED lines=8> */
[----:B--2---:R-:W-:-:S07]  /*21380*/  IMAD.IADD R9, R10, 0x1, -R9 ;  /* 0x000000010a097824 */ /* 0x004fce00078e0a09 */
.L_x_6185:
[----:B0-----:R-:W2:Y:S01]  /*21390*/  @P1 LDG.E R2, desc[UR60][R4.64] ;  /* 0x0000003c04021981 */ /* 0x001ea2000c1e1900 */
[----:B------:R-:W0:Y:S03]  /*213a0*/  LDC R3, c[0x0][0x448] ;  /* 0x00011200ff037b82 */ /* 0x000e260000000800 */
[----:B------:R3:W2:Y:S01]  /*213b0*/  @P1 LDG.E R5, desc[UR60][R4.64+0x4] ;  /* 0x0000043c04051981 */ /* 0x0006a2000c1e1900 */
[----:B-----5:R-:W-:Y:S01]  /*213c0*/  IADD3 R9, -R12, R9, RZ ;  /* 0x000000090c097210 */ /* 0x020fe20007ffe1ff */
[----:B------:R-:W-:Y:S01]  /*213d0*/  BSSY B0, `(.L_x_6186) ;  /* 0x0000037000007945 */ /* 0x000fe20003800000 */
[----:B------:R-:W-:Y:S02]  /*213e0*/  LOP3.LUT R20, R8, 0xff, RZ, 0xc0, !PT ;  /* 0x000000ff08147812 */ /* 0x000fe400078ec0ff */
[----:B0-----:R-:W-:-:S13]  /*213f0*/  ISETP.NE.AND P0, PT, R3, 0x1, PT ;  /* 0x000000010300780c */ /* 0x001fda0003f05270 */
[----:B---3--:R-:W0:Y:S08]  /*21400*/  @P0 LDC R4, c[0x0][0x44c] ;  /* 0x00011300ff040b82 */ /* 0x008e300000000800 */
[----:B------:R-:W3:Y:S01]  /*21410*/  @P0 LDC R3, c[0x0][0x450] ;  /* 0x00011400ff030b82 */ /* 0x000ee20000000800 */
[----:B--2---:R-:W-:Y:S01]  /*21420*/  @P1 IADD3 R6, -R2, R5, RZ ;  /* 0x0000000502061210 */ /* 0x004fe20007ffe1ff */
[----:B------:R-:W-:-:S04]  /*21430*/  IMAD.SHL.U32 R2, R17, 0x80, RZ ;  /* 0x0000008011027824 */ /* 0x000fc800078e00ff */
[----:B------:R-:W-:-:S04]  /*21440*/  VIADD R2, R2, 0x7f ;  /* 0x0000007f02027836 */ /* 0x000fc80000000000 */
[----:B0-----:R-:W-:-:S05]  /*21450*/  @P0 IMAD.HI.U32 R4, R2, R4, RZ ;  /* 0x0000000402040227 */ /* 0x001fca00078e00ff */
[----:B---3--:R-:W-:Y:S01]  /*21460*/  @P0 SHF.R.U32.HI R2, RZ, R3, R4 ;  /* 0x00000003ff020219 */ /* 0x008fe20000011604 */
[----:B------:R-:W-:Y:S01]  /*21470*/  IMAD.IADD R3, R9, 0x1, R6 ;  /* 0x0000000109037824 */ /* 0x000fe200078e0206 */
[----:B------:R-:W-:-:S03]  /*21480*/  SHF.R.U32.HI R4, RZ, 0x10, R8 ;  /* 0x00000010ff047819 */ /* 0x000fc60000011608 */
[C---:B------:R-:W-:Y:S01]  /*21490*/  VIADD R5, R3.reuse, 0x5f ;  /* 0x0000005f03057836 */ /* 0x040fe20000000000 */
[----:B------:R-:W-:Y:S01]  /*214a0*/  IADD3 R7, R3, 0x60, -R11 ;  /* 0x0000006003077810 */ /* 0x000fe20007ffe80b */
[----:B------:R0:W-:Y:S02]  /*214b0*/  STL [R1+0x4], R3 ;  /* 0x0000040301007387 */ /* 0x0001e40000100800 */
[----:B------:R-:W-:Y:S01]  /*214c0*/  IMAD.HI R5, R5, 0x2aaaaaab, RZ ;  /* 0x2aaaaaab05057827 */ /* 0x000fe200078e02ff */
[----:B------:R-:W-:-:S05]  /*214d0*/  IADD3 R2, R7, R2, RZ ;  /* 0x0000000207027210 */ /* 0x000fca0007ffe0ff */
[----:B------:R-:W-:Y:S01]  /*214e0*/  IMAD.HI R2, R2, 0x2aaaaaab, RZ ;  /* 0x2aaaaaab02027827 */ /* 0x000fe200078e02ff */
[----:B0-----:R-:W-:-:S04]  /*214f0*/  SHF.R.U32.HI R3, RZ, 0x1f, R5 ;  /* 0x0000001fff037819 */ /* 0x001fc80000011605 */
[----:B------:R-:W-:Y:S02]  /*21500*/  LEA.HI.SX32 R5, R5, R3, 0x1c ;  /* 0x0000000305057211 */ /* 0x000fe400078fe2ff */
[----:B------:R-:W-:-:S04]  /*21510*/  SHF.R.U32.HI R3, RZ, 0x1f, R2 ;  /* 0x0000001fff037819 */ /* 0x000fc80000011602 */
[----:B------:R-:W-:Y:S01]  /*21520*/  LEA.HI.SX32 R3, R2, R3, 0x1c ;  /* 0x0000000302037211 */ /* 0x000fe200078fe2ff */
[----:B------:R-:W-:-:S03]  /*21530*/  IMAD.MOV.U32 R2, RZ, RZ, RZ ;  /* 0x000000ffff027224 */ /* 0x000fc600078e00ff */
[----:B------:R-:W-:-:S04]  /*21540*/  VIMNMX R10, R5, R3, PT ;  /* 0x00000003050a7248 */ /* 0x000fc80003fe0100 */
[----:B------:R-:W-:-:S13]  /*21550*/  ISETP.GE.AND P0, PT, R10, 0x1, PT ;  /* 0x000000010a00780c */ /* 0x000fda0003f06270 */
[----:B------:R-:W-:Y:S05]  /*21560*/  @!P0 BRA `(.L_x_6187) ;  /* 0x0000000000748947 */ /* 0x000fea0003800000 */
[----:B------:R-:W-:Y:S01]  /*21570*/  ISETP.NE.AND P0, PT, R4, RZ, PT ;  /* 0x000000ff0400720c */ /* 0x000fe20003f05270 */
[----:B------:R-:W-:-:S03]  /*21580*/  ULDC UR4, c[0x0][0x9f0] ;  /* 0x00027c0000047ab9 */ /* 0x000fc60000000800 */
[----:B------:R-:W-:-:S04]  /*21590*/  SEL R8, R4, UR4, P0 ;  /* 0x0000000404087c07 */ /* 0x000fc80008000000 */
[----:B-1----:R-:W-:Y:S02]  /*215a0*/  IABS R11, R8 ;  /* 0x00000008000b7213 */ /* 0x002fe40000000000 */
[----:B------:R-:W-:Y:S02]  /*215b0*/  IADD3 R12, R8, -0x1, R10 ;  /* 0xffffffff080c7810 */ /* 0x000fe40007ffe00a */
        /* <DEDUP_REMOVED lines=12> */
[----:B------:R-:W-:-:S05]  /*21680*/  IMAD.MOV R2, RZ, RZ, -R2 ;  /* 0x000000ffff027224 */ /* 0x000fca00078e0a02 */
[----:B------:R-:W-:Y:S01]  /*21690*/  MOV R12, R2 ;  /* 0x00000002000c7202 */ /* 0x000fe20000000f00 */
        /* <DEDUP_REMOVED lines=10> */
.L_x_6187:
[----:B------:R-:W-:Y:S05]  /*21740*/  BSYNC B0 ;  /* 0x0000000000007941 */ /* 0x000fea0003800000 */
.L_x_6186:
        /* <DEDUP_REMOVED lines=12> */
[----:B------:R-:W-:Y:S02]  /*21810*/  @P0 SHF.R.U32.HI R2, RZ, 0x1f, R8 ;  /* 0x0000001fff020819 */ /* 0x000fe40000011608 */
[----:B------:R-:W-:Y:S02]  /*21820*/  MOV R3, R6 ;  /* 0x0000000600037202 */ /* 0x000fe40000000f00 */
        /* <DEDUP_REMOVED lines=11> */
.L_x_6357:
[----:B--2---:R-:W-:Y:S02]  /*218e0*/  ISETP.NE.AND P0, PT, R14, RZ, PT ;  /* 0x000000ff0e00720c */ /* 0x004fe40003f05270 */
[----:B------:R-:W-:-:S11]  /*218f0*/  PLOP3.LUT P6, PT, PT, PT, PT, 0x8, 0x0 ;  /* 0x000000000000781c */ /* 0x000fd60003fce170 */
[----:B------:R-:W-:Y:S05]  /*21900*/  @P0 BRA `(.L_x_6191) ;  /* 0x00000000000c0947 */ /* 0x000fea0003800000 */
[----:B------:R-:W-:-:S03]  /*21910*/  UMOV UR4, 0xffffffff ;  /* 0xffffffff00047882 */ /* 0x000fc60000000000 */
[----:B------:R-:W-:Y:S05]  /*21920*/  BRA.DIV UR4, `(.L_x_6192) ;  /* 0x0000007604247947 */ /* 0x000fea000b800000 */
[----:B------:R-:W-:-:S13]  /*21930*/  ELECT P6, URZ, PT ;  /* 0x00000000003f782f */ /* 0x000fda00038c0000 */
.L_x_6191:
        /* <DEDUP_REMOVED lines=9> */
.L_x_6360:
[----:B------:R-:W-:Y:S05]  /*219d0*/  BSYNC B1 ;  /* 0x0000000000017941 */ /* 0x000fea0003800000 */
.L_x_6193:
[----:B------:R-:W-:Y:S04]  /*219e0*/  BSSY B1, `(.L_x_6195) ;  /* 0x000008c000017945 */ /* 0x000fe80003800000 */
[----:B------:R-:W-:Y:S05]  /*219f0*/  @!P6 BRA `(.L_x_6196) ;  /* 0x000000080028e947 */ /* 0x000fea0003800000 */
[----:B------:R-:W-:Y:S01]  /*21a00*/  LEA R12, R27, R22, 0x3 ;  /* 0x000000161b0c7211 */ /* 0x000fe200078e18ff */
[----:B------:R-:W2:Y:S01]  /*21a10*/  S2R R9, SR_TID.X ;  /* 0x0000000000097919 */ /* 0x000ea20000002100 */
[----:B-1----:R-:W-:Y:S01]  /*21a20*/  SHF.L.U32 R11, R29, 0x1f, RZ ;  /* 0x0000001f1d0b7819 */ /* 0x002fe200000006ff */
[----:B------:R-:W-:Y:S03]  /*21a30*/  BSSY B2, `(.L_x_6197) ;  /* 0x0000005000027945 */ /* 0x000fe60003800000 */
[----:B------:R-:W1:Y:S01]  /*21a40*/  SYNCS.PHASECHK.TRANS64.TRYWAIT P0, [R12+URZ+0x308a0], R11 ;  /* 0x0308a00b0c0075a7 */ /* 0x000e62000800017f */
[----:B--2---:R-:W-:-:S04]  /*21a50*/  LOP3.LUT R9, R9, 0x7f, RZ, 0xc0, !PT ;  /* 0x0000007f09097812 */ /* 0x004fc800078ec0ff */
[----:B------:R-:W-:Y:S01]  /*21a60*/  ISETP.NE.AND P1, PT, R9, RZ, PT ;  /* 0x000000ff0900720c */ /* 0x000fe20003f25270 */
[----:B-1----:R-:W-:-:S12]  /*21a70*/  @!P0 BRA `(.L_x_6198) ;  /* 0x0000007400048947 */ /* 0x002fd80003800000 */
.L_x_6361:
[----:B------:R-:W-:Y:S05]  /*21a80*/  BSYNC B2 ;  /* 0x0000000000027941 */ /* 0x000fea0003800000 */
.L_x_6197:
        /* <DEDUP_REMOVED lines=9> */
.L_x_6200:
[----:B------:R-:W-:Y:S05]  /*21b20*/  BSYNC B2 ;  /* 0x0000000000027941 */ /* 0x000fea0003800000 */
.L_x_6199:
[----:B0-----:R-:W-:Y:S01]  /*21b30*/  IMAD.MOV.U32 R8, RZ, RZ, RZ ;  /* 0x000000ffff087224 */ /* 0x001fe200078e00ff */
[----:B------:R-:W-:Y:S01]  /*21b40*/  UIADD3 UR4, UP0, UR36, 0x570, URZ ;  /* 0x0000057024047890 */ /* 0x000fe2000ff1e03f */
[----:B------:R-:W-:Y:S01]  /*21b50*/  IMAD R9, R3, 0x60, R0 ;  /* 0x0000006003097824 */ /* 0x000fe200078e0200 */
[----:B------:R-:W-:Y:S01]  /*21b60*/  PLOP3.LUT P0, PT, PT, PT, PT, 0x80, 0x0 ;  /* 0x000000000000781c */ /* 0x000fe20003f0f070 */
[----:B------:R-:W-:Y:S01]  /*21b70*/  IMAD R10, R27, 0x9000, R22 ;  /* 0x000090001b0a7824 */ /* 0x000fe200078e0216 */
[----:B------:R-:W-:Y:S01]  /*21b80*/  R2UR UR10, R8 ;  /* 0x00000000080a72ca */ /* 0x000fe200000e0000 */
[----:B------:R-:W-:Y:S01]  /*21b90*/  VIADD R8, R12, 0x30890 ;  /* 0x000308900c087836 */ /* 0x000fe20000000000 */
[----:B------:R-:W-:Y:S01]  /*21ba0*/  IADD3 R9, R9, -0x60, RZ ;  /* 0xffffffa009097810 */ /* 0x000fe20007ffe0ff */
[----:B------:R-:W-:Y:S01]  /*21bb0*/  VIADD R13, R10, 0x1e400 ;  /* 0x0001e4000a0d7836 */ /* 0x000fe20000000000 */
[----:B------:R-:W-:Y:S01]  /*21bc0*/  UIADD3.X UR5, URZ, UR37, URZ, UP0, !UPT ;  /* 0x000000253f057290 */ /* 0x000fe200087fe43f */
[----:B------:R-:W-:Y:S01]  /*21bd0*/  UMOV UR6, 0x0 ;  /* 0x0000000000067882 */ /* 0x000fe20000000000 */
[----:B------:R-:W-:-:S10]  /*21be0*/  UMOV UR7, 0x12f00000 ;  /* 0x12f0000000077882 */ /* 0x000fd40000000000 */
.L_x_6201:
        /* <DEDUP_REMOVED lines=16> */
.L_x_6202:
        /* <DEDUP_REMOVED lines=16> */
.L_x_6203:
        /* <DEDUP_REMOVED lines=13> */
.L_x_6362:
[----:B------:R-:W-:Y:S05]  /*21ec0*/  BSYNC B2 ;  /* 0x0000000000027941 */ /* 0x000fea0003800000 */
.L_x_6204:
        /* <DEDUP_REMOVED lines=11> */
.L_x_6207:
[----:B------:R-:W-:Y:S05]  /*21f80*/  BSYNC B2 ;  /* 0x0000000000027941 */ /* 0x000fea0003800000 */
.L_x_6206:
        /* <DEDUP_REMOVED lines=9> */
.L_x_6208:
        /* <DEDUP_REMOVED lines=15> */
.L_x_6209:
        /* <DEDUP_REMOVED lines=15> */
.L_x_6210:
        /* <DEDUP_REMOVED lines=10> */
.L_x_6196:
[----:B------:R-:W-:Y:S05]  /*222a0*/  BSYNC B1 ;  /* 0x0000000000017941 */ /* 0x000fea0003800000 */
.L_x_6195:
        /* <DEDUP_REMOVED lines=9> */
.L_x_6227:
[----:B------:R-:W-:Y:S05]  /*22340*/  YIELD ;  /* 0x0000000000007946 */ /* 0x000fea0003800000 */
[----:B------:R-:W-:Y:S04]  /*22350*/  BSSY B1, `(.L_x_6211) ;  /* 0x000008b000017945 */ /* 0x000fe80003800000 */
[----:B------:R-:W-:Y:S05]  /*22360*/  @!P6 BRA `(.L_x_6212) ;  /* 0x000000080024e947 */ /* 0x000fea0003800000 */
[----:B-1----:R-:W-:Y:S01]  /*22370*/  IMAD R11, R27, 0x8, R22 ;  /* 0x000000081b0b7824 */ /* 0x002fe200078e0216 */
[----:B------:R-:W-:Y:S01]  /*22380*/  SHF.L.U32 R10, R29, 0x1f, RZ ;  /* 0x0000001f1d0a7819 */ /* 0x000fe200000006ff */
[----:B------:R-:W1:Y:S01]  /*22390*/  S2R R3, SR_TID.X ;  /* 0x0000000000037919 */ /* 0x000e620000002100 */
[----:B------:R-:W-:Y:S02]  /*223a0*/  BSSY B2, `(.L_x_6213) ;  /* 0x0000005000027945 */ /* 0x000fe40003800000 */
[----:B------:R-:W2:Y:S01]  /*223b0*/  SYNCS.PHASECHK.TRANS64.TRYWAIT P1, [R11+URZ+0x308a0], R10 ;  /* 0x0308a00a0b0075a7 */ /* 0x000ea2000802017f */
[----:B-1----:R-:W-:-:S04]  /*223c0*/  LOP3.LUT R3, R3, 0x7f, RZ, 0xc0, !PT ;  /* 0x0000007f03037812 */ /* 0x002fc800078ec0ff */
[----:B------:R-:W-:Y:S01]  /*223d0*/  ISETP.NE.AND P2, PT, R3, RZ, PT ;  /* 0x000000ff0300720c */ /* 0x000fe20003f45270 */
[----:B--2---:R-:W-:-:S12]  /*223e0*/  @!P1 BRA `(.L_x_6214) ;  /* 0x0000006800d09947 */ /* 0x004fd80003800000 */
.L_x_6363:
[----:B------:R-:W-:Y:S05]  /*223f0*/  BSYNC B2 ;  /* 0x0000000000027941 */ /* 0x000fea0003800000 */
.L_x_6213:
        /* <DEDUP_REMOVED lines=9> */
.L_x_6216:
[----:B------:R-:W-:Y:S05]  /*22490*/  BSYNC B2 ;  /* 0x0000000000027941 */ /* 0x000fea0003800000 */
.L_x_6215:
        /* <DEDUP_REMOVED lines=11> */
.L_x_6217:
        /* <DEDUP_REMOVED lines=14> */
[----:B------:R-:W-:Y:S01]  /*22630*/  R2UR UR10, R13 ;  /* 0x000000000d0a72ca */ /* 0x000fe200000e0000 */
[----:B------:R-:W-:-:S14]  /*22640*/  VIADD R13, R9, 0x21400 ;  /* 0x00021400090d7836 */ /* 0x000fdc0000000000 */
.L_x_6218:
        /* <DEDUP_REMOVED lines=16> */
.L_x_6219:
        /* <DEDUP_REMOVED lines=13> */
.L_x_6364:
[----:B------:R-:W-:Y:S05]  /*22820*/  BSYNC B2 ;  /* 0x0000000000027941 */ /* 0x000fea0003800000 */
.L_x_6220:
        /* <DEDUP_REMOVED lines=11> */
.L_x_6223:
[----:B------:R-:W-:Y:S05]  /*228e0*/  BSYNC B2 ;  /* 0x0000000000027941 */ /* 0x000fea0003800000 */
.L_x_6222:
        /* <DEDUP_REMOVED lines=8> */
.L_x_6224:
        /* <DEDUP_REMOVED lines=16> */
.L_x_6225:
        /* <DEDUP_REMOVED lines=15> */
.L_x_6226:
        /* <DEDUP_REMOVED lines=10> */
.L_x_6212:
[----:B------:R-:W-:Y:S05]  /*22c00*/  BSYNC B1 ;  /* 0x0000000000017941 */ /* 0x000fea0003800000 */
.L_x_6211:
[C---:B------:R-:W-:Y:S01]  /*22c10*/  ISETP.GT.AND P2, PT, R12.reuse, R6, PT ;  /* 0x000000060c00720c */ /* 0x040fe20003f44270 */
[----:B------:R-:W-:Y:S02]  /*22c20*/  VIADD R27, R27, 0x1 ;  /* 0x000000011b1b7836 */ /* 0x000fe40000000000 */
[----:B------:R-:W-:-:S03]  /*22c30*/  VIADD R12, R12, 0xffffffff ;  /* 0xffffffff0c0c7836 */ /* 0x000fc60000000000 */
[----:B------:R-:W-:-:S04]  /*22c40*/  ISETP.NE.AND P1, PT, R27, 0x2, PT ;  /* 0x000000021b00780c */ /* 0x000fc80003f25270 */
[----:B------:R-:W-:Y:S02]  /*22c50*/  SEL R3, RZ, 0x1, P1 ;  /* 0x00000001ff037807 */ /* 0x000fe40000800000 */
[----:B------:R-:W-:Y:S02]  /*22c60*/  SEL R27, R27, RZ, P1 ;  /* 0x000000ff1b1b7207 */ /* 0x000fe40000800000 */
[----:B------:R-:W-:Y:S01]  /*22c70*/  LOP3.LUT R29, R29, R3, RZ, 0x3c, !PT ;  /* 0x000000031d1d7212 */ /* 0x000fe200078e3cff */
[----:B------:R-:W-:Y:S06]  /*22c80*/  @P2 BRA `(.L_x_6227) ;  /* 0xfffffff400ac2947 */ /* 0x000fec000383ffff */
.L_x_6189:
[----:B------:R-:W-:Y:S05]  /*22c90*/  BSYNC B0 ;  /* 0x0000000000007941 */ /* 0x000fea0003800000 */
.L_x_6188:
        /* <DEDUP_REMOVED lines=12> */
[----:B------:R-:W-:-:S03]  /*22d60*/  IMAD.MOV.U32 R0, RZ, RZ, RZ ;  /* 0x000000ffff007224 */ /* 0x000fc600078e00ff */
[----:B------:R-:W-:-:S05]  /*22d70*/  IADD3 R2, R7, R2, RZ ;  /* 0x0000000207027210 */ /* 0x000fca0007ffe0ff */
        /* <DEDUP_REMOVED lines=32> */
.L_x_6229:
[----:B------:R-:W-:Y:S05]  /*22f80*/  BSYNC B0 ;  /* 0x0000000000007941 */ /* 0x000fea0003800000 */
.L_x_6228:
        /* <DEDUP_REMOVED lines=24> */
.L_x_6231:
        /* <DEDUP_REMOVED lines=10> */
[----:B------:R-:W2:Y:S01]  /*231b0*/  LDC.64 R2, c[0x4][R2] ;  /* 0x0100000002027b82 */ /* 0x000ea20000000a00 */
[----:B------:R-:W-:Y:S01]  /*231c0*/  IMAD.U32 R6, RZ, RZ, UR8 ;  /* 0x00000008ff067e24 */ /* 0x000fe2000f8e00ff */
[----:B------:R-:W-:Y:S01]  /*231d0*/  MOV R7, UR9 ;  /* 0x0000000900077c02 */ /* 0x000fe20008000f00 */
[----:B------:R-:W-:Y:S01]  /*231e0*/  IMAD.U32 R10, RZ, RZ, UR4 ;  /* 0x00000004ff0a7e24 */ /* 0x000fe2000f8e00ff */
[----:B0-----:R-:W-:Y:S01]  /*231f0*/  MOV R8, 0x70 ;  /* 0x0000007000087802 */ /* 0x001fe20000000f00 */
[----:B-1----:R-:W-:-:S02]  /*23200*/  IMAD.U32 R11, RZ, RZ, UR5 ;  /* 0x00000005ff0b7e24 */ /* 0x002fc4000f8e00ff */
[----:B------:R-:W-:Y:S02]  /*23210*/  IMAD.MOV.U32 R12, RZ, RZ, 0x1 ;  /* 0x00000001ff0c7424 */ /* 0x000fe400078e00ff */
[----:B------:R-:W-:-:S07]  /*23220*/  IMAD.MOV.U32 R13, RZ, RZ, RZ ;  /* 0x000000ffff0d7224 */ /* 0x000fce00078e00ff */
[----:B------:R-:W-:-:S07]  /*23230*/  LEPC R20, `(.L_x_6234) ;  /* 0x000000001014794e */ /* 0x000fce0000000000 */
[----:B--2---:R-:W-:Y:S05]  /*23240*/  CALL.ABS.NOINC R2 ;  /* 0x0000000002007343 */ /* 0x004fea0003c00000 */
.L_x_6234:
[----:B------:R-:W-:Y:S05]  /*23250*/  BSYNC B6 ;  /* 0x0000000000067941 */ /* 0x000fea0003800000 */
.L_x_6233:
        /* <DEDUP_REMOVED lines=13> */
[----:B------:R-:W-:Y:S01]  /*23330*/  IMAD.U32 R7, RZ, RZ, UR9 ;  /* 0x00000009ff077e24 */ /* 0x000fe2000f8e00ff */
[----:B------:R-:W-:Y:S01]  /*23340*/  MOV R13, RZ ;  /* 0x000000ff000d7202 */ /* 0x000fe20000000f00 */
[----:B------:R-:W-:-:S02]  /*23350*/  IMAD.U32 R10, RZ, RZ, UR4 ;  /* 0x00000004ff0a7e24 */ /* 0x000fc4000f8e00ff */
[----:B0-----:R-:W-:Y:S02]  /*23360*/  IMAD.MOV.U32 R8, RZ, RZ, 0x70 ;  /* 0x00000070ff087424 */ /* 0x001fe400078e00ff */
[----:B--2---:R-:W-:-:S07]  /*23370*/  IMAD.MOV.U32 R12, RZ, RZ, 0x1 ;  /* 0x00000001ff0c7424 */ /* 0x004fce00078e00ff */
[----:B------:R-:W-:-:S07]  /*23380*/  LEPC R20, `(.L_x_6237) ;  /* 0x000000001014794e */ /* 0x000fce0000000000 */
[----:B---3--:R-:W-:Y:S05]  /*23390*/  CALL.ABS.NOINC R2 ;  /* 0x0000000002007343 */ /* 0x008fea0003c00000 */
.L_x_6237:
        /* <DEDUP_REMOVED lines=15> */
.L_x_6236:
[----:B------:R-:W-:Y:S05]  /*23490*/  BSYNC B6 ;  /* 0x0000000000067941 */ /* 0x000fea0003800000 */
.L_x_6235:
[----:B------:R-:W2:Y:S01]  /*234a0*/  LDL R25, [R1+0x1c] ;  /* 0x00001c0001197983 */ /* 0x000ea20000100800 */
[----:B------:R-:W-:Y:S01]  /*234b0*/  ULDC.64 UR4, c[0x0][0x9f8] ;  /* 0x00027e0000047ab9 */ /* 0x000fe20000000a00 */
[----:B------:R-:W3:Y:S02]  /*234c0*/  LDC R0, c[0x0][0x430] ;  /* 0x00010c00ff007b82 */ /* 0x000ee40000000800 */
[----:B0-----:R-:W4:Y:S01]  /*234d0*/  LDL R8, [R1+0x4] ;  /* 0x0000040001087983 */ /* 0x001f220000100800 */
        /* <DEDUP_REMOVED lines=13> */
[----:B------:R-:W3:Y:S01]  /*235b0*/  @P1 LDC R6, c[0x0][0x438] ;  /* 0x00010e00ff061b82 */ /* 0x000ee20000000800 */
[----:B0-----:R-:W-:-:S05]  /*235c0*/  IMAD.SHL.U32 R21, R21, 0x10, RZ ;  /* 0x0000001015157824 */ /* 0x001fca00078e00ff */
[----:B------:R-:W-:Y:S02]  /*235d0*/  LOP3.LUT R21, R4, 0x70, R21, 0xf8, !PT ;  /* 0x0000007004157812 */ /* 0x000fe400078ef815 */
[----:B------:R-:W0:Y:S01]  /*235e0*/  @P1 LDC R4, c[0x0][0x434] ;  /* 0x00010d00ff041b82 */ /* 0x000e220000000800 */
[----:B------:R-:W-:Y:S01]  /*235f0*/  ISETP.GE.AND P3, PT, R32, UR4, PT ;  /* 0x0000000420007c0c */ /* 0x000fe2000bf66270 */
[----:B------:R-:W-:Y:S01]  /*23600*/  UMOV UR5, 0xffffffff ;  /* 0xffffffff00057882 */ /* 0x000fe20000000000 */
[----:B--2---:R-:W-:-:S04]  /*23610*/  VIADD R25, R25, 0xffffffff ;  /* 0xffffffff19197836 */ /* 0x004fc80000000000 */
[----:B------:R-:W-:-:S05]  /*23620*/  IMAD R5, R25, 0x60, R21 ;  /* 0x0000006019057824 */ /* 0x000fca00078e0215 */
[----:B----4-:R-:W-:-:S04]  /*23630*/  ISETP.GE.AND P0, PT, R5, R8, PT ;  /* 0x000000080500720c */ /* 0x010fc80003f06270 */
[----:B------:R-:W-:Y:S02]  /*23640*/  ISETP.GT.U32.OR P0, PT, R21, 0x5f, P0 ;  /* 0x0000005f1500780c */ /* 0x000fe40000704470 */
[----:B------:R-:W-:-:S11]  /*23650*/  IADD3 R5, R5, R7, RZ ;  /* 0x0000000705057210 */ /* 0x000fd60007ffe0ff */
[----:B-1----:R-:W1:Y:S01]  /*23660*/  @!P0 LDC.64 R2, c[0x0][0x428] ;  /* 0x00010a00ff028b82 */ /* 0x002e620000000a00 */
[----:B0-----:R-:W-:-:S04]  /*23670*/  @P1 IMAD.HI.U32 R7, R5, R4, RZ ;  /* 0x0000000405071227 */ /* 0x001fc800078e00ff */
[----:B------:R-:W-:Y:S01]  /*23680*/  IMAD.MOV.U32 R4, RZ, RZ, R5 ;  /* 0x000000ffff047224 */ /* 0x000fe200078e0005 */
[----:B---3--:R-:W-:Y:S02]  /*23690*/  @P1 SHF.R.U32.HI R4, RZ, R6, R7 ;  /* 0x00000006ff041219 */ /* 0x008fe40000011607 */
[----:B------:R-:W-:-:S03]  /*236a0*/  SHF.R.S32.HI R8, RZ, 0x1f, R31 ;  /* 0x0000001fff087819 */ /* 0x000fc6000001141f */
[----:B------:R-:W-:-:S04]  /*236b0*/  IMAD.MOV R6, RZ, RZ, -R4 ;  /* 0x000000ffff067224 */ /* 0x000fc800078e0a04 */
[----:B------:R-:W-:Y:S01]  /*236c0*/  IMAD R0, R0, R6, R5 ;  /* 0x0000000600007224 */ /* 0x000fe200078e0205 */
[--C-:B------:R-:W-:Y:S01]  /*236d0*/  @!P0 SHF.R.S32.HI R5, RZ, 0x1f, R4.reuse ;  /* 0x0000001fff058819 */ /* 0x100fe20000011404 */
[-C--:B-1----:R-:W-:Y:S02]  /*236e0*/  @!P0 IMAD R6, R8, R2.reuse, RZ ;  /* 0x0000000208068224 */ /* 0x082fe400078e02ff */
        /* <DEDUP_REMOVED lines=21> */
[----:B------:R-:W-:-:S04]  /*23840*/  @P1 LOP3.LUT R20, R20, 0x2, RZ, 0xfc, !PT ;  /* 0x0000000214141812 */ /* 0x000fc800078efcff */
[----:B------:R-:W-:Y:S01]  /*23850*/  @P0 LOP3.LUT R20, R20, 0x1, RZ, 0xfc, !PT ;  /* 0x0000000114140812 */ /* 0x000fe200078efcff */
[----:B------:R0:W-:Y:S04]  /*23860*/  STL [R1+0x10], R8 ;  /* 0x0000100801007387 */ /* 0x0001e80000100800 */
[----:B------:R0:W-:Y:S01]  /*23870*/  STL [R1], R20 ;  /* 0x0000001401007387 */ /* 0x0001e20000100800 */
[----:B------:R-:W-:Y:S05]  /*23880*/  BRA.DIV UR5, `(.L_x_6238) ;  /* 0x0000005605d07947 */ /* 0x000fea000b800000 */
.L_x_6367:
[----:B------:R-:W-:Y:S05]  /*23890*/  @!P2 BRA `(.L_x_6239) ;  /* 0x000000000004a947 */ /* 0x000fea0003800000 */
[----:B------:R-:W-:Y:S01]  /*238a0*/  BPT.TRAP 0x1 ;  /* 0x000000040000795c */ /* 0x000fe20000300000 */
.L_x_6239:
[----:B------:R-:W-:Y:S01]  /*238b0*/  SHF.R.S32.HI R5, RZ, 0x1f, R0 ;  /* 0x0000001fff057819 */ /* 0x000fe20000011400 */
[----:B------:R-:W-:Y:S01]  /*238c0*/  ULDC.64 UR4, c[0x0][0x328] ;  /* 0x0000ca0000047ab9 */ /* 0x000fe20000000a00 */
[----:B------:R-:W-:Y:S01]  /*238d0*/  ULDC.64 UR6, c[0x0][0x318] ;  /* 0x0000c60000067ab9 */ /* 0x000fe20000000a00 */
[----:B------:R-:W-:Y:S02]  /*238e0*/  BSSY B0, `(.L_x_6240) ;  /* 0x0000014000007945 */ /* 0x000fe40003800000 */
[----:B0-----:R-:W-:-:S04]  /*238f0*/  IMAD R3, R5, UR4, RZ ;  /* 0x0000000405037c24 */ /* 0x001fc8000f8e02ff */
        /* <DEDUP_REMOVED lines=18> */
.L_x_6368:
[----:B------:R-:W-:Y:S05]  /*23a20*/  BSYNC B0 ;  /* 0x0000000000007941 */ /* 0x000fea0003800000 */
.L_x_6240:
        /* <DEDUP_REMOVED lines=14> */
[----:B------:R-:W-:Y:S01]  /*23b10*/  IMAD R6, R6, UR4, RZ ;  /* 0x0000000406067c24 */ /* 0x000fe2000f8e02ff */
[----:B------:R-:W-:Y:S01]  /*23b20*/  IADD3 R3, R3, R5, RZ ;  /* 0x0000000503037210 */ /* 0x000fe20007ffe0ff */
[----:B------:R-:W-:Y:S02]  /*23b30*/  IMAD R5, R26, 0x4800, R36 ;  /* 0x000048001a057824 */ /* 0x000fe400078e0224 */
[C---:B------:R-:W-:Y:S02]  /*23b40*/  IMAD R6, R4.reuse, UR5, R6 ;  /* 0x0000000504067c24 */ /* 0x040fe4000f8e0206 */
[----:B------:R-:W-:Y:S01]  /*23b50*/  IMAD.WIDE.U32 R2, R4, UR4, R2 ;  /* 0x0000000404027c25 */ /* 0x000fe2000f8e0002 */
[----:B------:R-:W-:-:S03]  /*23b60*/  ULDC.64 UR4, c[0x0][0x308] ;  /* 0x0000c20000047ab9 */ /* 0x000fc60000000a00 */
[----:B------:R-:W-:Y:S02]  /*23b70*/  IMAD.IADD R3, R3, 0x1, R6 ;  /* 0x0000000103037824 */ /* 0x000fe400078e0206 */
[----:B---3--:R-:W-:Y:S02]  /*23b80*/  IMAD R6, R25, -0x60, R9 ;  /* 0xffffffa019067824 */ /* 0x008fe400078e0209 */
[----:B------:R-:W-:Y:S01]  /*23b90*/  IMAD.WIDE.U32 R2, R18, UR4, R2 ;  /* 0x0000000412027c25 */ /* 0x000fe2000f8e0002 */
[----:B------:R-:W-:-:S03]  /*23ba0*/  UMOV UR4, 0xffffffff ;  /* 0xffffffff00047882 */ /* 0x000fc60000000000 */
[----:B------:R-:W-:Y:S01]  /*23bb0*/  IMAD R0, R18, UR5, R3 ;  /* 0x0000000512007c24 */ /* 0x000fe2000f8e0203 */
[----:B------:R-:W-:Y:S01]  /*23bc0*/  LEA R4, P0, R2, UR6, 0x1 ;  /* 0x0000000602047c11 */ /* 0x000fe2000f8008ff */
[----:B------:R-:W-:-:S03]  /*23bd0*/  IMAD.IADD R6, R6, 0x1, -R8 ;  /* 0x0000000106067824 */ /* 0x000fc600078e0a08 */
[----:B------:R-:W-:Y:S02]  /*23be0*/  LEA.HI.X R0, R2, UR7, R0, 0x1, P0 ;  /* 0x0000000702007c11 */ /* 0x000fe400080f0c00 */
        /* <DEDUP_REMOVED lines=16> */
[----:B------:R-:W-:-:S03]  /*23cf0*/  @P1 LEA R8, R5, R22, 0x1 ;  /* 0x0000001605081211 */ /* 0x000fc600078e08ff */
        /* <DEDUP_REMOVED lines=47> */
.L_x_6382:
        /* <DEDUP_REMOVED lines=12> */
.L_x_6243:
[----:B------:R-:W-:Y:S02]  /*240b0*/  PLOP3.LUT P1, PT, P1, P0, PT, 0xa2, 0x0 ;  /* 0x000000000000781c */ /* 0x000fe40000f21472 */
[----:B------:R-:W-:-:S08]  /*240c0*/  @P0 R2UR P1, UR4, R7 ;  /* 0x00000000070402ca */ /* 0x000fd00000020000 */
[----:B------:R-:W-:-:S05]  /*240d0*/  @P0 PLOP3.LUT P0, PT, P1, PT, PT, 0x80, 0x0 ;  /* 0x000000000000081c */ /* 0x000fca0000f0f070 */
[----:B------:R-:W-:Y:S01]  /*240e0*/  @!P1 SYNCS.ARRIVE.TRANS64.RED.A0T1 RZ, [UR4+0x30830], RZ ;  /* 0x030830ffffff99a7 */ /* 0x000fe20008200404 */
[----:B------:R-:W-:Y:S07]  /*240f0*/  @!P1 ARRIVES.LDGSTSBAR.64.TRANSCNT [UR4+0x30830] ;  /* 0x03083000ff0099b0 */ /* 0x000fee0008000a84 */
[----:B------:R-:W-:Y:S05]  /*24100*/  @P0 BRA.U.ANY `(.L_x_6243) ;  /* 0xfffffffd00e80947 */ /* 0x000fea000393ffff */
[----:B------:R-:W-:Y:S01]  /*24110*/  NOP ;  /* 0x0000000000007918 */ /* 0x000fe20000000000 */
[----:B------:R-:W2:Y:S02]  /*24120*/  LDL R0, [R1] ;  /* 0x0000000001007983 */ /* 0x000ea40000100800 */
[----:B--2---:R-:W-:-:S13]  /*24130*/  LOP3.LUT P2, RZ, R0, 0x10, RZ, 0xc0, !PT ;  /* 0x0000001000ff7812 */ /* 0x004fda000784c0ff */
[----:B------:R-:W-:Y:S05]  /*24140*/  @!P2 BRA `(.L_x_6244) ;  /* 0x000000000004a947 */ /* 0x000fea0003800000 */
[----:B------:R-:W-:Y:S01]  /*24150*/  BPT.TRAP 0x1 ;  /* 0x000000040000795c */ /* 0x000fe20000300000 */
.L_x_6244:
        /* <DEDUP_REMOVED lines=8> */
[----:B------:R-:W-:-:S02]  /*241e0*/  IADD3 R2, R22, 0x12400, RZ ;  /* 0x0001240016027810 */ /* 0x000fc40007ffe0ff */
[----:B------:R-:W-:Y:S01]  /*241f0*/  ISETP.NE.AND.EX P0, PT, RZ, UR7, PT, P0 ;  /* 0x00000007ff007c0c */ /* 0x000fe2000bf05300 */
[----:B------:R-:W-:Y:S01]  /*24200*/  BSSY B6, `(.L_x_6245) ;  /* 0x000001b000067945 */ /* 0x000fe20003800000 */
[----:B------:R-:W-:Y:S02]  /*24210*/  SHF.R.S32.HI R0, RZ, 0x1f, R34 ;  /* 0x0000001fff007819 */ /* 0x000fe40000011422 */
[----:B------:R-:W-:-:S03]  /*24220*/  SEL R30, R30, RZ, !P0 ;  /* 0x000000ff1e1e7207 */ /* 0x000fc60004000000 */
[----:B------:R-:W-:-:S04]  /*24230*/  IMAD R0, R0, UR4, RZ ;  /* 0x0000000400007c24 */ /* 0x000fc8000f8e02ff */
        /* <DEDUP_REMOVED lines=11> */
[----:B0-----:R-:W-:Y:S01]  /*242f0*/  IMAD.U32 R4, RZ, RZ, UR4 ;  /* 0x00000004ff047e24 */ /* 0x001fe2000f8e00ff */
[----:B------:R-:W-:Y:S01]  /*24300*/  MOV R5, UR5 ;  /* 0x0000000500057c02 */ /* 0x000fe20008000f00 */
[----:B------:R-:W0:Y:S01]  /*24310*/  LDC.64 R2, c[0x4][R2] ;  /* 0x0100000002027b82 */ /* 0x000e220000000a00 */
[----:B------:R-:W-:Y:S01]  /*24320*/  IMAD.U32 R6, RZ, RZ, UR6 ;  /* 0x00000006ff067e24 */ /* 0x000fe2000f8e00ff */
[----:B------:R-:W-:Y:S01]  /*24330*/  MOV R10, UR8 ;  /* 0x00000008000a7c02 */ /* 0x000fe20008000f00 */
[----:B-1----:R-:W-:Y:S01]  /*24340*/  IMAD.U32 R7, RZ, RZ, UR7 ;  /* 0x00000007ff077e24 */ /* 0x002fe2000f8e00ff */
[----:B------:R-:W-:Y:S01]  /*24350*/  MOV R12, 0x1 ;  /* 0x00000001000c7802 */ /* 0x000fe20000000f00 */
[----:B------:R-:W-:-:S02]  /*24360*/  IMAD.U32 R11, RZ, RZ, UR9 ;  /* 0x00000009ff0b7e24 */ /* 0x000fc4000f8e00ff */
[----:B------:R-:W-:Y:S02]  /*24370*/  IMAD.MOV.U32 R8, RZ, RZ, 0x70 ;  /* 0x00000070ff087424 */ /* 0x000fe400078e00ff */
[----:B------:R-:W-:-:S07]  /*24380*/  IMAD.MOV.U32 R13, RZ, RZ, RZ ;  /* 0x000000ffff0d7224 */ /* 0x000fce00078e00ff */
[----:B------:R-:W-:-:S07]  /*24390*/  LEPC R20, `(.L_x_6246) ;  /* 0x000000001014794e */ /* 0x000fce0000000000 */
[----:B0-----:R-:W-:Y:S05]  /*243a0*/  CALL.ABS.NOINC R2 ;  /* 0x0000000002007343 */ /* 0x001fea0003c00000 */
.L_x_6246:
[----:B------:R-:W-:Y:S05]  /*243b0*/  BSYNC B6 ;  /* 0x0000000000067941 */ /* 0x000fea0003800000 */
.L_x_6245:
[----:B------:R-:W2:Y:S01]  /*243c0*/  LDL.LU R20, [R1+0x2c] ;  /* 0x00002c0001147983 */ /* 0x000ea20000300800 */
[----:B------:R-:W-:Y:S01]  /*243d0*/  ULDC.64 UR4, c[0x0][0x2d8] ;  /* 0x0000b60000047ab9 */ /* 0x000fe20000000a00 */
[----:B------:R-:W3:Y:S02]  /*243e0*/  LDC R6, c[0x0][0x448] ;  /* 0x00011200ff067b82 */ /* 0x000ee40000000800 */
[----:B0-----:R-:W4:Y:S04]  /*243f0*/  LDL.LU.64 R2, [R1+0x20] ;  /* 0x0000200001027983 */ /* 0x001f280000300a00 */
[----:B------:R0:W5:Y:S01]  /*24400*/  LDL R9, [R1+0x18] ;  /* 0x0000180001097983 */ /* 0x0001620000100800 */
[----:B---3--:R-:W-:-:S13]  /*24410*/  ISETP.NE.AND P0, PT, R6, 0x1, PT ;  /* 0x000000010600780c */ /* 0x008fda0003f05270 */
[----:B-1----:R-:W1:Y:S01]  /*24420*/  @P0 LDC R7, c[0x0][0x44c] ;  /* 0x00011300ff070b82 */ /* 0x002e620000000800 */
[----:B----4-:R-:W-:Y:S02]  /*24430*/  IMAD.MOV.U32 R3, RZ, RZ, R34 ;  /* 0x000000ffff037224 */ /* 0x010fe400078e0022 */
        /* <DEDUP_REMOVED lines=8> */
[----:B--2---:R-:W-:-:S04]  /*244c0*/  LOP3.LUT R20, R20, 0x7f, RZ, 0xc0, !PT ;  /* 0x0000007f14147812 */ /* 0x004fc800078ec0ff */
[----:B------:R-:W-:Y:S02]  /*244d0*/  SHF.R.U32.HI R21, RZ, 0x3, R20 ;  /* 0x00000003ff157819 */ /* 0x000fe40000011614 */
[----:B------:R-:W2:Y:S01]  /*244e0*/  S2R R20, SR_TID.X ;  /* 0x0000000000147919 */ /* 0x000ea20000002100 */
[----:B------:R-:W-:Y:S02]  /*244f0*/  IADD3 R3, R3, R0, RZ ;  /* 0x0000000003037210 */ /* 0x000fe40007ffe0ff */
[----:B------:R-:W3:Y:S01]  /*24500*/  @P0 LDC R0, c[0x0][0x450] ;  /* 0x00011400ff000b82 */ /* 0x000ee20000000800 */
[----:B--2---:R-:W-:-:S05]  /*24510*/  IMAD.SHL.U32 R20, R20, 0x10, RZ ;  /* 0x0000001014147824 */ /* 0x004fca00078e00ff */
[----:B------:R-:W-:-:S05]  /*24520*/  LOP3.LUT R20, R21, 0x70, R20, 0xf8, !PT ;  /* 0x0000007015147812 */ /* 0x000fca00078ef814 */
[----:B------:R-:W-:-:S04]  /*24530*/  IMAD R5, R17, 0x80, R20 ;  /* 0x0000008011057824 */ /* 0x000fc800078e0214 */
[----:B-1----:R-:W-:Y:S01]  /*24540*/  @P0 IMAD.HI.U32 R7, R5, R7, RZ ;  /* 0x0000000705070227 */ /* 0x002fe200078e00ff */
[----:B------:R-:W-:-:S04]  /*24550*/  MOV R4, R5 ;  /* 0x0000000500047202 */ /* 0x000fc80000000f00 */
[----:B---3--:R-:W-:Y:S01]  /*24560*/  @P0 SHF.R.U32.HI R4, RZ, R0, R7 ;  /* 0x00000000ff040219 */ /* 0x008fe20000011607 */
[----:B------:R-:W1:Y:S04]  /*24570*/  S2R R20, SR_TID.X ;  /* 0x0000000000147919 */ /* 0x000e680000002100 */
        /* <DEDUP_REMOVED lines=16> */
[----:B-1----:R-:W-:Y:S02]  /*24680*/  LOP3.LUT R20, R20, 0x7f, RZ, 0xc0, !PT ;  /* 0x0000007f14147812 */ /* 0x002fe400078ec0ff */
[----:B------:R-:W-:Y:S01]  /*24690*/  LEA.HI.X R4, R2, UR5, R3, 0x1, P0 ;  /* 0x0000000502047c11 */ /* 0x000fe200080f0c03 */
[----:B------:R-:W-:Y:S01]  /*246a0*/  UMOV UR5, 0xffffffff ;  /* 0xffffffff00057882 */ /* 0x000fe20000000000 */
[----:B------:R-:W-:-:S02]  /*246b0*/  ISETP.GE.AND P3, PT, R32, UR4, PT ;  /* 0x0000000420007c0c */ /* 0x000fc4000bf66270 */
        /* <DEDUP_REMOVED lines=11> */
[----:B-1----:R-:W-:Y:S01]  /*24770*/  @!P1 IMAD.X R3, RZ, RZ, R2, P4 ;  /* 0x000000ffff039224 */ /* 0x002fe200020e0602 */
[----:B------:R-:W-:Y:S02]  /*24780*/  @!P1 MOV R2, R14 ;  /* 0x0000000e00029202 */ /* 0x000fe40000000f00 */
        /* <DEDUP_REMOVED lines=32> */
[----:B------:R-:W0:Y:S01]  /*24990*/  SHFL.IDX PT, R14, R0, 0x4, 0x181f ;  /* 0x00981f00000e7f89 */ /* 0x000e2200000e0000 */
[----:B------:R-:W-:-:S05]  /*249a0*/  @!P1 MOV R3, R7 ;  /* 0x0000000700039202 */ /* 0x000fca0000000f00 */
        /* <DEDUP_REMOVED lines=31> */
[----:B------:R1:W2:Y:S01]  /*24ba0*/  SHFL.IDX PT, R14, R0, 0x7, 0x181f ;  /* 0x00f81f00000e7f89 */ /* 0x0002a200000e0000 */
[----:B------:R-:W-:-:S05]  /*24bb0*/  @!P1 MOV R3, R7 ;  /* 0x0000000700039202 */ /* 0x000fca0000000f00 */
[----:B------:R1:W-:Y:S04]  /*24bc0*/  @!P1 LDGSTS.E.BYPASS.LTC128B.128 [R37+0x15400], desc[UR60][R2.64], !P3 ;  /* 0x1540000002259fae */ /* 0x0003e8000d901d7c */
[----:B------:R1:W-:Y:S04]  /*24bd0*/  @!P1 LDGSTS.E.BYPASS.LTC128B.128 [R37+0x19400], desc[UR60][R2.64+0x80], !P2 ;  /* 0x1940008002259fae */ /* 0x0003e8000d101d7c */
[----:B0-----:R1:W-:Y:S02]  /*24be0*/  @!P1 LDGSTS.E.BYPASS.LTC128B.128 [R37+0x1d400], desc[UR60][R2.64+0x100], !P0 ;  /* 0x1d40010002259fae */ /* 0x0013e4000c101d7c */
.L_x_6399:
        /* <DEDUP_REMOVED lines=12> */
.L_x_6249:
[----:B------:R-:W-:Y:S05]  /*24cb0*/  BSYNC B0 ;  /* 0x0000000000007941 */ /* 0x000fea0003800000 */
.L_x_6248:
[----:B------:R-:W-:Y:S01]  /*24cc0*/  NOP ;  /* 0x0000000000007918 */ /* 0x000fe20000000000 */
[----:B------:R-:W-:-:S13]  /*24cd0*/  PLOP3.LUT P0, PT, PT, PT, PT, 0x80, 0x0 ;  /* 0x000000000000781c */ /* 0x000fda0003f0f070 */
.L_x_6250:
        /* <DEDUP_REMOVED lines=20> */
.L_x_6400:
[----:B------:R-:W-:Y:S05]  /*24e20*/  BSYNC B0 ;  /* 0x0000000000007941 */ /* 0x000fea0003800000 */
.L_x_6251:
[----:B------:R-:W3:Y:S01]  /*24e30*/  LDL R0, [R1+0x8] ;  /* 0x0000080001007983 */ /* 0x000ee20000100800 */
[----:B------:R-:W-:Y:S01]  /*24e40*/  BSSY B0, `(.L_x_6253) ;  /* 0x000010a000007945 */ /* 0x000fe20003800000 */
[----:B---3--:R-:W-:-:S13]  /*24e50*/  ISETP.GE.AND P0, PT, R6, R0, PT ;  /* 0x000000000600720c */ /* 0x008fda0003f06270 */
[----:B------:R-:W-:Y:S05]  /*24e60*/  @!P0 BRA `(.L_x_6254) ;  /* 0x00000010001c8947 */ /* 0x000fea0003800000 */
[----:B------:R-:W-:Y:S01]  /*24e70*/  ULDC UR4, c[0x0][0x2f4] ;  /* 0x0000bd0000047ab9 */ /* 0x000fe20000000800 */
[----:B------:R-:W-:Y:S01]  /*24e80*/  MOV R10, R26 ;  /* 0x0000001a000a7202 */ /* 0x000fe20000000f00 */
[----:B------:R-:W-:Y:S01]  /*24e90*/  IMAD.MOV.U32 R17, RZ, RZ, R28 ;  /* 0x000000ffff117224 */ /* 0x000fe200078e001c */
[----:B------:R-:W-:Y:S01]  /*24ea0*/  ISETP.GE.AND P3, PT, R32, UR4, PT ;  /* 0x0000000420007c0c */ /* 0x000fe2000bf66270 */
[----:B------:R-:W-:Y:S01]  /*24eb0*/  IMAD.MOV.U32 R30, RZ, RZ, R25 ;  /* 0x000000ffff1e7224 */ /* 0x000fe200078e0019 */
[----:B------:R-:W-:Y:S02]  /*24ec0*/  ISETP.GE.AND P2, PT, R35, UR4, PT ;  /* 0x0000000423007c0c */ /* 0x000fe4000bf46270 */
[----:B------:R-:W-:-:S13]  /*24ed0*/  ISETP.GE.AND P1, PT, R33, UR4, PT ;  /* 0x0000000421007c0c */ /* 0x000fda000bf26270 */
.L_x_6267:
[----:B------:R-:W3:Y:S01]  /*24ee0*/  LDL R2, [R1] ;  /* 0x0000000001027983 */ /* 0x000ee20000100800 */
[----:B------:R-:W1:Y:S03]  /*24ef0*/  LDC R7, c[0x0][0x430] ;  /* 0x00010c00ff077b82 */ /* 0x000e660000000800 */
[----:B------:R-:W4:Y:S04]  /*24f00*/  LDL R4, [R1+0xc] ;  /* 0x00000c0001047983 */ /* 0x000f280000100800 */
[----:B------:R-:W2:Y:S01]  /*24f10*/  LDL R8, [R1+0x10] ;  /* 0x0000100001087983 */ /* 0x000ea20000100800 */
[----:B------:R-:W0:Y:S02]  /*24f20*/  S2R R0, SR_TID.X ;  /* 0x0000000000007919 */ /* 0x000e240000002100 */
[----:B0-----:R-:W-:-:S02]  /*24f30*/  LOP3.LUT R0, R0, 0x7f, RZ, 0xc0, !PT ;  /* 0x0000007f00007812 */ /* 0x001fc400078ec0ff */
[----:B-1----:R-:W-:-:S13]  /*24f40*/  ISETP.NE.AND P0, PT, R7, 0x1, PT ;  /* 0x000000010700780c */ /* 0x002fda0003f05270 */
[----:B------:R-:W0:Y:S01]  /*24f50*/  @P0 LDC R3, c[0x0][0x438] ;  /* 0x00010e00ff030b82 */ /* 0x000e220000000800 */
[----:B---3--:R-:W-:Y:S02]  /*24f60*/  LOP3.LUT P4, RZ, R2, 0x10, RZ, 0xc0, !PT ;  /* 0x0000001002ff7812 */ /* 0x008fe4000788c0ff */
[----:B------:R-:W-:Y:S02]  /*24f70*/  SHF.R.U32.HI R2, RZ, 0x3, R0 ;  /* 0x00000003ff027819 */ /* 0x000fe40000011600 */
[----:B------:R-:W1:Y:S01]  /*24f80*/  S2R R0, SR_TID.X ;  /* 0x0000000000007919 */ /* 0x000e620000002100 */
[----:B----4-:R-:W-:Y:S01]  /*24f90*/  IMAD R9, R6, 0x60, R4 ;  /* 0x0000006006097824 */ /* 0x010fe200078e0204 */
[----:B-1----:R-:W-:-:S04]  /*24fa0*/  SHF.L.U32 R0, R0, 0x4, RZ ;  /* 0x0000000400007819 */ /* 0x002fc800000006ff */
[----:B------:R-:W-:Y:S02]  /*24fb0*/  LOP3.LUT R0, R2, 0x70, R0, 0xf8, !PT ;  /* 0x0000007002007812 */ /* 0x000fe400078ef800 */
[----:B------:R-:W1:Y:S02]  /*24fc0*/  @P0 LDC R2, c[0x0][0x434] ;  /* 0x00010d00ff020b82 */ /* 0x000e640000000800 */
[C---:B------:R-:W-:Y:S01]  /*24fd0*/  ISETP.GT.U32.AND P5, PT, R0.reuse, 0x5f, PT ;  /* 0x0000005f0000780c */ /* 0x040fe20003fa4070 */
[----:B------:R-:W-:-:S12]  /*24fe0*/  IMAD.IADD R9, R0, 0x1, R9 ;  /* 0x0000000100097824 */ /* 0x000fd800078e0209 */
[----:B------:R-:W2:Y:S01]  /*24ff0*/  @!P5 LDC.64 R4, c[0x0][0x428] ;  /* 0x00010a00ff04db82 */ /* 0x000ea20000000a00 */
[----:B------:R-:W-:Y:S02]  /*25000*/  IMAD.MOV.U32 R0, RZ, RZ, R9 ;  /* 0x000000ffff007224 */ /* 0x000fe400078e0009 */
[----:B-1----:R-:W-:-:S05]  /*25010*/  @P0 IMAD.HI.U32 R2, R9, R2, RZ ;  /* 0x0000000209020227 */ /* 0x002fca00078e00ff */
[----:B0-----:R-:W-:-:S04]  /*25020*/  @P0 SHF.R.U32.HI R0, RZ, R3, R2 ;  /* 0x00000003ff000219 */ /* 0x001fc80000011602 */
[----:B------:R-:W-:Y:S02]  /*25030*/  @!P5 SHF.R.S32.HI R3, RZ, 0x1f, R0 ;  /* 0x0000001fff03d819 */ /* 0x000fe40000011400 */
[----:B------:R-:W-:Y:S01]  /*25040*/  @!P5 MOV R2, R0 ;  /* 0x000000000002d202 */ /* 0x000fe20000000f00 */
[----:B--2---:R-:W-:-:S04]  /*25050*/  @!P5 IMAD R8, R8, R4, RZ ;  /* 0x000000040808d224 */ /* 0x004fc800078e02ff */
        /* <DEDUP_REMOVED lines=19> */
.L_x_6255:
[----:B------:R-:W-:Y:S01]  /*25190*/  LEA R7, R26, R22, 0x3 ;  /* 0x000000161a077211 */ /* 0x000fe200078e18ff */
[----:B------:R-:W-:Y:S01]  /*251a0*/  BSSY B1, `(.L_x_6256) ;  /* 0x0000004000017945 */ /* 0x000fe20003800000 */
[----:B------:R-:W-:-:S04]  /*251b0*/  SHF.L.U32 R2, R28, 0x1f, RZ ;  /* 0x0000001f1c027819 */ /* 0x000fc800000006ff */
[----:B------:R-:W0:Y:S02]  /*251c0*/  SYNCS.PHASECHK.TRANS64.TRYWAIT P0, [R7+URZ+0x30840], R2 ;  /* 0x03084002070075a7 */ /* 0x000e24000800017f */
[----:B0-----:R-:W-:Y:S05]  /*251d0*/  @!P0 BRA `(.L_x_6257) ;  /* 0x0000005000a88947 */ /* 0x001fea0003800000 */
.L_x_6401:
[----:B------:R-:W-:Y:S05]  /*251e0*/  BSYNC B1 ;  /* 0x0000000000017941 */ /* 0x000fea0003800000 */
.L_x_6256:
        /* <DEDUP_REMOVED lines=24> */
[----:B------:R-:W2:Y:S01]  /*25370*/  LDL R3, [R1] ;  /* 0x0000000001037983 */ /* 0x000ea20000100800 */
[----:B------:R-:W-:Y:S01]  /*25380*/  SHF.L.U32 R4, R32, 0x1, RZ ;  /* 0x0000000120047819 */ /* 0x000fe200000006ff */
[----:B------:R-:W-:Y:S02]  /*25390*/  IMAD R5, R5, 0x2, R22 ;  /* 0x0000000205057824 */ /* 0x000fe400078e0216 */
        /* <DEDUP_REMOVED lines=11> */
[----:B0-----:R-:W-:-:S04]  /*25450*/  IADD3 R2, P0, R2, R4, RZ ;  /* 0x0000000402027210 */ /* 0x001fc80007f1e0ff */
[----:B-1----:R-:W-:-:S05]  /*25460*/  IADD3.X R3, RZ, R3, RZ, P0, !PT ;  /* 0x00000003ff037210 */ /* 0x002fca00007fe4ff */
        /* <DEDUP_REMOVED lines=25> */
.L_x_6415:
        /* <DEDUP_REMOVED lines=12> */
.L_x_6259:
[----:B------:R-:W-:Y:S02]  /*256c0*/  PLOP3.LUT P4, PT, P4, P0, PT, 0xa2, 0x0 ;  /* 0x000000000000781c */ /* 0x000fe40002781472 */
[----:B------:R-:W-:-:S08]  /*256d0*/  @P0 R2UR P4, UR4, R7 ;  /* 0x00000000070402ca */ /* 0x000fd00000080000 */
[----:B------:R-:W-:-:S05]  /*256e0*/  @P0 PLOP3.LUT P0, PT, P4, PT, PT, 0x80, 0x0 ;  /* 0x000000000000081c */ /* 0x000fca000270f070 */
[----:B------:R-:W-:Y:S01]  /*256f0*/  @!P4 SYNCS.ARRIVE.TRANS64.RED.A0T1 RZ, [UR4+0x30830], RZ ;  /* 0x030830ffffffc9a7 */ /* 0x000fe20008200404 */
[----:B------:R-:W-:Y:S07]  /*25700*/  @!P4 ARRIVES.LDGSTSBAR.64.TRANSCNT [UR4+0x30830] ;  /* 0x03083000ff00c9b0 */ /* 0x000fee0008000a84 */
[----:B------:R-:W-:Y:S05]  /*25710*/  @P0 BRA.U.ANY `(.L_x_6259) ;  /* 0xfffffffd00e80947 */ /* 0x000fea000393ffff */
[----:B------:R-:W-:Y:S01]  /*25720*/  NOP ;  /* 0x0000000000007918 */ /* 0x000fe20000000000 */
[----:B-1----:R-:W2:Y:S02]  /*25730*/  LDL R2, [R1] ;  /* 0x0000000001027983 */ /* 0x002ea40000100800 */
[----:B--2---:R-:W-:-:S13]  /*25740*/  LOP3.LUT P5, RZ, R2, 0x10, RZ, 0xc0, !PT ;  /* 0x0000001002ff7812 */ /* 0x004fda00078ac0ff */
[----:B------:R-:W-:Y:S05]  /*25750*/  @!P5 BRA `(.L_x_6260) ;  /* 0x000000000004d947 */ /* 0x000fea0003800000 */
[----:B------:R-:W-:Y:S01]  /*25760*/  BPT.TRAP 0x1 ;  /* 0x000000040000795c */ /* 0x000fe20000300000 */
.L_x_6260:
[----:B------:R1:W-:Y:S01]  /*25770*/  SYNCS.ARRIVE.TRANS64.A1T0 RZ, [R7+URZ+0x30830], RZ ;  /* 0x030830ff07ff79a7 */ /* 0x0003e2000810003f */
[----:B------:R-:W-:Y:S05]  /*25780*/  @!P5 BRA `(.L_x_6261) ;  /* 0x000000000004d947 */ /* 0x000fea0003800000 */
[----:B------:R-:W-:Y:S01]  /*25790*/  BPT.TRAP 0x1 ;  /* 0x000000040000795c */ /* 0x000fe20000300000 */
.L_x_6261:
[----:B------:R-:W-:Y:S01]  /*257a0*/  SHF.L.U32 R2, R17, 0x1f, RZ ;  /* 0x0000001f11027819 */ /* 0x000fe200000006ff */
[----:B0-----:R-:W-:Y:S01]  /*257b0*/  IMAD R6, R10, 0x8, R22 ;  /* 0x000000080a067824 */ /* 0x001fe200078e0216 */
[----:B------:R-:W-:Y:S03]  /*257c0*/  BSSY B1, `(.L_x_6262) ;  /* 0x0000003000017945 */ /* 0x000fe60003800000 */
[----:B------:R-:W0:Y:S02]  /*257d0*/  SYNCS.PHASECHK.TRANS64.TRYWAIT P0, [R6+URZ+0x30860], R2 ;  /* 0x03086002060075a7 */ /* 0x000e24000800017f */
[----:B0-----:R-:W-:Y:S05]  /*257e0*/  @!P0 BRA `(.L_x_6263) ;  /* 0x0000005400348947 */ /* 0x001fea0003800000 */
.L_x_6416:
[----:B------:R-:W-:Y:S05]  /*257f0*/  BSYNC B1 ;  /* 0x0000000000017941 */ /* 0x000fea0003800000 */
.L_x_6262:
[----:B------:R-:W1:Y:S01]  /*25800*/  LDL R5, [R1+0x4] ;  /* 0x0000040001057983 */ /* 0x000e620000100800 */
[----:B------:R-:W2:Y:S01]  /*25810*/  S2R R3, SR_TID.X ;  /* 0x0000000000037919 */ /* 0x000ea20000002100 */
[----:B------:R-:W-:Y:S01]  /*25820*/  UMOV UR4, 0xffffffff ;  /* 0xffffffff00047882 */ /* 0x000fe20000000000 */
[----:B--2---:R-:W-:-:S04]  /*25830*/  LOP3.LUT R3, R3, 0x7f, RZ, 0xc0, !PT ;  /* 0x0000007f03037812 */ /* 0x004fc800078ec0ff */
[----:B------:R-:W-:Y:S01]  /*25840*/  SHF.R.U32.HI R3, RZ, 0x3, R3 ;  /* 0x00000003ff037819 */ /* 0x000fe20000011603 */
[----:B-1----:R-:W-:Y:S02]  /*25850*/  IMAD R7, R30, -0x60, R5 ;  /* 0xffffffa01e077824 */ /* 0x002fe400078e0205 */
[----:B------:R-:W-:-:S03]  /*25860*/  IMAD R5, R10, 0x4800, R36 ;  /* 0x000048000a057824 */ /* 0x000fc600078e0224 */
[----:B------:R-:W-:Y:S01]  /*25870*/  IADD3 R7, -R3, R7, RZ ;  /* 0x0000000703077210 */ /* 0x000fe20007ffe1ff */
        /* <DEDUP_REMOVED lines=49> */
[----:B------:R1:W-:Y:S01]  /*25b90*/  LDGSTS.E.BYPASS.LTC128B.128 [R5+0x2400], desc[UR60][R2.64], !P0 ;  /* 0x0240000002057fae */ /* 0x0003e2000c101d7c */
[----:B------:R-:W-:-:S13]  /*25ba0*/  ISETP.LT.OR P0, PT, R7, 0x41, P2 ;  /* 0x000000410700780c */ /* 0x000fda0001701670 */
[----:B------:R1:W-:Y:S01]  /*25bb0*/  LDGSTS.E.BYPASS.LTC128B.128 [R5+0x5400], desc[UR60][R2.64+0x80], !P0 ;  /* 0x0540008002057fae */ /* 0x0003e2000c101d7c */
[----:B------:R-:W-:-:S13]  /*25bc0*/  ISETP.LT.OR P0, PT, R7, 0x41, P1 ;  /* 0x000000410700780c */ /* 0x000fda0000f01670 */
[----:B--2---:R1:W-:Y:S02]  /*25bd0*/  LDGSTS.E.BYPASS.LTC128B.128 [R5+0x8400], desc[UR60][R2.64+0x100], !P0 ;  /* 0x0840010002057fae */ /* 0x0043e4000c101d7c */
.L_x_6430:
        /* <DEDUP_REMOVED lines=29> */
.L_x_6265:
        /* <DEDUP_REMOVED lines=11> */
.L_x_6266:
[----:B------:R-:W2:Y:S01]  /*25e60*/  LDL R0, [R1+0x8] ;  /* 0x0000080001007983 */ /* 0x000ea20000100800 */
[----:B------:R0:W-:Y:S01]  /*25e70*/  SYNCS.ARRIVE.TRANS64.A1T0 RZ, [R6+URZ+0x30850], RZ ;  /* 0x030850ff06ff79a7 */ /* 0x0001e2000810003f */
[----:B------:R-:W-:Y:S01]  /*25e80*/  IMAD.MOV.U32 R10, RZ, RZ, R26 ;  /* 0x000000ffff0a7224 */ /* 0x000fe200078e001a */
[----:B------:R-:W-:Y:S01]  /*25e90*/  MOV R17, R28 ;  /* 0x0000001c00117202 */ /* 0x000fe20000000f00 */
[----:B------:R-:W-:Y:S02]  /*25ea0*/  IMAD.MOV.U32 R30, RZ, RZ, R25 ;  /* 0x000000ffff1e7224 */ /* 0x000fe400078e0019 */
[C---:B0-----:R-:W-:Y:S01]  /*25eb0*/  VIADD R6, R25.reuse, 0xffffffff ;  /* 0xffffffff19067836 */ /* 0x041fe20000000000 */
[----:B--2---:R-:W-:-:S13]  /*25ec0*/  ISETP.GT.AND P0, PT, R25, R0, PT ;  /* 0x000000001900720c */ /* 0x004fda0003f04270 */
[----:B------:R-:W-:Y:S05]  /*25ed0*/  @P0 BRA `(.L_x_6267) ;  /* 0xfffffff000000947 */ /* 0x000fea000383ffff */
.L_x_6254:
[----:B------:R-:W-:Y:S05]  /*25ee0*/  BSYNC B0 ;  /* 0x0000000000007941 */ /* 0x000fea0003800000 */
.L_x_6253:
        /* <DEDUP_REMOVED lines=17> */
.L_x_6269:
[----:B------:R-:W-:Y:S05]  /*26000*/  BSYNC B0 ;  /* 0x0000000000007941 */ /* 0x000fea0003800000 */
.L_x_6268:
[----:B------:R-:W3:Y:S02]  /*26010*/  LDL R0, [R1] ;  /* 0x0000000001007983 */ /* 0x000ee40000100800 */
[----:B---3--:R-:W-:-:S13]  /*26020*/  LOP3.LUT P0, RZ, R0, 0x10, RZ, 0xc0, !PT ;  /* 0x0000001000ff7812 */ /* 0x008fda000780c0ff */
[----:B------:R-:W-:Y:S05]  /*26030*/  @!P0 BRA `(.L_x_6270) ;  /* 0x0000000000048947 */ /* 0x000fea0003800000 */
[----:B------:R-:W-:Y:S01]  /*26040*/  BPT.TRAP 0x1 ;  /* 0x000000040000795c */ /* 0x000fe20000300000 */
.L_x_6270:
[----:B------:R-:W3:Y:S01]  /*26050*/  LDL.LU R2, [R1+0x4] ;  /* 0x0000040001027983 */ /* 0x000ee20000300800 */
[----:B------:R-:W-:Y:S01]  /*26060*/  IMAD R0, R26, 0x8, R22 ;  /* 0x000000081a007824 */ /* 0x000fe200078e0216 */
[----:B0-----:R-:W-:Y:S01]  /*26070*/  SHF.L.U32 R3, R28, 0x1f, RZ ;  /* 0x0000001f1c037819 */ /* 0x001fe200000006ff */
[----:B------:R-:W-:Y:S03]  /*26080*/  BSSY B0, `(.L_x_6271) ;  /* 0x0000004000007945 */ /* 0x000fe60003800000 */
[----:B------:R-:W0:Y:S01]  /*26090*/  SYNCS.PHASECHK.TRANS64.TRYWAIT P0, [R0+URZ+0x30860], R3 ;  /* 0x03086003000075a7 */ /* 0x000e22000800017f */
[----:B---3--:R-:W-:Y:S01]  /*260a0*/  IMAD R6, R25, -0x60, R2 ;  /* 0xffffffa019067824 */ /* 0x008fe200078e0202 */
[----:B0-----:R-:W-:Y:S06]  /*260b0*/  @!P0 BRA `(.L_x_6272) ;  /* 0x0000005400248947 */ /* 0x001fec0003800000 */
.L_x_6431:
[----:B------:R-:W-:Y:S05]  /*260c0*/  BSYNC B0 ;  /* 0x0000000000007941 */ /* 0x000fea0003800000 */
.L_x_6271:
        /* <DEDUP_REMOVED lines=18> */
[----:B------:R-:W1:Y:S02]  /*261f0*/  SHFL.IDX PT, R14, R23, 0x1, 0x181f ;  /* 0x00381f00170e7f89 */ /* 0x000e6400000e0000 */
[----:B0-----:R-:W-:Y:S02]  /*26200*/  IADD3.X R3, RZ, R3, RZ, P0, !PT ;  /* 0x00000003ff037210 */ /* 0x001fe400007fe4ff */
[----:B------:R-:W-:-:S03]  /*26210*/  ISETP.GE.AND P0, PT, R33, UR4, PT ;  /* 0x0000000421007c0c */ /* 0x000fc6000bf06270 */
        /* <DEDUP_REMOVED lines=44> */
.L_x_6445:
        /* <DEDUP_REMOVED lines=13> */
.L_x_6274:
[----:B------:R-:W-:Y:S02]  /*265b0*/  PLOP3.LUT P1, PT, P1, P0, PT, 0xa2, 0x0 ;  /* 0x000000000000781c */ /* 0x000fe40000f21472 */
[----:B------:R-:W-:-:S08]  /*265c0*/  @P0 R2UR P1, UR4, R0 ;  /* 0x00000000000402ca */ /* 0x000fd00000020000 */
[----:B------:R-:W-:-:S05]  /*265d0*/  @P0 PLOP3.LUT P0, PT, P1, PT, PT, 0x80, 0x0 ;  /* 0x000000000000081c */ /* 0x000fca0000f0f070 */
[----:B------:R-:W-:Y:S01]  /*265e0*/  @!P1 SYNCS.ARRIVE.TRANS64.RED.A0T1 RZ, [UR4+0x30850], RZ ;  /* 0x030850ffffff99a7 */ /* 0x000fe20008200404 */
[----:B------:R-:W-:Y:S07]  /*265f0*/  @!P1 ARRIVES.LDGSTSBAR.64.TRANSCNT [UR4+0x30850] ;  /* 0x03085000ff0099b0 */ /* 0x000fee0008000a84 */
[----:B------:R-:W-:Y:S05]  /*26600*/  @P0 BRA.U.ANY `(.L_x_6274) ;  /* 0xfffffffd00e80947 */ /* 0x000fea000393ffff */
[----:B------:R-:W-:Y:S01]  /*26610*/  NOP ;  /* 0x0000000000007918 */ /* 0x000fe20000000000 */
[----:B0-----:R-:W2:Y:S02]  /*26620*/  LDL R2, [R1] ;  /* 0x0000000001027983 */ /* 0x001ea40000100800 */
[----:B--2---:R-:W-:-:S13]  /*26630*/  LOP3.LUT P2, RZ, R2, 0x10, RZ, 0xc0, !PT ;  /* 0x0000001002ff7812 */ /* 0x004fda000784c0ff */
[----:B------:R-:W-:Y:S05]  /*26640*/  @!P2 BRA `(.L_x_6275) ;  /* 0x000000000004a947 */ /* 0x000fea0003800000 */
[----:B------:R-:W-:Y:S01]  /*26650*/  BPT.TRAP 0x1 ;  /* 0x000000040000795c */ /* 0x000fe20000300000 */
.L_x_6275:
[----:B------:R2:W-:Y:S01]  /*26660*/  SYNCS.ARRIVE.TRANS64.A1T0 RZ, [R0+URZ+0x30850], RZ ;  /* 0x030850ff00ff79a7 */ /* 0x0005e2000810003f */
[----:B------:R-:W-:-:S04]  /*26670*/  IADD3 R26, R26, 0x1, RZ ;  /* 0x000000011a1a7810 */ /* 0x000fc80007ffe0ff */
[----:B------:R-:W-:-:S04]  /*26680*/  ISETP.NE.AND P0, PT, R26, 0x2, PT ;  /* 0x000000021a00780c */ /* 0x000fc80003f05270 */
[----:B------:R-:W-:Y:S02]  /*26690*/  SEL R3, RZ, 0x1, P0 ;  /* 0x00000001ff037807 */ /* 0x000fe40000000000 */
[----:B------:R-:W-:Y:S02]  /*266a0*/  SEL R26, R26, RZ, P0 ;  /* 0x000000ff1a1a7207 */ /* 0x000fe40000000000 */
[----:B--2---:R-:W-:-:S07]  /*266b0*/  LOP3.LUT R28, R28, R3, RZ, 0x3c, !PT ;  /* 0x000000031c1c7212 */ /* 0x004fce00078e3cff */
.L_x_6232:
[----:B------:R-:W-:Y:S05]  /*266c0*/  BSYNC B7 ;  /* 0x0000000000077941 */ /* 0x000fea0003800000 */
.L_x_6230:
[----:B------:R-:W2:Y:S02]  /*266d0*/  LDL R0, [R1] ;  /* 0x0000000001007983 */ /* 0x000ea40000100800 */
[----:B--2---:R-:W-:-:S13]  /*266e0*/  LOP3.LUT P0, RZ, R0, 0x20, RZ, 0xc0, !PT ;  /* 0x0000002000ff7812 */ /* 0x004fda000780c0ff */
[----:B------:R-:W-:Y:S05]  /*266f0*/  @!P0 BRA `(.L_x_6276) ;  /* 0x0000000000248947 */ /* 0x000fea0003800000 */
[----:B------:R-:W-:Y:S05]  /*26700*/  WARPSYNC.ALL ;  /* 0x0000000000007948 */ /* 0x000fea0003800000 */
[----:B------:R-:W2:Y:S08]  /*26710*/  S2UR UR5, SR_CgaCtaId ;  /* 0x00000000000579c3 */ /* 0x000eb00000008800 */
[----:B------:R-:W-:Y:S06]  /*26720*/  BAR.SYNC.DEFER_BLOCKING 0x5, 0x180 ;  /* 0x0146000000007b1d */ /* 0x000fec0000010000 */
[----:B------:R-:W-:-:S02]  /*26730*/  UMOV UR4, 0x400 ;  /* 0x0000040000047882 */ /* 0x000fc40000000000 */
[----:B--2---:R-:W-:-:S06]  /*26740*/  ULEA UR4, UR5, UR4, 0x18 ;  /* 0x0000000405047291 */ /* 0x004fcc000f8ec03f */
[----:B0-----:R-:W-:-:S05]  /*26750*/  IMAD.U32 R22, RZ, RZ, UR4 ;  /* 0x00000004ff167e24 */ /* 0x001fca000f8e00ff */
[----:B------:R2:W3:Y:S01]  /*26760*/  LDS.128 R16, [R22+0x308d0] ;  /* 0x0308d00016107984 */ /* 0x0004e20000000c00 */
[----:B------:R-:W-:Y:S06]  /*26770*/  BAR.ARV 0x4, 0x180 ;  /* 0x0106000000007b1d */ /* 0x000fec0000002000 */
[----:B------:R-:W-:Y:S05]  /*26780*/  BRA `(.L_x_6277) ;  /* 0x0000000c00d47947 */ /* 0x000fea0003800000 */
.L_x_6276:
[----:B0-----:R-:W0:Y:S01]  /*26790*/  S2R R8, SR_TID.X ;  /* 0x0000000000087919 */ /* 0x001e220000002100 */
        /* <DEDUP_REMOVED lines=8> */
[----:B------:R-:W2:Y:S01]  /*26820*/  @!P1 LDC.64 R4, c[0x0][0xc78] ;  /* 0x00031e00ff049b82 */ /* 0x000ea20000000a00 */
[----:B0-----:R-:W-:-:S05]  /*26830*/  @!P1 IMAD.WIDE R2, R7, 0x4, R2 ;  /* 0x0000000407029825 */ /* 0x001fca00078e0202 */
        /* <DEDUP_REMOVED lines=9> */
[----:B------:R-:W-:Y:S01]  /*268d0*/  SHFL.IDX PT, R7, R16, 0x1, 0x1f ;  /* 0x00201f0010077f89 */ /* 0x000fe200000e0000 */
[----:B------:R-:W-:Y:S01]  /*268e0*/  ISETP.GE.U32.AND P5, PT, R8, 0x10, PT ;  /* 0x000000100800780c */ /* 0x000fe20003fa6070 */
[----:B---3--:R-:W-:Y:S01]  /*268f0*/  @!P1 IMAD.MOV.U32 R17, RZ, RZ, R6 ;  /* 0x000000ffff119224 */ /* 0x008fe200078e0006 */
[----:B------:R-:W-:-:S02]  /*26900*/  MOV R6, RZ ;  /* 0x000000ff00067202 */ /* 0x000fc40000000f00 */
[----:B--2---:R-:W-:Y:S02]  /*26910*/  @!P1 MOV R4, R5 ;  /* 0x0000000500049202 */ /* 0x004fe40000000f00 */
        /* <DEDUP_REMOVED lines=17> */
[----:B------:R0:W2:Y:S02]  /*26a30*/  SHFL.IDX PT, R14, R2, 0x1f, 0x1f ;  /* 0x03e01f00020e7f89 */ /* 0x0000a400000e0000 */
.L_x_6455:
[----:B------:R-:W-:Y:S02]  /*26a40*/  ULDC UR4, c[0x0][0xc38] ;  /* 0x00030e0000047ab9 */ /* 0x000fe40000000800 */
[----:B------:R-:W-:-:S04]  /*26a50*/  IMAD.U32 R5, RZ, RZ, UR4 ;  /* 0x00000004ff057e24 */ /* 0x000fc8000f8e00ff */
[----:B--2---:R-:W-:-:S04]  /*26a60*/  IMAD R14, R14, R5, RZ ;  /* 0x000000050e0e7224 */ /* 0x004fc800078e02ff */
[----:B------:R-:W-:-:S05]  /*26a70*/  IMAD.IADD R7, R7, 0x1, R14 ;  /* 0x0000000107077824 */ /* 0x000fca00078e020e */
[----:B------:R-:W-:-:S13]  /*26a80*/  ISETP.GT.AND P6, PT, R7, R0, PT ;  /* 0x000000000700720c */ /* 0x000fda0003fc4270 */
[----:B------:R-:W-:Y:S05]  /*26a90*/  @P6 BRA `(.L_x_6279) ;  /* 0x0000000000a46947 */ /* 0x000fea0003800000 */
.L_x_6282:
        /* <DEDUP_REMOVED lines=10> */
[----:B------:R-:W2:Y:S01]  /*26b40*/  @!P6 LDC.64 R4, c[0x0][0xc78] ;  /* 0x00031e00ff04eb82 */ /* 0x000ea20000000a00 */
[----:B0-----:R-:W-:-:S05]  /*26b50*/  @!P6 IMAD.WIDE R2, R9, 0x4, R2 ;  /* 0x000000040902e825 */ /* 0x001fca00078e0202 */
[----:B------:R2:W3:Y:S02]  /*26b60*/  @!P6 LDG.E R17, desc[UR60][R2.64] ;  /* 0x0000003c0211e981 */ /* 0x0004e4000c1e1900 */
[----:B--2---:R-:W-:Y:S01]  /*26b70*/  @!P6 IMAD.WIDE R2, R9, 0x4, R4 ;  /* 0x000000040902e825 */ /* 0x004fe200078e0204 */
[----:B------:R-:W-:-:S06]  /*26b80*/  MOV R4, RZ ;  /* 0x000000ff00047202 */ /* 0x000fcc0000000f00 */
[----:B------:R-:W3:Y:S01]  /*26b90*/  @!P6 LDG.E R4, desc[UR60][R2.64] ;  /* 0x0000003c0204e981 */ /* 0x000ee2000c1e1900 */
[----:B------:R-:W-:Y:S01]  /*26ba0*/  UMOV UR4, 0xffffffff ;  /* 0xffffffff00047882 */ /* 0x000fe20000000000 */
[----:B---3--:R-:W-:Y:S02]  /*26bb0*/  IMAD R13, R4, R17, RZ ;  /* 0x00000011040d7224 */ /* 0x008fe400078e02ff */
        /* <DEDUP_REMOVED lines=17> */
.L_x_6463:
[----:B------:R-:W-:Y:S02]  /*26cd0*/  ULDC UR4, c[0x0][0xc38] ;  /* 0x00030e0000047ab9 */ /* 0x000fe40000000800 */
[----:B------:R-:W-:-:S05]  /*26ce0*/  MOV R5, UR4 ;  /* 0x0000000400057c02 */ /* 0x000fca0008000f00 */
[----:B--2---:R-:W-:-:S04]  /*26cf0*/  IMAD R14, R14, R5, RZ ;  /* 0x000000050e0e7224 */ /* 0x004fc800078e02ff */
[----:B------:R-:W-:-:S05]  /*26d00*/  IMAD.IADD R7, R14, 0x1, R7 ;  /* 0x000000010e077824 */ /* 0x000fca00078e0207 */
[----:B------:R-:W-:-:S13]  /*26d10*/  ISETP.GT.AND P6, PT, R7, R0, PT ;  /* 0x000000000700720c */ /* 0x000fda0003fc4270 */
[----:B------:R-:W-:Y:S05]  /*26d20*/  @!P6 BRA `(.L_x_6282) ;  /* 0xfffffffc005ce947 */ /* 0x000fea000383ffff */
.L_x_6279:
        /* <DEDUP_REMOVED lines=10> */
.L_x_6468:
[----:B------:R-:W-:-:S13]  /*26dd0*/  ISETP.NE.AND P0, PT, R3, RZ, PT ;  /* 0x000000ff0300720c */ /* 0x000fda0003f05270 */
[----:B------:R-:W-:Y:S05]  /*26de0*/  @!P0 BRA `(.L_x_6284) ;  /* 0x0000000000108947 */ /* 0x000fea0003800000 */
[----:B------:R-:W-:Y:S01]  /*26df0*/  UMOV UR4, 0xffffffff ;  /* 0xffffffff00047882 */ /* 0x000fe20000000000 */
[----:B--2---:R-:W-:Y:S02]  /*26e00*/  VIADD R12, R12, 0xffffffff ;  /* 0xffffffff0c0c7836 */ /* 0x004fe40000000000 */
[----:B------:R-:W-:Y:S05]  /*26e10*/  BRA.DIV UR4, `(.L_x_6285) ;  /* 0x0000005a04347947 */ /* 0x000fea000b800000 */
[----:B------:R2:W0:Y:S02]  /*26e20*/  SHFL.IDX PT, R6, R2, R12, 0x1f ;  /* 0x00001f0c02067589 */ /* 0x00042400000e0000 */
.L_x_6284:
        /* <DEDUP_REMOVED lines=8> */
[----:B0-----:R-:W2:Y:S08]  /*26eb0*/  MUFU.RCP R7, R7 ;  /* 0x0000000700077308 */ /* 0x001eb00000001000 */
[----:B---3--:R-:W-:Y:S01]  /*26ec0*/  MUFU.RCP R8, R8 ;  /* 0x0000000800087308 */ /* 0x008fe20000001000 */
[----:B--2---:R-:W-:-:S02]  /*26ed0*/  IADD3 R2, R7, 0xffffffe, RZ ;  /* 0x0ffffffe07027810 */ /* 0x004fc40007ffe0ff */
[----:B------:R-:W-:-:S05]  /*26ee0*/  IABS R7, R17 ;  /* 0x0000001100077213 */ /* 0x000fca0000000000 */
[----:B------:R0:W2:Y:S02]  /*26ef0*/  F2I.FTZ.U32.TRUNC.NTZ R3, R2 ;  /* 0x0000000200037305 */ /* 0x0000a4000021f000 */
[----:B0-----:R-:W-:Y:S02]  /*26f00*/  IMAD.MOV.U32 R2, RZ, RZ, RZ ;  /* 0x000000ffff027224 */ /* 0x001fe400078e00ff */
[----:B--2---:R-:W-:-:S04]  /*26f10*/  IMAD.MOV R10, RZ, RZ, -R3 ;  /* 0x000000ffff0a7224 */ /* 0x004fc800078e0a03 */
        /* <DEDUP_REMOVED lines=18> */
[----:B------:R-:W-:Y:S02]  /*27040*/  @P0 IADD3 R7, R7, 0x1, RZ ;  /* 0x0000000107070810 */ /* 0x000fe40007ffe0ff */
[----:B------:R-:W-:Y:S02]  /*27050*/  ISETP.GE.AND P2, PT, R2, RZ, PT ;  /* 0x000000ff0200720c */ /* 0x000fe40003f46270 */
[----:B------:R-:W-:-:S05]  /*27060*/  IABS R3, R4 ;  /* 0x0000000400037213 */ /* 0x000fca0000000000 */
[----:B------:R-:W-:-:S06]  /*27070*/  IMAD.MOV R3, RZ, RZ, -R3 ;  /* 0x000000ffff037224 */ /* 0x000fcc00078e0a03 */
        /* <DEDUP_REMOVED lines=17> */
[----:B------:R-:W-:Y:S01]  /*27190*/  IMAD R4, R4, R2, R7 ;  /* 0x0000000204047224 */ /* 0x000fe200078e0207 */
[----:B------:R-:W-:-:S03]  /*271a0*/  IADD3 R2, -R7, RZ, RZ ;  /* 0x000000ff07027210 */ /* 0x000fc60007ffe1ff */
[----:B------:R-:W-:Y:S02]  /*271b0*/  IMAD R18, R4, 0x10000, R5 ;  /* 0x0001000004127824 */ /* 0x000fe400078e0205 */
[----:B------:R-:W-:Y:S01]  /*271c0*/  IMAD R2, R17, R2, R0 ;  /* 0x0000000211027224 */ /* 0x000fe200078e0200 */
[----:B------:R-:W-:Y:S06]  /*271d0*/  BRA `(.L_x_6287) ;  /* 0x0000000000f07947 */ /* 0x000fec0003800000 */
.L_x_6286:
        /* <DEDUP_REMOVED lines=28> */
[----:B------:R-:W-:Y:S01]  /*273a0*/  IMAD R4, R6, R2, RZ ;  /* 0x0000000206047224 */ /* 0x000fe200078e02ff */
[----:B------:R-:W-:-:S03]  /*273b0*/  IADD3 R2, -R2, RZ, RZ ;  /* 0x000000ff02027210 */ /* 0x000fc60007ffe1ff */
        /* <DEDUP_REMOVED lines=30> */
.L_x_6287:
[----:B------:R-:W-:-:S04]  /*275a0*/  LOP3.LUT R2, RZ, R2, RZ, 0x33, !PT ;  /* 0x00000002ff027212 */ /* 0x000fc800078e33ff */
[----:B------:R-:W-:Y:S01]  /*275b0*/  IADD3 R17, R17, R2, RZ ;  /* 0x0000000211117210 */ /* 0x000fe20007ffe0ff */
[----:B------:R-:W-:Y:S06]  /*275c0*/  BRA `(.L_x_6288) ;  /* 0x00000000001c7947 */ /* 0x000fec0003800000 */
.L_x_6280:
[----:B------:R-:W-:Y:S01]  /*275d0*/  UMOV UR4, URZ ;  /* 0x0000003f00047c82 */ /* 0x000fe20008000000 */
[----:B------:R-:W-:Y:S01]  /*275e0*/  UMOV UR5, URZ ;  /* 0x0000003f00057c82 */ /* 0x000fe20008000000 */
[----:B------:R-:W-:Y:S01]  /*275f0*/  ULDC UR6, c[0x0][0xc3c] ;  /* 0x00030f0000067ab9 */ /* 0x000fe20000000800 */
[----:B------:R-:W-:Y:S01]  /*27600*/  IMAD.MOV.U32 R16, RZ, RZ, R0 ;  /* 0x000000ffff107224 */ /* 0x000fe200078e0000 */
[----:B------:R-:W-:Y:S01]  /*27610*/  MOV R18, UR5 ;  /* 0x0000000500127c02 */ /* 0x000fe20008000f00 */
[----:B------:R-:W-:Y:S02]  /*27620*/  IMAD.U32 R17, RZ, RZ, UR4 ;  /* 0x00000004ff117e24 */ /* 0x000fe4000f8e00ff */
[----:B------:R-:W-:-:S07]  /*27630*/  IMAD.U32 R19, RZ, RZ, UR6 ;  /* 0x00000006ff137e24 */ /* 0x000fce000f8e00ff */
.L_x_6288:
        /* <DEDUP_REMOVED lines=10> */
.L_x_6277:
[----:B------:R-:W-:Y:S02]  /*276e0*/  ULDC UR4, c[0x0][0xc3c] ;  /* 0x00030f0000047ab9 */ /* 0x000fe40000000800 */
[----:B---3--:R-:W-:-:S13]  /*276f0*/  ISETP.GE.AND P0, PT, R19, UR4, PT ;  /* 0x0000000413007c0c */ /* 0x008fda000bf06270 */
[----:B------:R-:W-:Y:S05]  /*27700*/  @!P0 BRA `(.L_x_6289) ;  /* 0xffffff9400e48947 */ /* 0x000fea000383ffff */
[----:B------:R-:W-:Y:S05]  /*27710*/  BSYNC B8 ;  /* 0x0000000000087941 */ /* 0x000fea0003800000 */
.L_x_6182:
[----:B------:R-:W3:Y:S01]  /*27720*/  LDL.LU R0, [R1+0x28] ;  /* 0x0000280001007983 */ /* 0x000ee20000300800 */
[----:B------:R-:W-:Y:S01]  /*27730*/  BSSY B0, `(.L_x_6290) ;  /* 0x000000b000007945 */ /* 0x000fe20003800000 */
[----:B------:R-:W4:Y:S01]  /*27740*/  S2R R5, SR_CgaCtaId ;  /* 0x0000000000057919 */ /* 0x000f220000008800 */
[----:B---3--:R-:W-:-:S05]  /*27750*/  VIADD R0, R0, 0x1 ;  /* 0x0000000100007836 */ /* 0x008fca0000000000 */
[----:B--2---:R-:W-:-:S04]  /*27760*/  LEA.HI R2, R0, R0, RZ, 0x1 ;  /* 0x0000000000027211 */ /* 0x004fc800078f08ff */
[----:B0-----:R-:W-:Y:S02]  /*27770*/  LOP3.LUT R3, R2, 0xfffffffe, RZ, 0xc0, !PT ;  /* 0xfffffffe02037812 */ /* 0x001fe400078ec0ff */
[----:B------:R-:W-:Y:S02]  /*27780*/  MOV R2, 0x400 ;  /* 0x0000040000027802 */ /* 0x000fe40000000f00 */
[----:B------:R-:W-:Y:S02]  /*27790*/  IADD3 R0, R0, -R3, RZ ;  /* 0x8000000300007210 */ /* 0x000fe40007ffe0ff */
[----:B----4-:R-:W-:Y:S02]  /*277a0*/  LEA R7, R5, R2, 0x18 ;  /* 0x0000000205077211 */ /* 0x010fe400078ec0ff */
[----:B------:R-:W-:-:S04]  /*277b0*/  SHF.L.U32 R0, R0, 0x1f, RZ ;  /* 0x0000001f00007819 */ /* 0x000fc800000006ff */
[----:B------:R-:W0:Y:S02]  /*277c0*/  SYNCS.PHASECHK.TRANS64.TRYWAIT P0, [R7+URZ+0x30820], R0 ;  /* 0x03082000070075a7 */ /* 0x000e24000800017f */
[----:B0-----:R-:W-:Y:S05]  /*277d0*/  @!P0 BRA `(.L_x_6291) ;  /* 0x0000004c00ec8947 */ /* 0x001fea0003800000 */
.L_x_6471:
[----:B------:R-:W-:Y:S05]  /*277e0*/  BSYNC B0 ;  /* 0x0000000000007941 */ /* 0x000fea0003800000 */
.L_x_6290:
[----:B------:R-:W-:-:S03]  /*277f0*/  UMOV UR4, 0xffffffff ;  /* 0xffffffff00047882 */ /* 0x000fc60000000000 */
[----:B------:R-:W-:Y:S05]  /*27800*/  BRA.DIV UR4, `(.L_x_6292) ;  /* 0x0000004e04f47947 */ /* 0x000fea000b800000 */
[----:B0-----:R-:W0:Y:S02]  /*27810*/  S2R R0, SR_TID.X ;  /* 0x0000000000007919 */ /* 0x001e240000002100 */
[----:B0-----:R-:W-:-:S04]  /*27820*/  SHF.R.U32.HI R0, RZ, 0x5, R0 ;  /* 0x00000005ff007819 */ /* 0x001fc80000011600 */
[----:B------:R-:W-:-:S05]  /*27830*/  LOP3.LUT R0, R0, 0x3, RZ, 0xc0, !PT ;  /* 0x0000000300007812 */ /* 0x000fca00078ec0ff */
[----:B------:R0:W2:Y:S02]  /*27840*/  SHFL.IDX PT, R14, R0, RZ, 0x1f ;  /* 0x00001fff000e7589 */ /* 0x0000a400000e0000 */
.L_x_6474:
[----:B--2---:R-:W-:-:S13]  /*27850*/  ISETP.NE.AND P0, PT, R14, RZ, PT ;  /* 0x000000ff0e00720c */ /* 0x004fda0003f05270 */
[----:B------:R-:W-:Y:S05]  /*27860*/  @P0 BRA `(.L_x_5929) ;  /* 0x0000000000900947 */ /* 0x000fea0003800000 */
[----:B------:R-:W-:-:S03]  /*27870*/  UMOV UR4, 0xffffffff ;  /* 0xffffffff00047882 */ /* 0x000fc60000000000 */
[----:B------:R-:W-:Y:S05]  /*27880*/  BRA.DIV UR4, `(.L_x_6293) ;  /* 0x0000005204087947 */ /* 0x000fea000b800000 */
[----:B------:R-:W-:-:S13]  /*27890*/  ELECT P6, URZ, PT ;  /* 0x00000000003f782f */ /* 0x000fda00038c0000 */
.L_x_6477:
[----:B------:R-:W-:Y:S05]  /*278a0*/  @!P6 BRA `(.L_x_5929) ;  /* 0x000000000080e947 */ /* 0x000fea0003800000 */
[----:B0-----:R-:W2:Y:S02]  /*278b0*/  LDL R0, [R1+0x6c] ;  /* 0x00006c0001007983 */ /* 0x001ea40000100800 */
[----:B--2---:R-:W-:-:S13]  /*278c0*/  R2UR UR4, R0 ;  /* 0x00000000000472ca */ /* 0x004fda00000e0000 */
[----:B------:R-:W-:-:S06]  /*278d0*/  ULOP3.LUT UR4, UR4, 0x2, URZ, 0xfc, !UPT ;  /* 0x0000000204047892 */ /* 0x000fcc000f8efc3f */
[----:B------:R-:W-:-:S05]  /*278e0*/  IMAD.U32 R0, RZ, RZ, UR4 ;  /* 0x00000004ff007e24 */ /* 0x000fca000f8e00ff */
[----:B------:R-:W-:-:S13]  /*278f0*/  ISETP.NE.AND P0, PT, R0, 0x3, PT ;  /* 0x000000030000780c */ /* 0x000fda0003f05270 */
[----:B------:R-:W-:Y:S05]  /*27900*/  @!P0 BRA `(.L_x_6294) ;  /* 0x0000000000048947 */ /* 0x000fea0003800000 */
[----:B------:R-:W-:Y:S01]  /*27910*/  BPT.TRAP 0x1 ;  /* 0x000000040000795c */ /* 0x000fe20000300000 */
.L_x_6294:
[----:B------:R-:W-:Y:S01]  /*27920*/  IMAD R5, R26, 0x8, R7 ;  /* 0x000000081a057824 */ /* 0x000fe200078e0207 */
[----:B------:R-:W-:Y:S02]  /*27930*/  SHF.L.U32 R0, R28, 0x1f, RZ ;  /* 0x0000001f1c007819 */ /* 0x000fe400000006ff */
[----:B------:R-:W-:Y:S02]  /*27940*/  IADD3 R26, R26, 0x1, RZ ;  /* 0x000000011a1a7810 */ /* 0x000fe40007ffe0ff */
[----:B------:R-:W0:Y:S02]  /*27950*/  SYNCS.PHASECHK.TRANS64.TRYWAIT P1, [R5+URZ+0x30840], R0 ;  /* 0x03084000050075a7 */ /* 0x000e24000802017f */
[----:B------:R-:W-:-:S04]  /*27960*/  ISETP.NE.AND P2, PT, R26, 0x2, PT ;  /* 0x000000021a00780c */ /* 0x000fc80003f45270 */
[----:B------:R-:W-:Y:S01]  /*27970*/  SEL R3, RZ, 0x1, P2 ;  /* 0x00000001ff037807 */ /* 0x000fe20001000000 */
[----:B0-----:R-:W-:Y:S08]  /*27980*/  @!P1 BRA `(.L_x_6295) ;  /* 0x0000004c00e89947 */ /* 0x001ff00003800000 */
.L_x_6478:
[----:B------:R-:W-:Y:S02]  /*27990*/  SEL R26, R26, RZ, P2 ;  /* 0x000000ff1a1a7207 */ /* 0x000fe40001000000 */
[----:B------:R-:W-:Y:S01]  /*279a0*/  LOP3.LUT R2, R28, R3, RZ, 0x3c, !PT ;  /* 0x000000031c027212 */ /* 0x000fe200078e3cff */
[----:B------:R-:W-:Y:S06]  /*279b0*/  @!P0 BRA `(.L_x_6296) ;  /* 0x0000000000048947 */ /* 0x000fec0003800000 */
[----:B------:R-:W-:Y:S01]  /*279c0*/  BPT.TRAP 0x1 ;  /* 0x000000040000795c */ /* 0x000fe20000300000 */
.L_x_6296:
[----:B------:R-:W-:Y:S01]  /*279d0*/  IMAD R3, R26, 0x8, R7 ;  /* 0x000000081a037824 */ /* 0x000fe200078e0207 */
[----:B------:R-:W-:-:S04]  /*279e0*/  SHF.L.U32 R2, R2, 0x1f, RZ ;  /* 0x0000001f02027819 */ /* 0x000fc800000006ff */
[----:B------:R-:W2:Y:S02]  /*279f0*/  SYNCS.PHASECHK.TRANS64.TRYWAIT P1, [R3+URZ+0x30840], R2 ;  /* 0x03084002030075a7 */ /* 0x000ea4000802017f */
[----:B--2---:R-:W-:Y:S05]  /*27a00*/  @!P1 BRA `(.L_x_6297) ;  /* 0x0000004c00dc9947 */ /* 0x004fea0003800000 */
.L_x_6479:
[----:B------:R-:W-:Y:S05]  /*27a10*/  @!P0 BRA `(.L_x_6298) ;  /* 0x0000000000048947 */ /* 0x000fea0003800000 */
[----:B------:R-:W-:Y:S01]  /*27a20*/  BPT.TRAP 0x1 ;  /* 0x000000040000795c */ /* 0x000fe20000300000 */
.L_x_6298:
[----:B------:R-:W3:Y:S02]  /*27a30*/  SYNCS.PHASECHK.TRANS64.TRYWAIT P1, [R5+URZ+0x30860], R0 ;  /* 0x03086000050075a7 */ /* 0x000ee4000802017f */
[----:B---3--:R-:W-:Y:S05]  /*27a40*/  @!P1 BRA `(.L_x_6299) ;  /* 0x0000004c00e09947 */ /* 0x008fea0003800000 */
.L_x_6480:
[----:B------:R-:W-:Y:S05]  /*27a50*/  @!P0 BRA `(.L_x_6300) ;  /* 0x0000000000048947 */ /* 0x000fea0003800000 */
[----:B------:R-:W-:Y:S01]  /*27a60*/  BPT.TRAP 0x1 ;  /* 0x000000040000795c */ /* 0x000fe20000300000 */
.L_x_6300:
[----:B----4-:R4:W0:Y:S02]  /*27a70*/  SYNCS.PHASECHK.TRANS64.TRYWAIT P0, [R3+URZ+0x30860], R2 ;  /* 0x03086002030075a7 */ /* 0x010824000800017f */
[----:B0-----:R-:W-:Y:S05]  /*27a80*/  @!P0 NANOSLEEP.SYNCS 0x989680 ;  /* 0x009896800000895d */ /* 0x001fea0003900000 */
[----:B------:R-:W0:Y:S02]  /*27a90*/  @!P0 SYNCS.PHASECHK.TRANS64 P0, [R3+URZ+0x30860], R2 ;  /* 0x03086002030085a7 */ /* 0x000e24000800007f */
[----:B0-----:R-:W-:Y:S05]  /*27aa0*/  @!P0 BRA `(.L_x_6300) ;  /* 0xfffffffc00f08947 */ /* 0x001fea000383ffff */
.L_x_5929:
[----:B------:R-:W-:Y:S05]  /*27ab0*/  BSYNC B9 ;  /* 0x0000000000097941 */ /* 0x000fea0003800000 */
.L_x_5926:
[----:B------:R-:W-:Y:S05]  /*27ac0*/  EXIT ;  /* 0x000000000000794d */ /* 0x000fea0003800000 */
.L_x_5949:
[----:B0-----:R0:W1:Y:S02]  /*27ad0*/  SYNCS.PHASECHK.TRANS64.TRYWAIT P5, [R86+URZ+0x30890], R87 ;  /* 0x03089057560075a7 */ /* 0x00106400080a017f */
[----:B-1----:R-:W-:Y:S05]  /*27ae0*/  @!P5 NANOSLEEP.SYNCS 0x989680 ;  /* 0x009896800000d95d */ /* 0x002fea0003900000 */
[----:B------:R-:W1:Y:S02]  /*27af0*/  @!P5 SYNCS.PHASECHK.TRANS64 P5, [R86+URZ+0x30890], R87 ;  /* 0x030890575600d5a7 */ /* 0x000e6400080a007f */
[----:B-1----:R-:W-:Y:S05]  /*27b00*/  @!P5 BRA `(.L_x_5949) ;  /* 0xfffffffc00f0d947 */ /* 0x002fea000383ffff */
[----:B------:R-:W-:Y:S05]  /*27b10*/  BRA `(.L_x_6301) ;  /* 0xfffffdbc00e87947 */ /* 0x000fea000383ffff */
.L_x_5950:
        /* <DEDUP_REMOVED lines=8> */
.L_x_6303:
[----:B------:R-:W-:Y:S05]  /*27ba0*/  BSYNC B1 ;  /* 0x0000000000017941 */ /* 0x000fea0003800000 */
.L_x_6302:
        /* <DEDUP_REMOVED lines=8> */
.L_x_6304:
[----:B------:R-:W-:Y:S01]  /*27c30*/  IMAD.MOV.U32 R11, RZ, RZ, R14 ;  /* 0x000000ffff0b7224 */ /* 0x000fe200078e000e */
[----:B------:R-:W-:Y:S06]  /*27c40*/  BRA `(.L_x_6305) ;  /* 0xfffffdbc00b07947 */ /* 0x000fec000383ffff */
.L_x_5975:
        /* <DEDUP_REMOVED lines=8> */
.L_x_6307:
[----:B------:R-:W-:Y:S05]  /*27cd0*/  BSYNC B1 ;  /* 0x0000000000017941 */ /* 0x000fea0003800000 */
.L_x_6306:
        /* <DEDUP_REMOVED lines=8> */
.L_x_6308:
[----:B------:R-:W-:Y:S01]  /*27d60*/  MOV R117, R14 ;  /* 0x0000000e00757202 */ /* 0x000fe20000000f00 */
[----:B------:R-:W-:Y:S06]  /*27d70*/  BRA `(.L_x_6309) ;  /* 0xfffffdd000d07947 */ /* 0x000fec000383ffff */
.L_x_6005:
[----:B0-----:R0:W1:Y:S02]  /*27d80*/  SYNCS.PHASECHK.TRANS64.TRYWAIT P5, [R86+URZ+0x30890], R87 ;  /* 0x03089057560075a7 */ /* 0x00106400080a017f */
[----:B-1----:R-:W-:Y:S05]  /*27d90*/  @!P5 NANOSLEEP.SYNCS 0x989680 ;  /* 0x009896800000d95d */ /* 0x002fea0003900000 */
[----:B------:R-:W1:Y:S02]  /*27da0*/  @!P5 SYNCS.PHASECHK.TRANS64 P5, [R86+URZ+0x30890], R87 ;  /* 0x030890575600d5a7 */ /* 0x000e6400080a007f */
[----:B-1----:R-:W-:Y:S05]  /*27db0*/  @!P5 BRA `(.L_x_6005) ;  /* 0xfffffffc00f0d947 */ /* 0x002fea000383ffff */
[----:B------:R-:W-:Y:S05]  /*27dc0*/  BRA `(.L_x_6310) ;  /* 0xfffffdf000b47947 */ /* 0x000fea000383ffff */
.L_x_6006:
        /* <DEDUP_REMOVED lines=8> */
.L_x_6312:
[----:B------:R-:W-:Y:S05]  /*27e50*/  BSYNC B1 ;  /* 0x0000000000017941 */ /* 0x000fea0003800000 */
.L_x_6311:
        /* <DEDUP_REMOVED lines=8> */
.L_x_6313:
[----:B------:R-:W-:Y:S01]  /*27ee0*/  IMAD.MOV.U32 R11, RZ, RZ, R14 ;  /* 0x000000ffff0b7224 */ /* 0x000fe200078e000e */
[----:B------:R-:W-:Y:S06]  /*27ef0*/  BRA `(.L_x_6314) ;  /* 0xfffffdf000847947 */ /* 0x000fec000383ffff */
.L_x_6019:
        /* <DEDUP_REMOVED lines=8> */
.L_x_6316:
[----:B------:R-:W-:Y:S05]  /*27f80*/  BSYNC B1 ;  /* 0x0000000000017941 */ /* 0x000fea0003800000 */
.L_x_6315:
        /* <DEDUP_REMOVED lines=8> */
.L_x_6317:
[----:B------:R-:W-:Y:S01]  /*28010*/  IMAD.MOV.U32 R117, RZ, RZ, R14 ;  /* 0x000000ffff757224 */ /* 0x000fe200078e000e */
[----:B------:R-:W-:Y:S06]  /*28020*/  BRA `(.L_x_6318) ;  /* 0xfffffe0400fc7947 */ /* 0x000fec000383ffff */
.L_x_6032:
[----:B0-----:R0:W1:Y:S02]  /*28030*/  SYNCS.PHASECHK.TRANS64.TRYWAIT P3, [R86+URZ+0x30890], R87 ;  /* 0x03089057560075a7 */ /* 0x001064000806017f */
[----:B-1----:R-:W-:Y:S05]  /*28040*/  @!P3 NANOSLEEP.SYNCS 0x989680 ;  /* 0x009896800000b95d */ /* 0x002fea0003900000 */
[----:B------:R-:W1:Y:S02]  /*28050*/  @!P3 SYNCS.PHASECHK.TRANS64 P3, [R86+URZ+0x30890], R87 ;  /* 0x030890575600b5a7 */ /* 0x000e64000806007f */
[----:B-1----:R-:W-:Y:S05]  /*28060*/  @!P3 BRA `(.L_x_6032) ;  /* 0xfffffffc00f0b947 */ /* 0x002fea000383ffff */
[----:B------:R-:W-:Y:S05]  /*28070*/  BRA `(.L_x_6319) ;  /* 0xfffffe1c00b47947 */ /* 0x000fea000383ffff */
.L_x_6033:
        /* <DEDUP_REMOVED lines=8> */
.L_x_6321:
[----:B------:R-:W-:Y:S05]  /*28100*/  BSYNC B1 ;  /* 0x0000000000017941 */ /* 0x000fea0003800000 */
.L_x_6320:
        /* <DEDUP_REMOVED lines=8> */
.L_x_6322:
[----:B------:R-:W-:Y:S01]  /*28190*/  MOV R37, R14 ;  /* 0x0000000e00257202 */ /* 0x000fe20000000f00 */
[----:B------:R-:W-:Y:S06]  /*281a0*/  BRA `(.L_x_6323) ;  /* 0xfffffe1c00d07947 */ /* 0x000fec000383ffff */
.L_x_6036:
        /* <DEDUP_REMOVED lines=8> */
.L_x_6325:
[----:B------:R-:W-:Y:S05]  /*28230*/  BSYNC B1 ;  /* 0x0000000000017941 */ /* 0x000fea0003800000 */
.L_x_6324:
        /* <DEDUP_REMOVED lines=8> */
.L_x_6326:
[----:B------:R-:W-:Y:S01]  /*282c0*/  IMAD.MOV.U32 R37, RZ, RZ, R14 ;  /* 0x000000ffff257224 */ /* 0x000fe200078e000e */
[----:B------:R-:W-:Y:S06]  /*282d0*/  BRA `(.L_x_6327) ;  /* 0xfffffe20002c7947 */ /* 0x000fec000383ffff */
.L_x_6040:
[----:B---3--:R3:W0:Y:S02]  /*282e0*/  SYNCS.PHASECHK.TRANS64.TRYWAIT P2, [R86+URZ+0x308b0], R87 ;  /* 0x0308b057560075a7 */ /* 0x008624000804017f */
[----:B0-----:R-:W-:Y:S05]  /*282f0*/  @!P2 NANOSLEEP.SYNCS 0x989680 ;  /* 0x009896800000a95d */ /* 0x001fea0003900000 */
[----:B------:R-:W0:Y:S02]  /*28300*/  @!P2 SYNCS.PHASECHK.TRANS64 P2, [R86+URZ+0x308b0], R87 ;  /* 0x0308b0575600a5a7 */ /* 0x000e24000804007f */
[----:B0-----:R-:W-:Y:S05]  /*28310*/  @!P2 BRA `(.L_x_6040) ;  /* 0xfffffffc00f0a947 */ /* 0x001fea000383ffff */
[----:B------:R-:W-:Y:S05]  /*28320*/  BRA `(.L_x_6328) ;  /* 0xfffffe2400047947 */ /* 0x000fea000383ffff */
.L_x_6060:
        /* <DEDUP_REMOVED lines=8> */
.L_x_6330:
[----:B------:R-:W-:Y:S05]  /*283b0*/  BSYNC B1 ;  /* 0x0000000000017941 */ /* 0x000fea0003800000 */
.L_x_6329:
        /* <DEDUP_REMOVED lines=8> */
.L_x_6331:
[----:B------:R-:W-:Y:S01]  /*28440*/  MOV R13, R63 ;  /* 0x0000003f000d7202 */ /* 0x000fe20000000f00 */
[----:B------:R-:W-:-:S07]  /*28450*/  IMAD.MOV.U32 R8, RZ, RZ, R14 ;  /* 0x000000ffff087224 */ /* 0x000fce00078e000e */
[----:B------:R-:W-:Y:S05]  /*28460*/  WARPSYNC.COLLECTIVE R15, `(.L_x_6332) ;  /* 0x000000000f087348 */ /* 0x000fea0003c00000 */
[----:B------:R0:W1:Y:S02]  /*28470*/  SHFL.IDX P6, R14, R13, R12, R11 ;  /* 0x0000000c0d0e7389 */ /* 0x00006400000c000b */
[----:B01----:R-:W-:Y:S01]  /*28480*/  ENDCOLLECTIVE ;  /* 0x000000000000791b */ /* 0x003fe20003800000 */
.L_x_6332:
[----:B------:R-:W-:Y:S02]  /*28490*/  IMAD.MOV.U32 R13, RZ, RZ, R62 ;  /* 0x000000ffff0d7224 */ /* 0x000fe400078e003e */
[----:B------:R-:W-:-:S07]  /*284a0*/  IMAD.MOV.U32 R9, RZ, RZ, R14 ;  /* 0x000000ffff097224 */ /* 0x000fce00078e000e */
[----:B------:R-:W-:Y:S05]  /*284b0*/  WARPSYNC.COLLECTIVE R15, `(.L_x_6333) ;  /* 0x000000000f087348 */ /* 0x000fea0003c00000 */
[----:B------:R0:W1:Y:S02]  /*284c0*/  SHFL.IDX P6, R14, R13, R12, R11 ;  /* 0x0000000c0d0e7389 */ /* 0x00006400000c000b */
[----:B01----:R-:W-:Y:S01]  /*284d0*/  ENDCOLLECTIVE ;  /* 0x000000000000791b */ /* 0x003fe20003800000 */
.L_x_6333:
[----:B------:R-:W-:Y:S01]  /*284e0*/  MOV R30, R14 ;  /* 0x0000000e001e7202 */ /* 0x000fe20000000f00 */
[----:B------:R-:W-:Y:S06]  /*284f0*/  BRA `(.L_x_6334) ;  /* 0xfffffe3800007947 */ /* 0x000fec000383ffff */
.L_x_6063:
        /* <DEDUP_REMOVED lines=8> */
.L_x_6336:
[----:B------:R-:W-:Y:S05]  /*28580*/  BSYNC B1 ;  /* 0x0000000000017941 */ /* 0x000fea0003800000 */
.L_x_6335:
        /* <DEDUP_REMOVED lines=8> */
.L_x_6337:
[----:B------:R-:W-:Y:S02]  /*28610*/  IMAD.MOV.U32 R13, RZ, RZ, R63 ;  /* 0x000000ffff0d7224 */ /* 0x000fe400078e003f */
[----:B------:R-:W-:-:S07]  /*28620*/  IMAD.MOV.U32 R65, RZ, RZ, R14 ;  /* 0x000000ffff417224 */ /* 0x000fce00078e000e */
[----:B------:R-:W-:Y:S05]  /*28630*/  WARPSYNC.COLLECTIVE R15, `(.L_x_6338) ;  /* 0x000000000f087348 */ /* 0x000fea0003c00000 */
[----:B------:R0:W1:Y:S02]  /*28640*/  SHFL.IDX P6, R14, R13, R12, R11 ;  /* 0x0000000c0d0e7389 */ /* 0x00006400000c000b */
[----:B01----:R-:W-:Y:S01]  /*28650*/  ENDCOLLECTIVE ;  /* 0x000000000000791b */ /* 0x003fe20003800000 */
.L_x_6338:
[----:B------:R-:W-:Y:S01]  /*28660*/  IMAD.MOV.U32 R13, RZ, RZ, R62 ;  /* 0x000000ffff0d7224 */ /* 0x000fe200078e003e */
[----:B------:R-:W-:-:S07]  /*28670*/  MOV R63, R14 ;  /* 0x0000000e003f7202 */ /* 0x000fce0000000f00 */
[----:B------:R-:W-:Y:S05]  /*28680*/  WARPSYNC.COLLECTIVE R15, `(.L_x_6339) ;  /* 0x000000000f087348 */ /* 0x000fea0003c00000 */
[----:B------:R0:W1:Y:S02]  /*28690*/  SHFL.IDX P6, R14, R13, R12, R11 ;  /* 0x0000000c0d0e7389 */ /* 0x00006400000c000b */
[----:B01----:R-:W-:Y:S01]  /*286a0*/  ENDCOLLECTIVE ;  /* 0x000000000000791b */ /* 0x003fe20003800000 */
.L_x_6339:
[----:B------:R-:W-:Y:S01]  /*286b0*/  IMAD.MOV.U32 R62, RZ, RZ, R14 ;  /* 0x000000ffff3e7224 */ /* 0x000fe200078e000e */
[----:B------:R-:W-:Y:S06]  /*286c0*/  BRA `(.L_x_6340) ;  /* 0xfffffe3c00ac7947 */ /* 0x000fec000383ffff */
.L_x_6067:
[----:B0-----:R0:W1:Y:S02]  /*286d0*/  SYNCS.PHASECHK.TRANS64.TRYWAIT P0, [R2+URZ+0x30800], R5 ;  /* 0x03080005020075a7 */ /* 0x001064000800017f */
[----:B-1----:R-:W-:Y:S05]  /*286e0*/  @!P0 NANOSLEEP.SYNCS 0x989680 ;  /* 0x009896800000895d */ /* 0x002fea0003900000 */
[----:B------:R-:W1:Y:S02]  /*286f0*/  @!P0 SYNCS.PHASECHK.TRANS64 P0, [R2+URZ+0x30800], R5 ;  /* 0x03080005020085a7 */ /* 0x000e64000800007f */
[----:B-1----:R-:W-:Y:S05]  /*28700*/  @!P0 BRA `(.L_x_6067) ;  /* 0xfffffffc00f08947 */ /* 0x002fea000383ffff */
[----:B------:R-:W-:Y:S05]  /*28710*/  BRA `(.L_x_6341) ;  /* 0xfffffe4400e47947 */ /* 0x000fea000383ffff */
.L_x_6091:
        /* <DEDUP_REMOVED lines=8> */
.L_x_6343:
[----:B------:R-:W-:Y:S05]  /*287a0*/  BSYNC B1 ;  /* 0x0000000000017941 */ /* 0x000fea0003800000 */
.L_x_6342:
        /* <DEDUP_REMOVED lines=8> */
.L_x_6344:
[----:B------:R-:W-:Y:S01]  /*28830*/  IMAD.MOV.U32 R13, RZ, RZ, R61 ;  /* 0x000000ffff0d7224 */ /* 0x000fe200078e003d */
[----:B------:R-:W-:-:S07]  /*28840*/  MOV R4, R14 ;  /* 0x0000000e00047202 */ /* 0x000fce0000000f00 */
[----:B------:R-:W-:Y:S05]  /*28850*/  WARPSYNC.COLLECTIVE R15, `(.L_x_6345) ;  /* 0x000000000f087348 */ /* 0x000fea0003c00000 */
[----:B------:R0:W1:Y:S02]  /*28860*/  SHFL.IDX P6, R14, R13, R12, R11 ;  /* 0x0000000c0d0e7389 */ /* 0x00006400000c000b */
[----:B01----:R-:W-:Y:S01]  /*28870*/  ENDCOLLECTIVE ;  /* 0x000000000000791b */ /* 0x003fe20003800000 */
.L_x_6345:
[----:B------:R-:W-:Y:S01]  /*28880*/  MOV R13, R3 ;  /* 0x00000003000d7202 */ /* 0x000fe20000000f00 */
[----:B------:R-:W-:-:S07]  /*28890*/  IMAD.MOV.U32 R7, RZ, RZ, R14 ;  /* 0x000000ffff077224 */ /* 0x000fce00078e000e */
[----:B------:R-:W-:Y:S05]  /*288a0*/  WARPSYNC.COLLECTIVE R15, `(.L_x_6346) ;  /* 0x000000000f087348 */ /* 0x000fea0003c00000 */
[----:B------:R0:W1:Y:S02]  /*288b0*/  SHFL.IDX P6, R14, R13, R12, R11 ;  /* 0x0000000c0d0e7389 */ /* 0x00006400000c000b */
[----:B01----:R-:W-:Y:S01]  /*288c0*/  ENDCOLLECTIVE ;  /* 0x000000000000791b */ /* 0x003fe20003800000 */
.L_x_6346:
[----:B------:R-:W-:Y:S01]  /*288d0*/  IMAD.MOV.U32 R8, RZ, RZ, R14 ;  /* 0x000000ffff087224 */ /* 0x000fe200078e000e */
[----:B------:R-:W-:Y:S06]  /*288e0*/  BRA `(.L_x_6347) ;  /* 0xfffffe6800c07947 */ /* 0x000fec000383ffff */
.L_x_6094:
        /* <DEDUP_REMOVED lines=8> */
.L_x_6349:
[----:B------:R-:W-:Y:S05]  /*28970*/  BSYNC B1 ;  /* 0x0000000000017941 */ /* 0x000fea0003800000 */
.L_x_6348:
        /* <DEDUP_REMOVED lines=8> */
.L_x_6350:
[----:B------:R-:W-:Y:S01]  /*28a00*/  MOV R13, R61 ;  /* 0x0000003d000d7202 */ /* 0x000fe20000000f00 */
[----:B------:R-:W-:-:S07]  /*28a10*/  IMAD.MOV.U32 R20, RZ, RZ, R14 ;  /* 0x000000ffff147224 */ /* 0x000fce00078e000e */
[----:B------:R-:W-:Y:S05]  /*28a20*/  WARPSYNC.COLLECTIVE R15, `(.L_x_6351) ;  /* 0x000000000f087348 */ /* 0x000fea0003c00000 */
[----:B------:R0:W1:Y:S02]  /*28a30*/  SHFL.IDX P6, R14, R13, R12, R11 ;  /* 0x0000000c0d0e7389 */ /* 0x00006400000c000b */
[----:B01----:R-:W-:Y:S01]  /*28a40*/  ENDCOLLECTIVE ;  /* 0x000000000000791b */ /* 0x003fe20003800000 */
.L_x_6351:
[----:B------:R-:W-:Y:S02]  /*28a50*/  IMAD.MOV.U32 R13, RZ, RZ, R3 ;  /* 0x000000ffff0d7224 */ /* 0x000fe400078e0003 */
[----:B------:R-:W-:-:S07]  /*28a60*/  IMAD.MOV.U32 R61, RZ, RZ, R14 ;  /* 0x000000ffff3d7224 */ /* 0x000fce00078e000e */
[----:B------:R-:W-:Y:S05]  /*28a70*/  WARPSYNC.COLLECTIVE R15, `(.L_x_6352) ;  /* 0x000000000f087348 */ /* 0x000fea0003c00000 */
[----:B------:R0:W1:Y:S02]  /*28a80*/  SHFL.IDX P6, R14, R13, R12, R11 ;  /* 0x0000000c0d0e7389 */ /* 0x00006400000c000b */
[----:B01----:R-:W-:Y:S01]  /*28a90*/  ENDCOLLECTIVE ;  /* 0x000000000000791b */ /* 0x003fe20003800000 */
.L_x_6352:
[----:B------:R-:W-:Y:S01]  /*28aa0*/  MOV R62, R14 ;  /* 0x0000000e003e7202 */ /* 0x000fe20000000f00 */
[----:B------:R-:W-:Y:S06]  /*28ab0*/  BRA `(.L_x_6353) ;  /* 0xfffffe6c00e07947 */ /* 0x000fec000383ffff */
.L_x_6098:
[----:B0-----:R0:W1:Y:S02]  /*28ac0*/  SYNCS.PHASECHK.TRANS64.TRYWAIT P0, [R2+URZ+0x30800], R21 ;  /* 0x03080015020075a7 */ /* 0x001064000800017f */
[----:B-1----:R-:W-:Y:S05]  /*28ad0*/  @!P0 NANOSLEEP.SYNCS 0x989680 ;  /* 0x009896800000895d */ /* 0x002fea0003900000 */
[----:B------:R-:W1:Y:S02]  /*28ae0*/  @!P0 SYNCS.PHASECHK.TRANS64 P0, [R2+URZ+0x30800], R21 ;  /* 0x03080015020085a7 */ /* 0x000e64000800007f */
[----:B-1----:R-:W-:Y:S05]  /*28af0*/  @!P0 BRA `(.L_x_6098) ;  /* 0xfffffffc00f08947 */ /* 0x002fea000383ffff */
[----:B------:R-:W-:Y:S05]  /*28b00*/  BRA `(.L_x_6354) ;  /* 0xfffffe7400647947 */ /* 0x000fea000383ffff */
.L_x_6112:
[----:B-1----:R1:W2:Y:S02]  /*28b10*/  SYNCS.PHASECHK.TRANS64.TRYWAIT P1, [R8+URZ+0x30830], R3 ;  /* 0x03083003080075a7 */ /* 0x0022a4000802017f */
[----:B--2---:R-:W-:Y:S05]  /*28b20*/  @!P1 NANOSLEEP.SYNCS 0x989680 ;  /* 0x009896800000995d */ /* 0x004fea0003900000 */
[----:B------:R-:W2:Y:S02]  /*28b30*/  @!P1 SYNCS.PHASECHK.TRANS64 P1, [R8+URZ+0x30830], R3 ;  /* 0x03083003080095a7 */ /* 0x000ea4000802007f */
[----:B--2---:R-:W-:Y:S05]  /*28b40*/  @!P1 BRA `(.L_x_6112) ;  /* 0xfffffffc00f09947 */ /* 0x004fea000383ffff */
[----:B------:R-:W-:Y:S05]  /*28b50*/  BRA `(.L_x_6111) ;  /* 0xfffffe9c00c47947 */ /* 0x000fea000383ffff */
.L_x_6120:
[----:B-1----:R1:W2:Y:S02]  /*28b60*/  SYNCS.PHASECHK.TRANS64.TRYWAIT P1, [R0+URZ+0x30830], R3 ;  /* 0x03083003000075a7 */ /* 0x0022a4000802017f */
[----:B--2---:R-:W-:Y:S05]  /*28b70*/  @!P1 NANOSLEEP.SYNCS 0x989680 ;  /* 0x009896800000995d */ /* 0x004fea0003900000 */
[----:B------:R-:W2:Y:S02]  /*28b80*/  @!P1 SYNCS.PHASECHK.TRANS64 P1, [R0+URZ+0x30830], R3 ;  /* 0x03083003000095a7 */ /* 0x000ea4000802007f */
[----:B--2---:R-:W-:Y:S05]  /*28b90*/  @!P1 BRA `(.L_x_6120) ;  /* 0xfffffffc00f09947 */ /* 0x004fea000383ffff */
[----:B------:R-:W-:Y:S05]  /*28ba0*/  BRA `(.L_x_6119) ;  /* 0xfffffec800507947 */ /* 0x000fea000383ffff */
.L_x_6125:
[----:B-1----:R1:W2:Y:S02]  /*28bb0*/  SYNCS.PHASECHK.TRANS64.TRYWAIT P1, [R13+URZ+0x30850], R3 ;  /* 0x030850030d0075a7 */ /* 0x0022a4000802017f */
[----:B--2---:R-:W-:Y:S05]  /*28bc0*/  @!P1 NANOSLEEP.SYNCS 0x989680 ;  /* 0x009896800000995d */ /* 0x004fea0003900000 */
[----:B------:R-:W2:Y:S02]  /*28bd0*/  @!P1 SYNCS.PHASECHK.TRANS64 P1, [R13+URZ+0x30850], R3 ;  /* 0x030850030d0095a7 */ /* 0x000ea4000802007f */
[----:B--2---:R-:W-:Y:S05]  /*28be0*/  @!P1 BRA `(.L_x_6125) ;  /* 0xfffffffc00f09947 */ /* 0x004fea000383ffff */
[----:B------:R-:W-:Y:S05]  /*28bf0*/  BRA `(.L_x_6124) ;  /* 0xfffffed400f47947 */ /* 0x000fea000383ffff */
.L_x_6135:
[----:B-1----:R1:W2:Y:S02]  /*28c00*/  SYNCS.PHASECHK.TRANS64.TRYWAIT P1, [R3+URZ+0x30830], R4 ;  /* 0x03083004030075a7 */ /* 0x0022a4000802017f */
[----:B--2---:R-:W-:Y:S05]  /*28c10*/  @!P1 NANOSLEEP.SYNCS 0x989680 ;  /* 0x009896800000995d */ /* 0x004fea0003900000 */
[----:B------:R-:W2:Y:S02]  /*28c20*/  @!P1 SYNCS.PHASECHK.TRANS64 P1, [R3+URZ+0x30830], R4 ;  /* 0x03083004030095a7 */ /* 0x000ea4000802007f */
[----:B--2---:R-:W-:Y:S05]  /*28c30*/  @!P1 BRA `(.L_x_6135) ;  /* 0xfffffffc00f09947 */ /* 0x004fea000383ffff */
[----:B------:R-:W-:Y:S05]  /*28c40*/  BRA `(.L_x_6134) ;  /* 0xfffffef8004c7947 */ /* 0x000fea000383ffff */
.L_x_6140:
[----:B-1----:R1:W2:Y:S02]  /*28c50*/  SYNCS.PHASECHK.TRANS64.TRYWAIT P1, [R13+URZ+0x30850], R3 ;  /* 0x030850030d0075a7 */ /* 0x0022a4000802017f */
[----:B--2---:R-:W-:Y:S05]  /*28c60*/  @!P1 NANOSLEEP.SYNCS 0x989680 ;  /* 0x009896800000995d */ /* 0x004fea0003900000 */
[----:B------:R-:W2:Y:S02]  /*28c70*/  @!P1 SYNCS.PHASECHK.TRANS64 P1, [R13+URZ+0x30850], R3 ;  /* 0x030850030d0095a7 */ /* 0x000ea4000802007f */
[----:B--2---:R-:W-:Y:S05]  /*28c80*/  @!P1 BRA `(.L_x_6140) ;  /* 0xfffffffc00f09947 */ /* 0x004fea000383ffff */
[----:B------:R-:W-:Y:S05]  /*28c90*/  BRA `(.L_x_6139) ;  /* 0xffffff0400f07947 */ /* 0x000fea000383ffff */
.L_x_6148:
[----:B-1----:R1:W2:Y:S02]  /*28ca0*/  SYNCS.PHASECHK.TRANS64.TRYWAIT P1, [R10+URZ+0x30850], R5 ;  /* 0x030850050a0075a7 */ /* 0x0022a4000802017f */
[----:B--2---:R-:W-:Y:S05]  /*28cb0*/  @!P1 NANOSLEEP.SYNCS 0x989680 ;  /* 0x009896800000995d */ /* 0x004fea0003900000 */
[----:B------:R-:W2:Y:S02]  /*28cc0*/  @!P1 SYNCS.PHASECHK.TRANS64 P1, [R10+URZ+0x30850], R5 ;  /* 0x030850050a0095a7 */ /* 0x000ea4000802007f */
[----:B--2---:R-:W-:Y:S05]  /*28cd0*/  @!P1 BRA `(.L_x_6148) ;  /* 0xfffffffc00f09947 */ /* 0x004fea000383ffff */
[----:B------:R-:W-:Y:S05]  /*28ce0*/  BRA `(.L_x_6147) ;  /* 0xffffff2400cc7947 */ /* 0x000fea000383ffff */
.L_x_6190:
[----:B-1----:R-:W0:Y:S01]  /*28cf0*/  S2R R11, SR_TID.X ;  /* 0x00000000000b7919 */ /* 0x002e220000002100 */
[----:B------:R-:W-:Y:S01]  /*28d00*/  BSSY B1, `(.L_x_6355) ;  /* 0x000000a000017945 */ /* 0x000fe20003800000 */
[----:B------:R-:W-:Y:S02]  /*28d10*/  IMAD.MOV.U32 R12, RZ, RZ, RZ ;  /* 0x000000ffff0c7224 */ /* 0x000fe400078e00ff */
[----:B------:R-:W-:Y:S01]  /*28d20*/  IMAD.MOV.U32 R15, RZ, RZ, -0x1 ;  /* 0xffffffffff0f7424 */ /* 0x000fe200078e00ff */
[----:B0-----:R-:W-:-:S04]  /*28d30*/  SHF.R.U32.HI R11, RZ, 0x5, R11 ;  /* 0x00000005ff0b7819 */ /* 0x001fc8000001160b */
[----:B------:R-:W-:-:S05]  /*28d40*/  LOP3.LUT R11, R11, 0x3, RZ, 0xc0, !PT ;  /* 0x000000030b0b7812 */ /* 0x000fca00078ec0ff */
[----:B------:R-:W-:Y:S01]  /*28d50*/  IMAD.MOV.U32 R13, RZ, RZ, R11 ;  /* 0x000000ffff0d7224 */ /* 0x000fe200078e000b */
[----:B------:R-:W-:-:S07]  /*28d60*/  MOV R11, 0x1f ;  /* 0x0000001f000b7802 */ /* 0x000fce0000000f00 */
[----:B------:R-:W-:Y:S05]  /*28d70*/  WARPSYNC.COLLECTIVE R15, `(.L_x_6356) ;  /* 0x000000000f087348 */ /* 0x000fea0003c00000 */
[----:B------:R0:W1:Y:S02]  /*28d80*/  SHFL.IDX P6, R14, R13, R12, R11 ;  /* 0x0000000c0d0e7389 */ /* 0x00006400000c000b */
[----:B01----:R-:W-:Y:S01]  /*28d90*/  ENDCOLLECTIVE ;  /* 0x000000000000791b */ /* 0x003fe20003800000 */
.L_x_6356:
[----:B------:R-:W-:Y:S05]  /*28da0*/  BSYNC B1 ;  /* 0x0000000000017941 */ /* 0x000fea0003800000 */
.L_x_6355:
[----:B------:R-:W-:Y:S05]  /*28db0*/  BRA `(.L_x_6357) ;  /* 0xffffff8800c87947 */ /* 0x000fea000383ffff */
.L_x_6192:
[----:B------:R-:W-:Y:S01]  /*28dc0*/  BSSY B1, `(.L_x_6358) ;  /* 0x0000006000017945 */ /* 0x000fe20003800000 */
[----:B------:R-:W-:-:S07]  /*28dd0*/  IMAD.MOV.U32 R15, RZ, RZ, -0x1 ;  /* 0xffffffffff0f7424 */ /* 0x000fce00078e00ff */
[----:B01----:R-:W-:Y:S05]  /*28de0*/  WARPSYNC.COLLECTIVE R15, `(.L_x_6359) ;  /* 0x000000000f0c7348 */ /* 0x003fea0003c00000 */
[----:B------:R-:W-:Y:S02]  /*28df0*/  ELECT P6, UR62, PT ;  /* 0x00000000003e782f */ /* 0x000fe400038c0000 */
[----:B------:R-:W-:Y:S01]  /*28e00*/  MOV R14, UR62 ;  /* 0x0000003e000e7c02 */ /* 0x000fe20008000f00 */
[----:B01----:R-:W-:Y:S10]  /*28e10*/  ENDCOLLECTIVE ;  /* 0x000000000000791b */ /* 0x003ff40003800000 */
.L_x_6359:
[----:B------:R-:W-:Y:S05]  /*28e20*/  BSYNC B1 ;  /* 0x0000000000017941 */ /* 0x000fea0003800000 */
.L_x_6358:
[----:B------:R-:W-:Y:S05]  /*28e30*/  BRA `(.L_x_6191) ;  /* 0xffffff8800c07947 */ /* 0x000fea000383ffff */
.L_x_6194:
[----:B0-----:R0:W2:Y:S02]  /*28e40*/  SYNCS.PHASECHK.TRANS64.TRYWAIT P0, [R22+URZ+0x30820], R8 ;  /* 0x03082008160075a7 */ /* 0x0010a4000800017f */
[----:B--2---:R-:W-:Y:S05]  /*28e50*/  @!P0 NANOSLEEP.SYNCS 0x989680 ;  /* 0x009896800000895d */ /* 0x004fea0003900000 */
[----:B------:R-:W2:Y:S02]  /*28e60*/  @!P0 SYNCS.PHASECHK.TRANS64 P0, [R22+URZ+0x30820], R8 ;  /* 0x03082008160085a7 */ /* 0x000ea4000800007f */
[----:B--2---:R-:W-:Y:S05]  /*28e70*/  @!P0 BRA `(.L_x_6194) ;  /* 0xfffffffc00f08947 */ /* 0x004fea000383ffff */
[----:B------:R-:W-:Y:S05]  /*28e80*/  BRA `(.L_x_6360) ;  /* 0xffffff8800d07947 */ /* 0x000fea000383ffff */
.L_x_6198:
[----:B-1----:R1:W2:Y:S02]  /*28e90*/  SYNCS.PHASECHK.TRANS64.TRYWAIT P0, [R12+URZ+0x308a0], R11 ;  /* 0x0308a00b0c0075a7 */ /* 0x0022a4000800017f */
[----:B--2---:R-:W-:Y:S05]  /*28ea0*/  @!P0 NANOSLEEP.SYNCS 0x989680 ;  /* 0x009896800000895d */ /* 0x004fea0003900000 */
[----:B------:R-:W2:Y:S02]  /*28eb0*/  @!P0 SYNCS.PHASECHK.TRANS64 P0, [R12+URZ+0x308a0], R11 ;  /* 0x0308a00b0c0085a7 */ /* 0x000ea4000800007f */
[----:B--2---:R-:W-:Y:S05]  /*28ec0*/  @!P0 BRA `(.L_x_6198) ;  /* 0xfffffffc00f08947 */ /* 0x004fea000383ffff */
[----:B------:R-:W-:Y:S05]  /*28ed0*/  BRA `(.L_x_6361) ;  /* 0xffffff8800e87947 */ /* 0x000fea000383ffff */
.L_x_6205:
[----:B0-----:R0:W2:Y:S02]  /*28ee0*/  SYNCS.PHASECHK.TRANS64.TRYWAIT P0, [R12+URZ+0x308c0], R11 ;  /* 0x0308c00b0c0075a7 */ /* 0x0010a4000800017f */
[----:B--2---:R-:W-:Y:S05]  /*28ef0*/  @!P0 NANOSLEEP.SYNCS 0x989680 ;  /* 0x009896800000895d */ /* 0x004fea0003900000 */
[----:B------:R-:W2:Y:S02]  /*28f00*/  @!P0 SYNCS.PHASECHK.TRANS64 P0, [R12+URZ+0x308c0], R11 ;  /* 0x0308c00b0c0085a7 */ /* 0x000ea4000800007f */
[----:B--2---:R-:W-:Y:S05]  /*28f10*/  @!P0 BRA `(.L_x_6205) ;  /* 0xfffffffc00f08947 */ /* 0x004fea000383ffff */
[----:B------:R-:W-:Y:S05]  /*28f20*/  BRA `(.L_x_6362) ;  /* 0xffffff8c00e47947 */ /* 0x000fea000383ffff */
.L_x_6214:
[----:B-1----:R1:W2:Y:S02]  /*28f30*/  SYNCS.PHASECHK.TRANS64.TRYWAIT P1, [R11+URZ+0x308a0], R10 ;  /* 0x0308a00a0b0075a7 */ /* 0x0022a4000802017f */
[----:B--2---:R-:W-:Y:S05]  /*28f40*/  @!P1 NANOSLEEP.SYNCS 0x989680 ;  /* 0x009896800000995d */ /* 0x004fea0003900000 */
[----:B------:R-:W2:Y:S02]  /*28f50*/  @!P1 SYNCS.PHASECHK.TRANS64 P1, [R11+URZ+0x308a0], R10 ;  /* 0x0308a00a0b0095a7 */ /* 0x000ea4000802007f */
[----:B--2---:R-:W-:Y:S05]  /*28f60*/  @!P1 BRA `(.L_x_6214) ;  /* 0xfffffffc00f09947 */ /* 0x004fea000383ffff */
[----:B------:R-:W-:Y:S05]  /*28f70*/  BRA `(.L_x_6363) ;  /* 0xffffff94001c7947 */ /* 0x000fea000383ffff */
.L_x_6221:
[----:B0-----:R0:W2:Y:S02]  /*28f80*/  SYNCS.PHASECHK.TRANS64.TRYWAIT P1, [R11+URZ+0x308c0], R10 ;  /* 0x0308c00a0b0075a7 */ /* 0x0010a4000802017f */
[----:B--2---:R-:W-:Y:S05]  /*28f90*/  @!P1 NANOSLEEP.SYNCS 0x989680 ;  /* 0x009896800000995d */ /* 0x004fea0003900000 */
[----:B------:R-:W2:Y:S02]  /*28fa0*/  @!P1 SYNCS.PHASECHK.TRANS64 P1, [R11+URZ+0x308c0], R10 ;  /* 0x0308c00a0b0095a7 */ /* 0x000ea4000802007f */
[----:B--2---:R-:W-:Y:S05]  /*28fb0*/  @!P1 BRA `(.L_x_6221) ;  /* 0xfffffffc00f09947 */ /* 0x004fea000383ffff */
[----:B------:R-:W-:Y:S05]  /*28fc0*/  BRA `(.L_x_6364) ;  /* 0xffffff9800147947 */ /* 0x000fea000383ffff */
.L_x_6238:
[----:B0-----:R-:W0:Y:S01]  /*28fd0*/  S2R R8, SR_TID.X ;  /* 0x0000000000087919 */ /* 0x001e220000002100 */
[----:B------:R-:W-:Y:S01]  /*28fe0*/  BSSY B0, `(.L_x_6365) ;  /* 0x000000a000007945 */ /* 0x000fe20003800000 */
[----:B------:R-:W-:Y:S01]  /*28ff0*/  IMAD.MOV.U32 R12, RZ, RZ, RZ ;  /* 0x000000ffff0c7224 */ /* 0x000fe200078e00ff */
[----:B------:R-:W-:Y:S01]  /*29000*/  MOV R15, 0xffffffff ;  /* 0xffffffff000f7802 */ /* 0x000fe20000000f00 */
[----:B------:R-:W-:Y:S01]  /*29010*/  IMAD.MOV.U32 R11, RZ, RZ, 0x1f ;  /* 0x0000001fff0b7424 */ /* 0x000fe200078e00ff */
[----:B0-----:R-:W-:-:S04]  /*29020*/  SHF.R.U32.HI R8, RZ, 0x5, R8 ;  /* 0x00000005ff087819 */ /* 0x001fc80000011608 */
[----:B------:R-:W-:-:S04]  /*29030*/  LOP3.LUT R8, R8, 0x3, RZ, 0xc0, !PT ;  /* 0x0000000308087812 */ /* 0x000fc800078ec0ff */
[----:B------:R-:W-:-:S07]  /*29040*/  MOV R13, R8 ;  /* 0x00000008000d7202 */ /* 0x000fce0000000f00 */
[----:B-----5:R-:W-:Y:S05]  /*29050*/  WARPSYNC.COLLECTIVE R15, `(.L_x_6366) ;  /* 0x000000000f087348 */ /* 0x020fea0003c00000 */
[----:B------:R0:W1:Y:S02]  /*29060*/  SHFL.IDX P6, R14, R13, R12, R11 ;  /* 0x0000000c0d0e7389 */ /* 0x00006400000c000b */
[----:B01---5:R-:W-:Y:S01]  /*29070*/  ENDCOLLECTIVE ;  /* 0x000000000000791b */ /* 0x023fe20003800000 */
.L_x_6366:
[----:B------:R-:W-:Y:S05]  /*29080*/  BSYNC B0 ;  /* 0x0000000000007941 */ /* 0x000fea0003800000 */
.L_x_6365:
[----:B------:R-:W-:Y:S05]  /*29090*/  BRA `(.L_x_6367) ;  /* 0xffffffa400fc7947 */ /* 0x000fea000383ffff */
.L_x_6241:
[----:B0-----:R0:W1:Y:S02]  /*290a0*/  SYNCS.PHASECHK.TRANS64.TRYWAIT P0, [R7+URZ+0x30840], R2 ;  /* 0x03084002070075a7 */ /* 0x001064000800017f */
[----:B-1----:R-:W-:Y:S05]  /*290b0*/  @!P0 NANOSLEEP.SYNCS 0x989680 ;  /* 0x009896800000895d */ /* 0x002fea0003900000 */
[----:B------:R-:W1:Y:S02]  /*290c0*/  @!P0 SYNCS.PHASECHK.TRANS64 P0, [R7+URZ+0x30840], R2 ;  /* 0x03084002070085a7 */ /* 0x000e64000800007f */
[----:B-1----:R-:W-:Y:S05]  /*290d0*/  @!P0 BRA `(.L_x_6241) ;  /* 0xfffffffc00f08947 */ /* 0x002fea000383ffff */
[----:B------:R-:W-:Y:S05]  /*290e0*/  BRA `(.L_x_6368) ;  /* 0xffffffa8004c7947 */ /* 0x000fea000383ffff */
.L_x_6242:
        /* <DEDUP_REMOVED lines=8> */
.L_x_6370:
[----:B------:R-:W-:Y:S05]  /*29170*/  BSYNC B0 ;  /* 0x0000000000007941 */ /* 0x000fea0003800000 */
.L_x_6369:
[----:B------:R-:W-:Y:S01]  /*29180*/  MOV R13, R4 ;  /* 0x00000004000d7202 */ /* 0x000fe20000000f00 */
[----:B------:R-:W-:Y:S01]  /*29190*/  IMAD.MOV.U32 R12, RZ, RZ, RZ ;  /* 0x000000ffff0c7224 */ /* 0x000fe200078e00ff */
[----:B------:R-:W-:Y:S01]  /*291a0*/  MOV R15, 0xffffffff ;  /* 0xffffffff000f7802 */ /* 0x000fe20000000f00 */
[----:B------:R-:W-:Y:S01]  /*291b0*/  IMAD.MOV.U32 R11, RZ, RZ, 0x181f ;  /* 0x0000181fff0b7424 */ /* 0x000fe200078e00ff */
[----:B------:R-:W-:Y:S01]  /*291c0*/  @P0 LEA R8, R5, R22, 0x1 ;  /* 0x0000001605080211 */ /* 0x000fe200078e08ff */
[----:B------:R-:W-:-:S07]  /*291d0*/  IMAD.MOV.U32 R2, RZ, RZ, R14 ;  /* 0x000000ffff027224 */ /* 0x000fce00078e000e */
[----:B------:R-:W-:Y:S05]  /*291e0*/  WARPSYNC.COLLECTIVE R15, `(.L_x_6371) ;  /* 0x000000000f087348 */ /* 0x000fea0003c00000 */
[----:B------:R0:W1:Y:S02]  /*291f0*/  SHFL.IDX P6, R14, R13, R12, R11 ;  /* 0x0000000c0d0e7389 */ /* 0x00006400000c000b */
[----:B01----:R-:W-:Y:S01]  /*29200*/  ENDCOLLECTIVE ;  /* 0x000000000000791b */ /* 0x003fe20003800000 */
.L_x_6371:
[----:B------:R-:W-:Y:S02]  /*29210*/  IMAD.MOV.U32 R13, RZ, RZ, R0 ;  /* 0x000000ffff0d7224 */ /* 0x000fe400078e0000 */
[----:B------:R-:W-:Y:S02]  /*29220*/  IMAD.MOV.U32 R12, RZ, RZ, 0x1 ;  /* 0x00000001ff0c7424 */ /* 0x000fe400078e00ff */
[----:B------:R-:W-:-:S07]  /*29230*/  IMAD.MOV.U32 R3, RZ, RZ, R14 ;  /* 0x000000ffff037224 */ /* 0x000fce00078e000e */
[----:B------:R-:W-:Y:S05]  /*29240*/  WARPSYNC.COLLECTIVE R15, `(.L_x_6372) ;  /* 0x000000000f087348 */ /* 0x000fea0003c00000 */
[----:B------:R0:W1:Y:S02]  /*29250*/  SHFL.IDX P6, R14, R13, R12, R11 ;  /* 0x0000000c0d0e7389 */ /* 0x00006400000c000b */
[----:B01----:R-:W-:Y:S01]  /*29260*/  ENDCOLLECTIVE ;  /* 0x000000000000791b */ /* 0x003fe20003800000 */
.L_x_6372:
        /* <DEDUP_REMOVED lines=18> */
.L_x_6373:
[----:B------:R-:W-:Y:S01]  /*29390*/  IMAD.MOV.U32 R13, RZ, RZ, R0 ;  /* 0x000000ffff0d7224 */ /* 0x000fe200078e0000 */
[----:B------:R-:W-:Y:S01]  /*293a0*/  MOV R12, 0x2 ;  /* 0x00000002000c7802 */ /* 0x000fe20000000f00 */
[----:B------:R-:W-:-:S07]  /*293b0*/  IMAD.MOV.U32 R3, RZ, RZ, R14 ;  /* 0x000000ffff037224 */ /* 0x000fce00078e000e */
[----:B------:R-:W-:Y:S05]  /*293c0*/  WARPSYNC.COLLECTIVE R15, `(.L_x_6374) ;  /* 0x000000000f087348 */ /* 0x000fea0003c00000 */
[----:B------:R0:W1:Y:S02]  /*293d0*/  SHFL.IDX P6, R14, R13, R12, R11 ;  /* 0x0000000c0d0e7389 */ /* 0x00006400000c000b */
[----:B01----:R-:W-:Y:S01]  /*293e0*/  ENDCOLLECTIVE ;  /* 0x000000000000791b */ /* 0x003fe20003800000 */
.L_x_6374:
        /* <DEDUP_REMOVED lines=17> */
.L_x_6375:
[----:B------:R-:W-:Y:S01]  /*29500*/  @P1 IMAD R8, R5, 0x2, R22 ;  /* 0x0000000205081824 */ /* 0x000fe200078e0216 */
[----:B------:R-:W-:Y:S01]  /*29510*/  MOV R13, R0 ;  /* 0x00000000000d7202 */ /* 0x000fe20000000f00 */
[----:B------:R-:W-:Y:S01]  /*29520*/  IMAD.MOV.U32 R12, RZ, RZ, 0x3 ;  /* 0x00000003ff0c7424 */ /* 0x000fe200078e00ff */
[----:B------:R-:W-:-:S07]  /*29530*/  MOV R3, R14 ;  /* 0x0000000e00037202 */ /* 0x000fce0000000f00 */
[----:B------:R-:W-:Y:S05]  /*29540*/  WARPSYNC.COLLECTIVE R15, `(.L_x_6376) ;  /* 0x000000000f087348 */ /* 0x000fea0003c00000 */
[----:B------:R0:W1:Y:S02]  /*29550*/  SHFL.IDX P6, R14, R13, R12, R11 ;  /* 0x0000000c0d0e7389 */ /* 0x00006400000c000b */
[----:B01----:R-:W-:Y:S01]  /*29560*/  ENDCOLLECTIVE ;  /* 0x000000000000791b */ /* 0x003fe20003800000 */
.L_x_6376:
        /* <DEDUP_REMOVED lines=17> */
.L_x_6377:
[----:B------:R-:W-:Y:S01]  /*29680*/  @P1 LEA R8, R5, R22, 0x1 ;  /* 0x0000001605081211 */ /* 0x000fe200078e08ff */
[----:B------:R-:W-:Y:S02]  /*29690*/  IMAD.MOV.U32 R13, RZ, RZ, R0 ;  /* 0x000000ffff0d7224 */ /* 0x000fe400078e0000 */
[----:B------:R-:W-:Y:S02]  /*296a0*/  IMAD.MOV.U32 R12, RZ, RZ, 0x4 ;  /* 0x00000004ff0c7424 */ /* 0x000fe400078e00ff */
[----:B------:R-:W-:-:S07]  /*296b0*/  IMAD.MOV.U32 R3, RZ, RZ, R14 ;  /* 0x000000ffff037224 */ /* 0x000fce00078e000e */
[----:B------:R-:W-:Y:S05]  /*296c0*/  WARPSYNC.COLLECTIVE R15, `(.L_x_6378) ;  /* 0x000000000f087348 */ /* 0x000fea0003c00000 */
[----:B------:R0:W1:Y:S02]  /*296d0*/  SHFL.IDX P6, R14, R13, R12, R11 ;  /* 0x0000000c0d0e7389 */ /* 0x00006400000c000b */
[----:B01----:R-:W-:Y:S01]  /*296e0*/  ENDCOLLECTIVE ;  /* 0x000000000000791b */ /* 0x003fe20003800000 */
.L_x_6378:
        /* <DEDUP_REMOVED lines=17> */
.L_x_6379:
[----:B------:R-:W-:Y:S02]  /*29800*/  @P1 IMAD R8, R5, 0x2, R22 ;  /* 0x0000000205081824 */ /* 0x000fe400078e0216 */
[----:B------:R-:W-:Y:S01]  /*29810*/  IMAD.MOV.U32 R13, RZ, RZ, R0 ;  /* 0x000000ffff0d7224 */ /* 0x000fe200078e0000 */
[----:B------:R-:W-:Y:S01]  /*29820*/  MOV R12, 0x5 ;  /* 0x00000005000c7802 */ /* 0x000fe20000000f00 */
[----:B------:R-:W-:-:S07]  /*29830*/  IMAD.MOV.U32 R3, RZ, RZ, R14 ;  /* 0x000000ffff037224 */ /* 0x000fce00078e000e */
[----:B------:R-:W-:Y:S05]  /*29840*/  WARPSYNC.COLLECTIVE R15, `(.L_x_6380) ;  /* 0x000000000f087348 */ /* 0x000fea0003c00000 */
[----:B------:R0:W1:Y:S02]  /*29850*/  SHFL.IDX P6, R14, R13, R12, R11 ;  /* 0x0000000c0d0e7389 */ /* 0x00006400000c000b */
[----:B01----:R-:W-:Y:S01]  /*29860*/  ENDCOLLECTIVE ;  /* 0x000000000000791b */ /* 0x003fe20003800000 */
.L_x_6380:
        /* <DEDUP_REMOVED lines=14> */
.L_x_6381:
[----:B------:R-:W-:Y:S01]  /*29950*/  @!PT LDS RZ, [RZ] ;  /* 0x00000000fffff984 */ /* 0x000fe20000000800 */
[----:B------:R-:W-:Y:S01]  /*29960*/  @!PT LDS RZ, [RZ] ;  /* 0x00000000fffff984 */ /* 0x000fe20000000800 */
[----:B------:R-:W-:Y:S01]  /*29970*/  @!PT LDS RZ, [RZ] ;  /* 0x00000000fffff984 */ /* 0x000fe20000000800 */
[----:B------:R-:W-:Y:S04]  /*29980*/  @P1 LDGSTS.E.BYPASS.LTC128B.128 [R8+0x23400], desc[UR60][R2.64+0x80], !P3 ;  /* 0x2340008002081fae */ /* 0x000fe8000d901d7c */
[----:B------:R0:W-:Y:S02]  /*29990*/  @P1 LDGSTS.E.BYPASS.LTC128B.128 [R8+0x26400], desc[UR60][R2.64+0x100], !P2 ;  /* 0x2640010002081fae */ /* 0x0001e4000d101d7c */
[----:B0-----:R-:W-:Y:S01]  /*299a0*/  MOV R2, R14 ;  /* 0x0000000e00027202 */ /* 0x001fe20000000f00 */
[----:B------:R-:W-:Y:S06]  /*299b0*/  BRA `(.L_x_6382) ;  /* 0xffffffa4008c7947 */ /* 0x000fec000383ffff */
.L_x_6247:
[----:B------:R-:W-:Y:S01]  /*299c0*/  IMAD.MOV.U32 R13, RZ, RZ, R4 ;  /* 0x000000ffff0d7224 */ /* 0x000fe200078e0004 */
[----:B------:R-:W-:Y:S01]  /*299d0*/  MOV R11, 0x181f ;  /* 0x0000181f000b7802 */ /* 0x000fe20000000f00 */
[----:B------:R-:W-:Y:S02]  /*299e0*/  IMAD.MOV.U32 R12, RZ, RZ, RZ ;  /* 0x000000ffff0c7224 */ /* 0x000fe400078e00ff */
[----:B------:R-:W-:Y:S02]  /*299f0*/  IMAD.MOV.U32 R15, RZ, RZ, -0x1 ;  /* 0xffffffffff0f7424 */ /* 0x000fe400078e00ff */
[----:B-----5:R-:W-:Y:S02]  /*29a00*/  IMAD R5, R9, R6, RZ ;  /* 0x0000000609057224 */ /* 0x020fe400078e02ff */
[----:B------:R-:W-:-:S07]  /*29a10*/  IMAD R17, R17, 0x80, R8 ;  /* 0x0000008011117824 */ /* 0x000fce00078e0208 */
[----:B------:R-:W-:Y:S05]  /*29a20*/  WARPSYNC.COLLECTIVE R15, `(.L_x_6383) ;  /* 0x000000000f087348 */ /* 0x000fea0003c00000 */
[----:B------:R0:W1:Y:S02]  /*29a30*/  SHFL.IDX P6, R14, R13, R12, R11 ;  /* 0x0000000c0d0e7389 */ /* 0x00006400000c000b */
[----:B01----:R-:W-:Y:S01]  /*29a40*/  ENDCOLLECTIVE ;  /* 0x000000000000791b */ /* 0x003fe20003800000 */
.L_x_6383:
[C---:B------:R-:W-:Y:S01]  /*29a50*/  VIADD R6, R17.reuse, 0x10 ;  /* 0x0000001011067836 */ /* 0x040fe20000000000 */
[----:B------:R-:W-:Y:S02]  /*29a60*/  ISETP.GE.AND P1, PT, R17, R5, PT ;  /* 0x000000051100720c */ /* 0x000fe40003f26270 */
[----:B------:R-:W-:Y:S01]  /*29a70*/  MOV R13, R0 ;  /* 0x00000000000d7202 */ /* 0x000fe20000000f00 */
[----:B------:R-:W-:-:S10]  /*29a80*/  IMAD.MOV.U32 R2, RZ, RZ, R14 ;  /* 0x000000ffff027224 */ /* 0x000fd400078e000e */
[----:B------:R-:W-:Y:S05]  /*29a90*/  WARPSYNC.COLLECTIVE R15, `(.L_x_6384) ;  /* 0x000000000f087348 */ /* 0x000fea0003c00000 */
[----:B------:R0:W1:Y:S02]  /*29aa0*/  SHFL.IDX P6, R14, R13, R12, R11 ;  /* 0x0000000c0d0e7389 */ /* 0x00006400000c000b */
[----:B01----:R-:W-:Y:S01]  /*29ab0*/  ENDCOLLECTIVE ;  /* 0x000000000000791b */ /* 0x003fe20003800000 */
.L_x_6384:
        /* <DEDUP_REMOVED lines=8> */
.L_x_6385:
        /* <DEDUP_REMOVED lines=13> */
.L_x_6386:
        /* <DEDUP_REMOVED lines=8> */
.L_x_6387:
        /* <DEDUP_REMOVED lines=9> */
[----:B------:R-:W-:Y:S01]  /*29d20*/  VIADD R6, R17, 0x30 ;  /* 0x0000003011067836 */ /* 0x000fe20000000000 */
[----:B0-----:R-:W-:-:S11]  /*29d30*/  MOV R2, R14 ;  /* 0x0000000e00027202 */ /* 0x001fd60000000f00 */
[----:B------:R-:W-:Y:S05]  /*29d40*/  WARPSYNC.COLLECTIVE R15, `(.L_x_6388) ;  /* 0x000000000f087348 */ /* 0x000fea0003c00000 */
[----:B------:R0:W1:Y:S02]  /*29d50*/  SHFL.IDX P6, R14, R13, R12, R11 ;  /* 0x0000000c0d0e7389 */ /* 0x00006400000c000b */
[----:B01----:R-:W-:Y:S01]  /*29d60*/  ENDCOLLECTIVE ;  /* 0x000000000000791b */ /* 0x003fe20003800000 */
.L_x_6388:
        /* <DEDUP_REMOVED lines=8> */
.L_x_6389:
        /* <DEDUP_REMOVED lines=14> */
.L_x_6390:
        /* <DEDUP_REMOVED lines=8> */
.L_x_6391:
[----:B------:R-:W-:-:S05]  /*29f50*/  @!P1 MOV R3, R7 ;  /* 0x0000000700039202 */ /* 0x000fca0000000f00 */
        /* <DEDUP_REMOVED lines=13> */
.L_x_6392:
        /* <DEDUP_REMOVED lines=8> */
.L_x_6393:
        /* <DEDUP_REMOVED lines=14> */
.L_x_6394:
        /* <DEDUP_REMOVED lines=8> */
.L_x_6395:
        /* <DEDUP_REMOVED lines=13> */
.L_x_6396:
        /* <DEDUP_REMOVED lines=8> */
.L_x_6397:
[----:B------:R-:W-:-:S05]  /*2a360*/  @!P1 MOV R3, R7 ;  /* 0x0000000700039202 */ /* 0x000fca0000000f00 */
        /* <DEDUP_REMOVED lines=11> */
.L_x_6398:
[----:B------:R-:W-:Y:S05]  /*2a420*/  BRA `(.L_x_6399) ;  /* 0xffffffa400f07947 */ /* 0x000fea000383ffff */
.L_x_6252:
[----:B0-----:R0:W1:Y:S02]  /*2a430*/  SYNCS.PHASECHK.TRANS64.TRYWAIT P0, [R22+URZ+0x30820], R3 ;  /* 0x03082003160075a7 */ /* 0x001064000800017f */
[----:B-1----:R-:W-:Y:S05]  /*2a440*/  @!P0 NANOSLEEP.SYNCS 0x989680 ;  /* 0x009896800000895d */ /* 0x002fea0003900000 */
[----:B------:R-:W1:Y:S02]  /*2a450*/  @!P0 SYNCS.PHASECHK.TRANS64 P0, [R22+URZ+0x30820], R3 ;  /* 0x03082003160085a7 */ /* 0x000e64000800007f */
[----:B-1----:R-:W-:Y:S05]  /*2a460*/  @!P0 BRA `(.L_x_6252) ;  /* 0xfffffffc00f08947 */ /* 0x002fea000383ffff */
[----:B------:R-:W-:Y:S05]  /*2a470*/  BRA `(.L_x_6400) ;  /* 0xffffffa800687947 */ /* 0x000fea000383ffff */
.L_x_6257:
[----:B0-----:R0:W1:Y:S02]  /*2a480*/  SYNCS.PHASECHK.TRANS64.TRYWAIT P0, [R7+URZ+0x30840], R2 ;  /* 0x03084002070075a7 */ /* 0x001064000800017f */
[----:B-1----:R-:W-:Y:S05]  /*2a490*/  @!P0 NANOSLEEP.SYNCS 0x989680 ;  /* 0x009896800000895d */ /* 0x002fea0003900000 */
[----:B------:R-:W1:Y:S02]  /*2a4a0*/  @!P0 SYNCS.PHASECHK.TRANS64 P0, [R7+URZ+0x30840], R2 ;  /* 0x03084002070085a7 */ /* 0x000e64000800007f */
[----:B-1----:R-:W-:Y:S05]  /*2a4b0*/  @!P0 BRA `(.L_x_6257) ;  /* 0xfffffffc00f08947 */ /* 0x002fea000383ffff */
[----:B------:R-:W-:Y:S05]  /*2a4c0*/  BRA `(.L_x_6401) ;  /* 0xffffffac00447947 */ /* 0x000fea000383ffff */
.L_x_6258:
        /* <DEDUP_REMOVED lines=8> */
.L_x_6403:
[----:B------:R-:W-:Y:S05]  /*2a550*/  BSYNC B1 ;  /* 0x0000000000017941 */ /* 0x000fea0003800000 */
.L_x_6402:
[----:B------:R0:W-:Y:S04]  /*2a560*/  STL [R1+0x70], R0 ;  /* 0x0000700001007387 */ /* 0x0001e80000100800 */
[----:B0-----:R0:W5:Y:S01]  /*2a570*/  LDL.LU R0, [R1] ;  /* 0x0000000001007983 */ /* 0x0011620000300800 */
[----:B------:R-:W-:Y:S01]  /*2a580*/  IMAD.MOV.U32 R13, RZ, RZ, R8 ;  /* 0x000000ffff0d7224 */ /* 0x000fe200078e0008 */
[----:B------:R-:W-:Y:S01]  /*2a590*/  MOV R11, 0x181f ;  /* 0x0000181f000b7802 */ /* 0x000fe20000000f00 */
[----:B------:R-:W-:Y:S01]  /*2a5a0*/  IMAD.MOV.U32 R12, RZ, RZ, RZ ;  /* 0x000000ffff0c7224 */ /* 0x000fe200078e00ff */
[----:B------:R-:W-:Y:S01]  /*2a5b0*/  MOV R3, R14 ;  /* 0x0000000e00037202 */ /* 0x000fe20000000f00 */
[----:B------:R-:W-:Y:S01]  /*2a5c0*/  IMAD.MOV.U32 R15, RZ, RZ, -0x1 ;  /* 0xffffffffff0f7424 */ /* 0x000fe200078e00ff */
[----:B------:R-:W-:Y:S01]  /*2a5d0*/  SHF.L.U32 R4, R32, 0x1, RZ ;  /* 0x0000000120047819 */ /* 0x000fe200000006ff */
[----:B------:R-:W-:-:S07]  /*2a5e0*/  IMAD R5, R5, 0x2, R22 ;  /* 0x0000000205057824 */ /* 0x000fce00078e0216 */
[----:B0----5:R-:W-:Y:S05]  /*2a5f0*/  WARPSYNC.COLLECTIVE R15, `(.L_x_6404) ;  /* 0x000000000f087348 */ /* 0x021fea0003c00000 */
[----:B------:R1:W2:Y:S02]  /*2a600*/  SHFL.IDX P6, R14, R13, R12, R11 ;  /* 0x0000000c0d0e7389 */ /* 0x0002a400000c000b */
[----:B012--5:R-:W-:Y:S01]  /*2a610*/  ENDCOLLECTIVE ;  /* 0x000000000000791b */ /* 0x027fe20003800000 */
.L_x_6404:
[----:B------:R-:W-:Y:S01]  /*2a620*/  MOV R13, R6 ;  /* 0x00000006000d7202 */ /* 0x000fe20000000f00 */
[----:B------:R-:W-:Y:S02]  /*2a630*/  IMAD.MOV.U32 R12, RZ, RZ, 0x1 ;  /* 0x00000001ff0c7424 */ /* 0x000fe400078e00ff */
[----:B------:R-:W-:-:S07]  /*2a640*/  IMAD.MOV.U32 R2, RZ, RZ, R14 ;  /* 0x000000ffff027224 */ /* 0x000fce00078e000e */
[----:B------:R-:W-:Y:S05]  /*2a650*/  WARPSYNC.COLLECTIVE R15, `(.L_x_6405) ;  /* 0x000000000f087348 */ /* 0x000fea0003c00000 */
[----:B------:R0:W1:Y:S02]  /*2a660*/  SHFL.IDX P6, R14, R13, R12, R11 ;  /* 0x0000000c0d0e7389 */ /* 0x00006400000c000b */
[----:B01----:R-:W-:Y:S01]  /*2a670*/  ENDCOLLECTIVE ;  /* 0x000000000000791b */ /* 0x003fe20003800000 */
.L_x_6405:
[----:B------:R-:W-:-:S05]  /*2a680*/  IADD3 R2, P0, R2, R4, RZ ;  /* 0x0000000402027210 */ /* 0x000fca0007f1e0ff */
[----:B------:R-:W-:Y:S01]  /*2a690*/  IMAD.X R3, RZ, RZ, R3, P0 ;  /* 0x000000ffff037224 */ /* 0x000fe200000e0603 */
[----:B------:R-:W-:Y:S02]  /*2a6a0*/  MOV R13, R8 ;  /* 0x00000008000d7202 */ /* 0x000fe40000000f00 */
        /* <DEDUP_REMOVED lines=10> */
[----:B01----:R-:W-:-:S07]  /*2a750*/  IMAD.MOV.U32 R3, RZ, RZ, R14 ;  /* 0x000000ffff037224 */ /* 0x003fce00078e000e */
[----:B------:R-:W-:Y:S05]  /*2a760*/  WARPSYNC.COLLECTIVE R15, `(.L_x_6406) ;  /* 0x000000000f087348 */ /* 0x000fea0003c00000 */
[----:B------:R0:W1:Y:S02]  /*2a770*/  SHFL.IDX P6, R14, R13, R12, R11 ;  /* 0x0000000c0d0e7389 */ /* 0x00006400000c000b */
[----:B01----:R-:W-:Y:S01]  /*2a780*/  ENDCOLLECTIVE ;  /* 0x000000000000791b */ /* 0x003fe20003800000 */
.L_x_6406:
[----:B------:R-:W-:Y:S01]  /*2a790*/  MOV R13, R6 ;  /* 0x00000006000d7202 */ /* 0x000fe20000000f00 */
[----:B------:R-:W-:Y:S02]  /*2a7a0*/  IMAD.MOV.U32 R12, RZ, RZ, 0x2 ;  /* 0x00000002ff0c7424 */ /* 0x000fe400078e00ff */
[----:B------:R-:W-:-:S07]  /*2a7b0*/  IMAD.MOV.U32 R2, RZ, RZ, R14 ;  /* 0x000000ffff027224 */ /* 0x000fce00078e000e */
[----:B------:R-:W-:Y:S05]  /*2a7c0*/  WARPSYNC.COLLECTIVE R15, `(.L_x_6407) ;  /* 0x000000000f087348 */ /* 0x000fea0003c00000 */
[----:B------:R0:W1:Y:S02]  /*2a7d0*/  SHFL.IDX P6, R14, R13, R12, R11 ;  /* 0x0000000c0d0e7389 */ /* 0x00006400000c000b */
[----:B01----:R-:W-:Y:S01]  /*2a7e0*/  ENDCOLLECTIVE ;  /* 0x000000000000791b */ /* 0x003fe20003800000 */
.L_x_6407:
        /* <DEDUP_REMOVED lines=13> */
.L_x_6408:
[----:B------:R-:W-:Y:S01]  /*2a8c0*/  MOV R13, R6 ;  /* 0x00000006000d7202 */ /* 0x000fe20000000f00 */
[----:B------:R-:W-:Y:S02]  /*2a8d0*/  IMAD.MOV.U32 R12, RZ, RZ, 0x3 ;  /* 0x00000003ff0c7424 */ /* 0x000fe400078e00ff */
[----:B------:R-:W-:-:S07]  /*2a8e0*/  IMAD.MOV.U32 R2, RZ, RZ, R14 ;  /* 0x000000ffff027224 */ /* 0x000fce00078e000e */
[----:B------:R-:W-:Y:S05]  /*2a8f0*/  WARPSYNC.COLLECTIVE R15, `(.L_x_6409) ;  /* 0x000000000f087348 */ /* 0x000fea0003c00000 */
[----:B------:R0:W1:Y:S02]  /*2a900*/  SHFL.IDX P6, R14, R13, R12, R11 ;  /* 0x0000000c0d0e7389 */ /* 0x00006400000c000b */
[----:B01----:R-:W-:Y:S01]  /*2a910*/  ENDCOLLECTIVE ;  /* 0x000000000000791b */ /* 0x003fe20003800000 */
.L_x_6409:
        /* <DEDUP_REMOVED lines=13> */
.L_x_6410:
[----:B------:R-:W-:Y:S01]  /*2a9f0*/  MOV R13, R6 ;  /* 0x00000006000d7202 */ /* 0x000fe20000000f00 */
[----:B------:R-:W-:Y:S02]  /*2aa00*/  IMAD.MOV.U32 R12, RZ, RZ, 0x4 ;  /* 0x00000004ff0c7424 */ /* 0x000fe400078e00ff */
[----:B------:R-:W-:-:S07]  /*2aa10*/  IMAD.MOV.U32 R2, RZ, RZ, R14 ;  /* 0x000000ffff027224 */ /* 0x000fce00078e000e */
[----:B------:R-:W-:Y:S05]  /*2aa20*/  WARPSYNC.COLLECTIVE R15, `(.L_x_6411) ;  /* 0x000000000f087348 */ /* 0x000fea0003c00000 */
[----:B------:R0:W1:Y:S02]  /*2aa30*/  SHFL.IDX P6, R14, R13, R12, R11 ;  /* 0x0000000c0d0e7389 */ /* 0x00006400000c000b */
[----:B01----:R-:W-:Y:S01]  /*2aa40*/  ENDCOLLECTIVE ;  /* 0x000000000000791b */ /* 0x003fe20003800000 */
.L_x_6411:
        /* <DEDUP_REMOVED lines=13> */
.L_x_6412:
[----:B------:R-:W-:-:S05]  /*2ab20*/  IMAD.MOV.U32 R2, RZ, RZ, R14 ;  /* 0x000000ffff027224 */ /* 0x000fca00078e000e */
[----:B------:R-:W-:-:S05]  /*2ab30*/  IADD3 R2, P0, R2, R4, RZ ;  /* 0x0000000402027210 */ /* 0x000fca0007f1e0ff */
[----:B------:R-:W-:-:S05]  /*2ab40*/  IMAD.X R3, RZ, RZ, R34, P0 ;  /* 0x000000ffff037224 */ /* 0x000fca00000e0622 */
[----:B------:R-:W-:Y:S01]  /*2ab50*/  @!PT LDS RZ, [RZ] ;  /* 0x00000000fffff984 */ /* 0x000fe20000000800 */
[----:B------:R-:W-:Y:S01]  /*2ab60*/  @!PT LDS RZ, [RZ] ;  /* 0x00000000fffff984 */ /* 0x000fe20000000800 */
[----:B------:R-:W-:Y:S01]  /*2ab70*/  @!PT LDS RZ, [RZ] ;  /* 0x00000000fffff984 */ /* 0x000fe20000000800 */
[----:B------:R0:W-:Y:S01]  /*2ab80*/  LDGSTS.E.BYPASS.LTC128B.128 [R5+0x20400], desc[UR60][R2.64], !P1 ;  /* 0x2040000002057fae */ /* 0x0001e2000c901d7c */
[----:B------:R-:W-:-:S03]  /*2ab90*/  LOP3.LUT P1, RZ, R0, 0x40, RZ, 0xc0, !PT ;  /* 0x0000004000ff7812 */ /* 0x000fc6000782c0ff */
[----:B------:R0:W5:Y:S01]  /*2aba0*/  LDL.LU R0, [R1+0x70] ;  /* 0x0000700001007983 */ /* 0x0001620000300800 */
[----:B------:R-:W-:Y:S01]  /*2abb0*/  MOV R13, R6 ;  /* 0x00000006000d7202 */ /* 0x000fe20000000f00 */
[----:B------:R-:W-:Y:S02]  /*2abc0*/  IMAD.MOV.U32 R12, RZ, RZ, 0x5 ;  /* 0x00000005ff0c7424 */ /* 0x000fe400078e00ff */
[----:B------:R0:W-:Y:S06]  /*2abd0*/  LDGSTS.E.BYPASS.LTC128B.128 [R5+0x23400], desc[UR60][R2.64+0x80], !P5 ;  /* 0x2340008002057fae */ /* 0x0001ec000e901d7c */
[----:B0----5:R-:W-:Y:S05]  /*2abe0*/  WARPSYNC.COLLECTIVE R15, `(.L_x_6413) ;  /* 0x000000000f087348 */ /* 0x021fea0003c00000 */
[----:B------:R1:W2:Y:S02]  /*2abf0*/  SHFL.IDX P6, R14, R13, R12, R11 ;  /* 0x0000000c0d0e7389 */ /* 0x0002a400000c000b */
[----:B012--5:R-:W-:Y:S01]  /*2ac00*/  ENDCOLLECTIVE ;  /* 0x000000000000791b */ /* 0x027fe20003800000 */
.L_x_6413:
        /* <DEDUP_REMOVED lines=9> */
.L_x_6414:
[----:B------:R-:W-:Y:S01]  /*2aca0*/  IMAD.MOV.U32 R2, RZ, RZ, R14 ;  /* 0x000000ffff027224 */ /* 0x000fe200078e000e */
[----:B------:R-:W-:Y:S06]  /*2acb0*/  BRA `(.L_x_6415) ;  /* 0xffffffa800507947 */ /* 0x000fec000383ffff */
.L_x_6263:
[----:B0-----:R0:W2:Y:S02]  /*2acc0*/  SYNCS.PHASECHK.TRANS64.TRYWAIT P0, [R6+URZ+0x30860], R2 ;  /* 0x03086002060075a7 */ /* 0x0010a4000800017f */
[----:B--2---:R-:W-:Y:S05]  /*2acd0*/  @!P0 NANOSLEEP.SYNCS 0x989680 ;  /* 0x009896800000895d */ /* 0x004fea0003900000 */
[----:B------:R-:W2:Y:S02]  /*2ace0*/  @!P0 SYNCS.PHASECHK.TRANS64 P0, [R6+URZ+0x30860], R2 ;  /* 0x03086002060085a7 */ /* 0x000ea4000800007f */
[----:B--2---:R-:W-:Y:S05]  /*2acf0*/  @!P0 BRA `(.L_x_6263) ;  /* 0xfffffffc00f08947 */ /* 0x004fea000383ffff */
[----:B------:R-:W-:Y:S05]  /*2ad00*/  BRA `(.L_x_6416) ;  /* 0xffffffa800b87947 */ /* 0x000fea000383ffff */
.L_x_6264:
        /* <DEDUP_REMOVED lines=8> */
.L_x_6418:
[----:B------:R-:W-:Y:S05]  /*2ad90*/  BSYNC B1 ;  /* 0x0000000000017941 */ /* 0x000fea0003800000 */
.L_x_6417:
[----:B------:R-:W-:Y:S01]  /*2ada0*/  IMAD.MOV.U32 R13, RZ, RZ, R23 ;  /* 0x000000ffff0d7224 */ /* 0x000fe200078e0017 */
[----:B------:R-:W-:Y:S01]  /*2adb0*/  MOV R11, 0x181f ;  /* 0x0000181f000b7802 */ /* 0x000fe20000000f00 */
[----:B------:R-:W-:Y:S01]  /*2adc0*/  IMAD.MOV.U32 R12, RZ, RZ, RZ ;  /* 0x000000ffff0c7224 */ /* 0x000fe200078e00ff */
[----:B------:R-:W-:Y:S01]  /*2add0*/  MOV R3, R14 ;  /* 0x0000000e00037202 */ /* 0x000fe20000000f00 */
[----:B------:R-:W-:Y:S02]  /*2ade0*/  IMAD.MOV.U32 R15, RZ, RZ, -0x1 ;  /* 0xffffffffff0f7424 */ /* 0x000fe400078e00ff */
[----:B------:R-:W-:-:S07]  /*2adf0*/  IMAD R5, R5, 0x2, R22 ;  /* 0x0000000205057824 */ /* 0x000fce00078e0216 */
[----:B------:R-:W-:Y:S05]  /*2ae00*/  WARPSYNC.COLLECTIVE R15, `(.L_x_6419) ;  /* 0x000000000f087348 */ /* 0x000fea0003c00000 */
[----:B------:R0:W1:Y:S02]  /*2ae10*/  SHFL.IDX P6, R14, R13, R12, R11 ;  /* 0x0000000c0d0e7389 */ /* 0x00006400000c000b */
[----:B01----:R-:W-:Y:S01]  /*2ae20*/  ENDCOLLECTIVE ;  /* 0x000000000000791b */ /* 0x003fe20003800000 */
.L_x_6419:
[----:B------:R-:W-:Y:S01]  /*2ae30*/  IMAD.MOV.U32 R13, RZ, RZ, R24 ;  /* 0x000000ffff0d7224 */ /* 0x000fe200078e0018 */
[----:B------:R-:W-:Y:S01]  /*2ae40*/  MOV R12, 0x1 ;  /* 0x00000001000c7802 */ /* 0x000fe20000000f00 */
[----:B------:R-:W-:-:S07]  /*2ae50*/  IMAD.MOV.U32 R2, RZ, RZ, R14 ;  /* 0x000000ffff027224 */ /* 0x000fce00078e000e */
[----:B------:R-:W-:Y:S05]  /*2ae60*/  WARPSYNC.COLLECTIVE R15, `(.L_x_6420) ;  /* 0x000000000f087348 */ /* 0x000fea0003c00000 */
[----:B------:R0:W1:Y:S02]  /*2ae70*/  SHFL.IDX P6, R14, R13, R12, R11 ;  /* 0x0000000c0d0e7389 */ /* 0x00006400000c000b */
[----:B01----:R-:W-:Y:S01]  /*2ae80*/  ENDCOLLECTIVE ;  /* 0x000000000000791b */ /* 0x003fe20003800000 */
.L_x_6420:
        /* <DEDUP_REMOVED lines=16> */
.L_x_6421:
[----:B------:R-:W-:Y:S01]  /*2af90*/  IMAD.MOV.U32 R13, RZ, RZ, R24 ;  /* 0x000000ffff0d7224 */ /* 0x000fe200078e0018 */
[----:B------:R-:W-:Y:S02]  /*2afa0*/  MOV R12, 0x2 ;  /* 0x00000002000c7802 */ /* 0x000fe40000000f00 */
[----:B------:R-:W-:-:S07]  /*2afb0*/  MOV R2, R14 ;  /* 0x0000000e00027202 */ /* 0x000fce0000000f00 */
[----:B------:R-:W-:Y:S05]  /*2afc0*/  WARPSYNC.COLLECTIVE R15, `(.L_x_6422) ;  /* 0x000000000f087348 */ /* 0x000fea0003c00000 */
[----:B------:R0:W1:Y:S02]  /*2afd0*/  SHFL.IDX P6, R14, R13, R12, R11 ;  /* 0x0000000c0d0e7389 */ /* 0x00006400000c000b */
[----:B01----:R-:W-:Y:S01]  /*2afe0*/  ENDCOLLECTIVE ;  /* 0x000000000000791b */ /* 0x003fe20003800000 */
.L_x_6422:
        /* <DEDUP_REMOVED lines=16> */
.L_x_6423:
[----:B------:R-:W-:Y:S01]  /*2b0f0*/  IMAD.MOV.U32 R13, RZ, RZ, R24 ;  /* 0x000000ffff0d7224 */ /* 0x000fe200078e0018 */
[----:B------:R-:W-:Y:S02]  /*2b100*/  MOV R12, 0x3 ;  /* 0x00000003000c7802 */ /* 0x000fe40000000f00 */
[----:B------:R-:W-:-:S07]  /*2b110*/  MOV R2, R14 ;  /* 0x0000000e00027202 */ /* 0x000fce0000000f00 */
[----:B------:R-:W-:Y:S05]  /*2b120*/  WARPSYNC.COLLECTIVE R15, `(.L_x_6424) ;  /* 0x000000000f087348 */ /* 0x000fea0003c00000 */
[----:B------:R0:W1:Y:S02]  /*2b130*/  SHFL.IDX P6, R14, R13, R12, R11 ;  /* 0x0000000c0d0e7389 */ /* 0x00006400000c000b */
[----:B01----:R-:W-:Y:S01]  /*2b140*/  ENDCOLLECTIVE ;  /* 0x000000000000791b */ /* 0x003fe20003800000 */
.L_x_6424:
        /* <DEDUP_REMOVED lines=16> */
.L_x_6425:
[----:B------:R-:W-:Y:S01]  /*2b250*/  IMAD.MOV.U32 R13, RZ, RZ, R24 ;  /* 0x000000ffff0d7224 */ /* 0x000fe200078e0018 */
[----:B------:R-:W-:Y:S02]  /*2b260*/  MOV R12, 0x4 ;  /* 0x00000004000c7802 */ /* 0x000fe40000000f00 */
[----:B------:R-:W-:-:S07]  /*2b270*/  MOV R2, R14 ;  /* 0x0000000e00027202 */ /* 0x000fce0000000f00 */
[----:B------:R-:W-:Y:S05]  /*2b280*/  WARPSYNC.COLLECTIVE R15, `(.L_x_6426) ;  /* 0x000000000f087348 */ /* 0x000fea0003c00000 */
[----:B------:R0:W1:Y:S02]  /*2b290*/  SHFL.IDX P6, R14, R13, R12, R11 ;  /* 0x0000000c0d0e7389 */ /* 0x00006400000c000b */
[----:B01----:R-:W-:Y:S01]  /*2b2a0*/  ENDCOLLECTIVE ;  /* 0x000000000000791b */ /* 0x003fe20003800000 */
.L_x_6426:
        /* <DEDUP_REMOVED lines=16> */
.L_x_6427:
[----:B------:R-:W-:Y:S01]  /*2b3b0*/  IMAD.MOV.U32 R13, RZ, RZ, R24 ;  /* 0x000000ffff0d7224 */ /* 0x000fe200078e0018 */
[----:B------:R-:W-:Y:S02]  /*2b3c0*/  MOV R12, 0x5 ;  /* 0x00000005000c7802 */ /* 0x000fe40000000f00 */
[----:B------:R-:W-:-:S07]  /*2b3d0*/  MOV R2, R14 ;  /* 0x0000000e00027202 */ /* 0x000fce0000000f00 */
[----:B------:R-:W-:Y:S05]  /*2b3e0*/  WARPSYNC.COLLECTIVE R15, `(.L_x_6428) ;  /* 0x000000000f087348 */ /* 0x000fea0003c00000 */
[----:B------:R0:W1:Y:S02]  /*2b3f0*/  SHFL.IDX P6, R14, R13, R12, R11 ;  /* 0x0000000c0d0e7389 */ /* 0x00006400000c000b */
[----:B01----:R-:W-:Y:S01]  /*2b400*/  ENDCOLLECTIVE ;  /* 0x000000000000791b */ /* 0x003fe20003800000 */
.L_x_6428:
        /* <DEDUP_REMOVED lines=13> */
.L_x_6429:
[----:B------:R-:W-:Y:S01]  /*2b4e0*/  @!PT LDS RZ, [RZ] ;  /* 0x00000000fffff984 */ /* 0x000fe20000000800 */
[----:B------:R-:W-:Y:S01]  /*2b4f0*/  @!PT LDS RZ, [RZ] ;  /* 0x00000000fffff984 */ /* 0x000fe20000000800 */
[----:B------:R-:W-:Y:S01]  /*2b500*/  @!PT LDS RZ, [RZ] ;  /* 0x00000000fffff984 */ /* 0x000fe20000000800 */
[----:B------:R0:W-:Y:S01]  /*2b510*/  LDGSTS.E.BYPASS.LTC128B.128 [R5+0x5400], desc[UR60][R2.64+0x80], !P0 ;  /* 0x0540008002057fae */ /* 0x0001e2000c101d7c */
[----:B------:R-:W-:-:S13]  /*2b520*/  ISETP.LT.OR P0, PT, R7, 0x41, P1 ;  /* 0x000000410700780c */ /* 0x000fda0000f01670 */
[----:B------:R0:W-:Y:S01]  /*2b530*/  LDGSTS.E.BYPASS.LTC128B.128 [R5+0x8400], desc[UR60][R2.64+0x100], !P0 ;  /* 0x0840010002057fae */ /* 0x0001e2000c101d7c */
[----:B------:R-:W-:Y:S05]  /*2b540*/  BRA `(.L_x_6430) ;  /* 0xffffffa400a47947 */ /* 0x000fea000383ffff */
.L_x_6272:
[----:B0-----:R0:W1:Y:S02]  /*2b550*/  SYNCS.PHASECHK.TRANS64.TRYWAIT P0, [R0+URZ+0x30860], R3 ;  /* 0x03086003000075a7 */ /* 0x001064000800017f */
[----:B-1----:R-:W-:Y:S05]  /*2b560*/  @!P0 NANOSLEEP.SYNCS 0x989680 ;  /* 0x009896800000895d */ /* 0x002fea0003900000 */
[----:B------:R-:W1:Y:S02]  /*2b570*/  @!P0 SYNCS.PHASECHK.TRANS64 P0, [R0+URZ+0x30860], R3 ;  /* 0x03086003000085a7 */ /* 0x000e64000800007f */
[----:B-1----:R-:W-:Y:S05]  /*2b580*/  @!P0 BRA `(.L_x_6272) ;  /* 0xfffffffc00f08947 */ /* 0x002fea000383ffff */
[----:B------:R-:W-:Y:S05]  /*2b590*/  BRA `(.L_x_6431) ;  /* 0xffffffa800c87947 */ /* 0x000fea000383ffff */
.L_x_6273:
[----:B------:R-:W-:Y:S01]  /*2b5a0*/  BSSY B0, `(.L_x_6432) ;  /* 0x0000008000007945 */ /* 0x000fe20003800000 */
[----:B------:R-:W-:Y:S01]  /*2b5b0*/  MOV R13, R24 ;  /* 0x00000018000d7202 */ /* 0x000fe20000000f00 */
[----:B------:R-:W-:Y:S01]  /*2b5c0*/  IMAD.MOV.U32 R12, RZ, RZ, RZ ;  /* 0x000000ffff0c7224 */ /* 0x000fe200078e00ff */
[----:B------:R-:W-:Y:S01]  /*2b5d0*/  MOV R15, 0xffffffff ;  /* 0xffffffff000f7802 */ /* 0x000fe20000000f00 */
[----:B------:R-:W-:-:S07]  /*2b5e0*/  IMAD.MOV.U32 R11, RZ, RZ, 0x181f ;  /* 0x0000181fff0b7424 */ /* 0x000fce00078e00ff */
[----:B0-2---:R-:W-:Y:S05]  /*2b5f0*/  WARPSYNC.COLLECTIVE R15, `(.L_x_6433) ;  /* 0x000000000f087348 */ /* 0x005fea0003c00000 */
[----:B--2---:R1:W2:Y:S02]  /*2b600*/  SHFL.IDX P6, R14, R13, R12, R11 ;  /* 0x0000000c0d0e7389 */ /* 0x0042a400000c000b */
[----:B012---:R-:W-:Y:S01]  /*2b610*/  ENDCOLLECTIVE ;  /* 0x000000000000791b */ /* 0x007fe20003800000 */
.L_x_6433:
[----:B------:R-:W-:Y:S05]  /*2b620*/  BSYNC B0 ;  /* 0x0000000000007941 */ /* 0x000fea0003800000 */
.L_x_6432:
[----:B------:R-:W-:Y:S01]  /*2b630*/  IMAD.MOV.U32 R13, RZ, RZ, R23 ;  /* 0x000000ffff0d7224 */ /* 0x000fe200078e0017 */
[----:B------:R-:W-:Y:S01]  /*2b640*/  MOV R12, RZ ;  /* 0x000000ff000c7202 */ /* 0x000fe20000000f00 */
[----:B------:R-:W-:Y:S01]  /*2b650*/  IMAD.MOV.U32 R11, RZ, RZ, 0x181f ;  /* 0x0000181fff0b7424 */ /* 0x000fe200078e00ff */
[----:B------:R-:W-:Y:S01]  /*2b660*/  SHF.L.U32 R5, R32, 0x1, RZ ;  /* 0x0000000120057819 */ /* 0x000fe200000006ff */
[----:B------:R-:W-:Y:S02]  /*2b670*/  IMAD.MOV.U32 R15, RZ, RZ, -0x1 ;  /* 0xffffffffff0f7424 */ /* 0x000fe400078e00ff */
[----:B------:R-:W-:Y:S02]  /*2b680*/  IMAD.MOV.U32 R3, RZ, RZ, R14 ;  /* 0x000000ffff037224 */ /* 0x000fe400078e000e */
[----:B------:R-:W-:-:S07]  /*2b690*/  IMAD R4, R7, 0x2, R22 ;  /* 0x0000000207047824 */ /* 0x000fce00078e0216 */
[----:B------:R-:W-:Y:S05]  /*2b6a0*/  WARPSYNC.COLLECTIVE R15, `(.L_x_6434) ;  /* 0x000000000f087348 */ /* 0x000fea0003c00000 */
[----:B------:R0:W1:Y:S02]  /*2b6b0*/  SHFL.IDX P6, R14, R13, R12, R11 ;  /* 0x0000000c0d0e7389 */ /* 0x00006400000c000b */
[----:B01----:R-:W-:Y:S01]  /*2b6c0*/  ENDCOLLECTIVE ;  /* 0x000000000000791b */ /* 0x003fe20003800000 */
.L_x_6434:
[----:B------:R-:W-:Y:S02]  /*2b6d0*/  ULDC UR4, c[0x0][0x2f4] ;  /* 0x0000bd0000047ab9 */ /* 0x000fe40000000800 */
        /* <DEDUP_REMOVED lines=12> */
.L_x_6435:
[----:B------:R-:W-:Y:S01]  /*2b7a0*/  @!PT LDS RZ, [RZ] ;  /* 0x00000000fffff984 */ /* 0x000fe20000000800 */
[----:B------:R-:W-:Y:S01]  /*2b7b0*/  @!PT LDS RZ, [RZ] ;  /* 0x00000000fffff984 */ /* 0x000fe20000000800 */
[----:B------:R-:W-:Y:S01]  /*2b7c0*/  @!PT LDS RZ, [RZ] ;  /* 0x00000000fffff984 */ /* 0x000fe20000000800 */
[----:B------:R0:W-:Y:S01]  /*2b7d0*/  LDGSTS.E.BYPASS.LTC128B.128 [R4+0x400], desc[UR60][R2.64], !P3 ;  /* 0x0040000002047fae */ /* 0x0001e2000d901d7c */
[----:B------:R-:W-:-:S03]  /*2b7e0*/  ISETP.LT.OR P3, PT, R6, 0x1, P0 ;  /* 0x000000010600780c */ /* 0x000fc60000761670 */
[----:B------:R0:W-:Y:S01]  /*2b7f0*/  LDGSTS.E.BYPASS.LTC128B.128 [R4+0x3400], desc[UR60][R2.64+0x80], !P4 ;  /* 0x0340008002047fae */ /* 0x0001e2000e101d7c */
[----:B------:R-:W-:-:S09]  /*2b800*/  MOV R13, R23 ;  /* 0x00000017000d7202 */ /* 0x000fd20000000f00 */
[----:B------:R0:W-:Y:S01]  /*2b810*/  LDGSTS.E.BYPASS.LTC128B.128 [R4+0x6400], desc[UR60][R2.64+0x100], !P3 ;  /* 0x0640010002047fae */ /* 0x0001e2000d901d7c */
[----:B------:R-:W-:Y:S01]  /*2b820*/  ISETP.LT.OR P3, PT, R6, 0x11, P2 ;  /* 0x000000110600780c */ /* 0x000fe20001761670 */
[----:B------:R-:W-:-:S12]  /*2b830*/  IMAD.MOV.U32 R7, RZ, RZ, R14 ;  /* 0x000000ffff077224 */ /* 0x000fd800078e000e */
[----:B0-----:R-:W-:Y:S05]  /*2b840*/  WARPSYNC.COLLECTIVE R15, `(.L_x_6436) ;  /* 0x000000000f087348 */ /* 0x001fea0003c00000 */
[----:B------:R1:W2:Y:S02]  /*2b850*/  SHFL.IDX P6, R14, R13, R12, R11 ;  /* 0x0000000c0d0e7389 */ /* 0x0002a400000c000b */
[----:B012---:R-:W-:Y:S01]  /*2b860*/  ENDCOLLECTIVE ;  /* 0x000000000000791b */ /* 0x007fe20003800000 */
.L_x_6436:
[----:B------:R-:W-:Y:S01]  /*2b870*/  IMAD.MOV.U32 R13, RZ, RZ, R24 ;  /* 0x000000ffff0d7224 */ /* 0x000fe200078e0018 */
[----:B------:R-:W-:Y:S02]  /*2b880*/  MOV R12, 0x2 ;  /* 0x00000002000c7802 */ /* 0x000fe40000000f00 */
[----:B------:R-:W-:-:S13]  /*2b890*/  IADD3 R2, P4, R14, R5, RZ ;  /* 0x000000050e027210 */ /* 0x000fda0007f9e0ff */
[----:B------:R-:W-:Y:S05]  /*2b8a0*/  WARPSYNC.COLLECTIVE R15, `(.L_x_6437) ;  /* 0x000000000f087348 */ /* 0x000fea0003c00000 */
[----:B------:R0:W1:Y:S02]  /*2b8b0*/  SHFL.IDX P6, R14, R13, R12, R11 ;  /* 0x0000000c0d0e7389 */ /* 0x00006400000c000b */
[----:B01----:R-:W-:Y:S01]  /*2b8c0*/  ENDCOLLECTIVE ;  /* 0x000000000000791b */ /* 0x003fe20003800000 */
.L_x_6437:
        /* <DEDUP_REMOVED lines=15> */
.L_x_6438:
[----:B------:R-:W-:Y:S02]  /*2b9c0*/  IMAD.MOV.U32 R13, RZ, RZ, R24 ;  /* 0x000000ffff0d7224 */ /* 0x000fe400078e0018 */
[----:B------:R-:W-:Y:S01]  /*2b9d0*/  IMAD.MOV.U32 R12, RZ, RZ, 0x3 ;  /* 0x00000003ff0c7424 */ /* 0x000fe200078e00ff */
[----:B------:R-:W-:-:S13]  /*2b9e0*/  IADD3 R2, P4, R14, R5, RZ ;  /* 0x000000050e027210 */ /* 0x000fda0007f9e0ff */
[----:B------:R-:W-:Y:S05]  /*2b9f0*/  WARPSYNC.COLLECTIVE R15, `(.L_x_6439) ;  /* 0x000000000f087348 */ /* 0x000fea0003c00000 */
[----:B------:R0:W1:Y:S02]  /*2ba00*/  SHFL.IDX P6, R14, R13, R12, R11 ;  /* 0x0000000c0d0e7389 */ /* 0x00006400000c000b */
[----:B01----:R-:W-:Y:S01]  /*2ba10*/  ENDCOLLECTIVE ;  /* 0x000000000000791b */ /* 0x003fe20003800000 */
.L_x_6439:
[----:B------:R-:W-:Y:S02]  /*2ba20*/  IADD3.X R3, RZ, R7, RZ, P4, !PT ;  /* 0x00000007ff037210 */ /* 0x000fe400027fe4ff */
[----:B------:R-:W-:-:S03]  /*2ba30*/  ISETP.LT.OR P4, PT, R6, 0x21, P1 ;  /* 0x000000210600780c */ /* 0x000fc60000f81670 */
[----:B------:R-:W-:Y:S01]  /*2ba40*/  @!PT LDS RZ, [RZ] ;  /* 0x00000000fffff984 */ /* 0x000fe20000000800 */
[----:B------:R-:W-:Y:S01]  /*2ba50*/  @!PT LDS RZ, [RZ] ;  /* 0x00000000fffff984 */ /* 0x000fe20000000800 */
[----:B------:R-:W-:Y:S01]  /*2ba60*/  @!PT LDS RZ, [RZ] ;  /* 0x00000000fffff984 */ /* 0x000fe20000000800 */
[----:B------:R0:W-:Y:S01]  /*2ba70*/  LDGSTS.E.BYPASS.LTC128B.128 [R4+0x1400], desc[UR60][R2.64], !P3 ;  /* 0x0140000002047fae */ /* 0x0001e2000d901d7c */
[----:B------:R-:W-:Y:S01]  /*2ba80*/  ISETP.LT.OR P3, PT, R6, 0x21, P0 ;  /* 0x000000210600780c */ /* 0x000fe20000761670 */
[----:B------:R-:W-:-:S08]  /*2ba90*/  IMAD.MOV.U32 R13, RZ, RZ, R23 ;  /* 0x000000ffff0d7224 */ /* 0x000fd000078e0017 */
[----:B------:R0:W-:Y:S04]  /*2baa0*/  LDGSTS.E.BYPASS.LTC128B.128 [R4+0x4400], desc[UR60][R2.64+0x80], !P4 ;  /* 0x0440008002047fae */ /* 0x0001e8000e101d7c */
[----:B------:R0:W-:Y:S01]  /*2bab0*/  LDGSTS.E.BYPASS.LTC128B.128 [R4+0x7400], desc[UR60][R2.64+0x100], !P3 ;  /* 0x0740010002047fae */ /* 0x0001e2000d901d7c */
[----:B------:R-:W-:Y:S02]  /*2bac0*/  ISETP.LT.OR P3, PT, R6, 0x31, P2 ;  /* 0x000000310600780c */ /* 0x000fe40001761670 */
[----:B------:R-:W-:-:S11]  /*2bad0*/  MOV R7, R14 ;  /* 0x0000000e00077202 */ /* 0x000fd60000000f00 */
[----:B0-----:R-:W-:Y:S05]  /*2bae0*/  WARPSYNC.COLLECTIVE R15, `(.L_x_6440) ;  /* 0x000000000f087348 */ /* 0x001fea0003c00000 */
[----:B------:R1:W2:Y:S02]  /*2baf0*/  SHFL.IDX P6, R14, R13, R12, R11 ;  /* 0x0000000c0d0e7389 */ /* 0x0002a400000c000b */
[----:B012---:R-:W-:Y:S01]  /*2bb00*/  ENDCOLLECTIVE ;  /* 0x000000000000791b */ /* 0x007fe20003800000 */
.L_x_6440:
[----:B------:R-:W-:Y:S01]  /*2bb10*/  MOV R13, R24 ;  /* 0x00000018000d7202 */ /* 0x000fe20000000f00 */
[----:B------:R-:W-:Y:S01]  /*2bb20*/  IMAD.MOV.U32 R12, RZ, RZ, 0x4 ;  /* 0x00000004ff0c7424 */ /* 0x000fe200078e00ff */
[----:B------:R-:W-:-:S13]  /*2bb30*/  IADD3 R2, P4, R14, R5, RZ ;  /* 0x000000050e027210 */ /* 0x000fda0007f9e0ff */
[----:B------:R-:W-:Y:S05]  /*2bb40*/  WARPSYNC.COLLECTIVE R15, `(.L_x_6441) ;  /* 0x000000000f087348 */ /* 0x000fea0003c00000 */
[----:B------:R0:W1:Y:S02]  /*2bb50*/  SHFL.IDX P6, R14, R13, R12, R11 ;  /* 0x0000000c0d0e7389 */ /* 0x00006400000c000b */
[----:B01----:R-:W-:Y:S01]  /*2bb60*/  ENDCOLLECTIVE ;  /* 0x000000000000791b */ /* 0x003fe20003800000 */
.L_x_6441:
        /* <DEDUP_REMOVED lines=15> */
.L_x_6442:
[----:B------:R-:W-:Y:S01]  /*2bc60*/  IMAD.MOV.U32 R13, RZ, RZ, R24 ;  /* 0x000000ffff0d7224 */ /* 0x000fe200078e0018 */
[----:B------:R-:W-:Y:S02]  /*2bc70*/  MOV R12, 0x5 ;  /* 0x00000005000c7802 */ /* 0x000fe40000000f00 */
[----:B------:R-:W-:-:S13]  /*2bc80*/  IADD3 R2, P4, R14, R5, RZ ;  /* 0x000000050e027210 */ /* 0x000fda0007f9e0ff */
[----:B------:R-:W-:Y:S05]  /*2bc90*/  WARPSYNC.COLLECTIVE R15, `(.L_x_6443) ;  /* 0x000000000f087348 */ /* 0x000fea0003c00000 */
[----:B------:R0:W1:Y:S02]  /*2bca0*/  SHFL.IDX P6, R14, R13, R12, R11 ;  /* 0x0000000c0d0e7389 */ /* 0x00006400000c000b */
[----:B01----:R-:W-:Y:S01]  /*2bcb0*/  ENDCOLLECTIVE ;  /* 0x000000000000791b */ /* 0x003fe20003800000 */
.L_x_6443:
        /* <DEDUP_REMOVED lines=14> */
.L_x_6444:
[----:B------:R-:W-:Y:S05]  /*2bda0*/  BRA `(.L_x_6445) ;  /* 0xffffffa400cc7947 */ /* 0x000fea000383ffff */
.L_x_6278:
[----:B------:R-:W-:Y:S01]  /*2bdb0*/  BSSY B0, `(.L_x_6446) ;  /* 0x0000008000007945 */ /* 0x000fe20003800000 */
[----:B------:R-:W-:Y:S01]  /*2bdc0*/  MOV R13, R16 ;  /* 0x00000010000d7202 */ /* 0x000fe20000000f00 */
[----:B------:R-:W-:Y:S01]  /*2bdd0*/  IMAD.MOV.U32 R12, RZ, RZ, RZ ;  /* 0x000000ffff0c7224 */ /* 0x000fe200078e00ff */
[----:B------:R-:W-:Y:S01]  /*2bde0*/  MOV R15, 0xffffffff ;  /* 0xffffffff000f7802 */ /* 0x000fe20000000f00 */
[----:B-1----:R-:W-:-:S07]  /*2bdf0*/  IMAD.MOV.U32 R11, RZ, RZ, 0x1f ;  /* 0x0000001fff0b7424 */ /* 0x002fce00078e00ff */
[----:B------:R-:W-:Y:S05]  /*2be00*/  WARPSYNC.COLLECTIVE R15, `(.L_x_6447) ;  /* 0x000000000f087348 */ /* 0x000fea0003c00000 */
[----:B------:R0:W1:Y:S02]  /*2be10*/  SHFL.IDX P6, R14, R13, R12, R11 ;  /* 0x0000000c0d0e7389 */ /* 0x00006400000c000b */
[----:B01----:R-:W-:Y:S01]  /*2be20*/  ENDCOLLECTIVE ;  /* 0x000000000000791b */ /* 0x003fe20003800000 */
.L_x_6447:
[----:B------:R-:W-:Y:S05]  /*2be30*/  BSYNC B0 ;  /* 0x0000000000007941 */ /* 0x000fea0003800000 */
.L_x_6446:
        /* <DEDUP_REMOVED lines=9> */
.L_x_6448:
[----:B------:R-:W-:Y:S02]  /*2bed0*/  ULDC UR4, c[0x0][0xc3c] ;  /* 0x00030f0000047ab9 */ /* 0x000fe40000000800 */
[----:B------:R-:W-:-:S13]  /*2bee0*/  ISETP.GE.OR P1, PT, R9, UR4, !P0 ;  /* 0x0000000409007c0c */ /* 0x000fda000c726670 */
[----:B------:R-:W0:Y:S08]  /*2bef0*/  @!P1 LDC.64 R2, c[0x0][0xc80] ;  /* 0x00032000ff029b82 */ /* 0x000e300000000a00 */
[----:B------:R-:W1:Y:S01]  /*2bf00*/  @!P1 LDC.64 R4, c[0x0][0xc78] ;  /* 0x00031e00ff049b82 */ /* 0x000e620000000a00 */
[----:B------:R-:W-:Y:S01]  /*2bf10*/  IMAD.MOV.U32 R17, RZ, RZ, RZ ;  /* 0x000000ffff117224 */ /* 0x000fe200078e00ff */
[----:B------:R-:W-:-:S02]  /*2bf20*/  MOV R11, RZ ;  /* 0x000000ff000b7202 */ /* 0x000fc40000000f00 */
[----:B------:R-:W-:Y:S01]  /*2bf30*/  MOV R7, R14 ;  /* 0x0000000e00077202 */ /* 0x000fe20000000f00 */
        /* <DEDUP_REMOVED lines=17> */
.L_x_6449:
[----:B------:R-:W-:Y:S02]  /*2c050*/  MOV R12, 0x2 ;  /* 0x00000002000c7802 */ /* 0x000fe40000000f00 */
[----:B------:R-:W-:-:S05]  /*2c060*/  SEL R14, R14, RZ, P1 ;  /* 0x000000ff0e0e7207 */ /* 0x000fca0000800000 */
[----:B------:R-:W-:-:S04]  /*2c070*/  IMAD.IADD R5, R13, 0x1, R14 ;  /* 0x000000010d057824 */ /* 0x000fc800078e020e */
[----:B------:R-:W-:-:S07]  /*2c080*/  IMAD.MOV.U32 R13, RZ, RZ, R5 ;  /* 0x000000ffff0d7224 */ /* 0x000fce00078e0005 */
[----:B------:R-:W-:Y:S05]  /*2c090*/  WARPSYNC.COLLECTIVE R15, `(.L_x_6450) ;  /* 0x000000000f087348 */ /* 0x000fea0003c00000 */
[----:B------:R0:W1:Y:S02]  /*2c0a0*/  SHFL.UP P6, R14, R13, R12, R11 ;  /* 0x0400000c0d0e7389 */ /* 0x00006400000c000b */
[----:B01----:R-:W-:Y:S01]  /*2c0b0*/  ENDCOLLECTIVE ;  /* 0x000000000000791b */ /* 0x003fe20003800000 */
.L_x_6450:
[----:B------:R-:W-:Y:S02]  /*2c0c0*/  MOV R12, 0x4 ;  /* 0x00000004000c7802 */ /* 0x000fe40000000f00 */
[----:B------:R-:W-:-:S05]  /*2c0d0*/  SEL R2, R14, RZ, P2 ;  /* 0x000000ff0e027207 */ /* 0x000fca0001000000 */
[----:B------:R-:W-:-:S04]  /*2c0e0*/  IMAD.IADD R2, R5, 0x1, R2 ;  /* 0x0000000105027824 */ /* 0x000fc800078e0202 */
[----:B------:R-:W-:-:S07]  /*2c0f0*/  IMAD.MOV.U32 R13, RZ, RZ, R2 ;  /* 0x000000ffff0d7224 */ /* 0x000fce00078e0002 */
[----:B------:R-:W-:Y:S05]  /*2c100*/  WARPSYNC.COLLECTIVE R15, `(.L_x_6451) ;  /* 0x000000000f087348 */ /* 0x000fea0003c00000 */
[----:B------:R0:W1:Y:S02]  /*2c110*/  SHFL.UP P6, R14, R13, R12, R11 ;  /* 0x0400000c0d0e7389 */ /* 0x00006400000c000b */
[----:B01----:R-:W-:Y:S01]  /*2c120*/  ENDCOLLECTIVE ;  /* 0x000000000000791b */ /* 0x003fe20003800000 */
.L_x_6451:
[----:B------:R-:W-:Y:S02]  /*2c130*/  MOV R12, 0x8 ;  /* 0x00000008000c7802 */ /* 0x000fe40000000f00 */
[----:B------:R-:W-:-:S05]  /*2c140*/  SEL R3, R14, RZ, P3 ;  /* 0x000000ff0e037207 */ /* 0x000fca0001800000 */
[----:B------:R-:W-:-:S04]  /*2c150*/  IMAD.IADD R3, R2, 0x1, R3 ;  /* 0x0000000102037824 */ /* 0x000fc800078e0203 */
[----:B------:R-:W-:-:S07]  /*2c160*/  IMAD.MOV.U32 R13, RZ, RZ, R3 ;  /* 0x000000ffff0d7224 */ /* 0x000fce00078e0003 */
[----:B------:R-:W-:Y:S05]  /*2c170*/  WARPSYNC.COLLECTIVE R15, `(.L_x_6452) ;  /* 0x000000000f087348 */ /* 0x000fea0003c00000 */
[----:B------:R0:W1:Y:S02]  /*2c180*/  SHFL.UP P6, R14, R13, R12, R11 ;  /* 0x0400000c0d0e7389 */ /* 0x00006400000c000b */
[----:B01----:R-:W-:Y:S01]  /*2c190*/  ENDCOLLECTIVE ;  /* 0x000000000000791b */ /* 0x003fe20003800000 */
.L_x_6452:
[----:B------:R-:W-:Y:S02]  /*2c1a0*/  MOV R12, 0x10 ;  /* 0x00000010000c7802 */ /* 0x000fe40000000f00 */
[----:B------:R-:W-:-:S05]  /*2c1b0*/  SEL R14, R14, RZ, P4 ;  /* 0x000000ff0e0e7207 */ /* 0x000fca0002000000 */
[----:B------:R-:W-:-:S04]  /*2c1c0*/  IMAD.IADD R5, R3, 0x1, R14 ;  /* 0x0000000103057824 */ /* 0x000fc800078e020e */
[----:B------:R-:W-:-:S07]  /*2c1d0*/  IMAD.MOV.U32 R13, RZ, RZ, R5 ;  /* 0x000000ffff0d7224 */ /* 0x000fce00078e0005 */
[----:B------:R-:W-:Y:S05]  /*2c1e0*/  WARPSYNC.COLLECTIVE R15, `(.L_x_6453) ;  /* 0x000000000f087348 */ /* 0x000fea0003c00000 */
[----:B------:R0:W1:Y:S02]  /*2c1f0*/  SHFL.UP P6, R14, R13, R12, R11 ;  /* 0x0400000c0d0e7389 */ /* 0x00006400000c000b */
[----:B01----:R-:W-:Y:S01]  /*2c200*/  ENDCOLLECTIVE ;  /* 0x000000000000791b */ /* 0x003fe20003800000 */
.L_x_6453:
        /* <DEDUP_REMOVED lines=8> */
.L_x_6454:
[----:B------:R-:W-:Y:S05]  /*2c290*/  BRA `(.L_x_6455) ;  /* 0xffffffa400e87947 */ /* 0x000fea000383ffff */
.L_x_6281:
[----:B------:R-:W-:Y:S01]  /*2c2a0*/  BSSY B0, `(.L_x_6456) ;  /* 0x0000007000007945 */ /* 0x000fe20003800000 */
[----:B------:R-:W-:Y:S01]  /*2c2b0*/  MOV R12, 0x1 ;  /* 0x00000001000c7802 */ /* 0x000fe20000000f00 */
[----:B-1----:R-:W-:Y:S02]  /*2c2c0*/  IMAD.MOV.U32 R11, RZ, RZ, RZ ;  /* 0x000000ffff0b7224 */ /* 0x002fe400078e00ff */
[----:B------:R-:W-:-:S07]  /*2c2d0*/  IMAD.MOV.U32 R15, RZ, RZ, -0x1 ;  /* 0xffffffffff0f7424 */ /* 0x000fce00078e00ff */
[----:B------:R-:W-:Y:S05]  /*2c2e0*/  WARPSYNC.COLLECTIVE R15, `(.L_x_6457) ;  /* 0x000000000f087348 */ /* 0x000fea0003c00000 */
[----:B------:R0:W1:Y:S02]  /*2c2f0*/  SHFL.UP P6, R14, R13, R12, R11 ;  /* 0x0400000c0d0e7389 */ /* 0x00006400000c000b */
[----:B01----:R-:W-:Y:S01]  /*2c300*/  ENDCOLLECTIVE ;  /* 0x000000000000791b */ /* 0x003fe20003800000 */
.L_x_6457:
[----:B------:R-:W-:Y:S05]  /*2c310*/  BSYNC B0 ;  /* 0x0000000000007941 */ /* 0x000fea0003800000 */
.L_x_6456:
        /* <DEDUP_REMOVED lines=8> */
.L_x_6458:
[----:B------:R-:W-:Y:S02]  /*2c3a0*/  MOV R12, 0x4 ;  /* 0x00000004000c7802 */ /* 0x000fe40000000f00 */
[----:B------:R-:W-:-:S05]  /*2c3b0*/  SEL R2, R14, RZ, P2 ;  /* 0x000000ff0e027207 */ /* 0x000fca0001000000 */
[----:B------:R-:W-:-:S04]  /*2c3c0*/  IMAD.IADD R2, R13, 0x1, R2 ;  /* 0x000000010d027824 */ /* 0x000fc800078e0202 */
[----:B------:R-:W-:-:S07]  /*2c3d0*/  IMAD.MOV.U32 R13, RZ, RZ, R2 ;  /* 0x000000ffff0d7224 */ /* 0x000fce00078e0002 */
[----:B------:R-:W-:Y:S05]  /*2c3e0*/  WARPSYNC.COLLECTIVE R15, `(.L_x_6459) ;  /* 0x000000000f087348 */ /* 0x000fea0003c00000 */
[----:B------:R0:W1:Y:S02]  /*2c3f0*/  SHFL.UP P6, R14, R13, R12, R11 ;  /* 0x0400000c0d0e7389 */ /* 0x00006400000c000b */
[----:B01----:R-:W-:Y:S01]  /*2c400*/  ENDCOLLECTIVE ;  /* 0x000000000000791b */ /* 0x003fe20003800000 */
.L_x_6459:
[----:B------:R-:W-:Y:S02]  /*2c410*/  MOV R12, 0x8 ;  /* 0x00000008000c7802 */ /* 0x000fe40000000f00 */
[----:B------:R-:W-:-:S05]  /*2c420*/  SEL R3, R14, RZ, P3 ;  /* 0x000000ff0e037207 */ /* 0x000fca0001800000 */
[----:B------:R-:W-:-:S04]  /*2c430*/  IMAD.IADD R3, R2, 0x1, R3 ;  /* 0x0000000102037824 */ /* 0x000fc800078e0203 */
[----:B------:R-:W-:-:S07]  /*2c440*/  IMAD.MOV.U32 R13, RZ, RZ, R3 ;  /* 0x000000ffff0d7224 */ /* 0x000fce00078e0003 */
[----:B------:R-:W-:Y:S05]  /*2c450*/  WARPSYNC.COLLECTIVE R15, `(.L_x_6460) ;  /* 0x000000000f087348 */ /* 0x000fea0003c00000 */
[----:B------:R0:W1:Y:S02]  /*2c460*/  SHFL.UP P6, R14, R13, R12, R11 ;  /* 0x0400000c0d0e7389 */ /* 0x00006400000c000b */
[----:B01----:R-:W-:Y:S01]  /*2c470*/  ENDCOLLECTIVE ;  /* 0x000000000000791b */ /* 0x003fe20003800000 */
.L_x_6460:
[----:B------:R-:W-:Y:S02]  /*2c480*/  MOV R12, 0x10 ;  /* 0x00000010000c7802 */ /* 0x000fe40000000f00 */
[----:B------:R-:W-:-:S05]  /*2c490*/  SEL R14, R14, RZ, P4 ;  /* 0x000000ff0e0e7207 */ /* 0x000fca0002000000 */
[----:B------:R-:W-:-:S04]  /*2c4a0*/  IMAD.IADD R5, R3, 0x1, R14 ;  /* 0x0000000103057824 */ /* 0x000fc800078e020e */
[----:B------:R-:W-:-:S07]  /*2c4b0*/  IMAD.MOV.U32 R13, RZ, RZ, R5 ;  /* 0x000000ffff0d7224 */ /* 0x000fce00078e0005 */
[----:B------:R-:W-:Y:S05]  /*2c4c0*/  WARPSYNC.COLLECTIVE R15, `(.L_x_6461) ;  /* 0x000000000f087348 */ /* 0x000fea0003c00000 */
[----:B------:R0:W1:Y:S02]  /*2c4d0*/  SHFL.UP P6, R14, R13, R12, R11 ;  /* 0x0400000c0d0e7389 */ /* 0x00006400000c000b */
[----:B01----:R-:W-:Y:S01]  /*2c4e0*/  ENDCOLLECTIVE ;  /* 0x000000000000791b */ /* 0x003fe20003800000 */
.L_x_6461:
        /* <DEDUP_REMOVED lines=8> */
.L_x_6462:
[----:B------:R-:W-:Y:S05]  /*2c570*/  BRA `(.L_x_6463) ;  /* 0xffffffa400d47947 */ /* 0x000fea000383ffff */
.L_x_6283:
[----:B------:R-:W-:Y:S01]  /*2c580*/  BSSY B0, `(.L_x_6464) ;  /* 0x0000006000007945 */ /* 0x000fe20003800000 */
[----:B------:R-:W-:Y:S01]  /*2c590*/  PLOP3.LUT P6, PT, P6, PT, PT, 0x8, 0x0 ;  /* 0x000000000000781c */ /* 0x000fe200037ce170 */
[----:B------:R-:W-:-:S12]  /*2c5a0*/  IMAD.MOV.U32 R15, RZ, RZ, -0x1 ;  /* 0xffffffffff0f7424 */ /* 0x000fd800078e00ff */
[----:B01----:R-:W-:Y:S05]  /*2c5b0*/  WARPSYNC.COLLECTIVE R15, `(.L_x_6465) ;  /* 0x000000000f087348 */ /* 0x003fea0003c00000 */
[----:B------:R-:W-:Y:S01]  /*2c5c0*/  VOTE.ANY R14, PT, P6 ;  /* 0x00000000000e7806 */ /* 0x000fe200030e0100 */
[----:B01----:R-:W-:Y:S06]  /*2c5d0*/  ENDCOLLECTIVE ;  /* 0x000000000000791b */ /* 0x003fec0003800000 */
.L_x_6465:
[----:B------:R-:W-:Y:S05]  /*2c5e0*/  BSYNC B0 ;  /* 0x0000000000007941 */ /* 0x000fea0003800000 */
.L_x_6464:
[----:B------:R-:W-:Y:S01]  /*2c5f0*/  MOV R3, R14 ;  /* 0x0000000e00037202 */ /* 0x000fe20000000f00 */
[----:B------:R-:W-:Y:S01]  /*2c600*/  IMAD.MOV.U32 R13, RZ, RZ, R17 ;  /* 0x000000ffff0d7224 */ /* 0x000fe200078e0011 */
[----:B------:R-:W-:Y:S01]  /*2c610*/  MOV R15, 0xffffffff ;  /* 0xffffffff000f7802 */ /* 0x000fe20000000f00 */
[----:B------:R-:W-:Y:S01]  /*2c620*/  IMAD.MOV.U32 R11, RZ, RZ, 0x1f ;  /* 0x0000001fff0b7424 */ /* 0x000fe200078e00ff */
[----:B------:R0:W1:Y:S06]  /*2c630*/  POPC R12, R3 ;  /* 0x00000003000c7309 */ /* 0x00006c0000000000 */
[----:B01----:R-:W-:Y:S05]  /*2c640*/  WARPSYNC.COLLECTIVE R15, `(.L_x_6466) ;  /* 0x000000000f087348 */ /* 0x003fea0003c00000 */
[----:B-1----:R1:W2:Y:S02]  /*2c650*/  SHFL.IDX P6, R14, R13, R12, R11 ;  /* 0x0000000c0d0e7389 */ /* 0x0022a400000c000b */
[----:B012---:R-:W-:Y:S01]  /*2c660*/  ENDCOLLECTIVE ;  /* 0x000000000000791b */ /* 0x007fe20003800000 */
.L_x_6466:
[----:B------:R-:W-:Y:S02]  /*2c670*/  IMAD.IADD R19, R12, 0x1, R19 ;  /* 0x000000010c137824 */ /* 0x000fe400078e0213 */
[----:B------:R-:W-:Y:S02]  /*2c680*/  IMAD.MOV.U32 R13, RZ, RZ, R4 ;  /* 0x000000ffff0d7224 */ /* 0x000fe400078e0004 */
[----:B------:R-:W-:-:S07]  /*2c690*/  IMAD.MOV.U32 R17, RZ, RZ, R14 ;  /* 0x000000ffff117224 */ /* 0x000fce00078e000e */
[----:B------:R-:W-:Y:S05]  /*2c6a0*/  WARPSYNC.COLLECTIVE R15, `(.L_x_6467) ;  /* 0x000000000f087348 */ /* 0x000fea0003c00000 */
[----:B------:R0:W1:Y:S02]  /*2c6b0*/  SHFL.IDX P6, R14, R13, R12, R11 ;  /* 0x0000000c0d0e7389 */ /* 0x00006400000c000b */
[----:B01----:R-:W-:Y:S01]  /*2c6c0*/  ENDCOLLECTIVE ;  /* 0x000000000000791b */ /* 0x003fe20003800000 */
.L_x_6467:
[----:B------:R-:W-:Y:S01]  /*2c6d0*/  MOV R4, R14 ;  /* 0x0000000e00047202 */ /* 0x000fe20000000f00 */
[----:B------:R-:W-:Y:S06]  /*2c6e0*/  BRA `(.L_x_6468) ;  /* 0xffffffa400b87947 */ /* 0x000fec000383ffff */
.L_x_6285:
[----:B------:R-:W-:Y:S01]  /*2c6f0*/  BSSY B0, `(.L_x_6469) ;  /* 0x0000007000007945 */ /* 0x000fe20003800000 */
[----:B------:R-:W-:Y:S01]  /*2c700*/  IMAD.MOV.U32 R13, RZ, RZ, R2 ;  /* 0x000000ffff0d7224 */ /* 0x000fe200078e0002 */
[----:B-1----:R-:W-:Y:S01]  /*2c710*/  MOV R11, 0x1f ;  /* 0x0000001f000b7802 */ /* 0x002fe20000000f00 */
[----:B------:R-:W-:-:S07]  /*2c720*/  IMAD.MOV.U32 R15, RZ, RZ, -0x1 ;  /* 0xffffffffff0f7424 */ /* 0x000fce00078e00ff */
[----:B0--34-:R-:W-:Y:S05]  /*2c730*/  WARPSYNC.COLLECTIVE R15, `(.L_x_6470) ;  /* 0x000000000f087348 */ /* 0x019fea0003c00000 */
[----:B------:R1:W2:Y:S02]  /*2c740*/  SHFL.IDX P6, R14, R13, R12, R11 ;  /* 0x0000000c0d0e7389 */ /* 0x0002a400000c000b */
[----:B01234-:R-:W-:Y:S01]  /*2c750*/  ENDCOLLECTIVE ;  /* 0x000000000000791b */ /* 0x01ffe20003800000 */
.L_x_6470:
[----:B------:R-:W-:Y:S05]  /*2c760*/  BSYNC B0 ;  /* 0x0000000000007941 */ /* 0x000fea0003800000 */
.L_x_6469:
[----:B------:R-:W-:Y:S01]  /*2c770*/  IMAD.MOV.U32 R6, RZ, RZ, R14 ;  /* 0x000000ffff067224 */ /* 0x000fe200078e000e */
[----:B------:R-:W-:Y:S06]  /*2c780*/  BRA `(.L_x_6284) ;  /* 0xffffffa400a87947 */ /* 0x000fec000383ffff */
.L_x_6291:
[----:B0-----:R0:W2:Y:S02]  /*2c790*/  SYNCS.PHASECHK.TRANS64.TRYWAIT P0, [R7+URZ+0x30820], R0 ;  /* 0x03082000070075a7 */ /* 0x0010a4000800017f */
[----:B--2---:R-:W-:Y:S05]  /*2c7a0*/  @!P0 NANOSLEEP.SYNCS 0x989680 ;  /* 0x009896800000895d */ /* 0x004fea0003900000 */
[----:B------:R-:W2:Y:S02]  /*2c7b0*/  @!P0 SYNCS.PHASECHK.TRANS64 P0, [R7+URZ+0x30820], R0 ;  /* 0x03082000070085a7 */ /* 0x000ea4000800007f */
[----:B--2---:R-:W-:Y:S05]  /*2c7c0*/  @!P0 BRA `(.L_x_6291) ;  /* 0xfffffffc00f08947 */ /* 0x004fea000383ffff */
[----:B------:R-:W-:Y:S05]  /*2c7d0*/  BRA `(.L_x_6471) ;  /* 0xffffffb000007947 */ /* 0x000fea000383ffff */
.L_x_6292:
[----:B------:R-:W2:Y:S01]  /*2c7e0*/  S2R R2, SR_TID.X ;  /* 0x0000000000027919 */ /* 0x000ea20000002100 */
[----:B------:R-:W-:Y:S01]  /*2c7f0*/  BSSY B0, `(.L_x_6472) ;  /* 0x000000a000007945 */ /* 0x000fe20003800000 */
[----:B------:R-:W-:Y:S01]  /*2c800*/  IMAD.MOV.U32 R12, RZ, RZ, RZ ;  /* 0x000000ffff0c7224 */ /* 0x000fe200078e00ff */
[----:B------:R-:W-:Y:S01]  /*2c810*/  MOV R15, 0xffffffff ;  /* 0xffffffff000f7802 */ /* 0x000fe20000000f00 */
[----:B-1----:R-:W-:Y:S01]  /*2c820*/  IMAD.MOV.U32 R11, RZ, RZ, 0x1f ;  /* 0x0000001fff0b7424 */ /* 0x002fe200078e00ff */
[----:B--2---:R-:W-:-:S04]  /*2c830*/  SHF.R.U32.HI R2, RZ, 0x5, R2 ;  /* 0x00000005ff027819 */ /* 0x004fc80000011602 */
[----:B------:R-:W-:-:S04]  /*2c840*/  LOP3.LUT R2, R2, 0x3, RZ, 0xc0, !PT ;  /* 0x0000000302027812 */ /* 0x000fc800078ec0ff */
[----:B------:R-:W-:-:S07]  /*2c850*/  MOV R13, R2 ;  /* 0x00000002000d7202 */ /* 0x000fce0000000f00 */
[----:B0-----:R-:W-:Y:S05]  /*2c860*/  WARPSYNC.COLLECTIVE R15, `(.L_x_6473) ;  /* 0x000000000f087348 */ /* 0x001fea0003c00000 */
[----:B------:R1:W2:Y:S02]  /*2c870*/  SHFL.IDX P6, R14, R13, R12, R11 ;  /* 0x0000000c0d0e7389 */ /* 0x0002a400000c000b */
[----:B012---:R-:W-:Y:S01]  /*2c880*/  ENDCOLLECTIVE ;  /* 0x000000000000791b */ /* 0x007fe20003800000 */
.L_x_6473:
[----:B------:R-:W-:Y:S05]  /*2c890*/  BSYNC B0 ;  /* 0x0000000000007941 */ /* 0x000fea0003800000 */
.L_x_6472:
[----:B------:R-:W-:Y:S05]  /*2c8a0*/  BRA `(.L_x_6474) ;  /* 0xffffffac00e87947 */ /* 0x000fea000383ffff */
.L_x_6293:
[----:B------:R-:W-:Y:S01]  /*2c8b0*/  BSSY B0, `(.L_x_6475) ;  /* 0x0000006000007945 */ /* 0x000fe20003800000 */
[----:B------:R-:W-:-:S07]  /*2c8c0*/  IMAD.MOV.U32 R15, RZ, RZ, -0x1 ;  /* 0xffffffffff0f7424 */ /* 0x000fce00078e00ff */
[----:B01----:R-:W-:Y:S05]  /*2c8d0*/  WARPSYNC.COLLECTIVE R15, `(.L_x_6476) ;  /* 0x000000000f0c7348 */ /* 0x003fea0003c00000 */
[----:B------:R-:W-:Y:S02]  /*2c8e0*/  ELECT P6, UR62, PT ;  /* 0x00000000003e782f */ /* 0x000fe400038c0000 */
[----:B------:R-:W-:Y:S01]  /*2c8f0*/  MOV R14, UR62 ;  /* 0x0000003e000e7c02 */ /* 0x000fe20008000f00 */
[----:B01----:R-:W-:Y:S10]  /*2c900*/  ENDCOLLECTIVE ;  /* 0x000000000000791b */ /* 0x003ff40003800000 */
.L_x_6476:
[----:B------:R-:W-:Y:S05]  /*2c910*/  BSYNC B0 ;  /* 0x0000000000007941 */ /* 0x000fea0003800000 */
.L_x_6475:
[----:B------:R-:W-:Y:S05]  /*2c920*/  BRA `(.L_x_6477) ;  /* 0xffffffac00dc7947 */ /* 0x000fea000383ffff */
.L_x_6295:
[----:B0-----:R0:W2:Y:S02]  /*2c930*/  SYNCS.PHASECHK.TRANS64.TRYWAIT P1, [R5+URZ+0x30840], R0 ;  /* 0x03084000050075a7 */ /* 0x0010a4000802017f */
[----:B--2---:R-:W-:Y:S05]  /*2c940*/  @!P1 NANOSLEEP.SYNCS 0x989680 ;  /* 0x009896800000995d */ /* 0x004fea0003900000 */
[----:B------:R-:W2:Y:S02]  /*2c950*/  @!P1 SYNCS.PHASECHK.TRANS64 P1, [R5+URZ+0x30840], R0 ;  /* 0x03084000050095a7 */ /* 0x000ea4000802007f */
[----:B--2---:R-:W-:Y:S05]  /*2c960*/  @!P1 BRA `(.L_x_6295) ;  /* 0xfffffffc00f09947 */ /* 0x004fea000383ffff */
[----:B------:R-:W-:Y:S05]  /*2c970*/  BRA `(.L_x_6478) ;  /* 0xffffffb000047947 */ /* 0x000fea000383ffff */
.L_x_6297:
[----:B--2---:R2:W3:Y:S02]  /*2c980*/  SYNCS.PHASECHK.TRANS64.TRYWAIT P1, [R3+URZ+0x30840], R2 ;  /* 0x03084002030075a7 */ /* 0x0044e4000802017f */
[----:B---3--:R-:W-:Y:S05]  /*2c990*/  @!P1 NANOSLEEP.SYNCS 0x989680 ;  /* 0x009896800000995d */ /* 0x008fea0003900000 */
[----:B------:R-:W3:Y:S02]  /*2c9a0*/  @!P1 SYNCS.PHASECHK.TRANS64 P1, [R3+URZ+0x30840], R2 ;  /* 0x03084002030095a7 */ /* 0x000ee4000802007f */
[----:B---3--:R-:W-:Y:S05]  /*2c9b0*/  @!P1 BRA `(.L_x_6297) ;  /* 0xfffffffc00f09947 */ /* 0x008fea000383ffff */
[----:B------:R-:W-:Y:S05]  /*2c9c0*/  BRA `(.L_x_6479) ;  /* 0xffffffb000107947 */ /* 0x000fea000383ffff */
.L_x_6299:
[----:B---3--:R3:W4:Y:S02]  /*2c9d0*/  SYNCS.PHASECHK.TRANS64.TRYWAIT P1, [R5+URZ+0x30860], R0 ;  /* 0x03086000050075a7 */ /* 0x008724000802017f */
[----:B----4-:R-:W-:Y:S05]  /*2c9e0*/  @!P1 NANOSLEEP.SYNCS 0x989680 ;  /* 0x009896800000995d */ /* 0x010fea0003900000 */
[----:B------:R-:W4:Y:S02]  /*2c9f0*/  @!P1 SYNCS.PHASECHK.TRANS64 P1, [R5+URZ+0x30860], R0 ;  /* 0x03086000050095a7 */ /* 0x000f24000802007f */
[----:B----4-:R-:W-:Y:S05]  /*2ca00*/  @!P1 BRA `(.L_x_6299) ;  /* 0xfffffffc00f09947 */ /* 0x010fea000383ffff */
[----:B------:R-:W-:Y:S05]  /*2ca10*/  BRA `(.L_x_6480) ;  /* 0xffffffb0000c7947 */ /* 0x000fea000383ffff */
.L_x_6481:
        /* <DEDUP_REMOVED lines=14> */
.L_x_15987:


//--------------------- .text._ZN7cutlass13device_kernelIN5flash11enable_sm90INS1_16FlashAttnFwdSm90INS1_25CollectiveMainloopFwdSm90ILi2EN4cute5tupleIJNS5_1CILi1EEES8_S8_EEENS6_IJNS7_ILi128EEESA_SA_EEELi128ENS_6half_tEfNS_4arch4Sm90ELb0ELb0ELb1ELb0ELb1ELb0ELb0ELb1ELb1ELb1ELb1ELb0EEENS1_21CollectiveEpilogueFwdISB_S9_SC_SE_Li256ELb0ELb1ELb1ELb0EEENS1_19SingleTileSchedulerILb0ELb1ELb1ELi128EEEEEEEEEvNT_6ParamsE --------------------------
	.section	.text._ZN7cutlass13device_kernelIN5flash11enable_sm90INS1_16FlashAttnFwdSm90INS1_25CollectiveMainloopFwdSm90ILi2EN4cute5tupleIJNS5_1CILi1EEES8_S8_EEENS6_IJNS7_ILi128EEESA_SA_EEELi128ENS_6half_tEfNS_4arch4Sm90ELb0ELb0ELb1ELb0ELb1ELb0ELb0ELb1ELb1ELb1ELb1ELb0EEENS1_21CollectiveEpilogueFwdISB_S9_SC_SE_Li256ELb0ELb1ELb1ELb0EEENS1_19SingleTileSchedulerILb0ELb1ELb1ELi128EEEEEEEEEvNT_6ParamsE,"ax",@progbits
	.align	128
.text._ZN7cutlass13device_kernelIN5flash11enable_sm90INS1_16FlashAttnFwdSm90INS1_25CollectiveMainloopFwdSm90ILi2EN4cute5tupleIJNS5_1CILi1EEES8_S8_EEENS6_IJNS7_ILi128EEESA_SA_EEELi128ENS_6half_tEfNS_4arch4Sm90ELb0ELb0ELb1ELb0ELb1ELb0ELb0ELb1ELb1ELb1ELb1ELb0EEENS1_21CollectiveEpilogueFwdISB_S9_SC_SE_Li256ELb0ELb1ELb1ELb0EEENS1_19SingleTileSchedulerILb0ELb1ELb1ELi128EEEEEEEEEvNT_6ParamsE:
        .type           _ZN7cutlass13device_kernelIN5flash11enable_sm90INS1_16FlashAttnFwdSm90INS1_25CollectiveMainloopFwdSm90ILi2EN4cute5tupleIJNS5_1CILi1EEES8_S8_EEENS6_IJNS7_ILi128EEESA_SA_EEELi128ENS_6half_tEfNS_4arch4Sm90ELb0ELb0ELb1ELb0ELb1ELb0ELb0ELb1ELb1ELb1ELb1ELb0EEENS1_21CollectiveEpilogueFwdISB_S9_SC_SE_Li256ELb0ELb1ELb1ELb0EEENS1_19SingleTileSchedulerILb0ELb1ELb1ELi128EEEEEEEEEvNT_6ParamsE,@function
        .size           _ZN7cutlass13device_kernelIN5flash11enable_sm90INS1_16FlashAttnFwdSm90INS1_25CollectiveMainloopFwdSm90ILi2EN4cute5tupleIJNS5_1CILi1EEES8_S8_EEENS6_IJNS7_ILi128EEESA_SA_EEELi128ENS_6half_tEfNS_4arch4Sm90ELb0ELb0ELb1ELb0ELb1ELb0ELb0ELb1ELb1ELb1ELb1ELb0EEENS1_21CollectiveEpilogueFwdISB_S9_SC_SE_Li256ELb0ELb1ELb1ELb0EEENS1_19SingleTileSchedulerILb0ELb1ELb1ELi128EEEEEEEEEvNT_6ParamsE,(.L_x_15988 - _ZN7cutlass13device_kernelIN5flash11enable_sm90INS1_16FlashAttnFwdSm90INS1_25CollectiveMainloopFwdSm90ILi2EN4cute5tupleIJNS5_1CILi1EEES8_S8_EEENS6_IJNS7_ILi128EEESA_SA_EEELi128ENS_6half_tEfNS_4arch4Sm90ELb0ELb0ELb1ELb0ELb1ELb0ELb0ELb1ELb1ELb1ELb1ELb0EEENS1_21CollectiveEpilogueFwdISB_S9_SC_SE_Li256ELb0ELb1ELb1ELb0EEENS1_19SingleTileSchedulerILb0ELb1ELb1ELi128EEEEEEEEEvNT_6ParamsE)
        .other          _ZN7cutlass13device_kernelIN5flash11enable_sm90INS1_16FlashAttnFwdSm90INS1_25CollectiveMainloopFwdSm90ILi2EN4cute5tupleIJNS5_1CILi1EEES8_S8_EEENS6_IJNS7_ILi128EEESA_SA_EEELi128ENS_6half_tEfNS_4arch4Sm90ELb0ELb0ELb1ELb0ELb1ELb0ELb0ELb1ELb1ELb1ELb1ELb0EEENS1_21CollectiveEpilogueFwdISB_S9_SC_SE_Li256ELb0ELb1ELb1ELb0EEENS1_19SingleTileSchedulerILb0ELb1ELb1ELi128EEEEEEEEEvNT_6ParamsE,@"STO_CUDA_ENTRY STV_DEFAULT"
_ZN7cutlass13device_kernelIN5flash11enable_sm90INS1_16FlashAttnFwdSm90INS1_25CollectiveMainloopFwdSm90ILi2EN4cute5tupleIJNS5_1CILi1EEES8_S8_EEENS6_IJNS7_ILi128EEESA_SA_EEELi128ENS_6half_tEfNS_4arch4Sm90ELb0ELb0ELb1ELb0ELb1ELb0ELb0ELb1ELb1ELb1ELb1ELb0EEENS1_21CollectiveEpilogueFwdISB_S9_SC_SE_Li256ELb0ELb1ELb1ELb0EEENS1_19SingleTileSchedulerILb0ELb1ELb1ELi128EEEEEEEEEvNT_6ParamsE:
[----:B------:R-:W0:Y:S01]  /*0000*/  LDC R1, c[0x0][0x28] ;  /* 0x00000a00ff017b82 */ /* 0x000e220000000800 */
[----:B------:R-:W1:Y:S01]  /*0010*/  S2R R18, SR_TID.X ;  /* 0x0000000000127919 */ /* 0x000e620000002100 */
[----:B------:R-:W-:Y:S01]  /*0020*/  ELECT P0, URZ, PT ;  /* 0x00000000003f782f */ /* 0x000fe20003800000 */
[----:B------:R-:W-:Y:S01]  /*0030*/  UMOV UR4, 0x80 ;  /* 0x0000008000047882 */ /* 0x000fe20000000000 */
[----:B------:R-:W-:Y:S01]  /*0040*/  UMOV UR7, 0x100 ;  /* 0x0000010000077882 */ /* 0x000fe20000000000 */
[--C-:B-1----:R-:W-:Y:S02]  /*0050*/  SHF.R.U32.HI R17, RZ, 0x5, R18.reuse ;  /* 0x00000005ff117819 */ /* 0x102fe40000011612 */
[----:B------:R-:W-:-:S03]  /*0060*/  SHF.R.U32.HI R2, RZ, 0x7, R18 ;  /* 0x00000007ff027819 */ /* 0x000fc60000011612 */
[----:B------:R-:W1:Y:S04]  /*0070*/  SHFL.IDX PT, R0, R17, RZ, 0x1f ;  /* 0x00001fff11007589 */ /* 0x000e6800000e0000 */
[----:B------:R2:W3:Y:S01]  /*0080*/  SHFL.IDX PT, R3, R2, RZ, 0x1f ;  /* 0x00001fff02037589 */ /* 0x0004e200000e0000 */
[C---:B-1----:R-:W-:Y:S02]  /*0090*/  ISETP.NE.OR P0, PT, R0.reuse, RZ, !P0 ;  /* 0x000000ff0000720c */ /* 0x042fe40004705670 */
[----:B------:R-:W-:-:S11]  /*00a0*/  ISETP.NE.AND P1, PT, R0, RZ, PT ;  /* 0x000000ff0000720c */ /* 0x000fd60003f25270 */
        /* <DEDUP_REMOVED lines=12> */
[----:B------:R2:W1:Y:S06]  /*0170*/  @!UP0 SYNCS.EXCH.64 URZ, [UR8+0x28800], UR4 ;  /* 0x02880004083f85b2 */ /* 0x00046c0008000100 */
[----:B------:R2:W4:Y:S02]  /*0180*/  @!UP1 SYNCS.EXCH.64 URZ, [UR8+0x28820], UR6 ;  /* 0x02882006083f95b2 */ /* 0x0005240008000100 */
[----:B0-23--:R-:W-:Y:S05]  /*0190*/  @P1 BRA `(.L_x_6482) ;  /* 0x0000000000481947 */ /* 0x00dfea0003800000 */
        /* <DEDUP_REMOVED lines=13> */
[----:B0-----:R0:W2:Y:S08]  /*0270*/  SYNCS.EXCH.64 URZ, [UR8+0x28830], UR4 ;  /* 0x02883004083f75b2 */ /* 0x0010b00008000100 */
[----:B------:R0:W3:Y:S01]  /*0280*/  SYNCS.EXCH.64 URZ, [UR8+0x28840], UR6 ;  /* 0x02884006083f75b2 */ /* 0x0000e20008000100 */
[----:B------:R0:W0:Y:S01]  /*0290*/  SYNCS.EXCH.64 URZ, [UR8+0x28838], UR4 ;  /* 0x02883804083f75b2 */ /* 0x0000220008000100 */
[----:B------:R0:W0:Y:S01]  /*02a0*/  SYNCS.EXCH.64 URZ, [UR8+0x28848], UR6 ;  /* 0x02884806083f75b2 */ /* 0x0000220008000100 */
[----:B------:R-:W-:Y:S01]  /*02b0*/  NOP ;  /* 0x0000000000007918 */ /* 0x000fe20000000000 */
.L_x_6482:
        /* <DEDUP_REMOVED lines=22> */
.L_x_6483:
        /* <DEDUP_REMOVED lines=18> */
.L_x_6484:
        /* <DEDUP_REMOVED lines=22> */
.L_x_6485:
        /* <DEDUP_REMOVED lines=23> */
.L_x_6486:
[----:B------:R-:W-:Y:S01]  /*0810*/  UISETP.NE.AND UP0, UPT, UR9, URZ, UPT ;  /* 0x0000003f0900728c */ /* 0x000fe2000bf05270 */
[----:B------:R-:W-:Y:S01]  /*0820*/  NOP ;  /* 0x0000000000007918 */ /* 0x000fe20000000000 */
[----:B------:R-:W-:Y:S01]  /*0830*/  UMOV UR40, 0x1 ;  /* 0x0000000100287882 */ /* 0x000fe20000000000 */
[----:B------:R-:W-:Y:S01]  /*0840*/  ULDC.64 UR38, c[0x0][0x208] ;  /* 0x0000820000267ab9 */ /* 0x000fe20000000a00 */
[----:B------:R-:W-:Y:S01]  /*0850*/  USEL UR40, UR40, 0x2, !UP0 ;  /* 0x0000000228287887 */ /* 0x000fe2000c000000 */
[----:B------:R-:W-:Y:S01]  /*0860*/  BSSY B6, `(.L_x_6487) ;  /* 0x0000bcf000067945 */ /* 0x000fe20003800000 */
[----:B01234-:R-:W-:Y:S01]  /*0870*/  BAR.SYNC.DEFER_BLOCKING 0x0 ;  /* 0x0000000000007b1d */ /* 0x01ffe20000010000 */
[----:B------:R-:W-:-:S13]  /*0880*/  PLOP3.LUT P0, PT, PT, PT, UP0, 0x80, 0x0 ;  /* 0x000000000000781c */ /* 0x000fda0003f0f008 */
[----:B------:R-:W-:Y:S05]  /*0890*/  @!P0 BRA `(.L_x_6488) ;  /* 0x0000008000788947 */ /* 0x000fea0003800000 */
.L_x_6489:
[----:B------:R-:W-:-:S08]  /*08a0*/  NOP ;  /* 0x0000000000007918 */ /* 0x000fd00000000000 */
[----:B------:R-:W0:Y:S02]  /*08b0*/  USETMAXREG.TRY_ALLOC.CTAPOOL UP0, 0xe8 ;  /* 0x000000e8000079c8 */ /* 0x000e240008000600 */
[----:B0-----:R-:W-:-:S13]  /*08c0*/  PLOP3.LUT P0, PT, PT, PT, UP0, 0x80, 0x0 ;  /* 0x000000000000781c */ /* 0x001fda0003f0f008 */
[----:B------:R-:W-:Y:S05]  /*08d0*/  @!P0 BRA `(.L_x_6489) ;  /* 0xfffffffc00f08947 */ /* 0x000fea000383ffff */
[----:B------:R-:W0:Y:S01]  /*08e0*/  S2UR UR6, SR_CTAID.Y ;  /* 0x00000000000679c3 */ /* 0x000e220000002600 */
[----:B------:R-:W-:Y:S01]  /*08f0*/  LOP3.LUT R0, R18, 0xffffff80, RZ, 0xc0, !PT ;  /* 0xffffff8012007812 */ /* 0x000fe200078ec0ff */
[----:B------:R-:W-:Y:S02]  /*0900*/  ULDC UR7, c[0x0][0xc50] ;  /* 0x0003140000077ab9 */ /* 0x000fe40000000800 */
[----:B------:R-:W-:-:S04]  /*0910*/  UISETP.NE.AND UP0, UPT, UR7, 0x1, UPT ;  /* 0x000000010700788c */ /* 0x000fc8000bf05270 */
[----:B------:R-:W-:Y:S08]  /*0920*/  BAR.ARV 0x8, 0x180 ;  /* 0x0206000000007b1d */ /* 0x000ff00000002000 */
[----:B------:R-:W1:Y:S01]  /*0930*/  S2UR UR8, SR_CTAID.Z ;  /* 0x00000000000879c3 */ /* 0x000e620000002700 */
[----:B------:R-:W-:Y:S01]  /*0940*/  ISETP.NE.AND P0, PT, R0, 0x80, PT ;  /* 0x000000800000780c */ /* 0x000fe20003f05270 */
[----:B------:R-:W-:Y:S01]  /*0950*/  @UP0 ULDC UR4, c[0x0][0xc54] ;  /* 0x0003150000040ab9 */ /* 0x000fe20000000800 */
[----:B------:R-:W-:Y:S01]  /*0960*/  @UP0 ULDC UR9, c[0x0][0xc58] ;  /* 0x0003160000090ab9 */ /* 0x000fe20000000800 */
[----:B0-----:R-:W-:-:S10]  /*0970*/  UIMAD.WIDE.U32 UR4, UR6, UR4, URZ ;  /* 0x00000004060472a5 */ /* 0x001fd4000f8e003f */
[----:B------:R-:W-:Y:S06]  /*0980*/  @!P0 BAR.ARV 0x9, 0x100 ;  /* 0x0244000000008b1d */ /* 0x000fec0000002000 */
[----:B------:R-:W-:Y:S01]  /*0990*/  UMOV UR37, UR6 ;  /* 0x0000000600257c82 */ /* 0x000fe20008000000 */
[----:B------:R-:W-:Y:S01]  /*09a0*/  @UP0 USHF.R.U32.HI UR37, URZ, UR9, UR5 ;  /* 0x000000093f250299 */ /* 0x000fe20008011605 */
[----:B-1----:R-:W-:-:S03]  /*09b0*/  ISETP.LE.AND P0, PT, RZ, UR8, PT ;  /* 0x00000008ff007c0c */ /* 0x002fc6000bf03270 */
[----:B------:R-:W-:-:S04]  /*09c0*/  UIADD3 UR4, -UR37, URZ, URZ ;  /* 0x0000003f25047290 */ /* 0x000fc8000fffe13f */
[----:B------:R-:W-:-:S06]  /*09d0*/  UIMAD UR7, UR7, UR4, UR6 ;  /* 0x00000004070772a4 */ /* 0x000fcc000f8e0206 */
[----:B------:R-:W-:Y:S06]  /*09e0*/  @!P0 BRA `(.L_x_6490) ;  /* 0x000000b800d88947 */ /* 0x000fec0003800000 */
[----:B------:R-:W-:Y:S01]  /*09f0*/  ULDC.64 UR4, c[0x0][0x418] ;  /* 0x0001060000047ab9 */ /* 0x000fe20000000a00 */
[----:B------:R-:W-:Y:S01]  /*0a00*/  ULDC UR43, c[0x0][0x424] ;  /* 0x00010900002b7ab9 */ /* 0x000fe20000000800 */
[----:B------:R-:W-:Y:S01]  /*0a10*/  UISETP.NE.U32.AND UP0, UPT, UR4, URZ, UPT ;  /* 0x0000003f0400728c */ /* 0x000fe2000bf05070 */
[----:B------:R-:W-:Y:S01]  /*0a20*/  IMAD.MOV.U32 R3, RZ, RZ, RZ ;  /* 0x000000ffff037224 */ /* 0x000fe200078e00ff */
        /* <DEDUP_REMOVED lines=8> */
[----:B------:R-:W-:-:S04]  /*0ab0*/  USHF.R.S32.HI UR5, URZ, 0x1f, UR4 ;  /* 0x0000001f3f057899 */ /* 0x000fc80008011404 */
[----:B------:R-:W-:-:S04]  /*0ac0*/  ULEA.HI UR5, UR5, UR4, URZ, 0x7 ;  /* 0x0000000405057291 */ /* 0x000fc8000f8f383f */
[----:B------:R-:W-:-:S04]  /*0ad0*/  USHF.R.S32.HI UR5, URZ, 0x7, UR5 ;  /* 0x000000073f057899 */ /* 0x000fc80008011405 */
[----:B------:R-:W-:Y:S08]  /*0ae0*/  @!P0 BRA `(.L_x_6491) ;  /* 0x0000000000808947 */ /* 0x000ff00003800000 */
[----:B------:R-:W-:-:S04]  /*0af0*/  USHF.R.U32.HI UR4, URZ, 0x10, UR7 ;  /* 0x000000103f047899 */ /* 0x000fc80008011607 */
[----:B------:R-:W-:-:S11]  /*0b00*/  UISETP.NE.AND UP0, UPT, UR4, URZ, UPT ;  /* 0x0000003f0400728c */ /* 0x000fd6000bf05270 */
[----:B------:R-:W-:Y:S02]  /*0b10*/  @!UP0 ULDC UR4, c[0x0][0x9f0] ;  /* 0x00027c0000048ab9 */ /* 0x000fe40000000800 */
[----:B------:R-:W-:Y:S01]  /*0b20*/  IMAD.U32 R6, RZ, RZ, UR4 ;  /* 0x00000004ff067e24 */ /* 0x000fe2000f8e00ff */
[----:B------:R-:W-:-:S04]  /*0b30*/  UIADD3 UR6, UR5, -0x1, UR4 ;  /* 0xffffffff05067890 */ /* 0x000fc8000fffe004 */
[-C--:B------:R-:W-:Y:S02]  /*0b40*/  IABS R3, R6.reuse ;  /* 0x0000000600037213 */ /* 0x080fe40000000000 */
[----:B------:R-:W-:Y:S01]  /*0b50*/  IMAD.U32 R8, RZ, RZ, UR6 ;  /* 0x00000006ff087e24 */ /* 0x000fe2000f8e00ff */
[----:B------:R-:W-:Y:S01]  /*0b60*/  IABS R6, R6 ;  /* 0x0000000600067213 */ /* 0x000fe20000000000 */
[----:B------:R-:W0:Y:S01]  /*0b70*/  I2F.RP R0, R3 ;  /* 0x0000000300007306 */ /* 0x000e220000209400 */
[----:B------:R-:W-:Y:S02]  /*0b80*/  ULOP3.LUT UR6, UR6, UR4, URZ, 0x3c, !UPT ;  /* 0x0000000406067292 */ /* 0x000fe4000f8e3c3f */
[----:B------:R-:W-:-:S04]  /*0b90*/  IADD3 R6, RZ, -R6, RZ ;  /* 0x80000006ff067210 */ /* 0x000fc80007ffe0ff */
[----:B------:R-:W-:Y:S01]  /*0ba0*/  ISETP.LE.AND P2, PT, RZ, UR6, PT ;  /* 0x00000006ff007c0c */ /* 0x000fe2000bf43270 */
[----:B0-----:R-:W0:Y:S02]  /*0bb0*/  MUFU.RCP R0, R0 ;  /* 0x0000000000007308 */ /* 0x001e240000001000 */
[----:B0-----:R-:W-:Y:S02]  /*0bc0*/  IADD3 R4, R0, 0xffffffe, RZ ;  /* 0x0ffffffe00047810 */ /* 0x001fe40007ffe0ff */
[----:B------:R-:W-:-:S04]  /*0bd0*/  IABS R0, R8 ;  /* 0x0000000800007213 */ /* 0x000fc80000000000 */
[----:B------:R0:W1:Y:S02]  /*0be0*/  F2I.FTZ.U32.TRUNC.NTZ R5, R4 ;  /* 0x0000000400057305 */ /* 0x000064000021f000 */
[----:B0-----:R-:W-:Y:S02]  /*0bf0*/  IMAD.MOV.U32 R4, RZ, RZ, RZ ;  /* 0x000000ffff047224 */ /* 0x001fe400078e00ff */
[----:B-1----:R-:W-:-:S04]  /*0c00*/  IMAD.MOV R10, RZ, RZ, -R5 ;  /* 0x000000ffff0a7224 */ /* 0x002fc800078e0a05 */
        /* <DEDUP_REMOVED lines=8> */
[----:B------:R-:W-:Y:S02]  /*0c90*/  ISETP.NE.AND P1, PT, RZ, UR4, PT ;  /* 0x00000004ff007c0c */ /* 0x000fe4000bf25270 */
[----:B------:R-:W-:-:S13]  /*0ca0*/  ISETP.GE.U32.AND P0, PT, R0, R3, PT ;  /* 0x000000030000720c */ /* 0x000fda0003f06070 */
[----:B------:R-:W-:-:S05]  /*0cb0*/  @P0 VIADD R5, R5, 0x1 ;  /* 0x0000000105050836 */ /* 0x000fca0000000000 */
[----:B------:R-:W-:-:S05]  /*0cc0*/  MOV R3, R5 ;  /* 0x0000000500037202 */ /* 0x000fca0000000f00 */
[----:B------:R-:W-:Y:S01]  /*0cd0*/  @!P2 IMAD.MOV R3, RZ, RZ, -R3 ;  /* 0x000000ffff03a224 */ /* 0x000fe200078e0a03 */
[----:B------:R-:W-:-:S07]  /*0ce0*/  @!P1 LOP3.LUT R3, RZ, UR4, RZ, 0x33, !PT ;  /* 0x00000004ff039c12 */ /* 0x000fce000f8e33ff */
.L_x_6491:
[----:B------:R-:W-:Y:S01]  /*0cf0*/  IMAD R16, R3, UR8, RZ ;  /* 0x0000000803107c24 */ /* 0x000fe2000f8e02ff */
[----:B------:R-:W-:Y:S01]  /*0d00*/  PLOP3.LUT P0, PT, PT, PT, PT, 0x80, 0x0 ;  /* 0x000000000000781c */ /* 0x000fe20003f0f070 */
[----:B------:R-:W-:Y:S01]  /*0d10*/  VIADD R18, R18, 0xffffff80 ;  /* 0xffffff8012127836 */ /* 0x000fe20000000000 */
[----:B------:R-:W-:Y:S02]  /*0d20*/  MOV R0, RZ ;  /* 0x000000ff00007202 */ /* 0x000fe40000000f00 */
[----:B------:R-:W-:Y:S02]  /*0d30*/  CS2R R150, SRZ ;  /* 0x0000000000967805 */ /* 0x000fe4000001ff00 */
[----:B------:R-:W-:Y:S02]  /*0d40*/  VIADDMNMX R3, R16, R3, UR5, PT ;  /* 0x0000000510037e46 */ /* 0x000fe4000b800103 */
[----:B------:R-:W-:Y:S02]  /*0d50*/  CS2R R68, SRZ ;  /* 0x0000000000447805 */ /* 0x000fe4000001ff00 */
[----:B------:R-:W-:-:S02]  /*0d60*/  CS2R R66, SRZ ;  /* 0x0000000000427805 */ /* 0x000fc4000001ff00 */
        /* <DEDUP_REMOVED lines=14> */
[----:B------:R-:W-:Y:S02]  /*0e50*/  ISETP.LT.AND P1, PT, R16, UR42, PT ;  /* 0x0000002a10007c0c */ /* 0x000fe4000bf21270 */
        /* <DEDUP_REMOVED lines=52> */
.L_x_6493:
[----:B------:R-:W-:-:S04]  /*11a0*/  SHF.L.U32 R3, RZ, 0x1f, RZ ;  /* 0x0000001fff037819 */ /* 0x000fc800000006ff */
[----:B------:R-:W0:Y:S02]  /*11b0*/  SYNCS.PHASECHK.TRANS64.TRYWAIT P0, [UR36+0x28800], R3 ;  /* 0x02880003ff0075a7 */ /* 0x000e240008000164 */
[----:B0-----:R-:W-:Y:S05]  /*11c0*/  @!P0 BRA `(.L_x_6494) ;  /* 0x000000b000e88947 */ /* 0x001fea0003800000 */
.L_x_6567:
[----:B------:R-:W-:-:S06]  /*11d0*/  ULOP3.LUT UR4, UR40, 0x1, URZ, 0xfc, !UPT ;  /* 0x0000000128047892 */ /* 0x000fcc000f8efc3f */
[----:B0-----:R-:W-:-:S05]  /*11e0*/  IMAD.U32 R0, RZ, RZ, UR4 ;  /* 0x00000004ff007e24 */ /* 0x001fca000f8e00ff */
[----:B------:R-:W-:-:S13]  /*11f0*/  ISETP.NE.AND P0, PT, R0, 0x3, PT ;  /* 0x000000030000780c */ /* 0x000fda0003f05270 */
[----:B------:R-:W-:Y:S05]  /*1200*/  @!P0 BRA `(.L_x_6495) ;  /* 0x0000000000048947 */ /* 0x000fea0003800000 */
[----:B------:R-:W-:Y:S01]  /*1210*/  BPT.TRAP 0x1 ;  /* 0x000000040000795c */ /* 0x000fe20000300000 */
.L_x_6495:
[----:B------:R0:W1:Y:S01]  /*1220*/  SYNCS.PHASECHK.TRANS64.TRYWAIT P1, [UR36+0x28830], R3 ;  /* 0x02883003ff0075a7 */ /* 0x0000620008020164 */
[----:B------:R-:W-:Y:S05]  /*1230*/  @!P0 BRA `(.L_x_6496) ;  /* 0x0000000000048947 */ /* 0x000fea0003800000 */
[----:B------:R-:W-:Y:S01]  /*1240*/  BPT.TRAP 0x1 ;  /* 0x000000040000795c */ /* 0x000fe20000300000 */
.L_x_6496:
[----:B------:R-:W-:Y:S01]  /*1250*/  MOV R5, UR44 ;  /* 0x0000002c00057c02 */ /* 0x000fe20008000f00 */
[----:B------:R-:W-:Y:S01]  /*1260*/  IMAD.MOV.U32 R0, RZ, RZ, RZ ;  /* 0x000000ffff007224 */ /* 0x000fe200078e00ff */
[----:B-1----:R-:W-:Y:S06]  /*1270*/  @P1 BRA `(.L_x_6497) ;  /* 0x0000000000081947 */ /* 0x002fec0003800000 */
[----:B------:R-:W1:Y:S02]  /*1280*/  SYNCS.PHASECHK.TRANS64.TRYWAIT P1, [UR36+0x28830], R3 ;  /* 0x02883003ff0075a7 */ /* 0x000e640008020164 */
[----:B-1----:R-:W-:Y:S05]  /*1290*/  @!P1 BRA `(.L_x_6498) ;  /* 0x000000b000cc9947 */ /* 0x002fea0003800000 */
.L_x_6497:
[----:B------:R-:W-:Y:S05]  /*12a0*/  WARPSYNC.ALL ;  /* 0x0000000000007948 */ /* 0x000fea0003800000 */
[----:B-1----:R-:W-:Y:S01]  /*12b0*/  LOP3.LUT R4, R5, 0x10000, RZ, 0xfc, !PT ;  /* 0x0001000005047812 */ /* 0x002fe200078efcff */
[----:B------:R-:W-:Y:S01]  /*12c0*/  IMAD.MOV.U32 R151, RZ, RZ, RZ ;  /* 0x000000ffff977224 */ /* 0x000fe200078e00ff */
[----:B------:R-:W-:Y:S01]  /*12d0*/  MOV R5, 0x40000040 ;  /* 0x4000004000057802 */ /* 0x000fe20000000f00 */
[----:B------:R-:W-:Y:S01]  /*12e0*/  UIADD3 UR4, UR36, 0x18400, URZ ;  /* 0x0001840024047890 */ /* 0x000fe2000fffe03f */
        /* <DEDUP_REMOVED lines=8> */
[----:B------:R-:W1:Y:S01]  /*1370*/  S2UR UR7, SR_CgaCtaId ;  /* 0x00000000000779c3 */ /* 0x000e620000008800 */
[----:B------:R-:W-:Y:S01]  /*1380*/  UMOV UR15, 0x40000040 ;  /* 0x40000040000f7882 */ /* 0x000fe20000000000 */
[----:B------:R-:W-:Y:S01]  /*1390*/  UMOV UR17, 0x40000040 ;  /* 0x4000004000117882 */ /* 0x000fe20000000000 */
[----:B------:R-:W-:Y:S01]  /*13a0*/  ULOP3.LUT UR48, UR4, 0x10000, URZ, 0xfc, !UPT ;  /* 0x0001000004307892 */ /* 0x000fe2000f8efc3f */
[----:B------:R-:W-:Y:S01]  /*13b0*/  UMOV UR19, 0x40000040 ;  /* 0x4000004000137882 */ /* 0x000fe20000000000 */
[----:B------:R-:W-:-:S02]  /*13c0*/  UMOV UR21, 0x40000040 ;  /* 0x4000004000157882 */ /* 0x000fc40000000000 */
[----:B------:R-:W-:Y:S02]  /*13d0*/  UIADD3 UR14, UR48, 0x4, URZ ;  /* 0x00000004300e7890 */ /* 0x000fe4000fffe03f */
[----:B------:R-:W-:Y:S01]  /*13e0*/  UIADD3 UR12, UR32, 0x4, URZ ;  /* 0x00000004200c7890 */ /* 0x000fe2000fffe03f */
[----:B------:R-:W-:Y:S01]  /*13f0*/  UMOV UR10, UR48 ;  /* 0x00000030000a7c82 */ /* 0x000fe20008000000 */
[----:B------:R-:W-:Y:S01]  /*1400*/  UIADD3 UR16, UR32, 0x6, URZ ;  /* 0x0000000620107890 */ /* 0x000fe2000fffe03f */
[----:B------:R-:W-:Y:S01]  /*1410*/  HGMMA.64x128x16.F32 R24, gdesc[UR8], RZ, !UPT, gsb0 ;  /* 0x01e00000081879f0 */ /* 0x000fe2000c0008ff */
[----:B------:R-:W-:Y:S02]  /*1420*/  UIADD3 UR8, UR32, 0x2, URZ ;  /* 0x0000000220087890 */ /* 0x000fe4000fffe03f */
[----:B------:R-:W-:Y:S01]  /*1430*/  UIADD3 UR10, UR48, 0x2, URZ ;  /* 0x00000002300a7890 */ /* 0x000fe2000fffe03f */
[----:B------:R-:W-:Y:S01]  /*1440*/  UMOV UR9, 0x40000040 ;  /* 0x4000004000097882 */ /* 0x000fe20000000000 */
[----:B------:R-:W-:Y:S01]  /*1450*/  UMOV UR11, 0x40000040 ;  /* 0x40000040000b7882 */ /* 0x000fe20000000000 */
[----:B------:R-:W-:-:S02]  /*1460*/  UIADD3 UR18, UR48, 0x6, URZ ;  /* 0x0000000630127890 */ /* 0x000fc4000fffe03f */
[----:B------:R-:W-:Y:S02]  /*1470*/  UIADD3 UR20, UR32, 0x400, URZ ;  /* 0x0000040020147890 */ /* 0x000fe4000fffe03f */
[----:B------:R-:W-:Y:S01]  /*1480*/  UIADD3 UR22, UR48, 0x400, URZ ;  /* 0x0000040030167890 */ /* 0x000fe2000fffe03f */
        /* <DEDUP_REMOVED lines=15> */
[----:B------:R-:W-:Y:S03]  /*1580*/  HGMMA.64x128x16.F32 R24, gdesc[UR8], R24, gsb0 ;  /* 0x01e00000081879f0 */ /* 0x000fe60008000818 */
[----:B------:R-:W-:Y:S02]  /*1590*/  WARPGROUP.DEPBAR.LE gsb0, 0x0 ;  /* 0x00008000000079c5 */ /* 0x000fe40000010000 */
[----:B------:R-:W-:-:S07]  /*15a0*/  WARPGROUP.ARRIVE ;  /* 0x00000000000079c5 */ /* 0x000fce0000000000 */
        /* <DEDUP_REMOVED lines=17> */
[----:B-1----:R-:W-:Y:S05]  /*16c0*/  @!P0 BRA `(.L_x_6499) ;  /* 0x0000000000048947 */ /* 0x002fea0003800000 */
[----:B------:R-:W-:Y:S01]  /*16d0*/  BPT.TRAP 0x1 ;  /* 0x000000040000795c */ /* 0x000fe20000300000 */
.L_x_6499:
        /* <DEDUP_REMOVED lines=9> */
[----:B------:R-:W1:Y:S01]  /*1770*/  MUFU.TANH R26, R26 ;  /* 0x0000001a001a7308 */ /* 0x000e620000002400 */
[----:B------:R-:W-:Y:S01]  /*1780*/  SHF.R.S32.HI R10, RZ, 0x1f, R17 ;  /* 0x0000001fff0a7819 */ /* 0x000fe20000011411 */
[----:B------:R-:W-:Y:S01]  /*1790*/  FMUL.FTZ R35, R35, UR4 ;  /* 0x0000000423237c20 */ /* 0x000fe20008410000 */
[----:B------:R-:W-:Y:S01]  /*17a0*/  FMUL.FTZ R24, R24, UR4 ;  /* 0x0000000418187c20 */ /* 0x000fe20008410000 */
[----:B------:R-:W-:Y:S01]  /*17b0*/  FMUL.FTZ R38, R38, UR4 ;  /* 0x0000000426267c20 */ /* 0x000fe20008410000 */
[----:B------:R-:W-:Y:S01]  /*17c0*/  LEA.HI R10, R10, R17, RZ, 0x2 ;  /* 0x000000110a0a7211 */ /* 0x000fe200078f10ff */
[----:B------:R-:W-:Y:S01]  /*17d0*/  FMUL.FTZ R25, R25, UR4 ;  /* 0x0000000419197c20 */ /* 0x000fe20008410000 */
[----:B------:R-:W-:Y:S01]  /*17e0*/  FMUL.FTZ R39, R39, UR4 ;  /* 0x0000000427277c20 */ /* 0x000fe20008410000 */
[----:B------:R-:W2:Y:S01]  /*17f0*/  MUFU.TANH R27, R27 ;  /* 0x0000001b001b7308 */ /* 0x000ea20000002400 */
[----:B------:R-:W-:Y:S01]  /*1800*/  LOP3.LUT R10, R10, 0x7ffffffc, RZ, 0xc0, !PT ;  /* 0x7ffffffc0a0a7812 */ /* 0x000fe200078ec0ff */
[----:B------:R-:W-:Y:S01]  /*1810*/  FMUL.FTZ R28, R28, UR4 ;  /* 0x000000041c1c7c20 */ /* 0x000fe20008410000 */
[----:B------:R-:W-:Y:S01]  /*1820*/  FMUL.FTZ R42, R42, UR4 ;  /* 0x000000042a2a7c20 */ /* 0x000fe20008410000 */
[----:B------:R-:W-:Y:S01]  /*1830*/  FMUL.FTZ R29, R29, UR4 ;  /* 0x000000041d1d7c20 */ /* 0x000fe20008410000 */
[----:B------:R-:W-:Y:S01]  /*1840*/  FMUL.FTZ R32, R32, UR4 ;  /* 0x0000000420207c20 */ /* 0x000fe20008410000 */
[----:B------:R-:W-:-:S02]  /*1850*/  IMAD.IADD R10, R17, 0x1, -R10 ;  /* 0x00000001110a7824 */ /* 0x000fc400078e0a0a */
[----:B------:R-:W-:Y:S01]  /*1860*/  FMUL.FTZ R43, R43, UR4 ;  /* 0x000000042b2b7c20 */ /* 0x000fe20008410000 */
[----:B------:R-:W3:Y:S01]  /*1870*/  MUFU.TANH R30, R30 ;  /* 0x0000001e001e7308 */ /* 0x000ee20000002400 */
[----:B------:R-:W-:Y:S01]  /*1880*/  FMUL.FTZ R46, R46, UR4 ;  /* 0x000000042e2e7c20 */ /* 0x000fe20008410000 */
[----:B------:R-:W-:Y:S02]  /*1890*/  IMAD R10, R10, R9, 0x80 ;  /* 0x000000800a0a7424 */ /* 0x000fe400078e0209 */
[----:B------:R-:W-:Y:S01]  /*18a0*/  FMUL.FTZ R33, R33, UR4 ;  /* 0x0000000421217c20 */ /* 0x000fe20008410000 */
[----:B------:R-:W-:Y:S02]  /*18b0*/  IMAD.U32 R9, RZ, RZ, UR42 ;  /* 0x0000002aff097e24 */ /* 0x000fe4000f8e00ff */
[----:B------:R-:W-:Y:S01]  /*18c0*/  FMUL.FTZ R47, R47, UR4 ;  /* 0x000000042f2f7c20 */ /* 0x000fe20008410000 */
[----:B------:R-:W-:Y:S02]  /*18d0*/  VIADD R10, R10, UR43 ;  /* 0x0000002b0a0a7c36 */ /* 0x000fe40008000000 */
[----:B------:R-:W-:Y:S01]  /*18e0*/  FMUL.FTZ R36, R36, UR4 ;  /* 0x0000000424247c20 */ /* 0x000fe20008410000 */
[----:B------:R-:W4:Y:S01]  /*18f0*/  MUFU.TANH R31, R31 ;  /* 0x0000001f001f7308 */ /* 0x000f220000002400 */
[----:B------:R-:W-:Y:S01]  /*1900*/  FMUL.FTZ R50, R50, UR4 ;  /* 0x0000000432327c20 */ /* 0x000fe20008410000 */
[----:B------:R-:W-:-:S02]  /*1910*/  IMAD R10, R9, -0x80, R10 ;  /* 0xffffff80090a7824 */ /* 0x000fc400078e020a */
[----:B------:R-:W-:Y:S01]  /*1920*/  FMUL.FTZ R37, R37, UR4 ;  /* 0x0000000425257c20 */ /* 0x000fe20008410000 */
[----:B------:R-:W-:Y:S01]  /*1930*/  FMUL.FTZ R40, R40, UR4 ;  /* 0x0000000428287c20 */ /* 0x000fe20008410000 */
[----:B------:R-:W-:Y:S01]  /*1940*/  FMUL.FTZ R51, R51, UR4 ;  /* 0x0000000433337c20 */ /* 0x000fe20008410000 */
[----:B------:R-:W-:Y:S01]  /*1950*/  FMUL.FTZ R54, R54, UR4 ;  /* 0x0000000436367c20 */ /* 0x000fe20008410000 */
[C---:B------:R-:W-:Y:S01]  /*1960*/  ISETP.GT.AND P2, PT, R10.reuse, RZ, PT ;  /* 0x000000ff0a00720c */ /* 0x040fe20003f44270 */
[----:B------:R-:W5:Y:S01]  /*1970*/  MUFU.TANH R34, R34 ;  /* 0x0000002200227308 */ /* 0x000f620000002400 */
[C---:B------:R-:W-:Y:S01]  /*1980*/  ISETP.GT.AND P1, PT, R10.reuse, 0x1, PT ;  /* 0x000000010a00780c */ /* 0x040fe20003f24270 */
[----:B------:R-:W-:Y:S01]  /*1990*/  FMUL.FTZ R41, R41, UR4 ;  /* 0x0000000429297c20 */ /* 0x000fe20008410000 */
[----:B------:R-:W-:Y:S01]  /*19a0*/  ISETP.GT.AND P6, PT, R10, 0x8, PT ;  /* 0x000000080a00780c */ /* 0x000fe20003fc4270 */
[----:B------:R-:W-:Y:S01]  /*19b0*/  FMUL.FTZ R44, R44, UR4 ;  /* 0x000000042c2c7c20 */ /* 0x000fe20008410000 */
[----:B-1----:R-:W-:Y:S01]  /*19c0*/  FSEL R12, R26, -INF , P2 ;  /* 0xff8000001a0c7808 */ /* 0x002fe20001000000 */
[----:B------:R-:W-:Y:S01]  /*19d0*/  FMUL.FTZ R55, R55, UR4 ;  /* 0x0000000437377c20 */ /* 0x000fe20008410000 */
[----:B--2---:R-:W-:Y:S01]  /*19e0*/  FSEL R27, R27, -INF , P1 ;  /* 0xff8000001b1b7808 */ /* 0x004fe20000800000 */
        /* <DEDUP_REMOVED lines=13> */
[----:B------:R-:W-:Y:S01]  /*1ac0*/  ISETP.GT.AND P3, PT, R10, 0x11, PT ;  /* 0x000000110a00780c */ /* 0x000fe20003f64270 */
[----:B------:R-:W-:Y:S01]  /*1ad0*/  FMUL.FTZ R49, R49, UR4 ;  /* 0x0000000431317c20 */ /* 0x000fe20008410000 */
[----:B-----5:R-:W-:Y:S01]  /*1ae0*/  FSEL R92, R34, -INF , P4 ;  /* 0xff800000225c7808 */ /* 0x020fe20002000000 */
[----:B0-----:R-:W0:Y:S01]  /*1af0*/  MUFU.TANH R3, R25 ;  /* 0x0000001900037308 */ /* 0x001e220000002400 */
[----:B------:R-:W-:Y:S01]  /*1b00*/  FMNMX.FTZ R9, R90, R9, !PT ;  /* 0x000000095a097209 */ /* 0x000fe20007810000 */
[----:B------:R-:W-:Y:S01]  /*1b10*/  FMUL.FTZ R52, R52, UR4 ;  /* 0x0000000434347c20 */ /* 0x000fe20008410000 */
[----:B-1----:R-:W-:Y:S01]  /*1b20*/  FSEL R6, R6, -INF , P2 ;  /* 0xff80000006067808 */ /* 0x002fe20001000000 */
[----:B------:R-:W-:Y:S01]  /*1b30*/  FMUL.FTZ R63, R63, UR4 ;  /* 0x000000043f3f7c20 */ /* 0x000fe20008410000 */
[----:B------:R-:W-:Y:S01]  /*1b40*/  ISETP.GT.AND P2, PT, R10, 0x18, PT ;  /* 0x000000180a00780c */ /* 0x000fe20003f44270 */
[----:B------:R-:W-:Y:S01]  /*1b50*/  FMUL.FTZ R53, R53, UR4 ;  /* 0x0000000435357c20 */ /* 0x000fe20008410000 */
[----:B------:R-:W-:Y:S01]  /*1b60*/  FMNMX.FTZ R9, R92, R9, !PT ;  /* 0x000000095c097209 */ /* 0x000fe20007810000 */
[----:B------:R-:W1:Y:S01]  /*1b70*/  MUFU.TANH R38, R38 ;  /* 0x0000002600267308 */ /* 0x000e620000002400 */
[----:B--2---:R-:W-:Y:S01]  /*1b80*/  FSEL R94, R35, -INF , P3 ;  /* 0xff800000235e7808 */ /* 0x004fe20001800000 */
[----:B------:R-:W-:Y:S01]  /*1b90*/  FMUL.FTZ R66, R66, UR4 ;  /* 0x0000000442427c20 */ /* 0x000fe20008410000 */
[----:B------:R-:W-:Y:S01]  /*1ba0*/  FMUL.FTZ R56, R56, UR4 ;  /* 0x0000000438387c20 */ /* 0x000fe20008410000 */
[----:B------:R-:W-:Y:S01]  /*1bb0*/  FMUL.FTZ R67, R67, UR4 ;  /* 0x0000000443437c20 */ /* 0x000fe20008410000 */
[----:B------:R-:W-:Y:S01]  /*1bc0*/  FMNMX.FTZ R9, R94, R9, !PT ;  /* 0x000000095e097209 */ /* 0x000fe20007810000 */
[----:B------:R-:W-:Y:S01]  /*1bd0*/  FMUL.FTZ R57, R57, UR4 ;  /* 0x0000000439397c20 */ /* 0x000fe20008410000 */
[----:B------:R-:W-:Y:S01]  /*1be0*/  FMUL.FTZ R70, R70, UR4 ;  /* 0x0000000446467c20 */ /* 0x000fe20008410000 */
[----:B------:R-:W2:Y:S01]  /*1bf0*/  MUFU.TANH R8, R28 ;  /* 0x0000001c00087308 */ /* 0x000ea20000002400 */
        /* <DEDUP_REMOVED lines=10> */
[----:B------:R-:W-:Y:S01]  /*1ca0*/  FMUL.FTZ R65, R65, UR4 ;  /* 0x0000000441417c20 */ /* 0x000fe20008410000 */
[----:B------:R-:W-:Y:S01]  /*1cb0*/  FMUL.FTZ R78, R78, UR4 ;  /* 0x000000044e4e7c20 */ /* 0x000fe20008410000 */
[----:B------:R-:W-:Y:S01]  /*1cc0*/  FMNMX.FTZ R9, R96, R9, !PT ;  /* 0x0000000960097209 */ /* 0x000fe20007810000 */
[----:B------:R-:W-:Y:S01]  /*1cd0*/  FMUL.FTZ R68, R68, UR4 ;  /* 0x0000000444447c20 */ /* 0x000fe20008410000 */
[----:B------:R-:W-:Y:S01]  /*1ce0*/  FMUL.FTZ R79, R79, UR4 ;  /* 0x000000044f4f7c20 */ /* 0x000fe20008410000 */
[----:B------:R-:W1:Y:S01]  /*1cf0*/  MUFU.TANH R14, R29 ;  /* 0x0000001d000e7308 */ /* 0x000e620000002400 */
[----:B--2---:R-:W-:Y:S01]  /*1d00*/  FSEL R8, R8, -INF , P6 ;  /* 0xff80000008087808 */ /* 0x004fe20003000000 */
[----:B------:R-:W-:Y:S01]  /*1d10*/  FMUL.FTZ R69, R69, UR4 ;  /* 0x0000000445457c20 */ /* 0x000fe20008410000 */
[----:B------:R-:W-:Y:S01]  /*1d20*/  ISETP.GT.AND P6, PT, R10, 0x20, PT ;  /* 0x000000200a00780c */ /* 0x000fe20003fc4270 */
[----:B------:R-:W-:Y:S01]  /*1d30*/  FMUL.FTZ R82, R82, UR4 ;  /* 0x0000000452527c20 */ /* 0x000fe20008410000 */
[----:B------:R-:W-:Y:S01]  /*1d40*/  FMUL.FTZ R72, R72, UR4 ;  /* 0x0000000448487c20 */ /* 0x000fe20008410000 */
[----:B------:R-:W-:Y:S01]  /*1d50*/  FMUL.FTZ R83, R83, UR4 ;  /* 0x0000000453537c20 */ /* 0x000fe20008410000 */
[----:B------:R-:W-:Y:S01]  /*1d60*/  FMUL.FTZ R73, R73, UR4 ;  /* 0x0000000449497c20 */ /* 0x000fe20008410000 */
[----:B------:R-:W2:Y:S01]  /*1d70*/  MUFU.TANH R42, R42 ;  /* 0x0000002a002a7308 */ /* 0x000ea20000002400 */
[----:B0-----:R-:W-:Y:S01]  /*1d80*/  FSEL R98, R39, -INF , P1 ;  /* 0xff80000027627808 */ /* 0x001fe20000800000 */
[----:B------:R-:W-:Y:S01]  /*1d90*/  FMUL.FTZ R86, R86, UR4 ;  /* 0x0000000456567c20 */ /* 0x000fe20008410000 */
[----:B------:R-:W-:Y:S01]  /*1da0*/  FMUL.FTZ R87, R87, UR4 ;  /* 0x0000000457577c20 */ /* 0x000fe20008410000 */
[----:B------:R-:W-:Y:S01]  /*1db0*/  ULDC UR5, c[0x0][0x988] ;  /* 0x0002620000057ab9 */ /* 0x000fe20000000800 */
[----:B------:R-:W-:Y:S01]  /*1dc0*/  FMNMX.FTZ R9, R98, R9, !PT ;  /* 0x0000000962097209 */ /* 0x000fe20007810000 */
[----:B------:R-:W-:Y:S01]  /*1dd0*/  FMUL.FTZ R76, R76, UR4 ;  /* 0x000000044c4c7c20 */ /* 0x000fe20008410000 */
[----:B------:R-:W-:Y:S01]  /*1de0*/  P2R R7, PR, RZ, 0x1 ;  /* 0x00000001ff077803 */ /* 0x000fe20000000000 */
[----:B------:R-:W0:Y:S01]  /*1df0*/  MUFU.TANH R32, R32 ;  /* 0x0000002000207308 */ /* 0x000e220000002400 */
[----:B-1----:R-:W-:Y:S01]  /*1e00*/  FSEL R14, R14, -INF , P5 ;  /* 0xff8000000e0e7808 */ /* 0x002fe20002800000 */
[----:B------:R-:W-:Y:S01]  /*1e10*/  FMUL.FTZ R77, R77, UR4 ;  /* 0x000000044d4d7c20 */ /* 0x000fe20008410000 */
[----:B------:R-:W-:Y:S01]  /*1e20*/  ISETP.GT.AND P5, PT, R10, 0x21, PT ;  /* 0x000000210a00780c */ /* 0x000fe20003fa4270 */
[----:B------:R-:W-:Y:S01]  /*1e30*/  FMUL.FTZ R80, R80, UR4 ;  /* 0x0000000450507c20 */ /* 0x000fe20008410000 */
[----:B------:R-:W-:Y:S01]  /*1e40*/  FMUL.FTZ R81, R81, UR4 ;  /* 0x0000000451517c20 */ /* 0x000fe20008410000 */
[----:B------:R-:W-:Y:S01]  /*1e50*/  FMUL.FTZ R84, R84, UR4 ;  /* 0x0000000454547c20 */ /* 0x000fe20008410000 */
[----:B------:R-:W-:Y:S01]  /*1e60*/  FMUL.FTZ R85, R85, UR4 ;  /* 0x0000000455557c20 */ /* 0x000fe20008410000 */
[----:B------:R-:W1:Y:S01]  /*1e70*/  MUFU.TANH R43, R43 ;  /* 0x0000002b002b7308 */ /* 0x000e620000002400 */
[----:B--2---:R-:W-:Y:S01]  /*1e80*/  FSEL R100, R42, -INF , P6 ;  /* 0xff8000002a647808 */ /* 0x004fe20003000000 */
[----:B------:R-:W-:Y:S01]  /*1e90*/  UIADD3 UR42, UR42, -0x2, URZ ;  /* 0xfffffffe2a2a7890 */ /* 0x000fe2000fffe03f */
[--C-:B------:R-:W-:Y:S01]  /*1ea0*/  IMAD.MOV.U32 R150, RZ, RZ, R151.reuse ;  /* 0x000000ffff967224 */ /* 0x100fe200078e0097 */
[----:B------:R-:W-:Y:S01]  /*1eb0*/  UIADD3 UR4, UR36, 0x28840, URZ ;  /* 0x0002884024047890 */ /* 0x000fe2000fffe03f */
[----:B------:R-:W-:Y:S01]  /*1ec0*/  FMNMX.FTZ R9, R100, R9, !PT ;  /* 0x0000000964097209 */ /* 0x000fe20007810000 */
[--C-:B------:R-:W-:Y:S01]  /*1ed0*/  IMAD.MOV.U32 R149, RZ, RZ, R151.reuse ;  /* 0x000000ffff957224 */ /* 0x100fe200078e0097 */
[-C--:B------:R-:W-:Y:S01]  /*1ee0*/  MOV R148, R151.reuse ;  /* 0x0000009700947202 */ /* 0x080fe20000000f00 */
[----:B------:R-:W2:Y:S01]  /*1ef0*/  MUFU.TANH R20, R33 ;  /* 0x0000002100147308 */ /* 0x000ea20000002400 */
[----:B0-----:R-:W-:Y:S01]  /*1f00*/  FSEL R18, R32, -INF , P4 ;  /* 0xff80000020127808 */ /* 0x001fe20002000000 */
[----:B------:R-:W-:Y:S01]  /*1f10*/  UPRMT UR4, UR7, 0x654, UR4 ;  /* 0x0000065407047896 */ /* 0x000fe20008000004 */
[----:B------:R-:W-:Y:S01]  /*1f20*/  ISETP.GT.AND P4, PT, R10, 0x28, PT ;  /* 0x000000280a00780c */ /* 0x000fe20003f84270 */
[--C-:B------:R-:W-:Y:S01]  /*1f30*/  IMAD.MOV.U32 R147, RZ, RZ, R151.reuse ;  /* 0x000000ffff937224 */ /* 0x100fe200078e0097 */
[-C--:B------:R-:W-:Y:S01]  /*1f40*/  MOV R145, R151.reuse ;  /* 0x0000009700917202 */ /* 0x080fe20000000f00 */
[--C-:B------:R-:W-:Y:S01]  /*1f50*/  IMAD.MOV.U32 R143, RZ, RZ, R151.reuse ;  /* 0x000000ffff8f7224 */ /* 0x100fe200078e0097 */
[----:B------:R-:W-:Y:S01]  /*1f60*/  MOV R139, R151 ;  /* 0x00000097008b7202 */ /* 0x000fe20000000f00 */
[----:B------:R-:W0:Y:S01]  /*1f70*/  MUFU.TANH R46, R46 ;  /* 0x0000002e002e7308 */ /* 0x000e220000002400 */
[----:B-1----:R-:W-:Y:S01]  /*1f80*/  FSEL R102, R43, -INF , P5 ;  /* 0xff8000002b667808 */ /* 0x002fe20002800000 */
[--C-:B------:R-:W-:Y:S01]  /*1f90*/  IMAD.MOV.U32 R141, RZ, RZ, R151.reuse ;  /* 0x000000ffff8d7224 */ /* 0x100fe200078e0097 */
[----:B------:R-:W-:Y:S01]  /*1fa0*/  SYNCS.ARRIVE.TRANS64.RED.A1T0 RZ, [UR4], RZ ;  /* 0x000000ffffff79a7 */ /* 0x000fe20008100404 */
[----:B------:R-:W-:Y:S01]  /*1fb0*/  UMOV UR4, URZ ;  /* 0x0000003f00047c82 */ /* 0x000fe20008000000 */
        /* <DEDUP_REMOVED lines=42> */
[----:B------:R-:W-:-:S03]  /*2260*/  IMAD.MOV.U32 R89, RZ, RZ, R151 ;  /* 0x000000ffff597224 */ /* 0x000fc600078e0097 */
[----:B------:R-:W-:-:S03]  /*2270*/  FMNMX.FTZ R9, R108, R9, !PT ;  /* 0x000000096c097209 */ /* 0x000fc60007810000 */
[----:B------:R-:W1:Y:S01]  /*2280*/  MUFU.TANH R28, R41 ;  /* 0x00000029001c7308 */ /* 0x000e620000002400 */
[----:B--2---:R-:W-:Y:S02]  /*2290*/  FSEL R26, R40, -INF , P6 ;  /* 0xff800000281a7808 */ /* 0x004fe40003000000 */
[----:B------:R-:W-:-:S05]  /*22a0*/  ISETP.GT.AND P6, PT, R10, 0x38, PT ;  /* 0x000000380a00780c */ /* 0x000fca0003fc4270 */
[----:B------:R-:W2:Y:S01]  /*22b0*/  MUFU.TANH R54, R54 ;  /* 0x0000003600367308 */ /* 0x000ea20000002400 */
[----:B0-----:R-:W-:-:S04]  /*22c0*/  FSEL R110, R51, -INF , P1 ;  /* 0xff800000336e7808 */ /* 0x001fc80000800000 */
[----:B------:R-:W-:-:S03]  /*22d0*/  FMNMX.FTZ R9, R110, R9, !PT ;  /* 0x000000096e097209 */ /* 0x000fc60007810000 */
[----:B------:R-:W0:Y:S01]  /*22e0*/  MUFU.TANH R44, R44 ;  /* 0x0000002c002c7308 */ /* 0x000e220000002400 */
[----:B-1----:R-:W-:Y:S02]  /*22f0*/  FSEL R28, R28, -INF , P5 ;  /* 0xff8000001c1c7808 */ /* 0x002fe40002800000 */
        /* <DEDUP_REMOVED lines=101> */
[----:B--2---:R-:W-:-:S04]  /*2950*/  FSEL R146, R87, -INF , P1 ;  /* 0xff80000057927808 */ /* 0x004fc80000800000 */
[----:B------:R-:W-:Y:S02]  /*2960*/  FMNMX.FTZ R11, R146, R9, !PT ;  /* 0x00000009920b7209 */ /* 0x000fe40007810000 */
[----:B------:R-:W-:Y:S01]  /*2970*/  MOV R9, UR5 ;  /* 0x0000000500097c02 */ /* 0x000fe20008000f00 */
[----:B------:R-:W2:Y:S01]  /*2980*/  MUFU.TANH R80, R80 ;  /* 0x0000005000507308 */ /* 0x000ea20000002400 */
[----:B0-----:R-:W-:Y:S01]  /*2990*/  FSEL R78, R76, -INF , P6 ;  /* 0xff8000004c4e7808 */ /* 0x001fe20003000000 */
[----:B------:R-:W0:Y:S06]  /*29a0*/  SHFL.BFLY PT, R10, R11, 0x2, 0x1f ;  /* 0x0c401f000b0a7f89 */ /* 0x000e2c00000e0000 */
[----:B------:R-:W3:Y:S01]  /*29b0*/  MUFU.TANH R81, R81 ;  /* 0x0000005100517308 */ /* 0x000ee20000002400 */
[----:B-1----:R-:W-:-:S07]  /*29c0*/  FSEL R82, R77, -INF , P5 ;  /* 0xff8000004d527808 */ /* 0x002fce0002800000 */
[----:B------:R-:W1:Y:S01]  /*29d0*/  MUFU.TANH R84, R84 ;  /* 0x0000005400547308 */ /* 0x000e620000002400 */
[----:B--2---:R-:W-:-:S07]  /*29e0*/  FSEL R80, R80, -INF , P4 ;  /* 0xff80000050507808 */ /* 0x004fce0002000000 */
[----:B------:R-:W2:Y:S01]  /*29f0*/  MUFU.TANH R85, R85 ;  /* 0x0000005500557308 */ /* 0x000ea20000002400 */
[----:B---3--:R-:W-:Y:S02]  /*2a00*/  FSEL R86, R81, -INF , P3 ;  /* 0xff80000051567808 */ /* 0x008fe40001800000 */
[----:B0-----:R-:W-:-:S05]  /*2a10*/  FMNMX.FTZ R13, R11, R10, !PT ;  /* 0x0000000a0b0d7209 */ /* 0x001fca0007810000 */
[----:B------:R-:W0:Y:S01]  /*2a20*/  SHFL.BFLY PT, R10, R13, 0x1, 0x1f ;  /* 0x0c201f000d0a7f89 */ /* 0x000e2200000e0000 */
[----:B-1----:R-:W-:Y:S02]  /*2a30*/  FSEL R84, R84, -INF , P2 ;  /* 0xff80000054547808 */ /* 0x002fe40001000000 */
[----:B0-----:R-:W-:-:S04]  /*2a40*/  FMNMX.FTZ R10, R13, R10, !PT ;  /* 0x0000000a0d0a7209 */ /* 0x001fc80007810000 */
[C---:B------:R-:W-:Y:S01]  /*2a50*/  FSETP.NEU.FTZ.AND P0, PT, R10.reuse, -INF , PT ;  /* 0xff8000000a00780b */ /* 0x040fe20003f1d000 */
[----:B------:R-:W-:-:S05]  /*2a60*/  FMUL.FTZ R15, R10, R9 ;  /* 0x000000090a0f7220 */ /* 0x000fca0000410000 */
[----:B------:R-:W-:Y:S02]  /*2a70*/  FSEL R15, R15, RZ, P0 ;  /* 0x000000ff0f0f7208 */ /* 0x000fe40000000000 */
[----:B------:R-:W-:Y:S02]  /*2a80*/  ISETP.NE.AND P0, PT, R7, RZ, PT ;  /* 0x000000ff0700720c */ /* 0x000fe40003f05270 */
[----:B------:R-:W-:Y:S01]  /*2a90*/  FMNMX.FTZ R7, R6, R3, !PT ;  /* 0x0000000306077209 */ /* 0x000fe20007810000 */
[-CC-:B------:R-:W-:Y:S01]  /*2aa0*/  FFMA.FTZ R155, R88, R9.reuse, -R15.reuse ;  /* 0x00000009589b7223 */ /* 0x180fe2000001080f */
[----:B--2---:R-:W-:Y:S01]  /*2ab0*/  FSEL R88, R85, -INF , P1 ;  /* 0xff80000055587808 */ /* 0x004fe20000800000 */
        /* <DEDUP_REMOVED lines=26> */
[-CC-:B------:R-:W-:Y:S01]  /*2c60*/  FFMA.FTZ R118, R118, R9.reuse, -R15.reuse ;  /* 0x0000000976767223 */ /* 0x180fe2000001080f */
[--C-:B------:R-:W-:Y:S01]  /*2c70*/  FFMA.FTZ R120, R120, R9, -R15.reuse ;  /* 0x0000000978787223 */ /* 0x100fe2000001080f */
[----:B------:R-:W1:Y:S01]  /*2c80*/  MUFU.EX2 R64, R64 ;  /* 0x0000004000407308 */ /* 0x000e620000000800 */
[----:B------:R-:W-:Y:S01]  /*2c90*/  FMNMX.FTZ R7, R28, R7, !PT ;  /* 0x000000071c077209 */ /* 0x000fe20007810000 */
[-CC-:B------:R-:W-:Y:S01]  /*2ca0*/  FFMA.FTZ R122, R122, R9.reuse, -R15.reuse ;  /* 0x000000097a7a7223 */ /* 0x180fe2000001080f */
[-CC-:B------:R-:W-:Y:S01]  /*2cb0*/  FFMA.FTZ R124, R124, R9.reuse, -R15.reuse ;  /* 0x000000097c7c7223 */ /* 0x180fe2000001080f */
[--C-:B------:R-:W-:Y:S01]  /*2cc0*/  FFMA.FTZ R126, R126, R9, -R15.reuse ;  /* 0x000000097e7e7223 */ /* 0x100fe2000001080f */
[----:B------:R-:W-:Y:S01]  /*2cd0*/  FMNMX.FTZ R7, R30, R7, !PT ;  /* 0x000000071e077209 */ /* 0x000fe20007810000 */
[-CC-:B------:R-:W-:Y:S01]  /*2ce0*/  FFMA.FTZ R128, R128, R9.reuse, -R15.reuse ;  /* 0x0000000980807223 */ /* 0x180fe2000001080f */
[--C-:B------:R-:W-:Y:S01]  /*2cf0*/  FFMA.FTZ R130, R130, R9, -R15.reuse ;  /* 0x0000000982827223 */ /* 0x100fe2000001080f */
[----:B------:R-:W2:Y:S01]  /*2d00*/  MUFU.EX2 R157, R157 ;  /* 0x0000009d009d7308 */ /* 0x000ea20000000800 */
[----:B------:R-:W-:Y:S01]  /*2d10*/  FMNMX.FTZ R7, R32, R7, !PT ;  /* 0x0000000720077209 */ /* 0x000fe20007810000 */
[-CC-:B------:R-:W-:Y:S01]  /*2d20*/  FFMA.FTZ R132, R132, R9.reuse, -R15.reuse ;  /* 0x0000000984847223 */ /* 0x180fe2000001080f */
[-CC-:B------:R-:W-:Y:S01]  /*2d30*/  FFMA.FTZ R134, R134, R9.reuse, -R15.reuse ;  /* 0x0000000986867223 */ /* 0x180fe2000001080f */
[--C-:B------:R-:W-:Y:S01]  /*2d40*/  FFMA.FTZ R136, R136, R9, -R15.reuse ;  /* 0x0000000988887223 */ /* 0x100fe2000001080f */
[----:B------:R-:W-:Y:S01]  /*2d50*/  FMNMX.FTZ R7, R34, R7, !PT ;  /* 0x0000000722077209 */ /* 0x000fe20007810000 */
[-CC-:B------:R-:W-:Y:S01]  /*2d60*/  FFMA.FTZ R138, R138, R9.reuse, -R15.reuse ;  /* 0x000000098a8a7223 */ /* 0x180fe2000001080f */
[--C-:B------:R-:W-:Y:S01]  /*2d70*/  FFMA.FTZ R140, R140, R9, -R15.reuse ;  /* 0x000000098c8c7223 */ /* 0x100fe2000001080f */
[----:B------:R-:W3:Y:S01]  /*2d80*/  MUFU.EX2 R66, R66 ;  /* 0x0000004200427308 */ /* 0x000ee20000000800 */
[----:B------:R-:W-:Y:S01]  /*2d90*/  FMNMX.FTZ R7, R36, R7, !PT ;  /* 0x0000000724077209 */ /* 0x000fe20007810000 */
[-CC-:B------:R-:W-:Y:S01]  /*2da0*/  FFMA.FTZ R142, R142, R9.reuse, -R15.reuse ;  /* 0x000000098e8e7223 */ /* 0x180fe2000001080f */
[-CC-:B------:R-:W-:Y:S01]  /*2db0*/  FFMA.FTZ R144, R144, R9.reuse, -R15.reuse ;  /* 0x0000000990907223 */ /* 0x180fe2000001080f */
[----:B------:R-:W-:Y:S01]  /*2dc0*/  FFMA.FTZ R15, R146, R9, -R15 ;  /* 0x00000009920f7223 */ /* 0x000fe2000001080f */
[----:B------:R-:W-:Y:S01]  /*2dd0*/  FMNMX.FTZ R7, R38, R7, !PT ;  /* 0x0000000726077209 */ /* 0x000fe20007810000 */
[--C-:B------:R-:W-:Y:S01]  /*2de0*/  IMAD.MOV.U32 R146, RZ, RZ, R151.reuse ;  /* 0x000000ffff927224 */ /* 0x100fe200078e0097 */
[----:B------:R-:W-:Y:S01]  /*2df0*/  MOV R112, R151 ;  /* 0x0000009700707202 */ /* 0x000fe20000000f00 */
[----:B------:R-:W4:Y:S01]  /*2e00*/  MUFU.EX2 R159, R159 ;  /* 0x0000009f009f7308 */ /* 0x000f220000000800 */
[----:B------:R-:W-:Y:S01]  /*2e10*/  FMNMX.FTZ R7, R40, R7, !PT ;  /* 0x0000000728077209 */ /* 0x000fe20007810000 */
[--C-:B------:R-:W-:Y:S01]  /*2e20*/  IMAD.MOV.U32 R116, RZ, RZ, R151.reuse ;  /* 0x000000ffff747224 */ /* 0x100fe200078e0097 */
[----:B------:R-:W-:Y:S01]  /*2e30*/  MOV R106, R151 ;  /* 0x00000097006a7202 */ /* 0x000fe20000000f00 */
[--C-:B------:R-:W-:Y:S01]  /*2e40*/  IMAD.MOV.U32 R114, RZ, RZ, R151.reuse ;  /* 0x000000ffff727224 */ /* 0x100fe200078e0097 */
[----:B------:R-:W-:Y:S01]  /*2e50*/  FMNMX.FTZ R7, R42, R7, !PT ;  /* 0x000000072a077209 */ /* 0x000fe20007810000 */
[--C-:B------:R-:W-:Y:S01]  /*2e60*/  IMAD.MOV.U32 R110, RZ, RZ, R151.reuse ;  /* 0x000000ffff6e7224 */ /* 0x100fe200078e0097 */
[----:B------:R-:W-:Y:S01]  /*2e70*/  MOV R100, R151 ;  /* 0x0000009700647202 */ /* 0x000fe20000000f00 */
[----:B------:R-:W-:Y:S01]  /*2e80*/  MUFU.EX2 R68, R68 ;  /* 0x0000004400447308 */ /* 0x000fe20000000800 */
[----:B------:R-:W-:Y:S01]  /*2e90*/  FMNMX.FTZ R7, R44, R7, !PT ;  /* 0x000000072c077209 */ /* 0x000fe20007810000 */
[--C-:B------:R-:W-:Y:S01]  /*2ea0*/  IMAD.MOV.U32 R108, RZ, RZ, R151.reuse ;  /* 0x000000ffff6c7224 */ /* 0x100fe200078e0097 */
[----:B------:R-:W-:Y:S01]  /*2eb0*/  MOV R94, R151 ;  /* 0x00000097005e7202 */ /* 0x000fe20000000f00 */
[--C-:B------:R-:W-:Y:S01]  /*2ec0*/  IMAD.MOV.U32 R104, RZ, RZ, R151.reuse ;  /* 0x000000ffff687224 */ /* 0x100fe200078e0097 */
[----:B------:R-:W-:Y:S01]  /*2ed0*/  FMNMX.FTZ R7, R46, R7, !PT ;  /* 0x000000072e077209 */ /* 0x000fe20007810000 */
[----:B------:R-:W-:-:S02]  /*2ee0*/  IMAD.MOV.U32 R102, RZ, RZ, R151 ;  /* 0x000000ffff667224 */ /* 0x000fc400078e0097 */
[----:B------:R-:W-:Y:S01]  /*2ef0*/  MUFU.EX2 R161, R161 ;  /* 0x000000a100a17308 */ /* 0x000fe20000000800 */
[----:B------:R-:W-:Y:S01]  /*2f00*/  FMNMX.FTZ R7, R48, R7, !PT ;  /* 0x0000000730077209 */ /* 0x000fe20007810000 */
[--C-:B------:R-:W-:Y:S02]  /*2f10*/  IMAD.MOV.U32 R98, RZ, RZ, R151.reuse ;  /* 0x000000ffff627224 */ /* 0x100fe400078e0097 */
[--C-:B------:R-:W-:Y:S01]  /*2f20*/  IMAD.MOV.U32 R96, RZ, RZ, R151.reuse ;  /* 0x000000ffff607224 */ /* 0x100fe200078e0097 */
[----:B------:R-:W-:Y:S01]  /*2f30*/  FMNMX.FTZ R7, R50, R7, !PT ;  /* 0x0000000732077209 */ /* 0x000fe20007810000 */
[--C-:B------:R-:W-:Y:S02]  /*2f40*/  IMAD.MOV.U32 R92, RZ, RZ, R151.reuse ;  /* 0x000000ffff5c7224 */ /* 0x100fe400078e0097 */
[----:B------:R-:W-:Y:S01]  /*2f50*/  MUFU.EX2 R70, R70 ;  /* 0x0000004600467308 */ /* 0x000fe20000000800 */
[----:B------:R-:W-:Y:S01]  /*2f60*/  FMNMX.FTZ R7, R52, R7, !PT ;  /* 0x0000000734077209 */ /* 0x000fe20007810000 */
[----:B------:R-:W-:-:S03]  /*2f70*/  IMAD.MOV.U32 R90, RZ, RZ, R151 ;  /* 0x000000ffff5a7224 */ /* 0x000fc600078e0097 */
        /* <DEDUP_REMOVED lines=14> */
[----:B------:R-:W-:-:S05]  /*3060*/  FMNMX.FTZ R7, R88, R7, !PT ;  /* 0x0000000758077209 */ /* 0x000fca0007810000 */
[----:B------:R-:W5:Y:S02]  /*3070*/  SHFL.BFLY PT, R12, R7, 0x2, 0x1f ;  /* 0x0c401f00070c7f89 */ /* 0x000f6400000e0000 */
[----:B------:R-:W-:Y:S08]  /*3080*/  MUFU.EX2 R167, R167 ;  /* 0x000000a700a77308 */ /* 0x000ff00000000800 */
[----:B------:R-:W-:Y:S08]  /*3090*/  MUFU.EX2 R76, R76 ;  /* 0x0000004c004c7308 */ /* 0x000ff00000000800 */
[----:B------:R-:W-:Y:S01]  /*30a0*/  MUFU.EX2 R169, R169 ;  /* 0x000000a900a97308 */ /* 0x000fe20000000800 */
[----:B-----5:R-:W-:-:S07]  /*30b0*/  FMNMX.FTZ R11, R7, R12, !PT ;  /* 0x0000000c070b7209 */ /* 0x020fce0007810000 */
[----:B------:R-:W-:Y:S01]  /*30c0*/  MUFU.EX2 R118, R118 ;  /* 0x0000007600767308 */ /* 0x000fe20000000800 */
[----:B------:R-:W5:Y:S07]  /*30d0*/  SHFL.BFLY PT, R12, R11, 0x1, 0x1f ;  /* 0x0c201f000b0c7f89 */ /* 0x000f6e00000e0000 */
[----:B------:R-:W-:Y:S08]  /*30e0*/  MUFU.EX2 R120, R120 ;  /* 0x0000007800787308 */ /* 0x000ff00000000800 */
[----:B------:R0:W-:Y:S08]  /*30f0*/  MUFU.EX2 R171, R122 ;  /* 0x0000007a00ab7308 */ /* 0x0001f00000000800 */
[----:B------:R-:W-:Y:S01]  /*3100*/  MUFU.EX2 R124, R124 ;  /* 0x0000007c007c7308 */ /* 0x000fe20000000800 */
[----:B0-----:R-:W-:Y:S01]  /*3110*/  IMAD.MOV.U32 R122, RZ, RZ, R151 ;  /* 0x000000ffff7a7224 */ /* 0x001fe200078e0097 */
[----:B-----5:R-:W-:-:S04]  /*3120*/  FMNMX.FTZ R12, R11, R12, !PT ;  /* 0x0000000c0b0c7209 */ /* 0x020fc80007810000 */
[C---:B------:R-:W-:Y:S01]  /*3130*/  FSETP.NEU.FTZ.AND P1, PT, R12.reuse, -INF , PT ;  /* 0xff8000000c00780b */ /* 0x040fe20003f3d000 */
[-C--:B------:R-:W-:Y:S01]  /*3140*/  FMUL.FTZ R7, R12, R9.reuse ;  /* 0x000000090c077220 */ /* 0x080fe20000410000 */
[----:B------:R-:W-:Y:S04]  /*3150*/  MUFU.EX2 R173, R126 ;  /* 0x0000007e00ad7308 */ /* 0x000fe80000000800 */
[----:B------:R-:W-:Y:S02]  /*3160*/  FSEL R7, R7, RZ, P1 ;  /* 0x000000ff07077208 */ /* 0x000fe40000800000 */
[----:B------:R-:W-:Y:S02]  /*3170*/  ISETP.LE.AND P1, PT, R16, UR42, PT ;  /* 0x0000002a10007c0c */ /* 0x000fe4000bf23270 */
        /* <DEDUP_REMOVED lines=17> */
[----:B0-----:R-:W-:Y:S01]  /*3290*/  FADD.FTZ R8, R153, R62 ;  /* 0x0000003e99087221 */ /* 0x001fe20000010000 */
[-CC-:B------:R-:W-:Y:S01]  /*32a0*/  FFMA.FTZ R38, R38, R9.reuse, -R7.reuse ;  /* 0x0000000926267223 */ /* 0x180fe20000010807 */
[-CC-:B------:R-:W-:Y:S01]  /*32b0*/  FFMA.FTZ R40, R40, R9.reuse, -R7.reuse ;  /* 0x0000000928287223 */ /* 0x180fe20000010807 */
[-CC-:B------:R-:W-:Y:S01]  /*32c0*/  FFMA.FTZ R42, R42, R9.reuse, -R7.reuse ;  /* 0x000000092a2a7223 */ /* 0x180fe20000010807 */
[----:B------:R-:W-:Y:S01]  /*32d0*/  FADD.FTZ R25, R155, R8 ;  /* 0x000000089b197221 */ /* 0x000fe20000010000 */
[-CC-:B------:R-:W-:Y:S01]  /*32e0*/  FFMA.FTZ R44, R44, R9.reuse, -R7.reuse ;  /* 0x000000092c2c7223 */ /* 0x180fe20000010807 */
[-C--:B------:R-:W-:Y:S01]  /*32f0*/  FFMA.FTZ R46, R46, R9.reuse, -R7 ;  /* 0x000000092e2e7223 */ /* 0x080fe20000010807 */
[----:B------:R-:W0:Y:S01]  /*3300*/  MUFU.EX2 R3, R3 ;  /* 0x0000000300037308 */ /* 0x000e220000000800 */
[----:B-1----:R-:W-:Y:S01]  /*3310*/  FADD.FTZ R8, R64, R25 ;  /* 0x0000001940087221 */ /* 0x002fe20000010000 */
[-CC-:B------:R-:W-:Y:S01]  /*3320*/  FFMA.FTZ R48, R48, R9.reuse, -R7.reuse ;  /* 0x0000000930307223 */ /* 0x180fe20000010807 */
[-CC-:B------:R-:W-:Y:S01]  /*3330*/  FFMA.FTZ R50, R50, R9.reuse, -R7.reuse ;  /* 0x0000000932327223 */ /* 0x180fe20000010807 */
[-CC-:B------:R-:W-:Y:S01]  /*3340*/  FFMA.FTZ R52, R52, R9.reuse, -R7.reuse ;  /* 0x0000000934347223 */ /* 0x180fe20000010807 */
[----:B--2---:R-:W-:Y:S01]  /*3350*/  FADD.FTZ R27, R157, R8 ;  /* 0x000000089d1b7221 */ /* 0x004fe20000010000 */
[-CC-:B------:R-:W-:Y:S01]  /*3360*/  FFMA.FTZ R54, R54, R9.reuse, -R7.reuse ;  /* 0x0000000936367223 */ /* 0x180fe20000010807 */
[-C--:B------:R-:W-:Y:S01]  /*3370*/  FFMA.FTZ R56, R56, R9.reuse, -R7 ;  /* 0x0000000938387223 */ /* 0x080fe20000010807 */
[----:B------:R1:W2:Y:S01]  /*3380*/  MUFU.EX2 R11, R14 ;  /* 0x0000000e000b7308 */ /* 0x0002a20000000800 */
[----:B---3--:R-:W-:Y:S01]  /*3390*/  FADD.FTZ R8, R66, R27 ;  /* 0x0000001b42087221 */ /* 0x008fe20000010000 */
[-CC-:B------:R-:W-:Y:S01]  /*33a0*/  FFMA.FTZ R58, R58, R9.reuse, -R7.reuse ;  /* 0x000000093a3a7223 */ /* 0x180fe20000010807 */
[-CC-:B------:R-:W-:Y:S01]  /*33b0*/  FFMA.FTZ R60, R60, R9.reuse, -R7.reuse ;  /* 0x000000093c3c7223 */ /* 0x180fe20000010807 */
[-CC-:B------:R-:W-:Y:S01]  /*33c0*/  FFMA.FTZ R78, R78, R9.reuse, -R7.reuse ;  /* 0x000000094e4e7223 */ /* 0x180fe20000010807 */
[----:B----4-:R-:W-:Y:S01]  /*33d0*/  FADD.FTZ R29, R159, R8 ;  /* 0x000000089f1d7221 */ /* 0x010fe20000010000 */
[-CC-:B------:R-:W-:Y:S01]  /*33e0*/  FFMA.FTZ R82, R82, R9.reuse, -R7.reuse ;  /* 0x0000000952527223 */ /* 0x180fe20000010807 */
[-C--:B------:R-:W-:Y:S01]  /*33f0*/  FFMA.FTZ R80, R80, R9.reuse, -R7 ;  /* 0x0000000950507223 */ /* 0x080fe20000010807 */
[----:B------:R-:W3:Y:S01]  /*3400*/  MUFU.EX2 R18, R18 ;  /* 0x0000001200127308 */ /* 0x000ee20000000800 */
[----:B0-----:R-:W-:Y:S01]  /*3410*/  FADD.FTZ R27, R6, R3 ;  /* 0x00000003061b7221 */ /* 0x001fe20000010000 */
[----:B-1----:R-:W-:Y:S01]  /*3420*/  FADD.FTZ R14, R68, R29 ;  /* 0x0000001d440e7221 */ /* 0x002fe20000010000 */
[-CC-:B------:R-:W-:Y:S01]  /*3430*/  FFMA.FTZ R86, R86, R9.reuse, -R7.reuse ;  /* 0x0000000956567223 */ /* 0x180fe20000010807 */
[-C--:B------:R-:W-:Y:S01]  /*3440*/  FFMA.FTZ R84, R84, R9.reuse, -R7 ;  /* 0x0000000954547223 */ /* 0x080fe20000010807 */
[----:B------:R-:W-:Y:S01]  /*3450*/  FADD.FTZ R8, R154, R27 ;  /* 0x0000001b9a087221 */ /* 0x000fe20000010000 */
[----:B------:R-:W-:Y:S01]  /*3460*/  FADD.FTZ R31, R161, R14 ;  /* 0x0000000ea11f7221 */ /* 0x000fe20000010000 */
[----:B------:R-:W-:Y:S01]  /*3470*/  FFMA.FTZ R88, R88, R9, -R7 ;  /* 0x0000000958587223 */ /* 0x000fe20000010807 */
[----:B------:R-:W0:Y:S01]  /*3480*/  MUFU.EX2 R13, R20 ;  /* 0x00000014000d7308 */ /* 0x000e220000000800 */
[----:B--2---:R-:W-:Y:S01]  /*3490*/  FADD.FTZ R29, R11, R8 ;  /* 0x000000080b1d7221 */ /* 0x004fe20000010000 */
[----:B------:R-:W-:Y:S01]  /*34a0*/  FADD.FTZ R14, R70, R31 ;  /* 0x0000001f460e7221 */ /* 0x000fe20000010000 */
[----:B------:R-:W-:Y:S01]  /*34b0*/  F2FP.F16.F32.PACK_AB R152, R3, R6 ;  /* 0x000000060398723e */ /* 0x000fe200000000ff */
[----:B------:R-:W-:Y:S01]  /*34c0*/  IMAD.MOV.U32 R126, RZ, RZ, R151 ;  /* 0x000000ffff7e7224 */ /* 0x000fe200078e0097 */
[----:B------:R-:W-:Y:S01]  /*34d0*/  F2FP.F16.F32.PACK_AB R154, R11, R154 ;  /* 0x0000009a0b9a723e */ /* 0x000fe200000000ff */
[----:B------:R-:W-:Y:S01]  /*34e0*/  FADD.FTZ R31, R163, R14 ;  /* 0x0000000ea31f7221 */ /* 0x000fe20000010000 */
[----:B------:R-:W-:Y:S01]  /*34f0*/  F2FP.F16.F32.PACK_AB R153, R62, R153 ;  /* 0x000000993e99723e */ /* 0x000fe200000000ff */
[----:B------:R-:W1:Y:S01]  /*3500*/  MUFU.EX2 R22, R22 ;  /* 0x0000001600167308 */ /* 0x000e620000000800 */
[----:B---3--:R-:W-:Y:S01]  /*3510*/  FADD.FTZ R8, R18, R29 ;  /* 0x0000001d12087221 */ /* 0x008fe20000010000 */
[----:B------:R-:W-:Y:S01]  /*3520*/  FADD.FTZ R14, R72, R31 ;  /* 0x0000001f480e7221 */ /* 0x000fe20000010000 */
[----:B------:R-:W-:-:S02]  /*3530*/  F2FP.F16.F32.PACK_AB R155, R64, R155 ;  /* 0x0000009b409b723e */ /* 0x000fc400000000ff */
[----:B------:R-:W-:Y:S01]  /*3540*/  F2FP.F16.F32.PACK_AB R157, R66, R157 ;  /* 0x0000009d429d723e */ /* 0x000fe200000000ff */
[----:B------:R-:W-:Y:S01]  /*3550*/  FADD.FTZ R33, R165, R14 ;  /* 0x0000000ea5217221 */ /* 0x000fe20000010000 */
[----:B------:R-:W-:Y:S01]  /*3560*/  F2FP.F16.F32.PACK_AB R159, R68, R159 ;  /* 0x0000009f449f723e */ /* 0x000fe200000000ff */
[----:B------:R-:W2:Y:S01]  /*3570*/  MUFU.EX2 R15, R24 ;  /* 0x00000018000f7308 */ /* 0x000ea20000000800 */
[----:B0-----:R-:W-:Y:S01]  /*3580*/  FADD.FTZ R29, R13, R8 ;  /* 0x000000080d1d7221 */ /* 0x001fe20000010000 */
[----:B------:R-:W-:Y:S01]  /*3590*/  FADD.FTZ R14, R74, R33 ;  /* 0x000000214a0e7221 */ /* 0x000fe20000010000 */
[----:B------:R-:W-:Y:S02]  /*35a0*/  F2FP.F16.F32.PACK_AB R161, R70, R161 ;  /* 0x000000a146a1723e */ /* 0x000fe400000000ff */
[----:B------:R-:W-:Y:S01]  /*35b0*/  F2FP.F16.F32.PACK_AB R163, R72, R163 ;  /* 0x000000a348a3723e */ /* 0x000fe200000000ff */
[----:B------:R-:W-:Y:S01]  /*35c0*/  FADD.FTZ R33, R167, R14 ;  /* 0x0000000ea7217221 */ /* 0x000fe20000010000 */
[----:B------:R-:W-:Y:S01]  /*35d0*/  F2FP.F16.F32.PACK_AB R165, R74, R165 ;  /* 0x000000a54aa5723e */ /* 0x000fe200000000ff */
[----:B------:R-:W0:Y:S01]  /*35e0*/  MUFU.EX2 R26, R26 ;  /* 0x0000001a001a7308 */ /* 0x000e220000000800 */
[----:B-1----:R-:W-:Y:S01]  /*35f0*/  FADD.FTZ R8, R22, R29 ;  /* 0x0000001d16087221 */ /* 0x002fe20000010000 */
[C---:B------:R-:W-:Y:S01]  /*3600*/  FADD.FTZ R14, R76.reuse, R33 ;  /* 0x000000214c0e7221 */ /* 0x040fe20000010000 */
[----:B------:R-:W-:-:S02]  /*3610*/  F2FP.F16.F32.PACK_AB R167, R76, R167 ;  /* 0x000000a74ca7723e */ /* 0x000fc400000000ff */
[----:B------:R-:W-:Y:S01]  /*3620*/  F2FP.F16.F32.PACK_AB R156, R13, R18 ;  /* 0x000000120d9c723e */ /* 0x000fe200000000ff */
[----:B------:R-:W-:Y:S01]  /*3630*/  FADD.FTZ R35, R169, R14 ;  /* 0x0000000ea9237221 */ /* 0x000fe20000010000 */
[C---:B------:R-:W-:Y:S01]  /*3640*/  F2FP.F16.F32.PACK_AB R169, R118.reuse, R169 ;  /* 0x000000a976a9723e */ /* 0x040fe200000000ff */
[----:B------:R-:W1:Y:S01]  /*3650*/  MUFU.EX2 R17, R28 ;  /* 0x0000001c00117308 */ /* 0x000e620000000800 */
[C---:B--2---:R-:W-:Y:S01]  /*3660*/  FADD.FTZ R31, R15.reuse, R8 ;  /* 0x000000080f1f7221 */ /* 0x044fe20000010000 */
[----:B------:R-:W-:Y:S01]  /*3670*/  FADD.FTZ R35, R118, R35 ;  /* 0x0000002376237221 */ /* 0x000fe20000010000 */
[----:B------:R-:W-:Y:S02]  /*3680*/  F2FP.F16.F32.PACK_AB R158, R15, R22 ;  /* 0x000000160f9e723e */ /* 0x000fe400000000ff */
[----:B------:R-:W-:Y:S01]  /*3690*/  MOV R118, R151 ;  /* 0x0000009700767202 */ /* 0x000fe20000000f00 */
[----:B------:R-:W-:Y:S02]  /*36a0*/  FADD.FTZ R14, R120, R35 ;  /* 0x00000023780e7221 */ /* 0x000fe40000010000 */
[----:B------:R-:W2:Y:S01]  /*36b0*/  MUFU.EX2 R30, R30 ;  /* 0x0000001e001e7308 */ /* 0x000ea20000000800 */
[----:B0-----:R-:W-:Y:S01]  /*36c0*/  FADD.FTZ R8, R26, R31 ;  /* 0x0000001f1a087221 */ /* 0x001fe20000010000 */
[C---:B------:R-:W-:Y:S01]  /*36d0*/  FADD.FTZ R35, R171.reuse, R14 ;  /* 0x0000000eab237221 */ /* 0x040fe20000010000 */
[----:B------:R-:W-:Y:S01]  /*36e0*/  F2FP.F16.F32.PACK_AB R171, R171, R120 ;  /* 0x00000078abab723e */ /* 0x000fe200000000ff */
[----:B------:R-:W-:-:S02]  /*36f0*/  IMAD.MOV.U32 R120, RZ, RZ, R151 ;  /* 0x000000ffff787224 */ /* 0x000fc400078e0097 */
[----:B------:R-:W-:Y:S02]  /*3700*/  FADD.FTZ R14, R124, R35 ;  /* 0x000000237c0e7221 */ /* 0x000fe40000010000 */
[----:B------:R-:W0:Y:S01]  /*3710*/  MUFU.EX2 R19, R32 ;  /* 0x0000002000137308 */ /* 0x000e220000000800 */
[----:B-1----:R-:W-:Y:S01]  /*3720*/  FADD.FTZ R31, R17, R8 ;  /* 0x00000008111f7221 */ /* 0x002fe20000010000 */
[C---:B------:R-:W-:Y:S01]  /*3730*/  FADD.FTZ R35, R173.reuse, R14 ;  /* 0x0000000ead237221 */ /* 0x040fe20000010000 */
[----:B------:R-:W-:Y:S02]  /*3740*/  F2FP.F16.F32.PACK_AB R173, R173, R124 ;  /* 0x0000007cadad723e */ /* 0x000fe400000000ff */
[----:B------:R-:W-:Y:S01]  /*3750*/  F2FP.F16.F32.PACK_AB R160, R17, R26 ;  /* 0x0000001a11a0723e */ /* 0x000fe200000000ff */
[----:B------:R-:W-:Y:S01]  /*3760*/  FADD.FTZ R14, R128, R35 ;  /* 0x00000023800e7221 */ /* 0x000fe20000010000 */
[----:B------:R-:W-:Y:S01]  /*3770*/  MOV R124, R151 ;  /* 0x00000097007c7202 */ /* 0x000fe20000000f00 */
        /* <DEDUP_REMOVED lines=15> */
[----:B------:R1:W3:Y:S01]  /*3870*/  MUFU.EX2 R175, R130 ;  /* 0x0000008200af7308 */ /* 0x0002e20000000800 */
[----:B--2---:R-:W-:-:S07]  /*3880*/  FADD.FTZ R8, R42, R33 ;  /* 0x000000212a087221 */ /* 0x004fce0000010000 */
[----:B------:R-:W2:Y:S01]  /*3890*/  MUFU.EX2 R46, R46 ;  /* 0x0000002e002e7308 */ /* 0x000ea20000000800 */
[C---:B0-----:R-:W-:Y:S01]  /*38a0*/  FADD.FTZ R33, R25.reuse, R8 ;  /* 0x0000000819217221 */ /* 0x041fe20000010000 */
[----:B------:R-:W-:Y:S02]  /*38b0*/  F2FP.F16.F32.PACK_AB R168, R25, R42 ;  /* 0x0000002a19a8723e */ /* 0x000fe400000000ff */
[----:B-1----:R-:W-:-:S04]  /*38c0*/  MOV R130, R151 ;  /* 0x0000009700827202 */ /* 0x002fc80000000f00 */
[----:B------:R-:W0:Y:S01]  /*38d0*/  MUFU.EX2 R132, R132 ;  /* 0x0000008400847308 */ /* 0x000e220000000800 */
[C---:B---3--:R-:W-:Y:S01]  /*38e0*/  FADD.FTZ R35, R175.reuse, R14 ;  /* 0x0000000eaf237221 */ /* 0x048fe20000010000 */
[----:B------:R-:W-:Y:S01]  /*38f0*/  F2FP.F16.F32.PACK_AB R175, R175, R128 ;  /* 0x00000080afaf723e */ /* 0x000fe200000000ff */
[----:B------:R-:W-:-:S05]  /*3900*/  IMAD.MOV.U32 R128, RZ, RZ, R151 ;  /* 0x000000ffff807224 */ /* 0x000fca00078e0097 */
[----:B------:R-:W1:Y:S01]  /*3910*/  MUFU.EX2 R27, R48 ;  /* 0x00000030001b7308 */ /* 0x000e620000000800 */
[----:B--2---:R-:W-:-:S07]  /*3920*/  FADD.FTZ R8, R46, R33 ;  /* 0x000000212e087221 */ /* 0x004fce0000010000 */
[----:B------:R2:W3:Y:S01]  /*3930*/  MUFU.EX2 R177, R134 ;  /* 0x0000008600b17308 */ /* 0x0004e20000000800 */
[----:B0-----:R-:W-:-:S07]  /*3940*/  FADD.FTZ R14, R132, R35 ;  /* 0x00000023840e7221 */ /* 0x001fce0000010000 */
[----:B------:R-:W0:Y:S01]  /*3950*/  MUFU.EX2 R50, R50 ;  /* 0x0000003200327308 */ /* 0x000e220000000800 */
[C---:B-1----:R-:W-:Y:S01]  /*3960*/  FADD.FTZ R35, R27.reuse, R8 ;  /* 0x000000081b237221 */ /* 0x042fe20000010000 */
[----:B------:R-:W-:Y:S01]  /*3970*/  F2FP.F16.F32.PACK_AB R170, R27, R46 ;  /* 0x0000002e1baa723e */ /* 0x000fe200000000ff */
[----:B--2---:R-:W-:-:S05]  /*3980*/  IMAD.MOV.U32 R134, RZ, RZ, R151 ;  /* 0x000000ffff867224 */ /* 0x004fca00078e0097 */
[----:B------:R-:W1:Y:S01]  /*3990*/  MUFU.EX2 R136, R136 ;  /* 0x0000008800887308 */ /* 0x000e620000000800 */
[C---:B---3--:R-:W-:Y:S01]  /*39a0*/  FADD.FTZ R37, R177.reuse, R14 ;  /* 0x0000000eb1257221 */ /* 0x048fe20000010000 */
[----:B------:R-:W-:Y:S01]  /*39b0*/  F2FP.F16.F32.PACK_AB R177, R177, R132 ;  /* 0x00000084b1b1723e */ /* 0x000fe200000000ff */
[----:B------:R-:W-:-:S05]  /*39c0*/  IMAD.MOV.U32 R132, RZ, RZ, R151 ;  /* 0x000000ffff847224 */ /* 0x000fca00078e0097 */
[----:B------:R-:W2:Y:S01]  /*39d0*/  MUFU.EX2 R29, R52 ;  /* 0x00000034001d7308 */ /* 0x000ea20000000800 */
[----:B0-----:R-:W-:-:S07]  /*39e0*/  FADD.FTZ R8, R50, R35 ;  /* 0x0000002332087221 */ /* 0x001fce0000010000 */
[----:B------:R0:W3:Y:S01]  /*39f0*/  MUFU.EX2 R179, R138 ;  /* 0x0000008a00b37308 */ /* 0x0000e20000000800 */
[----:B-1----:R-:W-:-:S07]  /*3a00*/  FADD.FTZ R14, R136, R37 ;  /* 0x00000025880e7221 */ /* 0x002fce0000010000 */
[----:B------:R-:W1:Y:S01]  /*3a10*/  MUFU.EX2 R54, R54 ;  /* 0x0000003600367308 */ /* 0x000e620000000800 */
[C---:B--2---:R-:W-:Y:S01]  /*3a20*/  FADD.FTZ R35, R29.reuse, R8 ;  /* 0x000000081d237221 */ /* 0x044fe20000010000 */
[----:B------:R-:W-:Y:S01]  /*3a30*/  F2FP.F16.F32.PACK_AB R172, R29, R50 ;  /* 0x000000321dac723e */ /* 0x000fe200000000ff */
[----:B0-----:R-:W-:-:S05]  /*3a40*/  IMAD.MOV.U32 R138, RZ, RZ, R151 ;  /* 0x000000ffff8a7224 */ /* 0x001fca00078e0097 */
[----:B------:R-:W0:Y:S01]  /*3a50*/  MUFU.EX2 R140, R140 ;  /* 0x0000008c008c7308 */ /* 0x000e220000000800 */
[C---:B---3--:R-:W-:Y:S01]  /*3a60*/  FADD.FTZ R37, R179.reuse, R14 ;  /* 0x0000000eb3257221 */ /* 0x048fe20000010000 */
[----:B------:R-:W-:Y:S02]  /*3a70*/  F2FP.F16.F32.PACK_AB R179, R179, R136 ;  /* 0x00000088b3b3723e */ /* 0x000fe400000000ff */
[----:B------:R-:W-:-:S04]  /*3a80*/  MOV R136, R151 ;  /* 0x0000009700887202 */ /* 0x000fc80000000f00 */
[----:B------:R-:W2:Y:S01]  /*3a90*/  MUFU.EX2 R31, R56 ;  /* 0x00000038001f7308 */ /* 0x000ea20000000800 */
[----:B-1----:R-:W-:-:S07]  /*3aa0*/  FADD.FTZ R8, R54, R35 ;  /* 0x0000002336087221 */ /* 0x002fce0000010000 */
        /* <DEDUP_REMOVED lines=8> */
[C---:B0-----:R-:W-:Y:S01]  /*3b30*/  FADD.FTZ R37, R7.reuse, R8 ;  /* 0x0000000807257221 */ /* 0x041fe20000010000 */
[----:B------:R-:W-:-:S06]  /*3b40*/  F2FP.F16.F32.PACK_AB R176, R7, R58 ;  /* 0x0000003a07b0723e */ /* 0x000fcc00000000ff */
[----:B------:R-:W0:Y:S01]  /*3b50*/  MUFU.EX2 R80, R80 ;  /* 0x0000005000507308 */ /* 0x000e220000000800 */
[----:B--2---:R-:W-:-:S07]  /*3b60*/  FADD.FTZ R6, R78, R37 ;  /* 0x000000254e067221 */ /* 0x004fce0000010000 */
[----:B------:R2:W3:Y:S01]  /*3b70*/  MUFU.EX2 R181, R142 ;  /* 0x0000008e00b57308 */ /* 0x0004e20000000800 */
[C---:B-1----:R-:W-:Y:S01]  /*3b80*/  FADD.FTZ R11, R33.reuse, R6 ;  /* 0x00000006210b7221 */ /* 0x042fe20000010000 */
[----:B------:R-:W-:-:S06]  /*3b90*/  F2FP.F16.F32.PACK_AB R178, R33, R78 ;  /* 0x0000004e21b2723e */ /* 0x000fcc00000000ff */
[----:B------:R-:W1:Y:S01]  /*3ba0*/  MUFU.EX2 R35, R86 ;  /* 0x0000005600237308 */ /* 0x000e620000000800 */
[----:B0-----:R-:W-:Y:S01]  /*3bb0*/  FADD.FTZ R6, R80, R11 ;  /* 0x0000000b50067221 */ /* 0x001fe20000010000 */
[----:B--2---:R-:W-:-:S06]  /*3bc0*/  MOV R142, R151 ;  /* 0x00000097008e7202 */ /* 0x004fcc0000000f00 */
[----:B------:R-:W0:Y:S01]  /*3bd0*/  MUFU.EX2 R144, R144 ;  /* 0x0000009000907308 */ /* 0x000e220000000800 */
[C---:B---3--:R-:W-:Y:S01]  /*3be0*/  FADD.FTZ R39, R181.reuse, R14 ;  /* 0x0000000eb5277221 */ /* 0x048fe20000010000 */
[----:B------:R-:W-:Y:S01]  /*3bf0*/  F2FP.F16.F32.PACK_AB R181, R181, R140 ;  /* 0x0000008cb5b5723e */ /* 0x000fe200000000ff */
[----:B------:R-:W-:-:S05]  /*3c00*/  IMAD.MOV.U32 R140, RZ, RZ, R151 ;  /* 0x000000ffff8c7224 */ /* 0x000fca00078e0097 */
[----:B------:R-:W2:Y:S01]  /*3c10*/  MUFU.EX2 R84, R84 ;  /* 0x0000005400547308 */ /* 0x000ea20000000800 */
[C---:B-1----:R-:W-:Y:S01]  /*3c20*/  FADD.FTZ R11, R35.reuse, R6 ;  /* 0x00000006230b7221 */ /* 0x042fe20000010000 */
[----:B------:R-:W-:-:S06]  /*3c30*/  F2FP.F16.F32.PACK_AB R180, R35, R80 ;  /* 0x0000005023b4723e */ /* 0x000fcc00000000ff */
[----:B------:R1:W3:Y:S01]  /*3c40*/  MUFU.EX2 R3, R88 ;  /* 0x0000005800037308 */ /* 0x0002e20000000800 */
[----:B0-----:R-:W-:-:S04]  /*3c50*/  FADD.FTZ R14, R144, R39 ;  /* 0x00000027900e7221 */ /* 0x001fc80000010000 */
[C---:B------:R-:W-:Y:S01]  /*3c60*/  FADD.FTZ R8, R183.reuse, R14 ;  /* 0x0000000eb7087221 */ /* 0x040fe20000010000 */
[----:B------:R-:W-:Y:S01]  /*3c70*/  F2FP.F16.F32.PACK_AB R183, R183, R144 ;  /* 0x00000090b7b7723e */ /* 0x000fe200000000ff */
[----:B------:R-:W-:Y:S02]  /*3c80*/  IMAD.MOV.U32 R144, RZ, RZ, R151 ;  /* 0x000000ffff907224 */ /* 0x000fe400078e0097 */
[----:B--2---:R-:W-:Y:S01]  /*3c90*/  FADD.FTZ R6, R84, R11 ;  /* 0x0000000b54067221 */ /* 0x004fe20000010000 */
[----:B-1----:R-:W-:-:S03]  /*3ca0*/  MOV R88, R151 ;  /* 0x0000009700587202 */ /* 0x002fc60000000f00 */
[C---:B---3--:R-:W-:Y:S01]  /*3cb0*/  FADD.FTZ R6, R3.reuse, R6 ;  /* 0x0000000603067221 */ /* 0x048fe20000010000 */
[----:B------:R-:W-:Y:S01]  /*3cc0*/  F2FP.F16.F32.PACK_AB R182, R3, R84 ;  /* 0x0000005403b6723e */ /* 0x000fe200000000ff */
[----:B------:R-:W-:Y:S06]  /*3cd0*/  @!P1 BRA `(.L_x_6500) ;  /* 0x0000002800a89947 */ /* 0x000fec0003800000 */
[----:B------:R-:W-:Y:S01]  /*3ce0*/  IMAD.MOV.U32 R7, RZ, RZ, R10 ;  /* 0x000000ffff077224 */ /* 0x000fe200078e000a */
[----:B------:R-:W-:Y:S01]  /*3cf0*/  CS2R R150, SRZ ;  /* 0x0000000000967805 */ /* 0x000fe2000001ff00 */
        /* <DEDUP_REMOVED lines=32> */
[----:B------:R-:W-:Y:S01]  /*3f00*/  UMOV UR6, URZ ;  /* 0x0000003f00067c82 */ /* 0x000fe20008000000 */
[----:B------:R-:W-:Y:S01]  /*3f10*/  UMOV UR5, URZ ;  /* 0x0000003f00057c82 */ /* 0x000fe20008000000 */
[----:B------:R-:W-:-:S05]  /*3f20*/  ULDC UR43, c[0x0][0x9d8] ;  /* 0x00027600002b7ab9 */ /* 0x000fca0000000800 */
.L_x_6511:
[----:B------:R-:W-:Y:S01]  /*3f30*/  ISETP.NE.AND P2, PT, RZ, UR41, PT ;  /* 0x00000029ff007c0c */ /* 0x000fe2000bf45270 */
[----:B------:R-:W-:-:S04]  /*3f40*/  UISETP.NE.AND UP0, UPT, UR5, 0x1, UPT ;  /* 0x000000010500788c */ /* 0x000fc8000bf05270 */
[----:B------:R-:W-:-:S04]  /*3f50*/  USEL UR4, URZ, 0x1, UP0 ;  /* 0x000000013f047887 */ /* 0x000fc80008000000 */
[----:B------:R-:W-:-:S04]  /*3f60*/  ULOP3.LUT UR4, UR6, UR4, URZ, 0x3c, !UPT ;  /* 0x0000000406047292 */ /* 0x000fc8000f8e3c3f */
[----:B------:R-:W-:Y:S08]  /*3f70*/  @P2 BRA `(.L_x_6501) ;  /* 0x0000000000382947 */ /* 0x000ff00003800000 */
[----:B------:R-:W-:Y:S05]  /*3f80*/  @!P0 BRA `(.L_x_6502) ;  /* 0x0000000000048947 */ /* 0x000fea0003800000 */
[----:B------:R-:W-:Y:S01]  /*3f90*/  BPT.TRAP 0x1 ;  /* 0x000000040000795c */ /* 0x000fe20000300000 */
.L_x_6502:
        /* <DEDUP_REMOVED lines=9> */
.L_x_6503:
[----:B-1----:R-:W-:Y:S05]  /*4030*/  @P1 BRA `(.L_x_6501) ;  /* 0x0000000000081947 */ /* 0x002fea0003800000 */
[----:B------:R-:W1:Y:S02]  /*4040*/  SYNCS.PHASECHK.TRANS64.TRYWAIT P1, [UR10+0x28830], R0 ;  /* 0x02883000ff0075a7 */ /* 0x000e64000802014a */
[----:B-1----:R-:W-:Y:S05]  /*4050*/  @!P1 BRA `(.L_x_6504) ;  /* 0x0000008400749947 */ /* 0x002fea0003800000 */
.L_x_6501:
[----:B01----:R-:W-:Y:S01]  /*4060*/  VIADD R0, R2, 0x8 ;  /* 0x0000000802007836 */ /* 0x003fe20000000000 */
[----:B------:R-:W-:Y:S01]  /*4070*/  UIADD3 UR10, UR5, 0x1, URZ ;  /* 0x00000001050a7890 */ /* 0x000fe2000fffe03f */
[----:B------:R-:W-:Y:S01]  /*4080*/  R2UR UR44, R4 ;  /* 0x00000000042c72ca */ /* 0x000fe200000e0000 */
[----:B------:R-:W-:Y:S01]  /*4090*/  UMOV UR47, 0x40000040 ;  /* 0x40000040002f7882 */ /* 0x000fe20000000000 */
[----:B------:R-:W-:Y:S01]  /*40a0*/  R2UR UR45, R5 ;  /* 0x00000000052d72ca */ /* 0x000fe200000e0000 */
[----:B------:R0:W-:Y:S01]  /*40b0*/  BAR.SYNC.DEFER_BLOCKING R0, 0x100 ;  /* 0x000400000000751d */ /* 0x0001e20000010000 */
[----:B------:R-:W-:-:S04]  /*40c0*/  UISETP.NE.AND UP0, UPT, UR10, 0x2, UPT ;  /* 0x000000020a00788c */ /* 0x000fc8000bf05270 */
[----:B------:R-:W-:Y:S01]  /*40d0*/  USEL UR49, UR10, URZ, UP0 ;  /* 0x0000003f0a317287 */ /* 0x000fe20008000000 */
[----:B------:R-:W-:Y:S01]  /*40e0*/  UMOV UR11, 0x40000040 ;  /* 0x40000040000b7882 */ /* 0x000fe20000000000 */
[----:B------:R-:W-:Y:S02]  /*40f0*/  UMOV UR15, 0x40000040 ;  /* 0x40000040000f7882 */ /* 0x000fe40000000000 */
[----:B------:R-:W-:Y:S01]  /*4100*/  ULEA UR46, UR49, UR48, 0xb ;  /* 0x00000030312e7291 */ /* 0x000fe2000f8e583f */
[----:B------:R-:W-:Y:S01]  /*4110*/  UMOV UR19, 0x40000040 ;  /* 0x4000004000137882 */ /* 0x000fe20000000000 */
[----:B------:R-:W-:Y:S02]  /*4120*/  UMOV UR23, 0x40000040 ;  /* 0x4000004000177882 */ /* 0x000fe40000000000 */
[----:B------:R-:W-:Y:S01]  /*4130*/  UIADD3 UR10, UR46, 0x2, URZ ;  /* 0x000000022e0a7890 */ /* 0x000fe2000fffe03f */
[----:B0-----:R-:W-:Y:S01]  /*4140*/  IMAD.U32 R0, RZ, RZ, UR49 ;  /* 0x00000031ff007e24 */ /* 0x001fe2000f8e00ff */
[----:B------:R-:W-:-:S02]  /*4150*/  UIADD3 UR14, UR46, 0x4, URZ ;  /* 0x000000042e0e7890 */ /* 0x000fc4000fffe03f */
[----:B------:R-:W-:Y:S02]  /*4160*/  UIADD3 UR18, UR46, 0x6, URZ ;  /* 0x000000062e127890 */ /* 0x000fe4000fffe03f */
[----:B------:R-:W-:Y:S02]  /*4170*/  UIADD3 UR22, UR46, 0x400, URZ ;  /* 0x000004002e167890 */ /* 0x000fe4000fffe03f */
[----:B------:R-:W-:Y:S01]  /*4180*/  UIADD3 UR26, UR46, 0x402, URZ ;  /* 0x000004022e1a7890 */ /* 0x000fe2000fffe03f */
[----:B------:R-:W-:Y:S01]  /*4190*/  UMOV UR27, 0x40000040 ;  /* 0x40000040001b7882 */ /* 0x000fe20000000000 */
[----:B------:R-:W-:Y:S01]  /*41a0*/  WARPGROUP.ARRIVE ;  /* 0x00000000000079c5 */ /* 0x000fe20000000000 */
[----:B------:R-:W-:Y:S01]  /*41b0*/  UIADD3 UR30, UR46, 0x404, URZ ;  /* 0x000004042e1e7890 */ /* 0x000fe2000fffe03f */
[----:B------:R-:W-:Y:S01]  /*41c0*/  UMOV UR31, 0x40000040 ;  /* 0x40000040001f7882 */ /* 0x000fe20000000000 */
[----:B------:R-:W-:-:S03]  /*41d0*/  UIADD3 UR34, UR46, 0x406, URZ ;  /* 0x000004062e227890 */ /* 0x000fc6000fffe03f */
[----:B------:R-:W-:Y:S01]  /*41e0*/  HGMMA.64x128x16.F32 R24, gdesc[UR44], RZ, !UPT, gsb0 ;  /* 0x01e000002c1879f0 */ /* 0x000fe2000c0008ff */
[----:B------:R-:W-:Y:S02]  /*41f0*/  UMOV UR35, 0x40000040 ;  /* 0x4000004000237882 */ /* 0x000fe40000000000 */
        /* <DEDUP_REMOVED lines=22> */
[----:B------:R-:W-:Y:S05]  /*4360*/  @P2 BRA `(.L_x_6505) ;  /* 0x00000000002c2947 */ /* 0x000fea0003800000 */
[----:B------:R-:W-:Y:S05]  /*4370*/  @!P0 BRA `(.L_x_6506) ;  /* 0x0000000000048947 */ /* 0x000fea0003800000 */
[----:B------:R-:W-:Y:S01]  /*4380*/  BPT.TRAP 0x1 ;  /* 0x000000040000795c */ /* 0x000fe20000300000 */
.L_x_6506:
[----:B------:R-:W-:Y:S01]  /*4390*/  ULEA UR10, UR5, UR36, 0x3 ;  /* 0x00000024050a7291 */ /* 0x000fe2000f8e183f */
[----:B------:R-:W-:-:S04]  /*43a0*/  MOV R9, UR6 ;  /* 0x0000000600097c02 */ /* 0x000fc80008000f00 */
[----:B------:R-:W-:-:S04]  /*43b0*/  SHF.L.U32 R9, R9, 0x1f, RZ ;  /* 0x0000001f09097819 */ /* 0x000fc800000006ff */
[----:B------:R0:W1:Y:S01]  /*43c0*/  SYNCS.PHASECHK.TRANS64.TRYWAIT P1, [UR10+0x28850], R9 ;  /* 0x02885009ff0075a7 */ /* 0x000062000802014a */
[----:B------:R-:W-:Y:S05]  /*43d0*/  @!P0 BRA `(.L_x_6507) ;  /* 0x0000000000048947 */ /* 0x000fea0003800000 */
[----:B------:R-:W-:Y:S01]  /*43e0*/  BPT.TRAP 0x1 ;  /* 0x000000040000795c */ /* 0x000fe20000300000 */
.L_x_6507:
[----:B-1----:R-:W-:Y:S05]  /*43f0*/  @P1 BRA `(.L_x_6505) ;  /* 0x0000000000081947 */ /* 0x002fea0003800000 */
[----:B------:R-:W1:Y:S02]  /*4400*/  SYNCS.PHASECHK.TRANS64.TRYWAIT P1, [UR10+0x28850], R9 ;  /* 0x02885009ff0075a7 */ /* 0x000e64000802014a */
[----:B-1----:R-:W-:Y:S05]  /*4410*/  @!P1 BRA `(.L_x_6508) ;  /* 0x00000080009c9947 */ /* 0x002fea0003800000 */
.L_x_6505:
[----:B------:R-:W-:Y:S01]  /*4420*/  UIADD3 UR6, UR36, 0x400, URZ ;  /* 0x0000040024067890 */ /* 0x000fe2000fffe03f */
[----:B------:R-:W-:Y:S01]  /*4430*/  WARPGROUP.ARRIVE ;  /* 0x00000000000079c5 */ /* 0x000fe20000000000 */
[----:B------:R-:W-:Y:S01]  /*4440*/  UMOV UR11, 0x40000040 ;  /* 0x40000040000b7882 */ /* 0x000fe20000000000 */
[----:B01----:R-:W-:Y:S01]  /*4450*/  IADD3 R9, -R2, 0xb, RZ ;  /* 0x0000000b02097810 */ /* 0x003fe20007ffe1ff */
[----:B------:R-:W-:-:S04]  /*4460*/  USHF.R.U32.HI UR6, URZ, 0x4, UR6 ;  /* 0x000000043f067899 */ /* 0x000fc80008011606 */
[----:B------:R-:W-:-:S04]  /*4470*/  ULOP3.LUT UR6, UR6, 0x3fff, URZ, 0xc0, !UPT ;  /* 0x00003fff06067892 */ /* 0x000fc8000f8ec03f */
[----:B------:R-:W-:-:S04]  /*4480*/  ULOP3.LUT UR6, UR6, 0x4000000, URZ, 0xfc, !UPT ;  /* 0x0400000006067892 */ /* 0x000fc8000f8efc3f */
[----:B------:R-:W-:-:S07]  /*4490*/  ULEA UR6, UR5, UR6, 0xb ;  /* 0x0000000605067291 */ /* 0x000fce000f8e583f */
[----:B------:R-:W-:Y:S02]  /*44a0*/  UMOV UR10, UR6 ;  /* 0x00000006000a7c82 */ /* 0x000fe40008000000 */
[----:B------:R-:W-:Y:S01]  /*44b0*/  HGMMA.64x128x16.F32 R88, R152, gdesc[UR8].tnspB, R88, gsb0 ;  /* 0x41e0000898587df0 */ /* 0x000fe20008000858 */
[----:B------:R-:W-:Y:S01]  /*44c0*/  UIADD3 UR10, UR6, 0x80, URZ ;  /* 0x00000080060a7890 */ /* 0x000fe2000fffe03f */
[----:B------:R-:W-:Y:S01]  /*44d0*/  UMOV UR11, 0x40000040 ;  /* 0x40000040000b7882 */ /* 0x000fe20000000000 */
[----:B------:R-:W-:Y:S02]  /*44e0*/  WARPGROUP.DEPBAR.LE gsb0, 0x0 ;  /* 0x00008000000079c5 */ /* 0x000fe40000010000 */
[----:B------:R-:W-:-:S07]  /*44f0*/  WARPGROUP.ARRIVE ;  /* 0x00000000000079c5 */ /* 0x000fce0000000000 */
        /* <DEDUP_REMOVED lines=23> */
[----:B------:R-:W-:Y:S01]  /*4670*/  UIADD3 UR6, UR6, 0x380, URZ ;  /* 0x0000038006067890 */ /* 0x000fe2000fffe03f */
[----:B------:R-:W-:Y:S02]  /*4680*/  WARPGROUP.DEPBAR.LE gsb0, 0x0 ;  /* 0x00008000000079c5 */ /* 0x000fe40000010000 */
[----:B------:R-:W-:-:S06]  /*4690*/  WARPGROUP.ARRIVE ;  /* 0x00000000000079c5 */ /* 0x000fcc0000000000 */
[----:B------:R-:W-:Y:S01]  /*46a0*/  HGMMA.64x128x16.F32 R88, R176, gdesc[UR8].tnspB, R88, gsb0 ;  /* 0x41e00008b0587df0 */ /* 0x000fe20008000858 */
[----:B------:R-:W-:Y:S01]  /*46b0*/  UMOV UR10, UR6 ;  /* 0x00000006000a7c82 */ /* 0x000fe20008000000 */
[----:B------:R-:W-:Y:S01]  /*46c0*/  UMOV UR11, 0x40000040 ;  /* 0x40000040000b7882 */ /* 0x000fe20000000000 */
[----:B------:R-:W-:Y:S02]  /*46d0*/  WARPGROUP.DEPBAR.LE gsb0, 0x0 ;  /* 0x00008000000079c5 */ /* 0x000fe40000010000 */
[----:B------:R-:W-:-:S07]  /*46e0*/  WARPGROUP.ARRIVE ;  /* 0x00000000000079c5 */ /* 0x000fce0000000000 */
[----:B------:R-:W-:Y:S03]  /*46f0*/  HGMMA.64x128x16.F32 R88, R180, gdesc[UR8].tnspB, R88, gsb0 ;  /* 0x41e00008b4587df0 */ /* 0x000fe60008000858 */
[----:B------:R-:W-:Y:S02]  /*4700*/  WARPGROUP.DEPBAR.LE gsb0, 0x0 ;  /* 0x00008000000079c5 */ /* 0x000fe40000010000 */
[----:B------:R0:W-:Y:S06]  /*4710*/  BAR.ARV R9, 0x100 ;  /* 0x000400090000751d */ /* 0x0001ec0000002000 */
[----:B------:R-:W-:Y:S05]  /*4720*/  @!P0 BRA `(.L_x_6509) ;  /* 0x0000000000048947 */ /* 0x000fea0003800000 */
[----:B------:R-:W-:Y:S01]  /*4730*/  BPT.TRAP 0x1 ;  /* 0x000000040000795c */ /* 0x000fe20000300000 */
.L_x_6509:
        /* <DEDUP_REMOVED lines=82> */
[----:B------:R-:W-:-:S04]  /*4c60*/  R2UR UR6, R0 ;  /* 0x00000000000672ca */ /* 0x000fc800000e0000 */
[----:B------:R-:W1:Y:S01]  /*4c70*/  MUFU.TANH R24, R24 ;  /* 0x0000001800187308 */ /* 0x000e620000002400 */
[----:B--2---:R-:W-:-:S07]  /*4c80*/  FMNMX.FTZ R9, R160, R9, !PT ;  /* 0x00000009a0097209 */ /* 0x004fce0007810000 */
[----:B------:R-:W2:Y:S01]  /*4c90*/  MUFU.TANH R26, R26 ;  /* 0x0000001a001a7308 */ /* 0x000ea20000002400 */
[----:B0-----:R-:W-:Y:S01]  /*4ca0*/  FMNMX.FTZ R9, R162, R9, !PT ;  /* 0x00000009a2097209 */ /* 0x001fe20007810000 */
[----:B------:R-:W-:-:S04]  /*4cb0*/  ULEA UR6, UR6, UR36, 0x3 ;  /* 0x0000002406067291 */ /* 0x000fc8000f8e183f */
[----:B------:R-:W-:Y:S02]  /*4cc0*/  UIADD3 UR6, UR6, 0x28840, URZ ;  /* 0x0002884006067890 */ /* 0x000fe4000fffe03f */
[----:B------:R-:W0:Y:S01]  /*4cd0*/  MUFU.TANH R164, R164 ;  /* 0x000000a400a47308 */ /* 0x000e220000002400 */
[----:B-1----:R-:W-:Y:S01]  /*4ce0*/  FMNMX.FTZ R11, R24, R11, !PT ;  /* 0x0000000b180b7209 */ /* 0x002fe20007810000 */
[----:B------:R-:W-:-:S06]  /*4cf0*/  UPRMT UR6, UR7, 0x654, UR6 ;  /* 0x0000065407067896 */ /* 0x000fcc0008000006 */
[----:B------:R-:W1:Y:S01]  /*4d00*/  MUFU.TANH R166, R166 ;  /* 0x000000a600a67308 */ /* 0x000e620000002400 */
[----:B--2---:R-:W-:Y:S02]  /*4d10*/  FMNMX.FTZ R11, R26, R11, !PT ;  /* 0x0000000b1a0b7209 */ /* 0x004fe40007810000 */
[----:B------:R-:W-:Y:S05]  /*4d20*/  SYNCS.ARRIVE.TRANS64.RED.A1T0 RZ, [UR6], RZ ;  /* 0x000000ffffff79a7 */ /* 0x000fea0008100406 */
        /* <DEDUP_REMOVED lines=100> */
[----:B------:R-:W1:Y:S03]  /*5370*/  LDC R9, c[0x0][0x988] ;  /* 0x00026200ff097b82 */ /* 0x000e660000000800 */
[----:B------:R-:W3:Y:S01]  /*5380*/  SHFL.BFLY PT, R10, R13, 0x2, 0x1f ;  /* 0x0c401f000d0a7f89 */ /* 0x000ee200000e0000 */
[----:B--2---:R-:W-:-:S04]  /*5390*/  FMNMX.FTZ R11, R82, R11, !PT ;  /* 0x0000000b520b7209 */ /* 0x004fc80007810000 */
[----:B0-----:R-:W-:-:S05]  /*53a0*/  FMNMX.FTZ R11, R84, R11, !PT ;  /* 0x0000000b540b7209 */ /* 0x001fca0007810000 */
[----:B------:R-:W0:Y:S01]  /*53b0*/  SHFL.BFLY PT, R12, R11, 0x2, 0x1f ;  /* 0x0c401f000b0c7f89 */ /* 0x000e2200000e0000 */
[----:B---3--:R-:W-:Y:S02]  /*53c0*/  FMNMX.FTZ R15, R13, R10, !PT ;  /* 0x0000000a0d0f7209 */ /* 0x008fe40007810000 */
[----:B0-----:R-:W-:-:S03]  /*53d0*/  FMNMX.FTZ R17, R11, R12, !PT ;  /* 0x0000000c0b117209 */ /* 0x001fc60007810000 */
[----:B------:R-:W0:Y:S04]  /*53e0*/  SHFL.BFLY PT, R12, R15, 0x1, 0x1f ;  /* 0x0c201f000f0c7f89 */ /* 0x000e2800000e0000 */
[----:B------:R-:W2:Y:S01]  /*53f0*/  SHFL.BFLY PT, R10, R17, 0x1, 0x1f ;  /* 0x0c201f00110a7f89 */ /* 0x000ea200000e0000 */
[----:B0-----:R-:W-:Y:S02]  /*5400*/  FMNMX.FTZ R12, R15, R12, !PT ;  /* 0x0000000c0f0c7209 */ /* 0x001fe40007810000 */
[----:B--2---:R-:W-:-:S03]  /*5410*/  FMNMX.FTZ R10, R17, R10, !PT ;  /* 0x0000000a110a7209 */ /* 0x004fc60007810000 */
[C---:B------:R-:W-:Y:S01]  /*5420*/  FADD.FTZ R86, -R12.reuse, R3 ;  /* 0x000000030c567221 */ /* 0x040fe20000010100 */
[----:B-1----:R-:W-:-:S03]  /*5430*/  FMUL.FTZ R41, R12, R9 ;  /* 0x000000090c297220 */ /* 0x002fc60000410000 */
[-C--:B------:R-:W-:Y:S01]  /*5440*/  FMUL.FTZ R3, R86, R9.reuse ;  /* 0x0000000956037220 */ /* 0x080fe20000410000 */
[C---:B------:R-:W-:Y:S01]  /*5450*/  FADD.FTZ R86, -R10.reuse, R7 ;  /* 0x000000070a567221 */ /* 0x040fe20000010100 */
[-C--:B------:R-:W-:Y:S01]  /*5460*/  FMUL.FTZ R43, R10, R9.reuse ;  /* 0x000000090a2b7220 */ /* 0x080fe20000410000 */
[-CC-:B------:R-:W-:Y:S01]  /*5470*/  FFMA.FTZ R152, R152, R9.reuse, -R41.reuse ;  /* 0x0000000998987223 */ /* 0x180fe20000010829 */
[-C--:B------:R-:W-:Y:S01]  /*5480*/  FFMA.FTZ R11, R154, R9.reuse, -R41 ;  /* 0x000000099a0b7223 */ /* 0x080fe20000010829 */
[-C--:B------:R-:W-:Y:S01]  /*5490*/  FMUL.FTZ R7, R86, R9.reuse ;  /* 0x0000000956077220 */ /* 0x080fe20000410000 */
[-CC-:B------:R-:W-:Y:S01]  /*54a0*/  FFMA.FTZ R14, R14, R9.reuse, -R43.reuse ;  /* 0x000000090e0e7223 */ /* 0x180fe2000001082b */
[-C--:B------:R-:W-:Y:S01]  /*54b0*/  FFMA.FTZ R153, R18, R9.reuse, -R43 ;  /* 0x0000000912997223 */ /* 0x080fe2000001082b */
[----:B------:R-:W-:Y:S01]  /*54c0*/  MUFU.EX2 R3, R3 ;  /* 0x0000000300037308 */ /* 0x000fe20000000800 */
[-C--:B------:R-:W-:Y:S01]  /*54d0*/  FFMA.FTZ R154, R156, R9.reuse, -R41 ;  /* 0x000000099c9a7223 */ /* 0x080fe20000010829 */
[-C--:B------:R-:W-:Y:S01]  /*54e0*/  FFMA.FTZ R155, R20, R9.reuse, -R43 ;  /* 0x00000009149b7223 */ /* 0x080fe2000001082b */
[-C--:B------:R-:W-:Y:S01]  /*54f0*/  FFMA.FTZ R13, R158, R9.reuse, -R41 ;  /* 0x000000099e0d7223 */ /* 0x080fe20000010829 */
[-C--:B------:R-:W-:Y:S01]  /*5500*/  FFMA.FTZ R18, R22, R9.reuse, -R43 ;  /* 0x0000000916127223 */ /* 0x080fe2000001082b */
[-C--:B------:R-:W-:Y:S01]  /*5510*/  FFMA.FTZ R156, R160, R9.reuse, -R41 ;  /* 0x00000009a09c7223 */ /* 0x080fe20000010829 */
[-C--:B------:R-:W-:Y:S01]  /*5520*/  FFMA.FTZ R157, R24, R9.reuse, -R43 ;  /* 0x00000009189d7223 */ /* 0x080fe2000001082b */
[-C--:B------:R-:W-:Y:S01]  /*5530*/  FFMA.FTZ R15, R162, R9.reuse, -R41 ;  /* 0x00000009a20f7223 */ /* 0x080fe20000010829 */
[----:B------:R-:W0:Y:S01]  /*5540*/  MUFU.EX2 R152, R152 ;  /* 0x0000009800987308 */ /* 0x000e220000000800 */
[-C--:B------:R-:W-:Y:S01]  /*5550*/  FFMA.FTZ R20, R26, R9.reuse, -R43 ;  /* 0x000000091a147223 */ /* 0x080fe2000001082b */
[-C--:B------:R-:W-:Y:S01]  /*5560*/  FFMA.FTZ R158, R164, R9.reuse, -R41 ;  /* 0x00000009a49e7223 */ /* 0x080fe20000010829 */
[-C--:B------:R-:W-:Y:S01]  /*5570*/  FFMA.FTZ R159, R28, R9.reuse, -R43 ;  /* 0x000000091c9f7223 */ /* 0x080fe2000001082b */
[-C--:B------:R-:W-:Y:S01]  /*5580*/  FFMA.FTZ R17, R166, R9.reuse, -R41 ;  /* 0x00000009a6117223 */ /* 0x080fe20000010829 */
[-C--:B------:R-:W-:Y:S01]  /*5590*/  FFMA.FTZ R22, R30, R9.reuse, -R43 ;  /* 0x000000091e167223 */ /* 0x080fe2000001082b */
[-C--:B------:R-:W-:Y:S01]  /*55a0*/  FFMA.FTZ R160, R168, R9.reuse, -R41 ;  /* 0x00000009a8a07223 */ /* 0x080fe20000010829 */
        /* <DEDUP_REMOVED lines=9> */
[----:B------:R-:W1:Y:S01]  /*5640*/  MUFU.EX2 R14, R14 ;  /* 0x0000000e000e7308 */ /* 0x000e620000000800 */
[----:B0-----:R-:W-:Y:S01]  /*5650*/  FFMA.FTZ R6, R3, R6, R152 ;  /* 0x0000000603067223 */ /* 0x001fe20000010098 */
        /* <DEDUP_REMOVED lines=14> */
[----:B------:R-:W2:Y:S01]  /*5740*/  MUFU.EX2 R153, R153 ;  /* 0x0000009900997308 */ /* 0x000ea20000000800 */
[----:B-1----:R-:W-:Y:S01]  /*5750*/  FFMA.FTZ R8, R7, R8, R14 ;  /* 0x0000000807087223 */ /* 0x002fe2000001000e */
[-C--:B------:R-:W-:Y:S01]  /*5760*/  FFMA.FTZ R29, R190, R9.reuse, -R41 ;  /* 0x00000009be1d7223 */ /* 0x080fe20000010829 */
[-C--:B------:R-:W-:Y:S01]  /*5770*/  FFMA.FTZ R34, R54, R9.reuse, -R43 ;  /* 0x0000000936227223 */ /* 0x080fe2000001082b */
[-C--:B------:R-:W-:Y:S01]  /*5780*/  FFMA.FTZ R172, R192, R9.reuse, -R41 ;  /* 0x00000009c0ac7223 */ /* 0x080fe20000010829 */
[-C--:B------:R-:W-:Y:S01]  /*5790*/  FFMA.FTZ R173, R56, R9.reuse, -R43 ;  /* 0x0000000938ad7223 */ /* 0x080fe2000001082b */
[-C--:B------:R-:W-:Y:S01]  /*57a0*/  FFMA.FTZ R31, R194, R9.reuse, -R41 ;  /* 0x00000009c21f7223 */ /* 0x080fe20000010829 */
[-C--:B------:R-:W-:Y:S01]  /*57b0*/  FFMA.FTZ R36, R58, R9.reuse, -R43 ;  /* 0x000000093a247223 */ /* 0x080fe2000001082b */
[----:B------:R-:W1:Y:S01]  /*57c0*/  MUFU.EX2 R154, R154 ;  /* 0x0000009a009a7308 */ /* 0x000e620000000800 */
[----:B0-----:R-:W-:Y:S01]  /*57d0*/  FADD.FTZ R45, R11, R6 ;  /* 0x000000060b2d7221 */ /* 0x001fe20000010000 */
[-C--:B------:R-:W-:Y:S01]  /*57e0*/  FFMA.FTZ R174, R68, R9.reuse, -R41 ;  /* 0x0000000944ae7223 */ /* 0x080fe20000010829 */
[-C--:B------:R-:W-:Y:S01]  /*57f0*/  FFMA.FTZ R60, R60, R9.reuse, -R43 ;  /* 0x000000093c3c7223 */ /* 0x080fe2000001082b */
[-C--:B------:R-:W-:Y:S01]  /*5800*/  FFMA.FTZ R33, R196, R9.reuse, -R41 ;  /* 0x00000009c4217223 */ /* 0x080fe20000010829 */
[-C--:B------:R-:W-:Y:S01]  /*5810*/  FFMA.FTZ R62, R62, R9.reuse, -R43 ;  /* 0x000000093e3e7223 */ /* 0x080fe2000001082b */
[-C--:B------:R-:W-:Y:S01]  /*5820*/  FFMA.FTZ R176, R72, R9.reuse, -R41 ;  /* 0x0000000948b07223 */ /* 0x080fe20000010829 */
[-C--:B------:R-:W-:Y:S01]  /*5830*/  FFMA.FTZ R64, R64, R9.reuse, -R43 ;  /* 0x0000000940407223 */ /* 0x080fe2000001082b */
[----:B------:R-:W0:Y:S01]  /*5840*/  MUFU.EX2 R155, R155 ;  /* 0x0000009b009b7308 */ /* 0x000e220000000800 */
[----:B--2---:R-:W-:Y:S01]  /*5850*/  FADD.FTZ R8, R153, R8 ;  /* 0x0000000899087221 */ /* 0x004fe20000010000 */
[-C--:B------:R-:W-:Y:S01]  /*5860*/  FFMA.FTZ R35, R198, R9.reuse, -R41 ;  /* 0x00000009c6237223 */ /* 0x080fe20000010829 */
[-C--:B------:R-:W-:Y:S01]  /*5870*/  FFMA.FTZ R66, R66, R9.reuse, -R43 ;  /* 0x0000000942427223 */ /* 0x080fe2000001082b */
[-C--:B------:R-:W-:Y:S01]  /*5880*/  FFMA.FTZ R178, R76, R9.reuse, -R41 ;  /* 0x000000094cb27223 */ /* 0x080fe20000010829 */
[-C--:B------:R-:W-:Y:S01]  /*5890*/  FFMA.FTZ R70, R70, R9.reuse, -R43 ;  /* 0x0000000946467223 */ /* 0x080fe2000001082b */
[-C--:B------:R-:W-:Y:S01]  /*58a0*/  FFMA.FTZ R37, R200, R9.reuse, -R41 ;  /* 0x00000009c8257223 */ /* 0x080fe20000010829 */
[-C--:B------:R-:W-:Y:S01]  /*58b0*/  FFMA.FTZ R74, R74, R9.reuse, -R43 ;  /* 0x000000094a4a7223 */ /* 0x080fe2000001082b */
[----:B------:R-:W2:Y:S01]  /*58c0*/  MUFU.EX2 R13, R13 ;  /* 0x0000000d000d7308 */ /* 0x000ea20000000800 */
[----:B-1----:R-:W-:Y:S01]  /*58d0*/  FADD.FTZ R6, R154, R45 ;  /* 0x0000002d9a067221 */ /* 0x002fe20000010000 */
        /* <DEDUP_REMOVED lines=9> */
[----:B------:R-:W-:-:S05]  /*5970*/  FFMA.FTZ R43, R84, R9, -R43 ;  /* 0x00000009542b7223 */ /* 0x000fca000001082b */
        /* <DEDUP_REMOVED lines=116> */
.L_x_6510:
[----:B------:R-:W-:Y:S01]  /*60c0*/  ULEA UR5, UR5, UR36, 0x3 ;  /* 0x0000002405057291 */ /* 0x000fe2000f8e183f */
[----:B------:R-:W-:Y:S01]  /*60d0*/  ISETP.LT.AND P1, PT, R16, UR42, PT ;  /* 0x0000002a10007c0c */ /* 0x000fe2000bf21270 */
[----:B------:R-:W-:Y:S01]  /*60e0*/  UIADD3 UR10, UR42, -0x1, URZ ;  /* 0xffffffff2a0a7890 */ /* 0x000fe2000fffe03f */
[-C--:B------:R-:W-:Y:S01]  /*60f0*/  FMUL.FTZ R88, R88, R3.reuse ;  /* 0x0000000358587220 */ /* 0x080fe20000410000 */
[----:B------:R-:W-:Y:S01]  /*6100*/  UIADD3 UR5, UR5, 0x28860, URZ ;  /* 0x0002886005057890 */ /* 0x000fe2000fffe03f */
[-C--:B------:R-:W-:Y:S01]  /*6110*/  FMUL.FTZ R89, R89, R3.reuse ;  /* 0x0000000359597220 */ /* 0x080fe20000410000 */
[----:B------:R-:W-:Y:S01]  /*6120*/  UMOV UR6, UR4 ;  /* 0x0000000400067c82 */ /* 0x000fe20008000000 */
[-C--:B------:R-:W-:Y:S01]  /*6130*/  FMUL.FTZ R92, R92, R3.reuse ;  /* 0x000000035c5c7220 */ /* 0x080fe20000410000 */
[----:B------:R-:W-:Y:S01]  /*6140*/  UPRMT UR5, UR7, 0x654, UR5 ;  /* 0x0000065407057896 */ /* 0x000fe20008000005 */
[-C--:B------:R-:W-:Y:S01]  /*6150*/  FMUL.FTZ R93, R93, R3.reuse ;  /* 0x000000035d5d7220 */ /* 0x080fe20000410000 */
[----:B------:R-:W-:Y:S01]  /*6160*/  UMOV UR42, UR10 ;  /* 0x0000000a002a7c82 */ /* 0x000fe20008000000 */
[-C--:B------:R-:W-:Y:S01]  /*6170*/  FMUL.FTZ R96, R96, R3.reuse ;  /* 0x0000000360607220 */ /* 0x080fe20000410000 */
[-C--:B------:R-:W-:Y:S01]  /*6180*/  FMUL.FTZ R97, R97, R3.reuse ;  /* 0x0000000361617220 */ /* 0x080fe20000410000 */
[-C--:B------:R-:W-:Y:S01]  /*6190*/  FMUL.FTZ R100, R100, R3.reuse ;  /* 0x0000000364647220 */ /* 0x080fe20000410000 */
[-C--:B------:R-:W-:Y:S01]  /*61a0*/  FMUL.FTZ R101, R101, R3.reuse ;  /* 0x0000000365657220 */ /* 0x080fe20000410000 */
[-C--:B------:R-:W-:Y:S01]  /*61b0*/  FMUL.FTZ R104, R104, R3.reuse ;  /* 0x0000000368687220 */ /* 0x080fe20000410000 */
[-C--:B------:R-:W-:Y:S01]  /*61c0*/  FMUL.FTZ R105, R105, R3.reuse ;  /* 0x0000000369697220 */ /* 0x080fe20000410000 */
[----:B------:R-:W-:Y:S01]  /*61d0*/  SYNCS.ARRIVE.TRANS64.RED.A1T0 RZ, [UR5], RZ ;  /* 0x000000ffffff79a7 */ /* 0x000fe20008100405 */
        /* <DEDUP_REMOVED lines=88> */
[----:B------:R-:W-:Y:S01]  /*6760*/  F2FP.F16.F32.PACK_AB R183, R43, R82 ;  /* 0x000000522bb7723e */ /* 0x000fe200000000ff */
[----:B------:R-:W-:Y:S06]  /*6770*/  @P1 BRA `(.L_x_6511) ;  /* 0xffffffd400ec1947 */ /* 0x000fec000383ffff */
.L_x_6500:
[----:B------:R-:W-:Y:S06]  /*6780*/  BAR.ARV 0x8, 0x180 ;  /* 0x0206000000007b1d */ /* 0x000fec0000002000 */
[----:B------:R-:W-:Y:S05]  /*6790*/  @!P0 BRA `(.L_x_6512) ;  /* 0x0000000000048947 */ /* 0x000fea0003800000 */
[----:B------:R-:W-:Y:S01]  /*67a0*/  BPT.TRAP 0x1 ;  /* 0x000000040000795c */ /* 0x000fe20000300000 */
.L_x_6512:
[----:B------:R-:W-:Y:S02]  /*67b0*/  R2UR UR5, R0 ;  /* 0x00000000000572ca */ /* 0x000fe400000e0000 */
[----:B------:R-:W-:-:S04]  /*67c0*/  MOV R2, UR4 ;  /* 0x0000000400027c02 */ /* 0x000fc80008000f00 */
[----:B------:R-:W-:-:S07]  /*67d0*/  SHF.L.U32 R2, R2, 0x1f, RZ ;  /* 0x0000001f02027819 */ /* 0x000fce00000006ff */
[----:B------:R-:W-:-:S09]  /*67e0*/  ULEA UR5, UR5, UR36, 0x3 ;  /* 0x0000002405057291 */ /* 0x000fd2000f8e183f */
[----:B------:R0:W1:Y:S01]  /*67f0*/  SYNCS.PHASECHK.TRANS64.TRYWAIT P1, [UR5+0x28850], R2 ;  /* 0x02885002ff0075a7 */ /* 0x0000620008020145 */
[----:B------:R-:W-:Y:S05]  /*6800*/  @!P0 BRA `(.L_x_6513) ;  /* 0x0000000000048947 */ /* 0x000fea0003800000 */
[----:B------:R-:W-:Y:S01]  /*6810*/  BPT.TRAP 0x1 ;  /* 0x000000040000795c */ /* 0x000fe20000300000 */
.L_x_6513:
[----:B-1----:R-:W-:Y:S05]  /*6820*/  @P1 BRA `(.L_x_6514) ;  /* 0x0000000000081947 */ /* 0x002fea0003800000 */
[----:B------:R-:W1:Y:S02]  /*6830*/  SYNCS.PHASECHK.TRANS64.TRYWAIT P1, [UR5+0x28850], R2 ;  /* 0x02885002ff0075a7 */ /* 0x000e640008020145 */
[----:B-1----:R-:W-:Y:S05]  /*6840*/  @!P1 BRA `(.L_x_6515) ;  /* 0x0000005c00a89947 */ /* 0x002fea0003800000 */
.L_x_6514:
[----:B------:R-:W-:Y:S01]  /*6850*/  UIADD3 UR36, UR36, 0x400, URZ ;  /* 0x0000040024247890 */ /* 0x000fe2000fffe03f */
[----:B------:R-:W-:Y:S01]  /*6860*/  R2UR UR6, R0 ;  /* 0x00000000000672ca */ /* 0x000fe200000e0000 */
[----:B------:R-:W-:Y:S01]  /*6870*/  WARPGROUP.ARRIVE ;  /* 0x00000000000079c5 */ /* 0x000fe20000000000 */
[----:B------:R-:W-:Y:S01]  /*6880*/  UMOV UR11, 0x40000040 ;  /* 0x40000040000b7882 */ /* 0x000fe20000000000 */
[----:B------:R-:W-:Y:S01]  /*6890*/  USHF.R.U32.HI UR36, URZ, 0x4, UR36 ;  /* 0x000000043f247899 */ /* 0x000fe20008011624 */
[----:B-1----:R-:W1:Y:S01]  /*68a0*/  SHFL.BFLY PT, R3, R6, 0x2, 0x1f ;  /* 0x0c401f0006037f89 */ /* 0x002e6200000e0000 */
[----:B------:R-:W-:Y:S02]  /*68b0*/  IMAD.MOV.U32 R69, RZ, RZ, RZ ;  /* 0x000000ffff457224 */ /* 0x000fe400078e00ff */
[----:B------:R-:W-:Y:S01]  /*68c0*/  ULOP3.LUT UR36, UR36, 0x3fff, URZ, 0xc0, !UPT ;  /* 0x00003fff24247892 */ /* 0x000fe2000f8ec03f */
[----:B------:R-:W2:Y:S01]  /*68d0*/  SHFL.BFLY PT, R5, R8, 0x2, 0x1f ;  /* 0x0c401f0008057f89 */ /* 0x000ea200000e0000 */
[----:B------:R-:W-:-:S02]  /*68e0*/  IMAD.MOV.U32 R16, RZ, RZ, RZ ;  /* 0x000000ffff107224 */ /* 0x000fc400078e00ff */
[----:B------:R-:W-:-:S04]  /*68f0*/  ULOP3.LUT UR4, UR36, 0x4000000, URZ, 0xfc, !UPT ;  /* 0x0400000024047892 */ /* 0x000fc8000f8efc3f */
[----:B------:R-:W-:-:S04]  /*6900*/  ULEA UR4, UR6, UR4, 0xb ;  /* 0x0000000406047291 */ /* 0x000fc8000f8e583f */
[----:B------:R-:W-:-:S03]  /*6910*/  UIADD3 UR6, UR4, 0x80, URZ ;  /* 0x0000008004067890 */ /* 0x000fc6000fffe03f */
[----:B------:R-:W-:Y:S02]  /*6920*/  UMOV UR10, UR4 ;  /* 0x00000004000a7c82 */ /* 0x000fe40008000000 */
[----:B------:R-:W-:Y:S01]  /*6930*/  HGMMA.64x128x16.F32 R88, R152, gdesc[UR8].tnspB, R88, gsb0 ;  /* 0x41e0000898587df0 */ /* 0x000fe20008000858 */
[----:B------:R-:W-:Y:S01]  /*6940*/  UMOV UR11, 0x40000040 ;  /* 0x40000040000b7882 */ /* 0x000fe20000000000 */
[----:B------:R-:W-:Y:S01]  /*6950*/  UMOV UR10, UR6 ;  /* 0x00000006000a7c82 */ /* 0x000fe20008000000 */
[----:B------:R-:W-:Y:S01]  /*6960*/  UIADD3 UR6, UR4, 0x100, URZ ;  /* 0x0000010004067890 */ /* 0x000fe2000fffe03f */
[----:B-1----:R-:W-:Y:S01]  /*6970*/  FADD.FTZ R3, R3, R6 ;  /* 0x0000000603037221 */ /* 0x002fe20000010000 */
[----:B--2---:R-:W-:-:S04]  /*6980*/  FADD.FTZ R5, R5, R8 ;  /* 0x0000000805057221 */ /* 0x004fc80000010000 */
[----:B------:R-:W1:Y:S04]  /*6990*/  SHFL.BFLY PT, R0, R3, 0x1, 0x1f ;  /* 0x0c201f0003007f89 */ /* 0x000e6800000e0000 */
[----:B0-----:R-:W0:Y:S01]  /*69a0*/  SHFL.BFLY PT, R2, R5, 0x1, 0x1f ;  /* 0x0c201f0005027f89 */ /* 0x001e2200000e0000 */
[----:B-1----:R-:W-:Y:S01]  /*69b0*/  FADD.FTZ R11, R3, R0 ;  /* 0x00000000030b7221 */ /* 0x002fe20000010000 */
[----:B------:R-:W-:Y:S01]  /*69c0*/  MOV R3, 0xff800000 ;  /* 0xff80000000037802 */ /* 0x000fe20000000f00 */
[----:B------:R-:W-:Y:S02]  /*69d0*/  IMAD.MOV.U32 R0, RZ, RZ, -0x800000 ;  /* 0xff800000ff007424 */ /* 0x000fe400078e00ff */
[----:B0-----:R-:W-:Y:S01]  /*69e0*/  FADD.FTZ R13, R5, R2 ;  /* 0x00000002050d7221 */ /* 0x001fe20000010000 */
[----:B------:R-:W-:-:S04]  /*69f0*/  FSETP.NE.FTZ.AND P1, PT, R11, RZ, PT ;  /* 0x000000ff0b00720b */ /* 0x000fc80003f35000 */
        /* <DEDUP_REMOVED lines=13> */
[----:B------:R-:W-:Y:S01]  /*6ad0*/  HGMMA.64x128x16.F32 R88, R156, gdesc[UR8].tnspB, R88, gsb0 ;  /* 0x41e000089c587df0 */ /* 0x000fe20008000858 */
[----:B------:R-:W-:Y:S01]  /*6ae0*/  UMOV UR10, UR6 ;  /* 0x00000006000a7c82 */ /* 0x000fe20008000000 */
[----:B------:R-:W-:Y:S01]  /*6af0*/  UMOV UR11, 0x40000040 ;  /* 0x40000040000b7882 */ /* 0x000fe20000000000 */
[----:B------:R-:W-:Y:S01]  /*6b00*/  UIADD3 UR6, UR4, 0x180, URZ ;  /* 0x0000018004067890 */ /* 0x000fe2000fffe03f */
        /* <DEDUP_REMOVED lines=17> */
[----:B------:R-:W-:Y:S02]  /*6c20*/  UIADD3 UR6, UR4, 0x300, URZ ;  /* 0x0000030004067890 */ /* 0x000fe4000fffe03f */
        /* <DEDUP_REMOVED lines=8> */
[----:B------:R-:W-:Y:S01]  /*6cb0*/  HGMMA.64x128x16.F32 R88, R176, gdesc[UR8].tnspB, R88, gsb0 ;  /* 0x41e00008b0587df0 */ /* 0x000fe20008000858 */
[----:B------:R-:W-:Y:S01]  /*6cc0*/  UMOV UR10, UR4 ;  /* 0x00000004000a7c82 */ /* 0x000fe20008000000 */
[----:B------:R-:W-:Y:S01]  /*6cd0*/  UMOV UR11, 0x40000040 ;  /* 0x40000040000b7882 */ /* 0x000fe20000000000 */
[----:B------:R-:W-:Y:S02]  /*6ce0*/  WARPGROUP.DEPBAR.LE gsb0, 0x0 ;  /* 0x00008000000079c5 */ /* 0x000fe40000010000 */
[----:B------:R-:W-:-:S07]  /*6cf0*/  WARPGROUP.ARRIVE ;  /* 0x00000000000079c5 */ /* 0x000fce0000000000 */
[----:B------:R-:W-:Y:S03]  /*6d00*/  HGMMA.64x128x16.F32 R88, R180, gdesc[UR8].tnspB, R88, gsb0 ;  /* 0x41e00008b4587df0 */ /* 0x000fe60008000858 */
[----:B------:R-:W-:Y:S02]  /*6d10*/  WARPGROUP.DEPBAR.LE gsb0, 0x0 ;  /* 0x00008000000079c5 */ /* 0x000fe40000010000 */
[----:B0-23--:R-:W-:Y:S05]  /*6d20*/  @!P0 BRA `(.L_x_6516) ;  /* 0x0000000000048947 */ /* 0x00dfea0003800000 */
[----:B------:R-:W-:Y:S01]  /*6d30*/  BPT.TRAP 0x1 ;  /* 0x000000040000795c */ /* 0x000fe20000300000 */
.L_x_6516:
[----:B------:R-:W-:Y:S01]  /*6d40*/  UIADD3 UR4, UR5, 0x28860, URZ ;  /* 0x0002886005047890 */ /* 0x000fe2000fffe03f */
[-C--:B------:R-:W-:Y:S01]  /*6d50*/  FMUL.FTZ R50, R88, R69.reuse ;  /* 0x0000004558327220 */ /* 0x080fe20000410000 */
[-C--:B------:R-:W-:Y:S01]  /*6d60*/  FMUL.FTZ R51, R89, R69.reuse ;  /* 0x0000004559337220 */ /* 0x080fe20000410000 */
[-C--:B------:R-:W-:Y:S01]  /*6d70*/  FMUL.FTZ R54, R92, R69.reuse ;  /* 0x000000455c367220 */ /* 0x080fe20000410000 */
[----:B------:R-:W-:Y:S01]  /*6d80*/  UPRMT UR4, UR7, 0x654, UR4 ;  /* 0x0000065407047896 */ /* 0x000fe20008000004 */
        /* <DEDUP_REMOVED lines=63> */
.L_x_6492:
[----:B------:R-:W-:Y:S05]  /*7180*/  @P0 BRA `(.L_x_6517) ;  /* 0x00000014004c0947 */ /* 0x000fea0003800000 */
[----:B------:R-:W0:Y:S01]  /*7190*/  S2R R2, SR_TID.X ;  /* 0x0000000000027919 */ /* 0x000e220000002100 */
[----:B------:R-:W1:Y:S01]  /*71a0*/  LDC R78, c[0x0][0xbe8] ;  /* 0x0002fa00ff4e7b82 */ /* 0x000e620000000800 */
[----:B------:R-:W-:Y:S02]  /*71b0*/  USHF.R.S32.HI UR7, URZ, 0x1f, UR37 ;  /* 0x0000001f3f077899 */ /* 0x000fe40008011425 */
[----:B------:R-:W-:Y:S01]  /*71c0*/  IADD3 R76, RZ, -UR37, RZ ;  /* 0x80000025ff4c7c10 */ /* 0x000fe2000fffe0ff */
[----:B------:R-:W2:Y:S01]  /*71d0*/  S2R R72, SR_CTAID.X ;  /* 0x0000000000487919 */ /* 0x000ea20000002500 */
[----:B------:R-:W-:Y:S01]  /*71e0*/  ULDC.64 UR8, c[0x0][0xbd0] ;  /* 0x0002f40000087ab9 */ /* 0x000fe20000000a00 */
[----:B------:R-:W-:Y:S01]  /*71f0*/  BSSY B0, `(.L_x_6518) ;  /* 0x00000e8000007945 */ /* 0x000fe20003800000 */
[----:B------:R-:W-:Y:S01]  /*7200*/  UIMAD UR6, UR7, UR8, URZ ;  /* 0x00000008070672a4 */ /* 0x000fe2000f8e023f */
[----:B------:R-:W3:Y:S01]  /*7210*/  S2UR UR12, SR_CTAID.Z ;  /* 0x00000000000c79c3 */ /* 0x000ee20000002700 */
[----:B------:R-:W-:-:S02]  /*7220*/  UIMAD.WIDE.U32 UR4, UR37, UR8, URZ ;  /* 0x00000008250472a5 */ /* 0x000fc4000f8e003f */
[----:B------:R-:W-:-:S03]  /*7230*/  UIMAD UR6, UR37, UR9, UR6 ;  /* 0x00000009250672a4 */ /* 0x000fc6000f8e0206 */
[----:B------:R-:W-:Y:S01]  /*7240*/  ULDC.64 UR8, c[0x0][0xb38] ;  /* 0x0002ce0000087ab9 */ /* 0x000fe20000000a00 */
[----:B------:R-:W-:Y:S01]  /*7250*/  UIADD3 UR6, UR5, UR6, URZ ;  /* 0x0000000605067290 */ /* 0x000fe2000fffe03f */
[----:B------:R-:W4:Y:S01]  /*7260*/  LDC.64 R74, c[0x0][0xbd8] ;  /* 0x0002f600ff4a7b82 */ /* 0x000f220000000a00 */
[----:B------:R-:W-:-:S07]  /*7270*/  UIMAD UR7, UR7, UR8, URZ ;  /* 0x00000008070772a4 */ /* 0x000fce000f8e023f */
[----:B------:R-:W-:Y:S01]  /*7280*/  BAR.SYNC.DEFER_BLOCKING 0x1, 0x100 ;  /* 0x0044000000007b1d */ /* 0x000fe20000010000 */
[----:B-1----:R-:W-:-:S07]  /*7290*/  ISETP.NE.AND P0, PT, R78, 0x1, PT ;  /* 0x000000014e00780c */ /* 0x002fce0003f05270 */
[----:B------:R-:W1:Y:S01]  /*72a0*/  S2UR UR11, SR_CTAID.Y ;  /* 0x00000000000b79c3 */ /* 0x000e620000002600 */
[----:B0-----:R-:W-:Y:S01]  /*72b0*/  VIADD R19, R2, 0xffffff80 ;  /* 0xffffff8002137836 */ /* 0x001fe20000000000 */
[----:B---3--:R-:W-:-:S06]  /*72c0*/  USHF.R.S32.HI UR10, URZ, 0x1f, UR12 ;  /* 0x0000001f3f0a7899 */ /* 0x008fcc000801140c */
[----:B------:R-:W1:Y:S01]  /*72d0*/  LDC R79, c[0x0][0xc50] ;  /* 0x00031400ff4f7b82 */ /* 0x000e620000000800 */
[----:B------:R-:W-:-:S04]  /*72e0*/  SHF.R.S32.HI R18, RZ, 0x1f, R19 ;  /* 0x0000001fff127819 */ /* 0x000fc80000011413 */
[----:B------:R-:W-:-:S03]  /*72f0*/  LEA.HI R2, R18, R19, RZ, 0x7 ;  /* 0x0000001312027211 */ /* 0x000fc600078f38ff */
[----:B------:R-:W0:Y:S01]  /*7300*/  @P0 LDC R70, c[0x0][0xbec] ;  /* 0x0002fb00ff460b82 */ /* 0x000e220000000800 */
[----:B------:R-:W-:Y:S02]  /*7310*/  LEA.HI R18, R18, R19, RZ, 0x2 ;  /* 0x0000001312127211 */ /* 0x000fe400078f10ff */
[----:B------:R-:W-:Y:S02]  /*7320*/  LOP3.LUT R16, R2, 0xffffff80, RZ, 0xc0, !PT ;  /* 0xffffff8002107812 */ /* 0x000fe400078ec0ff */
[----:B------:R-:W-:Y:S02]  /*7330*/  LOP3.LUT R18, R18, 0xfffffffc, RZ, 0xc0, !PT ;  /* 0xfffffffc12127812 */ /* 0x000fe400078ec0ff */
[C---:B------:R-:W-:Y:S01]  /*7340*/  IADD3 R82, R19.reuse, -R16, RZ ;  /* 0x8000001013527210 */ /* 0x040fe20007ffe0ff */
[----:B------:R-:W3:Y:S01]  /*7350*/  LDC.64 R80, c[0x0][0xb40] ;  /* 0x0002d000ff507b82 */ /* 0x000ee20000000a00 */
[----:B------:R-:W-:Y:S01]  /*7360*/  SHF.R.S32.HI R71, RZ, 0x7, R2 ;  /* 0x00000007ff477819 */ /* 0x000fe20000011402 */
[----:B------:R-:W-:Y:S01]  /*7370*/  IMAD.IADD R18, R19, 0x1, -R18 ;  /* 0x0000000113127824 */ /* 0x000fe200078e0a12 */
[----:B------:R-:W-:-:S02]  /*7380*/  SHF.R.S32.HI R73, RZ, 0x1f, R82 ;  /* 0x0000001fff497819 */ /* 0x000fc40000011452 */
[----:B------:R-:W-:Y:S02]  /*7390*/  LEA.HI R2, R2, R71, RZ, 0x1 ;  /* 0x0000004702027211 */ /* 0x000fe400078f08ff */
[----:B------:R-:W-:Y:S01]  /*73a0*/  LEA.HI R84, R73, R82, RZ, 0x2 ;  /* 0x0000005249547211 */ /* 0x000fe200078f10ff */
[----:B------:R-:W5:Y:S01]  /*73b0*/  @P0 LDC R86, c[0x0][0xbec] ;  /* 0x0002fb00ff560b82 */ /* 0x000f620000000800 */
[----:B------:R-:W-:Y:S01]  /*73c0*/  LEA.HI R19, R18, R18, RZ, 0x1 ;  /* 0x0000001212137211 */ /* 0x000fe200078f08ff */
[----:B-1----:R-:W-:Y:S01]  /*73d0*/  IMAD R83, R79, R76, UR11 ;  /* 0x0000000b4f537e24 */ /* 0x002fe2000f8e024c */
[--C-:B------:R-:W-:Y:S02]  /*73e0*/  SHF.R.S32.HI R16, RZ, 0x2, R84.reuse ;  /* 0x00000002ff107819 */ /* 0x100fe40000011454 */
[----:B------:R-:W-:Y:S02]  /*73f0*/  SHF.R.S32.HI R17, RZ, 0x1f, R84 ;  /* 0x0000001fff117819 */ /* 0x000fe40000011454 */
[----:B------:R-:W-:Y:S01]  /*7400*/  LOP3.LUT R2, R2, 0x3fffffe, RZ, 0xc0, !PT ;  /* 0x03fffffe02027812 */ /* 0x000fe200078ec0ff */
[----:B------:R-:W1:Y:S01]  /*7410*/  @P0 LDC R77, c[0x0][0xbf0] ;  /* 0x0002fc00ff4d0b82 */ /* 0x000e620000000800 */
[----:B------:R-:W-:-:S02]  /*7420*/  LEA.HI R17, R17, R16, RZ, 0x3 ;  /* 0x0000001011117211 */ /* 0x000fc400078f18ff */
[----:B------:R-:W-:Y:S01]  /*7430*/  LOP3.LUT R19, R19, 0x1ffffffe, RZ, 0xc0, !PT ;  /* 0x1ffffffe13137812 */ /* 0x000fe200078ec0ff */
[----:B------:R-:W-:Y:S01]  /*7440*/  IMAD.IADD R2, R71, 0x1, -R2 ;  /* 0x0000000147027824 */ /* 0x000fe200078e0a02 */
[----:B------:R-:W-:Y:S02]  /*7450*/  LOP3.LUT R17, R17, 0xfffffff8, RZ, 0xc0, !PT ;  /* 0xfffffff811117812 */ /* 0x000fe400078ec0ff */
[----:B------:R-:W-:Y:S01]  /*7460*/  SHF.R.S32.HI R76, RZ, 0x1f, R83 ;  /* 0x0000001fff4c7819 */ /* 0x000fe20000011453 */
[----:B------:R-:W-:Y:S01]  /*7470*/  IMAD.IADD R71, R18, 0x1, -R19 ;  /* 0x0000000112477824 */ /* 0x000fe200078e0a13 */
[----:B------:R-:W-:Y:S01]  /*7480*/  IADD3 R17, R16, -R17, RZ ;  /* 0x8000001110117210 */ /* 0x000fe20007ffe0ff */
[----:B------:R-:W1:Y:S01]  /*7490*/  @P0 LDC R85, c[0x0][0xbf0] ;  /* 0x0002fc00ff550b82 */ /* 0x000e620000000800 */
[----:B------:R-:W-:Y:S01]  /*74a0*/  LEA.HI R16, R73, R82, RZ, 0x5 ;  /* 0x0000005249107211 */ /* 0x000fe200078f28ff */
[----:B----4-:R-:W-:-:S03]  /*74b0*/  IMAD R18, R74, UR10, RZ ;  /* 0x0000000a4a127c24 */ /* 0x010fc6000f8e02ff */
[----:B------:R-:W-:Y:S01]  /*74c0*/  SHF.R.S32.HI R16, RZ, 0x5, R16 ;  /* 0x00000005ff107819 */ /* 0x000fe20000011410 */
[----:B------:R-:W-:-:S04]  /*74d0*/  IMAD R75, R75, UR12, R18 ;  /* 0x0000000c4b4b7c24 */ /* 0x000fc8000f8e0212 */
[----:B------:R-:W-:Y:S01]  /*74e0*/  IMAD R19, R16, 0x10, R17 ;  /* 0x0000001010137824 */ /* 0x000fe200078e0211 */
[----:B------:R-:W-:Y:S01]  /*74f0*/  MOV R16, UR4 ;  /* 0x0000000400107c02 */ /* 0x000fe20008000f00 */
[----:B------:R-:W-:Y:S01]  /*7500*/  IMAD.U32 R17, RZ, RZ, UR5 ;  /* 0x00000005ff117e24 */ /* 0x000fe2000f8e00ff */
[----:B------:R-:W-:Y:S01]  /*7510*/  UIMAD.WIDE.U32 UR4, UR37, UR8, URZ ;  /* 0x00000008250472a5 */ /* 0x000fe2000f8e003f */
[----:B------:R-:W-:Y:S01]  /*7520*/  IMAD.U32 R17, RZ, RZ, UR6 ;  /* 0x00000006ff117e24 */ /* 0x000fe2000f8e00ff */
[----:B------:R-:W-:Y:S01]  /*7530*/  LEA R2, R2, R19, 0x6 ;  /* 0x0000001302027211 */ /* 0x000fe200078e30ff */
[----:B------:R-:W-:Y:S01]  /*7540*/  UIMAD UR6, UR37, UR9, UR7 ;  /* 0x00000009250672a4 */ /* 0x000fe2000f8e0207 */
[----:B------:R-:W-:Y:S02]  /*7550*/  IMAD.WIDE.U32 R16, R74, UR12, R16 ;  /* 0x0000000c4a107c25 */ /* 0x000fe4000f8e0010 */
[----:B------:R-:W-:Y:S01]  /*7560*/  MOV R18, UR4 ;  /* 0x0000000400127c02 */ /* 0x000fe20008000f00 */
[----:B------:R-:W-:Y:S01]  /*7570*/  UIADD3 UR6, UR5, UR6, URZ ;  /* 0x0000000605067290 */ /* 0x000fe2000fffe03f */
[----:B------:R-:W-:Y:S01]  /*7580*/  IMAD R71, R71, 0x8, R2 ;  /* 0x0000000847477824 */ /* 0x000fe200078e0202 */
[----:B------:R-:W-:Y:S01]  /*7590*/  ULDC.64 UR8, c[0x0][0xb28] ;  /* 0x0002ca0000087ab9 */ /* 0x000fe20000000a00 */
[----:B------:R-:W-:Y:S01]  /*75a0*/  IMAD.U32 R19, RZ, RZ, UR5 ;  /* 0x00000005ff137e24 */ /* 0x000fe2000f8e00ff */
[----:B------:R-:W-:Y:S01]  /*75b0*/  ULDC.64 UR4, c[0x0][0xbe0] ;  /* 0x0002f80000047ab9 */ /* 0x000fe20000000a00 */
[----:B--2---:R-:W-:-:S02]  /*75c0*/  IMAD R71, R72, 0x80, R71 ;  /* 0x0000008048477824 */ /* 0x004fc400078e0247 */
[----:B------:R-:W-:Y:S01]  /*75d0*/  IMAD.U32 R19, RZ, RZ, UR6 ;  /* 0x00000006ff137e24 */ /* 0x000fe2000f8e00ff */
[----:B------:R-:W-:Y:S01]  /*75e0*/  ULDC.64 UR6, c[0x0][0xb48] ;  /* 0x0002d20000067ab9 */ /* 0x000fe20000000a00 */
[----:B0-----:R-:W-:-:S04]  /*75f0*/  @P0 IMAD.HI.U32 R70, R71, R70, RZ ;  /* 0x0000004647460227 */ /* 0x001fc800078e00ff */
[----:B------:R-:W-:Y:S01]  /*7600*/  IMAD.IADD R17, R17, 0x1, R75 ;  /* 0x0000000111117824 */ /* 0x000fe200078e024b */
[----:B------:R-:W-:Y:S01]  /*7610*/  MOV R75, R71 ;  /* 0x00000047004b7202 */ /* 0x000fe20000000f00 */
[----:B---3--:R-:W-:Y:S02]  /*7620*/  IMAD R74, R80, UR10, RZ ;  /* 0x0000000a504a7c24 */ /* 0x008fe4000f8e02ff */
[----:B-----5:R-:W-:-:S04]  /*7630*/  @P0 IMAD.HI.U32 R86, R71, R86, RZ ;  /* 0x0000005647560227 */ /* 0x020fc800078e00ff */
[----:B------:R-:W-:Y:S01]  /*7640*/  IMAD.MOV.U32 R73, RZ, RZ, R71 ;  /* 0x000000ffff497224 */ /* 0x000fe200078e0047 */
[----:B-1----:R-:W-:Y:S01]  /*7650*/  @P0 SHF.R.U32.HI R73, RZ, R77, R70 ;  /* 0x0000004dff490219 */ /* 0x002fe20000011646 */
[----:B------:R-:W-:Y:S01]  /*7660*/  IMAD R77, R81, UR12, R74 ;  /* 0x0000000c514d7c24 */ /* 0x000fe2000f8e024a */
[----:B------:R-:W-:Y:S01]  /*7670*/  @P0 SHF.R.U32.HI R75, RZ, R85, R86 ;  /* 0x00000055ff4b0219 */ /* 0x000fe20000011656 */
[----:B------:R-:W-:-:S04]  /*7680*/  IMAD.WIDE.U32 R18, R80, UR12, R18 ;  /* 0x0000000c50127c25 */ /* 0x000fc8000f8e0012 */
[----:B------:R-:W-:Y:S02]  /*7690*/  IMAD R70, R76, UR4, RZ ;  /* 0x000000044c467c24 */ /* 0x000fe4000f8e02ff */
[----:B------:R-:W-:-:S04]  /*76a0*/  IMAD.WIDE.U32 R16, R83, UR4, R16 ;  /* 0x0000000453107c25 */ /* 0x000fc8000f8e0010 */
[----:B------:R-:W-:Y:S01]  /*76b0*/  IMAD.IADD R19, R19, 0x1, R77 ;  /* 0x0000000113137824 */ /* 0x000fe200078e024d */
[----:B------:R-:W-:Y:S01]  /*76c0*/  SHF.R.S32.HI R77, RZ, 0x1f, R73 ;  /* 0x0000001fff4d7819 */ /* 0x000fe20000011449 */
[----:B------:R-:W-:Y:S01]  /*76d0*/  IMAD R76, R76, UR6, RZ ;  /* 0x000000064c4c7c24 */ /* 0x000fe2000f8e02ff */
[----:B------:R-:W-:Y:S01]  /*76e0*/  IADD3 R16, P0, R73, R16, RZ ;  /* 0x0000001049107210 */ /* 0x000fe20007f1e0ff */
[C---:B------:R-:W-:Y:S01]  /*76f0*/  IMAD R74, R83.reuse, UR5, R70 ;  /* 0x00000005534a7c24 */ /* 0x040fe2000f8e0246 */
[----:B------:R-:W-:Y:S01]  /*7700*/  SHF.R.S32.HI R70, RZ, 0x1f, R75 ;  /* 0x0000001fff467819 */ /* 0x000fe2000001144b */
[----:B------:R-:W-:Y:S01]  /*7710*/  IMAD.MOV R73, RZ, RZ, -R73 ;  /* 0x000000ffff497224 */ /* 0x000fe200078e0a49 */
[----:B------:R-:W-:Y:S01]  /*7720*/  ULDC.64 UR4, c[0x0][0xb30] ;  /* 0x0002cc0000047ab9 */ /* 0x000fe20000000a00 */
[----:B------:R-:W-:Y:S01]  /*7730*/  IMAD R79, R83, UR7, R76 ;  /* 0x00000007534f7c24 */ /* 0x000fe2000f8e024c */
[----:B------:R-:W-:Y:S01]  /*7740*/  IADD3 R76, -R75, RZ, RZ ;  /* 0x000000ff4b4c7210 */ /* 0x000fe20007ffe1ff */
[----:B------:R-:W-:Y:S01]  /*7750*/  IMAD R70, R70, UR4, RZ ;  /* 0x0000000446467c24 */ /* 0x000fe2000f8e02ff */
[----:B------:R-:W-:Y:S01]  /*7760*/  IADD3.X R17, R77, R17, R74, P0, !PT ;  /* 0x000000114d117210 */ /* 0x000fe200007fe44a */
[----:B------:R-:W-:-:S02]  /*7770*/  IMAD R73, R78, R73, R71 ;  /* 0x000000494e497224 */ /* 0x000fc400078e0247 */
        /* <DEDUP_REMOVED lines=24> */
[----:B------:R-:W-:Y:S01]  /*7900*/  IMAD R2, R72, 0x80, R2 ;  /* 0x0000008048027824 */ /* 0x000fe200078e0202 */
[----:B------:R-:W-:Y:S01]  /*7910*/  LEA.HI.X R75, R16, UR7, R71, 0x2, P0 ;  /* 0x00000007104b7c11 */ /* 0x000fe200080f1447 */
[----:B0-----:R-:W-:Y:S01]  /*7920*/  ULEA UR4, UR5, UR4, 0x18 ;  /* 0x0000000405047291 */ /* 0x001fe2000f8ec03f */
[----:B------:R-:W-:Y:S01]  /*7930*/  LEA.HI.X R80, R18, UR9, R17, 0x2, P1 ;  /* 0x0000000912507c11 */ /* 0x000fe200088f1411 */
[----:B------:R-:W-:Y:S01]  /*7940*/  SHFL.IDX PT, R16, R74, RZ, 0x1c1f ;  /* 0x001c1fff4a107589 */ /* 0x000fe200000e0000 */
[----:B------:R-:W-:Y:S01]  /*7950*/  IMAD R73, R78, UR6, RZ ;  /* 0x000000064e497c24 */ /* 0x000fe2000f8e02ff */
[----:B------:R-:W-:Y:S01]  /*7960*/  LOP3.LUT P0, RZ, R82, 0x3, RZ, 0xc0, !PT ;  /* 0x0000000352ff7812 */ /* 0x000fe2000780c0ff */
[----:B------:R-:W-:Y:S01]  /*7970*/  UIADD3 UR4, UR4, 0x28820, URZ ;  /* 0x0002882004047890 */ /* 0x000fe2000fffe03f */
[----:B------:R-:W0:Y:S01]  /*7980*/  SHFL.IDX PT, R17, R75, RZ, 0x1c1f ;  /* 0x001c1fff4b117589 */ /* 0x000e2200000e0000 */
[----:B------:R-:W-:-:S02]  /*7990*/  IADD3 R72, R2, 0x8, RZ ;  /* 0x0000000802487810 */ /* 0x000fc40007ffe0ff */
[-C--:B------:R-:W-:Y:S01]  /*79a0*/  ISETP.GE.OR P1, PT, R2, R73.reuse, P0 ;  /* 0x000000490200720c */ /* 0x080fe20000726670 */
[----:B------:R-:W-:Y:S01]  /*79b0*/  SHFL.IDX PT, R18, R74, 0x1, 0x1c1f ;  /* 0x003c1f004a127f89 */ /* 0x000fe200000e0000 */
[-C--:B------:R-:W-:Y:S01]  /*79c0*/  ISETP.GE.OR P0, PT, R72, R73.reuse, P0 ;  /* 0x000000494800720c */ /* 0x080fe20000706670 */
[----:B------:R-:W-:Y:S01]  /*79d0*/  UPRMT UR4, URZ, 0x654, UR4 ;  /* 0x000006543f047896 */ /* 0x000fe20008000004 */
[----:B------:R-:W-:Y:S01]  /*79e0*/  ISETP.GE.AND P2, PT, R2, R73, PT ;  /* 0x000000490200720c */ /* 0x000fe20003f46270 */
[----:B------:R1:W2:Y:S04]  /*79f0*/  SHFL.IDX PT, R19, R75, 0x1, 0x1c1f ;  /* 0x003c1f004b137f89 */ /* 0x0002a800000e0000 */
[----:B------:R3:W4:Y:S03]  /*7a00*/  SHFL.IDX PT, R70, R79, RZ, 0x1c1f ;  /* 0x001c1fff4f467589 */ /* 0x00072600000e0000 */
[----:B------:R-:W-:Y:S01]  /*7a10*/  SYNCS.ARRIVE.TRANS64.RED.A1T0 RZ, [UR4], RZ ;  /* 0x000000ffffff79a7 */ /* 0x000fe20008100404 */
[----:B-1----:R-:W-:Y:S01]  /*7a20*/  LOP3.LUT R75, R84, 0x7ffffffc, RZ, 0xc0, !PT ;  /* 0x7ffffffc544b7812 */ /* 0x002fe200078ec0ff */
[----:B------:R3:W1:Y:S04]  /*7a30*/  SHFL.IDX PT, R71, R80, RZ, 0x1c1f ;  /* 0x001c1fff50477589 */ /* 0x00066800000e0000 */
[----:B------:R-:W-:Y:S01]  /*7a40*/  IMAD.IADD R75, R82, 0x1, -R75 ;  /* 0x00000001524b7824 */ /* 0x000fe200078e0a4b */
[----:B0-----:R3:W-:Y:S03]  /*7a50*/  @!P1 ST.E desc[UR38][R16.64], R3 ;  /* 0x0000000310009985 */ /* 0x0017e6000c101926 */
[----:B------:R-:W-:Y:S01]  /*7a60*/  IMAD.SHL.U32 R75, R75, 0x2, RZ ;  /* 0x000000024b4b7824 */ /* 0x000fe200078e00ff */
[----:B--2---:R3:W-:Y:S01]  /*7a70*/  @!P0 ST.E desc[UR38][R18.64], R0 ;  /* 0x0000000012008985 */ /* 0x0047e2000c101926 */
[----:B------:R-:W-:Y:S05]  /*7a80*/  @P2 BRA `(.L_x_6519) ;  /* 0x0000000400782947 */ /* 0x000fea0003800000 */
[C---:B---3--:R-:W-:Y:S01]  /*7a90*/  IADD3 R0, R75.reuse, 0x8, RZ ;  /* 0x000000084b007810 */ /* 0x048fe20007ffe0ff */
[----:B------:R-:W-:Y:S01]  /*7aa0*/  ULDC UR4, c[0x0][0xac8] ;  /* 0x0002b20000047ab9 */ /* 0x000fe20000000800 */
[C---:B------:R-:W-:Y:S01]  /*7ab0*/  VIADD R18, R75.reuse, 0x10 ;  /* 0x000000104b127836 */ /* 0x040fe20000000000 */
[C---:B------:R-:W-:Y:S01]  /*7ac0*/  ISETP.GE.AND P2, PT, R75.reuse, UR4, PT ;  /* 0x000000044b007c0c */ /* 0x040fe2000bf46270 */
        /* <DEDUP_REMOVED lines=8> */
[----:B------:R-:W-:Y:S02]  /*7b50*/  ISETP.GE.AND P4, PT, R76, UR4, PT ;  /* 0x000000044c007c0c */ /* 0x000fe4000bf86270 */
[----:B------:R-:W-:Y:S01]  /*7b60*/  ISETP.GE.AND P5, PT, R77, UR4, PT ;  /* 0x000000044d007c0c */ /* 0x000fe2000bfa6270 */
[----:B-1--4-:R-:W-:Y:S01]  /*7b70*/  @!P2 IMAD.WIDE R2, R75, 0x4, R70 ;  /* 0x000000044b02a825 */ /* 0x012fe200078e0246 */
[----:B------:R-:W-:Y:S02]  /*7b80*/  ISETP.GE.AND P6, PT, R78, UR4, PT ;  /* 0x000000044e007c0c */ /* 0x000fe4000bfc6270 */
[----:B------:R-:W-:Y:S02]  /*7b90*/  @!P3 LEA.HI R0, R0, R0, RZ, 0x1 ;  /* 0x000000000000b211 */ /* 0x000fe400078f08ff */
[----:B------:R0:W-:Y:S01]  /*7ba0*/  @!P2 ST.E.64 desc[UR38][R2.64], R50 ;  /* 0x000000320200a985 */ /* 0x0001e2000c101b26 */
[----:B------:R-:W-:Y:S02]  /*7bb0*/  @!P0 LEA.HI R18, R18, R18, RZ, 0x1 ;  /* 0x0000001212128211 */ /* 0x000fe400078f08ff */
[----:B------:R-:W-:-:S02]  /*7bc0*/  @!P3 LOP3.LUT R17, R0, 0xfffffffe, RZ, 0xc0, !PT ;  /* 0xfffffffe0011b812 */ /* 0x000fc400078ec0ff */
[----:B------:R-:W-:Y:S02]  /*7bd0*/  IADD3 R0, R75, 0x20, RZ ;  /* 0x000000204b007810 */ /* 0x000fe40007ffe0ff */
[----:B------:R-:W-:Y:S01]  /*7be0*/  @!P1 LEA.HI R19, R19, R19, RZ, 0x1 ;  /* 0x0000001313139211 */ /* 0x000fe200078f08ff */
[----:B------:R-:W-:Y:S01]  /*7bf0*/  @!P3 IMAD.WIDE R16, R17, 0x4, R70 ;  /* 0x000000041110b825 */ /* 0x000fe200078e0246 */
[----:B------:R-:W-:Y:S02]  /*7c00*/  ISETP.GE.AND P2, PT, R0, UR4, PT ;  /* 0x0000000400007c0c */ /* 0x000fe4000bf46270 */
[----:B------:R-:W-:Y:S02]  /*7c10*/  @!P4 LEA.HI R76, R76, R76, RZ, 0x1 ;  /* 0x0000004c4c4cc211 */ /* 0x000fe400078f08ff */
[----:B------:R1:W-:Y:S01]  /*7c20*/  @!P3 ST.E.64 desc[UR38][R16.64], R54 ;  /* 0x000000361000b985 */ /* 0x0003e2000c101b26 */
[----:B------:R-:W-:Y:S02]  /*7c30*/  ISETP.GE.AND P3, PT, R74, UR4, PT ;  /* 0x000000044a007c0c */ /* 0x000fe4000bf66270 */
[----:B0-----:R-:W-:-:S02]  /*7c40*/  @!P0 LOP3.LUT R3, R18, 0xfffffffe, RZ, 0xc0, !PT ;  /* 0xfffffffe12038812 */ /* 0x001fc400078ec0ff */
[----:B------:R-:W-:Y:S02]  /*7c50*/  @!P5 LEA.HI R77, R77, R77, RZ, 0x1 ;  /* 0x0000004d4d4dd211 */ /* 0x000fe400078f08ff */
[----:B------:R-:W-:Y:S01]  /*7c60*/  @!P6 LEA.HI R78, R78, R78, RZ, 0x1 ;  /* 0x0000004e4e4ee211 */ /* 0x000fe200078f08ff */
[----:B------:R-:W-:Y:S01]  /*7c70*/  @!P0 IMAD.WIDE R2, R3, 0x4, R70 ;  /* 0x0000000403028825 */ /* 0x000fe200078e0246 */
[----:B------:R-:W-:-:S04]  /*7c80*/  @!P2 LEA.HI R0, R0, R0, RZ, 0x1 ;  /* 0x000000000000a211 */ /* 0x000fc800078f08ff */
[----:B------:R0:W-:Y:S01]  /*7c90*/  @!P0 ST.E.64 desc[UR38][R2.64], R46 ;  /* 0x0000002e02008985 */ /* 0x0001e2000c101b26 */
[----:B------:R-:W-:Y:S02]  /*7ca0*/  @!P3 LEA.HI R74, R74, R74, RZ, 0x1 ;  /* 0x0000004a4a4ab211 */ /* 0x000fe400078f08ff */
[----:B-1----:R-:W-:Y:S02]  /*7cb0*/  @!P1 LOP3.LUT R17, R19, 0xfffffffe, RZ, 0xc0, !PT ;  /* 0xfffffffe13119812 */ /* 0x002fe400078ec0ff */
[----:B------:R-:W-:Y:S01]  /*7cc0*/  @!P2 LOP3.LUT R19, R0, 0xfffffffe, RZ, 0xc0, !PT ;  /* 0xfffffffe0013a812 */ /* 0x000fe200078ec0ff */
[----:B------:R-:W-:Y:S01]  /*7cd0*/  VIADD R0, R75, 0x48 ;  /* 0x000000484b007836 */ /* 0x000fe20000000000 */
[----:B------:R-:W-:Y:S01]  /*7ce0*/  @!P3 LOP3.LUT R51, R74, 0xfffffffe, RZ, 0xc0, !PT ;  /* 0xfffffffe4a33b812 */ /* 0x000fe200078ec0ff */
[--C-:B------:R-:W-:Y:S01]  /*7cf0*/  @!P1 IMAD.WIDE R16, R17, 0x4, R70.reuse ;  /* 0x0000000411109825 */ /* 0x100fe200078e0246 */
[----:B------:R-:W-:Y:S02]  /*7d00*/  @!P4 LOP3.LUT R55, R76, 0xfffffffe, RZ, 0xc0, !PT ;  /* 0xfffffffe4c37c812 */ /* 0x000fe400078ec0ff */
[----:B------:R-:W-:Y:S01]  /*7d10*/  IADD3 R54, R75, 0x50, RZ ;  /* 0x000000504b367810 */ /* 0x000fe20007ffe0ff */
[----:B------:R-:W-:Y:S01]  /*7d20*/  @!P2 IMAD.WIDE R18, R19, 0x4, R70 ;  /* 0x000000041312a825 */ /* 0x000fe200078e0246 */
[----:B------:R1:W-:Y:S01]  /*7d30*/  @!P1 ST.E.64 desc[UR38][R16.64], R58 ;  /* 0x0000003a10009985 */ /* 0x0003e2000c101b26 */
[----:B0-----:R-:W-:-:S02]  /*7d40*/  @!P5 LOP3.LUT R47, R77, 0xfffffffe, RZ, 0xc0, !PT ;  /* 0xfffffffe4d2fd812 */ /* 0x001fc400078ec0ff */
[--C-:B------:R-:W-:Y:S01]  /*7d50*/  @!P3 IMAD.WIDE R2, R51, 0x4, R70.reuse ;  /* 0x000000043302b825 */ /* 0x100fe200078e0246 */
[----:B------:R-:W-:Y:S01]  /*7d60*/  @!P6 LOP3.LUT R51, R78, 0xfffffffe, RZ, 0xc0, !PT ;  /* 0xfffffffe4e33e812 */ /* 0x000fe200078ec0ff */
[----:B------:R0:W-:Y:S01]  /*7d70*/  @!P2 ST.E.64 desc[UR38][R18.64], R34 ;  /* 0x000000221200a985 */ /* 0x0001e2000c101b26 */
[----:B------:R-:W-:Y:S01]  /*7d80*/  ISETP.GE.AND P0, PT, R0, UR4, PT ;  /* 0x0000000400007c0c */ /* 0x000fe2000bf06270 */
[--C-:B------:R-:W-:Y:S01]  /*7d90*/  @!P5 IMAD.WIDE R46, R47, 0x4, R70.reuse ;  /* 0x000000042f2ed825 */ /* 0x100fe200078e0246 */
[----:B------:R-:W-:Y:S01]  /*7da0*/  ISETP.GE.AND P1, PT, R54, UR4, PT ;  /* 0x0000000436007c0c */ /* 0x000fe2000bf26270 */
[----:B------:R2:W-:Y:S02]  /*7db0*/  @!P3 ST.E.64 desc[UR38][R2.64], R32 ;  /* 0x000000200200b985 */ /* 0x0005e4000c101b26 */
[----:B------:R-:W-:-:S04]  /*7dc0*/  @!P6 IMAD.WIDE R50, R51, 0x4, R70 ;  /* 0x000000043332e825 */ /* 0x000fc800078e0246 */
[----:B-1----:R-:W-:-:S04]  /*7dd0*/  @!P4 IMAD.WIDE R16, R55, 0x4, R70 ;  /* 0x000000043710c825 */ /* 0x002fc800078e0246 */
[C---:B------:R-:W-:Y:S01]  /*7de0*/  VIADD R55, R75.reuse, 0x58 ;  /* 0x000000584b377836 */ /* 0x040fe20000000000 */
[----:B------:R1:W-:Y:S01]  /*7df0*/  @!P4 ST.E.64 desc[UR38][R16.64], R28 ;  /* 0x0000001c1000c985 */ /* 0x0003e2000c101b26 */
[C---:B------:R-:W-:Y:S01]  /*7e00*/  VIADD R58, R75.reuse, 0x60 ;  /* 0x000000604b3a7836 */ /* 0x040fe20000000000 */
[C---:B0-----:R-:W-:Y:S01]  /*7e10*/  IADD3 R18, R75.reuse, 0x68, RZ ;  /* 0x000000684b127810 */ /* 0x041fe20007ffe0ff */
[C---:B--2---:R-:W-:Y:S01]  /*7e20*/  VIADD R3, R75.reuse, 0x78 ;  /* 0x000000784b037836 */ /* 0x044fe20000000000 */
[----:B------:R0:W-:Y:S01]  /*7e30*/  @!P5 ST.E.64 desc[UR38][R46.64], R42 ;  /* 0x0000002a2e00d985 */ /* 0x0001e2000c101b26 */
[----:B------:R-:W-:Y:S01]  /*7e40*/  VIADD R19, R75, 0x70 ;  /* 0x000000704b137836 */ /* 0x000fe20000000000 */
[----:B------:R-:W-:Y:S02]  /*7e50*/  ISETP.GE.AND P2, PT, R55, UR4, PT ;  /* 0x0000000437007c0c */ /* 0x000fe4000bf46270 */
        /* <DEDUP_REMOVED lines=15> */
[----:B------:R-:W-:Y:S02]  /*7f50*/  @!P3 LOP3.LUT R29, R58, 0xfffffffe, RZ, 0xc0, !PT ;  /* 0xfffffffe3a1db812 */ /* 0x000fe400078ec0ff */
[----:B------:R-:W-:Y:S01]  /*7f60*/  @!P4 LOP3.LUT R33, R18, 0xfffffffe, RZ, 0xc0, !PT ;  /* 0xfffffffe1221c812 */ /* 0x000fe200078ec0ff */
[--C-:B------:R-:W-:Y:S01]  /*7f70*/  @!P2 IMAD.WIDE R18, R19, 0x4, R70.reuse ;  /* 0x000000041312a825 */ /* 0x100fe200078e0246 */
[----:B------:R-:W-:Y:S02]  /*7f80*/  @!P5 LOP3.LUT R35, R2, 0xfffffffe, RZ, 0xc0, !PT ;  /* 0xfffffffe0223d812 */ /* 0x000fe400078ec0ff */
[----:B0-----:R-:W-:Y:S01]  /*7f90*/  @!P6 LOP3.LUT R43, R16, 0xfffffffe, RZ, 0xc0, !PT ;  /* 0xfffffffe102be812 */ /* 0x001fe200078ec0ff */
        /* <DEDUP_REMOVED lines=13> */
.L_x_6519:
[----:B------:R-:W-:Y:S05]  /*8070*/  BSYNC B0 ;  /* 0x0000000000007941 */ /* 0x000fea0003800000 */
.L_x_6518:
[----:B------:R-:W-:Y:S01]  /*8080*/  ISETP.GE.AND P0, PT, R72, R73, PT ;  /* 0x000000494800720c */ /* 0x000fe20003f06270 */
[----:B--23--:R2:W3:Y:S04]  /*8090*/  SHFL.IDX PT, R17, R80, 0x1, 0x1c1f ;  /* 0x003c1f0050117f89 */ /* 0x00c4e800000e0000 */
[----:B------:R2:W0:Y:S08]  /*80a0*/  SHFL.IDX PT, R16, R79, 0x1, 0x1c1f ;  /* 0x003c1f004f107f89 */ /* 0x00043000000e0000 */
[----:B--2---:R-:W-:Y:S05]  /*80b0*/  @P0 BRA `(.L_x_6490) ;  /* 0x0000004400240947 */ /* 0x004fea0003800000 */
[----:B------:R-:W-:Y:S01]  /*80c0*/  ULDC UR4, c[0x0][0xac8] ;  /* 0x0002b20000047ab9 */ /* 0x000fe20000000800 */
[C---:B------:R-:W-:Y:S01]  /*80d0*/  IADD3 R0, R75.reuse, 0x8, RZ ;  /* 0x000000084b007810 */ /* 0x040fe20007ffe0ff */
        /* <DEDUP_REMOVED lines=16> */
[----:B------:R-:W-:Y:S02]  /*81e0*/  ISETP.GE.AND P1, PT, R15, UR4, PT ;  /* 0x000000040f007c0c */ /* 0x000fe4000bf26270 */
[----:B------:R0:W-:Y:S01]  /*81f0*/  @!P0 ST.E.64 desc[UR38][R2.64], R52 ;  /* 0x0000003402008985 */ /* 0x0001e2000c101b26 */
[----:B------:R-:W-:Y:S02]  /*8200*/  ISETP.GE.AND P0, PT, R6, UR4, PT ;  /* 0x0000000406007c0c */ /* 0x000fe4000bf06270 */
[----:B------:R-:W-:Y:S02]  /*8210*/  @!P5 LEA.HI R0, R0, R0, RZ, 0x1 ;  /* 0x000000000000d211 */ /* 0x000fe400078f08ff */
[----:B------:R-:W-:Y:S02]  /*8220*/  @!P6 LEA.HI R4, R4, R4, RZ, 0x1 ;  /* 0x000000040404e211 */ /* 0x000fe400078f08ff */
[----:B------:R-:W-:Y:S02]  /*8230*/  @!P5 LOP3.LUT R5, R0, 0xfffffffe, RZ, 0xc0, !PT ;  /* 0xfffffffe0005d812 */ /* 0x000fe400078ec0ff */
[----:B------:R-:W-:-:S02]  /*8240*/  @!P6 LOP3.LUT R7, R4, 0xfffffffe, RZ, 0xc0, !PT ;  /* 0xfffffffe0407e812 */ /* 0x000fc400078ec0ff */
[----:B------:R-:W-:Y:S02]  /*8250*/  @!P4 LEA.HI R8, R8, R8, RZ, 0x1 ;  /* 0x000000080808c211 */ /* 0x000fe400078f08ff */
[----:B------:R-:W-:Y:S01]  /*8260*/  @!P3 LEA.HI R0, R9, R9, RZ, 0x1 ;  /* 0x000000090900b211 */ /* 0x000fe200078f08ff */
[--C-:B0-----:R-:W-:Y:S01]  /*8270*/  @!P5 IMAD.WIDE R2, R5, 0x4, R16.reuse ;  /* 0x000000040502d825 */ /* 0x101fe200078e0210 */
[----:B------:R-:W-:Y:S02]  /*8280*/  @!P0 LEA.HI R6, R6, R6, RZ, 0x1 ;  /* 0x0000000606068211 */ /* 0x000fe400078f08ff */
[----:B------:R-:W-:Y:S01]  /*8290*/  @!P2 LEA.HI R14, R14, R14, RZ, 0x1 ;  /* 0x0000000e0e0ea211 */ /* 0x000fe200078f08ff */
[----:B------:R-:W-:Y:S01]  /*82a0*/  @!P6 IMAD.WIDE R4, R7, 0x4, R16 ;  /* 0x000000040704e825 */ /* 0x000fe200078e0210 */
[----:B------:R-:W-:Y:S01]  /*82b0*/  @!P1 LEA.HI R18, R15, R15, RZ, 0x1 ;  /* 0x0000000f0f129211 */ /* 0x000fe200078f08ff */
[----:B------:R0:W-:Y:S01]  /*82c0*/  @!P5 ST.E.64 desc[UR38][R2.64], R48 ;  /* 0x000000300200d985 */ /* 0x0001e2000c101b26 */
[----:B------:R-:W-:-:S02]  /*82d0*/  @!P0 LOP3.LUT R7, R6, 0xfffffffe, RZ, 0xc0, !PT ;  /* 0xfffffffe06078812 */ /* 0x000fc400078ec0ff */
[----:B------:R-:W-:Y:S01]  /*82e0*/  @!P4 LOP3.LUT R9, R8, 0xfffffffe, RZ, 0xc0, !PT ;  /* 0xfffffffe0809c812 */ /* 0x000fe200078ec0ff */
[----:B------:R2:W-:Y:S01]  /*82f0*/  @!P6 ST.E.64 desc[UR38][R4.64], R56 ;  /* 0x000000380400e985 */ /* 0x0005e2000c101b26 */
[----:B------:R-:W-:Y:S02]  /*8300*/  @!P3 LOP3.LUT R15, R0, 0xfffffffe, RZ, 0xc0, !PT ;  /* 0xfffffffe000fb812 */ /* 0x000fe400078ec0ff */
[----:B------:R-:W-:Y:S02]  /*8310*/  @!P2 LOP3.LUT R19, R14, 0xfffffffe, RZ, 0xc0, !PT ;  /* 0xfffffffe0e13a812 */ /* 0x000fe400078ec0ff */
[----:B------:R-:W-:Y:S01]  /*8320*/  @!P1 LOP3.LUT R25, R18, 0xfffffffe, RZ, 0xc0, !PT ;  /* 0xfffffffe12199812 */ /* 0x000fe200078ec0ff */
[----:B------:R-:W-:Y:S01]  /*8330*/  VIADD R18, R75, 0x58 ;  /* 0x000000584b127836 */ /* 0x000fe20000000000 */
[----:B------:R-:W-:Y:S02]  /*8340*/  ISETP.GE.AND P5, PT, R24, UR4, PT ;  /* 0x0000000418007c0c */ /* 0x000fe4000bfa6270 */
[----:B------:R-:W-:Y:S01]  /*8350*/  ISETP.GE.AND P6, PT, R28, UR4, PT ;  /* 0x000000041c007c0c */ /* 0x000fe2000bfc6270 */
[----:B0-----:R-:W-:Y:S01]  /*8360*/  @!P0 IMAD.WIDE R2, R7, 0x4, R16 ;  /* 0x0000000407028825 */ /* 0x001fe200078e0210 */
[----:B------:R-:W-:-:S03]  /*8370*/  IADD3 R0, R75, 0x50, RZ ;  /* 0x000000504b007810 */ /* 0x000fc60007ffe0ff */
[--C-:B--2---:R-:W-:Y:S01]  /*8380*/  @!P4 IMAD.WIDE R4, R9, 0x4, R16.reuse ;  /* 0x000000040904c825 */ /* 0x104fe200078e0210 */
[----:B------:R0:W-:Y:S01]  /*8390*/  @!P0 ST.E.64 desc[UR38][R2.64], R12 ;  /* 0x0000000c02008985 */ /* 0x0001e2000c101b26 */
[----:B------:R-:W-:Y:S02]  /*83a0*/  ISETP.GE.AND P0, PT, R0, UR4, PT ;  /* 0x0000000400007c0c */ /* 0x000fe4000bf06270 */
[--C-:B------:R-:W-:Y:S01]  /*83b0*/  @!P3 IMAD.WIDE R6, R15, 0x4, R16.reuse ;  /* 0x000000040f06b825 */ /* 0x100fe200078e0210 */
[----:B------:R2:W-:Y:S01]  /*83c0*/  @!P4 ST.E.64 desc[UR38][R4.64], R22 ;  /* 0x000000160400c985 */ /* 0x0005e2000c101b26 */
[----:B------:R-:W-:Y:S02]  /*83d0*/  ISETP.GE.AND P4, PT, R29, UR4, PT ;  /* 0x000000041d007c0c */ /* 0x000fe4000bf86270 */
[----:B------:R-:W-:Y:S01]  /*83e0*/  @!P2 IMAD.WIDE R8, R19, 0x4, R16 ;  /* 0x000000041308a825 */ /* 0x000fe200078e0210 */
[----:B------:R3:W-:Y:S01]  /*83f0*/  @!P3 ST.E.64 desc[UR38][R6.64], R30 ;  /* 0x0000001e0600b985 */ /* 0x0007e2000c101b26 */
[----:B------:R-:W-:-:S02]  /*8400*/  @!P5 LEA.HI R24, R24, R24, RZ, 0x1 ;  /* 0x000000181818d211 */ /* 0x000fc400078f08ff */
[----:B------:R-:W-:Y:S01]  /*8410*/  @!P1 IMAD.WIDE R14, R25, 0x4, R16 ;  /* 0x00000004190e9825 */ /* 0x000fe200078e0210 */
[----:B------:R5:W-:Y:S01]  /*8420*/  @!P2 ST.E.64 desc[UR38][R8.64], R44 ;  /* 0x0000002c0800a985 */ /* 0x000be2000c101b26 */
[C---:B------:R-:W-:Y:S02]  /*8430*/  IADD3 R25, R75.reuse, 0x68, RZ ;  /* 0x000000684b197810 */ /* 0x040fe40007ffe0ff */
[C---:B------:R-:W-:Y:S01]  /*8440*/  VIADD R19, R75.reuse, 0x60 ;  /* 0x000000604b137836 */ /* 0x040fe20000000000 */
[----:B------:R-:W-:Y:S01]  /*8450*/  @!P1 ST.E.64 desc[UR38][R14.64], R60 ;  /* 0x0000003c0e009985 */ /* 0x000fe2000c101b26 */
[----:B------:R-:W-:Y:S01]  /*8460*/  ISETP.GE.AND P1, PT, R18, UR4, PT ;  /* 0x0000000412007c0c */ /* 0x000fe2000bf26270 */
[----:B------:R-:W-:Y:S01]  /*8470*/  VIADD R75, R75, 0x78 ;  /* 0x000000784b4b7836 */ /* 0x000fe20000000000 */
[----:B------:R-:W-:Y:S02]  /*8480*/  ISETP.GE.AND P3, PT, R25, UR4, PT ;  /* 0x0000000419007c0c */ /* 0x000fe4000bf66270 */
[----:B------:R-:W-:-:S02]  /*8490*/  ISETP.GE.AND P2, PT, R19, UR4, PT ;  /* 0x0000000413007c0c */ /* 0x000fc4000bf46270 */
[----:B------:R-:W-:Y:S02]  /*84a0*/  @!P6 LEA.HI R28, R28, R28, RZ, 0x1 ;  /* 0x0000001c1c1ce211 */ /* 0x000fe400078f08ff */
[----:B0-----:R-:W-:Y:S02]  /*84b0*/  @!P5 LOP3.LUT R3, R24, 0xfffffffe, RZ, 0xc0, !PT ;  /* 0xfffffffe1803d812 */ /* 0x001fe400078ec0ff */
[----:B--2---:R-:W-:Y:S02]  /*84c0*/  @!P6 LOP3.LUT R5, R28, 0xfffffffe, RZ, 0xc0, !PT ;  /* 0xfffffffe1c05e812 */ /* 0x004fe400078ec0ff */
        /* <DEDUP_REMOVED lines=8> */
[----:B---3--:R-:W-:Y:S01]  /*8550*/  @!P0 LOP3.LUT R7, R0, 0xfffffffe, RZ, 0xc0, !PT ;  /* 0xfffffffe00078812 */ /* 0x008fe200078ec0ff */
[----:B------:R2:W-:Y:S01]  /*8560*/  @!P6 ST.E.64 desc[UR38][R4.64], R64 ;  /* 0x000000400400e985 */ /* 0x0005e2000c101b26 */
[----:B-----5:R-:W-:Y:S02]  /*8570*/  @!P1 LOP3.LUT R9, R18, 0xfffffffe, RZ, 0xc0, !PT ;  /* 0xfffffffe12099812 */ /* 0x020fe400078ec0ff */
[----:B------:R-:W-:Y:S02]  /*8580*/  @!P2 LOP3.LUT R19, R19, 0xfffffffe, RZ, 0xc0, !PT ;  /* 0xfffffffe1313a812 */ /* 0x000fe400078ec0ff */
[----:B------:R-:W-:Y:S02]  /*8590*/  @!P3 LOP3.LUT R25, R25, 0xfffffffe, RZ, 0xc0, !PT ;  /* 0xfffffffe1919b812 */ /* 0x000fe400078ec0ff */
[----:B------:R-:W-:Y:S01]  /*85a0*/  @!P4 LOP3.LUT R13, R29, 0xfffffffe, RZ, 0xc0, !PT ;  /* 0xfffffffe1d0dc812 */ /* 0x000fe200078ec0ff */
[----:B0-----:R-:W-:-:S04]  /*85b0*/  @!P0 IMAD.WIDE R2, R7, 0x4, R16 ;  /* 0x0000000407028825 */ /* 0x001fc800078e0210 */
[--C-:B--2---:R-:W-:Y:S01]  /*85c0*/  @!P1 IMAD.WIDE R4, R9, 0x4, R16.reuse ;  /* 0x0000000409049825 */ /* 0x104fe200078e0210 */
        /* <DEDUP_REMOVED lines=11> */
[----:B--2---:R-:W-:-:S05]  /*8680*/  LOP3.LUT R3, R75, 0xfffffffe, RZ, 0xc0, !PT ;  /* 0xfffffffe4b037812 */ /* 0x004fca00078ec0ff */
[----:B------:R-:W-:-:S05]  /*8690*/  IMAD.WIDE R2, R3, 0x4, R16 ;  /* 0x0000000403027825 */ /* 0x000fca00078e0210 */
[----:B------:R0:W-:Y:S01]  /*86a0*/  ST.E.64 desc[UR38][R2.64], R150 ;  /* 0x0000009602007985 */ /* 0x0001e2000c101b26 */
[----:B------:R-:W-:Y:S05]  /*86b0*/  BRA `(.L_x_6490) ;  /* 0x0000003c00a47947 */ /* 0x000fea0003800000 */
.L_x_6517:
        /* <DEDUP_REMOVED lines=14> */
[----:B------:R-:W-:Y:S01]  /*87a0*/  USHF.R.S32.HI UR6, URZ, 0x1f, UR37 ;  /* 0x0000001f3f067899 */ /* 0x000fe20008011425 */
[----:B------:R-:W-:Y:S01]  /*87b0*/  MOV R5, R0 ;  /* 0x0000000000057202 */ /* 0x000fe20000000f00 */
[----:B------:R-:W-:Y:S02]  /*87c0*/  ULDC.64 UR8, c[0x0][0xbd0] ;  /* 0x0002f40000087ab9 */ /* 0x000fe40000000a00 */
[----:B------:R-:W-:Y:S02]  /*87d0*/  UIMAD UR6, UR6, UR8, URZ ;  /* 0x00000008060672a4 */ /* 0x000fe4000f8e023f */
[----:B------:R-:W-:Y:S01]  /*87e0*/  UIMAD.WIDE.U32 UR4, UR37, UR8, URZ ;  /* 0x00000008250472a5 */ /* 0x000fe2000f8e003f */
[----:B------:R-:W1:Y:S01]  /*87f0*/  LDC.64 R10, c[0x0][0xbd8] ;  /* 0x0002f600ff0a7b82 */ /* 0x000e620000000a00 */
[----:B------:R-:W-:-:S04]  /*8800*/  UIMAD UR6, UR37, UR9, UR6 ;  /* 0x00000009250672a4 */ /* 0x000fc8000f8e0206 */
[----:B------:R-:W-:Y:S02]  /*8810*/  UIADD3 UR6, UR5, UR6, URZ ;  /* 0x0000000605067290 */ /* 0x000fe4000fffe03f */
[----:B------:R-:W-:Y:S01]  /*8820*/  IMAD.U32 R3, RZ, RZ, UR5 ;  /* 0x00000005ff037e24 */ /* 0x000fe2000f8e00ff */
[----:B------:R-:W2:Y:S01]  /*8830*/  @P0 LDC R7, c[0x0][0xbec] ;  /* 0x0002fb00ff070b82 */ /* 0x000ea20000000800 */
[----:B------:R-:W-:Y:S01]  /*8840*/  IMAD.U32 R2, RZ, RZ, UR4 ;  /* 0x00000004ff027e24 */ /* 0x000fe2000f8e00ff */
[----:B------:R-:W-:Y:S01]  /*8850*/  ULDC.64 UR4, c[0x0][0xbe0] ;  /* 0x0002f80000047ab9 */ /* 0x000fe20000000a00 */
[----:B------:R-:W-:-:S05]  /*8860*/  MOV R3, UR6 ;  /* 0x0000000600037c02 */ /* 0x000fca0008000f00 */
[----:B------:R-:W3:Y:S01]  /*8870*/  @P0 LDC R9, c[0x0][0xbf0] ;  /* 0x0002fc00ff090b82 */ /* 0x000ee20000000800 */
[----:B0-----:R-:W-:-:S07]  /*8880*/  USHF.R.S32.HI UR8, URZ, 0x1f, UR7 ;  /* 0x0000001f3f087899 */ /* 0x001fce0008011407 */
[----:B------:R-:W0:Y:S01]  /*8890*/  S2UR UR10, SR_CTAID.Y ;  /* 0x00000000000a79c3 */ /* 0x000e220000002600 */
[C---:B-1----:R-:W-:Y:S02]  /*88a0*/  IMAD R12, R10.reuse, UR8, RZ ;  /* 0x000000080a0c7c24 */ /* 0x042fe4000f8e02ff */
[----:B------:R-:W-:-:S04]  /*88b0*/  IMAD.WIDE.U32 R2, R10, UR7, R2 ;  /* 0x000000070a027c25 */ /* 0x000fc8000f8e0002 */
[----:B------:R-:W-:Y:S01]  /*88c0*/  IMAD R11, R11, UR7, R12 ;  /* 0x000000070b0b7c24 */ /* 0x000fe2000f8e020c */
[----:B------:R-:W0:Y:S01]  /*88d0*/  LDC R8, c[0x0][0xc50] ;  /* 0x00031400ff087b82 */ /* 0x000e220000000800 */
[----:B--2---:R-:W-:-:S03]  /*88e0*/  @P0 IMAD.HI.U32 R4, R0, R7, RZ ;  /* 0x0000000700040227 */ /* 0x004fc600078e00ff */
[----:B------:R-:W-:Y:S01]  /*88f0*/  IADD3 R3, R11, R3, RZ ;  /* 0x000000030b037210 */ /* 0x000fe20007ffe0ff */
[----:B------:R-:W-:Y:S01]  /*8900*/  IMAD R7, RZ, RZ, -UR37 ;  /* 0x80000025ff077e24 */ /* 0x000fe2000f8e02ff */
[----:B---3--:R-:W-:-:S03]  /*8910*/  @P0 SHF.R.U32.HI R5, RZ, R9, R4 ;  /* 0x00000009ff050219 */ /* 0x008fc60000011604 */
        /* <DEDUP_REMOVED lines=22> */
.L_x_6488:
[----:B------:R-:W-:-:S08]  /*8a80*/  NOP ;  /* 0x0000000000007918 */ /* 0x000fd00000000000 */
[----:B------:R-:W0:-:S00]  /*8a90*/  USETMAXREG.DEALLOC.CTAPOOL 0x28 ;  /* 0x00000028000079c8 */ /* 0x000e0000080e0500 */
        /* <DEDUP_REMOVED lines=16> */
.L_x_6520:
[----:B------:R-:W-:Y:S01]  /*8ba0*/  ULDC UR7, c[0x0][0xc50] ;  /* 0x0003140000077ab9 */ /* 0x000fe20000000800 */
[----:B------:R-:W-:Y:S01]  /*8bb0*/  UMOV UR42, UR6 ;  /* 0x00000006002a7c82 */ /* 0x000fe20008000000 */
[----:B------:R-:W-:-:S11]  /*8bc0*/  UISETP.NE.AND UP0, UPT, UR7, 0x1, UPT ;  /* 0x000000010700788c */ /* 0x000fd6000bf05270 */
[----:B------:R-:W-:Y:S01]  /*8bd0*/  @UP0 ULDC UR4, c[0x0][0xc54] ;  /* 0x0003150000040ab9 */ /* 0x000fe20000000800 */
[----:B------:R-:W-:Y:S01]  /*8be0*/  @UP0 ULDC UR8, c[0x0][0xc58] ;  /* 0x0003160000080ab9 */ /* 0x000fe20000000800 */
[----:B------:R-:W-:-:S04]  /*8bf0*/  UIMAD.WIDE.U32 UR4, UR6, UR4, URZ ;  /* 0x00000004060472a5 */ /* 0x000fc8000f8e003f */
[----:B------:R-:W-:-:S12]  /*8c00*/  @UP0 USHF.R.U32.HI UR42, URZ, UR8, UR5 ;  /* 0x000000083f2a0299 */ /* 0x000fd80008011605 */
.L_x_6521:
        /* <DEDUP_REMOVED lines=10> */
[----:B------:R-:W-:Y:S01]  /*8cb0*/  ULDC UR43, c[0x0][0x2f0] ;  /* 0x0000bc00002b7ab9 */ /* 0x000fe20000000800 */
[----:B------:R-:W-:Y:S02]  /*8cc0*/  MOV R33, RZ ;  /* 0x000000ff00217202 */ /* 0x000fe40000000f00 */
[----:B0-----:R-:W-:-:S04]  /*8cd0*/  ISETP.NE.U32.AND P0, PT, R2, RZ, PT ;  /* 0x000000ff0200720c */ /* 0x001fc80003f05070 */
[----:B------:R-:W-:Y:S01]  /*8ce0*/  ISETP.NE.AND.EX P0, PT, R3, RZ, PT, P0 ;  /* 0x000000ff0300720c */ /* 0x000fe20003f05300 */
[----:B------:R-:W-:-:S12]  /*8cf0*/  UISETP.NE.U32.AND UP0, UPT, UR6, URZ, UPT ;  /* 0x0000003f0600728c */ /* 0x000fd8000bf05070 */
        /* <DEDUP_REMOVED lines=10> */
[----:B------:R-:W-:Y:S02]  /*8da0*/  USHF.R.S32.HI UR6, URZ, 0x1f, UR5 ;  /* 0x0000001f3f067899 */ /* 0x000fe40008011405 */
[----:B------:R-:W-:Y:S02]  /*8db0*/  ULOP3.LUT UR47, UR4, 0xffff, URZ, 0xc0, !UPT ;  /* 0x0000ffff042f7892 */ /* 0x000fe4000f8ec03f */
[----:B------:R-:W-:Y:S01]  /*8dc0*/  ULEA.HI UR6, UR6, UR5, URZ, 0x7 ;  /* 0x0000000506067291 */ /* 0x000fe2000f8f383f */
[----:B------:R-:W-:-:S03]  /*8dd0*/  UMOV UR41, URZ ;  /* 0x0000003f00297c82 */ /* 0x000fc60008000000 */
[----:B------:R-:W-:-:S04]  /*8de0*/  USHF.R.S32.HI UR44, URZ, 0x7, UR6 ;  /* 0x000000073f2c7899 */ /* 0x000fc80008011406 */
[----:B01----:R-:W-:Y:S08]  /*8df0*/  @!P0 BRA `(.L_x_6523) ;  /* 0x0000000000848947 */ /* 0x003ff00003800000 */
[----:B------:R-:W-:-:S03]  /*8e00*/  USHF.R.U32.HI UR6, URZ, 0x10, UR4 ;  /* 0x000000103f067899 */ /* 0x000fc60008011604 */
[----:B------:R-:W-:Y:S01]  /*8e10*/  UMOV UR4, URZ ;  /* 0x0000003f00047c82 */ /* 0x000fe20008000000 */
        /* <DEDUP_REMOVED lines=31> */
.L_x_6523:
[----:B------:R-:W-:Y:S02]  /*9010*/  UIMAD UR48, UR47, UR41, URZ ;  /* 0x000000292f3072a4 */ /* 0x000fe4000f8e023f */
[----:B------:R-:W-:Y:S01]  /*9020*/  MOV R3, UR41 ;  /* 0x0000002900037c02 */ /* 0x000fe20008000f00 */
[----:B------:R-:W-:Y:S01]  /*9030*/  IMAD.MOV.U32 R0, RZ, RZ, RZ ;  /* 0x000000ffff007224 */ /* 0x000fe200078e00ff */
[----:B------:R-:W-:Y:S02]  /*9040*/  MOV R10, 0x1 ;  /* 0x00000001000a7802 */ /* 0x000fe40000000f00 */
[----:B------:R-:W-:-:S05]  /*9050*/  IMAD.U32 R32, RZ, RZ, UR48 ;  /* 0x00000030ff207e24 */ /* 0x000fca000f8e00ff */
[----:B------:R-:W-:-:S04]  /*9060*/  VIADDMNMX R32, R32, R3, UR44, PT ;  /* 0x0000002c20207e46 */ /* 0x000fc8000b800103 */
        /* <DEDUP_REMOVED lines=25> */
.L_x_6524:
        /* <DEDUP_REMOVED lines=20> */
.L_x_6526:
        /* <DEDUP_REMOVED lines=15> */
.L_x_6525:
[----:B------:R-:W0:Y:S01]  /*9430*/  LDC.64 R2, c[0x0][0x9f8] ;  /* 0x00027e00ff027b82 */ /* 0x000e220000000a00 */
[----:B------:R-:W-:-:S07]  /*9440*/  IMAD.MOV.U32 R31, RZ, RZ, R35 ;  /* 0x000000ffff1f7224 */ /* 0x000fce00078e0023 */
[----:B------:R-:W1:Y:S01]  /*9450*/  LDC R30, c[0x0][0x430] ;  /* 0x00010c00ff1e7b82 */ /* 0x000e620000000800 */
[C---:B------:R-:W-:Y:S01]  /*9460*/  LOP3.LUT R7, R18.reuse, 0x7f, RZ, 0xc0, !PT ;  /* 0x0000007f12077812 */ /* 0x040fe200078ec0ff */
[----:B------:R-:W-:Y:S01]  /*9470*/  IMAD.SHL.U32 R28, R18, 0x10, RZ ;  /* 0x00000010121c7824 */ /* 0x000fe200078e00ff */
[----:B------:R-:W-:Y:S01]  /*9480*/  IADD3 R22, R32, -0x1, RZ ;  /* 0xffffffff20167810 */ /* 0x000fe20007ffe0ff */
[----:B------:R-:W-:Y:S01]  /*9490*/  ULDC UR4, c[0x0][0x2f4] ;  /* 0x0000bd0000047ab9 */ /* 0x000fe20000000800 */
[----:B0-----:R-:W-:-:S04]  /*94a0*/  ISETP.NE.U32.AND P0, PT, R2, RZ, PT ;  /* 0x000000ff0200720c */ /* 0x001fc80003f05070 */
[----:B------:R-:W-:-:S13]  /*94b0*/  ISETP.NE.AND.EX P0, PT, R3, RZ, PT, P0 ;  /* 0x000000ff0300720c */ /* 0x000fda0003f05300 */
[----:B------:R-:W0:Y:S02]  /*94c0*/  @P0 LDC.64 R2, c[0x0][0x9f8] ;  /* 0x00027e00ff020b82 */ /* 0x000e240000000a00 */
[----:B0-----:R-:W-:-:S05]  /*94d0*/  @P0 IMAD.WIDE R2, R35, 0x4, R2 ;  /* 0x0000000423020825 */ /* 0x001fca00078e0202 */
[----:B------:R0:W2:Y:S01]  /*94e0*/  @P0 LDG.E R31, desc[UR38][R2.64] ;  /* 0x00000026021f0981 */ /* 0x0000a2000c1e1900 */
[----:B------:R-:W-:Y:S02]  /*94f0*/  SHF.R.U32.HI R29, RZ, 0x3, R7 ;  /* 0x00000003ff1d7819 */ /* 0x000fe40000011607 */
[----:B------:R-:W-:Y:S02]  /*9500*/  LOP3.LUT R28, R28, 0x70, RZ, 0xc0, !PT ;  /* 0x000000701c1c7812 */ /* 0x000fe400078ec0ff */
[----:B-1----:R-:W-:Y:S01]  /*9510*/  ISETP.NE.AND P1, PT, R30, 0x1, PT ;  /* 0x000000011e00780c */ /* 0x002fe20003f25270 */
[----:B------:R-:W-:Y:S01]  /*9520*/  IMAD R5, R22, 0x80, R29 ;  /* 0x0000008016057824 */ /* 0x000fe200078e021d */
[----:B------:R-:W-:-:S03]  /*9530*/  LOP3.LUT R23, R23, 0xfffffff7, RZ, 0xc0, !PT ;  /* 0xfffffff717177812 */ /* 0x000fc600078ec0ff */
[----:B------:R-:W-:-:S05]  /*9540*/  IMAD.IADD R6, R28, 0x1, R5 ;  /* 0x000000011c067824 */ /* 0x000fca00078e0205 */
[C---:B------:R-:W-:Y:S02]  /*9550*/  ISETP.GE.AND P0, PT, R6.reuse, UR43, PT ;  /* 0x0000002b06007c0c */ /* 0x040fe4000bf06270 */
[----:B-----5:R-:W-:Y:S01]  /*9560*/  IADD3 R21, R6, R33, RZ ;  /* 0x0000002106157210 */ /* 0x020fe20007ffe0ff */
[----:B------:R-:W1:Y:S01]  /*9570*/  @P1 LDC R0, c[0x0][0x434] ;  /* 0x00010d00ff001b82 */ /* 0x000e620000000800 */
[----:B------:R-:W-:-:S03]  /*9580*/  @P1 LOP3.LUT R23, R23, 0x8, RZ, 0xfc, !PT ;  /* 0x0000000817171812 */ /* 0x000fc600078efcff */
[----:B------:R-:W-:-:S04]  /*9590*/  IMAD.MOV.U32 R37, RZ, RZ, R21 ;  /* 0x000000ffff257224 */ /* 0x000fc800078e0015 */
[----:B0-----:R-:W0:Y:S08]  /*95a0*/  @P1 LDC R3, c[0x0][0x438] ;  /* 0x00010e00ff031b82 */ /* 0x001e300000000800 */
[----:B------:R-:W3:Y:S08]  /*95b0*/  @!P0 LDC.64 R4, c[0x0][0x428] ;  /* 0x00010a00ff048b82 */ /* 0x000ef00000000a00 */
[----:B------:R-:W4:Y:S01]  /*95c0*/  @!P0 LDC.64 R8, c[0x0][0x418] ;  /* 0x00010600ff088b82 */ /* 0x000f220000000a00 */
[----:B-1----:R-:W-:-:S05]  /*95d0*/  @P1 IMAD.HI.U32 R0, R21, R0, RZ ;  /* 0x0000000015001227 */ /* 0x002fca00078e00ff */
[----:B0-----:R-:W-:-:S04]  /*95e0*/  @P1 SHF.R.U32.HI R37, RZ, R3, R0 ;  /* 0x00000003ff251219 */ /* 0x001fc80000011600 */
[--C-:B------:R-:W-:Y:S01]  /*95f0*/  @!P0 SHF.R.S32.HI R3, RZ, 0x1f, R37.reuse ;  /* 0x0000001fff038819 */ /* 0x100fe20000011425 */
[----:B------:R-:W-:Y:S02]  /*9600*/  @!P0 IMAD.MOV.U32 R2, RZ, RZ, R37 ;  /* 0x000000ffff028224 */ /* 0x000fe400078e0025 */
[----:B------:R-:W-:-:S05]  /*9610*/  IMAD.SHL.U32 R6, R18, 0x8, RZ ;  /* 0x0000000812067824 */ /* 0x000fca00078e00ff */
[----:B------:R-:W-:-:S04]  /*9620*/  LOP3.LUT R26, R6, 0x38, RZ, 0xc0, !PT ;  /* 0x00000038061a7812 */ /* 0x000fc800078ec0ff */
[----:B------:R-:W-:Y:S02]  /*9630*/  LOP3.LUT R25, R26, 0x40, RZ, 0xfc, !PT ;  /* 0x000000401a197812 */ /* 0x000fe400078efcff */
[----:B------:R-:W-:Y:S01]  /*9640*/  LOP3.LUT R23, R23, 0xfffffffe, RZ, 0xc0, !PT ;  /* 0xfffffffe17177812 */ /* 0x000fe200078ec0ff */
[----:B------:R-:W-:-:S03]  /*9650*/  UMOV UR5, 0xffffffff ;  /* 0xffffffff00057882 */ /* 0x000fc60000000000 */
[----:B------:R-:W-:Y:S02]  /*9660*/  LOP3.LUT R23, R23, 0xfffffffd, RZ, 0xc0, !PT ;  /* 0xfffffffd17177812 */ /* 0x000fe400078ec0ff */
[----:B--2---:R-:W-:-:S05]  /*9670*/  SHF.R.S32.HI R27, RZ, 0x1f, R31 ;  /* 0x0000001fff1b7819 */ /* 0x004fca000001141f */
[----:B---3--:R-:W-:-:S04]  /*9680*/  @!P0 IMAD R0, R27, R4, RZ ;  /* 0x000000041b008224 */ /* 0x008fc800078e02ff */
[C---:B------:R-:W-:Y:S02]  /*9690*/  @!P0 IMAD R11, R31.reuse, R5, R0 ;  /* 0x000000051f0b8224 */ /* 0x040fe400078e0200 */
[----:B------:R-:W-:-:S05]  /*96a0*/  @!P0 IMAD.WIDE.U32 R4, R31, R4, R2 ;  /* 0x000000041f048225 */ /* 0x000fca00078e0002 */
[----:B------:R-:W-:Y:S02]  /*96b0*/  @!P0 IADD3 R0, R5, R11, RZ ;  /* 0x0000000b05008210 */ /* 0x000fe40007ffe0ff */
[----:B----4-:R-:W-:-:S04]  /*96c0*/  @!P0 LEA R2, P1, R4, R8, 0x2 ;  /* 0x0000000804028211 */ /* 0x010fc800078210ff */
[----:B------:R-:W-:Y:S01]  /*96d0*/  @!P0 LEA.HI.X R3, R4, R9, R0, 0x2, P1 ;  /* 0x0000000904038211 */ /* 0x000fe200008f1400 */
[----:B------:R-:W-:Y:S01]  /*96e0*/  IMAD.MOV.U32 R9, RZ, RZ, RZ ;  /* 0x000000ffff097224 */ /* 0x000fe200078e00ff */
[----:B------:R-:W-:-:S05]  /*96f0*/  ISETP.GE.AND P1, PT, R26, UR4, PT ;  /* 0x000000041a007c0c */ /* 0x000fca000bf26270 */
[----:B------:R0:W5:Y:S01]  /*9700*/  @!P0 LDG.E R9, desc[UR38][R2.64] ;  /* 0x0000002602098981 */ /* 0x000162000c1e1900 */
[----:B------:R-:W-:-:S07]  /*9710*/  ISETP.GE.AND P0, PT, R25, UR4, PT ;  /* 0x0000000419007c0c */ /* 0x000fce000bf06270 */
[----:B------:R-:W-:-:S06]  /*9720*/  @P1 LOP3.LUT R23, R23, 0x2, RZ, 0xfc, !PT ;  /* 0x0000000217171812 */ /* 0x000fcc00078efcff */
[----:B------:R-:W-:Y:S01]  /*9730*/  @P0 LOP3.LUT R23, R23, 0x1, RZ, 0xfc, !PT ;  /* 0x0000000117170812 */ /* 0x000fe200078efcff */
[----:B0-----:R-:W-:Y:S06]  /*9740*/  BRA.DIV UR5, `(.L_x_6527) ;  /* 0x0000003205007947 */ /* 0x001fec000b800000 */
.L_x_6569:
[----:B------:R-:W-:Y:S01]  /*9750*/  ULOP3.LUT UR4, UR40, 0x2, URZ, 0xfc, !UPT ;  /* 0x0000000228047892 */ /* 0x000fe2000f8efc3f */
[----:B------:R-:W-:Y:S01]  /*9760*/  IMAD.U32 R24, RZ, RZ, UR42 ;  /* 0x0000002aff187e24 */ /* 0x000fe2000f8e00ff */
[----:B------:R-:W-:Y:S01]  /*9770*/  LOP3.LUT R23, R23, 0xfffffffb, RZ, 0xc0, !PT ;  /* 0xfffffffb17177812 */ /* 0x000fe200078ec0ff */
[----:B------:R-:W-:-:S03]  /*9780*/  IMAD.MOV R4, RZ, RZ, -R37 ;  /* 0x000000ffff047224 */ /* 0x000fc600078e0a25 */
[----:B------:R-:W-:Y:S01]  /*9790*/  MOV R19, UR4 ;  /* 0x0000000400137c02 */ /* 0x000fe20008000f00 */
[----:B------:R-:W-:Y:S01]  /*97a0*/  IMAD R4, R30, R4, R21 ;  /* 0x000000041e047224 */ /* 0x000fe200078e0215 */
[----:B------:R-:W-:Y:S02]  /*97b0*/  SHF.R.S32.HI R24, RZ, 0x1f, R24 ;  /* 0x0000001fff187819 */ /* 0x000fe40000011418 */
[----:B------:R-:W-:-:S13]  /*97c0*/  ISETP.NE.AND P0, PT, R19, 0x3, PT ;  /* 0x000000031300780c */ /* 0x000fda0003f05270 */
[----:B------:R-:W-:Y:S01]  /*97d0*/  @P0 LOP3.LUT R23, R23, 0x4, RZ, 0xfc, !PT ;  /* 0x0000000417170812 */ /* 0x000fe200078efcff */
[----:B------:R-:W-:Y:S06]  /*97e0*/  @!P0 BRA `(.L_x_6528) ;  /* 0x0000000000048947 */ /* 0x000fec0003800000 */
[----:B------:R-:W-:Y:S01]  /*97f0*/  BPT.TRAP 0x1 ;  /* 0x000000040000795c */ /* 0x000fe20000300000 */
.L_x_6528:
[----:B------:R-:W-:Y:S01]  /*9800*/  IMAD.MOV.U32 R8, RZ, RZ, 0x1 ;  /* 0x00000001ff087424 */ /* 0x000fe200078e00ff */
[----:B------:R-:W-:Y:S01]  /*9810*/  SHF.R.S32.HI R5, RZ, 0x1f, R4 ;  /* 0x0000001fff057819 */ /* 0x000fe20000011404 */
[----:B------:R-:W-:Y:S01]  /*9820*/  ULDC.64 UR4, c[0x0][0x328] ;  /* 0x0000ca0000047ab9 */ /* 0x000fe20000000a00 */
[----:B-----5:R-:W-:Y:S02]  /*9830*/  SHF.R.S32.HI R0, RZ, 0x1f, R9 ;  /* 0x0000001fff007819 */ /* 0x020fe40000011409 */
[----:B------:R-:W-:Y:S01]  /*9840*/  SHF.L.U32 R8, R8, 0x1f, RZ ;  /* 0x0000001f08087819 */ /* 0x000fe200000006ff */
[----:B------:R-:W-:Y:S01]  /*9850*/  IMAD R3, R5, UR4, RZ ;  /* 0x0000000405037c24 */ /* 0x000fe2000f8e02ff */
[----:B------:R-:W-:Y:S02]  /*9860*/  R2UR UR6, R24 ;  /* 0x00000000180672ca */ /* 0x000fe400000e0000 */
[----:B------:R-:W0:Y:S01]  /*9870*/  SYNCS.PHASECHK.TRANS64.TRYWAIT P0, [UR45+0x28840], R8 ;  /* 0x02884008ff0075a7 */ /* 0x000e22000800016d */
[----:B------:R-:W-:-:S02]  /*9880*/  IMAD R11, R4, UR5, R3 ;  /* 0x00000005040b7c24 */ /* 0x000fc4000f8e0203 */
[----:B------:R-:W-:Y:S01]  /*9890*/  IMAD.WIDE.U32 R2, R4, UR4, RZ ;  /* 0x0000000404027c25 */ /* 0x000fe2000f8e00ff */
[----:B------:R-:W-:-:S03]  /*98a0*/  ULDC.64 UR4, c[0x0][0x338] ;  /* 0x0000ce0000047ab9 */ /* 0x000fc60000000a00 */
[----:B------:R-:W-:Y:S01]  /*98b0*/  IMAD R10, R0, UR4, RZ ;  /* 0x00000004000a7c24 */ /* 0x000fe2000f8e02ff */
[----:B------:R-:W-:-:S03]  /*98c0*/  IADD3 R3, R3, R11, RZ ;  /* 0x0000000b03037210 */ /* 0x000fc60007ffe0ff */
        /* <DEDUP_REMOVED lines=10> */
[----:B------:R-:W-:-:S04]  /*9970*/  LEA R16, P1, R2, UR6, 0x1 ;  /* 0x0000000602107c11 */ /* 0x000fc8000f8208ff */
[----:B------:R-:W-:Y:S01]  /*9980*/  LEA.HI.X R2, R2, UR7, R3, 0x1, P1 ;  /* 0x0000000702027c11 */ /* 0x000fe200088f0c03 */
[----:B0-----:R-:W-:Y:S08]  /*9990*/  @!P0 BRA `(.L_x_6529) ;  /* 0x0000002c008c8947 */ /* 0x001ff00003800000 */
.L_x_6570:
[----:B------:R-:W-:Y:S01]  /*99a0*/  ULDC.64 UR4, c[0x0][0x300] ;  /* 0x0000c00000047ab9 */ /* 0x000fe20000000a00 */
[----:B------:R-:W-:Y:S01]  /*99b0*/  R2UR UR6, R24 ;  /* 0x00000000180672ca */ /* 0x000fe200000e0000 */
[----:B------:R-:W-:Y:S01]  /*99c0*/  IMAD R5, R5, UR4, RZ ;  /* 0x0000000405057c24 */ /* 0x000fe2000f8e02ff */
[----:B------:R-:W-:Y:S01]  /*99d0*/  LOP3.LUT P3, RZ, R23, 0x2, RZ, 0xc0, !PT ;  /* 0x0000000217ff7812 */ /* 0x000fe2000786c0ff */
[----:B------:R-:W-:Y:S01]  /*99e0*/  IMAD.SHL.U32 R36, R7, 0x8, RZ ;  /* 0x0000000807247824 */ /* 0x000fe200078e00ff */
[----:B------:R-:W-:Y:S01]  /*99f0*/  LOP3.LUT P2, RZ, R23, 0x1, RZ, 0xc0, !PT ;  /* 0x0000000117ff7812 */ /* 0x000fe2000784c0ff */
        /* <DEDUP_REMOVED lines=16> */
[----:B------:R-:W-:Y:S01]  /*9b00*/  MOV R5, 0xffffff80 ;  /* 0xffffff8000057802 */ /* 0x000fe20000000f00 */
[----:B------:R-:W-:-:S03]  /*9b10*/  UMOV UR4, 0xffffffff ;  /* 0xffffffff00047882 */ /* 0x000fc60000000000 */
[----:B------:R-:W-:Y:S01]  /*9b20*/  LEA.HI.X R3, R4, UR7, R3, 0x1, P0 ;  /* 0x0000000704037c11 */ /* 0x000fe200080f0c03 */
[----:B------:R-:W-:Y:S01]  /*9b30*/  IMAD R4, R22, R5, UR43 ;  /* 0x0000002b16047e24 */ /* 0x000fe2000f8e0205 */
[----:B------:R-:W-:-:S04]  /*9b40*/  LOP3.LUT R5, R6, 0x1c0, RZ, 0xc0, !PT ;  /* 0x000001c006057812 */ /* 0x000fc800078ec0ff */
[----:B------:R-:W-:Y:S01]  /*9b50*/  LOP3.LUT R5, R5, 0x38, R6, 0xf8, !PT ;  /* 0x0000003805057812 */ /* 0x000fe200078ef806 */
[----:B------:R-:W-:-:S03]  /*9b60*/  IMAD.IADD R6, R4, 0x1, -R29 ;  /* 0x0000000104067824 */ /* 0x000fc600078e0a1d */
[----:B------:R-:W-:Y:S02]  /*9b70*/  LOP3.LUT R5, R5, 0x38, R18, 0x78, !PT ;  /* 0x0000003805057812 */ /* 0x000fe400078e7812 */
[----:B------:R-:W-:Y:S02]  /*9b80*/  ISETP.GE.AND P0, PT, R6, 0x1, PT ;  /* 0x000000010600780c */ /* 0x000fe40003f06270 */
[----:B------:R-:W-:Y:S01]  /*9b90*/  LOP3.LUT R36, R5, 0x200, R36, 0xf8, !PT ;  /* 0x0000020005247812 */ /* 0x000fe200078ef824 */
[----:B------:R-:W-:Y:S10]  /*9ba0*/  BRA.DIV UR4, `(.L_x_6530) ;  /* 0x0000002e04207947 */ /* 0x000ff4000b800000 */
[----:B------:R-:W-:Y:S01]  /*9bb0*/  SHFL.IDX PT, R5, R3, RZ, 0x181f ;  /* 0x00181fff03057589 */ /* 0x000fe200000e0000 */
[----:B------:R-:W-:Y:S02]  /*9bc0*/  @P0 LEA R9, R36, UR45, 0x1 ;  /* 0x0000002d24090c11 */ /* 0x000fe4000f8e08ff */
[----:B------:R-:W-:Y:S01]  /*9bd0*/  ISETP.GE.AND P1, PT, R6, 0x21, PT ;  /* 0x000000210600780c */ /* 0x000fe20003f26270 */
[----:B------:R-:W0:Y:S04]  /*9be0*/  SHFL.IDX PT, R4, R0, RZ, 0x181f ;  /* 0x00181fff00047589 */ /* 0x000e2800000e0000 */
[----:B------:R-:W1:Y:S04]  /*9bf0*/  SHFL.IDX PT, R21, R0, 0x1, 0x181f ;  /* 0x00381f0000157f89 */ /* 0x000e6800000e0000 */
[----:B------:R-:W2:Y:S04]  /*9c00*/  SHFL.IDX PT, R10, R3, 0x1, 0x181f ;  /* 0x00381f00030a7f89 */ /* 0x000ea800000e0000 */
[----:B------:R-:W3:Y:S04]  /*9c10*/  SHFL.IDX PT, R8, R3, 0x2, 0x181f ;  /* 0x00581f0003087f89 */ /* 0x000ee800000e0000 */
[----:B------:R-:W4:Y:S04]  /*9c20*/  SHFL.IDX PT, R37, R0, 0x2, 0x181f ;  /* 0x00581f0000257f89 */ /* 0x000f2800000e0000 */
[----:B------:R-:W-:Y:S01]  /*9c30*/  SHFL.IDX PT, R7, R3, 0x3, 0x181f ;  /* 0x00781f0003077f89 */ /* 0x000fe200000e0000 */
[----:B0-----:R-:W-:-:S03]  /*9c40*/  @P0 IMAD.WIDE.U32 R4, R26, 0x2, R4 ;  /* 0x000000021a040825 */ /* 0x001fc600078e0004 */
[----:B------:R-:W0:Y:S04]  /*9c50*/  SHFL.IDX PT, R14, R0, 0x3, 0x181f ;  /* 0x00781f00000e7f89 */ /* 0x000e2800000e0000 */
[----:B------:R-:W-:Y:S04]  /*9c60*/  @P0 LDGSTS.E.BYPASS.LTC128B.128 [R9+0x18400], desc[UR38][R4.64], !P3 ;  /* 0x1840000004090fae */ /* 0x000fe8000d901d66 */
[----:B------:R1:W-:Y:S01]  /*9c70*/  @P0 LDGSTS.E.BYPASS.LTC128B.128 [R9+0x1c400], desc[UR38][R4.64+0x80], !P2 ;  /* 0x1c40008004090fae */ /* 0x0003e2000d101d66 */
[----:B------:R-:W-:Y:S02]  /*9c80*/  ISETP.GE.AND P0, PT, R6, 0x11, PT ;  /* 0x000000110600780c */ /* 0x000fe40003f06270 */
[----:B-1----:R-:W-:Y:S01]  /*9c90*/  MOV R4, R21 ;  /* 0x0000001500047202 */ /* 0x002fe20000000f00 */
[----:B--2---:R-:W-:-:S10]  /*9ca0*/  IMAD.MOV.U32 R5, RZ, RZ, R10 ;  /* 0x000000ffff057224 */ /* 0x004fd400078e000a */
[----:B------:R-:W-:Y:S01]  /*9cb0*/  @P0 LEA R18, R36, UR45, 0x1 ;  /* 0x0000002d24120c11 */ /* 0x000fe2000f8e08ff */
[----:B------:R-:W-:Y:S01]  /*9cc0*/  SHFL.IDX PT, R10, R3, 0x4, 0x181f ;  /* 0x00981f00030a7f89 */ /* 0x000fe200000e0000 */
[----:B------:R-:W-:Y:S01]  /*9cd0*/  @P0 IMAD.WIDE.U32 R20, R26, 0x2, R4 ;  /* 0x000000021a140825 */ /* 0x000fe200078e0004 */
[----:B---3--:R-:W-:-:S03]  /*9ce0*/  MOV R5, R8 ;  /* 0x0000000800057202 */ /* 0x008fc60000000f00 */
[----:B----4-:R-:W-:Y:S01]  /*9cf0*/  IMAD.MOV.U32 R4, RZ, RZ, R37 ;  /* 0x000000ffff047224 */ /* 0x010fe200078e0025 */
[----:B------:R-:W-:Y:S03]  /*9d00*/  @P0 LDGSTS.E.BYPASS.LTC128B.128 [R18+0x18c00], desc[UR38][R20.64], !P3 ;  /* 0x18c0000014120fae */ /* 0x000fe6000d901d66 */
[----:B------:R-:W-:Y:S01]  /*9d10*/  @P1 IMAD.WIDE.U32 R8, R26, 0x2, R4 ;  /* 0x000000021a081825 */ /* 0x000fe200078e0004 */
[----:B------:R1:W-:Y:S01]  /*9d20*/  @P0 LDGSTS.E.BYPASS.LTC128B.128 [R18+0x1cc00], desc[UR38][R20.64+0x80], !P2 ;  /* 0x1cc0008014120fae */ /* 0x0003e2000d101d66 */
[----:B------:R-:W-:Y:S02]  /*9d30*/  ISETP.GE.AND P0, PT, R6, 0x31, PT ;  /* 0x000000310600780c */ /* 0x000fe40003f06270 */
[----:B------:R-:W-:Y:S01]  /*9d40*/  @P1 LEA R5, R36, UR45, 0x1 ;  /* 0x0000002d24051c11 */ /* 0x000fe2000f8e08ff */
[----:B------:R-:W2:Y:S01]  /*9d50*/  SHFL.IDX PT, R37, R0, 0x4, 0x181f ;  /* 0x00981f0000257f89 */ /* 0x000ea200000e0000 */
[----:B0-----:R-:W-:-:S03]  /*9d60*/  IMAD.MOV.U32 R4, RZ, RZ, R14 ;  /* 0x000000ffff047224 */ /* 0x001fc600078e000e */
[----:B------:R-:W-:Y:S04]  /*9d70*/  @P1 LDGSTS.E.BYPASS.LTC128B.128 [R5+0x19400], desc[UR38][R8.64], !P3 ;  /* 0x1940000008051fae */ /* 0x000fe8000d901d66 */
[----:B------:R0:W-:Y:S01]  /*9d80*/  @P1 LDGSTS.E.BYPASS.LTC128B.128 [R5+0x1d400], desc[UR38][R8.64+0x80], !P2 ;  /* 0x1d40008008051fae */ /* 0x0001e2000d101d66 */
[----:B------:R-:W-:-:S03]  /*9d90*/  ISETP.GE.AND P1, PT, R6, 0x51, PT ;  /* 0x000000510600780c */ /* 0x000fc60003f26270 */
[----:B-1----:R-:W1:Y:S04]  /*9da0*/  SHFL.IDX PT, R18, R3, 0x5, 0x181f ;  /* 0x00b81f0003127f89 */ /* 0x002e6800000e0000 */
[----:B------:R-:W-:Y:S01]  /*9db0*/  SHFL.IDX PT, R14, R0, 0x6, 0x181f ;  /* 0x00d81f00000e7f89 */ /* 0x000fe200000e0000 */
[----:B0-----:R-:W-:Y:S01]  /*9dc0*/  IMAD.MOV.U32 R5, RZ, RZ, R7 ;  /* 0x000000ffff057224 */ /* 0x001fe200078e0007 */
[----:B------:R-:W-:Y:S02]  /*9dd0*/  @P0 LEA R7, R36, UR45, 0x1 ;  /* 0x0000002d24070c11 */ /* 0x000fe4000f8e08ff */
[----:B------:R-:W0:Y:S01]  /*9de0*/  SHFL.IDX PT, R9, R0, 0x5, 0x181f ;  /* 0x00b81f0000097f89 */ /* 0x000e2200000e0000 */
[----:B------:R-:W-:-:S05]  /*9df0*/  @P0 IMAD.WIDE.U32 R4, R26, 0x2, R4 ;  /* 0x000000021a040825 */ /* 0x000fca00078e0004 */
[----:B------:R-:W-:Y:S04]  /*9e00*/  @P0 LDGSTS.E.BYPASS.LTC128B.128 [R7+0x19c00], desc[UR38][R4.64], !P3 ;  /* 0x19c0000004070fae */ /* 0x000fe8000d901d66 */
[----:B------:R3:W-:Y:S01]  /*9e10*/  @P0 LDGSTS.E.BYPASS.LTC128B.128 [R7+0x1dc00], desc[UR38][R4.64+0x80], !P2 ;  /* 0x1dc0008004070fae */ /* 0x0007e2000d101d66 */
[----:B------:R-:W-:-:S03]  /*9e20*/  ISETP.GE.AND P0, PT, R6, 0x41, PT ;  /* 0x000000410600780c */ /* 0x000fc60003f06270 */
[----:B---3--:R-:W3:Y:S01]  /*9e30*/  SHFL.IDX PT, R7, R3, 0x6, 0x181f ;  /* 0x00d81f0003077f89 */ /* 0x008ee200000e0000 */
[----:B--2---:R-:W-:Y:S01]  /*9e40*/  MOV R4, R37 ;  /* 0x0000002500047202 */ /* 0x004fe20000000f00 */
[----:B------:R-:W-:-:S08]  /*9e50*/  IMAD.MOV.U32 R5, RZ, RZ, R10 ;  /* 0x000000ffff057224 */ /* 0x000fd000078e000a */
[C---:B------:R-:W-:Y:S01]  /*9e60*/  @P0 LEA R37, R36.reuse, UR45, 0x1 ;  /* 0x0000002d24250c11 */ /* 0x040fe2000f8e08ff */
[----:B------:R-:W2:Y:S01]  /*9e70*/  SHFL.IDX PT, R3, R3, 0x7, 0x181f ;  /* 0x00f81f0003037f89 */ /* 0x000ea200000e0000 */
[----:B------:R-:W-:Y:S01]  /*9e80*/  @P1 LEA R10, R36, UR45, 0x1 ;  /* 0x0000002d240a1c11 */ /* 0x000fe2000f8e08ff */
[----:B------:R-:W-:Y:S01]  /*9e90*/  @P0 IMAD.WIDE.U32 R20, R26, 0x2, R4 ;  /* 0x000000021a140825 */ /* 0x000fe200078e0004 */
[----:B-1----:R-:W-:-:S03]  /*9ea0*/  MOV R5, R18 ;  /* 0x0000001200057202 */ /* 0x002fc60000000f00 */
[----:B0-----:R-:W-:Y:S01]  /*9eb0*/  IMAD.MOV.U32 R4, RZ, RZ, R9 ;  /* 0x000000ffff047224 */ /* 0x001fe200078e0009 */
[----:B------:R0:W-:Y:S03]  /*9ec0*/  @P0 LDGSTS.E.BYPASS.LTC128B.128 [R37+0x1a400], desc[UR38][R20.64], !P3 ;  /* 0x1a40000014250fae */ /* 0x0001e6000d901d66 */
[----:B------:R-:W-:Y:S01]  /*9ed0*/  @P1 IMAD.WIDE.U32 R8, R26, 0x2, R4 ;  /* 0x000000021a081825 */ /* 0x000fe200078e0004 */
[----:B------:R0:W-:Y:S01]  /*9ee0*/  @P0 LDGSTS.E.BYPASS.LTC128B.128 [R37+0x1e400], desc[UR38][R20.64+0x80], !P2 ;  /* 0x1e40008014250fae */ /* 0x0001e2000d101d66 */
[----:B------:R-:W-:Y:S02]  /*9ef0*/  ISETP.GE.AND P0, PT, R6, 0x61, PT ;  /* 0x000000610600780c */ /* 0x000fe40003f06270 */
[----:B------:R-:W-:Y:S01]  /*9f00*/  IMAD.MOV.U32 R4, RZ, RZ, R14 ;  /* 0x000000ffff047224 */ /* 0x000fe200078e000e */
[----:B------:R0:W-:Y:S04]  /*9f10*/  @P1 LDGSTS.E.BYPASS.LTC128B.128 [R10+0x1ac00], desc[UR38][R8.64], !P3 ;  /* 0x1ac00000080a1fae */ /* 0x0001e8000d901d66 */
[----:B------:R0:W-:Y:S01]  /*9f20*/  @P1 LDGSTS.E.BYPASS.LTC128B.128 [R10+0x1ec00], desc[UR38][R8.64+0x80], !P2 ;  /* 0x1ec00080080a1fae */ /* 0x0001e2000d101d66 */
[----:B---3--:R-:W-:-:S03]  /*9f30*/  IMAD.MOV.U32 R5, RZ, RZ, R7 ;  /* 0x000000ffff057224 */ /* 0x008fc600078e0007 */
[----:B------:R0:W1:Y:S02]  /*9f40*/  SHFL.IDX PT, R14, R0, 0x7, 0x181f ;  /* 0x00f81f00000e7f89 */ /* 0x00006400000e0000 */
[----:B------:R-:W-:Y:S01]  /*9f50*/  @P0 IMAD.WIDE.U32 R4, R26, 0x2, R4 ;  /* 0x000000021a040825 */ /* 0x000fe200078e0004 */
[----:B------:R-:W-:-:S05]  /*9f60*/  @P0 LEA R7, R36, UR45, 0x1 ;  /* 0x0000002d24070c11 */ /* 0x000fca000f8e08ff */
[----:B------:R0:W-:Y:S04]  /*9f70*/  @P0 LDGSTS.E.BYPASS.LTC128B.128 [R7+0x1b400], desc[UR38][R4.64], !P3 ;  /* 0x1b40000004070fae */ /* 0x0001e8000d901d66 */
[----:B--2---:R0:W-:Y:S02]  /*9f80*/  @P0 LDGSTS.E.BYPASS.LTC128B.128 [R7+0x1f400], desc[UR38][R4.64+0x80], !P2 ;  /* 0x1f40008004070fae */ /* 0x0041e4000d101d66 */
.L_x_6588:
[----:B------:R-:W-:Y:S01]  /*9f90*/  ISETP.GE.AND P0, PT, R6, 0x71, PT ;  /* 0x000000710600780c */ /* 0x000fe20003f06270 */
[----:B0-----:R-:W-:Y:S01]  /*9fa0*/  IMAD.MOV.U32 R5, RZ, RZ, R3 ;  /* 0x000000ffff057224 */ /* 0x001fe200078e0003 */
[----:B-1----:R-:W-:-:S11]  /*9fb0*/  MOV R4, R14 ;  /* 0x0000000e00047202 */ /* 0x002fd60000000f00 */
[----:B------:R-:W-:Y:S01]  /*9fc0*/  @P0 IMAD.WIDE.U32 R4, R26, 0x2, R4 ;  /* 0x000000021a040825 */ /* 0x000fe200078e0004 */
[----:B------:R-:W-:-:S05]  /*9fd0*/  @P0 LEA R3, R36, UR45, 0x1 ;  /* 0x0000002d24030c11 */ /* 0x000fca000f8e08ff */
[----:B------:R-:W-:Y:S01]  /*9fe0*/  @!PT LDS RZ, [RZ] ;  /* 0x00000000fffff984 */ /* 0x000fe20000000800 */
[----:B------:R-:W-:Y:S01]  /*9ff0*/  @!PT LDS RZ, [RZ] ;  /* 0x00000000fffff984 */ /* 0x000fe20000000800 */
[----:B------:R-:W-:Y:S01]  /*a000*/  @!PT LDS RZ, [RZ] ;  /* 0x00000000fffff984 */ /* 0x000fe20000000800 */
[----:B------:R0:W-:Y:S04]  /*a010*/  @P0 LDGSTS.E.BYPASS.LTC128B.128 [R3+0x1bc00], desc[UR38][R4.64], !P3 ;  /* 0x1bc0000004030fae */ /* 0x0001e8000d901d66 */
[----:B------:R0:W-:Y:S01]  /*a020*/  @P0 LDGSTS.E.BYPASS.LTC128B.128 [R3+0x1fc00], desc[UR38][R4.64+0x80], !P2 ;  /* 0x1fc0008004030fae */ /* 0x0001e2000d101d66 */
[----:B------:R-:W-:Y:S01]  /*a030*/  NOP ;  /* 0x0000000000007918 */ /* 0x000fe20000000000 */
[----:B------:R-:W-:Y:S02]  /*a040*/  SYNCS.ARRIVE.TRANS64.RED.A0T1 RZ, [UR45+0x28830], RZ ;  /* 0x028830ffffff79a7 */ /* 0x000fe4000820042d */
[----:B------:R-:W-:Y:S01]  /*a050*/  ARRIVES.LDGSTSBAR.64.TRANSCNT [UR45+0x28830] ;  /* 0x02883000ff0079b0 */ /* 0x000fe20008000aad */
[----:B------:R-:W-:Y:S01]  /*a060*/  NOP ;  /* 0x0000000000007918 */ /* 0x000fe20000000000 */
[----:B------:R-:W-:-:S13]  /*a070*/  ISETP.NE.AND P1, PT, R19, 0x3, PT ;  /* 0x000000031300780c */ /* 0x000fda0003f25270 */
[----:B0-----:R-:W-:Y:S05]  /*a080*/  @!P1 BRA `(.L_x_6531) ;  /* 0x0000000000049947 */ /* 0x001fea0003800000 */
[----:B------:R-:W-:Y:S01]  /*a090*/  BPT.TRAP 0x1 ;  /* 0x000000040000795c */ /* 0x000fe20000300000 */
.L_x_6531:
        /* <DEDUP_REMOVED lines=30> */
.L_x_6532:
[----:B------:R-:W0:Y:S01]  /*a280*/  LDC R0, c[0x0][0x448] ;  /* 0x00011200ff007b82 */ /* 0x000e220000000800 */
[----:B------:R-:W-:Y:S01]  /*a290*/  IMAD.IADD R3, R28, 0x1, R29 ;  /* 0x000000011c037824 */ /* 0x000fe200078e021d */
[----:B------:R-:W-:Y:S01]  /*a2a0*/  ULDC.64 UR4, c[0x0][0x2e0] ;  /* 0x0000b80000047ab9 */ /* 0x000fe20000000a00 */
[----:B------:R-:W-:Y:S01]  /*a2b0*/  IMAD.U32 R4, RZ, RZ, UR36 ;  /* 0x00000024ff047e24 */ /* 0x000fe2000f8e00ff */
[----:B------:R-:W-:Y:S01]  /*a2c0*/  MOV R5, UR37 ;  /* 0x0000002500057c02 */ /* 0x000fe20008000f00 */
[----:B------:R-:W-:Y:S01]  /*a2d0*/  IMAD R18, R18, UR4, RZ ;  /* 0x0000000412127c24 */ /* 0x000fe2000f8e02ff */
[----:B------:R-:W-:Y:S01]  /*a2e0*/  LEA R3, R34, R3, 0x7 ;  /* 0x0000000322037211 */ /* 0x000fe200078e38ff */
[----:B------:R-:W-:Y:S01]  /*a2f0*/  IMAD.MOV.U32 R6, RZ, RZ, R4 ;  /* 0x000000ffff067224 */ /* 0x000fe200078e0004 */
[----:B------:R-:W-:Y:S01]  /*a300*/  ULDC.64 UR6, c[0x0][0x280] ;  /* 0x0000a00000067ab9 */ /* 0x000fe20000000a00 */
[----:B------:R-:W-:Y:S02]  /*a310*/  IMAD.U32 R7, RZ, RZ, UR46 ;  /* 0x0000002eff077e24 */ /* 0x000fe4000f8e00ff */
[----:B------:R-:W-:-:S02]  /*a320*/  IMAD.MOV.U32 R9, RZ, RZ, R3 ;  /* 0x000000ffff097224 */ /* 0x000fc400078e0003 */
[----:B------:R-:W-:-:S04]  /*a330*/  IMAD.WIDE.U32 R6, R35, UR4, R6 ;  /* 0x0000000423067c25 */ /* 0x000fc8000f8e0006 */
[----:B------:R-:W-:Y:S01]  /*a340*/  IMAD R5, R35, UR5, R18 ;  /* 0x0000000523057c24 */ /* 0x000fe2000f8e0212 */
[----:B------:R-:W-:-:S04]  /*a350*/  ULDC.64 UR4, c[0x0][0x2d0] ;  /* 0x0000b40000047ab9 */ /* 0x000fc80000000a00 */
[----:B------:R-:W-:Y:S02]  /*a360*/  IADD3 R7, R7, R5, RZ ;  /* 0x0000000507077210 */ /* 0x000fe40007ffe0ff */
[----:B0-----:R-:W-:-:S13]  /*a370*/  ISETP.NE.AND P0, PT, R0, 0x1, PT ;  /* 0x000000010000780c */ /* 0x001fda0003f05270 */
[----:B------:R-:W0:Y:S08]  /*a380*/  @P0 LDC R8, c[0x0][0x44c] ;  /* 0x00011300ff080b82 */ /* 0x000e300000000800 */
[----:B------:R-:W1:Y:S01]  /*a390*/  @P0 LDC R11, c[0x0][0x450] ;  /* 0x00011400ff0b0b82 */ /* 0x000e620000000800 */
[----:B0-----:R-:W-:-:S05]  /*a3a0*/  @P0 IMAD.HI.U32 R4, R3, R8, RZ ;  /* 0x0000000803040227 */ /* 0x001fca00078e00ff */
[----:B-1----:R-:W-:-:S05]  /*a3b0*/  @P0 SHF.R.U32.HI R9, RZ, R11, R4 ;  /* 0x0000000bff090219 */ /* 0x002fca0000011604 */
[----:B------:R-:W-:-:S04]  /*a3c0*/  IMAD.MOV R4, RZ, RZ, -R9 ;  /* 0x000000ffff047224 */ /* 0x000fc800078e0a09 */
[----:B------:R-:W-:Y:S01]  /*a3d0*/  IMAD R3, R0, R4, R3 ;  /* 0x0000000400037224 */ /* 0x000fe200078e0203 */
[----:B------:R-:W-:-:S05]  /*a3e0*/  SHF.R.S32.HI R4, RZ, 0x1f, R9 ;  /* 0x0000001fff047819 */ /* 0x000fca0000011409 */
[----:B------:R-:W-:Y:S02]  /*a3f0*/  IMAD R8, R4, UR4, RZ ;  /* 0x0000000404087c24 */ /* 0x000fe4000f8e02ff */
[----:B------:R-:W-:Y:S01]  /*a400*/  IMAD.WIDE.U32 R4, R9, UR4, R6 ;  /* 0x0000000409047c25 */ /* 0x000fe2000f8e0006 */
[----:B------:R-:W-:-:S03]  /*a410*/  SHF.R.S32.HI R6, RZ, 0x1f, R3 ;  /* 0x0000001fff067819 */ /* 0x000fc60000011403 */
[----:B------:R-:W-:Y:S01]  /*a420*/  IMAD R9, R9, UR5, R8 ;  /* 0x0000000509097c24 */ /* 0x000fe2000f8e0208 */
[----:B------:R-:W-:Y:S02]  /*a430*/  ULDC.64 UR4, c[0x0][0x2c8] ;  /* 0x0000b20000047ab9 */ /* 0x000fe40000000a00 */
[----:B------:R-:W-:Y:S02]  /*a440*/  IMAD R6, R6, UR4, RZ ;  /* 0x0000000406067c24 */ /* 0x000fe4000f8e02ff */
[----:B------:R-:W-:Y:S02]  /*a450*/  IMAD.IADD R5, R5, 0x1, R9 ;  /* 0x0000000105057824 */ /* 0x000fe400078e0209 */
[C---:B------:R-:W-:Y:S02]  /*a460*/  IMAD R7, R3.reuse, UR5, R6 ;  /* 0x0000000503077c24 */ /* 0x040fe4000f8e0206 */
[----:B------:R-:W-:Y:S01]  /*a470*/  IMAD.WIDE.U32 R4, R3, UR4, R4 ;  /* 0x0000000403047c25 */ /* 0x000fe2000f8e0004 */
[----:B------:R-:W-:-:S02]  /*a480*/  ULDC UR4, c[0x0][0x2b8] ;  /* 0x0000ae0000047ab9 */ /* 0x000fc40000000800 */
[----:B------:R-:W-:Y:S02]  /*a490*/  ISETP.GE.AND P0, PT, R26, UR4, PT ;  /* 0x000000041a007c0c */ /* 0x000fe4000bf06270 */
[C---:B------:R-:W-:Y:S02]  /*a4a0*/  LEA R6, P2, R4.reuse, UR6, 0x1 ;  /* 0x0000000604067c11 */ /* 0x040fe4000f8408ff */
[----:B------:R-:W-:Y:S02]  /*a4b0*/  IADD3 R7, R5, R7, RZ ;  /* 0x0000000705077210 */ /* 0x000fe40007ffe0ff */
[----:B------:R-:W-:Y:S01]  /*a4c0*/  ISETP.GE.AND P1, PT, R25, UR4, PT ;  /* 0x0000000419007c0c */ /* 0x000fe2000bf26270 */
[----:B------:R-:W-:Y:S01]  /*a4d0*/  UMOV UR4, 0xffffffff ;  /* 0xffffffff00047882 */ /* 0x000fe20000000000 */
[----:B------:R-:W-:Y:S02]  /*a4e0*/  LEA.HI.X R7, R4, UR7, R7, 0x1, P2 ;  /* 0x0000000704077c11 */ /* 0x000fe400090f0c07 */
[----:B------:R-:W-:Y:S09]  /*a4f0*/  BRA.DIV UR4, `(.L_x_6533) ;  /* 0x0000002e044c7947 */ /* 0x000ff2000b800000 */
[----:B------:R-:W-:Y:S01]  /*a500*/  SHFL.IDX PT, R5, R7, RZ, 0x181f ;  /* 0x00181fff07057589 */ /* 0x000fe200000e0000 */
[----:B------:R-:W-:Y:S01]  /*a510*/  ULDC UR4, c[0x0][0x288] ;  /* 0x0000a20000047ab9 */ /* 0x000fe20000000800 */
[----:B------:R-:W-:Y:S02]  /*a520*/  IMAD R3, R34, 0x80, R29 ;  /* 0x0000008022037824 */ /* 0x000fe400078e021d */
[----:B------:R-:W0:Y:S01]  /*a530*/  SHFL.IDX PT, R4, R6, RZ, 0x181f ;  /* 0x00181fff06047589 */ /* 0x000e2200000e0000 */
[----:B------:R-:W-:Y:S02]  /*a540*/  IMAD R0, R0, UR4, RZ ;  /* 0x0000000400007c24 */ /* 0x000fe4000f8e02ff */
[C---:B------:R-:W-:Y:S01]  /*a550*/  VIADD R9, R3.reuse, 0x10 ;  /* 0x0000001003097836 */ /* 0x040fe20000000000 */
[----:B------:R-:W-:Y:S01]  /*a560*/  SHFL.IDX PT, R8, R7, 0x1, 0x181f ;  /* 0x00381f0007087f89 */ /* 0x000fe200000e0000 */
[C---:B------:R-:W-:Y:S01]  /*a570*/  VIADD R11, R3.reuse, 0x20 ;  /* 0x00000020030b7836 */ /* 0x040fe20000000000 */
[----:B------:R-:W-:-:S02]  /*a580*/  ISETP.GE.AND P2, PT, R3, R0, PT ;  /* 0x000000000300720c */ /* 0x000fc40003f46270 */
[----:B------:R-:W1:Y:S04]  /*a590*/  SHFL.IDX PT, R14, R6, 0x1, 0x181f ;  /* 0x00381f00060e7f89 */ /* 0x000e6800000e0000 */
[----:B------:R-:W-:Y:S07]  /*a5a0*/  SHFL.IDX PT, R10, R7, 0x3, 0x181f ;  /* 0x00781f00070a7f89 */ /* 0x000fee00000e0000 */
[----:B------:R-:W-:Y:S01]  /*a5b0*/  @!P2 LEA R21, R36, UR45, 0x1 ;  /* 0x0000002d2415ac11 */ /* 0x000fe2000f8e08ff */
[----:B0-----:R-:W-:-:S05]  /*a5c0*/  @!P2 IMAD.WIDE.U32 R4, R26, 0x2, R4 ;  /* 0x000000021a04a825 */ /* 0x001fca00078e0004 */
[----:B------:R-:W-:Y:S04]  /*a5d0*/  @!P2 LDGSTS.E.BYPASS.LTC128B.128 [R21+0x10400], desc[UR38][R4.64], !P0 ;  /* 0x104000000415afae */ /* 0x000fe8000c101d66 */
[----:B------:R1:W-:Y:S01]  /*a5e0*/  @!P2 LDGSTS.E.BYPASS.LTC128B.128 [R21+0x14400], desc[UR38][R4.64+0x80], !P1 ;  /* 0x144000800415afae */ /* 0x0003e2000c901d66 */
[----:B------:R-:W-:Y:S02]  /*a5f0*/  ISETP.GE.AND P2, PT, R9, R0, PT ;  /* 0x000000000900720c */ /* 0x000fe40003f46270 */
[----:B-1----:R-:W-:Y:S01]  /*a600*/  MOV R4, R14 ;  /* 0x0000000e00047202 */ /* 0x002fe20000000f00 */
[----:B------:R-:W-:-:S10]  /*a610*/  IMAD.MOV.U32 R5, RZ, RZ, R8 ;  /* 0x000000ffff057224 */ /* 0x000fd400078e0008 */
[----:B------:R-:W-:Y:S01]  /*a620*/  @!P2 LEA R35, R36, UR45, 0x1 ;  /* 0x0000002d2423ac11 */ /* 0x000fe2000f8e08ff */
[----:B------:R-:W-:Y:S01]  /*a630*/  SHFL.IDX PT, R14, R6, 0x3, 0x181f ;  /* 0x00781f00060e7f89 */ /* 0x000fe200000e0000 */
[----:B------:R-:W-:-:S03]  /*a640*/  @!P2 IMAD.WIDE.U32 R8, R26, 0x2, R4 ;  /* 0x000000021a08a825 */ /* 0x000fc600078e0004 */
[----:B------:R-:W-:Y:S04]  /*a650*/  SHFL.IDX PT, R5, R7, 0x2, 0x181f ;  /* 0x00581f0007057f89 */ /* 0x000fe800000e0000 */
[----:B------:R-:W0:Y:S04]  /*a660*/  SHFL.IDX PT, R4, R6, 0x2, 0x181f ;  /* 0x00581f0006047f89 */ /* 0x000e2800000e0000 */
[----:B------:R-:W-:Y:S04]  /*a670*/  @!P2 LDGSTS.E.BYPASS.LTC128B.128 [R35+0x10c00], desc[UR38][R8.64], !P0 ;  /* 0x10c000000823afae */ /* 0x000fe8000c101d66 */
[----:B------:R1:W-:Y:S01]  /*a680*/  @!P2 LDGSTS.E.BYPASS.LTC128B.128 [R35+0x14c00], desc[UR38][R8.64+0x80], !P1 ;  /* 0x14c000800823afae */ /* 0x0003e2000c901d66 */
[----:B------:R-:W-:-:S02]  /*a690*/  ISETP.GE.AND P2, PT, R11, R0, PT ;  /* 0x000000000b00720c */ /* 0x000fc40003f46270 */
[C---:B------:R-:W-:Y:S02]  /*a6a0*/  IADD3 R11, R3.reuse, 0x40, RZ ;  /* 0x00000040030b7810 */ /* 0x040fe40007ffe0ff */
[----:B-1----:R-:W-:-:S09]  /*a6b0*/  IADD3 R9, R3, 0x30, RZ ;  /* 0x0000003003097810 */ /* 0x002fd20007ffe0ff */
[----:B------:R-:W-:Y:S01]  /*a6c0*/  @!P2 LEA R21, R36, UR45, 0x1 ;  /* 0x0000002d2415ac11 */ /* 0x000fe2000f8e08ff */
[----:B0-----:R-:W-:-:S05]  /*a6d0*/  @!P2 IMAD.WIDE.U32 R4, R26, 0x2, R4 ;  /* 0x000000021a04a825 */ /* 0x001fca00078e0004 */
[----:B------:R-:W-:Y:S04]  /*a6e0*/  @!P2 LDGSTS.E.BYPASS.LTC128B.128 [R21+0x11400], desc[UR38][R4.64], !P0 ;  /* 0x114000000415afae */ /* 0x000fe8000c101d66 */
[----:B------:R0:W-:Y:S01]  /*a6f0*/  @!P2 LDGSTS.E.BYPASS.LTC128B.128 [R21+0x15400], desc[UR38][R4.64+0x80], !P1 ;  /* 0x154000800415afae */ /* 0x0001e2000c901d66 */
[----:B------:R-:W-:Y:S01]  /*a700*/  ISETP.GE.AND P2, PT, R9, R0, PT ;  /* 0x000000000900720c */ /* 0x000fe20003f46270 */
[----:B0-----:R-:W-:Y:S02]  /*a710*/  IMAD.MOV.U32 R4, RZ, RZ, R14 ;  /* 0x000000ffff047224 */ /* 0x001fe400078e000e */
        /* <DEDUP_REMOVED lines=8> */
[----:B------:R-:W-:Y:S01]  /*a7a0*/  ISETP.GE.AND P2, PT, R11, R0, PT ;  /* 0x000000000b00720c */ /* 0x000fe20003f46270 */
[----:B------:R-:W-:-:S02]  /*a7b0*/  VIADD R11, R3, 0x60 ;  /* 0x00000060030b7836 */ /* 0x000fc40000000000 */
[----:B------:R-:W2:Y:S01]  /*a7c0*/  SHFL.IDX PT, R14, R6, 0x5, 0x181f ;  /* 0x00b81f00060e7f89 */ /* 0x000ea200000e0000 */
[----:B-1----:R-:W-:-:S09]  /*a7d0*/  VIADD R9, R3, 0x50 ;  /* 0x0000005003097836 */ /* 0x002fd20000000000 */
[----:B------:R-:W-:Y:S01]  /*a7e0*/  @!P2 LEA R21, R36, UR45, 0x1 ;  /* 0x0000002d2415ac11 */ /* 0x000fe2000f8e08ff */
[----:B0-----:R-:W-:-:S05]  /*a7f0*/  @!P2 IMAD.WIDE.U32 R4, R26, 0x2, R4 ;  /* 0x000000021a04a825 */ /* 0x001fca00078e0004 */
[----:B------:R-:W-:Y:S04]  /*a800*/  @!P2 LDGSTS.E.BYPASS.LTC128B.128 [R21+0x12400], desc[UR38][R4.64], !P0 ;  /* 0x124000000415afae */ /* 0x000fe8000c101d66 */
[----:B------:R2:W-:Y:S01]  /*a810*/  @!P2 LDGSTS.E.BYPASS.LTC128B.128 [R21+0x16400], desc[UR38][R4.64+0x80], !P1 ;  /* 0x164000800415afae */ /* 0x0005e2000c901d66 */
[----:B------:R-:W-:Y:S01]  /*a820*/  ISETP.GE.AND P2, PT, R9, R0, PT ;  /* 0x000000000900720c */ /* 0x000fe20003f46270 */
[----:B--2---:R-:W-:Y:S01]  /*a830*/  IMAD.MOV.U32 R4, RZ, RZ, R14 ;  /* 0x000000ffff047224 */ /* 0x004fe200078e000e */
[----:B------:R-:W-:Y:S01]  /*a840*/  MOV R5, R10 ;  /* 0x0000000a00057202 */ /* 0x000fe20000000f00 */
[----:B------:R-:W-:Y:S10]  /*a850*/  SHFL.IDX PT, R14, R6, 0x7, 0x181f ;  /* 0x00f81f00060e7f89 */ /* 0x000ff400000e0000 */
[----:B------:R-:W-:Y:S01]  /*a860*/  @!P2 LEA R35, R36, UR45, 0x1 ;  /* 0x0000002d2423ac11 */ /* 0x000fe2000f8e08ff */
[----:B------:R-:W-:Y:S01]  /*a870*/  @!P2 IMAD.WIDE.U32 R8, R26, 0x2, R4 ;  /* 0x000000021a08a825 */ /* 0x000fe200078e0004 */
[----:B------:R-:W-:Y:S04]  /*a880*/  SHFL.IDX PT, R10, R7, 0x7, 0x181f ;  /* 0x00f81f00070a7f89 */ /* 0x000fe800000e0000 */
[----:B------:R-:W-:Y:S04]  /*a890*/  SHFL.IDX PT, R5, R7, 0x6, 0x181f ;  /* 0x00d81f0007057f89 */ /* 0x000fe800000e0000 */
[----:B------:R-:W0:Y:S04]  /*a8a0*/  SHFL.IDX PT, R4, R6, 0x6, 0x181f ;  /* 0x00d81f0006047f89 */ /* 0x000e2800000e0000 */
[----:B------:R1:W-:Y:S04]  /*a8b0*/  @!P2 LDGSTS.E.BYPASS.LTC128B.128 [R35+0x12c00], desc[UR38][R8.64], !P0 ;  /* 0x12c000000823afae */ /* 0x0003e8000c101d66 */
[----:B------:R1:W-:Y:S01]  /*a8c0*/  @!P2 LDGSTS.E.BYPASS.LTC128B.128 [R35+0x16c00], desc[UR38][R8.64+0x80], !P1 ;  /* 0x16c000800823afae */ /* 0x0003e2000c901d66 */
[----:B------:R-:W-:-:S13]  /*a8d0*/  ISETP.GE.AND P2, PT, R11, R0, PT ;  /* 0x000000000b00720c */ /* 0x000fda0003f46270 */
[----:B------:R-:W-:Y:S01]  /*a8e0*/  @!P2 LEA R21, R36, UR45, 0x1 ;  /* 0x0000002d2415ac11 */ /* 0x000fe2000f8e08ff */
[----:B0-----:R-:W-:-:S05]  /*a8f0*/  @!P2 IMAD.WIDE.U32 R4, R26, 0x2, R4 ;  /* 0x000000021a04a825 */ /* 0x001fca00078e0004 */
[----:B------:R1:W-:Y:S04]  /*a900*/  @!P2 LDGSTS.E.BYPASS.LTC128B.128 [R21+0x13400], desc[UR38][R4.64], !P0 ;  /* 0x134000000415afae */ /* 0x0003e8000c101d66 */
[----:B------:R1:W-:Y:S02]  /*a910*/  @!P2 LDGSTS.E.BYPASS.LTC128B.128 [R21+0x17400], desc[UR38][R4.64+0x80], !P1 ;  /* 0x174000800415afae */ /* 0x0003e4000c901d66 */
.L_x_6605:
[----:B------:R-:W-:Y:S01]  /*a920*/  VIADD R3, R3, 0x70 ;  /* 0x0000007003037836 */ /* 0x000fe20000000000 */
[----:B------:R-:W-:Y:S01]  /*a930*/  BSSY B0, `(.L_x_6534) ;  /* 0x000000e000007945 */ /* 0x000fe20003800000 */
[----:B-1----:R-:W-:Y:S02]  /*a940*/  IMAD.MOV.U32 R4, RZ, RZ, R14 ;  /* 0x000000ffff047224 */ /* 0x002fe400078e000e */
[----:B------:R-:W-:Y:S01]  /*a950*/  IMAD.MOV.U32 R5, RZ, RZ, R10 ;  /* 0x000000ffff057224 */ /* 0x000fe200078e000a */
[----:B------:R-:W-:Y:S02]  /*a960*/  ISETP.GE.AND P2, PT, R3, R0, PT ;  /* 0x000000000300720c */ /* 0x000fe40003f46270 */
[----:B------:R-:W-:-:S04]  /*a970*/  MOV R0, 0x1 ;  /* 0x0000000100007802 */ /* 0x000fc80000000f00 */
[----:B------:R-:W-:-:S07]  /*a980*/  SHF.L.U32 R0, R0, 0x1f, RZ ;  /* 0x0000001f00007819 */ /* 0x000fce00000006ff */
[----:B------:R-:W-:Y:S05]  /*a990*/  @P2 BRA `(.L_x_6535) ;  /* 0x00000000001c2947 */ /* 0x000fea0003800000 */
[----:B------:R-:W-:Y:S01]  /*a9a0*/  IMAD.WIDE.U32 R4, R26, 0x2, R4 ;  /* 0x000000021a047825 */ /* 0x000fe200078e0004 */
[----:B------:R-:W-:-:S05]  /*a9b0*/  LEA R3, R36, UR45, 0x1 ;  /* 0x0000002d24037c11 */ /* 0x000fca000f8e08ff */
[----:B------:R-:W-:Y:S01]  /*a9c0*/  @!PT LDS RZ, [RZ] ;  /* 0x00000000fffff984 */ /* 0x000fe20000000800 */
[----:B------:R-:W-:Y:S01]  /*a9d0*/  @!PT LDS RZ, [RZ] ;  /* 0x00000000fffff984 */ /* 0x000fe20000000800 */
[----:B------:R-:W-:Y:S01]  /*a9e0*/  @!PT LDS RZ, [RZ] ;  /* 0x00000000fffff984 */ /* 0x000fe20000000800 */
[----:B------:R0:W-:Y:S04]  /*a9f0*/  LDGSTS.E.BYPASS.LTC128B.128 [R3+0x13c00], desc[UR38][R4.64], !P0 ;  /* 0x13c0000004037fae */ /* 0x0001e8000c101d66 */
[----:B------:R0:W-:Y:S02]  /*aa00*/  LDGSTS.E.BYPASS.LTC128B.128 [R3+0x17c00], desc[UR38][R4.64+0x80], !P1 ;  /* 0x17c0008004037fae */ /* 0x0001e4000c901d66 */
.L_x_6535:
[----:B------:R-:W-:Y:S05]  /*aa10*/  BSYNC B0 ;  /* 0x0000000000007941 */ /* 0x000fea0003800000 */
.L_x_6534:
[----:B------:R-:W-:Y:S01]  /*aa20*/  NOP ;  /* 0x0000000000007918 */ /* 0x000fe20000000000 */
[----:B------:R-:W-:Y:S01]  /*aa30*/  SYNCS.ARRIVE.TRANS64.RED.A0T1 RZ, [UR45+0x28800], RZ ;  /* 0x028800ffffff79a7 */ /* 0x000fe2000820042d */
[----:B------:R-:W-:Y:S01]  /*aa40*/  ARRIVES.LDGSTSBAR.64.TRANSCNT [UR45+0x28800] ;  /* 0x02880000ff0079b0 */ /* 0x000fe20008000aad */
[----:B------:R-:W-:Y:S01]  /*aa50*/  NOP ;  /* 0x0000000000007918 */ /* 0x000fe20000000000 */
[----:B------:R-:W-:Y:S01]  /*aa60*/  SYNCS.ARRIVE.TRANS64.A1T0 RZ, [UR45+0x28800], RZ ;  /* 0x028800ffffff79a7 */ /* 0x000fe2000810002d */
[----:B------:R-:W-:-:S04]  /*aa70*/  IADD3 R32, R32, -0x2, RZ ;  /* 0xfffffffe20207810 */ /* 0x000fc80007ffe0ff */
[----:B------:R-:W-:Y:S01]  /*aa80*/  ISETP.GE.AND P1, PT, R32, UR48, PT ;  /* 0x0000003020007c0c */ /* 0x000fe2000bf26270 */
[----:B------:R-:W1:Y:S02]  /*aa90*/  SYNCS.PHASECHK.TRANS64.TRYWAIT P0, [UR45+0x28820], R0 ;  /* 0x02882000ff0075a7 */ /* 0x000e64000800016d */
[----:B-1----:R-:W-:Y:S10]  /*aaa0*/  @!P0 BRA `(.L_x_6536) ;  /* 0x0000003000588947 */ /* 0x002ff40003800000 */
.L_x_6606:
[----:B------:R-:W-:Y:S02]  /*aab0*/  IMAD.MOV.U32 R8, RZ, RZ, 0x1 ;  /* 0x00000001ff087424 */ /* 0x000fe400078e00ff */
[----:B------:R-:W-:Y:S01]  /*aac0*/  IMAD.MOV.U32 R9, RZ, RZ, RZ ;  /* 0x000000ffff097224 */ /* 0x000fe200078e00ff */
[----:B------:R-:W-:Y:S06]  /*aad0*/  @!P1 BRA `(.L_x_6537) ;  /* 0x0000001000289947 */ /* 0x000fec0003800000 */
[----:B------:R-:W-:Y:S01]  /*aae0*/  UIADD3 UR4, UR47, 0x1, URZ ;  /* 0x000000012f047890 */ /* 0x000fe2000fffe03f */
[----:B0-----:R-:W-:Y:S01]  /*aaf0*/  LOP3.LUT R3, RZ, UR44, RZ, 0x33, !PT ;  /* 0x0000002cff037c12 */ /* 0x001fe2000f8e33ff */
[----:B------:R-:W-:Y:S01]  /*ab00*/  BSSY B0, `(.L_x_6537) ;  /* 0x0000107000007945 */ /* 0x000fe20003800000 */
[----:B------:R-:W-:Y:S01]  /*ab10*/  IADD3 R28, R28, R33, R29 ;  /* 0x000000211c1c7210 */ /* 0x000fe20007ffe01d */
[----:B------:R-:W-:Y:S01]  /*ab20*/  UIMAD UR4, UR4, UR41, URZ ;  /* 0x00000029040472a4 */ /* 0x000fe2000f8e023f */
[----:B------:R-:W-:Y:S01]  /*ab30*/  IMAD.MOV.U32 R10, RZ, RZ, 0x1 ;  /* 0x00000001ff0a7424 */ /* 0x000fe200078e00ff */
[----:B------:R-:W-:Y:S02]  /*ab40*/  MOV R21, RZ ;  /* 0x000000ff00157202 */ /* 0x000fe40000000f00 */
[----:B------:R-:W-:Y:S02]  /*ab50*/  IADD3 R5, R28, -0x180, RZ ;  /* 0xfffffe801c057810 */ /* 0x000fe40007ffe0ff */
[----:B------:R-:W-:Y:S01]  /*ab60*/  LOP3.LUT R0, RZ, UR4, RZ, 0x33, !PT ;  /* 0x00000004ff007c12 */ /* 0x000fe2000f8e33ff */
[----:B------:R-:W-:-:S02]  /*ab70*/  ULDC UR4, c[0x0][0x2f4] ;  /* 0x0000bd0000047ab9 */ /* 0x000fc40000000800 */
[----:B------:R-:W-:Y:S02]  /*ab80*/  ISETP.GE.AND P2, PT, R26, UR4, PT ;  /* 0x000000041a007c0c */ /* 0x000fe4000bf46270 */
[----:B------:R-:W-:Y:S02]  /*ab90*/  VIMNMX R0, R0, R3, !PT ;  /* 0x0000000300007248 */ /* 0x000fe40007fe0100 */
[----:B------:R-:W-:Y:S02]  /*aba0*/  IADD3 R3, -R29, UR43, RZ ;  /* 0x0000002b1d037c10 */ /* 0x000fe4000fffe1ff */
[----:B------:R-:W-:Y:S01]  /*abb0*/  ISETP.GE.AND P1, PT, R25, UR4, PT ;  /* 0x0000000419007c0c */ /* 0x000fe2000bf26270 */
[C---:B------:R-:W-:Y:S01]  /*abc0*/  IMAD R18, R0.reuse, -0x80, R5 ;  /* 0xffffff8000127824 */ /* 0x040fe200078e0205 */
[C---:B------:R-:W-:Y:S01]  /*abd0*/  IADD3 R22, -R0.reuse, -0x2, RZ ;  /* 0xfffffffe00167810 */ /* 0x040fe20007ffe1ff */
[----:B------:R-:W-:-:S04]  /*abe0*/  IMAD R3, R0, 0x80, R3 ;  /* 0x0000008000037824 */ /* 0x000fc800078e0203 */
[----:B------:R-:W-:-:S07]  /*abf0*/  VIADD R20, R3, 0x100 ;  /* 0x0000010003147836 */ /* 0x000fce0000000000 */
.L_x_6550:
[----:B------:R-:W-:Y:S01]  /*ac00*/  ISETP.NE.AND P0, PT, R30, 0x1, PT ;  /* 0x000000011e00780c */ /* 0x000fe20003f05270 */
[----:B------:R-:W-:-:S12]  /*ac10*/  ULDC.64 UR4, c[0x0][0x428] ;  /* 0x00010a0000047ab9 */ /* 0x000fd80000000a00 */
[----:B------:R-:W0:Y:S08]  /*ac20*/  @P0 LDC R3, c[0x0][0x434] ;  /* 0x00010d00ff030b82 */ /* 0x000e300000000800 */
[----:B------:R-:W1:Y:S01]  /*ac30*/  @P0 LDC R5, c[0x0][0x438] ;  /* 0x00010e00ff050b82 */ /* 0x000e620000000800 */
[----:B0-----:R-:W-:-:S04]  /*ac40*/  @P0 IMAD.HI.U32 R0, R18, R3, RZ ;  /* 0x0000000312000227 */ /* 0x001fc800078e00ff */
[----:B------:R-:W-:Y:S01]  /*ac50*/  IMAD.MOV.U32 R3, RZ, RZ, R18 ;  /* 0x000000ffff037224 */ /* 0x000fe200078e0012 */
[----:B-1----:R-:W-:Y:S01]  /*ac60*/  @P0 SHF.R.U32.HI R3, RZ, R5, R0 ;  /* 0x00000005ff030219 */ /* 0x002fe20000011600 */
[----:B------:R-:W-:-:S03]  /*ac70*/  IMAD R0, R27, UR4, RZ ;  /* 0x000000041b007c24 */ /* 0x000fc6000f8e02ff */
[----:B------:R-:W-:Y:S01]  /*ac80*/  SHF.R.S32.HI R5, RZ, 0x1f, R3 ;  /* 0x0000001fff057819 */ /* 0x000fe20000011403 */
[----:B------:R-:W-:Y:S01]  /*ac90*/  IMAD R9, R31, UR5, R0 ;  /* 0x000000051f097c24 */ /* 0x000fe2000f8e0200 */
[----:B------:R-:W-:-:S05]  /*aca0*/  MOV R4, R3 ;  /* 0x0000000300047202 */ /* 0x000fca0000000f00 */
[----:B------:R-:W-:Y:S01]  /*acb0*/  IMAD.WIDE.U32 R6, R31, UR4, R4 ;  /* 0x000000041f067c25 */ /* 0x000fe2000f8e0004 */
[----:B------:R-:W-:-:S03]  /*acc0*/  ULDC.64 UR4, c[0x0][0x418] ;  /* 0x0001060000047ab9 */ /* 0x000fc60000000a00 */
[----:B------:R-:W-:Y:S01]  /*acd0*/  IMAD.IADD R5, R9, 0x1, R7 ;  /* 0x0000000109057824 */ /* 0x000fe200078e0207 */
[----:B------:R-:W-:-:S04]  /*ace0*/  LEA R4, P0, R6, UR4, 0x2 ;  /* 0x0000000406047c11 */ /* 0x000fc8000f8010ff */
[----:B------:R-:W-:-:S05]  /*acf0*/  LEA.HI.X R5, R6, UR5, R5, 0x2, P0 ;  /* 0x0000000506057c11 */ /* 0x000fca00080f1405 */
[----:B--2---:R-:W2:Y:S01]  /*ad00*/  LDG.E R28, desc[UR38][R4.64] ;  /* 0x00000026041c7981 */ /* 0x004ea2000c1e1900 */
[----:B------:R-:W-:Y:S01]  /*ad10*/  ISETP.NE.AND P3, PT, R19, 0x3, PT ;  /* 0x000000031300780c */ /* 0x000fe20003f65270 */
[----:B------:R-:W-:-:S05]  /*ad20*/  VIADD R9, R21, 0x1 ;  /* 0x0000000115097836 */ /* 0x000fca0000000000 */
[----:B------:R-:W-:-:S04]  /*ad30*/  ISETP.NE.AND P0, PT, R9, 0x2, PT ;  /* 0x000000020900780c */ /* 0x000fc80003f05270 */
[----:B------:R-:W-:Y:S02]  /*ad40*/  SEL R7, RZ, 0x1, P0 ;  /* 0x00000001ff077807 */ /* 0x000fe40000000000 */
[----:B------:R-:W-:Y:S02]  /*ad50*/  SEL R9, R9, RZ, P0 ;  /* 0x000000ff09097207 */ /* 0x000fe40000000000 */
[----:B------:R-:W-:Y:S02]  /*ad60*/  LOP3.LUT R8, R10, R7, RZ, 0x3c, !PT ;  /* 0x000000070a087212 */ /* 0x000fe400078e3cff */
[----:B--2---:R-:W-:Y:S01]  /*ad70*/  SHF.R.S32.HI R32, RZ, 0x1f, R28 ;  /* 0x0000001fff207819 */ /* 0x004fe2000001141c */
[----:B------:R-:W-:Y:S06]  /*ad80*/  @!P3 BRA `(.L_x_6538) ;  /* 0x000000000004b947 */ /* 0x000fec0003800000 */
[----:B------:R-:W-:Y:S01]  /*ad90*/  BPT.TRAP 0x1 ;  /* 0x000000040000795c */ /* 0x000fe20000300000 */
.L_x_6538:
[----:B------:R-:W-:Y:S01]  /*ada0*/  LEA R33, R9, UR45, 0x3 ;  /* 0x0000002d09217c11 */ /* 0x000fe2000f8e18ff */
[----:B------:R-:W-:Y:S01]  /*adb0*/  BSSY B1, `(.L_x_6539) ;  /* 0x0000004000017945 */ /* 0x000fe20003800000 */
[----:B------:R-:W-:-:S04]  /*adc0*/  SHF.L.U32 R0, R8, 0x1f, RZ ;  /* 0x0000001f08007819 */ /* 0x000fc800000006ff */
[----:B------:R-:W0:Y:S02]  /*add0*/  SYNCS.PHASECHK.TRANS64.TRYWAIT P0, [R33+URZ+0x28840], R0 ;  /* 0x02884000210075a7 */ /* 0x000e24000800017f */
[----:B0-----:R-:W-:Y:S05]  /*ade0*/  @!P0 BRA `(.L_x_6540) ;  /* 0x0000002c00a08947 */ /* 0x001fea0003800000 */
.L_x_6607:
[----:B------:R-:W-:Y:S05]  /*adf0*/  BSYNC B1 ;  /* 0x0000000000017941 */ /* 0x000fea0003800000 */
.L_x_6539:
[----:B------:R-:W-:Y:S01]  /*ae00*/  ULDC UR4, c[0x0][0x430] ;  /* 0x00010c0000047ab9 */ /* 0x000fe20000000800 */
[----:B------:R-:W-:Y:S01]  /*ae10*/  R2UR UR6, R24 ;  /* 0x00000000180672ca */ /* 0x000fe200000e0000 */
[----:B------:R-:W-:Y:S01]  /*ae20*/  UIADD3 UR4, -UR4, URZ, URZ ;  /* 0x0000003f04047290 */ /* 0x000fe2000fffe13f */
[C---:B------:R-:W-:Y:S02]  /*ae30*/  LOP3.LUT P4, RZ, R23.reuse, 0x2, RZ, 0xc0, !PT ;  /* 0x0000000217ff7812 */ /* 0x040fe4000788c0ff */
[----:B------:R-:W-:-:S03]  /*ae40*/  LOP3.LUT P3, RZ, R23, 0x1, RZ, 0xc0, !PT ;  /* 0x0000000117ff7812 */ /* 0x000fc6000786c0ff */
[----:B------:R-:W-:Y:S01]  /*ae50*/  IMAD R34, R3, UR4, R18 ;  /* 0x0000000403227c24 */ /* 0x000fe2000f8e0212 */
[----:B------:R-:W-:-:S03]  /*ae60*/  ULDC.64 UR4, c[0x0][0x300] ;  /* 0x0000c00000047ab9 */ /* 0x000fc60000000a00 */
[----:B------:R-:W-:Y:S01]  /*ae70*/  IMAD.WIDE.U32 R4, R34, UR4, RZ ;  /* 0x0000000422047c25 */ /* 0x000fe2000f8e00ff */
[----:B------:R-:W-:-:S05]  /*ae80*/  SHF.R.S32.HI R35, RZ, 0x1f, R34 ;  /* 0x0000001fff237819 */ /* 0x000fca0000011422 */
        /* <DEDUP_REMOVED lines=18> */
[----:B------:R-:W-:Y:S01]  /*afb0*/  IMAD R4, R9, 0x4000, R36 ;  /* 0x0000400009047824 */ /* 0x000fe200078e0224 */
[----:B------:R-:W-:Y:S06]  /*afc0*/  BRA.DIV UR4, `(.L_x_6541) ;  /* 0x0000002e043c7947 */ /* 0x000fec000b800000 */
[----:B------:R-:W1:Y:S01]  /*afd0*/  SHFL.IDX PT, R14, R6, RZ, 0x181f ;  /* 0x00181fff060e7589 */ /* 0x000e6200000e0000 */
[----:B------:R-:W-:Y:S01]  /*afe0*/  IMAD.SHL.U32 R3, R26, 0x2, RZ ;  /* 0x000000021a037824 */ /* 0x000fe200078e00ff */
[----:B------:R-:W-:Y:S02]  /*aff0*/  LEA R4, R4, UR45, 0x1 ;  /* 0x0000002d04047c11 */ /* 0x000fe4000f8e08ff */
[----:B0-----:R-:W0:Y:S04]  /*b000*/  SHFL.IDX PT, R0, R5, RZ, 0x181f ;  /* 0x00181fff05007589 */ /* 0x001e2800000e0000 */
[----:B------:R-:W2:Y:S04]  /*b010*/  SHFL.IDX PT, R37, R6, 0x1, 0x181f ;  /* 0x00381f0006257f89 */ /* 0x000ea800000e0000 */
[----:B------:R-:W-:Y:S01]  /*b020*/  SHFL.IDX PT, R7, R5, 0x2, 0x181f ;  /* 0x00581f0005077f89 */ /* 0x000fe200000e0000 */
[----:B-1----:R-:W-:-:S04]  /*b030*/  IADD3 R14, P0, R14, R3, RZ ;  /* 0x000000030e0e7210 */ /* 0x002fc80007f1e0ff */
[----:B0-----:R-:W-:Y:S02]  /*b040*/  IADD3.X R15, RZ, R0, RZ, P0, !PT ;  /* 0x00000000ff0f7210 */ /* 0x001fe400007fe4ff */
[----:B------:R-:W0:Y:S01]  /*b050*/  SHFL.IDX PT, R0, R5, 0x1, 0x181f ;  /* 0x00381f0005007f89 */ /* 0x000e2200000e0000 */
[----:B--2---:R-:W-:-:S03]  /*b060*/  IADD3 R12, P0, R37, R3, RZ ;  /* 0x00000003250c7210 */ /* 0x004fc60007f1e0ff */
[----:B------:R-:W-:Y:S04]  /*b070*/  LDGSTS.E.BYPASS.LTC128B.128 [R4+0x18400], desc[UR38][R14.64], !P4 ;  /* 0x184000000e047fae */ /* 0x000fe8000e101d66 */
[----:B------:R1:W-:Y:S04]  /*b080*/  LDGSTS.E.BYPASS.LTC128B.128 [R4+0x1c400], desc[UR38][R14.64+0x80], !P3 ;  /* 0x1c4000800e047fae */ /* 0x0003e8000d901d66 */
[----:B------:R-:W-:Y:S04]  /*b090*/  SHFL.IDX PT, R37, R6, 0x3, 0x181f ;  /* 0x00781f0006257f89 */ /* 0x000fe800000e0000 */
[----:B-1----:R-:W1:Y:S01]  /*b0a0*/  SHFL.IDX PT, R14, R6, 0x2, 0x181f ;  /* 0x00581f00060e7f89 */ /* 0x002e6200000e0000 */
[----:B0-----:R-:W-:-:S03]  /*b0b0*/  IMAD.X R13, RZ, RZ, R0, P0 ;  /* 0x000000ffff0d7224 */ /* 0x001fc600000e0600 */
[----:B------:R-:W0:Y:S04]  /*b0c0*/  SHFL.IDX PT, R0, R5, 0x3, 0x181f ;  /* 0x00781f0005007f89 */ /* 0x000e2800000e0000 */
[----:B------:R-:W-:Y:S04]  /*b0d0*/  LDGSTS.E.BYPASS.LTC128B.128 [R4+0x18c00], desc[UR38][R12.64], !P4 ;  /* 0x18c000000c047fae */ /* 0x000fe8000e101d66 */
[----:B------:R1:W-:Y:S02]  /*b0e0*/  LDGSTS.E.BYPASS.LTC128B.128 [R4+0x1cc00], desc[UR38][R12.64+0x80], !P3 ;  /* 0x1cc000800c047fae */ /* 0x0003e4000d901d66 */
[----:B-1----:R-:W-:-:S05]  /*b0f0*/  IADD3 R12, P0, R14, R3, RZ ;  /* 0x000000030e0c7210 */ /* 0x002fca0007f1e0ff */
[----:B------:R-:W-:Y:S01]  /*b100*/  IMAD.X R13, RZ, RZ, R7, P0 ;  /* 0x000000ffff0d7224 */ /* 0x000fe200000e0607 */
[-C--:B------:R-:W-:Y:S01]  /*b110*/  IADD3 R14, P0, R37, R3.reuse, RZ ;  /* 0x00000003250e7210 */ /* 0x080fe20007f1e0ff */
[----:B------:R-:W-:Y:S03]  /*b120*/  SHFL.IDX PT, R7, R5, 0x5, 0x181f ;  /* 0x00b81f0005077f89 */ /* 0x000fe600000e0000 */
[----:B0-----:R-:W-:Y:S01]  /*b130*/  IADD3.X R15, RZ, R0, RZ, P0, !PT ;  /* 0x00000000ff0f7210 */ /* 0x001fe200007fe4ff */
[----:B------:R-:W0:Y:S04]  /*b140*/  SHFL.IDX PT, R37, R6, 0x4, 0x181f ;  /* 0x00981f0006257f89 */ /* 0x000e2800000e0000 */
[----:B------:R-:W1:Y:S04]  /*b150*/  SHFL.IDX PT, R0, R5, 0x4, 0x181f ;  /* 0x00981f0005007f89 */ /* 0x000e6800000e0000 */
[----:B------:R-:W-:Y:S04]  /*b160*/  LDGSTS.E.BYPASS.LTC128B.128 [R4+0x19400], desc[UR38][R12.64], !P4 ;  /* 0x194000000c047fae */ /* 0x000fe8000e101d66 */
[----:B------:R0:W-:Y:S04]  /*b170*/  LDGSTS.E.BYPASS.LTC128B.128 [R4+0x1d400], desc[UR38][R12.64+0x80], !P3 ;  /* 0x1d4000800c047fae */ /* 0x0001e8000d901d66 */
[----:B------:R-:W-:Y:S04]  /*b180*/  LDGSTS.E.BYPASS.LTC128B.128 [R4+0x19c00], desc[UR38][R14.64], !P4 ;  /* 0x19c000000e047fae */ /* 0x000fe8000e101d66 */
[----:B------:R2:W-:Y:S01]  /*b190*/  LDGSTS.E.BYPASS.LTC128B.128 [R4+0x1dc00], desc[UR38][R14.64+0x80], !P3 ;  /* 0x1dc000800e047fae */ /* 0x0005e2000d901d66 */
[----:B0-----:R-:W-:-:S03]  /*b1a0*/  IADD3 R12, P0, R37, R3, RZ ;  /* 0x00000003250c7210 */ /* 0x001fc60007f1e0ff */
[----:B------:R-:W-:Y:S02]  /*b1b0*/  SHFL.IDX PT, R37, R6, 0x6, 0x181f ;  /* 0x00d81f0006257f89 */ /* 0x000fe400000e0000 */
[----:B-1----:R-:W-:Y:S02]  /*b1c0*/  IMAD.X R13, RZ, RZ, R0, P0 ;  /* 0x000000ffff0d7224 */ /* 0x002fe400000e0600 */
[----:B------:R-:W-:Y:S04]  /*b1d0*/  SHFL.IDX PT, R0, R5, 0x6, 0x181f ;  /* 0x00d81f0005007f89 */ /* 0x000fe800000e0000 */
[----:B--2---:R-:W0:Y:S04]  /*b1e0*/  SHFL.IDX PT, R14, R6, 0x5, 0x181f ;  /* 0x00b81f00060e7f89 */ /* 0x004e2800000e0000 */
[----:B------:R-:W-:Y:S04]  /*b1f0*/  LDGSTS.E.BYPASS.LTC128B.128 [R4+0x1a400], desc[UR38][R12.64], !P4 ;  /* 0x1a4000000c047fae */ /* 0x000fe8000e101d66 */
[----:B------:R1:W-:Y:S04]  /*b200*/  LDGSTS.E.BYPASS.LTC128B.128 [R4+0x1e400], desc[UR38][R12.64+0x80], !P3 ;  /* 0x1e4000800c047fae */ /* 0x0003e8000d901d66 */
[----:B------:R-:W2:Y:S04]  /*b210*/  SHFL.IDX PT, R6, R6, 0x7, 0x181f ;  /* 0x00f81f0006067f89 */ /* 0x000ea800000e0000 */
[----:B------:R-:W3:Y:S01]  /*b220*/  SHFL.IDX PT, R5, R5, 0x7, 0x181f ;  /* 0x00f81f0005057f89 */ /* 0x000ee200000e0000 */
[----:B0-----:R-:W-:-:S05]  /*b230*/  IADD3 R14, P0, R14, R3, RZ ;  /* 0x000000030e0e7210 */ /* 0x001fca0007f1e0ff */
[----:B------:R-:W-:Y:S01]  /*b240*/  IMAD.X R15, RZ, RZ, R7, P0 ;  /* 0x000000ffff0f7224 */ /* 0x000fe200000e0607 */
[----:B-1----:R-:W-:-:S04]  /*b250*/  IADD3 R12, P0, R37, R3, RZ ;  /* 0x00000003250c7210 */ /* 0x002fc80007f1e0ff */
[----:B------:R-:W-:Y:S01]  /*b260*/  IADD3.X R13, RZ, R0, RZ, P0, !PT ;  /* 0x00000000ff0d7210 */ /* 0x000fe200007fe4ff */
[----:B------:R0:W-:Y:S04]  /*b270*/  LDGSTS.E.BYPASS.LTC128B.128 [R4+0x1ac00], desc[UR38][R14.64], !P4 ;  /* 0x1ac000000e047fae */ /* 0x0001e8000e101d66 */
[----:B------:R0:W-:Y:S04]  /*b280*/  LDGSTS.E.BYPASS.LTC128B.128 [R4+0x1ec00], desc[UR38][R14.64+0x80], !P3 ;  /* 0x1ec000800e047fae */ /* 0x0001e8000d901d66 */
[----:B------:R0:W-:Y:S04]  /*b290*/  LDGSTS.E.BYPASS.LTC128B.128 [R4+0x1b400], desc[UR38][R12.64], !P4 ;  /* 0x1b4000000c047fae */ /* 0x0001e8000e101d66 */
[----:B--23--:R0:W-:Y:S02]  /*b2a0*/  LDGSTS.E.BYPASS.LTC128B.128 [R4+0x1f400], desc[UR38][R12.64+0x80], !P3 ;  /* 0x1f4000800c047fae */ /* 0x00c1e4000d901d66 */
.L_x_6625:
[----:B------:R-:W-:-:S05]  /*b2b0*/  IADD3 R6, P0, R6, R3, RZ ;  /* 0x0000000306067210 */ /* 0x000fca0007f1e0ff */
[----:B------:R-:W-:Y:S01]  /*b2c0*/  IMAD.X R7, RZ, RZ, R5, P0 ;  /* 0x000000ffff077224 */ /* 0x000fe200000e0605 */
[----:B------:R-:W-:-:S04]  /*b2d0*/  PLOP3.LUT P0, PT, PT, PT, PT, 0x80, 0x0 ;  /* 0x000000000000781c */ /* 0x000fc80003f0f070 */
[----:B------:R-:W-:Y:S01]  /*b2e0*/  @!PT LDS RZ, [RZ] ;  /* 0x00000000fffff984 */ /* 0x000fe20000000800 */
[----:B------:R-:W-:Y:S01]  /*b2f0*/  @!PT LDS RZ, [RZ] ;  /* 0x00000000fffff984 */ /* 0x000fe20000000800 */
[----:B------:R-:W-:Y:S01]  /*b300*/  @!PT LDS RZ, [RZ] ;  /* 0x00000000fffff984 */ /* 0x000fe20000000800 */
[----:B------:R1:W-:Y:S04]  /*b310*/  LDGSTS.E.BYPASS.LTC128B.128 [R4+0x1bc00], desc[UR38][R6.64], !P4 ;  /* 0x1bc0000006047fae */ /* 0x0003e8000e101d66 */
[----:B------:R1:W-:Y:S01]  /*b320*/  LDGSTS.E.BYPASS.LTC128B.128 [R4+0x1fc00], desc[UR38][R6.64+0x80], !P3 ;  /* 0x1fc0008006047fae */ /* 0x0003e2000d901d66 */
[----:B------:R-:W-:-:S04]  /*b330*/  NOP ;  /* 0x0000000000007918 */ /* 0x000fc80000000000 */
.L_x_6542:
[----:B------:R-:W-:Y:S02]  /*b340*/  PLOP3.LUT P3, PT, P3, P0, PT, 0xa2, 0x0 ;  /* 0x000000000000781c */ /* 0x000fe40001f61472 */
[----:B------:R-:W-:-:S08]  /*b350*/  @P0 R2UR P3, UR4, R33 ;  /* 0x00000000210402ca */ /* 0x000fd00000060000 */
[----:B------:R-:W-:-:S05]  /*b360*/  @P0 PLOP3.LUT P0, PT, P3, PT, PT, 0x80, 0x0 ;  /* 0x000000000000081c */ /* 0x000fca0001f0f070 */
[----:B------:R-:W-:Y:S01]  /*b370*/  @!P3 SYNCS.ARRIVE.TRANS64.RED.A0T1 RZ, [UR4+0x28830], RZ ;  /* 0x028830ffffffb9a7 */ /* 0x000fe20008200404 */
[----:B------:R-:W-:Y:S07]  /*b380*/  @!P3 ARRIVES.LDGSTSBAR.64.TRANSCNT [UR4+0x28830] ;  /* 0x02883000ff00b9b0 */ /* 0x000fee0008000a84 */
[----:B------:R-:W-:Y:S05]  /*b390*/  @P0 BRA.U.ANY `(.L_x_6542) ;  /* 0xfffffffd00e80947 */ /* 0x000fea000393ffff */
[----:B------:R-:W-:Y:S01]  /*b3a0*/  NOP ;  /* 0x0000000000007918 */ /* 0x000fe20000000000 */
[----:B------:R-:W-:-:S13]  /*b3b0*/  ISETP.NE.AND P4, PT, R19, 0x3, PT ;  /* 0x000000031300780c */ /* 0x000fda0003f85270 */
[----:B------:R-:W-:Y:S05]  /*b3c0*/  @!P4 BRA `(.L_x_6543) ;  /* 0x000000000004c947 */ /* 0x000fea0003800000 */
[----:B------:R-:W-:Y:S01]  /*b3d0*/  BPT.TRAP 0x1 ;  /* 0x000000040000795c */ /* 0x000fe20000300000 */
.L_x_6543:
[----:B------:R2:W-:Y:S01]  /*b3e0*/  SYNCS.ARRIVE.TRANS64.A1T0 RZ, [R33+URZ+0x28830], RZ ;  /* 0x028830ff21ff79a7 */ /* 0x0005e2000810003f */
[----:B------:R-:W-:Y:S05]  /*b3f0*/  @!P4 BRA `(.L_x_6544) ;  /* 0x000000000004c947 */ /* 0x000fea0003800000 */
[----:B------:R-:W-:Y:S01]  /*b400*/  BPT.TRAP 0x1 ;  /* 0x000000040000795c */ /* 0x000fe20000300000 */
.L_x_6544:
[----:B------:R-:W-:Y:S01]  /*b410*/  SHF.L.U32 R5, R10, 0x1f, RZ ;  /* 0x0000001f0a057819 */ /* 0x000fe200000006ff */
[----:B------:R-:W-:Y:S01]  /*b420*/  BSSY B1, `(.L_x_6545) ;  /* 0x0000004000017945 */ /* 0x000fe20003800000 */
[----:B------:R-:W-:-:S04]  /*b430*/  LEA R0, R21, UR45, 0x3 ;  /* 0x0000002d15007c11 */ /* 0x000fc8000f8e18ff */
[----:B------:R-:W3:Y:S02]  /*b440*/  SYNCS.PHASECHK.TRANS64.TRYWAIT P0, [R0+URZ+0x28860], R5 ;  /* 0x02886005000075a7 */ /* 0x000ee4000800017f */
[----:B---3--:R-:W-:Y:S05]  /*b450*/  @!P0 BRA `(.L_x_6546) ;  /* 0x0000003000748947 */ /* 0x008fea0003800000 */
.L_x_6626:
[----:B------:R-:W-:Y:S05]  /*b460*/  BSYNC B1 ;  /* 0x0000000000017941 */ /* 0x000fea0003800000 */
.L_x_6545:
[----:B------:R-:W-:Y:S01]  /*b470*/  UMOV UR4, 0xffffffff ;  /* 0xffffffff00047882 */ /* 0x000fe20000000000 */
[----:B-1----:R-:W-:Y:S02]  /*b480*/  IMAD R7, R21, 0x4000, R36 ;  /* 0x0000400015077824 */ /* 0x002fe400078e0224 */
[----:B------:R-:W-:Y:S05]  /*b490*/  BRA.DIV UR4, `(.L_x_6547) ;  /* 0x0000003204787947 */ /* 0x000fea000b800000 */
[----:B0-----:R-:W0:Y:S01]  /*b4a0*/  SHFL.IDX PT, R14, R16, RZ, 0x181f ;  /* 0x00181fff100e7589 */ /* 0x001e2200000e0000 */
[----:B------:R-:W-:-:S03]  /*b4b0*/  LEA R7, R7, UR45, 0x1 ;  /* 0x0000002d07077c11 */ /* 0x000fc6000f8e08ff */
[----:B---3--:R-:W1:Y:S04]  /*b4c0*/  SHFL.IDX PT, R5, R2, RZ, 0x181f ;  /* 0x00181fff02057589 */ /* 0x008e6800000e0000 */
[----:B------:R-:W-:Y:S01]  /*b4d0*/  SHFL.IDX PT, R6, R2, 0x1, 0x181f ;  /* 0x00381f0002067f89 */ /* 0x000fe200000e0000 */
[----:B0-----:R-:W-:-:S03]  /*b4e0*/  IADD3 R4, P0, R14, R3, RZ ;  /* 0x000000030e047210 */ /* 0x001fc60007f1e0ff */
[----:B------:R-:W0:Y:S01]  /*b4f0*/  SHFL.IDX PT, R14, R16, 0x1, 0x181f ;  /* 0x00381f00100e7f89 */ /* 0x000e2200000e0000 */
[----:B-1----:R-:W-:Y:S02]  /*b500*/  IADD3.X R5, RZ, R5, RZ, P0, !PT ;  /* 0x00000005ff057210 */ /* 0x002fe400007fe4ff */
[----:B------:R-:W-:-:S13]  /*b510*/  ISETP.LT.OR P0, PT, R20, 0x1, P2 ;  /* 0x000000011400780c */ /* 0x000fda0001701670 */
[----:B------:R-:W-:Y:S01]  /*b520*/  LDGSTS.E.BYPASS.LTC128B.128 [R7+0x400], desc[UR38][R4.64], !P0 ;  /* 0x0040000004077fae */ /* 0x000fe2000c101d66 */
[----:B------:R-:W-:-:S13]  /*b530*/  ISETP.LT.OR P0, PT, R20, 0x1, P1 ;  /* 0x000000011400780c */ /* 0x000fda0000f01670 */
[----:B------:R1:W-:Y:S01]  /*b540*/  LDGSTS.E.BYPASS.LTC128B.128 [R7+0x4400], desc[UR38][R4.64+0x80], !P0 ;  /* 0x0440008004077fae */ /* 0x0003e2000c101d66 */
[----:B0-----:R-:W-:-:S03]  /*b550*/  IADD3 R12, P0, R14, R3, RZ ;  /* 0x000000030e0c7210 */ /* 0x001fc60007f1e0ff */
[----:B------:R-:W0:Y:S02]  /*b560*/  SHFL.IDX PT, R14, R16, 0x2, 0x181f ;  /* 0x00581f00100e7f89 */ /* 0x000e2400000e0000 */
[----:B------:R-:W-:Y:S01]  /*b570*/  IMAD.X R13, RZ, RZ, R6, P0 ;  /* 0x000000ffff0d7224 */ /* 0x000fe200000e0606 */
[----:B------:R-:W-:Y:S01]  /*b580*/  ISETP.LT.OR P0, PT, R20, 0x11, P2 ;  /* 0x000000111400780c */ /* 0x000fe20001701670 */
[----:B------:R-:W3:-:S12]  /*b590*/  SHFL.IDX PT, R6, R2, 0x2, 0x181f ;  /* 0x00581f0002067f89 */ /* 0x000ed800000e0000 */
[----:B------:R-:W-:Y:S01]  /*b5a0*/  LDGSTS.E.BYPASS.LTC128B.128 [R7+0xc00], desc[UR38][R12.64], !P0 ;  /* 0x00c000000c077fae */ /* 0x000fe2000c101d66 */
[----:B------:R-:W-:-:S13]  /*b5b0*/  ISETP.LT.OR P0, PT, R20, 0x11, P1 ;  /* 0x000000111400780c */ /* 0x000fda0000f01670 */
[----:B------:R4:W-:Y:S01]  /*b5c0*/  LDGSTS.E.BYPASS.LTC128B.128 [R7+0x4c00], desc[UR38][R12.64+0x80], !P0 ;  /* 0x04c000800c077fae */ /* 0x0009e2000c101d66 */
[----:B0-----:R-:W-:-:S03]  /*b5d0*/  IADD3 R10, P0, R14, R3, RZ ;  /* 0x000000030e0a7210 */ /* 0x001fc60007f1e0ff */
[----:B------:R-:W1:Y:S02]  /*b5e0*/  SHFL.IDX PT, R14, R16, 0x3, 0x181f ;  /* 0x00781f00100e7f89 */ /* 0x000e6400000e0000 */
[----:B---3--:R-:W-:Y:S01]  /*b5f0*/  IMAD.X R11, RZ, RZ, R6, P0 ;  /* 0x000000ffff0b7224 */ /* 0x008fe200000e0606 */
[----:B------:R-:W-:Y:S01]  /*b600*/  ISETP.LT.OR P0, PT, R20, 0x21, P2 ;  /* 0x000000211400780c */ /* 0x000fe20001701670 */
[----:B------:R-:W0:-:S12]  /*b610*/  SHFL.IDX PT, R6, R2, 0x3, 0x181f ;  /* 0x00781f0002067f89 */ /* 0x000e1800000e0000 */
[----:B------:R-:W-:Y:S01]  /*b620*/  LDGSTS.E.BYPASS.LTC128B.128 [R7+0x1400], desc[UR38][R10.64], !P0 ;  /* 0x014000000a077fae */ /* 0x000fe2000c101d66 */
[----:B------:R-:W-:-:S13]  /*b630*/  ISETP.LT.OR P0, PT, R20, 0x21, P1 ;  /* 0x000000211400780c */ /* 0x000fda0000f01670 */
[----:B------:R3:W-:Y:S01]  /*b640*/  LDGSTS.E.BYPASS.LTC128B.128 [R7+0x5400], desc[UR38][R10.64+0x80], !P0 ;  /* 0x054000800a077fae */ /* 0x0007e2000c101d66 */
[----:B-1----:R-:W-:-:S03]  /*b650*/  IADD3 R4, P0, R14, R3, RZ ;  /* 0x000000030e047210 */ /* 0x002fc60007f1e0ff */
[----:B------:R-:W4:Y:S01]  /*b660*/  SHFL.IDX PT, R14, R16, 0x4, 0x181f ;  /* 0x00981f00100e7f89 */ /* 0x000f2200000e0000 */
[----:B0-----:R-:W-:Y:S02]  /*b670*/  IADD3.X R5, RZ, R6, RZ, P0, !PT ;  /* 0x00000006ff057210 */ /* 0x001fe400007fe4ff */
[----:B------:R-:W-:Y:S01]  /*b680*/  ISETP.LT.OR P0, PT, R20, 0x31, P2 ;  /* 0x000000311400780c */ /* 0x000fe20001701670 */
[----:B------:R-:W0:-:S12]  /*b690*/  SHFL.IDX PT, R6, R2, 0x4, 0x181f ;  /* 0x00981f0002067f89 */ /* 0x000e1800000e0000 */
[----:B------:R-:W-:Y:S01]  /*b6a0*/  LDGSTS.E.BYPASS.LTC128B.128 [R7+0x1c00], desc[UR38][R4.64], !P0 ;  /* 0x01c0000004077fae */ /* 0x000fe2000c101d66 */
[----:B------:R-:W-:-:S13]  /*b6b0*/  ISETP.LT.OR P0, PT, R20, 0x31, P1 ;  /* 0x000000311400780c */ /* 0x000fda0000f01670 */
[----:B------:R1:W-:Y:S01]  /*b6c0*/  LDGSTS.E.BYPASS.LTC128B.128 [R7+0x5c00], desc[UR38][R4.64+0x80], !P0 ;  /* 0x05c0008004077fae */ /* 0x0003e2000c101d66 */
[----:B----4-:R-:W-:-:S03]  /*b6d0*/  IADD3 R12, P0, R14, R3, RZ ;  /* 0x000000030e0c7210 */ /* 0x010fc60007f1e0ff */
[----:B------:R-:W3:Y:S02]  /*b6e0*/  SHFL.IDX PT, R14, R16, 0x5, 0x181f ;  /* 0x00b81f00100e7f89 */ /* 0x000ee400000e0000 */
[----:B0-----:R-:W-:Y:S01]  /*b6f0*/  IMAD.X R13, RZ, RZ, R6, P0 ;  /* 0x000000ffff0d7224 */ /* 0x001fe200000e0606 */
[----:B------:R-:W-:Y:S01]  /*b700*/  ISETP.LT.OR P0, PT, R20, 0x41, P2 ;  /* 0x000000411400780c */ /* 0x000fe20001701670 */
[----:B------:R-:W0:-:S12]  /*b710*/  SHFL.IDX PT, R6, R2, 0x5, 0x181f ;  /* 0x00b81f0002067f89 */ /* 0x000e1800000e0000 */
[----:B------:R4:W-:Y:S01]  /*b720*/  LDGSTS.E.BYPASS.LTC128B.128 [R7+0x2400], desc[UR38][R12.64], !P0 ;  /* 0x024000000c077fae */ /* 0x0009e2000c101d66 */
[----:B------:R-:W-:-:S13]  /*b730*/  ISETP.LT.OR P0, PT, R20, 0x41, P1 ;  /* 0x000000411400780c */ /* 0x000fda0000f01670 */
[----:B------:R4:W-:Y:S01]  /*b740*/  LDGSTS.E.BYPASS.LTC128B.128 [R7+0x6400], desc[UR38][R12.64+0x80], !P0 ;  /* 0x064000800c077fae */ /* 0x0009e2000c101d66 */
[----:B---3--:R-:W-:-:S03]  /*b750*/  IADD3 R10, P0, R14, R3, RZ ;  /* 0x000000030e0a7210 */ /* 0x008fc60007f1e0ff */
[----:B------:R-:W1:Y:S02]  /*b760*/  SHFL.IDX PT, R14, R16, 0x6, 0x181f ;  /* 0x00d81f00100e7f89 */ /* 0x000e6400000e0000 */
[----:B0-----:R-:W-:Y:S01]  /*b770*/  IMAD.X R11, RZ, RZ, R6, P0 ;  /* 0x000000ffff0b7224 */ /* 0x001fe200000e0606 */
[----:B------:R-:W-:Y:S01]  /*b780*/  ISETP.LT.OR P0, PT, R20, 0x51, P2 ;  /* 0x000000511400780c */ /* 0x000fe20001701670 */
[----:B------:R-:W0:-:S12]  /*b790*/  SHFL.IDX PT, R6, R2, 0x6, 0x181f ;  /* 0x00d81f0002067f89 */ /* 0x000e1800000e0000 */
[----:B------:R4:W-:Y:S01]  /*b7a0*/  LDGSTS.E.BYPASS.LTC128B.128 [R7+0x2c00], desc[UR38][R10.64], !P0 ;  /* 0x02c000000a077fae */ /* 0x0009e2000c101d66 */
[----:B------:R-:W-:-:S13]  /*b7b0*/  ISETP.LT.OR P0, PT, R20, 0x51, P1 ;  /* 0x000000511400780c */ /* 0x000fda0000f01670 */
[----:B------:R4:W-:Y:S01]  /*b7c0*/  LDGSTS.E.BYPASS.LTC128B.128 [R7+0x6c00], desc[UR38][R10.64+0x80], !P0 ;  /* 0x06c000800a077fae */ /* 0x0009e2000c101d66 */
[----:B-1----:R-:W-:-:S03]  /*b7d0*/  IADD3 R4, P0, R14, R3, RZ ;  /* 0x000000030e047210 */ /* 0x002fc60007f1e0ff */
[----:B------:R4:W1:Y:S01]  /*b7e0*/  SHFL.IDX PT, R14, R16, 0x7, 0x181f ;  /* 0x00f81f00100e7f89 */ /* 0x00086200000e0000 */
[----:B0-----:R-:W-:Y:S02]  /*b7f0*/  IADD3.X R5, RZ, R6, RZ, P0, !PT ;  /* 0x00000006ff057210 */ /* 0x001fe400007fe4ff */
[----:B------:R-:W-:Y:S01]  /*b800*/  ISETP.LT.OR P0, PT, R20, 0x61, P2 ;  /* 0x000000611400780c */ /* 0x000fe20001701670 */
[----:B------:R4:W3:-:S12]  /*b810*/  SHFL.IDX PT, R6, R2, 0x7, 0x181f ;  /* 0x00f81f0002067f89 */ /* 0x0008d800000e0000 */
[----:B------:R4:W-:Y:S01]  /*b820*/  LDGSTS.E.BYPASS.LTC128B.128 [R7+0x3400], desc[UR38][R4.64], !P0 ;  /* 0x0340000004077fae */ /* 0x0009e2000c101d66 */
[----:B------:R-:W-:-:S13]  /*b830*/  ISETP.LT.OR P0, PT, R20, 0x61, P1 ;  /* 0x000000611400780c */ /* 0x000fda0000f01670 */
[----:B-1-3--:R4:W-:Y:S02]  /*b840*/  LDGSTS.E.BYPASS.LTC128B.128 [R7+0x7400], desc[UR38][R4.64+0x80], !P0 ;  /* 0x0740008004077fae */ /* 0x00a9e4000c101d66 */
.L_x_6644:
[----:B----4-:R-:W-:Y:S01]  /*b850*/  IADD3 R2, P0, R14, R3, RZ ;  /* 0x000000030e027210 */ /* 0x010fe20007f1e0ff */
[----:B------:R-:W-:Y:S02]  /*b860*/  ULDC.64 UR4, c[0x0][0x328] ;  /* 0x0000ca0000047ab9 */ /* 0x000fe40000000a00 */
[----:B------:R-:W-:Y:S02]  /*b870*/  IMAD R35, R35, UR4, RZ ;  /* 0x0000000423237c24 */ /* 0x000fe4000f8e02ff */
[----:B------:R-:W-:Y:S01]  /*b880*/  IMAD.X R3, RZ, RZ, R6, P0 ;  /* 0x000000ffff037224 */ /* 0x000fe200000e0606 */
[----:B------:R-:W-:Y:S01]  /*b890*/  ISETP.LT.OR P0, PT, R20, 0x71, P2 ;  /* 0x000000711400780c */ /* 0x000fe20001701670 */
[C---:B------:R-:W-:Y:S02]  /*b8a0*/  IMAD R35, R34.reuse, UR5, R35 ;  /* 0x0000000522237c24 */ /* 0x040fe4000f8e0223 */
[----:B0-----:R-:W-:Y:S01]  /*b8b0*/  IMAD.WIDE.U32 R4, R34, UR4, RZ ;  /* 0x0000000422047c25 */ /* 0x001fe2000f8e00ff */
[----:B------:R-:W-:-:S03]  /*b8c0*/  ULDC.64 UR4, c[0x0][0x338] ;  /* 0x0000ce0000047ab9 */ /* 0x000fc60000000a00 */
[----:B------:R-:W-:Y:S02]  /*b8d0*/  IMAD.IADD R5, R5, 0x1, R35 ;  /* 0x0000000105057824 */ /* 0x000fe400078e0223 */
[----:B------:R-:W-:Y:S02]  /*b8e0*/  IMAD R11, R32, UR4, RZ ;  /* 0x00000004200b7c24 */ /* 0x000fe4000f8e02ff */
[----:B------:R-:W-:Y:S02]  /*b8f0*/  IMAD.WIDE.U32 R4, R28, UR4, R4 ;  /* 0x000000041c047c25 */ /* 0x000fe4000f8e0004 */
[----:B------:R-:W-:Y:S01]  /*b900*/  @!PT LDS RZ, [RZ] ;  /* 0x00000000fffff984 */ /* 0x000fe20000000800 */
[----:B------:R-:W-:Y:S01]  /*b910*/  @!PT LDS RZ, [RZ] ;  /* 0x00000000fffff984 */ /* 0x000fe20000000800 */
[----:B------:R-:W-:Y:S01]  /*b920*/  @!PT LDS RZ, [RZ] ;  /* 0x00000000fffff984 */ /* 0x000fe20000000800 */
[----:B------:R0:W-:Y:S01]  /*b930*/  LDGSTS.E.BYPASS.LTC128B.128 [R7+0x3c00], desc[UR38][R2.64], !P0 ;  /* 0x03c0000002077fae */ /* 0x0001e2000c101d66 */
[----:B------:R-:W-:Y:S01]  /*b940*/  ISETP.LT.OR P0, PT, R20, 0x71, P1 ;  /* 0x000000711400780c */ /* 0x000fe20000f01670 */
[----:B------:R-:W-:-:S05]  /*b950*/  IMAD R11, R28, UR5, R11 ;  /* 0x000000051c0b7c24 */ /* 0x000fca000f8e020b */
[----:B------:R-:W-:-:S07]  /*b960*/  IADD3 R11, R5, R11, RZ ;  /* 0x0000000b050b7210 */ /* 0x000fce0007ffe0ff */
[----:B------:R0:W-:Y:S01]  /*b970*/  LDGSTS.E.BYPASS.LTC128B.128 [R7+0x7c00], desc[UR38][R2.64+0x80], !P0 ;  /* 0x07c0008002077fae */ /* 0x0001e2000c101d66 */
[----:B------:R-:W-:Y:S01]  /*b980*/  PLOP3.LUT P0, PT, PT, PT, PT, 0x80, 0x0 ;  /* 0x000000000000781c */ /* 0x000fe20003f0f070 */
[----:B------:R-:W-:-:S12]  /*b990*/  NOP ;  /* 0x0000000000007918 */ /* 0x000fd80000000000 */
.L_x_6548:
        /* <DEDUP_REMOVED lines=10> */
.L_x_6549:
[----:B------:R-:W-:Y:S01]  /*ba40*/  R2UR UR4, R24 ;  /* 0x00000000180472ca */ /* 0x000fe200000e0000 */
[----:B------:R-:W-:Y:S01]  /*ba50*/  ULDC.64 UR6, c[0x0][0x330] ;  /* 0x0000cc0000067ab9 */ /* 0x000fe20000000a00 */
[----:B------:R-:W-:Y:S01]  /*ba60*/  IMAD.MOV.U32 R5, RZ, RZ, R11 ;  /* 0x000000ffff057224 */ /* 0x000fe200078e000b */
[----:B------:R1:W-:Y:S01]  /*ba70*/  SYNCS.ARRIVE.TRANS64.A1T0 RZ, [R0+URZ+0x28850], RZ ;  /* 0x028850ff00ff79a7 */ /* 0x0003e2000810003f */
[----:B0-----:R-:W-:Y:S01]  /*ba80*/  IMAD.U32 R3, RZ, RZ, UR6 ;  /* 0x00000006ff037e24 */ /* 0x001fe2000f8e00ff */
[----:B------:R-:W-:Y:S01]  /*ba90*/  IADD3 R18, R18, -0x80, RZ ;  /* 0xffffff8012127810 */ /* 0x000fe20007ffe0ff */
        /* <DEDUP_REMOVED lines=8> */
[----:B------:R-:W-:Y:S02]  /*bb20*/  LEA R16, P0, R4, UR6, 0x1 ;  /* 0x0000000604107c11 */ /* 0x000fe4000f8008ff */
[----:B------:R-:W-:-:S04]  /*bb30*/  IADD3 R3, R5, UR4, RZ ;  /* 0x0000000405037c10 */ /* 0x000fc8000fffe0ff */
[----:B------:R-:W-:Y:S02]  /*bb40*/  LEA.HI.X R2, R4, UR7, R3, 0x1, P0 ;  /* 0x0000000704027c11 */ /* 0x000fe400080f0c03 */
[----:B------:R-:W-:-:S13]  /*bb50*/  ISETP.GT.AND P0, PT, R22, UR48, PT ;  /* 0x0000003016007c0c */ /* 0x000fda000bf04270 */
[----:B-1----:R-:W-:Y:S05]  /*bb60*/  @P0 BRA `(.L_x_6550) ;  /* 0xfffffff000240947 */ /* 0x002fea000383ffff */
[----:B------:R-:W-:Y:S05]  /*bb70*/  BSYNC B0 ;  /* 0x0000000000007941 */ /* 0x000fea0003800000 */
.L_x_6537:
[----:B------:R-:W-:-:S13]  /*bb80*/  ISETP.NE.AND P0, PT, R19, 0x3, PT ;  /* 0x000000031300780c */ /* 0x000fda0003f05270 */
[----:B------:R-:W-:Y:S05]  /*bb90*/  @!P0 BRA `(.L_x_6551) ;  /* 0x0000000000048947 */ /* 0x000fea0003800000 */
[----:B------:R-:W-:Y:S01]  /*bba0*/  BPT.TRAP 0x1 ;  /* 0x000000040000795c */ /* 0x000fe20000300000 */
.L_x_6551:
[C---:B0-----:R-:W-:Y:S01]  /*bbb0*/  LEA R0, R9.reuse, UR45, 0x3 ;  /* 0x0000002d09007c11 */ /* 0x041fe2000f8e18ff */
[----:B------:R-:W-:Y:S01]  /*bbc0*/  BSSY B0, `(.L_x_6552) ;  /* 0x0000008000007945 */ /* 0x000fe20003800000 */
[----:B------:R-:W-:Y:S02]  /*bbd0*/  SHF.L.U32 R5, R8, 0x1f, RZ ;  /* 0x0000001f08057819 */ /* 0x000fe400000006ff */
[----:B------:R-:W-:Y:S02]  /*bbe0*/  MOV R3, 0xffffff80 ;  /* 0xffffff8000037802 */ /* 0x000fe40000000f00 */
[----:B------:R-:W0:Y:S03]  /*bbf0*/  SYNCS.PHASECHK.TRANS64.TRYWAIT P0, [R0+URZ+0x28860], R5 ;  /* 0x02886005000075a7 */ /* 0x000e26000800017f */
[----:B------:R-:W-:Y:S02]  /*bc00*/  IMAD R22, R22, R3, UR43 ;  /* 0x0000002b16167e24 */ /* 0x000fe4000f8e0203 */
[----:B------:R-:W-:-:S02]  /*bc10*/  IMAD R3, R9, 0x4000, R36 ;  /* 0x0000400009037824 */ /* 0x000fc400078e0224 */
[----:B------:R-:W-:Y:S01]  /*bc20*/  IMAD.IADD R29, R22, 0x1, -R29 ;  /* 0x00000001161d7824 */ /* 0x000fe200078e0a1d */
[----:B0-----:R-:W-:Y:S06]  /*bc30*/  @!P0 BRA `(.L_x_6553) ;  /* 0x0000003400448947 */ /* 0x001fec0003800000 */
.L_x_6645:
[----:B------:R-:W-:Y:S05]  /*bc40*/  BSYNC B0 ;  /* 0x0000000000007941 */ /* 0x000fea0003800000 */
.L_x_6552:
[----:B------:R-:W-:-:S03]  /*bc50*/  UMOV UR4, 0xffffffff ;  /* 0xffffffff00047882 */ /* 0x000fc60000000000 */
[----:B------:R-:W-:Y:S05]  /*bc60*/  BRA.DIV UR4, `(.L_x_6554) ;  /* 0x00000036044c7947 */ /* 0x000fea000b800000 */
[----:B------:R-:W1:Y:S01]  /*bc70*/  SHFL.IDX PT, R4, R16, RZ, 0x181f ;  /* 0x00181fff10047589 */ /* 0x000e6200000e0000 */
[----:B------:R-:W-:Y:S01]  /*bc80*/  ULDC UR4, c[0x0][0x2f4] ;  /* 0x0000bd0000047ab9 */ /* 0x000fe20000000800 */
[----:B------:R-:W-:Y:S02]  /*bc90*/  LEA R3, R3, UR45, 0x1 ;  /* 0x0000002d03037c11 */ /* 0x000fe4000f8e08ff */
[----:B0-----:R-:W0:Y:S01]  /*bca0*/  SHFL.IDX PT, R5, R2, RZ, 0x181f ;  /* 0x00181fff02057589 */ /* 0x001e2200000e0000 */
[----:B------:R-:W-:Y:S02]  /*bcb0*/  ISETP.GE.AND P1, PT, R26, UR4, PT ;  /* 0x000000041a007c0c */ /* 0x000fe4000bf26270 */
[----:B------:R-:W-:Y:S01]  /*bcc0*/  ISETP.GE.AND P0, PT, R25, UR4, PT ;  /* 0x0000000419007c0c */ /* 0x000fe2000bf06270 */
[----:B------:R-:W3:Y:S01]  /*bcd0*/  SHFL.IDX PT, R20, R2, 0x1, 0x181f ;  /* 0x00381f0002147f89 */ /* 0x000ee200000e0000 */
[C---:B------:R-:W-:Y:S02]  /*bce0*/  ISETP.LT.OR P4, PT, R29.reuse, 0x1, P1 ;  /* 0x000000011d00780c */ /* 0x040fe40000f81670 */
[C---:B------:R-:W-:Y:S01]  /*bcf0*/  ISETP.LT.OR P5, PT, R29.reuse, 0x1, P0 ;  /* 0x000000011d00780c */ /* 0x040fe200007a1670 */
[----:B------:R-:W4:Y:S01]  /*bd00*/  SHFL.IDX PT, R14, R16, 0x1, 0x181f ;  /* 0x00381f00100e7f89 */ /* 0x000f2200000e0000 */
[----:B------:R-:W-:-:S02]  /*bd10*/  ISETP.LT.OR P2, PT, R29, 0x11, P1 ;  /* 0x000000111d00780c */ /* 0x000fc40000f41670 */
[----:B------:R-:W-:Y:S01]  /*bd20*/  ISETP.LT.OR P3, PT, R29, 0x11, P0 ;  /* 0x000000111d00780c */ /* 0x000fe20000761670 */
[----:B------:R-:W5:Y:S04]  /*bd30*/  SHFL.IDX PT, R22, R16, 0x2, 0x181f ;  /* 0x00581f0010167f89 */ /* 0x000f6800000e0000 */
[----:B------:R-:W2:Y:S01]  /*bd40*/  SHFL.IDX PT, R21, R2, 0x2, 0x181f ;  /* 0x00581f0002157f89 */ /* 0x000ea200000e0000 */
[----:B-1----:R-:W-:-:S03]  /*bd50*/  MOV R6, R4 ;  /* 0x0000000400067202 */ /* 0x002fc60000000f00 */
[----:B------:R-:W1:Y:S01]  /*bd60*/  SHFL.IDX PT, R10, R2, 0x3, 0x181f ;  /* 0x00781f00020a7f89 */ /* 0x000e6200000e0000 */
[----:B0-----:R-:W-:-:S03]  /*bd70*/  IMAD.MOV.U32 R7, RZ, RZ, R5 ;  /* 0x000000ffff077224 */ /* 0x001fc600078e0005 */
[----:B------:R-:W0:Y:S01]  /*bd80*/  SHFL.IDX PT, R23, R16, 0x3, 0x181f ;  /* 0x00781f0010177f89 */ /* 0x000e2200000e0000 */
[----:B------:R-:W-:-:S03]  /*bd90*/  IMAD.WIDE.U32 R6, R26, 0x2, R6 ;  /* 0x000000021a067825 */ /* 0x000fc600078e0006 */
[----:B------:R-:W0:Y:S01]  /*bda0*/  SHFL.IDX PT, R18, R2, 0x4, 0x181f ;  /* 0x00981f0002127f89 */ /* 0x000e2200000e0000 */
[----:B---3--:R-:W-:Y:S01]  /*bdb0*/  MOV R5, R20 ;  /* 0x0000001400057202 */ /* 0x008fe20000000f00 */
[----:B----4-:R-:W-:Y:S02]  /*bdc0*/  IMAD.MOV.U32 R4, RZ, RZ, R14 ;  /* 0x000000ffff047224 */ /* 0x010fe400078e000e */
[----:B------:R-:W3:Y:S01]  /*bdd0*/  SHFL.IDX PT, R25, R16, 0x4, 0x181f ;  /* 0x00981f0010197f89 */ /* 0x000ee200000e0000 */
[----:B-----5:R-:W-:-:S03]  /*bde0*/  IMAD.MOV.U32 R20, RZ, RZ, R22 ;  /* 0x000000ffff147224 */ /* 0x020fc600078e0016 */
[----:B------:R-:W-:Y:S01]  /*bdf0*/  LDGSTS.E.BYPASS.LTC128B.128 [R3+0x400], desc[UR38][R6.64], !P4 ;  /* 0x0040000006037fae */ /* 0x000fe2000e101d66 */
[C---:B------:R-:W-:Y:S01]  /*be00*/  ISETP.LT.OR P4, PT, R29.reuse, 0x21, P1 ;  /* 0x000000211d00780c */ /* 0x040fe20000f81670 */
[C---:B------:R-:W-:Y:S02]  /*be10*/  IMAD.WIDE.U32 R4, R26.reuse, 0x2, R4 ;  /* 0x000000021a047825 */ /* 0x040fe400078e0004 */
[----:B------:R4:W-:Y:S01]  /*be20*/  LDGSTS.E.BYPASS.LTC128B.128 [R3+0x4400], desc[UR38][R6.64+0x80], !P5 ;  /* 0x0440008006037fae */ /* 0x0009e2000e901d66 */
[----:B------:R-:W-:Y:S01]  /*be30*/  ISETP.LT.OR P5, PT, R29, 0x21, P0 ;  /* 0x000000211d00780c */ /* 0x000fe200007a1670 */
[----:B--2---:R-:W-:Y:S02]  /*be40*/  IMAD.WIDE.U32 R20, R26, 0x2, R20 ;  /* 0x000000021a147825 */ /* 0x004fe400078e0014 */
[----:B------:R-:W4:Y:S01]  /*be50*/  SHFL.IDX PT, R14, R16, 0x5, 0x181f ;  /* 0x00b81f00100e7f89 */ /* 0x000f2200000e0000 */
[----:B-1----:R-:W-:-:S03]  /*be60*/  MOV R13, R10 ;  /* 0x0000000a000d7202 */ /* 0x002fc60000000f00 */
[----:B------:R-:W1:Y:S01]  /*be70*/  SHFL.IDX PT, R24, R2, 0x5, 0x181f ;  /* 0x00b81f0002187f89 */ /* 0x000e6200000e0000 */
[----:B0-----:R-:W-:-:S03]  /*be80*/  IMAD.MOV.U32 R12, RZ, RZ, R23 ;  /* 0x000000ffff0c7224 */ /* 0x001fc600078e0017 */
[----:B------:R-:W0:Y:S01]  /*be90*/  SHFL.IDX PT, R22, R2, 0x6, 0x181f ;  /* 0x00d81f0002167f89 */ /* 0x000e2200000e0000 */
[----:B------:R-:W-:Y:S02]  /*bea0*/  IMAD.MOV.U32 R11, RZ, RZ, R18 ;  /* 0x000000ffff0b7224 */ /* 0x000fe400078e0012 */
[C---:B------:R-:W-:Y:S01]  /*beb0*/  IMAD.WIDE.U32 R12, R26.reuse, 0x2, R12 ;  /* 0x000000021a0c7825 */ /* 0x040fe200078e000c */
[----:B------:R-:W2:Y:S03]  /*bec0*/  SHFL.IDX PT, R27, R16, 0x6, 0x181f ;  /* 0x00d81f00101b7f89 */ /* 0x000ea600000e0000 */
[----:B---3--:R-:W-:Y:S01]  /*bed0*/  IMAD.MOV.U32 R10, RZ, RZ, R25 ;  /* 0x000000ffff0a7224 */ /* 0x008fe200078e0019 */
[----:B------:R-:W-:Y:S01]  /*bee0*/  LDGSTS.E.BYPASS.LTC128B.128 [R3+0xc00], desc[UR38][R4.64], !P2 ;  /* 0x00c0000004037fae */ /* 0x000fe2000d101d66 */
[C---:B------:R-:W-:Y:S02]  /*bef0*/  ISETP.LT.OR P2, PT, R29.reuse, 0x31, P1 ;  /* 0x000000311d00780c */ /* 0x040fe40000f41670 */
[----:B------:R-:W-:Y:S01]  /*bf00*/  IMAD.WIDE.U32 R10, R26, 0x2, R10 ;  /* 0x000000021a0a7825 */ /* 0x000fe200078e000a */
[----:B------:R0:W-:Y:S01]  /*bf10*/  LDGSTS.E.BYPASS.LTC128B.128 [R3+0x4c00], desc[UR38][R4.64+0x80], !P3 ;  /* 0x04c0008004037fae */ /* 0x0001e2000d901d66 */
[----:B------:R-:W-:-:S03]  /*bf20*/  ISETP.LT.OR P3, PT, R29, 0x31, P0 ;  /* 0x000000311d00780c */ /* 0x000fc60000761670 */
[----:B------:R-:W-:Y:S01]  /*bf30*/  LDGSTS.E.BYPASS.LTC128B.128 [R3+0x1400], desc[UR38][R20.64], !P4 ;  /* 0x0140000014037fae */ /* 0x000fe2000e101d66 */
[C---:B------:R-:W-:Y:S02]  /*bf40*/  ISETP.LT.OR P4, PT, R29.reuse, 0x41, P1 ;  /* 0x000000411d00780c */ /* 0x040fe40000f81670 */
[----:B----4-:R-:W-:Y:S01]  /*bf50*/  MOV R6, R14 ;  /* 0x0000000e00067202 */ /* 0x010fe20000000f00 */
[----:B------:R-:W-:Y:S01]  /*bf60*/  LDGSTS.E.BYPASS.LTC128B.128 [R3+0x5400], desc[UR38][R20.64+0x80], !P5 ;  /* 0x0540008014037fae */ /* 0x000fe2000e901d66 */
[C---:B------:R-:W-:Y:S01]  /*bf70*/  ISETP.LT.OR P5, PT, R29.reuse, 0x41, P0 ;  /* 0x000000411d00780c */ /* 0x040fe200007a1670 */
[----:B-1----:R-:W-:Y:S02]  /*bf80*/  IMAD.MOV.U32 R7, RZ, RZ, R24 ;  /* 0x000000ffff077224 */ /* 0x002fe400078e0018 */
[----:B------:R-:W-:Y:S01]  /*bf90*/  LDGSTS.E.BYPASS.LTC128B.128 [R3+0x1c00], desc[UR38][R12.64], !P2 ;  /* 0x01c000000c037fae */ /* 0x000fe2000d101d66 */
[C---:B------:R-:W-:Y:S01]  /*bfa0*/  ISETP.LT.OR P2, PT, R29.reuse, 0x51, P1 ;  /* 0x000000511d00780c */ /* 0x040fe20000f41670 */
[----:B------:R-:W-:Y:S01]  /*bfb0*/  IMAD.WIDE.U32 R6, R26, 0x2, R6 ;  /* 0x000000021a067825 */ /* 0x000fe200078e0006 */
[----:B0-----:R-:W-:Y:S01]  /*bfc0*/  MOV R5, R22 ;  /* 0x0000001600057202 */ /* 0x001fe20000000f00 */
[----:B------:R-:W-:Y:S01]  /*bfd0*/  LDGSTS.E.BYPASS.LTC128B.128 [R3+0x5c00], desc[UR38][R12.64+0x80], !P3 ;  /* 0x05c000800c037fae */ /* 0x000fe2000d901d66 */
[----:B------:R-:W-:Y:S01]  /*bfe0*/  ISETP.LT.OR P3, PT, R29, 0x51, P0 ;  /* 0x000000511d00780c */ /* 0x000fe20000761670 */
[----:B--2---:R-:W-:-:S02]  /*bff0*/  IMAD.MOV.U32 R4, RZ, RZ, R27 ;  /* 0x000000ffff047224 */ /* 0x004fc400078e001b */
[----:B------:R-:W-:Y:S01]  /*c000*/  LDGSTS.E.BYPASS.LTC128B.128 [R3+0x2400], desc[UR38][R10.64], !P4 ;  /* 0x024000000a037fae */ /* 0x000fe2000e101d66 */
[C---:B------:R-:W-:Y:S01]  /*c010*/  ISETP.LT.OR P4, PT, R29.reuse, 0x61, P1 ;  /* 0x000000611d00780c */ /* 0x040fe20000f81670 */
[----:B------:R-:W-:Y:S02]  /*c020*/  IMAD.WIDE.U32 R4, R26, 0x2, R4 ;  /* 0x000000021a047825 */ /* 0x000fe400078e0004 */
[----:B------:R0:W-:Y:S01]  /*c030*/  LDGSTS.E.BYPASS.LTC128B.128 [R3+0x6400], desc[UR38][R10.64+0x80], !P5 ;  /* 0x064000800a037fae */ /* 0x0001e2000e901d66 */
[----:B------:R-:W-:-:S03]  /*c040*/  ISETP.LT.OR P5, PT, R29, 0x61, P0 ;  /* 0x000000611d00780c */ /* 0x000fc600007a1670 */
[----:B------:R1:W-:Y:S04]  /*c050*/  LDGSTS.E.BYPASS.LTC128B.128 [R3+0x2c00], desc[UR38][R6.64], !P2 ;  /* 0x02c0000006037fae */ /* 0x0003e8000d101d66 */
[----:B------:R1:W-:Y:S04]  /*c060*/  LDGSTS.E.BYPASS.LTC128B.128 [R3+0x6c00], desc[UR38][R6.64+0x80], !P3 ;  /* 0x06c0008006037fae */ /* 0x0003e8000d901d66 */
[----:B------:R1:W-:Y:S01]  /*c070*/  LDGSTS.E.BYPASS.LTC128B.128 [R3+0x3400], desc[UR38][R4.64], !P4 ;  /* 0x0340000004037fae */ /* 0x0003e2000e101d66 */
[----:B0-----:R-:W-:-:S03]  /*c080*/  IMAD.MOV.U32 R10, RZ, RZ, RZ ;  /* 0x000000ffff0a7224 */ /* 0x001fc600078e00ff */
[----:B------:R-:W0:Y:S04]  /*c090*/  SHFL.IDX PT, R2, R2, 0x7, 0x181f ;  /* 0x00f81f0002027f89 */ /* 0x000e2800000e0000 */
[----:B------:R1:W2:Y:S04]  /*c0a0*/  SHFL.IDX PT, R14, R16, 0x7, 0x181f ;  /* 0x00f81f00100e7f89 */ /* 0x0002a800000e0000 */
[----:B------:R1:W-:Y:S02]  /*c0b0*/  LDGSTS.E.BYPASS.LTC128B.128 [R3+0x7400], desc[UR38][R4.64+0x80], !P5 ;  /* 0x0740008004037fae */ /* 0x0003e4000e901d66 */
.L_x_6663:
[C---:B------:R-:W-:Y:S01]  /*c0c0*/  ISETP.LT.OR P1, PT, R29.reuse, 0x71, P1 ;  /* 0x000000711d00780c */ /* 0x040fe20000f21670 */
[----:B-12---:R-:W-:Y:S01]  /*c0d0*/  IMAD.MOV.U32 R4, RZ, RZ, R14 ;  /* 0x000000ffff047224 */ /* 0x006fe200078e000e */
[----:B------:R-:W-:Y:S02]  /*c0e0*/  ISETP.LT.OR P0, PT, R29, 0x71, P0 ;  /* 0x000000711d00780c */ /* 0x000fe40000701670 */
[----:B0-----:R-:W-:-:S03]  /*c0f0*/  MOV R5, R2 ;  /* 0x0000000200057202 */ /* 0x001fc60000000f00 */
[----:B------:R-:W-:-:S06]  /*c100*/  IMAD.WIDE.U32 R4, R26, 0x2, R4 ;  /* 0x000000021a047825 */ /* 0x000fcc00078e0004 */
[----:B------:R-:W-:Y:S01]  /*c110*/  @!PT LDS RZ, [RZ] ;  /* 0x00000000fffff984 */ /* 0x000fe20000000800 */
[----:B------:R-:W-:Y:S01]  /*c120*/  @!PT LDS RZ, [RZ] ;  /* 0x00000000fffff984 */ /* 0x000fe20000000800 */
[----:B------:R-:W-:Y:S01]  /*c130*/  @!PT LDS RZ, [RZ] ;  /* 0x00000000fffff984 */ /* 0x000fe20000000800 */
[----:B------:R0:W-:Y:S04]  /*c140*/  LDGSTS.E.BYPASS.LTC128B.128 [R3+0x3c00], desc[UR38][R4.64], !P1 ;  /* 0x03c0000004037fae */ /* 0x0001e8000c901d66 */
[----:B------:R0:W-:Y:S01]  /*c150*/  LDGSTS.E.BYPASS.LTC128B.128 [R3+0x7c00], desc[UR38][R4.64+0x80], !P0 ;  /* 0x07c0008004037fae */ /* 0x0001e2000c101d66 */
[----:B------:R-:W-:Y:S01]  /*c160*/  PLOP3.LUT P0, PT, PT, PT, PT, 0x80, 0x0 ;  /* 0x000000000000781c */ /* 0x000fe20003f0f070 */
[----:B------:R-:W-:-:S12]  /*c170*/  NOP ;  /* 0x0000000000007918 */ /* 0x000fd80000000000 */
.L_x_6555:
        /* <DEDUP_REMOVED lines=10> */
.L_x_6556:
[----:B------:R1:W-:Y:S02]  /*c220*/  SYNCS.ARRIVE.TRANS64.A1T0 RZ, [R0+URZ+0x28850], RZ ;  /* 0x028850ff00ff79a7 */ /* 0x0003e4000810003f */
[----:B-1----:R-:W-:-:S05]  /*c230*/  VIADD R0, R9, 0x1 ;  /* 0x0000000109007836 */ /* 0x002fca0000000000 */
[----:B------:R-:W-:-:S04]  /*c240*/  ISETP.NE.AND P0, PT, R0, 0x2, PT ;  /* 0x000000020000780c */ /* 0x000fc80003f05270 */
[----:B0-----:R-:W-:Y:S02]  /*c250*/  SEL R3, RZ, 0x1, P0 ;  /* 0x00000001ff037807 */ /* 0x001fe40000000000 */
[----:B------:R-:W-:Y:S02]  /*c260*/  SEL R0, R0, RZ, P0 ;  /* 0x000000ff00007207 */ /* 0x000fe40000000000 */
[----:B------:R-:W-:-:S07]  /*c270*/  LOP3.LUT R8, R8, R3, RZ, 0x3c, !PT ;  /* 0x0000000308087212 */ /* 0x000fce00078e3cff */
.L_x_6522:
[----:B------:R-:W0:Y:S01]  /*c280*/  S2R R3, SR_CgaCtaId ;  /* 0x0000000000037919 */ /* 0x000e220000008800 */
[----:B------:R-:W-:Y:S02]  /*c290*/  MOV R2, 0x400 ;  /* 0x0000040000027802 */ /* 0x000fe40000000f00 */
[----:B------:R-:W-:Y:S02]  /*c2a0*/  SHF.L.U32 R10, R10, 0x1f, RZ ;  /* 0x0000001f0a0a7819 */ /* 0x000fe400000006ff */
[----:B0-----:R-:W-:-:S04]  /*c2b0*/  LEA R7, R3, R2, 0x18 ;  /* 0x0000000203077211 */ /* 0x001fc800078ec0ff */
[----:B------:R-:W0:Y:S02]  /*c2c0*/  SYNCS.PHASECHK.TRANS64.TRYWAIT P0, [R7+URZ+0x28820], R10 ;  /* 0x0288200a070075a7 */ /* 0x000e24000800017f */
[----:B0-----:R-:W-:Y:S05]  /*c2d0*/  @!P0 BRA `(.L_x_6557) ;  /* 0x0000003800488947 */ /* 0x001fea0003800000 */
.L_x_6664:
[----:B------:R-:W-:-:S03]  /*c2e0*/  UMOV UR4, 0xffffffff ;  /* 0xffffffff00047882 */ /* 0x000fc60000000000 */
[----:B------:R-:W-:Y:S05]  /*c2f0*/  BRA.DIV UR4, `(.L_x_6558) ;  /* 0x0000003a04547947 */ /* 0x000fea000b800000 */
[----:B------:R1:W2:Y:S02]  /*c300*/  SHFL.IDX PT, R14, R17, RZ, 0x1f ;  /* 0x00001fff110e7589 */ /* 0x0002a400000e0000 */
.L_x_6667:
[----:B--2---:R-:W-:-:S13]  /*c310*/  ISETP.NE.AND P0, PT, R14, RZ, PT ;  /* 0x000000ff0e00720c */ /* 0x004fda0003f05270 */
[----:B------:R-:W-:Y:S05]  /*c320*/  @P0 BRA `(.L_x_6490) ;  /* 0x0000000000880947 */ /* 0x000fea0003800000 */
[----:B------:R-:W-:-:S03]  /*c330*/  UMOV UR4, 0xffffffff ;  /* 0xffffffff00047882 */ /* 0x000fc60000000000 */
[----:B------:R-:W-:Y:S05]  /*c340*/  BRA.DIV UR4, `(.L_x_6559) ;  /* 0x0000003a04687947 */ /* 0x000fea000b800000 */
[----:B------:R-:W-:-:S13]  /*c350*/  ELECT P6, URZ, PT ;  /* 0x00000000003f782f */ /* 0x000fda00038c0000 */
.L_x_6670:
[----:B------:R-:W-:Y:S05]  /*c360*/  @!P6 BRA `(.L_x_6490) ;  /* 0x000000000078e947 */ /* 0x000fea0003800000 */
[----:B------:R-:W-:-:S06]  /*c370*/  ULOP3.LUT UR4, UR40, 0x2, URZ, 0xfc, !UPT ;  /* 0x0000000228047892 */ /* 0x000fcc000f8efc3f */
[----:B------:R-:W-:-:S05]  /*c380*/  IMAD.U32 R2, RZ, RZ, UR4 ;  /* 0x00000004ff027e24 */ /* 0x000fca000f8e00ff */
[----:B------:R-:W-:-:S13]  /*c390*/  ISETP.NE.AND P0, PT, R2, 0x3, PT ;  /* 0x000000030200780c */ /* 0x000fda0003f05270 */
[----:B------:R-:W-:Y:S05]  /*c3a0*/  @!P0 BRA `(.L_x_6560) ;  /* 0x0000000000048947 */ /* 0x000fea0003800000 */
[----:B------:R-:W-:Y:S01]  /*c3b0*/  BPT.TRAP 0x1 ;  /* 0x000000040000795c */ /* 0x000fe20000300000 */
.L_x_6560:
[C---:B------:R-:W-:Y:S01]  /*c3c0*/  LEA R5, R0.reuse, R7, 0x3 ;  /* 0x0000000700057211 */ /* 0x040fe200078e18ff */
[----:B------:R-:W-:Y:S01]  /*c3d0*/  VIADD R0, R0, 0x1 ;  /* 0x0000000100007836 */ /* 0x000fe20000000000 */
[----:B------:R-:W-:-:S04]  /*c3e0*/  SHF.L.U32 R2, R8, 0x1f, RZ ;  /* 0x0000001f08027819 */ /* 0x000fc800000006ff */
[----:B------:R-:W2:Y:S01]  /*c3f0*/  SYNCS.PHASECHK.TRANS64.TRYWAIT P1, [R5+URZ+0x28840], R2 ;  /* 0x02884002050075a7 */ /* 0x000ea2000802017f */
[----:B------:R-:W-:-:S04]  /*c400*/  ISETP.NE.AND P2, PT, R0, 0x2, PT ;  /* 0x000000020000780c */ /* 0x000fc80003f45270 */
[----:B------:R-:W-:Y:S01]  /*c410*/  SEL R3, RZ, 0x1, P2 ;  /* 0x00000001ff037807 */ /* 0x000fe20001000000 */
[----:B--2---:R-:W-:Y:S08]  /*c420*/  @!P1 BRA `(.L_x_6561) ;  /* 0x0000003800509947 */ /* 0x004ff00003800000 */
.L_x_6671:
[----:B------:R-:W-:Y:S02]  /*c430*/  SEL R0, R0, RZ, P2 ;  /* 0x000000ff00007207 */ /* 0x000fe40001000000 */
[----:B------:R-:W-:Y:S01]  /*c440*/  LOP3.LUT R3, R8, R3, RZ, 0x3c, !PT ;  /* 0x0000000308037212 */ /* 0x000fe200078e3cff */
[----:B------:R-:W-:Y:S06]  /*c450*/  @!P0 BRA `(.L_x_6562) ;  /* 0x0000000000048947 */ /* 0x000fec0003800000 */
[----:B------:R-:W-:Y:S01]  /*c460*/  BPT.TRAP 0x1 ;  /* 0x000000040000795c */ /* 0x000fe20000300000 */
.L_x_6562:
[----:B0-----:R-:W-:Y:S01]  /*c470*/  IMAD R7, R0, 0x8, R7 ;  /* 0x0000000800077824 */ /* 0x001fe200078e0207 */
[----:B------:R-:W-:-:S04]  /*c480*/  SHF.L.U32 R0, R3, 0x1f, RZ ;  /* 0x0000001f03007819 */ /* 0x000fc800000006ff */
[----:B------:R-:W0:Y:S02]  /*c490*/  SYNCS.PHASECHK.TRANS64.TRYWAIT P1, [R7+URZ+0x28840], R0 ;  /* 0x02884000070075a7 */ /* 0x000e24000802017f */
[----:B0-----:R-:W-:Y:S05]  /*c4a0*/  @!P1 BRA `(.L_x_6563) ;  /* 0x0000003800449947 */ /* 0x001fea0003800000 */
.L_x_6672:
[----:B------:R-:W-:Y:S05]  /*c4b0*/  @!P0 BRA `(.L_x_6564) ;  /* 0x0000000000048947 */ /* 0x000fea0003800000 */
[----:B------:R-:W-:Y:S01]  /*c4c0*/  BPT.TRAP 0x1 ;  /* 0x000000040000795c */ /* 0x000fe20000300000 */
.L_x_6564:
[----:B------:R-:W3:Y:S02]  /*c4d0*/  SYNCS.PHASECHK.TRANS64.TRYWAIT P1, [R5+URZ+0x28860], R2 ;  /* 0x02886002050075a7 */ /* 0x000ee4000802017f */
[----:B---3--:R-:W-:Y:S05]  /*c4e0*/  @!P1 BRA `(.L_x_6565) ;  /* 0x0000003800489947 */ /* 0x008fea0003800000 */
.L_x_6673:
[----:B------:R-:W-:Y:S05]  /*c4f0*/  @!P0 BRA `(.L_x_6566) ;  /* 0x0000000000048947 */ /* 0x000fea0003800000 */
[----:B------:R-:W-:Y:S01]  /*c500*/  BPT.TRAP 0x1 ;  /* 0x000000040000795c */ /* 0x000fe20000300000 */
.L_x_6566:
[----:B----4-:R4:W0:Y:S02]  /*c510*/  SYNCS.PHASECHK.TRANS64.TRYWAIT P0, [R7+URZ+0x28860], R0 ;  /* 0x02886000070075a7 */ /* 0x010824000800017f */
[----:B0-----:R-:W-:Y:S05]  /*c520*/  @!P0 NANOSLEEP.SYNCS 0x989680 ;  /* 0x009896800000895d */ /* 0x001fea0003900000 */
[----:B------:R-:W0:Y:S02]  /*c530*/  @!P0 SYNCS.PHASECHK.TRANS64 P0, [R7+URZ+0x28860], R0 ;  /* 0x02886000070085a7 */ /* 0x000e24000800007f */
[----:B0-----:R-:W-:Y:S05]  /*c540*/  @!P0 BRA `(.L_x_6566) ;  /* 0xfffffffc00f08947 */ /* 0x001fea000383ffff */
.L_x_6490:
[----:B------:R-:W-:Y:S05]  /*c550*/  BSYNC B6 ;  /* 0x0000000000067941 */ /* 0x000fea0003800000 */
.L_x_6487:
[----:B------:R-:W-:Y:S05]  /*c560*/  EXIT ;  /* 0x000000000000794d */ /* 0x000fea0003800000 */
.L_x_6494:
[----:B0-----:R-:W-:-:S04]  /*c570*/  MOV R0, UR36 ;  /* 0x0000002400007c02 */ /* 0x001fc80008000f00 */
[----:B------:R0:W1:Y:S03]  /*c580*/  SYNCS.PHASECHK.TRANS64.TRYWAIT P0, [R0+URZ+0x28800], R3 ;  /* 0x02880003000075a7 */ /* 0x000066000800017f */
[----:B-1----:R-:W-:Y:S05]  /*c590*/  @!P0 NANOSLEEP.SYNCS 0x989680 ;  /* 0x009896800000895d */ /* 0x002fea0003900000 */
[----:B------:R-:W1:Y:S02]  /*c5a0*/  @!P0 SYNCS.PHASECHK.TRANS64 P0, [R0+URZ+0x28800], R3 ;  /* 0x02880003000085a7 */ /* 0x000e64000800007f */
[----:B-1----:R-:W-:Y:S05]  /*c5b0*/  @!P0 BRA `(.L_x_6494) ;  /* 0xfffffffc00ec8947 */ /* 0x002fea000383ffff */
[----:B------:R-:W-:Y:S05]  /*c5c0*/  BRA `(.L_x_6567) ;  /* 0xffffff4c00007947 */ /* 0x000fea000383ffff */
.L_x_6498:
[----:B-1----:R-:W-:-:S04]  /*c5d0*/  IMAD.U32 R4, RZ, RZ, UR36 ;  /* 0x00000024ff047e24 */ /* 0x002fc8000f8e00ff */
[----:B------:R1:W2:Y:S03]  /*c5e0*/  SYNCS.PHASECHK.TRANS64.TRYWAIT P1, [R4+URZ+0x28830], R3 ;  /* 0x02883003040075a7 */ /* 0x0002a6000802017f */
[----:B--2---:R-:W-:Y:S05]  /*c5f0*/  @!P1 NANOSLEEP.SYNCS 0x989680 ;  /* 0x009896800000995d */ /* 0x004fea0003900000 */
[----:B------:R-:W2:Y:S02]  /*c600*/  @!P1 SYNCS.PHASECHK.TRANS64 P1, [R4+URZ+0x28830], R3 ;  /* 0x02883003040095a7 */ /* 0x000ea4000802007f */
[----:B--2---:R-:W-:Y:S05]  /*c610*/  @!P1 BRA `(.L_x_6498) ;  /* 0xfffffffc00ec9947 */ /* 0x004fea000383ffff */
[----:B------:R-:W-:Y:S05]  /*c620*/  BRA `(.L_x_6497) ;  /* 0xffffff4c001c7947 */ /* 0x000fea000383ffff */
.L_x_6504:
[----:B-1----:R-:W-:-:S04]  /*c630*/  IMAD.U32 R9, RZ, RZ, UR10 ;  /* 0x0000000aff097e24 */ /* 0x002fc8000f8e00ff */
[----:B------:R1:W2:Y:S03]  /*c640*/  SYNCS.PHASECHK.TRANS64.TRYWAIT P1, [R9+URZ+0x28830], R0 ;  /* 0x02883000090075a7 */ /* 0x0002a6000802017f */
[----:B--2---:R-:W-:Y:S05]  /*c650*/  @!P1 NANOSLEEP.SYNCS 0x989680 ;  /* 0x009896800000995d */ /* 0x004fea0003900000 */
[----:B------:R-:W2:Y:S02]  /*c660*/  @!P1 SYNCS.PHASECHK.TRANS64 P1, [R9+URZ+0x28830], R0 ;  /* 0x02883000090095a7 */ /* 0x000ea4000802007f */
[----:B--2---:R-:W-:Y:S05]  /*c670*/  @!P1 BRA `(.L_x_6504) ;  /* 0xfffffffc00ec9947 */ /* 0x004fea000383ffff */
[----:B------:R-:W-:Y:S05]  /*c680*/  BRA `(.L_x_6501) ;  /* 0xffffff7800747947 */ /* 0x000fea000383ffff */
.L_x_6508:
[----:B-1----:R-:W-:-:S04]  /*c690*/  MOV R10, UR10 ;  /* 0x0000000a000a7c02 */ /* 0x002fc80008000f00 */
[----:B------:R1:W2:Y:S03]  /*c6a0*/  SYNCS.PHASECHK.TRANS64.TRYWAIT P1, [R10+URZ+0x28850], R9 ;  /* 0x028850090a0075a7 */ /* 0x0002a6000802017f */
[----:B--2---:R-:W-:Y:S05]  /*c6b0*/  @!P1 NANOSLEEP.SYNCS 0x989680 ;  /* 0x009896800000995d */ /* 0x004fea0003900000 */
[----:B------:R-:W2:Y:S02]  /*c6c0*/  @!P1 SYNCS.PHASECHK.TRANS64 P1, [R10+URZ+0x28850], R9 ;  /* 0x028850090a0095a7 */ /* 0x000ea4000802007f */
[----:B--2---:R-:W-:Y:S05]  /*c6d0*/  @!P1 BRA `(.L_x_6508) ;  /* 0xfffffffc00ec9947 */ /* 0x004fea000383ffff */
[----:B------:R-:W-:Y:S05]  /*c6e0*/  BRA `(.L_x_6505) ;  /* 0xffffff7c004c7947 */ /* 0x000fea000383ffff */
.L_x_6515:
[----:B-1----:R-:W-:-:S04]  /*c6f0*/  IMAD.U32 R3, RZ, RZ, UR5 ;  /* 0x00000005ff037e24 */ /* 0x002fc8000f8e00ff */
[----:B------:R1:W2:Y:S03]  /*c700*/  SYNCS.PHASECHK.TRANS64.TRYWAIT P1, [R3+URZ+0x28850], R2 ;  /* 0x02885002030075a7 */ /* 0x0002a6000802017f */
[----:B--2---:R-:W-:Y:S05]  /*c710*/  @!P1 NANOSLEEP.SYNCS 0x989680 ;  /* 0x009896800000995d */ /* 0x004fea0003900000 */
[----:B------:R-:W2:Y:S02]  /*c720*/  @!P1 SYNCS.PHASECHK.TRANS64 P1, [R3+URZ+0x28850], R2 ;  /* 0x02885002030095a7 */ /* 0x000ea4000802007f */
[----:B--2---:R-:W-:Y:S05]  /*c730*/  @!P1 BRA `(.L_x_6515) ;  /* 0xfffffffc00ec9947 */ /* 0x004fea000383ffff */
[----:B------:R-:W-:Y:S05]  /*c740*/  BRA `(.L_x_6514) ;  /* 0xffffffa000407947 */ /* 0x000fea000383ffff */
.L_x_6527:
[----:B------:R-:W-:Y:S01]  /*c750*/  IMAD.MOV.U32 R13, RZ, RZ, R17 ;  /* 0x000000ffff0d7224 */ /* 0x000fe200078e0011 */
[----:B------:R-:W-:Y:S01]  /*c760*/  MOV R12, RZ ;  /* 0x000000ff000c7202 */ /* 0x000fe20000000f00 */
[----:B------:R-:W-:Y:S02]  /*c770*/  IMAD.MOV.U32 R11, RZ, RZ, 0x1f ;  /* 0x0000001fff0b7424 */ /* 0x000fe400078e00ff */
[----:B------:R-:W-:-:S07]  /*c780*/  IMAD.MOV.U32 R15, RZ, RZ, -0x1 ;  /* 0xffffffffff0f7424 */ /* 0x000fce00078e00ff */
[----:B-----5:R-:W-:Y:S05]  /*c790*/  WARPSYNC.COLLECTIVE R15, `(.L_x_6568) ;  /* 0x000000000f087348 */ /* 0x020fea0003c00000 */
[----:B------:R0:W1:Y:S02]  /*c7a0*/  SHFL.IDX P6, R14, R13, R12, R11 ;  /* 0x0000000c0d0e7389 */ /* 0x00006400000c000b */
[----:B01---5:R-:W-:Y:S01]  /*c7b0*/  ENDCOLLECTIVE ;  /* 0x000000000000791b */ /* 0x023fe20003800000 */
.L_x_6568:
[----:B------:R-:W-:Y:S05]  /*c7c0*/  BRA `(.L_x_6569) ;  /* 0xffffffcc00e07947 */ /* 0x000fea000383ffff */
.L_x_6529:
[----:B0-----:R-:W-:-:S04]  /*c7d0*/  MOV R3, UR45 ;  /* 0x0000002d00037c02 */ /* 0x001fc80008000f00 */
[----:B------:R0:W1:Y:S03]  /*c7e0*/  SYNCS.PHASECHK.TRANS64.TRYWAIT P0, [R3+URZ+0x28840], R8 ;  /* 0x02884008030075a7 */ /* 0x000066000800017f */
[----:B-1----:R-:W-:Y:S05]  /*c7f0*/  @!P0 NANOSLEEP.SYNCS 0x989680 ;  /* 0x009896800000895d */ /* 0x002fea0003900000 */
[----:B------:R-:W1:Y:S02]  /*c800*/  @!P0 SYNCS.PHASECHK.TRANS64 P0, [R3+URZ+0x28840], R8 ;  /* 0x02884008030085a7 */ /* 0x000e64000800007f */
[----:B-1----:R-:W-:Y:S05]  /*c810*/  @!P0 BRA `(.L_x_6529) ;  /* 0xfffffffc00ec8947 */ /* 0x002fea000383ffff */
[----:B------:R-:W-:Y:S05]  /*c820*/  BRA `(.L_x_6570) ;  /* 0xffffffd0005c7947 */ /* 0x000fea000383ffff */
.L_x_6530:
        /* <DEDUP_REMOVED lines=8> */
.L_x_6572:
[----:B------:R-:W-:Y:S05]  /*c8b0*/  BSYNC B0 ;  /* 0x0000000000007941 */ /* 0x000fea0003800000 */
.L_x_6571:
[----:B------:R-:W-:Y:S01]  /*c8c0*/  MOV R13, R0 ;  /* 0x00000000000d7202 */ /* 0x000fe20000000f00 */
[----:B------:R-:W-:Y:S01]  /*c8d0*/  IMAD.MOV.U32 R12, RZ, RZ, RZ ;  /* 0x000000ffff0c7224 */ /* 0x000fe200078e00ff */
[----:B------:R-:W-:Y:S01]  /*c8e0*/  MOV R15, 0xffffffff ;  /* 0xffffffff000f7802 */ /* 0x000fe20000000f00 */
[----:B------:R-:W-:Y:S01]  /*c8f0*/  IMAD.MOV.U32 R11, RZ, RZ, 0x181f ;  /* 0x0000181fff0b7424 */ /* 0x000fe200078e00ff */
[----:B------:R-:W-:Y:S01]  /*c900*/  @P0 LEA R9, R36, UR45, 0x1 ;  /* 0x0000002d24090c11 */ /* 0x000fe2000f8e08ff */
[----:B------:R-:W-:-:S07]  /*c910*/  IMAD.MOV.U32 R5, RZ, RZ, R14 ;  /* 0x000000ffff057224 */ /* 0x000fce00078e000e */
[----:B------:R-:W-:Y:S05]  /*c920*/  WARPSYNC.COLLECTIVE R15, `(.L_x_6573) ;  /* 0x000000000f087348 */ /* 0x000fea0003c00000 */
[----:B------:R0:W1:Y:S02]  /*c930*/  SHFL.IDX P6, R14, R13, R12, R11 ;  /* 0x0000000c0d0e7389 */ /* 0x00006400000c000b */
[----:B01----:R-:W-:Y:S01]  /*c940*/  ENDCOLLECTIVE ;  /* 0x000000000000791b */ /* 0x003fe20003800000 */
.L_x_6573:
[----:B------:R-:W-:Y:S01]  /*c950*/  IMAD.MOV.U32 R13, RZ, RZ, R3 ;  /* 0x000000ffff0d7224 */ /* 0x000fe200078e0003 */
[----:B------:R-:W-:Y:S01]  /*c960*/  MOV R12, 0x1 ;  /* 0x00000001000c7802 */ /* 0x000fe20000000f00 */
[----:B------:R-:W-:-:S07]  /*c970*/  IMAD.MOV.U32 R4, RZ, RZ, R14 ;  /* 0x000000ffff047224 */ /* 0x000fce00078e000e */
[----:B------:R-:W-:Y:S05]  /*c980*/  WARPSYNC.COLLECTIVE R15, `(.L_x_6574) ;  /* 0x000000000f087348 */ /* 0x000fea0003c00000 */
[----:B------:R0:W1:Y:S02]  /*c990*/  SHFL.IDX P6, R14, R13, R12, R11 ;  /* 0x0000000c0d0e7389 */ /* 0x00006400000c000b */
[----:B01----:R-:W-:Y:S01]  /*c9a0*/  ENDCOLLECTIVE ;  /* 0x000000000000791b */ /* 0x003fe20003800000 */
.L_x_6574:
[----:B------:R-:W-:-:S05]  /*c9b0*/  @P0 IMAD.WIDE.U32 R4, R26, 0x2, R4 ;  /* 0x000000021a040825 */ /* 0x000fca00078e0004 */
[----:B------:R-:W-:Y:S01]  /*c9c0*/  @!PT LDS RZ, [RZ] ;  /* 0x00000000fffff984 */ /* 0x000fe20000000800 */
[----:B------:R-:W-:Y:S01]  /*c9d0*/  @!PT LDS RZ, [RZ] ;  /* 0x00000000fffff984 */ /* 0x000fe20000000800 */
[----:B------:R-:W-:Y:S01]  /*c9e0*/  @!PT LDS RZ, [RZ] ;  /* 0x00000000fffff984 */ /* 0x000fe20000000800 */
[----:B------:R0:W-:Y:S04]  /*c9f0*/  @P0 LDGSTS.E.BYPASS.LTC128B.128 [R9+0x18400], desc[UR38][R4.64], !P3 ;  /* 0x1840000004090fae */ /* 0x0001e8000d901d66 */
[----:B------:R0:W-:Y:S01]  /*ca00*/  @P0 LDGSTS.E.BYPASS.LTC128B.128 [R9+0x1c400], desc[UR38][R4.64+0x80], !P2 ;  /* 0x1c40008004090fae */ /* 0x0001e2000d101d66 */
[----:B------:R-:W-:Y:S01]  /*ca10*/  ISETP.GE.AND P0, PT, R6, 0x11, PT ;  /* 0x000000110600780c */ /* 0x000fe20003f06270 */
[----:B------:R-:W-:Y:S02]  /*ca20*/  IMAD.MOV.U32 R13, RZ, RZ, R0 ;  /* 0x000000ffff0d7224 */ /* 0x000fe400078e0000 */
[----:B------:R-:W-:-:S10]  /*ca30*/  IMAD.MOV.U32 R10, RZ, RZ, R14 ;  /* 0x000000ffff0a7224 */ /* 0x000fd400078e000e */
[----:B0-----:R-:W-:-:S07]  /*ca40*/  @P0 LEA R18, R36, UR45, 0x1 ;  /* 0x0000002d24120c11 */ /* 0x001fce000f8e08ff */
[----:B------:R-:W-:Y:S05]  /*ca50*/  WARPSYNC.COLLECTIVE R15, `(.L_x_6575) ;  /* 0x000000000f087348 */ /* 0x000fea0003c00000 */
[----:B------:R0:W1:Y:S02]  /*ca60*/  SHFL.IDX P6, R14, R13, R12, R11 ;  /* 0x0000000c0d0e7389 */ /* 0x00006400000c000b */
[----:B01----:R-:W-:Y:S01]  /*ca70*/  ENDCOLLECTIVE ;  /* 0x000000000000791b */ /* 0x003fe20003800000 */
.L_x_6575:
[----:B------:R-:W-:Y:S01]  /*ca80*/  IMAD.MOV.U32 R5, RZ, RZ, R10 ;  /* 0x000000ffff057224 */ /* 0x000fe200078e000a */
[----:B------:R-:W-:Y:S01]  /*ca90*/  MOV R13, R3 ;  /* 0x00000003000d7202 */ /* 0x000fe20000000f00 */
[----:B------:R-:W-:Y:S01]  /*caa0*/  IMAD.MOV.U32 R12, RZ, RZ, 0x2 ;  /* 0x00000002ff0c7424 */ /* 0x000fe200078e00ff */
[----:B------:R-:W-:-:S07]  /*cab0*/  MOV R21, R14 ;  /* 0x0000000e00157202 */ /* 0x000fce0000000f00 */
[----:B------:R-:W-:Y:S05]  /*cac0*/  WARPSYNC.COLLECTIVE R15, `(.L_x_6576) ;  /* 0x000000000f087348 */ /* 0x000fea0003c00000 */
[----:B------:R0:W1:Y:S02]  /*cad0*/  SHFL.IDX P6, R14, R13, R12, R11 ;  /* 0x0000000c0d0e7389 */ /* 0x00006400000c000b */
[----:B01----:R-:W-:Y:S01]  /*cae0*/  ENDCOLLECTIVE ;  /* 0x000000000000791b */ /* 0x003fe20003800000 */
.L_x_6576:
[----:B------:R-:W-:-:S04]  /*caf0*/  IMAD.MOV.U32 R4, RZ, RZ, R21 ;  /* 0x000000ffff047224 */ /* 0x000fc800078e0015 */
[----:B------:R-:W-:-:S05]  /*cb00*/  @P0 IMAD.WIDE.U32 R20, R26, 0x2, R4 ;  /* 0x000000021a140825 */ /* 0x000fca00078e0004 */
[----:B------:R-:W-:Y:S01]  /*cb10*/  @!PT LDS RZ, [RZ] ;  /* 0x00000000fffff984 */ /* 0x000fe20000000800 */
[----:B------:R-:W-:Y:S01]  /*cb20*/  @!PT LDS RZ, [RZ] ;  /* 0x00000000fffff984 */ /* 0x000fe20000000800 */
[----:B------:R-:W-:Y:S01]  /*cb30*/  @!PT LDS RZ, [RZ] ;  /* 0x00000000fffff984 */ /* 0x000fe20000000800 */
        /* <DEDUP_REMOVED lines=8> */
.L_x_6577:
[----:B------:R-:W-:Y:S01]  /*cbc0*/  MOV R5, R8 ;  /* 0x0000000800057202 */ /* 0x000fe20000000f00 */
[----:B------:R-:W-:Y:S02]  /*cbd0*/  IMAD.MOV.U32 R13, RZ, RZ, R3 ;  /* 0x000000ffff0d7224 */ /* 0x000fe400078e0003 */
[----:B------:R-:W-:Y:S02]  /*cbe0*/  IMAD.MOV.U32 R12, RZ, RZ, 0x3 ;  /* 0x00000003ff0c7424 */ /* 0x000fe400078e00ff */
[----:B------:R-:W-:-:S07]  /*cbf0*/  IMAD.MOV.U32 R37, RZ, RZ, R14 ;  /* 0x000000ffff257224 */ /* 0x000fce00078e000e */
[----:B------:R-:W-:Y:S05]  /*cc00*/  WARPSYNC.COLLECTIVE R15, `(.L_x_6578) ;  /* 0x000000000f087348 */ /* 0x000fea0003c00000 */
[----:B------:R0:W1:Y:S02]  /*cc10*/  SHFL.IDX P6, R14, R13, R12, R11 ;  /* 0x0000000c0d0e7389 */ /* 0x00006400000c000b */
[----:B01----:R-:W-:Y:S01]  /*cc20*/  ENDCOLLECTIVE ;  /* 0x000000000000791b */ /* 0x003fe20003800000 */
.L_x_6578:
[----:B------:R-:W-:-:S04]  /*cc30*/  IMAD.MOV.U32 R4, RZ, RZ, R37 ;  /* 0x000000ffff047224 */ /* 0x000fc800078e0025 */
[----:B------:R-:W-:Y:S01]  /*cc40*/  @P0 IMAD.WIDE.U32 R8, R26, 0x2, R4 ;  /* 0x000000021a080825 */ /* 0x000fe200078e0004 */
[----:B------:R-:W-:-:S05]  /*cc50*/  @P0 LEA R5, R36, UR45, 0x1 ;  /* 0x0000002d24050c11 */ /* 0x000fca000f8e08ff */
[----:B------:R-:W-:Y:S01]  /*cc60*/  @!PT LDS RZ, [RZ] ;  /* 0x00000000fffff984 */ /* 0x000fe20000000800 */
[----:B------:R-:W-:Y:S01]  /*cc70*/  @!PT LDS RZ, [RZ] ;  /* 0x00000000fffff984 */ /* 0x000fe20000000800 */
[----:B------:R-:W-:Y:S01]  /*cc80*/  @!PT LDS RZ, [RZ] ;  /* 0x00000000fffff984 */ /* 0x000fe20000000800 */
        /* <DEDUP_REMOVED lines=8> */
.L_x_6579:
[----:B------:R-:W-:Y:S02]  /*cd10*/  MOV R5, R7 ;  /* 0x0000000700057202 */ /* 0x000fe40000000f00 */
[----:B------:R-:W-:Y:S01]  /*cd20*/  @P0 LEA R7, R36, UR45, 0x1 ;  /* 0x0000002d24070c11 */ /* 0x000fe2000f8e08ff */
[----:B------:R-:W-:Y:S02]  /*cd30*/  IMAD.MOV.U32 R13, RZ, RZ, R3 ;  /* 0x000000ffff0d7224 */ /* 0x000fe400078e0003 */
[----:B------:R-:W-:Y:S02]  /*cd40*/  IMAD.MOV.U32 R12, RZ, RZ, 0x4 ;  /* 0x00000004ff0c7424 */ /* 0x000fe400078e00ff */
[----:B------:R-:W-:-:S07]  /*cd50*/  IMAD.MOV.U32 R4, RZ, RZ, R14 ;  /* 0x000000ffff047224 */ /* 0x000fce00078e000e */
[----:B------:R-:W-:Y:S05]  /*cd60*/  WARPSYNC.COLLECTIVE R15, `(.L_x_6580) ;  /* 0x000000000f087348 */ /* 0x000fea0003c00000 */
[----:B------:R0:W1:Y:S02]  /*cd70*/  SHFL.IDX P6, R14, R13, R12, R11 ;  /* 0x0000000c0d0e7389 */ /* 0x00006400000c000b */
[----:B01----:R-:W-:Y:S01]  /*cd80*/  ENDCOLLECTIVE ;  /* 0x000000000000791b */ /* 0x003fe20003800000 */
.L_x_6580:
[----:B------:R-:W-:-:S05]  /*cd90*/  @P0 IMAD.WIDE.U32 R4, R26, 0x2, R4 ;  /* 0x000000021a040825 */ /* 0x000fca00078e0004 */
[----:B------:R-:W-:Y:S01]  /*cda0*/  @!PT LDS RZ, [RZ] ;  /* 0x00000000fffff984 */ /* 0x000fe20000000800 */
[----:B------:R-:W-:Y:S01]  /*cdb0*/  @!PT LDS RZ, [RZ] ;  /* 0x00000000fffff984 */ /* 0x000fe20000000800 */
[----:B------:R-:W-:Y:S01]  /*cdc0*/  @!PT LDS RZ, [RZ] ;  /* 0x00000000fffff984 */ /* 0x000fe20000000800 */
[----:B------:R0:W-:Y:S04]  /*cdd0*/  @P0 LDGSTS.E.BYPASS.LTC128B.128 [R7+0x19c00], desc[UR38][R4.64], !P3 ;  /* 0x19c0000004070fae */ /* 0x0001e8000d901d66 */
[----:B------:R0:W-:Y:S01]  /*cde0*/  @P0 LDGSTS.E.BYPASS.LTC128B.128 [R7+0x1dc00], desc[UR38][R4.64+0x80], !P2 ;  /* 0x1dc0008004070fae */ /* 0x0001e2000d101d66 */
[----:B------:R-:W-:Y:S01]  /*cdf0*/  ISETP.GE.AND P0, PT, R6, 0x41, PT ;  /* 0x000000410600780c */ /* 0x000fe20003f06270 */
[----:B------:R-:W-:Y:S01]  /*ce00*/  IMAD.MOV.U32 R13, RZ, RZ, R0 ;  /* 0x000000ffff0d7224 */ /* 0x000fe200078e0000 */
[----:B------:R-:W-:-:S11]  /*ce10*/  MOV R10, R14 ;  /* 0x0000000e000a7202 */ /* 0x000fd60000000f00 */
[----:B0-----:R-:W-:Y:S05]  /*ce20*/  WARPSYNC.COLLECTIVE R15, `(.L_x_6581) ;  /* 0x000000000f087348 */ /* 0x001fea0003c00000 */
[----:B------:R1:W2:Y:S02]  /*ce30*/  SHFL.IDX P6, R14, R13, R12, R11 ;  /* 0x0000000c0d0e7389 */ /* 0x0002a400000c000b */
[----:B012---:R-:W-:Y:S01]  /*ce40*/  ENDCOLLECTIVE ;  /* 0x000000000000791b */ /* 0x007fe20003800000 */
.L_x_6581:
[----:B------:R-:W-:Y:S02]  /*ce50*/  IMAD.MOV.U32 R5, RZ, RZ, R10 ;  /* 0x000000ffff057224 */ /* 0x000fe400078e000a */
[----:B------:R-:W-:Y:S01]  /*ce60*/  IMAD.MOV.U32 R13, RZ, RZ, R3 ;  /* 0x000000ffff0d7224 */ /* 0x000fe200078e0003 */
[----:B------:R-:W-:Y:S01]  /*ce70*/  MOV R12, 0x5 ;  /* 0x00000005000c7802 */ /* 0x000fe20000000f00 */
[----:B------:R-:W-:-:S07]  /*ce80*/  IMAD.MOV.U32 R37, RZ, RZ, R14 ;  /* 0x000000ffff257224 */ /* 0x000fce00078e000e */
[----:B------:R-:W-:Y:S05]  /*ce90*/  WARPSYNC.COLLECTIVE R15, `(.L_x_6582) ;  /* 0x000000000f087348 */ /* 0x000fea0003c00000 */
[----:B------:R0:W1:Y:S02]  /*cea0*/  SHFL.IDX P6, R14, R13, R12, R11 ;  /* 0x0000000c0d0e7389 */ /* 0x00006400000c000b */
[----:B01----:R-:W-:Y:S01]  /*ceb0*/  ENDCOLLECTIVE ;  /* 0x000000000000791b */ /* 0x003fe20003800000 */
.L_x_6582:
[----:B------:R-:W-:Y:S02]  /*cec0*/  MOV R4, R37 ;  /* 0x0000002500047202 */ /* 0x000fe40000000f00 */
[----:B------:R-:W-:-:S03]  /*ced0*/  @P0 LEA R37, R36, UR45, 0x1 ;  /* 0x0000002d24250c11 */ /* 0x000fc6000f8e08ff */
[----:B------:R-:W-:-:S05]  /*cee0*/  @P0 IMAD.WIDE.U32 R20, R26, 0x2, R4 ;  /* 0x000000021a140825 */ /* 0x000fca00078e0004 */
[----:B------:R-:W-:Y:S01]  /*cef0*/  @!PT LDS RZ, [RZ] ;  /* 0x00000000fffff984 */ /* 0x000fe20000000800 */
[----:B------:R-:W-:Y:S01]  /*cf00*/  @!PT LDS RZ, [RZ] ;  /* 0x00000000fffff984 */ /* 0x000fe20000000800 */
[----:B------:R-:W-:Y:S01]  /*cf10*/  @!PT LDS RZ, [RZ] ;  /* 0x00000000fffff984 */ /* 0x000fe20000000800 */
        /* <DEDUP_REMOVED lines=8> */
.L_x_6583:
        /* <DEDUP_REMOVED lines=8> */
.L_x_6584:
        /* <DEDUP_REMOVED lines=13> */
.L_x_6585:
        /* <DEDUP_REMOVED lines=8> */
.L_x_6586:
[----:B------:R-:W-:-:S05]  /*d170*/  @P0 IMAD.WIDE.U32 R4, R26, 0x2, R4 ;  /* 0x000000021a040825 */ /* 0x000fca00078e0004 */
[----:B------:R-:W-:Y:S01]  /*d180*/  @!PT LDS RZ, [RZ] ;  /* 0x00000000fffff984 */ /* 0x000fe20000000800 */
[----:B------:R-:W-:Y:S01]  /*d190*/  @!PT LDS RZ, [RZ] ;  /* 0x00000000fffff984 */ /* 0x000fe20000000800 */
[----:B------:R-:W-:Y:S01]  /*d1a0*/  @!PT LDS RZ, [RZ] ;  /* 0x00000000fffff984 */ /* 0x000fe20000000800 */
[----:B------:R0:W-:Y:S04]  /*d1b0*/  @P0 LDGSTS.E.BYPASS.LTC128B.128 [R7+0x1b400], desc[UR38][R4.64], !P3 ;  /* 0x1b40000004070fae */ /* 0x0001e8000d901d66 */
[----:B------:R0:W-:Y:S01]  /*d1c0*/  @P0 LDGSTS.E.BYPASS.LTC128B.128 [R7+0x1f400], desc[UR38][R4.64+0x80], !P2 ;  /* 0x1f40008004070fae */ /* 0x0001e2000d101d66 */
[----:B------:R-:W-:Y:S01]  /*d1d0*/  MOV R13, R0 ;  /* 0x00000000000d7202 */ /* 0x000fe20000000f00 */
[----:B------:R-:W-:-:S07]  /*d1e0*/  IMAD.MOV.U32 R3, RZ, RZ, R14 ;  /* 0x000000ffff037224 */ /* 0x000fce00078e000e */
[----:B0-----:R-:W-:Y:S05]  /*d1f0*/  WARPSYNC.COLLECTIVE R15, `(.L_x_6587) ;  /* 0x000000000f087348 */ /* 0x001fea0003c00000 */
[----:B------:R1:W2:Y:S02]  /*d200*/  SHFL.IDX P6, R14, R13, R12, R11 ;  /* 0x0000000c0d0e7389 */ /* 0x0002a400000c000b */
[----:B012---:R-:W-:Y:S01]  /*d210*/  ENDCOLLECTIVE ;  /* 0x000000000000791b */ /* 0x007fe20003800000 */
.L_x_6587:
[----:B------:R-:W-:Y:S05]  /*d220*/  BRA `(.L_x_6588) ;  /* 0xffffffcc00587947 */ /* 0x000fea000383ffff */
.L_x_6533:
[----:B------:R-:W-:Y:S01]  /*d230*/  IMAD.MOV.U32 R13, RZ, RZ, R7 ;  /* 0x000000ffff0d7224 */ /* 0x000fe200078e0007 */
[----:B------:R-:W-:Y:S01]  /*d240*/  MOV R11, 0x181f ;  /* 0x0000181f000b7802 */ /* 0x000fe20000000f00 */
[----:B------:R-:W-:Y:S02]  /*d250*/  IMAD.MOV.U32 R12, RZ, RZ, RZ ;  /* 0x000000ffff0c7224 */ /* 0x000fe400078e00ff */
[----:B------:R-:W-:Y:S02]  /*d260*/  IMAD.MOV.U32 R15, RZ, RZ, -0x1 ;  /* 0xffffffffff0f7424 */ /* 0x000fe400078e00ff */
[----:B------:R-:W-:-:S07]  /*d270*/  IMAD R3, R34, 0x80, R29 ;  /* 0x0000008022037824 */ /* 0x000fce00078e021d */
[----:B------:R-:W-:Y:S05]  /*d280*/  WARPSYNC.COLLECTIVE R15, `(.L_x_6589) ;  /* 0x000000000f087348 */ /* 0x000fea0003c00000 */
[----:B------:R0:W1:Y:S02]  /*d290*/  SHFL.IDX P6, R14, R13, R12, R11 ;  /* 0x0000000c0d0e7389 */ /* 0x00006400000c000b */
[----:B01----:R-:W-:Y:S01]  /*d2a0*/  ENDCOLLECTIVE ;  /* 0x000000000000791b */ /* 0x003fe20003800000 */
.L_x_6589:
[----:B------:R-:W-:Y:S02]  /*d2b0*/  IADD3 R9, R3, 0x10, RZ ;  /* 0x0000001003097810 */ /* 0x000fe40007ffe0ff */
[----:B------:R-:W-:Y:S01]  /*d2c0*/  MOV R13, R6 ;  /* 0x00000006000d7202 */ /* 0x000fe20000000f00 */
[----:B------:R-:W-:-:S07]  /*d2d0*/  IMAD.MOV.U32 R5, RZ, RZ, R14 ;  /* 0x000000ffff057224 */ /* 0x000fce00078e000e */
[----:B------:R-:W-:Y:S05]  /*d2e0*/  WARPSYNC.COLLECTIVE R15, `(.L_x_6590) ;  /* 0x000000000f087348 */ /* 0x000fea0003c00000 */
[----:B------:R0:W1:Y:S02]  /*d2f0*/  SHFL.IDX P6, R14, R13, R12, R11 ;  /* 0x0000000c0d0e7389 */ /* 0x00006400000c000b */
[----:B01----:R-:W-:Y:S01]  /*d300*/  ENDCOLLECTIVE ;  /* 0x000000000000791b */ /* 0x003fe20003800000 */
.L_x_6590:
        /* <DEDUP_REMOVED lines=10> */
.L_x_6591:
[----:B------:R-:W-:-:S05]  /*d3b0*/  @!P2 IMAD.WIDE.U32 R4, R26, 0x2, R4 ;  /* 0x000000021a04a825 */ /* 0x000fca00078e0004 */
[----:B------:R-:W-:Y:S01]  /*d3c0*/  @!PT LDS RZ, [RZ] ;  /* 0x00000000fffff984 */ /* 0x000fe20000000800 */
[----:B------:R-:W-:Y:S01]  /*d3d0*/  @!PT LDS RZ, [RZ] ;  /* 0x00000000fffff984 */ /* 0x000fe20000000800 */
[----:B------:R-:W-:Y:S01]  /*d3e0*/  @!PT LDS RZ, [RZ] ;  /* 0x00000000fffff984 */ /* 0x000fe20000000800 */
[----:B------:R0:W-:Y:S04]  /*d3f0*/  @!P2 LDGSTS.E.BYPASS.LTC128B.128 [R21+0x10400], desc[UR38][R4.64], !P0 ;  /* 0x104000000415afae */ /* 0x0001e8000c101d66 */
[----:B------:R0:W-:Y:S01]  /*d400*/  @!P2 LDGSTS.E.BYPASS.LTC128B.128 [R21+0x14400], desc[UR38][R4.64+0x80], !P1 ;  /* 0x144000800415afae */ /* 0x0001e2000c901d66 */
[----:B------:R-:W-:Y:S01]  /*d410*/  ISETP.GE.AND P2, PT, R9, R0, PT ;  /* 0x000000000900720c */ /* 0x000fe20003f46270 */
[----:B------:R-:W-:Y:S01]  /*d420*/  IMAD.MOV.U32 R13, RZ, RZ, R6 ;  /* 0x000000ffff0d7224 */ /* 0x000fe200078e0006 */
[----:B------:R-:W-:-:S11]  /*d430*/  MOV R8, R14 ;  /* 0x0000000e00087202 */ /* 0x000fd60000000f00 */
[----:B0-----:R-:W-:Y:S05]  /*d440*/  WARPSYNC.COLLECTIVE R15, `(.L_x_6592) ;  /* 0x000000000f087348 */ /* 0x001fea0003c00000 */
[----:B------:R1:W2:Y:S02]  /*d450*/  SHFL.IDX P6, R14, R13, R12, R11 ;  /* 0x0000000c0d0e7389 */ /* 0x0002a400000c000b */
[----:B012---:R-:W-:Y:S01]  /*d460*/  ENDCOLLECTIVE ;  /* 0x000000000000791b */ /* 0x007fe20003800000 */
.L_x_6592:
[----:B------:R-:W-:Y:S02]  /*d470*/  @!P2 LEA R35, R36, UR45, 0x1 ;  /* 0x0000002d2423ac11 */ /* 0x000fe4000f8e08ff */
[----:B------:R-:W-:Y:S01]  /*d480*/  MOV R5, R8 ;  /* 0x0000000800057202 */ /* 0x000fe20000000f00 */
[----:B------:R-:W-:Y:S01]  /*d490*/  IMAD.MOV.U32 R13, RZ, RZ, R7 ;  /* 0x000000ffff0d7224 */ /* 0x000fe200078e0007 */
[----:B------:R-:W-:Y:S01]  /*d4a0*/  MOV R12, 0x2 ;  /* 0x00000002000c7802 */ /* 0x000fe20000000f00 */
[----:B------:R-:W-:-:S07]  /*d4b0*/  IMAD.MOV.U32 R4, RZ, RZ, R14 ;  /* 0x000000ffff047224 */ /* 0x000fce00078e000e */
[----:B------:R-:W-:Y:S05]  /*d4c0*/  WARPSYNC.COLLECTIVE R15, `(.L_x_6593) ;  /* 0x000000000f087348 */ /* 0x000fea0003c00000 */
[----:B------:R0:W1:Y:S02]  /*d4d0*/  SHFL.IDX P6, R14, R13, R12, R11 ;  /* 0x0000000c0d0e7389 */ /* 0x00006400000c000b */
[----:B01----:R-:W-:Y:S01]  /*d4e0*/  ENDCOLLECTIVE ;  /* 0x000000000000791b */ /* 0x003fe20003800000 */
.L_x_6593:
[----:B------:R-:W-:-:S04]  /*d4f0*/  @!P2 IMAD.WIDE.U32 R8, R26, 0x2, R4 ;  /* 0x000000021a08a825 */ /* 0x000fc800078e0004 */
[----:B------:R-:W-:Y:S01]  /*d500*/  VIADD R5, R3, 0x20 ;  /* 0x0000002003057836 */ /* 0x000fe20000000000 */
[----:B------:R-:W-:Y:S01]  /*d510*/  @!PT LDS RZ, [RZ] ;  /* 0x00000000fffff984 */ /* 0x000fe20000000800 */
[----:B------:R-:W-:Y:S01]  /*d520*/  @!PT LDS RZ, [RZ] ;  /* 0x00000000fffff984 */ /* 0x000fe20000000800 */
[----:B------:R-:W-:Y:S01]  /*d530*/  @!PT LDS RZ, [RZ] ;  /* 0x00000000fffff984 */ /* 0x000fe20000000800 */
[----:B------:R-:W-:Y:S04]  /*d540*/  @!P2 LDGSTS.E.BYPASS.LTC128B.128 [R35+0x10c00], desc[UR38][R8.64], !P0 ;  /* 0x10c000000823afae */ /* 0x000fe8000c101d66 */
[----:B------:R0:W-:Y:S01]  /*d550*/  @!P2 LDGSTS.E.BYPASS.LTC128B.128 [R35+0x14c00], desc[UR38][R8.64+0x80], !P1 ;  /* 0x14c000800823afae */ /* 0x0001e2000c901d66 */
[----:B------:R-:W-:Y:S01]  /*d560*/  ISETP.GE.AND P2, PT, R5, R0, PT ;  /* 0x000000000500720c */ /* 0x000fe20003f46270 */
[----:B------:R-:W-:Y:S02]  /*d570*/  IMAD.MOV.U32 R13, RZ, RZ, R6 ;  /* 0x000000ffff0d7224 */ /* 0x000fe400078e0006 */
[----:B0-----:R-:W-:Y:S02]  /*d580*/  VIADD R9, R3, 0x30 ;  /* 0x0000003003097836 */ /* 0x001fe40000000000 */
[----:B------:R-:W-:-:S08]  /*d590*/  IMAD.MOV.U32 R5, RZ, RZ, R14 ;  /* 0x000000ffff057224 */ /* 0x000fd000078e000e */
[----:B------:R-:W-:-:S07]  /*d5a0*/  @!P2 LEA R21, R36, UR45, 0x1 ;  /* 0x0000002d2415ac11 */ /* 0x000fce000f8e08ff */
[----:B------:R-:W-:Y:S05]  /*d5b0*/  WARPSYNC.COLLECTIVE R15, `(.L_x_6594) ;  /* 0x000000000f087348 */ /* 0x000fea0003c00000 */
[----:B------:R0:W1:Y:S02]  /*d5c0*/  SHFL.IDX P6, R14, R13, R12, R11 ;  /* 0x0000000c0d0e7389 */ /* 0x00006400000c000b */
[----:B01----:R-:W-:Y:S01]  /*d5d0*/  ENDCOLLECTIVE ;  /* 0x000000000000791b */ /* 0x003fe20003800000 */
.L_x_6594:
[----:B------:R-:W-:Y:S01]  /*d5e0*/  IMAD.MOV.U32 R13, RZ, RZ, R7 ;  /* 0x000000ffff0d7224 */ /* 0x000fe200078e0007 */
[----:B------:R-:W-:Y:S02]  /*d5f0*/  MOV R12, 0x3 ;  /* 0x00000003000c7802 */ /* 0x000fe40000000f00 */
[----:B------:R-:W-:-:S07]  /*d600*/  MOV R4, R14 ;  /* 0x0000000e00047202 */ /* 0x000fce0000000f00 */
[----:B------:R-:W-:Y:S05]  /*d610*/  WARPSYNC.COLLECTIVE R15, `(.L_x_6595) ;  /* 0x000000000f087348 */ /* 0x000fea0003c00000 */
[----:B------:R0:W1:Y:S02]  /*d620*/  SHFL.IDX P6, R14, R13, R12, R11 ;  /* 0x0000000c0d0e7389 */ /* 0x00006400000c000b */
[----:B01----:R-:W-:Y:S01]  /*d630*/  ENDCOLLECTIVE ;  /* 0x000000000000791b */ /* 0x003fe20003800000 */
.L_x_6595:
[----:B------:R-:W-:-:S05]  /*d640*/  @!P2 IMAD.WIDE.U32 R4, R26, 0x2, R4 ;  /* 0x000000021a04a825 */ /* 0x000fca00078e0004 */
[----:B------:R-:W-:Y:S01]  /*d650*/  @!PT LDS RZ, [RZ] ;  /* 0x00000000fffff984 */ /* 0x000fe20000000800 */
[----:B------:R-:W-:Y:S01]  /*d660*/  @!PT LDS RZ, [RZ] ;  /* 0x00000000fffff984 */ /* 0x000fe20000000800 */
[----:B------:R-:W-:Y:S01]  /*d670*/  @!PT LDS RZ, [RZ] ;  /* 0x00000000fffff984 */ /* 0x000fe20000000800 */
[----:B------:R0:W-:Y:S04]  /*d680*/  @!P2 LDGSTS.E.BYPASS.LTC128B.128 [R21+0x11400], desc[UR38][R4.64], !P0 ;  /* 0x114000000415afae */ /* 0x0001e8000c101d66 */
[----:B------:R0:W-:Y:S01]  /*d690*/  @!P2 LDGSTS.E.BYPASS.LTC128B.128 [R21+0x15400], desc[UR38][R4.64+0x80], !P1 ;  /* 0x154000800415afae */ /* 0x0001e2000c901d66 */
[----:B------:R-:W-:Y:S01]  /*d6a0*/  ISETP.GE.AND P2, PT, R9, R0, PT ;  /* 0x000000000900720c */ /* 0x000fe20003f46270 */
[----:B------:R-:W-:Y:S02]  /*d6b0*/  IMAD.MOV.U32 R13, RZ, RZ, R6 ;  /* 0x000000ffff0d7224 */ /* 0x000fe400078e0006 */
[----:B------:R-:W-:-:S10]  /*d6c0*/  IMAD.MOV.U32 R10, RZ, RZ, R14 ;  /* 0x000000ffff0a7224 */ /* 0x000fd400078e000e */
[----:B0-----:R-:W-:Y:S05]  /*d6d0*/  WARPSYNC.COLLECTIVE R15, `(.L_x_6596) ;  /* 0x000000000f087348 */ /* 0x001fea0003c00000 */
[----:B------:R1:W2:Y:S02]  /*d6e0*/  SHFL.IDX P6, R14, R13, R12, R11 ;  /* 0x0000000c0d0e7389 */ /* 0x0002a400000c000b */
[----:B012---:R-:W-:Y:S01]  /*d6f0*/  ENDCOLLECTIVE ;  /* 0x000000000000791b */ /* 0x007fe20003800000 */
.L_x_6596:
[----:B------:R-:W-:Y:S01]  /*d700*/  @!P2 LEA R35, R36, UR45, 0x1 ;  /* 0x0000002d2423ac11 */ /* 0x000fe2000f8e08ff */
[----:B------:R-:W-:Y:S01]  /*d710*/  IMAD.MOV.U32 R5, RZ, RZ, R10 ;  /* 0x000000ffff057224 */ /* 0x000fe200078e000a */
[----:B------:R-:W-:Y:S01]  /*d720*/  MOV R13, R7 ;  /* 0x00000007000d7202 */ /* 0x000fe20000000f00 */
[----:B------:R-:W-:Y:S01]  /*d730*/  IMAD.MOV.U32 R12, RZ, RZ, 0x4 ;  /* 0x00000004ff0c7424 */ /* 0x000fe200078e00ff */
[----:B------:R-:W-:-:S07]  /*d740*/  MOV R4, R14 ;  /* 0x0000000e00047202 */ /* 0x000fce0000000f00 */
[----:B------:R-:W-:Y:S05]  /*d750*/  WARPSYNC.COLLECTIVE R15, `(.L_x_6597) ;  /* 0x000000000f087348 */ /* 0x000fea0003c00000 */
[----:B------:R0:W1:Y:S02]  /*d760*/  SHFL.IDX P6, R14, R13, R12, R11 ;  /* 0x0000000c0d0e7389 */ /* 0x00006400000c000b */
[----:B01----:R-:W-:Y:S01]  /*d770*/  ENDCOLLECTIVE ;  /* 0x000000000000791b */ /* 0x003fe20003800000 */
.L_x_6597:
[----:B------:R-:W-:-:S04]  /*d780*/  @!P2 IMAD.WIDE.U32 R8, R26, 0x2, R4 ;  /* 0x000000021a08a825 */ /* 0x000fc800078e0004 */
[----:B------:R-:W-:Y:S01]  /*d790*/  VIADD R5, R3, 0x40 ;  /* 0x0000004003057836 */ /* 0x000fe20000000000 */
[----:B------:R-:W-:Y:S01]  /*d7a0*/  @!PT LDS RZ, [RZ] ;  /* 0x00000000fffff984 */ /* 0x000fe20000000800 */
[----:B------:R-:W-:Y:S01]  /*d7b0*/  @!PT LDS RZ, [RZ] ;  /* 0x00000000fffff984 */ /* 0x000fe20000000800 */
[----:B------:R-:W-:Y:S01]  /*d7c0*/  @!PT LDS RZ, [RZ] ;  /* 0x00000000fffff984 */ /* 0x000fe20000000800 */
[----:B------:R0:W-:Y:S04]  /*d7d0*/  @!P2 LDGSTS.E.BYPASS.LTC128B.128 [R35+0x11c00], desc[UR38][R8.64], !P0 ;  /* 0x11c000000823afae */ /* 0x0001e8000c101d66 */
[----:B------:R0:W-:Y:S01]  /*d7e0*/  @!P2 LDGSTS.E.BYPASS.LTC128B.128 [R35+0x15c00], desc[UR38][R8.64+0x80], !P1 ;  /* 0x15c000800823afae */ /* 0x0001e2000c901d66 */
[----:B------:R-:W-:Y:S02]  /*d7f0*/  ISETP.GE.AND P2, PT, R5, R0, PT ;  /* 0x000000000500720c */ /* 0x000fe40003f46270 */
[----:B------:R-:W-:Y:S01]  /*d800*/  MOV R13, R6 ;  /* 0x00000006000d7202 */ /* 0x000fe20000000f00 */
[----:B------:R-:W-:-:S10]  /*d810*/  IMAD.MOV.U32 R5, RZ, RZ, R14 ;  /* 0x000000ffff057224 */ /* 0x000fd400078e000e */
[----:B0-----:R-:W-:Y:S05]  /*d820*/  WARPSYNC.COLLECTIVE R15, `(.L_x_6598) ;  /* 0x000000000f087348 */ /* 0x001fea0003c00000 */
[----:B------:R1:W2:Y:S02]  /*d830*/  SHFL.IDX P6, R14, R13, R12, R11 ;  /* 0x0000000c0d0e7389 */ /* 0x0002a400000c000b */
[----:B012---:R-:W-:Y:S01]  /*d840*/  ENDCOLLECTIVE ;  /* 0x000000000000791b */ /* 0x007fe20003800000 */
.L_x_6598:
[----:B------:R-:W-:Y:S01]  /*d850*/  @!P2 LEA R21, R36, UR45, 0x1 ;  /* 0x0000002d2415ac11 */ /* 0x000fe2000f8e08ff */
[----:B------:R-:W-:Y:S01]  /*d860*/  VIADD R9, R3, 0x50 ;  /* 0x0000005003097836 */ /* 0x000fe20000000000 */
[----:B------:R-:W-:Y:S01]  /*d870*/  MOV R13, R7 ;  /* 0x00000007000d7202 */ /* 0x000fe20000000f00 */
[----:B------:R-:W-:Y:S02]  /*d880*/  IMAD.MOV.U32 R12, RZ, RZ, 0x5 ;  /* 0x00000005ff0c7424 */ /* 0x000fe400078e00ff */
[----:B------:R-:W-:-:S07]  /*d890*/  IMAD.MOV.U32 R4, RZ, RZ, R14 ;  /* 0x000000ffff047224 */ /* 0x000fce00078e000e */
[----:B------:R-:W-:Y:S05]  /*d8a0*/  WARPSYNC.COLLECTIVE R15, `(.L_x_6599) ;  /* 0x000000000f087348 */ /* 0x000fea0003c00000 */
[----:B------:R0:W1:Y:S02]  /*d8b0*/  SHFL.IDX P6, R14, R13, R12, R11 ;  /* 0x0000000c0d0e7389 */ /* 0x00006400000c000b */
[----:B01----:R-:W-:Y:S01]  /*d8c0*/  ENDCOLLECTIVE ;  /* 0x000000000000791b */ /* 0x003fe20003800000 */
.L_x_6599:
[----:B------:R-:W-:-:S05]  /*d8d0*/  @!P2 IMAD.WIDE.U32 R4, R26, 0x2, R4 ;  /* 0x000000021a04a825 */ /* 0x000fca00078e0004 */
        /* <DEDUP_REMOVED lines=8> */
[----:B0-----:R-:W-:-:S07]  /*d960*/  @!P2 LEA R35, R36, UR45, 0x1 ;  /* 0x0000002d2423ac11 */ /* 0x001fce000f8e08ff */
[----:B------:R-:W-:Y:S05]  /*d970*/  WARPSYNC.COLLECTIVE R15, `(.L_x_6600) ;  /* 0x000000000f087348 */ /* 0x000fea0003c00000 */
[----:B------:R0:W1:Y:S02]  /*d980*/  SHFL.IDX P6, R14, R13, R12, R11 ;  /* 0x0000000c0d0e7389 */ /* 0x00006400000c000b */
[----:B01----:R-:W-:Y:S01]  /*d990*/  ENDCOLLECTIVE ;  /* 0x000000000000791b */ /* 0x003fe20003800000 */
.L_x_6600:
[----:B------:R-:W-:Y:S02]  /*d9a0*/  IMAD.MOV.U32 R5, RZ, RZ, R10 ;  /* 0x000000ffff057224 */ /* 0x000fe400078e000a */
[----:B------:R-:W-:Y:S02]  /*d9b0*/  IMAD.MOV.U32 R13, RZ, RZ, R7 ;  /* 0x000000ffff0d7224 */ /* 0x000fe400078e0007 */
[----:B------:R-:W-:Y:S02]  /*d9c0*/  IMAD.MOV.U32 R12, RZ, RZ, 0x6 ;  /* 0x00000006ff0c7424 */ /* 0x000fe400078e00ff */
[----:B------:R-:W-:-:S07]  /*d9d0*/  IMAD.MOV.U32 R4, RZ, RZ, R14 ;  /* 0x000000ffff047224 */ /* 0x000fce00078e000e */
[----:B------:R-:W-:Y:S05]  /*d9e0*/  WARPSYNC.COLLECTIVE R15, `(.L_x_6601) ;  /* 0x000000000f087348 */ /* 0x000fea0003c00000 */
[----:B------:R0:W1:Y:S02]  /*d9f0*/  SHFL.IDX P6, R14, R13, R12, R11 ;  /* 0x0000000c0d0e7389 */ /* 0x00006400000c000b */
[----:B01----:R-:W-:Y:S01]  /*da00*/  ENDCOLLECTIVE ;  /* 0x000000000000791b */ /* 0x003fe20003800000 */
.L_x_6601:
[----:B------:R-:W-:Y:S01]  /*da10*/  @!P2 IMAD.WIDE.U32 R8, R26, 0x2, R4 ;  /* 0x000000021a08a825 */ /* 0x000fe200078e0004 */
[----:B------:R-:W-:-:S04]  /*da20*/  IADD3 R5, R3, 0x60, RZ ;  /* 0x0000006003057810 */ /* 0x000fc80007ffe0ff */
        /* <DEDUP_REMOVED lines=11> */
.L_x_6602:
[----:B------:R-:W-:Y:S02]  /*dae0*/  @!P2 LEA R21, R36, UR45, 0x1 ;  /* 0x0000002d2415ac11 */ /* 0x000fe4000f8e08ff */
[----:B------:R-:W-:Y:S01]  /*daf0*/  MOV R13, R7 ;  /* 0x00000007000d7202 */ /* 0x000fe20000000f00 */
[----:B------:R-:W-:Y:S02]  /*db00*/  IMAD.MOV.U32 R12, RZ, RZ, 0x7 ;  /* 0x00000007ff0c7424 */ /* 0x000fe400078e00ff */
[----:B------:R-:W-:-:S07]  /*db10*/  IMAD.MOV.U32 R4, RZ, RZ, R14 ;  /* 0x000000ffff047224 */ /* 0x000fce00078e000e */
[----:B------:R-:W-:Y:S05]  /*db20*/  WARPSYNC.COLLECTIVE R15, `(.L_x_6603) ;  /* 0x000000000f087348 */ /* 0x000fea0003c00000 */
[----:B------:R0:W1:Y:S02]  /*db30*/  SHFL.IDX P6, R14, R13, R12, R11 ;  /* 0x0000000c0d0e7389 */ /* 0x00006400000c000b */
[----:B01----:R-:W-:Y:S01]  /*db40*/  ENDCOLLECTIVE ;  /* 0x000000000000791b */ /* 0x003fe20003800000 */
.L_x_6603:
[----:B------:R-:W-:-:S05]  /*db50*/  @!P2 IMAD.WIDE.U32 R4, R26, 0x2, R4 ;  /* 0x000000021a04a825 */ /* 0x000fca00078e0004 */
[----:B------:R-:W-:Y:S01]  /*db60*/  @!PT LDS RZ, [RZ] ;  /* 0x00000000fffff984 */ /* 0x000fe20000000800 */
[----:B------:R-:W-:Y:S01]  /*db70*/  @!PT LDS RZ, [RZ] ;  /* 0x00000000fffff984 */ /* 0x000fe20000000800 */
[----:B------:R-:W-:Y:S01]  /*db80*/  @!PT LDS RZ, [RZ] ;  /* 0x00000000fffff984 */ /* 0x000fe20000000800 */
[----:B------:R0:W-:Y:S04]  /*db90*/  @!P2 LDGSTS.E.BYPASS.LTC128B.128 [R21+0x13400], desc[UR38][R4.64], !P0 ;  /* 0x134000000415afae */ /* 0x0001e8000c101d66 */
[----:B------:R0:W-:Y:S01]  /*dba0*/  @!P2 LDGSTS.E.BYPASS.LTC128B.128 [R21+0x17400], desc[UR38][R4.64+0x80], !P1 ;  /* 0x174000800415afae */ /* 0x0001e2000c901d66 */
[----:B------:R-:W-:Y:S01]  /*dbb0*/  MOV R13, R6 ;  /* 0x00000006000d7202 */ /* 0x000fe20000000f00 */
[----:B------:R-:W-:-:S07]  /*dbc0*/  IMAD.MOV.U32 R10, RZ, RZ, R14 ;  /* 0x000000ffff0a7224 */ /* 0x000fce00078e000e */
[----:B0-----:R-:W-:Y:S05]  /*dbd0*/  WARPSYNC.COLLECTIVE R15, `(.L_x_6604) ;  /* 0x000000000f087348 */ /* 0x001fea0003c00000 */
[----:B------:R1:W2:Y:S02]  /*dbe0*/  SHFL.IDX P6, R14, R13, R12, R11 ;  /* 0x0000000c0d0e7389 */ /* 0x0002a400000c000b */
[----:B012---:R-:W-:Y:S01]  /*dbf0*/  ENDCOLLECTIVE ;  /* 0x000000000000791b */ /* 0x007fe20003800000 */
.L_x_6604:
[----:B------:R-:W-:Y:S05]  /*dc00*/  BRA `(.L_x_6605) ;  /* 0xffffffcc00447947 */ /* 0x000fea000383ffff */
.L_x_6536:
[----:B0-----:R-:W-:-:S04]  /*dc10*/  IMAD.U32 R3, RZ, RZ, UR45 ;  /* 0x0000002dff037e24 */ /* 0x001fc8000f8e00ff */
[----:B------:R0:W1:Y:S03]  /*dc20*/  SYNCS.PHASECHK.TRANS64.TRYWAIT P0, [R3+URZ+0x28820], R0 ;  /* 0x02882000030075a7 */ /* 0x000066000800017f */
[----:B-1----:R-:W-:Y:S05]  /*dc30*/  @!P0 NANOSLEEP.SYNCS 0x989680 ;  /* 0x009896800000895d */ /* 0x002fea0003900000 */
[----:B------:R-:W1:Y:S02]  /*dc40*/  @!P0 SYNCS.PHASECHK.TRANS64 P0, [R3+URZ+0x28820], R0 ;  /* 0x02882000030085a7 */ /* 0x000e64000800007f */
[----:B-1----:R-:W-:Y:S05]  /*dc50*/  @!P0 BRA `(.L_x_6536) ;  /* 0xfffffffc00ec8947 */ /* 0x002fea000383ffff */
[----:B------:R-:W-:Y:S05]  /*dc60*/  BRA `(.L_x_6606) ;  /* 0xffffffcc00907947 */ /* 0x000fea000383ffff */
.L_x_6540:
[----:B0-----:R0:W1:Y:S02]  /*dc70*/  SYNCS.PHASECHK.TRANS64.TRYWAIT P0, [R33+URZ+0x28840], R0 ;  /* 0x02884000210075a7 */ /* 0x001064000800017f */
[----:B-1----:R-:W-:Y:S05]  /*dc80*/  @!P0 NANOSLEEP.SYNCS 0x989680 ;  /* 0x009896800000895d */ /* 0x002fea0003900000 */
[----:B------:R-:W1:Y:S02]  /*dc90*/  @!P0 SYNCS.PHASECHK.TRANS64 P0, [R33+URZ+0x28840], R0 ;  /* 0x02884000210085a7 */ /* 0x000e64000800007f */
[----:B-1----:R-:W-:Y:S05]  /*dca0*/  @!P0 BRA `(.L_x_6540) ;  /* 0xfffffffc00f08947 */ /* 0x002fea000383ffff */
[----:B------:R-:W-:Y:S05]  /*dcb0*/  BRA `(.L_x_6607) ;  /* 0xffffffd0004c7947 */ /* 0x000fea000383ffff */
.L_x_6541:
        /* <DEDUP_REMOVED lines=8> */
.L_x_6609:
[----:B------:R-:W-:Y:S05]  /*dd40*/  BSYNC B1 ;  /* 0x0000000000017941 */ /* 0x000fea0003800000 */
.L_x_6608:
[----:B------:R-:W-:Y:S01]  /*dd50*/  IMAD.MOV.U32 R13, RZ, RZ, R6 ;  /* 0x000000ffff0d7224 */ /* 0x000fe200078e0006 */
[----:B------:R-:W-:Y:S01]  /*dd60*/  MOV R11, 0x181f ;  /* 0x0000181f000b7802 */ /* 0x000fe20000000f00 */
[----:B------:R-:W-:Y:S01]  /*dd70*/  IMAD.MOV.U32 R12, RZ, RZ, RZ ;  /* 0x000000ffff0c7224 */ /* 0x000fe200078e00ff */
[----:B------:R-:W-:Y:S01]  /*dd80*/  MOV R0, R14 ;  /* 0x0000000e00007202 */ /* 0x000fe20000000f00 */
[----:B------:R-:W-:Y:S01]  /*dd90*/  IMAD.MOV.U32 R15, RZ, RZ, -0x1 ;  /* 0xffffffffff0f7424 */ /* 0x000fe200078e00ff */
[----:B------:R-:W-:Y:S01]  /*dda0*/  LEA R4, R4, UR45, 0x1 ;  /* 0x0000002d04047c11 */ /* 0x000fe2000f8e08ff */
[----:B------:R-:W-:-:S07]  /*ddb0*/  IMAD.SHL.U32 R3, R26, 0x2, RZ ;  /* 0x000000021a037824 */ /* 0x000fce00078e00ff */
[----:B------:R-:W-:Y:S05]  /*ddc0*/  WARPSYNC.COLLECTIVE R15, `(.L_x_6610) ;  /* 0x000000000f087348 */ /* 0x000fea0003c00000 */
[----:B------:R0:W1:Y:S02]  /*ddd0*/  SHFL.IDX P6, R14, R13, R12, R11 ;  /* 0x0000000c0d0e7389 */ /* 0x00006400000c000b */
[----:B01----:R-:W-:Y:S01]  /*dde0*/  ENDCOLLECTIVE ;  /* 0x000000000000791b */ /* 0x003fe20003800000 */
.L_x_6610:
[----:B------:R-:W-:Y:S01]  /*ddf0*/  IMAD.MOV.U32 R13, RZ, RZ, R5 ;  /* 0x000000ffff0d7224 */ /* 0x000fe200078e0005 */
[----:B------:R-:W-:Y:S02]  /*de00*/  MOV R12, 0x1 ;  /* 0x00000001000c7802 */ /* 0x000fe40000000f00 */
[----:B------:R-:W-:-:S04]  /*de10*/  IADD3 R14, P0, R14, R3, RZ ;  /* 0x000000030e0e7210 */ /* 0x000fc80007f1e0ff */
[----:B------:R-:W-:-:S05]  /*de20*/  IADD3.X R15, RZ, R0, RZ, P0, !PT ;  /* 0x00000000ff0f7210 */ /* 0x000fca00007fe4ff */
[----:B------:R-:W-:Y:S01]  /*de30*/  @!PT LDS RZ, [RZ] ;  /* 0x00000000fffff984 */ /* 0x000fe20000000800 */
[----:B------:R-:W-:Y:S01]  /*de40*/  @!PT LDS RZ, [RZ] ;  /* 0x00000000fffff984 */ /* 0x000fe20000000800 */
[----:B------:R-:W-:Y:S01]  /*de50*/  @!PT LDS RZ, [RZ] ;  /* 0x00000000fffff984 */ /* 0x000fe20000000800 */
[----:B------:R-:W-:Y:S04]  /*de60*/  LDGSTS.E.BYPASS.LTC128B.128 [R4+0x18400], desc[UR38][R14.64], !P4 ;  /* 0x184000000e047fae */ /* 0x000fe8000e101d66 */
[----:B------:R0:W-:Y:S02]  /*de70*/  LDGSTS.E.BYPASS.LTC128B.128 [R4+0x1c400], desc[UR38][R14.64+0x80], !P3 ;  /* 0x1c4000800e047fae */ /* 0x0001e4000d901d66 */
[----:B0-----:R-:W-:-:S07]  /*de80*/  IMAD.MOV.U32 R15, RZ, RZ, -0x1 ;  /* 0xffffffffff0f7424 */ /* 0x001fce00078e00ff */
[----:B------:R-:W-:Y:S05]  /*de90*/  WARPSYNC.COLLECTIVE R15, `(.L_x_6611) ;  /* 0x000000000f087348 */ /* 0x000fea0003c00000 */
[----:B------:R0:W1:Y:S02]  /*dea0*/  SHFL.IDX P6, R14, R13, R12, R11 ;  /* 0x0000000c0d0e7389 */ /* 0x00006400000c000b */
[----:B01----:R-:W-:Y:S01]  /*deb0*/  ENDCOLLECTIVE ;  /* 0x000000000000791b */ /* 0x003fe20003800000 */
.L_x_6611:
[----:B------:R-:W-:Y:S01]  /*dec0*/  IMAD.MOV.U32 R13, RZ, RZ, R6 ;  /* 0x000000ffff0d7224 */ /* 0x000fe200078e0006 */
[----:B------:R-:W-:-:S07]  /*ded0*/  MOV R0, R14 ;  /* 0x0000000e00007202 */ /* 0x000fce0000000f00 */
[----:B------:R-:W-:Y:S05]  /*dee0*/  WARPSYNC.COLLECTIVE R15, `(.L_x_6612) ;  /* 0x000000000f087348 */ /* 0x000fea0003c00000 */
[----:B------:R0:W1:Y:S02]  /*def0*/  SHFL.IDX P6, R14, R13, R12, R11 ;  /* 0x0000000c0d0e7389 */ /* 0x00006400000c000b */
[----:B01----:R-:W-:Y:S01]  /*df00*/  ENDCOLLECTIVE ;  /* 0x000000000000791b */ /* 0x003fe20003800000 */
.L_x_6612:
[----:B------:R-:W-:Y:S01]  /*df10*/  MOV R13, R5 ;  /* 0x00000005000d7202 */ /* 0x000fe20000000f00 */
[----:B------:R-:W-:Y:S01]  /*df20*/  IMAD.MOV.U32 R12, RZ, RZ, 0x2 ;  /* 0x00000002ff0c7424 */ /* 0x000fe200078e00ff */
[----:B------:R-:W-:-:S04]  /*df30*/  MOV R37, R14 ;  /* 0x0000000e00257202 */ /* 0x000fc80000000f00 */
[----:B------:R-:W-:-:S05]  /*df40*/  IADD3 R14, P0, R37, R3, RZ ;  /* 0x00000003250e7210 */ /* 0x000fca0007f1e0ff */
[----:B------:R-:W-:-:S05]  /*df50*/  IMAD.X R15, RZ, RZ, R0, P0 ;  /* 0x000000ffff0f7224 */ /* 0x000fca00000e0600 */
[----:B------:R-:W-:Y:S01]  /*df60*/  @!PT LDS RZ, [RZ] ;  /* 0x00000000fffff984 */ /* 0x000fe20000000800 */
[----:B------:R-:W-:Y:S01]  /*df70*/  @!PT LDS RZ, [RZ] ;  /* 0x00000000fffff984 */ /* 0x000fe20000000800 */
[----:B------:R-:W-:Y:S01]  /*df80*/  @!PT LDS RZ, [RZ] ;  /* 0x00000000fffff984 */ /* 0x000fe20000000800 */
[----:B------:R-:W-:Y:S04]  /*df90*/  LDGSTS.E.BYPASS.LTC128B.128 [R4+0x18c00], desc[UR38][R14.64], !P4 ;  /* 0x18c000000e047fae */ /* 0x000fe8000e101d66 */
[----:B------:R0:W-:Y:S02]  /*dfa0*/  LDGSTS.E.BYPASS.LTC128B.128 [R4+0x1cc00], desc[UR38][R14.64+0x80], !P3 ;  /* 0x1cc000800e047fae */ /* 0x0001e4000d901d66 */
[----:B0-----:R-:W-:-:S07]  /*dfb0*/  MOV R15, 0xffffffff ;  /* 0xffffffff000f7802 */ /* 0x001fce0000000f00 */
[----:B------:R-:W-:Y:S05]  /*dfc0*/  WARPSYNC.COLLECTIVE R15, `(.L_x_6613) ;  /* 0x000000000f087348 */ /* 0x000fea0003c00000 */
[----:B------:R0:W1:Y:S02]  /*dfd0*/  SHFL.IDX P6, R14, R13, R12, R11 ;  /* 0x0000000c0d0e7389 */ /* 0x00006400000c000b */
[----:B01----:R-:W-:Y:S01]  /*dfe0*/  ENDCOLLECTIVE ;  /* 0x000000000000791b */ /* 0x003fe20003800000 */
.L_x_6613:
[----:B------:R-:W-:Y:S01]  /*dff0*/  MOV R13, R6 ;  /* 0x00000006000d7202 */ /* 0x000fe20000000f00 */
[----:B------:R-:W-:-:S07]  /*e000*/  IMAD.MOV.U32 R7, RZ, RZ, R14 ;  /* 0x000000ffff077224 */ /* 0x000fce00078e000e */
[----:B------:R-:W-:Y:S05]  /*e010*/  WARPSYNC.COLLECTIVE R15, `(.L_x_6614) ;  /* 0x000000000f087348 */ /* 0x000fea0003c00000 */
[----:B------:R0:W1:Y:S02]  /*e020*/  SHFL.IDX P6, R14, R13, R12, R11 ;  /* 0x0000000c0d0e7389 */ /* 0x00006400000c000b */
[----:B01----:R-:W-:Y:S01]  /*e030*/  ENDCOLLECTIVE ;  /* 0x000000000000791b */ /* 0x003fe20003800000 */
.L_x_6614:
[----:B------:R-:W-:Y:S01]  /*e040*/  MOV R13, R5 ;  /* 0x00000005000d7202 */ /* 0x000fe20000000f00 */
[----:B------:R-:W-:Y:S01]  /*e050*/  IMAD.MOV.U32 R12, RZ, RZ, 0x3 ;  /* 0x00000003ff0c7424 */ /* 0x000fe200078e00ff */
        /* <DEDUP_REMOVED lines=11> */
.L_x_6615:
[----:B------:R-:W-:Y:S01]  /*e110*/  MOV R13, R6 ;  /* 0x00000006000d7202 */ /* 0x000fe20000000f00 */
[----:B------:R-:W-:-:S07]  /*e120*/  IMAD.MOV.U32 R0, RZ, RZ, R14 ;  /* 0x000000ffff007224 */ /* 0x000fce00078e000e */
[----:B------:R-:W-:Y:S05]  /*e130*/  WARPSYNC.COLLECTIVE R15, `(.L_x_6616) ;  /* 0x000000000f087348 */ /* 0x000fea0003c00000 */
[----:B------:R0:W1:Y:S02]  /*e140*/  SHFL.IDX P6, R14, R13, R12, R11 ;  /* 0x0000000c0d0e7389 */ /* 0x00006400000c000b */
[----:B01----:R-:W-:Y:S01]  /*e150*/  ENDCOLLECTIVE ;  /* 0x000000000000791b */ /* 0x003fe20003800000 */
.L_x_6616:
[----:B------:R-:W-:Y:S01]  /*e160*/  IMAD.MOV.U32 R13, RZ, RZ, R5 ;  /* 0x000000ffff0d7224 */ /* 0x000fe200078e0005 */
[----:B------:R-:W-:Y:S01]  /*e170*/  MOV R12, 0x4 ;  /* 0x00000004000c7802 */ /* 0x000fe20000000f00 */
[----:B------:R-:W-:-:S05]  /*e180*/  IMAD.MOV.U32 R37, RZ, RZ, R14 ;  /* 0x000000ffff257224 */ /* 0x000fca00078e000e */
        /* <DEDUP_REMOVED lines=11> */
.L_x_6617:
[----:B------:R-:W-:Y:S01]  /*e240*/  IMAD.MOV.U32 R13, RZ, RZ, R6 ;  /* 0x000000ffff0d7224 */ /* 0x000fe200078e0006 */
[----:B------:R-:W-:-:S07]  /*e250*/  MOV R0, R14 ;  /* 0x0000000e00007202 */ /* 0x000fce0000000f00 */
[----:B------:R-:W-:Y:S05]  /*e260*/  WARPSYNC.COLLECTIVE R15, `(.L_x_6618) ;  /* 0x000000000f087348 */ /* 0x000fea0003c00000 */
[----:B------:R0:W1:Y:S02]  /*e270*/  SHFL.IDX P6, R14, R13, R12, R11 ;  /* 0x0000000c0d0e7389 */ /* 0x00006400000c000b */
[----:B01----:R-:W-:Y:S01]  /*e280*/  ENDCOLLECTIVE ;  /* 0x000000000000791b */ /* 0x003fe20003800000 */
.L_x_6618:
        /* <DEDUP_REMOVED lines=14> */
.L_x_6619:
[----:B------:R-:W-:Y:S01]  /*e370*/  MOV R13, R6 ;  /* 0x00000006000d7202 */ /* 0x000fe20000000f00 */
[----:B------:R-:W-:-:S07]  /*e380*/  IMAD.MOV.U32 R7, RZ, RZ, R14 ;  /* 0x000000ffff077224 */ /* 0x000fce00078e000e */
[----:B------:R-:W-:Y:S05]  /*e390*/  WARPSYNC.COLLECTIVE R15, `(.L_x_6620) ;  /* 0x000000000f087348 */ /* 0x000fea0003c00000 */
[----:B------:R0:W1:Y:S02]  /*e3a0*/  SHFL.IDX P6, R14, R13, R12, R11 ;  /* 0x0000000c0d0e7389 */ /* 0x00006400000c000b */
[----:B01----:R-:W-:Y:S01]  /*e3b0*/  ENDCOLLECTIVE ;  /* 0x000000000000791b */ /* 0x003fe20003800000 */
.L_x_6620:
        /* <DEDUP_REMOVED lines=13> */
.L_x_6621:
[----:B------:R-:W-:Y:S01]  /*e490*/  MOV R13, R6 ;  /* 0x00000006000d7202 */ /* 0x000fe20000000f00 */
[----:B------:R-:W-:-:S07]  /*e4a0*/  IMAD.MOV.U32 R0, RZ, RZ, R14 ;  /* 0x000000ffff007224 */ /* 0x000fce00078e000e */
[----:B------:R-:W-:Y:S05]  /*e4b0*/  WARPSYNC.COLLECTIVE R15, `(.L_x_6622) ;  /* 0x000000000f087348 */ /* 0x000fea0003c00000 */
[----:B------:R0:W1:Y:S02]  /*e4c0*/  SHFL.IDX P6, R14, R13, R12, R11 ;  /* 0x0000000c0d0e7389 */ /* 0x00006400000c000b */
[----:B01----:R-:W-:Y:S01]  /*e4d0*/  ENDCOLLECTIVE ;  /* 0x000000000000791b */ /* 0x003fe20003800000 */
.L_x_6622:
        /* <DEDUP_REMOVED lines=14> */
.L_x_6623:
[----:B------:R-:W-:Y:S01]  /*e5c0*/  IMAD.MOV.U32 R13, RZ, RZ, R6 ;  /* 0x000000ffff0d7224 */ /* 0x000fe200078e0006 */
[----:B------:R-:W-:-:S07]  /*e5d0*/  MOV R5, R14 ;  /* 0x0000000e00057202 */ /* 0x000fce0000000f00 */
[----:B------:R-:W-:Y:S05]  /*e5e0*/  WARPSYNC.COLLECTIVE R15, `(.L_x_6624) ;  /* 0x000000000f087348 */ /* 0x000fea0003c00000 */
[----:B------:R0:W1:Y:S02]  /*e5f0*/  SHFL.IDX P6, R14, R13, R12, R11 ;  /* 0x0000000c0d0e7389 */ /* 0x00006400000c000b */
[----:B01----:R-:W-:Y:S01]  /*e600*/  ENDCOLLECTIVE ;  /* 0x000000000000791b */ /* 0x003fe20003800000 */
.L_x_6624:
[----:B------:R-:W-:Y:S01]  /*e610*/  MOV R6, R14 ;  /* 0x0000000e00067202 */ /* 0x000fe20000000f00 */
[----:B------:R-:W-:Y:S06]  /*e620*/  BRA `(.L_x_6625) ;  /* 0xffffffcc00207947 */ /* 0x000fec000383ffff */
.L_x_6546:
[----:B---3--:R3:W4:Y:S02]  /*e630*/  SYNCS.PHASECHK.TRANS64.TRYWAIT P0, [R0+URZ+0x28860], R5 ;  /* 0x02886005000075a7 */ /* 0x008724000800017f */
[----:B----4-:R-:W-:Y:S05]  /*e640*/  @!P0 NANOSLEEP.SYNCS 0x989680 ;  /* 0x009896800000895d */ /* 0x010fea0003900000 */
[----:B------:R-:W4:Y:S02]  /*e650*/  @!P0 SYNCS.PHASECHK.TRANS64 P0, [R0+URZ+0x28860], R5 ;  /* 0x02886005000085a7 */ /* 0x000f24000800007f */
[----:B----4-:R-:W-:Y:S05]  /*e660*/  @!P0 BRA `(.L_x_6546) ;  /* 0xfffffffc00f08947 */ /* 0x010fea000383ffff */
[----:B------:R-:W-:Y:S05]  /*e670*/  BRA `(.L_x_6626) ;  /* 0xffffffcc00787947 */ /* 0x000fea000383ffff */
.L_x_6547:
[----:B------:R-:W-:Y:S01]  /*e680*/  BSSY B1, `(.L_x_6627) ;  /* 0x0000008000017945 */ /* 0x000fe20003800000 */
[----:B0-----:R-:W-:Y:S01]  /*e690*/  IMAD.MOV.U32 R13, RZ, RZ, R2 ;  /* 0x000000ffff0d7224 */ /* 0x001fe200078e0002 */
[----:B------:R-:W-:Y:S01]  /*e6a0*/  MOV R12, RZ ;  /* 0x000000ff000c7202 */ /* 0x000fe20000000f00 */
[----:B------:R-:W-:Y:S01]  /*e6b0*/  IMAD.MOV.U32 R11, RZ, RZ, 0x181f ;  /* 0x0000181fff0b7424 */ /* 0x000fe200078e00ff */
[----:B------:R-:W-:-:S07]  /*e6c0*/  MOV R15, 0xffffffff ;  /* 0xffffffff000f7802 */ /* 0x000fce0000000f00 */
[----:B--23--:R-:W-:Y:S05]  /*e6d0*/  WARPSYNC.COLLECTIVE R15, `(.L_x_6628) ;  /* 0x000000000f087348 */ /* 0x00cfea0003c00000 */
[----:B------:R0:W1:Y:S02]  /*e6e0*/  SHFL.IDX P6, R14, R13, R12, R11 ;  /* 0x0000000c0d0e7389 */ /* 0x00006400000c000b */
[----:B0123--:R-:W-:Y:S01]  /*e6f0*/  ENDCOLLECTIVE ;  /* 0x000000000000791b */ /* 0x00ffe20003800000 */
.L_x_6628:
[----:B------:R-:W-:Y:S05]  /*e700*/  BSYNC B1 ;  /* 0x0000000000017941 */ /* 0x000fea0003800000 */
.L_x_6627:
        /* <DEDUP_REMOVED lines=9> */
.L_x_6629:
[----:B------:R-:W-:Y:S01]  /*e7a0*/  IMAD.MOV.U32 R13, RZ, RZ, R2 ;  /* 0x000000ffff0d7224 */ /* 0x000fe200078e0002 */
[----:B------:R-:W-:Y:S02]  /*e7b0*/  MOV R12, 0x1 ;  /* 0x00000001000c7802 */ /* 0x000fe40000000f00 */
[----:B------:R-:W-:-:S13]  /*e7c0*/  IADD3 R4, P0, R14, R3, RZ ;  /* 0x000000030e047210 */ /* 0x000fda0007f1e0ff */
[----:B------:R-:W-:Y:S05]  /*e7d0*/  WARPSYNC.COLLECTIVE R15, `(.L_x_6630) ;  /* 0x000000000f087348 */ /* 0x000fea0003c00000 */
[----:B------:R0:W1:Y:S02]  /*e7e0*/  SHFL.IDX P6, R14, R13, R12, R11 ;  /* 0x0000000c0d0e7389 */ /* 0x00006400000c000b */
[----:B01----:R-:W-:Y:S01]  /*e7f0*/  ENDCOLLECTIVE ;  /* 0x000000000000791b */ /* 0x003fe20003800000 */
.L_x_6630:
        /* <DEDUP_REMOVED lines=12> */
.L_x_6631:
[----:B------:R-:W-:Y:S01]  /*e8c0*/  @!PT LDS RZ, [RZ] ;  /* 0x00000000fffff984 */ /* 0x000fe20000000800 */
[----:B------:R-:W-:Y:S01]  /*e8d0*/  @!PT LDS RZ, [RZ] ;  /* 0x00000000fffff984 */ /* 0x000fe20000000800 */
[----:B------:R-:W-:Y:S01]  /*e8e0*/  @!PT LDS RZ, [RZ] ;  /* 0x00000000fffff984 */ /* 0x000fe20000000800 */
[----:B------:R0:W-:Y:S01]  /*e8f0*/  LDGSTS.E.BYPASS.LTC128B.128 [R7+0x4400], desc[UR38][R4.64+0x80], !P0 ;  /* 0x0440008004077fae */ /* 0x0001e2000c101d66 */
[----:B------:R-:W-:Y:S01]  /*e900*/  MOV R13, R2 ;  /* 0x00000002000d7202 */ /* 0x000fe20000000f00 */
[----:B------:R-:W-:Y:S01]  /*e910*/  IMAD.MOV.U32 R12, RZ, RZ, 0x2 ;  /* 0x00000002ff0c7424 */ /* 0x000fe200078e00ff */
[----:B0-----:R-:W-:-:S13]  /*e920*/  IADD3 R4, P0, R14, R3, RZ ;  /* 0x000000030e047210 */ /* 0x001fda0007f1e0ff */
[----:B------:R-:W-:Y:S05]  /*e930*/  WARPSYNC.COLLECTIVE R15, `(.L_x_6632) ;  /* 0x000000000f087348 */ /* 0x000fea0003c00000 */
[----:B------:R0:W1:Y:S02]  /*e940*/  SHFL.IDX P6, R14, R13, R12, R11 ;  /* 0x0000000c0d0e7389 */ /* 0x00006400000c000b */
[----:B01----:R-:W-:Y:S01]  /*e950*/  ENDCOLLECTIVE ;  /* 0x000000000000791b */ /* 0x003fe20003800000 */
.L_x_6632:
        /* <DEDUP_REMOVED lines=12> */
.L_x_6633:
[----:B------:R-:W-:Y:S01]  /*ea20*/  @!PT LDS RZ, [RZ] ;  /* 0x00000000fffff984 */ /* 0x000fe20000000800 */
[----:B------:R-:W-:Y:S01]  /*ea30*/  @!PT LDS RZ, [RZ] ;  /* 0x00000000fffff984 */ /* 0x000fe20000000800 */
[----:B------:R-:W-:Y:S01]  /*ea40*/  @!PT LDS RZ, [RZ] ;  /* 0x00000000fffff984 */ /* 0x000fe20000000800 */
[----:B------:R0:W-:Y:S01]  /*ea50*/  LDGSTS.E.BYPASS.LTC128B.128 [R7+0x4c00], desc[UR38][R4.64+0x80], !P0 ;  /* 0x04c0008004077fae */ /* 0x0001e2000c101d66 */
[----:B------:R-:W-:Y:S01]  /*ea60*/  IMAD.MOV.U32 R13, RZ, RZ, R2 ;  /* 0x000000ffff0d7224 */ /* 0x000fe200078e0002 */
[----:B------:R-:W-:Y:S02]  /*ea70*/  MOV R12, 0x3 ;  /* 0x00000003000c7802 */ /* 0x000fe40000000f00 */
[----:B0-----:R-:W-:-:S13]  /*ea80*/  IADD3 R4, P0, R14, R3, RZ ;  /* 0x000000030e047210 */ /* 0x001fda0007f1e0ff */
[----:B------:R-:W-:Y:S05]  /*ea90*/  WARPSYNC.COLLECTIVE R15, `(.L_x_6634) ;  /* 0x000000000f087348 */ /* 0x000fea0003c00000 */
[----:B------:R0:W1:Y:S02]  /*eaa0*/  SHFL.IDX P6, R14, R13, R12, R11 ;  /* 0x0000000c0d0e7389 */ /* 0x00006400000c000b */
[----:B01----:R-:W-:Y:S01]  /*eab0*/  ENDCOLLECTIVE ;  /* 0x000000000000791b */ /* 0x003fe20003800000 */
.L_x_6634:
        /* <DEDUP_REMOVED lines=12> */
.L_x_6635:
        /* <DEDUP_REMOVED lines=10> */
.L_x_6636:
        /* <DEDUP_REMOVED lines=12> */
.L_x_6637:
        /* <DEDUP_REMOVED lines=10> */
.L_x_6638:
        /* <DEDUP_REMOVED lines=12> */
.L_x_6639:
        /* <DEDUP_REMOVED lines=10> */
.L_x_6640:
        /* <DEDUP_REMOVED lines=12> */
.L_x_6641:
        /* <DEDUP_REMOVED lines=10> */
.L_x_6642:
        /* <DEDUP_REMOVED lines=12> */
.L_x_6643:
[----:B------:R-:W-:Y:S01]  /*f100*/  @!PT LDS RZ, [RZ] ;  /* 0x00000000fffff984 */ /* 0x000fe20000000800 */
[----:B------:R-:W-:Y:S01]  /*f110*/  @!PT LDS RZ, [RZ] ;  /* 0x00000000fffff984 */ /* 0x000fe20000000800 */
[----:B------:R-:W-:Y:S01]  /*f120*/  @!PT LDS RZ, [RZ] ;  /* 0x00000000fffff984 */ /* 0x000fe20000000800 */
[----:B------:R0:W-:Y:S01]  /*f130*/  LDGSTS.E.BYPASS.LTC128B.128 [R7+0x7400], desc[UR38][R4.64+0x80], !P0 ;  /* 0x0740008004077fae */ /* 0x0001e2000c101d66 */
[----:B------:R-:W-:Y:S05]  /*f140*/  BRA `(.L_x_6644) ;  /* 0xffffffc400c07947 */ /* 0x000fea000383ffff */
.L_x_6553:
[----:B0-----:R0:W1:Y:S02]  /*f150*/  SYNCS.PHASECHK.TRANS64.TRYWAIT P0, [R0+URZ+0x28860], R5 ;  /* 0x02886005000075a7 */ /* 0x001064000800017f */
[----:B-1----:R-:W-:Y:S05]  /*f160*/  @!P0 NANOSLEEP.SYNCS 0x989680 ;  /* 0x009896800000895d */ /* 0x002fea0003900000 */
[----:B------:R-:W1:Y:S02]  /*f170*/  @!P0 SYNCS.PHASECHK.TRANS64 P0, [R0+URZ+0x28860], R5 ;  /* 0x02886005000085a7 */ /* 0x000e64000800007f */
[----:B-1----:R-:W-:Y:S05]  /*f180*/  @!P0 BRA `(.L_x_6553) ;  /* 0xfffffffc00f08947 */ /* 0x002fea000383ffff */
[----:B------:R-:W-:Y:S05]  /*f190*/  BRA `(.L_x_6645) ;  /* 0xffffffc800a87947 */ /* 0x000fea000383ffff */
.L_x_6554:
[----:B------:R-:W-:Y:S01]  /*f1a0*/  BSSY B0, `(.L_x_6646) ;  /* 0x0000008000007945 */ /* 0x000fe20003800000 */
[----:B------:R-:W-:Y:S01]  /*f1b0*/  IMAD.MOV.U32 R13, RZ, RZ, R2 ;  /* 0x000000ffff0d7224 */ /* 0x000fe200078e0002 */
[----:B------:R-:W-:Y:S01]  /*f1c0*/  MOV R12, RZ ;  /* 0x000000ff000c7202 */ /* 0x000fe20000000f00 */
[----:B------:R-:W-:Y:S01]  /*f1d0*/  IMAD.MOV.U32 R11, RZ, RZ, 0x181f ;  /* 0x0000181fff0b7424 */ /* 0x000fe200078e00ff */
[----:B------:R-:W-:-:S07]  /*f1e0*/  MOV R15, 0xffffffff ;  /* 0xffffffff000f7802 */ /* 0x000fce0000000f00 */
[----:B0-2---:R-:W-:Y:S05]  /*f1f0*/  WARPSYNC.COLLECTIVE R15, `(.L_x_6647) ;  /* 0x000000000f087348 */ /* 0x005fea0003c00000 */
[----:B------:R1:W3:Y:S02]  /*f200*/  SHFL.IDX P6, R14, R13, R12, R11 ;  /* 0x0000000c0d0e7389 */ /* 0x0002e400000c000b */
[----:B0123--:R-:W-:Y:S01]  /*f210*/  ENDCOLLECTIVE ;  /* 0x000000000000791b */ /* 0x00ffe20003800000 */
.L_x_6647:
[----:B------:R-:W-:Y:S05]  /*f220*/  BSYNC B0 ;  /* 0x0000000000007941 */ /* 0x000fea0003800000 */
.L_x_6646:
        /* <DEDUP_REMOVED lines=9> */
.L_x_6648:
[----:B------:R-:W-:Y:S02]  /*f2c0*/  ULDC UR4, c[0x0][0x2f4] ;  /* 0x0000bd0000047ab9 */ /* 0x000fe40000000800 */
[----:B------:R-:W-:Y:S02]  /*f2d0*/  ISETP.GE.AND P0, PT, R25, UR4, PT ;  /* 0x0000000419007c0c */ /* 0x000fe4000bf06270 */
[----:B------:R-:W-:Y:S02]  /*f2e0*/  ISETP.GE.AND P1, PT, R26, UR4, PT ;  /* 0x000000041a007c0c */ /* 0x000fe4000bf26270 */
[C---:B------:R-:W-:Y:S02]  /*f2f0*/  ISETP.LT.OR P3, PT, R29.reuse, 0x1, P0 ;  /* 0x000000011d00780c */ /* 0x040fe40000761670 */
[----:B------:R-:W-:Y:S01]  /*f300*/  ISETP.LT.OR P2, PT, R29, 0x1, P1 ;  /* 0x000000011d00780c */ /* 0x000fe20000f41670 */
[----:B------:R-:W-:Y:S01]  /*f310*/  IMAD.MOV.U32 R13, RZ, RZ, R2 ;  /* 0x000000ffff0d7224 */ /* 0x000fe200078e0002 */
[----:B------:R-:W-:-:S02]  /*f320*/  MOV R12, 0x1 ;  /* 0x00000001000c7802 */ /* 0x000fc40000000f00 */
[----:B------:R-:W-:-:S09]  /*f330*/  MOV R4, R14 ;  /* 0x0000000e00047202 */ /* 0x000fd20000000f00 */
[----:B------:R-:W-:Y:S05]  /*f340*/  WARPSYNC.COLLECTIVE R15, `(.L_x_6649) ;  /* 0x000000000f087348 */ /* 0x000fea0003c00000 */
[----:B------:R0:W1:Y:S02]  /*f350*/  SHFL.IDX P6, R14, R13, R12, R11 ;  /* 0x0000000c0d0e7389 */ /* 0x00006400000c000b */
[----:B01----:R-:W-:Y:S01]  /*f360*/  ENDCOLLECTIVE ;  /* 0x000000000000791b */ /* 0x003fe20003800000 */
.L_x_6649:
[----:B------:R-:W-:-:S05]  /*f370*/  IMAD.WIDE.U32 R4, R26, 0x2, R4 ;  /* 0x000000021a047825 */ /* 0x000fca00078e0004 */
[----:B------:R-:W-:Y:S01]  /*f380*/  @!PT LDS RZ, [RZ] ;  /* 0x00000000fffff984 */ /* 0x000fe20000000800 */
[----:B------:R-:W-:Y:S01]  /*f390*/  @!PT LDS RZ, [RZ] ;  /* 0x00000000fffff984 */ /* 0x000fe20000000800 */
[----:B------:R-:W-:Y:S01]  /*f3a0*/  @!PT LDS RZ, [RZ] ;  /* 0x00000000fffff984 */ /* 0x000fe20000000800 */
[----:B------:R0:W-:Y:S01]  /*f3b0*/  LDGSTS.E.BYPASS.LTC128B.128 [R3+0x400], desc[UR38][R4.64], !P2 ;  /* 0x0040000004037fae */ /* 0x0001e2000d101d66 */
[----:B------:R-:W-:-:S03]  /*f3c0*/  ISETP.LT.OR P2, PT, R29, 0x11, P1 ;  /* 0x000000111d00780c */ /* 0x000fc60000f41670 */
[----:B------:R0:W-:Y:S01]  /*f3d0*/  LDGSTS.E.BYPASS.LTC128B.128 [R3+0x4400], desc[UR38][R4.64+0x80], !P3 ;  /* 0x0440008004037fae */ /* 0x0001e2000d901d66 */
[----:B------:R-:W-:Y:S02]  /*f3e0*/  ISETP.LT.OR P3, PT, R29, 0x11, P0 ;  /* 0x000000111d00780c */ /* 0x000fe40000761670 */
[----:B------:R-:W-:Y:S01]  /*f3f0*/  MOV R13, R16 ;  /* 0x00000010000d7202 */ /* 0x000fe20000000f00 */
[----:B------:R-:W-:-:S10]  /*f400*/  IMAD.MOV.U32 R20, RZ, RZ, R14 ;  /* 0x000000ffff147224 */ /* 0x000fd400078e000e */
[----:B0-----:R-:W-:Y:S05]  /*f410*/  WARPSYNC.COLLECTIVE R15, `(.L_x_6650) ;  /* 0x000000000f087348 */ /* 0x001fea0003c00000 */
[----:B------:R1:W2:Y:S02]  /*f420*/  SHFL.IDX P6, R14, R13, R12, R11 ;  /* 0x0000000c0d0e7389 */ /* 0x0002a400000c000b */
[----:B012---:R-:W-:Y:S01]  /*f430*/  ENDCOLLECTIVE ;  /* 0x000000000000791b */ /* 0x007fe20003800000 */
.L_x_6650:
[----:B------:R-:W-:Y:S01]  /*f440*/  MOV R5, R20 ;  /* 0x0000001400057202 */ /* 0x000fe20000000f00 */
[----:B------:R-:W-:Y:S01]  /*f450*/  IMAD.MOV.U32 R13, RZ, RZ, R2 ;  /* 0x000000ffff0d7224 */ /* 0x000fe200078e0002 */
[----:B------:R-:W-:Y:S01]  /*f460*/  MOV R12, 0x2 ;  /* 0x00000002000c7802 */ /* 0x000fe20000000f00 */
[----:B------:R-:W-:-:S07]  /*f470*/  IMAD.MOV.U32 R4, RZ, RZ, R14 ;  /* 0x000000ffff047224 */ /* 0x000fce00078e000e */
[----:B------:R-:W-:Y:S05]  /*f480*/  WARPSYNC.COLLECTIVE R15, `(.L_x_6651) ;  /* 0x000000000f087348 */ /* 0x000fea0003c00000 */
[----:B------:R0:W1:Y:S02]  /*f490*/  SHFL.IDX P6, R14, R13, R12, R11 ;  /* 0x0000000c0d0e7389 */ /* 0x00006400000c000b */
[----:B01----:R-:W-:Y:S01]  /*f4a0*/  ENDCOLLECTIVE ;  /* 0x000000000000791b */ /* 0x003fe20003800000 */
.L_x_6651:
        /* <DEDUP_REMOVED lines=13> */
.L_x_6652:
[----:B------:R-:W-:Y:S01]  /*f580*/  IMAD.MOV.U32 R5, RZ, RZ, R21 ;  /* 0x000000ffff057224 */ /* 0x000fe200078e0015 */
[----:B------:R-:W-:Y:S01]  /*f590*/  MOV R13, R2 ;  /* 0x00000002000d7202 */ /* 0x000fe20000000f00 */
[----:B------:R-:W-:Y:S02]  /*f5a0*/  IMAD.MOV.U32 R12, RZ, RZ, 0x3 ;  /* 0x00000003ff0c7424 */ /* 0x000fe400078e00ff */
[----:B------:R-:W-:-:S07]  /*f5b0*/  IMAD.MOV.U32 R22, RZ, RZ, R14 ;  /* 0x000000ffff167224 */ /* 0x000fce00078e000e */
[----:B------:R-:W-:Y:S05]  /*f5c0*/  WARPSYNC.COLLECTIVE R15, `(.L_x_6653) ;  /* 0x000000000f087348 */ /* 0x000fea0003c00000 */
[----:B------:R0:W1:Y:S02]  /*f5d0*/  SHFL.IDX P6, R14, R13, R12, R11 ;  /* 0x0000000c0d0e7389 */ /* 0x00006400000c000b */
[----:B01----:R-:W-:Y:S01]  /*f5e0*/  ENDCOLLECTIVE ;  /* 0x000000000000791b */ /* 0x003fe20003800000 */
.L_x_6653:
        /* <DEDUP_REMOVED lines=9> */
[----:B------:R-:W-:Y:S02]  /*f680*/  ISETP.LT.OR P3, PT, R29, 0x31, P0 ;  /* 0x000000311d00780c */ /* 0x000fe40000761670 */
[----:B------:R-:W-:-:S11]  /*f690*/  MOV R10, R14 ;  /* 0x0000000e000a7202 */ /* 0x000fd60000000f00 */
[----:B0-----:R-:W-:Y:S05]  /*f6a0*/  WARPSYNC.COLLECTIVE R15, `(.L_x_6654) ;  /* 0x000000000f087348 */ /* 0x001fea0003c00000 */
[----:B------:R1:W2:Y:S02]  /*f6b0*/  SHFL.IDX P6, R14, R13, R12, R11 ;  /* 0x0000000c0d0e7389 */ /* 0x0002a400000c000b */
[----:B012---:R-:W-:Y:S01]  /*f6c0*/  ENDCOLLECTIVE ;  /* 0x000000000000791b */ /* 0x007fe20003800000 */
.L_x_6654:
[----:B------:R-:W-:Y:S01]  /*f6d0*/  MOV R5, R10 ;  /* 0x0000000a00057202 */ /* 0x000fe20000000f00 */
[----:B------:R-:W-:Y:S02]  /*f6e0*/  IMAD.MOV.U32 R10, RZ, RZ, RZ ;  /* 0x000000ffff0a7224 */ /* 0x000fe400078e00ff */
[----:B------:R-:W-:Y:S01]  /*f6f0*/  IMAD.MOV.U32 R13, RZ, RZ, R2 ;  /* 0x000000ffff0d7224 */ /* 0x000fe200078e0002 */
[----:B------:R-:W-:Y:S02]  /*f700*/  MOV R12, 0x4 ;  /* 0x00000004000c7802 */ /* 0x000fe40000000f00 */
[----:B------:R-:W-:-:S07]  /*f710*/  MOV R23, R14 ;  /* 0x0000000e00177202 */ /* 0x000fce0000000f00 */
[----:B------:R-:W-:Y:S05]  /*f720*/  WARPSYNC.COLLECTIVE R15, `(.L_x_6655) ;  /* 0x000000000f087348 */ /* 0x000fea0003c00000 */
[----:B------:R0:W1:Y:S02]  /*f730*/  SHFL.IDX P6, R14, R13, R12, R11 ;  /* 0x0000000c0d0e7389 */ /* 0x00006400000c000b */
[----:B01----:R-:W-:Y:S01]  /*f740*/  ENDCOLLECTIVE ;  /* 0x000000000000791b */ /* 0x003fe20003800000 */
.L_x_6655:
[----:B------:R-:W-:-:S04]  /*f750*/  IMAD.MOV.U32 R4, RZ, RZ, R23 ;  /* 0x000000ffff047224 */ /* 0x000fc800078e0017 */
[----:B------:R-:W-:-:S05]  /*f760*/  IMAD.WIDE.U32 R4, R26, 0x2, R4 ;  /* 0x000000021a047825 */ /* 0x000fca00078e0004 */
[----:B------:R-:W-:Y:S01]  /*f770*/  @!PT LDS RZ, [RZ] ;  /* 0x00000000fffff984 */ /* 0x000fe20000000800 */
[----:B------:R-:W-:Y:S01]  /*f780*/  @!PT LDS RZ, [RZ] ;  /* 0x00000000fffff984 */ /* 0x000fe20000000800 */
[----:B------:R-:W-:Y:S01]  /*f790*/  @!PT LDS RZ, [RZ] ;  /* 0x00000000fffff984 */ /* 0x000fe20000000800 */
        /* <DEDUP_REMOVED lines=9> */
.L_x_6656:
[----:B------:R-:W-:Y:S01]  /*f830*/  IMAD.MOV.U32 R5, RZ, RZ, R18 ;  /* 0x000000ffff057224 */ /* 0x000fe200078e0012 */
[----:B------:R-:W-:Y:S01]  /*f840*/  MOV R13, R2 ;  /* 0x00000002000d7202 */ /* 0x000fe20000000f00 */
[----:B------:R-:W-:Y:S02]  /*f850*/  IMAD.MOV.U32 R12, RZ, RZ, 0x5 ;  /* 0x00000005ff0c7424 */ /* 0x000fe400078e00ff */
[----:B------:R-:W-:-:S07]  /*f860*/  IMAD.MOV.U32 R25, RZ, RZ, R14 ;  /* 0x000000ffff197224 */ /* 0x000fce00078e000e */
[----:B------:R-:W-:Y:S05]  /*f870*/  WARPSYNC.COLLECTIVE R15, `(.L_x_6657) ;  /* 0x000000000f087348 */ /* 0x000fea0003c00000 */
[----:B------:R0:W1:Y:S02]  /*f880*/  SHFL.IDX P6, R14, R13, R12, R11 ;  /* 0x0000000c0d0e7389 */ /* 0x00006400000c000b */
[----:B01----:R-:W-:Y:S01]  /*f890*/  ENDCOLLECTIVE ;  /* 0x000000000000791b */ /* 0x003fe20003800000 */
.L_x_6657:
        /* <DEDUP_REMOVED lines=14> */
.L_x_6658:
[----:B------:R-:W-:Y:S01]  /*f980*/  IMAD.MOV.U32 R5, RZ, RZ, R24 ;  /* 0x000000ffff057224 */ /* 0x000fe200078e0018 */
[----:B------:R-:W-:Y:S01]  /*f990*/  MOV R13, R2 ;  /* 0x00000002000d7202 */ /* 0x000fe20000000f00 */
[----:B------:R-:W-:Y:S01]  /*f9a0*/  IMAD.MOV.U32 R12, RZ, RZ, 0x6 ;  /* 0x00000006ff0c7424 */ /* 0x000fe200078e00ff */
[----:B------:R-:W-:-:S07]  /*f9b0*/  MOV R4, R14 ;  /* 0x0000000e00047202 */ /* 0x000fce0000000f00 */
[----:B------:R-:W-:Y:S05]  /*f9c0*/  WARPSYNC.COLLECTIVE R15, `(.L_x_6659) ;  /* 0x000000000f087348 */ /* 0x000fea0003c00000 */
[----:B------:R0:W1:Y:S02]  /*f9d0*/  SHFL.IDX P6, R14, R13, R12, R11 ;  /* 0x0000000c0d0e7389 */ /* 0x00006400000c000b */
[----:B01----:R-:W-:Y:S01]  /*f9e0*/  ENDCOLLECTIVE ;  /* 0x000000000000791b */ /* 0x003fe20003800000 */
.L_x_6659:
        /* <DEDUP_REMOVED lines=8> */
[----:B------:R-:W-:Y:S01]  /*fa70*/  IMAD.MOV.U32 R13, RZ, RZ, R16 ;  /* 0x000000ffff0d7224 */ /* 0x000fe200078e0010 */
[----:B------:R-:W-:-:S11]  /*fa80*/  MOV R22, R14 ;  /* 0x0000000e00167202 */ /* 0x000fd60000000f00 */
[----:B0-----:R-:W-:Y:S05]  /*fa90*/  WARPSYNC.COLLECTIVE R15, `(.L_x_6660) ;  /* 0x000000000f087348 */ /* 0x001fea0003c00000 */
[----:B------:R1:W2:Y:S02]  /*faa0*/  SHFL.IDX P6, R14, R13, R12, R11 ;  /* 0x0000000c0d0e7389 */ /* 0x0002a400000c000b */
[----:B012---:R-:W-:Y:S01]  /*fab0*/  ENDCOLLECTIVE ;  /* 0x000000000000791b */ /* 0x007fe20003800000 */
.L_x_6660:
[----:B------:R-:W-:Y:S01]  /*fac0*/  MOV R5, R22 ;  /* 0x0000001600057202 */ /* 0x000fe20000000f00 */
[----:B------:R-:W-:Y:S01]  /*fad0*/  IMAD.MOV.U32 R13, RZ, RZ, R2 ;  /* 0x000000ffff0d7224 */ /* 0x000fe200078e0002 */
[----:B------:R-:W-:Y:S02]  /*fae0*/  MOV R12, 0x7 ;  /* 0x00000007000c7802 */ /* 0x000fe40000000f00 */
[----:B------:R-:W-:-:S07]  /*faf0*/  MOV R27, R14 ;  /* 0x0000000e001b7202 */ /* 0x000fce0000000f00 */
[----:B------:R-:W-:Y:S05]  /*fb00*/  WARPSYNC.COLLECTIVE R15, `(.L_x_6661) ;  /* 0x000000000f087348 */ /* 0x000fea0003c00000 */
[----:B------:R0:W1:Y:S02]  /*fb10*/  SHFL.IDX P6, R14, R13, R12, R11 ;  /* 0x0000000c0d0e7389 */ /* 0x00006400000c000b */
[----:B01----:R-:W-:Y:S01]  /*fb20*/  ENDCOLLECTIVE ;  /* 0x000000000000791b */ /* 0x003fe20003800000 */
.L_x_6661:
[----:B------:R-:W-:-:S04]  /*fb30*/  IMAD.MOV.U32 R4, RZ, RZ, R27 ;  /* 0x000000ffff047224 */ /* 0x000fc800078e001b */
[----:B------:R-:W-:-:S05]  /*fb40*/  IMAD.WIDE.U32 R4, R26, 0x2, R4 ;  /* 0x000000021a047825 */ /* 0x000fca00078e0004 */
[----:B------:R-:W-:Y:S01]  /*fb50*/  @!PT LDS RZ, [RZ] ;  /* 0x00000000fffff984 */ /* 0x000fe20000000800 */
[----:B------:R-:W-:Y:S01]  /*fb60*/  @!PT LDS RZ, [RZ] ;  /* 0x00000000fffff984 */ /* 0x000fe20000000800 */
[----:B------:R-:W-:Y:S01]  /*fb70*/  @!PT LDS RZ, [RZ] ;  /* 0x00000000fffff984 */ /* 0x000fe20000000800 */
[----:B------:R0:W-:Y:S01]  /*fb80*/  LDGSTS.E.BYPASS.LTC128B.128 [R3+0x3400], desc[UR38][R4.64], !P2 ;  /* 0x0340000004037fae */ /* 0x0001e2000d101d66 */
[----:B------:R-:W-:-:S03]  /*fb90*/  MOV R13, R16 ;  /* 0x00000010000d7202 */ /* 0x000fc60000000f00 */
[----:B------:R0:W-:Y:S01]  /*fba0*/  LDGSTS.E.BYPASS.LTC128B.128 [R3+0x7400], desc[UR38][R4.64+0x80], !P3 ;  /* 0x0740008004037fae */ /* 0x0001e2000d901d66 */
[----:B------:R-:W-:-:S07]  /*fbb0*/  IMAD.MOV.U32 R2, RZ, RZ, R14 ;  /* 0x000000ffff027224 */ /* 0x000fce00078e000e */
[----:B0-----:R-:W-:Y:S05]  /*fbc0*/  WARPSYNC.COLLECTIVE R15, `(.L_x_6662) ;  /* 0x000000000f087348 */ /* 0x001fea0003c00000 */
[----:B------:R1:W2:Y:S02]  /*fbd0*/  SHFL.IDX P6, R14, R13, R12, R11 ;  /* 0x0000000c0d0e7389 */ /* 0x0002a400000c000b */
[----:B012---:R-:W-:Y:S01]  /*fbe0*/  ENDCOLLECTIVE ;  /* 0x000000000000791b */ /* 0x007fe20003800000 */
.L_x_6662:
[----:B------:R-:W-:Y:S05]  /*fbf0*/  BRA `(.L_x_6663) ;  /* 0xffffffc400307947 */ /* 0x000fea000383ffff */
.L_x_6557:
[----:B0-----:R0:W1:Y:S02]  /*fc00*/  SYNCS.PHASECHK.TRANS64.TRYWAIT P0, [R7+URZ+0x28820], R10 ;  /* 0x0288200a070075a7 */ /* 0x001064000800017f */
[----:B-1----:R-:W-:Y:S05]  /*fc10*/  @!P0 NANOSLEEP.SYNCS 0x989680 ;  /* 0x009896800000895d */ /* 0x002fea0003900000 */
[----:B------:R-:W1:Y:S02]  /*fc20*/  @!P0 SYNCS.PHASECHK.TRANS64 P0, [R7+URZ+0x28820], R10 ;  /* 0x0288200a070085a7 */ /* 0x000e64000800007f */
[----:B-1----:R-:W-:Y:S05]  /*fc30*/  @!P0 BRA `(.L_x_6557) ;  /* 0xfffffffc00f08947 */ /* 0x002fea000383ffff */
[----:B------:R-:W-:Y:S05]  /*fc40*/  BRA `(.L_x_6664) ;  /* 0xffffffc400a47947 */ /* 0x000fea000383ffff */
.L_x_6558:
[----:B------:R-:W-:Y:S01]  /*fc50*/  BSSY B0, `(.L_x_6665) ;  /* 0x0000008000007945 */ /* 0x000fe20003800000 */
[----:B------:R-:W-:Y:S01]  /*fc60*/  MOV R13, R17 ;  /* 0x00000011000d7202 */ /* 0x000fe20000000f00 */
[----:B------:R-:W-:Y:S01]  /*fc70*/  IMAD.MOV.U32 R12, RZ, RZ, RZ ;  /* 0x000000ffff0c7224 */ /* 0x000fe200078e00ff */
[----:B------:R-:W-:Y:S01]  /*fc80*/  MOV R11, 0x1f ;  /* 0x0000001f000b7802 */ /* 0x000fe20000000f00 */
[----:B------:R-:W-:-:S07]  /*fc90*/  IMAD.MOV.U32 R15, RZ, RZ, -0x1 ;  /* 0xffffffffff0f7424 */ /* 0x000fce00078e00ff */
[----:B0----5:R-:W-:Y:S05]  /*fca0*/  WARPSYNC.COLLECTIVE R15, `(.L_x_6666) ;  /* 0x000000000f087348 */ /* 0x021fea0003c00000 */
[----:B------:R1:W2:Y:S02]  /*fcb0*/  SHFL.IDX P6, R14, R13, R12, R11 ;  /* 0x0000000c0d0e7389 */ /* 0x0002a400000c000b */
[----:B012--5:R-:W-:Y:S01]  /*fcc0*/  ENDCOLLECTIVE ;  /* 0x000000000000791b */ /* 0x027fe20003800000 */
.L_x_6666:
[----:B------:R-:W-:Y:S05]  /*fcd0*/  BSYNC B0 ;  /* 0x0000000000007941 */ /* 0x000fea0003800000 */
.L_x_6665:
[----:B------:R-:W-:Y:S05]  /*fce0*/  BRA `(.L_x_6667) ;  /* 0xffffffc400887947 */ /* 0x000fea000383ffff */
.L_x_6559:
[----:B------:R-:W-:Y:S01]  /*fcf0*/  BSSY B0, `(.L_x_6668) ;  /* 0x0000006000007945 */ /* 0x000fe20003800000 */
[----:B------:R-:W-:-:S07]  /*fd00*/  MOV R15, 0xffffffff ;  /* 0xffffffff000f7802 */ /* 0x000fce0000000f00 */
[----:B01---5:R-:W-:Y:S05]  /*fd10*/  WARPSYNC.COLLECTIVE R15, `(.L_x_6669) ;  /* 0x000000000f0c7348 */ /* 0x023fea0003c00000 */
[----:B------:R-:W-:Y:S02]  /*fd20*/  ELECT P6, UR62, PT ;  /* 0x00000000003e782f */ /* 0x000fe400038c0000 */
[----:B------:R-:W-:Y:S01]  /*fd30*/  MOV R14, UR62 ;  /* 0x0000003e000e7c02 */ /* 0x000fe20008000f00 */
[----:B01---5:R-:W-:Y:S10]  /*fd40*/  ENDCOLLECTIVE ;  /* 0x000000000000791b */ /* 0x023ff40003800000 */
.L_x_6669:
[----:B------:R-:W-:Y:S05]  /*fd50*/  BSYNC B0 ;  /* 0x0000000000007941 */ /* 0x000fea0003800000 */
.L_x_6668:
[----:B------:R-:W-:Y:S05]  /*fd60*/  BRA `(.L_x_6670) ;  /* 0xffffffc4007c7947 */ /* 0x000fea000383ffff */
.L_x_6561:
[----:B--2---:R2:W3:Y:S02]  /*fd70*/  SYNCS.PHASECHK.TRANS64.TRYWAIT P1, [R5+URZ+0x28840], R2 ;  /* 0x02884002050075a7 */ /* 0x0044e4000802017f */
[----:B---3--:R-:W-:Y:S05]  /*fd80*/  @!P1 NANOSLEEP.SYNCS 0x989680 ;  /* 0x009896800000995d */ /* 0x008fea0003900000 */
[----:B------:R-:W3:Y:S02]  /*fd90*/  @!P1 SYNCS.PHASECHK.TRANS64 P1, [R5+URZ+0x28840], R2 ;  /* 0x02884002050095a7 */ /* 0x000ee4000802007f */
[----:B---3--:R-:W-:Y:S05]  /*fda0*/  @!P1 BRA `(.L_x_6561) ;  /* 0xfffffffc00f09947 */ /* 0x008fea000383ffff */
[----:B------:R-:W-:Y:S05]  /*fdb0*/  BRA `(.L_x_6671) ;  /* 0xffffffc4009c7947 */ /* 0x000fea000383ffff */
.L_x_6563:
[----:B0-----:R0:W3:Y:S02]  /*fdc0*/  SYNCS.PHASECHK.TRANS64.TRYWAIT P1, [R7+URZ+0x28840], R0 ;  /* 0x02884000070075a7 */ /* 0x0010e4000802017f */
[----:B---3--:R-:W-:Y:S05]  /*fdd0*/  @!P1 NANOSLEEP.SYNCS 0x989680 ;  /* 0x009896800000995d */ /* 0x008fea0003900000 */
[----:B------:R-:W3:Y:S02]  /*fde0*/  @!P1 SYNCS.PHASECHK.TRANS64 P1, [R7+URZ+0x28840], R0 ;  /* 0x02884000070095a7 */ /* 0x000ee4000802007f */
[----:B---3--:R-:W-:Y:S05]  /*fdf0*/  @!P1 BRA `(.L_x_6563) ;  /* 0xfffffffc00f09947 */ /* 0x008fea000383ffff */
[----:B------:R-:W-:Y:S05]  /*fe00*/  BRA `(.L_x_6672) ;  /* 0xffffffc400a87947 */ /* 0x000fea000383ffff */
.L_x_6565:
[----:B---3--:R3:W4:Y:S02]  /*fe10*/  SYNCS.PHASECHK.TRANS64.TRYWAIT P1, [R5+URZ+0x28860], R2 ;  /* 0x02886002050075a7 */ /* 0x008724000802017f */
[----:B----4-:R-:W-:Y:S05]  /*fe20*/  @!P1 NANOSLEEP.SYNCS 0x989680 ;  /* 0x009896800000995d */ /* 0x010fea0003900000 */
[----:B------:R-:W4:Y:S02]  /*fe30*/  @!P1 SYNCS.PHASECHK.TRANS64 P1, [R5+URZ+0x28860], R2 ;  /* 0x02886002050095a7 */ /* 0x000f24000802007f */
[----:B----4-:R-:W-:Y:S05]  /*fe40*/  @!P1 BRA `(.L_x_6565) ;  /* 0xfffffffc00f09947 */ /* 0x010fea000383ffff */
[----:B------:R-:W-:Y:S05]  /*fe50*/  BRA `(.L_x_6673) ;  /* 0xffffffc400a47947 */ /* 0x000fea000383ffff */
.L_x_6674:
        /* <DEDUP_REMOVED lines=10> */
.L_x_15988:


//--------------------- .text._ZN7cutlass13device_kernelIN5flash11enable_sm90INS1_16FlashAttnFwdSm90INS1_25CollectiveMainloopFwdSm90ILi2EN4cute5tupleIJNS5_1CILi1EEES8_S8_EEENS6_IJNS7_ILi128EEESA_SA_EEELi128ENS_6half_tEfNS_4arch4Sm90ELb0ELb0ELb1ELb1ELb1ELb0ELb0ELb1ELb1ELb1ELb1ELb0EEENS1_21CollectiveEpilogueFwdISB_S9_SC_SE_Li256ELb1ELb1ELb1ELb0EEENS1_36VarlenDynamicPersistentTileSchedulerILi128ELi128ELi256ELi128ELb1ELb1ELb1ELb0ELb1ELb1EEEEEEEEEvNT_6ParamsE --------------------------
	.section	.text._ZN7cutlass13device_kernelIN5flash11enable_sm90INS1_16FlashAttnFwdSm90INS1_25CollectiveMainloopFwdSm90ILi2EN4cute5tupleIJNS5_1CILi1EEES8_S8_EEENS6_IJNS7_ILi128EEESA_SA_EEELi128ENS_6half_tEfNS_4arch4Sm90ELb0ELb0ELb1ELb1ELb1ELb0ELb0ELb1ELb1ELb1ELb1ELb0EEENS1_21CollectiveEpilogueFwdISB_S9_SC_SE_Li256ELb1ELb1ELb1ELb0EEENS1_36VarlenDynamicPersistentTileSchedulerILi128ELi128ELi256ELi128ELb1ELb1ELb1ELb0ELb1ELb1EEEEEEEEEvNT_6ParamsE,"ax",@progbits
	.align	128
.text._ZN7cutlass13device_kernelIN5flash11enable_sm90INS1_16FlashAttnFwdSm90INS1_25CollectiveMainloopFwdSm90ILi2EN4cute5tupleIJNS5_1CILi1EEES8_S8_EEENS6_IJNS7_ILi128EEESA_SA_EEELi128ENS_6half_tEfNS_4arch4Sm90ELb0ELb0ELb1ELb1ELb1ELb0ELb0ELb1ELb1ELb1ELb1ELb0EEENS1_21CollectiveEpilogueFwdISB_S9_SC_SE_Li256ELb1ELb1ELb1ELb0EEENS1_36VarlenDynamicPersistentTileSchedulerILi128ELi128ELi256ELi128ELb1ELb1ELb1ELb0ELb1ELb1EEEEEEEEEvNT_6ParamsE:
        .type           _ZN7cutlass13device_kernelIN5flash11enable_sm90INS1_16FlashAttnFwdSm90INS1_25CollectiveMainloopFwdSm90ILi2EN4cute5tupleIJNS5_1CILi1EEES8_S8_EEENS6_IJNS7_ILi128EEESA_SA_EEELi128ENS_6half_tEfNS_4arch4Sm90ELb0ELb0ELb1ELb1ELb1ELb0ELb0ELb1ELb1ELb1ELb1ELb0EEENS1_21CollectiveEpilogueFwdISB_S9_SC_SE_Li256ELb1ELb1ELb1ELb0EEENS1_36VarlenDynamicPersistentTileSchedulerILi128ELi128ELi256ELi128ELb1ELb1ELb1ELb0ELb1ELb1EEEEEEEEEvNT_6ParamsE,@function
        .size           _ZN7cutlass13device_kernelIN5flash11enable_sm90INS1_16FlashAttnFwdSm90INS1_25CollectiveMainloopFwdSm90ILi2EN4cute5tupleIJNS5_1CILi1EEES8_S8_EEENS6_IJNS7_ILi128EEESA_SA_EEELi128ENS_6half_tEfNS_4arch4Sm90ELb0ELb0ELb1ELb1ELb1ELb0ELb0ELb1ELb1ELb1ELb1ELb0EEENS1_21CollectiveEpilogueFwdISB_S9_SC_SE_Li256ELb1ELb1ELb1ELb0EEENS1_36VarlenDynamicPersistentTileSchedulerILi128ELi128ELi256ELi128ELb1ELb1ELb1ELb0ELb1ELb1EEEEEEEEEvNT_6ParamsE,(.L_x_15989 - _ZN7cutlass13device_kernelIN5flash11enable_sm90INS1_16FlashAttnFwdSm90INS1_25CollectiveMainloopFwdSm90ILi2EN4cute5tupleIJNS5_1CILi1EEES8_S8_EEENS6_IJNS7_ILi128EEESA_SA_EEELi128ENS_6half_tEfNS_4arch4Sm90ELb0ELb0ELb1ELb1ELb1ELb0ELb0ELb1ELb1ELb1ELb1ELb0EEENS1_21CollectiveEpilogueFwdISB_S9_SC_SE_Li256ELb1ELb1ELb1ELb0EEENS1_36VarlenDynamicPersistentTileSchedulerILi128ELi128ELi256ELi128ELb1ELb1ELb1ELb0ELb1ELb1EEEEEEEEEvNT_6ParamsE)
        .other          _ZN7cutlass13device_kernelIN5flash11enable_sm90INS1_16FlashAttnFwdSm90INS1_25CollectiveMainloopFwdSm90ILi2EN4cute5tupleIJNS5_1CILi1EEES8_S8_EEENS6_IJNS7_ILi128EEESA_SA_EEELi128ENS_6half_tEfNS_4arch4Sm90ELb0ELb0ELb1ELb1ELb1ELb0ELb0ELb1ELb1ELb1ELb1ELb0EEENS1_21CollectiveEpilogueFwdISB_S9_SC_SE_Li256ELb1ELb1ELb1ELb0EEENS1_36VarlenDynamicPersistentTileSchedulerILi128ELi128ELi256ELi128ELb1ELb1ELb1ELb0ELb1ELb1EEEEEEEEEvNT_6ParamsE,@"STO_CUDA_ENTRY STV_DEFAULT"
_ZN7cutlass13device_kernelIN5flash11enable_sm90INS1_16FlashAttnFwdSm90INS1_25CollectiveMainloopFwdSm90ILi2EN4cute5tupleIJNS5_1CILi1EEES8_S8_EEENS6_IJNS7_ILi128EEESA_SA_EEELi128ENS_6half_tEfNS_4arch4Sm90ELb0ELb0ELb1ELb1ELb1ELb0ELb0ELb1ELb1ELb1ELb1ELb0EEENS1_21CollectiveEpilogueFwdISB_S9_SC_SE_Li256ELb1ELb1ELb1ELb0EEENS1_36VarlenDynamicPersistentTileSchedulerILi128ELi128ELi256ELi128ELb1ELb1ELb1ELb0ELb1ELb1EEEEEEEEEvNT_6ParamsE:
[----:B------:R-:W0:Y:S02]  /*0000*/  LDC R1, c[0x0][0x28] ;  /* 0x00000a00ff017b82 */ /* 0x000e240000000800 */
[----:B0-----:R-:W-:Y:S01]  /*0010*/  VIADD R1, R1, 0xffffffd8 ;  /* 0xffffffd801017836 */ /* 0x001fe20000000000 */
[----:B------:R-:W0:Y:S01]  /*0020*/  S2R R3, SR_TID.X ;  /* 0x0000000000037919 */ /* 0x000e220000002100 */
[----:B------:R-:W-:Y:S01]  /*0030*/  ELECT P0, URZ, PT ;  /* 0x00000000003f782f */ /* 0x000fe20003800000 */
[----:B------:R-:W-:Y:S01]  /*0040*/  UMOV UR4, 0x80 ;  /* 0x0000008000047882 */ /* 0x000fe20000000000 */
[----:B------:R-:W-:Y:S01]  /*0050*/  UMOV UR7, 0x100 ;  /* 0x0000010000077882 */ /* 0x000fe20000000000 */
[--C-:B0-----:R-:W-:Y:S02]  /*0060*/  SHF.R.U32.HI R0, RZ, 0x5, R3.reuse ;  /* 0x00000005ff007819 */ /* 0x101fe40000011603 */
[----:B------:R-:W-:-:S03]  /*0070*/  SHF.R.U32.HI R3, RZ, 0x7, R3 ;  /* 0x00000007ff037819 */ /* 0x000fc60000011603 */
[----:B------:R-:W0:Y:S02]  /*0080*/  SHFL.IDX PT, R2, R0, RZ, 0x1f ;  /* 0x00001fff00027589 */ /* 0x000e2400000e0000 */
[C---:B0-----:R-:W-:Y:S02]  /*0090*/  ISETP.NE.OR P0, PT, R2.reuse, RZ, !P0 ;  /* 0x000000ff0200720c */ /* 0x041fe40004705670 */
[----:B------:R-:W-:Y:S02]  /*00a0*/  ISETP.NE.AND P1, PT, R2, RZ, PT ;  /* 0x000000ff0200720c */ /* 0x000fe40003f25270 */
[----:B------:R0:W1:Y:S09]  /*00b0*/  SHFL.IDX PT, R2, R3, RZ, 0x1f ;  /* 0x00001fff03027589 */ /* 0x00007200000e0000 */
[----:B------:R-:W-:Y:S01]  /*00c0*/  VOTEU.ALL UP0, P0 ;  /* 0x00000000003f7886 */ /* 0x000fe20000000000 */
[----:B------:R-:W-:-:S04]  /*00d0*/  VOTEU.ALL UP1, P0 ;  /* 0x00000000003f7886 */ /* 0x000fc80000020000 */
[----:B------:R-:W2:Y:S01]  /*00e0*/  @!UP0 S2UR UR8, SR_CgaCtaId ;  /* 0x00000000000889c3 */ /* 0x000ea20000008800 */
[----:B------:R-:W-:Y:S01]  /*00f0*/  @!UP0 UMOV UR6, 0x400 ;  /* 0x0000040000068882 */ /* 0x000fe20000000000 */
[----:B------:R-:W-:-:S04]  /*0100*/  @!UP0 UIADD3 UR4, -UR4, 0x100000, URZ ;  /* 0x0010000004048890 */ /* 0x000fc8000fffe13f */
[----:B------:R-:W-:Y:S02]  /*0110*/  @!UP0 USHF.L.U32 UR5, UR4, 0xb, URZ ;  /* 0x0000000b04058899 */ /* 0x000fe4000800063f */
[----:B------:R-:W-:Y:S02]  /*0120*/  @!UP0 USHF.L.U32 UR4, UR4, 0x1, URZ ;  /* 0x0000000104048899 */ /* 0x000fe4000800063f */
[----:B--2---:R-:W-:Y:S02]  /*0130*/  @!UP0 ULEA UR8, UR8, UR6, 0x18 ;  /* 0x0000000608088291 */ /* 0x004fe4000f8ec03f */
        /* <DEDUP_REMOVED lines=25> */
.L_x_6675:
        /* <DEDUP_REMOVED lines=22> */
.L_x_6676:
        /* <DEDUP_REMOVED lines=18> */
.L_x_6677:
        /* <DEDUP_REMOVED lines=22> */
.L_x_6678:
        /* <DEDUP_REMOVED lines=22> */
.L_x_6679:
[----:B------:R-:W-:Y:S01]  /*0810*/  ISETP.NE.AND P0, PT, R2, RZ, PT ;  /* 0x000000ff0200720c */ /* 0x000fe20003f05270 */
[----:B------:R-:W-:Y:S01]  /*0820*/  IMAD.MOV.U32 R2, RZ, RZ, 0x1 ;  /* 0x00000001ff027424 */ /* 0x000fe200078e00ff */
[----:B------:R-:W-:Y:S01]  /*0830*/  NOP ;  /* 0x0000000000007918 */ /* 0x000fe20000000000 */
[----:B------:R-:W-:-:S03]  /*0840*/  ULDC.64 UR36, c[0x0][0x208] ;  /* 0x0000820000247ab9 */ /* 0x000fc60000000a00 */
[----:B------:R-:W-:-:S05]  /*0850*/  SEL R2, R2, 0x2, !P0 ;  /* 0x0000000202027807 */ /* 0x000fca0004000000 */
[----:B------:R0:W-:Y:S02]  /*0860*/  STL [R1+0x4], R2 ;  /* 0x0000040201007387 */ /* 0x0001e40000100800 */
[----:B01234-:R-:W-:Y:S06]  /*0870*/  BAR.SYNC.DEFER_BLOCKING 0x0 ;  /* 0x0000000000007b1d */ /* 0x01ffec0000010000 */
[----:B------:R-:W-:Y:S05]  /*0880*/  @!P0 BRA `(.L_x_6680) ;  /* 0x0000009c00388947 */ /* 0x000fea0003800000 */
.L_x_6681:
[----:B------:R-:W-:-:S08]  /*0890*/  NOP ;  /* 0x0000000000007918 */ /* 0x000fd00000000000 */
[----:B------:R-:W0:Y:S02]  /*08a0*/  USETMAXREG.TRY_ALLOC.CTAPOOL UP0, 0xe8 ;  /* 0x000000e8000079c8 */ /* 0x000e240008000600 */
[----:B0-----:R-:W-:-:S13]  /*08b0*/  PLOP3.LUT P0, PT, PT, PT, UP0, 0x80, 0x0 ;  /* 0x000000000000781c */ /* 0x001fda0003f0f008 */
[----:B------:R-:W-:Y:S05]  /*08c0*/  @!P0 BRA `(.L_x_6681) ;  /* 0xfffffffc00f08947 */ /* 0x000fea000383ffff */
[----:B------:R-:W0:Y:S01]  /*08d0*/  S2R R2, SR_TID.X ;  /* 0x0000000000027919 */ /* 0x000e220000002100 */
[----:B------:R-:W1:Y:S01]  /*08e0*/  S2UR UR5, SR_CgaCtaId ;  /* 0x00000000000579c3 */ /* 0x000e620000008800 */
[----:B------:R-:W-:-:S07]  /*08f0*/  UMOV UR4, 0x400 ;  /* 0x0000040000047882 */ /* 0x000fce0000000000 */
[----:B------:R-:W-:Y:S06]  /*0900*/  BAR.ARV 0x8, 0x180 ;  /* 0x0206000000007b1d */ /* 0x000fec0000002000 */
[----:B-1----:R-:W-:Y:S01]  /*0910*/  ULEA UR4, UR5, UR4, 0x18 ;  /* 0x0000000405047291 */ /* 0x002fe2000f8ec03f */
[----:B0-----:R-:W-:-:S04]  /*0920*/  LOP3.LUT R0, R2, 0xffffff80, RZ, 0xc0, !PT ;  /* 0xffffff8002007812 */ /* 0x001fc800078ec0ff */
[----:B------:R-:W-:-:S13]  /*0930*/  ISETP.NE.AND P0, PT, R0, 0x80, PT ;  /* 0x000000800000780c */ /* 0x000fda0003f05270 */
[----:B------:R-:W-:Y:S08]  /*0940*/  @!P0 BAR.ARV 0x9, 0x100 ;  /* 0x0244000000008b1d */ /* 0x000ff00000002000 */
[----:B------:R-:W-:Y:S06]  /*0950*/  BAR.SYNC.DEFER_BLOCKING 0x5, 0x180 ;  /* 0x0146000000007b1d */ /* 0x000fec0000010000 */
[----:B------:R-:W0:Y:S01]  /*0960*/  LDS.128 R16, [UR4+0x288d0] ;  /* 0x0288d004ff107984 */ /* 0x000e220008000c00 */
[----:B------:R-:W-:Y:S01]  /*0970*/  ULDC UR4, c[0x0][0xc3c] ;  /* 0x00030f0000047ab9 */ /* 0x000fe20000000800 */
[----:B------:R-:W-:Y:S06]  /*0980*/  BAR.ARV 0x4, 0x180 ;  /* 0x0106000000007b1d */ /* 0x000fec0000002000 */
[----:B0-----:R-:W-:-:S13]  /*0990*/  ISETP.GE.AND P0, PT, R19, UR4, PT ;  /* 0x0000000413007c0c */ /* 0x001fda000bf06270 */
[----:B------:R-:W-:Y:S05]  /*09a0*/  @P0 EXIT ;  /* 0x000000000000094d */ /* 0x000fea0003800000 */
[----:B------:R-:W2:Y:S01]  /*09b0*/  LDL.LU R10, [R1+0x4] ;  /* 0x00000400010a7983 */ /* 0x000ea20000300800 */
[----:B------:R-:W-:-:S05]  /*09c0*/  VIADD R228, R2, 0xffffff80 ;  /* 0xffffff8002e47836 */ /* 0x000fca0000000000 */
[----:B------:R-:W-:-:S04]  /*09d0*/  SHF.R.S32.HI R3, RZ, 0x1f, R228 ;  /* 0x0000001fff037819 */ /* 0x000fc800000114e4 */
[----:B------:R-:W-:-:S04]  /*09e0*/  LEA.HI R5, R3, R228, RZ, 0x7 ;  /* 0x000000e403057211 */ /* 0x000fc800078f38ff */
[----:B------:R-:W-:-:S05]  /*09f0*/  LOP3.LUT R7, R5, 0xffffff80, RZ, 0xc0, !PT ;  /* 0xffffff8005077812 */ /* 0x000fca00078ec0ff */
[----:B------:R-:W-:-:S05]  /*0a00*/  IMAD.IADD R206, R228, 0x1, -R7 ;  /* 0x00000001e4ce7824 */ /* 0x000fca00078e0a07 */
[----:B------:R-:W-:-:S04]  /*0a10*/  SHF.R.S32.HI R11, RZ, 0x1f, R206 ;  /* 0x0000001fff0b7819 */ /* 0x000fc800000114ce */
[----:B------:R-:W-:-:S04]  /*0a20*/  LEA.HI R4, R11, R206, RZ, 0x2 ;  /* 0x000000ce0b047211 */ /* 0x000fc800078f10ff */
[--C-:B------:R-:W-:Y:S02]  /*0a30*/  SHF.R.S32.HI R6, RZ, 0x2, R4.reuse ;  /* 0x00000002ff067819 */ /* 0x100fe40000011404 */
[----:B------:R-:W-:Y:S02]  /*0a40*/  SHF.R.S32.HI R9, RZ, 0x1f, R4 ;  /* 0x0000001fff097819 */ /* 0x000fe40000011404 */
[----:B------:R-:W-:Y:S02]  /*0a50*/  LEA.HI R0, R3, R228, RZ, 0x4 ;  /* 0x000000e403007211 */ /* 0x000fe400078f20ff */
[----:B------:R-:W-:Y:S02]  /*0a60*/  LEA.HI R9, R9, R6, RZ, 0x3 ;  /* 0x0000000609097211 */ /* 0x000fe400078f18ff */
[----:B------:R-:W-:Y:S02]  /*0a70*/  LEA.HI R2, R3, R228, RZ, 0x5 ;  /* 0x000000e403027211 */ /* 0x000fe400078f28ff */
[----:B------:R-:W-:-:S02]  /*0a80*/  LOP3.LUT R13, R9, 0xfffffff8, RZ, 0xc0, !PT ;  /* 0xfffffff8090d7812 */ /* 0x000fc400078ec0ff */
[----:B------:R-:W-:Y:S01]  /*0a90*/  SHF.R.S32.HI R9, RZ, 0x4, R0 ;  /* 0x00000004ff097819 */ /* 0x000fe20000011400 */
[----:B------:R-:W-:Y:S01]  /*0aa0*/  IMAD.SHL.U32 R2, R2, 0x20, RZ ;  /* 0x0000002002027824 */ /* 0x000fe200078e00ff */
[C---:B------:R-:W-:Y:S02]  /*0ab0*/  LOP3.LUT R7, R0.reuse, 0x3fffff0, RZ, 0xc0, !PT ;  /* 0x03fffff000077812 */ /* 0x040fe400078ec0ff */
[----:B------:R-:W-:Y:S02]  /*0ac0*/  LEA.HI R0, R0, R9, RZ, 0x1 ;  /* 0x0000000900007211 */ /* 0x000fe400078f08ff */
[----:B------:R-:W-:Y:S01]  /*0ad0*/  LOP3.LUT R2, R2, 0xfffffc00, RZ, 0xc0, !PT ;  /* 0xfffffc0002027812 */ /* 0x000fe200078ec0ff */
[----:B------:R-:W-:Y:S01]  /*0ae0*/  IMAD.IADD R7, R228, 0x1, -R7 ;  /* 0x00000001e4077824 */ /* 0x000fe200078e0a07 */
[----:B------:R-:W-:Y:S02]  /*0af0*/  LEA.HI R8, R3, R228, RZ, 0x2 ;  /* 0x000000e403087211 */ /* 0x000fe400078f10ff */
[----:B------:R-:W-:-:S02]  /*0b00*/  LOP3.LUT R0, R0, 0x1ffffffe, RZ, 0xc0, !PT ;  /* 0x1ffffffe00007812 */ /* 0x000fc400078ec0ff */
[----:B------:R-:W-:Y:S01]  /*0b10*/  IADD3 R6, R6, -R13, RZ ;  /* 0x8000000d06067210 */ /* 0x000fe20007ffe0ff */
[----:B------:R-:W-:Y:S01]  /*0b20*/  IMAD R7, R7, 0x40, R2 ;  /* 0x0000004007077824 */ /* 0x000fe200078e0202 */
[----:B------:R-:W-:Y:S01]  /*0b30*/  LOP3.LUT R13, R8, 0xfffffffc, RZ, 0xc0, !PT ;  /* 0xfffffffc080d7812 */ /* 0x000fe200078ec0ff */
[----:B------:R-:W-:Y:S01]  /*0b40*/  IMAD.IADD R0, R9, 0x1, -R0 ;  /* 0x0000000109007824 */ /* 0x000fe200078e0a00 */
[----:B------:R-:W-:Y:S02]  /*0b50*/  SHF.R.S32.HI R222, RZ, 0x7, R5 ;  /* 0x00000007ffde7819 */ /* 0x000fe40000011405 */
[----:B------:R-:W-:Y:S01]  /*0b60*/  LEA.HI R3, R3, R228, RZ, 0x3 ;  /* 0x000000e403037211 */ /* 0x000fe200078f18ff */
[----:B------:R-:W-:Y:S01]  /*0b70*/  IMAD.IADD R13, R228, 0x1, -R13 ;  /* 0x00000001e40d7824 */ /* 0x000fe200078e0a0d */
[----:B------:R-:W-:Y:S01]  /*0b80*/  LOP3.LUT R9, R4, 0x7ffffffc, RZ, 0xc0, !PT ;  /* 0x7ffffffc04097812 */ /* 0x000fe200078ec0ff */
[----:B------:R-:W-:Y:S01]  /*0b90*/  IMAD R225, R0, 0x8, R7 ;  /* 0x0000000800e17824 */ /* 0x000fe200078e0207 */
[----:B------:R-:W-:-:S02]  /*0ba0*/  LEA.HI R11, R11, R206, RZ, 0x5 ;  /* 0x000000ce0b0b7211 */ /* 0x000fc400078f28ff */
[----:B------:R-:W-:Y:S02]  /*0bb0*/  LEA.HI R5, R5, R222, RZ, 0x1 ;  /* 0x000000de05057211 */ /* 0x000fe400078f08ff */
[----:B------:R-:W-:Y:S01]  /*0bc0*/  LOP3.LUT R7, R3, 0xfffffff8, RZ, 0xc0, !PT ;  /* 0xfffffff803077812 */ /* 0x000fe200078ec0ff */
[----:B------:R-:W-:Y:S01]  /*0bd0*/  IMAD.IADD R9, R206, 0x1, -R9 ;  /* 0x00000001ce097824 */ /* 0x000fe200078e0a09 */
[----:B------:R-:W-:Y:S02]  /*0be0*/  SHF.R.S32.HI R11, RZ, 0x5, R11 ;  /* 0x00000005ff0b7819 */ /* 0x000fe4000001140b */
[----:B------:R-:W-:Y:S01]  /*0bf0*/  LEA.HI R2, R13, R13, RZ, 0x1 ;  /* 0x0000000d0d027211 */ /* 0x000fe200078f08ff */
[----:B------:R-:W-:Y:S01]  /*0c00*/  IMAD.IADD R154, R228, 0x1, -R7 ;  /* 0x00000001e49a7824 */ /* 0x000fe200078e0a07 */
[----:B------:R-:W-:Y:S01]  /*0c10*/  LOP3.LUT R5, R5, 0x3fffffe, RZ, 0xc0, !PT ;  /* 0x03fffffe05057812 */ /* 0x000fe200078ec0ff */
[----:B------:R-:W-:Y:S01]  /*0c20*/  IMAD R6, R11, 0x10, R6 ;  /* 0x000000100b067824 */ /* 0x000fe200078e0206 */
[----:B------:R-:W-:Y:S01]  /*0c30*/  LOP3.LUT R2, R2, 0x1ffffffe, RZ, 0xc0, !PT ;  /* 0x1ffffffe02027812 */ /* 0x000fe200078ec0ff */
[----:B------:R-:W-:Y:S01]  /*0c40*/  IMAD.SHL.U32 R153, R154, 0x8, RZ ;  /* 0x000000089a997824 */ /* 0x000fe200078e00ff */
[----:B------:R-:W-:Y:S01]  /*0c50*/  SHF.L.U32 R203, R9, 0x1, RZ ;  /* 0x0000000109cb7819 */ /* 0x000fe200000006ff */
[----:B------:R-:W-:-:S02]  /*0c60*/  IMAD.IADD R5, R222, 0x1, -R5 ;  /* 0x00000001de057824 */ /* 0x000fc400078e0a05 */
[----:B------:R-:W-:Y:S01]  /*0c70*/  IMAD.IADD R2, R13, 0x1, -R2 ;  /* 0x000000010d027824 */ /* 0x000fe200078e0a02 */
[----:B------:R-:W-:Y:S01]  /*0c80*/  IADD3 R194, R203, 0x40, RZ ;  /* 0x00000040cbc27810 */ /* 0x000fe20007ffe0ff */
[----:B------:R-:W-:Y:S02]  /*0c90*/  IMAD R223, R5, 0x40, R6 ;  /* 0x0000004005df7824 */ /* 0x000fe400078e0206 */
[----:B------:R-:W-:Y:S02]  /*0ca0*/  VIADD R23, R153, 0x40 ;  /* 0x0000004099177836 */ /* 0x000fe40000000000 */
        /* <DEDUP_REMOVED lines=13> */
[----:B------:R-:W-:Y:S01]  /*0d80*/  VIADD R155, R203, 0x78 ;  /* 0x00000078cb9b7836 */ /* 0x000fe20000000000 */
[----:B------:R-:W-:Y:S01]  /*0d90*/  MOV R5, R17 ;  /* 0x0000001100057202 */ /* 0x000fe20000000f00 */
[----:B------:R-:W-:Y:S01]  /*0da0*/  IMAD.MOV.U32 R6, RZ, RZ, R18 ;  /* 0x000000ffff067224 */ /* 0x000fe200078e0012 */
[----:B------:R-:W-:Y:S01]  /*0db0*/  SHF.R.S32.HI R204, RZ, 0x3, R3 ;  /* 0x00000003ffcc7819 */ /* 0x000fe20000011403 */
[----:B------:R-:W-:Y:S01]  /*0dc0*/  IMAD.MOV.U32 R7, RZ, RZ, R19 ;  /* 0x000000ffff077224 */ /* 0x000fe200078e0013 */
[----:B------:R-:W-:Y:S01]  /*0dd0*/  SHF.R.S32.HI R227, RZ, 0x1f, R153 ;  /* 0x0000001fffe37819 */ /* 0x000fe20000011499 */
[----:B------:R-:W-:Y:S01]  /*0de0*/  IMAD.MOV.U32 R205, RZ, RZ, RZ ;  /* 0x000000ffffcd7224 */ /* 0x000fe200078e00ff */
        /* <DEDUP_REMOVED lines=16> */
[----:B------:R-:W-:Y:S01]  /*0ef0*/  LEA R224, R2, R223, 0x3 ;  /* 0x000000df02e07211 */ /* 0x000fe200078e18ff */
[----:B------:R-:W-:Y:S01]  /*0f00*/  UMOV UR38, URZ ;  /* 0x0000003f00267c82 */ /* 0x000fe20008000000 */
[----:B------:R-:W-:Y:S01]  /*0f10*/  UMOV UR39, URZ ;  /* 0x0000003f00277c82 */ /* 0x000fe20008000000 */
[----:B--2---:R-:W-:-:S07]  /*0f20*/  LOP3.LUT R152, R10, 0x1, RZ, 0xfc, !PT ;  /* 0x000000010a987812 */ /* 0x004fce00078efcff */
.L_x_6731:
[----:B0--34-:R-:W0:Y:S01]  /*0f30*/  LDC.64 R2, c[0x0][0xc88] ;  /* 0x00032200ff027b82 */ /* 0x019e220000000a00 */
[----:B------:R-:W-:-:S07]  /*0f40*/  ULDC.64 UR4, c[0x0][0xa28] ;  /* 0x00028a0000047ab9 */ /* 0x000fce0000000a00 */
[----:B--2---:R-:W1:Y:S08]  /*0f50*/  LDC.64 R10, c[0x0][0x418] ;  /* 0x00010600ff0a7b82 */ /* 0x004e700000000a00 */
[----:B------:R-:W2:Y:S01]  /*0f60*/  LDC R0, c[0x0][0x424] ;  /* 0x00010900ff007b82 */ /* 0x000ea20000000800 */
[----:B0-----:R-:W-:-:S07]  /*0f70*/  IMAD.WIDE R2, R7, 0x4, R2 ;  /* 0x0000000407027825 */ /* 0x001fce00078e0202 */
[----:B------:R-:W0:Y:S01]  /*0f80*/  LDC R13, c[0x0][0x2f0] ;  /* 0x0000bc00ff0d7b82 */ /* 0x000e220000000800 */
[----:B------:R-:W3:Y:S01]  /*0f90*/  LDG.E R22, desc[UR36][R2.64] ;  /* 0x0000002402167981 */ /* 0x000ee2000c1e1900 */
[----:B------:R-:W-:Y:S01]  /*0fa0*/  ISETP.NE.U32.AND P0, PT, RZ, UR4, PT ;  /* 0x00000004ff007c0c */ /* 0x000fe2000bf05070 */
[----:B------:R-:W-:-:S03]  /*0fb0*/  IMAD.MOV.U32 R7, RZ, RZ, RZ ;  /* 0x000000ffff077224 */ /* 0x000fc600078e00ff */
[----:B------:R-:W-:Y:S02]  /*0fc0*/  ISETP.NE.AND.EX P0, PT, RZ, UR5, PT, P0 ;  /* 0x00000005ff007c0c */ /* 0x000fe4000bf05300 */
[----:B---3--:R-:W-:-:S11]  /*0fd0*/  SHF.R.S32.HI R19, RZ, 0x1f, R22 ;  /* 0x0000001fff137819 */ /* 0x008fd60000011416 */
[----:B------:R-:W-:-:S04]  /*0fe0*/  @P0 LEA R8, P1, R22, UR4, 0x2 ;  /* 0x0000000416080c11 */ /* 0x000fc8000f8210ff */
[----:B------:R-:W-:Y:S01]  /*0ff0*/  @P0 LEA.HI.X R9, R22, UR5, R19, 0x2, P1 ;  /* 0x0000000516090c11 */ /* 0x000fe200088f1413 */
[----:B------:R-:W-:Y:S02]  /*1000*/  ULDC.64 UR4, c[0x0][0xa20] ;  /* 0x0002880000047ab9 */ /* 0x000fe40000000a00 */
[----:B------:R-:W-:Y:S02]  /*1010*/  ISETP.NE.U32.AND P1, PT, RZ, UR4, PT ;  /* 0x00000004ff007c0c */ /* 0x000fe4000bf25070 */
[----:B------:R3:W5:Y:S01]  /*1020*/  @P0 LDG.E R7, desc[UR36][R8.64] ;  /* 0x0000002408070981 */ /* 0x000762000c1e1900 */
[----:B-1----:R-:W-:Y:S02]  /*1030*/  ISETP.NE.U32.AND P0, PT, R10, RZ, PT ;  /* 0x000000ff0a00720c */ /* 0x002fe40003f05070 */
[----:B------:R-:W-:Y:S02]  /*1040*/  ISETP.NE.AND.EX P1, PT, RZ, UR5, PT, P1 ;  /* 0x00000005ff007c0c */ /* 0x000fe4000bf25310 */
[----:B------:R-:W-:-:S04]  /*1050*/  ISETP.NE.AND.EX P0, PT, R11, RZ, PT, P0 ;  /* 0x000000ff0b00720c */ /* 0x000fc80003f05300 */
[----:B--2---:R-:W-:-:S05]  /*1060*/  SEL R0, R0, 0x1, P0 ;  /* 0x0000000100007807 */ /* 0x004fca0000000000 */
[----:B0-----:R-:W-:Y:S02]  /*1070*/  IMAD R92, R0, R13, RZ ;  /* 0x0000000d005c7224 */ /* 0x001fe400078e02ff */
[----:B------:R-:W-:-:S04]  /*1080*/  @P1 LEA R2, P2, R22, UR4, 0x2 ;  /* 0x0000000416021c11 */ /* 0x000fc8000f8410ff */
[----:B------:R-:W-:-:S05]  /*1090*/  @P1 LEA.HI.X R3, R22, UR5, R19, 0x2, P2 ;  /* 0x0000000516031c11 */ /* 0x000fca00090f1413 */
[----:B------:R3:W5:Y:S01]  /*10a0*/  @P1 LDG.E R92, desc[UR36][R2.64] ;  /* 0x00000024025c1981 */ /* 0x000762000c1e1900 */
[----:B------:R-:W-:Y:S05]  /*10b0*/  @P1 BRA `(.L_x_6682) ;  /* 0x0000000000241947 */ /* 0x000fea0003800000 */
[----:B------:R-:W-:Y:S02]  /*10c0*/  ULDC.64 UR4, c[0x0][0xa08] ;  /* 0x0002820000047ab9 */ /* 0x000fe40000000a00 */
[----:B------:R-:W-:-:S04]  /*10d0*/  ISETP.NE.U32.AND P0, PT, RZ, UR4, PT ;  /* 0x00000004ff007c0c */ /* 0x000fc8000bf05070 */
[----:B------:R-:W-:-:S13]  /*10e0*/  ISETP.NE.AND.EX P0, PT, RZ, UR5, PT, P0 ;  /* 0x00000005ff007c0c */ /* 0x000fda000bf05300 */
[----:B------:R-:W-:Y:S05]  /*10f0*/  @!P0 BRA `(.L_x_6682) ;  /* 0x0000000000148947 */ /* 0x000fea0003800000 */
[----:B---3--:R-:W0:Y:S02]  /*1100*/  LDC.64 R2, c[0x0][0xa08] ;  /* 0x00028200ff027b82 */ /* 0x008e240000000a00 */
[----:B0-----:R-:W-:-:S05]  /*1110*/  IMAD.WIDE R2, R22, 0x4, R2 ;  /* 0x0000000416027825 */ /* 0x001fca00078e0202 */
[----:B-----5:R-:W2:Y:S04]  /*1120*/  LDG.E R92, desc[UR36][R2.64] ;  /* 0x00000024025c7981 */ /* 0x020ea8000c1e1900 */
[----:B------:R-:W2:Y:S02]  /*1130*/  LDG.E R9, desc[UR36][R2.64+0x4] ;  /* 0x0000042402097981 */ /* 0x000ea4000c1e1900 */
[----:B--2---:R-:W-:-:S07]  /*1140*/  IMAD.IADD R92, R9, 0x1, -R92 ;  /* 0x00000001095c7824 */ /* 0x004fce00078e0a5c */
.L_x_6682:
[----:B-----5:R-:W-:Y:S01]  /*1150*/  IMAD.IADD R92, R92, 0x1, -R7 ;  /* 0x000000015c5c7824 */ /* 0x020fe200078e0a07 */
[C---:B---3--:R-:W-:Y:S01]  /*1160*/  LOP3.LUT R2, R6.reuse, 0xff000000, RZ, 0xc0, !PT ;  /* 0xff00000006027812 */ /* 0x048fe200078ec0ff */
[----:B------:R-:W-:Y:S01]  /*1170*/  IMAD.MOV.U32 R88, RZ, RZ, RZ ;  /* 0x000000ffff587224 */ /* 0x000fe200078e00ff */
[----:B------:R-:W-:Y:S01]  /*1180*/  LOP3.LUT R0, R6, 0xff0000, RZ, 0xc0, !PT ;  /* 0x00ff000006007812 */ /* 0x000fe200078ec0ff */
[C---:B------:R-:W-:Y:S01]  /*1190*/  VIADD R4, R92.reuse, 0x7f ;  /* 0x0000007f5c047836 */ /* 0x040fe20000000000 */
[----:B------:R-:W-:Y:S02]  /*11a0*/  ISETP.GE.AND P0, PT, R92, 0x1, PT ;  /* 0x000000015c00780c */ /* 0x000fe40003f06270 */
[----:B------:R-:W-:Y:S02]  /*11b0*/  SHF.R.U32.HI R3, RZ, 0x8, R2 ;  /* 0x00000008ff037819 */ /* 0x000fe40000011602 */
[----:B------:R-:W-:Y:S02]  /*11c0*/  SHF.R.S32.HI R7, RZ, 0x1f, R4 ;  /* 0x0000001fff077819 */ /* 0x000fe40000011404 */
[----:B------:R-:W-:-:S02]  /*11d0*/  LEA.HI R0, R0, R3, RZ, 0x10 ;  /* 0x0000000300007211 */ /* 0x000fc400078f80ff */
[----:B------:R-:W-:Y:S02]  /*11e0*/  LEA.HI R7, R7, R4, RZ, 0x7 ;  /* 0x0000000407077211 */ /* 0x000fe400078f38ff */
[----:B------:R-:W-:Y:S02]  /*11f0*/  LOP3.LUT R202, R0, 0xff, RZ, 0xc0, !PT ;  /* 0x000000ff00ca7812 */ /* 0x000fe400078ec0ff */
[----:B------:R-:W-:Y:S02]  /*1200*/  SHF.R.U32.HI R18, RZ, 0x10, R0 ;  /* 0x00000010ff127819 */ /* 0x000fe40000011600 */
[----:B------:R-:W-:Y:S01]  /*1210*/  SHF.R.S32.HI R8, RZ, 0x7, R7 ;  /* 0x00000007ff087819 */ /* 0x000fe20000011407 */
[----:B------:R-:W-:Y:S06]  /*1220*/  @!P0 BRA `(.L_x_6683) ;  /* 0x0000000000788947 */ /* 0x000fec0003800000 */
[----:B------:R-:W0:Y:S01]  /*1230*/  LDC R3, c[0x0][0x9f0] ;  /* 0x00027c00ff037b82 */ /* 0x000e220000000800 */
[----:B------:R-:W-:-:S04]  /*1240*/  ISETP.NE.AND P0, PT, R18, RZ, PT ;  /* 0x000000ff1200720c */ /* 0x000fc80003f05270 */
[----:B0-----:R-:W-:-:S04]  /*1250*/  SEL R11, R18, R3, P0 ;  /* 0x00000003120b7207 */ /* 0x001fc80000000000 */
[-C--:B------:R-:W-:Y:S02]  /*1260*/  IABS R7, R11.reuse ;  /* 0x0000000b00077213 */ /* 0x080fe40000000000 */
[----:B------:R-:W-:Y:S02]  /*1270*/  IADD3 R0, R8, -0x1, R11 ;  /* 0xffffffff08007810 */ /* 0x000fe40007ffe00b */
[----:B------:R-:W0:Y:S01]  /*1280*/  I2F.RP R4, R7 ;  /* 0x0000000700047306 */ /* 0x000e220000209400 */
[----:B------:R-:W-:-:S04]  /*1290*/  IABS R12, R11 ;  /* 0x0000000b000c7213 */ /* 0x000fc80000000000 */
[----:B------:R-:W-:-:S03]  /*12a0*/  IADD3 R12, RZ, -R12, RZ ;  /* 0x8000000cff0c7210 */ /* 0x000fc60007ffe0ff */
        /* <DEDUP_REMOVED lines=22> */
.L_x_6683:
[-C--:B------:R-:W-:Y:S01]  /*1410*/  IMAD R17, R202, R88.reuse, RZ ;  /* 0x00000058ca117224 */ /* 0x080fe200078e02ff */
[----:B------:R-:W-:Y:S01]  /*1420*/  MOV R16, R5 ;  /* 0x0000000500107202 */ /* 0x000fe20000000f00 */
[----:B------:R-:W-:Y:S01]  /*1430*/  IMAD.MOV.U32 R3, RZ, RZ, RZ ;  /* 0x000000ffff037224 */ /* 0x000fe200078e00ff */
[----:B------:R-:W-:Y:S01]  /*1440*/  LOP3.LUT R2, R6, 0xffff, RZ, 0xc0, !PT ;  /* 0x0000ffff06027812 */ /* 0x000fe200078ec0ff */
[----:B------:R-:W-:Y:S01]  /*1450*/  IMAD.MOV.U32 R0, RZ, RZ, RZ ;  /* 0x000000ffff007224 */ /* 0x000fe200078e00ff */
[----:B------:R-:W-:Y:S02]  /*1460*/  VIADDMNMX R88, R17, R88, R8, PT ;  /* 0x0000005811587246 */ /* 0x000fe40003800108 */
[----:B------:R-:W-:Y:S02]  /*1470*/  CS2R R150, SRZ ;  /* 0x0000000000967805 */ /* 0x000fe4000001ff00 */
[----:B------:R-:W-:Y:S02]  /*1480*/  PLOP3.LUT P0, PT, PT, PT, PT, 0x80, 0x0 ;  /* 0x000000000000781c */ /* 0x000fe40003f0f070 */
[----:B------:R-:W-:-:S02]  /*1490*/  CS2R R64, SRZ ;  /* 0x0000000000407805 */ /* 0x000fc4000001ff00 */
[----:B------:R-:W-:Y:S02]  /*14a0*/  ISETP.GT.AND P1, PT, R88, R17, PT ;  /* 0x000000115800720c */ /* 0x000fe40003f24270 */
        /* <DEDUP_REMOVED lines=31> */
[----:B------:R-:W0:Y:S01]  /*16a0*/  SHFL.IDX PT, R0, R222, RZ, 0x1f ;  /* 0x00001fffde007589 */ /* 0x000e2200000e0000 */
[----:B------:R-:W1:Y:S01]  /*16b0*/  S2UR UR40, SR_CgaCtaId ;  /* 0x00000000002879c3 */ /* 0x000e620000008800 */
[----:B------:R-:W-:Y:S01]  /*16c0*/  UMOV UR5, 0x400 ;  /* 0x0000040000057882 */ /* 0x000fe20000000000 */
[----:B0-----:R-:W-:Y:S01]  /*16d0*/  R2UR UR41, R0 ;  /* 0x00000000002972ca */ /* 0x001fe200000e0000 */
[----:B-1----:R-:W-:-:S04]  /*16e0*/  ULEA UR42, UR40, UR5, 0x18 ;  /* 0x00000005282a7291 */ /* 0x002fc8000f8ec03f */
[----:B------:R-:W-:-:S04]  /*16f0*/  UIADD3 UR5, UR42, 0x10400, URZ ;  /* 0x000104002a057890 */ /* 0x000fc8000fffe03f */
[----:B------:R-:W-:-:S04]  /*1700*/  ULOP3.LUT UP0, URZ, UR5, 0x3ff, URZ, 0xc0, !UPT ;  /* 0x000003ff053f7892 */ /* 0x000fc8000f80c03f */
[----:B------:R-:W-:Y:S02]  /*1710*/  ULEA.HI UR4, UR41, UR41, URZ, 0x1 ;  /* 0x0000002929047291 */ /* 0x000fe4000f8f083f */
[----:B------:R-:W-:Y:S02]  /*1720*/  PLOP3.LUT P0, PT, PT, PT, UP0, 0x80, 0x0 ;  /* 0x000000000000781c */ /* 0x000fe40003f0f008 */
        /* <DEDUP_REMOVED lines=22> */
.L_x_6685:
[----:B------:R-:W-:Y:S02]  /*1890*/  LEA.HI R0, R205, R205, RZ, 0x1 ;  /* 0x000000cdcd007211 */ /* 0x000fe400078f08ff */
[----:B------:R-:W-:Y:S02]  /*18a0*/  ISETP.NE.AND P0, PT, R152, 0x3, PT ;  /* 0x000000039800780c */ /* 0x000fe40003f05270 */
[----:B------:R-:W-:-:S05]  /*18b0*/  LOP3.LUT R0, R0, 0xfffffffe, RZ, 0xc0, !PT ;  /* 0xfffffffe00007812 */ /* 0x000fca00078ec0ff */
[----:B------:R-:W-:-:S05]  /*18c0*/  IMAD.IADD R0, R205, 0x1, -R0 ;  /* 0x00000001cd007824 */ /* 0x000fca00078e0a00 */
[----:B------:R-:W-:-:S04]  /*18d0*/  SHF.L.U32 R0, R0, 0x1f, RZ ;  /* 0x0000001f00007819 */ /* 0x000fc800000006ff */
[----:B------:R-:W0:Y:S02]  /*18e0*/  SYNCS.PHASECHK.TRANS64.TRYWAIT P1, [UR42+0x28800], R0 ;  /* 0x02880000ff0075a7 */ /* 0x000e24000802016a */
[----:B0-----:R-:W-:Y:S05]  /*18f0*/  @!P1 BRA `(.L_x_6686) ;  /* 0x000000e400c09947 */ /* 0x001fea0003800000 */
.L_x_6816:
[----:B------:R-:W-:Y:S05]  /*1900*/  @!P0 BRA `(.L_x_6687) ;  /* 0x0000000000048947 */ /* 0x000fea0003800000 */
[----:B------:R-:W-:Y:S01]  /*1910*/  BPT.TRAP 0x1 ;  /* 0x000000040000795c */ /* 0x000fe20000300000 */
.L_x_6687:
[----:B0-----:R-:W-:Y:S02]  /*1920*/  IMAD.U32 R0, RZ, RZ, UR39 ;  /* 0x00000027ff007e24 */ /* 0x001fe4000f8e00ff */
[----:B------:R-:W-:-:S03]  /*1930*/  IMAD.U32 R3, RZ, RZ, UR38 ;  /* 0x00000026ff037e24 */ /* 0x000fc6000f8e00ff */
[----:B------:R-:W-:Y:S02]  /*1940*/  LEA R0, R0, UR42, 0x3 ;  /* 0x0000002a00007c11 */ /* 0x000fe4000f8e18ff */
[----:B------:R-:W-:-:S04]  /*1950*/  SHF.L.U32 R3, R3, 0x1f, RZ ;  /* 0x0000001f03037819 */ /* 0x000fc800000006ff */
[----:B------:R0:W1:Y:S01]  /*1960*/  SYNCS.PHASECHK.TRANS64.TRYWAIT P1, [R0+URZ+0x28830], R3 ;  /* 0x02883003000075a7 */ /* 0x000062000802017f */
[----:B------:R-:W-:Y:S05]  /*1970*/  @!P0 BRA `(.L_x_6688) ;  /* 0x0000000000048947 */ /* 0x000fea0003800000 */
[----:B------:R-:W-:Y:S01]  /*1980*/  BPT.TRAP 0x1 ;  /* 0x000000040000795c */ /* 0x000fe20000300000 */
.L_x_6688:
[----:B------:R-:W-:Y:S01]  /*1990*/  MOV R151, RZ ;  /* 0x000000ff00977202 */ /* 0x000fe20000000f00 */
[----:B-1----:R-:W-:Y:S06]  /*19a0*/  @P1 BRA `(.L_x_6689) ;  /* 0x0000000000081947 */ /* 0x002fec0003800000 */
[----:B------:R-:W1:Y:S02]  /*19b0*/  SYNCS.PHASECHK.TRANS64.TRYWAIT P1, [R0+URZ+0x28830], R3 ;  /* 0x02883003000075a7 */ /* 0x000e64000802017f */
[----:B-1----:R-:W-:Y:S05]  /*19c0*/  @!P1 BRA `(.L_x_6690) ;  /* 0x000000e400a49947 */ /* 0x002fea0003800000 */
.L_x_6689:
[----:B------:R-:W-:Y:S05]  /*19d0*/  WARPSYNC.ALL ;  /* 0x0000000000007948 */ /* 0x000fea0003800000 */
[----:B------:R-:W-:Y:S01]  /*19e0*/  UIADD3 UR4, UR42, 0x18400, URZ ;  /* 0x000184002a047890 */ /* 0x000fe2000fffe03f */
[----:B------:R-:W-:Y:S01]  /*19f0*/  WARPGROUP.ARRIVE ;  /* 0x00000000000079c5 */ /* 0x000fe20000000000 */
[----:B------:R-:W-:Y:S02]  /*1a00*/  ULOP3.LUT UR32, UR43, 0x10000, URZ, 0xfc, !UPT ;  /* 0x000100002b207892 */ /* 0x000fe4000f8efc3f */
[----:B------:R-:W-:Y:S01]  /*1a10*/  USHF.R.U32.HI UR4, URZ, 0x4, UR4 ;  /* 0x000000043f047899 */ /* 0x000fe20008011604 */
[----:B------:R-:W-:Y:S01]  /*1a20*/  UMOV UR33, 0x40000040 ;  /* 0x4000004000217882 */ /* 0x000fe20000000000 */
[----:B------:R-:W-:-:S02]  /*1a30*/  UMOV UR35, 0x40000040 ;  /* 0x4000004000237882 */ /* 0x000fc40000000000 */
[----:B------:R-:W-:Y:S01]  /*1a40*/  ULOP3.LUT UR4, UR4, 0x3fff, URZ, 0xc0, !UPT ;  /* 0x00003fff04047892 */ /* 0x000fe2000f8ec03f */
[----:B------:R-:W-:Y:S01]  /*1a50*/  UMOV UR5, 0x40000040 ;  /* 0x4000004000057882 */ /* 0x000fe20000000000 */
[----:B------:R-:W-:Y:S02]  /*1a60*/  UMOV UR7, 0x40000040 ;  /* 0x4000004000077882 */ /* 0x000fe40000000000 */
[----:B------:R-:W-:Y:S02]  /*1a70*/  ULOP3.LUT UR42, UR4, 0x10000, URZ, 0xfc, !UPT ;  /* 0x00010000042a7892 */ /* 0x000fe4000f8efc3f */
[----:B------:R-:W-:Y:S02]  /*1a80*/  UIADD3 UR4, UR32, 0x2, URZ ;  /* 0x0000000220047890 */ /* 0x000fe4000fffe03f */
[----:B------:R-:W-:Y:S02]  /*1a90*/  ULEA UR34, UR39, UR42, 0xb ;  /* 0x0000002a27227291 */ /* 0x000fe4000f8e583f */
[----:B------:R-:W-:-:S02]  /*1aa0*/  UIADD3 UR8, UR32, 0x4, URZ ;  /* 0x0000000420087890 */ /* 0x000fc4000fffe03f */
[----:B------:R-:W-:Y:S02]  /*1ab0*/  UIADD3 UR6, UR34, 0x2, URZ ;  /* 0x0000000222067890 */ /* 0x000fe4000fffe03f */
[----:B------:R-:W-:Y:S01]  /*1ac0*/  UIADD3 UR10, UR34, 0x4, URZ ;  /* 0x00000004220a7890 */ /* 0x000fe2000fffe03f */
[----:B------:R-:W-:Y:S02]  /*1ad0*/  UMOV UR9, 0x40000040 ;  /* 0x4000004000097882 */ /* 0x000fe40000000000 */
[----:B------:R-:W-:Y:S01]  /*1ae0*/  HGMMA.64x128x16.F32 R24, gdesc[UR32], RZ, !UPT, gsb0 ;  /* 0x01e00000201879f0 */ /* 0x000fe2000c0008ff */
        /* <DEDUP_REMOVED lines=43> */
[----:B------:R-:W-:Y:S05]  /*1da0*/  @!P0 BRA `(.L_x_6691) ;  /* 0x0000000000048947 */ /* 0x000fea0003800000 */
[----:B------:R-:W-:Y:S01]  /*1db0*/  BPT.TRAP 0x1 ;  /* 0x000000040000795c */ /* 0x000fe20000300000 */
.L_x_6691:
[----:B------:R-:W-:Y:S01]  /*1dc0*/  ULDC UR6, c[0x0][0x9d8] ;  /* 0x0002760000067ab9 */ /* 0x000fe20000000800 */
[----:B------:R-:W-:Y:S01]  /*1dd0*/  ULDC UR7, c[0x0][0x988] ;  /* 0x0002620000077ab9 */ /* 0x000fe20000000800 */
[----:B------:R-:W-:Y:S01]  /*1de0*/  FMUL.FTZ R5, R24, UR6 ;  /* 0x0000000618057c20 */ /* 0x000fe20008410000 */
[----:B------:R-:W-:Y:S01]  /*1df0*/  FMUL.FTZ R6, R25, UR6 ;  /* 0x0000000619067c20 */ /* 0x000fe20008410000 */
[----:B------:R-:W-:Y:S01]  /*1e00*/  FMUL.FTZ R11, R28, UR6 ;  /* 0x000000061c0b7c20 */ /* 0x000fe20008410000 */
[----:B------:R-:W-:Y:S01]  /*1e10*/  FMUL.FTZ R12, R29, UR6 ;  /* 0x000000061d0c7c20 */ /* 0x000fe20008410000 */
[----:B------:R-:W-:Y:S01]  /*1e20*/  FMUL.FTZ R54, R54, UR6 ;  /* 0x0000000636367c20 */ /* 0x000fe20008410000 */
[----:B------:R-:W-:Y:S01]  /*1e30*/  IADD3 R25, R92, 0x80, -R203 ;  /* 0x000000805c197810 */ /* 0x000fe20007ffe8cb */
[----:B------:R-:W2:Y:S01]  /*1e40*/  MUFU.TANH R5, R5 ;  /* 0x0000000500057308 */ /* 0x000ea20000002400 */
[----:B------:R-:W-:Y:S01]  /*1e50*/  FMUL.FTZ R32, R32, UR6 ;  /* 0x0000000620207c20 */ /* 0x000fe20008410000 */
[----:B------:R-:W-:Y:S01]  /*1e60*/  FMUL.FTZ R10, R35, UR6 ;  /* 0x00000006230a7c20 */ /* 0x000fe20008410000 */
[----:B01----:R-:W-:Y:S01]  /*1e70*/  FMUL.FTZ R3, R26, UR6 ;  /* 0x000000061a037c20 */ /* 0x003fe20008410000 */
        /* <DEDUP_REMOVED lines=29> */
[----:B0-----:R-:W-:-:S02]  /*2050*/  IMAD R54, R88, -0x80, R25 ;  /* 0xffffff8058367824 */ /* 0x001fc400078e0219 */
[----:B------:R-:W-:Y:S01]  /*2060*/  FMUL.FTZ R56, R56, UR6 ;  /* 0x0000000638387c20 */ /* 0x000fe20008410000 */
[----:B------:R-:W-:Y:S01]  /*2070*/  FMUL.FTZ R31, R50, UR6 ;  /* 0x00000006321f7c20 */ /* 0x000fe20008410000 */
[----:B------:R-:W-:Y:S01]  /*2080*/  FMUL.FTZ R57, R57, UR6 ;  /* 0x0000000639397c20 */ /* 0x000fe20008410000 */
[----:B------:R-:W-:Y:S01]  /*2090*/  FMUL.FTZ R28, R51, UR6 ;  /* 0x00000006331c7c20 */ /* 0x000fe20008410000 */
[----:B------:R-:W-:Y:S01]  /*20a0*/  ISETP.GT.AND P2, PT, R54, RZ, PT ;  /* 0x000000ff3600720c */ /* 0x000fe20003f44270 */
[----:B------:R-:W-:Y:S01]  /*20b0*/  FMUL.FTZ R60, R60, UR6 ;  /* 0x000000063c3c7c20 */ /* 0x000fe20008410000 */
[----:B------:R-:W0:Y:S01]  /*20c0*/  MUFU.TANH R32, R32 ;  /* 0x0000002000207308 */ /* 0x000e220000002400 */
[C---:B------:R-:W-:Y:S01]  /*20d0*/  ISETP.GT.AND P1, PT, R54.reuse, 0x1, PT ;  /* 0x000000013600780c */ /* 0x040fe20003f24270 */
[----:B------:R-:W-:Y:S01]  /*20e0*/  FMUL.FTZ R61, R61, UR6 ;  /* 0x000000063d3d7c20 */ /* 0x000fe20008410000 */
[C---:B------:R-:W-:Y:S01]  /*20f0*/  ISETP.GT.AND P6, PT, R54.reuse, 0x8, PT ;  /* 0x000000083600780c */ /* 0x040fe20003fc4270 */
[----:B------:R-:W-:Y:S01]  /*2100*/  FMUL.FTZ R75, R75, UR6 ;  /* 0x000000064b4b7c20 */ /* 0x000fe20008410000 */
[----:B--2---:R-:W-:Y:S01]  /*2110*/  FSEL R30, R5, -INF , P2 ;  /* 0xff800000051e7808 */ /* 0x004fe20001000000 */
[----:B------:R-:W-:Y:S01]  /*2120*/  FMUL.FTZ R39, R55, UR6 ;  /* 0x0000000637277c20 */ /* 0x000fe20008410000 */
[C---:B------:R-:W-:Y:S01]  /*2130*/  ISETP.GT.AND P5, PT, R54.reuse, 0x9, PT ;  /* 0x000000093600780c */ /* 0x040fe20003fa4270 */
[----:B------:R-:W1:Y:S01]  /*2140*/  MUFU.TANH R3, R3 ;  /* 0x0000000300037308 */ /* 0x000e620000002400 */
[----:B------:R-:W-:Y:S01]  /*2150*/  ISETP.GT.AND P4, PT, R54, 0x10, PT ;  /* 0x000000103600780c */ /* 0x000fe20003f84270 */
        /* <DEDUP_REMOVED lines=10> */
[----:B------:R-:W-:Y:S01]  /*2200*/  FMUL.FTZ R69, R69, UR6 ;  /* 0x0000000645457c20 */ /* 0x000fe20008410000 */
[----:B------:R-:W-:Y:S01]  /*2210*/  FMUL.FTZ R63, R63, UR6 ;  /* 0x000000063f3f7c20 */ /* 0x000fe20008410000 */
[----:B------:R-:W-:Y:S01]  /*2220*/  FMUL.FTZ R72, R72, UR6 ;  /* 0x0000000648487c20 */ /* 0x000fe20008410000 */
[----:B------:R-:W-:Y:S01]  /*2230*/  FMUL.FTZ R66, R66, UR6 ;  /* 0x0000000642427c20 */ /* 0x000fe20008410000 */
[----:B------:R0:W-:Y:S01]  /*2240*/  MUFU.TANH R46, R71 ;  /* 0x00000047002e7308 */ /* 0x0001e20000002400 */
        /* <DEDUP_REMOVED lines=8> */
[----:B0-----:R-:W-:Y:S01]  /*22d0*/  FSEL R71, R6, -INF , P1 ;  /* 0xff80000006477808 */ /* 0x001fe20000800000 */
[----:B------:R-:W-:Y:S01]  /*22e0*/  FMUL.FTZ R84, R84, UR6 ;  /* 0x0000000654547c20 */ /* 0x000fe20008410000 */
[----:B--2---:R-:W-:Y:S01]  /*22f0*/  FSEL R89, R15, -INF , P3 ;  /* 0xff8000000f597808 */ /* 0x004fe20001800000 */
[----:B------:R-:W-:Y:S01]  /*2300*/  FMUL.FTZ R78, R78, UR6 ;  /* 0x000000064e4e7c20 */ /* 0x000fe20008410000 */
[----:B------:R-:W-:Y:S01]  /*2310*/  FMNMX.FTZ R6, R30, R71, !PT ;  /* 0x000000471e067209 */ /* 0x000fe20007810000 */
[----:B------:R-:W-:Y:S01]  /*2320*/  FMUL.FTZ R79, R79, UR6 ;  /* 0x000000064f4f7c20 */ /* 0x000fe20008410000 */
[----:B------:R-:W-:Y:S01]  /*2330*/  FMUL.FTZ R82, R82, UR6 ;  /* 0x0000000652527c20 */ /* 0x000fe20008410000 */
[----:B------:R-:W0:Y:S01]  /*2340*/  MUFU.TANH R36, R36 ;  /* 0x0000002400247308 */ /* 0x000e220000002400 */
[----:B------:R-:W-:Y:S01]  /*2350*/  P2R R90, PR, RZ, 0x1 ;  /* 0x00000001ff5a7803 */ /* 0x000fe20000000000 */
[----:B------:R-:W-:Y:S01]  /*2360*/  FMUL.FTZ R83, R83, UR6 ;  /* 0x0000000653537c20 */ /* 0x000fe20008410000 */
[----:B------:R-:W-:Y:S01]  /*2370*/  FMUL.FTZ R86, R86, UR6 ;  /* 0x0000000656567c20 */ /* 0x000fe20008410000 */
[----:B------:R-:W-:Y:S01]  /*2380*/  FMUL.FTZ R87, R87, UR6 ;  /* 0x0000000657577c20 */ /* 0x000fe20008410000 */
[----:B------:R-:W-:Y:S01]  /*2390*/  R2UR UR6, R0 ;  /* 0x00000000000672ca */ /* 0x000fe200000e0000 */
[--C-:B------:R-:W-:Y:S01]  /*23a0*/  IMAD.MOV.U32 R150, RZ, RZ, R151.reuse ;  /* 0x000000ffff967224 */ /* 0x100fe200078e0097 */
[-C--:B------:R-:W-:Y:S01]  /*23b0*/  MOV R146, R151.reuse ;  /* 0x0000009700927202 */ /* 0x080fe20000000f00 */
[----:B------:R2:W-:Y:S01]  /*23c0*/  MUFU.TANH R115, R73 ;  /* 0x0000004900737308 */ /* 0x0005e20000002400 */
        /* <DEDUP_REMOVED lines=9> */
[----:B------:R-:W-:Y:S01]  /*2460*/  UIADD3 UR6, UR6, 0x28840, URZ ;  /* 0x0002884006067890 */ /* 0x000fe2000fffe03f */
[----:B0-----:R-:W-:Y:S01]  /*2470*/  FSEL R105, R36, -INF , P2 ;  /* 0xff80000024697808 */ /* 0x001fe20001000000 */
[----:B------:R-:W-:Y:S01]  /*2480*/  IMAD.U32 R36, RZ, RZ, UR7 ;  /* 0x00000007ff247e24 */ /* 0x000fe2000f8e00ff */
[----:B------:R-:W-:Y:S01]  /*2490*/  FMNMX.FTZ R6, R73, R6, !PT ;  /* 0x0000000649067209 */ /* 0x000fe20007810000 */
[----:B------:R-:W-:Y:S01]  /*24a0*/  UPRMT UR6, UR40, 0x654, UR6 ;  /* 0x0000065428067896 */ /* 0x000fe20008000006 */
[--C-:B------:R-:W-:Y:S01]  /*24b0*/  IMAD.MOV.U32 R145, RZ, RZ, R151.reuse ;  /* 0x000000ffff917224 */ /* 0x100fe200078e0097 */
[----:B------:R-:W0:Y:S01]  /*24c0*/  MUFU.TANH R37, R37 ;  /* 0x0000002500257308 */ /* 0x000e220000002400 */
[--C-:B------:R-:W-:Y:S01]  /*24d0*/  IMAD.MOV.U32 R144, RZ, RZ, R151.reuse ;  /* 0x000000ffff907224 */ /* 0x100fe200078e0097 */
[-C--:B------:R-:W-:Y:S01]  /*24e0*/  MOV R118, R151.reuse ;  /* 0x0000009700767202 */ /* 0x080fe20000000f00 */
[--C-:B------:R-:W-:Y:S01]  /*24f0*/  IMAD.MOV.U32 R143, RZ, RZ, R151.reuse ;  /* 0x000000ffff8f7224 */ /* 0x100fe200078e0097 */
[----:B------:R-:W-:Y:S01]  /*2500*/  MOV R104, R151 ;  /* 0x0000009700687202 */ /* 0x000fe20000000f00 */
[----:B------:R-:W-:-:S02]  /*2510*/  IMAD.MOV.U32 R142, RZ, RZ, R151 ;  /* 0x000000ffff8e7224 */ /* 0x000fc400078e0097 */
[----:B------:R-:W-:Y:S01]  /*2520*/  SYNCS.ARRIVE.TRANS64.RED.A1T0 RZ, [UR6], RZ ;  /* 0x000000ffffff79a7 */ /* 0x000fe20008100406 */
[----:B------:R2:W-:Y:S01]  /*2530*/  MUFU.TANH R123, R81 ;  /* 0x00000051007b7308 */ /* 0x0005e20000002400 */
[----:B-1----:R-:W-:Y:S01]  /*2540*/  FSEL R7, R7, -INF , P6 ;  /* 0xff80000007077808 */ /* 0x002fe20003000000 */
[--C-:B------:R-:W-:Y:S01]  /*2550*/  IMAD.MOV.U32 R141, RZ, RZ, R151.reuse ;  /* 0x000000ffff8d7224 */ /* 0x100fe200078e0097 */
[----:B------:R-:W-:Y:S01]  /*2560*/  ISETP.GT.AND P6, PT, R54, 0x20, PT ;  /* 0x000000203600780c */ /* 0x000fe20003fc4270 */
[--C-:B------:R-:W-:Y:S02]  /*2570*/  IMAD.MOV.U32 R140, RZ, RZ, R151.reuse ;  /* 0x000000ffff8c7224 */ /* 0x100fe400078e0097 */
[--C-:B------:R-:W-:Y:S02]  /*2580*/  IMAD.MOV.U32 R138, RZ, RZ, R151.reuse ;  /* 0x000000ffff8a7224 */ /* 0x100fe400078e0097 */
[----:B------:R-:W1:Y:S01]  /*2590*/  MUFU.TANH R8, R8 ;  /* 0x0000000800087308 */ /* 0x000e620000002400 */
[----:B--2---:R-:W-:Y:S01]  /*25a0*/  FSEL R81, R12, -INF , P5 ;  /* 0xff8000000c517808 */ /* 0x004fe20002800000 */
[--C-:B------:R-:W-:Y:S01]  /*25b0*/  IMAD.MOV.U32 R137, RZ, RZ, R151.reuse ;  /* 0x000000ffff897224 */ /* 0x100fe200078e0097 */
[----:B0-----:R-:W-:Y:S01]  /*25c0*/  FSEL R93, R37, -INF , P1 ;  /* 0xff800000255d7808 */ /* 0x001fe20000800000 */
        /* <DEDUP_REMOVED lines=9> */
[----:B------:R-:W2:Y:S01]  /*2660*/  MUFU.TANH R9, R9 ;  /* 0x0000000900097308 */ /* 0x000ea20000002400 */
[----:B------:R-:W-:Y:S01]  /*2670*/  FMNMX.FTZ R6, R105, R6, !PT ;  /* 0x0000000669067209 */ /* 0x000fe20007810000 */
[--C-:B------:R-:W-:Y:S01]  /*2680*/  IMAD.MOV.U32 R130, RZ, RZ, R151.reuse ;  /* 0x000000ffff827224 */ /* 0x100fe200078e0097 */
[----:B-1----:R-:W-:Y:S01]  /*2690*/  FSEL R5, R8, -INF , P5 ;  /* 0xff80000008057808 */ /* 0x002fe20002800000 */
[--C-:B------:R-:W-:Y:S01]  /*26a0*/  IMAD.MOV.U32 R129, RZ, RZ, R151.reuse ;  /* 0x000000ffff817224 */ /* 0x100fe200078e0097 */
[----:B------:R-:W-:Y:S01]  /*26b0*/  ISETP.GT.AND P5, PT, R54, 0x21, PT ;  /* 0x000000213600780c */ /* 0x000fe20003fa4270 */
[--C-:B------:R-:W-:Y:S01]  /*26c0*/  IMAD.MOV.U32 R128, RZ, RZ, R151.reuse ;  /* 0x000000ffff807224 */ /* 0x100fe200078e0097 */
[----:B------:R-:W-:Y:S01]  /*26d0*/  FMNMX.FTZ R6, R93, R6, !PT ;  /* 0x000000065d067209 */ /* 0x000fe20007810000 */
[----:B------:R-:W-:Y:S01]  /*26e0*/  MUFU.TANH R41, R41 ;  /* 0x0000002900297308 */ /* 0x000fe20000002400 */
[----:B0-----:R-:W-:Y:S01]  /*26f0*/  FSEL R103, R40, -INF , P6 ;  /* 0xff80000028677808 */ /* 0x001fe20003000000 */
[----:B------:R-:W-:-:S02]  /*2700*/  IMAD.MOV.U32 R126, RZ, RZ, R151 ;  /* 0x000000ffff7e7224 */ /* 0x000fc400078e0097 */
[--C-:B------:R-:W-:Y:S01]  /*2710*/  IMAD.MOV.U32 R124, RZ, RZ, R151.reuse ;  /* 0x000000ffff7c7224 */ /* 0x100fe200078e0097 */
[----:B------:R-:W-:Y:S01]  /*2720*/  FMNMX.FTZ R6, R103, R6, !PT ;  /* 0x0000000667067209 */ /* 0x000fe20007810000 */
[--C-:B------:R-:W-:Y:S02]  /*2730*/  IMAD.MOV.U32 R122, RZ, RZ, R151.reuse ;  /* 0x000000ffff7a7224 */ /* 0x100fe400078e0097 */
[----:B------:R-:W0:Y:S01]  /*2740*/  MUFU.TANH R10, R10 ;  /* 0x0000000a000a7308 */ /* 0x000e220000002400 */
[----:B--2---:R-:W-:Y:S01]  /*2750*/  FSEL R9, R9, -INF , P4 ;  /* 0xff80000009097808 */ /* 0x004fe20002000000 */
[--C-:B------:R-:W-:Y:S01]  /*2760*/  IMAD.MOV.U32 R120, RZ, RZ, R151.reuse ;  /* 0x000000ffff787224 */ /* 0x100fe200078e0097 */
[----:B------:R-:W-:Y:S01]  /*2770*/  ISETP.GT.AND P4, PT, R54, 0x28, PT ;  /* 0x000000283600780c */ /* 0x000fe20003f84270 */
[--C-:B------:R-:W-:Y:S02]  /*2780*/  IMAD.MOV.U32 R116, RZ, RZ, R151.reuse ;  /* 0x000000ffff747224 */ /* 0x100fe400078e0097 */
[----:B------:R-:W-:-:S02]  /*2790*/  IMAD.MOV.U32 R114, RZ, RZ, R151 ;  /* 0x000000ffff727224 */ /* 0x000fc400078e0097 */
[----:B------:R-:W1:Y:S01]  /*27a0*/  MUFU.TANH R44, R44 ;  /* 0x0000002c002c7308 */ /* 0x000e620000002400 */
[--C-:B------:R-:W-:Y:S02]  /*27b0*/  IMAD.MOV.U32 R112, RZ, RZ, R151.reuse ;  /* 0x000000ffff707224 */ /* 0x100fe400078e0097 */
[--C-:B------:R-:W-:Y:S02]  /*27c0*/  IMAD.MOV.U32 R110, RZ, RZ, R151.reuse ;  /* 0x000000ffff6e7224 */ /* 0x100fe400078e0097 */
[--C-:B------:R-:W-:Y:S02]  /*27d0*/  IMAD.MOV.U32 R108, RZ, RZ, R151.reuse ;  /* 0x000000ffff6c7224 */ /* 0x100fe400078e0097 */
[--C-:B------:R-:W-:Y:S01]  /*27e0*/  IMAD.MOV.U32 R106, RZ, RZ, R151.reuse ;  /* 0x000000ffff6a7224 */ /* 0x100fe200078e0097 */
[----:B------:R-:W2:Y:S01]  /*27f0*/  MUFU.TANH R13, R13 ;  /* 0x0000000d000d7308 */ /* 0x000ea20000002400 */
[----:B0-----:R-:W-:Y:S01]  /*2800*/  FSEL R11, R10, -INF , P3 ;  /* 0xff8000000a0b7808 */ /* 0x001fe20001800000 */
[--C-:B------:R-:W-:Y:S01]  /*2810*/  IMAD.MOV.U32 R102, RZ, RZ, R151.reuse ;  /* 0x000000ffff667224 */ /* 0x100fe200078e0097 */
[----:B------:R-:W-:Y:S01]  /*2820*/  ISETP.GT.AND P3, PT, R54, 0x29, PT ;  /* 0x000000293600780c */ /* 0x000fe20003f64270 */
[----:B------:R-:W-:-:S02]  /*2830*/  IMAD.MOV.U32 R100, RZ, RZ, R151 ;  /* 0x000000ffff647224 */ /* 0x000fc400078e0097 */
[--C-:B------:R-:W-:Y:S02]  /*2840*/  IMAD.MOV.U32 R98, RZ, RZ, R151.reuse ;  /* 0x000000ffff627224 */ /* 0x100fe400078e0097 */
[----:B------:R-:W0:Y:S01]  /*2850*/  MUFU.TANH R45, R45 ;  /* 0x0000002d002d7308 */ /* 0x000e220000002400 */
[----:B-1----:R-:W-:Y:S01]  /*2860*/  FSEL R101, R44, -INF , P4 ;  /* 0xff8000002c657808 */ /* 0x002fe20002000000 */
[--C-:B------:R-:W-:Y:S02]  /*2870*/  IMAD.MOV.U32 R96, RZ, RZ, R151.reuse ;  /* 0x000000ffff607224 */ /* 0x100fe400078e0097 */
[--C-:B------:R-:W-:Y:S02]  /*2880*/  IMAD.MOV.U32 R94, RZ, RZ, R151.reuse ;  /* 0x000000ffff5e7224 */ /* 0x100fe400078e0097 */
[----:B------:R-:W-:Y:S02]  /*2890*/  IMAD.MOV.U32 R92, RZ, RZ, R151 ;  /* 0x000000ffff5c7224 */ /* 0x000fe400078e0097 */
[----:B------:R-:W1:Y:S01]  /*28a0*/  MUFU.TANH R14, R14 ;  /* 0x0000000e000e7308 */ /* 0x000e620000002400 */
[----:B--2---:R-:W-:-:S02]  /*28b0*/  FSEL R13, R13, -INF , P2 ;  /* 0xff8000000d0d7808 */ /* 0x004fc40001000000 */
[----:B------:R-:W-:-:S05]  /*28c0*/  ISETP.GT.AND P2, PT, R54, 0x30, PT ;  /* 0x000000303600780c */ /* 0x000fca0003f44270 */
[----:B------:R-:W2:Y:S01]  /*28d0*/  MUFU.TANH R48, R48 ;  /* 0x0000003000307308 */ /* 0x000ea20000002400 */
[----:B0-----:R-:W-:-:S07]  /*28e0*/  FSEL R91, R45, -INF , P3 ;  /* 0xff8000002d5b7808 */ /* 0x001fce0001800000 */
[----:B------:R-:W0:Y:S01]  /*28f0*/  MUFU.TANH R20, R20 ;  /* 0x0000001400147308 */ /* 0x000e220000002400 */
[----:B-1----:R-:W-:Y:S02]  /*2900*/  FSEL R15, R14, -INF , P1 ;  /* 0xff8000000e0f7808 */ /* 0x002fe40000800000 */
[----:B------:R-:W-:Y:S02]  /*2910*/  ISETP.GT.AND P1, PT, R54, 0x31, PT ;  /* 0x000000313600780c */ /* 0x000fe40003f24270 */
[----:B------:R-:W-:-:S03]  /*2920*/  FMNMX.FTZ R14, R3, R4, !PT ;  /* 0x00000004030e7209 */ /* 0x000fc60007810000 */
[----:B------:R-:W1:Y:S01]  /*2930*/  MUFU.TANH R49, R49 ;  /* 0x0000003100317308 */ /* 0x000e620000002400 */
[----:B--2---:R-:W-:Y:S02]  /*2940*/  FSEL R99, R48, -INF , P2 ;  /* 0xff80000030637808 */ /* 0x004fe40001000000 */
[----:B------:R-:W-:-:S04]  /*2950*/  FMNMX.FTZ R14, R7, R14, !PT ;  /* 0x0000000e070e7209 */ /* 0x000fc80007810000 */
[----:B------:R-:W-:Y:S01]  /*2960*/  FMNMX.FTZ R14, R5, R14, !PT ;  /* 0x0000000e050e7209 */ /* 0x000fe20007810000 */
[----:B------:R2:W-:Y:S01]  /*2970*/  MUFU.TANH R127, R85 ;  /* 0x00000055007f7308 */ /* 0x0005e20000002400 */
[----:B0-----:R-:W-:Y:S02]  /*2980*/  FSEL R25, R20, -INF , P6 ;  /* 0xff80000014197808 */ /* 0x001fe40003000000 */
[----:B------:R-:W-:Y:S02]  /*2990*/  ISETP.GT.AND P6, PT, R54, 0x38, PT ;  /* 0x000000383600780c */ /* 0x000fe40003fc4270 */
[----:B------:R-:W-:Y:S02]  /*29a0*/  FMNMX.FTZ R14, R9, R14, !PT ;  /* 0x0000000e090e7209 */ /* 0x000fe40007810000 */
[----:B------:R-:W-:Y:S01]  /*29b0*/  FSEL R35, R35, -INF , P6 ;  /* 0xff80000023237808 */ /* 0x000fe20003000000 */
[----:B------:R-:W0:Y:S01]  /*29c0*/  MUFU.TANH R21, R21 ;  /* 0x0000001500157308 */ /* 0x000e220000002400 */
[----:B--2---:R-:W-:-:S02]  /*29d0*/  FSEL R85, R41, -INF , P5 ;  /* 0xff80000029557808 */ /* 0x004fc40002800000 */
[----:B-1----:R-:W-:Y:S02]  /*29e0*/  FSEL R95, R49, -INF , P1 ;  /* 0xff800000315f7808 */ /* 0x002fe40000800000 */
[----:B------:R-:W-:Y:S02]  /*29f0*/  FMNMX.FTZ R6, R85, R6, !PT ;  /* 0x0000000655067209 */ /* 0x000fe40007810000 */
[----:B------:R-:W-:Y:S01]  /*2a00*/  FMNMX.FTZ R14, R11, R14, !PT ;  /* 0x0000000e0b0e7209 */ /* 0x000fe20007810000 */
[----:B------:R-:W1:Y:S01]  /*2a10*/  MUFU.TANH R52, R52 ;  /* 0x0000003400347308 */ /* 0x000e620000002400 */
[----:B------:R-:W-:Y:S02]  /*2a20*/  FMNMX.FTZ R6, R101, R6, !PT ;  /* 0x0000000665067209 */ /* 0x000fe40007810000 */
[----:B------:R-:W-:Y:S02]  /*2a30*/  FMNMX.FTZ R14, R13, R14, !PT ;  /* 0x0000000e0d0e7209 */ /* 0x000fe40007810000 */
[----:B------:R-:W-:-:S02]  /*2a40*/  FMNMX.FTZ R6, R91, R6, !PT ;  /* 0x000000065b067209 */ /* 0x000fc40007810000 */
[----:B------:R-:W-:Y:S01]  /*2a50*/  FMNMX.FTZ R14, R15, R14, !PT ;  /* 0x0000000e0f0e7209 */ /* 0x000fe20007810000 */
[----:B------:R-:W2:Y:S01]  /*2a60*/  MUFU.TANH R26, R26 ;  /* 0x0000001a001a7308 */ /* 0x000ea20000002400 */
[----:B------:R-:W-:Y:S02]  /*2a70*/  FMNMX.FTZ R6, R99, R6, !PT ;  /* 0x0000000663067209 */ /* 0x000fe40007810000 */
[----:B0-----:R-:W-:Y:S02]  /*2a80*/  FSEL R21, R21, -INF , P5 ;  /* 0xff80000015157808 */ /* 0x001fe40002800000 */
[----:B------:R-:W-:Y:S02]  /*2a90*/  ISETP.GT.AND P5, PT, R54, 0x39, PT ;  /* 0x000000393600780c */ /* 0x000fe40003fa4270 */
[----:B------:R-:W-:Y:S01]  /*2aa0*/  FMNMX.FTZ R6, R95, R6, !PT ;  /* 0x000000065f067209 */ /* 0x000fe20007810000 */
[----:B------:R-:W-:Y:S01]  /*2ab0*/  MUFU.TANH R53, R53 ;  /* 0x0000003500357308 */ /* 0x000fe20000002400 */
[----:B-1----:R-:W-:-:S02]  /*2ac0*/  FSEL R97, R52, -INF , P6 ;  /* 0xff80000034617808 */ /* 0x002fc40003000000 */
[----:B------:R-:W-:Y:S02]  /*2ad0*/  ISETP.GT.AND P6, PT, R54, 0x50, PT ;  /* 0x000000503600780c */ /* 0x000fe40003fc4270 */
[----:B------:R-:W-:Y:S02]  /*2ae0*/  FMNMX.FTZ R6, R97, R6, !PT ;  /* 0x0000000661067209 */ /* 0x000fe40007810000 */
[----:B------:R-:W-:Y:S01]  /*2af0*/  FMNMX.FTZ R14, R25, R14, !PT ;  /* 0x0000000e190e7209 */ /* 0x000fe20007810000 */
[----:B------:R-:W0:Y:S01]  /*2b00*/  MUFU.TANH R24, R24 ;  /* 0x0000001800187308 */ /* 0x000e220000002400 */
[----:B--2---:R-:W-:Y:S02]  /*2b10*/  FSEL R27, R26, -INF , P4 ;  /* 0xff8000001a1b7808 */ /* 0x004fe40002000000 */
[----:B------:R-:W-:Y:S02]  /*2b20*/  ISETP.GT.AND P4, PT, R54, 0x40, PT ;  /* 0x000000403600780c */ /* 0x000fe40003f84270 */
[----:B------:R-:W-:-:S03]  /*2b30*/  FMNMX.FTZ R14, R21, R14, !PT ;  /* 0x0000000e150e7209 */ /* 0x000fc60007810000 */
[----:B------:R-:W-:Y:S01]  /*2b40*/  MUFU.TANH R56, R56 ;  /* 0x0000003800387308 */ /* 0x000fe20000002400 */
[----:B------:R-:W-:-:S07]  /*2b50*/  FMNMX.FTZ R14, R27, R14, !PT ;  /* 0x0000000e1b0e7209 */ /* 0x000fce0007810000 */
[----:B------:R-:W1:Y:S01]  /*2b60*/  MUFU.TANH R31, R31 ;  /* 0x0000001f001f7308 */ /* 0x000e620000002400 */
[----:B0-----:R-:W-:Y:S02]  /*2b70*/  FSEL R29, R24, -INF , P3 ;  /* 0xff800000181d7808 */ /* 0x001fe40001800000 */
[----:B------:R-:W-:Y:S02]  /*2b80*/  ISETP.GT.AND P3, PT, R54, 0x41, PT ;  /* 0x000000413600780c */ /* 0x000fe40003f64270 */
[----:B------:R-:W-:-:S03]  /*2b90*/  FMNMX.FTZ R14, R29, R14, !PT ;  /* 0x0000000e1d0e7209 */ /* 0x000fc60007810000 */
[----:B------:R-:W0:Y:S08]  /*2ba0*/  MUFU.TANH R57, R57 ;  /* 0x0000003900397308 */ /* 0x000e300000002400 */
[----:B------:R-:W2:Y:S01]  /*2bb0*/  MUFU.TANH R28, R28 ;  /* 0x0000001c001c7308 */ /* 0x000ea20000002400 */
[----:B-1----:R-:W-:Y:S02]  /*2bc0*/  FSEL R31, R31, -INF , P2 ;  /* 0xff8000001f1f7808 */ /* 0x002fe40001000000 */
[----:B------:R-:W-:-:S02]  /*2bd0*/  ISETP.GT.AND P2, PT, R54, 0x48, PT ;  /* 0x000000483600780c */ /* 0x000fc40003f44270 */
[----:B------:R-:W-:-:S03]  /*2be0*/  FMNMX.FTZ R14, R31, R14, !PT ;  /* 0x0000000e1f0e7209 */ /* 0x000fc60007810000 */
[----:B------:R-:W1:Y:S01]  /*2bf0*/  MUFU.TANH R60, R60 ;  /* 0x0000003c003c7308 */ /* 0x000e620000002400 */
[----:B0-----:R-:W-:-:S07]  /*2c00*/  FSEL R45, R57, -INF , P3 ;  /* 0xff800000392d7808 */ /* 0x001fce0001800000 */
[----:B------:R1:W-:Y:S01]  /*2c10*/  MUFU.TANH R34, R61 ;  /* 0x0000003d00227308 */ /* 0x0003e20000002400 */
[----:B--2---:R-:W-:Y:S02]  /*2c20*/  FSEL R33, R28, -INF , P1 ;  /* 0xff8000001c217808 */ /* 0x004fe40000800000 */
[----:B------:R-:W-:Y:S02]  /*2c30*/  ISETP.GT.AND P1, PT, R54, 0x49, PT ;  /* 0x000000493600780c */ /* 0x000fe40003f24270 */
[----:B------:R-:W-:-:S03]  /*2c40*/  FMNMX.FTZ R14, R33, R14, !PT ;  /* 0x0000000e210e7209 */ /* 0x000fc60007810000 */
[----:B------:R0:W-:Y:S01]  /*2c50*/  MUFU.TANH R50, R75 ;  /* 0x0000004b00327308 */ /* 0x0001e20000002400 */
[----:B-1----:R-:W-:Y:S02]  /*2c60*/  FSEL R61, R60, -INF , P2 ;  /* 0xff8000003c3d7808 */ /* 0x002fe40001000000 */
[----:B------:R-:W-:-:S05]  /*2c70*/  FMNMX.FTZ R14, R35, R14, !PT ;  /* 0x0000000e230e7209 */ /* 0x000fca0007810000 */
[----:B------:R-:W1:Y:S01]  /*2c80*/  MUFU.TANH R39, R39 ;  /* 0x0000002700277308 */ /* 0x000e620000002400 */
[----:B0-----:R-:W-:-:S04]  /*2c90*/  FSEL R75, R53, -INF , P5 ;  /* 0xff800000354b7808 */ /* 0x001fc80002800000 */
[----:B------:R-:W-:-:S03]  /*2ca0*/  FMNMX.FTZ R6, R75, R6, !PT ;  /* 0x000000064b067209 */ /* 0x000fc60007810000 */
[----:B------:R-:W-:Y:S08]  /*2cb0*/  MUFU.TANH R64, R64 ;  /* 0x0000004000407308 */ /* 0x000ff00000002400 */
[----:B------:R0:W2:Y:S01]  /*2cc0*/  MUFU.TANH R42, R67 ;  /* 0x00000043002a7308 */ /* 0x0000a20000002400 */
[----:B-1----:R-:W-:Y:S02]  /*2cd0*/  FSEL R39, R39, -INF , P5 ;  /* 0xff80000027277808 */ /* 0x002fe40002800000 */
[----:B------:R-:W-:-:S02]  /*2ce0*/  ISETP.GT.AND P5, PT, R54, 0x51, PT ;  /* 0x000000513600780c */ /* 0x000fc40003fa4270 */
[----:B------:R-:W-:-:S03]  /*2cf0*/  FMNMX.FTZ R14, R39, R14, !PT ;  /* 0x0000000e270e7209 */ /* 0x000fc60007810000 */
[----:B------:R-:W1:Y:S01]  /*2d00*/  MUFU.TANH R58, R58 ;  /* 0x0000003a003a7308 */ /* 0x000e620000002400 */
[----:B0-----:R-:W-:-:S04]  /*2d10*/  FSEL R67, R56, -INF , P4 ;  /* 0xff80000038437808 */ /* 0x001fc80002000000 */
[----:B------:R-:W-:-:S03]  /*2d20*/  FMNMX.FTZ R6, R67, R6, !PT ;  /* 0x0000000643067209 */ /* 0x000fc60007810000 */
[----:B------:R0:W-:Y:S01]  /*2d30*/  MUFU.TANH R38, R65 ;  /* 0x0000004100267308 */ /* 0x0001e20000002400 */
[----:B------:R-:W-:Y:S02]  /*2d40*/  FMNMX.FTZ R6, R45, R6, !PT ;  /* 0x000000062d067209 */ /* 0x000fe40007810000 */
[----:B--2---:R-:W-:Y:S02]  /*2d50*/  FSEL R53, R42, -INF , P5 ;  /* 0xff8000002a357808 */ /* 0x004fe40002800000 */
[----:B------:R-:W-:-:S03]  /*2d60*/  FMNMX.FTZ R6, R61, R6, !PT ;  /* 0x000000063d067209 */ /* 0x000fc60007810000 */
[----:B------:R-:W2:Y:S01]  /*2d70*/  MUFU.TANH R43, R59 ;  /* 0x0000003b002b7308 */ /* 0x000ea20000002400 */
[----:B0-----:R-:W-:Y:S02]  /*2d80*/  FSEL R65, R34, -INF , P1 ;  /* 0xff80000022417808 */ /* 0x001fe40000800000 */
[----:B-1----:R-:W-:Y:S02]  /*2d90*/  FSEL R41, R58, -INF , P4 ;  /* 0xff8000003a297808 */ /* 0x002fe40002000000 */
[----:B------:R-:W-:Y:S02]  /*2da0*/  FMNMX.FTZ R6, R65, R6, !PT ;  /* 0x0000000641067209 */ /* 0x000fe40007810000 */
[----:B------:R-:W-:Y:S01]  /*2db0*/  ISETP.GT.AND P4, PT, R54, 0x58, PT ;  /* 0x000000583600780c */ /* 0x000fe20003f84270 */
[----:B------:R-:W0:Y:S01]  /*2dc0*/  MUFU.TANH R68, R68 ;  /* 0x0000004400447308 */ /* 0x000e220000002400 */
[----:B------:R-:W-:-:S07]  /*2dd0*/  FMNMX.FTZ R14, R41, R14, !PT ;  /* 0x0000000e290e7209 */ /* 0x000fce0007810000 */
[----:B------:R-:W1:Y:S01]  /*2de0*/  MUFU.TANH R47, R62 ;  /* 0x0000003e002f7308 */ /* 0x000e620000002400 */
[----:B--2---:R-:W-:Y:S02]  /*2df0*/  FSEL R43, R43, -INF , P3 ;  /* 0xff8000002b2b7808 */ /* 0x004fe40001800000 */
[----:B------:R-:W-:Y:S02]  /*2e00*/  ISETP.GT.AND P3, PT, R54, 0x59, PT ;  /* 0x000000593600780c */ /* 0x000fe40003f64270 */
[----:B------:R-:W-:Y:S02]  /*2e10*/  FMNMX.FTZ R14, R43, R14, !PT ;  /* 0x0000000e2b0e7209 */ /* 0x000fe40007810000 */
[----:B------:R-:W-:Y:S01]  /*2e20*/  FSEL R57, R46, -INF , P3 ;  /* 0xff8000002e397808 */ /* 0x000fe20001800000 */
[----:B------:R2:W3:Y:S01]  /*2e30*/  MUFU.TANH R111, R69 ;  /* 0x00000045006f7308 */ /* 0x0004e20000002400 */
[----:B0-----:R-:W-:-:S07]  /*2e40*/  FSEL R109, R68, -INF , P4 ;  /* 0xff800000446d7808 */ /* 0x001fce0002000000 */
[----:B------:R-:W0:Y:S01]  /*2e50*/  MUFU.TANH R63, R63 ;  /* 0x0000003f003f7308 */ /* 0x000e220000002400 */
[----:B--2---:R-:W-:Y:S02]  /*2e60*/  FSEL R69, R64, -INF , P6 ;  /* 0xff80000040457808 */ /* 0x004fe40003000000 */
[----:B-1----:R-:W-:Y:S02]  /*2e70*/  FSEL R47, R47, -INF , P2 ;  /* 0xff8000002f2f7808 */ /* 0x002fe40001000000 */
[----:B------:R-:W-:Y:S02]  /*2e80*/  FMNMX.FTZ R6, R69, R6, !PT ;  /* 0x0000000645067209 */ /* 0x000fe40007810000 */
[C---:B------:R-:W-:Y:S01]  /*2e90*/  ISETP.GT.AND P2, PT, R54.reuse, 0x60, PT ;  /* 0x000000603600780c */ /* 0x040fe20003f44270 */
[----:B------:R-:W1:Y:S01]  /*2ea0*/  MUFU.TANH R72, R72 ;  /* 0x0000004800487308 */ /* 0x000e620000002400 */
[----:B---3--:R-:W-:Y:S02]  /*2eb0*/  FSEL R111, R111, -INF , P3 ;  /* 0xff8000006f6f7808 */ /* 0x008fe40001800000 */
[----:B------:R-:W-:-:S02]  /*2ec0*/  ISETP.GT.AND P3, PT, R54, 0x71, PT ;  /* 0x000000713600780c */ /* 0x000fc40003f64270 */
[----:B------:R-:W-:Y:S02]  /*2ed0*/  FMNMX.FTZ R14, R47, R14, !PT ;  /* 0x0000000e2f0e7209 */ /* 0x000fe40007810000 */
[----:B------:R-:W-:Y:S01]  /*2ee0*/  FSEL R123, R123, -INF , P3 ;  /* 0xff8000007b7b7808 */ /* 0x000fe20001800000 */
[----:B------:R-:W2:Y:S01]  /*2ef0*/  MUFU.TANH R51, R66 ;  /* 0x0000004200337308 */ /* 0x000ea20000002400 */
[----:B0-----:R-:W-:Y:S02]  /*2f00*/  FSEL R49, R63, -INF , P1 ;  /* 0xff8000003f317808 */ /* 0x001fe40000800000 */
[----:B------:R-:W-:Y:S02]  /*2f10*/  ISETP.GT.AND P1, PT, R54, 0x61, PT ;  /* 0x000000613600780c */ /* 0x000fe40003f24270 */
[----:B------:R-:W-:Y:S02]  /*2f20*/  FMNMX.FTZ R14, R49, R14, !PT ;  /* 0x0000000e310e7209 */ /* 0x000fe40007810000 */
[----:B------:R-:W-:Y:S01]  /*2f30*/  FSEL R115, R115, -INF , P1 ;  /* 0xff80000073737808 */ /* 0x000fe20000800000 */
[----:B------:R0:W3:Y:S01]  /*2f40*/  MUFU.TANH R119, R77 ;  /* 0x0000004d00777308 */ /* 0x0000e20000002400 */
[----:B-1----:R-:W-:-:S02]  /*2f50*/  FSEL R113, R72, -INF , P2 ;  /* 0xff80000048717808 */ /* 0x002fc40001000000 */
[----:B------:R-:W-:Y:S02]  /*2f60*/  FSEL R63, R50, -INF , P1 ;  /* 0xff800000323f7808 */ /* 0x000fe40000800000 */
[----:B------:R-:W-:-:S03]  /*2f70*/  ISETP.GT.AND P1, PT, R54, 0x79, PT ;  /* 0x000000793600780c */ /* 0x000fc60003f24270 */
[----:B------:R-:W1:Y:S01]  /*2f80*/  MUFU.TANH R76, R76 ;  /* 0x0000004c004c7308 */ /* 0x000e620000002400 */
[----:B0-----:R-:W-:Y:S02]  /*2f90*/  FSEL R77, R38, -INF , P5 ;  /* 0xff800000264d7808 */ /* 0x001fe40002800000 */
[----:B--2---:R-:W-:Y:S02]  /*2fa0*/  FSEL R51, R51, -INF , P6 ;  /* 0xff80000033337808 */ /* 0x004fe40003000000 */
[----:B------:R-:W-:Y:S02]  /*2fb0*/  FMNMX.FTZ R6, R77, R6, !PT ;  /* 0x000000064d067209 */ /* 0x000fe40007810000 */
[C---:B------:R-:W-:Y:S01]  /*2fc0*/  ISETP.GT.AND P6, PT, R54.reuse, 0x68, PT ;  /* 0x000000683600780c */ /* 0x040fe20003fc4270 */
[----:B------:R-:W0:Y:S01]  /*2fd0*/  MUFU.TANH R55, R70 ;  /* 0x0000004600377308 */ /* 0x000e220000002400 */
[----:B------:R-:W-:Y:S02]  /*2fe0*/  FMNMX.FTZ R6, R109, R6, !PT ;  /* 0x000000066d067209 */ /* 0x000fe40007810000 */
[----:B------:R-:W-:-:S02]  /*2ff0*/  ISETP.GT.AND P5, PT, R54, 0x69, PT ;  /* 0x000000693600780c */ /* 0x000fc40003fa4270 */
[----:B------:R-:W-:Y:S02]  /*3000*/  FMNMX.FTZ R6, R111, R6, !PT ;  /* 0x000000066f067209 */ /* 0x000fe40007810000 */
[----:B---3--:R-:W-:Y:S01]  /*3010*/  FSEL R119, R119, -INF , P5 ;  /* 0xff80000077777808 */ /* 0x008fe20002800000 */
[----:B------:R-:W2:Y:S01]  /*3020*/  MUFU.TANH R80, R80 ;  /* 0x0000005000507308 */ /* 0x000ea20000002400 */
[----:B------:R-:W-:Y:S02]  /*3030*/  FMNMX.FTZ R6, R113, R6, !PT ;  /* 0x0000000671067209 */ /* 0x000fe40007810000 */
[----:B-1----:R-:W-:Y:S02]  /*3040*/  FSEL R117, R76, -INF , P6 ;  /* 0xff8000004c757808 */ /* 0x002fe40003000000 */
[----:B------:R-:W-:Y:S02]  /*3050*/  FMNMX.FTZ R6, R115, R6, !PT ;  /* 0x0000000673067209 */ /* 0x000fe40007810000 */
[----:B------:R-:W-:Y:S01]  /*3060*/  FSEL R127, R127, -INF , P1 ;  /* 0xff8000007f7f7808 */ /* 0x000fe20000800000 */
[----:B------:R-:W1:Y:S01]  /*3070*/  MUFU.TANH R59, R74 ;  /* 0x0000004a003b7308 */ /* 0x000e620000002400 */
[----:B0-----:R-:W-:-:S02]  /*3080*/  FSEL R55, R55, -INF , P4 ;  /* 0xff80000037377808 */ /* 0x001fc40002000000 */
[----:B------:R-:W-:Y:S02]  /*3090*/  ISETP.GT.AND P4, PT, R54, 0x70, PT ;  /* 0x000000703600780c */ /* 0x000fe40003f84270 */
[----:B------:R-:W-:Y:S02]  /*30a0*/  FMNMX.FTZ R6, R117, R6, !PT ;  /* 0x0000000675067209 */ /* 0x000fe40007810000 */
[----:B------:R-:W-:Y:S01]  /*30b0*/  FMNMX.FTZ R14, R51, R14, !PT ;  /* 0x0000000e330e7209 */ /* 0x000fe20007810000 */
[----:B------:R-:W0:Y:S01]  /*30c0*/  MUFU.TANH R84, R84 ;  /* 0x0000005400547308 */ /* 0x000e220000002400 */
[----:B--2---:R-:W-:Y:S02]  /*30d0*/  FSEL R121, R80, -INF , P4 ;  /* 0xff80000050797808 */ /* 0x004fe40002000000 */
[----:B------:R-:W-:Y:S02]  /*30e0*/  FMNMX.FTZ R6, R119, R6, !PT ;  /* 0x0000000677067209 */ /* 0x000fe40007810000 */
[----:B------:R-:W-:-:S02]  /*30f0*/  FMNMX.FTZ R14, R53, R14, !PT ;  /* 0x0000000e350e7209 */ /* 0x000fc40007810000 */
[----:B------:R-:W-:Y:S01]  /*3100*/  FMNMX.FTZ R6, R121, R6, !PT ;  /* 0x0000000679067209 */ /* 0x000fe20007810000 */
[----:B------:R-:W2:Y:S01]  /*3110*/  MUFU.TANH R78, R78 ;  /* 0x0000004e004e7308 */ /* 0x000ea20000002400 */
[----:B-1----:R-:W-:Y:S02]  /*3120*/  FSEL R59, R59, -INF , P2 ;  /* 0xff8000003b3b7808 */ /* 0x002fe40001000000 */
[----:B------:R-:W-:Y:S02]  /*3130*/  ISETP.GT.AND P2, PT, R54, 0x78, PT ;  /* 0x000000783600780c */ /* 0x000fe40003f44270 */
[----:B------:R-:W-:Y:S02]  /*3140*/  FMNMX.FTZ R6, R123, R6, !PT ;  /* 0x000000067b067209 */ /* 0x000fe40007810000 */
[----:B------:R-:W-:Y:S01]  /*3150*/  FMNMX.FTZ R14, R55, R14, !PT ;  /* 0x0000000e370e7209 */ /* 0x000fe20007810000 */
[----:B------:R-:W-:Y:S01]  /*3160*/  MUFU.TANH R82, R82 ;  /* 0x0000005200527308 */ /* 0x000fe20000002400 */
[----:B0-----:R-:W-:-:S02]  /*3170*/  FSEL R125, R84, -INF , P2 ;  /* 0xff800000547d7808 */ /* 0x001fc40001000000 */
[----:B------:R-:W-:Y:S02]  /*3180*/  FMNMX.FTZ R14, R57, R14, !PT ;  /* 0x0000000e390e7209 */ /* 0x000fe40007810000 */
[----:B------:R-:W-:Y:S02]  /*3190*/  FMNMX.FTZ R6, R125, R6, !PT ;  /* 0x000000067d067209 */ /* 0x000fe40007810000 */
[----:B------:R-:W-:Y:S01]  /*31a0*/  FMNMX.FTZ R14, R59, R14, !PT ;  /* 0x0000000e3b0e7209 */ /* 0x000fe20007810000 */
[----:B------:R-:W-:Y:S01]  /*31b0*/  MUFU.TANH R86, R86 ;  /* 0x0000005600567308 */ /* 0x000fe20000002400 */
[----:B------:R-:W-:Y:S02]  /*31c0*/  FMNMX.FTZ R8, R127, R6, !PT ;  /* 0x000000067f087209 */ /* 0x000fe40007810000 */
[----:B------:R-:W-:-:S03]  /*31d0*/  FMNMX.FTZ R14, R63, R14, !PT ;  /* 0x0000000e3f0e7209 */ /* 0x000fc60007810000 */
[----:B------:R-:W0:Y:S02]  /*31e0*/  SHFL.BFLY PT, R37, R8, 0x2, 0x1f ;  /* 0x0c401f0008257f89 */ /* 0x000e2400000e0000 */
[----:B------:R-:W-:Y:S01]  /*31f0*/  MUFU.TANH R12, R87 ;  /* 0x00000057000c7308 */ /* 0x000fe20000002400 */
[----:B0-----:R-:W-:-:S07]  /*3200*/  FMNMX.FTZ R10, R8, R37, !PT ;  /* 0x00000025080a7209 */ /* 0x001fce0007810000 */
[----:B------:R0:W1:Y:S01]  /*3210*/  MUFU.TANH R8, R79 ;  /* 0x0000004f00087308 */ /* 0x0000620000002400 */
[----:B------:R-:W3:Y:S02]  /*3220*/  SHFL.BFLY PT, R37, R10, 0x1, 0x1f ;  /* 0x0c201f000a257f89 */ /* 0x000ee400000e0000 */
[----:B---3--:R-:W-:-:S05]  /*3230*/  FMNMX.FTZ R37, R10, R37, !PT ;  /* 0x000000250a257209 */ /* 0x008fca0007810000 */
[----:B------:R3:W4:Y:S01]  /*3240*/  MUFU.TANH R10, R83 ;  /* 0x00000053000a7308 */ /* 0x0007220000002400 */
[C---:B------:R-:W-:Y:S01]  /*3250*/  FSETP.NEU.FTZ.AND P0, PT, R37.reuse, -INF , PT ;  /* 0xff8000002500780b */ /* 0x040fe20003f1d000 */
[----:B------:R-:W-:-:S05]  /*3260*/  FMUL.FTZ R6, R37, R36 ;  /* 0x0000002425067220 */ /* 0x000fca0000410000 */
[----:B------:R-:W-:Y:S02]  /*3270*/  FSEL R6, R6, RZ, P0 ;  /* 0x000000ff06067208 */ /* 0x000fe40000000000 */
[----:B------:R-:W-:Y:S02]  /*3280*/  ISETP.NE.AND P0, PT, R90, RZ, PT ;  /* 0x000000ff5a00720c */ /* 0x000fe40003f05270 */
[-C--:B------:R-:W-:Y:S01]  /*3290*/  MOV R90, R151.reuse ;  /* 0x00000097005a7202 */ /* 0x080fe20000000f00 */
[-CC-:B0-----:R-:W-:Y:S01]  /*32a0*/  FFMA.FTZ R79, R89, R36.reuse, -R6.reuse ;  /* 0x00000024594f7223 */ /* 0x181fe20000010806 */
[----:B--2---:R-:W-:Y:S01]  /*32b0*/  FSEL R89, R78, -INF , P6 ;  /* 0xff8000004e597808 */ /* 0x004fe20003000000 */
[-CC-:B---3--:R-:W-:Y:S01]  /*32c0*/  FFMA.FTZ R83, R85, R36.reuse, -R6.reuse ;  /* 0x0000002455537223 */ /* 0x188fe20000010806 */
[-CC-:B------:R-:W-:Y:S01]  /*32d0*/  FFMA.FTZ R85, R91, R36.reuse, -R6.reuse ;  /* 0x000000245b557223 */ /* 0x180fe20000010806 */
[----:B-1----:R-:W-:Y:S01]  /*32e0*/  FSEL R91, R8, -INF , P5 ;  /* 0xff800000085b7808 */ /* 0x002fe20002800000 */
[--C-:B------:R-:W-:Y:S01]  /*32f0*/  FFMA.FTZ R158, R73, R36, -R6.reuse ;  /* 0x00000024499e7223 */ /* 0x100fe20000010806 */
[----:B------:R-:W-:Y:S01]  /*3300*/  FMNMX.FTZ R14, R89, R14, !PT ;  /* 0x0000000e590e7209 */ /* 0x000fe20007810000 */
[-CC-:B------:R-:W-:Y:S01]  /*3310*/  FFMA.FTZ R73, R81, R36.reuse, -R6.reuse ;  /* 0x0000002451497223 */ /* 0x180fe20000010806 */
[-CC-:B------:R-:W-:Y:S01]  /*3320*/  FFMA.FTZ R81, R93, R36.reuse, -R6.reuse ;  /* 0x000000245d517223 */ /* 0x180fe20000010806 */
[----:B------:R-:W-:Y:S01]  /*3330*/  FSEL R93, R82, -INF , P4 ;  /* 0xff800000525d7808 */ /* 0x000fe20002000000 */
        /* <DEDUP_REMOVED lines=20> */
[-CC-:B------:R-:W-:Y:S01]  /*3480*/  FFMA.FTZ R164, R103, R36.reuse, -R6.reuse ;  /* 0x0000002467a47223 */ /* 0x180fe20000010806 */
[-CC-:B------:R-:W-:Y:S01]  /*3490*/  FFMA.FTZ R166, R101, R36.reuse, -R6.reuse ;  /* 0x0000002465a67223 */ /* 0x180fe20000010806 */
[----:B------:R-:W0:Y:S01]  /*34a0*/  SHFL.BFLY PT, R45, R14, 0x2, 0x1f ;  /* 0x0c401f000e2d7f89 */ /* 0x000e2200000e0000 */
        /* <DEDUP_REMOVED lines=14> */
[----:B------:R-:W-:Y:S01]  /*3590*/  FFMA.FTZ R105, R127, R36, -R6 ;  /* 0x000000247f697223 */ /* 0x000fe20000010806 */
[--C-:B------:R-:W-:Y:S01]  /*35a0*/  IMAD.MOV.U32 R127, RZ, RZ, R151.reuse ;  /* 0x000000ffff7f7224 */ /* 0x100fe200078e0097 */
[----:B------:R-:W2:Y:S01]  /*35b0*/  MUFU.EX2 R73, R73 ;  /* 0x0000004900497308 */ /* 0x000ea20000000800 */
[-C--:B------:R-:W-:Y:S01]  /*35c0*/  MOV R125, R151.reuse ;  /* 0x00000097007d7202 */ /* 0x080fe20000000f00 */
[--C-:B------:R-:W-:Y:S01]  /*35d0*/  IMAD.MOV.U32 R123, RZ, RZ, R151.reuse ;  /* 0x000000ffff7b7224 */ /* 0x100fe200078e0097 */
[----:B------:R-:W-:Y:S01]  /*35e0*/  MOV R111, R151 ;  /* 0x00000097006f7202 */ /* 0x000fe20000000f00 */
[----:B------:R-:W-:-:S02]  /*35f0*/  IMAD.MOV.U32 R121, RZ, RZ, R151 ;  /* 0x000000ffff797224 */ /* 0x000fc400078e0097 */
[--C-:B------:R-:W-:Y:S01]  /*3600*/  IMAD.MOV.U32 R119, RZ, RZ, R151.reuse ;  /* 0x000000ffff777224 */ /* 0x100fe200078e0097 */
[----:B0-----:R-:W-:Y:S01]  /*3610*/  FMNMX.FTZ R8, R14, R45, !PT ;  /* 0x0000002d0e087209 */ /* 0x001fe20007810000 */
[----:B------:R-:W0:Y:S01]  /*3620*/  MUFU.EX2 R160, R160 ;  /* 0x000000a000a07308 */ /* 0x000e220000000800 */
[--C-:B------:R-:W-:Y:S02]  /*3630*/  IMAD.MOV.U32 R117, RZ, RZ, R151.reuse ;  /* 0x000000ffff757224 */ /* 0x100fe400078e0097 */
[--C-:B------:R-:W-:Y:S01]  /*3640*/  IMAD.MOV.U32 R115, RZ, RZ, R151.reuse ;  /* 0x000000ffff737224 */ /* 0x100fe200078e0097 */
[----:B------:R-:W3:Y:S01]  /*3650*/  SHFL.BFLY PT, R45, R8, 0x1, 0x1f ;  /* 0x0c201f00082d7f89 */ /* 0x000ee200000e0000 */
[--C-:B------:R-:W-:Y:S02]  /*3660*/  IMAD.MOV.U32 R113, RZ, RZ, R151.reuse ;  /* 0x000000ffff717224 */ /* 0x100fe400078e0097 */
[--C-:B------:R-:W-:Y:S01]  /*3670*/  IMAD.MOV.U32 R109, RZ, RZ, R151.reuse ;  /* 0x000000ffff6d7224 */ /* 0x100fe200078e0097 */
[----:B------:R-:W4:Y:S01]  /*3680*/  MUFU.EX2 R79, R79 ;  /* 0x0000004f004f7308 */ /* 0x000f220000000800 */
[----:B------:R-:W-:-:S07]  /*3690*/  IMAD.MOV.U32 R107, RZ, RZ, R151 ;  /* 0x000000ffff6b7224 */ /* 0x000fce00078e0097 */
[----:B------:R-:W5:Y:S08]  /*36a0*/  MUFU.EX2 R162, R162 ;  /* 0x000000a200a27308 */ /* 0x000f700000000800 */
[----:B------:R-:W5:Y:S01]  /*36b0*/  MUFU.EX2 R81, R81 ;  /* 0x0000005100517308 */ /* 0x000f620000000800 */
[----:B---3--:R-:W-:-:S04]  /*36c0*/  FMNMX.FTZ R45, R8, R45, !PT ;  /* 0x0000002d082d7209 */ /* 0x008fc80007810000 */
        /* <DEDUP_REMOVED lines=8> */
[----:B-1----:R-:W-:Y:S01]  /*3750*/  FADD.FTZ R3, R156, R71 ;  /* 0x000000479c037221 */ /* 0x002fe20000010000 */
[-CC-:B------:R-:W-:Y:S01]  /*3760*/  FFMA.FTZ R6, R5, R36.reuse, -R28.reuse ;  /* 0x0000002405067223 */ /* 0x180fe2000001081c */
[-CC-:B------:R-:W-:Y:S01]  /*3770*/  FFMA.FTZ R161, R9, R36.reuse, -R28.reuse ;  /* 0x0000002409a17223 */ /* 0x180fe2000001081c */
[-CC-:B------:R-:W-:Y:S01]  /*3780*/  FFMA.FTZ R8, R11, R36.reuse, -R28.reuse ;  /* 0x000000240b087223 */ /* 0x180fe2000001081c */
[----:B------:R-:W-:Y:S01]  /*3790*/  MUFU.EX2 R157, R157 ;  /* 0x0000009d009d7308 */ /* 0x000fe20000000800 */
[----:B------:R-:W-:Y:S01]  /*37a0*/  FADD.FTZ R26, R158, R3 ;  /* 0x000000039e1a7221 */ /* 0x000fe20000010000 */
[-CC-:B------:R-:W-:Y:S01]  /*37b0*/  FFMA.FTZ R163, R13, R36.reuse, -R28.reuse ;  /* 0x000000240da37223 */ /* 0x180fe2000001081c */
[-CC-:B------:R-:W-:Y:S01]  /*37c0*/  FFMA.FTZ R10, R15, R36.reuse, -R28.reuse ;  /* 0x000000240f0a7223 */ /* 0x180fe2000001081c */
[-C--:B------:R-:W-:Y:S01]  /*37d0*/  FFMA.FTZ R165, R25, R36.reuse, -R28 ;  /* 0x0000002419a57223 */ /* 0x080fe2000001081c */
[----:B--2---:R-:W-:Y:S01]  /*37e0*/  FADD.FTZ R3, R73, R26 ;  /* 0x0000001a49037221 */ /* 0x004fe20000010000 */
[-CC-:B------:R-:W-:Y:S01]  /*37f0*/  FFMA.FTZ R12, R21, R36.reuse, -R28.reuse ;  /* 0x00000024150c7223 */ /* 0x180fe2000001081c */
[-CC-:B------:R-:W-:Y:S01]  /*3800*/  FFMA.FTZ R167, R27, R36.reuse, -R28.reuse ;  /* 0x000000241ba77223 */ /* 0x180fe2000001081c */
[----:B------:R-:W1:Y:S01]  /*3810*/  MUFU.EX2 R4, R4 ;  /* 0x0000000400047308 */ /* 0x000e620000000800 */
[----:B0-----:R-:W-:Y:S01]  /*3820*/  FADD.FTZ R30, R160, R3 ;  /* 0x00000003a01e7221 */ /* 0x001fe20000010000 */
[-CC-:B------:R-:W-:Y:S01]  /*3830*/  FFMA.FTZ R14, R29, R36.reuse, -R28.reuse ;  /* 0x000000241d0e7223 */ /* 0x180fe2000001081c */
[-CC-:B------:R-:W-:Y:S01]  /*3840*/  FFMA.FTZ R169, R31, R36.reuse, -R28.reuse ;  /* 0x000000241fa97223 */ /* 0x180fe2000001081c */
[-C--:B------:R-:W-:Y:S01]  /*3850*/  FFMA.FTZ R20, R33, R36.reuse, -R28 ;  /* 0x0000002421147223 */ /* 0x080fe2000001081c */
[----:B----4-:R-:W-:Y:S01]  /*3860*/  FADD.FTZ R3, R79, R30 ;  /* 0x0000001e4f037221 */ /* 0x010fe20000010000 */
[-CC-:B------:R-:W-:Y:S01]  /*3870*/  FFMA.FTZ R171, R35, R36.reuse, -R28.reuse ;  /* 0x0000002423ab7223 */ /* 0x180fe2000001081c */
[-CC-:B------:R-:W-:Y:S01]  /*3880*/  FFMA.FTZ R24, R39, R36.reuse, -R28.reuse ;  /* 0x0000002427187223 */ /* 0x180fe2000001081c */
[----:B------:R-:W0:Y:S01]  /*3890*/  MUFU.EX2 R159, R159 ;  /* 0x0000009f009f7308 */ /* 0x000e220000000800 */
[----:B-----5:R-:W-:Y:S01]  /*38a0*/  FADD.FTZ R32, R162, R3 ;  /* 0x00000003a2207221 */ /* 0x020fe20000010000 */
[-CC-:B------:R-:W-:Y:S01]  /*38b0*/  FFMA.FTZ R173, R41, R36.reuse, -R28.reuse ;  /* 0x0000002429ad7223 */ /* 0x180fe2000001081c */
[-CC-:B------:R-:W-:Y:S01]  /*38c0*/  FFMA.FTZ R26, R43, R36.reuse, -R28.reuse ;  /* 0x000000242b1a7223 */ /* 0x180fe2000001081c */
[-C--:B------:R-:W-:Y:S01]  /*38d0*/  FFMA.FTZ R175, R47, R36.reuse, -R28 ;  /* 0x000000242faf7223 */ /* 0x080fe2000001081c */
[----:B------:R-:W-:Y:S01]  /*38e0*/  FADD.FTZ R5, R81, R32 ;  /* 0x0000002051057221 */ /* 0x000fe20000010000 */
[-CC-:B------:R-:W-:Y:S01]  /*38f0*/  FFMA.FTZ R49, R49, R36.reuse, -R28.reuse ;  /* 0x0000002431317223 */ /* 0x180fe2000001081c */
[-C--:B------:R-:W-:Y:S01]  /*3900*/  FFMA.FTZ R51, R51, R36.reuse, -R28 ;  /* 0x0000002433337223 */ /* 0x080fe2000001081c */
[----:B------:R-:W2:Y:S01]  /*3910*/  MUFU.EX2 R6, R6 ;  /* 0x0000000600067308 */ /* 0x000ea20000000800 */
[----:B-1----:R-:W-:Y:S01]  /*3920*/  FADD.FTZ R30, R157, R4 ;  /* 0x000000049d1e7221 */ /* 0x002fe20000010000 */
[----:B------:R-:W-:Y:S01]  /*3930*/  FADD.FTZ R34, R164, R5 ;  /* 0x00000005a4227221 */ /* 0x000fe20000010000 */
[-CC-:B------:R-:W-:Y:S01]  /*3940*/  FFMA.FTZ R53, R53, R36.reuse, -R28.reuse ;  /* 0x0000002435357223 */ /* 0x180fe2000001081c */
[-CC-:B------:R-:W-:Y:S01]  /*3950*/  FFMA.FTZ R55, R55, R36.reuse, -R28.reuse ;  /* 0x0000002437377223 */ /* 0x180fe2000001081c */
[-C--:B------:R-:W-:Y:S01]  /*3960*/  FFMA.FTZ R57, R57, R36.reuse, -R28 ;  /* 0x0000002439397223 */ /* 0x080fe2000001081c */
[----:B------:R-:W-:Y:S01]  /*3970*/  FADD.FTZ R5, R83, R34 ;  /* 0x0000002253057221 */ /* 0x000fe20000010000 */
[-C--:B------:R-:W-:Y:S01]  /*3980*/  FFMA.FTZ R59, R59, R36.reuse, -R28 ;  /* 0x000000243b3b7223 */ /* 0x080fe2000001081c */
[----:B------:R-:W1:Y:S01]  /*3990*/  MUFU.EX2 R161, R161 ;  /* 0x000000a100a17308 */ /* 0x000e620000000800 */
[----:B0-----:R-:W-:Y:S01]  /*39a0*/  FADD.FTZ R3, R159, R30 ;  /* 0x0000001e9f037221 */ /* 0x001fe20000010000 */
[-CC-:B------:R-:W-:Y:S01]  /*39b0*/  FFMA.FTZ R63, R63, R36.reuse, -R28.reuse ;  /* 0x000000243f3f7223 */ /* 0x180fe2000001081c */
[-CC-:B------:R-:W-:Y:S01]  /*39c0*/  FFMA.FTZ R89, R89, R36.reuse, -R28.reuse ;  /* 0x0000002459597223 */ /* 0x180fe2000001081c */
[-CC-:B------:R-:W-:Y:S01]  /*39d0*/  FFMA.FTZ R91, R91, R36.reuse, -R28.reuse ;  /* 0x000000245b5b7223 */ /* 0x180fe2000001081c */
[-CC-:B------:R-:W-:Y:S01]  /*39e0*/  FFMA.FTZ R93, R93, R36.reuse, -R28.reuse ;  /* 0x000000245d5d7223 */ /* 0x180fe2000001081c */
[-CC-:B------:R-:W-:Y:S01]  /*39f0*/  FFMA.FTZ R95, R95, R36.reuse, -R28.reuse ;  /* 0x000000245f5f7223 */ /* 0x180fe2000001081c */
[-CC-:B------:R-:W-:Y:S01]  /*3a00*/  FFMA.FTZ R97, R97, R36.reuse, -R28.reuse ;  /* 0x0000002461617223 */ /* 0x180fe2000001081c */
[----:B------:R-:W0:Y:S01]  /*3a10*/  MUFU.EX2 R8, R8 ;  /* 0x0000000800087308 */ /* 0x000e220000000800 */
[C---:B--2---:R-:W-:Y:S01]  /*3a20*/  FADD.FTZ R32, R6.reuse, R3 ;  /* 0x0000000306207221 */ /* 0x044fe20000010000 */
[----:B------:R-:W-:Y:S01]  /*3a30*/  FFMA.FTZ R99, R99, R36, -R28 ;  /* 0x0000002463637223 */ /* 0x000fe2000001081c */
[----:B------:R-:W-:-:S02]  /*3a40*/  F2FP.F16.F32.PACK_AB R159, R6, R159 ;  /* 0x0000009f069f723e */ /* 0x000fc400000000ff */
[----:B------:R-:W-:Y:S02]  /*3a50*/  F2FP.F16.F32.PACK_AB R157, R4, R157 ;  /* 0x0000009d049d723e */ /* 0x000fe400000000ff */
[----:B------:R-:W-:Y:S01]  /*3a60*/  F2FP.F16.F32.PACK_AB R156, R71, R156 ;  /* 0x0000009c479c723e */ /* 0x000fe200000000ff */
[----:B------:R-:W2:Y:S01]  /*3a70*/  MUFU.EX2 R166, R166 ;  /* 0x000000a600a67308 */ /* 0x000ea20000000800 */
[----:B-1----:R-:W-:Y:S01]  /*3a80*/  FADD.FTZ R3, R161, R32 ;  /* 0x00000020a1037221 */ /* 0x002fe20000010000 */
[----:B------:R-:W-:Y:S02]  /*3a90*/  F2FP.F16.F32.PACK_AB R158, R73, R158 ;  /* 0x0000009e499e723e */ /* 0x000fe400000000ff */
[----:B------:R-:W-:Y:S02]  /*3aa0*/  F2FP.F16.F32.PACK_AB R160, R79, R160 ;  /* 0x000000a04fa0723e */ /* 0x000fe400000000ff */
[----:B------:R-:W-:Y:S02]  /*3ab0*/  F2FP.F16.F32.PACK_AB R162, R81, R162 ;  /* 0x000000a251a2723e */ /* 0x000fe400000000ff */
[----:B------:R-:W1:Y:S01]  /*3ac0*/  MUFU.EX2 R163, R163 ;  /* 0x000000a300a37308 */ /* 0x000e620000000800 */
[----:B0-----:R-:W-:Y:S01]  /*3ad0*/  FADD.FTZ R32, R8, R3 ;  /* 0x0000000308207221 */ /* 0x001fe20000010000 */
[----:B------:R-:W-:-:S02]  /*3ae0*/  F2FP.F16.F32.PACK_AB R164, R83, R164 ;  /* 0x000000a453a4723e */ /* 0x000fc400000000ff */
[----:B------:R-:W-:-:S04]  /*3af0*/  F2FP.F16.F32.PACK_AB R161, R8, R161 ;  /* 0x000000a108a1723e */ /* 0x000fc800000000ff */
        /* <DEDUP_REMOVED lines=86> */
[----:B------:R-:W-:Y:S01]  /*4060*/  F2FP.F16.F32.PACK_AB R182, R101, R182 ;  /* 0x000000b665b6723e */ /* 0x000fe200000000ff */
[----:B------:R-:W-:-:S05]  /*4070*/  IMAD.MOV.U32 R101, RZ, RZ, R151 ;  /* 0x000000ffff657224 */ /* 0x000fca00078e0097 */
        /* <DEDUP_REMOVED lines=9> */
[----:B------:R-:W-:Y:S01]  /*4110*/  F2FP.F16.F32.PACK_AB R184, R103, R184 ;  /* 0x000000b867b8723e */ /* 0x000fe200000000ff */
[----:B------:R-:W-:-:S05]  /*4120*/  IMAD.MOV.U32 R103, RZ, RZ, R151 ;  /* 0x000000ffff677224 */ /* 0x000fca00078e0097 */
[----:B------:R0:W3:Y:S01]  /*4130*/  MUFU.EX2 R38, R91 ;  /* 0x0000005b00267308 */ /* 0x0000e20000000800 */
[C---:B--2---:R-:W-:Y:S01]  /*4140*/  FADD.FTZ R42, R28.reuse, R3 ;  /* 0x000000031c2a7221 */ /* 0x044fe20000010000 */
[----:B------:R-:W-:-:S06]  /*4150*/  F2FP.F16.F32.PACK_AB R181, R28, R59 ;  /* 0x0000003b1cb5723e */ /* 0x000fcc00000000ff */
[----:B------:R-:W2:Y:S01]  /*4160*/  MUFU.EX2 R93, R93 ;  /* 0x0000005d005d7308 */ /* 0x000ea20000000800 */
[----:B-1----:R-:W-:Y:S01]  /*4170*/  FADD.FTZ R3, R89, R42 ;  /* 0x0000002a59037221 */ /* 0x002fe20000010000 */
[----:B0-----:R-:W-:-:S06]  /*4180*/  IMAD.MOV.U32 R91, RZ, RZ, R151 ;  /* 0x000000ffff5b7224 */ /* 0x001fcc00078e0097 */
[----:B------:R0:W1:Y:S01]  /*4190*/  MUFU.EX2 R40, R95 ;  /* 0x0000005f00287308 */ /* 0x0000620000000800 */
[C---:B---3--:R-:W-:Y:S01]  /*41a0*/  FADD.FTZ R6, R38.reuse, R3 ;  /* 0x0000000326067221 */ /* 0x048fe20000010000 */
[----:B------:R-:W-:Y:S01]  /*41b0*/  F2FP.F16.F32.PACK_AB R183, R38, R89 ;  /* 0x0000005926b7723e */ /* 0x000fe200000000ff */
[----:B------:R-:W-:-:S05]  /*41c0*/  IMAD.MOV.U32 R89, RZ, RZ, R151 ;  /* 0x000000ffff597224 */ /* 0x000fca00078e0097 */
[----:B------:R-:W3:Y:S01]  /*41d0*/  MUFU.EX2 R97, R97 ;  /* 0x0000006100617308 */ /* 0x000ee20000000800 */
[----:B--2---:R-:W-:Y:S01]  /*41e0*/  FADD.FTZ R3, R93, R6 ;  /* 0x000000065d037221 */ /* 0x004fe20000010000 */
[----:B0-----:R-:W-:-:S06]  /*41f0*/  IMAD.MOV.U32 R95, RZ, RZ, R151 ;  /* 0x000000ffff5f7224 */ /* 0x001fcc00078e0097 */
[----:B------:R-:W0:Y:S01]  /*4200*/  MUFU.EX2 R186, R186 ;  /* 0x000000ba00ba7308 */ /* 0x000e220000000800 */
[C---:B-1----:R-:W-:Y:S01]  /*4210*/  FADD.FTZ R6, R40.reuse, R3 ;  /* 0x0000000328067221 */ /* 0x042fe20000010000 */
[----:B------:R-:W-:Y:S01]  /*4220*/  F2FP.F16.F32.PACK_AB R185, R40, R93 ;  /* 0x0000005d28b9723e */ /* 0x000fe200000000ff */
[----:B------:R-:W-:-:S05]  /*4230*/  IMAD.MOV.U32 R93, RZ, RZ, R151 ;  /* 0x000000ffff5d7224 */ /* 0x000fca00078e0097 */
[----:B------:R-:W1:Y:S01]  /*4240*/  MUFU.EX2 R105, R105 ;  /* 0x0000006900697308 */ /* 0x000e620000000800 */
[----:B---3--:R-:W-:Y:S01]  /*4250*/  FADD.FTZ R3, R97, R6 ;  /* 0x0000000661037221 */ /* 0x008fe20000010000 */
[----:B------:R-:W-:Y:S02]  /*4260*/  VIADD R6, R88, 0xfffffffe ;  /* 0xfffffffe58067836 */ /* 0x000fe40000000000 */
[----:B------:R-:W-:-:S03]  /*4270*/  IMAD.MOV.U32 R88, RZ, RZ, R151 ;  /* 0x000000ffff587224 */ /* 0x000fc600078e0097 */
[----:B------:R-:W-:Y:S01]  /*4280*/  ISETP.GE.AND P1, PT, R6, R17, PT ;  /* 0x000000110600720c */ /* 0x000fe20003f26270 */
[----:B------:R2:W3:Y:S01]  /*4290*/  MUFU.EX2 R4, R99 ;  /* 0x0000006300047308 */ /* 0x0004e20000000800 */
[----:B0-----:R-:W-:-:S04]  /*42a0*/  FADD.FTZ R0, R186, R5 ;  /* 0x00000005ba007221 */ /* 0x001fc80000010000 */
[C---:B-1----:R-:W-:Y:S01]  /*42b0*/  FADD.FTZ R0, R105.reuse, R0 ;  /* 0x0000000069007221 */ /* 0x042fe20000010000 */
[----:B------:R-:W-:Y:S01]  /*42c0*/  F2FP.F16.F32.PACK_AB R186, R105, R186 ;  /* 0x000000ba69ba723e */ /* 0x000fe200000000ff */
[--C-:B------:R-:W-:Y:S02]  /*42d0*/  IMAD.MOV.U32 R105, RZ, RZ, R151.reuse ;  /* 0x000000ffff697224 */ /* 0x100fe400078e0097 */
[----:B--2---:R-:W-:Y:S01]  /*42e0*/  IMAD.MOV.U32 R99, RZ, RZ, R151 ;  /* 0x000000ffff637224 */ /* 0x004fe200078e0097 */
[C---:B---3--:R-:W-:Y:S01]  /*42f0*/  F2FP.F16.F32.PACK_AB R187, R4.reuse, R97 ;  /* 0x0000006104bb723e */ /* 0x048fe200000000ff */
[----:B------:R-:W-:Y:S01]  /*4300*/  FADD.FTZ R3, R4, R3 ;  /* 0x0000000304037221 */ /* 0x000fe20000010000 */
[----:B------:R-:W-:Y:S01]  /*4310*/  MOV R97, R151 ;  /* 0x0000009700617202 */ /* 0x000fe20000000f00 */
        /* <DEDUP_REMOVED lines=35> */
[----:B------:R-:W-:Y:S01]  /*4550*/  UMOV UR43, UR38 ;  /* 0x00000026002b7c82 */ /* 0x000fe20008000000 */
[----:B------:R-:W-:Y:S01]  /*4560*/  UMOV UR40, UR39 ;  /* 0x0000002700287c82 */ /* 0x000fe20008000000 */
[----:B------:R-:W-:-:S05]  /*4570*/  ULDC UR44, c[0x0][0x9d8] ;  /* 0x00027600002c7ab9 */ /* 0x000fca0000000800 */
.L_x_6703:
[----:B------:R-:W-:Y:S01]  /*4580*/  ISETP.NE.AND P2, PT, RZ, UR41, PT ;  /* 0x00000029ff007c0c */ /* 0x000fe2000bf45270 */
[----:B------:R-:W-:-:S04]  /*4590*/  UISETP.NE.AND UP0, UPT, UR40, 0x1, UPT ;  /* 0x000000012800788c */ /* 0x000fc8000bf05270 */
[----:B------:R-:W-:-:S04]  /*45a0*/  USEL UR38, URZ, 0x1, UP0 ;  /* 0x000000013f267887 */ /* 0x000fc80008000000 */
[----:B------:R-:W-:-:S04]  /*45b0*/  ULOP3.LUT UR38, UR43, UR38, URZ, 0x3c, !UPT ;  /* 0x000000262b267292 */ /* 0x000fc8000f8e3c3f */
[----:B------:R-:W-:Y:S08]  /*45c0*/  @P2 BRA `(.L_x_6693) ;  /* 0x0000000000442947 */ /* 0x000ff00003800000 */
[----:B------:R-:W-:Y:S05]  /*45d0*/  @!P0 BRA `(.L_x_6694) ;  /* 0x0000000000048947 */ /* 0x000fea0003800000 */
[----:B------:R-:W-:Y:S01]  /*45e0*/  BPT.TRAP 0x1 ;  /* 0x000000040000795c */ /* 0x000fe20000300000 */
.L_x_6694:
[----:B------:R-:W0:Y:S01]  /*45f0*/  S2UR UR10, SR_CgaCtaId ;  /* 0x00000000000a79c3 */ /* 0x000e220000008800 */
[----:B------:R-:W-:Y:S01]  /*4600*/  UIADD3 UR6, UR40, 0x1, URZ ;  /* 0x0000000128067890 */ /* 0x000fe2000fffe03f */
[----:B------:R-:W-:Y:S01]  /*4610*/  IMAD.U32 R7, RZ, RZ, UR38 ;  /* 0x00000026ff077e24 */ /* 0x000fe2000f8e00ff */
[----:B------:R-:W-:Y:S02]  /*4620*/  UMOV UR7, 0x400 ;  /* 0x0000040000077882 */ /* 0x000fe40000000000 */
[----:B------:R-:W-:Y:S02]  /*4630*/  UISETP.NE.AND UP0, UPT, UR6, 0x2, UPT ;  /* 0x000000020600788c */ /* 0x000fe4000bf05270 */
[----:B------:R-:W-:Y:S02]  /*4640*/  SHF.L.U32 R7, R7, 0x1f, RZ ;  /* 0x0000001f07077819 */ /* 0x000fe400000006ff */
[----:B------:R-:W-:Y:S02]  /*4650*/  USEL UR6, UR6, URZ, UP0 ;  /* 0x0000003f06067287 */ /* 0x000fe40008000000 */
[----:B0-----:R-:W-:-:S04]  /*4660*/  ULEA UR7, UR10, UR7, 0x18 ;  /* 0x000000070a077291 */ /* 0x001fc8000f8ec03f */
[----:B------:R-:W-:-:S09]  /*4670*/  ULEA UR6, UR6, UR7, 0x3 ;  /* 0x0000000706067291 */ /* 0x000fd2000f8e183f */
[----:B------:R0:W1:Y:S01]  /*4680*/  SYNCS.PHASECHK.TRANS64.TRYWAIT P1, [UR6+0x28830], R7 ;  /* 0x02883007ff0075a7 */ /* 0x0000620008020146 */
[----:B------:R-:W-:Y:S05]  /*4690*/  @!P0 BRA `(.L_x_6695) ;  /* 0x0000000000048947 */ /* 0x000fea0003800000 */
[----:B------:R-:W-:Y:S01]  /*46a0*/  BPT.TRAP 0x1 ;  /* 0x000000040000795c */ /* 0x000fe20000300000 */
.L_x_6695:
[----:B-1----:R-:W-:Y:S05]  /*46b0*/  @P1 BRA `(.L_x_6693) ;  /* 0x0000000000081947 */ /* 0x002fea0003800000 */
[----:B------:R-:W1:Y:S02]  /*46c0*/  SYNCS.PHASECHK.TRANS64.TRYWAIT P1, [UR6+0x28830], R7 ;  /* 0x02883007ff0075a7 */ /* 0x000e640008020146 */
[----:B-1----:R-:W-:Y:S05]  /*46d0*/  @!P1 BRA `(.L_x_6696) ;  /* 0x000000b800749947 */ /* 0x002fea0003800000 */
.L_x_6693:
[----:B-1----:R-:W1:Y:S01]  /*46e0*/  S2R R8, SR_TID.X ;  /* 0x0000000000087919 */ /* 0x002e620000002100 */
[----:B------:R-:W-:Y:S01]  /*46f0*/  UIADD3 UR39, UR40, 0x1, URZ ;  /* 0x0000000128277890 */ /* 0x000fe2000fffe03f */
[----:B------:R-:W-:Y:S01]  /*4700*/  UMOV UR35, 0x40000040 ;  /* 0x4000004000237882 */ /* 0x000fe20000000000 */
[----:B------:R-:W-:Y:S02]  /*4710*/  UMOV UR7, 0x40000040 ;  /* 0x4000004000077882 */ /* 0x000fe40000000000 */
[----:B------:R-:W-:Y:S01]  /*4720*/  UISETP.NE.AND UP0, UPT, UR39, 0x2, UPT ;  /* 0x000000022700788c */ /* 0x000fe2000bf05270 */
[----:B------:R-:W-:Y:S01]  /*4730*/  UMOV UR11, 0x40000040 ;  /* 0x40000040000b7882 */ /* 0x000fe20000000000 */
[----:B------:R-:W-:Y:S02]  /*4740*/  UMOV UR15, 0x40000040 ;  /* 0x40000040000f7882 */ /* 0x000fe40000000000 */
[----:B------:R-:W-:Y:S01]  /*4750*/  USEL UR39, UR39, URZ, UP0 ;  /* 0x0000003f27277287 */ /* 0x000fe20008000000 */
[----:B------:R-:W-:Y:S01]  /*4760*/  UMOV UR19, 0x40000040 ;  /* 0x4000004000137882 */ /* 0x000fe20000000000 */
[----:B------:R-:W-:-:S02]  /*4770*/  UMOV UR23, 0x40000040 ;  /* 0x4000004000177882 */ /* 0x000fc40000000000 */
[----:B------:R-:W-:Y:S01]  /*4780*/  ULEA UR34, UR39, UR42, 0xb ;  /* 0x0000002a27227291 */ /* 0x000fe2000f8e583f */
[----:B------:R-:W-:Y:S01]  /*4790*/  UMOV UR27, 0x40000040 ;  /* 0x40000040001b7882 */ /* 0x000fe20000000000 */
[----:B------:R-:W-:Y:S02]  /*47a0*/  UMOV UR31, 0x40000040 ;  /* 0x40000040001f7882 */ /* 0x000fe40000000000 */
[----:B------:R-:W-:Y:S02]  /*47b0*/  UIADD3 UR6, UR34, 0x2, URZ ;  /* 0x0000000222067890 */ /* 0x000fe4000fffe03f */
[----:B------:R-:W-:Y:S02]  /*47c0*/  UIADD3 UR10, UR34, 0x4, URZ ;  /* 0x00000004220a7890 */ /* 0x000fe4000fffe03f */
[----:B------:R-:W-:Y:S02]  /*47d0*/  UIADD3 UR14, UR34, 0x6, URZ ;  /* 0x00000006220e7890 */ /* 0x000fe4000fffe03f */
[----:B------:R-:W-:-:S02]  /*47e0*/  UIADD3 UR18, UR34, 0x400, URZ ;  /* 0x0000040022127890 */ /* 0x000fc4000fffe03f */
[----:B------:R-:W-:Y:S02]  /*47f0*/  UIADD3 UR22, UR34, 0x402, URZ ;  /* 0x0000040222167890 */ /* 0x000fe4000fffe03f */
[----:B------:R-:W-:Y:S02]  /*4800*/  UIADD3 UR26, UR34, 0x404, URZ ;  /* 0x00000404221a7890 */ /* 0x000fe4000fffe03f */
[----:B------:R-:W-:Y:S01]  /*4810*/  UIADD3 UR30, UR34, 0x406, URZ ;  /* 0x00000406221e7890 */ /* 0x000fe2000fffe03f */
[----:B-1----:R-:W-:-:S05]  /*4820*/  SHF.R.U32.HI R8, RZ, 0x7, R8 ;  /* 0x00000007ff087819 */ /* 0x002fca0000011608 */
[----:B0-----:R-:W-:-:S05]  /*4830*/  VIADD R7, R8, 0x8 ;  /* 0x0000000808077836 */ /* 0x001fca0000000000 */
[----:B------:R0:W-:Y:S06]  /*4840*/  BAR.SYNC.DEFER_BLOCKING R7, 0x100 ;  /* 0x000400070000751d */ /* 0x0001ec0000010000 */
[----:B------:R-:W-:-:S06]  /*4850*/  WARPGROUP.ARRIVE ;  /* 0x00000000000079c5 */ /* 0x000fcc0000000000 */
[----:B------:R-:W-:Y:S03]  /*4860*/  HGMMA.64x128x16.F32 R24, gdesc[UR32], RZ, !UPT, gsb0 ;  /* 0x01e00000201879f0 */ /* 0x000fe6000c0008ff */
        /* <DEDUP_REMOVED lines=22> */
[----:B0-----:R-:W-:Y:S05]  /*49d0*/  @P2 BRA `(.L_x_6697) ;  /* 0x0000000000382947 */ /* 0x001fea0003800000 */
[----:B------:R-:W-:Y:S05]  /*49e0*/  @!P0 BRA `(.L_x_6698) ;  /* 0x0000000000048947 */ /* 0x000fea0003800000 */
[----:B------:R-:W-:Y:S01]  /*49f0*/  BPT.TRAP 0x1 ;  /* 0x000000040000795c */ /* 0x000fe20000300000 */
.L_x_6698:
[----:B------:R-:W0:Y:S01]  /*4a00*/  S2UR UR7, SR_CgaCtaId ;  /* 0x00000000000779c3 */ /* 0x000e220000008800 */
[----:B------:R-:W-:Y:S01]  /*4a10*/  UMOV UR6, 0x400 ;  /* 0x0000040000067882 */ /* 0x000fe20000000000 */
[----:B------:R-:W-:-:S04]  /*4a20*/  MOV R7, UR43 ;  /* 0x0000002b00077c02 */ /* 0x000fc80008000f00 */
[----:B------:R-:W-:Y:S01]  /*4a30*/  SHF.L.U32 R7, R7, 0x1f, RZ ;  /* 0x0000001f07077819 */ /* 0x000fe200000006ff */
[----:B0-----:R-:W-:-:S04]  /*4a40*/  ULEA UR6, UR7, UR6, 0x18 ;  /* 0x0000000607067291 */ /* 0x001fc8000f8ec03f */
[----:B------:R-:W-:-:S09]  /*4a50*/  ULEA UR6, UR40, UR6, 0x3 ;  /* 0x0000000628067291 */ /* 0x000fd2000f8e183f */
[----:B------:R0:W1:Y:S01]  /*4a60*/  SYNCS.PHASECHK.TRANS64.TRYWAIT P1, [UR6+0x28850], R7 ;  /* 0x02885007ff0075a7 */ /* 0x0000620008020146 */
[----:B------:R-:W-:Y:S05]  /*4a70*/  @!P0 BRA `(.L_x_6699) ;  /* 0x0000000000048947 */ /* 0x000fea0003800000 */
[----:B------:R-:W-:Y:S01]  /*4a80*/  BPT.TRAP 0x1 ;  /* 0x000000040000795c */ /* 0x000fe20000300000 */
.L_x_6699:
[----:B-1----:R-:W-:Y:S05]  /*4a90*/  @P1 BRA `(.L_x_6697) ;  /* 0x0000000000081947 */ /* 0x002fea0003800000 */
[----:B------:R-:W1:Y:S02]  /*4aa0*/  SYNCS.PHASECHK.TRANS64.TRYWAIT P1, [UR6+0x28850], R7 ;  /* 0x02885007ff0075a7 */ /* 0x000e640008020146 */
[----:B-1----:R-:W-:Y:S05]  /*4ab0*/  @!P1 BRA `(.L_x_6700) ;  /* 0x000000b400949947 */ /* 0x002fea0003800000 */
.L_x_6697:
[----:B------:R-:W2:Y:S01]  /*4ac0*/  S2UR UR6, SR_CgaCtaId ;  /* 0x00000000000679c3 */ /* 0x000ea20000008800 */
[----:B------:R-:W-:Y:S01]  /*4ad0*/  UMOV UR7, 0x400 ;  /* 0x0000040000077882 */ /* 0x000fe20000000000 */
[----:B------:R-:W-:Y:S01]  /*4ae0*/  WARPGROUP.ARRIVE ;  /* 0x00000000000079c5 */ /* 0x000fe20000000000 */
[----:B------:R-:W-:-:S05]  /*4af0*/  UMOV UR15, 0x40000040 ;  /* 0x40000040000f7882 */ /* 0x000fca0000000000 */
[----:B-1----:R-:W1:Y:S01]  /*4b00*/  S2R R8, SR_TID.X ;  /* 0x0000000000087919 */ /* 0x002e620000002100 */
[----:B--2---:R-:W-:-:S04]  /*4b10*/  ULEA UR11, UR6, UR7, 0x18 ;  /* 0x00000007060b7291 */ /* 0x004fc8000f8ec03f */
[----:B------:R-:W-:-:S04]  /*4b20*/  UIADD3 UR7, UR11, 0x400, URZ ;  /* 0x000004000b077890 */ /* 0x000fc8000fffe03f */
[----:B------:R-:W-:-:S04]  /*4b30*/  USHF.R.U32.HI UR7, URZ, 0x4, UR7 ;  /* 0x000000043f077899 */ /* 0x000fc80008011607 */
[----:B------:R-:W-:Y:S01]  /*4b40*/  ULOP3.LUT UR7, UR7, 0x3fff, URZ, 0xc0, !UPT ;  /* 0x00003fff07077892 */ /* 0x000fe2000f8ec03f */
[----:B-1----:R-:W-:-:S03]  /*4b50*/  SHF.R.U32.HI R8, RZ, 0x7, R8 ;  /* 0x00000007ff087819 */ /* 0x002fc60000011608 */
[----:B------:R-:W-:Y:S01]  /*4b60*/  ULOP3.LUT UR7, UR7, 0x4000000, URZ, 0xfc, !UPT ;  /* 0x0400000007077892 */ /* 0x000fe2000f8efc3f */
[----:B0-----:R-:W-:-:S03]  /*4b70*/  IADD3 R7, -R8, 0xb, RZ ;  /* 0x0000000b08077810 */ /* 0x001fc60007ffe1ff */
        /* <DEDUP_REMOVED lines=43> */
.L_x_6701:
[----:B0-----:R-:W-:Y:S01]  /*4e30*/  FMUL.FTZ R7, R24, UR44 ;  /* 0x0000002c18077c20 */ /* 0x001fe20008410000 */
        /* <DEDUP_REMOVED lines=81> */
[----:B------:R-:W-:-:S04]  /*5350*/  ULEA UR7, UR39, UR11, 0x3 ;  /* 0x0000000b27077291 */ /* 0x000fc8000f8e183f */
        /* <DEDUP_REMOVED lines=94> */
[----:B--2---:R-:W-:Y:S02]  /*5940*/  FMNMX.FTZ R37, R77, R36, !PT ;  /* 0x000000244d257209 */ /* 0x004fe40007810000 */
[----:B------:R-:W2:Y:S05]  /*5950*/  LDC R36, c[0x0][0x988] ;  /* 0x00026200ff247b82 */ /* 0x000eaa0000000800 */
        /* <DEDUP_REMOVED lines=16> */
[----:B------:R-:W1:Y:S01]  /*5a60*/  SHFL.BFLY PT, R37, R40, 0x2, 0x1f ;  /* 0x0c401f0028257f89 */ /* 0x000e6200000e0000 */
[----:B---3--:R-:W-:-:S04]  /*5a70*/  FMNMX.FTZ R38, R83, R38, !PT ;  /* 0x0000002653267209 */ /* 0x008fc80007810000 */
[----:B0-----:R-:W-:-:S05]  /*5a80*/  FMNMX.FTZ R38, R85, R38, !PT ;  /* 0x0000002655267209 */ /* 0x001fca0007810000 */
[----:B------:R-:W0:Y:S01]  /*5a90*/  SHFL.BFLY PT, R45, R38, 0x2, 0x1f ;  /* 0x0c401f00262d7f89 */ /* 0x000e2200000e0000 */
[----:B-1----:R-:W-:-:S05]  /*5aa0*/  FMNMX.FTZ R52, R40, R37, !PT ;  /* 0x0000002528347209 */ /* 0x002fca0007810000 */
[----:B------:R-:W1:Y:S01]  /*5ab0*/  SHFL.BFLY PT, R37, R52, 0x1, 0x1f ;  /* 0x0c201f0034257f89 */ /* 0x000e6200000e0000 */
[----:B0-----:R-:W-:-:S05]  /*5ac0*/  FMNMX.FTZ R54, R38, R45, !PT ;  /* 0x0000002d26367209 */ /* 0x001fca0007810000 */
[----:B------:R-:W0:Y:S01]  /*5ad0*/  SHFL.BFLY PT, R45, R54, 0x1, 0x1f ;  /* 0x0c201f00362d7f89 */ /* 0x000e2200000e0000 */
[----:B-1----:R-:W-:-:S05]  /*5ae0*/  FMNMX.FTZ R37, R52, R37, !PT ;  /* 0x0000002534257209 */ /* 0x002fca0007810000 */
[C---:B--2---:R-:W-:Y:S01]  /*5af0*/  FMUL.FTZ R50, R37.reuse, R36 ;  /* 0x0000002425327220 */ /* 0x044fe20000410000 */
[----:B------:R-:W-:-:S03]  /*5b00*/  FADD.FTZ R87, -R37, R4 ;  /* 0x0000000425577221 */ /* 0x000fc60000010100 */
[-CC-:B------:R-:W-:Y:S01]  /*5b10*/  FFMA.FTZ R38, R12, R36.reuse, -R50.reuse ;  /* 0x000000240c267223 */ /* 0x180fe20000010832 */
[-CC-:B------:R-:W-:Y:S01]  /*5b20*/  FFMA.FTZ R12, R26, R36.reuse, -R50.reuse ;  /* 0x000000241a0c7223 */ /* 0x180fe20000010832 */
[-CC-:B------:R-:W-:Y:S01]  /*5b30*/  FFMA.FTZ R168, R157, R36.reuse, -R50.reuse ;  /* 0x000000249da87223 */ /* 0x180fe20000010832 */
[-CC-:B------:R-:W-:Y:S01]  /*5b40*/  FFMA.FTZ R156, R7, R36.reuse, -R50.reuse ;  /* 0x00000024079c7223 */ /* 0x180fe20000010832 */
[-C--:B------:R-:W-:Y:S01]  /*5b50*/  FMUL.FTZ R87, R87, R36.reuse ;  /* 0x0000002457577220 */ /* 0x080fe20000410000 */
[-CC-:B------:R-:W-:Y:S01]  /*5b60*/  FFMA.FTZ R40, R8, R36.reuse, -R50.reuse ;  /* 0x0000002408287223 */ /* 0x180fe20000010832 */
[-CC-:B------:R-:W-:Y:S01]  /*5b70*/  FFMA.FTZ R187, R159, R36.reuse, -R50.reuse ;  /* 0x000000249fbb7223 */ /* 0x180fe20000010832 */
[----:B0-----:R-:W-:Y:S01]  /*5b80*/  FMNMX.FTZ R45, R54, R45, !PT ;  /* 0x0000002d362d7209 */ /* 0x001fe20007810000 */
[-CC-:B------:R-:W-:Y:S01]  /*5b90*/  FFMA.FTZ R158, R11, R36.reuse, -R50.reuse ;  /* 0x000000240b9e7223 */ /* 0x180fe20000010832 */
[----:B------:R-:W-:Y:S01]  /*5ba0*/  MUFU.EX2 R156, R156 ;  /* 0x0000009c009c7308 */ /* 0x000fe20000000800 */
[-CC-:B------:R-:W-:Y:S01]  /*5bb0*/  FFMA.FTZ R170, R161, R36.reuse, -R50.reuse ;  /* 0x00000024a1aa7223 */ /* 0x180fe20000010832 */
[-CC-:B------:R-:W-:Y:S01]  /*5bc0*/  FFMA.FTZ R160, R15, R36.reuse, -R50.reuse ;  /* 0x000000240fa07223 */ /* 0x180fe20000010832 */
[C---:B------:R-:W-:Y:S01]  /*5bd0*/  FADD.FTZ R185, -R45.reuse, R5 ;  /* 0x000000052db97221 */ /* 0x040fe20000010100 */
[-C--:B------:R-:W-:Y:S01]  /*5be0*/  FMUL.FTZ R26, R45, R36.reuse ;  /* 0x000000242d1a7220 */ /* 0x080fe20000410000 */
[-CC-:B------:R-:W-:Y:S01]  /*5bf0*/  FFMA.FTZ R20, R20, R36.reuse, -R50.reuse ;  /* 0x0000002414147223 */ /* 0x180fe20000010832 */
[-C--:B------:R-:W-:Y:S01]  /*5c00*/  FFMA.FTZ R162, R25, R36.reuse, -R50 ;  /* 0x0000002419a27223 */ /* 0x080fe20000010832 */
[-C--:B------:R-:W-:Y:S01]  /*5c10*/  FMUL.FTZ R4, R185, R36.reuse ;  /* 0x00000024b9047220 */ /* 0x080fe20000410000 */
[-CC-:B------:R-:W-:Y:S01]  /*5c20*/  FFMA.FTZ R157, R10, R36.reuse, -R26.reuse ;  /* 0x000000240a9d7223 */ /* 0x180fe2000001081a */
[-CC-:B------:R-:W-:Y:S01]  /*5c30*/  FFMA.FTZ R10, R9, R36.reuse, -R26.reuse ;  /* 0x00000024090a7223 */ /* 0x180fe2000001081a */
[----:B------:R0:W1:Y:S01]  /*5c40*/  MUFU.EX2 R5, R87 ;  /* 0x0000005700057308 */ /* 0x0000620000000800 */
[-CC-:B------:R-:W-:Y:S01]  /*5c50*/  FFMA.FTZ R159, R13, R36.reuse, -R26.reuse ;  /* 0x000000240d9f7223 */ /* 0x180fe2000001081a */
[-CC-:B------:R-:W-:Y:S01]  /*5c60*/  FFMA.FTZ R14, R14, R36.reuse, -R26.reuse ;  /* 0x000000240e0e7223 */ /* 0x180fe2000001081a */
[-CC-:B------:R-:W-:Y:S01]  /*5c70*/  FFMA.FTZ R161, R21, R36.reuse, -R26.reuse ;  /* 0x0000002415a17223 */ /* 0x180fe2000001081a */
[-C--:B------:R-:W-:Y:S01]  /*5c80*/  FFMA.FTZ R24, R24, R36.reuse, -R26 ;  /* 0x0000002418187223 */ /* 0x080fe2000001081a */
[-C--:B------:R-:W-:Y:S01]  /*5c90*/  FFMA.FTZ R185, R163, R36.reuse, -R50 ;  /* 0x00000024a3b97223 */ /* 0x080fe20000010832 */
[-CC-:B------:R-:W-:Y:S01]  /*5ca0*/  FFMA.FTZ R163, R27, R36.reuse, -R26.reuse ;  /* 0x000000241ba37223 */ /* 0x180fe2000001081a */
[-C--:B------:R-:W-:Y:S01]  /*5cb0*/  FFMA.FTZ R28, R28, R36.reuse, -R26 ;  /* 0x000000241c1c7223 */ /* 0x080fe2000001081a */
[----:B------:R-:W-:Y:S01]  /*5cc0*/  MUFU.EX2 R4, R4 ;  /* 0x0000000400047308 */ /* 0x000fe20000000800 */
[-CC-:B------:R-:W-:Y:S01]  /*5cd0*/  FFMA.FTZ R172, R165, R36.reuse, -R50.reuse ;  /* 0x00000024a5ac7223 */ /* 0x180fe20000010832 */
[-C--:B------:R-:W-:Y:S01]  /*5ce0*/  FFMA.FTZ R164, R29, R36.reuse, -R50 ;  /* 0x000000241da47223 */ /* 0x080fe20000010832 */
[-C--:B------:R-:W-:Y:S01]  /*5cf0*/  FFMA.FTZ R165, R31, R36.reuse, -R26 ;  /* 0x000000241fa57223 */ /* 0x080fe2000001081a */
[-C--:B------:R-:W-:Y:S01]  /*5d00*/  FFMA.FTZ R8, R30, R36.reuse, -R50 ;  /* 0x000000241e087223 */ /* 0x080fe20000010832 */
[-C--:B------:R-:W-:Y:S01]  /*5d10*/  FFMA.FTZ R30, R32, R36.reuse, -R26 ;  /* 0x00000024201e7223 */ /* 0x080fe2000001081a */
[-CC-:B0-----:R-:W-:Y:S01]  /*5d20*/  FFMA.FTZ R87, R167, R36.reuse, -R50.reuse ;  /* 0x00000024a7577223 */ /* 0x181fe20000010832 */
[----:B------:R-:W-:Y:S01]  /*5d30*/  FFMA.FTZ R166, R33, R36, -R50 ;  /* 0x0000002421a67223 */ /* 0x000fe20000010832 */
[----:B------:R-:W0:Y:S01]  /*5d40*/  MUFU.EX2 R157, R157 ;  /* 0x0000009d009d7308 */ /* 0x000e220000000800 */
[----:B-1----:R-:W-:Y:S01]  /*5d50*/  FFMA.FTZ R9, R5, R0, R156 ;  /* 0x0000000005097223 */ /* 0x002fe2000001009c */
[-C--:B------:R-:W-:Y:S01]  /*5d60*/  FFMA.FTZ R167, R35, R36.reuse, -R26 ;  /* 0x0000002423a77223 */ /* 0x080fe2000001081a */
[-C--:B------:R-:W-:Y:S01]  /*5d70*/  FFMA.FTZ R229, R34, R36.reuse, -R50 ;  /* 0x0000002422e57223 */ /* 0x080fe20000010832 */
[-C--:B------:R-:W-:Y:S01]  /*5d80*/  FFMA.FTZ R32, R39, R36.reuse, -R26 ;  /* 0x0000002427207223 */ /* 0x080fe2000001081a */
[-C--:B------:R-:W-:Y:S01]  /*5d90*/  FFMA.FTZ R174, R169, R36.reuse, -R50 ;  /* 0x00000024a9ae7223 */ /* 0x080fe20000010832 */
[-CC-:B------:R-:W-:Y:S01]  /*5da0*/  FFMA.FTZ R169, R41, R36.reuse, -R26.reuse ;  /* 0x0000002429a97223 */ /* 0x180fe2000001081a */
[-C--:B------:R-:W-:Y:S01]  /*5db0*/  FFMA.FTZ R34, R43, R36.reuse, -R26 ;  /* 0x000000242b227223 */ /* 0x080fe2000001081a */
[----:B------:R-:W1:Y:S01]  /*5dc0*/  MUFU.EX2 R40, R40 ;  /* 0x0000002800287308 */ /* 0x000e620000000800 */
        /* <DEDUP_REMOVED lines=16> */
[----:B-1----:R-:W-:Y:S01]  /*5ed0*/  FADD.FTZ R9, R40, R9 ;  /* 0x0000000928097221 */ /* 0x002fe20000010000 */
[-C--:B------:R-:W-:Y:S01]  /*5ee0*/  FFMA.FTZ R177, R59, R36.reuse, -R26 ;  /* 0x000000243bb17223 */ /* 0x080fe2000001081a */
[-CC-:B------:R-:W-:Y:S01]  /*5ef0*/  FFMA.FTZ R182, R75, R36.reuse, -R50.reuse ;  /* 0x000000244bb67223 */ /* 0x180fe20000010832 */
[-C--:B------:R-:W-:Y:S01]  /*5f00*/  FFMA.FTZ R75, R48, R36.reuse, -R50 ;  /* 0x00000024304b7223 */ /* 0x080fe20000010832 */
[-C--:B------:R-:W-:Y:S01]  /*5f10*/  FFMA.FTZ R48, R61, R36.reuse, -R26 ;  /* 0x000000243d307223 */ /* 0x080fe2000001081a */
[-C--:B------:R-:W-:Y:S01]  /*5f20*/  FFMA.FTZ R25, R179, R36.reuse, -R50 ;  /* 0x00000024b3197223 */ /* 0x080fe20000010832 */
[-C--:B------:R-:W-:Y:S01]  /*5f30*/  FFMA.FTZ R179, R63, R36.reuse, -R26 ;  /* 0x000000243fb37223 */ /* 0x080fe2000001081a */
[----:B------:R-:W1:Y:S01]  /*5f40*/  MUFU.EX2 R159, R159 ;  /* 0x0000009f009f7308 */ /* 0x000e620000000800 */
[----:B--2---:R-:W-:Y:S01]  /*5f50*/  FADD.FTZ R0, R10, R3 ;  /* 0x000000030a007221 */ /* 0x004fe20000010000 */
[-CC-:B------:R-:W-:Y:S01]  /*5f60*/  FFMA.FTZ R180, R181, R36.reuse, -R50.reuse ;  /* 0x00000024b5b47223 */ /* 0x180fe20000010832 */
[-CC-:B------:R-:W-:Y:S01]  /*5f70*/  FFMA.FTZ R15, R183, R36.reuse, -R50.reuse ;  /* 0x00000024b70f7223 */ /* 0x180fe20000010832 */
[-C--:B------:R-:W-:Y:S01]  /*5f80*/  FFMA.FTZ R11, R77, R36.reuse, -R50 ;  /* 0x000000244d0b7223 */ /* 0x080fe20000010832 */
[-CC-:B------:R-:W-:Y:S01]  /*5f90*/  FFMA.FTZ R50, R65, R36.reuse, -R26.reuse ;  /* 0x0000002441327223 */ /* 0x180fe2000001081a */
[-CC-:B------:R-:W-:Y:S01]  /*5fa0*/  FFMA.FTZ R181, R67, R36.reuse, -R26.reuse ;  /* 0x0000002443b57223 */ /* 0x180fe2000001081a */
[----:B------:R-:W-:Y:S01]  /*5fb0*/  FFMA.FTZ R183, R71, R36, -R26 ;  /* 0x0000002447b77223 */ /* 0x000fe2000001081a */
        /* <DEDUP_REMOVED lines=46> */
[----:B------:R-:W-:-:S06]  /*62a0*/  FFMA.FTZ R52, R69, R36, -R26 ;  /* 0x0000002445347223 */ /* 0x000fcc000001081a */
        /* <DEDUP_REMOVED lines=16> */
[----:B------:R-:W-:-:S06]  /*63b0*/  FFMA.FTZ R54, R73, R36, -R26 ;  /* 0x0000002449367223 */ /* 0x000fcc000001081a */
[----:B------:R-:W0:Y:S01]  /*63c0*/  MUFU.EX2 R175, R175 ;  /* 0x000000af00af7308 */ /* 0x000e220000000800 */
[----:B-1----:R-:W-:-:S07]  /*63d0*/  FADD.FTZ R0, R44, R3 ;  /* 0x000000032c007221 */ /* 0x002fce0000010000 */
[----:B------:R-:W1:Y:S01]  /*63e0*/  MUFU.EX2 R33, R33 ;  /* 0x0000002100217308 */ /* 0x000e620000000800 */
[----:B--2---:R-:W-:Y:S01]  /*63f0*/  FADD.FTZ R56, R174, R9 ;  /* 0x00000009ae387221 */ /* 0x004fe20000010000 */
[----:B------:R-:W-:-:S06]  /*6400*/  FFMA.FTZ R9, R79, R36, -R26 ;  /* 0x000000244f097223 */ /* 0x000fcc000001081a */
        /* <DEDUP_REMOVED lines=16> */
[----:B-1----:R-:W-:Y:S01]  /*6510*/  FADD.FTZ R58, R178, R13 ;  /* 0x0000000db23a7221 */ /* 0x002fe20000010000 */
[-CC-:B------:R-:W-:Y:S01]  /*6520*/  FFMA.FTZ R13, R83, R36.reuse, -R26.reuse ;  /* 0x00000024530d7223 */ /* 0x180fe2000001081a */
[----:B------:R-:W-:-:S05]  /*6530*/  FFMA.FTZ R26, R85, R36, -R26 ;  /* 0x00000024551a7223 */ /* 0x000fca000001081a */
        /* <DEDUP_REMOVED lines=38> */
.L_x_6702:
[----:B------:R-:W-:Y:S01]  /*67a0*/  ULEA UR7, UR40, UR11, 0x3 ;  /* 0x0000000b28077291 */ /* 0x000fe2000f8e183f */
[----:B------:R-:W-:Y:S01]  /*67b0*/  ISETP.GT.AND P1, PT, R6, R17, PT ;  /* 0x000000110600720c */ /* 0x000fe20003f24270 */
[----:B------:R-:W-:Y:S01]  /*67c0*/  UMOV UR43, UR38 ;  /* 0x00000026002b7c82 */ /* 0x000fe20008000000 */
[----:B------:R-:W-:Y:S01]  /*67d0*/  UMOV UR40, UR39 ;  /* 0x0000002700287c82 */ /* 0x000fe20008000000 */
[----:B------:R-:W-:Y:S01]  /*67e0*/  UIADD3 UR7, UR7, 0x28860, URZ ;  /* 0x0002886007077890 */ /* 0x000fe2000fffe03f */
[----:B------:R-:W-:Y:S01]  /*67f0*/  F2FP.F16.F32.PACK_AB R168, R187, R168 ;  /* 0x000000a8bba8723e */ /* 0x000fe200000000ff */
[-C--:B------:R-:W-:Y:S01]  /*6800*/  FMUL.FTZ R88, R88, R5.reuse ;  /* 0x0000000558587220 */ /* 0x080fe20000410000 */
[----:B------:R-:W-:Y:S01]  /*6810*/  F2FP.F16.F32.PACK_AB R170, R185, R170 ;  /* 0x000000aab9aa723e */ /* 0x000fe200000000ff */
        /* <DEDUP_REMOVED lines=99> */
.L_x_6692:
[----:B------:R-:W-:Y:S06]  /*6e50*/  BAR.ARV 0x8, 0x180 ;  /* 0x0206000000007b1d */ /* 0x000fec0000002000 */
[----:B------:R-:W-:Y:S05]  /*6e60*/  @!P0 BRA `(.L_x_6704) ;  /* 0x0000000000048947 */ /* 0x000fea0003800000 */
[----:B------:R-:W-:Y:S01]  /*6e70*/  BPT.TRAP 0x1 ;  /* 0x000000040000795c */ /* 0x000fe20000300000 */
.L_x_6704:
[----:B------:R-:W0:Y:S01]  /*6e80*/  S2UR UR7, SR_CgaCtaId ;  /* 0x00000000000779c3 */ /* 0x000e220000008800 */
[----:B------:R-:W-:Y:S01]  /*6e90*/  UMOV UR4, 0x400 ;  /* 0x0000040000047882 */ /* 0x000fe20000000000 */
[----:B------:R-:W-:-:S05]  /*6ea0*/  IMAD.U32 R4, RZ, RZ, UR38 ;  /* 0x00000026ff047e24 */ /* 0x000fca000f8e00ff */
[----:B------:R-:W-:Y:S01]  /*6eb0*/  SHF.L.U32 R4, R4, 0x1f, RZ ;  /* 0x0000001f04047819 */ /* 0x000fe200000006ff */
[----:B0-----:R-:W-:-:S04]  /*6ec0*/  ULEA UR4, UR7, UR4, 0x18 ;  /* 0x0000000407047291 */ /* 0x001fc8000f8ec03f */
[----:B------:R-:W-:-:S09]  /*6ed0*/  ULEA UR5, UR39, UR4, 0x3 ;  /* 0x0000000427057291 */ /* 0x000fd2000f8e183f */
[----:B------:R0:W1:Y:S01]  /*6ee0*/  SYNCS.PHASECHK.TRANS64.TRYWAIT P1, [UR5+0x28850], R4 ;  /* 0x02885004ff0075a7 */ /* 0x0000620008020145 */
[----:B------:R-:W-:Y:S05]  /*6ef0*/  @!P0 BRA `(.L_x_6705) ;  /* 0x0000000000048947 */ /* 0x000fea0003800000 */
[----:B------:R-:W-:Y:S01]  /*6f00*/  BPT.TRAP 0x1 ;  /* 0x000000040000795c */ /* 0x000fe20000300000 */
.L_x_6705:
[----:B-1----:R-:W-:Y:S05]  /*6f10*/  @P1 BRA `(.L_x_6706) ;  /* 0x0000000000081947 */ /* 0x002fea0003800000 */
[----:B------:R-:W1:Y:S02]  /*6f20*/  SYNCS.PHASECHK.TRANS64.TRYWAIT P1, [UR5+0x28850], R4 ;  /* 0x02885004ff0075a7 */ /* 0x000e640008020145 */
[----:B-1----:R-:W-:Y:S05]  /*6f30*/  @!P1 BRA `(.L_x_6707) ;  /* 0x00000090008c9947 */ /* 0x002fea0003800000 */
.L_x_6706:
        /* <DEDUP_REMOVED lines=8> */
[----:B------:R-:W-:-:S03]  /*6fc0*/  IMAD.MOV.U32 R8, RZ, RZ, RZ ;  /* 0x000000ffff087224 */ /* 0x000fc600078e00ff */
        /* <DEDUP_REMOVED lines=9> */
[----:B------:R-:W-:Y:S01]  /*7060*/  MOV R0, 0xff800000 ;  /* 0xff80000000007802 */ /* 0x000fe20000000f00 */
[----:B0-----:R-:W-:Y:S01]  /*7070*/  FADD.FTZ R6, R4, R3 ;  /* 0x0000000304067221 */ /* 0x001fe20000010000 */
[----:B------:R-:W-:Y:S02]  /*7080*/  IMAD.MOV.U32 R3, RZ, RZ, -0x800000 ;  /* 0xff800000ff037424 */ /* 0x000fe400078e00ff */
[----:B------:R-:W0:Y:S04]  /*7090*/  SHFL.BFLY PT, R4, R5, 0x1, 0x1f ;  /* 0x0c201f0005047f89 */ /* 0x000e2800000e0000 */
[----:B------:R-:W1:Y:S01]  /*70a0*/  SHFL.BFLY PT, R7, R6, 0x1, 0x1f ;  /* 0x0c201f0006077f89 */ /* 0x000e6200000e0000 */
[----:B0-----:R-:W-:Y:S01]  /*70b0*/  FADD.FTZ R10, R5, R4 ;  /* 0x00000004050a7221 */ /* 0x001fe20000010000 */
[----:B-1----:R-:W-:-:S04]  /*70c0*/  FADD.FTZ R11, R6, R7 ;  /* 0x00000007060b7221 */ /* 0x002fc80000010000 */
[----:B------:R-:W-:Y:S02]  /*70d0*/  FSETP.NE.FTZ.AND P1, PT, R10, RZ, PT ;  /* 0x000000ff0a00720b */ /* 0x000fe40003f35000 */
        /* <DEDUP_REMOVED lines=52> */
.L_x_6708:
[----:B------:R-:W-:Y:S01]  /*7420*/  UIADD3 UR4, UR5, 0x28860, URZ ;  /* 0x0002886005047890 */ /* 0x000fe2000fffe03f */
[-C--:B------:R-:W-:Y:S01]  /*7430*/  FMUL.FTZ R20, R88, R65.reuse ;  /* 0x0000004158147220 */ /* 0x080fe20000410000 */
[----:B------:R-:W-:Y:S01]  /*7440*/  UIADD3 UR39, UR39, 0x1, URZ ;  /* 0x0000000127277890 */ /* 0x000fe2000fffe03f */
[-C--:B------:R-:W-:Y:S01]  /*7450*/  FMUL.FTZ R21, R89, R65.reuse ;  /* 0x0000004159157220 */ /* 0x080fe20000410000 */
[----:B------:R-:W-:Y:S01]  /*7460*/  UPRMT UR4, UR7, 0x654, UR4 ;  /* 0x0000065407047896 */ /* 0x000fe20008000004 */
        /* <DEDUP_REMOVED lines=37> */
[----:B------:R-:W-:Y:S01]  /*76c0*/  USEL UR4, URZ, 0x1, UP0 ;  /* 0x000000013f047887 */ /* 0x000fe20008000000 */
        /* <DEDUP_REMOVED lines=28> */
[----:B------:R-:W-:Y:S01]  /*7890*/  VIADD R205, R205, 0x1 ;  /* 0x00000001cdcd7836 */ /* 0x000fe20000000000 */
[----:B------:R-:W-:-:S02]  /*78a0*/  USEL UR39, UR39, URZ, UP0 ;  /* 0x0000003f27277287 */ /* 0x000fc40008000000 */
[----:B------:R-:W-:-:S12]  /*78b0*/  ULOP3.LUT UR38, UR38, UR4, URZ, 0x3c, !UPT ;  /* 0x0000000426267292 */ /* 0x000fd8000f8e3c3f */
.L_x_6684:
[----:B------:R-:W0:Y:S01]  /*78c0*/  S2R R4, SR_CgaCtaId ;  /* 0x0000000000047919 */ /* 0x000e220000008800 */
[----:B------:R-:W-:Y:S01]  /*78d0*/  MOV R17, 0x400 ;  /* 0x0000040000117802 */ /* 0x000fe20000000f00 */
[----:B------:R-:W-:Y:S01]  /*78e0*/  BSSY B0, `(.L_x_6709) ;  /* 0x00002c4000007945 */ /* 0x000fe20003800000 */
[----:B------:R-:W-:Y:S02]  /*78f0*/  BAR.SYNC.DEFER_BLOCKING 0x5, 0x180 ;  /* 0x0146000000007b1d */ /* 0x000fe40000010000 */
[----:B0-----:R-:W-:-:S05]  /*7900*/  LEA R17, R4, R17, 0x18 ;  /* 0x0000001104117211 */ /* 0x001fca00078ec0ff */
[----:B------:R0:W1:Y:S01]  /*7910*/  LDS.128 R4, [R17+0x288d0] ;  /* 0x0288d00011047984 */ /* 0x0000620000000c00 */
[----:B------:R-:W-:Y:S06]  /*7920*/  BAR.ARV 0x4, 0x180 ;  /* 0x0106000000007b1d */ /* 0x000fec0000002000 */
[----:B------:R-:W-:Y:S05]  /*7930*/  @P0 BRA `(.L_x_6710) ;  /* 0x00000020001c0947 */ /* 0x000fea0003800000 */
[----:B-1----:R-:W1:Y:S01]  /*7940*/  S2R R4, SR_SWINHI ;  /* 0x0000000000047919 */ /* 0x002e620000002f00 */
[----:B------:R-:W-:Y:S01]  /*7950*/  SHF.L.U64.HI R106, R22, 0x2, R19 ;  /* 0x00000002166a7819 */ /* 0x000fe20000010213 */
[----:B------:R-:W-:Y:S01]  /*7960*/  ULDC.64 UR4, c[0x0][0xc08] ;  /* 0x0003020000047ab9 */ /* 0x000fe20000000a00 */
[----:B------:R-:W-:Y:S02]  /*7970*/  MOV R88, R17 ;  /* 0x0000001100587202 */ /* 0x000fe40000000f00 */
[----:B-1----:R-:W-:-:S03]  /*7980*/  MOV R89, R4 ;  /* 0x0000000400597202 */ /* 0x002fc60000000f00 */
[----:B------:R-:W-:-:S03]  /*7990*/  IMAD.WIDE R12, R225, 0x2, R88 ;  /* 0x00000002e10c7825 */ /* 0x000fc600078e0258 */
[C---:B------:R-:W-:Y:S02]  /*79a0*/  IADD3 R105, P1, R12.reuse, 0x4040, RZ ;  /* 0x000040400c697810 */ /* 0x040fe40007f3e0ff */
[C---:B------:R-:W-:Y:S02]  /*79b0*/  IADD3 R103, P2, R12.reuse, 0x4020, RZ ;  /* 0x000040200c677810 */ /* 0x040fe40007f5e0ff */
[----:B------:R-:W-:Y:S01]  /*79c0*/  IADD3 R15, P3, R12, 0x4000, RZ ;  /* 0x000040000c0f7810 */ /* 0x000fe20007f7e0ff */
[--C-:B------:R-:W-:Y:S01]  /*79d0*/  IMAD.X R27, RZ, RZ, R13.reuse, P1 ;  /* 0x000000ffff1b7224 */ /* 0x100fe200008e060d */
[----:B------:R-:W-:Y:S01]  /*79e0*/  LOP3.LUT R10, R105, 0x380, RZ, 0xc0, !PT ;  /* 0x00000380690a7812 */ /* 0x000fe200078ec0ff */
[--C-:B------:R-:W-:Y:S01]  /*79f0*/  IMAD.X R33, RZ, RZ, R13.reuse, P2 ;  /* 0x000000ffff217224 */ /* 0x100fe200010e060d */
[----:B------:R-:W-:Y:S01]  /*7a00*/  LOP3.LUT R8, R103, 0x380, RZ, 0xc0, !PT ;  /* 0x0000038067087812 */ /* 0x000fe200078ec0ff */
[----:B------:R-:W-:Y:S01]  /*7a10*/  IMAD.X R29, RZ, RZ, R13, P3 ;  /* 0x000000ffff1d7224 */ /* 0x000fe200018e060d */
[----:B------:R-:W-:-:S02]  /*7a20*/  LOP3.LUT R4, R15, 0x380, RZ, 0xc0, !PT ;  /* 0x000003800f047812 */ /* 0x000fc400078ec0ff */
[C---:B------:R-:W-:Y:S02]  /*7a30*/  LOP3.LUT R9, R12.reuse, 0x380, RZ, 0xc0, !PT ;  /* 0x000003800c097812 */ /* 0x040fe400078ec0ff */
[----:B------:R-:W-:Y:S02]  /*7a40*/  IADD3 R107, P0, R12, 0x4060, RZ ;  /* 0x000040600c6b7810 */ /* 0x000fe40007f1e0ff */
[----:B------:R-:W-:Y:S02]  /*7a50*/  SHF.R.U64 R10, R10, 0x3, RZ ;  /* 0x000000030a0a7819 */ /* 0x000fe400000012ff */
[----:B------:R-:W-:Y:S01]  /*7a60*/  SHF.R.U64 R8, R8, 0x3, RZ ;  /* 0x0000000308087819 */ /* 0x000fe200000012ff */
[----:B------:R-:W-:Y:S01]  /*7a70*/  IMAD.X R31, RZ, RZ, R13, P0 ;  /* 0x000000ffff1f7224 */ /* 0x000fe200000e060d */
[C---:B------:R-:W-:Y:S02]  /*7a80*/  IADD3 R101, P4, R12.reuse, 0x60, RZ ;  /* 0x000000600c657810 */ /* 0x040fe40007f9e0ff */
[----:B------:R-:W-:-:S02]  /*7a90*/  IADD3 R93, P5, R12, 0x40, RZ ;  /* 0x000000400c5d7810 */ /* 0x000fc40007fbe0ff */
[----:B------:R-:W-:Y:S01]  /*7aa0*/  SHF.R.U64 R4, R4, 0x3, RZ ;  /* 0x0000000304047819 */ /* 0x000fe200000012ff */
[----:B------:R-:W-:Y:S01]  /*7ab0*/  IMAD.X R11, RZ, RZ, R13, P4 ;  /* 0x000000ffff0b7224 */ /* 0x000fe200020e060d */
[----:B------:R-:W-:Y:S01]  /*7ac0*/  BAR.SYNC.DEFER_BLOCKING 0x1, 0x100 ;  /* 0x0044000000007b1d */ /* 0x000fe20000010000 */
[----:B------:R-:W-:Y:S02]  /*7ad0*/  IADD3 R35, P6, R12, 0x20, RZ ;  /* 0x000000200c237810 */ /* 0x000fe40007fde0ff */
[----:B------:R-:W-:Y:S02]  /*7ae0*/  SHF.R.U64 R9, R9, 0x3, RZ ;  /* 0x0000000309097819 */ /* 0x000fe400000012ff */
[----:B------:R-:W-:Y:S02]  /*7af0*/  LOP3.LUT R14, R107, 0x380, RZ, 0xc0, !PT ;  /* 0x000003806b0e7812 */ /* 0x000fe400078ec0ff */
[----:B------:R-:W-:Y:S02]  /*7b00*/  LOP3.LUT R26, R10, R105, RZ, 0x3c, !PT ;  /* 0x000000690a1a7212 */ /* 0x000fe400078e3cff */
[----:B------:R-:W-:-:S02]  /*7b10*/  LOP3.LUT R32, R8, R103, RZ, 0x3c, !PT ;  /* 0x0000006708207212 */ /* 0x000fc400078e3cff */
[----:B------:R-:W-:Y:S02]  /*7b20*/  LOP3.LUT R28, R4, R15, RZ, 0x3c, !PT ;  /* 0x0000000f041c7212 */ /* 0x000fe400078e3cff */
[----:B------:R-:W-:Y:S02]  /*7b30*/  LOP3.LUT R10, R101, 0x380, RZ, 0xc0, !PT ;  /* 0x00000380650a7812 */ /* 0x000fe400078ec0ff */
[----:B------:R-:W-:Y:S02]  /*7b40*/  LOP3.LUT R8, R93, 0x380, RZ, 0xc0, !PT ;  /* 0x000003805d087812 */ /* 0x000fe400078ec0ff */
[----:B------:R-:W-:Y:S02]  /*7b50*/  LOP3.LUT R4, R35, 0x380, RZ, 0xc0, !PT ;  /* 0x0000038023047812 */ /* 0x000fe400078ec0ff */
[----:B------:R-:W-:Y:S01]  /*7b60*/  LOP3.LUT R12, R9, R12, RZ, 0x3c, !PT ;  /* 0x0000000c090c7212 */ /* 0x000fe200078e3cff */
[----:B------:R-:W-:Y:S01]  /*7b70*/  IMAD.X R9, RZ, RZ, R13, P5 ;  /* 0x000000ffff097224 */ /* 0x000fe200028e060d */
[----:B------:R-:W-:-:S02]  /*7b80*/  SHF.R.U64 R14, R14, 0x3, RZ ;  /* 0x000000030e0e7819 */ /* 0x000fc400000012ff */
[----:B------:R-:W-:Y:S02]  /*7b90*/  SHF.R.U64 R10, R10, 0x3, RZ ;  /* 0x000000030a0a7819 */ /* 0x000fe400000012ff */
[----:B------:R-:W-:Y:S02]  /*7ba0*/  SHF.R.U64 R8, R8, 0x3, RZ ;  /* 0x0000000308087819 */ /* 0x000fe400000012ff */
[----:B------:R-:W-:Y:S02]  /*7bb0*/  SHF.R.U64 R4, R4, 0x3, RZ ;  /* 0x0000000304047819 */ /* 0x000fe400000012ff */
[----:B------:R-:W-:Y:S02]  /*7bc0*/  IADD3.X R25, RZ, R13, RZ, P6, !PT ;  /* 0x0000000dff197210 */ /* 0x000fe400037fe4ff */
[----:B------:R-:W-:Y:S01]  /*7bd0*/  LOP3.LUT R30, R14, R107, RZ, 0x3c, !PT ;  /* 0x0000006b0e1e7212 */ /* 0x000fe200078e3cff */
[----:B------:R-:W-:Y:S01]  /*7be0*/  IMAD.SHL.U32 R107, R22, 0x4, RZ ;  /* 0x00000004166b7824 */ /* 0x000fe200078e00ff */
[----:B------:R-:W-:-:S02]  /*7bf0*/  MOV R34, R12 ;  /* 0x0000000c00227202 */ /* 0x000fc40000000f00 */
[----:B------:R-:W-:Y:S02]  /*7c00*/  F2FP.F16.F32.PACK_AB R12, R21, R20 ;  /* 0x00000014150c723e */ /* 0x000fe400000000ff */
[----:B------:R-:W-:Y:S02]  /*7c10*/  F2FP.F16.F32.PACK_AB R13, R67, R66 ;  /* 0x00000042430d723e */ /* 0x000fe400000000ff */
[----:B------:R-:W-:Y:S02]  /*7c20*/  F2FP.F16.F32.PACK_AB R14, R37, R36 ;  /* 0x00000024250e723e */ /* 0x000fe400000000ff */
[----:B------:R-:W-:Y:S02]  /*7c30*/  F2FP.F16.F32.PACK_AB R15, R69, R68 ;  /* 0x00000044450f723e */ /* 0x000fe400000000ff */
[----:B------:R-:W-:Y:S02]  /*7c40*/  LOP3.LUT R10, R10, R101, RZ, 0x3c, !PT ;  /* 0x000000650a0a7212 */ /* 0x000fe400078e3cff */
[----:B------:R-:W-:Y:S01]  /*7c50*/  LOP3.LUT R8, R8, R93, RZ, 0x3c, !PT ;  /* 0x0000005d08087212 */ /* 0x000fe200078e3cff */
[----:B------:R1:W-:Y:S01]  /*7c60*/  STSM.16.M88.4 [R34], R12 ;  /* 0x0000000c22007844 */ /* 0x0003e20000000200 */
[----:B------:R-:W-:Y:S01]  /*7c70*/  LOP3.LUT R24, R4, R35, RZ, 0x3c, !PT ;  /* 0x0000002304187212 */ /* 0x000fe200078e3cff */
[----:B------:R-:W2:Y:S01]  /*7c80*/  LDC.64 R92, c[0x0][0xc00] ;  /* 0x00030000ff5c7b82 */ /* 0x000ea20000000a00 */
[----:B------:R-:W-:-:S02]  /*7c90*/  MOV R103, R10 ;  /* 0x0000000a00677202 */ /* 0x000fc40000000f00 */
[----:B------:R-:W-:Y:S02]  /*7ca0*/  MOV R104, R8 ;  /* 0x0000000800687202 */ /* 0x000fe40000000f00 */
[----:B------:R-:W-:Y:S02]  /*7cb0*/  MOV R105, R24 ;  /* 0x0000001800697202 */ /* 0x000fe40000000f00 */
[----:B------:R-:W-:Y:S02]  /*7cc0*/  F2FP.F16.F32.PACK_AB R8, R39, R38 ;  /* 0x000000262708723e */ /* 0x000fe400000000ff */
[----:B------:R-:W-:Y:S02]  /*7cd0*/  F2FP.F16.F32.PACK_AB R9, R71, R70 ;  /* 0x000000464709723e */ /* 0x000fe400000000ff */
[----:B------:R-:W-:Y:S02]  /*7ce0*/  F2FP.F16.F32.PACK_AB R10, R41, R40 ;  /* 0x00000028290a723e */ /* 0x000fe400000000ff */
[----:B------:R-:W-:-:S02]  /*7cf0*/  F2FP.F16.F32.PACK_AB R11, R73, R72 ;  /* 0x00000048490b723e */ /* 0x000fc400000000ff */
[----:B-1----:R-:W-:Y:S02]  /*7d00*/  F2FP.F16.F32.PACK_AB R12, R43, R42 ;  /* 0x0000002a2b0c723e */ /* 0x002fe400000000ff */
        /* <DEDUP_REMOVED lines=8> */
[----:B------:R-:W-:Y:S02]  /*7d90*/  F2FP.F16.F32.PACK_AB R24, R47, R46 ;  /* 0x0000002e2f18723e */ /* 0x000fe400000000ff */
        /* <DEDUP_REMOVED lines=14> */
[----:B-1----:R-:W-:Y:S02]  /*7e80*/  F2FP.F16.F32.PACK_AB R8, R59, R58 ;  /* 0x0000003a3b08723e */ /* 0x002fe400000000ff */
[----:B------:R-:W-:Y:S01]  /*7e90*/  F2FP.F16.F32.PACK_AB R9, R95, R94 ;  /* 0x0000005e5f09723e */ /* 0x000fe200000000ff */
[----:B------:R-:W-:Y:S01]  /*7ea0*/  STSM.16.M88.4 [R102], R32 ;  /* 0x0000002066007844 */ /* 0x000fe20000000200 */
[----:B------:R-:W-:Y:S02]  /*7eb0*/  F2FP.F16.F32.PACK_AB R10, R61, R60 ;  /* 0x0000003c3d0a723e */ /* 0x000fe400000000ff */
[----:B------:R-:W-:Y:S02]  /*7ec0*/  F2FP.F16.F32.PACK_AB R11, R97, R96 ;  /* 0x00000060610b723e */ /* 0x000fe400000000ff */
[----:B---3--:R-:W-:Y:S01]  /*7ed0*/  F2FP.F16.F32.PACK_AB R12, R63, R62 ;  /* 0x0000003e3f0c723e */ /* 0x008fe200000000ff */
[----:B----4-:R-:W-:Y:S01]  /*7ee0*/  IMAD.MOV.U32 R100, RZ, RZ, RZ ;  /* 0x000000ffff647224 */ /* 0x010fe200078e00ff */
[----:B------:R-:W-:Y:S01]  /*7ef0*/  F2FP.F16.F32.PACK_AB R13, R99, R98 ;  /* 0x00000062630d723e */ /* 0x000fe200000000ff */
[----:B------:R1:W-:Y:S01]  /*7f00*/  STSM.16.M88.4 [R101], R8 ;  /* 0x0000000865007844 */ /* 0x0003e20000000200 */
[----:B------:R-:W-:-:S02]  /*7f10*/  F2FP.F16.F32.PACK_AB R14, R65, R64 ;  /* 0x00000040410e723e */ /* 0x000fc400000000ff */
[----:B------:R-:W-:Y:S02]  /*7f20*/  F2FP.F16.F32.PACK_AB R15, R151, R150 ;  /* 0x00000096970f723e */ /* 0x000fe400000000ff */
[----:B--2---:R-:W-:Y:S02]  /*7f30*/  ISETP.NE.U32.AND P0, PT, R92, RZ, PT ;  /* 0x000000ff5c00720c */ /* 0x004fe40003f05070 */
[----:B------:R-:W-:Y:S01]  /*7f40*/  IADD3 R24, P1, R107, R92, RZ ;  /* 0x0000005c6b187210 */ /* 0x000fe20007f3e0ff */
[----:B------:R2:W-:Y:S01]  /*7f50*/  STSM.16.M88.4 [R4], R12 ;  /* 0x0000000c04007844 */ /* 0x0005e20000000200 */
[----:B------:R-:W-:Y:S01]  /*7f60*/  BAR.SYNC.DEFER_BLOCKING 0x1, 0x100 ;  /* 0x0044000000007b1d */ /* 0x000fe20000010000 */
[----:B------:R-:W-:Y:S02]  /*7f70*/  ISETP.NE.AND.EX P0, PT, R93, RZ, PT, P0 ;  /* 0x000000ff5d00720c */ /* 0x000fe40003f05300 */
[----:B------:R-:W-:-:S05]  /*7f80*/  IMAD.X R25, R106, 0x1, R93, P1 ;  /* 0x000000016a197824 */ /* 0x000fca00008e065d */
[----:B-1----:R-:W1:Y:S08]  /*7f90*/  LDC R9, c[0x0][0xad4] ;  /* 0x0002b500ff097b82 */ /* 0x002e700000000800 */
[----:B--2---:R-:W2:Y:S01]  /*7fa0*/  LDC R4, c[0x0][0xbe8] ;  /* 0x0002fa00ff047b82 */ /* 0x004ea20000000800 */
[----:B------:R-:W3:Y:S01]  /*7fb0*/  @P0 LDG.E R100, desc[UR36][R24.64] ;  /* 0x0000002418640981 */ /* 0x000ee2000c1e1900 */
[----:B------:R-:W-:-:S04]  /*7fc0*/  ISETP.NE.U32.AND P1, PT, RZ, UR4, PT ;  /* 0x00000004ff007c0c */ /* 0x000fc8000bf25070 */
[----:B------:R-:W-:-:S13]  /*7fd0*/  ISETP.NE.AND.EX P1, PT, RZ, UR5, PT, P1 ;  /* 0x00000005ff007c0c */ /* 0x000fda000bf25310 */
[----:B------:R-:W-:Y:S01]  /*7fe0*/  @P1 IADD3 R26, P2, R107, UR4, RZ ;  /* 0x000000046b1a1c10 */ /* 0x000fe2000ff5e0ff */
[----:B------:R-:W-:Y:S01]  /*7ff0*/  ULDC UR4, c[0x0][0xa88] ;  /* 0x0002a20000047ab9 */ /* 0x000fe20000000800 */
[----:B------:R-:W-:Y:S01]  /*8000*/  MOV R28, 0x9b8 ;  /* 0x000009b8001c7802 */ /* 0x000fe20000000f00 */
[----:B------:R-:W-:Y:S01]  /*8010*/  IMAD.U32 R29, RZ, RZ, UR4 ;  /* 0x00000004ff1d7e24 */ /* 0x000fe2000f8e00ff */
[----:B------:R-:W-:Y:S02]  /*8020*/  @P1 IADD3.X R27, R106, UR5, RZ, P2, !PT ;  /* 0x000000056a1b1c10 */ /* 0x000fe400097fe4ff */
[----:B------:R-:W-:Y:S02]  /*8030*/  ISETP.NE.AND P2, PT, R18, RZ, PT ;  /* 0x000000ff1200720c */ /* 0x000fe40003f45270 */
[----:B--2---:R-:W-:Y:S01]  /*8040*/  ISETP.NE.AND P4, PT, R4, 0x1, PT ;  /* 0x000000010400780c */ /* 0x004fe20003f85270 */
[----:B------:R2:W5:Y:S01]  /*8050*/  @P1 LDG.E R29, desc[UR36][R26.64] ;  /* 0x000000241a1d1981 */ /* 0x000562000c1e1900 */
[----:B-1----:R-:W-:-:S02]  /*8060*/  SEL R9, R18, R9, P2 ;  /* 0x0000000912097207 */ /* 0x002fc40001000000 */
[----:B------:R-:W-:Y:S02]  /*8070*/  ISETP.NE.U32.AND P2, PT, R92, RZ, PT ;  /* 0x000000ff5c00720c */ /* 0x000fe40003f45070 */
[----:B------:R-:W-:Y:S02]  /*8080*/  ISETP.GT.AND P3, PT, R9, 0x1, PT ;  /* 0x000000010900780c */ /* 0x000fe40003f64270 */
[----:B------:R-:W-:Y:S01]  /*8090*/  ISETP.NE.AND.EX P2, PT, R93, RZ, PT, P2 ;  /* 0x000000ff5d00720c */ /* 0x000fe20003f45320 */
[----:B------:R-:W1:Y:S01]  /*80a0*/  LDC.64 R8, c[0x0][0xba8] ;  /* 0x0002ea00ff087b82 */ /* 0x000e620000000a00 */
[----:B------:R-:W-:Y:S01]  /*80b0*/  SEL R28, R28, 0x978, P3 ;  /* 0x000009781c1c7807 */ /* 0x000fe20001800000 */
[----:B------:R-:W-:Y:S01]  /*80c0*/  IMAD R93, R16, 0x80, R224 ;  /* 0x00000080105d7824 */ /* 0x000fe200078e02e0 */
[----:B------:R-:W-:Y:S02]  /*80d0*/  SEL R22, R22, RZ, !P2 ;  /* 0x000000ff16167207 */ /* 0x000fe40005000000 */
[----:B------:R-:W-:-:S02]  /*80e0*/  SEL R19, R19, RZ, !P2 ;  /* 0x000000ff13137207 */ /* 0x000fc40005000000 */
[----:B--2---:R-:W-:Y:S01]  /*80f0*/  SEL R27, R202, RZ, P3 ;  /* 0x000000ffca1b7207 */ /* 0x004fe20001800000 */
[----:B------:R-:W2:Y:S08]  /*8100*/  LDC.64 R14, c[0x0][R28+0x220] ;  /* 0x000088001c0e7b82 */ /* 0x000eb00000000a00 */
[----:B------:R-:W4:Y:S08]  /*8110*/  LDC.64 R10, c[0x0][R28+0x218] ;  /* 0x000086001c0a7b82 */ /* 0x000f300000000a00 */
[----:B------:R-:W0:Y:S08]  /*8120*/  @P4 LDC R26, c[0x0][0xbec] ;  /* 0x0002fb00ff1a4b82 */ /* 0x000e300000000800 */
[----:B------:R-:W0:Y:S01]  /*8130*/  @P4 LDC R35, c[0x0][0xbf0] ;  /* 0x0002fc00ff234b82 */ /* 0x000e220000000800 */
[----:B--2---:R-:W-:-:S04]  /*8140*/  IMAD R15, R15, R22, RZ ;  /* 0x000000160f0f7224 */ /* 0x004fc800078e02ff */
[C---:B------:R-:W-:Y:S02]  /*8150*/  IMAD R33, R14.reuse, R19, R15 ;  /* 0x000000130e217224 */ /* 0x040fe400078e020f */
[----:B------:R-:W-:Y:S01]  /*8160*/  IMAD.WIDE.U32 R14, R14, R22, RZ ;  /* 0x000000160e0e7225 */ /* 0x000fe200078e00ff */
[----:B------:R-:W2:Y:S03]  /*8170*/  LDC.64 R12, c[0x0][R28+0x228] ;  /* 0x00008a001c0c7b82 */ /* 0x000ea60000000a00 */
[----:B----4-:R-:W-:-:S04]  /*8180*/  IMAD.WIDE.U32 R18, R10, R2, RZ ;  /* 0x000000020a127225 */ /* 0x010fc800078e00ff */
[----:B------:R-:W-:Y:S01]  /*8190*/  IMAD R31, R11, R2, RZ ;  /* 0x000000020b1f7224 */ /* 0x000fe200078e02ff */
[----:B-1----:R-:W1:Y:S01]  /*81a0*/  @!P3 LDC R8, c[0x0][0xb50] ;  /* 0x0002d400ff08bb82 */ /* 0x002e620000000800 */
[----:B------:R-:W-:Y:S02]  /*81b0*/  IMAD.IADD R33, R15, 0x1, R33 ;  /* 0x000000010f217824 */ /* 0x000fe400078e0221 */
[----:B------:R-:W-:Y:S02]  /*81c0*/  IMAD.MOV.U32 R15, RZ, RZ, R93 ;  /* 0x000000ffff0f7224 */ /* 0x000fe400078e005d */
[----:B------:R-:W-:-:S03]  /*81d0*/  IMAD.IADD R30, R19, 0x1, R31 ;  /* 0x00000001131e7824 */ /* 0x000fc600078e021f */
[----:B------:R-:W4:Y:S01]  /*81e0*/  LDC.64 R10, c[0x0][R28+0x210] ;  /* 0x000084001c0a7b82 */ /* 0x000f220000000a00 */
[----:B--2---:R-:W-:-:S07]  /*81f0*/  IMAD R31, R13, R27, RZ ;  /* 0x0000001b0d1f7224 */ /* 0x004fce00078e02ff */
[----:B------:R-:W2:Y:S01]  /*8200*/  @!P3 LDC R9, c[0x0][0xb54] ;  /* 0x0002d500ff09bb82 */ /* 0x000ea20000000800 */
[----:B------:R-:W-:-:S04]  /*8210*/  IMAD.WIDE.U32 R12, R12, R27, RZ ;  /* 0x0000001b0c0c7225 */ /* 0x000fc800078e00ff */
[----:B------:R-:W-:Y:S01]  /*8220*/  IMAD.IADD R31, R13, 0x1, R31 ;  /* 0x000000010d1f7824 */ /* 0x000fe200078e021f */
[--C-:B---3--:R-:W-:Y:S01]  /*8230*/  IADD3 R18, P2, P5, R14, R18, R100.reuse ;  /* 0x000000120e127210 */ /* 0x108fe20007d5e064 */
[----:B0-----:R-:W-:Y:S01]  /*8240*/  @P4 IMAD.HI.U32 R14, R93, R26, RZ ;  /* 0x0000001a5d0e4227 */ /* 0x001fe200078e00ff */
[----:B------:R-:W-:-:S04]  /*8250*/  SHF.R.S32.HI R19, RZ, 0x1f, R100 ;  /* 0x0000001fff137819 */ /* 0x000fc80000011464 */
[----:B------:R-:W-:Y:S02]  /*8260*/  @P4 SHF.R.U32.HI R15, RZ, R35, R14 ;  /* 0x00000023ff0f4219 */ /* 0x000fe4000001160e */
[----:B------:R-:W-:Y:S02]  /*8270*/  IADD3.X R14, R33, R30, R19, P2, P5 ;  /* 0x0000001e210e7210 */ /* 0x000fe400017ea413 */
[----:B------:R-:W-:Y:S01]  /*8280*/  IADD3 R12, P2, P5, R15, R18, R12 ;  /* 0x000000120f0c7210 */ /* 0x000fe20007d5e00c */
[--C-:B------:R-:W-:Y:S01]  /*8290*/  IMAD.MOV R27, RZ, RZ, -R15.reuse ;  /* 0x000000ffff1b7224 */ /* 0x100fe200078e0a0f */
[----:B------:R-:W-:-:S03]  /*82a0*/  SHF.R.S32.HI R13, RZ, 0x1f, R15 ;  /* 0x0000001fff0d7819 */ /* 0x000fc6000001140f */
[----:B------:R-:W-:Y:S01]  /*82b0*/  IMAD R15, R4, R27, R93 ;  /* 0x0000001b040f7224 */ /* 0x000fe200078e025d */
[----:B------:R-:W-:-:S03]  /*82c0*/  IADD3.X R13, R13, R14, R31, P2, P5 ;  /* 0x0000000e0d0d7210 */ /* 0x000fc600017ea41f */
[----:B----4-:R-:W-:Y:S01]  /*82d0*/  IMAD R11, R11, R15, RZ ;  /* 0x0000000f0b0b7224 */ /* 0x010fe200078e02ff */
[----:B------:R-:W-:-:S05]  /*82e0*/  SHF.R.S32.HI R27, RZ, 0x1f, R15 ;  /* 0x0000001fff1b7819 */ /* 0x000fca000001140f */
[C---:B------:R-:W-:Y:S02]  /*82f0*/  IMAD R27, R10.reuse, R27, R11 ;  /* 0x0000001b0a1b7224 */ /* 0x040fe400078e020b */
[----:B------:R-:W-:-:S05]  /*8300*/  IMAD.WIDE.U32 R10, R10, R15, R12 ;  /* 0x0000000f0a0a7225 */ /* 0x000fca00078e000c */
[----:B------:R-:W-:Y:S02]  /*8310*/  IADD3 R11, R11, R27, RZ ;  /* 0x0000001b0b0b7210 */ /* 0x000fe40007ffe0ff */
[----:B-1----:R-:W-:-:S04]  /*8320*/  LEA R12, P2, R10, R8, 0x2 ;  /* 0x000000080a0c7211 */ /* 0x002fc800078410ff */
[----:B--2---:R-:W-:Y:S01]  /*8330*/  LEA.HI.X R14, R10, R9, R11, 0x2, P2 ;  /* 0x000000090a0e7211 */ /* 0x004fe200010f140b */
[----:B------:R-:W-:Y:S08]  /*8340*/  @P1 BRA `(.L_x_6711) ;  /* 0x0000000000101947 */ /* 0x000ff00003800000 */
[----:B------:R-:W-:Y:S05]  /*8350*/  @!P0 BRA `(.L_x_6711) ;  /* 0x00000000000c8947 */ /* 0x000fea0003800000 */
[----:B------:R-:W2:Y:S04]  /*8360*/  LDG.E R8, desc[UR36][R24.64] ;  /* 0x0000002418087981 */ /* 0x000ea8000c1e1900 */
[----:B-----5:R-:W2:Y:S02]  /*8370*/  LDG.E R29, desc[UR36][R24.64+0x4] ;  /* 0x00000424181d7981 */ /* 0x020ea4000c1e1900 */
[----:B--2---:R-:W-:-:S07]  /*8380*/  IMAD.IADD R29, R29, 0x1, -R8 ;  /* 0x000000011d1d7824 */ /* 0x004fce00078e0a08 */
.L_x_6711:
[----:B------:R-:W-:Y:S01]  /*8390*/  SHFL.IDX PT, R8, R12, RZ, 0x1c1f ;  /* 0x001c1fff0c087589 */ /* 0x000fe200000e0000 */
[----:B------:R-:W-:Y:S01]  /*83a0*/  IMAD R15, R16, 0x80, R223 ;  /* 0x00000080100f7824 */ /* 0x000fe200078e02df */
[----:B------:R-:W-:Y:S01]  /*83b0*/  LOP3.LUT P0, RZ, R206, 0x3, RZ, 0xc0, !PT ;  /* 0x00000003ceff7812 */ /* 0x000fe2000780c0ff */
[----:B-----5:R-:W-:Y:S01]  /*83c0*/  IMAD R18, R29, R4, RZ ;  /* 0x000000041d127224 */ /* 0x020fe200078e02ff */
[----:B------:R-:W0:Y:S01]  /*83d0*/  SHFL.IDX PT, R9, R14, RZ, 0x1c1f ;  /* 0x001c1fff0e097589 */ /* 0x000e2200000e0000 */
[----:B------:R-:W-:-:S03]  /*83e0*/  VIADD R13, R15, 0x8 ;  /* 0x000000080f0d7836 */ /* 0x000fc60000000000 */
[----:B------:R-:W-:Y:S01]  /*83f0*/  SHFL.IDX PT, R10, R12, 0x1, 0x1c1f ;  /* 0x003c1f000c0a7f89 */ /* 0x000fe200000e0000 */
[-C--:B------:R-:W-:Y:S02]  /*8400*/  ISETP.GE.OR P1, PT, R15, R18.reuse, P0 ;  /* 0x000000120f00720c */ /* 0x080fe40000726670 */
[-C--:B------:R-:W-:Y:S01]  /*8410*/  ISETP.GE.OR P0, PT, R13, R18.reuse, P0 ;  /* 0x000000120d00720c */ /* 0x080fe20000706670 */
[----:B------:R-:W1:Y:S01]  /*8420*/  SHFL.IDX PT, R11, R14, 0x1, 0x1c1f ;  /* 0x003c1f000e0b7f89 */ /* 0x000e6200000e0000 */
[----:B------:R-:W-:-:S09]  /*8430*/  ISETP.GE.AND P2, PT, R15, R18, PT ;  /* 0x000000120f00720c */ /* 0x000fd20003f46270 */
[----:B0-----:R0:W-:Y:S04]  /*8440*/  @!P1 ST.E desc[UR36][R8.64], R0 ;  /* 0x0000000008009985 */ /* 0x0011e8000c101924 */
[----:B-1----:R0:W-:Y:S01]  /*8450*/  @!P0 ST.E desc[UR36][R10.64], R3 ;  /* 0x000000030a008985 */ /* 0x0021e2000c101924 */
[----:B------:R-:W-:Y:S01]  /*8460*/  ISETP.GE.AND P0, PT, R13, R18, PT ;  /* 0x000000120d00720c */ /* 0x000fe20003f06270 */
[----:B------:R-:W-:-:S12]  /*8470*/  @P3 BRA `(.L_x_6712) ;  /* 0x00000008007c3947 */ /* 0x000fd80003800000 */
[----:B0-----:R-:W-:Y:S01]  /*8480*/  IMAD R3, R204, 0x40, R153 ;  /* 0x00000040cc037824 */ /* 0x001fe200078e0299 */
[----:B------:R-:W0:Y:S01]  /*8490*/  @P4 LDC R49, c[0x0][0xbec] ;  /* 0x0002fb00ff314b82 */ /* 0x000e220000000800 */
[----:B------:R-:W-:Y:S02]  /*84a0*/  ULDC.64 UR4, c[0x0][0xaa0] ;  /* 0x0002a80000047ab9 */ /* 0x000fe40000000a00 */
[----:B------:R-:W-:-:S03]  /*84b0*/  IMAD.WIDE R88, R3, 0x2, R88 ;  /* 0x0000000203587825 */ /* 0x000fc600078e0258 */
[C---:B------:R-:W-:Y:S02]  /*84c0*/  IADD3 R13, P6, R88.reuse, 0x1000, RZ ;  /* 0x00001000580d7810 */ /* 0x040fe40007fde0ff */
[----:B------:R-:W1:Y:S01]  /*84d0*/  @P4 LDC R51, c[0x0][0xbf0] ;  /* 0x0002fc00ff334b82 */ /* 0x000e620000000800 */
[----:B------:R-:W-:Y:S01]  /*84e0*/  IMAD R19, R19, UR4, RZ ;  /* 0x0000000413137c24 */ /* 0x000fe2000f8e02ff */
[----:B------:R-:W-:Y:S02]  /*84f0*/  IADD3 R25, P5, R88, 0x2000, RZ ;  /* 0x0000200058197810 */ /* 0x000fe40007fbe0ff */
[----:B------:R-:W-:Y:S01]  /*8500*/  LOP3.LUT R12, R13, 0x380, RZ, 0xc0, !PT ;  /* 0x000003800d0c7812 */ /* 0x000fe200078ec0ff */
[----:B------:R-:W-:Y:S01]  /*8510*/  IMAD R19, R100, UR5, R19 ;  /* 0x0000000564137c24 */ /* 0x000fe2000f8e0213 */
[----:B------:R-:W-:Y:S02]  /*8520*/  IADD3 R29, P3, R88, 0x3000, RZ ;  /* 0x00003000581d7810 */ /* 0x000fe40007f7e0ff */
[----:B------:R-:W-:Y:S01]  /*8530*/  SHF.R.U64 R12, R12, 0x3, RZ ;  /* 0x000000030c0c7819 */ /* 0x000fe200000012ff */
[----:B------:R-:W-:Y:S01]  /*8540*/  IMAD.WIDE.U32 R20, R100, UR4, RZ ;  /* 0x0000000464147c25 */ /* 0x000fe2000f8e00ff */
[----:B------:R-:W-:Y:S01]  /*8550*/  ULDC.64 UR4, c[0x0][0xae8] ;  /* 0x0002ba0000047ab9 */ /* 0x000fe20000000a00 */
[----:B------:R-:W-:-:S02]  /*8560*/  IADD3 R33, P2, R88, 0x4000, RZ ;  /* 0x0000400058217810 */ /* 0x000fc40007f5e0ff */
[----:B------:R-:W-:Y:S01]  /*8570*/  LOP3.LUT R12, R12, R13, RZ, 0x3c, !PT ;  /* 0x0000000d0c0c7212 */ /* 0x000fe200078e3cff */
[----:B------:R-:W-:Y:S01]  /*8580*/  IMAD.X R13, RZ, RZ, R89, P6 ;  /* 0x000000ffff0d7224 */ /* 0x000fe200030e0659 */
[C---:B------:R-:W-:Y:S01]  /*8590*/  IADD3 R3, P6, R88.reuse, 0x7000, RZ ;  /* 0x0000700058037810 */ /* 0x040fe20007fde0ff */
[----:B------:R-:W-:Y:S01]  /*85a0*/  IMAD.IADD R21, R21, 0x1, R19 ;  /* 0x0000000115157824 */ /* 0x000fe200078e0213 */
[----:B------:R-:W-:Y:S02]  /*85b0*/  IADD3 R37, P1, R88, 0x5000, RZ ;  /* 0x0000500058257810 */ /* 0x000fe40007f3e0ff */
[----:B------:R-:W-:Y:S01]  /*85c0*/  LOP3.LUT R0, R3, 0x380, RZ, 0xc0, !PT ;  /* 0x0000038003007812 */ /* 0x000fe200078ec0ff */
[----:B------:R-:W-:Y:S01]  /*85d0*/  IMAD.WIDE.U32 R20, R2, UR4, R20 ;  /* 0x0000000402147c25 */ /* 0x000fe2000f8e0014 */
[----:B------:R-:W-:Y:S01]  /*85e0*/  IADD3 R41, P0, R88, 0x6000, RZ ;  /* 0x0000600058297810 */ /* 0x000fe20007f1e0ff */
[----:B------:R-:W5:Y:S01]  /*85f0*/  LD.E.128 R12, desc[UR36][R12.64] ;  /* 0x000000240c0c7980 */ /* 0x000f62000c101d00 */
[----:B------:R-:W-:Y:S01]  /*8600*/  SHF.R.U64 R0, R0, 0x3, RZ ;  /* 0x0000000300007819 */ /* 0x000fe200000012ff */
[----:B------:R-:W-:Y:S01]  /*8610*/  IMAD R21, R2, UR5, R21 ;  /* 0x0000000502157c24 */ /* 0x000fe2000f8e0215 */
[----:B------:R-:W-:Y:S01]  /*8620*/  LOP3.LUT R24, R25, 0x380, RZ, 0xc0, !PT ;  /* 0x0000038019187812 */ /* 0x000fe200078ec0ff */
[----:B------:R-:W-:Y:S01]  /*8630*/  ULDC.64 UR4, c[0x0][0xaf0] ;  /* 0x0002bc0000047ab9 */ /* 0x000fe20000000a00 */
[----:B------:R-:W-:Y:S01]  /*8640*/  LOP3.LUT R44, R0, R3, RZ, 0x3c, !PT ;  /* 0x00000003002c7212 */ /* 0x000fe200078e3cff */
[----:B------:R-:W-:Y:S01]  /*8650*/  IMAD R3, R154, 0x20, R204 ;  /* 0x000000209a037824 */ /* 0x000fe200078e02cc */
[----:B------:R-:W-:Y:S01]  /*8660*/  LOP3.LUT R28, R29, 0x380, RZ, 0xc0, !PT ;  /* 0x000003801d1c7812 */ /* 0x000fe200078ec0ff */
[----:B------:R-:W-:Y:S01]  /*8670*/  IMAD.X R45, RZ, RZ, R89, P6 ;  /* 0x000000ffff2d7224 */ /* 0x000fe200030e0659 */
[----:B------:R-:W-:-:S02]  /*8680*/  LOP3.LUT R32, R33, 0x380, RZ, 0xc0, !PT ;  /* 0x0000038021207812 */ /* 0x000fc400078ec0ff */
[----:B------:R-:W-:Y:S02]  /*8690*/  LEA R48, R16, R3, 0x7 ;  /* 0x0000000310307211 */ /* 0x000fe400078e38ff */
[----:B------:R-:W-:Y:S01]  /*86a0*/  SHF.R.S32.HI R3, RZ, 0x1f, R22 ;  /* 0x0000001fff037819 */ /* 0x000fe20000011416 */
[----:B------:R-:W5:Y:S01]  /*86b0*/  LD.E.128 R44, desc[UR36][R44.64] ;  /* 0x000000242c2c7980 */ /* 0x000f62000c101d00 */
[----:B------:R-:W-:Y:S01]  /*86c0*/  LOP3.LUT R36, R37, 0x380, RZ, 0xc0, !PT ;  /* 0x0000038025247812 */ /* 0x000fe200078ec0ff */
[----:B0-----:R-:W-:Y:S01]  /*86d0*/  @P4 IMAD.HI.U32 R0, R48, R49, RZ ;  /* 0x0000003130004227 */ /* 0x001fe200078e00ff */
[----:B------:R-:W-:Y:S02]  /*86e0*/  LOP3.LUT R40, R41, 0x380, RZ, 0xc0, !PT ;  /* 0x0000038029287812 */ /* 0x000fe400078ec0ff */
[----:B------:R-:W-:Y:S01]  /*86f0*/  LOP3.LUT R9, R88, 0x380, RZ, 0xc0, !PT ;  /* 0x0000038058097812 */ /* 0x000fe200078ec0ff */
[----:B------:R-:W-:Y:S01]  /*8700*/  IMAD.MOV.U32 R19, RZ, RZ, R48 ;  /* 0x000000ffff137224 */ /* 0x000fe200078e0030 */
[----:B-1----:R-:W-:Y:S01]  /*8710*/  @P4 SHF.R.U32.HI R19, RZ, R51, R0 ;  /* 0x00000033ff134219 */ /* 0x002fe20000011600 */
[----:B------:R-:W-:Y:S01]  /*8720*/  IMAD R3, R3, UR4, RZ ;  /* 0x0000000403037c24 */ /* 0x000fe2000f8e02ff */
[----:B------:R-:W-:-:S02]  /*8730*/  SHF.R.U64 R24, R24, 0x3, RZ ;  /* 0x0000000318187819 */ /* 0x000fc400000012ff */
[----:B------:R-:W-:Y:S02]  /*8740*/  SHF.R.U64 R28, R28, 0x3, RZ ;  /* 0x000000031c1c7819 */ /* 0x000fe400000012ff */
[----:B------:R-:W-:Y:S02]  /*8750*/  SHF.R.U64 R32, R32, 0x3, RZ ;  /* 0x0000000320207819 */ /* 0x000fe400000012ff */
[----:B------:R-:W-:Y:S02]  /*8760*/  SHF.R.U64 R36, R36, 0x3, RZ ;  /* 0x0000000324247819 */ /* 0x000fe400000012ff */
[----:B------:R-:W-:Y:S01]  /*8770*/  SHF.R.U64 R40, R40, 0x3, RZ ;  /* 0x0000000328287819 */ /* 0x000fe200000012ff */
[C---:B------:R-:W-:Y:S01]  /*8780*/  IMAD R49, R22.reuse, UR5, R3 ;  /* 0x0000000516317c24 */ /* 0x040fe2000f8e0203 */
[----:B------:R-:W-:Y:S01]  /*8790*/  SHF.R.U64 R9, R9, 0x3, RZ ;  /* 0x0000000309097819 */ /* 0x000fe200000012ff */
[----:B------:R-:W-:Y:S01]  /*87a0*/  IMAD.WIDE.U32 R2, R22, UR4, R20 ;  /* 0x0000000416027c25 */ /* 0x000fe2000f8e0014 */
[--C-:B------:R-:W-:Y:S01]  /*87b0*/  SHF.R.S32.HI R0, RZ, 0x1f, R19.reuse ;  /* 0x0000001fff007819 */ /* 0x100fe20000011413 */
[----:B------:R-:W-:Y:S01]  /*87c0*/  ULDC.64 UR4, c[0x0][0xae0] ;  /* 0x0002b80000047ab9 */ /* 0x000fe20000000a00 */
[----:B------:R-:W-:Y:S01]  /*87d0*/  LOP3.LUT R24, R24, R25, RZ, 0x3c, !PT ;  /* 0x0000001918187212 */ /* 0x000fe200078e3cff */
        /* <DEDUP_REMOVED lines=10> */
[----:B------:R-:W-:Y:S01]  /*8880*/  LOP3.LUT R88, R9, R88, RZ, 0x3c, !PT ;  /* 0x0000005809587212 */ /* 0x000fe200078e3cff */
[----:B------:R-:W-:Y:S01]  /*8890*/  IMAD R0, R0, UR4, RZ ;  /* 0x0000000400007c24 */ /* 0x000fe2000f8e02ff */
[----:B------:R-:W5:Y:S01]  /*88a0*/  LD.E.128 R24, desc[UR36][R24.64] ;  /* 0x0000002418187980 */ /* 0x000f62000c101d00 */
[----:B------:R-:W-:Y:S02]  /*88b0*/  IMAD R21, R4, R21, R48 ;  /* 0x0000001504157224 */ /* 0x000fe400078e0230 */
[----:B------:R-:W-:Y:S01]  /*88c0*/  IMAD.IADD R3, R3, 0x1, R49 ;  /* 0x0000000103037824 */ /* 0x000fe200078e0231 */
[----:B------:R0:W5:Y:S01]  /*88d0*/  LD.E.128 R8, desc[UR36][R88.64] ;  /* 0x0000002458087980 */ /* 0x000162000c101d00 */
[C---:B------:R-:W-:Y:S01]  /*88e0*/  IMAD R49, R19.reuse, UR5, R0 ;  /* 0x0000000513317c24 */ /* 0x040fe2000f8e0200 */
[----:B------:R-:W-:Y:S02]  /*88f0*/  SHF.R.S32.HI R0, RZ, 0x1f, R21 ;  /* 0x0000001fff007819 */ /* 0x000fe40000011415 */
[----:B------:R-:W5:Y:S01]  /*8900*/  LD.E.128 R28, desc[UR36][R28.64] ;  /* 0x000000241c1c7980 */ /* 0x000f62000c101d00 */
[----:B------:R-:W-:Y:S01]  /*8910*/  IMAD.WIDE.U32 R2, R19, UR4, R2 ;  /* 0x0000000413027c25 */ /* 0x000fe2000f8e0002 */
[----:B------:R-:W-:-:S02]  /*8920*/  ULDC.64 UR4, c[0x0][0xad8] ;  /* 0x0002b60000047ab9 */ /* 0x000fc40000000a00 */
        /* <DEDUP_REMOVED lines=9> */
[----:B------:R-:W-:-:S02]  /*89c0*/  IMAD.IADD R3, R3, 0x1, R49 ;  /* 0x0000000103037824 */ /* 0x000fc400078e0231 */
[----:B------:R-:W-:Y:S02]  /*89d0*/  IMAD R0, R0, UR4, RZ ;  /* 0x0000000400007c24 */ /* 0x000fe4000f8e02ff */
[----:B------:R-:W-:Y:S02]  /*89e0*/  IMAD R51, R16, 0x80, R204 ;  /* 0x0000008010337824 */ /* 0x000fe400078e02cc */
[C---:B------:R-:W-:Y:S02]  /*89f0*/  IMAD R49, R21.reuse, UR5, R0 ;  /* 0x0000000515317c24 */ /* 0x040fe4000f8e0200 */
[----:B------:R-:W-:Y:S01]  /*8a00*/  IMAD.WIDE.U32 R2, R21, UR4, R2 ;  /* 0x0000000415027c25 */ /* 0x000fe2000f8e0002 */
[----:B------:R-:W-:Y:S01]  /*8a10*/  ISETP.GE.AND P2, PT, R51, R18, PT ;  /* 0x000000123300720c */ /* 0x000fe20003f46270 */
[----:B------:R-:W-:Y:S02]  /*8a20*/  ULDC.64 UR4, c[0x0][0xa80] ;  /* 0x0002a00000047ab9 */ /* 0x000fe40000000a00 */
[----:B------:R-:W-:Y:S01]  /*8a30*/  IMAD.IADD R3, R3, 0x1, R49 ;  /* 0x0000000103037824 */ /* 0x000fe200078e0231 */
[----:B------:R-:W-:Y:S01]  /*8a40*/  LEA R0, P3, R2, UR4, 0x1 ;  /* 0x0000000402007c11 */ /* 0x000fe2000f8608ff */
[----:B------:R-:W-:Y:S01]  /*8a50*/  VIADD R19, R51, 0x20 ;  /* 0x0000002033137836 */ /* 0x000fe20000000000 */
[----:B------:R-:W-:-:S02]  /*8a60*/  IADD3 R17, R17, 0x28820, RZ ;  /* 0x0002882011117810 */ /* 0x000fc40007ffe0ff */
[----:B------:R-:W-:Y:S02]  /*8a70*/  LEA.HI.X R4, R2, UR5, R3, 0x1, P3 ;  /* 0x0000000502047c11 */ /* 0x000fe400098f0c03 */
[----:B------:R-:W-:Y:S02]  /*8a80*/  PRMT R17, RZ, 0x654, R17 ;  /* 0x00000654ff117816 */ /* 0x000fe40000000011 */
[-C--:B------:R-:W-:Y:S01]  /*8a90*/  ISETP.GE.AND P0, PT, R19, R18.reuse, PT ;  /* 0x000000121300720c */ /* 0x080fe20003f06270 */
[----:B------:R-:W-:Y:S01]  /*8aa0*/  VIADD R19, R51, 0x40 ;  /* 0x0000004033137836 */ /* 0x000fe20000000000 */
[----:B-1----:R0:W-:Y:S01]  /*8ab0*/  SYNCS.ARRIVE.TRANS64.RED.A1T0 RZ, [R17+URZ], RZ ;  /* 0x000000ff11ff79a7 */ /* 0x0021e2000810043f */
[----:B------:R0:W1:Y:S01]  /*8ac0*/  SHFL.IDX PT, R16, R0, RZ, 0x181f ;  /* 0x00181fff00107589 */ /* 0x00006200000e0000 */
[----:B------:R-:W-:Y:S03]  /*8ad0*/  BSSY B1, `(.L_x_6713) ;  /* 0x000000d000017945 */ /* 0x000fe60003800000 */
[----:B------:R0:W2:Y:S01]  /*8ae0*/  SHFL.IDX PT, R20, R4, RZ, 0x181f ;  /* 0x00181fff04147589 */ /* 0x0000a200000e0000 */
[----:B------:R-:W-:Y:S01]  /*8af0*/  ISETP.GE.AND P1, PT, R19, R18, PT ;  /* 0x000000121300720c */ /* 0x000fe20003f26270 */
[----:B------:R-:W-:-:S12]  /*8b00*/  @P2 BRA `(.L_x_6714) ;  /* 0x0000000000242947 */ /* 0x000fd80003800000 */
[----:B------:R-:W-:Y:S02]  /*8b10*/  ULDC UR4, c[0x0][0xac8] ;  /* 0x0002b20000047ab9 */ /* 0x000fe40000000800 */
[----:B------:R-:W-:Y:S02]  /*8b20*/  ISETP.GE.AND P2, PT, R153, UR4, PT ;  /* 0x0000000499007c0c */ /* 0x000fe4000bf46270 */
[----:B------:R-:W-:-:S11]  /*8b30*/  ISETP.GE.AND P3, PT, R23, UR4, PT ;  /* 0x0000000417007c0c */ /* 0x000fd6000bf66270 */
[-C--:B-1----:R-:W-:Y:S02]  /*8b40*/  @!P2 LEA R2, P4, R153, R16.reuse, 0x1 ;  /* 0x000000109902a211 */ /* 0x082fe400078808ff */
[----:B------:R-:W-:Y:S02]  /*8b50*/  @!P3 LEA R16, P5, R23, R16, 0x1 ;  /* 0x000000101710b211 */ /* 0x000fe400078a08ff */
[-C--:B--2---:R-:W-:Y:S02]  /*8b60*/  @!P2 LEA.HI.X R3, R153, R20.reuse, R227, 0x1, P4 ;  /* 0x000000149903a211 */ /* 0x084fe400020f0ce3 */
[----:B0-----:R-:W-:-:S03]  /*8b70*/  @!P3 LEA.HI.X R17, R23, R20, R226, 0x1, P5 ;  /* 0x000000141711b211 */ /* 0x001fc600028f0ce2 */
[----:B-----5:R3:W-:Y:S04]  /*8b80*/  @!P2 ST.E.128 desc[UR36][R2.64], R8 ;  /* 0x000000080200a985 */ /* 0x0207e8000c101d24 */
[----:B------:R3:W-:Y:S02]  /*8b90*/  @!P3 ST.E.128 desc[UR36][R16.64], R32 ;  /* 0x000000201000b985 */ /* 0x0007e4000c101d24 */
.L_x_6714:
[----:B------:R-:W-:Y:S05]  /*8ba0*/  BSYNC B1 ;  /* 0x0000000000017941 */ /* 0x000fea0003800000 */
.L_x_6713:
[----:B---3-5:R3:W4:Y:S01]  /*8bb0*/  SHFL.IDX PT, R10, R4, 0x1, 0x181f ;  /* 0x00381f00040a7f89 */ /* 0x02872200000e0000 */
[----:B------:R-:W-:Y:S03]  /*8bc0*/  BSSY B1, `(.L_x_6715) ;  /* 0x000000c000017945 */ /* 0x000fe60003800000 */
[----:B------:R3:W0:Y:S01]  /*8bd0*/  SHFL.IDX PT, R8, R0, 0x1, 0x181f ;  /* 0x00381f0000087f89 */ /* 0x00062200000e0000 */
[----:B------:R-:W-:Y:S05]  /*8be0*/  @P0 BRA `(.L_x_6716) ;  /* 0x0000000000240947 */ /* 0x000fea0003800000 */
[----:B------:R-:W-:Y:S02]  /*8bf0*/  ULDC UR4, c[0x0][0xac8] ;  /* 0x0002b20000047ab9 */ /* 0x000fe40000000800 */
[----:B------:R-:W-:Y:S02]  /*8c00*/  ISETP.GE.AND P3, PT, R153, UR4, PT ;  /* 0x0000000499007c0c */ /* 0x000fe4000bf66270 */
[----:B------:R-:W-:-:S11]  /*8c10*/  ISETP.GE.AND P4, PT, R23, UR4, PT ;  /* 0x0000000417007c0c */ /* 0x000fd6000bf86270 */
[-C--:B0-----:R-:W-:Y:S02]  /*8c20*/  @!P3 LEA R2, P0, R153, R8.reuse, 0x1 ;  /* 0x000000089902b211 */ /* 0x081fe400078008ff */
[----:B------:R-:W-:Y:S02]  /*8c30*/  @!P4 LEA R8, P2, R23, R8, 0x1 ;  /* 0x000000081708c211 */ /* 0x000fe400078408ff */
[-C--:B----4-:R-:W-:Y:S02]  /*8c40*/  @!P3 LEA.HI.X R3, R153, R10.reuse, R227, 0x1, P0 ;  /* 0x0000000a9903b211 */ /* 0x090fe400000f0ce3 */
[----:B------:R-:W-:-:S03]  /*8c50*/  @!P4 LEA.HI.X R9, R23, R10, R226, 0x1, P2 ;  /* 0x0000000a1709c211 */ /* 0x000fc600010f0ce2 */
[----:B------:R0:W-:Y:S04]  /*8c60*/  @!P3 ST.E.128 desc[UR36][R2.64], R12 ;  /* 0x0000000c0200b985 */ /* 0x0001e8000c101d24 */
[----:B------:R0:W-:Y:S02]  /*8c70*/  @!P4 ST.E.128 desc[UR36][R8.64], R36 ;  /* 0x000000240800c985 */ /* 0x0001e4000c101d24 */
.L_x_6716:
[----:B------:R-:W-:Y:S05]  /*8c80*/  BSYNC B1 ;  /* 0x0000000000017941 */ /* 0x000fea0003800000 */
.L_x_6715:
[----:B----4-:R4:W1:Y:S01]  /*8c90*/  SHFL.IDX PT, R10, R4, 0x2, 0x181f ;  /* 0x00581f00040a7f89 */ /* 0x01086200000e0000 */
[----:B------:R-:W-:Y:S03]  /*8ca0*/  BSSY B1, `(.L_x_6717) ;  /* 0x000000c000017945 */ /* 0x000fe60003800000 */
[----:B0-----:R4:W0:Y:S01]  /*8cb0*/  SHFL.IDX PT, R8, R0, 0x2, 0x181f ;  /* 0x00581f0000087f89 */ /* 0x00182200000e0000 */
[----:B------:R-:W-:Y:S05]  /*8cc0*/  @P1 BRA `(.L_x_6718) ;  /* 0x0000000000241947 */ /* 0x000fea0003800000 */
[----:B------:R-:W-:Y:S02]  /*8cd0*/  ULDC UR4, c[0x0][0xac8] ;  /* 0x0002b20000047ab9 */ /* 0x000fe40000000800 */
[----:B------:R-:W-:Y:S02]  /*8ce0*/  ISETP.GE.AND P2, PT, R153, UR4, PT ;  /* 0x0000000499007c0c */ /* 0x000fe4000bf46270 */
[----:B------:R-:W-:-:S11]  /*8cf0*/  ISETP.GE.AND P3, PT, R23, UR4, PT ;  /* 0x0000000417007c0c */ /* 0x000fd6000bf66270 */
[-C--:B0-----:R-:W-:Y:S02]  /*8d00*/  @!P2 LEA R2, P0, R153, R8.reuse, 0x1 ;  /* 0x000000089902a211 */ /* 0x081fe400078008ff */
[----:B------:R-:W-:Y:S02]  /*8d10*/  @!P3 LEA R8, P1, R23, R8, 0x1 ;  /* 0x000000081708b211 */ /* 0x000fe400078208ff */
[-C--:B-1----:R-:W-:Y:S02]  /*8d20*/  @!P2 LEA.HI.X R3, R153, R10.reuse, R227, 0x1, P0 ;  /* 0x0000000a9903a211 */ /* 0x082fe400000f0ce3 */
[----:B------:R-:W-:-:S03]  /*8d30*/  @!P3 LEA.HI.X R9, R23, R10, R226, 0x1, P1 ;  /* 0x0000000a1709b211 */ /* 0x000fc600008f0ce2 */
[----:B------:R0:W-:Y:S04]  /*8d40*/  @!P2 ST.E.128 desc[UR36][R2.64], R24 ;  /* 0x000000180200a985 */ /* 0x0001e8000c101d24 */
[----:B------:R0:W-:Y:S02]  /*8d50*/  @!P3 ST.E.128 desc[UR36][R8.64], R40 ;  /* 0x000000280800b985 */ /* 0x0001e4000c101d24 */
.L_x_6718:
[----:B------:R-:W-:Y:S05]  /*8d60*/  BSYNC B1 ;  /* 0x0000000000017941 */ /* 0x000fea0003800000 */
.L_x_6717:
[----:B0-----:R-:W-:Y:S01]  /*8d70*/  VIADD R3, R51, 0x60 ;  /* 0x0000006033037836 */ /* 0x001fe20000000000 */
[----:B---34-:R-:W0:Y:S04]  /*8d80*/  SHFL.IDX PT, R4, R4, 0x3, 0x181f ;  /* 0x00781f0004047f89 */ /* 0x018e2800000e0000 */
[----:B------:R-:W-:Y:S01]  /*8d90*/  ISETP.GE.AND P0, PT, R3, R18, PT ;  /* 0x000000120300720c */ /* 0x000fe20003f06270 */
[----:B------:R-:W3:-:S12]  /*8da0*/  SHFL.IDX PT, R0, R0, 0x3, 0x181f ;  /* 0x00781f0000007f89 */ /* 0x000ed800000e0000 */
[----:B------:R-:W-:Y:S05]  /*8db0*/  @P0 BRA `(.L_x_6719) ;  /* 0x0000001400d80947 */ /* 0x000fea0003800000 */
[----:B------:R-:W-:Y:S02]  /*8dc0*/  ULDC UR4, c[0x0][0xac8] ;  /* 0x0002b20000047ab9 */ /* 0x000fe40000000800 */
[----:B------:R-:W-:-:S13]  /*8dd0*/  ISETP.GE.AND P1, PT, R153, UR4, PT ;  /* 0x0000000499007c0c */ /* 0x000fda000bf26270 */
[----:B---3--:R-:W-:-:S04]  /*8de0*/  @!P1 LEA R2, P0, R153, R0, 0x1 ;  /* 0x0000000099029211 */ /* 0x008fc800078008ff */
[----:B0-----:R-:W-:Y:S02]  /*8df0*/  @!P1 LEA.HI.X R3, R153, R4, R227, 0x1, P0 ;  /* 0x0000000499039211 */ /* 0x001fe400000f0ce3 */
[----:B------:R-:W-:-:S03]  /*8e00*/  ISETP.GE.AND P0, PT, R23, UR4, PT ;  /* 0x0000000417007c0c */ /* 0x000fc6000bf06270 */
[----:B------:R0:W-:Y:S10]  /*8e10*/  @!P1 ST.E.128 desc[UR36][R2.64], R28 ;  /* 0x0000001c02009985 */ /* 0x0001f4000c101d24 */
[----:B------:R-:W-:Y:S05]  /*8e20*/  @P0 BRA `(.L_x_6719) ;  /* 0x0000001400bc0947 */ /* 0x000fea0003800000 */
[----:B0-----:R-:W-:-:S04]  /*8e30*/  LEA R2, P0, R23, R0, 0x1 ;  /* 0x0000000017027211 */ /* 0x001fc800078008ff */
[----:B------:R-:W-:-:S05]  /*8e40*/  LEA.HI.X R3, R23, R4, R226, 0x1, P0 ;  /* 0x0000000417037211 */ /* 0x000fca00000f0ce2 */
[----:B------:R0:W-:Y:S01]  /*8e50*/  ST.E.128 desc[UR36][R2.64], R44 ;  /* 0x0000002c02007985 */ /* 0x0001e2000c101d24 */
[----:B------:R-:W-:Y:S05]  /*8e60*/  BRA `(.L_x_6719) ;  /* 0x0000001400ac7947 */ /* 0x000fea0003800000 */
.L_x_6712:
[----:B0-----:R-:W0:Y:S01]  /*8e70*/  @P4 LDC R0, c[0x0][0xbec] ;  /* 0x0002fb00ff004b82 */ /* 0x001e220000000800 */
[----:B------:R-:W-:Y:S01]  /*8e80*/  ULDC.64 UR4, c[0x0][0xb08] ;  /* 0x0002c20000047ab9 */ /* 0x000fe20000000a00 */
[----:B------:R-:W-:Y:S01]  /*8e90*/  SHF.R.S32.HI R3, RZ, 0x1f, R22 ;  /* 0x0000001fff037819 */ /* 0x000fe20000011416 */
[----:B------:R-:W-:Y:S01]  /*8ea0*/  IMAD R19, R19, UR4, RZ ;  /* 0x0000000413137c24 */ /* 0x000fe2000f8e02ff */
[----:B------:R-:W-:Y:S01]  /*8eb0*/  ULDC.64 UR6, c[0x0][0xb30] ;  /* 0x0002cc0000067ab9 */ /* 0x000fe20000000a00 */
[C---:B------:R-:W-:Y:S01]  /*8ec0*/  IMAD.WIDE.U32 R8, R100.reuse, UR4, RZ ;  /* 0x0000000464087c25 */ /* 0x040fe2000f8e00ff */
[----:B------:R-:W-:Y:S02]  /*8ed0*/  BSSY B1, `(.L_x_6720) ;  /* 0x0000068000017945 */ /* 0x000fe40003800000 */
[----:B------:R-:W1:Y:S01]  /*8ee0*/  @P4 LDC R13, c[0x0][0xbf0] ;  /* 0x0002fc00ff0d4b82 */ /* 0x000e620000000800 */
[----:B------:R-:W-:Y:S01]  /*8ef0*/  IMAD R19, R100, UR5, R19 ;  /* 0x0000000564137c24 */ /* 0x000fe2000f8e0213 */
[----:B------:R-:W-:Y:S01]  /*8f00*/  ULDC.64 UR4, c[0x0][0xb38] ;  /* 0x0002ce0000047ab9 */ /* 0x000fe20000000a00 */
[----:B------:R-:W-:-:S02]  /*8f10*/  VIADD R17, R17, 0x28820 ;  /* 0x0002882011117836 */ /* 0x000fc40000000000 */
[----:B------:R-:W-:-:S03]  /*8f20*/  IMAD.IADD R9, R9, 0x1, R19 ;  /* 0x0000000109097824 */ /* 0x000fc600078e0213 */
[----:B------:R-:W-:Y:S01]  /*8f30*/  PRMT R17, RZ, 0x654, R17 ;  /* 0x00000654ff117816 */ /* 0x000fe20000000011 */
[----:B------:R-:W-:-:S03]  /*8f40*/  IMAD.WIDE.U32 R8, R2, UR4, R8 ;  /* 0x0000000402087c25 */ /* 0x000fc6000f8e0008 */
[----:B------:R2:W-:Y:S01]  /*8f50*/  SYNCS.ARRIVE.TRANS64.RED.A1T0 RZ, [R17+URZ], RZ ;  /* 0x000000ff11ff79a7 */ /* 0x0005e2000810043f */
[----:B------:R-:W-:Y:S01]  /*8f60*/  IMAD R9, R2, UR5, R9 ;  /* 0x0000000502097c24 */ /* 0x000fe2000f8e0209 */
[----:B------:R-:W-:Y:S02]  /*8f70*/  ULDC.64 UR4, c[0x0][0xb40] ;  /* 0x0002d00000047ab9 */ /* 0x000fe40000000a00 */
[----:B------:R-:W-:Y:S02]  /*8f80*/  IMAD R3, R3, UR4, RZ ;  /* 0x0000000403037c24 */ /* 0x000fe4000f8e02ff */
[----:B0-----:R-:W-:-:S04]  /*8f90*/  @P4 IMAD.HI.U32 R0, R93, R0, RZ ;  /* 0x000000005d004227 */ /* 0x001fc800078e00ff */
[C---:B------:R-:W-:Y:S02]  /*8fa0*/  IMAD R11, R22.reuse, UR5, R3 ;  /* 0x00000005160b7c24 */ /* 0x040fe4000f8e0203 */
[----:B------:R-:W-:Y:S01]  /*8fb0*/  IMAD.WIDE.U32 R2, R22, UR4, R8 ;  /* 0x0000000416027c25 */ /* 0x000fe2000f8e0008 */
[----:B------:R-:W-:-:S03]  /*8fc0*/  ULDC.64 UR4, c[0x0][0xb48] ;  /* 0x0002d20000047ab9 */ /* 0x000fc60000000a00 */
[----:B------:R-:W-:Y:S01]  /*8fd0*/  IMAD.MOV.U32 R9, RZ, RZ, R93 ;  /* 0x000000ffff097224 */ /* 0x000fe200078e005d */
[----:B-1----:R-:W-:Y:S01]  /*8fe0*/  @P4 SHF.R.U32.HI R9, RZ, R13, R0 ;  /* 0x0000000dff094219 */ /* 0x002fe20000011600 */
[----:B------:R-:W-:-:S03]  /*8ff0*/  IMAD.IADD R3, R3, 0x1, R11 ;  /* 0x0000000103037824 */ /* 0x000fc600078e020b */
[----:B------:R-:W-:Y:S01]  /*9000*/  IADD3 R11, -R9, RZ, RZ ;  /* 0x000000ff090b7210 */ /* 0x000fe20007ffe1ff */
        /* <DEDUP_REMOVED lines=16> */
[----:B------:R-:W-:Y:S01]  /*9110*/  LEA.HI.X R4, R2, UR5, R3, 0x2, P1 ;  /* 0x0000000502047c11 */ /* 0x000fe200088f1403 */
[----:B------:R2:W0:Y:S04]  /*9120*/  SHFL.IDX PT, R8, R0, RZ, 0x1c1f ;  /* 0x001c1fff00087589 */ /* 0x00042800000e0000 */
[----:B------:R2:W1:Y:S01]  /*9130*/  SHFL.IDX PT, R9, R4, RZ, 0x1c1f ;  /* 0x001c1fff04097589 */ /* 0x00046200000e0000 */
[----:B------:R-:W-:Y:S05]  /*9140*/  @P2 BRA `(.L_x_6721) ;  /* 0x0000000400002947 */ /* 0x000fea0003800000 */
[----:B------:R-:W-:Y:S02]  /*9150*/  ULDC UR4, c[0x0][0xac8] ;  /* 0x0002b20000047ab9 */ /* 0x000fe40000000800 */
[----:B------:R-:W-:Y:S02]  /*9160*/  ISETP.GE.AND P3, PT, R201, UR4, PT ;  /* 0x00000004c9007c0c */ /* 0x000fe4000bf66270 */
[----:B------:R-:W-:Y:S02]  /*9170*/  ISETP.GE.AND P1, PT, R203, UR4, PT ;  /* 0x00000004cb007c0c */ /* 0x000fe4000bf26270 */
[----:B------:R-:W-:Y:S02]  /*9180*/  ISETP.GE.AND P4, PT, R200, UR4, PT ;  /* 0x00000004c8007c0c */ /* 0x000fe4000bf86270 */
[----:B------:R-:W-:-:S07]  /*9190*/  ISETP.GE.AND P2, PT, R199, UR4, PT ;  /* 0x00000004c7007c0c */ /* 0x000fce000bf46270 */
[-C--:B0-----:R-:W-:Y:S02]  /*91a0*/  @!P3 LEA R10, P5, R201, R8.reuse, 0x2 ;  /* 0x00000008c90ab211 */ /* 0x081fe400078a10ff */
[----:B-1----:R-:W-:Y:S02]  /*91b0*/  @!P1 IMAD.WIDE R2, R203, 0x4, R8 ;  /* 0x00000004cb029825 */ /* 0x002fe400078e0208 */
[----:B------:R-:W-:Y:S02]  /*91c0*/  @!P3 LEA.HI.X R11, R201, R9, R221, 0x2, P5 ;  /* 0x00000009c90bb211 */ /* 0x000fe400028f14dd */
[-C--:B------:R-:W-:Y:S01]  /*91d0*/  @!P4 LEA R12, P5, R200, R8.reuse, 0x2 ;  /* 0x00000008c80cc211 */ /* 0x080fe200078a10ff */
[----:B------:R0:W-:Y:S01]  /*91e0*/  @!P1 ST.E.64 desc[UR36][R2.64], R20 ;  /* 0x0000001402009985 */ /* 0x0001e2000c101b24 */
[----:B------:R-:W-:Y:S02]  /*91f0*/  ISETP.GE.AND P1, PT, R198, UR4, PT ;  /* 0x00000004c6007c0c */ /* 0x000fe4000bf26270 */
[----:B------:R-:W-:Y:S01]  /*9200*/  @!P2 LEA R14, P6, R199, R8, 0x2 ;  /* 0x00000008c70ea211 */ /* 0x000fe200078c10ff */
[----:B------:R1:W-:Y:S01]  /*9210*/  @!P3 ST.E.64 desc[UR36][R10.64], R36 ;  /* 0x000000240a00b985 */ /* 0x0003e2000c101b24 */
[----:B------:R-:W-:-:S02]  /*9220*/  ISETP.GE.AND P3, PT, R197, UR4, PT ;  /* 0x00000004c5007c0c */ /* 0x000fc4000bf66270 */
[-C--:B------:R-:W-:Y:S02]  /*9230*/  @!P4 LEA.HI.X R13, R200, R9.reuse, R220, 0x2, P5 ;  /* 0x00000009c80dc211 */ /* 0x080fe400028f14dc */
[----:B------:R-:W-:Y:S02]  /*9240*/  @!P2 LEA.HI.X R15, R199, R9, R219, 0x2, P6 ;  /* 0x00000009c70fa211 */ /* 0x000fe400030f14db */
[----:B------:R-:W-:Y:S01]  /*9250*/  ISETP.GE.AND P5, PT, R196, UR4, PT ;  /* 0x00000004c4007c0c */ /* 0x000fe2000bfa6270 */
[----:B------:R3:W-:Y:S02]  /*9260*/  @!P4 ST.E.64 desc[UR36][R12.64], R38 ;  /* 0x000000260c00c985 */ /* 0x0007e4000c101b24 */
[----:B------:R-:W-:Y:S02]  /*9270*/  @!P1 LEA R16, P4, R198, R8, 0x2 ;  /* 0x00000008c6109211 */ /* 0x000fe400078810ff */
[----:B------:R4:W-:Y:S01]  /*9280*/  @!P2 ST.E.64 desc[UR36][R14.64], R40 ;  /* 0x000000280e00a985 */ /* 0x0009e2000c101b24 */
[----:B------:R-:W-:-:S02]  /*9290*/  ISETP.GE.AND P2, PT, R195, UR4, PT ;  /* 0x00000004c3007c0c */ /* 0x000fc4000bf46270 */
[CC--:B0-----:R-:W-:Y:S02]  /*92a0*/  @!P3 LEA R2, P6, R197.reuse, R8.reuse, 0x2 ;  /* 0x00000008c502b211 */ /* 0x0c1fe400078c10ff */
[-C--:B--2---:R-:W-:Y:S02]  /*92b0*/  @!P1 LEA.HI.X R17, R198, R9.reuse, R218, 0x2, P4 ;  /* 0x00000009c6119211 */ /* 0x084fe400020f14da */
[----:B------:R-:W-:Y:S02]  /*92c0*/  @!P3 LEA.HI.X R3, R197, R9, R217, 0x2, P6 ;  /* 0x00000009c503b211 */ /* 0x000fe400030f14d9 */
[----:B------:R-:W-:Y:S01]  /*92d0*/  ISETP.GE.AND P4, PT, R194, UR4, PT ;  /* 0x00000004c2007c0c */ /* 0x000fe2000bf86270 */
[----:B------:R0:W-:Y:S01]  /*92e0*/  @!P1 ST.E.64 desc[UR36][R16.64], R42 ;  /* 0x0000002a10009985 */ /* 0x0001e2000c101b24 */
[----:B-1----:R-:W-:-:S03]  /*92f0*/  @!P5 LEA R10, P1, R196, R8, 0x2 ;  /* 0x00000008c40ad211 */ /* 0x002fc600078210ff */
[----:B------:R1:W-:Y:S01]  /*9300*/  @!P3 ST.E.64 desc[UR36][R2.64], R44 ;  /* 0x0000002c0200b985 */ /* 0x0003e2000c101b24 */
[-C--:B---3--:R-:W-:Y:S02]  /*9310*/  @!P2 LEA R12, P6, R195, R8.reuse, 0x2 ;  /* 0x00000008c30ca211 */ /* 0x088fe400078c10ff */
[----:B------:R-:W-:Y:S02]  /*9320*/  ISETP.GE.AND P3, PT, R193, UR4, PT ;  /* 0x00000004c1007c0c */ /* 0x000fe4000bf66270 */
[-C--:B------:R-:W-:Y:S02]  /*9330*/  @!P5 LEA.HI.X R11, R196, R9.reuse, R216, 0x2, P1 ;  /* 0x00000009c40bd211 */ /* 0x080fe400008f14d8 */
[----:B------:R-:W-:Y:S02]  /*9340*/  ISETP.GE.AND P1, PT, R192, UR4, PT ;  /* 0x00000004c0007c0c */ /* 0x000fe4000bf26270 */
[----:B------:R-:W-:Y:S01]  /*9350*/  @!P2 LEA.HI.X R13, R195, R9, R215, 0x2, P6 ;  /* 0x00000009c30da211 */ /* 0x000fe200030f14d7 */
[----:B------:R2:W-:Y:S01]  /*9360*/  @!P5 ST.E.64 desc[UR36][R10.64], R46 ;  /* 0x0000002e0a00d985 */ /* 0x0005e2000c101b24 */
[----:B----4-:R-:W-:-:S03]  /*9370*/  @!P4 LEA R14, P6, R194, R8, 0x2 ;  /* 0x00000008c20ec211 */ /* 0x010fc600078c10ff */
[----:B------:R3:W-:Y:S01]  /*9380*/  @!P2 ST.E.64 desc[UR36][R12.64], R48 ;  /* 0x000000300c00a985 */ /* 0x0007e2000c101b24 */
[----:B------:R-:W-:Y:S02]  /*9390*/  ISETP.GE.AND P2, PT, R191, UR4, PT ;  /* 0x00000004bf007c0c */ /* 0x000fe4000bf46270 */
[-C--:B------:R-:W-:Y:S02]  /*93a0*/  @!P4 LEA.HI.X R15, R194, R9.reuse, R214, 0x2, P6 ;  /* 0x00000009c20fc211 */ /* 0x080fe400030f14d6 */
[CC--:B0-----:R-:W-:Y:S02]  /*93b0*/  @!P3 LEA R16, P5, R193.reuse, R8.reuse, 0x2 ;  /* 0x00000008c110b211 */ /* 0x0c1fe400078a10ff */
        /* <DEDUP_REMOVED lines=12> */
[----:B---3--:R-:W-:-:S03]  /*9480*/  @!P4 LEA R12, P6, R190, R8, 0x2 ;  /* 0x00000008be0cc211 */ /* 0x008fc600078c10ff */
[----:B------:R4:W-:Y:S01]  /*9490*/  @!P2 ST.E.64 desc[UR36][R10.64], R56 ;  /* 0x000000380a00a985 */ /* 0x0009e2000c101b24 */
[CC--:B0-----:R-:W-:Y:S02]  /*94a0*/  @!P5 LEA R14, P2, R189.reuse, R8.reuse, 0x2 ;  /* 0x00000008bd0ed211 */ /* 0x0c1fe400078410ff */
[-C--:B------:R-:W-:Y:S02]  /*94b0*/  @!P4 LEA.HI.X R13, R190, R9.reuse, R210, 0x2, P6 ;  /* 0x00000009be0dc211 */ /* 0x080fe400030f14d2 */
[CC--:B-1----:R-:W-:Y:S02]  /*94c0*/  @!P3 LEA R16, P6, R188.reuse, R8.reuse, 0x2 ;  /* 0x00000008bc10b211 */ /* 0x0c2fe400078c10ff */
        /* <DEDUP_REMOVED lines=8> */
.L_x_6721:
[----:B------:R-:W-:Y:S05]  /*9550*/  BSYNC B1 ;  /* 0x0000000000017941 */ /* 0x000fea0003800000 */
.L_x_6720:
[----:B-1--4-:R1:W3:Y:S04]  /*9560*/  SHFL.IDX PT, R9, R4, 0x1, 0x1c1f ;  /* 0x003c1f0004097f89 */ /* 0x0122e800000e0000 */
[----:B0-----:R1:W0:Y:S01]  /*9570*/  SHFL.IDX PT, R8, R0, 0x1, 0x1c1f ;  /* 0x003c1f0000087f89 */ /* 0x00122200000e0000 */
[----:B------:R-:W-:Y:S05]  /*9580*/  @P0 BRA `(.L_x_6719) ;  /* 0x0000000c00e40947 */ /* 0x000fea0003800000 */
[----:B------:R-:W-:Y:S02]  /*9590*/  ULDC UR4, c[0x0][0xac8] ;  /* 0x0002b20000047ab9 */ /* 0x000fe40000000800 */
[----:B------:R-:W-:Y:S02]  /*95a0*/  ISETP.GE.AND P1, PT, R201, UR4, PT ;  /* 0x00000004c9007c0c */ /* 0x000fe4000bf26270 */
[----:B------:R-:W-:Y:S02]  /*95b0*/  ISETP.GE.AND P0, PT, R200, UR4, PT ;  /* 0x00000004c8007c0c */ /* 0x000fe4000bf06270 */
[----:B------:R-:W-:Y:S02]  /*95c0*/  ISETP.GE.AND P2, PT, R203, UR4, PT ;  /* 0x00000004cb007c0c */ /* 0x000fe4000bf46270 */
[----:B------:R-:W-:Y:S02]  /*95d0*/  ISETP.GE.AND P4, PT, R198, UR4, PT ;  /* 0x00000004c6007c0c */ /* 0x000fe4000bf86270 */
[----:B------:R-:W-:-:S05]  /*95e0*/  ISETP.GE.AND P3, PT, R199, UR4, PT ;  /* 0x00000004c7007c0c */ /* 0x000fca000bf66270 */
[CC--:B0-----:R-:W-:Y:S02]  /*95f0*/  @!P1 LEA R10, P5, R201.reuse, R8.reuse, 0x2 ;  /* 0x00000008c90a9211 */ /* 0x0c1fe400078a10ff */
[CC--:B------:R-:W-:Y:S02]  /*9600*/  @!P0 LEA R12, P6, R200.reuse, R8.reuse, 0x2 ;  /* 0x00000008c80c8211 */ /* 0x0c0fe400078c10ff */
[-C--:B---3--:R-:W-:Y:S01]  /*9610*/  @!P1 LEA.HI.X R11, R201, R9.reuse, R221, 0x2, P5 ;  /* 0x00000009c90b9211 */ /* 0x088fe200028f14dd */
[----:B------:R-:W-:Y:S01]  /*9620*/  @!P2 IMAD.WIDE R2, R203, 0x4, R8 ;  /* 0x00000004cb02a825 */ /* 0x000fe200078e0208 */
[----:B------:R-:W-:Y:S02]  /*9630*/  ISETP.GE.AND P5, PT, R197, UR4, PT ;  /* 0x00000004c5007c0c */ /* 0x000fe4000bfa6270 */
[----:B------:R-:W-:Y:S02]  /*9640*/  @!P0 LEA.HI.X R13, R200, R9, R220, 0x2, P6 ;  /* 0x00000009c80d8211 */ /* 0x000fe400030f14dc */
[----:B------:R0:W-:Y:S01]  /*9650*/  @!P2 ST.E.64 desc[UR36][R2.64], R66 ;  /* 0x000000420200a985 */ /* 0x0001e2000c101b24 */
[----:B------:R-:W-:-:S02]  /*9660*/  @!P4 LEA R16, P2, R198, R8, 0x2 ;  /* 0x00000008c610c211 */ /* 0x000fc400078410ff */
[----:B------:R-:W-:Y:S01]  /*9670*/  @!P3 LEA R14, P6, R199, R8, 0x2 ;  /* 0x00000008c70eb211 */ /* 0x000fe200078c10ff */
[----:B------:R-:W-:Y:S01]  /*9680*/  @!P1 ST.E.64 desc[UR36][R10.64], R68 ;  /* 0x000000440a009985 */ /* 0x000fe2000c101b24 */
[----:B------:R-:W-:Y:S02]  /*9690*/  ISETP.GE.AND P1, PT, R195, UR4, PT ;  /* 0x00000004c3007c0c */ /* 0x000fe4000bf26270 */
[-C--:B--2---:R-:W-:Y:S01]  /*96a0*/  @!P4 LEA.HI.X R17, R198, R9.reuse, R218, 0x2, P2 ;  /* 0x00000009c611c211 */ /* 0x084fe200010f14da */
[----:B------:R2:W-:Y:S01]  /*96b0*/  @!P0 ST.E.64 desc[UR36][R12.64], R70 ;  /* 0x000000460c008985 */ /* 0x0005e2000c101b24 */
[----:B------:R-:W-:Y:S02]  /*96c0*/  ISETP.GE.AND P0, PT, R196, UR4, PT ;  /* 0x00000004c4007c0c */ /* 0x000fe4000bf06270 */
[----:B------:R-:W-:Y:S02]  /*96d0*/  ISETP.GE.AND P2, PT, R194, UR4, PT ;  /* 0x00000004c2007c0c */ /* 0x000fe4000bf46270 */
[----:B------:R-:W-:-:S02]  /*96e0*/  @!P3 LEA.HI.X R15, R199, R9, R219, 0x2, P6 ;  /* 0x00000009c70fb211 */ /* 0x000fc400030f14db */
[----:B------:R-:W-:-:S03]  /*96f0*/  @!P5 LEA R18, P6, R197, R8, 0x2 ;  /* 0x00000008c512d211 */ /* 0x000fc600078c10ff */
[----:B------:R3:W-:Y:S01]  /*9700*/  @!P3 ST.E.64 desc[UR36][R14.64], R72 ;  /* 0x000000480e00b985 */ /* 0x0007e2000c101b24 */
[-C--:B------:R-:W-:Y:S02]  /*9710*/  @!P5 LEA.HI.X R19, R197, R9.reuse, R217, 0x2, P6 ;  /* 0x00000009c513d211 */ /* 0x080fe400030f14d9 */
[----:B------:R-:W-:Y:S01]  /*9720*/  ISETP.GE.AND P3, PT, R193, UR4, PT ;  /* 0x00000004c1007c0c */ /* 0x000fe2000bf66270 */
[----:B------:R4:W-:Y:S01]  /*9730*/  @!P4 ST.E.64 desc[UR36][R16.64], R74 ;  /* 0x0000004a1000c985 */ /* 0x0009e2000c101b24 */
[-C--:B0-----:R-:W-:Y:S02]  /*9740*/  @!P0 LEA R2, P4, R196, R8.reuse, 0x2 ;  /* 0x00000008c4028211 */ /* 0x081fe400078810ff */
[-C--:B--2---:R-:W-:Y:S01]  /*9750*/  @!P2 LEA R12, P6, R194, R8.reuse, 0x2 ;  /* 0x00000008c20ca211 */ /* 0x084fe200078c10ff */
[----:B------:R-:W-:Y:S01]  /*9760*/  @!P5 ST.E.64 desc[UR36][R18.64], R76 ;  /* 0x0000004c1200d985 */ /* 0x000fe2000c101b24 */
[----:B------:R-:W-:Y:S02]  /*9770*/  @!P1 LEA R10, P5, R195, R8, 0x2 ;  /* 0x00000008c30a9211 */ /* 0x000fe400078a10ff */
[----:B------:R-:W-:-:S02]  /*9780*/  @!P0 LEA.HI.X R3, R196, R9, R216, 0x2, P4 ;  /* 0x00000009c4038211 */ /* 0x000fc400020f14d8 */
[-C--:B------:R-:W-:Y:S02]  /*9790*/  @!P1 LEA.HI.X R11, R195, R9.reuse, R215, 0x2, P5 ;  /* 0x00000009c30b9211 */ /* 0x080fe400028f14d7 */
[----:B------:R-:W-:Y:S01]  /*97a0*/  ISETP.GE.AND P4, PT, R192, UR4, PT ;  /* 0x00000004c0007c0c */ /* 0x000fe2000bf86270 */
[----:B------:R-:W-:Y:S01]  /*97b0*/  @!P0 ST.E.64 desc[UR36][R2.64], R78 ;  /* 0x0000004e02008985 */ /* 0x000fe2000c101b24 */
[----:B------:R-:W-:Y:S02]  /*97c0*/  @!P2 LEA.HI.X R13, R194, R9, R214, 0x2, P6 ;  /* 0x00000009c20da211 */ /* 0x000fe400030f14d6 */
[----:B---3--:R-:W-:Y:S01]  /*97d0*/  @!P3 LEA R14, P5, R193, R8, 0x2 ;  /* 0x00000008c10eb211 */ /* 0x008fe200078a10ff */
[----:B------:R0:W-:Y:S01]  /*97e0*/  @!P1 ST.E.64 desc[UR36][R10.64], R80 ;  /* 0x000000500a009985 */ /* 0x0001e2000c101b24 */
[----:B------:R-:W-:Y:S02]  /*97f0*/  ISETP.GE.AND P1, PT, R190, UR4, PT ;  /* 0x00000004be007c0c */ /* 0x000fe4000bf26270 */
[----:B------:R-:W-:Y:S01]  /*9800*/  ISETP.GE.AND P0, PT, R189, UR4, PT ;  /* 0x00000004bd007c0c */ /* 0x000fe2000bf06270 */
[----:B------:R2:W-:Y:S01]  /*9810*/  @!P2 ST.E.64 desc[UR36][R12.64], R82 ;  /* 0x000000520c00a985 */ /* 0x0005e2000c101b24 */
[----:B------:R-:W-:-:S02]  /*9820*/  ISETP.GE.AND P2, PT, R191, UR4, PT ;  /* 0x00000004bf007c0c */ /* 0x000fc4000bf46270 */
[-C--:B------:R-:W-:Y:S02]  /*9830*/  @!P3 LEA.HI.X R15, R193, R9.reuse, R213, 0x2, P5 ;  /* 0x00000009c10fb211 */ /* 0x080fe400028f14d5 */
[----:B------:R-:W-:Y:S02]  /*9840*/  ISETP.GE.AND P5, PT, R188, UR4, PT ;  /* 0x00000004bc007c0c */ /* 0x000fe4000bfa6270 */
[CC--:B----4-:R-:W-:Y:S01]  /*9850*/  @!P4 LEA R16, P6, R192.reuse, R8.reuse, 0x2 ;  /* 0x00000008c010c211 */ /* 0x0d0fe200078c10ff */
[----:B------:R4:W-:Y:S03]  /*9860*/  @!P3 ST.E.64 desc[UR36][R14.64], R84 ;  /* 0x000000540e00b985 */ /* 0x0009e6000c101b24 */
[----:B------:R-:W-:Y:S02]  /*9870*/  @!P4 LEA.HI.X R17, R192, R9, R212, 0x2, P6 ;  /* 0x00000009c011c211 */ /* 0x000fe400030f14d4 */
[----:B0-----:R-:W-:-:S02]  /*9880*/  @!P1 LEA R10, P6, R190, R8, 0x2 ;  /* 0x00000008be0a9211 */ /* 0x001fc400078c10ff */
[-C--:B------:R-:W-:Y:S01]  /*9890*/  @!P2 LEA R2, P3, R191, R8.reuse, 0x2 ;  /* 0x00000008bf02a211 */ /* 0x080fe200078610ff */
[----:B------:R4:W-:Y:S01]  /*98a0*/  @!P4 ST.E.64 desc[UR36][R16.64], R86 ;  /* 0x000000561000c985 */ /* 0x0009e2000c101b24 */
[-C--:B--2---:R-:W-:Y:S02]  /*98b0*/  @!P0 LEA R12, P4, R189, R8.reuse, 0x2 ;  /* 0x00000008bd0c8211 */ /* 0x084fe400078810ff */
[-C--:B------:R-:W-:Y:S02]  /*98c0*/  @!P2 LEA.HI.X R3, R191, R9.reuse, R211, 0x2, P3 ;  /* 0x00000009bf03a211 */ /* 0x080fe400018f14d3 */
[----:B------:R-:W-:Y:S02]  /*98d0*/  @!P5 LEA R18, P3, R188, R8, 0x2 ;  /* 0x00000008bc12d211 */ /* 0x000fe400078610ff */
[-C--:B------:R-:W-:Y:S01]  /*98e0*/  @!P1 LEA.HI.X R11, R190, R9.reuse, R210, 0x2, P6 ;  /* 0x00000009be0b9211 */ /* 0x080fe200030f14d2 */
[----:B------:R4:W-:Y:S01]  /*98f0*/  @!P2 ST.E.64 desc[UR36][R2.64], R90 ;  /* 0x0000005a0200a985 */ /* 0x0009e2000c101b24 */
[----:B------:R-:W-:-:S02]  /*9900*/  @!P0 LEA.HI.X R13, R189, R9, R209, 0x2, P4 ;  /* 0x00000009bd0d8211 */ /* 0x000fc400020f14d1 */
[----:B------:R-:W-:Y:S01]  /*9910*/  @!P5 LEA.HI.X R19, R188, R9, R208, 0x2, P3 ;  /* 0x00000009bc13d211 */ /* 0x000fe200018f14d0 */
[----:B------:R4:W-:Y:S04]  /*9920*/  @!P1 ST.E.64 desc[UR36][R10.64], R94 ;  /* 0x0000005e0a009985 */ /* 0x0009e8000c101b24 */
[----:B------:R4:W-:Y:S01]  /*9930*/  @!P0 ST.E.64 desc[UR36][R12.64], R96 ;  /* 0x000000600c008985 */ /* 0x0009e2000c101b24 */
[----:B------:R-:W-:-:S03]  /*9940*/  ISETP.GE.AND P0, PT, R155, UR4, PT ;  /* 0x000000049b007c0c */ /* 0x000fc6000bf06270 */
[----:B------:R4:W-:Y:S10]  /*9950*/  @!P5 ST.E.64 desc[UR36][R18.64], R98 ;  /* 0x000000621200d985 */ /* 0x0009f4000c101b24 */
[----:B------:R-:W-:Y:S05]  /*9960*/  @P0 BRA `(.L_x_6719) ;  /* 0x0000000800ec0947 */ /* 0x000fea0003800000 */
[----:B----4-:R-:W-:-:S04]  /*9970*/  LEA R2, P0, R155, R8, 0x2 ;  /* 0x000000089b027211 */ /* 0x010fc800078010ff */
[----:B------:R-:W-:-:S05]  /*9980*/  LEA.HI.X R3, R155, R9, R207, 0x2, P0 ;  /* 0x000000099b037211 */ /* 0x000fca00000f14cf */
[----:B------:R0:W-:Y:S01]  /*9990*/  ST.E.64 desc[UR36][R2.64], R150 ;  /* 0x0000009602007985 */ /* 0x0001e2000c101b24 */
[----:B------:R-:W-:Y:S05]  /*99a0*/  BRA `(.L_x_6719) ;  /* 0x0000000800dc7947 */ /* 0x000fea0003800000 */
.L_x_6710:
[----:B------:R-:W2:Y:S01]  /*99b0*/  LDC.64 R10, c[0x0][0xc00] ;  /* 0x00030000ff0a7b82 */ /* 0x000ea20000000a00 */
[----:B------:R-:W-:Y:S01]  /*99c0*/  ULDC.64 UR4, c[0x0][0xc08] ;  /* 0x0003020000047ab9 */ /* 0x000fe20000000a00 */
[----:B------:R-:W-:Y:S01]  /*99d0*/  IMAD.MOV.U32 R3, RZ, RZ, RZ ;  /* 0x000000ffff037224 */ /* 0x000fe200078e00ff */
[----:B------:R-:W-:-:S04]  /*99e0*/  ISETP.NE.U32.AND P1, PT, RZ, UR4, PT ;  /* 0x00000004ff007c0c */ /* 0x000fc8000bf25070 */
[----:B------:R-:W-:Y:S01]  /*99f0*/  ISETP.NE.AND.EX P1, PT, RZ, UR5, PT, P1 ;  /* 0x00000005ff007c0c */ /* 0x000fe2000bf25310 */
[----:B------:R-:W3:Y:S01]  /*9a00*/  LDC.64 R8, c[0x0][0xc00] ;  /* 0x00030000ff087b82 */ /* 0x000ee20000000a00 */
[----:B--2---:R-:W-:-:S04]  /*9a10*/  ISETP.NE.U32.AND P0, PT, R10, RZ, PT ;  /* 0x000000ff0a00720c */ /* 0x004fc80003f05070 */
[----:B------:R-:W-:Y:S01]  /*9a20*/  ISETP.NE.AND.EX P0, PT, R11, RZ, PT, P0 ;  /* 0x000000ff0b00720c */ /* 0x000fe20003f05300 */
[----:B---3--:R-:W-:-:S06]  /*9a30*/  IMAD.WIDE R10, R22, 0x4, R8 ;  /* 0x00000004160a7825 */ /* 0x008fcc00078e0208 */
[C---:B------:R-:W-:Y:S01]  /*9a40*/  @P1 LEA R8, P2, R22.reuse, UR4, 0x2 ;  /* 0x0000000416081c11 */ /* 0x040fe2000f8410ff */
[----:B------:R-:W-:Y:S02]  /*9a50*/  ULDC UR4, c[0x0][0xa88] ;  /* 0x0002a20000047ab9 */ /* 0x000fe40000000800 */
[----:B------:R-:W-:Y:S01]  /*9a60*/  IMAD.U32 R0, RZ, RZ, UR4 ;  /* 0x00000004ff007e24 */ /* 0x000fe2000f8e00ff */
[----:B------:R-:W-:Y:S02]  /*9a70*/  @P1 LEA.HI.X R9, R22, UR5, R19, 0x2, P2 ;  /* 0x0000000516091c11 */ /* 0x000fe400090f1413 */
[----:B------:R2:W5:Y:S04]  /*9a80*/  @P0 LDG.E R3, desc[UR36][R10.64] ;  /* 0x000000240a030981 */ /* 0x000568000c1e1900 */
[----:B------:R2:W5:Y:S01]  /*9a90*/  @P1 LDG.E R0, desc[UR36][R8.64] ;  /* 0x0000002408001981 */ /* 0x000562000c1e1900 */
[----:B------:R-:W-:-:S02]  /*9aa0*/  ISETP.NE.AND P2, PT, R18, RZ, PT ;  /* 0x000000ff1200720c */ /* 0x000fc40003f45270 */
[----:B------:R-:W-:-:S11]  /*9ab0*/  ISETP.GT.AND P3, PT, R228, 0x7f, PT ;  /* 0x0000007fe400780c */ /* 0x000fd60003f64270 */
[----:B------:R-:W3:Y:S02]  /*9ac0*/  @!P2 LDC R18, c[0x0][0xad4] ;  /* 0x0002b500ff12ab82 */ /* 0x000ee40000000800 */
[----:B---3--:R-:W-:Y:S01]  /*9ad0*/  ISETP.GT.AND P2, PT, R18, 0x1, PT ;  /* 0x000000011200780c */ /* 0x008fe20003f44270 */
[----:B--2---:R-:W-:-:S12]  /*9ae0*/  @P1 BRA `(.L_x_6722) ;  /* 0x0000000000101947 */ /* 0x004fd80003800000 */
[----:B------:R-:W-:Y:S05]  /*9af0*/  @!P0 BRA `(.L_x_6722) ;  /* 0x00000000000c8947 */ /* 0x000fea0003800000 */
[----:B------:R-:W2:Y:S04]  /*9b00*/  LDG.E R9, desc[UR36][R10.64] ;  /* 0x000000240a097981 */ /* 0x000ea8000c1e1900 */
[----:B-----5:R-:W2:Y:S02]  /*9b10*/  LDG.E R0, desc[UR36][R10.64+0x4] ;  /* 0x000004240a007981 */ /* 0x020ea4000c1e1900 */
[----:B--2---:R-:W-:-:S07]  /*9b20*/  IMAD.IADD R0, R0, 0x1, -R9 ;  /* 0x0000000100007824 */ /* 0x004fce00078e0a09 */
.L_x_6722:
[----:B------:R-:W-:Y:S01]  /*9b30*/  BSSY B1, `(.L_x_6723) ;  /* 0x0000037000017945 */ /* 0x000fe20003800000 */
[----:B------:R-:W-:Y:S02]  /*9b40*/  SEL R27, R22, RZ, !P0 ;  /* 0x000000ff161b7207 */ /* 0x000fe40004000000 */
[----:B------:R-:W-:Y:S02]  /*9b50*/  SEL R24, R19, RZ, !P0 ;  /* 0x000000ff13187207 */ /* 0x000fe40004000000 */
[----:B-----5:R-:W-:Y:S01]  /*9b60*/  SHF.R.S32.HI R22, RZ, 0x1f, R3 ;  /* 0x0000001fff167819 */ /* 0x020fe20000011403 */
[----:B------:R-:W-:Y:S06]  /*9b70*/  @P3 BRA `(.L_x_6724) ;  /* 0x0000000000c83947 */ /* 0x000fec0003800000 */
[----:B-1----:R-:W1:Y:S01]  /*9b80*/  S2R R4, SR_TID.X ;  /* 0x0000000000047919 */ /* 0x002e620000002100 */
[----:B------:R-:W2:Y:S02]  /*9b90*/  LDC R33, c[0x0][0xbe8] ;  /* 0x0002fa00ff217b82 */ /* 0x000ea40000000800 */
[----:B--2---:R-:W-:Y:S01]  /*9ba0*/  IMAD R8, R0, R33, RZ ;  /* 0x0000002100087224 */ /* 0x004fe200078e02ff */
[----:B-1----:R-:W-:-:S05]  /*9bb0*/  LEA R4, R16, R4, 0x7 ;  /* 0x0000000410047211 */ /* 0x002fca00078e38ff */
[----:B------:R-:W-:-:S05]  /*9bc0*/  VIADD R29, R4, 0xffffff80 ;  /* 0xffffff80041d7836 */ /* 0x000fca0000000000 */
[----:B------:R-:W-:-:S13]  /*9bd0*/  ISETP.GE.AND P0, PT, R29, R8, PT ;  /* 0x000000081d00720c */ /* 0x000fda0003f06270 */
[----:B------:R-:W-:Y:S05]  /*9be0*/  @P0 BRA `(.L_x_6724) ;  /* 0x0000000000ac0947 */ /* 0x000fea0003800000 */
[----:B------:R-:W-:Y:S01]  /*9bf0*/  ISETP.NE.AND P1, PT, R33, 0x1, PT ;  /* 0x000000012100780c */ /* 0x000fe20003f25270 */
[----:B------:R-:W-:Y:S01]  /*9c00*/  IMAD.MOV.U32 R20, RZ, RZ, 0x9b8 ;  /* 0x000009b8ff147424 */ /* 0x000fe200078e00ff */
[----:B------:R-:W-:Y:S01]  /*9c10*/  ISETP.GT.AND P0, PT, R18, 0x1, PT ;  /* 0x000000011200780c */ /* 0x000fe20003f04270 */
[----:B------:R-:W1:Y:S01]  /*9c20*/  LDC.64 R30, c[0x0][0xba8] ;  /* 0x0002ea00ff1e7b82 */ /* 0x000e620000000a00 */
[----:B0-----:R-:W-:Y:S02]  /*9c30*/  IMAD.MOV.U32 R17, RZ, RZ, R29 ;  /* 0x000000ffff117224 */ /* 0x001fe400078e001d */
[----:B------:R-:W-:-:S05]  /*9c40*/  SEL R20, R20, 0x978, P0 ;  /* 0x0000097814147807 */ /* 0x000fca0000000000 */
[----:B------:R-:W0:Y:S08]  /*9c50*/  LDC.64 R10, c[0x0][R20+0x220] ;  /* 0x00008800140a7b82 */ /* 0x000e300000000a00 */
[----:B------:R-:W2:Y:S08]  /*9c60*/  @P1 LDC R4, c[0x0][0xbec] ;  /* 0x0002fb00ff041b82 */ /* 0x000eb00000000800 */
[----:B------:R-:W3:Y:S08]  /*9c70*/  LDC.64 R8, c[0x0][R20+0x218] ;  /* 0x0000860014087b82 */ /* 0x000ef00000000a00 */
[----:B------:R-:W4:Y:S01]  /*9c80*/  @P1 LDC R25, c[0x0][0xbf0] ;  /* 0x0002fc00ff191b82 */ /* 0x000f220000000800 */
[----:B0-----:R-:W-:-:S02]  /*9c90*/  IMAD R11, R11, R27, RZ ;  /* 0x0000001b0b0b7224 */ /* 0x001fc400078e02ff */
[----:B------:R-:W-:-:S05]  /*9ca0*/  IMAD.WIDE.U32 R18, R10, R27, RZ ;  /* 0x0000001b0a127225 */ /* 0x000fca00078e00ff */
[----:B------:R-:W0:Y:S01]  /*9cb0*/  LDC.64 R12, c[0x0][R20+0x228] ;  /* 0x00008a00140c7b82 */ /* 0x000e220000000a00 */
[----:B--2---:R-:W-:-:S07]  /*9cc0*/  @P1 IMAD.HI.U32 R4, R29, R4, RZ ;  /* 0x000000041d041227 */ /* 0x004fce00078e00ff */
[----:B------:R-:W2:Y:S01]  /*9cd0*/  LDC.64 R14, c[0x0][R20+0x210] ;  /* 0x00008400140e7b82 */ /* 0x000ea20000000a00 */
[-C--:B---3--:R-:W-:Y:S02]  /*9ce0*/  IMAD R21, R9, R2.reuse, RZ ;  /* 0x0000000209157224 */ /* 0x088fe400078e02ff */
[----:B------:R-:W-:-:S04]  /*9cf0*/  IMAD.WIDE.U32 R8, R8, R2, RZ ;  /* 0x0000000208087225 */ /* 0x000fc800078e00ff */
[----:B------:R-:W-:Y:S01]  /*9d00*/  IMAD.IADD R21, R9, 0x1, R21 ;  /* 0x0000000109157824 */ /* 0x000fe200078e0215 */
[----:B----4-:R-:W-:Y:S01]  /*9d10*/  @P1 SHF.R.U32.HI R17, RZ, R25, R4 ;  /* 0x00000019ff111219 */ /* 0x010fe20000011604 */
[----:B------:R-:W-:Y:S01]  /*9d20*/  IMAD R25, R10, R24, R11 ;  /* 0x000000180a197224 */ /* 0x000fe200078e020b */
[----:B------:R-:W-:Y:S01]  /*9d30*/  SEL R11, R202, RZ, P0 ;  /* 0x000000ffca0b7207 */ /* 0x000fe20000000000 */
[----:B-1----:R-:W1:Y:S01]  /*9d40*/  @!P0 LDC R30, c[0x0][0xb50] ;  /* 0x0002d400ff1e8b82 */ /* 0x002e620000000800 */
[----:B------:R-:W-:Y:S01]  /*9d50*/  IADD3 R4, P1, P3, R18, R8, R3 ;  /* 0x0000000812047210 */ /* 0x000fe20007b3e003 */
[----:B------:R-:W-:Y:S02]  /*9d60*/  IMAD.MOV R10, RZ, RZ, -R17 ;  /* 0x000000ffff0a7224 */ /* 0x000fe400078e0a11 */
[----:B------:R-:W-:Y:S02]  /*9d70*/  IMAD.IADD R25, R19, 0x1, R25 ;  /* 0x0000000113197824 */ /* 0x000fe400078e0219 */
[----:B0-----:R-:W-:-:S02]  /*9d80*/  IMAD.WIDE.U32 R8, R12, R11, RZ ;  /* 0x0000000b0c087225 */ /* 0x001fc400078e00ff */
[----:B------:R-:W0:Y:S02]  /*9d90*/  @!P0 LDC R31, c[0x0][0xb54] ;  /* 0x0002d500ff1f8b82 */ /* 0x000e240000000800 */
[----:B------:R-:W-:Y:S02]  /*9da0*/  IMAD R13, R13, R11, RZ ;  /* 0x0000000b0d0d7224 */ /* 0x000fe400078e02ff */
[----:B------:R-:W-:Y:S01]  /*9db0*/  IMAD R11, R33, R10, R29 ;  /* 0x0000000a210b7224 */ /* 0x000fe200078e021d */
[----:B------:R-:W-:Y:S02]  /*9dc0*/  IADD3.X R10, R25, R21, R22, P1, P3 ;  /* 0x00000015190a7210 */ /* 0x000fe40000fe6416 */
[----:B------:R-:W-:Y:S01]  /*9dd0*/  IADD3 R8, P0, P1, R17, R4, R8 ;  /* 0x0000000411087210 */ /* 0x000fe2000791e008 */
[----:B--2---:R-:W-:Y:S01]  /*9de0*/  IMAD R4, R15, R11, RZ ;  /* 0x0000000b0f047224 */ /* 0x004fe200078e02ff */
        /* <DEDUP_REMOVED lines=9> */
[----:B0-----:R-:W-:-:S05]  /*9e80*/  LEA.HI.X R11, R8, R31, R4, 0x2, P0 ;  /* 0x0000001f080b7211 */ /* 0x001fca00000f1404 */
[----:B------:R2:W-:Y:S02]  /*9e90*/  STG.E desc[UR36][R10.64], R9 ;  /* 0x000000090a007986 */ /* 0x0005e4000c101924 */
.L_x_6724:
[----:B------:R-:W-:Y:S05]  /*9ea0*/  BSYNC B1 ;  /* 0x0000000000017941 */ /* 0x000fea0003800000 */
.L_x_6723:
[----:B------:R-:W-:Y:S05]  /*9eb0*/  @P2 BRA `(.L_x_6719) ;  /* 0x0000000400982947 */ /* 0x000fea0003800000 */
[----:B------:R-:W3:Y:S01]  /*9ec0*/  LDC R15, c[0x0][0xbe8] ;  /* 0x0002fa00ff0f7b82 */ /* 0x000ee20000000800 */
[----:B------:R-:W-:Y:S01]  /*9ed0*/  ULDC.64 UR4, c[0x0][0xaa0] ;  /* 0x0002a80000047ab9 */ /* 0x000fe20000000a00 */
[----:B------:R-:W-:Y:S01]  /*9ee0*/  ULDC.64 UR6, c[0x0][0xaf0] ;  /* 0x0002bc0000067ab9 */ /* 0x000fe20000000a00 */
[----:B-1----:R-:W-:Y:S01]  /*9ef0*/  IMAD R4, R22, UR4, RZ ;  /* 0x0000000416047c24 */ /* 0x002fe2000f8e02ff */
[----:B------:R-:W-:Y:S01]  /*9f00*/  BSSY B1, `(.L_x_6725) ;  /* 0x0000037000017945 */ /* 0x000fe20003800000 */
[----:B--2---:R-:W-:-:S04]  /*9f10*/  IMAD.WIDE.U32 R8, R3, UR4, RZ ;  /* 0x0000000403087c25 */ /* 0x004fc8000f8e00ff */
[----:B------:R-:W-:Y:S01]  /*9f20*/  IMAD R11, R3, UR5, R4 ;  /* 0x00000005030b7c24 */ /* 0x000fe2000f8e0204 */
[----:B------:R-:W-:Y:S01]  /*9f30*/  ULDC.64 UR4, c[0x0][0xae8] ;  /* 0x0002ba0000047ab9 */ /* 0x000fe20000000a00 */
[----:B------:R-:W-:Y:S02]  /*9f40*/  IMAD R3, R154, 0x20, R204 ;  /* 0x000000209a037824 */ /* 0x000fe400078e02cc */
[----:B------:R-:W-:Y:S02]  /*9f50*/  IMAD.IADD R9, R9, 0x1, R11 ;  /* 0x0000000109097824 */ /* 0x000fe400078e020b */
[----:B------:R-:W-:Y:S02]  /*9f60*/  IMAD R10, R16, 0x80, R3 ;  /* 0x00000080100a7824 */ /* 0x000fe400078e0203 */
[----:B------:R-:W-:-:S04]  /*9f70*/  IMAD.WIDE.U32 R8, R2, UR4, R8 ;  /* 0x0000000402087c25 */ /* 0x000fc8000f8e0008 */
[----:B------:R-:W-:Y:S02]  /*9f80*/  IMAD.MOV.U32 R11, RZ, RZ, R10 ;  /* 0x000000ffff0b7224 */ /* 0x000fe400078e000a */
[----:B------:R-:W-:Y:S01]  /*9f90*/  IMAD R4, R24, UR6, RZ ;  /* 0x0000000618047c24 */ /* 0x000fe2000f8e02ff */
[----:B---3--:R-:W-:Y:S01]  /*9fa0*/  ISETP.NE.AND P0, PT, R15, 0x1, PT ;  /* 0x000000010f00780c */ /* 0x008fe20003f05270 */
[----:B------:R-:W-:Y:S01]  /*9fb0*/  IMAD R9, R2, UR5, R9 ;  /* 0x0000000502097c24 */ /* 0x000fe2000f8e0209 */
[----:B------:R-:W-:-:S11]  /*9fc0*/  ULDC.64 UR4, c[0x0][0xae0] ;  /* 0x0002b80000047ab9 */ /* 0x000fd60000000a00 */
[----:B------:R-:W1:Y:S08]  /*9fd0*/  @P0 LDC R13, c[0x0][0xbec] ;  /* 0x0002fb00ff0d0b82 */ /* 0x000e700000000800 */
[----:B------:R-:W2:Y:S01]  /*9fe0*/  @P0 LDC R12, c[0x0][0xbf0] ;  /* 0x0002fc00ff0c0b82 */ /* 0x000ea20000000800 */
[----:B-1----:R-:W-:-:S04]  /*9ff0*/  @P0 IMAD.HI.U32 R3, R10, R13, RZ ;  /* 0x0000000d0a030227 */ /* 0x002fc800078e00ff */
[C---:B------:R-:W-:Y:S01]  /*a000*/  IMAD R13, R27.reuse, UR7, R4 ;  /* 0x000000071b0d7c24 */ /* 0x040fe2000f8e0204 */
[----:B--2---:R-:W-:Y:S01]  /*a010*/  @P0 SHF.R.U32.HI R11, RZ, R12, R3 ;  /* 0x0000000cff0b0219 */ /* 0x004fe20000011603 */
[----:B------:R-:W-:-:S03]  /*a020*/  IMAD.WIDE.U32 R2, R27, UR6, R8 ;  /* 0x000000061b027c25 */ /* 0x000fc6000f8e0008 */
[----:B------:R-:W-:Y:S01]  /*a030*/  SHF.R.S32.HI R4, RZ, 0x1f, R11 ;  /* 0x0000001fff047819 */ /* 0x000fe2000001140b */
[----:B------:R-:W-:Y:S01]  /*a040*/  IMAD.IADD R3, R3, 0x1, R13 ;  /* 0x0000000103037824 */ /* 0x000fe200078e020d */
[----:B------:R-:W-:-:S03]  /*a050*/  IADD3 R9, -R11, RZ, RZ ;  /* 0x000000ff0b097210 */ /* 0x000fc60007ffe1ff */
[----:B------:R-:W-:Y:S02]  /*a060*/  IMAD R4, R4, UR4, RZ ;  /* 0x0000000404047c24 */ /* 0x000fe4000f8e02ff */
[----:B------:R-:W-:Y:S02]  /*a070*/  IMAD R9, R15, R9, R10 ;  /* 0x000000090f097224 */ /* 0x000fe400078e020a */
[C---:B------:R-:W-:Y:S02]  /*a080*/  IMAD R13, R11.reuse, UR5, R4 ;  /* 0x000000050b0d7c24 */ /* 0x040fe4000f8e0204 */
[----:B------:R-:W-:Y:S01]  /*a090*/  IMAD.WIDE.U32 R2, R11, UR4, R2 ;  /* 0x000000040b027c25 */ /* 0x000fe2000f8e0002 */
[----:B------:R-:W-:Y:S01]  /*a0a0*/  SHF.R.S32.HI R4, RZ, 0x1f, R9 ;  /* 0x0000001fff047819 */ /* 0x000fe20000011409 */
[----:B------:R-:W-:Y:S02]  /*a0b0*/  ULDC.64 UR4, c[0x0][0xad8] ;  /* 0x0002b60000047ab9 */ /* 0x000fe40000000a00 */
[----:B------:R-:W-:-:S02]  /*a0c0*/  IMAD.IADD R3, R3, 0x1, R13 ;  /* 0x0000000103037824 */ /* 0x000fc400078e020d */
[----:B------:R-:W-:Y:S02]  /*a0d0*/  IMAD R4, R4, UR4, RZ ;  /* 0x0000000404047c24 */ /* 0x000fe4000f8e02ff */
[----:B------:R-:W-:Y:S02]  /*a0e0*/  IMAD R10, R16, 0x80, R204 ;  /* 0x00000080100a7824 */ /* 0x000fe400078e02cc */
[----:B------:R-:W-:Y:S02]  /*a0f0*/  IMAD R15, R0, R15, RZ ;  /* 0x0000000f000f7224 */ /* 0x000fe400078e02ff */
[C---:B------:R-:W-:Y:S02]  /*a100*/  IMAD R11, R9.reuse, UR5, R4 ;  /* 0x00000005090b7c24 */ /* 0x040fe4000f8e0204 */
[----:B------:R-:W-:Y:S01]  /*a110*/  IMAD.WIDE.U32 R2, R9, UR4, R2 ;  /* 0x0000000409027c25 */ /* 0x000fe2000f8e0002 */
[----:B------:R-:W-:Y:S01]  /*a120*/  ISETP.GE.AND P2, PT, R10, R15, PT ;  /* 0x0000000f0a00720c */ /* 0x000fe20003f46270 */
[----:B------:R-:W-:-:S02]  /*a130*/  ULDC.64 UR4, c[0x0][0xa80] ;  /* 0x0002a00000047ab9 */ /* 0x000fc40000000a00 */
[----:B------:R-:W-:Y:S01]  /*a140*/  VIADD R0, R10, 0x20 ;  /* 0x000000200a007836 */ /* 0x000fe20000000000 */
[----:B------:R-:W-:Y:S01]  /*a150*/  LEA R4, P3, R2, UR4, 0x1 ;  /* 0x0000000402047c11 */ /* 0x000fe2000f8608ff */
[----:B------:R-:W-:-:S03]  /*a160*/  IMAD.IADD R3, R3, 0x1, R11 ;  /* 0x0000000103037824 */ /* 0x000fc600078e020b */
[-C--:B------:R-:W-:Y:S01]  /*a170*/  ISETP.GE.AND P1, PT, R0, R15.reuse, PT ;  /* 0x0000000f0000720c */ /* 0x080fe20003f26270 */
[----:B------:R-:W-:Y:S01]  /*a180*/  VIADD R0, R10, 0x40 ;  /* 0x000000400a007836 */ /* 0x000fe20000000000 */
[----:B------:R-:W-:Y:S02]  /*a190*/  LEA.HI.X R8, R2, UR5, R3, 0x1, P3 ;  /* 0x0000000502087c11 */ /* 0x000fe400098f0c03 */
[----:B------:R1:W2:Y:S02]  /*a1a0*/  SHFL.IDX PT, R2, R4, RZ, 0x181f ;  /* 0x00181fff04027589 */ /* 0x0002a400000e0000 */
[----:B------:R-:W-:Y:S02]  /*a1b0*/  ISETP.GE.AND P0, PT, R0, R15, PT ;  /* 0x0000000f0000720c */ /* 0x000fe40003f06270 */
[----:B------:R1:W3:Y:S01]  /*a1c0*/  SHFL.IDX PT, R0, R8, RZ, 0x181f ;  /* 0x00181fff08007589 */ /* 0x0002e200000e0000 */
[----:B------:R-:W-:Y:S10]  /*a1d0*/  @P2 BRA `(.L_x_6726) ;  /* 0x0000000000242947 */ /* 0x000ff40003800000 */
[----:B------:R-:W-:Y:S02]  /*a1e0*/  ULDC UR4, c[0x0][0xac8] ;  /* 0x0002b20000047ab9 */ /* 0x000fe40000000800 */
[----:B------:R-:W-:Y:S02]  /*a1f0*/  ISETP.GE.AND P4, PT, R153, UR4, PT ;  /* 0x0000000499007c0c */ /* 0x000fe4000bf86270 */
[----:B------:R-:W-:-:S11]  /*a200*/  ISETP.GE.AND P5, PT, R23, UR4, PT ;  /* 0x0000000417007c0c */ /* 0x000fd6000bfa6270 */
[-C--:B--2---:R-:W-:Y:S02]  /*a210*/  @!P4 LEA R12, P2, R153, R2.reuse, 0x1 ;  /* 0x00000002990cc211 */ /* 0x084fe400078408ff */
[----:B------:R-:W-:Y:S02]  /*a220*/  @!P5 LEA R2, P3, R23, R2, 0x1 ;  /* 0x000000021702d211 */ /* 0x000fe400078608ff */
[-C--:B---3--:R-:W-:Y:S02]  /*a230*/  @!P4 LEA.HI.X R13, R153, R0.reuse, R227, 0x1, P2 ;  /* 0x00000000990dc211 */ /* 0x088fe400010f0ce3 */
[----:B------:R-:W-:-:S03]  /*a240*/  @!P5 LEA.HI.X R3, R23, R0, R226, 0x1, P3 ;  /* 0x000000001703d211 */ /* 0x000fc600018f0ce2 */
[----:B------:R4:W-:Y:S04]  /*a250*/  @!P4 ST.E.128 desc[UR36][R12.64], RZ ;  /* 0x000000ff0c00c985 */ /* 0x0009e8000c101d24 */
[----:B------:R4:W-:Y:S02]  /*a260*/  @!P5 ST.E.128 desc[UR36][R2.64], RZ ;  /* 0x000000ff0200d985 */ /* 0x0009e4000c101d24 */
.L_x_6726:
[----:B------:R-:W-:Y:S05]  /*a270*/  BSYNC B1 ;  /* 0x0000000000017941 */ /* 0x000fea0003800000 */
.L_x_6725:
[----:B---3--:R3:W0:Y:S01]  /*a280*/  SHFL.IDX PT, R0, R8, 0x1, 0x181f ;  /* 0x00381f0008007f89 */ /* 0x00862200000e0000 */
[----:B------:R-:W-:Y:S03]  /*a290*/  BSSY B1, `(.L_x_6727) ;  /* 0x000000c000017945 */ /* 0x000fe60003800000 */
[----:B--2-4-:R3:W2:Y:S01]  /*a2a0*/  SHFL.IDX PT, R2, R4, 0x1, 0x181f ;  /* 0x00381f0004027f89 */ /* 0x0146a200000e0000 */
[----:B------:R-:W-:Y:S05]  /*a2b0*/  @P1 BRA `(.L_x_6728) ;  /* 0x0000000000241947 */ /* 0x000fea0003800000 */
[----:B------:R-:W-:Y:S02]  /*a2c0*/  ULDC UR4, c[0x0][0xac8] ;  /* 0x0002b20000047ab9 */ /* 0x000fe40000000800 */
[----:B------:R-:W-:Y:S02]  /*a2d0*/  ISETP.GE.AND P3, PT, R153, UR4, PT ;  /* 0x0000000499007c0c */ /* 0x000fe4000bf66270 */
[----:B------:R-:W-:-:S11]  /*a2e0*/  ISETP.GE.AND P4, PT, R23, UR4, PT ;  /* 0x0000000417007c0c */ /* 0x000fd6000bf86270 */
[-C--:B--2---:R-:W-:Y:S02]  /*a2f0*/  @!P3 LEA R12, P1, R153, R2.reuse, 0x1 ;  /* 0x00000002990cb211 */ /* 0x084fe400078208ff */
[----:B------:R-:W-:Y:S02]  /*a300*/  @!P4 LEA R2, P2, R23, R2, 0x1 ;  /* 0x000000021702c211 */ /* 0x000fe400078408ff */
[-C--:B0-----:R-:W-:Y:S02]  /*a310*/  @!P3 LEA.HI.X R13, R153, R0.reuse, R227, 0x1, P1 ;  /* 0x00000000990db211 */ /* 0x081fe400008f0ce3 */
[----:B------:R-:W-:-:S03]  /*a320*/  @!P4 LEA.HI.X R3, R23, R0, R226, 0x1, P2 ;  /* 0x000000001703c211 */ /* 0x000fc600010f0ce2 */
[----:B------:R4:W-:Y:S04]  /*a330*/  @!P3 ST.E.128 desc[UR36][R12.64], RZ ;  /* 0x000000ff0c00b985 */ /* 0x0009e8000c101d24 */
[----:B------:R4:W-:Y:S02]  /*a340*/  @!P4 ST.E.128 desc[UR36][R2.64], RZ ;  /* 0x000000ff0200c985 */ /* 0x0009e4000c101d24 */
.L_x_6728:
[----:B------:R-:W-:Y:S05]  /*a350*/  BSYNC B1 ;  /* 0x0000000000017941 */ /* 0x000fea0003800000 */
.L_x_6727:
[----:B0-----:R0:W0:Y:S01]  /*a360*/  SHFL.IDX PT, R0, R8, 0x2, 0x181f ;  /* 0x00581f0008007f89 */ /* 0x00102200000e0000 */
[----:B------:R-:W-:Y:S03]  /*a370*/  BSSY B1, `(.L_x_6729) ;  /* 0x000000c000017945 */ /* 0x000fe60003800000 */
[----:B--2-4-:R2:W4:Y:S01]  /*a380*/  SHFL.IDX PT, R2, R4, 0x2, 0x181f ;  /* 0x00581f0004027f89 */ /* 0x01452200000e0000 */
[----:B------:R-:W-:Y:S05]  /*a390*/  @P0 BRA `(.L_x_6730) ;  /* 0x0000000000240947 */ /* 0x000fea0003800000 */
[----:B------:R-:W-:Y:S02]  /*a3a0*/  ULDC UR4, c[0x0][0xac8] ;  /* 0x0002b20000047ab9 */ /* 0x000fe40000000800 */
[----:B------:R-:W-:Y:S02]  /*a3b0*/  ISETP.GE.AND P2, PT, R153, UR4, PT ;  /* 0x0000000499007c0c */ /* 0x000fe4000bf46270 */
[----:B------:R-:W-:-:S11]  /*a3c0*/  ISETP.GE.AND P3, PT, R23, UR4, PT ;  /* 0x0000000417007c0c */ /* 0x000fd6000bf66270 */
[-C--:B----4-:R-:W-:Y:S02]  /*a3d0*/  @!P2 LEA R12, P0, R153, R2.reuse, 0x1 ;  /* 0x00000002990ca211 */ /* 0x090fe400078008ff */
[----:B------:R-:W-:Y:S02]  /*a3e0*/  @!P3 LEA R2, P1, R23, R2, 0x1 ;  /* 0x000000021702b211 */ /* 0x000fe400078208ff */
[-C--:B0-----:R-:W-:Y:S02]  /*a3f0*/  @!P2 LEA.HI.X R13, R153, R0.reuse, R227, 0x1, P0 ;  /* 0x00000000990da211 */ /* 0x081fe400000f0ce3 */
[----:B------:R-:W-:-:S03]  /*a400*/  @!P3 LEA.HI.X R3, R23, R0, R226, 0x1, P1 ;  /* 0x000000001703b211 */ /* 0x000fc600008f0ce2 */
[----:B------:R0:W-:Y:S04]  /*a410*/  @!P2 ST.E.128 desc[UR36][R12.64], RZ ;  /* 0x000000ff0c00a985 */ /* 0x0001e8000c101d24 */
[----:B------:R0:W-:Y:S02]  /*a420*/  @!P3 ST.E.128 desc[UR36][R2.64], RZ ;  /* 0x000000ff0200b985 */ /* 0x0001e4000c101d24 */
.L_x_6730:
[----:B------:R-:W-:Y:S05]  /*a430*/  BSYNC B1 ;  /* 0x0000000000017941 */ /* 0x000fea0003800000 */
.L_x_6729:
[----:B0-----:R-:W-:Y:S01]  /*a440*/  IADD3 R0, R10, 0x60, RZ ;  /* 0x000000600a007810 */ /* 0x001fe20007ffe0ff */
[----:B-1-3--:R-:W0:Y:S03]  /*a450*/  SHFL.IDX PT, R8, R8, 0x3, 0x181f ;  /* 0x00781f0008087f89 */ /* 0x00ae2600000e0000 */
[----:B------:R-:W-:Y:S01]  /*a460*/  ISETP.GE.AND P0, PT, R0, R15, PT ;  /* 0x0000000f0000720c */ /* 0x000fe20003f06270 */
[----:B----4-:R1:W3:-:S12]  /*a470*/  SHFL.IDX PT, R2, R4, 0x3, 0x181f ;  /* 0x00781f0004027f89 */ /* 0x0102d800000e0000 */
[----:B-1----:R-:W-:Y:S05]  /*a480*/  @P0 BRA `(.L_x_6719) ;  /* 0x0000000000240947 */ /* 0x002fea0003800000 */
[----:B------:R-:W-:Y:S02]  /*a490*/  ULDC UR4, c[0x0][0xac8] ;  /* 0x0002b20000047ab9 */ /* 0x000fe40000000800 */
[----:B------:R-:W-:Y:S02]  /*a4a0*/  ISETP.GE.AND P2, PT, R153, UR4, PT ;  /* 0x0000000499007c0c */ /* 0x000fe4000bf46270 */
[----:B------:R-:W-:-:S11]  /*a4b0*/  ISETP.GE.AND P3, PT, R23, UR4, PT ;  /* 0x0000000417007c0c */ /* 0x000fd6000bf66270 */
[-C--:B---3--:R-:W-:Y:S02]  /*a4c0*/  @!P2 LEA R10, P0, R153, R2.reuse, 0x1 ;  /* 0x00000002990aa211 */ /* 0x088fe400078008ff */
[----:B------:R-:W-:Y:S02]  /*a4d0*/  @!P3 LEA R2, P1, R23, R2, 0x1 ;  /* 0x000000021702b211 */ /* 0x000fe400078208ff */
[-C--:B0-----:R-:W-:Y:S02]  /*a4e0*/  @!P2 LEA.HI.X R11, R153, R8.reuse, R227, 0x1, P0 ;  /* 0x00000008990ba211 */ /* 0x081fe400000f0ce3 */
[----:B------:R-:W-:-:S03]  /*a4f0*/  @!P3 LEA.HI.X R3, R23, R8, R226, 0x1, P1 ;  /* 0x000000081703b211 */ /* 0x000fc600008f0ce2 */
[----:B------:R0:W-:Y:S04]  /*a500*/  @!P2 ST.E.128 desc[UR36][R10.64], RZ ;  /* 0x000000ff0a00a985 */ /* 0x0001e8000c101d24 */
[----:B------:R0:W-:Y:S02]  /*a510*/  @!P3 ST.E.128 desc[UR36][R2.64], RZ ;  /* 0x000000ff0200b985 */ /* 0x0001e4000c101d24 */
.L_x_6719:
[----:B------:R-:W-:Y:S05]  /*a520*/  BSYNC B0 ;  /* 0x0000000000007941 */ /* 0x000fea0003800000 */
.L_x_6709:
[----:B------:R-:W-:Y:S02]  /*a530*/  ULDC UR4, c[0x0][0xc3c] ;  /* 0x00030f0000047ab9 */ /* 0x000fe40000000800 */
[----:B-1----:R-:W-:-:S13]  /*a540*/  ISETP.GE.AND P0, PT, R7, UR4, PT ;  /* 0x0000000407007c0c */ /* 0x002fda000bf06270 */
[----:B------:R-:W-:Y:S05]  /*a550*/  @!P0 BRA `(.L_x_6731) ;  /* 0xffffff6800748947 */ /* 0x000fea000383ffff */
[----:B------:R-:W-:Y:S05]  /*a560*/  EXIT ;  /* 0x000000000000794d */ /* 0x000fea0003800000 */
.L_x_6680:
[----:B------:R-:W-:-:S08]  /*a570*/  NOP ;  /* 0x0000000000007918 */ /* 0x000fd00000000000 */
[----:B------:R-:W0:-:S00]  /*a580*/  USETMAXREG.DEALLOC.CTAPOOL 0x28 ;  /* 0x00000028000079c8 */ /* 0x000e0000080e0500 */
[----:B0-----:R-:W-:Y:S02]  /*a590*/  LOP3.LUT R0, R0, 0x3, RZ, 0xc0, !PT ;  /* 0x0000000300007812 */ /* 0x001fe400078ec0ff */
[----:B------:R-:W-:-:S04]  /*a5a0*/  LOP3.LUT R27, R27, 0xffffffdf, RZ, 0xc0, !PT ;  /* 0xffffffdf1b1b7812 */ /* 0x000fc800078ec0ff */
[----:B------:R-:W0:Y:S02]  /*a5b0*/  SHFL.IDX PT, R0, R0, RZ, 0x1f ;  /* 0x00001fff00007589 */ /* 0x000e2400000e0000 */
[----:B0-----:R-:W-:Y:S01]  /*a5c0*/  ISETP.NE.AND P0, PT, R0, RZ, PT ;  /* 0x000000ff0000720c */ /* 0x001fe20003f05270 */
[----:B------:R-:W-:-:S12]  /*a5d0*/  IMAD.MOV.U32 R0, RZ, RZ, RZ ;  /* 0x000000ffff007224 */ /* 0x000fd800078e00ff */
        /* <DEDUP_REMOVED lines=9> */
.L_x_6732:
[----:B------:R-:W0:Y:S01]  /*a670*/  S2R R2, SR_TID.X ;  /* 0x0000000000027919 */ /* 0x000e220000002100 */
[----:B------:R-:W-:Y:S01]  /*a680*/  ULDC UR4, c[0x0][0xc3c] ;  /* 0x00030f0000047ab9 */ /* 0x000fe20000000800 */
[----:B------:R-:W-:Y:S01]  /*a690*/  IMAD.MOV.U32 R9, RZ, RZ, RZ ;  /* 0x000000ffff097224 */ /* 0x000fe200078e00ff */
[----:B------:R-:W1:Y:S01]  /*a6a0*/  S2UR UR6, SR_CTAID.X ;  /* 0x00000000000679c3 */ /* 0x000e620000002500 */
[----:B------:R-:W-:Y:S01]  /*a6b0*/  ULDC UR5, c[0x0][0xc38] ;  /* 0x00030e0000057ab9 */ /* 0x000fe20000000800 */
[----:B0-----:R-:W-:-:S04]  /*a6c0*/  LOP3.LUT R7, R2, 0x1f, RZ, 0xc0, !PT ;  /* 0x0000001f02077812 */ /* 0x001fc800078ec0ff */
[----:B------:R-:W-:-:S04]  /*a6d0*/  ISETP.NE.AND P0, PT, R7, 0x1f, PT ;  /* 0x0000001f0700780c */ /* 0x000fc80003f05270 */
[----:B------:R-:W-:-:S13]  /*a6e0*/  ISETP.GE.OR P1, PT, R7, UR4, !P0 ;  /* 0x0000000407007c0c */ /* 0x000fda000c726670 */
[----:B------:R-:W0:Y:S08]  /*a6f0*/  @!P1 LDC.64 R4, c[0x0][0xc80] ;  /* 0x00032000ff049b82 */ /* 0x000e300000000a00 */
[----:B------:R-:W2:Y:S01]  /*a700*/  @!P1 LDC.64 R2, c[0x0][0xc78] ;  /* 0x00031e00ff029b82 */ /* 0x000ea20000000a00 */
[----:B0-----:R-:W-:-:S05]  /*a710*/  @!P1 IMAD.WIDE.U32 R4, R7, 0x4, R4 ;  /* 0x0000000407049825 */ /* 0x001fca00078e0004 */
        /* <DEDUP_REMOVED lines=33> */
.L_x_6736:
[----:B------:R-:W0:Y:S01]  /*a930*/  LDC R0, c[0x0][0xc3c] ;  /* 0x00030f00ff007b82 */ /* 0x000e220000000800 */
[----:B------:R-:W-:-:S06]  /*a940*/  UIADD3 UR4, UR4, 0x1f, URZ ;  /* 0x0000001f04047890 */ /* 0x000fcc000fffe03f */
[----:B0-----:R-:W-:-:S13]  /*a950*/  ISETP.LE.AND P6, PT, R0, UR4, PT ;  /* 0x0000000400007c0c */ /* 0x001fda000bfc3270 */
[----:B------:R-:W-:Y:S05]  /*a960*/  @P6 BRA `(.L_x_6735) ;  /* 0x0000000400a86947 */ /* 0x000fea0003800000 */
[----:B------:R-:W-:-:S05]  /*a970*/  VIADD R9, R7, UR4 ;  /* 0x0000000407097c36 */ /* 0x000fca0008000000 */
[----:B------:R-:W-:Y:S01]  /*a980*/  ISETP.GE.OR P6, PT, R9, R0, !P0 ;  /* 0x000000000900720c */ /* 0x000fe200047c6670 */
[----:B------:R-:W-:-:S12]  /*a990*/  IMAD.MOV.U32 R0, RZ, RZ, RZ ;  /* 0x000000ffff007224 */ /* 0x000fd800078e00ff */
        /* <DEDUP_REMOVED lines=28> */
.L_x_6734:
        /* <DEDUP_REMOVED lines=18> */
.L_x_6737:
[----:B-1----:R-:W-:Y:S01]  /*ac80*/  IMAD R16, R16, UR5, R10 ;  /* 0x0000000510107c24 */ /* 0x002fe2000f8e020a */
[----:B0-----:R-:W-:Y:S01]  /*ac90*/  IABS R5, R9 ;  /* 0x0000000900057213 */ /* 0x001fe20000000000 */
[----:B------:R-:W-:Y:S01]  /*aca0*/  IMAD R11, R11, R4, RZ ;  /* 0x000000040b0b7224 */ /* 0x000fe200078e02ff */
[----:B------:R-:W-:Y:S01]  /*acb0*/  IABS R10, R0 ;  /* 0x00000000000a7213 */ /* 0x000fe20000000000 */
[----:B------:R-:W-:Y:S01]  /*acc0*/  IMAD.MOV.U32 R2, RZ, RZ, RZ ;  /* 0x000000ffff027224 */ /* 0x000fe200078e00ff */
[----:B------:R-:W-:Y:S01]  /*acd0*/  IADD3 R17, -R16, UR6, RZ ;  /* 0x0000000610117c10 */ /* 0x000fe2000fffe1ff */
[----:B------:R-:W0:Y:S01]  /*ace0*/  I2F.RP R6, R5 ;  /* 0x0000000500067306 */ /* 0x000e220000209400 */
[----:B------:R-:W-:Y:S02]  /*acf0*/  VIADD R19, R19, UR4 ;  /* 0x0000000413137c36 */ /* 0x000fe40008000000 */
[----:B------:R-:W-:Y:S01]  /*ad00*/  IABS R8, R17 ;  /* 0x0000001100087213 */ /* 0x000fe20000000000 */
[----:B------:R-:W-:-:S04]  /*ad10*/  IMAD.HI.U32 R2, R3, R11, R2 ;  /* 0x0000000b03027227 */ /* 0x000fc800078e0002 */
[----:B------:R-:W-:Y:S02]  /*ad20*/  IMAD.MOV R10, RZ, RZ, -R10 ;  /* 0x000000ffff0a7224 */ /* 0x000fe400078e0a0a */
[----:B------:R-:W-:Y:S02]  /*ad30*/  IMAD.MOV.U32 R3, RZ, RZ, R8 ;  /* 0x000000ffff037224 */ /* 0x000fe400078e0008 */
[----:B------:R-:W-:Y:S02]  /*ad40*/  IMAD.MOV.U32 R8, RZ, RZ, R10 ;  /* 0x000000ffff087224 */ /* 0x000fe400078e000a */
[----:B------:R-:W-:Y:S01]  /*ad50*/  IMAD.HI.U32 R2, R2, R3, RZ ;  /* 0x0000000302027227 */ /* 0x000fe200078e00ff */
[----:B0-----:R-:W0:Y:S03]  /*ad60*/  MUFU.RCP R6, R6 ;  /* 0x0000000600067308 */ /* 0x001e260000001000 */
[----:B------:R-:W-:-:S05]  /*ad70*/  IMAD R3, R2, R8, R3 ;  /* 0x0000000802037224 */ /* 0x000fca00078e0203 */
[----:B------:R-:W-:Y:S01]  /*ad80*/  ISETP.GT.U32.AND P1, PT, R4, R3, PT ;  /* 0x000000030400720c */ /* 0x000fe20003f24070 */
[----:B0-----:R-:W-:-:S12]  /*ad90*/  VIADD R8, R6, 0xffffffe ;  /* 0x0ffffffe06087836 */ /* 0x001fd80000000000 */
[-C--:B------:R-:W-:Y:S01]  /*ada0*/  @!P1 IADD3 R3, R3, -R4.reuse, RZ ;  /* 0x8000000403039210 */ /* 0x080fe20007ffe0ff */
[----:B------:R-:W-:Y:S01]  /*adb0*/  @!P1 VIADD R2, R2, 0x1 ;  /* 0x0000000102029836 */ /* 0x000fe20000000000 */
[----:B------:R-:W-:Y:S02]  /*adc0*/  ISETP.NE.AND P1, PT, R0, RZ, PT ;  /* 0x000000ff0000720c */ /* 0x000fe40003f25270 */
[----:B------:R-:W-:Y:S02]  /*add0*/  ISETP.GE.U32.AND P0, PT, R3, R4, PT ;  /* 0x000000040300720c */ /* 0x000fe40003f06070 */
[----:B------:R-:W-:Y:S01]  /*ade0*/  LOP3.LUT R4, R17, R0, RZ, 0x3c, !PT ;  /* 0x0000000011047212 */ /* 0x000fe200078e3cff */
[----:B------:R0:W1:Y:S03]  /*adf0*/  F2I.FTZ.U32.TRUNC.NTZ R3, R8 ;  /* 0x0000000800037305 */ /* 0x000066000021f000 */
[----:B------:R-:W-:-:S02]  /*ae00*/  ISETP.GE.AND P2, PT, R4, RZ, PT ;  /* 0x000000ff0400720c */ /* 0x000fc40003f46270 */
[----:B0-----:R-:W-:-:S05]  /*ae10*/  IABS R8, R9 ;  /* 0x0000000900087213 */ /* 0x001fca0000000000 */
[----:B------:R-:W-:Y:S01]  /*ae20*/  @P0 VIADD R2, R2, 0x1 ;  /* 0x0000000102020836 */ /* 0x000fe20000000000 */
[----:B------:R-:W-:-:S03]  /*ae30*/  IADD3 R8, RZ, -R8, RZ ;  /* 0x80000008ff087210 */ /* 0x000fc60007ffe0ff */
[----:B------:R-:W-:Y:S02]  /*ae40*/  IMAD.MOV.U32 R6, RZ, RZ, R2 ;  /* 0x000000ffff067224 */ /* 0x000fe400078e0002 */
[----:B-1----:R-:W-:Y:S02]  /*ae50*/  IMAD.MOV R2, RZ, RZ, -R3 ;  /* 0x000000ffff027224 */ /* 0x002fe400078e0a03 */
[----:B------:R-:W-:Y:S01]  /*ae60*/  @!P2 IMAD.MOV R6, RZ, RZ, -R6 ;  /* 0x000000ffff06a224 */ /* 0x000fe200078e0a06 */
[----:B------:R-:W-:Y:S01]  /*ae70*/  @!P1 LOP3.LUT R6, RZ, R0, RZ, 0x33, !PT ;  /* 0x00000000ff069212 */ /* 0x000fe200078e33ff */
[----:B------:R-:W-:Y:S02]  /*ae80*/  IMAD R11, R2, R5, RZ ;  /* 0x00000005020b7224 */ /* 0x000fe400078e02ff */
[----:B------:R-:W-:Y:S01]  /*ae90*/  IMAD.MOV.U32 R2, RZ, RZ, RZ ;  /* 0x000000ffff027224 */ /* 0x000fe200078e00ff */
[-C--:B------:R-:W-:Y:S01]  /*aea0*/  IABS R4, R6.reuse ;  /* 0x0000000600047213 */ /* 0x080fe20000000000 */
[----:B------:R-:W-:-:S02]  /*aeb0*/  IMAD R0, R0, R6, RZ ;  /* 0x0000000600007224 */ /* 0x000fc400078e02ff */
[----:B------:R-:W-:-:S04]  /*aec0*/  IMAD.HI.U32 R2, R3, R11, R2 ;  /* 0x0000000b03027227 */ /* 0x000fc800078e0002 */
[----:B------:R-:W-:Y:S02]  /*aed0*/  IMAD.MOV.U32 R3, RZ, RZ, R4 ;  /* 0x000000ffff037224 */ /* 0x000fe400078e0004 */
[----:B------:R-:W-:Y:S02]  /*aee0*/  IMAD.MOV.U32 R4, RZ, RZ, R8 ;  /* 0x000000ffff047224 */ /* 0x000fe400078e0008 */
        /* <DEDUP_REMOVED lines=18> */
.L_x_6735:
[----:B------:R-:W-:Y:S01]  /*b010*/  ULDC UR4, c[0x0][0xc3c] ;  /* 0x00030f0000047ab9 */ /* 0x000fe20000000800 */
[----:B------:R-:W-:Y:S01]  /*b020*/  IMAD.MOV.U32 R17, RZ, RZ, RZ ;  /* 0x000000ffff117224 */ /* 0x000fe200078e00ff */
[----:B------:R-:W-:Y:S01]  /*b030*/  MOV R16, UR6 ;  /* 0x0000000600107c02 */ /* 0x000fe20008000f00 */
[----:B------:R-:W-:Y:S02]  /*b040*/  IMAD.MOV.U32 R18, RZ, RZ, RZ ;  /* 0x000000ffff127224 */ /* 0x000fe400078e00ff */
[----:B------:R-:W-:-:S07]  /*b050*/  IMAD.U32 R19, RZ, RZ, UR4 ;  /* 0x00000004ff137e24 */ /* 0x000fce000f8e00ff */
.L_x_6738:
[----:B------:R-:W-:-:S13]  /*b060*/  ISETP.NE.AND P0, PT, R7, RZ, PT ;  /* 0x000000ff0700720c */ /* 0x000fda0003f05270 */
[----:B------:R-:W0:Y:S01]  /*b070*/  @!P0 S2R R3, SR_CgaCtaId ;  /* 0x0000000000038919 */ /* 0x000e220000008800 */
[----:B------:R-:W-:-:S04]  /*b080*/  @!P0 MOV R0, 0x400 ;  /* 0x0000040000008802 */ /* 0x000fc80000000f00 */
[----:B0-----:R-:W-:-:S05]  /*b090*/  @!P0 LEA R0, R3, R0, 0x18 ;  /* 0x0000000003008211 */ /* 0x001fca00078ec0ff */
[----:B------:R0:W-:Y:S01]  /*b0a0*/  @!P0 STS.128 [R0+0x288d0], R16 ;  /* 0x0288d01000008388 */ /* 0x0001e20000000c00 */
[----:B------:R-:W-:Y:S06]  /*b0b0*/  BAR.ARV 0x5, 0x180 ;  /* 0x0146000000007b1d */ /* 0x000fec0000002000 */
.L_x_6733:
[----:B------:R2:W-:Y:S01]  /*b0c0*/  STL [R1+0x20], RZ ;  /* 0x000020ff01007387 */ /* 0x0005e20000100800 */
[----:B------:R-:W-:Y:S01]  /*b0d0*/  ULDC UR4, c[0x0][0xc3c] ;  /* 0x00030f0000047ab9 */ /* 0x000fe20000000800 */
[----:B------:R-:W-:Y:S01]  /*b0e0*/  IMAD.MOV.U32 R28, RZ, RZ, 0x1 ;  /* 0x00000001ff1c7424 */ /* 0x000fe200078e00ff */
[----:B-1----:R-:W-:Y:S01]  /*b0f0*/  ISETP.GE.AND P0, PT, R19, UR4, PT ;  /* 0x0000000413007c0c */ /* 0x002fe2000bf06270 */
[----:B------:R-:W-:-:S12]  /*b100*/  IMAD.MOV.U32 R25, RZ, RZ, RZ ;  /* 0x000000ffff197224 */ /* 0x000fd800078e00ff */
[----:B--2---:R-:W-:Y:S05]  /*b110*/  @P0 BRA `(.L_x_6739) ;  /* 0x0000004800d00947 */ /* 0x004fea0003800000 */
[----:B------:R-:W2:Y:S01]  /*b120*/  LDL R3, [R1+0x4] ;  /* 0x0000040001037983 */ /* 0x000ea20000100800 */
[----:B------:R-:W1:Y:S01]  /*b130*/  S2R R4, SR_TID.X ;  /* 0x0000000000047919 */ /* 0x000e620000002100 */
[----:B------:R-:W3:Y:S01]  /*b140*/  S2UR UR5, SR_CgaCtaId ;  /* 0x00000000000579c3 */ /* 0x000ee20000008800 */
[----:B------:R-:W-:Y:S01]  /*b150*/  UMOV UR4, 0x400 ;  /* 0x0000040000047882 */ /* 0x000fe20000000000 */
[----:B-1----:R-:W-:Y:S01]  /*b160*/  IMAD.SHL.U32 R30, R4, 0x8, RZ ;  /* 0x00000008041e7824 */ /* 0x002fe200078e00ff */
[----:B---3--:R-:W-:-:S04]  /*b170*/  ULEA UR4, UR5, UR4, 0x18 ;  /* 0x0000000405047291 */ /* 0x008fc8000f8ec03f */
[----:B0-----:R-:W-:-:S04]  /*b180*/  LOP3.LUT R0, R30, 0x1f8, RZ, 0xc0, !PT ;  /* 0x000001f81e007812 */ /* 0x001fc800078ec0ff */
[----:B------:R-:W-:Y:S01]  /*b190*/  LOP3.LUT R33, R0, 0x38, R4, 0x78, !PT ;  /* 0x0000003800217812 */ /* 0x000fe200078e7804 */
[----:B------:R-:W-:-:S03]  /*b1a0*/  IMAD.U32 R22, RZ, RZ, UR4 ;  /* 0x00000004ff167e24 */ /* 0x000fc6000f8e00ff */
[----:B------:R-:W-:Y:S02]  /*b1b0*/  LOP3.LUT R33, R33, 0x200, R30, 0xf8, !PT ;  /* 0x0000020021217812 */ /* 0x000fe400078ef81e */
[----:B------:R-:W-:Y:S01]  /*b1c0*/  LOP3.LUT R30, R30, 0x38, RZ, 0xc0, !PT ;  /* 0x000000381e1e7812 */ /* 0x000fe200078ec0ff */
[----:B------:R-:W-:Y:S01]  /*b1d0*/  BSSY B8, `(.L_x_6739) ;  /* 0x00004a8000087945 */ /* 0x000fe20003800000 */
[----:B------:R-:W-:Y:S01]  /*b1e0*/  IMAD.MOV.U32 R28, RZ, RZ, 0x1 ;  /* 0x00000001ff1c7424 */ /* 0x000fe200078e00ff */
[----:B------:R-:W-:Y:S02]  /*b1f0*/  MOV R25, RZ ;  /* 0x000000ff00197202 */ /* 0x000fe40000000f00 */
[----:B------:R-:W-:Y:S01]  /*b200*/  LOP3.LUT R29, R30, 0x40, RZ, 0xfc, !PT ;  /* 0x000000401e1d7812 */ /* 0x000fe200078efcff */
[----:B------:R-:W-:Y:S01]  /*b210*/  ULDC UR38, c[0x0][0xc] ;  /* 0x0000030000267ab9 */ /* 0x000fe20000000800 */
[----:B--2---:R-:W-:-:S05]  /*b220*/  LOP3.LUT R0, R3, 0x2, RZ, 0xfc, !PT ;  /* 0x0000000203007812 */ /* 0x004fca00078efcff */
[----:B------:R0:W-:Y:S04]  /*b230*/  STL [R1+0x24], R0 ;  /* 0x0000240001007387 */ /* 0x0001e80000100800 */
[----:B------:R1:W-:Y:S01]  /*b240*/  STL [R1+0x20], RZ ;  /* 0x000020ff01007387 */ /* 0x0003e20000100800 */
[----:B0-----:R-:W-:-:S05]  /*b250*/  IMAD R0, R33, 0x2, R22 ;  /* 0x0000000221007824 */ /* 0x001fca00078e0216 */
[----:B------:R1:W-:Y:S02]  /*b260*/  STL [R1], R0 ;  /* 0x0000000001007387 */ /* 0x0003e40000100800 */
.L_x_6802:
[----:B0-----:R-:W0:Y:S02]  /*b270*/  LDC.64 R2, c[0x0][0xc88] ;  /* 0x00032200ff027b82 */ /* 0x001e240000000a00 */
[----:B0-----:R-:W-:-:S05]  /*b280*/  IMAD.WIDE R2, R19, 0x4, R2 ;  /* 0x0000000413027825 */ /* 0x001fca00078e0202 */
[----:B-1----:R-:W1:Y:S01]  /*b290*/  LDG.E R31, desc[UR36][R2.64] ;  /* 0x00000024021f7981 */ /* 0x002e62000c1e1900 */
[----:B------:R-:W-:Y:S05]  /*b2a0*/  YIELD ;  /* 0x0000000000007946 */ /* 0x000fea0003800000 */
[----:B------:R-:W-:Y:S01]  /*b2b0*/  ULDC.64 UR4, c[0x0][0xa28] ;  /* 0x00028a0000047ab9 */ /* 0x000fe20000000a00 */
[----:B------:R-:W-:Y:S01]  /*b2c0*/  IMAD.MOV.U32 R36, RZ, RZ, RZ ;  /* 0x000000ffff247224 */ /* 0x000fe200078e00ff */
[----:B------:R-:W-:Y:S01]  /*b2d0*/  ISETP.NE.U32.AND P0, PT, RZ, UR4, PT ;  /* 0x00000004ff007c0c */ /* 0x000fe2000bf05070 */
[----:B------:R-:W-:-:S03]  /*b2e0*/  ULDC.64 UR6, c[0x0][0xa18] ;  /* 0x0002860000067ab9 */ /* 0x000fc60000000a00 */
[----:B------:R-:W-:Y:S02]  /*b2f0*/  ISETP.NE.AND.EX P0, PT, RZ, UR5, PT, P0 ;  /* 0x00000005ff007c0c */ /* 0x000fe4000bf05300 */
[----:B-1----:R-:W-:-:S11]  /*b300*/  SHF.R.S32.HI R0, RZ, 0x1f, R31 ;  /* 0x0000001fff007819 */ /* 0x002fd6000001141f */
[C---:B------:R-:W-:Y:S01]  /*b310*/  @P0 LEA R2, P1, R31.reuse, UR4, 0x2 ;  /* 0x000000041f020c11 */ /* 0x040fe2000f8210ff */
[C---:B------:R-:W-:Y:S01]  /*b320*/  IMAD.SHL.U32 R23, R31.reuse, 0x4, RZ ;  /* 0x000000041f177824 */ /* 0x040fe200078e00ff */
[C-C-:B------:R-:W-:Y:S01]  /*b330*/  SHF.L.U64.HI R24, R31.reuse, 0x2, R0.reuse ;  /* 0x000000021f187819 */ /* 0x140fe20000010200 */
[----:B------:R0:W-:Y:S01]  /*b340*/  STL [R1+0x10], R0 ;  /* 0x0000100001007387 */ /* 0x0001e20000100800 */
[----:B------:R-:W-:Y:S01]  /*b350*/  @P0 LEA.HI.X R3, R31, UR5, R0, 0x2, P1 ;  /* 0x000000051f030c11 */ /* 0x000fe200088f1400 */
[----:B------:R-:W-:-:S04]  /*b360*/  ULDC.64 UR4, c[0x0][0xa00] ;  /* 0x0002800000047ab9 */ /* 0x000fc80000000a00 */
[----:B------:R1:W5:Y:S01]  /*b370*/  @P0 LDG.E R36, desc[UR36][R2.64] ;  /* 0x0000002402240981 */ /* 0x000362000c1e1900 */
[----:B------:R-:W-:Y:S02]  /*b380*/  ISETP.NE.U32.AND P0, PT, RZ, UR4, PT ;  /* 0x00000004ff007c0c */ /* 0x000fe4000bf05070 */
[----:B------:R-:W-:Y:S01]  /*b390*/  LOP3.LUT R27, R27, 0xffffffef, RZ, 0xc0, !PT ;  /* 0xffffffef1b1b7812 */ /* 0x000fe200078ec0ff */
[----:B0-----:R-:W-:Y:S01]  /*b3a0*/  IMAD.MOV.U32 R0, RZ, RZ, RZ ;  /* 0x000000ffff007224 */ /* 0x001fe200078e00ff */
[----:B------:R-:W-:Y:S02]  /*b3b0*/  ISETP.NE.AND.EX P2, PT, RZ, UR5, PT, P0 ;  /* 0x00000005ff007c0c */ /* 0x000fe4000bf45300 */
[----:B------:R-:W-:Y:S02]  /*b3c0*/  ISETP.NE.U32.AND P0, PT, RZ, UR6, PT ;  /* 0x00000006ff007c0c */ /* 0x000fe4000bf05070 */
[----:B-1----:R-:W-:Y:S02]  /*b3d0*/  IADD3 R2, P1, R23, UR4, RZ ;  /* 0x0000000417027c10 */ /* 0x002fe4000ff3e0ff */
[----:B------:R-:W-:-:S02]  /*b3e0*/  ISETP.NE.AND.EX P0, PT, RZ, UR7, PT, P0 ;  /* 0x00000007ff007c0c */ /* 0x000fc4000bf05300 */
[----:B------:R-:W-:Y:S01]  /*b3f0*/  IADD3.X R3, R24, UR5, RZ, P1, !PT ;  /* 0x0000000518037c10 */ /* 0x000fe20008ffe4ff */
[----:B------:R-:W-:-:S04]  /*b400*/  ULDC.64 UR4, c[0x0][0x418] ;  /* 0x0001060000047ab9 */ /* 0x000fc80000000a00 */
[----:B------:R-:W-:Y:S01]  /*b410*/  @P2 LOP3.LUT R27, R27, 0x10, RZ, 0xfc, !PT ;  /* 0x000000101b1b2812 */ /* 0x000fe200078efcff */
[----:B--2---:R-:W2:Y:S05]  /*b420*/  @P2 LDG.E R0, desc[UR36][R2.64] ;  /* 0x0000002402002981 */ /* 0x004eaa000c1e1900 */
[----:B------:R-:W-:-:S04]  /*b430*/  @P0 IADD3 R4, P1, R23, UR6, RZ ;  /* 0x0000000617040c10 */ /* 0x000fc8000ff3e0ff */
[----:B------:R-:W-:Y:S01]  /*b440*/  @P0 IADD3.X R5, R24, UR7, RZ, P1, !PT ;  /* 0x0000000718050c10 */ /* 0x000fe20008ffe4ff */
[----:B--2---:R0:W-:Y:S04]  /*b450*/  STL [R1+0x8], R0 ;  /* 0x0000080001007387 */ /* 0x0041e80000100800 */
[----:B0-----:R-:W2:Y:S01]  /*b460*/  @P0 LDG.E R0, desc[UR36][R4.64] ;  /* 0x0000002404000981 */ /* 0x001ea2000c1e1900 */
[----:B------:R-:W-:-:S03]  /*b470*/  UISETP.NE.U32.AND UP0, UPT, UR4, URZ, UPT ;  /* 0x0000003f0400728c */ /* 0x000fc6000bf05070 */
[----:B------:R-:W-:Y:S01]  /*b480*/  ULDC UR4, c[0x0][0x424] ;  /* 0x0001090000047ab9 */ /* 0x000fe20000000800 */
[----:B------:R-:W-:-:S03]  /*b490*/  UISETP.NE.AND.EX UP0, UPT, UR5, URZ, UPT, UP0 ;  /* 0x0000003f0500728c */ /* 0x000fc6000bf05300 */
[----:B------:R-:W-:Y:S01]  /*b4a0*/  ULDC UR5, c[0x0][0x2f0] ;  /* 0x0000bc0000057ab9 */ /* 0x000fe20000000800 */
[----:B------:R-:W-:-:S04]  /*b4b0*/  USEL UR4, UR4, 0x1, UP0 ;  /* 0x0000000104047887 */ /* 0x000fc80008000000 */
[----:B------:R-:W-:-:S06]  /*b4c0*/  UIMAD UR4, UR4, UR5, URZ ;  /* 0x00000005040472a4 */ /* 0x000fcc000f8e023f */
[----:B------:R-:W-:Y:S01]  /*b4d0*/  IMAD.U32 R7, RZ, RZ, UR4 ;  /* 0x00000004ff077e24 */ /* 0x000fe2000f8e00ff */
[----:B--2---:R0:W-:Y:S01]  /*b4e0*/  @P0 STL [R1+0x14], R0 ;  /* 0x0000140001000387 */ /* 0x0041e20000100800 */
[----:B------:R-:W-:Y:S05]  /*b4f0*/  @P0 BRA `(.L_x_6740) ;  /* 0x0000000000200947 */ /* 0x000fea0003800000 */
[----:B------:R-:W-:Y:S02]  /*b500*/  ULDC UR4, c[0x0][0x288] ;  /* 0x0000a20000047ab9 */ /* 0x000fe40000000800 */
[----:B0-----:R-:W-:-:S05]  /*b510*/  MOV R0, UR4 ;  /* 0x0000000400007c02 */ /* 0x001fca0008000f00 */
[----:B------:R1:W-:Y:S01]  /*b520*/  STL [R1+0x14], R0 ;  /* 0x0000140001007387 */ /* 0x0003e20000100800 */
[----:B------:R-:W-:Y:S05]  /*b530*/  @!P2 BRA `(.L_x_6740) ;  /* 0x000000000010a947 */ /* 0x000fea0003800000 */
[----:B------:R-:W2:Y:S04]  /*b540*/  LDG.E R5, desc[UR36][R2.64] ;  /* 0x0000002402057981 */ /* 0x000ea8000c1e1900 */
[----:B-1----:R-:W2:Y:S02]  /*b550*/  LDG.E R0, desc[UR36][R2.64+0x4] ;  /* 0x0000042402007981 */ /* 0x002ea4000c1e1900 */
[----:B--2---:R-:W-:-:S05]  /*b560*/  IMAD.IADD R0, R0, 0x1, -R5 ;  /* 0x0000000100007824 */ /* 0x004fca00078e0a05 */
[----:B------:R2:W-:Y:S02]  /*b570*/  STL [R1+0x14], R0 ;  /* 0x0000140001007387 */ /* 0x0005e40000100800 */
.L_x_6740:
[----:B------:R-:W-:Y:S01]  /*b580*/  ULDC.64 UR4, c[0x0][0xa20] ;  /* 0x0002880000047ab9 */ /* 0x000fe20000000a00 */
[----:B------:R-:W-:Y:S01]  /*b590*/  IMAD.MOV.U32 R32, RZ, RZ, R31 ;  /* 0x000000ffff207224 */ /* 0x000fe200078e001f */
[----:B------:R-:W-:-:S04]  /*b5a0*/  ISETP.NE.U32.AND P0, PT, RZ, UR4, PT ;  /* 0x00000004ff007c0c */ /* 0x000fc8000bf05070 */
[----:B------:R-:W-:-:S13]  /*b5b0*/  ISETP.NE.AND.EX P0, PT, RZ, UR5, PT, P0 ;  /* 0x00000005ff007c0c */ /* 0x000fda000bf05300 */
[----:B------:R-:W-:Y:S05]  /*b5c0*/  @!P0 BRA `(.L_x_6741) ;  /* 0x0000000000108947 */ /* 0x000fea0003800000 */
[----:B------:R-:W-:-:S04]  /*b5d0*/  IADD3 R2, P0, R23, UR4, RZ ;  /* 0x0000000417027c10 */ /* 0x000fc8000ff1e0ff */
[----:B------:R-:W-:-:S05]  /*b5e0*/  IADD3.X R3, R24, UR5, RZ, P0, !PT ;  /* 0x0000000518037c10 */ /* 0x000fca00087fe4ff */
[----:B------:R3:W5:Y:S01]  /*b5f0*/  LDG.E R7, desc[UR36][R2.64] ;  /* 0x0000002402077981 */ /* 0x000762000c1e1900 */
[----:B------:R-:W-:Y:S05]  /*b600*/  BRA `(.L_x_6742) ;  /* 0x0000000000247947 */ /* 0x000fea0003800000 */
.L_x_6741:
[----:B------:R-:W-:Y:S02]  /*b610*/  ULDC.64 UR4, c[0x0][0xa08] ;  /* 0x0002820000047ab9 */ /* 0x000fe40000000a00 */
[----:B------:R-:W-:-:S04]  /*b620*/  ISETP.NE.U32.AND P0, PT, RZ, UR4, PT ;  /* 0x00000004ff007c0c */ /* 0x000fc8000bf05070 */
[----:B------:R-:W-:-:S13]  /*b630*/  ISETP.NE.AND.EX P0, PT, RZ, UR5, PT, P0 ;  /* 0x00000005ff007c0c */ /* 0x000fda000bf05300 */
[----:B------:R-:W-:Y:S05]  /*b640*/  @!P0 BRA `(.L_x_6742) ;  /* 0x0000000000148947 */ /* 0x000fea0003800000 */
[----:B------:R-:W3:Y:S02]  /*b650*/  LDC.64 R2, c[0x0][0xa08] ;  /* 0x00028200ff027b82 */ /* 0x000ee40000000a00 */
[----:B---3--:R-:W-:-:S05]  /*b660*/  IMAD.WIDE R2, R32, 0x4, R2 ;  /* 0x0000000420027825 */ /* 0x008fca00078e0202 */
[----:B------:R-:W3:Y:S04]  /*b670*/  LDG.E R7, desc[UR36][R2.64] ;  /* 0x0000002402077981 */ /* 0x000ee8000c1e1900 */
[----:B012---:R-:W3:Y:S02]  /*b680*/  LDG.E R0, desc[UR36][R2.64+0x4] ;  /* 0x0000042402007981 */ /* 0x007ee4000c1e1900 */
[----:B---3--:R-:W-:-:S07]  /*b690*/  IMAD.IADD R7, R0, 0x1, -R7 ;  /* 0x0000000100077824 */ /* 0x008fce00078e0a07 */
.L_x_6742:
[----:B-----5:R-:W-:Y:S01]  /*b6a0*/  IMAD.IADD R34, R7, 0x1, -R36 ;  /* 0x0000000107227824 */ /* 0x020fe200078e0a24 */
[----:B------:R-:W-:Y:S03]  /*b6b0*/  BSSY B0, `(.L_x_6743) ;  /* 0x0000029000007945 */ /* 0x000fe60003800000 */
[C---:B012---:R-:W-:Y:S01]  /*b6c0*/  VIADD R0, R34.reuse, 0x7f ;  /* 0x0000007f22007836 */ /* 0x047fe20000000000 */
[----:B------:R-:W-:-:S04]  /*b6d0*/  ISETP.GE.AND P0, PT, R34, 0x1, PT ;  /* 0x000000012200780c */ /* 0x000fc80003f06270 */
[----:B---3--:R-:W-:-:S04]  /*b6e0*/  SHF.R.S32.HI R3, RZ, 0x1f, R0 ;  /* 0x0000001fff037819 */ /* 0x008fc80000011400 */
[----:B------:R-:W-:Y:S02]  /*b6f0*/  LEA.HI R2, R3, R0, RZ, 0x7 ;  /* 0x0000000003027211 */ /* 0x000fe400078f38ff */
[----:B------:R-:W-:-:S04]  /*b700*/  LOP3.LUT R0, R18, 0xff000000, RZ, 0xc0, !PT ;  /* 0xff00000012007812 */ /* 0x000fc800078ec0ff */
[----:B------:R-:W-:Y:S02]  /*b710*/  SHF.R.U32.HI R3, RZ, 0x8, R0 ;  /* 0x00000008ff037819 */ /* 0x000fe40000011600 */
[----:B------:R-:W-:-:S04]  /*b720*/  LOP3.LUT R0, R18, 0xff0000, RZ, 0xc0, !PT ;  /* 0x00ff000012007812 */ /* 0x000fc800078ec0ff */
[----:B------:R-:W-:Y:S02]  /*b730*/  LEA.HI R3, R0, R3, RZ, 0x10 ;  /* 0x0000000300037211 */ /* 0x000fe400078f80ff */
[----:B------:R-:W-:Y:S01]  /*b740*/  SHF.R.S32.HI R0, RZ, 0x7, R2 ;  /* 0x00000007ff007819 */ /* 0x000fe20000011402 */
[----:B------:R-:W-:Y:S01]  /*b750*/  IMAD.MOV.U32 R2, RZ, RZ, RZ ;  /* 0x000000ffff027224 */ /* 0x000fe200078e00ff */
[----:B------:R-:W-:Y:S01]  /*b760*/  LOP3.LUT R35, R3, 0xff, RZ, 0xc0, !PT ;  /* 0x000000ff03237812 */ /* 0x000fe200078ec0ff */
        /* <DEDUP_REMOVED lines=11> */
[----:B0-----:R-:W-:-:S06]  /*b820*/  IADD3 R3, R7, 0xffffffe, RZ ;  /* 0x0ffffffe07037810 */ /* 0x001fcc0007ffe0ff */
        /* <DEDUP_REMOVED lines=17> */
.L_x_6744:
[----:B------:R-:W-:Y:S05]  /*b940*/  BSYNC B0 ;  /* 0x0000000000007941 */ /* 0x000fea0003800000 */
.L_x_6743:
[-C--:B------:R-:W-:Y:S01]  /*b950*/  IMAD R35, R35, R2.reuse, RZ ;  /* 0x0000000223237224 */ /* 0x080fe200078e02ff */
[----:B------:R-:W-:Y:S04]  /*b960*/  BSSY B7, `(.L_x_6745) ;  /* 0x000036c000077945 */ /* 0x000fe80003800000 */
[----:B------:R-:W-:-:S04]  /*b970*/  VIADDMNMX R0, R35, R2, R0, PT ;  /* 0x0000000223007246 */ /* 0x000fc80003800100 */
        /* <DEDUP_REMOVED lines=20> */
.L_x_6746:
        /* <DEDUP_REMOVED lines=20> */
.L_x_6749:
[----:B------:R-:W-:Y:S05]  /*bc00*/  BSYNC B6 ;  /* 0x0000000000067941 */ /* 0x000fea0003800000 */
.L_x_6748:
        /* <DEDUP_REMOVED lines=20> */
.L_x_6752:
        /* <DEDUP_REMOVED lines=15> */
.L_x_6751:
[----:B------:R-:W-:Y:S05]  /*be40*/  BSYNC B6 ;  /* 0x0000000000067941 */ /* 0x000fea0003800000 */
.L_x_6750:
[----:B------:R-:W2:Y:S01]  /*be50*/  LDL R26, [R1+0x18] ;  /* 0x00001800011a7983 */ /* 0x000ea20000100800 */
[----:B------:R-:W-:Y:S01]  /*be60*/  ULDC.64 UR4, c[0x0][0x9f8] ;  /* 0x00027e0000047ab9 */ /* 0x000fe20000000a00 */
[----:B------:R-:W0:Y:S01]  /*be70*/  LDC R10, c[0x0][0x430] ;  /* 0x00010c00ff0a7b82 */ /* 0x000e220000000800 */
[----:B------:R-:W-:Y:S01]  /*be80*/  ISETP.NE.U32.AND P0, PT, RZ, UR4, PT ;  /* 0x00000004ff007c0c */ /* 0x000fe2000bf05070 */
[----:B------:R-:W3:Y:S03]  /*be90*/  LDL R20, [R1+0x24] ;  /* 0x0000240001147983 */ /* 0x000ee60000100800 */
[----:B------:R-:W-:-:S13]  /*bea0*/  ISETP.NE.AND.EX P0, PT, RZ, UR5, PT, P0 ;  /* 0x00000005ff007c0c */ /* 0x000fda000bf05300 */
[----:B------:R-:W-:Y:S01]  /*beb0*/  @P0 IADD3 R2, P1, R23, UR4, RZ ;  /* 0x0000000417020c10 */ /* 0x000fe2000ff3e0ff */
[----:B------:R-:W1:Y:S01]  /*bec0*/  S2R R0, SR_TID.X ;  /* 0x0000000000007919 */ /* 0x000e620000002100 */
[----:B------:R-:W4:Y:S02]  /*bed0*/  S2R R21, SR_TID.X ;  /* 0x0000000000157919 */ /* 0x000f240000002100 */
[----:B------:R-:W-:Y:S01]  /*bee0*/  @P0 IADD3.X R3, R24, UR5, RZ, P1, !PT ;  /* 0x0000000518030c10 */ /* 0x000fe20008ffe4ff */
[----:B------:R-:W-:-:S04]  /*bef0*/  ULDC UR4, c[0x0][0x2f4] ;  /* 0x0000bd0000047ab9 */ /* 0x000fc80000000800 */
[----:B------:R2:W3:Y:S01]  /*bf00*/  @P0 LDG.E R32, desc[UR36][R2.64] ;  /* 0x0000002402200981 */ /* 0x0004e2000c1e1900 */
[----:B0-----:R-:W-:Y:S02]  /*bf10*/  ISETP.NE.AND P2, PT, R10, 0x1, PT ;  /* 0x000000010a00780c */ /* 0x001fe40003f45270 */
[----:B------:R-:W-:-:S11]  /*bf20*/  LOP3.LUT R27, R27, 0xfffffff7, RZ, 0xc0, !PT ;  /* 0xfffffff71b1b7812 */ /* 0x000fd600078ec0ff */
[----:B------:R-:W0:Y:S01]  /*bf30*/  @P2 LDC R7, c[0x0][0x434] ;  /* 0x00010d00ff072b82 */ /* 0x000e220000000800 */
[----:B------:R-:W-:Y:S01]  /*bf40*/  @P2 LOP3.LUT R27, R27, 0x8, RZ, 0xfc, !PT ;  /* 0x000000081b1b2812 */ /* 0x000fe200078efcff */
[----:B-1----:R-:W-:-:S06]  /*bf50*/  IMAD.SHL.U32 R0, R0, 0x10, RZ ;  /* 0x0000001000007824 */ /* 0x002fcc00078e00ff */
[----:B------:R-:W1:Y:S01]  /*bf60*/  @P2 LDC R5, c[0x0][0x438] ;  /* 0x00010e00ff052b82 */ /* 0x000e620000000800 */
[----:B----4-:R-:W-:Y:S02]  /*bf70*/  LOP3.LUT R21, R21, 0x7f, RZ, 0xc0, !PT ;  /* 0x0000007f15157812 */ /* 0x010fe400078ec0ff */
[----:B------:R-:W-:Y:S02]  /*bf80*/  LOP3.LUT R0, R0, 0x70, RZ, 0xc0, !PT ;  /* 0x0000007000007812 */ /* 0x000fe400078ec0ff */
[----:B------:R-:W-:Y:S02]  /*bf90*/  SHF.R.U32.HI R21, RZ, 0x3, R21 ;  /* 0x00000003ff157819 */ /* 0x000fe40000011615 */
[----:B------:R-:W-:Y:S01]  /*bfa0*/  LOP3.LUT R27, R27, 0xfffffffb, RZ, 0xc0, !PT ;  /* 0xfffffffb1b1b7812 */ /* 0x000fe200078ec0ff */
[----:B------:R-:W-:Y:S01]  /*bfb0*/  UMOV UR5, 0xffffffff ;  /* 0xffffffff00057882 */ /* 0x000fe20000000000 */
[----:B--2---:R-:W-:-:S04]  /*bfc0*/  VIADD R26, R26, 0xffffffff ;  /* 0xffffffff1a1a7836 */ /* 0x004fc80000000000 */
[----:B------:R-:W-:-:S05]  /*bfd0*/  IMAD.SHL.U32 R8, R26, 0x80, RZ ;  /* 0x000000801a087824 */ /* 0x000fca00078e00ff */
[----:B------:R-:W-:-:S04]  /*bfe0*/  LOP3.LUT R9, R8, R21, R0, 0xfe, !PT ;  /* 0x0000001508097212 */ /* 0x000fc800078efe00 */
[C---:B------:R-:W-:Y:S01]  /*bff0*/  ISETP.GE.AND P0, PT, R9.reuse, R34, PT ;  /* 0x000000220900720c */ /* 0x040fe20003f06270 */
[----:B------:R-:W-:-:S04]  /*c000*/  IMAD.IADD R0, R9, 0x1, R36 ;  /* 0x0000000109007824 */ /* 0x000fc800078e0224 */
[----:B0-----:R-:W-:-:S04]  /*c010*/  @P2 IMAD.HI.U32 R6, R0, R7, RZ ;  /* 0x0000000700062227 */ /* 0x001fc800078e00ff */
[----:B------:R-:W-:Y:S01]  /*c020*/  IMAD.MOV.U32 R4, RZ, RZ, R0 ;  /* 0x000000ffff047224 */ /* 0x000fe200078e0000 */
[----:B-1----:R-:W-:-:S03]  /*c030*/  @P2 SHF.R.U32.HI R4, RZ, R5, R6 ;  /* 0x00000005ff042219 */ /* 0x002fc60000011606 */
[----:B------:R-:W0:Y:S01]  /*c040*/  @!P0 LDC.64 R2, c[0x0][0x428] ;  /* 0x00010a00ff028b82 */ /* 0x000e220000000a00 */
[----:B------:R-:W-:Y:S02]  /*c050*/  IADD3 R5, -R4, RZ, RZ ;  /* 0x000000ff04057210 */ /* 0x000fe40007ffe1ff */
[----:B---3--:R-:W-:-:S03]  /*c060*/  SHF.R.S32.HI R37, RZ, 0x1f, R32 ;  /* 0x0000001fff257819 */ /* 0x008fc60000011420 */
[----:B------:R-:W-:Y:S01]  /*c070*/  IMAD R0, R10, R5, R0 ;  /* 0x000000050a007224 */ /* 0x000fe200078e0200 */
[--C-:B------:R-:W-:Y:S01]  /*c080*/  @!P0 SHF.R.S32.HI R5, RZ, 0x1f, R4.reuse ;  /* 0x0000001fff058819 */ /* 0x100fe20000011404 */
[-C--:B0-----:R-:W-:Y:S02]  /*c090*/  @!P0 IMAD R6, R37, R2.reuse, RZ ;  /* 0x0000000225068224 */ /* 0x081fe400078e02ff */
[----:B------:R-:W-:-:S04]  /*c0a0*/  @!P0 IMAD.WIDE.U32 R4, R32, R2, R4 ;  /* 0x0000000220048225 */ /* 0x000fc800078e0004 */
[----:B------:R-:W-:Y:S02]  /*c0b0*/  @!P0 IMAD R6, R32, R3, R6 ;  /* 0x0000000320068224 */ /* 0x000fe400078e0206 */
[----:B------:R-:W0:Y:S02]  /*c0c0*/  @!P0 LDC.64 R2, c[0x0][0x418] ;  /* 0x00010600ff028b82 */ /* 0x000e240000000a00 */
[----:B------:R-:W-:Y:S01]  /*c0d0*/  @!P0 IMAD.IADD R6, R5, 0x1, R6 ;  /* 0x0000000105068824 */ /* 0x000fe200078e0206 */
[----:B------:R-:W-:Y:S02]  /*c0e0*/  ISETP.NE.AND P2, PT, R20, 0x3, PT ;  /* 0x000000031400780c */ /* 0x000fe40003f45270 */
[----:B0-----:R-:W-:-:S04]  /*c0f0*/  @!P0 LEA R2, P1, R4, R2, 0x2 ;  /* 0x0000000204028211 */ /* 0x001fc800078210ff */
[----:B------:R-:W-:Y:S01]  /*c100*/  @!P0 LEA.HI.X R3, R4, R3, R6, 0x2, P1 ;  /* 0x0000000304038211 */ /* 0x000fe200008f1406 */
[----:B------:R-:W-:-:S06]  /*c110*/  IMAD.MOV.U32 R4, RZ, RZ, RZ ;  /* 0x000000ffff047224 */ /* 0x000fcc00078e00ff */
[----:B------:R0:W5:Y:S01]  /*c120*/  @!P0 LDG.E R4, desc[UR36][R2.64] ;  /* 0x0000002402048981 */ /* 0x000162000c1e1900 */
[----:B------:R-:W-:Y:S02]  /*c130*/  ISETP.GE.AND P0, PT, R30, UR4, PT ;  /* 0x000000041e007c0c */ /* 0x000fe4000bf06270 */
[----:B------:R-:W-:-:S04]  /*c140*/  @P2 LOP3.LUT R27, R27, 0x4, RZ, 0xfc, !PT ;  /* 0x000000041b1b2812 */ /* 0x000fc800078efcff */
[----:B------:R-:W-:-:S07]  /*c150*/  LOP3.LUT R27, R27, 0xfffffffd, RZ, 0xc0, !PT ;  /* 0xfffffffd1b1b7812 */ /* 0x000fce00078ec0ff */
[----:B------:R-:W-:Y:S02]  /*c160*/  @P0 LOP3.LUT R27, R27, 0x2, RZ, 0xfc, !PT ;  /* 0x000000021b1b0812 */ /* 0x000fe400078efcff */
[----:B------:R-:W-:Y:S02]  /*c170*/  ISETP.GE.AND P0, PT, R29, UR4, PT ;  /* 0x000000041d007c0c */ /* 0x000fe4000bf06270 */
[----:B------:R-:W-:-:S11]  /*c180*/  LOP3.LUT R27, R27, 0xfffffffe, RZ, 0xc0, !PT ;  /* 0xfffffffe1b1b7812 */ /* 0x000fd600078ec0ff */
[----:B------:R-:W-:Y:S01]  /*c190*/  @P0 LOP3.LUT R27, R27, 0x1, RZ, 0xfc, !PT ;  /* 0x000000011b1b0812 */ /* 0x000fe200078efcff */
[----:B0-----:R-:W-:Y:S06]  /*c1a0*/  BRA.DIV UR5, `(.L_x_6753) ;  /* 0x0000004205087947 */ /* 0x001fec000b800000 */
.L_x_6819:
[----:B------:R-:W-:Y:S01]  /*c1b0*/  LOP3.LUT R24, R18, 0xffff, RZ, 0xc0, !PT ;  /* 0x0000ffff12187812 */ /* 0x000fe200078ec0ff */
[----:B------:R-:W-:Y:S06]  /*c1c0*/  @!P2 BRA `(.L_x_6754) ;  /* 0x000000000004a947 */ /* 0x000fec0003800000 */
[----:B------:R-:W-:Y:S01]  /*c1d0*/  BPT.TRAP 0x1 ;  /* 0x000000040000795c */ /* 0x000fe20000300000 */
.L_x_6754:
        /* <DEDUP_REMOVED lines=23> */
.L_x_6820:
[----:B------:R-:W-:Y:S05]  /*c350*/  BSYNC B0 ;  /* 0x0000000000007941 */ /* 0x000fea0003800000 */
.L_x_6755:
[----:B------:R-:W1:Y:S01]  /*c360*/  S2R R9, SR_TID.X ;  /* 0x0000000000097919 */ /* 0x000e620000002100 */
[----:B------:R-:W-:Y:S01]  /*c370*/  ULDC.64 UR4, c[0x0][0x300] ;  /* 0x0000c00000047ab9 */ /* 0x000fe20000000a00 */
[----:B------:R-:W-:Y:S01]  /*c380*/  ULDC.64 UR6, c[0x0][0x2e8] ;  /* 0x0000ba0000067ab9 */ /* 0x000fe20000000a00 */
[----:B------:R-:W-:Y:S01]  /*c390*/  IMAD R5, R5, UR4, RZ ;  /* 0x0000000405057c24 */ /* 0x000fe2000f8e02ff */
[C---:B------:R-:W-:Y:S01]  /*c3a0*/  LOP3.LUT P3, RZ, R27.reuse, 0x2, RZ, 0xc0, !PT ;  /* 0x000000021bff7812 */ /* 0x040fe2000786c0ff */
[----:B0-----:R-:W-:Y:S01]  /*c3b0*/  IMAD.WIDE.U32 R2, R0, UR4, RZ ;  /* 0x0000000400027c25 */ /* 0x001fe2000f8e00ff */
[----:B------:R-:W-:-:S03]  /*c3c0*/  LOP3.LUT P2, RZ, R27, 0x1, RZ, 0xc0, !PT ;  /* 0x000000011bff7812 */ /* 0x000fc6000784c0ff */
[----:B------:R-:W-:Y:S01]  /*c3d0*/  IMAD R5, R0, UR5, R5 ;  /* 0x0000000500057c24 */ /* 0x000fe2000f8e0205 */
[----:B------:R-:W-:Y:S02]  /*c3e0*/  ULDC.64 UR4, c[0x0][0x310] ;  /* 0x0000c40000047ab9 */ /* 0x000fe40000000a00 */
[----:B------:R-:W-:Y:S02]  /*c3f0*/  IMAD R6, R6, UR4, RZ ;  /* 0x0000000406067c24 */ /* 0x000fe4000f8e02ff */
[----:B------:R-:W-:Y:S02]  /*c400*/  IMAD.IADD R3, R3, 0x1, R5 ;  /* 0x0000000103037824 */ /* 0x000fe400078e0205 */
[C---:B------:R-:W-:Y:S02]  /*c410*/  IMAD R6, R4.reuse, UR5, R6 ;  /* 0x0000000504067c24 */ /* 0x040fe4000f8e0206 */
[----:B------:R-:W-:Y:S01]  /*c420*/  IMAD.WIDE.U32 R2, R4, UR4, R2 ;  /* 0x0000000404027c25 */ /* 0x000fe2000f8e0002 */
[----:B------:R-:W-:-:S03]  /*c430*/  ULDC.64 UR4, c[0x0][0x308] ;  /* 0x0000c20000047ab9 */ /* 0x000fc60000000a00 */
[----:B------:R-:W-:Y:S01]  /*c440*/  IMAD R5, R25, 0x4000, R33 ;  /* 0x0000400019057824 */ /* 0x000fe200078e0221 */
[----:B------:R-:W-:-:S03]  /*c450*/  IADD3 R3, R3, R6, RZ ;  /* 0x0000000603037210 */ /* 0x000fc60007ffe0ff */
[C---:B------:R-:W-:Y:S01]  /*c460*/  IMAD.WIDE.U32 R2, R24.reuse, UR4, R2 ;  /* 0x0000000418027c25 */ /* 0x040fe2000f8e0002 */
[----:B------:R-:W-:Y:S01]  /*c470*/  UMOV UR4, 0xffffffff ;  /* 0xffffffff00047882 */ /* 0x000fe20000000000 */
[----:B-1----:R-:W-:Y:S02]  /*c480*/  LOP3.LUT R9, R9, 0x7f, RZ, 0xc0, !PT ;  /* 0x0000007f09097812 */ /* 0x002fe400078ec0ff */
[----:B------:R-:W-:Y:S01]  /*c490*/  IMAD R0, R24, UR5, R3 ;  /* 0x0000000518007c24 */ /* 0x000fe2000f8e0203 */
[C---:B------:R-:W-:Y:S02]  /*c4a0*/  LEA R4, P0, R2.reuse, UR6, 0x1 ;  /* 0x0000000602047c11 */ /* 0x040fe4000f8008ff */
[----:B------:R-:W-:Y:S02]  /*c4b0*/  SHF.R.U32.HI R9, RZ, 0x3, R9 ;  /* 0x00000003ff097819 */ /* 0x000fe40000011609 */
[----:B------:R-:W-:Y:S02]  /*c4c0*/  LEA.HI.X R0, R2, UR7, R0, 0x1, P0 ;  /* 0x0000000702007c11 */ /* 0x000fe400080f0c00 */
[----:B------:R-:W-:-:S04]  /*c4d0*/  IADD3 R6, -R9, R34, -R8 ;  /* 0x0000002209067210 */ /* 0x000fc80007ffe908 */
        /* <DEDUP_REMOVED lines=79> */
[----:B------:R0:W-:Y:S04]  /*c9d0*/  @P1 LDGSTS.E.BYPASS.LTC128B.128 [R8+0x1f400], desc[UR36][R2.64+0x80], !P2 ;  /* 0x1f40008002081fae */ /* 0x0001e8000d101d64 */
[----:B0-2---:R0:W1:Y:S02]  /*c9e0*/  SHFL.IDX PT, R2, R4, 0x7, 0x181f ;  /* 0x00f81f0004027f89 */ /* 0x00506400000e0000 */
.L_x_6838:
        /* <DEDUP_REMOVED lines=8> */
[----:B------:R1:W-:Y:S01]  /*ca70*/  @P0 LDGSTS.E.BYPASS.LTC128B.128 [R5+0x1fc00], desc[UR36][R2.64+0x80], !P2 ;  /* 0x1fc0008002050fae */ /* 0x0003e2000d101d64 */
[----:B------:R-:W-:Y:S01]  /*ca80*/  PLOP3.LUT P0, PT, PT, PT, PT, 0x80, 0x0 ;  /* 0x000000000000781c */ /* 0x000fe20003f0f070 */
[----:B------:R-:W-:-:S12]  /*ca90*/  NOP ;  /* 0x0000000000007918 */ /* 0x000fd80000000000 */
.L_x_6758:
        /* <DEDUP_REMOVED lines=11> */
.L_x_6759:
[----:B-1----:R1:W5:Y:S01]  /*cb50*/  LDL.LU R3, [R1+0x8] ;  /* 0x0000080001037983 */ /* 0x0023620000300800 */
[----:B------:R1:W-:Y:S03]  /*cb60*/  SYNCS.ARRIVE.TRANS64.A1T0 RZ, [R7+URZ+0x28830], RZ ;  /* 0x028830ff07ff79a7 */ /* 0x0003e6000810003f */
[----:B0-----:R1:W5:Y:S02]  /*cb70*/  LDL.LU R4, [R1+0x10] ;  /* 0x0000100001047983 */ /* 0x0013640000300800 */
[----:B------:R-:W-:Y:S05]  /*cb80*/  WARPSYNC.ALL ;  /* 0x0000000000007948 */ /* 0x000fea0003800000 */
[----:B------:R-:W-:Y:S01]  /*cb90*/  ULDC.64 UR4, c[0x0][0x298] ;  /* 0x0000a60000047ab9 */ /* 0x000fe20000000a00 */
[----:B------:R-:W-:Y:S01]  /*cba0*/  VIADD R2, R22, 0x10400 ;  /* 0x0001040016027836 */ /* 0x000fe20000000000 */
[----:B------:R-:W-:Y:S01]  /*cbb0*/  BAR.SYNC.DEFER_BLOCKING 0x8, 0x180 ;  /* 0x0206000000007b1d */ /* 0x000fe20000010000 */
[----:B------:R-:W-:-:S03]  /*cbc0*/  LOP3.LUT P1, RZ, R27, 0x10, RZ, 0xc0, !PT ;  /* 0x000000101bff7812 */ /* 0x000fc6000782c0ff */
[----:B------:R-:W-:Y:S02]  /*cbd0*/  LOP3.LUT P0, RZ, R2, 0x3ff, RZ, 0xc0, !PT ;  /* 0x000003ff02ff7812 */ /* 0x000fe4000780c0ff */
[----:B------:R-:W-:Y:S01]  /*cbe0*/  BSSY B6, `(.L_x_6760) ;  /* 0x000001c000067945 */ /* 0x000fe20003800000 */
[----:B------:R-:W-:Y:S02]  /*cbf0*/  SEL R31, R31, RZ, !P1 ;  /* 0x000000ff1f1f7207 */ /* 0x000fe40004800000 */
[----:B-----5:R-:W-:Y:S02]  /*cc00*/  SHF.R.S32.HI R0, RZ, 0x1f, R3 ;  /* 0x0000001fff007819 */ /* 0x020fe40000011403 */
[----:B------:R-:W-:-:S03]  /*cc10*/  SEL R4, R4, RZ, !P1 ;  /* 0x000000ff04047207 */ /* 0x000fc60004800000 */
[----:B------:R-:W-:-:S04]  /*cc20*/  IMAD R0, R0, UR4, RZ ;  /* 0x0000000400007c24 */ /* 0x000fc8000f8e02ff */
[C---:B------:R-:W-:Y:S02]  /*cc30*/  IMAD R0, R3.reuse, UR5, R0 ;  /* 0x0000000503007c24 */ /* 0x040fe4000f8e0200 */
[----:B------:R-:W-:-:S04]  /*cc40*/  IMAD.WIDE.U32 R2, R3, UR4, RZ ;  /* 0x0000000403027c25 */ /* 0x000fc8000f8e00ff */
[----:B------:R-:W-:Y:S01]  /*cc50*/  IMAD.IADD R0, R3, 0x1, R0 ;  /* 0x0000000103007824 */ /* 0x000fe200078e0200 */
[----:B------:R0:W-:Y:S04]  /*cc60*/  STL.64 [R1+0x8], R2 ;  /* 0x0000080201007387 */ /* 0x0001e80000100a00 */
[----:B------:R0:W-:Y:S04]  /*cc70*/  STL [R1+0x1c], R4 ;  /* 0x00001c0401007387 */ /* 0x0001e80000100800 */
[----:B------:R0:W-:Y:S01]  /*cc80*/  STL [R1+0x10], R0 ;  /* 0x0000100001007387 */ /* 0x0001e20000100800 */
[----:B------:R-:W-:Y:S05]  /*cc90*/  @!P0 BRA `(.L_x_6761) ;  /* 0x0000000000408947 */ /* 0x000fea0003800000 */
        /* <DEDUP_REMOVED lines=8> */
[----:B------:R-:W-:Y:S01]  /*cd20*/  MOV R13, RZ ;  /* 0x000000ff000d7202 */ /* 0x000fe20000000f00 */
[----:B-1----:R-:W-:Y:S02]  /*cd30*/  IMAD.U32 R7, RZ, RZ, UR7 ;  /* 0x00000007ff077e24 */ /* 0x002fe4000f8e00ff */
[----:B------:R-:W-:-:S02]  /*cd40*/  IMAD.U32 R10, RZ, RZ, UR8 ;  /* 0x00000008ff0a7e24 */ /* 0x000fc4000f8e00ff */
[----:B------:R-:W-:Y:S02]  /*cd50*/  IMAD.U32 R11, RZ, RZ, UR9 ;  /* 0x00000009ff0b7e24 */ /* 0x000fe4000f8e00ff */
[----:B------:R-:W-:Y:S02]  /*cd60*/  IMAD.MOV.U32 R8, RZ, RZ, 0x70 ;  /* 0x00000070ff087424 */ /* 0x000fe400078e00ff */
[----:B------:R-:W-:-:S07]  /*cd70*/  IMAD.MOV.U32 R12, RZ, RZ, 0x1 ;  /* 0x00000001ff0c7424 */ /* 0x000fce00078e00ff */
[----:B------:R-:W-:-:S07]  /*cd80*/  LEPC R20, `(.L_x_6761) ;  /* 0x000000001014794e */ /* 0x000fce0000000000 */
[----:B0-----:R-:W-:Y:S05]  /*cd90*/  CALL.ABS.NOINC R2 ;  /* 0x0000000002007343 */ /* 0x001fea0003c00000 */
.L_x_6761:
[----:B------:R-:W-:Y:S05]  /*cda0*/  BSYNC B6 ;  /* 0x0000000000067941 */ /* 0x000fea0003800000 */
.L_x_6760:
[----:B------:R-:W2:Y:S01]  /*cdb0*/  LDL.LU R20, [R1+0x1c] ;  /* 0x00001c0001147983 */ /* 0x000ea20000300800 */
[----:B------:R-:W-:Y:S01]  /*cdc0*/  ULDC.64 UR4, c[0x0][0x2d8] ;  /* 0x0000b60000047ab9 */ /* 0x000fe20000000a00 */
[----:B------:R-:W3:Y:S02]  /*cdd0*/  LDC R6, c[0x0][0x448] ;  /* 0x00011200ff067b82 */ /* 0x000ee40000000800 */
[----:B------:R-:W4:Y:S04]  /*cde0*/  LDL.LU R21, [R1+0x10] ;  /* 0x0000100001157983 */ /* 0x000f280000300800 */
[----:B0-----:R-:W4:Y:S04]  /*cdf0*/  LDL.LU.64 R2, [R1+0x8] ;  /* 0x0000080001027983 */ /* 0x001f280000300a00 */
[----:B------:R0:W5:Y:S01]  /*ce00*/  LDL R9, [R1] ;  /* 0x0000000001097983 */ /* 0x0001620000100800 */
[----:B---3--:R-:W-:Y:S01]  /*ce10*/  ISETP.NE.AND P0, PT, R6, 0x1, PT ;  /* 0x000000010600780c */ /* 0x008fe20003f05270 */
[----:B------:R-:W-:-:S12]  /*ce20*/  IMAD.SHL.U32 R4, R17, 0x80, RZ ;  /* 0x0000008011047824 */ /* 0x000fd800078e00ff */
[----:B-1----:R-:W1:Y:S01]  /*ce30*/  @P0 LDC R7, c[0x0][0x450] ;  /* 0x00011400ff070b82 */ /* 0x002e620000000800 */
[----:B----4-:R-:W-:Y:S02]  /*ce40*/  IMAD.MOV.U32 R3, RZ, RZ, R21 ;  /* 0x000000ffff037224 */ /* 0x010fe400078e0015 */
[----:B------:R-:W3:Y:S01]  /*ce50*/  S2R R21, SR_TID.X ;  /* 0x0000000000157919 */ /* 0x000ee20000002100 */
[----:B------:R-:W-:-:S04]  /*ce60*/  IMAD.WIDE.U32 R2, R24, UR4, R2 ;  /* 0x0000000418027c25 */ /* 0x000fc8000f8e0002 */
[----:B------:R-:W-:Y:S01]  /*ce70*/  IMAD R3, R24, UR5, R3 ;  /* 0x0000000518037c24 */ /* 0x000fe2000f8e0203 */
[----:B------:R-:W-:Y:S02]  /*ce80*/  ULDC.64 UR4, c[0x0][0x2e0] ;  /* 0x0000b80000047ab9 */ /* 0x000fe40000000a00 */
[----:B--2---:R-:W-:Y:S02]  /*ce90*/  IMAD R0, R20, UR4, RZ ;  /* 0x0000000414007c24 */ /* 0x004fe4000f8e02ff */
[----:B------:R-:W2:Y:S01]  /*cea0*/  S2R R20, SR_TID.X ;  /* 0x0000000000147919 */ /* 0x000ea20000002100 */
[----:B------:R-:W-:-:S04]  /*ceb0*/  IMAD.WIDE.U32 R2, R31, UR4, R2 ;  /* 0x000000041f027c25 */ /* 0x000fc8000f8e0002 */
[----:B------:R-:W-:Y:S01]  /*cec0*/  IMAD R0, R31, UR5, R0 ;  /* 0x000000051f007c24 */ /* 0x000fe2000f8e0200 */
[----:B------:R-:W-:-:S03]  /*ced0*/  ULDC.64 UR4, c[0x0][0x2d0] ;  /* 0x0000b40000047ab9 */ /* 0x000fc60000000a00 */
[----:B------:R-:W-:Y:S02]  /*cee0*/  IMAD.IADD R3, R3, 0x1, R0 ;  /* 0x0000000103037824 */ /* 0x000fe400078e0200 */
[----:B------:R-:W4:Y:S01]  /*cef0*/  @P0 LDC R0, c[0x0][0x44c] ;  /* 0x00011300ff000b82 */ /* 0x000f220000000800 */
[----:B--2---:R-:W-:-:S04]  /*cf00*/  LOP3.LUT R20, R20, 0x7f, RZ, 0xc0, !PT ;  /* 0x0000007f14147812 */ /* 0x004fc800078ec0ff */
[----:B------:R-:W-:Y:S02]  /*cf10*/  SHF.R.U32.HI R10, RZ, 0x3, R20 ;  /* 0x00000003ff0a7819 */ /* 0x000fe40000011614 */
[----:B------:R0:W5:Y:S01]  /*cf20*/  LDL R20, [R1+0x14] ;  /* 0x0000140001147983 */ /* 0x0001620000100800 */
[----:B---3--:R-:W-:-:S05]  /*cf30*/  IMAD.SHL.U32 R5, R21, 0x10, RZ ;  /* 0x0000001015057824 */ /* 0x008fca00078e00ff */
[----:B------:R-:W-:-:S04]  /*cf40*/  LOP3.LUT R5, R5, 0x70, RZ, 0xc0, !PT ;  /* 0x0000007005057812 */ /* 0x000fc800078ec0ff */
[----:B------:R-:W-:-:S05]  /*cf50*/  LOP3.LUT R8, R4, R10, R5, 0xfe, !PT ;  /* 0x0000000a04087212 */ /* 0x000fca00078efe05 */
[----:B----4-:R-:W-:-:S04]  /*cf60*/  @P0 IMAD.HI.U32 R0, R8, R0, RZ ;  /* 0x0000000008000227 */ /* 0x010fc800078e00ff */
[----:B------:R-:W-:Y:S01]  /*cf70*/  IMAD.MOV.U32 R5, RZ, RZ, R8 ;  /* 0x000000ffff057224 */ /* 0x000fe200078e0008 */
[----:B-1----:R-:W-:-:S05]  /*cf80*/  @P0 SHF.R.U32.HI R5, RZ, R7, R0 ;  /* 0x00000007ff050219 */ /* 0x002fca0000011600 */
[----:B------:R-:W-:-:S04]  /*cf90*/  IMAD.MOV R7, RZ, RZ, -R5 ;  /* 0x000000ffff077224 */ /* 0x000fc800078e0a05 */
[----:B------:R-:W-:Y:S01]  /*cfa0*/  IMAD R0, R6, R7, R8 ;  /* 0x0000000706007224 */ /* 0x000fe200078e0208 */
[----:B------:R-:W-:Y:S01]  /*cfb0*/  SHF.R.S32.HI R7, RZ, 0x1f, R5 ;  /* 0x0000001fff077819 */ /* 0x000fe20000011405 */
[----:B------:R-:W-:-:S04]  /*cfc0*/  IMAD.WIDE.U32 R2, R5, UR4, R2 ;  /* 0x0000000405027c25 */ /* 0x000fc8000f8e0002 */
        /* <DEDUP_REMOVED lines=13> */
[----:B------:R-:W-:Y:S02]  /*d0a0*/  LEA.HI.X R5, R2, UR5, R5, 0x1, P0 ;  /* 0x0000000502057c11 */ /* 0x000fe400080f0c05 */
[----:B------:R-:W-:Y:S01]  /*d0b0*/  ISETP.GE.AND P0, PT, R30, UR4, PT ;  /* 0x000000041e007c0c */ /* 0x000fe2000bf06270 */
[----:B------:R-:W-:-:S03]  /*d0c0*/  UMOV UR4, 0xffffffff ;  /* 0xffffffff00047882 */ /* 0x000fc60000000000 */
[----:B0-----:R-:W-:Y:S09]  /*d0d0*/  BRA.DIV UR4, `(.L_x_6762) ;  /* 0x0000003e04507947 */ /* 0x001ff2000b800000 */
        /* <DEDUP_REMOVED lines=71> */
[----:B0-----:R1:W-:Y:S02]  /*d550*/  @!P2 LDGSTS.E.BYPASS.LTC128B.128 [R9+0x17400], desc[UR36][R2.64+0x80], !P1 ;  /* 0x174000800209afae */ /* 0x0013e4000c901d64 */
.L_x_6855:
        /* <DEDUP_REMOVED lines=10> */
[----:B------:R0:W-:Y:S02]  /*d600*/  LDGSTS.E.BYPASS.LTC128B.128 [R9+0x17c00], desc[UR36][R2.64+0x80], !P1 ;  /* 0x17c0008002097fae */ /* 0x0001e4000c901d64 */
.L_x_6764:
[----:B------:R-:W-:Y:S05]  /*d610*/  BSYNC B0 ;  /* 0x0000000000007941 */ /* 0x000fea0003800000 */
.L_x_6763:
[----:B------:R-:W-:Y:S01]  /*d620*/  NOP ;  /* 0x0000000000007918 */ /* 0x000fe20000000000 */
[----:B------:R-:W-:-:S13]  /*d630*/  PLOP3.LUT P0, PT, PT, PT, PT, 0x80, 0x0 ;  /* 0x000000000000781c */ /* 0x000fda0003f0f070 */
.L_x_6765:
        /* <DEDUP_REMOVED lines=18> */
[----:B---3--:R-:W-:-:S05]  /*d760*/  VIADD R6, R2, 0xfffffffe ;  /* 0xfffffffe02067836 */ /* 0x008fca0000000000 */
[----:B------:R-:W-:Y:S01]  /*d770*/  ISETP.GE.AND P0, PT, R6, R35, PT ;  /* 0x000000230600720c */ /* 0x000fe20003f06270 */
[----:B01----:R-:W-:-:S12]  /*d780*/  @!P1 BRA `(.L_x_6767) ;  /* 0x0000004000249947 */ /* 0x003fd80003800000 */
.L_x_6856:
[----:B------:R-:W-:Y:S05]  /*d790*/  BSYNC B0 ;  /* 0x0000000000007941 */ /* 0x000fea0003800000 */
.L_x_6766:
[----:B------:R-:W-:Y:S04]  /*d7a0*/  BSSY B0, `(.L_x_6768) ;  /* 0x0000108000007945 */ /* 0x000fe80003800000 */
[----:B------:R-:W-:Y:S05]  /*d7b0*/  @!P0 BRA `(.L_x_6769) ;  /* 0x0000001000188947 */ /* 0x000fea0003800000 */
[----:B------:R-:W-:Y:S01]  /*d7c0*/  ULDC UR4, c[0x0][0x2f4] ;  /* 0x0000bd0000047ab9 */ /* 0x000fe20000000800 */
[----:B------:R-:W-:Y:S01]  /*d7d0*/  IMAD.MOV.U32 R10, RZ, RZ, R25 ;  /* 0x000000ffff0a7224 */ /* 0x000fe200078e0019 */
[----:B------:R-:W-:Y:S01]  /*d7e0*/  ISETP.GE.AND P2, PT, R30, UR4, PT ;  /* 0x000000041e007c0c */ /* 0x000fe2000bf46270 */
[----:B------:R-:W-:Y:S01]  /*d7f0*/  IMAD.MOV.U32 R31, RZ, RZ, R26 ;  /* 0x000000ffff1f7224 */ /* 0x000fe200078e001a */
[----:B------:R-:W-:Y:S02]  /*d800*/  ISETP.GE.AND P1, PT, R29, UR4, PT ;  /* 0x000000041d007c0c */ /* 0x000fe4000bf26270 */
[----:B------:R-:W-:-:S11]  /*d810*/  MOV R17, R28 ;  /* 0x0000001c00117202 */ /* 0x000fd60000000f00 */
.L_x_6782:
[----:B0-----:R-:W0:Y:S01]  /*d820*/  S2R R3, SR_TID.X ;  /* 0x0000000000037919 */ /* 0x001e220000002100 */
[----:B------:R-:W1:Y:S01]  /*d830*/  LDC R4, c[0x0][0x430] ;  /* 0x00010c00ff047b82 */ /* 0x000e620000000800 */
[----:B------:R-:W3:Y:S01]  /*d840*/  LDL R9, [R1+0x24] ;  /* 0x0000240001097983 */ /* 0x000ee20000100800 */
[----:B-1----:R-:W-:Y:S02]  /*d850*/  ISETP.NE.AND P0, PT, R4, 0x1, PT ;  /* 0x000000010400780c */ /* 0x002fe40003f05270 */
[----:B0-----:R-:W-:-:S04]  /*d860*/  LOP3.LUT R0, R3, 0x7f, RZ, 0xc0, !PT ;  /* 0x0000007f03007812 */ /* 0x001fc800078ec0ff */
[----:B------:R-:W-:-:S07]  /*d870*/  SHF.R.U32.HI R5, RZ, 0x3, R0 ;  /* 0x00000003ff057819 */ /* 0x000fce0000011600 */
[----:B------:R-:W0:Y:S01]  /*d880*/  @P0 LDC R0, c[0x0][0x434] ;  /* 0x00010d00ff000b82 */ /* 0x000e220000000800 */
[----:B------:R-:W-:-:S07]  /*d890*/  IMAD.SHL.U32 R4, R3, 0x10, RZ ;  /* 0x0000001003047824 */ /* 0x000fce00078e00ff */
[----:B------:R-:W1:Y:S01]  /*d8a0*/  @P0 LDC R3, c[0x0][0x438] ;  /* 0x00010e00ff030b82 */ /* 0x000e620000000800 */
[----:B------:R-:W-:Y:S01]  /*d8b0*/  IMAD R7, R6, 0x80, R5 ;  /* 0x0000008006077824 */ /* 0x000fe200078e0205 */
[----:B------:R-:W-:-:S04]  /*d8c0*/  LOP3.LUT R4, R4, 0x70, RZ, 0xc0, !PT ;  /* 0x0000007004047812 */ /* 0x000fc800078ec0ff */
[----:B------:R-:W-:Y:S01]  /*d8d0*/  IADD3 R7, R4, R7, R36 ;  /* 0x0000000704077210 */ /* 0x000fe20007ffe024 */
[----:B------:R-:W-:Y:S05]  /*d8e0*/  YIELD ;  /* 0x0000000000007946 */ /* 0x000fea0003800000 */
[----:B------:R-:W-:Y:S01]  /*d8f0*/  IMAD.MOV.U32 R8, RZ, RZ, R7 ;  /* 0x000000ffff087224 */ /* 0x000fe200078e0007 */
[----:B------:R-:W-:Y:S01]  /*d900*/  ULDC.64 UR4, c[0x0][0x428] ;  /* 0x00010a0000047ab9 */ /* 0x000fe20000000a00 */
[----:B0-----:R-:W-:-:S05]  /*d910*/  @P0 IMAD.HI.U32 R0, R7, R0, RZ ;  /* 0x0000000007000227 */ /* 0x001fca00078e00ff */
[----:B-1----:R-:W-:Y:S01]  /*d920*/  @P0 SHF.R.U32.HI R8, RZ, R3, R0 ;  /* 0x00000003ff080219 */ /* 0x002fe20000011600 */
[----:B------:R-:W-:-:S03]  /*d930*/  IMAD R5, R37, UR4, RZ ;  /* 0x0000000425057c24 */ /* 0x000fc6000f8e02ff */
[--C-:B------:R-:W-:Y:S01]  /*d940*/  SHF.R.S32.HI R3, RZ, 0x1f, R8.reuse ;  /* 0x0000001fff037819 */ /* 0x100fe20000011408 */
[----:B------:R-:W-:Y:S02]  /*d950*/  IMAD.MOV.U32 R2, RZ, RZ, R8 ;  /* 0x000000ffff027224 */ /* 0x000fe400078e0008 */
[C---:B------:R-:W-:Y:S02]  /*d960*/  IMAD R5, R32.reuse, UR5, R5 ;  /* 0x0000000520057c24 */ /* 0x040fe4000f8e0205 */
[----:B------:R-:W-:Y:S01]  /*d970*/  IMAD.WIDE.U32 R2, R32, UR4, R2 ;  /* 0x0000000420027c25 */ /* 0x000fe2000f8e0002 */
[----:B------:R-:W-:-:S03]  /*d980*/  ULDC.64 UR4, c[0x0][0x418] ;  /* 0x0001060000047ab9 */ /* 0x000fc60000000a00 */
[----:B------:R-:W-:Y:S01]  /*d990*/  IMAD.IADD R3, R5, 0x1, R3 ;  /* 0x0000000105037824 */ /* 0x000fe200078e0203 */
[----:B------:R-:W-:Y:S01]  /*d9a0*/  LEA R4, P0, R2, UR4, 0x2 ;  /* 0x0000000402047c11 */ /* 0x000fe2000f8010ff */
[----:B------:R-:W-:-:S03]  /*d9b0*/  ULDC UR4, c[0x0][0x430] ;  /* 0x00010c0000047ab9 */ /* 0x000fc60000000800 */
[----:B------:R-:W-:-:S05]  /*d9c0*/  LEA.HI.X R5, R2, UR5, R3, 0x2, P0 ;  /* 0x0000000502057c11 */ /* 0x000fca00080f1403 */
[----:B------:R0:W4:Y:S01]  /*d9d0*/  LDG.E R0, desc[UR36][R4.64] ;  /* 0x0000002404007981 */ /* 0x000122000c1e1900 */
[----:B------:R-:W-:Y:S01]  /*d9e0*/  IADD3 R25, R10, 0x1, RZ ;  /* 0x000000010a197810 */ /* 0x000fe20007ffe0ff */
[----:B------:R-:W-:-:S03]  /*d9f0*/  IMAD.MOV R2, RZ, RZ, -R8 ;  /* 0x000000ffff027224 */ /* 0x000fc600078e0a08 */
[----:B------:R-:W-:-:S04]  /*da00*/  ISETP.NE.AND P0, PT, R25, 0x2, PT ;  /* 0x000000021900780c */ /* 0x000fc80003f05270 */
[----:B------:R-:W-:Y:S01]  /*da10*/  SEL R28, RZ, 0x1, P0 ;  /* 0x00000001ff1c7807 */ /* 0x000fe20000000000 */
[----:B0-----:R-:W-:Y:S01]  /*da20*/  IMAD R4, R2, UR4, R7 ;  /* 0x0000000402047c24 */ /* 0x001fe2000f8e0207 */
[----:B------:R-:W-:Y:S01]  /*da30*/  SEL R25, R25, RZ, P0 ;  /* 0x000000ff19197207 */ /* 0x000fe20000000000 */
[----:B------:R-:W-:Y:S01]  /*da40*/  IMAD.MOV.U32 R26, RZ, RZ, R6 ;  /* 0x000000ffff1a7224 */ /* 0x000fe200078e0006 */
[----:B------:R-:W-:Y:S02]  /*da50*/  LOP3.LUT R28, R17, R28, RZ, 0x3c, !PT ;  /* 0x0000001c111c7212 */ /* 0x000fe400078e3cff */
[----:B---3--:R-:W-:Y:S02]  /*da60*/  ISETP.NE.AND P3, PT, R9, 0x3, PT ;  /* 0x000000030900780c */ /* 0x008fe40003f65270 */
[----:B----4-:R-:W-:-:S11]  /*da70*/  SHF.R.S32.HI R21, RZ, 0x1f, R0 ;  /* 0x0000001fff157819 */ /* 0x010fd60000011400 */
[----:B------:R-:W-:Y:S05]  /*da80*/  @!P3 BRA `(.L_x_6770) ;  /* 0x000000000004b947 */ /* 0x000fea0003800000 */
[----:B------:R-:W-:Y:S01]  /*da90*/  BPT.TRAP 0x1 ;  /* 0x000000040000795c */ /* 0x000fe20000300000 */
.L_x_6770:
[----:B------:R-:W-:Y:S01]  /*daa0*/  IMAD R6, R25, 0x8, R22 ;  /* 0x0000000819067824 */ /* 0x000fe200078e0216 */
[----:B------:R-:W-:Y:S01]  /*dab0*/  SHF.L.U32 R3, R28, 0x1f, RZ ;  /* 0x0000001f1c037819 */ /* 0x000fe200000006ff */
[----:B------:R-:W-:Y:S03]  /*dac0*/  BSSY B1, `(.L_x_6771) ;  /* 0x0000003000017945 */ /* 0x000fe60003800000 */
[----:B------:R-:W0:Y:S02]  /*dad0*/  SYNCS.PHASECHK.TRANS64.TRYWAIT P0, [R6+URZ+0x28840], R3 ;  /* 0x02884003060075a7 */ /* 0x000e24000800017f */
[----:B0-----:R-:W-:Y:S05]  /*dae0*/  @!P0 BRA `(.L_x_6772) ;  /* 0x0000003c00608947 */ /* 0x001fea0003800000 */
.L_x_6857:
[----:B------:R-:W-:Y:S05]  /*daf0*/  BSYNC B1 ;  /* 0x0000000000017941 */ /* 0x000fea0003800000 */
.L_x_6771:
[----:B------:R-:W-:Y:S01]  /*db00*/  SHF.R.S32.HI R20, RZ, 0x1f, R4 ;  /* 0x0000001fff147819 */ /* 0x000fe20000011404 */
[----:B------:R-:W-:Y:S01]  /*db10*/  ULDC.64 UR4, c[0x0][0x300] ;  /* 0x0000c00000047ab9 */ /* 0x000fe20000000a00 */
[----:B------:R-:W-:Y:S01]  /*db20*/  ULDC.64 UR6, c[0x0][0x2e8] ;  /* 0x0000ba0000067ab9 */ /* 0x000fe20000000a00 */
[----:B0-----:R-:W-:Y:S01]  /*db30*/  IMAD.WIDE.U32 R2, R4, UR4, RZ ;  /* 0x0000000404027c25 */ /* 0x001fe2000f8e00ff */
[C---:B------:R-:W-:Y:S02]  /*db40*/  LOP3.LUT P4, RZ, R27.reuse, 0x2, RZ, 0xc0, !PT ;  /* 0x000000021bff7812 */ /* 0x040fe4000788c0ff */
[----:B------:R-:W-:Y:S01]  /*db50*/  LOP3.LUT P3, RZ, R27, 0x1, RZ, 0xc0, !PT ;  /* 0x000000011bff7812 */ /* 0x000fe2000786c0ff */
        /* <DEDUP_REMOVED lines=18> */
[----:B------:R-:W-:Y:S02]  /*dc80*/  IMAD R7, R7, 0x2, R22 ;  /* 0x0000000207077824 */ /* 0x000fe400078e0216 */
[----:B------:R-:W1:Y:S01]  /*dc90*/  SHFL.IDX PT, R3, R9, RZ, 0x181f ;  /* 0x00181fff09037589 */ /* 0x000e6200000e0000 */
[----:B0-----:R-:W-:-:S05]  /*dca0*/  IADD3 R2, P0, R2, R5, RZ ;  /* 0x0000000502027210 */ /* 0x001fca0007f1e0ff */
[----:B-1----:R-:W-:-:S05]  /*dcb0*/  IMAD.X R3, RZ, RZ, R3, P0 ;  /* 0x000000ffff037224 */ /* 0x002fca00000e0603 */
[----:B------:R-:W-:Y:S01]  /*dcc0*/  @!PT LDS RZ, [RZ] ;  /* 0x00000000fffff984 */ /* 0x000fe20000000800 */
[----:B------:R-:W-:Y:S04]  /*dcd0*/  LDGSTS.E.BYPASS.LTC128B.128 [R7+0x18400], desc[UR36][R2.64], !P4 ;  /* 0x1840000002077fae */ /* 0x000fe8000e101d64 */
[----:B------:R0:W-:Y:S04]  /*dce0*/  LDGSTS.E.BYPASS.LTC128B.128 [R7+0x1c400], desc[UR36][R2.64+0x80], !P3 ;  /* 0x1c40008002077fae */ /* 0x0001e8000d901d64 */
[----:B0-----:R-:W0:Y:S04]  /*dcf0*/  SHFL.IDX PT, R2, R8, 0x1, 0x181f ;  /* 0x00381f0008027f89 */ /* 0x001e2800000e0000 */
[----:B------:R-:W1:Y:S01]  /*dd00*/  SHFL.IDX PT, R3, R9, 0x1, 0x181f ;  /* 0x00381f0009037f89 */ /* 0x000e6200000e0000 */
[----:B0-----:R-:W-:-:S05]  /*dd10*/  IADD3 R2, P0, R2, R5, RZ ;  /* 0x0000000502027210 */ /* 0x001fca0007f1e0ff */
[----:B-1----:R-:W-:-:S05]  /*dd20*/  IMAD.X R3, RZ, RZ, R3, P0 ;  /* 0x000000ffff037224 */ /* 0x002fca00000e0603 */
        /* <DEDUP_REMOVED lines=22> */
[----:B0-----:R-:W-:-:S04]  /*de90*/  IADD3 R2, P0, R2, R5, RZ ;  /* 0x0000000502027210 */ /* 0x001fc80007f1e0ff */
[----:B-1----:R-:W-:-:S05]  /*dea0*/  IADD3.X R3, RZ, R3, RZ, P0, !PT ;  /* 0x00000003ff037210 */ /* 0x002fca00007fe4ff */
[----:B------:R-:W-:Y:S04]  /*deb0*/  LDGSTS.E.BYPASS.LTC128B.128 [R7+0x1ac00], desc[UR36][R2.64], !P4 ;  /* 0x1ac0000002077fae */ /* 0x000fe8000e101d64 */
[----:B------:R0:W-:Y:S04]  /*dec0*/  LDGSTS.E.BYPASS.LTC128B.128 [R7+0x1ec00], desc[UR36][R2.64+0x80], !P3 ;  /* 0x1ec0008002077fae */ /* 0x0001e8000d901d64 */
[----:B0-----:R-:W0:Y:S04]  /*ded0*/  SHFL.IDX PT, R2, R8, 0x6, 0x181f ;  /* 0x00d81f0008027f89 */ /* 0x001e2800000e0000 */
[----:B------:R-:W1:Y:S04]  /*dee0*/  SHFL.IDX PT, R3, R9, 0x6, 0x181f ;  /* 0x00d81f0009037f89 */ /* 0x000e6800000e0000 */
[----:B------:R-:W3:Y:S01]  /*def0*/  SHFL.IDX PT, R9, R9, 0x7, 0x181f ;  /* 0x00f81f0009097f89 */ /* 0x000ee200000e0000 */
[----:B0-----:R-:W-:-:S05]  /*df00*/  IADD3 R2, P0, R2, R5, RZ ;  /* 0x0000000502027210 */ /* 0x001fca0007f1e0ff */
[----:B-1----:R-:W-:-:S05]  /*df10*/  IMAD.X R3, RZ, RZ, R3, P0 ;  /* 0x000000ffff037224 */ /* 0x002fca00000e0603 */
[----:B------:R-:W-:Y:S04]  /*df20*/  LDGSTS.E.BYPASS.LTC128B.128 [R7+0x1b400], desc[UR36][R2.64], !P4 ;  /* 0x1b40000002077fae */ /* 0x000fe8000e101d64 */
[----:B------:R0:W-:Y:S04]  /*df30*/  LDGSTS.E.BYPASS.LTC128B.128 [R7+0x1f400], desc[UR36][R2.64+0x80], !P3 ;  /* 0x1f40008002077fae */ /* 0x0001e8000d901d64 */
[----:B0--3--:R0:W1:Y:S02]  /*df40*/  SHFL.IDX PT, R2, R8, 0x7, 0x181f ;  /* 0x00f81f0008027f89 */ /* 0x00906400000e0000 */
.L_x_6875:
[----:B-1----:R-:W-:-:S05]  /*df50*/  IADD3 R2, P0, R2, R5, RZ ;  /* 0x0000000502027210 */ /* 0x002fca0007f1e0ff */
        /* <DEDUP_REMOVED lines=8> */
.L_x_6774:
[----:B------:R-:W-:Y:S02]  /*dfe0*/  PLOP3.LUT P3, PT, P3, P0, PT, 0xa2, 0x0 ;  /* 0x000000000000781c */ /* 0x000fe40001f61472 */
[----:B------:R-:W-:-:S08]  /*dff0*/  @P0 R2UR P3, UR4, R6 ;  /* 0x00000000060402ca */ /* 0x000fd00000060000 */
[----:B------:R-:W-:-:S05]  /*e000*/  @P0 PLOP3.LUT P0, PT, P3, PT, PT, 0x80, 0x0 ;  /* 0x000000000000081c */ /* 0x000fca0001f0f070 */
[----:B------:R-:W-:Y:S01]  /*e010*/  @!P3 SYNCS.ARRIVE.TRANS64.RED.A0T1 RZ, [UR4+0x28830], RZ ;  /* 0x028830ffffffb9a7 */ /* 0x000fe20008200404 */
[----:B------:R-:W-:Y:S07]  /*e020*/  @!P3 ARRIVES.LDGSTSBAR.64.TRANSCNT [UR4+0x28830] ;  /* 0x02883000ff00b9b0 */ /* 0x000fee0008000a84 */
[----:B------:R-:W-:Y:S05]  /*e030*/  @P0 BRA.U.ANY `(.L_x_6774) ;  /* 0xfffffffd00e80947 */ /* 0x000fea000393ffff */
[----:B------:R-:W-:Y:S01]  /*e040*/  NOP ;  /* 0x0000000000007918 */ /* 0x000fe20000000000 */
[----:B-1----:R-:W3:Y:S02]  /*e050*/  LDL R2, [R1+0x24] ;  /* 0x0000240001027983 */ /* 0x002ee40000100800 */
[----:B---3--:R-:W-:-:S13]  /*e060*/  ISETP.NE.AND P4, PT, R2, 0x3, PT ;  /* 0x000000030200780c */ /* 0x008fda0003f85270 */
[----:B------:R-:W-:Y:S05]  /*e070*/  @!P4 BRA `(.L_x_6775) ;  /* 0x000000000004c947 */ /* 0x000fea0003800000 */
[----:B------:R-:W-:Y:S01]  /*e080*/  BPT.TRAP 0x1 ;  /* 0x000000040000795c */ /* 0x000fe20000300000 */
.L_x_6775:
[----:B------:R1:W-:Y:S01]  /*e090*/  SYNCS.ARRIVE.TRANS64.A1T0 RZ, [R6+URZ+0x28830], RZ ;  /* 0x028830ff06ff79a7 */ /* 0x0003e2000810003f */
[----:B------:R-:W-:Y:S05]  /*e0a0*/  @!P4 BRA `(.L_x_6776) ;  /* 0x000000000004c947 */ /* 0x000fea0003800000 */
[----:B------:R-:W-:Y:S01]  /*e0b0*/  BPT.TRAP 0x1 ;  /* 0x000000040000795c */ /* 0x000fe20000300000 */
.L_x_6776:
[----:B------:R-:W-:Y:S01]  /*e0c0*/  SHF.L.U32 R3, R17, 0x1f, RZ ;  /* 0x0000001f11037819 */ /* 0x000fe200000006ff */
[----:B-1----:R-:W-:Y:S01]  /*e0d0*/  IMAD R6, R10, 0x8, R22 ;  /* 0x000000080a067824 */ /* 0x002fe200078e0216 */
[----:B------:R-:W-:Y:S03]  /*e0e0*/  BSSY B1, `(.L_x_6777) ;  /* 0x0000003000017945 */ /* 0x000fe60003800000 */
[----:B------:R-:W1:Y:S02]  /*e0f0*/  SYNCS.PHASECHK.TRANS64.TRYWAIT P0, [R6+URZ+0x28860], R3 ;  /* 0x02886003060075a7 */ /* 0x000e64000800017f */
[----:B-1----:R-:W-:Y:S05]  /*e100*/  @!P0 BRA `(.L_x_6778) ;  /* 0x0000004000388947 */ /* 0x002fea0003800000 */
.L_x_6876:
[----:B------:R-:W-:Y:S05]  /*e110*/  BSYNC B1 ;  /* 0x0000000000017941 */ /* 0x000fea0003800000 */
.L_x_6777:
[----:B------:R-:W3:Y:S01]  /*e120*/  S2R R2, SR_TID.X ;  /* 0x0000000000027919 */ /* 0x000ee20000002100 */
[----:B------:R-:W-:Y:S01]  /*e130*/  UMOV UR4, 0xffffffff ;  /* 0xffffffff00047882 */ /* 0x000fe20000000000 */
[----:B0-----:R-:W-:Y:S02]  /*e140*/  IMAD R8, R31, -0x80, R34 ;  /* 0xffffff801f087824 */ /* 0x001fe400078e0222 */
[----:B------:R-:W-:Y:S01]  /*e150*/  IMAD R7, R10, 0x4000, R33 ;  /* 0x000040000a077824 */ /* 0x000fe200078e0221 */
[----:B---3--:R-:W-:-:S04]  /*e160*/  LOP3.LUT R2, R2, 0x7f, RZ, 0xc0, !PT ;  /* 0x0000007f02027812 */ /* 0x008fc800078ec0ff */
[----:B------:R-:W-:-:S05]  /*e170*/  SHF.R.U32.HI R2, RZ, 0x3, R2 ;  /* 0x00000003ff027819 */ /* 0x000fca0000011602 */
[----:B------:R-:W-:Y:S01]  /*e180*/  IMAD.IADD R8, R8, 0x1, -R2 ;  /* 0x0000000108087824 */ /* 0x000fe200078e0a02 */
[----:B------:R-:W-:Y:S06]  /*e190*/  BRA.DIV UR4, `(.L_x_6779) ;  /* 0x0000004204287947 */ /* 0x000fec000b800000 */
[----:B------:R-:W0:Y:S01]  /*e1a0*/  SHFL.IDX PT, R2, R18, RZ, 0x181f ;  /* 0x00181fff12027589 */ /* 0x000e2200000e0000 */
[----:B------:R-:W-:-:S03]  /*e1b0*/  LEA R7, R7, R22, 0x1 ;  /* 0x0000001607077211 */ /* 0x000fc600078e08ff */
[----:B-1----:R-:W1:Y:S04]  /*e1c0*/  SHFL.IDX PT, R3, R23, RZ, 0x181f ;  /* 0x00181fff17037589 */ /* 0x002e6800000e0000 */
[----:B--2---:R-:W-:Y:S01]  /*e1d0*/  SHFL.IDX PT, R14, R18, 0x7, 0x181f ;  /* 0x00f81f00120e7f89 */ /* 0x004fe200000e0000 */
[----:B0-----:R-:W-:-:S05]  /*e1e0*/  IADD3 R2, P0, R2, R5, RZ ;  /* 0x0000000502027210 */ /* 0x001fca0007f1e0ff */
[----:B-1----:R-:W-:Y:S01]  /*e1f0*/  IMAD.X R3, RZ, RZ, R3, P0 ;  /* 0x000000ffff037224 */ /* 0x002fe200000e0603 */
        /* <DEDUP_REMOVED lines=52> */
[----:B--2---:R1:W-:Y:S02]  /*e540*/  LDGSTS.E.BYPASS.LTC128B.128 [R7+0x7400], desc[UR36][R2.64+0x80], !P0 ;  /* 0x0740008002077fae */ /* 0x0043e4000c101d64 */
.L_x_6894:
[----:B01----:R-:W-:Y:S01]  /*e550*/  IADD3 R2, P0, R14, R5, RZ ;  /* 0x000000050e027210 */ /* 0x003fe20007f1e0ff */
[----:B------:R-:W-:Y:S01]  /*e560*/  ULDC.64 UR4, c[0x0][0x328] ;  /* 0x0000ca0000047ab9 */ /* 0x000fe20000000a00 */
[----:B------:R-:W-:Y:S01]  /*e570*/  ULDC.64 UR6, c[0x0][0x318] ;  /* 0x0000c60000067ab9 */ /* 0x000fe20000000a00 */
[----:B------:R-:W-:Y:S01]  /*e580*/  IMAD R5, R20, UR4, RZ ;  /* 0x0000000414057c24 */ /* 0x000fe2000f8e02ff */
[----:B------:R-:W-:Y:S02]  /*e590*/  IADD3.X R3, RZ, R23, RZ, P0, !PT ;  /* 0x00000017ff037210 */ /* 0x000fe400007fe4ff */
[----:B------:R-:W-:Y:S01]  /*e5a0*/  ISETP.LT.OR P0, PT, R8, 0x71, P2 ;  /* 0x000000710800780c */ /* 0x000fe20001701670 */
[----:B------:R-:W-:-:S12]  /*e5b0*/  IMAD R5, R4, UR5, R5 ;  /* 0x0000000504057c24 */ /* 0x000fd8000f8e0205 */
[----:B------:R-:W-:Y:S01]  /*e5c0*/  @!PT LDS RZ, [RZ] ;  /* 0x00000000fffff984 */ /* 0x000fe20000000800 */
[----:B------:R-:W-:Y:S01]  /*e5d0*/  @!PT LDS RZ, [RZ] ;  /* 0x00000000fffff984 */ /* 0x000fe20000000800 */
[----:B------:R-:W-:Y:S01]  /*e5e0*/  @!PT LDS RZ, [RZ] ;  /* 0x00000000fffff984 */ /* 0x000fe20000000800 */
[----:B------:R-:W-:Y:S01]  /*e5f0*/  LDGSTS.E.BYPASS.LTC128B.128 [R7+0x3c00], desc[UR36][R2.64], !P0 ;  /* 0x03c0000002077fae */ /* 0x000fe2000c101d64 */
[----:B------:R-:W-:-:S13]  /*e600*/  ISETP.LT.OR P0, PT, R8, 0x71, P1 ;  /* 0x000000710800780c */ /* 0x000fda0000f01670 */
        /* <DEDUP_REMOVED lines=15> */
.L_x_6780:
        /* <DEDUP_REMOVED lines=11> */
.L_x_6781:
[C---:B------:R-:W-:Y:S01]  /*e7b0*/  ISETP.GT.AND P0, PT, R26.reuse, R35, PT ;  /* 0x000000231a00720c */ /* 0x040fe20003f04270 */
[----:B------:R0:W-:Y:S01]  /*e7c0*/  SYNCS.ARRIVE.TRANS64.A1T0 RZ, [R6+URZ+0x28850], RZ ;  /* 0x028850ff06ff79a7 */ /* 0x0001e2000810003f */
[----:B------:R-:W-:Y:S02]  /*e7d0*/  IMAD.MOV.U32 R10, RZ, RZ, R25 ;  /* 0x000000ffff0a7224 */ /* 0x000fe400078e0019 */
[----:B------:R-:W-:Y:S02]  /*e7e0*/  IMAD.MOV.U32 R17, RZ, RZ, R28 ;  /* 0x000000ffff117224 */ /* 0x000fe400078e001c */
[----:B------:R-:W-:Y:S02]  /*e7f0*/  IMAD.MOV.U32 R31, RZ, RZ, R26 ;  /* 0x000000ffff1f7224 */ /* 0x000fe400078e001a */
[----:B0-----:R-:W-:-:S05]  /*e800*/  VIADD R6, R26, 0xffffffff ;  /* 0xffffffff1a067836 */ /* 0x001fca0000000000 */
[----:B------:R-:W-:Y:S05]  /*e810*/  @P0 BRA `(.L_x_6782) ;  /* 0xfffffff000000947 */ /* 0x000fea000383ffff */
.L_x_6769:
[----:B------:R-:W-:Y:S05]  /*e820*/  BSYNC B0 ;  /* 0x0000000000007941 */ /* 0x000fea0003800000 */
.L_x_6768:
        /* <DEDUP_REMOVED lines=17> */
.L_x_6784:
[----:B------:R-:W-:Y:S05]  /*e940*/  BSYNC B0 ;  /* 0x0000000000007941 */ /* 0x000fea0003800000 */
.L_x_6783:
[----:B------:R-:W3:Y:S02]  /*e950*/  LDL R0, [R1+0x24] ;  /* 0x0000240001007983 */ /* 0x000ee40000100800 */
[----:B---3--:R-:W-:-:S13]  /*e960*/  ISETP.NE.AND P0, PT, R0, 0x3, PT ;  /* 0x000000030000780c */ /* 0x008fda0003f05270 */
[----:B------:R-:W-:Y:S05]  /*e970*/  @!P0 BRA `(.L_x_6785) ;  /* 0x0000000000048947 */ /* 0x000fea0003800000 */
[----:B------:R-:W-:Y:S01]  /*e980*/  BPT.TRAP 0x1 ;  /* 0x000000040000795c */ /* 0x000fe20000300000 */
.L_x_6785:
[----:B------:R-:W-:Y:S01]  /*e990*/  LEA R0, R25, R22, 0x3 ;  /* 0x0000001619007211 */ /* 0x000fe200078e18ff */
[----:B------:R-:W-:Y:S01]  /*e9a0*/  BSSY B0, `(.L_x_6786) ;  /* 0x0000005000007945 */ /* 0x000fe20003800000 */
[----:B0-----:R-:W-:Y:S01]  /*e9b0*/  SHF.L.U32 R3, R28, 0x1f, RZ ;  /* 0x0000001f1c037819 */ /* 0x001fe200000006ff */
[----:B------:R-:W-:-:S03]  /*e9c0*/  IMAD R6, R26, -0x80, R34 ;  /* 0xffffff801a067824 */ /* 0x000fc600078e0222 */
[----:B------:R-:W0:Y:S02]  /*e9d0*/  SYNCS.PHASECHK.TRANS64.TRYWAIT P0, [R0+URZ+0x28860], R3 ;  /* 0x02886003000075a7 */ /* 0x000e24000800017f */
[----:B0-----:R-:W-:Y:S05]  /*e9e0*/  @!P0 BRA `(.L_x_6787) ;  /* 0x00000040009c8947 */ /* 0x001fea0003800000 */
.L_x_6895:
[----:B------:R-:W-:Y:S05]  /*e9f0*/  BSYNC B0 ;  /* 0x0000000000007941 */ /* 0x000fea0003800000 */
.L_x_6786:
        /* <DEDUP_REMOVED lines=12> */
[----:B------:R-:W-:Y:S01]  /*eac0*/  ISETP.GE.AND P0, PT, R29, UR4, PT ;  /* 0x000000041d007c0c */ /* 0x000fe2000bf06270 */
[----:B------:R-:W-:Y:S01]  /*ead0*/  IMAD R4, R9, 0x2, R22 ;  /* 0x0000000209047824 */ /* 0x000fe200078e0216 */
[C---:B------:R-:W-:Y:S01]  /*eae0*/  ISETP.LT.OR P2, PT, R6.reuse, 0x1, P1 ;  /* 0x000000010600780c */ /* 0x040fe20000f41670 */
[----:B------:R-:W2:Y:S01]  /*eaf0*/  SHFL.IDX PT, R10, R18, 0x1, 0x181f ;  /* 0x00381f00120a7f89 */ /* 0x000ea200000e0000 */
[----:B------:R-:W-:-:S03]  /*eb00*/  ISETP.LT.OR P3, PT, R6, 0x1, P0 ;  /* 0x000000010600780c */ /* 0x000fc60000761670 */
[----:B------:R-:W3:Y:S04]  /*eb10*/  SHFL.IDX PT, R7, R23, 0x1, 0x181f ;  /* 0x00381f0017077f89 */ /* 0x000ee800000e0000 */
[----:B------:R-:W-:Y:S01]  /*eb20*/  SHFL.IDX PT, R8, R23, 0x2, 0x181f ;  /* 0x00581f0017087f89 */ /* 0x000fe200000e0000 */
[----:B-1----:R-:W-:-:S03]  /*eb30*/  IADD3 R2, P4, R14, R5, RZ ;  /* 0x000000050e027210 */ /* 0x002fc60007f9e0ff */
[----:B------:R-:W1:Y:S02]  /*eb40*/  SHFL.IDX PT, R14, R18, 0x2, 0x181f ;  /* 0x00581f00120e7f89 */ /* 0x000e6400000e0000 */
[----:B0-----:R-:W-:-:S05]  /*eb50*/  IMAD.X R3, RZ, RZ, R3, P4 ;  /* 0x000000ffff037224 */ /* 0x001fca00020e0603 */
[----:B------:R-:W-:Y:S01]  /*eb60*/  LDGSTS.E.BYPASS.LTC128B.128 [R4+0x400], desc[UR36][R2.64], !P2 ;  /* 0x0040000002047fae */ /* 0x000fe2000d101d64 */
[----:B------:R-:W-:-:S03]  /*eb70*/  ISETP.LT.OR P2, PT, R6, 0x11, P1 ;  /* 0x000000110600780c */ /* 0x000fc60000f41670 */
[----:B------:R2:W-:Y:S01]  /*eb80*/  LDGSTS.E.BYPASS.LTC128B.128 [R4+0x4400], desc[UR36][R2.64+0x80], !P3 ;  /* 0x0440008002047fae */ /* 0x0005e2000d901d64 */
[----:B------:R-:W-:Y:S02]  /*eb90*/  ISETP.LT.OR P3, PT, R6, 0x11, P0 ;  /* 0x000000110600780c */ /* 0x000fe40000761670 */
[----:B--2---:R-:W-:Y:S02]  /*eba0*/  IADD3 R2, P4, R10, R5, RZ ;  /* 0x000000050a027210 */ /* 0x004fe40007f9e0ff */
[----:B------:R-:W-:Y:S03]  /*ebb0*/  SHFL.IDX PT, R10, R18, 0x4, 0x181f ;  /* 0x00981f00120a7f89 */ /* 0x000fe600000e0000 */
[----:B---3--:R-:W-:Y:S02]  /*ebc0*/  IMAD.X R3, RZ, RZ, R7, P4 ;  /* 0x000000ffff037224 */ /* 0x008fe400020e0607 */
[----:B------:R-:W-:Y:S04]  /*ebd0*/  SHFL.IDX PT, R7, R23, 0x3, 0x181f ;  /* 0x00781f0017077f89 */ /* 0x000fe800000e0000 */
[----:B------:R-:W-:Y:S01]  /*ebe0*/  LDGSTS.E.BYPASS.LTC128B.128 [R4+0xc00], desc[UR36][R2.64], !P2 ;  /* 0x00c0000002047fae */ /* 0x000fe2000d101d64 */
[----:B------:R-:W-:-:S03]  /*ebf0*/  ISETP.LT.OR P2, PT, R6, 0x21, P1 ;  /* 0x000000210600780c */ /* 0x000fc60000f41670 */
[----:B------:R1:W-:Y:S01]  /*ec00*/  LDGSTS.E.BYPASS.LTC128B.128 [R4+0x4c00], desc[UR36][R2.64+0x80], !P3 ;  /* 0x04c0008002047fae */ /* 0x0003e2000d901d64 */
[----:B------:R-:W-:Y:S02]  /*ec10*/  ISETP.LT.OR P3, PT, R6, 0x21, P0 ;  /* 0x000000210600780c */ /* 0x000fe40000761670 */
[----:B-1----:R-:W-:Y:S02]  /*ec20*/  IADD3 R2, P4, R14, R5, RZ ;  /* 0x000000050e027210 */ /* 0x002fe40007f9e0ff */
[----:B------:R-:W0:Y:S02]  /*ec30*/  SHFL.IDX PT, R14, R18, 0x3, 0x181f ;  /* 0x00781f00120e7f89 */ /* 0x000e2400000e0000 */
[----:B------:R-:W-:Y:S02]  /*ec40*/  IADD3.X R3, RZ, R8, RZ, P4, !PT ;  /* 0x00000008ff037210 */ /* 0x000fe400027fe4ff */
[----:B------:R-:W1:Y:S04]  /*ec50*/  SHFL.IDX PT, R8, R23, 0x4, 0x181f ;  /* 0x00981f0017087f89 */ /* 0x000e6800000e0000 */
[----:B------:R-:W-:Y:S01]  /*ec60*/  LDGSTS.E.BYPASS.LTC128B.128 [R4+0x1400], desc[UR36][R2.64], !P2 ;  /* 0x0140000002047fae */ /* 0x000fe2000d101d64 */
[----:B------:R-:W-:-:S03]  /*ec70*/  ISETP.LT.OR P2, PT, R6, 0x31, P1 ;  /* 0x000000310600780c */ /* 0x000fc60000f41670 */
[----:B------:R0:W-:Y:S01]  /*ec80*/  LDGSTS.E.BYPASS.LTC128B.128 [R4+0x5400], desc[UR36][R2.64+0x80], !P3 ;  /* 0x0540008002047fae */ /* 0x0001e2000d901d64 */
[----:B------:R-:W-:Y:S02]  /*ec90*/  ISETP.LT.OR P3, PT, R6, 0x31, P0 ;  /* 0x000000310600780c */ /* 0x000fe40000761670 */
[----:B0-----:R-:W-:Y:S02]  /*eca0*/  IADD3 R2, P4, R14, R5, RZ ;  /* 0x000000050e027210 */ /* 0x001fe40007f9e0ff */
[----:B------:R-:W0:Y:S03]  /*ecb0*/  SHFL.IDX PT, R14, R18, 0x5, 0x181f ;  /* 0x00b81f00120e7f89 */ /* 0x000e2600000e0000 */
[----:B------:R-:W-:Y:S02]  /*ecc0*/  IMAD.X R3, RZ, RZ, R7, P4 ;  /* 0x000000ffff037224 */ /* 0x000fe400020e0607 */
[----:B------:R-:W2:Y:S04]  /*ecd0*/  SHFL.IDX PT, R7, R23, 0x5, 0x181f ;  /* 0x00b81f0017077f89 */ /* 0x000ea800000e0000 */
[----:B------:R-:W-:Y:S01]  /*ece0*/  LDGSTS.E.BYPASS.LTC128B.128 [R4+0x1c00], desc[UR36][R2.64], !P2 ;  /* 0x01c0000002047fae */ /* 0x000fe2000d101d64 */
[----:B------:R-:W-:-:S03]  /*ecf0*/  ISETP.LT.OR P2, PT, R6, 0x41, P1 ;  /* 0x000000410600780c */ /* 0x000fc60000f41670 */
[----:B------:R3:W-:Y:S01]  /*ed00*/  LDGSTS.E.BYPASS.LTC128B.128 [R4+0x5c00], desc[UR36][R2.64+0x80], !P3 ;  /* 0x05c0008002047fae */ /* 0x0007e2000d901d64 */
[----:B------:R-:W-:Y:S02]  /*ed10*/  ISETP.LT.OR P3, PT, R6, 0x41, P0 ;  /* 0x000000410600780c */ /* 0x000fe40000761670 */
[----:B---3--:R-:W-:Y:S02]  /*ed20*/  IADD3 R2, P4, R10, R5, RZ ;  /* 0x000000050a027210 */ /* 0x008fe40007f9e0ff */
[----:B------:R-:W3:Y:S03]  /*ed30*/  SHFL.IDX PT, R10, R18, 0x6, 0x181f ;  /* 0x00d81f00120a7f89 */ /* 0x000ee600000e0000 */
[----:B-1----:R-:W-:Y:S02]  /*ed40*/  IMAD.X R3, RZ, RZ, R8, P4 ;  /* 0x000000ffff037224 */ /* 0x002fe400020e0608 */
[----:B------:R-:W1:Y:S04]  /*ed50*/  SHFL.IDX PT, R8, R23, 0x6, 0x181f ;  /* 0x00d81f0017087f89 */ /* 0x000e6800000e0000 */
[----:B------:R-:W-:Y:S01]  /*ed60*/  LDGSTS.E.BYPASS.LTC128B.128 [R4+0x2400], desc[UR36][R2.64], !P2 ;  /* 0x0240000002047fae */ /* 0x000fe2000d101d64 */
[----:B------:R-:W-:-:S03]  /*ed70*/  ISETP.LT.OR P2, PT, R6, 0x51, P1 ;  /* 0x000000510600780c */ /* 0x000fc60000f41670 */
[----:B------:R0:W-:Y:S01]  /*ed80*/  LDGSTS.E.BYPASS.LTC128B.128 [R4+0x6400], desc[UR36][R2.64+0x80], !P3 ;  /* 0x0640008002047fae */ /* 0x0001e2000d901d64 */
[----:B------:R-:W-:-:S03]  /*ed90*/  ISETP.LT.OR P3, PT, R6, 0x51, P0 ;  /* 0x000000510600780c */ /* 0x000fc60000761670 */
[----:B------:R-:W4:Y:S01]  /*eda0*/  SHFL.IDX PT, R23, R23, 0x7, 0x181f ;  /* 0x00f81f0017177f89 */ /* 0x000f2200000e0000 */
[----:B0-----:R-:W-:-:S03]  /*edb0*/  IADD3 R2, P4, R14, R5, RZ ;  /* 0x000000050e027210 */ /* 0x001fc60007f9e0ff */
[----:B------:R0:W0:Y:S02]  /*edc0*/  SHFL.IDX PT, R14, R18, 0x7, 0x181f ;  /* 0x00f81f00120e7f89 */ /* 0x00002400000e0000 */
[----:B--2---:R-:W-:-:S05]  /*edd0*/  IMAD.X R3, RZ, RZ, R7, P4 ;  /* 0x000000ffff037224 */ /* 0x004fca00020e0607 */
[----:B------:R-:W-:Y:S01]  /*ede0*/  LDGSTS.E.BYPASS.LTC128B.128 [R4+0x2c00], desc[UR36][R2.64], !P2 ;  /* 0x02c0000002047fae */ /* 0x000fe2000d101d64 */
[----:B------:R-:W-:-:S03]  /*edf0*/  ISETP.LT.OR P2, PT, R6, 0x61, P1 ;  /* 0x000000610600780c */ /* 0x000fc60000f41670 */
[----:B------:R3:W-:Y:S01]  /*ee00*/  LDGSTS.E.BYPASS.LTC128B.128 [R4+0x6c00], desc[UR36][R2.64+0x80], !P3 ;  /* 0x06c0008002047fae */ /* 0x0007e2000d901d64 */
[----:B------:R-:W-:Y:S02]  /*ee10*/  ISETP.LT.OR P3, PT, R6, 0x61, P0 ;  /* 0x000000610600780c */ /* 0x000fe40000761670 */
[----:B---3--:R-:W-:-:S05]  /*ee20*/  IADD3 R2, P4, R10, R5, RZ ;  /* 0x000000050a027210 */ /* 0x008fca0007f9e0ff */
[----:B-1----:R-:W-:-:S05]  /*ee30*/  IMAD.X R3, RZ, RZ, R8, P4 ;  /* 0x000000ffff037224 */ /* 0x002fca00020e0608 */
[----:B------:R1:W-:Y:S04]  /*ee40*/  LDGSTS.E.BYPASS.LTC128B.128 [R4+0x3400], desc[UR36][R2.64], !P2 ;  /* 0x0340000002047fae */ /* 0x0003e8000d101d64 */
[----:B0---4-:R1:W-:Y:S02]  /*ee50*/  LDGSTS.E.BYPASS.LTC128B.128 [R4+0x7400], desc[UR36][R2.64+0x80], !P3 ;  /* 0x0740008002047fae */ /* 0x0113e4000d901d64 */
.L_x_6913:
[C---:B------:R-:W-:Y:S02]  /*ee60*/  ISETP.LT.OR P1, PT, R6.reuse, 0x71, P1 ;  /* 0x000000710600780c */ /* 0x040fe40000f21670 */
[----:B------:R-:W-:Y:S02]  /*ee70*/  ISETP.LT.OR P0, PT, R6, 0x71, P0 ;  /* 0x000000710600780c */ /* 0x000fe40000701670 */
[----:B-1----:R-:W-:-:S05]  /*ee80*/  IADD3 R2, P2, R14, R5, RZ ;  /* 0x000000050e027210 */ /* 0x002fca0007f5e0ff */
[----:B------:R-:W-:-:S05]  /*ee90*/  IMAD.X R3, RZ, RZ, R23, P2 ;  /* 0x000000ffff037224 */ /* 0x000fca00010e0617 */
[----:B------:R-:W-:Y:S01]  /*eea0*/  @!PT LDS RZ, [RZ] ;  /* 0x00000000fffff984 */ /* 0x000fe20000000800 */
[----:B------:R-:W-:Y:S01]  /*eeb0*/  @!PT LDS RZ, [RZ] ;  /* 0x00000000fffff984 */ /* 0x000fe20000000800 */
[----:B------:R-:W-:Y:S01]  /*eec0*/  @!PT LDS RZ, [RZ] ;  /* 0x00000000fffff984 */ /* 0x000fe20000000800 */
[----:B------:R0:W-:Y:S04]  /*eed0*/  LDGSTS.E.BYPASS.LTC128B.128 [R4+0x3c00], desc[UR36][R2.64], !P1 ;  /* 0x03c0000002047fae */ /* 0x0001e8000c901d64 */
[----:B------:R0:W-:Y:S01]  /*eee0*/  LDGSTS.E.BYPASS.LTC128B.128 [R4+0x7c00], desc[UR36][R2.64+0x80], !P0 ;  /* 0x07c0008002047fae */ /* 0x0001e2000c101d64 */
[----:B------:R-:W-:Y:S01]  /*eef0*/  PLOP3.LUT P0, PT, PT, PT, PT, 0x80, 0x0 ;  /* 0x000000000000781c */ /* 0x000fe20003f0f070 */
[----:B------:R-:W-:-:S12]  /*ef00*/  NOP ;  /* 0x0000000000007918 */ /* 0x000fd80000000000 */
.L_x_6789:
[----:B------:R-:W-:Y:S02]  /*ef10*/  PLOP3.LUT P1, PT, P1, P0, PT, 0xa2, 0x0 ;  /* 0x000000000000781c */ /* 0x000fe40000f21472 */
[----:B------:R-:W-:-:S08]  /*ef20*/  @P0 R2UR P1, UR4, R0 ;  /* 0x00000000000402ca */ /* 0x000fd00000020000 */
[----:B------:R-:W-:-:S05]  /*ef30*/  @P0 PLOP3.LUT P0, PT, P1, PT, PT, 0x80, 0x0 ;  /* 0x000000000000081c */ /* 0x000fca0000f0f070 */
[----:B------:R-:W-:Y:S01]  /*ef40*/  @!P1 SYNCS.ARRIVE.TRANS64.RED.A0T1 RZ, [UR4+0x28850], RZ ;  /* 0x028850ffffff99a7 */ /* 0x000fe20008200404 */
[----:B------:R-:W-:Y:S07]  /*ef50*/  @!P1 ARRIVES.LDGSTSBAR.64.TRANSCNT [UR4+0x28850] ;  /* 0x02885000ff0099b0 */ /* 0x000fee0008000a84 */
[----:B------:R-:W-:Y:S05]  /*ef60*/  @P0 BRA.U.ANY `(.L_x_6789) ;  /* 0xfffffffd00e80947 */ /* 0x000fea000393ffff */
[----:B------:R-:W-:Y:S01]  /*ef70*/  NOP ;  /* 0x0000000000007918 */ /* 0x000fe20000000000 */
[----:B0-----:R-:W2:Y:S02]  /*ef80*/  LDL R2, [R1+0x24] ;  /* 0x0000240001027983 */ /* 0x001ea40000100800 */
[----:B--2---:R-:W-:-:S13]  /*ef90*/  ISETP.NE.AND P2, PT, R2, 0x3, PT ;  /* 0x000000030200780c */ /* 0x004fda0003f45270 */
[----:B------:R-:W-:Y:S05]  /*efa0*/  @!P2 BRA `(.L_x_6790) ;  /* 0x000000000004a947 */ /* 0x000fea0003800000 */
[----:B------:R-:W-:Y:S01]  /*efb0*/  BPT.TRAP 0x1 ;  /* 0x000000040000795c */ /* 0x000fe20000300000 */
.L_x_6790:
[----:B------:R0:W-:Y:S01]  /*efc0*/  SYNCS.ARRIVE.TRANS64.A1T0 RZ, [R0+URZ+0x28850], RZ ;  /* 0x028850ff00ff79a7 */ /* 0x0001e2000810003f */
[----:B------:R-:W-:-:S05]  /*efd0*/  VIADD R25, R25, 0x1 ;  /* 0x0000000119197836 */ /* 0x000fca0000000000 */
[----:B------:R-:W-:-:S04]  /*efe0*/  ISETP.NE.AND P0, PT, R25, 0x2, PT ;  /* 0x000000021900780c */ /* 0x000fc80003f05270 */
[----:B------:R-:W-:Y:S02]  /*eff0*/  SEL R3, RZ, 0x1, P0 ;  /* 0x00000001ff037807 */ /* 0x000fe40000000000 */
[----:B------:R-:W-:Y:S02]  /*f000*/  SEL R25, R25, RZ, P0 ;  /* 0x000000ff19197207 */ /* 0x000fe40000000000 */
[----:B0-----:R-:W-:-:S07]  /*f010*/  LOP3.LUT R28, R28, R3, RZ, 0x3c, !PT ;  /* 0x000000031c1c7212 */ /* 0x001fce00078e3cff */
.L_x_6747:
[----:B------:R-:W-:Y:S05]  /*f020*/  BSYNC B7 ;  /* 0x0000000000077941 */ /* 0x000fea0003800000 */
.L_x_6745:
[----:B------:R-:W-:-:S13]  /*f030*/  LOP3.LUT P0, RZ, R27, 0x20, RZ, 0xc0, !PT ;  /* 0x000000201bff7812 */ /* 0x000fda000780c0ff */
[----:B------:R-:W-:Y:S05]  /*f040*/  @!P0 BRA `(.L_x_6791) ;  /* 0x0000000000248947 */ /* 0x000fea0003800000 */
[----:B------:R-:W-:Y:S05]  /*f050*/  WARPSYNC.ALL ;  /* 0x0000000000007948 */ /* 0x000fea0003800000 */
[----:B------:R-:W0:Y:S08]  /*f060*/  S2UR UR5, SR_CgaCtaId ;  /* 0x00000000000579c3 */ /* 0x000e300000008800 */
[----:B------:R-:W-:Y:S06]  /*f070*/  BAR.SYNC.DEFER_BLOCKING 0x5, 0x180 ;  /* 0x0146000000007b1d */ /* 0x000fec0000010000 */
[----:B------:R-:W-:-:S02]  /*f080*/  UMOV UR4, 0x400 ;  /* 0x0000040000047882 */ /* 0x000fc40000000000 */
[----:B0-----:R-:W-:-:S06]  /*f090*/  ULEA UR4, UR5, UR4, 0x18 ;  /* 0x0000000405047291 */ /* 0x001fcc000f8ec03f */
[----:B------:R-:W-:-:S05]  /*f0a0*/  MOV R22, UR4 ;  /* 0x0000000400167c02 */ /* 0x000fca0008000f00 */
[----:B------:R2:W3:Y:S01]  /*f0b0*/  LDS.128 R16, [R22+0x288d0] ;  /* 0x0288d00016107984 */ /* 0x0004e20000000c00 */
[----:B------:R-:W-:Y:S06]  /*f0c0*/  BAR.ARV 0x4, 0x180 ;  /* 0x0106000000007b1d */ /* 0x000fec0000002000 */
[----:B------:R-:W-:Y:S05]  /*f0d0*/  BRA `(.L_x_6792) ;  /* 0x0000000800d07947 */ /* 0x000fea0003800000 */
.L_x_6791:
        /* <DEDUP_REMOVED lines=43> */
.L_x_6923:
[----:B------:R-:W-:Y:S02]  /*f390*/  ULDC UR4, c[0x0][0xc38] ;  /* 0x00030e0000047ab9 */ /* 0x000fe40000000800 */
[----:B------:R-:W-:-:S04]  /*f3a0*/  IMAD.U32 R5, RZ, RZ, UR4 ;  /* 0x00000004ff057e24 */ /* 0x000fc8000f8e00ff */
[----:B-1----:R-:W-:-:S04]  /*f3b0*/  IMAD R14, R14, R5, RZ ;  /* 0x000000050e0e7224 */ /* 0x002fc800078e02ff */
[----:B------:R-:W-:-:S05]  /*f3c0*/  IMAD.IADD R9, R8, 0x1, R14 ;  /* 0x0000000108097824 */ /* 0x000fca00078e020e */
[----:B------:R-:W-:-:S13]  /*f3d0*/  ISETP.GT.AND P6, PT, R9, R0, PT ;  /* 0x000000000900720c */ /* 0x000fda0003fc4270 */
[----:B------:R-:W-:Y:S05]  /*f3e0*/  @P6 BRA `(.L_x_6794) ;  /* 0x0000000000a46947 */ /* 0x000fea0003800000 */
.L_x_6797:
        /* <DEDUP_REMOVED lines=35> */
.L_x_6931:
[----:B------:R-:W-:Y:S02]  /*f620*/  ULDC UR4, c[0x0][0xc38] ;  /* 0x00030e0000047ab9 */ /* 0x000fe40000000800 */
[----:B------:R-:W-:-:S04]  /*f630*/  IMAD.U32 R5, RZ, RZ, UR4 ;  /* 0x00000004ff057e24 */ /* 0x000fc8000f8e00ff */
[----:B-1----:R-:W-:-:S04]  /*f640*/  IMAD R14, R14, R5, RZ ;  /* 0x000000050e0e7224 */ /* 0x002fc800078e02ff */
[----:B------:R-:W-:-:S05]  /*f650*/  IMAD.IADD R9, R14, 0x1, R9 ;  /* 0x000000010e097824 */ /* 0x000fca00078e0209 */
[----:B------:R-:W-:-:S13]  /*f660*/  ISETP.GT.AND P6, PT, R9, R0, PT ;  /* 0x000000000900720c */ /* 0x000fda0003fc4270 */
[----:B------:R-:W-:Y:S05]  /*f670*/  @!P6 BRA `(.L_x_6797) ;  /* 0xfffffffc005ce947 */ /* 0x000fea000383ffff */
.L_x_6794:
        /* <DEDUP_REMOVED lines=9> */
.L_x_6936:
[----:B------:R-:W-:-:S13]  /*f710*/  ISETP.NE.AND P0, PT, R3, RZ, PT ;  /* 0x000000ff0300720c */ /* 0x000fda0003f05270 */
[----:B------:R-:W-:Y:S05]  /*f720*/  @!P0 BRA `(.L_x_6799) ;  /* 0x0000000000108947 */ /* 0x000fea0003800000 */
[----:B------:R-:W-:Y:S01]  /*f730*/  UMOV UR4, 0xffffffff ;  /* 0xffffffff00047882 */ /* 0x000fe20000000000 */
[----:B------:R-:W-:Y:S02]  /*f740*/  VIADD R12, R8, 0xffffffff ;  /* 0xffffffff080c7836 */ /* 0x000fe40000000000 */
[----:B------:R-:W-:Y:S05]  /*f750*/  BRA.DIV UR4, `(.L_x_6800) ;  /* 0x0000004a04207947 */ /* 0x000fea000b800000 */
[----:B------:R4:W0:Y:S02]  /*f760*/  SHFL.IDX PT, R6, R2, R12, 0x1f ;  /* 0x00001f0c02067589 */ /* 0x00082400000e0000 */
.L_x_6799:
        /* <DEDUP_REMOVED lines=53> */
[--C-:B------:R-:W-:Y:S02]  /*fac0*/  IMAD.MOV R3, RZ, RZ, -R9.reuse ;  /* 0x000000ffff037224 */ /* 0x100fe400078e0a09 */
[C---:B------:R-:W-:Y:S02]  /*fad0*/  IMAD R9, R4.reuse, 0x1000000, R9 ;  /* 0x0100000004097824 */ /* 0x040fe400078e0209 */
[----:B------:R-:W-:-:S04]  /*fae0*/  IMAD R18, R4, R3, R6 ;  /* 0x0000000304127224 */ /* 0x000fc800078e0206 */
[----:B------:R-:W-:Y:S01]  /*faf0*/  IMAD R18, R18, 0x10000, R9 ;  /* 0x0001000012127824 */ /* 0x000fe200078e0209 */
[----:B------:R-:W-:Y:S06]  /*fb00*/  BRA `(.L_x_6801) ;  /* 0x00000000001c7947 */ /* 0x000fec0003800000 */
.L_x_6795:
[----:B------:R-:W-:Y:S01]  /*fb10*/  UMOV UR4, URZ ;  /* 0x0000003f00047c82 */ /* 0x000fe20008000000 */
[----:B------:R-:W-:Y:S01]  /*fb20*/  UMOV UR5, URZ ;  /* 0x0000003f00057c82 */ /* 0x000fe20008000000 */
[----:B------:R-:W-:Y:S01]  /*fb30*/  ULDC UR6, c[0x0][0xc3c] ;  /* 0x00030f0000067ab9 */ /* 0x000fe20000000800 */
[----:B------:R-:W-:Y:S01]  /*fb40*/  MOV R16, R0 ;  /* 0x0000000000107202 */ /* 0x000fe20000000f00 */
[----:B------:R-:W-:Y:S02]  /*fb50*/  IMAD.U32 R17, RZ, RZ, UR4 ;  /* 0x00000004ff117e24 */ /* 0x000fe4000f8e00ff */
[----:B------:R-:W-:Y:S02]  /*fb60*/  IMAD.U32 R18, RZ, RZ, UR5 ;  /* 0x00000005ff127e24 */ /* 0x000fe4000f8e00ff */
[----:B------:R-:W-:-:S07]  /*fb70*/  IMAD.U32 R19, RZ, RZ, UR6 ;  /* 0x00000006ff137e24 */ /* 0x000fce000f8e00ff */
.L_x_6801:
        /* <DEDUP_REMOVED lines=10> */
.L_x_6792:
[----:B------:R-:W-:Y:S02]  /*fc20*/  ULDC UR4, c[0x0][0xc3c] ;  /* 0x00030f0000047ab9 */ /* 0x000fe40000000800 */
[----:B---3--:R-:W-:-:S13]  /*fc30*/  ISETP.GE.AND P0, PT, R19, UR4, PT ;  /* 0x0000000413007c0c */ /* 0x008fda000bf06270 */
[----:B------:R-:W-:Y:S05]  /*fc40*/  @!P0 BRA `(.L_x_6802) ;  /* 0xffffffb400888947 */ /* 0x000fea000383ffff */
[----:B------:R-:W-:Y:S05]  /*fc50*/  BSYNC B8 ;  /* 0x0000000000087941 */ /* 0x000fea0003800000 */
.L_x_6739:
[----:B0-----:R-:W3:Y:S01]  /*fc60*/  LDL.LU R0, [R1+0x20] ;  /* 0x0000200001007983 */ /* 0x001ee20000300800 */
[----:B------:R-:W-:Y:S01]  /*fc70*/  BSSY B0, `(.L_x_6803) ;  /* 0x000000b000007945 */ /* 0x000fe20003800000 */
[----:B------:R-:W0:Y:S01]  /*fc80*/  S2R R5, SR_CgaCtaId ;  /* 0x0000000000057919 */ /* 0x000e220000008800 */
[----:B---3--:R-:W-:-:S05]  /*fc90*/  VIADD R0, R0, 0x1 ;  /* 0x0000000100007836 */ /* 0x008fca0000000000 */
[----:B------:R-:W-:-:S04]  /*fca0*/  LEA.HI R2, R0, R0, RZ, 0x1 ;  /* 0x0000000000027211 */ /* 0x000fc800078f08ff */
[----:B------:R-:W-:Y:S02]  /*fcb0*/  LOP3.LUT R3, R2, 0xfffffffe, RZ, 0xc0, !PT ;  /* 0xfffffffe02037812 */ /* 0x000fe400078ec0ff */
[----:B------:R-:W-:-:S03]  /*fcc0*/  MOV R2, 0x400 ;  /* 0x0000040000027802 */ /* 0x000fc60000000f00 */
[----:B------:R-:W-:Y:S01]  /*fcd0*/  IMAD.IADD R0, R0, 0x1, -R3 ;  /* 0x0000000100007824 */ /* 0x000fe200078e0a03 */
[----:B0-----:R-:W-:-:S04]  /*fce0*/  LEA R4, R5, R2, 0x18 ;  /* 0x0000000205047211 */ /* 0x001fc800078ec0ff */
[----:B------:R-:W-:-:S04]  /*fcf0*/  SHF.L.U32 R0, R0, 0x1f, RZ ;  /* 0x0000001f00007819 */ /* 0x000fc800000006ff */
[----:B------:R-:W0:Y:S02]  /*fd00*/  SYNCS.PHASECHK.TRANS64.TRYWAIT P0, [R4+URZ+0x28820], R0 ;  /* 0x02882000040075a7 */ /* 0x000e24000800017f */
[----:B0-----:R-:W-:Y:S05]  /*fd10*/  @!P0 BRA `(.L_x_6804) ;  /* 0x0000004000d88947 */ /* 0x001fea0003800000 */
.L_x_6939:
[----:B------:R-:W-:Y:S05]  /*fd20*/  BSYNC B0 ;  /* 0x0000000000007941 */ /* 0x000fea0003800000 */
.L_x_6803:
[----:B------:R-:W-:-:S03]  /*fd30*/  UMOV UR4, 0xffffffff ;  /* 0xffffffff00047882 */ /* 0x000fc60000000000 */
[----:B------:R-:W-:Y:S05]  /*fd40*/  BRA.DIV UR4, `(.L_x_6805) ;  /* 0x0000004204e07947 */ /* 0x000fea000b800000 */
[----:B0-----:R-:W0:Y:S02]  /*fd50*/  S2R R0, SR_TID.X ;  /* 0x0000000000007919 */ /* 0x001e240000002100 */
[----:B0-----:R-:W-:-:S04]  /*fd60*/  SHF.R.U32.HI R0, RZ, 0x5, R0 ;  /* 0x00000005ff007819 */ /* 0x001fc80000011600 */
[----:B------:R-:W-:-:S05]  /*fd70*/  LOP3.LUT R0, R0, 0x3, RZ, 0xc0, !PT ;  /* 0x0000000300007812 */ /* 0x000fca00078ec0ff */
[----:B------:R0:W3:Y:S02]  /*fd80*/  SHFL.IDX PT, R14, R0, RZ, 0x1f ;  /* 0x00001fff000e7589 */ /* 0x0000e400000e0000 */
.L_x_6942:
[----:B---3--:R-:W-:Y:S01]  /*fd90*/  ISETP.NE.AND P0, PT, R14, RZ, PT ;  /* 0x000000ff0e00720c */ /* 0x008fe20003f05270 */
[----:B------:R-:W-:-:S12]  /*fda0*/  BSSY B0, `(.L_x_6806) ;  /* 0x0000024000007945 */ /* 0x000fd80003800000 */
[----:B------:R-:W-:Y:S05]  /*fdb0*/  @P0 BRA `(.L_x_6807) ;  /* 0x0000000000880947 */ /* 0x000fea0003800000 */
[----:B------:R-:W-:-:S03]  /*fdc0*/  UMOV UR4, 0xffffffff ;  /* 0xffffffff00047882 */ /* 0x000fc60000000000 */
[----:B------:R-:W-:Y:S05]  /*fdd0*/  BRA.DIV UR4, `(.L_x_6808) ;  /* 0x0000004204f07947 */ /* 0x000fea000b800000 */
[----:B------:R-:W-:-:S13]  /*fde0*/  ELECT P6, URZ, PT ;  /* 0x00000000003f782f */ /* 0x000fda00038c0000 */
.L_x_6945:
[----:B------:R-:W-:Y:S05]  /*fdf0*/  @!P6 BRA `(.L_x_6807) ;  /* 0x000000000078e947 */ /* 0x000fea0003800000 */
[----:B0-----:R-:W3:Y:S02]  /*fe00*/  LDL.LU R0, [R1+0x4] ;  /* 0x0000040001007983 */ /* 0x001ee40000300800 */
[----:B---3--:R-:W-:-:S04]  /*fe10*/  LOP3.LUT R0, R0, 0x2, RZ, 0xfc, !PT ;  /* 0x0000000200007812 */ /* 0x008fc800078efcff */
[----:B------:R-:W-:-:S13]  /*fe20*/  ISETP.NE.AND P0, PT, R0, 0x3, PT ;  /* 0x000000030000780c */ /* 0x000fda0003f05270 */
[----:B------:R-:W-:Y:S05]  /*fe30*/  @!P0 BRA `(.L_x_6809) ;  /* 0x0000000000048947 */ /* 0x000fea0003800000 */
[----:B------:R-:W-:Y:S01]  /*fe40*/  BPT.TRAP 0x1 ;  /* 0x000000040000795c */ /* 0x000fe20000300000 */
.L_x_6809:
[C---:B------:R-:W-:Y:S01]  /*fe50*/  IMAD R5, R25.reuse, 0x8, R4 ;  /* 0x0000000819057824 */ /* 0x040fe200078e0204 */
[----:B------:R-:W-:Y:S02]  /*fe60*/  SHF.L.U32 R0, R28, 0x1f, RZ ;  /* 0x0000001f1c007819 */ /* 0x000fe400000006ff */
[----:B------:R-:W-:Y:S02]  /*fe70*/  IADD3 R25, R25, 0x1, RZ ;  /* 0x0000000119197810 */ /* 0x000fe40007ffe0ff */
[----:B------:R-:W0:Y:S02]  /*fe80*/  SYNCS.PHASECHK.TRANS64.TRYWAIT P1, [R5+URZ+0x28840], R0 ;  /* 0x02884000050075a7 */ /* 0x000e24000802017f */
[----:B------:R-:W-:-:S04]  /*fe90*/  ISETP.NE.AND P2, PT, R25, 0x2, PT ;  /* 0x000000021900780c */ /* 0x000fc80003f45270 */
[----:B------:R-:W-:Y:S01]  /*fea0*/  SEL R3, RZ, 0x1, P2 ;  /* 0x00000001ff037807 */ /* 0x000fe20001000000 */
[----:B0-----:R-:W-:Y:S08]  /*feb0*/  @!P1 BRA `(.L_x_6810) ;  /* 0x0000004000d89947 */ /* 0x001ff00003800000 */
.L_x_6946:
[----:B------:R-:W-:Y:S02]  /*fec0*/  SEL R25, R25, RZ, P2 ;  /* 0x000000ff19197207 */ /* 0x000fe40001000000 */
[----:B------:R-:W-:Y:S01]  /*fed0*/  LOP3.LUT R2, R28, R3, RZ, 0x3c, !PT ;  /* 0x000000031c027212 */ /* 0x000fe200078e3cff */
[----:B------:R-:W-:Y:S06]  /*fee0*/  @!P0 BRA `(.L_x_6811) ;  /* 0x0000000000048947 */ /* 0x000fec0003800000 */
[----:B------:R-:W-:Y:S01]  /*fef0*/  BPT.TRAP 0x1 ;  /* 0x000000040000795c */ /* 0x000fe20000300000 */
.L_x_6811:
[----:B------:R-:W-:Y:S01]  /*ff00*/  IMAD R25, R25, 0x8, R4 ;  /* 0x0000000819197824 */ /* 0x000fe200078e0204 */
[----:B------:R-:W-:-:S04]  /*ff10*/  SHF.L.U32 R2, R2, 0x1f, RZ ;  /* 0x0000001f02027819 */ /* 0x000fc800000006ff */
[----:B------:R-:W3:Y:S02]  /*ff20*/  SYNCS.PHASECHK.TRANS64.TRYWAIT P1, [R25+URZ+0x28840], R2 ;  /* 0x02884002190075a7 */ /* 0x000ee4000802017f */
[----:B---3--:R-:W-:Y:S05]  /*ff30*/  @!P1 BRA `(.L_x_6812) ;  /* 0x0000004000cc9947 */ /* 0x008fea0003800000 */
.L_x_6947:
[----:B------:R-:W-:Y:S05]  /*ff40*/  @!P0 BRA `(.L_x_6813) ;  /* 0x0000000000048947 */ /* 0x000fea0003800000 */
[----:B------:R-:W-:Y:S01]  /*ff50*/  BPT.TRAP 0x1 ;  /* 0x000000040000795c */ /* 0x000fe20000300000 */
.L_x_6813:
[----:B------:R-:W4:Y:S02]  /*ff60*/  SYNCS.PHASECHK.TRANS64.TRYWAIT P1, [R5+URZ+0x28860], R0 ;  /* 0x02886000050075a7 */ /* 0x000f24000802017f */
[----:B----4-:R-:W-:Y:S05]  /*ff70*/  @!P1 BRA `(.L_x_6814) ;  /* 0x0000004000d09947 */ /* 0x010fea0003800000 */
.L_x_6948:
[----:B------:R-:W-:Y:S05]  /*ff80*/  @!P0 BRA `(.L_x_6815) ;  /* 0x0000000000048947 */ /* 0x000fea0003800000 */
[----:B------:R-:W-:Y:S01]  /*ff90*/  BPT.TRAP 0x1 ;  /* 0x000000040000795c */ /* 0x000fe20000300000 */
.L_x_6815:
[----:B------:R0:W0:Y:S02]  /*ffa0*/  SYNCS.PHASECHK.TRANS64.TRYWAIT P0, [R25+URZ+0x28860], R2 ;  /* 0x02886002190075a7 */ /* 0x000024000800017f */
[----:B0-----:R-:W-:Y:S05]  /*ffb0*/  @!P0 NANOSLEEP.SYNCS 0x989680 ;  /* 0x009896800000895d */ /* 0x001fea0003900000 */
[----:B------:R-:W0:Y:S02]  /*ffc0*/  @!P0 SYNCS.PHASECHK.TRANS64 P0, [R25+URZ+0x28860], R2 ;  /* 0x02886002190085a7 */ /* 0x000e24000800007f */
[----:B0-----:R-:W-:Y:S05]  /*ffd0*/  @!P0 BRA `(.L_x_6815) ;  /* 0xfffffffc00f08947 */ /* 0x001fea000383ffff */
.L_x_6807:
[----:B------:R-:W-:Y:S05]  /*ffe0*/  BSYNC B0 ;  /* 0x0000000000007941 */ /* 0x000fea0003800000 */
.L_x_6806:
[----:B------:R-:W-:Y:S05]  /*fff0*/  EXIT ;  /* 0x000000000000794d */ /* 0x000fea0003800000 */
.L_x_6686:
[----:B0-----:R-:W-:-:S04]  /*10000*/  IMAD.U32 R3, RZ, RZ, UR42 ;  /* 0x0000002aff037e24 */ /* 0x001fc8000f8e00ff */
[----:B------:R0:W1:Y:S03]  /*10010*/  SYNCS.PHASECHK.TRANS64.TRYWAIT P1, [R3+URZ+0x28800], R0 ;  /* 0x02880000030075a7 */ /* 0x000066000802017f */
[----:B-1----:R-:W-:Y:S05]  /*10020*/  @!P1 NANOSLEEP.SYNCS 0x989680 ;  /* 0x009896800000995d */ /* 0x002fea0003900000 */
[----:B------:R-:W1:Y:S02]  /*10030*/  @!P1 SYNCS.PHASECHK.TRANS64 P1, [R3+URZ+0x28800], R0 ;  /* 0x02880000030095a7 */ /* 0x000e64000802007f */
[----:B-1----:R-:W-:Y:S05]  /*10040*/  @!P1 BRA `(.L_x_6686) ;  /* 0xfffffffc00ec9947 */ /* 0x002fea000383ffff */
[----:B------:R-:W-:Y:S05]  /*10050*/  BRA `(.L_x_6816) ;  /* 0xffffff1800287947 */ /* 0x000fea000383ffff */
.L_x_6690:
[----:B-1----:R1:W2:Y:S02]  /*10060*/  SYNCS.PHASECHK.TRANS64.TRYWAIT P1, [R0+URZ+0x28830], R3 ;  /* 0x02883003000075a7 */ /* 0x0022a4000802017f */
[----:B--2---:R-:W-:Y:S05]  /*10070*/  @!P1 NANOSLEEP.SYNCS 0x989680 ;  /* 0x009896800000995d */ /* 0x004fea0003900000 */
[----:B------:R-:W2:Y:S02]  /*10080*/  @!P1 SYNCS.PHASECHK.TRANS64 P1, [R0+URZ+0x28830], R3 ;  /* 0x02883003000095a7 */ /* 0x000ea4000802007f */
[----:B--2---:R-:W-:Y:S05]  /*10090*/  @!P1 BRA `(.L_x_6690) ;  /* 0xfffffffc00f09947 */ /* 0x004fea000383ffff */
[----:B------:R-:W-:Y:S05]  /*100a0*/  BRA `(.L_x_6689) ;  /* 0xffffff1800487947 */ /* 0x000fea000383ffff */
.L_x_6696:
[----:B-1----:R-:W-:-:S04]  /*100b0*/  IMAD.U32 R8, RZ, RZ, UR6 ;  /* 0x00000006ff087e24 */ /* 0x002fc8000f8e00ff */
[----:B------:R1:W2:Y:S03]  /*100c0*/  SYNCS.PHASECHK.TRANS64.TRYWAIT P1, [R8+URZ+0x28830], R7 ;  /* 0x02883007080075a7 */ /* 0x0002a6000802017f */
[----:B--2---:R-:W-:Y:S05]  /*100d0*/  @!P1 NANOSLEEP.SYNCS 0x989680 ;  /* 0x009896800000995d */ /* 0x004fea0003900000 */
[----:B------:R-:W2:Y:S02]  /*100e0*/  @!P1 SYNCS.PHASECHK.TRANS64 P1, [R8+URZ+0x28830], R7 ;  /* 0x02883007080095a7 */ /* 0x000ea4000802007f */
[----:B--2---:R-:W-:Y:S05]  /*100f0*/  @!P1 BRA `(.L_x_6696) ;  /* 0xfffffffc00ec9947 */ /* 0x004fea000383ffff */
[----:B------:R-:W-:Y:S05]  /*10100*/  BRA `(.L_x_6693) ;  /* 0xffffff4400747947 */ /* 0x000fea000383ffff */
.L_x_6700:
[----:B-1----:R-:W-:-:S04]  /*10110*/  IMAD.U32 R8, RZ, RZ, UR6 ;  /* 0x00000006ff087e24 */ /* 0x002fc8000f8e00ff */
[----:B------:R1:W2:Y:S03]  /*10120*/  SYNCS.PHASECHK.TRANS64.TRYWAIT P1, [R8+URZ+0x28850], R7 ;  /* 0x02885007080075a7 */ /* 0x0002a6000802017f */
[----:B--2---:R-:W-:Y:S05]  /*10130*/  @!P1 NANOSLEEP.SYNCS 0x989680 ;  /* 0x009896800000995d */ /* 0x004fea0003900000 */
[----:B------:R-:W2:Y:S02]  /*10140*/  @!P1 SYNCS.PHASECHK.TRANS64 P1, [R8+URZ+0x28850], R7 ;  /* 0x02885007080095a7 */ /* 0x000ea4000802007f */
[----:B--2---:R-:W-:Y:S05]  /*10150*/  @!P1 BRA `(.L_x_6700) ;  /* 0xfffffffc00ec9947 */ /* 0x004fea000383ffff */
[----:B------:R-:W-:Y:S05]  /*10160*/  BRA `(.L_x_6697) ;  /* 0xffffff4800547947 */ /* 0x000fea000383ffff */
.L_x_6707:
[----:B-1----:R-:W-:-:S04]  /*10170*/  IMAD.U32 R5, RZ, RZ, UR5 ;  /* 0x00000005ff057e24 */ /* 0x002fc8000f8e00ff */
[----:B------:R1:W2:Y:S03]  /*10180*/  SYNCS.PHASECHK.TRANS64.TRYWAIT P1, [R5+URZ+0x28850], R4 ;  /* 0x02885004050075a7 */ /* 0x0002a6000802017f */
[----:B--2---:R-:W-:Y:S05]  /*10190*/  @!P1 NANOSLEEP.SYNCS 0x989680 ;  /* 0x009896800000995d */ /* 0x004fea0003900000 */
[----:B------:R-:W2:Y:S02]  /*101a0*/  @!P1 SYNCS.PHASECHK.TRANS64 P1, [R5+URZ+0x28850], R4 ;  /* 0x02885004050095a7 */ /* 0x000ea4000802007f */
[----:B--2---:R-:W-:Y:S05]  /*101b0*/  @!P1 BRA `(.L_x_6707) ;  /* 0xfffffffc00ec9947 */ /* 0x004fea000383ffff */
[----:B------:R-:W-:Y:S05]  /*101c0*/  BRA `(.L_x_6706) ;  /* 0xffffff6c005c7947 */ /* 0x000fea000383ffff */
.L_x_6753:
        /* <DEDUP_REMOVED lines=11> */
.L_x_6818:
[----:B------:R-:W-:Y:S05]  /*10280*/  BSYNC B0 ;  /* 0x0000000000007941 */ /* 0x000fea0003800000 */
.L_x_6817:
[----:B------:R-:W-:Y:S05]  /*10290*/  BRA `(.L_x_6819) ;  /* 0xffffffbc00c47947 */ /* 0x000fea000383ffff */
.L_x_6756:
[----:B0-----:R0:W1:Y:S02]  /*102a0*/  SYNCS.PHASECHK.TRANS64.TRYWAIT P0, [R7+URZ+0x28840], R2 ;  /* 0x02884002070075a7 */ /* 0x001064000800017f */
[----:B-1----:R-:W-:Y:S05]  /*102b0*/  @!P0 NANOSLEEP.SYNCS 0x989680 ;  /* 0x009896800000895d */ /* 0x002fea0003900000 */
[----:B------:R-:W1:Y:S02]  /*102c0*/  @!P0 SYNCS.PHASECHK.TRANS64 P0, [R7+URZ+0x28840], R2 ;  /* 0x02884002070085a7 */ /* 0x000e64000800007f */
[----:B-1----:R-:W-:Y:S05]  /*102d0*/  @!P0 BRA `(.L_x_6756) ;  /* 0xfffffffc00f08947 */ /* 0x002fea000383ffff */
[----:B------:R-:W-:Y:S05]  /*102e0*/  BRA `(.L_x_6820) ;  /* 0xffffffc000187947 */ /* 0x000fea000383ffff */
.L_x_6757:
        /* <DEDUP_REMOVED lines=8> */
.L_x_6822:
[----:B------:R-:W-:Y:S05]  /*10370*/  BSYNC B0 ;  /* 0x0000000000007941 */ /* 0x000fea0003800000 */
.L_x_6821:
[----:B------:R-:W-:Y:S01]  /*10380*/  IMAD.MOV.U32 R13, RZ, RZ, R4 ;  /* 0x000000ffff0d7224 */ /* 0x000fe200078e0004 */
[----:B------:R-:W-:Y:S01]  /*10390*/  MOV R2, R14 ;  /* 0x0000000e00027202 */ /* 0x000fe20000000f00 */
[----:B------:R-:W-:Y:S01]  /*103a0*/  IMAD.MOV.U32 R12, RZ, RZ, RZ ;  /* 0x000000ffff0c7224 */ /* 0x000fe200078e00ff */
[----:B------:R-:W-:Y:S01]  /*103b0*/  @P0 LEA R8, R5, R22, 0x1 ;  /* 0x0000001605080211 */ /* 0x000fe200078e08ff */
[----:B------:R-:W-:Y:S02]  /*103c0*/  IMAD.MOV.U32 R11, RZ, RZ, 0x181f ;  /* 0x0000181fff0b7424 */ /* 0x000fe400078e00ff */
[----:B------:R-:W-:-:S07]  /*103d0*/  IMAD.MOV.U32 R15, RZ, RZ, -0x1 ;  /* 0xffffffffff0f7424 */ /* 0x000fce00078e00ff */
[----:B------:R-:W-:Y:S05]  /*103e0*/  WARPSYNC.COLLECTIVE R15, `(.L_x_6823) ;  /* 0x000000000f087348 */ /* 0x000fea0003c00000 */
[----:B------:R0:W1:Y:S02]  /*103f0*/  SHFL.IDX P6, R14, R13, R12, R11 ;  /* 0x0000000c0d0e7389 */ /* 0x00006400000c000b */
[----:B01----:R-:W-:Y:S01]  /*10400*/  ENDCOLLECTIVE ;  /* 0x000000000000791b */ /* 0x003fe20003800000 */
.L_x_6823:
[----:B------:R-:W-:Y:S02]  /*10410*/  IMAD.MOV.U32 R13, RZ, RZ, R0 ;  /* 0x000000ffff0d7224 */ /* 0x000fe400078e0000 */
[----:B------:R-:W-:Y:S02]  /*10420*/  IMAD.MOV.U32 R12, RZ, RZ, 0x1 ;  /* 0x00000001ff0c7424 */ /* 0x000fe400078e00ff */
[----:B------:R-:W-:-:S07]  /*10430*/  IMAD.MOV.U32 R3, RZ, RZ, R14 ;  /* 0x000000ffff037224 */ /* 0x000fce00078e000e */
[----:B------:R-:W-:Y:S05]  /*10440*/  WARPSYNC.COLLECTIVE R15, `(.L_x_6824) ;  /* 0x000000000f087348 */ /* 0x000fea0003c00000 */
[----:B------:R0:W1:Y:S02]  /*10450*/  SHFL.IDX P6, R14, R13, R12, R11 ;  /* 0x0000000c0d0e7389 */ /* 0x00006400000c000b */
[----:B01----:R-:W-:Y:S01]  /*10460*/  ENDCOLLECTIVE ;  /* 0x000000000000791b */ /* 0x003fe20003800000 */
.L_x_6824:
        /* <DEDUP_REMOVED lines=11> */
[----:B------:R0:W-:Y:S02]  /*10520*/  @P0 LDGSTS.E.BYPASS.LTC128B.128 [R8+0x1c400], desc[UR36][R2.64+0x80], !P2 ;  /* 0x1c40008002080fae */ /* 0x0001e4000d101d64 */
[----:B0-----:R-:W-:Y:S01]  /*10530*/  IMAD.MOV.U32 R2, RZ, RZ, R14 ;  /* 0x000000ffff027224 */ /* 0x001fe200078e000e */
[----:B------:R-:W-:-:S07]  /*10540*/  @P1 LEA R8, R5, R22, 0x1 ;  /* 0x0000001605081211 */ /* 0x000fce00078e08ff */
[----:B------:R-:W-:Y:S05]  /*10550*/  WARPSYNC.COLLECTIVE R15, `(.L_x_6825) ;  /* 0x000000000f087348 */ /* 0x000fea0003c00000 */
[----:B------:R0:W1:Y:S02]  /*10560*/  SHFL.IDX P6, R14, R13, R12, R11 ;  /* 0x0000000c0d0e7389 */ /* 0x00006400000c000b */
[----:B01----:R-:W-:Y:S01]  /*10570*/  ENDCOLLECTIVE ;  /* 0x000000000000791b */ /* 0x003fe20003800000 */
.L_x_6825:
[----:B------:R-:W-:Y:S02]  /*10580*/  IMAD.MOV.U32 R13, RZ, RZ, R0 ;  /* 0x000000ffff0d7224 */ /* 0x000fe400078e0000 */
[----:B------:R-:W-:Y:S02]  /*10590*/  IMAD.MOV.U32 R12, RZ, RZ, 0x2 ;  /* 0x00000002ff0c7424 */ /* 0x000fe400078e00ff */
[----:B------:R-:W-:-:S07]  /*105a0*/  IMAD.MOV.U32 R3, RZ, RZ, R14 ;  /* 0x000000ffff037224 */ /* 0x000fce00078e000e */
[----:B------:R-:W-:Y:S05]  /*105b0*/  WARPSYNC.COLLECTIVE R15, `(.L_x_6826) ;  /* 0x000000000f087348 */ /* 0x000fea0003c00000 */
[----:B------:R0:W1:Y:S02]  /*105c0*/  SHFL.IDX P6, R14, R13, R12, R11 ;  /* 0x0000000c0d0e7389 */ /* 0x00006400000c000b */
[----:B01----:R-:W-:Y:S01]  /*105d0*/  ENDCOLLECTIVE ;  /* 0x000000000000791b */ /* 0x003fe20003800000 */
.L_x_6826:
        /* <DEDUP_REMOVED lines=10> */
[----:B------:R0:W-:Y:S01]  /*10680*/  @P1 LDGSTS.E.BYPASS.LTC128B.128 [R8+0x1cc00], desc[UR36][R2.64+0x80], !P2 ;  /* 0x1cc0008002081fae */ /* 0x0001e2000d101d64 */
[----:B------:R-:W-:Y:S01]  /*10690*/  ISETP.GE.AND P1, PT, R6, 0x21, PT ;  /* 0x000000210600780c */ /* 0x000fe20003f26270 */
[----:B0-----:R-:W-:-:S12]  /*106a0*/  IMAD.MOV.U32 R2, RZ, RZ, R14 ;  /* 0x000000ffff027224 */ /* 0x001fd800078e000e */
[----:B------:R-:W-:Y:S05]  /*106b0*/  WARPSYNC.COLLECTIVE R15, `(.L_x_6827) ;  /* 0x000000000f087348 */ /* 0x000fea0003c00000 */
[----:B------:R0:W1:Y:S02]  /*106c0*/  SHFL.IDX P6, R14, R13, R12, R11 ;  /* 0x0000000c0d0e7389 */ /* 0x00006400000c000b */
[----:B01----:R-:W-:Y:S01]  /*106d0*/  ENDCOLLECTIVE ;  /* 0x000000000000791b */ /* 0x003fe20003800000 */
.L_x_6827:
[----:B------:R-:W-:Y:S01]  /*106e0*/  @P1 LEA R8, R5, R22, 0x1 ;  /* 0x0000001605081211 */ /* 0x000fe200078e08ff */
[----:B------:R-:W-:Y:S02]  /*106f0*/  IMAD.MOV.U32 R13, RZ, RZ, R0 ;  /* 0x000000ffff0d7224 */ /* 0x000fe400078e0000 */
[----:B------:R-:W-:Y:S02]  /*10700*/  IMAD.MOV.U32 R12, RZ, RZ, 0x3 ;  /* 0x00000003ff0c7424 */ /* 0x000fe400078e00ff */
[----:B------:R-:W-:-:S07]  /*10710*/  IMAD.MOV.U32 R3, RZ, RZ, R14 ;  /* 0x000000ffff037224 */ /* 0x000fce00078e000e */
[----:B------:R-:W-:Y:S05]  /*10720*/  WARPSYNC.COLLECTIVE R15, `(.L_x_6828) ;  /* 0x000000000f087348 */ /* 0x000fea0003c00000 */
[----:B------:R0:W1:Y:S02]  /*10730*/  SHFL.IDX P6, R14, R13, R12, R11 ;  /* 0x0000000c0d0e7389 */ /* 0x00006400000c000b */
[----:B01----:R-:W-:Y:S01]  /*10740*/  ENDCOLLECTIVE ;  /* 0x000000000000791b */ /* 0x003fe20003800000 */
.L_x_6828:
        /* <DEDUP_REMOVED lines=16> */
.L_x_6829:
[----:B------:R-:W-:Y:S01]  /*10850*/  @P1 LEA R8, R5, R22, 0x1 ;  /* 0x0000001605081211 */ /* 0x000fe200078e08ff */
[----:B------:R-:W-:Y:S02]  /*10860*/  IMAD.MOV.U32 R13, RZ, RZ, R0 ;  /* 0x000000ffff0d7224 */ /* 0x000fe400078e0000 */
[----:B------:R-:W-:Y:S02]  /*10870*/  IMAD.MOV.U32 R12, RZ, RZ, 0x4 ;  /* 0x00000004ff0c7424 */ /* 0x000fe400078e00ff */
[----:B------:R-:W-:-:S07]  /*10880*/  IMAD.MOV.U32 R3, RZ, RZ, R14 ;  /* 0x000000ffff037224 */ /* 0x000fce00078e000e */
[----:B------:R-:W-:Y:S05]  /*10890*/  WARPSYNC.COLLECTIVE R15, `(.L_x_6830) ;  /* 0x000000000f087348 */ /* 0x000fea0003c00000 */
[----:B------:R0:W1:Y:S02]  /*108a0*/  SHFL.IDX P6, R14, R13, R12, R11 ;  /* 0x0000000c0d0e7389 */ /* 0x00006400000c000b */
[----:B01----:R-:W-:Y:S01]  /*108b0*/  ENDCOLLECTIVE ;  /* 0x000000000000791b */ /* 0x003fe20003800000 */
.L_x_6830:
        /* <DEDUP_REMOVED lines=16> */
.L_x_6831:
[----:B------:R-:W-:Y:S01]  /*109c0*/  @P1 LEA R8, R5, R22, 0x1 ;  /* 0x0000001605081211 */ /* 0x000fe200078e08ff */
[----:B------:R-:W-:Y:S02]  /*109d0*/  IMAD.MOV.U32 R13, RZ, RZ, R0 ;  /* 0x000000ffff0d7224 */ /* 0x000fe400078e0000 */
[----:B------:R-:W-:Y:S02]  /*109e0*/  IMAD.MOV.U32 R12, RZ, RZ, 0x5 ;  /* 0x00000005ff0c7424 */ /* 0x000fe400078e00ff */
[----:B------:R-:W-:-:S07]  /*109f0*/  IMAD.MOV.U32 R3, RZ, RZ, R14 ;  /* 0x000000ffff037224 */ /* 0x000fce00078e000e */
[----:B------:R-:W-:Y:S05]  /*10a00*/  WARPSYNC.COLLECTIVE R15, `(.L_x_6832) ;  /* 0x000000000f087348 */ /* 0x000fea0003c00000 */
[----:B------:R0:W1:Y:S02]  /*10a10*/  SHFL.IDX P6, R14, R13, R12, R11 ;  /* 0x0000000c0d0e7389 */ /* 0x00006400000c000b */
[----:B01----:R-:W-:Y:S01]  /*10a20*/  ENDCOLLECTIVE ;  /* 0x000000000000791b */ /* 0x003fe20003800000 */
.L_x_6832:
        /* <DEDUP_REMOVED lines=16> */
.L_x_6833:
[----:B------:R-:W-:Y:S01]  /*10b30*/  @P1 LEA R8, R5, R22, 0x1 ;  /* 0x0000001605081211 */ /* 0x000fe200078e08ff */
[----:B------:R-:W-:Y:S02]  /*10b40*/  IMAD.MOV.U32 R13, RZ, RZ, R0 ;  /* 0x000000ffff0d7224 */ /* 0x000fe400078e0000 */
[----:B------:R-:W-:Y:S02]  /*10b50*/  IMAD.MOV.U32 R12, RZ, RZ, 0x6 ;  /* 0x00000006ff0c7424 */ /* 0x000fe400078e00ff */
[----:B------:R-:W-:-:S07]  /*10b60*/  IMAD.MOV.U32 R3, RZ, RZ, R14 ;  /* 0x000000ffff037224 */ /* 0x000fce00078e000e */
[----:B------:R-:W-:Y:S05]  /*10b70*/  WARPSYNC.COLLECTIVE R15, `(.L_x_6834) ;  /* 0x000000000f087348 */ /* 0x000fea0003c00000 */
[----:B------:R0:W1:Y:S02]  /*10b80*/  SHFL.IDX P6, R14, R13, R12, R11 ;  /* 0x0000000c0d0e7389 */ /* 0x00006400000c000b */
[----:B01----:R-:W-:Y:S01]  /*10b90*/  ENDCOLLECTIVE ;  /* 0x000000000000791b */ /* 0x003fe20003800000 */
.L_x_6834:
        /* <DEDUP_REMOVED lines=16> */
.L_x_6835:
[----:B------:R-:W-:Y:S01]  /*10ca0*/  @P1 LEA R8, R5, R22, 0x1 ;  /* 0x0000001605081211 */ /* 0x000fe200078e08ff */
[----:B------:R-:W-:Y:S02]  /*10cb0*/  IMAD.MOV.U32 R13, RZ, RZ, R0 ;  /* 0x000000ffff0d7224 */ /* 0x000fe400078e0000 */
[----:B------:R-:W-:Y:S02]  /*10cc0*/  IMAD.MOV.U32 R12, RZ, RZ, 0x7 ;  /* 0x00000007ff0c7424 */ /* 0x000fe400078e00ff */
[----:B------:R-:W-:-:S07]  /*10cd0*/  IMAD.MOV.U32 R3, RZ, RZ, R14 ;  /* 0x000000ffff037224 */ /* 0x000fce00078e000e */
[----:B------:R-:W-:Y:S05]  /*10ce0*/  WARPSYNC.COLLECTIVE R15, `(.L_x_6836) ;  /* 0x000000000f087348 */ /* 0x000fea0003c00000 */
[----:B------:R0:W1:Y:S02]  /*10cf0*/  SHFL.IDX P6, R14, R13, R12, R11 ;  /* 0x0000000c0d0e7389 */ /* 0x00006400000c000b */
[----:B01----:R-:W-:Y:S01]  /*10d00*/  ENDCOLLECTIVE ;  /* 0x000000000000791b */ /* 0x003fe20003800000 */
.L_x_6836:
        /* <DEDUP_REMOVED lines=10> */
.L_x_6837:
[----:B------:R-:W-:Y:S01]  /*10db0*/  @!PT LDS RZ, [RZ] ;  /* 0x00000000fffff984 */ /* 0x000fe20000000800 */
[----:B------:R-:W-:Y:S01]  /*10dc0*/  @!PT LDS RZ, [RZ] ;  /* 0x00000000fffff984 */ /* 0x000fe20000000800 */
[----:B------:R-:W-:Y:S01]  /*10dd0*/  @!PT LDS RZ, [RZ] ;  /* 0x00000000fffff984 */ /* 0x000fe20000000800 */
[----:B------:R-:W-:Y:S04]  /*10de0*/  @P1 LDGSTS.E.BYPASS.LTC128B.128 [R8+0x1b400], desc[UR36][R2.64], !P3 ;  /* 0x1b40000002081fae */ /* 0x000fe8000d901d64 */
[----:B------:R0:W-:Y:S02]  /*10df0*/  @P1 LDGSTS.E.BYPASS.LTC128B.128 [R8+0x1f400], desc[UR36][R2.64+0x80], !P2 ;  /* 0x1f40008002081fae */ /* 0x0001e4000d101d64 */
[----:B0-----:R-:W-:Y:S01]  /*10e00*/  IMAD.MOV.U32 R2, RZ, RZ, R14 ;  /* 0x000000ffff027224 */ /* 0x001fe200078e000e */
[----:B------:R-:W-:Y:S06]  /*10e10*/  BRA `(.L_x_6838) ;  /* 0xffffffb800f47947 */ /* 0x000fec000383ffff */
.L_x_6762:
        /* <DEDUP_REMOVED lines=9> */
.L_x_6839:
[C---:B------:R-:W-:Y:S01]  /*10eb0*/  VIADD R7, R4.reuse, 0x10 ;  /* 0x0000001004077836 */ /* 0x040fe20000000000 */
[----:B------:R-:W-:Y:S01]  /*10ec0*/  ISETP.GE.AND P2, PT, R4, R6, PT ;  /* 0x000000060400720c */ /* 0x000fe20003f46270 */
[----:B------:R-:W-:Y:S02]  /*10ed0*/  IMAD.MOV.U32 R13, RZ, RZ, R0 ;  /* 0x000000ffff0d7224 */ /* 0x000fe400078e0000 */
[----:B------:R-:W-:-:S10]  /*10ee0*/  IMAD.MOV.U32 R2, RZ, RZ, R14 ;  /* 0x000000ffff027224 */ /* 0x000fd400078e000e */
[----:B------:R-:W-:Y:S05]  /*10ef0*/  WARPSYNC.COLLECTIVE R15, `(.L_x_6840) ;  /* 0x000000000f087348 */ /* 0x000fea0003c00000 */
[----:B------:R0:W1:Y:S02]  /*10f00*/  SHFL.IDX P6, R14, R13, R12, R11 ;  /* 0x0000000c0d0e7389 */ /* 0x00006400000c000b */
[----:B01----:R-:W-:Y:S01]  /*10f10*/  ENDCOLLECTIVE ;  /* 0x000000000000791b */ /* 0x003fe20003800000 */
.L_x_6840:
        /* <DEDUP_REMOVED lines=8> */
.L_x_6841:
[----:B------:R-:W-:Y:S01]  /*10fa0*/  @!PT LDS RZ, [RZ] ;  /* 0x00000000fffff984 */ /* 0x000fe20000000800 */
[----:B------:R-:W-:Y:S01]  /*10fb0*/  @!PT LDS RZ, [RZ] ;  /* 0x00000000fffff984 */ /* 0x000fe20000000800 */
[----:B------:R-:W-:Y:S01]  /*10fc0*/  @!PT LDS RZ, [RZ] ;  /* 0x00000000fffff984 */ /* 0x000fe20000000800 */
[----:B------:R-:W-:Y:S04]  /*10fd0*/  @!P2 LDGSTS.E.BYPASS.LTC128B.128 [R9+0x10400], desc[UR36][R2.64], !P0 ;  /* 0x104000000209afae */ /* 0x000fe8000c101d64 */
[----:B------:R0:W-:Y:S01]  /*10fe0*/  @!P2 LDGSTS.E.BYPASS.LTC128B.128 [R9+0x14400], desc[UR36][R2.64+0x80], !P1 ;  /* 0x144000800209afae */ /* 0x0001e2000c901d64 */
[----:B------:R-:W-:Y:S01]  /*10ff0*/  ISETP.GE.AND P2, PT, R7, R6, PT ;  /* 0x000000060700720c */ /* 0x000fe20003f46270 */
[----:B------:R-:W-:Y:S02]  /*11000*/  IMAD.MOV.U32 R13, RZ, RZ, R0 ;  /* 0x000000ffff0d7224 */ /* 0x000fe400078e0000 */
[----:B0-----:R-:W-:-:S10]  /*11010*/  IMAD.MOV.U32 R2, RZ, RZ, R14 ;  /* 0x000000ffff027224 */ /* 0x001fd400078e000e */
[----:B------:R-:W-:Y:S05]  /*11020*/  WARPSYNC.COLLECTIVE R15, `(.L_x_6842) ;  /* 0x000000000f087348 */ /* 0x000fea0003c00000 */
[----:B------:R0:W1:Y:S02]  /*11030*/  SHFL.IDX P6, R14, R13, R12, R11 ;  /* 0x0000000c0d0e7389 */ /* 0x00006400000c000b */
[----:B01----:R-:W-:Y:S01]  /*11040*/  ENDCOLLECTIVE ;  /* 0x000000000000791b */ /* 0x003fe20003800000 */
.L_x_6842:
        /* <DEDUP_REMOVED lines=8> */
.L_x_6843:
[----:B------:R-:W-:Y:S02]  /*110d0*/  @!P2 IMAD.MOV.U32 R3, RZ, RZ, R7 ;  /* 0x000000ffff03a224 */ /* 0x000fe400078e0007 */
[----:B------:R-:W-:-:S03]  /*110e0*/  VIADD R7, R4, 0x20 ;  /* 0x0000002004077836 */ /* 0x000fc60000000000 */
        /* <DEDUP_REMOVED lines=11> */
.L_x_6844:
        /* <DEDUP_REMOVED lines=8> */
.L_x_6845:
[----:B------:R-:W-:Y:S02]  /*11220*/  @!P2 IMAD.MOV.U32 R3, RZ, RZ, R7 ;  /* 0x000000ffff03a224 */ /* 0x000fe400078e0007 */
[----:B------:R-:W-:-:S03]  /*11230*/  VIADD R7, R4, 0x30 ;  /* 0x0000003004077836 */ /* 0x000fc60000000000 */
[----:B------:R-:W-:Y:S01]  /*11240*/  @!PT LDS RZ, [RZ] ;  /* 0x00000000fffff984 */ /* 0x000fe20000000800 */
[----:B------:R-:W-:Y:S01]  /*11250*/  @!PT LDS RZ, [RZ] ;  /* 0x00000000fffff984 */ /* 0x000fe20000000800 */
[----:B------:R-:W-:Y:S01]  /*11260*/  @!PT LDS RZ, [RZ] ;  /* 0x00000000fffff984 */ /* 0x000fe20000000800 */
        /* <DEDUP_REMOVED lines=8> */
.L_x_6846:
        /* <DEDUP_REMOVED lines=8> */
.L_x_6847:
        /* <DEDUP_REMOVED lines=8> */
[----:B------:R-:W-:Y:S01]  /*113f0*/  IMAD.MOV.U32 R13, RZ, RZ, R0 ;  /* 0x000000ffff0d7224 */ /* 0x000fe200078e0000 */
[----:B0-----:R-:W-:-:S11]  /*11400*/  MOV R2, R14 ;  /* 0x0000000e00027202 */ /* 0x001fd60000000f00 */
[----:B------:R-:W-:Y:S05]  /*11410*/  WARPSYNC.COLLECTIVE R15, `(.L_x_6848) ;  /* 0x000000000f087348 */ /* 0x000fea0003c00000 */
[----:B------:R0:W1:Y:S02]  /*11420*/  SHFL.IDX P6, R14, R13, R12, R11 ;  /* 0x0000000c0d0e7389 */ /* 0x00006400000c000b */
[----:B01----:R-:W-:Y:S01]  /*11430*/  ENDCOLLECTIVE ;  /* 0x000000000000791b */ /* 0x003fe20003800000 */
.L_x_6848:
        /* <DEDUP_REMOVED lines=8> */
.L_x_6849:
        /* <DEDUP_REMOVED lines=13> */
.L_x_6850:
        /* <DEDUP_REMOVED lines=8> */
.L_x_6851:
        /* <DEDUP_REMOVED lines=13> */
.L_x_6852:
        /* <DEDUP_REMOVED lines=8> */
.L_x_6853:
[----:B------:R-:W-:-:S05]  /*11760*/  @!P2 IMAD.MOV.U32 R3, RZ, RZ, R7 ;  /* 0x000000ffff03a224 */ /* 0x000fca00078e0007 */
[----:B------:R-:W-:Y:S01]  /*11770*/  @!PT LDS RZ, [RZ] ;  /* 0x00000000fffff984 */ /* 0x000fe20000000800 */
[----:B------:R-:W-:Y:S01]  /*11780*/  @!PT LDS RZ, [RZ] ;  /* 0x00000000fffff984 */ /* 0x000fe20000000800 */
[----:B------:R-:W-:Y:S01]  /*11790*/  @!PT LDS RZ, [RZ] ;  /* 0x00000000fffff984 */ /* 0x000fe20000000800 */
[----:B------:R0:W-:Y:S04]  /*117a0*/  @!P2 LDGSTS.E.BYPASS.LTC128B.128 [R9+0x13400], desc[UR36][R2.64], !P0 ;  /* 0x134000000209afae */ /* 0x0001e8000c101d64 */
[----:B------:R0:W-:Y:S01]  /*117b0*/  @!P2 LDGSTS.E.BYPASS.LTC128B.128 [R9+0x17400], desc[UR36][R2.64+0x80], !P1 ;  /* 0x174000800209afae */ /* 0x0001e2000c901d64 */
[----:B------:R-:W-:Y:S02]  /*117c0*/  IMAD.MOV.U32 R13, RZ, RZ, R0 ;  /* 0x000000ffff0d7224 */ /* 0x000fe400078e0000 */
[----:B------:R-:W-:-:S07]  /*117d0*/  IMAD.MOV.U32 R5, RZ, RZ, R14 ;  /* 0x000000ffff057224 */ /* 0x000fce00078e000e */
[----:B0-----:R-:W-:Y:S05]  /*117e0*/  WARPSYNC.COLLECTIVE R15, `(.L_x_6854) ;  /* 0x000000000f087348 */ /* 0x001fea0003c00000 */
[----:B------:R1:W2:Y:S02]  /*117f0*/  SHFL.IDX P6, R14, R13, R12, R11 ;  /* 0x0000000c0d0e7389 */ /* 0x0002a400000c000b */
[----:B012---:R-:W-:Y:S01]  /*11800*/  ENDCOLLECTIVE ;  /* 0x000000000000791b */ /* 0x007fe20003800000 */
.L_x_6854:
[----:B------:R-:W-:Y:S05]  /*11810*/  BRA `(.L_x_6855) ;  /* 0xffffffbc00507947 */ /* 0x000fea000383ffff */
.L_x_6767:
[----:B0-----:R0:W1:Y:S02]  /*11820*/  SYNCS.PHASECHK.TRANS64.TRYWAIT P1, [R22+URZ+0x28820], R3 ;  /* 0x02882003160075a7 */ /* 0x001064000802017f */
[----:B-1----:R-:W-:Y:S05]  /*11830*/  @!P1 NANOSLEEP.SYNCS 0x989680 ;  /* 0x009896800000995d */ /* 0x002fea0003900000 */
[----:B------:R-:W1:Y:S02]  /*11840*/  @!P1 SYNCS.PHASECHK.TRANS64 P1, [R22+URZ+0x28820], R3 ;  /* 0x02882003160095a7 */ /* 0x000e64000802007f */
[----:B-1----:R-:W-:Y:S05]  /*11850*/  @!P1 BRA `(.L_x_6767) ;  /* 0xfffffffc00f09947 */ /* 0x002fea000383ffff */
[----:B------:R-:W-:Y:S05]  /*11860*/  BRA `(.L_x_6856) ;  /* 0xffffffbc00c87947 */ /* 0x000fea000383ffff */
.L_x_6772:
[----:B0-----:R0:W1:Y:S02]  /*11870*/  SYNCS.PHASECHK.TRANS64.TRYWAIT P0, [R6+URZ+0x28840], R3 ;  /* 0x02884003060075a7 */ /* 0x001064000800017f */
[----:B-1----:R-:W-:Y:S05]  /*11880*/  @!P0 NANOSLEEP.SYNCS 0x989680 ;  /* 0x009896800000895d */ /* 0x002fea0003900000 */
[----:B------:R-:W1:Y:S02]  /*11890*/  @!P0 SYNCS.PHASECHK.TRANS64 P0, [R6+URZ+0x28840], R3 ;  /* 0x02884003060085a7 */ /* 0x000e64000800007f */
[----:B-1----:R-:W-:Y:S05]  /*118a0*/  @!P0 BRA `(.L_x_6772) ;  /* 0xfffffffc00f08947 */ /* 0x002fea000383ffff */
[----:B------:R-:W-:Y:S05]  /*118b0*/  BRA `(.L_x_6857) ;  /* 0xffffffc0008c7947 */ /* 0x000fea000383ffff */
.L_x_6773:
[----:B------:R-:W-:Y:S01]  /*118c0*/  BSSY B1, `(.L_x_6858) ;  /* 0x0000008000017945 */ /* 0x000fe20003800000 */
[----:B------:R-:W-:Y:S01]  /*118d0*/  IMAD.MOV.U32 R13, RZ, RZ, R9 ;  /* 0x000000ffff0d7224 */ /* 0x000fe200078e0009 */
[----:B------:R-:W-:Y:S01]  /*118e0*/  MOV R15, 0xffffffff ;  /* 0xffffffff000f7802 */ /* 0x000fe20000000f00 */
[----:B------:R-:W-:Y:S02]  /*118f0*/  IMAD.MOV.U32 R12, RZ, RZ, RZ ;  /* 0x000000ffff0c7224 */ /* 0x000fe400078e00ff */
[----:B------:R-:W-:-:S07]  /*11900*/  IMAD.MOV.U32 R11, RZ, RZ, 0x181f ;  /* 0x0000181fff0b7424 */ /* 0x000fce00078e00ff */
[----:B--2---:R-:W-:Y:S05]  /*11910*/  WARPSYNC.COLLECTIVE R15, `(.L_x_6859) ;  /* 0x000000000f087348 */ /* 0x004fea0003c00000 */
[----:B--2---:R0:W1:Y:S02]  /*11920*/  SHFL.IDX P6, R14, R13, R12, R11 ;  /* 0x0000000c0d0e7389 */ /* 0x00406400000c000b */
[----:B01----:R-:W-:Y:S01]  /*11930*/  ENDCOLLECTIVE ;  /* 0x000000000000791b */ /* 0x003fe20003800000 */
.L_x_6859:
[----:B------:R-:W-:Y:S05]  /*11940*/  BSYNC B1 ;  /* 0x0000000000017941 */ /* 0x000fea0003800000 */
.L_x_6858:
[----:B------:R-:W-:Y:S01]  /*11950*/  IMAD.MOV.U32 R13, RZ, RZ, R8 ;  /* 0x000000ffff0d7224 */ /* 0x000fe200078e0008 */
[----:B------:R-:W-:Y:S01]  /*11960*/  SHF.L.U32 R5, R30, 0x1, RZ ;  /* 0x000000011e057819 */ /* 0x000fe200000006ff */
        /* <DEDUP_REMOVED lines=8> */
.L_x_6860:
[----:B------:R-:W-:Y:S02]  /*119f0*/  IMAD.MOV.U32 R13, RZ, RZ, R9 ;  /* 0x000000ffff0d7224 */ /* 0x000fe400078e0009 */
[----:B------:R-:W-:Y:S02]  /*11a00*/  IMAD.MOV.U32 R12, RZ, RZ, 0x1 ;  /* 0x00000001ff0c7424 */ /* 0x000fe400078e00ff */
[----:B------:R-:W-:-:S07]  /*11a10*/  IMAD.MOV.U32 R2, RZ, RZ, R14 ;  /* 0x000000ffff027224 */ /* 0x000fce00078e000e */
[----:B------:R-:W-:Y:S05]  /*11a20*/  WARPSYNC.COLLECTIVE R15, `(.L_x_6861) ;  /* 0x000000000f087348 */ /* 0x000fea0003c00000 */
[----:B------:R0:W1:Y:S02]  /*11a30*/  SHFL.IDX P6, R14, R13, R12, R11 ;  /* 0x0000000c0d0e7389 */ /* 0x00006400000c000b */
[----:B01----:R-:W-:Y:S01]  /*11a40*/  ENDCOLLECTIVE ;  /* 0x000000000000791b */ /* 0x003fe20003800000 */
.L_x_6861:
[----:B------:R-:W-:-:S05]  /*11a50*/  IADD3 R2, P0, R2, R5, RZ ;  /* 0x0000000502027210 */ /* 0x000fca0007f1e0ff */
[----:B------:R-:W-:-:S05]  /*11a60*/  IMAD.X R3, RZ, RZ, R3, P0 ;  /* 0x000000ffff037224 */ /* 0x000fca00000e0603 */
[----:B------:R-:W-:Y:S01]  /*11a70*/  @!PT LDS RZ, [RZ] ;  /* 0x00000000fffff984 */ /* 0x000fe20000000800 */
[----:B------:R-:W-:Y:S01]  /*11a80*/  @!PT LDS RZ, [RZ] ;  /* 0x00000000fffff984 */ /* 0x000fe20000000800 */
[----:B------:R-:W-:Y:S01]  /*11a90*/  @!PT LDS RZ, [RZ] ;  /* 0x00000000fffff984 */ /* 0x000fe20000000800 */
[----:B------:R-:W-:Y:S01]  /*11aa0*/  LDGSTS.E.BYPASS.LTC128B.128 [R7+0x18400], desc[UR36][R2.64], !P4 ;  /* 0x1840000002077fae */ /* 0x000fe2000e101d64 */
[----:B------:R-:W-:-:S03]  /*11ab0*/  IMAD.MOV.U32 R13, RZ, RZ, R8 ;  /* 0x000000ffff0d7224 */ /* 0x000fc600078e0008 */
[----:B------:R0:W-:Y:S02]  /*11ac0*/  LDGSTS.E.BYPASS.LTC128B.128 [R7+0x1c400], desc[UR36][R2.64+0x80], !P3 ;  /* 0x1c40008002077fae */ /* 0x0001e4000d901d64 */
[----:B0-----:R-:W-:-:S07]  /*11ad0*/  IMAD.MOV.U32 R3, RZ, RZ, R14 ;  /* 0x000000ffff037224 */ /* 0x001fce00078e000e */
[----:B------:R-:W-:Y:S05]  /*11ae0*/  WARPSYNC.COLLECTIVE R15, `(.L_x_6862) ;  /* 0x000000000f087348 */ /* 0x000fea0003c00000 */
[----:B------:R0:W1:Y:S02]  /*11af0*/  SHFL.IDX P6, R14, R13, R12, R11 ;  /* 0x0000000c0d0e7389 */ /* 0x00006400000c000b */
[----:B01----:R-:W-:Y:S01]  /*11b00*/  ENDCOLLECTIVE ;  /* 0x000000000000791b */ /* 0x003fe20003800000 */
.L_x_6862:
[----:B------:R-:W-:Y:S02]  /*11b10*/  IMAD.MOV.U32 R13, RZ, RZ, R9 ;  /* 0x000000ffff0d7224 */ /* 0x000fe400078e0009 */
[----:B------:R-:W-:Y:S01]  /*11b20*/  IMAD.MOV.U32 R12, RZ, RZ, 0x2 ;  /* 0x00000002ff0c7424 */ /* 0x000fe200078e00ff */
[----:B------:R-:W-:-:S07]  /*11b30*/  MOV R2, R14 ;  /* 0x0000000e00027202 */ /* 0x000fce0000000f00 */
[----:B------:R-:W-:Y:S05]  /*11b40*/  WARPSYNC.COLLECTIVE R15, `(.L_x_6863) ;  /* 0x000000000f087348 */ /* 0x000fea0003c00000 */
[----:B------:R0:W1:Y:S02]  /*11b50*/  SHFL.IDX P6, R14, R13, R12, R11 ;  /* 0x0000000c0d0e7389 */ /* 0x00006400000c000b */
[----:B01----:R-:W-:Y:S01]  /*11b60*/  ENDCOLLECTIVE ;  /* 0x000000000000791b */ /* 0x003fe20003800000 */
.L_x_6863:
        /* <DEDUP_REMOVED lines=12> */
.L_x_6864:
[----:B------:R-:W-:Y:S02]  /*11c30*/  IMAD.MOV.U32 R13, RZ, RZ, R9 ;  /* 0x000000ffff0d7224 */ /* 0x000fe400078e0009 */
[----:B------:R-:W-:Y:S02]  /*11c40*/  IMAD.MOV.U32 R12, RZ, RZ, 0x3 ;  /* 0x00000003ff0c7424 */ /* 0x000fe400078e00ff */
[----:B------:R-:W-:-:S07]  /*11c50*/  IMAD.MOV.U32 R2, RZ, RZ, R14 ;  /* 0x000000ffff027224 */ /* 0x000fce00078e000e */
[----:B------:R-:W-:Y:S05]  /*11c60*/  WARPSYNC.COLLECTIVE R15, `(.L_x_6865) ;  /* 0x000000000f087348 */ /* 0x000fea0003c00000 */
[----:B------:R0:W1:Y:S02]  /*11c70*/  SHFL.IDX P6, R14, R13, R12, R11 ;  /* 0x0000000c0d0e7389 */ /* 0x00006400000c000b */
[----:B01----:R-:W-:Y:S01]  /*11c80*/  ENDCOLLECTIVE ;  /* 0x000000000000791b */ /* 0x003fe20003800000 */
.L_x_6865:
[----:B------:R-:W-:-:S04]  /*11c90*/  IADD3 R2, P0, R2, R5, RZ ;  /* 0x0000000502027210 */ /* 0x000fc80007f1e0ff */
[----:B------:R-:W-:-:S05]  /*11ca0*/  IADD3.X R3, RZ, R3, RZ, P0, !PT ;  /* 0x00000003ff037210 */ /* 0x000fca00007fe4ff */
        /* <DEDUP_REMOVED lines=10> */
.L_x_6866:
[----:B------:R-:W-:Y:S01]  /*11d50*/  MOV R13, R9 ;  /* 0x00000009000d7202 */ /* 0x000fe20000000f00 */
[----:B------:R-:W-:Y:S02]  /*11d60*/  IMAD.MOV.U32 R12, RZ, RZ, 0x4 ;  /* 0x00000004ff0c7424 */ /* 0x000fe400078e00ff */
[----:B------:R-:W-:-:S07]  /*11d70*/  IMAD.MOV.U32 R2, RZ, RZ, R14 ;  /* 0x000000ffff027224 */ /* 0x000fce00078e000e */
[----:B------:R-:W-:Y:S05]  /*11d80*/  WARPSYNC.COLLECTIVE R15, `(.L_x_6867) ;  /* 0x000000000f087348 */ /* 0x000fea0003c00000 */
[----:B------:R0:W1:Y:S02]  /*11d90*/  SHFL.IDX P6, R14, R13, R12, R11 ;  /* 0x0000000c0d0e7389 */ /* 0x00006400000c000b */
[----:B01----:R-:W-:Y:S01]  /*11da0*/  ENDCOLLECTIVE ;  /* 0x000000000000791b */ /* 0x003fe20003800000 */
.L_x_6867:
        /* <DEDUP_REMOVED lines=12> */
.L_x_6868:
[----:B------:R-:W-:Y:S01]  /*11e70*/  IMAD.MOV.U32 R13, RZ, RZ, R9 ;  /* 0x000000ffff0d7224 */ /* 0x000fe200078e0009 */
[----:B------:R-:W-:Y:S01]  /*11e80*/  MOV R12, 0x5 ;  /* 0x00000005000c7802 */ /* 0x000fe20000000f00 */
[----:B------:R-:W-:-:S07]  /*11e90*/  IMAD.MOV.U32 R2, RZ, RZ, R14 ;  /* 0x000000ffff027224 */ /* 0x000fce00078e000e */
[----:B------:R-:W-:Y:S05]  /*11ea0*/  WARPSYNC.COLLECTIVE R15, `(.L_x_6869) ;  /* 0x000000000f087348 */ /* 0x000fea0003c00000 */
[----:B------:R0:W1:Y:S02]  /*11eb0*/  SHFL.IDX P6, R14, R13, R12, R11 ;  /* 0x0000000c0d0e7389 */ /* 0x00006400000c000b */
[----:B01----:R-:W-:Y:S01]  /*11ec0*/  ENDCOLLECTIVE ;  /* 0x000000000000791b */ /* 0x003fe20003800000 */
.L_x_6869:
        /* <DEDUP_REMOVED lines=12> */
.L_x_6870:
[----:B------:R-:W-:Y:S02]  /*11f90*/  IMAD.MOV.U32 R13, RZ, RZ, R9 ;  /* 0x000000ffff0d7224 */ /* 0x000fe400078e0009 */
[----:B------:R-:W-:Y:S02]  /*11fa0*/  IMAD.MOV.U32 R12, RZ, RZ, 0x6 ;  /* 0x00000006ff0c7424 */ /* 0x000fe400078e00ff */
[----:B------:R-:W-:-:S07]  /*11fb0*/  IMAD.MOV.U32 R2, RZ, RZ, R14 ;  /* 0x000000ffff027224 */ /* 0x000fce00078e000e */
[----:B------:R-:W-:Y:S05]  /*11fc0*/  WARPSYNC.COLLECTIVE R15, `(.L_x_6871) ;  /* 0x000000000f087348 */ /* 0x000fea0003c00000 */
[----:B------:R0:W1:Y:S02]  /*11fd0*/  SHFL.IDX P6, R14, R13, R12, R11 ;  /* 0x0000000c0d0e7389 */ /* 0x00006400000c000b */
[----:B01----:R-:W-:Y:S01]  /*11fe0*/  ENDCOLLECTIVE ;  /* 0x000000000000791b */ /* 0x003fe20003800000 */
.L_x_6871:
        /* <DEDUP_REMOVED lines=8> */
[----:B0-----:R-:W-:-:S07]  /*12070*/  MOV R3, R14 ;  /* 0x0000000e00037202 */ /* 0x001fce0000000f00 */
[----:B------:R-:W-:Y:S05]  /*12080*/  WARPSYNC.COLLECTIVE R15, `(.L_x_6872) ;  /* 0x000000000f087348 */ /* 0x000fea0003c00000 */
[----:B------:R0:W1:Y:S02]  /*12090*/  SHFL.IDX P6, R14, R13, R12, R11 ;  /* 0x0000000c0d0e7389 */ /* 0x00006400000c000b */
[----:B01----:R-:W-:Y:S01]  /*120a0*/  ENDCOLLECTIVE ;  /* 0x000000000000791b */ /* 0x003fe20003800000 */
.L_x_6872:
[----:B------:R-:W-:Y:S02]  /*120b0*/  IMAD.MOV.U32 R13, RZ, RZ, R9 ;  /* 0x000000ffff0d7224 */ /* 0x000fe400078e0009 */
[----:B------:R-:W-:Y:S02]  /*120c0*/  IMAD.MOV.U32 R12, RZ, RZ, 0x7 ;  /* 0x00000007ff0c7424 */ /* 0x000fe400078e00ff */
[----:B------:R-:W-:-:S07]  /*120d0*/  IMAD.MOV.U32 R2, RZ, RZ, R14 ;  /* 0x000000ffff027224 */ /* 0x000fce00078e000e */
[----:B------:R-:W-:Y:S05]  /*120e0*/  WARPSYNC.COLLECTIVE R15, `(.L_x_6873) ;  /* 0x000000000f087348 */ /* 0x000fea0003c00000 */
[----:B------:R0:W1:Y:S02]  /*120f0*/  SHFL.IDX P6, R14, R13, R12, R11 ;  /* 0x0000000c0d0e7389 */ /* 0x00006400000c000b */
[----:B01----:R-:W-:Y:S01]  /*12100*/  ENDCOLLECTIVE ;  /* 0x000000000000791b */ /* 0x003fe20003800000 */
.L_x_6873:
[----:B------:R-:W-:-:S05]  /*12110*/  IADD3 R2, P0, R2, R5, RZ ;  /* 0x0000000502027210 */ /* 0x000fca0007f1e0ff */
[----:B------:R-:W-:-:S05]  /*12120*/  IMAD.X R3, RZ, RZ, R3, P0 ;  /* 0x000000ffff037224 */ /* 0x000fca00000e0603 */
        /* <DEDUP_REMOVED lines=10> */
.L_x_6874:
[----:B------:R-:W-:Y:S01]  /*121d0*/  IMAD.MOV.U32 R2, RZ, RZ, R14 ;  /* 0x000000ffff027224 */ /* 0x000fe200078e000e */
[----:B------:R-:W-:Y:S06]  /*121e0*/  BRA `(.L_x_6875) ;  /* 0xffffffbc00587947 */ /* 0x000fec000383ffff */
.L_x_6778:
[----:B-1----:R1:W3:Y:S02]  /*121f0*/  SYNCS.PHASECHK.TRANS64.TRYWAIT P0, [R6+URZ+0x28860], R3 ;  /* 0x02886003060075a7 */ /* 0x0022e4000800017f */
[----:B---3--:R-:W-:Y:S05]  /*12200*/  @!P0 NANOSLEEP.SYNCS 0x989680 ;  /* 0x009896800000895d */ /* 0x008fea0003900000 */
[----:B------:R-:W3:Y:S02]  /*12210*/  @!P0 SYNCS.PHASECHK.TRANS64 P0, [R6+URZ+0x28860], R3 ;  /* 0x02886003060085a7 */ /* 0x000ee4000800007f */
[----:B---3--:R-:W-:Y:S05]  /*12220*/  @!P0 BRA `(.L_x_6778) ;  /* 0xfffffffc00f08947 */ /* 0x008fea000383ffff */
[----:B------:R-:W-:Y:S05]  /*12230*/  BRA `(.L_x_6876) ;  /* 0xffffffbc00b47947 */ /* 0x000fea000383ffff */
.L_x_6779:
[----:B------:R-:W-:Y:S01]  /*12240*/  BSSY B1, `(.L_x_6877) ;  /* 0x0000008000017945 */ /* 0x000fe20003800000 */
[----:B------:R-:W-:Y:S02]  /*12250*/  IMAD.MOV.U32 R13, RZ, RZ, R23 ;  /* 0x000000ffff0d7224 */ /* 0x000fe400078e0017 */
[----:B------:R-:W-:Y:S02]  /*12260*/  IMAD.MOV.U32 R12, RZ, RZ, RZ ;  /* 0x000000ffff0c7224 */ /* 0x000fe400078e00ff */
[----:B------:R-:W-:Y:S02]  /*12270*/  IMAD.MOV.U32 R11, RZ, RZ, 0x181f ;  /* 0x0000181fff0b7424 */ /* 0x000fe400078e00ff */
[----:B------:R-:W-:-:S07]  /*12280*/  IMAD.MOV.U32 R15, RZ, RZ, -0x1 ;  /* 0xffffffffff0f7424 */ /* 0x000fce00078e00ff */
[----:B-12---:R-:W-:Y:S05]  /*12290*/  WARPSYNC.COLLECTIVE R15, `(.L_x_6878) ;  /* 0x000000000f087348 */ /* 0x006fea0003c00000 */
[----:B--2---:R0:W2:Y:S02]  /*122a0*/  SHFL.IDX P6, R14, R13, R12, R11 ;  /* 0x0000000c0d0e7389 */ /* 0x0040a400000c000b */
[----:B012---:R-:W-:Y:S01]  /*122b0*/  ENDCOLLECTIVE ;  /* 0x000000000000791b */ /* 0x007fe20003800000 */
.L_x_6878:
[----:B------:R-:W-:Y:S05]  /*122c0*/  BSYNC B1 ;  /* 0x0000000000017941 */ /* 0x000fea0003800000 */
.L_x_6877:
        /* <DEDUP_REMOVED lines=9> */
.L_x_6879:
[----:B------:R-:W-:Y:S01]  /*12360*/  MOV R13, R23 ;  /* 0x00000017000d7202 */ /* 0x000fe20000000f00 */
[----:B------:R-:W-:Y:S02]  /*12370*/  IMAD.MOV.U32 R12, RZ, RZ, 0x1 ;  /* 0x00000001ff0c7424 */ /* 0x000fe400078e00ff */
[----:B------:R-:W-:-:S07]  /*12380*/  IMAD.MOV.U32 R2, RZ, RZ, R14 ;  /* 0x000000ffff027224 */ /* 0x000fce00078e000e */
[----:B------:R-:W-:Y:S05]  /*12390*/  WARPSYNC.COLLECTIVE R15, `(.L_x_6880) ;  /* 0x000000000f087348 */ /* 0x000fea0003c00000 */
[----:B------:R0:W1:Y:S02]  /*123a0*/  SHFL.IDX P6, R14, R13, R12, R11 ;  /* 0x0000000c0d0e7389 */ /* 0x00006400000c000b */
[----:B01----:R-:W-:Y:S01]  /*123b0*/  ENDCOLLECTIVE ;  /* 0x000000000000791b */ /* 0x003fe20003800000 */
.L_x_6880:
        /* <DEDUP_REMOVED lines=9> */
[----:B------:R0:W-:Y:S02]  /*12450*/  LDGSTS.E.BYPASS.LTC128B.128 [R7+0x4400], desc[UR36][R2.64+0x80], !P0 ;  /* 0x0440008002077fae */ /* 0x0001e4000c101d64 */
[----:B0-----:R-:W-:-:S07]  /*12460*/  IMAD.MOV.U32 R3, RZ, RZ, R14 ;  /* 0x000000ffff037224 */ /* 0x001fce00078e000e */
[----:B------:R-:W-:Y:S05]  /*12470*/  WARPSYNC.COLLECTIVE R15, `(.L_x_6881) ;  /* 0x000000000f087348 */ /* 0x000fea0003c00000 */
[----:B------:R0:W1:Y:S02]  /*12480*/  SHFL.IDX P6, R14, R13, R12, R11 ;  /* 0x0000000c0d0e7389 */ /* 0x00006400000c000b */
[----:B01----:R-:W-:Y:S01]  /*12490*/  ENDCOLLECTIVE ;  /* 0x000000000000791b */ /* 0x003fe20003800000 */
.L_x_6881:
[----:B------:R-:W-:Y:S01]  /*124a0*/  IMAD.MOV.U32 R13, RZ, RZ, R23 ;  /* 0x000000ffff0d7224 */ /* 0x000fe200078e0017 */
[----:B------:R-:W-:Y:S01]  /*124b0*/  MOV R12, 0x2 ;  /* 0x00000002000c7802 */ /* 0x000fe20000000f00 */
[----:B------:R-:W-:-:S07]  /*124c0*/  IMAD.MOV.U32 R2, RZ, RZ, R14 ;  /* 0x000000ffff027224 */ /* 0x000fce00078e000e */
[----:B------:R-:W-:Y:S05]  /*124d0*/  WARPSYNC.COLLECTIVE R15, `(.L_x_6882) ;  /* 0x000000000f087348 */ /* 0x000fea0003c00000 */
[----:B------:R0:W1:Y:S02]  /*124e0*/  SHFL.IDX P6, R14, R13, R12, R11 ;  /* 0x0000000c0d0e7389 */ /* 0x00006400000c000b */
[----:B01----:R-:W-:Y:S01]  /*124f0*/  ENDCOLLECTIVE ;  /* 0x000000000000791b */ /* 0x003fe20003800000 */
.L_x_6882:
        /* <DEDUP_REMOVED lines=14> */
.L_x_6883:
[----:B------:R-:W-:Y:S02]  /*125e0*/  IMAD.MOV.U32 R13, RZ, RZ, R23 ;  /* 0x000000ffff0d7224 */ /* 0x000fe400078e0017 */
[----:B------:R-:W-:Y:S02]  /*125f0*/  IMAD.MOV.U32 R12, RZ, RZ, 0x3 ;  /* 0x00000003ff0c7424 */ /* 0x000fe400078e00ff */
[----:B------:R-:W-:-:S07]  /*12600*/  IMAD.MOV.U32 R2, RZ, RZ, R14 ;  /* 0x000000ffff027224 */ /* 0x000fce00078e000e */
[----:B------:R-:W-:Y:S05]  /*12610*/  WARPSYNC.COLLECTIVE R15, `(.L_x_6884) ;  /* 0x000000000f087348 */ /* 0x000fea0003c00000 */
[----:B------:R0:W1:Y:S02]  /*12620*/  SHFL.IDX P6, R14, R13, R12, R11 ;  /* 0x0000000c0d0e7389 */ /* 0x00006400000c000b */
[----:B01----:R-:W-:Y:S01]  /*12630*/  ENDCOLLECTIVE ;  /* 0x000000000000791b */ /* 0x003fe20003800000 */
.L_x_6884:
        /* <DEDUP_REMOVED lines=10> */
[----:B0-----:R-:W-:-:S07]  /*126e0*/  MOV R3, R14 ;  /* 0x0000000e00037202 */ /* 0x001fce0000000f00 */
[----:B------:R-:W-:Y:S05]  /*126f0*/  WARPSYNC.COLLECTIVE R15, `(.L_x_6885) ;  /* 0x000000000f087348 */ /* 0x000fea0003c00000 */
[----:B------:R0:W1:Y:S02]  /*12700*/  SHFL.IDX P6, R14, R13, R12, R11 ;  /* 0x0000000c0d0e7389 */ /* 0x00006400000c000b */
[----:B01----:R-:W-:Y:S01]  /*12710*/  ENDCOLLECTIVE ;  /* 0x000000000000791b */ /* 0x003fe20003800000 */
.L_x_6885:
[----:B------:R-:W-:Y:S02]  /*12720*/  IMAD.MOV.U32 R13, RZ, RZ, R23 ;  /* 0x000000ffff0d7224 */ /* 0x000fe400078e0017 */
[----:B------:R-:W-:Y:S02]  /*12730*/  IMAD.MOV.U32 R12, RZ, RZ, 0x4 ;  /* 0x00000004ff0c7424 */ /* 0x000fe400078e00ff */
[----:B------:R-:W-:-:S07]  /*12740*/  IMAD.MOV.U32 R2, RZ, RZ, R14 ;  /* 0x000000ffff027224 */ /* 0x000fce00078e000e */
[----:B------:R-:W-:Y:S05]  /*12750*/  WARPSYNC.COLLECTIVE R15, `(.L_x_6886) ;  /* 0x000000000f087348 */ /* 0x000fea0003c00000 */
[----:B------:R0:W1:Y:S02]  /*12760*/  SHFL.IDX P6, R14, R13, R12, R11 ;  /* 0x0000000c0d0e7389 */ /* 0x00006400000c000b */
[----:B01----:R-:W-:Y:S01]  /*12770*/  ENDCOLLECTIVE ;  /* 0x000000000000791b */ /* 0x003fe20003800000 */
.L_x_6886:
        /* <DEDUP_REMOVED lines=14> */
.L_x_6887:
[----:B------:R-:W-:Y:S02]  /*12860*/  IMAD.MOV.U32 R13, RZ, RZ, R23 ;  /* 0x000000ffff0d7224 */ /* 0x000fe400078e0017 */
[----:B------:R-:W-:Y:S02]  /*12870*/  IMAD.MOV.U32 R12, RZ, RZ, 0x5 ;  /* 0x00000005ff0c7424 */ /* 0x000fe400078e00ff */
[----:B------:R-:W-:-:S07]  /*12880*/  IMAD.MOV.U32 R2, RZ, RZ, R14 ;  /* 0x000000ffff027224 */ /* 0x000fce00078e000e */
[----:B------:R-:W-:Y:S05]  /*12890*/  WARPSYNC.COLLECTIVE R15, `(.L_x_6888) ;  /* 0x000000000f087348 */ /* 0x000fea0003c00000 */
[----:B------:R0:W1:Y:S02]  /*128a0*/  SHFL.IDX P6, R14, R13, R12, R11 ;  /* 0x0000000c0d0e7389 */ /* 0x00006400000c000b */
[----:B01----:R-:W-:Y:S01]  /*128b0*/  ENDCOLLECTIVE ;  /* 0x000000000000791b */ /* 0x003fe20003800000 */
.L_x_6888:
        /* <DEDUP_REMOVED lines=14> */
.L_x_6889:
[----:B------:R-:W-:Y:S02]  /*129a0*/  IMAD.MOV.U32 R13, RZ, RZ, R23 ;  /* 0x000000ffff0d7224 */ /* 0x000fe400078e0017 */
[----:B------:R-:W-:Y:S01]  /*129b0*/  IMAD.MOV.U32 R12, RZ, RZ, 0x6 ;  /* 0x00000006ff0c7424 */ /* 0x000fe200078e00ff */
[----:B------:R-:W-:-:S07]  /*129c0*/  MOV R2, R14 ;  /* 0x0000000e00027202 */ /* 0x000fce0000000f00 */
[----:B------:R-:W-:Y:S05]  /*129d0*/  WARPSYNC.COLLECTIVE R15, `(.L_x_6890) ;  /* 0x000000000f087348 */ /* 0x000fea0003c00000 */
[----:B------:R0:W1:Y:S02]  /*129e0*/  SHFL.IDX P6, R14, R13, R12, R11 ;  /* 0x0000000c0d0e7389 */ /* 0x00006400000c000b */
[----:B01----:R-:W-:Y:S01]  /*129f0*/  ENDCOLLECTIVE ;  /* 0x000000000000791b */ /* 0x003fe20003800000 */
.L_x_6890:
        /* <DEDUP_REMOVED lines=14> */
.L_x_6891:
[----:B------:R-:W-:Y:S02]  /*12ae0*/  IMAD.MOV.U32 R13, RZ, RZ, R23 ;  /* 0x000000ffff0d7224 */ /* 0x000fe400078e0017 */
[----:B------:R-:W-:Y:S02]  /*12af0*/  IMAD.MOV.U32 R12, RZ, RZ, 0x7 ;  /* 0x00000007ff0c7424 */ /* 0x000fe400078e00ff */
[----:B------:R-:W-:-:S07]  /*12b00*/  IMAD.MOV.U32 R2, RZ, RZ, R14 ;  /* 0x000000ffff027224 */ /* 0x000fce00078e000e */
[----:B------:R-:W-:Y:S05]  /*12b10*/  WARPSYNC.COLLECTIVE R15, `(.L_x_6892) ;  /* 0x000000000f087348 */ /* 0x000fea0003c00000 */
[----:B------:R0:W1:Y:S02]  /*12b20*/  SHFL.IDX P6, R14, R13, R12, R11 ;  /* 0x0000000c0d0e7389 */ /* 0x00006400000c000b */
[----:B01----:R-:W-:Y:S01]  /*12b30*/  ENDCOLLECTIVE ;  /* 0x000000000000791b */ /* 0x003fe20003800000 */
.L_x_6892:
[----:B------:R-:W-:-:S04]  /*12b40*/  IADD3 R2, P0, R2, R5, RZ ;  /* 0x0000000502027210 */ /* 0x000fc80007f1e0ff */
        /* <DEDUP_REMOVED lines=12> */
.L_x_6893:
[----:B------:R-:W-:Y:S01]  /*12c10*/  @!PT LDS RZ, [RZ] ;  /* 0x00000000fffff984 */ /* 0x000fe20000000800 */
[----:B------:R-:W-:Y:S01]  /*12c20*/  @!PT LDS RZ, [RZ] ;  /* 0x00000000fffff984 */ /* 0x000fe20000000800 */
[----:B------:R-:W-:Y:S01]  /*12c30*/  @!PT LDS RZ, [RZ] ;  /* 0x00000000fffff984 */ /* 0x000fe20000000800 */
[----:B------:R0:W-:Y:S01]  /*12c40*/  LDGSTS.E.BYPASS.LTC128B.128 [R7+0x7400], desc[UR36][R2.64+0x80], !P0 ;  /* 0x0740008002077fae */ /* 0x0001e2000c101d64 */
[----:B------:R-:W-:Y:S05]  /*12c50*/  BRA `(.L_x_6894) ;  /* 0xffffffb8003c7947 */ /* 0x000fea000383ffff */
.L_x_6787:
[----:B0-----:R0:W1:Y:S02]  /*12c60*/  SYNCS.PHASECHK.TRANS64.TRYWAIT P0, [R0+URZ+0x28860], R3 ;  /* 0x02886003000075a7 */ /* 0x001064000800017f */
[----:B-1----:R-:W-:Y:S05]  /*12c70*/  @!P0 NANOSLEEP.SYNCS 0x989680 ;  /* 0x009896800000895d */ /* 0x002fea0003900000 */
[----:B------:R-:W1:Y:S02]  /*12c80*/  @!P0 SYNCS.PHASECHK.TRANS64 P0, [R0+URZ+0x28860], R3 ;  /* 0x02886003000085a7 */ /* 0x000e64000800007f */
[----:B-1----:R-:W-:Y:S05]  /*12c90*/  @!P0 BRA `(.L_x_6787) ;  /* 0xfffffffc00f08947 */ /* 0x002fea000383ffff */
[----:B------:R-:W-:Y:S05]  /*12ca0*/  BRA `(.L_x_6895) ;  /* 0xffffffbc00507947 */ /* 0x000fea000383ffff */
.L_x_6788:
[----:B------:R-:W-:Y:S01]  /*12cb0*/  BSSY B0, `(.L_x_6896) ;  /* 0x0000008000007945 */ /* 0x000fe20003800000 */
[----:B------:R-:W-:Y:S01]  /*12cc0*/  IMAD.MOV.U32 R13, RZ, RZ, R23 ;  /* 0x000000ffff0d7224 */ /* 0x000fe200078e0017 */
[----:B------:R-:W-:Y:S01]  /*12cd0*/  MOV R11, 0x181f ;  /* 0x0000181f000b7802 */ /* 0x000fe20000000f00 */
[----:B------:R-:W-:Y:S02]  /*12ce0*/  IMAD.MOV.U32 R12, RZ, RZ, RZ ;  /* 0x000000ffff0c7224 */ /* 0x000fe400078e00ff */
[----:B------:R-:W-:-:S07]  /*12cf0*/  IMAD.MOV.U32 R15, RZ, RZ, -0x1 ;  /* 0xffffffffff0f7424 */ /* 0x000fce00078e00ff */
[----:B0-2---:R-:W-:Y:S05]  /*12d00*/  WARPSYNC.COLLECTIVE R15, `(.L_x_6897) ;  /* 0x000000000f087348 */ /* 0x005fea0003c00000 */
[----:B--2---:R1:W2:Y:S02]  /*12d10*/  SHFL.IDX P6, R14, R13, R12, R11 ;  /* 0x0000000c0d0e7389 */ /* 0x0042a400000c000b */
[----:B012---:R-:W-:Y:S01]  /*12d20*/  ENDCOLLECTIVE ;  /* 0x000000000000791b */ /* 0x007fe20003800000 */
.L_x_6897:
[----:B------:R-:W-:Y:S05]  /*12d30*/  BSYNC B0 ;  /* 0x0000000000007941 */ /* 0x000fea0003800000 */
.L_x_6896:
        /* <DEDUP_REMOVED lines=10> */
.L_x_6898:
[----:B------:R-:W-:Y:S02]  /*12de0*/  ULDC UR4, c[0x0][0x2f4] ;  /* 0x0000bd0000047ab9 */ /* 0x000fe40000000800 */
[----:B------:R-:W-:Y:S02]  /*12df0*/  ISETP.GE.AND P1, PT, R30, UR4, PT ;  /* 0x000000041e007c0c */ /* 0x000fe4000bf26270 */
[----:B------:R-:W-:Y:S02]  /*12e00*/  ISETP.GE.AND P0, PT, R29, UR4, PT ;  /* 0x000000041d007c0c */ /* 0x000fe4000bf06270 */
[C---:B------:R-:W-:Y:S02]  /*12e10*/  ISETP.LT.OR P3, PT, R6.reuse, 0x1, P1 ;  /* 0x000000010600780c */ /* 0x040fe40000f61670 */
[----:B------:R-:W-:Y:S01]  /*12e20*/  ISETP.LT.OR P4, PT, R6, 0x1, P0 ;  /* 0x000000010600780c */ /* 0x000fe20000781670 */
[----:B------:R-:W-:Y:S02]  /*12e30*/  IMAD.MOV.U32 R13, RZ, RZ, R23 ;  /* 0x000000ffff0d7224 */ /* 0x000fe400078e0017 */
[----:B------:R-:W-:Y:S01]  /*12e40*/  IMAD.MOV.U32 R12, RZ, RZ, 0x1 ;  /* 0x00000001ff0c7424 */ /* 0x000fe200078e00ff */
[----:B------:R-:W-:-:S13]  /*12e50*/  IADD3 R2, P2, R14, R5, RZ ;  /* 0x000000050e027210 */ /* 0x000fda0007f5e0ff */
[----:B------:R-:W-:Y:S05]  /*12e60*/  WARPSYNC.COLLECTIVE R15, `(.L_x_6899) ;  /* 0x000000000f087348 */ /* 0x000fea0003c00000 */
[----:B------:R0:W1:Y:S02]  /*12e70*/  SHFL.IDX P6, R14, R13, R12, R11 ;  /* 0x0000000c0d0e7389 */ /* 0x00006400000c000b */
[----:B01----:R-:W-:Y:S01]  /*12e80*/  ENDCOLLECTIVE ;  /* 0x000000000000791b */ /* 0x003fe20003800000 */
.L_x_6899:
[----:B------:R-:W-:-:S05]  /*12e90*/  IMAD.X R3, RZ, RZ, R3, P2 ;  /* 0x000000ffff037224 */ /* 0x000fca00010e0603 */
[----:B------:R-:W-:Y:S01]  /*12ea0*/  @!PT LDS RZ, [RZ] ;  /* 0x00000000fffff984 */ /* 0x000fe20000000800 */
[----:B------:R-:W-:Y:S01]  /*12eb0*/  @!PT LDS RZ, [RZ] ;  /* 0x00000000fffff984 */ /* 0x000fe20000000800 */
[----:B------:R-:W-:Y:S01]  /*12ec0*/  @!PT LDS RZ, [RZ] ;  /* 0x00000000fffff984 */ /* 0x000fe20000000800 */
[----:B------:R0:W-:Y:S01]  /*12ed0*/  LDGSTS.E.BYPASS.LTC128B.128 [R4+0x400], desc[UR36][R2.64], !P3 ;  /* 0x0040000002047fae */ /* 0x0001e2000d901d64 */
[----:B------:R-:W-:-:S03]  /*12ee0*/  ISETP.LT.OR P3, PT, R6, 0x11, P1 ;  /* 0x000000110600780c */ /* 0x000fc60000f61670 */
[----:B------:R0:W-:Y:S01]  /*12ef0*/  LDGSTS.E.BYPASS.LTC128B.128 [R4+0x4400], desc[UR36][R2.64+0x80], !P4 ;  /* 0x0440008002047fae */ /* 0x0001e2000e101d64 */
[----:B------:R-:W-:Y:S01]  /*12f00*/  ISETP.LT.OR P4, PT, R6, 0x11, P0 ;  /* 0x000000110600780c */ /* 0x000fe20000781670 */
[----:B------:R-:W-:Y:S02]  /*12f10*/  IMAD.MOV.U32 R13, RZ, RZ, R18 ;  /* 0x000000ffff0d7224 */ /* 0x000fe400078e0012 */
[----:B------:R-:W-:-:S10]  /*12f20*/  IMAD.MOV.U32 R7, RZ, RZ, R14 ;  /* 0x000000ffff077224 */ /* 0x000fd400078e000e */
[----:B0-----:R-:W-:Y:S05]  /*12f30*/  WARPSYNC.COLLECTIVE R15, `(.L_x_6900) ;  /* 0x000000000f087348 */ /* 0x001fea0003c00000 */
[----:B------:R1:W2:Y:S02]  /*12f40*/  SHFL.IDX P6, R14, R13, R12, R11 ;  /* 0x0000000c0d0e7389 */ /* 0x0002a400000c000b */
[----:B012---:R-:W-:Y:S01]  /*12f50*/  ENDCOLLECTIVE ;  /* 0x000000000000791b */ /* 0x007fe20003800000 */
.L_x_6900:
[----:B------:R-:W-:Y:S02]  /*12f60*/  IMAD.MOV.U32 R13, RZ, RZ, R23 ;  /* 0x000000ffff0d7224 */ /* 0x000fe400078e0017 */
[----:B------:R-:W-:Y:S01]  /*12f70*/  IMAD.MOV.U32 R12, RZ, RZ, 0x2 ;  /* 0x00000002ff0c7424 */ /* 0x000fe200078e00ff */
[----:B------:R-:W-:-:S07]  /*12f80*/  MOV R10, R14 ;  /* 0x0000000e000a7202 */ /* 0x000fce0000000f00 */
[----:B------:R-:W-:Y:S05]  /*12f90*/  WARPSYNC.COLLECTIVE R15, `(.L_x_6901) ;  /* 0x000000000f087348 */ /* 0x000fea0003c00000 */
[----:B------:R0:W1:Y:S02]  /*12fa0*/  SHFL.IDX P6, R14, R13, R12, R11 ;  /* 0x0000000c0d0e7389 */ /* 0x00006400000c000b */
[----:B01----:R-:W-:Y:S01]  /*12fb0*/  ENDCOLLECTIVE ;  /* 0x000000000000791b */ /* 0x003fe20003800000 */
.L_x_6901:
[----:B------:R-:W-:-:S05]  /*12fc0*/  IADD3 R2, P2, R10, R5, RZ ;  /* 0x000000050a027210 */ /* 0x000fca0007f5e0ff */
[----:B------:R-:W-:-:S05]  /*12fd0*/  IMAD.X R3, RZ, RZ, R7, P2 ;  /* 0x000000ffff037224 */ /* 0x000fca00010e0607 */
[----:B------:R-:W-:Y:S01]  /*12fe0*/  @!PT LDS RZ, [RZ] ;  /* 0x00000000fffff984 */ /* 0x000fe20000000800 */
[----:B------:R-:W-:Y:S01]  /*12ff0*/  @!PT LDS RZ, [RZ] ;  /* 0x00000000fffff984 */ /* 0x000fe20000000800 */
[----:B------:R-:W-:Y:S01]  /*13000*/  @!PT LDS RZ, [RZ] ;  /* 0x00000000fffff984 */ /* 0x000fe20000000800 */
        /* <DEDUP_REMOVED lines=9> */
.L_x_6902:
[----:B------:R-:W-:Y:S01]  /*130a0*/  MOV R13, R23 ;  /* 0x00000017000d7202 */ /* 0x000fe20000000f00 */
[----:B------:R-:W-:Y:S01]  /*130b0*/  IMAD.MOV.U32 R12, RZ, RZ, 0x3 ;  /* 0x00000003ff0c7424 */ /* 0x000fe200078e00ff */
[----:B------:R-:W-:-:S13]  /*130c0*/  IADD3 R2, P2, R14, R5, RZ ;  /* 0x000000050e027210 */ /* 0x000fda0007f5e0ff */
[----:B------:R-:W-:Y:S05]  /*130d0*/  WARPSYNC.COLLECTIVE R15, `(.L_x_6903) ;  /* 0x000000000f087348 */ /* 0x000fea0003c00000 */
[----:B------:R0:W1:Y:S02]  /*130e0*/  SHFL.IDX P6, R14, R13, R12, R11 ;  /* 0x0000000c0d0e7389 */ /* 0x00006400000c000b */
[----:B01----:R-:W-:Y:S01]  /*130f0*/  ENDCOLLECTIVE ;  /* 0x000000000000791b */ /* 0x003fe20003800000 */
.L_x_6903:
        /* <DEDUP_REMOVED lines=13> */
.L_x_6904:
[----:B------:R-:W-:Y:S02]  /*131d0*/  IMAD.MOV.U32 R13, RZ, RZ, R23 ;  /* 0x000000ffff0d7224 */ /* 0x000fe400078e0017 */
[----:B------:R-:W-:Y:S01]  /*131e0*/  IMAD.MOV.U32 R12, RZ, RZ, 0x4 ;  /* 0x00000004ff0c7424 */ /* 0x000fe200078e00ff */
[----:B------:R-:W-:-:S13]  /*131f0*/  IADD3 R2, P2, R14, R5, RZ ;  /* 0x000000050e027210 */ /* 0x000fda0007f5e0ff */
[----:B------:R-:W-:Y:S05]  /*13200*/  WARPSYNC.COLLECTIVE R15, `(.L_x_6905) ;  /* 0x000000000f087348 */ /* 0x000fea0003c00000 */
[----:B------:R0:W1:Y:S02]  /*13210*/  SHFL.IDX P6, R14, R13, R12, R11 ;  /* 0x0000000c0d0e7389 */ /* 0x00006400000c000b */
[----:B01----:R-:W-:Y:S01]  /*13220*/  ENDCOLLECTIVE ;  /* 0x000000000000791b */ /* 0x003fe20003800000 */
.L_x_6905:
        /* <DEDUP_REMOVED lines=13> */
.L_x_6906:
[----:B------:R-:W-:Y:S02]  /*13300*/  IMAD.MOV.U32 R13, RZ, RZ, R23 ;  /* 0x000000ffff0d7224 */ /* 0x000fe400078e0017 */
[----:B------:R-:W-:Y:S02]  /*13310*/  IMAD.MOV.U32 R12, RZ, RZ, 0x5 ;  /* 0x00000005ff0c7424 */ /* 0x000fe400078e00ff */
[----:B------:R-:W-:-:S07]  /*13320*/  IMAD.MOV.U32 R10, RZ, RZ, R14 ;  /* 0x000000ffff0a7224 */ /* 0x000fce00078e000e */
[----:B------:R-:W-:Y:S05]  /*13330*/  WARPSYNC.COLLECTIVE R15, `(.L_x_6907) ;  /* 0x000000000f087348 */ /* 0x000fea0003c00000 */
[----:B------:R0:W1:Y:S02]  /*13340*/  SHFL.IDX P6, R14, R13, R12, R11 ;  /* 0x0000000c0d0e7389 */ /* 0x00006400000c000b */
[----:B01----:R-:W-:Y:S01]  /*13350*/  ENDCOLLECTIVE ;  /* 0x000000000000791b */ /* 0x003fe20003800000 */
.L_x_6907:
[----:B------:R-:W-:-:S05]  /*13360*/  IADD3 R2, P2, R10, R5, RZ ;  /* 0x000000050a027210 */ /* 0x000fca0007f5e0ff */
[----:B------:R-:W-:-:S05]  /*13370*/  IMAD.X R3, RZ, RZ, R8, P2 ;  /* 0x000000ffff037224 */ /* 0x000fca00010e0608 */
[----:B------:R-:W-:Y:S01]  /*13380*/  @!PT LDS RZ, [RZ] ;  /* 0x00000000fffff984 */ /* 0x000fe20000000800 */
[----:B------:R-:W-:Y:S01]  /*13390*/  @!PT LDS RZ, [RZ] ;  /* 0x00000000fffff984 */ /* 0x000fe20000000800 */
[----:B------:R-:W-:Y:S01]  /*133a0*/  @!PT LDS RZ, [RZ] ;  /* 0x00000000fffff984 */ /* 0x000fe20000000800 */
[----:B------:R0:W-:Y:S01]  /*133b0*/  LDGSTS.E.BYPASS.LTC128B.128 [R4+0x2400], desc[UR36][R2.64], !P3 ;  /* 0x0240000002047fae */ /* 0x0001e2000d901d64 */
[----:B------:R-:W-:Y:S02]  /*133c0*/  MOV R13, R18 ;  /* 0x00000012000d7202 */ /* 0x000fe40000000f00 */
[C---:B------:R-:W-:Y:S01]  /*133d0*/  ISETP.LT.OR P3, PT, R6.reuse, 0x51, P1 ;  /* 0x000000510600780c */ /* 0x040fe20000f61670 */
[----:B------:R0:W-:Y:S01]  /*133e0*/  LDGSTS.E.BYPASS.LTC128B.128 [R4+0x6400], desc[UR36][R2.64+0x80], !P4 ;  /* 0x0640008002047fae */ /* 0x0001e2000e101d64 */
[----:B------:R-:W-:Y:S01]  /*133f0*/  ISETP.LT.OR P4, PT, R6, 0x51, P0 ;  /* 0x000000510600780c */ /* 0x000fe20000781670 */
[----:B------:R-:W-:-:S12]  /*13400*/  IMAD.MOV.U32 R7, RZ, RZ, R14 ;  /* 0x000000ffff077224 */ /* 0x000fd800078e000e */
[----:B0-----:R-:W-:Y:S05]  /*13410*/  WARPSYNC.COLLECTIVE R15, `(.L_x_6908) ;  /* 0x000000000f087348 */ /* 0x001fea0003c00000 */
[----:B------:R1:W2:Y:S02]  /*13420*/  SHFL.IDX P6, R14, R13, R12, R11 ;  /* 0x0000000c0d0e7389 */ /* 0x0002a400000c000b */
[----:B012---:R-:W-:Y:S01]  /*13430*/  ENDCOLLECTIVE ;  /* 0x000000000000791b */ /* 0x007fe20003800000 */
.L_x_6908:
[----:B------:R-:W-:Y:S02]  /*13440*/  IMAD.MOV.U32 R13, RZ, RZ, R23 ;  /* 0x000000ffff0d7224 */ /* 0x000fe400078e0017 */
[----:B------:R-:W-:Y:S01]  /*13450*/  IMAD.MOV.U32 R12, RZ, RZ, 0x6 ;  /* 0x00000006ff0c7424 */ /* 0x000fe200078e00ff */
[----:B------:R-:W-:-:S13]  /*13460*/  IADD3 R2, P2, R14, R5, RZ ;  /* 0x000000050e027210 */ /* 0x000fda0007f5e0ff */
[----:B------:R-:W-:Y:S05]  /*13470*/  WARPSYNC.COLLECTIVE R15, `(.L_x_6909) ;  /* 0x000000000f087348 */ /* 0x000fea0003c00000 */
[----:B------:R0:W1:Y:S02]  /*13480*/  SHFL.IDX P6, R14, R13, R12, R11 ;  /* 0x0000000c0d0e7389 */ /* 0x00006400000c000b */
[----:B01----:R-:W-:Y:S01]  /*13490*/  ENDCOLLECTIVE ;  /* 0x000000000000791b */ /* 0x003fe20003800000 */
.L_x_6909:
        /* <DEDUP_REMOVED lines=13> */
.L_x_6910:
[----:B------:R-:W-:Y:S02]  /*13570*/  IMAD.MOV.U32 R13, RZ, RZ, R23 ;  /* 0x000000ffff0d7224 */ /* 0x000fe400078e0017 */
[----:B------:R-:W-:Y:S02]  /*13580*/  IMAD.MOV.U32 R12, RZ, RZ, 0x7 ;  /* 0x00000007ff0c7424 */ /* 0x000fe400078e00ff */
[----:B------:R-:W-:-:S07]  /*13590*/  IMAD.MOV.U32 R10, RZ, RZ, R14 ;  /* 0x000000ffff0a7224 */ /* 0x000fce00078e000e */
[----:B------:R-:W-:Y:S05]  /*135a0*/  WARPSYNC.COLLECTIVE R15, `(.L_x_6911) ;  /* 0x000000000f087348 */ /* 0x000fea0003c00000 */
[----:B------:R0:W1:Y:S02]  /*135b0*/  SHFL.IDX P6, R14, R13, R12, R11 ;  /* 0x0000000c0d0e7389 */ /* 0x00006400000c000b */
[----:B01----:R-:W-:Y:S01]  /*135c0*/  ENDCOLLECTIVE ;  /* 0x000000000000791b */ /* 0x003fe20003800000 */
.L_x_6911:
[----:B------:R-:W-:-:S04]  /*135d0*/  IADD3 R2, P2, R10, R5, RZ ;  /* 0x000000050a027210 */ /* 0x000fc80007f5e0ff */
[----:B------:R-:W-:-:S05]  /*135e0*/  IADD3.X R3, RZ, R8, RZ, P2, !PT ;  /* 0x00000008ff037210 */ /* 0x000fca00017fe4ff */
[----:B------:R-:W-:Y:S01]  /*135f0*/  @!PT LDS RZ, [RZ] ;  /* 0x00000000fffff984 */ /* 0x000fe20000000800 */
[----:B------:R-:W-:Y:S01]  /*13600*/  @!PT LDS RZ, [RZ] ;  /* 0x00000000fffff984 */ /* 0x000fe20000000800 */
[----:B------:R-:W-:Y:S01]  /*13610*/  @!PT LDS RZ, [RZ] ;  /* 0x00000000fffff984 */ /* 0x000fe20000000800 */
[----:B------:R0:W-:Y:S01]  /*13620*/  LDGSTS.E.BYPASS.LTC128B.128 [R4+0x3400], desc[UR36][R2.64], !P3 ;  /* 0x0340000002047fae */ /* 0x0001e2000d901d64 */
[----:B------:R-:W-:-:S03]  /*13630*/  IMAD.MOV.U32 R13, RZ, RZ, R18 ;  /* 0x000000ffff0d7224 */ /* 0x000fc600078e0012 */
[----:B------:R0:W-:Y:S01]  /*13640*/  LDGSTS.E.BYPASS.LTC128B.128 [R4+0x7400], desc[UR36][R2.64+0x80], !P4 ;  /* 0x0740008002047fae */ /* 0x0001e2000e101d64 */
[----:B------:R-:W-:-:S07]  /*13650*/  IMAD.MOV.U32 R23, RZ, RZ, R14 ;  /* 0x000000ffff177224 */ /* 0x000fce00078e000e */
[----:B0-----:R-:W-:Y:S05]  /*13660*/  WARPSYNC.COLLECTIVE R15, `(.L_x_6912) ;  /* 0x000000000f087348 */ /* 0x001fea0003c00000 */
[----:B------:R1:W2:Y:S02]  /*13670*/  SHFL.IDX P6, R14, R13, R12, R11 ;  /* 0x0000000c0d0e7389 */ /* 0x0002a400000c000b */
[----:B012---:R-:W-:Y:S01]  /*13680*/  ENDCOLLECTIVE ;  /* 0x000000000000791b */ /* 0x007fe20003800000 */
.L_x_6912:
[----:B------:R-:W-:Y:S05]  /*13690*/  BRA `(.L_x_6913) ;  /* 0xffffffb400f07947 */ /* 0x000fea000383ffff */
.L_x_6793:
        /* <DEDUP_REMOVED lines=8> */
.L_x_6915:
[----:B------:R-:W-:Y:S05]  /*13720*/  BSYNC B0 ;  /* 0x0000000000007941 */ /* 0x000fea0003800000 */
.L_x_6914:
        /* <DEDUP_REMOVED lines=9> */
.L_x_6916:
[----:B------:R-:W-:Y:S02]  /*137c0*/  ULDC UR4, c[0x0][0xc3c] ;  /* 0x00030f0000047ab9 */ /* 0x000fe40000000800 */
[----:B------:R-:W-:-:S13]  /*137d0*/  ISETP.GE.OR P1, PT, R7, UR4, !P0 ;  /* 0x0000000407007c0c */ /* 0x000fda000c726670 */
[----:B------:R-:W0:Y:S08]  /*137e0*/  @!P1 LDC.64 R2, c[0x0][0xc80] ;  /* 0x00032000ff029b82 */ /* 0x000e300000000a00 */
[----:B------:R-:W1:Y:S01]  /*137f0*/  @!P1 LDC.64 R4, c[0x0][0xc78] ;  /* 0x00031e00ff049b82 */ /* 0x000e620000000a00 */
[----:B------:R-:W-:Y:S01]  /*13800*/  IMAD.MOV.U32 R11, RZ, RZ, RZ ;  /* 0x000000ffff0b7224 */ /* 0x000fe200078e00ff */
        /* <DEDUP_REMOVED lines=19> */
.L_x_6917:
[----:B------:R-:W-:Y:S01]  /*13940*/  IMAD.MOV.U32 R12, RZ, RZ, 0x2 ;  /* 0x00000002ff0c7424 */ /* 0x000fe200078e00ff */
[----:B------:R-:W-:-:S04]  /*13950*/  SEL R14, R14, RZ, P1 ;  /* 0x000000ff0e0e7207 */ /* 0x000fc80000800000 */
[----:B------:R-:W-:-:S05]  /*13960*/  IADD3 R5, R13, R14, RZ ;  /* 0x0000000e0d057210 */ /* 0x000fca0007ffe0ff */
[----:B------:R-:W-:-:S07]  /*13970*/  IMAD.MOV.U32 R13, RZ, RZ, R5 ;  /* 0x000000ffff0d7224 */ /* 0x000fce00078e0005 */
[----:B------:R-:W-:Y:S05]  /*13980*/  WARPSYNC.COLLECTIVE R15, `(.L_x_6918) ;  /* 0x000000000f087348 */ /* 0x000fea0003c00000 */
[----:B------:R0:W1:Y:S02]  /*13990*/  SHFL.UP P6, R14, R13, R12, R11 ;  /* 0x0400000c0d0e7389 */ /* 0x00006400000c000b */
[----:B01----:R-:W-:Y:S01]  /*139a0*/  ENDCOLLECTIVE ;  /* 0x000000000000791b */ /* 0x003fe20003800000 */
.L_x_6918:
[----:B------:R-:W-:Y:S01]  /*139b0*/  IMAD.MOV.U32 R12, RZ, RZ, 0x4 ;  /* 0x00000004ff0c7424 */ /* 0x000fe200078e00ff */
[----:B------:R-:W-:-:S05]  /*139c0*/  SEL R2, R14, RZ, P2 ;  /* 0x000000ff0e027207 */ /* 0x000fca0001000000 */
[----:B------:R-:W-:-:S04]  /*139d0*/  IMAD.IADD R2, R5, 0x1, R2 ;  /* 0x0000000105027824 */ /* 0x000fc800078e0202 */
[----:B------:R-:W-:-:S07]  /*139e0*/  IMAD.MOV.U32 R13, RZ, RZ, R2 ;  /* 0x000000ffff0d7224 */ /* 0x000fce00078e0002 */
[----:B------:R-:W-:Y:S05]  /*139f0*/  WARPSYNC.COLLECTIVE R15, `(.L_x_6919) ;  /* 0x000000000f087348 */ /* 0x000fea0003c00000 */
[----:B------:R0:W1:Y:S02]  /*13a00*/  SHFL.UP P6, R14, R13, R12, R11 ;  /* 0x0400000c0d0e7389 */ /* 0x00006400000c000b */
[----:B01----:R-:W-:Y:S01]  /*13a10*/  ENDCOLLECTIVE ;  /* 0x000000000000791b */ /* 0x003fe20003800000 */
.L_x_6919:
[----:B------:R-:W-:Y:S01]  /*13a20*/  IMAD.MOV.U32 R12, RZ, RZ, 0x8 ;  /* 0x00000008ff0c7424 */ /* 0x000fe200078e00ff */
[----:B------:R-:W-:-:S05]  /*13a30*/  SEL R3, R14, RZ, P3 ;  /* 0x000000ff0e037207 */ /* 0x000fca0001800000 */
[----:B------:R-:W-:-:S05]  /*13a40*/  IMAD.IADD R3, R2, 0x1, R3 ;  /* 0x0000000102037824 */ /* 0x000fca00078e0203 */
[----:B------:R-:W-:-:S07]  /*13a50*/  MOV R13, R3 ;  /* 0x00000003000d7202 */ /* 0x000fce0000000f00 */
[----:B------:R-:W-:Y:S05]  /*13a60*/  WARPSYNC.COLLECTIVE R15, `(.L_x_6920) ;  /* 0x000000000f087348 */ /* 0x000fea0003c00000 */
[----:B------:R0:W1:Y:S02]  /*13a70*/  SHFL.UP P6, R14, R13, R12, R11 ;  /* 0x0400000c0d0e7389 */ /* 0x00006400000c000b */
[----:B01----:R-:W-:Y:S01]  /*13a80*/  ENDCOLLECTIVE ;  /* 0x000000000000791b */ /* 0x003fe20003800000 */
.L_x_6920:
[----:B------:R-:W-:Y:S01]  /*13a90*/  IMAD.MOV.U32 R12, RZ, RZ, 0x10 ;  /* 0x00000010ff0c7424 */ /* 0x000fe200078e00ff */
[----:B------:R-:W-:-:S05]  /*13aa0*/  SEL R14, R14, RZ, P4 ;  /* 0x000000ff0e0e7207 */ /* 0x000fca0002000000 */
[----:B------:R-:W-:-:S04]  /*13ab0*/  IMAD.IADD R5, R3, 0x1, R14 ;  /* 0x0000000103057824 */ /* 0x000fc800078e020e */
[----:B------:R-:W-:-:S07]  /*13ac0*/  IMAD.MOV.U32 R13, RZ, RZ, R5 ;  /* 0x000000ffff0d7224 */ /* 0x000fce00078e0005 */
[----:B------:R-:W-:Y:S05]  /*13ad0*/  WARPSYNC.COLLECTIVE R15, `(.L_x_6921) ;  /* 0x000000000f087348 */ /* 0x000fea0003c00000 */
[----:B------:R0:W1:Y:S02]  /*13ae0*/  SHFL.UP P6, R14, R13, R12, R11 ;  /* 0x0400000c0d0e7389 */ /* 0x00006400000c000b */
[----:B01----:R-:W-:Y:S01]  /*13af0*/  ENDCOLLECTIVE ;  /* 0x000000000000791b */ /* 0x003fe20003800000 */
.L_x_6921:
        /* <DEDUP_REMOVED lines=8> */
.L_x_6922:
[----:B------:R-:W-:Y:S05]  /*13b80*/  BRA `(.L_x_6923) ;  /* 0xffffffb800007947 */ /* 0x000fea000383ffff */
.L_x_6796:
[----:B------:R-:W-:Y:S01]  /*13b90*/  BSSY B0, `(.L_x_6924) ;  /* 0x0000007000007945 */ /* 0x000fe20003800000 */
[----:B------:R-:W-:Y:S02]  /*13ba0*/  IMAD.MOV.U32 R12, RZ, RZ, 0x1 ;  /* 0x00000001ff0c7424 */ /* 0x000fe400078e00ff */
[----:B------:R-:W-:Y:S02]  /*13bb0*/  IMAD.MOV.U32 R11, RZ, RZ, RZ ;  /* 0x000000ffff0b7224 */ /* 0x000fe400078e00ff */
[----:B------:R-:W-:-:S07]  /*13bc0*/  IMAD.MOV.U32 R15, RZ, RZ, -0x1 ;  /* 0xffffffffff0f7424 */ /* 0x000fce00078e00ff */
[----:B------:R-:W-:Y:S05]  /*13bd0*/  WARPSYNC.COLLECTIVE R15, `(.L_x_6925) ;  /* 0x000000000f087348 */ /* 0x000fea0003c00000 */
[----:B------:R0:W1:Y:S02]  /*13be0*/  SHFL.UP P6, R14, R13, R12, R11 ;  /* 0x0400000c0d0e7389 */ /* 0x00006400000c000b */
[----:B01----:R-:W-:Y:S01]  /*13bf0*/  ENDCOLLECTIVE ;  /* 0x000000000000791b */ /* 0x003fe20003800000 */
.L_x_6925:
[----:B------:R-:W-:Y:S05]  /*13c00*/  BSYNC B0 ;  /* 0x0000000000007941 */ /* 0x000fea0003800000 */
.L_x_6924:
        /* <DEDUP_REMOVED lines=8> */
.L_x_6926:
[----:B------:R-:W-:Y:S01]  /*13c90*/  IMAD.MOV.U32 R12, RZ, RZ, 0x4 ;  /* 0x00000004ff0c7424 */ /* 0x000fe200078e00ff */
[----:B------:R-:W-:-:S05]  /*13ca0*/  SEL R2, R14, RZ, P2 ;  /* 0x000000ff0e027207 */ /* 0x000fca0001000000 */
[----:B------:R-:W-:-:S04]  /*13cb0*/  IMAD.IADD R2, R13, 0x1, R2 ;  /* 0x000000010d027824 */ /* 0x000fc800078e0202 */
[----:B------:R-:W-:-:S07]  /*13cc0*/  IMAD.MOV.U32 R13, RZ, RZ, R2 ;  /* 0x000000ffff0d7224 */ /* 0x000fce00078e0002 */
[----:B------:R-:W-:Y:S05]  /*13cd0*/  WARPSYNC.COLLECTIVE R15, `(.L_x_6927) ;  /* 0x000000000f087348 */ /* 0x000fea0003c00000 */
[----:B------:R0:W1:Y:S02]  /*13ce0*/  SHFL.UP P6, R14, R13, R12, R11 ;  /* 0x0400000c0d0e7389 */ /* 0x00006400000c000b */
[----:B01----:R-:W-:Y:S01]  /*13cf0*/  ENDCOLLECTIVE ;  /* 0x000000000000791b */ /* 0x003fe20003800000 */
.L_x_6927:
[----:B------:R-:W-:Y:S01]  /*13d00*/  IMAD.MOV.U32 R12, RZ, RZ, 0x8 ;  /* 0x00000008ff0c7424 */ /* 0x000fe200078e00ff */
[----:B------:R-:W-:-:S05]  /*13d10*/  SEL R3, R14, RZ, P3 ;  /* 0x000000ff0e037207 */ /* 0x000fca0001800000 */
[----:B------:R-:W-:-:S05]  /*13d20*/  IMAD.IADD R3, R2, 0x1, R3 ;  /* 0x0000000102037824 */ /* 0x000fca00078e0203 */
[----:B------:R-:W-:-:S07]  /*13d30*/  MOV R13, R3 ;  /* 0x00000003000d7202 */ /* 0x000fce0000000f00 */
[----:B------:R-:W-:Y:S05]  /*13d40*/  WARPSYNC.COLLECTIVE R15, `(.L_x_6928) ;  /* 0x000000000f087348 */ /* 0x000fea0003c00000 */
[----:B------:R0:W1:Y:S02]  /*13d50*/  SHFL.UP P6, R14, R13, R12, R11 ;  /* 0x0400000c0d0e7389 */ /* 0x00006400000c000b */
[----:B01----:R-:W-:Y:S01]  /*13d60*/  ENDCOLLECTIVE ;  /* 0x000000000000791b */ /* 0x003fe20003800000 */
.L_x_6928:
[----:B------:R-:W-:Y:S01]  /*13d70*/  IMAD.MOV.U32 R12, RZ, RZ, 0x10 ;  /* 0x00000010ff0c7424 */ /* 0x000fe200078e00ff */
[----:B------:R-:W-:-:S05]  /*13d80*/  SEL R14, R14, RZ, P4 ;  /* 0x000000ff0e0e7207 */ /* 0x000fca0002000000 */
[----:B------:R-:W-:-:S04]  /*13d90*/  IMAD.IADD R5, R3, 0x1, R14 ;  /* 0x0000000103057824 */ /* 0x000fc800078e020e */
[----:B------:R-:W-:-:S07]  /*13da0*/  IMAD.MOV.U32 R13, RZ, RZ, R5 ;  /* 0x000000ffff0d7224 */ /* 0x000fce00078e0005 */
[----:B------:R-:W-:Y:S05]  /*13db0*/  WARPSYNC.COLLECTIVE R15, `(.L_x_6929) ;  /* 0x000000000f087348 */ /* 0x000fea0003c00000 */
[----:B------:R0:W1:Y:S02]  /*13dc0*/  SHFL.UP P6, R14, R13, R12, R11 ;  /* 0x0400000c0d0e7389 */ /* 0x00006400000c000b */
[----:B01----:R-:W-:Y:S01]  /*13dd0*/  ENDCOLLECTIVE ;  /* 0x000000000000791b */ /* 0x003fe20003800000 */
.L_x_6929:
        /* <DEDUP_REMOVED lines=8> */
.L_x_6930:
[----:B------:R-:W-:Y:S05]  /*13e60*/  BRA `(.L_x_6931) ;  /* 0xffffffb400ec7947 */ /* 0x000fea000383ffff */
.L_x_6798:
[----:B------:R-:W-:Y:S01]  /*13e70*/  BSSY B0, `(.L_x_6932) ;  /* 0x0000006000007945 */ /* 0x000fe20003800000 */
[----:B------:R-:W-:Y:S01]  /*13e80*/  PLOP3.LUT P6, PT, P6, PT, PT, 0x8, 0x0 ;  /* 0x000000000000781c */ /* 0x000fe200037ce170 */
[----:B------:R-:W-:-:S12]  /*13e90*/  IMAD.MOV.U32 R15, RZ, RZ, -0x1 ;  /* 0xffffffffff0f7424 */ /* 0x000fd800078e00ff */
[----:B0-----:R-:W-:Y:S05]  /*13ea0*/  WARPSYNC.COLLECTIVE R15, `(.L_x_6933) ;  /* 0x000000000f087348 */ /* 0x001fea0003c00000 */
[----:B------:R-:W-:Y:S01]  /*13eb0*/  VOTE.ANY R14, PT, P6 ;  /* 0x00000000000e7806 */ /* 0x000fe200030e0100 */
[----:B0-----:R-:W-:Y:S06]  /*13ec0*/  ENDCOLLECTIVE ;  /* 0x000000000000791b */ /* 0x001fec0003800000 */
.L_x_6933:
[----:B------:R-:W-:Y:S05]  /*13ed0*/  BSYNC B0 ;  /* 0x0000000000007941 */ /* 0x000fea0003800000 */
.L_x_6932:
[----:B------:R-:W-:Y:S01]  /*13ee0*/  IMAD.MOV.U32 R3, RZ, RZ, R14 ;  /* 0x000000ffff037224 */ /* 0x000fe200078e000e */
[----:B------:R-:W-:Y:S01]  /*13ef0*/  MOV R15, 0xffffffff ;  /* 0xffffffff000f7802 */ /* 0x000fe20000000f00 */
[----:B------:R-:W-:Y:S02]  /*13f00*/  IMAD.MOV.U32 R13, RZ, RZ, R7 ;  /* 0x000000ffff0d7224 */ /* 0x000fe400078e0007 */
[----:B------:R-:W0:Y:S01]  /*13f10*/  POPC R8, R3 ;  /* 0x0000000300087309 */ /* 0x000e220000000000 */
[----:B------:R-:W-:Y:S02]  /*13f20*/  IMAD.MOV.U32 R11, RZ, RZ, 0x1f ;  /* 0x0000001fff0b7424 */ /* 0x000fe400078e00ff */
[----:B0-----:R-:W-:-:S07]  /*13f30*/  IMAD.MOV.U32 R12, RZ, RZ, R8 ;  /* 0x000000ffff0c7224 */ /* 0x001fce00078e0008 */
[----:B------:R-:W-:Y:S05]  /*13f40*/  WARPSYNC.COLLECTIVE R15, `(.L_x_6934) ;  /* 0x000000000f087348 */ /* 0x000fea0003c00000 */
[----:B------:R0:W1:Y:S02]  /*13f50*/  SHFL.IDX P6, R14, R13, R12, R11 ;  /* 0x0000000c0d0e7389 */ /* 0x00006400000c000b */
[----:B01----:R-:W-:Y:S01]  /*13f60*/  ENDCOLLECTIVE ;  /* 0x000000000000791b */ /* 0x003fe20003800000 */
.L_x_6934:
[----:B------:R-:W-:Y:S02]  /*13f70*/  IMAD.MOV.U32 R13, RZ, RZ, R4 ;  /* 0x000000ffff0d7224 */ /* 0x000fe400078e0004 */
[----:B------:R-:W-:-:S07]  /*13f80*/  IMAD.MOV.U32 R7, RZ, RZ, R14 ;  /* 0x000000ffff077224 */ /* 0x000fce00078e000e */
[----:B------:R-:W-:Y:S05]  /*13f90*/  WARPSYNC.COLLECTIVE R15, `(.L_x_6935) ;  /* 0x000000000f087348 */ /* 0x000fea0003c00000 */
[----:B------:R0:W1:Y:S02]  /*13fa0*/  SHFL.IDX P6, R14, R13, R12, R11 ;  /* 0x0000000c0d0e7389 */ /* 0x00006400000c000b */
[----:B01----:R-:W-:Y:S01]  /*13fb0*/  ENDCOLLECTIVE ;  /* 0x000000000000791b */ /* 0x003fe20003800000 */
.L_x_6935:
[----:B------:R-:W-:Y:S01]  /*13fc0*/  IMAD.MOV.U32 R4, RZ, RZ, R14 ;  /* 0x000000ffff047224 */ /* 0x000fe200078e000e */
[----:B------:R-:W-:Y:S06]  /*13fd0*/  BRA `(.L_x_6936) ;  /* 0xffffffb400cc7947 */ /* 0x000fec000383ffff */
.L_x_6800:
[----:B------:R-:W-:Y:S01]  /*13fe0*/  BSSY B0, `(.L_x_6937) ;  /* 0x0000007000007945 */ /* 0x000fe20003800000 */
[----:B------:R-:W-:Y:S02]  /*13ff0*/  IMAD.MOV.U32 R13, RZ, RZ, R2 ;  /* 0x000000ffff0d7224 */ /* 0x000fe400078e0002 */
[----:B------:R-:W-:Y:S02]  /*14000*/  IMAD.MOV.U32 R11, RZ, RZ, 0x1f ;  /* 0x0000001fff0b7424 */ /* 0x000fe400078e00ff */
[----:B------:R-:W-:-:S07]  /*14010*/  IMAD.MOV.U32 R15, RZ, RZ, -0x1 ;  /* 0xffffffffff0f7424 */ /* 0x000fce00078e00ff */
[----:B0123--:R-:W-:Y:S05]  /*14020*/  WARPSYNC.COLLECTIVE R15, `(.L_x_6938) ;  /* 0x000000000f087348 */ /* 0x00ffea0003c00000 */
[----:B------:R4:W0:Y:S02]  /*14030*/  SHFL.IDX P6, R14, R13, R12, R11 ;  /* 0x0000000c0d0e7389 */ /* 0x00082400000c000b */
[----:B01234-:R-:W-:Y:S01]  /*14040*/  ENDCOLLECTIVE ;  /* 0x000000000000791b */ /* 0x01ffe20003800000 */
.L_x_6938:
[----:B------:R-:W-:Y:S05]  /*14050*/  BSYNC B0 ;  /* 0x0000000000007941 */ /* 0x000fea0003800000 */
.L_x_6937:
[----:B------:R-:W-:Y:S01]  /*14060*/  MOV R6, R14 ;  /* 0x0000000e00067202 */ /* 0x000fe20000000f00 */
[----:B------:R-:W-:Y:S06]  /*14070*/  BRA `(.L_x_6799) ;  /* 0xffffffb400bc7947 */ /* 0x000fec000383ffff */
.L_x_6804:
[----:B0-----:R0:W3:Y:S02]  /*14080*/  SYNCS.PHASECHK.TRANS64.TRYWAIT P0, [R4+URZ+0x28820], R0 ;  /* 0x02882000040075a7 */ /* 0x0010e4000800017f */
[----:B---3--:R-:W-:Y:S05]  /*14090*/  @!P0 NANOSLEEP.SYNCS 0x989680 ;  /* 0x009896800000895d */ /* 0x008fea0003900000 */
[----:B------:R-:W3:Y:S02]  /*140a0*/  @!P0 SYNCS.PHASECHK.TRANS64 P0, [R4+URZ+0x28820], R0 ;  /* 0x02882000040085a7 */ /* 0x000ee4000800007f */
[----:B---3--:R-:W-:Y:S05]  /*140b0*/  @!P0 BRA `(.L_x_6804) ;  /* 0xfffffffc00f08947 */ /* 0x008fea000383ffff */
[----:B------:R-:W-:Y:S05]  /*140c0*/  BRA `(.L_x_6939) ;  /* 0xffffffbc00147947 */ /* 0x000fea000383ffff */
.L_x_6805:
        /* <DEDUP_REMOVED lines=11> */
.L_x_6941:
[----:B------:R-:W-:Y:S05]  /*14180*/  BSYNC B0 ;  /* 0x0000000000007941 */ /* 0x000fea0003800000 */
.L_x_6940:
[----:B------:R-:W-:Y:S05]  /*14190*/  BRA `(.L_x_6942) ;  /* 0xffffffb800fc7947 */ /* 0x000fea000383ffff */
.L_x_6808:
[----:B------:R-:W-:Y:S01]  /*141a0*/  BSSY B1, `(.L_x_6943) ;  /* 0x0000006000017945 */ /* 0x000fe20003800000 */
[----:B------:R-:W-:-:S07]  /*141b0*/  IMAD.MOV.U32 R15, RZ, RZ, -0x1 ;  /* 0xffffffffff0f7424 */ /* 0x000fce00078e00ff */
[----:B012---:R-:W-:Y:S05]  /*141c0*/  WARPSYNC.COLLECTIVE R15, `(.L_x_6944) ;  /* 0x000000000f0c7348 */ /* 0x007fea0003c00000 */
[----:B------:R-:W-:Y:S02]  /*141d0*/  ELECT P6, UR62, PT ;  /* 0x00000000003e782f */ /* 0x000fe400038c0000 */
[----:B------:R-:W-:Y:S01]  /*141e0*/  MOV R14, UR62 ;  /* 0x0000003e000e7c02 */ /* 0x000fe20008000f00 */
[----:B012---:R-:W-:Y:S10]  /*141f0*/  ENDCOLLECTIVE ;  /* 0x000000000000791b */ /* 0x007ff40003800000 */
.L_x_6944:
[----:B------:R-:W-:Y:S05]  /*14200*/  BSYNC B1 ;  /* 0x0000000000017941 */ /* 0x000fea0003800000 */
.L_x_6943:
[----:B------:R-:W-:Y:S05]  /*14210*/  BRA `(.L_x_6945) ;  /* 0xffffffb800f47947 */ /* 0x000fea000383ffff */
.L_x_6810:
[----:B0-----:R0:W3:Y:S02]  /*14220*/  SYNCS.PHASECHK.TRANS64.TRYWAIT P1, [R5+URZ+0x28840], R0 ;  /* 0x02884000050075a7 */ /* 0x0010e4000802017f */
[----:B---3--:R-:W-:Y:S05]  /*14230*/  @!P1 NANOSLEEP.SYNCS 0x989680 ;  /* 0x009896800000995d */ /* 0x008fea0003900000 */
[----:B------:R-:W3:Y:S02]  /*14240*/  @!P1 SYNCS.PHASECHK.TRANS64 P1, [R5+URZ+0x28840], R0 ;  /* 0x02884000050095a7 */ /* 0x000ee4000802007f */
[----:B---3--:R-:W-:Y:S05]  /*14250*/  @!P1 BRA `(.L_x_6810) ;  /* 0xfffffffc00f09947 */ /* 0x008fea000383ffff */
[----:B------:R-:W-:Y:S05]  /*14260*/  BRA `(.L_x_6946) ;  /* 0xffffffbc00147947 */ /* 0x000fea000383ffff */
.L_x_6812:
[----:B---3--:R3:W4:Y:S02]  /*14270*/  SYNCS.PHASECHK.TRANS64.TRYWAIT P1, [R25+URZ+0x28840], R2 ;  /* 0x02884002190075a7 */ /* 0x008724000802017f */
[----:B----4-:R-:W-:Y:S05]  /*14280*/  @!P1 NANOSLEEP.SYNCS 0x989680 ;  /* 0x009896800000995d */ /* 0x010fea0003900000 */
[----:B------:R-:W4:Y:S02]  /*14290*/  @!P1 SYNCS.PHASECHK.TRANS64 P1, [R25+URZ+0x28840], R2 ;  /* 0x02884002190095a7 */ /* 0x000f24000802007f */
[----:B----4-:R-:W-:Y:S05]  /*142a0*/  @!P1 BRA `(.L_x_6812) ;  /* 0xfffffffc00f09947 */ /* 0x010fea000383ffff */
[----:B------:R-:W-:Y:S05]  /*142b0*/  BRA `(.L_x_6947) ;  /* 0xffffffbc00207947 */ /* 0x000fea000383ffff */
.L_x_6814:
[----:B----4-:R4:W0:Y:S02]  /*142c0*/  SYNCS.PHASECHK.TRANS64.TRYWAIT P1, [R5+URZ+0x28860], R0 ;  /* 0x02886000050075a7 */ /* 0x010824000802017f */
[----:B0-----:R-:W-:Y:S05]  /*142d0*/  @!P1 NANOSLEEP.SYNCS 0x989680 ;  /* 0x009896800000995d */ /* 0x001fea0003900000 */
[----:B------:R-:W0:Y:S02]  /*142e0*/  @!P1 SYNCS.PHASECHK.TRANS64 P1, [R5+URZ+0x28860], R0 ;  /* 0x02886000050095a7 */ /* 0x000e24000802007f */
[----:B0-----:R-:W-:Y:S05]  /*142f0*/  @!P1 BRA `(.L_x_6814) ;  /* 0xfffffffc00f09947 */ /* 0x001fea000383ffff */
[----:B------:R-:W-:Y:S05]  /*14300*/  BRA `(.L_x_6948) ;  /* 0xffffffbc001c7947 */ /* 0x000fea000383ffff */
.L_x_6949:
        /* <DEDUP_REMOVED lines=15> */
.L_x_15989:


//--------------------- .text._ZN7cutlass13device_kernelIN5flash11enable_sm90INS1_16FlashAttnFwdSm90INS1_25CollectiveMainloopFwdSm90ILi2EN4cute5tupleIJNS5_1CILi1EEES8_S8_EEENS6_IJNS7_ILi128EEESA_SA_EEELi128ENS_6half_tEfNS_4arch4Sm90ELb0ELb0ELb1ELb1ELb1ELb1ELb0ELb1ELb1ELb1ELb1ELb0EEENS1_21CollectiveEpilogueFwdISB_S9_SC_SE_Li256ELb1ELb1ELb1ELb0EEENS1_36VarlenDynamicPersistentTileSchedulerILi128ELi128ELi256ELi128ELb1ELb1ELb1ELb0ELb1ELb1EEEEEEEEEvNT_6ParamsE --------------------------
	.section	.text._ZN7cutlass13device_kernelIN5flash11enable_sm90INS1_16FlashAttnFwdSm90INS1_25CollectiveMainloopFwdSm90ILi2EN4cute5tupleIJNS5_1CILi1EEES8_S8_EEENS6_IJNS7_ILi128EEESA_SA_EEELi128ENS_6half_tEfNS_4arch4Sm90ELb0ELb0ELb1ELb1ELb1ELb1ELb0ELb1ELb1ELb1ELb1ELb0EEENS1_21CollectiveEpilogueFwdISB_S9_SC_SE_Li256ELb1ELb1ELb1ELb0EEENS1_36VarlenDynamicPersistentTileSchedulerILi128ELi128ELi256ELi128ELb1ELb1ELb1ELb0ELb1ELb1EEEEEEEEEvNT_6ParamsE,"ax",@progbits
	.align	128
.text._ZN7cutlass13device_kernelIN5flash11enable_sm90INS1_16FlashAttnFwdSm90INS1_25CollectiveMainloopFwdSm90ILi2EN4cute5tupleIJNS5_1CILi1EEES8_S8_EEENS6_IJNS7_ILi128EEESA_SA_EEELi128ENS_6half_tEfNS_4arch4Sm90ELb0ELb0ELb1ELb1ELb1ELb1ELb0ELb1ELb1ELb1ELb1ELb0EEENS1_21CollectiveEpilogueFwdISB_S9_SC_SE_Li256ELb1ELb1ELb1ELb0EEENS1_36VarlenDynamicPersistentTileSchedulerILi128ELi128ELi256ELi128ELb1ELb1ELb1ELb0ELb1ELb1EEEEEEEEEvNT_6ParamsE:
        .type           _ZN7cutlass13device_kernelIN5flash11enable_sm90INS1_16FlashAttnFwdSm90INS1_25CollectiveMainloopFwdSm90ILi2EN4cute5tupleIJNS5_1CILi1EEES8_S8_EEENS6_IJNS7_ILi128EEESA_SA_EEELi128ENS_6half_tEfNS_4arch4Sm90ELb0ELb0ELb1ELb1ELb1ELb1ELb0ELb1ELb1ELb1ELb1ELb0EEENS1_21CollectiveEpilogueFwdISB_S9_SC_SE_Li256ELb1ELb1ELb1ELb0EEENS1_36VarlenDynamicPersistentTileSchedulerILi128ELi128ELi256ELi128ELb1ELb1ELb1ELb0ELb1ELb1EEEEEEEEEvNT_6ParamsE,@function
        .size           _ZN7cutlass13device_kernelIN5flash11enable_sm90INS1_16FlashAttnFwdSm90INS1_25CollectiveMainloopFwdSm90ILi2EN4cute5tupleIJNS5_1CILi1EEES8_S8_EEENS6_IJNS7_ILi128EEESA_SA_EEELi128ENS_6half_tEfNS_4arch4Sm90ELb0ELb0ELb1ELb1ELb1ELb1ELb0ELb1ELb1ELb1ELb1ELb0EEENS1_21CollectiveEpilogueFwdISB_S9_SC_SE_Li256ELb1ELb1ELb1ELb0EEENS1_36VarlenDynamicPersistentTileSchedulerILi128ELi128ELi256ELi128ELb1ELb1ELb1ELb0ELb1ELb1EEEEEEEEEvNT_6ParamsE,(.L_x_15990 - _ZN7cutlass13device_kernelIN5flash11enable_sm90INS1_16FlashAttnFwdSm90INS1_25CollectiveMainloopFwdSm90ILi2EN4cute5tupleIJNS5_1CILi1EEES8_S8_EEENS6_IJNS7_ILi128EEESA_SA_EEELi128ENS_6half_tEfNS_4arch4Sm90ELb0ELb0ELb1ELb1ELb1ELb1ELb0ELb1ELb1ELb1ELb1ELb0EEENS1_21CollectiveEpilogueFwdISB_S9_SC_SE_Li256ELb1ELb1ELb1ELb0EEENS1_36VarlenDynamicPersistentTileSchedulerILi128ELi128ELi256ELi128ELb1ELb1ELb1ELb0ELb1ELb1EEEEEEEEEvNT_6ParamsE)
        .other          _ZN7cutlass13device_kernelIN5flash11enable_sm90INS1_16FlashAttnFwdSm90INS1_25CollectiveMainloopFwdSm90ILi2EN4cute5tupleIJNS5_1CILi1EEES8_S8_EEENS6_IJNS7_ILi128EEESA_SA_EEELi128ENS_6half_tEfNS_4arch4Sm90ELb0ELb0ELb1ELb1ELb1ELb1ELb0ELb1ELb1ELb1ELb1ELb0EEENS1_21CollectiveEpilogueFwdISB_S9_SC_SE_Li256ELb1ELb1ELb1ELb0EEENS1_36VarlenDynamicPersistentTileSchedulerILi128ELi128ELi256ELi128ELb1ELb1ELb1ELb0ELb1ELb1EEEEEEEEEvNT_6ParamsE,@"STO_CUDA_ENTRY STV_DEFAULT"
_ZN7cutlass13device_kernelIN5flash11enable_sm90INS1_16FlashAttnFwdSm90INS1_25CollectiveMainloopFwdSm90ILi2EN4cute5tupleIJNS5_1CILi1EEES8_S8_EEENS6_IJNS7_ILi128EEESA_SA_EEELi128ENS_6half_tEfNS_4arch4Sm90ELb0ELb0ELb1ELb1ELb1ELb1ELb0ELb1ELb1ELb1ELb1ELb0EEENS1_21CollectiveEpilogueFwdISB_S9_SC_SE_Li256ELb1ELb1ELb1ELb0EEENS1_36VarlenDynamicPersistentTileSchedulerILi128ELi128ELi256ELi128ELb1ELb1ELb1ELb0ELb1ELb1EEEEEEEEEvNT_6ParamsE:
[----:B------:R-:W0:Y:S02]  /*0000*/  LDC R1, c[0x0][0x28] ;  /* 0x00000a00ff017b82 */ /* 0x000e240000000800 */
[----:B0-----:R-:W-:Y:S01]  /*0010*/  VIADD R1, R1, 0xffffffd8 ;  /* 0xffffffd801017836 */ /* 0x001fe20000000000 */
[----:B------:R-:W0:Y:S01]  /*0020*/  S2R R0, SR_TID.X ;  /* 0x0000000000007919 */ /* 0x000e220000002100 */
[----:B------:R-:W-:Y:S01]  /*0030*/  ELECT P0, URZ, PT ;  /* 0x00000000003f782f */ /* 0x000fe20003800000 */
[----:B------:R-:W-:Y:S01]  /*0040*/  BSSY B0, `(.L_x_6950) ;  /* 0x000000e000007945 */ /* 0x000fe20003800000 */
[--C-:B0-----:R-:W-:Y:S02]  /*0050*/  SHF.R.U32.HI R2, RZ, 0x5, R0.reuse ;  /* 0x00000005ff027819 */ /* 0x101fe40000011600 */
[----:B------:R-:W-:-:S03]  /*0060*/  SHF.R.U32.HI R4, RZ, 0x7, R0 ;  /* 0x00000007ff047819 */ /* 0x000fc60000011600 */
[----:B------:R-:W0:Y:S02]  /*0070*/  SHFL.IDX PT, R3, R2, RZ, 0x1f ;  /* 0x00001fff02037589 */ /* 0x000e2400000e0000 */
[----:B0-----:R-:W-:-:S13]  /*0080*/  ISETP.EQ.AND P0, PT, R3, RZ, P0 ;  /* 0x000000ff0300720c */ /* 0x001fda0000702270 */
        /* <DEDUP_REMOVED lines=9> */
.L_x_6951:
[----:B------:R-:W-:Y:S05]  /*0120*/  BSYNC B0 ;  /* 0x0000000000007941 */ /* 0x000fea0003800000 */
.L_x_6950:
        /* <DEDUP_REMOVED lines=41> */
.L_x_6952:
        /* <DEDUP_REMOVED lines=22> */
.L_x_6953:
        /* <DEDUP_REMOVED lines=18> */
.L_x_6954:
        /* <DEDUP_REMOVED lines=22> */
.L_x_6955:
        /* <DEDUP_REMOVED lines=22> */
.L_x_6956:
        /* <DEDUP_REMOVED lines=8> */
.L_x_6959:
[----:B------:R-:W-:-:S08]  /*0980*/  NOP ;  /* 0x0000000000007918 */ /* 0x000fd00000000000 */
[----:B------:R-:W0:Y:S02]  /*0990*/  USETMAXREG.TRY_ALLOC.CTAPOOL UP0, 0xe8 ;  /* 0x000000e8000079c8 */ /* 0x000e240008000600 */
[----:B0-----:R-:W-:-:S13]  /*09a0*/  PLOP3.LUT P0, PT, PT, PT, UP0, 0x80, 0x0 ;  /* 0x000000000000781c */ /* 0x001fda0003f0f008 */
[----:B------:R-:W-:Y:S05]  /*09b0*/  @!P0 BRA `(.L_x_6959) ;  /* 0xfffffffc00f08947 */ /* 0x000fea000383ffff */
[----:B------:R-:W-:Y:S01]  /*09c0*/  SHF.R.U32.HI R2, RZ, 0x7, R0 ;  /* 0x00000007ff027819 */ /* 0x000fe20000011600 */
[----:B------:R-:W0:Y:S08]  /*09d0*/  S2UR UR38, SR_CgaCtaId ;  /* 0x00000000002679c3 */ /* 0x000e300000008800 */
[----:B------:R-:W-:Y:S06]  /*09e0*/  BAR.ARV 0x8, 0x180 ;  /* 0x0206000000007b1d */ /* 0x000fec0000002000 */
[----:B------:R-:W-:Y:S01]  /*09f0*/  ISETP.NE.AND P0, PT, R2, 0x1, PT ;  /* 0x000000010200780c */ /* 0x000fe20003f05270 */
[----:B------:R-:W-:-:S12]  /*0a00*/  UMOV UR4, 0x400 ;  /* 0x0000040000047882 */ /* 0x000fd80000000000 */
[----:B------:R-:W-:Y:S06]  /*0a10*/  @!P0 BAR.ARV 0x9, 0x100 ;  /* 0x0244000000008b1d */ /* 0x000fec0000002000 */
[----:B0-----:R-:W-:Y:S02]  /*0a20*/  ULEA UR4, UR38, UR4, 0x18 ;  /* 0x0000000426047291 */ /* 0x001fe4000f8ec03f */
[----:B------:R-:W-:Y:S04]  /*0a30*/  BAR.SYNC.DEFER_BLOCKING 0x5, 0x180 ;  /* 0x0146000000007b1d */ /* 0x000fe80000010000 */
[----:B------:R-:W-:-:S02]  /*0a40*/  IMAD.U32 R156, RZ, RZ, UR4 ;  /* 0x00000004ff9c7e24 */ /* 0x000fc4000f8e00ff */
[----:B------:R-:W-:-:S03]  /*0a50*/  ULDC UR4, c[0x0][0xc3c] ;  /* 0x00030f0000047ab9 */ /* 0x000fc60000000800 */
[----:B------:R-:W0:Y:S01]  /*0a60*/  LDS.128 R28, [R156+0x288d0] ;  /* 0x0288d0009c1c7984 */ /* 0x000e220000000c00 */
[----:B------:R-:W-:Y:S06]  /*0a70*/  BAR.ARV 0x4, 0x180 ;  /* 0x0106000000007b1d */ /* 0x000fec0000002000 */
[----:B0-----:R-:W-:-:S13]  /*0a80*/  ISETP.GE.AND P0, PT, R31, UR4, PT ;  /* 0x000000041f007c0c */ /* 0x001fda000bf06270 */
[----:B------:R-:W-:Y:S05]  /*0a90*/  @P0 BRA `(.L_x_6960) ;  /* 0x000001b800fc0947 */ /* 0x000fea0003800000 */
[----:B------:R-:W-:Y:S01]  /*0aa0*/  VIADD R12, R0, 0xffffff80 ;  /* 0xffffff80000c7836 */ /* 0x000fe20000000000 */
[----:B------:R-:W-:Y:S02]  /*0ab0*/  R2UR UR40, R156 ;  /* 0x000000009c2872ca */ /* 0x000fe400000e0000 */
[----:B------:R-:W-:Y:S02]  /*0ac0*/  CS2R R154, SRZ ;  /* 0x00000000009a7805 */ /* 0x000fe4000001ff00 */
[----:B------:R-:W-:Y:S01]  /*0ad0*/  MOV R158, RZ ;  /* 0x000000ff009e7202 */ /* 0x000fe20000000f00 */
[----:B------:R-:W-:Y:S01]  /*0ae0*/  IMAD.MOV.U32 R157, RZ, RZ, RZ ;  /* 0x000000ffff9d7224 */ /* 0x000fe200078e00ff */
[----:B------:R-:W-:Y:S01]  /*0af0*/  SHF.R.S32.HI R0, RZ, 0x1f, R12 ;  /* 0x0000001fff007819 */ /* 0x000fe2000001140c */
[----:B------:R-:W-:Y:S01]  /*0b00*/  ULOP3.LUT UR41, UR36, 0x1, URZ, 0xfc, !UPT ;  /* 0x0000000124297892 */ /* 0x000fe2000f8efc3f */
[----:B------:R-:W-:Y:S02]  /*0b10*/  UMOV UR39, URZ ;  /* 0x0000003f00277c82 */ /* 0x000fe40008000000 */
[----:B------:R-:W-:-:S02]  /*0b20*/  LEA.HI R2, R0, R12, RZ, 0x7 ;  /* 0x0000000c00027211 */ /* 0x000fc400078f38ff */
[-C--:B------:R-:W-:Y:S02]  /*0b30*/  LEA.HI R4, R0, R12.reuse, RZ, 0x5 ;  /* 0x0000000c00047211 */ /* 0x080fe400078f28ff */
[----:B------:R-:W-:Y:S01]  /*0b40*/  LOP3.LUT R218, R2, 0xffffff80, RZ, 0xc0, !PT ;  /* 0xffffff8002da7812 */ /* 0x000fe200078ec0ff */
[----:B------:R-:W-:Y:S01]  /*0b50*/  UIADD3 UR40, UR40, 0x10400, URZ ;  /* 0x0001040028287890 */ /* 0x000fe2000fffe03f */
[----:B------:R-:W-:Y:S01]  /*0b60*/  LEA.HI R3, R0, R12, RZ, 0x4 ;  /* 0x0000000c00037211 */ /* 0x000fe200078f20ff */
[----:B------:R-:W-:Y:S01]  /*0b70*/  IMAD.SHL.U32 R5, R4, 0x20, RZ ;  /* 0x0000002004057824 */ /* 0x000fe200078e00ff */
[----:B------:R-:W-:Y:S02]  /*0b80*/  IADD3 R218, R12, -R218, RZ ;  /* 0x800000da0cda7210 */ /* 0x000fe40007ffe0ff */
[----:B------:R-:W-:Y:S02]  /*0b90*/  LOP3.LUT R4, R3, 0x3fffff0, RZ, 0xc0, !PT ;  /* 0x03fffff003047812 */ /* 0x000fe400078ec0ff */
[----:B------:R-:W-:-:S02]  /*0ba0*/  SHF.R.S32.HI R7, RZ, 0x1f, R218 ;  /* 0x0000001fff077819 */ /* 0x000fc400000114da */
[----:B------:R-:W-:Y:S01]  /*0bb0*/  LOP3.LUT R5, R5, 0xfffffc00, RZ, 0xc0, !PT ;  /* 0xfffffc0005057812 */ /* 0x000fe200078ec0ff */
[----:B------:R-:W-:Y:S01]  /*0bc0*/  IMAD.IADD R4, R12, 0x1, -R4 ;  /* 0x000000010c047824 */ /* 0x000fe200078e0a04 */
[CC--:B------:R-:W-:Y:S02]  /*0bd0*/  LEA.HI R8, R7.reuse, R218.reuse, RZ, 0x2 ;  /* 0x000000da07087211 */ /* 0x0c0fe400078f10ff */
[----:B------:R-:W-:Y:S02]  /*0be0*/  LEA.HI R7, R7, R218, RZ, 0x5 ;  /* 0x000000da07077211 */ /* 0x000fe400078f28ff */
[--C-:B------:R-:W-:Y:S02]  /*0bf0*/  SHF.R.S32.HI R9, RZ, 0x2, R8.reuse ;  /* 0x00000002ff097819 */ /* 0x100fe40000011408 */
[----:B------:R-:W-:Y:S02]  /*0c00*/  SHF.R.S32.HI R6, RZ, 0x1f, R8 ;  /* 0x0000001fff067819 */ /* 0x000fe40000011408 */
[----:B------:R-:W-:-:S02]  /*0c10*/  LEA.HI R153, R0, R12, RZ, 0x3 ;  /* 0x0000000c00997211 */ /* 0x000fc400078f18ff */
[----:B------:R-:W-:Y:S02]  /*0c20*/  LEA.HI R6, R6, R9, RZ, 0x3 ;  /* 0x0000000906067211 */ /* 0x000fe400078f18ff */
[----:B------:R-:W-:Y:S02]  /*0c30*/  LEA.HI R11, R0, R12, RZ, 0x2 ;  /* 0x0000000c000b7211 */ /* 0x000fe400078f10ff */
[----:B------:R-:W-:Y:S01]  /*0c40*/  LOP3.LUT R10, R6, 0xfffffff8, RZ, 0xc0, !PT ;  /* 0xfffffff8060a7812 */ /* 0x000fe200078ec0ff */
[----:B------:R-:W-:Y:S01]  /*0c50*/  IMAD R6, R4, 0x40, R5 ;  /* 0x0000004004067824 */ /* 0x000fe200078e0205 */
[----:B------:R-:W-:Y:S02]  /*0c60*/  SHF.R.S32.HI R7, RZ, 0x5, R7 ;  /* 0x00000005ff077819 */ /* 0x000fe40000011407 */
[----:B------:R-:W-:Y:S02]  /*0c70*/  IADD3 R10, R9, -R10, RZ ;  /* 0x8000000a090a7210 */ /* 0x000fe40007ffe0ff */
[----:B------:R-:W-:-:S02]  /*0c80*/  LEA.HI R0, R0, R12, RZ, 0x6 ;  /* 0x0000000c00007211 */ /* 0x000fc400078f30ff */
[----:B------:R-:W-:Y:S01]  /*0c90*/  LOP3.LUT R203, R153, 0xfffffff8, RZ, 0xc0, !PT ;  /* 0xfffffff899cb7812 */ /* 0x000fe200078ec0ff */
[----:B------:R-:W-:Y:S01]  /*0ca0*/  IMAD R7, R7, 0x10, R10 ;  /* 0x0000001007077824 */ /* 0x000fe200078e020a */
[----:B------:R-:W-:Y:S01]  /*0cb0*/  SHF.R.S32.HI R153, RZ, 0x3, R153 ;  /* 0x00000003ff997819 */ /* 0x000fe20000011499 */
[----:B------:R-:W-:Y:S01]  /*0cc0*/  IMAD.SHL.U32 R0, R0, 0x8, RZ ;  /* 0x0000000800007824 */ /* 0x000fe200078e00ff */
[----:B------:R-:W-:Y:S01]  /*0cd0*/  SHF.R.S32.HI R4, RZ, 0x4, R3 ;  /* 0x00000004ff047819 */ /* 0x000fe20000011403 */
[C---:B------:R-:W-:Y:S01]  /*0ce0*/  IMAD.IADD R203, R12.reuse, 0x1, -R203 ;  /* 0x000000010ccb7824 */ /* 0x040fe200078e0acb */
[----:B------:R-:W-:Y:S01]  /*0cf0*/  LOP3.LUT R11, R11, 0xfffffffc, RZ, 0xc0, !PT ;  /* 0xfffffffc0b0b7812 */ /* 0x000fe200078ec0ff */
[----:B------:R-:W-:Y:S01]  /*0d00*/  VIADD R10, R153, 0x20 ;  /* 0x00000020990a7836 */ /* 0x000fe20000000000 */
[----:B------:R-:W-:Y:S02]  /*0d10*/  SHF.R.S32.HI R13, RZ, 0x7, R2 ;  /* 0x00000007ff0d7819 */ /* 0x000fe40000011402 */
[----:B------:R-:W-:Y:S01]  /*0d20*/  LEA.HI R3, R3, R4, RZ, 0x1 ;  /* 0x0000000403037211 */ /* 0x000fe200078f08ff */
[----:B------:R-:W-:Y:S01]  /*0d30*/  IMAD.IADD R11, R12, 0x1, -R11 ;  /* 0x000000010c0b7824 */ /* 0x000fe200078e0a0b */
[----:B------:R-:W-:Y:S01]  /*0d40*/  LEA.HI R2, R2, R13, RZ, 0x1 ;  /* 0x0000000d02027211 */ /* 0x000fe200078f08ff */
[----:B------:R-:W-:Y:S01]  /*0d50*/  IMAD.SHL.U32 R193, R10, 0x40, RZ ;  /* 0x000000400ac17824 */ /* 0x000fe200078e00ff */
[----:B------:R-:W-:-:S02]  /*0d60*/  LOP3.LUT R3, R3, 0x1ffffffe, RZ, 0xc0, !PT ;  /* 0x1ffffffe03037812 */ /* 0x000fc400078ec0ff */
[----:B------:R-:W-:Y:S02]  /*0d70*/  LOP3.LUT R201, R0, 0xfffffe00, RZ, 0xc0, !PT ;  /* 0xfffffe0000c97812 */ /* 0x000fe400078ec0ff */
[----:B------:R-:W-:Y:S01]  /*0d80*/  SHF.R.S32.HI R0, RZ, 0x1f, R10 ;  /* 0x0000001fff007819 */ /* 0x000fe2000001140a */
[----:B------:R-:W-:Y:S01]  /*0d90*/  IMAD.IADD R3, R4, 0x1, -R3 ;  /* 0x0000000104037824 */ /* 0x000fe200078e0a03 */
[----:B------:R-:W-:Y:S02]  /*0da0*/  LEA.HI R5, R11, R11, RZ, 0x1 ;  /* 0x0000000b0b057211 */ /* 0x000fe400078f08ff */
[----:B------:R-:W-:Y:S01]  /*0db0*/  LOP3.LUT R2, R2, 0x3fffffe, RZ, 0xc0, !PT ;  /* 0x03fffffe02027812 */ /* 0x000fe200078ec0ff */
[----:B------:R-:W-:Y:S01]  /*0dc0*/  IMAD R3, R3, 0x8, R6 ;  /* 0x0000000803037824 */ /* 0x000fe200078e0206 */
[----:B------:R-:W-:Y:S01]  /*0dd0*/  LEA.HI R0, R0, R10, RZ, 0x3 ;  /* 0x0000000a00007211 */ /* 0x000fe200078f18ff */
[----:B------:R-:W-:Y:S01]  /*0de0*/  VIADD R6, R153, 0x60 ;  /* 0x0000006099067836 */ /* 0x000fe20000000000 */
[----:B------:R-:W-:-:S02]  /*0df0*/  LOP3.LUT R4, R5, 0x1ffffffe, RZ, 0xc0, !PT ;  /* 0x1ffffffe05047812 */ /* 0x000fc400078ec0ff */
[----:B------:R-:W-:Y:S01]  /*0e00*/  IADD3 R2, R13, -R2, RZ ;  /* 0x800000020d027210 */ /* 0x000fe20007ffe0ff */
[----:B------:R-:W-:Y:S01]  /*0e10*/  IMAD.SHL.U32 R0, R0, 0x40, RZ ;  /* 0x0000004000007824 */ /* 0x000fe200078e00ff */
[----:B------:R0:W-:Y:S01]  /*0e20*/  STL [R1+0x1c], R3 ;  /* 0x00001c0301007387 */ /* 0x0001e20000100800 */
[----:B------:R-:W-:Y:S01]  /*0e30*/  IMAD.IADD R4, R11, 0x1, -R4 ;  /* 0x000000010b047824 */ /* 0x000fe200078e0a04 */
[----:B------:R-:W-:Y:S01]  /*0e40*/  SHF.L.U32 R16, R203, 0x3, RZ ;  /* 0x00000003cb107819 */ /* 0x000fe200000006ff */
[----:B------:R-:W-:Y:S01]  /*0e50*/  IMAD R9, R2, 0x40, R7 ;  /* 0x0000004002097824 */ /* 0x000fe200078e0207 */
[C---:B------:R-:W-:Y:S01]  /*0e60*/  SHF.L.U32 R2, R153.reuse, 0x6, RZ ;  /* 0x0000000699027819 */ /* 0x040fe200000006ff */
[----:B------:R-:W-:Y:S01]  /*0e70*/  VIADD R7, R153, 0x40 ;  /* 0x0000004099077836 */ /* 0x000fe20000000000 */
[----:B------:R-:W-:Y:S01]  /*0e80*/  LOP3.LUT R199, R0, 0xfffffe00, RZ, 0xc0, !PT ;  /* 0xfffffe0000c77812 */ /* 0x000fe200078ec0ff */
[----:B------:R-:W-:Y:S01]  /*0e90*/  IMAD.SHL.U32 R159, R6, 0x40, RZ ;  /* 0x00000040069f7824 */ /* 0x000fe200078e00ff */
[----:B------:R-:W-:Y:S01]  /*0ea0*/  LEA R0, R4, R9, 0x3 ;  /* 0x0000000904007211 */ /* 0x000fe200078e18ff */
[----:B------:R1:W-:Y:S01]  /*0eb0*/  STL [R1+0x14], R9 ;  /* 0x0000140901007387 */ /* 0x0003e20000100800 */
[----:B0-----:R-:W-:Y:S01]  /*0ec0*/  LOP3.LUT R3, R2, 0x1c0, RZ, 0xc0, !PT ;  /* 0x000001c002037812 */ /* 0x001fe200078ec0ff */
[----:B------:R-:W-:Y:S01]  /*0ed0*/  IMAD.SHL.U32 R192, R7, 0x40, RZ ;  /* 0x0000004007c07824 */ /* 0x000fe200078e00ff */
[----:B------:R-:W-:Y:S01]  /*0ee0*/  SHF.R.S32.HI R5, RZ, 0x1f, R6 ;  /* 0x0000001fff057819 */ /* 0x000fe20000011406 */
[----:B------:R1:W-:Y:S01]  /*0ef0*/  STL [R1+0x18], R0 ;  /* 0x0000180001007387 */ /* 0x0003e20000100800 */
[----:B------:R-:W-:Y:S01]  /*0f00*/  SHF.R.U32.HI R200, RZ, 0x3, R3 ;  /* 0x00000003ffc87819 */ /* 0x000fe20000011603 */
[----:B------:R-:W-:Y:S01]  /*0f10*/  VIADD R23, R16, 0x40 ;  /* 0x0000004010177836 */ /* 0x000fe20000000000 */
[----:B------:R-:W-:-:S02]  /*0f20*/  LOP3.LUT R196, R3, 0x38, R16, 0xf8, !PT ;  /* 0x0000003803c47812 */ /* 0x000fc400078ef810 */
[----:B------:R-:W-:Y:S02]  /*0f30*/  SHF.R.S32.HI R2, RZ, 0x1f, R7 ;  /* 0x0000001fff027819 */ /* 0x000fe40000011407 */
[----:B------:R-:W-:Y:S02]  /*0f40*/  LOP3.LUT R3, R8, 0x7ffffffc, RZ, 0xc0, !PT ;  /* 0x7ffffffc08037812 */ /* 0x000fe400078ec0ff */
[----:B------:R-:W-:Y:S02]  /*0f50*/  LEA.HI R5, R5, R6, RZ, 0x3 ;  /* 0x0000000605057211 */ /* 0x000fe400078f18ff */
[----:B------:R-:W-:Y:S01]  /*0f60*/  LEA.HI R2, R2, R7, RZ, 0x3 ;  /* 0x0000000702027211 */ /* 0x000fe200078f18ff */
[----:B------:R-:W-:Y:S01]  /*0f70*/  IMAD.IADD R3, R218, 0x1, -R3 ;  /* 0x00000001da037824 */ /* 0x000fe200078e0a03 */
[----:B------:R-:W-:Y:S01]  /*0f80*/  SHF.L.U32 R18, R203, 0x2, RZ ;  /* 0x00000002cb127819 */ /* 0x000fe200000006ff */
[----:B------:R-:W-:Y:S01]  /*0f90*/  IMAD.SHL.U32 R5, R5, 0x40, RZ ;  /* 0x0000004005057824 */ /* 0x000fe200078e00ff */
[----:B------:R-:W-:-:S02]  /*0fa0*/  LOP3.LUT R193, R193, 0x1c0, RZ, 0xc0, !PT ;  /* 0x000001c0c1c17812 */ /* 0x000fc400078ec0ff */
[----:B------:R-:W-:Y:S01]  /*0fb0*/  LOP3.LUT R192, R192, 0x1c0, RZ, 0xc0, !PT ;  /* 0x000001c0c0c07812 */ /* 0x000fe200078ec0ff */
[----:B------:R-:W-:Y:S01]  /*0fc0*/  VIADD R152, R18, 0x20 ;  /* 0x0000002012987836 */ /* 0x000fe20000000000 */
[----:B------:R-:W-:Y:S02]  /*0fd0*/  LOP3.LUT R159, R159, 0x1c0, RZ, 0xc0, !PT ;  /* 0x000001c09f9f7812 */ /* 0x000fe400078ec0ff */
[----:B------:R-:W-:Y:S01]  /*0fe0*/  SHF.L.U32 R2, R2, 0x6, RZ ;  /* 0x0000000602027819 */ /* 0x000fe200000006ff */
[----:B------:R-:W-:Y:S01]  /*0ff0*/  IMAD.SHL.U32 R220, R152, 0x2, RZ ;  /* 0x0000000298dc7824 */ /* 0x000fe200078e00ff */
[----:B------:R-:W-:Y:S02]  /*1000*/  SHF.L.U32 R202, R3, 0x1, RZ ;  /* 0x0000000103ca7819 */ /* 0x000fe400000006ff */
[----:B------:R-:W-:Y:S02]  /*1010*/  SHF.R.U32.HI R12, RZ, 0x3, R193 ;  /* 0x00000003ff0c7819 */ /* 0x000fe400000116c1 */
[----:B------:R-:W-:Y:S01]  /*1020*/  LOP3.LUT R6, R193, 0x38, R16, 0xf8, !PT ;  /* 0x00000038c1067812 */ /* 0x000fe200078ef810 */
[C---:B------:R-:W-:Y:S01]  /*1030*/  VIADD R216, R202.reuse, 0x50 ;  /* 0x00000050cad87836 */ /* 0x040fe20000000000 */
[----:B------:R-:W-:Y:S01]  /*1040*/  SHF.R.U32.HI R11, RZ, 0x3, R192 ;  /* 0x00000003ff0b7819 */ /* 0x000fe200000116c0 */
[----:B------:R-:W-:Y:S01]  /*1050*/  VIADD R215, R202, 0x58 ;  /* 0x00000058cad77836 */ /* 0x000fe20000000000 */
[--C-:B------:R-:W-:Y:S01]  /*1060*/  LOP3.LUT R7, R192, 0x38, R16.reuse, 0xf8, !PT ;  /* 0x00000038c0077812 */ /* 0x100fe200078ef810 */
[C---:B------:R-:W-:Y:S01]  /*1070*/  VIADD R213, R202.reuse, 0x68 ;  /* 0x00000068cad57836 */ /* 0x040fe20000000000 */
[----:B------:R-:W-:Y:S01]  /*1080*/  SHF.R.U32.HI R10, RZ, 0x3, R159 ;  /* 0x00000003ff0a7819 */ /* 0x000fe2000001169f */
[C---:B------:R-:W-:Y:S01]  /*1090*/  VIADD R212, R202.reuse, 0x70 ;  /* 0x00000070cad47836 */ /* 0x040fe20000000000 */
[----:B------:R-:W-:Y:S01]  /*10a0*/  LOP3.LUT R8, R159, 0x38, R16, 0xf8, !PT ;  /* 0x000000389f087812 */ /* 0x000fe200078ef810 */
[----:B------:R-:W-:Y:S01]  /*10b0*/  VIADD R211, R202, 0x78 ;  /* 0x00000078cad37836 */ /* 0x000fe20000000000 */
[----:B------:R-:W-:Y:S01]  /*10c0*/  LOP3.LUT R198, R2, 0xfffffe00, RZ, 0xc0, !PT ;  /* 0xfffffe0002c67812 */ /* 0x000fe200078ec0ff */
[----:B------:R-:W-:Y:S01]  /*10d0*/  VIADD R210, R202, 0x48 ;  /* 0x00000048cad27836 */ /* 0x000fe20000000000 */
[----:B------:R-:W-:-:S02]  /*10e0*/  LOP3.LUT R197, R5, 0xfffffe00, RZ, 0xc0, !PT ;  /* 0xfffffe0005c57812 */ /* 0x000fc400078ec0ff */
[----:B------:R-:W-:Y:S02]  /*10f0*/  SHF.R.S32.HI R219, RZ, 0x1f, R152 ;  /* 0x0000001fffdb7819 */ /* 0x000fe40000011498 */
[----:B------:R-:W-:Y:S02]  /*1100*/  LOP3.LUT R6, R199, R6, R12, 0xf6, !PT ;  /* 0x00000006c7067212 */ /* 0x000fe400078ef60c */
[----:B------:R-:W-:Y:S02]  /*1110*/  LOP3.LUT R7, R198, R7, R11, 0xf6, !PT ;  /* 0x00000007c6077212 */ /* 0x000fe400078ef60b */
[----:B------:R-:W-:Y:S02]  /*1120*/  LOP3.LUT R8, R197, R8, R10, 0xf6, !PT ;  /* 0x00000008c5087212 */ /* 0x000fe400078ef60a */
[----:B------:R-:W-:Y:S02]  /*1130*/  IADD3 R214, R202, 0x60, RZ ;  /* 0x00000060cad67810 */ /* 0x000fe40007ffe0ff */
[----:B------:R-:W-:-:S02]  /*1140*/  SHF.R.S32.HI R19, RZ, 0x1f, R18 ;  /* 0x0000001fff137819 */ /* 0x000fc40000011412 */
[----:B------:R-:W-:Y:S02]  /*1150*/  SHF.R.S32.HI R17, RZ, 0x1f, R16 ;  /* 0x0000001fff117819 */ /* 0x000fe40000011410 */
[----:B------:R-:W-:Y:S02]  /*1160*/  LOP3.LUT R196, R201, R196, R200, 0xf6, !PT ;  /* 0x000000c4c9c47212 */ /* 0x000fe400078ef6c8 */
[----:B------:R-:W-:Y:S02]  /*1170*/  SHF.R.S32.HI R22, RZ, 0x1f, R23 ;  /* 0x0000001fff167819 */ /* 0x000fe40000011417 */
[----:B------:R-:W-:Y:S02]  /*1180*/  SHF.L.U64.HI R219, R152, 0x1, R219 ;  /* 0x0000000198db7819 */ /* 0x000fe400000102db */
[----:B------:R-:W-:Y:S02]  /*1190*/  LEA R229, R6, UR40, 0x1 ;  /* 0x0000002806e57c11 */ /* 0x000fe4000f8e08ff */
[----:B------:R-:W-:-:S02]  /*11a0*/  LEA R228, R7, UR40, 0x1 ;  /* 0x0000002807e47c11 */ /* 0x000fc4000f8e08ff */
[----:B------:R-:W-:Y:S02]  /*11b0*/  LEA R227, R8, UR40, 0x1 ;  /* 0x0000002808e37c11 */ /* 0x000fe4000f8e08ff */
[----:B------:R-:W-:Y:S02]  /*11c0*/  SHF.R.S32.HI R226, RZ, 0x1f, R216 ;  /* 0x0000001fffe27819 */ /* 0x000fe400000114d8 */
[----:B------:R-:W-:Y:S02]  /*11d0*/  SHF.R.S32.HI R225, RZ, 0x1f, R215 ;  /* 0x0000001fffe17819 */ /* 0x000fe400000114d7 */
[----:B------:R-:W-:Y:S02]  /*11e0*/  SHF.R.S32.HI R224, RZ, 0x1f, R214 ;  /* 0x0000001fffe07819 */ /* 0x000fe400000114d6 */
[----:B------:R-:W-:Y:S02]  /*11f0*/  SHF.R.S32.HI R223, RZ, 0x1f, R213 ;  /* 0x0000001fffdf7819 */ /* 0x000fe400000114d5 */
[----:B------:R-:W-:-:S02]  /*1200*/  SHF.R.S32.HI R222, RZ, 0x1f, R212 ;  /* 0x0000001fffde7819 */ /* 0x000fc400000114d4 */
[----:B-1----:R-:W-:-:S07]  /*1210*/  SHF.R.S32.HI R221, RZ, 0x1f, R211 ;  /* 0x0000001fffdd7819 */ /* 0x002fce00000114d3 */
.L_x_7169:
[----:B0--34-:R-:W0:Y:S02]  /*1220*/  LDC.64 R2, c[0x0][0xc88] ;  /* 0x00032200ff027b82 */ /* 0x019e240000000a00 */
[----:B0-----:R-:W-:-:S05]  /*1230*/  IMAD.WIDE R2, R31, 0x4, R2 ;  /* 0x000000041f027825 */ /* 0x001fca00078e0202 */
[----:B--2---:R-:W2:Y:S01]  /*1240*/  LDG.E R205, desc[UR42][R2.64] ;  /* 0x0000002a02cd7981 */ /* 0x004ea2000c1e1900 */
[----:B------:R-:W-:Y:S05]  /*1250*/  YIELD ;  /* 0x0000000000007946 */ /* 0x000fea0003800000 */
[----:B------:R-:W-:Y:S01]  /*1260*/  ULDC.64 UR4, c[0x0][0xa28] ;  /* 0x00028a0000047ab9 */ /* 0x000fe20000000a00 */
[----:B------:R-:W-:Y:S01]  /*1270*/  ULDC.64 UR8, c[0x0][0xa18] ;  /* 0x0002860000087ab9 */ /* 0x000fe20000000a00 */
[----:B------:R-:W-:Y:S01]  /*1280*/  ISETP.NE.U32.AND P1, PT, RZ, UR4, PT ;  /* 0x00000004ff007c0c */ /* 0x000fe2000bf25070 */
[----:B------:R-:W-:Y:S01]  /*1290*/  ULDC.64 UR6, c[0x0][0xa08] ;  /* 0x0002820000067ab9 */ /* 0x000fe20000000a00 */
[----:B------:R-:W-:Y:S01]  /*12a0*/  IMAD.MOV.U32 R9, RZ, RZ, RZ ;  /* 0x000000ffff097224 */ /* 0x000fe200078e00ff */
[----:B------:R-:W-:Y:S01]  /*12b0*/  ISETP.NE.U32.AND P0, PT, RZ, UR6, PT ;  /* 0x00000006ff007c0c */ /* 0x000fe2000bf05070 */
[----:B------:R-:W-:Y:S01]  /*12c0*/  IMAD.MOV.U32 R31, RZ, RZ, RZ ;  /* 0x000000ffff1f7224 */ /* 0x000fe200078e00ff */
[----:B------:R-:W-:-:S02]  /*12d0*/  ISETP.NE.AND.EX P1, PT, RZ, UR5, PT, P1 ;  /* 0x00000005ff007c0c */ /* 0x000fc4000bf25310 */
[----:B------:R-:W-:Y:S02]  /*12e0*/  ISETP.NE.AND.EX P0, PT, RZ, UR7, PT, P0 ;  /* 0x00000007ff007c0c */ /* 0x000fe4000bf05300 */
[----:B--2---:R-:W-:Y:S01]  /*12f0*/  SHF.R.S32.HI R217, RZ, 0x1f, R205 ;  /* 0x0000001fffd97819 */ /* 0x004fe200000114cd */
[----:B------:R-:W-:-:S08]  /*1300*/  IMAD.SHL.U32 R206, R205, 0x4, RZ ;  /* 0x00000004cdce7824 */ /* 0x000fd000078e00ff */
[C---:B------:R-:W-:Y:S02]  /*1310*/  @P1 LEA R4, P2, R205.reuse, UR4, 0x2 ;  /* 0x00000004cd041c11 */ /* 0x040fe4000f8410ff */
[C-C-:B------:R-:W-:Y:S02]  /*1320*/  SHF.L.U64.HI R207, R205.reuse, 0x2, R217.reuse ;  /* 0x00000002cdcf7819 */ /* 0x140fe400000102d9 */
[----:B------:R-:W-:Y:S02]  /*1330*/  @P1 LEA.HI.X R5, R205, UR5, R217, 0x2, P2 ;  /* 0x00000005cd051c11 */ /* 0x000fe400090f14d9 */
[----:B------:R-:W-:Y:S01]  /*1340*/  ISETP.NE.U32.AND P2, PT, RZ, UR8, PT ;  /* 0x00000008ff007c0c */ /* 0x000fe2000bf45070 */
[----:B------:R-:W-:Y:S01]  /*1350*/  ULDC UR4, c[0x0][0x288] ;  /* 0x0000a20000047ab9 */ /* 0x000fe20000000800 */
[----:B------:R-:W-:Y:S01]  /*1360*/  IADD3 R6, P3, R206, UR6, RZ ;  /* 0x00000006ce067c10 */ /* 0x000fe2000ff7e0ff */
[----:B------:R0:W5:Y:S01]  /*1370*/  @P1 LDG.E R9, desc[UR42][R4.64] ;  /* 0x0000002a04091981 */ /* 0x000162000c1e1900 */
[----:B------:R-:W-:-:S02]  /*1380*/  ISETP.NE.AND.EX P2, PT, RZ, UR9, PT, P2 ;  /* 0x00000009ff007c0c */ /* 0x000fc4000bf45320 */
[----:B------:R-:W-:Y:S01]  /*1390*/  MOV R94, UR4 ;  /* 0x00000004005e7c02 */ /* 0x000fe20008000f00 */
[----:B------:R-:W-:Y:S01]  /*13a0*/  ULDC.64 UR4, c[0x0][0x418] ;  /* 0x0001060000047ab9 */ /* 0x000fe20000000a00 */
[----:B------:R-:W-:-:S05]  /*13b0*/  IADD3.X R7, R207, UR7, RZ, P3, !PT ;  /* 0x00000007cf077c10 */ /* 0x000fca0009ffe4ff */
[----:B------:R0:W5:Y:S04]  /*13c0*/  @P0 LDG.E R31, desc[UR42][R6.64] ;  /* 0x0000002a061f0981 */ /* 0x000168000c1e1900 */
[----:B------:R-:W-:-:S04]  /*13d0*/  @P2 IADD3 R2, P1, R206, UR8, RZ ;  /* 0x00000008ce022c10 */ /* 0x000fc8000ff3e0ff */
[----:B------:R-:W-:-:S05]  /*13e0*/  @P2 IADD3.X R3, R207, UR9, RZ, P1, !PT ;  /* 0x00000009cf032c10 */ /* 0x000fca0008ffe4ff */
[----:B------:R0:W5:Y:S01]  /*13f0*/  @P2 LDG.E R94, desc[UR42][R2.64] ;  /* 0x0000002a025e2981 */ /* 0x000162000c1e1900 */
[----:B------:R-:W-:-:S03]  /*1400*/  UISETP.NE.U32.AND UP0, UPT, UR4, URZ, UPT ;  /* 0x0000003f0400728c */ /* 0x000fc6000bf05070 */
[----:B------:R-:W-:Y:S01]  /*1410*/  ULDC UR4, c[0x0][0x424] ;  /* 0x0001090000047ab9 */ /* 0x000fe20000000800 */
[----:B------:R-:W-:-:S03]  /*1420*/  UISETP.NE.AND.EX UP0, UPT, UR5, URZ, UPT, UP0 ;  /* 0x0000003f0500728c */ /* 0x000fc6000bf05300 */
[----:B------:R-:W-:Y:S01]  /*1430*/  ULDC UR5, c[0x0][0x2f0] ;  /* 0x0000bc0000057ab9 */ /* 0x000fe20000000800 */
[----:B------:R-:W-:-:S04]  /*1440*/  USEL UR4, UR4, 0x1, UP0 ;  /* 0x0000000104047887 */ /* 0x000fc80008000000 */
[----:B------:R-:W-:-:S03]  /*1450*/  UIMAD UR4, UR4, UR5, URZ ;  /* 0x00000005040472a4 */ /* 0x000fc6000f8e023f */
[----:B------:R-:W-:Y:S02]  /*1460*/  ULDC UR5, c[0x0][0x348] ;  /* 0x0000d20000057ab9 */ /* 0x000fe40000000800 */
[----:B------:R-:W-:Y:S02]  /*1470*/  IMAD.U32 R25, RZ, RZ, UR5 ;  /* 0x00000005ff197e24 */ /* 0x000fe4000f8e00ff */
[----:B------:R-:W-:Y:S01]  /*1480*/  IMAD.U32 R28, RZ, RZ, UR4 ;  /* 0x00000004ff1c7e24 */ /* 0x000fe2000f8e00ff */
[----:B0-----:R-:W-:Y:S06]  /*1490*/  @P2 BRA `(.L_x_6961) ;  /* 0x0000000000242947 */ /* 0x001fec0003800000 */
        /* <DEDUP_REMOVED lines=9> */
.L_x_6961:
[----:B------:R-:W-:Y:S01]  /*1530*/  ULDC.64 UR4, c[0x0][0xa20] ;  /* 0x0002880000047ab9 */ /* 0x000fe20000000a00 */
[C---:B------:R-:W-:Y:S02]  /*1540*/  LOP3.LUT R2, R30.reuse, 0xff000000, RZ, 0xc0, !PT ;  /* 0xff0000001e027812 */ /* 0x040fe400078ec0ff */
[----:B------:R-:W-:Y:S02]  /*1550*/  ISETP.NE.U32.AND P1, PT, RZ, UR4, PT ;  /* 0x00000004ff007c0c */ /* 0x000fe4000bf25070 */
[C---:B------:R-:W-:Y:S02]  /*1560*/  LOP3.LUT R0, R30.reuse, 0xff0000, RZ, 0xc0, !PT ;  /* 0x00ff00001e007812 */ /* 0x040fe400078ec0ff */
[----:B------:R-:W-:Y:S02]  /*1570*/  ISETP.NE.AND.EX P1, PT, RZ, UR5, PT, P1 ;  /* 0x00000005ff007c0c */ /* 0x000fe4000bf25310 */
[----:B------:R-:W-:Y:S02]  /*1580*/  SHF.R.U32.HI R3, RZ, 0x8, R2 ;  /* 0x00000008ff037819 */ /* 0x000fe40000011602 */
[----:B------:R-:W-:-:S02]  /*1590*/  LOP3.LUT R2, R30, 0xffff, RZ, 0xc0, !PT ;  /* 0x0000ffff1e027812 */ /* 0x000fc400078ec0ff */
[----:B------:R-:W-:Y:S02]  /*15a0*/  LEA.HI R204, R0, R3, RZ, 0x10 ;  /* 0x0000000300cc7211 */ /* 0x000fe400078f80ff */
[----:B------:R-:W-:-:S05]  /*15b0*/  MOV R208, R29 ;  /* 0x0000001d00d07202 */ /* 0x000fca0000000f00 */
[----:B------:R-:W-:Y:S05]  /*15c0*/  @!P1 BRA `(.L_x_6962) ;  /* 0x0000000000109947 */ /* 0x000fea0003800000 */
[----:B------:R-:W-:-:S04]  /*15d0*/  IADD3 R4, P0, R206, UR4, RZ ;  /* 0x00000004ce047c10 */ /* 0x000fc8000ff1e0ff */
[----:B------:R-:W-:-:S05]  /*15e0*/  IADD3.X R5, R207, UR5, RZ, P0, !PT ;  /* 0x00000005cf057c10 */ /* 0x000fca00087fe4ff */
[----:B------:R0:W5:Y:S01]  /*15f0*/  LDG.E R28, desc[UR42][R4.64] ;  /* 0x0000002a041c7981 */ /* 0x000162000c1e1900 */
[----:B------:R-:W-:Y:S05]  /*1600*/  BRA `(.L_x_6963) ;  /* 0x0000000000107947 */ /* 0x000fea0003800000 */
.L_x_6962:
[----:B------:R-:W-:Y:S05]  /*1610*/  @!P0 BRA `(.L_x_6963) ;  /* 0x00000000000c8947 */ /* 0x000fea0003800000 */
[----:B------:R-:W2:Y:S04]  /*1620*/  LDG.E R3, desc[UR42][R6.64] ;  /* 0x0000002a06037981 */ /* 0x000ea8000c1e1900 */
[----:B------:R-:W2:Y:S02]  /*1630*/  LDG.E R28, desc[UR42][R6.64+0x4] ;  /* 0x0000042a061c7981 */ /* 0x000ea4000c1e1900 */
[----:B--2---:R-:W-:-:S07]  /*1640*/  IMAD.IADD R28, R28, 0x1, -R3 ;  /* 0x000000011c1c7824 */ /* 0x004fce00078e0a03 */
.L_x_6963:
[----:B------:R-:W-:Y:S02]  /*1650*/  ULDC.64 UR4, c[0x0][0xa10] ;  /* 0x0002840000047ab9 */ /* 0x000fe40000000a00 */
[----:B------:R-:W-:-:S04]  /*1660*/  ISETP.NE.U32.AND P0, PT, RZ, UR4, PT ;  /* 0x00000004ff007c0c */ /* 0x000fc8000bf05070 */
[----:B------:R-:W-:Y:S01]  /*1670*/  ISETP.NE.AND.EX P0, PT, RZ, UR5, PT, P0 ;  /* 0x00000005ff007c0c */ /* 0x000fe2000bf05300 */
[----:B------:R-:W-:Y:S02]  /*1680*/  ULDC.64 UR4, c[0x0][0xa30] ;  /* 0x00028c0000047ab9 */ /* 0x000fe40000000a00 */
[----:B------:R-:W-:-:S10]  /*1690*/  ISETP.NE.U32.AND P1, PT, RZ, UR4, PT ;  /* 0x00000004ff007c0c */ /* 0x000fd4000bf25070 */
[----:B0-----:R-:W0:Y:S01]  /*16a0*/  @P0 LDC.64 R4, c[0x0][0xa10] ;  /* 0x00028400ff040b82 */ /* 0x001e220000000a00 */
[----:B------:R-:W-:Y:S01]  /*16b0*/  ISETP.NE.AND.EX P1, PT, RZ, UR5, PT, P1 ;  /* 0x00000005ff007c0c */ /* 0x000fe2000bf25310 */
[----:B0-----:R-:W-:-:S05]  /*16c0*/  @P0 IMAD.WIDE R4, R205, 0x4, R4 ;  /* 0x00000004cd040825 */ /* 0x001fca00078e0204 */
[----:B------:R-:W2:Y:S04]  /*16d0*/  @P0 LDG.E R0, desc[UR42][R4.64] ;  /* 0x0000002a04000981 */ /* 0x000ea8000c1e1900 */
[----:B------:R-:W2:Y:S03]  /*16e0*/  @P0 LDG.E R3, desc[UR42][R4.64+0x4] ;  /* 0x0000042a04030981 */ /* 0x000ea6000c1e1900 */
[----:B------:R-:W-:Y:S01]  /*16f0*/  @P1 IADD3 R6, P2, R206, UR4, RZ ;  /* 0x00000004ce061c10 */ /* 0x000fe2000ff5e0ff */
[----:B-----5:R-:W-:-:S03]  /*1700*/  IMAD.MOV.U32 R24, RZ, RZ, R28 ;  /* 0x000000ffff187224 */ /* 0x020fc600078e001c */
[----:B------:R-:W-:-:S05]  /*1710*/  @P1 IADD3.X R7, R207, UR5, RZ, P2, !PT ;  /* 0x00000005cf071c10 */ /* 0x000fca00097fe4ff */
[----:B------:R0:W5:Y:S01]  /*1720*/  @P1 LDG.E R24, desc[UR42][R6.64] ;  /* 0x0000002a06181981 */ /* 0x000162000c1e1900 */
[----:B------:R-:W-:Y:S01]  /*1730*/  IMAD.IADD R10, R28, 0x1, -R9 ;  /* 0x000000011c0a7824 */ /* 0x000fe200078e0a09 */
[----:B------:R-:W-:Y:S01]  /*1740*/  BSSY B0, `(.L_x_6964) ;  /* 0x000002a000007945 */ /* 0x000fe20003800000 */
[----:B------:R-:W-:Y:S02]  /*1750*/  LOP3.LUT R209, R204, 0xff, RZ, 0xc0, !PT ;  /* 0x000000ffccd17812 */ /* 0x000fe400078ec0ff */
[----:B------:R-:W-:Y:S02]  /*1760*/  SHF.R.U32.HI R204, RZ, 0x10, R204 ;  /* 0x00000010ffcc7819 */ /* 0x000fe400000116cc */
[----:B--2---:R-:W-:-:S05]  /*1770*/  @P0 IADD3 R25, -R0, R3, RZ ;  /* 0x0000000300190210 */ /* 0x004fca0007ffe1ff */
[----:B------:R-:W-:-:S04]  /*1780*/  IMAD.IADD R96, R10, 0x1, R25 ;  /* 0x000000010a607824 */ /* 0x000fc800078e0219 */
[C---:B------:R-:W-:Y:S01]  /*1790*/  VIADD R0, R96.reuse, 0x7f ;  /* 0x0000007f60007836 */ /* 0x040fe20000000000 */
[----:B------:R-:W-:-:S04]  /*17a0*/  ISETP.GE.AND P3, PT, R96, 0x1, PT ;  /* 0x000000016000780c */ /* 0x000fc80003f66270 */
[----:B------:R-:W-:Y:S02]  /*17b0*/  SHF.R.S32.HI R3, RZ, 0x1f, R0 ;  /* 0x0000001fff037819 */ /* 0x000fe40000011400 */
[----:B------:R-:W-:Y:S02]  /*17c0*/  P2R R97, PR, RZ, 0x8 ;  /* 0x00000008ff617803 */ /* 0x000fe40000000000 */
[----:B------:R-:W-:Y:S01]  /*17d0*/  LEA.HI R3, R3, R0, RZ, 0x7 ;  /* 0x0000000003037211 */ /* 0x000fe200078f38ff */
[----:B------:R-:W-:-:S03]  /*17e0*/  IMAD.MOV.U32 R0, RZ, RZ, RZ ;  /* 0x000000ffff007224 */ /* 0x000fc600078e00ff */
[----:B------:R-:W-:Y:S01]  /*17f0*/  SHF.R.S32.HI R93, RZ, 0x7, R3 ;  /* 0x00000007ff5d7819 */ /* 0x000fe20000011403 */
[----:B0-----:R-:W-:Y:S06]  /*1800*/  @!P3 BRA `(.L_x_6965) ;  /* 0x000000000074b947 */ /* 0x001fec0003800000 */
[----:B------:R-:W-:Y:S01]  /*1810*/  ISETP.NE.AND P0, PT, R204, RZ, PT ;  /* 0x000000ffcc00720c */ /* 0x000fe20003f05270 */
[----:B------:R-:W-:-:S03]  /*1820*/  ULDC UR4, c[0x0][0x9f0] ;  /* 0x00027c0000047ab9 */ /* 0x000fc60000000800 */
[----:B------:R-:W-:-:S04]  /*1830*/  SEL R9, R204, UR4, P0 ;  /* 0x00000004cc097c07 */ /* 0x000fc80008000000 */
[-C--:B------:R-:W-:Y:S02]  /*1840*/  IABS R6, R9.reuse ;  /* 0x0000000900067213 */ /* 0x080fe40000000000 */
[----:B------:R-:W-:Y:S02]  /*1850*/  IADD3 R0, R93, -0x1, R9 ;  /* 0xffffffff5d007810 */ /* 0x000fe40007ffe009 */
[----:B------:R-:W0:Y:S01]  /*1860*/  I2F.RP R3, R6 ;  /* 0x0000000600037306 */ /* 0x000e220000209400 */
[-C--:B------:R-:W-:Y:S02]  /*1870*/  IABS R11, R9.reuse ;  /* 0x00000009000b7213 */ /* 0x080fe40000000000 */
        /* <DEDUP_REMOVED lines=19> */
[----:B------:R-:W-:-:S05]  /*19b0*/  IMAD.MOV.U32 R0, RZ, RZ, R5 ;  /* 0x000000ffff007224 */ /* 0x000fca00078e0005 */
[----:B------:R-:W-:Y:S02]  /*19c0*/  @!P2 IADD3 R0, -R0, RZ, RZ ;  /* 0x000000ff0000a210 */ /* 0x000fe40007ffe1ff */
[----:B------:R-:W-:-:S07]  /*19d0*/  @!P1 LOP3.LUT R0, RZ, R9, RZ, 0x33, !PT ;  /* 0x00000009ff009212 */ /* 0x000fce00078e33ff */
.L_x_6965:
[----:B------:R-:W-:Y:S05]  /*19e0*/  BSYNC B0 ;  /* 0x0000000000007941 */ /* 0x000fea0003800000 */
.L_x_6964:
[----:B------:R-:W-:-:S05]  /*19f0*/  IMAD R3, R209, R0, RZ ;  /* 0x00000000d1037224 */ /* 0x000fca00078e02ff */
        /* <DEDUP_REMOVED lines=35> */
.L_x_6968:
[----:B------:R-:W-:Y:S05]  /*1c30*/  BSYNC B6 ;  /* 0x0000000000067941 */ /* 0x000fea0003800000 */
.L_x_6967:
        /* <DEDUP_REMOVED lines=19> */
[----:B-1---5:R-:W-:Y:S05]  /*1d70*/  CALL.ABS.NOINC R14 ;  /* 0x000000000e007343 */ /* 0x022fea0003c00000 */
.L_x_6970:
[----:B------:R-:W-:Y:S05]  /*1d80*/  BSYNC B6 ;  /* 0x0000000000067941 */ /* 0x000fea0003800000 */
.L_x_6969:
[----:B------:R-:W-:Y:S01]  /*1d90*/  ULDC.64 UR4, c[0x0][0x9f8] ;  /* 0x00027e0000047ab9 */ /* 0x000fe20000000a00 */
[----:B------:R-:W-:Y:S01]  /*1da0*/  IMAD.MOV.U32 R0, RZ, RZ, R205 ;  /* 0x000000ffff007224 */ /* 0x000fe200078e00cd */
[----:B------:R-:W-:Y:S01]  /*1db0*/  ISETP.NE.U32.AND P0, PT, RZ, UR4, PT ;  /* 0x00000004ff007c0c */ /* 0x000fe2000bf05070 */
[----:B------:R-:W0:Y:S03]  /*1dc0*/  LDC R37, c[0x0][0x3f4] ;  /* 0x0000fd00ff257b82 */ /* 0x000e260000000800 */
[----:B------:R-:W-:-:S05]  /*1dd0*/  ISETP.NE.AND.EX P0, PT, RZ, UR5, PT, P0 ;  /* 0x00000005ff007c0c */ /* 0x000fca000bf05300 */
[----:B------:R-:W1:Y:S08]  /*1de0*/  LDC.64 R14, c[0x0][0x3f8] ;  /* 0x0000fe00ff0e7b82 */ /* 0x000e700000000a00 */
[----:B------:R-:W-:Y:S01]  /*1df0*/  @P0 IADD3 R4, P1, R206, UR4, RZ ;  /* 0x00000004ce040c10 */ /* 0x000fe2000ff3e0ff */
[----:B------:R-:W2:Y:S03]  /*1e00*/  LDC.64 R12, c[0x0][0x408] ;  /* 0x00010200ff0c7b82 */ /* 0x000ea60000000a00 */
[----:B------:R-:W-:-:S05]  /*1e10*/  @P0 IADD3.X R5, R207, UR5, RZ, P1, !PT ;  /* 0x00000005cf050c10 */ /* 0x000fca0008ffe4ff */
[----:B------:R3:W4:Y:S01]  /*1e20*/  @P0 LDG.E R0, desc[UR42][R4.64] ;  /* 0x0000002a04000981 */ /* 0x000722000c1e1900 */
[----:B0-----:R-:W-:Y:S01]  /*1e30*/  ISETP.GE.AND P0, PT, R16, R37, PT ;  /* 0x000000251000720c */ /* 0x001fe20003f06270 */
[----:B------:R-:W-:Y:S01]  /*1e40*/  IMAD.SHL.U32 R33, R153, 0x40, RZ ;  /* 0x0000004099217824 */ /* 0x000fe200078e00ff */
[----:B------:R-:W-:Y:S01]  /*1e50*/  SHF.R.S32.HI R9, RZ, 0x1f, R153 ;  /* 0x0000001fff097819 */ /* 0x000fe20000011499 */
[----:B------:R-:W0:Y:S01]  /*1e60*/  S2R R38, SR_TID.X ;  /* 0x0000000000267919 */ /* 0x000e220000002100 */
[----:B-----5:R-:W-:Y:S01]  /*1e70*/  SHF.R.S32.HI R11, RZ, 0x1f, R24 ;  /* 0x0000001fff0b7819 */ /* 0x020fe20000011418 */
[----:B------:R-:W-:Y:S01]  /*1e80*/  IMAD.IADD R3, R31, 0x1, R28 ;  /* 0x000000011f037824 */ /* 0x000fe200078e021c */
[----:B------:R-:W-:Y:S01]  /*1e90*/  SHF.R.U32.HI R32, RZ, 0x3, R193 ;  /* 0x00000003ff207819 */ /* 0x000fe200000116c1 */
[-C--:B-1----:R-:W-:Y:S01]  /*1ea0*/  IMAD R6, R9, R14.reuse, RZ ;  /* 0x0000000e09067224 */ /* 0x082fe200078e02ff */
[----:B------:R-:W-:Y:S01]  /*1eb0*/  SHF.R.U32.HI R30, RZ, 0x3, R192 ;  /* 0x00000003ff1e7819 */ /* 0x000fe200000116c0 */
[----:B------:R-:W-:Y:S01]  /*1ec0*/  IMAD.WIDE.U32 R82, R153, R14, R18 ;  /* 0x0000000e99527225 */ /* 0x000fe200078e0012 */
[----:B---3--:R-:W-:-:S02]  /*1ed0*/  SEL R5, R37, RZ, P0 ;  /* 0x000000ff25057207 */ /* 0x008fc40000000000 */
[----:B------:R-:W-:Y:S01]  /*1ee0*/  SHF.R.U32.HI R21, RZ, 0x3, R159 ;  /* 0x00000003ff157819 */ /* 0x000fe2000001169f */
[----:B------:R-:W-:Y:S02]  /*1ef0*/  IMAD R85, R153, R15, R6 ;  /* 0x0000000f99557224 */ /* 0x000fe400078e0206 */
[----:B--2---:R-:W-:Y:S01]  /*1f00*/  IMAD R4, R9, R12, RZ ;  /* 0x0000000c09047224 */ /* 0x004fe200078e02ff */
[----:B------:R-:W-:Y:S01]  /*1f10*/  SHF.L.U64.HI R31, R12, 0x6, R13 ;  /* 0x000000060c1f7819 */ /* 0x000fe2000001020d */
[----:B------:R-:W-:Y:S01]  /*1f20*/  IMAD.IADD R5, R16, 0x1, R5 ;  /* 0x0000000110057824 */ /* 0x000fe200078e0205 */
[----:B------:R-:W-:Y:S01]  /*1f30*/  SHF.L.U32 R35, R12, 0x7, RZ ;  /* 0x000000070c237819 */ /* 0x000fe200000006ff */
[C---:B------:R-:W-:Y:S02]  /*1f40*/  IMAD R9, R153.reuse, R13, R4 ;  /* 0x0000000d99097224 */ /* 0x040fe400078e0204 */
[----:B------:R-:W-:Y:S01]  /*1f50*/  IMAD.WIDE.U32 R6, R153, R14, R16 ;  /* 0x0000000e99067225 */ /* 0x000fe200078e0010 */
[----:B------:R-:W-:-:S03]  /*1f60*/  SHF.R.S32.HI R4, RZ, 0x1f, R5 ;  /* 0x0000001fff047819 */ /* 0x000fc60000011405 */
[----:B------:R-:W-:Y:S01]  /*1f70*/  IMAD.MOV.U32 R84, RZ, RZ, R6 ;  /* 0x000000ffff547224 */ /* 0x000fe200078e0006 */
[CC--:B------:R-:W-:Y:S01]  /*1f80*/  LEA.HI R40, R4.reuse, R5.reuse, RZ, 0x3 ;  /* 0x0000000504287211 */ /* 0x0c0fe200078f18ff */
[CC--:B------:R-:W-:Y:S01]  /*1f90*/  IMAD.WIDE.U32 R88, R153.reuse, R12.reuse, R16 ;  /* 0x0000000c99587225 */ /* 0x0c0fe200078e0010 */
[----:B------:R-:W-:Y:S02]  /*1fa0*/  LEA.HI R6, R4, R5, RZ, 0x6 ;  /* 0x0000000504067211 */ /* 0x000fe400078f30ff */
[----:B------:R-:W-:Y:S01]  /*1fb0*/  LOP3.LUT R4, R40, 0x38, RZ, 0xc0, !PT ;  /* 0x0000003828047812 */ /* 0x000fe200078ec0ff */
[----:B------:R-:W-:Y:S01]  /*1fc0*/  IMAD.WIDE.U32 R86, R153, R12, R18 ;  /* 0x0000000c99567225 */ /* 0x000fe200078e0012 */
[----:B------:R-:W-:Y:S02]  /*1fd0*/  IADD3 R89, R9, R89, RZ ;  /* 0x0000005909597210 */ /* 0x000fe40007ffe0ff */
[----:B------:R-:W-:Y:S01]  /*1fe0*/  LOP3.LUT R10, R159, 0x38, R40, 0xf8, !PT ;  /* 0x000000389f0a7812 */ /* 0x000fe200078ef828 */
[----:B------:R-:W-:Y:S01]  /*1ff0*/  IMAD.IADD R83, R83, 0x1, R85 ;  /* 0x0000000153537824 */ /* 0x000fe200078e0255 */
[----:B0-----:R-:W-:Y:S01]  /*2000*/  SHF.R.U32.HI R38, RZ, 0x7, R38 ;  /* 0x00000007ff267819 */ /* 0x001fe20000011626 */
[----:B------:R-:W-:Y:S01]  /*2010*/  IMAD.SHL.U32 R6, R6, 0x80, RZ ;  /* 0x0000008006067824 */ /* 0x000fe200078e00ff */
[----:B------:R-:W-:Y:S01]  /*2020*/  IADD3 R85, R85, R7, RZ ;  /* 0x0000000755557210 */ /* 0x000fe20007ffe0ff */
[----:B------:R-:W-:Y:S01]  /*2030*/  IMAD.IADD R87, R87, 0x1, R9 ;  /* 0x0000000157577824 */ /* 0x000fe200078e0209 */
[----:B------:R-:W-:Y:S01]  /*2040*/  ISETP.NE.AND P6, PT, R38, 0x1, PT ;  /* 0x000000012600780c */ /* 0x000fe20003fc5270 */
[----:B------:R-:W-:Y:S01]  /*2050*/  IMAD R20, R11, R14, RZ ;  /* 0x0000000e0b147224 */ /* 0x000fe200078e02ff */
[--C-:B------:R-:W-:Y:S01]  /*2060*/  LOP3.LUT R7, R193, 0x38, R40.reuse, 0xf8, !PT ;  /* 0x00000038c1077812 */ /* 0x100fe200078ef828 */
[----:B------:R-:W-:Y:S01]  /*2070*/  IMAD R11, R11, R12, RZ ;  /* 0x0000000c0b0b7224 */ /* 0x000fe200078e02ff */
[----:B------:R-:W-:Y:S01]  /*2080*/  LOP3.LUT R9, R192, 0x38, R40, 0xf8, !PT ;  /* 0x00000038c0097812 */ /* 0x000fe200078ef828 */
[----:B------:R-:W-:Y:S01]  /*2090*/  IMAD R39, R24, R15, R20 ;  /* 0x0000000f18277224 */ /* 0x000fe200078e0214 */
[----:B------:R-:W-:Y:S01]  /*20a0*/  LOP3.LUT R5, R4, 0x1c0, R33, 0xf8, !PT ;  /* 0x000001c004057812 */ /* 0x000fe200078ef821 */
[----:B------:R-:W-:Y:S01]  /*20b0*/  IMAD.WIDE.U32 R82, R24, R14, R82 ;  /* 0x0000000e18527225 */ /* 0x000fe200078e0052 */
[----:B------:R-:W-:-:S02]  /*20c0*/  LOP3.LUT R8, R6, 0xffffe000, RZ, 0xc0, !PT ;  /* 0xffffe00006087812 */ /* 0x000fc400078ec0ff */
[----:B------:R-:W-:Y:S01]  /*20d0*/  LOP3.LUT R4, R7, R32, RZ, 0x3c, !PT ;  /* 0x0000002007047212 */ /* 0x000fe200078e3cff */
[----:B------:R-:W-:Y:S01]  /*20e0*/  IMAD.WIDE.U32 R84, R24, R14, R84 ;  /* 0x0000000e18547225 */ /* 0x000fe200078e0054 */
[----:B------:R-:W-:Y:S01]  /*20f0*/  LOP3.LUT R9, R9, R30, RZ, 0x3c, !PT ;  /* 0x0000001e09097212 */ /* 0x000fe200078e3cff */
[----:B------:R-:W-:Y:S05]  /*2100*/  @!P6 WARPSYNC.ALL ;  /* 0x000000000000e948 */ /* 0x000fea0003800000 */
[----:B------:R-:W-:Y:S01]  /*2110*/  LOP3.LUT R6, R10, R21, RZ, 0x3c, !PT ;  /* 0x000000150a067212 */ /* 0x000fe200078e3cff */
[C---:B------:R-:W-:Y:S01]  /*2120*/  IMAD R11, R24.reuse, R13, R11 ;  /* 0x0000000d180b7224 */ /* 0x040fe200078e020b */
[----:B------:R-:W-:Y:S01]  /*2130*/  LOP3.LUT R7, R5, R200, RZ, 0x3c, !PT ;  /* 0x000000c805077212 */ /* 0x000fe200078e3cff */
[----:B------:R-:W-:Y:S01]  /*2140*/  IMAD.WIDE.U32 R86, R24, R12, R86 ;  /* 0x0000000c18567225 */ /* 0x000fe200078e0056 */
[----:B------:R-:W-:Y:S01]  /*2150*/  LOP3.LUT R77, R40, 0xfffffff8, RZ, 0xc0, !PT ;  /* 0xfffffff8284d7812 */ /* 0x000fe200078ec0ff */
[----:B------:R-:W-:Y:S01]  /*2160*/  ULDC UR4, c[0x0][0x2f4] ;  /* 0x0000bd0000047ab9 */ /* 0x000fe20000000800 */
[----:B------:R-:W-:Y:S01]  /*2170*/  IADD3 R4, R4, R8, R199 ;  /* 0x0000000804047210 */ /* 0x000fe20007ffe0c7 */
[----:B------:R-:W-:Y:S01]  /*2180*/  IMAD.WIDE.U32 R88, R24, R12, R88 ;  /* 0x0000000c18587225 */ /* 0x000fe200078e0058 */
[----:B------:R-:W-:-:S02]  /*2190*/  IADD3 R5, R9, R8, R198 ;  /* 0x0000000809057210 */ /* 0x000fc40007ffe0c6 */
[-C--:B------:R-:W-:Y:S01]  /*21a0*/  IADD3 R6, R6, R8.reuse, R197 ;  /* 0x0000000806067210 */ /* 0x080fe20007ffe0c5 */
[----:B------:R-:W-:Y:S01]  /*21b0*/  VIADD R95, R38, 0x8 ;  /* 0x00000008265f7836 */ /* 0x000fe20000000000 */
[----:B------:R-:W-:Y:S01]  /*21c0*/  IADD3 R7, R7, R8, R201 ;  /* 0x0000000807077210 */ /* 0x000fe20007ffe0c9 */
[C---:B------:R-:W-:Y:S01]  /*21d0*/  IMAD.SHL.U32 R20, R14.reuse, 0x20, RZ ;  /* 0x000000200e147824 */ /* 0x040fe200078e00ff */
[----:B------:R-:W-:Y:S01]  /*21e0*/  IADD3 R38, R83, R39, RZ ;  /* 0x0000002753267210 */ /* 0x000fe20007ffe0ff */
[C---:B------:R-:W-:Y:S01]  /*21f0*/  IMAD.SHL.U32 R28, R14.reuse, 0x80, RZ ;  /* 0x000000800e1c7824 */ /* 0x040fe200078e00ff */
[--C-:B------:R-:W-:Y:S01]  /*2200*/  SHF.L.U64.HI R8, R14, 0x5, R15.reuse ;  /* 0x000000050e087819 */ /* 0x100fe2000001020f */
[----:B------:R-:W-:Y:S01]  /*2210*/  IMAD.SHL.U32 R33, R12, 0x20, RZ ;  /* 0x000000200c217824 */ /* 0x000fe200078e00ff */
[--C-:B------:R-:W-:Y:S01]  /*2220*/  SHF.L.U64.HI R9, R14, 0x6, R15.reuse ;  /* 0x000000060e097819 */ /* 0x100fe2000001020f */
[----:B------:R-:W-:Y:S01]  /*2230*/  IMAD.SHL.U32 R34, R12, 0x40, RZ ;  /* 0x000000400c227824 */ /* 0x000fe200078e00ff */
[C---:B------:R-:W-:Y:S01]  /*2240*/  SHF.L.U64.HI R10, R14.reuse, 0x7, R15 ;  /* 0x000000070e0a7819 */ /* 0x040fe2000001020f */
[----:B------:R-:W-:Y:S01]  /*2250*/  IMAD R36, R203, 0x20, R153 ;  /* 0x00000020cb247824 */ /* 0x000fe200078e0299 */
[----:B------:R-:W-:Y:S01]  /*2260*/  SHF.L.U32 R21, R14, 0x6, RZ ;  /* 0x000000060e157819 */ /* 0x000fe200000006ff */
[----:B------:R-:W-:Y:S01]  /*2270*/  IMAD.SHL.U32 R37, R37, 0x2, RZ ;  /* 0x0000000225257824 */ /* 0x000fe200078e00ff */
[C---:B------:R-:W-:Y:S01]  /*2280*/  SHF.L.U64.HI R30, R12.reuse, 0x5, R13 ;  /* 0x000000050c1e7819 */ /* 0x040fe2000001020d */
[----:B------:R-:W-:Y:S01]  /*2290*/  IMAD.IADD R39, R39, 0x1, R85 ;  /* 0x0000000127277824 */ /* 0x000fe200078e0255 */
[----:B------:R-:W-:Y:S01]  /*22a0*/  SHF.L.U64.HI R32, R12, 0x7, R13 ;  /* 0x000000070c207819 */ /* 0x000fe2000001020d */
[----:B------:R-:W-:Y:S01]  /*22b0*/  IMAD.IADD R76, R87, 0x1, R11 ;  /* 0x00000001574c7824 */ /* 0x000fe200078e020b */
[----:B------:R-:W-:Y:S01]  /*22c0*/  @!P6 BAR.SYNC.DEFER_BLOCKING 0x9, 0x100 ;  /* 0x024400000000eb1d */ /* 0x000fe20000010000 */
[----:B------:R-:W-:Y:S01]  /*22d0*/  ISETP.GE.AND P1, PT, R16, UR4, PT ;  /* 0x0000000410007c0c */ /* 0x000fe2000bf26270 */
[----:B------:R-:W-:Y:S01]  /*22e0*/  IMAD.IADD R78, R11, 0x1, R89 ;  /* 0x000000010b4e7824 */ /* 0x000fe200078e0259 */
[----:B------:R-:W-:-:S02]  /*22f0*/  ISETP.GE.AND P2, PT, R23, UR4, PT ;  /* 0x0000000417007c0c */ /* 0x000fc4000bf46270 */
[----:B------:R-:W-:Y:S02]  /*2300*/  SHF.R.S32.HI R79, RZ, 0x3, R40 ;  /* 0x00000003ff4f7819 */ /* 0x000fe40000011428 */
[----:B------:R-:W-:Y:S02]  /*2310*/  SHF.R.S32.HI R81, RZ, 0x1f, R77 ;  /* 0x0000001fff517819 */ /* 0x000fe4000001144d */
[----:B----4-:R-:W-:-:S07]  /*2320*/  SHF.R.S32.HI R80, RZ, 0x1f, R0 ;  /* 0x0000001fff507819 */ /* 0x010fce0000011400 */
.L_x_7068:
[----:B0-----:R-:W0:Y:S01]  /*2330*/  LDC R101, c[0x0][0x430] ;  /* 0x00010c00ff657b82 */ /* 0x001e220000000800 */
[----:B------:R-:W-:Y:S01]  /*2340*/  IADD3 R27, R27, -0x1, RZ ;  /* 0xffffffff1b1b7810 */ /* 0x000fe20007ffe0ff */
[----:B------:R-:W-:-:S04]  /*2350*/  IMAD.MOV.U32 R102, RZ, RZ, RZ ;  /* 0x000000ffff667224 */ /* 0x000fc800078e00ff */
        /* <DEDUP_REMOVED lines=15> */
[C---:B------:R-:W-:Y:S02]  /*2450*/  @!P3 IMAD R11, R0.reuse, R15, R11 ;  /* 0x0000000f000bb224 */ /* 0x040fe400078e020b */
[----:B------:R-:W-:-:S05]  /*2460*/  @!P3 IMAD.WIDE.U32 R14, R0, R14, R40 ;  /* 0x0000000e000eb225 */ /* 0x000fca00078e0028 */
[----:B------:R-:W-:Y:S02]  /*2470*/  @!P3 IADD3 R11, R15, R11, RZ ;  /* 0x0000000b0f0bb210 */ /* 0x000fe40007ffe0ff */
[----:B--2---:R-:W-:-:S04]  /*2480*/  @!P3 LEA R12, P4, R14, R12, 0x2 ;  /* 0x0000000c0e0cb211 */ /* 0x004fc800078810ff */
[----:B------:R-:W-:-:S05]  /*2490*/  @!P3 LEA.HI.X R13, R14, R13, R11, 0x2, P4 ;  /* 0x0000000d0e0db211 */ /* 0x000fca00020f140b */
[----:B------:R0:W5:Y:S01]  /*24a0*/  @!P3 LDG.E R102, desc[UR42][R12.64] ;  /* 0x0000002a0c66b981 */ /* 0x000162000c1e1900 */
[----:B-1----:R-:W-:Y:S01]  /*24b0*/  ISETP.GE.AND P3, PT, R104, 0x1, PT ;  /* 0x000000016800780c */ /* 0x002fe20003f66270 */
[----:B------:R-:W-:Y:S01]  /*24c0*/  IMAD R11, R155, 0x4000, R196 ;  /* 0x000040009b0b7824 */ /* 0x000fe200078e02c4 */
[----:B------:R-:W-:Y:S01]  /*24d0*/  ISETP.GT.AND P4, PT, R27, R26, PT ;  /* 0x0000001a1b00720c */ /* 0x000fe20003f84270 */
[----:B------:R-:W-:Y:S01]  /*24e0*/  IMAD.MOV R14, RZ, RZ, -R40 ;  /* 0x000000ffff0e7224 */ /* 0x000fe200078e0a28 */
[----:B------:R-:W-:Y:S05]  /*24f0*/  YIELD ;  /* 0x0000000000007946 */ /* 0x000fea0003800000 */
[----:B------:R-:W-:Y:S01]  /*2500*/  BSSY B0, `(.L_x_6971) ;  /* 0x000057d000007945 */ /* 0x000fe20003800000 */
[----:B------:R-:W-:Y:S01]  /*2510*/  IMAD R101, R101, R14, R44 ;  /* 0x0000000e65657224 */ /* 0x000fe200078e022c */
[----:B------:R-:W-:-:S02]  /*2520*/  LEA R92, R11, R156, 0x1 ;  /* 0x0000009c0b5c7211 */ /* 0x000fc400078e08ff */
[----:B------:R-:W-:Y:S01]  /*2530*/  P2R R91, PR, RZ, 0x10 ;  /* 0x00000010ff5b7803 */ /* 0x000fe20000000000 */
[----:B0-----:R-:W-:Y:S06]  /*2540*/  @!P3 BRA `(.L_x_6972) ;  /* 0x00000050003cb947 */ /* 0x001fec0003800000 */
[----:B------:R-:W-:Y:S01]  /*2550*/  SHF.R.S32.HI R100, RZ, 0x1f, R101 ;  /* 0x0000001fff647819 */ /* 0x000fe20000011465 */
[----:B------:R-:W-:Y:S01]  /*2560*/  ULDC.64 UR4, c[0x0][0x300] ;  /* 0x0000c00000047ab9 */ /* 0x000fe20000000a00 */
[----:B-----5:R-:W-:Y:S01]  /*2570*/  SHF.R.S32.HI R99, RZ, 0x1f, R102 ;  /* 0x0000001fff637819 */ /* 0x020fe20000011466 */
[----:B------:R-:W-:-:S04]  /*2580*/  IMAD.WIDE.U32 R12, R101, UR4, RZ ;  /* 0x00000004650c7c25 */ /* 0x000fc8000f8e00ff */
[----:B------:R-:W-:Y:S02]  /*2590*/  IMAD R14, R100, UR4, RZ ;  /* 0x00000004640e7c24 */ /* 0x000fe4000f8e02ff */
[----:B------:R-:W-:Y:S02]  /*25a0*/  IMAD R98, R27, -0x80, R25 ;  /* 0xffffff801b627824 */ /* 0x000fe400078e0219 */
[----:B------:R-:W-:Y:S01]  /*25b0*/  IMAD R11, R101, UR5, R14 ;  /* 0x00000005650b7c24 */ /* 0x000fe2000f8e020e */
[----:B------:R-:W-:Y:S01]  /*25c0*/  ULDC.64 UR4, c[0x0][0x310] ;  /* 0x0000c40000047ab9 */ /* 0x000fe20000000a00 */
[----:B------:R-:W-:Y:S01]  /*25d0*/  IMAD R14, R32, R27, RZ ;  /* 0x0000001b200e7224 */ /* 0x000fe200078e02ff */
[----:B------:R-:W-:Y:S01]  /*25e0*/  VIMNMX R98, R98, 0x80, PT ;  /* 0x0000008062627848 */ /* 0x000fe20003fe0100 */
[----:B------:R-:W-:Y:S02]  /*25f0*/  IMAD R15, R99, UR4, RZ ;  /* 0x00000004630f7c24 */ /* 0x000fe4000f8e02ff */
[----:B------:R-:W-:Y:S01]  /*2600*/  IMAD.IADD R13, R13, 0x1, R11 ;  /* 0x000000010d0d7824 */ /* 0x000fe200078e020b */
[----:B------:R-:W-:Y:S01]  /*2610*/  SHF.R.S32.HI R11, RZ, 0x1f, R27 ;  /* 0x0000001fff0b7819 */ /* 0x000fe2000001141b */
[----:B------:R-:W-:-:S02]  /*2620*/  IMAD R15, R102, UR5, R15 ;  /* 0x00000005660f7c24 */ /* 0x000fc4000f8e020f */
[----:B------:R-:W-:Y:S01]  /*2630*/  IMAD.WIDE.U32 R12, R102, UR4, R12 ;  /* 0x00000004660c7c25 */ /* 0x000fe2000f8e000c */
[----:B------:R-:W-:-:S03]  /*2640*/  ULDC.64 UR4, c[0x0][0x308] ;  /* 0x0000c20000047ab9 */ /* 0x000fc60000000a00 */
[----:B------:R-:W-:Y:S02]  /*2650*/  IMAD.IADD R13, R13, 0x1, R15 ;  /* 0x000000010d0d7824 */ /* 0x000fe400078e020f */
[----:B------:R-:W-:-:S04]  /*2660*/  IMAD.WIDE.U32 R108, R2, UR4, R12 ;  /* 0x00000004026c7c25 */ /* 0x000fc8000f8e000c */
[----:B------:R-:W-:Y:S01]  /*2670*/  IMAD R13, R2, UR5, R109 ;  /* 0x00000005020d7c24 */ /* 0x000fe2000f8e026d */
[----:B------:R-:W-:Y:S01]  /*2680*/  ULDC.64 UR4, c[0x0][0x2e8] ;  /* 0x0000ba0000047ab9 */ /* 0x000fe20000000a00 */
[----:B------:R-:W-:Y:S01]  /*2690*/  IMAD R12, R10, R27, RZ ;  /* 0x0000001b0a0c7224 */ /* 0x000fe200078e02ff */
[C---:B------:R-:W-:Y:S01]  /*26a0*/  LEA R109, P3, R108.reuse, UR4, 0x1 ;  /* 0x000000046c6d7c11 */ /* 0x040fe2000f8608ff */
[----:B------:R-:W-:Y:S02]  /*26b0*/  ULDC.U8 UR4, c[0x0][0x410] ;  /* 0x0001040000047ab9 */ /* 0x000fe40000000000 */
[C---:B------:R-:W-:Y:S01]  /*26c0*/  IMAD R41, R11.reuse, R28, R12 ;  /* 0x0000001c0b297224 */ /* 0x040fe200078e020c */
[----:B------:R-:W-:Y:S01]  /*26d0*/  LEA.HI.X R108, R108, UR5, R13, 0x1, P3 ;  /* 0x000000056c6c7c11 */ /* 0x000fe200098f0c0d */
[----:B------:R-:W-:Y:S01]  /*26e0*/  IMAD R11, R11, R35, R14 ;  /* 0x000000230b0b7224 */ /* 0x000fe200078e020e */
[----:B------:R-:W-:Y:S01]  /*26f0*/  ISETP.NE.AND P3, PT, RZ, UR4, PT ;  /* 0x00000004ff007c0c */ /* 0x000fe2000bf65270 */
[----:B------:R-:W-:-:S04]  /*2700*/  IMAD.WIDE.U32 R12, R35, R27, RZ ;  /* 0x0000001b230c7225 */ /* 0x000fc800078e00ff */
[----:B------:R-:W-:Y:S01]  /*2710*/  IMAD.WIDE.U32 R14, R28, R27, RZ ;  /* 0x0000001b1c0e7225 */ /* 0x000fe200078e00ff */
[----:B------:R-:W-:-:S03]  /*2720*/  IADD3 R11, R13, R11, RZ ;  /* 0x0000000b0d0b7210 */ /* 0x000fc60007ffe0ff */
[----:B------:R-:W-:-:S04]  /*2730*/  IMAD.IADD R90, R15, 0x1, R41 ;  /* 0x000000010f5a7824 */ /* 0x000fc800078e0229 */
[----:B------:R-:W-:Y:S05]  /*2740*/  @!P3 BRA `(.L_x_6973) ;  /* 0x0000002400a4b947 */ /* 0x000fea0003800000 */
[----:B------:R-:W-:Y:S01]  /*2750*/  ISETP.GE.AND P3, PT, R153, R98, PT ;  /* 0x000000629900720c */ /* 0x000fe20003f66270 */
[----:B------:R-:W-:Y:S01]  /*2760*/  BSSY B1, `(.L_x_6974) ;  /* 0x000001c000017945 */ /* 0x000fe20003800000 */
[----:B------:R-:W-:Y:S02]  /*2770*/  CS2R R56, SRZ ;  /* 0x0000000000387805 */ /* 0x000fe4000001ff00 */
[----:B------:R-:W-:Y:S02]  /*2780*/  CS2R R64, SRZ ;  /* 0x0000000000407805 */ /* 0x000fe4000001ff00 */
[----:B------:R-:W-:Y:S02]  /*2790*/  CS2R R68, SRZ ;  /* 0x0000000000447805 */ /* 0x000fe4000001ff00 */
[----:B------:R-:W-:Y:S02]  /*27a0*/  P2R R124, PR, RZ, 0x8 ;  /* 0x00000008ff7c7803 */ /* 0x000fe40000000000 */
[----:B------:R-:W-:-:S02]  /*27b0*/  CS2R R66, SRZ ;  /* 0x0000000000427805 */ /* 0x000fc4000001ff00 */
[----:B------:R-:W-:Y:S01]  /*27c0*/  CS2R R70, SRZ ;  /* 0x0000000000467805 */ /* 0x000fe2000001ff00 */
[----:B------:R-:W-:Y:S06]  /*27d0*/  @P3 BRA `(.L_x_6975) ;  /* 0x0000000000503947 */ /* 0x000fec0003800000 */
[----:B------:R-:W-:Y:S01]  /*27e0*/  IADD3 R41, P3, R82, R14, RZ ;  /* 0x0000000e52297210 */ /* 0x000fe20007f7e0ff */
[----:B------:R-:W-:Y:S01]  /*27f0*/  ULDC.64 UR4, c[0x0][0x3e8] ;  /* 0x0000fa0000047ab9 */ /* 0x000fe20000000a00 */
[----:B------:R-:W-:Y:S02]  /*2800*/  CS2R R68, SRZ ;  /* 0x0000000000447805 */ /* 0x000fe4000001ff00 */
[----:B------:R-:W-:Y:S01]  /*2810*/  CS2R R70, SRZ ;  /* 0x0000000000467805 */ /* 0x000fe2000001ff00 */
[----:B------:R-:W-:Y:S01]  /*2820*/  IMAD.X R42, R90, 0x1, R38, P3 ;  /* 0x000000015a2a7824 */ /* 0x000fe200018e0626 */
        /* <DEDUP_REMOVED lines=15> */
.L_x_6975:
[----:B------:R-:W-:Y:S05]  /*2920*/  BSYNC B1 ;  /* 0x0000000000017941 */ /* 0x000fea0003800000 */
.L_x_6974:
[----:B------:R-:W-:Y:S01]  /*2930*/  VIADD R44, R153, 0x20 ;  /* 0x00000020992c7836 */ /* 0x000fe20000000000 */
[----:B0----5:R-:W-:Y:S01]  /*2940*/  MOV R41, R65 ;  /* 0x0000004100297202 */ /* 0x021fe20000000f00 */
[----:B------:R-:W-:Y:S01]  /*2950*/  IMAD.MOV.U32 R40, RZ, RZ, R64 ;  /* 0x000000ffff287224 */ /* 0x000fe200078e0040 */
[----:B------:R-:W-:Y:S01]  /*2960*/  BSSY B1, `(.L_x_6976) ;  /* 0x0000027000017945 */ /* 0x000fe20003800000 */
        /* <DEDUP_REMOVED lines=11> */
[----:B------:R-:W-:Y:S02]  /*2a20*/  PRMT R123, R42, 0x7610, R123 ;  /* 0x000076102a7b7816 */ /* 0x000fe4000000007b */
[----:B------:R-:W-:Y:S02]  /*2a30*/  CS2R R58, SRZ ;  /* 0x00000000003a7805 */ /* 0x000fe4000001ff00 */
[----:B------:R-:W-:Y:S02]  /*2a40*/  PRMT R116, R40, 0x5410, R41 ;  /* 0x0000541028747816 */ /* 0x000fe40000000029 */
[----:B------:R-:W-:Y:S02]  /*2a50*/  CS2R R62, SRZ ;  /* 0x00000000003e7805 */ /* 0x000fe4000001ff00 */
[----:B------:R-:W-:-:S02]  /*2a60*/  PRMT R122, R122, 0x5410, R43 ;  /* 0x000054107a7a7816 */ /* 0x000fc4000000002b */
[----:B------:R-:W-:Y:S01]  /*2a70*/  P2R R118, PR, RZ, 0x8 ;  /* 0x00000008ff767803 */ /* 0x000fe20000000000 */
        /* <DEDUP_REMOVED lines=21> */
.L_x_6977:
[----:B------:R-:W-:Y:S05]  /*2bd0*/  BSYNC B1 ;  /* 0x0000000000017941 */ /* 0x000fea0003800000 */
.L_x_6976:
[----:B------:R-:W-:Y:S01]  /*2be0*/  IADD3 R72, R153, 0x40, RZ ;  /* 0x0000004099487810 */ /* 0x000fe20007ffe0ff */
[----:B0----5:R-:W-:Y:S01]  /*2bf0*/  IMAD.MOV.U32 R41, RZ, RZ, R57 ;  /* 0x000000ffff297224 */ /* 0x021fe200078e0039 */
[----:B------:R-:W-:Y:S01]  /*2c00*/  MOV R40, R56 ;  /* 0x0000003800287202 */ /* 0x000fe20000000f00 */
[----:B------:R-:W-:Y:S01]  /*2c10*/  IMAD.MOV.U32 R42, RZ, RZ, R60 ;  /* 0x000000ffff2a7224 */ /* 0x000fe200078e003c */
[----:B------:R-:W-:Y:S01]  /*2c20*/  ISETP.GE.AND P3, PT, R72, R98, PT ;  /* 0x000000624800720c */ /* 0x000fe20003f66270 */
[----:B------:R-:W-:Y:S01]  /*2c30*/  IMAD.MOV.U32 R43, RZ, RZ, R61 ;  /* 0x000000ffff2b7224 */ /* 0x000fe200078e003d */
[----:B------:R-:W-:Y:S01]  /*2c40*/  PRMT R110, R41, 0x5410, R40 ;  /* 0x00005410296e7816 */ /* 0x000fe20000000028 */
[----:B------:R-:W-:Y:S01]  /*2c50*/  IMAD.MOV.U32 R41, RZ, RZ, R59 ;  /* 0x000000ffff297224 */ /* 0x000fe200078e003b */
[----:B------:R-:W-:Y:S01]  /*2c60*/  MOV R40, R58 ;  /* 0x0000003a00287202 */ /* 0x000fe20000000f00 */
[----:B------:R-:W-:Y:S01]  /*2c70*/  BSSY B1, `(.L_x_6978) ;  /* 0x0000023000017945 */ /* 0x000fe20003800000 */
[----:B------:R-:W-:Y:S01]  /*2c80*/  PRMT R113, R42, 0x5410, R43 ;  /* 0x000054102a717816 */ /* 0x000fe2000000002b */
[----:B------:R-:W-:Y:S01]  /*2c90*/  IMAD.MOV.U32 R42, RZ, RZ, R62 ;  /* 0x000000ffff2a7224 */ /* 0x000fe200078e003e */
[----:B------:R-:W-:Y:S01]  /*2ca0*/  PRMT R107, R41, 0x5410, R40 ;  /* 0x00005410296b7816 */ /* 0x000fe20000000028 */
[----:B------:R-:W-:Y:S01]  /*2cb0*/  IMAD.MOV.U32 R43, RZ, RZ, R63 ;  /* 0x000000ffff2b7224 */ /* 0x000fe200078e003f */
[----:B------:R-:W-:-:S02]  /*2cc0*/  CS2R R40, SRZ ;  /* 0x0000000000287805 */ /* 0x000fc4000001ff00 */
[----:B------:R-:W-:Y:S02]  /*2cd0*/  CS2R R48, SRZ ;  /* 0x0000000000307805 */ /* 0x000fe4000001ff00 */
[----:B------:R-:W-:Y:S02]  /*2ce0*/  CS2R R52, SRZ ;  /* 0x0000000000347805 */ /* 0x000fe4000001ff00 */
[----:B------:R-:W-:Y:S02]  /*2cf0*/  CS2R R50, SRZ ;  /* 0x0000000000327805 */ /* 0x000fe4000001ff00 */
[----:B------:R-:W-:Y:S02]  /*2d00*/  PRMT R114, R42, 0x5410, R43 ;  /* 0x000054102a727816 */ /* 0x000fe4000000002b */
[----:B------:R-:W-:Y:S02]  /*2d10*/  CS2R R54, SRZ ;  /* 0x0000000000367805 */ /* 0x000fe4000001ff00 */
[----:B------:R-:W-:-:S02]  /*2d20*/  CS2R R44, SRZ ;  /* 0x00000000002c7805 */ /* 0x000fc4000001ff00 */
[----:B------:R-:W-:Y:S02]  /*2d30*/  CS2R R42, SRZ ;  /* 0x00000000002a7805 */ /* 0x000fe4000001ff00 */
        /* <DEDUP_REMOVED lines=22> */
.L_x_6979:
[----:B------:R-:W-:Y:S05]  /*2ea0*/  BSYNC B1 ;  /* 0x0000000000017941 */ /* 0x000fea0003800000 */
.L_x_6978:
[----:B0-----:R-:W-:Y:S01]  /*2eb0*/  VIADD R72, R153, 0x60 ;  /* 0x0000006099487836 */ /* 0x001fe20000000000 */
[----:B------:R-:W-:Y:S04]  /*2ec0*/  BSSY B1, `(.L_x_6980) ;  /* 0x000001f000017945 */ /* 0x000fe80003800000 */
[----:B------:R-:W-:-:S13]  /*2ed0*/  ISETP.GE.AND P4, PT, R72, R98, PT ;  /* 0x000000624800720c */ /* 0x000fda0003f86270 */
[----:B------:R-:W-:Y:S05]  /*2ee0*/  @P4 BRA `(.L_x_6981) ;  /* 0x0000000000704947 */ /* 0x000fea0003800000 */
[----:B------:R-:W0:Y:S01]  /*2ef0*/  LDC.64 R40, c[0x0][0x3f8] ;  /* 0x0000fe00ff287b82 */ /* 0x000e220000000a00 */
[----:B------:R-:W-:Y:S01]  /*2f00*/  IMAD.MOV.U32 R15, RZ, RZ, R90 ;  /* 0x000000ffff0f7224 */ /* 0x000fe200078e005a */
[----:B------:R-:W-:Y:S01]  /*2f10*/  ULDC.64 UR4, c[0x0][0x3e8] ;  /* 0x0000fa0000047ab9 */ /* 0x000fe20000000a00 */
[----:B------:R-:W-:Y:S02]  /*2f20*/  CS2R R44, SRZ ;  /* 0x00000000002c7805 */ /* 0x000fe4000001ff00 */
[----:B------:R-:W-:Y:S01]  /*2f30*/  CS2R R46, SRZ ;  /* 0x00000000002e7805 */ /* 0x000fe2000001ff00 */
[----:B0-----:R-:W-:-:S04]  /*2f40*/  IMAD.WIDE.U32 R14, R40, 0x60, R14 ;  /* 0x00000060280e7825 */ /* 0x001fc800078e000e */
[----:B------:R-:W-:Y:S01]  /*2f50*/  IMAD R13, R41, 0x60, RZ ;  /* 0x00000060290d7824 */ /* 0x000fe200078e02ff */
[----:B------:R-:W-:-:S04]  /*2f60*/  IADD3 R41, P5, R82, R14, RZ ;  /* 0x0000000e52297210 */ /* 0x000fc80007fbe0ff */
[----:B------:R-:W-:Y:S01]  /*2f70*/  IADD3.X R42, R38, R15, R13, P5, !PT ;  /* 0x0000000f262a7210 */ /* 0x000fe20002ffe40d */
[----:B------:R-:W-:Y:S01]  /*2f80*/  IMAD.MOV.U32 R13, RZ, RZ, R11 ;  /* 0x000000ffff0d7224 */ /* 0x000fe200078e000b */
[----:B------:R-:W0:Y:S02]  /*2f90*/  LDC.64 R14, c[0x0][0x408] ;  /* 0x00010200ff0e7b82 */ /* 0x000e240000000a00 */
[----:B0-----:R-:W-:-:S04]  /*2fa0*/  IMAD.WIDE.U32 R12, R14, 0x60, R12 ;  /* 0x000000600e0c7825 */ /* 0x001fc800078e000c */
[----:B------:R-:W-:Y:S01]  /*2fb0*/  IMAD R15, R15, 0x60, RZ ;  /* 0x000000600f0f7824 */ /* 0x000fe200078e02ff */
[----:B------:R-:W-:-:S04]  /*2fc0*/  IADD3 R11, P5, R86, R12, RZ ;  /* 0x0000000c560b7210 */ /* 0x000fc80007fbe0ff */
[----:B------:R-:W-:Y:S02]  /*2fd0*/  IADD3.X R40, R76, R13, R15, P5, !PT ;  /* 0x0000000d4c287210 */ /* 0x000fe40002ffe40f */
        /* <DEDUP_REMOVED lines=13> */
.L_x_6981:
[----:B------:R-:W-:Y:S05]  /*30b0*/  BSYNC B1 ;  /* 0x0000000000017941 */ /* 0x000fea0003800000 */
.L_x_6980:
[----:B0----5:R-:W-:Y:S01]  /*30c0*/  IMAD.MOV.U32 R12, RZ, RZ, R49 ;  /* 0x000000ffff0c7224 */ /* 0x021fe200078e0031 */
[----:B------:R-:W-:Y:S01]  /*30d0*/  MOV R11, R48 ;  /* 0x00000030000b7202 */ /* 0x000fe20000000f00 */
[----:B------:R-:W-:Y:S01]  /*30e0*/  IMAD.MOV.U32 R13, RZ, RZ, R52 ;  /* 0x000000ffff0d7224 */ /* 0x000fe200078e0034 */
[----:B------:R-:W-:Y:S01]  /*30f0*/  UISETP.NE.AND UP0, UPT, UR41, 0x3, UPT ;  /* 0x000000032900788c */ /* 0x000fe2000bf05270 */
        /* <DEDUP_REMOVED lines=8> */
[----:B------:R-:W-:Y:S02]  /*3180*/  PLOP3.LUT P5, PT, PT, PT, UP0, 0x80, 0x0 ;  /* 0x000000000000781c */ /* 0x000fe40003faf008 */
        /* <DEDUP_REMOVED lines=15> */
[----:B------:R-:W-:Y:S06]  /*3280*/  @!P5 BRA `(.L_x_6982) ;  /* 0x000000000004d947 */ /* 0x000fec0003800000 */
[----:B------:R-:W-:Y:S01]  /*3290*/  BPT.TRAP 0x1 ;  /* 0x000000040000795c */ /* 0x000fe20000300000 */
.L_x_6982:
[----:B------:R-:W-:Y:S01]  /*32a0*/  LEA R90, R155, R156, 0x3 ;  /* 0x0000009c9b5a7211 */ /* 0x000fe200078e18ff */
[----:B------:R-:W-:Y:S01]  /*32b0*/  BSSY B1, `(.L_x_6983) ;  /* 0x0000004000017945 */ /* 0x000fe20003800000 */
[----:B------:R-:W-:-:S04]  /*32c0*/  SHF.L.U32 R103, R154, 0x1f, RZ ;  /* 0x0000001f9a677819 */ /* 0x000fc800000006ff */
[----:B------:R-:W0:Y:S02]  /*32d0*/  SYNCS.PHASECHK.TRANS64.TRYWAIT P6, [R90+URZ+0x28890], R103 ;  /* 0x028890675a0075a7 */ /* 0x000e2400080c017f */
[----:B0-----:R-:W-:Y:S05]  /*32e0*/  @!P6 BRA `(.L_x_6984) ;  /* 0x0000019000f0e947 */ /* 0x001fea0003800000 */
.L_x_7290:
[----:B------:R-:W-:Y:S05]  /*32f0*/  BSYNC B1 ;  /* 0x0000000000017941 */ /* 0x000fea0003800000 */
.L_x_6983:
[----:B------:R-:W-:-:S03]  /*3300*/  UMOV UR4, 0xffffffff ;  /* 0xffffffff00047882 */ /* 0x000fc60000000000 */
[----:B------:R-:W-:Y:S05]  /*3310*/  BRA.DIV UR4, `(.L_x_6985) ;  /* 0x0000019204f87947 */ /* 0x000fea000b800000 */
[----:B------:R1:W2:Y:S04]  /*3320*/  SHFL.IDX PT, R75, R108, RZ, 0x181f ;  /* 0x00181fff6c4b7589 */ /* 0x0002a800000e0000 */
[----:B------:R1:W3:Y:S02]  /*3330*/  SHFL.IDX PT, R74, R109, RZ, 0x181f ;  /* 0x00181fff6d4a7589 */ /* 0x0002e400000e0000 */
.L_x_7294:
[----:B------:R-:W-:Y:S01]  /*3340*/  ISETP.NE.AND P6, PT, R124, RZ, PT ;  /* 0x000000ff7c00720c */ /* 0x000fe20003fc5270 */
[----:B------:R-:W-:-:S12]  /*3350*/  BSSY B1, `(.L_x_6986) ;  /* 0x0000066000017945 */ /* 0x000fd80003800000 */
[----:B------:R-:W-:Y:S05]  /*3360*/  @P6 BRA `(.L_x_6987) ;  /* 0x0000000400906947 */ /* 0x000fea0003800000 */
[----:B------:R-:W-:Y:S04]  /*3370*/  BSSY B2, `(.L_x_6988) ;  /* 0x0000032000027945 */ /* 0x000fe80003800000 */
[----:B------:R-:W-:Y:S05]  /*3380*/  @P1 BRA `(.L_x_6989) ;  /* 0x0000000000c01947 */ /* 0x000fea0003800000 */
[----:B------:R4:W0:Y:S01]  /*3390*/  LDS.128 R12, [R92+0x18400] ;  /* 0x018400005c0c7984 */ /* 0x0008220000000c00 */
[C---:B---3--:R-:W-:Y:S01]  /*33a0*/  LEA R72, P6, R16.reuse, R74, 0x1 ;  /* 0x0000004a10487211 */ /* 0x048fe200078c08ff */
[----:B------:R-:W-:Y:S03]  /*33b0*/  BSSY B3, `(.L_x_6990) ;  /* 0x000002c000037945 */ /* 0x000fe60003800000 */
[----:B--2---:R-:W-:Y:S02]  /*33c0*/  LEA.HI.X R73, R16, R75, R17, 0x1, P6 ;  /* 0x0000004b10497211 */ /* 0x004fe400030f0c11 */
[----:B------:R-:W-:-:S13]  /*33d0*/  ISETP.GE.AND P6, PT, R18, R104, PT ;  /* 0x000000681200720c */ /* 0x000fda0003fc6270 */
[----:B----4-:R-:W-:Y:S05]  /*33e0*/  @P6 BRA `(.L_x_6991) ;  /* 0x0000000000a06947 */ /* 0x010fea0003800000 */
[----:B------:R-:W-:Y:S01]  /*33f0*/  SHF.R.U64 R11, R68, 0x10, R69 ;  /* 0x00000010440b7819 */ /* 0x000fe20000001245 */
[--C-:B0-----:R-:W-:Y:S01]  /*3400*/  HADD2.F32 R68, -RZ, R15.reuse.H1_H1 ;  /* 0x3000000fff447230 */ /* 0x101fe20000004100 */
        /* <DEDUP_REMOVED lines=12> */
[----:B------:R-:W-:Y:S01]  /*34d0*/  FMUL.FTZ R71, R15, R71 ;  /* 0x000000470f477220 */ /* 0x000fe20000410000 */
[C---:B------:R-:W-:Y:S01]  /*34e0*/  FMUL.FTZ R124, R13.reuse, R124 ;  /* 0x0000007c0d7c7220 */ /* 0x040fe20000410000 */
[----:B------:R-:W-:Y:S01]  /*34f0*/  FFMA.FTZ R126, R13, R70, -R126 ;  /* 0x000000460d7e7223 */ /* 0x000fe2000001087e */
[----:B------:R-:W-:Y:S01]  /*3500*/  FFMA.FTZ R128, R15, R69, -R128 ;  /* 0x000000450f807223 */ /* 0x000fe20000010880 */
[----:B------:R-:W-:-:S02]  /*3510*/  HADD2.F32 R15, -RZ, R123.H1_H1 ;  /* 0x3000007bff0f7230 */ /* 0x000fc40000004100 */
[----:B------:R-:W-:Y:S01]  /*3520*/  FFMA.FTZ R125, R11, R70, R124 ;  /* 0x000000460b7d7223 */ /* 0x000fe2000001007c */
[--C-:B------:R-:W-:Y:S02]  /*3530*/  HADD2.F32 R11, -RZ, R12.reuse.H1_H1 ;  /* 0x3000000cff0b7230 */ /* 0x100fe40000004100 */
[----:B------:R-:W-:Y:S01]  /*3540*/  FFMA.FTZ R127, R68, R69, R71 ;  /* 0x00000045447f7223 */ /* 0x000fe20000010047 */
[----:B------:R-:W-:Y:S02]  /*3550*/  HADD2.F32 R123, -RZ, R123.H0_H0 ;  /* 0x2000007bff7b7230 */ /* 0x000fe40000004100 */
[----:B------:R-:W-:Y:S02]  /*3560*/  HADD2.F32 R12, -RZ, R12.H0_H0 ;  /* 0x2000000cff0c7230 */ /* 0x000fe40000004100 */
[----:B------:R-:W-:Y:S02]  /*3570*/  HADD2.F32 R13, -RZ, R14.H1_H1 ;  /* 0x3000000eff0d7230 */ /* 0x000fe40000004100 */
[----:B------:R-:W-:Y:S01]  /*3580*/  FMUL.FTZ R71, R11, R123 ;  /* 0x0000007b0b477220 */ /* 0x000fe20000410000 */
[----:B------:R-:W-:-:S02]  /*3590*/  HADD2.F32 R69, -RZ, R122.H1_H1 ;  /* 0x3000007aff457230 */ /* 0x000fc40000004100 */
[C---:B------:R-:W-:Y:S01]  /*35a0*/  FMUL.FTZ R70, R12.reuse, R123 ;  /* 0x0000007b0c467220 */ /* 0x040fe20000410000 */
[----:B------:R-:W-:Y:S02]  /*35b0*/  HADD2.F32 R14, -RZ, R14.H0_H0 ;  /* 0x2000000eff0e7230 */ /* 0x000fe40000004100 */
[----:B------:R-:W-:Y:S01]  /*35c0*/  FFMA.FTZ R71, R12, R15, -R71 ;  /* 0x0000000f0c477223 */ /* 0x000fe20000010847 */
[----:B------:R-:W-:Y:S02]  /*35d0*/  HADD2.F32 R68, -RZ, R120.H0_H0 ;  /* 0x20000078ff447230 */ /* 0x000fe40000004100 */
[----:B------:R-:W-:Y:S01]  /*35e0*/  FMUL.FTZ R123, R13, R69 ;  /* 0x000000450d7b7220 */ /* 0x000fe20000410000 */
[----:B------:R-:W-:Y:S01]  /*35f0*/  FFMA.FTZ R70, R11, R15, R70 ;  /* 0x0000000f0b467223 */ /* 0x000fe20000010046 */
[C---:B------:R-:W-:Y:S01]  /*3600*/  FMUL.FTZ R124, R14.reuse, R69 ;  /* 0x000000450e7c7220 */ /* 0x040fe20000410000 */
[----:B------:R-:W-:Y:S01]  /*3610*/  F2FP.F16.F32.PACK_AB R15, R127, R128 ;  /* 0x000000807f0f723e */ /* 0x000fe200000000ff */
[----:B------:R-:W-:-:S02]  /*3620*/  FFMA.FTZ R123, R14, R68, -R123 ;  /* 0x000000440e7b7223 */ /* 0x000fc4000001087b */
[----:B------:R-:W-:Y:S01]  /*3630*/  FFMA.FTZ R124, R13, R68, R124 ;  /* 0x000000440d7c7223 */ /* 0x000fe2000001007c */
[----:B------:R-:W-:Y:S02]  /*3640*/  F2FP.F16.F32.PACK_AB R13, R125, R126 ;  /* 0x0000007e7d0d723e */ /* 0x000fe400000000ff */
[----:B------:R-:W-:Y:S02]  /*3650*/  F2FP.F16.F32.PACK_AB R12, R70, R71 ;  /* 0x00000047460c723e */ /* 0x000fe400000000ff */
[----:B------:R-:W-:-:S07]  /*3660*/  F2FP.F16.F32.PACK_AB R14, R124, R123 ;  /* 0x0000007b7c0e723e */ /* 0x000fce00000000ff */
.L_x_6991:
[----:B------:R-:W-:Y:S05]  /*3670*/  BSYNC B3 ;  /* 0x0000000000037941 */ /* 0x000fea0003800000 */
.L_x_6990:
[----:B0-----:R4:W-:Y:S02]  /*3680*/  ST.E.128 desc[UR42][R72.64], R12 ;  /* 0x0000000c48007985 */ /* 0x0019e4000c101d2a */
.L_x_6989:
[----:B------:R-:W-:Y:S05]  /*3690*/  BSYNC B2 ;  /* 0x0000000000027941 */ /* 0x000fea0003800000 */
.L_x_6988:
[----:B------:R-:W-:Y:S05]  /*36a0*/  @P2 BRA `(.L_x_6987) ;  /* 0x0000000000c02947 */ /* 0x000fea0003800000 */
[----:B----4-:R4:W0:Y:S01]  /*36b0*/  LDS.128 R12, [R92+0x1c400] ;  /* 0x01c400005c0c7984 */ /* 0x0108220000000c00 */
        /* <DEDUP_REMOVED lines=45> */
.L_x_6993:
[----:B------:R-:W-:Y:S05]  /*3990*/  BSYNC B2 ;  /* 0x0000000000027941 */ /* 0x000fea0003800000 */
.L_x_6992:
[----:B0-----:R0:W-:Y:S02]  /*39a0*/  ST.E.128 desc[UR42][R68.64], R12 ;  /* 0x0000000c44007985 */ /* 0x0011e4000c101d2a */
.L_x_6987:
[----:B------:R-:W-:Y:S05]  /*39b0*/  BSYNC B1 ;  /* 0x0000000000017941 */ /* 0x000fea0003800000 */
.L_x_6986:
[----:B------:R-:W-:-:S03]  /*39c0*/  UMOV UR4, 0xffffffff ;  /* 0xffffffff00047882 */ /* 0x000fc60000000000 */
[----:B------:R-:W-:Y:S05]  /*39d0*/  BRA.DIV UR4, `(.L_x_6994) ;  /* 0x0000018e04947947 */ /* 0x000fea000b800000 */
[----:B------:R0:W0:Y:S04]  /*39e0*/  SHFL.IDX PT, R67, R108, 0x1, 0x181f ;  /* 0x00381f006c437f89 */ /* 0x00002800000e0000 */
[----:B------:R0:W0:Y:S02]  /*39f0*/  SHFL.IDX PT, R66, R109, 0x1, 0x181f ;  /* 0x00381f006d427f89 */ /* 0x00002400000e0000 */
.L_x_7298:
[----:B------:R-:W-:Y:S01]  /*3a00*/  ISETP.NE.AND P6, PT, R118, RZ, PT ;  /* 0x000000ff7600720c */ /* 0x000fe20003fc5270 */
[----:B------:R-:W-:-:S12]  /*3a10*/  BSSY B1, `(.L_x_6995) ;  /* 0x0000066000017945 */ /* 0x000fd80003800000 */
[----:B------:R-:W-:Y:S05]  /*3a20*/  @P6 BRA `(.L_x_6996) ;  /* 0x0000000400906947 */ /* 0x000fea0003800000 */
[----:B------:R-:W-:Y:S04]  /*3a30*/  BSSY B2, `(.L_x_6997) ;  /* 0x0000032000027945 */ /* 0x000fe80003800000 */
[----:B------:R-:W-:Y:S05]  /*3a40*/  @P1 BRA `(.L_x_6998) ;  /* 0x0000000000c01947 */ /* 0x000fea0003800000 */
[----:B0---4-:R0:W4:Y:S01]  /*3a50*/  LDS.128 R12, [R92+0x19400] ;  /* 0x019400005c0c7984 */ /* 0x0111220000000c00 */
[C---:B------:R-:W-:Y:S01]  /*3a60*/  LEA R64, P6, R16.reuse, R66, 0x1 ;  /* 0x0000004210407211 */ /* 0x040fe200078c08ff */
[----:B------:R-:W-:Y:S03]  /*3a70*/  BSSY B3, `(.L_x_6999) ;  /* 0x000002c000037945 */ /* 0x000fe60003800000 */
[----:B------:R-:W-:Y:S02]  /*3a80*/  LEA.HI.X R65, R16, R67, R17, 0x1, P6 ;  /* 0x0000004310417211 */ /* 0x000fe400030f0c11 */
[----:B------:R-:W-:-:S13]  /*3a90*/  ISETP.GE.AND P6, PT, R18, R104, PT ;  /* 0x000000681200720c */ /* 0x000fda0003fc6270 */
[----:B0-----:R-:W-:Y:S05]  /*3aa0*/  @P6 BRA `(.L_x_7000) ;  /* 0x0000000000a06947 */ /* 0x001fea0003800000 */
[----:B------:R-:W-:Y:S01]  /*3ab0*/  SHF.R.U64 R11, R60, 0x10, R61 ;  /* 0x000000103c0b7819 */ /* 0x000fe2000000123d */
        /* <DEDUP_REMOVED lines=39> */
.L_x_7000:
[----:B------:R-:W-:Y:S05]  /*3d30*/  BSYNC B3 ;  /* 0x0000000000037941 */ /* 0x000fea0003800000 */
.L_x_6999:
[----:B----4-:R0:W-:Y:S02]  /*3d40*/  ST.E.128 desc[UR42][R64.64], R12 ;  /* 0x0000000c40007985 */ /* 0x0101e4000c101d2a */
.L_x_6998:
[----:B------:R-:W-:Y:S05]  /*3d50*/  BSYNC B2 ;  /* 0x0000000000027941 */ /* 0x000fea0003800000 */
.L_x_6997:
        /* <DEDUP_REMOVED lines=47> */
.L_x_7002:
[----:B------:R-:W-:Y:S05]  /*4050*/  BSYNC B2 ;  /* 0x0000000000027941 */ /* 0x000fea0003800000 */
.L_x_7001:
[----:B----4-:R0:W-:Y:S02]  /*4060*/  ST.E.128 desc[UR42][R60.64], R12 ;  /* 0x0000000c3c007985 */ /* 0x0101e4000c101d2a */
.L_x_6996:
[----:B------:R-:W-:Y:S05]  /*4070*/  BSYNC B1 ;  /* 0x0000000000017941 */ /* 0x000fea0003800000 */
.L_x_6995:
[----:B------:R-:W-:-:S03]  /*4080*/  UMOV UR4, 0xffffffff ;  /* 0xffffffff00047882 */ /* 0x000fc60000000000 */
[----:B------:R-:W-:Y:S05]  /*4090*/  BRA.DIV UR4, `(.L_x_7003) ;  /* 0x0000018a04307947 */ /* 0x000fea000b800000 */
[----:B------:R0:W0:Y:S04]  /*40a0*/  SHFL.IDX PT, R59, R108, 0x2, 0x181f ;  /* 0x00581f006c3b7f89 */ /* 0x00002800000e0000 */
[----:B------:R0:W0:Y:S02]  /*40b0*/  SHFL.IDX PT, R58, R109, 0x2, 0x181f ;  /* 0x00581f006d3a7f89 */ /* 0x00002400000e0000 */
.L_x_7302:
[----:B------:R-:W-:Y:S04]  /*40c0*/  BSSY B1, `(.L_x_7004) ;  /* 0x0000067000017945 */ /* 0x000fe80003800000 */
        /* <DEDUP_REMOVED lines=22> */
[----:B------:R-:W-:Y:S01]  /*4230*/  FMUL.FTZ R60, R13, R60 ;  /* 0x0000003c0d3c7220 */ /* 0x000fe20000410000 */
[----:B------:R-:W-:Y:S02]  /*4240*/  HADD2.F32 R122, -RZ, R122.H0_H0 ;  /* 0x2000007aff7a7230 */ /* 0x000fe40000004100 */
[-C--:B------:R-:W-:Y:S01]  /*4250*/  FMUL.FTZ R64, R52, R55.reuse ;  /* 0x0000003734407220 */ /* 0x080fe20000410000 */
[----:B------:R-:W-:Y:S01]  /*4260*/  FMUL.FTZ R61, R15, R55 ;  /* 0x000000370f3d7220 */ /* 0x000fe20000410000 */
[----:B------:R-:W-:Y:S01]  /*4270*/  FFMA.FTZ R55, R11, R54, R60 ;  /* 0x000000360b377223 */ /* 0x000fe2000001003c */
[----:B------:R-:W-:-:S02]  /*4280*/  HADD2.F32 R11, -RZ, R12.H1_H1 ;  /* 0x3000000cff0b7230 */ /* 0x000fc40000004100 */
[-C--:B------:R-:W-:Y:S01]  /*4290*/  FFMA.FTZ R64, R15, R53.reuse, -R64 ;  /* 0x000000350f407223 */ /* 0x080fe20000010840 */
[----:B------:R-:W-:Y:S01]  /*42a0*/  FFMA.FTZ R62, R13, R54, -R62 ;  /* 0x000000360d3e7223 */ /* 0x000fe2000001083e */
[----:B------:R-:W-:Y:S02]  /*42b0*/  HADD2.F32 R15, -RZ, R121.H1_H1 ;  /* 0x30000079ff0f7230 */ /* 0x000fe40000004100 */
[----:B------:R-:W-:Y:S01]  /*42c0*/  FFMA.FTZ R61, R52, R53, R61 ;  /* 0x00000035343d7223 */ /* 0x000fe2000001003d */
[----:B------:R-:W-:Y:S02]  /*42d0*/  HADD2.F32 R12, -RZ, R12.H0_H0 ;  /* 0x2000000cff0c7230 */ /* 0x000fe40000004100 */
[--C-:B------:R-:W-:Y:S02]  /*42e0*/  HADD2.F32 R13, -RZ, R14.reuse.H1_H1 ;  /* 0x3000000eff0d7230 */ /* 0x100fe40000004100 */
[----:B------:R-:W-:Y:S01]  /*42f0*/  FMUL.FTZ R53, R11, R15 ;  /* 0x0000000f0b357220 */ /* 0x000fe20000410000 */
[----:B------:R-:W-:-:S02]  /*4300*/  HADD2.F32 R14, -RZ, R14.H0_H0 ;  /* 0x2000000eff0e7230 */ /* 0x000fc40000004100 */
[----:B------:R-:W-:Y:S01]  /*4310*/  FMUL.FTZ R52, R12, R15 ;  /* 0x0000000f0c347220 */ /* 0x000fe20000410000 */
[----:B------:R-:W-:Y:S02]  /*4320*/  HADD2.F32 R121, -RZ, R121.H0_H0 ;  /* 0x20000079ff797230 */ /* 0x000fe40000004100 */
[-C--:B------:R-:W-:Y:S01]  /*4330*/  FMUL.FTZ R15, R13, R122.reuse ;  /* 0x0000007a0d0f7220 */ /* 0x080fe20000410000 */
[----:B------:R-:W-:Y:S02]  /*4340*/  HADD2.F32 R120, -RZ, R120.H1_H1 ;  /* 0x30000078ff787230 */ /* 0x000fe40000004100 */
[C---:B------:R-:W-:Y:S01]  /*4350*/  FMUL.FTZ R122, R14.reuse, R122 ;  /* 0x0000007a0e7a7220 */ /* 0x040fe20000410000 */
[----:B------:R-:W-:Y:S01]  /*4360*/  F2FP.F16.F32.PACK_AB R61, R61, R64 ;  /* 0x000000403d3d723e */ /* 0x000fe200000000ff */
[-C--:B------:R-:W-:Y:S02]  /*4370*/  FFMA.FTZ R15, R14, R121.reuse, -R15 ;  /* 0x000000790e0f7223 */ /* 0x080fe4000001080f */
[----:B------:R-:W-:Y:S01]  /*4380*/  FFMA.FTZ R122, R13, R121, R122 ;  /* 0x000000790d7a7223 */ /* 0x000fe2000001007a */
[-C--:B------:R-:W-:Y:S01]  /*4390*/  FFMA.FTZ R53, R12, R120.reuse, -R53 ;  /* 0x000000780c357223 */ /* 0x080fe20000010835 */
[----:B------:R-:W-:Y:S01]  /*43a0*/  FFMA.FTZ R52, R11, R120, R52 ;  /* 0x000000780b347223 */ /* 0x000fe20000010034 */
[----:B------:R-:W-:-:S02]  /*43b0*/  F2FP.F16.F32.PACK_AB R13, R55, R62 ;  /* 0x0000003e370d723e */ /* 0x000fc400000000ff */
[----:B------:R-:W-:Y:S01]  /*43c0*/  F2FP.F16.F32.PACK_AB R14, R122, R15 ;  /* 0x0000000f7a0e723e */ /* 0x000fe200000000ff */
[----:B------:R-:W-:Y:S01]  /*43d0*/  IMAD.MOV.U32 R15, RZ, RZ, R61 ;  /* 0x000000ffff0f7224 */ /* 0x000fe200078e003d */
[----:B------:R-:W-:-:S07]  /*43e0*/  F2FP.F16.F32.PACK_AB R12, R52, R53 ;  /* 0x00000035340c723e */ /* 0x000fce00000000ff */
.L_x_7009:
[----:B------:R-:W-:Y:S05]  /*43f0*/  BSYNC B3 ;  /* 0x0000000000037941 */ /* 0x000fea0003800000 */
.L_x_7008:
[----:B----4-:R0:W-:Y:S02]  /*4400*/  ST.E.128 desc[UR42][R56.64], R12 ;  /* 0x0000000c38007985 */ /* 0x0101e4000c101d2a */
.L_x_7007:
[----:B------:R-:W-:Y:S05]  /*4410*/  BSYNC B2 ;  /* 0x0000000000027941 */ /* 0x000fea0003800000 */
.L_x_7006:
        /* <DEDUP_REMOVED lines=47> */
.L_x_7011:
[----:B------:R-:W-:Y:S05]  /*4710*/  BSYNC B2 ;  /* 0x0000000000027941 */ /* 0x000fea0003800000 */
.L_x_7010:
[----:B----4-:R0:W-:Y:S02]  /*4720*/  ST.E.128 desc[UR42][R52.64], R12 ;  /* 0x0000000c34007985 */ /* 0x0101e4000c101d2a */
.L_x_7005:
[----:B------:R-:W-:Y:S05]  /*4730*/  BSYNC B1 ;  /* 0x0000000000017941 */ /* 0x000fea0003800000 */
.L_x_7004:
[----:B------:R-:W-:-:S03]  /*4740*/  UMOV UR4, 0xffffffff ;  /* 0xffffffff00047882 */ /* 0x000fc60000000000 */
[----:B------:R-:W-:Y:S05]  /*4750*/  BRA.DIV UR4, `(.L_x_7012) ;  /* 0x0000018204cc7947 */ /* 0x000fea000b800000 */
[----:B------:R2:W2:Y:S04]  /*4760*/  SHFL.IDX PT, R51, R108, 0x3, 0x181f ;  /* 0x00781f006c337f89 */ /* 0x0004a800000e0000 */
[----:B01----:R-:W0:Y:S02]  /*4770*/  SHFL.IDX PT, R109, R109, 0x3, 0x181f ;  /* 0x00781f006d6d7f89 */ /* 0x003e2400000e0000 */
.L_x_7306:
[----:B------:R-:W-:Y:S05]  /*4780*/  @P4 BRA `(.L_x_7013) ;  /* 0x0000003400504947 */ /* 0x000fea0003800000 */
[----:B------:R-:W-:Y:S04]  /*4790*/  BSSY B1, `(.L_x_7014) ;  /* 0x0000032000017945 */ /* 0x000fe80003800000 */
[----:B------:R-:W-:Y:S05]  /*47a0*/  @P1 BRA `(.L_x_7015) ;  /* 0x0000000000c01947 */ /* 0x000fea0003800000 */
[----:B----4-:R1:W4:Y:S01]  /*47b0*/  LDS.128 R12, [R92+0x1b400] ;  /* 0x01b400005c0c7984 */ /* 0x0103220000000c00 */
[C---:B0-----:R-:W-:Y:S01]  /*47c0*/  LEA R48, P3, R16.reuse, R109, 0x1 ;  /* 0x0000006d10307211 */ /* 0x041fe200078608ff */
[----:B------:R-:W-:Y:S03]  /*47d0*/  BSSY B2, `(.L_x_7016) ;  /* 0x000002c000027945 */ /* 0x000fe60003800000 */
[----:B--2---:R-:W-:Y:S02]  /*47e0*/  LEA.HI.X R49, R16, R51, R17, 0x1, P3 ;  /* 0x0000003310317211 */ /* 0x004fe400018f0c11 */
[----:B------:R-:W-:-:S13]  /*47f0*/  ISETP.GE.AND P3, PT, R18, R104, PT ;  /* 0x000000681200720c */ /* 0x000fda0003f66270 */
[----:B-1----:R-:W-:Y:S05]  /*4800*/  @P3 BRA `(.L_x_7017) ;  /* 0x0000000000a03947 */ /* 0x002fea0003800000 */
        /* <DEDUP_REMOVED lines=40> */
.L_x_7017:
[----:B------:R-:W-:Y:S05]  /*4a90*/  BSYNC B2 ;  /* 0x0000000000027941 */ /* 0x000fea0003800000 */
.L_x_7016:
[----:B----4-:R1:W-:Y:S02]  /*4aa0*/  ST.E.128 desc[UR42][R48.64], R12 ;  /* 0x0000000c30007985 */ /* 0x0103e4000c101d2a */
.L_x_7015:
[----:B------:R-:W-:Y:S05]  /*4ab0*/  BSYNC B1 ;  /* 0x0000000000017941 */ /* 0x000fea0003800000 */
.L_x_7014:
[----:B------:R-:W-:Y:S05]  /*4ac0*/  @P2 BRA `(.L_x_7013) ;  /* 0x0000003000802947 */ /* 0x000fea0003800000 */
[----:B-1--4-:R1:W4:Y:S01]  /*4ad0*/  LDS.128 R12, [R92+0x1f400] ;  /* 0x01f400005c0c7984 */ /* 0x0123220000000c00 */
        /* <DEDUP_REMOVED lines=45> */
.L_x_7019:
[----:B------:R-:W-:Y:S05]  /*4db0*/  BSYNC B1 ;  /* 0x0000000000017941 */ /* 0x000fea0003800000 */
.L_x_7018:
[----:B----4-:R0:W-:Y:S01]  /*4dc0*/  ST.E.128 desc[UR42][R44.64], R12 ;  /* 0x0000000c2c007985 */ /* 0x0101e2000c101d2a */
[----:B------:R-:W-:Y:S05]  /*4dd0*/  BRA `(.L_x_7013) ;  /* 0x0000002c00bc7947 */ /* 0x000fea0003800000 */
.L_x_6973:
[----:B------:R-:W-:-:S05]  /*4de0*/  VIADD R40, R153, 0x20 ;  /* 0x0000002099287836 */ /* 0x000fca0000000000 */
[----:B------:R-:W-:Y:S01]  /*4df0*/  ISETP.GE.AND P4, PT, R40, R98, PT ;  /* 0x000000622800720c */ /* 0x000fe20003f86270 */
[----:B------:R-:W-:-:S03]  /*4e00*/  VIADD R40, R153, 0x40 ;  /* 0x0000004099287836 */ /* 0x000fc60000000000 */
[----:B------:R-:W-:-:S13]  /*4e10*/  ISETP.GE.OR P4, PT, R16, R104, P4 ;  /* 0x000000681000720c */ /* 0x000fda0002786670 */
[----:B------:R-:W-:Y:S01]  /*4e20*/  @!P4 IADD3 R46, P3, P5, R84, R14, R20 ;  /* 0x0000000e542ec210 */ /* 0x000fe20007d7e014 */
[----:B------:R-:W0:Y:S03]  /*4e30*/  @!P4 LDC.64 R56, c[0x0][0x3e8] ;  /* 0x0000fa00ff38cb82 */ /* 0x000e260000000a00 */
[----:B------:R-:W-:Y:S02]  /*4e40*/  @!P4 IADD3.X R47, R39, R90, R8, P3, P5 ;  /* 0x0000005a272fc210 */ /* 0x000fe40001fea408 */
[----:B------:R-:W-:-:S03]  /*4e50*/  @!P4 IADD3 R44, P3, P5, R88, R12, R33 ;  /* 0x0000000c582cc210 */ /* 0x000fc60007d7e021 */
[----:B------:R-:W1:Y:S01]  /*4e60*/  @!P4 LDC.64 R58, c[0x0][0x400] ;  /* 0x00010000ff3acb82 */ /* 0x000e620000000a00 */
[----:B------:R-:W-:Y:S02]  /*4e70*/  @!P4 IADD3.X R45, R78, R11, R30, P3, P5 ;  /* 0x0000000b4e2dc210 */ /* 0x000fe40001fea41e */
[----:B------:R-:W-:-:S04]  /*4e80*/  ISETP.GE.AND P3, PT, R40, R98, PT ;  /* 0x000000622800720c */ /* 0x000fc80003f66270 */
[----:B------:R-:W-:-:S13]  /*4e90*/  ISETP.GE.OR P3, PT, R16, R104, P3 ;  /* 0x000000681000720c */ /* 0x000fda0001f66670 */
[----:B------:R-:W-:Y:S01]  /*4ea0*/  @!P3 IADD3 R42, P5, P6, R84, R21, R14 ;  /* 0x00000015542ab210 */ /* 0x000fe20007ebe00e */
[----:B------:R-:W2:Y:S03]  /*4eb0*/  @!P3 LDC.64 R64, c[0x0][0x3e8] ;  /* 0x0000fa00ff40bb82 */ /* 0x000ea60000000a00 */
[----:B------:R-:W-:Y:S02]  /*4ec0*/  @!P3 IADD3.X R43, R39, R9, R90, P5, P6 ;  /* 0x00000009272bb210 */ /* 0x000fe40002fec45a */
[----:B------:R-:W-:-:S03]  /*4ed0*/  @!P3 IADD3 R40, P5, P6, R88, R34, R12 ;  /* 0x000000225828b210 */ /* 0x000fc60007ebe00c */
[----:B------:R-:W3:Y:S01]  /*4ee0*/  @!P3 LDC.64 R66, c[0x0][0x400] ;  /* 0x00010000ff42bb82 */ /* 0x000ee20000000a00 */
[----:B------:R-:W-:Y:S02]  /*4ef0*/  @!P3 IADD3.X R41, R78, R31, R11, P5, P6 ;  /* 0x0000001f4e29b210 */ /* 0x000fe40002fec40b */
[----:B------:R-:W-:-:S04]  /*4f00*/  ISETP.GE.AND P5, PT, R153, R98, PT ;  /* 0x000000629900720c */ /* 0x000fc80003fa6270 */
[----:B------:R-:W-:-:S13]  /*4f10*/  ISETP.GE.OR P5, PT, R16, R104, P5 ;  /* 0x000000681000720c */ /* 0x000fda0002fa6670 */
[----:B------:R-:W4:Y:S01]  /*4f20*/  @!P5 LDC.64 R48, c[0x0][0x3e8] ;  /* 0x0000fa00ff30db82 */ /* 0x000f220000000a00 */
[----:B------:R-:W-:-:S04]  /*4f30*/  @!P5 IADD3 R50, P6, R84, R14, RZ ;  /* 0x0000000e5432d210 */ /* 0x000fc80007fde0ff */
[----:B------:R-:W-:Y:S02]  /*4f40*/  @!P5 IADD3.X R51, R90, R39, RZ, P6, !PT ;  /* 0x000000275a33d210 */ /* 0x000fe400037fe4ff */
[----:B----4-:R-:W-:-:S04]  /*4f50*/  @!P5 LEA R48, P6, R50, R48, 0x1 ;  /* 0x000000303230d211 */ /* 0x010fc800078c08ff */
[----:B------:R-:W-:Y:S02]  /*4f60*/  @!P5 LEA.HI.X R49, R50, R49, R51, 0x1, P6 ;  /* 0x000000313231d211 */ /* 0x000fe400030f0c33 */
[----:B------:R-:W4:Y:S01]  /*4f70*/  @!P5 LDC.64 R50, c[0x0][0x400] ;  /* 0x00010000ff32db82 */ /* 0x000f220000000a00 */
[----:B------:R-:W-:-:S05]  /*4f80*/  @!P5 IADD3 R52, P6, R88, R12, RZ ;  /* 0x0000000c5834d210 */ /* 0x000fca0007fde0ff */
[----:B------:R-:W-:Y:S01]  /*4f90*/  @!P5 IMAD.X R53, R11, 0x1, R78, P6 ;  /* 0x000000010b35d824 */ /* 0x000fe200030e064e */
[----:B----4-:R-:W-:-:S04]  /*4fa0*/  @!P5 LEA R50, P6, R52, R50, 0x1 ;  /* 0x000000323432d211 */ /* 0x010fc800078c08ff */
[----:B------:R-:W-:Y:S02]  /*4fb0*/  @!P5 LEA.HI.X R51, R52, R51, R53, 0x1, P6 ;  /* 0x000000333433d211 */ /* 0x000fe400030f0c35 */
[----:B0-----:R-:W-:-:S04]  /*4fc0*/  @!P4 LEA R56, P6, R46, R56, 0x1 ;  /* 0x000000382e38c211 */ /* 0x001fc800078c08ff */
[----:B------:R-:W-:Y:S02]  /*4fd0*/  @!P4 LEA.HI.X R57, R46, R57, R47, 0x1, P6 ;  /* 0x000000392e39c211 */ /* 0x000fe400030f0c2f */
[----:B------:R-:W-:Y:S02]  /*4fe0*/  CS2R R46, SRZ ;  /* 0x00000000002e7805 */ /* 0x000fe4000001ff00 */
[----:B-1----:R-:W-:-:S04]  /*4ff0*/  @!P4 LEA R58, P6, R44, R58, 0x1 ;  /* 0x0000003a2c3ac211 */ /* 0x002fc800078c08ff */
[----:B------:R-:W-:Y:S02]  /*5000*/  @!P4 LEA.HI.X R59, R44, R59, R45, 0x1, P6 ;  /* 0x0000003b2c3bc211 */ /* 0x000fe400030f0c2d */
[----:B------:R-:W-:Y:S02]  /*5010*/  CS2R R44, SRZ ;  /* 0x00000000002c7805 */ /* 0x000fe4000001ff00 */
[----:B--2---:R-:W-:-:S04]  /*5020*/  @!P3 LEA R64, P6, R42, R64, 0x1 ;  /* 0x000000402a40b211 */ /* 0x004fc800078c08ff */
[----:B------:R-:W-:Y:S02]  /*5030*/  @!P3 LEA.HI.X R65, R42, R65, R43, 0x1, P6 ;  /* 0x000000412a41b211 */ /* 0x000fe400030f0c2b */
[----:B------:R-:W-:Y:S02]  /*5040*/  CS2R R42, SRZ ;  /* 0x00000000002a7805 */ /* 0x000fe4000001ff00 */
[C---:B---3--:R-:W-:Y:S01]  /*5050*/  @!P3 LEA R66, P6, R40.reuse, R66, 0x1 ;  /* 0x000000422842b211 */ /* 0x048fe200078c08ff */
[----:B------:R0:W5:Y:S03]  /*5060*/  @!P5 LDG.E.128 R44, desc[UR42][R50.64] ;  /* 0x0000002a322cd981 */ /* 0x000166000c1e1d00 */
[----:B------:R-:W-:Y:S02]  /*5070*/  @!P3 LEA.HI.X R67, R40, R67, R41, 0x1, P6 ;  /* 0x000000432843b211 */ /* 0x000fe400030f0c29 */
[----:B------:R-:W-:-:S02]  /*5080*/  CS2R R40, SRZ ;  /* 0x0000000000287805 */ /* 0x000fc4000001ff00 */
[----:B------:R-:W-:Y:S02]  /*5090*/  CS2R R54, SRZ ;  /* 0x0000000000367805 */ /* 0x000fe4000001ff00 */
[----:B------:R-:W-:Y:S01]  /*50a0*/  CS2R R52, SRZ ;  /* 0x0000000000347805 */ /* 0x000fe2000001ff00 */
[----:B------:R-:W-:Y:S01]  /*50b0*/  VIADD R68, R153, 0x60 ;  /* 0x0000006099447836 */ /* 0x000fe20000000000 */
[----:B------:R1:W5:Y:S01]  /*50c0*/  @!P5 LDG.E.128 R40, desc[UR42][R48.64] ;  /* 0x0000002a3028d981 */ /* 0x000362000c1e1d00 */
[----:B0-----:R-:W-:-:S03]  /*50d0*/  CS2R R50, SRZ ;  /* 0x0000000000327805 */ /* 0x001fc6000001ff00 */
[----:B------:R0:W5:Y:S01]  /*50e0*/  @!P4 LDG.E.128 R52, desc[UR42][R58.64] ;  /* 0x0000002a3a34c981 */ /* 0x000162000c1e1d00 */
[----:B-1----:R-:W-:-:S06]  /*50f0*/  CS2R R48, SRZ ;  /* 0x0000000000307805 */ /* 0x002fcc000001ff00 */
[----:B------:R1:W5:Y:S01]  /*5100*/  @!P4 LDG.E.128 R48, desc[UR42][R56.64] ;  /* 0x0000002a3830c981 */ /* 0x000362000c1e1d00 */
[----:B------:R-:W-:-:S04]  /*5110*/  ISETP.GE.AND P4, PT, R68, R98, PT ;  /* 0x000000624400720c */ /* 0x000fc80003f86270 */
[----:B------:R-:W-:Y:S02]  /*5120*/  ISETP.GE.OR P4, PT, R16, R104, P4 ;  /* 0x000000681000720c */ /* 0x000fe40002786670 */
[----:B0-----:R-:W-:Y:S02]  /*5130*/  CS2R R58, SRZ ;  /* 0x00000000003a7805 */ /* 0x001fe4000001ff00 */
[----:B------:R-:W-:Y:S02]  /*5140*/  CS2R R62, SRZ ;  /* 0x00000000003e7805 */ /* 0x000fe4000001ff00 */
[----:B------:R-:W-:Y:S02]  /*5150*/  CS2R R60, SRZ ;  /* 0x00000000003c7805 */ /* 0x000fe4000001ff00 */
[----:B-1----:R-:W-:Y:S01]  /*5160*/  CS2R R56, SRZ ;  /* 0x0000000000387805 */ /* 0x002fe2000001ff00 */
[----:B------:R-:W-:Y:S01]  /*5170*/  BSSY B1, `(.L_x_7020) ;  /* 0x000001d000017945 */ /* 0x000fe20003800000 */
[----:B------:R-:W-:-:S02]  /*5180*/  CS2R R70, SRZ ;  /* 0x0000000000467805 */ /* 0x000fc4000001ff00 */
[----:B------:R-:W-:Y:S01]  /*5190*/  CS2R R68, SRZ ;  /* 0x0000000000447805 */ /* 0x000fe2000001ff00 */
[----:B------:R0:W5:Y:S04]  /*51a0*/  @!P3 LDG.E.128 R60, desc[UR42][R66.64] ;  /* 0x0000002a423cb981 */ /* 0x000168000c1e1d00 */
[----:B------:R1:W5:Y:S01]  /*51b0*/  @!P3 LDG.E.128 R56, desc[UR42][R64.64] ;  /* 0x0000002a4038b981 */ /* 0x000362000c1e1d00 */
[----:B------:R-:W-:Y:S02]  /*51c0*/  ISETP.GE.AND P3, PT, R16, R104, PT ;  /* 0x000000681000720c */ /* 0x000fe40003f66270 */
[----:B0-----:R-:W-:Y:S02]  /*51d0*/  CS2R R66, SRZ ;  /* 0x0000000000427805 */ /* 0x001fe4000001ff00 */
[----:B-1----:R-:W-:Y:S01]  /*51e0*/  CS2R R64, SRZ ;  /* 0x0000000000407805 */ /* 0x002fe2000001ff00 */
[----:B------:R-:W-:Y:S08]  /*51f0*/  @P4 BRA `(.L_x_7021) ;  /* 0x0000000000504947 */ /* 0x000ff00003800000 */
[----:B------:R-:W0:Y:S01]  /*5200*/  LDC.64 R64, c[0x0][0x3f8] ;  /* 0x0000fe00ff407b82 */ /* 0x000e220000000a00 */
[----:B------:R-:W-:Y:S01]  /*5210*/  IMAD.MOV.U32 R15, RZ, RZ, R90 ;  /* 0x000000ffff0f7224 */ /* 0x000fe200078e005a */
[----:B------:R-:W-:Y:S01]  /*5220*/  MOV R13, R11 ;  /* 0x0000000b000d7202 */ /* 0x000fe20000000f00 */
[----:B------:R-:W-:Y:S01]  /*5230*/  ULDC.64 UR4, c[0x0][0x3e8] ;  /* 0x0000fa0000047ab9 */ /* 0x000fe20000000a00 */
[----:B0-----:R-:W-:-:S04]  /*5240*/  IMAD.WIDE.U32 R14, R64, 0x60, R14 ;  /* 0x00000060400e7825 */ /* 0x001fc800078e000e */
[----:B------:R-:W-:Y:S01]  /*5250*/  IMAD R66, R65, 0x60, RZ ;  /* 0x0000006041427824 */ /* 0x000fe200078e02ff */
[----:B------:R-:W-:-:S04]  /*5260*/  IADD3 R65, P4, R84, R14, RZ ;  /* 0x0000000e54417210 */ /* 0x000fc80007f9e0ff */
[----:B------:R-:W-:Y:S02]  /*5270*/  IADD3.X R66, R39, R15, R66, P4, !PT ;  /* 0x0000000f27427210 */ /* 0x000fe400027fe442 */
        /* <DEDUP_REMOVED lines=8> */
[----:B------:R-:W-:-:S03]  /*5300*/  LEA R68, P4, R11, UR4, 0x1 ;  /* 0x000000040b447c11 */ /* 0x000fc6000f8808ff */
[----:B------:R-:W5:Y:S01]  /*5310*/  LDG.E.128 R64, desc[UR42][R64.64] ;  /* 0x0000002a40407981 */ /* 0x000f62000c1e1d00 */
[----:B------:R-:W-:-:S06]  /*5320*/  LEA.HI.X R69, R11, UR5, R12, 0x1, P4 ;  /* 0x000000050b457c11 */ /* 0x000fcc000a0f0c0c */
[----:B------:R-:W5:Y:S03]  /*5330*/  LDG.E.128 R68, desc[UR42][R68.64] ;  /* 0x0000002a44447981 */ /* 0x000f66000c1e1d00 */
.L_x_7021:
[----:B------:R-:W-:Y:S05]  /*5340*/  BSYNC B1 ;  /* 0x0000000000017941 */ /* 0x000fea0003800000 */
.L_x_7020:
[----:B-----5:R-:W-:Y:S01]  /*5350*/  IMAD.MOV.U32 R11, RZ, RZ, R66 ;  /* 0x000000ffff0b7224 */ /* 0x020fe200078e0042 */
[----:B------:R-:W-:Y:S01]  /*5360*/  MOV R14, R65 ;  /* 0x00000041000e7202 */ /* 0x000fe20000000f00 */
[----:B------:R-:W-:Y:S01]  /*5370*/  IMAD.MOV.U32 R12, RZ, RZ, R67 ;  /* 0x000000ffff0c7224 */ /* 0x000fe200078e0043 */
[----:B------:R-:W-:Y:S01]  /*5380*/  UISETP.NE.AND UP0, UPT, UR41, 0x3, UPT ;  /* 0x000000032900788c */ /* 0x000fe2000bf05270 */
[----:B------:R-:W-:-:S03]  /*5390*/  IMAD.MOV.U32 R13, RZ, RZ, R64 ;  /* 0x000000ffff0d7224 */ /* 0x000fc600078e0040 */
[----:B------:R-:W-:Y:S01]  /*53a0*/  PRMT R115, R12, 0x5410, R11 ;  /* 0x000054100c737816 */ /* 0x000fe2000000000b */
[----:B------:R-:W-:Y:S01]  /*53b0*/  IMAD.MOV.U32 R11, RZ, RZ, R70 ;  /* 0x000000ffff0b7224 */ /* 0x000fe200078e0046 */
[----:B------:R-:W-:Y:S01]  /*53c0*/  PRMT R114, R14, 0x5410, R13 ;  /* 0x000054100e727816 */ /* 0x000fe2000000000d */
[----:B------:R-:W-:Y:S01]  /*53d0*/  IMAD.MOV.U32 R12, RZ, RZ, R71 ;  /* 0x000000ffff0c7224 */ /* 0x000fe200078e0047 */
[----:B------:R-:W-:Y:S01]  /*53e0*/  MOV R14, R69 ;  /* 0x00000045000e7202 */ /* 0x000fe20000000f00 */
[----:B------:R-:W-:Y:S01]  /*53f0*/  IMAD.MOV.U32 R13, RZ, RZ, R68 ;  /* 0x000000ffff0d7224 */ /* 0x000fe200078e0044 */
[----:B------:R-:W-:Y:S02]  /*5400*/  PLOP3.LUT P5, PT, PT, PT, UP0, 0x80, 0x0 ;  /* 0x000000000000781c */ /* 0x000fe40003faf008 */
        /* <DEDUP_REMOVED lines=46> */
.L_x_7022:
[----:B------:R-:W-:Y:S01]  /*56f0*/  IMAD R90, R155, 0x8, R156 ;  /* 0x000000089b5a7824 */ /* 0x000fe200078e029c */
[----:B------:R-:W-:Y:S01]  /*5700*/  SHF.L.U32 R103, R154, 0x1f, RZ ;  /* 0x0000001f9a677819 */ /* 0x000fe200000006ff */
[----:B------:R-:W0:Y:S01]  /*5710*/  LDC R110, c[0x0][0x2f4] ;  /* 0x0000bd00ff6e7b82 */ /* 0x000e220000000800 */
[----:B------:R-:W-:Y:S02]  /*5720*/  BSSY B1, `(.L_x_7023) ;  /* 0x0000003000017945 */ /* 0x000fe40003800000 */
[----:B------:R-:W1:Y:S02]  /*5730*/  SYNCS.PHASECHK.TRANS64.TRYWAIT P4, [R90+URZ+0x28890], R103 ;  /* 0x028890675a0075a7 */ /* 0x000e64000808017f */
[----:B-1----:R-:W-:Y:S05]  /*5740*/  @!P4 BRA `(.L_x_7024) ;  /* 0x00000174001cc947 */ /* 0x002fea0003800000 */
.L_x_7307:
[----:B------:R-:W-:Y:S05]  /*5750*/  BSYNC B1 ;  /* 0x0000000000017941 */ /* 0x000fea0003800000 */
.L_x_7023:
[----:B------:R-:W-:Y:S01]  /*5760*/  UMOV UR4, 0xffffffff ;  /* 0xffffffff00047882 */ /* 0x000fe20000000000 */
[----:B0-----:R-:W-:Y:S02]  /*5770*/  IMAD.IADD R112, R110, 0x1, -R37 ;  /* 0x000000016e707824 */ /* 0x001fe400078e0a25 */
[----:B------:R-:W-:Y:S05]  /*5780*/  BRA.DIV UR4, `(.L_x_7025) ;  /* 0x0000017604207947 */ /* 0x000fea000b800000 */
[----:B------:R0:W2:Y:S04]  /*5790*/  SHFL.IDX PT, R107, R108, RZ, 0x181f ;  /* 0x00181fff6c6b7589 */ /* 0x0000a800000e0000 */
[----:B------:R0:W3:Y:S02]  /*57a0*/  SHFL.IDX PT, R106, R109, RZ, 0x181f ;  /* 0x00181fff6d6a7589 */ /* 0x0000e400000e0000 */
.L_x_7311:
[----:B------:R-:W-:Y:S01]  /*57b0*/  ISETP.GE.OR P4, PT, R153, R98, P1 ;  /* 0x000000629900720c */ /* 0x000fe20000f86670 */
[----:B------:R-:W-:-:S12]  /*57c0*/  BSSY B1, `(.L_x_7026) ;  /* 0x0000073000017945 */ /* 0x000fd80003800000 */
[----:B------:R-:W-:Y:S05]  /*57d0*/  @P4 BRA `(.L_x_7027) ;  /* 0x0000000400c44947 */ /* 0x000fea0003800000 */
[----:B------:R-:W-:Y:S01]  /*57e0*/  SEL R11, R37, R112, !P0 ;  /* 0x00000070250b7207 */ /* 0x000fe20004000000 */
[----:B------:R-:W-:Y:S01]  /*57f0*/  IMAD.SHL.U32 R15, R153, 0x40, RZ ;  /* 0x00000040990f7824 */ /* 0x000fe200078e00ff */
[C---:B---3--:R-:W-:Y:S01]  /*5800*/  LEA R104, P4, R77.reuse, R106, 0x1 ;  /* 0x0000006a4d687211 */ /* 0x048fe200078808ff */
[----:B------:R-:W-:Y:S01]  /*5810*/  BSSY B2, `(.L_x_7028) ;  /* 0x0000069000027945 */ /* 0x000fe20003800000 */
[----:B------:R-:W-:Y:S02]  /*5820*/  SHF.R.S32.HI R12, RZ, 0x1f, R11 ;  /* 0x0000001fff0c7819 */ /* 0x000fe4000001140b */
[----:B--2---:R-:W-:Y:S02]  /*5830*/  LEA.HI.X R105, R77, R107, R81, 0x1, P4 ;  /* 0x0000006b4d697211 */ /* 0x004fe400020f0c51 */
[----:B------:R-:W-:-:S04]  /*5840*/  LEA.HI R12, R12, R11, RZ, 0x4 ;  /* 0x0000000b0c0c7211 */ /* 0x000fc800078f20ff */
[----:B------:R-:W-:-:S04]  /*5850*/  LEA.HI.SX32 R12, R12, R79, 0x1c ;  /* 0x0000004f0c0c7211 */ /* 0x000fc800078fe2ff */
[----:B------:R-:W-:Y:S02]  /*5860*/  SHF.R.S32.HI R13, RZ, 0x1f, R12 ;  /* 0x0000001fff0d7819 */ /* 0x000fe4000001140c */
[----:B------:R-:W-:Y:S02]  /*5870*/  SHF.L.U32 R11, R12, 0x3, RZ ;  /* 0x000000030c0b7819 */ /* 0x000fe400000006ff */
[----:B------:R-:W-:Y:S02]  /*5880*/  LEA.HI R13, R13, R12, RZ, 0x3 ;  /* 0x0000000c0d0d7211 */ /* 0x000fe400078f18ff */
[----:B------:R-:W-:-:S03]  /*5890*/  LOP3.LUT R12, R11, 0x38, RZ, 0xc0, !PT ;  /* 0x000000380b0c7812 */ /* 0x000fc600078ec0ff */
[----:B------:R-:W-:Y:S01]  /*58a0*/  IMAD.SHL.U32 R14, R13, 0x400, RZ ;  /* 0x000004000d0e7824 */ /* 0x000fe200078e00ff */
[----:B------:R-:W-:-:S04]  /*58b0*/  LOP3.LUT R13, R12, 0x1c0, R15, 0xf8, !PT ;  /* 0x000001c00c0d7812 */ /* 0x000fc800078ef80f */
[----:B------:R-:W-:Y:S02]  /*58c0*/  LOP3.LUT R14, R14, 0x7fffe000, RZ, 0xc0, !PT ;  /* 0x7fffe0000e0e7812 */ /* 0x000fe400078ec0ff */
[----:B------:R-:W-:-:S04]  /*58d0*/  LOP3.LUT R13, R13, R200, RZ, 0x3c, !PT ;  /* 0x000000c80d0d7212 */ /* 0x000fc800078e3cff */
[----:B------:R-:W-:Y:S02]  /*58e0*/  IADD3 R14, R13, R14, R201 ;  /* 0x0000000e0d0e7210 */ /* 0x000fe40007ffe0c9 */
[----:B------:R-:W-:-:S03]  /*58f0*/  LEA R13, R155, R7, 0xe ;  /* 0x000000079b0d7211 */ /* 0x000fc600078e70ff */
[----:B------:R-:W-:Y:S02]  /*5900*/  IMAD R15, R155, 0x4000, R14 ;  /* 0x000040009b0f7824 */ /* 0x000fe400078e020e */
[----:B------:R-:W-:-:S03]  /*5910*/  IMAD R13, R13, 0x2, R156 ;  /* 0x000000020d0d7824 */ /* 0x000fc600078e029c */
[----:B------:R-:W-:-:S03]  /*5920*/  LEA R72, R15, R156, 0x1 ;  /* 0x0000009c0f487211 */ /* 0x000fc600078e08ff */
[----:B------:R-:W2:Y:S04]  /*5930*/  LDS.128 R12, [R13+0x18400] ;  /* 0x018400000d0c7984 */ /* 0x000ea80000000c00 */
[----:B------:R-:W3:Y:S01]  /*5940*/  LDS.128 R72, [R72+0x18400] ;  /* 0x0184000048487984 */ /* 0x000ee20000000c00 */
[----:B------:R-:W-:Y:S05]  /*5950*/  @P3 BRA `(.L_x_7029) ;  /* 0x0000000400503947 */ /* 0x000fea0003800000 */
[----:B------:R-:W-:Y:S01]  /*5960*/  SHF.R.U32.HI R131, RZ, 0x10, R45 ;  /* 0x00000010ff837819 */ /* 0x000fe2000001162d */
[----:B---3--:R-:W-:Y:S01]  /*5970*/  IMAD.MOV.U32 R129, RZ, RZ, R75 ;  /* 0x000000ffff817224 */ /* 0x008fe200078e004b */
[--C-:B------:R-:W-:Y:S01]  /*5980*/  SHF.R.U64 R40, R40, 0x10, R41.reuse ;  /* 0x0000001028287819 */ /* 0x100fe20000001229 */
[----:B------:R-:W-:Y:S01]  /*5990*/  HADD2.F32 R130, -RZ, R127.H1_H1 ;  /* 0x3000007fff827230 */ /* 0x000fe20000004100 */
[----:B------:R-:W-:Y:S01]  /*59a0*/  SHF.R.U32.HI R132, RZ, 0x10, R41 ;  /* 0x00000010ff847819 */ /* 0x000fe20000011629 */
[----:B------:R-:W-:Y:S01]  /*59b0*/  HADD2.F32 R75, -RZ, R73.H0_H0 ;  /* 0x20000049ff4b7230 */ /* 0x000fe20000004100 */
[----:B------:R-:W-:Y:S01]  /*59c0*/  SHF.R.U64 R44, R44, 0x10, R45 ;  /* 0x000000102c2c7819 */ /* 0x000fe2000000122d */
[----:B--2---:R-:W-:Y:S01]  /*59d0*/  IMAD.MOV.U32 R45, RZ, RZ, R15 ;  /* 0x000000ffff2d7224 */ /* 0x004fe200078e000f */
[----:B------:R-:W-:Y:S01]  /*59e0*/  SHF.R.U64 R41, R42, 0x10, R43 ;  /* 0x000000102a297819 */ /* 0x000fe2000000122b */
[----:B------:R-:W-:Y:S01]  /*59f0*/  HADD2.F32 R15, -RZ, R13.H0_H0 ;  /* 0x2000000dff0f7230 */ /* 0x000fe20000004100 */
[--C-:B------:R-:W-:Y:S01]  /*5a00*/  SHF.R.U64 R42, R46, 0x10, R47.reuse ;  /* 0x000000102e2a7819 */ /* 0x100fe2000000122f */
[----:B------:R-:W-:Y:S01]  /*5a10*/  HADD2.F32 R131, -RZ, R131.H0_H0 ;  /* 0x20000083ff837230 */ /* 0x000fe20000004100 */
[----:B------:R-:W-:Y:S01]  /*5a20*/  SHF.R.U32.HI R47, RZ, 0x10, R47 ;  /* 0x00000010ff2f7819 */ /* 0x000fe2000001162f */
[----:B------:R-:W-:Y:S01]  /*5a30*/  HADD2.F32 R46, -RZ, R13.H1_H1 ;  /* 0x3000000dff2e7230 */ /* 0x000fe20000004100 */
[----:B------:R-:W-:Y:S01]  /*5a40*/  SHF.R.U32.HI R43, RZ, 0x10, R43 ;  /* 0x00000010ff2b7819 */ /* 0x000fe2000001162b */
[----:B------:R-:W-:-:S02]  /*5a50*/  HADD2.F32 R128, -RZ, R127.H0_H0 ;  /* 0x2000007fff807230 */ /* 0x000fc40000004100 */
[----:B------:R-:W-:Y:S02]  /*5a60*/  HADD2.F32 R73, -RZ, R73.H1_H1 ;  /* 0x30000049ff497230 */ /* 0x000fe40000004100 */
[-C--:B------:R-:W-:Y:S01]  /*5a70*/  FMUL.FTZ R134, R46, R131.reuse ;  /* 0x000000832e867220 */ /* 0x080fe20000410000 */
[----:B------:R-:W-:Y:S02]  /*5a80*/  HADD2.F32 R127, -RZ, R132.H0_H0 ;  /* 0x20000084ff7f7230 */ /* 0x000fe40000004100 */
[-C--:B------:R-:W-:Y:S01]  /*5a90*/  FMUL.FTZ R132, R75, R130.reuse ;  /* 0x000000824b847220 */ /* 0x080fe20000410000 */
[----:B------:R-:W-:Y:S01]  /*5aa0*/  FMUL.FTZ R130, R15, R130 ;  /* 0x000000820f827220 */ /* 0x000fe20000410000 */
[----:B------:R-:W-:Y:S01]  /*5ab0*/  FMUL.FTZ R133, R73, R131 ;  /* 0x0000008349857220 */ /* 0x000fe20000410000 */
[----:B------:R-:W-:Y:S02]  /*5ac0*/  HADD2.F32 R41, -RZ, R41.H0_H0 ;  /* 0x20000029ff297230 */ /* 0x000fe40000004100 */
[-C--:B------:R-:W-:Y:S01]  /*5ad0*/  FFMA.FTZ R13, R15, R128.reuse, -R132 ;  /* 0x000000800f0d7223 */ /* 0x080fe20000010884 */
[----:B------:R-:W-:Y:S01]  /*5ae0*/  FFMA.FTZ R15, R75, R128, R130 ;  /* 0x000000804b0f7223 */ /* 0x000fe20000010082 */
[----:B------:R-:W-:Y:S01]  /*5af0*/  FFMA.FTZ R128, R73, R127, R134 ;  /* 0x0000007f49807223 */ /* 0x000fe20000010086 */
[----:B------:R-:W-:-:S02]  /*5b00*/  HADD2.F32 R132, -RZ, R126.H1_H1 ;  /* 0x3000007eff847230 */ /* 0x000fc40000004100 */
[----:B------:R-:W-:Y:S01]  /*5b10*/  FFMA.FTZ R46, R46, R127, -R133 ;  /* 0x0000007f2e2e7223 */ /* 0x000fe20000010885 */
[----:B------:R-:W-:Y:S02]  /*5b20*/  HADD2.F32 R75, -RZ, R129.H0_H0 ;  /* 0x20000081ff4b7230 */ /* 0x000fe40000004100 */
[----:B------:R-:W-:Y:S01]  /*5b30*/  HADD2.F32 R130, -RZ, R126.H0_H0 ;  /* 0x2000007eff827230 */ /* 0x000fe20000004100 */
[----:B------:R-:W-:Y:S01]  /*5b40*/  F2FP.F16.F32.PACK_AB R15, R128, R15 ;  /* 0x0000000f800f723e */ /* 0x000fe200000000ff */
[----:B------:R-:W-:Y:S02]  /*5b50*/  HADD2.F32 R73, -RZ, R45.H0_H0 ;  /* 0x2000002dff497230 */ /* 0x000fe40000004100 */
[----:B------:R-:W-:Y:S01]  /*5b60*/  FMUL.FTZ R134, R75, R132 ;  /* 0x000000844b867220 */ /* 0x000fe20000410000 */
[----:B------:R-:W-:Y:S01]  /*5b70*/  HADD2.F32 R129, -RZ, R129.H1_H1 ;  /* 0x30000081ff817230 */ /* 0x000fe20000004100 */
[----:B------:R-:W-:Y:S01]  /*5b80*/  F2FP.F16.F32.PACK_AB R13, R46, R13 ;  /* 0x0000000d2e0d723e */ /* 0x000fe200000000ff */
[----:B------:R-:W-:-:S02]  /*5b90*/  HADD2.F32 R127, -RZ, R47.H0_H0 ;  /* 0x2000002fff7f7230 */ /* 0x000fc40000004100 */
[----:B------:R-:W-:Y:S01]  /*5ba0*/  FMUL.FTZ R132, R73, R132 ;  /* 0x0000008449847220 */ /* 0x000fe20000410000 */
[----:B------:R-:W-:Y:S02]  /*5bb0*/  HADD2.F32 R126, -RZ, R45.H1_H1 ;  /* 0x3000002dff7e7230 */ /* 0x000fe40000004100 */
        /* <DEDUP_REMOVED lines=8> */
[----:B------:R-:W-:Y:S02]  /*5c40*/  HADD2.F32 R127, -RZ, R44.H0_H0 ;  /* 0x2000002cff7f7230 */ /* 0x000fe40000004100 */
[----:B------:R-:W-:Y:S01]  /*5c50*/  HADD2.F32 R125, -RZ, R125.H1_H1 ;  /* 0x3000007dff7d7230 */ /* 0x000fe20000004100 */
[----:B------:R-:W-:Y:S01]  /*5c60*/  F2FP.F16.F32.PACK_AB R43, R126, R43 ;  /* 0x0000002b7e2b723e */ /* 0x000fe200000000ff */
[----:B------:R-:W-:Y:S02]  /*5c70*/  HADD2.F32 R47, -RZ, R72.H0_H0 ;  /* 0x20000048ff2f7230 */ /* 0x000fe40000004100 */
[----:B------:R-:W-:Y:S02]  /*5c80*/  HADD2.F32 R44, -RZ, R12.H0_H0 ;  /* 0x2000000cff2c7230 */ /* 0x000fe40000004100 */
[----:B------:R-:W-:Y:S02]  /*5c90*/  HADD2.F32 R72, -RZ, R72.H1_H1 ;  /* 0x30000048ff487230 */ /* 0x000fe40000004100 */
[----:B------:R-:W-:Y:S01]  /*5ca0*/  FMUL.FTZ R129, R47, R125 ;  /* 0x0000007d2f817220 */ /* 0x000fe20000410000 */
[----:B------:R-:W-:-:S02]  /*5cb0*/  HADD2.F32 R12, -RZ, R12.H1_H1 ;  /* 0x3000000cff0c7230 */ /* 0x000fc40000004100 */
[----:B------:R-:W-:Y:S02]  /*5cc0*/  HADD2.F32 R75, -RZ, R40.H0_H0 ;  /* 0x20000028ff4b7230 */ /* 0x000fe40000004100 */
[----:B------:R-:W-:Y:S01]  /*5cd0*/  FMUL.FTZ R40, R44, R125 ;  /* 0x0000007d2c287220 */ /* 0x000fe20000410000 */
[-C--:B------:R-:W-:Y:S01]  /*5ce0*/  FMUL.FTZ R125, R72, R127.reuse ;  /* 0x0000007f487d7220 */ /* 0x080fe20000410000 */
[----:B------:R-:W-:Y:S01]  /*5cf0*/  FMUL.FTZ R127, R12, R127 ;  /* 0x0000007f0c7f7220 */ /* 0x000fe20000410000 */
[-C--:B------:R-:W-:Y:S01]  /*5d00*/  FFMA.FTZ R129, R44, R73.reuse, -R129 ;  /* 0x000000492c817223 */ /* 0x080fe20000010881 */
[----:B------:R-:W-:Y:S01]  /*5d10*/  FFMA.FTZ R44, R47, R73, R40 ;  /* 0x000000492f2c7223 */ /* 0x000fe20000010028 */
[-C--:B------:R-:W-:Y:S01]  /*5d20*/  FFMA.FTZ R132, R12, R75.reuse, -R125 ;  /* 0x0000004b0c847223 */ /* 0x080fe2000001087d */
[----:B------:R-:W-:Y:S01]  /*5d30*/  FFMA.FTZ R127, R72, R75, R127 ;  /* 0x0000004b487f7223 */ /* 0x000fe2000001007f */
[----:B------:R-:W-:Y:S02]  /*5d40*/  HADD2.F32 R40, -RZ, R74.H0_H0 ;  /* 0x2000004aff287230 */ /* 0x000fe40000004100 */
[----:B------:R-:W-:-:S02]  /*5d50*/  HADD2.F32 R73, -RZ, R124.H1_H1 ;  /* 0x3000007cff497230 */ /* 0x000fc40000004100 */
[----:B------:R-:W-:Y:S01]  /*5d60*/  HADD2.F32 R75, -RZ, R42.H0_H0 ;  /* 0x2000002aff4b7230 */ /* 0x000fe20000004100 */
[----:B------:R-:W-:Y:S01]  /*5d70*/  F2FP.F16.F32.PACK_AB R72, R127, R44 ;  /* 0x0000002c7f48723e */ /* 0x000fe200000000ff */
[----:B------:R-:W-:Y:S02]  /*5d80*/  HADD2.F32 R12, -RZ, R14.H0_H0 ;  /* 0x2000000eff0c7230 */ /* 0x000fe40000004100 */
[-C--:B------:R-:W-:Y:S01]  /*5d90*/  FMUL.FTZ R125, R40, R73.reuse ;  /* 0x00000049287d7220 */ /* 0x080fe20000410000 */
[----:B------:R-:W-:Y:S02]  /*5da0*/  HADD2.F32 R74, -RZ, R74.H1_H1 ;  /* 0x3000004aff4a7230 */ /* 0x000fe40000004100 */
[----:B------:R-:W-:Y:S02]  /*5db0*/  HADD2.F32 R14, -RZ, R14.H1_H1 ;  /* 0x3000000eff0e7230 */ /* 0x000fe40000004100 */
[----:B------:R-:W-:Y:S01]  /*5dc0*/  FMUL.FTZ R73, R12, R73 ;  /* 0x000000490c497220 */ /* 0x000fe20000410000 */
[----:B------:R-:W-:-:S02]  /*5dd0*/  HADD2.F32 R47, -RZ, R124.H0_H0 ;  /* 0x2000007cff2f7230 */ /* 0x000fc40000004100 */
[-C--:B------:R-:W-:Y:S01]  /*5de0*/  FMUL.FTZ R131, R74, R75.reuse ;  /* 0x0000004b4a837220 */ /* 0x080fe20000410000 */
[----:B------:R-:W-:Y:S02]  /*5df0*/  FMUL.FTZ R75, R14, R75 ;  /* 0x0000004b0e4b7220 */ /* 0x000fe40000410000 */
[-C--:B------:R-:W-:Y:S01]  /*5e00*/  FFMA.FTZ R73, R40, R47.reuse, R73 ;  /* 0x0000002f28497223 */ /* 0x080fe20000010049 */
[----:B------:R-:W-:Y:S01]  /*5e10*/  FFMA.FTZ R125, R12, R47, -R125 ;  /* 0x0000002f0c7d7223 */ /* 0x000fe2000001087d */
[-C--:B------:R-:W-:Y:S01]  /*5e20*/  FFMA.FTZ R74, R74, R41.reuse, R75 ;  /* 0x000000294a4a7223 */ /* 0x080fe2000001004b */
[----:B------:R-:W-:Y:S01]  /*5e30*/  FFMA.FTZ R14, R14, R41, -R131 ;  /* 0x000000290e0e7223 */ /* 0x000fe20000010883 */
[----:B------:R-:W-:Y:S02]  /*5e40*/  F2FP.F16.F32.PACK_AB R75, R130, R45 ;  /* 0x0000002d824b723e */ /* 0x000fe400000000ff */
[----:B------:R-:W-:Y:S02]  /*5e50*/  F2FP.F16.F32.PACK_AB R12, R132, R129 ;  /* 0x00000081840c723e */ /* 0x000fe400000000ff */
[----:B------:R-:W-:-:S02]  /*5e60*/  F2FP.F16.F32.PACK_AB R74, R74, R73 ;  /* 0x000000494a4a723e */ /* 0x000fc400000000ff */
[----:B------:R-:W-:Y:S01]  /*5e70*/  MOV R73, R15 ;  /* 0x0000000f00497202 */ /* 0x000fe20000000f00 */
[----:B------:R-:W-:Y:S01]  /*5e80*/  IMAD.MOV.U32 R15, RZ, RZ, R43 ;  /* 0x000000ffff0f7224 */ /* 0x000fe200078e002b */
[----:B------:R-:W-:-:S07]  /*5e90*/  F2FP.F16.F32.PACK_AB R14, R14, R125 ;  /* 0x0000007d0e0e723e */ /* 0x000fce00000000ff */
.L_x_7029:
[----:B------:R-:W-:Y:S05]  /*5ea0*/  BSYNC B2 ;  /* 0x0000000000027941 */ /* 0x000fea0003800000 */
.L_x_7028:
[----:B------:R-:W-:Y:S01]  /*5eb0*/  ISETP.GE.AND P4, PT, R11, R110, PT ;  /* 0x0000006e0b00720c */ /* 0x000fe20003f86270 */
[----:B--2---:R4:W-:-:S12]  /*5ec0*/  ST.E.128 desc[UR42][R104.64], R12 ;  /* 0x0000000c68007985 */ /* 0x0049d8000c101d2a */
[----:B------:R-:W-:-:S05]  /*5ed0*/  @!P4 IMAD.WIDE R106, R11, 0x2, R106 ;  /* 0x000000020b6ac825 */ /* 0x000fca00078e026a */
[----:B---3--:R4:W-:Y:S02]  /*5ee0*/  @!P4 ST.E.128 desc[UR42][R106.64], R72 ;  /* 0x000000486a00c985 */ /* 0x0089e4000c101d2a */
.L_x_7027:
[----:B------:R-:W-:Y:S05]  /*5ef0*/  BSYNC B1 ;  /* 0x0000000000017941 */ /* 0x000fea0003800000 */
.L_x_7026:
[----:B------:R-:W-:-:S03]  /*5f00*/  UMOV UR4, 0xffffffff ;  /* 0xffffffff00047882 */ /* 0x000fc60000000000 */
[----:B------:R-:W-:Y:S05]  /*5f10*/  BRA.DIV UR4, `(.L_x_7030) ;  /* 0x0000016e04887947 */ /* 0x000fea000b800000 */
[----:B------:R0:W0:Y:S04]  /*5f20*/  SHFL.IDX PT, R47, R108, 0x1, 0x181f ;  /* 0x00381f006c2f7f89 */ /* 0x00002800000e0000 */
[----:B------:R0:W0:Y:S02]  /*5f30*/  SHFL.IDX PT, R46, R109, 0x1, 0x181f ;  /* 0x00381f006d2e7f89 */ /* 0x00002400000e0000 */
.L_x_7315:
[----:B------:R-:W-:Y:S01]  /*5f40*/  VIADD R11, R153, 0x20 ;  /* 0x00000020990b7836 */ /* 0x000fe20000000000 */
[----:B------:R-:W-:Y:S04]  /*5f50*/  BSSY B1, `(.L_x_7031) ;  /* 0x0000076000017945 */ /* 0x000fe80003800000 */
[----:B------:R-:W-:-:S13]  /*5f60*/  ISETP.GE.OR P4, PT, R11, R98, P1 ;  /* 0x000000620b00720c */ /* 0x000fda0000f86670 */
[----:B------:R-:W-:Y:S05]  /*5f70*/  @P4 BRA `(.L_x_7032) ;  /* 0x0000000400cc4947 */ /* 0x000fea0003800000 */
[----:B------:R-:W-:Y:S01]  /*5f80*/  SEL R11, R37, R112, !P0 ;  /* 0x00000070250b7207 */ /* 0x000fe20004000000 */
[----:B------:R-:W-:Y:S01]  /*5f90*/  BSSY B2, `(.L_x_7033) ;  /* 0x000006d000027945 */ /* 0x000fe20003800000 */
[----:B----4-:R-:W-:Y:S02]  /*5fa0*/  SHF.R.U32.HI R14, RZ, 0x3, R193 ;  /* 0x00000003ff0e7819 */ /* 0x010fe400000116c1 */
[----:B------:R-:W-:Y:S02]  /*5fb0*/  SHF.R.S32.HI R12, RZ, 0x1f, R11 ;  /* 0x0000001fff0c7819 */ /* 0x000fe4000001140b */
[C---:B0-----:R-:W-:Y:S02]  /*5fc0*/  LEA R44, P4, R77.reuse, R46, 0x1 ;  /* 0x0000002e4d2c7211 */ /* 0x041fe400078808ff */
[----:B------:R-:W-:Y:S02]  /*5fd0*/  LEA.HI R12, R12, R11, RZ, 0x4 ;  /* 0x0000000b0c0c7211 */ /* 0x000fe400078f20ff */
[----:B------:R-:W-:-:S02]  /*5fe0*/  LEA.HI.X R45, R77, R47, R81, 0x1, P4 ;  /* 0x0000002f4d2d7211 */ /* 0x000fc400020f0c51 */
[----:B------:R-:W-:-:S04]  /*5ff0*/  LEA.HI.SX32 R12, R12, R79, 0x1c ;  /* 0x0000004f0c0c7211 */ /* 0x000fc800078fe2ff */
[----:B------:R-:W-:Y:S02]  /*6000*/  SHF.R.S32.HI R13, RZ, 0x1f, R12 ;  /* 0x0000001fff0d7819 */ /* 0x000fe4000001140c */
[----:B------:R-:W-:Y:S02]  /*6010*/  SHF.L.U32 R11, R12, 0x3, RZ ;  /* 0x000000030c0b7819 */ /* 0x000fe400000006ff */
[----:B------:R-:W-:Y:S02]  /*6020*/  LEA.HI R13, R13, R12, RZ, 0x3 ;  /* 0x0000000c0d0d7211 */ /* 0x000fe400078f18ff */
[----:B------:R-:W-:-:S03]  /*6030*/  LOP3.LUT R12, R193, 0x38, R11, 0xf8, !PT ;  /* 0x00000038c10c7812 */ /* 0x000fc600078ef80b */
[----:B------:R-:W-:Y:S01]  /*6040*/  IMAD.SHL.U32 R13, R13, 0x400, RZ ;  /* 0x000004000d0d7824 */ /* 0x000fe200078e00ff */
[----:B------:R-:W-:-:S04]  /*6050*/  LOP3.LUT R12, R12, R14, RZ, 0x3c, !PT ;  /* 0x0000000e0c0c7212 */ /* 0x000fc800078e3cff */
[----:B------:R-:W-:-:S04]  /*6060*/  LOP3.LUT R13, R13, 0x7fffe000, RZ, 0xc0, !PT ;  /* 0x7fffe0000d0d7812 */ /* 0x000fc800078ec0ff */
[----:B------:R-:W-:Y:S01]  /*6070*/  IADD3 R12, R12, R13, R199 ;  /* 0x0000000d0c0c7210 */ /* 0x000fe20007ffe0c7 */
[----:B------:R-:W-:-:S03]  /*6080*/  IMAD R13, R155, 0x4000, R4 ;  /* 0x000040009b0d7824 */ /* 0x000fc600078e0204 */
[----:B------:R-:W-:Y:S01]  /*6090*/  LEA R15, R155, R12, 0xe ;  /* 0x0000000c9b0f7211 */ /* 0x000fe200078e70ff */
[----:B------:R-:W-:-:S04]  /*60a0*/  IMAD R13, R13, 0x2, R156 ;  /* 0x000000020d0d7824 */ /* 0x000fc800078e029c */
[----:B------:R-:W-:Y:S02]  /*60b0*/  IMAD R40, R15, 0x2, R156 ;  /* 0x000000020f287824 */ /* 0x000fe400078e029c */
[----:B------:R-:W0:Y:S04]  /*60c0*/  LDS.128 R12, [R13+0x18400] ;  /* 0x018400000d0c7984 */ /* 0x000e280000000c00 */
[----:B------:R-:W4:Y:S01]  /*60d0*/  LDS.128 R40, [R40+0x18400] ;  /* 0x0184000028287984 */ /* 0x000f220000000c00 */
[----:B------:R-:W-:Y:S05]  /*60e0*/  @P3 BRA `(.L_x_7034) ;  /* 0x00000004005c3947 */ /* 0x000fea0003800000 */
[----:B------:R-:W-:Y:S02]  /*60f0*/  SHF.R.U64 R72, R48, 0x10, R49 ;  /* 0x0000001030487819 */ /* 0x000fe40000001231 */
[----:B------:R-:W-:Y:S02]  /*6100*/  SHF.R.U64 R48, R50, 0x10, R51 ;  /* 0x0000001032307819 */ /* 0x000fe40000001233 */
[----:B0-----:R-:W-:Y:S01]  /*6110*/  MOV R50, R12 ;  /* 0x0000000c00327202 */ /* 0x001fe20000000f00 */
[----:B----4-:R-:W-:Y:S01]  /*6120*/  IMAD.MOV.U32 R12, RZ, RZ, R41 ;  /* 0x000000ffff0c7224 */ /* 0x010fe200078e0029 */
[----:B------:R-:W-:Y:S01]  /*6130*/  SHF.R.U32.HI R74, RZ, 0x10, R53 ;  /* 0x00000010ff4a7819 */ /* 0x000fe20000011635 */
[----:B------:R-:W-:Y:S01]  /*6140*/  HADD2.F32 R72, -RZ, R72.H0_H0 ;  /* 0x20000048ff487230 */ /* 0x000fe20000004100 */
[----:B------:R-:W-:Y:S02]  /*6150*/  SHF.R.U32.HI R73, RZ, 0x10, R49 ;  /* 0x00000010ff497819 */ /* 0x000fe40000011631 */
[----:B------:R-:W-:Y:S01]  /*6160*/  SHF.R.U64 R52, R52, 0x10, R53 ;  /* 0x0000001034347819 */ /* 0x000fe20000001235 */
[----:B------:R-:W-:Y:S01]  /*6170*/  IMAD.MOV.U32 R53, RZ, RZ, R43 ;  /* 0x000000ffff357224 */ /* 0x000fe200078e002b */
[----:B------:R-:W-:Y:S01]  /*6180*/  SHF.R.U32.HI R105, RZ, 0x10, R51 ;  /* 0x00000010ff697819 */ /* 0x000fe20000011633 */
[----:B------:R-:W-:Y:S01]  /*6190*/  IMAD.MOV.U32 R51, RZ, RZ, R40 ;  /* 0x000000ffff337224 */ /* 0x000fe200078e0028 */
[--C-:B------:R-:W-:Y:S01]  /*61a0*/  SHF.R.U64 R49, R54, 0x10, R55.reuse ;  /* 0x0000001036317819 */ /* 0x100fe20000001237 */
[----:B------:R-:W-:Y:S01]  /*61b0*/  HADD2.F32 R40, -RZ, R12.H0_H0 ;  /* 0x2000000cff287230 */ /* 0x000fe20000004100 */
[----:B------:R-:W-:Y:S01]  /*61c0*/  SHF.R.U32.HI R75, RZ, 0x10, R55 ;  /* 0x00000010ff4b7819 */ /* 0x000fe20000011637 */
[--C-:B------:R-:W-:Y:S01]  /*61d0*/  HADD2.F32 R55, -RZ, R123.reuse.H0_H0 ;  /* 0x2000007bff377230 */ /* 0x100fe20000004100 */
[----:B------:R-:W-:Y:S01]  /*61e0*/  MOV R41, R15 ;  /* 0x0000000f00297202 */ /* 0x000fe20000000f00 */
[----:B------:R-:W-:-:S02]  /*61f0*/  HADD2.F32 R123, -RZ, R123.H1_H1 ;  /* 0x3000007bff7b7230 */ /* 0x000fc40000004100 */
[----:B------:R-:W-:Y:S02]  /*6200*/  HADD2.F32 R43, -RZ, R12.H1_H1 ;  /* 0x3000000cff2b7230 */ /* 0x000fe40000004100 */
[--C-:B------:R-:W-:Y:S02]  /*6210*/  HADD2.F32 R12, -RZ, R13.reuse.H0_H0 ;  /* 0x2000000dff0c7230 */ /* 0x100fe40000004100 */
[----:B------:R-:W-:Y:S02]  /*6220*/  HADD2.F32 R74, -RZ, R74.H0_H0 ;  /* 0x2000004aff4a7230 */ /* 0x000fe40000004100 */
[----:B------:R-:W-:Y:S02]  /*6230*/  HADD2.F32 R15, -RZ, R13.H1_H1 ;  /* 0x3000000dff0f7230 */ /* 0x000fe40000004100 */
[-C--:B------:R-:W-:Y:S01]  /*6240*/  FMUL.FTZ R13, R40, R123.reuse ;  /* 0x0000007b280d7220 */ /* 0x080fe20000410000 */
[----:B------:R-:W-:Y:S02]  /*6250*/  HADD2.F32 R54, -RZ, R73.H0_H0 ;  /* 0x20000049ff367230 */ /* 0x000fe40000004100 */
[C---:B------:R-:W-:Y:S01]  /*6260*/  FMUL.FTZ R123, R12.reuse, R123 ;  /* 0x0000007b0c7b7220 */ /* 0x040fe20000410000 */
[-C--:B------:R-:W-:Y:S01]  /*6270*/  FMUL.FTZ R104, R43, R74.reuse ;  /* 0x0000004a2b687220 */ /* 0x080fe20000410000 */
[C---:B------:R-:W-:Y:S01]  /*6280*/  FMUL.FTZ R74, R15.reuse, R74 ;  /* 0x0000004a0f4a7220 */ /* 0x040fe20000410000 */
[-C--:B------:R-:W-:Y:S01]  /*6290*/  FFMA.FTZ R12, R12, R55.reuse, -R13 ;  /* 0x000000370c0c7223 */ /* 0x080fe2000001080d */
[----:B------:R-:W-:Y:S01]  /*62a0*/  FFMA.FTZ R13, R40, R55, R123 ;  /* 0x00000037280d7223 */ /* 0x000fe2000001007b */
[-C--:B------:R-:W-:Y:S01]  /*62b0*/  FFMA.FTZ R15, R15, R54.reuse, -R104 ;  /* 0x000000360f0f7223 */ /* 0x080fe20000010868 */
[----:B------:R-:W-:Y:S01]  /*62c0*/  FFMA.FTZ R40, R43, R54, R74 ;  /* 0x000000362b287223 */ /* 0x000fe2000001004a */
[----:B------:R-:W-:-:S02]  /*62d0*/  HADD2.F32 R73, -RZ, R122.H1_H1 ;  /* 0x3000007aff497230 */ /* 0x000fc40000004100 */
[--C-:B------:R-:W-:Y:S01]  /*62e0*/  HADD2.F32 R54, -RZ, R53.reuse.H0_H0 ;  /* 0x20000035ff367230 */ /* 0x100fe20000004100 */
[----:B------:R-:W-:Y:S01]  /*62f0*/  F2FP.F16.F32.PACK_AB R15, R15, R12 ;  /* 0x0000000c0f0f723e */ /* 0x000fe200000000ff */
[----:B------:R-:W-:Y:S02]  /*6300*/  HADD2.F32 R53, -RZ, R53.H1_H1 ;  /* 0x30000035ff357230 */ /* 0x000fe40000004100 */
[----:B------:R-:W-:Y:S02]  /*6310*/  HADD2.F32 R104, -RZ, R75.H0_H0 ;  /* 0x2000004bff687230 */ /* 0x000fe40000004100 */
[----:B---3--:R-:W-:Y:S01]  /*6320*/  FMUL.FTZ R106, R54, R73 ;  /* 0x00000049366a7220 */ /* 0x008fe20000410000 */
[----:B------:R-:W-:Y:S02]  /*6330*/  HADD2.F32 R55, -RZ, R120.H1_H1 ;  /* 0x30000078ff377230 */ /* 0x000fe40000004100 */
[--C-:B------:R-:W-:Y:S02]  /*6340*/  HADD2.F32 R43, -RZ, R41.reuse.H0_H0 ;  /* 0x20000029ff2b7230 */ /* 0x100fe40000004100 */
[----:B------:R-:W-:Y:S01]  /*6350*/  FMUL.FTZ R124, R53, R104 ;  /* 0x00000068357c7220 */ /* 0x000fe20000410000 */
[----:B------:R-:W-:-:S02]  /*6360*/  HADD2.F32 R41, -RZ, R41.H1_H1 ;  /* 0x30000029ff297230 */ /* 0x000fc40000004100 */
[----:B------:R-:W-:Y:S02]  /*6370*/  HADD2.F32 R74, -RZ, R105.H0_H0 ;  /* 0x20000069ff4a7230 */ /* 0x000fe40000004100 */
[C---:B------:R-:W-:Y:S01]  /*6380*/  FMUL.FTZ R73, R43.reuse, R73 ;  /* 0x000000492b497220 */ /* 0x040fe20000410000 */
[-C--:B------:R-:W-:Y:S01]  /*6390*/  FFMA.FTZ R106, R43, R55.reuse, -R106 ;  /* 0x000000372b6a7223 */ /* 0x080fe2000001086a */
[C---:B------:R-:W-:Y:S01]  /*63a0*/  FMUL.FTZ R104, R41.reuse, R104 ;  /* 0x0000006829687220 */ /* 0x040fe20000410000 */
[----:B------:R-:W-:Y:S02]  /*63b0*/  HADD2.F32 R122, -RZ, R122.H0_H0 ;  /* 0x2000007aff7a7230 */ /* 0x000fe40000004100 */
[----:B------:R-:W-:Y:S01]  /*63c0*/  FFMA.FTZ R105, R41, R74, -R124 ;  /* 0x0000004a29697223 */ /* 0x000fe2000001087c */
[----:B------:R-:W-:Y:S02]  /*63d0*/  HADD2.F32 R43, -RZ, R51.H0_H0 ;  /* 0x20000033ff2b7230 */ /* 0x000fe40000004100 */
[----:B------:R-:W-:Y:S01]  /*63e0*/  FFMA.FTZ R75, R54, R55, R73 ;  /* 0x00000037364b7223 */ /* 0x000fe20000010049 */
[----:B------:R-:W-:-:S02]  /*63f0*/  HADD2.F32 R52, -RZ, R52.H0_H0 ;  /* 0x20000034ff347230 */ /* 0x000fc40000004100 */
[----:B------:R-:W-:Y:S01]  /*6400*/  FFMA.FTZ R104, R53, R74, R104 ;  /* 0x0000004a35687223 */ /* 0x000fe20000010068 */
[--C-:B------:R-:W-:Y:S02]  /*6410*/  HADD2.F32 R41, -RZ, R50.reuse.H0_H0 ;  /* 0x20000032ff297230 */ /* 0x100fe40000004100 */
[----:B------:R-:W-:Y:S01]  /*6420*/  FMUL.FTZ R54, R43, R122 ;  /* 0x0000007a2b367220 */ /* 0x000fe20000410000 */
[----:B------:R-:W-:Y:S01]  /*6430*/  HADD2.F32 R51, -RZ, R51.H1_H1 ;  /* 0x30000033ff337230 */ /* 0x000fe20000004100 */
[----:B------:R-:W-:Y:S01]  /*6440*/  F2FP.F16.F32.PACK_AB R105, R105, R106 ;  /* 0x0000006a6969723e */ /* 0x000fe200000000ff */
[----:B------:R-:W-:Y:S02]  /*6450*/  HADD2.F32 R50, -RZ, R50.H1_H1 ;  /* 0x30000032ff327230 */ /* 0x000fe40000004100 */
[----:B------:R-:W-:Y:S01]  /*6460*/  FMUL.FTZ R122, R41, R122 ;  /* 0x0000007a297a7220 */ /* 0x000fe20000410000 */
[----:B------:R-:W-:Y:S02]  /*6470*/  HADD2.F32 R120, -RZ, R120.H0_H0 ;  /* 0x20000078ff787230 */ /* 0x000fe40000004100 */
[-C--:B------:R-:W-:Y:S01]  /*6480*/  FMUL.FTZ R53, R51, R52.reuse ;  /* 0x0000003433357220 */ /* 0x080fe20000410000 */
[----:B------:R-:W-:-:S02]  /*6490*/  FMUL.FTZ R52, R50, R52 ;  /* 0x0000003432347220 */ /* 0x000fc40000410000 */
[-C--:B------:R-:W-:Y:S01]  /*64a0*/  FFMA.FTZ R122, R43, R120.reuse, R122 ;  /* 0x000000782b7a7223 */ /* 0x080fe2000001007a */
[----:B------:R-:W-:Y:S01]  /*64b0*/  FFMA.FTZ R54, R41, R120, -R54 ;  /* 0x0000007829367223 */ /* 0x000fe20000010836 */
[-C--:B------:R-:W-:Y:S01]  /*64c0*/  FFMA.FTZ R55, R51, R72.reuse, R52 ;  /* 0x0000004833377223 */ /* 0x080fe20000010034 */
[----:B------:R-:W-:Y:S02]  /*64d0*/  HADD2.F32 R43, -RZ, R42.H0_H0 ;  /* 0x2000002aff2b7230 */ /* 0x000fe40000004100 */
[----:B------:R-:W-:Y:S01]  /*64e0*/  FFMA.FTZ R53, R50, R72, -R53 ;  /* 0x0000004832357223 */ /* 0x000fe20000010835 */
[----:B------:R-:W-:Y:S02]  /*64f0*/  HADD2.F32 R52, -RZ, R121.H1_H1 ;  /* 0x30000079ff347230 */ /* 0x000fe40000004100 */
[----:B------:R-:W-:Y:S02]  /*6500*/  HADD2.F32 R51, -RZ, R49.H0_H0 ;  /* 0x20000031ff337230 */ /* 0x000fe40000004100 */
[----:B------:R-:W-:Y:S01]  /*6510*/  HADD2.F32 R41, -RZ, R14.H0_H0 ;  /* 0x2000000eff297230 */ /* 0x000fe20000004100 */
[----:B------:R-:W-:Y:S01]  /*6520*/  F2FP.F16.F32.PACK_AB R12, R53, R54 ;  /* 0x00000036350c723e */ /* 0x000fe200000000ff */
[----:B------:R-:W-:-:S02]  /*6530*/  HADD2.F32 R42, -RZ, R42.H1_H1 ;  /* 0x3000002aff2a7230 */ /* 0x000fc40000004100 */
[----:B------:R-:W-:Y:S02]  /*6540*/  HADD2.F32 R14, -RZ, R14.H1_H1 ;  /* 0x3000000eff0e7230 */ /* 0x000fe40000004100 */
[----:B------:R-:W-:Y:S02]  /*6550*/  HADD2.F32 R49, -RZ, R48.H0_H0 ;  /* 0x20000030ff317230 */ /* 0x000fe40000004100 */
[-C--:B------:R-:W-:Y:S01]  /*6560*/  FMUL.FTZ R48, R43, R52.reuse ;  /* 0x000000342b307220 */ /* 0x080fe20000410000 */
[----:B------:R-:W-:Y:S02]  /*6570*/  HADD2.F32 R50, -RZ, R121.H0_H0 ;  /* 0x20000079ff327230 */ /* 0x000fe40000004100 */
[-C--:B------:R-:W-:Y:S01]  /*6580*/  FMUL.FTZ R73, R42, R51.reuse ;  /* 0x000000332a497220 */ /* 0x080fe20000410000 */
[C---:B------:R-:W-:Y:S01]  /*6590*/  FMUL.FTZ R52, R41.reuse, R52 ;  /* 0x0000003429347220 */ /* 0x040fe20000410000 */
[----:B------:R-:W-:Y:S01]  /*65a0*/  FMUL.FTZ R51, R14, R51 ;  /* 0x000000330e337220 */ /* 0x000fe20000410000 */
[----:B------:R-:W-:-:S02]  /*65b0*/  FFMA.FTZ R48, R41, R50, -R48 ;  /* 0x0000003229307223 */ /* 0x000fc40000010830 */
[----:B------:R-:W-:Y:S01]  /*65c0*/  FFMA.FTZ R52, R43, R50, R52 ;  /* 0x000000322b347223 */ /* 0x000fe20000010034 */
[-C--:B------:R-:W-:Y:S01]  /*65d0*/  FFMA.FTZ R73, R14, R49.reuse, -R73 ;  /* 0x000000310e497223 */ /* 0x080fe20000010849 */
[----:B------:R-:W-:Y:S01]  /*65e0*/  FFMA.FTZ R51, R42, R49, R51 ;  /* 0x000000312a337223 */ /* 0x000fe20000010033 */
[----:B------:R-:W-:Y:S01]  /*65f0*/  F2FP.F16.F32.PACK_AB R41, R40, R13 ;  /* 0x0000000d2829723e */ /* 0x000fe200000000ff */
[----:B------:R-:W-:Y:S01]  /*6600*/  IMAD.MOV.U32 R13, RZ, RZ, R15 ;  /* 0x000000ffff0d7224 */ /* 0x000fe200078e000f */
[----:B------:R-:W-:Y:S02]  /*6610*/  F2FP.F16.F32.PACK_AB R43, R104, R75 ;  /* 0x0000004b682b723e */ /* 0x000fe400000000ff */
[----:B------:R-:W-:Y:S02]  /*6620*/  F2FP.F16.F32.PACK_AB R40, R55, R122 ;  /* 0x0000007a3728723e */ /* 0x000fe400000000ff */
[----:B------:R-:W-:Y:S02]  /*6630*/  F2FP.F16.F32.PACK_AB R14, R73, R48 ;  /* 0x00000030490e723e */ /* 0x000fe400000000ff */
[----:B------:R-:W-:-:S02]  /*6640*/  F2FP.F16.F32.PACK_AB R42, R51, R52 ;  /* 0x00000034332a723e */ /* 0x000fc400000000ff */
[----:B------:R-:W-:-:S07]  /*6650*/  MOV R15, R105 ;  /* 0x00000069000f7202 */ /* 0x000fce0000000f00 */
.L_x_7034:
[----:B------:R-:W-:Y:S05]  /*6660*/  BSYNC B2 ;  /* 0x0000000000027941 */ /* 0x000fea0003800000 */
.L_x_7033:
[----:B------:R-:W-:Y:S01]  /*6670*/  ISETP.GE.AND P4, PT, R11, R110, PT ;  /* 0x0000006e0b00720c */ /* 0x000fe20003f86270 */
[----:B0-----:R0:W-:-:S12]  /*6680*/  ST.E.128 desc[UR42][R44.64], R12 ;  /* 0x0000000c2c007985 */ /* 0x0011d8000c101d2a */
[----:B------:R-:W-:-:S05]  /*6690*/  @!P4 IMAD.WIDE R46, R11, 0x2, R46 ;  /* 0x000000020b2ec825 */ /* 0x000fca00078e022e */
[----:B----4-:R0:W-:Y:S02]  /*66a0*/  @!P4 ST.E.128 desc[UR42][R46.64], R40 ;  /* 0x000000282e00c985 */ /* 0x0101e4000c101d2a */
.L_x_7032:
[----:B------:R-:W-:Y:S05]  /*66b0*/  BSYNC B1 ;  /* 0x0000000000017941 */ /* 0x000fea0003800000 */
.L_x_7031:
[----:B------:R-:W-:-:S03]  /*66c0*/  UMOV UR4, 0xffffffff ;  /* 0xffffffff00047882 */ /* 0x000fc60000000000 */
[----:B------:R-:W-:Y:S05]  /*66d0*/  BRA.DIV UR4, `(.L_x_7035) ;  /* 0x0000016604e47947 */ /* 0x000fea000b800000 */
[----:B0-----:R0:W0:Y:S04]  /*66e0*/  SHFL.IDX PT, R47, R108, 0x2, 0x181f ;  /* 0x00581f006c2f7f89 */ /* 0x00102800000e0000 */
[----:B------:R0:W0:Y:S02]  /*66f0*/  SHFL.IDX PT, R46, R109, 0x2, 0x181f ;  /* 0x00581f006d2e7f89 */ /* 0x00002400000e0000 */
.L_x_7319:
        /* <DEDUP_REMOVED lines=12> */
[----:B------:R-:W-:Y:S01]  /*67c0*/  SHF.R.S32.HI R13, RZ, 0x1f, R12 ;  /* 0x0000001fff0d7819 */ /* 0x000fe2000001140c */
[----:B------:R-:W-:-:S03]  /*67d0*/  IMAD.SHL.U32 R11, R12, 0x8, RZ ;  /* 0x000000080c0b7824 */ /* 0x000fc600078e00ff */
[----:B------:R-:W-:Y:S02]  /*67e0*/  LEA.HI R13, R13, R12, RZ, 0x3 ;  /* 0x0000000c0d0d7211 */ /* 0x000fe400078f18ff */
[----:B------:R-:W-:Y:S02]  /*67f0*/  LOP3.LUT R12, R192, 0x38, R11, 0xf8, !PT ;  /* 0x00000038c00c7812 */ /* 0x000fe400078ef80b */
[----:B------:R-:W-:Y:S02]  /*6800*/  SHF.L.U32 R14, R13, 0xa, RZ ;  /* 0x0000000a0d0e7819 */ /* 0x000fe400000006ff */
[----:B------:R-:W-:Y:S02]  /*6810*/  LOP3.LUT R13, R12, R15, RZ, 0x3c, !PT ;  /* 0x0000000f0c0d7212 */ /* 0x000fe400078e3cff */
[----:B------:R-:W-:-:S04]  /*6820*/  LOP3.LUT R12, R14, 0x7fffe000, RZ, 0xc0, !PT ;  /* 0x7fffe0000e0c7812 */ /* 0x000fc800078ec0ff */
[----:B------:R-:W-:Y:S01]  /*6830*/  IADD3 R12, R13, R12, R198 ;  /* 0x0000000c0d0c7210 */ /* 0x000fe20007ffe0c6 */
[----:B------:R-:W-:-:S04]  /*6840*/  IMAD R13, R155, 0x4000, R5 ;  /* 0x000040009b0d7824 */ /* 0x000fc800078e0205 */
[----:B------:R-:W-:Y:S01]  /*6850*/  IMAD R15, R155, 0x4000, R12 ;  /* 0x000040009b0f7824 */ /* 0x000fe200078e020c */
[----:B------:R-:W-:-:S03]  /*6860*/  LEA R13, R13, R156, 0x1 ;  /* 0x0000009c0d0d7211 */ /* 0x000fc600078e08ff */
[----:B------:R-:W-:-:S03]  /*6870*/  IMAD R40, R15, 0x2, R156 ;  /* 0x000000020f287824 */ /* 0x000fc600078e029c */
[----:B------:R-:W0:Y:S04]  /*6880*/  LDS.128 R12, [R13+0x18400] ;  /* 0x018400000d0c7984 */ /* 0x000e280000000c00 */
[----:B------:R-:W4:Y:S01]  /*6890*/  LDS.128 R40, [R40+0x18400] ;  /* 0x0184000028287984 */ /* 0x000f220000000c00 */
[----:B------:R-:W-:Y:S05]  /*68a0*/  @P3 BRA `(.L_x_7039) ;  /* 0x0000000400583947 */ /* 0x000fea0003800000 */
[----:B------:R-:W-:Y:S01]  /*68b0*/  SHF.R.U32.HI R54, RZ, 0x10, R61 ;  /* 0x00000010ff367819 */ /* 0x000fe2000001163d */
[----:B----4-:R-:W-:Y:S01]  /*68c0*/  IMAD.MOV.U32 R49, RZ, RZ, R40 ;  /* 0x000000ffff317224 */ /* 0x010fe200078e0028 */
[----:B0-----:R-:W-:Y:S01]  /*68d0*/  MOV R40, R14 ;  /* 0x0000000e00287202 */ /* 0x001fe20000000f00 */
[----:B------:R-:W-:Y:S01]  /*68e0*/  IMAD.MOV.U32 R50, RZ, RZ, R42 ;  /* 0x000000ffff327224 */ /* 0x000fe200078e002a */
[--C-:B------:R-:W-:Y:S01]  /*68f0*/  SHF.R.U32.HI R52, RZ, 0x10, R57.reuse ;  /* 0x00000010ff347819 */ /* 0x100fe20000011639 */
[----:B------:R-:W-:Y:S01]  /*6900*/  HADD2.F32 R53, -RZ, R119.H1_H1 ;  /* 0x30000077ff357230 */ /* 0x000fe20000004100 */
[----:B------:R-:W-:Y:S01]  /*6910*/  SHF.R.U64 R73, R56, 0x10, R57 ;  /* 0x0000001038497819 */ /* 0x000fe20000001239 */
[----:B------:R-:W-:Y:S01]  /*6920*/  HADD2.F32 R42, -RZ, R41.H0_H0 ;  /* 0x20000029ff2a7230 */ /* 0x000fe20000004100 */
[----:B------:R-:W-:Y:S01]  /*6930*/  SHF.R.U64 R72, R60, 0x10, R61 ;  /* 0x000000103c487819 */ /* 0x000fe2000000123d */
[----:B------:R-:W-:Y:S01]  /*6940*/  HADD2.F32 R14, -RZ, R13.H0_H0 ;  /* 0x2000000dff0e7230 */ /* 0x000fe20000004100 */
[----:B------:R-:W-:Y:S01]  /*6950*/  SHF.R.U64 R48, R58, 0x10, R59 ;  /* 0x000000103a307819 */ /* 0x000fe2000000123b */
[----:B------:R-:W-:-:S02]  /*6960*/  HADD2.F32 R41, -RZ, R41.H1_H1 ;  /* 0x30000029ff297230 */ /* 0x000fc40000004100 */
[-C--:B------:R-:W-:Y:S01]  /*6970*/  FMUL.FTZ R55, R42, R53.reuse ;  /* 0x000000352a377220 */ /* 0x080fe20000410000 */
[----:B------:R-:W-:Y:S02]  /*6980*/  HADD2.F32 R54, -RZ, R54.H0_H0 ;  /* 0x20000036ff367230 */ /* 0x000fe40000004100 */
[----:B------:R-:W-:Y:S01]  /*6990*/  FMUL.FTZ R53, R14, R53 ;  /* 0x000000350e357220 */ /* 0x000fe20000410000 */
[----:B------:R-:W-:Y:S01]  /*69a0*/  HADD2.F32 R51, -RZ, R117.H1_H1 ;  /* 0x30000075ff337230 */ /* 0x000fe20000004100 */
[----:B------:R-:W-:Y:S01]  /*69b0*/  SHF.R.U32.HI R58, RZ, 0x10, R59 ;  /* 0x00000010ff3a7819 */ /* 0x000fe2000001163b */
[----:B------:R-:W-:Y:S02]  /*69c0*/  HADD2.F32 R13, -RZ, R13.H1_H1 ;  /* 0x3000000dff0d7230 */ /* 0x000fe40000004100 */
[-C--:B------:R-:W-:Y:S01]  /*69d0*/  FMUL.FTZ R56, R41, R54.reuse ;  /* 0x0000003629387220 */ /* 0x080fe20000410000 */
[----:B------:R-:W-:Y:S01]  /*69e0*/  HADD2.F32 R52, -RZ, R52.H0_H0 ;  /* 0x20000034ff347230 */ /* 0x000fe20000004100 */
[----:B------:R-:W-:Y:S01]  /*69f0*/  SHF.R.U64 R61, R62, 0x10, R63 ;  /* 0x000000103e3d7819 */ /* 0x000fe2000000123f */
[-C--:B------:R-:W-:Y:S01]  /*6a00*/  FFMA.FTZ R55, R14, R51.reuse, -R55 ;  /* 0x000000330e377223 */ /* 0x080fe20000010837 */
[----:B------:R-:W-:Y:S01]  /*6a10*/  FFMA.FTZ R53, R42, R51, R53 ;  /* 0x000000332a357223 */ /* 0x000fe20000010035 */
[----:B------:R-:W-:Y:S01]  /*6a20*/  SHF.R.U32.HI R62, RZ, 0x10, R63 ;  /* 0x00000010ff3e7819 */ /* 0x000fe2000001163f */
[C---:B------:R-:W-:Y:S01]  /*6a30*/  FMUL.FTZ R54, R13.reuse, R54 ;  /* 0x000000360d367220 */ /* 0x040fe20000410000 */
[----:B------:R-:W-:Y:S01]  /*6a40*/  FFMA.FTZ R56, R13, R52, -R56 ;  /* 0x000000340d387223 */ /* 0x000fe20000010838 */
[----:B------:R-:W-:-:S02]  /*6a50*/  HADD2.F32 R51, -RZ, R118.H1_H1 ;  /* 0x30000076ff337230 */ /* 0x000fc40000004100 */
[----:B------:R-:W-:Y:S02]  /*6a60*/  HADD2.F32 R14, -RZ, R43.H0_H0 ;  /* 0x2000002bff0e7230 */ /* 0x000fe40000004100 */
[----:B------:R-:W-:Y:S01]  /*6a70*/  FFMA.FTZ R54, R41, R52, R54 ;  /* 0x0000003429367223 */ /* 0x000fe20000010036 */
[----:B------:R-:W-:Y:S02]  /*6a80*/  HADD2.F32 R13, -RZ, R15.H0_H0 ;  /* 0x2000000fff0d7230 */ /* 0x000fe40000004100 */
[----:B------:R-:W-:Y:S02]  /*6a90*/  HADD2.F32 R42, -RZ, R58.H0_H0 ;  /* 0x2000003aff2a7230 */ /* 0x000fe40000004100 */
[-C--:B------:R-:W-:Y:S01]  /*6aa0*/  FMUL.FTZ R58, R14, R51.reuse ;  /* 0x000000330e3a7220 */ /* 0x080fe20000410000 */
[----:B------:R-:W-:Y:S02]  /*6ab0*/  HADD2.F32 R41, -RZ, R116.H1_H1 ;  /* 0x30000074ff297230 */ /* 0x000fe40000004100 */
[----:B------:R-:W-:Y:S01]  /*6ac0*/  FMUL.FTZ R51, R13, R51 ;  /* 0x000000330d337220 */ /* 0x000fe20000410000 */
[----:B------:R-:W-:Y:S01]  /*6ad0*/  HADD2.F32 R43, -RZ, R43.H1_H1 ;  /* 0x3000002bff2b7230 */ /* 0x000fe20000004100 */
[----:B------:R-:W-:Y:S01]  /*6ae0*/  F2FP.F16.F32.PACK_AB R53, R54, R53 ;  /* 0x000000353635723e */ /* 0x000fe200000000ff */
[----:B------:R-:W-:-:S02]  /*6af0*/  HADD2.F32 R52, -RZ, R62.H0_H0 ;  /* 0x2000003eff347230 */ /* 0x000fc40000004100 */
[-C--:B------:R-:W-:Y:S01]  /*6b00*/  FFMA.FTZ R57, R14, R41.reuse, R51 ;  /* 0x000000290e397223 */ /* 0x080fe20000010033 */
[----:B------:R-:W-:Y:S02]  /*6b10*/  HADD2.F32 R15, -RZ, R15.H1_H1 ;  /* 0x3000000fff0f7230 */ /* 0x000fe40000004100 */
[----:B------:R-:W-:Y:S01]  /*6b20*/  FFMA.FTZ R58, R13, R41, -R58 ;  /* 0x000000290d3a7223 */ /* 0x000fe2000001083a */
[----:B------:R-:W-:Y:S02]  /*6b30*/  HADD2.F32 R119, -RZ, R119.H0_H0 ;  /* 0x20000077ff777230 */ /* 0x000fe40000004100 */
[-C--:B------:R-:W-:Y:S01]  /*6b40*/  FMUL.FTZ R60, R43, R52.reuse ;  /* 0x000000342b3c7220 */ /* 0x080fe20000410000 */
[----:B------:R-:W-:Y:S02]  /*6b50*/  HADD2.F32 R14, -RZ, R49.H0_H0 ;  /* 0x20000031ff0e7230 */ /* 0x000fe40000004100 */
[----:B------:R-:W-:Y:S01]  /*6b60*/  FMUL.FTZ R52, R15, R52 ;  /* 0x000000340f347220 */ /* 0x000fe20000410000 */
[----:B------:R-:W-:-:S02]  /*6b70*/  HADD2.F32 R41, -RZ, R72.H0_H0 ;  /* 0x20000048ff297230 */ /* 0x000fc40000004100 */
[-C--:B------:R-:W-:Y:S01]  /*6b80*/  FFMA.FTZ R59, R15, R42.reuse, -R60 ;  /* 0x0000002a0f3b7223 */ /* 0x080fe2000001083c */
[----:B------:R-:W-:Y:S02]  /*6b90*/  HADD2.F32 R49, -RZ, R49.H1_H1 ;  /* 0x30000031ff317230 */ /* 0x000fe40000004100 */
[----:B------:R-:W-:Y:S01]  /*6ba0*/  FFMA.FTZ R60, R43, R42, R52 ;  /* 0x0000002a2b3c7223 */ /* 0x000fe20000010034 */
[----:B------:R-:W-:Y:S02]  /*6bb0*/  HADD2.F32 R117, -RZ, R117.H0_H0 ;  /* 0x20000075ff757230 */ /* 0x000fe40000004100 */
[----:B------:R-:W-:Y:S01]  /*6bc0*/  FMUL.FTZ R42, R14, R119 ;  /* 0x000000770e2a7220 */ /* 0x000fe20000410000 */
[--C-:B------:R-:W-:Y:S02]  /*6bd0*/  HADD2.F32 R13, -RZ, R12.reuse.H0_H0 ;  /* 0x2000000cff0d7230 */ /* 0x100fe40000004100 */
[----:B------:R-:W-:Y:S01]  /*6be0*/  FMUL.FTZ R43, R49, R41 ;  /* 0x00000029312b7220 */ /* 0x000fe20000410000 */
[----:B------:R-:W-:Y:S01]  /*6bf0*/  HADD2.F32 R12, -RZ, R12.H1_H1 ;  /* 0x3000000cff0c7230 */ /* 0x000fe20000004100 */
[----:B------:R-:W-:Y:S01]  /*6c00*/  F2FP.F16.F32.PACK_AB R57, R60, R57 ;  /* 0x000000393c39723e */ /* 0x000fe200000000ff */
[----:B------:R-:W-:-:S02]  /*6c10*/  HADD2.F32 R15, -RZ, R73.H0_H0 ;  /* 0x20000049ff0f7230 */ /* 0x000fc40000004100 */
[C---:B------:R-:W-:Y:S01]  /*6c20*/  FMUL.FTZ R119, R13.reuse, R119 ;  /* 0x000000770d777220 */ /* 0x040fe20000410000 */
[----:B------:R-:W-:Y:S01]  /*6c30*/  FFMA.FTZ R42, R13, R117, -R42 ;  /* 0x000000750d2a7223 */ /* 0x000fe2000001082a */
[C---:B------:R-:W-:Y:S01]  /*6c40*/  FMUL.FTZ R52, R12.reuse, R41 ;  /* 0x000000290c347220 */ /* 0x040fe20000410000 */
[----:B------:R-:W-:Y:S02]  /*6c50*/  HADD2.F32 R13, -RZ, R50.H0_H0 ;  /* 0x20000032ff0d7230 */ /* 0x000fe40000004100 */
[-C--:B------:R-:W-:Y:S01]  /*6c60*/  FFMA.FTZ R43, R12, R15.reuse, -R43 ;  /* 0x0000000f0c2b7223 */ /* 0x080fe2000001082b */
[----:B------:R-:W-:Y:S02]  /*6c70*/  HADD2.F32 R118, -RZ, R118.H0_H0 ;  /* 0x20000076ff767230 */ /* 0x000fe40000004100 */
[----:B------:R-:W-:Y:S01]  /*6c80*/  FFMA.FTZ R52, R49, R15, R52 ;  /* 0x0000000f31347223 */ /* 0x000fe20000010034 */
[----:B------:R-:W-:Y:S02]  /*6c90*/  HADD2.F32 R41, -RZ, R61.H0_H0 ;  /* 0x2000003dff297230 */ /* 0x000fe40000004100 */
[----:B------:R-:W-:Y:S01]  /*6ca0*/  FFMA.FTZ R119, R14, R117, R119 ;  /* 0x000000750e777223 */ /* 0x000fe20000010077 */
[----:B------:R-:W-:-:S02]  /*6cb0*/  HADD2.F32 R12, -RZ, R40.H0_H0 ;  /* 0x20000028ff0c7230 */ /* 0x000fc40000004100 */
[CC--:B------:R-:W-:Y:S01]  /*6cc0*/  FMUL.FTZ R49, R13.reuse, R118.reuse ;  /* 0x000000760d317220 */ /* 0x0c0fe20000410000 */
[----:B------:R-:W-:Y:S02]  /*6cd0*/  HADD2.F32 R50, -RZ, R50.H1_H1 ;  /* 0x30000032ff327230 */ /* 0x000fe40000004100 */
        /* <DEDUP_REMOVED lines=12> */
[----:B------:R-:W-:Y:S01]  /*6da0*/  IMAD.MOV.U32 R43, RZ, RZ, R57 ;  /* 0x000000ffff2b7224 */ /* 0x000fe200078e0039 */
[----:B------:R-:W-:-:S02]  /*6db0*/  F2FP.F16.F32.PACK_AB R13, R56, R55 ;  /* 0x00000037380d723e */ /* 0x000fc400000000ff */
[----:B------:R-:W-:Y:S01]  /*6dc0*/  F2FP.F16.F32.PACK_AB R14, R40, R49 ;  /* 0x00000031280e723e */ /* 0x000fe200000000ff */
[----:B------:R-:W-:Y:S01]  /*6dd0*/  IMAD.MOV.U32 R40, RZ, RZ, R52 ;  /* 0x000000ffff287224 */ /* 0x000fe200078e0034 */
[----:B------:R-:W-:Y:S02]  /*6de0*/  F2FP.F16.F32.PACK_AB R42, R41, R118 ;  /* 0x00000076292a723e */ /* 0x000fe400000000ff */
[----:B------:R-:W-:Y:S02]  /*6df0*/  F2FP.F16.F32.PACK_AB R15, R59, R58 ;  /* 0x0000003a3b0f723e */ /* 0x000fe400000000ff */
[----:B------:R-:W-:-:S07]  /*6e00*/  MOV R41, R53 ;  /* 0x0000003500297202 */ /* 0x000fce0000000f00 */
.L_x_7039:
[----:B------:R-:W-:Y:S05]  /*6e10*/  BSYNC B2 ;  /* 0x0000000000027941 */ /* 0x000fea0003800000 */
.L_x_7038:
[----:B------:R-:W-:Y:S01]  /*6e20*/  ISETP.GE.AND P4, PT, R11, R110, PT ;  /* 0x0000006e0b00720c */ /* 0x000fe20003f86270 */
[----:B0-----:R0:W-:-:S12]  /*6e30*/  ST.E.128 desc[UR42][R44.64], R12 ;  /* 0x0000000c2c007985 */ /* 0x0011d8000c101d2a */
[----:B------:R-:W-:-:S05]  /*6e40*/  @!P4 IMAD.WIDE R46, R11, 0x2, R46 ;  /* 0x000000020b2ec825 */ /* 0x000fca00078e022e */
[----:B----4-:R0:W-:Y:S02]  /*6e50*/  @!P4 ST.E.128 desc[UR42][R46.64], R40 ;  /* 0x000000282e00c985 */ /* 0x0101e4000c101d2a */
.L_x_7037:
[----:B------:R-:W-:Y:S05]  /*6e60*/  BSYNC B1 ;  /* 0x0000000000017941 */ /* 0x000fea0003800000 */
.L_x_7036:
[----:B------:R-:W-:-:S03]  /*6e70*/  UMOV UR4, 0xffffffff ;  /* 0xffffffff00047882 */ /* 0x000fc60000000000 */
[----:B------:R-:W-:Y:S05]  /*6e80*/  BRA.DIV UR4, `(.L_x_7040) ;  /* 0x0000016204447947 */ /* 0x000fea000b800000 */
[----:B0-----:R-:W0:Y:S04]  /*6e90*/  SHFL.IDX PT, R108, R108, 0x3, 0x181f ;  /* 0x00781f006c6c7f89 */ /* 0x001e2800000e0000 */
[----:B------:R-:W0:Y:S02]  /*6ea0*/  SHFL.IDX PT, R109, R109, 0x3, 0x181f ;  /* 0x00781f006d6d7f89 */ /* 0x000e2400000e0000 */
.L_x_7323:
[----:B------:R-:W-:-:S05]  /*6eb0*/  VIADD R11, R153, 0x60 ;  /* 0x00000060990b7836 */ /* 0x000fca0000000000 */
[----:B------:R-:W-:-:S13]  /*6ec0*/  ISETP.GE.OR P4, PT, R11, R98, P1 ;  /* 0x000000620b00720c */ /* 0x000fda0000f86670 */
[----:B------:R-:W-:Y:S05]  /*6ed0*/  @P4 BRA `(.L_x_7013) ;  /* 0x0000000c007c4947 */ /* 0x000fea0003800000 */
[----:B------:R-:W-:Y:S01]  /*6ee0*/  SEL R112, R37, R112, !P0 ;  /* 0x0000007025707207 */ /* 0x000fe20004000000 */
[----:B------:R-:W-:Y:S01]  /*6ef0*/  BSSY B1, `(.L_x_7041) ;  /* 0x000006c000017945 */ /* 0x000fe20003800000 */
[----:B----4-:R-:W-:Y:S02]  /*6f00*/  SHF.R.U32.HI R14, RZ, 0x3, R159 ;  /* 0x00000003ff0e7819 */ /* 0x010fe4000001169f */
[----:B------:R-:W-:Y:S02]  /*6f10*/  SHF.R.S32.HI R11, RZ, 0x1f, R112 ;  /* 0x0000001fff0b7819 */ /* 0x000fe40000011470 */
[----:B0-----:R-:W-:Y:S02]  /*6f20*/  LEA R44, P4, R77, R109, 0x1 ;  /* 0x0000006d4d2c7211 */ /* 0x001fe400078808ff */
        /* <DEDUP_REMOVED lines=18> */
[----:B------:R-:W-:Y:S01]  /*7050*/  SHF.R.U32.HI R50, RZ, 0x10, R69 ;  /* 0x00000010ff327819 */ /* 0x000fe20000011645 */
[----:B----4-:R-:W-:Y:S01]  /*7060*/  IMAD.MOV.U32 R47, RZ, RZ, R42 ;  /* 0x000000ffff2f7224 */ /* 0x010fe200078e002a */
[----:B------:R-:W-:Y:S01]  /*7070*/  MOV R46, R40 ;  /* 0x00000028002e7202 */ /* 0x000fe20000000f00 */
[----:B0-----:R-:W-:Y:S01]  /*7080*/  IMAD.MOV.U32 R40, RZ, RZ, R14 ;  /* 0x000000ffff287224 */ /* 0x001fe200078e000e */
[----:B------:R-:W-:Y:S01]  /*7090*/  SHF.R.U32.HI R48, RZ, 0x10, R65 ;  /* 0x00000010ff307819 */ /* 0x000fe20000011641 */
[--C-:B------:R-:W-:Y:S01]  /*70a0*/  HADD2.F32 R42, -RZ, R41.reuse.H0_H0 ;  /* 0x20000029ff2a7230 */ /* 0x100fe20000004100 */
[--C-:B------:R-:W-:Y:S01]  /*70b0*/  SHF.R.U64 R59, R70, 0x10, R71.reuse ;  /* 0x00000010463b7819 */ /* 0x100fe20000001247 */
[----:B------:R-:W-:Y:S01]  /*70c0*/  HADD2.F32 R41, -RZ, R41.H1_H1 ;  /* 0x30000029ff297230 */ /* 0x000fe20000004100 */
[----:B------:R-:W-:Y:S01]  /*70d0*/  SHF.R.U32.HI R70, RZ, 0x10, R71 ;  /* 0x00000010ff467819 */ /* 0x000fe20000011647 */
[--C-:B------:R-:W-:Y:S01]  /*70e0*/  HADD2.F32 R14, -RZ, R13.reuse.H0_H0 ;  /* 0x2000000dff0e7230 */ /* 0x100fe20000004100 */
[--C-:B------:R-:W-:Y:S01]  /*70f0*/  SHF.R.U64 R61, R66, 0x10, R67.reuse ;  /* 0x00000010423d7819 */ /* 0x100fe20000001243 */
[----:B------:R-:W-:Y:S01]  /*7100*/  HADD2.F32 R50, -RZ, R50.H0_H0 ;  /* 0x20000032ff327230 */ /* 0x000fe20000004100 */
[----:B------:R-:W-:Y:S01]  /*7110*/  SHF.R.U32.HI R66, RZ, 0x10, R67 ;  /* 0x00000010ff427819 */ /* 0x000fe20000011643 */
[----:B------:R-:W-:Y:S01]  /*7120*/  HADD2.F32 R13, -RZ, R13.H1_H1 ;  /* 0x3000000dff0d7230 */ /* 0x000fe20000004100 */
[----:B------:R-:W-:Y:S01]  /*7130*/  SHF.R.U64 R60, R68, 0x10, R69 ;  /* 0x00000010443c7819 */ /* 0x000fe20000001245 */
[----:B------:R-:W-:-:S02]  /*7140*/  HADD2.F32 R51, -RZ, R111.H0_H0 ;  /* 0x2000006fff337230 */ /* 0x000fc40000004100 */
[-C--:B------:R-:W-:Y:S01]  /*7150*/  FMUL.FTZ R52, R41, R50.reuse ;  /* 0x0000003229347220 */ /* 0x080fe20000410000 */
[----:B------:R-:W-:Y:S02]  /*7160*/  HADD2.F32 R48, -RZ, R48.H0_H0 ;  /* 0x20000030ff307230 */ /* 0x000fe40000004100 */
[C---:B------:R-:W-:Y:S01]  /*7170*/  FMUL.FTZ R50, R13.reuse, R50 ;  /* 0x000000320d327220 */ /* 0x040fe20000410000 */
[----:B------:R-:W-:Y:S02]  /*7180*/  HADD2.F32 R49, -RZ, R114.H0_H0 ;  /* 0x20000072ff317230 */ /* 0x000fe40000004100 */
[-C--:B------:R-:W-:Y:S01]  /*7190*/  FMUL.FTZ R53, R42, R51.reuse ;  /* 0x000000332a357220 */ /* 0x080fe20000410000 */
[C---:B------:R-:W-:Y:S01]  /*71a0*/  FMUL.FTZ R51, R14.reuse, R51 ;  /* 0x000000330e337220 */ /* 0x040fe20000410000 */
[-C--:B------:R-:W-:Y:S01]  /*71b0*/  FFMA.FTZ R52, R13, R48.reuse, -R52 ;  /* 0x000000300d347223 */ /* 0x080fe20000010834 */
[----:B------:R-:W-:Y:S01]  /*71c0*/  FFMA.FTZ R54, R41, R48, R50 ;  /* 0x0000003029367223 */ /* 0x000fe20000010032 */
[----:B------:R-:W-:Y:S01]  /*71d0*/  FFMA.FTZ R53, R14, R49, -R53 ;  /* 0x000000310e357223 */ /* 0x000fe20000010835 */
[----:B------:R-:W-:-:S02]  /*71e0*/  HADD2.F32 R48, -RZ, R113.H0_H0 ;  /* 0x20000071ff307230 */ /* 0x000fc40000004100 */
[----:B------:R-:W-:Y:S01]  /*71f0*/  FFMA.FTZ R51, R42, R49, R51 ;  /* 0x000000312a337223 */ /* 0x000fe20000010033 */
[----:B------:R-:W-:Y:S01]  /*7200*/  HADD2.F32 R13, -RZ, R15.H0_H0 ;  /* 0x2000000fff0d7230 */ /* 0x000fe20000004100 */
[----:B------:R-:W-:Y:S01]  /*7210*/  SHF.R.U64 R62, R64, 0x10, R65 ;  /* 0x00000010403e7819 */ /* 0x000fe20000001241 */
[----:B------:R-:W-:Y:S02]  /*7220*/  HADD2.F32 R14, -RZ, R43.H0_H0 ;  /* 0x2000002bff0e7230 */ /* 0x000fe40000004100 */
[----:B------:R-:W-:Y:S02]  /*7230*/  HADD2.F32 R41, -RZ, R115.H0_H0 ;  /* 0x20000073ff297230 */ /* 0x000fe40000004100 */
[-C--:B------:R-:W-:Y:S01]  /*7240*/  FMUL.FTZ R49, R13, R48.reuse ;  /* 0x000000300d317220 */ /* 0x080fe20000410000 */
[----:B------:R-:W-:Y:S02]  /*7250*/  HADD2.F32 R43, -RZ, R43.H1_H1 ;  /* 0x3000002bff2b7230 */ /* 0x000fe40000004100 */
[----:B------:R-:W-:Y:S01]  /*7260*/  FMUL.FTZ R56, R14, R48 ;  /* 0x000000300e387220 */ /* 0x000fe20000410000 */
        /* <DEDUP_REMOVED lines=8> */
[----:B------:R-:W-:-:S02]  /*72f0*/  HADD2.F32 R111, -RZ, R111.H1_H1 ;  /* 0x3000006fff6f7230 */ /* 0x000fc40000004100 */
[-C--:B------:R-:W-:Y:S01]  /*7300*/  FFMA.FTZ R57, R15, R42.reuse, -R48 ;  /* 0x0000002a0f397223 */ /* 0x080fe20000010830 */
[----:B------:R-:W-:Y:S02]  /*7310*/  HADD2.F32 R41, -RZ, R60.H0_H0 ;  /* 0x2000003cff297230 */ /* 0x000fe40000004100 */
[----:B------:R-:W-:Y:S01]  /*7320*/  FFMA.FTZ R58, R43, R42, R50 ;  /* 0x0000002a2b3a7223 */ /* 0x000fe20000010032 */
[----:B------:R-:W-:Y:S02]  /*7330*/  HADD2.F32 R13, -RZ, R12.H0_H0 ;  /* 0x2000000cff0d7230 */ /* 0x000fe40000004100 */
[----:B------:R-:W-:Y:S01]  /*7340*/  FMUL.FTZ R42, R14, R111 ;  /* 0x0000006f0e2a7220 */ /* 0x000fe20000410000 */
[----:B------:R-:W-:Y:S01]  /*7350*/  HADD2.F32 R46, -RZ, R46.H1_H1 ;  /* 0x3000002eff2e7230 */ /* 0x000fe20000004100 */
[----:B------:R-:W-:Y:S01]  /*7360*/  F2FP.F16.F32.PACK_AB R51, R54, R51 ;  /* 0x000000333633723e */ /* 0x000fe200000000ff */
[----:B------:R-:W-:Y:S02]  /*7370*/  HADD2.F32 R12, -RZ, R12.H1_H1 ;  /* 0x3000000cff0c7230 */ /* 0x000fe40000004100 */
[----:B------:R-:W-:Y:S01]  /*7380*/  FMUL.FTZ R111, R13, R111 ;  /* 0x0000006f0d6f7220 */ /* 0x000fe20000410000 */
[----:B------:R-:W-:-:S02]  /*7390*/  HADD2.F32 R114, -RZ, R114.H1_H1 ;  /* 0x30000072ff727230 */ /* 0x000fc40000004100 */
[-C--:B------:R-:W-:Y:S01]  /*73a0*/  FMUL.FTZ R43, R46, R41.reuse ;  /* 0x000000292e2b7220 */ /* 0x080fe20000410000 */
[----:B------:R-:W-:Y:S02]  /*73b0*/  HADD2.F32 R15, -RZ, R62.H0_H0 ;  /* 0x2000003eff0f7230 */ /* 0x000fe40000004100 */
[C---:B------:R-:W-:Y:S01]  /*73c0*/  FMUL.FTZ R41, R12.reuse, R41 ;  /* 0x000000290c297220 */ /* 0x040fe20000410000 */
[----:B------:R-:W-:Y:S02]  /*73d0*/  HADD2.F32 R113, -RZ, R113.H1_H1 ;  /* 0x30000071ff717230 */ /* 0x000fe40000004100 */
[----:B------:R-:W-:Y:S01]  /*73e0*/  FFMA.FTZ R42, R13, R114, -R42 ;  /* 0x000000720d2a7223 */ /* 0x000fe2000001082a */
[----:B------:R-:W-:Y:S02]  /*73f0*/  HADD2.F32 R13, -RZ, R47.H0_H0 ;  /* 0x2000002fff0d7230 */ /* 0x000fe40000004100 */
[-C--:B------:R-:W-:Y:S01]  /*7400*/  FFMA.FTZ R43, R12, R15.reuse, -R43 ;  /* 0x0000000f0c2b7223 */ /* 0x080fe2000001082b */
        /* <DEDUP_REMOVED lines=9> */
[----:B------:R-:W-:Y:S02]  /*74a0*/  HADD2.F32 R115, -RZ, R115.H1_H1 ;  /* 0x30000073ff737230 */ /* 0x000fe40000004100 */
        /* <DEDUP_REMOVED lines=16> */
.L_x_7042:
[----:B------:R-:W-:Y:S05]  /*75b0*/  BSYNC B1 ;  /* 0x0000000000017941 */ /* 0x000fea0003800000 */
.L_x_7041:
[----:B------:R-:W-:Y:S01]  /*75c0*/  ISETP.GE.AND P3, PT, R11, R110, PT ;  /* 0x0000006e0b00720c */ /* 0x000fe20003f66270 */
[----:B0-----:R0:W-:Y:S02]  /*75d0*/  ST.E.128 desc[UR42][R44.64], R12 ;  /* 0x0000000c2c007985 */ /* 0x0011e4000c101d2a */
[----:B0-----:R-:W-:Y:S01]  /*75e0*/  MOV R12, R109 ;  /* 0x0000006d000c7202 */ /* 0x001fe20000000f00 */
[----:B------:R-:W-:-:S09]  /*75f0*/  IMAD.MOV.U32 R13, RZ, RZ, R108 ;  /* 0x000000ffff0d7224 */ /* 0x000fd200078e006c */
[----:B------:R-:W-:Y:S05]  /*7600*/  @P3 BRA `(.L_x_7013) ;  /* 0x0000000400b03947 */ /* 0x000fea0003800000 */
[----:B------:R-:W-:-:S05]  /*7610*/  IMAD.WIDE R12, R11, 0x2, R12 ;  /* 0x000000020b0c7825 */ /* 0x000fca00078e020c */
[----:B----4-:R0:W-:Y:S01]  /*7620*/  ST.E.128 desc[UR42][R12.64], R40 ;  /* 0x000000280c007985 */ /* 0x0101e2000c101d2a */
[----:B------:R-:W-:Y:S05]  /*7630*/  BRA `(.L_x_7013) ;  /* 0x0000000400a47947 */ /* 0x000fea0003800000 */
.L_x_6972:
[----:B------:R-:W-:-:S06]  /*7640*/  UISETP.NE.AND UP0, UPT, UR41, 0x3, UPT ;  /* 0x000000032900788c */ /* 0x000fcc000bf05270 */
[----:B------:R-:W-:-:S13]  /*7650*/  PLOP3.LUT P5, PT, PT, PT, UP0, 0x80, 0x0 ;  /* 0x000000000000781c */ /* 0x000fda0003faf008 */
[----:B------:R-:W-:Y:S05]  /*7660*/  @!P5 BRA `(.L_x_7043) ;  /* 0x000000000004d947 */ /* 0x000fea0003800000 */
[----:B------:R-:W-:Y:S01]  /*7670*/  BPT.TRAP 0x1 ;  /* 0x000000040000795c */ /* 0x000fe20000300000 */
.L_x_7043:
[----:B------:R-:W-:Y:S01]  /*7680*/  IMAD R90, R155, 0x8, R156 ;  /* 0x000000089b5a7824 */ /* 0x000fe200078e029c */
[----:B------:R-:W-:Y:S01]  /*7690*/  SHF.L.U32 R103, R154, 0x1f, RZ ;  /* 0x0000001f9a677819 */ /* 0x000fe200000006ff */
[----:B------:R-:W-:Y:S01]  /*76a0*/  BSSY B1, `(.L_x_7044) ;  /* 0x0000004000017945 */ /* 0x000fe20003800000 */
[----:B------:R-:W-:Y:S02]  /*76b0*/  SHF.R.S32.HI R100, RZ, 0x1f, R101 ;  /* 0x0000001fff647819 */ /* 0x000fe40000011465 */
[----:B------:R-:W0:Y:S02]  /*76c0*/  SYNCS.PHASECHK.TRANS64.TRYWAIT P3, [R90+URZ+0x28890], R103 ;  /* 0x028890675a0075a7 */ /* 0x000e24000806017f */
[----:B0-----:R-:W-:Y:S05]  /*76d0*/  @!P3 BRA `(.L_x_7045) ;  /* 0x00000158007cb947 */ /* 0x001fea0003800000 */
.L_x_7324:
[----:B------:R-:W-:Y:S05]  /*76e0*/  BSYNC B1 ;  /* 0x0000000000017941 */ /* 0x000fea0003800000 */
.L_x_7044:
        /* <DEDUP_REMOVED lines=8> */
[----:B------:R-:W-:Y:S01]  /*7770*/  IMAD R15, R99, UR4, RZ ;  /* 0x00000004630f7c24 */ /* 0x000fe2000f8e02ff */
[----:B------:R-:W-:Y:S02]  /*7780*/  IADD3 R13, R13, R11, RZ ;  /* 0x0000000b0d0d7210 */ /* 0x000fe40007ffe0ff */
        /* <DEDUP_REMOVED lines=15> */
.L_x_7328:
[----:B------:R-:W-:Y:S04]  /*7880*/  BSSY B1, `(.L_x_7047) ;  /* 0x000000d000017945 */ /* 0x000fe80003800000 */
[----:B------:R-:W-:Y:S05]  /*7890*/  @!P3 BRA `(.L_x_7048) ;  /* 0x00000000002cb947 */ /* 0x000fea0003800000 */
[----:B------:R-:W-:Y:S02]  /*78a0*/  ULDC UR4, c[0x0][0x2f4] ;  /* 0x0000bd0000047ab9 */ /* 0x000fe40000000800 */
[----:B------:R-:W-:-:S13]  /*78b0*/  ISETP.GE.AND P3, PT, R16, UR4, PT ;  /* 0x0000000410007c0c */ /* 0x000fda000bf66270 */
[----:B---3--:R-:W-:-:S04]  /*78c0*/  @!P3 LEA R42, P4, R16, R14, 0x1 ;  /* 0x0000000e102ab211 */ /* 0x008fc800078808ff */
[----:B--2---:R-:W-:Y:S02]  /*78d0*/  @!P3 LEA.HI.X R43, R16, R41, R17, 0x1, P4 ;  /* 0x00000029102bb211 */ /* 0x004fe400020f0c11 */
[----:B------:R-:W-:-:S13]  /*78e0*/  ISETP.GE.AND P4, PT, R23, UR4, PT ;  /* 0x0000000417007c0c */ /* 0x000fda000bf86270 */
[C---:B------:R-:W-:Y:S02]  /*78f0*/  @!P4 LEA R40, P6, R23.reuse, R14, 0x1 ;  /* 0x0000000e1728c211 */ /* 0x040fe400078c08ff */
[----:B------:R-:W2:Y:S02]  /*7900*/  @!P3 LDS.128 R12, [R92+0x18400] ;  /* 0x018400005c0cb984 */ /* 0x000ea40000000c00 */
[----:B------:R-:W-:Y:S02]  /*7910*/  @!P4 LEA.HI.X R41, R23, R41, R22, 0x1, P6 ;  /* 0x000000291729c211 */ /* 0x000fe400030f0c16 */
[----:B--2---:R-:W-:Y:S04]  /*7920*/  @!P3 ST.E.128 desc[UR42][R42.64], R12 ;  /* 0x0000000c2a00b985 */ /* 0x004fe8000c101d2a */
[----:B------:R-:W2:Y:S04]  /*7930*/  @!P4 LDS.128 R12, [R92+0x1c400] ;  /* 0x01c400005c0cc984 */ /* 0x000ea80000000c00 */
[----:B--2---:R4:W-:Y:S02]  /*7940*/  @!P4 ST.E.128 desc[UR42][R40.64], R12 ;  /* 0x0000000c2800c985 */ /* 0x0049e4000c101d2a */
.L_x_7048:
[----:B------:R-:W-:Y:S05]  /*7950*/  BSYNC B1 ;  /* 0x0000000000017941 */ /* 0x000fea0003800000 */
.L_x_7047:
[----:B------:R-:W-:-:S03]  /*7960*/  UMOV UR4, 0xffffffff ;  /* 0xffffffff00047882 */ /* 0x000fc60000000000 */
[----:B------:R-:W-:Y:S05]  /*7970*/  BRA.DIV UR4, `(.L_x_7049) ;  /* 0x0000015a04307947 */ /* 0x000fea000b800000 */
[----:B--2-4-:R2:W4:Y:S04]  /*7980*/  SHFL.IDX PT, R41, R45, 0x1, 0x181f ;  /* 0x00381f002d297f89 */ /* 0x01452800000e0000 */
[----:B---3--:R2:W3:Y:S02]  /*7990*/  SHFL.IDX PT, R14, R44, 0x1, 0x181f ;  /* 0x00381f002c0e7f89 */ /* 0x0084e400000e0000 */
.L_x_7332:
[----:B------:R-:W-:Y:S01]  /*79a0*/  ISETP.GE.AND P3, PT, R46, 0x21, PT ;  /* 0x000000212e00780c */ /* 0x000fe20003f66270 */
[----:B------:R-:W-:-:S12]  /*79b0*/  BSSY B1, `(.L_x_7050) ;  /* 0x000000d000017945 */ /* 0x000fd80003800000 */
[----:B------:R-:W-:Y:S05]  /*79c0*/  @!P3 BRA `(.L_x_7051) ;  /* 0x00000000002cb947 */ /* 0x000fea0003800000 */
[----:B------:R-:W-:Y:S02]  /*79d0*/  ULDC UR4, c[0x0][0x2f4] ;  /* 0x0000bd0000047ab9 */ /* 0x000fe40000000800 */
[----:B------:R-:W-:-:S13]  /*79e0*/  ISETP.GE.AND P3, PT, R16, UR4, PT ;  /* 0x0000000410007c0c */ /* 0x000fda000bf66270 */
[----:B---3--:R-:W-:-:S04]  /*79f0*/  @!P3 LEA R42, P4, R16, R14, 0x1 ;  /* 0x0000000e102ab211 */ /* 0x008fc800078808ff */
[----:B----4-:R-:W-:Y:S02]  /*7a00*/  @!P3 LEA.HI.X R43, R16, R41, R17, 0x1, P4 ;  /* 0x00000029102bb211 */ /* 0x010fe400020f0c11 */
[----:B------:R-:W-:-:S13]  /*7a10*/  ISETP.GE.AND P4, PT, R23, UR4, PT ;  /* 0x0000000417007c0c */ /* 0x000fda000bf86270 */
[C---:B------:R-:W-:Y:S02]  /*7a20*/  @!P4 LEA R40, P6, R23.reuse, R14, 0x1 ;  /* 0x0000000e1728c211 */ /* 0x040fe400078c08ff */
[----:B------:R-:W3:Y:S02]  /*7a30*/  @!P3 LDS.128 R12, [R92+0x19400] ;  /* 0x019400005c0cb984 */ /* 0x000ee40000000c00 */
[----:B------:R-:W-:Y:S02]  /*7a40*/  @!P4 LEA.HI.X R41, R23, R41, R22, 0x1, P6 ;  /* 0x000000291729c211 */ /* 0x000fe400030f0c16 */
[----:B---3--:R-:W-:Y:S04]  /*7a50*/  @!P3 ST.E.128 desc[UR42][R42.64], R12 ;  /* 0x0000000c2a00b985 */ /* 0x008fe8000c101d2a */
[----:B------:R-:W3:Y:S04]  /*7a60*/  @!P4 LDS.128 R12, [R92+0x1d400] ;  /* 0x01d400005c0cc984 */ /* 0x000ee80000000c00 */
[----:B---3--:R3:W-:Y:S02]  /*7a70*/  @!P4 ST.E.128 desc[UR42][R40.64], R12 ;  /* 0x0000000c2800c985 */ /* 0x0087e4000c101d2a */
.L_x_7051:
[----:B------:R-:W-:Y:S05]  /*7a80*/  BSYNC B1 ;  /* 0x0000000000017941 */ /* 0x000fea0003800000 */
.L_x_7050:
[----:B------:R-:W-:-:S03]  /*7a90*/  UMOV UR4, 0xffffffff ;  /* 0xffffffff00047882 */ /* 0x000fc60000000000 */
[----:B------:R-:W-:Y:S05]  /*7aa0*/  BRA.DIV UR4, `(.L_x_7052) ;  /* 0x0000015a042c7947 */ /* 0x000fea000b800000 */
[----:B---34-:R3:W4:Y:S04]  /*7ab0*/  SHFL.IDX PT, R41, R45, 0x2, 0x181f ;  /* 0x00581f002d297f89 */ /* 0x01872800000e0000 */
[----:B------:R3:W0:Y:S02]  /*7ac0*/  SHFL.IDX PT, R14, R44, 0x2, 0x181f ;  /* 0x00581f002c0e7f89 */ /* 0x00062400000e0000 */
.L_x_7336:
[----:B------:R-:W-:Y:S01]  /*7ad0*/  ISETP.GE.AND P3, PT, R46, 0x41, PT ;  /* 0x000000412e00780c */ /* 0x000fe20003f66270 */
[----:B------:R-:W-:-:S12]  /*7ae0*/  BSSY B1, `(.L_x_7053) ;  /* 0x000000d000017945 */ /* 0x000fd80003800000 */
[----:B------:R-:W-:Y:S05]  /*7af0*/  @!P3 BRA `(.L_x_7054) ;  /* 0x00000000002cb947 */ /* 0x000fea0003800000 */
[----:B------:R-:W-:Y:S02]  /*7b00*/  ULDC UR4, c[0x0][0x2f4] ;  /* 0x0000bd0000047ab9 */ /* 0x000fe40000000800 */
[----:B------:R-:W-:-:S13]  /*7b10*/  ISETP.GE.AND P3, PT, R16, UR4, PT ;  /* 0x0000000410007c0c */ /* 0x000fda000bf66270 */
[----:B0-----:R-:W-:-:S04]  /*7b20*/  @!P3 LEA R42, P4, R16, R14, 0x1 ;  /* 0x0000000e102ab211 */ /* 0x001fc800078808ff */
[----:B----4-:R-:W-:Y:S02]  /*7b30*/  @!P3 LEA.HI.X R43, R16, R41, R17, 0x1, P4 ;  /* 0x00000029102bb211 */ /* 0x010fe400020f0c11 */
[----:B------:R-:W-:-:S13]  /*7b40*/  ISETP.GE.AND P4, PT, R23, UR4, PT ;  /* 0x0000000417007c0c */ /* 0x000fda000bf86270 */
[C---:B------:R-:W-:Y:S02]  /*7b50*/  @!P4 LEA R40, P6, R23.reuse, R14, 0x1 ;  /* 0x0000000e1728c211 */ /* 0x040fe400078c08ff */
[----:B------:R-:W0:Y:S02]  /*7b60*/  @!P3 LDS.128 R12, [R92+0x1a400] ;  /* 0x01a400005c0cb984 */ /* 0x000e240000000c00 */
[----:B------:R-:W-:Y:S02]  /*7b70*/  @!P4 LEA.HI.X R41, R23, R41, R22, 0x1, P6 ;  /* 0x000000291729c211 */ /* 0x000fe400030f0c16 */
[----:B0-----:R-:W-:Y:S04]  /*7b80*/  @!P3 ST.E.128 desc[UR42][R42.64], R12 ;  /* 0x0000000c2a00b985 */ /* 0x001fe8000c101d2a */
[----:B------:R-:W0:Y:S04]  /*7b90*/  @!P4 LDS.128 R12, [R92+0x1e400] ;  /* 0x01e400005c0cc984 */ /* 0x000e280000000c00 */
[----:B0-----:R0:W-:Y:S02]  /*7ba0*/  @!P4 ST.E.128 desc[UR42][R40.64], R12 ;  /* 0x0000000c2800c985 */ /* 0x0011e4000c101d2a */
.L_x_7054:
[----:B------:R-:W-:Y:S05]  /*7bb0*/  BSYNC B1 ;  /* 0x0000000000017941 */ /* 0x000fea0003800000 */
.L_x_7053:
[----:B------:R-:W-:-:S03]  /*7bc0*/  UMOV UR4, 0xffffffff ;  /* 0xffffffff00047882 */ /* 0x000fc60000000000 */
[----:B------:R-:W-:Y:S05]  /*7bd0*/  BRA.DIV UR4, `(.L_x_7055) ;  /* 0x0000015a04287947 */ /* 0x000fea000b800000 */
[----:B0---4-:R0:W4:Y:S04]  /*7be0*/  SHFL.IDX PT, R41, R45, 0x3, 0x181f ;  /* 0x00781f002d297f89 */ /* 0x01112800000e0000 */
[----:B------:R0:W0:Y:S02]  /*7bf0*/  SHFL.IDX PT, R14, R44, 0x3, 0x181f ;  /* 0x00781f002c0e7f89 */ /* 0x00002400000e0000 */
.L_x_7340:
[----:B------:R-:W-:-:S13]  /*7c00*/  ISETP.GE.AND P3, PT, R46, 0x61, PT ;  /* 0x000000612e00780c */ /* 0x000fda0003f66270 */
        /* <DEDUP_REMOVED lines=12> */
.L_x_7013:
[----:B------:R-:W-:Y:S05]  /*7cd0*/  BSYNC B0 ;  /* 0x0000000000007941 */ /* 0x000fea0003800000 */
.L_x_6971:
[----:B------:R-:W5:Y:S01]  /*7ce0*/  S2R R11, SR_TID.X ;  /* 0x00000000000b7919 */ /* 0x000f620000002100 */
        /* <DEDUP_REMOVED lines=8> */
[----:B-----5:R-:W-:Y:S01]  /*7d70*/  LOP3.LUT R11, R11, 0x7f, RZ, 0xc0, !PT ;  /* 0x0000007f0b0b7812 */ /* 0x020fe200078ec0ff */
[----:B---3--:R3:W-:Y:S03]  /*7d80*/  BAR.SYNC.DEFER_BLOCKING R95, 0x80 ;  /* 0x0002005f0000751d */ /* 0x0087e60000010000 */
[----:B------:R-:W-:-:S13]  /*7d90*/  ISETP.NE.AND P3, PT, R11, RZ, PT ;  /* 0x000000ff0b00720c */ /* 0x000fda0003f65270 */
[----:B------:R-:W-:-:S04]  /*7da0*/  @!P3 IADD3 R11, R90, 0x288a0, RZ ;  /* 0x000288a05a0bb810 */ /* 0x000fc80007ffe0ff */
[----:B------:R-:W-:-:S04]  /*7db0*/  @!P3 PRMT R11, RZ, 0x654, R11 ;  /* 0x00000654ff0bb816 */ /* 0x000fc8000000000b */
[----:B------:R3:W-:Y:S01]  /*7dc0*/  @!P3 SYNCS.ARRIVE.TRANS64.RED.A1T0 RZ, [R11+URZ], RZ ;  /* 0x000000ff0bffb9a7 */ /* 0x0007e2000810043f */
[----:B------:R-:W-:Y:S05]  /*7dd0*/  @!P5 BRA `(.L_x_7057) ;  /* 0x000000000004d947 */ /* 0x000fea0003800000 */
[----:B------:R-:W-:Y:S01]  /*7de0*/  BPT.TRAP 0x1 ;  /* 0x000000040000795c */ /* 0x000fe20000300000 */
.L_x_7057:
[----:B------:R-:W-:Y:S05]  /*7df0*/  BSYNC B0 ;  /* 0x0000000000007941 */ /* 0x000fea0003800000 */
.L_x_7056:
[----:B------:R-:W5:Y:S01]  /*7e00*/  SYNCS.PHASECHK.TRANS64.TRYWAIT P4, [R90+URZ+0x288b0], R103 ;  /* 0x0288b0675a0075a7 */ /* 0x000f62000808017f */
[----:B------:R-:W-:Y:S01]  /*7e10*/  ULDC UR37, c[0x0][0x2f4] ;  /* 0x0000bd0000257ab9 */ /* 0x000fe20000000800 */
[----:B------:R-:W-:Y:S04]  /*7e20*/  BSSY B0, `(.L_x_7058) ;  /* 0x0000002000007945 */ /* 0x000fe80003800000 */
[----:B-----5:R-:W-:Y:S05]  /*7e30*/  @!P4 BRA `(.L_x_7059) ;  /* 0x0000015400d8c947 */ /* 0x020fea0003800000 */
.L_x_7341:
[----:B------:R-:W-:Y:S05]  /*7e40*/  BSYNC B0 ;  /* 0x0000000000007941 */ /* 0x000fea0003800000 */
.L_x_7058:
[----:B------:R-:W-:Y:S01]  /*7e50*/  ULDC.64 UR4, c[0x0][0x328] ;  /* 0x0000ca0000047ab9 */ /* 0x000fe20000000a00 */
[----:B------:R-:W-:Y:S01]  /*7e60*/  ULDC.64 UR6, c[0x0][0x318] ;  /* 0x0000c60000067ab9 */ /* 0x000fe20000000a00 */
[----:B------:R-:W-:Y:S01]  /*7e70*/  IMAD R100, R100, UR4, RZ ;  /* 0x0000000464647c24 */ /* 0x000fe2000f8e02ff */
[----:B------:R-:W-:Y:S01]  /*7e80*/  IADD3 R98, -R153, R98, RZ ;  /* 0x0000006299627210 */ /* 0x000fe20007ffe1ff */
[C---:B01--4-:R-:W-:Y:S01]  /*7e90*/  IMAD.WIDE.U32 R12, R101.reuse, UR4, RZ ;  /* 0x00000004650c7c25 */ /* 0x053fe2000f8e00ff */
[----:B------:R-:W-:Y:S03]  /*7ea0*/  BSSY B0, `(.L_x_7060) ;  /* 0x000001b000007945 */ /* 0x000fe60003800000 */
[----:B------:R-:W-:Y:S01]  /*7eb0*/  IMAD R101, R101, UR5, R100 ;  /* 0x0000000565657c24 */ /* 0x000fe2000f8e0264 */
[----:B------:R-:W-:Y:S02]  /*7ec0*/  ULDC.64 UR4, c[0x0][0x338] ;  /* 0x0000ce0000047ab9 */ /* 0x000fe40000000a00 */
[----:B------:R-:W-:-:S02]  /*7ed0*/  IMAD R99, R99, UR4, RZ ;  /* 0x0000000463637c24 */ /* 0x000fc4000f8e02ff */
[----:B------:R-:W-:Y:S02]  /*7ee0*/  IMAD.IADD R13, R13, 0x1, R101 ;  /* 0x000000010d0d7824 */ /* 0x000fe400078e0265 */
[C---:B------:R-:W-:Y:S02]  /*7ef0*/  IMAD R99, R102.reuse, UR5, R99 ;  /* 0x0000000566637c24 */ /* 0x040fe4000f8e0263 */
[----:B------:R-:W-:Y:S01]  /*7f00*/  IMAD.WIDE.U32 R102, R102, UR4, R12 ;  /* 0x0000000466667c25 */ /* 0x000fe2000f8e000c */
[----:B------:R-:W-:-:S03]  /*7f10*/  ULDC.64 UR4, c[0x0][0x330] ;  /* 0x0000cc0000047ab9 */ /* 0x000fc60000000a00 */
[----:B------:R-:W-:Y:S02]  /*7f20*/  IMAD.IADD R103, R103, 0x1, R99 ;  /* 0x0000000167677824 */ /* 0x000fe400078e0263 */
[----:B------:R-:W-:-:S04]  /*7f30*/  IMAD.WIDE.U32 R12, R2, UR4, R102 ;  /* 0x00000004020c7c25 */ /* 0x000fc8000f8e0066 */
[----:B---3--:R-:W-:Y:S01]  /*7f40*/  IMAD R11, R2, UR5, R13 ;  /* 0x00000005020b7c24 */ /* 0x008fe2000f8e020d */
[----:B--2---:R-:W-:-:S04]  /*7f50*/  LEA R44, P4, R12, UR6, 0x1 ;  /* 0x000000060c2c7c11 */ /* 0x004fc8000f8808ff */
[----:B------:R-:W-:Y:S01]  /*7f60*/  LEA.HI.X R11, R12, UR7, R11, 0x1, P4 ;  /* 0x000000070c0b7c11 */ /* 0x000fe2000a0f0c0b */
[----:B------:R0:W1:Y:S01]  /*7f70*/  SHFL.IDX PT, R40, R44, RZ, 0x181f ;  /* 0x00181fff2c287589 */ /* 0x00006200000e0000 */
[----:B------:R-:W-:-:S03]  /*7f80*/  ISETP.GE.AND P4, PT, R98, 0x1, PT ;  /* 0x000000016200780c */ /* 0x000fc60003f86270 */
[----:B------:R0:W2:Y:S10]  /*7f90*/  SHFL.IDX PT, R13, R11, RZ, 0x181f ;  /* 0x00181fff0b0d7589 */ /* 0x0000b400000e0000 */
[----:B0-----:R-:W-:Y:S05]  /*7fa0*/  @!P4 BRA `(.L_x_7061) ;  /* 0x000000000028c947 */ /* 0x001fea0003800000 */
[----:B------:R-:W-:-:S13]  /*7fb0*/  ISETP.GE.AND P4, PT, R16, UR37, PT ;  /* 0x0000002510007c0c */ /* 0x000fda000bf86270 */
[----:B-1----:R-:W-:-:S04]  /*7fc0*/  @!P4 LEA R42, P5, R16, R40, 0x1 ;  /* 0x00000028102ac211 */ /* 0x002fc800078a08ff */
[----:B--2---:R-:W-:Y:S02]  /*7fd0*/  @!P4 LEA.HI.X R43, R16, R13, R17, 0x1, P5 ;  /* 0x0000000d102bc211 */ /* 0x004fe400028f0c11 */
[----:B------:R-:W-:-:S13]  /*7fe0*/  ISETP.GE.AND P5, PT, R23, UR37, PT ;  /* 0x0000002517007c0c */ /* 0x000fda000bfa6270 */
[----:B------:R-:W-:-:S04]  /*7ff0*/  @!P5 LEA R40, P6, R23, R40, 0x1 ;  /* 0x000000281728d211 */ /* 0x000fc800078c08ff */
[----:B------:R-:W-:Y:S02]  /*8000*/  @!P5 LEA.HI.X R41, R23, R13, R22, 0x1, P6 ;  /* 0x0000000d1729d211 */ /* 0x000fe400030f0c16 */
[----:B------:R-:W0:Y:S04]  /*8010*/  @!P4 LDS.128 R12, [R92+0x400] ;  /* 0x000400005c0cc984 */ /* 0x000e280000000c00 */
[----:B0-----:R-:W-:Y:S04]  /*8020*/  @!P4 ST.E.128 desc[UR42][R42.64], R12 ;  /* 0x0000000c2a00c985 */ /* 0x001fe8000c101d2a */
[----:B------:R-:W0:Y:S04]  /*8030*/  @!P5 LDS.128 R12, [R92+0x4400] ;  /* 0x004400005c0cd984 */ /* 0x000e280000000c00 */
[----:B0-----:R0:W-:Y:S02]  /*8040*/  @!P5 ST.E.128 desc[UR42][R40.64], R12 ;  /* 0x0000000c2800d985 */ /* 0x0011e4000c101d2a */
.L_x_7061:
[----:B------:R-:W-:Y:S05]  /*8050*/  BSYNC B0 ;  /* 0x0000000000007941 */ /* 0x000fea0003800000 */
.L_x_7060:
[----:B------:R-:W-:Y:S01]  /*8060*/  ISETP.GE.AND P4, PT, R98, 0x21, PT ;  /* 0x000000216200780c */ /* 0x000fe20003f86270 */
[----:B0-2---:R0:W2:Y:S01]  /*8070*/  SHFL.IDX PT, R13, R11, 0x1, 0x181f ;  /* 0x00381f000b0d7f89 */ /* 0x0050a200000e0000 */
[----:B------:R-:W-:Y:S03]  /*8080*/  BSSY B0, `(.L_x_7062) ;  /* 0x000000d000007945 */ /* 0x000fe60003800000 */
[----:B-1----:R0:W1:Y:S08]  /*8090*/  SHFL.IDX PT, R40, R44, 0x1, 0x181f ;  /* 0x00381f002c287f89 */ /* 0x00207000000e0000 */
        /* <DEDUP_REMOVED lines=11> */
.L_x_7063:
[----:B------:R-:W-:Y:S05]  /*8150*/  BSYNC B0 ;  /* 0x0000000000007941 */ /* 0x000fea0003800000 */
.L_x_7062:
        /* <DEDUP_REMOVED lines=15> */
.L_x_7065:
[----:B------:R-:W-:Y:S05]  /*8250*/  BSYNC B0 ;  /* 0x0000000000007941 */ /* 0x000fea0003800000 */
.L_x_7064:
[----:B------:R-:W-:Y:S01]  /*8260*/  ISETP.GE.AND P4, PT, R98, 0x61, PT ;  /* 0x000000616200780c */ /* 0x000fe20003f86270 */
[----:B------:R-:W3:Y:S01]  /*8270*/  SHFL.IDX PT, R11, R11, 0x3, 0x181f ;  /* 0x00781f000b0b7f89 */ /* 0x000ee200000e0000 */
[----:B------:R-:W-:Y:S03]  /*8280*/  BSSY B0, `(.L_x_7066) ;  /* 0x000000d000007945 */ /* 0x000fe60003800000 */
[----:B01----:R0:W1:Y:S08]  /*8290*/  SHFL.IDX PT, R40, R44, 0x3, 0x181f ;  /* 0x00781f002c287f89 */ /* 0x00307000000e0000 */
[----:B0-----:R-:W-:Y:S05]  /*82a0*/  @!P4 BRA `(.L_x_7067) ;  /* 0x000000000028c947 */ /* 0x001fea0003800000 */
[----:B------:R-:W-:-:S13]  /*82b0*/  ISETP.GE.AND P4, PT, R16, UR37, PT ;  /* 0x0000002510007c0c */ /* 0x000fda000bf86270 */
[----:B--2---:R-:W0:Y:S01]  /*82c0*/  @!P4 LDS.128 R12, [R92+0x3400] ;  /* 0x003400005c0cc984 */ /* 0x004e220000000c00 */
[----:B-1----:R-:W-:-:S04]  /*82d0*/  @!P4 LEA R42, P5, R16, R40, 0x1 ;  /* 0x00000028102ac211 */ /* 0x002fc800078a08ff */
[----:B---3--:R-:W-:Y:S02]  /*82e0*/  @!P4 LEA.HI.X R43, R16, R11, R17, 0x1, P5 ;  /* 0x0000000b102bc211 */ /* 0x008fe400028f0c11 */
[----:B------:R-:W-:-:S13]  /*82f0*/  ISETP.GE.AND P5, PT, R23, UR37, PT ;  /* 0x0000002517007c0c */ /* 0x000fda000bfa6270 */
[----:B------:R-:W-:-:S04]  /*8300*/  @!P5 LEA R40, P6, R23, R40, 0x1 ;  /* 0x000000281728d211 */ /* 0x000fc800078c08ff */
[----:B------:R-:W-:Y:S01]  /*8310*/  @!P5 LEA.HI.X R41, R23, R11, R22, 0x1, P6 ;  /* 0x0000000b1729d211 */ /* 0x000fe200030f0c16 */
[----:B0-----:R-:W-:Y:S04]  /*8320*/  @!P4 ST.E.128 desc[UR42][R42.64], R12 ;  /* 0x0000000c2a00c985 */ /* 0x001fe8000c101d2a */
[----:B------:R-:W0:Y:S04]  /*8330*/  @!P5 LDS.128 R12, [R92+0x7400] ;  /* 0x007400005c0cd984 */ /* 0x000e280000000c00 */
[----:B0-----:R0:W-:Y:S02]  /*8340*/  @!P5 ST.E.128 desc[UR42][R40.64], R12 ;  /* 0x0000000c2800d985 */ /* 0x0011e4000c101d2a */
.L_x_7067:
[----:B------:R-:W-:Y:S05]  /*8350*/  BSYNC B0 ;  /* 0x0000000000007941 */ /* 0x000fea0003800000 */
.L_x_7066:
[----:B------:R-:W-:Y:S01]  /*8360*/  @!PT LDS RZ, [RZ] ;  /* 0x00000000fffff984 */ /* 0x000fe20000000800 */
[----:B------:R-:W-:Y:S01]  /*8370*/  @!PT LDS RZ, [RZ] ;  /* 0x00000000fffff984 */ /* 0x000fe20000000800 */
[----:B------:R-:W-:Y:S01]  /*8380*/  @!PT LDS RZ, [RZ] ;  /* 0x00000000fffff984 */ /* 0x000fe20000000800 */
[----:B------:R-:W-:Y:S01]  /*8390*/  @!PT LDS RZ, [RZ] ;  /* 0x00000000fffff984 */ /* 0x000fe20000000800 */
[----:B------:R4:W-:Y:S06]  /*83a0*/  MEMBAR.ALL.CTA ;  /* 0x0000000000007992 */ /* 0x0009ec0000008000 */
[----:B----4-:R-:W4:Y:S01]  /*83b0*/  FENCE.VIEW.ASYNC.S ;  /* 0x00000000000073c6 */ /* 0x010f220000000000 */
[----:B------:R-:W-:Y:S01]  /*83c0*/  @!P3 VIADD R90, R90, 0x288c0 ;  /* 0x000288c05a5ab836 */ /* 0x000fe20000000000 */
[----:B----4-:R4:W-:Y:S01]  /*83d0*/  BAR.SYNC.DEFER_BLOCKING R95, 0x80 ;  /* 0x0002005f0000751d */ /* 0x0109e20000010000 */
[----:B------:R-:W-:Y:S01]  /*83e0*/  ISETP.NE.AND P4, PT, R91, RZ, PT ;  /* 0x000000ff5b00720c */ /* 0x000fe20003f85270 */
[----:B------:R-:W-:-:S02]  /*83f0*/  VIADD R155, R155, 0x1 ;  /* 0x000000019b9b7836 */ /* 0x000fc40000000000 */
[----:B------:R-:W-:-:S04]  /*8400*/  @!P3 PRMT R90, RZ, 0x654, R90 ;  /* 0x00000654ff5ab816 */ /* 0x000fc8000000005a */
[----:B------:R4:W-:Y:S01]  /*8410*/  @!P3 SYNCS.ARRIVE.TRANS64.RED.A1T0 RZ, [R90+URZ], RZ ;  /* 0x000000ff5affb9a7 */ /* 0x0009e2000810043f */
[----:B------:R-:W-:-:S04]  /*8420*/  ISETP.NE.AND P3, PT, R155, 0x2, PT ;  /* 0x000000029b00780c */ /* 0x000fc80003f65270 */
[----:B---3--:R-:W-:Y:S02]  /*8430*/  SEL R11, RZ, 0x1, P3 ;  /* 0x00000001ff0b7807 */ /* 0x008fe40001800000 */
[----:B------:R-:W-:Y:S02]  /*8440*/  SEL R155, R155, RZ, P3 ;  /* 0x000000ff9b9b7207 */ /* 0x000fe40001800000 */
[----:B------:R-:W-:Y:S01]  /*8450*/  LOP3.LUT R154, R154, R11, RZ, 0x3c, !PT ;  /* 0x0000000b9a9a7212 */ /* 0x000fe200078e3cff */
[----:B------:R-:W-:Y:S06]  /*8460*/  @P4 BRA `(.L_x_7068) ;  /* 0xffffff9c00b04947 */ /* 0x000fec000383ffff */
[----:B0-----:R-:W0:Y:S01]  /*8470*/  S2R R12, SR_TID.X ;  /* 0x00000000000c7919 */ /* 0x001e220000002100 */
[----:B------:R-:W-:Y:S02]  /*8480*/  PLOP3.LUT P0, PT, PT, PT, PT, 0x8, 0x0 ;  /* 0x000000000000781c */ /* 0x000fe40003f0e170 */
[----:B0-----:R-:W-:-:S04]  /*8490*/  SHF.R.U32.HI R12, RZ, 0x7, R12 ;  /* 0x00000007ff0c7819 */ /* 0x001fc8000001160c */
[----:B------:R-:W-:-:S13]  /*84a0*/  ISETP.NE.AND P4, PT, R12, 0x1, PT ;  /* 0x000000010c00780c */ /* 0x000fda0003f85270 */
[----:B------:R-:W-:Y:S06]  /*84b0*/  @!P4 BAR.ARV 0x9, 0x100 ;  /* 0x024400000000cb1d */ /* 0x000fec0000002000 */
.L_x_6966:
[----:B------:R-:W-:Y:S01]  /*84c0*/  MOV R4, RZ ;  /* 0x000000ff00047202 */ /* 0x000fe20000000f00 */
[----:B------:R-:W-:Y:S06]  /*84d0*/  @P0 BRA `(.L_x_7069) ;  /* 0x00000000000c0947 */ /* 0x000fec0003800000 */
[----:B------:R-:W0:Y:S01]  /*84e0*/  FENCE.VIEW.ASYNC.G ;  /* 0x00000000000073c6 */ /* 0x000e220000000100 */
[----:B------:R-:W-:Y:S05]  /*84f0*/  WARPSYNC.ALL ;  /* 0x0000000000007948 */ /* 0x000fea0003800000 */
[----:B0-----:R-:W-:Y:S06]  /*8500*/  BAR.ARV 0xc, 0x180 ;  /* 0x0306000000007b1d */ /* 0x001fec0000002000 */
.L_x_7069:
[----:B------:R-:W-:Y:S01]  /*8510*/  ISETP.NE.AND P0, PT, R97, RZ, PT ;  /* 0x000000ff6100720c */ /* 0x000fe20003f05270 */
[----:B------:R-:W-:-:S12]  /*8520*/  BSSY B0, `(.L_x_7070) ;  /* 0x000001f000007945 */ /* 0x000fd80003800000 */
[----:B------:R-:W-:Y:S05]  /*8530*/  @!P0 BRA `(.L_x_7071) ;  /* 0x0000000000748947 */ /* 0x000fea0003800000 */
        /* <DEDUP_REMOVED lines=11> */
[----:B0-----:R-:W-:Y:S01]  /*85f0*/  VIADD R4, R3, 0xffffffe ;  /* 0x0ffffffe03047836 */ /* 0x001fe20000000000 */
[----:B------:R-:W-:-:S05]  /*8600*/  IADD3 R3, RZ, -R10, RZ ;  /* 0x8000000aff037210 */ /* 0x000fca0007ffe0ff */
[----:B------:R0:W3:Y:S02]  /*8610*/  F2I.FTZ.U32.TRUNC.NTZ R5, R4 ;  /* 0x0000000400057305 */ /* 0x0000e4000021f000 */
[----:B0-----:R-:W-:Y:S02]  /*8620*/  IMAD.MOV.U32 R4, RZ, RZ, RZ ;  /* 0x000000ffff047224 */ /* 0x001fe400078e00ff */
[----:B---3--:R-:W-:-:S04]  /*8630*/  IMAD.MOV R7, RZ, RZ, -R5 ;  /* 0x000000ffff077224 */ /* 0x008fc800078e0a05 */
[----:B------:R-:W-:-:S04]  /*8640*/  IMAD R7, R7, R6, RZ ;  /* 0x0000000607077224 */ /* 0x000fc800078e02ff */
[----:B------:R-:W-:-:S06]  /*8650*/  IMAD.HI.U32 R5, R5, R7, R4 ;  /* 0x0000000705057227 */ /* 0x000fcc00078e0004 */
        /* <DEDUP_REMOVED lines=8> */
[----:B------:R-:W-:-:S05]  /*86e0*/  IMAD.MOV.U32 R4, RZ, RZ, R5 ;  /* 0x000000ffff047224 */ /* 0x000fca00078e0005 */
[----:B------:R-:W-:Y:S02]  /*86f0*/  @!P2 IADD3 R4, -R4, RZ, RZ ;  /* 0x000000ff0404a210 */ /* 0x000fe40007ffe1ff */
[----:B------:R-:W-:-:S07]  /*8700*/  @!P1 LOP3.LUT R4, RZ, R9, RZ, 0x33, !PT ;  /* 0x00000009ff049212 */ /* 0x000fce00078e33ff */
.L_x_7071:
[----:B------:R-:W-:Y:S05]  /*8710*/  BSYNC B0 ;  /* 0x0000000000007941 */ /* 0x000fea0003800000 */
.L_x_7070:
[-C--:B------:R-:W-:Y:S01]  /*8720*/  IMAD R194, R209, R4.reuse, RZ ;  /* 0x00000004d1c27224 */ /* 0x080fe200078e02ff */
[----:B------:R-:W-:Y:S01]  /*8730*/  PLOP3.LUT P0, PT, PT, PT, PT, 0x80, 0x0 ;  /* 0x000000000000781c */ /* 0x000fe20003f0f070 */
[----:B------:R-:W-:Y:S01]  /*8740*/  IMAD.MOV.U32 R0, RZ, RZ, RZ ;  /* 0x000000ffff007224 */ /* 0x000fe200078e00ff */
[----:B------:R-:W-:Y:S01]  /*8750*/  CS2R R150, SRZ ;  /* 0x0000000000967805 */ /* 0x000fe2000001ff00 */
[----:B------:R-:W-:Y:S01]  /*8760*/  IMAD.MOV.U32 R3, RZ, RZ, RZ ;  /* 0x000000ffff037224 */ /* 0x000fe200078e00ff */
[----:B------:R-:W-:Y:S02]  /*8770*/  VIADDMNMX R93, R194, R4, R93, PT ;  /* 0x00000004c25d7246 */ /* 0x000fe4000380015d */
[----:B------:R-:W-:Y:S02]  /*8780*/  CS2R R68, SRZ ;  /* 0x0000000000447805 */ /* 0x000fe4000001ff00 */
[----:B------:R-:W-:Y:S02]  /*8790*/  CS2R R104, SRZ ;  /* 0x0000000000687805 */ /* 0x000fe4000001ff00 */
        /* <DEDUP_REMOVED lines=8> */
[----:B----4-:R-:W-:Y:S02]  /*8820*/  CS2R R90, SRZ ;  /* 0x00000000005a7805 */ /* 0x010fe4000001ff00 */
        /* <DEDUP_REMOVED lines=18> */
[----:B-1----:R-:W-:Y:S02]  /*8950*/  CS2R R40, SRZ ;  /* 0x0000000000287805 */ /* 0x002fe4000001ff00 */
[----:B------:R-:W-:Y:S02]  /*8960*/  CS2R R70, SRZ ;  /* 0x0000000000467805 */ /* 0x000fe4000001ff00 */
[----:B------:R-:W-:Y:S01]  /*8970*/  CS2R R20, SRZ ;  /* 0x0000000000147805 */ /* 0x000fe2000001ff00 */
[----:B------:R-:W-:Y:S06]  /*8980*/  @!P1 BRA `(.L_x_7072) ;  /* 0x0000009c00989947 */ /* 0x000fec0003800000 */
[----:B------:R-:W-:-:S03]  /*8990*/  UMOV UR4, 0xffffffff ;  /* 0xffffffff00047882 */ /* 0x000fc60000000000 */
[----:B------:R-:W-:Y:S05]  /*89a0*/  BRA.DIV UR4, `(.L_x_7073) ;  /* 0x0000014e04107947 */ /* 0x000fea000b800000 */
[----:B------:R-:W0:Y:S02]  /*89b0*/  S2R R3, SR_TID.X ;  /* 0x0000000000037919 */ /* 0x000e240000002100 */
[----:B0-----:R-:W-:-:S04]  /*89c0*/  IADD3 R3, R3, -0x80, RZ ;  /* 0xffffff8003037810 */ /* 0x001fc80007ffe0ff */
[----:B------:R-:W-:-:S04]  /*89d0*/  SHF.R.S32.HI R0, RZ, 0x1f, R3 ;  /* 0x0000001fff007819 */ /* 0x000fc80000011403 */
[----:B------:R-:W-:-:S04]  /*89e0*/  LEA.HI R0, R0, R3, RZ, 0x7 ;  /* 0x0000000300007211 */ /* 0x000fc800078f38ff */
[----:B------:R-:W-:-:S05]  /*89f0*/  SHF.R.S32.HI R0, RZ, 0x7, R0 ;  /* 0x00000007ff007819 */ /* 0x000fca0000011400 */
[----:B------:R0:W1:Y:S02]  /*8a00*/  SHFL.IDX PT, R195, R0, RZ, 0x1f ;  /* 0x00001fff00c37589 */ /* 0x00006400000e0000 */
.L_x_7344:
[----:B01----:R-:W-:Y:S01]  /*8a10*/  LEA.HI R0, R195, R195, RZ, 0x1 ;  /* 0x000000c3c3007211 */ /* 0x003fe200078f08ff */
[----:B------:R-:W-:-:S03]  /*8a20*/  IMAD.U32 R3, RZ, RZ, UR40 ;  /* 0x00000028ff037e24 */ /* 0x000fc6000f8e00ff */
[----:B------:R-:W-:Y:S02]  /*8a30*/  LOP3.LUT R0, R0, 0x1e, RZ, 0xc0, !PT ;  /* 0x0000001e00007812 */ /* 0x000fe400078ec0ff */
[----:B------:R-:W-:-:S03]  /*8a40*/  LOP3.LUT P0, RZ, R3, 0x3ff, RZ, 0xc0, !PT ;  /* 0x000003ff03ff7812 */ /* 0x000fc6000780c0ff */
[----:B------:R-:W-:Y:S01]  /*8a50*/  IMAD.IADD R0, R195, 0x1, -R0 ;  /* 0x00000001c3007824 */ /* 0x000fe200078e0a00 */
[----:B------:R-:W-:-:S04]  /*8a60*/  P2R R26, PR, RZ, 0x1 ;  /* 0x00000001ff1a7803 */ /* 0x000fc80000000000 */
        /* <DEDUP_REMOVED lines=17> */
[----:B0-2---:R-:W-:-:S07]  /*8b80*/  IMAD.MOV.U32 R13, RZ, RZ, RZ ;  /* 0x000000ffff0d7224 */ /* 0x005fce00078e00ff */
[----:B------:R-:W-:-:S07]  /*8b90*/  LEPC R20, `(.L_x_7074) ;  /* 0x000000001014794e */ /* 0x000fce0000000000 */
[----:B-1---5:R-:W-:Y:S05]  /*8ba0*/  CALL.ABS.NOINC R14 ;  /* 0x000000000e007343 */ /* 0x022fea0003c00000 */
.L_x_7074:
[----:B------:R-:W-:Y:S02]  /*8bb0*/  ULDC UR4, c[0x0][0x3f4] ;  /* 0x0000fd0000047ab9 */ /* 0x000fe40000000800 */
[----:B------:R-:W-:-:S13]  /*8bc0*/  ISETP.LT.AND P0, PT, RZ, UR4, PT ;  /* 0x00000004ff007c0c */ /* 0x000fda000bf01270 */
[----:B------:R-:W-:Y:S05]  /*8bd0*/  @P0 BRA `(.L_x_7075) ;  /* 0x0000000000400947 */ /* 0x000fea0003800000 */
[----:B------:R-:W-:-:S04]  /*8be0*/  ULEA.HI UR4, UR39, UR39, URZ, 0x1 ;  /* 0x0000002727047291 */ /* 0x000fc8000f8f083f */
[----:B------:R-:W-:-:S04]  /*8bf0*/  ULOP3.LUT UR4, UR4, 0xfffffffe, URZ, 0xc0, !UPT ;  /* 0xfffffffe04047892 */ /* 0x000fc8000f8ec03f */
[----:B------:R-:W-:-:S06]  /*8c00*/  UIADD3 UR4, UR39, -UR4, URZ ;  /* 0x8000000427047290 */ /* 0x000fcc000fffe03f */
[----:B------:R-:W-:-:S04]  /*8c10*/  MOV R3, UR4 ;  /* 0x0000000400037c02 */ /* 0x000fc80008000f00 */
[----:B------:R-:W-:-:S04]  /*8c20*/  SHF.L.U32 R3, R3, 0x1f, RZ ;  /* 0x0000001f03037819 */ /* 0x000fc800000006ff */
[----:B------:R0:W1:Y:S03]  /*8c30*/  SYNCS.PHASECHK.TRANS64.TRYWAIT P0, [R156+URZ+0x28800], R3 ;  /* 0x028800039c0075a7 */ /* 0x000066000800017f */
[----:B-1----:R-:W-:Y:S05]  /*8c40*/  @!P0 NANOSLEEP.SYNCS 0x989680 ;  /* 0x009896800000895d */ /* 0x002fea0003900000 */
[----:B------:R-:W1:Y:S01]  /*8c50*/  @!P0 SYNCS.PHASECHK.TRANS64 P0, [R156+URZ+0x28800], R3 ;  /* 0x028800039c0085a7 */ /* 0x000e62000800007f */
[----:B------:R-:W-:Y:S04]  /*8c60*/  BSSY B0, `(.L_x_7076) ;  /* 0x0000006000007945 */ /* 0x000fe80003800000 */
[----:B-1----:R-:W-:Y:S05]  /*8c70*/  @P0 BRA `(.L_x_7077) ;  /* 0x0000000000100947 */ /* 0x002fea0003800000 */
.L_x_7078:
[----:B-1----:R1:W3:Y:S02]  /*8c80*/  SYNCS.PHASECHK.TRANS64.TRYWAIT P0, [R156+URZ+0x28800], R3 ;  /* 0x028800039c0075a7 */ /* 0x0022e4000800017f */
[----:B---3--:R-:W-:Y:S05]  /*8c90*/  @!P0 NANOSLEEP.SYNCS 0x989680 ;  /* 0x009896800000895d */ /* 0x008fea0003900000 */
[----:B------:R-:W3:Y:S02]  /*8ca0*/  @!P0 SYNCS.PHASECHK.TRANS64 P0, [R156+URZ+0x28800], R3 ;  /* 0x028800039c0085a7 */ /* 0x000ee4000800007f */
[----:B---3--:R-:W-:Y:S05]  /*8cb0*/  @!P0 BRA `(.L_x_7078) ;  /* 0xfffffffc00f08947 */ /* 0x008fea000383ffff */
.L_x_7077:
[----:B------:R-:W-:Y:S05]  /*8cc0*/  BSYNC B0 ;  /* 0x0000000000007941 */ /* 0x000fea0003800000 */
.L_x_7076:
[----:B------:R-:W-:Y:S05]  /*8cd0*/  BRA `(.L_x_7079) ;  /* 0x00000038001c7947 */ /* 0x000fea0003800000 */
.L_x_7075:
[----:B-----5:R-:W-:Y:S01]  /*8ce0*/  SHF.R.S32.HI R0, RZ, 0x1f, R24 ;  /* 0x0000001fff007819 */ /* 0x020fe20000011418 */
[----:B------:R-:W-:Y:S01]  /*8cf0*/  ULDC.64 UR4, c[0x0][0x3f8] ;  /* 0x0000fe0000047ab9 */ /* 0x000fe20000000a00 */
[----:B------:R-:W-:Y:S01]  /*8d00*/  ULDC.64 UR6, c[0x0][0x408] ;  /* 0x0001020000067ab9 */ /* 0x000fe20000000a00 */
[----:B------:R-:W-:Y:S01]  /*8d10*/  ISETP.NE.AND P2, PT, R26, RZ, PT ;  /* 0x000000ff1a00720c */ /* 0x000fe20003f45270 */
[----:B------:R-:W-:-:S04]  /*8d20*/  IMAD.WIDE.U32 R4, R24, UR4, RZ ;  /* 0x0000000418047c25 */ /* 0x000fc8000f8e00ff */
[C---:B------:R-:W-:Y:S02]  /*8d30*/  IMAD R3, R0.reuse, UR4, RZ ;  /* 0x0000000400037c24 */ /* 0x040fe4000f8e02ff */
[----:B------:R-:W-:Y:S02]  /*8d40*/  IMAD R9, R0, UR6, RZ ;  /* 0x0000000600097c24 */ /* 0x000fe4000f8e02ff */
[C---:B------:R-:W-:Y:S01]  /*8d50*/  IMAD R3, R24.reuse, UR5, R3 ;  /* 0x0000000518037c24 */ /* 0x040fe2000f8e0203 */
[----:B------:R-:W-:Y:S01]  /*8d60*/  ULDC.64 UR4, c[0x0][0x3e8] ;  /* 0x0000fa0000047ab9 */ /* 0x000fe20000000a00 */
[----:B------:R-:W-:-:S04]  /*8d70*/  IMAD.WIDE.U32 R6, R24, UR6, RZ ;  /* 0x0000000618067c25 */ /* 0x000fc8000f8e00ff */
[----:B------:R-:W-:Y:S01]  /*8d80*/  IMAD R9, R24, UR7, R9 ;  /* 0x0000000718097c24 */ /* 0x000fe2000f8e0209 */
[----:B------:R-:W-:Y:S01]  /*8d90*/  ULDC.64 UR6, c[0x0][0x400] ;  /* 0x0001000000067ab9 */ /* 0x000fe20000000a00 */
[----:B------:R-:W-:Y:S01]  /*8da0*/  IMAD.IADD R5, R3, 0x1, R5 ;  /* 0x0000000103057824 */ /* 0x000fe200078e0205 */
[----:B------:R-:W-:Y:S01]  /*8db0*/  LEA R24, P0, R4, UR4, 0x1 ;  /* 0x0000000404187c11 */ /* 0x000fe2000f8008ff */
[----:B------:R-:W-:Y:S01]  /*8dc0*/  IMAD.IADD R3, R9, 0x1, R7 ;  /* 0x0000000109037824 */ /* 0x000fe200078e0207 */
[----:B------:R-:W-:Y:S02]  /*8dd0*/  LEA R27, P1, R6, UR6, 0x1 ;  /* 0x00000006061b7c11 */ /* 0x000fe4000f8208ff */
[----:B------:R-:W-:Y:S02]  /*8de0*/  LEA.HI.X R26, R4, UR5, R5, 0x1, P0 ;  /* 0x00000005041a7c11 */ /* 0x000fe400080f0c05 */
[----:B------:R-:W-:Y:S01]  /*8df0*/  LEA.HI.X R28, R6, UR7, R3, 0x1, P1 ;  /* 0x00000007061c7c11 */ /* 0x000fe200088f0c03 */
[----:B------:R-:W-:Y:S08]  /*8e00*/  @!P2 BRA `(.L_x_7080) ;  /* 0x000000000040a947 */ /* 0x000ff00003800000 */
        /* <DEDUP_REMOVED lines=15> */
[----:B-1----:R-:W-:Y:S05]  /*8f00*/  CALL.ABS.NOINC R14 ;  /* 0x000000000e007343 */ /* 0x002fea0003c00000 */
.L_x_7080:
[----:B------:R-:W-:Y:S01]  /*8f10*/  ULDC.U8 UR4, c[0x0][0x410] ;  /* 0x0001040000047ab9 */ /* 0x000fe20000000000 */
[----:B------:R-:W-:Y:S01]  /*8f20*/  BSSY B0, `(.L_x_7081) ;  /* 0x000035a000007945 */ /* 0x000fe20003800000 */
[----:B------:R-:W-:Y:S02]  /*8f30*/  ISETP.NE.AND P0, PT, RZ, UR4, PT ;  /* 0x00000004ff007c0c */ /* 0x000fe4000bf05270 */
[----:B------:R-:W-:Y:S02]  /*8f40*/  LEA R21, R196, UR40, 0x1 ;  /* 0x00000028c4157c11 */ /* 0x000fe4000f8e08ff */
[----:B------:R-:W-:-:S09]  /*8f50*/  LEA R5, R29, R153, 0x7 ;  /* 0x000000991d057211 */ /* 0x000fd200078e38ff */
[----:B------:R-:W-:Y:S05]  /*8f60*/  @!P0 BRA `(.L_x_7082) ;  /* 0x0000001800988947 */ /* 0x000fea0003800000 */
[----:B------:R-:W-:-:S03]  /*8f70*/  UMOV UR4, 0xffffffff ;  /* 0xffffffff00047882 */ /* 0x000fc60000000000 */
[----:B------:R-:W-:Y:S05]  /*8f80*/  BRA.DIV UR4, `(.L_x_7083) ;  /* 0x0000014604d87947 */ /* 0x000fea000b800000 */
[----:B------:R0:W1:Y:S04]  /*8f90*/  SHFL.IDX PT, R0, R26, RZ, 0x181f ;  /* 0x00181fff1a007589 */ /* 0x00006800000e0000 */
[----:B------:R0:W3:Y:S04]  /*8fa0*/  SHFL.IDX PT, R3, R24, RZ, 0x181f ;  /* 0x00181fff18037589 */ /* 0x0000e800000e0000 */
[----:B------:R0:W4:Y:S04]  /*8fb0*/  SHFL.IDX PT, R4, R28, RZ, 0x181f ;  /* 0x00181fff1c047589 */ /* 0x00012800000e0000 */
[----:B------:R0:W0:Y:S02]  /*8fc0*/  SHFL.IDX PT, R14, R27, RZ, 0x181f ;  /* 0x00181fff1b0e7589 */ /* 0x00002400000e0000 */
.L_x_7350:
[----:B------:R-:W-:Y:S01]  /*8fd0*/  ULDC UR4, c[0x0][0x448] ;  /* 0x0001120000047ab9 */ /* 0x000fe20000000800 */
[----:B------:R-:W-:Y:S01]  /*8fe0*/  BSSY B1, `(.L_x_7084) ;  /* 0x000001d000017945 */ /* 0x000fe20003800000 */
[----:B------:R-:W-:Y:S01]  /*8ff0*/  IMAD R94, R94, UR4, RZ ;  /* 0x000000045e5e7c24 */ /* 0x000fe2000f8e02ff */
[----:B------:R-:W-:Y:S02]  /*9000*/  CS2R R6, SRZ ;  /* 0x0000000000067805 */ /* 0x000fe4000001ff00 */
[----:B------:R-:W-:Y:S02]  /*9010*/  CS2R R8, SRZ ;  /* 0x0000000000087805 */ /* 0x000fe4000001ff00 */
[----:B------:R-:W-:Y:S02]  /*9020*/  CS2R R10, SRZ ;  /* 0x00000000000a7805 */ /* 0x000fe4000001ff00 */
[----:B--2---:R-:W-:Y:S02]  /*9030*/  CS2R R12, SRZ ;  /* 0x00000000000c7805 */ /* 0x004fe4000001ff00 */
[----:B------:R-:W-:-:S13]  /*9040*/  ISETP.GE.AND P0, PT, R5, R94, PT ;  /* 0x0000005e0500720c */ /* 0x000fda0003f06270 */
[----:B------:R-:W-:Y:S05]  /*9050*/  @P0 BRA `(.L_x_7085) ;  /* 0x0000000000540947 */ /* 0x000fea0003800000 */
[----:B------:R-:W-:Y:S01]  /*9060*/  ULDC UR4, c[0x0][0x3f4] ;  /* 0x0000fd0000047ab9 */ /* 0x000fe20000000800 */
[----:B------:R-:W-:Y:S02]  /*9070*/  CS2R R12, SRZ ;  /* 0x00000000000c7805 */ /* 0x000fe4000001ff00 */
[----:B------:R-:W-:Y:S02]  /*9080*/  ISETP.GE.AND P4, PT, R18, UR4, PT ;  /* 0x0000000412007c0c */ /* 0x000fe4000bf86270 */
[----:B------:R-:W-:Y:S02]  /*9090*/  CS2R R8, SRZ ;  /* 0x0000000000087805 */ /* 0x000fe4000001ff00 */
[----:B------:R-:W-:-:S09]  /*90a0*/  ISETP.GE.AND P5, PT, R152, UR4, PT ;  /* 0x0000000498007c0c */ /* 0x000fd2000bfa6270 */
[C---:B------:R-:W-:Y:S01]  /*90b0*/  @!P4 IMAD.SHL.U32 R30, R18.reuse, 0x2, RZ ;  /* 0x00000002121ec824 */ /* 0x040fe200078e00ff */
[----:B------:R-:W-:-:S03]  /*90c0*/  @!P4 SHF.L.U64.HI R5, R18, 0x1, R19 ;  /* 0x000000011205c819 */ /* 0x000fc60000010213 */
[C---:B---3--:R-:W-:Y:S02]  /*90d0*/  @!P5 IADD3 R32, P2, R3.reuse, R220, RZ ;  /* 0x000000dc0320d210 */ /* 0x048fe40007f5e0ff */
[-C--:B0-----:R-:W-:Y:S02]  /*90e0*/  @!P4 IADD3 R26, P0, R3, R30.reuse, RZ ;  /* 0x0000001e031ac210 */ /* 0x081fe40007f1e0ff */
[C---:B------:R-:W-:Y:S02]  /*90f0*/  @!P4 IADD3 R30, P1, R14.reuse, R30, RZ ;  /* 0x0000001e0e1ec210 */ /* 0x040fe40007f3e0ff */
[----:B------:R-:W-:Y:S02]  /*9100*/  CS2R R10, SRZ ;  /* 0x00000000000a7805 */ /* 0x000fe4000001ff00 */
[----:B------:R-:W-:Y:S02]  /*9110*/  @!P5 IADD3 R14, P3, R14, R220, RZ ;  /* 0x000000dc0e0ed210 */ /* 0x000fe40007f7e0ff */
[----:B------:R-:W-:Y:S01]  /*9120*/  CS2R R6, SRZ ;  /* 0x0000000000067805 */ /* 0x000fe2000001ff00 */
[C---:B-1----:R-:W-:Y:S01]  /*9130*/  @!P5 IMAD.X R33, R0.reuse, 0x1, R219, P2 ;  /* 0x000000010021d824 */ /* 0x042fe200010e06db */
[----:B------:R-:W-:Y:S01]  /*9140*/  @!P4 IADD3.X R27, R0, R5, RZ, P0, !PT ;  /* 0x00000005001bc210 */ /* 0x000fe200007fe4ff */
[----:B----4-:R-:W-:-:S02]  /*9150*/  @!P4 IMAD.X R31, R4, 0x1, R5, P1 ;  /* 0x00000001041fc824 */ /* 0x010fc400008e0605 */
[----:B------:R-:W-:Y:S01]  /*9160*/  @!P5 IMAD.X R15, R4, 0x1, R219, P3 ;  /* 0x00000001040fd824 */ /* 0x000fe200018e06db */
[----:B------:R2:W5:Y:S04]  /*9170*/  @!P5 LD.E.64 R12, desc[UR42][R32.64] ;  /* 0x0000002a200cd980 */ /* 0x000568000c101b00 */
[----:B------:R2:W5:Y:S04]  /*9180*/  @!P5 LD.E.64 R8, desc[UR42][R14.64] ;  /* 0x0000002a0e08d980 */ /* 0x000568000c101b00 */
[----:B------:R2:W5:Y:S04]  /*9190*/  @!P4 LD.E.64 R10, desc[UR42][R26.64] ;  /* 0x0000002a1a0ac980 */ /* 0x000568000c101b00 */
[----:B------:R2:W5:Y:S02]  /*91a0*/  @!P4 LD.E.64 R6, desc[UR42][R30.64] ;  /* 0x0000002a1e06c980 */ /* 0x000564000c101b00 */
.L_x_7085:
[----:B------:R-:W-:Y:S05]  /*91b0*/  BSYNC B1 ;  /* 0x0000000000017941 */ /* 0x000fea0003800000 */
.L_x_7084:
[----:B------:R-:W-:Y:S01]  /*91c0*/  ULEA.HI UR4, UR39, UR39, URZ, 0x1 ;  /* 0x0000002727047291 */ /* 0x000fe2000f8f083f */
[----:B---3--:R-:W-:Y:S01]  /*91d0*/  IMAD R3, R29, -0x80, R94 ;  /* 0xffffff801d037824 */ /* 0x008fe200078e025e */
[--C-:B0-2--5:R-:W-:Y:S01]  /*91e0*/  SHF.R.U64 R26, R12, 0x10, R13.reuse ;  /* 0x000000100c1a7819 */ /* 0x125fe2000000120d */
[--C-:B------:R-:W-:Y:S01]  /*91f0*/  IMAD.MOV.U32 R15, RZ, RZ, R13.reuse ;  /* 0x000000ffff0f7224 */ /* 0x100fe200078e000d */
[----:B------:R-:W-:Y:S01]  /*9200*/  ULOP3.LUT UR4, UR4, 0xfffffffe, URZ, 0xc0, !UPT ;  /* 0xfffffffe04047892 */ /* 0x000fe2000f8ec03f */
[----:B------:R-:W-:Y:S01]  /*9210*/  SHF.R.U32.HI R27, RZ, 0x10, R13 ;  /* 0x00000010ff1b7819 */ /* 0x000fe2000001160d */
[----:B-1----:R-:W-:Y:S01]  /*9220*/  IMAD.MOV.U32 R0, RZ, RZ, R10 ;  /* 0x000000ffff007224 */ /* 0x002fe200078e000a */
[----:B----4-:R-:W-:Y:S01]  /*9230*/  MOV R4, R7 ;  /* 0x0000000700047202 */ /* 0x010fe20000000f00 */
[----:B------:R-:W-:Y:S01]  /*9240*/  UIADD3 UR4, UR39, -UR4, URZ ;  /* 0x8000000427047290 */ /* 0x000fe2000fffe03f */
[----:B------:R-:W-:Y:S01]  /*9250*/  IMAD.MOV.U32 R14, RZ, RZ, R11 ;  /* 0x000000ffff0e7224 */ /* 0x000fe200078e000b */
[--C-:B------:R-:W-:Y:S01]  /*9260*/  SHF.R.U64 R28, R6, 0x10, R7.reuse ;  /* 0x00000010061c7819 */ /* 0x100fe20000001207 */
[----:B------:R-:W-:Y:S01]  /*9270*/  IMAD.MOV.U32 R13, RZ, RZ, R6 ;  /* 0x000000ffff0d7224 */ /* 0x000fe200078e0006 */
[----:B------:R-:W-:Y:S01]  /*9280*/  SHF.R.U32.HI R29, RZ, 0x10, R7 ;  /* 0x00000010ff1d7819 */ /* 0x000fe20000011607 */
[----:B------:R-:W-:Y:S01]  /*9290*/  IMAD.MOV.U32 R6, RZ, RZ, R8 ;  /* 0x000000ffff067224 */ /* 0x000fe200078e0008 */
[----:B------:R-:W-:Y:S01]  /*92a0*/  MOV R5, UR4 ;  /* 0x0000000400057c02 */ /* 0x000fe20008000f00 */
[----:B------:R-:W-:Y:S01]  /*92b0*/  IMAD.MOV.U32 R7, RZ, RZ, R9 ;  /* 0x000000ffff077224 */ /* 0x000fe200078e0009 */
[----:B------:R-:W-:Y:S01]  /*92c0*/  SHF.R.U64 R20, R10, 0x10, R11 ;  /* 0x000000100a147819 */ /* 0x000fe2000000120b */
[----:B------:R-:W-:Y:S01]  /*92d0*/  BSSY B1, `(.L_x_7086) ;  /* 0x0000011000017945 */ /* 0x000fe20003800000 */
[----:B------:R-:W-:-:S02]  /*92e0*/  SHF.L.U32 R5, R5, 0x1f, RZ ;  /* 0x0000001f05057819 */ /* 0x000fc400000006ff */
[----:B------:R-:W-:Y:S02]  /*92f0*/  SHF.R.U64 R30, R8, 0x10, R9 ;  /* 0x00000010081e7819 */ /* 0x000fe40000001209 */
[----:B------:R-:W0:Y:S01]  /*9300*/  SYNCS.PHASECHK.TRANS64.TRYWAIT P0, [R156+URZ+0x28800], R5 ;  /* 0x028800059c0075a7 */ /* 0x000e22000800017f */
[----:B------:R-:W-:Y:S02]  /*9310*/  SHF.R.U32.HI R24, RZ, 0x10, R11 ;  /* 0x00000010ff187819 */ /* 0x000fe4000001160b */
[----:B------:R-:W-:Y:S02]  /*9320*/  MOV R10, R12 ;  /* 0x0000000c000a7202 */ /* 0x000fe40000000f00 */
[----:B------:R-:W-:Y:S02]  /*9330*/  VIMNMX R8, R3, 0x80, PT ;  /* 0x0000008003087848 */ /* 0x000fe40003fe0100 */
[----:B------:R-:W-:Y:S02]  /*9340*/  SHF.R.U32.HI R31, RZ, 0x10, R9 ;  /* 0x00000010ff1f7819 */ /* 0x000fe40000011609 */
[----:B------:R-:W-:-:S02]  /*9350*/  PRMT R11, R0, 0x5410, R14 ;  /* 0x00005410000b7816 */ /* 0x000fc4000000000e */
[----:B------:R-:W-:Y:S02]  /*9360*/  PRMT R12, R20, 0x5410, R24 ;  /* 0x00005410140c7816 */ /* 0x000fe40000000018 */
[----:B------:R-:W-:Y:S02]  /*9370*/  PRMT R0, R10, 0x5410, R15 ;  /* 0x000054100a007816 */ /* 0x000fe4000000000f */
[----:B------:R-:W-:Y:S02]  /*9380*/  PRMT R3, R26, 0x5410, R27 ;  /* 0x000054101a037816 */ /* 0x000fe4000000001b */
[----:B------:R-:W-:Y:S02]  /*9390*/  ISETP.GE.AND P1, PT, R153, R8, PT ;  /* 0x000000089900720c */ /* 0x000fe40003f26270 */
[----:B------:R-:W-:Y:S02]  /*93a0*/  PRMT R13, R13, 0x5410, R4 ;  /* 0x000054100d0d7816 */ /* 0x000fe40000000004 */
[----:B------:R-:W-:-:S02]  /*93b0*/  PRMT R14, R28, 0x5410, R29 ;  /* 0x000054101c0e7816 */ /* 0x000fc4000000001d */
[----:B------:R-:W-:Y:S01]  /*93c0*/  PRMT R9, R6, 0x5410, R7 ;  /* 0x0000541006097816 */ /* 0x000fe20000000007 */
[----:B0-----:R-:W-:Y:S06]  /*93d0*/  @!P0 BRA `(.L_x_7087) ;  /* 0x0000014400348947 */ /* 0x001fec0003800000 */
.L_x_7351:
[----:B------:R-:W-:Y:S05]  /*93e0*/  BSYNC B1 ;  /* 0x0000000000017941 */ /* 0x000fea0003800000 */
.L_x_7086:
[----:B------:R-:W-:Y:S01]  /*93f0*/  BSSY B1, `(.L_x_7088) ;  /* 0x0000056000017945 */ /* 0x000fe20003800000 */
[----:B------:R-:W-:-:S03]  /*9400*/  PRMT R10, R30, 0x5410, R31 ;  /* 0x000054101e0a7816 */ /* 0x000fc6000000001f */
[----:B------:R-:W-:Y:S05]  /*9410*/  @P1 BRA `(.L_x_7089) ;  /* 0x00000004004c1947 */ /* 0x000fea0003800000 */
[----:B0-----:R-:W0:Y:S01]  /*9420*/  LDC R5, c[0x0][0x3f4] ;  /* 0x0000fd00ff057b82 */ /* 0x001e220000000800 */
[----:B------:R-:W-:Y:S01]  /*9430*/  BSSY B2, `(.L_x_7090) ;  /* 0x000002a000027945 */ /* 0x000fe20003800000 */
[-C--:B0-----:R-:W-:Y:S02]  /*9440*/  ISETP.GE.AND P0, PT, R18, R5.reuse, PT ;  /* 0x000000051200720c */ /* 0x081fe40003f06270 */
[----:B------:R-:W-:-:S11]  /*9450*/  ISETP.GE.AND P1, PT, R152, R5, PT ;  /* 0x000000059800720c */ /* 0x000fd60003f26270 */
[----:B------:R-:W-:Y:S05]  /*9460*/  @P0 BRA `(.L_x_7091) ;  /* 0x0000000000980947 */ /* 0x000fea0003800000 */
[----:B------:R-:W0:Y:S01]  /*9470*/  LDS.128 R4, [R21] ;  /* 0x0000000015047984 */ /* 0x000e220000000c00 */
        /* <DEDUP_REMOVED lines=25> */
[----:B------:R-:W-:Y:S01]  /*9610*/  FMUL.FTZ R28, R6, R5 ;  /* 0x00000005061c7220 */ /* 0x000fe20000410000 */
        /* <DEDUP_REMOVED lines=11> */
.L_x_7091:
[----:B------:R-:W-:Y:S05]  /*96d0*/  BSYNC B2 ;  /* 0x0000000000027941 */ /* 0x000fea0003800000 */
.L_x_7090:
        /* <DEDUP_REMOVED lines=39> */
.L_x_7089:
[----:B------:R-:W-:Y:S05]  /*9950*/  BSYNC B1 ;  /* 0x0000000000017941 */ /* 0x000fea0003800000 */
.L_x_7088:
[----:B01----:R-:W-:Y:S01]  /*9960*/  IADD3 R4, R153, 0x20, RZ ;  /* 0x0000002099047810 */ /* 0x003fe20007ffe0ff */
[----:B------:R-:W-:Y:S03]  /*9970*/  BSSY B1, `(.L_x_7092) ;  /* 0x0000056000017945 */ /* 0x000fe60003800000 */
[----:B------:R-:W-:-:S13]  /*9980*/  ISETP.GE.AND P0, PT, R4, R8, PT ;  /* 0x000000080400720c */ /* 0x000fda0003f06270 */
[----:B------:R-:W-:Y:S05]  /*9990*/  @P0 BRA `(.L_x_7093) ;  /* 0x00000004004c0947 */ /* 0x000fea0003800000 */
[----:B------:R-:W0:Y:S01]  /*99a0*/  LDC R5, c[0x0][0x3f4] ;  /* 0x0000fd00ff057b82 */ /* 0x000e220000000800 */
[----:B------:R-:W-:Y:S01]  /*99b0*/  BSSY B2, `(.L_x_7094) ;  /* 0x000002a000027945 */ /* 0x000fe20003800000 */
[-C--:B0-----:R-:W-:Y:S02]  /*99c0*/  ISETP.GE.AND P0, PT, R18, R5.reuse, PT ;  /* 0x000000051200720c */ /* 0x081fe40003f06270 */
[----:B------:R-:W-:-:S11]  /*99d0*/  ISETP.GE.AND P1, PT, R152, R5, PT ;  /* 0x000000059800720c */ /* 0x000fd60003f26270 */
[----:B------:R-:W-:Y:S05]  /*99e0*/  @P0 BRA `(.L_x_7095) ;  /* 0x0000000000980947 */ /* 0x000fea0003800000 */
[----:B------:R-:W0:Y:S01]  /*99f0*/  LDS.128 R4, [R21+0x1000] ;  /* 0x0010000015047984 */ /* 0x000e220000000c00 */
[----:B------:R-:W-:Y:S02]  /*9a00*/  HADD2.F32 R31, -RZ, R13.H0_H0 ;  /* 0x2000000dff1f7230 */ /* 0x000fe40000004100 */
[----:B------:R-:W-:Y:S02]  /*9a10*/  HADD2.F32 R29, -RZ, R11.H0_H0 ;  /* 0x2000000bff1d7230 */ /* 0x000fe40000004100 */
[----:B------:R-:W-:Y:S02]  /*9a20*/  HADD2.F32 R34, -RZ, R14.H0_H0 ;  /* 0x2000000eff227230 */ /* 0x000fe40000004100 */
[----:B------:R-:W-:Y:S02]  /*9a30*/  HADD2.F32 R32, -RZ, R12.H0_H0 ;  /* 0x2000000cff207230 */ /* 0x000fe40000004100 */
[----:B------:R-:W-:Y:S02]  /*9a40*/  HADD2.F32 R36, -RZ, R14.H1_H1 ;  /* 0x3000000eff247230 */ /* 0x000fe40000004100 */
[----:B0-----:R-:W-:-:S02]  /*9a50*/  HADD2.F32 R15, -RZ, R4.H0_H0 ;  /* 0x20000004ff0f7230 */ /* 0x001fc40000004100 */
[----:B------:R-:W-:Y:S02]  /*9a60*/  HADD2.F32 R4, -RZ, R4.H1_H1 ;  /* 0x30000004ff047230 */ /* 0x000fe40000004100 */
        /* <DEDUP_REMOVED lines=10> */
[----:B------:R-:W-:Y:S02]  /*9b10*/  HADD2.F32 R7, -RZ, R7.H1_H1 ;  /* 0x30000007ff077230 */ /* 0x000fe40000004100 */
[-C--:B------:R-:W-:Y:S01]  /*9b20*/  FFMA.FTZ R5, R32, R20.reuse, -R27 ;  /* 0x0000001420057223 */ /* 0x080fe2000001081b */
[----:B------:R-:W-:Y:S02]  /*9b30*/  HADD2.F32 R6, -RZ, R6.H1_H1 ;  /* 0x30000006ff067230 */ /* 0x000fe40000004100 */
[----:B------:R-:W-:Y:S01]  /*9b40*/  FFMA.FTZ R20, R34, R20, R29 ;  /* 0x0000001422147223 */ /* 0x000fe2000001001d */
[----:B------:R-:W-:Y:S02]  /*9b50*/  HADD2.F32 R32, -RZ, R13.H1_H1 ;  /* 0x3000000dff207230 */ /* 0x000fe40000004100 */
[----:B------:R-:W-:Y:S01]  /*9b60*/  FMUL.FTZ R31, R36, R7 ;  /* 0x00000007241f7220 */ /* 0x000fe20000410000 */
[----:B------:R-:W-:Y:S01]  /*9b70*/  HADD2.F32 R28, -RZ, R11.H1_H1 ;  /* 0x3000000bff1c7230 */ /* 0x000fe20000004100 */
[----:B------:R-:W-:Y:S01]  /*9b80*/  F2FP.F16.F32.PACK_AB R4, R15, R4 ;  /* 0x000000040f04723e */ /* 0x000fe200000000ff */
[----:B------:R-:W-:-:S02]  /*9b90*/  HADD2.F32 R30, -RZ, R12.H1_H1 ;  /* 0x3000000cff1e7230 */ /* 0x000fc40000004100 */
[-C--:B------:R-:W-:Y:S01]  /*9ba0*/  FMUL.FTZ R27, R32, R6.reuse ;  /* 0x00000006201b7220 */ /* 0x080fe20000410000 */
[----:B------:R-:W-:Y:S01]  /*9bb0*/  F2FP.F16.F32.PACK_AB R5, R20, R5 ;  /* 0x000000051405723e */ /* 0x000fe200000000ff */
[----:B------:R-:W-:Y:S01]  /*9bc0*/  FMUL.FTZ R29, R28, R6 ;  /* 0x000000061c1d7220 */ /* 0x000fe20000410000 */
[C---:B------:R-:W-:Y:S01]  /*9bd0*/  FMUL.FTZ R33, R30.reuse, R7 ;  /* 0x000000071e217220 */ /* 0x040fe20000410000 */
[----:B------:R-:W-:Y:S01]  /*9be0*/  FFMA.FTZ R7, R30, R26, -R31 ;  /* 0x0000001a1e077223 */ /* 0x000fe2000001081f */
[-C--:B------:R-:W-:Y:S01]  /*9bf0*/  FFMA.FTZ R6, R28, R24.reuse, -R27 ;  /* 0x000000181c067223 */ /* 0x080fe2000001081b */
[----:B------:R-:W-:Y:S01]  /*9c00*/  FFMA.FTZ R29, R32, R24, R29 ;  /* 0x00000018201d7223 */ /* 0x000fe2000001001d */
[----:B------:R-:W-:-:S04]  /*9c10*/  FFMA.FTZ R26, R36, R26, R33 ;  /* 0x0000001a241a7223 */ /* 0x000fc80000010021 */
[----:B------:R-:W-:Y:S02]  /*9c20*/  F2FP.F16.F32.PACK_AB R6, R29, R6 ;  /* 0x000000061d06723e */ /* 0x000fe400000000ff */
[----:B------:R-:W-:-:S05]  /*9c30*/  F2FP.F16.F32.PACK_AB R7, R26, R7 ;  /* 0x000000071a07723e */ /* 0x000fca00000000ff */
[----:B------:R0:W-:Y:S02]  /*9c40*/  STS.128 [R21+0x1000], R4 ;  /* 0x0010000415007388 */ /* 0x0001e40000000c00 */
.L_x_7095:
[----:B------:R-:W-:Y:S05]  /*9c50*/  BSYNC B2 ;  /* 0x0000000000027941 */ /* 0x000fea0003800000 */
.L_x_7094:
[----:B------:R-:W-:Y:S05]  /*9c60*/  @P1 BRA `(.L_x_7093) ;  /* 0x0000000000981947 */ /* 0x000fea0003800000 */
[----:B0-----:R-:W0:Y:S01]  /*9c70*/  LDS.128 R4, [R21+0x5000] ;  /* 0x0050000015047984 */ /* 0x001e220000000c00 */
[----:B------:R-:W-:Y:S02]  /*9c80*/  HADD2.F32 R31, -RZ, R9.H0_H0 ;  /* 0x20000009ff1f7230 */ /* 0x000fe40000004100 */
[----:B------:R-:W-:Y:S02]  /*9c90*/  HADD2.F32 R29, -RZ, R0.H0_H0 ;  /* 0x20000000ff1d7230 */ /* 0x000fe40000004100 */
[--C-:B------:R-:W-:Y:S02]  /*9ca0*/  HADD2.F32 R34, -RZ, R10.reuse.H0_H0 ;  /* 0x2000000aff227230 */ /* 0x100fe40000004100 */
        /* <DEDUP_REMOVED lines=34> */
.L_x_7093:
[----:B------:R-:W-:Y:S05]  /*9ed0*/  BSYNC B1 ;  /* 0x0000000000017941 */ /* 0x000fea0003800000 */
.L_x_7092:
[----:B01----:R-:W-:Y:S01]  /*9ee0*/  VIADD R4, R153, 0x40 ;  /* 0x0000004099047836 */ /* 0x003fe20000000000 */
[----:B------:R-:W-:Y:S04]  /*9ef0*/  BSSY B1, `(.L_x_7096) ;  /* 0x0000056000017945 */ /* 0x000fe80003800000 */
        /* <DEDUP_REMOVED lines=45> */
.L_x_7099:
[----:B------:R-:W-:Y:S05]  /*a1d0*/  BSYNC B2 ;  /* 0x0000000000027941 */ /* 0x000fea0003800000 */
.L_x_7098:
        /* <DEDUP_REMOVED lines=39> */
.L_x_7097:
[----:B------:R-:W-:Y:S05]  /*a450*/  BSYNC B1 ;  /* 0x0000000000017941 */ /* 0x000fea0003800000 */
.L_x_7096:
[----:B01----:R-:W-:-:S05]  /*a460*/  VIADD R4, R153, 0x60 ;  /* 0x0000006099047836 */ /* 0x003fca0000000000 */
        /* <DEDUP_REMOVED lines=21> */
[-C--:B------:R-:W-:Y:S01]  /*a5c0*/  FMUL.FTZ R26, R33, R5.reuse ;  /* 0x00000005211a7220 */ /* 0x080fe20000410000 */
[-C--:B------:R-:W-:Y:S01]  /*a5d0*/  FFMA.FTZ R4, R28, R8.reuse, -R27 ;  /* 0x000000081c047223 */ /* 0x080fe2000001081b */
[----:B------:R-:W-:Y:S01]  /*a5e0*/  FFMA.FTZ R29, R30, R8, R29 ;  /* 0x000000081e1d7223 */ /* 0x000fe2000001001d */
[C---:B------:R-:W-:Y:S01]  /*a5f0*/  FMUL.FTZ R8, R31.reuse, R5 ;  /* 0x000000051f087220 */ /* 0x040fe20000410000 */
[--C-:B------:R-:W-:Y:S02]  /*a600*/  HADD2.F32 R20, -RZ, R6.reuse.H0_H0 ;  /* 0x20000006ff147230 */ /* 0x100fe40000004100 */
[-C--:B------:R-:W-:Y:S01]  /*a610*/  FFMA.FTZ R5, R31, R15.reuse, -R26 ;  /* 0x0000000f1f057223 */ /* 0x080fe2000001081a */
[----:B------:R-:W-:Y:S02]  /*a620*/  HADD2.F32 R7, -RZ, R7.H1_H1 ;  /* 0x30000007ff077230 */ /* 0x000fe40000004100 */
[----:B------:R-:W-:Y:S01]  /*a630*/  FFMA.FTZ R8, R33, R15, R8 ;  /* 0x0000000f21087223 */ /* 0x000fe20000010008 */
[----:B------:R-:W-:Y:S01]  /*a640*/  HADD2.F32 R6, -RZ, R6.H1_H1 ;  /* 0x30000006ff067230 */ /* 0x000fe20000004100 */
[----:B------:R-:W-:Y:S01]  /*a650*/  F2FP.F16.F32.PACK_AB R4, R29, R4 ;  /* 0x000000041d04723e */ /* 0x000fe200000000ff */
[----:B------:R-:W-:-:S02]  /*a660*/  HADD2.F32 R28, -RZ, R13.H1_H1 ;  /* 0x3000000dff1c7230 */ /* 0x000fc40000004100 */
[-C--:B------:R-:W-:Y:S01]  /*a670*/  FMUL.FTZ R15, R14, R7.reuse ;  /* 0x000000070e0f7220 */ /* 0x080fe20000410000 */
[----:B------:R-:W-:Y:S02]  /*a680*/  HADD2.F32 R26, -RZ, R11.H1_H1 ;  /* 0x3000000bff1a7230 */ /* 0x000fe40000004100 */
[----:B------:R-:W-:Y:S01]  /*a690*/  FMUL.FTZ R27, R12, R7 ;  /* 0x000000070c1b7220 */ /* 0x000fe20000410000 */
[----:B------:R-:W-:Y:S01]  /*a6a0*/  F2FP.F16.F32.PACK_AB R5, R8, R5 ;  /* 0x000000050805723e */ /* 0x000fe200000000ff */
[----:B------:R-:W-:Y:S01]  /*a6b0*/  FMUL.FTZ R11, R28, R6 ;  /* 0x000000061c0b7220 */ /* 0x000fe20000410000 */
[----:B------:R-:W-:Y:S01]  /*a6c0*/  FFMA.FTZ R7, R12, R24, -R15 ;  /* 0x000000180c077223 */ /* 0x000fe2000001080f */
[----:B------:R-:W-:Y:S01]  /*a6d0*/  FMUL.FTZ R13, R26, R6 ;  /* 0x000000061a0d7220 */ /* 0x000fe20000410000 */
[----:B------:R-:W-:Y:S01]  /*a6e0*/  FFMA.FTZ R24, R14, R24, R27 ;  /* 0x000000180e187223 */ /* 0x000fe2000001001b */
[-C--:B------:R-:W-:Y:S02]  /*a6f0*/  FFMA.FTZ R6, R26, R20.reuse, -R11 ;  /* 0x000000141a067223 */ /* 0x080fe4000001080b */
[----:B------:R-:W-:-:S02]  /*a700*/  FFMA.FTZ R13, R28, R20, R13 ;  /* 0x000000141c0d7223 */ /* 0x000fc4000001000d */
[----:B------:R-:W-:-:S03]  /*a710*/  F2FP.F16.F32.PACK_AB R7, R24, R7 ;  /* 0x000000071807723e */ /* 0x000fc600000000ff */
[----:B------:R-:W-:-:S05]  /*a720*/  F2FP.F16.F32.PACK_AB R6, R13, R6 ;  /* 0x000000060d06723e */ /* 0x000fca00000000ff */
[----:B------:R0:W-:Y:S02]  /*a730*/  STS.128 [R21+0x3000], R4 ;  /* 0x0030000415007388 */ /* 0x0001e40000000c00 */
.L_x_7102:
[----:B------:R-:W-:Y:S05]  /*a740*/  BSYNC B1 ;  /* 0x0000000000017941 */ /* 0x000fea0003800000 */
.L_x_7101:
        /* <DEDUP_REMOVED lines=27> */
[----:B------:R-:W-:Y:S02]  /*a900*/  HADD2.F32 R15, -RZ, R3.H1_H1 ;  /* 0x30000003ff0f7230 */ /* 0x000fe40000004100 */
[-C--:B------:R-:W-:Y:S01]  /*a910*/  FMUL.FTZ R3, R20, R6.reuse ;  /* 0x0000000614037220 */ /* 0x080fe20000410000 */
[C---:B------:R-:W-:Y:S01]  /*a920*/  FMUL.FTZ R9, R14.reuse, R6 ;  /* 0x000000060e097220 */ /* 0x040fe20000410000 */
[-C--:B------:R-:W-:Y:S01]  /*a930*/  FMUL.FTZ R0, R29, R7.reuse ;  /* 0x000000071d007220 */ /* 0x080fe20000410000 */
[C---:B------:R-:W-:Y:S01]  /*a940*/  FMUL.FTZ R10, R15.reuse, R7 ;  /* 0x000000070f0a7220 */ /* 0x040fe20000410000 */
[-C--:B------:R-:W-:Y:S01]  /*a950*/  FFMA.FTZ R3, R14, R12.reuse, -R3 ;  /* 0x0000000c0e037223 */ /* 0x080fe20000010803 */
[----:B------:R-:W-:Y:S01]  /*a960*/  FFMA.FTZ R6, R20, R12, R9 ;  /* 0x0000000c14067223 */ /* 0x000fe20000010009 */
[-C--:B------:R-:W-:Y:S01]  /*a970*/  FFMA.FTZ R0, R15, R13.reuse, -R0 ;  /* 0x0000000d0f007223 */ /* 0x080fe20000010800 */
[----:B------:R-:W-:-:S03]  /*a980*/  FFMA.FTZ R7, R29, R13, R10 ;  /* 0x0000000d1d077223 */ /* 0x000fc6000001000a */
[----:B------:R-:W-:Y:S02]  /*a990*/  F2FP.F16.F32.PACK_AB R6, R6, R3 ;  /* 0x000000030606723e */ /* 0x000fe400000000ff */
[----:B------:R-:W-:-:S05]  /*a9a0*/  F2FP.F16.F32.PACK_AB R7, R7, R0 ;  /* 0x000000000707723e */ /* 0x000fca00000000ff */
[----:B------:R1:W-:Y:S01]  /*a9b0*/  STS.128 [R21+0x7000], R4 ;  /* 0x0070000415007388 */ /* 0x0003e20000000c00 */
[----:B------:R-:W-:Y:S05]  /*a9c0*/  BRA `(.L_x_7100) ;  /* 0x0000001800bc7947 */ /* 0x000fea0003800000 */
.L_x_7082:
[----:B------:R-:W-:-:S03]  /*a9d0*/  UMOV UR4, 0xffffffff ;  /* 0xffffffff00047882 */ /* 0x000fc60000000000 */
[----:B------:R-:W-:Y:S05]  /*a9e0*/  BRA.DIV UR4, `(.L_x_7103) ;  /* 0x0000012e04c47947 */ /* 0x000fea000b800000 */
[----:B------:R0:W1:Y:S04]  /*a9f0*/  SHFL.IDX PT, R0, R26, RZ, 0x181f ;  /* 0x00181fff1a007589 */ /* 0x00006800000e0000 */
[----:B------:R0:W3:Y:S04]  /*aa00*/  SHFL.IDX PT, R3, R24, RZ, 0x181f ;  /* 0x00181fff18037589 */ /* 0x0000e800000e0000 */
[----:B------:R0:W4:Y:S04]  /*aa10*/  SHFL.IDX PT, R20, R28, RZ, 0x181f ;  /* 0x00181fff1c147589 */ /* 0x00012800000e0000 */
[----:B------:R0:W0:Y:S02]  /*aa20*/  SHFL.IDX PT, R14, R27, RZ, 0x181f ;  /* 0x00181fff1b0e7589 */ /* 0x00002400000e0000 */
.L_x_7357:
[----:B------:R-:W-:Y:S01]  /*aa30*/  ULDC UR4, c[0x0][0x448] ;  /* 0x0001120000047ab9 */ /* 0x000fe20000000800 */
[----:B------:R-:W-:Y:S01]  /*aa40*/  BSSY B1, `(.L_x_7104) ;  /* 0x0000014000017945 */ /* 0x000fe20003800000 */
[----:B------:R-:W-:Y:S01]  /*aa50*/  IMAD R94, R94, UR4, RZ ;  /* 0x000000045e5e7c24 */ /* 0x000fe2000f8e02ff */
[----:B------:R-:W-:Y:S02]  /*aa60*/  CS2R R6, SRZ ;  /* 0x0000000000067805 */ /* 0x000fe4000001ff00 */
[----:B------:R-:W-:Y:S02]  /*aa70*/  CS2R R8, SRZ ;  /* 0x0000000000087805 */ /* 0x000fe4000001ff00 */
[----:B------:R-:W-:Y:S02]  /*aa80*/  CS2R R10, SRZ ;  /* 0x00000000000a7805 */ /* 0x000fe4000001ff00 */
[----:B------:R-:W-:Y:S02]  /*aa90*/  ISETP.GE.AND P0, PT, R5, R94, PT ;  /* 0x0000005e0500720c */ /* 0x000fe40003f06270 */
[----:B------:R-:W-:-:S11]  /*aaa0*/  CS2R R4, SRZ ;  /* 0x0000000000047805 */ /* 0x000fd6000001ff00 */
[----:B------:R-:W-:Y:S05]  /*aab0*/  @P0 BRA `(.L_x_7105) ;  /* 0x0000000000300947 */ /* 0x000fea0003800000 */
[----:B------:R-:W-:Y:S01]  /*aac0*/  ULDC UR4, c[0x0][0x3f4] ;  /* 0x0000fd0000047ab9 */ /* 0x000fe20000000800 */
[C---:B------:R-:W-:Y:S02]  /*aad0*/  SHF.L.U32 R15, R16.reuse, 0x1, RZ ;  /* 0x00000001100f7819 */ /* 0x040fe400000006ff */
[C---:B------:R-:W-:Y:S02]  /*aae0*/  ISETP.GE.AND P2, PT, R16.reuse, UR4, PT ;  /* 0x0000000410007c0c */ /* 0x040fe4000bf46270 */
[----:B------:R-:W-:Y:S02]  /*aaf0*/  SHF.L.U64.HI R5, R16, 0x1, R17 ;  /* 0x0000000110057819 */ /* 0x000fe40000010211 */
[-C--:B---3--:R-:W-:Y:S02]  /*ab00*/  IADD3 R12, P0, R3, R15.reuse, RZ ;  /* 0x0000000f030c7210 */ /* 0x088fe40007f1e0ff */
[----:B0-----:R-:W-:-:S03]  /*ab10*/  IADD3 R14, P1, R14, R15, RZ ;  /* 0x0000000f0e0e7210 */ /* 0x001fc60007f3e0ff */
[--C-:B-12---:R-:W-:Y:S02]  /*ab20*/  IMAD.X R13, R0, 0x1, R5.reuse, P0 ;  /* 0x00000001000d7824 */ /* 0x106fe400000e0605 */
[----:B----4-:R-:W-:Y:S01]  /*ab30*/  IMAD.X R15, R20, 0x1, R5, P1 ;  /* 0x00000001140f7824 */ /* 0x010fe200008e0605 */
[----:B------:R-:W-:Y:S01]  /*ab40*/  CS2R R4, SRZ ;  /* 0x0000000000047805 */ /* 0x000fe2000001ff00 */
[----:B------:R-:W-:Y:S06]  /*ab50*/  @P2 BRA `(.L_x_7105) ;  /* 0x0000000000082947 */ /* 0x000fec0003800000 */
[----:B------:R0:W5:Y:S04]  /*ab60*/  LD.E.128 R4, desc[UR42][R12.64] ;  /* 0x0000002a0c047980 */ /* 0x000168000c101d00 */
[----:B------:R0:W5:Y:S02]  /*ab70*/  LD.E.128 R8, desc[UR42][R14.64] ;  /* 0x0000002a0e087980 */ /* 0x000164000c101d00 */
.L_x_7105:
[----:B------:R-:W-:Y:S05]  /*ab80*/  BSYNC B1 ;  /* 0x0000000000017941 */ /* 0x000fea0003800000 */
.L_x_7104:
[----:B------:R-:W-:Y:S01]  /*ab90*/  ULEA.HI UR4, UR39, UR39, URZ, 0x1 ;  /* 0x0000002727047291 */ /* 0x000fe2000f8f083f */
[----:B-1----:R-:W1:Y:S01]  /*aba0*/  LDC R0, c[0x0][0x3f4] ;  /* 0x0000fd00ff007b82 */ /* 0x002e620000000800 */
[----:B---3-5:R-:W-:Y:S01]  /*abb0*/  IMAD.MOV.U32 R3, RZ, RZ, R4 ;  /* 0x000000ffff037224 */ /* 0x028fe200078e0004 */
[----:B0-----:R-:W-:Y:S01]  /*abc0*/  SHF.R.U64 R14, R4, 0x10, R5 ;  /* 0x00000010040e7819 */ /* 0x001fe20000001205 */
[----:B------:R-:W-:Y:S01]  /*abd0*/  ULOP3.LUT UR4, UR4, 0xfffffffe, URZ, 0xc0, !UPT ;  /* 0xfffffffe04047892 */ /* 0x000fe2000f8ec03f */
[----:B------:R-:W-:Y:S01]  /*abe0*/  IMAD.MOV.U32 R4, RZ, RZ, R7 ;  /* 0x000000ffff047224 */ /* 0x000fe200078e0007 */
[----:B--2---:R-:W-:Y:S01]  /*abf0*/  MOV R13, R6 ;  /* 0x00000006000d7202 */ /* 0x004fe20000000f00 */
[----:B------:R-:W-:Y:S01]  /*ac00*/  IMAD R15, R29, -0x80, R94 ;  /* 0xffffff801d0f7824 */ /* 0x000fe200078e025e */
[----:B------:R-:W-:Y:S01]  /*ac10*/  UIADD3 UR4, UR39, -UR4, URZ ;  /* 0x8000000427047290 */ /* 0x000fe2000fffe03f */
[--C-:B------:R-:W-:Y:S01]  /*ac20*/  IMAD.MOV.U32 R12, RZ, RZ, R5.reuse ;  /* 0x000000ffff0c7224 */ /* 0x100fe200078e0005 */
[----:B----4-:R-:W-:Y:S01]  /*ac30*/  SHF.R.U32.HI R20, RZ, 0x10, R5 ;  /* 0x00000010ff147819 */ /* 0x010fe20000011605 */
[----:B------:R-:W-:Y:S01]  /*ac40*/  IMAD.MOV.U32 R5, RZ, RZ, R8 ;  /* 0x000000ffff057224 */ /* 0x000fe200078e0008 */
[--C-:B------:R-:W-:Y:S01]  /*ac50*/  SHF.R.U64 R26, R6, 0x10, R7.reuse ;  /* 0x00000010061a7819 */ /* 0x100fe20000001207 */
[----:B------:R-:W-:Y:S01]  /*ac60*/  IMAD.MOV.U32 R24, RZ, RZ, R10 ;  /* 0x000000ffff187224 */ /* 0x000fe200078e000a */
[----:B------:R-:W-:Y:S01]  /*ac70*/  MOV R27, UR4 ;  /* 0x00000004001b7c02 */ /* 0x000fe20008000f00 */
[----:B------:R-:W-:Y:S01]  /*ac80*/  VIADD R31, R153, 0x40 ;  /* 0x00000040991f7836 */ /* 0x000fe20000000000 */
[----:B------:R-:W-:Y:S01]  /*ac90*/  SHF.R.U32.HI R28, RZ, 0x10, R7 ;  /* 0x00000010ff1c7819 */ /* 0x000fe20000011607 */
[----:B------:R-:W-:Y:S01]  /*aca0*/  IMAD.MOV.U32 R7, RZ, RZ, R11 ;  /* 0x000000ffff077224 */ /* 0x000fe200078e000b */
[----:B------:R-:W-:Y:S01]  /*acb0*/  SHF.L.U32 R27, R27, 0x1f, RZ ;  /* 0x0000001f1b1b7819 */ /* 0x000fe200000006ff */
[----:B------:R-:W-:Y:S01]  /*acc0*/  VIADD R30, R153, 0x60 ;  /* 0x00000060991e7836 */ /* 0x000fe20000000000 */
[----:B------:R-:W-:Y:S01]  /*acd0*/  PRMT R13, R13, 0x5410, R4 ;  /* 0x000054100d0d7816 */ /* 0x000fe20000000004 */
[----:B------:R-:W-:Y:S01]  /*ace0*/  BSSY B1, `(.L_x_7106) ;  /* 0x0000016000017945 */ /* 0x000fe20003800000 */
[----:B------:R-:W0:Y:S01]  /*acf0*/  SYNCS.PHASECHK.TRANS64.TRYWAIT P4, [R156+URZ+0x28800], R27 ;  /* 0x0288001b9c0075a7 */ /* 0x000e22000808017f */
[----:B------:R-:W-:-:S02]  /*ad00*/  MOV R6, R9 ;  /* 0x0000000900067202 */ /* 0x000fc40000000f00 */
[----:B------:R-:W-:Y:S02]  /*ad10*/  SHF.R.U64 R8, R8, 0x10, R9 ;  /* 0x0000001008087819 */ /* 0x000fe40000001209 */
[----:B------:R-:W-:Y:S02]  /*ad20*/  SHF.R.U64 R10, R10, 0x10, R11 ;  /* 0x000000100a0a7819 */ /* 0x000fe4000000120b */
[----:B-1----:R-:W-:Y:S02]  /*ad30*/  ISETP.GE.AND P0, PT, R16, R0, PT ;  /* 0x000000001000720c */ /* 0x002fe40003f06270 */
[----:B------:R-:W-:Y:S02]  /*ad40*/  VIMNMX R4, R15, 0x80, PT ;  /* 0x000000800f047848 */ /* 0x000fe40003fe0100 */
[----:B------:R-:W-:Y:S02]  /*ad50*/  IADD3 R32, R153, 0x20, RZ ;  /* 0x0000002099207810 */ /* 0x000fe40007ffe0ff */
[----:B------:R-:W-:-:S02]  /*ad60*/  SHF.R.U32.HI R9, RZ, 0x10, R9 ;  /* 0x00000010ff097819 */ /* 0x000fc40000011609 */
[----:B------:R-:W-:Y:S02]  /*ad70*/  SHF.R.U32.HI R11, RZ, 0x10, R11 ;  /* 0x00000010ff0b7819 */ /* 0x000fe4000001160b */
[----:B------:R-:W-:Y:S02]  /*ad80*/  PRMT R3, R3, 0x5410, R12 ;  /* 0x0000541003037816 */ /* 0x000fe4000000000c */
[----:B------:R-:W-:Y:S02]  /*ad90*/  PRMT R12, R14, 0x5410, R20 ;  /* 0x000054100e0c7816 */ /* 0x000fe40000000014 */
[----:B------:R-:W-:Y:S02]  /*ada0*/  PRMT R14, R26, 0x5410, R28 ;  /* 0x000054101a0e7816 */ /* 0x000fe4000000001c */
[-C--:B------:R-:W-:Y:S02]  /*adb0*/  ISETP.GE.OR P3, PT, R153, R4.reuse, P0 ;  /* 0x000000049900720c */ /* 0x080fe40000766670 */
[----:B------:R-:W-:-:S02]  /*adc0*/  ISETP.GE.OR P2, PT, R32, R4, P0 ;  /* 0x000000042000720c */ /* 0x000fc40000746670 */
[-C--:B------:R-:W-:Y:S02]  /*add0*/  ISETP.GE.OR P1, PT, R31, R4.reuse, P0 ;  /* 0x000000041f00720c */ /* 0x080fe40000726670 */
[----:B------:R-:W-:Y:S02]  /*ade0*/  PRMT R15, R5, 0x5410, R6 ;  /* 0x00005410050f7816 */ /* 0x000fe40000000006 */
[----:B------:R-:W-:Y:S02]  /*adf0*/  ISETP.GE.OR P0, PT, R30, R4, P0 ;  /* 0x000000041e00720c */ /* 0x000fe40000706670 */
[----:B------:R-:W-:Y:S02]  /*ae00*/  PRMT R20, R8, 0x5410, R9 ;  /* 0x0000541008147816 */ /* 0x000fe40000000009 */
[----:B------:R-:W-:Y:S02]  /*ae10*/  PRMT R24, R24, 0x5410, R7 ;  /* 0x0000541018187816 */ /* 0x000fe40000000007 */
[----:B------:R-:W-:Y:S01]  /*ae20*/  PRMT R26, R10, 0x5410, R11 ;  /* 0x000054100a1a7816 */ /* 0x000fe2000000000b */
[----:B0-----:R-:W-:Y:S06]  /*ae30*/  @!P4 BRA `(.L_x_7107) ;  /* 0x0000012c0020c947 */ /* 0x001fec0003800000 */
.L_x_7358:
[----:B------:R-:W-:Y:S05]  /*ae40*/  BSYNC B1 ;  /* 0x0000000000017941 */ /* 0x000fea0003800000 */
.L_x_7106:
[----:B------:R-:W-:Y:S04]  /*ae50*/  BSSY B1, `(.L_x_7108) ;  /* 0x000005a000017945 */ /* 0x000fe80003800000 */
[----:B------:R-:W-:Y:S05]  /*ae60*/  @P3 BRA `(.L_x_7109) ;  /* 0x0000000400603947 */ /* 0x000fea0003800000 */
[----:B------:R-:W-:Y:S01]  /*ae70*/  LEA.HI R4, R0, R203, RZ, 0x1d ;  /* 0x000000cb00047211 */ /* 0x000fe200078fe8ff */
[----:B------:R-:W-:Y:S02]  /*ae80*/  IMAD.SHL.U32 R6, R153, 0x40, RZ ;  /* 0x0000004099067824 */ /* 0x000fe400078e00ff */
[----:B------:R-:W-:Y:S01]  /*ae90*/  HADD2.F32 R39, -RZ, R15.H0_H0 ;  /* 0x2000000fff277230 */ /* 0x000fe20000004100 */
[----:B------:R-:W-:Y:S01]  /*aea0*/  SHF.R.S32.HI R7, RZ, 0x1f, R4 ;  /* 0x0000001fff077819 */ /* 0x000fe20000011404 */
[----:B------:R-:W-:Y:S01]  /*aeb0*/  HADD2.F32 R37, -RZ, R3.H0_H0 ;  /* 0x20000003ff257230 */ /* 0x000fe20000004100 */
[----:B------:R-:W-:Y:S01]  /*aec0*/  SHF.L.U32 R5, R4, 0x3, RZ ;  /* 0x0000000304057819 */ /* 0x000fe200000006ff */
[----:B------:R-:W-:Y:S01]  /*aed0*/  HADD2.F32 R41, -RZ, R20.H0_H0 ;  /* 0x20000014ff297230 */ /* 0x000fe20000004100 */
[----:B------:R-:W-:Y:S02]  /*aee0*/  LEA.HI R7, R7, R4, RZ, 0x3 ;  /* 0x0000000407077211 */ /* 0x000fe400078f18ff */
[----:B------:R-:W-:-:S03]  /*aef0*/  LOP3.LUT R5, R5, 0x38, RZ, 0xc0, !PT ;  /* 0x0000003805057812 */ /* 0x000fc600078ec0ff */
[----:B------:R-:W-:Y:S01]  /*af00*/  IMAD.SHL.U32 R7, R7, 0x400, RZ ;  /* 0x0000040007077824 */ /* 0x000fe200078e00ff */
[----:B------:R-:W-:-:S04]  /*af10*/  LOP3.LUT R5, R5, 0x1c0, R6, 0xf8, !PT ;  /* 0x000001c005057812 */ /* 0x000fc800078ef806 */
[----:B------:R-:W-:Y:S02]  /*af20*/  LOP3.LUT R9, R5, R200, RZ, 0x3c, !PT ;  /* 0x000000c805097212 */ /* 0x000fe400078e3cff */
[----:B------:R-:W-:Y:S02]  /*af30*/  LOP3.LUT R8, R7, 0x7fffe000, RZ, 0xc0, !PT ;  /* 0x7fffe00007087812 */ /* 0x000fe400078ec0ff */
[----:B------:R-:W1:Y:S02]  /*af40*/  LDS.128 R4, [R21] ;  /* 0x0000000015047984 */ /* 0x000e640000000c00 */
[----:B------:R-:W-:-:S04]  /*af50*/  IADD3 R9, R9, R8, R201 ;  /* 0x0000000809097210 */ /* 0x000fc80007ffe0c9 */
[----:B0-----:R-:W-:-:S05]  /*af60*/  LEA R27, R9, R156, 0x1 ;  /* 0x0000009c091b7211 */ /* 0x001fca00078e08ff */
[----:B------:R-:W0:Y:S01]  /*af70*/  LDS.128 R8, [R27+0x10400] ;  /* 0x010400001b087984 */ /* 0x000e220000000c00 */
[--C-:B-1----:R-:W-:Y:S02]  /*af80*/  HADD2.F32 R28, -RZ, R4.reuse.H0_H0 ;  /* 0x20000004ff1c7230 */ /* 0x102fe40000004100 */
[----:B------:R-:W-:Y:S02]  /*af90*/  HADD2.F32 R4, -RZ, R4.H1_H1 ;  /* 0x30000004ff047230 */ /* 0x000fe40000004100 */
[--C-:B------:R-:W-:Y:S02]  /*afa0*/  HADD2.F32 R29, -RZ, R5.reuse.H0_H0 ;  /* 0x20000005ff1d7230 */ /* 0x100fe40000004100 */
[----:B------:R-:W-:Y:S02]  /*afb0*/  HADD2.F32 R5, -RZ, R5.H1_H1 ;  /* 0x30000005ff057230 */ /* 0x000fe40000004100 */
[--C-:B------:R-:W-:Y:S02]  /*afc0*/  HADD2.F32 R30, -RZ, R6.reuse.H0_H0 ;  /* 0x20000006ff1e7230 */ /* 0x100fe40000004100 */
[----:B------:R-:W-:-:S02]  /*afd0*/  HADD2.F32 R6, -RZ, R6.H1_H1 ;  /* 0x30000006ff067230 */ /* 0x000fc40000004100 */
[--C-:B0-----:R-:W-:Y:S02]  /*afe0*/  HADD2.F32 R32, -RZ, R8.reuse.H0_H0 ;  /* 0x20000008ff207230 */ /* 0x101fe40000004100 */
[----:B------:R-:W-:Y:S02]  /*aff0*/  HADD2.F32 R8, -RZ, R8.H1_H1 ;  /* 0x30000008ff087230 */ /* 0x000fe40000004100 */
[----:B------:R-:W-:Y:S02]  /*b000*/  HADD2.F32 R33, -RZ, R9.H0_H0 ;  /* 0x20000009ff217230 */ /* 0x000fe40000004100 */
[C---:B------:R-:W-:Y:S01]  /*b010*/  FMUL.FTZ R43, R32.reuse, R39 ;  /* 0x00000027202b7220 */ /* 0x040fe20000410000 */
[----:B------:R-:W-:Y:S01]  /*b020*/  FMUL.FTZ R45, R32, R37 ;  /* 0x00000025202d7220 */ /* 0x000fe20000410000 */
[----:B------:R-:W-:Y:S02]  /*b030*/  HADD2.F32 R32, -RZ, R15.H1_H1 ;  /* 0x3000000fff207230 */ /* 0x000fe40000004100 */
[----:B------:R-:W-:Y:S01]  /*b040*/  FMUL.FTZ R47, R8, R41 ;  /* 0x00000029082f7220 */ /* 0x000fe20000410000 */
[----:B------:R-:W-:Y:S01]  /*b050*/  FFMA.FTZ R43, R28, R37, -R43 ;  /* 0x000000251c2b7223 */ /* 0x000fe2000001082b */
[----:B------:R-:W-:-:S02]  /*b060*/  HADD2.F32 R37, -RZ, R12.H0_H0 ;  /* 0x2000000cff257230 */ /* 0x000fc40000004100 */
[----:B------:R-:W-:Y:S01]  /*b070*/  FFMA.FTZ R45, R28, R39, R45 ;  /* 0x000000271c2d7223 */ /* 0x000fe2000001002d */
[----:B------:R-:W-:Y:S02]  /*b080*/  HADD2.F32 R28, -RZ, R3.H1_H1 ;  /* 0x30000003ff1c7230 */ /* 0x000fe40000004100 */
[C---:B------:R-:W-:Y:S01]  /*b090*/  FMUL.FTZ R40, R33.reuse, R32 ;  /* 0x0000002021287220 */ /* 0x040fe20000410000 */
[----:B------:R-:W-:Y:S02]  /*b0a0*/  HADD2.F32 R9, -RZ, R9.H1_H1 ;  /* 0x30000009ff097230 */ /* 0x000fe40000004100 */
[-C--:B------:R-:W-:Y:S01]  /*b0b0*/  FMUL.FTZ R39, R8, R37.reuse ;  /* 0x0000002508277220 */ /* 0x080fe20000410000 */
[C---:B------:R-:W-:Y:S01]  /*b0c0*/  FFMA.FTZ R36, R4.reuse, R37, -R47 ;  /* 0x0000002504247223 */ /* 0x040fe2000001082f */
[----:B------:R-:W-:Y:S01]  /*b0d0*/  FMUL.FTZ R33, R33, R28 ;  /* 0x0000001c21217220 */ /* 0x000fe20000410000 */
[----:B------:R-:W-:Y:S02]  /*b0e0*/  HADD2.F32 R8, -RZ, R20.H1_H1 ;  /* 0x30000014ff087230 */ /* 0x000fe40000004100 */
[----:B------:R-:W-:Y:S01]  /*b0f0*/  FFMA.FTZ R38, R4, R41, R39 ;  /* 0x0000002904267223 */ /* 0x000fe20000010027 */
[----:B------:R-:W-:-:S02]  /*b100*/  HADD2.F32 R4, -RZ, R12.H1_H1 ;  /* 0x3000000cff047230 */ /* 0x000fc40000004100 */
[C---:B------:R-:W-:Y:S01]  /*b110*/  FFMA.FTZ R32, R29.reuse, R32, R33 ;  /* 0x000000201d207223 */ /* 0x040fe20000010021 */
[----:B------:R-:W-:Y:S02]  /*b120*/  HADD2.F32 R34, -RZ, R10.H0_H0 ;  /* 0x2000000aff227230 */ /* 0x000fe40000004100 */
[----:B------:R-:W-:Y:S01]  /*b130*/  FFMA.FTZ R40, R29, R28, -R40 ;  /* 0x0000001c1d287223 */ /* 0x000fe20000010828 */
[----:B------:R-:W-:Y:S02]  /*b140*/  HADD2.F32 R33, -RZ, R24.H0_H0 ;  /* 0x20000018ff217230 */ /* 0x000fe40000004100 */
[C---:B------:R-:W-:Y:S01]  /*b150*/  FMUL.FTZ R28, R9.reuse, R8 ;  /* 0x00000008091c7220 */ /* 0x040fe20000410000 */
[----:B------:R-:W-:Y:S02]  /*b160*/  HADD2.F32 R29, -RZ, R13.H0_H0 ;  /* 0x2000000dff1d7230 */ /* 0x000fe40000004100 */
[----:B------:R-:W-:Y:S01]  /*b170*/  FMUL.FTZ R42, R9, R4 ;  /* 0x00000004092a7220 */ /* 0x000fe20000410000 */
[----:B------:R-:W-:-:S02]  /*b180*/  HADD2.F32 R10, -RZ, R10.H1_H1 ;  /* 0x3000000aff0a7230 */ /* 0x000fc40000004100 */
[C---:B------:R-:W-:Y:S01]  /*b190*/  FMUL.FTZ R47, R34.reuse, R33 ;  /* 0x00000021222f7220 */ /* 0x040fe20000410000 */
[----:B------:R-:W-:Y:S02]  /*b1a0*/  HADD2.F32 R37, -RZ, R26.H0_H0 ;  /* 0x2000001aff257230 */ /* 0x000fe40000004100 */
[C---:B------:R-:W-:Y:S01]  /*b1b0*/  FFMA.FTZ R39, R5.reuse, R4, -R28 ;  /* 0x0000000405277223 */ /* 0x040fe2000001081c */
[----:B------:R-:W-:Y:S02]  /*b1c0*/  HADD2.F32 R9, -RZ, R14.H0_H0 ;  /* 0x2000000eff097230 */ /* 0x000fe40000004100 */
[-C--:B------:R-:W-:Y:S01]  /*b1d0*/  FMUL.FTZ R34, R34, R29.reuse ;  /* 0x0000001d22227220 */ /* 0x080fe20000410000 */
[----:B------:R-:W-:Y:S01]  /*b1e0*/  FFMA.FTZ R41, R5, R8, R42 ;  /* 0x0000000805297223 */ /* 0x000fe2000001002a */
[----:B------:R-:W-:Y:S01]  /*b1f0*/  FFMA.FTZ R47, R30, R29, -R47 ;  /* 0x0000001d1e2f7223 */ /* 0x000fe2000001082f */
[--C-:B------:R-:W-:Y:S02]  /*b200*/  HADD2.F32 R35, -RZ, R11.reuse.H0_H0 ;  /* 0x2000000bff237230 */ /* 0x100fe40000004100 */
[C---:B------:R-:W-:Y:S01]  /*b210*/  FMUL.FTZ R5, R10.reuse, R37 ;  /* 0x000000250a057220 */ /* 0x040fe20000410000 */
[----:B------:R-:W-:Y:S01]  /*b220*/  FMUL.FTZ R29, R10, R9 ;  /* 0x000000090a1d7220 */ /* 0x000fe20000410000 */
[----:B------:R-:W-:-:S02]  /*b230*/  HADD2.F32 R11, -RZ, R11.H1_H1 ;  /* 0x3000000bff0b7230 */ /* 0x000fc40000004100 */
[----:B------:R-:W-:Y:S01]  /*b240*/  FFMA.FTZ R34, R30, R33, R34 ;  /* 0x000000211e227223 */ /* 0x000fe20000010022 */
[----:B------:R-:W-:Y:S02]  /*b250*/  HADD2.F32 R10, -RZ, R24.H1_H1 ;  /* 0x30000018ff0a7230 */ /* 0x000fe40000004100 */
[C---:B------:R-:W-:Y:S01]  /*b260*/  FFMA.FTZ R30, R6.reuse, R9, -R5 ;  /* 0x00000009061e7223 */ /* 0x040fe20000010805 */
[----:B------:R-:W-:Y:S02]  /*b270*/  HADD2.F32 R28, -RZ, R26.H1_H1 ;  /* 0x3000001aff1c7230 */ /* 0x000fe40000004100 */
[----:B------:R-:W-:Y:S01]  /*b280*/  FFMA.FTZ R29, R6, R37, R29 ;  /* 0x00000025061d7223 */ /* 0x000fe2000001001d */
[----:B------:R-:W-:Y:S02]  /*b290*/  HADD2.F32 R4, -RZ, R13.H1_H1 ;  /* 0x3000000dff047230 */ /* 0x000fe40000004100 */
[----:B------:R-:W-:Y:S01]  /*b2a0*/  FMUL.FTZ R6, R35, R10 ;  /* 0x0000000a23067220 */ /* 0x000fe20000410000 */
[----:B------:R-:W-:-:S02]  /*b2b0*/  HADD2.F32 R8, -RZ, R14.H1_H1 ;  /* 0x3000000eff087230 */ /* 0x000fc40000004100 */
[----:B------:R-:W-:Y:S01]  /*b2c0*/  FMUL.FTZ R42, R11, R28 ;  /* 0x0000001c0b2a7220 */ /* 0x000fe20000410000 */
[--C-:B------:R-:W-:Y:S02]  /*b2d0*/  HADD2.F32 R31, -RZ, R7.reuse.H0_H0 ;  /* 0x20000007ff1f7230 */ /* 0x100fe40000004100 */
        /* <DEDUP_REMOVED lines=17> */
.L_x_7109:
[----:B------:R-:W-:Y:S05]  /*b3f0*/  BSYNC B1 ;  /* 0x0000000000017941 */ /* 0x000fea0003800000 */
.L_x_7108:
[----:B------:R-:W-:Y:S04]  /*b400*/  BSSY B1, `(.L_x_7110) ;  /* 0x0000059000017945 */ /* 0x000fe80003800000 */
[----:B------:R-:W-:Y:S05]  /*b410*/  @P2 BRA `(.L_x_7111) ;  /* 0x00000004005c2947 */ /* 0x000fea0003800000 */
[----:B-1----:R-:W-:Y:S01]  /*b420*/  LEA.HI R4, R0, R203, RZ, 0x1d ;  /* 0x000000cb00047211 */ /* 0x002fe200078fe8ff */
[----:B------:R-:W-:Y:S01]  /*b430*/  HADD2.F32 R35, -RZ, R3.H0_H0 ;  /* 0x20000003ff237230 */ /* 0x000fe20000004100 */
[----:B------:R-:W-:Y:S01]  /*b440*/  SHF.R.U32.HI R7, RZ, 0x3, R193 ;  /* 0x00000003ff077819 */ /* 0x000fe200000116c1 */
[--C-:B------:R-:W-:Y:S01]  /*b450*/  HADD2.F32 R37, -RZ, R15.reuse.H0_H0 ;  /* 0x2000000fff257230 */ /* 0x100fe20000004100 */
[----:B------:R-:W-:Y:S01]  /*b460*/  SHF.R.S32.HI R5, RZ, 0x1f, R4 ;  /* 0x0000001fff057819 */ /* 0x000fe20000011404 */
[----:B------:R-:W-:Y:S02]  /*b470*/  IMAD.SHL.U32 R6, R4, 0x8, RZ ;  /* 0x0000000804067824 */ /* 0x000fe400078e00ff */
[----:B------:R-:W-:Y:S01]  /*b480*/  HADD2.F32 R44, -RZ, R20.H0_H0 ;  /* 0x20000014ff2c7230 */ /* 0x000fe20000004100 */
[----:B------:R-:W-:Y:S01]  /*b490*/  LEA.HI R5, R5, R4, RZ, 0x3 ;  /* 0x0000000405057211 */ /* 0x000fe200078f18ff */
[----:B------:R-:W-:Y:S01]  /*b4a0*/  HADD2.F32 R40, -RZ, R12.H0_H0 ;  /* 0x2000000cff287230 */ /* 0x000fe20000004100 */
[----:B------:R-:W-:Y:S01]  /*b4b0*/  LOP3.LUT R4, R193, 0x38, R6, 0xf8, !PT ;  /* 0x00000038c1047812 */ /* 0x000fe200078ef806 */
[----:B------:R-:W-:-:S02]  /*b4c0*/  HADD2.F32 R46, -RZ, R15.H1_H1 ;  /* 0x3000000fff2e7230 */ /* 0x000fc40000004100 */
[----:B------:R-:W-:Y:S01]  /*b4d0*/  IMAD.SHL.U32 R5, R5, 0x400, RZ ;  /* 0x0000040005057824 */ /* 0x000fe200078e00ff */
[----:B------:R-:W-:Y:S01]  /*b4e0*/  LOP3.LUT R8, R4, R7, RZ, 0x3c, !PT ;  /* 0x0000000704087212 */ /* 0x000fe200078e3cff */
[----:B------:R-:W-:Y:S02]  /*b4f0*/  HADD2.F32 R42, -RZ, R3.H1_H1 ;  /* 0x30000003ff2a7230 */ /* 0x000fe40000004100 */
[----:B------:R-:W-:Y:S01]  /*b500*/  HADD2.F32 R43, -RZ, R20.H1_H1 ;  /* 0x30000014ff2b7230 */ /* 0x000fe20000004100 */
[----:B------:R-:W-:Y:S01]  /*b510*/  LOP3.LUT R9, R5, 0x7fffe000, RZ, 0xc0, !PT ;  /* 0x7fffe00005097812 */ /* 0x000fe200078ec0ff */
[----:B------:R-:W-:Y:S01]  /*b520*/  HADD2.F32 R39, -RZ, R12.H1_H1 ;  /* 0x3000000cff277230 */ /* 0x000fe20000004100 */
[----:B------:R-:W0:Y:S01]  /*b530*/  LDS.128 R4, [R229] ;  /* 0x00000000e5047984 */ /* 0x000e220000000c00 */
[----:B------:R-:W-:Y:S01]  /*b540*/  HADD2.F32 R45, -RZ, R24.H0_H0 ;  /* 0x20000018ff2d7230 */ /* 0x000fe20000004100 */
[----:B------:R-:W-:Y:S01]  /*b550*/  IADD3 R9, R8, R9, R199 ;  /* 0x0000000908097210 */ /* 0x000fe20007ffe0c7 */
[----:B------:R-:W-:-:S03]  /*b560*/  HADD2.F32 R41, -RZ, R13.H0_H0 ;  /* 0x2000000dff297230 */ /* 0x000fc60000004100 */
        /* <DEDUP_REMOVED lines=19> */
[----:B------:R-:W-:-:S02]  /*b6a0*/  HADD2.F32 R33, -RZ, R10.H0_H0 ;  /* 0x2000000aff217230 */ /* 0x000fc40000004100 */
[----:B------:R-:W-:Y:S01]  /*b6b0*/  FFMA.FTZ R31, R40, R4, -R31 ;  /* 0x00000004281f7223 */ /* 0x000fe2000001081f */
[----:B------:R-:W-:Y:S01]  /*b6c0*/  FMUL.FTZ R37, R42, R32 ;  /* 0x000000202a257220 */ /* 0x000fe20000410000 */
[----:B------:R-:W-:Y:S01]  /*b6d0*/  FFMA.FTZ R27, R44, R4, R27 ;  /* 0x000000042c1b7223 */ /* 0x000fe2000001001b */
[----:B------:R-:W-:Y:S02]  /*b6e0*/  HADD2.F32 R10, -RZ, R10.H1_H1 ;  /* 0x3000000aff0a7230 */ /* 0x000fe40000004100 */
[-C--:B------:R-:W-:Y:S01]  /*b6f0*/  FMUL.FTZ R4, R43, R9.reuse ;  /* 0x000000092b047220 */ /* 0x080fe20000410000 */
[----:B------:R-:W-:Y:S01]  /*b700*/  FMUL.FTZ R8, R39, R9 ;  /* 0x0000000927087220 */ /* 0x000fe20000410000 */
[----:B------:R-:W-:Y:S02]  /*b710*/  HADD2.F32 R44, -RZ, R26.H0_H0 ;  /* 0x2000001aff2c7230 */ /* 0x000fe40000004100 */
[-C--:B------:R-:W-:Y:S01]  /*b720*/  FFMA.FTZ R35, R42, R28.reuse, -R35 ;  /* 0x0000001c2a237223 */ /* 0x080fe20000010823 */
[----:B------:R-:W-:Y:S01]  /*b730*/  FFMA.FTZ R37, R46, R28, R37 ;  /* 0x0000001c2e257223 */ /* 0x000fe20000010025 */
[----:B------:R-:W-:-:S02]  /*b740*/  HADD2.F32 R42, -RZ, R14.H0_H0 ;  /* 0x2000000eff2a7230 */ /* 0x000fc40000004100 */
[-C--:B------:R-:W-:Y:S01]  /*b750*/  FFMA.FTZ R28, R39, R5.reuse, -R4 ;  /* 0x00000005271c7223 */ /* 0x080fe20000010804 */
[----:B------:R-:W-:Y:S01]  /*b760*/  FFMA.FTZ R32, R43, R5, R8 ;  /* 0x000000052b207223 */ /* 0x000fe20000010008 */
[-C--:B------:R-:W-:Y:S01]  /*b770*/  FMUL.FTZ R4, R45, R33.reuse ;  /* 0x000000212d047220 */ /* 0x080fe20000410000 */
[-C--:B------:R-:W-:Y:S01]  /*b780*/  FMUL.FTZ R5, R44, R10.reuse ;  /* 0x0000000a2c057220 */ /* 0x080fe20000410000 */
[C---:B------:R-:W-:Y:S01]  /*b790*/  FMUL.FTZ R40, R41.reuse, R33 ;  /* 0x0000002129287220 */ /* 0x040fe20000410000 */
[C---:B------:R-:W-:Y:S01]  /*b7a0*/  FMUL.FTZ R9, R42.reuse, R10 ;  /* 0x0000000a2a097220 */ /* 0x040fe20000410000 */
[--C-:B------:R-:W-:Y:S02]  /*b7b0*/  HADD2.F32 R34, -RZ, R11.reuse.H0_H0 ;  /* 0x2000000bff227230 */ /* 0x100fe40000004100 */
[----:B------:R-:W-:Y:S01]  /*b7c0*/  FFMA.FTZ R33, R41, R29, -R4 ;  /* 0x0000001d29217223 */ /* 0x000fe20000010804 */
[----:B------:R-:W-:Y:S01]  /*b7d0*/  FFMA.FTZ R10, R42, R6, -R5 ;  /* 0x000000062a0a7223 */ /* 0x000fe20000010805 */
[----:B------:R-:W-:-:S02]  /*b7e0*/  HADD2.F32 R11, -RZ, R11.H1_H1 ;  /* 0x3000000bff0b7230 */ /* 0x000fc40000004100 */
[----:B------:R-:W-:Y:S01]  /*b7f0*/  FFMA.FTZ R40, R45, R29, R40 ;  /* 0x0000001d2d287223 */ /* 0x000fe20000010028 */
        /* <DEDUP_REMOVED lines=8> */
[C---:B------:R-:W-:Y:S01]  /*b880*/  FMUL.FTZ R9, R8.reuse, R34 ;  /* 0x0000002208097220 */ /* 0x040fe20000410000 */
[----:B------:R-:W-:Y:S02]  /*b890*/  HADD2.F32 R7, -RZ, R7.H1_H1 ;  /* 0x30000007ff077230 */ /* 0x000fe40000004100 */
[C---:B------:R-:W-:Y:S01]  /*b8a0*/  FMUL.FTZ R6, R39.reuse, R11 ;  /* 0x0000000b27067220 */ /* 0x040fe20000410000 */
[-C--:B------:R-:W-:Y:S01]  /*b8b0*/  FFMA.FTZ R11, R8, R30.reuse, -R5 ;  /* 0x0000001e080b7223 */ /* 0x080fe20000010805 */
[----:B------:R-:W-:Y:S01]  /*b8c0*/  FFMA.FTZ R30, R42, R30, R9 ;  /* 0x0000001e2a1e7223 */ /* 0x000fe20000010009 */
[-C--:B------:R-:W-:Y:S01]  /*b8d0*/  FFMA.FTZ R34, R39, R7.reuse, -R4 ;  /* 0x0000000727227223 */ /* 0x080fe20000010804 */
        /* <DEDUP_REMOVED lines=11> */
.L_x_7111:
[----:B------:R-:W-:Y:S05]  /*b990*/  BSYNC B1 ;  /* 0x0000000000017941 */ /* 0x000fea0003800000 */
.L_x_7110:
[----:B------:R-:W-:Y:S04]  /*b9a0*/  BSSY B1, `(.L_x_7112) ;  /* 0x0000059000017945 */ /* 0x000fe80003800000 */
[----:B------:R-:W-:Y:S05]  /*b9b0*/  @P1 BRA `(.L_x_7113) ;  /* 0x00000004005c1947 */ /* 0x000fea0003800000 */
[----:B-12---:R-:W-:Y:S01]  /*b9c0*/  LEA.HI R4, R0, R203, RZ, 0x1d ;  /* 0x000000cb00047211 */ /* 0x006fe200078fe8ff */
        /* <DEDUP_REMOVED lines=86> */
.L_x_7113:
[----:B------:R-:W-:Y:S05]  /*bf30*/  BSYNC B1 ;  /* 0x0000000000017941 */ /* 0x000fea0003800000 */
.L_x_7112:
[----:B------:R-:W-:Y:S05]  /*bf40*/  @P0 BRA `(.L_x_7100) ;  /* 0x00000004005c0947 */ /* 0x000fea0003800000 */
[----:B------:R-:W-:Y:S01]  /*bf50*/  LEA.HI R0, R0, R203, RZ, 0x1d ;  /* 0x000000cb00007211 */ /* 0x000fe200078fe8ff */
[----:B------:R-:W-:Y:S01]  /*bf60*/  HADD2.F32 R37, -RZ, R15.H0_H0 ;  /* 0x2000000fff257230 */ /* 0x000fe20000004100 */
[----:B-123--:R-:W-:Y:S01]  /*bf70*/  SHF.R.U32.HI R6, RZ, 0x3, R159 ;  /* 0x00000003ff067819 */ /* 0x00efe2000001169f */
[----:B------:R-:W-:Y:S01]  /*bf80*/  HADD2.F32 R35, -RZ, R3.H0_H0 ;  /* 0x20000003ff237230 */ /* 0x000fe20000004100 */
[----:B------:R-:W-:Y:S01]  /*bf90*/  SHF.R.S32.HI R5, RZ, 0x1f, R0 ;  /* 0x0000001fff057819 */ /* 0x000fe20000011400 */
[----:B------:R-:W-:Y:S02]  /*bfa0*/  IMAD.SHL.U32 R4, R0, 0x8, RZ ;  /* 0x0000000800047824 */ /* 0x000fe400078e00ff */
[----:B------:R-:W-:Y:S01]  /*bfb0*/  HADD2.F32 R38, -RZ, R20.H0_H0 ;  /* 0x20000014ff267230 */ /* 0x000fe20000004100 */
[----:B------:R-:W-:Y:S01]  /*bfc0*/  LEA.HI R5, R5, R0, RZ, 0x3 ;  /* 0x0000000005057211 */ /* 0x000fe200078f18ff */
[----:B------:R-:W-:Y:S01]  /*bfd0*/  HADD2.F32 R36, -RZ, R12.H0_H0 ;  /* 0x2000000cff247230 */ /* 0x000fe20000004100 */
[----:B------:R-:W-:Y:S01]  /*bfe0*/  LOP3.LUT R0, R159, 0x38, R4, 0xf8, !PT ;  /* 0x000000389f007812 */ /* 0x000fe200078ef804 */
[----:B------:R-:W-:-:S02]  /*bff0*/  HADD2.F32 R40, -RZ, R26.H0_H0 ;  /* 0x2000001aff287230 */ /* 0x000fc40000004100 */
[----:B------:R-:W-:Y:S01]  /*c000*/  IMAD.SHL.U32 R5, R5, 0x400, RZ ;  /* 0x0000040005057824 */ /* 0x000fe200078e00ff */
[----:B------:R-:W-:Y:S01]  /*c010*/  LOP3.LUT R0, R0, R6, RZ, 0x3c, !PT ;  /* 0x0000000600007212 */ /* 0x000fe200078e3cff */
[----:B------:R-:W-:-:S03]  /*c020*/  HADD2.F32 R39, -RZ, R26.H1_H1 ;  /* 0x3000001aff277230 */ /* 0x000fc60000004100 */
[----:B------:R-:W-:Y:S02]  /*c030*/  LOP3.LUT R9, R5, 0x7fffe000, RZ, 0xc0, !PT ;  /* 0x7fffe00005097812 */ /* 0x000fe400078ec0ff */
[----:B------:R-:W1:Y:S02]  /*c040*/  LDS.128 R4, [R227] ;  /* 0x00000000e3047984 */ /* 0x000e640000000c00 */
[----:B------:R-:W-:-:S04]  /*c050*/  IADD3 R9, R0, R9, R197 ;  /* 0x0000000900097210 */ /* 0x000fc80007ffe0c5 */
[----:B------:R-:W-:-:S05]  /*c060*/  LEA R0, R9, R156, 0x1 ;  /* 0x0000009c09007211 */ /* 0x000fca00078e08ff */
[----:B------:R-:W2:Y:S01]  /*c070*/  LDS.128 R8, [R0+0x10400] ;  /* 0x0104000000087984 */ /* 0x000ea20000000c00 */
[--C-:B-1----:R-:W-:Y:S02]  /*c080*/  HADD2.F32 R21, -RZ, R4.reuse.H0_H0 ;  /* 0x20000004ff157230 */ /* 0x102fe40000004100 */
[----:B------:R-:W-:Y:S02]  /*c090*/  HADD2.F32 R4, -RZ, R4.H1_H1 ;  /* 0x30000004ff047230 */ /* 0x000fe40000004100 */
[--C-:B0-----:R-:W-:Y:S02]  /*c0a0*/  HADD2.F32 R27, -RZ, R5.reuse.H0_H0 ;  /* 0x20000005ff1b7230 */ /* 0x101fe40000004100 */
[----:B------:R-:W-:Y:S02]  /*c0b0*/  HADD2.F32 R5, -RZ, R5.H1_H1 ;  /* 0x30000005ff057230 */ /* 0x000fe40000004100 */
[--C-:B------:R-:W-:Y:S02]  /*c0c0*/  HADD2.F32 R28, -RZ, R6.reuse.H0_H0 ;  /* 0x20000006ff1c7230 */ /* 0x100fe40000004100 */
[----:B------:R-:W-:-:S02]  /*c0d0*/  HADD2.F32 R6, -RZ, R6.H1_H1 ;  /* 0x30000006ff067230 */ /* 0x000fc40000004100 */
[--C-:B--2---:R-:W-:Y:S02]  /*c0e0*/  HADD2.F32 R30, -RZ, R8.reuse.H0_H0 ;  /* 0x20000008ff1e7230 */ /* 0x104fe40000004100 */
[----:B------:R-:W-:Y:S02]  /*c0f0*/  HADD2.F32 R8, -RZ, R8.H1_H1 ;  /* 0x30000008ff087230 */ /* 0x000fe40000004100 */
[--C-:B------:R-:W-:Y:S02]  /*c100*/  HADD2.F32 R31, -RZ, R9.reuse.H0_H0 ;  /* 0x20000009ff1f7230 */ /* 0x100fe40000004100 */
[-C--:B------:R-:W-:Y:S01]  /*c110*/  FMUL.FTZ R34, R37, R30.reuse ;  /* 0x0000001e25227220 */ /* 0x080fe20000410000 */
[C---:B------:R-:W-:Y:S01]  /*c120*/  FMUL.FTZ R30, R35.reuse, R30 ;  /* 0x0000001e231e7220 */ /* 0x040fe20000410000 */
[----:B------:R-:W-:Y:S02]  /*c130*/  HADD2.F32 R9, -RZ, R9.H1_H1 ;  /* 0x30000009ff097230 */ /* 0x000fe40000004100 */
[----:B------:R-:W-:Y:S01]  /*c140*/  FFMA.FTZ R34, R35, R21, -R34 ;  /* 0x0000001523227223 */ /* 0x000fe20000010822 */
[----:B------:R-:W-:-:S02]  /*c150*/  HADD2.F32 R35, -RZ, R15.H1_H1 ;  /* 0x3000000fff237230 */ /* 0x000fc40000004100 */
[----:B------:R-:W-:Y:S01]  /*c160*/  FFMA.FTZ R30, R37, R21, R30 ;  /* 0x00000015251e7223 */ /* 0x000fe2000001001e */
[----:B------:R-:W-:Y:S02]  /*c170*/  HADD2.F32 R21, -RZ, R3.H1_H1 ;  /* 0x30000003ff157230 */ /* 0x000fe40000004100 */
[-C--:B------:R-:W-:Y:S01]  /*c180*/  FMUL.FTZ R15, R38, R8.reuse ;  /* 0x00000008260f7220 */ /* 0x080fe20000410000 */
[C---:B------:R-:W-:Y:S01]  /*c190*/  FMUL.FTZ R3, R36.reuse, R8 ;  /* 0x0000000824037220 */ /* 0x040fe20000410000 */
[-C--:B------:R-:W-:Y:S01]  /*c1a0*/  FMUL.FTZ R8, R35, R31.reuse ;  /* 0x0000001f23087220 */ /* 0x080fe20000410000 */
[----:B------:R-:W-:Y:S02]  /*c1b0*/  HADD2.F32 R37, -RZ, R20.H1_H1 ;  /* 0x30000014ff257230 */ /* 0x000fe40000004100 */
[----:B------:R-:W-:Y:S01]  /*c1c0*/  FFMA.FTZ R15, R36, R4, -R15 ;  /* 0x00000004240f7223 */ /* 0x000fe2000001080f */
[C---:B------:R-:W-:Y:S01]  /*c1d0*/  FMUL.FTZ R36, R21.reuse, R31 ;  /* 0x0000001f15247220 */ /* 0x040fe20000410000 */
[----:B------:R-:W-:Y:S01]  /*c1e0*/  FFMA.FTZ R20, R21, R27, -R8 ;  /* 0x0000001b15147223 */ /* 0x000fe20000010808 */
[----:B------:R-:W-:-:S02]  /*c1f0*/  HADD2.F32 R21, -RZ, R12.H1_H1 ;  /* 0x3000000cff157230 */ /* 0x000fc40000004100 */
[----:B------:R-:W-:Y:S01]  /*c200*/  FFMA.FTZ R3, R38, R4, R3 ;  /* 0x0000000426037223 */ /* 0x000fe20000010003 */
[----:B------:R-:W-:Y:S01]  /*c210*/  FMUL.FTZ R4, R37, R9 ;  /* 0x0000000925047220 */ /* 0x000fe20000410000 */
[--C-:B------:R-:W-:Y:S02]  /*c220*/  HADD2.F32 R32, -RZ, R10.reuse.H0_H0 ;  /* 0x2000000aff207230 */ /* 0x100fe40000004100 */
[----:B------:R-:W-:Y:S01]  /*c230*/  FFMA.FTZ R36, R35, R27, R36 ;  /* 0x0000001b23247223 */ /* 0x000fe20000010024 */
[----:B------:R-:W-:Y:S02]  /*c240*/  HADD2.F32 R10, -RZ, R10.H1_H1 ;  /* 0x3000000aff0a7230 */ /* 0x000fe40000004100 */
[C---:B------:R-:W-:Y:S01]  /*c250*/  FMUL.FTZ R8, R21.reuse, R9 ;  /* 0x0000000915087220 */ /* 0x040fe20000410000 */
[----:B------:R-:W-:Y:S01]  /*c260*/  FFMA.FTZ R9, R21, R5, -R4 ;  /* 0x0000000515097223 */ /* 0x000fe20000010804 */
[----:B------:R-:W-:Y:S02]  /*c270*/  HADD2.F32 R4, -RZ, R14.H0_H0 ;  /* 0x2000000eff047230 */ /* 0x000fe40000004100 */
[----:B------:R-:W-:-:S02]  /*c280*/  HADD2.F32 R38, -RZ, R24.H0_H0 ;  /* 0x20000018ff267230 */ /* 0x000fc40000004100 */
[----:B------:R-:W-:Y:S01]  /*c290*/  FFMA.FTZ R21, R37, R5, R8 ;  /* 0x0000000525157223 */ /* 0x000fe20000010008 */
[-C--:B------:R-:W-:Y:S01]  /*c2a0*/  FMUL.FTZ R5, R40, R10.reuse ;  /* 0x0000000a28057220 */ /* 0x080fe20000410000 */
[----:B------:R-:W-:Y:S02]  /*c2b0*/  HADD2.F32 R33, -RZ, R11.H0_H0 ;  /* 0x2000000bff217230 */ /* 0x000fe40000004100 */
[----:B------:R-:W-:Y:S01]  /*c2c0*/  FMUL.FTZ R35, R4, R10 ;  /* 0x0000000a04237220 */ /* 0x000fe20000410000 */
[----:B------:R-:W-:Y:S02]  /*c2d0*/  HADD2.F32 R12, -RZ, R13.H0_H0 ;  /* 0x2000000dff0c7230 */ /* 0x000fe40000004100 */
[----:B------:R-:W-:Y:S01]  /*c2e0*/  FMUL.FTZ R27, R38, R32 ;  /* 0x00000020261b7220 */ /* 0x000fe20000410000 */
[----:B------:R-:W-:Y:S02]  /*c2f0*/  HADD2.F32 R11, -RZ, R11.H1_H1 ;  /* 0x3000000bff0b7230 */ /* 0x000fe40000004100 */
[----:B------:R-:W-:Y:S01]  /*c300*/  FFMA.FTZ R10, R4, R6, -R5 ;  /* 0x00000006040a7223 */ /* 0x000fe20000010805 */
[----:B------:R-:W-:-:S02]  /*c310*/  HADD2.F32 R37, -RZ, R24.H1_H1 ;  /* 0x30000018ff257230 */ /* 0x000fc40000004100 */
[C---:B------:R-:W-:Y:S01]  /*c320*/  FMUL.FTZ R31, R12.reuse, R32 ;  /* 0x000000200c1f7220 */ /* 0x040fe20000410000 */
[----:B------:R-:W-:Y:S02]  /*c330*/  HADD2.F32 R13, -RZ, R13.H1_H1 ;  /* 0x3000000dff0d7230 */ /* 0x000fe40000004100 */
[----:B------:R-:W-:Y:S01]  /*c340*/  FFMA.FTZ R27, R12, R28, -R27 ;  /* 0x0000001c0c1b7223 */ /* 0x000fe2000001081b */
[----:B------:R-:W-:Y:S02]  /*c350*/  HADD2.F32 R5, -RZ, R14.H1_H1 ;  /* 0x3000000eff057230 */ /* 0x000fe40000004100 */
[----:B------:R-:W-:Y:S01]  /*c360*/  FFMA.FTZ R12, R40, R6, R35 ;  /* 0x00000006280c7223 */ /* 0x000fe20000010023 */
[--C-:B------:R-:W-:Y:S02]  /*c370*/  HADD2.F32 R29, -RZ, R7.reuse.H0_H0 ;  /* 0x20000007ff1d7230 */ /* 0x100fe40000004100 */
        /* <DEDUP_REMOVED lines=20> */
.L_x_7100:
[----:B------:R-:W-:Y:S05]  /*c4c0*/  BSYNC B0 ;  /* 0x0000000000007941 */ /* 0x000fea0003800000 */
.L_x_7081:
        /* <DEDUP_REMOVED lines=8> */
.L_x_7079:
[----:B----4-:R-:W-:-:S05]  /*c550*/  IMAD.U32 R0, RZ, RZ, UR41 ;  /* 0x00000029ff007e24 */ /* 0x010fca000f8e00ff */
[----:B------:R-:W-:-:S13]  /*c560*/  ISETP.NE.AND P0, PT, R0, 0x3, PT ;  /* 0x000000030000780c */ /* 0x000fda0003f05270 */
[----:B------:R-:W-:Y:S05]  /*c570*/  @!P0 BRA `(.L_x_7114) ;  /* 0x0000000000048947 */ /* 0x000fea0003800000 */
[----:B------:R-:W-:Y:S01]  /*c580*/  BPT.TRAP 0x1 ;  /* 0x000000040000795c */ /* 0x000fe20000300000 */
.L_x_7114:
[----:B01----:R-:W-:Y:S01]  /*c590*/  IMAD R3, R157, 0x8, R156 ;  /* 0x000000089d037824 */ /* 0x003fe200078e029c */
[----:B------:R-:W-:-:S04]  /*c5a0*/  SHF.L.U32 R0, R158, 0x1f, RZ ;  /* 0x0000001f9e007819 */ /* 0x000fc800000006ff */
[----:B------:R0:W1:Y:S01]  /*c5b0*/  SYNCS.PHASECHK.TRANS64.TRYWAIT P1, [R3+URZ+0x28830], R0 ;  /* 0x02883000030075a7 */ /* 0x000062000802017f */
[----:B------:R-:W-:Y:S05]  /*c5c0*/  @!P0 BRA `(.L_x_7115) ;  /* 0x0000000000048947 */ /* 0x000fea0003800000 */
[----:B------:R-:W-:Y:S01]  /*c5d0*/  BPT.TRAP 0x1 ;  /* 0x000000040000795c */ /* 0x000fe20000300000 */
.L_x_7115:
[----:B------:R-:W-:Y:S01]  /*c5e0*/  MOV R151, RZ ;  /* 0x000000ff00977202 */ /* 0x000fe20000000f00 */
[----:B-1----:R-:W-:Y:S06]  /*c5f0*/  @P1 BRA `(.L_x_7116) ;  /* 0x0000000000081947 */ /* 0x002fec0003800000 */
[----:B------:R-:W1:Y:S02]  /*c600*/  SYNCS.PHASECHK.TRANS64.TRYWAIT P1, [R3+URZ+0x28830], R0 ;  /* 0x02883000030075a7 */ /* 0x000e64000802017f */
[----:B-1----:R-:W-:Y:S05]  /*c610*/  @!P1 BRA `(.L_x_7117) ;  /* 0x00000114003c9947 */ /* 0x002fea0003800000 */
.L_x_7116:
[----:B------:R-:W-:Y:S05]  /*c620*/  WARPSYNC.ALL ;  /* 0x0000000000007948 */ /* 0x000fea0003800000 */
[----:B01----:R-:W-:Y:S01]  /*c630*/  VIADD R0, R156, 0x18400 ;  /* 0x000184009c007836 */ /* 0x003fe20000000000 */
[----:B------:R-:W-:Y:S01]  /*c640*/  R2UR UR4, R25 ;  /* 0x00000000190472ca */ /* 0x000fe200000e0000 */
[----:B------:R-:W-:Y:S01]  /*c650*/  UMOV UR5, 0x40000040 ;  /* 0x4000004000057882 */ /* 0x000fe20000000000 */
[----:B--23--:R-:W-:Y:S01]  /*c660*/  MOV R5, 0x40000040 ;  /* 0x4000004000057802 */ /* 0x00cfe20000000f00 */
[----:B-----5:R-:W-:Y:S01]  /*c670*/  WARPGROUP.ARRIVE ;  /* 0x00000000000079c5 */ /* 0x020fe20000000000 */
[----:B------:R-:W-:Y:S01]  /*c680*/  SHF.R.U32.HI R0, RZ, 0x4, R0 ;  /* 0x00000004ff007819 */ /* 0x000fe20000011600 */
[----:B------:R-:W-:Y:S01]  /*c690*/  IMAD.MOV.U32 R7, RZ, RZ, 0x40000040 ;  /* 0x40000040ff077424 */ /* 0x000fe200078e00ff */
[----:B------:R-:W-:Y:S01]  /*c6a0*/  R2UR UR7, R5 ;  /* 0x00000000050772ca */ /* 0x000fe200000e0000 */
[----:B------:R-:W-:Y:S01]  /*c6b0*/  UMOV UR9, 0x40000040 ;  /* 0x4000004000097882 */ /* 0x000fe20000000000 */
[----:B------:R-:W-:Y:S01]  /*c6c0*/  LOP3.LUT R0, R0, 0x3fff, RZ, 0xc0, !PT ;  /* 0x00003fff00007812 */ /* 0x000fe200078ec0ff */
[----:B------:R-:W-:Y:S01]  /*c6d0*/  UMOV UR13, 0x40000040 ;  /* 0x40000040000d7882 */ /* 0x000fe20000000000 */
[----:B------:R-:W-:Y:S01]  /*c6e0*/  R2UR UR11, R7 ;  /* 0x00000000070b72ca */ /* 0x000fe200000e0000 */
[----:B------:R-:W-:Y:S01]  /*c6f0*/  IMAD.MOV.U32 R7, RZ, RZ, 0x40000040 ;  /* 0x40000040ff077424 */ /* 0x000fe200078e00ff */
[----:B------:R-:W-:Y:S01]  /*c700*/  LOP3.LUT R0, R0, 0x10000, RZ, 0xfc, !PT ;  /* 0x0001000000007812 */ /* 0x000fe200078efcff */
[----:B------:R-:W-:Y:S01]  /*c710*/  ULOP3.LUT UR4, UR4, 0x10000, URZ, 0xfc, !UPT ;  /* 0x0001000004047892 */ /* 0x000fe2000f8efc3f */
[----:B------:R-:W-:Y:S01]  /*c720*/  IMAD.MOV.U32 R5, RZ, RZ, 0x40000040 ;  /* 0x40000040ff057424 */ /* 0x000fe200078e00ff */
[----:B------:R-:W-:Y:S01]  /*c730*/  UMOV UR17, 0x40000040 ;  /* 0x4000004000117882 */ /* 0x000fe20000000000 */
[----:B------:R-:W-:Y:S01]  /*c740*/  R2UR UR15, R7 ;  /* 0x00000000070f72ca */ /* 0x000fe200000e0000 */
[----:B------:R-:W-:Y:S01]  /*c750*/  IMAD R4, R157, 0x800, R0 ;  /* 0x000008009d047824 */ /* 0x000fe200078e0200 */
[----:B------:R-:W-:Y:S01]  /*c760*/  UIADD3 UR8, UR4, 0x2, URZ ;  /* 0x0000000204087890 */ /* 0x000fe2000fffe03f */
[----:B------:R-:W-:Y:S01]  /*c770*/  MOV R7, 0x40000040 ;  /* 0x4000004000077802 */ /* 0x000fe20000000f00 */
[----:B------:R-:W-:Y:S01]  /*c780*/  UIADD3 UR12, UR4, 0x4, URZ ;  /* 0x00000004040c7890 */ /* 0x000fe2000fffe03f */
[C---:B------:R-:W-:Y:S01]  /*c790*/  VIADD R6, R4.reuse, 0x2 ;  /* 0x0000000204067836 */ /* 0x040fe20000000000 */
[----:B------:R-:W-:Y:S01]  /*c7a0*/  R2UR UR6, R4 ;  /* 0x00000000040672ca */ /* 0x000fe200000e0000 */
[----:B------:R-:W-:Y:S01]  /*c7b0*/  UIADD3 UR16, UR4, 0x6, URZ ;  /* 0x0000000604107890 */ /* 0x000fe2000fffe03f */
[----:B------:R-:W-:Y:S01]  /*c7c0*/  R2UR UR19, R7 ;  /* 0x00000000071372ca */ /* 0x000fe200000e0000 */
[----:B------:R-:W-:Y:S01]  /*c7d0*/  IMAD.MOV.U32 R7, RZ, RZ, 0x40000040 ;  /* 0x40000040ff077424 */ /* 0x000fe200078e00ff */
[----:B------:R-:W-:Y:S01]  /*c7e0*/  R2UR UR10, R6 ;  /* 0x00000000060a72ca */ /* 0x000fe200000e0000 */
[----:B------:R-:W-:Y:S01]  /*c7f0*/  UIADD3 UR20, UR4, 0x400, URZ ;  /* 0x0000040004147890 */ /* 0x000fe2000fffe03f */
[----:B------:R-:W-:Y:S01]  /*c800*/  IADD3 R6, R4, 0x4, RZ ;  /* 0x0000000404067810 */ /* 0x000fe20007ffe0ff */
[----:B------:R-:W-:Y:S01]  /*c810*/  UMOV UR21, 0x40000040 ;  /* 0x4000004000157882 */ /* 0x000fe20000000000 */
[----:B------:R-:W-:Y:S01]  /*c820*/  R2UR UR23, R7 ;  /* 0x00000000071772ca */ /* 0x000fe200000e0000 */
[----:B------:R-:W-:Y:S01]  /*c830*/  IMAD.MOV.U32 R7, RZ, RZ, 0x40000040 ;  /* 0x40000040ff077424 */ /* 0x000fe200078e00ff */
[----:B------:R-:W-:Y:S01]  /*c840*/  R2UR UR14, R6 ;  /* 0x00000000060e72ca */ /* 0x000fe200000e0000 */
[----:B------:R-:W-:Y:S01]  /*c850*/  VIADD R6, R4, 0x6 ;  /* 0x0000000604067836 */ /* 0x000fe20000000000 */
[----:B------:R-:W-:-:S02]  /*c860*/  UIADD3 UR24, UR4, 0x402, URZ ;  /* 0x0000040204187890 */ /* 0x000fc4000fffe03f */
[----:B------:R-:W-:Y:S01]  /*c870*/  HGMMA.64x128x16.F32 R24, gdesc[UR4], RZ, !UPT, gsb0 ;  /* 0x01e00000041879f0 */ /* 0x000fe2000c0008ff */
[----:B------:R-:W-:Y:S01]  /*c880*/  R2UR UR27, R7 ;  /* 0x00000000071b72ca */ /* 0x000fe200000e0000 */
[----:B------:R-:W-:Y:S01]  /*c890*/  UMOV UR25, 0x40000040 ;  /* 0x4000004000197882 */ /* 0x000fe20000000000 */
[----:B------:R-:W-:Y:S01]  /*c8a0*/  R2UR UR18, R6 ;  /* 0x00000000061272ca */ /* 0x000fe200000e0000 */
[----:B------:R-:W-:Y:S01]  /*c8b0*/  VIADD R6, R4, 0x400 ;  /* 0x0000040004067836 */ /* 0x000fe20000000000 */
[----:B------:R-:W-:Y:S01]  /*c8c0*/  MOV R7, 0x40000040 ;  /* 0x4000004000077802 */ /* 0x000fe20000000f00 */
[----:B------:R-:W-:Y:S01]  /*c8d0*/  UIADD3 UR28, UR4, 0x404, URZ ;  /* 0x00000404041c7890 */ /* 0x000fe2000fffe03f */
[----:B------:R-:W-:Y:S01]  /*c8e0*/  R2UR UR35, R5 ;  /* 0x00000000052372ca */ /* 0x000fe200000e0000 */
[----:B------:R-:W-:Y:S01]  /*c8f0*/  UMOV UR29, 0x40000040 ;  /* 0x40000040001d7882 */ /* 0x000fe20000000000 */
[----:B------:R-:W-:Y:S01]  /*c900*/  R2UR UR22, R6 ;  /* 0x00000000061672ca */ /* 0x000fe200000e0000 */
[----:B------:R-:W-:Y:S01]  /*c910*/  UIADD3 UR32, UR4, 0x406, URZ ;  /* 0x0000040604207890 */ /* 0x000fe2000fffe03f */
[----:B------:R-:W-:Y:S01]  /*c920*/  IADD3 R6, R4, 0x402, RZ ;  /* 0x0000040204067810 */ /* 0x000fe20007ffe0ff */
[----:B------:R-:W-:Y:S01]  /*c930*/  UMOV UR33, 0x40000040 ;  /* 0x4000004000217882 */ /* 0x000fe20000000000 */
[----:B------:R-:W-:-:S02]  /*c940*/  R2UR UR31, R7 ;  /* 0x00000000071f72ca */ /* 0x000fc400000e0000 */
[----:B------:R-:W-:Y:S01]  /*c950*/  R2UR UR26, R6 ;  /* 0x00000000061a72ca */ /* 0x000fe200000e0000 */
[C---:B------:R-:W-:Y:S02]  /*c960*/  VIADD R6, R4.reuse, 0x404 ;  /* 0x0000040404067836 */ /* 0x040fe40000000000 */
[----:B------:R-:W-:-:S03]  /*c970*/  VIADD R4, R4, 0x406 ;  /* 0x0000040604047836 */ /* 0x000fc60000000000 */
[----:B------:R-:W-:Y:S02]  /*c980*/  R2UR UR30, R6 ;  /* 0x00000000061e72ca */ /* 0x000fe400000e0000 */
[----:B------:R-:W-:Y:S01]  /*c990*/  R2UR UR34, R4 ;  /* 0x00000000042272ca */ /* 0x000fe200000e0000 */
        /* <DEDUP_REMOVED lines=24> */
.L_x_7118:
[----:B------:R-:W-:Y:S01]  /*cb20*/  ULDC UR6, c[0x0][0x9d8] ;  /* 0x0002760000067ab9 */ /* 0x000fe20000000800 */
[----:B------:R-:W-:Y:S01]  /*cb30*/  IADD3 R96, R96, 0x80, -R202 ;  /* 0x0000008060607810 */ /* 0x000fe20007ffe8ca */
[----:B------:R-:W-:Y:S01]  /*cb40*/  FMUL.FTZ R5, R24, UR6 ;  /* 0x0000000618057c20 */ /* 0x000fe20008410000 */
[----:B------:R-:W-:Y:S01]  /*cb50*/  FMUL.FTZ R7, R25, UR6 ;  /* 0x0000000619077c20 */ /* 0x000fe20008410000 */
[----:B------:R-:W-:Y:S01]  /*cb60*/  FMUL.FTZ R10, R28, UR6 ;  /* 0x000000061c0a7c20 */ /* 0x000fe20008410000 */
[----:B------:R-:W-:Y:S01]  /*cb70*/  FMUL.FTZ R11, R29, UR6 ;  /* 0x000000061d0b7c20 */ /* 0x000fe20008410000 */
[----:B------:R-:W-:Y:S01]  /*cb80*/  FMUL.FTZ R6, R26, UR6 ;  /* 0x000000061a067c20 */ /* 0x000fe20008410000 */
[----:B------:R-:W-:Y:S01]  /*cb90*/  FMUL.FTZ R14, R32, UR6 ;  /* 0x00000006200e7c20 */ /* 0x000fe20008410000 */
[----:B------:R-:W0:Y:S01]  /*cba0*/  MUFU.TANH R5, R5 ;  /* 0x0000000500057308 */ /* 0x000e220000002400 */
[----:B------:R-:W-:Y:S02]  /*cbb0*/  IMAD R96, R93, -0x80, R96 ;  /* 0xffffff805d607824 */ /* 0x000fe400078e0260 */
[----:B------:R-:W-:Y:S01]  /*cbc0*/  FMUL.FTZ R4, R27, UR6 ;  /* 0x000000061b047c20 */ /* 0x000fe20008410000 */
[----:B------:R-:W-:Y:S01]  /*cbd0*/  FMUL.FTZ R15, R33, UR6 ;  /* 0x00000006210f7c20 */ /* 0x000fe20008410000 */
[----:B------:R-:W-:Y:S01]  /*cbe0*/  FMUL.FTZ R9, R30, UR6 ;  /* 0x000000061e097c20 */ /* 0x000fe20008410000 */
[----:B------:R-:W-:Y:S01]  /*cbf0*/  FMUL.FTZ R24, R36, UR6 ;  /* 0x0000000624187c20 */ /* 0x000fe20008410000 */
[C---:B------:R-:W-:Y:S01]  /*cc00*/  ISETP.GT.AND P4, PT, R96.reuse, RZ, PT ;  /* 0x000000ff6000720c */ /* 0x040fe20003f84270 */
[----:B------:R-:W-:Y:S01]  /*cc10*/  FMUL.FTZ R20, R39, UR6 ;  /* 0x0000000627147c20 */ /* 0x000fe20008410000 */
[----:B------:R-:W1:Y:S01]  /*cc20*/  MUFU.TANH R7, R7 ;  /* 0x0000000700077308 */ /* 0x000e620000002400 */
[----:B------:R-:W-:Y:S01]  /*cc30*/  ISETP.GT.AND P5, PT, R96, 0x1, PT ;  /* 0x000000016000780c */ /* 0x000fe20003fa4270 */
[----:B------:R-:W-:Y:S01]  /*cc40*/  FMUL.FTZ R32, R44, UR6 ;  /* 0x000000062c207c20 */ /* 0x000fe20008410000 */
[----:B------:R-:W-:Y:S01]  /*cc50*/  FMUL.FTZ R39, R55, UR6 ;  /* 0x0000000637277c20 */ /* 0x000fe20008410000 */
[----:B------:R-:W-:Y:S01]  /*cc60*/  FMUL.FTZ R44, R56, UR6 ;  /* 0x00000006382c7c20 */ /* 0x000fe20008410000 */
[----:B------:R-:W-:Y:S01]  /*cc70*/  ISETP.GT.AND P1, PT, R96, 0x8, PT ;  /* 0x000000086000780c */ /* 0x000fe20003f24270 */
[----:B------:R-:W-:Y:S01]  /*cc80*/  FMUL.FTZ R8, R31, UR6 ;  /* 0x000000061f087c20 */ /* 0x000fe20008410000 */
[----:B------:R-:W-:Y:S01]  /*cc90*/  FMUL.FTZ R25, R37, UR6 ;  /* 0x0000000625197c20 */ /* 0x000fe20008410000 */
[----:B------:R-:W2:Y:S01]  /*cca0*/  MUFU.TANH R10, R10 ;  /* 0x0000000a000a7308 */ /* 0x000ea20000002400 */
[----:B0-----:R-:W-:Y:S01]  /*ccb0*/  FSEL R56, R5, -INF , P4 ;  /* 0xff80000005387808 */ /* 0x001fe20002000000 */
[----:B------:R-:W-:Y:S01]  /*ccc0*/  FMUL.FTZ R33, R45, UR6 ;  /* 0x000000062d217c20 */ /* 0x000fe20008410000 */
[----:B------:R-:W-:Y:S01]  /*ccd0*/  FMUL.FTZ R45, R57, UR6 ;  /* 0x00000006392d7c20 */ /* 0x000fe20008410000 */
[----:B------:R-:W-:Y:S01]  /*cce0*/  FMUL.FTZ R13, R34, UR6 ;  /* 0x00000006220d7c20 */ /* 0x000fe20008410000 */
[----:B------:R-:W-:Y:S01]  /*ccf0*/  ISETP.GT.AND P2, PT, R96, 0x9, PT ;  /* 0x000000096000780c */ /* 0x000fe20003f44270 */
[----:B------:R-:W-:Y:S01]  /*cd00*/  FMUL.FTZ R28, R40, UR6 ;  /* 0x00000006281c7c20 */ /* 0x000fe20008410000 */
[----:B------:R-:W-:Y:S01]  /*cd10*/  FMUL.FTZ R27, R42, UR6 ;  /* 0x000000062a1b7c20 */ /* 0x000fe20008410000 */
[----:B------:R-:W0:Y:S01]  /*cd20*/  MUFU.TANH R11, R11 ;  /* 0x0000000b000b7308 */ /* 0x000e220000002400 */
[----:B-1----:R-:W-:Y:S01]  /*cd30*/  FSEL R55, R7, -INF , P5 ;  /* 0xff80000007377808 */ /* 0x002fe20002800000 */
[----:B------:R-:W-:Y:S01]  /*cd40*/  FMUL.FTZ R42, R58, UR6 ;  /* 0x000000063a2a7c20 */ /* 0x000fe20008410000 */
[----:B------:R-:W-:Y:S01]  /*cd50*/  FMUL.FTZ R69, R69, UR6 ;  /* 0x0000000645457c20 */ /* 0x000fe20008410000 */
[----:B------:R-:W-:Y:S01]  /*cd60*/  FMUL.FTZ R12, R35, UR6 ;  /* 0x00000006230c7c20 */ /* 0x000fe20008410000 */
[----:B------:R-:W-:Y:S01]  /*cd70*/  ISETP.GT.AND P3, PT, R96, 0x10, PT ;  /* 0x000000106000780c */ /* 0x000fe20003f64270 */
[----:B------:R-:W-:Y:S01]  /*cd80*/  FMUL.FTZ R29, R41, UR6 ;  /* 0x00000006291d7c20 */ /* 0x000fe20008410000 */
[----:B------:R-:W-:Y:S01]  /*cd90*/  FMUL.FTZ R21, R38, UR6 ;  /* 0x0000000626157c20 */ /* 0x000fe20008410000 */
[----:B------:R-:W1:Y:S01]  /*cda0*/  MUFU.TANH R6, R6 ;  /* 0x0000000600067308 */ /* 0x000e620000002400 */
[----:B--2---:R-:W-:Y:S01]  /*cdb0*/  FSEL R57, R10, -INF , P1 ;  /* 0xff8000000a397808 */ /* 0x004fe20000800000 */
[----:B------:R-:W-:Y:S01]  /*cdc0*/  FMUL.FTZ R36, R48, UR6 ;  /* 0x0000000630247c20 */ /* 0x000fe20008410000 */
[----:B------:R-:W-:Y:S01]  /*cdd0*/  FMNMX.FTZ R10, R56, R55, !PT ;  /* 0x00000037380a7209 */ /* 0x000fe20007810000 */
[----:B------:R-:W-:Y:S01]  /*cde0*/  FMUL.FTZ R48, R60, UR6 ;  /* 0x000000063c307c20 */ /* 0x000fe20008410000 */
[----:B------:R-:W-:Y:S01]  /*cdf0*/  FMUL.FTZ R68, R68, UR6 ;  /* 0x0000000644447c20 */ /* 0x000fe20008410000 */
[----:B------:R-:W-:Y:S01]  /*ce00*/  FMUL.FTZ R30, R47, UR6 ;  /* 0x000000062f1e7c20 */ /* 0x000fe20008410000 */
[----:B------:R-:W-:Y:S01]  /*ce10*/  FMNMX.FTZ R5, R57, R10, !PT ;  /* 0x0000000a39057209 */ /* 0x000fe20007810000 */
[----:B------:R-:W-:Y:S01]  /*ce20*/  MUFU.TANH R14, R14 ;  /* 0x0000000e000e7308 */ /* 0x000fe20000002400 */
[----:B0-----:R-:W-:Y:S01]  /*ce30*/  FSEL R58, R11, -INF , P2 ;  /* 0xff8000000b3a7808 */ /* 0x001fe20001000000 */
[----:B------:R-:W-:Y:S01]  /*ce40*/  FMUL.FTZ R47, R63, UR6 ;  /* 0x000000063f2f7c20 */ /* 0x000fe20008410000 */
[----:B------:R-:W-:Y:S01]  /*ce50*/  FMUL.FTZ R26, R43, UR6 ;  /* 0x000000062b1a7c20 */ /* 0x000fe20008410000 */
[----:B------:R-:W-:Y:S01]  /*ce60*/  FMUL.FTZ R37, R49, UR6 ;  /* 0x0000000631257c20 */ /* 0x000fe20008410000 */
[----:B------:R-:W-:Y:S01]  /*ce70*/  FMNMX.FTZ R10, R58, R5, !PT ;  /* 0x000000053a0a7209 */ /* 0x000fe20007810000 */
[----:B------:R-:W-:Y:S01]  /*ce80*/  FMUL.FTZ R35, R50, UR6 ;  /* 0x0000000632237c20 */ /* 0x000fe20008410000 */
[----:B------:R-:W-:Y:S01]  /*ce90*/  FMUL.FTZ R50, R67, UR6 ;  /* 0x0000000643327c20 */ /* 0x000fe20008410000 */
        /* <DEDUP_REMOVED lines=24> */
[----:B------:R-:W-:Y:S01]  /*d020*/  MUFU.TANH R24, R24 ;  /* 0x0000001800187308 */ /* 0x000fe20000002400 */
[----:B-1----:R-:W-:Y:S01]  /*d030*/  FSEL R60, R15, -INF , P4 ;  /* 0xff8000000f3c7808 */ /* 0x002fe20002000000 */
[----:B------:R-:W-:Y:S01]  /*d040*/  FMUL.FTZ R62, R74, UR6 ;  /* 0x000000064a3e7c20 */ /* 0x000fe20008410000 */
[----:B------:R-:W-:Y:S01]  /*d050*/  FMUL.FTZ R80, R80, UR6 ;  /* 0x0000000650507c20 */ /* 0x000fe20008410000 */
[----:B------:R-:W-:Y:S01]  /*d060*/  FMUL.FTZ R81, R81, UR6 ;  /* 0x0000000651517c20 */ /* 0x000fe20008410000 */
[----:B------:R-:W-:Y:S01]  /*d070*/  FMUL.FTZ R70, R78, UR6 ;  /* 0x000000064e467c20 */ /* 0x000fe20008410000 */
[----:B------:R-:W-:Y:S01]  /*d080*/  FMUL.FTZ R84, R84, UR6 ;  /* 0x0000000654547c20 */ /* 0x000fe20008410000 */
[----:B------:R-:W-:Y:S01]  /*d090*/  FMUL.FTZ R85, R85, UR6 ;  /* 0x0000000655557c20 */ /* 0x000fe20008410000 */
[----:B------:R-:W0:Y:S01]  /*d0a0*/  MUFU.TANH R8, R8 ;  /* 0x0000000800087308 */ /* 0x000e220000002400 */
[----:B--2---:R-:W-:Y:S01]  /*d0b0*/  FSEL R9, R9, -INF , P1 ;  /* 0xff80000009097808 */ /* 0x004fe20000800000 */
[----:B------:R-:W-:Y:S01]  /*d0c0*/  ULDC UR46, c[0x0][0x988] ;  /* 0x00026200002e7ab9 */ /* 0x000fe20000000800 */
[----:B------:R-:W-:Y:S01]  /*d0d0*/  ISETP.GT.AND P1, PT, R96, 0x19, PT ;  /* 0x000000196000780c */ /* 0x000fe20003f24270 */
[----:B------:R-:W-:Y:S01]  /*d0e0*/  FMUL.FTZ R79, R79, UR6 ;  /* 0x000000064f4f7c20 */ /* 0x000fe20008410000 */
[----:B------:R-:W-:Y:S01]  /*d0f0*/  FMUL.FTZ R82, R82, UR6 ;  /* 0x0000000652527c20 */ /* 0x000fe20008410000 */
[----:B------:R-:W-:Y:S01]  /*d100*/  FMUL.FTZ R83, R83, UR6 ;  /* 0x0000000653537c20 */ /* 0x000fe20008410000 */
[----:B------:R-:W-:Y:S01]  /*d110*/  FMUL.FTZ R86, R86, UR6 ;  /* 0x0000000656567c20 */ /* 0x000fe20008410000 */
[----:B------:R-:W1:Y:S01]  /*d120*/  MUFU.TANH R25, R25 ;  /* 0x0000001900197308 */ /* 0x000e620000002400 */
[----:B------:R-:W-:Y:S01]  /*d130*/  FMUL.FTZ R87, R87, UR6 ;  /* 0x0000000657577c20 */ /* 0x000fe20008410000 */
[----:B------:R-:W-:Y:S01]  /*d140*/  IADD3 R3, R3, 0x28840, RZ ;  /* 0x0002884003037810 */ /* 0x000fe20007ffe0ff */
[----:B------:R-:W-:Y:S01]  /*d150*/  ULDC UR45, c[0x0][0x9d8] ;  /* 0x00027600002d7ab9 */ /* 0x000fe20000000800 */
[----:B------:R-:W-:Y:S01]  /*d160*/  ULDC UR44, c[0x0][0x988] ;  /* 0x00026200002c7ab9 */ /* 0x000fe20000000800 */
[-C--:B------:R-:W-:Y:S01]  /*d170*/  MOV R150, R151.reuse ;  /* 0x0000009700967202 */ /* 0x080fe20000000f00 */
        /* <DEDUP_REMOVED lines=15> */
[-C--:B------:R-:W-:Y:S01]  /*d270*/  MOV R135, R151.reuse ;  /* 0x0000009700877202 */ /* 0x080fe20000000f00 */
[--C-:B------:R-:W-:Y:S01]  /*d280*/  IMAD.MOV.U32 R140, RZ, RZ, R151.reuse ;  /* 0x000000ffff8c7224 */ /* 0x100fe200078e0097 */
[-C--:B------:R-:W-:Y:S01]  /*d290*/  MOV R132, R151.reuse ;  /* 0x0000009700847202 */ /* 0x080fe20000000f00 */
[----:B------:R1:W-:Y:S01]  /*d2a0*/  MUFU.TANH R90, R69 ;  /* 0x00000045005a7308 */ /* 0x0003e20000002400 */
[----:B--2---:R-:W-:Y:S01]  /*d2b0*/  FSEL R13, R13, -INF , P3 ;  /* 0xff8000000d0d7808 */ /* 0x004fe20001800000 */
[--C-:B------:R-:W-:Y:S01]  /*d2c0*/  IMAD.MOV.U32 R139, RZ, RZ, R151.reuse ;  /* 0x000000ffff8b7224 */ /* 0x100fe200078e0097 */
[-C--:B------:R-:W-:Y:S01]  /*d2d0*/  MOV R129, R151.reuse ;  /* 0x0000009700817202 */ /* 0x080fe20000000f00 */
[--C-:B------:R-:W-:Y:S01]  /*d2e0*/  IMAD.MOV.U32 R137, RZ, RZ, R151.reuse ;  /* 0x000000ffff897224 */ /* 0x100fe200078e0097 */
[-C--:B------:R-:W-:Y:S01]  /*d2f0*/  MOV R126, R151.reuse ;  /* 0x00000097007e7202 */ /* 0x080fe20000000f00 */
[--C-:B------:R-:W-:Y:S01]  /*d300*/  IMAD.MOV.U32 R136, RZ, RZ, R151.reuse ;  /* 0x000000ffff887224 */ /* 0x100fe200078e0097 */
[----:B------:R-:W-:Y:S01]  /*d310*/  MOV R123, R151 ;  /* 0x00000097007b7202 */ /* 0x000fe20000000f00 */
[----:B------:R-:W2:Y:S01]  /*d320*/  MUFU.TANH R12, R12 ;  /* 0x0000000c000c7308 */ /* 0x000ea20000002400 */
[----:B-1----:R-:W-:Y:S01]  /*d330*/  FSEL R69, R14, -INF , P3 ;  /* 0xff8000000e457808 */ /* 0x002fe20001800000 */
[--C-:B------:R-:W-:Y:S01]  /*d340*/  IMAD.MOV.U32 R134, RZ, RZ, R151.reuse ;  /* 0x000000ffff867224 */ /* 0x100fe200078e0097 */
[----:B------:R-:W-:Y:S01]  /*d350*/  ISETP.GT.AND P3, PT, R96, 0x21, PT ;  /* 0x000000216000780c */ /* 0x000fe20003f64270 */
[--C-:B------:R-:W-:Y:S01]  /*d360*/  IMAD.MOV.U32 R133, RZ, RZ, R151.reuse ;  /* 0x000000ffff857224 */ /* 0x100fe200078e0097 */
[----:B------:R-:W-:Y:S01]  /*d370*/  FMNMX.FTZ R7, R69, R10, !PT ;  /* 0x0000000a45077209 */ /* 0x000fe20007810000 */
[--C-:B------:R-:W-:Y:S01]  /*d380*/  IMAD.MOV.U32 R131, RZ, RZ, R151.reuse ;  /* 0x000000ffff837224 */ /* 0x100fe200078e0097 */
[----:B0-----:R-:W-:Y:S01]  /*d390*/  FSEL R67, R28, -INF , P2 ;  /* 0xff8000001c437808 */ /* 0x001fe20001000000 */
[----:B------:R-:W0:Y:S01]  /*d3a0*/  MUFU.TANH R29, R29 ;  /* 0x0000001d001d7308 */ /* 0x000e220000002400 */
[----:B------:R-:W-:Y:S01]  /*d3b0*/  FMNMX.FTZ R7, R60, R7, !PT ;  /* 0x000000073c077209 */ /* 0x000fe20007810000 */
[--C-:B------:R-:W-:Y:S01]  /*d3c0*/  IMAD.MOV.U32 R130, RZ, RZ, R151.reuse ;  /* 0x000000ffff827224 */ /* 0x100fe200078e0097 */
[-C--:B------:R-:W-:Y:S01]  /*d3d0*/  MOV R120, R151.reuse ;  /* 0x0000009700787202 */ /* 0x080fe20000000f00 */
[--C-:B------:R-:W-:Y:S01]  /*d3e0*/  IMAD.MOV.U32 R128, RZ, RZ, R151.reuse ;  /* 0x000000ffff807224 */ /* 0x100fe200078e0097 */
[-C--:B------:R-:W-:Y:S01]  /*d3f0*/  MOV R117, R151.reuse ;  /* 0x0000009700757202 */ /* 0x080fe20000000f00 */
        /* <DEDUP_REMOVED lines=15> */
[-C--:B------:R-:W-:Y:S01]  /*d4f0*/  MOV R102, R151.reuse ;  /* 0x0000009700667202 */ /* 0x080fe20000000f00 */
[--C-:B------:R-:W-:Y:S01]  /*d500*/  IMAD.MOV.U32 R118, RZ, RZ, R151.reuse ;  /* 0x000000ffff767224 */ /* 0x100fe200078e0097 */
[----:B------:R-:W-:Y:S01]  /*d510*/  MOV R99, R151 ;  /* 0x0000009700637202 */ /* 0x000fe20000000f00 */
[----:B------:R0:W-:Y:S01]  /*d520*/  MUFU.TANH R89, R68 ;  /* 0x0000004400597308 */ /* 0x0001e20000002400 */
[----:B-1----:R-:W-:Y:S01]  /*d530*/  FSEL R21, R21, -INF , P5 ;  /* 0xff80000015157808 */ /* 0x002fe20002800000 */
[----:B------:R-:W-:-:S02]  /*d540*/  IMAD.MOV.U32 R116, RZ, RZ, R151 ;  /* 0x000000ffff747224 */ /* 0x000fc400078e0097 */
[--C-:B------:R-:W-:Y:S02]  /*d550*/  IMAD.MOV.U32 R115, RZ, RZ, R151.reuse ;  /* 0x000000ffff737224 */ /* 0x100fe400078e0097 */
[--C-:B------:R-:W-:Y:S02]  /*d560*/  IMAD.MOV.U32 R113, RZ, RZ, R151.reuse ;  /* 0x000000ffff717224 */ /* 0x100fe400078e0097 */
[----:B------:R-:W1:Y:S01]  /*d570*/  MUFU.TANH R20, R20 ;  /* 0x0000001400147308 */ /* 0x000e620000002400 */
[----:B0-----:R-:W-:Y:S01]  /*d580*/  FSEL R68, R24, -INF , P5 ;  /* 0xff80000018447808 */ /* 0x001fe20002800000 */
[--C-:B------:R-:W-:Y:S01]  /*d590*/  IMAD.MOV.U32 R112, RZ, RZ, R151.reuse ;  /* 0x000000ffff707224 */ /* 0x100fe200078e0097 */
[----:B------:R-:W-:Y:S01]  /*d5a0*/  ISETP.GT.AND P5, PT, R96, 0x29, PT ;  /* 0x000000296000780c */ /* 0x000fe20003fa4270 */
[--C-:B------:R-:W-:Y:S01]  /*d5b0*/  IMAD.MOV.U32 R110, RZ, RZ, R151.reuse ;  /* 0x000000ffff6e7224 */ /* 0x100fe200078e0097 */
[----:B------:R-:W-:Y:S01]  /*d5c0*/  FMNMX.FTZ R4, R68, R7, !PT ;  /* 0x0000000744047209 */ /* 0x000fe20007810000 */
[--C-:B------:R-:W-:Y:S01]  /*d5d0*/  IMAD.MOV.U32 R109, RZ, RZ, R151.reuse ;  /* 0x000000ffff6d7224 */ /* 0x100fe200078e0097 */
[----:B--2---:R-:W-:Y:S01]  /*d5e0*/  FSEL R66, R32, -INF , P4 ;  /* 0xff80000020427808 */ /* 0x004fe20002000000 */
[----:B------:R-:W0:Y:S01]  /*d5f0*/  MUFU.TANH R33, R33 ;  /* 0x0000002100217308 */ /* 0x000e220000002400 */
[----:B------:R-:W-:Y:S01]  /*d600*/  FMNMX.FTZ R4, R63, R4, !PT ;  /* 0x000000043f047209 */ /* 0x000fe20007810000 */
[----:B------:R-:W-:-:S02]  /*d610*/  IMAD.MOV.U32 R107, RZ, RZ, R151 ;  /* 0x000000ffff6b7224 */ /* 0x000fc400078e0097 */
        /* <DEDUP_REMOVED lines=11> */
[----:B------:R-:W1:Y:S01]  /*d6d0*/  MUFU.TANH R36, R36 ;  /* 0x0000002400247308 */ /* 0x000e620000002400 */
        /* <DEDUP_REMOVED lines=11> */
[----:B------:R-:W2:Y:S01]  /*d790*/  MUFU.TANH R37, R37 ;  /* 0x0000002500257308 */ /* 0x000ea20000002400 */
[----:B-1----:R-:W-:-:S04]  /*d7a0*/  FSEL R65, R36, -INF , P1 ;  /* 0xff80000024417808 */ /* 0x002fc80000800000 */
[----:B------:R-:W-:-:S03]  /*d7b0*/  FMNMX.FTZ R7, R65, R4, !PT ;  /* 0x0000000441077209 */ /* 0x000fc60007810000 */
[----:B------:R-:W1:Y:S01]  /*d7c0*/  MUFU.TANH R31, R31 ;  /* 0x0000001f001f7308 */ /* 0x000e620000002400 */
[----:B0-----:R-:W-:Y:S02]  /*d7d0*/  FSEL R26, R26, -INF , P3 ;  /* 0xff8000001a1a7808 */ /* 0x001fe40001800000 */
[----:B------:R-:W-:-:S05]  /*d7e0*/  ISETP.GT.AND P3, PT, R96, 0x38, PT ;  /* 0x000000386000780c */ /* 0x000fca0003f64270 */
[----:B------:R-:W0:Y:S01]  /*d7f0*/  MUFU.TANH R40, R40 ;  /* 0x0000002800287308 */ /* 0x000e220000002400 */
[----:B--2---:R-:W-:-:S04]  /*d800*/  FSEL R36, R37, -INF , P2 ;  /* 0xff80000025247808 */ /* 0x004fc80001000000 */
[----:B------:R-:W-:-:S03]  /*d810*/  FMNMX.FTZ R7, R36, R7, !PT ;  /* 0x0000000724077209 */ /* 0x000fc60007810000 */
[----:B------:R-:W2:Y:S01]  /*d820*/  MUFU.TANH R30, R30 ;  /* 0x0000001e001e7308 */ /* 0x000ea20000002400 */
[----:B-1----:R-:W-:Y:S02]  /*d830*/  FSEL R31, R31, -INF , P4 ;  /* 0xff8000001f1f7808 */ /* 0x002fe40002000000 */
[----:B------:R-:W-:-:S05]  /*d840*/  ISETP.GT.AND P4, PT, R96, 0x39, PT ;  /* 0x000000396000780c */ /* 0x000fca0003f84270 */
[----:B------:R-:W1:Y:S01]  /*d850*/  MUFU.TANH R41, R41 ;  /* 0x0000002900297308 */ /* 0x000e620000002400 */
[----:B0-----:R-:W-:-:S04]  /*d860*/  FSEL R40, R40, -INF , P3 ;  /* 0xff80000028287808 */ /* 0x001fc80001800000 */
[----:B------:R-:W-:-:S03]  /*d870*/  FMNMX.FTZ R4, R40, R7, !PT ;  /* 0x0000000728047209 */ /* 0x000fc60007810000 */
[----:B------:R-:W0:Y:S01]  /*d880*/  MUFU.TANH R35, R35 ;  /* 0x0000002300237308 */ /* 0x000e220000002400 */
[----:B--2---:R-:W-:Y:S02]  /*d890*/  FSEL R30, R30, -INF , P5 ;  /* 0xff8000001e1e7808 */ /* 0x004fe40002800000 */
[----:B------:R-:W-:-:S05]  /*d8a0*/  ISETP.GT.AND P5, PT, R96, 0x40, PT ;  /* 0x000000406000780c */ /* 0x000fca0003fa4270 */
        /* <DEDUP_REMOVED lines=24> */
[----:B------:R0:W3:Y:S01]  /*da30*/  MUFU.TANH R88, R64 ;  /* 0x0000004000587308 */ /* 0x0000e20000002400 */
[----:B--2---:R-:W-:-:S04]  /*da40*/  FSEL R49, R49, -INF , P3 ;  /* 0xff80000031317808 */ /* 0x004fc80001800000 */
[----:B------:R-:W-:-:S03]  /*da50*/  FMNMX.FTZ R11, R49, R10, !PT ;  /* 0x0000000a310b7209 */ /* 0x000fc60007810000 */
[----:B------:R-:W2:Y:S01]  /*da60*/  MUFU.TANH R43, R43 ;  /* 0x0000002b002b7308 */ /* 0x000ea20000002400 */
[----:B-1----:R-:W-:Y:S01]  /*da70*/  FSEL R7, R42, -INF , P5 ;  /* 0xff8000002a077808 */ /* 0x002fe20002800000 */
[----:B0-----:R-:W-:Y:S01]  /*da80*/  FMUL.FTZ R64, R75, UR6 ;  /* 0x000000064b407c20 */ /* 0x001fe20008410000 */
[----:B------:R-:W-:-:S05]  /*da90*/  ISETP.GT.AND P5, PT, R96, 0x51, PT ;  /* 0x000000516000780c */ /* 0x000fca0003fa4270 */
[----:B------:R-:W0:Y:S01]  /*daa0*/  MUFU.TANH R52, R52 ;  /* 0x0000003400347308 */ /* 0x000e220000002400 */
[----:B---3--:R-:W-:Y:S01]  /*dab0*/  FSEL R38, R88, -INF , P4 ;  /* 0xff80000058267808 */ /* 0x008fe20002000000 */
[----:B------:R-:W-:-:S03]  /*dac0*/  IMAD.MOV.U32 R88, RZ, RZ, R151 ;  /* 0x000000ffff587224 */ /* 0x000fc600078e0097 */
[----:B------:R-:W-:-:S03]  /*dad0*/  FMNMX.FTZ R15, R38, R11, !PT ;  /* 0x0000000b260f7209 */ /* 0x000fc60007810000 */
[----:B------:R-:W1:Y:S01]  /*dae0*/  MUFU.TANH R46, R46 ;  /* 0x0000002e002e7308 */ /* 0x000e620000002400 */
[----:B--2---:R-:W-:Y:S02]  /*daf0*/  FSEL R10, R43, -INF , P1 ;  /* 0xff8000002b0a7808 */ /* 0x004fe40000800000 */
[----:B------:R-:W-:-:S04]  /*db00*/  ISETP.GT.AND P1, PT, R96, 0x58, PT ;  /* 0x000000586000780c */ /* 0x000fc80003f24270 */
[----:B------:R-:W-:Y:S01]  /*db10*/  FSEL R42, R89, -INF , P1 ;  /* 0xff800000592a7808 */ /* 0x000fe20000800000 */
[----:B------:R-:W2:Y:S01]  /*db20*/  MUFU.TANH R47, R47 ;  /* 0x0000002f002f7308 */ /* 0x000ea20000002400 */
[----:B0-----:R-:W-:Y:S01]  /*db30*/  FSEL R52, R52, -INF , P5 ;  /* 0xff80000034347808 */ /* 0x001fe20002800000 */
[----:B------:R-:W-:-:S03]  /*db40*/  IMAD.MOV.U32 R89, RZ, RZ, R151 ;  /* 0x000000ffff597224 */ /* 0x000fc600078e0097 */
[----:B------:R-:W-:-:S03]  /*db50*/  FMNMX.FTZ R15, R52, R15, !PT ;  /* 0x0000000f340f7209 */ /* 0x000fc60007810000 */
[----:B------:R-:W0:Y:S01]  /*db60*/  MUFU.TANH R51, R51 ;  /* 0x0000003300337308 */ /* 0x000e220000002400 */
[----:B-1----:R-:W-:Y:S02]  /*db70*/  FSEL R11, R46, -INF , P2 ;  /* 0xff8000002e0b7808 */ /* 0x002fe40001000000 */
[----:B------:R-:W-:Y:S02]  /*db80*/  ISETP.GT.AND P2, PT, R96, 0x59, PT ;  /* 0x000000596000780c */ /* 0x000fe40003f44270 */
[----:B------:R-:W-:Y:S02]  /*db90*/  FMNMX.FTZ R24, R42, R15, !PT ;  /* 0x0000000f2a187209 */ /* 0x000fe40007810000 */
[----:B------:R-:W-:Y:S01]  /*dba0*/  FSEL R43, R90, -INF , P2 ;  /* 0xff8000005a2b7808 */ /* 0x000fe20001000000 */
[----:B------:R-:W1:Y:S01]  /*dbb0*/  MUFU.TANH R72, R72 ;  /* 0x0000004800487308 */ /* 0x000e620000002400 */
[----:B--2---:R-:W-:Y:S02]  /*dbc0*/  FSEL R14, R47, -INF , P3 ;  /* 0xff8000002f0e7808 */ /* 0x004fe40001800000 */
[----:B------:R-:W-:-:S02]  /*dbd0*/  ISETP.GT.AND P3, PT, R96, 0x60, PT ;  /* 0x000000606000780c */ /* 0x000fc40003f64270 */
[----:B------:R-:W-:Y:S02]  /*dbe0*/  FMNMX.FTZ R15, R43, R24, !PT ;  /* 0x000000182b0f7209 */ /* 0x000fe40007810000 */
[----:B------:R-:W-:Y:S01]  /*dbf0*/  MOV R90, R151 ;  /* 0x00000097005a7202 */ /* 0x000fe20000000f00 */
        /* <DEDUP_REMOVED lines=38> */
[----:B------:R-:W-:Y:S02]  /*de60*/  ISETP.GT.AND P5, PT, R96, 0x79, PT ;  /* 0x000000796000780c */ /* 0x000fe40003fa4270 */
[----:B------:R-:W-:-:S03]  /*de70*/  MOV R96, R151 ;  /* 0x0000009700607202 */ /* 0x000fc60000000f00 */
[----:B------:R-:W-:Y:S01]  /*de80*/  MUFU.TANH R79, R79 ;  /* 0x0000004f004f7308 */ /* 0x000fe20000002400 */
[----:B-1----:R-:W-:-:S04]  /*de90*/  FSEL R70, R84, -INF , P4 ;  /* 0xff80000054467808 */ /* 0x002fc80002000000 */
[----:B------:R-:W-:-:S03]  /*dea0*/  FMNMX.FTZ R72, R70, R37, !PT ;  /* 0x0000002546487209 */ /* 0x000fc60007810000 */
[----:B------:R-:W-:Y:S01]  /*deb0*/  MUFU.TANH R82, R82 ;  /* 0x0000005200527308 */ /* 0x000fe20000002400 */
[----:B--2---:R-:W-:-:S04]  /*dec0*/  FSEL R71, R71, -INF , P5 ;  /* 0xff80000047477808 */ /* 0x004fc80002800000 */
[----:B------:R-:W-:-:S03]  /*ded0*/  FMNMX.FTZ R72, R71, R72, !PT ;  /* 0x0000004847487209 */ /* 0x000fc60007810000 */
[----:B------:R-:W0:Y:S02]  /*dee0*/  MUFU.TANH R83, R83 ;  /* 0x0000005300537308 */ /* 0x000e240000002400 */
[----:B------:R-:W1:Y:S06]  /*def0*/  SHFL.BFLY PT, R37, R72, 0x2, 0x1f ;  /* 0x0c401f0048257f89 */ /* 0x000e6c00000e0000 */
[----:B------:R-:W-:Y:S08]  /*df00*/  MUFU.TANH R86, R86 ;  /* 0x0000005600567308 */ /* 0x000ff00000002400 */
[----:B------:R-:W2:Y:S01]  /*df10*/  MUFU.TANH R87, R87 ;  /* 0x0000005700577308 */ /* 0x000ea20000002400 */
[----:B-1----:R-:W-:-:S05]  /*df20*/  FMNMX.FTZ R51, R72, R37, !PT ;  /* 0x0000002548337209 */ /* 0x002fca0007810000 */
[----:B------:R-:W1:Y:S02]  /*df30*/  SHFL.BFLY PT, R74, R51, 0x1, 0x1f ;  /* 0x0c201f00334a7f89 */ /* 0x000e6400000e0000 */
[----:B-1----:R-:W-:-:S04]  /*df40*/  FMNMX.FTZ R37, R51, R74, !PT ;  /* 0x0000004a33257209 */ /* 0x002fc80007810000 */
[C---:B------:R-:W-:Y:S01]  /*df50*/  FSETP.NEU.FTZ.AND P6, PT, R37.reuse, -INF , PT ;  /* 0xff8000002500780b */ /* 0x040fe20003fdd000 */
[----:B------:R-:W-:-:S05]  /*df60*/  FMUL.FTZ R73, R37, UR46 ;  /* 0x0000002e25497c20 */ /* 0x000fca0008410000 */
[----:B------:R-:W-:-:S05]  /*df70*/  FSEL R73, R73, RZ, P6 ;  /* 0x000000ff49497208 */ /* 0x000fca0003000000 */
        /* <DEDUP_REMOVED lines=11> */
[----:B0-----:R-:W-:Y:S01]  /*e030*/  FSEL R44, R83, -INF , P3 ;  /* 0xff800000532c7808 */ /* 0x001fe20001800000 */
[--C-:B------:R-:W-:Y:S01]  /*e040*/  FFMA.FTZ R178, R48, UR46, -R73.reuse ;  /* 0x0000002e30b27c23 */ /* 0x100fe20008010849 */
[----:B------:R-:W-:Y:S01]  /*e050*/  FMNMX.FTZ R55, R13, R56, !PT ;  /* 0x000000380d377209 */ /* 0x000fe20007810000 */
[--C-:B------:R-:W-:Y:S01]  /*e060*/  FFMA.FTZ R164, R69, UR46, -R73.reuse ;  /* 0x0000002e45a47c23 */ /* 0x100fe20008010849 */
[--C-:B------:R-:W-:Y:S01]  /*e070*/  FFMA.FTZ R180, R38, UR46, -R73.reuse ;  /* 0x0000002e26b47c23 */ /* 0x100fe20008010849 */
[--C-:B------:R-:W-:Y:S01]  /*e080*/  FFMA.FTZ R168, R67, UR46, -R73.reuse ;  /* 0x0000002e43a87c23 */ /* 0x100fe20008010849 */
[----:B------:R-:W-:Y:S01]  /*e090*/  FMNMX.FTZ R56, R12, R55, !PT ;  /* 0x000000370c387209 */ /* 0x000fe20007810000 */
[--C-:B------:R-:W-:Y:S01]  /*e0a0*/  FFMA.FTZ R67, R43, UR46, -R73.reuse ;  /* 0x0000002e2b437c23 */ /* 0x100fe20008010849 */
[----:B------:R-:W-:Y:S01]  /*e0b0*/  MUFU.EX2 R160, R160 ;  /* 0x000000a000a07308 */ /* 0x000fe20000000800 */
[--C-:B------:R-:W-:Y:S01]  /*e0c0*/  FFMA.FTZ R60, R60, UR46, -R73.reuse ;  /* 0x0000002e3c3c7c23 */ /* 0x100fe20008010849 */
[----:B------:R-:W-:Y:S01]  /*e0d0*/  FMNMX.FTZ R57, R21, R56, !PT ;  /* 0x0000003815397209 */ /* 0x000fe20007810000 */
[--C-:B------:R-:W-:Y:S01]  /*e0e0*/  FFMA.FTZ R166, R68, UR46, -R73.reuse ;  /* 0x0000002e44a67c23 */ /* 0x100fe20008010849 */
[--C-:B------:R-:W-:Y:S01]  /*e0f0*/  FFMA.FTZ R59, R59, UR46, -R73.reuse ;  /* 0x0000002e3b3b7c23 */ /* 0x100fe20008010849 */
[--C-:B------:R-:W-:Y:S01]  /*e100*/  FFMA.FTZ R170, R66, UR46, -R73.reuse ;  /* 0x0000002e42aa7c23 */ /* 0x100fe20008010849 */
[----:B------:R-:W-:Y:S01]  /*e110*/  FMNMX.FTZ R56, R20, R57, !PT ;  /* 0x0000003914387209 */ /* 0x000fe20007810000 */
[--C-:B------:R-:W-:Y:S01]  /*e120*/  FFMA.FTZ R61, R61, UR46, -R73.reuse ;  /* 0x0000002e3d3d7c23 */ /* 0x100fe20008010849 */
[----:B------:R-:W0:Y:S01]  /*e130*/  MUFU.EX2 R51, R51 ;  /* 0x0000003300337308 */ /* 0x000e220000000800 */
[--C-:B------:R-:W-:Y:S01]  /*e140*/  FFMA.FTZ R41, R41, UR46, -R73.reuse ;  /* 0x0000002e29297c23 */ /* 0x100fe20008010849 */
[----:B------:R-:W-:Y:S01]  /*e150*/  FMNMX.FTZ R57, R27, R56, !PT ;  /* 0x000000381b397209 */ /* 0x000fe20007810000 */
[--C-:B------:R-:W-:Y:S01]  /*e160*/  FFMA.FTZ R45, R45, UR46, -R73.reuse ;  /* 0x0000002e2d2d7c23 */ /* 0x100fe20008010849 */
[--C-:B------:R-:W-:Y:S01]  /*e170*/  FFMA.FTZ R49, R49, UR46, -R73.reuse ;  /* 0x0000002e31317c23 */ /* 0x100fe20008010849 */
[--C-:B------:R-:W-:Y:S01]  /*e180*/  FFMA.FTZ R182, R42, UR46, -R73.reuse ;  /* 0x0000002e2ab67c23 */ /* 0x100fe20008010849 */
[----:B------:R-:W-:Y:S01]  /*e190*/  FMNMX.FTZ R56, R26, R57, !PT ;  /* 0x000000391a387209 */ /* 0x000fe20007810000 */
[--C-:B------:R-:W-:Y:S01]  /*e1a0*/  FFMA.FTZ R184, R46, UR46, -R73.reuse ;  /* 0x0000002e2eb87c23 */ /* 0x100fe20008010849 */
[----:B------:R2:W-:Y:S01]  /*e1b0*/  MUFU.EX2 R57, R58 ;  /* 0x0000003a00397308 */ /* 0x0005e20000000800 */
[--C-:B------:R-:W-:Y:S01]  /*e1c0*/  FFMA.FTZ R47, R47, UR46, -R73.reuse ;  /* 0x0000002e2f2f7c23 */ /* 0x100fe20008010849 */
[----:B------:R-:W-:Y:S01]  /*e1d0*/  FMNMX.FTZ R63, R31, R56, !PT ;  /* 0x000000381f3f7209 */ /* 0x000fe20007810000 */
[--C-:B------:R-:W-:Y:S01]  /*e1e0*/  FFMA.FTZ R186, R50, UR46, -R73.reuse ;  /* 0x0000002e32ba7c23 */ /* 0x100fe20008010849 */
[--C-:B------:R-:W-:Y:S01]  /*e1f0*/  FFMA.FTZ R188, R62, UR46, -R73.reuse ;  /* 0x0000002e3ebc7c23 */ /* 0x100fe20008010849 */
[--C-:B------:R-:W-:Y:S01]  /*e200*/  FFMA.FTZ R75, R64, UR46, -R73.reuse ;  /* 0x0000002e404b7c23 */ /* 0x100fe20008010849 */
[----:B------:R-:W-:Y:S01]  /*e210*/  FMNMX.FTZ R56, R30, R63, !PT ;  /* 0x0000003f1e387209 */ /* 0x000fe20007810000 */
[--C-:B------:R-:W-:Y:S01]  /*e220*/  FFMA.FTZ R190, R70, UR46, -R73.reuse ;  /* 0x0000002e46be7c23 */ /* 0x100fe20008010849 */
[----:B------:R-:W1:Y:S01]  /*e230*/  MUFU.EX2 R162, R162 ;  /* 0x000000a200a27308 */ /* 0x000e620000000800 */
[----:B--2---:R-:W-:Y:S01]  /*e240*/  FSEL R58, R87, -INF , P5 ;  /* 0xff800000573a7808 */ /* 0x004fe20002800000 */
[----:B------:R-:W-:Y:S01]  /*e250*/  FFMA.FTZ R71, R71, UR46, -R73 ;  /* 0x0000002e47477c23 */ /* 0x000fe20008010849 */
[----:B------:R-:W-:Y:S01]  /*e260*/  FMNMX.FTZ R63, R35, R56, !PT ;  /* 0x00000038233f7209 */ /* 0x000fe20007810000 */
[----:B------:R-:W-:-:S03]  /*e270*/  IMAD.U32 R46, RZ, RZ, UR38 ;  /* 0x00000026ff2e7e24 */ /* 0x000fc6000f8e00ff */
[----:B------:R-:W-:Y:S01]  /*e280*/  FMNMX.FTZ R63, R34, R63, !PT ;  /* 0x0000003f223f7209 */ /* 0x000fe20007810000 */
[----:B------:R-:W2:Y:S01]  /*e290*/  MUFU.EX2 R53, R53 ;  /* 0x0000003500357308 */ /* 0x000ea20000000800 */
[----:B------:R-:W-:Y:S02]  /*e2a0*/  PRMT R3, R46, 0x654, R3 ;  /* 0x000006542e037816 */ /* 0x000fe40000000003 */
[----:B------:R-:W-:Y:S02]  /*e2b0*/  FMNMX.FTZ R56, R4, R63, !PT ;  /* 0x0000003f04387209 */ /* 0x000fe40007810000 */
[----:B------:R3:W-:Y:S02]  /*e2c0*/  SYNCS.ARRIVE.TRANS64.RED.A1T0 RZ, [R3+URZ], RZ ;  /* 0x000000ff03ff79a7 */ /* 0x0007e4000810043f */
[----:B------:R-:W-:Y:S01]  /*e2d0*/  FMNMX.FTZ R56, R39, R56, !PT ;  /* 0x0000003827387209 */ /* 0x000fe20007810000 */
[----:B------:R-:W4:Y:S03]  /*e2e0*/  MUFU.EX2 R164, R164 ;  /* 0x000000a400a47308 */ /* 0x000f260000000800 */
[----:B------:R-:W-:-:S04]  /*e2f0*/  FMNMX.FTZ R63, R7, R56, !PT ;  /* 0x00000038073f7209 */ /* 0x000fc80007810000 */
[----:B------:R-:W-:Y:S01]  /*e300*/  FMNMX.FTZ R56, R10, R63, !PT ;  /* 0x0000003f0a387209 */ /* 0x000fe20007810000 */
[----:B------:R-:W5:Y:S03]  /*e310*/  MUFU.EX2 R55, R60 ;  /* 0x0000003c00377308 */ /* 0x000f660000000800 */
[----:B------:R-:W-:-:S04]  /*e320*/  FMNMX.FTZ R63, R11, R56, !PT ;  /* 0x000000380b3f7209 */ /* 0x000fc80007810000 */
[----:B------:R-:W-:Y:S01]  /*e330*/  FMNMX.FTZ R56, R14, R63, !PT ;  /* 0x0000003f0e387209 */ /* 0x000fe20007810000 */
[----:B------:R-:W3:Y:S03]  /*e340*/  MUFU.EX2 R166, R166 ;  /* 0x000000a600a67308 */ /* 0x000ee60000000800 */
[----:B------:R-:W-:Y:S01]  /*e350*/  FMNMX.FTZ R63, R25, R56, !PT ;  /* 0x00000038193f7209 */ /* 0x000fe20007810000 */
[----:B------:R-:W-:-:S03]  /*e360*/  FFMA.FTZ R56, R36, UR46, -R73 ;  /* 0x0000002e24387c23 */ /* 0x000fc60008010849 */
[----:B------:R-:W-:Y:S01]  /*e370*/  FMNMX.FTZ R36, R24, R63, !PT ;  /* 0x0000003f18247209 */ /* 0x000fe20007810000 */
[----:B------:R-:W-:Y:S03]  /*e380*/  MUFU.EX2 R168, R168 ;  /* 0x000000a800a87308 */ /* 0x000fe60000000800 */
[----:B------:R-:W-:-:S04]  /*e390*/  FMNMX.FTZ R65, R15, R36, !PT ;  /* 0x000000240f417209 */ /* 0x000fc80007810000 */
[----:B------:R-:W-:Y:S01]  /*e3a0*/  FMNMX.FTZ R36, R28, R65, !PT ;  /* 0x000000411c247209 */ /* 0x000fe20007810000 */
[----:B------:R0:W-:Y:S03]  /*e3b0*/  MUFU.EX2 R63, R56 ;  /* 0x00000038003f7308 */ /* 0x0001e60000000800 */
[----:B------:R-:W-:Y:S02]  /*e3c0*/  FMNMX.FTZ R65, R29, R36, !PT ;  /* 0x000000241d417209 */ /* 0x000fe40007810000 */
[----:B------:R-:W-:Y:S02]  /*e3d0*/  FSEL R36, R79, -INF , P1 ;  /* 0xff8000004f247808 */ /* 0x000fe40000800000 */
[----:B------:R-:W-:Y:S01]  /*e3e0*/  FMNMX.FTZ R40, R32, R65, !PT ;  /* 0x0000004120287209 */ /* 0x000fe20007810000 */
[----:B------:R-:W-:Y:S01]  /*e3f0*/  MUFU.EX2 R59, R59 ;  /* 0x0000003b003b7308 */ /* 0x000fe20000000800 */
[----:B0-----:R-:W-:-:S02]  /*e400*/  FSEL R56, R86, -INF , P4 ;  /* 0xff80000056387808 */ /* 0x001fc40002000000 */
[----:B------:R-:W-:Y:S02]  /*e410*/  FMNMX.FTZ R65, R33, R40, !PT ;  /* 0x0000002821417209 */ /* 0x000fe40007810000 */
[----:B------:R-:W-:Y:S02]  /*e420*/  FSEL R40, R82, -INF , P2 ;  /* 0xff80000052287808 */ /* 0x000fe40001000000 */
[----:B------:R-:W-:Y:S01]  /*e430*/  FMNMX.FTZ R65, R36, R65, !PT ;  /* 0x0000004124417209 */ /* 0x000fe20007810000 */
[----:B------:R-:W-:Y:S03]  /*e440*/  MUFU.EX2 R170, R170 ;  /* 0x000000aa00aa7308 */ /* 0x000fe60000000800 */
[----:B------:R-:W-:-:S04]  /*e450*/  FMNMX.FTZ R65, R40, R65, !PT ;  /* 0x0000004128417209 */ /* 0x000fc80007810000 */
[----:B------:R-:W-:Y:S01]  /*e460*/  FMNMX.FTZ R65, R44, R65, !PT ;  /* 0x000000412c417209 */ /* 0x000fe20007810000 */
[----:B------:R-:W-:Y:S03]  /*e470*/  MUFU.EX2 R61, R61 ;  /* 0x0000003d003d7308 */ /* 0x000fe60000000800 */
[----:B------:R-:W-:-:S04]  /*e480*/  FMNMX.FTZ R65, R56, R65, !PT ;  /* 0x0000004138417209 */ /* 0x000fc80007810000 */
[----:B------:R-:W-:Y:S01]  /*e490*/  FMNMX.FTZ R48, R58, R65, !PT ;  /* 0x000000413a307209 */ /* 0x000fe20007810000 */
[--C-:B------:R-:W-:Y:S01]  /*e4a0*/  FFMA.FTZ R65, R52, UR46, -R73.reuse ;  /* 0x0000002e34417c23 */ /* 0x100fe20008010849 */
[----:B------:R-:W-:Y:S03]  /*e4b0*/  MUFU.EX2 R172, R172 ;  /* 0x000000ac00ac7308 */ /* 0x000fe60000000800 */
[----:B------:R-:W0:Y:S05]  /*e4c0*/  SHFL.BFLY PT, R69, R48, 0x2, 0x1f ;  /* 0x0c401f0030457f89 */ /* 0x000e2a00000e0000 */
[----:B------:R-:W-:Y:S08]  /*e4d0*/  MUFU.EX2 R174, R174 ;  /* 0x000000ae00ae7308 */ /* 0x000ff00000000800 */
[----:B------:R-:W-:Y:S08]  /*e4e0*/  MUFU.EX2 R41, R41 ;  /* 0x0000002900297308 */ /* 0x000ff00000000800 */
[----:B------:R-:W-:Y:S01]  /*e4f0*/  MUFU.EX2 R176, R176 ;  /* 0x000000b000b07308 */ /* 0x000fe20000000800 */
[----:B0-----:R-:W-:Y:S01]  /*e500*/  FMNMX.FTZ R38, R48, R69, !PT ;  /* 0x0000004530267209 */ /* 0x001fe20007810000 */
[----:B------:R-:W-:-:S04]  /*e510*/  FFMA.FTZ R69, R54, UR46, -R73 ;  /* 0x0000002e36457c23 */ /* 0x000fc80008010849 */
        /* <DEDUP_REMOVED lines=8> */
[----:B------:R-:W-:Y:S01]  /*e5a0*/  MUFU.EX2 R65, R65 ;  /* 0x0000004100417308 */ /* 0x000fe20000000800 */
[----:B------:R-:W-:-:S05]  /*e5b0*/  FSEL R73, R38, RZ, P1 ;  /* 0x000000ff26497208 */ /* 0x000fca0000800000 */
[--C-:B------:R-:W-:Y:S01]  /*e5c0*/  FFMA.FTZ R161, R6, UR46, -R73.reuse ;  /* 0x0000002e06a17c23 */ /* 0x100fe20008010849 */
[--C-:B------:R-:W-:Y:S01]  /*e5d0*/  FFMA.FTZ R6, R5, UR46, -R73.reuse ;  /* 0x0000002e05067c23 */ /* 0x100fe20008010849 */
[----:B------:R-:W-:Y:S01]  /*e5e0*/  FFMA.FTZ R163, R9, UR46, -R73 ;  /* 0x0000002e09a37c23 */ /* 0x000fe20008010849 */
[----:B------:R-:W-:Y:S01]  /*e5f0*/  FADD.FTZ R5, R160, R51 ;  /* 0x00000033a0057221 */ /* 0x000fe20000010000 */
[--C-:B------:R-:W-:Y:S01]  /*e600*/  FFMA.FTZ R8, R8, UR46, -R73.reuse ;  /* 0x0000002e08087c23 */ /* 0x100fe20008010849 */
[----:B------:R-:W-:Y:S01]  /*e610*/  FFMA.FTZ R165, R13, UR46, -R73 ;  /* 0x0000002e0da57c23 */ /* 0x000fe20008010849 */
[----:B------:R-:W-:Y:S01]  /*e620*/  MUFU.EX2 R161, R161 ;  /* 0x000000a100a17308 */ /* 0x000fe20000000800 */
[----:B-1----:R-:W-:Y:S01]  /*e630*/  FADD.FTZ R38, R162, R5 ;  /* 0x00000005a2267221 */ /* 0x002fe20000010000 */
[--C-:B------:R-:W-:Y:S01]  /*e640*/  FFMA.FTZ R12, R12, UR46, -R73.reuse ;  /* 0x0000002e0c0c7c23 */ /* 0x100fe20008010849 */
[--C-:B------:R-:W-:Y:S01]  /*e650*/  FFMA.FTZ R167, R21, UR46, -R73.reuse ;  /* 0x0000002e15a77c23 */ /* 0x100fe20008010849 */
[--C-:B------:R-:W-:Y:S01]  /*e660*/  FFMA.FTZ R20, R20, UR46, -R73.reuse ;  /* 0x0000002e14147c23 */ /* 0x100fe20008010849 */
[----:B--2---:R-:W-:Y:S01]  /*e670*/  FADD.FTZ R5, R53, R38 ;  /* 0x0000002635057221 */ /* 0x004fe20000010000 */
[--C-:B------:R-:W-:Y:S01]  /*e680*/  FFMA.FTZ R169, R27, UR46, -R73.reuse ;  /* 0x0000002e1ba97c23 */ /* 0x100fe20008010849 */
[----:B------:R-:W-:Y:S01]  /*e690*/  FFMA.FTZ R177, R7, UR46, -R73 ;  /* 0x0000002e07b17c23 */ /* 0x000fe20008010849 */
[----:B------:R-:W0:Y:S01]  /*e6a0*/  MUFU.EX2 R6, R6 ;  /* 0x0000000600067308 */ /* 0x000e220000000800 */
[----:B----4-:R-:W-:Y:S01]  /*e6b0*/  FADD.FTZ R38, R164, R5 ;  /* 0x00000005a4267221 */ /* 0x010fe20000010000 */
[--C-:B------:R-:W-:Y:S01]  /*e6c0*/  FFMA.FTZ R26, R26, UR46, -R73.reuse ;  /* 0x0000002e1a1a7c23 */ /* 0x100fe20008010849 */
[--C-:B------:R-:W-:Y:S01]  /*e6d0*/  FFMA.FTZ R171, R31, UR46, -R73.reuse ;  /* 0x0000002e1fab7c23 */ /* 0x100fe20008010849 */
[--C-:B------:R-:W-:Y:S01]  /*e6e0*/  FFMA.FTZ R30, R30, UR46, -R73.reuse ;  /* 0x0000002e1e1e7c23 */ /* 0x100fe20008010849 */
[----:B-----5:R-:W-:Y:S01]  /*e6f0*/  FADD.FTZ R5, R55, R38 ;  /* 0x0000002637057221 */ /* 0x020fe20000010000 */
[--C-:B------:R-:W-:Y:S01]  /*e700*/  FFMA.FTZ R173, R35, UR46, -R73.reuse ;  /* 0x0000002e23ad7c23 */ /* 0x100fe20008010849 */
[----:B------:R-:W-:Y:S01]  /*e710*/  FFMA.FTZ R34, R34, UR46, -R73 ;  /* 0x0000002e22227c23 */ /* 0x000fe20008010849 */
[----:B------:R-:W1:Y:S01]  /*e720*/  MUFU.EX2 R163, R163 ;  /* 0x000000a300a37308 */ /* 0x000e620000000800 */
[----:B---3--:R-:W-:Y:S01]  /*e730*/  FADD.FTZ R42, R166, R5 ;  /* 0x00000005a62a7221 */ /* 0x008fe20000010000 */
        /* <DEDUP_REMOVED lines=17> */
[--C-:B------:R-:W-:Y:S01]  /*e850*/  FFMA.FTZ R29, R29, UR46, -R73.reuse ;  /* 0x0000002e1d1d7c23 */ /* 0x100fe20008010849 */
[--C-:B------:R-:W-:Y:S01]  /*e860*/  FFMA.FTZ R32, R32, UR46, -R73.reuse ;  /* 0x0000002e20207c23 */ /* 0x100fe20008010849 */
[--C-:B------:R-:W-:Y:S01]  /*e870*/  FFMA.FTZ R33, R33, UR46, -R73.reuse ;  /* 0x0000002e21217c23 */ /* 0x100fe20008010849 */
[----:B------:R-:W-:Y:S01]  /*e880*/  FADD.FTZ R7, R61, R42 ;  /* 0x0000002a3d077221 */ /* 0x000fe20000010000 */
[----:B------:R-:W-:Y:S01]  /*e890*/  FFMA.FTZ R36, R36, UR46, -R73 ;  /* 0x0000002e24247c23 */ /* 0x000fe20008010849 */
[----:B------:R-:W1:Y:S01]  /*e8a0*/  MUFU.EX2 R12, R12 ;  /* 0x0000000c000c7308 */ /* 0x000e620000000800 */
[----:B--2---:R-:W-:Y:S01]  /*e8b0*/  FADD.FTZ R38, R8, R5 ;  /* 0x0000000508267221 */ /* 0x004fe20000010000 */
[----:B------:R-:W-:Y:S01]  /*e8c0*/  FADD.FTZ R42, R172, R7 ;  /* 0x00000007ac2a7221 */ /* 0x000fe20000010000 */
[--C-:B------:R-:W-:Y:S01]  /*e8d0*/  FFMA.FTZ R40, R40, UR46, -R73.reuse ;  /* 0x0000002e28287c23 */ /* 0x100fe20008010849 */
[--C-:B------:R-:W-:Y:S01]  /*e8e0*/  FFMA.FTZ R44, R44, UR46, -R73.reuse ;  /* 0x0000002e2c2c7c23 */ /* 0x100fe20008010849 */
[--C-:B------:R-:W-:Y:S01]  /*e8f0*/  FFMA.FTZ R56, R56, UR46, -R73.reuse ;  /* 0x0000002e38387c23 */ /* 0x100fe20008010849 */
[----:B------:R-:W-:Y:S01]  /*e900*/  FADD.FTZ R7, R63, R42 ;  /* 0x0000002a3f077221 */ /* 0x000fe20000010000 */
[----:B------:R-:W-:Y:S01]  /*e910*/  FFMA.FTZ R58, R58, UR46, -R73 ;  /* 0x0000002e3a3a7c23 */ /* 0x000fe20008010849 */
[----:B------:R-:W2:Y:S01]  /*e920*/  MUFU.EX2 R167, R167 ;  /* 0x000000a700a77308 */ /* 0x000ea20000000800 */
[----:B0-----:R-:W-:Y:S01]  /*e930*/  FADD.FTZ R5, R165, R38 ;  /* 0x00000026a5057221 */ /* 0x001fe20000010000 */
[----:B------:R-:W-:Y:S01]  /*e940*/  FADD.FTZ R42, R174, R7 ;  /* 0x00000007ae2a7221 */ /* 0x000fe20000010000 */
[----:B------:R-:W-:Y:S01]  /*e950*/  VIADD R9, R93, 0xfffffffe ;  /* 0xfffffffe5d097836 */ /* 0x000fe20000000000 */
[----:B------:R-:W-:-:S02]  /*e960*/  F2FP.F16.F32.PACK_AB R161, R6, R161 ;  /* 0x000000a106a1723e */ /* 0x000fc400000000ff */
[----:B------:R-:W-:Y:S02]  /*e970*/  F2FP.F16.F32.PACK_AB R163, R8, R163 ;  /* 0x000000a308a3723e */ /* 0x000fe400000000ff */
[----:B------:R-:W0:Y:S01]  /*e980*/  MUFU.EX2 R20, R20 ;  /* 0x0000001400147308 */ /* 0x000e220000000800 */
[----:B-1----:R-:W-:Y:S01]  /*e990*/  FADD.FTZ R38, R12, R5 ;  /* 0x000000050c267221 */ /* 0x002fe20000010000 */
[----:B------:R-:W-:Y:S02]  /*e9a0*/  ISETP.GE.AND P1, PT, R9, R194, PT ;  /* 0x000000c20900720c */ /* 0x000fe40003f26270 */
[----:B------:R-:W-:Y:S02]  /*e9b0*/  F2FP.F16.F32.PACK_AB R160, R51, R160 ;  /* 0x000000a033a0723e */ /* 0x000fe400000000ff */
[----:B------:R-:W-:Y:S02]  /*e9c0*/  F2FP.F16.F32.PACK_AB R162, R53, R162 ;  /* 0x000000a235a2723e */ /* 0x000fe400000000ff */
[----:B------:R-:W1:Y:S01]  /*e9d0*/  MUFU.EX2 R169, R169 ;  /* 0x000000a900a97308 */ /* 0x000e620000000800 */
[----:B--2---:R-:W-:Y:S01]  /*e9e0*/  FADD.FTZ R5, R167, R38 ;  /* 0x00000026a7057221 */ /* 0x004fe20000010000 */
[----:B------:R-:W-:-:S02]  /*e9f0*/  F2FP.F16.F32.PACK_AB R164, R55, R164 ;  /* 0x000000a437a4723e */ /* 0x000fc400000000ff */
[----:B------:R-:W-:Y:S02]  /*ea00*/  F2FP.F16.F32.PACK_AB R166, R57, R166 ;  /* 0x000000a639a6723e */ /* 0x000fe400000000ff */
[----:B------:R-:W-:Y:S02]  /*ea10*/  F2FP.F16.F32.PACK_AB R168, R59, R168 ;  /* 0x000000a83ba8723e */ /* 0x000fe400000000ff */
[----:B------:R-:W2:Y:S01]  /*ea20*/  MUFU.EX2 R26, R26 ;  /* 0x0000001a001a7308 */ /* 0x000ea20000000800 */
[----:B0-----:R-:W-:Y:S01]  /*ea30*/  FADD.FTZ R38, R20, R5 ;  /* 0x0000000514267221 */ /* 0x001fe20000010000 */
[----:B------:R-:W-:Y:S02]  /*ea40*/  F2FP.F16.F32.PACK_AB R170, R61, R170 ;  /* 0x000000aa3daa723e */ /* 0x000fe400000000ff */
[----:B------:R-:W-:Y:S02]  /*ea50*/  F2FP.F16.F32.PACK_AB R172, R63, R172 ;  /* 0x000000ac3fac723e */ /* 0x000fe400000000ff */
[----:B------:R-:W-:-:S02]  /*ea60*/  F2FP.F16.F32.PACK_AB R174, R41, R174 ;  /* 0x000000ae29ae723e */ /* 0x000fc400000000ff */
[----:B------:R-:W0:Y:S01]  /*ea70*/  MUFU.EX2 R171, R171 ;  /* 0x000000ab00ab7308 */ /* 0x000e220000000800 */
[----:B-1----:R-:W-:Y:S01]  /*ea80*/  FADD.FTZ R5, R169, R38 ;  /* 0x00000026a9057221 */ /* 0x002fe20000010000 */
[----:B------:R-:W-:Y:S02]  /*ea90*/  F2FP.F16.F32.PACK_AB R165, R12, R165 ;  /* 0x000000a50ca5723e */ /* 0x000fe400000000ff */
[----:B------:R-:W-:Y:S02]  /*eaa0*/  F2FP.F16.F32.PACK_AB R167, R20, R167 ;  /* 0x000000a714a7723e */ /* 0x000fe400000000ff */
[----:B------:R-:W-:Y:S02]  /*eab0*/  MOV R93, R151 ;  /* 0x00000097005d7202 */ /* 0x000fe40000000f00 */
[----:B------:R-:W1:Y:S01]  /*eac0*/  MUFU.EX2 R30, R30 ;  /* 0x0000001e001e7308 */ /* 0x000e620000000800 */
[C---:B--2---:R-:W-:Y:S01]  /*ead0*/  FADD.FTZ R38, R26.reuse, R5 ;  /* 0x000000051a267221 */ /* 0x044fe20000010000 */
[----:B------:R-:W-:Y:S01]  /*eae0*/  FADD.FTZ R5, R41, R42 ;  /* 0x0000002a29057221 */ /* 0x000fe20000010000 */
[----:B------:R-:W-:-:S03]  /*eaf0*/  F2FP.F16.F32.PACK_AB R169, R26, R169 ;  /* 0x000000a91aa9723e */ /* 0x000fc600000000ff */
[----:B------:R-:W-:Y:S01]  /*eb00*/  FADD.FTZ R42, R176, R5 ;  /* 0x00000005b02a7221 */ /* 0x000fe20000010000 */
[----:B------:R-:W-:Y:S01]  /*eb10*/  F2FP.F16.F32.PACK_AB R176, R45, R176 ;  /* 0x000000b02db0723e */ /* 0x000fe200000000ff */
[----:B------:R-:W2:Y:S01]  /*eb20*/  MUFU.EX2 R173, R173 ;  /* 0x000000ad00ad7308 */ /* 0x000ea20000000800 */
[----:B0-----:R-:W-:Y:S01]  /*eb30*/  FADD.FTZ R3, R171, R38 ;  /* 0x00000026ab037221 */ /* 0x001fe20000010000 */
[----:B------:R-:W-:-:S04]  /*eb40*/  FADD.FTZ R5, R45, R42 ;  /* 0x0000002a2d057221 */ /* 0x000fc80000010000 */
[----:B------:R-:W-:Y:S01]  /*eb50*/  FADD.FTZ R42, R178, R5 ;  /* 0x00000005b22a7221 */ /* 0x000fe20000010000 */
[C---:B------:R-:W-:Y:S01]  /*eb60*/  F2FP.F16.F32.PACK_AB R178, R49.reuse, R178 ;  /* 0x000000b231b2723e */ /* 0x040fe200000000ff */
[----:B------:R-:W0:Y:S01]  /*eb70*/  MUFU.EX2 R34, R34 ;  /* 0x0000002200227308 */ /* 0x000e220000000800 */
[C---:B-1----:R-:W-:Y:S01]  /*eb80*/  FADD.FTZ R38, R30.reuse, R3 ;  /* 0x000000031e267221 */ /* 0x042fe20000010000 */
[----:B------:R-:W-:Y:S01]  /*eb90*/  FADD.FTZ R5, R49, R42 ;  /* 0x0000002a31057221 */ /* 0x000fe20000010000 */
[----:B------:R-:W-:-:S03]  /*eba0*/  F2FP.F16.F32.PACK_AB R171, R30, R171 ;  /* 0x000000ab1eab723e */ /* 0x000fc600000000ff */
[----:B------:R-:W-:Y:S01]  /*ebb0*/  FADD.FTZ R42, R180, R5 ;  /* 0x00000005b42a7221 */ /* 0x000fe20000010000 */
[----:B------:R-:W-:Y:S01]  /*ebc0*/  F2FP.F16.F32.PACK_AB R180, R65, R180 ;  /* 0x000000b441b4723e */ /* 0x000fe200000000ff */
[----:B------:R-:W1:Y:S01]  /*ebd0*/  MUFU.EX2 R175, R175 ;  /* 0x000000af00af7308 */ /* 0x000e620000000800 */
[----:B--2---:R-:W-:Y:S01]  /*ebe0*/  FADD.FTZ R3, R173, R38 ;  /* 0x00000026ad037221 */ /* 0x004fe20000010000 */
[----:B------:R-:W-:-:S06]  /*ebf0*/  FADD.FTZ R5, R65, R42 ;  /* 0x0000002a41057221 */ /* 0x000fcc0000010000 */
        /* <DEDUP_REMOVED lines=66> */
[----:B--2---:R-:W-:-:S04]  /*f020*/  FADD.FTZ R8, R56, R5 ;  /* 0x0000000538087221 */ /* 0x004fc80000010000 */
[C---:B0-----:R-:W-:Y:S01]  /*f030*/  FADD.FTZ R8, R191.reuse, R8 ;  /* 0x00000008bf087221 */ /* 0x041fe20000010000 */
[----:B------:R-:W-:Y:S01]  /*f040*/  F2FP.F16.F32.PACK_AB R191, R191, R56 ;  /* 0x00000038bfbf723e */ /* 0x000fe200000000ff */
[C---:B-1----:R-:W-:Y:S01]  /*f050*/  FADD.FTZ R3, R71.reuse, R42 ;  /* 0x0000002a47037221 */ /* 0x042fe20000010000 */
[----:B------:R-:W-:Y:S01]  /*f060*/  F2FP.F16.F32.PACK_AB R190, R71, R190 ;  /* 0x000000be47be723e */ /* 0x000fe200000000ff */
[----:B------:R-:W-:Y:S06]  /*f070*/  @!P1 BRA `(.L_x_7119) ;  /* 0x0000002c001c9947 */ /* 0x000fec0003800000 */
[----:B------:R-:W-:Y:S01]  /*f080*/  MOV R10, R43 ;  /* 0x0000002b000a7202 */ /* 0x000fe20000000f00 */
[----:B------:R-:W-:Y:S01]  /*f090*/  IMAD.MOV.U32 R11, RZ, RZ, R37 ;  /* 0x000000ffff0b7224 */ /* 0x000fe200078e0025 */
[----:B------:R-:W-:Y:S01]  /*f0a0*/  MOV R12, R157 ;  /* 0x0000009d000c7202 */ /* 0x000fe20000000f00 */
[----:B------:R-:W-:Y:S01]  /*f0b0*/  IMAD.MOV.U32 R4, RZ, RZ, R158 ;  /* 0x000000ffff047224 */ /* 0x000fe200078e009e */
        /* <DEDUP_REMOVED lines=31> */
[----:B------:R-:W-:-:S07]  /*f2b0*/  CS2R R88, SRZ ;  /* 0x0000000000587805 */ /* 0x000fce000001ff00 */
.L_x_7131:
[----:B------:R-:W-:Y:S01]  /*f2c0*/  ISETP.NE.AND P1, PT, R12, 0x1, PT ;  /* 0x000000010c00780c */ /* 0x000fe20003f25270 */
[----:B------:R-:W-:Y:S05]  /*f2d0*/  YIELD ;  /* 0x0000000000007946 */ /* 0x000fea0003800000 */
[----:B------:R-:W-:Y:S02]  /*f2e0*/  SEL R5, RZ, 0x1, P1 ;  /* 0x00000001ff057807 */ /* 0x000fe40000800000 */
[----:B------:R-:W-:Y:S02]  /*f2f0*/  ISETP.NE.AND P1, PT, R195, RZ, PT ;  /* 0x000000ffc300720c */ /* 0x000fe40003f25270 */
[----:B------:R-:W-:-:S11]  /*f300*/  LOP3.LUT R158, R4, R5, RZ, 0x3c, !PT ;  /* 0x00000005049e7212 */ /* 0x000fd600078e3cff */
[----:B------:R-:W-:Y:S05]  /*f310*/  @P1 BRA `(.L_x_7120) ;  /* 0x00000000003c1947 */ /* 0x000fea0003800000 */
[----:B------:R-:W-:Y:S05]  /*f320*/  @!P0 BRA `(.L_x_7121) ;  /* 0x0000000000048947 */ /* 0x000fea0003800000 */
[----:B------:R-:W-:Y:S01]  /*f330*/  BPT.TRAP 0x1 ;  /* 0x000000040000795c */ /* 0x000fe20000300000 */
.L_x_7121:
        /* <DEDUP_REMOVED lines=8> */
.L_x_7122:
[----:B------:R-:W-:Y:S04]  /*f3c0*/  BSSY B0, `(.L_x_7120) ;  /* 0x0000004000007945 */ /* 0x000fe80003800000 */
[----:B-1----:R-:W-:Y:S05]  /*f3d0*/  @P2 BRA `(.L_x_7123) ;  /* 0x0000000000082947 */ /* 0x002fea0003800000 */
[----:B------:R-:W1:Y:S02]  /*f3e0*/  SYNCS.PHASECHK.TRANS64.TRYWAIT P2, [R5+URZ+0x28830], R6 ;  /* 0x02883006050075a7 */ /* 0x000e64000804017f */
[----:B-1----:R-:W-:Y:S05]  /*f3f0*/  @!P2 BRA `(.L_x_7124) ;  /* 0x000000e400d8a947 */ /* 0x002fea0003800000 */
.L_x_7123:
[----:B------:R-:W-:Y:S05]  /*f400*/  BSYNC B0 ;  /* 0x0000000000007941 */ /* 0x000fea0003800000 */
.L_x_7120:
[----:B01----:R-:W0:Y:S01]  /*f410*/  S2R R5, SR_TID.X ;  /* 0x0000000000057919 */ /* 0x003e220000002100 */
[----:B------:R-:W-:Y:S01]  /*f420*/  IADD3 R157, R12, 0x1, RZ ;  /* 0x000000010c9d7810 */ /* 0x000fe20007ffe0ff */
[----:B------:R-:W-:Y:S05]  /*f430*/  WARPSYNC.ALL ;  /* 0x0000000000007948 */ /* 0x000fea0003800000 */
[C---:B------:R-:W-:Y:S01]  /*f440*/  ISETP.NE.AND P2, PT, R157.reuse, 0x2, PT ;  /* 0x000000029d00780c */ /* 0x040fe20003f45270 */
[----:B------:R-:W-:Y:S02]  /*f450*/  IMAD.MOV.U32 R7, RZ, RZ, 0x40000040 ;  /* 0x40000040ff077424 */ /* 0x000fe400078e00ff */
[----:B------:R-:W-:Y:S01]  /*f460*/  IMAD.MOV.U32 R25, RZ, RZ, 0x40000040 ;  /* 0x40000040ff197424 */ /* 0x000fe200078e00ff */
[----:B------:R-:W-:Y:S01]  /*f470*/  SEL R157, R157, RZ, P2 ;  /* 0x000000ff9d9d7207 */ /* 0x000fe20001000000 */
[----:B------:R-:W-:Y:S01]  /*f480*/  IMAD.MOV.U32 R21, RZ, RZ, 0x40000040 ;  /* 0x40000040ff157424 */ /* 0x000fe200078e00ff */
[----:B------:R-:W-:Y:S01]  /*f490*/  R2UR UR7, R7 ;  /* 0x00000000070772ca */ /* 0x000fe200000e0000 */
[----:B------:R-:W-:Y:S01]  /*f4a0*/  IMAD.MOV.U32 R15, RZ, RZ, 0x40000040 ;  /* 0x40000040ff0f7424 */ /* 0x000fe200078e00ff */
[----:B------:R-:W-:Y:S01]  /*f4b0*/  R2UR UR15, R25 ;  /* 0x00000000190f72ca */ /* 0x000fe200000e0000 */
[----:B------:R-:W-:Y:S01]  /*f4c0*/  IMAD R6, R157, 0x800, R0 ;  /* 0x000008009d067824 */ /* 0x000fe200078e0200 */
[----:B------:R-:W-:-:S02]  /*f4d0*/  R2UR UR31, R25 ;  /* 0x00000000191f72ca */ /* 0x000fc400000e0000 */
[----:B------:R-:W-:Y:S01]  /*f4e0*/  R2UR UR11, R21 ;  /* 0x00000000150b72ca */ /* 0x000fe200000e0000 */
[C---:B------:R-:W-:Y:S01]  /*f4f0*/  VIADD R24, R6.reuse, 0x4 ;  /* 0x0000000406187836 */ /* 0x040fe20000000000 */
[C---:B------:R-:W-:Y:S02]  /*f500*/  R2UR UR6, R6.reuse ;  /* 0x00000000060672ca */ /* 0x040fe400000e0000 */
[----:B------:R-:W-:Y:S02]  /*f510*/  IADD3 R20, R6, 0x2, RZ ;  /* 0x0000000206147810 */ /* 0x000fe40007ffe0ff */
[----:B------:R-:W-:Y:S02]  /*f520*/  R2UR UR14, R24 ;  /* 0x00000000180e72ca */ /* 0x000fe400000e0000 */
[----:B------:R-:W-:Y:S02]  /*f530*/  IADD3 R24, R6, 0x404, RZ ;  /* 0x0000040406187810 */ /* 0x000fe40007ffe0ff */
[----:B------:R-:W-:-:S02]  /*f540*/  R2UR UR10, R20 ;  /* 0x00000000140a72ca */ /* 0x000fc400000e0000 */
[----:B------:R-:W-:Y:S02]  /*f550*/  R2UR UR30, R24 ;  /* 0x00000000181e72ca */ /* 0x000fe400000e0000 */
[----:B0-----:R-:W-:Y:S02]  /*f560*/  SHF.R.U32.HI R5, RZ, 0x7, R5 ;  /* 0x00000007ff057819 */ /* 0x001fe40000011605 */
[----:B------:R-:W-:Y:S02]  /*f570*/  IADD3 R14, R6, 0x6, RZ ;  /* 0x00000006060e7810 */ /* 0x000fe40007ffe0ff */
[----:B------:R-:W-:Y:S01]  /*f580*/  R2UR UR19, R15 ;  /* 0x000000000f1372ca */ /* 0x000fe200000e0000 */
[----:B------:R-:W-:Y:S01]  /*f590*/  VIADD R5, R5, 0x8 ;  /* 0x0000000805057836 */ /* 0x000fe20000000000 */
[----:B------:R-:W-:Y:S01]  /*f5a0*/  R2UR UR18, R14 ;  /* 0x000000000e1272ca */ /* 0x000fe200000e0000 */
[C---:B------:R-:W-:Y:S01]  /*f5b0*/  VIADD R14, R6.reuse, 0x402 ;  /* 0x00000402060e7836 */ /* 0x040fe20000000000 */
[C---:B------:R-:W-:Y:S01]  /*f5c0*/  IADD3 R20, R6.reuse, 0x400, RZ ;  /* 0x0000040006147810 */ /* 0x040fe20007ffe0ff */
[----:B------:R-:W-:Y:S01]  /*f5d0*/  VIADD R6, R6, 0x406 ;  /* 0x0000040606067836 */ /* 0x000fe20000000000 */
[----:B------:R0:W-:Y:S01]  /*f5e0*/  BAR.SYNC.DEFER_BLOCKING R5, 0x100 ;  /* 0x000400050000751d */ /* 0x0001e20000010000 */
[----:B------:R-:W-:-:S02]  /*f5f0*/  R2UR UR23, R21 ;  /* 0x00000000151772ca */ /* 0x000fc400000e0000 */
[----:B------:R-:W-:Y:S02]  /*f600*/  R2UR UR22, R20 ;  /* 0x00000000141672ca */ /* 0x000fe400000e0000 */
[----:B------:R-:W-:Y:S02]  /*f610*/  R2UR UR26, R14 ;  /* 0x000000000e1a72ca */ /* 0x000fe400000e0000 */
[----:B------:R-:W-:Y:S02]  /*f620*/  R2UR UR27, R15 ;  /* 0x000000000f1b72ca */ /* 0x000fe400000e0000 */
[----:B------:R-:W-:Y:S02]  /*f630*/  R2UR UR34, R6 ;  /* 0x00000000062272ca */ /* 0x000fe400000e0000 */
[----:B------:R-:W-:Y:S01]  /*f640*/  R2UR UR35, R7 ;  /* 0x00000000072372ca */ /* 0x000fe200000e0000 */
        /* <DEDUP_REMOVED lines=27> */
.L_x_7126:
[----:B------:R-:W-:Y:S01]  /*f800*/  SHF.L.U32 R4, R4, 0x1f, RZ ;  /* 0x0000001f04047819 */ /* 0x000fe200000006ff */
[----:B------:R-:W-:-:S04]  /*f810*/  IMAD R5, R12, 0x8, R156 ;  /* 0x000000080c057824 */ /* 0x000fc800078e029c */
[----:B------:R0:W1:Y:S01]  /*f820*/  SYNCS.PHASECHK.TRANS64.TRYWAIT P1, [R5+URZ+0x28850], R4 ;  /* 0x02885004050075a7 */ /* 0x000062000802017f */
[----:B------:R-:W-:Y:S05]  /*f830*/  @!P0 BRA `(.L_x_7127) ;  /* 0x0000000000048947 */ /* 0x000fea0003800000 */
[----:B------:R-:W-:Y:S01]  /*f840*/  BPT.TRAP 0x1 ;  /* 0x000000040000795c */ /* 0x000fe20000300000 */
.L_x_7127:
[----:B-1----:R-:W-:Y:S05]  /*f850*/  @P1 BRA `(.L_x_7125) ;  /* 0x0000000000081947 */ /* 0x002fea0003800000 */
[----:B------:R-:W1:Y:S02]  /*f860*/  SYNCS.PHASECHK.TRANS64.TRYWAIT P1, [R5+URZ+0x28850], R4 ;  /* 0x02885004050075a7 */ /* 0x000e64000802017f */
[----:B-1----:R-:W-:Y:S05]  /*f870*/  @!P1 BRA `(.L_x_7128) ;  /* 0x000000e000cc9947 */ /* 0x002fea0003800000 */
.L_x_7125:
[----:B01----:R-:W-:Y:S01]  /*f880*/  IADD3 R4, R156, 0x400, RZ ;  /* 0x000004009c047810 */ /* 0x003fe20007ffe0ff */
[----:B------:R-:W-:Y:S01]  /*f890*/  IMAD.MOV.U32 R5, RZ, RZ, 0x40000040 ;  /* 0x40000040ff057424 */ /* 0x000fe200078e00ff */
[----:B------:R-:W-:Y:S05]  /*f8a0*/  WARPSYNC.ALL ;  /* 0x0000000000007948 */ /* 0x000fea0003800000 */
[----:B------:R-:W-:Y:S01]  /*f8b0*/  SHF.R.U32.HI R4, RZ, 0x4, R4 ;  /* 0x00000004ff047819 */ /* 0x000fe20000011604 */
[----:B------:R-:W-:Y:S01]  /*f8c0*/  WARPGROUP.ARRIVE ;  /* 0x00000000000079c5 */ /* 0x000fe20000000000 */
[----:B------:R-:W-:Y:S01]  /*f8d0*/  R2UR UR7, R5 ;  /* 0x00000000050772ca */ /* 0x000fe200000e0000 */
[----:B------:R-:W-:Y:S01]  /*f8e0*/  IMAD.MOV.U32 R7, RZ, RZ, 0x40000040 ;  /* 0x40000040ff077424 */ /* 0x000fe200078e00ff */
[----:B------:R-:W-:Y:S01]  /*f8f0*/  LOP3.LUT R4, R4, 0x3fff, RZ, 0xc0, !PT ;  /* 0x00003fff04047812 */ /* 0x000fe200078ec0ff */
[----:B------:R-:W-:-:S02]  /*f900*/  IMAD.MOV.U32 R5, RZ, RZ, 0x40000040 ;  /* 0x40000040ff057424 */ /* 0x000fc400078e00ff */
[----:B------:R-:W0:Y:S01]  /*f910*/  S2R R13, SR_TID.X ;  /* 0x00000000000d7919 */ /* 0x000e220000002100 */
[----:B------:R-:W-:-:S05]  /*f920*/  LOP3.LUT R4, R4, 0x4000000, RZ, 0xfc, !PT ;  /* 0x0400000004047812 */ /* 0x000fca00078efcff */
[----:B------:R-:W-:-:S05]  /*f930*/  IMAD R4, R12, 0x800, R4 ;  /* 0x000008000c047824 */ /* 0x000fca00078e0204 */
[C---:B------:R-:W-:Y:S02]  /*f940*/  R2UR UR6, R4.reuse ;  /* 0x00000000040672ca */ /* 0x040fe400000e0000 */
[----:B------:R-:W-:-:S11]  /*f950*/  IADD3 R6, R4, 0x80, RZ ;  /* 0x0000008004067810 */ /* 0x000fd60007ffe0ff */
[----:B------:R-:W-:Y:S01]  /*f960*/  HGMMA.64x128x16.F32 R88, R160, gdesc[UR4].tnspB, R88, gsb0 ;  /* 0x41e00004a0587df0 */ /* 0x000fe20008000858 */
[----:B------:R-:W-:Y:S01]  /*f970*/  R2UR UR6, R6 ;  /* 0x00000000060672ca */ /* 0x000fe200000e0000 */
[----:B------:R-:W-:Y:S01]  /*f980*/  VIADD R6, R4, 0x100 ;  /* 0x0000010004067836 */ /* 0x000fe20000000000 */
[----:B------:R-:W-:Y:S02]  /*f990*/  R2UR UR7, R7 ;  /* 0x00000000070772ca */ /* 0x000fe400000e0000 */
[----:B------:R-:W-:Y:S02]  /*f9a0*/  MOV R7, 0x40000040 ;  /* 0x4000004000077802 */ /* 0x000fe40000000f00 */
[----:B0-----:R-:W-:Y:S01]  /*f9b0*/  SHF.R.U32.HI R13, RZ, 0x7, R13 ;  /* 0x00000007ff0d7819 */ /* 0x001fe2000001160d */
[----:B------:R-:W-:Y:S02]  /*f9c0*/  WARPGROUP.DEPBAR.LE gsb0, 0x0 ;  /* 0x00008000000079c5 */ /* 0x000fe40000010000 */
[----:B------:R-:W-:-:S06]  /*f9d0*/  WARPGROUP.ARRIVE ;  /* 0x00000000000079c5 */ /* 0x000fcc0000000000 */
[----:B------:R-:W-:Y:S01]  /*f9e0*/  HGMMA.64x128x16.F32 R88, R164, gdesc[UR4].tnspB, R88, gsb0 ;  /* 0x41e00004a4587df0 */ /* 0x000fe20008000858 */
[----:B------:R-:W-:Y:S01]  /*f9f0*/  R2UR UR6, R6 ;  /* 0x00000000060672ca */ /* 0x000fe200000e0000 */
[----:B------:R-:W-:Y:S01]  /*fa00*/  VIADD R6, R4, 0x180 ;  /* 0x0000018004067836 */ /* 0x000fe20000000000 */
[----:B------:R-:W-:Y:S01]  /*fa10*/  R2UR UR7, R7 ;  /* 0x00000000070772ca */ /* 0x000fe200000e0000 */
[----:B------:R-:W-:Y:S01]  /*fa20*/  IMAD.MOV.U32 R7, RZ, RZ, 0x40000040 ;  /* 0x40000040ff077424 */ /* 0x000fe200078e00ff */
[----:B------:R-:W-:Y:S02]  /*fa30*/  WARPGROUP.DEPBAR.LE gsb0, 0x0 ;  /* 0x00008000000079c5 */ /* 0x000fe40000010000 */
[----:B------:R-:W-:-:S09]  /*fa40*/  WARPGROUP.ARRIVE ;  /* 0x00000000000079c5 */ /* 0x000fd20000000000 */
[----:B------:R-:W-:Y:S01]  /*fa50*/  HGMMA.64x128x16.F32 R88, R168, gdesc[UR4].tnspB, R88, gsb0 ;  /* 0x41e00004a8587df0 */ /* 0x000fe20008000858 */
[----:B------:R-:W-:Y:S02]  /*fa60*/  R2UR UR6, R6 ;  /* 0x00000000060672ca */ /* 0x000fe400000e0000 */
[----:B------:R-:W-:Y:S01]  /*fa70*/  R2UR UR7, R7 ;  /* 0x00000000070772ca */ /* 0x000fe200000e0000 */
[----:B------:R-:W-:Y:S01]  /*fa80*/  IMAD.MOV.U32 R7, RZ, RZ, 0x40000040 ;  /* 0x40000040ff077424 */ /* 0x000fe200078e00ff */
[----:B------:R-:W-:Y:S01]  /*fa90*/  IADD3 R6, R4, 0x200, RZ ;  /* 0x0000020004067810 */ /* 0x000fe20007ffe0ff */
[----:B------:R-:W-:Y:S02]  /*faa0*/  WARPGROUP.DEPBAR.LE gsb0, 0x0 ;  /* 0x00008000000079c5 */ /* 0x000fe40000010000 */
[----:B------:R-:W-:-:S08]  /*fab0*/  WARPGROUP.ARRIVE ;  /* 0x00000000000079c5 */ /* 0x000fd00000000000 */
[----:B------:R-:W-:Y:S01]  /*fac0*/  HGMMA.64x128x16.F32 R88, R172, gdesc[UR4].tnspB, R88, gsb0 ;  /* 0x41e00004ac587df0 */ /* 0x000fe20008000858 */
[----:B------:R-:W-:Y:S01]  /*fad0*/  R2UR UR6, R6 ;  /* 0x00000000060672ca */ /* 0x000fe200000e0000 */
[----:B------:R-:W-:Y:S01]  /*fae0*/  VIADD R6, R4, 0x280 ;  /* 0x0000028004067836 */ /* 0x000fe20000000000 */
[----:B------:R-:W-:Y:S02]  /*faf0*/  R2UR UR7, R7 ;  /* 0x00000000070772ca */ /* 0x000fe400000e0000 */
[----:B------:R-:W-:Y:S01]  /*fb00*/  MOV R7, 0x40000040 ;  /* 0x4000004000077802 */ /* 0x000fe20000000f00 */
[----:B------:R-:W-:Y:S02]  /*fb10*/  WARPGROUP.DEPBAR.LE gsb0, 0x0 ;  /* 0x00008000000079c5 */ /* 0x000fe40000010000 */
[----:B------:R-:W-:-:S08]  /*fb20*/  WARPGROUP.ARRIVE ;  /* 0x00000000000079c5 */ /* 0x000fd00000000000 */
[----:B------:R-:W-:Y:S01]  /*fb30*/  HGMMA.64x128x16.F32 R88, R176, gdesc[UR4].tnspB, R88, gsb0 ;  /* 0x41e00004b0587df0 */ /* 0x000fe20008000858 */
[----:B------:R-:W-:Y:S01]  /*fb40*/  R2UR UR6, R6 ;  /* 0x00000000060672ca */ /* 0x000fe200000e0000 */
[C---:B------:R-:W-:Y:S01]  /*fb50*/  VIADD R6, R4.reuse, 0x300 ;  /* 0x0000030004067836 */ /* 0x040fe20000000000 */
[----:B------:R-:W-:Y:S01]  /*fb60*/  R2UR UR7, R7 ;  /* 0x00000000070772ca */ /* 0x000fe200000e0000 */
[----:B------:R-:W-:Y:S01]  /*fb70*/  IMAD.MOV.U32 R7, RZ, RZ, 0x40000040 ;  /* 0x40000040ff077424 */ /* 0x000fe200078e00ff */
[----:B------:R-:W-:Y:S01]  /*fb80*/  IADD3 R4, R4, 0x380, RZ ;  /* 0x0000038004047810 */ /* 0x000fe20007ffe0ff */
[----:B------:R-:W-:Y:S02]  /*fb90*/  WARPGROUP.DEPBAR.LE gsb0, 0x0 ;  /* 0x00008000000079c5 */ /* 0x000fe40000010000 */
[----:B------:R-:W-:-:S08]  /*fba0*/  WARPGROUP.ARRIVE ;  /* 0x00000000000079c5 */ /* 0x000fd00000000000 */
[----:B------:R-:W-:Y:S01]  /*fbb0*/  HGMMA.64x128x16.F32 R88, R180, gdesc[UR4].tnspB, R88, gsb0 ;  /* 0x41e00004b4587df0 */ /* 0x000fe20008000858 */
[----:B------:R-:W-:Y:S02]  /*fbc0*/  R2UR UR6, R6 ;  /* 0x00000000060672ca */ /* 0x000fe400000e0000 */
[----:B------:R-:W-:Y:S01]  /*fbd0*/  R2UR UR7, R7 ;  /* 0x00000000070772ca */ /* 0x000fe200000e0000 */
[----:B------:R-:W-:Y:S02]  /*fbe0*/  WARPGROUP.DEPBAR.LE gsb0, 0x0 ;  /* 0x00008000000079c5 */ /* 0x000fe40000010000 */
[----:B------:R-:W-:-:S10]  /*fbf0*/  WARPGROUP.ARRIVE ;  /* 0x00000000000079c5 */ /* 0x000fd40000000000 */
[----:B------:R-:W-:Y:S01]  /*fc00*/  HGMMA.64x128x16.F32 R88, R184, gdesc[UR4].tnspB, R88, gsb0 ;  /* 0x41e00004b8587df0 */ /* 0x000fe20008000858 */
[----:B------:R-:W-:Y:S02]  /*fc10*/  R2UR UR6, R4 ;  /* 0x00000000040672ca */ /* 0x000fe400000e0000 */
[----:B------:R-:W-:Y:S02]  /*fc20*/  R2UR UR7, R5 ;  /* 0x00000000050772ca */ /* 0x000fe400000e0000 */
[----:B------:R-:W-:Y:S01]  /*fc30*/  IADD3 R4, -R13, 0xb, RZ ;  /* 0x0000000b0d047810 */ /* 0x000fe20007ffe1ff */
[----:B------:R-:W-:Y:S02]  /*fc40*/  WARPGROUP.DEPBAR.LE gsb0, 0x0 ;  /* 0x00008000000079c5 */ /* 0x000fe40000010000 */
[----:B------:R-:W-:-:S08]  /*fc50*/  WARPGROUP.ARRIVE ;  /* 0x00000000000079c5 */ /* 0x000fd00000000000 */
[----:B------:R-:W-:Y:S03]  /*fc60*/  HGMMA.64x128x16.F32 R88, R188, gdesc[UR4].tnspB, R88, gsb0 ;  /* 0x41e00004bc587df0 */ /* 0x000fe60008000858 */
[----:B------:R-:W-:Y:S02]  /*fc70*/  WARPGROUP.DEPBAR.LE gsb0, 0x0 ;  /* 0x00008000000079c5 */ /* 0x000fe40000010000 */
[----:B------:R0:W-:Y:S06]  /*fc80*/  BAR.ARV R4, 0x100 ;  /* 0x000400040000751d */ /* 0x0001ec0000002000 */
[----:B------:R-:W-:Y:S05]  /*fc90*/  @!P0 BRA `(.L_x_7129) ;  /* 0x0000000000048947 */ /* 0x000fea0003800000 */
[----:B------:R-:W-:Y:S01]  /*fca0*/  BPT.TRAP 0x1 ;  /* 0x000000040000795c */ /* 0x000fe20000300000 */
.L_x_7129:
        /* <DEDUP_REMOVED lines=72> */
[----:B------:R-:W-:-:S06]  /*10130*/  UMOV UR46, UR44 ;  /* 0x0000002c002e7c82 */ /* 0x000fcc0008000000 */
        /* <DEDUP_REMOVED lines=118> */
[----:B--2---:R-:W-:-:S03]  /*108a0*/  FMNMX.FTZ R43, R79, R84, !PT ;  /* 0x000000544f2b7209 */ /* 0x004fc60007810000 */
[----:B------:R-:W1:Y:S01]  /*108b0*/  SHFL.BFLY PT, R84, R81, 0x2, 0x1f ;  /* 0x0c401f0051547f89 */ /* 0x000e6200000e0000 */
[----:B0-----:R-:W-:-:S05]  /*108c0*/  FMNMX.FTZ R82, R80, R43, !PT ;  /* 0x0000002b50527209 */ /* 0x001fca0007810000 */
[----:B------:R-:W0:Y:S01]  /*108d0*/  SHFL.BFLY PT, R37, R82, 0x2, 0x1f ;  /* 0x0c401f0052257f89 */ /* 0x000e2200000e0000 */
[----:B-1----:R-:W-:Y:S02]  /*108e0*/  FMNMX.FTZ R84, R81, R84, !PT ;  /* 0x0000005451547209 */ /* 0x002fe40007810000 */
[----:B0-----:R-:W-:-:S03]  /*108f0*/  FMNMX.FTZ R83, R82, R37, !PT ;  /* 0x0000002552537209 */ /* 0x001fc60007810000 */
        /* <DEDUP_REMOVED lines=8> */
[C---:B------:R-:W-:Y:S01]  /*10980*/  FADD.FTZ R10, -R43.reuse, R10 ;  /* 0x0000000a2b0a7221 */ /* 0x040fe20000010100 */
[----:B------:R-:W-:Y:S01]  /*10990*/  FMUL.FTZ R41, R43, UR46 ;  /* 0x0000002e2b297c20 */ /* 0x000fe20008410000 */
[----:B------:R-:W-:Y:S01]  /*109a0*/  FMUL.FTZ R11, R11, UR46 ;  /* 0x0000002e0b0b7c20 */ /* 0x000fe20008410000 */
[----:B------:R-:W-:Y:S01]  /*109b0*/  FFMA.FTZ R160, R4, UR46, -R81 ;  /* 0x0000002e04a07c23 */ /* 0x000fe20008010851 */
[----:B------:R-:W-:Y:S01]  /*109c0*/  FMUL.FTZ R10, R10, UR46 ;  /* 0x0000002e0a0a7c20 */ /* 0x000fe20008410000 */
[----:B------:R-:W-:Y:S01]  /*109d0*/  FFMA.FTZ R161, R6, UR46, -R41 ;  /* 0x0000002e06a17c23 */ /* 0x000fe20008010829 */
[--C-:B------:R-:W-:Y:S01]  /*109e0*/  FFMA.FTZ R86, R5, UR46, -R81.reuse ;  /* 0x0000002e05567c23 */ /* 0x100fe20008010851 */
[----:B------:R-:W-:Y:S01]  /*109f0*/  FFMA.FTZ R176, R49, UR46, -R81 ;  /* 0x0000002e31b07c23 */ /* 0x000fe20008010851 */
[----:B------:R-:W-:Y:S01]  /*10a00*/  FFMA.FTZ R49, R7, UR46, -R41 ;  /* 0x0000002e07317c23 */ /* 0x000fe20008010829 */
[----:B------:R-:W-:Y:S01]  /*10a10*/  MUFU.EX2 R11, R11 ;  /* 0x0000000b000b7308 */ /* 0x000fe20000000800 */
[----:B------:R-:W-:Y:S01]  /*10a20*/  FFMA.FTZ R162, R13, UR46, -R81 ;  /* 0x0000002e0da27c23 */ /* 0x000fe20008010851 */
[----:B------:R-:W-:Y:S01]  /*10a30*/  FFMA.FTZ R163, R15, UR46, -R41 ;  /* 0x0000002e0fa37c23 */ /* 0x000fe20008010829 */
[--C-:B------:R-:W-:Y:S01]  /*10a40*/  FFMA.FTZ R83, R28, UR46, -R81.reuse ;  /* 0x0000002e1c537c23 */ /* 0x100fe20008010851 */
[--C-:B------:R-:W-:Y:S01]  /*10a50*/  FFMA.FTZ R85, R14, UR46, -R81.reuse ;  /* 0x0000002e0e557c23 */ /* 0x100fe20008010851 */
[----:B------:R-:W-:Y:S01]  /*10a60*/  FFMA.FTZ R28, R46, UR46, -R81 ;  /* 0x0000002e2e1c7c23 */ /* 0x000fe20008010851 */
[----:B------:R-:W-:Y:S01]  /*10a70*/  FFMA.FTZ R46, R20, UR46, -R41 ;  /* 0x0000002e142e7c23 */ /* 0x000fe20008010829 */
[----:B------:R-:W-:Y:S01]  /*10a80*/  FFMA.FTZ R164, R21, UR46, -R81 ;  /* 0x0000002e15a47c23 */ /* 0x000fe20008010851 */
[----:B------:R-:W0:Y:S01]  /*10a90*/  MUFU.EX2 R160, R160 ;  /* 0x000000a000a07308 */ /* 0x000e220000000800 */
[----:B------:R-:W-:Y:S01]  /*10aa0*/  FFMA.FTZ R165, R25, UR46, -R41 ;  /* 0x0000002e19a57c23 */ /* 0x000fe20008010829 */
[--C-:B------:R-:W-:Y:S01]  /*10ab0*/  FFMA.FTZ R84, R24, UR46, -R81.reuse ;  /* 0x0000002e18547c23 */ /* 0x100fe20008010851 */
[----:B------:R-:W-:Y:S01]  /*10ac0*/  FFMA.FTZ R174, R45, UR46, -R81 ;  /* 0x0000002e2dae7c23 */ /* 0x000fe20008010851 */
[----:B------:R-:W-:Y:S01]  /*10ad0*/  FFMA.FTZ R45, R26, UR46, -R41 ;  /* 0x0000002e1a2d7c23 */ /* 0x000fe20008010829 */
[----:B------:R-:W-:Y:S01]  /*10ae0*/  FFMA.FTZ R166, R27, UR46, -R81 ;  /* 0x0000002e1ba67c23 */ /* 0x000fe20008010851 */
[----:B------:R-:W-:Y:S01]  /*10af0*/  FFMA.FTZ R167, R29, UR46, -R41 ;  /* 0x0000002e1da77c23 */ /* 0x000fe20008010829 */
[----:B------:R-:W-:Y:S01]  /*10b00*/  FFMA.FTZ R172, R40, UR46, -R81 ;  /* 0x0000002e28ac7c23 */ /* 0x000fe20008010851 */
[----:B------:R-:W-:Y:S01]  /*10b10*/  MUFU.EX2 R10, R10 ;  /* 0x0000000a000a7308 */ /* 0x000fe20000000800 */
[--C-:B------:R-:W-:Y:S01]  /*10b20*/  FFMA.FTZ R40, R30, UR46, -R41.reuse ;  /* 0x0000002e1e287c23 */ /* 0x100fe20008010829 */
[----:B------:R-:W-:Y:S01]  /*10b30*/  FFMA.FTZ R169, R33, UR46, -R41 ;  /* 0x0000002e21a97c23 */ /* 0x000fe20008010829 */
[--C-:B------:R-:W-:Y:S01]  /*10b40*/  FFMA.FTZ R82, R32, UR46, -R81.reuse ;  /* 0x0000002e20527c23 */ /* 0x100fe20008010851 */
[----:B------:R-:W-:Y:S01]  /*10b50*/  FFMA.FTZ R32, R36, UR46, -R81 ;  /* 0x0000002e24207c23 */ /* 0x000fe20008010851 */
[----:B------:R-:W-:Y:S01]  /*10b60*/  FFMA.FTZ R36, R34, UR46, -R41 ;  /* 0x0000002e22247c23 */ /* 0x000fe20008010829 */
        /* <DEDUP_REMOVED lines=8> */
[--C-:B------:R-:W-:Y:S01]  /*10bf0*/  FFMA.FTZ R30, R48, UR46, -R41.reuse ;  /* 0x0000002e301e7c23 */ /* 0x100fe20008010829 */
[----:B------:R-:W-:Y:S01]  /*10c00*/  FFMA.FTZ R177, R51, UR46, -R41 ;  /* 0x0000002e33b17c23 */ /* 0x000fe20008010829 */
[----:B------:R-:W0:Y:S01]  /*10c10*/  MUFU.EX2 R86, R86 ;  /* 0x0000005600567308 */ /* 0x000e220000000800 */
[----:B------:R-:W-:Y:S01]  /*10c20*/  FFMA.FTZ R27, R50, UR46, -R81 ;  /* 0x0000002e321b7c23 */ /* 0x000fe20008010851 */
[----:B------:R-:W-:Y:S01]  /*10c30*/  FFMA.FTZ R29, R52, UR46, -R41 ;  /* 0x0000002e341d7c23 */ /* 0x000fe20008010829 */
[----:B------:R-:W-:Y:S01]  /*10c40*/  FFMA.FTZ R178, R53, UR46, -R81 ;  /* 0x0000002e35b27c23 */ /* 0x000fe20008010851 */
[----:B------:R-:W-:Y:S01]  /*10c50*/  FFMA.FTZ R179, R55, UR46, -R41 ;  /* 0x0000002e37b37c23 */ /* 0x000fe20008010829 */
[----:B------:R-:W-:Y:S01]  /*10c60*/  FFMA.FTZ R24, R54, UR46, -R81 ;  /* 0x0000002e36187c23 */ /* 0x000fe20008010851 */
[----:B------:R-:W-:Y:S01]  /*10c70*/  FFMA.FTZ R26, R56, UR46, -R41 ;  /* 0x0000002e381a7c23 */ /* 0x000fe20008010829 */
[----:B------:R-:W-:Y:S01]  /*10c80*/  FFMA.FTZ R180, R57, UR46, -R81 ;  /* 0x0000002e39b47c23 */ /* 0x000fe20008010851 */
[----:B------:R-:W2:Y:S01]  /*10c90*/  MUFU.EX2 R49, R49 ;  /* 0x0000003100317308 */ /* 0x000ea20000000800 */
[----:B-1----:R-:W-:Y:S01]  /*10ca0*/  FFMA.FTZ R8, R10, R8, R161 ;  /* 0x000000080a087223 */ /* 0x002fe200000100a1 */
[----:B------:R-:W-:Y:S01]  /*10cb0*/  FFMA.FTZ R181, R59, UR46, -R41 ;  /* 0x0000002e3bb57c23 */ /* 0x000fe20008010829 */
[----:B------:R-:W-:Y:S01]  /*10cc0*/  FFMA.FTZ R21, R58, UR46, -R81 ;  /* 0x0000002e3a157c23 */ /* 0x000fe20008010851 */
[----:B------:R-:W-:Y:S01]  /*10cd0*/  FFMA.FTZ R25, R60, UR46, -R41 ;  /* 0x0000002e3c197c23 */ /* 0x000fe20008010829 */
[----:B------:R-:W-:Y:S01]  /*10ce0*/  FFMA.FTZ R182, R61, UR46, -R81 ;  /* 0x0000002e3db67c23 */ /* 0x000fe20008010851 */
[----:B------:R-:W-:Y:S01]  /*10cf0*/  FFMA.FTZ R183, R63, UR46, -R41 ;  /* 0x0000002e3fb77c23 */ /* 0x000fe20008010829 */
[----:B------:R-:W-:Y:S01]  /*10d00*/  FFMA.FTZ R14, R62, UR46, -R81 ;  /* 0x0000002e3e0e7c23 */ /* 0x000fe20008010851 */
[----:B------:R-:W1:Y:S01]  /*10d10*/  MUFU.EX2 R162, R162 ;  /* 0x000000a200a27308 */ /* 0x000e620000000800 */
[----:B0-----:R-:W-:Y:S01]  /*10d20*/  FADD.FTZ R3, R86, R3 ;  /* 0x0000000356037221 */ /* 0x001fe20000010000 */
[----:B------:R-:W-:Y:S01]  /*10d30*/  FFMA.FTZ R20, R64, UR46, -R41 ;  /* 0x0000002e40147c23 */ /* 0x000fe20008010829 */
[----:B------:R-:W-:Y:S01]  /*10d40*/  FFMA.FTZ R184, R65, UR46, -R81 ;  /* 0x0000002e41b87c23 */ /* 0x000fe20008010851 */
[----:B------:R-:W-:Y:S01]  /*10d50*/  FFMA.FTZ R185, R67, UR46, -R41 ;  /* 0x0000002e43b97c23 */ /* 0x000fe20008010829 */
[----:B------:R-:W-:Y:S01]  /*10d60*/  FFMA.FTZ R13, R66, UR46, -R81 ;  /* 0x0000002e420d7c23 */ /* 0x000fe20008010851 */
[----:B------:R-:W-:Y:S01]  /*10d70*/  FFMA.FTZ R15, R68, UR46, -R41 ;  /* 0x0000002e440f7c23 */ /* 0x000fe20008010829 */
[----:B------:R-:W-:Y:S01]  /*10d80*/  FFMA.FTZ R186, R69, UR46, -R81 ;  /* 0x0000002e45ba7c23 */ /* 0x000fe20008010851 */
[----:B------:R-:W0:Y:S01]  /*10d90*/  MUFU.EX2 R163, R163 ;  /* 0x000000a300a37308 */ /* 0x000e220000000800 */
[----:B--2---:R-:W-:Y:S01]  /*10da0*/  FADD.FTZ R8, R49, R8 ;  /* 0x0000000831087221 */ /* 0x004fe20000010000 */
[----:B------:R-:W-:Y:S01]  /*10db0*/  FFMA.FTZ R187, R71, UR46, -R41 ;  /* 0x0000002e47bb7c23 */ /* 0x000fe20008010829 */
[--C-:B------:R-:W-:Y:S01]  /*10dc0*/  FFMA.FTZ R5, R70, UR46, -R81.reuse ;  /* 0x0000002e46057c23 */ /* 0x100fe20008010851 */
[----:B------:R-:W-:Y:S01]  /*10dd0*/  FFMA.FTZ R188, R73, UR46, -R81 ;  /* 0x0000002e49bc7c23 */ /* 0x000fe20008010851 */
[----:B------:R-:W-:Y:S01]  /*10de0*/  FFMA.FTZ R189, R75, UR46, -R41 ;  /* 0x0000002e4bbd7c23 */ /* 0x000fe20008010829 */
[----:B------:R-:W-:Y:S01]  /*10df0*/  FFMA.FTZ R4, R74, UR46, -R81 ;  /* 0x0000002e4a047c23 */ /* 0x000fe20008010851 */
[----:B------:R-:W-:Y:S01]  /*10e00*/  IMAD R42, R157, 0x8, R156 ;  /* 0x000000089d2a7824 */ /* 0x000fe200078e029c */
[----:B------:R-:W2:Y:S01]  /*10e10*/  MUFU.EX2 R85, R85 ;  /* 0x0000005500557308 */ /* 0x000ea20000000800 */
[----:B-1----:R-:W-:Y:S01]  /*10e20*/  FADD.FTZ R6, R162, R3 ;  /* 0x00000003a2067221 */ /* 0x002fe20000010000 */
[----:B------:R-:W-:Y:S01]  /*10e30*/  FFMA.FTZ R190, R77, UR46, -R81 ;  /* 0x0000002e4dbe7c23 */ /* 0x000fe20008010851 */
[----:B------:R-:W-:Y:S01]  /*10e40*/  FFMA.FTZ R191, R79, UR46, -R41 ;  /* 0x0000002e4fbf7c23 */ /* 0x000fe20008010829 */
[----:B------:R-:W-:Y:S01]  /*10e50*/  MOV R44, UR38 ;  /* 0x00000026002c7c02 */ /* 0x000fe20008000f00 */
        /* <DEDUP_REMOVED lines=91> */
[----:B------:R-:W-:-:S05]  /*11410*/  VIADD R3, R42, 0x28840 ;  /* 0x000288402a037836 */ /* 0x000fca0000000000 */
[----:B------:R-:W-:Y:S01]  /*11420*/  PRMT R3, R44, 0x654, R3 ;  /* 0x000006542c037816 */ /* 0x000fe20000000003 */
[----:B------:R-:W2:Y:S01]  /*11430*/  MUFU.EX2 R15, R15 ;  /* 0x0000000f000f7308 */ /* 0x000ea20000000800 */
[----:B-1----:R-:W-:Y:S02]  /*11440*/  FADD.FTZ R8, R185, R8 ;  /* 0x00000008b9087221 */ /* 0x002fe40000010000 */
[----:B------:R1:W-:Y:S05]  /*11450*/  SYNCS.ARRIVE.TRANS64.RED.A1T0 RZ, [R3+URZ], RZ ;  /* 0x000000ff03ff79a7 */ /* 0x0003ea000810043f */
[----:B------:R-:W3:Y:S01]  /*11460*/  MUFU.EX2 R186, R186 ;  /* 0x000000ba00ba7308 */ /* 0x000ee20000000800 */
[----:B0-----:R-:W-:Y:S01]  /*11470*/  FADD.FTZ R39, R13, R38 ;  /* 0x000000260d277221 */ /* 0x001fe20000010000 */
[----:B------:R-:W-:-:S06]  /*11480*/  FFMA.FTZ R38, R80, UR46, -R41 ;  /* 0x0000002e50267c23 */ /* 0x000fcc0008010829 */
[----:B------:R-:W0:Y:S01]  /*11490*/  MUFU.EX2 R187, R187 ;  /* 0x000000bb00bb7308 */ /* 0x000e220000000800 */
[----:B--2---:R-:W-:-:S07]  /*114a0*/  FADD.FTZ R8, R15, R8 ;  /* 0x000000080f087221 */ /* 0x004fce0000010000 */
[----:B------:R-:W1:Y:S01]  /*114b0*/  MUFU.EX2 R5, R5 ;  /* 0x0000000500057308 */ /* 0x000e620000000800 */
[----:B---3--:R-:W-:-:S07]  /*114c0*/  FADD.FTZ R42, R186, R39 ;  /* 0x00000027ba2a7221 */ /* 0x008fce0000010000 */
        /* <DEDUP_REMOVED lines=22> */
.L_x_7130:
[----:B------:R-:W-:Y:S01]  /*11630*/  IMAD R12, R12, 0x8, R156 ;  /* 0x000000080c0c7824 */ /* 0x000fe200078e029c */
[----:B------:R-:W-:Y:S01]  /*11640*/  ISETP.GT.AND P1, PT, R9, R194, PT ;  /* 0x000000c20900720c */ /* 0x000fe20003f24270 */
[-C--:B------:R-:W-:Y:S01]  /*11650*/  FMUL.FTZ R88, R88, R11.reuse ;  /* 0x0000000b58587220 */ /* 0x080fe20000410000 */
[----:B------:R-:W-:Y:S01]  /*11660*/  MOV R39, UR38 ;  /* 0x0000002600277c02 */ /* 0x000fe20008000f00 */
[----:B------:R-:W-:Y:S01]  /*11670*/  VIADD R12, R12, 0x28860 ;  /* 0x000288600c0c7836 */ /* 0x000fe20000000000 */
[----:B------:R-:W-:Y:S01]  /*11680*/  F2FP.F16.F32.PACK_AB R188, R4, R188 ;  /* 0x000000bc04bc723e */ /* 0x000fe200000000ff */
[-C--:B------:R-:W-:Y:S01]  /*11690*/  FMUL.FTZ R89, R89, R11.reuse ;  /* 0x0000000b59597220 */ /* 0x080fe20000410000 */
[-C--:B------:R-:W-:Y:S01]  /*116a0*/  FMUL.FTZ R92, R92, R11.reuse ;  /* 0x0000000b5c5c7220 */ /* 0x080fe20000410000 */
[-C--:B------:R-:W-:Y:S01]  /*116b0*/  FMUL.FTZ R93, R93, R11.reuse ;  /* 0x0000000b5d5d7220 */ /* 0x080fe20000410000 */
[----:B------:R-:W-:Y:S01]  /*116c0*/  PRMT R12, R39, 0x654, R12 ;  /* 0x00000654270c7816 */ /* 0x000fe2000000000c */
[-C--:B------:R-:W-:Y:S01]  /*116d0*/  FMUL.FTZ R96, R96, R11.reuse ;  /* 0x0000000b60607220 */ /* 0x080fe20000410000 */
[-C--:B------:R-:W-:Y:S01]  /*116e0*/  FMUL.FTZ R97, R97, R11.reuse ;  /* 0x0000000b61617220 */ /* 0x080fe20000410000 */
        /* <DEDUP_REMOVED lines=93> */
[----:B------:R-:W-:Y:S02]  /*11cc0*/  MOV R10, R43 ;  /* 0x0000002b000a7202 */ /* 0x000fe40000000f00 */
[----:B0-----:R-:W-:Y:S01]  /*11cd0*/  MOV R12, R157 ;  /* 0x0000009d000c7202 */ /* 0x001fe20000000f00 */
[----:B------:R-:W-:Y:S06]  /*11ce0*/  @P1 BRA `(.L_x_7131) ;  /* 0xffffffd400741947 */ /* 0x000fec000383ffff */
.L_x_7119:
[----:B------:R-:W-:Y:S05]  /*11cf0*/  WARPSYNC.ALL ;  /* 0x0000000000007948 */ /* 0x000fea0003800000 */
[----:B------:R-:W-:Y:S06]  /*11d00*/  BAR.ARV 0x8, 0x180 ;  /* 0x0206000000007b1d */ /* 0x000fec0000002000 */
[----:B------:R-:W-:Y:S05]  /*11d10*/  @!P0 BRA `(.L_x_7132) ;  /* 0x0000000000048947 */ /* 0x000fea0003800000 */
[----:B------:R-:W-:Y:S01]  /*11d20*/  BPT.TRAP 0x1 ;  /* 0x000000040000795c */ /* 0x000fe20000300000 */
.L_x_7132:
[----:B------:R-:W-:Y:S01]  /*11d30*/  IMAD R9, R157, 0x8, R156 ;  /* 0x000000089d097824 */ /* 0x000fe200078e029c */
[----:B------:R-:W-:-:S04]  /*11d40*/  SHF.L.U32 R0, R158, 0x1f, RZ ;  /* 0x0000001f9e007819 */ /* 0x000fc800000006ff */
[----:B------:R0:W1:Y:S01]  /*11d50*/  SYNCS.PHASECHK.TRANS64.TRYWAIT P1, [R9+URZ+0x28850], R0 ;  /* 0x02885000090075a7 */ /* 0x000062000802017f */
[----:B------:R-:W-:Y:S05]  /*11d60*/  @!P0 BRA `(.L_x_7133) ;  /* 0x0000000000048947 */ /* 0x000fea0003800000 */
[----:B------:R-:W-:Y:S01]  /*11d70*/  BPT.TRAP 0x1 ;  /* 0x000000040000795c */ /* 0x000fe20000300000 */
.L_x_7133:
[----:B------:R-:W-:-:S05]  /*11d80*/  VIADD R156, R156, 0x400 ;  /* 0x000004009c9c7836 */ /* 0x000fca0000000000 */
[----:B------:R-:W-:-:S04]  /*11d90*/  SHF.R.U32.HI R156, RZ, 0x4, R156 ;  /* 0x00000004ff9c7819 */ /* 0x000fc8000001169c */
[----:B------:R-:W-:-:S04]  /*11da0*/  LOP3.LUT R156, R156, 0x3fff, RZ, 0xc0, !PT ;  /* 0x00003fff9c9c7812 */ /* 0x000fc800078ec0ff */
[----:B------:R-:W-:Y:S01]  /*11db0*/  LOP3.LUT R156, R156, 0x4000000, RZ, 0xfc, !PT ;  /* 0x040000009c9c7812 */ /* 0x000fe200078efcff */
[----:B-1----:R-:W-:Y:S06]  /*11dc0*/  @P1 BRA `(.L_x_7134) ;  /* 0x0000000000081947 */ /* 0x002fec0003800000 */
[----:B------:R-:W1:Y:S02]  /*11dd0*/  SYNCS.PHASECHK.TRANS64.TRYWAIT P1, [R9+URZ+0x28850], R0 ;  /* 0x02885000090075a7 */ /* 0x000e64000802017f */
[----:B-1----:R-:W-:Y:S05]  /*11de0*/  @!P1 BRA `(.L_x_7135) ;  /* 0x000000bc00849947 */ /* 0x002fea0003800000 */
.L_x_7134:
[----:B------:R-:W-:Y:S01]  /*11df0*/  IMAD.MOV.U32 R5, RZ, RZ, 0x40000040 ;  /* 0x40000040ff057424 */ /* 0x000fe200078e00ff */
[----:B------:R-:W-:Y:S01]  /*11e00*/  LEA R4, R157, R156, 0xb ;  /* 0x0000009c9d047211 */ /* 0x000fe200078e58ff */
[----:B------:R-:W-:Y:S05]  /*11e10*/  WARPSYNC.ALL ;  /* 0x0000000000007948 */ /* 0x000fea0003800000 */
[C---:B------:R-:W-:Y:S01]  /*11e20*/  R2UR UR6, R4.reuse ;  /* 0x00000000040672ca */ /* 0x040fe200000e0000 */
[----:B------:R-:W-:Y:S01]  /*11e30*/  WARPGROUP.ARRIVE ;  /* 0x00000000000079c5 */ /* 0x000fe20000000000 */
[----:B------:R-:W-:Y:S01]  /*11e40*/  R2UR UR7, R5 ;  /* 0x00000000050772ca */ /* 0x000fe200000e0000 */
[----:B------:R-:W-:Y:S01]  /*11e50*/  VIADD R6, R4, 0x80 ;  /* 0x0000008004067836 */ /* 0x000fe20000000000 */
[----:B------:R-:W-:Y:S01]  /*11e60*/  MOV R7, 0x40000040 ;  /* 0x4000004000077802 */ /* 0x000fe20000000f00 */
[----:B01----:R-:W0:Y:S01]  /*11e70*/  SHFL.BFLY PT, R0, R3, 0x2, 0x1f ;  /* 0x0c401f0003007f89 */ /* 0x003e2200000e0000 */
[----:B------:R-:W-:Y:S01]  /*11e80*/  MOV R5, 0x40000040 ;  /* 0x4000004000057802 */ /* 0x000fe20000000f00 */
[----:B------:R-:W-:-:S02]  /*11e90*/  IMAD.MOV.U32 R69, RZ, RZ, RZ ;  /* 0x000000ffff457224 */ /* 0x000fc400078e00ff */
[----:B------:R-:W-:-:S06]  /*11ea0*/  IMAD.U32 R13, RZ, RZ, UR46 ;  /* 0x0000002eff0d7e24 */ /* 0x000fcc000f8e00ff */
[----:B------:R-:W-:Y:S01]  /*11eb0*/  HGMMA.64x128x16.F32 R88, R160, gdesc[UR4].tnspB, R88, gsb0 ;  /* 0x41e00004a0587df0 */ /* 0x000fe20008000858 */
[----:B------:R-:W-:Y:S01]  /*11ec0*/  R2UR UR6, R6 ;  /* 0x00000000060672ca */ /* 0x000fe200000e0000 */
[----:B------:R-:W-:Y:S01]  /*11ed0*/  VIADD R6, R4, 0x100 ;  /* 0x0000010004067836 */ /* 0x000fe20000000000 */
[----:B------:R-:W-:Y:S01]  /*11ee0*/  R2UR UR7, R7 ;  /* 0x00000000070772ca */ /* 0x000fe200000e0000 */
[----:B------:R-:W-:Y:S02]  /*11ef0*/  IMAD.MOV.U32 R7, RZ, RZ, 0x40000040 ;  /* 0x40000040ff077424 */ /* 0x000fe400078e00ff */
[----:B0-----:R-:W-:Y:S01]  /*11f00*/  FADD.FTZ R0, R0, R3 ;  /* 0x0000000300007221 */ /* 0x001fe20000010000 */
[----:B------:R-:W-:Y:S01]  /*11f10*/  IMAD.MOV.U32 R3, RZ, RZ, -0x800000 ;  /* 0xff800000ff037424 */ /* 0x000fe200078e00ff */
[----:B------:R-:W-:Y:S02]  /*11f20*/  WARPGROUP.DEPBAR.LE gsb0, 0x0 ;  /* 0x00008000000079c5 */ /* 0x000fe40000010000 */
[----:B------:R-:W-:-:S06]  /*11f30*/  WARPGROUP.ARRIVE ;  /* 0x00000000000079c5 */ /* 0x000fcc0000000000 */
        /* <DEDUP_REMOVED lines=25> */
[C---:B------:R-:W-:Y:S01]  /*120d0*/  IADD3 R6, R4.reuse, 0x300, RZ ;  /* 0x0000030004067810 */ /* 0x040fe20007ffe0ff */
[----:B------:R-:W-:Y:S01]  /*120e0*/  VIADD R4, R4, 0x380 ;  /* 0x0000038004047836 */ /* 0x000fe20000000000 */
[----:B------:R-:W-:Y:S02]  /*120f0*/  WARPGROUP.DEPBAR.LE gsb0, 0x0 ;  /* 0x00008000000079c5 */ /* 0x000fe40000010000 */
[----:B------:R-:W-:-:S07]  /*12100*/  WARPGROUP.ARRIVE ;  /* 0x00000000000079c5 */ /* 0x000fce0000000000 */
[----:B------:R-:W-:Y:S01]  /*12110*/  HGMMA.64x128x16.F32 R88, R180, gdesc[UR4].tnspB, R88, gsb0 ;  /* 0x41e00004b4587df0 */ /* 0x000fe20008000858 */
[----:B------:R-:W-:Y:S01]  /*12120*/  R2UR UR6, R6 ;  /* 0x00000000060672ca */ /* 0x000fe200000e0000 */
[----:B------:R-:W-:Y:S01]  /*12130*/  IMAD.MOV.U32 R6, RZ, RZ, RZ ;  /* 0x000000ffff067224 */ /* 0x000fe200078e00ff */
[----:B------:R-:W-:Y:S01]  /*12140*/  R2UR UR7, R7 ;  /* 0x00000000070772ca */ /* 0x000fe200000e0000 */
[----:B------:R-:W-:Y:S02]  /*12150*/  WARPGROUP.DEPBAR.LE gsb0, 0x0 ;  /* 0x00008000000079c5 */ /* 0x000fe40000010000 */
[----:B------:R-:W-:-:S10]  /*12160*/  WARPGROUP.ARRIVE ;  /* 0x00000000000079c5 */ /* 0x000fd40000000000 */
[----:B------:R-:W-:Y:S01]  /*12170*/  HGMMA.64x128x16.F32 R88, R184, gdesc[UR4].tnspB, R88, gsb0 ;  /* 0x41e00004b8587df0 */ /* 0x000fe20008000858 */
[----:B------:R-:W-:Y:S02]  /*12180*/  R2UR UR6, R4 ;  /* 0x00000000040672ca */ /* 0x000fe400000e0000 */
[----:B------:R-:W-:Y:S02]  /*12190*/  R2UR UR7, R5 ;  /* 0x00000000050772ca */ /* 0x000fe400000e0000 */
[----:B------:R-:W0:Y:S02]  /*121a0*/  SHFL.BFLY PT, R5, R8, 0x2, 0x1f ;  /* 0x0c401f0008057f89 */ /* 0x000e2400000e0000 */
[----:B0-----:R-:W-:Y:S01]  /*121b0*/  FADD.FTZ R4, R5, R8 ;  /* 0x0000000805047221 */ /* 0x001fe20000010000 */
[----:B------:R-:W-:Y:S01]  /*121c0*/  MOV R8, UR46 ;  /* 0x0000002e00087c02 */ /* 0x000fe20008000f00 */
[----:B------:R-:W0:Y:S04]  /*121d0*/  SHFL.BFLY PT, R5, R0, 0x1, 0x1f ;  /* 0x0c201f0000057f89 */ /* 0x000e2800000e0000 */
[----:B------:R-:W1:Y:S01]  /*121e0*/  SHFL.BFLY PT, R7, R4, 0x1, 0x1f ;  /* 0x0c201f0004077f89 */ /* 0x000e6200000e0000 */
[----:B0-----:R-:W-:Y:S01]  /*121f0*/  FADD.FTZ R10, R0, R5 ;  /* 0x00000005000a7221 */ /* 0x001fe20000010000 */
[----:B------:R-:W-:Y:S01]  /*12200*/  MOV R0, 0xff800000 ;  /* 0xff80000000007802 */ /* 0x000fe20000000f00 */
[----:B-1----:R-:W-:-:S03]  /*12210*/  FADD.FTZ R11, R4, R7 ;  /* 0x00000007040b7221 */ /* 0x002fc60000010000 */
[----:B------:R-:W-:Y:S02]  /*12220*/  FSETP.NE.FTZ.AND P1, PT, R10, RZ, PT ;  /* 0x000000ff0a00720b */ /* 0x000fe40003f35000 */
[----:B------:R-:W-:-:S11]  /*12230*/  FSETP.NE.FTZ.AND P2, PT, R11, RZ, PT ;  /* 0x000000ff0b00720b */ /* 0x000fd60003f55000 */
[----:B------:R-:W0:Y:S01]  /*12240*/  @P1 MUFU.LG2 R5, R10 ;  /* 0x0000000a00051308 */ /* 0x000e220000000c00 */
[----:B------:R-:W-:Y:S01]  /*12250*/  @P1 FMUL.FTZ R4, R8, 0.69314718246459960938 ;  /* 0x3f31721808041820 */ /* 0x000fe20000410000 */
        /* <DEDUP_REMOVED lines=10> */
[----:B------:R-:W-:Y:S03]  /*12300*/  HGMMA.64x128x16.F32 R88, R188, gdesc[UR4].tnspB, R88, gsb0 ;  /* 0x41e00004bc587df0 */ /* 0x000fe60008000858 */
[----:B------:R-:W-:Y:S02]  /*12310*/  WARPGROUP.DEPBAR.LE gsb0, 0x0 ;  /* 0x00008000000079c5 */ /* 0x000fe40000010000 */
[----:B--23--:R-:W-:Y:S05]  /*12320*/  @!P0 BRA `(.L_x_7136) ;  /* 0x0000000000048947 */ /* 0x00cfea0003800000 */
[----:B------:R-:W-:Y:S01]  /*12330*/  BPT.TRAP 0x1 ;  /* 0x000000040000795c */ /* 0x000fe20000300000 */
.L_x_7136:
[----:B------:R-:W-:Y:S01]  /*12340*/  VIADD R4, R9, 0x28860 ;  /* 0x0002886009047836 */ /* 0x000fe20000000000 */
[----:B------:R-:W-:Y:S01]  /*12350*/  IADD3 R157, R157, 0x1, RZ ;  /* 0x000000019d9d7810 */ /* 0x000fe20007ffe0ff */
[----:B------:R-:W-:Y:S02]  /*12360*/  IMAD.U32 R5, RZ, RZ, UR38 ;  /* 0x00000026ff057e24 */ /* 0x000fe4000f8e00ff */
[-C--:B------:R-:W-:Y:S01]  /*12370*/  FMUL.FTZ R20, R88, R69.reuse ;  /* 0x0000004558147220 */ /* 0x080fe20000410000 */
[-C--:B------:R-:W-:Y:S01]  /*12380*/  FMUL.FTZ R21, R89, R69.reuse ;  /* 0x0000004559157220 */ /* 0x080fe20000410000 */
[----:B------:R-:W-:Y:S01]  /*12390*/  ISETP.NE.AND P1, PT, R157, 0x2, PT ;  /* 0x000000029d00780c */ /* 0x000fe20003f25270 */
[-C--:B------:R-:W-:Y:S01]  /*123a0*/  FMUL.FTZ R40, R92, R69.reuse ;  /* 0x000000455c287220 */ /* 0x080fe20000410000 */
[----:B------:R-:W-:Y:S01]  /*123b0*/  PRMT R4, R5, 0x654, R4 ;  /* 0x0000065405047816 */ /* 0x000fe20000000004 */
[-C--:B------:R-:W-:Y:S01]  /*123c0*/  FMUL.FTZ R41, R93, R69.reuse ;  /* 0x000000455d297220 */ /* 0x080fe20000410000 */
[----:B------:R-:W-:Y:S01]  /*123d0*/  SEL R5, RZ, 0x1, P1 ;  /* 0x00000001ff057807 */ /* 0x000fe20000800000 */
        /* <DEDUP_REMOVED lines=28> */
[-C--:B0-----:R-:W-:Y:S01]  /*125a0*/  FMUL.FTZ R70, R90, R6.reuse ;  /* 0x000000065a467220 */ /* 0x081fe20000410000 */
        /* <DEDUP_REMOVED lines=33> */
[----:B------:R-:W-:Y:S01]  /*127c0*/  LOP3.LUT R158, R158, R5, RZ, 0x3c, !PT ;  /* 0x000000059e9e7212 */ /* 0x000fe200078e3cff */
[----:B------:R-:W-:Y:S01]  /*127d0*/  UIADD3 UR39, UR39, 0x1, URZ ;  /* 0x0000000127277890 */ /* 0x000fe2000fffe03f */
[----:B-1----:R-:W-:-:S11]  /*127e0*/  SEL R157, R157, RZ, P1 ;  /* 0x000000ff9d9d7207 */ /* 0x002fd60000800000 */
.L_x_7072:
[----:B------:R-:W-:Y:S05]  /*127f0*/  WARPSYNC.ALL ;  /* 0x0000000000007948 */ /* 0x000fea0003800000 */
[----:B------:R-:W0:Y:S08]  /*12800*/  S2UR UR38, SR_CgaCtaId ;  /* 0x00000000002679c3 */ /* 0x000e300000008800 */
[----:B------:R-:W-:Y:S06]  /*12810*/  BAR.SYNC.DEFER_BLOCKING 0x5, 0x180 ;  /* 0x0146000000007b1d */ /* 0x000fec0000010000 */
[----:B------:R-:W-:Y:S01]  /*12820*/  UMOV UR4, 0x400 ;  /* 0x0000040000047882 */ /* 0x000fe20000000000 */
[----:B------:R-:W-:Y:S01]  /*12830*/  BSSY B0, `(.L_x_7137) ;  /* 0x00002f0000007945 */ /* 0x000fe20003800000 */
[----:B0-----:R-:W-:-:S06]  /*12840*/  ULEA UR4, UR38, UR4, 0x18 ;  /* 0x0000000426047291 */ /* 0x001fcc000f8ec03f */
[----:B------:R-:W-:-:S05]  /*12850*/  IMAD.U32 R156, RZ, RZ, UR4 ;  /* 0x00000004ff9c7e24 */ /* 0x000fca000f8e00ff */
[----:B------:R0:W1:Y:S01]  /*12860*/  LDS.128 R28, [R156+0x288d0] ;  /* 0x0288d0009c1c7984 */ /* 0x0000620000000c00 */
[----:B------:R-:W-:Y:S06]  /*12870*/  BAR.ARV 0x4, 0x180 ;  /* 0x0106000000007b1d */ /* 0x000fec0000002000 */
[----:B------:R-:W-:Y:S05]  /*12880*/  @P0 BRA `(.L_x_7138) ;  /* 0x0000002000a40947 */ /* 0x000fea0003800000 */
[----:B------:R-:W3:Y:S01]  /*12890*/  LDL R4, [R1+0x1c] ;  /* 0x00001c0001047983 */ /* 0x000ee20000100800 */
[----:B------:R-:W-:Y:S01]  /*128a0*/  ULDC UR4, c[0x0][0xad4] ;  /* 0x0002b50000047ab9 */ /* 0x000fe20000000800 */
[----:B------:R-:W-:Y:S01]  /*128b0*/  F2FP.F16.F32.PACK_AB R34, R61, R60 ;  /* 0x0000003c3d22723e */ /* 0x000fe200000000ff */
[----:B------:R-:W4:Y:S01]  /*128c0*/  S2R R5, SR_SWINHI ;  /* 0x0000000000057919 */ /* 0x000f220000002f00 */
[----:B------:R-:W-:Y:S02]  /*128d0*/  F2FP.F16.F32.PACK_AB R36, R63, R62 ;  /* 0x0000003e3f24723e */ /* 0x000fe400000000ff */
[----:B------:R-:W-:Y:S02]  /*128e0*/  MOV R92, R156 ;  /* 0x0000009c005c7202 */ /* 0x000fe40000000f00 */
[----:B----4-:R-:W-:-:S03]  /*128f0*/  MOV R93, R5 ;  /* 0x00000005005d7202 */ /* 0x010fc60000000f00 */
[----:B---3--:R-:W-:-:S03]  /*12900*/  IMAD.WIDE R8, R4, 0x2, R92 ;  /* 0x0000000204087825 */ /* 0x008fc600078e025c */
[C---:B------:R-:W-:Y:S02]  /*12910*/  IADD3 R37, P0, R8.reuse, 0x40, RZ ;  /* 0x0000004008257810 */ /* 0x040fe40007f1e0ff */
[----:B------:R-:W-:Y:S02]  /*12920*/  IADD3 R35, P5, R8, 0x20, RZ ;  /* 0x0000002008237810 */ /* 0x000fe40007fbe0ff */
[----:B------:R-:W-:Y:S02]  /*12930*/  IADD3.X R25, RZ, R9, RZ, P0, !PT ;  /* 0x00000009ff197210 */ /* 0x000fe400007fe4ff */
[----:B------:R-:W-:Y:S01]  /*12940*/  ISETP.NE.AND P0, PT, R204, RZ, PT ;  /* 0x000000ffcc00720c */ /* 0x000fe20003f05270 */
[--C-:B------:R-:W-:Y:S01]  /*12950*/  IMAD.X R27, RZ, RZ, R9.reuse, P5 ;  /* 0x000000ffff1b7224 */ /* 0x100fe200028e0609 */
[----:B------:R-:W-:Y:S02]  /*12960*/  IADD3 R39, P1, R8, 0x60, RZ ;  /* 0x0000006008277810 */ /* 0x000fe40007f3e0ff */
[----:B------:R-:W-:Y:S01]  /*12970*/  SEL R204, R204, UR4, P0 ;  /* 0x00000004cccc7c07 */ /* 0x000fe20008000000 */
[----:B------:R-:W-:Y:S05]  /*12980*/  WARPSYNC.ALL ;  /* 0x0000000000007948 */ /* 0x000fea0003800000 */
[----:B------:R-:W-:Y:S01]  /*12990*/  LOP3.LUT R11, R8, 0x380, RZ, 0xc0, !PT ;  /* 0x00000380080b7812 */ /* 0x000fe200078ec0ff */
[----:B------:R-:W-:Y:S01]  /*129a0*/  IMAD.X R15, RZ, RZ, R9, P1 ;  /* 0x000000ffff0f7224 */ /* 0x000fe200008e0609 */
[----:B------:R-:W-:Y:S01]  /*129b0*/  LOP3.LUT R4, R35, 0x380, RZ, 0xc0, !PT ;  /* 0x0000038023047812 */ /* 0x000fe200078ec0ff */
[----:B------:R-:W-:Y:S01]  /*129c0*/  ULDC.64 UR6, c[0x0][0xc08] ;  /* 0x0003020000067ab9 */ /* 0x000fe20000000a00 */
[----:B------:R-:W-:Y:S01]  /*129d0*/  LOP3.LUT R10, R39, 0x380, RZ, 0xc0, !PT ;  /* 0x00000380270a7812 */ /* 0x000fe200078ec0ff */
[----:B------:R-:W-:Y:S01]  /*129e0*/  ULDC.64 UR4, c[0x0][0xc00] ;  /* 0x0003000000047ab9 */ /* 0x000fe20000000a00 */
[----:B------:R-:W-:-:S02]  /*129f0*/  LOP3.LUT R6, R37, 0x380, RZ, 0xc0, !PT ;  /* 0x0000038025067812 */ /* 0x000fc400078ec0ff */
[----:B------:R-:W-:Y:S02]  /*12a00*/  SHF.R.U64 R11, R11, 0x3, RZ ;  /* 0x000000030b0b7819 */ /* 0x000fe400000012ff */
[----:B------:R-:W-:Y:S02]  /*12a10*/  SHF.R.U64 R4, R4, 0x3, RZ ;  /* 0x0000000304047819 */ /* 0x000fe400000012ff */
[C---:B------:R-:W-:Y:S02]  /*12a20*/  IADD3 R95, P2, R8.reuse, 0x4000, RZ ;  /* 0x00004000085f7810 */ /* 0x040fe40007f5e0ff */
[----:B-1----:R-:W-:Y:S02]  /*12a30*/  IADD3 R28, P5, R8, 0x4060, RZ ;  /* 0x00004060081c7810 */ /* 0x002fe40007fbe0ff */
[----:B------:R-:W-:Y:S01]  /*12a40*/  SHF.R.U64 R10, R10, 0x3, RZ ;  /* 0x000000030a0a7819 */ /* 0x000fe200000012ff */
[--C-:B--2---:R-:W-:Y:S01]  /*12a50*/  IMAD.X R13, RZ, RZ, R9.reuse, P2 ;  /* 0x000000ffff0d7224 */ /* 0x104fe200010e0609 */
[----:B------:R-:W-:Y:S01]  /*12a60*/  IADD3 R107, P4, R8, 0x4040, RZ ;  /* 0x00004040086b7810 */ /* 0x000fe20007f9e0ff */
[--C-:B------:R-:W-:Y:S01]  /*12a70*/  IMAD.X R33, RZ, RZ, R9.reuse, P5 ;  /* 0x000000ffff217224 */ /* 0x100fe200028e0609 */
[----:B------:R-:W-:Y:S01]  /*12a80*/  SHF.R.U64 R6, R6, 0x3, RZ ;  /* 0x0000000306067819 */ /* 0x000fe200000012ff */
[----:B------:R-:W-:Y:S01]  /*12a90*/  BAR.SYNC.DEFER_BLOCKING 0x1, 0x100 ;  /* 0x0044000000007b1d */ /* 0x000fe20000010000 */
[----:B------:R-:W-:Y:S01]  /*12aa0*/  IADD3 R97, P3, R8, 0x4020, RZ ;  /* 0x0000402008617810 */ /* 0x000fe20007f7e0ff */
[----:B------:R-:W-:Y:S01]  /*12ab0*/  IMAD.X R5, RZ, RZ, R9, P4 ;  /* 0x000000ffff057224 */ /* 0x000fe200020e0609 */
[----:B------:R-:W-:-:S02]  /*12ac0*/  LOP3.LUT R8, R11, R8, RZ, 0x3c, !PT ;  /* 0x000000080b087212 */ /* 0x000fc400078e3cff */
[----:B------:R-:W-:Y:S02]  /*12ad0*/  LOP3.LUT R26, R4, R35, RZ, 0x3c, !PT ;  /* 0x00000023041a7212 */ /* 0x000fe400078e3cff */
[----:B------:R-:W-:Y:S02]  /*12ae0*/  LOP3.LUT R14, R10, R39, RZ, 0x3c, !PT ;  /* 0x000000270a0e7212 */ /* 0x000fe400078e3cff */
[----:B------:R-:W-:Y:S02]  /*12af0*/  LOP3.LUT R4, R95, 0x380, RZ, 0xc0, !PT ;  /* 0x000003805f047812 */ /* 0x000fe400078ec0ff */
[----:B------:R-:W-:Y:S02]  /*12b00*/  LOP3.LUT R11, R28, 0x380, RZ, 0xc0, !PT ;  /* 0x000003801c0b7812 */ /* 0x000fe400078ec0ff */
[----:B-----5:R-:W-:Y:S02]  /*12b10*/  LOP3.LUT R24, R6, R37, RZ, 0x3c, !PT ;  /* 0x0000002506187212 */ /* 0x020fe400078e3cff */
[----:B------:R-:W-:-:S02]  /*12b20*/  LOP3.LUT R10, R107, 0x380, RZ, 0xc0, !PT ;  /* 0x000003806b0a7812 */ /* 0x000fc400078ec0ff */
[----:B------:R-:W-:Y:S02]  /*12b30*/  LOP3.LUT R6, R97, 0x380, RZ, 0xc0, !PT ;  /* 0x0000038061067812 */ /* 0x000fe400078ec0ff */
[----:B------:R-:W-:Y:S02]  /*12b40*/  SHF.R.U64 R4, R4, 0x3, RZ ;  /* 0x0000000304047819 */ /* 0x000fe400000012ff */
[----:B------:R-:W-:Y:S02]  /*12b50*/  SHF.R.U64 R11, R11, 0x3, RZ ;  /* 0x000000030b0b7819 */ /* 0x000fe400000012ff */
[----:B------:R-:W-:Y:S02]  /*12b60*/  SHF.R.U64 R10, R10, 0x3, RZ ;  /* 0x000000030a0a7819 */ /* 0x000fe400000012ff */
[----:B------:R-:W-:Y:S02]  /*12b70*/  SHF.R.U64 R6, R6, 0x3, RZ ;  /* 0x0000000306067819 */ /* 0x000fe400000012ff */
[----:B------:R-:W-:-:S02]  /*12b80*/  LOP3.LUT R12, R4, R95, RZ, 0x3c, !PT ;  /* 0x0000005f040c7212 */ /* 0x000fc400078e3cff */
[----:B------:R-:W-:Y:S02]  /*12b90*/  LOP3.LUT R32, R11, R28, RZ, 0x3c, !PT ;  /* 0x0000001c0b207212 */ /* 0x000fe400078e3cff */
[----:B------:R-:W-:Y:S02]  /*12ba0*/  IADD3.X R7, RZ, R9, RZ, P3, !PT ;  /* 0x00000009ff077210 */ /* 0x000fe40001ffe4ff */
[----:B------:R-:W-:Y:S02]  /*12bb0*/  LOP3.LUT R4, R10, R107, RZ, 0x3c, !PT ;  /* 0x0000006b0a047212 */ /* 0x000fe400078e3cff */
[----:B------:R-:W-:Y:S02]  /*12bc0*/  MOV R28, R8 ;  /* 0x00000008001c7202 */ /* 0x000fe40000000f00 */
[----:B------:R-:W-:Y:S02]  /*12bd0*/  LOP3.LUT R6, R6, R97, RZ, 0x3c, !PT ;  /* 0x0000006106067212 */ /* 0x000fe400078e3cff */
[----:B------:R-:W-:-:S02]  /*12be0*/  F2FP.F16.F32.PACK_AB R8, R21, R20 ;  /* 0x000000141508723e */ /* 0x000fc400000000ff */
[----:B------:R-:W-:Y:S02]  /*12bf0*/  F2FP.F16.F32.PACK_AB R9, R71, R70 ;  /* 0x000000464709723e */ /* 0x000fe400000000ff */
        /* <DEDUP_REMOVED lines=10> */
[----:B------:R-:W-:Y:S02]  /*12ca0*/  MOV R38, R24 ;  /* 0x0000001800267202 */ /* 0x000fe40000000f00 */
[----:B------:R-:W-:Y:S01]  /*12cb0*/  MOV R39, R14 ;  /* 0x0000000e00277202 */ /* 0x000fe20000000f00 */
[----:B------:R-:W-:Y:S01]  /*12cc0*/  STSM.16.M88.4 [R37], R4 ;  /* 0x0000000425007844 */ /* 0x000fe20000000200 */
[----:B------:R-:W-:-:S02]  /*12cd0*/  MOV R96, R12 ;  /* 0x0000000c00607202 */ /* 0x000fc40000000f00 */
[----:B-1----:R-:W-:Y:S02]  /*12ce0*/  F2FP.F16.F32.PACK_AB R8, R47, R46 ;  /* 0x0000002e2f08723e */ /* 0x002fe400000000ff */
        /* <DEDUP_REMOVED lines=8> */
[----:B------:R-:W-:Y:S02]  /*12d70*/  F2FP.F16.F32.PACK_AB R24, R55, R54 ;  /* 0x000000363718723e */ /* 0x000fe400000000ff */
[----:B------:R-:W-:Y:S01]  /*12d80*/  F2FP.F16.F32.PACK_AB R25, R87, R86 ;  /* 0x000000565719723e */ /* 0x000fe200000000ff */
[----:B------:R2:W-:Y:S01]  /*12d90*/  STSM.16.M88.4 [R39], R12 ;  /* 0x0000000c27007844 */ /* 0x0005e20000000200 */
[----:B------:R-:W-:Y:S02]  /*12da0*/  F2FP.F16.F32.PACK_AB R26, R57, R56 ;  /* 0x00000038391a723e */ /* 0x000fe400000000ff */
[----:B------:R-:W-:Y:S02]  /*12db0*/  F2FP.F16.F32.PACK_AB R27, R89, R88 ;  /* 0x00000058591b723e */ /* 0x000fe400000000ff */
[----:B------:R-:W-:-:S02]  /*12dc0*/  MOV R28, R32 ;  /* 0x00000020001c7202 */ /* 0x000fc40000000f00 */
[----:B------:R-:W-:Y:S01]  /*12dd0*/  F2FP.F16.F32.PACK_AB R32, R59, R58 ;  /* 0x0000003a3b20723e */ /* 0x000fe200000000ff */
[----:B------:R-:W-:Y:S01]  /*12de0*/  STSM.16.M88.4 [R96], R24 ;  /* 0x0000001860007844 */ /* 0x000fe20000000200 */
[----:B------:R-:W-:Y:S01]  /*12df0*/  F2FP.F16.F32.PACK_AB R33, R91, R90 ;  /* 0x0000005a5b21723e */ /* 0x000fe200000000ff */
[----:B-1----:R-:W1:Y:S01]  /*12e00*/  LDC R9, c[0x0][0xbe8] ;  /* 0x0002fa00ff097b82 */ /* 0x002e620000000800 */
[----:B------:R-:W-:Y:S02]  /*12e10*/  F2FP.F16.F32.PACK_AB R35, R99, R98 ;  /* 0x000000626323723e */ /* 0x000fe400000000ff */
[----:B------:R-:W-:Y:S02]  /*12e20*/  F2FP.F16.F32.PACK_AB R37, R101, R100 ;  /* 0x000000646525723e */ /* 0x000fe400000000ff */
[----:B------:R-:W-:Y:S01]  /*12e30*/  F2FP.F16.F32.PACK_AB R38, R65, R64 ;  /* 0x000000404126723e */ /* 0x000fe200000000ff */
[----:B------:R-:W-:Y:S01]  /*12e40*/  STSM.16.M88.4 [R95], R32 ;  /* 0x000000205f007844 */ /* 0x000fe20000000200 */
[----:B--2---:R-:W-:-:S02]  /*12e50*/  F2FP.F16.F32.PACK_AB R39, R103, R102 ;  /* 0x000000666727723e */ /* 0x004fc400000000ff */
[----:B------:R-:W-:Y:S02]  /*12e60*/  F2FP.F16.F32.PACK_AB R4, R67, R66 ;  /* 0x000000424304723e */ /* 0x000fe400000000ff */
[----:B------:R-:W-:Y:S01]  /*12e70*/  F2FP.F16.F32.PACK_AB R5, R105, R104 ;  /* 0x000000686905723e */ /* 0x000fe200000000ff */
[----:B------:R-:W-:Y:S01]  /*12e80*/  STSM.16.M88.4 [R94], R36 ;  /* 0x000000245e007844 */ /* 0x000fe20000000200 */
[----:B------:R-:W-:Y:S02]  /*12e90*/  F2FP.F16.F32.PACK_AB R6, R69, R68 ;  /* 0x000000444506723e */ /* 0x000fe400000000ff */
[----:B------:R-:W-:Y:S02]  /*12ea0*/  F2FP.F16.F32.PACK_AB R7, R151, R150 ;  /* 0x000000969707723e */ /* 0x000fe400000000ff */
[----:B------:R-:W-:Y:S02]  /*12eb0*/  ISETP.NE.U32.AND P3, PT, RZ, UR6, PT ;  /* 0x00000006ff007c0c */ /* 0x000fe4000bf65070 */
[----:B------:R-:W-:Y:S01]  /*12ec0*/  ISETP.NE.U32.AND P0, PT, RZ, UR4, PT ;  /* 0x00000004ff007c0c */ /* 0x000fe2000bf05070 */
[----:B------:R2:W-:Y:S01]  /*12ed0*/  STSM.16.M88.4 [R28], R4 ;  /* 0x000000041c007844 */ /* 0x0005e20000000200 */
[----:B------:R-:W-:Y:S01]  /*12ee0*/  BAR.SYNC.DEFER_BLOCKING 0x1, 0x100 ;  /* 0x0044000000007b1d */ /* 0x000fe20000010000 */
[----:B------:R-:W-:-:S02]  /*12ef0*/  ISETP.NE.AND.EX P3, PT, RZ, UR7, PT, P3 ;  /* 0x00000007ff007c0c */ /* 0x000fc4000bf65330 */
[----:B------:R-:W-:Y:S02]  /*12f00*/  IADD3 R12, P1, R206, UR4, RZ ;  /* 0x00000004ce0c7c10 */ /* 0x000fe4000ff3e0ff */
[----:B------:R-:W-:Y:S02]  /*12f10*/  ISETP.NE.AND.EX P0, PT, RZ, UR5, PT, P0 ;  /* 0x00000005ff007c0c */ /* 0x000fe4000bf05300 */
[----:B------:R-:W-:Y:S02]  /*12f20*/  IADD3.X R13, R207, UR5, RZ, P1, !PT ;  /* 0x00000005cf0d7c10 */ /* 0x000fe40008ffe4ff */
[----:B------:R-:W-:-:S05]  /*12f30*/  MOV R10, RZ ;  /* 0x000000ff000a7202 */ /* 0x000fca0000000f00 */
[----:B------:R-:W-:Y:S01]  /*12f40*/  @P3 IADD3 R206, P1, R206, UR6, RZ ;  /* 0x00000006cece3c10 */ /* 0x000fe2000ff3e0ff */
[----:B------:R-:W-:Y:S02]  /*12f50*/  ULDC UR6, c[0x0][0xa88] ;  /* 0x0002a20000067ab9 */ /* 0x000fe40000000800 */
[----:B------:R-:W-:Y:S01]  /*12f60*/  IMAD.U32 R8, RZ, RZ, UR6 ;  /* 0x00000006ff087e24 */ /* 0x000fe2000f8e00ff */
[----:B------:R-:W-:Y:S01]  /*12f70*/  @P3 IADD3.X R207, R207, UR7, RZ, P1, !PT ;  /* 0x00000007cfcf3c10 */ /* 0x000fe20008ffe4ff */
[----:B------:R3:W5:Y:S04]  /*12f80*/  @P0 LDG.E R10, desc[UR42][R12.64] ;  /* 0x0000002a0c0a0981 */ /* 0x000768000c1e1900 */
[----:B------:R3:W5:Y:S01]  /*12f90*/  @P3 LDG.E R8, desc[UR42][R206.64] ;  /* 0x0000002ace083981 */ /* 0x000762000c1e1900 */
[----:B--2---:R-:W-:Y:S01]  /*12fa0*/  IMAD.MOV.U32 R6, RZ, RZ, 0x9b8 ;  /* 0x000009b8ff067424 */ /* 0x004fe200078e00ff */
[----:B------:R-:W-:-:S02]  /*12fb0*/  ISETP.GT.AND P2, PT, R204, 0x1, PT ;  /* 0x00000001cc00780c */ /* 0x000fc40003f44270 */
[----:B-1----:R-:W-:Y:S02]  /*12fc0*/  ISETP.NE.AND P1, PT, R9, 0x1, PT ;  /* 0x000000010900780c */ /* 0x002fe40003f25270 */
[----:B------:R-:W-:-:S04]  /*12fd0*/  SEL R6, R6, 0x978, P2 ;  /* 0x0000097806067807 */ /* 0x000fc80001000000 */
[----:B------:R3:W1:Y:S08]  /*12fe0*/  LDC.64 R24, c[0x0][R6+0x220] ;  /* 0x0000880006187b82 */ /* 0x0006700000000a00 */
[----:B------:R3:W2:Y:S08]  /*12ff0*/  LDC.64 R26, c[0x0][R6+0x218] ;  /* 0x00008600061a7b82 */ /* 0x0006b00000000a00 */
[----:B------:R3:W4:Y:S01]  /*13000*/  LDC.64 R14, c[0x0][R6+0x228] ;  /* 0x00008a00060e7b82 */ /* 0x0007220000000a00 */
[----:B------:R-:W-:Y:S05]  /*13010*/  @P3 BRA `(.L_x_7139) ;  /* 0x0000000000103947 */ /* 0x000fea0003800000 */
[----:B------:R-:W-:Y:S05]  /*13020*/  @!P0 BRA `(.L_x_7139) ;  /* 0x00000000000c8947 */ /* 0x000fea0003800000 */
[----:B------:R-:W3:Y:S04]  /*13030*/  LDG.E R5, desc[UR42][R12.64] ;  /* 0x0000002a0c057981 */ /* 0x000ee8000c1e1900 */
[----:B-----5:R-:W3:Y:S02]  /*13040*/  LDG.E R8, desc[UR42][R12.64+0x4] ;  /* 0x0000042a0c087981 */ /* 0x020ee4000c1e1900 */
[----:B---3--:R-:W-:-:S07]  /*13050*/  IADD3 R8, -R5, R8, RZ ;  /* 0x0000000805087210 */ /* 0x008fce0007ffe1ff */
.L_x_7139:
[----:B---3--:R-:W3:Y:S01]  /*13060*/  LDL R13, [R1+0x18] ;  /* 0x00001800010d7983 */ /* 0x008ee20000100800 */
[----:B------:R-:W0:Y:S01]  /*13070*/  LDC.64 R6, c[0x0][R6+0x210] ;  /* 0x0000840006067b82 */ /* 0x000e220000000a00 */
[----:B------:R-:W-:Y:S02]  /*13080*/  ISETP.NE.U32.AND P0, PT, RZ, UR4, PT ;  /* 0x00000004ff007c0c */ /* 0x000fe4000bf05070 */
[----:B------:R-:W4:Y:S02]  /*13090*/  LDL R32, [R1+0x14] ;  /* 0x0000140001207983 */ /* 0x000f240000100800 */
[----:B------:R-:W-:-:S03]  /*130a0*/  ISETP.NE.AND.EX P0, PT, RZ, UR5, PT, P0 ;  /* 0x00000005ff007c0c */ /* 0x000fc6000bf05300 */
[----:B------:R-:W0:Y:S01]  /*130b0*/  @P1 LDC R12, c[0x0][0xbec] ;  /* 0x0002fb00ff0c1b82 */ /* 0x000e220000000800 */
[----:B------:R-:W-:Y:S02]  /*130c0*/  SEL R205, R205, RZ, !P0 ;  /* 0x000000ffcdcd7207 */ /* 0x000fe40004000000 */
[----:B------:R-:W-:-:S03]  /*130d0*/  SEL R217, R217, RZ, !P0 ;  /* 0x000000ffd9d97207 */ /* 0x000fc60004000000 */
[----:B-1----:R-:W-:Y:S02]  /*130e0*/  IMAD R11, R25, R205, RZ ;  /* 0x000000cd190b7224 */ /* 0x002fe400078e02ff */
[----:B------:R-:W1:Y:S02]  /*130f0*/  @P1 LDC R33, c[0x0][0xbf0] ;  /* 0x0002fc00ff211b82 */ /* 0x000e640000000800 */
[----:B------:R-:W-:Y:S02]  /*13100*/  IMAD R217, R24, R217, R11 ;  /* 0x000000d918d97224 */ /* 0x000fe400078e020b */
[-C--:B--2---:R-:W-:Y:S02]  /*13110*/  IMAD R11, R27, R2.reuse, RZ ;  /* 0x000000021b0b7224 */ /* 0x084fe400078e02ff */
[----:B------:R-:W-:Y:S02]  /*13120*/  IMAD.WIDE.U32 R26, R26, R2, RZ ;  /* 0x000000021a1a7225 */ /* 0x000fe400078e00ff */
[----:B------:R-:W2:Y:S02]  /*13130*/  LDC.64 R4, c[0x0][0xba8] ;  /* 0x0002ea00ff047b82 */ /* 0x000ea40000000a00 */
[----:B------:R-:W-:-:S03]  /*13140*/  IMAD.WIDE.U32 R24, R24, R205, RZ ;  /* 0x000000cd18187225 */ /* 0x000fc600078e00ff */
[--C-:B-----5:R-:W-:Y:S02]  /*13150*/  IADD3 R26, P0, P3, R24, R26, R10.reuse ;  /* 0x0000001a181a7210 */ /* 0x120fe40007b1e00a */
[----:B------:R-:W-:Y:S01]  /*13160*/  IADD3 R217, R25, R217, RZ ;  /* 0x000000d919d97210 */ /* 0x000fe20007ffe0ff */
[----:B------:R-:W-:Y:S01]  /*13170*/  IMAD.IADD R28, R27, 0x1, R11 ;  /* 0x000000011b1c7824 */ /* 0x000fe200078e020b */
[----:B------:R-:W-:Y:S01]  /*13180*/  SHF.R.S32.HI R11, RZ, 0x1f, R10 ;  /* 0x0000001fff0b7819 */ /* 0x000fe2000001140a */
[----:B--2---:R-:W2:Y:S08]  /*13190*/  @!P2 LDC R4, c[0x0][0xb50] ;  /* 0x0002d400ff04ab82 */ /* 0x004eb00000000800 */
[----:B------:R-:W2:Y:S01]  /*131a0*/  @!P2 LDC R5, c[0x0][0xb54] ;  /* 0x0002d500ff05ab82 */ /* 0x000ea20000000800 */
[----:B------:R-:W-:-:S02]  /*131b0*/  IMAD R8, R8, R9, RZ ;  /* 0x0000000908087224 */ /* 0x000fc400078e02ff */
[----:B---3--:R-:W-:Y:S01]  /*131c0*/  IMAD R35, R208, 0x80, R13 ;  /* 0x00000080d0237824 */ /* 0x008fe200078e020d */
[----:B------:R-:W-:-:S03]  /*131d0*/  SEL R13, R209, RZ, P2 ;  /* 0x000000ffd10d7207 */ /* 0x000fc60001000000 */
[----:B0-----:R-:W-:-:S04]  /*131e0*/  @P1 IMAD.HI.U32 R24, R35, R12, RZ ;  /* 0x0000000c23181227 */ /* 0x001fc800078e00ff */
[----:B------:R-:W-:Y:S01]  /*131f0*/  IMAD.MOV.U32 R25, RZ, RZ, R35 ;  /* 0x000000ffff197224 */ /* 0x000fe200078e0023 */
[----:B-1----:R-:W-:Y:S01]  /*13200*/  @P1 SHF.R.U32.HI R25, RZ, R33, R24 ;  /* 0x00000021ff191219 */ /* 0x002fe20000011618 */
[-C--:B----4-:R-:W-:Y:S02]  /*13210*/  IMAD R15, R15, R13.reuse, RZ ;  /* 0x0000000d0f0f7224 */ /* 0x090fe400078e02ff */
[----:B------:R-:W-:-:S04]  /*13220*/  IMAD.WIDE.U32 R12, R14, R13, RZ ;  /* 0x0000000d0e0c7225 */ /* 0x000fc800078e00ff */
[----:B------:R-:W-:Y:S01]  /*13230*/  IMAD.MOV R24, RZ, RZ, -R25 ;  /* 0x000000ffff187224 */ /* 0x000fe200078e0a19 */
[----:B------:R-:W-:Y:S02]  /*13240*/  IADD3 R27, R13, R15, RZ ;  /* 0x0000000f0d1b7210 */ /* 0x000fe40007ffe0ff */
[----:B------:R-:W-:Y:S01]  /*13250*/  IADD3.X R14, R217, R28, R11, P0, P3 ;  /* 0x0000001cd90e7210 */ /* 0x000fe200007e640b */
[----:B------:R-:W-:Y:S01]  /*13260*/  IMAD R15, R9, R24, R35 ;  /* 0x00000018090f7224 */ /* 0x000fe200078e0223 */
[----:B------:R-:W-:Y:S02]  /*13270*/  IADD3 R12, P0, P3, R25, R26, R12 ;  /* 0x0000001a190c7210 */ /* 0x000fe40007b1e00c */
[----:B------:R-:W-:Y:S01]  /*13280*/  SHF.R.S32.HI R13, RZ, 0x1f, R25 ;  /* 0x0000001fff0d7819 */ /* 0x000fe20000011419 */
[----:B------:R-:W-:Y:S01]  /*13290*/  IMAD R7, R7, R15, RZ ;  /* 0x0000000f07077224 */ /* 0x000fe200078e02ff */
[----:B------:R-:W-:Y:S02]  /*132a0*/  SHF.R.S32.HI R25, RZ, 0x1f, R15 ;  /* 0x0000001fff197819 */ /* 0x000fe4000001140f */
[----:B------:R-:W-:-:S03]  /*132b0*/  IADD3.X R13, R13, R14, R27, P0, P3 ;  /* 0x0000000e0d0d7210 */ /* 0x000fc600007e641b */
[C---:B------:R-:W-:Y:S02]  /*132c0*/  IMAD R25, R6.reuse, R25, R7 ;  /* 0x0000001906197224 */ /* 0x040fe400078e0207 */
[----:B------:R-:W-:-:S04]  /*132d0*/  IMAD.WIDE.U32 R6, R6, R15, R12 ;  /* 0x0000000f06067225 */ /* 0x000fc800078e000c */
[----:B------:R-:W-:Y:S01]  /*132e0*/  IMAD.IADD R7, R7, 0x1, R25 ;  /* 0x0000000107077824 */ /* 0x000fe200078e0219 */
[----:B--2---:R-:W-:-:S04]  /*132f0*/  LEA R4, P0, R6, R4, 0x2 ;  /* 0x0000000406047211 */ /* 0x004fc800078010ff */
[----:B------:R-:W-:Y:S01]  /*13300*/  LEA.HI.X R14, R6, R5, R7, 0x2, P0 ;  /* 0x00000005060e7211 */ /* 0x000fe200000f1407 */
[----:B------:R-:W-:Y:S01]  /*13310*/  SHFL.IDX PT, R12, R4, 0x1, 0x1c1f ;  /* 0x003c1f00040c7f89 */ /* 0x000fe200000e0000 */
[----:B------:R-:W-:-:S03]  /*13320*/  IMAD R25, R208, 0x80, R32 ;  /* 0x00000080d0197824 */ /* 0x000fc600078e0220 */
[----:B------:R-:W-:Y:S04]  /*13330*/  SHFL.IDX PT, R6, R4, RZ, 0x1c1f ;  /* 0x001c1fff04067589 */ /* 0x000fe800000e0000 */
[----:B------:R-:W0:Y:S04]  /*13340*/  SHFL.IDX PT, R7, R14, RZ, 0x1c1f ;  /* 0x001c1fff0e077589 */ /* 0x000e2800000e0000 */
[----:B------:R-:W1:Y:S01]  /*13350*/  SHFL.IDX PT, R13, R14, 0x1, 0x1c1f ;  /* 0x003c1f000e0d7f89 */ /* 0x000e6200000e0000 */
[----:B------:R-:W-:Y:S02]  /*13360*/  LOP3.LUT P0, RZ, R218, 0x3, RZ, 0xc0, !PT ;  /* 0x00000003daff7812 */ /* 0x000fe4000780c0ff */
[----:B------:R-:W-:-:S02]  /*13370*/  IADD3 R5, R25, 0x8, RZ ;  /* 0x0000000819057810 */ /* 0x000fc40007ffe0ff */
[-C--:B------:R-:W-:Y:S02]  /*13380*/  ISETP.GE.OR P3, PT, R25, R8.reuse, P0 ;  /* 0x000000081900720c */ /* 0x080fe40000766670 */
[----:B------:R-:W-:-:S11]  /*13390*/  ISETP.GE.OR P0, PT, R5, R8, P0 ;  /* 0x000000080500720c */ /* 0x000fd60000706670 */
[----:B0-----:R0:W-:Y:S04]  /*133a0*/  @!P3 ST.E desc[UR42][R6.64], R3 ;  /* 0x000000030600b985 */ /* 0x0011e8000c10192a */
[----:B-1----:R0:W-:Y:S01]  /*133b0*/  @!P0 ST.E desc[UR42][R12.64], R0 ;  /* 0x000000000c008985 */ /* 0x0021e2000c10192a */
[----:B------:R-:W-:Y:S05]  /*133c0*/  @P2 BRA `(.L_x_7140) ;  /* 0x0000000800a02947 */ /* 0x000fea0003800000 */
[----:B------:R-:W-:Y:S01]  /*133d0*/  IMAD.SHL.U32 R32, R153, 0x40, RZ ;  /* 0x0000004099207824 */ /* 0x000fe200078e00ff */
[----:B0-----:R-:W0:Y:S01]  /*133e0*/  @P1 LDC R13, c[0x0][0xbec] ;  /* 0x0002fb00ff0d1b82 */ /* 0x001e220000000800 */
[----:B------:R-:W-:Y:S02]  /*133f0*/  ULDC.64 UR4, c[0x0][0xaa0] ;  /* 0x0002a80000047ab9 */ /* 0x000fe40000000a00 */
[----:B------:R-:W-:-:S04]  /*13400*/  IMAD.IADD R3, R16, 0x1, R32 ;  /* 0x0000000110037824 */ /* 0x000fc800078e0220 */
[----:B------:R-:W-:Y:S01]  /*13410*/  IMAD.WIDE R92, R3, 0x2, R92 ;  /* 0x00000002035c7825 */ /* 0x000fe200078e025c */
[----:B------:R-:W1:Y:S02]  /*13420*/  @P1 LDC R21, c[0x0][0xbf0] ;  /* 0x0002fc00ff151b82 */ /* 0x000e640000000800 */
[C---:B------:R-:W-:Y:S02]  /*13430*/  IADD3 R33, P0, R92.reuse, 0x2000, RZ ;  /* 0x000020005c217810 */ /* 0x040fe40007f1e0ff */
[----:B------:R-:W-:Y:S02]  /*13440*/  IADD3 R25, P5, R92, 0x1000, RZ ;  /* 0x000010005c197810 */ /* 0x000fe40007fbe0ff */
[----:B------:R-:W-:Y:S02]  /*13450*/  LOP3.LUT R32, R33, 0x380, RZ, 0xc0, !PT ;  /* 0x0000038021207812 */ /* 0x000fe400078ec0ff */
[----:B------:R-:W-:Y:S02]  /*13460*/  LOP3.LUT R24, R25, 0x380, RZ, 0xc0, !PT ;  /* 0x0000038019187812 */ /* 0x000fe400078ec0ff */
[----:B------:R-:W-:-:S02]  /*13470*/  SHF.R.U64 R32, R32, 0x3, RZ ;  /* 0x0000000320207819 */ /* 0x000fc400000012ff */
[----:B------:R-:W-:Y:S02]  /*13480*/  SHF.R.U64 R24, R24, 0x3, RZ ;  /* 0x0000000318187819 */ /* 0x000fe400000012ff */
[----:B------:R-:W-:Y:S01]  /*13490*/  LOP3.LUT R32, R32, R33, RZ, 0x3c, !PT ;  /* 0x0000002120207212 */ /* 0x000fe200078e3cff */
[----:B------:R-:W-:Y:S01]  /*134a0*/  IMAD.X R33, RZ, RZ, R93, P0 ;  /* 0x000000ffff217224 */ /* 0x000fe200000e065d */
[----:B------:R-:W-:Y:S02]  /*134b0*/  IADD3 R3, P0, R92, 0x7000, RZ ;  /* 0x000070005c037810 */ /* 0x000fe40007f1e0ff */
[----:B------:R-:W-:Y:S02]  /*134c0*/  LOP3.LUT R24, R24, R25, RZ, 0x3c, !PT ;  /* 0x0000001918187212 */ /* 0x000fe400078e3cff */
[----:B------:R-:W-:Y:S01]  /*134d0*/  IADD3.X R25, RZ, R93, RZ, P5, !PT ;  /* 0x0000005dff197210 */ /* 0x000fe20002ffe4ff */
[----:B------:R-:W-:Y:S01]  /*134e0*/  IMAD R11, R11, UR4, RZ ;  /* 0x000000040b0b7c24 */ /* 0x000fe2000f8e02ff */
[C---:B------:R-:W-:Y:S01]  /*134f0*/  IADD3 R37, P2, R92.reuse, 0x3000, RZ ;  /* 0x000030005c257810 */ /* 0x040fe20007f5e0ff */
[----:B------:R-:W5:Y:S01]  /*13500*/  LD.E.128 R32, desc[UR42][R32.64] ;  /* 0x0000002a20207980 */ /* 0x000f62000c101d00 */
[----:B------:R-:W-:-:S02]  /*13510*/  IADD3 R41, P3, R92, 0x4000, RZ ;  /* 0x000040005c297810 */ /* 0x000fc40007f7e0ff */
[C---:B------:R-:W-:Y:S01]  /*13520*/  IADD3 R45, P4, R92.reuse, 0x5000, RZ ;  /* 0x000050005c2d7810 */ /* 0x040fe20007f9e0ff */
[----:B------:R-:W5:Y:S01]  /*13530*/  LD.E.128 R24, desc[UR42][R24.64] ;  /* 0x0000002a18187980 */ /* 0x000f62000c101d00 */
[----:B------:R-:W-:Y:S02]  /*13540*/  IADD3 R49, P5, R92, 0x6000, RZ ;  /* 0x000060005c317810 */ /* 0x000fe40007fbe0ff */
[----:B------:R-:W-:Y:S02]  /*13550*/  LOP3.LUT R0, R3, 0x380, RZ, 0xc0, !PT ;  /* 0x0000038003007812 */ /* 0x000fe400078ec0ff */
[----:B------:R-:W-:Y:S02]  /*13560*/  LOP3.LUT R36, R37, 0x380, RZ, 0xc0, !PT ;  /* 0x0000038025247812 */ /* 0x000fe400078ec0ff */
[----:B------:R-:W-:Y:S02]  /*13570*/  LOP3.LUT R40, R41, 0x380, RZ, 0xc0, !PT ;  /* 0x0000038029287812 */ /* 0x000fe400078ec0ff */
[----:B------:R-:W-:-:S02]  /*13580*/  LOP3.LUT R44, R45, 0x380, RZ, 0xc0, !PT ;  /* 0x000003802d2c7812 */ /* 0x000fc400078ec0ff */
[----:B------:R-:W-:Y:S02]  /*13590*/  LOP3.LUT R48, R49, 0x380, RZ, 0xc0, !PT ;  /* 0x0000038031307812 */ /* 0x000fe400078ec0ff */
[----:B------:R-:W-:Y:S02]  /*135a0*/  SHF.R.U64 R0, R0, 0x3, RZ ;  /* 0x0000000300007819 */ /* 0x000fe400000012ff */
[----:B------:R-:W-:Y:S02]  /*135b0*/  LOP3.LUT R5, R92, 0x380, RZ, 0xc0, !PT ;  /* 0x000003805c057812 */ /* 0x000fe400078ec0ff */
[----:B------:R-:W-:Y:S02]  /*135c0*/  SHF.R.U64 R36, R36, 0x3, RZ ;  /* 0x0000000324247819 */ /* 0x000fe400000012ff */
[----:B------:R-:W-:Y:S02]  /*135d0*/  SHF.R.U64 R40, R40, 0x3, RZ ;  /* 0x0000000328287819 */ /* 0x000fe400000012ff */
[----:B------:R-:W-:-:S02]  /*135e0*/  SHF.R.U64 R44, R44, 0x3, RZ ;  /* 0x000000032c2c7819 */ /* 0x000fc400000012ff */
[----:B------:R-:W-:Y:S02]  /*135f0*/  SHF.R.U64 R48, R48, 0x3, RZ ;  /* 0x0000000330307819 */ /* 0x000fe400000012ff */
[----:B------:R-:W-:Y:S01]  /*13600*/  LOP3.LUT R52, R0, R3, RZ, 0x3c, !PT ;  /* 0x0000000300347212 */ /* 0x000fe200078e3cff */
[C---:B------:R-:W-:Y:S01]  /*13610*/  IMAD R3, R10.reuse, UR5, R11 ;  /* 0x000000050a037c24 */ /* 0x040fe2000f8e020b */
[----:B------:R-:W-:Y:S01]  /*13620*/  SHF.R.U64 R5, R5, 0x3, RZ ;  /* 0x0000000305057819 */ /* 0x000fe200000012ff */
[----:B------:R-:W-:Y:S01]  /*13630*/  IMAD.WIDE.U32 R10, R10, UR4, RZ ;  /* 0x000000040a0a7c25 */ /* 0x000fe2000f8e00ff */
[----:B------:R-:W-:Y:S01]  /*13640*/  LOP3.LUT R36, R36, R37, RZ, 0x3c, !PT ;  /* 0x0000002524247212 */ /* 0x000fe200078e3cff */
[----:B------:R-:W-:Y:S01]  /*13650*/  ULDC.64 UR4, c[0x0][0xae8] ;  /* 0x0002ba0000047ab9 */ /* 0x000fe20000000a00 */
[----:B------:R-:W-:Y:S01]  /*13660*/  LOP3.LUT R40, R40, R41, RZ, 0x3c, !PT ;  /* 0x0000002928287212 */ /* 0x000fe200078e3cff */
[--C-:B------:R-:W-:Y:S01]  /*13670*/  IMAD.X R37, RZ, RZ, R93.reuse, P2 ;  /* 0x000000ffff257224 */ /* 0x100fe200010e065d */
[----:B------:R-:W-:Y:S01]  /*13680*/  LOP3.LUT R44, R44, R45, RZ, 0x3c, !PT ;  /* 0x0000002d2c2c7212 */ /* 0x000fe200078e3cff */
[--C-:B------:R-:W-:Y:S01]  /*13690*/  IMAD.X R45, RZ, RZ, R93.reuse, P4 ;  /* 0x000000ffff2d7224 */ /* 0x100fe200020e065d */
[----:B------:R-:W-:Y:S01]  /*136a0*/  LOP3.LUT R48, R48, R49, RZ, 0x3c, !PT ;  /* 0x0000003130307212 */ /* 0x000fe200078e3cff */
[----:B------:R-:W-:Y:S01]  /*136b0*/  IMAD.X R49, RZ, RZ, R93, P5 ;  /* 0x000000ffff317224 */ /* 0x000fe200028e065d */
[-C--:B------:R-:W-:Y:S01]  /*136c0*/  IADD3.X R41, RZ, R93.reuse, RZ, P3, !PT ;  /* 0x0000005dff297210 */ /* 0x080fe20001ffe4ff */
[----:B------:R-:W-:Y:S01]  /*136d0*/  IMAD.IADD R11, R11, 0x1, R3 ;  /* 0x000000010b0b7824 */ /* 0x000fe200078e0203 */
[----:B------:R-:W-:-:S02]  /*136e0*/  IADD3.X R53, RZ, R93, RZ, P0, !PT ;  /* 0x0000005dff357210 */ /* 0x000fc400007fe4ff */
[----:B------:R-:W-:Y:S01]  /*136f0*/  LOP3.LUT R92, R5, R92, RZ, 0x3c, !PT ;  /* 0x0000005c055c7212 */ /* 0x000fe200078e3cff */
[----:B------:R-:W-:Y:S01]  /*13700*/  IMAD R3, R203, 0x20, R153 ;  /* 0x00000020cb037824 */ /* 0x000fe200078e0299 */
[----:B------:R-:W5:Y:S01]  /*13710*/  LD.E.128 R36, desc[UR42][R36.64] ;  /* 0x0000002a24247980 */ /* 0x000f62000c101d00 */
[----:B------:R-:W-:Y:S01]  /*13720*/  IMAD.WIDE.U32 R10, R2, UR4, R10 ;  /* 0x00000004020a7c25 */ /* 0x000fe2000f8e000a */
[----:B------:R-:W-:Y:S02]  /*13730*/  SHF.R.S32.HI R0, RZ, 0x1f, R205 ;  /* 0x0000001fff007819 */ /* 0x000fe400000114cd */
[----:B------:R2:W5:Y:S01]  /*13740*/  LD.E.128 R4, desc[UR42][R92.64] ;  /* 0x0000002a5c047980 */ /* 0x000562000c101d00 */
[----:B------:R-:W-:-:S03]  /*13750*/  LEA R14, R208, R3, 0x7 ;  /* 0x00000003d00e7211 */ /* 0x000fc600078e38ff */
[----:B------:R-:W5:Y:S01]  /*13760*/  LD.E.128 R40, desc[UR42][R40.64] ;  /* 0x0000002a28287980 */ /* 0x000f62000c101d00 */
[----:B------:R-:W-:Y:S01]  /*13770*/  IMAD R11, R2, UR5, R11 ;  /* 0x00000005020b7c24 */ /* 0x000fe2000f8e020b */
        /* <DEDUP_REMOVED lines=9> */
[----:B---3--:R-:W3:Y:S01]  /*13810*/  FENCE.VIEW.ASYNC.S ;  /* 0x00000000000073c6 */ /* 0x008ee20000000000 */
[----:B------:R-:W-:-:S02]  /*13820*/  IMAD R2, R0, UR4, RZ ;  /* 0x0000000400027c24 */ /* 0x000fc4000f8e02ff */
[----:B0-----:R-:W-:-:S04]  /*13830*/  @P1 IMAD.HI.U32 R0, R14, R13, RZ ;  /* 0x0000000d0e001227 */ /* 0x001fc800078e00ff */
[----:B------:R-:W-:Y:S01]  /*13840*/  IMAD.MOV.U32 R13, RZ, RZ, R14 ;  /* 0x000000ffff0d7224 */ /* 0x000fe200078e000e */
[----:B-1----:R-:W-:Y:S01]  /*13850*/  @P1 SHF.R.U32.HI R13, RZ, R21, R0 ;  /* 0x00000015ff0d1219 */ /* 0x002fe20000011600 */
[C---:B------:R-:W-:Y:S02]  /*13860*/  IMAD R15, R205.reuse, UR5, R2 ;  /* 0x00000005cd0f7c24 */ /* 0x040fe4000f8e0202 */
[----:B------:R-:W-:Y:S01]  /*13870*/  IMAD.WIDE.U32 R2, R205, UR4, R10 ;  /* 0x00000004cd027c25 */ /* 0x000fe2000f8e000a */
[----:B------:R-:W-:Y:S01]  /*13880*/  IADD3 R12, -R13, RZ, RZ ;  /* 0x000000ff0d0c7210 */ /* 0x000fe20007ffe1ff */
[----:B------:R-:W-:Y:S01]  /*13890*/  ULDC.64 UR4, c[0x0][0xae0] ;  /* 0x0002b80000047ab9 */ /* 0x000fe20000000a00 */
[----:B------:R-:W-:Y:S01]  /*138a0*/  SHF.R.S32.HI R10, RZ, 0x1f, R13 ;  /* 0x0000001fff0a7819 */ /* 0x000fe2000001140d */
[----:B------:R-:W-:Y:S02]  /*138b0*/  VIADD R0, R156, 0x28820 ;  /* 0x000288209c007836 */ /* 0x000fe40000000000 */
[----:B------:R-:W-:-:S02]  /*138c0*/  IMAD R9, R9, R12, R14 ;  /* 0x0000000c09097224 */ /* 0x000fc400078e020e */
[----:B------:R-:W-:Y:S01]  /*138d0*/  IMAD.IADD R3, R3, 0x1, R15 ;  /* 0x0000000103037824 */ /* 0x000fe200078e020f */
[----:B------:R-:W-:Y:S01]  /*138e0*/  PRMT R0, RZ, 0x654, R0 ;  /* 0x00000654ff007816 */ /* 0x000fe20000000000 */
[----:B------:R-:W-:Y:S02]  /*138f0*/  IMAD R10, R10, UR4, RZ ;  /* 0x000000040a0a7c24 */ /* 0x000fe4000f8e02ff */
[C---:B------:R-:W-:Y:S01]  /*13900*/  IMAD.WIDE.U32 R2, R13.reuse, UR4, R2 ;  /* 0x000000040d027c25 */ /* 0x040fe2000f8e0002 */
[----:B---3--:R0:W-:Y:S03]  /*13910*/  SYNCS.ARRIVE.TRANS64.RED.A1T0 RZ, [R0+URZ], RZ ;  /* 0x000000ff00ff79a7 */ /* 0x0081e6000810043f */
[----:B------:R-:W-:Y:S01]  /*13920*/  IMAD R11, R13, UR5, R10 ;  /* 0x000000050d0b7c24 */ /* 0x000fe2000f8e020a */
[----:B------:R-:W-:Y:S01]  /*13930*/  ULDC.64 UR4, c[0x0][0xad8] ;  /* 0x0002b60000047ab9 */ /* 0x000fe20000000a00 */
[----:B0-----:R-:W-:-:S02]  /*13940*/  SHF.R.S32.HI R0, RZ, 0x1f, R9 ;  /* 0x0000001fff007819 */ /* 0x001fc40000011409 */
[----:B------:R-:W-:-:S03]  /*13950*/  IMAD.IADD R3, R3, 0x1, R11 ;  /* 0x0000000103037824 */ /* 0x000fc600078e020b */
[----:B------:R-:W-:Y:S02]  /*13960*/  IMAD R0, R0, UR4, RZ ;  /* 0x0000000400007c24 */ /* 0x000fe4000f8e02ff */
[----:B------:R-:W-:-:S04]  /*13970*/  IMAD.WIDE.U32 R2, R9, UR4, R2 ;  /* 0x0000000409027c25 */ /* 0x000fc8000f8e0002 */
[----:B------:R-:W-:Y:S01]  /*13980*/  IMAD R9, R9, UR5, R0 ;  /* 0x0000000509097c24 */ /* 0x000fe2000f8e0200 */
[----:B------:R-:W-:Y:S02]  /*13990*/  ULDC.64 UR4, c[0x0][0xa80] ;  /* 0x0002a00000047ab9 */ /* 0x000fe40000000a00 */
[----:B------:R-:W-:Y:S02]  /*139a0*/  LEA R0, P0, R2, UR4, 0x1 ;  /* 0x0000000402007c11 */ /* 0x000fe4000f8008ff */
[----:B------:R-:W-:Y:S01]  /*139b0*/  IADD3 R3, R3, R9, RZ ;  /* 0x0000000903037210 */ /* 0x000fe20007ffe0ff */
[----:B------:R-:W-:-:S03]  /*139c0*/  UMOV UR4, 0xffffffff ;  /* 0xffffffff00047882 */ /* 0x000fc60000000000 */
[----:B------:R-:W-:Y:S01]  /*139d0*/  LEA.HI.X R2, R2, UR5, R3, 0x1, P0 ;  /* 0x0000000502027c11 */ /* 0x000fe200080f0c03 */
[----:B------:R-:W-:Y:S01]  /*139e0*/  IMAD R9, R208, 0x80, R153 ;  /* 0x00000080d0097824 */ /* 0x000fe200078e0299 */
[----:B--2---:R-:W-:Y:S06]  /*139f0*/  BRA.DIV UR4, `(.L_x_7141) ;  /* 0x000000a204947947 */ /* 0x004fec000b800000 */
[----:B------:R0:W1:Y:S04]  /*13a00*/  SHFL.IDX PT, R3, R2, RZ, 0x181f ;  /* 0x00181fff02037589 */ /* 0x00006800000e0000 */
[----:B------:R0:W2:Y:S02]  /*13a10*/  SHFL.IDX PT, R14, R0, RZ, 0x181f ;  /* 0x00181fff000e7589 */ /* 0x0000a400000e0000 */
.L_x_7361:
[----:B------:R-:W-:Y:S01]  /*13a20*/  ISETP.GE.AND P0, PT, R9, R8, PT ;  /* 0x000000080900720c */ /* 0x000fe20003f06270 */
[----:B------:R-:W-:-:S12]  /*13a30*/  BSSY B1, `(.L_x_7142) ;  /* 0x000000b000017945 */ /* 0x000fd80003800000 */
[----:B------:R-:W-:Y:S05]  /*13a40*/  @P0 BRA `(.L_x_7143) ;  /* 0x0000000000240947 */ /* 0x000fea0003800000 */
[----:B------:R-:W-:Y:S02]  /*13a50*/  ULDC UR4, c[0x0][0xac8] ;  /* 0x0002b20000047ab9 */ /* 0x000fe40000000800 */
[----:B------:R-:W-:Y:S02]  /*13a60*/  ISETP.GE.AND P0, PT, R16, UR4, PT ;  /* 0x0000000410007c0c */ /* 0x000fe4000bf06270 */
[----:B------:R-:W-:-:S11]  /*13a70*/  ISETP.GE.AND P1, PT, R23, UR4, PT ;  /* 0x0000000417007c0c */ /* 0x000fd6000bf26270 */
[CC--:B--2---:R-:W-:Y:S02]  /*13a80*/  @!P0 LEA R10, P2, R16.reuse, R14.reuse, 0x1 ;  /* 0x0000000e100a8211 */ /* 0x0c4fe400078408ff */
[C---:B------:R-:W-:Y:S02]  /*13a90*/  @!P1 LEA R14, P3, R23.reuse, R14, 0x1 ;  /* 0x0000000e170e9211 */ /* 0x040fe400078608ff */
[-C--:B-1----:R-:W-:Y:S02]  /*13aa0*/  @!P0 LEA.HI.X R11, R16, R3.reuse, R17, 0x1, P2 ;  /* 0x00000003100b8211 */ /* 0x082fe400010f0c11 */
[----:B------:R-:W-:-:S03]  /*13ab0*/  @!P1 LEA.HI.X R15, R23, R3, R22, 0x1, P3 ;  /* 0x00000003170f9211 */ /* 0x000fc600018f0c16 */
[----:B-----5:R3:W-:Y:S04]  /*13ac0*/  @!P0 ST.E.128 desc[UR42][R10.64], R4 ;  /* 0x000000040a008985 */ /* 0x0207e8000c101d2a */
[----:B------:R3:W-:Y:S02]  /*13ad0*/  @!P1 ST.E.128 desc[UR42][R14.64], R40 ;  /* 0x000000280e009985 */ /* 0x0007e4000c101d2a */
.L_x_7143:
[----:B------:R-:W-:Y:S05]  /*13ae0*/  BSYNC B1 ;  /* 0x0000000000017941 */ /* 0x000fea0003800000 */
.L_x_7142:
[----:B------:R-:W-:-:S03]  /*13af0*/  UMOV UR4, 0xffffffff ;  /* 0xffffffff00047882 */ /* 0x000fc60000000000 */
[----:B------:R-:W-:Y:S05]  /*13b00*/  BRA.DIV UR4, `(.L_x_7144) ;  /* 0x000000a204847947 */ /* 0x000fea000b800000 */
[----:B-1----:R1:W4:Y:S04]  /*13b10*/  SHFL.IDX PT, R3, R2, 0x1, 0x181f ;  /* 0x00381f0002037f89 */ /* 0x00232800000e0000 */
[----:B--23--:R1:W2:Y:S02]  /*13b20*/  SHFL.IDX PT, R14, R0, 0x1, 0x181f ;  /* 0x00381f00000e7f89 */ /* 0x00c2a400000e0000 */
.L_x_7365:
[----:B-----5:R-:W-:Y:S01]  /*13b30*/  VIADD R5, R9, 0x20 ;  /* 0x0000002009057836 */ /* 0x020fe20000000000 */
[----:B------:R-:W-:Y:S04]  /*13b40*/  BSSY B1, `(.L_x_7145) ;  /* 0x000000c000017945 */ /* 0x000fe80003800000 */
[----:B------:R-:W-:-:S13]  /*13b50*/  ISETP.GE.AND P0, PT, R5, R8, PT ;  /* 0x000000080500720c */ /* 0x000fda0003f06270 */
[----:B------:R-:W-:Y:S05]  /*13b60*/  @P0 BRA `(.L_x_7146) ;  /* 0x0000000000240947 */ /* 0x000fea0003800000 */
[----:B------:R-:W-:Y:S02]  /*13b70*/  ULDC UR4, c[0x0][0xac8] ;  /* 0x0002b20000047ab9 */ /* 0x000fe40000000800 */
[----:B------:R-:W-:Y:S02]  /*13b80*/  ISETP.GE.AND P2, PT, R16, UR4, PT ;  /* 0x0000000410007c0c */ /* 0x000fe4000bf46270 */
[----:B------:R-:W-:-:S11]  /*13b90*/  ISETP.GE.AND P3, PT, R23, UR4, PT ;  /* 0x0000000417007c0c */ /* 0x000fd6000bf66270 */
[CC--:B--2---:R-:W-:Y:S02]  /*13ba0*/  @!P2 LEA R4, P0, R16.reuse, R14.reuse, 0x1 ;  /* 0x0000000e1004a211 */ /* 0x0c4fe400078008ff */
[C---:B------:R-:W-:Y:S02]  /*13bb0*/  @!P3 LEA R14, P1, R23.reuse, R14, 0x1 ;  /* 0x0000000e170eb211 */ /* 0x040fe400078208ff */
[-C--:B----4-:R-:W-:Y:S02]  /*13bc0*/  @!P2 LEA.HI.X R5, R16, R3.reuse, R17, 0x1, P0 ;  /* 0x000000031005a211 */ /* 0x090fe400000f0c11 */
[----:B------:R-:W-:-:S03]  /*13bd0*/  @!P3 LEA.HI.X R15, R23, R3, R22, 0x1, P1 ;  /* 0x00000003170fb211 */ /* 0x000fc600008f0c16 */
[----:B------:R3:W-:Y:S04]  /*13be0*/  @!P2 ST.E.128 desc[UR42][R4.64], R24 ;  /* 0x000000180400a985 */ /* 0x0007e8000c101d2a */
[----:B------:R3:W-:Y:S02]  /*13bf0*/  @!P3 ST.E.128 desc[UR42][R14.64], R44 ;  /* 0x0000002c0e00b985 */ /* 0x0007e4000c101d2a */
.L_x_7146:
[----:B------:R-:W-:Y:S05]  /*13c00*/  BSYNC B1 ;  /* 0x0000000000017941 */ /* 0x000fea0003800000 */
.L_x_7145:
[----:B------:R-:W-:-:S03]  /*13c10*/  UMOV UR4, 0xffffffff ;  /* 0xffffffff00047882 */ /* 0x000fc60000000000 */
[----:B------:R-:W-:Y:S05]  /*13c20*/  BRA.DIV UR4, `(.L_x_7147) ;  /* 0x000000a204847947 */ /* 0x000fea000b800000 */
[----:B----4-:R4:W0:Y:S04]  /*13c30*/  SHFL.IDX PT, R3, R2, 0x2, 0x181f ;  /* 0x00581f0002037f89 */ /* 0x01082800000e0000 */
[----:B--23--:R4:W2:Y:S02]  /*13c40*/  SHFL.IDX PT, R14, R0, 0x2, 0x181f ;  /* 0x00581f00000e7f89 */ /* 0x00c8a400000e0000 */
.L_x_7369:
[----:B------:R-:W-:Y:S01]  /*13c50*/  IADD3 R5, R9, 0x40, RZ ;  /* 0x0000004009057810 */ /* 0x000fe20007ffe0ff */
[----:B------:R-:W-:Y:S03]  /*13c60*/  BSSY B1, `(.L_x_7148) ;  /* 0x000000c000017945 */ /* 0x000fe60003800000 */
[----:B------:R-:W-:-:S13]  /*13c70*/  ISETP.GE.AND P0, PT, R5, R8, PT ;  /* 0x000000080500720c */ /* 0x000fda0003f06270 */
[----:B------:R-:W-:Y:S05]  /*13c80*/  @P0 BRA `(.L_x_7149) ;  /* 0x0000000000240947 */ /* 0x000fea0003800000 */
[----:B------:R-:W-:Y:S02]  /*13c90*/  ULDC UR4, c[0x0][0xac8] ;  /* 0x0002b20000047ab9 */ /* 0x000fe40000000800 */
[----:B------:R-:W-:Y:S02]  /*13ca0*/  ISETP.GE.AND P2, PT, R16, UR4, PT ;  /* 0x0000000410007c0c */ /* 0x000fe4000bf46270 */
[----:B------:R-:W-:-:S11]  /*13cb0*/  ISETP.GE.AND P3, PT, R23, UR4, PT ;  /* 0x0000000417007c0c */ /* 0x000fd6000bf66270 */
[CC--:B--2---:R-:W-:Y:S02]  /*13cc0*/  @!P2 LEA R4, P0, R16.reuse, R14.reuse, 0x1 ;  /* 0x0000000e1004a211 */ /* 0x0c4fe400078008ff */
[C---:B------:R-:W-:Y:S02]  /*13cd0*/  @!P3 LEA R14, P1, R23.reuse, R14, 0x1 ;  /* 0x0000000e170eb211 */ /* 0x040fe400078208ff */
[-C--:B0-----:R-:W-:Y:S02]  /*13ce0*/  @!P2 LEA.HI.X R5, R16, R3.reuse, R17, 0x1, P0 ;  /* 0x000000031005a211 */ /* 0x081fe400000f0c11 */
[----:B------:R-:W-:-:S03]  /*13cf0*/  @!P3 LEA.HI.X R15, R23, R3, R22, 0x1, P1 ;  /* 0x00000003170fb211 */ /* 0x000fc600008f0c16 */
[----:B------:R3:W-:Y:S04]  /*13d00*/  @!P2 ST.E.128 desc[UR42][R4.64], R32 ;  /* 0x000000200400a985 */ /* 0x0007e8000c101d2a */
[----:B------:R3:W-:Y:S02]  /*13d10*/  @!P3 ST.E.128 desc[UR42][R14.64], R48 ;  /* 0x000000300e00b985 */ /* 0x0007e4000c101d2a */
.L_x_7149:
[----:B------:R-:W-:Y:S05]  /*13d20*/  BSYNC B1 ;  /* 0x0000000000017941 */ /* 0x000fea0003800000 */
.L_x_7148:
[----:B------:R-:W-:-:S03]  /*13d30*/  UMOV UR4, 0xffffffff ;  /* 0xffffffff00047882 */ /* 0x000fc60000000000 */
[----:B------:R-:W-:Y:S05]  /*13d40*/  BRA.DIV UR4, `(.L_x_7150) ;  /* 0x000000a204847947 */ /* 0x000fea000b800000 */
[----:B0-----:R0:W0:Y:S04]  /*13d50*/  SHFL.IDX PT, R3, R2, 0x3, 0x181f ;  /* 0x00781f0002037f89 */ /* 0x00102800000e0000 */
[----:B--23--:R2:W3:Y:S02]  /*13d60*/  SHFL.IDX PT, R14, R0, 0x3, 0x181f ;  /* 0x00781f00000e7f89 */ /* 0x00c4e400000e0000 */
.L_x_7373:
[----:B------:R-:W-:-:S05]  /*13d70*/  VIADD R5, R9, 0x60 ;  /* 0x0000006009057836 */ /* 0x000fca0000000000 */
[----:B------:R-:W-:-:S13]  /*13d80*/  ISETP.GE.AND P0, PT, R5, R8, PT ;  /* 0x000000080500720c */ /* 0x000fda0003f06270 */
        /* <DEDUP_REMOVED lines=8> */
[----:B------:R-:W-:-:S04]  /*13e10*/  LEA R14, P0, R23, R14, 0x1 ;  /* 0x0000000e170e7211 */ /* 0x000fc800078008ff */
[----:B------:R-:W-:-:S05]  /*13e20*/  LEA.HI.X R15, R23, R3, R22, 0x1, P0 ;  /* 0x00000003170f7211 */ /* 0x000fca00000f0c16 */
[----:B------:R3:W-:Y:S01]  /*13e30*/  ST.E.128 desc[UR42][R14.64], R52 ;  /* 0x000000340e007985 */ /* 0x0007e2000c101d2a */
[----:B------:R-:W-:Y:S05]  /*13e40*/  BRA `(.L_x_7151) ;  /* 0x0000001800387947 */ /* 0x000fea0003800000 */
.L_x_7140:
[----:B------:R-:W1:Y:S01]  /*13e50*/  @P1 LDC R4, c[0x0][0xbec] ;  /* 0x0002fb00ff041b82 */ /* 0x000e620000000800 */
[----:B------:R-:W-:Y:S01]  /*13e60*/  ULDC.64 UR4, c[0x0][0xb08] ;  /* 0x0002c20000047ab9 */ /* 0x000fe20000000a00 */
[----:B0-----:R-:W-:Y:S01]  /*13e70*/  SHF.R.S32.HI R0, RZ, 0x1f, R205 ;  /* 0x0000001fff007819 */ /* 0x001fe200000114cd */
[----:B------:R-:W-:Y:S01]  /*13e80*/  IMAD R11, R11, UR4, RZ ;  /* 0x000000040b0b7c24 */ /* 0x000fe2000f8e02ff */
[----:B------:R-:W-:Y:S01]  /*13e90*/  ULDC.64 UR6, c[0x0][0xb30] ;  /* 0x0002cc0000067ab9 */ /* 0x000fe20000000a00 */
[----:B------:R-:W-:Y:S01]  /*13ea0*/  IMAD.WIDE.U32 R6, R10, UR4, RZ ;  /* 0x000000040a067c25 */ /* 0x000fe2000f8e00ff */
[----:B------:R-:W-:Y:S02]  /*13eb0*/  IADD3 R93, R202, 0x38, RZ ;  /* 0x00000038ca5d7810 */ /* 0x000fe40007ffe0ff */
[----:B------:R-:W0:Y:S01]  /*13ec0*/  @P1 LDC R13, c[0x0][0xbf0] ;  /* 0x0002fc00ff0d1b82 */ /* 0x000e220000000800 */
[----:B------:R-:W-:Y:S01]  /*13ed0*/  IMAD R11, R10, UR5, R11 ;  /* 0x000000050a0b7c24 */ /* 0x000fe2000f8e020b */
[----:B------:R-:W-:Y:S01]  /*13ee0*/  ULDC.64 UR4, c[0x0][0xb38] ;  /* 0x0002ce0000047ab9 */ /* 0x000fe20000000a00 */
[C---:B------:R-:W-:Y:S01]  /*13ef0*/  VIADD R28, R202.reuse, 0x10 ;  /* 0x00000010ca1c7836 */ /* 0x040fe20000000000 */
[----:B------:R-:W-:Y:S01]  /*13f00*/  SHF.R.S32.HI R97, RZ, 0x1f, R210 ;  /* 0x0000001fff617819 */ /* 0x000fe200000114d2 */
[----:B------:R-:W-:Y:S01]  /*13f10*/  IMAD.IADD R7, R7, 0x1, R11 ;  /* 0x0000000107077824 */ /* 0x000fe200078e020b */
[----:B------:R-:W-:Y:S01]  /*13f20*/  SHF.R.S32.HI R94, RZ, 0x1f, R93 ;  /* 0x0000001fff5e7819 */ /* 0x000fe2000001145d */
[----:B------:R-:W-:Y:S01]  /*13f30*/  VIADD R33, R202, 0x18 ;  /* 0x00000018ca217836 */ /* 0x000fe20000000000 */
[----:B------:R-:W-:Y:S01]  /*13f40*/  SHF.R.S32.HI R32, RZ, 0x1f, R28 ;  /* 0x0000001fff207819 */ /* 0x000fe2000001141c */
[----:B------:R-:W-:-:S03]  /*13f50*/  IMAD.WIDE.U32 R6, R2, UR4, R6 ;  /* 0x0000000402067c25 */ /* 0x000fc6000f8e0006 */
[----:B------:R-:W-:Y:S01]  /*13f60*/  SHF.R.S32.HI R34, RZ, 0x1f, R33 ;  /* 0x0000001fff227819 */ /* 0x000fe20000011421 */
[----:B------:R-:W-:Y:S01]  /*13f70*/  IMAD R7, R2, UR5, R7 ;  /* 0x0000000502077c24 */ /* 0x000fe2000f8e0207 */
[----:B------:R-:W-:Y:S01]  /*13f80*/  ULDC.64 UR4, c[0x0][0xb40] ;  /* 0x0002d00000047ab9 */ /* 0x000fe20000000a00 */
[----:B------:R-:W-:Y:S02]  /*13f90*/  VIADD R37, R202, 0x28 ;  /* 0x00000028ca257836 */ /* 0x000fe40000000000 */
[----:B------:R-:W-:Y:S02]  /*13fa0*/  IMAD R0, R0, UR4, RZ ;  /* 0x0000000400007c24 */ /* 0x000fe4000f8e02ff */
[----:B-1----:R-:W-:Y:S01]  /*13fb0*/  @P1 IMAD.HI.U32 R4, R35, R4, RZ ;  /* 0x0000000423041227 */ /* 0x002fe200078e00ff */
[----:B------:R-:W-:-:S03]  /*13fc0*/  SHF.R.S32.HI R38, RZ, 0x1f, R37 ;  /* 0x0000001fff267819 */ /* 0x000fc60000011425 */
[C---:B------:R-:W-:Y:S02]  /*13fd0*/  IMAD R11, R205.reuse, UR5, R0 ;  /* 0x00000005cd0b7c24 */ /* 0x040fe4000f8e0200 */
[----:B------:R-:W-:Y:S01]  /*13fe0*/  IMAD.WIDE.U32 R2, R205, UR4, R6 ;  /* 0x00000004cd027c25 */ /* 0x000fe2000f8e0006 */
[----:B------:R-:W-:Y:S01]  /*13ff0*/  MOV R7, R35 ;  /* 0x0000002300077202 */ /* 0x000fe20000000f00 */
[----:B------:R-:W-:Y:S01]  /*14000*/  ULDC.64 UR4, c[0x0][0xb48] ;  /* 0x0002d20000047ab9 */ /* 0x000fe20000000a00 */
[----:B0-----:R-:W-:Y:S01]  /*14010*/  @P1 SHF.R.U32.HI R7, RZ, R13, R4 ;  /* 0x0000000dff071219 */ /* 0x001fe20000011604 */
[----:B------:R-:W-:Y:S02]  /*14020*/  IMAD.IADD R3, R3, 0x1, R11 ;  /* 0x0000000103037824 */ /* 0x000fe400078e020b */
[----:B------:R-:W-:Y:S01]  /*14030*/  VIADD R39, R202, 0x30 ;  /* 0x00000030ca277836 */ /* 0x000fe20000000000 */
[--C-:B------:R-:W-:Y:S01]  /*14040*/  SHF.R.S32.HI R0, RZ, 0x1f, R7.reuse ;  /* 0x0000001fff007819 */ /* 0x100fe20000011407 */
[----:B------:R-:W-:-:S02]  /*14050*/  IMAD.MOV R4, RZ, RZ, -R7 ;  /* 0x000000ffff047224 */ /* 0x000fc400078e0a07 */
[----:B------:R-:W-:Y:S01]  /*14060*/  IMAD.WIDE.U32 R2, R209, UR4, R2 ;  /* 0x00000004d1027c25 */ /* 0x000fe2000f8e0002 */
[----:B------:R-:W-:-:S03]  /*14070*/  SHF.R.S32.HI R92, RZ, 0x1f, R39 ;  /* 0x0000001fff5c7819 */ /* 0x000fc60000011427 */
[----:B------:R-:W-:Y:S01]  /*14080*/  IMAD R9, R9, R4, R35 ;  /* 0x0000000409097224 */ /* 0x000fe200078e0223 */
[----:B------:R-:W-:Y:S01]  /*14090*/  IADD3 R35, R202, 0x20, RZ ;  /* 0x00000020ca237810 */ /* 0x000fe20007ffe0ff */
[----:B------:R-:W-:Y:S02]  /*140a0*/  IMAD R0, R0, UR6, RZ ;  /* 0x0000000600007c24 */ /* 0x000fe4000f8e02ff */
[----:B------:R-:W-:Y:S01]  /*140b0*/  IMAD R3, R209, UR5, R3 ;  /* 0x00000005d1037c24 */ /* 0x000fe2000f8e0203 */
[----:B------:R-:W-:Y:S01]  /*140c0*/  ULDC.64 UR4, c[0x0][0xb28] ;  /* 0x0002ca0000047ab9 */ /* 0x000fe20000000a00 */
[C---:B------:R-:W-:Y:S01]  /*140d0*/  IMAD R11, R7.reuse, UR7, R0 ;  /* 0x00000007070b7c24 */ /* 0x040fe2000f8e0200 */
[----:B------:R-:W-:Y:S01]  /*140e0*/  SHF.R.S32.HI R0, RZ, 0x1f, R9 ;  /* 0x0000001fff007819 */ /* 0x000fe20000011409 */
[----:B------:R-:W-:Y:S01]  /*140f0*/  IMAD.WIDE.U32 R2, R7, UR6, R2 ;  /* 0x0000000607027c25 */ /* 0x000fe2000f8e0002 */
[----:B------:R-:W-:-:S03]  /*14100*/  SHF.R.S32.HI R36, RZ, 0x1f, R35 ;  /* 0x0000001fff247819 */ /* 0x000fc60000011423 */
[----:B------:R-:W-:Y:S01]  /*14110*/  IMAD R0, R0, UR4, RZ ;  /* 0x0000000400007c24 */ /* 0x000fe2000f8e02ff */
[----:B------:R-:W-:Y:S01]  /*14120*/  IADD3 R3, R3, R11, RZ ;  /* 0x0000000b03037210 */ /* 0x000fe20007ffe0ff */
[----:B------:R-:W-:Y:S02]  /*14130*/  VIADD R4, R156, 0x28820 ;  /* 0x000288209c047836 */ /* 0x000fe40000000000 */
[C---:B------:R-:W-:Y:S02]  /*14140*/  IMAD R7, R9.reuse, UR5, R0 ;  /* 0x0000000509077c24 */ /* 0x040fe4000f8e0200 */
[----:B------:R-:W-:Y:S01]  /*14150*/  IMAD.WIDE.U32 R2, R9, UR4, R2 ;  /* 0x0000000409027c25 */ /* 0x000fe2000f8e0002 */
[----:B------:R-:W-:Y:S01]  /*14160*/  ULDC.64 UR4, c[0x0][0xb00] ;  /* 0x0002c00000047ab9 */ /* 0x000fe20000000a00 */
[----:B------:R-:W-:Y:S02]  /*14170*/  PRMT R4, RZ, 0x654, R4 ;  /* 0x00000654ff047816 */ /* 0x000fe40000000004 */
[----:B------:R-:W-:Y:S01]  /*14180*/  IMAD.IADD R3, R3, 0x1, R7 ;  /* 0x0000000103037824 */ /* 0x000fe200078e0207 */
[----:B------:R-:W-:Y:S01]  /*14190*/  LEA R0, P0, R2, UR4, 0x2 ;  /* 0x0000000402007c11 */ /* 0x000fe2000f8010ff */
[----:B------:R0:W-:Y:S01]  /*141a0*/  SYNCS.ARRIVE.TRANS64.RED.A1T0 RZ, [R4+URZ], RZ ;  /* 0x000000ff04ff79a7 */ /* 0x0001e2000810043f */
[----:B------:R-:W-:Y:S01]  /*141b0*/  VIADD R95, R202, 0x40 ;  /* 0x00000040ca5f7836 */ /* 0x000fe20000000000 */
[----:B------:R-:W-:Y:S01]  /*141c0*/  UMOV UR4, 0xffffffff ;  /* 0xffffffff00047882 */ /* 0x000fe20000000000 */
[----:B------:R-:W-:-:S03]  /*141d0*/  LEA.HI.X R2, R2, UR5, R3, 0x2, P0 ;  /* 0x0000000502027c11 */ /* 0x000fc600080f1403 */
[----:B------:R-:W-:Y:S02]  /*141e0*/  SHF.R.S32.HI R96, RZ, 0x1f, R95 ;  /* 0x0000001fff607819 */ /* 0x000fe4000001145f */
[----:B0-----:R-:W-:-:S04]  /*141f0*/  IADD3 R4, R202, 0x8, RZ ;  /* 0x00000008ca047810 */ /* 0x001fc80007ffe0ff */
[----:B------:R-:W-:Y:S01]  /*14200*/  SHF.R.S32.HI R9, RZ, 0x1f, R4 ;  /* 0x0000001fff097819 */ /* 0x000fe20000011404 */
[----:B------:R-:W-:Y:S06]  /*14210*/  BRA.DIV UR4, `(.L_x_7152) ;  /* 0x0000009e04987947 */ /* 0x000fec000b800000 */
[----:B------:R0:W1:Y:S04]  /*14220*/  SHFL.IDX PT, R3, R2, RZ, 0x1c1f ;  /* 0x001c1fff02037589 */ /* 0x00006800000e0000 */
[----:B------:R0:W2:Y:S02]  /*14230*/  SHFL.IDX PT, R14, R0, RZ, 0x1c1f ;  /* 0x001c1fff000e7589 */ /* 0x0000a400000e0000 */
.L_x_7376:
[----:B------:R-:W-:Y:S01]  /*14240*/  ISETP.GE.AND P0, PT, R25, R8, PT ;  /* 0x000000081900720c */ /* 0x000fe20003f06270 */
[----:B------:R-:W-:-:S12]  /*14250*/  BSSY B1, `(.L_x_7153) ;  /* 0x0000043000017945 */ /* 0x000fd80003800000 */
[----:B------:R-:W-:Y:S05]  /*14260*/  @P0 BRA `(.L_x_7154) ;  /* 0x0000000400040947 */ /* 0x000fea0003800000 */
[----:B------:R-:W-:Y:S02]  /*14270*/  ULDC UR4, c[0x0][0xac8] ;  /* 0x0002b20000047ab9 */ /* 0x000fe40000000800 */
[----:B------:R-:W-:Y:S02]  /*14280*/  ISETP.GE.AND P0, PT, R202, UR4, PT ;  /* 0x00000004ca007c0c */ /* 0x000fe4000bf06270 */
[----:B------:R-:W-:Y:S02]  /*14290*/  ISETP.GE.AND P2, PT, R4, UR4, PT ;  /* 0x0000000404007c0c */ /* 0x000fe4000bf46270 */
[----:B------:R-:W-:Y:S02]  /*142a0*/  ISETP.GE.AND P3, PT, R28, UR4, PT ;  /* 0x000000041c007c0c */ /* 0x000fe4000bf66270 */
[----:B------:R-:W-:-:S07]  /*142b0*/  ISETP.GE.AND P1, PT, R33, UR4, PT ;  /* 0x0000000421007c0c */ /* 0x000fce000bf26270 */
[----:B-1----:R-:W-:Y:S02]  /*142c0*/  @!P0 IMAD.MOV.U32 R15, RZ, RZ, R3 ;  /* 0x000000ffff0f8224 */ /* 0x002fe400078e0003 */
[----:B--2---:R-:W-:Y:S01]  /*142d0*/  @!P2 LEA R6, P4, R4, R14, 0x2 ;  /* 0x0000000e0406a211 */ /* 0x004fe200078810ff */
[----:B------:R-:W-:-:S03]  /*142e0*/  @!P0 IMAD.WIDE R10, R202, 0x4, R14 ;  /* 0x00000004ca0a8825 */ /* 0x000fc600078e020e */
[-C--:B------:R-:W-:Y:S02]  /*142f0*/  @!P2 LEA.HI.X R7, R4, R3.reuse, R9, 0x2, P4 ;  /* 0x000000030407a211 */ /* 0x080fe400020f1409 */
[CC--:B------:R-:W-:Y:S01]  /*14300*/  @!P3 LEA R12, P4, R28.reuse, R14.reuse, 0x2 ;  /* 0x0000000e1c0cb211 */ /* 0x0c0fe200078810ff */
[----:B------:R1:W-:Y:S01]  /*14310*/  @!P0 ST.E.64 desc[UR42][R10.64], R20 ;  /* 0x000000140a008985 */ /* 0x0003e2000c101b2a */
[----:B------:R-:W-:Y:S02]  /*14320*/  ISETP.GE.AND P0, PT, R35, UR4, PT ;  /* 0x0000000423007c0c */ /* 0x000fe4000bf06270 */
[----:B------:R-:W-:Y:S01]  /*14330*/  @!P1 LEA R24, P5, R33, R14, 0x2 ;  /* 0x0000000e21189211 */ /* 0x000fe200078a10ff */
[----:B------:R2:W-:Y:S01]  /*14340*/  @!P2 ST.E.64 desc[UR42][R6.64], R40 ;  /* 0x000000280600a985 */ /* 0x0005e2000c101b2a */
[----:B------:R-:W-:Y:S02]  /*14350*/  ISETP.GE.AND P2, PT, R37, UR4, PT ;  /* 0x0000000425007c0c */ /* 0x000fe4000bf46270 */
[----:B------:R-:W-:-:S02]  /*14360*/  @!P3 LEA.HI.X R13, R28, R3, R32, 0x2, P4 ;  /* 0x000000031c0db211 */ /* 0x000fc400020f1420 */
[----:B------:R-:W-:Y:S02]  /*14370*/  @!P1 LEA.HI.X R25, R33, R3, R34, 0x2, P5 ;  /* 0x0000000321199211 */ /* 0x000fe400028f1422 */
[----:B------:R-:W-:Y:S01]  /*14380*/  ISETP.GE.AND P4, PT, R39, UR4, PT ;  /* 0x0000000427007c0c */ /* 0x000fe2000bf86270 */
[----:B------:R3:W-:Y:S02]  /*14390*/  @!P3 ST.E.64 desc[UR42][R12.64], R42 ;  /* 0x0000002a0c00b985 */ /* 0x0007e4000c101b2a */
[-C--:B------:R-:W-:Y:S02]  /*143a0*/  @!P0 LEA R26, P3, R35, R14.reuse, 0x2 ;  /* 0x0000000e231a8211 */ /* 0x080fe400078610ff */
[----:B------:R4:W-:Y:S01]  /*143b0*/  @!P1 ST.E.64 desc[UR42][R24.64], R44 ;  /* 0x0000002c18009985 */ /* 0x0009e2000c101b2a */
[----:B------:R-:W-:Y:S02]  /*143c0*/  ISETP.GE.AND P1, PT, R93, UR4, PT ;  /* 0x000000045d007c0c */ /* 0x000fe4000bf26270 */
[----:B-1----:R-:W-:-:S02]  /*143d0*/  @!P2 LEA R10, P5, R37, R14, 0x2 ;  /* 0x0000000e250aa211 */ /* 0x002fc400078a10ff */
[-C--:B------:R-:W-:Y:S02]  /*143e0*/  @!P0 LEA.HI.X R27, R35, R3.reuse, R36, 0x2, P3 ;  /* 0x00000003231b8211 */ /* 0x080fe400018f1424 */
[----:B------:R-:W-:Y:S02]  /*143f0*/  @!P2 LEA.HI.X R11, R37, R3, R38, 0x2, P5 ;  /* 0x00000003250ba211 */ /* 0x000fe400028f1426 */
[----:B------:R-:W-:Y:S01]  /*14400*/  ISETP.GE.AND P3, PT, R95, UR4, PT ;  /* 0x000000045f007c0c */ /* 0x000fe2000bf66270 */
[----:B------:R-:W-:Y:S01]  /*14410*/  @!P0 ST.E.64 desc[UR42][R26.64], R46 ;  /* 0x0000002e1a008985 */ /* 0x000fe2000c101b2a */
[----:B--2---:R-:W-:-:S03]  /*14420*/  @!P4 LEA R6, P0, R39, R14, 0x2 ;  /* 0x0000000e2706c211 */ /* 0x004fc600078010ff */
[----:B------:R1:W-:Y:S01]  /*14430*/  @!P2 ST.E.64 desc[UR42][R10.64], R48 ;  /* 0x000000300a00a985 */ /* 0x0003e2000c101b2a */
[-C--:B---3--:R-:W-:Y:S02]  /*14440*/  @!P1 LEA R12, P5, R93, R14.reuse, 0x2 ;  /* 0x0000000e5d0c9211 */ /* 0x088fe400078a10ff */
[----:B------:R-:W-:Y:S02]  /*14450*/  ISETP.GE.AND P2, PT, R210, UR4, PT ;  /* 0x00000004d2007c0c */ /* 0x000fe4000bf46270 */
[-C--:B------:R-:W-:Y:S02]  /*14460*/  @!P4 LEA.HI.X R7, R39, R3.reuse, R92, 0x2, P0 ;  /* 0x000000032707c211 */ /* 0x080fe400000f145c */
[----:B------:R-:W-:Y:S02]  /*14470*/  ISETP.GE.AND P0, PT, R216, UR4, PT ;  /* 0x00000004d8007c0c */ /* 0x000fe4000bf06270 */
[----:B------:R-:W-:Y:S01]  /*14480*/  @!P1 LEA.HI.X R13, R93, R3, R94, 0x2, P5 ;  /* 0x000000035d0d9211 */ /* 0x000fe200028f145e */
[----:B------:R2:W-:Y:S01]  /*14490*/  @!P4 ST.E.64 desc[UR42][R6.64], R50 ;  /* 0x000000320600c985 */ /* 0x0005e2000c101b2a */
[----:B------:R-:W-:-:S03]  /*144a0*/  @!P3 LEA R20, P5, R95, R14, 0x2 ;  /* 0x0000000e5f14b211 */ /* 0x000fc600078a10ff */
[----:B------:R3:W-:Y:S01]  /*144b0*/  @!P1 ST.E.64 desc[UR42][R12.64], R52 ;  /* 0x000000340c009985 */ /* 0x0007e2000c101b2a */
[----:B------:R-:W-:Y:S02]  /*144c0*/  ISETP.GE.AND P1, PT, R215, UR4, PT ;  /* 0x00000004d7007c0c */ /* 0x000fe4000bf26270 */
[-C--:B------:R-:W-:Y:S02]  /*144d0*/  @!P3 LEA.HI.X R21, R95, R3.reuse, R96, 0x2, P5 ;  /* 0x000000035f15b211 */ /* 0x080fe400028f1460 */
[-C--:B----4-:R-:W-:Y:S02]  /*144e0*/  @!P2 LEA R24, P4, R210, R14.reuse, 0x2 ;  /* 0x0000000ed218a211 */ /* 0x090fe400078810ff */
        /* <DEDUP_REMOVED lines=14> */
[CC--:B-1----:R-:W-:Y:S02]  /*145d0*/  @!P4 LEA R20, P1, R213.reuse, R14.reuse, 0x2 ;  /* 0x0000000ed514c211 */ /* 0x0c2fe400078210ff */
[-C--:B------:R-:W-:Y:S02]  /*145e0*/  @!P3 LEA.HI.X R13, R214, R3.reuse, R224, 0x2, P5 ;  /* 0x00000003d60db211 */ /* 0x080fe400028f14e0 */
[CC--:B----4-:R-:W-:Y:S02]  /*145f0*/  @!P2 LEA R24, P5, R212.reuse, R14.reuse, 0x2 ;  /* 0x0000000ed418a211 */ /* 0x0d0fe400078a10ff */
        /* <DEDUP_REMOVED lines=8> */
.L_x_7154:
[----:B------:R-:W-:Y:S05]  /*14680*/  BSYNC B1 ;  /* 0x0000000000017941 */ /* 0x000fea0003800000 */
.L_x_7153:
[----:B------:R-:W-:-:S03]  /*14690*/  UMOV UR4, 0xffffffff ;  /* 0xffffffff00047882 */ /* 0x000fc60000000000 */
[----:B------:R-:W-:Y:S05]  /*146a0*/  BRA.DIV UR4, `(.L_x_7155) ;  /* 0x0000009a04a87947 */ /* 0x000fea000b800000 */
[----:B-1----:R1:W3:Y:S04]  /*146b0*/  SHFL.IDX PT, R3, R2, 0x1, 0x1c1f ;  /* 0x003c1f0002037f89 */ /* 0x0022e800000e0000 */
[----:B--2---:R1:W2:Y:S02]  /*146c0*/  SHFL.IDX PT, R14, R0, 0x1, 0x1c1f ;  /* 0x003c1f00000e7f89 */ /* 0x0042a400000e0000 */
.L_x_7380:
[----:B------:R-:W-:-:S13]  /*146d0*/  ISETP.GE.AND P0, PT, R5, R8, PT ;  /* 0x000000080500720c */ /* 0x000fda0003f06270 */
[----:B------:R-:W-:Y:S05]  /*146e0*/  @P0 BRA `(.L_x_7151) ;  /* 0x0000001000100947 */ /* 0x000fea0003800000 */
[----:B------:R-:W-:Y:S02]  /*146f0*/  ULDC UR4, c[0x0][0xac8] ;  /* 0x0002b20000047ab9 */ /* 0x000fe40000000800 */
[----:B------:R-:W-:Y:S02]  /*14700*/  ISETP.GE.AND P3, PT, R4, UR4, PT ;  /* 0x0000000404007c0c */ /* 0x000fe4000bf66270 */
[----:B------:R-:W-:Y:S02]  /*14710*/  ISETP.GE.AND P1, PT, R202, UR4, PT ;  /* 0x00000004ca007c0c */ /* 0x000fe4000bf26270 */
[----:B------:R-:W-:Y:S02]  /*14720*/  ISETP.GE.AND P4, PT, R28, UR4, PT ;  /* 0x000000041c007c0c */ /* 0x000fe4000bf86270 */
[----:B------:R-:W-:-:S07]  /*14730*/  ISETP.GE.AND P2, PT, R33, UR4, PT ;  /* 0x0000000421007c0c */ /* 0x000fce000bf46270 */
[CC--:B--2---:R-:W-:Y:S02]  /*14740*/  @!P3 LEA R6, P0, R4.reuse, R14.reuse, 0x2 ;  /* 0x0000000e0406b211 */ /* 0x0c4fe400078010ff */
[-C--:B01----:R-:W-:Y:S02]  /*14750*/  @!P1 MOV R2, R14.reuse ;  /* 0x0000000e00029202 */ /* 0x083fe40000000f00 */
[----:B---3--:R-:W-:Y:S02]  /*14760*/  @!P3 LEA.HI.X R7, R4, R3, R9, 0x2, P0 ;  /* 0x000000030407b211 */ /* 0x008fe400000f1409 */
[----:B------:R-:W-:Y:S01]  /*14770*/  ISETP.GE.AND P0, PT, R35, UR4, PT ;  /* 0x0000000423007c0c */ /* 0x000fe2000bf06270 */
[----:B------:R-:W-:Y:S01]  /*14780*/  @!P1 IMAD.WIDE R4, R202, 0x4, R2 ;  /* 0x00000004ca049825 */ /* 0x000fe200078e0202 */
[----:B------:R-:W-:-:S04]  /*14790*/  @!P4 LEA R8, P5, R28, R14, 0x2 ;  /* 0x0000000e1c08c211 */ /* 0x000fc800078a10ff */
[----:B------:R0:W-:Y:S01]  /*147a0*/  @!P1 ST.E.64 desc[UR42][R4.64], R70 ;  /* 0x0000004604009985 */ /* 0x0001e2000c101b2a */
[----:B------:R-:W-:Y:S02]  /*147b0*/  ISETP.GE.AND P1, PT, R37, UR4, PT ;  /* 0x0000000425007c0c */ /* 0x000fe4000bf26270 */
[-C--:B------:R-:W-:Y:S01]  /*147c0*/  @!P4 LEA.HI.X R9, R28, R3.reuse, R32, 0x2, P5 ;  /* 0x000000031c09c211 */ /* 0x080fe200028f1420 */
[----:B------:R1:W-:Y:S01]  /*147d0*/  @!P3 ST.E.64 desc[UR42][R6.64], R72 ;  /* 0x000000480600b985 */ /* 0x0003e2000c101b2a */
[-C--:B------:R-:W-:Y:S02]  /*147e0*/  @!P2 LEA R10, P5, R33, R14.reuse, 0x2 ;  /* 0x0000000e210aa211 */ /* 0x080fe400078a10ff */
[----:B------:R-:W-:Y:S01]  /*147f0*/  ISETP.GE.AND P3, PT, R93, UR4, PT ;  /* 0x000000045d007c0c */ /* 0x000fe2000bf66270 */
[----:B------:R2:W-:Y:S01]  /*14800*/  @!P4 ST.E.64 desc[UR42][R8.64], R74 ;  /* 0x0000004a0800c985 */ /* 0x0005e2000c101b2a */
[----:B------:R-:W-:Y:S02]  /*14810*/  @!P2 LEA.HI.X R11, R33, R3, R34, 0x2, P5 ;  /* 0x00000003210ba211 */ /* 0x000fe400028f1422 */
[----:B------:R-:W-:-:S02]  /*14820*/  @!P0 LEA R12, P5, R35, R14, 0x2 ;  /* 0x0000000e230c8211 */ /* 0x000fc400078a10ff */
[----:B------:R-:W-:Y:S01]  /*14830*/  ISETP.GE.AND P4, PT, R39, UR4, PT ;  /* 0x0000000427007c0c */ /* 0x000fe2000bf86270 */
[----:B------:R3:W-:Y:S01]  /*14840*/  @!P2 ST.E.64 desc[UR42][R10.64], R76 ;  /* 0x0000004c0a00a985 */ /* 0x0007e2000c101b2a */
[-C--:B------:R-:W-:Y:S02]  /*14850*/  @!P0 LEA.HI.X R13, R35, R3.reuse, R36, 0x2, P5 ;  /* 0x00000003230d8211 */ /* 0x080fe400028f1424 */
[----:B------:R-:W-:Y:S02]  /*14860*/  @!P1 LEA R20, P5, R37, R14, 0x2 ;  /* 0x0000000e25149211 */ /* 0x000fe400078a10ff */
[----:B------:R-:W-:Y:S01]  /*14870*/  ISETP.GE.AND P2, PT, R95, UR4, PT ;  /* 0x000000045f007c0c */ /* 0x000fe2000bf46270 */
[----:B------:R4:W-:Y:S01]  /*14880*/  @!P0 ST.E.64 desc[UR42][R12.64], R78 ;  /* 0x0000004e0c008985 */ /* 0x0009e2000c101b2a */
[----:B------:R-:W-:Y:S02]  /*14890*/  @!P1 LEA.HI.X R21, R37, R3, R38, 0x2, P5 ;  /* 0x0000000325159211 */ /* 0x000fe400028f1426 */
[----:B------:R-:W-:-:S03]  /*148a0*/  ISETP.GE.AND P0, PT, R210, UR4, PT ;  /* 0x00000004d2007c0c */ /* 0x000fc6000bf06270 */
[----:B------:R-:W-:Y:S01]  /*148b0*/  @!P1 ST.E.64 desc[UR42][R20.64], R80 ;  /* 0x0000005014009985 */ /* 0x000fe2000c101b2a */
[-C--:B0-----:R-:W-:Y:S02]  /*148c0*/  @!P4 LEA R4, P5, R39, R14.reuse, 0x2 ;  /* 0x0000000e2704c211 */ /* 0x081fe400078a10ff */
[-C--:B-1----:R-:W-:Y:S02]  /*148d0*/  @!P3 LEA R6, P1, R93, R14.reuse, 0x2 ;  /* 0x0000000e5d06b211 */ /* 0x082fe400078210ff */
[-C--:B------:R-:W-:Y:S02]  /*148e0*/  @!P4 LEA.HI.X R5, R39, R3.reuse, R92, 0x2, P5 ;  /* 0x000000032705c211 */ /* 0x080fe400028f145c */
[----:B------:R-:W-:Y:S02]  /*148f0*/  @!P3 LEA.HI.X R7, R93, R3, R94, 0x2, P1 ;  /* 0x000000035d07b211 */ /* 0x000fe400008f145e */
[----:B------:R-:W-:Y:S01]  /*14900*/  ISETP.GE.AND P1, PT, R216, UR4, PT ;  /* 0x00000004d8007c0c */ /* 0x000fe2000bf26270 */
[----:B------:R0:W-:Y:S01]  /*14910*/  @!P4 ST.E.64 desc[UR42][R4.64], R82 ;  /* 0x000000520400c985 */ /* 0x0001e2000c101b2a */
[----:B--2---:R-:W-:-:S02]  /*14920*/  @!P2 LEA R8, P5, R95, R14, 0x2 ;  /* 0x0000000e5f08a211 */ /* 0x004fc400078a10ff */
[CC--:B---3--:R-:W-:Y:S01]  /*14930*/  @!P0 LEA R10, P4, R210.reuse, R14.reuse, 0x2 ;  /* 0x0000000ed20a8211 */ /* 0x0c8fe200078810ff */
[----:B------:R1:W-:Y:S01]  /*14940*/  @!P3 ST.E.64 desc[UR42][R6.64], R84 ;  /* 0x000000540600b985 */ /* 0x0003e2000c101b2a */
[-C--:B------:R-:W-:Y:S02]  /*14950*/  @!P2 LEA.HI.X R9, R95, R3.reuse, R96, 0x2, P5 ;  /* 0x000000035f09a211 */ /* 0x080fe400028f1460 */
[----:B------:R-:W-:Y:S02]  /*14960*/  ISETP.GE.AND P3, PT, R215, UR4, PT ;  /* 0x00000004d7007c0c */ /* 0x000fe4000bf66270 */
[----:B------:R-:W-:Y:S01]  /*14970*/  @!P0 LEA.HI.X R11, R210, R3, R97, 0x2, P4 ;  /* 0x00000003d20b8211 */ /* 0x000fe200020f1461 */
[----:B------:R2:W-:Y:S01]  /*14980*/  @!P2 ST.E.64 desc[UR42][R8.64], R86 ;  /* 0x000000560800a985 */ /* 0x0005e2000c101b2a */
[----:B------:R-:W-:Y:S02]  /*14990*/  ISETP.GE.AND P4, PT, R214, UR4, PT ;  /* 0x00000004d6007c0c */ /* 0x000fe4000bf86270 */
[----:B----4-:R-:W-:Y:S01]  /*149a0*/  @!P1 LEA R12, P5, R216, R14, 0x2 ;  /* 0x0000000ed80c9211 */ /* 0x010fe200078a10ff */
[----:B------:R3:W-:Y:S01]  /*149b0*/  @!P0 ST.E.64 desc[UR42][R10.64], R88 ;  /* 0x000000580a008985 */ /* 0x0007e2000c101b2a */
[----:B------:R-:W-:-:S02]  /*149c0*/  ISETP.GE.AND P2, PT, R213, UR4, PT ;  /* 0x00000004d5007c0c */ /* 0x000fc4000bf46270 */
[----:B------:R-:W-:Y:S02]  /*149d0*/  ISETP.GE.AND P0, PT, R212, UR4, PT ;  /* 0x00000004d4007c0c */ /* 0x000fe4000bf06270 */
[----:B------:R-:W-:Y:S02]  /*149e0*/  @!P1 LEA.HI.X R13, R216, R3, R226, 0x2, P5 ;  /* 0x00000003d80d9211 */ /* 0x000fe400028f14e2 */
[----:B0-----:R-:W-:-:S03]  /*149f0*/  @!P3 LEA R4, P5, R215, R14, 0x2 ;  /* 0x0000000ed704b211 */ /* 0x001fc600078a10ff */
[----:B------:R3:W-:Y:S01]  /*14a00*/  @!P1 ST.E.64 desc[UR42][R12.64], R90 ;  /* 0x0000005a0c009985 */ /* 0x0007e2000c101b2a */
[CC--:B-1----:R-:W-:Y:S02]  /*14a10*/  @!P4 LEA R6, P1, R214.reuse, R14.reuse, 0x2 ;  /* 0x0000000ed606c211 */ /* 0x0c2fe400078210ff */
[-C--:B------:R-:W-:Y:S02]  /*14a20*/  @!P3 LEA.HI.X R5, R215, R3.reuse, R225, 0x2, P5 ;  /* 0x00000003d705b211 */ /* 0x080fe400028f14e1 */
[CC--:B--2---:R-:W-:Y:S02]  /*14a30*/  @!P2 LEA R8, P5, R213.reuse, R14.reuse, 0x2 ;  /* 0x0000000ed508a211 */ /* 0x0c4fe400078a10ff */
[-C--:B------:R-:W-:Y:S01]  /*14a40*/  @!P4 LEA.HI.X R7, R214, R3.reuse, R224, 0x2, P1 ;  /* 0x00000003d607c211 */ /* 0x080fe200008f14e0 */
[----:B------:R3:W-:Y:S01]  /*14a50*/  @!P3 ST.E.64 desc[UR42][R4.64], R98 ;  /* 0x000000620400b985 */ /* 0x0007e2000c101b2a */
[C---:B------:R-:W-:Y:S02]  /*14a60*/  @!P0 LEA R20, P1, R212.reuse, R14, 0x2 ;  /* 0x0000000ed4148211 */ /* 0x040fe400078210ff */
[-C--:B------:R-:W-:Y:S01]  /*14a70*/  @!P2 LEA.HI.X R9, R213, R3.reuse, R223, 0x2, P5 ;  /* 0x00000003d509a211 */ /* 0x080fe200028f14df */
[----:B------:R3:W-:Y:S01]  /*14a80*/  @!P4 ST.E.64 desc[UR42][R6.64], R100 ;  /* 0x000000640600c985 */ /* 0x0007e2000c101b2a */
[----:B------:R-:W-:-:S03]  /*14a90*/  @!P0 LEA.HI.X R21, R212, R3, R222, 0x2, P1 ;  /* 0x00000003d4158211 */ /* 0x000fc600008f14de */
[----:B------:R3:W-:Y:S04]  /*14aa0*/  @!P2 ST.E.64 desc[UR42][R8.64], R102 ;  /* 0x000000660800a985 */ /* 0x0007e8000c101b2a */
[----:B------:R3:W-:Y:S01]  /*14ab0*/  @!P0 ST.E.64 desc[UR42][R20.64], R104 ;  /* 0x0000006814008985 */ /* 0x0007e2000c101b2a */
[----:B------:R-:W-:-:S13]  /*14ac0*/  ISETP.GE.AND P0, PT, R211, UR4, PT ;  /* 0x00000004d3007c0c */ /* 0x000fda000bf06270 */
[----:B---3--:R-:W-:Y:S05]  /*14ad0*/  @P0 BRA `(.L_x_7151) ;  /* 0x0000000c00140947 */ /* 0x008fea0003800000 */
[----:B------:R-:W-:-:S04]  /*14ae0*/  LEA R14, P0, R211, R14, 0x2 ;  /* 0x0000000ed30e7211 */ /* 0x000fc800078010ff */
[----:B------:R-:W-:-:S05]  /*14af0*/  LEA.HI.X R15, R211, R3, R221, 0x2, P0 ;  /* 0x00000003d30f7211 */ /* 0x000fca00000f14dd */
[----:B------:R0:W-:Y:S01]  /*14b00*/  ST.E.64 desc[UR42][R14.64], R150 ;  /* 0x000000960e007985 */ /* 0x0001e2000c101b2a */
[----:B------:R-:W-:Y:S05]  /*14b10*/  BRA `(.L_x_7151) ;  /* 0x0000000c00047947 */ /* 0x000fea0003800000 */
.L_x_7138:
        /* <DEDUP_REMOVED lines=16> */
[----:B------:R-:W4:-:S12]  /*14c20*/  S2R R0, SR_TID.X ;  /* 0x0000000000007919 */ /* 0x000f180000002100 */
[----:B------:R-:W2:Y:S01]  /*14c30*/  @!P2 LDC R204, c[0x0][0xad4] ;  /* 0x0002b500ffccab82 */ /* 0x000ea20000000800 */
[----:B----4-:R-:W-:Y:S02]  /*14c40*/  IADD3 R0, R0, -0x80, RZ ;  /* 0xffffff8000007810 */ /* 0x010fe40007ffe0ff */
[----:B--2---:R-:W-:Y:S02]  /*14c50*/  ISETP.GT.AND P2, PT, R204, 0x1, PT ;  /* 0x00000001cc00780c */ /* 0x004fe40003f44270 */
[----:B------:R-:W-:Y:S01]  /*14c60*/  ISETP.GT.AND P3, PT, R0, 0x7f, PT ;  /* 0x0000007f0000780c */ /* 0x000fe20003f64270 */
[----:B---3--:R-:W-:-:S12]  /*14c70*/  @P1 BRA `(.L_x_7156) ;  /* 0x0000000000101947 */ /* 0x008fd80003800000 */
[----:B------:R-:W-:Y:S05]  /*14c80*/  @!P0 BRA `(.L_x_7156) ;  /* 0x00000000000c8947 */ /* 0x000fea0003800000 */
[----:B------:R-:W2:Y:S04]  /*14c90*/  LDG.E R7, desc[UR42][R4.64] ;  /* 0x0000002a04077981 */ /* 0x000ea8000c1e1900 */
[----:B-----5:R-:W2:Y:S02]  /*14ca0*/  LDG.E R20, desc[UR42][R4.64+0x4] ;  /* 0x0000042a04147981 */ /* 0x020ea4000c1e1900 */
[----:B--2---:R-:W-:-:S07]  /*14cb0*/  IMAD.IADD R20, R20, 0x1, -R7 ;  /* 0x0000000114147824 */ /* 0x004fce00078e0a07 */
.L_x_7156:
[----:B------:R-:W-:Y:S01]  /*14cc0*/  BSSY B1, `(.L_x_7157) ;  /* 0x0000037000017945 */ /* 0x000fe20003800000 */
[----:B------:R-:W-:Y:S02]  /*14cd0*/  SEL R205, R205, RZ, !P0 ;  /* 0x000000ffcdcd7207 */ /* 0x000fe40004000000 */
[----:B------:R-:W-:Y:S02]  /*14ce0*/  SEL R217, R217, RZ, !P0 ;  /* 0x000000ffd9d97207 */ /* 0x000fe40004000000 */
[----:B-----5:R-:W-:Y:S01]  /*14cf0*/  SHF.R.S32.HI R24, RZ, 0x1f, R3 ;  /* 0x0000001fff187819 */ /* 0x020fe20000011403 */
[----:B------:R-:W-:Y:S06]  /*14d00*/  @P3 BRA `(.L_x_7158) ;  /* 0x0000000000c83947 */ /* 0x000fec0003800000 */
[----:B------:R-:W2:Y:S01]  /*14d10*/  S2R R5, SR_TID.X ;  /* 0x0000000000057919 */ /* 0x000ea20000002100 */
[----:B------:R-:W3:Y:S02]  /*14d20*/  LDC R33, c[0x0][0xbe8] ;  /* 0x0002fa00ff217b82 */ /* 0x000ee40000000800 */
[----:B---3--:R-:W-:Y:S02]  /*14d30*/  IMAD R4, R20, R33, RZ ;  /* 0x0000002114047224 */ /* 0x008fe400078e02ff */
[----:B--2---:R-:W-:-:S05]  /*14d40*/  IMAD R0, R208, 0x80, R5 ;  /* 0x00000080d0007824 */ /* 0x004fca00078e0205 */
[----:B------:R-:W-:-:S04]  /*14d50*/  IADD3 R25, R0, -0x80, RZ ;  /* 0xffffff8000197810 */ /* 0x000fc80007ffe0ff */
[----:B------:R-:W-:-:S13]  /*14d60*/  ISETP.GE.AND P0, PT, R25, R4, PT ;  /* 0x000000041900720c */ /* 0x000fda0003f06270 */
[----:B------:R-:W-:Y:S05]  /*14d70*/  @P0 BRA `(.L_x_7158) ;  /* 0x0000000000ac0947 */ /* 0x000fea0003800000 */
[----:B------:R-:W-:Y:S01]  /*14d80*/  IMAD.MOV.U32 R14, RZ, RZ, 0x9b8 ;  /* 0x000009b8ff0e7424 */ /* 0x000fe200078e00ff */
[----:B------:R-:W-:Y:S01]  /*14d90*/  ISETP.GT.AND P0, PT, R204, 0x1, PT ;  /* 0x00000001cc00780c */ /* 0x000fe20003f04270 */
[----:B------:R-:W2:Y:S01]  /*14da0*/  LDC.64 R26, c[0x0][0xba8] ;  /* 0x0002ea00ff1a7b82 */ /* 0x000ea20000000a00 */
[----:B------:R-:W-:Y:S01]  /*14db0*/  ISETP.NE.AND P1, PT, R33, 0x1, PT ;  /* 0x000000012100780c */ /* 0x000fe20003f25270 */
[----:B------:R-:W-:Y:S01]  /*14dc0*/  IMAD.MOV.U32 R15, RZ, RZ, R25 ;  /* 0x000000ffff0f7224 */ /* 0x000fe200078e0019 */
[----:B------:R-:W-:Y:S02]  /*14dd0*/  SEL R14, R14, 0x978, P0 ;  /* 0x000009780e0e7807 */ /* 0x000fe40000000000 */
[----:B------:R-:W-:-:S03]  /*14de0*/  SEL R209, R209, RZ, P0 ;  /* 0x000000ffd1d17207 */ /* 0x000fc60000000000 */
[----:B------:R-:W3:Y:S08]  /*14df0*/  LDC.64 R6, c[0x0][R14+0x220] ;  /* 0x000088000e067b82 */ /* 0x000ef00000000a00 */
[----:B------:R-:W4:Y:S08]  /*14e00*/  LDC.64 R4, c[0x0][R14+0x218] ;  /* 0x000086000e047b82 */ /* 0x000f300000000a00 */
[----:B------:R-:W5:Y:S08]  /*14e10*/  LDC.64 R8, c[0x0][R14+0x228] ;  /* 0x00008a000e087b82 */ /* 0x000f700000000a00 */
[----:B------:R-:W0:Y:S08]  /*14e20*/  LDC.64 R10, c[0x0][R14+0x210] ;  /* 0x000084000e0a7b82 */ /* 0x000e300000000a00 */
[----:B------:R-:W1:Y:S08]  /*14e30*/  @P1 LDC R0, c[0x0][0xbec] ;  /* 0x0002fb00ff001b82 */ /* 0x000e700000000800 */
[----:B------:R-:W5:Y:S01]  /*14e40*/  @P1 LDC R35, c[0x0][0xbf0] ;  /* 0x0002fc00ff231b82 */ /* 0x000f620000000800 */
[----:B---3--:R-:W-:-:S07]  /*14e50*/  IMAD R7, R7, R205, RZ ;  /* 0x000000cd07077224 */ /* 0x008fce00078e02ff */
[----:B--2---:R-:W2:Y:S01]  /*14e60*/  @!P0 LDC R26, c[0x0][0xb50] ;  /* 0x0002d400ff1a8b82 */ /* 0x004ea20000000800 */
[----:B------:R-:W-:-:S04]  /*14e70*/  IMAD.WIDE.U32 R12, R6, R205, RZ ;  /* 0x000000cd060c7225 */ /* 0x000fc800078e00ff */
[----:B------:R-:W-:Y:S02]  /*14e80*/  IMAD R7, R6, R217, R7 ;  /* 0x000000d906077224 */ /* 0x000fe400078e0207 */
[----:B-1----:R-:W-:Y:S01]  /*14e90*/  @P1 IMAD.HI.U32 R0, R25, R0, RZ ;  /* 0x0000000019001227 */ /* 0x002fe200078e00ff */
[----:B------:R-:W1:Y:S03]  /*14ea0*/  @!P0 LDC R27, c[0x0][0xb54] ;  /* 0x0002d500ff1b8b82 */ /* 0x000e660000000800 */
[-C--:B----4-:R-:W-:Y:S02]  /*14eb0*/  IMAD R21, R5, R2.reuse, RZ ;  /* 0x0000000205157224 */ /* 0x090fe400078e02ff */
[----:B------:R-:W-:Y:S01]  /*14ec0*/  IMAD.WIDE.U32 R4, R4, R2, RZ ;  /* 0x0000000204047225 */ /* 0x000fe200078e00ff */
[----:B-----5:R-:W-:-:S03]  /*14ed0*/  @P1 SHF.R.U32.HI R15, RZ, R35, R0 ;  /* 0x00000023ff0f1219 */ /* 0x020fc60000011600 */
[----:B------:R-:W-:Y:S01]  /*14ee0*/  IMAD R9, R9, R209, RZ ;  /* 0x000000d109097224 */ /* 0x000fe200078e02ff */
[----:B------:R-:W-:Y:S01]  /*14ef0*/  IADD3 R0, P1, P3, R12, R4, R3 ;  /* 0x000000040c007210 */ /* 0x000fe20007b3e003 */
[----:B------:R-:W-:Y:S01]  /*14f00*/  IMAD.IADD R12, R13, 0x1, R7 ;  /* 0x000000010d0c7824 */ /* 0x000fe200078e0207 */
[----:B------:R-:W-:Y:S01]  /*14f10*/  IADD3 R21, R5, R21, RZ ;  /* 0x0000001505157210 */ /* 0x000fe20007ffe0ff */
[----:B------:R-:W-:Y:S02]  /*14f20*/  IMAD.MOV R6, RZ, RZ, -R15 ;  /* 0x000000ffff067224 */ /* 0x000fe400078e0a0f */
[----:B------:R-:W-:-:S04]  /*14f30*/  IMAD.WIDE.U32 R4, R8, R209, RZ ;  /* 0x000000d108047225 */ /* 0x000fc800078e00ff */
[----:B------:R-:W-:Y:S01]  /*14f40*/  IMAD R7, R33, R6, R25 ;  /* 0x0000000621077224 */ /* 0x000fe200078e0219 */
[----:B------:R-:W-:Y:S02]  /*14f50*/  IADD3.X R6, R12, R21, R24, P1, P3 ;  /* 0x000000150c067210 */ /* 0x000fe40000fe6418 */
[----:B------:R-:W-:Y:S01]  /*14f60*/  IADD3 R4, P0, P1, R15, R0, R4 ;  /* 0x000000000f047210 */ /* 0x000fe2000791e004 */
[----:B0-----:R-:W-:Y:S01]  /*14f70*/  IMAD R0, R11, R7, RZ ;  /* 0x000000070b007224 */ /* 0x001fe200078e02ff */
[----:B------:R-:W-:Y:S02]  /*14f80*/  IADD3 R9, R5, R9, RZ ;  /* 0x0000000905097210 */ /* 0x000fe40007ffe0ff */
[----:B------:R-:W-:-:S04]  /*14f90*/  SHF.R.S32.HI R15, RZ, 0x1f, R15 ;  /* 0x0000001fff0f7819 */ /* 0x000fc8000001140f */
[----:B------:R-:W-:Y:S02]  /*14fa0*/  IADD3.X R5, R15, R6, R9, P0, P1 ;  /* 0x000000060f057210 */ /* 0x000fe400007e2409 */
[----:B------:R-:W-:Y:S01]  /*14fb0*/  SHF.R.S32.HI R9, RZ, 0x1f, R7 ;  /* 0x0000001fff097819 */ /* 0x000fe20000011407 */
[----:B------:R-:W-:-:S04]  /*14fc0*/  IMAD.WIDE.U32 R4, R10, R7, R4 ;  /* 0x000000070a047225 */ /* 0x000fc800078e0004 */
[----:B------:R-:W-:Y:S01]  /*14fd0*/  IMAD R9, R10, R9, R0 ;  /* 0x000000090a097224 */ /* 0x000fe200078e0200 */
[----:B--2---:R-:W-:-:S03]  /*14fe0*/  LEA R6, P0, R4, R26, 0x2 ;  /* 0x0000001a04067211 */ /* 0x004fc600078010ff */
[----:B------:R-:W-:Y:S02]  /*14ff0*/  IMAD.IADD R0, R5, 0x1, R9 ;  /* 0x0000000105007824 */ /* 0x000fe400078e0209 */
[----:B------:R-:W-:-:S03]  /*15000*/  IMAD.MOV.U32 R5, RZ, RZ, -0x800000 ;  /* 0xff800000ff057424 */ /* 0x000fc600078e00ff */
[----:B-1----:R-:W-:-:S05]  /*15010*/  LEA.HI.X R7, R4, R27, R0, 0x2, P0 ;  /* 0x0000001b04077211 */ /* 0x002fca00000f1400 */
[----:B------:R2:W-:Y:S02]  /*15020*/  STG.E desc[UR42][R6.64], R5 ;  /* 0x0000000506007986 */ /* 0x0005e4000c10192a */
.L_x_7158:
[----:B------:R-:W-:Y:S05]  /*15030*/  BSYNC B1 ;  /* 0x0000000000017941 */ /* 0x000fea0003800000 */
.L_x_7157:
[----:B------:R-:W-:Y:S05]  /*15040*/  @P2 BRA `(.L_x_7151) ;  /* 0x0000000400b82947 */ /* 0x000fea0003800000 */
[----:B------:R-:W3:Y:S01]  /*15050*/  LDC R21, c[0x0][0xbe8] ;  /* 0x0002fa00ff157b82 */ /* 0x000ee20000000800 */
[----:B------:R-:W-:Y:S01]  /*15060*/  ULDC.64 UR4, c[0x0][0xaa0] ;  /* 0x0002a80000047ab9 */ /* 0x000fe20000000a00 */
[----:B------:R-:W-:Y:S01]  /*15070*/  ULDC.64 UR6, c[0x0][0xaf0] ;  /* 0x0002bc0000067ab9 */ /* 0x000fe20000000a00 */
[----:B------:R-:W-:Y:S02]  /*15080*/  IMAD R0, R24, UR4, RZ ;  /* 0x0000000418007c24 */ /* 0x000fe4000f8e02ff */
[----:B--2---:R-:W-:-:S04]  /*15090*/  IMAD.WIDE.U32 R4, R3, UR4, RZ ;  /* 0x0000000403047c25 */ /* 0x004fc8000f8e00ff */
[----:B------:R-:W-:Y:S01]  /*150a0*/  IMAD R7, R3, UR5, R0 ;  /* 0x0000000503077c24 */ /* 0x000fe2000f8e0200 */
[----:B------:R-:W-:Y:S01]  /*150b0*/  LEA R3, R203, R153, 0x5 ;  /* 0x00000099cb037211 */ /* 0x000fe200078e28ff */
[----:B------:R-:W-:Y:S02]  /*150c0*/  ULDC.64 UR4, c[0x0][0xae8] ;  /* 0x0002ba0000047ab9 */ /* 0x000fe40000000a00 */
[----:B------:R-:W-:Y:S02]  /*150d0*/  IMAD.IADD R5, R5, 0x1, R7 ;  /* 0x0000000105057824 */ /* 0x000fe400078e0207 */
[----:B------:R-:W-:Y:S02]  /*150e0*/  IMAD R6, R208, 0x80, R3 ;  /* 0x00000080d0067824 */ /* 0x000fe400078e0203 */
[----:B------:R-:W-:-:S03]  /*150f0*/  IMAD.WIDE.U32 R4, R2, UR4, R4 ;  /* 0x0000000402047c25 */ /* 0x000fc6000f8e0004 */
[----:B------:R-:W-:Y:S01]  /*15100*/  MOV R7, R6 ;  /* 0x0000000600077202 */ /* 0x000fe20000000f00 */
[----:B------:R-:W-:Y:S02]  /*15110*/  IMAD R3, R217, UR6, RZ ;  /* 0x00000006d9037c24 */ /* 0x000fe4000f8e02ff */
[----:B------:R-:W-:Y:S01]  /*15120*/  IMAD R5, R2, UR5, R5 ;  /* 0x0000000502057c24 */ /* 0x000fe2000f8e0205 */
[----:B---3--:R-:W-:Y:S01]  /*15130*/  ISETP.NE.AND P0, PT, R21, 0x1, PT ;  /* 0x000000011500780c */ /* 0x008fe20003f05270 */
[----:B------:R-:W-:-:S12]  /*15140*/  ULDC.64 UR4, c[0x0][0xae0] ;  /* 0x0002b80000047ab9 */ /* 0x000fd80000000a00 */
[----:B------:R-:W2:Y:S08]  /*15150*/  @P0 LDC R9, c[0x0][0xbec] ;  /* 0x0002fb00ff090b82 */ /* 0x000eb00000000800 */
[----:B------:R-:W3:Y:S01]  /*15160*/  @P0 LDC R11, c[0x0][0xbf0] ;  /* 0x0002fc00ff0b0b82 */ /* 0x000ee20000000800 */
[----:B--2---:R-:W-:-:S04]  /*15170*/  @P0 IMAD.HI.U32 R0, R6, R9, RZ ;  /* 0x0000000906000227 */ /* 0x004fc800078e00ff */
[C---:B------:R-:W-:Y:S02]  /*15180*/  IMAD R9, R205.reuse, UR7, R3 ;  /* 0x00000007cd097c24 */ /* 0x040fe4000f8e0203 */
[----:B------:R-:W-:Y:S01]  /*15190*/  IMAD.WIDE.U32 R2, R205, UR6, R4 ;  /* 0x00000006cd027c25 */ /* 0x000fe2000f8e0004 */
[----:B---3--:R-:W-:-:S03]  /*151a0*/  @P0 SHF.R.U32.HI R7, RZ, R11, R0 ;  /* 0x0000000bff070219 */ /* 0x008fc60000011600 */
[----:B------:R-:W-:Y:S01]  /*151b0*/  IMAD.IADD R3, R3, 0x1, R9 ;  /* 0x0000000103037824 */ /* 0x000fe200078e0209 */
[--C-:B------:R-:W-:Y:S01]  /*151c0*/  SHF.R.S32.HI R0, RZ, 0x1f, R7.reuse ;  /* 0x0000001fff007819 */ /* 0x100fe20000011407 */
[----:B------:R-:W-:Y:S02]  /*151d0*/  IMAD.MOV R5, RZ, RZ, -R7 ;  /* 0x000000ffff057224 */ /* 0x000fe400078e0a07 */
[----:B------:R-:W-:-:S04]  /*151e0*/  IMAD.WIDE.U32 R2, R7, UR4, R2 ;  /* 0x0000000407027c25 */ /* 0x000fc8000f8e0002 */
[----:B------:R-:W-:Y:S02]  /*151f0*/  IMAD R0, R0, UR4, RZ ;  /* 0x0000000400007c24 */ /* 0x000fe4000f8e02ff */
[----:B------:R-:W-:Y:S02]  /*15200*/  IMAD R5, R21, R5, R6 ;  /* 0x0000000515057224 */ /* 0x000fe400078e0206 */
[----:B------:R-:W-:Y:S01]  /*15210*/  IMAD R9, R7, UR5, R0 ;  /* 0x0000000507097c24 */ /* 0x000fe2000f8e0200 */
[----:B------:R-:W-:Y:S02]  /*15220*/  ULDC.64 UR4, c[0x0][0xad8] ;  /* 0x0002b60000047ab9 */ /* 0x000fe40000000a00 */
[----:B------:R-:W-:Y:S02]  /*15230*/  SHF.R.S32.HI R0, RZ, 0x1f, R5 ;  /* 0x0000001fff007819 */ /* 0x000fe40000011405 */
[----:B------:R-:W-:-:S03]  /*15240*/  IADD3 R3, R3, R9, RZ ;  /* 0x0000000903037210 */ /* 0x000fc60007ffe0ff */
[----:B------:R-:W-:Y:S02]  /*15250*/  IMAD R0, R0, UR4, RZ ;  /* 0x0000000400007c24 */ /* 0x000fe4000f8e02ff */
[----:B------:R-:W-:-:S04]  /*15260*/  IMAD.WIDE.U32 R2, R5, UR4, R2 ;  /* 0x0000000405027c25 */ /* 0x000fc8000f8e0002 */
[----:B------:R-:W-:Y:S01]  /*15270*/  IMAD R5, R5, UR5, R0 ;  /* 0x0000000505057c24 */ /* 0x000fe2000f8e0200 */
[----:B------:R-:W-:Y:S02]  /*15280*/  ULDC.64 UR4, c[0x0][0xa80] ;  /* 0x0002a00000047ab9 */ /* 0x000fe40000000a00 */
[----:B------:R-:W-:Y:S01]  /*15290*/  LEA R0, P0, R2, UR4, 0x1 ;  /* 0x0000000402007c11 */ /* 0x000fe2000f8008ff */
[----:B------:R-:W-:Y:S01]  /*152a0*/  IMAD.IADD R3, R3, 0x1, R5 ;  /* 0x0000000103037824 */ /* 0x000fe200078e0205 */
[----:B------:R-:W-:Y:S01]  /*152b0*/  UMOV UR4, 0xffffffff ;  /* 0xffffffff00047882 */ /* 0x000fe20000000000 */
[----:B------:R-:W-:-:S03]  /*152c0*/  IMAD R5, R208, 0x80, R153 ;  /* 0x00000080d0057824 */ /* 0x000fc600078e0299 */
[----:B------:R-:W-:Y:S01]  /*152d0*/  LEA.HI.X R2, R2, UR5, R3, 0x1, P0 ;  /* 0x0000000502027c11 */ /* 0x000fe200080f0c03 */
[----:B------:R-:W-:Y:S06]  /*152e0*/  BRA.DIV UR4, `(.L_x_7159) ;  /* 0x0000008e04e07947 */ /* 0x000fec000b800000 */
[----:B------:R2:W3:Y:S04]  /*152f0*/  SHFL.IDX PT, R3, R2, RZ, 0x181f ;  /* 0x00181fff02037589 */ /* 0x0004e800000e0000 */
[----:B------:R2:W4:Y:S02]  /*15300*/  SHFL.IDX PT, R14, R0, RZ, 0x181f ;  /* 0x00181fff000e7589 */ /* 0x00052400000e0000 */
.L_x_7383:
[----:B------:R-:W-:Y:S01]  /*15310*/  IMAD R21, R20, R21, RZ ;  /* 0x0000001514157224 */ /* 0x000fe200078e02ff */
[----:B------:R-:W-:Y:S04]  /*15320*/  BSSY B1, `(.L_x_7160) ;  /* 0x000000c000017945 */ /* 0x000fe80003800000 */
[----:B------:R-:W-:-:S13]  /*15330*/  ISETP.GE.AND P0, PT, R5, R21, PT ;  /* 0x000000150500720c */ /* 0x000fda0003f06270 */
[----:B------:R-:W-:Y:S05]  /*15340*/  @P0 BRA `(.L_x_7161) ;  /* 0x0000000000240947 */ /* 0x000fea0003800000 */
[----:B------:R-:W-:Y:S02]  /*15350*/  ULDC UR4, c[0x0][0xac8] ;  /* 0x0002b20000047ab9 */ /* 0x000fe40000000800 */
[----:B------:R-:W-:Y:S02]  /*15360*/  ISETP.GE.AND P2, PT, R16, UR4, PT ;  /* 0x0000000410007c0c */ /* 0x000fe4000bf46270 */
[----:B------:R-:W-:-:S11]  /*15370*/  ISETP.GE.AND P3, PT, R23, UR4, PT ;  /* 0x0000000417007c0c */ /* 0x000fd6000bf66270 */
[CC--:B----4-:R-:W-:Y:S02]  /*15380*/  @!P2 LEA R6, P0, R16.reuse, R14.reuse, 0x1 ;  /* 0x0000000e1006a211 */ /* 0x0d0fe400078008ff */
[C---:B------:R-:W-:Y:S02]  /*15390*/  @!P3 LEA R14, P1, R23.reuse, R14, 0x1 ;  /* 0x0000000e170eb211 */ /* 0x040fe400078208ff */
[-C--:B---3--:R-:W-:Y:S02]  /*153a0*/  @!P2 LEA.HI.X R7, R16, R3.reuse, R17, 0x1, P0 ;  /* 0x000000031007a211 */ /* 0x088fe400000f0c11 */
[----:B------:R-:W-:-:S03]  /*153b0*/  @!P3 LEA.HI.X R15, R23, R3, R22, 0x1, P1 ;  /* 0x00000003170fb211 */ /* 0x000fc600008f0c16 */
[----:B------:R3:W-:Y:S04]  /*153c0*/  @!P2 ST.E.128 desc[UR42][R6.64], RZ ;  /* 0x000000ff0600a985 */ /* 0x0007e8000c101d2a */
[----:B------:R3:W-:Y:S02]  /*153d0*/  @!P3 ST.E.128 desc[UR42][R14.64], RZ ;  /* 0x000000ff0e00b985 */ /* 0x0007e4000c101d2a */
.L_x_7161:
[----:B------:R-:W-:Y:S05]  /*153e0*/  BSYNC B1 ;  /* 0x0000000000017941 */ /* 0x000fea0003800000 */
.L_x_7160:
[----:B------:R-:W-:-:S03]  /*153f0*/  UMOV UR4, 0xffffffff ;  /* 0xffffffff00047882 */ /* 0x000fc60000000000 */
[----:B------:R-:W-:Y:S05]  /*15400*/  BRA.DIV UR4, `(.L_x_7162) ;  /* 0x0000008e04cc7947 */ /* 0x000fea000b800000 */
[----:B---3--:R3:W0:Y:S04]  /*15410*/  SHFL.IDX PT, R3, R2, 0x1, 0x181f ;  /* 0x00381f0002037f89 */ /* 0x00862800000e0000 */
[----:B----4-:R3:W4:Y:S02]  /*15420*/  SHFL.IDX PT, R14, R0, 0x1, 0x181f ;  /* 0x00381f00000e7f89 */ /* 0x01072400000e0000 */
.L_x_7387:
[----:B------:R-:W-:Y:S01]  /*15430*/  IADD3 R4, R5, 0x20, RZ ;  /* 0x0000002005047810 */ /* 0x000fe20007ffe0ff */
[----:B------:R-:W-:Y:S03]  /*15440*/  BSSY B1, `(.L_x_7163) ;  /* 0x000000c000017945 */ /* 0x000fe60003800000 */
[----:B------:R-:W-:-:S13]  /*15450*/  ISETP.GE.AND P0, PT, R4, R21, PT ;  /* 0x000000150400720c */ /* 0x000fda0003f06270 */
[----:B------:R-:W-:Y:S05]  /*15460*/  @P0 BRA `(.L_x_7164) ;  /* 0x0000000000240947 */ /* 0x000fea0003800000 */
[----:B------:R-:W-:Y:S02]  /*15470*/  ULDC UR4, c[0x0][0xac8] ;  /* 0x0002b20000047ab9 */ /* 0x000fe40000000800 */
[----:B------:R-:W-:Y:S02]  /*15480*/  ISETP.GE.AND P2, PT, R16, UR4, PT ;  /* 0x0000000410007c0c */ /* 0x000fe4000bf46270 */
[----:B------:R-:W-:-:S11]  /*15490*/  ISETP.GE.AND P3, PT, R23, UR4, PT ;  /* 0x0000000417007c0c */ /* 0x000fd6000bf66270 */
[CC--:B----4-:R-:W-:Y:S02]  /*154a0*/  @!P2 LEA R6, P0, R16.reuse, R14.reuse, 0x1 ;  /* 0x0000000e1006a211 */ /* 0x0d0fe400078008ff */
[C---:B------:R-:W-:Y:S02]  /*154b0*/  @!P3 LEA R14, P1, R23.reuse, R14, 0x1 ;  /* 0x0000000e170eb211 */ /* 0x040fe400078208ff */
[-C--:B0-----:R-:W-:Y:S02]  /*154c0*/  @!P2 LEA.HI.X R7, R16, R3.reuse, R17, 0x1, P0 ;  /* 0x000000031007a211 */ /* 0x081fe400000f0c11 */
[----:B------:R-:W-:-:S03]  /*154d0*/  @!P3 LEA.HI.X R15, R23, R3, R22, 0x1, P1 ;  /* 0x00000003170fb211 */ /* 0x000fc600008f0c16 */
[----:B------:R0:W-:Y:S04]  /*154e0*/  @!P2 ST.E.128 desc[UR42][R6.64], RZ ;  /* 0x000000ff0600a985 */ /* 0x0001e8000c101d2a */
[----:B------:R0:W-:Y:S02]  /*154f0*/  @!P3 ST.E.128 desc[UR42][R14.64], RZ ;  /* 0x000000ff0e00b985 */ /* 0x0001e4000c101d2a */
.L_x_7164:
[----:B------:R-:W-:Y:S05]  /*15500*/  BSYNC B1 ;  /* 0x0000000000017941 */ /* 0x000fea0003800000 */
.L_x_7163:
[----:B------:R-:W-:-:S03]  /*15510*/  UMOV UR4, 0xffffffff ;  /* 0xffffffff00047882 */ /* 0x000fc60000000000 */
[----:B------:R-:W-:Y:S05]  /*15520*/  BRA.DIV UR4, `(.L_x_7165) ;  /* 0x0000008e04cc7947 */ /* 0x000fea000b800000 */
[----:B0-----:R0:W0:Y:S04]  /*15530*/  SHFL.IDX PT, R3, R2, 0x2, 0x181f ;  /* 0x00581f0002037f89 */ /* 0x00102800000e0000 */
[----:B----4-:R4:W0:Y:S02]  /*15540*/  SHFL.IDX PT, R14, R0, 0x2, 0x181f ;  /* 0x00581f00000e7f89 */ /* 0x01082400000e0000 */
.L_x_7391:
[----:B------:R-:W-:Y:S01]  /*15550*/  VIADD R4, R5, 0x40 ;  /* 0x0000004005047836 */ /* 0x000fe20000000000 */
[----:B------:R-:W-:Y:S04]  /*15560*/  BSSY B1, `(.L_x_7166) ;  /* 0x000000c000017945 */ /* 0x000fe80003800000 */
[----:B------:R-:W-:-:S13]  /*15570*/  ISETP.GE.AND P0, PT, R4, R21, PT ;  /* 0x000000150400720c */ /* 0x000fda0003f06270 */
[----:B------:R-:W-:Y:S05]  /*15580*/  @P0 BRA `(.L_x_7167) ;  /* 0x0000000000240947 */ /* 0x000fea0003800000 */
[----:B------:R-:W-:Y:S02]  /*15590*/  ULDC UR4, c[0x0][0xac8] ;  /* 0x0002b20000047ab9 */ /* 0x000fe40000000800 */
[----:B------:R-:W-:Y:S02]  /*155a0*/  ISETP.GE.AND P2, PT, R16, UR4, PT ;  /* 0x0000000410007c0c */ /* 0x000fe4000bf46270 */
[----:B------:R-:W-:-:S11]  /*155b0*/  ISETP.GE.AND P3, PT, R23, UR4, PT ;  /* 0x0000000417007c0c */ /* 0x000fd6000bf66270 */
[CC--:B0-----:R-:W-:Y:S02]  /*155c0*/  @!P2 LEA R6, P0, R16.reuse, R14.reuse, 0x1 ;  /* 0x0000000e1006a211 */ /* 0x0c1fe400078008ff */
[C---:B------:R-:W-:Y:S02]  /*155d0*/  @!P3 LEA R14, P1, R23.reuse, R14, 0x1 ;  /* 0x0000000e170eb211 */ /* 0x040fe400078208ff */
[-C--:B------:R-:W-:Y:S02]  /*155e0*/  @!P2 LEA.HI.X R7, R16, R3.reuse, R17, 0x1, P0 ;  /* 0x000000031007a211 */ /* 0x080fe400000f0c11 */
[----:B------:R-:W-:-:S03]  /*155f0*/  @!P3 LEA.HI.X R15, R23, R3, R22, 0x1, P1 ;  /* 0x00000003170fb211 */ /* 0x000fc600008f0c16 */
[----:B------:R0:W-:Y:S04]  /*15600*/  @!P2 ST.E.128 desc[UR42][R6.64], RZ ;  /* 0x000000ff0600a985 */ /* 0x0001e8000c101d2a */
[----:B------:R0:W-:Y:S02]  /*15610*/  @!P3 ST.E.128 desc[UR42][R14.64], RZ ;  /* 0x000000ff0e00b985 */ /* 0x0001e4000c101d2a */
.L_x_7167:
[----:B------:R-:W-:Y:S05]  /*15620*/  BSYNC B1 ;  /* 0x0000000000017941 */ /* 0x000fea0003800000 */
.L_x_7166:
[----:B------:R-:W-:-:S03]  /*15630*/  UMOV UR4, 0xffffffff ;  /* 0xffffffff00047882 */ /* 0x000fc60000000000 */
[----:B------:R-:W-:Y:S05]  /*15640*/  BRA.DIV UR4, `(.L_x_7168) ;  /* 0x0000008e04cc7947 */ /* 0x000fea000b800000 */
[----:B0-----:R0:W0:Y:S04]  /*15650*/  SHFL.IDX PT, R3, R2, 0x3, 0x181f ;  /* 0x00781f0002037f89 */ /* 0x00102800000e0000 */
[----:B------:R0:W0:Y:S02]  /*15660*/  SHFL.IDX PT, R14, R0, 0x3, 0x181f ;  /* 0x00781f00000e7f89 */ /* 0x00002400000e0000 */
.L_x_7395:
[----:B0-234-:R-:W-:-:S05]  /*15670*/  VIADD R0, R5, 0x60 ;  /* 0x0000006005007836 */ /* 0x01dfca0000000000 */
[----:B------:R-:W-:-:S13]  /*15680*/  ISETP.GE.AND P0, PT, R0, R21, PT ;  /* 0x000000150000720c */ /* 0x000fda0003f06270 */
[----:B------:R-:W-:Y:S05]  /*15690*/  @P0 BRA `(.L_x_7151) ;  /* 0x0000000000240947 */ /* 0x000fea0003800000 */
[----:B------:R-:W-:Y:S02]  /*156a0*/  ULDC UR4, c[0x0][0xac8] ;  /* 0x0002b20000047ab9 */ /* 0x000fe40000000800 */
[----:B------:R-:W-:Y:S02]  /*156b0*/  ISETP.GE.AND P2, PT, R16, UR4, PT ;  /* 0x0000000410007c0c */ /* 0x000fe4000bf46270 */
[----:B------:R-:W-:-:S11]  /*156c0*/  ISETP.GE.AND P3, PT, R23, UR4, PT ;  /* 0x0000000417007c0c */ /* 0x000fd6000bf66270 */
[CC--:B------:R-:W-:Y:S02]  /*156d0*/  @!P2 LEA R4, P0, R16.reuse, R14.reuse, 0x1 ;  /* 0x0000000e1004a211 */ /* 0x0c0fe400078008ff */
[C---:B------:R-:W-:Y:S02]  /*156e0*/  @!P3 LEA R14, P1, R23.reuse, R14, 0x1 ;  /* 0x0000000e170eb211 */ /* 0x040fe400078208ff */
[-C--:B------:R-:W-:Y:S02]  /*156f0*/  @!P2 LEA.HI.X R5, R16, R3.reuse, R17, 0x1, P0 ;  /* 0x000000031005a211 */ /* 0x080fe400000f0c11 */
[----:B------:R-:W-:-:S03]  /*15700*/  @!P3 LEA.HI.X R15, R23, R3, R22, 0x1, P1 ;  /* 0x00000003170fb211 */ /* 0x000fc600008f0c16 */
[----:B------:R3:W-:Y:S04]  /*15710*/  @!P2 ST.E.128 desc[UR42][R4.64], RZ ;  /* 0x000000ff0400a985 */ /* 0x0007e8000c101d2a */
[----:B------:R3:W-:Y:S02]  /*15720*/  @!P3 ST.E.128 desc[UR42][R14.64], RZ ;  /* 0x000000ff0e00b985 */ /* 0x0007e4000c101d2a */
.L_x_7151:
[----:B------:R-:W-:Y:S05]  /*15730*/  BSYNC B0 ;  /* 0x0000000000007941 */ /* 0x000fea0003800000 */
.L_x_7137:
[----:B------:R-:W-:Y:S02]  /*15740*/  ULDC UR4, c[0x0][0xc3c] ;  /* 0x00030f0000047ab9 */ /* 0x000fe40000000800 */
[----:B-1----:R-:W-:-:S13]  /*15750*/  ISETP.GE.AND P0, PT, R31, UR4, PT ;  /* 0x000000041f007c0c */ /* 0x002fda000bf06270 */
[----:B------:R-:W-:Y:S05]  /*15760*/  @!P0 BRA `(.L_x_7169) ;  /* 0xfffffeb800ac8947 */ /* 0x000fea000383ffff */
[----:B------:R-:W-:Y:S05]  /*15770*/  BRA `(.L_x_6960) ;  /* 0x0000006c00c47947 */ /* 0x000fea0003800000 */
.L_x_6958:
        /* <DEDUP_REMOVED lines=16> */
.L_x_7170:
        /* <DEDUP_REMOVED lines=43> */
.L_x_7174:
[----:B------:R-:W0:Y:S01]  /*15b30*/  LDC R2, c[0x0][0xc3c] ;  /* 0x00030f00ff027b82 */ /* 0x000e220000000800 */
[----:B------:R-:W-:Y:S01]  /*15b40*/  UIADD3 UR4, UR4, 0x1f, URZ ;  /* 0x0000001f04047890 */ /* 0x000fe2000fffe03f */
[----:B------:R-:W-:Y:S02]  /*15b50*/  ULDC UR7, c[0x0][0xc3c] ;  /* 0x00030f0000077ab9 */ /* 0x000fe40000000800 */
[----:B------:R-:W-:-:S03]  /*15b60*/  MOV R19, UR7 ;  /* 0x0000000700137c02 */ /* 0x000fc60008000f00 */
        /* <DEDUP_REMOVED lines=33> */
.L_x_7172:
        /* <DEDUP_REMOVED lines=18> */
.L_x_7175:
        /* <DEDUP_REMOVED lines=58> */
.L_x_7173:
[----:B------:R-:W-:Y:S01]  /*16240*/  IMAD.MOV.U32 R17, RZ, RZ, RZ ;  /* 0x000000ffff117224 */ /* 0x000fe200078e00ff */
[----:B------:R-:W-:Y:S01]  /*16250*/  MOV R18, RZ ;  /* 0x000000ff00127202 */ /* 0x000fe20000000f00 */
[----:B------:R-:W-:-:S07]  /*16260*/  IMAD.U32 R16, RZ, RZ, UR6 ;  /* 0x00000006ff107e24 */ /* 0x000fce000f8e00ff */
.L_x_7176:
[----:B------:R-:W-:-:S13]  /*16270*/  ISETP.NE.AND P0, PT, R7, RZ, PT ;  /* 0x000000ff0700720c */ /* 0x000fda0003f05270 */
[----:B------:R-:W0:Y:S01]  /*16280*/  @!P0 S2R R3, SR_CgaCtaId ;  /* 0x0000000000038919 */ /* 0x000e220000008800 */
[----:B------:R-:W-:-:S04]  /*16290*/  @!P0 MOV R2, 0x400 ;  /* 0x0000040000028802 */ /* 0x000fc80000000f00 */
[----:B0-----:R-:W-:-:S05]  /*162a0*/  @!P0 LEA R2, R3, R2, 0x18 ;  /* 0x0000000203028211 */ /* 0x001fca00078ec0ff */
[----:B------:R0:W-:Y:S01]  /*162b0*/  @!P0 STS.128 [R2+0x288d0], R16 ;  /* 0x0288d01002008388 */ /* 0x0001e20000000c00 */
[----:B------:R-:W-:Y:S06]  /*162c0*/  BAR.ARV 0x5, 0x180 ;  /* 0x0146000000007b1d */ /* 0x000fec0000002000 */
.L_x_7171:
[----:B------:R2:W-:Y:S01]  /*162d0*/  STL [R1+0x24], RZ ;  /* 0x000024ff01007387 */ /* 0x0005e20000100800 */
[----:B------:R-:W-:Y:S01]  /*162e0*/  ULDC UR4, c[0x0][0xc3c] ;  /* 0x00030f0000047ab9 */ /* 0x000fe20000000800 */
[----:B------:R-:W-:Y:S01]  /*162f0*/  IMAD.MOV.U32 R28, RZ, RZ, 0x1 ;  /* 0x00000001ff1c7424 */ /* 0x000fe200078e00ff */
[----:B-1----:R-:W-:Y:S01]  /*16300*/  ISETP.GE.AND P0, PT, R19, UR4, PT ;  /* 0x0000000413007c0c */ /* 0x002fe2000bf06270 */
[----:B------:R-:W-:-:S12]  /*16310*/  IMAD.MOV.U32 R25, RZ, RZ, RZ ;  /* 0x000000ffff197224 */ /* 0x000fd800078e00ff */
[----:B--2---:R-:W-:Y:S05]  /*16320*/  @P0 BRA `(.L_x_7177) ;  /* 0x0000005c00fc0947 */ /* 0x004fea0003800000 */
[----:B------:R-:W1:Y:S01]  /*16330*/  S2UR UR5, SR_CgaCtaId ;  /* 0x00000000000579c3 */ /* 0x000e620000008800 */
[C---:B------:R-:W-:Y:S01]  /*16340*/  SHF.L.U32 R31, R0.reuse, 0x3, RZ ;  /* 0x00000003001f7819 */ /* 0x040fe200000006ff */
[----:B------:R-:W-:Y:S01]  /*16350*/  UMOV UR4, 0x400 ;  /* 0x0000040000047882 */ /* 0x000fe20000000000 */
[----:B0-----:R-:W-:Y:S01]  /*16360*/  LOP3.LUT R2, R0, 0x7f, RZ, 0xc0, !PT ;  /* 0x0000007f00027812 */ /* 0x001fe200078ec0ff */
[----:B------:R0:W-:Y:S01]  /*16370*/  STL [R1+0x24], RZ ;  /* 0x000024ff01007387 */ /* 0x0001e20000100800 */
[C---:B------:R-:W-:Y:S01]  /*16380*/  LOP3.LUT R3, R31.reuse, 0x1f8, RZ, 0xc0, !PT ;  /* 0x000001f81f037812 */ /* 0x040fe200078ec0ff */
[----:B------:R-:W-:Y:S01]  /*16390*/  BSSY B8, `(.L_x_7177) ;  /* 0x00005f8000087945 */ /* 0x000fe20003800000 */
[----:B------:R-:W-:Y:S01]  /*163a0*/  LOP3.LUT R31, R31, 0x38, RZ, 0xc0, !PT ;  /* 0x000000381f1f7812 */ /* 0x000fe200078ec0ff */
[----:B------:R-:W-:Y:S01]  /*163b0*/  IMAD.SHL.U32 R35, R2, 0x8, RZ ;  /* 0x0000000802237824 */ /* 0x000fe200078e00ff */
[----:B------:R-:W-:Y:S01]  /*163c0*/  LOP3.LUT R2, R3, 0x38, R0, 0x78, !PT ;  /* 0x0000003803027812 */ /* 0x000fe200078e7800 */
[----:B------:R-:W-:Y:S01]  /*163d0*/  IMAD.MOV.U32 R29, RZ, RZ, 0x1 ;  /* 0x00000001ff1d7424 */ /* 0x000fe200078e00ff */
[----:B------:R-:W-:Y:S01]  /*163e0*/  MOV R27, RZ ;  /* 0x000000ff001b7202 */ /* 0x000fe20000000f00 */
[----:B------:R-:W-:Y:S01]  /*163f0*/  IMAD.MOV.U32 R25, RZ, RZ, RZ ;  /* 0x000000ffff197224 */ /* 0x000fe200078e00ff */
[----:B------:R-:W-:Y:S01]  /*16400*/  LOP3.LUT R35, R2, 0x200, R35, 0xf8, !PT ;  /* 0x0000020002237812 */ /* 0x000fe200078ef823 */
[----:B------:R-:W-:Y:S01]  /*16410*/  ULOP3.LUT UR38, UR36, 0x2, URZ, 0xfc, !UPT ;  /* 0x0000000224267892 */ /* 0x000fe2000f8efc3f */
[----:B------:R-:W-:Y:S01]  /*16420*/  MOV R28, 0x1 ;  /* 0x00000001001c7802 */ /* 0x000fe20000000f00 */
[----:B------:R-:W-:Y:S01]  /*16430*/  ULDC.64 UR40, c[0x0][0x198] ;  /* 0x0000660000287ab9 */ /* 0x000fe20000000a00 */
[----:B------:R-:W-:Y:S01]  /*16440*/  LOP3.LUT R30, R31, 0x40, RZ, 0xfc, !PT ;  /* 0x000000401f1e7812 */ /* 0x000fe200078efcff */
[----:B------:R-:W-:Y:S01]  /*16450*/  ULDC UR37, c[0x0][0xc] ;  /* 0x0000030000257ab9 */ /* 0x000fe20000000800 */
[----:B-1----:R-:W-:-:S06]  /*16460*/  ULEA UR4, UR5, UR4, 0x18 ;  /* 0x0000000405047291 */ /* 0x002fcc000f8ec03f */
[----:B------:R-:W-:-:S04]  /*16470*/  IMAD.U32 R22, RZ, RZ, UR4 ;  /* 0x00000004ff167e24 */ /* 0x000fc8000f8e00ff */
[----:B------:R-:W-:-:S05]  /*16480*/  IMAD R0, R35, 0x2, R22 ;  /* 0x0000000223007824 */ /* 0x000fca00078e0216 */
[----:B------:R0:W-:Y:S02]  /*16490*/  STL [R1+0x8], R0 ;  /* 0x0000080001007387 */ /* 0x0001e40000100800 */
.L_x_7278:
[----:B------:R-:W1:Y:S02]  /*164a0*/  LDC.64 R2, c[0x0][0xc88] ;  /* 0x00032200ff027b82 */ /* 0x000e640000000a00 */
[----:B-1----:R-:W-:-:S05]  /*164b0*/  IMAD.WIDE R2, R19, 0x4, R2 ;  /* 0x0000000413027825 */ /* 0x002fca00078e0202 */
[----:B0-----:R-:W0:Y:S01]  /*164c0*/  LDG.E R33, desc[UR42][R2.64] ;  /* 0x0000002a02217981 */ /* 0x001e22000c1e1900 */
[----:B------:R-:W-:Y:S05]  /*164d0*/  YIELD ;  /* 0x0000000000007946 */ /* 0x000fea0003800000 */
[----:B------:R-:W-:Y:S01]  /*164e0*/  ULDC.64 UR4, c[0x0][0xa28] ;  /* 0x00028a0000047ab9 */ /* 0x000fe20000000a00 */
[----:B------:R-:W-:Y:S01]  /*164f0*/  IMAD.MOV.U32 R11, RZ, RZ, RZ ;  /* 0x000000ffff0b7224 */ /* 0x000fe200078e00ff */
[----:B------:R-:W-:Y:S01]  /*16500*/  ISETP.NE.U32.AND P0, PT, RZ, UR4, PT ;  /* 0x00000004ff007c0c */ /* 0x000fe2000bf05070 */
[----:B------:R-:W-:Y:S01]  /*16510*/  IMAD.MOV.U32 R6, RZ, RZ, RZ ;  /* 0x000000ffff067224 */ /* 0x000fe200078e00ff */
[----:B------:R-:W-:Y:S01]  /*16520*/  ULDC.64 UR8, c[0x0][0xa18] ;  /* 0x0002860000087ab9 */ /* 0x000fe20000000a00 */
[----:B------:R-:W-:Y:S01]  /*16530*/  ULDC.64 UR6, c[0x0][0xa10] ;  /* 0x0002840000067ab9 */ /* 0x000fe20000000a00 */
[----:B------:R-:W-:-:S02]  /*16540*/  ISETP.NE.AND.EX P0, PT, RZ, UR5, PT, P0 ;  /* 0x00000005ff007c0c */ /* 0x000fc4000bf05300 */
[----:B0-----:R-:W-:-:S11]  /*16550*/  SHF.R.S32.HI R0, RZ, 0x1f, R33 ;  /* 0x0000001fff007819 */ /* 0x001fd60000011421 */
[C---:B------:R-:W-:Y:S02]  /*16560*/  @P0 LEA R2, P1, R33.reuse, UR4, 0x2 ;  /* 0x0000000421020c11 */ /* 0x040fe4000f8210ff */
[C---:B------:R-:W-:Y:S01]  /*16570*/  SHF.L.U32 R23, R33.reuse, 0x2, RZ ;  /* 0x0000000221177819 */ /* 0x040fe200000006ff */
[----:B------:R0:W-:Y:S01]  /*16580*/  STL [R1+0x18], R0 ;  /* 0x0000180001007387 */ /* 0x0001e20000100800 */
[----:B------:R-:W-:Y:S01]  /*16590*/  @P0 LEA.HI.X R3, R33, UR5, R0, 0x2, P1 ;  /* 0x0000000521030c11 */ /* 0x000fe200088f1400 */
[----:B------:R-:W-:-:S04]  /*165a0*/  ULDC.64 UR4, c[0x0][0xa00] ;  /* 0x0002800000047ab9 */ /* 0x000fc80000000a00 */
[----:B--2---:R1:W2:Y:S01]  /*165b0*/  @P0 LDG.E R11, desc[UR42][R2.64] ;  /* 0x0000002a020b0981 */ /* 0x0042a2000c1e1900 */
[----:B------:R-:W-:Y:S02]  /*165c0*/  ISETP.NE.U32.AND P0, PT, RZ, UR4, PT ;  /* 0x00000004ff007c0c */ /* 0x000fe4000bf05070 */
[----:B------:R-:W-:Y:S01]  /*165d0*/  SHF.L.U64.HI R24, R33, 0x2, R0 ;  /* 0x0000000221187819 */ /* 0x000fe20000010200 */
[----:B0-----:R-:W-:Y:S01]  /*165e0*/  IMAD.MOV.U32 R0, RZ, RZ, RZ ;  /* 0x000000ffff007224 */ /* 0x001fe200078e00ff */
[----:B------:R-:W-:Y:S02]  /*165f0*/  ISETP.NE.AND.EX P0, PT, RZ, UR5, PT, P0 ;  /* 0x00000005ff007c0c */ /* 0x000fe4000bf05300 */
[----:B------:R-:W-:Y:S02]  /*16600*/  ISETP.NE.U32.AND P1, PT, RZ, UR8, PT ;  /* 0x00000008ff007c0c */ /* 0x000fe4000bf25070 */
[----:B------:R-:W-:Y:S02]  /*16610*/  ISETP.NE.U32.AND P2, PT, RZ, UR6, PT ;  /* 0x00000006ff007c0c */ /* 0x000fe4000bf45070 */
[----:B-1----:R-:W-:-:S02]  /*16620*/  IADD3 R2, P3, R23, UR4, RZ ;  /* 0x0000000417027c10 */ /* 0x002fc4000ff7e0ff */
[----:B------:R-:W-:Y:S02]  /*16630*/  ISETP.NE.AND.EX P1, PT, RZ, UR9, PT, P1 ;  /* 0x00000009ff007c0c */ /* 0x000fe4000bf25310 */
[C---:B------:R-:W-:Y:S02]  /*16640*/  IADD3.X R3, R24.reuse, UR5, RZ, P3, !PT ;  /* 0x0000000518037c10 */ /* 0x040fe40009ffe4ff */
[----:B------:R-:W-:Y:S02]  /*16650*/  ISETP.NE.AND.EX P2, PT, RZ, UR7, PT, P2 ;  /* 0x00000007ff007c0c */ /* 0x000fe4000bf45320 */
[----:B------:R-:W-:Y:S01]  /*16660*/  IADD3 R4, P4, R23, UR6, RZ ;  /* 0x0000000617047c10 */ /* 0x000fe2000ff9e0ff */
[----:B------:R-:W3:Y:S01]  /*16670*/  @P0 LDG.E R6, desc[UR42][R2.64] ;  /* 0x0000002a02060981 */ /* 0x000ee2000c1e1900 */
[----:B------:R-:W-:Y:S02]  /*16680*/  ULDC UR4, c[0x0][0x288] ;  /* 0x0000a20000047ab9 */ /* 0x000fe40000000800 */
[----:B------:R-:W-:Y:S01]  /*16690*/  MOV R8, UR4 ;  /* 0x0000000400087c02 */ /* 0x000fe20008000f00 */
[----:B------:R-:W-:Y:S01]  /*166a0*/  ULDC.64 UR4, c[0x0][0x418] ;  /* 0x0001060000047ab9 */ /* 0x000fe20000000a00 */
[----:B------:R-:W-:-:S05]  /*166b0*/  IADD3.X R5, R24, UR7, RZ, P4, !PT ;  /* 0x0000000718057c10 */ /* 0x000fca000a7fe4ff */
[----:B------:R-:W5:Y:S04]  /*166c0*/  @P2 LDG.E R0, desc[UR42][R4.64] ;  /* 0x0000002a04002981 */ /* 0x000f68000c1e1900 */
[----:B---3--:R0:W-:Y:S02]  /*166d0*/  STL [R1+0xc], R6 ;  /* 0x00000c0601007387 */ /* 0x0081e40000100800 */
[----:B0-----:R-:W-:-:S04]  /*166e0*/  @P1 IADD3 R6, P3, R23, UR8, RZ ;  /* 0x0000000817061c10 */ /* 0x001fc8000ff7e0ff */
[----:B------:R-:W-:-:S05]  /*166f0*/  @P1 IADD3.X R7, R24, UR9, RZ, P3, !PT ;  /* 0x0000000918071c10 */ /* 0x000fca0009ffe4ff */
[----:B------:R0:W3:Y:S01]  /*16700*/  @P1 LDG.E R8, desc[UR42][R6.64] ;  /* 0x0000002a06081981 */ /* 0x0000e2000c1e1900 */
[----:B------:R-:W-:-:S03]  /*16710*/  UISETP.NE.U32.AND UP0, UPT, UR4, URZ, UPT ;  /* 0x0000003f0400728c */ /* 0x000fc6000bf05070 */
[----:B------:R-:W-:Y:S01]  /*16720*/  ULDC UR4, c[0x0][0x424] ;  /* 0x0001090000047ab9 */ /* 0x000fe20000000800 */
[----:B------:R-:W-:-:S03]  /*16730*/  UISETP.NE.AND.EX UP0, UPT, UR5, URZ, UPT, UP0 ;  /* 0x0000003f0500728c */ /* 0x000fc6000bf05300 */
[----:B------:R-:W-:Y:S01]  /*16740*/  ULDC UR5, c[0x0][0x2f0] ;  /* 0x0000bc0000057ab9 */ /* 0x000fe20000000800 */
[----:B------:R-:W-:-:S04]  /*16750*/  USEL UR4, UR4, 0x1, UP0 ;  /* 0x0000000104047887 */ /* 0x000fc80008000000 */
[----:B------:R-:W-:Y:S01]  /*16760*/  UIMAD UR4, UR4, UR5, URZ ;  /* 0x00000005040472a4 */ /* 0x000fe2000f8e023f */
[----:B--2---:R-:W-:Y:S02]  /*16770*/  STL [R1], R11 ;  /* 0x0000000b01007387 */ /* 0x004fe40000100800 */
[----:B------:R-:W-:Y:S02]  /*16780*/  ULDC UR5, c[0x0][0x348] ;  /* 0x0000d20000057ab9 */ /* 0x000fe40000000800 */
[----:B0-----:R-:W-:Y:S01]  /*16790*/  IMAD.U32 R6, RZ, RZ, UR5 ;  /* 0x00000005ff067e24 */ /* 0x001fe2000f8e00ff */
[----:B---3--:R0:W-:Y:S02]  /*167a0*/  STL [R1+0x20], R8 ;  /* 0x0000200801007387 */ /* 0x0081e40000100800 */
[----:B0-----:R-:W-:Y:S01]  /*167b0*/  IMAD.U32 R8, RZ, RZ, UR4 ;  /* 0x00000004ff087e24 */ /* 0x001fe2000f8e00ff */
[----:B------:R-:W-:Y:S06]  /*167c0*/  @P1 BRA `(.L_x_7178) ;  /* 0x0000000000141947 */ /* 0x000fec0003800000 */
[----:B------:R-:W-:Y:S05]  /*167d0*/  @!P0 BRA `(.L_x_7178) ;  /* 0x0000000000108947 */ /* 0x000fea0003800000 */
[----:B------:R-:W2:Y:S04]  /*167e0*/  LDG.E R10, desc[UR42][R2.64] ;  /* 0x0000002a020a7981 */ /* 0x000ea8000c1e1900 */
[----:B------:R-:W2:Y:S02]  /*167f0*/  LDG.E R7, desc[UR42][R2.64+0x4] ;  /* 0x0000042a02077981 */ /* 0x000ea4000c1e1900 */
[----:B--2---:R-:W-:-:S05]  /*16800*/  IADD3 R2, -R10, R7, RZ ;  /* 0x000000070a027210 */ /* 0x004fca0007ffe1ff */
[----:B------:R0:W-:Y:S02]  /*16810*/  STL [R1+0x20], R2 ;  /* 0x0000200201007387 */ /* 0x0001e40000100800 */
.L_x_7178:
        /* <DEDUP_REMOVED lines=14> */
.L_x_7179:
        /* <DEDUP_REMOVED lines=9> */
.L_x_7180:
[----:B0-----:R-:W2:Y:S04]  /*16990*/  @P2 LDG.E R3, desc[UR42][R4.64] ;  /* 0x0000002a04032981 */ /* 0x001ea8000c1e1900 */
[----:B------:R0:W2:Y:S01]  /*169a0*/  @P2 LDG.E R2, desc[UR42][R4.64+0x4] ;  /* 0x0000042a04022981 */ /* 0x0000a2000c1e1900 */
[----:B-----5:R-:W-:Y:S01]  /*169b0*/  IMAD.IADD R8, R8, 0x1, -R11 ;  /* 0x0000000108087824 */ /* 0x020fe200078e0a0b */
[----:B------:R-:W-:Y:S01]  /*169c0*/  BSSY B0, `(.L_x_7181) ;  /* 0x0000029000007945 */ /* 0x000fe20003800000 */
[----:B------:R-:W-:Y:S02]  /*169d0*/  LOP3.LUT R37, R7, 0xff, RZ, 0xc0, !PT ;  /* 0x000000ff07257812 */ /* 0x000fe400078ec0ff */
[----:B0-----:R-:W-:Y:S02]  /*169e0*/  SHF.R.U32.HI R5, RZ, 0x10, R7 ;  /* 0x00000010ff057819 */ /* 0x001fe40000011607 */
[----:B--2---:R-:W-:-:S05]  /*169f0*/  @P2 IADD3 R6, -R3, R2, RZ ;  /* 0x0000000203062210 */ /* 0x004fca0007ffe1ff */
[----:B------:R-:W-:-:S05]  /*16a00*/  IMAD.IADD R36, R8, 0x1, R6 ;  /* 0x0000000108247824 */ /* 0x000fca00078e0206 */
[C---:B------:R-:W-:Y:S02]  /*16a10*/  ISETP.GE.AND P1, PT, R36.reuse, 0x1, PT ;  /* 0x000000012400780c */ /* 0x040fe40003f26270 */
[----:B------:R-:W-:-:S04]  /*16a20*/  IADD3 R2, R36, 0x7f, RZ ;  /* 0x0000007f24027810 */ /* 0x000fc80007ffe0ff */
[----:B------:R-:W-:-:S04]  /*16a30*/  SHF.R.S32.HI R3, RZ, 0x1f, R2 ;  /* 0x0000001fff037819 */ /* 0x000fc80000011402 */
[----:B------:R-:W-:Y:S01]  /*16a40*/  LEA.HI R3, R3, R2, RZ, 0x7 ;  /* 0x0000000203037211 */ /* 0x000fe200078f38ff */
[----:B------:R-:W-:-:S03]  /*16a50*/  IMAD.MOV.U32 R2, RZ, RZ, RZ ;  /* 0x000000ffff027224 */ /* 0x000fc600078e00ff */
[----:B------:R-:W-:Y:S01]  /*16a60*/  SHF.R.S32.HI R4, RZ, 0x7, R3 ;  /* 0x00000007ff047819 */ /* 0x000fe20000011403 */
        /* <DEDUP_REMOVED lines=30> */
.L_x_7182:
[----:B------:R-:W-:Y:S05]  /*16c50*/  BSYNC B0 ;  /* 0x0000000000007941 */ /* 0x000fea0003800000 */
.L_x_7181:
[-C--:B------:R-:W-:Y:S01]  /*16c60*/  IMAD R7, R37, R2.reuse, RZ ;  /* 0x0000000225077224 */ /* 0x080fe200078e02ff */
[----:B------:R-:W-:Y:S04]  /*16c70*/  BSSY B0, `(.L_x_7183) ;  /* 0x0000114000007945 */ /* 0x000fe80003800000 */
[C---:B------:R-:W-:Y:S01]  /*16c80*/  VIADDMNMX R3, R7.reuse, R2, R4, PT ;  /* 0x0000000207037246 */ /* 0x040fe20003800104 */
[----:B------:R-:W-:-:S03]  /*16c90*/  IMAD R7, R7, 0x80, -R8 ;  /* 0x0000008007077824 */ /* 0x000fc600078e0a08 */
[----:B------:R-:W-:Y:S02]  /*16ca0*/  LEA R3, R3, -R8, 0x7 ;  /* 0x8000000803037211 */ /* 0x000fe400078e38ff */
[----:B------:R-:W-:Y:S02]  /*16cb0*/  VIMNMX R7, RZ, R7, !PT ;  /* 0x00000007ff077248 */ /* 0x000fe40007fe0100 */
[----:B------:R-:W-:Y:S02]  /*16cc0*/  VIMNMX R2, R3, R6, PT ;  /* 0x0000000603027248 */ /* 0x000fe40003fe0100 */
[----:B------:R-:W-:Y:S02]  /*16cd0*/  SHF.R.U32.HI R6, RZ, 0x7, R7 ;  /* 0x00000007ff067819 */ /* 0x000fe40000011607 */
[----:B------:R-:W-:-:S13]  /*16ce0*/  ISETP.GT.AND P0, PT, R2, R7, PT ;  /* 0x000000070200720c */ /* 0x000fda0003f04270 */
        /* <DEDUP_REMOVED lines=15> */
.L_x_7398:
[----:B-1----:R-:W-:Y:S02]  /*16de0*/  ISETP.NE.AND P0, PT, R14, RZ, PT ;  /* 0x000000ff0e00720c */ /* 0x002fe40003f05270 */
[----:B------:R-:W-:-:S11]  /*16df0*/  PLOP3.LUT P6, PT, PT, PT, PT, 0x8, 0x0 ;  /* 0x000000000000781c */ /* 0x000fd60003fce170 */
[----:B------:R-:W-:Y:S05]  /*16e00*/  @P0 BRA `(.L_x_7186) ;  /* 0x00000000000c0947 */ /* 0x000fea0003800000 */
[----:B------:R-:W-:-:S03]  /*16e10*/  UMOV UR4, 0xffffffff ;  /* 0xffffffff00047882 */ /* 0x000fc60000000000 */
[----:B------:R-:W-:Y:S05]  /*16e20*/  BRA.DIV UR4, `(.L_x_7187) ;  /* 0x0000007a04507947 */ /* 0x000fea000b800000 */
[----:B------:R-:W-:-:S13]  /*16e30*/  ELECT P6, URZ, PT ;  /* 0x00000000003f782f */ /* 0x000fda00038c0000 */
.L_x_7186:
        /* <DEDUP_REMOVED lines=9> */
.L_x_7401:
[----:B------:R-:W-:Y:S05]  /*16ed0*/  BSYNC B1 ;  /* 0x0000000000017941 */ /* 0x000fea0003800000 */
.L_x_7188:
        /* <DEDUP_REMOVED lines=10> */
.L_x_7402:
[----:B------:R-:W-:Y:S05]  /*16f80*/  BSYNC B2 ;  /* 0x0000000000027941 */ /* 0x000fea0003800000 */
.L_x_7192:
[----:B------:R-:W-:Y:S04]  /*16f90*/  BSSY B2, `(.L_x_7194) ;  /* 0x0000009000027945 */ /* 0x000fe80003800000 */
[----:B------:R-:W-:Y:S05]  /*16fa0*/  @P2 BRA `(.L_x_7195) ;  /* 0x00000000001c2947 */ /* 0x000fea0003800000 */
[----:B------:R-:W2:Y:S01]  /*16fb0*/  S2R R8, SR_TID.X ;  /* 0x0000000000087919 */ /* 0x000ea20000002100 */
[----:B0-----:R-:W-:-:S04]  /*16fc0*/  MOV R7, 0x8000 ;  /* 0x0000800000077802 */ /* 0x001fc80000000f00 */
[----:B------:R3:W-:Y:S01]  /*16fd0*/  SYNCS.ARRIVE.TRANS64 RZ, [R10+URZ+0x28890], R7 ;  /* 0x028890070aff79a7 */ /* 0x0007e2000800003f */
[----:B--2---:R-:W-:-:S04]  /*16fe0*/  LOP3.LUT R8, R8, 0x1f, RZ, 0xc0, !PT ;  /* 0x0000001f08087812 */ /* 0x004fc800078ec0ff */
[----:B------:R-:W-:-:S13]  /*16ff0*/  ISETP.NE.AND P0, PT, R8, RZ, PT ;  /* 0x000000ff0800720c */ /* 0x000fda0003f05270 */
[----:B---3--:R-:W-:Y:S05]  /*17000*/  @!P0 BRA `(.L_x_7195) ;  /* 0x0000000000048947 */ /* 0x008fea0003800000 */
[----:B------:R-:W-:Y:S01]  /*17010*/  BPT.TRAP 0x1 ;  /* 0x000000040000795c */ /* 0x000fe20000300000 */
.L_x_7195:
[----:B------:R-:W-:Y:S05]  /*17020*/  BSYNC B2 ;  /* 0x0000000000027941 */ /* 0x000fea0003800000 */
.L_x_7194:
[----:B------:R-:W-:Y:S01]  /*17030*/  IMAD.MOV.U32 R20, RZ, RZ, RZ ;  /* 0x000000ffff147224 */ /* 0x000fe200078e00ff */
[----:B------:R-:W-:Y:S01]  /*17040*/  UIADD3 UR4, UP0, UR40, 0x570, URZ ;  /* 0x0000057028047890 */ /* 0x000fe2000ff1e03f */
[----:B------:R-:W-:Y:S01]  /*17050*/  IMAD R8, R3, 0x80, R0 ;  /* 0x0000008003087824 */ /* 0x000fe200078e0200 */
[----:B------:R-:W-:Y:S01]  /*17060*/  PLOP3.LUT P0, PT, PT, PT, PT, 0x80, 0x0 ;  /* 0x000000000000781c */ /* 0x000fe20003f0f070 */
[C---:B0-----:R-:W-:Y:S01]  /*17070*/  IMAD R7, R27.reuse, 0x8000, R22 ;  /* 0x000080001b077824 */ /* 0x041fe200078e0216 */
[----:B------:R-:W-:Y:S01]  /*17080*/  R2UR UR10, R20 ;  /* 0x00000000140a72ca */ /* 0x000fe200000e0000 */
[----:B------:R-:W-:Y:S01]  /*17090*/  IMAD.SHL.U32 R13, R27, 0x4000, RZ ;  /* 0x000040001b0d7824 */ /* 0x000fe200078e00ff */
[----:B------:R-:W-:Y:S01]  /*170a0*/  IADD3 R8, R8, -0x80, RZ ;  /* 0xffffff8008087810 */ /* 0x000fe20007ffe0ff */
[----:B------:R-:W-:Y:S01]  /*170b0*/  VIADD R12, R7, 0x18400 ;  /* 0x00018400070c7836 */ /* 0x000fe20000000000 */
[----:B------:R-:W-:Y:S01]  /*170c0*/  IADD3 R11, R10, 0x28890, RZ ;  /* 0x000288900a0b7810 */ /* 0x000fe20007ffe0ff */
[----:B------:R-:W-:Y:S01]  /*170d0*/  UIADD3.X UR5, URZ, UR41, URZ, UP0, !UPT ;  /* 0x000000293f057290 */ /* 0x000fe200087fe43f */
[----:B------:R-:W-:Y:S01]  /*170e0*/  UMOV UR6, 0x0 ;  /* 0x0000000000067882 */ /* 0x000fe20000000000 */
[----:B------:R-:W-:-:S10]  /*170f0*/  UMOV UR7, 0x12f00000 ;  /* 0x12f0000000077882 */ /* 0x000fd40000000000 */
.L_x_7196:
        /* <DEDUP_REMOVED lines=16> */
.L_x_7197:
        /* <DEDUP_REMOVED lines=13> */
.L_x_7403:
[----:B------:R-:W-:Y:S05]  /*172d0*/  BSYNC B2 ;  /* 0x0000000000027941 */ /* 0x000fea0003800000 */
.L_x_7198:
        /* <DEDUP_REMOVED lines=11> */
.L_x_7201:
[----:B------:R-:W-:Y:S05]  /*17390*/  BSYNC B2 ;  /* 0x0000000000027941 */ /* 0x000fea0003800000 */
.L_x_7200:
[----:B------:R-:W-:Y:S01]  /*173a0*/  R2UR UR10, R20 ;  /* 0x00000000140a72ca */ /* 0x000fe200000e0000 */
[----:B------:R-:W-:Y:S01]  /*173b0*/  IMAD R13, R13, 0x2, R22 ;  /* 0x000000020d0d7824 */ /* 0x000fe200078e0216 */
[----:B------:R-:W-:Y:S01]  /*173c0*/  R2UR UR6, R14 ;  /* 0x000000000e0672ca */ /* 0x000fe200000e0000 */
[----:B------:R-:W-:Y:S01]  /*173d0*/  UIADD3 UR4, UP0, UR40, 0x670, URZ ;  /* 0x0000067028047890 */ /* 0x000fe2000ff1e03f */
[----:B------:R-:W-:Y:S01]  /*173e0*/  R2UR UR7, R15 ;  /* 0x000000000f0772ca */ /* 0x000fe200000e0000 */
[----:B01----:R-:W-:Y:S01]  /*173f0*/  VIADD R10, R10, 0x288b0 ;  /* 0x000288b00a0a7836 */ /* 0x003fe20000000000 */
[----:B------:R-:W-:Y:S01]  /*17400*/  PLOP3.LUT P0, PT, PT, PT, PT, 0x80, 0x0 ;  /* 0x000000000000781c */ /* 0x000fe20003f0f070 */
[----:B------:R-:W-:Y:S01]  /*17410*/  UIADD3.X UR5, URZ, UR41, URZ, UP0, !UPT ;  /* 0x000000293f057290 */ /* 0x000fe200087fe43f */
[----:B------:R-:W-:-:S11]  /*17420*/  IADD3 R7, R13, 0x400, RZ ;  /* 0x000004000d077810 */ /* 0x000fd60007ffe0ff */
.L_x_7202:
        /* <DEDUP_REMOVED lines=15> */
.L_x_7203:
        /* <DEDUP_REMOVED lines=10> */
.L_x_7191:
[----:B------:R-:W-:Y:S05]  /*175c0*/  BSYNC B1 ;  /* 0x0000000000017941 */ /* 0x000fea0003800000 */
.L_x_7190:
[----:B------:R-:W-:Y:S01]  /*175d0*/  IADD3 R11, R3, -0x2, RZ ;  /* 0xfffffffe030b7810 */ /* 0x000fe20007ffe0ff */
[----:B------:R-:W-:Y:S01]  /*175e0*/  VIADD R27, R27, 0x1 ;  /* 0x000000011b1b7836 */ /* 0x000fe20000000000 */
[----:B------:R-:W-:Y:S02]  /*175f0*/  PLOP3.LUT P0, PT, PT, PT, PT, 0x8, 0x0 ;  /* 0x000000000000781c */ /* 0x000fe40003f0e170 */
[----:B------:R-:W-:Y:S02]  /*17600*/  ISETP.GE.AND P3, PT, R11, R6, PT ;  /* 0x000000060b00720c */ /* 0x000fe40003f66270 */
[----:B------:R-:W-:-:S04]  /*17610*/  ISETP.NE.AND P2, PT, R27, 0x2, PT ;  /* 0x000000021b00780c */ /* 0x000fc80003f45270 */
[----:B------:R-:W-:Y:S02]  /*17620*/  SEL R8, RZ, 0x1, P2 ;  /* 0x00000001ff087807 */ /* 0x000fe40001000000 */
[----:B------:R-:W-:Y:S02]  /*17630*/  SEL R27, R27, RZ, P2 ;  /* 0x000000ff1b1b7207 */ /* 0x000fe40001000000 */
[----:B------:R-:W-:-:S03]  /*17640*/  LOP3.LUT R29, R29, R8, RZ, 0x3c, !PT ;  /* 0x000000081d1d7212 */ /* 0x000fc600078e3cff */
[----:B------:R-:W-:Y:S05]  /*17650*/  @!P3 BRA `(.L_x_7184) ;  /* 0x0000000400d4b947 */ /* 0x000fea0003800000 */
.L_x_7218:
        /* <DEDUP_REMOVED lines=11> */
.L_x_7404:
[----:B------:R-:W-:Y:S05]  /*17710*/  BSYNC B2 ;  /* 0x0000000000027941 */ /* 0x000fea0003800000 */
.L_x_7206:
        /* <DEDUP_REMOVED lines=9> */
.L_x_7209:
[----:B------:R-:W-:Y:S05]  /*177b0*/  BSYNC B2 ;  /* 0x0000000000027941 */ /* 0x000fea0003800000 */
.L_x_7208:
[----:B------:R-:W-:Y:S01]  /*177c0*/  MOV R14, RZ ;  /* 0x000000ff000e7202 */ /* 0x000fe20000000f00 */
[----:B------:R-:W-:Y:S01]  /*177d0*/  IMAD R8, R27, 0x8000, R22 ;  /* 0x000080001b087824 */ /* 0x000fe200078e0216 */
[----:B------:R-:W-:Y:S01]  /*177e0*/  UIADD3 UR4, UP0, UR40, 0x570, URZ ;  /* 0x0000057028047890 */ /* 0x000fe2000ff1e03f */
        /* <DEDUP_REMOVED lines=8> */
.L_x_7210:
        /* <DEDUP_REMOVED lines=16> */
.L_x_7211:
        /* <DEDUP_REMOVED lines=13> */
.L_x_7405:
[----:B------:R-:W-:Y:S05]  /*17a40*/  BSYNC B2 ;  /* 0x0000000000027941 */ /* 0x000fea0003800000 */
.L_x_7212:
        /* <DEDUP_REMOVED lines=11> */
.L_x_7215:
[----:B------:R-:W-:Y:S05]  /*17b00*/  BSYNC B2 ;  /* 0x0000000000027941 */ /* 0x000fea0003800000 */
.L_x_7214:
        /* <DEDUP_REMOVED lines=8> */
.L_x_7216:
        /* <DEDUP_REMOVED lines=15> */
.L_x_7217:
        /* <DEDUP_REMOVED lines=10> */
.L_x_7205:
[----:B------:R-:W-:Y:S05]  /*17d20*/  BSYNC B1 ;  /* 0x0000000000017941 */ /* 0x000fea0003800000 */
.L_x_7204:
[----:B------:R-:W-:Y:S01]  /*17d30*/  ISETP.GT.AND P3, PT, R11, R6, PT ;  /* 0x000000060b00720c */ /* 0x000fe20003f64270 */
[----:B------:R-:W-:Y:S02]  /*17d40*/  VIADD R27, R27, 0x1 ;  /* 0x000000011b1b7836 */ /* 0x000fe40000000000 */
[----:B------:R-:W-:-:S03]  /*17d50*/  VIADD R11, R11, 0xffffffff ;  /* 0xffffffff0b0b7836 */ /* 0x000fc60000000000 */
[----:B------:R-:W-:-:S04]  /*17d60*/  ISETP.NE.AND P2, PT, R27, 0x2, PT ;  /* 0x000000021b00780c */ /* 0x000fc80003f45270 */
[----:B------:R-:W-:Y:S02]  /*17d70*/  SEL R8, RZ, 0x1, P2 ;  /* 0x00000001ff087807 */ /* 0x000fe40001000000 */
[----:B------:R-:W-:Y:S02]  /*17d80*/  SEL R27, R27, RZ, P2 ;  /* 0x000000ff1b1b7207 */ /* 0x000fe40001000000 */
[----:B------:R-:W-:Y:S01]  /*17d90*/  LOP3.LUT R29, R29, R8, RZ, 0x3c, !PT ;  /* 0x000000081d1d7212 */ /* 0x000fe200078e3cff */
[----:B------:R-:W-:Y:S06]  /*17da0*/  @P3 BRA `(.L_x_7218) ;  /* 0xfffffff8002c3947 */ /* 0x000fec000383ffff */
.L_x_7184:
[----:B------:R-:W-:Y:S05]  /*17db0*/  BSYNC B0 ;  /* 0x0000000000007941 */ /* 0x000fea0003800000 */
.L_x_7183:
[----:B------:R-:W-:Y:S05]  /*17dc0*/  @!P0 WARPSYNC.ALL ;  /* 0x0000000000008948 */ /* 0x000fea0003800000 */
[----:B------:R-:W-:Y:S01]  /*17dd0*/  @!P0 BAR.SYNC.DEFER_BLOCKING 0xc, 0x180 ;  /* 0x0306000000008b1d */ /* 0x000fe20000010000 */
[----:B------:R-:W-:-:S05]  /*17de0*/  MOV R0, RZ ;  /* 0x000000ff00007202 */ /* 0x000fca0000000f00 */
[----:B------:R-:W-:Y:S04]  /*17df0*/  BSSY B0, `(.L_x_7219) ;  /* 0x000001e000007945 */ /* 0x000fe80003800000 */
[----:B------:R-:W-:Y:S05]  /*17e00*/  @!P1 BRA `(.L_x_7220) ;  /* 0x0000000000709947 */ /* 0x000fea0003800000 */
[----:B------:R-:W-:Y:S02]  /*17e10*/  ISETP.NE.AND P0, PT, R5, RZ, PT ;  /* 0x000000ff0500720c */ /* 0x000fe40003f05270 */
[----:B------:R-:W-:-:S11]  /*17e20*/  MOV R2, RZ ;  /* 0x000000ff00027202 */ /* 0x000fd60000000f00 */
[----:B------:R-:W1:Y:S02]  /*17e30*/  @!P0 LDC R5, c[0x0][0x9f0] ;  /* 0x00027c00ff058b82 */ /* 0x000e640000000800 */
[----:B-1----:R-:W-:-:S04]  /*17e40*/  IABS R0, R5 ;  /* 0x0000000500007213 */ /* 0x002fc80000000000 */
[----:B0-----:R-:W0:Y:S08]  /*17e50*/  I2F.RP R7, R0 ;  /* 0x0000000000077306 */ /* 0x001e300000209400 */
[----:B0-----:R-:W0:Y:S02]  /*17e60*/  MUFU.RCP R7, R7 ;  /* 0x0000000700077308 */ /* 0x001e240000001000 */
[----:B0-----:R-:W-:-:S06]  /*17e70*/  VIADD R8, R7, 0xffffffe ;  /* 0x0ffffffe07087836 */ /* 0x001fcc0000000000 */
[----:B------:R-:W0:Y:S02]  /*17e80*/  F2I.FTZ.U32.TRUNC.NTZ R3, R8 ;  /* 0x0000000800037305 */ /* 0x000e24000021f000 */
[----:B0-----:R-:W-:-:S04]  /*17e90*/  IMAD.MOV R9, RZ, RZ, -R3 ;  /* 0x000000ffff097224 */ /* 0x001fc800078e0a03 */
[----:B------:R-:W-:-:S04]  /*17ea0*/  IMAD R9, R9, R0, RZ ;  /* 0x0000000009097224 */ /* 0x000fc800078e02ff */
[----:B------:R-:W-:Y:S01]  /*17eb0*/  IMAD.HI.U32 R3, R3, R9, R2 ;  /* 0x0000000903037227 */ /* 0x000fe200078e0002 */
[----:B------:R-:W-:Y:S02]  /*17ec0*/  IADD3 R2, R4, -0x1, R5 ;  /* 0xffffffff04027810 */ /* 0x000fe40007ffe005 */
[-C--:B------:R-:W-:Y:S02]  /*17ed0*/  IABS R9, R5.reuse ;  /* 0x0000000500097213 */ /* 0x080fe40000000000 */
[----:B------:R-:W-:Y:S02]  /*17ee0*/  IABS R6, R2 ;  /* 0x0000000200067213 */ /* 0x000fe40000000000 */
[----:B------:R-:W-:Y:S01]  /*17ef0*/  LOP3.LUT R2, R2, R5, RZ, 0x3c, !PT ;  /* 0x0000000502027212 */ /* 0x000fe200078e3cff */
[----:B------:R-:W-:Y:S02]  /*17f00*/  IMAD.MOV R7, RZ, RZ, -R9 ;  /* 0x000000ffff077224 */ /* 0x000fe400078e0a09 */
        /* <DEDUP_REMOVED lines=12> */
.L_x_7220:
[----:B------:R-:W-:Y:S05]  /*17fd0*/  BSYNC B0 ;  /* 0x0000000000007941 */ /* 0x000fea0003800000 */
.L_x_7219:
[-C--:B------:R-:W-:Y:S01]  /*17fe0*/  IMAD R37, R37, R0.reuse, RZ ;  /* 0x0000000025257224 */ /* 0x080fe200078e02ff */
[----:B------:R-:W-:Y:S04]  /*17ff0*/  BSSY B7, `(.L_x_7221) ;  /* 0x000036f000077945 */ /* 0x000fe80003800000 */
[----:B------:R-:W-:-:S04]  /*18000*/  VIADDMNMX R2, R37, R0, R4, PT ;  /* 0x0000000025027246 */ /* 0x000fc80003800104 */
        /* <DEDUP_REMOVED lines=16> */
[----:B0-----:R-:W0:Y:S01]  /*18110*/  POPC R7, R4 ;  /* 0x0000000400077309 */ /* 0x001e220000000000 */
[----:B--2---:R-:W0:Y:S02]  /*18120*/  SHFL.IDX PT, R0, R3, R0, 0x1f ;  /* 0x00001f0003007589 */ /* 0x004e2400000e0000 */
[----:B0-----:R-:W-:Y:S01]  /*18130*/  IADD3 R16, R0, UR37, R7 ;  /* 0x0000002500107c10 */ /* 0x001fe2000fffe007 */
[----:B------:R-:W-:Y:S06]  /*18140*/  BRA `(.L_x_7223) ;  /* 0x0000003400647947 */ /* 0x000fec0003800000 */
.L_x_7222:
        /* <DEDUP_REMOVED lines=13> */
[----:B0-----:R-:W-:Y:S01]  /*18220*/  IMAD.U32 R7, RZ, RZ, UR9 ;  /* 0x00000009ff077e24 */ /* 0x001fe2000f8e00ff */
[----:B------:R-:W-:Y:S01]  /*18230*/  MOV R12, 0x1 ;  /* 0x00000001000c7802 */ /* 0x000fe20000000f00 */
[----:B------:R-:W-:-:S02]  /*18240*/  IMAD.U32 R11, RZ, RZ, UR5 ;  /* 0x00000005ff0b7e24 */ /* 0x000fc4000f8e00ff */
[----:B------:R-:W-:Y:S02]  /*18250*/  IMAD.MOV.U32 R8, RZ, RZ, 0x70 ;  /* 0x00000070ff087424 */ /* 0x000fe400078e00ff */
[----:B------:R-:W-:-:S07]  /*18260*/  IMAD.MOV.U32 R13, RZ, RZ, RZ ;  /* 0x000000ffff0d7224 */ /* 0x000fce00078e00ff */
[----:B------:R-:W-:-:S07]  /*18270*/  LEPC R20, `(.L_x_7225) ;  /* 0x000000001014794e */ /* 0x000fce0000000000 */
[----:B-1----:R-:W-:Y:S05]  /*18280*/  CALL.ABS.NOINC R2 ;  /* 0x0000000002007343 */ /* 0x002fea0003c00000 */
.L_x_7225:
[----:B------:R-:W-:Y:S05]  /*18290*/  BSYNC B6 ;  /* 0x0000000000067941 */ /* 0x000fea0003800000 */
.L_x_7224:
        /* <DEDUP_REMOVED lines=9> */
[----:B------:R-:W-:Y:S01]  /*18330*/  MOV R4, UR6 ;  /* 0x0000000600047c02 */ /* 0x000fe20008000f00 */
[----:B------:R-:W-:Y:S01]  /*18340*/  IMAD.U32 R5, RZ, RZ, UR7 ;  /* 0x00000007ff057e24 */ /* 0x000fe2000f8e00ff */
[----:B0-----:R-:W-:Y:S01]  /*18350*/  MOV R7, UR9 ;  /* 0x0000000900077c02 */ /* 0x001fe20008000f00 */
[----:B------:R-:W-:Y:S01]  /*18360*/  IMAD.U32 R6, RZ, RZ, UR8 ;  /* 0x00000008ff067e24 */ /* 0x000fe2000f8e00ff */
[----:B------:R-:W-:Y:S01]  /*18370*/  MOV R8, 0x70 ;  /* 0x0000007000087802 */ /* 0x000fe20000000f00 */
[----:B------:R-:W-:-:S02]  /*18380*/  IMAD.U32 R10, RZ, RZ, UR4 ;  /* 0x00000004ff0a7e24 */ /* 0x000fc4000f8e00ff */
[----:B------:R-:W-:Y:S02]  /*18390*/  IMAD.U32 R11, RZ, RZ, UR5 ;  /* 0x00000005ff0b7e24 */ /* 0x000fe4000f8e00ff */
[----:B------:R-:W-:Y:S02]  /*183a0*/  IMAD.MOV.U32 R12, RZ, RZ, 0x1 ;  /* 0x00000001ff0c7424 */ /* 0x000fe400078e00ff */
[----:B-1----:R-:W-:-:S07]  /*183b0*/  IMAD.MOV.U32 R13, RZ, RZ, RZ ;  /* 0x000000ffff0d7224 */ /* 0x002fce00078e00ff */
[----:B------:R-:W-:-:S07]  /*183c0*/  LEPC R20, `(.L_x_7228) ;  /* 0x000000001014794e */ /* 0x000fce0000000000 */
[----:B--2---:R-:W-:Y:S05]  /*183d0*/  CALL.ABS.NOINC R2 ;  /* 0x0000000002007343 */ /* 0x004fea0003c00000 */
.L_x_7228:
        /* <DEDUP_REMOVED lines=8> */
[----:B------:R-:W-:Y:S01]  /*18460*/  MOV R8, 0x70 ;  /* 0x0000007000087802 */ /* 0x000fe20000000f00 */
[----:B------:R-:W-:Y:S02]  /*18470*/  IMAD.U32 R10, RZ, RZ, UR8 ;  /* 0x00000008ff0a7e24 */ /* 0x000fe4000f8e00ff */
[----:B------:R-:W-:-:S02]  /*18480*/  IMAD.U32 R11, RZ, RZ, UR9 ;  /* 0x00000009ff0b7e24 */ /* 0x000fc4000f8e00ff */
[----:B------:R-:W-:Y:S02]  /*18490*/  IMAD.MOV.U32 R12, RZ, RZ, 0x1 ;  /* 0x00000001ff0c7424 */ /* 0x000fe400078e00ff */
[----:B0-----:R-:W-:-:S07]  /*184a0*/  IMAD.MOV.U32 R13, RZ, RZ, RZ ;  /* 0x000000ffff0d7224 */ /* 0x001fce00078e00ff */
[----:B------:R-:W-:-:S07]  /*184b0*/  LEPC R20, `(.L_x_7227) ;  /* 0x000000001014794e */ /* 0x000fce0000000000 */
[----:B-1----:R-:W-:Y:S05]  /*184c0*/  CALL.ABS.NOINC R2 ;  /* 0x0000000002007343 */ /* 0x002fea0003c00000 */
.L_x_7227:
[----:B------:R-:W-:Y:S05]  /*184d0*/  BSYNC B6 ;  /* 0x0000000000067941 */ /* 0x000fea0003800000 */
.L_x_7226:
[----:B------:R-:W2:Y:S01]  /*184e0*/  LDL R26, [R1+0x1c] ;  /* 0x00001c00011a7983 */ /* 0x000ea20000100800 */
[----:B------:R-:W-:Y:S01]  /*184f0*/  ULDC.64 UR4, c[0x0][0x9f8] ;  /* 0x00027e0000047ab9 */ /* 0x000fe20000000a00 */
[----:B------:R-:W1:Y:S01]  /*18500*/  LDC R0, c[0x0][0x430] ;  /* 0x00010c00ff007b82 */ /* 0x000e620000000800 */
[----:B------:R-:W-:Y:S01]  /*18510*/  ISETP.NE.U32.AND P0, PT, RZ, UR4, PT ;  /* 0x00000004ff007c0c */ /* 0x000fe2000bf05070 */
[----:B------:R-:W3:Y:S03]  /*18520*/  LDL R20, [R1] ;  /* 0x0000000001147983 */ /* 0x000ee60000100800 */
[----:B------:R-:W-:-:S13]  /*18530*/  ISETP.NE.AND.EX P0, PT, RZ, UR5, PT, P0 ;  /* 0x00000005ff007c0c */ /* 0x000fda000bf05300 */
[----:B------:R-:W-:Y:S01]  /*18540*/  @P0 IADD3 R2, P1, R23, UR4, RZ ;  /* 0x0000000417020c10 */ /* 0x000fe2000ff3e0ff */
[----:B------:R-:W4:Y:S01]  /*18550*/  S2R R21, SR_TID.X ;  /* 0x0000000000157919 */ /* 0x000f220000002100 */
[----:B------:R-:W-:Y:S02]  /*18560*/  ULDC UR4, c[0x0][0x2f4] ;  /* 0x0000bd0000047ab9 */ /* 0x000fe40000000800 */
[----:B------:R-:W-:-:S05]  /*18570*/  @P0 IADD3.X R3, R24, UR5, RZ, P1, !PT ;  /* 0x0000000518030c10 */ /* 0x000fca0008ffe4ff */
[----:B------:R0:W3:Y:S01]  /*18580*/  @P0 LDG.E R34, desc[UR42][R2.64] ;  /* 0x0000002a02220981 */ /* 0x0000e2000c1e1900 */
[----:B-1----:R-:W-:Y:S01]  /*18590*/  ISETP.NE.AND P1, PT, R0, 0x1, PT ;  /* 0x000000010000780c */ /* 0x002fe20003f25270 */
[----:B------:R-:W1:-:S12]  /*185a0*/  S2R R5, SR_TID.X ;  /* 0x0000000000057919 */ /* 0x000e580000002100 */
[----:B------:R-:W0:Y:S08]  /*185b0*/  @P1 LDC R4, c[0x0][0x434] ;  /* 0x00010d00ff041b82 */ /* 0x000e300000000800 */
[----:B------:R-:W0:Y:S01]  /*185c0*/  @P1 LDC R6, c[0x0][0x438] ;  /* 0x00010e00ff061b82 */ /* 0x000e220000000800 */
[----:B----4-:R-:W-:-:S04]  /*185d0*/  LOP3.LUT R21, R21, 0x7f, RZ, 0xc0, !PT ;  /* 0x0000007f15157812 */ /* 0x010fc800078ec0ff */
[----:B------:R-:W-:Y:S02]  /*185e0*/  SHF.R.U32.HI R21, RZ, 0x3, R21 ;  /* 0x00000003ff157819 */ /* 0x000fe40000011615 */
[----:B-1----:R-:W-:-:S04]  /*185f0*/  SHF.L.U32 R5, R5, 0x4, RZ ;  /* 0x0000000405057819 */ /* 0x002fc800000006ff */
[----:B------:R-:W-:Y:S02]  /*18600*/  LOP3.LUT R5, R5, 0x70, RZ, 0xc0, !PT ;  /* 0x0000007005057812 */ /* 0x000fe400078ec0ff */
[----:B------:R-:W-:Y:S01]  /*18610*/  LOP3.LUT R32, R32, 0xfffffffb, RZ, 0xc0, !PT ;  /* 0xfffffffb20207812 */ /* 0x000fe200078ec0ff */
[----:B------:R-:W-:Y:S01]  /*18620*/  UMOV UR5, 0xffffffff ;  /* 0xffffffff00057882 */ /* 0x000fe20000000000 */
[----:B--2---:R-:W-:-:S04]  /*18630*/  VIADD R26, R26, 0xffffffff ;  /* 0xffffffff1a1a7836 */ /* 0x004fc80000000000 */
[----:B------:R-:W-:-:S05]  /*18640*/  IMAD.SHL.U32 R8, R26, 0x80, RZ ;  /* 0x000000801a087824 */ /* 0x000fca00078e00ff */
[----:B------:R-:W-:-:S04]  /*18650*/  LOP3.LUT R5, R8, R21, R5, 0xfe, !PT ;  /* 0x0000001508057212 */ /* 0x000fc800078efe05 */
[C---:B------:R-:W-:Y:S02]  /*18660*/  ISETP.GE.AND P0, PT, R5.reuse, R36, PT ;  /* 0x000000240500720c */ /* 0x040fe40003f06270 */
[----:B---3--:R-:W-:-:S05]  /*18670*/  IADD3 R5, R5, R20, RZ ;  /* 0x0000001405057210 */ /* 0x008fca0007ffe0ff */
[----:B0-----:R-:W-:-:S04]  /*18680*/  @P1 IMAD.HI.U32 R7, R5, R4, RZ ;  /* 0x0000000405071227 */ /* 0x001fc800078e00ff */
[----:B------:R-:W-:Y:S01]  /*18690*/  IMAD.MOV.U32 R4, RZ, RZ, R5 ;  /* 0x000000ffff047224 */ /* 0x000fe200078e0005 */
[----:B------:R-:W-:Y:S01]  /*186a0*/  @P1 SHF.R.U32.HI R4, RZ, R6, R7 ;  /* 0x00000006ff041219 */ /* 0x000fe20000011607 */
[----:B------:R-:W0:Y:S01]  /*186b0*/  @!P0 LDC.64 R2, c[0x0][0x428] ;  /* 0x00010a00ff028b82 */ /* 0x000e220000000a00 */
[----:B------:R-:W-:-:S03]  /*186c0*/  SHF.R.S32.HI R9, RZ, 0x1f, R34 ;  /* 0x0000001fff097819 */ /* 0x000fc60000011422 */
[----:B------:R-:W-:-:S04]  /*186d0*/  IMAD.MOV R6, RZ, RZ, -R4 ;  /* 0x000000ffff067224 */ /* 0x000fc800078e0a04 */
[----:B------:R-:W-:Y:S01]  /*186e0*/  IMAD R0, R0, R6, R5 ;  /* 0x0000000600007224 */ /* 0x000fe200078e0205 */
[--C-:B------:R-:W-:Y:S01]  /*186f0*/  @!P0 SHF.R.S32.HI R5, RZ, 0x1f, R4.reuse ;  /* 0x0000001fff058819 */ /* 0x100fe20000011404 */
[----:B------:R-:W-:Y:S01]  /*18700*/  IMAD.U32 R7, RZ, RZ, UR38 ;  /* 0x00000026ff077e24 */ /* 0x000fe2000f8e00ff */
[----:B------:R1:W-:Y:S01]  /*18710*/  STL [R1+0x4], R9 ;  /* 0x0000040901007387 */ /* 0x0003e20000100800 */
[-C--:B0-----:R-:W-:Y:S02]  /*18720*/  @!P0 IMAD R6, R9, R2.reuse, RZ ;  /* 0x0000000209068224 */ /* 0x081fe400078e02ff */
[----:B------:R-:W-:-:S04]  /*18730*/  @!P0 IMAD.WIDE.U32 R4, R34, R2, R4 ;  /* 0x0000000222048225 */ /* 0x000fc800078e0004 */
[----:B------:R-:W-:Y:S02]  /*18740*/  @!P0 IMAD R6, R34, R3, R6 ;  /* 0x0000000322068224 */ /* 0x000fe400078e0206 */
[----:B------:R-:W0:Y:S03]  /*18750*/  @!P0 LDC.64 R2, c[0x0][0x418] ;  /* 0x00010600ff028b82 */ /* 0x000e260000000a00 */
[----:B------:R-:W-:Y:S02]  /*18760*/  @!P0 IADD3 R6, R5, R6, RZ ;  /* 0x0000000605068210 */ /* 0x000fe40007ffe0ff */
        /* <DEDUP_REMOVED lines=12> */
[----:B-1----:R-:W-:Y:S06]  /*18830*/  BRA.DIV UR5, `(.L_x_7229) ;  /* 0x0000006205507947 */ /* 0x002fec000b800000 */
.L_x_7408:
[----:B------:R-:W-:Y:S05]  /*18840*/  @!P2 BRA `(.L_x_7230) ;  /* 0x000000000004a947 */ /* 0x000fea0003800000 */
[----:B------:R-:W-:Y:S01]  /*18850*/  BPT.TRAP 0x1 ;  /* 0x000000040000795c */ /* 0x000fe20000300000 */
.L_x_7230:
[----:B------:R-:W-:Y:S01]  /*18860*/  SHF.R.S32.HI R5, RZ, 0x1f, R0 ;  /* 0x0000001fff057819 */ /* 0x000fe20000011400 */
[----:B------:R-:W-:Y:S01]  /*18870*/  ULDC.64 UR4, c[0x0][0x328] ;  /* 0x0000ca0000047ab9 */ /* 0x000fe20000000a00 */
[----:B------:R-:W-:Y:S01]  /*18880*/  ULDC.64 UR6, c[0x0][0x318] ;  /* 0x0000c60000067ab9 */ /* 0x000fe20000000a00 */
[----:B------:R-:W-:Y:S02]  /*18890*/  BSSY B0, `(.L_x_7231) ;  /* 0x0000014000007945 */ /* 0x000fe40003800000 */
        /* <DEDUP_REMOVED lines=19> */
.L_x_7409:
[----:B------:R-:W-:Y:S05]  /*189d0*/  BSYNC B0 ;  /* 0x0000000000007941 */ /* 0x000fea0003800000 */
.L_x_7231:
[----:B------:R-:W1:Y:S01]  /*189e0*/  S2R R9, SR_TID.X ;  /* 0x0000000000097919 */ /* 0x000e620000002100 */
[----:B------:R-:W-:Y:S01]  /*189f0*/  ULDC.64 UR4, c[0x0][0x300] ;  /* 0x0000c00000047ab9 */ /* 0x000fe20000000a00 */
[----:B------:R-:W-:Y:S01]  /*18a00*/  ULDC.64 UR6, c[0x0][0x2e8] ;  /* 0x0000ba0000067ab9 */ /* 0x000fe20000000a00 */
[----:B------:R-:W-:Y:S01]  /*18a10*/  IMAD R5, R5, UR4, RZ ;  /* 0x0000000405057c24 */ /* 0x000fe2000f8e02ff */
[----:B------:R-:W-:Y:S01]  /*18a20*/  LOP3.LUT P3, RZ, R32, 0x2, RZ, 0xc0, !PT ;  /* 0x0000000220ff7812 */ /* 0x000fe2000786c0ff */
[----:B0-----:R-:W-:Y:S01]  /*18a30*/  IMAD.WIDE.U32 R2, R0, UR4, RZ ;  /* 0x0000000400027c25 */ /* 0x001fe2000f8e00ff */
[----:B------:R-:W-:-:S03]  /*18a40*/  LOP3.LUT P2, RZ, R32, 0x1, RZ, 0xc0, !PT ;  /* 0x0000000120ff7812 */ /* 0x000fc6000784c0ff */
[----:B------:R-:W-:Y:S01]  /*18a50*/  IMAD R5, R0, UR5, R5 ;  /* 0x0000000500057c24 */ /* 0x000fe2000f8e0205 */
[----:B------:R-:W-:Y:S02]  /*18a60*/  ULDC.64 UR4, c[0x0][0x310] ;  /* 0x0000c40000047ab9 */ /* 0x000fe40000000a00 */
[----:B------:R-:W-:Y:S02]  /*18a70*/  IMAD R6, R6, UR4, RZ ;  /* 0x0000000406067c24 */ /* 0x000fe4000f8e02ff */
[----:B------:R-:W-:Y:S01]  /*18a80*/  IADD3 R3, R3, R5, RZ ;  /* 0x0000000503037210 */ /* 0x000fe20007ffe0ff */
[----:B------:R-:W-:Y:S02]  /*18a90*/  IMAD R5, R25, 0x4000, R35 ;  /* 0x0000400019057824 */ /* 0x000fe400078e0223 */
[C---:B------:R-:W-:Y:S02]  /*18aa0*/  IMAD R6, R4.reuse, UR5, R6 ;  /* 0x0000000504067c24 */ /* 0x040fe4000f8e0206 */
[----:B------:R-:W-:Y:S01]  /*18ab0*/  IMAD.WIDE.U32 R2, R4, UR4, R2 ;  /* 0x0000000404027c25 */ /* 0x000fe2000f8e0002 */
[----:B------:R-:W-:-:S03]  /*18ac0*/  ULDC.64 UR4, c[0x0][0x308] ;  /* 0x0000c20000047ab9 */ /* 0x000fc60000000a00 */
[----:B------:R-:W-:Y:S02]  /*18ad0*/  IMAD.IADD R3, R3, 0x1, R6 ;  /* 0x0000000103037824 */ /* 0x000fe400078e0206 */
[----:B------:R-:W-:Y:S01]  /*18ae0*/  IMAD.WIDE.U32 R2, R18, UR4, R2 ;  /* 0x0000000412027c25 */ /* 0x000fe2000f8e0002 */
[----:B------:R-:W-:-:S03]  /*18af0*/  UMOV UR4, 0xffffffff ;  /* 0xffffffff00047882 */ /* 0x000fc60000000000 */
[----:B------:R-:W-:Y:S01]  /*18b00*/  IMAD R0, R18, UR5, R3 ;  /* 0x0000000512007c24 */ /* 0x000fe2000f8e0203 */
[----:B-1----:R-:W-:Y:S02]  /*18b10*/  LOP3.LUT R9, R9, 0x7f, RZ, 0xc0, !PT ;  /* 0x0000007f09097812 */ /* 0x002fe400078ec0ff */
        /* <DEDUP_REMOVED lines=9> */
[----:B0-----:R-:W-:-:S04]  /*18bb0*/  @P0 LEA R3, P1, R31, R3, 0x1 ;  /* 0x000000031f030211 */ /* 0x001fc800078208ff */
[----:B-1----:R-:W-:-:S04]  /*18bc0*/  @P0 IADD3.X R2, RZ, R2, RZ, P1, !PT ;  /* 0x00000002ff020210 */ /* 0x002fc80000ffe4ff */
[----:B------:R-:W-:-:S04]  /*18bd0*/  @P0 LOP3.LUT R3, R3, R2, RZ, 0x3c, !PT ;  /* 0x0000000203030212 */ /* 0x000fc800078e3cff */
[----:B------:R-:W-:-:S04]  /*18be0*/  @P0 LOP3.LUT R2, R3, R2, RZ, 0x3c, !PT ;  /* 0x0000000203020212 */ /* 0x000fc800078e3cff */
[----:B------:R-:W-:-:S05]  /*18bf0*/  @P0 LOP3.LUT R3, R3, R2, RZ, 0x3c, !PT ;  /* 0x0000000203030212 */ /* 0x000fca00078e3cff */
[----:B------:R-:W-:Y:S01]  /*18c00*/  @!PT LDS RZ, [RZ] ;  /* 0x00000000fffff984 */ /* 0x000fe20000000800 */
        /* <DEDUP_REMOVED lines=70> */
.L_x_7427:
        /* <DEDUP_REMOVED lines=11> */
.L_x_7234:
        /* <DEDUP_REMOVED lines=11> */
.L_x_7235:
[----:B-1----:R1:W5:Y:S01]  /*191d0*/  LDL.LU R3, [R1+0xc] ;  /* 0x00000c0001037983 */ /* 0x0023620000300800 */
[----:B------:R1:W-:Y:S03]  /*191e0*/  SYNCS.ARRIVE.TRANS64.A1T0 RZ, [R7+URZ+0x28830], RZ ;  /* 0x028830ff07ff79a7 */ /* 0x0003e6000810003f */
[----:B0-----:R1:W5:Y:S02]  /*191f0*/  LDL.LU R4, [R1+0x18] ;  /* 0x0000180001047983 */ /* 0x0013640000300800 */
[----:B------:R-:W-:Y:S05]  /*19200*/  WARPSYNC.ALL ;  /* 0x0000000000007948 */ /* 0x000fea0003800000 */
[----:B------:R-:W-:Y:S01]  /*19210*/  ULDC.64 UR4, c[0x0][0x298] ;  /* 0x0000a60000047ab9 */ /* 0x000fe20000000a00 */
[----:B------:R-:W-:Y:S01]  /*19220*/  ULDC.64 UR6, c[0x0][0xa00] ;  /* 0x0002800000067ab9 */ /* 0x000fe20000000a00 */
[----:B------:R-:W-:Y:S01]  /*19230*/  VIADD R2, R22, 0x10400 ;  /* 0x0001040016027836 */ /* 0x000fe20000000000 */
[----:B------:R-:W-:Y:S01]  /*19240*/  BAR.SYNC.DEFER_BLOCKING 0x8, 0x180 ;  /* 0x0206000000007b1d */ /* 0x000fe20000010000 */
[----:B------:R-:W-:-:S03]  /*19250*/  ISETP.NE.U32.AND P0, PT, RZ, UR6, PT ;  /* 0x00000006ff007c0c */ /* 0x000fc6000bf05070 */
[----:B------:R-:W-:Y:S02]  /*19260*/  LOP3.LUT P1, RZ, R2, 0x3ff, RZ, 0xc0, !PT ;  /* 0x000003ff02ff7812 */ /* 0x000fe4000782c0ff */
[----:B------:R-:W-:Y:S01]  /*19270*/  ISETP.NE.AND.EX P0, PT, RZ, UR7, PT, P0 ;  /* 0x00000007ff007c0c */ /* 0x000fe2000bf05300 */
[----:B------:R-:W-:Y:S03]  /*19280*/  BSSY B6, `(.L_x_7236) ;  /* 0x000001c000067945 */ /* 0x000fe60003800000 */
[----:B------:R-:W-:Y:S02]  /*19290*/  SEL R33, R33, RZ, !P0 ;  /* 0x000000ff21217207 */ /* 0x000fe40004000000 */
[----:B-----5:R-:W-:Y:S02]  /*192a0*/  SHF.R.S32.HI R0, RZ, 0x1f, R3 ;  /* 0x0000001fff007819 */ /* 0x020fe40000011403 */
[----:B------:R-:W-:-:S03]  /*192b0*/  SEL R4, R4, RZ, !P0 ;  /* 0x000000ff04047207 */ /* 0x000fc60004000000 */
[----:B------:R-:W-:-:S04]  /*192c0*/  IMAD R0, R0, UR4, RZ ;  /* 0x0000000400007c24 */ /* 0x000fc8000f8e02ff */
[C---:B------:R-:W-:Y:S02]  /*192d0*/  IMAD R0, R3.reuse, UR5, R0 ;  /* 0x0000000503007c24 */ /* 0x040fe4000f8e0200 */
[----:B------:R-:W-:-:S05]  /*192e0*/  IMAD.WIDE.U32 R2, R3, UR4, RZ ;  /* 0x0000000403027c25 */ /* 0x000fca000f8e00ff */
[----:B------:R-:W-:Y:S01]  /*192f0*/  IADD3 R0, R3, R0, RZ ;  /* 0x0000000003007210 */ /* 0x000fe20007ffe0ff */
        /* <DEDUP_REMOVED lines=13> */
[----:B-1----:R-:W-:Y:S01]  /*193d0*/  IMAD.U32 R7, RZ, RZ, UR7 ;  /* 0x00000007ff077e24 */ /* 0x002fe2000f8e00ff */
[----:B------:R-:W-:Y:S01]  /*193e0*/  MOV R13, RZ ;  /* 0x000000ff000d7202 */ /* 0x000fe20000000f00 */
[----:B------:R-:W-:-:S02]  /*193f0*/  IMAD.U32 R10, RZ, RZ, UR8 ;  /* 0x00000008ff0a7e24 */ /* 0x000fc4000f8e00ff */
[----:B------:R-:W-:Y:S02]  /*19400*/  IMAD.MOV.U32 R8, RZ, RZ, 0x70 ;  /* 0x00000070ff087424 */ /* 0x000fe400078e00ff */
[----:B------:R-:W-:-:S07]  /*19410*/  IMAD.MOV.U32 R12, RZ, RZ, 0x1 ;  /* 0x00000001ff0c7424 */ /* 0x000fce00078e00ff */
[----:B------:R-:W-:-:S07]  /*19420*/  LEPC R20, `(.L_x_7237) ;  /* 0x000000001014794e */ /* 0x000fce0000000000 */
[----:B0-----:R-:W-:Y:S05]  /*19430*/  CALL.ABS.NOINC R2 ;  /* 0x0000000002007343 */ /* 0x001fea0003c00000 */
.L_x_7237:
[----:B------:R-:W-:Y:S05]  /*19440*/  BSYNC B6 ;  /* 0x0000000000067941 */ /* 0x000fea0003800000 */
.L_x_7236:
[----:B------:R-:W2:Y:S01]  /*19450*/  LDL.LU R20, [R1+0x18] ;  /* 0x0000180001147983 */ /* 0x000ea20000300800 */
[----:B------:R-:W-:Y:S01]  /*19460*/  ULDC.64 UR4, c[0x0][0x2d8] ;  /* 0x0000b60000047ab9 */ /* 0x000fe20000000a00 */
[----:B-1----:R-:W1:Y:S01]  /*19470*/  LDC R7, c[0x0][0x448] ;  /* 0x00011200ff077b82 */ /* 0x002e620000000800 */
[----:B------:R-:W3:Y:S01]  /*19480*/  S2R R6, SR_TID.X ;  /* 0x0000000000067919 */ /* 0x000ee20000002100 */
[----:B0-----:R-:W-:Y:S01]  /*19490*/  IMAD.SHL.U32 R4, R17, 0x80, RZ ;  /* 0x0000008011047824 */ /* 0x001fe200078e00ff */
[----:B------:R-:W-:Y:S01]  /*194a0*/  ULDC.64 UR6, c[0x0][0x280] ;  /* 0x0000a00000067ab9 */ /* 0x000fe20000000a00 */
[----:B------:R-:W4:Y:S04]  /*194b0*/  LDL.LU R21, [R1+0xc] ;  /* 0x00000c0001157983 */ /* 0x000f280000300800 */
[----:B------:R-:W4:Y:S04]  /*194c0*/  LDL.LU.64 R2, [R1+0x10] ;  /* 0x0000100001027983 */ /* 0x000f280000300a00 */
[----:B------:R0:W5:Y:S01]  /*194d0*/  LDL R9, [R1+0x8] ;  /* 0x0000080001097983 */ /* 0x0001620000100800 */
[----:B-1----:R-:W-:-:S13]  /*194e0*/  ISETP.NE.AND P0, PT, R7, 0x1, PT ;  /* 0x000000010700780c */ /* 0x002fda0003f05270 */
[----:B------:R-:W1:Y:S01]  /*194f0*/  @P0 LDC R5, c[0x0][0x44c] ;  /* 0x00011300ff050b82 */ /* 0x000e620000000800 */
        /* <DEDUP_REMOVED lines=8> */
[----:B---3--:R-:W-:Y:S01]  /*19580*/  SHF.L.U32 R6, R6, 0x4, RZ ;  /* 0x0000000406067819 */ /* 0x008fe200000006ff */
[----:B------:R-:W-:Y:S02]  /*19590*/  ULDC.64 UR4, c[0x0][0x2d0] ;  /* 0x0000b40000047ab9 */ /* 0x000fe40000000a00 */
[----:B------:R-:W-:Y:S02]  /*195a0*/  IMAD.IADD R3, R3, 0x1, R0 ;  /* 0x0000000103037824 */ /* 0x000fe400078e0200 */
[----:B------:R-:W3:Y:S01]  /*195b0*/  @P0 LDC R0, c[0x0][0x450] ;  /* 0x00011400ff000b82 */ /* 0x000ee20000000800 */
[----:B--2---:R-:W-:-:S04]  /*195c0*/  LOP3.LUT R20, R20, 0x7f, RZ, 0xc0, !PT ;  /* 0x0000007f14147812 */ /* 0x004fc800078ec0ff */
[----:B------:R-:W-:Y:S02]  /*195d0*/  SHF.R.U32.HI R10, RZ, 0x3, R20 ;  /* 0x00000003ff0a7819 */ /* 0x000fe40000011614 */
[----:B------:R0:W5:Y:S01]  /*195e0*/  LDL R20, [R1+0x20] ;  /* 0x0000200001147983 */ /* 0x0001620000100800 */
[----:B------:R-:W-:-:S04]  /*195f0*/  LOP3.LUT R6, R6, 0x70, RZ, 0xc0, !PT ;  /* 0x0000007006067812 */ /* 0x000fc800078ec0ff */
[----:B------:R-:W-:-:S05]  /*19600*/  LOP3.LUT R6, R4, R10, R6, 0xfe, !PT ;  /* 0x0000000a04067212 */ /* 0x000fca00078efe06 */
[----:B-1----:R-:W-:-:S04]  /*19610*/  @P0 IMAD.HI.U32 R8, R6, R5, RZ ;  /* 0x0000000506080227 */ /* 0x002fc800078e00ff */
[----:B------:R-:W-:Y:S01]  /*19620*/  IMAD.MOV.U32 R5, RZ, RZ, R6 ;  /* 0x000000ffff057224 */ /* 0x000fe200078e0006 */
[----:B---3--:R-:W-:-:S04]  /*19630*/  @P0 SHF.R.U32.HI R5, RZ, R0, R8 ;  /* 0x00000000ff050219 */ /* 0x008fc80000011608 */
[----:B------:R-:W-:-:S05]  /*19640*/  IADD3 R0, -R5, RZ, RZ ;  /* 0x000000ff05007210 */ /* 0x000fca0007ffe1ff */
[----:B------:R-:W-:Y:S01]  /*19650*/  IMAD R0, R7, R0, R6 ;  /* 0x0000000007007224 */ /* 0x000fe200078e0206 */
[----:B------:R-:W-:Y:S01]  /*19660*/  SHF.R.S32.HI R6, RZ, 0x1f, R5 ;  /* 0x0000001fff067819 */ /* 0x000fe20000011405 */
[----:B------:R-:W-:-:S04]  /*19670*/  IMAD.WIDE.U32 R2, R5, UR4, R2 ;  /* 0x0000000405027c25 */ /* 0x000fc8000f8e0002 */
[----:B------:R-:W-:-:S04]  /*19680*/  IMAD R6, R6, UR4, RZ ;  /* 0x0000000406067c24 */ /* 0x000fc8000f8e02ff */
[----:B------:R-:W-:Y:S01]  /*19690*/  IMAD R5, R5, UR5, R6 ;  /* 0x0000000505057c24 */ /* 0x000fe2000f8e0206 */
[----:B------:R-:W-:-:S03]  /*196a0*/  ULDC.64 UR4, c[0x0][0x2c8] ;  /* 0x0000b20000047ab9 */ /* 0x000fc60000000a00 */
[----:B------:R-:W-:Y:S01]  /*196b0*/  IMAD.IADD R3, R3, 0x1, R5 ;  /* 0x0000000103037824 */ /* 0x000fe200078e0205 */
[----:B------:R-:W-:-:S05]  /*196c0*/  SHF.R.S32.HI R5, RZ, 0x1f, R0 ;  /* 0x0000001fff057819 */ /* 0x000fca0000011400 */
[----:B------:R-:W-:Y:S02]  /*196d0*/  IMAD R5, R5, UR4, RZ ;  /* 0x0000000405057c24 */ /* 0x000fe4000f8e02ff */
[----:B------:R-:W-:Y:S01]  /*196e0*/  IMAD.WIDE.U32 R2, R0, UR4, R2 ;  /* 0x0000000400027c25 */ /* 0x000fe2000f8e0002 */
[----:B------:R-:W-:-:S03]  /*196f0*/  ULDC UR4, c[0x0][0x2b8] ;  /* 0x0000ae0000047ab9 */ /* 0x000fc60000000800 */
[----:B------:R-:W-:Y:S01]  /*19700*/  IMAD R5, R0, UR5, R5 ;  /* 0x0000000500057c24 */ /* 0x000fe2000f8e0205 */
[----:B------:R-:W-:-:S03]  /*19710*/  LEA R0, P2, R2, UR6, 0x1 ;  /* 0x0000000602007c11 */ /* 0x000fc6000f8408ff */
[----:B------:R-:W-:Y:S01]  /*19720*/  IMAD.IADD R5, R3, 0x1, R5 ;  /* 0x0000000103057824 */ /* 0x000fe200078e0205 */
[----:B------:R-:W-:Y:S02]  /*19730*/  ISETP.GE.AND P0, PT, R31, UR4, PT ;  /* 0x000000041f007c0c */ /* 0x000fe4000bf06270 */
[----:B------:R-:W-:Y:S01]  /*19740*/  ISETP.GE.AND P1, PT, R30, UR4, PT ;  /* 0x000000041e007c0c */ /* 0x000fe2000bf26270 */
[----:B------:R-:W-:Y:S01]  /*19750*/  UMOV UR4, 0xffffffff ;  /* 0xffffffff00047882 */ /* 0x000fe20000000000 */
[----:B------:R-:W-:Y:S02]  /*19760*/  LEA.HI.X R5, R2, UR7, R5, 0x1, P2 ;  /* 0x0000000702057c11 */ /* 0x000fe400090f0c05 */
[----:B0-----:R-:W-:Y:S09]  /*19770*/  BRA.DIV UR4, `(.L_x_7238) ;  /* 0x0000005e04947947 */ /* 0x001ff2000b800000 */
[----:B------:R-:W0:Y:S01]  /*19780*/  SHFL.IDX PT, R14, R0, RZ, 0x181f ;  /* 0x00181fff000e7589 */ /* 0x000e2200000e0000 */
[----:B-----5:R-:W-:Y:S01]  /*19790*/  IMAD R6, R20, R7, RZ ;  /* 0x0000000714067224 */ /* 0x020fe200078e02ff */
[----:B------:R-:W-:Y:S02]  /*197a0*/  IADD3 R4, R10, R4, RZ ;  /* 0x000000040a047210 */ /* 0x000fe40007ffe0ff */
[----:B------:R-:W1:Y:S02]  /*197b0*/  SHFL.IDX PT, R2, R5, RZ, 0x181f ;  /* 0x00181fff05027589 */ /* 0x000e6400000e0000 */
[C---:B------:R-:W-:Y:S02]  /*197c0*/  ISETP.GE.AND P3, PT, R4.reuse, R6, PT ;  /* 0x000000060400720c */ /* 0x040fe40003f66270 */
[----:B------:R-:W-:-:S11]  /*197d0*/  IADD3 R7, R4, 0x10, RZ ;  /* 0x0000001004077810 */ /* 0x000fd60007ffe0ff */
        /* <DEDUP_REMOVED lines=65> */
[----:B0-----:R1:W-:Y:S02]  /*19bf0*/  @!P3 LDGSTS.E.BYPASS.LTC128B.128 [R9+0x17400], desc[UR42][R2.64+0x80], !P1 ;  /* 0x174000800209bfae */ /* 0x0013e4000c901d6a */
.L_x_7444:
[----:B-1----:R-:W-:Y:S01]  /*19c00*/  IADD3 R3, R4, 0x70, RZ ;  /* 0x0000007004037810 */ /* 0x002fe20007ffe0ff */
[----:B------:R-:W-:Y:S03]  /*19c10*/  BSSY B0, `(.L_x_7239) ;  /* 0x000000a000007945 */ /* 0x000fe60003800000 */
        /* <DEDUP_REMOVED lines=9> */
.L_x_7240:
[----:B------:R-:W-:Y:S05]  /*19cb0*/  BSYNC B0 ;  /* 0x0000000000007941 */ /* 0x000fea0003800000 */
.L_x_7239:
[----:B------:R-:W-:Y:S01]  /*19cc0*/  NOP ;  /* 0x0000000000007918 */ /* 0x000fe20000000000 */
[----:B------:R-:W-:-:S13]  /*19cd0*/  PLOP3.LUT P0, PT, PT, PT, PT, 0x80, 0x0 ;  /* 0x000000000000781c */ /* 0x000fda0003f0f070 */
.L_x_7241:
        /* <DEDUP_REMOVED lines=10> */
[----:B------:R-:W-:-:S04]  /*19d80*/  LOP3.LUT R0, R0, 0xfffffffe, RZ, 0xc0, !PT ;  /* 0xfffffffe00007812 */ /* 0x000fc800078ec0ff */
[----:B------:R-:W-:-:S04]  /*19d90*/  IADD3 R0, R2, -R0, RZ ;  /* 0x8000000002007210 */ /* 0x000fc80007ffe0ff */
        /* <DEDUP_REMOVED lines=9> */
.L_x_7445:
[----:B------:R-:W-:Y:S05]  /*19e30*/  BSYNC B0 ;  /* 0x0000000000007941 */ /* 0x000fea0003800000 */
.L_x_7242:
        /* <DEDUP_REMOVED lines=8> */
.L_x_7258:
[----:B------:R-:W3:Y:S01]  /*19ec0*/  LDL R9, [R1] ;  /* 0x0000000001097983 */ /* 0x000ee20000100800 */
[----:B------:R-:W1:Y:S03]  /*19ed0*/  LDC R7, c[0x0][0x430] ;  /* 0x00010c00ff077b82 */ /* 0x000e660000000800 */
[----:B------:R-:W4:Y:S01]  /*19ee0*/  LDL R4, [R1+0x4] ;  /* 0x0000040001047983 */ /* 0x000f220000100800 */
[----:B------:R-:W-:Y:S05]  /*19ef0*/  YIELD ;  /* 0x0000000000007946 */ /* 0x000fea0003800000 */
[----:B0-----:R-:W0:Y:S01]  /*19f00*/  S2R R3, SR_TID.X ;  /* 0x0000000000037919 */ /* 0x001e220000002100 */
[----:B------:R-:W-:Y:S01]  /*19f10*/  ULDC.64 UR4, c[0x0][0x428] ;  /* 0x00010a0000047ab9 */ /* 0x000fe20000000a00 */
[----:B------:R-:W5:Y:S01]  /*19f20*/  S2R R0, SR_TID.X ;  /* 0x0000000000007919 */ /* 0x000f620000002100 */
[----:B-1----:R-:W-:-:S13]  /*19f30*/  ISETP.NE.AND P0, PT, R7, 0x1, PT ;  /* 0x000000010700780c */ /* 0x002fda0003f05270 */
[----:B------:R-:W1:Y:S01]  /*19f40*/  @P0 LDC R5, c[0x0][0x438] ;  /* 0x00010e00ff050b82 */ /* 0x000e620000000800 */
[----:B0-----:R-:W-:-:S04]  /*19f50*/  LOP3.LUT R3, R3, 0x7f, RZ, 0xc0, !PT ;  /* 0x0000007f03037812 */ /* 0x001fc800078ec0ff */
[----:B------:R-:W-:Y:S01]  /*19f60*/  SHF.R.U32.HI R8, RZ, 0x3, R3 ;  /* 0x00000003ff087819 */ /* 0x000fe20000011603 */
[----:B-----5:R-:W-:Y:S02]  /*19f70*/  IMAD.SHL.U32 R0, R0, 0x10, RZ ;  /* 0x0000001000007824 */ /* 0x020fe400078e00ff */
[----:B------:R-:W0:Y:S01]  /*19f80*/  @P0 LDC R3, c[0x0][0x434] ;  /* 0x00010d00ff030b82 */ /* 0x000e220000000800 */
[----:B------:R-:W-:Y:S02]  /*19f90*/  LEA R8, R6, R8, 0x7 ;  /* 0x0000000806087211 */ /* 0x000fe400078e38ff */
[----:B------:R-:W-:-:S04]  /*19fa0*/  LOP3.LUT R0, R0, 0x70, RZ, 0xc0, !PT ;  /* 0x0000007000007812 */ /* 0x000fc800078ec0ff */
[----:B---3--:R-:W-:-:S05]  /*19fb0*/  IADD3 R8, R0, R8, R9 ;  /* 0x0000000800087210 */ /* 0x008fca0007ffe009 */
[----:B0-----:R-:W-:-:S04]  /*19fc0*/  @P0 IMAD.HI.U32 R0, R8, R3, RZ ;  /* 0x0000000308000227 */ /* 0x001fc800078e00ff */
[----:B------:R-:W-:Y:S01]  /*19fd0*/  IMAD.MOV.U32 R9, RZ, RZ, R8 ;  /* 0x000000ffff097224 */ /* 0x000fe200078e0008 */
[----:B-1----:R-:W-:Y:S01]  /*19fe0*/  @P0 SHF.R.U32.HI R9, RZ, R5, R0 ;  /* 0x00000005ff090219 */ /* 0x002fe20000011600 */
[----:B----4-:R-:W-:-:S03]  /*19ff0*/  IMAD R5, R4, UR4, RZ ;  /* 0x0000000404057c24 */ /* 0x010fc6000f8e02ff */
[--C-:B------:R-:W-:Y:S01]  /*1a000*/  SHF.R.S32.HI R3, RZ, 0x1f, R9.reuse ;  /* 0x0000001fff037819 */ /* 0x100fe20000011409 */
[----:B------:R-:W-:Y:S02]  /*1a010*/  IMAD.MOV.U32 R2, RZ, RZ, R9 ;  /* 0x000000ffff027224 */ /* 0x000fe400078e0009 */
[C---:B------:R-:W-:Y:S02]  /*1a020*/  IMAD R5, R34.reuse, UR5, R5 ;  /* 0x0000000522057c24 */ /* 0x040fe4000f8e0205 */
[----:B------:R-:W-:Y:S01]  /*1a030*/  IMAD.WIDE.U32 R2, R34, UR4, R2 ;  /* 0x0000000422027c25 */ /* 0x000fe2000f8e0002 */
[----:B------:R-:W-:-:S04]  /*1a040*/  ULDC.64 UR4, c[0x0][0x418] ;  /* 0x0001060000047ab9 */ /* 0x000fc80000000a00 */
[----:B------:R-:W-:Y:S02]  /*1a050*/  IADD3 R3, R5, R3, RZ ;  /* 0x0000000305037210 */ /* 0x000fe40007ffe0ff */
[----:B------:R-:W-:-:S04]  /*1a060*/  LEA R4, P0, R2, UR4, 0x2 ;  /* 0x0000000402047c11 */ /* 0x000fc8000f8010ff */
[----:B------:R-:W-:-:S05]  /*1a070*/  LEA.HI.X R5, R2, UR5, R3, 0x2, P0 ;  /* 0x0000000502057c11 */ /* 0x000fca00080f1403 */
[----:B------:R0:W3:Y:S01]  /*1a080*/  LDG.E R0, desc[UR42][R4.64] ;  /* 0x0000002a04007981 */ /* 0x0000e2000c1e1900 */
[----:B------:R-:W-:Y:S01]  /*1a090*/  MOV R11, UR38 ;  /* 0x00000026000b7c02 */ /* 0x000fe20008000f00 */
[----:B------:R-:W-:Y:S02]  /*1a0a0*/  VIADD R25, R10, 0x1 ;  /* 0x000000010a197836 */ /* 0x000fe40000000000 */
[----:B------:R-:W-:Y:S01]  /*1a0b0*/  IMAD.MOV R2, RZ, RZ, -R9 ;  /* 0x000000ffff027224 */ /* 0x000fe200078e0a09 */
[----:B------:R-:W-:Y:S01]  /*1a0c0*/  ISETP.NE.AND P3, PT, R11, 0x3, PT ;  /* 0x000000030b00780c */ /* 0x000fe20003f65270 */
[----:B------:R-:W-:Y:S01]  /*1a0d0*/  IMAD.MOV.U32 R26, RZ, RZ, R6 ;  /* 0x000000ffff1a7224 */ /* 0x000fe200078e0006 */
[----:B------:R-:W-:Y:S01]  /*1a0e0*/  ISETP.NE.AND P0, PT, R25, 0x2, PT ;  /* 0x000000021900780c */ /* 0x000fe20003f05270 */
[----:B0-----:R-:W-:-:S03]  /*1a0f0*/  IMAD R4, R7, R2, R8 ;  /* 0x0000000207047224 */ /* 0x001fc600078e0208 */
[----:B------:R-:W-:Y:S02]  /*1a100*/  SEL R28, RZ, 0x1, P0 ;  /* 0x00000001ff1c7807 */ /* 0x000fe40000000000 */
[----:B------:R-:W-:Y:S02]  /*1a110*/  SEL R25, R25, RZ, P0 ;  /* 0x000000ff19197207 */ /* 0x000fe40000000000 */
[----:B------:R-:W-:Y:S02]  /*1a120*/  LOP3.LUT R28, R17, R28, RZ, 0x3c, !PT ;  /* 0x0000001c111c7212 */ /* 0x000fe400078e3cff */
[----:B---3--:R-:W-:Y:S01]  /*1a130*/  SHF.R.S32.HI R21, RZ, 0x1f, R0 ;  /* 0x0000001fff157819 */ /* 0x008fe20000011400 */
[----:B------:R-:W-:Y:S06]  /*1a140*/  @!P3 BRA `(.L_x_7246) ;  /* 0x000000000004b947 */ /* 0x000fec0003800000 */
[----:B------:R-:W-:Y:S01]  /*1a150*/  BPT.TRAP 0x1 ;  /* 0x000000040000795c */ /* 0x000fe20000300000 */
.L_x_7246:
[----:B------:R-:W-:Y:S01]  /*1a160*/  IMAD R6, R25, 0x8, R22 ;  /* 0x0000000819067824 */ /* 0x000fe200078e0216 */
[----:B------:R-:W-:Y:S01]  /*1a170*/  SHF.L.U32 R3, R28, 0x1f, RZ ;  /* 0x0000001f1c037819 */ /* 0x000fe200000006ff */
[----:B------:R-:W-:Y:S03]  /*1a180*/  BSSY B1, `(.L_x_7247) ;  /* 0x0000003000017945 */ /* 0x000fe60003800000 */
[----:B------:R-:W0:Y:S02]  /*1a190*/  SYNCS.PHASECHK.TRANS64.TRYWAIT P0, [R6+URZ+0x28840], R3 ;  /* 0x02884003060075a7 */ /* 0x000e24000800017f */
[----:B0-----:R-:W-:Y:S05]  /*1a1a0*/  @!P0 BRA `(.L_x_7248) ;  /* 0x0000005c009c8947 */ /* 0x001fea0003800000 */
.L_x_7446:
[----:B------:R-:W-:Y:S05]  /*1a1b0*/  BSYNC B1 ;  /* 0x0000000000017941 */ /* 0x000fea0003800000 */
.L_x_7247:
        /* <DEDUP_REMOVED lines=69> */
.L_x_7464:
[----:B-1----:R-:W-:-:S04]  /*1a610*/  IADD3 R2, P0, R2, R5, RZ ;  /* 0x0000000502027210 */ /* 0x002fc80007f1e0ff */
[----:B------:R-:W-:Y:S02]  /*1a620*/  IADD3.X R3, RZ, R9, RZ, P0, !PT ;  /* 0x00000009ff037210 */ /* 0x000fe400007fe4ff */
[----:B------:R-:W-:-:S03]  /*1a630*/  PLOP3.LUT P0, PT, PT, PT, PT, 0x80, 0x0 ;  /* 0x000000000000781c */ /* 0x000fc60003f0f070 */
[----:B------:R-:W-:Y:S01]  /*1a640*/  @!PT LDS RZ, [RZ] ;  /* 0x00000000fffff984 */ /* 0x000fe20000000800 */
[----:B------:R-:W-:Y:S01]  /*1a650*/  @!PT LDS RZ, [RZ] ;  /* 0x00000000fffff984 */ /* 0x000fe20000000800 */
[----:B------:R-:W-:Y:S01]  /*1a660*/  @!PT LDS RZ, [RZ] ;  /* 0x00000000fffff984 */ /* 0x000fe20000000800 */
[----:B------:R1:W-:Y:S04]  /*1a670*/  LDGSTS.E.BYPASS.LTC128B.128 [R8+0x1bc00], desc[UR42][R2.64], !P4 ;  /* 0x1bc0000002087fae */ /* 0x0003e8000e101d6a */
[----:B------:R1:W-:Y:S01]  /*1a680*/  LDGSTS.E.BYPASS.LTC128B.128 [R8+0x1fc00], desc[UR42][R2.64+0x80], !P3 ;  /* 0x1fc0008002087fae */ /* 0x0003e2000d901d6a */
[----:B------:R-:W-:-:S05]  /*1a690*/  NOP ;  /* 0x0000000000007918 */ /* 0x000fca0000000000 */
.L_x_7250:
        /* <DEDUP_REMOVED lines=11> */
.L_x_7251:
[----:B------:R1:W-:Y:S01]  /*1a750*/  SYNCS.ARRIVE.TRANS64.A1T0 RZ, [R6+URZ+0x28830], RZ ;  /* 0x028830ff06ff79a7 */ /* 0x0003e2000810003f */
[----:B------:R-:W-:Y:S05]  /*1a760*/  @!P4 BRA `(.L_x_7252) ;  /* 0x000000000004c947 */ /* 0x000fea0003800000 */
[----:B------:R-:W-:Y:S01]  /*1a770*/  BPT.TRAP 0x1 ;  /* 0x000000040000795c */ /* 0x000fe20000300000 */
.L_x_7252:
[----:B------:R-:W-:Y:S01]  /*1a780*/  SHF.L.U32 R3, R17, 0x1f, RZ ;  /* 0x0000001f11037819 */ /* 0x000fe200000006ff */
[----:B-1----:R-:W-:Y:S01]  /*1a790*/  IMAD R6, R10, 0x8, R22 ;  /* 0x000000080a067824 */ /* 0x002fe200078e0216 */
[----:B------:R-:W-:Y:S03]  /*1a7a0*/  BSSY B1, `(.L_x_7253) ;  /* 0x0000003000017945 */ /* 0x000fe60003800000 */
[----:B------:R-:W1:Y:S02]  /*1a7b0*/  SYNCS.PHASECHK.TRANS64.TRYWAIT P0, [R6+URZ+0x28860], R3 ;  /* 0x02886003060075a7 */ /* 0x000e64000800017f */
[----:B-1----:R-:W-:Y:S05]  /*1a7c0*/  @!P0 BRA `(.L_x_7254) ;  /* 0x0000006000748947 */ /* 0x002fea0003800000 */
.L_x_7465:
[----:B------:R-:W-:Y:S05]  /*1a7d0*/  BSYNC B1 ;  /* 0x0000000000017941 */ /* 0x000fea0003800000 */
.L_x_7253:
[----:B------:R-:W3:Y:S01]  /*1a7e0*/  S2R R2, SR_TID.X ;  /* 0x0000000000027919 */ /* 0x000ee20000002100 */
[----:B------:R-:W-:Y:S01]  /*1a7f0*/  UMOV UR4, 0xffffffff ;  /* 0xffffffff00047882 */ /* 0x000fe20000000000 */
[----:B------:R-:W-:Y:S01]  /*1a800*/  IMAD R8, R33, -0x80, R36 ;  /* 0xffffff8021087824 */ /* 0x000fe200078e0224 */
[----:B0-----:R-:W-:Y:S02]  /*1a810*/  LEA R7, R10, R35, 0xe ;  /* 0x000000230a077211 */ /* 0x001fe400078e70ff */
        /* <DEDUP_REMOVED lines=62> */
[----:B--2---:R0:W-:Y:S02]  /*1ac00*/  LDGSTS.E.BYPASS.LTC128B.128 [R7+0x7400], desc[UR42][R2.64+0x80], !P0 ;  /* 0x0740008002077fae */ /* 0x0041e4000c101d6a */
.L_x_7483:
        /* <DEDUP_REMOVED lines=27> */
.L_x_7256:
        /* <DEDUP_REMOVED lines=11> */
.L_x_7257:
[C---:B------:R-:W-:Y:S01]  /*1ae70*/  ISETP.GT.AND P0, PT, R26.reuse, R37, PT ;  /* 0x000000251a00720c */ /* 0x040fe20003f04270 */
[----:B------:R0:W-:Y:S01]  /*1ae80*/  SYNCS.ARRIVE.TRANS64.A1T0 RZ, [R6+URZ+0x28850], RZ ;  /* 0x028850ff06ff79a7 */ /* 0x0001e2000810003f */
[----:B------:R-:W-:Y:S01]  /*1ae90*/  MOV R10, R25 ;  /* 0x00000019000a7202 */ /* 0x000fe20000000f00 */
[----:B------:R-:W-:Y:S02]  /*1aea0*/  IMAD.MOV.U32 R17, RZ, RZ, R28 ;  /* 0x000000ffff117224 */ /* 0x000fe400078e001c */
[----:B------:R-:W-:Y:S02]  /*1aeb0*/  IMAD.MOV.U32 R33, RZ, RZ, R26 ;  /* 0x000000ffff217224 */ /* 0x000fe400078e001a */
[----:B0-----:R-:W-:-:S06]  /*1aec0*/  VIADD R6, R26, 0xffffffff ;  /* 0xffffffff1a067836 */ /* 0x001fcc0000000000 */
[----:B------:R-:W-:Y:S05]  /*1aed0*/  @P0 BRA `(.L_x_7258) ;  /* 0xffffffec00f80947 */ /* 0x000fea000383ffff */
.L_x_7245:
[----:B------:R-:W-:Y:S05]  /*1aee0*/  BSYNC B0 ;  /* 0x0000000000007941 */ /* 0x000fea0003800000 */
.L_x_7244:
        /* <DEDUP_REMOVED lines=17> */
.L_x_7260:
[----:B------:R-:W-:Y:S05]  /*1b000*/  BSYNC B0 ;  /* 0x0000000000007941 */ /* 0x000fea0003800000 */
.L_x_7259:
[----:B------:R-:W-:-:S04]  /*1b010*/  MOV R0, UR38 ;  /* 0x0000002600007c02 */ /* 0x000fc80008000f00 */
[----:B------:R-:W-:-:S13]  /*1b020*/  ISETP.NE.AND P0, PT, R0, 0x3, PT ;  /* 0x000000030000780c */ /* 0x000fda0003f05270 */
[----:B------:R-:W-:Y:S05]  /*1b030*/  @!P0 BRA `(.L_x_7261) ;  /* 0x0000000000048947 */ /* 0x000fea0003800000 */
[----:B------:R-:W-:Y:S01]  /*1b040*/  BPT.TRAP 0x1 ;  /* 0x000000040000795c */ /* 0x000fe20000300000 */
.L_x_7261:
[----:B------:R-:W-:Y:S01]  /*1b050*/  IMAD R0, R25, 0x8, R22 ;  /* 0x0000000819007824 */ /* 0x000fe200078e0216 */
[----:B0-----:R-:W-:Y:S01]  /*1b060*/  SHF.L.U32 R3, R28, 0x1f, RZ ;  /* 0x0000001f1c037819 */ /* 0x001fe200000006ff */
[----:B------:R-:W-:Y:S01]  /*1b070*/  BSSY B0, `(.L_x_7262) ;  /* 0x0000004000007945 */ /* 0x000fe20003800000 */
[----:B------:R-:W-:Y:S02]  /*1b080*/  IMAD R6, R26, -0x80, R36 ;  /* 0xffffff801a067824 */ /* 0x000fe400078e0224 */
[----:B------:R-:W0:Y:S02]  /*1b090*/  SYNCS.PHASECHK.TRANS64.TRYWAIT P0, [R0+URZ+0x28860], R3 ;  /* 0x02886003000075a7 */ /* 0x000e24000800017f */
[----:B0-----:R-:W-:Y:S05]  /*1b0a0*/  @!P0 BRA `(.L_x_7263) ;  /* 0x0000006000d88947 */ /* 0x001fea0003800000 */
.L_x_7484:
[----:B------:R-:W-:Y:S05]  /*1b0b0*/  BSYNC B0 ;  /* 0x0000000000007941 */ /* 0x000fea0003800000 */
.L_x_7262:
[----:B------:R-:W1:Y:S01]  /*1b0c0*/  S2R R2, SR_TID.X ;  /* 0x0000000000027919 */ /* 0x000e620000002100 */
[----:B------:R-:W-:Y:S01]  /*1b0d0*/  UMOV UR4, 0xffffffff ;  /* 0xffffffff00047882 */ /* 0x000fe20000000000 */
[----:B------:R-:W-:Y:S02]  /*1b0e0*/  LEA R9, R25, R35, 0xe ;  /* 0x0000002319097211 */ /* 0x000fe400078e70ff */
        /* <DEDUP_REMOVED lines=17> */
[----:B------:R-:W1:Y:S01]  /*1b200*/  SHFL.IDX PT, R14, R23, 0x2, 0x181f ;  /* 0x00581f00170e7f89 */ /* 0x000e6200000e0000 */
[----:B0-----:R-:W-:-:S05]  /*1b210*/  IADD3.X R3, RZ, R3, RZ, P4, !PT ;  /* 0x00000003ff037210 */ /* 0x001fca00027fe4ff */
        /* <DEDUP_REMOVED lines=13> */
[----:B------:R-:W0:Y:S03]  /*1b2f0*/  SHFL.IDX PT, R14, R23, 0x3, 0x181f ;  /* 0x00781f00170e7f89 */ /* 0x000e2600000e0000 */
[----:B------:R-:W-:Y:S02]  /*1b300*/  IMAD.X R3, RZ, RZ, R8, P4 ;  /* 0x000000ffff037224 */ /* 0x000fe400020e0608 */
[----:B------:R-:W1:Y:S04]  /*1b310*/  SHFL.IDX PT, R8, R24, 0x4, 0x181f ;  /* 0x00981f0018087f89 */ /* 0x000e6800000e0000 */
[----:B------:R-:W-:Y:S01]  /*1b320*/  LDGSTS.E.BYPASS.LTC128B.128 [R4+0x1400], desc[UR42][R2.64], !P2 ;  /* 0x0140000002047fae */ /* 0x000fe2000d101d6a */
[----:B------:R-:W-:-:S03]  /*1b330*/  ISETP.LT.OR P2, PT, R6, 0x31, P1 ;  /* 0x000000310600780c */ /* 0x000fc60000f41670 */
[----:B------:R0:W-:Y:S01]  /*1b340*/  LDGSTS.E.BYPASS.LTC128B.128 [R4+0x5400], desc[UR42][R2.64+0x80], !P3 ;  /* 0x0540008002047fae */ /* 0x0001e2000d901d6a */
[----:B------:R-:W-:Y:S02]  /*1b350*/  ISETP.LT.OR P3, PT, R6, 0x31, P0 ;  /* 0x000000310600780c */ /* 0x000fe40000761670 */
[----:B0-----:R-:W-:Y:S02]  /*1b360*/  IADD3 R2, P4, R14, R5, RZ ;  /* 0x000000050e027210 */ /* 0x001fe40007f9e0ff */
[----:B------:R-:W0:Y:S02]  /*1b370*/  SHFL.IDX PT, R14, R23, 0x5, 0x181f ;  /* 0x00b81f00170e7f89 */ /* 0x000e2400000e0000 */
[----:B------:R-:W-:Y:S02]  /*1b380*/  IADD3.X R3, RZ, R7, RZ, P4, !PT ;  /* 0x00000007ff037210 */ /* 0x000fe400027fe4ff */
        /* <DEDUP_REMOVED lines=21> */
[----:B---3--:R-:W-:-:S04]  /*1b4e0*/  IADD3 R2, P4, R10, R5, RZ ;  /* 0x000000050a027210 */ /* 0x008fc80007f9e0ff */
[----:B-1----:R-:W-:-:S05]  /*1b4f0*/  IADD3.X R3, RZ, R8, RZ, P4, !PT ;  /* 0x00000008ff037210 */ /* 0x002fca00027fe4ff */
[----:B------:R1:W-:Y:S04]  /*1b500*/  LDGSTS.E.BYPASS.LTC128B.128 [R4+0x3400], desc[UR42][R2.64], !P2 ;  /* 0x0340000002047fae */ /* 0x0003e8000d101d6a */
[----:B0---4-:R1:W-:Y:S02]  /*1b510*/  LDGSTS.E.BYPASS.LTC128B.128 [R4+0x7400], desc[UR42][R2.64+0x80], !P3 ;  /* 0x0740008002047fae */ /* 0x0113e4000d901d6a */
.L_x_7502:
        /* <DEDUP_REMOVED lines=11> */
.L_x_7265:
[----:B------:R-:W-:Y:S02]  /*1b5d0*/  PLOP3.LUT P1, PT, P1, P0, PT, 0xa2, 0x0 ;  /* 0x000000000000781c */ /* 0x000fe40000f21472 */
[----:B------:R-:W-:-:S08]  /*1b5e0*/  @P0 R2UR P1, UR4, R0 ;  /* 0x00000000000402ca */ /* 0x000fd00000020000 */
[----:B------:R-:W-:-:S05]  /*1b5f0*/  @P0 PLOP3.LUT P0, PT, P1, PT, PT, 0x80, 0x0 ;  /* 0x000000000000081c */ /* 0x000fca0000f0f070 */
[----:B------:R-:W-:Y:S01]  /*1b600*/  @!P1 SYNCS.ARRIVE.TRANS64.RED.A0T1 RZ, [UR4+0x28850], RZ ;  /* 0x028850ffffff99a7 */ /* 0x000fe20008200404 */
[----:B------:R-:W-:Y:S07]  /*1b610*/  @!P1 ARRIVES.LDGSTSBAR.64.TRANSCNT [UR4+0x28850] ;  /* 0x02885000ff0099b0 */ /* 0x000fee0008000a84 */
[----:B------:R-:W-:Y:S05]  /*1b620*/  @P0 BRA.U.ANY `(.L_x_7265) ;  /* 0xfffffffd00e80947 */ /* 0x000fea000393ffff */
[----:B------:R-:W-:Y:S01]  /*1b630*/  NOP ;  /* 0x0000000000007918 */ /* 0x000fe20000000000 */
[----:B0-----:R-:W-:-:S05]  /*1b640*/  IMAD.U32 R2, RZ, RZ, UR38 ;  /* 0x00000026ff027e24 */ /* 0x001fca000f8e00ff */
[----:B------:R-:W-:-:S13]  /*1b650*/  ISETP.NE.AND P2, PT, R2, 0x3, PT ;  /* 0x000000030200780c */ /* 0x000fda0003f45270 */
[----:B------:R-:W-:Y:S05]  /*1b660*/  @!P2 BRA `(.L_x_7266) ;  /* 0x000000000004a947 */ /* 0x000fea0003800000 */
[----:B------:R-:W-:Y:S01]  /*1b670*/  BPT.TRAP 0x1 ;  /* 0x000000040000795c */ /* 0x000fe20000300000 */
.L_x_7266:
[----:B------:R0:W-:Y:S01]  /*1b680*/  SYNCS.ARRIVE.TRANS64.A1T0 RZ, [R0+URZ+0x28850], RZ ;  /* 0x028850ff00ff79a7 */ /* 0x0001e2000810003f */
[----:B------:R-:W-:-:S04]  /*1b690*/  IADD3 R25, R25, 0x1, RZ ;  /* 0x0000000119197810 */ /* 0x000fc80007ffe0ff */
[----:B------:R-:W-:-:S04]  /*1b6a0*/  ISETP.NE.AND P0, PT, R25, 0x2, PT ;  /* 0x000000021900780c */ /* 0x000fc80003f05270 */
[----:B------:R-:W-:Y:S02]  /*1b6b0*/  SEL R3, RZ, 0x1, P0 ;  /* 0x00000001ff037807 */ /* 0x000fe40000000000 */
[----:B------:R-:W-:Y:S02]  /*1b6c0*/  SEL R25, R25, RZ, P0 ;  /* 0x000000ff19197207 */ /* 0x000fe40000000000 */
[----:B0-----:R-:W-:-:S07]  /*1b6d0*/  LOP3.LUT R28, R28, R3, RZ, 0x3c, !PT ;  /* 0x000000031c1c7212 */ /* 0x001fce00078e3cff */
.L_x_7223:
[----:B------:R-:W-:Y:S05]  /*1b6e0*/  BSYNC B7 ;  /* 0x0000000000077941 */ /* 0x000fea0003800000 */
.L_x_7221:
        /* <DEDUP_REMOVED lines=11> */
.L_x_7267:
[----:B------:R-:W1:Y:S01]  /*1b7a0*/  S2R R9, SR_TID.X ;  /* 0x0000000000097919 */ /* 0x000e620000002100 */
[----:B------:R-:W-:Y:S01]  /*1b7b0*/  UMOV UR4, 0xffffffff ;  /* 0xffffffff00047882 */ /* 0x000fe20000000000 */
[----:B-1----:R-:W-:-:S04]  /*1b7c0*/  LOP3.LUT R9, R9, 0x1f, RZ, 0xc0, !PT ;  /* 0x0000001f09097812 */ /* 0x002fc800078ec0ff */
[----:B------:R-:W-:Y:S01]  /*1b7d0*/  ISETP.NE.AND P0, PT, R9, 0x1f, PT ;  /* 0x0000001f0900780c */ /* 0x000fe20003f05270 */
[----:B------:R-:W-:-:S12]  /*1b7e0*/  BRA.DIV UR4, `(.L_x_7269) ;  /* 0x0000006604987947 */ /* 0x000fd8000b800000 */
[----:B0-----:R-:W-:Y:S01]  /*1b7f0*/  IMAD.IADD R7, R19, 0x1, R9 ;  /* 0x0000000113077824 */ /* 0x001fe200078e0209 */
        /* <DEDUP_REMOVED lines=16> */
[----:B--2---:R-:W-:Y:S01]  /*1b900*/  @!P1 IMAD.MOV.U32 R7, RZ, RZ, R6 ;  /* 0x000000ffff079224 */ /* 0x004fe200078e0006 */
[----:B------:R-:W-:-:S02]  /*1b910*/  MOV R6, RZ ;  /* 0x000000ff00067202 */ /* 0x000fc40000000f00 */
[----:B---3--:R-:W-:Y:S02]  /*1b920*/  @!P1 MOV R4, R5 ;  /* 0x0000000500049202 */ /* 0x008fe40000000f00 */
        /* <DEDUP_REMOVED lines=18> */
.L_x_7512:
[----:B------:R-:W-:Y:S02]  /*1ba50*/  ULDC UR4, c[0x0][0xc38] ;  /* 0x00030e0000047ab9 */ /* 0x000fe40000000800 */
[----:B------:R-:W-:-:S04]  /*1ba60*/  IMAD.U32 R5, RZ, RZ, UR4 ;  /* 0x00000004ff057e24 */ /* 0x000fc8000f8e00ff */
[----:B-1----:R-:W-:-:S04]  /*1ba70*/  IMAD R14, R14, R5, RZ ;  /* 0x000000050e0e7224 */ /* 0x002fc800078e02ff */
[----:B------:R-:W-:-:S05]  /*1ba80*/  IMAD.IADD R9, R8, 0x1, R14 ;  /* 0x0000000108097824 */ /* 0x000fca00078e020e */
[----:B------:R-:W-:-:S13]  /*1ba90*/  ISETP.GT.AND P6, PT, R9, R0, PT ;  /* 0x000000000900720c */ /* 0x000fda0003fc4270 */
[----:B------:R-:W-:Y:S05]  /*1baa0*/  @P6 BRA `(.L_x_7270) ;  /* 0x0000000000a46947 */ /* 0x000fea0003800000 */
.L_x_7273:
        /* <DEDUP_REMOVED lines=35> */
.L_x_7520:
[----:B------:R-:W-:Y:S02]  /*1bce0*/  ULDC UR4, c[0x0][0xc38] ;  /* 0x00030e0000047ab9 */ /* 0x000fe40000000800 */
[----:B------:R-:W-:-:S05]  /*1bcf0*/  MOV R5, UR4 ;  /* 0x0000000400057c02 */ /* 0x000fca0008000f00 */
[----:B-1----:R-:W-:-:S04]  /*1bd00*/  IMAD R14, R14, R5, RZ ;  /* 0x000000050e0e7224 */ /* 0x002fc800078e02ff */
[----:B------:R-:W-:-:S05]  /*1bd10*/  IMAD.IADD R9, R14, 0x1, R9 ;  /* 0x000000010e097824 */ /* 0x000fca00078e0209 */
[----:B------:R-:W-:-:S13]  /*1bd20*/  ISETP.GT.AND P6, PT, R9, R0, PT ;  /* 0x000000000900720c */ /* 0x000fda0003fc4270 */
[----:B------:R-:W-:Y:S05]  /*1bd30*/  @!P6 BRA `(.L_x_7273) ;  /* 0xfffffffc005ce947 */ /* 0x000fea000383ffff */
.L_x_7270:
        /* <DEDUP_REMOVED lines=9> */
.L_x_7525:
[----:B------:R-:W-:-:S13]  /*1bdd0*/  ISETP.NE.AND P0, PT, R3, RZ, PT ;  /* 0x000000ff0300720c */ /* 0x000fda0003f05270 */
[----:B------:R-:W-:Y:S05]  /*1bde0*/  @!P0 BRA `(.L_x_7275) ;  /* 0x0000000000108947 */ /* 0x000fea0003800000 */
[----:B------:R-:W-:Y:S01]  /*1bdf0*/  UMOV UR4, 0xffffffff ;  /* 0xffffffff00047882 */ /* 0x000fe20000000000 */
[----:B------:R-:W-:Y:S02]  /*1be00*/  IADD3 R12, R8, -0x1, RZ ;  /* 0xffffffff080c7810 */ /* 0x000fe40007ffe0ff */
[----:B------:R-:W-:Y:S05]  /*1be10*/  BRA.DIV UR4, `(.L_x_7276) ;  /* 0x0000006a045c7947 */ /* 0x000fea000b800000 */
[----:B------:R4:W0:Y:S02]  /*1be20*/  SHFL.IDX PT, R6, R2, R12, 0x1f ;  /* 0x00001f0c02067589 */ /* 0x00082400000e0000 */
.L_x_7275:
        /* <DEDUP_REMOVED lines=11> */
[----:B0-----:R-:W-:Y:S01]  /*1bee0*/  MOV R2, RZ ;  /* 0x000000ff00027202 */ /* 0x001fe20000000f00 */
[----:B--2---:R-:W-:-:S04]  /*1bef0*/  IMAD.MOV R9, RZ, RZ, -R3 ;  /* 0x000000ffff097224 */ /* 0x004fc800078e0a03 */
[----:B------:R-:W-:-:S04]  /*1bf00*/  IMAD R9, R9, R10, RZ ;  /* 0x0000000a09097224 */ /* 0x000fc800078e02ff */
[----:B------:R-:W-:Y:S01]  /*1bf10*/  IMAD.HI.U32 R3, R3, R9, R2 ;  /* 0x0000000903037227 */ /* 0x000fe200078e0002 */
[----:B------:R-:W-:Y:S02]  /*1bf20*/  IABS R2, R7 ;  /* 0x0000000700027213 */ /* 0x000fe40000000000 */
[----:B------:R-:W-:-:S03]  /*1bf30*/  IABS R9, R0 ;  /* 0x0000000000097213 */ /* 0x000fc60000000000 */
[----:B------:R-:W-:Y:S02]  /*1bf40*/  IMAD.MOV R2, RZ, RZ, -R2 ;  /* 0x000000ffff027224 */ /* 0x000fe400078e0a02 */
[----:B------:R-:W-:Y:S01]  /*1bf50*/  IMAD.HI.U32 R6, R3, R9, RZ ;  /* 0x0000000903067227 */ /* 0x000fe200078e00ff */
[----:B------:R-:W-:-:S03]  /*1bf60*/  IADD3 R3, R12, 0xffffffe, RZ ;  /* 0x0ffffffe0c037810 */ /* 0x000fc60007ffe0ff */
[----:B------:R-:W-:-:S03]  /*1bf70*/  IMAD R9, R6, R2, R9 ;  /* 0x0000000206097224 */ /* 0x000fc600078e0209 */
[----:B------:R-:W0:Y:S02]  /*1bf80*/  F2I.FTZ.U32.TRUNC.NTZ R3, R3 ;  /* 0x0000000300037305 */ /* 0x000e24000021f000 */
        /* <DEDUP_REMOVED lines=14> */
[----:B------:R-:W-:Y:S02]  /*1c070*/  @!P2 IADD3 R6, -R6, RZ, RZ ;  /* 0x000000ff0606a210 */ /* 0x000fe40007ffe1ff */
[----:B------:R-:W-:-:S04]  /*1c080*/  @!P1 LOP3.LUT R6, RZ, R7, RZ, 0x33, !PT ;  /* 0x00000007ff069212 */ /* 0x000fc800078e33ff */
[-C--:B------:R-:W-:Y:S01]  /*1c090*/  IABS R2, R6.reuse ;  /* 0x0000000600027213 */ /* 0x080fe20000000000 */
[----:B------:R-:W-:-:S04]  /*1c0a0*/  IMAD R7, R7, R6, RZ ;  /* 0x0000000607077224 */ /* 0x000fc800078e02ff */
[----:B------:R-:W-:Y:S01]  /*1c0b0*/  IMAD.HI.U32 R9, R9, R2, RZ ;  /* 0x0000000209097227 */ /* 0x000fe200078e00ff */
[----:B------:R-:W-:-:S03]  /*1c0c0*/  IADD3 R17, R0, -R7, RZ ;  /* 0x8000000700117210 */ /* 0x000fc60007ffe0ff */
        /* <DEDUP_REMOVED lines=10> */
[----:B------:R-:W-:-:S04]  /*1c170*/  @!P1 LOP3.LUT R9, RZ, R4, RZ, 0x33, !PT ;  /* 0x00000004ff099212 */ /* 0x000fc800078e33ff */
[----:B------:R-:W-:Y:S01]  /*1c180*/  IADD3 R3, -R9, RZ, RZ ;  /* 0x000000ff09037210 */ /* 0x000fe20007ffe1ff */
[----:B------:R-:W-:-:S04]  /*1c190*/  IMAD R9, R4, 0x1000000, R9 ;  /* 0x0100000004097824 */ /* 0x000fc800078e0209 */
[----:B------:R-:W-:-:S04]  /*1c1a0*/  IMAD R18, R4, R3, R6 ;  /* 0x0000000304127224 */ /* 0x000fc800078e0206 */
[----:B------:R-:W-:Y:S01]  /*1c1b0*/  IMAD R18, R18, 0x10000, R9 ;  /* 0x0001000012127824 */ /* 0x000fe200078e0209 */
[----:B------:R-:W-:Y:S06]  /*1c1c0*/  BRA `(.L_x_7277) ;  /* 0x00000000001c7947 */ /* 0x000fec0003800000 */
.L_x_7271:
[----:B------:R-:W-:Y:S01]  /*1c1d0*/  UMOV UR4, URZ ;  /* 0x0000003f00047c82 */ /* 0x000fe20008000000 */
[----:B------:R-:W-:Y:S01]  /*1c1e0*/  UMOV UR5, URZ ;  /* 0x0000003f00057c82 */ /* 0x000fe20008000000 */
[----:B------:R-:W-:Y:S01]  /*1c1f0*/  ULDC UR6, c[0x0][0xc3c] ;  /* 0x00030f0000067ab9 */ /* 0x000fe20000000800 */
[----:B------:R-:W-:Y:S01]  /*1c200*/  IMAD.MOV.U32 R16, RZ, RZ, R0 ;  /* 0x000000ffff107224 */ /* 0x000fe200078e0000 */
[----:B------:R-:W-:Y:S01]  /*1c210*/  MOV R17, UR4 ;  /* 0x0000000400117c02 */ /* 0x000fe20008000f00 */
[----:B------:R-:W-:Y:S02]  /*1c220*/  IMAD.U32 R18, RZ, RZ, UR5 ;  /* 0x00000005ff127e24 */ /* 0x000fe4000f8e00ff */
[----:B------:R-:W-:-:S07]  /*1c230*/  IMAD.U32 R19, RZ, RZ, UR6 ;  /* 0x00000006ff137e24 */ /* 0x000fce000f8e00ff */
.L_x_7277:
        /* <DEDUP_REMOVED lines=10> */
.L_x_7268:
[----:B------:R-:W-:Y:S02]  /*1c2e0*/  ULDC UR4, c[0x0][0xc3c] ;  /* 0x00030f0000047ab9 */ /* 0x000fe40000000800 */
[----:B-1----:R-:W-:-:S13]  /*1c2f0*/  ISETP.GE.AND P0, PT, R19, UR4, PT ;  /* 0x0000000413007c0c */ /* 0x002fda000bf06270 */
[----:B------:R-:W-:Y:S05]  /*1c300*/  @!P0 BRA `(.L_x_7278) ;  /* 0xffffffa000648947 */ /* 0x000fea000383ffff */
[----:B------:R-:W-:Y:S05]  /*1c310*/  BSYNC B8 ;  /* 0x0000000000087941 */ /* 0x000fea0003800000 */
.L_x_7177:
[----:B------:R-:W3:Y:S01]  /*1c320*/  LDL.LU R0, [R1+0x24] ;  /* 0x0000240001007983 */ /* 0x000ee20000300800 */
[----:B------:R-:W-:Y:S01]  /*1c330*/  BSSY B0, `(.L_x_7279) ;  /* 0x000000b000007945 */ /* 0x000fe20003800000 */
[----:B------:R-:W1:Y:S01]  /*1c340*/  S2R R5, SR_CgaCtaId ;  /* 0x0000000000057919 */ /* 0x000e620000008800 */
[----:B---3--:R-:W-:-:S04]  /*1c350*/  IADD3 R0, R0, 0x1, RZ ;  /* 0x0000000100007810 */ /* 0x008fc80007ffe0ff */
        /* <DEDUP_REMOVED lines=8> */
.L_x_7528:
[----:B------:R-:W-:Y:S05]  /*1c3e0*/  BSYNC B0 ;  /* 0x0000000000007941 */ /* 0x000fea0003800000 */
.L_x_7279:
[----:B------:R-:W-:-:S03]  /*1c3f0*/  UMOV UR4, 0xffffffff ;  /* 0xffffffff00047882 */ /* 0x000fc60000000000 */
[----:B------:R-:W-:Y:S05]  /*1c400*/  BRA.DIV UR4, `(.L_x_7281) ;  /* 0x00000066041c7947 */ /* 0x000fea000b800000 */
[----:B0-----:R-:W0:Y:S02]  /*1c410*/  S2R R0, SR_TID.X ;  /* 0x0000000000007919 */ /* 0x001e240000002100 */
[----:B0-----:R-:W-:-:S04]  /*1c420*/  SHF.R.U32.HI R0, RZ, 0x5, R0 ;  /* 0x00000005ff007819 */ /* 0x001fc80000011600 */
[----:B------:R-:W-:-:S05]  /*1c430*/  LOP3.LUT R0, R0, 0x3, RZ, 0xc0, !PT ;  /* 0x0000000300007812 */ /* 0x000fca00078ec0ff */
[----:B------:R0:W1:Y:S02]  /*1c440*/  SHFL.IDX PT, R14, R0, RZ, 0x1f ;  /* 0x00001fff000e7589 */ /* 0x00006400000e0000 */
.L_x_7531:
[----:B-1----:R-:W-:-:S13]  /*1c450*/  ISETP.NE.AND P0, PT, R14, RZ, PT ;  /* 0x000000ff0e00720c */ /* 0x002fda0003f05270 */
[----:B------:R-:W-:Y:S05]  /*1c460*/  @P0 BRA `(.L_x_6960) ;  /* 0x0000000000880947 */ /* 0x000fea0003800000 */
[----:B------:R-:W-:-:S03]  /*1c470*/  UMOV UR4, 0xffffffff ;  /* 0xffffffff00047882 */ /* 0x000fc60000000000 */
[----:B------:R-:W-:Y:S05]  /*1c480*/  BRA.DIV UR4, `(.L_x_7282) ;  /* 0x0000006604307947 */ /* 0x000fea000b800000 */
[----:B------:R-:W-:-:S13]  /*1c490*/  ELECT P6, URZ, PT ;  /* 0x00000000003f782f */ /* 0x000fda00038c0000 */
.L_x_7534:
[----:B------:R-:W-:Y:S05]  /*1c4a0*/  @!P6 BRA `(.L_x_6960) ;  /* 0x000000000078e947 */ /* 0x000fea0003800000 */
[----:B------:R-:W-:-:S06]  /*1c4b0*/  ULOP3.LUT UR4, UR36, 0x2, URZ, 0xfc, !UPT ;  /* 0x0000000224047892 */ /* 0x000fcc000f8efc3f */
[----:B0-----:R-:W-:-:S05]  /*1c4c0*/  IMAD.U32 R0, RZ, RZ, UR4 ;  /* 0x00000004ff007e24 */ /* 0x001fca000f8e00ff */
[----:B------:R-:W-:-:S13]  /*1c4d0*/  ISETP.NE.AND P0, PT, R0, 0x3, PT ;  /* 0x000000030000780c */ /* 0x000fda0003f05270 */
[----:B------:R-:W-:Y:S05]  /*1c4e0*/  @!P0 BRA `(.L_x_7283) ;  /* 0x0000000000048947 */ /* 0x000fea0003800000 */
[----:B------:R-:W-:Y:S01]  /*1c4f0*/  BPT.TRAP 0x1 ;  /* 0x000000040000795c */ /* 0x000fe20000300000 */
.L_x_7283:
[C---:B------:R-:W-:Y:S01]  /*1c500*/  LEA R5, R25.reuse, R4, 0x3 ;  /* 0x0000000419057211 */ /* 0x040fe200078e18ff */
[----:B------:R-:W-:Y:S01]  /*1c510*/  VIADD R25, R25, 0x1 ;  /* 0x0000000119197836 */ /* 0x000fe20000000000 */
[----:B------:R-:W-:-:S04]  /*1c520*/  SHF.L.U32 R0, R28, 0x1f, RZ ;  /* 0x0000001f1c007819 */ /* 0x000fc800000006ff */
[----:B------:R-:W0:Y:S01]  /*1c530*/  SYNCS.PHASECHK.TRANS64.TRYWAIT P1, [R5+URZ+0x28840], R0 ;  /* 0x02884000050075a7 */ /* 0x000e22000802017f */
[----:B------:R-:W-:-:S04]  /*1c540*/  ISETP.NE.AND P2, PT, R25, 0x2, PT ;  /* 0x000000021900780c */ /* 0x000fc80003f45270 */
[----:B------:R-:W-:Y:S01]  /*1c550*/  SEL R3, RZ, 0x1, P2 ;  /* 0x00000001ff037807 */ /* 0x000fe20001000000 */
[----:B0-----:R-:W-:Y:S08]  /*1c560*/  @!P1 BRA `(.L_x_7284) ;  /* 0x0000006400189947 */ /* 0x001ff00003800000 */
.L_x_7535:
[----:B------:R-:W-:Y:S02]  /*1c570*/  SEL R25, R25, RZ, P2 ;  /* 0x000000ff19197207 */ /* 0x000fe40001000000 */
[----:B------:R-:W-:Y:S01]  /*1c580*/  LOP3.LUT R2, R28, R3, RZ, 0x3c, !PT ;  /* 0x000000031c027212 */ /* 0x000fe200078e3cff */
[----:B------:R-:W-:Y:S06]  /*1c590*/  @!P0 BRA `(.L_x_7285) ;  /* 0x0000000000048947 */ /* 0x000fec0003800000 */
[----:B------:R-:W-:Y:S01]  /*1c5a0*/  BPT.TRAP 0x1 ;  /* 0x000000040000795c */ /* 0x000fe20000300000 */
.L_x_7285:
[----:B------:R-:W-:Y:S01]  /*1c5b0*/  IMAD R25, R25, 0x8, R4 ;  /* 0x0000000819197824 */ /* 0x000fe200078e0204 */
[----:B------:R-:W-:-:S04]  /*1c5c0*/  SHF.L.U32 R2, R2, 0x1f, RZ ;  /* 0x0000001f02027819 */ /* 0x000fc800000006ff */
[----:B------:R-:W1:Y:S02]  /*1c5d0*/  SYNCS.PHASECHK.TRANS64.TRYWAIT P1, [R25+URZ+0x28840], R2 ;  /* 0x02884002190075a7 */ /* 0x000e64000802017f */
[----:B-1----:R-:W-:Y:S05]  /*1c5e0*/  @!P1 BRA `(.L_x_7286) ;  /* 0x00000064000c9947 */ /* 0x002fea0003800000 */
.L_x_7536:
[----:B------:R-:W-:Y:S05]  /*1c5f0*/  @!P0 BRA `(.L_x_7287) ;  /* 0x0000000000048947 */ /* 0x000fea0003800000 */
[----:B------:R-:W-:Y:S01]  /*1c600*/  BPT.TRAP 0x1 ;  /* 0x000000040000795c */ /* 0x000fe20000300000 */
.L_x_7287:
[----:B------:R-:W3:Y:S02]  /*1c610*/  SYNCS.PHASECHK.TRANS64.TRYWAIT P1, [R5+URZ+0x28860], R0 ;  /* 0x02886000050075a7 */ /* 0x000ee4000802017f */
[----:B---3--:R-:W-:Y:S05]  /*1c620*/  @!P1 BRA `(.L_x_7288) ;  /* 0x0000006400109947 */ /* 0x008fea0003800000 */
.L_x_7537:
[----:B------:R-:W-:Y:S05]  /*1c630*/  @!P0 BRA `(.L_x_7289) ;  /* 0x0000000000048947 */ /* 0x000fea0003800000 */
[----:B------:R-:W-:Y:S01]  /*1c640*/  BPT.TRAP 0x1 ;  /* 0x000000040000795c */ /* 0x000fe20000300000 */
.L_x_7289:
[----:B----4-:R4:W0:Y:S02]  /*1c650*/  SYNCS.PHASECHK.TRANS64.TRYWAIT P0, [R25+URZ+0x28860], R2 ;  /* 0x02886002190075a7 */ /* 0x010824000800017f */
[----:B0-----:R-:W-:Y:S05]  /*1c660*/  @!P0 NANOSLEEP.SYNCS 0x989680 ;  /* 0x009896800000895d */ /* 0x001fea0003900000 */
[----:B------:R-:W0:Y:S02]  /*1c670*/  @!P0 SYNCS.PHASECHK.TRANS64 P0, [R25+URZ+0x28860], R2 ;  /* 0x02886002190085a7 */ /* 0x000e24000800007f */
[----:B0-----:R-:W-:Y:S05]  /*1c680*/  @!P0 BRA `(.L_x_7289) ;  /* 0xfffffffc00f08947 */ /* 0x001fea000383ffff */
.L_x_6960:
[----:B------:R-:W-:Y:S05]  /*1c690*/  BSYNC B9 ;  /* 0x0000000000097941 */ /* 0x000fea0003800000 */
.L_x_6957:
[----:B------:R-:W-:Y:S05]  /*1c6a0*/  EXIT ;  /* 0x000000000000794d */ /* 0x000fea0003800000 */
.L_x_6984:
[----:B0-----:R0:W1:Y:S02]  /*1c6b0*/  SYNCS.PHASECHK.TRANS64.TRYWAIT P6, [R90+URZ+0x28890], R103 ;  /* 0x028890675a0075a7 */ /* 0x00106400080c017f */
[----:B-1----:R-:W-:Y:S05]  /*1c6c0*/  @!P6 NANOSLEEP.SYNCS 0x989680 ;  /* 0x009896800000e95d */ /* 0x002fea0003900000 */
[----:B------:R-:W1:Y:S02]  /*1c6d0*/  @!P6 SYNCS.PHASECHK.TRANS64 P6, [R90+URZ+0x28890], R103 ;  /* 0x028890675a00e5a7 */ /* 0x000e6400080c007f */
[----:B-1----:R-:W-:Y:S05]  /*1c6e0*/  @!P6 BRA `(.L_x_6984) ;  /* 0xfffffffc00f0e947 */ /* 0x002fea000383ffff */
[----:B------:R-:W-:Y:S05]  /*1c6f0*/  BRA `(.L_x_7290) ;  /* 0xfffffe6800fc7947 */ /* 0x000fea000383ffff */
.L_x_6985:
        /* <DEDUP_REMOVED lines=8> */
.L_x_7292:
[----:B------:R-:W-:Y:S05]  /*1c780*/  BSYNC B1 ;  /* 0x0000000000017941 */ /* 0x000fea0003800000 */
.L_x_7291:
        /* <DEDUP_REMOVED lines=8> */
.L_x_7293:
[----:B------:R-:W-:Y:S01]  /*1c810*/  MOV R74, R14 ;  /* 0x0000000e004a7202 */ /* 0x000fe20000000f00 */
[----:B------:R-:W-:Y:S06]  /*1c820*/  BRA `(.L_x_7294) ;  /* 0xfffffe6800c47947 */ /* 0x000fec000383ffff */
.L_x_6994:
[----:B------:R-:W-:Y:S01]  /*1c830*/  BSSY B1, `(.L_x_7295) ;  /* 0x0000008000017945 */ /* 0x000fe20003800000 */
[----:B0---4-:R-:W-:Y:S01]  /*1c840*/  IMAD.MOV.U32 R13, RZ, RZ, R108 ;  /* 0x000000ffff0d7224 */ /* 0x011fe200078e006c */
[----:B------:R-:W-:Y:S01]  /*1c850*/  MOV R11, 0x181f ;  /* 0x0000181f000b7802 */ /* 0x000fe20000000f00 */
[----:B------:R-:W-:Y:S02]  /*1c860*/  IMAD.MOV.U32 R12, RZ, RZ, 0x1 ;  /* 0x00000001ff0c7424 */ /* 0x000fe400078e00ff */
[----:B------:R-:W-:-:S07]  /*1c870*/  IMAD.MOV.U32 R15, RZ, RZ, -0x1 ;  /* 0xffffffffff0f7424 */ /* 0x000fce00078e00ff */
[----:B-123--:R-:W-:Y:S05]  /*1c880*/  WARPSYNC.COLLECTIVE R15, `(.L_x_7296) ;  /* 0x000000000f087348 */ /* 0x00efea0003c00000 */
[----:B------:R0:W4:Y:S02]  /*1c890*/  SHFL.IDX P6, R14, R13, R12, R11 ;  /* 0x0000000c0d0e7389 */ /* 0x00012400000c000b */
[----:B01234-:R-:W-:Y:S01]  /*1c8a0*/  ENDCOLLECTIVE ;  /* 0x000000000000791b */ /* 0x01ffe20003800000 */
.L_x_7296:
[----:B------:R-:W-:Y:S05]  /*1c8b0*/  BSYNC B1 ;  /* 0x0000000000017941 */ /* 0x000fea0003800000 */
.L_x_7295:
        /* <DEDUP_REMOVED lines=8> */
.L_x_7297:
[----:B------:R-:W-:Y:S01]  /*1c940*/  IMAD.MOV.U32 R66, RZ, RZ, R14 ;  /* 0x000000ffff427224 */ /* 0x000fe200078e000e */
[----:B------:R-:W-:Y:S06]  /*1c950*/  BRA `(.L_x_7298) ;  /* 0xfffffe7000287947 */ /* 0x000fec000383ffff */
.L_x_7003:
        /* <DEDUP_REMOVED lines=8> */
.L_x_7300:
[----:B------:R-:W-:Y:S05]  /*1c9e0*/  BSYNC B1 ;  /* 0x0000000000017941 */ /* 0x000fea0003800000 */
.L_x_7299:
        /* <DEDUP_REMOVED lines=8> */
.L_x_7301:
[----:B------:R-:W-:Y:S01]  /*1ca70*/  IMAD.MOV.U32 R58, RZ, RZ, R14 ;  /* 0x000000ffff3a7224 */ /* 0x000fe200078e000e */
[----:B------:R-:W-:Y:S06]  /*1ca80*/  BRA `(.L_x_7302) ;  /* 0xfffffe74008c7947 */ /* 0x000fec000383ffff */
.L_x_7012:
        /* <DEDUP_REMOVED lines=8> */
.L_x_7304:
[----:B------:R-:W-:Y:S05]  /*1cb10*/  BSYNC B1 ;  /* 0x0000000000017941 */ /* 0x000fea0003800000 */
.L_x_7303:
        /* <DEDUP_REMOVED lines=8> */
.L_x_7305:
[----:B------:R-:W-:Y:S01]  /*1cba0*/  MOV R109, R14 ;  /* 0x0000000e006d7202 */ /* 0x000fe20000000f00 */
[----:B------:R-:W-:Y:S06]  /*1cbb0*/  BRA `(.L_x_7306) ;  /* 0xfffffe7800f07947 */ /* 0x000fec000383ffff */
.L_x_7024:
[----:B-1----:R1:W2:Y:S02]  /*1cbc0*/  SYNCS.PHASECHK.TRANS64.TRYWAIT P4, [R90+URZ+0x28890], R103 ;  /* 0x028890675a0075a7 */ /* 0x0022a4000808017f */
[----:B--2---:R-:W-:Y:S05]  /*1cbd0*/  @!P4 NANOSLEEP.SYNCS 0x989680 ;  /* 0x009896800000c95d */ /* 0x004fea0003900000 */
[----:B------:R-:W2:Y:S02]  /*1cbe0*/  @!P4 SYNCS.PHASECHK.TRANS64 P4, [R90+URZ+0x28890], R103 ;  /* 0x028890675a00c5a7 */ /* 0x000ea4000808007f */
[----:B--2---:R-:W-:Y:S05]  /*1cbf0*/  @!P4 BRA `(.L_x_7024) ;  /* 0xfffffffc00f0c947 */ /* 0x004fea000383ffff */
[----:B------:R-:W-:Y:S05]  /*1cc00*/  BRA `(.L_x_7307) ;  /* 0xfffffe8800d07947 */ /* 0x000fea000383ffff */
.L_x_7025:
[----:B------:R-:W-:Y:S01]  /*1cc10*/  BSSY B1, `(.L_x_7308) ;  /* 0x0000008000017945 */ /* 0x000fe20003800000 */
[----:B------:R-:W-:Y:S01]  /*1cc20*/  IMAD.MOV.U32 R13, RZ, RZ, R108 ;  /* 0x000000ffff0d7224 */ /* 0x000fe200078e006c */
[----:B------:R-:W-:Y:S01]  /*1cc30*/  MOV R11, 0x181f ;  /* 0x0000181f000b7802 */ /* 0x000fe20000000f00 */
[----:B------:R-:W-:Y:S02]  /*1cc40*/  IMAD.MOV.U32 R12, RZ, RZ, RZ ;  /* 0x000000ffff0c7224 */ /* 0x000fe400078e00ff */
[----:B------:R-:W-:-:S07]  /*1cc50*/  IMAD.MOV.U32 R15, RZ, RZ, -0x1 ;  /* 0xffffffffff0f7424 */ /* 0x000fce00078e00ff */
[----:B-1----:R-:W-:Y:S05]  /*1cc60*/  WARPSYNC.COLLECTIVE R15, `(.L_x_7309) ;  /* 0x000000000f087348 */ /* 0x002fea0003c00000 */
[----:B------:R0:W2:Y:S02]  /*1cc70*/  SHFL.IDX P6, R14, R13, R12, R11 ;  /* 0x0000000c0d0e7389 */ /* 0x0000a400000c000b */
[----:B012---:R-:W-:Y:S01]  /*1cc80*/  ENDCOLLECTIVE ;  /* 0x000000000000791b */ /* 0x007fe20003800000 */
.L_x_7309:
[----:B------:R-:W-:Y:S05]  /*1cc90*/  BSYNC B1 ;  /* 0x0000000000017941 */ /* 0x000fea0003800000 */
.L_x_7308:
        /* <DEDUP_REMOVED lines=8> */
.L_x_7310:
[----:B------:R-:W-:Y:S01]  /*1cd20*/  IMAD.MOV.U32 R106, RZ, RZ, R14 ;  /* 0x000000ffff6a7224 */ /* 0x000fe200078e000e */
[----:B------:R-:W-:Y:S06]  /*1cd30*/  BRA `(.L_x_7311) ;  /* 0xfffffe88009c7947 */ /* 0x000fec000383ffff */
.L_x_7030:
        /* <DEDUP_REMOVED lines=8> */
.L_x_7313:
[----:B------:R-:W-:Y:S05]  /*1cdc0*/  BSYNC B1 ;  /* 0x0000000000017941 */ /* 0x000fea0003800000 */
.L_x_7312:
        /* <DEDUP_REMOVED lines=8> */
.L_x_7314:
[----:B------:R-:W-:Y:S01]  /*1ce50*/  IMAD.MOV.U32 R46, RZ, RZ, R14 ;  /* 0x000000ffff2e7224 */ /* 0x000fe200078e000e */
[----:B------:R-:W-:Y:S06]  /*1ce60*/  BRA `(.L_x_7315) ;  /* 0xfffffe9000347947 */ /* 0x000fec000383ffff */
.L_x_7035:
        /* <DEDUP_REMOVED lines=8> */
.L_x_7317:
[----:B------:R-:W-:Y:S05]  /*1cef0*/  BSYNC B1 ;  /* 0x0000000000017941 */ /* 0x000fea0003800000 */
.L_x_7316:
        /* <DEDUP_REMOVED lines=8> */
.L_x_7318:
[----:B------:R-:W-:Y:S01]  /*1cf80*/  MOV R46, R14 ;  /* 0x0000000e002e7202 */ /* 0x000fe20000000f00 */
[----:B------:R-:W-:Y:S06]  /*1cf90*/  BRA `(.L_x_7319) ;  /* 0xfffffe9400d87947 */ /* 0x000fec000383ffff */
.L_x_7040:
        /* <DEDUP_REMOVED lines=8> */
.L_x_7321:
[----:B------:R-:W-:Y:S05]  /*1d020*/  BSYNC B1 ;  /* 0x0000000000017941 */ /* 0x000fea0003800000 */
.L_x_7320:
        /* <DEDUP_REMOVED lines=8> */
.L_x_7322:
[----:B------:R-:W-:Y:S01]  /*1d0b0*/  IMAD.MOV.U32 R109, RZ, RZ, R14 ;  /* 0x000000ffff6d7224 */ /* 0x000fe200078e000e */
[----:B------:R-:W-:Y:S06]  /*1d0c0*/  BRA `(.L_x_7323) ;  /* 0xfffffe9c00787947 */ /* 0x000fec000383ffff */
.L_x_7045:
[----:B0-----:R0:W1:Y:S02]  /*1d0d0*/  SYNCS.PHASECHK.TRANS64.TRYWAIT P3, [R90+URZ+0x28890], R103 ;  /* 0x028890675a0075a7 */ /* 0x001064000806017f */
[----:B-1----:R-:W-:Y:S05]  /*1d0e0*/  @!P3 NANOSLEEP.SYNCS 0x989680 ;  /* 0x009896800000b95d */ /* 0x002fea0003900000 */
[----:B------:R-:W1:Y:S02]  /*1d0f0*/  @!P3 SYNCS.PHASECHK.TRANS64 P3, [R90+URZ+0x28890], R103 ;  /* 0x028890675a00b5a7 */ /* 0x000e64000806007f */
[----:B-1----:R-:W-:Y:S05]  /*1d100*/  @!P3 BRA `(.L_x_7045) ;  /* 0xfffffffc00f0b947 */ /* 0x002fea000383ffff */
[----:B------:R-:W-:Y:S05]  /*1d110*/  BRA `(.L_x_7324) ;  /* 0xfffffea400707947 */ /* 0x000fea000383ffff */
.L_x_7046:
        /* <DEDUP_REMOVED lines=8> */
.L_x_7326:
[----:B------:R-:W-:Y:S05]  /*1d1a0*/  BSYNC B1 ;  /* 0x0000000000017941 */ /* 0x000fea0003800000 */
.L_x_7325:
        /* <DEDUP_REMOVED lines=8> */
.L_x_7327:
[----:B------:R-:W-:Y:S05]  /*1d230*/  BRA `(.L_x_7328) ;  /* 0xfffffea400907947 */ /* 0x000fea000383ffff */
.L_x_7049:
[----:B------:R-:W-:Y:S01]  /*1d240*/  BSSY B1, `(.L_x_7329) ;  /* 0x0000008000017945 */ /* 0x000fe20003800000 */
[----:B----4-:R-:W-:Y:S01]  /*1d250*/  IMAD.MOV.U32 R13, RZ, RZ, R45 ;  /* 0x000000ffff0d7224 */ /* 0x010fe200078e002d */
[----:B------:R-:W-:Y:S01]  /*1d260*/  MOV R12, 0x1 ;  /* 0x00000001000c7802 */ /* 0x000fe20000000f00 */
[----:B------:R-:W-:Y:S02]  /*1d270*/  IMAD.MOV.U32 R11, RZ, RZ, 0x181f ;  /* 0x0000181fff0b7424 */ /* 0x000fe400078e00ff */
[----:B------:R-:W-:-:S07]  /*1d280*/  IMAD.MOV.U32 R15, RZ, RZ, -0x1 ;  /* 0xffffffffff0f7424 */ /* 0x000fce00078e00ff */
[----:B0123--:R-:W-:Y:S05]  /*1d290*/  WARPSYNC.COLLECTIVE R15, `(.L_x_7330) ;  /* 0x000000000f087348 */ /* 0x00ffea0003c00000 */
[----:B---3--:R3:W4:Y:S02]  /*1d2a0*/  SHFL.IDX P6, R14, R13, R12, R11 ;  /* 0x0000000c0d0e7389 */ /* 0x00872400000c000b */
[----:B01234-:R-:W-:Y:S01]  /*1d2b0*/  ENDCOLLECTIVE ;  /* 0x000000000000791b */ /* 0x01ffe20003800000 */
.L_x_7330:
[----:B------:R-:W-:Y:S05]  /*1d2c0*/  BSYNC B1 ;  /* 0x0000000000017941 */ /* 0x000fea0003800000 */
.L_x_7329:
        /* <DEDUP_REMOVED lines=8> */
.L_x_7331:
[----:B------:R-:W-:Y:S05]  /*1d350*/  BRA `(.L_x_7332) ;  /* 0xfffffea400907947 */ /* 0x000fea000383ffff */
.L_x_7052:
[----:B------:R-:W-:Y:S01]  /*1d360*/  BSSY B1, `(.L_x_7333) ;  /* 0x0000008000017945 */ /* 0x000fe20003800000 */
[----:B---3--:R-:W-:Y:S01]  /*1d370*/  IMAD.MOV.U32 R13, RZ, RZ, R45 ;  /* 0x000000ffff0d7224 */ /* 0x008fe200078e002d */
[----:B------:R-:W-:Y:S01]  /*1d380*/  MOV R12, 0x2 ;  /* 0x00000002000c7802 */ /* 0x000fe20000000f00 */
[----:B------:R-:W-:Y:S02]  /*1d390*/  IMAD.MOV.U32 R11, RZ, RZ, 0x181f ;  /* 0x0000181fff0b7424 */ /* 0x000fe400078e00ff */
[----:B------:R-:W-:-:S07]  /*1d3a0*/  IMAD.MOV.U32 R15, RZ, RZ, -0x1 ;  /* 0xffffffffff0f7424 */ /* 0x000fce00078e00ff */
[----:B012-4-:R-:W-:Y:S05]  /*1d3b0*/  WARPSYNC.COLLECTIVE R15, `(.L_x_7334) ;  /* 0x000000000f087348 */ /* 0x017fea0003c00000 */
[----:B------:R3:W0:Y:S02]  /*1d3c0*/  SHFL.IDX P6, R14, R13, R12, R11 ;  /* 0x0000000c0d0e7389 */ /* 0x00062400000c000b */
[----:B01234-:R-:W-:Y:S01]  /*1d3d0*/  ENDCOLLECTIVE ;  /* 0x000000000000791b */ /* 0x01ffe20003800000 */
.L_x_7334:
[----:B------:R-:W-:Y:S05]  /*1d3e0*/  BSYNC B1 ;  /* 0x0000000000017941 */ /* 0x000fea0003800000 */
.L_x_7333:
        /* <DEDUP_REMOVED lines=8> */
.L_x_7335:
[----:B------:R-:W-:Y:S05]  /*1d470*/  BRA `(.L_x_7336) ;  /* 0xfffffea400947947 */ /* 0x000fea000383ffff */
.L_x_7055:
[----:B------:R-:W-:Y:S01]  /*1d480*/  BSSY B1, `(.L_x_7337) ;  /* 0x0000008000017945 */ /* 0x000fe20003800000 */
[----:B0-----:R-:W-:Y:S01]  /*1d490*/  IMAD.MOV.U32 R13, RZ, RZ, R45 ;  /* 0x000000ffff0d7224 */ /* 0x001fe200078e002d */
[----:B------:R-:W-:Y:S01]  /*1d4a0*/  MOV R12, 0x3 ;  /* 0x00000003000c7802 */ /* 0x000fe20000000f00 */
[----:B------:R-:W-:Y:S02]  /*1d4b0*/  IMAD.MOV.U32 R11, RZ, RZ, 0x181f ;  /* 0x0000181fff0b7424 */ /* 0x000fe400078e00ff */
[----:B------:R-:W-:-:S07]  /*1d4c0*/  IMAD.MOV.U32 R15, RZ, RZ, -0x1 ;  /* 0xffffffffff0f7424 */ /* 0x000fce00078e00ff */
[----:B-1234-:R-:W-:Y:S05]  /*1d4d0*/  WARPSYNC.COLLECTIVE R15, `(.L_x_7338) ;  /* 0x000000000f087348 */ /* 0x01efea0003c00000 */
[----:B------:R0:W0:Y:S02]  /*1d4e0*/  SHFL.IDX P6, R14, R13, R12, R11 ;  /* 0x0000000c0d0e7389 */ /* 0x00002400000c000b */
[----:B01234-:R-:W-:Y:S01]  /*1d4f0*/  ENDCOLLECTIVE ;  /* 0x000000000000791b */ /* 0x01ffe20003800000 */
.L_x_7338:
[----:B------:R-:W-:Y:S05]  /*1d500*/  BSYNC B1 ;  /* 0x0000000000017941 */ /* 0x000fea0003800000 */
.L_x_7337:
        /* <DEDUP_REMOVED lines=8> */
.L_x_7339:
[----:B------:R-:W-:Y:S05]  /*1d590*/  BRA `(.L_x_7340) ;  /* 0xfffffea400987947 */ /* 0x000fea000383ffff */
.L_x_7059:
[----:B------:R0:W0:Y:S02]  /*1d5a0*/  SYNCS.PHASECHK.TRANS64.TRYWAIT P4, [R90+URZ+0x288b0], R103 ;  /* 0x0288b0675a0075a7 */ /* 0x000024000808017f */
[----:B0-----:R-:W-:Y:S05]  /*1d5b0*/  @!P4 NANOSLEEP.SYNCS 0x989680 ;  /* 0x009896800000c95d */ /* 0x001fea0003900000 */
[----:B------:R-:W0:Y:S02]  /*1d5c0*/  @!P4 SYNCS.PHASECHK.TRANS64 P4, [R90+URZ+0x288b0], R103 ;  /* 0x0288b0675a00c5a7 */ /* 0x000e24000808007f */
[----:B0-----:R-:W-:Y:S05]  /*1d5d0*/  @!P4 BRA `(.L_x_7059) ;  /* 0xfffffffc00f0c947 */ /* 0x001fea000383ffff */
[----:B------:R-:W-:Y:S05]  /*1d5e0*/  BRA `(.L_x_7341) ;  /* 0xfffffea800147947 */ /* 0x000fea000383ffff */
.L_x_7073:
[----:B------:R-:W0:Y:S01]  /*1d5f0*/  S2R R6, SR_TID.X ;  /* 0x0000000000067919 */ /* 0x000e220000002100 */
[----:B------:R-:W-:Y:S01]  /*1d600*/  BSSY B0, `(.L_x_7342) ;  /* 0x000000c000007945 */ /* 0x000fe20003800000 */
[----:B------:R-:W-:Y:S01]  /*1d610*/  IMAD.MOV.U32 R12, RZ, RZ, RZ ;  /* 0x000000ffff0c7224 */ /* 0x000fe200078e00ff */
[----:B------:R-:W-:Y:S01]  /*1d620*/  MOV R15, 0xffffffff ;  /* 0xffffffff000f7802 */ /* 0x000fe20000000f00 */
[----:B------:R-:W-:Y:S02]  /*1d630*/  IMAD.MOV.U32 R11, RZ, RZ, 0x1f ;  /* 0x0000001fff0b7424 */ /* 0x000fe400078e00ff */
[----:B0-----:R-:W-:-:S05]  /*1d640*/  VIADD R6, R6, 0xffffff80 ;  /* 0xffffff8006067836 */ /* 0x001fca0000000000 */
[----:B------:R-:W-:-:S04]  /*1d650*/  SHF.R.S32.HI R5, RZ, 0x1f, R6 ;  /* 0x0000001fff057819 */ /* 0x000fc80000011406 */
[----:B------:R-:W-:-:S04]  /*1d660*/  LEA.HI R5, R5, R6, RZ, 0x7 ;  /* 0x0000000605057211 */ /* 0x000fc800078f38ff */
[----:B------:R-:W-:-:S04]  /*1d670*/  SHF.R.S32.HI R5, RZ, 0x7, R5 ;  /* 0x00000007ff057819 */ /* 0x000fc80000011405 */
[----:B--2---:R-:W-:-:S07]  /*1d680*/  MOV R13, R5 ;  /* 0x00000005000d7202 */ /* 0x004fce0000000f00 */
[----:B-----5:R-:W-:Y:S05]  /*1d690*/  WARPSYNC.COLLECTIVE R15, `(.L_x_7343) ;  /* 0x000000000f087348 */ /* 0x020fea0003c00000 */
[----:B------:R0:W1:Y:S02]  /*1d6a0*/  SHFL.IDX P6, R14, R13, R12, R11 ;  /* 0x0000000c0d0e7389 */ /* 0x00006400000c000b */
[----:B01---5:R-:W-:Y:S01]  /*1d6b0*/  ENDCOLLECTIVE ;  /* 0x000000000000791b */ /* 0x023fe20003800000 */
.L_x_7343:
[----:B------:R-:W-:Y:S05]  /*1d6c0*/  BSYNC B0 ;  /* 0x0000000000007941 */ /* 0x000fea0003800000 */
.L_x_7342:
[----:B------:R-:W-:Y:S01]  /*1d6d0*/  IMAD.MOV.U32 R195, RZ, RZ, R14 ;  /* 0x000000ffffc37224 */ /* 0x000fe200078e000e */
[----:B------:R-:W-:Y:S06]  /*1d6e0*/  BRA `(.L_x_7344) ;  /* 0xfffffeb000c87947 */ /* 0x000fec000383ffff */
.L_x_7083:
[----:B------:R-:W-:Y:S01]  /*1d6f0*/  BSSY B1, `(.L_x_7345) ;  /* 0x0000008000017945 */ /* 0x000fe20003800000 */
[----:B--2---:R-:W-:Y:S01]  /*1d700*/  IMAD.MOV.U32 R13, RZ, RZ, R26 ;  /* 0x000000ffff0d7224 */ /* 0x004fe200078e001a */
[----:B------:R-:W-:Y:S01]  /*1d710*/  MOV R12, RZ ;  /* 0x000000ff000c7202 */ /* 0x000fe20000000f00 */
[----:B------:R-:W-:Y:S02]  /*1d720*/  IMAD.MOV.U32 R11, RZ, RZ, 0x181f ;  /* 0x0000181fff0b7424 */ /* 0x000fe400078e00ff */
[----:B------:R-:W-:-:S07]  /*1d730*/  IMAD.MOV.U32 R15, RZ, RZ, -0x1 ;  /* 0xffffffffff0f7424 */ /* 0x000fce00078e00ff */
[----:B------:R-:W-:Y:S05]  /*1d740*/  WARPSYNC.COLLECTIVE R15, `(.L_x_7346) ;  /* 0x000000000f087348 */ /* 0x000fea0003c00000 */
[----:B------:R0:W1:Y:S02]  /*1d750*/  SHFL.IDX P6, R14, R13, R12, R11 ;  /* 0x0000000c0d0e7389 */ /* 0x00006400000c000b */
[----:B01----:R-:W-:Y:S01]  /*1d760*/  ENDCOLLECTIVE ;  /* 0x000000000000791b */ /* 0x003fe20003800000 */
.L_x_7346:
[----:B------:R-:W-:Y:S05]  /*1d770*/  BSYNC B1 ;  /* 0x0000000000017941 */ /* 0x000fea0003800000 */
.L_x_7345:
        /* <DEDUP_REMOVED lines=8> */
.L_x_7347:
[----:B------:R-:W-:Y:S01]  /*1d800*/  MOV R13, R28 ;  /* 0x0000001c000d7202 */ /* 0x000fe20000000f00 */
[----:B------:R-:W-:-:S07]  /*1d810*/  IMAD.MOV.U32 R3, RZ, RZ, R14 ;  /* 0x000000ffff037224 */ /* 0x000fce00078e000e */
[----:B------:R-:W-:Y:S05]  /*1d820*/  WARPSYNC.COLLECTIVE R15, `(.L_x_7348) ;  /* 0x000000000f087348 */ /* 0x000fea0003c00000 */
[----:B------:R0:W1:Y:S02]  /*1d830*/  SHFL.IDX P6, R14, R13, R12, R11 ;  /* 0x0000000c0d0e7389 */ /* 0x00006400000c000b */
[----:B01----:R-:W-:Y:S01]  /*1d840*/  ENDCOLLECTIVE ;  /* 0x000000000000791b */ /* 0x003fe20003800000 */
.L_x_7348:
[----:B------:R-:W-:Y:S02]  /*1d850*/  IMAD.MOV.U32 R13, RZ, RZ, R27 ;  /* 0x000000ffff0d7224 */ /* 0x000fe400078e001b */
[----:B------:R-:W-:-:S07]  /*1d860*/  IMAD.MOV.U32 R4, RZ, RZ, R14 ;  /* 0x000000ffff047224 */ /* 0x000fce00078e000e */
[----:B------:R-:W-:Y:S05]  /*1d870*/  WARPSYNC.COLLECTIVE R15, `(.L_x_7349) ;  /* 0x000000000f087348 */ /* 0x000fea0003c00000 */
[----:B------:R0:W1:Y:S02]  /*1d880*/  SHFL.IDX P6, R14, R13, R12, R11 ;  /* 0x0000000c0d0e7389 */ /* 0x00006400000c000b */
[----:B01----:R-:W-:Y:S01]  /*1d890*/  ENDCOLLECTIVE ;  /* 0x000000000000791b */ /* 0x003fe20003800000 */
.L_x_7349:
[----:B------:R-:W-:Y:S05]  /*1d8a0*/  BRA `(.L_x_7350) ;  /* 0xfffffeb400c87947 */ /* 0x000fea000383ffff */
.L_x_7087:
[----:B0-----:R0:W1:Y:S02]  /*1d8b0*/  SYNCS.PHASECHK.TRANS64.TRYWAIT P0, [R156+URZ+0x28800], R5 ;  /* 0x028800059c0075a7 */ /* 0x001064000800017f */
[----:B-1----:R-:W-:Y:S05]  /*1d8c0*/  @!P0 NANOSLEEP.SYNCS 0x989680 ;  /* 0x009896800000895d */ /* 0x002fea0003900000 */
[----:B------:R-:W1:Y:S02]  /*1d8d0*/  @!P0 SYNCS.PHASECHK.TRANS64 P0, [R156+URZ+0x28800], R5 ;  /* 0x028800059c0085a7 */ /* 0x000e64000800007f */
[----:B-1----:R-:W-:Y:S05]  /*1d8e0*/  @!P0 BRA `(.L_x_7087) ;  /* 0xfffffffc00f08947 */ /* 0x002fea000383ffff */
[----:B------:R-:W-:Y:S05]  /*1d8f0*/  BRA `(.L_x_7351) ;  /* 0xfffffeb800b87947 */ /* 0x000fea000383ffff */
.L_x_7103:
[----:B------:R-:W-:Y:S01]  /*1d900*/  BSSY B1, `(.L_x_7352) ;  /* 0x0000008000017945 */ /* 0x000fe20003800000 */
[----:B--2---:R-:W-:Y:S01]  /*1d910*/  MOV R13, R26 ;  /* 0x0000001a000d7202 */ /* 0x004fe20000000f00 */
[----:B------:R-:W-:Y:S01]  /*1d920*/  IMAD.MOV.U32 R12, RZ, RZ, RZ ;  /* 0x000000ffff0c7224 */ /* 0x000fe200078e00ff */
[----:B------:R-:W-:Y:S01]  /*1d930*/  MOV R15, 0xffffffff ;  /* 0xffffffff000f7802 */ /* 0x000fe20000000f00 */
[----:B------:R-:W-:-:S07]  /*1d940*/  IMAD.MOV.U32 R11, RZ, RZ, 0x181f ;  /* 0x0000181fff0b7424 */ /* 0x000fce00078e00ff */
[----:B------:R-:W-:Y:S05]  /*1d950*/  WARPSYNC.COLLECTIVE R15, `(.L_x_7353) ;  /* 0x000000000f087348 */ /* 0x000fea0003c00000 */
[----:B------:R0:W1:Y:S02]  /*1d960*/  SHFL.IDX P6, R14, R13, R12, R11 ;  /* 0x0000000c0d0e7389 */ /* 0x00006400000c000b */
[----:B01----:R-:W-:Y:S01]  /*1d970*/  ENDCOLLECTIVE ;  /* 0x000000000000791b */ /* 0x003fe20003800000 */
.L_x_7353:
[----:B------:R-:W-:Y:S05]  /*1d980*/  BSYNC B1 ;  /* 0x0000000000017941 */ /* 0x000fea0003800000 */
.L_x_7352:
        /* <DEDUP_REMOVED lines=8> */
.L_x_7354:
[----:B------:R-:W-:Y:S01]  /*1da10*/  IMAD.MOV.U32 R13, RZ, RZ, R28 ;  /* 0x000000ffff0d7224 */ /* 0x000fe200078e001c */
[----:B------:R-:W-:-:S07]  /*1da20*/  MOV R3, R14 ;  /* 0x0000000e00037202 */ /* 0x000fce0000000f00 */
[----:B------:R-:W-:Y:S05]  /*1da30*/  WARPSYNC.COLLECTIVE R15, `(.L_x_7355) ;  /* 0x000000000f087348 */ /* 0x000fea0003c00000 */
[----:B------:R0:W1:Y:S02]  /*1da40*/  SHFL.IDX P6, R14, R13, R12, R11 ;  /* 0x0000000c0d0e7389 */ /* 0x00006400000c000b */
[----:B01----:R-:W-:Y:S01]  /*1da50*/  ENDCOLLECTIVE ;  /* 0x000000000000791b */ /* 0x003fe20003800000 */
.L_x_7355:
[----:B------:R-:W-:Y:S01]  /*1da60*/  MOV R13, R27 ;  /* 0x0000001b000d7202 */ /* 0x000fe20000000f00 */
[----:B------:R-:W-:-:S07]  /*1da70*/  IMAD.MOV.U32 R20, RZ, RZ, R14 ;  /* 0x000000ffff147224 */ /* 0x000fce00078e000e */
[----:B------:R-:W-:Y:S05]  /*1da80*/  WARPSYNC.COLLECTIVE R15, `(.L_x_7356) ;  /* 0x000000000f087348 */ /* 0x000fea0003c00000 */
[----:B------:R0:W1:Y:S02]  /*1da90*/  SHFL.IDX P6, R14, R13, R12, R11 ;  /* 0x0000000c0d0e7389 */ /* 0x00006400000c000b */
[----:B01----:R-:W-:Y:S01]  /*1daa0*/  ENDCOLLECTIVE ;  /* 0x000000000000791b */ /* 0x003fe20003800000 */
.L_x_7356:
[----:B------:R-:W-:Y:S05]  /*1dab0*/  BRA `(.L_x_7357) ;  /* 0xfffffecc00dc7947 */ /* 0x000fea000383ffff */
.L_x_7107:
[----:B0-----:R0:W1:Y:S02]  /*1dac0*/  SYNCS.PHASECHK.TRANS64.TRYWAIT P4, [R156+URZ+0x28800], R27 ;  /* 0x0288001b9c0075a7 */ /* 0x001064000808017f */
[----:B-1----:R-:W-:Y:S05]  /*1dad0*/  @!P4 NANOSLEEP.SYNCS 0x989680 ;  /* 0x009896800000c95d */ /* 0x002fea0003900000 */
[----:B------:R-:W1:Y:S02]  /*1dae0*/  @!P4 SYNCS.PHASECHK.TRANS64 P4, [R156+URZ+0x28800], R27 ;  /* 0x0288001b9c00c5a7 */ /* 0x000e64000808007f */
[----:B-1----:R-:W-:Y:S05]  /*1daf0*/  @!P4 BRA `(.L_x_7107) ;  /* 0xfffffffc00f0c947 */ /* 0x002fea000383ffff */
[----:B------:R-:W-:Y:S05]  /*1db00*/  BRA `(.L_x_7358) ;  /* 0xfffffed000cc7947 */ /* 0x000fea000383ffff */
.L_x_7117:
[----:B-1----:R1:W4:Y:S02]  /*1db10*/  SYNCS.PHASECHK.TRANS64.TRYWAIT P1, [R3+URZ+0x28830], R0 ;  /* 0x02883000030075a7 */ /* 0x002324000802017f */
[----:B----4-:R-:W-:Y:S05]  /*1db20*/  @!P1 NANOSLEEP.SYNCS 0x989680 ;  /* 0x009896800000995d */ /* 0x010fea0003900000 */
[----:B------:R-:W4:Y:S02]  /*1db30*/  @!P1 SYNCS.PHASECHK.TRANS64 P1, [R3+URZ+0x28830], R0 ;  /* 0x02883000030095a7 */ /* 0x000f24000802007f */
[----:B----4-:R-:W-:Y:S05]  /*1db40*/  @!P1 BRA `(.L_x_7117) ;  /* 0xfffffffc00f09947 */ /* 0x010fea000383ffff */
[----:B------:R-:W-:Y:S05]  /*1db50*/  BRA `(.L_x_7116) ;  /* 0xfffffee800b07947 */ /* 0x000fea000383ffff */
.L_x_7124:
[----:B-1----:R1:W2:Y:S02]  /*1db60*/  SYNCS.PHASECHK.TRANS64.TRYWAIT P2, [R5+URZ+0x28830], R6 ;  /* 0x02883006050075a7 */ /* 0x0022a4000804017f */
[----:B--2---:R-:W-:Y:S05]  /*1db70*/  @!P2 NANOSLEEP.SYNCS 0x989680 ;  /* 0x009896800000a95d */ /* 0x004fea0003900000 */
[----:B------:R-:W2:Y:S02]  /*1db80*/  @!P2 SYNCS.PHASECHK.TRANS64 P2, [R5+URZ+0x28830], R6 ;  /* 0x028830060500a5a7 */ /* 0x000ea4000804007f */
[----:B--2---:R-:W-:Y:S05]  /*1db90*/  @!P2 BRA `(.L_x_7124) ;  /* 0xfffffffc00f0a947 */ /* 0x004fea000383ffff */
[----:B------:R-:W-:Y:S05]  /*1dba0*/  BRA `(.L_x_7123) ;  /* 0xffffff1800147947 */ /* 0x000fea000383ffff */
.L_x_7128:
[----:B-1----:R1:W2:Y:S02]  /*1dbb0*/  SYNCS.PHASECHK.TRANS64.TRYWAIT P1, [R5+URZ+0x28850], R4 ;  /* 0x02885004050075a7 */ /* 0x0022a4000802017f */
[----:B--2---:R-:W-:Y:S05]  /*1dbc0*/  @!P1 NANOSLEEP.SYNCS 0x989680 ;  /* 0x009896800000995d */ /* 0x004fea0003900000 */
[----:B------:R-:W2:Y:S02]  /*1dbd0*/  @!P1 SYNCS.PHASECHK.TRANS64 P1, [R5+URZ+0x28850], R4 ;  /* 0x02885004050095a7 */ /* 0x000ea4000802007f */
[----:B--2---:R-:W-:Y:S05]  /*1dbe0*/  @!P1 BRA `(.L_x_7128) ;  /* 0xfffffffc00f09947 */ /* 0x004fea000383ffff */
[----:B------:R-:W-:Y:S05]  /*1dbf0*/  BRA `(.L_x_7125) ;  /* 0xffffff1c00207947 */ /* 0x000fea000383ffff */
.L_x_7135:
[----:B-1----:R1:W2:Y:S02]  /*1dc00*/  SYNCS.PHASECHK.TRANS64.TRYWAIT P1, [R9+URZ+0x28850], R0 ;  /* 0x02885000090075a7 */ /* 0x0022a4000802017f */
[----:B--2---:R-:W-:Y:S05]  /*1dc10*/  @!P1 NANOSLEEP.SYNCS 0x989680 ;  /* 0x009896800000995d */ /* 0x004fea0003900000 */
[----:B------:R-:W2:Y:S02]  /*1dc20*/  @!P1 SYNCS.PHASECHK.TRANS64 P1, [R9+URZ+0x28850], R0 ;  /* 0x02885000090095a7 */ /* 0x000ea4000802007f */
[----:B--2---:R-:W-:Y:S05]  /*1dc30*/  @!P1 BRA `(.L_x_7135) ;  /* 0xfffffffc00f09947 */ /* 0x004fea000383ffff */
[----:B------:R-:W-:Y:S05]  /*1dc40*/  BRA `(.L_x_7134) ;  /* 0xffffff4000687947 */ /* 0x000fea000383ffff */
.L_x_7141:
[----:B------:R-:W-:Y:S01]  /*1dc50*/  IMAD.MOV.U32 R13, RZ, RZ, R2 ;  /* 0x000000ffff0d7224 */ /* 0x000fe200078e0002 */
[----:B------:R-:W-:Y:S01]  /*1dc60*/  MOV R11, 0x181f ;  /* 0x0000181f000b7802 */ /* 0x000fe20000000f00 */
[----:B------:R-:W-:Y:S02]  /*1dc70*/  IMAD.MOV.U32 R12, RZ, RZ, RZ ;  /* 0x000000ffff0c7224 */ /* 0x000fe400078e00ff */
[----:B------:R-:W-:-:S07]  /*1dc80*/  IMAD.MOV.U32 R15, RZ, RZ, -0x1 ;  /* 0xffffffffff0f7424 */ /* 0x000fce00078e00ff */
[----:B-----5:R-:W-:Y:S05]  /*1dc90*/  WARPSYNC.COLLECTIVE R15, `(.L_x_7359) ;  /* 0x000000000f087348 */ /* 0x020fea0003c00000 */
[----:B------:R0:W1:Y:S02]  /*1dca0*/  SHFL.IDX P6, R14, R13, R12, R11 ;  /* 0x0000000c0d0e7389 */ /* 0x00006400000c000b */
[----:B01---5:R-:W-:Y:S01]  /*1dcb0*/  ENDCOLLECTIVE ;  /* 0x000000000000791b */ /* 0x023fe20003800000 */
.L_x_7359:
[----:B------:R-:W-:Y:S01]  /*1dcc0*/  MOV R13, R0 ;  /* 0x00000000000d7202 */ /* 0x000fe20000000f00 */
[----:B------:R-:W-:-:S07]  /*1dcd0*/  IMAD.MOV.U32 R3, RZ, RZ, R14 ;  /* 0x000000ffff037224 */ /* 0x000fce00078e000e */
[----:B------:R-:W-:Y:S05]  /*1dce0*/  WARPSYNC.COLLECTIVE R15, `(.L_x_7360) ;  /* 0x000000000f087348 */ /* 0x000fea0003c00000 */
[----:B------:R0:W1:Y:S02]  /*1dcf0*/  SHFL.IDX P6, R14, R13, R12, R11 ;  /* 0x0000000c0d0e7389 */ /* 0x00006400000c000b */
[----:B01----:R-:W-:Y:S01]  /*1dd00*/  ENDCOLLECTIVE ;  /* 0x000000000000791b */ /* 0x003fe20003800000 */
.L_x_7360:
[----:B------:R-:W-:Y:S05]  /*1dd10*/  BRA `(.L_x_7361) ;  /* 0xffffff5c00407947 */ /* 0x000fea000383ffff */
.L_x_7144:
[----:B------:R-:W-:Y:S01]  /*1dd20*/  BSSY B1, `(.L_x_7362) ;  /* 0x0000008000017945 */ /* 0x000fe20003800000 */
[----:B------:R-:W-:Y:S01]  /*1dd30*/  IMAD.MOV.U32 R13, RZ, RZ, R2 ;  /* 0x000000ffff0d7224 */ /* 0x000fe200078e0002 */
[----:B---3--:R-:W-:Y:S01]  /*1dd40*/  MOV R11, 0x181f ;  /* 0x0000181f000b7802 */ /* 0x008fe20000000f00 */
[----:B------:R-:W-:Y:S02]  /*1dd50*/  IMAD.MOV.U32 R12, RZ, RZ, 0x1 ;  /* 0x00000001ff0c7424 */ /* 0x000fe400078e00ff */
[----:B------:R-:W-:-:S07]  /*1dd60*/  IMAD.MOV.U32 R15, RZ, RZ, -0x1 ;  /* 0xffffffffff0f7424 */ /* 0x000fce00078e00ff */
[----:B012--5:R-:W-:Y:S05]  /*1dd70*/  WARPSYNC.COLLECTIVE R15, `(.L_x_7363) ;  /* 0x000000000f087348 */ /* 0x027fea0003c00000 */
[----:B--2---:R2:W3:Y:S02]  /*1dd80*/  SHFL.IDX P6, R14, R13, R12, R11 ;  /* 0x0000000c0d0e7389 */ /* 0x0044e400000c000b */
[----:B0123-5:R-:W-:Y:S01]  /*1dd90*/  ENDCOLLECTIVE ;  /* 0x000000000000791b */ /* 0x02ffe20003800000 */
.L_x_7363:
[----:B------:R-:W-:Y:S05]  /*1dda0*/  BSYNC B1 ;  /* 0x0000000000017941 */ /* 0x000fea0003800000 */
.L_x_7362:
        /* <DEDUP_REMOVED lines=8> */
.L_x_7364:
[----:B------:R-:W-:Y:S05]  /*1de30*/  BRA `(.L_x_7365) ;  /* 0xffffff5c003c7947 */ /* 0x000fea000383ffff */
.L_x_7147:
[----:B------:R-:W-:Y:S01]  /*1de40*/  BSSY B1, `(.L_x_7366) ;  /* 0x0000008000017945 */ /* 0x000fe20003800000 */
[----:B------:R-:W-:Y:S01]  /*1de50*/  IMAD.MOV.U32 R13, RZ, RZ, R2 ;  /* 0x000000ffff0d7224 */ /* 0x000fe200078e0002 */
[----:B------:R-:W-:Y:S01]  /*1de60*/  MOV R11, 0x181f ;  /* 0x0000181f000b7802 */ /* 0x000fe20000000f00 */
[----:B------:R-:W-:Y:S02]  /*1de70*/  IMAD.MOV.U32 R12, RZ, RZ, 0x2 ;  /* 0x00000002ff0c7424 */ /* 0x000fe400078e00ff */
[----:B---3--:R-:W-:-:S07]  /*1de80*/  IMAD.MOV.U32 R15, RZ, RZ, -0x1 ;  /* 0xffffffffff0f7424 */ /* 0x008fce00078e00ff */
[----:B012-4-:R-:W-:Y:S05]  /*1de90*/  WARPSYNC.COLLECTIVE R15, `(.L_x_7367) ;  /* 0x000000000f087348 */ /* 0x017fea0003c00000 */
[----:B--2---:R2:W3:Y:S02]  /*1dea0*/  SHFL.IDX P6, R14, R13, R12, R11 ;  /* 0x0000000c0d0e7389 */ /* 0x0044e400000c000b */
[----:B01234-:R-:W-:Y:S01]  /*1deb0*/  ENDCOLLECTIVE ;  /* 0x000000000000791b */ /* 0x01ffe20003800000 */
.L_x_7367:
[----:B------:R-:W-:Y:S05]  /*1dec0*/  BSYNC B1 ;  /* 0x0000000000017941 */ /* 0x000fea0003800000 */
.L_x_7366:
        /* <DEDUP_REMOVED lines=8> */
.L_x_7368:
[----:B------:R-:W-:Y:S05]  /*1df50*/  BRA `(.L_x_7369) ;  /* 0xffffff5c003c7947 */ /* 0x000fea000383ffff */
.L_x_7150:
        /* <DEDUP_REMOVED lines=8> */
.L_x_7371:
[----:B------:R-:W-:Y:S05]  /*1dfe0*/  BSYNC B1 ;  /* 0x0000000000017941 */ /* 0x000fea0003800000 */
.L_x_7370:
        /* <DEDUP_REMOVED lines=8> */
.L_x_7372:
[----:B------:R-:W-:Y:S05]  /*1e070*/  BRA `(.L_x_7373) ;  /* 0xffffff5c003c7947 */ /* 0x000fea000383ffff */
.L_x_7152:
[----:B------:R-:W-:Y:S01]  /*1e080*/  IMAD.MOV.U32 R13, RZ, RZ, R2 ;  /* 0x000000ffff0d7224 */ /* 0x000fe200078e0002 */
[----:B------:R-:W-:Y:S01]  /*1e090*/  MOV R11, 0x1c1f ;  /* 0x00001c1f000b7802 */ /* 0x000fe20000000f00 */
[----:B------:R-:W-:Y:S02]  /*1e0a0*/  IMAD.MOV.U32 R12, RZ, RZ, RZ ;  /* 0x000000ffff0c7224 */ /* 0x000fe400078e00ff */
[----:B------:R-:W-:-:S07]  /*1e0b0*/  IMAD.MOV.U32 R15, RZ, RZ, -0x1 ;  /* 0xffffffffff0f7424 */ /* 0x000fce00078e00ff */
[----:B------:R-:W-:Y:S05]  /*1e0c0*/  WARPSYNC.COLLECTIVE R15, `(.L_x_7374) ;  /* 0x000000000f087348 */ /* 0x000fea0003c00000 */
[----:B------:R0:W1:Y:S02]  /*1e0d0*/  SHFL.IDX P6, R14, R13, R12, R11 ;  /* 0x0000000c0d0e7389 */ /* 0x00006400000c000b */
[----:B01----:R-:W-:Y:S01]  /*1e0e0*/  ENDCOLLECTIVE ;  /* 0x000000000000791b */ /* 0x003fe20003800000 */
.L_x_7374:
[----:B------:R-:W-:Y:S01]  /*1e0f0*/  MOV R13, R0 ;  /* 0x00000000000d7202 */ /* 0x000fe20000000f00 */
[----:B------:R-:W-:-:S07]  /*1e100*/  IMAD.MOV.U32 R3, RZ, RZ, R14 ;  /* 0x000000ffff037224 */ /* 0x000fce00078e000e */
[----:B------:R-:W-:Y:S05]  /*1e110*/  WARPSYNC.COLLECTIVE R15, `(.L_x_7375) ;  /* 0x000000000f087348 */ /* 0x000fea0003c00000 */
[----:B------:R0:W1:Y:S02]  /*1e120*/  SHFL.IDX P6, R14, R13, R12, R11 ;  /* 0x0000000c0d0e7389 */ /* 0x00006400000c000b */
[----:B01----:R-:W-:Y:S01]  /*1e130*/  ENDCOLLECTIVE ;  /* 0x000000000000791b */ /* 0x003fe20003800000 */
.L_x_7375:
[----:B------:R-:W-:Y:S05]  /*1e140*/  BRA `(.L_x_7376) ;  /* 0xffffff60003c7947 */ /* 0x000fea000383ffff */
.L_x_7155:
[----:B------:R-:W-:Y:S01]  /*1e150*/  BSSY B1, `(.L_x_7377) ;  /* 0x0000008000017945 */ /* 0x000fe20003800000 */
[----:B--2---:R-:W-:Y:S01]  /*1e160*/  IMAD.MOV.U32 R13, RZ, RZ, R2 ;  /* 0x000000ffff0d7224 */ /* 0x004fe200078e0002 */
[----:B------:R-:W-:Y:S01]  /*1e170*/  MOV R11, 0x1c1f ;  /* 0x00001c1f000b7802 */ /* 0x000fe20000000f00 */
[----:B------:R-:W-:Y:S02]  /*1e180*/  IMAD.MOV.U32 R12, RZ, RZ, 0x1 ;  /* 0x00000001ff0c7424 */ /* 0x000fe400078e00ff */
[----:B------:R-:W-:-:S07]  /*1e190*/  IMAD.MOV.U32 R15, RZ, RZ, -0x1 ;  /* 0xffffffffff0f7424 */ /* 0x000fce00078e00ff */
[----:B01----:R-:W-:Y:S05]  /*1e1a0*/  WARPSYNC.COLLECTIVE R15, `(.L_x_7378) ;  /* 0x000000000f087348 */ /* 0x003fea0003c00000 */
[----:B------:R2:W3:Y:S02]  /*1e1b0*/  SHFL.IDX P6, R14, R13, R12, R11 ;  /* 0x0000000c0d0e7389 */ /* 0x0004e400000c000b */
[----:B0123--:R-:W-:Y:S01]  /*1e1c0*/  ENDCOLLECTIVE ;  /* 0x000000000000791b */ /* 0x00ffe20003800000 */
.L_x_7378:
[----:B------:R-:W-:Y:S05]  /*1e1d0*/  BSYNC B1 ;  /* 0x0000000000017941 */ /* 0x000fea0003800000 */
.L_x_7377:
        /* <DEDUP_REMOVED lines=8> */
.L_x_7379:
[----:B------:R-:W-:Y:S05]  /*1e260*/  BRA `(.L_x_7380) ;  /* 0xffffff6400187947 */ /* 0x000fea000383ffff */
.L_x_7159:
[----:B------:R-:W-:Y:S01]  /*1e270*/  IMAD.MOV.U32 R13, RZ, RZ, R2 ;  /* 0x000000ffff0d7224 */ /* 0x000fe200078e0002 */
[----:B------:R-:W-:Y:S01]  /*1e280*/  MOV R11, 0x181f ;  /* 0x0000181f000b7802 */ /* 0x000fe20000000f00 */
[----:B------:R-:W-:Y:S02]  /*1e290*/  IMAD.MOV.U32 R12, RZ, RZ, RZ ;  /* 0x000000ffff0c7224 */ /* 0x000fe400078e00ff */
[----:B------:R-:W-:-:S07]  /*1e2a0*/  IMAD.MOV.U32 R15, RZ, RZ, -0x1 ;  /* 0xffffffffff0f7424 */ /* 0x000fce00078e00ff */
[----:B01----:R-:W-:Y:S05]  /*1e2b0*/  WARPSYNC.COLLECTIVE R15, `(.L_x_7381) ;  /* 0x000000000f087348 */ /* 0x003fea0003c00000 */
[----:B------:R2:W3:Y:S02]  /*1e2c0*/  SHFL.IDX P6, R14, R13, R12, R11 ;  /* 0x0000000c0d0e7389 */ /* 0x0004e400000c000b */
[----:B0123--:R-:W-:Y:S01]  /*1e2d0*/  ENDCOLLECTIVE ;  /* 0x000000000000791b */ /* 0x00ffe20003800000 */
.L_x_7381:
[----:B------:R-:W-:Y:S01]  /*1e2e0*/  MOV R13, R0 ;  /* 0x00000000000d7202 */ /* 0x000fe20000000f00 */
[----:B------:R-:W-:-:S07]  /*1e2f0*/  IMAD.MOV.U32 R3, RZ, RZ, R14 ;  /* 0x000000ffff037224 */ /* 0x000fce00078e000e */
[----:B------:R-:W-:Y:S05]  /*1e300*/  WARPSYNC.COLLECTIVE R15, `(.L_x_7382) ;  /* 0x000000000f087348 */ /* 0x000fea0003c00000 */
[----:B------:R0:W1:Y:S02]  /*1e310*/  SHFL.IDX P6, R14, R13, R12, R11 ;  /* 0x0000000c0d0e7389 */ /* 0x00006400000c000b */
[----:B01----:R-:W-:Y:S01]  /*1e320*/  ENDCOLLECTIVE ;  /* 0x000000000000791b */ /* 0x003fe20003800000 */
.L_x_7382:
[----:B------:R-:W-:Y:S05]  /*1e330*/  BRA `(.L_x_7383) ;  /* 0xffffff6c00f47947 */ /* 0x000fea000383ffff */
.L_x_7162:
[----:B------:R-:W-:Y:S01]  /*1e340*/  BSSY B1, `(.L_x_7384) ;  /* 0x0000008000017945 */ /* 0x000fe20003800000 */
[----:B------:R-:W-:Y:S01]  /*1e350*/  IMAD.MOV.U32 R13, RZ, RZ, R2 ;  /* 0x000000ffff0d7224 */ /* 0x000fe200078e0002 */
[----:B------:R-:W-:Y:S01]  /*1e360*/  MOV R11, 0x181f ;  /* 0x0000181f000b7802 */ /* 0x000fe20000000f00 */
[----:B------:R-:W-:Y:S02]  /*1e370*/  IMAD.MOV.U32 R12, RZ, RZ, 0x1 ;  /* 0x00000001ff0c7424 */ /* 0x000fe400078e00ff */
[----:B---3--:R-:W-:-:S07]  /*1e380*/  IMAD.MOV.U32 R15, RZ, RZ, -0x1 ;  /* 0xffffffffff0f7424 */ /* 0x008fce00078e00ff */
[----:B012-4-:R-:W-:Y:S05]  /*1e390*/  WARPSYNC.COLLECTIVE R15, `(.L_x_7385) ;  /* 0x000000000f087348 */ /* 0x017fea0003c00000 */
[----:B----4-:R3:W4:Y:S02]  /*1e3a0*/  SHFL.IDX P6, R14, R13, R12, R11 ;  /* 0x0000000c0d0e7389 */ /* 0x01072400000c000b */
[----:B01234-:R-:W-:Y:S01]  /*1e3b0*/  ENDCOLLECTIVE ;  /* 0x000000000000791b */ /* 0x01ffe20003800000 */
.L_x_7385:
[----:B------:R-:W-:Y:S05]  /*1e3c0*/  BSYNC B1 ;  /* 0x0000000000017941 */ /* 0x000fea0003800000 */
.L_x_7384:
        /* <DEDUP_REMOVED lines=8> */
.L_x_7386:
[----:B------:R-:W-:Y:S05]  /*1e450*/  BRA `(.L_x_7387) ;  /* 0xffffff6c00f47947 */ /* 0x000fea000383ffff */
.L_x_7165:
[----:B------:R-:W-:Y:S01]  /*1e460*/  BSSY B1, `(.L_x_7388) ;  /* 0x0000008000017945 */ /* 0x000fe20003800000 */
[----:B------:R-:W-:Y:S01]  /*1e470*/  IMAD.MOV.U32 R13, RZ, RZ, R2 ;  /* 0x000000ffff0d7224 */ /* 0x000fe200078e0002 */
[----:B------:R-:W-:Y:S01]  /*1e480*/  MOV R11, 0x181f ;  /* 0x0000181f000b7802 */ /* 0x000fe20000000f00 */
[----:B------:R-:W-:Y:S02]  /*1e490*/  IMAD.MOV.U32 R12, RZ, RZ, 0x2 ;  /* 0x00000002ff0c7424 */ /* 0x000fe400078e00ff */
[----:B0-----:R-:W-:-:S07]  /*1e4a0*/  IMAD.MOV.U32 R15, RZ, RZ, -0x1 ;  /* 0xffffffffff0f7424 */ /* 0x001fce00078e00ff */
[----:B-1234-:R-:W-:Y:S05]  /*1e4b0*/  WARPSYNC.COLLECTIVE R15, `(.L_x_7389) ;  /* 0x000000000f087348 */ /* 0x01efea0003c00000 */
[----:B----4-:R0:W4:Y:S02]  /*1e4c0*/  SHFL.IDX P6, R14, R13, R12, R11 ;  /* 0x0000000c0d0e7389 */ /* 0x01012400000c000b */
[----:B01234-:R-:W-:Y:S01]  /*1e4d0*/  ENDCOLLECTIVE ;  /* 0x000000000000791b */ /* 0x01ffe20003800000 */
.L_x_7389:
[----:B------:R-:W-:Y:S05]  /*1e4e0*/  BSYNC B1 ;  /* 0x0000000000017941 */ /* 0x000fea0003800000 */
.L_x_7388:
        /* <DEDUP_REMOVED lines=8> */
.L_x_7390:
[----:B------:R-:W-:Y:S05]  /*1e570*/  BRA `(.L_x_7391) ;  /* 0xffffff6c00f47947 */ /* 0x000fea000383ffff */
.L_x_7168:
[----:B------:R-:W-:Y:S01]  /*1e580*/  BSSY B1, `(.L_x_7392) ;  /* 0x0000008000017945 */ /* 0x000fe20003800000 */
[----:B------:R-:W-:Y:S01]  /*1e590*/  IMAD.MOV.U32 R13, RZ, RZ, R2 ;  /* 0x000000ffff0d7224 */ /* 0x000fe200078e0002 */
[----:B------:R-:W-:Y:S01]  /*1e5a0*/  MOV R11, 0x181f ;  /* 0x0000181f000b7802 */ /* 0x000fe20000000f00 */
[----:B------:R-:W-:Y:S02]  /*1e5b0*/  IMAD.MOV.U32 R12, RZ, RZ, 0x3 ;  /* 0x00000003ff0c7424 */ /* 0x000fe400078e00ff */
[----:B0-----:R-:W-:-:S07]  /*1e5c0*/  IMAD.MOV.U32 R15, RZ, RZ, -0x1 ;  /* 0xffffffffff0f7424 */ /* 0x001fce00078e00ff */
[----:B-1234-:R-:W-:Y:S05]  /*1e5d0*/  WARPSYNC.COLLECTIVE R15, `(.L_x_7393) ;  /* 0x000000000f087348 */ /* 0x01efea0003c00000 */
[----:B------:R0:W0:Y:S02]  /*1e5e0*/  SHFL.IDX P6, R14, R13, R12, R11 ;  /* 0x0000000c0d0e7389 */ /* 0x00002400000c000b */
[----:B01234-:R-:W-:Y:S01]  /*1e5f0*/  ENDCOLLECTIVE ;  /* 0x000000000000791b */ /* 0x01ffe20003800000 */
.L_x_7393:
[----:B------:R-:W-:Y:S05]  /*1e600*/  BSYNC B1 ;  /* 0x0000000000017941 */ /* 0x000fea0003800000 */
.L_x_7392:
        /* <DEDUP_REMOVED lines=8> */
.L_x_7394:
[----:B------:R-:W-:Y:S05]  /*1e690*/  BRA `(.L_x_7395) ;  /* 0xffffff6c00f47947 */ /* 0x000fea000383ffff */
.L_x_7185:
        /* <DEDUP_REMOVED lines=8> */
[----:B------:R-:W-:Y:S05]  /*1e720*/  WARPSYNC.COLLECTIVE R15, `(.L_x_7397) ;  /* 0x000000000f087348 */ /* 0x000fea0003c00000 */
[----:B------:R0:W1:Y:S02]  /*1e730*/  SHFL.IDX P6, R14, R13, R12, R11 ;  /* 0x0000000c0d0e7389 */ /* 0x00006400000c000b */
[----:B01----:R-:W-:Y:S01]  /*1e740*/  ENDCOLLECTIVE ;  /* 0x000000000000791b */ /* 0x003fe20003800000 */
.L_x_7397:
[----:B------:R-:W-:Y:S05]  /*1e750*/  BSYNC B1 ;  /* 0x0000000000017941 */ /* 0x000fea0003800000 */
.L_x_7396:
[----:B------:R-:W-:Y:S05]  /*1e760*/  BRA `(.L_x_7398) ;  /* 0xffffff84009c7947 */ /* 0x000fea000383ffff */
.L_x_7187:
[----:B------:R-:W-:Y:S01]  /*1e770*/  BSSY B1, `(.L_x_7399) ;  /* 0x0000006000017945 */ /* 0x000fe20003800000 */
[----:B------:R-:W-:-:S07]  /*1e780*/  IMAD.MOV.U32 R15, RZ, RZ, -0x1 ;  /* 0xffffffffff0f7424 */ /* 0x000fce00078e00ff */
[----:B0-----:R-:W-:Y:S05]  /*1e790*/  WARPSYNC.COLLECTIVE R15, `(.L_x_7400) ;  /* 0x000000000f0c7348 */ /* 0x001fea0003c00000 */
[----:B------:R-:W-:Y:S02]  /*1e7a0*/  ELECT P6, UR62, PT ;  /* 0x00000000003e782f */ /* 0x000fe400038c0000 */
[----:B------:R-:W-:Y:S01]  /*1e7b0*/  MOV R14, UR62 ;  /* 0x0000003e000e7c02 */ /* 0x000fe20008000f00 */
[----:B0-----:R-:W-:Y:S10]  /*1e7c0*/  ENDCOLLECTIVE ;  /* 0x000000000000791b */ /* 0x001ff40003800000 */
.L_x_7400:
[----:B------:R-:W-:Y:S05]  /*1e7d0*/  BSYNC B1 ;  /* 0x0000000000017941 */ /* 0x000fea0003800000 */
.L_x_7399:
[----:B------:R-:W-:Y:S05]  /*1e7e0*/  BRA `(.L_x_7186) ;  /* 0xffffff8400947947 */ /* 0x000fea000383ffff */
.L_x_7189:
[----:B0-----:R0:W1:Y:S02]  /*1e7f0*/  SYNCS.PHASECHK.TRANS64.TRYWAIT P0, [R22+URZ+0x28820], R7 ;  /* 0x02882007160075a7 */ /* 0x001064000800017f */
[----:B-1----:R-:W-:Y:S05]  /*1e800*/  @!P0 NANOSLEEP.SYNCS 0x989680 ;  /* 0x009896800000895d */ /* 0x002fea0003900000 */
[----:B------:R-:W1:Y:S02]  /*1e810*/  @!P0 SYNCS.PHASECHK.TRANS64 P0, [R22+URZ+0x28820], R7 ;  /* 0x02882007160085a7 */ /* 0x000e64000800007f */
[----:B-1----:R-:W-:Y:S05]  /*1e820*/  @!P0 BRA `(.L_x_7189) ;  /* 0xfffffffc00f08947 */ /* 0x002fea000383ffff */
[----:B------:R-:W-:Y:S05]  /*1e830*/  BRA `(.L_x_7401) ;  /* 0xffffff8400a47947 */ /* 0x000fea000383ffff */
.L_x_7193:
[----:B-1----:R1:W2:Y:S02]  /*1e840*/  SYNCS.PHASECHK.TRANS64.TRYWAIT P0, [R10+URZ+0x288a0], R9 ;  /* 0x0288a0090a0075a7 */ /* 0x0022a4000800017f */
[----:B--2---:R-:W-:Y:S05]  /*1e850*/  @!P0 NANOSLEEP.SYNCS 0x989680 ;  /* 0x009896800000895d */ /* 0x004fea0003900000 */
[----:B------:R-:W2:Y:S02]  /*1e860*/  @!P0 SYNCS.PHASECHK.TRANS64 P0, [R10+URZ+0x288a0], R9 ;  /* 0x0288a0090a0085a7 */ /* 0x000ea4000800007f */
[----:B--2---:R-:W-:Y:S05]  /*1e870*/  @!P0 BRA `(.L_x_7193) ;  /* 0xfffffffc00f08947 */ /* 0x004fea000383ffff */
[----:B------:R-:W-:Y:S05]  /*1e880*/  BRA `(.L_x_7402) ;  /* 0xffffff8400bc7947 */ /* 0x000fea000383ffff */
.L_x_7199:
[----:B0-----:R0:W2:Y:S02]  /*1e890*/  SYNCS.PHASECHK.TRANS64.TRYWAIT P0, [R10+URZ+0x288c0], R9 ;  /* 0x0288c0090a0075a7 */ /* 0x0010a4000800017f */
[----:B--2---:R-:W-:Y:S05]  /*1e8a0*/  @!P0 NANOSLEEP.SYNCS 0x989680 ;  /* 0x009896800000895d */ /* 0x004fea0003900000 */
[----:B------:R-:W2:Y:S02]  /*1e8b0*/  @!P0 SYNCS.PHASECHK.TRANS64 P0, [R10+URZ+0x288c0], R9 ;  /* 0x0288c0090a0085a7 */ /* 0x000ea4000800007f */
[----:B--2---:R-:W-:Y:S05]  /*1e8c0*/  @!P0 BRA `(.L_x_7199) ;  /* 0xfffffffc00f08947 */ /* 0x004fea000383ffff */
[----:B------:R-:W-:Y:S05]  /*1e8d0*/  BRA `(.L_x_7403) ;  /* 0xffffff88007c7947 */ /* 0x000fea000383ffff */
.L_x_7207:
[----:B-1----:R1:W2:Y:S02]  /*1e8e0*/  SYNCS.PHASECHK.TRANS64.TRYWAIT P2, [R10+URZ+0x288a0], R9 ;  /* 0x0288a0090a0075a7 */ /* 0x0022a4000804017f */
[----:B--2---:R-:W-:Y:S05]  /*1e8f0*/  @!P2 NANOSLEEP.SYNCS 0x989680 ;  /* 0x009896800000a95d */ /* 0x004fea0003900000 */
[----:B------:R-:W2:Y:S02]  /*1e900*/  @!P2 SYNCS.PHASECHK.TRANS64 P2, [R10+URZ+0x288a0], R9 ;  /* 0x0288a0090a00a5a7 */ /* 0x000ea4000804007f */
[----:B--2---:R-:W-:Y:S05]  /*1e910*/  @!P2 BRA `(.L_x_7207) ;  /* 0xfffffffc00f0a947 */ /* 0x004fea000383ffff */
[----:B------:R-:W-:Y:S05]  /*1e920*/  BRA `(.L_x_7404) ;  /* 0xffffff8c00787947 */ /* 0x000fea000383ffff */
.L_x_7213:
[----:B0-----:R0:W2:Y:S02]  /*1e930*/  SYNCS.PHASECHK.TRANS64.TRYWAIT P2, [R10+URZ+0x288c0], R9 ;  /* 0x0288c0090a0075a7 */ /* 0x0010a4000804017f */
[----:B--2---:R-:W-:Y:S05]  /*1e940*/  @!P2 NANOSLEEP.SYNCS 0x989680 ;  /* 0x009896800000a95d */ /* 0x004fea0003900000 */
[----:B------:R-:W2:Y:S02]  /*1e950*/  @!P2 SYNCS.PHASECHK.TRANS64 P2, [R10+URZ+0x288c0], R9 ;  /* 0x0288c0090a00a5a7 */ /* 0x000ea4000804007f */
[----:B--2---:R-:W-:Y:S05]  /*1e960*/  @!P2 BRA `(.L_x_7213) ;  /* 0xfffffffc00f0a947 */ /* 0x004fea000383ffff */
[----:B------:R-:W-:Y:S05]  /*1e970*/  BRA `(.L_x_7405) ;  /* 0xffffff9000307947 */ /* 0x000fea000383ffff */
.L_x_7229:
[----:B------:R-:W0:Y:S01]  /*1e980*/  S2R R9, SR_TID.X ;  /* 0x0000000000097919 */ /* 0x000e220000002100 */
        /* <DEDUP_REMOVED lines=10> */
.L_x_7407:
[----:B------:R-:W-:Y:S05]  /*1ea30*/  BSYNC B0 ;  /* 0x0000000000007941 */ /* 0x000fea0003800000 */
.L_x_7406:
[----:B------:R-:W-:Y:S05]  /*1ea40*/  BRA `(.L_x_7408) ;  /* 0xffffff9c007c7947 */ /* 0x000fea000383ffff */
.L_x_7232:
[----:B0-----:R0:W1:Y:S02]  /*1ea50*/  SYNCS.PHASECHK.TRANS64.TRYWAIT P0, [R7+URZ+0x28840], R2 ;  /* 0x02884002070075a7 */ /* 0x001064000800017f */
[----:B-1----:R-:W-:Y:S05]  /*1ea60*/  @!P0 NANOSLEEP.SYNCS 0x989680 ;  /* 0x009896800000895d */ /* 0x002fea0003900000 */
[----:B------:R-:W1:Y:S02]  /*1ea70*/  @!P0 SYNCS.PHASECHK.TRANS64 P0, [R7+URZ+0x28840], R2 ;  /* 0x02884002070085a7 */ /* 0x000e64000800007f */
[----:B-1----:R-:W-:Y:S05]  /*1ea80*/  @!P0 BRA `(.L_x_7232) ;  /* 0xfffffffc00f08947 */ /* 0x002fea000383ffff */
[----:B------:R-:W-:Y:S05]  /*1ea90*/  BRA `(.L_x_7409) ;  /* 0xffffff9c00cc7947 */ /* 0x000fea000383ffff */
.L_x_7233:
        /* <DEDUP_REMOVED lines=8> */
.L_x_7411:
[----:B------:R-:W-:Y:S05]  /*1eb20*/  BSYNC B0 ;  /* 0x0000000000007941 */ /* 0x000fea0003800000 */
.L_x_7410:
        /* <DEDUP_REMOVED lines=9> */
.L_x_7412:
[----:B------:R-:W-:Y:S02]  /*1ebc0*/  IMAD.MOV.U32 R13, RZ, RZ, R0 ;  /* 0x000000ffff0d7224 */ /* 0x000fe400078e0000 */
[----:B------:R-:W-:Y:S02]  /*1ebd0*/  IMAD.MOV.U32 R12, RZ, RZ, 0x1 ;  /* 0x00000001ff0c7424 */ /* 0x000fe400078e00ff */
[----:B------:R-:W-:-:S07]  /*1ebe0*/  IMAD.MOV.U32 R3, RZ, RZ, R14 ;  /* 0x000000ffff037224 */ /* 0x000fce00078e000e */
[----:B------:R-:W-:Y:S05]  /*1ebf0*/  WARPSYNC.COLLECTIVE R15, `(.L_x_7413) ;  /* 0x000000000f087348 */ /* 0x000fea0003c00000 */
[----:B------:R0:W1:Y:S02]  /*1ec00*/  SHFL.IDX P6, R14, R13, R12, R11 ;  /* 0x0000000c0d0e7389 */ /* 0x00006400000c000b */
[----:B01----:R-:W-:Y:S01]  /*1ec10*/  ENDCOLLECTIVE ;  /* 0x000000000000791b */ /* 0x003fe20003800000 */
.L_x_7413:
        /* <DEDUP_REMOVED lines=11> */
[----:B------:R-:W-:Y:S02]  /*1ecd0*/  ISETP.GE.AND P0, PT, R6, 0x11, PT ;  /* 0x000000110600780c */ /* 0x000fe40003f06270 */
[----:B0-----:R-:W-:-:S11]  /*1ece0*/  MOV R2, R14 ;  /* 0x0000000e00027202 */ /* 0x001fd60000000f00 */
[----:B------:R-:W-:Y:S05]  /*1ecf0*/  WARPSYNC.COLLECTIVE R15, `(.L_x_7414) ;  /* 0x000000000f087348 */ /* 0x000fea0003c00000 */
[----:B------:R0:W1:Y:S02]  /*1ed00*/  SHFL.IDX P6, R14, R13, R12, R11 ;  /* 0x0000000c0d0e7389 */ /* 0x00006400000c000b */
[----:B01----:R-:W-:Y:S01]  /*1ed10*/  ENDCOLLECTIVE ;  /* 0x000000000000791b */ /* 0x003fe20003800000 */
.L_x_7414:
[----:B------:R-:W-:Y:S02]  /*1ed20*/  @P0 IMAD R8, R5, 0x2, R22 ;  /* 0x0000000205080824 */ /* 0x000fe400078e0216 */
[----:B------:R-:W-:Y:S01]  /*1ed30*/  IMAD.MOV.U32 R13, RZ, RZ, R0 ;  /* 0x000000ffff0d7224 */ /* 0x000fe200078e0000 */
[----:B------:R-:W-:Y:S01]  /*1ed40*/  MOV R12, 0x2 ;  /* 0x00000002000c7802 */ /* 0x000fe20000000f00 */
[----:B------:R-:W-:-:S07]  /*1ed50*/  IMAD.MOV.U32 R3, RZ, RZ, R14 ;  /* 0x000000ffff037224 */ /* 0x000fce00078e000e */
[----:B------:R-:W-:Y:S05]  /*1ed60*/  WARPSYNC.COLLECTIVE R15, `(.L_x_7415) ;  /* 0x000000000f087348 */ /* 0x000fea0003c00000 */
[----:B------:R0:W1:Y:S02]  /*1ed70*/  SHFL.IDX P6, R14, R13, R12, R11 ;  /* 0x0000000c0d0e7389 */ /* 0x00006400000c000b */
[----:B01----:R-:W-:Y:S01]  /*1ed80*/  ENDCOLLECTIVE ;  /* 0x000000000000791b */ /* 0x003fe20003800000 */
.L_x_7415:
        /* <DEDUP_REMOVED lines=16> */
.L_x_7416:
[----:B------:R-:W-:Y:S01]  /*1ee90*/  @P0 IMAD R8, R5, 0x2, R22 ;  /* 0x0000000205080824 */ /* 0x000fe200078e0216 */
[----:B------:R-:W-:Y:S01]  /*1eea0*/  MOV R13, R0 ;  /* 0x00000000000d7202 */ /* 0x000fe20000000f00 */
[----:B------:R-:W-:Y:S01]  /*1eeb0*/  IMAD.MOV.U32 R12, RZ, RZ, 0x3 ;  /* 0x00000003ff0c7424 */ /* 0x000fe200078e00ff */
[----:B------:R-:W-:-:S07]  /*1eec0*/  MOV R3, R14 ;  /* 0x0000000e00037202 */ /* 0x000fce0000000f00 */
[----:B------:R-:W-:Y:S05]  /*1eed0*/  WARPSYNC.COLLECTIVE R15, `(.L_x_7417) ;  /* 0x000000000f087348 */ /* 0x000fea0003c00000 */
[----:B------:R0:W1:Y:S02]  /*1eee0*/  SHFL.IDX P6, R14, R13, R12, R11 ;  /* 0x0000000c0d0e7389 */ /* 0x00006400000c000b */
[----:B01----:R-:W-:Y:S01]  /*1eef0*/  ENDCOLLECTIVE ;  /* 0x000000000000791b */ /* 0x003fe20003800000 */
.L_x_7417:
        /* <DEDUP_REMOVED lines=16> */
.L_x_7418:
[----:B------:R-:W-:Y:S01]  /*1f000*/  @P0 LEA R8, R5, R22, 0x1 ;  /* 0x0000001605080211 */ /* 0x000fe200078e08ff */
[----:B------:R-:W-:Y:S02]  /*1f010*/  IMAD.MOV.U32 R13, RZ, RZ, R0 ;  /* 0x000000ffff0d7224 */ /* 0x000fe400078e0000 */
[----:B------:R-:W-:Y:S02]  /*1f020*/  IMAD.MOV.U32 R12, RZ, RZ, 0x4 ;  /* 0x00000004ff0c7424 */ /* 0x000fe400078e00ff */
[----:B------:R-:W-:-:S07]  /*1f030*/  IMAD.MOV.U32 R3, RZ, RZ, R14 ;  /* 0x000000ffff037224 */ /* 0x000fce00078e000e */
[----:B------:R-:W-:Y:S05]  /*1f040*/  WARPSYNC.COLLECTIVE R15, `(.L_x_7419) ;  /* 0x000000000f087348 */ /* 0x000fea0003c00000 */
[----:B------:R0:W1:Y:S02]  /*1f050*/  SHFL.IDX P6, R14, R13, R12, R11 ;  /* 0x0000000c0d0e7389 */ /* 0x00006400000c000b */
[----:B01----:R-:W-:Y:S01]  /*1f060*/  ENDCOLLECTIVE ;  /* 0x000000000000791b */ /* 0x003fe20003800000 */
.L_x_7419:
        /* <DEDUP_REMOVED lines=16> */
.L_x_7420:
[----:B------:R-:W-:Y:S02]  /*1f170*/  @P0 IMAD R8, R5, 0x2, R22 ;  /* 0x0000000205080824 */ /* 0x000fe400078e0216 */
[----:B------:R-:W-:Y:S01]  /*1f180*/  IMAD.MOV.U32 R13, RZ, RZ, R0 ;  /* 0x000000ffff0d7224 */ /* 0x000fe200078e0000 */
[----:B------:R-:W-:Y:S01]  /*1f190*/  MOV R12, 0x5 ;  /* 0x00000005000c7802 */ /* 0x000fe20000000f00 */
[----:B------:R-:W-:-:S07]  /*1f1a0*/  IMAD.MOV.U32 R3, RZ, RZ, R14 ;  /* 0x000000ffff037224 */ /* 0x000fce00078e000e */
[----:B------:R-:W-:Y:S05]  /*1f1b0*/  WARPSYNC.COLLECTIVE R15, `(.L_x_7421) ;  /* 0x000000000f087348 */ /* 0x000fea0003c00000 */
[----:B------:R0:W1:Y:S02]  /*1f1c0*/  SHFL.IDX P6, R14, R13, R12, R11 ;  /* 0x0000000c0d0e7389 */ /* 0x00006400000c000b */
[----:B01----:R-:W-:Y:S01]  /*1f1d0*/  ENDCOLLECTIVE ;  /* 0x000000000000791b */ /* 0x003fe20003800000 */
.L_x_7421:
        /* <DEDUP_REMOVED lines=16> */
.L_x_7422:
[----:B------:R-:W-:Y:S01]  /*1f2e0*/  @P0 IMAD R8, R5, 0x2, R22 ;  /* 0x0000000205080824 */ /* 0x000fe200078e0216 */
[----:B------:R-:W-:Y:S01]  /*1f2f0*/  MOV R13, R0 ;  /* 0x00000000000d7202 */ /* 0x000fe20000000f00 */
[----:B------:R-:W-:Y:S01]  /*1f300*/  IMAD.MOV.U32 R12, RZ, RZ, 0x6 ;  /* 0x00000006ff0c7424 */ /* 0x000fe200078e00ff */
[----:B------:R-:W-:-:S07]  /*1f310*/  MOV R3, R14 ;  /* 0x0000000e00037202 */ /* 0x000fce0000000f00 */
[----:B------:R-:W-:Y:S05]  /*1f320*/  WARPSYNC.COLLECTIVE R15, `(.L_x_7423) ;  /* 0x000000000f087348 */ /* 0x000fea0003c00000 */
[----:B------:R0:W1:Y:S02]  /*1f330*/  SHFL.IDX P6, R14, R13, R12, R11 ;  /* 0x0000000c0d0e7389 */ /* 0x00006400000c000b */
[----:B01----:R-:W-:Y:S01]  /*1f340*/  ENDCOLLECTIVE ;  /* 0x000000000000791b */ /* 0x003fe20003800000 */
.L_x_7423:
        /* <DEDUP_REMOVED lines=16> */
.L_x_7424:
[----:B------:R-:W-:Y:S01]  /*1f450*/  @P0 LEA R8, R5, R22, 0x1 ;  /* 0x0000001605080211 */ /* 0x000fe200078e08ff */
[----:B------:R-:W-:Y:S02]  /*1f460*/  IMAD.MOV.U32 R13, RZ, RZ, R0 ;  /* 0x000000ffff0d7224 */ /* 0x000fe400078e0000 */
[----:B------:R-:W-:Y:S02]  /*1f470*/  IMAD.MOV.U32 R12, RZ, RZ, 0x7 ;  /* 0x00000007ff0c7424 */ /* 0x000fe400078e00ff */
[----:B------:R-:W-:-:S07]  /*1f480*/  IMAD.MOV.U32 R3, RZ, RZ, R14 ;  /* 0x000000ffff037224 */ /* 0x000fce00078e000e */
[----:B------:R-:W-:Y:S05]  /*1f490*/  WARPSYNC.COLLECTIVE R15, `(.L_x_7425) ;  /* 0x000000000f087348 */ /* 0x000fea0003c00000 */
[----:B------:R0:W1:Y:S02]  /*1f4a0*/  SHFL.IDX P6, R14, R13, R12, R11 ;  /* 0x0000000c0d0e7389 */ /* 0x00006400000c000b */
[----:B01----:R-:W-:Y:S01]  /*1f4b0*/  ENDCOLLECTIVE ;  /* 0x000000000000791b */ /* 0x003fe20003800000 */
.L_x_7425:
[----:B------:R-:W-:-:S05]  /*1f4c0*/  @P0 LEA R3, P1, R31, R3, 0x1 ;  /* 0x000000031f030211 */ /* 0x000fca00078208ff */
[----:B------:R-:W-:-:S05]  /*1f4d0*/  @P0 IMAD.X R2, RZ, RZ, R2, P1 ;  /* 0x000000ffff020224 */ /* 0x000fca00008e0602 */
[----:B------:R-:W-:Y:S01]  /*1f4e0*/  @P0 LOP3.LUT R3, R3, R2, RZ, 0x3c, !PT ;  /* 0x0000000203030212 */ /* 0x000fe200078e3cff */
[----:B------:R-:W-:-:S03]  /*1f4f0*/  IMAD.MOV.U32 R13, RZ, RZ, R4 ;  /* 0x000000ffff0d7224 */ /* 0x000fc600078e0004 */
[----:B------:R-:W-:-:S04]  /*1f500*/  @P0 LOP3.LUT R2, R3, R2, RZ, 0x3c, !PT ;  /* 0x0000000203020212 */ /* 0x000fc800078e3cff */
[----:B------:R-:W-:Y:S02]  /*1f510*/  @P0 LOP3.LUT R3, R3, R2, RZ, 0x3c, !PT ;  /* 0x0000000203030212 */ /* 0x000fe400078e3cff */
[----:B------:R-:W-:-:S07]  /*1f520*/  MOV R0, R14 ;  /* 0x0000000e00007202 */ /* 0x000fce0000000f00 */
[----:B------:R-:W-:Y:S05]  /*1f530*/  WARPSYNC.COLLECTIVE R15, `(.L_x_7426) ;  /* 0x000000000f087348 */ /* 0x000fea0003c00000 */
[----:B------:R0:W1:Y:S02]  /*1f540*/  SHFL.IDX P6, R14, R13, R12, R11 ;  /* 0x0000000c0d0e7389 */ /* 0x00006400000c000b */
[----:B01----:R-:W-:Y:S01]  /*1f550*/  ENDCOLLECTIVE ;  /* 0x000000000000791b */ /* 0x003fe20003800000 */
.L_x_7426:
[----:B------:R-:W-:Y:S01]  /*1f560*/  @!PT LDS RZ, [RZ] ;  /* 0x00000000fffff984 */ /* 0x000fe20000000800 */
[----:B------:R-:W-:Y:S01]  /*1f570*/  @!PT LDS RZ, [RZ] ;  /* 0x00000000fffff984 */ /* 0x000fe20000000800 */
[----:B------:R-:W-:Y:S01]  /*1f580*/  @!PT LDS RZ, [RZ] ;  /* 0x00000000fffff984 */ /* 0x000fe20000000800 */
[----:B------:R-:W-:Y:S04]  /*1f590*/  @P0 LDGSTS.E.BYPASS.LTC128B.128 [R8+0x1b400], desc[UR42][R2.64], !P3 ;  /* 0x1b40000002080fae */ /* 0x000fe8000d901d6a */
[----:B------:R0:W-:Y:S02]  /*1f5a0*/  @P0 LDGSTS.E.BYPASS.LTC128B.128 [R8+0x1f400], desc[UR42][R2.64+0x80], !P2 ;  /* 0x1f40008002080fae */ /* 0x0001e4000d101d6a */
[----:B0-----:R-:W-:Y:S01]  /*1f5b0*/  IMAD.MOV.U32 R2, RZ, RZ, R14 ;  /* 0x000000ffff027224 */ /* 0x001fe200078e000e */
[----:B------:R-:W-:Y:S06]  /*1f5c0*/  BRA `(.L_x_7427) ;  /* 0xffffff9800a87947 */ /* 0x000fec000383ffff */
.L_x_7238:
[----:B------:R-:W-:Y:S01]  /*1f5d0*/  MOV R13, R5 ;  /* 0x00000005000d7202 */ /* 0x000fe20000000f00 */
[----:B------:R-:W-:Y:S01]  /*1f5e0*/  IMAD.MOV.U32 R12, RZ, RZ, RZ ;  /* 0x000000ffff0c7224 */ /* 0x000fe200078e00ff */
[----:B------:R-:W-:Y:S01]  /*1f5f0*/  MOV R15, 0xffffffff ;  /* 0xffffffff000f7802 */ /* 0x000fe20000000f00 */
[----:B------:R-:W-:Y:S01]  /*1f600*/  IMAD.MOV.U32 R11, RZ, RZ, 0x181f ;  /* 0x0000181fff0b7424 */ /* 0x000fe200078e00ff */
[----:B------:R-:W-:Y:S01]  /*1f610*/  IADD3 R4, R10, R4, RZ ;  /* 0x000000040a047210 */ /* 0x000fe20007ffe0ff */
[----:B-----5:R-:W-:-:S07]  /*1f620*/  IMAD R6, R20, R7, RZ ;  /* 0x0000000714067224 */ /* 0x020fce00078e02ff */
[----:B------:R-:W-:Y:S05]  /*1f630*/  WARPSYNC.COLLECTIVE R15, `(.L_x_7428) ;  /* 0x000000000f087348 */ /* 0x000fea0003c00000 */
[----:B------:R0:W1:Y:S02]  /*1f640*/  SHFL.IDX P6, R14, R13, R12, R11 ;  /* 0x0000000c0d0e7389 */ /* 0x00006400000c000b */
[----:B01----:R-:W-:Y:S01]  /*1f650*/  ENDCOLLECTIVE ;  /* 0x000000000000791b */ /* 0x003fe20003800000 */
.L_x_7428:
[C---:B------:R-:W-:Y:S02]  /*1f660*/  IADD3 R7, R4.reuse, 0x10, RZ ;  /* 0x0000001004077810 */ /* 0x040fe40007ffe0ff */
[----:B------:R-:W-:Y:S01]  /*1f670*/  ISETP.GE.AND P3, PT, R4, R6, PT ;  /* 0x000000060400720c */ /* 0x000fe20003f66270 */
[----:B------:R-:W-:Y:S02]  /*1f680*/  IMAD.MOV.U32 R13, RZ, RZ, R0 ;  /* 0x000000ffff0d7224 */ /* 0x000fe400078e0000 */
[----:B------:R-:W-:-:S10]  /*1f690*/  IMAD.MOV.U32 R2, RZ, RZ, R14 ;  /* 0x000000ffff027224 */ /* 0x000fd400078e000e */
[----:B------:R-:W-:Y:S05]  /*1f6a0*/  WARPSYNC.COLLECTIVE R15, `(.L_x_7429) ;  /* 0x000000000f087348 */ /* 0x000fea0003c00000 */
[----:B------:R0:W1:Y:S02]  /*1f6b0*/  SHFL.IDX P6, R14, R13, R12, R11 ;  /* 0x0000000c0d0e7389 */ /* 0x00006400000c000b */
[----:B01----:R-:W-:Y:S01]  /*1f6c0*/  ENDCOLLECTIVE ;  /* 0x000000000000791b */ /* 0x003fe20003800000 */
.L_x_7429:
        /* <DEDUP_REMOVED lines=8> */
.L_x_7430:
        /* <DEDUP_REMOVED lines=11> */
.L_x_7431:
        /* <DEDUP_REMOVED lines=8> */
.L_x_7432:
        /* <DEDUP_REMOVED lines=13> */
.L_x_7433:
        /* <DEDUP_REMOVED lines=8> */
.L_x_7434:
[----:B------:R-:W-:Y:S01]  /*1f9d0*/  @!P3 MOV R3, R7 ;  /* 0x000000070003b202 */ /* 0x000fe20000000f00 */
[----:B------:R-:W-:-:S04]  /*1f9e0*/  VIADD R7, R4, 0x30 ;  /* 0x0000003004077836 */ /* 0x000fc80000000000 */
        /* <DEDUP_REMOVED lines=11> */
.L_x_7435:
        /* <DEDUP_REMOVED lines=8> */
.L_x_7436:
[----:B------:R-:W-:Y:S01]  /*1fb20*/  @!P3 IMAD.MOV.U32 R3, RZ, RZ, R7 ;  /* 0x000000ffff03b224 */ /* 0x000fe200078e0007 */
[----:B------:R-:W-:-:S04]  /*1fb30*/  IADD3 R7, R4, 0x40, RZ ;  /* 0x0000004004077810 */ /* 0x000fc80007ffe0ff */
        /* <DEDUP_REMOVED lines=11> */
.L_x_7437:
        /* <DEDUP_REMOVED lines=8> */
.L_x_7438:
        /* <DEDUP_REMOVED lines=13> */
.L_x_7439:
        /* <DEDUP_REMOVED lines=8> */
.L_x_7440:
[----:B------:R-:W-:-:S05]  /*1fdc0*/  @!P3 MOV R3, R7 ;  /* 0x000000070003b202 */ /* 0x000fca0000000f00 */
[----:B------:R-:W-:Y:S01]  /*1fdd0*/  @!PT LDS RZ, [RZ] ;  /* 0x00000000fffff984 */ /* 0x000fe20000000800 */
[----:B------:R-:W-:Y:S01]  /*1fde0*/  @!PT LDS RZ, [RZ] ;  /* 0x00000000fffff984 */ /* 0x000fe20000000800 */
[----:B------:R-:W-:Y:S01]  /*1fdf0*/  @!PT LDS RZ, [RZ] ;  /* 0x00000000fffff984 */ /* 0x000fe20000000800 */
[----:B------:R-:W-:Y:S04]  /*1fe00*/  @!P3 LDGSTS.E.BYPASS.LTC128B.128 [R9+0x12c00], desc[UR42][R2.64], !P0 ;  /* 0x12c000000209bfae */ /* 0x000fe8000c101d6a */
[----:B------:R0:W-:Y:S01]  /*1fe10*/  @!P3 LDGSTS.E.BYPASS.LTC128B.128 [R9+0x16c00], desc[UR42][R2.64+0x80], !P1 ;  /* 0x16c000800209bfae */ /* 0x0001e2000c901d6a */
[----:B------:R-:W-:Y:S02]  /*1fe20*/  IMAD.MOV.U32 R13, RZ, RZ, R0 ;  /* 0x000000ffff0d7224 */ /* 0x000fe400078e0000 */
[----:B0-----:R-:W-:Y:S01]  /*1fe30*/  VIADD R3, R4, 0x60 ;  /* 0x0000006004037836 */ /* 0x001fe20000000000 */
[----:B------:R-:W-:-:S07]  /*1fe40*/  MOV R2, R14 ;  /* 0x0000000e00027202 */ /* 0x000fce0000000f00 */
[----:B------:R-:W-:Y:S05]  /*1fe50*/  WARPSYNC.COLLECTIVE R15, `(.L_x_7441) ;  /* 0x000000000f087348 */ /* 0x000fea0003c00000 */
[----:B------:R0:W1:Y:S02]  /*1fe60*/  SHFL.IDX P6, R14, R13, R12, R11 ;  /* 0x0000000c0d0e7389 */ /* 0x00006400000c000b */
[----:B01----:R-:W-:Y:S01]  /*1fe70*/  ENDCOLLECTIVE ;  /* 0x000000000000791b */ /* 0x003fe20003800000 */
.L_x_7441:
[----:B------:R-:W-:Y:S02]  /*1fe80*/  ISETP.GE.AND P3, PT, R3, R6, PT ;  /* 0x000000060300720c */ /* 0x000fe40003f66270 */
[----:B------:R-:W-:Y:S01]  /*1fe90*/  MOV R13, R5 ;  /* 0x00000005000d7202 */ /* 0x000fe20000000f00 */
[----:B------:R-:W-:-:S10]  /*1fea0*/  IMAD.MOV.U32 R12, RZ, RZ, 0x7 ;  /* 0x00000007ff0c7424 */ /* 0x000fd400078e00ff */
[----:B------:R-:W-:-:S04]  /*1feb0*/  @!P3 LEA R14, P2, R31, R14, 0x1 ;  /* 0x0000000e1f0eb211 */ /* 0x000fc800078408ff */
[----:B------:R-:W-:Y:S01]  /*1fec0*/  @!P3 IADD3.X R7, RZ, R2, RZ, P2, !PT ;  /* 0x00000002ff07b210 */ /* 0x000fe200017fe4ff */
[----:B------:R-:W-:-:S08]  /*1fed0*/  @!P3 IMAD.MOV.U32 R2, RZ, RZ, R14 ;  /* 0x000000ffff02b224 */ /* 0x000fd000078e000e */
[----:B------:R-:W-:Y:S05]  /*1fee0*/  WARPSYNC.COLLECTIVE R15, `(.L_x_7442) ;  /* 0x000000000f087348 */ /* 0x000fea0003c00000 */
[----:B------:R0:W1:Y:S02]  /*1fef0*/  SHFL.IDX P6, R14, R13, R12, R11 ;  /* 0x0000000c0d0e7389 */ /* 0x00006400000c000b */
[----:B01----:R-:W-:Y:S01]  /*1ff00*/  ENDCOLLECTIVE ;  /* 0x000000000000791b */ /* 0x003fe20003800000 */
.L_x_7442:
[----:B------:R-:W-:-:S05]  /*1ff10*/  @!P3 IMAD.MOV.U32 R3, RZ, RZ, R7 ;  /* 0x000000ffff03b224 */ /* 0x000fca00078e0007 */
        /* <DEDUP_REMOVED lines=10> */
.L_x_7443:
[----:B------:R-:W-:Y:S05]  /*1ffc0*/  BRA `(.L_x_7444) ;  /* 0xffffff9c000c7947 */ /* 0x000fea000383ffff */
.L_x_7243:
[----:B0-----:R0:W1:Y:S02]  /*1ffd0*/  SYNCS.PHASECHK.TRANS64.TRYWAIT P0, [R22+URZ+0x28820], R3 ;  /* 0x02882003160075a7 */ /* 0x001064000800017f */
[----:B-1----:R-:W-:Y:S05]  /*1ffe0*/  @!P0 NANOSLEEP.SYNCS 0x989680 ;  /* 0x009896800000895d */ /* 0x002fea0003900000 */
[----:B------:R-:W1:Y:S02]  /*1fff0*/  @!P0 SYNCS.PHASECHK.TRANS64 P0, [R22+URZ+0x28820], R3 ;  /* 0x02882003160085a7 */ /* 0x000e64000800007f */
[----:B-1----:R-:W-:Y:S05]  /*20000*/  @!P0 BRA `(.L_x_7243) ;  /* 0xfffffffc00f08947 */ /* 0x002fea000383ffff */
[----:B------:R-:W-:Y:S05]  /*20010*/  BRA `(.L_x_7445) ;  /* 0xffffff9c00847947 */ /* 0x000fea000383ffff */
.L_x_7248:
[----:B0-----:R0:W1:Y:S02]  /*20020*/  SYNCS.PHASECHK.TRANS64.TRYWAIT P0, [R6+URZ+0x28840], R3 ;  /* 0x02884003060075a7 */ /* 0x001064000800017f */
[----:B-1----:R-:W-:Y:S05]  /*20030*/  @!P0 NANOSLEEP.SYNCS 0x989680 ;  /* 0x009896800000895d */ /* 0x002fea0003900000 */
[----:B------:R-:W1:Y:S02]  /*20040*/  @!P0 SYNCS.PHASECHK.TRANS64 P0, [R6+URZ+0x28840], R3 ;  /* 0x02884003060085a7 */ /* 0x000e64000800007f */
[----:B-1----:R-:W-:Y:S05]  /*20050*/  @!P0 BRA `(.L_x_7248) ;  /* 0xfffffffc00f08947 */ /* 0x002fea000383ffff */
[----:B------:R-:W-:Y:S05]  /*20060*/  BRA `(.L_x_7446) ;  /* 0xffffffa000507947 */ /* 0x000fea000383ffff */
.L_x_7249:
[----:B------:R-:W-:Y:S01]  /*20070*/  BSSY B1, `(.L_x_7447) ;  /* 0x0000008000017945 */ /* 0x000fe20003800000 */
[----:B------:R-:W-:Y:S01]  /*20080*/  IMAD.MOV.U32 R13, RZ, RZ, R9 ;  /* 0x000000ffff0d7224 */ /* 0x000fe200078e0009 */
[----:B------:R-:W-:Y:S01]  /*20090*/  MOV R11, 0x181f ;  /* 0x0000181f000b7802 */ /* 0x000fe20000000f00 */
[----:B------:R-:W-:Y:S02]  /*200a0*/  IMAD.MOV.U32 R12, RZ, RZ, RZ ;  /* 0x000000ffff0c7224 */ /* 0x000fe400078e00ff */
[----:B------:R-:W-:-:S07]  /*200b0*/  IMAD.MOV.U32 R15, RZ, RZ, -0x1 ;  /* 0xffffffffff0f7424 */ /* 0x000fce00078e00ff */
[----:B--2---:R-:W-:Y:S05]  /*200c0*/  WARPSYNC.COLLECTIVE R15, `(.L_x_7448) ;  /* 0x000000000f087348 */ /* 0x004fea0003c00000 */
[----:B--2---:R0:W1:Y:S02]  /*200d0*/  SHFL.IDX P6, R14, R13, R12, R11 ;  /* 0x0000000c0d0e7389 */ /* 0x00406400000c000b */
[----:B01----:R-:W-:Y:S01]  /*200e0*/  ENDCOLLECTIVE ;  /* 0x000000000000791b */ /* 0x003fe20003800000 */
.L_x_7448:
[----:B------:R-:W-:Y:S05]  /*200f0*/  BSYNC B1 ;  /* 0x0000000000017941 */ /* 0x000fea0003800000 */
.L_x_7447:
[----:B------:R-:W-:Y:S01]  /*20100*/  MOV R13, R7 ;  /* 0x00000007000d7202 */ /* 0x000fe20000000f00 */
[----:B------:R-:W-:Y:S01]  /*20110*/  IMAD.MOV.U32 R12, RZ, RZ, RZ ;  /* 0x000000ffff0c7224 */ /* 0x000fe200078e00ff */
[----:B------:R-:W-:Y:S01]  /*20120*/  MOV R15, 0xffffffff ;  /* 0xffffffff000f7802 */ /* 0x000fe20000000f00 */
[----:B------:R-:W-:Y:S02]  /*20130*/  IMAD.MOV.U32 R11, RZ, RZ, 0x181f ;  /* 0x0000181fff0b7424 */ /* 0x000fe400078e00ff */
[----:B------:R-:W-:Y:S02]  /*20140*/  IMAD.MOV.U32 R3, RZ, RZ, R14 ;  /* 0x000000ffff037224 */ /* 0x000fe400078e000e */
[----:B------:R-:W-:-:S07]  /*20150*/  IMAD.SHL.U32 R5, R31, 0x2, RZ ;  /* 0x000000021f057824 */ /* 0x000fce00078e00ff */
[----:B------:R-:W-:Y:S05]  /*20160*/  WARPSYNC.COLLECTIVE R15, `(.L_x_7449) ;  /* 0x000000000f087348 */ /* 0x000fea0003c00000 */
[----:B------:R0:W1:Y:S02]  /*20170*/  SHFL.IDX P6, R14, R13, R12, R11 ;  /* 0x0000000c0d0e7389 */ /* 0x00006400000c000b */
[----:B01----:R-:W-:Y:S01]  /*20180*/  ENDCOLLECTIVE ;  /* 0x000000000000791b */ /* 0x003fe20003800000 */
.L_x_7449:
[----:B------:R-:W-:Y:S02]  /*20190*/  IMAD R8, R8, 0x2, R22 ;  /* 0x0000000208087824 */ /* 0x000fe400078e0216 */
[----:B------:R-:W-:Y:S01]  /*201a0*/  IMAD.MOV.U32 R13, RZ, RZ, R9 ;  /* 0x000000ffff0d7224 */ /* 0x000fe200078e0009 */
[----:B------:R-:W-:Y:S01]  /*201b0*/  MOV R12, 0x1 ;  /* 0x00000001000c7802 */ /* 0x000fe20000000f00 */
[----:B------:R-:W-:-:S07]  /*201c0*/  IMAD.MOV.U32 R2, RZ, RZ, R14 ;  /* 0x000000ffff027224 */ /* 0x000fce00078e000e */
[----:B------:R-:W-:Y:S05]  /*201d0*/  WARPSYNC.COLLECTIVE R15, `(.L_x_7450) ;  /* 0x000000000f087348 */ /* 0x000fea0003c00000 */
[----:B------:R0:W1:Y:S02]  /*201e0*/  SHFL.IDX P6, R14, R13, R12, R11 ;  /* 0x0000000c0d0e7389 */ /* 0x00006400000c000b */
[----:B01----:R-:W-:Y:S01]  /*201f0*/  ENDCOLLECTIVE ;  /* 0x000000000000791b */ /* 0x003fe20003800000 */
.L_x_7450:
        /* <DEDUP_REMOVED lines=12> */
.L_x_7451:
[----:B------:R-:W-:Y:S01]  /*202c0*/  IMAD.MOV.U32 R13, RZ, RZ, R9 ;  /* 0x000000ffff0d7224 */ /* 0x000fe200078e0009 */
[----:B------:R-:W-:Y:S02]  /*202d0*/  MOV R12, 0x2 ;  /* 0x00000002000c7802 */ /* 0x000fe40000000f00 */
[----:B------:R-:W-:-:S07]  /*202e0*/  MOV R2, R14 ;  /* 0x0000000e00027202 */ /* 0x000fce0000000f00 */
[----:B------:R-:W-:Y:S05]  /*202f0*/  WARPSYNC.COLLECTIVE R15, `(.L_x_7452) ;  /* 0x000000000f087348 */ /* 0x000fea0003c00000 */
[----:B------:R0:W1:Y:S02]  /*20300*/  SHFL.IDX P6, R14, R13, R12, R11 ;  /* 0x0000000c0d0e7389 */ /* 0x00006400000c000b */
[----:B01----:R-:W-:Y:S01]  /*20310*/  ENDCOLLECTIVE ;  /* 0x000000000000791b */ /* 0x003fe20003800000 */
.L_x_7452:
        /* <DEDUP_REMOVED lines=12> */
.L_x_7453:
[----:B------:R-:W-:Y:S01]  /*203e0*/  IMAD.MOV.U32 R13, RZ, RZ, R9 ;  /* 0x000000ffff0d7224 */ /* 0x000fe200078e0009 */
[----:B------:R-:W-:Y:S02]  /*203f0*/  MOV R12, 0x3 ;  /* 0x00000003000c7802 */ /* 0x000fe40000000f00 */
[----:B------:R-:W-:-:S07]  /*20400*/  MOV R2, R14 ;  /* 0x0000000e00027202 */ /* 0x000fce0000000f00 */
[----:B------:R-:W-:Y:S05]  /*20410*/  WARPSYNC.COLLECTIVE R15, `(.L_x_7454) ;  /* 0x000000000f087348 */ /* 0x000fea0003c00000 */
[----:B------:R0:W1:Y:S02]  /*20420*/  SHFL.IDX P6, R14, R13, R12, R11 ;  /* 0x0000000c0d0e7389 */ /* 0x00006400000c000b */
[----:B01----:R-:W-:Y:S01]  /*20430*/  ENDCOLLECTIVE ;  /* 0x000000000000791b */ /* 0x003fe20003800000 */
.L_x_7454:
        /* <DEDUP_REMOVED lines=12> */
.L_x_7455:
[----:B------:R-:W-:Y:S01]  /*20500*/  IMAD.MOV.U32 R13, RZ, RZ, R9 ;  /* 0x000000ffff0d7224 */ /* 0x000fe200078e0009 */
[----:B------:R-:W-:Y:S02]  /*20510*/  MOV R12, 0x4 ;  /* 0x00000004000c7802 */ /* 0x000fe40000000f00 */
[----:B------:R-:W-:-:S07]  /*20520*/  MOV R2, R14 ;  /* 0x0000000e00027202 */ /* 0x000fce0000000f00 */
[----:B------:R-:W-:Y:S05]  /*20530*/  WARPSYNC.COLLECTIVE R15, `(.L_x_7456) ;  /* 0x000000000f087348 */ /* 0x000fea0003c00000 */
[----:B------:R0:W1:Y:S02]  /*20540*/  SHFL.IDX P6, R14, R13, R12, R11 ;  /* 0x0000000c0d0e7389 */ /* 0x00006400000c000b */
[----:B01----:R-:W-:Y:S01]  /*20550*/  ENDCOLLECTIVE ;  /* 0x000000000000791b */ /* 0x003fe20003800000 */
.L_x_7456:
        /* <DEDUP_REMOVED lines=12> */
.L_x_7457:
[----:B------:R-:W-:Y:S01]  /*20620*/  IMAD.MOV.U32 R13, RZ, RZ, R9 ;  /* 0x000000ffff0d7224 */ /* 0x000fe200078e0009 */
[----:B------:R-:W-:Y:S02]  /*20630*/  MOV R12, 0x5 ;  /* 0x00000005000c7802 */ /* 0x000fe40000000f00 */
[----:B------:R-:W-:-:S07]  /*20640*/  MOV R2, R14 ;  /* 0x0000000e00027202 */ /* 0x000fce0000000f00 */
[----:B------:R-:W-:Y:S05]  /*20650*/  WARPSYNC.COLLECTIVE R15, `(.L_x_7458) ;  /* 0x000000000f087348 */ /* 0x000fea0003c00000 */
[----:B------:R0:W1:Y:S02]  /*20660*/  SHFL.IDX P6, R14, R13, R12, R11 ;  /* 0x0000000c0d0e7389 */ /* 0x00006400000c000b */
[----:B01----:R-:W-:Y:S01]  /*20670*/  ENDCOLLECTIVE ;  /* 0x000000000000791b */ /* 0x003fe20003800000 */
.L_x_7458:
        /* <DEDUP_REMOVED lines=12> */
.L_x_7459:
[----:B------:R-:W-:Y:S01]  /*20740*/  IMAD.MOV.U32 R13, RZ, RZ, R9 ;  /* 0x000000ffff0d7224 */ /* 0x000fe200078e0009 */
[----:B------:R-:W-:Y:S02]  /*20750*/  MOV R12, 0x6 ;  /* 0x00000006000c7802 */ /* 0x000fe40000000f00 */
[----:B------:R-:W-:-:S07]  /*20760*/  MOV R2, R14 ;  /* 0x0000000e00027202 */ /* 0x000fce0000000f00 */
[----:B------:R-:W-:Y:S05]  /*20770*/  WARPSYNC.COLLECTIVE R15, `(.L_x_7460) ;  /* 0x000000000f087348 */ /* 0x000fea0003c00000 */
[----:B------:R0:W1:Y:S02]  /*20780*/  SHFL.IDX P6, R14, R13, R12, R11 ;  /* 0x0000000c0d0e7389 */ /* 0x00006400000c000b */
[----:B01----:R-:W-:Y:S01]  /*20790*/  ENDCOLLECTIVE ;  /* 0x000000000000791b */ /* 0x003fe20003800000 */
.L_x_7460:
        /* <DEDUP_REMOVED lines=12> */
.L_x_7461:
[----:B------:R-:W-:Y:S01]  /*20860*/  IMAD.MOV.U32 R13, RZ, RZ, R9 ;  /* 0x000000ffff0d7224 */ /* 0x000fe200078e0009 */
[----:B------:R-:W-:Y:S02]  /*20870*/  MOV R12, 0x7 ;  /* 0x00000007000c7802 */ /* 0x000fe40000000f00 */
[----:B------:R-:W-:-:S07]  /*20880*/  MOV R2, R14 ;  /* 0x0000000e00027202 */ /* 0x000fce0000000f00 */
[----:B------:R-:W-:Y:S05]  /*20890*/  WARPSYNC.COLLECTIVE R15, `(.L_x_7462) ;  /* 0x000000000f087348 */ /* 0x000fea0003c00000 */
[----:B------:R0:W1:Y:S02]  /*208a0*/  SHFL.IDX P6, R14, R13, R12, R11 ;  /* 0x0000000c0d0e7389 */ /* 0x00006400000c000b */
[----:B01----:R-:W-:Y:S01]  /*208b0*/  ENDCOLLECTIVE ;  /* 0x000000000000791b */ /* 0x003fe20003800000 */
.L_x_7462:
[----:B------:R-:W-:-:S05]  /*208c0*/  IADD3 R2, P0, R2, R5, RZ ;  /* 0x0000000502027210 */ /* 0x000fca0007f1e0ff */
[----:B------:R-:W-:-:S05]  /*208d0*/  IMAD.X R3, RZ, RZ, R3, P0 ;  /* 0x000000ffff037224 */ /* 0x000fca00000e0603 */
        /* <DEDUP_REMOVED lines=10> */
.L_x_7463:
[----:B------:R-:W-:Y:S01]  /*20980*/  MOV R2, R14 ;  /* 0x0000000e00027202 */ /* 0x000fe20000000f00 */
[----:B------:R-:W-:Y:S06]  /*20990*/  BRA `(.L_x_7464) ;  /* 0xffffff9c001c7947 */ /* 0x000fec000383ffff */
.L_x_7254:
[----:B-1----:R1:W3:Y:S02]  /*209a0*/  SYNCS.PHASECHK.TRANS64.TRYWAIT P0, [R6+URZ+0x28860], R3 ;  /* 0x02886003060075a7 */ /* 0x0022e4000800017f */
[----:B---3--:R-:W-:Y:S05]  /*209b0*/  @!P0 NANOSLEEP.SYNCS 0x989680 ;  /* 0x009896800000895d */ /* 0x008fea0003900000 */
[----:B------:R-:W3:Y:S02]  /*209c0*/  @!P0 SYNCS.PHASECHK.TRANS64 P0, [R6+URZ+0x28860], R3 ;  /* 0x02886003060085a7 */ /* 0x000ee4000800007f */
[----:B---3--:R-:W-:Y:S05]  /*209d0*/  @!P0 BRA `(.L_x_7254) ;  /* 0xfffffffc00f08947 */ /* 0x008fea000383ffff */
[----:B------:R-:W-:Y:S05]  /*209e0*/  BRA `(.L_x_7465) ;  /* 0xffffff9c00787947 */ /* 0x000fea000383ffff */
.L_x_7255:
[----:B------:R-:W-:Y:S01]  /*209f0*/  BSSY B1, `(.L_x_7466) ;  /* 0x0000008000017945 */ /* 0x000fe20003800000 */
[----:B------:R-:W-:Y:S01]  /*20a00*/  IMAD.MOV.U32 R13, RZ, RZ, R24 ;  /* 0x000000ffff0d7224 */ /* 0x000fe200078e0018 */
[----:B------:R-:W-:Y:S01]  /*20a10*/  MOV R11, 0x181f ;  /* 0x0000181f000b7802 */ /* 0x000fe20000000f00 */
[----:B------:R-:W-:Y:S02]  /*20a20*/  IMAD.MOV.U32 R12, RZ, RZ, RZ ;  /* 0x000000ffff0c7224 */ /* 0x000fe400078e00ff */
[----:B------:R-:W-:-:S07]  /*20a30*/  IMAD.MOV.U32 R15, RZ, RZ, -0x1 ;  /* 0xffffffffff0f7424 */ /* 0x000fce00078e00ff */
[----:B-12---:R-:W-:Y:S05]  /*20a40*/  WARPSYNC.COLLECTIVE R15, `(.L_x_7467) ;  /* 0x000000000f087348 */ /* 0x006fea0003c00000 */
[----:B--2---:R0:W2:Y:S02]  /*20a50*/  SHFL.IDX P6, R14, R13, R12, R11 ;  /* 0x0000000c0d0e7389 */ /* 0x0040a400000c000b */
[----:B012---:R-:W-:Y:S01]  /*20a60*/  ENDCOLLECTIVE ;  /* 0x000000000000791b */ /* 0x007fe20003800000 */
.L_x_7467:
[----:B------:R-:W-:Y:S05]  /*20a70*/  BSYNC B1 ;  /* 0x0000000000017941 */ /* 0x000fea0003800000 */
.L_x_7466:
[----:B------:R-:W-:Y:S01]  /*20a80*/  MOV R13, R23 ;  /* 0x00000017000d7202 */ /* 0x000fe20000000f00 */
[----:B------:R-:W-:Y:S01]  /*20a90*/  IMAD.MOV.U32 R12, RZ, RZ, RZ ;  /* 0x000000ffff0c7224 */ /* 0x000fe200078e00ff */
[----:B------:R-:W-:Y:S01]  /*20aa0*/  MOV R15, 0xffffffff ;  /* 0xffffffff000f7802 */ /* 0x000fe20000000f00 */
[----:B------:R-:W-:Y:S01]  /*20ab0*/  IMAD.MOV.U32 R11, RZ, RZ, 0x181f ;  /* 0x0000181fff0b7424 */ /* 0x000fe200078e00ff */
[----:B------:R-:W-:Y:S01]  /*20ac0*/  LEA R7, R7, R22, 0x1 ;  /* 0x0000001607077211 */ /* 0x000fe200078e08ff */
[----:B------:R-:W-:-:S07]  /*20ad0*/  IMAD.MOV.U32 R3, RZ, RZ, R14 ;  /* 0x000000ffff037224 */ /* 0x000fce00078e000e */
[----:B------:R-:W-:Y:S05]  /*20ae0*/  WARPSYNC.COLLECTIVE R15, `(.L_x_7468) ;  /* 0x000000000f087348 */ /* 0x000fea0003c00000 */
[----:B------:R0:W1:Y:S02]  /*20af0*/  SHFL.IDX P6, R14, R13, R12, R11 ;  /* 0x0000000c0d0e7389 */ /* 0x00006400000c000b */
[----:B01----:R-:W-:Y:S01]  /*20b00*/  ENDCOLLECTIVE ;  /* 0x000000000000791b */ /* 0x003fe20003800000 */
.L_x_7468:
[----:B------:R-:W-:Y:S02]  /*20b10*/  IMAD.MOV.U32 R13, RZ, RZ, R24 ;  /* 0x000000ffff0d7224 */ /* 0x000fe400078e0018 */
[----:B------:R-:W-:Y:S02]  /*20b20*/  IMAD.MOV.U32 R12, RZ, RZ, 0x1 ;  /* 0x00000001ff0c7424 */ /* 0x000fe400078e00ff */
[----:B------:R-:W-:-:S07]  /*20b30*/  IMAD.MOV.U32 R2, RZ, RZ, R14 ;  /* 0x000000ffff027224 */ /* 0x000fce00078e000e */
[----:B------:R-:W-:Y:S05]  /*20b40*/  WARPSYNC.COLLECTIVE R15, `(.L_x_7469) ;  /* 0x000000000f087348 */ /* 0x000fea0003c00000 */
[----:B------:R0:W1:Y:S02]  /*20b50*/  SHFL.IDX P6, R14, R13, R12, R11 ;  /* 0x0000000c0d0e7389 */ /* 0x00006400000c000b */
[----:B01----:R-:W-:Y:S01]  /*20b60*/  ENDCOLLECTIVE ;  /* 0x000000000000791b */ /* 0x003fe20003800000 */
.L_x_7469:
        /* <DEDUP_REMOVED lines=14> */
.L_x_7470:
[----:B------:R-:W-:Y:S02]  /*20c50*/  IMAD.MOV.U32 R13, RZ, RZ, R24 ;  /* 0x000000ffff0d7224 */ /* 0x000fe400078e0018 */
[----:B------:R-:W-:Y:S02]  /*20c60*/  IMAD.MOV.U32 R12, RZ, RZ, 0x2 ;  /* 0x00000002ff0c7424 */ /* 0x000fe400078e00ff */
[----:B------:R-:W-:-:S07]  /*20c70*/  IMAD.MOV.U32 R2, RZ, RZ, R14 ;  /* 0x000000ffff027224 */ /* 0x000fce00078e000e */
[----:B------:R-:W-:Y:S05]  /*20c80*/  WARPSYNC.COLLECTIVE R15, `(.L_x_7471) ;  /* 0x000000000f087348 */ /* 0x000fea0003c00000 */
[----:B------:R0:W1:Y:S02]  /*20c90*/  SHFL.IDX P6, R14, R13, R12, R11 ;  /* 0x0000000c0d0e7389 */ /* 0x00006400000c000b */
[----:B01----:R-:W-:Y:S01]  /*20ca0*/  ENDCOLLECTIVE ;  /* 0x000000000000791b */ /* 0x003fe20003800000 */
.L_x_7471:
        /* <DEDUP_REMOVED lines=14> */
.L_x_7472:
[----:B------:R-:W-:Y:S02]  /*20d90*/  IMAD.MOV.U32 R13, RZ, RZ, R24 ;  /* 0x000000ffff0d7224 */ /* 0x000fe400078e0018 */
[----:B------:R-:W-:Y:S02]  /*20da0*/  IMAD.MOV.U32 R12, RZ, RZ, 0x3 ;  /* 0x00000003ff0c7424 */ /* 0x000fe400078e00ff */
[----:B------:R-:W-:-:S07]  /*20db0*/  IMAD.MOV.U32 R2, RZ, RZ, R14 ;  /* 0x000000ffff027224 */ /* 0x000fce00078e000e */
[----:B------:R-:W-:Y:S05]  /*20dc0*/  WARPSYNC.COLLECTIVE R15, `(.L_x_7473) ;  /* 0x000000000f087348 */ /* 0x000fea0003c00000 */
[----:B------:R0:W1:Y:S02]  /*20dd0*/  SHFL.IDX P6, R14, R13, R12, R11 ;  /* 0x0000000c0d0e7389 */ /* 0x00006400000c000b */
[----:B01----:R-:W-:Y:S01]  /*20de0*/  ENDCOLLECTIVE ;  /* 0x000000000000791b */ /* 0x003fe20003800000 */
.L_x_7473:
        /* <DEDUP_REMOVED lines=14> */
.L_x_7474:
[----:B------:R-:W-:Y:S02]  /*20ed0*/  IMAD.MOV.U32 R13, RZ, RZ, R24 ;  /* 0x000000ffff0d7224 */ /* 0x000fe400078e0018 */
[----:B------:R-:W-:Y:S02]  /*20ee0*/  IMAD.MOV.U32 R12, RZ, RZ, 0x4 ;  /* 0x00000004ff0c7424 */ /* 0x000fe400078e00ff */
[----:B------:R-:W-:-:S07]  /*20ef0*/  IMAD.MOV.U32 R2, RZ, RZ, R14 ;  /* 0x000000ffff027224 */ /* 0x000fce00078e000e */
[----:B------:R-:W-:Y:S05]  /*20f00*/  WARPSYNC.COLLECTIVE R15, `(.L_x_7475) ;  /* 0x000000000f087348 */ /* 0x000fea0003c00000 */
[----:B------:R0:W1:Y:S02]  /*20f10*/  SHFL.IDX P6, R14, R13, R12, R11 ;  /* 0x0000000c0d0e7389 */ /* 0x00006400000c000b */
[----:B01----:R-:W-:Y:S01]  /*20f20*/  ENDCOLLECTIVE ;  /* 0x000000000000791b */ /* 0x003fe20003800000 */
.L_x_7475:
        /* <DEDUP_REMOVED lines=14> */
.L_x_7476:
[----:B------:R-:W-:Y:S02]  /*21010*/  IMAD.MOV.U32 R13, RZ, RZ, R24 ;  /* 0x000000ffff0d7224 */ /* 0x000fe400078e0018 */
[----:B------:R-:W-:Y:S02]  /*21020*/  IMAD.MOV.U32 R12, RZ, RZ, 0x5 ;  /* 0x00000005ff0c7424 */ /* 0x000fe400078e00ff */
[----:B------:R-:W-:-:S07]  /*21030*/  IMAD.MOV.U32 R2, RZ, RZ, R14 ;  /* 0x000000ffff027224 */ /* 0x000fce00078e000e */
[----:B------:R-:W-:Y:S05]  /*21040*/  WARPSYNC.COLLECTIVE R15, `(.L_x_7477) ;  /* 0x000000000f087348 */ /* 0x000fea0003c00000 */
[----:B------:R0:W1:Y:S02]  /*21050*/  SHFL.IDX P6, R14, R13, R12, R11 ;  /* 0x0000000c0d0e7389 */ /* 0x00006400000c000b */
[----:B01----:R-:W-:Y:S01]  /*21060*/  ENDCOLLECTIVE ;  /* 0x000000000000791b */ /* 0x003fe20003800000 */
.L_x_7477:
        /* <DEDUP_REMOVED lines=14> */
.L_x_7478:
[----:B------:R-:W-:Y:S02]  /*21150*/  IMAD.MOV.U32 R13, RZ, RZ, R24 ;  /* 0x000000ffff0d7224 */ /* 0x000fe400078e0018 */
[----:B------:R-:W-:Y:S02]  /*21160*/  IMAD.MOV.U32 R12, RZ, RZ, 0x6 ;  /* 0x00000006ff0c7424 */ /* 0x000fe400078e00ff */
[----:B------:R-:W-:-:S07]  /*21170*/  IMAD.MOV.U32 R2, RZ, RZ, R14 ;  /* 0x000000ffff027224 */ /* 0x000fce00078e000e */
[----:B------:R-:W-:Y:S05]  /*21180*/  WARPSYNC.COLLECTIVE R15, `(.L_x_7479) ;  /* 0x000000000f087348 */ /* 0x000fea0003c00000 */
[----:B------:R0:W1:Y:S02]  /*21190*/  SHFL.IDX P6, R14, R13, R12, R11 ;  /* 0x0000000c0d0e7389 */ /* 0x00006400000c000b */
[----:B01----:R-:W-:Y:S01]  /*211a0*/  ENDCOLLECTIVE ;  /* 0x000000000000791b */ /* 0x003fe20003800000 */
.L_x_7479:
        /* <DEDUP_REMOVED lines=14> */
.L_x_7480:
[----:B------:R-:W-:Y:S02]  /*21290*/  IMAD.MOV.U32 R13, RZ, RZ, R24 ;  /* 0x000000ffff0d7224 */ /* 0x000fe400078e0018 */
[----:B------:R-:W-:Y:S02]  /*212a0*/  IMAD.MOV.U32 R12, RZ, RZ, 0x7 ;  /* 0x00000007ff0c7424 */ /* 0x000fe400078e00ff */
[----:B------:R-:W-:-:S07]  /*212b0*/  IMAD.MOV.U32 R2, RZ, RZ, R14 ;  /* 0x000000ffff027224 */ /* 0x000fce00078e000e */
[----:B------:R-:W-:Y:S05]  /*212c0*/  WARPSYNC.COLLECTIVE R15, `(.L_x_7481) ;  /* 0x000000000f087348 */ /* 0x000fea0003c00000 */
[----:B------:R0:W1:Y:S02]  /*212d0*/  SHFL.IDX P6, R14, R13, R12, R11 ;  /* 0x0000000c0d0e7389 */ /* 0x00006400000c000b */
[----:B01----:R-:W-:Y:S01]  /*212e0*/  ENDCOLLECTIVE ;  /* 0x000000000000791b */ /* 0x003fe20003800000 */
.L_x_7481:
        /* <DEDUP_REMOVED lines=13> */
.L_x_7482:
[----:B------:R-:W-:Y:S01]  /*213c0*/  @!PT LDS RZ, [RZ] ;  /* 0x00000000fffff984 */ /* 0x000fe20000000800 */
[----:B------:R-:W-:Y:S01]  /*213d0*/  @!PT LDS RZ, [RZ] ;  /* 0x00000000fffff984 */ /* 0x000fe20000000800 */
[----:B------:R-:W-:Y:S01]  /*213e0*/  @!PT LDS RZ, [RZ] ;  /* 0x00000000fffff984 */ /* 0x000fe20000000800 */
[----:B------:R1:W-:Y:S01]  /*213f0*/  LDGSTS.E.BYPASS.LTC128B.128 [R7+0x7400], desc[UR42][R2.64+0x80], !P0 ;  /* 0x0740008002077fae */ /* 0x0003e2000c101d6a */
[----:B------:R-:W-:Y:S05]  /*21400*/  BRA `(.L_x_7483) ;  /* 0xffffff9800007947 */ /* 0x000fea000383ffff */
.L_x_7263:
[----:B0-----:R0:W1:Y:S02]  /*21410*/  SYNCS.PHASECHK.TRANS64.TRYWAIT P0, [R0+URZ+0x28860], R3 ;  /* 0x02886003000075a7 */ /* 0x001064000800017f */
[----:B-1----:R-:W-:Y:S05]  /*21420*/  @!P0 NANOSLEEP.SYNCS 0x989680 ;  /* 0x009896800000895d */ /* 0x002fea0003900000 */
[----:B------:R-:W1:Y:S02]  /*21430*/  @!P0 SYNCS.PHASECHK.TRANS64 P0, [R0+URZ+0x28860], R3 ;  /* 0x02886003000085a7 */ /* 0x000e64000800007f */
[----:B-1----:R-:W-:Y:S05]  /*21440*/  @!P0 BRA `(.L_x_7263) ;  /* 0xfffffffc00f08947 */ /* 0x002fea000383ffff */
[----:B------:R-:W-:Y:S05]  /*21450*/  BRA `(.L_x_7484) ;  /* 0xffffff9c00147947 */ /* 0x000fea000383ffff */
.L_x_7264:
[----:B------:R-:W-:Y:S01]  /*21460*/  BSSY B0, `(.L_x_7485) ;  /* 0x0000008000007945 */ /* 0x000fe20003800000 */
[----:B------:R-:W-:Y:S01]  /*21470*/  IMAD.MOV.U32 R13, RZ, RZ, R24 ;  /* 0x000000ffff0d7224 */ /* 0x000fe200078e0018 */
[----:B------:R-:W-:Y:S01]  /*21480*/  MOV R12, RZ ;  /* 0x000000ff000c7202 */ /* 0x000fe20000000f00 */
[----:B------:R-:W-:Y:S02]  /*21490*/  IMAD.MOV.U32 R11, RZ, RZ, 0x181f ;  /* 0x0000181fff0b7424 */ /* 0x000fe400078e00ff */
[----:B------:R-:W-:-:S07]  /*214a0*/  IMAD.MOV.U32 R15, RZ, RZ, -0x1 ;  /* 0xffffffffff0f7424 */ /* 0x000fce00078e00ff */
[----:B0-2---:R-:W-:Y:S05]  /*214b0*/  WARPSYNC.COLLECTIVE R15, `(.L_x_7486) ;  /* 0x000000000f087348 */ /* 0x005fea0003c00000 */
[----:B--2---:R1:W2:Y:S02]  /*214c0*/  SHFL.IDX P6, R14, R13, R12, R11 ;  /* 0x0000000c0d0e7389 */ /* 0x0042a400000c000b */
[----:B012---:R-:W-:Y:S01]  /*214d0*/  ENDCOLLECTIVE ;  /* 0x000000000000791b */ /* 0x007fe20003800000 */
.L_x_7486:
[----:B------:R-:W-:Y:S05]  /*214e0*/  BSYNC B0 ;  /* 0x0000000000007941 */ /* 0x000fea0003800000 */
.L_x_7485:
[----:B------:R-:W-:Y:S01]  /*214f0*/  IMAD.MOV.U32 R13, RZ, RZ, R23 ;  /* 0x000000ffff0d7224 */ /* 0x000fe200078e0017 */
[----:B------:R-:W-:Y:S01]  /*21500*/  MOV R11, 0x181f ;  /* 0x0000181f000b7802 */ /* 0x000fe20000000f00 */
[----:B------:R-:W-:Y:S01]  /*21510*/  IMAD.MOV.U32 R12, RZ, RZ, RZ ;  /* 0x000000ffff0c7224 */ /* 0x000fe200078e00ff */
[----:B------:R-:W-:Y:S01]  /*21520*/  MOV R3, R14 ;  /* 0x0000000e00037202 */ /* 0x000fe20000000f00 */
[----:B------:R-:W-:Y:S02]  /*21530*/  IMAD.MOV.U32 R15, RZ, RZ, -0x1 ;  /* 0xffffffffff0f7424 */ /* 0x000fe400078e00ff */
[----:B------:R-:W-:Y:S02]  /*21540*/  IMAD.SHL.U32 R5, R31, 0x2, RZ ;  /* 0x000000021f057824 */ /* 0x000fe400078e00ff */
[----:B------:R-:W-:-:S07]  /*21550*/  IMAD R4, R9, 0x2, R22 ;  /* 0x0000000209047824 */ /* 0x000fce00078e0216 */
[----:B------:R-:W-:Y:S05]  /*21560*/  WARPSYNC.COLLECTIVE R15, `(.L_x_7487) ;  /* 0x000000000f087348 */ /* 0x000fea0003c00000 */
[----:B------:R0:W1:Y:S02]  /*21570*/  SHFL.IDX P6, R14, R13, R12, R11 ;  /* 0x0000000c0d0e7389 */ /* 0x00006400000c000b */
[----:B01----:R-:W-:Y:S01]  /*21580*/  ENDCOLLECTIVE ;  /* 0x000000000000791b */ /* 0x003fe20003800000 */
.L_x_7487:
[----:B------:R-:W-:Y:S02]  /*21590*/  ULDC UR4, c[0x0][0x2f4] ;  /* 0x0000bd0000047ab9 */ /* 0x000fe40000000800 */
[----:B------:R-:W-:Y:S02]  /*215a0*/  ISETP.GE.AND P1, PT, R31, UR4, PT ;  /* 0x000000041f007c0c */ /* 0x000fe4000bf26270 */
[----:B------:R-:W-:Y:S02]  /*215b0*/  ISETP.GE.AND P0, PT, R30, UR4, PT ;  /* 0x000000041e007c0c */ /* 0x000fe4000bf06270 */
[C---:B------:R-:W-:Y:S02]  /*215c0*/  ISETP.LT.OR P3, PT, R6.reuse, 0x1, P1 ;  /* 0x000000010600780c */ /* 0x040fe40000f61670 */
[----:B------:R-:W-:Y:S01]  /*215d0*/  ISETP.LT.OR P4, PT, R6, 0x1, P0 ;  /* 0x000000010600780c */ /* 0x000fe20000781670 */
[----:B------:R-:W-:Y:S01]  /*215e0*/  IMAD.MOV.U32 R13, RZ, RZ, R24 ;  /* 0x000000ffff0d7224 */ /* 0x000fe200078e0018 */
[----:B------:R-:W-:-:S02]  /*215f0*/  MOV R12, 0x1 ;  /* 0x00000001000c7802 */ /* 0x000fc40000000f00 */
[----:B------:R-:W-:-:S13]  /*21600*/  IADD3 R2, P2, R14, R5, RZ ;  /* 0x000000050e027210 */ /* 0x000fda0007f5e0ff */
[----:B------:R-:W-:Y:S05]  /*21610*/  WARPSYNC.COLLECTIVE R15, `(.L_x_7488) ;  /* 0x000000000f087348 */ /* 0x000fea0003c00000 */
[----:B------:R0:W1:Y:S02]  /*21620*/  SHFL.IDX P6, R14, R13, R12, R11 ;  /* 0x0000000c0d0e7389 */ /* 0x00006400000c000b */
[----:B01----:R-:W-:Y:S01]  /*21630*/  ENDCOLLECTIVE ;  /* 0x000000000000791b */ /* 0x003fe20003800000 */
.L_x_7488:
[----:B------:R-:W-:-:S05]  /*21640*/  IADD3.X R3, RZ, R3, RZ, P2, !PT ;  /* 0x00000003ff037210 */ /* 0x000fca00017fe4ff */
        /* <DEDUP_REMOVED lines=12> */
.L_x_7489:
[----:B------:R-:W-:Y:S01]  /*21710*/  IMAD.MOV.U32 R13, RZ, RZ, R24 ;  /* 0x000000ffff0d7224 */ /* 0x000fe200078e0018 */
[----:B------:R-:W-:Y:S02]  /*21720*/  MOV R12, 0x2 ;  /* 0x00000002000c7802 */ /* 0x000fe40000000f00 */
[----:B------:R-:W-:-:S07]  /*21730*/  MOV R10, R14 ;  /* 0x0000000e000a7202 */ /* 0x000fce0000000f00 */
[----:B------:R-:W-:Y:S05]  /*21740*/  WARPSYNC.COLLECTIVE R15, `(.L_x_7490) ;  /* 0x000000000f087348 */ /* 0x000fea0003c00000 */
[----:B------:R0:W1:Y:S02]  /*21750*/  SHFL.IDX P6, R14, R13, R12, R11 ;  /* 0x0000000c0d0e7389 */ /* 0x00006400000c000b */
[----:B01----:R-:W-:Y:S01]  /*21760*/  ENDCOLLECTIVE ;  /* 0x000000000000791b */ /* 0x003fe20003800000 */
.L_x_7490:
        /* <DEDUP_REMOVED lines=14> */
.L_x_7491:
[----:B------:R-:W-:Y:S02]  /*21850*/  IMAD.MOV.U32 R13, RZ, RZ, R24 ;  /* 0x000000ffff0d7224 */ /* 0x000fe400078e0018 */
[----:B------:R-:W-:Y:S01]  /*21860*/  IMAD.MOV.U32 R12, RZ, RZ, 0x3 ;  /* 0x00000003ff0c7424 */ /* 0x000fe200078e00ff */
[----:B------:R-:W-:-:S13]  /*21870*/  IADD3 R2, P2, R14, R5, RZ ;  /* 0x000000050e027210 */ /* 0x000fda0007f5e0ff */
[----:B------:R-:W-:Y:S05]  /*21880*/  WARPSYNC.COLLECTIVE R15, `(.L_x_7492) ;  /* 0x000000000f087348 */ /* 0x000fea0003c00000 */
[----:B------:R0:W1:Y:S02]  /*21890*/  SHFL.IDX P6, R14, R13, R12, R11 ;  /* 0x0000000c0d0e7389 */ /* 0x00006400000c000b */
[----:B01----:R-:W-:Y:S01]  /*218a0*/  ENDCOLLECTIVE ;  /* 0x000000000000791b */ /* 0x003fe20003800000 */
.L_x_7492:
        /* <DEDUP_REMOVED lines=13> */
.L_x_7493:
[----:B------:R-:W-:Y:S01]  /*21980*/  MOV R13, R24 ;  /* 0x00000018000d7202 */ /* 0x000fe20000000f00 */
[----:B------:R-:W-:Y:S01]  /*21990*/  IMAD.MOV.U32 R12, RZ, RZ, 0x4 ;  /* 0x00000004ff0c7424 */ /* 0x000fe200078e00ff */
[----:B------:R-:W-:-:S13]  /*219a0*/  IADD3 R2, P2, R14, R5, RZ ;  /* 0x000000050e027210 */ /* 0x000fda0007f5e0ff */
[----:B------:R-:W-:Y:S05]  /*219b0*/  WARPSYNC.COLLECTIVE R15, `(.L_x_7494) ;  /* 0x000000000f087348 */ /* 0x000fea0003c00000 */
[----:B------:R0:W1:Y:S02]  /*219c0*/  SHFL.IDX P6, R14, R13, R12, R11 ;  /* 0x0000000c0d0e7389 */ /* 0x00006400000c000b */
[----:B01----:R-:W-:Y:S01]  /*219d0*/  ENDCOLLECTIVE ;  /* 0x000000000000791b */ /* 0x003fe20003800000 */
.L_x_7494:
[----:B------:R-:W-:-:S05]  /*219e0*/  IMAD.X R3, RZ, RZ, R7, P2 ;  /* 0x000000ffff037224 */ /* 0x000fca00010e0607 */
        /* <DEDUP_REMOVED lines=12> */
.L_x_7495:
[----:B------:R-:W-:Y:S01]  /*21ab0*/  MOV R13, R24 ;  /* 0x00000018000d7202 */ /* 0x000fe20000000f00 */
[----:B------:R-:W-:Y:S02]  /*21ac0*/  IMAD.MOV.U32 R12, RZ, RZ, 0x5 ;  /* 0x00000005ff0c7424 */ /* 0x000fe400078e00ff */
[----:B------:R-:W-:-:S07]  /*21ad0*/  IMAD.MOV.U32 R10, RZ, RZ, R14 ;  /* 0x000000ffff0a7224 */ /* 0x000fce00078e000e */
[----:B------:R-:W-:Y:S05]  /*21ae0*/  WARPSYNC.COLLECTIVE R15, `(.L_x_7496) ;  /* 0x000000000f087348 */ /* 0x000fea0003c00000 */
[----:B------:R0:W1:Y:S02]  /*21af0*/  SHFL.IDX P6, R14, R13, R12, R11 ;  /* 0x0000000c0d0e7389 */ /* 0x00006400000c000b */
[----:B01----:R-:W-:Y:S01]  /*21b00*/  ENDCOLLECTIVE ;  /* 0x000000000000791b */ /* 0x003fe20003800000 */
.L_x_7496:
        /* <DEDUP_REMOVED lines=14> */
.L_x_7497:
[----:B------:R-:W-:Y:S01]  /*21bf0*/  IMAD.MOV.U32 R13, RZ, RZ, R24 ;  /* 0x000000ffff0d7224 */ /* 0x000fe200078e0018 */
[----:B------:R-:W-:Y:S02]  /*21c00*/  MOV R12, 0x6 ;  /* 0x00000006000c7802 */ /* 0x000fe40000000f00 */
[----:B------:R-:W-:-:S13]  /*21c10*/  IADD3 R2, P2, R14, R5, RZ ;  /* 0x000000050e027210 */ /* 0x000fda0007f5e0ff */
[----:B------:R-:W-:Y:S05]  /*21c20*/  WARPSYNC.COLLECTIVE R15, `(.L_x_7498) ;  /* 0x000000000f087348 */ /* 0x000fea0003c00000 */
[----:B------:R0:W1:Y:S02]  /*21c30*/  SHFL.IDX P6, R14, R13, R12, R11 ;  /* 0x0000000c0d0e7389 */ /* 0x00006400000c000b */
[----:B01----:R-:W-:Y:S01]  /*21c40*/  ENDCOLLECTIVE ;  /* 0x000000000000791b */ /* 0x003fe20003800000 */
.L_x_7498:
        /* <DEDUP_REMOVED lines=13> */
.L_x_7499:
[----:B------:R-:W-:Y:S01]  /*21d20*/  IMAD.MOV.U32 R13, RZ, RZ, R24 ;  /* 0x000000ffff0d7224 */ /* 0x000fe200078e0018 */
[----:B------:R-:W-:Y:S02]  /*21d30*/  MOV R12, 0x7 ;  /* 0x00000007000c7802 */ /* 0x000fe40000000f00 */
[----:B------:R-:W-:-:S07]  /*21d40*/  MOV R10, R14 ;  /* 0x0000000e000a7202 */ /* 0x000fce0000000f00 */
[----:B------:R-:W-:Y:S05]  /*21d50*/  WARPSYNC.COLLECTIVE R15, `(.L_x_7500) ;  /* 0x000000000f087348 */ /* 0x000fea0003c00000 */
[----:B------:R0:W1:Y:S02]  /*21d60*/  SHFL.IDX P6, R14, R13, R12, R11 ;  /* 0x0000000c0d0e7389 */ /* 0x00006400000c000b */
[----:B01----:R-:W-:Y:S01]  /*21d70*/  ENDCOLLECTIVE ;  /* 0x000000000000791b */ /* 0x003fe20003800000 */
.L_x_7500:
        /* <DEDUP_REMOVED lines=12> */
.L_x_7501:
[----:B------:R-:W-:Y:S05]  /*21e40*/  BRA `(.L_x_7502) ;  /* 0xffffff9400b47947 */ /* 0x000fea000383ffff */
.L_x_7269:
        /* <DEDUP_REMOVED lines=8> */
.L_x_7504:
[----:B------:R-:W-:Y:S05]  /*21ed0*/  BSYNC B0 ;  /* 0x0000000000007941 */ /* 0x000fea0003800000 */
.L_x_7503:
        /* <DEDUP_REMOVED lines=9> */
.L_x_7505:
[----:B------:R-:W-:Y:S02]  /*21f70*/  ULDC UR4, c[0x0][0xc3c] ;  /* 0x00030f0000047ab9 */ /* 0x000fe40000000800 */
        /* <DEDUP_REMOVED lines=23> */
.L_x_7506:
[----:B------:R-:W-:Y:S02]  /*220f0*/  MOV R12, 0x2 ;  /* 0x00000002000c7802 */ /* 0x000fe40000000f00 */
[----:B------:R-:W-:-:S05]  /*22100*/  SEL R14, R14, RZ, P1 ;  /* 0x000000ff0e0e7207 */ /* 0x000fca0000800000 */
[----:B------:R-:W-:-:S04]  /*22110*/  IMAD.IADD R5, R13, 0x1, R14 ;  /* 0x000000010d057824 */ /* 0x000fc800078e020e */
[----:B------:R-:W-:-:S07]  /*22120*/  IMAD.MOV.U32 R13, RZ, RZ, R5 ;  /* 0x000000ffff0d7224 */ /* 0x000fce00078e0005 */
[----:B------:R-:W-:Y:S05]  /*22130*/  WARPSYNC.COLLECTIVE R15, `(.L_x_7507) ;  /* 0x000000000f087348 */ /* 0x000fea0003c00000 */
[----:B------:R0:W1:Y:S02]  /*22140*/  SHFL.UP P6, R14, R13, R12, R11 ;  /* 0x0400000c0d0e7389 */ /* 0x00006400000c000b */
[----:B01----:R-:W-:Y:S01]  /*22150*/  ENDCOLLECTIVE ;  /* 0x000000000000791b */ /* 0x003fe20003800000 */
.L_x_7507:
[----:B------:R-:W-:Y:S02]  /*22160*/  MOV R12, 0x4 ;  /* 0x00000004000c7802 */ /* 0x000fe40000000f00 */
[----:B------:R-:W-:-:S05]  /*22170*/  SEL R2, R14, RZ, P2 ;  /* 0x000000ff0e027207 */ /* 0x000fca0001000000 */
[----:B------:R-:W-:-:S04]  /*22180*/  IMAD.IADD R2, R5, 0x1, R2 ;  /* 0x0000000105027824 */ /* 0x000fc800078e0202 */
[----:B------:R-:W-:-:S07]  /*22190*/  IMAD.MOV.U32 R13, RZ, RZ, R2 ;  /* 0x000000ffff0d7224 */ /* 0x000fce00078e0002 */
[----:B------:R-:W-:Y:S05]  /*221a0*/  WARPSYNC.COLLECTIVE R15, `(.L_x_7508) ;  /* 0x000000000f087348 */ /* 0x000fea0003c00000 */
[----:B------:R0:W1:Y:S02]  /*221b0*/  SHFL.UP P6, R14, R13, R12, R11 ;  /* 0x0400000c0d0e7389 */ /* 0x00006400000c000b */
[----:B01----:R-:W-:Y:S01]  /*221c0*/  ENDCOLLECTIVE ;  /* 0x000000000000791b */ /* 0x003fe20003800000 */
.L_x_7508:
[----:B------:R-:W-:Y:S02]  /*221d0*/  MOV R12, 0x8 ;  /* 0x00000008000c7802 */ /* 0x000fe40000000f00 */
[----:B------:R-:W-:-:S05]  /*221e0*/  SEL R3, R14, RZ, P3 ;  /* 0x000000ff0e037207 */ /* 0x000fca0001800000 */
[----:B------:R-:W-:-:S04]  /*221f0*/  IMAD.IADD R3, R2, 0x1, R3 ;  /* 0x0000000102037824 */ /* 0x000fc800078e0203 */
[----:B------:R-:W-:-:S07]  /*22200*/  IMAD.MOV.U32 R13, RZ, RZ, R3 ;  /* 0x000000ffff0d7224 */ /* 0x000fce00078e0003 */
[----:B------:R-:W-:Y:S05]  /*22210*/  WARPSYNC.COLLECTIVE R15, `(.L_x_7509) ;  /* 0x000000000f087348 */ /* 0x000fea0003c00000 */
[----:B------:R0:W1:Y:S02]  /*22220*/  SHFL.UP P6, R14, R13, R12, R11 ;  /* 0x0400000c0d0e7389 */ /* 0x00006400000c000b */
[----:B01----:R-:W-:Y:S01]  /*22230*/  ENDCOLLECTIVE ;  /* 0x000000000000791b */ /* 0x003fe20003800000 */
.L_x_7509:
[----:B------:R-:W-:Y:S02]  /*22240*/  MOV R12, 0x10 ;  /* 0x00000010000c7802 */ /* 0x000fe40000000f00 */
[----:B------:R-:W-:-:S05]  /*22250*/  SEL R14, R14, RZ, P4 ;  /* 0x000000ff0e0e7207 */ /* 0x000fca0002000000 */
[----:B------:R-:W-:-:S04]  /*22260*/  IMAD.IADD R5, R3, 0x1, R14 ;  /* 0x0000000103057824 */ /* 0x000fc800078e020e */
[----:B------:R-:W-:-:S07]  /*22270*/  IMAD.MOV.U32 R13, RZ, RZ, R5 ;  /* 0x000000ffff0d7224 */ /* 0x000fce00078e0005 */
[----:B------:R-:W-:Y:S05]  /*22280*/  WARPSYNC.COLLECTIVE R15, `(.L_x_7510) ;  /* 0x000000000f087348 */ /* 0x000fea0003c00000 */
[----:B------:R0:W1:Y:S02]  /*22290*/  SHFL.UP P6, R14, R13, R12, R11 ;  /* 0x0400000c0d0e7389 */ /* 0x00006400000c000b */
[----:B01----:R-:W-:Y:S01]  /*222a0*/  ENDCOLLECTIVE ;  /* 0x000000000000791b */ /* 0x003fe20003800000 */
.L_x_7510:
        /* <DEDUP_REMOVED lines=8> */
.L_x_7511:
[----:B------:R-:W-:Y:S05]  /*22330*/  BRA `(.L_x_7512) ;  /* 0xffffff9400c47947 */ /* 0x000fea000383ffff */
.L_x_7272:
[----:B------:R-:W-:Y:S01]  /*22340*/  BSSY B0, `(.L_x_7513) ;  /* 0x0000007000007945 */ /* 0x000fe20003800000 */
[----:B------:R-:W-:Y:S01]  /*22350*/  MOV R12, 0x1 ;  /* 0x00000001000c7802 */ /* 0x000fe20000000f00 */
[----:B------:R-:W-:Y:S02]  /*22360*/  IMAD.MOV.U32 R11, RZ, RZ, RZ ;  /* 0x000000ffff0b7224 */ /* 0x000fe400078e00ff */
[----:B------:R-:W-:-:S07]  /*22370*/  IMAD.MOV.U32 R15, RZ, RZ, -0x1 ;  /* 0xffffffffff0f7424 */ /* 0x000fce00078e00ff */
[----:B------:R-:W-:Y:S05]  /*22380*/  WARPSYNC.COLLECTIVE R15, `(.L_x_7514) ;  /* 0x000000000f087348 */ /* 0x000fea0003c00000 */
[----:B------:R0:W1:Y:S02]  /*22390*/  SHFL.UP P6, R14, R13, R12, R11 ;  /* 0x0400000c0d0e7389 */ /* 0x00006400000c000b */
[----:B01----:R-:W-:Y:S01]  /*223a0*/  ENDCOLLECTIVE ;  /* 0x000000000000791b */ /* 0x003fe20003800000 */
.L_x_7514:
[----:B------:R-:W-:Y:S05]  /*223b0*/  BSYNC B0 ;  /* 0x0000000000007941 */ /* 0x000fea0003800000 */
.L_x_7513:
        /* <DEDUP_REMOVED lines=8> */
.L_x_7515:
[----:B------:R-:W-:Y:S02]  /*22440*/  MOV R12, 0x4 ;  /* 0x00000004000c7802 */ /* 0x000fe40000000f00 */
[----:B------:R-:W-:-:S05]  /*22450*/  SEL R2, R14, RZ, P2 ;  /* 0x000000ff0e027207 */ /* 0x000fca0001000000 */
[----:B------:R-:W-:-:S04]  /*22460*/  IMAD.IADD R2, R13, 0x1, R2 ;  /* 0x000000010d027824 */ /* 0x000fc800078e0202 */
[----:B------:R-:W-:-:S07]  /*22470*/  IMAD.MOV.U32 R13, RZ, RZ, R2 ;  /* 0x000000ffff0d7224 */ /* 0x000fce00078e0002 */
[----:B------:R-:W-:Y:S05]  /*22480*/  WARPSYNC.COLLECTIVE R15, `(.L_x_7516) ;  /* 0x000000000f087348 */ /* 0x000fea0003c00000 */
[----:B------:R0:W1:Y:S02]  /*22490*/  SHFL.UP P6, R14, R13, R12, R11 ;  /* 0x0400000c0d0e7389 */ /* 0x00006400000c000b */
[----:B01----:R-:W-:Y:S01]  /*224a0*/  ENDCOLLECTIVE ;  /* 0x000000000000791b */ /* 0x003fe20003800000 */
.L_x_7516:
[----:B------:R-:W-:Y:S02]  /*224b0*/  MOV R12, 0x8 ;  /* 0x00000008000c7802 */ /* 0x000fe40000000f00 */
[----:B------:R-:W-:-:S05]  /*224c0*/  SEL R3, R14, RZ, P3 ;  /* 0x000000ff0e037207 */ /* 0x000fca0001800000 */
[----:B------:R-:W-:-:S04]  /*224d0*/  IMAD.IADD R3, R2, 0x1, R3 ;  /* 0x0000000102037824 */ /* 0x000fc800078e0203 */
[----:B------:R-:W-:-:S07]  /*224e0*/  IMAD.MOV.U32 R13, RZ, RZ, R3 ;  /* 0x000000ffff0d7224 */ /* 0x000fce00078e0003 */
[----:B------:R-:W-:Y:S05]  /*224f0*/  WARPSYNC.COLLECTIVE R15, `(.L_x_7517) ;  /* 0x000000000f087348 */ /* 0x000fea0003c00000 */
[----:B------:R0:W1:Y:S02]  /*22500*/  SHFL.UP P6, R14, R13, R12, R11 ;  /* 0x0400000c0d0e7389 */ /* 0x00006400000c000b */
[----:B01----:R-:W-:Y:S01]  /*22510*/  ENDCOLLECTIVE ;  /* 0x000000000000791b */ /* 0x003fe20003800000 */
.L_x_7517:
[----:B------:R-:W-:Y:S02]  /*22520*/  MOV R12, 0x10 ;  /* 0x00000010000c7802 */ /* 0x000fe40000000f00 */
[----:B------:R-:W-:-:S05]  /*22530*/  SEL R14, R14, RZ, P4 ;  /* 0x000000ff0e0e7207 */ /* 0x000fca0002000000 */
[----:B------:R-:W-:-:S04]  /*22540*/  IMAD.IADD R5, R3, 0x1, R14 ;  /* 0x0000000103057824 */ /* 0x000fc800078e020e */
[----:B------:R-:W-:-:S07]  /*22550*/  IMAD.MOV.U32 R13, RZ, RZ, R5 ;  /* 0x000000ffff0d7224 */ /* 0x000fce00078e0005 */
[----:B------:R-:W-:Y:S05]  /*22560*/  WARPSYNC.COLLECTIVE R15, `(.L_x_7518) ;  /* 0x000000000f087348 */ /* 0x000fea0003c00000 */
[----:B------:R0:W1:Y:S02]  /*22570*/  SHFL.UP P6, R14, R13, R12, R11 ;  /* 0x0400000c0d0e7389 */ /* 0x00006400000c000b */
[----:B01----:R-:W-:Y:S01]  /*22580*/  ENDCOLLECTIVE ;  /* 0x000000000000791b */ /* 0x003fe20003800000 */
.L_x_7518:
        /* <DEDUP_REMOVED lines=8> */
.L_x_7519:
[----:B------:R-:W-:Y:S05]  /*22610*/  BRA `(.L_x_7520) ;  /* 0xffffff9400b07947 */ /* 0x000fea000383ffff */
.L_x_7274:
[----:B------:R-:W-:Y:S01]  /*22620*/  BSSY B0, `(.L_x_7521) ;  /* 0x0000006000007945 */ /* 0x000fe20003800000 */
[----:B------:R-:W-:Y:S01]  /*22630*/  PLOP3.LUT P6, PT, P6, PT, PT, 0x8, 0x0 ;  /* 0x000000000000781c */ /* 0x000fe200037ce170 */
[----:B------:R-:W-:-:S12]  /*22640*/  IMAD.MOV.U32 R15, RZ, RZ, -0x1 ;  /* 0xffffffffff0f7424 */ /* 0x000fd800078e00ff */
[----:B0-----:R-:W-:Y:S05]  /*22650*/  WARPSYNC.COLLECTIVE R15, `(.L_x_7522) ;  /* 0x000000000f087348 */ /* 0x001fea0003c00000 */
[----:B------:R-:W-:Y:S01]  /*22660*/  VOTE.ANY R14, PT, P6 ;  /* 0x00000000000e7806 */ /* 0x000fe200030e0100 */
[----:B0-----:R-:W-:Y:S06]  /*22670*/  ENDCOLLECTIVE ;  /* 0x000000000000791b */ /* 0x001fec0003800000 */
.L_x_7522:
[----:B------:R-:W-:Y:S05]  /*22680*/  BSYNC B0 ;  /* 0x0000000000007941 */ /* 0x000fea0003800000 */
.L_x_7521:
        /* <DEDUP_REMOVED lines=9> */
.L_x_7523:
[----:B------:R-:W-:Y:S01]  /*22720*/  MOV R13, R4 ;  /* 0x00000004000d7202 */ /* 0x000fe20000000f00 */
[----:B------:R-:W-:-:S07]  /*22730*/  IMAD.MOV.U32 R7, RZ, RZ, R14 ;  /* 0x000000ffff077224 */ /* 0x000fce00078e000e */
[----:B------:R-:W-:Y:S05]  /*22740*/  WARPSYNC.COLLECTIVE R15, `(.L_x_7524) ;  /* 0x000000000f087348 */ /* 0x000fea0003c00000 */
[----:B------:R0:W1:Y:S02]  /*22750*/  SHFL.IDX P6, R14, R13, R12, R11 ;  /* 0x0000000c0d0e7389 */ /* 0x00006400000c000b */
[----:B01----:R-:W-:Y:S01]  /*22760*/  ENDCOLLECTIVE ;  /* 0x000000000000791b */ /* 0x003fe20003800000 */
.L_x_7524:
[----:B------:R-:W-:Y:S01]  /*22770*/  IMAD.MOV.U32 R4, RZ, RZ, R14 ;  /* 0x000000ffff047224 */ /* 0x000fe200078e000e */
[----:B------:R-:W-:Y:S06]  /*22780*/  BRA `(.L_x_7525) ;  /* 0xffffff9400907947 */ /* 0x000fec000383ffff */
.L_x_7276:
[----:B------:R-:W-:Y:S01]  /*22790*/  BSSY B0, `(.L_x_7526) ;  /* 0x0000007000007945 */ /* 0x000fe20003800000 */
[----:B------:R-:W-:Y:S01]  /*227a0*/  IMAD.MOV.U32 R13, RZ, RZ, R2 ;  /* 0x000000ffff0d7224 */ /* 0x000fe200078e0002 */
[----:B------:R-:W-:Y:S01]  /*227b0*/  MOV R11, 0x1f ;  /* 0x0000001f000b7802 */ /* 0x000fe20000000f00 */
[----:B------:R-:W-:-:S07]  /*227c0*/  IMAD.MOV.U32 R15, RZ, RZ, -0x1 ;  /* 0xffffffffff0f7424 */ /* 0x000fce00078e00ff */
[----:B0123--:R-:W-:Y:S05]  /*227d0*/  WARPSYNC.COLLECTIVE R15, `(.L_x_7527) ;  /* 0x000000000f087348 */ /* 0x00ffea0003c00000 */
[----:B------:R4:W0:Y:S02]  /*227e0*/  SHFL.IDX P6, R14, R13, R12, R11 ;  /* 0x0000000c0d0e7389 */ /* 0x00082400000c000b */
[----:B01234-:R-:W-:Y:S01]  /*227f0*/  ENDCOLLECTIVE ;  /* 0x000000000000791b */ /* 0x01ffe20003800000 */
.L_x_7527:
[----:B------:R-:W-:Y:S05]  /*22800*/  BSYNC B0 ;  /* 0x0000000000007941 */ /* 0x000fea0003800000 */
.L_x_7526:
[----:B------:R-:W-:Y:S01]  /*22810*/  IMAD.MOV.U32 R6, RZ, RZ, R14 ;  /* 0x000000ffff067224 */ /* 0x000fe200078e000e */
[----:B------:R-:W-:Y:S06]  /*22820*/  BRA `(.L_x_7275) ;  /* 0xffffff9400807947 */ /* 0x000fec000383ffff */
.L_x_7280:
[----:B0-----:R0:W1:Y:S02]  /*22830*/  SYNCS.PHASECHK.TRANS64.TRYWAIT P0, [R4+URZ+0x28820], R0 ;  /* 0x02882000040075a7 */ /* 0x001064000800017f */
[----:B-1----:R-:W-:Y:S05]  /*22840*/  @!P0 NANOSLEEP.SYNCS 0x989680 ;  /* 0x009896800000895d */ /* 0x002fea0003900000 */
[----:B------:R-:W1:Y:S02]  /*22850*/  @!P0 SYNCS.PHASECHK.TRANS64 P0, [R4+URZ+0x28820], R0 ;  /* 0x02882000040085a7 */ /* 0x000e64000800007f */
[----:B-1----:R-:W-:Y:S05]  /*22860*/  @!P0 BRA `(.L_x_7280) ;  /* 0xfffffffc00f08947 */ /* 0x002fea000383ffff */
[----:B------:R-:W-:Y:S05]  /*22870*/  BRA `(.L_x_7528) ;  /* 0xffffff9800d87947 */ /* 0x000fea000383ffff */
.L_x_7281:
        /* <DEDUP_REMOVED lines=8> */
[----:B0-2---:R-:W-:Y:S05]  /*22900*/  WARPSYNC.COLLECTIVE R15, `(.L_x_7530) ;  /* 0x000000000f087348 */ /* 0x005fea0003c00000 */
[----:B------:R1:W3:Y:S02]  /*22910*/  SHFL.IDX P6, R14, R13, R12, R11 ;  /* 0x0000000c0d0e7389 */ /* 0x0002e400000c000b */
[----:B0123--:R-:W-:Y:S01]  /*22920*/  ENDCOLLECTIVE ;  /* 0x000000000000791b */ /* 0x00ffe20003800000 */
.L_x_7530:
[----:B------:R-:W-:Y:S05]  /*22930*/  BSYNC B0 ;  /* 0x0000000000007941 */ /* 0x000fea0003800000 */
.L_x_7529:
[----:B------:R-:W-:Y:S05]  /*22940*/  BRA `(.L_x_7531) ;  /* 0xffffff9800c07947 */ /* 0x000fea000383ffff */
.L_x_7282:
[----:B------:R-:W-:Y:S01]  /*22950*/  BSSY B0, `(.L_x_7532) ;  /* 0x0000006000007945 */ /* 0x000fe20003800000 */
[----:B------:R-:W-:-:S07]  /*22960*/  IMAD.MOV.U32 R15, RZ, RZ, -0x1 ;  /* 0xffffffffff0f7424 */ /* 0x000fce00078e00ff */
[----:B0-2---:R-:W-:Y:S05]  /*22970*/  WARPSYNC.COLLECTIVE R15, `(.L_x_7533) ;  /* 0x000000000f0c7348 */ /* 0x005fea0003c00000 */
[----:B------:R-:W-:Y:S02]  /*22980*/  ELECT P6, UR62, PT ;  /* 0x00000000003e782f */ /* 0x000fe400038c0000 */
[----:B------:R-:W-:Y:S01]  /*22990*/  MOV R14, UR62 ;  /* 0x0000003e000e7c02 */ /* 0x000fe20008000f00 */
[----:B0-2---:R-:W-:Y:S10]  /*229a0*/  ENDCOLLECTIVE ;  /* 0x000000000000791b */ /* 0x005ff40003800000 */
.L_x_7533:
[----:B------:R-:W-:Y:S05]  /*229b0*/  BSYNC B0 ;  /* 0x0000000000007941 */ /* 0x000fea0003800000 */
.L_x_7532:
[----:B------:R-:W-:Y:S05]  /*229c0*/  BRA `(.L_x_7534) ;  /* 0xffffff9800b47947 */ /* 0x000fea000383ffff */
.L_x_7284:
[----:B0-----:R0:W1:Y:S02]  /*229d0*/  SYNCS.PHASECHK.TRANS64.TRYWAIT P1, [R5+URZ+0x28840], R0 ;  /* 0x02884000050075a7 */ /* 0x001064000802017f */
[----:B-1----:R-:W-:Y:S05]  /*229e0*/  @!P1 NANOSLEEP.SYNCS 0x989680 ;  /* 0x009896800000995d */ /* 0x002fea0003900000 */
[----:B------:R-:W1:Y:S02]  /*229f0*/  @!P1 SYNCS.PHASECHK.TRANS64 P1, [R5+URZ+0x28840], R0 ;  /* 0x02884000050095a7 */ /* 0x000e64000802007f */
[----:B-1----:R-:W-:Y:S05]  /*22a00*/  @!P1 BRA `(.L_x_7284) ;  /* 0xfffffffc00f09947 */ /* 0x002fea000383ffff */
[----:B------:R-:W-:Y:S05]  /*22a10*/  BRA `(.L_x_7535) ;  /* 0xffffff9800d47947 */ /* 0x000fea000383ffff */
.L_x_7286:
[----:B-1----:R1:W3:Y:S02]  /*22a20*/  SYNCS.PHASECHK.TRANS64.TRYWAIT P1, [R25+URZ+0x28840], R2 ;  /* 0x02884002190075a7 */ /* 0x0022e4000802017f */
[----:B---3--:R-:W-:Y:S05]  /*22a30*/  @!P1 NANOSLEEP.SYNCS 0x989680 ;  /* 0x009896800000995d */ /* 0x008fea0003900000 */
[----:B------:R-:W3:Y:S02]  /*22a40*/  @!P1 SYNCS.PHASECHK.TRANS64 P1, [R25+URZ+0x28840], R2 ;  /* 0x02884002190095a7 */ /* 0x000ee4000802007f */
[----:B---3--:R-:W-:Y:S05]  /*22a50*/  @!P1 BRA `(.L_x_7286) ;  /* 0xfffffffc00f09947 */ /* 0x008fea000383ffff */
[----:B------:R-:W-:Y:S05]  /*22a60*/  BRA `(.L_x_7536) ;  /* 0xffffff9800e07947 */ /* 0x000fea000383ffff */
.L_x_7288:
[----:B---3--:R3:W4:Y:S02]  /*22a70*/  SYNCS.PHASECHK.TRANS64.TRYWAIT P1, [R5+URZ+0x28860], R0 ;  /* 0x02886000050075a7 */ /* 0x008724000802017f */
[----:B----4-:R-:W-:Y:S05]  /*22a80*/  @!P1 NANOSLEEP.SYNCS 0x989680 ;  /* 0x009896800000995d */ /* 0x010fea0003900000 */
[----:B------:R-:W4:Y:S02]  /*22a90*/  @!P1 SYNCS.PHASECHK.TRANS64 P1, [R5+URZ+0x28860], R0 ;  /* 0x02886000050095a7 */ /* 0x000f24000802007f */
[----:B----4-:R-:W-:Y:S05]  /*22aa0*/  @!P1 BRA `(.L_x_7288) ;  /* 0xfffffffc00f09947 */ /* 0x010fea000383ffff */
[----:B------:R-:W-:Y:S05]  /*22ab0*/  BRA `(.L_x_7537) ;  /* 0xffffff9800dc7947 */ /* 0x000fea000383ffff */
.L_x_7538:
        /* <DEDUP_REMOVED lines=12> */
.L_x_15990:


//--------------------- .text._ZN7cutlass13device_kernelIN5flash11enable_sm90INS1_16FlashAttnFwdSm90INS1_25CollectiveMainloopFwdSm90ILi2EN4cute5tupleIJNS5_1CILi1EEES8_S8_EEENS6_IJNS7_ILi128EEESA_SA_EEELi128ENS_6half_tEfNS_4arch4Sm90ELb0ELb1ELb1ELb0ELb1ELb0ELb0ELb1ELb1ELb1ELb1ELb0EEENS1_21CollectiveEpilogueFwdISB_S9_SC_SE_Li256ELb0ELb1ELb1ELb0EEENS1_19SingleTileSchedulerILb0ELb1ELb1ELi128EEEEEEEEEvNT_6ParamsE --------------------------
	.section	.text._ZN7cutlass13device_kernelIN5flash11enable_sm90INS1_16FlashAttnFwdSm90INS1_25CollectiveMainloopFwdSm90ILi2EN4cute5tupleIJNS5_1CILi1EEES8_S8_EEENS6_IJNS7_ILi128EEESA_SA_EEELi128ENS_6half_tEfNS_4arch4Sm90ELb0ELb1ELb1ELb0ELb1ELb0ELb0ELb1ELb1ELb1ELb1ELb0EEENS1_21CollectiveEpilogueFwdISB_S9_SC_SE_Li256ELb0ELb1ELb1ELb0EEENS1_19SingleTileSchedulerILb0ELb1ELb1ELi128EEEEEEEEEvNT_6ParamsE,"ax",@progbits
	.align	128
.text._ZN7cutlass13device_kernelIN5flash11enable_sm90INS1_16FlashAttnFwdSm90INS1_25CollectiveMainloopFwdSm90ILi2EN4cute5tupleIJNS5_1CILi1EEES8_S8_EEENS6_IJNS7_ILi128EEESA_SA_EEELi128ENS_6half_tEfNS_4arch4Sm90ELb0ELb1ELb1ELb0ELb1ELb0ELb0ELb1ELb1ELb1ELb1ELb0EEENS1_21CollectiveEpilogueFwdISB_S9_SC_SE_Li256ELb0ELb1ELb1ELb0EEENS1_19SingleTileSchedulerILb0ELb1ELb1ELi128EEEEEEEEEvNT_6ParamsE:
        .type           _ZN7cutlass13device_kernelIN5flash11enable_sm90INS1_16FlashAttnFwdSm90INS1_25CollectiveMainloopFwdSm90ILi2EN4cute5tupleIJNS5_1CILi1EEES8_S8_EEENS6_IJNS7_ILi128EEESA_SA_EEELi128ENS_6half_tEfNS_4arch4Sm90ELb0ELb1ELb1ELb0ELb1ELb0ELb0ELb1ELb1ELb1ELb1ELb0EEENS1_21CollectiveEpilogueFwdISB_S9_SC_SE_Li256ELb0ELb1ELb1ELb0EEENS1_19SingleTileSchedulerILb0ELb1ELb1ELi128EEEEEEEEEvNT_6ParamsE,@function
        .size           _ZN7cutlass13device_kernelIN5flash11enable_sm90INS1_16FlashAttnFwdSm90INS1_25CollectiveMainloopFwdSm90ILi2EN4cute5tupleIJNS5_1CILi1EEES8_S8_EEENS6_IJNS7_ILi128EEESA_SA_EEELi128ENS_6half_tEfNS_4arch4Sm90ELb0ELb1ELb1ELb0ELb1ELb0ELb0ELb1ELb1ELb1ELb1ELb0EEENS1_21CollectiveEpilogueFwdISB_S9_SC_SE_Li256ELb0ELb1ELb1ELb0EEENS1_19SingleTileSchedulerILb0ELb1ELb1ELi128EEEEEEEEEvNT_6ParamsE,(.L_x_15991 - _ZN7cutlass13device_kernelIN5flash11enable_sm90INS1_16FlashAttnFwdSm90INS1_25CollectiveMainloopFwdSm90ILi2EN4cute5tupleIJNS5_1CILi1EEES8_S8_EEENS6_IJNS7_ILi128EEESA_SA_EEELi128ENS_6half_tEfNS_4arch4Sm90ELb0ELb1ELb1ELb0ELb1ELb0ELb0ELb1ELb1ELb1ELb1ELb0EEENS1_21CollectiveEpilogueFwdISB_S9_SC_SE_Li256ELb0ELb1ELb1ELb0EEENS1_19SingleTileSchedulerILb0ELb1ELb1ELi128EEEEEEEEEvNT_6ParamsE)
        .other          _ZN7cutlass13device_kernelIN5flash11enable_sm90INS1_16FlashAttnFwdSm90INS1_25CollectiveMainloopFwdSm90ILi2EN4cute5tupleIJNS5_1CILi1EEES8_S8_EEENS6_IJNS7_ILi128EEESA_SA_EEELi128ENS_6half_tEfNS_4arch4Sm90ELb0ELb1ELb1ELb0ELb1ELb0ELb0ELb1ELb1ELb1ELb1ELb0EEENS1_21CollectiveEpilogueFwdISB_S9_SC_SE_Li256ELb0ELb1ELb1ELb0EEENS1_19SingleTileSchedulerILb0ELb1ELb1ELi128EEEEEEEEEvNT_6ParamsE,@"STO_CUDA_ENTRY STV_DEFAULT"
_ZN7cutlass13device_kernelIN5flash11enable_sm90INS1_16FlashAttnFwdSm90INS1_25CollectiveMainloopFwdSm90ILi2EN4cute5tupleIJNS5_1CILi1EEES8_S8_EEENS6_IJNS7_ILi128EEESA_SA_EEELi128ENS_6half_tEfNS_4arch4Sm90ELb0ELb1ELb1ELb0ELb1ELb0ELb0ELb1ELb1ELb1ELb1ELb0EEENS1_21CollectiveEpilogueFwdISB_S9_SC_SE_Li256ELb0ELb1ELb1ELb0EEENS1_19SingleTileSchedulerILb0ELb1ELb1ELi128EEEEEEEEEvNT_6ParamsE:
        /* <DEDUP_REMOVED lines=44> */
.L_x_7539:
        /* <DEDUP_REMOVED lines=22> */
.L_x_7540:
        /* <DEDUP_REMOVED lines=18> */
.L_x_7541:
        /* <DEDUP_REMOVED lines=22> */
.L_x_7542:
        /* <DEDUP_REMOVED lines=23> */
.L_x_7543:
        /* <DEDUP_REMOVED lines=9> */
.L_x_7546:
        /* <DEDUP_REMOVED lines=21> */
[----:B------:R-:W0:Y:S01]  /*09f0*/  LDC.64 R8, c[0x0][0x418] ;  /* 0x00010600ff087b82 */ /* 0x000e220000000a00 */
[----:B------:R-:W-:Y:S01]  /*0a00*/  ULDC UR4, c[0x0][0x448] ;  /* 0x0001120000047ab9 */ /* 0x000fe20000000800 */
[----:B------:R-:W-:Y:S01]  /*0a10*/  VIADD R19, R19, 0xffffff80 ;  /* 0xffffff8013137836 */ /* 0x000fe20000000000 */
[----:B------:R-:W-:-:S03]  /*0a20*/  UISETP.NE.AND UP0, UPT, UR4, 0x1, UPT ;  /* 0x000000010400788c */ /* 0x000fc6000bf05270 */
[----:B------:R-:W-:Y:S01]  /*0a30*/  ULDC.64 UR4, c[0x0][0x9e0] ;  /* 0x0002780000047ab9 */ /* 0x000fe20000000a00 */
[----:B------:R-:W-:Y:S01]  /*0a40*/  UP2UR UR42, UPR, URZ, 0x1 ;  /* 0x000000013f2a7883 */ /* 0x000fe20008000000 */
[----:B------:R-:W1:Y:S06]  /*0a50*/  LDC R5, c[0x0][0x288] ;  /* 0x0000a200ff057b82 */ /* 0x000e6c0000000800 */
[----:B------:R-:W-:Y:S01]  /*0a60*/  @UP0 ULDC UR9, c[0x0][0x44c] ;  /* 0x0001130000090ab9 */ /* 0x000fe20000000800 */
[----:B------:R-:W-:Y:S01]  /*0a70*/  @UP0 ULDC UR11, c[0x0][0x450] ;  /* 0x00011400000b0ab9 */ /* 0x000fe20000000800 */
[----:B------:R-:W2:Y:S08]  /*0a80*/  LDC R2, c[0x0][0x424] ;  /* 0x00010900ff027b82 */ /* 0x000eb00000000800 */
        /* <DEDUP_REMOVED lines=16> */
[----:B------:R-:W-:-:S04]  /*0b90*/  UIADD3 UR7, UR10, UR7, URZ ;  /* 0x000000070a077290 */ /* 0x000fc8000fffe03f */
        /* <DEDUP_REMOVED lines=13> */
.L_x_7549:
[----:B------:R-:W-:-:S11]  /*0c70*/  UISETP.NE.AND UP0, UPT, UR5, 0x1, UPT ;  /* 0x000000010500788c */ /* 0x000fd6000bf05270 */
[----:B------:R-:W-:Y:S02]  /*0c80*/  @UP0 ULDC.64 UR10, c[0x0][0x9e8] ;  /* 0x00027a00000a0ab9 */ /* 0x000fe40000000a00 */
[----:B------:R-:W-:-:S04]  /*0c90*/  UIMAD.WIDE.U32 UR8, UR4, UR10, URZ ;  /* 0x0000000a040872a5 */ /* 0x000fc8000f8e003f */
[----:B------:R-:W-:-:S12]  /*0ca0*/  @UP0 USHF.R.U32.HI UR4, URZ, UR11, UR9 ;  /* 0x0000000b3f040299 */ /* 0x000fd80008011609 */
.L_x_7550:
[----:B------:R-:W-:-:S06]  /*0cb0*/  UIMAD UR4, UR4, UR5, UR5 ;  /* 0x00000005040472a4 */ /* 0x000fcc000f8e0205 */
[----:B------:R-:W-:-:S07]  /*0cc0*/  VIMNMX R0, R0, UR4, PT ;  /* 0x0000000400007c48 */ /* 0x000fce000bfe0100 */
.L_x_7548:
[----:B------:R-:W-:Y:S01]  /*0cd0*/  UISETP.NE.AND UP0, UPT, UR42, URZ, UPT ;  /* 0x0000003f2a00728c */ /* 0x000fe2000bf05270 */
[-C--:B------:R-:W-:Y:S01]  /*0ce0*/  IMAD R18, R2, R7.reuse, -R5 ;  /* 0x0000000702127224 */ /* 0x080fe200078e0a05 */
[----:B------:R-:W-:Y:S01]  /*0cf0*/  UMOV UR4, UR45 ;  /* 0x0000002d00047c82 */ /* 0x000fe20008000000 */
[----:B------:R-:W-:Y:S02]  /*0d00*/  VIADD R4, R0, 0x7f ;  /* 0x0000007f00047836 */ /* 0x000fe40000000000 */
[----:B------:R-:W-:Y:S01]  /*0d10*/  IMAD R0, R2, R7, 0x7f ;  /* 0x0000007f02007424 */ /* 0x000fe200078e0207 */
[----:B------:R-:W-:Y:S02]  /*0d20*/  R2UR UR7, R18 ;  /* 0x00000000120772ca */ /* 0x000fe400000e0000 */
[----:B------:R-:W-:Y:S02]  /*0d30*/  SHF.R.S32.HI R5, RZ, 0x1f, R4 ;  /* 0x0000001fff057819 */ /* 0x000fe40000011404 */
[----:B------:R-:W-:Y:S01]  /*0d40*/  SHF.R.S32.HI R3, RZ, 0x1f, R0 ;  /* 0x0000001fff037819 */ /* 0x000fe20000011400 */
[----:B------:R-:W-:Y:S01]  /*0d50*/  @UP0 ULDC UR8, c[0x0][0x44c] ;  /* 0x0001130000080ab9 */ /* 0x000fe20000000800 */
[----:B------:R-:W-:Y:S01]  /*0d60*/  @UP0 ULDC UR10, c[0x0][0x450] ;  /* 0x00011400000a0ab9 */ /* 0x000fe20000000800 */
[----:B------:R-:W-:Y:S01]  /*0d70*/  UIMAD.WIDE.U32 UR8, UR45, UR8, URZ ;  /* 0x000000082d0872a5 */ /* 0x000fe2000f8e003f */
[----:B------:R-:W-:-:S02]  /*0d80*/  LEA.HI R5, R5, R4, RZ, 0x7 ;  /* 0x0000000405057211 */ /* 0x000fc400078f38ff */
[----:B------:R-:W-:Y:S01]  /*0d90*/  LEA.HI R3, R3, R0, RZ, 0x7 ;  /* 0x0000000003037211 */ /* 0x000fe200078f38ff */
[----:B------:R-:W-:Y:S01]  /*0da0*/  @UP0 USHF.R.U32.HI UR4, URZ, UR10, UR9 ;  /* 0x0000000a3f040299 */ /* 0x000fe20008011609 */
[----:B------:R-:W-:Y:S01]  /*0db0*/  SHF.R.S32.HI R0, RZ, 0x7, R5 ;  /* 0x00000007ff007819 */ /* 0x000fe20000011405 */
[----:B------:R-:W-:Y:S01]  /*0dc0*/  UISETP.GE.AND UP0, UPT, UR5, 0x1, UPT ;  /* 0x000000010500788c */ /* 0x000fe2000bf06270 */
[----:B------:R-:W-:Y:S01]  /*0dd0*/  SHF.R.S32.HI R3, RZ, 0x7, R3 ;  /* 0x00000007ff037819 */ /* 0x000fe20000011403 */
[----:B------:R-:W-:-:S03]  /*0de0*/  UIADD3 UR4, UR7, UR4, URZ ;  /* 0x0000000407047290 */ /* 0x000fc6000fffe03f */
[----:B------:R-:W-:Y:S01]  /*0df0*/  ULDC UR7, c[0x0][0x9dc] ;  /* 0x0002770000077ab9 */ /* 0x000fe20000000800 */
[----:B------:R-:W-:Y:S01]  /*0e00*/  PLOP3.LUT P0, PT, PT, PT, UP0, 0x40, 0x0 ;  /* 0x000000000000781c */ /* 0x000fe20003f0e808 */
[----:B------:R-:W-:Y:S01]  /*0e10*/  UIADD3 UR7, UR4, -UR7, URZ ;  /* 0x8000000704077290 */ /* 0x000fe2000fffe03f */
[----:B------:R-:W-:-:S11]  /*0e20*/  VIMNMX R17, R3, R0, PT ;  /* 0x0000000003117248 */ /* 0x000fd60003fe0100 */
        /* <DEDUP_REMOVED lines=11> */
.L_x_7552:
[----:B------:R-:W-:-:S11]  /*0ee0*/  UISETP.NE.AND UP0, UPT, UR5, 0x1, UPT ;  /* 0x000000010500788c */ /* 0x000fd6000bf05270 */
[----:B------:R-:W-:Y:S02]  /*0ef0*/  @UP0 ULDC.64 UR10, c[0x0][0x9e8] ;  /* 0x00027a00000a0ab9 */ /* 0x000fe40000000a00 */
[----:B------:R-:W-:-:S04]  /*0f00*/  UIMAD.WIDE.U32 UR8, UR4, UR10, URZ ;  /* 0x0000000a040872a5 */ /* 0x000fc8000f8e003f */
[----:B------:R-:W-:-:S12]  /*0f10*/  @UP0 USHF.R.U32.HI UR4, URZ, UR11, UR9 ;  /* 0x0000000b3f040299 */ /* 0x000fd80008011609 */
.L_x_7553:
[----:B------:R-:W-:-:S04]  /*0f20*/  UIMAD UR4, UR4, UR5, URZ ;  /* 0x00000005040472a4 */ /* 0x000fc8000f8e023f */
[----:B------:R-:W-:-:S04]  /*0f30*/  UISETP.LT.AND UP0, UPT, UR7, UR4, UPT ;  /* 0x000000040700728c */ /* 0x000fc8000bf01270 */
[----:B------:R-:W-:-:S12]  /*0f40*/  USEL UR7, UR7, UR4, !UP0 ;  /* 0x0000000407077287 */ /* 0x000fd8000c000000 */
.L_x_7551:
        /* <DEDUP_REMOVED lines=47> */
.L_x_7554:
[----:B------:R-:W-:Y:S02]  /*1240*/  UIMAD UR38, UR38, UR4, UR9 ;  /* 0x00000004262672a4 */ /* 0x000fe4000f8e0209 */
[----:B------:R-:W-:Y:S01]  /*1250*/  IMAD.U32 R4, RZ, RZ, UR4 ;  /* 0x00000004ff047e24 */ /* 0x000fe2000f8e00ff */
[----:B------:R-:W-:Y:S01]  /*1260*/  PLOP3.LUT P0, PT, PT, PT, PT, 0x80, 0x0 ;  /* 0x000000000000781c */ /* 0x000fe20003f0f070 */
[----:B------:R-:W-:Y:S01]  /*1270*/  IMAD.MOV.U32 R3, RZ, RZ, RZ ;  /* 0x000000ffff037224 */ /* 0x000fe200078e00ff */
[----:B------:R-:W-:Y:S02]  /*1280*/  MOV R0, RZ ;  /* 0x000000ff00007202 */ /* 0x000fe40000000f00 */
[----:B------:R-:W-:Y:S02]  /*1290*/  CS2R R150, SRZ ;  /* 0x0000000000967805 */ /* 0x000fe4000001ff00 */
[----:B------:R-:W-:Y:S02]  /*12a0*/  VIADDMNMX R17, R4, UR38, R17, PT ;  /* 0x0000002604117c46 */ /* 0x000fe4000b800111 */
[----:B------:R-:W-:-:S02]  /*12b0*/  CS2R R148, SRZ ;  /* 0x0000000000947805 */ /* 0x000fc4000001ff00 */
[----:B------:R-:W-:Y:S02]  /*12c0*/  CS2R R146, SRZ ;  /* 0x0000000000927805 */ /* 0x000fe4000001ff00 */
[----:B------:R-:W-:Y:S02]  /*12d0*/  CS2R R144, SRZ ;  /* 0x0000000000907805 */ /* 0x000fe4000001ff00 */
[----:B------:R-:W-:Y:S02]  /*12e0*/  ISETP.GT.AND P1, PT, R17, UR38, PT ;  /* 0x0000002611007c0c */ /* 0x000fe4000bf24270 */
        /* <DEDUP_REMOVED lines=63> */
.L_x_7556:
[----:B------:R-:W-:-:S04]  /*16e0*/  SHF.L.U32 R0, RZ, 0x1f, RZ ;  /* 0x0000001fff007819 */ /* 0x000fc800000006ff */
[----:B------:R-:W0:Y:S02]  /*16f0*/  SYNCS.PHASECHK.TRANS64.TRYWAIT P0, [UR40+0x28800], R0 ;  /* 0x02880000ff0075a7 */ /* 0x000e240008000168 */
[----:B0-----:R-:W-:Y:S05]  /*1700*/  @!P0 BRA `(.L_x_7557) ;  /* 0x0000013c00708947 */ /* 0x001fea0003800000 */
.L_x_7690:
[----:B------:R-:W-:-:S06]  /*1710*/  ULOP3.LUT UR4, UR36, 0x1, URZ, 0xfc, !UPT ;  /* 0x0000000124047892 */ /* 0x000fcc000f8efc3f */
[----:B0-----:R-:W-:-:S05]  /*1720*/  IMAD.U32 R3, RZ, RZ, UR4 ;  /* 0x00000004ff037e24 */ /* 0x001fca000f8e00ff */
[----:B------:R-:W-:-:S13]  /*1730*/  ISETP.NE.AND P0, PT, R3, 0x3, PT ;  /* 0x000000030300780c */ /* 0x000fda0003f05270 */
[----:B------:R-:W-:Y:S05]  /*1740*/  @!P0 BRA `(.L_x_7558) ;  /* 0x0000000000048947 */ /* 0x000fea0003800000 */
[----:B------:R-:W-:Y:S01]  /*1750*/  BPT.TRAP 0x1 ;  /* 0x000000040000795c */ /* 0x000fe20000300000 */
.L_x_7558:
[----:B------:R0:W1:Y:S01]  /*1760*/  SYNCS.PHASECHK.TRANS64.TRYWAIT P1, [UR40+0x28830], R0 ;  /* 0x02883000ff0075a7 */ /* 0x0000620008020168 */
[----:B------:R-:W-:Y:S05]  /*1770*/  @!P0 BRA `(.L_x_7559) ;  /* 0x0000000000048947 */ /* 0x000fea0003800000 */
[----:B------:R-:W-:Y:S01]  /*1780*/  BPT.TRAP 0x1 ;  /* 0x000000040000795c */ /* 0x000fe20000300000 */
.L_x_7559:
[----:B------:R-:W-:-:S05]  /*1790*/  IMAD.U32 R6, RZ, RZ, UR43 ;  /* 0x0000002bff067e24 */ /* 0x000fca000f8e00ff */
[----:B------:R-:W-:Y:S01]  /*17a0*/  LOP3.LUT R6, R6, 0x10000, RZ, 0xfc, !PT ;  /* 0x0001000006067812 */ /* 0x000fe200078efcff */
[----:B-1----:R-:W-:Y:S06]  /*17b0*/  @P1 BRA `(.L_x_7560) ;  /* 0x0000000000081947 */ /* 0x002fec0003800000 */
[----:B------:R-:W1:Y:S02]  /*17c0*/  SYNCS.PHASECHK.TRANS64.TRYWAIT P1, [UR40+0x28830], R0 ;  /* 0x02883000ff0075a7 */ /* 0x000e640008020168 */
[----:B-1----:R-:W-:Y:S05]  /*17d0*/  @!P1 BRA `(.L_x_7561) ;  /* 0x0000013c00549947 */ /* 0x002fea0003800000 */
.L_x_7560:
[----:B------:R-:W-:Y:S05]  /*17e0*/  WARPSYNC.ALL ;  /* 0x0000000000007948 */ /* 0x000fea0003800000 */
[----:B------:R-:W-:Y:S01]  /*17f0*/  IMAD.MOV.U32 R7, RZ, RZ, 0x40000040 ;  /* 0x40000040ff077424 */ /* 0x000fe200078e00ff */
[----:B------:R-:W-:Y:S01]  /*1800*/  UIADD3 UR4, UR40, 0x18400, URZ ;  /* 0x0001840028047890 */ /* 0x000fe2000fffe03f */
[C---:B------:R-:W-:Y:S01]  /*1810*/  R2UR UR8, R6.reuse ;  /* 0x00000000060872ca */ /* 0x040fe200000e0000 */
[----:B------:R-:W-:Y:S02]  /*1820*/  WARPGROUP.ARRIVE ;  /* 0x00000000000079c5 */ /* 0x000fe40000000000 */
[----:B------:R-:W-:Y:S01]  /*1830*/  R2UR UR9, R7 ;  /* 0x00000000070972ca */ /* 0x000fe200000e0000 */
[----:B------:R-:W-:Y:S01]  /*1840*/  USHF.R.U32.HI UR4, URZ, 0x4, UR4 ;  /* 0x000000043f047899 */ /* 0x000fe20008011604 */
[----:B------:R-:W-:Y:S01]  /*1850*/  R2UR UR6, R6 ;  /* 0x00000000060672ca */ /* 0x000fe200000e0000 */
[----:B------:R-:W-:Y:S01]  /*1860*/  UMOV UR11, 0x40000040 ;  /* 0x40000040000b7882 */ /* 0x000fe20000000000 */
[----:B------:R-:W-:Y:S01]  /*1870*/  UMOV UR5, 0x40000040 ;  /* 0x4000004000057882 */ /* 0x000fe20000000000 */
[----:B------:R-:W-:Y:S01]  /*1880*/  ULOP3.LUT UR4, UR4, 0x3fff, URZ, 0xc0, !UPT ;  /* 0x00003fff04047892 */ /* 0x000fe2000f8ec03f */
[----:B------:R-:W2:Y:S01]  /*1890*/  S2UR UR43, SR_CgaCtaId ;  /* 0x00000000002b79c3 */ /* 0x000ea20000008800 */
        /* <DEDUP_REMOVED lines=10> */
[----:B------:R-:W-:-:S03]  /*1940*/  UIADD3 UR10, UR44, 0x2, URZ ;  /* 0x000000022c0a7890 */ /* 0x000fc6000fffe03f */
[----:B------:R-:W-:Y:S01]  /*1950*/  UMOV UR8, UR4 ;  /* 0x0000000400087c82 */ /* 0x000fe20008000000 */
[----:B------:R-:W-:Y:S01]  /*1960*/  UMOV UR9, UR5 ;  /* 0x0000000500097c82 */ /* 0x000fe20008000000 */
[----:B------:R-:W-:Y:S01]  /*1970*/  UMOV UR11, 0x40000040 ;  /* 0x40000040000b7882 */ /* 0x000fe20000000000 */
        /* <DEDUP_REMOVED lines=16> */
[----:B------:R-:W-:Y:S01]  /*1a80*/  HGMMA.64x128x16.F32 R24, gdesc[UR8], R24, gsb0 ;  /* 0x01e00000081879f0 */ /* 0x000fe20008000818 */
[----:B------:R-:W-:Y:S02]  /*1a90*/  UIADD3 UR8, UR6, 0x4, URZ ;  /* 0x0000000406087890 */ /* 0x000fe4000fffe03f */
        /* <DEDUP_REMOVED lines=22> */
[----:B--2---:R-:W-:Y:S05]  /*1c00*/  @!P0 BRA `(.L_x_7562) ;  /* 0x0000000000048947 */ /* 0x004fea0003800000 */
[----:B------:R-:W-:Y:S01]  /*1c10*/  BPT.TRAP 0x1 ;  /* 0x000000040000795c */ /* 0x000fe20000300000 */
.L_x_7562:
[----:B01----:R-:W-:Y:S01]  /*1c20*/  LOP3.LUT R0, R23, 0xffffff80, RZ, 0xc0, !PT ;  /* 0xffffff8017007812 */ /* 0x003fe200078ec0ff */
[----:B------:R-:W-:Y:S01]  /*1c30*/  ULDC UR7, c[0x0][0x9d8] ;  /* 0x0002760000077ab9 */ /* 0x000fe20000000800 */
[----:B------:R-:W-:Y:S01]  /*1c40*/  LEA.HI R90, R90, R19, RZ, 0x2 ;  /* 0x000000135a5a7211 */ /* 0x000fe200078f10ff */
[----:B------:R-:W-:Y:S01]  /*1c50*/  FMUL.FTZ R5, R24, UR7 ;  /* 0x0000000718057c20 */ /* 0x000fe20008410000 */
[----:B------:R-:W-:Y:S01]  /*1c60*/  FMUL.FTZ R61, R61, UR7 ;  /* 0x000000073d3d7c20 */ /* 0x000fe20008410000 */
[C---:B------:R-:W-:Y:S01]  /*1c70*/  IMAD.IADD R3, R19.reuse, 0x1, -R0 ;  /* 0x0000000113037824 */ /* 0x040fe200078e0a00 */
[----:B------:R-:W-:Y:S01]  /*1c80*/  LOP3.LUT R90, R90, 0xfffffffc, RZ, 0xc0, !PT ;  /* 0xfffffffc5a5a7812 */ /* 0x000fe200078ec0ff */
[----:B------:R-:W-:Y:S01]  /*1c90*/  FMUL.FTZ R4, R26, UR7 ;  /* 0x000000071a047c20 */ /* 0x000fe20008410000 */
[----:B------:R-:W-:Y:S01]  /*1ca0*/  LEA.HI R24, R22, R22, RZ, 0x1 ;  /* 0x0000001616187211 */ /* 0x000fe200078f08ff */
[----:B------:R-:W-:Y:S01]  /*1cb0*/  FMUL.FTZ R26, R28, UR7 ;  /* 0x000000071c1a7c20 */ /* 0x000fe20008410000 */
[----:B------:R-:W-:Y:S01]  /*1cc0*/  SHF.R.S32.HI R0, RZ, 0x1f, R3 ;  /* 0x0000001fff007819 */ /* 0x000fe20000011403 */
[----:B------:R-:W-:-:S02]  /*1cd0*/  IMAD.IADD R90, R19, 0x1, -R90 ;  /* 0x00000001135a7824 */ /* 0x000fc400078e0a5a */
[----:B------:R-:W-:Y:S01]  /*1ce0*/  FMUL.FTZ R28, R29, UR7 ;  /* 0x000000071d1c7c20 */ /* 0x000fe20008410000 */
[----:B------:R-:W-:Y:S01]  /*1cf0*/  UISETP.NE.AND UP1, UPT, UR42, URZ, UPT ;  /* 0x0000003f2a00728c */ /* 0x000fe2000bf25270 */
[-C--:B------:R-:W-:Y:S01]  /*1d00*/  LEA.HI R8, R0, R3.reuse, RZ, 0x2 ;  /* 0x0000000300087211 */ /* 0x080fe200078f10ff */
[----:B------:R-:W-:Y:S01]  /*1d10*/  FMUL.FTZ R29, R46, UR7 ;  /* 0x000000072e1d7c20 */ /* 0x000fe20008410000 */
[----:B------:R-:W-:Y:S01]  /*1d20*/  LEA.HI R19, R0, R3, RZ, 0x5 ;  /* 0x0000000300137211 */ /* 0x000fe200078f28ff */
[----:B------:R0:W1:Y:S01]  /*1d30*/  MUFU.TANH R98, R61 ;  /* 0x0000003d00627308 */ /* 0x0000620000002400 */
[--C-:B------:R-:W-:Y:S01]  /*1d40*/  SHF.R.S32.HI R0, RZ, 0x2, R8.reuse ;  /* 0x00000002ff007819 */ /* 0x100fe20000011408 */
[----:B------:R-:W-:Y:S01]  /*1d50*/  FMUL.FTZ R48, R48, UR7 ;  /* 0x0000000730307c20 */ /* 0x000fe20008410000 */
[----:B------:R-:W-:Y:S01]  /*1d60*/  SHF.R.S32.HI R23, RZ, 0x1f, R8 ;  /* 0x0000001fff177819 */ /* 0x000fe20000011408 */
[----:B------:R-:W-:Y:S01]  /*1d70*/  FMUL.FTZ R11, R31, UR7 ;  /* 0x000000071f0b7c20 */ /* 0x000fe20008410000 */
[----:B------:R-:W-:Y:S01]  /*1d80*/  SHF.R.S32.HI R19, RZ, 0x5, R19 ;  /* 0x00000005ff137819 */ /* 0x000fe20000011413 */
[----:B------:R-:W-:Y:S01]  /*1d90*/  FMUL.FTZ R15, R39, UR7 ;  /* 0x00000007270f7c20 */ /* 0x000fe20008410000 */
[----:B------:R-:W-:Y:S01]  /*1da0*/  LEA.HI R23, R23, R0, RZ, 0x3 ;  /* 0x0000000017177211 */ /* 0x000fe200078f18ff */
[----:B------:R-:W-:Y:S01]  /*1db0*/  @UP1 ULDC UR6, c[0x0][0x44c] ;  /* 0x0001130000061ab9 */ /* 0x000fe20000000800 */
[----:B0-----:R-:W-:Y:S01]  /*1dc0*/  LOP3.LUT R61, R24, 0x3fffffe, RZ, 0xc0, !PT ;  /* 0x03fffffe183d7812 */ /* 0x001fe200078ec0ff */
[----:B------:R0:W2:Y:S01]  /*1dd0*/  MUFU.TANH R112, R48 ;  /* 0x0000003000707308 */ /* 0x0000a20000002400 */
[----:B------:R-:W-:Y:S01]  /*1de0*/  LEA R46, R19, UR45, 0x4 ;  /* 0x0000002d132e7c11 */ /* 0x000fe2000f8e20ff */
[----:B------:R-:W-:Y:S01]  /*1df0*/  @UP1 ULDC UR10, c[0x0][0x450] ;  /* 0x00011400000a1ab9 */ /* 0x000fe20000000800 */
[----:B------:R-:W-:Y:S01]  /*1e00*/  LOP3.LUT R23, R23, 0xfffffff8, RZ, 0xc0, !PT ;  /* 0xfffffff817177812 */ /* 0x000fe200078ec0ff */
[----:B------:R-:W-:Y:S01]  /*1e10*/  IMAD.IADD R61, R22, 0x1, -R61 ;  /* 0x00000001163d7824 */ /* 0x000fe200078e0a3d */
[----:B------:R-:W-:Y:S01]  /*1e20*/  LEA.HI R24, R90, R90, RZ, 0x1 ;  /* 0x0000005a5a187211 */ /* 0x000fe200078f08ff */
[----:B------:R-:W-:Y:S01]  /*1e30*/  FMUL.FTZ R31, R47, UR7 ;  /* 0x000000072f1f7c20 */ /* 0x000fe20008410000 */
[----:B------:R-:W-:Y:S01]  /*1e40*/  IADD3 R46, R46, R0, -R23 ;  /* 0x000000002e2e7210 */ /* 0x000fe20007ffe817 */
[----:B------:R-:W-:Y:S01]  /*1e50*/  FMUL.FTZ R39, R55, UR7 ;  /* 0x0000000737277c20 */ /* 0x000fe20008410000 */
[----:B------:R-:W-:Y:S01]  /*1e60*/  LOP3.LUT R23, R24, 0x1ffffffe, RZ, 0xc0, !PT ;  /* 0x1ffffffe18177812 */ /* 0x000fe200078ec0ff */
[----:B------:R-:W-:Y:S01]  /*1e70*/  IMAD.MOV.U32 R24, RZ, RZ, -0x80 ;  /* 0xffffff80ff187424 */ /* 0x000fe200078e00ff */
[----:B------:R-:W-:Y:S01]  /*1e80*/  PLOP3.LUT P1, PT, PT, PT, UP1, 0x80, 0x0 ;  /* 0x000000000000781c */ /* 0x000fe20003f2f018 */
[----:B------:R-:W-:Y:S01]  /*1e90*/  IMAD R61, R61, 0x40, R46 ;  /* 0x000000403d3d7824 */ /* 0x000fe200078e022e */
[----:B------:R-:W-:Y:S01]  /*1ea0*/  PLOP3.LUT P2, PT, PT, PT, UP1, 0x80, 0x0 ;  /* 0x000000000000781c */ /* 0x000fe20003f4f018 */
[----:B------:R-:W-:Y:S01]  /*1eb0*/  IMAD.IADD R0, R90, 0x1, -R23 ;  /* 0x000000015a007824 */ /* 0x000fe200078e0a17 */
[----:B------:R-:W-:Y:S01]  /*1ec0*/  LOP3.LUT R8, R8, 0x7ffffffc, RZ, 0xc0, !PT ;  /* 0x7ffffffc08087812 */ /* 0x000fe200078ec0ff */
[----:B------:R-:W-:Y:S01]  /*1ed0*/  FMUL.FTZ R47, R63, UR7 ;  /* 0x000000073f2f7c20 */ /* 0x000fe20008410000 */
[----:B------:R-:W-:Y:S01]  /*1ee0*/  FMUL.FTZ R55, R71, UR7 ;  /* 0x0000000747377c20 */ /* 0x000fe20008410000 */
[----:B------:R-:W-:-:S02]  /*1ef0*/  IMAD R0, R0, 0x8, R61 ;  /* 0x0000000800007824 */ /* 0x000fc400078e023d */
[----:B------:R-:W-:Y:S01]  /*1f00*/  FMUL.FTZ R49, R49, UR7 ;  /* 0x0000000731317c20 */ /* 0x000fe20008410000 */
[----:B------:R-:W-:Y:S02]  /*1f10*/  IMAD R63, R17, R24, 0x80 ;  /* 0x00000080113f7424 */ /* 0x000fe400078e0218 */
[----:B------:R-:W-:Y:S01]  /*1f20*/  FMUL.FTZ R53, R53, UR7 ;  /* 0x0000000735357c20 */ /* 0x000fe20008410000 */
[----:B------:R-:W-:Y:S01]  /*1f30*/  FMUL.FTZ R57, R57, UR7 ;  /* 0x0000000739397c20 */ /* 0x000fe20008410000 */
[----:B0-----:R-:W-:Y:S01]  /*1f40*/  MOV R48, R0 ;  /* 0x0000000000307202 */ /* 0x001fe20000000f00 */
[----:B------:R-:W-:Y:S01]  /*1f50*/  @P1 IMAD.HI.U32 R23, R0, UR6, RZ ;  /* 0x0000000600171c27 */ /* 0x000fe2000f8e00ff */
[----:B------:R-:W-:-:S03]  /*1f60*/  UIADD3 UR6, UR40, 0x28840, URZ ;  /* 0x0002884028067890 */ /* 0x000fc6000fffe03f */
[----:B------:R-:W-:Y:S01]  /*1f70*/  FMUL.FTZ R88, R25, UR7 ;  /* 0x0000000719587c20 */ /* 0x000fe20008410000 */
[----:B------:R-:W-:Y:S01]  /*1f80*/  UISETP.NE.AND UP0, UPT, UR41, URZ, UPT ;  /* 0x0000003f2900728c */ /* 0x000fe2000bf05270 */
[----:B------:R-:W-:Y:S01]  /*1f90*/  IMAD.IADD R3, R3, 0x1, -R8 ;  /* 0x0000000103037824 */ /* 0x000fe200078e0a08 */
[----:B------:R-:W-:Y:S01]  /*1fa0*/  @P2 SHF.R.U32.HI R48, RZ, UR10, R23 ;  /* 0x0000000aff302c19 */ /* 0x000fe20008011617 */
[----:B------:R-:W-:Y:S01]  /*1fb0*/  UPRMT UR6, UR43, 0x654, UR6 ;  /* 0x000006542b067896 */ /* 0x000fe20008000006 */
[----:B------:R-:W-:Y:S01]  /*1fc0*/  FMUL.FTZ R9, R27, UR7 ;  /* 0x000000071b097c20 */ /* 0x000fe20008410000 */
[----:B------:R-:W-:Y:S01]  /*1fd0*/  FMUL.FTZ R10, R30, UR7 ;  /* 0x000000071e0a7c20 */ /* 0x000fe20008410000 */
[----:B------:R-:W-:Y:S01]  /*1fe0*/  FMUL.FTZ R12, R34, UR7 ;  /* 0x00000007220c7c20 */ /* 0x000fe20008410000 */
[----:B------:R-:W0:Y:S01]  /*1ff0*/  SHFL.IDX PT, R71, R48, RZ, 0x1c1f ;  /* 0x001c1fff30477589 */ /* 0x000e2200000e0000 */
[----:B------:R-:W-:Y:S01]  /*2000*/  FMUL.FTZ R14, R38, UR7 ;  /* 0x00000007260e7c20 */ /* 0x000fe20008410000 */
[----:B------:R-:W-:Y:S01]  /*2010*/  FMUL.FTZ R25, R42, UR7 ;  /* 0x000000072a197c20 */ /* 0x000fe20008410000 */
[----:B------:R-:W-:-:S02]  /*2020*/  VIADD R8, R63, 0x1 ;  /* 0x000000013f087836 */ /* 0x000fc40000000000 */
        /* <DEDUP_REMOVED lines=21> */
[----:B------:R-:W-:Y:S01]  /*2180*/  FMUL.FTZ R65, R65, UR7 ;  /* 0x0000000741417c20 */ /* 0x000fe20008410000 */
[----:B---3--:R-:W-:Y:S01]  /*2190*/  FMUL.FTZ R49, R66, UR7 ;  /* 0x0000000742317c20 */ /* 0x008fe20008410000 */
[----:B------:R-:W-:Y:S01]  /*21a0*/  FMUL.FTZ R51, R67, UR7 ;  /* 0x0000000743337c20 */ /* 0x000fe20008410000 */
[----:B------:R-:W-:Y:S01]  /*21b0*/  FMUL.FTZ R68, R68, UR7 ;  /* 0x0000000744447c20 */ /* 0x000fe20008410000 */
[----:B------:R-:W-:Y:S01]  /*21c0*/  FMUL.FTZ R69, R69, UR7 ;  /* 0x0000000745457c20 */ /* 0x000fe20008410000 */
[----:B------:R3:W0:Y:S01]  /*21d0*/  MUFU.TANH R102, R57 ;  /* 0x0000003900667308 */ /* 0x0006220000002400 */
        /* <DEDUP_REMOVED lines=8> */
[----:B---3--:R-:W-:Y:S01]  /*2260*/  FMUL.FTZ R57, R74, UR7 ;  /* 0x000000074a397c20 */ /* 0x008fe20008410000 */
        /* <DEDUP_REMOVED lines=10> */
[----:B------:R-:W-:Y:S01]  /*2310*/  SYNCS.ARRIVE.TRANS64.RED.A1T0 RZ, [UR6], RZ ;  /* 0x000000ffffff79a7 */ /* 0x000fe20008100406 */
[----:B------:R-:W-:Y:S01]  /*2320*/  ULDC UR51, c[0x0][0x2f0] ;  /* 0x0000bc0000337ab9 */ /* 0x000fe20000000800 */
[----:B------:R-:W-:Y:S01]  /*2330*/  ULDC UR6, c[0x0][0x288] ;  /* 0x0000a20000067ab9 */ /* 0x000fe20000000800 */
[----:B------:R-:W-:Y:S01]  /*2340*/  PLOP3.LUT P1, PT, PT, PT, UP0, 0x40, 0x0 ;  /* 0x000000000000781c */ /* 0x000fe20003f2e808 */
[C---:B------:R-:W-:Y:S01]  /*2350*/  IMAD R61, R2.reuse, UR51, R61 ;  /* 0x00000033023d7c24 */ /* 0x040fe2000f8e023d */
[----:B------:R-:W3:Y:S01]  /*2360*/  MUFU.TANH R5, R5 ;  /* 0x0000000500057308 */ /* 0x000ee20000002400 */
[----:B------:R-:W-:Y:S01]  /*2370*/  IMAD.U32 R8, RZ, RZ, UR6 ;  /* 0x00000006ff087e24 */ /* 0x000fe2000f8e00ff */
[----:B------:R-:W-:Y:S01]  /*2380*/  ULDC UR47, c[0x0][0x9dc] ;  /* 0x00027700002f7ab9 */ /* 0x000fe20000000800 */
[----:B------:R-:W-:Y:S01]  /*2390*/  IMAD R46, R2, UR51, R63 ;  /* 0x00000033022e7c24 */ /* 0x000fe2000f8e023f */
[----:B------:R-:W-:Y:S01]  /*23a0*/  ULOP3.LUT UR47, URZ, UR47, URZ, 0x33, !UPT ;  /* 0x0000002f3f2f7292 */ /* 0x000fe2000f8e333f */
[----:B------:R-:W-:Y:S01]  /*23b0*/  IMAD.IADD R61, R61, 0x1, -R8 ;  /* 0x000000013d3d7824 */ /* 0x000fe200078e0a08 */
[----:B------:R-:W-:Y:S01]  /*23c0*/  ULDC UR10, c[0x0][0x9e0] ;  /* 0x00027800000a7ab9 */ /* 0x000fe20000000800 */
[----:B------:R-:W-:Y:S01]  /*23d0*/  IMAD R58, R3, -0x2, R46 ;  /* 0xfffffffe033a7824 */ /* 0x000fe200078e022e */
[----:B------:R-:W1:Y:S01]  /*23e0*/  MUFU.TANH R88, R88 ;  /* 0x0000005800587308 */ /* 0x000e620000002400 */
[----:B------:R-:W-:Y:S01]  /*23f0*/  VIADD R67, R61, UR10 ;  /* 0x0000000a3d437c36 */ /* 0x000fe20008000000 */
[----:B------:R-:W-:Y:S01]  /*2400*/  LEA R54, R17, 0xffffff80, 0x7 ;  /* 0xffffff8011367811 */ /* 0x000fe200078e38ff */
[----:B------:R-:W-:-:S03]  /*2410*/  VIADD R62, R61, UR47 ;  /* 0x0000002f3d3e7c36 */ /* 0x000fc60008000000 */
[----:B0-----:R-:W-:Y:S01]  /*2420*/  VIADDMNMX R46, R71, R67, R58, PT ;  /* 0x00000043472e7246 */ /* 0x001fe2000380013a */
[----:B------:R-:W-:Y:S01]  /*2430*/  IMAD.IADD R50, R62, 0x1, R71 ;  /* 0x000000013e327824 */ /* 0x000fe200078e0247 */
        /* <DEDUP_REMOVED lines=67> */
[----:B------:R-:W0:Y:S02]  /*2870*/  @P1 LDC.64 R70, c[0x0][0x9e8] ;  /* 0x00027a00ff461b82 */ /* 0x000e240000000a00 */
[----:B0-----:R-:W-:-:S05]  /*2880*/  @P1 IMAD.HI.U32 R52, R61, R70, RZ ;  /* 0x000000463d341227 */ /* 0x001fca00078e00ff */
[----:B------:R-:W-:-:S04]  /*2890*/  @P1 SHF.R.U32.HI R61, RZ, R71, R52 ;  /* 0x00000047ff3d1219 */ /* 0x000fc80000011634 */
[----:B------:R-:W-:Y:S01]  /*28a0*/  LOP3.LUT R61, RZ, R61, RZ, 0x33, !PT ;  /* 0x0000003dff3d7212 */ /* 0x000fe200078e33ff */
[----:B------:R-:W-:Y:S06]  /*28b0*/  BRA `(.L_x_7566) ;  /* 0x0000000000187947 */ /* 0x000fec0003800000 */
.L_x_7565:
[----:B------:R-:W-:Y:S02]  /*28c0*/  ULDC UR6, c[0x0][0x9e4] ;  /* 0x0002790000067ab9 */ /* 0x000fe40000000800 */
[----:B------:R-:W-:-:S05]  /*28d0*/  IMAD.U32 R66, RZ, RZ, UR6 ;  /* 0x00000006ff427e24 */ /* 0x000fca000f8e00ff */
[----:B------:R-:W-:-:S13]  /*28e0*/  ISETP.NE.AND P1, PT, R66, 0x1, PT ;  /* 0x000000014200780c */ /* 0x000fda0003f25270 */
[----:B------:R-:W0:Y:S02]  /*28f0*/  @P1 LDC.64 R70, c[0x0][0x9e8] ;  /* 0x00027a00ff461b82 */ /* 0x000e240000000a00 */
[----:B0-----:R-:W-:-:S05]  /*2900*/  @P1 IMAD.HI.U32 R52, R61, R70, RZ ;  /* 0x000000463d341227 */ /* 0x001fca00078e00ff */
[----:B------:R-:W-:-:S07]  /*2910*/  @P1 SHF.R.U32.HI R61, RZ, R71, R52 ;  /* 0x00000047ff3d1219 */ /* 0x000fce0000011634 */
.L_x_7566:
[----:B------:R-:W-:Y:S05]  /*2920*/  BSYNC B0 ;  /* 0x0000000000007941 */ /* 0x000fea0003800000 */
.L_x_7564:
[----:B------:R-:W-:-:S04]  /*2930*/  IMAD R52, R61, R66, -R54 ;  /* 0x000000423d347224 */ /* 0x000fc800078e0a36 */
[----:B------:R-:W-:-:S05]  /*2940*/  IMAD R61, R3, -0x2, R52 ;  /* 0xfffffffe033d7824 */ /* 0x000fca00078e0234 */
[----:B------:R-:W-:Y:S02]  /*2950*/  VIADDMNMX R46, R61, R66, R46, PT ;  /* 0x000000423d2e7246 */ /* 0x000fe4000380012e */
[----:B------:R-:W-:-:S07]  /*2960*/  VIMNMX R50, R50, R61, !PT ;  /* 0x0000003d32327248 */ /* 0x000fce0007fe0100 */
.L_x_7563:
[C---:B------:R-:W-:Y:S01]  /*2970*/  ISETP.GE.AND P2, PT, R63.reuse, 0x9, PT ;  /* 0x000000093f00780c */ /* 0x040fe20003f46270 */
[----:B------:R-:W-:Y:S01]  /*2980*/  UISETP.NE.AND UP0, UPT, UR41, URZ, UPT ;  /* 0x0000003f2900728c */ /* 0x000fe2000bf05270 */
[C---:B------:R-:W-:Y:S02]  /*2990*/  ISETP.GE.AND P1, PT, R63.reuse, 0x2, PT ;  /* 0x000000023f00780c */ /* 0x040fe40003f26270 */
[C---:B------:R-:W-:Y:S02]  /*29a0*/  ISETP.GT.AND P3, PT, R50.reuse, 0x8, !P2 ;  /* 0x000000083200780c */ /* 0x040fe40005764270 */
[----:B------:R-:W-:Y:S02]  /*29b0*/  ISETP.GT.AND P4, PT, R50, 0x1, !P1 ;  /* 0x000000013200780c */ /* 0x000fe40004f84270 */
[----:B------:R-:W-:Y:S02]  /*29c0*/  ISETP.LT.OR P3, PT, R46, 0x9, P3 ;  /* 0x000000092e00780c */ /* 0x000fe40001f61670 */
[----:B------:R-:W-:-:S02]  /*29d0*/  ISETP.GE.AND P5, PT, R63, 0x11, PT ;  /* 0x000000113f00780c */ /* 0x000fc40003fa6270 */
[----:B0-----:R-:W-:Y:S02]  /*29e0*/  FSEL R182, R26, -INF , !P3 ;  /* 0xff8000001ab67808 */ /* 0x001fe40005800000 */
        /* <DEDUP_REMOVED lines=23> */
[C---:B------:R-:W-:Y:S02]  /*2b60*/  ISETP.GE.AND P4, PT, R63.reuse, 0x21, PT ;  /* 0x000000213f00780c */ /* 0x040fe40003f86270 */
        /* <DEDUP_REMOVED lines=99> */
[----:B------:R-:W-:Y:S02]  /*31a0*/  P2R R70, PR, RZ, 0x20 ;  /* 0x00000020ff467803 */ /* 0x000fe40000000000 */
[----:B------:R-:W-:-:S02]  /*31b0*/  FSEL R34, R77, -INF , !P3 ;  /* 0xff8000004d227808 */ /* 0x000fc40005800000 */
[----:B------:R-:W-:Y:S02]  /*31c0*/  ISETP.GE.AND P3, PT, R63, 0x71, PT ;  /* 0x000000713f00780c */ /* 0x000fe40003f66270 */
[----:B------:R-:W-:Y:S02]  /*31d0*/  P2R R52, PR, RZ, 0x40 ;  /* 0x00000040ff347803 */ /* 0x000fe40000000000 */
        /* <DEDUP_REMOVED lines=17> */
[----:B------:R-:W0:Y:S03]  /*32f0*/  SHFL.IDX PT, R5, R48, 0x1, 0x1c1f ;  /* 0x003c1f0030057f89 */ /* 0x000e2600000e0000 */
[----:B------:R-:W-:Y:S02]  /*3300*/  P2R R77, PR, RZ, 0x40 ;  /* 0x00000040ff4d7803 */ /* 0x000fe40000000000 */
[----:B------:R-:W-:-:S04]  /*3310*/  ISETP.GT.AND P6, PT, R50, 0x79, !P6 ;  /* 0x000000793200780c */ /* 0x000fc800077c4270 */
[----:B------:R-:W-:-:S04]  /*3320*/  ISETP.LT.OR P6, PT, R46, 0x7a, P6 ;  /* 0x0000007a2e00780c */ /* 0x000fc800037c1670 */
[----:B------:R-:W-:Y:S02]  /*3330*/  FSEL R38, R85, -INF , !P6 ;  /* 0xff80000055267808 */ /* 0x000fe40007000000 */
[----:B------:R-:W-:Y:S02]  /*3340*/  PLOP3.LUT P6, PT, PT, PT, UP0, 0x40, 0x0 ;  /* 0x000000000000781c */ /* 0x000fe40003fce808 */
[----:B0-----:R-:W-:Y:S01]  /*3350*/  VIADDMNMX R61, R5, R67, R58, PT ;  /* 0x00000043053d7246 */ /* 0x001fe2000380013a */
[----:B------:R-:W-:-:S10]  /*3360*/  IMAD.IADD R63, R62, 0x1, R5 ;  /* 0x000000013e3f7824 */ /* 0x000fd400078e0205 */
        /* <DEDUP_REMOVED lines=15> */
.L_x_7569:
[----:B------:R-:W-:Y:S02]  /*3460*/  ULDC UR6, c[0x0][0x9e4] ;  /* 0x0002790000067ab9 */ /* 0x000fe40000000800 */
[----:B------:R-:W-:-:S05]  /*3470*/  IMAD.U32 R44, RZ, RZ, UR6 ;  /* 0x00000006ff2c7e24 */ /* 0x000fca000f8e00ff */
[----:B------:R-:W-:-:S13]  /*3480*/  ISETP.NE.AND P6, PT, R44, 0x1, PT ;  /* 0x000000012c00780c */ /* 0x000fda0003fc5270 */
[----:B------:R-:W0:Y:S02]  /*3490*/  @P6 LDC.64 R64, c[0x0][0x9e8] ;  /* 0x00027a00ff406b82 */ /* 0x000e240000000a00 */
[----:B0-----:R-:W-:-:S05]  /*34a0*/  @P6 IMAD.HI.U32 R42, R5, R64, RZ ;  /* 0x00000040052a6227 */ /* 0x001fca00078e00ff */
[----:B------:R-:W-:-:S07]  /*34b0*/  @P6 SHF.R.U32.HI R5, RZ, R65, R42 ;  /* 0x00000041ff056219 */ /* 0x000fce000001162a */
.L_x_7570:
[----:B------:R-:W-:Y:S05]  /*34c0*/  BSYNC B0 ;  /* 0x0000000000007941 */ /* 0x000fea0003800000 */
.L_x_7568:
[----:B------:R-:W-:-:S04]  /*34d0*/  IMAD R42, R5, R44, -R54 ;  /* 0x0000002c052a7224 */ /* 0x000fc800078e0a36 */
[----:B------:R-:W-:-:S05]  /*34e0*/  IMAD R42, R3, -0x2, R42 ;  /* 0xfffffffe032a7824 */ /* 0x000fca00078e022a */
[----:B------:R-:W-:Y:S02]  /*34f0*/  VIADDMNMX R61, R42, R44, R61, PT ;  /* 0x0000002c2a3d7246 */ /* 0x000fe4000380013d */
[----:B------:R-:W-:-:S07]  /*3500*/  VIMNMX R63, R63, R42, !PT ;  /* 0x0000002a3f3f7248 */ /* 0x000fce0007fe0100 */
.L_x_7567:
[----:B------:R-:W-:Y:S01]  /*3510*/  ISETP.GT.AND P1, PT, R63, 0x1, !P1 ;  /* 0x000000013f00780c */ /* 0x000fe20004f24270 */
[----:B------:R-:W-:Y:S01]  /*3520*/  ULDC UR6, c[0x0][0x988] ;  /* 0x0002620000067ab9 */ /* 0x000fe20000000800 */
[----:B------:R-:W-:Y:S01]  /*3530*/  ISETP.NE.AND P6, PT, R52, RZ, PT ;  /* 0x000000ff3400720c */ /* 0x000fe20003fc5270 */
[----:B------:R-:W-:Y:S01]  /*3540*/  UISETP.NE.AND UP1, UPT, UR42, URZ, UPT ;  /* 0x0000003f2a00728c */ /* 0x000fe2000bf25270 */
[----:B------:R-:W-:Y:S01]  /*3550*/  ISETP.LT.OR P1, PT, R61, 0x2, P1 ;  /* 0x000000023d00780c */ /* 0x000fe20000f21670 */
[----:B------:R-:W-:Y:S01]  /*3560*/  UISETP.NE.AND UP0, UPT, UR41, URZ, UPT ;  /* 0x0000003f2900728c */ /* 0x000fe2000bf05270 */
[----:B------:R-:W-:Y:S02]  /*3570*/  FMNMX.FTZ R5, R180, R126, !PT ;  /* 0x0000007eb4057209 */ /* 0x000fe40007810000 */
[----:B------:R-:W-:Y:S01]  /*3580*/  FSEL R42, R9, -INF , !P1 ;  /* 0xff800000092a7808 */ /* 0x000fe20004800000 */
[----:B------:R-:W-:Y:S01]  /*3590*/  IMAD.U32 R9, RZ, RZ, UR6 ;  /* 0x00000006ff097e24 */ /* 0x000fe2000f8e00ff */
[----:B------:R-:W-:-:S02]  /*35a0*/  ISETP.GT.AND P1, PT, R63, 0x9, !P6 ;  /* 0x000000093f00780c */ /* 0x000fc40007724270 */
[----:B------:R-:W-:Y:S02]  /*35b0*/  FMNMX.FTZ R5, R182, R5, !PT ;  /* 0x00000005b6057209 */ /* 0x000fe40007810000 */
[----:B------:R-:W-:Y:S01]  /*35c0*/  ISETP.LT.OR P1, PT, R61, 0xa, P1 ;  /* 0x0000000a3d00780c */ /* 0x000fe20000f21670 */
[----:B------:R-:W-:Y:S01]  /*35d0*/  @UP1 ULDC UR6, c[0x0][0x44c] ;  /* 0x0001130000061ab9 */ /* 0x000fe20000000800 */
[----:B------:R-:W-:Y:S01]  /*35e0*/  FMNMX.FTZ R5, R128, R5, !PT ;  /* 0x0000000580057209 */ /* 0x000fe20007810000 */
[----:B------:R-:W-:Y:S01]  /*35f0*/  UIMAD.WIDE.U32 UR6, UR45, UR6, URZ ;  /* 0x000000062d0672a5 */ /* 0x000fe2000f8e003f */
[----:B------:R-:W-:Y:S01]  /*3600*/  FSEL R46, R11, -INF , !P1 ;  /* 0xff8000000b2e7808 */ /* 0x000fe20004800000 */
[----:B------:R-:W-:Y:S01]  /*3610*/  @UP1 ULDC UR14, c[0x0][0x450] ;  /* 0x00011400000e1ab9 */ /* 0x000fe20000000800 */
[----:B------:R-:W-:Y:S01]  /*3620*/  ISETP.NE.AND P1, PT, R66, RZ, PT ;  /* 0x000000ff4200720c */ /* 0x000fe20003f25270 */
[----:B------:R-:W-:Y:S01]  /*3630*/  @UP1 USHF.R.U32.HI UR45, URZ, UR14, UR7 ;  /* 0x0000000e3f2d1299 */ /* 0x000fe20008011607 */
[----:B------:R-:W-:-:S02]  /*3640*/  FMNMX.FTZ R5, R176, R5, !PT ;  /* 0x00000005b0057209 */ /* 0x000fc40007810000 */
[----:B------:R-:W-:Y:S02]  /*3650*/  ISETP.GT.AND P1, PT, R63, 0x10, !P1 ;  /* 0x000000103f00780c */ /* 0x000fe40004f24270 */
[----:B------:R-:W-:Y:S02]  /*3660*/  FMNMX.FTZ R5, R130, R5, !PT ;  /* 0x0000000582057209 */ /* 0x000fe40007810000 */
[----:B------:R-:W-:Y:S02]  /*3670*/  ISETP.LT.OR P1, PT, R61, 0x11, P1 ;  /* 0x000000113d00780c */ /* 0x000fe40000f21670 */
[----:B------:R-:W-:Y:S02]  /*3680*/  ISETP.GT.AND P2, PT, R63, 0x8, !P2 ;  /* 0x000000083f00780c */ /* 0x000fe40005744270 */
[----:B------:R-:W-:Y:S02]  /*3690*/  FSEL R12, R12, -INF , !P1 ;  /* 0xff8000000c0c7808 */ /* 0x000fe40004800000 */
[----:B------:R-:W-:-:S02]  /*36a0*/  ISETP.NE.AND P1, PT, R70, RZ, PT ;  /* 0x000000ff4600720c */ /* 0x000fc40003f25270 */
[----:B------:R-:W-:Y:S02]  /*36b0*/  FMNMX.FTZ R5, R124, R5, !PT ;  /* 0x000000057c057209 */ /* 0x000fe40007810000 */
[----:B------:R-:W-:Y:S02]  /*36c0*/  ISETP.GT.AND P1, PT, R63, 0x11, !P1 ;  /* 0x000000113f00780c */ /* 0x000fe40004f24270 */
[C---:B------:R-:W-:Y:S02]  /*36d0*/  ISETP.LT.OR P2, PT, R61.reuse, 0x9, P2 ;  /* 0x000000093d00780c */ /* 0x040fe40001741670 */
[----:B------:R-:W-:Y:S02]  /*36e0*/  ISETP.LT.OR P1, PT, R61, 0x12, P1 ;  /* 0x000000123d00780c */ /* 0x000fe40000f21670 */
[----:B------:R-:W-:Y:S02]  /*36f0*/  FMNMX.FTZ R5, R122, R5, !PT ;  /* 0x000000057a057209 */ /* 0x000fe40007810000 */
[----:B------:R-:W-:-:S02]  /*3700*/  FSEL R48, R13, -INF , !P1 ;  /* 0xff8000000d307808 */ /* 0x000fc40004800000 */
[----:B------:R-:W-:Y:S02]  /*3710*/  ISETP.NE.AND P1, PT, R71, RZ, PT ;  /* 0x000000ff4700720c */ /* 0x000fe40003f25270 */
[----:B------:R-:W-:Y:S02]  /*3720*/  FSEL R44, R10, -INF , !P2 ;  /* 0xff8000000a2c7808 */ /* 0x000fe40005000000 */
        /* <DEDUP_REMOVED lines=8> */
[----:B------:R-:W-:Y:S02]  /*37b0*/  ISETP.NE.AND P6, PT, R87, RZ, PT ;  /* 0x000000ff5700720c */ /* 0x000fe40003fc5270 */
        /* <DEDUP_REMOVED lines=38> */
[----:B------:R-:W-:Y:S02]  /*3a20*/  ISETP.GT.AND P1, PT, R63, 0x31, !P2 ;  /* 0x000000313f00780c */ /* 0x000fe40005724270 */
[----:B------:R-:W-:Y:S02]  /*3a30*/  ISETP.NE.AND P2, PT, R68, RZ, PT ;  /* 0x000000ff4400720c */ /* 0x000fe40003f45270 */
[----:B------:R-:W-:Y:S02]  /*3a40*/  ISETP.LT.OR P1, PT, R61, 0x32, P1 ;  /* 0x000000323d00780c */ /* 0x000fe40000f21670 */
[----:B------:R-:W-:Y:S02]  /*3a50*/  FMNMX.FTZ R5, R28, R5, !PT ;  /* 0x000000051c057209 */ /* 0x000fe40007810000 */
[----:B------:R-:W-:-:S02]  /*3a60*/  FSEL R64, R35, -INF , !P1 ;  /* 0xff80000023407808 */ /* 0x000fc40004800000 */
[----:B------:R-:W-:Y:S02]  /*3a70*/  ISETP.GT.AND P1, PT, R63, 0x38, !P6 ;  /* 0x000000383f00780c */ /* 0x000fe40007724270 */
[----:B------:R-:W-:Y:S02]  /*3a80*/  ISETP.NE.AND P6, PT, R72, RZ, PT ;  /* 0x000000ff4800720c */ /* 0x000fe40003fc5270 */
        /* <DEDUP_REMOVED lines=12> */
[C---:B------:R-:W-:Y:S02]  /*3b50*/  ISETP.GT.AND P1, PT, R63.reuse, 0x40, !P1 ;  /* 0x000000403f00780c */ /* 0x040fe40004f24270 */
[----:B------:R-:W-:Y:S01]  /*3b60*/  ISETP.GT.AND P3, PT, R63, 0x70, !P3 ;  /* 0x000000703f00780c */ /* 0x000fe20005f64270 */
[----:B------:R-:W0:Y:S01]  /*3b70*/  SHFL.BFLY PT, R10, R5, 0x2, 0x1f ;  /* 0x0c401f00050a7f89 */ /* 0x000e2200000e0000 */
[----:B------:R-:W-:Y:S02]  /*3b80*/  ISETP.LT.OR P1, PT, R61, 0x41, P1 ;  /* 0x000000413d00780c */ /* 0x000fe40000f21670 */
[----:B------:R-:W-:-:S02]  /*3b90*/  ISETP.GT.AND P4, PT, R63, 0x71, !P4 ;  /* 0x000000713f00780c */ /* 0x000fc40006784270 */
[----:B------:R-:W-:Y:S02]  /*3ba0*/  FSEL R70, R41, -INF , !P1 ;  /* 0xff80000029467808 */ /* 0x000fe40004800000 */
[----:B------:R-:W-:Y:S02]  /*3bb0*/  ISETP.NE.AND P1, PT, R91, RZ, PT ;  /* 0x000000ff5b00720c */ /* 0x000fe40003f25270 */
[----:B------:R-:W-:Y:S02]  /*3bc0*/  ISETP.LT.OR P3, PT, R61, 0x71, P3 ;  /* 0x000000713d00780c */ /* 0x000fe40001f61670 */
[C---:B------:R-:W-:Y:S02]  /*3bd0*/  ISETP.GT.AND P1, PT, R63.reuse, 0x41, !P1 ;  /* 0x000000413f00780c */ /* 0x040fe40004f24270 */
[----:B------:R-:W-:Y:S02]  /*3be0*/  ISETP.GT.AND P5, PT, R63, 0x78, !P5 ;  /* 0x000000783f00780c */ /* 0x000fe40006fa4270 */
[----:B------:R-:W-:-:S02]  /*3bf0*/  ISETP.LT.OR P1, PT, R61, 0x42, P1 ;  /* 0x000000423d00780c */ /* 0x000fc40000f21670 */
[----:B------:R-:W-:Y:S02]  /*3c00*/  ISETP.LT.OR P4, PT, R61, 0x72, P4 ;  /* 0x000000723d00780c */ /* 0x000fe40002781670 */
[----:B------:R-:W-:Y:S02]  /*3c10*/  FSEL R72, R43, -INF , !P1 ;  /* 0xff8000002b487808 */ /* 0x000fe40004800000 */
[----:B------:R-:W-:Y:S02]  /*3c20*/  ISETP.NE.AND P1, PT, R93, RZ, PT ;  /* 0x000000ff5d00720c */ /* 0x000fe40003f25270 */
[----:B------:R-:W-:Y:S02]  /*3c30*/  ISETP.LT.OR P5, PT, R61, 0x79, P5 ;  /* 0x000000793d00780c */ /* 0x000fe40002fa1670 */
[----:B------:R-:W-:Y:S02]  /*3c40*/  ISETP.GT.AND P1, PT, R63, 0x48, !P1 ;  /* 0x000000483f00780c */ /* 0x000fe40004f24270 */
[----:B0-----:R-:W-:-:S02]  /*3c50*/  FMNMX.FTZ R11, R5, R10, !PT ;  /* 0x0000000a050b7209 */ /* 0x001fc40007810000 */
[----:B------:R-:W-:Y:S02]  /*3c60*/  ISETP.LT.OR P1, PT, R61, 0x49, P1 ;  /* 0x000000493d00780c */ /* 0x000fe40000f21670 */
[----:B------:R-:W-:Y:S01]  /*3c70*/  FSEL R22, R22, -INF , !P4 ;  /* 0xff80000016167808 */ /* 0x000fe20006000000 */
[----:B------:R-:W0:Y:S01]  /*3c80*/  SHFL.BFLY PT, R10, R11, 0x1, 0x1f ;  /* 0x0c201f000b0a7f89 */ /* 0x000e2200000e0000 */
[----:B------:R-:W-:Y:S02]  /*3c90*/  FSEL R74, R45, -INF , !P1 ;  /* 0xff8000002d4a7808 */ /* 0x000fe40004800000 */
[----:B------:R-:W-:Y:S02]  /*3ca0*/  ISETP.NE.AND P1, PT, R95, RZ, PT ;  /* 0x000000ff5f00720c */ /* 0x000fe40003f25270 */
[----:B------:R-:W-:Y:S02]  /*3cb0*/  R2UR UR11, R18 ;  /* 0x00000000120b72ca */ /* 0x000fe400000e0000 */
[----:B------:R-:W-:-:S04]  /*3cc0*/  ISETP.GT.AND P1, PT, R63, 0x49, !P1 ;  /* 0x000000493f00780c */ /* 0x000fc80004f24270 */
[----:B------:R-:W-:-:S04]  /*3cd0*/  ISETP.LT.OR P1, PT, R61, 0x4a, P1 ;  /* 0x0000004a3d00780c */ /* 0x000fc80000f21670 */
[----:B------:R-:W-:Y:S02]  /*3ce0*/  FSEL R76, R47, -INF , !P1 ;  /* 0xff8000002f4c7808 */ /* 0x000fe40004800000 */
[----:B------:R-:W-:Y:S01]  /*3cf0*/  ISETP.NE.AND P1, PT, R97, RZ, PT ;  /* 0x000000ff6100720c */ /* 0x000fe20003f25270 */
[----:B------:R-:W-:-:S03]  /*3d00*/  UIADD3 UR45, UR11, UR45, URZ ;  /* 0x0000002d0b2d7290 */ /* 0x000fc6000fffe03f */
[----:B------:R-:W-:Y:S01]  /*3d10*/  ISETP.GT.AND P1, PT, R63, 0x50, !P1 ;  /* 0x000000503f00780c */ /* 0x000fe20004f24270 */
[----:B------:R-:W-:Y:S01]  /*3d20*/  UIADD3 UR10, UR45, UR10, URZ ;  /* 0x0000000a2d0a7290 */ /* 0x000fe2000fffe03f */
[----:B0-----:R-:W-:Y:S02]  /*3d30*/  FMNMX.FTZ R10, R11, R10, !PT ;  /* 0x0000000a0b0a7209 */ /* 0x001fe40007810000 */
[----:B------:R-:W-:-:S03]  /*3d40*/  ISETP.LT.OR P1, PT, R61, 0x51, P1 ;  /* 0x000000513d00780c */ /* 0x000fc60000f21670 */
[----:B------:R-:W-:Y:S01]  /*3d50*/  FMUL.FTZ R13, R10, R9 ;  /* 0x000000090a0d7220 */ /* 0x000fe20000410000 */
        /* <DEDUP_REMOVED lines=23> */
[----:B------:R-:W-:-:S04]  /*3ed0*/  FSETP.NEU.FTZ.AND P1, PT, R10, -INF , PT ;  /* 0xff8000000a00780b */ /* 0x000fc80003f3d000 */
[----:B------:R-:W-:Y:S02]  /*3ee0*/  FSEL R35, R13, RZ, P1 ;  /* 0x000000ff0d237208 */ /* 0x000fe40000800000 */
[----:B------:R-:W-:Y:S02]  /*3ef0*/  ISETP.GT.AND P1, PT, R63, RZ, !P6 ;  /* 0x000000ff3f00720c */ /* 0x000fe40007724270 */
[----:B------:R-:W-:Y:S01]  /*3f00*/  ISETP.NE.AND P6, PT, R77, RZ, PT ;  /* 0x000000ff4d00720c */ /* 0x000fe20003fc5270 */
[-CC-:B------:R-:W-:Y:S01]  /*3f10*/  FFMA.FTZ R14, R130, R9.reuse, -R35.reuse ;  /* 0x00000009820e7223 */ /* 0x180fe20000010823 */
[----:B------:R-:W-:Y:S01]  /*3f20*/  ISETP.LT.OR P1, PT, R61, 0x1, P1 ;  /* 0x000000013d00780c */ /* 0x000fe20000f21670 */
[-CC-:B------:R-:W-:Y:S01]  /*3f30*/  FFMA.FTZ R164, R104, R9.reuse, -R35.reuse ;  /* 0x0000000968a47223 */ /* 0x180fe20000010823 */
[----:B------:R-:W-:Y:S01]  /*3f40*/  FSEL R104, R19, -INF , !P3 ;  /* 0xff80000013687808 */ /* 0x000fe20005800000 */
[-CC-:B------:R-:W-:Y:S01]  /*3f50*/  FFMA.FTZ R19, R102, R9.reuse, -R35.reuse ;  /* 0x0000000966137223 */ /* 0x180fe20000010823 */
[----:B------:R-:W-:Y:S01]  /*3f60*/  FSEL R4, R4, -INF , !P1 ;  /* 0xff80000004047808 */ /* 0x000fe20004800000 */
[-CC-:B------:R-:W-:Y:S01]  /*3f70*/  FFMA.FTZ R180, R180, R9.reuse, -R35.reuse ;  /* 0x00000009b4b47223 */ /* 0x180fe20000010823 */
[----:B------:R-:W-:Y:S01]  /*3f80*/  ISETP.NE.AND P1, PT, R73, RZ, PT ;  /* 0x000000ff4900720c */ /* 0x000fe20003f25270 */
[-CC-:B------:R-:W-:Y:S01]  /*3f90*/  FFMA.FTZ R5, R126, R9.reuse, -R35.reuse ;  /* 0x000000097e057223 */ /* 0x180fe20000010823 */
[----:B------:R-:W-:Y:S01]  /*3fa0*/  FMNMX.FTZ R13, R4, R42, !PT ;  /* 0x0000002a040d7209 */ /* 0x000fe20007810000 */
[--C-:B------:R-:W-:Y:S01]  /*3fb0*/  FFMA.FTZ R182, R182, R9, -R35.reuse ;  /* 0x00000009b6b67223 */ /* 0x100fe20000010823 */
[----:B------:R-:W-:Y:S01]  /*3fc0*/  ISETP.GT.AND P1, PT, R63, 0x68, !P1 ;  /* 0x000000683f00780c */ /* 0x000fe20004f24270 */
        /* <DEDUP_REMOVED lines=8> */
[----:B------:R-:W0:Y:S01]  /*4050*/  MUFU.EX2 R5, R5 ;  /* 0x0000000500057308 */ /* 0x000e220000000800 */
[----:B------:R-:W-:Y:S01]  /*4060*/  FMNMX.FTZ R15, R12, R13, !PT ;  /* 0x0000000d0c0f7209 */ /* 0x000fe20007810000 */
[-CC-:B------:R-:W-:Y:S01]  /*4070*/  FFMA.FTZ R32, R32, R9.reuse, -R35.reuse ;  /* 0x0000000920207223 */ /* 0x180fe20000010823 */
        /* <DEDUP_REMOVED lines=12> */
[----:B------:R-:W-:Y:S01]  /*4140*/  FSEL R24, R24, -INF , !P6 ;  /* 0xff80000018187808 */ /* 0x000fe20007000000 */
[----:B------:R-:W2:Y:S01]  /*4150*/  MUFU.EX2 R182, R182 ;  /* 0x000000b600b67308 */ /* 0x000ea20000000800 */
[----:B------:R-:W-:Y:S01]  /*4160*/  FMNMX.FTZ R25, R54, R15, !PT ;  /* 0x0000000f36197209 */ /* 0x000fe20007810000 */
[----:B-1----:R-:W-:Y:S01]  /*4170*/  FFMA.FTZ R14, R106, R9, -R35 ;  /* 0x000000096a0e7223 */ /* 0x002fe20000010823 */
[----:B------:R-:W-:Y:S01]  /*4180*/  FSEL R106, R21, -INF , !P2 ;  /* 0xff800000156a7808 */ /* 0x000fe20005000000 */
[----:B0-----:R-:W-:Y:S01]  /*4190*/  FADD.FTZ R45, R180, R5 ;  /* 0x00000005b42d7221 */ /* 0x001fe20000010000 */
        /* <DEDUP_REMOVED lines=22> */
[----:B------:R-:W-:Y:S01]  /*4300*/  F2FP.F16.F32.PACK_AB R180, R5, R180 ;  /* 0x000000b405b4723e */ /* 0x000fe200000000ff */
[--C-:B------:R-:W-:Y:S01]  /*4310*/  FFMA.FTZ R30, R30, R9, -R35.reuse ;  /* 0x000000091e1e7223 */ /* 0x100fe20000010823 */
[----:B------:R-:W-:Y:S01]  /*4320*/  FMNMX.FTZ R27, R68, R27, !PT ;  /* 0x0000001b441b7209 */ /* 0x000fe20007810000 */
[-CC-:B------:R-:W-:Y:S01]  /*4330*/  FFMA.FTZ R26, R26, R9.reuse, -R35.reuse ;  /* 0x000000091a1a7223 */ /* 0x180fe20000010823 */
[----:B------:R-:W-:Y:S01]  /*4340*/  FFMA.FTZ R35, R38, R9, -R35 ;  /* 0x0000000926237223 */ /* 0x000fe20000010823 */
[----:B------:R-:W3:Y:S01]  /*4350*/  MUFU.EX2 R178, R178 ;  /* 0x000000b200b27308 */ /* 0x000ee20000000800 */
[----:B------:R-:W-:-:S04]  /*4360*/  FMNMX.FTZ R29, R70, R27, !PT ;  /* 0x0000001b461d7209 */ /* 0x000fc80007810000 */
[----:B------:R-:W-:-:S03]  /*4370*/  FMNMX.FTZ R29, R72, R29, !PT ;  /* 0x0000001d481d7209 */ /* 0x000fc60007810000 */
[----:B------:R2:W-:Y:S01]  /*4380*/  MUFU.EX2 R43, R32 ;  /* 0x00000020002b7308 */ /* 0x0005e20000000800 */
[----:B------:R-:W-:-:S04]  /*4390*/  FMNMX.FTZ R29, R74, R29, !PT ;  /* 0x0000001d4a1d7209 */ /* 0x000fc80007810000 */
[----:B------:R-:W-:-:S03]  /*43a0*/  FMNMX.FTZ R29, R76, R29, !PT ;  /* 0x0000001d4c1d7209 */ /* 0x000fc60007810000 */
[----:B------:R-:W4:Y:S01]  /*43b0*/  MUFU.EX2 R15, R122 ;  /* 0x0000007a000f7308 */ /* 0x000f220000000800 */
[----:B------:R-:W-:Y:S01]  /*43c0*/  FMNMX.FTZ R31, R78, R29, !PT ;  /* 0x0000001d4e1f7209 */ /* 0x000fe20007810000 */
[----:B--2---:R-:W-:Y:S01]  /*43d0*/  FADD.FTZ R32, R182, R45 ;  /* 0x0000002db6207221 */ /* 0x004fe20000010000 */
[C---:B0-----:R-:W-:Y:S02]  /*43e0*/  F2FP.F16.F32.PACK_AB R182, R11.reuse, R182 ;  /* 0x000000b60bb6723e */ /* 0x041fe400000000ff */
[----:B------:R-:W-:Y:S01]  /*43f0*/  FMNMX.FTZ R31, R80, R31, !PT ;  /* 0x0000001f501f7209 */ /* 0x000fe20007810000 */
[----:B------:R-:W-:Y:S02]  /*4400*/  FADD.FTZ R45, R11, R32 ;  /* 0x000000200b2d7221 */ /* 0x000fe40000010000 */
[----:B------:R-:W0:Y:S01]  /*4410*/  MUFU.EX2 R172, R172 ;  /* 0x000000ac00ac7308 */ /* 0x000e220000000800 */
[----:B------:R-:W-:Y:S01]  /*4420*/  FMNMX.FTZ R31, R82, R31, !PT ;  /* 0x0000001f521f7209 */ /* 0x000fe20007810000 */
[----:B-1----:R-:W-:Y:S01]  /*4430*/  FADD.FTZ R32, R176, R45 ;  /* 0x0000002db0207221 */ /* 0x002fe20000010000 */
[----:B------:R-:W-:-:S02]  /*4440*/  F2FP.F16.F32.PACK_AB R176, R13, R176 ;  /* 0x000000b00db0723e */ /* 0x000fc400000000ff */
[----:B------:R-:W-:Y:S01]  /*4450*/  FMNMX.FTZ R31, R84, R31, !PT ;  /* 0x0000001f541f7209 */ /* 0x000fe20007810000 */
[----:B------:R-:W-:Y:S02]  /*4460*/  FADD.FTZ R45, R13, R32 ;  /* 0x000000200d2d7221 */ /* 0x000fe40000010000 */
[----:B------:R-:W1:Y:S01]  /*4470*/  MUFU.EX2 R25, R118 ;  /* 0x0000007600197308 */ /* 0x000e620000000800 */
[----:B------:R-:W-:Y:S01]  /*4480*/  FMNMX.FTZ R33, R86, R31, !PT ;  /* 0x0000001f56217209 */ /* 0x000fe20007810000 */
[----:B---3--:R-:W-:Y:S01]  /*4490*/  FADD.FTZ R32, R178, R45 ;  /* 0x0000002db2207221 */ /* 0x008fe20000010000 */
[C---:B----4-:R-:W-:Y:S02]  /*44a0*/  F2FP.F16.F32.PACK_AB R178, R15.reuse, R178 ;  /* 0x000000b20fb2723e */ /* 0x050fe400000000ff */
[----:B------:R-:W-:Y:S01]  /*44b0*/  FMNMX.FTZ R33, R88, R33, !PT ;  /* 0x0000002158217209 */ /* 0x000fe20007810000 */
[----:B------:R-:W-:Y:S01]  /*44c0*/  FADD.FTZ R45, R15, R32 ;  /* 0x000000200f2d7221 */ /* 0x000fe20000010000 */
[----:B------:R-:W-:Y:S01]  /*44d0*/  VIADD R15, R17, 0xfffffffe ;  /* 0xfffffffe110f7836 */ /* 0x000fe20000000000 */
[----:B------:R2:W-:Y:S01]  /*44e0*/  MUFU.EX2 R31, R14 ;  /* 0x0000000e001f7308 */ /* 0x0005e20000000800 */
[----:B------:R-:W-:Y:S01]  /*44f0*/  FMNMX.FTZ R33, R20, R33, !PT ;  /* 0x0000002114217209 */ /* 0x000fe20007810000 */
[----:B0-----:R-:W-:-:S03]  /*4500*/  FADD.FTZ R32, R172, R45 ;  /* 0x0000002dac207221 */ /* 0x001fc60000010000 */
[----:B------:R-:W-:-:S03]  /*4510*/  FMNMX.FTZ R33, R106, R33, !PT ;  /* 0x000000216a217209 */ /* 0x000fc60007810000 */
[----:B------:R-:W0:Y:S01]  /*4520*/  MUFU.EX2 R174, R174 ;  /* 0x000000ae00ae7308 */ /* 0x000e220000000800 */
[----:B------:R-:W-:Y:S01]  /*4530*/  FMNMX.FTZ R33, R104, R33, !PT ;  /* 0x0000002168217209 */ /* 0x000fe20007810000 */
[C---:B-1----:R-:W-:Y:S01]  /*4540*/  FADD.FTZ R47, R25.reuse, R32 ;  /* 0x00000020192f7221 */ /* 0x042fe20000010000 */
[----:B------:R-:W-:Y:S02]  /*4550*/  F2FP.F16.F32.PACK_AB R172, R25, R172 ;  /* 0x000000ac19ac723e */ /* 0x000fe400000000ff */
[----:B------:R-:W-:-:S03]  /*4560*/  FMNMX.FTZ R33, R22, R33, !PT ;  /* 0x0000002116217209 */ /* 0x000fc60007810000 */
[----:B------:R-:W1:Y:S01]  /*4570*/  MUFU.EX2 R27, R114 ;  /* 0x00000072001b7308 */ /* 0x000e620000000800 */
[----:B------:R-:W-:-:S04]  /*4580*/  FMNMX.FTZ R33, R102, R33, !PT ;  /* 0x0000002166217209 */ /* 0x000fc80007810000 */
[----:B------:R-:W-:-:S03]  /*4590*/  FMNMX.FTZ R33, R24, R33, !PT ;  /* 0x0000002118217209 */ /* 0x000fc60007810000 */
[----:B------:R-:W3:Y:S02]  /*45a0*/  MUFU.EX2 R168, R168 ;  /* 0x000000a800a87308 */ /* 0x000ee40000000800 */
[----:B--2---:R-:W2:Y:S06]  /*45b0*/  SHFL.BFLY PT, R14, R33, 0x2, 0x1f ;  /* 0x0c401f00210e7f89 */ /* 0x004eac00000e0000 */
[----:B------:R-:W4:Y:S08]  /*45c0*/  MUFU.EX2 R29, R110 ;  /* 0x0000006e001d7308 */ /* 0x000f300000000800 */
[----:B------:R-:W-:Y:S08]  /*45d0*/  MUFU.EX2 R170, R170 ;  /* 0x000000aa00aa7308 */ /* 0x000ff00000000800 */
[----:B------:R0:W-:Y:S01]  /*45e0*/  MUFU.EX2 R41, R34 ;  /* 0x0000002200297308 */ /* 0x0001e20000000800 */
[----:B--2---:R-:W-:-:S05]  /*45f0*/  FMNMX.FTZ R19, R33, R14, !PT ;  /* 0x0000000e21137209 */ /* 0x004fca0007810000 */
[----:B------:R-:W2:Y:S02]  /*4600*/  SHFL.BFLY PT, R14, R19, 0x1, 0x1f ;  /* 0x0c201f00130e7f89 */ /* 0x000ea400000e0000 */
[----:B------:R-:W-:Y:S01]  /*4610*/  MUFU.EX2 R164, R164 ;  /* 0x000000a400a47308 */ /* 0x000fe20000000800 */
[----:B0-----:R-:W-:Y:S01]  /*4620*/  FADD.FTZ R34, R174, R47 ;  /* 0x0000002fae227221 */ /* 0x001fe20000010000 */
[----:B-1----:R-:W-:-:S03]  /*4630*/  F2FP.F16.F32.PACK_AB R174, R27, R174 ;  /* 0x000000ae1bae723e */ /* 0x002fc600000000ff */
[----:B------:R-:W-:-:S03]  /*4640*/  FADD.FTZ R47, R27, R34 ;  /* 0x000000221b2f7221 */ /* 0x000fc60000010000 */
[----:B------:R-:W-:Y:S01]  /*4650*/  MUFU.EX2 R100, R100 ;  /* 0x0000006400647308 */ /* 0x000fe20000000800 */
[----:B---3--:R-:W-:Y:S01]  /*4660*/  FADD.FTZ R34, R168, R47 ;  /* 0x0000002fa8227221 */ /* 0x008fe20000010000 */
[----:B----4-:R-:W-:-:S03]  /*4670*/  F2FP.F16.F32.PACK_AB R168, R29, R168 ;  /* 0x000000a81da8723e */ /* 0x010fc600000000ff */
[----:B------:R-:W-:-:S03]  /*4680*/  FADD.FTZ R47, R29, R34 ;  /* 0x000000221d2f7221 */ /* 0x000fc60000010000 */
[----:B------:R-:W0:Y:S01]  /*4690*/  MUFU.EX2 R23, R98 ;  /* 0x0000006200177308 */ /* 0x000e220000000800 */
[----:B--2---:R-:W-:-:S07]  /*46a0*/  FMNMX.FTZ R14, R19, R14, !PT ;  /* 0x0000000e130e7209 */ /* 0x004fce0007810000 */
[----:B------:R-:W-:Y:S01]  /*46b0*/  MUFU.EX2 R96, R96 ;  /* 0x0000006000607308 */ /* 0x000fe20000000800 */
[C---:B------:R-:W-:Y:S01]  /*46c0*/  FSETP.NEU.FTZ.AND P1, PT, R14.reuse, -INF , PT ;  /* 0xff8000000e00780b */ /* 0x040fe20003f3d000 */
[----:B------:R-:W-:-:S06]  /*46d0*/  FMUL.FTZ R19, R14, R9 ;  /* 0x000000090e137220 */ /* 0x000fcc0000410000 */
[----:B------:R-:W-:Y:S01]  /*46e0*/  MUFU.EX2 R37, R94 ;  /* 0x0000005e00257308 */ /* 0x000fe20000000800 */
[----:B------:R-:W-:Y:S02]  /*46f0*/  FSEL R19, R19, RZ, P1 ;  /* 0x000000ff13137208 */ /* 0x000fe40000800000 */
[----:B------:R-:W-:Y:S02]  /*4700*/  PLOP3.LUT P1, PT, PT, PT, UP0, 0x40, 0x0 ;  /* 0x000000000000781c */ /* 0x000fe40003f2e808 */
[----:B0-----:R-:W-:Y:S01]  /*4710*/  F2FP.F16.F32.PACK_AB R166, R23, R100 ;  /* 0x0000006417a6723e */ /* 0x001fe200000000ff */
        /* <DEDUP_REMOVED lines=31> */
[-CC-:B------:R-:W-:Y:S01]  /*4910*/  FFMA.FTZ R20, R20, R9.reuse, -R19.reuse ;  /* 0x0000000914147223 */ /* 0x180fe20000010813 */
[-CC-:B------:R-:W-:Y:S01]  /*4920*/  FFMA.FTZ R106, R106, R9.reuse, -R19.reuse ;  /* 0x000000096a6a7223 */ /* 0x180fe20000010813 */
[-CC-:B------:R-:W-:Y:S01]  /*4930*/  FFMA.FTZ R104, R104, R9.reuse, -R19.reuse ;  /* 0x0000000968687223 */ /* 0x180fe20000010813 */
[-CC-:B------:R-:W-:Y:S01]  /*4940*/  FFMA.FTZ R22, R22, R9.reuse, -R19.reuse ;  /* 0x0000000916167223 */ /* 0x180fe20000010813 */
[-CC-:B------:R-:W-:Y:S01]  /*4950*/  FFMA.FTZ R102, R102, R9.reuse, -R19.reuse ;  /* 0x0000000966667223 */ /* 0x180fe20000010813 */
[----:B------:R-:W-:Y:S01]  /*4960*/  FFMA.FTZ R19, R24, R9, -R19 ;  /* 0x0000000918137223 */ /* 0x000fe20000010813 */
[----:B------:R-:W0:Y:S01]  /*4970*/  MUFU.EX2 R12, R12 ;  /* 0x0000000c000c7308 */ /* 0x000e220000000800 */
[----:B-1----:R-:W-:Y:S01]  /*4980*/  FADD.FTZ R32, R44, R45 ;  /* 0x0000002d2c207221 */ /* 0x002fe20000010000 */
[----:B------:R-:W-:-:S02]  /*4990*/  F2FP.F16.F32.PACK_AB R181, R181, R4 ;  /* 0x00000004b5b5723e */ /* 0x000fc400000000ff */
[----:B------:R-:W-:-:S04]  /*49a0*/  F2FP.F16.F32.PACK_AB R160, R37, R96 ;  /* 0x0000006025a0723e */ /* 0x000fc800000000ff */
[----:B------:R-:W1:Y:S01]  /*49b0*/  MUFU.EX2 R177, R48 ;  /* 0x0000003000b17308 */ /* 0x000e620000000800 */
[C---:B--2---:R-:W-:Y:S01]  /*49c0*/  FADD.FTZ R45, R183.reuse, R32 ;  /* 0x00000020b72d7221 */ /* 0x044fe20000010000 */
[----:B------:R-:W-:-:S06]  /*49d0*/  F2FP.F16.F32.PACK_AB R183, R183, R44 ;  /* 0x0000002cb7b7723e */ /* 0x000fcc00000000ff */
[----:B------:R-:W2:Y:S01]  /*49e0*/  MUFU.EX2 R50, R50 ;  /* 0x0000003200327308 */ /* 0x000ea20000000800 */
[----:B0-----:R-:W-:-:S07]  /*49f0*/  FADD.FTZ R32, R12, R45 ;  /* 0x0000002d0c207221 */ /* 0x001fce0000010000 */
[----:B------:R-:W0:Y:S01]  /*4a00*/  MUFU.EX2 R179, R52 ;  /* 0x0000003400b37308 */ /* 0x000e220000000800 */
[----:B-1----:R-:W-:Y:S01]  /*4a10*/  FADD.FTZ R45, R177, R32 ;  /* 0x00000020b12d7221 */ /* 0x002fe20000010000 */
[----:B------:R-:W-:Y:S01]  /*4a20*/  FADD.FTZ R32, R170, R47 ;  /* 0x0000002faa207221 */ /* 0x000fe20000010000 */
[----:B------:R-:W-:Y:S02]  /*4a30*/  F2FP.F16.F32.PACK_AB R170, R31, R170 ;  /* 0x000000aa1faa723e */ /* 0x000fe400000000ff */
[----:B------:R-:W-:Y:S01]  /*4a40*/  F2FP.F16.F32.PACK_AB R177, R177, R12 ;  /* 0x0000000cb1b1723e */ /* 0x000fe200000000ff */
[----:B------:R-:W-:Y:S02]  /*4a50*/  FADD.FTZ R47, R31, R32 ;  /* 0x000000201f2f7221 */ /* 0x000fe40000010000 */
[----:B------:R-:W1:Y:S01]  /*4a60*/  MUFU.EX2 R54, R54 ;  /* 0x0000003600367308 */ /* 0x000e620000000800 */
[----:B--2---:R-:W-:Y:S01]  /*4a70*/  FADD.FTZ R18, R50, R45 ;  /* 0x0000002d32127221 */ /* 0x004fe20000010000 */
[----:B------:R-:W-:Y:S01]  /*4a80*/  FADD.FTZ R32, R164, R47 ;  /* 0x0000002fa4207221 */ /* 0x000fe20000010000 */
[----:B------:R-:W-:-:S03]  /*4a90*/  F2FP.F16.F32.PACK_AB R164, R21, R164 ;  /* 0x000000a415a4723e */ /* 0x000fc600000000ff */
[----:B------:R-:W-:Y:S02]  /*4aa0*/  FADD.FTZ R47, R21, R32 ;  /* 0x00000020152f7221 */ /* 0x000fe40000010000 */
[----:B------:R-:W2:Y:S01]  /*4ab0*/  MUFU.EX2 R173, R56 ;  /* 0x0000003800ad7308 */ /* 0x000ea20000000800 */
[C---:B0-----:R-:W-:Y:S01]  /*4ac0*/  FADD.FTZ R45, R179.reuse, R18 ;  /* 0x00000012b32d7221 */ /* 0x041fe20000010000 */
[----:B------:R-:W-:Y:S01]  /*4ad0*/  FADD.FTZ R32, R100, R47 ;  /* 0x0000002f64207221 */ /* 0x000fe20000010000 */
[----:B------:R-:W-:-:S03]  /*4ae0*/  F2FP.F16.F32.PACK_AB R179, R179, R50 ;  /* 0x00000032b3b3723e */ /* 0x000fc600000000ff */
[----:B------:R-:W-:Y:S02]  /*4af0*/  FADD.FTZ R47, R23, R32 ;  /* 0x00000020172f7221 */ /* 0x000fe40000010000 */
[----:B------:R-:W0:Y:S01]  /*4b00*/  MUFU.EX2 R58, R58 ;  /* 0x0000003a003a7308 */ /* 0x000e220000000800 */
[----:B-1----:R-:W-:Y:S01]  /*4b10*/  FADD.FTZ R18, R54, R45 ;  /* 0x0000002d36127221 */ /* 0x002fe20000010000 */
[----:B------:R-:W-:-:S06]  /*4b20*/  FADD.FTZ R32, R96, R47 ;  /* 0x0000002f60207221 */ /* 0x000fcc0000010000 */
        /* <DEDUP_REMOVED lines=39> */
[----:B------:R-:W-:-:S03]  /*4da0*/  FADD.FTZ R11, R41, R24 ;  /* 0x00000018290b7221 */ /* 0x000fc60000010000 */
        /* <DEDUP_REMOVED lines=35> */
[----:B0-----:R-:W-:Y:S01]  /*4fe0*/  FADD.FTZ R4, R102, R11 ;  /* 0x0000000b66047221 */ /* 0x001fe20000010000 */
[C---:B-1----:R-:W-:Y:S01]  /*4ff0*/  FADD.FTZ R5, R35.reuse, R24 ;  /* 0x0000001823057221 */ /* 0x042fe20000010000 */
[----:B------:R-:W-:Y:S02]  /*5000*/  F2FP.F16.F32.PACK_AB R154, R35, R26 ;  /* 0x0000001a239a723e */ /* 0x000fe400000000ff */
        /* <DEDUP_REMOVED lines=14> */
.L_x_7572:
[----:B------:R-:W-:Y:S02]  /*50f0*/  ULDC UR14, c[0x0][0x9e4] ;  /* 0x00027900000e7ab9 */ /* 0x000fe40000000800 */
[----:B------:R-:W-:-:S11]  /*5100*/  UISETP.NE.AND UP0, UPT, UR14, 0x1, UPT ;  /* 0x000000010e00788c */ /* 0x000fd6000bf05270 */
[----:B------:R-:W-:Y:S02]  /*5110*/  @UP0 ULDC.64 UR18, c[0x0][0x9e8] ;  /* 0x00027a0000120ab9 */ /* 0x000fe40000000a00 */
[----:B------:R-:W-:-:S04]  /*5120*/  UIMAD.WIDE.U32 UR6, UR11, UR18, URZ ;  /* 0x000000120b0672a5 */ /* 0x000fc8000f8e003f */
[----:B------:R-:W-:-:S12]  /*5130*/  @UP0 USHF.R.U32.HI UR11, URZ, UR19, UR7 ;  /* 0x000000133f0b0299 */ /* 0x000fd80008011607 */
.L_x_7573:
[----:B------:R-:W-:-:S04]  /*5140*/  UIMAD UR11, UR11, UR14, UR14 ;  /* 0x0000000e0b0b72a4 */ /* 0x000fc8000f8e020e */
[----:B------:R-:W-:-:S04]  /*5150*/  UISETP.LT.AND UP0, UPT, UR10, UR11, UPT ;  /* 0x0000000b0a00728c */ /* 0x000fc8000bf01270 */
[----:B------:R-:W-:-:S12]  /*5160*/  USEL UR10, UR10, UR11, UP0 ;  /* 0x0000000b0a0a7287 */ /* 0x000fd80008000000 */
.L_x_7571:
[----:B------:R-:W-:Y:S01]  /*5170*/  USHF.R.S32.HI UR6, URZ, 0x1f, UR10 ;  /* 0x0000001f3f067899 */ /* 0x000fe2000801140a */
[----:B------:R-:W-:Y:S01]  /*5180*/  CS2R R150, SRZ ;  /* 0x0000000000967805 */ /* 0x000fe2000001ff00 */
[----:B------:R-:W-:Y:S01]  /*5190*/  UMOV UR46, URZ ;  /* 0x0000003f002e7c82 */ /* 0x000fe20008000000 */
[----:B------:R-:W-:Y:S01]  /*51a0*/  UMOV UR45, URZ ;  /* 0x0000003f002d7c82 */ /* 0x000fe20008000000 */
        /* <DEDUP_REMOVED lines=37> */
[----:B------:R-:W-:Y:S01]  /*5400*/  IMAD.MOV.U32 R12, RZ, RZ, R14 ;  /* 0x000000ffff0c7224 */ /* 0x000fe200078e000e */
[----:B------:R-:W-:Y:S01]  /*5410*/  MOV R13, R15 ;  /* 0x0000000f000d7202 */ /* 0x000fe20000000f00 */
[----:B------:R-:W-:Y:S01]  /*5420*/  IMAD.MOV.U32 R11, RZ, RZ, R10 ;  /* 0x000000ffff0b7224 */ /* 0x000fe200078e000a */
[----:B------:R-:W-:Y:S01]  /*5430*/  UMOV UR56, URZ ;  /* 0x0000003f00387c82 */ /* 0x000fe20008000000 */
[----:B------:R-:W-:Y:S01]  /*5440*/  IMAD.MOV.U32 R151, RZ, RZ, RZ ;  /* 0x000000ffff977224 */ /* 0x000fe200078e00ff */
[----:B------:R-:W-:Y:S01]  /*5450*/  UMOV UR55, URZ ;  /* 0x0000003f00377c82 */ /* 0x000fe20008000000 */
[----:B------:R-:W-:Y:S01]  /*5460*/  ULDC UR50, c[0x0][0x9e4] ;  /* 0x0002790000327ab9 */ /* 0x000fe20000000800 */
[----:B------:R-:W-:Y:S01]  /*5470*/  ULDC UR51, c[0x0][0x2f0] ;  /* 0x0000bc0000337ab9 */ /* 0x000fe20000000800 */
[----:B------:R-:W-:Y:S01]  /*5480*/  ULDC UR53, c[0x0][0x9d8] ;  /* 0x0002760000357ab9 */ /* 0x000fe20000000800 */
[----:B------:R-:W-:-:S05]  /*5490*/  ULDC UR52, c[0x0][0x9e0] ;  /* 0x0002780000347ab9 */ /* 0x000fca0000000800 */
.L_x_7593:
[----:B------:R-:W-:Y:S01]  /*54a0*/  ISETP.NE.AND P2, PT, RZ, UR39, PT ;  /* 0x00000027ff007c0c */ /* 0x000fe2000bf45270 */
[----:B------:R-:W-:-:S04]  /*54b0*/  UISETP.NE.AND UP0, UPT, UR55, 0x1, UPT ;  /* 0x000000013700788c */ /* 0x000fc8000bf05270 */
[----:B------:R-:W-:-:S04]  /*54c0*/  USEL UR45, URZ, 0x1, UP0 ;  /* 0x000000013f2d7887 */ /* 0x000fc80008000000 */
[----:B------:R-:W-:-:S04]  /*54d0*/  ULOP3.LUT UR45, UR56, UR45, URZ, 0x3c, !UPT ;  /* 0x0000002d382d7292 */ /* 0x000fc8000f8e3c3f */
[----:B------:R-:W-:Y:S08]  /*54e0*/  @P2 BRA `(.L_x_7575) ;  /* 0x0000000000382947 */ /* 0x000ff00003800000 */
[----:B------:R-:W-:Y:S05]  /*54f0*/  @!P0 BRA `(.L_x_7576) ;  /* 0x0000000000048947 */ /* 0x000fea0003800000 */
[----:B------:R-:W-:Y:S01]  /*5500*/  BPT.TRAP 0x1 ;  /* 0x000000040000795c */ /* 0x000fe20000300000 */
.L_x_7576:
        /* <DEDUP_REMOVED lines=9> */
.L_x_7577:
[----:B-1----:R-:W-:Y:S05]  /*55a0*/  @P1 BRA `(.L_x_7575) ;  /* 0x0000000000081947 */ /* 0x002fea0003800000 */
[----:B------:R-:W1:Y:S02]  /*55b0*/  SYNCS.PHASECHK.TRANS64.TRYWAIT P1, [UR6+0x28830], R8 ;  /* 0x02883008ff0075a7 */ /* 0x000e640008020146 */
[----:B-1----:R-:W-:Y:S05]  /*55c0*/  @!P1 BRA `(.L_x_7578) ;  /* 0x000000fc00f09947 */ /* 0x002fea0003800000 */
.L_x_7575:
        /* <DEDUP_REMOVED lines=13> */
[----:B------:R-:W-:Y:S02]  /*56a0*/  UIADD3 UR6, UR34, 0x2, URZ ;  /* 0x0000000222067890 */ /* 0x000fe4000fffe03f */
        /* <DEDUP_REMOVED lines=36> */
.L_x_7580:
[----:B------:R-:W-:Y:S01]  /*58f0*/  ULEA UR6, UR55, UR40, 0x3 ;  /* 0x0000002837067291 */ /* 0x000fe2000f8e183f */
[----:B------:R-:W-:-:S05]  /*5900*/  IMAD.U32 R8, RZ, RZ, UR56 ;  /* 0x00000038ff087e24 */ /* 0x000fca000f8e00ff */
[----:B------:R-:W-:-:S04]  /*5910*/  SHF.L.U32 R8, R8, 0x1f, RZ ;  /* 0x0000001f08087819 */ /* 0x000fc800000006ff */
[----:B------:R0:W1:Y:S01]  /*5920*/  SYNCS.PHASECHK.TRANS64.TRYWAIT P1, [UR6+0x28850], R8 ;  /* 0x02885008ff0075a7 */ /* 0x0000620008020146 */
[----:B------:R-:W-:Y:S05]  /*5930*/  @!P0 BRA `(.L_x_7581) ;  /* 0x0000000000048947 */ /* 0x000fea0003800000 */
[----:B------:R-:W-:Y:S01]  /*5940*/  BPT.TRAP 0x1 ;  /* 0x000000040000795c */ /* 0x000fe20000300000 */
.L_x_7581:
[----:B-1----:R-:W-:Y:S05]  /*5950*/  @P1 BRA `(.L_x_7579) ;  /* 0x0000000000081947 */ /* 0x002fea0003800000 */
[----:B------:R-:W1:Y:S02]  /*5960*/  SYNCS.PHASECHK.TRANS64.TRYWAIT P1, [UR6+0x28850], R8 ;  /* 0x02885008ff0075a7 */ /* 0x000e640008020146 */
[----:B-1----:R-:W-:Y:S05]  /*5970*/  @!P1 BRA `(.L_x_7582) ;  /* 0x000000fc001c9947 */ /* 0x002fea0003800000 */
.L_x_7579:
        /* <DEDUP_REMOVED lines=49> */
.L_x_7583:
[----:B------:R-:W-:Y:S01]  /*5c90*/  UISETP.NE.AND UP1, UPT, UR42, URZ, UPT ;  /* 0x0000003f2a00728c */ /* 0x000fe2000bf25270 */
[----:B------:R-:W-:Y:S01]  /*5ca0*/  FMUL.FTZ R152, R28, UR53 ;  /* 0x000000351c987c20 */ /* 0x000fe20008410000 */
[----:B------:R-:W-:Y:S01]  /*5cb0*/  FMUL.FTZ R159, R49, UR53 ;  /* 0x00000035319f7c20 */ /* 0x000fe20008410000 */
[----:B------:R-:W-:Y:S01]  /*5cc0*/  FMUL.FTZ R28, R51, UR53 ;  /* 0x00000035331c7c20 */ /* 0x000fe20008410000 */
[----:B------:R-:W-:Y:S01]  /*5cd0*/  FMUL.FTZ R51, R52, UR53 ;  /* 0x0000003534337c20 */ /* 0x000fe20008410000 */
[----:B------:R-:W-:Y:S01]  /*5ce0*/  FMUL.FTZ R52, R53, UR53 ;  /* 0x0000003535347c20 */ /* 0x000fe20008410000 */
[----:B------:R-:W-:Y:S01]  /*5cf0*/  PLOP3.LUT P1, PT, PT, PT, UP1, 0x80, 0x0 ;  /* 0x000000000000781c */ /* 0x000fe20003f2f018 */
[----:B0-----:R-:W0:Y:S01]  /*5d00*/  LDC R8, c[0x0][0x288] ;  /* 0x0000a200ff087b82 */ /* 0x001e220000000800 */
[----:B------:R-:W-:Y:S01]  /*5d10*/  PLOP3.LUT P2, PT, PT, PT, UP1, 0x80, 0x0 ;  /* 0x000000000000781c */ /* 0x000fe20003f4f018 */
[----:B------:R-:W-:Y:S01]  /*5d20*/  FMUL.FTZ R53, R56, UR53 ;  /* 0x0000003538357c20 */ /* 0x000fe20008410000 */
[----:B------:R-:W-:Y:S01]  /*5d30*/  FMUL.FTZ R56, R61, UR53 ;  /* 0x000000353d387c20 */ /* 0x000fe20008410000 */
[----:B------:R-:W-:Y:S01]  /*5d40*/  @UP1 ULDC UR7, c[0x0][0x44c] ;  /* 0x0001130000071ab9 */ /* 0x000fe20000000800 */
[----:B------:R-:W-:-:S02]  /*5d50*/  IMAD.MOV.U32 R61, RZ, RZ, R0 ;  /* 0x000000ffff3d7224 */ /* 0x000fc400078e0000 */
[----:B------:R-:W-:Y:S01]  /*5d60*/  FMUL.FTZ R15, R27, UR53 ;  /* 0x000000351b0f7c20 */ /* 0x000fe20008410000 */
[----:B------:R-:W-:Y:S02]  /*5d70*/  IMAD.SHL.U32 R180, R13, 0x80, RZ ;  /* 0x000000800db47824 */ /* 0x000fe400078e00ff */
[----:B------:R-:W-:Y:S01]  /*5d80*/  FMUL.FTZ R17, R31, UR53 ;  /* 0x000000351f117c20 */ /* 0x000fe20008410000 */
[----:B------:R-:W-:Y:S01]  /*5d90*/  FMUL.FTZ R27, R50, UR53 ;  /* 0x00000035321b7c20 */ /* 0x000fe20008410000 */
[----:B------:R-:W-:Y:S01]  /*5da0*/  FMUL.FTZ R31, R58, UR53 ;  /* 0x000000353a1f7c20 */ /* 0x000fe20008410000 */
[----:B------:R-:W-:Y:S01]  /*5db0*/  UISETP.NE.AND UP0, UPT, UR41, URZ, UPT ;  /* 0x0000003f2900728c */ /* 0x000fe2000bf05270 */
[----:B------:R-:W-:Y:S01]  /*5dc0*/  @P1 IMAD.HI.U32 R49, R0, UR7, RZ ;  /* 0x0000000700311c27 */ /* 0x000fe2000f8e00ff */
[----:B------:R-:W-:Y:S01]  /*5dd0*/  @UP1 ULDC UR7, c[0x0][0x450] ;  /* 0x0001140000071ab9 */ /* 0x000fe20000000800 */
[----:B------:R-:W-:Y:S02]  /*5de0*/  IADD3 R50, -R180, 0x1, RZ ;  /* 0x00000001b4327810 */ /* 0x000fe40007ffe1ff */
[----:B------:R-:W-:Y:S01]  /*5df0*/  FMUL.FTZ R153, R29, UR53 ;  /* 0x000000351d997c20 */ /* 0x000fe20008410000 */
[----:B------:R-:W-:Y:S01]  /*5e00*/  FMUL.FTZ R18, R30, UR53 ;  /* 0x000000351e127c20 */ /* 0x000fe20008410000 */
[----:B------:R-:W-:Y:S01]  /*5e10*/  @P2 SHF.R.U32.HI R61, RZ, UR7, R49 ;  /* 0x00000007ff3d2c19 */ /* 0x000fe20008011631 */
        /* <DEDUP_REMOVED lines=8> */
[----:B------:R-:W-:Y:S01]  /*5ea0*/  ULEA UR6, UR46, UR40, 0x3 ;  /* 0x000000282e067291 */ /* 0x000fe2000f8e183f */
        /* <DEDUP_REMOVED lines=45> */
[----:B------:R-:W-:Y:S01]  /*6180*/  UIADD3 UR6, UR6, 0x28840, URZ ;  /* 0x0002884006067890 */ /* 0x000fe2000fffe03f */
[----:B------:R-:W-:Y:S01]  /*6190*/  PLOP3.LUT P1, PT, PT, PT, UP0, 0x40, 0x0 ;  /* 0x000000000000781c */ /* 0x000fe20003f2e808 */
[----:B------:R2:W3:Y:S01]  /*61a0*/  MUFU.TANH R64, R69 ;  /* 0x0000004500407308 */ /* 0x0004e20000002400 */
[----:B------:R-:W-:Y:S01]  /*61b0*/  IMAD R59, R2, UR51, R59 ;  /* 0x00000033023b7c24 */ /* 0x000fe2000f8e023b */
[----:B------:R-:W-:-:S03]  /*61c0*/  UPRMT UR6, UR43, 0x654, UR6 ;  /* 0x000006542b067896 */ /* 0x000fc60008000006 */
[----:B0-----:R-:W-:-:S03]  /*61d0*/  IMAD.IADD R59, R59, 0x1, -R8 ;  /* 0x000000013b3b7824 */ /* 0x001fc600078e0a08 */
[----:B------:R-:W0:Y:S01]  /*61e0*/  MUFU.TANH R9, R9 ;  /* 0x0000000900097308 */ /* 0x000e220000002400 */
[C---:B------:R-:W-:Y:S02]  /*61f0*/  VIADD R79, R59.reuse, UR52 ;  /* 0x000000343b4f7c36 */ /* 0x040fe40008000000 */
[----:B------:R-:W-:Y:S01]  /*6200*/  VIADD R83, R59, UR47 ;  /* 0x0000002f3b537c36 */ /* 0x000fe20008000000 */
[----:B------:R-:W-:Y:S02]  /*6210*/  SYNCS.ARRIVE.TRANS64.RED.A1T0 RZ, [UR6], RZ ;  /* 0x000000ffffff79a7 */ /* 0x000fe40008100406 */
[----:B-1----:R-:W-:Y:S01]  /*6220*/  IADD3 R63, R79, R58, RZ ;  /* 0x0000003a4f3f7210 */ /* 0x002fe20007ffe0ff */
[----:B------:R-:W-:Y:S01]  /*6230*/  IMAD.IADD R65, R83, 0x1, R58 ;  /* 0x0000000153417824 */ /* 0x000fe200078e023a */
[----:B------:R-:W1:Y:S08]  /*6240*/  MUFU.TANH R10, R10 ;  /* 0x0000000a000a7308 */ /* 0x000e700000002400 */
        /* <DEDUP_REMOVED lines=75> */
.L_x_7586:
[----:B------:R-:W-:-:S05]  /*6700*/  IMAD.U32 R68, RZ, RZ, UR50 ;  /* 0x00000032ff447e24 */ /* 0x000fca000f8e00ff */
[----:B------:R-:W-:-:S13]  /*6710*/  ISETP.NE.AND P1, PT, R68, 0x1, PT ;  /* 0x000000014400780c */ /* 0x000fda0003f25270 */
[----:B------:R-:W1:Y:S02]  /*6720*/  @P1 LDC.64 R58, c[0x0][0x9e8] ;  /* 0x00027a00ff3a1b82 */ /* 0x000e640000000a00 */
[----:B-1----:R-:W-:-:S05]  /*6730*/  @P1 IMAD.HI.U32 R58, R67, R58, RZ ;  /* 0x0000003a433a1227 */ /* 0x002fca00078e00ff */
[----:B------:R-:W-:-:S07]  /*6740*/  @P1 SHF.R.U32.HI R67, RZ, R59, R58 ;  /* 0x0000003bff431219 */ /* 0x000fce000001163a */
.L_x_7587:
[----:B------:R-:W-:Y:S05]  /*6750*/  BSYNC B0 ;  /* 0x0000000000007941 */ /* 0x000fea0003800000 */
.L_x_7585:
[----:B------:R-:W-:-:S04]  /*6760*/  IMAD R58, R67, R68, -R180 ;  /* 0x00000044433a7224 */ /* 0x000fc800078e0ab4 */
[----:B------:R-:W-:-:S05]  /*6770*/  IMAD R58, R3, -0x2, R58 ;  /* 0xfffffffe033a7824 */ /* 0x000fca00078e023a */
[----:B------:R-:W-:Y:S02]  /*6780*/  VIADDMNMX R63, R58, R68, R63, PT ;  /* 0x000000443a3f7246 */ /* 0x000fe4000380013f */
[----:B------:R-:W-:-:S07]  /*6790*/  VIMNMX R65, R65, R58, !PT ;  /* 0x0000003a41417248 */ /* 0x000fce0007fe0100 */
.L_x_7584:
[----:B------:R-:W-:Y:S01]  /*67a0*/  ISETP.GT.AND P1, PT, R13, -0x1, PT ;  /* 0xffffffff0d00780c */ /* 0x000fe20003f24270 */
[----:B------:R-:W1:Y:S01]  /*67b0*/  SHFL.IDX PT, R182, R61, 0x1, 0x1c1f ;  /* 0x003c1f003db67f89 */ /* 0x000e6200000e0000 */
[----:B------:R-:W-:Y:S02]  /*67c0*/  UISETP.NE.AND UP0, UPT, UR41, URZ, UPT ;  /* 0x0000003f2900728c */ /* 0x000fe4000bf05270 */
[C---:B------:R-:W-:Y:S02]  /*67d0*/  ISETP.GT.AND P3, PT, R65.reuse, 0x8, P1 ;  /* 0x000000084100780c */ /* 0x040fe40000f64270 */
[----:B------:R-:W-:Y:S02]  /*67e0*/  ISETP.GT.AND P6, PT, R65, RZ, P1 ;  /* 0x000000ff4100720c */ /* 0x000fe40000fc4270 */
        /* <DEDUP_REMOVED lines=8> */
[----:B------:R-:W-:Y:S02]  /*6870*/  FSEL R162, R10, -INF , !P2 ;  /* 0xff8000000aa27808 */ /* 0x000fe40005000000 */
[C---:B------:R-:W-:Y:S02]  /*6880*/  ISETP.GT.AND P5, PT, R65.reuse, 0x9, P1 ;  /* 0x000000094100780c */ /* 0x040fe40000fa4270 */
[C---:B------:R-:W-:Y:S02]  /*6890*/  ISETP.GT.AND P4, PT, R65.reuse, 0x10, P1 ;  /* 0x000000104100780c */ /* 0x040fe40000f84270 */
[C---:B------:R-:W-:Y:S02]  /*68a0*/  ISETP.GT.AND P6, PT, R65.reuse, 0x11, P1 ;  /* 0x000000114100780c */ /* 0x040fe40000fc4270 */
[----:B------:R-:W-:Y:S02]  /*68b0*/  ISETP.GT.AND P2, PT, R65, 0x18, P1 ;  /* 0x000000184100780c */ /* 0x000fe40000f44270 */
[----:B------:R-:W-:Y:S01]  /*68c0*/  FSEL R174, R37, -INF , !P3 ;  /* 0xff80000025ae7808 */ /* 0x000fe20005800000 */
[----:B-1----:R-:W-:Y:S01]  /*68d0*/  IMAD.IADD R37, R79, 0x1, R182 ;  /* 0x000000014f257824 */ /* 0x002fe200078e02b6 */
[----:B------:R-:W-:-:S02]  /*68e0*/  ISETP.GT.AND P3, PT, R65, 0x30, P1 ;  /* 0x000000304100780c */ /* 0x000fc40000f64270 */
[C---:B------:R-:W-:Y:S02]  /*68f0*/  ISETP.LT.OR P5, PT, R63.reuse, 0xa, P5 ;  /* 0x0000000a3f00780c */ /* 0x040fe40002fa1670 */
        /* <DEDUP_REMOVED lines=11> */
[C---:B------:R-:W-:Y:S02]  /*69b0*/  ISETP.GT.AND P2, PT, R65.reuse, 0x29, P1 ;  /* 0x000000294100780c */ /* 0x040fe40000f44270 */
[----:B------:R-:W-:Y:S02]  /*69c0*/  FSEL R86, R48, -INF , !P3 ;  /* 0xff80000030567808 */ /* 0x000fe40005800000 */
[----:B------:R-:W-:Y:S02]  /*69d0*/  ISETP.GT.AND P3, PT, R65, 0x41, P1 ;  /* 0x000000414100780c */ /* 0x000fe40000f64270 */
[C---:B------:R-:W-:Y:S02]  /*69e0*/  ISETP.LT.OR P5, PT, R63.reuse, 0x21, P5 ;  /* 0x000000213f00780c */ /* 0x040fe40002fa1670 */
[C---:B------:R-:W-:Y:S02]  /*69f0*/  ISETP.LT.OR P4, PT, R63.reuse, 0x22, P4 ;  /* 0x000000223f00780c */ /* 0x040fe40002781670 */
[----:B------:R-:W-:-:S02]  /*6a00*/  ISETP.LT.OR P6, PT, R63, 0x29, P6 ;  /* 0x000000293f00780c */ /* 0x000fc400037c1670 */
[C---:B------:R-:W-:Y:S02]  /*6a10*/  ISETP.LT.OR P2, PT, R63.reuse, 0x2a, P2 ;  /* 0x0000002a3f00780c */ /* 0x040fe40001741670 */
[----:B------:R-:W-:Y:S02]  /*6a20*/  ISETP.LT.OR P3, PT, R63, 0x42, P3 ;  /* 0x000000423f00780c */ /* 0x000fe40001f61670 */
[----:B------:R-:W-:Y:S02]  /*6a30*/  FSEL R172, R157, -INF , !P5 ;  /* 0xff8000009dac7808 */ /* 0x000fe40006800000 */
[----:B------:R-:W-:Y:S02]  /*6a40*/  FSEL R166, R158, -INF , !P4 ;  /* 0xff8000009ea67808 */ /* 0x000fe40006000000 */
[----:B------:R-:W-:Y:S02]  /*6a50*/  FSEL R164, R44, -INF , !P6 ;  /* 0xff8000002ca47808 */ /* 0x000fe40007000000 */
[----:B------:R-:W-:Y:S01]  /*6a60*/  FSEL R152, R45, -INF , !P2 ;  /* 0xff8000002d987808 */ /* 0x000fe20005000000 */
[----:B------:R-:W-:Y:S01]  /*6a70*/  IMAD.IADD R45, R83, 0x1, R182 ;  /* 0x00000001532d7824 */ /* 0x000fe200078e02b6 */
[----:B------:R-:W-:-:S02]  /*6a80*/  ISETP.GT.AND P5, PT, R65, 0x31, P1 ;  /* 0x000000314100780c */ /* 0x000fc40000fa4270 */
[C---:B------:R-:W-:Y:S02]  /*6a90*/  ISETP.GT.AND P4, PT, R65.reuse, 0x38, P1 ;  /* 0x000000384100780c */ /* 0x040fe40000f84270 */
[C---:B------:R-:W-:Y:S02]  /*6aa0*/  ISETP.GT.AND P6, PT, R65.reuse, 0x39, P1 ;  /* 0x000000394100780c */ /* 0x040fe40000fc4270 */
[C---:B------:R-:W-:Y:S02]  /*6ab0*/  ISETP.GT.AND P2, PT, R65.reuse, 0x40, P1 ;  /* 0x000000404100780c */ /* 0x040fe40000f44270 */
[----:B------:R-:W-:Y:S02]  /*6ac0*/  FSEL R76, R54, -INF , !P3 ;  /* 0xff800000364c7808 */ /* 0x000fe40005800000 */
[----:B------:R-:W-:Y:S02]  /*6ad0*/  ISETP.GT.AND P3, PT, R65, 0x58, P1 ;  /* 0x000000584100780c */ /* 0x000fe40000f64270 */
[----:B------:R-:W-:-:S02]  /*6ae0*/  ISETP.LT.OR P5, PT, R63, 0x32, P5 ;  /* 0x000000323f00780c */ /* 0x000fc40002fa1670 */
[C---:B------:R-:W-:Y:S02]  /*6af0*/  ISETP.LT.OR P4, PT, R63.reuse, 0x39, P4 ;  /* 0x000000393f00780c */ /* 0x040fe40002781670 */
[C---:B------:R-:W-:Y:S02]  /*6b00*/  ISETP.LT.OR P6, PT, R63.reuse, 0x3a, P6 ;  /* 0x0000003a3f00780c */ /* 0x040fe400037c1670 */
[C---:B------:R-:W-:Y:S02]  /*6b10*/  ISETP.LT.OR P2, PT, R63.reuse, 0x41, P2 ;  /* 0x000000413f00780c */ /* 0x040fe40001741670 */
[----:B------:R-:W-:Y:S02]  /*6b20*/  ISETP.LT.OR P3, PT, R63, 0x59, P3 ;  /* 0x000000593f00780c */ /* 0x000fe40001f61670 */
[----:B------:R-:W-:Y:S02]  /*6b30*/  FSEL R84, R159, -INF , !P5 ;  /* 0xff8000009f547808 */ /* 0x000fe40006800000 */
[----:B------:R-:W-:-:S02]  /*6b40*/  FSEL R82, R51, -INF , !P4 ;  /* 0xff80000033527808 */ /* 0x000fc40006000000 */
[----:B------:R-:W-:Y:S02]  /*6b50*/  FSEL R80, R52, -INF , !P6 ;  /* 0xff80000034507808 */ /* 0x000fe40007000000 */
[----:B------:R-:W-:Y:S02]  /*6b60*/  FSEL R78, R53, -INF , !P2 ;  /* 0xff800000354e7808 */ /* 0x000fe40005000000 */
[C---:B------:R-:W-:Y:S02]  /*6b70*/  ISETP.GT.AND P5, PT, R65.reuse, 0x48, P1 ;  /* 0x000000484100780c */ /* 0x040fe40000fa4270 */
[C---:B------:R-:W-:Y:S02]  /*6b80*/  ISETP.GT.AND P4, PT, R65.reuse, 0x49, P1 ;  /* 0x000000494100780c */ /* 0x040fe40000f84270 */
[C---:B------:R-:W-:Y:S02]  /*6b90*/  ISETP.GT.AND P6, PT, R65.reuse, 0x50, P1 ;  /* 0x000000504100780c */ /* 0x040fe40000fc4270 */
[----:B------:R-:W-:-:S02]  /*6ba0*/  ISETP.GT.AND P2, PT, R65, 0x51, P1 ;  /* 0x000000514100780c */ /* 0x000fc40000f44270 */
[----:B------:R-:W-:Y:S02]  /*6bb0*/  FSEL R66, R66, -INF , !P3 ;  /* 0xff80000042427808 */ /* 0x000fe40005800000 */
[----:B------:R-:W-:Y:S02]  /*6bc0*/  ISETP.GT.AND P3, PT, R65, 0x69, P1 ;  /* 0x000000694100780c */ /* 0x000fe40000f64270 */
[C---:B------:R-:W-:Y:S02]  /*6bd0*/  ISETP.LT.OR P5, PT, R63.reuse, 0x49, P5 ;  /* 0x000000493f00780c */ /* 0x040fe40002fa1670 */
[C---:B------:R-:W-:Y:S02]  /*6be0*/  ISETP.LT.OR P4, PT, R63.reuse, 0x4a, P4 ;  /* 0x0000004a3f00780c */ /* 0x040fe40002781670 */
[C---:B------:R-:W-:Y:S02]  /*6bf0*/  ISETP.LT.OR P6, PT, R63.reuse, 0x51, P6 ;  /* 0x000000513f00780c */ /* 0x040fe400037c1670 */
[----:B------:R-:W-:-:S02]  /*6c00*/  ISETP.LT.OR P2, PT, R63, 0x52, P2 ;  /* 0x000000523f00780c */ /* 0x000fc40001741670 */
[----:B------:R-:W-:Y:S02]  /*6c10*/  ISETP.LT.OR P3, PT, R63, 0x6a, P3 ;  /* 0x0000006a3f00780c */ /* 0x000fe40001f61670 */
[----:B------:R-:W-:Y:S02]  /*6c20*/  FSEL R74, R55, -INF , !P5 ;  /* 0xff800000374a7808 */ /* 0x000fe40006800000 */
[----:B------:R-:W-:Y:S02]  /*6c30*/  FSEL R72, R56, -INF , !P4 ;  /* 0xff80000038487808 */ /* 0x000fe40006000000 */
[----:B------:R-:W-:Y:S02]  /*6c40*/  FSEL R68, R57, -INF , !P6 ;  /* 0xff80000039447808 */ /* 0x000fe40007000000 */
[----:B------:R-:W-:Y:S02]  /*6c50*/  FSEL R70, R60, -INF , !P2 ;  /* 0xff8000003c467808 */ /* 0x000fe40005000000 */
[----:B------:R-:W-:-:S02]  /*6c60*/  ISETP.GT.AND P5, PT, R65, 0x59, P1 ;  /* 0x000000594100780c */ /* 0x000fc40000fa4270 */
[C---:B------:R-:W-:Y:S02]  /*6c70*/  ISETP.GT.AND P4, PT, R65.reuse, 0x60, P1 ;  /* 0x000000604100780c */ /* 0x040fe40000f84270 */
[C---:B------:R-:W-:Y:S02]  /*6c80*/  ISETP.GT.AND P6, PT, R65.reuse, 0x61, P1 ;  /* 0x000000614100780c */ /* 0x040fe40000fc4270 */
[----:B------:R-:W-:Y:S02]  /*6c90*/  ISETP.GT.AND P2, PT, R65, 0x68, P1 ;  /* 0x000000684100780c */ /* 0x000fe40000f44270 */
[----:B------:R-:W-:Y:S02]  /*6ca0*/  FSEL R58, R77, -INF , !P3 ;  /* 0xff8000004d3a7808 */ /* 0x000fe40005800000 */
[----:B------:R-:W-:Y:S02]  /*6cb0*/  PLOP3.LUT P3, PT, PT, PT, UP0, 0x40, 0x0 ;  /* 0x000000000000781c */ /* 0x000fe40003f6e808 */
        /* <DEDUP_REMOVED lines=12> */
[----:B------:R-:W-:-:S02]  /*6d80*/  ISETP.LT.OR P5, PT, R63, 0x71, P5 ;  /* 0x000000713f00780c */ /* 0x000fc40002fa1670 */
[C---:B------:R-:W-:Y:S02]  /*6d90*/  ISETP.LT.OR P4, PT, R63.reuse, 0x72, P4 ;  /* 0x000000723f00780c */ /* 0x040fe40002781670 */
[C---:B------:R-:W-:Y:S02]  /*6da0*/  ISETP.LT.OR P6, PT, R63.reuse, 0x79, P6 ;  /* 0x000000793f00780c */ /* 0x040fe400037c1670 */
[----:B------:R-:W-:Y:S02]  /*6db0*/  ISETP.LT.OR P2, PT, R63, 0x7a, P2 ;  /* 0x0000007a3f00780c */ /* 0x000fe40001741670 */
[----:B------:R-:W-:Y:S02]  /*6dc0*/  FSEL R56, R71, -INF , !P5 ;  /* 0xff80000047387808 */ /* 0x000fe40006800000 */
[----:B------:R-:W-:Y:S02]  /*6dd0*/  FSEL R52, R81, -INF , !P4 ;  /* 0xff80000051347808 */ /* 0x000fe40006000000 */
[----:B------:R-:W-:-:S02]  /*6de0*/  FSEL R48, R75, -INF , !P6 ;  /* 0xff8000004b307808 */ /* 0x000fc40007000000 */
[----:B------:R-:W-:Y:S01]  /*6df0*/  FSEL R44, R85, -INF , !P2 ;  /* 0xff800000552c7808 */ /* 0x000fe20005000000 */
[----:B------:R-:W-:Y:S06]  /*6e00*/  @P3 BRA `(.L_x_7588) ;  /* 0x00000000005c3947 */ /* 0x000fec0003800000 */
        /* <DEDUP_REMOVED lines=13> */
.L_x_7590:
[----:B------:R-:W-:-:S05]  /*6ee0*/  IMAD.U32 R51, RZ, RZ, UR50 ;  /* 0x00000032ff337e24 */ /* 0x000fca000f8e00ff */
[----:B------:R-:W-:-:S13]  /*6ef0*/  ISETP.NE.AND P2, PT, R51, 0x1, PT ;  /* 0x000000013300780c */ /* 0x000fda0003f45270 */
[----:B------:R-:W0:Y:S02]  /*6f00*/  @P2 LDC.64 R154, c[0x0][0x9e8] ;  /* 0x00027a00ff9a2b82 */ /* 0x000e240000000a00 */
[----:B0-----:R-:W-:-:S05]  /*6f10*/  @P2 IMAD.HI.U32 R10, R9, R154, RZ ;  /* 0x0000009a090a2227 */ /* 0x001fca00078e00ff */
[----:B------:R-:W-:-:S07]  /*6f20*/  @P2 SHF.R.U32.HI R9, RZ, R155, R10 ;  /* 0x0000009bff092219 */ /* 0x000fce000001160a */
.L_x_7591:
[----:B------:R-:W-:Y:S05]  /*6f30*/  BSYNC B0 ;  /* 0x0000000000007941 */ /* 0x000fea0003800000 */
.L_x_7589:
[----:B------:R-:W-:-:S04]  /*6f40*/  IMAD R10, R9, R51, -R180 ;  /* 0x00000033090a7224 */ /* 0x000fc800078e0ab4 */
[----:B------:R-:W-:-:S05]  /*6f50*/  IMAD R10, R3, -0x2, R10 ;  /* 0xfffffffe030a7824 */ /* 0x000fca00078e020a */
[----:B------:R-:W-:Y:S02]  /*6f60*/  VIADDMNMX R37, R10, R51, R37, PT ;  /* 0x000000330a257246 */ /* 0x000fe40003800125 */
[----:B------:R-:W-:-:S07]  /*6f70*/  VIMNMX R45, R45, R10, !PT ;  /* 0x0000000a2d2d7248 */ /* 0x000fce0007fe0100 */
.L_x_7588:
[----:B------:R-:W-:Y:S02]  /*6f80*/  FMNMX.FTZ R9, R160, R11, !PT ;  /* 0x0000000ba0097209 */ /* 0x000fe40007810000 */
[C---:B------:R-:W-:Y:S02]  /*6f90*/  ISETP.GT.AND P6, PT, R45.reuse, 0x1, P1 ;  /* 0x000000012d00780c */ /* 0x040fe40000fc4270 */
[----:B------:R-:W-:Y:S02]  /*6fa0*/  FMNMX.FTZ R9, R162, R9, !PT ;  /* 0x00000009a2097209 */ /* 0x000fe40007810000 */
[----:B------:R-:W-:Y:S02]  /*6fb0*/  ISETP.GT.AND P5, PT, R45, 0x10, P1 ;  /* 0x000000102d00780c */ /* 0x000fe40000fa4270 */
[----:B------:R-:W-:Y:S02]  /*6fc0*/  FMNMX.FTZ R9, R176, R9, !PT ;  /* 0x00000009b0097209 */ /* 0x000fe40007810000 */
[----:B------:R-:W-:-:S02]  /*6fd0*/  ISETP.LT.OR P6, PT, R37, 0x2, P6 ;  /* 0x000000022500780c */ /* 0x000fc400037c1670 */
[----:B------:R-:W-:Y:S02]  /*6fe0*/  FMNMX.FTZ R9, R170, R9, !PT ;  /* 0x00000009aa097209 */ /* 0x000fe40007810000 */
[----:B------:R-:W-:Y:S02]  /*6ff0*/  ISETP.LT.OR P5, PT, R37, 0x11, P5 ;  /* 0x000000112500780c */ /* 0x000fe40002fa1670 */
[----:B------:R-:W-:Y:S02]  /*7000*/  FMNMX.FTZ R9, R168, R9, !PT ;  /* 0x00000009a8097209 */ /* 0x000fe40007810000 */
[----:B------:R-:W-:Y:S02]  /*7010*/  FSEL R154, R15, -INF , !P6 ;  /* 0xff8000000f9a7808 */ /* 0x000fe40007000000 */
[----:B------:R-:W-:Y:S02]  /*7020*/  FMNMX.FTZ R9, R184, R9, !PT ;  /* 0x00000009b8097209 */ /* 0x000fe40007810000 */
[----:B------:R-:W-:-:S02]  /*7030*/  FSEL R158, R19, -INF , !P5 ;  /* 0xff800000139e7808 */ /* 0x000fc40006800000 */
        /* <DEDUP_REMOVED lines=9> */
[----:B------:R-:W-:Y:S02]  /*70d0*/  ISETP.GT.AND P4, PT, R45, 0x9, P1 ;  /* 0x000000092d00780c */ /* 0x000fe40000f84270 */
[----:B------:R-:W-:Y:S02]  /*70e0*/  FMNMX.FTZ R9, R152, R9, !PT ;  /* 0x0000000998097209 */ /* 0x000fe40007810000 */
[----:B------:R-:W-:-:S02]  /*70f0*/  FSEL R18, R18, -INF , !P3 ;  /* 0xff80000012127808 */ /* 0x000fc40005800000 */
[----:B------:R-:W-:Y:S02]  /*7100*/  FMNMX.FTZ R9, R86, R9, !PT ;  /* 0x0000000956097209 */ /* 0x000fe40007810000 */
[----:B------:R-:W-:Y:S02]  /*7110*/  ISETP.GT.AND P3, PT, R45, 0x18, P1 ;  /* 0x000000182d00780c */ /* 0x000fe40000f64270 */
[----:B------:R-:W-:Y:S02]  /*7120*/  FMNMX.FTZ R9, R84, R9, !PT ;  /* 0x0000000954097209 */ /* 0x000fe40007810000 */
[C---:B------:R-:W-:Y:S02]  /*7130*/  ISETP.LT.OR P4, PT, R37.reuse, 0xa, P4 ;  /* 0x0000000a2500780c */ /* 0x040fe40002781670 */
[----:B------:R-:W-:Y:S02]  /*7140*/  FMNMX.FTZ R9, R82, R9, !PT ;  /* 0x0000000952097209 */ /* 0x000fe40007810000 */
[----:B------:R-:W-:-:S02]  /*7150*/  ISETP.LT.OR P3, PT, R37, 0x19, P3 ;  /* 0x000000192500780c */ /* 0x000fc40001f61670 */
[----:B------:R-:W-:Y:S02]  /*7160*/  FMNMX.FTZ R9, R80, R9, !PT ;  /* 0x0000000950097209 */ /* 0x000fe40007810000 */
[----:B------:R-:W-:Y:S02]  /*7170*/  ISETP.GT.AND P2, PT, R45, 0x11, P1 ;  /* 0x000000112d00780c */ /* 0x000fe40000f44270 */
[----:B------:R-:W-:Y:S02]  /*7180*/  FMNMX.FTZ R9, R78, R9, !PT ;  /* 0x000000094e097209 */ /* 0x000fe40007810000 */
[----:B------:R-:W-:Y:S02]  /*7190*/  FSEL R156, R17, -INF , !P4 ;  /* 0xff800000119c7808 */ /* 0x000fe40006000000 */
        /* <DEDUP_REMOVED lines=16> */
[----:B------:R-:W-:Y:S02]  /*72a0*/  FMNMX.FTZ R9, R60, R9, !PT ;  /* 0x000000093c097209 */ /* 0x000fe40007810000 */
[----:B------:R-:W-:Y:S02]  /*72b0*/  FSEL R24, R24, -INF , !P2 ;  /* 0xff80000018187808 */ /* 0x000fe40005000000 */
[----:B------:R-:W-:Y:S02]  /*72c0*/  FMNMX.FTZ R9, R54, R9, !PT ;  /* 0x0000000936097209 */ /* 0x000fe40007810000 */
[----:B------:R-:W-:-:S02]  /*72d0*/  ISETP.GT.AND P2, PT, R45, 0x30, P1 ;  /* 0x000000302d00780c */ /* 0x000fc40000f44270 */
[----:B------:R-:W-:Y:S02]  /*72e0*/  FMNMX.FTZ R9, R58, R9, !PT ;  /* 0x000000093a097209 */ /* 0x000fe40007810000 */
[C---:B------:R-:W-:Y:S02]  /*72f0*/  ISETP.LT.OR P4, PT, R37.reuse, 0x2a, P4 ;  /* 0x0000002a2500780c */ /* 0x040fe40002781670 */
[----:B------:R-:W-:Y:S02]  /*7300*/  FMNMX.FTZ R9, R56, R9, !PT ;  /* 0x0000000938097209 */ /* 0x000fe40007810000 */
[----:B------:R-:W-:Y:S02]  /*7310*/  ISETP.LT.OR P2, PT, R37, 0x31, P2 ;  /* 0x000000312500780c */ /* 0x000fe40001741670 */
[----:B------:R-:W-:-:S04]  /*7320*/  FMNMX.FTZ R9, R52, R9, !PT ;  /* 0x0000000934097209 */ /* 0x000fc80007810000 */
[----:B------:R-:W-:-:S04]  /*7330*/  FMNMX.FTZ R9, R48, R9, !PT ;  /* 0x0000000930097209 */ /* 0x000fc80007810000 */
[----:B------:R-:W-:Y:S02]  /*7340*/  FMNMX.FTZ R51, R44, R9, !PT ;  /* 0x000000092c337209 */ /* 0x000fe40007810000 */
[----:B------:R-:W0:Y:S03]  /*7350*/  LDC R9, c[0x0][0x988] ;  /* 0x00026200ff097b82 */ /* 0x000e260000000800 */
[----:B------:R-:W1:Y:S02]  /*7360*/  SHFL.BFLY PT, R10, R51, 0x2, 0x1f ;  /* 0x0c401f00330a7f89 */ /* 0x000e6400000e0000 */
[----:B-1----:R-:W-:-:S05]  /*7370*/  FMNMX.FTZ R53, R51, R10, !PT ;  /* 0x0000000a33357209 */ /* 0x002fca0007810000 */
[----:B------:R-:W1:Y:S02]  /*7380*/  SHFL.BFLY PT, R10, R53, 0x1, 0x1f ;  /* 0x0c201f00350a7f89 */ /* 0x000e6400000e0000 */
[----:B-1----:R-:W-:-:S04]  /*7390*/  FMNMX.FTZ R10, R53, R10, !PT ;  /* 0x0000000a350a7209 */ /* 0x002fc80007810000 */
[C---:B------:R-:W-:Y:S01]  /*73a0*/  FSETP.NEU.FTZ.AND P6, PT, R10.reuse, -INF , PT ;  /* 0xff8000000a00780b */ /* 0x040fe20003fdd000 */
[----:B0-----:R-:W-:-:S05]  /*73b0*/  FMUL.FTZ R51, R10, R9 ;  /* 0x000000090a337220 */ /* 0x001fca0000410000 */
[----:B------:R-:W-:-:S05]  /*73c0*/  FSEL R51, R51, RZ, P6 ;  /* 0x000000ff33337208 */ /* 0x000fca0003000000 */
[-CC-:B------:R-:W-:Y:S01]  /*73d0*/  FFMA.FTZ R15, R162, R9.reuse, -R51.reuse ;  /* 0x00000009a20f7223 */ /* 0x180fe20000010833 */
[----:B------:R-:W-:Y:S01]  /*73e0*/  FSEL R162, R23, -INF , !P5 ;  /* 0xff80000017a27808 */ /* 0x000fe20006800000 */
[-CC-:B------:R-:W-:Y:S01]  /*73f0*/  FFMA.FTZ R180, R160, R9.reuse, -R51.reuse ;  /* 0x00000009a0b47223 */ /* 0x180fe20000010833 */
[----:B------:R-:W-:Y:S01]  /*7400*/  ISETP.GT.AND P5, PT, R45, RZ, P1 ;  /* 0x000000ff2d00720c */ /* 0x000fe20000fa4270 */
[-CC-:B------:R-:W-:Y:S01]  /*7410*/  FFMA.FTZ R182, R176, R9.reuse, -R51.reuse ;  /* 0x00000009b0b67223 */ /* 0x180fe20000010833 */
[----:B------:R-:W-:Y:S01]  /*7420*/  FSEL R160, R21, -INF , !P3 ;  /* 0xff80000015a07808 */ /* 0x000fe20005800000 */
[-CC-:B------:R-:W-:Y:S01]  /*7430*/  FFMA.FTZ R176, R168, R9.reuse, -R51.reuse ;  /* 0x00000009a8b07223 */ /* 0x180fe20000010833 */
[----:B------:R-:W-:Y:S01]  /*7440*/  ISETP.LT.OR P5, PT, R37, 0x1, P5 ;  /* 0x000000012500780c */ /* 0x000fe20002fa1670 */
[-CC-:B------:R-:W-:Y:S01]  /*7450*/  FFMA.FTZ R17, R170, R9.reuse, -R51.reuse ;  /* 0x00000009aa117223 */ /* 0x180fe20000010833 */
[----:B------:R-:W-:Y:S01]  /*7460*/  ISETP.GT.AND P3, PT, R45, 0x28, P1 ;  /* 0x000000282d00780c */ /* 0x000fe20000f64270 */
[-CC-:B------:R-:W-:Y:S01]  /*7470*/  FFMA.FTZ R174, R174, R9.reuse, -R51.reuse ;  /* 0x00000009aeae7223 */ /* 0x180fe20000010833 */
[----:B------:R-:W-:Y:S01]  /*7480*/  FSEL R53, R14, -INF , !P5 ;  /* 0xff8000000e357808 */ /* 0x000fe20006800000 */
[-CC-:B------:R-:W-:Y:S01]  /*7490*/  FFMA.FTZ R14, R184, R9.reuse, -R51.reuse ;  /* 0x00000009b80e7223 */ /* 0x180fe20000010833 */
[----:B------:R-:W-:Y:S01]  /*74a0*/  ISETP.LT.OR P3, PT, R37, 0x29, P3 ;  /* 0x000000292500780c */ /* 0x000fe20001f61670 */
[-CC-:B------:R-:W-:Y:S01]  /*74b0*/  FFMA.FTZ R152, R152, R9.reuse, -R51.reuse ;  /* 0x0000000998987223 */ /* 0x180fe20000010833 */
[----:B------:R-:W-:Y:S01]  /*74c0*/  FMNMX.FTZ R19, R53, R12, !PT ;  /* 0x0000000c35137209 */ /* 0x000fe20007810000 */
[--C-:B------:R-:W-:Y:S01]  /*74d0*/  FFMA.FTZ R48, R48, R9, -R51.reuse ;  /* 0x0000000930307223 */ /* 0x100fe20000010833 */
[----:B------:R-:W-:Y:S01]  /*74e0*/  FSEL R26, R26, -INF , !P3 ;  /* 0xff8000001a1a7808 */ /* 0x000fe20005800000 */
[----:B------:R-:W-:Y:S01]  /*74f0*/  MUFU.EX2 R180, R180 ;  /* 0x000000b400b47308 */ /* 0x000fe20000000800 */
[----:B------:R-:W-:Y:S01]  /*7500*/  FMNMX.FTZ R19, R154, R19, !PT ;  /* 0x000000139a137209 */ /* 0x000fe20007810000 */
[-CC-:B------:R-:W-:Y:S01]  /*7510*/  FFMA.FTZ R178, R178, R9.reuse, -R51.reuse ;  /* 0x00000009b2b27223 */ /* 0x180fe20000010833 */
[----:B------:R-:W-:Y:S01]  /*7520*/  ISETP.GT.AND P3, PT, R45, 0x31, P1 ;  /* 0x000000312d00780c */ /* 0x000fe20000f64270 */
[--C-:B------:R-:W-:Y:S01]  /*7530*/  FFMA.FTZ R172, R172, R9, -R51.reuse ;  /* 0x00000009acac7223 */ /* 0x100fe20000010833 */
        /* <DEDUP_REMOVED lines=11> */
[----:B------:R0:W-:Y:S01]  /*75f0*/  MUFU.EX2 R19, R14 ;  /* 0x0000000e00137308 */ /* 0x0001e20000000800 */
[----:B------:R-:W-:Y:S01]  /*7600*/  FMNMX.FTZ R21, R20, R21, !PT ;  /* 0x0000001514157209 */ /* 0x000fe20007810000 */
[----:B------:R-:W-:Y:S01]  /*7610*/  FFMA.FTZ R44, R44, R9, -R51 ;  /* 0x000000092c2c7223 */ /* 0x000fe20000010833 */
[----:B------:R-:W-:-:S02]  /*7620*/  ISETP.LT.OR P3, PT, R37, 0x32, P3 ;  /* 0x000000322500780c */ /* 0x000fc40001f61670 */
[----:B------:R-:W-:Y:S02]  /*7630*/  FMNMX.FTZ R21, R160, R21, !PT ;  /* 0x00000015a0157209 */ /* 0x000fe40007810000 */
[----:B------:R-:W-:Y:S01]  /*7640*/  ISETP.GT.AND P4, PT, R45, 0x39, P1 ;  /* 0x000000392d00780c */ /* 0x000fe20000f84270 */
[----:B------:R-:W-:Y:S01]  /*7650*/  MUFU.EX2 R182, R182 ;  /* 0x000000b600b67308 */ /* 0x000fe20000000800 */
[----:B------:R-:W-:Y:S01]  /*7660*/  FMNMX.FTZ R23, R22, R21, !PT ;  /* 0x0000001516177209 */ /* 0x000fe20007810000 */
[----:B0-----:R-:W-:Y:S01]  /*7670*/  FFMA.FTZ R14, R166, R9, -R51 ;  /* 0x00000009a60e7223 */ /* 0x001fe20000010833 */
[----:B------:R-:W-:Y:S02]  /*7680*/  ISETP.LT.OR P5, PT, R37, 0x39, P5 ;  /* 0x000000392500780c */ /* 0x000fe40002fa1670 */
[----:B------:R-:W-:Y:S02]  /*7690*/  FMNMX.FTZ R23, R162, R23, !PT ;  /* 0x00000017a2177209 */ /* 0x000fe40007810000 */
[----:B------:R-:W-:Y:S01]  /*76a0*/  FSEL R28, R28, -INF , !P3 ;  /* 0xff8000001c1c7808 */ /* 0x000fe20005800000 */
[----:B------:R0:W-:Y:S01]  /*76b0*/  MUFU.EX2 R21, R174 ;  /* 0x000000ae00157308 */ /* 0x0001e20000000800 */
[----:B------:R-:W-:-:S02]  /*76c0*/  FMNMX.FTZ R23, R24, R23, !PT ;  /* 0x0000001718177209 */ /* 0x000fc40007810000 */
[----:B------:R-:W-:Y:S02]  /*76d0*/  ISETP.GT.AND P2, PT, R45, 0x40, P1 ;  /* 0x000000402d00780c */ /* 0x000fe40000f44270 */
[----:B------:R-:W-:Y:S02]  /*76e0*/  FMNMX.FTZ R23, R26, R23, !PT ;  /* 0x000000171a177209 */ /* 0x000fe40007810000 */
[----:B------:R-:W-:Y:S01]  /*76f0*/  FSEL R184, R29, -INF , !P5 ;  /* 0xff8000001db87808 */ /* 0x000fe20006800000 */
[----:B------:R-:W-:Y:S01]  /*7700*/  MUFU.EX2 R17, R17 ;  /* 0x0000001100117308 */ /* 0x000fe20000000800 */
[----:B------:R-:W-:Y:S01]  /*7710*/  FMNMX.FTZ R25, R168, R23, !PT ;  /* 0x00000017a8197209 */ /* 0x000fe20007810000 */
[----:B0-----:R-:W-:Y:S01]  /*7720*/  FFMA.FTZ R174, R164, R9, -R51 ;  /* 0x00000009a4ae7223 */ /* 0x001fe20000010833 */
[----:B------:R-:W-:Y:S02]  /*7730*/  ISETP.LT.OR P4, PT, R37, 0x3a, P4 ;  /* 0x0000003a2500780c */ /* 0x000fe40002781670 */
[----:B------:R-:W-:-:S02]  /*7740*/  FMNMX.FTZ R25, R170, R25, !PT ;  /* 0x00000019aa197209 */ /* 0x000fc40007810000 */
[----:B------:R-:W-:Y:S01]  /*7750*/  ISETP.GT.AND P3, PT, R45, 0x41, P1 ;  /* 0x000000412d00780c */ /* 0x000fe20000f64270 */
[----:B------:R0:W-:Y:S01]  /*7760*/  MUFU.EX2 R23, R14 ;  /* 0x0000000e00177308 */ /* 0x0001e20000000800 */
[----:B------:R-:W-:Y:S02]  /*7770*/  FMNMX.FTZ R25, R28, R25, !PT ;  /* 0x000000191c197209 */ /* 0x000fe40007810000 */
[----:B------:R-:W-:Y:S02]  /*7780*/  ISETP.LT.OR P2, PT, R37, 0x41, P2 ;  /* 0x000000412500780c */ /* 0x000fe40001741670 */
[----:B------:R-:W-:Y:S02]  /*7790*/  FSEL R30, R30, -INF , !P4 ;  /* 0xff8000001e1e7808 */ /* 0x000fe40006000000 */
[----:B------:R-:W-:Y:S01]  /*77a0*/  FMNMX.FTZ R25, R184, R25, !PT ;  /* 0x00000019b8197209 */ /* 0x000fe20007810000 */
[----:B------:R-:W-:Y:S01]  /*77b0*/  MUFU.EX2 R176, R176 ;  /* 0x000000b000b07308 */ /* 0x000fe20000000800 */
[----:B------:R-:W-:Y:S01]  /*77c0*/  ISETP.GT.AND P5, PT, R45, 0x48, P1 ;  /* 0x000000482d00780c */ /* 0x000fe20000fa4270 */
[----:B0-----:R-:W-:Y:S01]  /*77d0*/  FFMA.FTZ R14, R86, R9, -R51 ;  /* 0x00000009560e7223 */ /* 0x001fe20000010833 */
[----:B------:R-:W-:-:S02]  /*77e0*/  FSEL R186, R31, -INF , !P2 ;  /* 0xff8000001fba7808 */ /* 0x000fc40005000000 */
[----:B------:R-:W-:Y:S02]  /*77f0*/  ISETP.LT.OR P3, PT, R37, 0x42, P3 ;  /* 0x000000422500780c */ /* 0x000fe40001f61670 */
[----:B------:R-:W-:Y:S01]  /*7800*/  FMNMX.FTZ R27, R30, R25, !PT ;  /* 0x000000191e1b7209 */ /* 0x000fe20007810000 */
[----:B------:R-:W-:Y:S01]  /*7810*/  MUFU.EX2 R178, R178 ;  /* 0x000000b200b27308 */ /* 0x000fe20000000800 */
[----:B------:R-:W-:Y:S02]  /*7820*/  ISETP.GT.AND P4, PT, R45, 0x49, P1 ;  /* 0x000000492d00780c */ /* 0x000fe40000f84270 */
[----:B------:R-:W-:Y:S02]  /*7830*/  ISETP.LT.OR P5, PT, R37, 0x49, P5 ;  /* 0x000000492500780c */ /* 0x000fe40002fa1670 */
[----:B------:R-:W-:Y:S02]  /*7840*/  FSEL R32, R32, -INF , !P3 ;  /* 0xff80000020207808 */ /* 0x000fe40005800000 */
[----:B------:R-:W-:Y:S01]  /*7850*/  FMNMX.FTZ R27, R186, R27, !PT ;  /* 0x0000001bba1b7209 */ /* 0x000fe20007810000 */
[----:B------:R-:W-:Y:S01]  /*7860*/  MUFU.EX2 R25, R152 ;  /* 0x0000009800197308 */ /* 0x000fe20000000800 */
[----:B------:R-:W-:-:S02]  /*7870*/  ISETP.GT.AND P2, PT, R45, 0x50, P1 ;  /* 0x000000502d00780c */ /* 0x000fc40000f44270 */
[----:B------:R-:W-:Y:S02]  /*7880*/  FSEL R166, R33, -INF , !P5 ;  /* 0xff80000021a67808 */ /* 0x000fe40006800000 */
[----:B------:R-:W-:Y:S02]  /*7890*/  ISETP.LT.OR P4, PT, R37, 0x4a, P4 ;  /* 0x0000004a2500780c */ /* 0x000fe40002781670 */
[----:B------:R-:W-:Y:S01]  /*78a0*/  FMNMX.FTZ R29, R32, R27, !PT ;  /* 0x0000001b201d7209 */ /* 0x000fe20007810000 */
[----:B------:R-:W-:Y:S01]  /*78b0*/  MUFU.EX2 R172, R172 ;  /* 0x000000ac00ac7308 */ /* 0x000fe20000000800 */
[----:B------:R-:W-:Y:S02]  /*78c0*/  ISETP.GT.AND P3, PT, R45, 0x51, P1 ;  /* 0x000000512d00780c */ /* 0x000fe40000f64270 */
[----:B------:R-:W-:Y:S02]  /*78d0*/  ISETP.LT.OR P2, PT, R37, 0x51, P2 ;  /* 0x000000512500780c */ /* 0x000fe40001741670 */
[----:B------:R-:W-:Y:S01]  /*78e0*/  FSEL R164, R34, -INF , !P4 ;  /* 0xff80000022a47808 */ /* 0x000fe20006000000 */
[----:B------:R-:W-:Y:S01]  /*78f0*/  FFMA.FTZ R34, R84, R9, -R51 ;  /* 0x0000000954227223 */ /* 0x000fe20000010833 */
[----:B------:R-:W-:Y:S01]  /*7900*/  FMNMX.FTZ R29, R166, R29, !PT ;  /* 0x0000001da61d7209 */ /* 0x000fe20007810000 */
[----:B------:R0:W-:Y:S01]  /*7910*/  MUFU.EX2 R27, R14 ;  /* 0x0000000e001b7308 */ /* 0x0001e20000000800 */
[----:B------:R-:W-:-:S02]  /*7920*/  ISETP.GT.AND P5, PT, R45, 0x58, P1 ;  /* 0x000000582d00780c */ /* 0x000fc40000fa4270 */
[----:B------:R-:W-:Y:S02]  /*7930*/  FSEL R188, R35, -INF , !P2 ;  /* 0xff80000023bc7808 */ /* 0x000fe40005000000 */
[----:B------:R-:W-:Y:S02]  /*7940*/  ISETP.LT.OR P3, PT, R37, 0x52, P3 ;  /* 0x000000522500780c */ /* 0x000fe40001f61670 */
[----:B------:R-:W-:Y:S01]  /*7950*/  FMNMX.FTZ R29, R164, R29, !PT ;  /* 0x0000001da41d7209 */ /* 0x000fe20007810000 */
[----:B------:R-:W-:Y:S01]  /*7960*/  MUFU.EX2 R174, R174 ;  /* 0x000000ae00ae7308 */ /* 0x000fe20000000800 */
[----:B------:R-:W-:Y:S01]  /*7970*/  ISETP.GT.AND P4, PT, R45, 0x59, P1 ;  /* 0x000000592d00780c */ /* 0x000fe20000f84270 */
[----:B0-----:R-:W-:Y:S01]  /*7980*/  FFMA.FTZ R14, R82, R9, -R51 ;  /* 0x00000009520e7223 */ /* 0x001fe20000010833 */
[----:B------:R-:W-:Y:S02]  /*7990*/  ISETP.LT.OR P5, PT, R37, 0x59, P5 ;  /* 0x000000592500780c */ /* 0x000fe40002fa1670 */
[----:B------:R-:W-:-:S02]  /*79a0*/  FSEL R36, R36, -INF , !P3 ;  /* 0xff80000024247808 */ /* 0x000fc40005800000 */
[----:B------:R-:W-:Y:S01]  /*79b0*/  FMNMX.FTZ R29, R188, R29, !PT ;  /* 0x0000001dbc1d7209 */ /* 0x000fe20007810000 */
[----:B------:R-:W-:Y:S01]  /*79c0*/  MUFU.EX2 R34, R34 ;  /* 0x0000002200227308 */ /* 0x000fe20000000800 */
[----:B------:R-:W-:Y:S02]  /*79d0*/  ISETP.GT.AND P2, PT, R45, 0x60, P1 ;  /* 0x000000602d00780c */ /* 0x000fe40000f44270 */
[----:B------:R-:W-:Y:S02]  /*79e0*/  FSEL R38, R38, -INF , !P5 ;  /* 0xff80000026267808 */ /* 0x000fe40006800000 */
[----:B------:R-:W-:Y:S02]  /*79f0*/  ISETP.LT.OR P4, PT, R37, 0x5a, P4 ;  /* 0x0000005a2500780c */ /* 0x000fe40002781670 */
[----:B------:R-:W-:Y:S01]  /*7a00*/  FMNMX.FTZ R31, R36, R29, !PT ;  /* 0x0000001d241f7209 */ /* 0x000fe20007810000 */
[----:B------:R-:W-:Y:S01]  /*7a10*/  MUFU.EX2 R64, R64 ;  /* 0x0000004000407308 */ /* 0x000fe20000000800 */
[----:B------:R-:W-:-:S02]  /*7a20*/  ISETP.GT.AND P3, PT, R45, 0x61, P1 ;  /* 0x000000612d00780c */ /* 0x000fc40000f64270 */
[----:B------:R-:W-:Y:S02]  /*7a30*/  ISETP.LT.OR P2, PT, R37, 0x61, P2 ;  /* 0x000000612500780c */ /* 0x000fe40001741670 */
[----:B------:R-:W-:Y:S01]  /*7a40*/  FSEL R84, R39, -INF , !P4 ;  /* 0xff80000027547808 */ /* 0x000fe20006000000 */
[--C-:B------:R-:W-:Y:S01]  /*7a50*/  FFMA.FTZ R39, R62, R9, -R51.reuse ;  /* 0x000000093e277223 */ /* 0x100fe20000010833 */
[----:B------:R-:W-:Y:S01]  /*7a60*/  FMNMX.FTZ R31, R38, R31, !PT ;  /* 0x0000001f261f7209 */ /* 0x000fe20007810000 */
[----:B------:R0:W-:Y:S01]  /*7a70*/  MUFU.EX2 R29, R14 ;  /* 0x0000000e001d7308 */ /* 0x0001e20000000800 */
[----:B------:R-:W-:Y:S02]  /*7a80*/  ISETP.GT.AND P5, PT, R45, 0x68, P1 ;  /* 0x000000682d00780c */ /* 0x000fe40000fa4270 */
[----:B------:R-:W-:Y:S01]  /*7a90*/  FSEL R86, R40, -INF , !P2 ;  /* 0xff80000028567808 */ /* 0x000fe20005000000 */
[----:B------:R-:W-:Y:S01]  /*7aa0*/  FFMA.FTZ R40, R80, R9, -R51 ;  /* 0x0000000950287223 */ /* 0x000fe20000010833 */
[----:B------:R-:W-:-:S02]  /*7ab0*/  ISETP.LT.OR P3, PT, R37, 0x62, P3 ;  /* 0x000000622500780c */ /* 0x000fc40001f61670 */
[----:B------:R-:W-:Y:S01]  /*7ac0*/  FMNMX.FTZ R31, R84, R31, !PT ;  /* 0x0000001f541f7209 */ /* 0x000fe20007810000 */
[----:B------:R-:W-:Y:S01]  /*7ad0*/  MUFU.EX2 R39, R39 ;  /* 0x0000002700277308 */ /* 0x000fe20000000800 */
[----:B------:R-:W-:Y:S01]  /*7ae0*/  ISETP.GT.AND P4, PT, R45, 0x69, P1 ;  /* 0x000000692d00780c */ /* 0x000fe20000f84270 */
[----:B0-----:R-:W-:Y:S01]  /*7af0*/  FFMA.FTZ R14, R78, R9, -R51 ;  /* 0x000000094e0e7223 */ /* 0x001fe20000010833 */
[----:B------:R-:W-:Y:S02]  /*7b00*/  ISETP.LT.OR P5, PT, R37, 0x69, P5 ;  /* 0x000000692500780c */ /* 0x000fe40002fa1670 */
[----:B------:R-:W-:Y:S02]  /*7b10*/  FSEL R82, R41, -INF , !P3 ;  /* 0xff80000029527808 */ /* 0x000fe40005800000 */
[----:B------:R-:W-:Y:S01]  /*7b20*/  FMNMX.FTZ R31, R86, R31, !PT ;  /* 0x0000001f561f7209 */ /* 0x000fe20007810000 */
[----:B------:R-:W-:Y:S01]  /*7b30*/  MUFU.EX2 R40, R40 ;  /* 0x0000002800287308 */ /* 0x000fe20000000800 */
[----:B------:R-:W-:-:S02]  /*7b40*/  ISETP.GT.AND P2, PT, R45, 0x70, P1 ;  /* 0x000000702d00780c */ /* 0x000fc40000f44270 */
[----:B------:R-:W-:Y:S01]  /*7b50*/  FSEL R80, R42, -INF , !P5 ;  /* 0xff8000002a507808 */ /* 0x000fe20006800000 */
[--C-:B------:R-:W-:Y:S01]  /*7b60*/  FFMA.FTZ R42, R76, R9, -R51.reuse ;  /* 0x000000094c2a7223 */ /* 0x100fe20000010833 */
        /* <DEDUP_REMOVED lines=10> */
[----:B------:R-:W-:Y:S02]  /*7c10*/  ISETP.LT.OR P3, PT, R37, 0x72, P3 ;  /* 0x000000722500780c */ /* 0x000fe40001f61670 */
[----:B------:R-:W-:Y:S01]  /*7c20*/  FSEL R152, R46, -INF , !P2 ;  /* 0xff8000002e987808 */ /* 0x000fe20005000000 */
[----:B------:R-:W-:Y:S01]  /*7c30*/  FFMA.FTZ R46, R72, R9, -R51 ;  /* 0x00000009482e7223 */ /* 0x000fe20000010833 */
[----:B------:R-:W-:Y:S01]  /*7c40*/  FMNMX.FTZ R33, R78, R33, !PT ;  /* 0x000000214e217209 */ /* 0x000fe20007810000 */
[----:B------:R-:W-:Y:S01]  /*7c50*/  MUFU.EX2 R42, R42 ;  /* 0x0000002a002a7308 */ /* 0x000fe20000000800 */
[----:B------:R-:W-:Y:S02]  /*7c60*/  ISETP.GT.AND P1, PT, R45, 0x79, P1 ;  /* 0x000000792d00780c */ /* 0x000fe40000f24270 */
[----:B------:R-:W-:Y:S02]  /*7c70*/  ISETP.LT.OR P5, PT, R37, 0x79, P5 ;  /* 0x000000792500780c */ /* 0x000fe40002fa1670 */
[----:B------:R-:W-:-:S02]  /*7c80*/  FSEL R76, R47, -INF , !P3 ;  /* 0xff8000002f4c7808 */ /* 0x000fc40005800000 */
[----:B------:R-:W-:Y:S01]  /*7c90*/  FMNMX.FTZ R33, R152, R33, !PT ;  /* 0x0000002198217209 */ /* 0x000fe20007810000 */
[----:B------:R-:W-:Y:S01]  /*7ca0*/  MUFU.EX2 R46, R46 ;  /* 0x0000002e002e7308 */ /* 0x000fe20000000800 */
[----:B------:R-:W-:Y:S01]  /*7cb0*/  ISETP.LT.OR P1, PT, R37, 0x7a, P1 ;  /* 0x0000007a2500780c */ /* 0x000fe20000f21670 */
[--C-:B------:R-:W-:Y:S01]  /*7cc0*/  FFMA.FTZ R37, R74, R9, -R51.reuse ;  /* 0x000000094a257223 */ /* 0x100fe20000010833 */
[----:B------:R-:W-:Y:S02]  /*7cd0*/  FSEL R190, R49, -INF , !P5 ;  /* 0xff80000031be7808 */ /* 0x000fe40006800000 */
[----:B------:R-:W-:Y:S02]  /*7ce0*/  FMNMX.FTZ R35, R76, R33, !PT ;  /* 0x000000214c237209 */ /* 0x000fe40007810000 */
[----:B------:R-:W-:Y:S01]  /*7cf0*/  FSEL R74, R50, -INF , !P1 ;  /* 0xff800000324a7808 */ /* 0x000fe20004800000 */
[----:B------:R-:W-:Y:S01]  /*7d00*/  MUFU.EX2 R33, R37 ;  /* 0x0000002500217308 */ /* 0x000fe20000000800 */
[----:B------:R-:W-:Y:S01]  /*7d10*/  FMNMX.FTZ R35, R190, R35, !PT ;  /* 0x00000023be237209 */ /* 0x000fe20007810000 */
[----:B------:R-:W-:Y:S01]  /*7d20*/  FFMA.FTZ R50, R70, R9, -R51 ;  /* 0x0000000946327223 */ /* 0x000fe20000010833 */
[----:B------:R-:W-:-:S02]  /*7d30*/  FSEL R56, R10, RZ, P6 ;  /* 0x000000ff0a387208 */ /* 0x000fc40003000000 */
[----:B0-----:R-:W-:Y:S01]  /*7d40*/  FMNMX.FTZ R14, R74, R35, !PT ;  /* 0x000000234a0e7209 */ /* 0x001fe20007810000 */
[-C--:B------:R-:W-:Y:S02]  /*7d50*/  FFMA.FTZ R35, R68, R9.reuse, -R51 ;  /* 0x0000000944237223 */ /* 0x080fe40000010833 */
[----:B------:R-:W-:Y:S01]  /*7d60*/  FADD.FTZ R56, -R56, R11 ;  /* 0x0000000b38387221 */ /* 0x000fe20000010100 */
[----:B------:R-:W-:Y:S01]  /*7d70*/  MUFU.EX2 R50, R50 ;  /* 0x0000003200327308 */ /* 0x000fe20000000800 */
[----:B------:R-:W0:Y:S02]  /*7d80*/  SHFL.BFLY PT, R41, R14, 0x2, 0x1f ;  /* 0x0c401f000e297f89 */ /* 0x000e2400000e0000 */
[----:B------:R-:W-:-:S05]  /*7d90*/  FMUL.FTZ R11, R56, R9 ;  /* 0x00000009380b7220 */ /* 0x000fca0000410000 */
[----:B------:R-:W-:Y:S08]  /*7da0*/  MUFU.EX2 R35, R35 ;  /* 0x0000002300237308 */ /* 0x000ff00000000800 */
[----:B------:R-:W1:Y:S08]  /*7db0*/  MUFU.EX2 R11, R11 ;  /* 0x0000000b000b7308 */ /* 0x000e700000000800 */
[----:B------:R-:W-:Y:S01]  /*7dc0*/  MUFU.EX2 R37, R66 ;  /* 0x0000004200257308 */ /* 0x000fe20000000800 */
[----:B0-----:R-:W-:Y:S01]  /*7dd0*/  FMNMX.FTZ R45, R14, R41, !PT ;  /* 0x000000290e2d7209 */ /* 0x001fe20007810000 */
[-CC-:B------:R-:W-:Y:S01]  /*7de0*/  FFMA.FTZ R41, R54, R9.reuse, -R51.reuse ;  /* 0x0000000936297223 */ /* 0x180fe20000010833 */
[----:B------:R-:W-:-:S03]  /*7df0*/  FFMA.FTZ R54, R58, R9, -R51 ;  /* 0x000000093a367223 */ /* 0x000fc60000010833 */
[----:B------:R-:W0:Y:S02]  /*7e00*/  SHFL.BFLY PT, R14, R45, 0x1, 0x1f ;  /* 0x0c201f002d0e7f89 */ /* 0x000e2400000e0000 */
[----:B------:R-:W-:Y:S01]  /*7e10*/  MUFU.EX2 R41, R41 ;  /* 0x0000002900297308 */ /* 0x000fe20000000800 */
[----:B-1----:R-:W-:-:S07]  /*7e20*/  FFMA.FTZ R56, R11, R5, R180 ;  /* 0x000000050b387223 */ /* 0x002fce00000100b4 */
[----:B------:R-:W-:Y:S08]  /*7e30*/  MUFU.EX2 R54, R54 ;  /* 0x0000003600367308 */ /* 0x000ff00000000800 */
[----:B------:R-:W-:Y:S01]  /*7e40*/  MUFU.EX2 R43, R43 ;  /* 0x0000002b002b7308 */ /* 0x000fe20000000800 */
[----:B0-----:R-:W-:-:S07]  /*7e50*/  FMNMX.FTZ R14, R45, R14, !PT ;  /* 0x0000000e2d0e7209 */ /* 0x001fce0007810000 */
[----:B------:R0:W-:Y:S01]  /*7e60*/  MUFU.EX2 R45, R48 ;  /* 0x00000030002d7308 */ /* 0x0001e20000000800 */
[C---:B------:R-:W-:Y:S01]  /*7e70*/  FSETP.NEU.FTZ.AND P1, PT, R14.reuse, -INF , PT ;  /* 0xff8000000e00780b */ /* 0x040fe20003f3d000 */
[----:B------:R-:W-:-:S03]  /*7e80*/  FMUL.FTZ R47, R14, R9 ;  /* 0x000000090e2f7220 */ /* 0x000fc60000410000 */
[----:B------:R-:W-:Y:S02]  /*7e90*/  FSEL R49, R14, RZ, P1 ;  /* 0x000000ff0e317208 */ /* 0x000fe40000800000 */
[----:B------:R-:W-:Y:S01]  /*7ea0*/  FSEL R47, R47, RZ, P1 ;  /* 0x000000ff2f2f7208 */ /* 0x000fe20000800000 */
[----:B------:R-:W-:Y:S02]  /*7eb0*/  MUFU.EX2 R52, R52 ;  /* 0x0000003400347308 */ /* 0x000fe40000000800 */
[----:B------:R-:W-:Y:S01]  /*7ec0*/  FADD.FTZ R12, -R49, R12 ;  /* 0x0000000c310c7221 */ /* 0x000fe20000010100 */
[----:B------:R-:W-:Y:S01]  /*7ed0*/  FADD.FTZ R49, R15, R56 ;  /* 0x000000380f317221 */ /* 0x000fe20000010000 */
[-CC-:B------:R-:W-:Y:S01]  /*7ee0*/  FFMA.FTZ R181, R53, R9.reuse, -R47.reuse ;  /* 0x0000000935b57223 */ /* 0x180fe2000001082f */
[-CC-:B0-----:R-:W-:Y:S01]  /*7ef0*/  FFMA.FTZ R48, R154, R9.reuse, -R47.reuse ;  /* 0x000000099a307223 */ /* 0x181fe2000001082f */
[-C--:B------:R-:W-:Y:S01]  /*7f00*/  FMUL.FTZ R12, R12, R9.reuse ;  /* 0x000000090c0c7220 */ /* 0x080fe20000410000 */
[-CC-:B------:R-:W-:Y:S01]  /*7f10*/  FFMA.FTZ R183, R18, R9.reuse, -R47.reuse ;  /* 0x0000000912b77223 */ /* 0x180fe2000001082f */
[-CC-:B------:R-:W-:Y:S01]  /*7f20*/  FFMA.FTZ R18, R156, R9.reuse, -R47.reuse ;  /* 0x000000099c127223 */ /* 0x180fe2000001082f */
[-CC-:B------:R-:W-:Y:S01]  /*7f30*/  FFMA.FTZ R177, R158, R9.reuse, -R47.reuse ;  /* 0x000000099eb17223 */ /* 0x180fe2000001082f */
[----:B------:R-:W-:Y:S01]  /*7f40*/  MUFU.EX2 R181, R181 ;  /* 0x000000b500b57308 */ /* 0x000fe20000000800 */
[-CC-:B------:R-:W-:Y:S01]  /*7f50*/  FFMA.FTZ R20, R20, R9.reuse, -R47.reuse ;  /* 0x0000000914147223 */ /* 0x180fe2000001082f */
[-CC-:B------:R-:W-:Y:S01]  /*7f60*/  FFMA.FTZ R179, R160, R9.reuse, -R47.reuse ;  /* 0x00000009a0b37223 */ /* 0x180fe2000001082f */
[-C--:B------:R-:W-:Y:S01]  /*7f70*/  FFMA.FTZ R22, R22, R9.reuse, -R47 ;  /* 0x0000000916167223 */ /* 0x080fe2000001082f */
[----:B------:R-:W-:Y:S01]  /*7f80*/  FADD.FTZ R58, R182, R49 ;  /* 0x00000031b63a7221 */ /* 0x000fe20000010000 */
[-CC-:B------:R-:W-:Y:S01]  /*7f90*/  FFMA.FTZ R173, R162, R9.reuse, -R47.reuse ;  /* 0x00000009a2ad7223 */ /* 0x180fe2000001082f */
[-CC-:B------:R-:W-:Y:S01]  /*7fa0*/  FFMA.FTZ R24, R24, R9.reuse, -R47.reuse ;  /* 0x0000000918187223 */ /* 0x180fe2000001082f */
[-CC-:B------:R-:W-:Y:S01]  /*7fb0*/  FFMA.FTZ R175, R26, R9.reuse, -R47.reuse ;  /* 0x000000091aaf7223 */ /* 0x180fe2000001082f */
[----:B------:R-:W0:Y:S01]  /*7fc0*/  MUFU.EX2 R12, R12 ;  /* 0x0000000c000c7308 */ /* 0x000e220000000800 */
[----:B------:R-:W-:Y:S01]  /*7fd0*/  FADD.FTZ R49, R17, R58 ;  /* 0x0000003a11317221 */ /* 0x000fe20000010000 */
[-CC-:B------:R-:W-:Y:S01]  /*7fe0*/  FFMA.FTZ R26, R168, R9.reuse, -R47.reuse ;  /* 0x00000009a81a7223 */ /* 0x180fe2000001082f */
[-CC-:B------:R-:W-:Y:S01]  /*7ff0*/  FFMA.FTZ R169, R170, R9.reuse, -R47.reuse ;  /* 0x00000009aaa97223 */ /* 0x180fe2000001082f */
[-C--:B------:R-:W-:Y:S01]  /*8000*/  FFMA.FTZ R28, R28, R9.reuse, -R47 ;  /* 0x000000091c1c7223 */ /* 0x080fe2000001082f */
[----:B------:R-:W-:Y:S01]  /*8010*/  FADD.FTZ R58, R176, R49 ;  /* 0x00000031b03a7221 */ /* 0x000fe20000010000 */
[-CC-:B------:R-:W-:Y:S01]  /*8020*/  FFMA.FTZ R163, R38, R9.reuse, -R47.reuse ;  /* 0x0000000926a37223 */ /* 0x180fe2000001082f */
[-CC-:B------:R-:W-:Y:S01]  /*8030*/  FFMA.FTZ R171, R184, R9.reuse, -R47.reuse ;  /* 0x00000009b8ab7223 */ /* 0x180fe2000001082f */
[----:B------:R-:W1:Y:S01]  /*8040*/  MUFU.EX2 R48, R48 ;  /* 0x0000003000307308 */ /* 0x000e620000000800 */
[----:B------:R-:W-:Y:S01]  /*8050*/  FADD.FTZ R49, R19, R58 ;  /* 0x0000003a13317221 */ /* 0x000fe20000010000 */
[-CC-:B------:R-:W-:Y:S01]  /*8060*/  FFMA.FTZ R30, R30, R9.reuse, -R47.reuse ;  /* 0x000000091e1e7223 */ /* 0x180fe2000001082f */
[-CC-:B------:R-:W-:Y:S01]  /*8070*/  FFMA.FTZ R165, R186, R9.reuse, -R47.reuse ;  /* 0x00000009baa57223 */ /* 0x180fe2000001082f */
[-C--:B------:R-:W-:Y:S01]  /*8080*/  FFMA.FTZ R32, R32, R9.reuse, -R47 ;  /* 0x0000000920207223 */ /* 0x080fe2000001082f */
[----:B------:R-:W-:Y:S01]  /*8090*/  FADD.FTZ R58, R178, R49 ;  /* 0x00000031b23a7221 */ /* 0x000fe20000010000 */
[-CC-:B------:R-:W-:Y:S01]  /*80a0*/  FFMA.FTZ R167, R166, R9.reuse, -R47.reuse ;  /* 0x00000009a6a77223 */ /* 0x180fe2000001082f */
[-C--:B------:R-:W-:Y:S01]  /*80b0*/  FFMA.FTZ R56, R164, R9.reuse, -R47 ;  /* 0x00000009a4387223 */ /* 0x080fe2000001082f */
[----:B------:R-:W2:Y:S01]  /*80c0*/  MUFU.EX2 R183, R183 ;  /* 0x000000b700b77308 */ /* 0x000ea20000000800 */
[----:B0-----:R-:W-:Y:S01]  /*80d0*/  FFMA.FTZ R5, R12, R4, R181 ;  /* 0x000000040c057223 */ /* 0x001fe200000100b5 */
[----:B------:R-:W-:Y:S01]  /*80e0*/  FADD.FTZ R49, R21, R58 ;  /* 0x0000003a15317221 */ /* 0x000fe20000010000 */
[-CC-:B------:R-:W-:Y:S01]  /*80f0*/  FFMA.FTZ R161, R188, R9.reuse, -R47.reuse ;  /* 0x00000009bca17223 */ /* 0x180fe2000001082f */
[-CC-:B------:R-:W-:Y:S01]  /*8100*/  FFMA.FTZ R36, R36, R9.reuse, -R47.reuse ;  /* 0x0000000924247223 */ /* 0x180fe2000001082f */
[-C--:B------:R-:W-:Y:S01]  /*8110*/  FFMA.FTZ R84, R84, R9.reuse, -R47 ;  /* 0x0000000954547223 */ /* 0x080fe2000001082f */
[----:B------:R-:W-:Y:S01]  /*8120*/  FADD.FTZ R38, R172, R49 ;  /* 0x00000031ac267221 */ /* 0x000fe20000010000 */
[-C--:B------:R-:W-:Y:S01]  /*8130*/  FFMA.FTZ R86, R86, R9.reuse, -R47 ;  /* 0x0000000956567223 */ /* 0x080fe2000001082f */
[----:B------:R-:W0:Y:S01]  /*8140*/  MUFU.EX2 R18, R18 ;  /* 0x0000001200127308 */ /* 0x000e220000000800 */
[----:B-1----:R-:W-:Y:S01]  /*8150*/  FADD.FTZ R4, R48, R5 ;  /* 0x0000000530047221 */ /* 0x002fe20000010000 */
[----:B------:R-:W-:Y:S01]  /*8160*/  FADD.FTZ R49, R23, R38 ;  /* 0x0000002617317221 */ /* 0x000fe20000010000 */
[-CC-:B------:R-:W-:Y:S01]  /*8170*/  FFMA.FTZ R82, R82, R9.reuse, -R47.reuse ;  /* 0x0000000952527223 */ /* 0x180fe2000001082f */
[-CC-:B------:R-:W-:Y:S01]  /*8180*/  FFMA.FTZ R80, R80, R9.reuse, -R47.reuse ;  /* 0x0000000950507223 */ /* 0x180fe2000001082f */
[-C--:B------:R-:W-:Y:S01]  /*8190*/  FFMA.FTZ R78, R78, R9.reuse, -R47 ;  /* 0x000000094e4e7223 */ /* 0x080fe2000001082f */
[----:B------:R-:W-:Y:S01]  /*81a0*/  FADD.FTZ R38, R174, R49 ;  /* 0x00000031ae267221 */ /* 0x000fe20000010000 */
[-CC-:B------:R-:W-:Y:S01]  /*81b0*/  FFMA.FTZ R152, R152, R9.reuse, -R47.reuse ;  /* 0x0000000998987223 */ /* 0x180fe2000001082f */
[----:B------:R-:W1:Y:S01]  /*81c0*/  MUFU.EX2 R177, R177 ;  /* 0x000000b100b17308 */ /* 0x000e620000000800 */
[----:B--2---:R-:W-:Y:S01]  /*81d0*/  FADD.FTZ R5, R183, R4 ;  /* 0x00000004b7057221 */ /* 0x004fe20000010000 */
[----:B------:R-:W-:Y:S01]  /*81e0*/  FADD.FTZ R38, R25, R38 ;  /* 0x0000002619267221 */ /* 0x000fe20000010000 */
[-CC-:B------:R-:W-:Y:S01]  /*81f0*/  FFMA.FTZ R76, R76, R9.reuse, -R47.reuse ;  /* 0x000000094c4c7223 */ /* 0x180fe2000001082f */
[-CC-:B------:R-:W-:Y:S01]  /*8200*/  FFMA.FTZ R190, R190, R9.reuse, -R47.reuse ;  /* 0x00000009bebe7223 */ /* 0x180fe2000001082f */
[----:B------:R-:W-:-:S03]  /*8210*/  FFMA.FTZ R47, R74, R9, -R47 ;  /* 0x000000094a2f7223 */ /* 0x000fc6000001082f */
        /* <DEDUP_REMOVED lines=18> */
[----:B------:R-:W-:-:S06]  /*8340*/  FADD.FTZ R5, R27, R38 ;  /* 0x000000261b057221 */ /* 0x000fcc0000010000 */
        /* <DEDUP_REMOVED lines=60> */
.L_x_7592:
[----:B------:R-:W-:Y:S01]  /*8710*/  ULEA UR6, UR55, UR40, 0x3 ;  /* 0x0000002837067291 */ /* 0x000fe2000f8e183f */
[----:B------:R-:W-:Y:S01]  /*8720*/  ISETP.GT.AND P1, PT, R13, UR54, PT ;  /* 0x000000360d007c0c */ /* 0x000fe2000bf24270 */
[----:B------:R-:W-:Y:S01]  /*8730*/  UMOV UR56, UR45 ;  /* 0x0000002d00387c82 */ /* 0x000fe20008000000 */
[----:B------:R-:W-:Y:S01]  /*8740*/  UMOV UR55, UR46 ;  /* 0x0000002e00377c82 */ /* 0x000fe20008000000 */
        /* <DEDUP_REMOVED lines=101> */
[----:B------:R-:W-:Y:S01]  /*8da0*/  IADD3 R13, R13, -0x1, RZ ;  /* 0xffffffff0d0d7810 */ /* 0x000fe20007ffe0ff */
[----:B------:R-:W-:Y:S06]  /*8db0*/  @P1 BRA `(.L_x_7593) ;  /* 0xffffffc400b81947 */ /* 0x000fec000383ffff */
[----:B------:R-:W-:-:S07]  /*8dc0*/  IMAD.MOV.U32 R15, RZ, RZ, R13 ;  /* 0x000000ffff0f7224 */ /* 0x000fce00078e000d */
.L_x_7574:
[----:B------:R-:W0:Y:S01]  /*8dd0*/  S2UR UR6, SR_CTAID.X ;  /* 0x00000000000679c3 */ /* 0x000e220000002500 */
[----:B------:R-:W-:Y:S01]  /*8de0*/  IADD3 R11, -R8, 0x1, RZ ;  /* 0x00000001080b7810 */ /* 0x000fe20007ffe1ff */
[----:B------:R-:W-:Y:S02]  /*8df0*/  UISETP.NE.AND UP1, UPT, UR42, URZ, UPT ;  /* 0x0000003f2a00728c */ /* 0x000fe4000bf25270 */
[----:B------:R-:W-:Y:S02]  /*8e00*/  UISETP.NE.AND UP0, UPT, UR41, URZ, UPT ;  /* 0x0000003f2900728c */ /* 0x000fe4000bf05270 */
[----:B------:R-:W-:-:S04]  /*8e10*/  IMAD R11, R2, UR51, R11 ;  /* 0x00000033020b7c24 */ /* 0x000fc8000f8e020b */
[----:B------:R-:W-:Y:S02]  /*8e20*/  PLOP3.LUT P1, PT, PT, PT, UP0, 0x40, 0x0 ;  /* 0x000000000000781c */ /* 0x000fe40003f2e808 */
[----:B------:R-:W-:Y:S01]  /*8e30*/  R2UR UR11, R11 ;  /* 0x000000000b0b72ca */ /* 0x000fe200000e0000 */
[----:B------:R-:W-:Y:S01]  /*8e40*/  @UP1 ULDC UR14, c[0x0][0x450] ;  /* 0x00011400000e1ab9 */ /* 0x000fe20000000800 */
[----:B0-----:R-:W-:-:S03]  /*8e50*/  ULEA UR10, UR6, 0x7f, 0x7 ;  /* 0x0000007f060a7891 */ /* 0x001fc6000f8e383f */
[----:B------:R-:W-:Y:S02]  /*8e60*/  @UP1 ULDC UR6, c[0x0][0x44c] ;  /* 0x0001130000061ab9 */ /* 0x000fe40000000800 */
        /* <DEDUP_REMOVED lines=17> */
.L_x_7595:
[----:B------:R-:W-:Y:S02]  /*8f80*/  ULDC UR14, c[0x0][0x9e4] ;  /* 0x00027900000e7ab9 */ /* 0x000fe40000000800 */
[----:B------:R-:W-:-:S11]  /*8f90*/  UISETP.NE.AND UP0, UPT, UR14, 0x1, UPT ;  /* 0x000000010e00788c */ /* 0x000fd6000bf05270 */
[----:B------:R-:W-:Y:S02]  /*8fa0*/  @UP0 ULDC.64 UR18, c[0x0][0x9e8] ;  /* 0x00027a0000120ab9 */ /* 0x000fe40000000a00 */
[----:B------:R-:W-:-:S04]  /*8fb0*/  UIMAD.WIDE.U32 UR6, UR10, UR18, URZ ;  /* 0x000000120a0672a5 */ /* 0x000fc8000f8e003f */
[----:B------:R-:W-:-:S12]  /*8fc0*/  @UP0 USHF.R.U32.HI UR10, URZ, UR19, UR7 ;  /* 0x000000133f0a0299 */ /* 0x000fd80008011607 */
.L_x_7596:
[----:B------:R-:W-:-:S04]  /*8fd0*/  UIMAD UR10, UR10, UR14, URZ ;  /* 0x0000000e0a0a72a4 */ /* 0x000fc8000f8e023f */
[----:B------:R-:W-:-:S04]  /*8fe0*/  UISETP.LT.AND UP0, UPT, UR11, UR10, UPT ;  /* 0x0000000a0b00728c */ /* 0x000fc8000bf01270 */
[----:B------:R-:W-:-:S12]  /*8ff0*/  USEL UR11, UR11, UR10, !UP0 ;  /* 0x0000000a0b0b7287 */ /* 0x000fd8000c000000 */
.L_x_7594:
[----:B------:R-:W-:-:S04]  /*9000*/  UIADD3 UR11, UR11, 0x7f, URZ ;  /* 0x0000007f0b0b7890 */ /* 0x000fc8000fffe03f */
        /* <DEDUP_REMOVED lines=13> */
.L_x_7608:
[----:B------:R-:W-:Y:S01]  /*90e0*/  ISETP.NE.AND P2, PT, RZ, UR39, PT ;  /* 0x00000027ff007c0c */ /* 0x000fe2000bf45270 */
[----:B------:R-:W-:-:S04]  /*90f0*/  UISETP.NE.AND UP0, UPT, UR52, 0x1, UPT ;  /* 0x000000013400788c */ /* 0x000fc8000bf05270 */
[----:B------:R-:W-:-:S04]  /*9100*/  USEL UR45, URZ, 0x1, UP0 ;  /* 0x000000013f2d7887 */ /* 0x000fc80008000000 */
[----:B------:R-:W-:-:S04]  /*9110*/  ULOP3.LUT UR45, UR53, UR45, URZ, 0x3c, !UPT ;  /* 0x0000002d352d7292 */ /* 0x000fc8000f8e3c3f */
[----:B------:R-:W-:Y:S08]  /*9120*/  @P2 BRA `(.L_x_7598) ;  /* 0x0000000000382947 */ /* 0x000ff00003800000 */
[----:B------:R-:W-:Y:S05]  /*9130*/  @!P0 BRA `(.L_x_7599) ;  /* 0x0000000000048947 */ /* 0x000fea0003800000 */
[----:B------:R-:W-:Y:S01]  /*9140*/  BPT.TRAP 0x1 ;  /* 0x000000040000795c */ /* 0x000fe20000300000 */
.L_x_7599:
        /* <DEDUP_REMOVED lines=9> */
.L_x_7600:
[----:B-1----:R-:W-:Y:S05]  /*91e0*/  @P1 BRA `(.L_x_7598) ;  /* 0x0000000000081947 */ /* 0x002fea0003800000 */
[----:B------:R-:W1:Y:S02]  /*91f0*/  SYNCS.PHASECHK.TRANS64.TRYWAIT P1, [UR6+0x28830], R9 ;  /* 0x02883009ff0075a7 */ /* 0x000e640008020146 */
[----:B-1----:R-:W-:Y:S05]  /*9200*/  @!P1 BRA `(.L_x_7601) ;  /* 0x000000c400109947 */ /* 0x002fea0003800000 */
.L_x_7598:
        /* <DEDUP_REMOVED lines=50> */
.L_x_7603:
[----:B------:R-:W-:Y:S01]  /*9530*/  ULEA UR6, UR52, UR40, 0x3 ;  /* 0x0000002834067291 */ /* 0x000fe2000f8e183f */
[----:B------:R-:W-:-:S05]  /*9540*/  IMAD.U32 R9, RZ, RZ, UR53 ;  /* 0x00000035ff097e24 */ /* 0x000fca000f8e00ff */
[----:B------:R-:W-:-:S04]  /*9550*/  SHF.L.U32 R9, R9, 0x1f, RZ ;  /* 0x0000001f09097819 */ /* 0x000fc800000006ff */
[----:B------:R0:W1:Y:S01]  /*9560*/  SYNCS.PHASECHK.TRANS64.TRYWAIT P1, [UR6+0x28850], R9 ;  /* 0x02885009ff0075a7 */ /* 0x0000620008020146 */
[----:B------:R-:W-:Y:S05]  /*9570*/  @!P0 BRA `(.L_x_7604) ;  /* 0x0000000000048947 */ /* 0x000fea0003800000 */
[----:B------:R-:W-:Y:S01]  /*9580*/  BPT.TRAP 0x1 ;  /* 0x000000040000795c */ /* 0x000fe20000300000 */
.L_x_7604:
[----:B-1----:R-:W-:Y:S05]  /*9590*/  @P1 BRA `(.L_x_7602) ;  /* 0x0000000000081947 */ /* 0x002fea0003800000 */
[----:B------:R-:W1:Y:S02]  /*95a0*/  SYNCS.PHASECHK.TRANS64.TRYWAIT P1, [UR6+0x28850], R9 ;  /* 0x02885009ff0075a7 */ /* 0x000e640008020146 */
[----:B-1----:R-:W-:Y:S05]  /*95b0*/  @!P1 BRA `(.L_x_7605) ;  /* 0x000000c0003c9947 */ /* 0x002fea0003800000 */
.L_x_7602:
        /* <DEDUP_REMOVED lines=49> */
.L_x_7606:
        /* <DEDUP_REMOVED lines=194> */
[----:B--2---:R-:W-:Y:S02]  /*a4f0*/  FMNMX.FTZ R17, R210, R9, !PT ;  /* 0x00000009d2117209 */ /* 0x004fe40007810000 */
[----:B------:R-:W1:Y:S03]  /*a500*/  LDC R9, c[0x0][0x988] ;  /* 0x00026200ff097b82 */ /* 0x000e660000000800 */
[----:B------:R-:W2:Y:S01]  /*a510*/  SHFL.BFLY PT, R10, R17, 0x2, 0x1f ;  /* 0x0c401f00110a7f89 */ /* 0x000ea200000e0000 */
[----:B0-----:R-:W-:-:S05]  /*a520*/  FMNMX.FTZ R15, R84, R15, !PT ;  /* 0x0000000f540f7209 */ /* 0x001fca0007810000 */
[----:B------:R-:W0:Y:S01]  /*a530*/  SHFL.BFLY PT, R14, R15, 0x2, 0x1f ;  /* 0x0c401f000f0e7f89 */ /* 0x000e2200000e0000 */
[----:B--2---:R-:W-:-:S05]  /*a540*/  FMNMX.FTZ R19, R17, R10, !PT ;  /* 0x0000000a11137209 */ /* 0x004fca0007810000 */
[----:B------:R-:W2:Y:S01]  /*a550*/  SHFL.BFLY PT, R10, R19, 0x1, 0x1f ;  /* 0x0c201f00130a7f89 */ /* 0x000ea200000e0000 */
[----:B0-----:R-:W-:-:S05]  /*a560*/  FMNMX.FTZ R21, R15, R14, !PT ;  /* 0x0000000e0f157209 */ /* 0x001fca0007810000 */
[----:B------:R-:W0:Y:S01]  /*a570*/  SHFL.BFLY PT, R14, R21, 0x1, 0x1f ;  /* 0x0c201f00150e7f89 */ /* 0x000e2200000e0000 */
[----:B--2---:R-:W-:-:S05]  /*a580*/  FMNMX.FTZ R10, R19, R10, !PT ;  /* 0x0000000a130a7209 */ /* 0x004fca0007810000 */
[CC--:B-1----:R-:W-:Y:S01]  /*a590*/  FMUL.FTZ R45, R10.reuse, R9.reuse ;  /* 0x000000090a2d7220 */ /* 0x0c2fe20000410000 */
[----:B------:R-:W-:Y:S01]  /*a5a0*/  FADD.FTZ R36, -R10, R11 ;  /* 0x0000000b0a247221 */ /* 0x000fe20000010100 */
[----:B0-----:R-:W-:Y:S02]  /*a5b0*/  FMNMX.FTZ R14, R21, R14, !PT ;  /* 0x0000000e150e7209 */ /* 0x001fe40007810000 */
[-CC-:B------:R-:W-:Y:S01]  /*a5c0*/  FFMA.FTZ R15, R156, R9.reuse, -R45.reuse ;  /* 0x000000099c0f7223 */ /* 0x180fe2000001082d */
[-CC-:B------:R-:W-:Y:S01]  /*a5d0*/  FFMA.FTZ R19, R164, R9.reuse, -R45.reuse ;  /* 0x00000009a4137223 */ /* 0x180fe2000001082d */
[-CC-:B------:R-:W-:Y:S01]  /*a5e0*/  FFMA.FTZ R17, R160, R9.reuse, -R45.reuse ;  /* 0x00000009a0117223 */ /* 0x180fe2000001082d */
[-C--:B------:R-:W-:Y:S01]  /*a5f0*/  FFMA.FTZ R156, R166, R9.reuse, -R45 ;  /* 0x00000009a69c7223 */ /* 0x080fe2000001082d */
[----:B------:R-:W-:Y:S01]  /*a600*/  FADD.FTZ R86, -R14, R13 ;  /* 0x0000000d0e567221 */ /* 0x000fe20000010100 */
[-CC-:B------:R-:W-:Y:S01]  /*a610*/  FFMA.FTZ R13, R152, R9.reuse, -R45.reuse ;  /* 0x00000009980d7223 */ /* 0x180fe2000001082d */
        /* <DEDUP_REMOVED lines=65> */
[----:B------:R-:W-:-:S04]  /*aa30*/  FFMA.FTZ R82, R82, R9, -R45 ;  /* 0x0000000952527223 */ /* 0x000fc8000001082d */
        /* <DEDUP_REMOVED lines=18> */
[-CC-:B------:R-:W-:Y:S01]  /*ab60*/  FFMA.FTZ R38, R60, R9.reuse, -R45.reuse ;  /* 0x000000093c267223 */ /* 0x180fe2000001082d */
[----:B------:R-:W-:-:S05]  /*ab70*/  FFMA.FTZ R45, R84, R9, -R45 ;  /* 0x00000009542d7223 */ /* 0x000fca000001082d */
        /* <DEDUP_REMOVED lines=108> */
.L_x_7607:
[----:B------:R-:W-:Y:S01]  /*b240*/  ULEA UR6, UR52, UR40, 0x3 ;  /* 0x0000002834067291 */ /* 0x000fe2000f8e183f */
[----:B------:R-:W-:Y:S01]  /*b250*/  ISETP.GT.AND P1, PT, R8, UR51, PT ;  /* 0x0000003308007c0c */ /* 0x000fe2000bf24270 */
[----:B------:R-:W-:Y:S01]  /*b260*/  UMOV UR53, UR45 ;  /* 0x0000002d00357c82 */ /* 0x000fe20008000000 */
[----:B------:R-:W-:Y:S01]  /*b270*/  UMOV UR52, UR46 ;  /* 0x0000002e00347c82 */ /* 0x000fe20008000000 */
[----:B------:R-:W-:Y:S01]  /*b280*/  UIADD3 UR6, UR6, 0x28860, URZ ;  /* 0x0002886006067890 */ /* 0x000fe2000fffe03f */
[----:B------:R-:W-:Y:S01]  /*b290*/  F2FP.F16.F32.PACK_AB R180, R86, R13 ;  /* 0x0000000d56b4723e */ /* 0x000fe200000000ff */
[----:B------:R-:W-:Y:S01]  /*b2a0*/  FMUL.FTZ R90, R90, R11 ;  /* 0x0000000b5a5a7220 */ /* 0x000fe20000410000 */
[----:B------:R-:W-:Y:S01]  /*b2b0*/  F2FP.F16.F32.PACK_AB R182, R152, R15 ;  /* 0x0000000f98b6723e */ /* 0x000fe200000000ff */
[----:B------:R-:W-:Y:S01]  /*b2c0*/  UPRMT UR6, UR43, 0x654, UR6 ;  /* 0x000006542b067896 */ /* 0x000fe20008000006 */
[----:B------:R-:W-:Y:S01]  /*b2d0*/  F2FP.F16.F32.PACK_AB R176, R154, R17 ;  /* 0x000000119ab0723e */ /* 0x000fe200000000ff */
[----:B------:R-:W-:Y:S01]  /*b2e0*/  FMUL.FTZ R91, R91, R11 ;  /* 0x0000000b5b5b7220 */ /* 0x000fe20000410000 */
[----:B------:R-:W-:Y:S01]  /*b2f0*/  F2FP.F16.F32.PACK_AB R178, R156, R19 ;  /* 0x000000139cb2723e */ /* 0x000fe200000000ff */
[----:B------:R-:W-:Y:S01]  /*b300*/  FMUL.FTZ R94, R94, R11 ;  /* 0x0000000b5e5e7220 */ /* 0x000fe20000410000 */
[----:B------:R-:W-:Y:S01]  /*b310*/  F2FP.F16.F32.PACK_AB R172, R158, R21 ;  /* 0x000000159eac723e */ /* 0x000fe200000000ff */
        /* <DEDUP_REMOVED lines=31> */
[-C--:B------:R-:W-:Y:S01]  /*b510*/  FMUL.FTZ R88, R88, R36.reuse ;  /* 0x0000002458587220 */ /* 0x080fe20000410000 */
        /* <DEDUP_REMOVED lines=11> */
[----:B------:R-:W-:Y:S01]  /*b5d0*/  FMUL.FTZ R100, R100, R36 ;  /* 0x0000002464647220 */ /* 0x000fe20000410000 */
        /* <DEDUP_REMOVED lines=40> */
[-C--:B------:R-:W-:Y:S01]  /*b860*/  FMUL.FTZ R141, R141, R36.reuse ;  /* 0x000000248d8d7220 */ /* 0x080fe20000410000 */
[-C--:B------:R-:W-:Y:S01]  /*b870*/  FMUL.FTZ R144, R144, R36.reuse ;  /* 0x0000002490907220 */ /* 0x080fe20000410000 */
[-C--:B------:R-:W-:Y:S01]  /*b880*/  FMUL.FTZ R145, R145, R36.reuse ;  /* 0x0000002491917220 */ /* 0x080fe20000410000 */
[-C--:B------:R-:W-:Y:S01]  /*b890*/  FMUL.FTZ R148, R148, R36.reuse ;  /* 0x0000002494947220 */ /* 0x080fe20000410000 */
[----:B------:R-:W-:Y:S01]  /*b8a0*/  FMUL.FTZ R149, R149, R36 ;  /* 0x0000002495957220 */ /* 0x000fe20000410000 */
[----:B------:R-:W-:Y:S01]  /*b8b0*/  IADD3 R8, R8, -0x1, RZ ;  /* 0xffffffff08087810 */ /* 0x000fe20007ffe0ff */
[----:B------:R-:W-:-:S02]  /*b8c0*/  IMAD.MOV.U32 R13, RZ, RZ, R14 ;  /* 0x000000ffff0d7224 */ /* 0x000fc400078e000e */
[----:B------:R-:W-:Y:S01]  /*b8d0*/  IMAD.MOV.U32 R11, RZ, RZ, R10 ;  /* 0x000000ffff0b7224 */ /* 0x000fe200078e000a */
[----:B------:R-:W-:Y:S06]  /*b8e0*/  @P1 BRA `(.L_x_7608) ;  /* 0xffffffd400fc1947 */ /* 0x000fec000383ffff */
[----:B------:R-:W-:-:S07]  /*b8f0*/  IMAD.MOV.U32 R15, RZ, RZ, R8 ;  /* 0x000000ffff0f7224 */ /* 0x000fce00078e0008 */
.L_x_7597:
[----:B------:R-:W-:-:S13]  /*b900*/  ISETP.GE.AND P1, PT, R15, UR38, PT ;  /* 0x000000260f007c0c */ /* 0x000fda000bf26270 */
[----:B------:R-:W-:Y:S05]  /*b910*/  @!P1 BRA `(.L_x_7609) ;  /* 0x0000003800589947 */ /* 0x000fea0003800000 */
[C---:B------:R-:W-:Y:S01]  /*b920*/  VIADD R8, R16.reuse, 0x8 ;  /* 0x0000000810087836 */ /* 0x040fe20000000000 */
[----:B------:R-:W-:Y:S01]  /*b930*/  IADD3 R16, -R16, 0xb, RZ ;  /* 0x0000000b10107810 */ /* 0x000fe20007ffe1ff */
        /* <DEDUP_REMOVED lines=9> */
.L_x_7628:
[----:B------:R-:W-:Y:S01]  /*b9d0*/  UIADD3 UR46, UR55, 0x1, URZ ;  /* 0x00000001372e7890 */ /* 0x000fe2000fffe03f */
[----:B------:R-:W-:-:S03]  /*b9e0*/  ISETP.NE.AND P2, PT, RZ, UR39, PT ;  /* 0x00000027ff007c0c */ /* 0x000fc6000bf45270 */
[----:B------:R-:W-:-:S04]  /*b9f0*/  UISETP.NE.AND UP0, UPT, UR46, 0x2, UPT ;  /* 0x000000022e00788c */ /* 0x000fc8000bf05270 */
[----:B------:R-:W-:Y:S02]  /*ba00*/  USEL UR45, URZ, 0x1, UP0 ;  /* 0x000000013f2d7887 */ /* 0x000fe40008000000 */
[----:B------:R-:W-:Y:S02]  /*ba10*/  USEL UR46, UR46, URZ, UP0 ;  /* 0x0000003f2e2e7287 */ /* 0x000fe40008000000 */
[----:B------:R-:W-:Y:S02]  /*ba20*/  ULOP3.LUT UR45, UR56, UR45, URZ, 0x3c, !UPT ;  /* 0x0000002d382d7292 */ /* 0x000fe4000f8e3c3f */
[----:B--2---:R-:W-:Y:S10]  /*ba30*/  @P2 BRA `(.L_x_7610) ;  /* 0x00000000002c2947 */ /* 0x004ff40003800000 */
[----:B------:R-:W-:Y:S05]  /*ba40*/  @!P0 BRA `(.L_x_7611) ;  /* 0x0000000000048947 */ /* 0x000fea0003800000 */
[----:B------:R-:W-:Y:S01]  /*ba50*/  BPT.TRAP 0x1 ;  /* 0x000000040000795c */ /* 0x000fe20000300000 */
.L_x_7611:
[----:B------:R-:W-:Y:S01]  /*ba60*/  ULEA UR6, UR46, UR40, 0x3 ;  /* 0x000000282e067291 */ /* 0x000fe2000f8e183f */
[----:B------:R-:W-:-:S05]  /*ba70*/  IMAD.U32 R9, RZ, RZ, UR45 ;  /* 0x0000002dff097e24 */ /* 0x000fca000f8e00ff */
[----:B------:R-:W-:-:S04]  /*ba80*/  SHF.L.U32 R9, R9, 0x1f, RZ ;  /* 0x0000001f09097819 */ /* 0x000fc800000006ff */
[----:B------:R0:W1:Y:S01]  /*ba90*/  SYNCS.PHASECHK.TRANS64.TRYWAIT P1, [UR6+0x28830], R9 ;  /* 0x02883009ff0075a7 */ /* 0x0000620008020146 */
[----:B------:R-:W-:Y:S05]  /*baa0*/  @!P0 BRA `(.L_x_7612) ;  /* 0x0000000000048947 */ /* 0x000fea0003800000 */
[----:B------:R-:W-:Y:S01]  /*bab0*/  BPT.TRAP 0x1 ;  /* 0x000000040000795c */ /* 0x000fe20000300000 */
.L_x_7612:
[----:B-1----:R-:W-:Y:S05]  /*bac0*/  @P1 BRA `(.L_x_7610) ;  /* 0x0000000000081947 */ /* 0x002fea0003800000 */
[----:B------:R-:W1:Y:S02]  /*bad0*/  SYNCS.PHASECHK.TRANS64.TRYWAIT P1, [UR6+0x28830], R9 ;  /* 0x02883009ff0075a7 */ /* 0x000e640008020146 */
[----:B-1----:R-:W-:Y:S05]  /*bae0*/  @!P1 BRA `(.L_x_7613) ;  /* 0x0000009c00089947 */ /* 0x002fea0003800000 */
.L_x_7610:
[----:B------:R2:W-:Y:S01]  /*baf0*/  BAR.SYNC.DEFER_BLOCKING R8, 0x100 ;  /* 0x000400080000751d */ /* 0x0005e20000010000 */
[----:B------:R-:W-:Y:S01]  /*bb00*/  R2UR UR32, R6 ;  /* 0x00000000062072ca */ /* 0x000fe200000e0000 */
[----:B------:R-:W-:Y:S01]  /*bb10*/  ULEA UR34, UR46, UR44, 0xb ;  /* 0x0000002c2e227291 */ /* 0x000fe2000f8e583f */
[----:B------:R-:W-:-:S03]  /*bb20*/  R2UR UR33, R7 ;  /* 0x00000000072172ca */ /* 0x000fc600000e0000 */
        /* <DEDUP_REMOVED lines=12> */
[----:B------:R-:W-:Y:S01]  /*bbf0*/  WARPGROUP.ARRIVE ;  /* 0x00000000000079c5 */ /* 0x000fe20000000000 */
[----:B------:R-:W-:Y:S01]  /*bc00*/  UMOV UR27, 0x40000040 ;  /* 0x40000040001b7882 */ /* 0x000fe20000000000 */
[----:B------:R-:W-:Y:S01]  /*bc10*/  UIADD3 UR30, UR34, 0x406, URZ ;  /* 0x00000406221e7890 */ /* 0x000fe2000fffe03f */
[----:B------:R-:W-:-:S03]  /*bc20*/  UMOV UR31, 0x40000040 ;  /* 0x40000040001f7882 */ /* 0x000fc60000000000 */
        /* <DEDUP_REMOVED lines=23> */
[----:B--2---:R-:W-:Y:S05]  /*bda0*/  @P2 BRA `(.L_x_7614) ;  /* 0x00000000002c2947 */ /* 0x004fea0003800000 */
[----:B------:R-:W-:Y:S05]  /*bdb0*/  @!P0 BRA `(.L_x_7615) ;  /* 0x0000000000048947 */ /* 0x000fea0003800000 */
[----:B------:R-:W-:Y:S01]  /*bdc0*/  BPT.TRAP 0x1 ;  /* 0x000000040000795c */ /* 0x000fe20000300000 */
.L_x_7615:
[----:B------:R-:W-:Y:S01]  /*bdd0*/  ULEA UR6, UR55, UR40, 0x3 ;  /* 0x0000002837067291 */ /* 0x000fe2000f8e183f */
[----:B01----:R-:W-:-:S05]  /*bde0*/  IMAD.U32 R9, RZ, RZ, UR56 ;  /* 0x00000038ff097e24 */ /* 0x003fca000f8e00ff */
[----:B------:R-:W-:-:S04]  /*bdf0*/  SHF.L.U32 R9, R9, 0x1f, RZ ;  /* 0x0000001f09097819 */ /* 0x000fc800000006ff */
[----:B------:R0:W1:Y:S01]  /*be00*/  SYNCS.PHASECHK.TRANS64.TRYWAIT P1, [UR6+0x28850], R9 ;  /* 0x02885009ff0075a7 */ /* 0x0000620008020146 */
[----:B------:R-:W-:Y:S05]  /*be10*/  @!P0 BRA `(.L_x_7616) ;  /* 0x0000000000048947 */ /* 0x000fea0003800000 */
[----:B------:R-:W-:Y:S01]  /*be20*/  BPT.TRAP 0x1 ;  /* 0x000000040000795c */ /* 0x000fe20000300000 */
.L_x_7616:
[----:B-1----:R-:W-:Y:S05]  /*be30*/  @P1 BRA `(.L_x_7614) ;  /* 0x0000000000081947 */ /* 0x002fea0003800000 */
[----:B------:R-:W1:Y:S02]  /*be40*/  SYNCS.PHASECHK.TRANS64.TRYWAIT P1, [UR6+0x28850], R9 ;  /* 0x02885009ff0075a7 */ /* 0x000e640008020146 */
[----:B-1----:R-:W-:Y:S05]  /*be50*/  @!P1 BRA `(.L_x_7617) ;  /* 0x0000009800449947 */ /* 0x002fea0003800000 */
.L_x_7614:
        /* <DEDUP_REMOVED lines=48> */
.L_x_7618:
        /* <DEDUP_REMOVED lines=10> */
[----:B------:R-:W-:Y:S01]  /*c200*/  IMAD.MOV.U32 R61, RZ, RZ, R0 ;  /* 0x000000ffff3d7224 */ /* 0x000fe200078e0000 */
[----:B------:R-:W-:Y:S01]  /*c210*/  @UP1 ULDC UR7, c[0x0][0x44c] ;  /* 0x0001130000071ab9 */ /* 0x000fe20000000800 */
[----:B------:R-:W-:Y:S01]  /*c220*/  SHF.L.U32 R180, R15, 0x7, RZ ;  /* 0x000000070fb47819 */ /* 0x000fe200000006ff */
[----:B------:R-:W-:Y:S01]  /*c230*/  FMUL.FTZ R14, R27, UR54 ;  /* 0x000000361b0e7c20 */ /* 0x000fe20008410000 */
[----:B------:R-:W-:Y:S01]  /*c240*/  FMUL.FTZ R17, R31, UR54 ;  /* 0x000000361f117c20 */ /* 0x000fe20008410000 */
[----:B------:R-:W-:Y:S01]  /*c250*/  FMUL.FTZ R27, R50, UR54 ;  /* 0x00000036321b7c20 */ /* 0x000fe20008410000 */
[----:B------:R-:W-:Y:S01]  /*c260*/  FMUL.FTZ R31, R58, UR54 ;  /* 0x000000363a1f7c20 */ /* 0x000fe20008410000 */
[----:B------:R-:W-:Y:S01]  /*c270*/  IADD3 R50, -R180, 0x1, RZ ;  /* 0x00000001b4327810 */ /* 0x000fe20007ffe1ff */
[----:B------:R-:W-:Y:S01]  /*c280*/  UISETP.NE.AND UP0, UPT, UR41, URZ, UPT ;  /* 0x0000003f2900728c */ /* 0x000fe2000bf05270 */
[----:B------:R-:W-:Y:S01]  /*c290*/  @P1 IMAD.HI.U32 R49, R0, UR7, RZ ;  /* 0x0000000700311c27 */ /* 0x000fe2000f8e00ff */
[----:B------:R-:W-:-:S03]  /*c2a0*/  @UP1 ULDC UR7, c[0x0][0x450] ;  /* 0x0001140000071ab9 */ /* 0x000fc60000000800 */
[----:B------:R-:W-:Y:S01]  /*c2b0*/  FMUL.FTZ R153, R29, UR54 ;  /* 0x000000361d997c20 */ /* 0x000fe20008410000 */
[----:B------:R-:W-:Y:S01]  /*c2c0*/  FMUL.FTZ R18, R30, UR54 ;  /* 0x000000361e127c20 */ /* 0x000fe20008410000 */
[----:B------:R-:W-:Y:S01]  /*c2d0*/  FMUL.FTZ R154, R32, UR54 ;  /* 0x00000036209a7c20 */ /* 0x000fe20008410000 */
[----:B------:R-:W-:Y:S01]  /*c2e0*/  @P2 SHF.R.U32.HI R61, RZ, UR7, R49 ;  /* 0x00000007ff3d2c19 */ /* 0x000fe20008011631 */
[----:B01----:R-:W-:Y:S01]  /*c2f0*/  FMUL.FTZ R9, R24, UR54 ;  /* 0x0000003618097c20 */ /* 0x003fe20008410000 */
[----:B------:R-:W-:Y:S01]  /*c300*/  FMUL.FTZ R10, R25, UR54 ;  /* 0x00000036190a7c20 */ /* 0x000fe20008410000 */
[----:B------:R-:W-:Y:S01]  /*c310*/  FMUL.FTZ R13, R26, UR54 ;  /* 0x000000361a0d7c20 */ /* 0x000fe20008410000 */
[----:B------:R-:W-:Y:S01]  /*c320*/  FMUL.FTZ R29, R54, UR54 ;  /* 0x00000036361d7c20 */ /* 0x000fe20008410000 */
[----:B------:R-:W0:Y:S01]  /*c330*/  SHFL.IDX PT, R58, R61, RZ, 0x1c1f ;  /* 0x001c1fff3d3a7589 */ /* 0x000e2200000e0000 */
        /* <DEDUP_REMOVED lines=53> */
[----:B------:R-:W-:-:S03]  /*c690*/  VIADD R59, R59, -UR52 ;  /* 0x800000343b3b7c36 */ /* 0x000fc60008000000 */
[----:B------:R-:W4:Y:S01]  /*c6a0*/  MUFU.TANH R9, R9 ;  /* 0x0000000900097308 */ /* 0x000f220000002400 */
[C---:B------:R-:W-:Y:S02]  /*c6b0*/  VIADD R79, R59.reuse, UR51 ;  /* 0x000000333b4f7c36 */ /* 0x040fe40008000000 */
[----:B------:R-:W-:Y:S01]  /*c6c0*/  VIADD R83, R59, UR47 ;  /* 0x0000002f3b537c36 */ /* 0x000fe20008000000 */
[----:B------:R-:W-:Y:S01]  /*c6d0*/  SYNCS.ARRIVE.TRANS64.RED.A1T0 RZ, [UR6], RZ ;  /* 0x000000ffffff79a7 */ /* 0x000fe20008100406 */
[--C-:B0-----:R-:W-:Y:S02]  /*c6e0*/  IMAD.IADD R63, R79, 0x1, R58.reuse ;  /* 0x000000014f3f7824 */ /* 0x101fe400078e023a */
        /* <DEDUP_REMOVED lines=63> */
[----:B-1-34-:R-:W-:Y:S05]  /*cae0*/  @P1 BRA `(.L_x_7619) ;  /* 0x00000000005c1947 */ /* 0x01afea0003800000 */
[----:B------:R-:W-:Y:S01]  /*caf0*/  IMAD R58, R2, UR53, R58 ;  /* 0x00000035023a7c24 */ /* 0x000fe2000f8e023a */
[----:B------:R-:W-:Y:S03]  /*cb00*/  BSSY B0, `(.L_x_7620) ;  /* 0x0000011000007945 */ /* 0x000fe60003800000 */
[----:B------:R-:W-:-:S05]  /*cb10*/  VIADD R67, R58, -UR52 ;  /* 0x800000343a437c36 */ /* 0x000fca0008000000 */
        /* <DEDUP_REMOVED lines=10> */
.L_x_7621:
[----:B------:R-:W-:-:S05]  /*cbc0*/  IMAD.U32 R68, RZ, RZ, UR50 ;  /* 0x00000032ff447e24 */ /* 0x000fca000f8e00ff */
[----:B------:R-:W-:-:S13]  /*cbd0*/  ISETP.NE.AND P1, PT, R68, 0x1, PT ;  /* 0x000000014400780c */ /* 0x000fda0003f25270 */
[----:B------:R-:W1:Y:S02]  /*cbe0*/  @P1 LDC.64 R58, c[0x0][0x9e8] ;  /* 0x00027a00ff3a1b82 */ /* 0x000e640000000a00 */
[----:B-1----:R-:W-:-:S05]  /*cbf0*/  @P1 IMAD.HI.U32 R58, R67, R58, RZ ;  /* 0x0000003a433a1227 */ /* 0x002fca00078e00ff */
[----:B------:R-:W-:-:S07]  /*cc00*/  @P1 SHF.R.U32.HI R67, RZ, R59, R58 ;  /* 0x0000003bff431219 */ /* 0x000fce000001163a */
.L_x_7622:
[----:B------:R-:W-:Y:S05]  /*cc10*/  BSYNC B0 ;  /* 0x0000000000007941 */ /* 0x000fea0003800000 */
.L_x_7620:
[----:B------:R-:W-:-:S04]  /*cc20*/  IMAD R58, R67, R68, -R180 ;  /* 0x00000044433a7224 */ /* 0x000fc800078e0ab4 */
[----:B------:R-:W-:-:S05]  /*cc30*/  IMAD R58, R3, -0x2, R58 ;  /* 0xfffffffe033a7824 */ /* 0x000fca00078e023a */
[----:B------:R-:W-:Y:S02]  /*cc40*/  VIADDMNMX R63, R58, R68, R63, PT ;  /* 0x000000443a3f7246 */ /* 0x000fe4000380013f */
[----:B------:R-:W-:-:S07]  /*cc50*/  VIMNMX R65, R65, R58, !PT ;  /* 0x0000003a41417248 */ /* 0x000fce0007fe0100 */
.L_x_7619:
        /* <DEDUP_REMOVED lines=44> */
[----:B------:R-:W-:-:S02]  /*cf20*/  FSEL R152, R45, -INF , !P2 ;  /* 0xff8000002d987808 */ /* 0x000fc40005000000 */
[C---:B------:R-:W-:Y:S02]  /*cf30*/  ISETP.GT.AND P5, PT, R65.reuse, 0x31, P1 ;  /* 0x000000314100780c */ /* 0x040fe40000fa4270 */
[C---:B------:R-:W-:Y:S02]  /*cf40*/  ISETP.GT.AND P4, PT, R65.reuse, 0x38, P1 ;  /* 0x000000384100780c */ /* 0x040fe40000f84270 */
[C---:B------:R-:W-:Y:S02]  /*cf50*/  ISETP.GT.AND P6, PT, R65.reuse, 0x39, P1 ;  /* 0x000000394100780c */ /* 0x040fe40000fc4270 */
[C---:B------:R-:W-:Y:S02]  /*cf60*/  ISETP.GT.AND P2, PT, R65.reuse, 0x40, P1 ;  /* 0x000000404100780c */ /* 0x040fe40000f44270 */
[----:B------:R-:W-:Y:S02]  /*cf70*/  FSEL R76, R54, -INF , !P3 ;  /* 0xff800000364c7808 */ /* 0x000fe40005800000 */
        /* <DEDUP_REMOVED lines=28> */
[----:B------:R-:W-:Y:S02]  /*d140*/  ISETP.GT.AND P2, PT, R65, 0x68, P1 ;  /* 0x000000684100780c */ /* 0x000fe40000f44270 */
[----:B------:R-:W-:Y:S02]  /*d150*/  FSEL R58, R77, -INF , !P3 ;  /* 0xff8000004d3a7808 */ /* 0x000fe40005800000 */
[----:B------:R-:W-:-:S02]  /*d160*/  PLOP3.LUT P3, PT, PT, PT, UP0, 0x40, 0x0 ;  /* 0x000000000000781c */ /* 0x000fc40003f6e808 */
        /* <DEDUP_REMOVED lines=12> */
[C---:B------:R-:W-:Y:S02]  /*d230*/  ISETP.LT.OR P5, PT, R63.reuse, 0x71, P5 ;  /* 0x000000713f00780c */ /* 0x040fe40002fa1670 */
[C---:B------:R-:W-:Y:S02]  /*d240*/  ISETP.LT.OR P4, PT, R63.reuse, 0x72, P4 ;  /* 0x000000723f00780c */ /* 0x040fe40002781670 */
[C---:B------:R-:W-:Y:S02]  /*d250*/  ISETP.LT.OR P6, PT, R63.reuse, 0x79, P6 ;  /* 0x000000793f00780c */ /* 0x040fe400037c1670 */
[----:B------:R-:W-:Y:S02]  /*d260*/  ISETP.LT.OR P2, PT, R63, 0x7a, P2 ;  /* 0x0000007a3f00780c */ /* 0x000fe40001741670 */
[----:B------:R-:W-:Y:S02]  /*d270*/  IADD3 R45, R83, R182, RZ ;  /* 0x000000b6532d7210 */ /* 0x000fe40007ffe0ff */
[----:B------:R-:W-:-:S02]  /*d280*/  FSEL R56, R71, -INF , !P5 ;  /* 0xff80000047387808 */ /* 0x000fc40006800000 */
[----:B------:R-:W-:Y:S02]  /*d290*/  FSEL R52, R81, -INF , !P4 ;  /* 0xff80000051347808 */ /* 0x000fe40006000000 */
[----:B------:R-:W-:Y:S02]  /*d2a0*/  FSEL R48, R75, -INF , !P6 ;  /* 0xff8000004b307808 */ /* 0x000fe40007000000 */
[----:B------:R-:W-:Y:S01]  /*d2b0*/  FSEL R44, R85, -INF , !P2 ;  /* 0xff800000552c7808 */ /* 0x000fe20005000000 */
[----:B------:R-:W-:Y:S06]  /*d2c0*/  @P3 BRA `(.L_x_7623) ;  /* 0x00000000005c3947 */ /* 0x000fec0003800000 */
        /* <DEDUP_REMOVED lines=13> */
.L_x_7625:
[----:B------:R-:W-:-:S05]  /*d3a0*/  IMAD.U32 R51, RZ, RZ, UR50 ;  /* 0x00000032ff337e24 */ /* 0x000fca000f8e00ff */
[----:B------:R-:W-:-:S13]  /*d3b0*/  ISETP.NE.AND P2, PT, R51, 0x1, PT ;  /* 0x000000013300780c */ /* 0x000fda0003f45270 */
[----:B------:R-:W0:Y:S02]  /*d3c0*/  @P2 LDC.64 R154, c[0x0][0x9e8] ;  /* 0x00027a00ff9a2b82 */ /* 0x000e240000000a00 */
[----:B0-----:R-:W-:-:S05]  /*d3d0*/  @P2 IMAD.HI.U32 R10, R9, R154, RZ ;  /* 0x0000009a090a2227 */ /* 0x001fca00078e00ff */
[----:B------:R-:W-:-:S07]  /*d3e0*/  @P2 SHF.R.U32.HI R9, RZ, R155, R10 ;  /* 0x0000009bff092219 */ /* 0x000fce000001160a */
.L_x_7626:
[----:B------:R-:W-:Y:S05]  /*d3f0*/  BSYNC B0 ;  /* 0x0000000000007941 */ /* 0x000fea0003800000 */
.L_x_7624:
[----:B------:R-:W-:-:S04]  /*d400*/  IMAD R10, R9, R51, -R180 ;  /* 0x00000033090a7224 */ /* 0x000fc800078e0ab4 */
[----:B------:R-:W-:-:S05]  /*d410*/  IMAD R10, R3, -0x2, R10 ;  /* 0xfffffffe030a7824 */ /* 0x000fca00078e020a */
[----:B------:R-:W-:Y:S02]  /*d420*/  VIADDMNMX R37, R10, R51, R37, PT ;  /* 0x000000330a257246 */ /* 0x000fe40003800125 */
[----:B------:R-:W-:-:S07]  /*d430*/  VIMNMX R45, R45, R10, !PT ;  /* 0x0000000a2d2d7248 */ /* 0x000fce0007fe0100 */
.L_x_7623:
        /* <DEDUP_REMOVED lines=33> */
[----:B------:R-:W-:Y:S02]  /*d650*/  ISETP.GT.AND P2, PT, R45, 0x11, P1 ;  /* 0x000000112d00780c */ /* 0x000fe40000f44270 */
        /* <DEDUP_REMOVED lines=56> */
[----:B------:R-:W-:Y:S01]  /*d9e0*/  ISETP.GT.AND P3, PT, R45, 0x31, P1 ;  /* 0x000000312d00780c */ /* 0x000fe20000f64270 */
[----:B------:R-:W-:Y:S01]  /*d9f0*/  MUFU.EX2 R180, R180 ;  /* 0x000000b400b47308 */ /* 0x000fe20000000800 */
[----:B------:R-:W-:Y:S01]  /*da00*/  FMNMX.FTZ R19, R18, R19, !PT ;  /* 0x0000001312137209 */ /* 0x000fe20007810000 */
[-CC-:B0-----:R-:W-:Y:S01]  /*da10*/  FFMA.FTZ R14, R184, R9.reuse, -R51.reuse ;  /* 0x00000009b80e7223 */ /* 0x181fe20000010833 */
[----:B------:R-:W-:Y:S01]  /*da20*/  FSEL R168, R25, -INF , !P4 ;  /* 0xff80000019a87808 */ /* 0x000fe20006000000 */
[--C-:B------:R-:W-:Y:S01]  /*da30*/  FFMA.FTZ R66, R66, R9, -R51.reuse ;  /* 0x0000000942427223 */ /* 0x100fe20000010833 */
[----:B------:R-:W-:Y:S01]  /*da40*/  FMNMX.FTZ R21, R156, R19, !PT ;  /* 0x000000139c157209 */ /* 0x000fe20007810000 */
[--C-:B------:R-:W-:Y:S01]  /*da50*/  FFMA.FTZ R64, R64, R9, -R51.reuse ;  /* 0x0000000940407223 */ /* 0x100fe20000010833 */
[----:B------:R-:W-:Y:S01]  /*da60*/  ISETP.GT.AND P5, PT, R45, 0x38, P1 ;  /* 0x000000382d00780c */ /* 0x000fe20000fa4270 */
[----:B------:R0:W-:Y:S01]  /*da70*/  MUFU.EX2 R19, R14 ;  /* 0x0000000e00137308 */ /* 0x0001e20000000800 */
[----:B------:R-:W-:Y:S01]  /*da80*/  FMNMX.FTZ R21, R158, R21, !PT ;  /* 0x000000159e157209 */ /* 0x000fe20007810000 */
[-CC-:B------:R-:W-:Y:S01]  /*da90*/  FFMA.FTZ R60, R60, R9.reuse, -R51.reuse ;  /* 0x000000093c3c7223 */ /* 0x180fe20000010833 */
[----:B------:R-:W-:Y:S01]  /*daa0*/  FSEL R170, R27, -INF , !P2 ;  /* 0xff8000001baa7808 */ /* 0x000fe20005000000 */
[--C-:B------:R-:W-:Y:S01]  /*dab0*/  FFMA.FTZ R52, R52, R9, -R51.reuse ;  /* 0x0000000934347223 */ /* 0x100fe20000010833 */
[----:B------:R-:W-:Y:S01]  /*dac0*/  FMNMX.FTZ R21, R20, R21, !PT ;  /* 0x0000001514157209 */ /* 0x000fe20007810000 */
[--C-:B------:R-:W-:Y:S01]  /*dad0*/  FFMA.FTZ R44, R44, R9, -R51.reuse ;  /* 0x000000092c2c7223 */ /* 0x100fe20000010833 */
[----:B------:R-:W-:Y:S01]  /*dae0*/  ISETP.LT.OR P3, PT, R37, 0x32, P3 ;  /* 0x000000322500780c */ /* 0x000fe20001f61670 */
[----:B------:R-:W-:Y:S01]  /*daf0*/  MUFU.EX2 R17, R17 ;  /* 0x0000001100117308 */ /* 0x000fe20000000800 */
[----:B------:R-:W-:Y:S01]  /*db00*/  FMNMX.FTZ R21, R160, R21, !PT ;  /* 0x00000015a0157209 */ /* 0x000fe20007810000 */
[----:B0-----:R-:W-:Y:S01]  /*db10*/  FFMA.FTZ R14, R166, R9, -R51 ;  /* 0x00000009a60e7223 */ /* 0x001fe20000010833 */
[----:B------:R-:W-:-:S02]  /*db20*/  ISETP.GT.AND P4, PT, R45, 0x39, P1 ;  /* 0x000000392d00780c */ /* 0x000fc40000f84270 */
[----:B------:R-:W-:Y:S02]  /*db30*/  FMNMX.FTZ R23, R22, R21, !PT ;  /* 0x0000001516177209 */ /* 0x000fe40007810000 */
[----:B------:R-:W-:Y:S01]  /*db40*/  ISETP.LT.OR P5, PT, R37, 0x39, P5 ;  /* 0x000000392500780c */ /* 0x000fe20002fa1670 */
[----:B------:R0:W-:Y:S01]  /*db50*/  MUFU.EX2 R21, R174 ;  /* 0x000000ae00157308 */ /* 0x0001e20000000800 */
[----:B------:R-:W-:Y:S02]  /*db60*/  FMNMX.FTZ R23, R162, R23, !PT ;  /* 0x00000017a2177209 */ /* 0x000fe40007810000 */
[----:B------:R-:W-:Y:S02]  /*db70*/  FSEL R28, R28, -INF , !P3 ;  /* 0xff8000001c1c7808 */ /* 0x000fe40005800000 */
[----:B------:R-:W-:Y:S02]  /*db80*/  FMNMX.FTZ R23, R24, R23, !PT ;  /* 0x0000001718177209 */ /* 0x000fe40007810000 */
[----:B------:R-:W-:Y:S01]  /*db90*/  ISETP.GT.AND P2, PT, R45, 0x40, P1 ;  /* 0x000000402d00780c */ /* 0x000fe20000f44270 */
[----:B------:R-:W-:Y:S01]  /*dba0*/  MUFU.EX2 R182, R182 ;  /* 0x000000b600b67308 */ /* 0x000fe20000000800 */
[----:B------:R-:W-:Y:S01]  /*dbb0*/  FMNMX.FTZ R23, R26, R23, !PT ;  /* 0x000000171a177209 */ /* 0x000fe20007810000 */
[----:B0-----:R-:W-:Y:S01]  /*dbc0*/  FFMA.FTZ R174, R164, R9, -R51 ;  /* 0x00000009a4ae7223 */ /* 0x001fe20000010833 */
[----:B------:R-:W-:-:S02]  /*dbd0*/  FSEL R184, R29, -INF , !P5 ;  /* 0xff8000001db87808 */ /* 0x000fc40006800000 */
[----:B------:R-:W-:Y:S02]  /*dbe0*/  FMNMX.FTZ R25, R168, R23, !PT ;  /* 0x00000017a8197209 */ /* 0x000fe40007810000 */
[----:B------:R-:W-:Y:S01]  /*dbf0*/  ISETP.LT.OR P4, PT, R37, 0x3a, P4 ;  /* 0x0000003a2500780c */ /* 0x000fe20002781670 */
[----:B------:R0:W-:Y:S01]  /*dc00*/  MUFU.EX2 R23, R14 ;  /* 0x0000000e00177308 */ /* 0x0001e20000000800 */
[----:B------:R-:W-:Y:S02]  /*dc10*/  FMNMX.FTZ R25, R170, R25, !PT ;  /* 0x00000019aa197209 */ /* 0x000fe40007810000 */
[----:B------:R-:W-:Y:S02]  /*dc20*/  ISETP.GT.AND P3, PT, R45, 0x41, P1 ;  /* 0x000000412d00780c */ /* 0x000fe40000f64270 */
[----:B------:R-:W-:Y:S02]  /*dc30*/  FMNMX.FTZ R25, R28, R25, !PT ;  /* 0x000000191c197209 */ /* 0x000fe40007810000 */
[----:B------:R-:W-:Y:S01]  /*dc40*/  ISETP.LT.OR P2, PT, R37, 0x41, P2 ;  /* 0x000000412500780c */ /* 0x000fe20001741670 */
[----:B------:R-:W-:Y:S01]  /*dc50*/  MUFU.EX2 R176, R176 ;  /* 0x000000b000b07308 */ /* 0x000fe20000000800 */
[----:B------:R-:W-:Y:S01]  /*dc60*/  FSEL R30, R30, -INF , !P4 ;  /* 0xff8000001e1e7808 */ /* 0x000fe20006000000 */
[----:B0-----:R-:W-:Y:S01]  /*dc70*/  FFMA.FTZ R14, R86, R9, -R51 ;  /* 0x00000009560e7223 */ /* 0x001fe20000010833 */
[----:B------:R-:W-:-:S02]  /*dc80*/  FMNMX.FTZ R25, R184, R25, !PT ;  /* 0x00000019b8197209 */ /* 0x000fc40007810000 */
[----:B------:R-:W-:Y:S02]  /*dc90*/  ISETP.GT.AND P5, PT, R45, 0x48, P1 ;  /* 0x000000482d00780c */ /* 0x000fe40000fa4270 */
[----:B------:R-:W-:Y:S01]  /*dca0*/  FSEL R186, R31, -INF , !P2 ;  /* 0xff8000001fba7808 */ /* 0x000fe20005000000 */
[----:B------:R-:W-:Y:S01]  /*dcb0*/  MUFU.EX2 R178, R178 ;  /* 0x000000b200b27308 */ /* 0x000fe20000000800 */
[----:B------:R-:W-:Y:S02]  /*dcc0*/  ISETP.LT.OR P3, PT, R37, 0x42, P3 ;  /* 0x000000422500780c */ /* 0x000fe40001f61670 */
[----:B------:R-:W-:Y:S02]  /*dcd0*/  FMNMX.FTZ R27, R30, R25, !PT ;  /* 0x000000191e1b7209 */ /* 0x000fe40007810000 */
[----:B------:R-:W-:Y:S02]  /*dce0*/  ISETP.GT.AND P4, PT, R45, 0x49, P1 ;  /* 0x000000492d00780c */ /* 0x000fe40000f84270 */
[----:B------:R-:W-:Y:S01]  /*dcf0*/  ISETP.LT.OR P5, PT, R37, 0x49, P5 ;  /* 0x000000492500780c */ /* 0x000fe20002fa1670 */
[----:B------:R-:W-:Y:S01]  /*dd00*/  MUFU.EX2 R25, R152 ;  /* 0x0000009800197308 */ /* 0x000fe20000000800 */
[----:B------:R-:W-:-:S02]  /*dd10*/  FSEL R32, R32, -INF , !P3 ;  /* 0xff80000020207808 */ /* 0x000fc40005800000 */
[----:B------:R-:W-:Y:S02]  /*dd20*/  FMNMX.FTZ R27, R186, R27, !PT ;  /* 0x0000001bba1b7209 */ /* 0x000fe40007810000 */
[----:B------:R-:W-:Y:S02]  /*dd30*/  ISETP.GT.AND P2, PT, R45, 0x50, P1 ;  /* 0x000000502d00780c */ /* 0x000fe40000f44270 */
[----:B------:R-:W-:Y:S01]  /*dd40*/  FSEL R166, R33, -INF , !P5 ;  /* 0xff80000021a67808 */ /* 0x000fe20006800000 */
[----:B------:R-:W-:Y:S01]  /*dd50*/  MUFU.EX2 R172, R172 ;  /* 0x000000ac00ac7308 */ /* 0x000fe20000000800 */
[----:B------:R-:W-:Y:S02]  /*dd60*/  ISETP.LT.OR P4, PT, R37, 0x4a, P4 ;  /* 0x0000004a2500780c */ /* 0x000fe40002781670 */
[----:B------:R-:W-:Y:S02]  /*dd70*/  FMNMX.FTZ R29, R32, R27, !PT ;  /* 0x0000001b201d7209 */ /* 0x000fe40007810000 */
[----:B------:R-:W-:-:S02]  /*dd80*/  ISETP.GT.AND P3, PT, R45, 0x51, P1 ;  /* 0x000000512d00780c */ /* 0x000fc40000f64270 */
[----:B------:R-:W-:Y:S01]  /*dd90*/  ISETP.LT.OR P2, PT, R37, 0x51, P2 ;  /* 0x000000512500780c */ /* 0x000fe20001741670 */
[----:B------:R0:W-:Y:S01]  /*dda0*/  MUFU.EX2 R27, R14 ;  /* 0x0000000e001b7308 */ /* 0x0001e20000000800 */
[----:B------:R-:W-:Y:S01]  /*ddb0*/  FSEL R164, R34, -INF , !P4 ;  /* 0xff80000022a47808 */ /* 0x000fe20006000000 */
[--C-:B------:R-:W-:Y:S01]  /*ddc0*/  FFMA.FTZ R34, R84, R9, -R51.reuse ;  /* 0x0000000954227223 */ /* 0x100fe20000010833 */
[----:B------:R-:W-:Y:S02]  /*ddd0*/  FMNMX.FTZ R29, R166, R29, !PT ;  /* 0x0000001da61d7209 */ /* 0x000fe40007810000 */
[----:B------:R-:W-:Y:S02]  /*dde0*/  ISETP.GT.AND P5, PT, R45, 0x58, P1 ;  /* 0x000000582d00780c */ /* 0x000fe40000fa4270 */
[----:B------:R-:W-:Y:S01]  /*ddf0*/  FSEL R188, R35, -INF , !P2 ;  /* 0xff80000023bc7808 */ /* 0x000fe20005000000 */
[----:B------:R-:W-:Y:S01]  /*de00*/  MUFU.EX2 R174, R174 ;  /* 0x000000ae00ae7308 */ /* 0x000fe20000000800 */
[----:B------:R-:W-:Y:S01]  /*de10*/  ISETP.LT.OR P3, PT, R37, 0x52, P3 ;  /* 0x000000522500780c */ /* 0x000fe20001f61670 */
[----:B0-----:R-:W-:Y:S01]  /*de20*/  FFMA.FTZ R14, R82, R9, -R51 ;  /* 0x00000009520e7223 */ /* 0x001fe20000010833 */
[----:B------:R-:W-:-:S02]  /*de30*/  FMNMX.FTZ R29, R164, R29, !PT ;  /* 0x0000001da41d7209 */ /* 0x000fc40007810000 */
[----:B------:R-:W-:Y:S02]  /*de40*/  ISETP.GT.AND P4, PT, R45, 0x59, P1 ;  /* 0x000000592d00780c */ /* 0x000fe40000f84270 */
[----:B------:R-:W-:Y:S01]  /*de50*/  ISETP.LT.OR P5, PT, R37, 0x59, P5 ;  /* 0x000000592500780c */ /* 0x000fe20002fa1670 */
[----:B------:R-:W-:Y:S01]  /*de60*/  MUFU.EX2 R34, R34 ;  /* 0x0000002200227308 */ /* 0x000fe20000000800 */
[----:B------:R-:W-:Y:S02]  /*de70*/  FSEL R36, R36, -INF , !P3 ;  /* 0xff80000024247808 */ /* 0x000fe40005800000 */
[----:B------:R-:W-:Y:S02]  /*de80*/  FMNMX.FTZ R29, R188, R29, !PT ;  /* 0x0000001dbc1d7209 */ /* 0x000fe40007810000 */
[----:B------:R-:W-:Y:S02]  /*de90*/  ISETP.GT.AND P2, PT, R45, 0x60, P1 ;  /* 0x000000602d00780c */ /* 0x000fe40000f44270 */
[----:B------:R-:W-:Y:S01]  /*dea0*/  FSEL R38, R38, -INF , !P5 ;  /* 0xff80000026267808 */ /* 0x000fe20006800000 */
[----:B------:R-:W-:Y:S01]  /*deb0*/  MUFU.EX2 R64, R64 ;  /* 0x0000004000407308 */ /* 0x000fe20000000800 */
[----:B------:R-:W-:-:S02]  /*dec0*/  ISETP.LT.OR P4, PT, R37, 0x5a, P4 ;  /* 0x0000005a2500780c */ /* 0x000fc40002781670 */
[----:B------:R-:W-:Y:S02]  /*ded0*/  FMNMX.FTZ R31, R36, R29, !PT ;  /* 0x0000001d241f7209 */ /* 0x000fe40007810000 */
[----:B------:R-:W-:Y:S02]  /*dee0*/  ISETP.GT.AND P3, PT, R45, 0x61, P1 ;  /* 0x000000612d00780c */ /* 0x000fe40000f64270 */
[----:B------:R-:W-:Y:S01]  /*def0*/  ISETP.LT.OR P2, PT, R37, 0x61, P2 ;  /* 0x000000612500780c */ /* 0x000fe20001741670 */
[----:B------:R0:W-:Y:S01]  /*df00*/  MUFU.EX2 R29, R14 ;  /* 0x0000000e001d7308 */ /* 0x0001e20000000800 */
[----:B------:R-:W-:Y:S01]  /*df10*/  FSEL R84, R39, -INF , !P4 ;  /* 0xff80000027547808 */ /* 0x000fe20006000000 */
[----:B------:R-:W-:Y:S01]  /*df20*/  FFMA.FTZ R39, R62, R9, -R51 ;  /* 0x000000093e277223 */ /* 0x000fe20000010833 */
[----:B------:R-:W-:Y:S02]  /*df30*/  FMNMX.FTZ R31, R38, R31, !PT ;  /* 0x0000001f261f7209 */ /* 0x000fe40007810000 */
[----:B------:R-:W-:-:S02]  /*df40*/  ISETP.GT.AND P5, PT, R45, 0x68, P1 ;  /* 0x000000682d00780c */ /* 0x000fc40000fa4270 */
[----:B------:R-:W-:Y:S01]  /*df50*/  FSEL R86, R40, -INF , !P2 ;  /* 0xff80000028567808 */ /* 0x000fe20005000000 */
[-CC-:B------:R-:W-:Y:S01]  /*df60*/  FFMA.FTZ R40, R80, R9.reuse, -R51.reuse ;  /* 0x0000000950287223 */ /* 0x180fe20000010833 */
[----:B------:R-:W-:Y:S01]  /*df70*/  ISETP.LT.OR P3, PT, R37, 0x62, P3 ;  /* 0x000000622500780c */ /* 0x000fe20001f61670 */
[----:B0-----:R-:W-:Y:S01]  /*df80*/  FFMA.FTZ R14, R78, R9, -R51 ;  /* 0x000000094e0e7223 */ /* 0x001fe20000010833 */
[----:B------:R-:W-:Y:S01]  /*df90*/  FMNMX.FTZ R31, R84, R31, !PT ;  /* 0x0000001f541f7209 */ /* 0x000fe20007810000 */
[----:B------:R-:W-:Y:S01]  /*dfa0*/  MUFU.EX2 R39, R39 ;  /* 0x0000002700277308 */ /* 0x000fe20000000800 */
[----:B------:R-:W-:Y:S02]  /*dfb0*/  ISETP.GT.AND P4, PT, R45, 0x69, P1 ;  /* 0x000000692d00780c */ /* 0x000fe40000f84270 */
[----:B------:R-:W-:Y:S02]  /*dfc0*/  ISETP.LT.OR P5, PT, R37, 0x69, P5 ;  /* 0x000000692500780c */ /* 0x000fe40002fa1670 */
[----:B------:R-:W-:-:S02]  /*dfd0*/  FSEL R82, R41, -INF , !P3 ;  /* 0xff80000029527808 */ /* 0x000fc40005800000 */
[----:B------:R-:W-:Y:S01]  /*dfe0*/  FMNMX.FTZ R31, R86, R31, !PT ;  /* 0x0000001f561f7209 */ /* 0x000fe20007810000 */
[----:B------:R-:W-:Y:S01]  /*dff0*/  MUFU.EX2 R40, R40 ;  /* 0x0000002800287308 */ /* 0x000fe20000000800 */
[----:B------:R-:W-:Y:S02]  /*e000*/  ISETP.GT.AND P2, PT, R45, 0x70, P1 ;  /* 0x000000702d00780c */ /* 0x000fe40000f44270 */
[----:B------:R-:W-:Y:S01]  /*e010*/  FSEL R80, R42, -INF , !P5 ;  /* 0xff8000002a507808 */ /* 0x000fe20006800000 */
[----:B------:R-:W-:Y:S01]  /*e020*/  FFMA.FTZ R42, R76, R9, -R51 ;  /* 0x000000094c2a7223 */ /* 0x000fe20000010833 */
        /* <DEDUP_REMOVED lines=10> */
[----:B------:R-:W-:Y:S02]  /*e0d0*/  ISETP.LT.OR P3, PT, R37, 0x72, P3 ;  /* 0x000000722500780c */ /* 0x000fe40001f61670 */
[----:B------:R-:W-:Y:S01]  /*e0e0*/  FSEL R152, R46, -INF , !P2 ;  /* 0xff8000002e987808 */ /* 0x000fe20005000000 */
[----:B------:R-:W-:Y:S01]  /*e0f0*/  FFMA.FTZ R46, R72, R9, -R51 ;  /* 0x00000009482e7223 */ /* 0x000fe20000010833 */
[----:B------:R-:W-:Y:S01]  /*e100*/  FMNMX.FTZ R33, R78, R33, !PT ;  /* 0x000000214e217209 */ /* 0x000fe20007810000 */
[----:B------:R-:W-:Y:S01]  /*e110*/  MUFU.EX2 R42, R42 ;  /* 0x0000002a002a7308 */ /* 0x000fe20000000800 */
[----:B------:R-:W-:-:S02]  /*e120*/  ISETP.GT.AND P1, PT, R45, 0x79, P1 ;  /* 0x000000792d00780c */ /* 0x000fc40000f24270 */
[----:B------:R-:W-:Y:S02]  /*e130*/  ISETP.LT.OR P5, PT, R37, 0x79, P5 ;  /* 0x000000792500780c */ /* 0x000fe40002fa1670 */
[----:B------:R-:W-:Y:S02]  /*e140*/  FSEL R76, R47, -INF , !P3 ;  /* 0xff8000002f4c7808 */ /* 0x000fe40005800000 */
[----:B------:R-:W-:Y:S01]  /*e150*/  FMNMX.FTZ R33, R152, R33, !PT ;  /* 0x0000002198217209 */ /* 0x000fe20007810000 */
[----:B------:R-:W-:Y:S01]  /*e160*/  MUFU.EX2 R46, R46 ;  /* 0x0000002e002e7308 */ /* 0x000fe20000000800 */
[----:B------:R-:W-:Y:S01]  /*e170*/  ISETP.LT.OR P1, PT, R37, 0x7a, P1 ;  /* 0x0000007a2500780c */ /* 0x000fe20000f21670 */
[----:B------:R-:W-:Y:S01]  /*e180*/  FFMA.FTZ R37, R74, R9, -R51 ;  /* 0x000000094a257223 */ /* 0x000fe20000010833 */
[----:B------:R-:W-:Y:S02]  /*e190*/  FSEL R190, R49, -INF , !P5 ;  /* 0xff80000031be7808 */ /* 0x000fe40006800000 */
[----:B------:R-:W-:-:S02]  /*e1a0*/  FMNMX.FTZ R35, R76, R33, !PT ;  /* 0x000000214c237209 */ /* 0x000fc40007810000 */
[----:B------:R-:W-:Y:S01]  /*e1b0*/  FSEL R74, R50, -INF , !P1 ;  /* 0xff800000324a7808 */ /* 0x000fe20004800000 */
[----:B------:R-:W-:Y:S01]  /*e1c0*/  MUFU.EX2 R33, R37 ;  /* 0x0000002500217308 */ /* 0x000fe20000000800 */
[----:B------:R-:W-:Y:S01]  /*e1d0*/  FMNMX.FTZ R35, R190, R35, !PT ;  /* 0x00000023be237209 */ /* 0x000fe20007810000 */
[--C-:B------:R-:W-:Y:S01]  /*e1e0*/  FFMA.FTZ R50, R70, R9, -R51.reuse ;  /* 0x0000000946327223 */ /* 0x100fe20000010833 */
[----:B------:R-:W-:Y:S02]  /*e1f0*/  FSEL R56, R10, RZ, P6 ;  /* 0x000000ff0a387208 */ /* 0x000fe40003000000 */
        /* <DEDUP_REMOVED lines=56> */
[----:B------:R-:W3:Y:S01]  /*e580*/  MUFU.EX2 R183, R183 ;  /* 0x000000b700b77308 */ /* 0x000ee20000000800 */
        /* <DEDUP_REMOVED lines=16> */
[----:B---3--:R-:W-:Y:S01]  /*e690*/  FADD.FTZ R5, R183, R4 ;  /* 0x00000004b7057221 */ /* 0x008fe20000010000 */
[----:B------:R-:W-:Y:S01]  /*e6a0*/  FADD.FTZ R38, R25, R38 ;  /* 0x0000002619267221 */ /* 0x000fe20000010000 */
[-CC-:B------:R-:W-:Y:S01]  /*e6b0*/  FFMA.FTZ R76, R76, R9.reuse, -R47.reuse ;  /* 0x000000094c4c7223 */ /* 0x180fe2000001082f */
[-CC-:B------:R-:W-:Y:S01]  /*e6c0*/  FFMA.FTZ R190, R190, R9.reuse, -R47.reuse ;  /* 0x00000009bebe7223 */ /* 0x180fe2000001082f */
[----:B------:R-:W-:-:S03]  /*e6d0*/  FFMA.FTZ R47, R74, R9, -R47 ;  /* 0x000000094a2f7223 */ /* 0x000fc6000001082f */
[----:B------:R-:W3:Y:S01]  /*e6e0*/  MUFU.EX2 R20, R20 ;  /* 0x0000001400147308 */ /* 0x000ee20000000800 */
[----:B0-----:R-:W-:-:S07]  /*e6f0*/  FADD.FTZ R4, R18, R5 ;  /* 0x0000000512047221 */ /* 0x001fce0000010000 */
[----:B------:R-:W0:Y:S01]  /*e700*/  MUFU.EX2 R179, R179 ;  /* 0x000000b300b37308 */ /* 0x000e220000000800 */
[----:B-1----:R-:W-:-:S07]  /*e710*/  FADD.FTZ R5, R177, R4 ;  /* 0x00000004b1057221 */ /* 0x002fce0000010000 */
[----:B------:R-:W1:Y:S01]  /*e720*/  MUFU.EX2 R22, R22 ;  /* 0x0000001600167308 */ /* 0x000e620000000800 */
[----:B---3--:R-:W-:-:S07]  /*e730*/  FADD.FTZ R4, R20, R5 ;  /* 0x0000000514047221 */ /* 0x008fce0000010000 */
        /* <DEDUP_REMOVED lines=11> */
[----:B---3--:R-:W-:Y:S01]  /*e7f0*/  FADD.FTZ R4, R26, R5 ;  /* 0x000000051a047221 */ /* 0x008fe20000010000 */
[----:B------:R-:W-:-:S06]  /*e800*/  FADD.FTZ R5, R27, R38 ;  /* 0x000000261b057221 */ /* 0x000fcc0000010000 */
[----:B------:R-:W3:Y:S01]  /*e810*/  MUFU.EX2 R171, R171 ;  /* 0x000000ab00ab7308 */ /* 0x000ee20000000800 */
        /* <DEDUP_REMOVED lines=8> */
[----:B---3--:R-:W-:Y:S01]  /*e8a0*/  FADD.FTZ R49, R171, R38 ;  /* 0x00000026ab317221 */ /* 0x008fe20000010000 */
[----:B------:R-:W-:-:S04]  /*e8b0*/  FADD.FTZ R4, R42, R5 ;  /* 0x000000052a047221 */ /* 0x000fc80000010000 */
[----:B------:R-:W-:Y:S02]  /*e8c0*/  FADD.FTZ R5, R33, R4 ;  /* 0x0000000421057221 */ /* 0x000fe40000010000 */
        /* <DEDUP_REMOVED lines=43> */
[----:B0-----:R-:W-:Y:S01]  /*eb80*/  FADD.FTZ R38, R155, R38 ;  /* 0x000000269b267221 */ /* 0x001fe20000010000 */
[----:B-1----:R-:W-:-:S03]  /*eb90*/  FADD.FTZ R5, R44, R5 ;  /* 0x000000052c057221 */ /* 0x002fc60000010000 */
[----:B---3--:R-:W-:Y:S01]  /*eba0*/  FADD.FTZ R4, R47, R38 ;  /* 0x000000262f047221 */ /* 0x008fe20000010000 */
[----:B------:R-:W-:Y:S06]  /*ebb0*/  @!P0 BRA `(.L_x_7627) ;  /* 0x0000000000048947 */ /* 0x000fec0003800000 */
[----:B------:R-:W-:Y:S01]  /*ebc0*/  BPT.TRAP 0x1 ;  /* 0x000000040000795c */ /* 0x000fe20000300000 */
.L_x_7627:
        /* <DEDUP_REMOVED lines=105> */
[----:B------:R-:W-:Y:S01]  /*f260*/  F2FP.F16.F32.PACK_AB R155, R47, R155 ;  /* 0x0000009b2f9b723e */ /* 0x000fe200000000ff */
[----:B------:R-:W-:Y:S06]  /*f270*/  @P1 BRA `(.L_x_7628) ;  /* 0xffffffc400d41947 */ /* 0x000fec000383ffff */
.L_x_7609:
[----:B------:R-:W-:Y:S06]  /*f280*/  BAR.ARV 0x8, 0x180 ;  /* 0x0206000000007b1d */ /* 0x000fec0000002000 */
[----:B------:R-:W-:Y:S05]  /*f290*/  @!P0 BRA `(.L_x_7629) ;  /* 0x0000000000048947 */ /* 0x000fea0003800000 */
[----:B------:R-:W-:Y:S01]  /*f2a0*/  BPT.TRAP 0x1 ;  /* 0x000000040000795c */ /* 0x000fe20000300000 */
.L_x_7629:
[----:B------:R-:W-:Y:S01]  /*f2b0*/  ULEA UR5, UR46, UR40, 0x3 ;  /* 0x000000282e057291 */ /* 0x000fe2000f8e183f */
[----:B------:R-:W-:-:S05]  /*f2c0*/  IMAD.U32 R0, RZ, RZ, UR45 ;  /* 0x0000002dff007e24 */ /* 0x000fca000f8e00ff */
[----:B------:R-:W-:-:S04]  /*f2d0*/  SHF.L.U32 R0, R0, 0x1f, RZ ;  /* 0x0000001f00007819 */ /* 0x000fc800000006ff */
[----:B------:R0:W1:Y:S01]  /*f2e0*/  SYNCS.PHASECHK.TRANS64.TRYWAIT P1, [UR5+0x28850], R0 ;  /* 0x02885000ff0075a7 */ /* 0x0000620008020145 */
[----:B------:R-:W-:Y:S05]  /*f2f0*/  @!P0 BRA `(.L_x_7630) ;  /* 0x0000000000048947 */ /* 0x000fea0003800000 */
[----:B------:R-:W-:Y:S01]  /*f300*/  BPT.TRAP 0x1 ;  /* 0x000000040000795c */ /* 0x000fe20000300000 */
.L_x_7630:
[----:B-1----:R-:W-:Y:S05]  /*f310*/  @P1 BRA `(.L_x_7631) ;  /* 0x0000000000081947 */ /* 0x002fea0003800000 */
[----:B------:R-:W1:Y:S02]  /*f320*/  SYNCS.PHASECHK.TRANS64.TRYWAIT P1, [UR5+0x28850], R0 ;  /* 0x02885000ff0075a7 */ /* 0x000e640008020145 */
[----:B-1----:R-:W-:Y:S05]  /*f330*/  @!P1 BRA `(.L_x_7632) ;  /* 0x0000006400249947 */ /* 0x002fea0003800000 */
.L_x_7631:
[----:B------:R-:W-:Y:S01]  /*f340*/  UIADD3 UR40, UR40, 0x400, URZ ;  /* 0x0000040028287890 */ /* 0x000fe2000fffe03f */
[----:B------:R-:W-:Y:S01]  /*f350*/  WARPGROUP.ARRIVE ;  /* 0x00000000000079c5 */ /* 0x000fe20000000000 */
[----:B------:R-:W-:Y:S01]  /*f360*/  UMOV UR47, 0x40000040 ;  /* 0x40000040002f7882 */ /* 0x000fe20000000000 */
[----:B------:R-:W-:Y:S01]  /*f370*/  UMOV UR7, 0x40000040 ;  /* 0x4000004000077882 */ /* 0x000fe20000000000 */
[----:B------:R-:W-:Y:S01]  /*f380*/  USHF.R.U32.HI UR40, URZ, 0x4, UR40 ;  /* 0x000000043f287899 */ /* 0x000fe20008011628 */
[----:B01----:R-:W0:Y:S03]  /*f390*/  SHFL.BFLY PT, R0, R5, 0x2, 0x1f ;  /* 0x0c401f0005007f89 */ /* 0x003e2600000e0000 */
[----:B------:R-:W-:Y:S01]  /*f3a0*/  ULOP3.LUT UR40, UR40, 0x3fff, URZ, 0xc0, !UPT ;  /* 0x00003fff28287892 */ /* 0x000fe2000f8ec03f */
[----:B------:R-:W1:Y:S03]  /*f3b0*/  SHFL.BFLY PT, R3, R4, 0x2, 0x1f ;  /* 0x0c401f0004037f89 */ /* 0x000e6600000e0000 */
[----:B------:R-:W-:-:S04]  /*f3c0*/  ULOP3.LUT UR40, UR40, 0x4000000, URZ, 0xfc, !UPT ;  /* 0x0400000028287892 */ /* 0x000fc8000f8efc3f */
[----:B------:R-:W-:-:S04]  /*f3d0*/  ULEA UR46, UR46, UR40, 0xb ;  /* 0x000000282e2e7291 */ /* 0x000fc8000f8e583f */
[----:B------:R-:W-:-:S05]  /*f3e0*/  UIADD3 UR4, UR46, 0x80, URZ ;  /* 0x000000802e047890 */ /* 0x000fca000fffe03f */
[----:B------:R-:W-:Y:S01]  /*f3f0*/  HGMMA.64x128x16.F32 R88, R180, gdesc[UR44].tnspB, R88, gsb0 ;  /* 0x41e0002cb4587df0 */ /* 0x000fe20008000858 */
[----:B------:R-:W-:Y:S01]  /*f400*/  UMOV UR47, 0x40000040 ;  /* 0x40000040002f7882 */ /* 0x000fe20000000000 */
[----:B------:R-:W-:Y:S01]  /*f410*/  UMOV UR6, UR4 ;  /* 0x0000000400067c82 */ /* 0x000fe20008000000 */
[----:B------:R-:W-:Y:S01]  /*f420*/  UIADD3 UR4, UR46, 0x100, URZ ;  /* 0x000001002e047890 */ /* 0x000fe2000fffe03f */
[----:B0-----:R-:W-:Y:S01]  /*f430*/  FADD.FTZ R0, R0, R5 ;  /* 0x0000000500007221 */ /* 0x001fe20000010000 */
[----:B-1----:R-:W-:Y:S01]  /*f440*/  FADD.FTZ R2, R3, R4 ;  /* 0x0000000403027221 */ /* 0x002fe20000010000 */
[----:B------:R-:W-:-:S03]  /*f450*/  IMAD.MOV.U32 R4, RZ, RZ, RZ ;  /* 0x000000ffff047224 */ /* 0x000fc600078e00ff */
[----:B------:R-:W0:Y:S04]  /*f460*/  SHFL.BFLY PT, R3, R0, 0x1, 0x1f ;  /* 0x0c201f0000037f89 */ /* 0x000e2800000e0000 */
[----:B------:R-:W1:Y:S01]  /*f470*/  SHFL.BFLY PT, R7, R2, 0x1, 0x1f ;  /* 0x0c201f0002077f89 */ /* 0x000e6200000e0000 */
[----:B0-----:R-:W-:Y:S01]  /*f480*/  FADD.FTZ R11, R0, R3 ;  /* 0x00000003000b7221 */ /* 0x001fe20000010000 */
[----:B------:R-:W-:Y:S01]  /*f490*/  MOV R3, 0xff800000 ;  /* 0xff80000000037802 */ /* 0x000fe20000000f00 */
[----:B------:R-:W-:Y:S02]  /*f4a0*/  IMAD.MOV.U32 R0, RZ, RZ, -0x800000 ;  /* 0xff800000ff007424 */ /* 0x000fe400078e00ff */
[----:B-1----:R-:W-:Y:S01]  /*f4b0*/  FADD.FTZ R12, R2, R7 ;  /* 0x00000007020c7221 */ /* 0x002fe20000010000 */
[----:B------:R-:W-:Y:S01]  /*f4c0*/  FSETP.NE.FTZ.AND P1, PT, R11, RZ, PT ;  /* 0x000000ff0b00720b */ /* 0x000fe20003f35000 */
[----:B------:R-:W-:-:S03]  /*f4d0*/  IMAD.MOV.U32 R7, RZ, RZ, RZ ;  /* 0x000000ffff077224 */ /* 0x000fc600078e00ff */
[----:B------:R-:W-:-:S09]  /*f4e0*/  FSETP.NE.FTZ.AND P2, PT, R12, RZ, PT ;  /* 0x000000ff0c00720b */ /* 0x000fd20003f55000 */
[----:B------:R-:W0:Y:S01]  /*f4f0*/  @P1 MUFU.LG2 R6, R11 ;  /* 0x0000000b00061308 */ /* 0x000e220000000c00 */
[----:B------:R-:W-:-:S03]  /*f500*/  @P1 FMUL.FTZ R5, R9, 0.69314718246459960938 ;  /* 0x3f31721809051820 */ /* 0x000fc60000410000 */
[----:B------:R-:W-:-:S04]  /*f510*/  @P2 FMUL.FTZ R2, R9, 0.69314718246459960938 ;  /* 0x3f31721809022820 */ /* 0x000fc80000410000 */
[----:B------:R-:W1:Y:S08]  /*f520*/  @P2 MUFU.LG2 R8, R12 ;  /* 0x0000000c00082308 */ /* 0x000e700000000c00 */
[----:B------:R3:W4:Y:S01]  /*f530*/  @P1 MUFU.RCP R4, R11 ;  /* 0x0000000b00041308 */ /* 0x0007220000001000 */
        /* <DEDUP_REMOVED lines=39> */
[----:B------:R-:W-:-:S07]  /*f7b0*/  WARPGROUP.ARRIVE ;  /* 0x00000000000079c5 */ /* 0x000fce0000000000 */
[----:B------:R-:W-:Y:S03]  /*f7c0*/  HGMMA.64x128x16.F32 R88, R152, gdesc[UR44].tnspB, R88, gsb0 ;  /* 0x41e0002c98587df0 */ /* 0x000fe60008000858 */
[----:B------:R-:W-:Y:S02]  /*f7d0*/  WARPGROUP.DEPBAR.LE gsb0, 0x0 ;  /* 0x00008000000079c5 */ /* 0x000fe40000010000 */
[----:B0--34-:R-:W-:Y:S05]  /*f7e0*/  @!P0 BRA `(.L_x_7633) ;  /* 0x0000000000048947 */ /* 0x019fea0003800000 */
[----:B------:R-:W-:Y:S01]  /*f7f0*/  BPT.TRAP 0x1 ;  /* 0x000000040000795c */ /* 0x000fe20000300000 */
.L_x_7633:
        /* <DEDUP_REMOVED lines=68> */
.L_x_7555:
[----:B------:R-:W-:Y:S05]  /*fc40*/  @P0 BRA `(.L_x_7634) ;  /* 0x00000014004c0947 */ /* 0x000fea0003800000 */
[----:B------:R-:W0:Y:S01]  /*fc50*/  S2R R2, SR_TID.X ;  /* 0x0000000000027919 */ /* 0x000e220000002100 */
[----:B------:R-:W1:Y:S01]  /*fc60*/  LDC R17, c[0x0][0xbe8] ;  /* 0x0002fa00ff117b82 */ /* 0x000e620000000800 */
[----:B------:R-:W-:Y:S02]  /*fc70*/  USHF.R.S32.HI UR7, URZ, 0x1f, UR37 ;  /* 0x0000001f3f077899 */ /* 0x000fe40008011425 */
[----:B--2---:R-:W-:Y:S01]  /*fc80*/  IMAD R16, RZ, RZ, -UR37 ;  /* 0x80000025ff107e24 */ /* 0x004fe2000f8e02ff */
        /* <DEDUP_REMOVED lines=9> */
[----:B------:R-:W4:Y:S01]  /*fd20*/  S2UR UR11, SR_CTAID.Y ;  /* 0x00000000000b79c3 */ /* 0x000f220000002600 */
[----:B------:R-:W-:-:S07]  /*fd30*/  UIMAD UR7, UR7, UR8, URZ ;  /* 0x00000008070772a4 */ /* 0x000fce000f8e023f */
[----:B------:R-:W-:Y:S01]  /*fd40*/  BAR.SYNC.DEFER_BLOCKING 0x1, 0x100 ;  /* 0x0044000000007b1d */ /* 0x000fe20000010000 */
[----:B-1----:R-:W-:-:S07]  /*fd50*/  ISETP.NE.AND P0, PT, R17, 0x1, PT ;  /* 0x000000011100780c */ /* 0x002fce0003f05270 */
[----:B------:R-:W4:Y:S01]  /*fd60*/  LDC R21, c[0x0][0xc50] ;  /* 0x00031400ff157b82 */ /* 0x000f220000000800 */
[----:B0-----:R-:W-:Y:S01]  /*fd70*/  VIADD R4, R2, 0xffffff80 ;  /* 0xffffff8002047836 */ /* 0x001fe20000000000 */
[----:B---3--:R-:W-:-:S06]  /*fd80*/  USHF.R.S32.HI UR10, URZ, 0x1f, UR12 ;  /* 0x0000001f3f0a7899 */ /* 0x008fcc000801140c */
[----:B------:R-:W0:Y:S01]  /*fd90*/  LDC.64 R14, c[0x0][0xb40] ;  /* 0x0002d000ff0e7b82 */ /* 0x000e220000000a00 */
[----:B------:R-:W-:-:S04]  /*fda0*/  SHF.R.S32.HI R5, RZ, 0x1f, R4 ;  /* 0x0000001fff057819 */ /* 0x000fc80000011404 */
[----:B------:R-:W-:-:S03]  /*fdb0*/  LEA.HI R2, R5, R4, RZ, 0x7 ;  /* 0x0000000405027211 */ /* 0x000fc600078f38ff */
[----:B------:R-:W1:Y:S01]  /*fdc0*/  @P0 LDC R13, c[0x0][0xbf0] ;  /* 0x0002fc00ff0d0b82 */ /* 0x000e620000000800 */
[----:B------:R-:W-:Y:S02]  /*fdd0*/  LEA.HI R5, R5, R4, RZ, 0x2 ;  /* 0x0000000405057211 */ /* 0x000fe400078f10ff */
[----:B------:R-:W-:Y:S02]  /*fde0*/  LOP3.LUT R7, R2, 0xffffff80, RZ, 0xc0, !PT ;  /* 0xffffff8002077812 */ /* 0x000fe400078ec0ff */
[----:B------:R-:W-:-:S03]  /*fdf0*/  LOP3.LUT R5, R5, 0xfffffffc, RZ, 0xc0, !PT ;  /* 0xfffffffc05057812 */ /* 0x000fc600078ec0ff */
[C---:B------:R-:W-:Y:S01]  /*fe00*/  IMAD.IADD R18, R4.reuse, 0x1, -R7 ;  /* 0x0000000104127824 */ /* 0x040fe200078e0a07 */
[----:B------:R-:W-:Y:S01]  /*fe10*/  SHF.R.S32.HI R7, RZ, 0x7, R2 ;  /* 0x00000007ff077819 */ /* 0x000fe20000011402 */
[----:B------:R-:W-:Y:S01]  /*fe20*/  IMAD.IADD R5, R4, 0x1, -R5 ;  /* 0x0000000104057824 */ /* 0x000fe200078e0a05 */
[----:B------:R-:W3:Y:S01]  /*fe30*/  @P0 LDC R27, c[0x0][0xbec] ;  /* 0x0002fb00ff1b0b82 */ /* 0x000ee20000000800 */
[----:B----4-:R-:W-:Y:S01]  /*fe40*/  IMAD R21, R21, R16, UR11 ;  /* 0x0000000b15157e24 */ /* 0x010fe2000f8e0210 */
[----:B------:R-:W-:Y:S02]  /*fe50*/  SHF.R.S32.HI R9, RZ, 0x1f, R18 ;  /* 0x0000001fff097819 */ /* 0x000fe40000011412 */
[----:B------:R-:W-:Y:S01]  /*fe60*/  LEA.HI R2, R2, R7, RZ, 0x1 ;  /* 0x0000000702027211 */ /* 0x000fe200078f08ff */
[----:B0-----:R-:W-:Y:S01]  /*fe70*/  IMAD R12, R14, UR10, RZ ;  /* 0x0000000a0e0c7c24 */ /* 0x001fe2000f8e02ff */
[----:B------:R-:W-:Y:S02]  /*fe80*/  LEA.HI R23, R9, R18, RZ, 0x2 ;  /* 0x0000001209177211 */ /* 0x000fe400078f10ff */
[----:B------:R-:W-:Y:S01]  /*fe90*/  LOP3.LUT R2, R2, 0x3fffffe, RZ, 0xc0, !PT ;  /* 0x03fffffe02027812 */ /* 0x000fe200078ec0ff */
[----:B------:R-:W0:Y:S01]  /*fea0*/  @P0 LDC R20, c[0x0][0xbf0] ;  /* 0x0002fc00ff140b82 */ /* 0x000e220000000800 */
[----:B------:R-:W-:-:S02]  /*feb0*/  SHF.R.S32.HI R6, RZ, 0x2, R23 ;  /* 0x00000002ff067819 */ /* 0x000fc40000011417 */
[----:B------:R-:W-:Y:S01]  /*fec0*/  SHF.R.S32.HI R11, RZ, 0x1f, R23 ;  /* 0x0000001fff0b7819 */ /* 0x000fe20000011417 */
[----:B------:R-:W-:Y:S01]  /*fed0*/  IMAD.IADD R2, R7, 0x1, -R2 ;  /* 0x0000000107027824 */ /* 0x000fe200078e0a02 */
[----:B------:R-:W-:Y:S02]  /*fee0*/  LEA.HI R9, R9, R18, RZ, 0x5 ;  /* 0x0000001209097211 */ /* 0x000fe400078f28ff */
[----:B------:R-:W-:Y:S02]  /*fef0*/  LEA.HI R11, R11, R6, RZ, 0x3 ;  /* 0x000000060b0b7211 */ /* 0x000fe400078f18ff */
[----:B------:R-:W-:Y:S02]  /*ff00*/  SHF.R.S32.HI R7, RZ, 0x5, R9 ;  /* 0x00000005ff077819 */ /* 0x000fe40000011409 */
[----:B------:R-:W-:Y:S01]  /*ff10*/  LOP3.LUT R11, R11, 0xfffffff8, RZ, 0xc0, !PT ;  /* 0xfffffff80b0b7812 */ /* 0x000fe200078ec0ff */
[----:B------:R-:W4:Y:S01]  /*ff20*/  @P0 LDC R9, c[0x0][0xbec] ;  /* 0x0002fb00ff090b82 */ /* 0x000f220000000800 */
[----:B------:R-:W-:-:S03]  /*ff30*/  LOP3.LUT R23, R23, 0x7ffffffc, RZ, 0xc0, !PT ;  /* 0x7ffffffc17177812 */ /* 0x000fc600078ec0ff */
[----:B------:R-:W-:Y:S01]  /*ff40*/  IMAD.IADD R4, R6, 0x1, -R11 ;  /* 0x0000000106047824 */ /* 0x000fe200078e0a0b */
[----:B------:R-:W-:-:S03]  /*ff50*/  LEA.HI R6, R5, R5, RZ, 0x1 ;  /* 0x0000000505067211 */ /* 0x000fc600078f08ff */
[----:B------:R-:W5:Y:S01]  /*ff60*/  LDC.64 R10, c[0x0][0xbd8] ;  /* 0x0002f600ff0a7b82 */ /* 0x000f620000000a00 */
[----:B------:R-:W-:Y:S01]  /*ff70*/  LOP3.LUT R6, R6, 0x1ffffffe, RZ, 0xc0, !PT ;  /* 0x1ffffffe06067812 */ /* 0x000fe200078ec0ff */
[----:B------:R-:W-:Y:S02]  /*ff80*/  IMAD R7, R7, 0x10, R4 ;  /* 0x0000001007077824 */ /* 0x000fe400078e0204 */
[----:B------:R-:W-:Y:S02]  /*ff90*/  IMAD.U32 R4, RZ, RZ, UR4 ;  /* 0x00000004ff047e24 */ /* 0x000fe4000f8e00ff */
[----:B------:R-:W-:Y:S01]  /*ffa0*/  IMAD.IADD R25, R5, 0x1, -R6 ;  /* 0x0000000105197824 */ /* 0x000fe200078e0a06 */
[----:B------:R-:W-:Y:S01]  /*ffb0*/  MOV R5, UR5 ;  /* 0x0000000500057c02 */ /* 0x000fe20008000f00 */
[----:B------:R-:W-:Y:S01]  /*ffc0*/  IMAD R2, R2, 0x40, R7 ;  /* 0x0000004002027824 */ /* 0x000fe200078e0207 */
[----:B------:R-:W-:Y:S01]  /*ffd0*/  UIMAD.WIDE.U32 UR4, UR37, UR8, URZ ;  /* 0x00000008250472a5 */ /* 0x000fe2000f8e003f */
[----:B------:R-:W-:Y:S01]  /*ffe0*/  IMAD.U32 R5, RZ, RZ, UR6 ;  /* 0x00000006ff057e24 */ /* 0x000fe2000f8e00ff */
[----:B------:R-:W-:Y:S01]  /*fff0*/  UIMAD UR6, UR37, UR9, UR7 ;  /* 0x00000009250672a4 */ /* 0x000fe2000f8e0207 */
[----:B------:R-:W-:-:S02]  /*10000*/  IMAD R6, R25, 0x8, R2 ;  /* 0x0000000819067824 */ /* 0x000fc400078e0202 */
[----:B------:R-:W-:Y:S01]  /*10010*/  ULDC.64 UR8, c[0x0][0xb28] ;  /* 0x0002ca0000087ab9 */ /* 0x000fe20000000a00 */
[----:B------:R-:W-:Y:S02]  /*10020*/  UIADD3 UR6, UR5, UR6, URZ ;  /* 0x0000000605067290 */ /* 0x000fe4000fffe03f */
[----:B------:R-:W-:Y:S02]  /*10030*/  IMAD.U32 R7, RZ, RZ, UR5 ;  /* 0x00000005ff077e24 */ /* 0x000fe4000f8e00ff */
[----:B--2---:R-:W-:Y:S02]  /*10040*/  IMAD R2, R19, 0x80, R2 ;  /* 0x0000008013027824 */ /* 0x004fe400078e0202 */
[----:B------:R-:W-:Y:S01]  /*10050*/  IMAD.U32 R7, RZ, RZ, UR6 ;  /* 0x00000006ff077e24 */ /* 0x000fe2000f8e00ff */
[----:B------:R-:W-:Y:S02]  /*10060*/  ULDC.64 UR6, c[0x0][0xb48] ;  /* 0x0002d20000067ab9 */ /* 0x000fe40000000a00 */
[----:B------:R-:W-:Y:S01]  /*10070*/  IADD3 R16, R2, 0x8, RZ ;  /* 0x0000000802107810 */ /* 0x000fe20007ffe0ff */
[----:B-----5:R-:W-:-:S02]  /*10080*/  IMAD R8, R10, UR10, RZ ;  /* 0x0000000a0a087c24 */ /* 0x020fc4000f8e02ff */
[----:B------:R-:W-:-:S04]  /*10090*/  IMAD.WIDE.U32 R4, R10, UR12, R4 ;  /* 0x0000000c0a047c25 */ /* 0x000fc8000f8e0004 */
[----:B------:R-:W-:Y:S02]  /*100a0*/  IMAD R11, R11, UR12, R8 ;  /* 0x0000000c0b0b7c24 */ /* 0x000fe4000f8e0208 */
[----:B------:R-:W-:Y:S02]  /*100b0*/  IMAD R8, R19, 0x80, R6 ;  /* 0x0000008013087824 */ /* 0x000fe400078e0206 */
[----:B------:R-:W-:Y:S01]  /*100c0*/  IMAD.U32 R6, RZ, RZ, UR4 ;  /* 0x00000004ff067e24 */ /* 0x000fe2000f8e00ff */
[----:B------:R-:W-:Y:S01]  /*100d0*/  IADD3 R5, R5, R11, RZ ;  /* 0x0000000b05057210 */ /* 0x000fe20007ffe0ff */
[----:B----4-:R-:W-:Y:S01]  /*100e0*/  @P0 IMAD.HI.U32 R10, R8, R9, RZ ;  /* 0x00000009080a0227 */ /* 0x010fe200078e00ff */
[----:B------:R-:W-:-:S03]  /*100f0*/  ULDC.64 UR4, c[0x0][0xbe0] ;  /* 0x0002f80000047ab9 */ /* 0x000fc60000000a00 */
[----:B------:R-:W-:Y:S01]  /*10100*/  IMAD.MOV.U32 R9, RZ, RZ, R8 ;  /* 0x000000ffff097224 */ /* 0x000fe200078e0008 */
[----:B-1----:R-:W-:Y:S01]  /*10110*/  @P0 SHF.R.U32.HI R9, RZ, R13, R10 ;  /* 0x0000000dff090219 */ /* 0x002fe2000001160a */
[----:B------:R-:W-:Y:S01]  /*10120*/  IMAD R13, R15, UR12, R12 ;  /* 0x0000000c0f0d7c24 */ /* 0x000fe2000f8e020c */
[----:B------:R-:W-:Y:S01]  /*10130*/  SHF.R.S32.HI R12, RZ, 0x1f, R21 ;  /* 0x0000001fff0c7819 */ /* 0x000fe20000011415 */
[----:B------:R-:W-:-:S04]  /*10140*/  IMAD.WIDE.U32 R6, R14, UR12, R6 ;  /* 0x0000000c0e067c25 */ /* 0x000fc8000f8e0006 */
[----:B---3--:R-:W-:-:S04]  /*10150*/  @P0 IMAD.HI.U32 R27, R8, R27, RZ ;  /* 0x0000001b081b0227 */ /* 0x008fc800078e00ff */
[----:B------:R-:W-:Y:S02]  /*10160*/  IMAD.IADD R7, R7, 0x1, R13 ;  /* 0x0000000107077824 */ /* 0x000fe400078e020d */
[----:B------:R-:W-:Y:S02]  /*10170*/  IMAD R13, R12, UR6, RZ ;  /* 0x000000060c0d7c24 */ /* 0x000fe4000f8e02ff */
[----:B------:R-:W-:-:S04]  /*10180*/  IMAD.WIDE.U32 R4, R21, UR4, R4 ;  /* 0x0000000415047c25 */ /* 0x000fc8000f8e0004 */
[----:B------:R-:W-:Y:S01]  /*10190*/  IMAD.MOV.U32 R11, RZ, RZ, R8 ;  /* 0x000000ffff0b7224 */ /* 0x000fe200078e0008 */
[----:B0-----:R-:W-:Y:S01]  /*101a0*/  @P0 SHF.R.U32.HI R11, RZ, R20, R27 ;  /* 0x00000014ff0b0219 */ /* 0x001fe2000001161b */
        /* <DEDUP_REMOVED lines=16> */
[----:B------:R-:W-:Y:S02]  /*102b0*/  IMAD.IADD R7, R7, 0x1, R15 ;  /* 0x0000000107077824 */ /* 0x000fe400078e020f */
        /* <DEDUP_REMOVED lines=17> */
[----:B------:R-:W-:Y:S01]  /*103d0*/  LEA R20, P1, R6, UR8, 0x2 ;  /* 0x0000000806147c11 */ /* 0x000fe2000f8210ff */
[----:B------:R-:W-:Y:S01]  /*103e0*/  IMAD.IADD R5, R7, 0x1, R15 ;  /* 0x0000000107057824 */ /* 0x000fe200078e020f */
[----:B0-----:R-:W-:Y:S01]  /*103f0*/  ULEA UR4, UR5, UR4, 0x18 ;  /* 0x0000000405047291 */ /* 0x001fe2000f8ec03f */
[----:B------:R-:W-:Y:S01]  /*10400*/  IMAD R17, R17, UR6, RZ ;  /* 0x0000000611117c24 */ /* 0x000fe2000f8e02ff */
[----:B------:R-:W-:Y:S01]  /*10410*/  LEA.HI.X R9, R4, UR7, R9, 0x2, P0 ;  /* 0x0000000704097c11 */ /* 0x000fe200080f1409 */
[----:B------:R-:W-:Y:S01]  /*10420*/  IMAD.IADD R19, R18, 0x1, -R23 ;  /* 0x0000000112137824 */ /* 0x000fe200078e0a17 */
[----:B------:R-:W-:Y:S01]  /*10430*/  LEA.HI.X R22, R6, UR9, R5, 0x2, P1 ;  /* 0x0000000906167c11 */ /* 0x000fe200088f1405 */
        /* <DEDUP_REMOVED lines=8> */
[----:B------:R-:W-:Y:S01]  /*104c0*/  SHFL.IDX PT, R6, R8, 0x1, 0x1c1f ;  /* 0x003c1f0008067f89 */ /* 0x000fe200000e0000 */
[----:B------:R-:W-:-:S03]  /*104d0*/  IMAD.SHL.U32 R19, R19, 0x2, RZ ;  /* 0x0000000213137824 */ /* 0x000fc600078e00ff */
[----:B------:R-:W1:Y:S03]  /*104e0*/  SHFL.IDX PT, R7, R9, 0x1, 0x1c1f ;  /* 0x003c1f0009077f89 */ /* 0x000e6600000e0000 */
[----:B------:R-:W-:Y:S01]  /*104f0*/  SYNCS.ARRIVE.TRANS64.RED.A1T0 RZ, [UR4], RZ ;  /* 0x000000ffffff79a7 */ /* 0x000fe20008100404 */
[----:B------:R2:W3:Y:S04]  /*10500*/  SHFL.IDX PT, R14, R20, RZ, 0x1c1f ;  /* 0x001c1fff140e7589 */ /* 0x0004e800000e0000 */
[----:B------:R2:W4:Y:S04]  /*10510*/  SHFL.IDX PT, R15, R22, RZ, 0x1c1f ;  /* 0x001c1fff160f7589 */ /* 0x00052800000e0000 */
        /* <DEDUP_REMOVED lines=14> */
[C---:B------:R-:W-:Y:S01]  /*10600*/  IADD3 R11, R19.reuse, 0x40, RZ ;  /* 0x00000040130b7810 */ /* 0x040fe20007ffe0ff */
[----:B------:R-:W-:Y:S01]  /*10610*/  VIADD R12, R19, 0x50 ;  /* 0x00000050130c7836 */ /* 0x000fe20000000000 */
[----:B------:R-:W-:Y:S01]  /*10620*/  ISETP.GE.AND P4, PT, R9, UR4, PT ;  /* 0x0000000409007c0c */ /* 0x000fe2000bf86270 */
[C---:B------:R-:W-:Y:S01]  /*10630*/  VIADD R18, R19.reuse, 0x60 ;  /* 0x0000006013127836 */ /* 0x040fe20000000000 */
[----:B------:R-:W-:Y:S01]  /*10640*/  ISETP.GE.AND P5, PT, R10, UR4, PT ;  /* 0x000000040a007c0c */ /* 0x000fe2000bfa6270 */
[----:B---34-:R-:W-:Y:S01]  /*10650*/  @!P2 IMAD.WIDE R2, R19, 0x4, R14 ;  /* 0x000000041302a825 */ /* 0x018fe200078e020e */
[----:B------:R-:W-:-:S02]  /*10660*/  ISETP.GE.AND P6, PT, R11, UR4, PT ;  /* 0x000000040b007c0c */ /* 0x000fc4000bfc6270 */
[----:B------:R-:W-:Y:S02]  /*10670*/  @!P3 LEA.HI R0, R0, R0, RZ, 0x1 ;  /* 0x000000000000b211 */ /* 0x000fe400078f08ff */
        /* <DEDUP_REMOVED lines=8> */
[----:B------:R-:W-:Y:S02]  /*10700*/  @!P5 LOP3.LUT R13, R10, 0xfffffffe, RZ, 0xc0, !PT ;  /* 0xfffffffe0a0dd812 */ /* 0x000fe400078ec0ff */
[----:B------:R1:W-:Y:S01]  /*10710*/  @!P3 ST.E.64 desc[UR48][R4.64], R92 ;  /* 0x0000005c0400b985 */ /* 0x0003e2000c101b30 */
[----:B------:R-:W-:Y:S02]  /*10720*/  ISETP.GE.AND P3, PT, R8, UR4, PT ;  /* 0x0000000408007c0c */ /* 0x000fe4000bf66270 */
[----:B0-----:R-:W-:Y:S02]  /*10730*/  @!P0 LOP3.LUT R3, R6, 0xfffffffe, RZ, 0xc0, !PT ;  /* 0xfffffffe06038812 */ /* 0x001fe400078ec0ff */
[----:B------:R-:W-:-:S03]  /*10740*/  @!P4 LEA.HI R6, R9, R9, RZ, 0x1 ;  /* 0x000000090906c211 */ /* 0x000fc600078f08ff */
[----:B------:R-:W-:Y:S01]  /*10750*/  @!P0 IMAD.WIDE R2, R3, 0x4, R14 ;  /* 0x0000000403028825 */ /* 0x000fe200078e020e */
[----:B------:R-:W-:-:S04]  /*10760*/  @!P2 LEA.HI R0, R0, R0, RZ, 0x1 ;  /* 0x000000000000a211 */ /* 0x000fc800078f08ff */
[----:B------:R0:W-:Y:S01]  /*10770*/  @!P0 ST.E.64 desc[UR48][R2.64], R96 ;  /* 0x0000006002008985 */ /* 0x0001e2000c101b30 */
[----:B------:R-:W-:Y:S02]  /*10780*/  @!P3 LEA.HI R8, R8, R8, RZ, 0x1 ;  /* 0x000000080808b211 */ /* 0x000fe400078f08ff */
[----:B-1----:R-:W-:Y:S02]  /*10790*/  @!P1 LOP3.LUT R5, R7, 0xfffffffe, RZ, 0xc0, !PT ;  /* 0xfffffffe07059812 */ /* 0x002fe400078ec0ff */
[----:B------:R-:W-:Y:S02]  /*107a0*/  @!P2 LOP3.LUT R7, R0, 0xfffffffe, RZ, 0xc0, !PT ;  /* 0xfffffffe0007a812 */ /* 0x000fe400078ec0ff */
[----:B------:R-:W-:Y:S01]  /*107b0*/  @!P3 LOP3.LUT R9, R8, 0xfffffffe, RZ, 0xc0, !PT ;  /* 0xfffffffe0809b812 */ /* 0x000fe200078ec0ff */
[--C-:B------:R-:W-:Y:S01]  /*107c0*/  @!P1 IMAD.WIDE R4, R5, 0x4, R14.reuse ;  /* 0x0000000405049825 */ /* 0x100fe200078e020e */
[----:B------:R-:W-:Y:S02]  /*107d0*/  @!P6 LEA.HI R0, R11, R11, RZ, 0x1 ;  /* 0x0000000b0b00e211 */ /* 0x000fe400078f08ff */
[----:B------:R-:W-:Y:S01]  /*107e0*/  @!P4 LOP3.LUT R11, R6, 0xfffffffe, RZ, 0xc0, !PT ;  /* 0xfffffffe060bc812 */ /* 0x000fe200078ec0ff */
[--C-:B------:R-:W-:Y:S01]  /*107f0*/  @!P2 IMAD.WIDE R6, R7, 0x4, R14.reuse ;  /* 0x000000040706a825 */ /* 0x100fe200078e020e */
[----:B------:R-:W-:Y:S01]  /*10800*/  @!P6 LOP3.LUT R21, R0, 0xfffffffe, RZ, 0xc0, !PT ;  /* 0xfffffffe0015e812 */ /* 0x000fe200078ec0ff */
[----:B------:R1:W-:Y:S01]  /*10810*/  @!P1 ST.E.64 desc[UR48][R4.64], R100 ;  /* 0x0000006404009985 */ /* 0x0003e2000c101b30 */
[----:B------:R-:W-:Y:S01]  /*10820*/  ISETP.GE.AND P1, PT, R12, UR4, PT ;  /* 0x000000040c007c0c */ /* 0x000fe2000bf26270 */
[----:B0-----:R-:W-:-:S02]  /*10830*/  @!P3 IMAD.WIDE R2, R9, 0x4, R14 ;  /* 0x000000040902b825 */ /* 0x001fc400078e020e */
[----:B------:R0:W-:Y:S02]  /*10840*/  @!P2 ST.E.64 desc[UR48][R6.64], R104 ;  /* 0x000000680600a985 */ /* 0x0001e4000c101b30 */
[----:B------:R-:W-:Y:S02]  /*10850*/  VIADD R0, R19, 0x48 ;  /* 0x0000004813007836 */ /* 0x000fe40000000000 */
[--C-:B------:R-:W-:Y:S01]  /*10860*/  @!P5 IMAD.WIDE R8, R13, 0x4, R14.reuse ;  /* 0x000000040d08d825 */ /* 0x100fe200078e020e */
[----:B------:R2:W-:Y:S01]  /*10870*/  @!P3 ST.E.64 desc[UR48][R2.64], R108 ;  /* 0x0000006c0200b985 */ /* 0x0005e2000c101b30 */
[----:B------:R-:W-:Y:S02]  /*10880*/  ISETP.GE.AND P3, PT, R18, UR4, PT ;  /* 0x0000000412007c0c */ /* 0x000fe4000bf66270 */
[----:B------:R-:W-:Y:S01]  /*10890*/  VIADD R13, R19, 0x58 ;  /* 0x00000058130d7836 */ /* 0x000fe20000000000 */
[----:B------:R-:W-:Y:S01]  /*108a0*/  ISETP.GE.AND P0, PT, R0, UR4, PT ;  /* 0x0000000400007c0c */ /* 0x000fe2000bf06270 */
[----:B-1----:R-:W-:Y:S01]  /*108b0*/  @!P4 IMAD.WIDE R4, R11, 0x4, R14 ;  /* 0x000000040b04c825 */ /* 0x002fe200078e020e */
[----:B------:R-:W-:-:S02]  /*108c0*/  @!P1 LEA.HI R12, R12, R12, RZ, 0x1 ;  /* 0x0000000c0c0c9211 */ /* 0x000fc400078f08ff */
[----:B------:R-:W-:Y:S01]  /*108d0*/  ISETP.GE.AND P2, PT, R13, UR4, PT ;  /* 0x000000040d007c0c */ /* 0x000fe2000bf46270 */
[----:B------:R-:W-:Y:S01]  /*108e0*/  @!P6 IMAD.WIDE R10, R21, 0x4, R14 ;  /* 0x00000004150ae825 */ /* 0x000fe200078e020e */
[----:B------:R1:W-:Y:S03]  /*108f0*/  @!P4 ST.E.64 desc[UR48][R4.64], R112 ;  /* 0x000000700400c985 */ /* 0x0003e6000c101b30 */
[C---:B0-----:R-:W-:Y:S01]  /*10900*/  VIADD R6, R19.reuse, 0x68 ;  /* 0x0000006813067836 */ /* 0x041fe20000000000 */
[----:B------:R0:W-:Y:S01]  /*10910*/  @!P5 ST.E.64 desc[UR48][R8.64], R116 ;  /* 0x000000740800d985 */ /* 0x0001e2000c101b30 */
[C---:B--2---:R-:W-:Y:S01]  /*10920*/  VIADD R3, R19.reuse, 0x78 ;  /* 0x0000007813037836 */ /* 0x044fe20000000000 */
[----:B------:R-:W-:Y:S01]  /*10930*/  @!P3 LEA.HI R18, R18, R18, RZ, 0x1 ;  /* 0x000000121212b211 */ /* 0x000fe200078f08ff */
[----:B------:R-:W-:Y:S01]  /*10940*/  VIADD R7, R19, 0x70 ;  /* 0x0000007013077836 */ /* 0x000fe20000000000 */
[----:B------:R2:W-:Y:S01]  /*10950*/  @!P6 ST.E.64 desc[UR48][R10.64], R120 ;  /* 0x000000780a00e985 */ /* 0x0005e2000c101b30 */
[----:B------:R-:W-:-:S02]  /*10960*/  ISETP.GE.AND P4, PT, R6, UR4, PT ;  /* 0x0000000406007c0c */ /* 0x000fc4000bf86270 */
[----:B------:R-:W-:Y:S02]  /*10970*/  ISETP.GE.AND P6, PT, R3, UR4, PT ;  /* 0x0000000403007c0c */ /* 0x000fe4000bfc6270 */
[----:B------:R-:W-:Y:S02]  /*10980*/  ISETP.GE.AND P5, PT, R7, UR4, PT ;  /* 0x0000000407007c0c */ /* 0x000fe4000bfa6270 */
[----:B------:R-:W-:Y:S02]  /*10990*/  @!P0 LEA.HI R0, R0, R0, RZ, 0x1 ;  /* 0x0000000000008211 */ /* 0x000fe400078f08ff */
[----:B------:R-:W-:Y:S02]  /*109a0*/  @!P2 LEA.HI R13, R13, R13, RZ, 0x1 ;  /* 0x0000000d0d0da211 */ /* 0x000fe400078f08ff */
[----:B-1----:R-:W-:Y:S02]  /*109b0*/  @!P1 LOP3.LUT R5, R12, 0xfffffffe, RZ, 0xc0, !PT ;  /* 0xfffffffe0c059812 */ /* 0x002fe400078ec0ff */
[----:B0-----:R-:W-:-:S02]  /*109c0*/  @!P3 LOP3.LUT R9, R18, 0xfffffffe, RZ, 0xc0, !PT ;  /* 0xfffffffe1209b812 */ /* 0x001fc400078ec0ff */
[----:B------:R-:W-:Y:S02]  /*109d0*/  @!P4 LEA.HI R6, R6, R6, RZ, 0x1 ;  /* 0x000000060606c211 */ /* 0x000fe400078f08ff */
[----:B------:R-:W-:Y:S01]  /*109e0*/  @!P6 LEA.HI R4, R3, R3, RZ, 0x1 ;  /* 0x000000030304e211 */ /* 0x000fe200078f08ff */
[----:B------:R-:W-:Y:S01]  /*109f0*/  @!P3 IMAD.WIDE R8, R9, 0x4, R14 ;  /* 0x000000040908b825 */ /* 0x000fe200078e020e */
[----:B------:R-:W-:Y:S02]  /*10a00*/  @!P5 LEA.HI R2, R7, R7, RZ, 0x1 ;  /* 0x000000070702d211 */ /* 0x000fe400078f08ff */
[----:B------:R-:W-:Y:S02]  /*10a10*/  @!P0 LOP3.LUT R3, R0, 0xfffffffe, RZ, 0xc0, !PT ;  /* 0xfffffffe00038812 */ /* 0x000fe400078ec0ff */
[----:B------:R-:W-:Y:S02]  /*10a20*/  @!P2 LOP3.LUT R7, R13, 0xfffffffe, RZ, 0xc0, !PT ;  /* 0xfffffffe0d07a812 */ /* 0x000fe400078ec0ff */
[----:B--2---:R-:W-:-:S02]  /*10a30*/  @!P4 LOP3.LUT R11, R6, 0xfffffffe, RZ, 0xc0, !PT ;  /* 0xfffffffe060bc812 */ /* 0x004fc400078ec0ff */
[----:B------:R-:W-:Y:S01]  /*10a40*/  @!P5 LOP3.LUT R13, R2, 0xfffffffe, RZ, 0xc0, !PT ;  /* 0xfffffffe020dd812 */ /* 0x000fe200078ec0ff */
[----:B------:R-:W-:Y:S01]  /*10a50*/  @!P0 IMAD.WIDE R2, R3, 0x4, R14 ;  /* 0x0000000403028825 */ /* 0x000fe200078e020e */
[----:B------:R-:W-:-:S03]  /*10a60*/  @!P6 LOP3.LUT R21, R4, 0xfffffffe, RZ, 0xc0, !PT ;  /* 0xfffffffe0415e812 */ /* 0x000fc600078ec0ff */
        /* <DEDUP_REMOVED lines=12> */
.L_x_7636:
[----:B------:R-:W-:Y:S05]  /*10b30*/  BSYNC B0 ;  /* 0x0000000000007941 */ /* 0x000fea0003800000 */
.L_x_7635:
[----:B------:R-:W-:Y:S01]  /*10b40*/  ISETP.GE.AND P0, PT, R16, R17, PT ;  /* 0x000000111000720c */ /* 0x000fe20003f06270 */
[----:B0-----:R0:W1:Y:S04]  /*10b50*/  SHFL.IDX PT, R13, R22, 0x1, 0x1c1f ;  /* 0x003c1f00160d7f89 */ /* 0x00106800000e0000 */
[----:B------:R0:W0:Y:S08]  /*10b60*/  SHFL.IDX PT, R12, R20, 0x1, 0x1c1f ;  /* 0x003c1f00140c7f89 */ /* 0x00003000000e0000 */
[----:B------:R-:W-:Y:S05]  /*10b70*/  @P0 BRA `(.L_x_7547) ;  /* 0x00000048004c0947 */ /* 0x000fea0003800000 */
[----:B------:R-:W-:Y:S01]  /*10b80*/  ULDC UR4, c[0x0][0xac8] ;  /* 0x0002b20000047ab9 */ /* 0x000fe20000000800 */
[C---:B--2---:R-:W-:Y:S01]  /*10b90*/  VIADD R0, R19.reuse, 0x8 ;  /* 0x0000000813007836 */ /* 0x044fe20000000000 */
[C---:B------:R-:W-:Y:S01]  /*10ba0*/  ISETP.GE.AND P0, PT, R19.reuse, UR4, PT ;  /* 0x0000000413007c0c */ /* 0x040fe2000bf06270 */
        /* <DEDUP_REMOVED lines=11> */
[----:B------:R-:W-:Y:S01]  /*10c60*/  ISETP.GE.AND P2, PT, R10, UR4, PT ;  /* 0x000000040a007c0c */ /* 0x000fe2000bf46270 */
[----:B01----:R-:W-:Y:S01]  /*10c70*/  @!P0 IMAD.WIDE R2, R19, 0x4, R12 ;  /* 0x0000000413028825 */ /* 0x003fe200078e020c */
[----:B------:R-:W-:-:S03]  /*10c80*/  ISETP.GE.AND P1, PT, R11, UR4, PT ;  /* 0x000000040b007c0c */ /* 0x000fc6000bf26270 */
[----:B------:R-:W-:Y:S01]  /*10c90*/  @!P5 LEA.HI R0, R0, R0, RZ, 0x1 ;  /* 0x000000000000d211 */ /* 0x000fe200078f08ff */
[----:B------:R0:W-:Y:S01]  /*10ca0*/  @!P0 ST.E.64 desc[UR48][R2.64], R90 ;  /* 0x0000005a02008985 */ /* 0x0001e2000c101b30 */
[----:B------:R-:W-:Y:S01]  /*10cb0*/  ISETP.GE.AND P0, PT, R6, UR4, PT ;  /* 0x0000000406007c0c */ /* 0x000fe2000bf06270 */
[C---:B------:R-:W-:Y:S01]  /*10cc0*/  VIADD R18, R19.reuse, 0x48 ;  /* 0x0000004813127836 */ /* 0x040fe20000000000 */
[----:B------:R-:W-:Y:S01]  /*10cd0*/  @!P6 LEA.HI R4, R4, R4, RZ, 0x1 ;  /* 0x000000040404e211 */ /* 0x000fe200078f08ff */
[----:B------:R-:W-:Y:S01]  /*10ce0*/  VIADD R20, R19, 0x70 ;  /* 0x0000007013147836 */ /* 0x000fe20000000000 */
[----:B------:R-:W-:Y:S02]  /*10cf0*/  @!P5 LOP3.LUT R5, R0, 0xfffffffe, RZ, 0xc0, !PT ;  /* 0xfffffffe0005d812 */ /* 0x000fe400078ec0ff */
[----:B------:R-:W-:Y:S02]  /*10d00*/  @!P6 LOP3.LUT R7, R4, 0xfffffffe, RZ, 0xc0, !PT ;  /* 0xfffffffe0407e812 */ /* 0x000fe400078ec0ff */
[----:B------:R-:W-:-:S02]  /*10d10*/  @!P4 LEA.HI R8, R8, R8, RZ, 0x1 ;  /* 0x000000080808c211 */ /* 0x000fc400078f08ff */
[----:B------:R-:W-:Y:S02]  /*10d20*/  @!P3 LEA.HI R0, R9, R9, RZ, 0x1 ;  /* 0x000000090900b211 */ /* 0x000fe400078f08ff */
[----:B------:R-:W-:Y:S01]  /*10d30*/  @!P2 LEA.HI R10, R10, R10, RZ, 0x1 ;  /* 0x0000000a0a0aa211 */ /* 0x000fe200078f08ff */
[--C-:B0-----:R-:W-:Y:S01]  /*10d40*/  @!P5 IMAD.WIDE R2, R5, 0x4, R12.reuse ;  /* 0x000000040502d825 */ /* 0x101fe200078e020c */
[----:B------:R-:W-:Y:S02]  /*10d50*/  @!P0 LEA.HI R6, R6, R6, RZ, 0x1 ;  /* 0x0000000606068211 */ /* 0x000fe400078f08ff */
[----:B---3--:R-:W-:Y:S01]  /*10d60*/  @!P1 LEA.HI R14, R11, R11, RZ, 0x1 ;  /* 0x0000000b0b0e9211 */ /* 0x008fe200078f08ff */
[----:B------:R-:W-:Y:S01]  /*10d70*/  @!P6 IMAD.WIDE R4, R7, 0x4, R12 ;  /* 0x000000040704e825 */ /* 0x000fe200078e020c */
[----:B------:R-:W-:Y:S01]  /*10d80*/  @!P0 LOP3.LUT R7, R6, 0xfffffffe, RZ, 0xc0, !PT ;  /* 0xfffffffe06078812 */ /* 0x000fe200078ec0ff */
[----:B------:R0:W-:Y:S01]  /*10d90*/  @!P5 ST.E.64 desc[UR48][R2.64], R94 ;  /* 0x0000005e0200d985 */ /* 0x0001e2000c101b30 */
[----:B------:R-:W-:-:S02]  /*10da0*/  @!P4 LOP3.LUT R9, R8, 0xfffffffe, RZ, 0xc0, !PT ;  /* 0xfffffffe0809c812 */ /* 0x000fc400078ec0ff */
[----:B------:R-:W-:Y:S01]  /*10db0*/  @!P3 LOP3.LUT R11, R0, 0xfffffffe, RZ, 0xc0, !PT ;  /* 0xfffffffe000bb812 */ /* 0x000fe200078ec0ff */
[----:B------:R1:W-:Y:S01]  /*10dc0*/  @!P6 ST.E.64 desc[UR48][R4.64], R98 ;  /* 0x000000620400e985 */ /* 0x0003e2000c101b30 */
[----:B----4-:R-:W-:Y:S01]  /*10dd0*/  @!P2 LOP3.LUT R15, R10, 0xfffffffe, RZ, 0xc0, !PT ;  /* 0xfffffffe0a0fa812 */ /* 0x010fe200078ec0ff */
[C---:B------:R-:W-:Y:S01]  /*10de0*/  VIADD R0, R19.reuse, 0x50 ;  /* 0x0000005013007836 */ /* 0x040fe20000000000 */
[----:B------:R-:W-:Y:S01]  /*10df0*/  @!P1 LOP3.LUT R17, R14, 0xfffffffe, RZ, 0xc0, !PT ;  /* 0xfffffffe0e119812 */ /* 0x000fe200078ec0ff */
[----:B------:R-:W-:Y:S01]  /*10e00*/  VIADD R14, R19, 0x58 ;  /* 0x00000058130e7836 */ /* 0x000fe20000000000 */
[----:B------:R-:W-:Y:S02]  /*10e10*/  ISETP.GE.AND P5, PT, R16, UR4, PT ;  /* 0x0000000410007c0c */ /* 0x000fe4000bfa6270 */
[----:B------:R-:W-:Y:S01]  /*10e20*/  ISETP.GE.AND P6, PT, R18, UR4, PT ;  /* 0x0000000412007c0c */ /* 0x000fe2000bfc6270 */
[----:B0-----:R-:W-:-:S04]  /*10e30*/  @!P0 IMAD.WIDE R2, R7, 0x4, R12 ;  /* 0x0000000407028825 */ /* 0x001fc800078e020c */
        /* <DEDUP_REMOVED lines=13> */
[----:B------:R4:W-:Y:S01]  /*10f10*/  @!P1 ST.E.64 desc[UR48][R10.64], R118 ;  /* 0x000000760a009985 */ /* 0x0009e2000c101b30 */
[----:B------:R-:W-:Y:S01]  /*10f20*/  ISETP.GE.AND P1, PT, R14, UR4, PT ;  /* 0x000000040e007c0c */ /* 0x000fe2000bf26270 */
[----:B------:R-:W-:Y:S01]  /*10f30*/  VIADD R19, R19, 0x78 ;  /* 0x0000007813137836 */ /* 0x000fe20000000000 */
[----:B------:R-:W-:Y:S02]  /*10f40*/  ISETP.GE.AND P3, PT, R17, UR4, PT ;  /* 0x0000000411007c0c */ /* 0x000fe4000bf66270 */
[----:B------:R-:W-:-:S02]  /*10f50*/  ISETP.GE.AND P2, PT, R15, UR4, PT ;  /* 0x000000040f007c0c */ /* 0x000fc4000bf46270 */
[----:B------:R-:W-:Y:S02]  /*10f60*/  @!P6 LEA.HI R18, R18, R18, RZ, 0x1 ;  /* 0x000000121212e211 */ /* 0x000fe400078f08ff */
        /* <DEDUP_REMOVED lines=14> */
[----:B------:R-:W-:Y:S02]  /*11050*/  @!P3 LOP3.LUT R17, R17, 0xfffffffe, RZ, 0xc0, !PT ;  /* 0xfffffffe1111b812 */ /* 0x000fe400078ec0ff */
[----:B----4-:R-:W-:Y:S01]  /*11060*/  @!P4 LOP3.LUT R11, R20, 0xfffffffe, RZ, 0xc0, !PT ;  /* 0xfffffffe140bc812 */ /* 0x010fe200078ec0ff */
        /* <DEDUP_REMOVED lines=13> */
[----:B0-----:R-:W-:-:S05]  /*11140*/  LOP3.LUT R3, R19, 0xfffffffe, RZ, 0xc0, !PT ;  /* 0xfffffffe13037812 */ /* 0x001fca00078ec0ff */
[----:B------:R-:W-:-:S05]  /*11150*/  IMAD.WIDE R2, R3, 0x4, R12 ;  /* 0x0000000403027825 */ /* 0x000fca00078e020c */
[----:B------:R0:W-:Y:S01]  /*11160*/  ST.E.64 desc[UR48][R2.64], R150 ;  /* 0x0000009602007985 */ /* 0x0001e2000c101b30 */
[----:B------:R-:W-:Y:S05]  /*11170*/  BRA `(.L_x_7547) ;  /* 0x0000004000cc7947 */ /* 0x000fea0003800000 */
.L_x_7634:
        /* <DEDUP_REMOVED lines=15> */
[----:B------:R-:W-:Y:S01]  /*11270*/  IMAD.MOV.U32 R5, RZ, RZ, R0 ;  /* 0x000000ffff057224 */ /* 0x000fe200078e0000 */
[----:B------:R-:W-:Y:S02]  /*11280*/  ULDC.64 UR8, c[0x0][0xbd0] ;  /* 0x0002f40000087ab9 */ /* 0x000fe40000000a00 */
[----:B------:R-:W-:Y:S02]  /*11290*/  UIMAD UR6, UR6, UR8, URZ ;  /* 0x00000008060672a4 */ /* 0x000fe4000f8e023f */
[----:B------:R-:W-:Y:S01]  /*112a0*/  UIMAD.WIDE.U32 UR4, UR37, UR8, URZ ;  /* 0x00000008250472a5 */ /* 0x000fe2000f8e003f */
[----:B------:R-:W1:Y:S01]  /*112b0*/  LDC.64 R10, c[0x0][0xbd8] ;  /* 0x0002f600ff0a7b82 */ /* 0x000e620000000a00 */
[----:B------:R-:W-:-:S04]  /*112c0*/  UIMAD UR6, UR37, UR9, UR6 ;  /* 0x00000009250672a4 */ /* 0x000fc8000f8e0206 */
[----:B------:R-:W-:Y:S02]  /*112d0*/  UIADD3 UR6, UR5, UR6, URZ ;  /* 0x0000000605067290 */ /* 0x000fe4000fffe03f */
[----:B------:R-:W-:Y:S01]  /*112e0*/  IMAD.U32 R3, RZ, RZ, UR5 ;  /* 0x00000005ff037e24 */ /* 0x000fe2000f8e00ff */
[----:B------:R-:W3:Y:S01]  /*112f0*/  @P0 LDC R7, c[0x0][0xbec] ;  /* 0x0002fb00ff070b82 */ /* 0x000ee20000000800 */
[----:B------:R-:W-:Y:S01]  /*11300*/  IMAD.U32 R2, RZ, RZ, UR4 ;  /* 0x00000004ff027e24 */ /* 0x000fe2000f8e00ff */
[----:B------:R-:W-:Y:S01]  /*11310*/  ULDC.64 UR4, c[0x0][0xbe0] ;  /* 0x0002f80000047ab9 */ /* 0x000fe20000000a00 */
[----:B------:R-:W-:-:S05]  /*11320*/  IMAD.U32 R3, RZ, RZ, UR6 ;  /* 0x00000006ff037e24 */ /* 0x000fca000f8e00ff */
[----:B------:R-:W4:Y:S01]  /*11330*/  @P0 LDC R9, c[0x0][0xbf0] ;  /* 0x0002fc00ff090b82 */ /* 0x000f220000000800 */
[----:B0-----:R-:W-:-:S07]  /*11340*/  USHF.R.S32.HI UR8, URZ, 0x1f, UR7 ;  /* 0x0000001f3f087899 */ /* 0x001fce0008011407 */
[----:B------:R-:W0:Y:S01]  /*11350*/  S2UR UR10, SR_CTAID.Y ;  /* 0x00000000000a79c3 */ /* 0x000e220000002600 */
[C---:B-1----:R-:W-:Y:S02]  /*11360*/  IMAD R12, R10.reuse, UR8, RZ ;  /* 0x000000080a0c7c24 */ /* 0x042fe4000f8e02ff */
[----:B------:R-:W-:-:S04]  /*11370*/  IMAD.WIDE.U32 R2, R10, UR7, R2 ;  /* 0x000000070a027c25 */ /* 0x000fc8000f8e0002 */
[----:B------:R-:W-:Y:S01]  /*11380*/  IMAD R11, R11, UR7, R12 ;  /* 0x000000070b0b7c24 */ /* 0x000fe2000f8e020c */
[----:B------:R-:W0:Y:S01]  /*11390*/  LDC R8, c[0x0][0xc50] ;  /* 0x00031400ff087b82 */ /* 0x000e220000000800 */
[----:B---3--:R-:W-:Y:S01]  /*113a0*/  @P0 IMAD.HI.U32 R4, R0, R7, RZ ;  /* 0x0000000700040227 */ /* 0x008fe200078e00ff */
[----:B------:R-:W-:-:S03]  /*113b0*/  IADD3 R7, RZ, -UR37, RZ ;  /* 0x80000025ff077c10 */ /* 0x000fc6000fffe0ff */
[----:B------:R-:W-:Y:S01]  /*113c0*/  IMAD.IADD R3, R11, 0x1, R3 ;  /* 0x000000010b037824 */ /* 0x000fe200078e0203 */
[----:B----4-:R-:W-:Y:S01]  /*113d0*/  @P0 SHF.R.U32.HI R5, RZ, R9, R4 ;  /* 0x00000009ff050219 */ /* 0x010fe20000011604 */
[----:B0-----:R-:W-:-:S04]  /*113e0*/  IMAD R9, R8, R7, UR10 ;  /* 0x0000000a08097e24 */ /* 0x001fc8000f8e0207 */
        /* <DEDUP_REMOVED lines=21> */
.L_x_7545:
        /* <DEDUP_REMOVED lines=18> */
.L_x_7637:
[----:B------:R-:W-:Y:S01]  /*11660*/  ULDC UR7, c[0x0][0xc50] ;  /* 0x0003140000077ab9 */ /* 0x000fe20000000800 */
[----:B------:R-:W-:Y:S01]  /*11670*/  UMOV UR40, UR6 ;  /* 0x0000000600287c82 */ /* 0x000fe20008000000 */
[----:B------:R-:W-:-:S11]  /*11680*/  UISETP.NE.AND UP0, UPT, UR7, 0x1, UPT ;  /* 0x000000010700788c */ /* 0x000fd6000bf05270 */
[----:B------:R-:W-:Y:S01]  /*11690*/  @UP0 ULDC UR4, c[0x0][0xc54] ;  /* 0x0003150000040ab9 */ /* 0x000fe20000000800 */
[----:B------:R-:W-:Y:S01]  /*116a0*/  @UP0 ULDC UR8, c[0x0][0xc58] ;  /* 0x0003160000080ab9 */ /* 0x000fe20000000800 */
[----:B------:R-:W-:-:S04]  /*116b0*/  UIMAD.WIDE.U32 UR4, UR6, UR4, URZ ;  /* 0x00000004060472a5 */ /* 0x000fc8000f8e003f */
[----:B------:R-:W-:-:S12]  /*116c0*/  @UP0 USHF.R.U32.HI UR40, URZ, UR8, UR5 ;  /* 0x000000083f280299 */ /* 0x000fd80008011605 */
.L_x_7638:
        /* <DEDUP_REMOVED lines=53> */
.L_x_7641:
[----:B------:R-:W-:-:S11]  /*11a20*/  UISETP.NE.AND UP0, UPT, UR5, 0x1, UPT ;  /* 0x000000010500788c */ /* 0x000fd6000bf05270 */
[----:B------:R-:W-:Y:S02]  /*11a30*/  @UP0 ULDC.64 UR12, c[0x0][0x9e8] ;  /* 0x00027a00000c0ab9 */ /* 0x000fe40000000a00 */
[----:B------:R-:W-:-:S04]  /*11a40*/  UIMAD.WIDE.U32 UR6, UR8, UR12, URZ ;  /* 0x0000000c080672a5 */ /* 0x000fc8000f8e003f */
[----:B------:R-:W-:-:S12]  /*11a50*/  @UP0 USHF.R.U32.HI UR8, URZ, UR13, UR7 ;  /* 0x0000000d3f080299 */ /* 0x000fd80008011607 */
.L_x_7642:
[----:B------:R-:W-:-:S04]  /*11a60*/  UIMAD UR8, UR8, UR5, UR5 ;  /* 0x00000005080872a4 */ /* 0x000fc8000f8e0205 */
[----:B------:R-:W-:-:S04]  /*11a70*/  UISETP.LT.AND UP0, UPT, UR4, UR8, UPT ;  /* 0x000000080400728c */ /* 0x000fc8000bf01270 */
[----:B------:R-:W-:-:S12]  /*11a80*/  USEL UR4, UR4, UR8, UP0 ;  /* 0x0000000804047287 */ /* 0x000fd80008000000 */
.L_x_7640:
        /* <DEDUP_REMOVED lines=26> */
.L_x_7644:
[----:B------:R-:W-:-:S11]  /*11c30*/  UISETP.NE.AND UP0, UPT, UR5, 0x1, UPT ;  /* 0x000000010500788c */ /* 0x000fd6000bf05270 */
[----:B------:R-:W-:Y:S02]  /*11c40*/  @UP0 ULDC.64 UR10, c[0x0][0x9e8] ;  /* 0x00027a00000a0ab9 */ /* 0x000fe40000000a00 */
[----:B------:R-:W-:-:S04]  /*11c50*/  UIMAD.WIDE.U32 UR6, UR4, UR10, URZ ;  /* 0x0000000a040672a5 */ /* 0x000fc8000f8e003f */
[----:B------:R-:W-:-:S12]  /*11c60*/  @UP0 USHF.R.U32.HI UR4, URZ, UR11, UR7 ;  /* 0x0000000b3f040299 */ /* 0x000fd80008011607 */
.L_x_7645:
[----:B------:R-:W-:-:S04]  /*11c70*/  UIMAD UR4, UR4, UR5, URZ ;  /* 0x00000005040472a4 */ /* 0x000fc8000f8e023f */
[----:B------:R-:W-:-:S04]  /*11c80*/  UISETP.LT.AND UP0, UPT, UR8, UR4, UPT ;  /* 0x000000040800728c */ /* 0x000fc8000bf01270 */
[----:B------:R-:W-:-:S12]  /*11c90*/  USEL UR8, UR8, UR4, !UP0 ;  /* 0x0000000408087287 */ /* 0x000fd8000c000000 */
.L_x_7643:
        /* <DEDUP_REMOVED lines=44> */
.L_x_7646:
[----:B------:R-:W-:Y:S02]  /*11f60*/  UIMAD UR52, UR45, UR37, UR44 ;  /* 0x000000252d3472a4 */ /* 0x000fe4000f8e022c */
[----:B------:R-:W-:Y:S02]  /*11f70*/  IMAD.U32 R3, RZ, RZ, UR37 ;  /* 0x00000025ff037e24 */ /* 0x000fe4000f8e00ff */
[----:B------:R-:W-:Y:S02]  /*11f80*/  IMAD.MOV.U32 R0, RZ, RZ, RZ ;  /* 0x000000ffff007224 */ /* 0x000fe400078e00ff */
[----:B------:R-:W-:Y:S02]  /*11f90*/  IMAD.MOV.U32 R8, RZ, RZ, 0x1 ;  /* 0x00000001ff087424 */ /* 0x000fe400078e00ff */
[----:B------:R-:W-:Y:S02]  /*11fa0*/  IMAD.U32 R32, RZ, RZ, UR52 ;  /* 0x00000034ff207e24 */ /* 0x000fe4000f8e00ff */
[----:B------:R-:W-:-:S03]  /*11fb0*/  IMAD.MOV.U32 R9, RZ, RZ, 0x1 ;  /* 0x00000001ff097424 */ /* 0x000fc600078e00ff */
        /* <DEDUP_REMOVED lines=22> */
[----:B------:R-:W-:Y:S02]  /*12120*/  IMAD.MOV.U32 R12, RZ, RZ, 0x1 ;  /* 0x00000001ff0c7424 */ /* 0x000fe400078e00ff */
[----:B------:R-:W-:-:S07]  /*12130*/  IMAD.MOV.U32 R13, RZ, RZ, RZ ;  /* 0x000000ffff0d7224 */ /* 0x000fce00078e00ff */
[----:B------:R-:W-:-:S07]  /*12140*/  LEPC R20, `(.L_x_7647) ;  /* 0x000000001014794e */ /* 0x000fce0000000000 */
[----:B0----5:R-:W-:Y:S05]  /*12150*/  CALL.ABS.NOINC R2 ;  /* 0x0000000002007343 */ /* 0x021fea0003c00000 */
.L_x_7647:
        /* <DEDUP_REMOVED lines=19> */
[----:B-1---5:R-:W-:Y:S05]  /*12290*/  CALL.ABS.NOINC R2 ;  /* 0x0000000002007343 */ /* 0x022fea0003c00000 */
.L_x_7649:
[----:B------:R0:W1:Y:S01]  /*122a0*/  LDC.64 R2, c[0x4][R16] ;  /* 0x0100000010027b82 */ /* 0x0000620000000a00 */
[----:B------:R-:W-:Y:S01]  /*122b0*/  ULDC.64 UR4, c[0x4][0x138] ;  /* 0x01004e0000047ab9 */ /* 0x000fe20000000a00 */
[----:B------:R-:W-:Y:S01]  /*122c0*/  ULDC.64 UR6, c[0x4][0x140] ;  /* 0x0100500000067ab9 */ /* 0x000fe20000000a00 */
[----:B------:R-:W-:Y:S01]  /*122d0*/  IMAD.U32 R4, RZ, RZ, UR4 ;  /* 0x00000004ff047e24 */ /* 0x000fe2000f8e00ff */
[----:B------:R-:W-:Y:S01]  /*122e0*/  MOV R8, 0x70 ;  /* 0x0000007000087802 */ /* 0x000fe20000000f00 */
[----:B------:R-:W-:Y:S01]  /*122f0*/  IMAD.U32 R5, RZ, RZ, UR5 ;  /* 0x00000005ff057e24 */ /* 0x000fe2000f8e00ff */
[----:B------:R-:W-:Y:S01]  /*12300*/  ULDC.64 UR4, c[0x4][0x60] ;  /* 0x0100180000047ab9 */ /* 0x000fe20000000a00 */
        /* <DEDUP_REMOVED lines=8> */
.L_x_7648:
[----:B------:R-:W0:Y:S01]  /*12390*/  LDC.64 R2, c[0x0][0x9f8] ;  /* 0x00027e00ff027b82 */ /* 0x000e220000000a00 */
[----:B------:R-:W-:-:S07]  /*123a0*/  IMAD.MOV.U32 R30, RZ, RZ, R34 ;  /* 0x000000ffff1e7224 */ /* 0x000fce00078e0022 */
[----:B------:R-:W1:Y:S01]  /*123b0*/  LDC R29, c[0x0][0x430] ;  /* 0x00010c00ff1d7b82 */ /* 0x000e620000000800 */
[C---:B------:R-:W-:Y:S01]  /*123c0*/  LOP3.LUT R0, R19.reuse, 0x7f, RZ, 0xc0, !PT ;  /* 0x0000007f13007812 */ /* 0x040fe200078ec0ff */
[----:B------:R-:W-:Y:S02]  /*123d0*/  IMAD.SHL.U32 R33, R19, 0x10, RZ ;  /* 0x0000001013217824 */ /* 0x000fe400078e00ff */
        /* <DEDUP_REMOVED lines=11> */
[----:B------:R-:W-:-:S04]  /*12490*/  IMAD R4, R22, 0x80, R28 ;  /* 0x0000008016047824 */ /* 0x000fc800078e021c */
[----:B------:R-:W-:-:S05]  /*124a0*/  IMAD.IADD R8, R33, 0x1, R4 ;  /* 0x0000000121087824 */ /* 0x000fca00078e0204 */
[C---:B------:R-:W-:Y:S01]  /*124b0*/  ISETP.GE.AND P0, PT, R8.reuse, UR50, PT ;  /* 0x0000003208007c0c */ /* 0x040fe2000bf06270 */
[----:B-----5:R-:W-:Y:S02]  /*124c0*/  IMAD.IADD R8, R8, 0x1, R31 ;  /* 0x0000000108087824 */ /* 0x020fe400078e021f */
[----:B0-----:R-:W0:Y:S01]  /*124d0*/  @P1 LDC R3, c[0x0][0x434] ;  /* 0x00010d00ff031b82 */ /* 0x001e220000000800 */
[----:B------:R-:W-:Y:S01]  /*124e0*/  @P1 LOP3.LUT R23, R23, 0x8, RZ, 0xfc, !PT ;  /* 0x0000000817171812 */ /* 0x000fe200078efcff */
[----:B------:R-:W-:-:S06]  /*124f0*/  IMAD.MOV.U32 R9, RZ, RZ, R8 ;  /* 0x000000ffff097224 */ /* 0x000fcc00078e0008 */
[----:B------:R-:W1:Y:S08]  /*12500*/  @P1 LDC R11, c[0x0][0x438] ;  /* 0x00010e00ff0b1b82 */ /* 0x000e700000000800 */
[----:B------:R-:W3:Y:S08]  /*12510*/  @!P0 LDC.64 R4, c[0x0][0x428] ;  /* 0x00010a00ff048b82 */ /* 0x000ef00000000a00 */
[----:B------:R-:W4:Y:S01]  /*12520*/  @!P0 LDC.64 R6, c[0x0][0x418] ;  /* 0x00010600ff068b82 */ /* 0x000f220000000a00 */
[----:B0-----:R-:W-:-:S05]  /*12530*/  @P1 IMAD.HI.U32 R2, R8, R3, RZ ;  /* 0x0000000308021227 */ /* 0x001fca00078e00ff */
[----:B-1----:R-:W-:-:S04]  /*12540*/  @P1 SHF.R.U32.HI R9, RZ, R11, R2 ;  /* 0x0000000bff091219 */ /* 0x002fc80000011602 */
[----:B------:R-:W-:Y:S02]  /*12550*/  @!P0 SHF.R.S32.HI R3, RZ, 0x1f, R9 ;  /* 0x0000001fff038819 */ /* 0x000fe40000011409 */
[----:B------:R-:W-:Y:S01]  /*12560*/  LOP3.LUT R23, R23, 0xfffffffe, RZ, 0xc0, !PT ;  /* 0xfffffffe17177812 */ /* 0x000fe200078ec0ff */
[----:B------:R-:W-:-:S03]  /*12570*/  UMOV UR5, 0xffffffff ;  /* 0xffffffff00057882 */ /* 0x000fc60000000000 */
[----:B------:R-:W-:Y:S02]  /*12580*/  LOP3.LUT R23, R23, 0xfffffffd, RZ, 0xc0, !PT ;  /* 0xfffffffd17177812 */ /* 0x000fe400078ec0ff */
[----:B--2---:R-:W-:-:S05]  /*12590*/  SHF.R.S32.HI R27, RZ, 0x1f, R30 ;  /* 0x0000001fff1b7819 */ /* 0x004fca000001141e */
[----:B---3--:R-:W-:-:S04]  /*125a0*/  @!P0 IMAD R2, R27, R4, RZ ;  /* 0x000000041b028224 */ /* 0x008fc800078e02ff */
[----:B------:R-:W-:Y:S01]  /*125b0*/  @!P0 IMAD R11, R30, R5, R2 ;  /* 0x000000051e0b8224 */ /* 0x000fe200078e0202 */
[----:B------:R-:W-:-:S05]  /*125c0*/  @!P0 MOV R2, R9 ;  /* 0x0000000900028202 */ /* 0x000fca0000000f00 */
[----:B------:R-:W-:-:S04]  /*125d0*/  @!P0 IMAD.WIDE.U32 R4, R30, R4, R2 ;  /* 0x000000041e048225 */ /* 0x000fc800078e0002 */
[----:B------:R-:W-:Y:S01]  /*125e0*/  @!P0 IMAD.IADD R3, R5, 0x1, R11 ;  /* 0x0000000105038824 */ /* 0x000fe200078e020b */
[----:B----4-:R-:W-:Y:S01]  /*125f0*/  @!P0 LEA R2, P1, R4, R6, 0x2 ;  /* 0x0000000604028211 */ /* 0x010fe200078210ff */
[----:B------:R-:W-:-:S03]  /*12600*/  IMAD.SHL.U32 R6, R19, 0x8, RZ ;  /* 0x0000000813067824 */ /* 0x000fc600078e00ff */
[----:B------:R-:W-:Y:S01]  /*12610*/  @!P0 LEA.HI.X R3, R4, R7, R3, 0x2, P1 ;  /* 0x0000000704038211 */ /* 0x000fe200008f1403 */
[----:B------:R-:W-:Y:S01]  /*12620*/  IMAD.MOV.U32 R7, RZ, RZ, RZ ;  /* 0x000000ffff077224 */ /* 0x000fe200078e00ff */
[----:B------:R-:W-:-:S04]  /*12630*/  LOP3.LUT R26, R6, 0x38, RZ, 0xc0, !PT ;  /* 0x00000038061a7812 */ /* 0x000fc800078ec0ff */
[C---:B------:R-:W-:Y:S01]  /*12640*/  LOP3.LUT R25, R26.reuse, 0x40, RZ, 0xfc, !PT ;  /* 0x000000401a197812 */ /* 0x040fe200078efcff */
[----:B------:R0:W5:Y:S01]  /*12650*/  @!P0 LDG.E R7, desc[UR48][R2.64] ;  /* 0x0000003002078981 */ /* 0x000162000c1e1900 */
[----:B------:R-:W-:Y:S02]  /*12660*/  ISETP.GE.AND P1, PT, R26, UR4, PT ;  /* 0x000000041a007c0c */ /* 0x000fe4000bf26270 */
[----:B------:R-:W-:-:S11]  /*12670*/  ISETP.GE.AND P0, PT, R25, UR4, PT ;  /* 0x0000000419007c0c */ /* 0x000fd6000bf06270 */
[----:B------:R-:W-:-:S04]  /*12680*/  @P1 LOP3.LUT R23, R23, 0x2, RZ, 0xfc, !PT ;  /* 0x0000000217171812 */ /* 0x000fc800078efcff */
[----:B------:R-:W-:Y:S01]  /*12690*/  @P0 LOP3.LUT R23, R23, 0x1, RZ, 0xfc, !PT ;  /* 0x0000000117170812 */ /* 0x000fe200078efcff */
[----:B0-----:R-:W-:Y:S06]  /*126a0*/  BRA.DIV UR5, `(.L_x_7650) ;  /* 0x0000003205607947 */ /* 0x001fec000b800000 */
.L_x_7692:
[----:B------:R-:W-:Y:S01]  /*126b0*/  ULOP3.LUT UR4, UR36, 0x2, URZ, 0xfc, !UPT ;  /* 0x0000000224047892 */ /* 0x000fe2000f8efc3f */
[----:B------:R-:W-:Y:S01]  /*126c0*/  IMAD.U32 R24, RZ, RZ, UR40 ;  /* 0x00000028ff187e24 */ /* 0x000fe2000f8e00ff */
[----:B------:R-:W-:Y:S01]  /*126d0*/  LOP3.LUT R23, R23, 0xfffffffb, RZ, 0xc0, !PT ;  /* 0xfffffffb17177812 */ /* 0x000fe200078ec0ff */
[----:B------:R-:W-:-:S03]  /*126e0*/  IMAD.MOV R4, RZ, RZ, -R9 ;  /* 0x000000ffff047224 */ /* 0x000fc600078e0a09 */
[----:B------:R-:W-:Y:S01]  /*126f0*/  IMAD.U32 R18, RZ, RZ, UR4 ;  /* 0x00000004ff127e24 */ /* 0x000fe2000f8e00ff */
[----:B------:R-:W-:Y:S01]  /*12700*/  SHF.R.S32.HI R24, RZ, 0x1f, R24 ;  /* 0x0000001fff187819 */ /* 0x000fe20000011418 */
[----:B------:R-:W-:-:S03]  /*12710*/  IMAD R4, R29, R4, R8 ;  /* 0x000000041d047224 */ /* 0x000fc600078e0208 */
[----:B------:R-:W-:-:S13]  /*12720*/  ISETP.NE.AND P0, PT, R18, 0x3, PT ;  /* 0x000000031200780c */ /* 0x000fda0003f05270 */
[----:B------:R-:W-:Y:S01]  /*12730*/  @P0 LOP3.LUT R23, R23, 0x4, RZ, 0xfc, !PT ;  /* 0x0000000417170812 */ /* 0x000fe200078efcff */
[----:B------:R-:W-:Y:S06]  /*12740*/  @!P0 BRA `(.L_x_7651) ;  /* 0x0000000000048947 */ /* 0x000fec0003800000 */
[----:B------:R-:W-:Y:S01]  /*12750*/  BPT.TRAP 0x1 ;  /* 0x000000040000795c */ /* 0x000fe20000300000 */
.L_x_7651:
        /* <DEDUP_REMOVED lines=9> */
[----:B------:R-:W-:Y:S02]  /*127f0*/  IMAD.MOV.U32 R9, RZ, RZ, 0x1 ;  /* 0x00000001ff097424 */ /* 0x000fe400078e00ff */
[----:B------:R-:W-:Y:S02]  /*12800*/  IMAD R10, R8, UR4, RZ ;  /* 0x00000004080a7c24 */ /* 0x000fe4000f8e02ff */
[----:B------:R-:W-:Y:S01]  /*12810*/  IMAD.WIDE.U32 R2, R7, UR4, R2 ;  /* 0x0000000407027c25 */ /* 0x000fe2000f8e0002 */
[----:B------:R-:W-:-:S03]  /*12820*/  SHF.L.U32 R9, R9, 0x1f, RZ ;  /* 0x0000001f09097819 */ /* 0x000fc600000006ff */
[----:B------:R-:W-:Y:S01]  /*12830*/  IMAD R11, R7, UR5, R10 ;  /* 0x00000005070b7c24 */ /* 0x000fe2000f8e020a */
[----:B------:R-:W0:Y:S01]  /*12840*/  SYNCS.PHASECHK.TRANS64.TRYWAIT P0, [UR46+0x28840], R9 ;  /* 0x02884009ff0075a7 */ /* 0x000e22000800016e */
[----:B------:R-:W-:Y:S02]  /*12850*/  ULDC.64 UR4, c[0x0][0x330] ;  /* 0x0000cc0000047ab9 */ /* 0x000fe40000000a00 */
        /* <DEDUP_REMOVED lines=10> */
.L_x_7693:
[----:B------:R-:W-:Y:S01]  /*12900*/  ULDC.64 UR4, c[0x0][0x300] ;  /* 0x0000c00000047ab9 */ /* 0x000fe20000000a00 */
[----:B------:R-:W-:Y:S01]  /*12910*/  R2UR UR6, R24 ;  /* 0x00000000180672ca */ /* 0x000fe200000e0000 */
[----:B------:R-:W-:Y:S01]  /*12920*/  IMAD R5, R5, UR4, RZ ;  /* 0x0000000405057c24 */ /* 0x000fe2000f8e02ff */
[C---:B------:R-:W-:Y:S02]  /*12930*/  LOP3.LUT P3, RZ, R23.reuse, 0x2, RZ, 0xc0, !PT ;  /* 0x0000000217ff7812 */ /* 0x040fe4000786c0ff */
[----:B------:R-:W-:Y:S01]  /*12940*/  LOP3.LUT P2, RZ, R23, 0x1, RZ, 0xc0, !PT ;  /* 0x0000000117ff7812 */ /* 0x000fe2000784c0ff */
[C---:B------:R-:W-:Y:S02]  /*12950*/  IMAD R3, R4.reuse, UR5, R5 ;  /* 0x0000000504037c24 */ /* 0x040fe4000f8e0205 */
[----:B------:R-:W-:Y:S01]  /*12960*/  IMAD.WIDE.U32 R4, R4, UR4, RZ ;  /* 0x0000000404047c25 */ /* 0x000fe2000f8e00ff */
[----:B------:R-:W-:-:S03]  /*12970*/  ULDC.64 UR4, c[0x0][0x310] ;  /* 0x0000c40000047ab9 */ /* 0x000fc60000000a00 */
[----:B------:R-:W-:Y:S01]  /*12980*/  IMAD.IADD R5, R5, 0x1, R3 ;  /* 0x0000000105057824 */ /* 0x000fe200078e0203 */
[----:B------:R-:W-:Y:S01]  /*12990*/  LOP3.LUT R3, R6, 0x1c0, RZ, 0xc0, !PT ;  /* 0x000001c006037812 */ /* 0x000fe200078ec0ff */
[----:B------:R-:W-:Y:S02]  /*129a0*/  IMAD R8, R8, UR4, RZ ;  /* 0x0000000408087c24 */ /* 0x000fe4000f8e02ff */
[----:B------:R-:W-:Y:S01]  /*129b0*/  IMAD.WIDE.U32 R4, R7, UR4, R4 ;  /* 0x0000000407047c25 */ /* 0x000fe2000f8e0004 */
[----:B------:R-:W-:-:S03]  /*129c0*/  LOP3.LUT R6, R3, 0x38, R6, 0xf8, !PT ;  /* 0x0000003803067812 */ /* 0x000fc600078ef806 */
[----:B0-----:R-:W-:Y:S01]  /*129d0*/  IMAD R9, R7, UR5, R8 ;  /* 0x0000000507097c24 */ /* 0x001fe2000f8e0208 */
[----:B------:R-:W-:Y:S01]  /*129e0*/  ULDC.64 UR4, c[0x0][0x308] ;  /* 0x0000c20000047ab9 */ /* 0x000fe20000000a00 */
[----:B------:R-:W-:Y:S01]  /*129f0*/  IMAD.MOV.U32 R3, RZ, RZ, -0x80 ;  /* 0xffffff80ff037424 */ /* 0x000fe200078e00ff */
[----:B------:R-:W-:Y:S01]  /*12a00*/  LOP3.LUT R8, R6, 0x38, R19, 0x78, !PT ;  /* 0x0000003806087812 */ /* 0x000fe200078e7813 */
[----:B------:R-:W-:Y:S01]  /*12a10*/  IMAD.U32 R7, RZ, RZ, UR4 ;  /* 0x00000004ff077e24 */ /* 0x000fe2000f8e00ff */
[----:B------:R-:W-:Y:S01]  /*12a20*/  UIMAD UR4, UR6, UR4, URZ ;  /* 0x00000004060472a4 */ /* 0x000fe2000f8e023f */
[----:B------:R-:W-:Y:S02]  /*12a30*/  IMAD.IADD R5, R5, 0x1, R9 ;  /* 0x0000000105057824 */ /* 0x000fe400078e0209 */
[----:B------:R-:W-:Y:S01]  /*12a40*/  IMAD R3, R22, R3, UR50 ;  /* 0x0000003216037e24 */ /* 0x000fe2000f8e0203 */
[----:B------:R-:W-:Y:S02]  /*12a50*/  UIMAD UR4, UR40, UR5, UR4 ;  /* 0x00000005280472a4 */ /* 0x000fe4000f8e0204 */
[----:B------:R-:W-:Y:S01]  /*12a60*/  IMAD.WIDE.U32 R4, R7, UR40, R4 ;  /* 0x0000002807047c25 */ /* 0x000fe2000f8e0004 */
[----:B------:R-:W-:-:S03]  /*12a70*/  ULDC.64 UR6, c[0x0][0x2e8] ;  /* 0x0000ba0000067ab9 */ /* 0x000fc60000000a00 */
[----:B------:R-:W-:Y:S02]  /*12a80*/  IMAD.IADD R6, R3, 0x1, -R28 ;  /* 0x0000000103067824 */ /* 0x000fe400078e0a1c */
[----:B------:R-:W-:Y:S01]  /*12a90*/  IMAD.SHL.U32 R19, R0, 0x8, RZ ;  /* 0x0000000800137824 */ /* 0x000fe200078e00ff */
[----:B------:R-:W-:Y:S01]  /*12aa0*/  LEA R0, P1, R4, UR6, 0x1 ;  /* 0x0000000604007c11 */ /* 0x000fe2000f8208ff */
[----:B------:R-:W-:Y:S01]  /*12ab0*/  VIADD R3, R5, UR4 ;  /* 0x0000000405037c36 */ /* 0x000fe20008000000 */
[----:B------:R-:W-:Y:S01]  /*12ac0*/  UMOV UR4, 0xffffffff ;  /* 0xffffffff00047882 */ /* 0x000fe20000000000 */
[----:B------:R-:W-:Y:S02]  /*12ad0*/  ISETP.GE.AND P0, PT, R6, 0x1, PT ;  /* 0x000000010600780c */ /* 0x000fe40003f06270 */
[----:B------:R-:W-:Y:S02]  /*12ae0*/  LOP3.LUT R19, R8, 0x200, R19, 0xf8, !PT ;  /* 0x0000020008137812 */ /* 0x000fe400078ef813 */
[----:B------:R-:W-:Y:S01]  /*12af0*/  LEA.HI.X R3, R4, UR7, R3, 0x1, P1 ;  /* 0x0000000704037c11 */ /* 0x000fe200088f0c03 */
[----:B------:R-:W-:Y:S08]  /*12b00*/  BRA.DIV UR4, `(.L_x_7653) ;  /* 0x0000002e04807947 */ /* 0x000ff0000b800000 */
[----:B------:R-:W-:Y:S01]  /*12b10*/  SHFL.IDX PT, R5, R3, RZ, 0x181f ;  /* 0x00181fff03057589 */ /* 0x000fe200000e0000 */
[----:B------:R-:W-:Y:S02]  /*12b20*/  @P0 LEA R9, R19, UR46, 0x1 ;  /* 0x0000002e13090c11 */ /* 0x000fe4000f8e08ff */
[----:B------:R-:W-:Y:S01]  /*12b30*/  ISETP.GE.AND P1, PT, R6, 0x21, PT ;  /* 0x000000210600780c */ /* 0x000fe20003f26270 */
[----:B------:R-:W0:Y:S04]  /*12b40*/  SHFL.IDX PT, R4, R0, RZ, 0x181f ;  /* 0x00181fff00047589 */ /* 0x000e2800000e0000 */
[----:B------:R-:W1:Y:S04]  /*12b50*/  SHFL.IDX PT, R8, R3, 0x1, 0x181f ;  /* 0x00381f0003087f89 */ /* 0x000e6800000e0000 */
[----:B------:R-:W2:Y:S04]  /*12b60*/  SHFL.IDX PT, R14, R0, 0x1, 0x181f ;  /* 0x00381f00000e7f89 */ /* 0x000ea800000e0000 */
[----:B------:R-:W-:Y:S04]  /*12b70*/  SHFL.IDX PT, R10, R3, 0x2, 0x181f ;  /* 0x00581f00030a7f89 */ /* 0x000fe800000e0000 */
[----:B------:R-:W3:Y:S04]  /*12b80*/  SHFL.IDX PT, R35, R0, 0x2, 0x181f ;  /* 0x00581f0000237f89 */ /* 0x000ee800000e0000 */
        /* <DEDUP_REMOVED lines=9> */
[----:B------:R-:W1:Y:S01]  /*12c20*/  SHFL.IDX PT, R14, R0, 0x4, 0x181f ;  /* 0x00981f00000e7f89 */ /* 0x000e6200000e0000 */
[----:B------:R-:W-:-:S04]  /*12c30*/  @P0 IMAD.WIDE.U32 R20, R26, 0x2, R4 ;  /* 0x000000021a140825 */ /* 0x000fc800078e0004 */
[----:B---3--:R-:W-:Y:S01]  /*12c40*/  IMAD.MOV.U32 R4, RZ, RZ, R35 ;  /* 0x000000ffff047224 */ /* 0x008fe200078e0023 */
[----:B------:R-:W-:Y:S01]  /*12c50*/  @P0 LDGSTS.E.BYPASS.LTC128B.128 [R37+0x18c00], desc[UR48][R20.64], !P3 ;  /* 0x18c0000014250fae */ /* 0x000fe2000d901d70 */
[----:B------:R-:W-:-:S03]  /*12c60*/  IMAD.MOV.U32 R5, RZ, RZ, R10 ;  /* 0x000000ffff057224 */ /* 0x000fc600078e000a */
[----:B------:R-:W-:Y:S01]  /*12c70*/  @P0 LDGSTS.E.BYPASS.LTC128B.128 [R37+0x1cc00], desc[UR48][R20.64+0x80], !P2 ;  /* 0x1cc0008014250fae */ /* 0x000fe2000d101d70 */
[----:B------:R-:W-:Y:S01]  /*12c80*/  ISETP.GE.AND P0, PT, R6, 0x31, PT ;  /* 0x000000310600780c */ /* 0x000fe20003f06270 */
[----:B------:R-:W-:Y:S01]  /*12c90*/  @P1 IMAD.WIDE.U32 R8, R26, 0x2, R4 ;  /* 0x000000021a081825 */ /* 0x000fe200078e0004 */
[----:B------:R-:W-:Y:S01]  /*12ca0*/  @P1 LEA R5, R19, UR46, 0x1 ;  /* 0x0000002e13051c11 */ /* 0x000fe2000f8e08ff */
[----:B------:R-:W2:Y:S02]  /*12cb0*/  SHFL.IDX PT, R10, R3, 0x4, 0x181f ;  /* 0x00981f00030a7f89 */ /* 0x000ea400000e0000 */
[----:B0-----:R-:W-:Y:S02]  /*12cc0*/  IMAD.MOV.U32 R4, RZ, RZ, R36 ;  /* 0x000000ffff047224 */ /* 0x001fe400078e0024 */
[----:B------:R-:W-:Y:S04]  /*12cd0*/  @P1 LDGSTS.E.BYPASS.LTC128B.128 [R5+0x19400], desc[UR48][R8.64], !P3 ;  /* 0x1940000008051fae */ /* 0x000fe8000d901d70 */
[----:B------:R0:W-:Y:S01]  /*12ce0*/  @P1 LDGSTS.E.BYPASS.LTC128B.128 [R5+0x1d400], desc[UR48][R8.64+0x80], !P2 ;  /* 0x1d40008008051fae */ /* 0x0001e2000d101d70 */
[----:B------:R-:W-:-:S03]  /*12cf0*/  ISETP.GE.AND P1, PT, R6, 0x51, PT ;  /* 0x000000510600780c */ /* 0x000fc60003f26270 */
[----:B------:R-:W-:Y:S04]  /*12d00*/  SHFL.IDX PT, R35, R3, 0x5, 0x181f ;  /* 0x00b81f0003237f89 */ /* 0x000fe800000e0000 */
[----:B------:R-:W3:Y:S01]  /*12d10*/  SHFL.IDX PT, R36, R0, 0x5, 0x181f ;  /* 0x00b81f0000247f89 */ /* 0x000ee200000e0000 */
[----:B0-----:R-:W-:Y:S01]  /*12d20*/  IMAD.MOV.U32 R5, RZ, RZ, R7 ;  /* 0x000000ffff057224 */ /* 0x001fe200078e0007 */
[----:B------:R-:W-:Y:S02]  /*12d30*/  @P0 LEA R7, R19, UR46, 0x1 ;  /* 0x0000002e13070c11 */ /* 0x000fe4000f8e08ff */
[----:B------:R-:W0:Y:S01]  /*12d40*/  SHFL.IDX PT, R37, R0, 0x6, 0x181f ;  /* 0x00d81f0000257f89 */ /* 0x000e2200000e0000 */
[----:B------:R-:W-:-:S05]  /*12d50*/  @P0 IMAD.WIDE.U32 R4, R26, 0x2, R4 ;  /* 0x000000021a040825 */ /* 0x000fca00078e0004 */
[----:B------:R-:W-:Y:S04]  /*12d60*/  @P0 LDGSTS.E.BYPASS.LTC128B.128 [R7+0x19c00], desc[UR48][R4.64], !P3 ;  /* 0x19c0000004070fae */ /* 0x000fe8000d901d70 */
[----:B------:R4:W-:Y:S01]  /*12d70*/  @P0 LDGSTS.E.BYPASS.LTC128B.128 [R7+0x1dc00], desc[UR48][R4.64+0x80], !P2 ;  /* 0x1dc0008004070fae */ /* 0x0009e2000d101d70 */
[----:B------:R-:W-:-:S03]  /*12d80*/  ISETP.GE.AND P0, PT, R6, 0x41, PT ;  /* 0x000000410600780c */ /* 0x000fc60003f06270 */
[----:B----4-:R-:W4:Y:S01]  /*12d90*/  SHFL.IDX PT, R7, R3, 0x6, 0x181f ;  /* 0x00d81f0003077f89 */ /* 0x010f2200000e0000 */
[----:B-1----:R-:W-:Y:S02]  /*12da0*/  IMAD.MOV.U32 R4, RZ, RZ, R14 ;  /* 0x000000ffff047224 */ /* 0x002fe400078e000e */
[----:B--2---:R-:W-:-:S07]  /*12db0*/  IMAD.MOV.U32 R5, RZ, RZ, R10 ;  /* 0x000000ffff057224 */ /* 0x004fce00078e000a */
[----:B------:R-:W-:Y:S01]  /*12dc0*/  @P0 LEA R10, R19, UR46, 0x1 ;  /* 0x0000002e130a0c11 */ /* 0x000fe2000f8e08ff */
[----:B------:R-:W1:Y:S01]  /*12dd0*/  SHFL.IDX PT, R3, R3, 0x7, 0x181f ;  /* 0x00f81f0003037f89 */ /* 0x000e6200000e0000 */
[----:B------:R-:W-:-:S03]  /*12de0*/  @P0 IMAD.WIDE.U32 R20, R26, 0x2, R4 ;  /* 0x000000021a140825 */ /* 0x000fc600078e0004 */
[----:B------:R2:W1:Y:S01]  /*12df0*/  SHFL.IDX PT, R14, R0, 0x7, 0x181f ;  /* 0x00f81f00000e7f89 */ /* 0x00046200000e0000 */
[----:B---3--:R-:W-:-:S03]  /*12e00*/  IMAD.MOV.U32 R4, RZ, RZ, R36 ;  /* 0x000000ffff047224 */ /* 0x008fc600078e0024 */
[----:B------:R2:W-:Y:S01]  /*12e10*/  @P0 LDGSTS.E.BYPASS.LTC128B.128 [R10+0x1a400], desc[UR48][R20.64], !P3 ;  /* 0x1a400000140a0fae */ /* 0x0005e2000d901d70 */
[----:B------:R-:W-:Y:S01]  /*12e20*/  IMAD.MOV.U32 R5, RZ, RZ, R35 ;  /* 0x000000ffff057224 */ /* 0x000fe200078e0023 */
[----:B------:R-:W-:Y:S02]  /*12e30*/  @P1 LEA R35, R19, UR46, 0x1 ;  /* 0x0000002e13231c11 */ /* 0x000fe4000f8e08ff */
[----:B------:R2:W-:Y:S01]  /*12e40*/  @P0 LDGSTS.E.BYPASS.LTC128B.128 [R10+0x1e400], desc[UR48][R20.64+0x80], !P2 ;  /* 0x1e400080140a0fae */ /* 0x0005e2000d101d70 */
[----:B------:R-:W-:Y:S01]  /*12e50*/  ISETP.GE.AND P0, PT, R6, 0x61, PT ;  /* 0x000000610600780c */ /* 0x000fe20003f06270 */
[----:B------:R-:W-:-:S04]  /*12e60*/  @P1 IMAD.WIDE.U32 R8, R26, 0x2, R4 ;  /* 0x000000021a081825 */ /* 0x000fc800078e0004 */
[----:B0-----:R-:W-:Y:S01]  /*12e70*/  IMAD.MOV.U32 R4, RZ, RZ, R37 ;  /* 0x000000ffff047224 */ /* 0x001fe200078e0025 */
[----:B----4-:R-:W-:Y:S01]  /*12e80*/  MOV R5, R7 ;  /* 0x0000000700057202 */ /* 0x010fe20000000f00 */
[----:B------:R2:W-:Y:S04]  /*12e90*/  @P1 LDGSTS.E.BYPASS.LTC128B.128 [R35+0x1ac00], desc[UR48][R8.64], !P3 ;  /* 0x1ac0000008231fae */ /* 0x0005e8000d901d70 */
[----:B------:R2:W-:Y:S02]  /*12ea0*/  @P1 LDGSTS.E.BYPASS.LTC128B.128 [R35+0x1ec00], desc[UR48][R8.64+0x80], !P2 ;  /* 0x1ec0008008231fae */ /* 0x0005e4000d101d70 */
[----:B------:R-:W-:Y:S01]  /*12eb0*/  @P0 IMAD.WIDE.U32 R4, R26, 0x2, R4 ;  /* 0x000000021a040825 */ /* 0x000fe200078e0004 */
[----:B------:R-:W-:-:S05]  /*12ec0*/  @P0 LEA R7, R19, UR46, 0x1 ;  /* 0x0000002e13070c11 */ /* 0x000fca000f8e08ff */
[----:B------:R2:W-:Y:S04]  /*12ed0*/  @P0 LDGSTS.E.BYPASS.LTC128B.128 [R7+0x1b400], desc[UR48][R4.64], !P3 ;  /* 0x1b40000004070fae */ /* 0x0005e8000d901d70 */
[----:B-1----:R2:W-:Y:S02]  /*12ee0*/  @P0 LDGSTS.E.BYPASS.LTC128B.128 [R7+0x1f400], desc[UR48][R4.64+0x80], !P2 ;  /* 0x1f40008004070fae */ /* 0x0025e4000d101d70 */
.L_x_7711:
[----:B------:R-:W-:Y:S01]  /*12ef0*/  ISETP.GE.AND P0, PT, R6, 0x71, PT ;  /* 0x000000710600780c */ /* 0x000fe20003f06270 */
[----:B--2---:R-:W-:Y:S02]  /*12f00*/  IMAD.MOV.U32 R4, RZ, RZ, R14 ;  /* 0x000000ffff047224 */ /* 0x004fe400078e000e */
[----:B------:R-:W-:-:S10]  /*12f10*/  IMAD.MOV.U32 R5, RZ, RZ, R3 ;  /* 0x000000ffff057224 */ /* 0x000fd400078e0003 */
        /* <DEDUP_REMOVED lines=14> */
.L_x_7654:
        /* <DEDUP_REMOVED lines=30> */
.L_x_7655:
[----:B------:R-:W-:Y:S01]  /*131e0*/  UISETP.NE.AND UP0, UPT, UR51, URZ, UPT ;  /* 0x0000003f3300728c */ /* 0x000fe2000bf05270 */
[----:B------:R-:W-:Y:S01]  /*131f0*/  IMAD.U32 R4, RZ, RZ, UR38 ;  /* 0x00000026ff047e24 */ /* 0x000fe2000f8e00ff */
[----:B------:R-:W0:Y:S01]  /*13200*/  LDC R0, c[0x0][0x448] ;  /* 0x00011200ff007b82 */ /* 0x000e220000000800 */
[----:B------:R-:W-:Y:S01]  /*13210*/  IMAD.U32 R7, RZ, RZ, UR47 ;  /* 0x0000002fff077e24 */ /* 0x000fe2000f8e00ff */
[----:B------:R-:W-:Y:S01]  /*13220*/  ULDC.64 UR4, c[0x0][0x2e0] ;  /* 0x0000b80000047ab9 */ /* 0x000fe20000000a00 */
[----:B------:R-:W-:Y:S01]  /*13230*/  IMAD.MOV.U32 R6, RZ, RZ, R4 ;  /* 0x000000ffff067224 */ /* 0x000fe200078e0004 */
[----:B------:R-:W-:Y:S01]  /*13240*/  PLOP3.LUT P0, PT, PT, PT, UP0, 0x80, 0x0 ;  /* 0x000000000000781c */ /* 0x000fe20003f0f008 */
[----:B------:R-:W-:Y:S01]  /*13250*/  IMAD R35, R35, UR4, RZ ;  /* 0x0000000423237c24 */ /* 0x000fe2000f8e02ff */
[----:B------:R-:W-:Y:S01]  /*13260*/  PLOP3.LUT P1, PT, PT, PT, UP0, 0x80, 0x0 ;  /* 0x000000000000781c */ /* 0x000fe20003f2f008 */
[----:B------:R-:W-:Y:S01]  /*13270*/  IMAD.WIDE.U32 R6, R34, UR4, R6 ;  /* 0x0000000422067c25 */ /* 0x000fe2000f8e0006 */
[----:B------:R-:W-:Y:S01]  /*13280*/  IADD3 R3, R28, UR41, R33 ;  /* 0x000000291c037c10 */ /* 0x000fe2000fffe021 */
[----:B------:R-:W-:Y:S01]  /*13290*/  @UP0 ULDC UR4, c[0x0][0x44c] ;  /* 0x0001130000040ab9 */ /* 0x000fe20000000800 */
[----:B------:R-:W-:Y:S01]  /*132a0*/  ULDC.64 UR6, c[0x0][0x280] ;  /* 0x0000a00000067ab9 */ /* 0x000fe20000000a00 */
[----:B------:R-:W-:-:S02]  /*132b0*/  IMAD R35, R34, UR5, R35 ;  /* 0x0000000522237c24 */ /* 0x000fc4000f8e0223 */
[----:B------:R-:W-:Y:S02]  /*132c0*/  IMAD.MOV.U32 R9, RZ, RZ, R3 ;  /* 0x000000ffff097224 */ /* 0x000fe400078e0003 */
[----:B------:R-:W-:Y:S02]  /*132d0*/  IMAD.IADD R7, R7, 0x1, R35 ;  /* 0x0000000107077824 */ /* 0x000fe400078e0223 */
[----:B------:R-:W-:Y:S01]  /*132e0*/  @P0 IMAD.HI.U32 R4, R3, UR4, RZ ;  /* 0x0000000403040c27 */ /* 0x000fe2000f8e00ff */
[----:B------:R-:W-:-:S03]  /*132f0*/  @UP0 ULDC UR4, c[0x0][0x450] ;  /* 0x0001140000040ab9 */ /* 0x000fc60000000800 */
[----:B------:R-:W-:Y:S01]  /*13300*/  IMAD.U32 R5, RZ, RZ, UR39 ;  /* 0x00000027ff057e24 */ /* 0x000fe2000f8e00ff */
[----:B------:R-:W-:Y:S01]  /*13310*/  @P1 SHF.R.U32.HI R9, RZ, UR4, R4 ;  /* 0x00000004ff091c19 */ /* 0x000fe20008011604 */
[----:B------:R-:W-:-:S04]  /*13320*/  ULDC.64 UR4, c[0x0][0x2d0] ;  /* 0x0000b40000047ab9 */ /* 0x000fc80000000a00 */
[----:B------:R-:W-:-:S04]  /*13330*/  IMAD.MOV R4, RZ, RZ, -R9 ;  /* 0x000000ffff047224 */ /* 0x000fc800078e0a09 */
[----:B0-----:R-:W-:Y:S01]  /*13340*/  IMAD R3, R0, R4, R3 ;  /* 0x0000000400037224 */ /* 0x001fe200078e0203 */
        /* <DEDUP_REMOVED lines=12> */
[----:B------:R-:W-:Y:S02]  /*13410*/  IADD3 R7, R5, R7, RZ ;  /* 0x0000000705077210 */ /* 0x000fe40007ffe0ff */
[C---:B------:R-:W-:Y:S02]  /*13420*/  LEA R6, P2, R4.reuse, UR6, 0x1 ;  /* 0x0000000604067c11 */ /* 0x040fe4000f8408ff */
[----:B------:R-:W-:Y:S01]  /*13430*/  ISETP.GE.AND P1, PT, R25, UR4, PT ;  /* 0x0000000419007c0c */ /* 0x000fe2000bf26270 */
[----:B------:R-:W-:Y:S01]  /*13440*/  UMOV UR4, 0xffffffff ;  /* 0xffffffff00047882 */ /* 0x000fe20000000000 */
[----:B------:R-:W-:Y:S02]  /*13450*/  LEA.HI.X R7, R4, UR7, R7, 0x1, P2 ;  /* 0x0000000704077c11 */ /* 0x000fe400090f0c07 */
[----:B------:R-:W-:Y:S09]  /*13460*/  BRA.DIV UR4, `(.L_x_7656) ;  /* 0x0000002e04a87947 */ /* 0x000ff2000b800000 */
[----:B------:R-:W-:Y:S01]  /*13470*/  SHFL.IDX PT, R5, R7, RZ, 0x181f ;  /* 0x00181fff07057589 */ /* 0x000fe200000e0000 */
[----:B------:R-:W-:Y:S01]  /*13480*/  ULDC UR4, c[0x0][0x288] ;  /* 0x0000a20000047ab9 */ /* 0x000fe20000000800 */
[----:B------:R-:W-:Y:S02]  /*13490*/  VIADD R3, R28, UR41 ;  /* 0x000000291c037c36 */ /* 0x000fe40008000000 */
        /* <DEDUP_REMOVED lines=12> */
[----:B------:R-:W-:Y:S01]  /*13560*/  ISETP.GE.AND P2, PT, R9, R0, PT ;  /* 0x000000000900720c */ /* 0x000fe20003f46270 */
[----:B-1----:R-:W-:Y:S02]  /*13570*/  IMAD.MOV.U32 R4, RZ, RZ, R14 ;  /* 0x000000ffff047224 */ /* 0x002fe400078e000e */
        /* <DEDUP_REMOVED lines=10> */
[----:B-1----:R-:W-:-:S10]  /*13620*/  VIADD R9, R3, 0x30 ;  /* 0x0000003003097836 */ /* 0x002fd40000000000 */
        /* <DEDUP_REMOVED lines=17> */
[----:B-1----:R-:W-:-:S09]  /*13740*/  IADD3 R9, R3, 0x50, RZ ;  /* 0x0000005003097810 */ /* 0x002fd20007ffe0ff */
[----:B------:R-:W-:Y:S01]  /*13750*/  @!P2 LEA R21, R19, UR46, 0x1 ;  /* 0x0000002e1315ac11 */ /* 0x000fe2000f8e08ff */
[----:B0-----:R-:W-:-:S05]  /*13760*/  @!P2 IMAD.WIDE.U32 R4, R26, 0x2, R4 ;  /* 0x000000021a04a825 */ /* 0x001fca00078e0004 */
[----:B------:R-:W-:Y:S04]  /*13770*/  @!P2 LDGSTS.E.BYPASS.LTC128B.128 [R21+0x12400], desc[UR48][R4.64], !P0 ;  /* 0x124000000415afae */ /* 0x000fe8000c101d70 */
[----:B------:R2:W-:Y:S01]  /*13780*/  @!P2 LDGSTS.E.BYPASS.LTC128B.128 [R21+0x16400], desc[UR48][R4.64+0x80], !P1 ;  /* 0x164000800415afae */ /* 0x0005e2000c901d70 */
[----:B------:R-:W-:Y:S01]  /*13790*/  ISETP.GE.AND P2, PT, R9, R0, PT ;  /* 0x000000000900720c */ /* 0x000fe20003f46270 */
[----:B--2---:R-:W-:Y:S02]  /*137a0*/  IMAD.MOV.U32 R4, RZ, RZ, R14 ;  /* 0x000000ffff047224 */ /* 0x004fe400078e000e */
[----:B------:R-:W-:-:S10]  /*137b0*/  IMAD.MOV.U32 R5, RZ, RZ, R10 ;  /* 0x000000ffff057224 */ /* 0x000fd400078e000a */
[----:B------:R-:W-:Y:S01]  /*137c0*/  @!P2 LEA R35, R19, UR46, 0x1 ;  /* 0x0000002e1323ac11 */ /* 0x000fe2000f8e08ff */
[----:B------:R-:W-:Y:S01]  /*137d0*/  SHFL.IDX PT, R10, R7, 0x7, 0x181f ;  /* 0x00f81f00070a7f89 */ /* 0x000fe200000e0000 */
[----:B------:R-:W-:-:S03]  /*137e0*/  @!P2 IMAD.WIDE.U32 R8, R26, 0x2, R4 ;  /* 0x000000021a08a825 */ /* 0x000fc600078e0004 */
[----:B------:R-:W-:Y:S04]  /*137f0*/  SHFL.IDX PT, R5, R7, 0x6, 0x181f ;  /* 0x00d81f0007057f89 */ /* 0x000fe800000e0000 */
[----:B------:R-:W0:Y:S04]  /*13800*/  SHFL.IDX PT, R4, R6, 0x6, 0x181f ;  /* 0x00d81f0006047f89 */ /* 0x000e2800000e0000 */
[----:B------:R1:W-:Y:S04]  /*13810*/  @!P2 LDGSTS.E.BYPASS.LTC128B.128 [R35+0x12c00], desc[UR48][R8.64], !P0 ;  /* 0x12c000000823afae */ /* 0x0003e8000c101d70 */
[----:B------:R1:W-:Y:S01]  /*13820*/  @!P2 LDGSTS.E.BYPASS.LTC128B.128 [R35+0x16c00], desc[UR48][R8.64+0x80], !P1 ;  /* 0x16c000800823afae */ /* 0x0003e2000c901d70 */
[----:B------:R-:W-:-:S03]  /*13830*/  ISETP.GE.AND P2, PT, R11, R0, PT ;  /* 0x000000000b00720c */ /* 0x000fc60003f46270 */
[----:B------:R1:W2:Y:S10]  /*13840*/  SHFL.IDX PT, R14, R6, 0x7, 0x181f ;  /* 0x00f81f00060e7f89 */ /* 0x0002b400000e0000 */
[----:B------:R-:W-:Y:S01]  /*13850*/  @!P2 LEA R21, R19, UR46, 0x1 ;  /* 0x0000002e1315ac11 */ /* 0x000fe2000f8e08ff */
[----:B0-----:R-:W-:-:S05]  /*13860*/  @!P2 IMAD.WIDE.U32 R4, R26, 0x2, R4 ;  /* 0x000000021a04a825 */ /* 0x001fca00078e0004 */
[----:B------:R1:W-:Y:S04]  /*13870*/  @!P2 LDGSTS.E.BYPASS.LTC128B.128 [R21+0x13400], desc[UR48][R4.64], !P0 ;  /* 0x134000000415afae */ /* 0x0003e8000c101d70 */
[----:B------:R1:W-:Y:S02]  /*13880*/  @!P2 LDGSTS.E.BYPASS.LTC128B.128 [R21+0x17400], desc[UR48][R4.64+0x80], !P1 ;  /* 0x174000800415afae */ /* 0x0003e4000c901d70 */
.L_x_7728:
[----:B------:R-:W-:Y:S01]  /*13890*/  VIADD R3, R3, 0x70 ;  /* 0x0000007003037836 */ /* 0x000fe20000000000 */
[----:B------:R-:W-:Y:S01]  /*138a0*/  BSSY B0, `(.L_x_7657) ;  /* 0x000000e000007945 */ /* 0x000fe20003800000 */
[----:B-12---:R-:W-:Y:S02]  /*138b0*/  IMAD.MOV.U32 R4, RZ, RZ, R14 ;  /* 0x000000ffff047224 */ /* 0x006fe400078e000e */
[----:B------:R-:W-:Y:S01]  /*138c0*/  IMAD.MOV.U32 R5, RZ, RZ, R10 ;  /* 0x000000ffff057224 */ /* 0x000fe200078e000a */
[----:B------:R-:W-:Y:S01]  /*138d0*/  ISETP.GE.AND P2, PT, R3, R0, PT ;  /* 0x000000000300720c */ /* 0x000fe20003f46270 */
[----:B------:R-:W-:-:S05]  /*138e0*/  IMAD.MOV.U32 R0, RZ, RZ, 0x1 ;  /* 0x00000001ff007424 */ /* 0x000fca00078e00ff */
        /* <DEDUP_REMOVED lines=9> */
.L_x_7658:
[----:B------:R-:W-:Y:S05]  /*13980*/  BSYNC B0 ;  /* 0x0000000000007941 */ /* 0x000fea0003800000 */
.L_x_7657:
[----:B------:R-:W-:Y:S01]  /*13990*/  NOP ;  /* 0x0000000000007918 */ /* 0x000fe20000000000 */
[----:B------:R-:W-:Y:S01]  /*139a0*/  SYNCS.ARRIVE.TRANS64.RED.A0T1 RZ, [UR46+0x28800], RZ ;  /* 0x028800ffffff79a7 */ /* 0x000fe2000820042e */
[----:B------:R-:W-:Y:S01]  /*139b0*/  ARRIVES.LDGSTSBAR.64.TRANSCNT [UR46+0x28800] ;  /* 0x02880000ff0079b0 */ /* 0x000fe20008000aae */
[----:B------:R-:W-:Y:S01]  /*139c0*/  NOP ;  /* 0x0000000000007918 */ /* 0x000fe20000000000 */
[----:B------:R-:W-:Y:S01]  /*139d0*/  SYNCS.ARRIVE.TRANS64.A1T0 RZ, [UR46+0x28800], RZ ;  /* 0x028800ffffff79a7 */ /* 0x000fe2000810002e */
[----:B------:R-:W-:-:S05]  /*139e0*/  VIADD R32, R32, 0xfffffffe ;  /* 0xfffffffe20207836 */ /* 0x000fca0000000000 */
[----:B------:R-:W-:Y:S01]  /*139f0*/  ISETP.GE.AND P1, PT, R32, UR52, PT ;  /* 0x0000003420007c0c */ /* 0x000fe2000bf26270 */
[----:B------:R-:W1:Y:S02]  /*13a00*/  SYNCS.PHASECHK.TRANS64.TRYWAIT P0, [UR46+0x28820], R0 ;  /* 0x02882000ff0075a7 */ /* 0x000e64000800016e */
[----:B-1----:R-:W-:Y:S10]  /*13a10*/  @!P0 BRA `(.L_x_7659) ;  /* 0x0000003000b48947 */ /* 0x002ff40003800000 */
.L_x_7729:
[----:B------:R-:W-:Y:S01]  /*13a20*/  IMAD.MOV.U32 R8, RZ, RZ, 0x1 ;  /* 0x00000001ff087424 */ /* 0x000fe200078e00ff */
[----:B------:R-:W-:Y:S01]  /*13a30*/  MOV R10, RZ ;  /* 0x000000ff000a7202 */ /* 0x000fe20000000f00 */
[----:B------:R-:W-:Y:S06]  /*13a40*/  @!P1 BRA `(.L_x_7660) ;  /* 0x0000001000309947 */ /* 0x000fec0003800000 */
[----:B------:R-:W-:Y:S01]  /*13a50*/  UIADD3 UR4, UR45, 0x1, URZ ;  /* 0x000000012d047890 */ /* 0x000fe2000fffe03f */
[----:B0-----:R-:W-:Y:S01]  /*13a60*/  LOP3.LUT R3, RZ, UR43, RZ, 0x33, !PT ;  /* 0x0000002bff037c12 */ /* 0x001fe2000f8e33ff */
[----:B------:R-:W-:Y:S01]  /*13a70*/  BSSY B0, `(.L_x_7660) ;  /* 0x0000109000007945 */ /* 0x000fe20003800000 */
[----:B------:R-:W-:Y:S01]  /*13a80*/  LOP3.LUT R5, RZ, UR42, RZ, 0x33, !PT ;  /* 0x0000002aff057c12 */ /* 0x000fe2000f8e33ff */
[----:B------:R-:W-:Y:S01]  /*13a90*/  UIMAD UR4, UR4, UR37, URZ ;  /* 0x00000025040472a4 */ /* 0x000fe2000f8e023f */
[----:B------:R-:W-:Y:S01]  /*13aa0*/  IADD3 R31, R33, R31, R28 ;  /* 0x0000001f211f7210 */ /* 0x000fe20007ffe01c */
[----:B------:R-:W-:Y:S02]  /*13ab0*/  IMAD.MOV.U32 R9, RZ, RZ, 0x1 ;  /* 0x00000001ff097424 */ /* 0x000fe400078e00ff */
[----:B------:R-:W-:Y:S02]  /*13ac0*/  IMAD.MOV.U32 R20, RZ, RZ, RZ ;  /* 0x000000ffff147224 */ /* 0x000fe400078e00ff */
[----:B------:R-:W-:Y:S01]  /*13ad0*/  LOP3.LUT R0, RZ, UR4, RZ, 0x33, !PT ;  /* 0x00000004ff007c12 */ /* 0x000fe2000f8e33ff */
[----:B------:R-:W-:Y:S01]  /*13ae0*/  VIADD R31, R31, 0xfffffe80 ;  /* 0xfffffe801f1f7836 */ /* 0x000fe20000000000 */
[----:B------:R-:W-:-:S02]  /*13af0*/  ULDC UR4, c[0x0][0x2f4] ;  /* 0x0000bd0000047ab9 */ /* 0x000fc40000000800 */
[----:B------:R-:W-:Y:S02]  /*13b00*/  VIADDMNMX R0, R0, -UR44, R3, !PT ;  /* 0x8000002c00007c46 */ /* 0x000fe4000f800103 */
[----:B------:R-:W-:Y:S02]  /*13b10*/  IADD3 R3, -R28, UR50, RZ ;  /* 0x000000321c037c10 */ /* 0x000fe4000fffe1ff */
[----:B------:R-:W-:Y:S02]  /*13b20*/  VIMNMX R0, R0, R5, !PT ;  /* 0x0000000500007248 */ /* 0x000fe40007fe0100 */
[----:B------:R-:W-:Y:S02]  /*13b30*/  ISETP.GE.AND P2, PT, R26, UR4, PT ;  /* 0x000000041a007c0c */ /* 0x000fe4000bf46270 */
[----:B------:R-:W-:Y:S01]  /*13b40*/  ISETP.GE.AND P1, PT, R25, UR4, PT ;  /* 0x0000000419007c0c */ /* 0x000fe2000bf26270 */
[C---:B------:R-:W-:Y:S01]  /*13b50*/  IMAD R3, R0.reuse, 0x80, R3 ;  /* 0x0000008000037824 */ /* 0x040fe200078e0203 */
[C---:B------:R-:W-:Y:S01]  /*13b60*/  IADD3 R22, -R0.reuse, -0x2, RZ ;  /* 0xfffffffe00167810 */ /* 0x040fe20007ffe1ff */
[----:B------:R-:W-:-:S02]  /*13b70*/  IMAD R21, R0, -0x80, R31 ;  /* 0xffffff8000157824 */ /* 0x000fc400078e021f */
[----:B------:R-:W-:-:S08]  /*13b80*/  VIADD R31, R3, 0x100 ;  /* 0x00000100031f7836 */ /* 0x000fd00000000000 */
.L_x_7673:
        /* <DEDUP_REMOVED lines=26> */
.L_x_7661:
[----:B------:R-:W-:Y:S01]  /*13d30*/  LEA R34, R10, UR46, 0x3 ;  /* 0x0000002e0a227c11 */ /* 0x000fe2000f8e18ff */
[----:B------:R-:W-:Y:S01]  /*13d40*/  BSSY B1, `(.L_x_7662) ;  /* 0x0000004000017945 */ /* 0x000fe20003800000 */
[----:B------:R-:W-:-:S04]  /*13d50*/  SHF.L.U32 R3, R8, 0x1f, RZ ;  /* 0x0000001f08037819 */ /* 0x000fc800000006ff */
[----:B------:R-:W0:Y:S02]  /*13d60*/  SYNCS.PHASECHK.TRANS64.TRYWAIT P0, [R34+URZ+0x28840], R3 ;  /* 0x02884003220075a7 */ /* 0x000e24000800017f */
[----:B0-----:R-:W-:Y:S05]  /*13d70*/  @!P0 BRA `(.L_x_7663) ;  /* 0x0000002c00f48947 */ /* 0x001fea0003800000 */
.L_x_7730:
[----:B------:R-:W-:Y:S05]  /*13d80*/  BSYNC B1 ;  /* 0x0000000000017941 */ /* 0x000fea0003800000 */
.L_x_7662:
        /* <DEDUP_REMOVED lines=10> */
[----:B0-----:R-:W-:Y:S01]  /*13e30*/  IMAD R3, R35, UR5, R0 ;  /* 0x0000000523037c24 */ /* 0x001fe2000f8e0200 */
        /* <DEDUP_REMOVED lines=16> */
[----:B------:R-:W-:Y:S01]  /*13f40*/  IMAD R4, R10, 0x4000, R19 ;  /* 0x000040000a047824 */ /* 0x000fe200078e0213 */
[----:B------:R-:W-:Y:S06]  /*13f50*/  BRA.DIV UR4, `(.L_x_7664) ;  /* 0x0000002e04907947 */ /* 0x000fec000b800000 */
[----:B------:R-:W0:Y:S01]  /*13f60*/  SHFL.IDX PT, R14, R6, RZ, 0x181f ;  /* 0x00181fff060e7589 */ /* 0x000e2200000e0000 */
[----:B------:R-:W-:Y:S01]  /*13f70*/  IMAD.SHL.U32 R3, R26, 0x2, RZ ;  /* 0x000000021a037824 */ /* 0x000fe200078e00ff */
[----:B------:R-:W-:Y:S02]  /*13f80*/  LEA R4, R4, UR46, 0x1 ;  /* 0x0000002e04047c11 */ /* 0x000fe4000f8e08ff */
[----:B------:R-:W1:Y:S04]  /*13f90*/  SHFL.IDX PT, R0, R5, RZ, 0x181f ;  /* 0x00181fff05007589 */ /* 0x000e6800000e0000 */
[----:B------:R-:W2:Y:S04]  /*13fa0*/  SHFL.IDX PT, R37, R6, 0x1, 0x181f ;  /* 0x00381f0006257f89 */ /* 0x000ea800000e0000 */
[----:B------:R-:W-:Y:S01]  /*13fb0*/  SHFL.IDX PT, R7, R5, 0x2, 0x181f ;  /* 0x00581f0005077f89 */ /* 0x000fe200000e0000 */
[----:B0-----:R-:W-:-:S05]  /*13fc0*/  IADD3 R14, P0, R14, R3, RZ ;  /* 0x000000030e0e7210 */ /* 0x001fca0007f1e0ff */
[----:B-1----:R-:W-:Y:S02]  /*13fd0*/  IMAD.X R15, RZ, RZ, R0, P0 ;  /* 0x000000ffff0f7224 */ /* 0x002fe400000e0600 */
        /* <DEDUP_REMOVED lines=12> */
[----:B------:R-:W-:Y:S01]  /*140a0*/  IADD3 R14, P0, R37, R3, RZ ;  /* 0x00000003250e7210 */ /* 0x000fe20007f1e0ff */
[----:B------:R-:W-:Y:S04]  /*140b0*/  SHFL.IDX PT, R7, R5, 0x5, 0x181f ;  /* 0x00b81f0005077f89 */ /* 0x000fe800000e0000 */
[----:B------:R-:W1:Y:S01]  /*140c0*/  SHFL.IDX PT, R37, R6, 0x4, 0x181f ;  /* 0x00981f0006257f89 */ /* 0x000e6200000e0000 */
[----:B0-----:R-:W-:-:S03]  /*140d0*/  IMAD.X R15, RZ, RZ, R0, P0 ;  /* 0x000000ffff0f7224 */ /* 0x001fc600000e0600 */
[----:B------:R-:W0:Y:S04]  /*140e0*/  SHFL.IDX PT, R0, R5, 0x4, 0x181f ;  /* 0x00981f0005007f89 */ /* 0x000e2800000e0000 */
[----:B------:R-:W-:Y:S04]  /*140f0*/  LDGSTS.E.BYPASS.LTC128B.128 [R4+0x19400], desc[UR48][R12.64], !P4 ;  /* 0x194000000c047fae */ /* 0x000fe8000e101d70 */
[----:B------:R1:W-:Y:S04]  /*14100*/  LDGSTS.E.BYPASS.LTC128B.128 [R4+0x1d400], desc[UR48][R12.64+0x80], !P3 ;  /* 0x1d4000800c047fae */ /* 0x0003e8000d901d70 */
[----:B------:R-:W-:Y:S04]  /*14110*/  LDGSTS.E.BYPASS.LTC128B.128 [R4+0x19c00], desc[UR48][R14.64], !P4 ;  /* 0x19c000000e047fae */ /* 0x000fe8000e101d70 */
[----:B------:R2:W-:Y:S01]  /*14120*/  LDGSTS.E.BYPASS.LTC128B.128 [R4+0x1dc00], desc[UR48][R14.64+0x80], !P3 ;  /* 0x1dc000800e047fae */ /* 0x0005e2000d901d70 */
[----:B-1----:R-:W-:-:S03]  /*14130*/  IADD3 R12, P0, R37, R3, RZ ;  /* 0x00000003250c7210 */ /* 0x002fc60007f1e0ff */
[----:B------:R-:W-:Y:S01]  /*14140*/  SHFL.IDX PT, R37, R6, 0x6, 0x181f ;  /* 0x00d81f0006257f89 */ /* 0x000fe200000e0000 */
[----:B0-----:R-:W-:-:S03]  /*14150*/  IADD3.X R13, RZ, R0, RZ, P0, !PT ;  /* 0x00000000ff0d7210 */ /* 0x001fc600007fe4ff */
        /* <DEDUP_REMOVED lines=9> */
[----:B------:R0:W-:Y:S01]  /*141f0*/  LDGSTS.E.BYPASS.LTC128B.128 [R4+0x1ac00], desc[UR48][R14.64], !P4 ;  /* 0x1ac000000e047fae */ /* 0x0001e2000e101d70 */
[----:B------:R-:W-:-:S03]  /*14200*/  IMAD.X R13, RZ, RZ, R0, P0 ;  /* 0x000000ffff0d7224 */ /* 0x000fc600000e0600 */
[----:B------:R0:W-:Y:S04]  /*14210*/  LDGSTS.E.BYPASS.LTC128B.128 [R4+0x1ec00], desc[UR48][R14.64+0x80], !P3 ;  /* 0x1ec000800e047fae */ /* 0x0001e8000d901d70 */
[----:B------:R0:W-:Y:S04]  /*14220*/  LDGSTS.E.BYPASS.LTC128B.128 [R4+0x1b400], desc[UR48][R12.64], !P4 ;  /* 0x1b4000000c047fae */ /* 0x0001e8000e101d70 */
[----:B--23--:R0:W-:Y:S02]  /*14230*/  LDGSTS.E.BYPASS.LTC128B.128 [R4+0x1f400], desc[UR48][R12.64+0x80], !P3 ;  /* 0x1f4000800c047fae */ /* 0x00c1e4000d901d70 */
.L_x_7748:
        /* <DEDUP_REMOVED lines=9> */
.L_x_7665:
        /* <DEDUP_REMOVED lines=10> */
.L_x_7666:
[----:B------:R2:W-:Y:S01]  /*14370*/  SYNCS.ARRIVE.TRANS64.A1T0 RZ, [R34+URZ+0x28830], RZ ;  /* 0x028830ff22ff79a7 */ /* 0x0005e2000810003f */
[----:B------:R-:W-:Y:S05]  /*14380*/  @!P4 BRA `(.L_x_7667) ;  /* 0x000000000004c947 */ /* 0x000fea0003800000 */
[----:B------:R-:W-:Y:S01]  /*14390*/  BPT.TRAP 0x1 ;  /* 0x000000040000795c */ /* 0x000fe20000300000 */
.L_x_7667:
[----:B------:R-:W-:Y:S01]  /*143a0*/  SHF.L.U32 R5, R9, 0x1f, RZ ;  /* 0x0000001f09057819 */ /* 0x000fe200000006ff */
[----:B------:R-:W-:Y:S01]  /*143b0*/  BSSY B1, `(.L_x_7668) ;  /* 0x0000004000017945 */ /* 0x000fe20003800000 */
[----:B------:R-:W-:-:S04]  /*143c0*/  LEA R0, R20, UR46, 0x3 ;  /* 0x0000002e14007c11 */ /* 0x000fc8000f8e18ff */
[----:B------:R-:W3:Y:S02]  /*143d0*/  SYNCS.PHASECHK.TRANS64.TRYWAIT P0, [R0+URZ+0x28860], R5 ;  /* 0x02886005000075a7 */ /* 0x000ee4000800017f */
[----:B---3--:R-:W-:Y:S05]  /*143e0*/  @!P0 BRA `(.L_x_7669) ;  /* 0x0000003000c88947 */ /* 0x008fea0003800000 */
.L_x_7749:
[----:B------:R-:W-:Y:S05]  /*143f0*/  BSYNC B1 ;  /* 0x0000000000017941 */ /* 0x000fea0003800000 */
.L_x_7668:
        /* <DEDUP_REMOVED lines=8> */
[----:B------:R-:W0:Y:S02]  /*14480*/  SHFL.IDX PT, R14, R16, 0x1, 0x181f ;  /* 0x00381f00100e7f89 */ /* 0x000e2400000e0000 */
[----:B-1----:R-:W-:Y:S01]  /*14490*/  IMAD.X R5, RZ, RZ, R5, P0 ;  /* 0x000000ffff057224 */ /* 0x002fe200000e0605 */
[----:B------:R-:W-:-:S13]  /*144a0*/  ISETP.LT.OR P0, PT, R31, 0x1, P2 ;  /* 0x000000011f00780c */ /* 0x000fda0001701670 */
[----:B------:R-:W-:Y:S01]  /*144b0*/  LDGSTS.E.BYPASS.LTC128B.128 [R7+0x400], desc[UR48][R4.64], !P0 ;  /* 0x0040000004077fae */ /* 0x000fe2000c101d70 */
[----:B------:R-:W-:-:S13]  /*144c0*/  ISETP.LT.OR P0, PT, R31, 0x1, P1 ;  /* 0x000000011f00780c */ /* 0x000fda0000f01670 */
[----:B------:R1:W-:Y:S01]  /*144d0*/  LDGSTS.E.BYPASS.LTC128B.128 [R7+0x4400], desc[UR48][R4.64+0x80], !P0 ;  /* 0x0440008004077fae */ /* 0x0003e2000c101d70 */
[----:B0-----:R-:W-:-:S03]  /*144e0*/  IADD3 R12, P0, R14, R3, RZ ;  /* 0x000000030e0c7210 */ /* 0x001fc60007f1e0ff */
[----:B------:R-:W1:Y:S02]  /*144f0*/  SHFL.IDX PT, R14, R16, 0x2, 0x181f ;  /* 0x00581f00100e7f89 */ /* 0x000e6400000e0000 */
[----:B------:R-:W-:Y:S01]  /*14500*/  IMAD.X R13, RZ, RZ, R6, P0 ;  /* 0x000000ffff0d7224 */ /* 0x000fe200000e0606 */
[----:B------:R-:W-:Y:S01]  /*14510*/  ISETP.LT.OR P0, PT, R31, 0x11, P2 ;  /* 0x000000111f00780c */ /* 0x000fe20001701670 */
[----:B------:R-:W0:-:S12]  /*14520*/  SHFL.IDX PT, R6, R2, 0x2, 0x181f ;  /* 0x00581f0002067f89 */ /* 0x000e1800000e0000 */
[----:B------:R-:W-:Y:S01]  /*14530*/  LDGSTS.E.BYPASS.LTC128B.128 [R7+0xc00], desc[UR48][R12.64], !P0 ;  /* 0x00c000000c077fae */ /* 0x000fe2000c101d70 */
[----:B------:R-:W-:-:S13]  /*14540*/  ISETP.LT.OR P0, PT, R31, 0x11, P1 ;  /* 0x000000111f00780c */ /* 0x000fda0000f01670 */
[----:B------:R3:W-:Y:S01]  /*14550*/  LDGSTS.E.BYPASS.LTC128B.128 [R7+0x4c00], desc[UR48][R12.64+0x80], !P0 ;  /* 0x04c000800c077fae */ /* 0x0007e2000c101d70 */
[----:B-1----:R-:W-:-:S03]  /*14560*/  IADD3 R4, P0, R14, R3, RZ ;  /* 0x000000030e047210 */ /* 0x002fc60007f1e0ff */
[----:B------:R-:W3:Y:S02]  /*14570*/  SHFL.IDX PT, R14, R16, 0x3, 0x181f ;  /* 0x00781f00100e7f89 */ /* 0x000ee400000e0000 */
[----:B0-----:R-:W-:Y:S01]  /*14580*/  IMAD.X R5, RZ, RZ, R6, P0 ;  /* 0x000000ffff057224 */ /* 0x001fe200000e0606 */
[----:B------:R-:W-:Y:S01]  /*14590*/  ISETP.LT.OR P0, PT, R31, 0x21, P2 ;  /* 0x000000211f00780c */ /* 0x000fe20001701670 */
[----:B------:R-:W0:-:S12]  /*145a0*/  SHFL.IDX PT, R6, R2, 0x3, 0x181f ;  /* 0x00781f0002067f89 */ /* 0x000e1800000e0000 */
[----:B------:R-:W-:Y:S01]  /*145b0*/  LDGSTS.E.BYPASS.LTC128B.128 [R7+0x1400], desc[UR48][R4.64], !P0 ;  /* 0x0140000004077fae */ /* 0x000fe2000c101d70 */
[----:B------:R-:W-:-:S13]  /*145c0*/  ISETP.LT.OR P0, PT, R31, 0x21, P1 ;  /* 0x000000211f00780c */ /* 0x000fda0000f01670 */
[----:B------:R1:W-:Y:S01]  /*145d0*/  LDGSTS.E.BYPASS.LTC128B.128 [R7+0x5400], desc[UR48][R4.64+0x80], !P0 ;  /* 0x0540008004077fae */ /* 0x0003e2000c101d70 */
[----:B---3--:R-:W-:-:S03]  /*145e0*/  IADD3 R12, P0, R14, R3, RZ ;  /* 0x000000030e0c7210 */ /* 0x008fc60007f1e0ff */
[----:B------:R-:W1:Y:S02]  /*145f0*/  SHFL.IDX PT, R14, R16, 0x4, 0x181f ;  /* 0x00981f00100e7f89 */ /* 0x000e6400000e0000 */
[----:B0-----:R-:W-:Y:S01]  /*14600*/  IMAD.X R13, RZ, RZ, R6, P0 ;  /* 0x000000ffff0d7224 */ /* 0x001fe200000e0606 */
        /* <DEDUP_REMOVED lines=14> */
[----:B------:R-:W1:Y:S01]  /*146f0*/  SHFL.IDX PT, R14, R16, 0x6, 0x181f ;  /* 0x00d81f00100e7f89 */ /* 0x000e6200000e0000 */
[----:B0-----:R-:W-:Y:S02]  /*14700*/  IADD3.X R13, RZ, R6, RZ, P0, !PT ;  /* 0x00000006ff0d7210 */ /* 0x001fe400007fe4ff */
[----:B------:R-:W-:Y:S01]  /*14710*/  ISETP.LT.OR P0, PT, R31, 0x51, P2 ;  /* 0x000000511f00780c */ /* 0x000fe20001701670 */
[----:B------:R-:W0:-:S12]  /*14720*/  SHFL.IDX PT, R6, R2, 0x6, 0x181f ;  /* 0x00d81f0002067f89 */ /* 0x000e1800000e0000 */
[----:B------:R3:W-:Y:S01]  /*14730*/  LDGSTS.E.BYPASS.LTC128B.128 [R7+0x2c00], desc[UR48][R12.64], !P0 ;  /* 0x02c000000c077fae */ /* 0x0007e2000c101d70 */
[----:B------:R-:W-:-:S13]  /*14740*/  ISETP.LT.OR P0, PT, R31, 0x51, P1 ;  /* 0x000000511f00780c */ /* 0x000fda0000f01670 */
[----:B------:R3:W-:Y:S01]  /*14750*/  LDGSTS.E.BYPASS.LTC128B.128 [R7+0x6c00], desc[UR48][R12.64+0x80], !P0 ;  /* 0x06c000800c077fae */ /* 0x0007e2000c101d70 */
[----:B-1----:R-:W-:-:S03]  /*14760*/  IADD3 R4, P0, R14, R3, RZ ;  /* 0x000000030e047210 */ /* 0x002fc60007f1e0ff */
[----:B------:R3:W1:Y:S02]  /*14770*/  SHFL.IDX PT, R14, R16, 0x7, 0x181f ;  /* 0x00f81f00100e7f89 */ /* 0x00066400000e0000 */
[----:B0-----:R-:W-:Y:S01]  /*14780*/  IMAD.X R5, RZ, RZ, R6, P0 ;  /* 0x000000ffff057224 */ /* 0x001fe200000e0606 */
[----:B------:R-:W-:Y:S01]  /*14790*/  ISETP.LT.OR P0, PT, R31, 0x61, P2 ;  /* 0x000000611f00780c */ /* 0x000fe20001701670 */
[----:B------:R3:W4:-:S12]  /*147a0*/  SHFL.IDX PT, R6, R2, 0x7, 0x181f ;  /* 0x00f81f0002067f89 */ /* 0x00071800000e0000 */
[----:B------:R3:W-:Y:S01]  /*147b0*/  LDGSTS.E.BYPASS.LTC128B.128 [R7+0x3400], desc[UR48][R4.64], !P0 ;  /* 0x0340000004077fae */ /* 0x0007e2000c101d70 */
[----:B------:R-:W-:-:S13]  /*147c0*/  ISETP.LT.OR P0, PT, R31, 0x61, P1 ;  /* 0x000000611f00780c */ /* 0x000fda0000f01670 */
[----:B-1--4-:R3:W-:Y:S02]  /*147d0*/  LDGSTS.E.BYPASS.LTC128B.128 [R7+0x7400], desc[UR48][R4.64+0x80], !P0 ;  /* 0x0740008004077fae */ /* 0x0127e4000c101d70 */
.L_x_7767:
[----:B---3--:R-:W-:Y:S01]  /*147e0*/  IADD3 R2, P0, R14, R3, RZ ;  /* 0x000000030e027210 */ /* 0x008fe20007f1e0ff */
        /* <DEDUP_REMOVED lines=9> */
[C---:B------:R-:W-:Y:S02]  /*14880*/  IMAD.WIDE.U32 R4, R32.reuse, UR4, R4 ;  /* 0x0000000420047c25 */ /* 0x040fe4000f8e0004 */
[----:B------:R-:W-:Y:S01]  /*14890*/  @!PT LDS RZ, [RZ] ;  /* 0x00000000fffff984 */ /* 0x000fe20000000800 */
[----:B------:R-:W-:Y:S01]  /*148a0*/  @!PT LDS RZ, [RZ] ;  /* 0x00000000fffff984 */ /* 0x000fe20000000800 */
[----:B------:R-:W-:Y:S01]  /*148b0*/  @!PT LDS RZ, [RZ] ;  /* 0x00000000fffff984 */ /* 0x000fe20000000800 */
[----:B------:R0:W-:Y:S01]  /*148c0*/  LDGSTS.E.BYPASS.LTC128B.128 [R7+0x3c00], desc[UR48][R2.64], !P0 ;  /* 0x03c0000002077fae */ /* 0x0001e2000c101d70 */
[----:B------:R-:W-:Y:S01]  /*148d0*/  ISETP.LT.OR P0, PT, R31, 0x71, P1 ;  /* 0x000000711f00780c */ /* 0x000fe20000f01670 */
[----:B------:R-:W-:-:S04]  /*148e0*/  IMAD R33, R32, UR5, R33 ;  /* 0x0000000520217c24 */ /* 0x000fc8000f8e0221 */
[----:B------:R-:W-:-:S08]  /*148f0*/  IMAD.IADD R33, R5, 0x1, R33 ;  /* 0x0000000105217824 */ /* 0x000fd000078e0221 */
[----:B------:R0:W-:Y:S01]  /*14900*/  LDGSTS.E.BYPASS.LTC128B.128 [R7+0x7c00], desc[UR48][R2.64+0x80], !P0 ;  /* 0x07c0008002077fae */ /* 0x0001e2000c101d70 */
[----:B------:R-:W-:Y:S01]  /*14910*/  PLOP3.LUT P0, PT, PT, PT, PT, 0x80, 0x0 ;  /* 0x000000000000781c */ /* 0x000fe20003f0f070 */
[----:B------:R-:W-:-:S12]  /*14920*/  NOP ;  /* 0x0000000000007918 */ /* 0x000fd80000000000 */
.L_x_7671:
        /* <DEDUP_REMOVED lines=10> */
.L_x_7672:
        /* <DEDUP_REMOVED lines=18> */
[----:B-1----:R-:W-:Y:S05]  /*14af0*/  @P0 BRA `(.L_x_7673) ;  /* 0xfffffff000240947 */ /* 0x002fea000383ffff */
[----:B------:R-:W-:Y:S05]  /*14b00*/  BSYNC B0 ;  /* 0x0000000000007941 */ /* 0x000fea0003800000 */
.L_x_7660:
[----:B------:R-:W-:-:S13]  /*14b10*/  ISETP.NE.AND P0, PT, R18, 0x3, PT ;  /* 0x000000031200780c */ /* 0x000fda0003f05270 */
[----:B------:R-:W-:Y:S05]  /*14b20*/  @!P0 BRA `(.L_x_7674) ;  /* 0x0000000000048947 */ /* 0x000fea0003800000 */
[----:B------:R-:W-:Y:S01]  /*14b30*/  BPT.TRAP 0x1 ;  /* 0x000000040000795c */ /* 0x000fe20000300000 */
.L_x_7674:
[----:B0-----:R-:W-:Y:S01]  /*14b40*/  LEA R0, R10, UR46, 0x3 ;  /* 0x0000002e0a007c11 */ /* 0x001fe2000f8e18ff */
[----:B------:R-:W-:Y:S01]  /*14b50*/  IMAD.MOV.U32 R3, RZ, RZ, -0x80 ;  /* 0xffffff80ff037424 */ /* 0x000fe200078e00ff */
[----:B------:R-:W-:Y:S01]  /*14b60*/  SHF.L.U32 R5, R8, 0x1f, RZ ;  /* 0x0000001f08057819 */ /* 0x000fe200000006ff */
[----:B------:R-:W-:Y:S01]  /*14b70*/  BSSY B0, `(.L_x_7675) ;  /* 0x0000006000007945 */ /* 0x000fe20003800000 */
[----:B------:R-:W-:Y:S02]  /*14b80*/  IMAD R6, R10, 0x4000, R19 ;  /* 0x000040000a067824 */ /* 0x000fe400078e0213 */
[----:B------:R-:W0:Y:S01]  /*14b90*/  SYNCS.PHASECHK.TRANS64.TRYWAIT P0, [R0+URZ+0x28860], R5 ;  /* 0x02886005000075a7 */ /* 0x000e22000800017f */
[----:B------:R-:W-:-:S04]  /*14ba0*/  IMAD R3, R22, R3, UR50 ;  /* 0x0000003216037e24 */ /* 0x000fc8000f8e0203 */
[----:B------:R-:W-:Y:S01]  /*14bb0*/  IMAD.IADD R28, R3, 0x1, -R28 ;  /* 0x00000001031c7824 */ /* 0x000fe200078e0a1c */
[----:B0-----:R-:W-:Y:S06]  /*14bc0*/  @!P0 BRA `(.L_x_7676) ;  /* 0x0000003400988947 */ /* 0x001fec0003800000 */
.L_x_7768:
[----:B------:R-:W-:Y:S05]  /*14bd0*/  BSYNC B0 ;  /* 0x0000000000007941 */ /* 0x000fea0003800000 */
.L_x_7675:
[----:B------:R-:W-:-:S03]  /*14be0*/  UMOV UR4, 0xffffffff ;  /* 0xffffffff00047882 */ /* 0x000fc60000000000 */
[----:B------:R-:W-:Y:S05]  /*14bf0*/  BRA.DIV UR4, `(.L_x_7677) ;  /* 0x0000003604a07947 */ /* 0x000fea000b800000 */
[----:B0-----:R-:W0:Y:S01]  /*14c00*/  SHFL.IDX PT, R5, R2, RZ, 0x181f ;  /* 0x00181fff02057589 */ /* 0x001e2200000e0000 */
[----:B------:R-:W-:Y:S01]  /*14c10*/  ULDC UR4, c[0x0][0x2f4] ;  /* 0x0000bd0000047ab9 */ /* 0x000fe20000000800 */
[----:B------:R-:W-:Y:S02]  /*14c20*/  LEA R3, R6, UR46, 0x1 ;  /* 0x0000002e06037c11 */ /* 0x000fe4000f8e08ff */
[----:B------:R-:W1:Y:S01]  /*14c30*/  SHFL.IDX PT, R4, R16, RZ, 0x181f ;  /* 0x00181fff10047589 */ /* 0x000e6200000e0000 */
[----:B------:R-:W-:Y:S02]  /*14c40*/  ISETP.GE.AND P1, PT, R26, UR4, PT ;  /* 0x000000041a007c0c */ /* 0x000fe4000bf26270 */
[----:B------:R-:W-:Y:S01]  /*14c50*/  ISETP.GE.AND P0, PT, R25, UR4, PT ;  /* 0x0000000419007c0c */ /* 0x000fe2000bf06270 */
[----:B------:R-:W-:Y:S01]  /*14c60*/  SHFL.IDX PT, R19, R2, 0x1, 0x181f ;  /* 0x00381f0002137f89 */ /* 0x000fe200000e0000 */
[C---:B------:R-:W-:Y:S02]  /*14c70*/  ISETP.LT.OR P4, PT, R28.reuse, 0x1, P1 ;  /* 0x000000011c00780c */ /* 0x040fe40000f81670 */
[C---:B------:R-:W-:Y:S01]  /*14c80*/  ISETP.LT.OR P5, PT, R28.reuse, 0x1, P0 ;  /* 0x000000011c00780c */ /* 0x040fe200007a1670 */
[----:B------:R-:W3:Y:S01]  /*14c90*/  SHFL.IDX PT, R14, R16, 0x1, 0x181f ;  /* 0x00381f00100e7f89 */ /* 0x000ee200000e0000 */
[----:B------:R-:W-:-:S02]  /*14ca0*/  ISETP.LT.OR P2, PT, R28, 0x11, P1 ;  /* 0x000000111c00780c */ /* 0x000fc40000f41670 */
[----:B------:R-:W-:Y:S01]  /*14cb0*/  ISETP.LT.OR P3, PT, R28, 0x11, P0 ;  /* 0x000000111c00780c */ /* 0x000fe20000761670 */
[----:B------:R-:W-:Y:S04]  /*14cc0*/  SHFL.IDX PT, R23, R2, 0x2, 0x181f ;  /* 0x00581f0002177f89 */ /* 0x000fe800000e0000 */
[----:B------:R-:W4:Y:S01]  /*14cd0*/  SHFL.IDX PT, R22, R16, 0x2, 0x181f ;  /* 0x00581f0010167f89 */ /* 0x000f2200000e0000 */
[----:B0-----:R-:W-:-:S03]  /*14ce0*/  IMAD.MOV.U32 R7, RZ, RZ, R5 ;  /* 0x000000ffff077224 */ /* 0x001fc600078e0005 */
[----:B------:R-:W0:Y:S01]  /*14cf0*/  SHFL.IDX PT, R24, R16, 0x4, 0x181f ;  /* 0x00981f0010187f89 */ /* 0x000e2200000e0000 */
[----:B-1----:R-:W-:-:S03]  /*14d00*/  IMAD.MOV.U32 R6, RZ, RZ, R4 ;  /* 0x000000ffff067224 */ /* 0x002fc600078e0004 */
[----:B------:R-:W1:Y:S01]  /*14d10*/  SHFL.IDX PT, R9, R2, 0x4, 0x181f ;  /* 0x00981f0002097f89 */ /* 0x000e6200000e0000 */
[----:B------:R-:W-:-:S03]  /*14d20*/  IMAD.WIDE.U32 R6, R26, 0x2, R6 ;  /* 0x000000021a067825 */ /* 0x000fc600078e0006 */
[----:B------:R-:W-:Y:S01]  /*14d30*/  SHFL.IDX PT, R21, R2, 0x3, 0x181f ;  /* 0x00781f0002157f89 */ /* 0x000fe200000e0000 */
[----:B---3--:R-:W-:-:S03]  /*14d40*/  IMAD.MOV.U32 R4, RZ, RZ, R14 ;  /* 0x000000ffff047224 */ /* 0x008fc600078e000e */
[----:B------:R-:W3:Y:S01]  /*14d50*/  SHFL.IDX PT, R20, R16, 0x3, 0x181f ;  /* 0x00781f0010147f89 */ /* 0x000ee200000e0000 */
[----:B------:R-:W-:-:S03]  /*14d60*/  IMAD.MOV.U32 R5, RZ, RZ, R19 ;  /* 0x000000ffff057224 */ /* 0x000fc600078e0013 */
[----:B------:R-:W-:Y:S01]  /*14d70*/  LDGSTS.E.BYPASS.LTC128B.128 [R3+0x400], desc[UR48][R6.64], !P4 ;  /* 0x0040000006037fae */ /* 0x000fe2000e101d70 */
[----:B------:R-:W-:Y:S01]  /*14d80*/  ISETP.LT.OR P4, PT, R28, 0x21, P1 ;  /* 0x000000211c00780c */ /* 0x000fe20000f81670 */
[----:B------:R-:W-:Y:S02]  /*14d90*/  IMAD.WIDE.U32 R4, R26, 0x2, R4 ;  /* 0x000000021a047825 */ /* 0x000fe400078e0004 */
[----:B------:R5:W-:Y:S01]  /*14da0*/  LDGSTS.E.BYPASS.LTC128B.128 [R3+0x4400], desc[UR48][R6.64+0x80], !P5 ;  /* 0x0440008006037fae */ /* 0x000be2000e901d70 */
[----:B------:R-:W-:Y:S01]  /*14db0*/  ISETP.LT.OR P5, PT, R28, 0x21, P0 ;  /* 0x000000211c00780c */ /* 0x000fe200007a1670 */
[----:B----4-:R-:W-:Y:S02]  /*14dc0*/  IMAD.WIDE.U32 R22, R26, 0x2, R22 ;  /* 0x000000021a167825 */ /* 0x010fe400078e0016 */
[----:B------:R-:W5:Y:S01]  /*14dd0*/  SHFL.IDX PT, R19, R2, 0x5, 0x181f ;  /* 0x00b81f0002137f89 */ /* 0x000f6200000e0000 */
[----:B0-----:R-:W-:-:S03]  /*14de0*/  MOV R12, R24 ;  /* 0x00000018000c7202 */ /* 0x001fc60000000f00 */
[----:B------:R-:W0:Y:S01]  /*14df0*/  SHFL.IDX PT, R14, R16, 0x5, 0x181f ;  /* 0x00b81f00100e7f89 */ /* 0x000e2200000e0000 */
[----:B-1----:R-:W-:Y:S02]  /*14e00*/  IMAD.MOV.U32 R13, RZ, RZ, R9 ;  /* 0x000000ffff0d7224 */ /* 0x002fe400078e0009 */
[----:B------:R-:W-:Y:S01]  /*14e10*/  IMAD.MOV.U32 R9, RZ, RZ, RZ ;  /* 0x000000ffff097224 */ /* 0x000fe200078e00ff */
[----:B------:R-:W1:Y:S01]  /*14e20*/  SHFL.IDX PT, R25, R2, 0x6, 0x181f ;  /* 0x00d81f0002197f89 */ /* 0x000e6200000e0000 */
[----:B------:R-:W-:-:S03]  /*14e30*/  IMAD.WIDE.U32 R12, R26, 0x2, R12 ;  /* 0x000000021a0c7825 */ /* 0x000fc600078e000c */
[----:B------:R-:W4:Y:S01]  /*14e40*/  SHFL.IDX PT, R30, R16, 0x6, 0x181f ;  /* 0x00d81f00101e7f89 */ /* 0x000f2200000e0000 */
[----:B---3--:R-:W-:-:S03]  /*14e50*/  IMAD.WIDE.U32 R20, R26, 0x2, R20 ;  /* 0x000000021a147825 */ /* 0x008fc600078e0014 */
[----:B------:R-:W-:Y:S01]  /*14e60*/  LDGSTS.E.BYPASS.LTC128B.128 [R3+0xc00], desc[UR48][R4.64], !P2 ;  /* 0x00c0000004037fae */ /* 0x000fe2000d101d70 */
[----:B------:R-:W-:-:S03]  /*14e70*/  ISETP.LT.OR P2, PT, R28, 0x31, P1 ;  /* 0x000000311c00780c */ /* 0x000fc60000f41670 */
[----:B------:R1:W-:Y:S01]  /*14e80*/  LDGSTS.E.BYPASS.LTC128B.128 [R3+0x4c00], desc[UR48][R4.64+0x80], !P3 ;  /* 0x04c0008004037fae */ /* 0x0003e2000d901d70 */
[----:B------:R-:W-:-:S03]  /*14e90*/  ISETP.LT.OR P3, PT, R28, 0x31, P0 ;  /* 0x000000311c00780c */ /* 0x000fc60000761670 */
[----:B------:R3:W-:Y:S01]  /*14ea0*/  LDGSTS.E.BYPASS.LTC128B.128 [R3+0x1400], desc[UR48][R22.64], !P4 ;  /* 0x0140000016037fae */ /* 0x0007e2000e101d70 */
[C---:B------:R-:W-:Y:S01]  /*14eb0*/  ISETP.LT.OR P4, PT, R28.reuse, 0x41, P1 ;  /* 0x000000411c00780c */ /* 0x040fe20000f81670 */
[----:B-----5:R-:W-:Y:S02]  /*14ec0*/  IMAD.MOV.U32 R7, RZ, RZ, R19 ;  /* 0x000000ffff077224 */ /* 0x020fe400078e0013 */
[----:B------:R3:W-:Y:S01]  /*14ed0*/  LDGSTS.E.BYPASS.LTC128B.128 [R3+0x5400], desc[UR48][R22.64+0x80], !P5 ;  /* 0x0540008016037fae */ /* 0x0007e2000e901d70 */
[C---:B------:R-:W-:Y:S01]  /*14ee0*/  ISETP.LT.OR P5, PT, R28.reuse, 0x41, P0 ;  /* 0x000000411c00780c */ /* 0x040fe200007a1670 */
[----:B0-----:R-:W-:Y:S02]  /*14ef0*/  IMAD.MOV.U32 R6, RZ, RZ, R14 ;  /* 0x000000ffff067224 */ /* 0x001fe400078e000e */
[----:B------:R3:W-:Y:S01]  /*14f00*/  LDGSTS.E.BYPASS.LTC128B.128 [R3+0x1c00], desc[UR48][R20.64], !P2 ;  /* 0x01c0000014037fae */ /* 0x0007e2000d101d70 */
[----:B------:R-:W-:Y:S01]  /*14f10*/  ISETP.LT.OR P2, PT, R28, 0x51, P1 ;  /* 0x000000511c00780c */ /* 0x000fe20000f41670 */
[----:B-1----:R-:W-:-:S02]  /*14f20*/  IMAD.MOV.U32 R5, RZ, RZ, R25 ;  /* 0x000000ffff057224 */ /* 0x002fc400078e0019 */
[----:B------:R3:W-:Y:S01]  /*14f30*/  LDGSTS.E.BYPASS.LTC128B.128 [R3+0x5c00], desc[UR48][R20.64+0x80], !P3 ;  /* 0x05c0008014037fae */ /* 0x0007e2000d901d70 */
[C---:B------:R-:W-:Y:S01]  /*14f40*/  ISETP.LT.OR P3, PT, R28.reuse, 0x51, P0 ;  /* 0x000000511c00780c */ /* 0x040fe20000761670 */
[----:B----4-:R-:W-:Y:S02]  /*14f50*/  IMAD.MOV.U32 R4, RZ, RZ, R30 ;  /* 0x000000ffff047224 */ /* 0x010fe400078e001e */
[----:B------:R3:W-:Y:S01]  /*14f60*/  LDGSTS.E.BYPASS.LTC128B.128 [R3+0x2400], desc[UR48][R12.64], !P4 ;  /* 0x024000000c037fae */ /* 0x0007e2000e101d70 */
[----:B------:R-:W-:Y:S01]  /*14f70*/  ISETP.LT.OR P4, PT, R28, 0x61, P1 ;  /* 0x000000611c00780c */ /* 0x000fe20000f81670 */
[----:B------:R-:W-:Y:S02]  /*14f80*/  IMAD.WIDE.U32 R6, R26, 0x2, R6 ;  /* 0x000000021a067825 */ /* 0x000fe400078e0006 */
[----:B------:R3:W-:Y:S01]  /*14f90*/  LDGSTS.E.BYPASS.LTC128B.128 [R3+0x6400], desc[UR48][R12.64+0x80], !P5 ;  /* 0x064000800c037fae */ /* 0x0007e2000e901d70 */
[----:B------:R-:W-:Y:S01]  /*14fa0*/  ISETP.LT.OR P5, PT, R28, 0x61, P0 ;  /* 0x000000611c00780c */ /* 0x000fe200007a1670 */
[----:B------:R-:W-:-:S02]  /*14fb0*/  IMAD.WIDE.U32 R4, R26, 0x2, R4 ;  /* 0x000000021a047825 */ /* 0x000fc400078e0004 */
[----:B------:R3:W-:Y:S04]  /*14fc0*/  LDGSTS.E.BYPASS.LTC128B.128 [R3+0x2c00], desc[UR48][R6.64], !P2 ;  /* 0x02c0000006037fae */ /* 0x0007e8000d101d70 */
[----:B------:R3:W-:Y:S04]  /*14fd0*/  LDGSTS.E.BYPASS.LTC128B.128 [R3+0x6c00], desc[UR48][R6.64+0x80], !P3 ;  /* 0x06c0008006037fae */ /* 0x0007e8000d901d70 */
[----:B------:R3:W-:Y:S04]  /*14fe0*/  LDGSTS.E.BYPASS.LTC128B.128 [R3+0x3400], desc[UR48][R4.64], !P4 ;  /* 0x0340000004037fae */ /* 0x0007e8000e101d70 */
[----:B------:R-:W0:Y:S04]  /*14ff0*/  SHFL.IDX PT, R2, R2, 0x7, 0x181f ;  /* 0x00f81f0002027f89 */ /* 0x000e2800000e0000 */
[----:B------:R3:W1:Y:S04]  /*15000*/  SHFL.IDX PT, R14, R16, 0x7, 0x181f ;  /* 0x00f81f00100e7f89 */ /* 0x00066800000e0000 */
[----:B------:R3:W-:Y:S02]  /*15010*/  LDGSTS.E.BYPASS.LTC128B.128 [R3+0x7400], desc[UR48][R4.64+0x80], !P5 ;  /* 0x0740008004037fae */ /* 0x0007e4000e901d70 */
.L_x_7786:
[C---:B------:R-:W-:Y:S01]  /*15020*/  ISETP.LT.OR P1, PT, R28.reuse, 0x71, P1 ;  /* 0x000000711c00780c */ /* 0x040fe20000f21670 */
[----:B-1-3--:R-:W-:Y:S01]  /*15030*/  IMAD.MOV.U32 R4, RZ, RZ, R14 ;  /* 0x000000ffff047224 */ /* 0x00afe200078e000e */
[----:B------:R-:W-:Y:S01]  /*15040*/  ISETP.LT.OR P0, PT, R28, 0x71, P0 ;  /* 0x000000711c00780c */ /* 0x000fe20000701670 */
[----:B0-----:R-:W-:Y:S02]  /*15050*/  IMAD.MOV.U32 R5, RZ, RZ, R2 ;  /* 0x000000ffff057224 */ /* 0x001fe400078e0002 */
[----:B------:R-:W-:-:S08]  /*15060*/  IMAD.WIDE.U32 R4, R26, 0x2, R4 ;  /* 0x000000021a047825 */ /* 0x000fd000078e0004 */
[----:B------:R-:W-:Y:S01]  /*15070*/  @!PT LDS RZ, [RZ] ;  /* 0x00000000fffff984 */ /* 0x000fe20000000800 */
[----:B------:R-:W-:Y:S01]  /*15080*/  @!PT LDS RZ, [RZ] ;  /* 0x00000000fffff984 */ /* 0x000fe20000000800 */
[----:B------:R-:W-:Y:S01]  /*15090*/  @!PT LDS RZ, [RZ] ;  /* 0x00000000fffff984 */ /* 0x000fe20000000800 */
[----:B------:R0:W-:Y:S04]  /*150a0*/  LDGSTS.E.BYPASS.LTC128B.128 [R3+0x3c00], desc[UR48][R4.64], !P1 ;  /* 0x03c0000004037fae */ /* 0x0001e8000c901d70 */
[----:B------:R0:W-:Y:S01]  /*150b0*/  LDGSTS.E.BYPASS.LTC128B.128 [R3+0x7c00], desc[UR48][R4.64+0x80], !P0 ;  /* 0x07c0008004037fae */ /* 0x0001e2000c101d70 */
[----:B------:R-:W-:Y:S01]  /*150c0*/  PLOP3.LUT P0, PT, PT, PT, PT, 0x80, 0x0 ;  /* 0x000000000000781c */ /* 0x000fe20003f0f070 */
[----:B------:R-:W-:-:S12]  /*150d0*/  NOP ;  /* 0x0000000000007918 */ /* 0x000fd80000000000 */
.L_x_7678:
        /* <DEDUP_REMOVED lines=10> */
.L_x_7679:
[----:B------:R1:W-:Y:S02]  /*15180*/  SYNCS.ARRIVE.TRANS64.A1T0 RZ, [R0+URZ+0x28850], RZ ;  /* 0x028850ff00ff79a7 */ /* 0x0003e4000810003f */
[----:B-1----:R-:W-:-:S05]  /*15190*/  VIADD R0, R10, 0x1 ;  /* 0x000000010a007836 */ /* 0x002fca0000000000 */
[----:B------:R-:W-:-:S04]  /*151a0*/  ISETP.NE.AND P0, PT, R0, 0x2, PT ;  /* 0x000000020000780c */ /* 0x000fc80003f05270 */
[----:B0-----:R-:W-:Y:S02]  /*151b0*/  SEL R3, RZ, 0x1, P0 ;  /* 0x00000001ff037807 */ /* 0x001fe40000000000 */
[----:B------:R-:W-:Y:S02]  /*151c0*/  SEL R0, R0, RZ, P0 ;  /* 0x000000ff00007207 */ /* 0x000fe40000000000 */
[----:B------:R-:W-:-:S07]  /*151d0*/  LOP3.LUT R8, R8, R3, RZ, 0x3c, !PT ;  /* 0x0000000308087212 */ /* 0x000fce00078e3cff */
.L_x_7639:
[----:B------:R-:W0:Y:S01]  /*151e0*/  S2R R3, SR_CgaCtaId ;  /* 0x0000000000037919 */ /* 0x000e220000008800 */
[----:B------:R-:W-:Y:S02]  /*151f0*/  MOV R2, 0x400 ;  /* 0x0000040000027802 */ /* 0x000fe40000000f00 */
[----:B------:R-:W-:Y:S02]  /*15200*/  SHF.L.U32 R9, R9, 0x1f, RZ ;  /* 0x0000001f09097819 */ /* 0x000fe400000006ff */
[----:B0-----:R-:W-:-:S04]  /*15210*/  LEA R7, R3, R2, 0x18 ;  /* 0x0000000203077211 */ /* 0x001fc800078ec0ff */
[----:B------:R-:W0:Y:S02]  /*15220*/  SYNCS.PHASECHK.TRANS64.TRYWAIT P0, [R7+URZ+0x28820], R9 ;  /* 0x02882009070075a7 */ /* 0x000e24000800017f */
[----:B0-----:R-:W-:Y:S05]  /*15230*/  @!P0 BRA `(.L_x_7680) ;  /* 0x0000003800a88947 */ /* 0x001fea0003800000 */
.L_x_7787:
[----:B------:R-:W-:-:S03]  /*15240*/  UMOV UR4, 0xffffffff ;  /* 0xffffffff00047882 */ /* 0x000fc60000000000 */
[----:B------:R-:W-:Y:S05]  /*15250*/  BRA.DIV UR4, `(.L_x_7681) ;  /* 0x0000003a04b47947 */ /* 0x000fea000b800000 */
[----:B------:R1:W3:Y:S02]  /*15260*/  SHFL.IDX PT, R14, R17, RZ, 0x1f ;  /* 0x00001fff110e7589 */ /* 0x0002e400000e0000 */
.L_x_7790:
[----:B---3--:R-:W-:-:S13]  /*15270*/  ISETP.NE.AND P0, PT, R14, RZ, PT ;  /* 0x000000ff0e00720c */ /* 0x008fda0003f05270 */
[----:B------:R-:W-:Y:S05]  /*15280*/  @P0 BRA `(.L_x_7547) ;  /* 0x0000000000880947 */ /* 0x000fea0003800000 */
[----:B------:R-:W-:-:S03]  /*15290*/  UMOV UR4, 0xffffffff ;  /* 0xffffffff00047882 */ /* 0x000fc60000000000 */
[----:B------:R-:W-:Y:S05]  /*152a0*/  BRA.DIV UR4, `(.L_x_7682) ;  /* 0x0000003a04c87947 */ /* 0x000fea000b800000 */
[----:B------:R-:W-:-:S13]  /*152b0*/  ELECT P6, URZ, PT ;  /* 0x00000000003f782f */ /* 0x000fda00038c0000 */
.L_x_7793:
[----:B------:R-:W-:Y:S05]  /*152c0*/  @!P6 BRA `(.L_x_7547) ;  /* 0x000000000078e947 */ /* 0x000fea0003800000 */
[----:B------:R-:W-:-:S06]  /*152d0*/  ULOP3.LUT UR4, UR36, 0x2, URZ, 0xfc, !UPT ;  /* 0x0000000224047892 */ /* 0x000fcc000f8efc3f */
[----:B------:R-:W-:-:S04]  /*152e0*/  MOV R2, UR4 ;  /* 0x0000000400027c02 */ /* 0x000fc80008000f00 */
[----:B------:R-:W-:-:S13]  /*152f0*/  ISETP.NE.AND P0, PT, R2, 0x3, PT ;  /* 0x000000030200780c */ /* 0x000fda0003f05270 */
[----:B------:R-:W-:Y:S05]  /*15300*/  @!P0 BRA `(.L_x_7683) ;  /* 0x0000000000048947 */ /* 0x000fea0003800000 */
[----:B------:R-:W-:Y:S01]  /*15310*/  BPT.TRAP 0x1 ;  /* 0x000000040000795c */ /* 0x000fe20000300000 */
.L_x_7683:
[----:B------:R-:W-:Y:S01]  /*15320*/  IMAD R5, R0, 0x8, R7 ;  /* 0x0000000800057824 */ /* 0x000fe200078e0207 */
[----:B------:R-:W-:Y:S01]  /*15330*/  SHF.L.U32 R2, R8, 0x1f, RZ ;  /* 0x0000001f08027819 */ /* 0x000fe200000006ff */
[----:B------:R-:W-:-:S03]  /*15340*/  VIADD R0, R0, 0x1 ;  /* 0x0000000100007836 */ /* 0x000fc60000000000 */
[----:B------:R-:W3:Y:S02]  /*15350*/  SYNCS.PHASECHK.TRANS64.TRYWAIT P1, [R5+URZ+0x28840], R2 ;  /* 0x02884002050075a7 */ /* 0x000ee4000802017f */
[----:B------:R-:W-:-:S04]  /*15360*/  ISETP.NE.AND P2, PT, R0, 0x2, PT ;  /* 0x000000020000780c */ /* 0x000fc80003f45270 */
[----:B------:R-:W-:Y:S01]  /*15370*/  SEL R3, RZ, 0x1, P2 ;  /* 0x00000001ff037807 */ /* 0x000fe20001000000 */
[----:B---3--:R-:W-:Y:S08]  /*15380*/  @!P1 BRA `(.L_x_7684) ;  /* 0x0000003800b09947 */ /* 0x008ff00003800000 */
.L_x_7794:
[----:B------:R-:W-:Y:S02]  /*15390*/  SEL R0, R0, RZ, P2 ;  /* 0x000000ff00007207 */ /* 0x000fe40001000000 */
[----:B------:R-:W-:Y:S01]  /*153a0*/  LOP3.LUT R3, R8, R3, RZ, 0x3c, !PT ;  /* 0x0000000308037212 */ /* 0x000fe200078e3cff */
[----:B------:R-:W-:Y:S06]  /*153b0*/  @!P0 BRA `(.L_x_7685) ;  /* 0x0000000000048947 */ /* 0x000fec0003800000 */
[----:B------:R-:W-:Y:S01]  /*153c0*/  BPT.TRAP 0x1 ;  /* 0x000000040000795c */ /* 0x000fe20000300000 */
.L_x_7685:
[----:B0-----:R-:W-:Y:S01]  /*153d0*/  IMAD R7, R0, 0x8, R7 ;  /* 0x0000000800077824 */ /* 0x001fe200078e0207 */
[----:B------:R-:W-:-:S04]  /*153e0*/  SHF.L.U32 R0, R3, 0x1f, RZ ;  /* 0x0000001f03007819 */ /* 0x000fc800000006ff */
[----:B------:R-:W0:Y:S02]  /*153f0*/  SYNCS.PHASECHK.TRANS64.TRYWAIT P1, [R7+URZ+0x28840], R0 ;  /* 0x02884000070075a7 */ /* 0x000e24000802017f */
[----:B0-----:R-:W-:Y:S05]  /*15400*/  @!P1 BRA `(.L_x_7686) ;  /* 0x0000003800a49947 */ /* 0x001fea0003800000 */
.L_x_7795:
[----:B------:R-:W-:Y:S05]  /*15410*/  @!P0 BRA `(.L_x_7687) ;  /* 0x0000000000048947 */ /* 0x000fea0003800000 */
[----:B------:R-:W-:Y:S01]  /*15420*/  BPT.TRAP 0x1 ;  /* 0x000000040000795c */ /* 0x000fe20000300000 */
.L_x_7687:
[----:B------:R-:W4:Y:S02]  /*15430*/  SYNCS.PHASECHK.TRANS64.TRYWAIT P1, [R5+URZ+0x28860], R2 ;  /* 0x02886002050075a7 */ /* 0x000f24000802017f */
[----:B----4-:R-:W-:Y:S05]  /*15440*/  @!P1 BRA `(.L_x_7688) ;  /* 0x0000003800a89947 */ /* 0x010fea0003800000 */
.L_x_7796:
[----:B------:R-:W-:Y:S05]  /*15450*/  @!P0 BRA `(.L_x_7689) ;  /* 0x0000000000048947 */ /* 0x000fea0003800000 */
[----:B------:R-:W-:Y:S01]  /*15460*/  BPT.TRAP 0x1 ;  /* 0x000000040000795c */ /* 0x000fe20000300000 */
.L_x_7689:
[----:B------:R0:W0:Y:S02]  /*15470*/  SYNCS.PHASECHK.TRANS64.TRYWAIT P0, [R7+URZ+0x28860], R0 ;  /* 0x02886000070075a7 */ /* 0x000024000800017f */
[----:B0-----:R-:W-:Y:S05]  /*15480*/  @!P0 NANOSLEEP.SYNCS 0x989680 ;  /* 0x009896800000895d */ /* 0x001fea0003900000 */
[----:B------:R-:W0:Y:S02]  /*15490*/  @!P0 SYNCS.PHASECHK.TRANS64 P0, [R7+URZ+0x28860], R0 ;  /* 0x02886000070085a7 */ /* 0x000e24000800007f */
[----:B0-----:R-:W-:Y:S05]  /*154a0*/  @!P0 BRA `(.L_x_7689) ;  /* 0xfffffffc00f08947 */ /* 0x001fea000383ffff */
.L_x_7547:
[----:B------:R-:W-:Y:S05]  /*154b0*/  BSYNC B6 ;  /* 0x0000000000067941 */ /* 0x000fea0003800000 */
.L_x_7544:
[----:B------:R-:W-:Y:S05]  /*154c0*/  EXIT ;  /* 0x000000000000794d */ /* 0x000fea0003800000 */
.L_x_7557:
[----:B0-----:R-:W-:-:S04]  /*154d0*/  IMAD.U32 R3, RZ, RZ, UR40 ;  /* 0x00000028ff037e24 */ /* 0x001fc8000f8e00ff */
[----:B------:R0:W1:Y:S03]  /*154e0*/  SYNCS.PHASECHK.TRANS64.TRYWAIT P0, [R3+URZ+0x28800], R0 ;  /* 0x02880000030075a7 */ /* 0x000066000800017f */
[----:B-1----:R-:W-:Y:S05]  /*154f0*/  @!P0 NANOSLEEP.SYNCS 0x989680 ;  /* 0x009896800000895d */ /* 0x002fea0003900000 */
[----:B------:R-:W1:Y:S02]  /*15500*/  @!P0 SYNCS.PHASECHK.TRANS64 P0, [R3+URZ+0x28800], R0 ;  /* 0x02880000030085a7 */ /* 0x000e64000800007f */
[----:B-1----:R-:W-:Y:S05]  /*15510*/  @!P0 BRA `(.L_x_7557) ;  /* 0xfffffffc00ec8947 */ /* 0x002fea000383ffff */
[----:B------:R-:W-:Y:S05]  /*15520*/  BRA `(.L_x_7690) ;  /* 0xfffffec000787947 */ /* 0x000fea000383ffff */
.L_x_7561:
[----:B-1----:R-:W-:-:S04]  /*15530*/  IMAD.U32 R3, RZ, RZ, UR40 ;  /* 0x00000028ff037e24 */ /* 0x002fc8000f8e00ff */
[----:B------:R1:W2:Y:S03]  /*15540*/  SYNCS.PHASECHK.TRANS64.TRYWAIT P1, [R3+URZ+0x28830], R0 ;  /* 0x02883000030075a7 */ /* 0x0002a6000802017f */
[----:B--2---:R-:W-:Y:S05]  /*15550*/  @!P1 NANOSLEEP.SYNCS 0x989680 ;  /* 0x009896800000995d */ /* 0x004fea0003900000 */
[----:B------:R-:W2:Y:S02]  /*15560*/  @!P1 SYNCS.PHASECHK.TRANS64 P1, [R3+URZ+0x28830], R0 ;  /* 0x02883000030095a7 */ /* 0x000ea4000802007f */
[----:B--2---:R-:W-:Y:S05]  /*15570*/  @!P1 BRA `(.L_x_7561) ;  /* 0xfffffffc00ec9947 */ /* 0x004fea000383ffff */
[----:B------:R-:W-:Y:S05]  /*15580*/  BRA `(.L_x_7560) ;  /* 0xfffffec000947947 */ /* 0x000fea000383ffff */
.L_x_7578:
[----:B-1----:R-:W-:-:S04]  /*15590*/  IMAD.U32 R9, RZ, RZ, UR6 ;  /* 0x00000006ff097e24 */ /* 0x002fc8000f8e00ff */
[----:B------:R1:W2:Y:S03]  /*155a0*/  SYNCS.PHASECHK.TRANS64.TRYWAIT P1, [R9+URZ+0x28830], R8 ;  /* 0x02883008090075a7 */ /* 0x0002a6000802017f */
[----:B--2---:R-:W-:Y:S05]  /*155b0*/  @!P1 NANOSLEEP.SYNCS 0x989680 ;  /* 0x009896800000995d */ /* 0x004fea0003900000 */
[----:B------:R-:W2:Y:S02]  /*155c0*/  @!P1 SYNCS.PHASECHK.TRANS64 P1, [R9+URZ+0x28830], R8 ;  /* 0x02883008090095a7 */ /* 0x000ea4000802007f */
[----:B--2---:R-:W-:Y:S05]  /*155d0*/  @!P1 BRA `(.L_x_7578) ;  /* 0xfffffffc00ec9947 */ /* 0x004fea000383ffff */
[----:B------:R-:W-:Y:S05]  /*155e0*/  BRA `(.L_x_7575) ;  /* 0xfffffefc00f87947 */ /* 0x000fea000383ffff */
.L_x_7582:
[----:B-1----:R-:W-:-:S04]  /*155f0*/  IMAD.U32 R9, RZ, RZ, UR6 ;  /* 0x00000006ff097e24 */ /* 0x002fc8000f8e00ff */
[----:B------:R1:W2:Y:S03]  /*15600*/  SYNCS.PHASECHK.TRANS64.TRYWAIT P1, [R9+URZ+0x28850], R8 ;  /* 0x02885008090075a7 */ /* 0x0002a6000802017f */
[----:B--2---:R-:W-:Y:S05]  /*15610*/  @!P1 NANOSLEEP.SYNCS 0x989680 ;  /* 0x009896800000995d */ /* 0x004fea0003900000 */
[----:B------:R-:W2:Y:S02]  /*15620*/  @!P1 SYNCS.PHASECHK.TRANS64 P1, [R9+URZ+0x28850], R8 ;  /* 0x02885008090095a7 */ /* 0x000ea4000802007f */
[----:B--2---:R-:W-:Y:S05]  /*15630*/  @!P1 BRA `(.L_x_7582) ;  /* 0xfffffffc00ec9947 */ /* 0x004fea000383ffff */
[----:B------:R-:W-:Y:S05]  /*15640*/  BRA `(.L_x_7579) ;  /* 0xffffff0000cc7947 */ /* 0x000fea000383ffff */
.L_x_7601:
[----:B-1----:R-:W-:-:S04]  /*15650*/  IMAD.U32 R10, RZ, RZ, UR6 ;  /* 0x00000006ff0a7e24 */ /* 0x002fc8000f8e00ff */
[----:B------:R1:W2:Y:S03]  /*15660*/  SYNCS.PHASECHK.TRANS64.TRYWAIT P1, [R10+URZ+0x28830], R9 ;  /* 0x028830090a0075a7 */ /* 0x0002a6000802017f */
[----:B--2---:R-:W-:Y:S05]  /*15670*/  @!P1 NANOSLEEP.SYNCS 0x989680 ;  /* 0x009896800000995d */ /* 0x004fea0003900000 */
[----:B------:R-:W2:Y:S02]  /*15680*/  @!P1 SYNCS.PHASECHK.TRANS64 P1, [R10+URZ+0x28830], R9 ;  /* 0x028830090a0095a7 */ /* 0x000ea4000802007f */
[----:B--2---:R-:W-:Y:S05]  /*15690*/  @!P1 BRA `(.L_x_7601) ;  /* 0xfffffffc00ec9947 */ /* 0x004fea000383ffff */
[----:B------:R-:W-:Y:S05]  /*156a0*/  BRA `(.L_x_7598) ;  /* 0xffffff3800d87947 */ /* 0x000fea000383ffff */
.L_x_7605:
[----:B-1----:R-:W-:-:S04]  /*156b0*/  IMAD.U32 R10, RZ, RZ, UR6 ;  /* 0x00000006ff0a7e24 */ /* 0x002fc8000f8e00ff */
[----:B------:R1:W2:Y:S03]  /*156c0*/  SYNCS.PHASECHK.TRANS64.TRYWAIT P1, [R10+URZ+0x28850], R9 ;  /* 0x028850090a0075a7 */ /* 0x0002a6000802017f */
[----:B--2---:R-:W-:Y:S05]  /*156d0*/  @!P1 NANOSLEEP.SYNCS 0x989680 ;  /* 0x009896800000995d */ /* 0x004fea0003900000 */
[----:B------:R-:W2:Y:S02]  /*156e0*/  @!P1 SYNCS.PHASECHK.TRANS64 P1, [R10+URZ+0x28850], R9 ;  /* 0x028850090a0095a7 */ /* 0x000ea4000802007f */
[----:B--2---:R-:W-:Y:S05]  /*156f0*/  @!P1 BRA `(.L_x_7605) ;  /* 0xfffffffc00ec9947 */ /* 0x004fea000383ffff */
[----:B------:R-:W-:Y:S05]  /*15700*/  BRA `(.L_x_7602) ;  /* 0xffffff3c00ac7947 */ /* 0x000fea000383ffff */
.L_x_7613:
[----:B-1----:R-:W-:-:S04]  /*15710*/  MOV R10, UR6 ;  /* 0x00000006000a7c02 */ /* 0x002fc80008000f00 */
[----:B------:R1:W2:Y:S03]  /*15720*/  SYNCS.PHASECHK.TRANS64.TRYWAIT P1, [R10+URZ+0x28830], R9 ;  /* 0x028830090a0075a7 */ /* 0x0002a6000802017f */
[----:B--2---:R-:W-:Y:S05]  /*15730*/  @!P1 NANOSLEEP.SYNCS 0x989680 ;  /* 0x009896800000995d */ /* 0x004fea0003900000 */
[----:B------:R-:W2:Y:S02]  /*15740*/  @!P1 SYNCS.PHASECHK.TRANS64 P1, [R10+URZ+0x28830], R9 ;  /* 0x028830090a0095a7 */ /* 0x000ea4000802007f */
[----:B--2---:R-:W-:Y:S05]  /*15750*/  @!P1 BRA `(.L_x_7613) ;  /* 0xfffffffc00ec9947 */ /* 0x004fea000383ffff */
[----:B------:R-:W-:Y:S05]  /*15760*/  BRA `(.L_x_7610) ;  /* 0xffffff6000e07947 */ /* 0x000fea000383ffff */
.L_x_7617:
[----:B-1----:R-:W-:-:S04]  /*15770*/  IMAD.U32 R10, RZ, RZ, UR6 ;  /* 0x00000006ff0a7e24 */ /* 0x002fc8000f8e00ff */
[----:B------:R1:W2:Y:S03]  /*15780*/  SYNCS.PHASECHK.TRANS64.TRYWAIT P1, [R10+URZ+0x28850], R9 ;  /* 0x028850090a0075a7 */ /* 0x0002a6000802017f */
[----:B--2---:R-:W-:Y:S05]  /*15790*/  @!P1 NANOSLEEP.SYNCS 0x989680 ;  /* 0x009896800000995d */ /* 0x004fea0003900000 */
[----:B------:R-:W2:Y:S02]  /*157a0*/  @!P1 SYNCS.PHASECHK.TRANS64 P1, [R10+URZ+0x28850], R9 ;  /* 0x028850090a0095a7 */ /* 0x000ea4000802007f */
[----:B--2---:R-:W-:Y:S05]  /*157b0*/  @!P1 BRA `(.L_x_7617) ;  /* 0xfffffffc00ec9947 */ /* 0x004fea000383ffff */
[----:B------:R-:W-:Y:S05]  /*157c0*/  BRA `(.L_x_7614) ;  /* 0xffffff6400a47947 */ /* 0x000fea000383ffff */
.L_x_7632:
[----:B-1----:R-:W-:-:S04]  /*157d0*/  IMAD.U32 R3, RZ, RZ, UR5 ;  /* 0x00000005ff037e24 */ /* 0x002fc8000f8e00ff */
[----:B------:R1:W3:Y:S03]  /*157e0*/  SYNCS.PHASECHK.TRANS64.TRYWAIT P1, [R3+URZ+0x28850], R0 ;  /* 0x02885000030075a7 */ /* 0x0002e6000802017f */
[----:B---3--:R-:W-:Y:S05]  /*157f0*/  @!P1 NANOSLEEP.SYNCS 0x989680 ;  /* 0x009896800000995d */ /* 0x008fea0003900000 */
[----:B------:R-:W3:Y:S02]  /*15800*/  @!P1 SYNCS.PHASECHK.TRANS64 P1, [R3+URZ+0x28850], R0 ;  /* 0x02885000030095a7 */ /* 0x000ee4000802007f */
[----:B---3--:R-:W-:Y:S05]  /*15810*/  @!P1 BRA `(.L_x_7632) ;  /* 0xfffffffc00ec9947 */ /* 0x008fea000383ffff */
[----:B------:R-:W-:Y:S05]  /*15820*/  BRA `(.L_x_7631) ;  /* 0xffffff9800c47947 */ /* 0x000fea000383ffff */
.L_x_7650:
[----:B------:R-:W-:Y:S02]  /*15830*/  IMAD.MOV.U32 R13, RZ, RZ, R17 ;  /* 0x000000ffff0d7224 */ /* 0x000fe400078e0011 */
[----:B------:R-:W-:Y:S02]  /*15840*/  IMAD.MOV.U32 R12, RZ, RZ, RZ ;  /* 0x000000ffff0c7224 */ /* 0x000fe400078e00ff */
[----:B------:R-:W-:Y:S02]  /*15850*/  IMAD.MOV.U32 R11, RZ, RZ, 0x1f ;  /* 0x0000001fff0b7424 */ /* 0x000fe400078e00ff */
[----:B------:R-:W-:-:S07]  /*15860*/  IMAD.MOV.U32 R15, RZ, RZ, -0x1 ;  /* 0xffffffffff0f7424 */ /* 0x000fce00078e00ff */
[----:B-----5:R-:W-:Y:S05]  /*15870*/  WARPSYNC.COLLECTIVE R15, `(.L_x_7691) ;  /* 0x000000000f087348 */ /* 0x020fea0003c00000 */
[----:B------:R0:W1:Y:S02]  /*15880*/  SHFL.IDX P6, R14, R13, R12, R11 ;  /* 0x0000000c0d0e7389 */ /* 0x00006400000c000b */
[----:B01---5:R-:W-:Y:S01]  /*15890*/  ENDCOLLECTIVE ;  /* 0x000000000000791b */ /* 0x023fe20003800000 */
.L_x_7691:
[----:B------:R-:W-:Y:S05]  /*158a0*/  BRA `(.L_x_7692) ;  /* 0xffffffcc00807947 */ /* 0x000fea000383ffff */
.L_x_7652:
[----:B0-----:R-:W-:-:S04]  /*158b0*/  IMAD.U32 R10, RZ, RZ, UR46 ;  /* 0x0000002eff0a7e24 */ /* 0x001fc8000f8e00ff */
[----:B------:R0:W1:Y:S03]  /*158c0*/  SYNCS.PHASECHK.TRANS64.TRYWAIT P0, [R10+URZ+0x28840], R9 ;  /* 0x028840090a0075a7 */ /* 0x000066000800017f */
[----:B-1----:R-:W-:Y:S05]  /*158d0*/  @!P0 NANOSLEEP.SYNCS 0x989680 ;  /* 0x009896800000895d */ /* 0x002fea0003900000 */
[----:B------:R-:W1:Y:S02]  /*158e0*/  @!P0 SYNCS.PHASECHK.TRANS64 P0, [R10+URZ+0x28840], R9 ;  /* 0x028840090a0085a7 */ /* 0x000e64000800007f */
[----:B-1----:R-:W-:Y:S05]  /*158f0*/  @!P0 BRA `(.L_x_7652) ;  /* 0xfffffffc00ec8947 */ /* 0x002fea000383ffff */
[----:B------:R-:W-:Y:S05]  /*15900*/  BRA `(.L_x_7693) ;  /* 0xffffffcc00fc7947 */ /* 0x000fea000383ffff */
.L_x_7653:
        /* <DEDUP_REMOVED lines=8> */
.L_x_7695:
[----:B------:R-:W-:Y:S05]  /*15990*/  BSYNC B0 ;  /* 0x0000000000007941 */ /* 0x000fea0003800000 */
.L_x_7694:
[----:B------:R-:W-:Y:S01]  /*159a0*/  IMAD.MOV.U32 R13, RZ, RZ, R0 ;  /* 0x000000ffff0d7224 */ /* 0x000fe200078e0000 */
[----:B------:R-:W-:Y:S01]  /*159b0*/  @P0 LEA R9, R19, UR46, 0x1 ;  /* 0x0000002e13090c11 */ /* 0x000fe2000f8e08ff */
[----:B------:R-:W-:Y:S02]  /*159c0*/  IMAD.MOV.U32 R12, RZ, RZ, RZ ;  /* 0x000000ffff0c7224 */ /* 0x000fe400078e00ff */
[----:B------:R-:W-:Y:S02]  /*159d0*/  IMAD.MOV.U32 R11, RZ, RZ, 0x181f ;  /* 0x0000181fff0b7424 */ /* 0x000fe400078e00ff */
[----:B------:R-:W-:Y:S02]  /*159e0*/  IMAD.MOV.U32 R15, RZ, RZ, -0x1 ;  /* 0xffffffffff0f7424 */ /* 0x000fe400078e00ff */
[----:B------:R-:W-:-:S07]  /*159f0*/  IMAD.MOV.U32 R5, RZ, RZ, R14 ;  /* 0x000000ffff057224 */ /* 0x000fce00078e000e */
[----:B------:R-:W-:Y:S05]  /*15a00*/  WARPSYNC.COLLECTIVE R15, `(.L_x_7696) ;  /* 0x000000000f087348 */ /* 0x000fea0003c00000 */
[----:B------:R0:W1:Y:S02]  /*15a10*/  SHFL.IDX P6, R14, R13, R12, R11 ;  /* 0x0000000c0d0e7389 */ /* 0x00006400000c000b */
[----:B01----:R-:W-:Y:S01]  /*15a20*/  ENDCOLLECTIVE ;  /* 0x000000000000791b */ /* 0x003fe20003800000 */
.L_x_7696:
[----:B------:R-:W-:Y:S02]  /*15a30*/  IMAD.MOV.U32 R13, RZ, RZ, R3 ;  /* 0x000000ffff0d7224 */ /* 0x000fe400078e0003 */
[----:B------:R-:W-:Y:S02]  /*15a40*/  IMAD.MOV.U32 R12, RZ, RZ, 0x1 ;  /* 0x00000001ff0c7424 */ /* 0x000fe400078e00ff */
[----:B------:R-:W-:-:S07]  /*15a50*/  IMAD.MOV.U32 R4, RZ, RZ, R14 ;  /* 0x000000ffff047224 */ /* 0x000fce00078e000e */
[----:B------:R-:W-:Y:S05]  /*15a60*/  WARPSYNC.COLLECTIVE R15, `(.L_x_7697) ;  /* 0x000000000f087348 */ /* 0x000fea0003c00000 */
[----:B------:R0:W1:Y:S02]  /*15a70*/  SHFL.IDX P6, R14, R13, R12, R11 ;  /* 0x0000000c0d0e7389 */ /* 0x00006400000c000b */
[----:B01----:R-:W-:Y:S01]  /*15a80*/  ENDCOLLECTIVE ;  /* 0x000000000000791b */ /* 0x003fe20003800000 */
.L_x_7697:
        /* <DEDUP_REMOVED lines=12> */
.L_x_7698:
[----:B------:R-:W-:Y:S01]  /*15b50*/  @P0 LEA R37, R19, UR46, 0x1 ;  /* 0x0000002e13250c11 */ /* 0x000fe2000f8e08ff */
[----:B------:R-:W-:Y:S02]  /*15b60*/  IMAD.MOV.U32 R5, RZ, RZ, R8 ;  /* 0x000000ffff057224 */ /* 0x000fe400078e0008 */
[----:B------:R-:W-:Y:S02]  /*15b70*/  IMAD.MOV.U32 R13, RZ, RZ, R3 ;  /* 0x000000ffff0d7224 */ /* 0x000fe400078e0003 */
[----:B------:R-:W-:Y:S02]  /*15b80*/  IMAD.MOV.U32 R12, RZ, RZ, 0x2 ;  /* 0x00000002ff0c7424 */ /* 0x000fe400078e00ff */
[----:B------:R-:W-:-:S07]  /*15b90*/  IMAD.MOV.U32 R4, RZ, RZ, R14 ;  /* 0x000000ffff047224 */ /* 0x000fce00078e000e */
[----:B------:R-:W-:Y:S05]  /*15ba0*/  WARPSYNC.COLLECTIVE R15, `(.L_x_7699) ;  /* 0x000000000f087348 */ /* 0x000fea0003c00000 */
[----:B------:R0:W1:Y:S02]  /*15bb0*/  SHFL.IDX P6, R14, R13, R12, R11 ;  /* 0x0000000c0d0e7389 */ /* 0x00006400000c000b */
[----:B01----:R-:W-:Y:S01]  /*15bc0*/  ENDCOLLECTIVE ;  /* 0x000000000000791b */ /* 0x003fe20003800000 */
.L_x_7699:
        /* <DEDUP_REMOVED lines=9> */
[----:B0-----:R-:W-:Y:S05]  /*15c60*/  WARPSYNC.COLLECTIVE R15, `(.L_x_7700) ;  /* 0x000000000f087348 */ /* 0x001fea0003c00000 */
[----:B------:R1:W2:Y:S02]  /*15c70*/  SHFL.IDX P6, R14, R13, R12, R11 ;  /* 0x0000000c0d0e7389 */ /* 0x0002a400000c000b */
[----:B012---:R-:W-:Y:S01]  /*15c80*/  ENDCOLLECTIVE ;  /* 0x000000000000791b */ /* 0x007fe20003800000 */
.L_x_7700:
[----:B------:R-:W-:Y:S01]  /*15c90*/  MOV R5, R10 ;  /* 0x0000000a00057202 */ /* 0x000fe20000000f00 */
[----:B------:R-:W-:Y:S02]  /*15ca0*/  IMAD.MOV.U32 R13, RZ, RZ, R3 ;  /* 0x000000ffff0d7224 */ /* 0x000fe400078e0003 */
[----:B------:R-:W-:Y:S02]  /*15cb0*/  IMAD.MOV.U32 R12, RZ, RZ, 0x3 ;  /* 0x00000003ff0c7424 */ /* 0x000fe400078e00ff */
[----:B------:R-:W-:-:S07]  /*15cc0*/  IMAD.MOV.U32 R35, RZ, RZ, R14 ;  /* 0x000000ffff237224 */ /* 0x000fce00078e000e */
[----:B------:R-:W-:Y:S05]  /*15cd0*/  WARPSYNC.COLLECTIVE R15, `(.L_x_7701) ;  /* 0x000000000f087348 */ /* 0x000fea0003c00000 */
[----:B------:R0:W1:Y:S02]  /*15ce0*/  SHFL.IDX P6, R14, R13, R12, R11 ;  /* 0x0000000c0d0e7389 */ /* 0x00006400000c000b */
[----:B01----:R-:W-:Y:S01]  /*15cf0*/  ENDCOLLECTIVE ;  /* 0x000000000000791b */ /* 0x003fe20003800000 */
.L_x_7701:
        /* <DEDUP_REMOVED lines=14> */
.L_x_7702:
        /* <DEDUP_REMOVED lines=8> */
.L_x_7703:
[----:B------:R-:W-:-:S04]  /*15e60*/  IMAD.MOV.U32 R4, RZ, RZ, R36 ;  /* 0x000000ffff047224 */ /* 0x000fc800078e0024 */
[----:B------:R-:W-:-:S05]  /*15e70*/  @P0 IMAD.WIDE.U32 R4, R26, 0x2, R4 ;  /* 0x000000021a040825 */ /* 0x000fca00078e0004 */
        /* <DEDUP_REMOVED lines=11> */
.L_x_7704:
        /* <DEDUP_REMOVED lines=8> */
.L_x_7705:
        /* <DEDUP_REMOVED lines=12> */
.L_x_7706:
        /* <DEDUP_REMOVED lines=8> */
.L_x_7707:
        /* <DEDUP_REMOVED lines=13> */
.L_x_7708:
        /* <DEDUP_REMOVED lines=8> */
.L_x_7709:
        /* <DEDUP_REMOVED lines=8> */
[----:B------:R-:W-:-:S07]  /*162c0*/  MOV R3, R14 ;  /* 0x0000000e00037202 */ /* 0x000fce0000000f00 */
[----:B0-----:R-:W-:Y:S05]  /*162d0*/  WARPSYNC.COLLECTIVE R15, `(.L_x_7710) ;  /* 0x000000000f087348 */ /* 0x001fea0003c00000 */
[----:B------:R1:W2:Y:S02]  /*162e0*/  SHFL.IDX P6, R14, R13, R12, R11 ;  /* 0x0000000c0d0e7389 */ /* 0x0002a400000c000b */
[----:B012---:R-:W-:Y:S01]  /*162f0*/  ENDCOLLECTIVE ;  /* 0x000000000000791b */ /* 0x007fe20003800000 */
.L_x_7710:
[----:B------:R-:W-:Y:S05]  /*16300*/  BRA `(.L_x_7711) ;  /* 0xffffffc800f87947 */ /* 0x000fea000383ffff */
.L_x_7656:
[----:B------:R-:W-:Y:S01]  /*16310*/  IMAD.MOV.U32 R13, RZ, RZ, R7 ;  /* 0x000000ffff0d7224 */ /* 0x000fe200078e0007 */
[----:B------:R-:W-:Y:S01]  /*16320*/  IADD3 R3, R28, UR41, RZ ;  /* 0x000000291c037c10 */ /* 0x000fe2000fffe0ff */
[----:B------:R-:W-:Y:S02]  /*16330*/  IMAD.MOV.U32 R12, RZ, RZ, RZ ;  /* 0x000000ffff0c7224 */ /* 0x000fe400078e00ff */
[----:B------:R-:W-:Y:S02]  /*16340*/  IMAD.MOV.U32 R11, RZ, RZ, 0x181f ;  /* 0x0000181fff0b7424 */ /* 0x000fe400078e00ff */
[----:B------:R-:W-:Y:S02]  /*16350*/  IMAD.MOV.U32 R15, RZ, RZ, -0x1 ;  /* 0xffffffffff0f7424 */ /* 0x000fe400078e00ff */
[----:B------:R-:W-:-:S07]  /*16360*/  VIADD R9, R3, 0x10 ;  /* 0x0000001003097836 */ /* 0x000fce0000000000 */
[----:B------:R-:W-:Y:S05]  /*16370*/  WARPSYNC.COLLECTIVE R15, `(.L_x_7712) ;  /* 0x000000000f087348 */ /* 0x000fea0003c00000 */
[----:B------:R0:W1:Y:S02]  /*16380*/  SHFL.IDX P6, R14, R13, R12, R11 ;  /* 0x0000000c0d0e7389 */ /* 0x00006400000c000b */
[----:B01----:R-:W-:Y:S01]  /*16390*/  ENDCOLLECTIVE ;  /* 0x000000000000791b */ /* 0x003fe20003800000 */
.L_x_7712:
[----:B------:R-:W-:Y:S02]  /*163a0*/  IMAD.MOV.U32 R13, RZ, RZ, R6 ;  /* 0x000000ffff0d7224 */ /* 0x000fe400078e0006 */
[----:B------:R-:W-:-:S07]  /*163b0*/  IMAD.MOV.U32 R5, RZ, RZ, R14 ;  /* 0x000000ffff057224 */ /* 0x000fce00078e000e */
[----:B------:R-:W-:Y:S05]  /*163c0*/  WARPSYNC.COLLECTIVE R15, `(.L_x_7713) ;  /* 0x000000000f087348 */ /* 0x000fea0003c00000 */
[----:B------:R0:W1:Y:S02]  /*163d0*/  SHFL.IDX P6, R14, R13, R12, R11 ;  /* 0x0000000c0d0e7389 */ /* 0x00006400000c000b */
[----:B01----:R-:W-:Y:S01]  /*163e0*/  ENDCOLLECTIVE ;  /* 0x000000000000791b */ /* 0x003fe20003800000 */
.L_x_7713:
        /* <DEDUP_REMOVED lines=10> */
.L_x_7714:
        /* <DEDUP_REMOVED lines=9> */
[----:B0-----:R-:W-:-:S07]  /*16520*/  @!P2 LEA R35, R19, UR46, 0x1 ;  /* 0x0000002e1323ac11 */ /* 0x001fce000f8e08ff */
[----:B------:R-:W-:Y:S05]  /*16530*/  WARPSYNC.COLLECTIVE R15, `(.L_x_7715) ;  /* 0x000000000f087348 */ /* 0x000fea0003c00000 */
[----:B------:R0:W1:Y:S02]  /*16540*/  SHFL.IDX P6, R14, R13, R12, R11 ;  /* 0x0000000c0d0e7389 */ /* 0x00006400000c000b */
[----:B01----:R-:W-:Y:S01]  /*16550*/  ENDCOLLECTIVE ;  /* 0x000000000000791b */ /* 0x003fe20003800000 */
.L_x_7715:
[----:B------:R-:W-:Y:S01]  /*16560*/  IMAD.MOV.U32 R5, RZ, RZ, R8 ;  /* 0x000000ffff057224 */ /* 0x000fe200078e0008 */
[----:B------:R-:W-:Y:S01]  /*16570*/  MOV R13, R7 ;  /* 0x00000007000d7202 */ /* 0x000fe20000000f00 */
[----:B------:R-:W-:Y:S02]  /*16580*/  IMAD.MOV.U32 R12, RZ, RZ, 0x2 ;  /* 0x00000002ff0c7424 */ /* 0x000fe400078e00ff */
[----:B------:R-:W-:-:S07]  /*16590*/  IMAD.MOV.U32 R4, RZ, RZ, R14 ;  /* 0x000000ffff047224 */ /* 0x000fce00078e000e */
[----:B------:R-:W-:Y:S05]  /*165a0*/  WARPSYNC.COLLECTIVE R15, `(.L_x_7716) ;  /* 0x000000000f087348 */ /* 0x000fea0003c00000 */
[----:B------:R0:W1:Y:S02]  /*165b0*/  SHFL.IDX P6, R14, R13, R12, R11 ;  /* 0x0000000c0d0e7389 */ /* 0x00006400000c000b */
[----:B01----:R-:W-:Y:S01]  /*165c0*/  ENDCOLLECTIVE ;  /* 0x000000000000791b */ /* 0x003fe20003800000 */
.L_x_7716:
        /* <DEDUP_REMOVED lines=15> */
.L_x_7717:
[----:B------:R-:W-:Y:S02]  /*166c0*/  IMAD.MOV.U32 R13, RZ, RZ, R7 ;  /* 0x000000ffff0d7224 */ /* 0x000fe400078e0007 */
[----:B------:R-:W-:Y:S02]  /*166d0*/  IMAD.MOV.U32 R12, RZ, RZ, 0x3 ;  /* 0x00000003ff0c7424 */ /* 0x000fe400078e00ff */
[----:B------:R-:W-:-:S07]  /*166e0*/  IMAD.MOV.U32 R4, RZ, RZ, R14 ;  /* 0x000000ffff047224 */ /* 0x000fce00078e000e */
[----:B------:R-:W-:Y:S05]  /*166f0*/  WARPSYNC.COLLECTIVE R15, `(.L_x_7718) ;  /* 0x000000000f087348 */ /* 0x000fea0003c00000 */
[----:B------:R0:W1:Y:S02]  /*16700*/  SHFL.IDX P6, R14, R13, R12, R11 ;  /* 0x0000000c0d0e7389 */ /* 0x00006400000c000b */
[----:B01----:R-:W-:Y:S01]  /*16710*/  ENDCOLLECTIVE ;  /* 0x000000000000791b */ /* 0x003fe20003800000 */
.L_x_7718:
        /* <DEDUP_REMOVED lines=13> */
.L_x_7719:
[----:B------:R-:W-:Y:S02]  /*167f0*/  IMAD.MOV.U32 R5, RZ, RZ, R10 ;  /* 0x000000ffff057224 */ /* 0x000fe400078e000a */
[----:B------:R-:W-:Y:S02]  /*16800*/  IMAD.MOV.U32 R13, RZ, RZ, R7 ;  /* 0x000000ffff0d7224 */ /* 0x000fe400078e0007 */
[----:B------:R-:W-:Y:S02]  /*16810*/  IMAD.MOV.U32 R12, RZ, RZ, 0x4 ;  /* 0x00000004ff0c7424 */ /* 0x000fe400078e00ff */
[----:B------:R-:W-:-:S07]  /*16820*/  IMAD.MOV.U32 R4, RZ, RZ, R14 ;  /* 0x000000ffff047224 */ /* 0x000fce00078e000e */
[----:B------:R-:W-:Y:S05]  /*16830*/  WARPSYNC.COLLECTIVE R15, `(.L_x_7720) ;  /* 0x000000000f087348 */ /* 0x000fea0003c00000 */
[----:B------:R0:W1:Y:S02]  /*16840*/  SHFL.IDX P6, R14, R13, R12, R11 ;  /* 0x0000000c0d0e7389 */ /* 0x00006400000c000b */
[----:B01----:R-:W-:Y:S01]  /*16850*/  ENDCOLLECTIVE ;  /* 0x000000000000791b */ /* 0x003fe20003800000 */
.L_x_7720:
        /* <DEDUP_REMOVED lines=8> */
[----:B------:R-:W-:Y:S01]  /*168e0*/  IMAD.MOV.U32 R13, RZ, RZ, R6 ;  /* 0x000000ffff0d7224 */ /* 0x000fe200078e0006 */
[----:B0-----:R-:W-:Y:S01]  /*168f0*/  IADD3 R9, R3, 0x50, RZ ;  /* 0x0000005003097810 */ /* 0x001fe20007ffe0ff */
[----:B------:R-:W-:-:S10]  /*16900*/  IMAD.MOV.U32 R5, RZ, RZ, R14 ;  /* 0x000000ffff057224 */ /* 0x000fd400078e000e */
[----:B------:R-:W-:-:S07]  /*16910*/  @!P2 LEA R21, R19, UR46, 0x1 ;  /* 0x0000002e1315ac11 */ /* 0x000fce000f8e08ff */
[----:B------:R-:W-:Y:S05]  /*16920*/  WARPSYNC.COLLECTIVE R15, `(.L_x_7721) ;  /* 0x000000000f087348 */ /* 0x000fea0003c00000 */
[----:B------:R0:W1:Y:S02]  /*16930*/  SHFL.IDX P6, R14, R13, R12, R11 ;  /* 0x0000000c0d0e7389 */ /* 0x00006400000c000b */
[----:B01----:R-:W-:Y:S01]  /*16940*/  ENDCOLLECTIVE ;  /* 0x000000000000791b */ /* 0x003fe20003800000 */
.L_x_7721:
[----:B------:R-:W-:Y:S02]  /*16950*/  IMAD.MOV.U32 R13, RZ, RZ, R7 ;  /* 0x000000ffff0d7224 */ /* 0x000fe400078e0007 */
[----:B------:R-:W-:Y:S02]  /*16960*/  IMAD.MOV.U32 R12, RZ, RZ, 0x5 ;  /* 0x00000005ff0c7424 */ /* 0x000fe400078e00ff */
[----:B------:R-:W-:-:S07]  /*16970*/  IMAD.MOV.U32 R4, RZ, RZ, R14 ;  /* 0x000000ffff047224 */ /* 0x000fce00078e000e */
[----:B------:R-:W-:Y:S05]  /*16980*/  WARPSYNC.COLLECTIVE R15, `(.L_x_7722) ;  /* 0x000000000f087348 */ /* 0x000fea0003c00000 */
[----:B------:R0:W1:Y:S02]  /*16990*/  SHFL.IDX P6, R14, R13, R12, R11 ;  /* 0x0000000c0d0e7389 */ /* 0x00006400000c000b */
[----:B01----:R-:W-:Y:S01]  /*169a0*/  ENDCOLLECTIVE ;  /* 0x000000000000791b */ /* 0x003fe20003800000 */
.L_x_7722:
        /* <DEDUP_REMOVED lines=13> */
.L_x_7723:
[----:B------:R-:W-:Y:S02]  /*16a80*/  IMAD.MOV.U32 R5, RZ, RZ, R10 ;  /* 0x000000ffff057224 */ /* 0x000fe400078e000a */
[----:B------:R-:W-:Y:S01]  /*16a90*/  IMAD.MOV.U32 R13, RZ, RZ, R7 ;  /* 0x000000ffff0d7224 */ /* 0x000fe200078e0007 */
[----:B------:R-:W-:Y:S01]  /*16aa0*/  MOV R12, 0x6 ;  /* 0x00000006000c7802 */ /* 0x000fe20000000f00 */
[----:B------:R-:W-:-:S07]  /*16ab0*/  IMAD.MOV.U32 R4, RZ, RZ, R14 ;  /* 0x000000ffff047224 */ /* 0x000fce00078e000e */
[----:B------:R-:W-:Y:S05]  /*16ac0*/  WARPSYNC.COLLECTIVE R15, `(.L_x_7724) ;  /* 0x000000000f087348 */ /* 0x000fea0003c00000 */
[----:B------:R0:W1:Y:S02]  /*16ad0*/  SHFL.IDX P6, R14, R13, R12, R11 ;  /* 0x0000000c0d0e7389 */ /* 0x00006400000c000b */
[----:B01----:R-:W-:Y:S01]  /*16ae0*/  ENDCOLLECTIVE ;  /* 0x000000000000791b */ /* 0x003fe20003800000 */
.L_x_7724:
[----:B------:R-:W-:-:S04]  /*16af0*/  @!P2 IMAD.WIDE.U32 R8, R26, 0x2, R4 ;  /* 0x000000021a08a825 */ /* 0x000fc800078e0004 */
[----:B------:R-:W-:Y:S01]  /*16b00*/  VIADD R5, R3, 0x60 ;  /* 0x0000006003057836 */ /* 0x000fe20000000000 */
        /* <DEDUP_REMOVED lines=12> */
.L_x_7725:
[----:B------:R-:W-:Y:S02]  /*16bd0*/  IMAD.MOV.U32 R13, RZ, RZ, R7 ;  /* 0x000000ffff0d7224 */ /* 0x000fe400078e0007 */
[----:B------:R-:W-:Y:S02]  /*16be0*/  IMAD.MOV.U32 R12, RZ, RZ, 0x7 ;  /* 0x00000007ff0c7424 */ /* 0x000fe400078e00ff */
[----:B------:R-:W-:-:S07]  /*16bf0*/  IMAD.MOV.U32 R4, RZ, RZ, R14 ;  /* 0x000000ffff047224 */ /* 0x000fce00078e000e */
[----:B------:R-:W-:Y:S05]  /*16c00*/  WARPSYNC.COLLECTIVE R15, `(.L_x_7726) ;  /* 0x000000000f087348 */ /* 0x000fea0003c00000 */
[----:B------:R0:W1:Y:S02]  /*16c10*/  SHFL.IDX P6, R14, R13, R12, R11 ;  /* 0x0000000c0d0e7389 */ /* 0x00006400000c000b */
[----:B01----:R-:W-:Y:S01]  /*16c20*/  ENDCOLLECTIVE ;  /* 0x000000000000791b */ /* 0x003fe20003800000 */
.L_x_7726:
[----:B------:R-:W-:-:S05]  /*16c30*/  @!P2 IMAD.WIDE.U32 R4, R26, 0x2, R4 ;  /* 0x000000021a04a825 */ /* 0x000fca00078e0004 */
        /* <DEDUP_REMOVED lines=10> */
.L_x_7727:
[----:B------:R-:W-:Y:S05]  /*16ce0*/  BRA `(.L_x_7728) ;  /* 0xffffffc800e87947 */ /* 0x000fea000383ffff */
.L_x_7659:
[----:B0-----:R-:W-:-:S04]  /*16cf0*/  IMAD.U32 R3, RZ, RZ, UR46 ;  /* 0x0000002eff037e24 */ /* 0x001fc8000f8e00ff */
[----:B------:R0:W1:Y:S03]  /*16d00*/  SYNCS.PHASECHK.TRANS64.TRYWAIT P0, [R3+URZ+0x28820], R0 ;  /* 0x02882000030075a7 */ /* 0x000066000800017f */
[----:B-1----:R-:W-:Y:S05]  /*16d10*/  @!P0 NANOSLEEP.SYNCS 0x989680 ;  /* 0x009896800000895d */ /* 0x002fea0003900000 */
[----:B------:R-:W1:Y:S02]  /*16d20*/  @!P0 SYNCS.PHASECHK.TRANS64 P0, [R3+URZ+0x28820], R0 ;  /* 0x02882000030085a7 */ /* 0x000e64000800007f */
[----:B-1----:R-:W-:Y:S05]  /*16d30*/  @!P0 BRA `(.L_x_7659) ;  /* 0xfffffffc00ec8947 */ /* 0x002fea000383ffff */
[----:B------:R-:W-:Y:S05]  /*16d40*/  BRA `(.L_x_7729) ;  /* 0xffffffcc00347947 */ /* 0x000fea000383ffff */
.L_x_7663:
[----:B0-----:R0:W1:Y:S02]  /*16d50*/  SYNCS.PHASECHK.TRANS64.TRYWAIT P0, [R34+URZ+0x28840], R3 ;  /* 0x02884003220075a7 */ /* 0x001064000800017f */
[----:B-1----:R-:W-:Y:S05]  /*16d60*/  @!P0 NANOSLEEP.SYNCS 0x989680 ;  /* 0x009896800000895d */ /* 0x002fea0003900000 */
[----:B------:R-:W1:Y:S02]  /*16d70*/  @!P0 SYNCS.PHASECHK.TRANS64 P0, [R34+URZ+0x28840], R3 ;  /* 0x02884003220085a7 */ /* 0x000e64000800007f */
[----:B-1----:R-:W-:Y:S05]  /*16d80*/  @!P0 BRA `(.L_x_7663) ;  /* 0xfffffffc00f08947 */ /* 0x002fea000383ffff */
[----:B------:R-:W-:Y:S05]  /*16d90*/  BRA `(.L_x_7730) ;  /* 0xffffffcc00f87947 */ /* 0x000fea000383ffff */
.L_x_7664:
        /* <DEDUP_REMOVED lines=8> */
.L_x_7732:
[----:B------:R-:W-:Y:S05]  /*16e20*/  BSYNC B1 ;  /* 0x0000000000017941 */ /* 0x000fea0003800000 */
.L_x_7731:
[----:B------:R-:W-:Y:S01]  /*16e30*/  IMAD.MOV.U32 R13, RZ, RZ, R6 ;  /* 0x000000ffff0d7224 */ /* 0x000fe200078e0006 */
[----:B------:R-:W-:Y:S01]  /*16e40*/  SHF.L.U32 R3, R26, 0x1, RZ ;  /* 0x000000011a037819 */ /* 0x000fe200000006ff */
[----:B------:R-:W-:Y:S01]  /*16e50*/  IMAD.MOV.U32 R12, RZ, RZ, RZ ;  /* 0x000000ffff0c7224 */ /* 0x000fe200078e00ff */
[----:B------:R-:W-:Y:S01]  /*16e60*/  LEA R4, R4, UR46, 0x1 ;  /* 0x0000002e04047c11 */ /* 0x000fe2000f8e08ff */
[----:B------:R-:W-:Y:S02]  /*16e70*/  IMAD.MOV.U32 R11, RZ, RZ, 0x181f ;  /* 0x0000181fff0b7424 */ /* 0x000fe400078e00ff */
[----:B------:R-:W-:Y:S02]  /*16e80*/  IMAD.MOV.U32 R15, RZ, RZ, -0x1 ;  /* 0xffffffffff0f7424 */ /* 0x000fe400078e00ff */
[----:B------:R-:W-:-:S07]  /*16e90*/  IMAD.MOV.U32 R0, RZ, RZ, R14 ;  /* 0x000000ffff007224 */ /* 0x000fce00078e000e */
[----:B------:R-:W-:Y:S05]  /*16ea0*/  WARPSYNC.COLLECTIVE R15, `(.L_x_7733) ;  /* 0x000000000f087348 */ /* 0x000fea0003c00000 */
[----:B------:R0:W1:Y:S02]  /*16eb0*/  SHFL.IDX P6, R14, R13, R12, R11 ;  /* 0x0000000c0d0e7389 */ /* 0x00006400000c000b */
[----:B01----:R-:W-:Y:S01]  /*16ec0*/  ENDCOLLECTIVE ;  /* 0x000000000000791b */ /* 0x003fe20003800000 */
.L_x_7733:
[----:B------:R-:W-:Y:S02]  /*16ed0*/  IMAD.MOV.U32 R13, RZ, RZ, R5 ;  /* 0x000000ffff0d7224 */ /* 0x000fe400078e0005 */
        /* <DEDUP_REMOVED lines=12> */
.L_x_7734:
[----:B------:R-:W-:Y:S02]  /*16fa0*/  IMAD.MOV.U32 R13, RZ, RZ, R6 ;  /* 0x000000ffff0d7224 */ /* 0x000fe400078e0006 */
[----:B------:R-:W-:-:S07]  /*16fb0*/  IMAD.MOV.U32 R0, RZ, RZ, R14 ;  /* 0x000000ffff007224 */ /* 0x000fce00078e000e */
[----:B------:R-:W-:Y:S05]  /*16fc0*/  WARPSYNC.COLLECTIVE R15, `(.L_x_7735) ;  /* 0x000000000f087348 */ /* 0x000fea0003c00000 */
[----:B------:R0:W1:Y:S02]  /*16fd0*/  SHFL.IDX P6, R14, R13, R12, R11 ;  /* 0x0000000c0d0e7389 */ /* 0x00006400000c000b */
[----:B01----:R-:W-:Y:S01]  /*16fe0*/  ENDCOLLECTIVE ;  /* 0x000000000000791b */ /* 0x003fe20003800000 */
.L_x_7735:
        /* <DEDUP_REMOVED lines=14> */
.L_x_7736:
[----:B------:R-:W-:Y:S02]  /*170d0*/  IMAD.MOV.U32 R13, RZ, RZ, R6 ;  /* 0x000000ffff0d7224 */ /* 0x000fe400078e0006 */
[----:B------:R-:W-:-:S07]  /*170e0*/  IMAD.MOV.U32 R7, RZ, RZ, R14 ;  /* 0x000000ffff077224 */ /* 0x000fce00078e000e */
[----:B------:R-:W-:Y:S05]  /*170f0*/  WARPSYNC.COLLECTIVE R15, `(.L_x_7737) ;  /* 0x000000000f087348 */ /* 0x000fea0003c00000 */
[----:B------:R0:W1:Y:S02]  /*17100*/  SHFL.IDX P6, R14, R13, R12, R11 ;  /* 0x0000000c0d0e7389 */ /* 0x00006400000c000b */
[----:B01----:R-:W-:Y:S01]  /*17110*/  ENDCOLLECTIVE ;  /* 0x000000000000791b */ /* 0x003fe20003800000 */
.L_x_7737:
        /* <DEDUP_REMOVED lines=13> */
.L_x_7738:
[----:B------:R-:W-:Y:S01]  /*171f0*/  IMAD.MOV.U32 R13, RZ, RZ, R6 ;  /* 0x000000ffff0d7224 */ /* 0x000fe200078e0006 */
[----:B------:R-:W-:-:S07]  /*17200*/  MOV R0, R14 ;  /* 0x0000000e00007202 */ /* 0x000fce0000000f00 */
[----:B------:R-:W-:Y:S05]  /*17210*/  WARPSYNC.COLLECTIVE R15, `(.L_x_7739) ;  /* 0x000000000f087348 */ /* 0x000fea0003c00000 */
[----:B------:R0:W1:Y:S02]  /*17220*/  SHFL.IDX P6, R14, R13, R12, R11 ;  /* 0x0000000c0d0e7389 */ /* 0x00006400000c000b */
[----:B01----:R-:W-:Y:S01]  /*17230*/  ENDCOLLECTIVE ;  /* 0x000000000000791b */ /* 0x003fe20003800000 */
.L_x_7739:
[----:B------:R-:W-:Y:S02]  /*17240*/  IMAD.MOV.U32 R13, RZ, RZ, R5 ;  /* 0x000000ffff0d7224 */ /* 0x000fe400078e0005 */
        /* <DEDUP_REMOVED lines=13> */
.L_x_7740:
[----:B------:R-:W-:Y:S02]  /*17320*/  IMAD.MOV.U32 R13, RZ, RZ, R6 ;  /* 0x000000ffff0d7224 */ /* 0x000fe400078e0006 */
[----:B------:R-:W-:-:S07]  /*17330*/  IMAD.MOV.U32 R0, RZ, RZ, R14 ;  /* 0x000000ffff007224 */ /* 0x000fce00078e000e */
[----:B------:R-:W-:Y:S05]  /*17340*/  WARPSYNC.COLLECTIVE R15, `(.L_x_7741) ;  /* 0x000000000f087348 */ /* 0x000fea0003c00000 */
[----:B------:R0:W1:Y:S02]  /*17350*/  SHFL.IDX P6, R14, R13, R12, R11 ;  /* 0x0000000c0d0e7389 */ /* 0x00006400000c000b */
[----:B01----:R-:W-:Y:S01]  /*17360*/  ENDCOLLECTIVE ;  /* 0x000000000000791b */ /* 0x003fe20003800000 */
.L_x_7741:
[----:B------:R-:W-:Y:S02]  /*17370*/  IMAD.MOV.U32 R13, RZ, RZ, R5 ;  /* 0x000000ffff0d7224 */ /* 0x000fe400078e0005 */
        /* <DEDUP_REMOVED lines=13> */
.L_x_7742:
[----:B------:R-:W-:Y:S02]  /*17450*/  IMAD.MOV.U32 R13, RZ, RZ, R6 ;  /* 0x000000ffff0d7224 */ /* 0x000fe400078e0006 */
[----:B------:R-:W-:-:S07]  /*17460*/  IMAD.MOV.U32 R7, RZ, RZ, R14 ;  /* 0x000000ffff077224 */ /* 0x000fce00078e000e */
[----:B------:R-:W-:Y:S05]  /*17470*/  WARPSYNC.COLLECTIVE R15, `(.L_x_7743) ;  /* 0x000000000f087348 */ /* 0x000fea0003c00000 */
[----:B------:R0:W1:Y:S02]  /*17480*/  SHFL.IDX P6, R14, R13, R12, R11 ;  /* 0x0000000c0d0e7389 */ /* 0x00006400000c000b */
[----:B01----:R-:W-:Y:S01]  /*17490*/  ENDCOLLECTIVE ;  /* 0x000000000000791b */ /* 0x003fe20003800000 */
.L_x_7743:
[----:B------:R-:W-:Y:S01]  /*174a0*/  IMAD.MOV.U32 R13, RZ, RZ, R5 ;  /* 0x000000ffff0d7224 */ /* 0x000fe200078e0005 */
[----:B------:R-:W-:Y:S02]  /*174b0*/  MOV R12, 0x6 ;  /* 0x00000006000c7802 */ /* 0x000fe40000000f00 */
        /* <DEDUP_REMOVED lines=11> */
.L_x_7744:
[----:B------:R-:W-:Y:S02]  /*17570*/  IMAD.MOV.U32 R13, RZ, RZ, R6 ;  /* 0x000000ffff0d7224 */ /* 0x000fe400078e0006 */
[----:B------:R-:W-:-:S07]  /*17580*/  IMAD.MOV.U32 R0, RZ, RZ, R14 ;  /* 0x000000ffff007224 */ /* 0x000fce00078e000e */
[----:B------:R-:W-:Y:S05]  /*17590*/  WARPSYNC.COLLECTIVE R15, `(.L_x_7745) ;  /* 0x000000000f087348 */ /* 0x000fea0003c00000 */
[----:B------:R0:W1:Y:S02]  /*175a0*/  SHFL.IDX P6, R14, R13, R12, R11 ;  /* 0x0000000c0d0e7389 */ /* 0x00006400000c000b */
[----:B01----:R-:W-:Y:S01]  /*175b0*/  ENDCOLLECTIVE ;  /* 0x000000000000791b */ /* 0x003fe20003800000 */
.L_x_7745:
        /* <DEDUP_REMOVED lines=14> */
.L_x_7746:
[----:B------:R-:W-:Y:S01]  /*176a0*/  IMAD.MOV.U32 R13, RZ, RZ, R6 ;  /* 0x000000ffff0d7224 */ /* 0x000fe200078e0006 */
[----:B------:R-:W-:-:S07]  /*176b0*/  MOV R5, R14 ;  /* 0x0000000e00057202 */ /* 0x000fce0000000f00 */
[----:B------:R-:W-:Y:S05]  /*176c0*/  WARPSYNC.COLLECTIVE R15, `(.L_x_7747) ;  /* 0x000000000f087348 */ /* 0x000fea0003c00000 */
[----:B------:R0:W1:Y:S02]  /*176d0*/  SHFL.IDX P6, R14, R13, R12, R11 ;  /* 0x0000000c0d0e7389 */ /* 0x00006400000c000b */
[----:B01----:R-:W-:Y:S01]  /*176e0*/  ENDCOLLECTIVE ;  /* 0x000000000000791b */ /* 0x003fe20003800000 */
.L_x_7747:
[----:B------:R-:W-:Y:S01]  /*176f0*/  IMAD.MOV.U32 R6, RZ, RZ, R14 ;  /* 0x000000ffff067224 */ /* 0x000fe200078e000e */
[----:B------:R-:W-:Y:S06]  /*17700*/  BRA `(.L_x_7748) ;  /* 0xffffffc800cc7947 */ /* 0x000fec000383ffff */
.L_x_7669:
[----:B---3--:R3:W4:Y:S02]  /*17710*/  SYNCS.PHASECHK.TRANS64.TRYWAIT P0, [R0+URZ+0x28860], R5 ;  /* 0x02886005000075a7 */ /* 0x008724000800017f */
[----:B----4-:R-:W-:Y:S05]  /*17720*/  @!P0 NANOSLEEP.SYNCS 0x989680 ;  /* 0x009896800000895d */ /* 0x010fea0003900000 */
[----:B------:R-:W4:Y:S02]  /*17730*/  @!P0 SYNCS.PHASECHK.TRANS64 P0, [R0+URZ+0x28860], R5 ;  /* 0x02886005000085a7 */ /* 0x000f24000800007f */
[----:B----4-:R-:W-:Y:S05]  /*17740*/  @!P0 BRA `(.L_x_7669) ;  /* 0xfffffffc00f08947 */ /* 0x010fea000383ffff */
[----:B------:R-:W-:Y:S05]  /*17750*/  BRA `(.L_x_7749) ;  /* 0xffffffcc00247947 */ /* 0x000fea000383ffff */
.L_x_7670:
[----:B------:R-:W-:Y:S01]  /*17760*/  BSSY B1, `(.L_x_7750) ;  /* 0x0000008000017945 */ /* 0x000fe20003800000 */
[----:B0-----:R-:W-:Y:S02]  /*17770*/  IMAD.MOV.U32 R13, RZ, RZ, R2 ;  /* 0x000000ffff0d7224 */ /* 0x001fe400078e0002 */
[----:B------:R-:W-:Y:S02]  /*17780*/  IMAD.MOV.U32 R12, RZ, RZ, RZ ;  /* 0x000000ffff0c7224 */ /* 0x000fe400078e00ff */
[----:B------:R-:W-:Y:S02]  /*17790*/  IMAD.MOV.U32 R11, RZ, RZ, 0x181f ;  /* 0x0000181fff0b7424 */ /* 0x000fe400078e00ff */
[----:B------:R-:W-:-:S07]  /*177a0*/  IMAD.MOV.U32 R15, RZ, RZ, -0x1 ;  /* 0xffffffffff0f7424 */ /* 0x000fce00078e00ff */
[----:B--23--:R-:W-:Y:S05]  /*177b0*/  WARPSYNC.COLLECTIVE R15, `(.L_x_7751) ;  /* 0x000000000f087348 */ /* 0x00cfea0003c00000 */
[----:B------:R0:W1:Y:S02]  /*177c0*/  SHFL.IDX P6, R14, R13, R12, R11 ;  /* 0x0000000c0d0e7389 */ /* 0x00006400000c000b */
[----:B0123--:R-:W-:Y:S01]  /*177d0*/  ENDCOLLECTIVE ;  /* 0x000000000000791b */ /* 0x00ffe20003800000 */
.L_x_7751:
[----:B------:R-:W-:Y:S05]  /*177e0*/  BSYNC B1 ;  /* 0x0000000000017941 */ /* 0x000fea0003800000 */
.L_x_7750:
        /* <DEDUP_REMOVED lines=9> */
.L_x_7752:
[----:B------:R-:W-:Y:S02]  /*17880*/  IMAD.MOV.U32 R13, RZ, RZ, R2 ;  /* 0x000000ffff0d7224 */ /* 0x000fe400078e0002 */
[----:B------:R-:W-:Y:S01]  /*17890*/  IMAD.MOV.U32 R12, RZ, RZ, 0x1 ;  /* 0x00000001ff0c7424 */ /* 0x000fe200078e00ff */
[----:B------:R-:W-:-:S13]  /*178a0*/  IADD3 R4, P0, R14, R3, RZ ;  /* 0x000000030e047210 */ /* 0x000fda0007f1e0ff */
[----:B------:R-:W-:Y:S05]  /*178b0*/  WARPSYNC.COLLECTIVE R15, `(.L_x_7753) ;  /* 0x000000000f087348 */ /* 0x000fea0003c00000 */
[----:B------:R0:W1:Y:S02]  /*178c0*/  SHFL.IDX P6, R14, R13, R12, R11 ;  /* 0x0000000c0d0e7389 */ /* 0x00006400000c000b */
[----:B01----:R-:W-:Y:S01]  /*178d0*/  ENDCOLLECTIVE ;  /* 0x000000000000791b */ /* 0x003fe20003800000 */
.L_x_7753:
        /* <DEDUP_REMOVED lines=12> */
.L_x_7754:
        /* <DEDUP_REMOVED lines=10> */
.L_x_7755:
        /* <DEDUP_REMOVED lines=12> */
.L_x_7756:
[----:B------:R-:W-:Y:S01]  /*17b00*/  @!PT LDS RZ, [RZ] ;  /* 0x00000000fffff984 */ /* 0x000fe20000000800 */
[----:B------:R-:W-:Y:S01]  /*17b10*/  @!PT LDS RZ, [RZ] ;  /* 0x00000000fffff984 */ /* 0x000fe20000000800 */
[----:B------:R-:W-:Y:S01]  /*17b20*/  @!PT LDS RZ, [RZ] ;  /* 0x00000000fffff984 */ /* 0x000fe20000000800 */
[----:B------:R0:W-:Y:S01]  /*17b30*/  LDGSTS.E.BYPASS.LTC128B.128 [R7+0x4c00], desc[UR48][R4.64+0x80], !P0 ;  /* 0x04c0008004077fae */ /* 0x0001e2000c101d70 */
[----:B------:R-:W-:Y:S02]  /*17b40*/  IMAD.MOV.U32 R13, RZ, RZ, R2 ;  /* 0x000000ffff0d7224 */ /* 0x000fe400078e0002 */
[----:B------:R-:W-:Y:S01]  /*17b50*/  IMAD.MOV.U32 R12, RZ, RZ, 0x3 ;  /* 0x00000003ff0c7424 */ /* 0x000fe200078e00ff */
[----:B0-----:R-:W-:-:S13]  /*17b60*/  IADD3 R4, P0, R14, R3, RZ ;  /* 0x000000030e047210 */ /* 0x001fda0007f1e0ff */
[----:B------:R-:W-:Y:S05]  /*17b70*/  WARPSYNC.COLLECTIVE R15, `(.L_x_7757) ;  /* 0x000000000f087348 */ /* 0x000fea0003c00000 */
[----:B------:R0:W1:Y:S02]  /*17b80*/  SHFL.IDX P6, R14, R13, R12, R11 ;  /* 0x0000000c0d0e7389 */ /* 0x00006400000c000b */
[----:B01----:R-:W-:Y:S01]  /*17b90*/  ENDCOLLECTIVE ;  /* 0x000000000000791b */ /* 0x003fe20003800000 */
.L_x_7757:
        /* <DEDUP_REMOVED lines=12> */
.L_x_7758:
        /* <DEDUP_REMOVED lines=10> */
.L_x_7759:
        /* <DEDUP_REMOVED lines=12> */
.L_x_7760:
        /* <DEDUP_REMOVED lines=10> */
.L_x_7761:
[----:B------:R-:W-:Y:S01]  /*17e60*/  IMAD.X R5, RZ, RZ, R6, P0 ;  /* 0x000000ffff057224 */ /* 0x000fe200000e0606 */
        /* <DEDUP_REMOVED lines=11> */
.L_x_7762:
        /* <DEDUP_REMOVED lines=10> */
.L_x_7763:
        /* <DEDUP_REMOVED lines=12> */
.L_x_7764:
        /* <DEDUP_REMOVED lines=10> */
.L_x_7765:
        /* <DEDUP_REMOVED lines=12> */
.L_x_7766:
[----:B------:R-:W-:Y:S01]  /*181e0*/  @!PT LDS RZ, [RZ] ;  /* 0x00000000fffff984 */ /* 0x000fe20000000800 */
[----:B------:R-:W-:Y:S01]  /*181f0*/  @!PT LDS RZ, [RZ] ;  /* 0x00000000fffff984 */ /* 0x000fe20000000800 */
[----:B------:R-:W-:Y:S01]  /*18200*/  @!PT LDS RZ, [RZ] ;  /* 0x00000000fffff984 */ /* 0x000fe20000000800 */
[----:B------:R0:W-:Y:S01]  /*18210*/  LDGSTS.E.BYPASS.LTC128B.128 [R7+0x7400], desc[UR48][R4.64+0x80], !P0 ;  /* 0x0740008004077fae */ /* 0x0001e2000c101d70 */
[----:B------:R-:W-:Y:S05]  /*18220*/  BRA `(.L_x_7767) ;  /* 0xffffffc4006c7947 */ /* 0x000fea000383ffff */
.L_x_7676:
[----:B0-----:R0:W1:Y:S02]  /*18230*/  SYNCS.PHASECHK.TRANS64.TRYWAIT P0, [R0+URZ+0x28860], R5 ;  /* 0x02886005000075a7 */ /* 0x001064000800017f */
[----:B-1----:R-:W-:Y:S05]  /*18240*/  @!P0 NANOSLEEP.SYNCS 0x989680 ;  /* 0x009896800000895d */ /* 0x002fea0003900000 */
[----:B------:R-:W1:Y:S02]  /*18250*/  @!P0 SYNCS.PHASECHK.TRANS64 P0, [R0+URZ+0x28860], R5 ;  /* 0x02886005000085a7 */ /* 0x000e64000800007f */
[----:B-1----:R-:W-:Y:S05]  /*18260*/  @!P0 BRA `(.L_x_7676) ;  /* 0xfffffffc00f08947 */ /* 0x002fea000383ffff */
[----:B------:R-:W-:Y:S05]  /*18270*/  BRA `(.L_x_7768) ;  /* 0xffffffc800547947 */ /* 0x000fea000383ffff */
.L_x_7677:
[----:B------:R-:W-:Y:S01]  /*18280*/  BSSY B0, `(.L_x_7769) ;  /* 0x0000008000007945 */ /* 0x000fe20003800000 */
[----:B------:R-:W-:Y:S02]  /*18290*/  IMAD.MOV.U32 R13, RZ, RZ, R2 ;  /* 0x000000ffff0d7224 */ /* 0x000fe400078e0002 */
[----:B------:R-:W-:Y:S02]  /*182a0*/  IMAD.MOV.U32 R12, RZ, RZ, RZ ;  /* 0x000000ffff0c7224 */ /* 0x000fe400078e00ff */
[----:B------:R-:W-:Y:S02]  /*182b0*/  IMAD.MOV.U32 R11, RZ, RZ, 0x181f ;  /* 0x0000181fff0b7424 */ /* 0x000fe400078e00ff */
[----:B------:R-:W-:-:S07]  /*182c0*/  IMAD.MOV.U32 R15, RZ, RZ, -0x1 ;  /* 0xffffffffff0f7424 */ /* 0x000fce00078e00ff */
[----:B0-2---:R-:W-:Y:S05]  /*182d0*/  WARPSYNC.COLLECTIVE R15, `(.L_x_7770) ;  /* 0x000000000f087348 */ /* 0x005fea0003c00000 */
[----:B------:R1:W3:Y:S02]  /*182e0*/  SHFL.IDX P6, R14, R13, R12, R11 ;  /* 0x0000000c0d0e7389 */ /* 0x0002e400000c000b */
[----:B0123--:R-:W-:Y:S01]  /*182f0*/  ENDCOLLECTIVE ;  /* 0x000000000000791b */ /* 0x00ffe20003800000 */
.L_x_7770:
[----:B------:R-:W-:Y:S05]  /*18300*/  BSYNC B0 ;  /* 0x0000000000007941 */ /* 0x000fea0003800000 */
.L_x_7769:
[----:B------:R-:W-:Y:S01]  /*18310*/  IMAD.MOV.U32 R13, RZ, RZ, R16 ;  /* 0x000000ffff0d7224 */ /* 0x000fe200078e0010 */
[----:B------:R-:W-:Y:S01]  /*18320*/  MOV R11, 0x181f ;  /* 0x0000181f000b7802 */ /* 0x000fe20000000f00 */
[----:B------:R-:W-:Y:S01]  /*18330*/  IMAD.MOV.U32 R12, RZ, RZ, RZ ;  /* 0x000000ffff0c7224 */ /* 0x000fe200078e00ff */
[----:B------:R-:W-:Y:S01]  /*18340*/  LEA R3, R6, UR46, 0x1 ;  /* 0x0000002e06037c11 */ /* 0x000fe2000f8e08ff */
[----:B------:R-:W-:Y:S02]  /*18350*/  IMAD.MOV.U32 R15, RZ, RZ, -0x1 ;  /* 0xffffffffff0f7424 */ /* 0x000fe400078e00ff */
[----:B------:R-:W-:-:S07]  /*18360*/  IMAD.MOV.U32 R5, RZ, RZ, R14 ;  /* 0x000000ffff057224 */ /* 0x000fce00078e000e */
[----:B------:R-:W-:Y:S05]  /*18370*/  WARPSYNC.COLLECTIVE R15, `(.L_x_7771) ;  /* 0x000000000f087348 */ /* 0x000fea0003c00000 */
[----:B------:R0:W1:Y:S02]  /*18380*/  SHFL.IDX P6, R14, R13, R12, R11 ;  /* 0x0000000c0d0e7389 */ /* 0x00006400000c000b */
[----:B01----:R-:W-:Y:S01]  /*18390*/  ENDCOLLECTIVE ;  /* 0x000000000000791b */ /* 0x003fe20003800000 */
.L_x_7771:
[----:B------:R-:W-:Y:S02]  /*183a0*/  ULDC UR4, c[0x0][0x2f4] ;  /* 0x0000bd0000047ab9 */ /* 0x000fe40000000800 */
[----:B------:R-:W-:Y:S02]  /*183b0*/  ISETP.GE.AND P0, PT, R25, UR4, PT ;  /* 0x0000000419007c0c */ /* 0x000fe4000bf06270 */
[----:B------:R-:W-:Y:S02]  /*183c0*/  ISETP.GE.AND P1, PT, R26, UR4, PT ;  /* 0x000000041a007c0c */ /* 0x000fe4000bf26270 */
[C---:B------:R-:W-:Y:S02]  /*183d0*/  ISETP.LT.OR P3, PT, R28.reuse, 0x1, P0 ;  /* 0x000000011c00780c */ /* 0x040fe40000761670 */
[----:B------:R-:W-:Y:S01]  /*183e0*/  ISETP.LT.OR P2, PT, R28, 0x1, P1 ;  /* 0x000000011c00780c */ /* 0x000fe20000f41670 */
[----:B------:R-:W-:Y:S02]  /*183f0*/  IMAD.MOV.U32 R13, RZ, RZ, R2 ;  /* 0x000000ffff0d7224 */ /* 0x000fe400078e0002 */
[----:B------:R-:W-:-:S02]  /*18400*/  IMAD.MOV.U32 R12, RZ, RZ, 0x1 ;  /* 0x00000001ff0c7424 */ /* 0x000fc400078e00ff */
[----:B------:R-:W-:-:S08]  /*18410*/  IMAD.MOV.U32 R4, RZ, RZ, R14 ;  /* 0x000000ffff047224 */ /* 0x000fd000078e000e */
[----:B------:R-:W-:Y:S05]  /*18420*/  WARPSYNC.COLLECTIVE R15, `(.L_x_7772) ;  /* 0x000000000f087348 */ /* 0x000fea0003c00000 */
[----:B------:R0:W1:Y:S02]  /*18430*/  SHFL.IDX P6, R14, R13, R12, R11 ;  /* 0x0000000c0d0e7389 */ /* 0x00006400000c000b */
[----:B01----:R-:W-:Y:S01]  /*18440*/  ENDCOLLECTIVE ;  /* 0x000000000000791b */ /* 0x003fe20003800000 */
.L_x_7772:
        /* <DEDUP_REMOVED lines=13> */
.L_x_7773:
[----:B------:R-:W-:Y:S01]  /*18520*/  IMAD.MOV.U32 R5, RZ, RZ, R19 ;  /* 0x000000ffff057224 */ /* 0x000fe200078e0013 */
[----:B------:R-:W-:Y:S01]  /*18530*/  MOV R13, R2 ;  /* 0x00000002000d7202 */ /* 0x000fe20000000f00 */
[----:B------:R-:W-:Y:S02]  /*18540*/  IMAD.MOV.U32 R12, RZ, RZ, 0x2 ;  /* 0x00000002ff0c7424 */ /* 0x000fe400078e00ff */
[----:B------:R-:W-:-:S07]  /*18550*/  IMAD.MOV.U32 R4, RZ, RZ, R14 ;  /* 0x000000ffff047224 */ /* 0x000fce00078e000e */
[----:B------:R-:W-:Y:S05]  /*18560*/  WARPSYNC.COLLECTIVE R15, `(.L_x_7774) ;  /* 0x000000000f087348 */ /* 0x000fea0003c00000 */
[----:B------:R0:W1:Y:S02]  /*18570*/  SHFL.IDX P6, R14, R13, R12, R11 ;  /* 0x0000000c0d0e7389 */ /* 0x00006400000c000b */
[----:B01----:R-:W-:Y:S01]  /*18580*/  ENDCOLLECTIVE ;  /* 0x000000000000791b */ /* 0x003fe20003800000 */
.L_x_7774:
        /* <DEDUP_REMOVED lines=13> */
.L_x_7775:
[----:B------:R-:W-:Y:S02]  /*18660*/  IMAD.MOV.U32 R5, RZ, RZ, R23 ;  /* 0x000000ffff057224 */ /* 0x000fe400078e0017 */
[----:B------:R-:W-:Y:S02]  /*18670*/  IMAD.MOV.U32 R13, RZ, RZ, R2 ;  /* 0x000000ffff0d7224 */ /* 0x000fe400078e0002 */
[----:B------:R-:W-:Y:S02]  /*18680*/  IMAD.MOV.U32 R12, RZ, RZ, 0x3 ;  /* 0x00000003ff0c7424 */ /* 0x000fe400078e00ff */
[----:B------:R-:W-:-:S07]  /*18690*/  IMAD.MOV.U32 R22, RZ, RZ, R14 ;  /* 0x000000ffff167224 */ /* 0x000fce00078e000e */
[----:B------:R-:W-:Y:S05]  /*186a0*/  WARPSYNC.COLLECTIVE R15, `(.L_x_7776) ;  /* 0x000000000f087348 */ /* 0x000fea0003c00000 */
[----:B------:R0:W1:Y:S02]  /*186b0*/  SHFL.IDX P6, R14, R13, R12, R11 ;  /* 0x0000000c0d0e7389 */ /* 0x00006400000c000b */
[----:B01----:R-:W-:Y:S01]  /*186c0*/  ENDCOLLECTIVE ;  /* 0x000000000000791b */ /* 0x003fe20003800000 */
.L_x_7776:
        /* <DEDUP_REMOVED lines=14> */
.L_x_7777:
[----:B------:R-:W-:Y:S02]  /*187b0*/  IMAD.MOV.U32 R5, RZ, RZ, R21 ;  /* 0x000000ffff057224 */ /* 0x000fe400078e0015 */
[----:B------:R-:W-:Y:S02]  /*187c0*/  IMAD.MOV.U32 R13, RZ, RZ, R2 ;  /* 0x000000ffff0d7224 */ /* 0x000fe400078e0002 */
[----:B------:R-:W-:Y:S02]  /*187d0*/  IMAD.MOV.U32 R12, RZ, RZ, 0x4 ;  /* 0x00000004ff0c7424 */ /* 0x000fe400078e00ff */
[----:B------:R-:W-:-:S07]  /*187e0*/  IMAD.MOV.U32 R20, RZ, RZ, R14 ;  /* 0x000000ffff147224 */ /* 0x000fce00078e000e */
[----:B------:R-:W-:Y:S05]  /*187f0*/  WARPSYNC.COLLECTIVE R15, `(.L_x_7778) ;  /* 0x000000000f087348 */ /* 0x000fea0003c00000 */
[----:B------:R0:W1:Y:S02]  /*18800*/  SHFL.IDX P6, R14, R13, R12, R11 ;  /* 0x0000000c0d0e7389 */ /* 0x00006400000c000b */
[----:B01----:R-:W-:Y:S01]  /*18810*/  ENDCOLLECTIVE ;  /* 0x000000000000791b */ /* 0x003fe20003800000 */
.L_x_7778:
        /* <DEDUP_REMOVED lines=14> */
.L_x_7779:
[----:B------:R-:W-:Y:S02]  /*18900*/  IMAD.MOV.U32 R5, RZ, RZ, R9 ;  /* 0x000000ffff057224 */ /* 0x000fe400078e0009 */
[----:B------:R-:W-:Y:S02]  /*18910*/  IMAD.MOV.U32 R9, RZ, RZ, RZ ;  /* 0x000000ffff097224 */ /* 0x000fe400078e00ff */
[----:B------:R-:W-:Y:S02]  /*18920*/  IMAD.MOV.U32 R13, RZ, RZ, R2 ;  /* 0x000000ffff0d7224 */ /* 0x000fe400078e0002 */
[----:B------:R-:W-:Y:S01]  /*18930*/  IMAD.MOV.U32 R12, RZ, RZ, 0x5 ;  /* 0x00000005ff0c7424 */ /* 0x000fe200078e00ff */
[----:B------:R-:W-:-:S07]  /*18940*/  MOV R24, R14 ;  /* 0x0000000e00187202 */ /* 0x000fce0000000f00 */
[----:B------:R-:W-:Y:S05]  /*18950*/  WARPSYNC.COLLECTIVE R15, `(.L_x_7780) ;  /* 0x000000000f087348 */ /* 0x000fea0003c00000 */
[----:B------:R0:W1:Y:S02]  /*18960*/  SHFL.IDX P6, R14, R13, R12, R11 ;  /* 0x0000000c0d0e7389 */ /* 0x00006400000c000b */
[----:B01----:R-:W-:Y:S01]  /*18970*/  ENDCOLLECTIVE ;  /* 0x000000000000791b */ /* 0x003fe20003800000 */
.L_x_7780:
        /* <DEDUP_REMOVED lines=14> */
.L_x_7781:
[----:B------:R-:W-:Y:S01]  /*18a60*/  IMAD.MOV.U32 R5, RZ, RZ, R19 ;  /* 0x000000ffff057224 */ /* 0x000fe200078e0013 */
[----:B------:R-:W-:Y:S01]  /*18a70*/  MOV R13, R2 ;  /* 0x00000002000d7202 */ /* 0x000fe20000000f00 */
[----:B------:R-:W-:Y:S02]  /*18a80*/  IMAD.MOV.U32 R12, RZ, RZ, 0x6 ;  /* 0x00000006ff0c7424 */ /* 0x000fe400078e00ff */
[----:B------:R-:W-:-:S07]  /*18a90*/  IMAD.MOV.U32 R4, RZ, RZ, R14 ;  /* 0x000000ffff047224 */ /* 0x000fce00078e000e */
[----:B------:R-:W-:Y:S05]  /*18aa0*/  WARPSYNC.COLLECTIVE R15, `(.L_x_7782) ;  /* 0x000000000f087348 */ /* 0x000fea0003c00000 */
[----:B------:R0:W1:Y:S02]  /*18ab0*/  SHFL.IDX P6, R14, R13, R12, R11 ;  /* 0x0000000c0d0e7389 */ /* 0x00006400000c000b */
[----:B01----:R-:W-:Y:S01]  /*18ac0*/  ENDCOLLECTIVE ;  /* 0x000000000000791b */ /* 0x003fe20003800000 */
.L_x_7782:
        /* <DEDUP_REMOVED lines=13> */
.L_x_7783:
[----:B------:R-:W-:Y:S02]  /*18ba0*/  IMAD.MOV.U32 R5, RZ, RZ, R25 ;  /* 0x000000ffff057224 */ /* 0x000fe400078e0019 */
[----:B------:R-:W-:Y:S02]  /*18bb0*/  IMAD.MOV.U32 R13, RZ, RZ, R2 ;  /* 0x000000ffff0d7224 */ /* 0x000fe400078e0002 */
[----:B------:R-:W-:Y:S02]  /*18bc0*/  IMAD.MOV.U32 R12, RZ, RZ, 0x7 ;  /* 0x00000007ff0c7424 */ /* 0x000fe400078e00ff */
[----:B------:R-:W-:-:S07]  /*18bd0*/  IMAD.MOV.U32 R30, RZ, RZ, R14 ;  /* 0x000000ffff1e7224 */ /* 0x000fce00078e000e */
[----:B------:R-:W-:Y:S05]  /*18be0*/  WARPSYNC.COLLECTIVE R15, `(.L_x_7784) ;  /* 0x000000000f087348 */ /* 0x000fea0003c00000 */
[----:B------:R0:W1:Y:S02]  /*18bf0*/  SHFL.IDX P6, R14, R13, R12, R11 ;  /* 0x0000000c0d0e7389 */ /* 0x00006400000c000b */
[----:B01----:R-:W-:Y:S01]  /*18c00*/  ENDCOLLECTIVE ;  /* 0x000000000000791b */ /* 0x003fe20003800000 */
.L_x_7784:
[----:B------:R-:W-:-:S04]  /*18c10*/  IMAD.MOV.U32 R4, RZ, RZ, R30 ;  /* 0x000000ffff047224 */ /* 0x000fc800078e001e */
[----:B------:R-:W-:-:S05]  /*18c20*/  IMAD.WIDE.U32 R4, R26, 0x2, R4 ;  /* 0x000000021a047825 */ /* 0x000fca00078e0004 */
[----:B------:R-:W-:Y:S01]  /*18c30*/  @!PT LDS RZ, [RZ] ;  /* 0x00000000fffff984 */ /* 0x000fe20000000800 */
[----:B------:R-:W-:Y:S01]  /*18c40*/  @!PT LDS RZ, [RZ] ;  /* 0x00000000fffff984 */ /* 0x000fe20000000800 */
[----:B------:R-:W-:Y:S01]  /*18c50*/  @!PT LDS RZ, [RZ] ;  /* 0x00000000fffff984 */ /* 0x000fe20000000800 */
[----:B------:R0:W-:Y:S01]  /*18c60*/  LDGSTS.E.BYPASS.LTC128B.128 [R3+0x3400], desc[UR48][R4.64], !P2 ;  /* 0x0340000004037fae */ /* 0x0001e2000d101d70 */
[----:B------:R-:W-:-:S03]  /*18c70*/  IMAD.MOV.U32 R13, RZ, RZ, R16 ;  /* 0x000000ffff0d7224 */ /* 0x000fc600078e0010 */
[----:B------:R0:W-:Y:S01]  /*18c80*/  LDGSTS.E.BYPASS.LTC128B.128 [R3+0x7400], desc[UR48][R4.64+0x80], !P3 ;  /* 0x0740008004037fae */ /* 0x0001e2000d901d70 */
[----:B------:R-:W-:-:S07]  /*18c90*/  MOV R2, R14 ;  /* 0x0000000e00027202 */ /* 0x000fce0000000f00 */
[----:B0-----:R-:W-:Y:S05]  /*18ca0*/  WARPSYNC.COLLECTIVE R15, `(.L_x_7785) ;  /* 0x000000000f087348 */ /* 0x001fea0003c00000 */
[----:B------:R1:W2:Y:S02]  /*18cb0*/  SHFL.IDX P6, R14, R13, R12, R11 ;  /* 0x0000000c0d0e7389 */ /* 0x0002a400000c000b */
[----:B012---:R-:W-:Y:S01]  /*18cc0*/  ENDCOLLECTIVE ;  /* 0x000000000000791b */ /* 0x007fe20003800000 */
.L_x_7785:
[----:B------:R-:W-:Y:S05]  /*18cd0*/  BRA `(.L_x_7786) ;  /* 0xffffffc000d07947 */ /* 0x000fea000383ffff */
.L_x_7680:
[----:B0-----:R0:W1:Y:S02]  /*18ce0*/  SYNCS.PHASECHK.TRANS64.TRYWAIT P0, [R7+URZ+0x28820], R9 ;  /* 0x02882009070075a7 */ /* 0x001064000800017f */
[----:B-1----:R-:W-:Y:S05]  /*18cf0*/  @!P0 NANOSLEEP.SYNCS 0x989680 ;  /* 0x009896800000895d */ /* 0x002fea0003900000 */
[----:B------:R-:W1:Y:S02]  /*18d00*/  @!P0 SYNCS.PHASECHK.TRANS64 P0, [R7+URZ+0x28820], R9 ;  /* 0x02882009070085a7 */ /* 0x000e64000800007f */
[----:B-1----:R-:W-:Y:S05]  /*18d10*/  @!P0 BRA `(.L_x_7680) ;  /* 0xfffffffc00f08947 */ /* 0x002fea000383ffff */
[----:B------:R-:W-:Y:S05]  /*18d20*/  BRA `(.L_x_7787) ;  /* 0xffffffc400447947 */ /* 0x000fea000383ffff */
.L_x_7681:
[----:B------:R-:W-:Y:S01]  /*18d30*/  BSSY B0, `(.L_x_7788) ;  /* 0x0000008000007945 */ /* 0x000fe20003800000 */
[----:B------:R-:W-:Y:S02]  /*18d40*/  IMAD.MOV.U32 R13, RZ, RZ, R17 ;  /* 0x000000ffff0d7224 */ /* 0x000fe400078e0011 */
[----:B------:R-:W-:Y:S02]  /*18d50*/  IMAD.MOV.U32 R12, RZ, RZ, RZ ;  /* 0x000000ffff0c7224 */ /* 0x000fe400078e00ff */
[----:B------:R-:W-:Y:S02]  /*18d60*/  IMAD.MOV.U32 R11, RZ, RZ, 0x1f ;  /* 0x0000001fff0b7424 */ /* 0x000fe400078e00ff */
[----:B------:R-:W-:-:S07]  /*18d70*/  IMAD.MOV.U32 R15, RZ, RZ, -0x1 ;  /* 0xffffffffff0f7424 */ /* 0x000fce00078e00ff */
[----:B0-2--5:R-:W-:Y:S05]  /*18d80*/  WARPSYNC.COLLECTIVE R15, `(.L_x_7789) ;  /* 0x000000000f087348 */ /* 0x025fea0003c00000 */
[----:B------:R1:W3:Y:S02]  /*18d90*/  SHFL.IDX P6, R14, R13, R12, R11 ;  /* 0x0000000c0d0e7389 */ /* 0x0002e400000c000b */
[----:B0123-5:R-:W-:Y:S01]  /*18da0*/  ENDCOLLECTIVE ;  /* 0x000000000000791b */ /* 0x02ffe20003800000 */
.L_x_7789:
[----:B------:R-:W-:Y:S05]  /*18db0*/  BSYNC B0 ;  /* 0x0000000000007941 */ /* 0x000fea0003800000 */
.L_x_7788:
[----:B------:R-:W-:Y:S05]  /*18dc0*/  BRA `(.L_x_7790) ;  /* 0xffffffc400287947 */ /* 0x000fea000383ffff */
.L_x_7682:
[----:B------:R-:W-:Y:S01]  /*18dd0*/  BSSY B0, `(.L_x_7791) ;  /* 0x0000006000007945 */ /* 0x000fe20003800000 */
[----:B------:R-:W-:-:S07]  /*18de0*/  IMAD.MOV.U32 R15, RZ, RZ, -0x1 ;  /* 0xffffffffff0f7424 */ /* 0x000fce00078e00ff */
[----:B012--5:R-:W-:Y:S05]  /*18df0*/  WARPSYNC.COLLECTIVE R15, `(.L_x_7792) ;  /* 0x000000000f0c7348 */ /* 0x027fea0003c00000 */
[----:B------:R-:W-:Y:S02]  /*18e00*/  ELECT P6, UR62, PT ;  /* 0x00000000003e782f */ /* 0x000fe400038c0000 */
[----:B------:R-:W-:Y:S01]  /*18e10*/  MOV R14, UR62 ;  /* 0x0000003e000e7c02 */ /* 0x000fe20008000f00 */
[----:B012--5:R-:W-:Y:S10]  /*18e20*/  ENDCOLLECTIVE ;  /* 0x000000000000791b */ /* 0x027ff40003800000 */
.L_x_7792:
[----:B------:R-:W-:Y:S05]  /*18e30*/  BSYNC B0 ;  /* 0x0000000000007941 */ /* 0x000fea0003800000 */
.L_x_7791:
[----:B------:R-:W-:Y:S05]  /*18e40*/  BRA `(.L_x_7793) ;  /* 0xffffffc4001c7947 */ /* 0x000fea000383ffff */
.L_x_7684:
[----:B---3--:R3:W4:Y:S02]  /*18e50*/  SYNCS.PHASECHK.TRANS64.TRYWAIT P1, [R5+URZ+0x28840], R2 ;  /* 0x02884002050075a7 */ /* 0x008724000802017f */
[----:B----4-:R-:W-:Y:S05]  /*18e60*/  @!P1 NANOSLEEP.SYNCS 0x989680 ;  /* 0x009896800000995d */ /* 0x010fea0003900000 */
[----:B------:R-:W4:Y:S02]  /*18e70*/  @!P1 SYNCS.PHASECHK.TRANS64 P1, [R5+URZ+0x28840], R2 ;  /* 0x02884002050095a7 */ /* 0x000f24000802007f */
[----:B----4-:R-:W-:Y:S05]  /*18e80*/  @!P1 BRA `(.L_x_7684) ;  /* 0xfffffffc00f09947 */ /* 0x010fea000383ffff */
[----:B------:R-:W-:Y:S05]  /*18e90*/  BRA `(.L_x_7794) ;  /* 0xffffffc4003c7947 */ /* 0x000fea000383ffff */
.L_x_7686:
[----:B0-----:R0:W4:Y:S02]  /*18ea0*/  SYNCS.PHASECHK.TRANS64.TRYWAIT P1, [R7+URZ+0x28840], R0 ;  /* 0x02884000070075a7 */ /* 0x001124000802017f */
[----:B----4-:R-:W-:Y:S05]  /*18eb0*/  @!P1 NANOSLEEP.SYNCS 0x989680 ;  /* 0x009896800000995d */ /* 0x010fea0003900000 */
[----:B------:R-:W4:Y:S02]  /*18ec0*/  @!P1 SYNCS.PHASECHK.TRANS64 P1, [R7+URZ+0x28840], R0 ;  /* 0x02884000070095a7 */ /* 0x000f24000802007f */
[----:B----4-:R-:W-:Y:S05]  /*18ed0*/  @!P1 BRA `(.L_x_7686) ;  /* 0xfffffffc00f09947 */ /* 0x010fea000383ffff */
[----:B------:R-:W-:Y:S05]  /*18ee0*/  BRA `(.L_x_7795) ;  /* 0xffffffc400487947 */ /* 0x000fea000383ffff */
.L_x_7688:
[----:B----4-:R4:W0:Y:S02]  /*18ef0*/  SYNCS.PHASECHK.TRANS64.TRYWAIT P1, [R5+URZ+0x28860], R2 ;  /* 0x02886002050075a7 */ /* 0x010824000802017f */
[----:B0-----:R-:W-:Y:S05]  /*18f00*/  @!P1 NANOSLEEP.SYNCS 0x989680 ;  /* 0x009896800000995d */ /* 0x001fea0003900000 */
[----:B------:R-:W0:Y:S02]  /*18f10*/  @!P1 SYNCS.PHASECHK.TRANS64 P1, [R5+URZ+0x28860], R2 ;  /* 0x02886002050095a7 */ /* 0x000e24000802007f */
[----:B0-----:R-:W-:Y:S05]  /*18f20*/  @!P1 BRA `(.L_x_7688) ;  /* 0xfffffffc00f09947 */ /* 0x001fea000383ffff */
[----:B------:R-:W-:Y:S05]  /*18f30*/  BRA `(.L_x_7796) ;  /* 0xffffffc400447947 */ /* 0x000fea000383ffff */
.L_x_7797:
        /* <DEDUP_REMOVED lines=12> */
.L_x_15991:


//--------------------- .text._ZN7cutlass13device_kernelIN5flash11enable_sm90INS1_16FlashAttnFwdSm90INS1_25CollectiveMainloopFwdSm90ILi2EN4cute5tupleIJNS5_1CILi1EEES8_S8_EEENS6_IJNS7_ILi128EEESA_SA_EEELi128ENS_6half_tEfNS_4arch4Sm90ELb0ELb1ELb1ELb1ELb1ELb0ELb0ELb1ELb1ELb1ELb1ELb0EEENS1_21CollectiveEpilogueFwdISB_S9_SC_SE_Li256ELb1ELb1ELb1ELb0EEENS1_36VarlenDynamicPersistentTileSchedulerILi128ELi128ELi256ELi128ELb1ELb1ELb1ELb1ELb0ELb1EEEEEEEEEvNT_6ParamsE --------------------------
	.section	.text._ZN7cutlass13device_kernelIN5flash11enable_sm90INS1_16FlashAttnFwdSm90INS1_25CollectiveMainloopFwdSm90ILi2EN4cute5tupleIJNS5_1CILi1EEES8_S8_EEENS6_IJNS7_ILi128EEESA_SA_EEELi128ENS_6half_tEfNS_4arch4Sm90ELb0ELb1ELb1ELb1ELb1ELb0ELb0ELb1ELb1ELb1ELb1ELb0EEENS1_21CollectiveEpilogueFwdISB_S9_SC_SE_Li256ELb1ELb1ELb1ELb0EEENS1_36VarlenDynamicPersistentTileSchedulerILi128ELi128ELi256ELi128ELb1ELb1ELb1ELb1ELb0ELb1EEEEEEEEEvNT_6ParamsE,"ax",@progbits
	.align	128
.text._ZN7cutlass13device_kernelIN5flash11enable_sm90INS1_16FlashAttnFwdSm90INS1_25CollectiveMainloopFwdSm90ILi2EN4cute5tupleIJNS5_1CILi1EEES8_S8_EEENS6_IJNS7_ILi128EEESA_SA_EEELi128ENS_6half_tEfNS_4arch4Sm90ELb0ELb1ELb1ELb1ELb1ELb0ELb0ELb1ELb1ELb1ELb1ELb0EEENS1_21CollectiveEpilogueFwdISB_S9_SC_SE_Li256ELb1ELb1ELb1ELb0EEENS1_36VarlenDynamicPersistentTileSchedulerILi128ELi128ELi256ELi128ELb1ELb1ELb1ELb1ELb0ELb1EEEEEEEEEvNT_6ParamsE:
        .type           _ZN7cutlass13device_kernelIN5flash11enable_sm90INS1_16FlashAttnFwdSm90INS1_25CollectiveMainloopFwdSm90ILi2EN4cute5tupleIJNS5_1CILi1EEES8_S8_EEENS6_IJNS7_ILi128EEESA_SA_EEELi128ENS_6half_tEfNS_4arch4Sm90ELb0ELb1ELb1ELb1ELb1ELb0ELb0ELb1ELb1ELb1ELb1ELb0EEENS1_21CollectiveEpilogueFwdISB_S9_SC_SE_Li256ELb1ELb1ELb1ELb0EEENS1_36VarlenDynamicPersistentTileSchedulerILi128ELi128ELi256ELi128ELb1ELb1ELb1ELb1ELb0ELb1EEEEEEEEEvNT_6ParamsE,@function
        .size           _ZN7cutlass13device_kernelIN5flash11enable_sm90INS1_16FlashAttnFwdSm90INS1_25CollectiveMainloopFwdSm90ILi2EN4cute5tupleIJNS5_1CILi1EEES8_S8_EEENS6_IJNS7_ILi128EEESA_SA_EEELi128ENS_6half_tEfNS_4arch4Sm90ELb0ELb1ELb1ELb1ELb1ELb0ELb0ELb1ELb1ELb1ELb1ELb0EEENS1_21CollectiveEpilogueFwdISB_S9_SC_SE_Li256ELb1ELb1ELb1ELb0EEENS1_36VarlenDynamicPersistentTileSchedulerILi128ELi128ELi256ELi128ELb1ELb1ELb1ELb1ELb0ELb1EEEEEEEEEvNT_6ParamsE,(.L_x_15992 - _ZN7cutlass13device_kernelIN5flash11enable_sm90INS1_16FlashAttnFwdSm90INS1_25CollectiveMainloopFwdSm90ILi2EN4cute5tupleIJNS5_1CILi1EEES8_S8_EEENS6_IJNS7_ILi128EEESA_SA_EEELi128ENS_6half_tEfNS_4arch4Sm90ELb0ELb1ELb1ELb1ELb1ELb0ELb0ELb1ELb1ELb1ELb1ELb0EEENS1_21CollectiveEpilogueFwdISB_S9_SC_SE_Li256ELb1ELb1ELb1ELb0EEENS1_36VarlenDynamicPersistentTileSchedulerILi128ELi128ELi256ELi128ELb1ELb1ELb1ELb1ELb0ELb1EEEEEEEEEvNT_6ParamsE)
        .other          _ZN7cutlass13device_kernelIN5flash11enable_sm90INS1_16FlashAttnFwdSm90INS1_25CollectiveMainloopFwdSm90ILi2EN4cute5tupleIJNS5_1CILi1EEES8_S8_EEENS6_IJNS7_ILi128EEESA_SA_EEELi128ENS_6half_tEfNS_4arch4Sm90ELb0ELb1ELb1ELb1ELb1ELb0ELb0ELb1ELb1ELb1ELb1ELb0EEENS1_21CollectiveEpilogueFwdISB_S9_SC_SE_Li256ELb1ELb1ELb1ELb0EEENS1_36VarlenDynamicPersistentTileSchedulerILi128ELi128ELi256ELi128ELb1ELb1ELb1ELb1ELb0ELb1EEEEEEEEEvNT_6ParamsE,@"STO_CUDA_ENTRY STV_DEFAULT"
_ZN7cutlass13device_kernelIN5flash11enable_sm90INS1_16FlashAttnFwdSm90INS1_25CollectiveMainloopFwdSm90ILi2EN4cute5tupleIJNS5_1CILi1EEES8_S8_EEENS6_IJNS7_ILi128EEESA_SA_EEELi128ENS_6half_tEfNS_4arch4Sm90ELb0ELb1ELb1ELb1ELb1ELb0ELb0ELb1ELb1ELb1ELb1ELb0EEENS1_21CollectiveEpilogueFwdISB_S9_SC_SE_Li256ELb1ELb1ELb1ELb0EEENS1_36VarlenDynamicPersistentTileSchedulerILi128ELi128ELi256ELi128ELb1ELb1ELb1ELb1ELb0ELb1EEEEEEEEEvNT_6ParamsE:
        /* <DEDUP_REMOVED lines=8> */
[----:B------:R-:W0:Y:S04]  /*0080*/  SHFL.IDX PT, R3, R2, RZ, 0x1f ;  /* 0x00001fff02037589 */ /* 0x000e2800000e0000 */
[----:B------:R-:W1:Y:S01]  /*0090*/  SHFL.IDX PT, R4, R4, RZ, 0x1f ;  /* 0x00001fff04047589 */ /* 0x000e6200000e0000 */
[C---:B0-----:R-:W-:Y:S02]  /*00a0*/  ISETP.NE.OR P0, PT, R3.reuse, RZ, !P0 ;  /* 0x000000ff0300720c */ /* 0x041fe40004705670 */
[----:B------:R-:W-:-:S11]  /*00b0*/  ISETP.NE.AND P1, PT, R3, RZ, PT ;  /* 0x000000ff0300720c */ /* 0x000fd60003f25270 */
[----:B------:R-:W-:Y:S01]  /*00c0*/  VOTEU.ALL UP0, P0 ;  /* 0x00000000003f7886 */ /* 0x000fe20000000000 */
[----:B------:R-:W-:-:S04]  /*00d0*/  VOTEU.ALL UP1, P0 ;  /* 0x00000000003f7886 */ /* 0x000fc80000020000 */
[----:B------:R-:W0:Y:S01]  /*00e0*/  @!UP0 S2UR UR8, SR_CgaCtaId ;  /* 0x00000000000889c3 */ /* 0x000e220000008800 */
[----:B------:R-:W-:Y:S01]  /*00f0*/  @!UP0 UMOV UR6, 0x400 ;  /* 0x0000040000068882 */ /* 0x000fe20000000000 */
[----:B------:R-:W-:-:S04]  /*0100*/  @!UP0 UIADD3 UR4, -UR4, 0x100000, URZ ;  /* 0x0010000004048890 */ /* 0x000fc8000fffe13f */
[----:B------:R-:W-:Y:S02]  /*0110*/  @!UP0 USHF.L.U32 UR5, UR4, 0xb, URZ ;  /* 0x0000000b04058899 */ /* 0x000fe4000800063f */
[----:B------:R-:W-:Y:S02]  /*0120*/  @!UP0 USHF.L.U32 UR4, UR4, 0x1, URZ ;  /* 0x0000000104048899 */ /* 0x000fe4000800063f */
[----:B0-----:R-:W-:Y:S02]  /*0130*/  @!UP0 ULEA UR8, UR8, UR6, 0x18 ;  /* 0x0000000608088291 */ /* 0x001fe4000f8ec03f */
        /* <DEDUP_REMOVED lines=25> */
.L_x_7798:
        /* <DEDUP_REMOVED lines=22> */
.L_x_7799:
        /* <DEDUP_REMOVED lines=18> */
.L_x_7800:
        /* <DEDUP_REMOVED lines=22> */
.L_x_7801:
        /* <DEDUP_REMOVED lines=23> */
.L_x_7802:
        /* <DEDUP_REMOVED lines=10> */
.L_x_7804:
[----:B------:R-:W-:-:S08]  /*08c0*/  NOP ;  /* 0x0000000000007918 */ /* 0x000fd00000000000 */
[----:B------:R-:W1:Y:S02]  /*08d0*/  USETMAXREG.TRY_ALLOC.CTAPOOL UP0, 0xe8 ;  /* 0x000000e8000079c8 */ /* 0x000e640008000600 */
[----:B-1----:R-:W-:-:S13]  /*08e0*/  PLOP3.LUT P0, PT, PT, PT, UP0, 0x80, 0x0 ;  /* 0x000000000000781c */ /* 0x002fda0003f0f008 */
[----:B------:R-:W-:Y:S05]  /*08f0*/  @!P0 BRA `(.L_x_7804) ;  /* 0xfffffffc00f08947 */ /* 0x000fea000383ffff */
[----:B------:R-:W-:Y:S01]  /*0900*/  LOP3.LUT R2, R0, 0xffffff80, RZ, 0xc0, !PT ;  /* 0xffffff8000027812 */ /* 0x000fe200078ec0ff */
[----:B------:R-:W1:Y:S08]  /*0910*/  S2UR UR5, SR_CgaCtaId ;  /* 0x00000000000579c3 */ /* 0x000e700000008800 */
[----:B------:R-:W-:Y:S06]  /*0920*/  BAR.ARV 0x8, 0x180 ;  /* 0x0206000000007b1d */ /* 0x000fec0000002000 */
[----:B------:R-:W-:Y:S01]  /*0930*/  ISETP.NE.AND P0, PT, R2, 0x80, PT ;  /* 0x000000800200780c */ /* 0x000fe20003f05270 */
[----:B------:R-:W-:-:S12]  /*0940*/  UMOV UR4, 0x400 ;  /* 0x0000040000047882 */ /* 0x000fd80000000000 */
[----:B------:R-:W-:Y:S06]  /*0950*/  @!P0 BAR.ARV 0x9, 0x100 ;  /* 0x0244000000008b1d */ /* 0x000fec0000002000 */
[----:B-1----:R-:W-:Y:S02]  /*0960*/  ULEA UR4, UR5, UR4, 0x18 ;  /* 0x0000000405047291 */ /* 0x002fe4000f8ec03f */
[----:B------:R-:W-:Y:S07]  /*0970*/  BAR.SYNC.DEFER_BLOCKING 0x5, 0x180 ;  /* 0x0146000000007b1d */ /* 0x000fee0000010000 */
[----:B------:R-:W1:Y:S01]  /*0980*/  LDS.128 R12, [UR4+0x288d0] ;  /* 0x0288d004ff0c7984 */ /* 0x000e620008000c00 */
[----:B------:R-:W-:Y:S01]  /*0990*/  ULDC UR4, c[0x0][0xc3c] ;  /* 0x00030f0000047ab9 */ /* 0x000fe20000000800 */
[----:B------:R-:W-:Y:S06]  /*09a0*/  BAR.ARV 0x4, 0x180 ;  /* 0x0106000000007b1d */ /* 0x000fec0000002000 */
[----:B-1----:R-:W-:-:S13]  /*09b0*/  ISETP.GE.AND P0, PT, R15, UR4, PT ;  /* 0x000000040f007c0c */ /* 0x002fda000bf06270 */
[----:B------:R-:W-:Y:S05]  /*09c0*/  @P0 EXIT ;  /* 0x000000000000094d */ /* 0x000fea0003800000 */
[----:B0-----:R-:W2:Y:S01]  /*09d0*/  LDL R3, [R1+0x18] ;  /* 0x0000180001037983 */ /* 0x001ea20000100800 */
[----:B------:R-:W-:Y:S01]  /*09e0*/  VIADD R223, R0, 0xffffff80 ;  /* 0xffffff8000df7836 */ /* 0x000fe20000000000 */
[----:B------:R-:W-:Y:S01]  /*09f0*/  R2UR UR6, R13 ;  /* 0x000000000d0672ca */ /* 0x000fe200000e0000 */
[----:B------:R-:W-:Y:S01]  /*0a00*/  UMOV UR39, URZ ;  /* 0x0000003f00277c82 */ /* 0x000fe20008000000 */
[----:B------:R-:W-:Y:S01]  /*0a10*/  R2UR UR5, R14 ;  /* 0x000000000e0572ca */ /* 0x000fe200000e0000 */
[----:B------:R-:W-:Y:S01]  /*0a20*/  UMOV UR38, URZ ;  /* 0x0000003f00267c82 */ /* 0x000fe20008000000 */
[----:B------:R-:W-:Y:S02]  /*0a30*/  SHF.R.S32.HI R0, RZ, 0x1f, R223 ;  /* 0x0000001fff007819 */ /* 0x000fe400000114df */
[----:B------:R-:W-:Y:S02]  /*0a40*/  R2UR UR7, R15 ;  /* 0x000000000f0772ca */ /* 0x000fe400000e0000 */
[----:B------:R-:W-:-:S02]  /*0a50*/  LEA.HI R2, R0, R223, RZ, 0x7 ;  /* 0x000000df00027211 */ /* 0x000fc400078f38ff */
[----:B------:R-:W-:Y:S02]  /*0a60*/  LEA.HI R4, R0, R223, RZ, 0x5 ;  /* 0x000000df00047211 */ /* 0x000fe400078f28ff */
[----:B------:R-:W-:Y:S02]  /*0a70*/  LOP3.LUT R200, R2, 0xffffff80, RZ, 0xc0, !PT ;  /* 0xffffff8002c87812 */ /* 0x000fe400078ec0ff */
[----:B------:R-:W-:Y:S01]  /*0a80*/  SHF.R.S32.HI R217, RZ, 0x7, R2 ;  /* 0x00000007ffd97819 */ /* 0x000fe20000011402 */
[----:B------:R-:W-:Y:S02]  /*0a90*/  IMAD.SHL.U32 R5, R4, 0x20, RZ ;  /* 0x0000002004057824 */ /* 0x000fe400078e00ff */
[----:B------:R-:W-:Y:S01]  /*0aa0*/  IMAD.IADD R200, R223, 0x1, -R200 ;  /* 0x00000001dfc87824 */ /* 0x000fe200078e0ac8 */
[----:B------:R-:W-:Y:S02]  /*0ab0*/  LEA.HI R2, R2, R217, RZ, 0x1 ;  /* 0x000000d902027211 */ /* 0x000fe400078f08ff */
[----:B------:R-:W-:-:S02]  /*0ac0*/  LOP3.LUT R5, R5, 0xfffffc00, RZ, 0xc0, !PT ;  /* 0xfffffc0005057812 */ /* 0x000fc400078ec0ff */
[----:B------:R-:W-:Y:S02]  /*0ad0*/  SHF.R.S32.HI R7, RZ, 0x1f, R200 ;  /* 0x0000001fff077819 */ /* 0x000fe400000114c8 */
[----:B------:R-:W-:Y:S02]  /*0ae0*/  LOP3.LUT R2, R2, 0x3fffffe, RZ, 0xc0, !PT ;  /* 0x03fffffe02027812 */ /* 0x000fe400078ec0ff */
[CC--:B------:R-:W-:Y:S02]  /*0af0*/  LEA.HI R8, R7.reuse, R200.reuse, RZ, 0x2 ;  /* 0x000000c807087211 */ /* 0x0c0fe400078f10ff */
[----:B------:R-:W-:Y:S01]  /*0b00*/  LEA.HI R7, R7, R200, RZ, 0x5 ;  /* 0x000000c807077211 */ /* 0x000fe200078f28ff */
[----:B------:R-:W-:Y:S01]  /*0b10*/  IMAD.IADD R2, R217, 0x1, -R2 ;  /* 0x00000001d9027824 */ /* 0x000fe200078e0a02 */
[--C-:B------:R-:W-:Y:S02]  /*0b20*/  SHF.R.S32.HI R9, RZ, 0x2, R8.reuse ;  /* 0x00000002ff097819 */ /* 0x100fe40000011408 */
[----:B------:R-:W-:-:S02]  /*0b30*/  SHF.R.S32.HI R10, RZ, 0x1f, R8 ;  /* 0x0000001fff0a7819 */ /* 0x000fc40000011408 */
[----:B------:R-:W-:Y:S02]  /*0b40*/  SHF.R.S32.HI R7, RZ, 0x5, R7 ;  /* 0x00000005ff077819 */ /* 0x000fe40000011407 */
[----:B------:R-:W-:-:S04]  /*0b50*/  LEA.HI R10, R10, R9, RZ, 0x3 ;  /* 0x000000090a0a7211 */ /* 0x000fc800078f18ff */
[----:B------:R-:W-:-:S05]  /*0b60*/  LOP3.LUT R10, R10, 0xfffffff8, RZ, 0xc0, !PT ;  /* 0xfffffff80a0a7812 */ /* 0x000fca00078ec0ff */
[----:B------:R-:W-:-:S04]  /*0b70*/  IMAD.IADD R10, R9, 0x1, -R10 ;  /* 0x00000001090a7824 */ /* 0x000fc800078e0a0a */
[----:B------:R-:W-:-:S04]  /*0b80*/  IMAD R7, R7, 0x10, R10 ;  /* 0x0000001007077824 */ /* 0x000fc800078e020a */
[----:B------:R-:W-:Y:S01]  /*0b90*/  IMAD R218, R2, 0x40, R7 ;  /* 0x0000004002da7824 */ /* 0x000fe200078e0207 */
[----:B--2---:R-:W-:Y:S02]  /*0ba0*/  R2UR UR4, R3 ;  /* 0x00000000030472ca */ /* 0x004fe400000e0000 */
[----:B------:R-:W-:-:S04]  /*0bb0*/  LEA.HI R3, R0, R223, RZ, 0x4 ;  /* 0x000000df00037211 */ /* 0x000fc800078f20ff */
[----:B------:R-:W-:Y:S02]  /*0bc0*/  SHF.R.S32.HI R6, RZ, 0x4, R3 ;  /* 0x00000004ff067819 */ /* 0x000fe40000011403 */
[C---:B------:R-:W-:Y:S02]  /*0bd0*/  LOP3.LUT R4, R3.reuse, 0x3fffff0, RZ, 0xc0, !PT ;  /* 0x03fffff003047812 */ /* 0x040fe400078ec0ff */
[----:B------:R-:W-:-:S03]  /*0be0*/  LEA.HI R3, R3, R6, RZ, 0x1 ;  /* 0x0000000603037211 */ /* 0x000fc600078f08ff */
[----:B------:R-:W-:Y:S01]  /*0bf0*/  IMAD.IADD R4, R223, 0x1, -R4 ;  /* 0x00000001df047824 */ /* 0x000fe200078e0a04 */
[----:B------:R-:W-:Y:S01]  /*0c00*/  LOP3.LUT R3, R3, 0x1ffffffe, RZ, 0xc0, !PT ;  /* 0x1ffffffe03037812 */ /* 0x000fe200078ec0ff */
[----:B------:R-:W-:Y:S02]  /*0c10*/  ULOP3.LUT UR8, UR4, 0x1, URZ, 0xfc, !UPT ;  /* 0x0000000104087892 */ /* 0x000fe4000f8efc3f */
[----:B------:R-:W-:Y:S01]  /*0c20*/  IMAD R4, R4, 0x40, R5 ;  /* 0x0000004004047824 */ /* 0x000fe200078e0205 */
[-C--:B------:R-:W-:Y:S01]  /*0c30*/  LEA.HI R5, R0, R223.reuse, RZ, 0x2 ;  /* 0x000000df00057211 */ /* 0x080fe200078f10ff */
[----:B------:R-:W-:Y:S01]  /*0c40*/  IMAD.IADD R3, R6, 0x1, -R3 ;  /* 0x0000000106037824 */ /* 0x000fe200078e0a03 */
[----:B------:R-:W-:Y:S01]  /*0c50*/  LEA.HI R0, R0, R223, RZ, 0x3 ;  /* 0x000000df00007211 */ /* 0x000fe200078f18ff */
[----:B------:R-:W-:Y:S01]  /*0c60*/  UMOV UR4, URZ ;  /* 0x0000003f00047c82 */ /* 0x000fe20008000000 */
[----:B------:R-:W-:Y:S02]  /*0c70*/  IMAD.U32 R220, RZ, RZ, UR8 ;  /* 0x00000008ffdc7e24 */ /* 0x000fe4000f8e00ff */
[----:B------:R-:W-:Y:S01]  /*0c80*/  IMAD R219, R3, 0x8, R4 ;  /* 0x0000000803db7824 */ /* 0x000fe200078e0204 */
[----:B------:R-:W-:Y:S01]  /*0c90*/  LOP3.LUT R4, R5, 0xfffffffc, RZ, 0xc0, !PT ;  /* 0xfffffffc05047812 */ /* 0x000fe200078ec0ff */
[----:B------:R-:W-:Y:S01]  /*0ca0*/  IMAD.U32 R199, RZ, RZ, UR4 ;  /* 0x00000004ffc77e24 */ /* 0x000fe2000f8e00ff */
[----:B------:R-:W-:-:S02]  /*0cb0*/  LOP3.LUT R22, R0, 0xfffffff8, RZ, 0xc0, !PT ;  /* 0xfffffff800167812 */ /* 0x000fc400078ec0ff */
[----:B------:R-:W-:Y:S01]  /*0cc0*/  LOP3.LUT R5, R8, 0x7ffffffc, RZ, 0xc0, !PT ;  /* 0x7ffffffc08057812 */ /* 0x000fe200078ec0ff */
[C---:B------:R-:W-:Y:S01]  /*0cd0*/  IMAD.IADD R4, R223.reuse, 0x1, -R4 ;  /* 0x00000001df047824 */ /* 0x040fe200078e0a04 */
[----:B------:R-:W-:Y:S01]  /*0ce0*/  SHF.R.S32.HI R198, RZ, 0x3, R0 ;  /* 0x00000003ffc67819 */ /* 0x000fe20000011400 */
[----:B------:R-:W-:Y:S02]  /*0cf0*/  IMAD.IADD R22, R223, 0x1, -R22 ;  /* 0x00000001df167824 */ /* 0x000fe400078e0a16 */
[----:B------:R-:W-:Y:S01]  /*0d00*/  IMAD.IADD R5, R200, 0x1, -R5 ;  /* 0x00000001c8057824 */ /* 0x000fe200078e0a05 */
[----:B------:R-:W-:Y:S01]  /*0d10*/  LEA.HI R3, R4, R4, RZ, 0x1 ;  /* 0x0000000404037211 */ /* 0x000fe200078f08ff */
[----:B------:R-:W-:Y:S02]  /*0d20*/  IMAD.SHL.U32 R18, R22, 0x8, RZ ;  /* 0x0000000816127824 */ /* 0x000fe400078e00ff */
[----:B------:R-:W-:Y:S01]  /*0d30*/  IMAD.SHL.U32 R16, R5, 0x2, RZ ;  /* 0x0000000205107824 */ /* 0x000fe200078e00ff */
[----:B------:R-:W-:Y:S01]  /*0d40*/  LOP3.LUT R3, R3, 0x1ffffffe, RZ, 0xc0, !PT ;  /* 0x1ffffffe03037812 */ /* 0x000fe200078ec0ff */
[----:B------:R-:W-:Y:S01]  /*0d50*/  VIADD R19, R18, 0x40 ;  /* 0x0000004012137836 */ /* 0x000fe20000000000 */
        /* <DEDUP_REMOVED lines=31> */
[----:B------:R-:W-:Y:S01]  /*0f50*/  IMAD.IADD R3, R4, 0x1, -R3 ;  /* 0x0000000104037824 */ /* 0x000fe200078e0a03 */
[----:B------:R-:W-:-:S02]  /*0f60*/  SHF.R.S32.HI R202, RZ, 0x1f, R184 ;  /* 0x0000001fffca7819 */ /* 0x000fc400000114b8 */
[----:B------:R-:W-:Y:S01]  /*0f70*/  SHF.R.S32.HI R201, RZ, 0x1f, R23 ;  /* 0x0000001fffc97819 */ /* 0x000fe20000011417 */
[----:B------:R-:W-:-:S07]  /*0f80*/  IMAD R17, R3, 0x8, R218 ;  /* 0x0000000803117824 */ /* 0x000fce00078e02da */
.L_x_7916:
        /* <DEDUP_REMOVED lines=11> */
[----:B0-23--:R-:W-:Y:S02]  /*1040*/  IMAD.U32 R2, RZ, RZ, UR8 ;  /* 0x00000008ff027e24 */ /* 0x00dfe4000f8e00ff */
[----:B------:R-:W-:Y:S01]  /*1050*/  IMAD.U32 R3, RZ, RZ, UR9 ;  /* 0x00000009ff037e24 */ /* 0x000fe2000f8e00ff */
[----:B------:R-:W-:Y:S02]  /*1060*/  @UP1 ULDC.64 UR8, c[0x0][0xa18] ;  /* 0x0002860000081ab9 */ /* 0x000fe40000000a00 */
[----:B------:R-:W-:Y:S02]  /*1070*/  @UP1 UIMAD.WIDE UR8, UR7, 0x4, UR8 ;  /* 0x00000004070818a5 */ /* 0x000fe4000f8e0208 */
[----:B------:R-:W2:Y:S04]  /*1080*/  @P0 LDG.E R2, desc[UR36][R2.64] ;  /* 0x0000002402020981 */ /* 0x000ea8000c1e1900 */
[----:B------:R-:W-:-:S02]  /*1090*/  IMAD.U32 R4, RZ, RZ, UR8 ;  /* 0x00000008ff047e24 */ /* 0x000fc4000f8e00ff */
[----:B----4-:R-:W-:Y:S01]  /*10a0*/  IMAD.U32 R5, RZ, RZ, UR9 ;  /* 0x00000009ff057e24 */ /* 0x010fe2000f8e00ff */
[----:B------:R-:W-:-:S04]  /*10b0*/  ULDC.64 UR8, c[0x0][0x418] ;  /* 0x0001060000087ab9 */ /* 0x000fc80000000a00 */
[----:B------:R-:W3:Y:S01]  /*10c0*/  @P2 LDG.E R4, desc[UR36][R4.64] ;  /* 0x0000002404042981 */ /* 0x000ee2000c1e1900 */
[----:B------:R-:W-:Y:S01]  /*10d0*/  UISETP.NE.U32.AND UP0, UPT, UR8, URZ, UPT ;  /* 0x0000003f0800728c */ /* 0x000fe2000bf05070 */
[----:B------:R-:W-:Y:S01]  /*10e0*/  UMOV UR41, URZ ;  /* 0x0000003f00297c82 */ /* 0x000fe20008000000 */
[----:B------:R-:W-:Y:S02]  /*10f0*/  ULOP3.LUT UR56, UR5, 0xffff, URZ, 0xc0, !UPT ;  /* 0x0000ffff05387892 */ /* 0x000fe4000f8ec03f */
[----:B------:R-:W-:-:S03]  /*1100*/  UISETP.NE.AND.EX UP0, UPT, UR9, URZ, UPT, UP0 ;  /* 0x0000003f0900728c */ /* 0x000fc6000bf05300 */
[----:B------:R-:W-:Y:S01]  /*1110*/  ULDC.64 UR8, c[0x0][0xa20] ;  /* 0x0002880000087ab9 */ /* 0x000fe20000000a00 */
[----:B------:R-:W-:Y:S01]  /*1120*/  USEL UR4, UR4, 0x1, UP0 ;  /* 0x0000000104047887 */ /* 0x000fe20008000000 */
[----:B------:R-:W-:Y:S01]  /*1130*/  ISETP.NE.U32.AND P1, PT, RZ, UR8, PT ;  /* 0x00000008ff007c0c */ /* 0x000fe2000bf25070 */
[----:B------:R-:W-:Y:S02]  /*1140*/  ULDC UR8, c[0x0][0x2f0] ;  /* 0x0000bc0000087ab9 */ /* 0x000fe40000000800 */
[----:B------:R-:W-:Y:S01]  /*1150*/  UIMAD UR4, UR4, UR8, URZ ;  /* 0x00000008040472a4 */ /* 0x000fe2000f8e023f */
[----:B------:R-:W-:Y:S02]  /*1160*/  ISETP.NE.AND.EX P1, PT, RZ, UR9, PT, P1 ;  /* 0x00000009ff007c0c */ /* 0x000fe4000bf25310 */
[----:B--2---:R-:W-:Y:S02]  /*1170*/  @P0 R2UR UR41, R2 ;  /* 0x00000000022902ca */ /* 0x004fe400000e0000 */
[----:B---3--:R-:W-:Y:S01]  /*1180*/  @P2 R2UR UR42, R4 ;  /* 0x00000000042a22ca */ /* 0x008fe200000e0000 */
[----:B-1---5:R-:W-:-:S14]  /*1190*/  @P2 BRA `(.L_x_7805) ;  /* 0x0000000000382947 */ /* 0x022fdc0003800000 */
        /* <DEDUP_REMOVED lines=14> */
.L_x_7805:
[----:B------:R-:W-:Y:S01]  /*1280*/  UMOV UR58, UR7 ;  /* 0x00000007003a7c82 */ /* 0x000fe20008000000 */
        /* <DEDUP_REMOVED lines=8> */
.L_x_7806:
        /* <DEDUP_REMOVED lines=13> */
.L_x_7807:
[----:B------:R-:W-:Y:S01]  /*13e0*/  ULDC UR7, c[0x0][0x448] ;  /* 0x0001120000077ab9 */ /* 0x000fe20000000800 */
[----:B------:R-:W-:Y:S02]  /*13f0*/  USHF.L.U32 UR47, UR6, 0x7, URZ ;  /* 0x00000007062f7899 */ /* 0x000fe4000800063f */
[----:B------:R-:W-:Y:S02]  /*1400*/  UISETP.NE.AND UP0, UPT, UR7, 0x1, UPT ;  /* 0x000000010700788c */ /* 0x000fe4000bf05270 */
[----:B------:R-:W-:Y:S01]  /*1410*/  UIADD3 UR10, UR47, 0x7f, URZ ;  /* 0x0000007f2f0a7890 */ /* 0x000fe2000fffe03f */
[----:B------:R-:W-:Y:S01]  /*1420*/  ULDC.64 UR6, c[0x0][0x9e0] ;  /* 0x0002780000067ab9 */ /* 0x000fe20000000a00 */
[----:B------:R-:W-:Y:S02]  /*1430*/  UP2UR UR51, UPR, URZ, 0x1 ;  /* 0x000000013f337883 */ /* 0x000fe40008000000 */
[----:B------:R-:W-:-:S05]  /*1440*/  UIADD3 UR41, -UR41, UR4, URZ ;  /* 0x0000000429297290 */ /* 0x000fca000fffe13f */
[----:B------:R-:W-:Y:S01]  /*1450*/  @UP0 ULDC UR8, c[0x0][0x44c] ;  /* 0x0001130000080ab9 */ /* 0x000fe20000000800 */
[----:B------:R-:W-:Y:S01]  /*1460*/  @UP0 ULDC UR11, c[0x0][0x450] ;  /* 0x00011400000b0ab9 */ /* 0x000fe20000000800 */
[----:B------:R-:W-:Y:S02]  /*1470*/  UIMAD.WIDE.U32 UR8, UR10, UR8, URZ ;  /* 0x000000080a0872a5 */ /* 0x000fe4000f8e003f */
        /* <DEDUP_REMOVED lines=18> */
.L_x_7809:
[----:B------:R-:W-:-:S11]  /*15a0*/  UISETP.NE.AND UP0, UPT, UR7, 0x1, UPT ;  /* 0x000000010700788c */ /* 0x000fd6000bf05270 */
[----:B------:R-:W-:Y:S02]  /*15b0*/  @UP0 ULDC.64 UR10, c[0x0][0x9e8] ;  /* 0x00027a00000a0ab9 */ /* 0x000fe40000000a00 */
[----:B------:R-:W-:-:S04]  /*15c0*/  UIMAD.WIDE.U32 UR8, UR4, UR10, URZ ;  /* 0x0000000a040872a5 */ /* 0x000fc8000f8e003f */
[----:B------:R-:W-:-:S12]  /*15d0*/  @UP0 USHF.R.U32.HI UR4, URZ, UR11, UR9 ;  /* 0x0000000b3f040299 */ /* 0x000fd80008011609 */
.L_x_7810:
[----:B------:R-:W-:-:S04]  /*15e0*/  UIMAD UR4, UR4, UR7, UR7 ;  /* 0x00000007040472a4 */ /* 0x000fc8000f8e0207 */
[----:B------:R-:W-:-:S04]  /*15f0*/  UISETP.LT.AND UP0, UPT, UR6, UR4, UPT ;  /* 0x000000040600728c */ /* 0x000fc8000bf01270 */
[----:B------:R-:W-:-:S12]  /*1600*/  USEL UR6, UR6, UR4, UP0 ;  /* 0x0000000406067287 */ /* 0x000fd80008000000 */
.L_x_7808:
[----:B------:R-:W-:Y:S02]  /*1610*/  UISETP.NE.AND UP0, UPT, UR51, URZ, UPT ;  /* 0x0000003f3300728c */ /* 0x000fe4000bf05270 */
[----:B------:R-:W-:Y:S02]  /*1620*/  UIADD3 UR4, UR41, 0x7f, URZ ;  /* 0x0000007f29047890 */ /* 0x000fe4000fffe03f */
[----:B------:R-:W-:Y:S02]  /*1630*/  UIADD3 UR10, UR6, 0x7f, URZ ;  /* 0x0000007f060a7890 */ /* 0x000fe4000fffe03f */
[----:B------:R-:W-:Y:S02]  /*1640*/  UISETP.GE.AND UP1, UPT, UR7, 0x1, UPT ;  /* 0x000000010700788c */ /* 0x000fe4000bf26270 */
[----:B------:R-:W-:Y:S02]  /*1650*/  USHF.R.S32.HI UR6, URZ, 0x1f, UR4 ;  /* 0x0000001f3f067899 */ /* 0x000fe40008011404 */
[----:B------:R-:W-:Y:S01]  /*1660*/  USHF.R.S32.HI UR11, URZ, 0x1f, UR10 ;  /* 0x0000001f3f0b7899 */ /* 0x000fe2000801140a */
[----:B------:R-:W-:Y:S01]  /*1670*/  @UP0 ULDC UR8, c[0x0][0x44c] ;  /* 0x0001130000080ab9 */ /* 0x000fe20000000800 */
[----:B------:R-:W-:Y:S01]  /*1680*/  ULEA.HI UR6, UR6, UR4, URZ, 0x7 ;  /* 0x0000000406067291 */ /* 0x000fe2000f8f383f */
[----:B------:R-:W-:Y:S01]  /*1690*/  PLOP3.LUT P0, PT, PT, PT, UP1, 0x40, 0x0 ;  /* 0x000000000000781c */ /* 0x000fe20003f0e818 */
[----:B------:R-:W-:-:S02]  /*16a0*/  UIMAD.WIDE.U32 UR8, UR47, UR8, URZ ;  /* 0x000000082f0872a5 */ /* 0x000fc4000f8e003f */
[----:B------:R-:W-:Y:S01]  /*16b0*/  ULEA.HI UR11, UR11, UR10, URZ, 0x7 ;  /* 0x0000000a0b0b7291 */ /* 0x000fe2000f8f383f */
[----:B------:R-:W-:Y:S01]  /*16c0*/  @UP0 ULDC UR13, c[0x0][0x450] ;  /* 0x00011400000d0ab9 */ /* 0x000fe20000000800 */
[----:B------:R-:W-:Y:S01]  /*16d0*/  UMOV UR12, UR47 ;  /* 0x0000002f000c7c82 */ /* 0x000fe20008000000 */
[----:B------:R-:W-:Y:S02]  /*16e0*/  UIADD3 UR43, UR41, -UR42, URZ ;  /* 0x8000002a292b7290 */ /* 0x000fe4000fffe03f */
[----:B------:R-:W-:Y:S02]  /*16f0*/  USHF.R.S32.HI UR6, URZ, 0x7, UR6 ;  /* 0x000000073f067899 */ /* 0x000fe40008011406 */
[----:B------:R-:W-:Y:S02]  /*1700*/  USHF.R.S32.HI UR11, URZ, 0x7, UR11 ;  /* 0x000000073f0b7899 */ /* 0x000fe4000801140b */
[----:B------:R-:W-:Y:S02]  /*1710*/  @UP0 USHF.R.U32.HI UR12, URZ, UR13, UR9 ;  /* 0x0000000d3f0c0299 */ /* 0x000fe40008011609 */
[----:B------:R-:W-:-:S02]  /*1720*/  UISETP.LT.AND UP0, UPT, UR6, UR11, UPT ;  /* 0x0000000b0600728c */ /* 0x000fc4000bf01270 */
[----:B------:R-:W-:Y:S01]  /*1730*/  UIADD3 UR4, UR43, UR12, URZ ;  /* 0x0000000c2b047290 */ /* 0x000fe2000fffe03f */
[----:B------:R-:W-:Y:S01]  /*1740*/  ULDC UR10, c[0x0][0x9dc] ;  /* 0x00027700000a7ab9 */ /* 0x000fe20000000800 */
        /* <DEDUP_REMOVED lines=13> */
.L_x_7812:
[----:B------:R-:W-:-:S11]  /*1820*/  UISETP.NE.AND UP0, UPT, UR7, 0x1, UPT ;  /* 0x000000010700788c */ /* 0x000fd6000bf05270 */
[----:B------:R-:W-:Y:S02]  /*1830*/  @UP0 ULDC.64 UR12, c[0x0][0x9e8] ;  /* 0x00027a00000c0ab9 */ /* 0x000fe40000000a00 */
[----:B------:R-:W-:-:S04]  /*1840*/  UIMAD.WIDE.U32 UR8, UR4, UR12, URZ ;  /* 0x0000000c040872a5 */ /* 0x000fc8000f8e003f */
[----:B------:R-:W-:-:S12]  /*1850*/  @UP0 USHF.R.U32.HI UR4, URZ, UR13, UR9 ;  /* 0x0000000d3f040299 */ /* 0x000fd80008011609 */
.L_x_7813:
[----:B------:R-:W-:-:S04]  /*1860*/  UIMAD UR4, UR4, UR7, URZ ;  /* 0x00000007040472a4 */ /* 0x000fc8000f8e023f */
[----:B------:R-:W-:-:S04]  /*1870*/  UISETP.LT.AND UP0, UPT, UR10, UR4, UPT ;  /* 0x000000040a00728c */ /* 0x000fc8000bf01270 */
[----:B------:R-:W-:-:S12]  /*1880*/  USEL UR10, UR10, UR4, !UP0 ;  /* 0x000000040a0a7287 */ /* 0x000fd8000c000000 */
.L_x_7811:
        /* <DEDUP_REMOVED lines=13> */
[----:B------:R-:W-:-:S10]  /*1960*/  USHF.R.U32.HI UR55, URZ, 0x10, UR5 ;  /* 0x000000103f377899 */ /* 0x000fd40008011605 */
[----:B------:R-:W-:Y:S05]  /*1970*/  @!P0 BRA `(.L_x_7814) ;  /* 0x0000000000948947 */ /* 0x000fea0003800000 */
[----:B------:R-:W-:Y:S01]  /*1980*/  UISETP.NE.AND UP0, UPT, UR55, URZ, UPT ;  /* 0x0000003f3700728c */ /* 0x000fe2000bf05270 */
[----:B------:R-:W-:-:S03]  /*1990*/  ULDC UR4, c[0x0][0x9f0] ;  /* 0x00027c0000047ab9 */ /* 0x000fc60000000800 */
[----:B------:R-:W-:-:S04]  /*19a0*/  USEL UR10, UR55, UR4, UP0 ;  /* 0x00000004370a7287 */ /* 0x000fc80008000000 */
[----:B------:R-:W-:Y:S02]  /*19b0*/  UIADD3 UR4, UR10, -0x1, UR6 ;  /* 0xffffffff0a047890 */ /* 0x000fe4000fffe006 */
[----:B------:R-:W-:Y:S02]  /*19c0*/  IMAD.U32 R3, RZ, RZ, UR10 ;  /* 0x0000000aff037e24 */ /* 0x000fe4000f8e00ff */
[----:B------:R-:W-:-:S03]  /*19d0*/  UIADD3 UR7, -UR53, UR4, URZ ;  /* 0x0000000435077290 */ /* 0x000fc6000fffe13f */
[-C--:B------:R-:W-:Y:S01]  /*19e0*/  IABS R0, R3.reuse ;  /* 0x0000000300007213 */ /* 0x080fe20000000000 */
        /* <DEDUP_REMOVED lines=30> */
.L_x_7814:
[----:B------:R-:W-:Y:S01]  /*1bd0*/  UIMAD UR53, UR57, UR4, UR53 ;  /* 0x00000004393572a4 */ /* 0x000fe2000f8e0235 */
[----:B------:R-:W-:Y:S01]  /*1be0*/  IMAD.U32 R90, RZ, RZ, UR6 ;  /* 0x00000006ff5a7e24 */ /* 0x000fe2000f8e00ff */
[----:B------:R-:W-:Y:S01]  /*1bf0*/  PLOP3.LUT P0, PT, PT, PT, PT, 0x80, 0x0 ;  /* 0x000000000000781c */ /* 0x000fe20003f0f070 */
[----:B------:R-:W-:Y:S01]  /*1c00*/  IMAD.U32 R3, RZ, RZ, UR4 ;  /* 0x00000004ff037e24 */ /* 0x000fe2000f8e00ff */
[----:B------:R-:W-:Y:S01]  /*1c10*/  CS2R R150, SRZ ;  /* 0x0000000000967805 */ /* 0x000fe2000001ff00 */
[----:B------:R-:W-:Y:S01]  /*1c20*/  IMAD.MOV.U32 R0, RZ, RZ, RZ ;  /* 0x000000ffff007224 */ /* 0x000fe200078e00ff */
[----:B------:R-:W-:Y:S01]  /*1c30*/  CS2R R148, SRZ ;  /* 0x0000000000947805 */ /* 0x000fe2000001ff00 */
[----:B------:R-:W-:Y:S01]  /*1c40*/  IMAD.MOV.U32 R20, RZ, RZ, RZ ;  /* 0x000000ffff147224 */ /* 0x000fe200078e00ff */
        /* <DEDUP_REMOVED lines=64> */
.L_x_7816:
[----:B------:R-:W-:Y:S02]  /*2050*/  R2UR UR6, R199 ;  /* 0x00000000c70672ca */ /* 0x000fe400000e0000 */
[----:B------:R-:W-:-:S11]  /*2060*/  R2UR UR5, R220 ;  /* 0x00000000dc0572ca */ /* 0x000fd600000e0000 */
[----:B------:R-:W-:Y:S02]  /*2070*/  ULEA.HI UR4, UR6, UR6, URZ, 0x1 ;  /* 0x0000000606047291 */ /* 0x000fe4000f8f083f */
[----:B------:R-:W-:Y:S02]  /*2080*/  IMAD.U32 R2, RZ, RZ, UR5 ;  /* 0x00000005ff027e24 */ /* 0x000fe4000f8e00ff */
[----:B------:R-:W-:-:S03]  /*2090*/  ULOP3.LUT UR4, UR4, 0xfffffffe, URZ, 0xc0, !UPT ;  /* 0xfffffffe04047892 */ /* 0x000fc6000f8ec03f */
[----:B------:R-:W-:Y:S01]  /*20a0*/  ISETP.NE.AND P0, PT, R2, 0x3, PT ;  /* 0x000000030200780c */ /* 0x000fe20003f05270 */
[----:B------:R-:W-:-:S06]  /*20b0*/  UIADD3 UR4, UR6, -UR4, URZ ;  /* 0x8000000406047290 */ /* 0x000fcc000fffe03f */
[----:B------:R-:W-:-:S05]  /*20c0*/  IMAD.U32 R0, RZ, RZ, UR4 ;  /* 0x00000004ff007e24 */ /* 0x000fca000f8e00ff */
[----:B------:R-:W-:-:S04]  /*20d0*/  SHF.L.U32 R0, R0, 0x1f, RZ ;  /* 0x0000001f00007819 */ /* 0x000fc800000006ff */
[----:B------:R-:W0:Y:S02]  /*20e0*/  SYNCS.PHASECHK.TRANS64.TRYWAIT P1, [UR40+0x28800], R0 ;  /* 0x02880000ff0075a7 */ /* 0x000e240008020168 */
[----:B0-----:R-:W-:Y:S05]  /*20f0*/  @!P1 BRA `(.L_x_7817) ;  /* 0x0000017800449947 */ /* 0x001fea0003800000 */
.L_x_8013:
[----:B------:R-:W-:Y:S05]  /*2100*/  @!P0 BRA `(.L_x_7818) ;  /* 0x0000000000048947 */ /* 0x000fea0003800000 */
[----:B------:R-:W-:Y:S01]  /*2110*/  BPT.TRAP 0x1 ;  /* 0x000000040000795c */ /* 0x000fe20000300000 */
.L_x_7818:
[----:B------:R-:W-:Y:S02]  /*2120*/  IMAD.U32 R89, RZ, RZ, UR38 ;  /* 0x00000026ff597e24 */ /* 0x000fe4000f8e00ff */
[----:B0-----:R-:W-:-:S03]  /*2130*/  IMAD.U32 R0, RZ, RZ, UR39 ;  /* 0x00000027ff007e24 */ /* 0x001fc6000f8e00ff */
[----:B------:R-:W-:Y:S02]  /*2140*/  LEA R89, R89, UR40, 0x3 ;  /* 0x0000002859597c11 */ /* 0x000fe4000f8e18ff */
[----:B------:R-:W-:-:S04]  /*2150*/  SHF.L.U32 R0, R0, 0x1f, RZ ;  /* 0x0000001f00007819 */ /* 0x000fc800000006ff */
[----:B------:R0:W1:Y:S01]  /*2160*/  SYNCS.PHASECHK.TRANS64.TRYWAIT P1, [R89+URZ+0x28830], R0 ;  /* 0x02883000590075a7 */ /* 0x000062000802017f */
[----:B------:R-:W-:Y:S05]  /*2170*/  @!P0 BRA `(.L_x_7819) ;  /* 0x0000000000048947 */ /* 0x000fea0003800000 */
[----:B------:R-:W-:Y:S01]  /*2180*/  BPT.TRAP 0x1 ;  /* 0x000000040000795c */ /* 0x000fe20000300000 */
.L_x_7819:
[----:B-1----:R-:W-:Y:S05]  /*2190*/  @P1 BRA `(.L_x_7820) ;  /* 0x0000000000081947 */ /* 0x002fea0003800000 */
[----:B------:R-:W1:Y:S02]  /*21a0*/  SYNCS.PHASECHK.TRANS64.TRYWAIT P1, [R89+URZ+0x28830], R0 ;  /* 0x02883000590075a7 */ /* 0x000e64000802017f */
[----:B-1----:R-:W-:Y:S05]  /*21b0*/  @!P1 BRA `(.L_x_7821) ;  /* 0x00000178002c9947 */ /* 0x002fea0003800000 */
.L_x_7820:
        /* <DEDUP_REMOVED lines=63> */
.L_x_7822:
[----:B------:R-:W-:Y:S01]  /*25b0*/  UISETP.NE.AND UP1, UPT, UR51, URZ, UPT ;  /* 0x0000003f3300728c */ /* 0x000fe2000bf25270 */
[----:B------:R-:W-:Y:S01]  /*25c0*/  R2UR UR6, R89 ;  /* 0x00000000590672ca */ /* 0x000fe200000e0000 */
[----:B------:R-:W-:Y:S01]  /*25d0*/  ULDC UR7, c[0x0][0x9d8] ;  /* 0x0002760000077ab9 */ /* 0x000fe20000000800 */
[----:B------:R-:W-:Y:S01]  /*25e0*/  UISETP.NE.AND UP0, UPT, UR46, URZ, UPT ;  /* 0x0000003f2e00728c */ /* 0x000fe2000bf05270 */
[----:B------:R-:W-:Y:S01]  /*25f0*/  FMUL.FTZ R7, R34, UR7 ;  /* 0x0000000722077c20 */ /* 0x000fe20008410000 */
[----:B------:R-:W-:Y:S01]  /*2600*/  VIADD R34, R17, UR47 ;  /* 0x0000002f11227c36 */ /* 0x000fe20008000000 */
[----:B------:R-:W-:Y:S01]  /*2610*/  PLOP3.LUT P1, PT, PT, PT, UP1, 0x80, 0x0 ;  /* 0x000000000000781c */ /* 0x000fe20003f2f018 */
[----:B------:R-:W-:Y:S01]  /*2620*/  FMUL.FTZ R8, R35, UR7 ;  /* 0x0000000723087c20 */ /* 0x000fe20008410000 */
[----:B------:R-:W-:Y:S01]  /*2630*/  PLOP3.LUT P2, PT, PT, PT, UP1, 0x80, 0x0 ;  /* 0x000000000000781c */ /* 0x000fe20003f4f018 */
[----:B------:R-:W-:Y:S01]  /*2640*/  FMUL.FTZ R73, R73, UR7 ;  /* 0x0000000749497c20 */ /* 0x000fe20008410000 */
[----:B------:R-:W-:Y:S01]  /*2650*/  FMUL.FTZ R21, R28, UR7 ;  /* 0x000000071c157c20 */ /* 0x000fe20008410000 */
[----:B------:R-:W-:Y:S01]  /*2660*/  @UP1 ULDC UR10, c[0x0][0x44c] ;  /* 0x00011300000a1ab9 */ /* 0x000fe20000000800 */
[----:B------:R-:W-:Y:S01]  /*2670*/  FMUL.FTZ R28, R58, UR7 ;  /* 0x000000073a1c7c20 */ /* 0x000fe20008410000 */
[----:B------:R2:W3:Y:S01]  /*2680*/  MUFU.TANH R98, R73 ;  /* 0x0000004900627308 */ /* 0x0004e20000002400 */
[----:B------:R-:W-:Y:S01]  /*2690*/  FMUL.FTZ R10, R39, UR7 ;  /* 0x00000007270a7c20 */ /* 0x000fe20008410000 */
[----:B------:R-:W-:Y:S01]  /*26a0*/  UIADD3 UR6, UR6, 0x28840, URZ ;  /* 0x0002884006067890 */ /* 0x000fe2000fffe03f */
[----:B------:R-:W-:-:S02]  /*26b0*/  IMAD.MOV.U32 R39, RZ, RZ, -0x80 ;  /* 0xffffff80ff277424 */ /* 0x000fc400078e00ff */
[----:B------:R-:W-:Y:S01]  /*26c0*/  FMUL.FTZ R20, R51, UR7 ;  /* 0x0000000733147c20 */ /* 0x000fe20008410000 */
[----:B01----:R-:W-:Y:S01]  /*26d0*/  FMUL.FTZ R0, R26, UR7 ;  /* 0x000000071a007c20 */ /* 0x003fe20008410000 */
[----:B------:R-:W-:Y:S01]  /*26e0*/  @P1 IMAD.HI.U32 R35, R34, UR10, RZ ;  /* 0x0000000a22231c27 */ /* 0x000fe2000f8e00ff */
[----:B------:R-:W-:-:S03]  /*26f0*/  @UP1 ULDC UR10, c[0x0][0x450] ;  /* 0x00011400000a1ab9 */ /* 0x000fc60000000800 */
[----:B------:R-:W-:Y:S01]  /*2700*/  FMUL.FTZ R11, R42, UR7 ;  /* 0x000000072a0b7c20 */ /* 0x000fe20008410000 */
[----:B------:R-:W-:Y:S01]  /*2710*/  FMUL.FTZ R12, R43, UR7 ;  /* 0x000000072b0c7c20 */ /* 0x000fe20008410000 */
[----:B--2---:R-:W-:Y:S01]  /*2720*/  IMAD.MOV.U32 R73, RZ, RZ, R34 ;  /* 0x000000ffff497224 */ /* 0x004fe200078e0022 */
        /* <DEDUP_REMOVED lines=12> */
[----:B------:R-:W-:Y:S01]  /*27f0*/  UPRMT UR6, UR54, 0x654, UR6 ;  /* 0x0000065436067896 */ /* 0x000fe20008000006 */
        /* <DEDUP_REMOVED lines=44> */
[----:B------:R-:W-:Y:S01]  /*2ac0*/  IMAD.U32 R39, RZ, RZ, UR42 ;  /* 0x0000002aff277e24 */ /* 0x000fe2000f8e00ff */
[----:B------:R-:W-:Y:S01]  /*2ad0*/  PLOP3.LUT P1, PT, PT, PT, UP0, 0x40, 0x0 ;  /* 0x000000000000781c */ /* 0x000fe20003f2e808 */
[----:B------:R-:W-:Y:S01]  /*2ae0*/  FMUL.FTZ R61, R61, UR7 ;  /* 0x000000073d3d7c20 */ /* 0x000fe20008410000 */
[C-C-:B------:R-:W-:Y:S01]  /*2af0*/  IADD3 R38, -R16.reuse, 0x1, R75.reuse ;  /* 0x0000000110267810 */ /* 0x140fe20007ffe14b */
[----:B------:R-:W1:Y:S01]  /*2b00*/  MUFU.TANH R2, R2 ;  /* 0x0000000200027308 */ /* 0x000e620000002400 */
[----:B------:R-:W-:Y:S01]  /*2b10*/  ULDC UR7, c[0x0][0x9dc] ;  /* 0x0002770000077ab9 */ /* 0x000fe20000000800 */
[----:B------:R-:W-:Y:S01]  /*2b20*/  SYNCS.ARRIVE.TRANS64.RED.A1T0 RZ, [UR6], RZ ;  /* 0x000000ffffff79a7 */ /* 0x000fe20008100406 */
[----:B------:R-:W-:Y:S01]  /*2b30*/  ULOP3.LUT UR6, URZ, UR7, URZ, 0x33, !UPT ;  /* 0x000000073f067292 */ /* 0x000fe2000f8e333f */
[----:B------:R-:W-:Y:S01]  /*2b40*/  IADD3 R38, -R39, UR41, R38 ;  /* 0x0000002927267c10 */ /* 0x000fe2000fffe126 */
[----:B------:R-:W-:Y:S01]  /*2b50*/  ULDC UR18, c[0x0][0x9e0] ;  /* 0x0002780000127ab9 */ /* 0x000fe20000000800 */
[----:B------:R-:W-:-:S02]  /*2b60*/  IADD3 R79, -R16, UR41, R75 ;  /* 0x00000029104f7c10 */ /* 0x000fc4000fffe14b */
[----:B------:R-:W2:Y:S01]  /*2b70*/  MUFU.TANH R3, R3 ;  /* 0x0000000300037308 */ /* 0x000ea20000002400 */
[----:B------:R-:W-:Y:S01]  /*2b80*/  VIADD R82, R38, UR18 ;  /* 0x0000001226527c36 */ /* 0x000fe20008000000 */
[----:B------:R-:W-:Y:S01]  /*2b90*/  LEA R78, R90, 0xffffff80, 0x7 ;  /* 0xffffff805a4e7811 */ /* 0x000fe200078e38ff */
[----:B------:R-:W-:-:S04]  /*2ba0*/  VIADD R83, R38, UR6 ;  /* 0x0000000626537c36 */ /* 0x000fc80008000000 */
[----:B0-----:R-:W-:Y:S01]  /*2bb0*/  IMAD.IADD R74, R83, 0x1, R58 ;  /* 0x00000001534a7824 */ /* 0x001fe200078e023a */
[----:B------:R-:W0:Y:S08]  /*2bc0*/  MUFU.TANH R0, R0 ;  /* 0x0000000000007308 */ /* 0x000e300000002400 */
        /* <DEDUP_REMOVED lines=60> */
[----:B-----5:R-:W-:Y:S01]  /*2f90*/  VIADDMNMX R61, R58, R82, R79, PT ;  /* 0x000000523a3d7246 */ /* 0x020fe2000380014f */
[----:B-1234-:R-:W-:Y:S06]  /*2fa0*/  @P1 BRA `(.L_x_7823) ;  /* 0x0000000000641947 */ /* 0x01efec0003800000 */
        /* <DEDUP_REMOVED lines=14> */
.L_x_7825:
[----:B------:R-:W-:Y:S02]  /*3090*/  ULDC UR6, c[0x0][0x9e4] ;  /* 0x0002790000067ab9 */ /* 0x000fe40000000800 */
[----:B------:R-:W-:-:S05]  /*30a0*/  IMAD.U32 R58, RZ, RZ, UR6 ;  /* 0x00000006ff3a7e24 */ /* 0x000fca000f8e00ff */
[----:B------:R-:W-:-:S13]  /*30b0*/  ISETP.NE.AND P1, PT, R58, 0x1, PT ;  /* 0x000000013a00780c */ /* 0x000fda0003f25270 */
[----:B------:R-:W1:Y:S02]  /*30c0*/  @P1 LDC.64 R38, c[0x0][0x9e8] ;  /* 0x00027a00ff261b82 */ /* 0x000e640000000a00 */
[----:B-1----:R-:W-:-:S05]  /*30d0*/  @P1 IMAD.HI.U32 R38, R59, R38, RZ ;  /* 0x000000263b261227 */ /* 0x002fca00078e00ff */
[----:B------:R-:W-:-:S07]  /*30e0*/  @P1 SHF.R.U32.HI R59, RZ, R39, R38 ;  /* 0x00000027ff3b1219 */ /* 0x000fce0000011626 */
.L_x_7826:
[----:B------:R-:W-:Y:S05]  /*30f0*/  BSYNC B0 ;  /* 0x0000000000007941 */ /* 0x000fea0003800000 */
.L_x_7824:
[----:B------:R-:W-:-:S04]  /*3100*/  IMAD R59, R59, R58, -R78 ;  /* 0x0000003a3b3b7224 */ /* 0x000fc800078e0a4e */
[----:B------:R-:W-:-:S05]  /*3110*/  IMAD.IADD R59, R59, 0x1, -R16 ;  /* 0x000000013b3b7824 */ /* 0x000fca00078e0a10 */
[----:B------:R-:W-:Y:S02]  /*3120*/  VIADDMNMX R61, R59, R58, R61, PT ;  /* 0x0000003a3b3d7246 */ /* 0x000fe4000380013d */
[----:B------:R-:W-:-:S07]  /*3130*/  VIMNMX R74, R74, R59, !PT ;  /* 0x0000003b4a4a7248 */ /* 0x000fce0007fe0100 */
.L_x_7823:
[C---:B------:R-:W-:Y:S01]  /*3140*/  ISETP.GE.AND P2, PT, R75.reuse, 0x9, PT ;  /* 0x000000094b00780c */ /* 0x040fe20003f46270 */
[----:B------:R-:W-:Y:S01]  /*3150*/  UISETP.NE.AND UP0, UPT, UR46, URZ, UPT ;  /* 0x0000003f2e00728c */ /* 0x000fe2000bf05270 */
[----:B------:R-:W-:Y:S02]  /*3160*/  ISETP.GE.AND P1, PT, R75, 0x2, PT ;  /* 0x000000024b00780c */ /* 0x000fe40003f26270 */
        /* <DEDUP_REMOVED lines=11> */
[C---:B------:R-:W-:Y:S02]  /*3220*/  ISETP.GT.AND P4, PT, R74.reuse, 0x9, !P6 ;  /* 0x000000094a00780c */ /* 0x040fe40007784270 */
        /* <DEDUP_REMOVED lines=160> */
.L_x_7829:
[----:B------:R-:W-:Y:S02]  /*3c30*/  ULDC UR6, c[0x0][0x9e4] ;  /* 0x0002790000067ab9 */ /* 0x000fe40000000800 */
[----:B------:R-:W-:-:S05]  /*3c40*/  IMAD.U32 R74, RZ, RZ, UR6 ;  /* 0x00000006ff4a7e24 */ /* 0x000fca000f8e00ff */
[----:B------:R-:W-:-:S13]  /*3c50*/  ISETP.NE.AND P6, PT, R74, 0x1, PT ;  /* 0x000000014a00780c */ /* 0x000fda0003fc5270 */
[----:B------:R-:W0:Y:S02]  /*3c60*/  @P6 LDC.64 R2, c[0x0][0x9e8] ;  /* 0x00027a00ff026b82 */ /* 0x000e240000000a00 */
[----:B0-----:R-:W-:-:S05]  /*3c70*/  @P6 IMAD.HI.U32 R2, R73, R2, RZ ;  /* 0x0000000249026227 */ /* 0x001fca00078e00ff */
[----:B------:R-:W-:-:S07]  /*3c80*/  @P6 SHF.R.U32.HI R73, RZ, R3, R2 ;  /* 0x00000003ff496219 */ /* 0x000fce0000011602 */
.L_x_7830:
[----:B------:R-:W-:Y:S05]  /*3c90*/  BSYNC B0 ;  /* 0x0000000000007941 */ /* 0x000fea0003800000 */
.L_x_7828:
[----:B------:R-:W-:-:S04]  /*3ca0*/  IMAD R73, R73, R74, -R78 ;  /* 0x0000004a49497224 */ /* 0x000fc800078e0a4e */
[----:B------:R-:W-:-:S05]  /*3cb0*/  IMAD.IADD R2, R73, 0x1, -R16 ;  /* 0x0000000149027824 */ /* 0x000fca00078e0a10 */
[----:B------:R-:W-:Y:S02]  /*3cc0*/  VIADDMNMX R51, R2, R74, R51, PT ;  /* 0x0000004a02337246 */ /* 0x000fe40003800133 */
[----:B------:R-:W-:-:S07]  /*3cd0*/  VIMNMX R61, R61, R2, !PT ;  /* 0x000000023d3d7248 */ /* 0x000fce0007fe0100 */
.L_x_7827:
[----:B------:R-:W-:Y:S01]  /*3ce0*/  ISETP.GT.AND P1, PT, R61, 0x1, !P1 ;  /* 0x000000013d00780c */ /* 0x000fe20004f24270 */
[----:B------:R-:W-:Y:S01]  /*3cf0*/  ULDC UR6, c[0x0][0x988] ;  /* 0x0002620000067ab9 */ /* 0x000fe20000000800 */
[----:B------:R-:W-:Y:S01]  /*3d00*/  ISETP.NE.AND P6, PT, R87, RZ, PT ;  /* 0x000000ff5700720c */ /* 0x000fe20003fc5270 */
[----:B------:R-:W-:Y:S01]  /*3d10*/  UISETP.NE.AND UP1, UPT, UR51, URZ, UPT ;  /* 0x0000003f3300728c */ /* 0x000fe2000bf25270 */
[----:B------:R-:W-:Y:S01]  /*3d20*/  ISETP.LT.OR P1, PT, R51, 0x2, P1 ;  /* 0x000000023300780c */ /* 0x000fe20000f21670 */
[----:B------:R-:W-:Y:S01]  /*3d30*/  UISETP.NE.AND UP0, UPT, UR46, URZ, UPT ;  /* 0x0000003f2e00728c */ /* 0x000fe2000bf05270 */
[C---:B------:R-:W-:Y:S01]  /*3d40*/  ISETP.GT.AND P2, PT, R61.reuse, 0x8, !P2 ;  /* 0x000000083d00780c */ /* 0x040fe20005744270 */
[----:B------:R-:W-:Y:S01]  /*3d50*/  UMOV UR14, UR47 ;  /* 0x0000002f000e7c82 */ /* 0x000fe20008000000 */
[----:B------:R-:W-:Y:S02]  /*3d60*/  FSEL R4, R4, -INF , !P1 ;  /* 0xff80000004047808 */ /* 0x000fe40004800000 */
[----:B------:R-:W-:-:S02]  /*3d70*/  ISETP.GT.AND P1, PT, R61, 0x9, !P6 ;  /* 0x000000093d00780c */ /* 0x000fc40007724270 */
[C---:B------:R-:W-:Y:S02]  /*3d80*/  ISETP.LT.OR P2, PT, R51.reuse, 0x9, P2 ;  /* 0x000000093300780c */ /* 0x040fe40001741670 */
[----:B------:R-:W-:Y:S01]  /*3d90*/  ISETP.LT.OR P1, PT, R51, 0xa, P1 ;  /* 0x0000000a3300780c */ /* 0x000fe20000f21670 */
[----:B------:R-:W-:Y:S01]  /*3da0*/  @UP1 ULDC UR10, c[0x0][0x44c] ;  /* 0x00011300000a1ab9 */ /* 0x000fe20000000800 */
[----:B------:R-:W-:Y:S01]  /*3db0*/  FSEL R5, R5, -INF , !P2 ;  /* 0xff80000005057808 */ /* 0x000fe20005000000 */
[----:B------:R-:W-:Y:S01]  /*3dc0*/  UIMAD.WIDE.U32 UR10, UR47, UR10, URZ ;  /* 0x0000000a2f0a72a5 */ /* 0x000fe2000f8e003f */
[----:B------:R-:W-:Y:S01]  /*3dd0*/  FSEL R3, R6, -INF , !P1 ;  /* 0xff80000006037808 */ /* 0x000fe20004800000 */
[----:B------:R-:W-:Y:S01]  /*3de0*/  @UP1 ULDC UR15, c[0x0][0x450] ;  /* 0x00011400000f1ab9 */ /* 0x000fe20000000800 */
[----:B------:R-:W-:Y:S01]  /*3df0*/  ISETP.NE.AND P1, PT, R89, RZ, PT ;  /* 0x000000ff5900720c */ /* 0x000fe20003f25270 */
[----:B------:R-:W-:Y:S01]  /*3e00*/  @UP1 USHF.R.U32.HI UR14, URZ, UR15, UR11 ;  /* 0x0000000f3f0e1299 */ /* 0x000fe2000801160b */
[----:B------:R-:W-:-:S02]  /*3e10*/  ISETP.NE.AND P2, PT, R107, RZ, PT ;  /* 0x000000ff6b00720c */ /* 0x000fc40003f45270 */
[----:B------:R-:W-:Y:S01]  /*3e20*/  ISETP.GT.AND P1, PT, R61, 0x10, !P1 ;  /* 0x000000103d00780c */ /* 0x000fe20004f24270 */
[----:B------:R-:W-:Y:S01]  /*3e30*/  UIADD3 UR43, UR43, UR14, URZ ;  /* 0x0000000e2b2b7290 */ /* 0x000fe2000fffe03f */
[----:B------:R-:W-:Y:S02]  /*3e40*/  ISETP.NE.AND P6, PT, R108, RZ, PT ;  /* 0x000000ff6c00720c */ /* 0x000fe40003fc5270 */
[----:B------:R-:W-:Y:S01]  /*3e50*/  ISETP.LT.OR P1, PT, R51, 0x11, P1 ;  /* 0x000000113300780c */ /* 0x000fe20000f21670 */
[----:B------:R-:W-:Y:S01]  /*3e60*/  UIADD3 UR18, UR43, UR18, URZ ;  /* 0x000000122b127290 */ /* 0x000fe2000fffe03f */
[----:B------:R-:W-:Y:S02]  /*3e70*/  ISETP.GT.AND P3, PT, R61, 0x70, !P3 ;  /* 0x000000703d00780c */ /* 0x000fe40005f64270 */
        /* <DEDUP_REMOVED lines=74> */
[----:B------:R-:W-:Y:S01]  /*4320*/  ISETP.NE.AND P1, PT, R110, RZ, PT ;  /* 0x000000ff6e00720c */ /* 0x000fe20003f25270 */
[----:B------:R-:W0:Y:S01]  /*4330*/  SHFL.BFLY PT, R6, R7, 0x2, 0x1f ;  /* 0x0c401f0007067f89 */ /* 0x000e2200000e0000 */
[----:B------:R-:W-:Y:S02]  /*4340*/  ISETP.NE.AND P2, PT, R96, RZ, PT ;  /* 0x000000ff6000720c */ /* 0x000fe40003f45270 */
[----:B------:R-:W-:Y:S02]  /*4350*/  ISETP.GT.AND P1, PT, R61, 0x40, !P1 ;  /* 0x000000403d00780c */ /* 0x000fe40004f24270 */
[----:B------:R-:W-:Y:S02]  /*4360*/  ISETP.NE.AND P6, PT, R97, RZ, PT ;  /* 0x000000ff6100720c */ /* 0x000fe40003fc5270 */
        /* <DEDUP_REMOVED lines=11> */
[----:B0-----:R-:W-:Y:S02]  /*4420*/  FMNMX.FTZ R73, R7, R6, !PT ;  /* 0x0000000607497209 */ /* 0x001fe40007810000 */
[----:B------:R-:W-:Y:S02]  /*4430*/  ISETP.GT.AND P1, PT, R61, 0x48, !P1 ;  /* 0x000000483d00780c */ /* 0x000fe40004f24270 */
[----:B------:R-:W-:Y:S01]  /*4440*/  FSEL R32, R32, -INF , !P3 ;  /* 0xff80000020207808 */ /* 0x000fe20005800000 */
[----:B------:R-:W0:Y:S01]  /*4450*/  SHFL.BFLY PT, R6, R73, 0x1, 0x1f ;  /* 0x0c201f0049067f89 */ /* 0x000e2200000e0000 */
[----:B------:R-:W-:-:S02]  /*4460*/  ISETP.LT.OR P1, PT, R51, 0x49, P1 ;  /* 0x000000493300780c */ /* 0x000fc40000f21670 */
[----:B------:R-:W-:Y:S02]  /*4470*/  ISETP.LT.OR P5, PT, R51, 0x79, P5 ;  /* 0x000000793300780c */ /* 0x000fe40002fa1670 */
[----:B------:R-:W-:Y:S02]  /*4480*/  FSEL R48, R48, -INF , !P1 ;  /* 0xff80000030307808 */ /* 0x000fe40004800000 */
[----:B------:R-:W-:-:S04]  /*4490*/  ISETP.NE.AND P1, PT, R91, RZ, PT ;  /* 0x000000ff5b00720c */ /* 0x000fc80003f25270 */
[----:B------:R-:W-:-:S04]  /*44a0*/  ISETP.GT.AND P1, PT, R61, 0x49, !P1 ;  /* 0x000000493d00780c */ /* 0x000fc80004f24270 */
[----:B------:R-:W-:-:S04]  /*44b0*/  ISETP.LT.OR P1, PT, R51, 0x4a, P1 ;  /* 0x0000004a3300780c */ /* 0x000fc80000f21670 */
[----:B------:R-:W-:Y:S02]  /*44c0*/  FSEL R49, R49, -INF , !P1 ;  /* 0xff80000031317808 */ /* 0x000fe40004800000 */
[----:B------:R-:W-:Y:S02]  /*44d0*/  ISETP.NE.AND P1, PT, R92, RZ, PT ;  /* 0x000000ff5c00720c */ /* 0x000fe40003f25270 */
[----:B0-----:R-:W-:Y:S02]  /*44e0*/  FMNMX.FTZ R6, R73, R6, !PT ;  /* 0x0000000649067209 */ /* 0x001fe40007810000 */
[----:B------:R-:W-:-:S03]  /*44f0*/  ISETP.GT.AND P1, PT, R61, 0x50, !P1 ;  /* 0x000000503d00780c */ /* 0x000fc60004f24270 */
[----:B------:R-:W-:Y:S01]  /*4500*/  FMUL.FTZ R74, R6, UR6 ;  /* 0x00000006064a7c20 */ /* 0x000fe20008410000 */
        /* <DEDUP_REMOVED lines=24> */
[----:B------:R-:W-:-:S02]  /*4690*/  FSETP.NEU.FTZ.AND P1, PT, R6, -INF , PT ;  /* 0xff8000000600780b */ /* 0x000fc40003f3d000 */
[----:B------:R-:W-:Y:S02]  /*46a0*/  FSEL R30, R30, -INF , !P2 ;  /* 0xff8000001e1e7808 */ /* 0x000fe40005000000 */
[----:B------:R-:W-:Y:S02]  /*46b0*/  FSEL R79, R74, RZ, P1 ;  /* 0x000000ff4a4f7208 */ /* 0x000fe40000800000 */
[----:B------:R-:W-:Y:S02]  /*46c0*/  ISETP.GT.AND P1, PT, R61, RZ, !P6 ;  /* 0x000000ff3d00720c */ /* 0x000fe40007724270 */
[----:B------:R-:W-:Y:S01]  /*46d0*/  ISETP.NE.AND P6, PT, R75, RZ, PT ;  /* 0x000000ff4b00720c */ /* 0x000fe20003fc5270 */
[--C-:B------:R-:W-:Y:S01]  /*46e0*/  FFMA.FTZ R170, R59, UR6, -R79.reuse ;  /* 0x000000063baa7c23 */ /* 0x100fe2000801084f */
[----:B------:R-:W-:Y:S01]  /*46f0*/  ISETP.LT.OR P1, PT, R51, 0x1, P1 ;  /* 0x000000013300780c */ /* 0x000fe20000f21670 */
[--C-:B------:R-:W-:Y:S01]  /*4700*/  FFMA.FTZ R59, R58, UR6, -R79.reuse ;  /* 0x000000063a3b7c23 */ /* 0x100fe2000801084f */
[--C-:B------:R-:W-:Y:S01]  /*4710*/  FFMA.FTZ R164, R55, UR6, -R79.reuse ;  /* 0x0000000637a47c23 */ /* 0x100fe2000801084f */
[----:B------:R-:W-:Y:S01]  /*4720*/  ISETP.GT.AND P6, PT, R61, 0x79, !P6 ;  /* 0x000000793d00780c */ /* 0x000fe200077c4270 */
[--C-:B------:R-:W-:Y:S01]  /*4730*/  FFMA.FTZ R166, R46, UR6, -R79.reuse ;  /* 0x000000062ea67c23 */ /* 0x100fe2000801084f */
[----:B------:R-:W-:Y:S01]  /*4740*/  FSEL R77, R0, -INF , !P1 ;  /* 0xff800000004d7808 */ /* 0x000fe20004800000 */
[--C-:B------:R-:W-:Y:S01]  /*4750*/  FFMA.FTZ R180, R180, UR6, -R79.reuse ;  /* 0x00000006b4b47c23 */ /* 0x100fe2000801084f */
[----:B------:R-:W-:Y:S01]  /*4760*/  ISETP.NE.AND P1, PT, R86, RZ, PT ;  /* 0x000000ff5600720c */ /* 0x000fe20003f25270 */
[--C-:B------:R-:W-:Y:S01]  /*4770*/  FFMA.FTZ R65, R65, UR6, -R79.reuse ;  /* 0x0000000641417c23 */ /* 0x100fe2000801084f */
[----:B------:R-:W-:Y:S01]  /*4780*/  FMNMX.FTZ R0, R77, R4, !PT ;  /* 0x000000044d007209 */ /* 0x000fe20007810000 */
[--C-:B------:R-:W-:Y:S01]  /*4790*/  FFMA.FTZ R182, R72, UR6, -R79.reuse ;  /* 0x0000000648b67c23 */ /* 0x100fe2000801084f */
[----:B------:R-:W-:Y:S01]  /*47a0*/  ISETP.GT.AND P1, PT, R61, 0x68, !P1 ;  /* 0x000000683d00780c */ /* 0x000fe20004f24270 */
[----:B------:R-:W-:Y:S01]  /*47b0*/  MUFU.EX2 R180, R180 ;  /* 0x000000b400b47308 */ /* 0x000fe20000000800 */
        /* <DEDUP_REMOVED lines=17> */
[----:B------:R-:W1:Y:S01]  /*48d0*/  MUFU.EX2 R182, R182 ;  /* 0x000000b600b67308 */ /* 0x000e620000000800 */
[----:B------:R-:W-:Y:S01]  /*48e0*/  FSEL R34, R34, -INF , !P6 ;  /* 0xff80000022227808 */ /* 0x000fe20007000000 */
[--C-:B------:R-:W-:Y:S01]  /*48f0*/  FFMA.FTZ R154, R21, UR6, -R79.reuse ;  /* 0x00000006159a7c23 */ /* 0x100fe2000801084f */
[----:B------:R-:W-:Y:S01]  /*4900*/  FMNMX.FTZ R0, R10, R7, !PT ;  /* 0x000000070a007209 */ /* 0x000fe20007810000 */
[--C-:B------:R-:W-:Y:S01]  /*4910*/  FFMA.FTZ R21, R24, UR6, -R79.reuse ;  /* 0x0000000618157c23 */ /* 0x100fe2000801084f */
[--C-:B------:R-:W-:Y:S01]  /*4920*/  FFMA.FTZ R71, R70, UR6, -R79.reuse ;  /* 0x0000000646477c23 */ /* 0x100fe2000801084f */
[--C-:B------:R-:W-:Y:S01]  /*4930*/  FFMA.FTZ R172, R68, UR6, -R79.reuse ;  /* 0x0000000644ac7c23 */ /* 0x100fe2000801084f */
[----:B------:R-:W-:Y:S01]  /*4940*/  FMNMX.FTZ R7, R11, R0, !PT ;  /* 0x000000000b077209 */ /* 0x000fe20007810000 */
[----:B------:R-:W2:Y:S01]  /*4950*/  MUFU.EX2 R67, R67 ;  /* 0x0000004300437308 */ /* 0x000ea20000000800 */
[--C-:B------:R-:W-:Y:S01]  /*4960*/  FFMA.FTZ R73, R66, UR6, -R79.reuse ;  /* 0x0000000642497c23 */ /* 0x100fe2000801084f */
[--C-:B------:R-:W-:Y:S01]  /*4970*/  FFMA.FTZ R174, R64, UR6, -R79.reuse ;  /* 0x0000000640ae7c23 */ /* 0x100fe2000801084f */
[----:B------:R-:W-:Y:S01]  /*4980*/  FMNMX.FTZ R0, R12, R7, !PT ;  /* 0x000000070c007209 */ /* 0x000fe20007810000 */
[--C-:B------:R-:W-:Y:S01]  /*4990*/  FFMA.FTZ R63, R63, UR6, -R79.reuse ;  /* 0x000000063f3f7c23 */ /* 0x100fe2000801084f */
[--C-:B------:R-:W-:Y:S01]  /*49a0*/  FFMA.FTZ R168, R62, UR6, -R79.reuse ;  /* 0x000000063ea87c23 */ /* 0x100fe2000801084f */
[--C-:B------:R-:W-:Y:S01]  /*49b0*/  FFMA.FTZ R75, R60, UR6, -R79.reuse ;  /* 0x000000063c4b7c23 */ /* 0x100fe2000801084f */
[----:B------:R-:W-:Y:S01]  /*49c0*/  FMNMX.FTZ R7, R13, R0, !PT ;  /* 0x000000000d077209 */ /* 0x000fe20007810000 */
[----:B------:R-:W3:Y:S01]  /*49d0*/  MUFU.EX2 R176, R176 ;  /* 0x000000b000b07308 */ /* 0x000ee20000000800 */
[--C-:B------:R-:W-:Y:S01]  /*49e0*/  FFMA.FTZ R160, R44, UR6, -R79.reuse ;  /* 0x000000062ca07c23 */ /* 0x100fe2000801084f */
[--C-:B------:R-:W-:Y:S01]  /*49f0*/  FFMA.FTZ R43, R43, UR6, -R79.reuse ;  /* 0x000000062b2b7c23 */ /* 0x100fe2000801084f */
[----:B------:R-:W-:Y:S01]  /*4a00*/  FMNMX.FTZ R0, R14, R7, !PT ;  /* 0x000000070e007209 */ /* 0x000fe20007810000 */
[--C-:B------:R-:W-:Y:S01]  /*4a10*/  FFMA.FTZ R162, R42, UR6, -R79.reuse ;  /* 0x000000062aa27c23 */ /* 0x100fe2000801084f */
[--C-:B------:R-:W-:Y:S01]  /*4a20*/  FFMA.FTZ R41, R41, UR6, -R79.reuse ;  /* 0x0000000629297c23 */ /* 0x100fe2000801084f */
[--C-:B------:R-:W-:Y:S01]  /*4a30*/  FFMA.FTZ R156, R40, UR6, -R79.reuse ;  /* 0x00000006289c7c23 */ /* 0x100fe2000801084f */
[----:B------:R-:W-:Y:S01]  /*4a40*/  FMNMX.FTZ R7, R15, R0, !PT ;  /* 0x000000000f077209 */ /* 0x000fe20007810000 */
[----:B------:R-:W4:Y:S01]  /*4a50*/  MUFU.EX2 R69, R69 ;  /* 0x0000004500457308 */ /* 0x000f220000000800 */
[--C-:B------:R-:W-:Y:S01]  /*4a60*/  FFMA.FTZ R39, R39, UR6, -R79.reuse ;  /* 0x0000000627277c23 */ /* 0x100fe2000801084f */
[--C-:B------:R-:W-:Y:S01]  /*4a70*/  FFMA.FTZ R158, R38, UR6, -R79.reuse ;  /* 0x00000006269e7c23 */ /* 0x100fe2000801084f */
[----:B------:R-:W-:Y:S01]  /*4a80*/  FMNMX.FTZ R0, R20, R7, !PT ;  /* 0x0000000714007209 */ /* 0x000fe20007810000 */
[--C-:B------:R-:W-:Y:S01]  /*4a90*/  FFMA.FTZ R37, R37, UR6, -R79.reuse ;  /* 0x0000000625257c23 */ /* 0x100fe2000801084f */
[----:B------:R-:W-:-:S02]  /*4aa0*/  FFMA.FTZ R27, R27, UR6, -R79 ;  /* 0x000000061b1b7c23 */ /* 0x000fc4000801084f */
[----:B------:R-:W-:Y:S01]  /*4ab0*/  FMNMX.FTZ R7, R25, R0, !PT ;  /* 0x0000000019077209 */ /* 0x000fe20007810000 */
[----:B------:R-:W5:Y:S03]  /*4ac0*/  MUFU.EX2 R178, R178 ;  /* 0x000000b200b27308 */ /* 0x000f660000000800 */
[----:B------:R-:W-:-:S04]  /*4ad0*/  FMNMX.FTZ R7, R26, R7, !PT ;  /* 0x000000071a077209 */ /* 0x000fc80007810000 */
        /* <DEDUP_REMOVED lines=10> */
[----:B------:R-:W5:Y:S01]  /*4b80*/  MUFU.EX2 R174, R174 ;  /* 0x000000ae00ae7308 */ /* 0x000f620000000800 */
[----:B------:R-:W-:Y:S02]  /*4b90*/  FSEL R0, R31, -INF , !P1 ;  /* 0xff8000001f007808 */ /* 0x000fe40004800000 */
        /* <DEDUP_REMOVED lines=26> */
[----:B------:R-:W-:Y:S03]  /*4d40*/  MUFU.EX2 R162, R162 ;  /* 0x000000a200a27308 */ /* 0x000fe60000000800 */
[----:B------:R-:W-:Y:S02]  /*4d50*/  FSEL R45, R36, RZ, P1 ;  /* 0x000000ff242d7208 */ /* 0x000fe40000800000 */
[----:B------:R-:W-:-:S03]  /*4d60*/  PLOP3.LUT P1, PT, PT, PT, UP0, 0x40, 0x0 ;  /* 0x000000000000781c */ /* 0x000fc60003f2e808 */
[----:B------:R-:W-:Y:S01]  /*4d70*/  MUFU.EX2 R41, R41 ;  /* 0x0000002900297308 */ /* 0x000fe20000000800 */
[----:B------:R-:W-:Y:S01]  /*4d80*/  FFMA.FTZ R24, R3, UR6, -R45 ;  /* 0x0000000603187c23 */ /* 0x000fe2000801082d */
[----:B------:R-:W-:Y:S01]  /*4d90*/  FADD.FTZ R3, R180, R65 ;  /* 0x00000041b4037221 */ /* 0x000fe20000010000 */
[--C-:B------:R-:W-:Y:S01]  /*4da0*/  FFMA.FTZ R177, R2, UR6, -R45.reuse ;  /* 0x0000000602b17c23 */ /* 0x100fe2000801082d */
[--C-:B------:R-:W-:Y:S01]  /*4db0*/  FFMA.FTZ R181, R77, UR6, -R45.reuse ;  /* 0x000000064db57c23 */ /* 0x100fe2000801082d */
[----:B------:R-:W-:Y:S01]  /*4dc0*/  FFMA.FTZ R4, R4, UR6, -R45 ;  /* 0x0000000604047c23 */ /* 0x000fe2000801082d */
[----:B-1----:R-:W-:Y:S01]  /*4dd0*/  FADD.FTZ R2, R182, R3 ;  /* 0x00000003b6027221 */ /* 0x002fe20000010000 */
[--C-:B------:R-:W-:Y:S01]  /*4de0*/  FFMA.FTZ R183, R5, UR6, -R45.reuse ;  /* 0x0000000605b77c23 */ /* 0x100fe2000801082d */
[----:B------:R-:W-:Y:S01]  /*4df0*/  MUFU.EX2 R24, R24 ;  /* 0x0000001800187308 */ /* 0x000fe20000000800 */
[--C-:B------:R-:W-:Y:S01]  /*4e00*/  FFMA.FTZ R8, R8, UR6, -R45.reuse ;  /* 0x0000000608087c23 */ /* 0x100fe2000801082d */
[----:B--2---:R-:W-:Y:S01]  /*4e10*/  FADD.FTZ R3, R67, R2 ;  /* 0x0000000243037221 */ /* 0x004fe20000010000 */
[--C-:B------:R-:W-:Y:S01]  /*4e20*/  FFMA.FTZ R179, R9, UR6, -R45.reuse ;  /* 0x0000000609b37c23 */ /* 0x100fe2000801082d */
[--C-:B------:R-:W-:Y:S01]  /*4e30*/  FFMA.FTZ R10, R10, UR6, -R45.reuse ;  /* 0x000000060a0a7c23 */ /* 0x100fe2000801082d */
[----:B------:R-:W-:Y:S01]  /*4e40*/  FFMA.FTZ R173, R11, UR6, -R45 ;  /* 0x000000060bad7c23 */ /* 0x000fe2000801082d */
[----:B---3--:R-:W-:Y:S01]  /*4e50*/  FADD.FTZ R2, R176, R3 ;  /* 0x00000003b0027221 */ /* 0x008fe20000010000 */
[--C-:B------:R-:W-:Y:S01]  /*4e60*/  FFMA.FTZ R12, R12, UR6, -R45.reuse ;  /* 0x000000060c0c7c23 */ /* 0x100fe2000801082d */
[----:B------:R-:W-:Y:S01]  /*4e70*/  MUFU.EX2 R181, R181 ;  /* 0x000000b500b57308 */ /* 0x000fe20000000800 */
[--C-:B------:R-:W-:Y:S01]  /*4e80*/  FFMA.FTZ R175, R13, UR6, -R45.reuse ;  /* 0x000000060daf7c23 */ /* 0x100fe2000801082d */
[----:B----4-:R-:W-:Y:S01]  /*4e90*/  FADD.FTZ R3, R69, R2 ;  /* 0x0000000245037221 */ /* 0x010fe20000010000 */
[--C-:B------:R-:W-:Y:S01]  /*4ea0*/  FFMA.FTZ R14, R14, UR6, -R45.reuse ;  /* 0x000000060e0e7c23 */ /* 0x100fe2000801082d */
[--C-:B------:R-:W-:Y:S01]  /*4eb0*/  FFMA.FTZ R15, R15, UR6, -R45.reuse ;  /* 0x000000060f0f7c23 */ /* 0x100fe2000801082d */
[----:B------:R-:W-:Y:S01]  /*4ec0*/  FFMA.FTZ R20, R20, UR6, -R45 ;  /* 0x0000000614147c23 */ /* 0x000fe2000801082d */
[----:B-----5:R-:W-:Y:S01]  /*4ed0*/  FADD.FTZ R2, R178, R3 ;  /* 0x00000003b2027221 */ /* 0x020fe20000010000 */
[--C-:B------:R-:W-:Y:S01]  /*4ee0*/  FFMA.FTZ R25, R25, UR6, -R45.reuse ;  /* 0x0000000619197c23 */ /* 0x100fe2000801082d */
[----:B------:R-:W0:Y:S01]  /*4ef0*/  MUFU.EX2 R4, R4 ;  /* 0x0000000400047308 */ /* 0x000e220000000800 */
[--C-:B------:R-:W-:Y:S01]  /*4f00*/  FFMA.FTZ R26, R26, UR6, -R45.reuse ;  /* 0x000000061a1a7c23 */ /* 0x100fe2000801082d */
[----:B------:R-:W-:Y:S01]  /*4f10*/  FADD.FTZ R3, R71, R2 ;  /* 0x0000000247037221 */ /* 0x000fe20000010000 */
[--C-:B------:R-:W-:Y:S01]  /*4f20*/  FFMA.FTZ R28, R28, UR6, -R45.reuse ;  /* 0x000000061c1c7c23 */ /* 0x100fe2000801082d */
[--C-:B------:R-:W-:Y:S01]  /*4f30*/  FFMA.FTZ R29, R29, UR6, -R45.reuse ;  /* 0x000000061d1d7c23 */ /* 0x100fe2000801082d */
[----:B------:R-:W-:Y:S01]  /*4f40*/  FFMA.FTZ R48, R48, UR6, -R45 ;  /* 0x0000000630307c23 */ /* 0x000fe2000801082d */
[----:B------:R-:W-:Y:S01]  /*4f50*/  FADD.FTZ R2, R172, R3 ;  /* 0x00000003ac027221 */ /* 0x000fe20000010000 */
[--C-:B------:R-:W-:Y:S01]  /*4f60*/  FFMA.FTZ R49, R49, UR6, -R45.reuse ;  /* 0x0000000631317c23 */ /* 0x100fe2000801082d */
[----:B------:R-:W1:Y:S01]  /*4f70*/  MUFU.EX2 R183, R183 ;  /* 0x000000b700b77308 */ /* 0x000e620000000800 */
[--C-:B------:R-:W-:Y:S01]  /*4f80*/  FFMA.FTZ R50, R50, UR6, -R45.reuse ;  /* 0x0000000632327c23 */ /* 0x100fe2000801082d */
[----:B------:R-:W-:Y:S01]  /*4f90*/  FADD.FTZ R3, R73, R2 ;  /* 0x0000000249037221 */ /* 0x000fe20000010000 */
[--C-:B------:R-:W-:Y:S01]  /*4fa0*/  FFMA.FTZ R52, R52, UR6, -R45.reuse ;  /* 0x0000000634347c23 */ /* 0x100fe2000801082d */
[--C-:B------:R-:W-:Y:S01]  /*4fb0*/  FFMA.FTZ R53, R53, UR6, -R45.reuse ;  /* 0x0000000635357c23 */ /* 0x100fe2000801082d */
[----:B------:R-:W-:Y:S01]  /*4fc0*/  FFMA.FTZ R54, R54, UR6, -R45 ;  /* 0x0000000636367c23 */ /* 0x000fe2000801082d */
[----:B------:R-:W-:Y:S01]  /*4fd0*/  FADD.FTZ R36, R174, R3 ;  /* 0x00000003ae247221 */ /* 0x000fe20000010000 */
[--C-:B------:R-:W-:Y:S01]  /*4fe0*/  FFMA.FTZ R56, R56, UR6, -R45.reuse ;  /* 0x0000000638387c23 */ /* 0x100fe2000801082d */
[----:B------:R-:W2:Y:S01]  /*4ff0*/  MUFU.EX2 R177, R177 ;  /* 0x000000b100b17308 */ /* 0x000ea20000000800 */
[----:B0-----:R-:W-:Y:S01]  /*5000*/  FADD.FTZ R2, R181, R4 ;  /* 0x00000004b5027221 */ /* 0x001fe20000010000 */
[----:B------:R-:W-:Y:S01]  /*5010*/  FADD.FTZ R5, R63, R36 ;  /* 0x000000243f057221 */ /* 0x000fe20000010000 */
[--C-:B------:R-:W-:Y:S01]  /*5020*/  FFMA.FTZ R57, R57, UR6, -R45.reuse ;  /* 0x0000000639397c23 */ /* 0x100fe2000801082d */
[--C-:B------:R-:W-:Y:S01]  /*5030*/  FFMA.FTZ R0, R0, UR6, -R45.reuse ;  /* 0x0000000600007c23 */ /* 0x100fe2000801082d */
[----:B------:R-:W-:Y:S01]  /*5040*/  FFMA.FTZ R30, R30, UR6, -R45 ;  /* 0x000000061e1e7c23 */ /* 0x000fe2000801082d */
[----:B------:R-:W-:Y:S01]  /*5050*/  FADD.FTZ R36, R168, R5 ;  /* 0x00000005a8247221 */ /* 0x000fe20000010000 */
[--C-:B------:R-:W-:Y:S01]  /*5060*/  FFMA.FTZ R32, R32, UR6, -R45.reuse ;  /* 0x0000000620207c23 */ /* 0x100fe2000801082d */
[----:B------:R-:W0:Y:S01]  /*5070*/  MUFU.EX2 R8, R8 ;  /* 0x0000000800087308 */ /* 0x000e220000000800 */
[----:B-1----:R-:W-:Y:S01]  /*5080*/  FADD.FTZ R3, R183, R2 ;  /* 0x00000002b7037221 */ /* 0x002fe20000010000 */
[----:B------:R-:W-:Y:S01]  /*5090*/  FADD.FTZ R5, R75, R36 ;  /* 0x000000244b057221 */ /* 0x000fe20000010000 */
[----:B------:R-:W-:Y:S01]  /*50a0*/  FFMA.FTZ R55, R55, UR6, -R45 ;  /* 0x0000000637377c23 */ /* 0x000fe2000801082d */
[----:B------:R-:W-:Y:S01]  /*50b0*/  F2FP.F16.F32.PACK_AB R181, R4, R181 ;  /* 0x000000b504b5723e */ /* 0x000fe200000000ff */
[----:B------:R-:W-:Y:S01]  /*50c0*/  FADD.FTZ R2, R24, R3 ;  /* 0x0000000318027221 */ /* 0x000fe20000010000 */
[----:B------:R-:W-:Y:S01]  /*50d0*/  FADD.FTZ R36, R170, R5 ;  /* 0x00000005aa247221 */ /* 0x000fe20000010000 */
[--C-:B------:R-:W-:Y:S01]  /*50e0*/  FFMA.FTZ R47, R47, UR6, -R45.reuse ;  /* 0x000000062f2f7c23 */ /* 0x100fe2000801082d */
[----:B------:R-:W1:Y:S01]  /*50f0*/  MUFU.EX2 R179, R179 ;  /* 0x000000b300b37308 */ /* 0x000e620000000800 */
[----:B--2---:R-:W-:Y:S01]  /*5100*/  FADD.FTZ R3, R177, R2 ;  /* 0x00000002b1037221 */ /* 0x004fe20000010000 */
[----:B------:R-:W-:Y:S01]  /*5110*/  FADD.FTZ R5, R31, R36 ;  /* 0x000000241f057221 */ /* 0x000fe20000010000 */
[----:B------:R-:W-:Y:S01]  /*5120*/  FFMA.FTZ R34, R34, UR6, -R45 ;  /* 0x0000000622227c23 */ /* 0x000fe2000801082d */
[----:B------:R-:W-:-:S02]  /*5130*/  F2FP.F16.F32.PACK_AB R180, R65, R180 ;  /* 0x000000b441b4723e */ /* 0x000fc400000000ff */
        /* <DEDUP_REMOVED lines=21> */
[----:B------:R-:W-:Y:S01]  /*5290*/  FADD.FTZ R36, R162, R5 ;  /* 0x00000005a2247221 */ /* 0x000fe20000010000 */
[----:B------:R-:W-:Y:S01]  /*52a0*/  F2FP.F16.F32.PACK_AB R160, R43, R160 ;  /* 0x000000a02ba0723e */ /* 0x000fe200000000ff */
[----:B------:R-:W2:Y:S01]  /*52b0*/  MUFU.EX2 R175, R175 ;  /* 0x000000af00af7308 */ /* 0x000ea20000000800 */
[----:B0-----:R-:W-:Y:S01]  /*52c0*/  FADD.FTZ R3, R173, R2 ;  /* 0x00000002ad037221 */ /* 0x001fe20000010000 */
[C---:B------:R-:W-:Y:S01]  /*52d0*/  FADD.FTZ R5, R41.reuse, R36 ;  /* 0x0000002429057221 */ /* 0x040fe20000010000 */
[----:B------:R-:W-:-:S02]  /*52e0*/  F2FP.F16.F32.PACK_AB R162, R41, R162 ;  /* 0x000000a229a2723e */ /* 0x000fc400000000ff */
[----:B------:R-:W-:Y:S02]  /*52f0*/  F2FP.F16.F32.PACK_AB R183, R24, R183 ;  /* 0x000000b718b7723e */ /* 0x000fe400000000ff */
[----:B------:R-:W-:Y:S01]  /*5300*/  F2FP.F16.F32.PACK_AB R177, R8, R177 ;  /* 0x000000b108b1723e */ /* 0x000fe200000000ff */
[----:B------:R-:W0:Y:S01]  /*5310*/  MUFU.EX2 R14, R14 ;  /* 0x0000000e000e7308 */ /* 0x000e220000000800 */
[----:B-1----:R-:W-:Y:S01]  /*5320*/  FADD.FTZ R2, R12, R3 ;  /* 0x000000030c027221 */ /* 0x002fe20000010000 */
[----:B------:R-:W-:Y:S02]  /*5330*/  F2FP.F16.F32.PACK_AB R179, R10, R179 ;  /* 0x000000b30ab3723e */ /* 0x000fe400000000ff */
[----:B------:R-:W-:-:S04]  /*5340*/  F2FP.F16.F32.PACK_AB R173, R12, R173 ;  /* 0x000000ad0cad723e */ /* 0x000fc800000000ff */
        /* <DEDUP_REMOVED lines=66> */
[----:B-1----:R-:W-:Y:S01]  /*5770*/  FADD.FTZ R38, R154, R5 ;  /* 0x000000059a267221 */ /* 0x002fe20000010000 */
[----:B------:R-:W-:-:S06]  /*5780*/  VIADD R5, R90, 0xfffffffe ;  /* 0xfffffffe5a057836 */ /* 0x000fcc0000000000 */
[----:B------:R-:W1:Y:S01]  /*5790*/  MUFU.EX2 R34, R34 ;  /* 0x0000002200227308 */ /* 0x000e620000000800 */
[----:B--2---:R-:W-:Y:S01]  /*57a0*/  FADD.FTZ R3, R47, R4 ;  /* 0x000000042f037221 */ /* 0x004fe20000010000 */
[C---:B0-----:R-:W-:Y:S01]  /*57b0*/  FADD.FTZ R2, R21.reuse, R38 ;  /* 0x0000002615027221 */ /* 0x041fe20000010000 */
[----:B------:R-:W-:Y:S02]  /*57c0*/  F2FP.F16.F32.PACK_AB R154, R21, R154 ;  /* 0x0000009a159a723e */ /* 0x000fe400000000ff */
[C---:B-1----:R-:W-:Y:S01]  /*57d0*/  FADD.FTZ R0, R34.reuse, R3 ;  /* 0x0000000322007221 */ /* 0x042fe20000010000 */
        /* <DEDUP_REMOVED lines=13> */
.L_x_7832:
[----:B------:R-:W-:Y:S02]  /*58b0*/  ULDC UR22, c[0x0][0x9e4] ;  /* 0x0002790000167ab9 */ /* 0x000fe40000000800 */
[----:B------:R-:W-:-:S11]  /*58c0*/  UISETP.NE.AND UP0, UPT, UR22, 0x1, UPT ;  /* 0x000000011600788c */ /* 0x000fd6000bf05270 */
[----:B------:R-:W-:Y:S02]  /*58d0*/  @UP0 ULDC.64 UR10, c[0x0][0x9e8] ;  /* 0x00027a00000a0ab9 */ /* 0x000fe40000000a00 */
[----:B------:R-:W-:-:S04]  /*58e0*/  UIMAD.WIDE.U32 UR14, UR19, UR10, URZ ;  /* 0x0000000a130e72a5 */ /* 0x000fc8000f8e003f */
[----:B------:R-:W-:-:S12]  /*58f0*/  @UP0 USHF.R.U32.HI UR19, URZ, UR11, UR15 ;  /* 0x0000000b3f130299 */ /* 0x000fd8000801160f */
.L_x_7833:
[----:B------:R-:W-:-:S04]  /*5900*/  UIMAD UR19, UR19, UR22, UR22 ;  /* 0x00000016131372a4 */ /* 0x000fc8000f8e0216 */
[----:B------:R-:W-:-:S04]  /*5910*/  UISETP.LT.AND UP0, UPT, UR18, UR19, UPT ;  /* 0x000000131200728c */ /* 0x000fc8000bf01270 */
[----:B------:R-:W-:-:S12]  /*5920*/  USEL UR18, UR18, UR19, UP0 ;  /* 0x0000001312127287 */ /* 0x000fd80008000000 */
.L_x_7831:
[----:B------:R-:W-:Y:S01]  /*5930*/  USHF.R.S32.HI UR10, URZ, 0x1f, UR18 ;  /* 0x0000001f3f0a7899 */ /* 0x000fe20008011412 */
[----:B------:R-:W-:Y:S02]  /*5940*/  CS2R R150, SRZ ;  /* 0x0000000000967805 */ /* 0x000fe4000001ff00 */
[----:B------:R-:W-:Y:S02]  /*5950*/  CS2R R148, SRZ ;  /* 0x0000000000947805 */ /* 0x000fe4000001ff00 */
[----:B------:R-:W-:Y:S01]  /*5960*/  CS2R R146, SRZ ;  /* 0x0000000000927805 */ /* 0x000fe2000001ff00 */
        /* <DEDUP_REMOVED lines=39> */
[----:B------:R-:W-:Y:S01]  /*5be0*/  IMAD.MOV.U32 R151, RZ, RZ, RZ ;  /* 0x000000ffff977224 */ /* 0x000fe200078e00ff */
[----:B------:R-:W-:Y:S01]  /*5bf0*/  ULDC UR52, c[0x0][0x9e4] ;  /* 0x0002790000347ab9 */ /* 0x000fe20000000800 */
[----:B------:R-:W-:Y:S01]  /*5c00*/  ULDC UR60, c[0x0][0x9dc] ;  /* 0x00027700003c7ab9 */ /* 0x000fe20000000800 */
[----:B------:R-:W-:Y:S01]  /*5c10*/  ULDC UR45, c[0x0][0x9d8] ;  /* 0x00027600002d7ab9 */ /* 0x000fe20000000800 */
[----:B------:R-:W-:Y:S01]  /*5c20*/  ULDC UR59, c[0x0][0x988] ;  /* 0x00026200003b7ab9 */ /* 0x000fe20000000800 */
[----:B------:R-:W-:-:S05]  /*5c30*/  ULDC UR61, c[0x0][0x9e0] ;  /* 0x00027800003d7ab9 */ /* 0x000fca0000000800 */
.L_x_7853:
[----:B------:R-:W-:Y:S01]  /*5c40*/  ISETP.NE.AND P2, PT, RZ, UR50, PT ;  /* 0x00000032ff007c0c */ /* 0x000fe2000bf45270 */
[----:B------:R-:W-:-:S04]  /*5c50*/  UISETP.NE.AND UP0, UPT, UR44, 0x1, UPT ;  /* 0x000000012c00788c */ /* 0x000fc8000bf05270 */
[----:B------:R-:W-:-:S04]  /*5c60*/  USEL UR39, URZ, 0x1, UP0 ;  /* 0x000000013f277887 */ /* 0x000fc80008000000 */
[----:B------:R-:W-:-:S04]  /*5c70*/  ULOP3.LUT UR39, UR43, UR39, URZ, 0x3c, !UPT ;  /* 0x000000272b277292 */ /* 0x000fc8000f8e3c3f */
[----:B------:R-:W-:Y:S08]  /*5c80*/  @P2 BRA `(.L_x_7835) ;  /* 0x0000000000382947 */ /* 0x000ff00003800000 */
[----:B------:R-:W-:Y:S05]  /*5c90*/  @!P0 BRA `(.L_x_7836) ;  /* 0x0000000000048947 */ /* 0x000fea0003800000 */
[----:B------:R-:W-:Y:S01]  /*5ca0*/  BPT.TRAP 0x1 ;  /* 0x000000040000795c */ /* 0x000fe20000300000 */
.L_x_7836:
        /* <DEDUP_REMOVED lines=9> */
.L_x_7837:
[----:B-1----:R-:W-:Y:S05]  /*5d40*/  @P1 BRA `(.L_x_7835) ;  /* 0x0000000000081947 */ /* 0x002fea0003800000 */
[----:B------:R-:W1:Y:S02]  /*5d50*/  SYNCS.PHASECHK.TRANS64.TRYWAIT P1, [UR6+0x28830], R6 ;  /* 0x02883006ff0075a7 */ /* 0x000e640008020146 */
[----:B-1----:R-:W-:Y:S05]  /*5d60*/  @!P1 BRA `(.L_x_7838) ;  /* 0x0000013c00549947 */ /* 0x002fea0003800000 */
.L_x_7835:
        /* <DEDUP_REMOVED lines=15> */
[----:B------:R-:W-:Y:S01]  /*5e60*/  UMOV UR34, UR30 ;  /* 0x0000001e00227c82 */ /* 0x000fe20008000000 */
        /* <DEDUP_REMOVED lines=35> */
.L_x_7840:
[----:B------:R-:W-:Y:S01]  /*60a0*/  ULEA UR6, UR44, UR40, 0x3 ;  /* 0x000000282c067291 */ /* 0x000fe2000f8e183f */
[----:B------:R-:W-:-:S05]  /*60b0*/  IMAD.U32 R6, RZ, RZ, UR43 ;  /* 0x0000002bff067e24 */ /* 0x000fca000f8e00ff */
[----:B------:R-:W-:-:S04]  /*60c0*/  SHF.L.U32 R6, R6, 0x1f, RZ ;  /* 0x0000001f06067819 */ /* 0x000fc800000006ff */
[----:B------:R0:W1:Y:S01]  /*60d0*/  SYNCS.PHASECHK.TRANS64.TRYWAIT P1, [UR6+0x28850], R6 ;  /* 0x02885006ff0075a7 */ /* 0x0000620008020146 */
[----:B------:R-:W-:Y:S05]  /*60e0*/  @!P0 BRA `(.L_x_7841) ;  /* 0x0000000000048947 */ /* 0x000fea0003800000 */
[----:B------:R-:W-:Y:S01]  /*60f0*/  BPT.TRAP 0x1 ;  /* 0x000000040000795c */ /* 0x000fe20000300000 */
.L_x_7841:
[----:B-1----:R-:W-:Y:S05]  /*6100*/  @P1 BRA `(.L_x_7839) ;  /* 0x0000000000081947 */ /* 0x002fea0003800000 */
[----:B------:R-:W1:Y:S02]  /*6110*/  SYNCS.PHASECHK.TRANS64.TRYWAIT P1, [UR6+0x28850], R6 ;  /* 0x02885006ff0075a7 */ /* 0x000e640008020146 */
[----:B-1----:R-:W-:Y:S05]  /*6120*/  @!P1 BRA `(.L_x_7842) ;  /* 0x00000138007c9947 */ /* 0x002fea0003800000 */
.L_x_7839:
[----:B------:R-:W-:Y:S01]  /*6130*/  UIADD3 UR6, UR40, 0x400, URZ ;  /* 0x0000040028067890 */ /* 0x000fe2000fffe03f */
[----:B------:R-:W-:Y:S01]  /*6140*/  WARPGROUP.ARRIVE ;  /* 0x00000000000079c5 */ /* 0x000fe20000000000 */
[----:B------:R-:W-:-:S05]  /*6150*/  UMOV UR7, 0x40000040 ;  /* 0x4000004000077882 */ /* 0x000fca0000000000 */
[----:B-1----:R-:W1:Y:S01]  /*6160*/  S2R R7, SR_TID.X ;  /* 0x0000000000077919 */ /* 0x002e620000002100 */
        /* <DEDUP_REMOVED lines=8> */
[----:B-1----:R-:W-:-:S04]  /*61f0*/  SHF.R.U32.HI R7, RZ, 0x7, R7 ;  /* 0x00000007ff077819 */ /* 0x002fc80000011607 */
[----:B0-----:R-:W-:Y:S01]  /*6200*/  IADD3 R6, -R7, 0xb, RZ ;  /* 0x0000000b07067810 */ /* 0x001fe20007ffe1ff */
[----:B------:R-:W-:Y:S02]  /*6210*/  WARPGROUP.DEPBAR.LE gsb0, 0x0 ;  /* 0x00008000000079c5 */ /* 0x000fe40000010000 */
[----:B------:R-:W-:-:S06]  /*6220*/  WARPGROUP.ARRIVE ;  /* 0x00000000000079c5 */ /* 0x000fcc0000000000 */
        /* <DEDUP_REMOVED lines=35> */
.L_x_7843:
[----:B------:R-:W-:Y:S01]  /*6460*/  UISETP.NE.AND UP1, UPT, UR51, URZ, UPT ;  /* 0x0000003f3300728c */ /* 0x000fe2000bf25270 */
[----:B------:R-:W-:Y:S01]  /*6470*/  FMUL.FTZ R13, R34, UR45 ;  /* 0x0000002d220d7c20 */ /* 0x000fe20008410000 */
[----:B------:R-:W-:Y:S01]  /*6480*/  FMUL.FTZ R34, R66, UR45 ;  /* 0x0000002d42227c20 */ /* 0x000fe20008410000 */
[----:B------:R-:W-:Y:S02]  /*6490*/  VIADD R66, R17, UR47 ;  /* 0x0000002f11427c36 */ /* 0x000fe40008000000 */
[----:B------:R-:W-:Y:S01]  /*64a0*/  FMUL.FTZ R152, R24, UR45 ;  /* 0x0000002d18987c20 */ /* 0x000fe20008410000 */
[----:B------:R-:W-:Y:S01]  /*64b0*/  FMUL.FTZ R24, R47, UR45 ;  /* 0x0000002d2f187c20 */ /* 0x000fe20008410000 */
[----:B------:R-:W-:Y:S01]  /*64c0*/  PLOP3.LUT P1, PT, PT, PT, UP1, 0x80, 0x0 ;  /* 0x000000000000781c */ /* 0x000fe20003f2f018 */
[----:B------:R-:W-:Y:S01]  /*64d0*/  FMUL.FTZ R47, R48, UR45 ;  /* 0x0000002d302f7c20 */ /* 0x000fe20008410000 */
[----:B------:R-:W-:Y:S01]  /*64e0*/  PLOP3.LUT P2, PT, PT, PT, UP1, 0x80, 0x0 ;  /* 0x000000000000781c */ /* 0x000fe20003f4f018 */
[----:B------:R-:W-:Y:S01]  /*64f0*/  ULEA UR6, UR38, UR40, 0x3 ;  /* 0x0000002826067291 */ /* 0x000fe2000f8e183f */
[----:B------:R-:W-:Y:S01]  /*6500*/  FMUL.FTZ R48, R53, UR45 ;  /* 0x0000002d35307c20 */ /* 0x000fe20008410000 */
[----:B------:R-:W-:Y:S01]  /*6510*/  @UP1 ULDC UR7, c[0x0][0x44c] ;  /* 0x0001130000071ab9 */ /* 0x000fe20000000800 */
[----:B------:R-:W-:Y:S01]  /*6520*/  FMUL.FTZ R53, R60, UR45 ;  /* 0x0000002d3c357c20 */ /* 0x000fe20008410000 */
[----:B------:R-:W-:Y:S01]  /*6530*/  FMUL.FTZ R60, R68, UR45 ;  /* 0x0000002d443c7c20 */ /* 0x000fe20008410000 */
[----:B------:R-:W-:Y:S01]  /*6540*/  UIADD3 UR6, UR6, 0x28840, URZ ;  /* 0x0002884006067890 */ /* 0x000fe2000fffe03f */
[----:B------:R-:W-:Y:S01]  /*6550*/  FMUL.FTZ R153, R25, UR45 ;  /* 0x0000002d19997c20 */ /* 0x000fe20008410000 */
[----:B------:R-:W-:Y:S01]  /*6560*/  UISETP.NE.AND UP0, UPT, UR46, URZ, UPT ;  /* 0x0000003f2e00728c */ /* 0x000fe2000bf05270 */
[----:B------:R-:W-:Y:S01]  /*6570*/  FMUL.FTZ R8, R26, UR45 ;  /* 0x0000002d1a087c20 */ /* 0x000fe20008410000 */
[----:B------:R-:W-:Y:S01]  /*6580*/  FMUL.FTZ R9, R27, UR45 ;  /* 0x0000002d1b097c20 */ /* 0x000fe20008410000 */
[----:B0-----:R-:W-:Y:S01]  /*6590*/  @P1 IMAD.HI.U32 R6, R66, UR7, RZ ;  /* 0x0000000742061c27 */ /* 0x001fe2000f8e00ff */
        /* <DEDUP_REMOVED lines=58> */
[----:B------:R-:W-:Y:S01]  /*6940*/  PLOP3.LUT P1, PT, PT, PT, UP0, 0x40, 0x0 ;  /* 0x000000000000781c */ /* 0x000fe20003f2e808 */
[----:B------:R-:W-:Y:S01]  /*6950*/  IMAD.U32 R7, RZ, RZ, UR42 ;  /* 0x0000002aff077e24 */ /* 0x000fe2000f8e00ff */
[----:B------:R-:W1:Y:S01]  /*6960*/  MUFU.TANH R152, R152 ;  /* 0x0000009800987308 */ /* 0x000e620000002400 */
[----:B------:R-:W-:Y:S01]  /*6970*/  IADD3 R6, -R16, 0x1, -R65 ;  /* 0x0000000110067810 */ /* 0x000fe20007ffe941 */
[----:B------:R-:W-:Y:S01]  /*6980*/  UMOV UR7, UR60 ;  /* 0x0000003c00077c82 */ /* 0x000fe20008000000 */
        /* <DEDUP_REMOVED lines=84> */
.L_x_7846:
[----:B------:R-:W-:-:S05]  /*6ed0*/  IMAD.U32 R70, RZ, RZ, UR52 ;  /* 0x00000034ff467e24 */ /* 0x000fca000f8e00ff */
[----:B------:R-:W-:-:S13]  /*6ee0*/  ISETP.NE.AND P1, PT, R70, 0x1, PT ;  /* 0x000000014600780c */ /* 0x000fda0003f25270 */
[----:B------:R-:W1:Y:S02]  /*6ef0*/  @P1 LDC.64 R6, c[0x0][0x9e8] ;  /* 0x00027a00ff061b82 */ /* 0x000e640000000a00 */
[----:B-1----:R-:W-:-:S05]  /*6f00*/  @P1 IMAD.HI.U32 R6, R68, R6, RZ ;  /* 0x0000000644061227 */ /* 0x002fca00078e00ff */
[----:B------:R-:W-:-:S07]  /*6f10*/  @P1 SHF.R.U32.HI R68, RZ, R7, R6 ;  /* 0x00000007ff441219 */ /* 0x000fce0000011606 */
.L_x_7847:
[----:B------:R-:W-:Y:S05]  /*6f20*/  BSYNC B0 ;  /* 0x0000000000007941 */ /* 0x000fea0003800000 */
.L_x_7845:
[----:B------:R-:W-:-:S04]  /*6f30*/  IMAD R7, R68, R70, -R65 ;  /* 0x0000004644077224 */ /* 0x000fc800078e0a41 */
[----:B------:R-:W-:-:S05]  /*6f40*/  IMAD.IADD R6, R7, 0x1, -R16 ;  /* 0x0000000107067824 */ /* 0x000fca00078e0a10 */
[----:B------:R-:W-:Y:S02]  /*6f50*/  VIADDMNMX R73, R6, R70, R73, PT ;  /* 0x0000004606497246 */ /* 0x000fe40003800149 */
[----:B------:R-:W-:-:S07]  /*6f60*/  VIMNMX R75, R75, R6, !PT ;  /* 0x000000064b4b7248 */ /* 0x000fce0007fe0100 */
.L_x_7844:
[----:B------:R-:W-:Y:S01]  /*6f70*/  ISETP.GT.AND P1, PT, R5, -0x1, PT ;  /* 0xffffffff0500780c */ /* 0x000fe20003f24270 */
[----:B------:R1:W2:Y:S01]  /*6f80*/  SHFL.IDX PT, R6, R66, 0x1, 0x1c1f ;  /* 0x003c1f0042067f89 */ /* 0x0002a200000e0000 */
[----:B------:R-:W-:Y:S02]  /*6f90*/  UISETP.NE.AND UP0, UPT, UR46, URZ, UPT ;  /* 0x0000003f2e00728c */ /* 0x000fe4000bf05270 */
[C---:B------:R-:W-:Y:S02]  /*6fa0*/  ISETP.GT.AND P3, PT, R75.reuse, 0x8, P1 ;  /* 0x000000084b00780c */ /* 0x040fe40000f64270 */
[----:B------:R-:W-:Y:S02]  /*6fb0*/  ISETP.GT.AND P6, PT, R75, RZ, P1 ;  /* 0x000000ff4b00720c */ /* 0x000fe40000fc4270 */
        /* <DEDUP_REMOVED lines=13> */
[----:B0-----:R-:W-:-:S02]  /*7090*/  FSEL R158, R158, -INF , !P3 ;  /* 0xff8000009e9e7808 */ /* 0x001fc40005800000 */
[----:B------:R-:W-:Y:S02]  /*70a0*/  ISETP.GT.AND P3, PT, R75, 0x30, P1 ;  /* 0x000000304b00780c */ /* 0x000fe40000f64270 */
[C---:B------:R-:W-:Y:S02]  /*70b0*/  ISETP.LT.OR P5, PT, R73.reuse, 0xa, P5 ;  /* 0x0000000a4900780c */ /* 0x040fe40002fa1670 */
[C---:B------:R-:W-:Y:S02]  /*70c0*/  ISETP.LT.OR P4, PT, R73.reuse, 0x11, P4 ;  /* 0x000000114900780c */ /* 0x040fe40002781670 */
[C---:B------:R-:W-:Y:S02]  /*70d0*/  ISETP.LT.OR P6, PT, R73.reuse, 0x12, P6 ;  /* 0x000000124900780c */ /* 0x040fe400037c1670 */
[C---:B------:R-:W-:Y:S02]  /*70e0*/  ISETP.LT.OR P2, PT, R73.reuse, 0x19, P2 ;  /* 0x000000194900780c */ /* 0x040fe40001741670 */
[----:B------:R-:W-:-:S02]  /*70f0*/  ISETP.LT.OR P3, PT, R73, 0x31, P3 ;  /* 0x000000314900780c */ /* 0x000fc40001f61670 */
[----:B------:R-:W-:Y:S02]  /*7100*/  FSEL R164, R155, -INF , !P5 ;  /* 0xff8000009ba47808 */ /* 0x000fe40006800000 */
[----:B------:R-:W-:Y:S02]  /*7110*/  FSEL R154, R157, -INF , !P4 ;  /* 0xff8000009d9a7808 */ /* 0x000fe40006000000 */
[----:B------:R-:W-:Y:S02]  /*7120*/  FSEL R156, R156, -INF , !P6 ;  /* 0xff8000009c9c7808 */ /* 0x000fe40007000000 */
[----:B------:R-:W-:Y:S02]  /*7130*/  FSEL R152, R159, -INF , !P2 ;  /* 0xff8000009f987808 */ /* 0x000fe40005000000 */
[C---:B------:R-:W-:Y:S02]  /*7140*/  ISETP.GT.AND P5, PT, R75.reuse, 0x20, P1 ;  /* 0x000000204b00780c */ /* 0x040fe40000fa4270 */
[----:B------:R-:W-:-:S02]  /*7150*/  ISETP.GT.AND P4, PT, R75, 0x21, P1 ;  /* 0x000000214b00780c */ /* 0x000fc40000f84270 */
[C---:B------:R-:W-:Y:S02]  /*7160*/  ISETP.GT.AND P6, PT, R75.reuse, 0x28, P1 ;  /* 0x000000284b00780c */ /* 0x040fe40000fc4270 */
[----:B------:R-:W-:Y:S02]  /*7170*/  ISETP.GT.AND P2, PT, R75, 0x29, P1 ;  /* 0x000000294b00780c */ /* 0x000fe40000f44270 */
        /* <DEDUP_REMOVED lines=37> */
[----:B-1----:R-:W-:Y:S02]  /*73d0*/  FSEL R66, R53, -INF , !P5 ;  /* 0xff80000035427808 */ /* 0x002fe40006800000 */
[----:B------:R-:W-:Y:S02]  /*73e0*/  FSEL R68, R52, -INF , !P4 ;  /* 0xff80000034447808 */ /* 0x000fe40006000000 */
[----:B------:R-:W-:-:S02]  /*73f0*/  FSEL R64, R64, -INF , !P6 ;  /* 0xff80000040407808 */ /* 0x000fc40007000000 */
[----:B------:R-:W-:Y:S02]  /*7400*/  FSEL R62, R62, -INF , !P2 ;  /* 0xff8000003e3e7808 */ /* 0x000fe40005000000 */
[C---:B------:R-:W-:Y:S02]  /*7410*/  ISETP.GT.AND P5, PT, R75.reuse, 0x59, P1 ;  /* 0x000000594b00780c */ /* 0x040fe40000fa4270 */
[C---:B------:R-:W-:Y:S02]  /*7420*/  ISETP.GT.AND P4, PT, R75.reuse, 0x60, P1 ;  /* 0x000000604b00780c */ /* 0x040fe40000f84270 */
[C---:B------:R-:W-:Y:S02]  /*7430*/  ISETP.GT.AND P6, PT, R75.reuse, 0x61, P1 ;  /* 0x000000614b00780c */ /* 0x040fe40000fc4270 */
[----:B------:R-:W-:Y:S02]  /*7440*/  ISETP.GT.AND P2, PT, R75, 0x68, P1 ;  /* 0x000000684b00780c */ /* 0x000fe40000f44270 */
[----:B------:R-:W-:Y:S01]  /*7450*/  FSEL R49, R57, -INF , !P3 ;  /* 0xff80000039317808 */ /* 0x000fe20005800000 */
[--C-:B--2---:R-:W-:Y:S01]  /*7460*/  IMAD.IADD R57, R61, 0x1, R6.reuse ;  /* 0x000000013d397824 */ /* 0x104fe200078e0206 */
[----:B------:R-:W-:Y:S01]  /*7470*/  PLOP3.LUT P3, PT, PT, PT, UP0, 0x40, 0x0 ;  /* 0x000000000000781c */ /* 0x000fe20003f6e808 */
[----:B------:R-:W-:Y:S01]  /*7480*/  IMAD.IADD R61, R71, 0x1, R6 ;  /* 0x00000001473d7824 */ /* 0x000fe200078e0206 */
        /* <DEDUP_REMOVED lines=34> */
.L_x_7850:
[----:B------:R-:W-:-:S05]  /*76b0*/  IMAD.U32 R162, RZ, RZ, UR52 ;  /* 0x00000034ffa27e24 */ /* 0x000fca000f8e00ff */
[----:B------:R-:W-:-:S13]  /*76c0*/  ISETP.NE.AND P2, PT, R162, 0x1, PT ;  /* 0x00000001a200780c */ /* 0x000fda0003f45270 */
[----:B------:R-:W0:Y:S02]  /*76d0*/  @P2 LDC.64 R6, c[0x0][0x9e8] ;  /* 0x00027a00ff062b82 */ /* 0x000e240000000a00 */
[----:B0-----:R-:W-:-:S05]  /*76e0*/  @P2 IMAD.HI.U32 R6, R51, R6, RZ ;  /* 0x0000000633062227 */ /* 0x001fca00078e00ff */
[----:B------:R-:W-:-:S07]  /*76f0*/  @P2 SHF.R.U32.HI R51, RZ, R7, R6 ;  /* 0x00000007ff332219 */ /* 0x000fce0000011606 */
.L_x_7851:
[----:B------:R-:W-:Y:S05]  /*7700*/  BSYNC B0 ;  /* 0x0000000000007941 */ /* 0x000fea0003800000 */
.L_x_7849:
[----:B------:R-:W-:-:S04]  /*7710*/  IMAD R51, R51, R162, -R65 ;  /* 0x000000a233337224 */ /* 0x000fc800078e0a41 */
[----:B------:R-:W-:-:S05]  /*7720*/  IMAD.IADD R6, R51, 0x1, -R16 ;  /* 0x0000000133067824 */ /* 0x000fca00078e0a10 */
[----:B------:R-:W-:Y:S02]  /*7730*/  VIADDMNMX R57, R6, R162, R57, PT ;  /* 0x000000a206397246 */ /* 0x000fe40003800139 */
[----:B------:R-:W-:-:S07]  /*7740*/  VIMNMX R61, R61, R6, !PT ;  /* 0x000000063d3d7248 */ /* 0x000fce0007fe0100 */
.L_x_7848:
[----:B------:R-:W-:Y:S01]  /*7750*/  FMNMX.FTZ R7, R170, R3, !PT ;  /* 0x00000003aa077209 */ /* 0x000fe20007810000 */
[----:B------:R-:W-:Y:S01]  /*7760*/  UMOV UR6, UR59 ;  /* 0x0000003b00067c82 */ /* 0x000fe20008000000 */
[----:B------:R-:W-:Y:S02]  /*7770*/  ISETP.GT.AND P5, PT, R61, 0x10, P1 ;  /* 0x000000103d00780c */ /* 0x000fe40000fa4270 */
[----:B------:R-:W-:Y:S02]  /*7780*/  FMNMX.FTZ R7, R168, R7, !PT ;  /* 0x00000007a8077209 */ /* 0x000fe40007810000 */
[----:B------:R-:W-:Y:S02]  /*7790*/  ISETP.LT.OR P5, PT, R57, 0x11, P5 ;  /* 0x000000113900780c */ /* 0x000fe40002fa1670 */
[----:B------:R-:W-:Y:S02]  /*77a0*/  FMNMX.FTZ R7, R166, R7, !PT ;  /* 0x00000007a6077209 */ /* 0x000fe40007810000 */
[----:B------:R-:W-:-:S02]  /*77b0*/  FSEL R13, R13, -INF , !P5 ;  /* 0xff8000000d0d7808 */ /* 0x000fc40006800000 */
        /* <DEDUP_REMOVED lines=13> */
[C---:B------:R-:W-:Y:S02]  /*7890*/  ISETP.GT.AND P5, PT, R61.reuse, RZ, P1 ;  /* 0x000000ff3d00720c */ /* 0x040fe40000fa4270 */
[----:B------:R-:W-:Y:S02]  /*78a0*/  FMNMX.FTZ R7, R84, R7, !PT ;  /* 0x0000000754077209 */ /* 0x000fe40007810000 */
[----:B------:R-:W-:Y:S02]  /*78b0*/  ISETP.GT.AND P2, PT, R61, 0x11, P1 ;  /* 0x000000113d00780c */ /* 0x000fe40000f44270 */
[----:B------:R-:W-:Y:S02]  /*78c0*/  FMNMX.FTZ R7, R82, R7, !PT ;  /* 0x0000000752077209 */ /* 0x000fe40007810000 */
[----:B------:R-:W-:-:S02]  /*78d0*/  ISETP.LT.OR P5, PT, R57, 0x1, P5 ;  /* 0x000000013900780c */ /* 0x000fc40002fa1670 */
[----:B------:R-:W-:Y:S02]  /*78e0*/  FMNMX.FTZ R7, R80, R7, !PT ;  /* 0x0000000750077209 */ /* 0x000fe40007810000 */
[----:B------:R-:W-:Y:S02]  /*78f0*/  ISETP.LT.OR P2, PT, R57, 0x12, P2 ;  /* 0x000000123900780c */ /* 0x000fe40001741670 */
[----:B------:R-:W-:Y:S02]  /*7900*/  FMNMX.FTZ R7, R78, R7, !PT ;  /* 0x000000074e077209 */ /* 0x000fe40007810000 */
[C---:B------:R-:W-:Y:S02]  /*7910*/  ISETP.GT.AND P3, PT, R61.reuse, 0x8, P1 ;  /* 0x000000083d00780c */ /* 0x040fe40000f64270 */
[----:B------:R-:W-:Y:S02]  /*7920*/  FMNMX.FTZ R7, R76, R7, !PT ;  /* 0x000000074c077209 */ /* 0x000fe40007810000 */
[----:B------:R-:W-:-:S02]  /*7930*/  ISETP.GT.AND P4, PT, R61, 0x9, P1 ;  /* 0x000000093d00780c */ /* 0x000fc40000f84270 */
[----:B------:R-:W-:Y:S02]  /*7940*/  FMNMX.FTZ R7, R74, R7, !PT ;  /* 0x000000074a077209 */ /* 0x000fe40007810000 */
[----:B------:R-:W-:Y:S02]  /*7950*/  FSEL R59, R8, -INF , !P5 ;  /* 0xff800000083b7808 */ /* 0x000fe40006800000 */
        /* <DEDUP_REMOVED lines=8> */
[----:B------:R-:W-:Y:S02]  /*79e0*/  FMNMX.FTZ R7, R64, R7, !PT ;  /* 0x0000000740077209 */ /* 0x000fe40007810000 */
[----:B------:R-:W-:-:S02]  /*79f0*/  FMNMX.FTZ R8, R59, R4, !PT ;  /* 0x000000043b087209 */ /* 0x000fc40007810000 */
[----:B------:R-:W-:Y:S02]  /*7a00*/  FMNMX.FTZ R7, R62, R7, !PT ;  /* 0x000000073e077209 */ /* 0x000fe40007810000 */
[----:B------:R-:W-:Y:S02]  /*7a10*/  ISETP.LT.OR P2, PT, R57, 0x22, P2 ;  /* 0x000000223900780c */ /* 0x000fe40001741670 */
[----:B------:R-:W-:Y:S02]  /*7a20*/  FMNMX.FTZ R7, R60, R7, !PT ;  /* 0x000000073c077209 */ /* 0x000fe40007810000 */
[----:B------:R-:W-:Y:S02]  /*7a30*/  FSEL R11, R11, -INF , !P3 ;  /* 0xff8000000b0b7808 */ /* 0x000fe40005800000 */
[----:B------:R-:W-:Y:S02]  /*7a40*/  FMNMX.FTZ R7, R58, R7, !PT ;  /* 0x000000073a077209 */ /* 0x000fe40007810000 */
[----:B------:R-:W-:-:S02]  /*7a50*/  FSEL R10, R10, -INF , !P4 ;  /* 0xff8000000a0a7808 */ /* 0x000fc40006000000 */
[----:B------:R-:W-:Y:S02]  /*7a60*/  FMNMX.FTZ R7, R56, R7, !PT ;  /* 0x0000000738077209 */ /* 0x000fe40007810000 */
[----:B------:R-:W-:Y:S02]  /*7a70*/  FMNMX.FTZ R8, R9, R8, !PT ;  /* 0x0000000809087209 */ /* 0x000fe40007810000 */
[----:B------:R-:W-:Y:S02]  /*7a80*/  FMNMX.FTZ R7, R54, R7, !PT ;  /* 0x0000000736077209 */ /* 0x000fe40007810000 */
[----:B------:R-:W-:Y:S02]  /*7a90*/  ISETP.GT.AND P4, PT, R61, 0x19, P1 ;  /* 0x000000193d00780c */ /* 0x000fe40000f84270 */
[----:B------:R-:W-:Y:S02]  /*7aa0*/  FMNMX.FTZ R6, R52, R7, !PT ;  /* 0x0000000734067209 */ /* 0x000fe40007810000 */
[----:B------:R-:W-:-:S02]  /*7ab0*/  FSEL R14, R14, -INF , !P2 ;  /* 0xff8000000e0e7808 */ /* 0x000fc40005000000 */
[----:B------:R-:W-:Y:S02]  /*7ac0*/  FMNMX.FTZ R7, R49, R6, !PT ;  /* 0x0000000631077209 */ /* 0x000fe40007810000 */
[C---:B------:R-:W-:Y:S02]  /*7ad0*/  ISETP.GT.AND P2, PT, R61.reuse, 0x30, P1 ;  /* 0x000000303d00780c */ /* 0x040fe40000f44270 */
[----:B------:R-:W-:Y:S02]  /*7ae0*/  FMNMX.FTZ R7, R50, R7, !PT ;  /* 0x0000000732077209 */ /* 0x000fe40007810000 */
[----:B------:R-:W-:Y:S02]  /*7af0*/  ISETP.GT.AND P3, PT, R61, 0x18, P1 ;  /* 0x000000183d00780c */ /* 0x000fe40000f64270 */
[----:B------:R-:W-:Y:S02]  /*7b00*/  FMNMX.FTZ R6, R48, R7, !PT ;  /* 0x0000000730067209 */ /* 0x000fe40007810000 */
[----:B------:R-:W-:-:S02]  /*7b10*/  FMNMX.FTZ R63, R11, R8, !PT ;  /* 0x000000080b3f7209 */ /* 0x000fc40007810000 */
[----:B------:R-:W-:Y:S02]  /*7b20*/  FMNMX.FTZ R7, R47, R6, !PT ;  /* 0x000000062f077209 */ /* 0x000fe40007810000 */
[C---:B------:R-:W-:Y:S02]  /*7b30*/  ISETP.LT.OR P4, PT, R57.reuse, 0x1a, P4 ;  /* 0x0000001a3900780c */ /* 0x040fe40002781670 */
[----:B------:R-:W-:Y:S02]  /*7b40*/  FMNMX.FTZ R7, R46, R7, !PT ;  /* 0x000000072e077209 */ /* 0x000fe40007810000 */
[C---:B------:R-:W-:Y:S02]  /*7b50*/  ISETP.LT.OR P2, PT, R57.reuse, 0x31, P2 ;  /* 0x000000313900780c */ /* 0x040fe40001741670 */
[----:B------:R-:W-:Y:S01]  /*7b60*/  ISETP.LT.OR P3, PT, R57, 0x19, P3 ;  /* 0x000000193900780c */ /* 0x000fe20001f61670 */
[----:B------:R-:W0:Y:S01]  /*7b70*/  SHFL.BFLY PT, R6, R7, 0x2, 0x1f ;  /* 0x0c401f0007067f89 */ /* 0x000e2200000e0000 */
[----:B------:R-:W-:-:S02]  /*7b80*/  FSEL R8, R27, -INF , !P2 ;  /* 0xff8000001b087808 */ /* 0x000fc40005000000 */
[----:B------:R-:W-:Y:S02]  /*7b90*/  FSEL R20, R20, -INF , !P3 ;  /* 0xff80000014147808 */ /* 0x000fe40005800000 */
[C---:B------:R-:W-:Y:S02]  /*7ba0*/  ISETP.GT.AND P3, PT, R61.reuse, 0x28, P1 ;  /* 0x000000283d00780c */ /* 0x040fe40000f64270 */
[----:B------:R-:W-:Y:S02]  /*7bb0*/  ISETP.GT.AND P5, PT, R61, 0x38, P1 ;  /* 0x000000383d00780c */ /* 0x000fe40000fa4270 */
[C---:B------:R-:W-:Y:S02]  /*7bc0*/  ISETP.LT.OR P3, PT, R57.reuse, 0x29, P3 ;  /* 0x000000293900780c */ /* 0x040fe40001f61670 */
[----:B------:R-:W-:Y:S02]  /*7bd0*/  ISETP.LT.OR P5, PT, R57, 0x39, P5 ;  /* 0x000000393900780c */ /* 0x000fe40002fa1670 */
[----:B------:R-:W-:-:S02]  /*7be0*/  FSEL R55, R25, -INF , !P3 ;  /* 0xff80000019377808 */ /* 0x000fc40005800000 */
[----:B------:R-:W-:Y:S02]  /*7bf0*/  ISETP.GT.AND P3, PT, R61, 0x31, P1 ;  /* 0x000000313d00780c */ /* 0x000fe40000f64270 */
[----:B------:R-:W-:Y:S02]  /*7c00*/  FSEL R28, R28, -INF , !P5 ;  /* 0xff8000001c1c7808 */ /* 0x000fe40006800000 */
[----:B------:R-:W-:Y:S02]  /*7c10*/  ISETP.LT.OR P3, PT, R57, 0x32, P3 ;  /* 0x000000323900780c */ /* 0x000fe40001f61670 */
[----:B------:R-:W-:Y:S02]  /*7c20*/  ISETP.GT.AND P5, PT, R61, 0x48, P1 ;  /* 0x000000483d00780c */ /* 0x000fe40000fa4270 */
[----:B------:R-:W-:Y:S02]  /*7c30*/  FSEL R26, R26, -INF , !P3 ;  /* 0xff8000001a1a7808 */ /* 0x000fe40005800000 */
[----:B0-----:R-:W-:-:S02]  /*7c40*/  FMNMX.FTZ R51, R7, R6, !PT ;  /* 0x0000000607337209 */ /* 0x001fc40007810000 */
[----:B------:R-:W-:Y:S02]  /*7c50*/  ISETP.GT.AND P3, PT, R61, 0x41, P1 ;  /* 0x000000413d00780c */ /* 0x000fe40000f64270 */
[C---:B------:R-:W-:Y:S01]  /*7c60*/  ISETP.LT.OR P5, PT, R57.reuse, 0x49, P5 ;  /* 0x000000493900780c */ /* 0x040fe20002fa1670 */
[----:B------:R-:W0:Y:S01]  /*7c70*/  SHFL.BFLY PT, R6, R51, 0x1, 0x1f ;  /* 0x0c201f0033067f89 */ /* 0x000e2200000e0000 */
[----:B------:R-:W-:Y:S02]  /*7c80*/  ISETP.LT.OR P3, PT, R57, 0x42, P3 ;  /* 0x000000423900780c */ /* 0x000fe40001f61670 */
[----:B------:R-:W-:Y:S02]  /*7c90*/  ISETP.GT.AND P2, PT, R61, 0x40, P1 ;  /* 0x000000403d00780c */ /* 0x000fe40000f44270 */
[----:B------:R-:W-:Y:S02]  /*7ca0*/  FSEL R65, R31, -INF , !P3 ;  /* 0xff8000001f417808 */ /* 0x000fe40005800000 */
[----:B------:R-:W-:-:S02]  /*7cb0*/  ISETP.LT.OR P2, PT, R57, 0x41, P2 ;  /* 0x000000413900780c */ /* 0x000fc40001741670 */
[----:B------:R-:W-:Y:S02]  /*7cc0*/  ISETP.GT.AND P3, PT, R61, 0x51, P1 ;  /* 0x000000513d00780c */ /* 0x000fe40000f64270 */
[----:B------:R-:W-:Y:S02]  /*7cd0*/  FSEL R30, R30, -INF , !P2 ;  /* 0xff8000001e1e7808 */ /* 0x000fe40005000000 */
[----:B------:R-:W-:Y:S02]  /*7ce0*/  ISETP.LT.OR P3, PT, R57, 0x52, P3 ;  /* 0x000000523900780c */ /* 0x000fe40001f61670 */
[----:B------:R-:W-:Y:S02]  /*7cf0*/  ISETP.GT.AND P2, PT, R61, 0x50, P1 ;  /* 0x000000503d00780c */ /* 0x000fe40000f44270 */
[----:B------:R-:W-:Y:S02]  /*7d00*/  FSEL R69, R35, -INF , !P3 ;  /* 0xff80000023457808 */ /* 0x000fe40005800000 */
[----:B------:R-:W-:-:S02]  /*7d10*/  ISETP.LT.OR P2, PT, R57, 0x51, P2 ;  /* 0x000000513900780c */ /* 0x000fc40001741670 */
[----:B------:R-:W-:Y:S02]  /*7d20*/  ISETP.GT.AND P3, PT, R61, 0x61, P1 ;  /* 0x000000613d00780c */ /* 0x000fe40000f64270 */
[----:B------:R-:W-:Y:S02]  /*7d30*/  FSEL R34, R34, -INF , !P2 ;  /* 0xff80000022227808 */ /* 0x000fe40005000000 */
[----:B0-----:R-:W-:Y:S02]  /*7d40*/  FMNMX.FTZ R6, R51, R6, !PT ;  /* 0x0000000633067209 */ /* 0x001fe40007810000 */
[----:B------:R-:W-:Y:S02]  /*7d50*/  ISETP.GT.AND P2, PT, R61, 0x60, P1 ;  /* 0x000000603d00780c */ /* 0x000fe40000f44270 */
[C---:B------:R-:W-:Y:S01]  /*7d60*/  FSETP.NEU.FTZ.AND P6, PT, R6.reuse, -INF , PT ;  /* 0xff8000000600780b */ /* 0x040fe20003fdd000 */
[----:B------:R-:W-:Y:S01]  /*7d70*/  FMUL.FTZ R53, R6, UR6 ;  /* 0x0000000606357c20 */ /* 0x000fe20008410000 */
[----:B------:R-:W-:-:S02]  /*7d80*/  ISETP.LT.OR P2, PT, R57, 0x61, P2 ;  /* 0x000000613900780c */ /* 0x000fc40001741670 */
[----:B------:R-:W-:Y:S02]  /*7d90*/  ISETP.LT.OR P3, PT, R57, 0x62, P3 ;  /* 0x000000623900780c */ /* 0x000fe40001f61670 */
[----:B------:R-:W-:Y:S02]  /*7da0*/  FSEL R7, R53, RZ, P6 ;  /* 0x000000ff35077208 */ /* 0x000fe40003000000 */
[----:B------:R-:W-:Y:S02]  /*7db0*/  FSEL R53, R15, -INF , !P4 ;  /* 0xff8000000f357808 */ /* 0x000fe40006000000 */
        /* <DEDUP_REMOVED lines=27> */
[----:B------:R0:W-:Y:S01]  /*7f70*/  MUFU.EX2 R27, R158 ;  /* 0x0000009e001b7308 */ /* 0x0001e20000000800 */
[----:B------:R-:W-:Y:S01]  /*7f80*/  ISETP.LT.OR P4, PT, R57, 0x4a, P4 ;  /* 0x0000004a3900780c */ /* 0x000fe20002781670 */
[--C-:B------:R-:W-:Y:S01]  /*7f90*/  FFMA.FTZ R174, R84, UR6, -R7.reuse ;  /* 0x0000000654ae7c23 */ /* 0x100fe20008010807 */
[----:B------:R-:W-:Y:S01]  /*7fa0*/  FMNMX.FTZ R67, R55, R86, !PT ;  /* 0x0000005637437209 */ /* 0x000fe20007810000 */
[--C-:B------:R-:W-:Y:S01]  /*7fb0*/  FFMA.FTZ R170, R76, UR6, -R7.reuse ;  /* 0x000000064caa7c23 */ /* 0x100fe20008010807 */
[----:B------:R-:W-:Y:S01]  /*7fc0*/  FSEL R32, R32, -INF , !P4 ;  /* 0xff80000020207808 */ /* 0x000fe20006000000 */
[--C-:B------:R-:W-:Y:S01]  /*7fd0*/  FFMA.FTZ R164, R72, UR6, -R7.reuse ;  /* 0x0000000648a47c23 */ /* 0x100fe20008010807 */
[----:B------:R-:W-:Y:S01]  /*7fe0*/  FMNMX.FTZ R31, R24, R67, !PT ;  /* 0x00000043181f7209 */ /* 0x000fe20007810000 */
[----:B------:R1:W-:Y:S01]  /*7ff0*/  MUFU.EX2 R29, R160 ;  /* 0x000000a0001d7308 */ /* 0x0003e20000000800 */
[----:B------:R-:W-:Y:S01]  /*8000*/  FSEL R67, R33, -INF , !P5 ;  /* 0xff80000021437808 */ /* 0x000fe20006800000 */
[--C-:B------:R-:W-:Y:S01]  /*8010*/  FFMA.FTZ R162, R60, UR6, -R7.reuse ;  /* 0x000000063ca27c23 */ /* 0x100fe20008010807 */
[----:B------:R-:W-:Y:S01]  /*8020*/  FMNMX.FTZ R31, R8, R31, !PT ;  /* 0x0000001f081f7209 */ /* 0x000fe20007810000 */
[--C-:B------:R-:W-:Y:S01]  /*8030*/  FFMA.FTZ R156, R56, UR6, -R7.reuse ;  /* 0x00000006389c7c23 */ /* 0x100fe20008010807 */
[----:B------:R-:W-:Y:S01]  /*8040*/  ISETP.GT.AND P5, PT, R61, 0x58, P1 ;  /* 0x000000583d00780c */ /* 0x000fe20000fa4270 */
[--C-:B0-----:R-:W-:Y:S01]  /*8050*/  FFMA.FTZ R158, R52, UR6, -R7.reuse ;  /* 0x00000006349e7c23 */ /* 0x101fe20008010807 */
[----:B------:R-:W-:Y:S01]  /*8060*/  FMNMX.FTZ R33, R26, R31, !PT ;  /* 0x0000001f1a217209 */ /* 0x000fe20007810000 */
[--C-:B------:R-:W-:Y:S01]  /*8070*/  FFMA.FTZ R152, R50, UR6, -R7.reuse ;  /* 0x0000000632987c23 */ /* 0x100fe20008010807 */
[----:B------:R-:W-:Y:S01]  /*8080*/  ISETP.LT.OR P5, PT, R57, 0x59, P5 ;  /* 0x000000593900780c */ /* 0x000fe20002fa1670 */
[----:B------:R0:W-:Y:S01]  /*8090*/  MUFU.EX2 R31, R71 ;  /* 0x00000047001f7308 */ /* 0x0001e20000000800 */
[----:B------:R-:W-:Y:S01]  /*80a0*/  FMNMX.FTZ R82, R28, R33, !PT ;  /* 0x000000211c527209 */ /* 0x000fe20007810000 */
[--C-:B-1----:R-:W-:Y:S01]  /*80b0*/  FFMA.FTZ R160, R64, UR6, -R7.reuse ;  /* 0x0000000640a07c23 */ /* 0x102fe20008010807 */
[----:B------:R-:W-:Y:S01]  /*80c0*/  ISETP.GT.AND P4, PT, R61, 0x59, P1 ;  /* 0x000000593d00780c */ /* 0x000fe20000f84270 */
[----:B------:R-:W-:Y:S01]  /*80d0*/  FFMA.FTZ R154, R47, UR6, -R7 ;  /* 0x000000062f9a7c23 */ /* 0x000fe20008010807 */
[----:B------:R-:W-:-:S02]  /*80e0*/  FMNMX.FTZ R33, R63, R82, !PT ;  /* 0x000000523f217209 */ /* 0x000fc40007810000 */
[----:B------:R-:W-:Y:S01]  /*80f0*/  ISETP.LT.OR P4, PT, R57, 0x5a, P4 ;  /* 0x0000005a3900780c */ /* 0x000fe20002781670 */
[----:B------:R-:W-:Y:S01]  /*8100*/  MUFU.EX2 R51, R51 ;  /* 0x0000003300337308 */ /* 0x000fe20000000800 */
[----:B------:R-:W-:Y:S01]  /*8110*/  FMNMX.FTZ R80, R30, R33, !PT ;  /* 0x000000211e507209 */ /* 0x000fe20007810000 */
[----:B------:R-:W-:Y:S01]  /*8120*/  FFMA.FTZ R33, R78, UR6, -R7 ;  /* 0x000000064e217c23 */ /* 0x000fe20008010807 */
[----:B0-----:R-:W-:Y:S02]  /*8130*/  FSEL R71, R36, -INF , !P5 ;  /* 0xff80000024477808 */ /* 0x001fe40006800000 */
[----:B------:R-:W-:Y:S02]  /*8140*/  FMNMX.FTZ R80, R65, R80, !PT ;  /* 0x0000005041507209 */ /* 0x000fe40007810000 */
[----:B------:R-:W-:Y:S01]  /*8150*/  FSEL R73, R37, -INF , !P4 ;  /* 0xff80000025497808 */ /* 0x000fe20006000000 */
[----:B------:R-:W-:Y:S01]  /*8160*/  MUFU.EX2 R180, R180 ;  /* 0x000000b400b47308 */ /* 0x000fe20000000800 */
[----:B------:R-:W-:-:S02]  /*8170*/  FMNMX.FTZ R35, R67, R80, !PT ;  /* 0x0000005043237209 */ /* 0x000fc40007810000 */
[C---:B------:R-:W-:Y:S02]  /*8180*/  ISETP.GT.AND P5, PT, R61.reuse, 0x68, P1 ;  /* 0x000000683d00780c */ /* 0x040fe40000fa4270 */
[----:B------:R-:W-:Y:S02]  /*8190*/  FMNMX.FTZ R35, R32, R35, !PT ;  /* 0x0000002320237209 */ /* 0x000fe40007810000 */
[----:B------:R-:W-:Y:S01]  /*81a0*/  FSEL R38, R38, -INF , !P2 ;  /* 0xff80000026267808 */ /* 0x000fe20005000000 */
[----:B------:R-:W-:Y:S01]  /*81b0*/  MUFU.EX2 R182, R182 ;  /* 0x000000b600b67308 */ /* 0x000fe20000000800 */
[----:B------:R-:W-:Y:S01]  /*81c0*/  FMNMX.FTZ R36, R34, R35, !PT ;  /* 0x0000002322247209 */ /* 0x000fe20007810000 */
[----:B------:R-:W-:Y:S01]  /*81d0*/  FFMA.FTZ R35, R74, UR6, -R7 ;  /* 0x000000064a237c23 */ /* 0x000fe20008010807 */
[----:B------:R-:W-:Y:S02]  /*81e0*/  ISETP.GT.AND P4, PT, R61, 0x69, P1 ;  /* 0x000000693d00780c */ /* 0x000fe40000f84270 */
[----:B------:R-:W-:-:S02]  /*81f0*/  FMNMX.FTZ R36, R69, R36, !PT ;  /* 0x0000002445247209 */ /* 0x000fc40007810000 */
[----:B------:R-:W-:Y:S01]  /*8200*/  ISETP.LT.OR P5, PT, R57, 0x69, P5 ;  /* 0x000000693900780c */ /* 0x000fe20002fa1670 */
[----:B------:R-:W-:Y:S01]  /*8210*/  MUFU.EX2 R15, R15 ;  /* 0x0000000f000f7308 */ /* 0x000fe20000000800 */
[----:B------:R-:W-:Y:S02]  /*8220*/  FMNMX.FTZ R36, R71, R36, !PT ;  /* 0x0000002447247209 */ /* 0x000fe40007810000 */
[----:B------:R-:W-:Y:S02]  /*8230*/  FSEL R74, R39, -INF , !P3 ;  /* 0xff800000274a7808 */ /* 0x000fe40005800000 */
[----:B------:R-:W-:Y:S01]  /*8240*/  FMNMX.FTZ R37, R73, R36, !PT ;  /* 0x0000002449257209 */ /* 0x000fe20007810000 */
[----:B------:R-:W-:Y:S01]  /*8250*/  FFMA.FTZ R36, R70, UR6, -R7 ;  /* 0x0000000646247c23 */ /* 0x000fe20008010807 */
[----:B------:R-:W-:Y:S01]  /*8260*/  ISETP.GT.AND P2, PT, R61, 0x70, P1 ;  /* 0x000000703d00780c */ /* 0x000fe20000f44270 */
[----:B------:R-:W-:Y:S01]  /*8270*/  MUFU.EX2 R176, R176 ;  /* 0x000000b000b07308 */ /* 0x000fe20000000800 */
[----:B------:R-:W-:-:S02]  /*8280*/  FMNMX.FTZ R37, R38, R37, !PT ;  /* 0x0000002526257209 */ /* 0x000fc40007810000 */
[----:B------:R-:W-:Y:S02]  /*8290*/  FSEL R40, R40, -INF , !P5 ;  /* 0xff80000028287808 */ /* 0x000fe40006800000 */
[----:B------:R-:W-:Y:S02]  /*82a0*/  ISETP.LT.OR P4, PT, R57, 0x6a, P4 ;  /* 0x0000006a3900780c */ /* 0x000fe40002781670 */
[----:B------:R-:W-:Y:S01]  /*82b0*/  FMNMX.FTZ R39, R74, R37, !PT ;  /* 0x000000254a277209 */ /* 0x000fe20007810000 */
[----:B------:R-:W-:Y:S01]  /*82c0*/  MUFU.EX2 R25, R25 ;  /* 0x0000001900197308 */ /* 0x000fe20000000800 */
[----:B------:R-:W-:Y:S02]  /*82d0*/  ISETP.GT.AND P3, PT, R61, 0x71, P1 ;  /* 0x000000713d00780c */ /* 0x000fe40000f64270 */
[----:B------:R-:W-:Y:S02]  /*82e0*/  ISETP.LT.OR P2, PT, R57, 0x71, P2 ;  /* 0x000000713900780c */ /* 0x000fe40001741670 */
[----:B------:R-:W-:Y:S01]  /*82f0*/  FSEL R70, R41, -INF , !P4 ;  /* 0xff80000029467808 */ /* 0x000fe20006000000 */
[--C-:B------:R-:W-:Y:S01]  /*8300*/  FFMA.FTZ R41, R49, UR6, -R7.reuse ;  /* 0x0000000631297c23 */ /* 0x100fe20008010807 */
[----:B------:R-:W-:Y:S01]  /*8310*/  FMNMX.FTZ R39, R40, R39, !PT ;  /* 0x0000002728277209 */ /* 0x000fe20007810000 */
[----:B------:R0:W-:Y:S01]  /*8320*/  MUFU.EX2 R37, R36 ;  /* 0x0000002400257308 */ /* 0x0001e20000000800 */
[----:B------:R-:W-:Y:S01]  /*8330*/  ISETP.GT.AND P5, PT, R61, 0x78, P1 ;  /* 0x000000783d00780c */ /* 0x000fe20000fa4270 */
[----:B------:R-:W-:Y:S01]  /*8340*/  FFMA.FTZ R49, R46, UR6, -R7 ;  /* 0x000000062e317c23 */ /* 0x000fe20008010807 */
[----:B------:R-:W-:-:S02]  /*8350*/  ISETP.LT.OR P3, PT, R57, 0x72, P3 ;  /* 0x000000723900780c */ /* 0x000fc40001f61670 */
[----:B------:R-:W-:Y:S02]  /*8360*/  FSEL R42, R42, -INF , !P2 ;  /* 0xff8000002a2a7808 */ /* 0x000fe40005000000 */
[----:B------:R-:W-:Y:S01]  /*8370*/  FMNMX.FTZ R39, R70, R39, !PT ;  /* 0x0000002746277209 */ /* 0x000fe20007810000 */
[----:B------:R-:W-:Y:S01]  /*8380*/  MUFU.EX2 R178, R178 ;  /* 0x000000b200b27308 */ /* 0x000fe20000000800 */
[----:B------:R-:W-:Y:S01]  /*8390*/  ISETP.GT.AND P1, PT, R61, 0x79, P1 ;  /* 0x000000793d00780c */ /* 0x000fe20000f24270 */
[--C-:B------:R-:W-:Y:S01]  /*83a0*/  FFMA.FTZ R61, R68, UR6, -R7.reuse ;  /* 0x00000006443d7c23 */ /* 0x100fe20008010807 */
[----:B------:R-:W-:Y:S02]  /*83b0*/  ISETP.LT.OR P5, PT, R57, 0x79, P5 ;  /* 0x000000793900780c */ /* 0x000fe40002fa1670 */
[----:B------:R-:W-:Y:S01]  /*83c0*/  FSEL R66, R43, -INF , !P3 ;  /* 0xff8000002b427808 */ /* 0x000fe20005800000 */
[--C-:B------:R-:W-:Y:S01]  /*83d0*/  FFMA.FTZ R43, R54, UR6, -R7.reuse ;  /* 0x00000006362b7c23 */ /* 0x100fe20008010807 */
[----:B------:R-:W-:Y:S01]  /*83e0*/  FMNMX.FTZ R39, R42, R39, !PT ;  /* 0x000000272a277209 */ /* 0x000fe20007810000 */
[----:B------:R-:W-:Y:S01]  /*83f0*/  MUFU.EX2 R172, R172 ;  /* 0x000000ac00ac7308 */ /* 0x000fe20000000800 */
[----:B------:R-:W-:Y:S01]  /*8400*/  ISETP.LT.OR P1, PT, R57, 0x7a, P1 ;  /* 0x0000007a3900780c */ /* 0x000fe20000f21670 */
[----:B------:R-:W-:Y:S01]  /*8410*/  FFMA.FTZ R57, R62, UR6, -R7 ;  /* 0x000000063e397c23 */ /* 0x000fe20008010807 */
[----:B------:R-:W-:-:S02]  /*8420*/  FSEL R44, R44, -INF , !P5 ;  /* 0xff8000002c2c7808 */ /* 0x000fc40006800000 */
[----:B------:R-:W-:Y:S02]  /*8430*/  FMNMX.FTZ R39, R66, R39, !PT ;  /* 0x0000002742277209 */ /* 0x000fe40007810000 */
[----:B------:R-:W-:Y:S01]  /*8440*/  FSEL R68, R45, -INF , !P1 ;  /* 0xff8000002d447808 */ /* 0x000fe20004800000 */
[----:B------:R-:W-:Y:S01]  /*8450*/  FFMA.FTZ R45, R58, UR6, -R7 ;  /* 0x000000063a2d7c23 */ /* 0x000fe20008010807 */
[----:B------:R-:W-:Y:S01]  /*8460*/  FMNMX.FTZ R39, R44, R39, !PT ;  /* 0x000000272c277209 */ /* 0x000fe20007810000 */
[----:B------:R-:W-:Y:S03]  /*8470*/  MUFU.EX2 R174, R174 ;  /* 0x000000ae00ae7308 */ /* 0x000fe60000000800 */
[----:B------:R-:W-:-:S05]  /*8480*/  FMNMX.FTZ R39, R68, R39, !PT ;  /* 0x0000002744277209 */ /* 0x000fca0007810000 */
[----:B0-----:R-:W0:Y:S01]  /*8490*/  SHFL.BFLY PT, R36, R39, 0x2, 0x1f ;  /* 0x0c401f0027247f89 */ /* 0x001e2200000e0000 */
[----:B------:R-:W-:Y:S08]  /*84a0*/  MUFU.EX2 R168, R168 ;  /* 0x000000a800a87308 */ /* 0x000ff00000000800 */
[----:B------:R-:W-:Y:S08]  /*84b0*/  MUFU.EX2 R33, R33 ;  /* 0x0000002100217308 */ /* 0x000ff00000000800 */
[----:B------:R-:W-:Y:S01]  /*84c0*/  MUFU.EX2 R170, R170 ;  /* 0x000000aa00aa7308 */ /* 0x000fe20000000800 */
[----:B0-----:R-:W-:Y:S01]  /*84d0*/  FMNMX.FTZ R36, R39, R36, !PT ;  /* 0x0000002427247209 */ /* 0x001fe20007810000 */
[----:B------:R-:W-:Y:S01]  /*84e0*/  FFMA.FTZ R39, R48, UR6, -R7 ;  /* 0x0000000630277c23 */ /* 0x000fe20008010807 */
[----:B------:R-:W-:-:S05]  /*84f0*/  FSEL R48, R6, RZ, P6 ;  /* 0x000000ff06307208 */ /* 0x000fca0003000000 */
[----:B------:R-:W-:Y:S01]  /*8500*/  MUFU.EX2 R35, R35 ;  /* 0x0000002300237308 */ /* 0x000fe20000000800 */
[----:B------:R-:W0:Y:S01]  /*8510*/  SHFL.BFLY PT, R75, R36, 0x1, 0x1f ;  /* 0x0c201f00244b7f89 */ /* 0x000e2200000e0000 */
[----:B------:R-:W-:-:S06]  /*8520*/  FADD.FTZ R48, -R48, R3 ;  /* 0x0000000330307221 */ /* 0x000fcc0000010100 */
[----:B------:R-:W-:Y:S08]  /*8530*/  MUFU.EX2 R164, R164 ;  /* 0x000000a400a47308 */ /* 0x000ff00000000800 */
[----:B------:R-:W-:Y:S08]  /*8540*/  MUFU.EX2 R166, R166 ;  /* 0x000000a600a67308 */ /* 0x000ff00000000800 */
[----:B------:R-:W-:Y:S01]  /*8550*/  MUFU.EX2 R61, R61 ;  /* 0x0000003d003d7308 */ /* 0x000fe20000000800 */
[----:B0-----:R-:W-:Y:S01]  /*8560*/  FMNMX.FTZ R7, R36, R75, !PT ;  /* 0x0000004b24077209 */ /* 0x001fe20007810000 */
[----:B------:R-:W-:-:S03]  /*8570*/  FMUL.FTZ R36, R48, UR6 ;  /* 0x0000000630247c20 */ /* 0x000fc60008410000 */
[C---:B------:R-:W-:Y:S01]  /*8580*/  FSETP.NEU.FTZ.AND P1, PT, R7.reuse, -INF , PT ;  /* 0xff8000000700780b */ /* 0x040fe20003f3d000 */
[----:B------:R-:W-:Y:S02]  /*8590*/  FMUL.FTZ R47, R7, UR6 ;  /* 0x00000006072f7c20 */ /* 0x000fe40008410000 */
[----:B------:R-:W-:Y:S03]  /*85a0*/  MUFU.EX2 R160, R160 ;  /* 0x000000a000a07308 */ /* 0x000fe60000000800 */
[----:B------:R-:W-:-:S05]  /*85b0*/  FSEL R47, R47, RZ, P1 ;  /* 0x000000ff2f2f7208 */ /* 0x000fca0000800000 */
[----:B------:R-:W0:Y:S01]  /*85c0*/  MUFU.EX2 R36, R36 ;  /* 0x0000002400247308 */ /* 0x000e220000000800 */
        /* <DEDUP_REMOVED lines=14> */
[----:B------:R-:W-:Y:S01]  /*86b0*/  FFMA.FTZ R175, R55, UR6, -R47 ;  /* 0x0000000637af7c23 */ /* 0x000fe2000801082f */
[----:B------:R-:W-:Y:S01]  /*86c0*/  MUFU.EX2 R46, R46 ;  /* 0x0000002e002e7308 */ /* 0x000fe20000000800 */
[----:B0-----:R-:W-:Y:S01]  /*86d0*/  FFMA.FTZ R11, R36, R2, R51 ;  /* 0x00000002240b7223 */ /* 0x001fe20000010033 */
[--C-:B------:R-:W-:Y:S01]  /*86e0*/  FFMA.FTZ R24, R24, UR6, -R47.reuse ;  /* 0x0000000618187c23 */ /* 0x100fe2000801082f */
[--C-:B------:R-:W-:Y:S01]  /*86f0*/  FFMA.FTZ R169, R8, UR6, -R47.reuse ;  /* 0x0000000608a97c23 */ /* 0x100fe2000801082f */
[----:B------:R-:W-:Y:S01]  /*8700*/  FFMA.FTZ R8, R26, UR6, -R47 ;  /* 0x000000061a087c23 */ /* 0x000fe2000801082f */
[----:B------:R-:W-:Y:S01]  /*8710*/  FADD.FTZ R11, R180, R11 ;  /* 0x0000000bb40b7221 */ /* 0x000fe20000010000 */
[--C-:B------:R-:W-:Y:S01]  /*8720*/  FFMA.FTZ R171, R28, UR6, -R47.reuse ;  /* 0x000000061cab7c23 */ /* 0x100fe2000801082f */
[----:B------:R-:W-:Y:S01]  /*8730*/  FFMA.FTZ R4, R63, UR6, -R47 ;  /* 0x000000063f047c23 */ /* 0x000fe2000801082f */
[----:B------:R-:W0:Y:S01]  /*8740*/  MUFU.EX2 R9, R9 ;  /* 0x0000000900097308 */ /* 0x000e220000000800 */
[----:B------:R-:W-:Y:S01]  /*8750*/  FADD.FTZ R2, R182, R11 ;  /* 0x0000000bb6027221 */ /* 0x000fe20000010000 */
        /* <DEDUP_REMOVED lines=15> */
[----:B0-----:R-:W-:Y:S01]  /*8850*/  FFMA.FTZ R0, R9, R0, R46 ;  /* 0x0000000009007223 */ /* 0x001fe2000001002e */
[----:B------:R-:W-:Y:S01]  /*8860*/  FADD.FTZ R2, R178, R13 ;  /* 0x0000000db2027221 */ /* 0x000fe20000010000 */
[--C-:B------:R-:W-:Y:S01]  /*8870*/  FFMA.FTZ R159, R40, UR6, -R47.reuse ;  /* 0x00000006289f7c23 */ /* 0x100fe2000801082f */
[--C-:B------:R-:W-:Y:S01]  /*8880*/  FFMA.FTZ R38, R70, UR6, -R47.reuse ;  /* 0x0000000646267c23 */ /* 0x100fe2000801082f */
[----:B------:R-:W-:Y:S01]  /*8890*/  FADD.FTZ R0, R181, R0 ;  /* 0x00000000b5007221 */ /* 0x000fe20000010000 */
[----:B------:R-:W-:Y:S01]  /*88a0*/  FADD.FTZ R13, R27, R2 ;  /* 0x000000021b0d7221 */ /* 0x000fe20000010000 */
[----:B------:R-:W-:Y:S01]  /*88b0*/  FFMA.FTZ R153, R42, UR6, -R47 ;  /* 0x000000062a997c23 */ /* 0x000fe2000801082f */
[----:B------:R-:W0:Y:S01]  /*88c0*/  MUFU.EX2 R177, R177 ;  /* 0x000000b100b17308 */ /* 0x000e220000000800 */
[----:B-1----:R-:W-:Y:S01]  /*88d0*/  FADD.FTZ R11, R183, R0 ;  /* 0x00000000b70b7221 */ /* 0x002fe20000010000 */
[----:B------:R-:W-:Y:S01]  /*88e0*/  FADD.FTZ R2, R172, R13 ;  /* 0x0000000dac027221 */ /* 0x000fe20000010000 */
[--C-:B------:R-:W-:Y:S01]  /*88f0*/  FFMA.FTZ R40, R66, UR6, -R47.reuse ;  /* 0x0000000642287c23 */ /* 0x100fe2000801082f */
[--C-:B------:R-:W-:Y:S01]  /*8900*/  FFMA.FTZ R155, R44, UR6, -R47.reuse ;  /* 0x000000062c9b7c23 */ /* 0x100fe2000801082f */
[----:B------:R-:W-:Y:S01]  /*8910*/  FFMA.FTZ R47, R68, UR6, -R47 ;  /* 0x00000006442f7c23 */ /* 0x000fe2000801082f */
[----:B------:R-:W-:-:S02]  /*8920*/  FADD.FTZ R13, R29, R2 ;  /* 0x000000021d0d7221 */ /* 0x000fc40000010000 */
        /* <DEDUP_REMOVED lines=91> */
.L_x_7852:
        /* <DEDUP_REMOVED lines=15> */
[----:B------:R-:W-:Y:S01]  /*8fd0*/  F2FP.F16.F32.PACK_AB R183, R10, R183 ;  /* 0x000000b70ab7723e */ /* 0x000fe200000000ff */
[----:B------:R-:W-:Y:S01]  /*8fe0*/  FMUL.FTZ R96, R96, R36 ;  /* 0x0000002460607220 */ /* 0x000fe20000410000 */
[----:B------:R-:W-:Y:S01]  /*8ff0*/  SYNCS.ARRIVE.TRANS64.RED.A1T0 RZ, [UR10], RZ ;  /* 0x000000ffffff79a7 */ /* 0x000fe2000810040a */
        /* <DEDUP_REMOVED lines=52> */
[----:B------:R-:W-:Y:S01]  /*9340*/  FMUL.FTZ R149, R149, R36 ;  /* 0x0000002495957220 */ /* 0x000fe20000410000 */
[----:B------:R-:W-:-:S02]  /*9350*/  VIADD R5, R5, 0xffffffff ;  /* 0xffffffff05057836 */ /* 0x000fc40000000000 */
        /* <DEDUP_REMOVED lines=32> */
[----:B------:R-:W-:-:S02]  /*9560*/  IMAD.MOV.U32 R4, RZ, RZ, R7 ;  /* 0x000000ffff047224 */ /* 0x000fc400078e0007 */
[----:B------:R-:W-:Y:S01]  /*9570*/  IMAD.MOV.U32 R3, RZ, RZ, R6 ;  /* 0x000000ffff037224 */ /* 0x000fe200078e0006 */
[----:B------:R-:W-:Y:S06]  /*9580*/  @P1 BRA `(.L_x_7853) ;  /* 0xffffffc400ac1947 */ /* 0x000fec000383ffff */
.L_x_7834:
[----:B------:R-:W-:Y:S02]  /*9590*/  UISETP.NE.AND UP1, UPT, UR51, URZ, UPT ;  /* 0x0000003f3300728c */ /* 0x000fe4000bf25270 */
[----:B------:R-:W-:Y:S02]  /*95a0*/  UISETP.NE.AND UP0, UPT, UR46, URZ, UPT ;  /* 0x0000003f2e00728c */ /* 0x000fe4000bf05270 */
[----:B------:R-:W-:Y:S02]  /*95b0*/  UIADD3 UR14, UR47, 0x7f, URZ ;  /* 0x0000007f2f0e7890 */ /* 0x000fe4000fffe03f */
[----:B------:R-:W-:Y:S02]  /*95c0*/  UIADD3 UR15, UR41, 0x1, -UR42 ;  /* 0x00000001290f7890 */ /* 0x000fe4000fffe82a */
[----:B------:R-:W-:-:S03]  /*95d0*/  PLOP3.LUT P1, PT, PT, PT, UP0, 0x40, 0x0 ;  /* 0x000000000000781c */ /* 0x000fc60003f2e808 */
        /* <DEDUP_REMOVED lines=19> */
.L_x_7855:
[----:B------:R-:W-:Y:S02]  /*9710*/  ULDC UR19, c[0x0][0x9e4] ;  /* 0x0002790000137ab9 */ /* 0x000fe40000000800 */
[----:B------:R-:W-:-:S11]  /*9720*/  UISETP.NE.AND UP0, UPT, UR19, 0x1, UPT ;  /* 0x000000011300788c */ /* 0x000fd6000bf05270 */
[----:B------:R-:W-:Y:S02]  /*9730*/  @UP0 ULDC.64 UR10, c[0x0][0x9e8] ;  /* 0x00027a00000a0ab9 */ /* 0x000fe40000000a00 */
[----:B------:R-:W-:-:S04]  /*9740*/  UIMAD.WIDE.U32 UR14, UR7, UR10, URZ ;  /* 0x0000000a070e72a5 */ /* 0x000fc8000f8e003f */
[----:B------:R-:W-:-:S12]  /*9750*/  @UP0 USHF.R.U32.HI UR7, URZ, UR11, UR15 ;  /* 0x0000000b3f070299 */ /* 0x000fd8000801160f */
.L_x_7856:
[----:B------:R-:W-:-:S04]  /*9760*/  UIMAD UR7, UR7, UR19, URZ ;  /* 0x00000013070772a4 */ /* 0x000fc8000f8e023f */
[----:B------:R-:W-:-:S04]  /*9770*/  UISETP.LT.AND UP0, UPT, UR18, UR7, UPT ;  /* 0x000000071200728c */ /* 0x000fc8000bf01270 */
[----:B------:R-:W-:-:S12]  /*9780*/  USEL UR18, UR18, UR7, !UP0 ;  /* 0x0000000712127287 */ /* 0x000fd8000c000000 */
.L_x_7854:
        /* <DEDUP_REMOVED lines=14> */
.L_x_7868:
[----:B------:R-:W-:Y:S01]  /*9870*/  ISETP.NE.AND P2, PT, RZ, UR50, PT ;  /* 0x00000032ff007c0c */ /* 0x000fe2000bf45270 */
[----:B------:R-:W-:-:S04]  /*9880*/  UISETP.NE.AND UP0, UPT, UR44, 0x1, UPT ;  /* 0x000000012c00788c */ /* 0x000fc8000bf05270 */
[----:B------:R-:W-:-:S04]  /*9890*/  USEL UR39, URZ, 0x1, UP0 ;  /* 0x000000013f277887 */ /* 0x000fc80008000000 */
[----:B------:R-:W-:-:S04]  /*98a0*/  ULOP3.LUT UR39, UR43, UR39, URZ, 0x3c, !UPT ;  /* 0x000000272b277292 */ /* 0x000fc8000f8e3c3f */
[----:B------:R-:W-:Y:S08]  /*98b0*/  @P2 BRA `(.L_x_7858) ;  /* 0x0000000000382947 */ /* 0x000ff00003800000 */
[----:B------:R-:W-:Y:S05]  /*98c0*/  @!P0 BRA `(.L_x_7859) ;  /* 0x0000000000048947 */ /* 0x000fea0003800000 */
[----:B------:R-:W-:Y:S01]  /*98d0*/  BPT.TRAP 0x1 ;  /* 0x000000040000795c */ /* 0x000fe20000300000 */
.L_x_7859:
        /* <DEDUP_REMOVED lines=9> */
.L_x_7860:
[----:B-1----:R-:W-:Y:S05]  /*9970*/  @P1 BRA `(.L_x_7858) ;  /* 0x0000000000081947 */ /* 0x002fea0003800000 */
[----:B------:R-:W1:Y:S02]  /*9980*/  SYNCS.PHASECHK.TRANS64.TRYWAIT P1, [UR6+0x28830], R6 ;  /* 0x02883006ff0075a7 */ /* 0x000e640008020146 */
[----:B-1----:R-:W-:Y:S05]  /*9990*/  @!P1 BRA `(.L_x_7861) ;  /* 0x0000010000789947 */ /* 0x002fea0003800000 */
.L_x_7858:
        /* <DEDUP_REMOVED lines=51> */
.L_x_7863:
[----:B------:R-:W-:Y:S01]  /*9cd0*/  ULEA UR6, UR44, UR40, 0x3 ;  /* 0x000000282c067291 */ /* 0x000fe2000f8e183f */
[----:B------:R-:W-:-:S05]  /*9ce0*/  IMAD.U32 R6, RZ, RZ, UR43 ;  /* 0x0000002bff067e24 */ /* 0x000fca000f8e00ff */
[----:B------:R-:W-:-:S04]  /*9cf0*/  SHF.L.U32 R6, R6, 0x1f, RZ ;  /* 0x0000001f06067819 */ /* 0x000fc800000006ff */
[----:B------:R0:W1:Y:S01]  /*9d00*/  SYNCS.PHASECHK.TRANS64.TRYWAIT P1, [UR6+0x28850], R6 ;  /* 0x02885006ff0075a7 */ /* 0x0000620008020146 */
[----:B------:R-:W-:Y:S05]  /*9d10*/  @!P0 BRA `(.L_x_7864) ;  /* 0x0000000000048947 */ /* 0x000fea0003800000 */
[----:B------:R-:W-:Y:S01]  /*9d20*/  BPT.TRAP 0x1 ;  /* 0x000000040000795c */ /* 0x000fe20000300000 */
.L_x_7864:
[----:B-1----:R-:W-:Y:S05]  /*9d30*/  @P1 BRA `(.L_x_7862) ;  /* 0x0000000000081947 */ /* 0x002fea0003800000 */
[----:B------:R-:W1:Y:S02]  /*9d40*/  SYNCS.PHASECHK.TRANS64.TRYWAIT P1, [UR6+0x28850], R6 ;  /* 0x02885006ff0075a7 */ /* 0x000e640008020146 */
[----:B-1----:R-:W-:Y:S05]  /*9d50*/  @!P1 BRA `(.L_x_7865) ;  /* 0x000000fc00a09947 */ /* 0x002fea0003800000 */
.L_x_7862:
        /* <DEDUP_REMOVED lines=51> */
.L_x_7866:
        /* <DEDUP_REMOVED lines=73> */
[----:B------:R-:W-:Y:S01]  /*a520*/  UMOV UR6, UR52 ;  /* 0x0000003400067c82 */ /* 0x000fe20008000000 */
[----:B------:R-:W-:-:S04]  /*a530*/  ULEA UR7, UR38, UR40, 0x3 ;  /* 0x0000002826077291 */ /* 0x000fc8000f8e183f */
[----:B------:R-:W0:Y:S01]  /*a540*/  MUFU.TANH R20, R20 ;  /* 0x0000001400147308 */ /* 0x000e220000002400 */
[----:B-1----:R-:W-:Y:S01]  /*a550*/  FMNMX.FTZ R37, R15, R58, !PT ;  /* 0x0000003a0f257209 */ /* 0x002fe20007810000 */
[----:B------:R-:W-:-:S04]  /*a560*/  UIADD3 UR7, UR7, 0x28840, URZ ;  /* 0x0002884007077890 */ /* 0x000fc8000fffe03f */
[----:B------:R-:W-:Y:S02]  /*a570*/  UPRMT UR7, UR54, 0x654, UR7 ;  /* 0x0000065436077896 */ /* 0x000fe40008000007 */
[----:B------:R-:W1:Y:S01]  /*a580*/  MUFU.TANH R29, R29 ;  /* 0x0000001d001d7308 */ /* 0x000e620000002400 */
[----:B--2---:R-:W-:-:S06]  /*a590*/  FMNMX.FTZ R6, R28, R7, !PT ;  /* 0x000000071c067209 */ /* 0x004fcc0007810000 */
[----:B------:R-:W-:Y:S01]  /*a5a0*/  SYNCS.ARRIVE.TRANS64.RED.A1T0 RZ, [UR7], RZ ;  /* 0x000000ffffff79a7 */ /* 0x000fe20008100407 */
        /* <DEDUP_REMOVED lines=15> */
[----:B------:R-:W-:Y:S01]  /*a6a0*/  FMUL.FTZ R78, R80, UR45 ;  /* 0x0000002d504e7c20 */ /* 0x000fe20008410000 */
[----:B------:R-:W-:Y:S01]  /*a6b0*/  FMUL.FTZ R80, R81, UR45 ;  /* 0x0000002d51507c20 */ /* 0x000fe20008410000 */
[----:B------:R-:W-:-:S03]  /*a6c0*/  FMUL.FTZ R81, R84, UR45 ;  /* 0x0000002d54517c20 */ /* 0x000fc60008410000 */
        /* <DEDUP_REMOVED lines=96> */
[----:B0-----:R-:W-:-:S03]  /*acd0*/  FMNMX.FTZ R65, R63, R6, !PT ;  /* 0x000000063f417209 */ /* 0x001fc60007810000 */
        /* <DEDUP_REMOVED lines=11> */
[----:B------:R-:W-:Y:S01]  /*ad90*/  FMUL.FTZ R69, R3, UR6 ;  /* 0x0000000603457c20 */ /* 0x000fe20008410000 */
[--C-:B------:R-:W-:Y:S01]  /*ada0*/  FFMA.FTZ R47, R55, UR6, -R83.reuse ;  /* 0x00000006372f7c23 */ /* 0x100fe20008010853 */
[C---:B------:R-:W-:Y:S01]  /*adb0*/  FADD.FTZ R3, -R7.reuse, R4 ;  /* 0x0000000407037221 */ /* 0x040fe20000010100 */
[----:B------:R-:W-:Y:S01]  /*adc0*/  FMUL.FTZ R55, R7, UR6 ;  /* 0x0000000607377c20 */ /* 0x000fe20008410000 */
[--C-:B------:R-:W-:Y:S01]  /*add0*/  FFMA.FTZ R180, R8, UR6, -R83.reuse ;  /* 0x0000000608b47c23 */ /* 0x100fe20008010853 */
[----:B------:R-:W-:Y:S01]  /*ade0*/  FFMA.FTZ R79, R9, UR6, -R83 ;  /* 0x00000006094f7c23 */ /* 0x000fe20008010853 */
[----:B------:R-:W-:Y:S01]  /*adf0*/  FMUL.FTZ R3, R3, UR6 ;  /* 0x0000000603037c20 */ /* 0x000fe20008410000 */
[--C-:B------:R-:W-:Y:S01]  /*ae00*/  FFMA.FTZ R4, R11, UR6, -R55.reuse ;  /* 0x000000060b047c23 */ /* 0x100fe20008010837 */
[----:B------:R-:W-:Y:S01]  /*ae10*/  FFMA.FTZ R181, R10, UR6, -R55 ;  /* 0x000000060ab57c23 */ /* 0x000fe20008010837 */
[----:B------:R0:W-:Y:S01]  /*ae20*/  MUFU.EX2 R37, R69 ;  /* 0x0000004500257308 */ /* 0x0001e20000000800 */
[----:B------:R-:W-:Y:S01]  /*ae30*/  FFMA.FTZ R182, R12, UR6, -R83 ;  /* 0x000000060cb67c23 */ /* 0x000fe20008010853 */
[----:B------:R-:W-:Y:S01]  /*ae40*/  FFMA.FTZ R183, R14, UR6, -R55 ;  /* 0x000000060eb77c23 */ /* 0x000fe20008010837 */
[----:B------:R-:W-:Y:S01]  /*ae50*/  FFMA.FTZ R77, R13, UR6, -R83 ;  /* 0x000000060d4d7c23 */ /* 0x000fe20008010853 */
[----:B------:R-:W-:Y:S01]  /*ae60*/  FFMA.FTZ R8, R15, UR6, -R55 ;  /* 0x000000060f087c23 */ /* 0x000fe20008010837 */
[----:B------:R-:W-:Y:S01]  /*ae70*/  FFMA.FTZ R176, R28, UR6, -R83 ;  /* 0x000000061cb07c23 */ /* 0x000fe20008010853 */
[----:B------:R-:W-:Y:S01]  /*ae80*/  FFMA.FTZ R177, R20, UR6, -R55 ;  /* 0x0000000614b17c23 */ /* 0x000fe20008010837 */
[----:B------:R-:W-:Y:S01]  /*ae90*/  FFMA.FTZ R75, R29, UR6, -R83 ;  /* 0x000000061d4b7c23 */ /* 0x000fe20008010853 */
[----:B------:R-:W1:Y:S01]  /*aea0*/  MUFU.EX2 R180, R180 ;  /* 0x000000b400b47308 */ /* 0x000e620000000800 */
[----:B------:R-:W-:Y:S01]  /*aeb0*/  FFMA.FTZ R10, R21, UR6, -R55 ;  /* 0x00000006150a7c23 */ /* 0x000fe20008010837 */
[----:B------:R-:W-:Y:S01]  /*aec0*/  FFMA.FTZ R178, R152, UR6, -R83 ;  /* 0x0000000698b27c23 */ /* 0x000fe20008010853 */
[----:B------:R-:W-:Y:S01]  /*aed0*/  FFMA.FTZ R179, R24, UR6, -R55 ;  /* 0x0000000618b37c23 */ /* 0x000fe20008010837 */
[----:B------:R-:W-:Y:S01]  /*aee0*/  FFMA.FTZ R73, R153, UR6, -R83 ;  /* 0x0000000699497c23 */ /* 0x000fe20008010853 */
[----:B------:R-:W-:Y:S01]  /*aef0*/  FFMA.FTZ R12, R25, UR6, -R55 ;  /* 0x00000006190c7c23 */ /* 0x000fe20008010837 */
[----:B------:R-:W-:Y:S01]  /*af00*/  FFMA.FTZ R172, R154, UR6, -R83 ;  /* 0x000000069aac7c23 */ /* 0x000fe20008010853 */
[----:B------:R-:W-:Y:S01]  /*af10*/  FFMA.FTZ R173, R26, UR6, -R55 ;  /* 0x000000061aad7c23 */ /* 0x000fe20008010837 */
[----:B------:R-:W-:Y:S01]  /*af20*/  MUFU.EX2 R3, R3 ;  /* 0x0000000300037308 */ /* 0x000fe20000000800 */
[----:B------:R-:W-:Y:S01]  /*af30*/  FFMA.FTZ R71, R41, UR6, -R83 ;  /* 0x0000000629477c23 */ /* 0x000fe20008010853 */
[----:B------:R-:W-:Y:S01]  /*af40*/  FFMA.FTZ R14, R27, UR6, -R55 ;  /* 0x000000061b0e7c23 */ /* 0x000fe20008010837 */
[----:B------:R-:W-:Y:S01]  /*af50*/  FFMA.FTZ R174, R42, UR6, -R83 ;  /* 0x000000062aae7c23 */ /* 0x000fe20008010853 */
[----:B------:R-:W-:Y:S01]  /*af60*/  FFMA.FTZ R175, R30, UR6, -R55 ;  /* 0x000000061eaf7c23 */ /* 0x000fe20008010837 */
[----:B0-----:R-:W-:Y:S01]  /*af70*/  FFMA.FTZ R69, R43, UR6, -R83 ;  /* 0x000000062b457c23 */ /* 0x001fe20008010853 */
[----:B------:R-:W-:Y:S01]  /*af80*/  FFMA.FTZ R20, R31, UR6, -R55 ;  /* 0x000000061f147c23 */ /* 0x000fe20008010837 */
[----:B------:R-:W-:Y:S01]  /*af90*/  FFMA.FTZ R168, R46, UR6, -R83 ;  /* 0x000000062ea87c23 */ /* 0x000fe20008010853 */
[----:B------:R-:W0:Y:S01]  /*afa0*/  MUFU.EX2 R4, R4 ;  /* 0x0000000400047308 */ /* 0x000e220000000800 */
[----:B-1----:R-:W-:Y:S01]  /*afb0*/  FFMA.FTZ R2, R37, R2, R180 ;  /* 0x0000000225027223 */ /* 0x002fe200000100b4 */
[--C-:B------:R-:W-:Y:S01]  /*afc0*/  FFMA.FTZ R169, R32, UR6, -R55.reuse ;  /* 0x0000000620a97c23 */ /* 0x100fe20008010837 */
        /* <DEDUP_REMOVED lines=11> */
[--C-:B------:R-:W-:Y:S01]  /*b080*/  FFMA.FTZ R167, R39, UR6, -R55.reuse ;  /* 0x0000000627a77c23 */ /* 0x100fe20008010837 */
[----:B------:R-:W-:Y:S01]  /*b090*/  FFMA.FTZ R30, R40, UR6, -R55 ;  /* 0x00000006281e7c23 */ /* 0x000fe20008010837 */
[----:B------:R-:W2:Y:S01]  /*b0a0*/  MUFU.EX2 R181, R181 ;  /* 0x000000b500b57308 */ /* 0x000ea20000000800 */
[----:B0-----:R-:W-:Y:S01]  /*b0b0*/  FFMA.FTZ R0, R3, R0, R4 ;  /* 0x0000000003007223 */ /* 0x001fe20000010004 */
[----:B------:R-:W-:Y:S01]  /*b0c0*/  FFMA.FTZ R160, R64, UR6, -R83 ;  /* 0x0000000640a07c23 */ /* 0x000fe20008010853 */
[----:B------:R-:W-:Y:S01]  /*b0d0*/  FFMA.FTZ R161, R44, UR6, -R55 ;  /* 0x000000062ca17c23 */ /* 0x000fe20008010837 */
[----:B------:R-:W-:Y:S01]  /*b0e0*/  FFMA.FTZ R43, R155, UR6, -R83 ;  /* 0x000000069b2b7c23 */ /* 0x000fe20008010853 */
[----:B------:R-:W-:Y:S01]  /*b0f0*/  FFMA.FTZ R32, R45, UR6, -R55 ;  /* 0x000000062d207c23 */ /* 0x000fe20008010837 */
[----:B------:R-:W-:Y:S01]  /*b100*/  FFMA.FTZ R162, R66, UR6, -R83 ;  /* 0x0000000642a27c23 */ /* 0x000fe20008010853 */
[----:B------:R-:W-:Y:S01]  /*b110*/  FFMA.FTZ R163, R50, UR6, -R55 ;  /* 0x0000000632a37c23 */ /* 0x000fe20008010837 */
[----:B------:R-:W0:Y:S01]  /*b120*/  MUFU.EX2 R182, R182 ;  /* 0x000000b600b67308 */ /* 0x000e220000000800 */
[----:B-1----:R-:W-:Y:S01]  /*b130*/  FADD.FTZ R11, R79, R2 ;  /* 0x000000024f0b7221 */ /* 0x002fe20000010000 */
[----:B------:R-:W-:Y:S01]  /*b140*/  FFMA.FTZ R41, R68, UR6, -R83 ;  /* 0x0000000644297c23 */ /* 0x000fe20008010853 */
[----:B------:R-:W-:Y:S01]  /*b150*/  FFMA.FTZ R34, R51, UR6, -R55 ;  /* 0x0000000633227c23 */ /* 0x000fe20008010837 */
[----:B------:R-:W-:Y:S01]  /*b160*/  FFMA.FTZ R156, R70, UR6, -R83 ;  /* 0x00000006469c7c23 */ /* 0x000fe20008010853 */
[----:B------:R-:W-:Y:S01]  /*b170*/  FFMA.FTZ R157, R56, UR6, -R55 ;  /* 0x00000006389d7c23 */ /* 0x000fe20008010837 */
[----:B------:R-:W-:Y:S01]  /*b180*/  FFMA.FTZ R29, R72, UR6, -R83 ;  /* 0x00000006481d7c23 */ /* 0x000fe20008010853 */
[----:B------:R-:W-:Y:S01]  /*b190*/  FFMA.FTZ R36, R57, UR6, -R55 ;  /* 0x0000000639247c23 */ /* 0x000fe20008010837 */
[----:B------:R-:W1:Y:S01]  /*b1a0*/  MUFU.EX2 R183, R183 ;  /* 0x000000b700b77308 */ /* 0x000e620000000800 */
[----:B--2---:R-:W-:Y:S01]  /*b1b0*/  FADD.FTZ R0, R181, R0 ;  /* 0x00000000b5007221 */ /* 0x004fe20000010000 */
[----:B------:R-:W-:Y:S01]  /*b1c0*/  FFMA.FTZ R158, R74, UR6, -R83 ;  /* 0x000000064a9e7c23 */ /* 0x000fe20008010853 */
[----:B------:R-:W-:Y:S01]  /*b1d0*/  FFMA.FTZ R159, R58, UR6, -R55 ;  /* 0x000000063a9f7c23 */ /* 0x000fe20008010837 */
[----:B------:R-:W-:Y:S01]  /*b1e0*/  FFMA.FTZ R13, R76, UR6, -R83 ;  /* 0x000000064c0d7c23 */ /* 0x000fe20008010853 */
[----:B------:R-:W-:Y:S01]  /*b1f0*/  FFMA.FTZ R38, R59, UR6, -R55 ;  /* 0x000000063b267c23 */ /* 0x000fe20008010837 */
[----:B------:R-:W-:Y:S01]  /*b200*/  FFMA.FTZ R152, R78, UR6, -R83 ;  /* 0x000000064e987c23 */ /* 0x000fe20008010853 */
[----:B------:R-:W-:Y:S01]  /*b210*/  FFMA.FTZ R153, R60, UR6, -R55 ;  /* 0x000000063c997c23 */ /* 0x000fe20008010837 */
[----:B------:R-:W2:Y:S01]  /*b220*/  MUFU.EX2 R77, R77 ;  /* 0x0000004d004d7308 */ /* 0x000ea20000000800 */
        /* <DEDUP_REMOVED lines=125> */
.L_x_7867:
[----:B------:R-:W-:Y:S01]  /*ba00*/  ULEA UR7, UR44, UR40, 0x3 ;  /* 0x000000282c077291 */ /* 0x000fe2000f8e183f */
[----:B------:R-:W-:Y:S01]  /*ba10*/  ISETP.GT.AND P1, PT, R5, UR49, PT ;  /* 0x0000003105007c0c */ /* 0x000fe2000bf24270 */
[----:B------:R-:W-:Y:S01]  /*ba20*/  UMOV UR43, UR39 ;  /* 0x00000027002b7c82 */ /* 0x000fe20008000000 */
[----:B------:R-:W-:Y:S01]  /*ba30*/  UMOV UR44, UR38 ;  /* 0x00000026002c7c82 */ /* 0x000fe20008000000 */
[----:B------:R-:W-:Y:S01]  /*ba40*/  UIADD3 UR7, UR7, 0x28860, URZ ;  /* 0x0002886007077890 */ /* 0x000fe2000fffe03f */
[----:B------:R-:W-:Y:S01]  /*ba50*/  F2FP.F16.F32.PACK_AB R181, R181, R4 ;  /* 0x00000004b5b5723e */ /* 0x000fe200000000ff */
        /* <DEDUP_REMOVED lines=96> */
[----:B------:R-:W-:Y:S01]  /*c060*/  FMUL.FTZ R149, R149, R37 ;  /* 0x0000002595957220 */ /* 0x000fe20000410000 */
[----:B------:R-:W-:-:S02]  /*c070*/  VIADD R5, R5, 0xffffffff ;  /* 0xffffffff05057836 */ /* 0x000fc40000000000 */
[----:B------:R-:W-:Y:S02]  /*c080*/  IMAD.MOV.U32 R4, RZ, RZ, R7 ;  /* 0x000000ffff047224 */ /* 0x000fe400078e0007 */
[----:B------:R-:W-:Y:S01]  /*c090*/  IMAD.MOV.U32 R3, RZ, RZ, R6 ;  /* 0x000000ffff037224 */ /* 0x000fe200078e0006 */
[----:B------:R-:W-:Y:S06]  /*c0a0*/  @P1 BRA `(.L_x_7868) ;  /* 0xffffffd400f01947 */ /* 0x000fec000383ffff */
.L_x_7857:
        /* <DEDUP_REMOVED lines=11> */
.L_x_7888:
[----:B------:R-:W-:Y:S01]  /*c160*/  UIADD3 UR38, UR44, 0x1, URZ ;  /* 0x000000012c267890 */ /* 0x000fe2000fffe03f */
[----:B------:R-:W-:-:S03]  /*c170*/  ISETP.NE.AND P2, PT, RZ, UR50, PT ;  /* 0x00000032ff007c0c */ /* 0x000fc6000bf45270 */
[----:B------:R-:W-:-:S04]  /*c180*/  UISETP.NE.AND UP0, UPT, UR38, 0x2, UPT ;  /* 0x000000022600788c */ /* 0x000fc8000bf05270 */
[----:B------:R-:W-:Y:S02]  /*c190*/  USEL UR39, URZ, 0x1, UP0 ;  /* 0x000000013f277887 */ /* 0x000fe40008000000 */
[----:B------:R-:W-:Y:S02]  /*c1a0*/  USEL UR38, UR38, URZ, UP0 ;  /* 0x0000003f26267287 */ /* 0x000fe40008000000 */
[----:B------:R-:W-:Y:S02]  /*c1b0*/  ULOP3.LUT UR39, UR43, UR39, URZ, 0x3c, !UPT ;  /* 0x000000272b277292 */ /* 0x000fe4000f8e3c3f */
[----:B------:R-:W-:Y:S10]  /*c1c0*/  @P2 BRA `(.L_x_7870) ;  /* 0x00000000002c2947 */ /* 0x000ff40003800000 */
[----:B------:R-:W-:Y:S05]  /*c1d0*/  @!P0 BRA `(.L_x_7871) ;  /* 0x0000000000048947 */ /* 0x000fea0003800000 */
[----:B------:R-:W-:Y:S01]  /*c1e0*/  BPT.TRAP 0x1 ;  /* 0x000000040000795c */ /* 0x000fe20000300000 */
.L_x_7871:
[----:B------:R-:W-:Y:S01]  /*c1f0*/  ULEA UR6, UR38, UR40, 0x3 ;  /* 0x0000002826067291 */ /* 0x000fe2000f8e183f */
[----:B------:R-:W-:-:S05]  /*c200*/  IMAD.U32 R6, RZ, RZ, UR39 ;  /* 0x00000027ff067e24 */ /* 0x000fca000f8e00ff */
[----:B------:R-:W-:-:S04]  /*c210*/  SHF.L.U32 R6, R6, 0x1f, RZ ;  /* 0x0000001f06067819 */ /* 0x000fc800000006ff */
[----:B------:R0:W1:Y:S01]  /*c220*/  SYNCS.PHASECHK.TRANS64.TRYWAIT P1, [UR6+0x28830], R6 ;  /* 0x02883006ff0075a7 */ /* 0x0000620008020146 */
[----:B------:R-:W-:Y:S05]  /*c230*/  @!P0 BRA `(.L_x_7872) ;  /* 0x0000000000048947 */ /* 0x000fea0003800000 */
[----:B------:R-:W-:Y:S01]  /*c240*/  BPT.TRAP 0x1 ;  /* 0x000000040000795c */ /* 0x000fe20000300000 */
.L_x_7872:
[----:B-1----:R-:W-:Y:S05]  /*c250*/  @P1 BRA `(.L_x_7870) ;  /* 0x0000000000081947 */ /* 0x002fea0003800000 */
[----:B------:R-:W1:Y:S02]  /*c260*/  SYNCS.PHASECHK.TRANS64.TRYWAIT P1, [UR6+0x28830], R6 ;  /* 0x02883006ff0075a7 */ /* 0x000e640008020146 */
[----:B-1----:R-:W-:Y:S05]  /*c270*/  @!P1 BRA `(.L_x_7873) ;  /* 0x000000d800709947 */ /* 0x002fea0003800000 */
.L_x_7870:
[----:B-1----:R-:W1:Y:S01]  /*c280*/  S2R R7, SR_TID.X ;  /* 0x0000000000077919 */ /* 0x002e620000002100 */
[----:B------:R-:W-:Y:S01]  /*c290*/  ULEA UR30, UR38, UR48, 0xb ;  /* 0x00000030261e7291 */ /* 0x000fe2000f8e583f */
[----:B------:R-:W-:Y:S01]  /*c2a0*/  UMOV UR35, 0x40000040 ;  /* 0x4000004000237882 */ /* 0x000fe20000000000 */
[----:B------:R-:W-:Y:S02]  /*c2b0*/  UMOV UR7, 0x40000040 ;  /* 0x4000004000077882 */ /* 0x000fe40000000000 */
[----:B------:R-:W-:Y:S02]  /*c2c0*/  UIADD3 UR6, UR30, 0x2, URZ ;  /* 0x000000021e067890 */ /* 0x000fe4000fffe03f */
[----:B------:R-:W-:Y:S02]  /*c2d0*/  UIADD3 UR10, UR30, 0x4, URZ ;  /* 0x000000041e0a7890 */ /* 0x000fe4000fffe03f */
[----:B------:R-:W-:Y:S01]  /*c2e0*/  UMOV UR34, UR30 ;  /* 0x0000001e00227c82 */ /* 0x000fe20008000000 */
        /* <DEDUP_REMOVED lines=41> */
.L_x_7875:
[----:B------:R-:W-:Y:S01]  /*c580*/  ULEA UR6, UR44, UR40, 0x3 ;  /* 0x000000282c067291 */ /* 0x000fe2000f8e183f */
[----:B------:R-:W-:-:S05]  /*c590*/  IMAD.U32 R6, RZ, RZ, UR43 ;  /* 0x0000002bff067e24 */ /* 0x000fca000f8e00ff */
[----:B------:R-:W-:-:S04]  /*c5a0*/  SHF.L.U32 R6, R6, 0x1f, RZ ;  /* 0x0000001f06067819 */ /* 0x000fc800000006ff */
[----:B------:R0:W1:Y:S01]  /*c5b0*/  SYNCS.PHASECHK.TRANS64.TRYWAIT P1, [UR6+0x28850], R6 ;  /* 0x02885006ff0075a7 */ /* 0x0000620008020146 */
[----:B------:R-:W-:Y:S05]  /*c5c0*/  @!P0 BRA `(.L_x_7876) ;  /* 0x0000000000048947 */ /* 0x000fea0003800000 */
[----:B------:R-:W-:Y:S01]  /*c5d0*/  BPT.TRAP 0x1 ;  /* 0x000000040000795c */ /* 0x000fe20000300000 */
.L_x_7876:
[----:B-1----:R-:W-:Y:S05]  /*c5e0*/  @P1 BRA `(.L_x_7874) ;  /* 0x0000000000081947 */ /* 0x002fea0003800000 */
[----:B------:R-:W1:Y:S02]  /*c5f0*/  SYNCS.PHASECHK.TRANS64.TRYWAIT P1, [UR6+0x28850], R6 ;  /* 0x02885006ff0075a7 */ /* 0x000e640008020146 */
[----:B-1----:R-:W-:Y:S05]  /*c600*/  @!P1 BRA `(.L_x_7877) ;  /* 0x000000d400a49947 */ /* 0x002fea0003800000 */
.L_x_7874:
        /* <DEDUP_REMOVED lines=51> */
.L_x_7878:
        /* <DEDUP_REMOVED lines=82> */
[----:B------:R-:W-:Y:S01]  /*ce60*/  SYNCS.ARRIVE.TRANS64.RED.A1T0 RZ, [UR6], RZ ;  /* 0x000000ffffff79a7 */ /* 0x000fe20008100406 */
[----:B------:R-:W-:Y:S02]  /*ce70*/  ULOP3.LUT UR6, URZ, UR52, URZ, 0x33, !UPT ;  /* 0x000000343f067292 */ /* 0x000fe4000f8e333f */
        /* <DEDUP_REMOVED lines=82> */
.L_x_7881:
[----:B------:R-:W-:-:S05]  /*d3a0*/  IMAD.U32 R70, RZ, RZ, UR49 ;  /* 0x00000031ff467e24 */ /* 0x000fca000f8e00ff */
[----:B------:R-:W-:-:S13]  /*d3b0*/  ISETP.NE.AND P1, PT, R70, 0x1, PT ;  /* 0x000000014600780c */ /* 0x000fda0003f25270 */
[----:B------:R-:W1:Y:S02]  /*d3c0*/  @P1 LDC.64 R6, c[0x0][0x9e8] ;  /* 0x00027a00ff061b82 */ /* 0x000e640000000a00 */
[----:B-1----:R-:W-:-:S05]  /*d3d0*/  @P1 IMAD.HI.U32 R6, R68, R6, RZ ;  /* 0x0000000644061227 */ /* 0x002fca00078e00ff */
[----:B------:R-:W-:-:S07]  /*d3e0*/  @P1 SHF.R.U32.HI R68, RZ, R7, R6 ;  /* 0x00000007ff441219 */ /* 0x000fce0000011606 */
.L_x_7882:
[----:B------:R-:W-:Y:S05]  /*d3f0*/  BSYNC B0 ;  /* 0x0000000000007941 */ /* 0x000fea0003800000 */
.L_x_7880:
[----:B------:R-:W-:-:S04]  /*d400*/  IMAD R7, R68, R70, -R65 ;  /* 0x0000004644077224 */ /* 0x000fc800078e0a41 */
[----:B------:R-:W-:-:S05]  /*d410*/  IMAD.IADD R6, R7, 0x1, -R16 ;  /* 0x0000000107067824 */ /* 0x000fca00078e0a10 */
[----:B------:R-:W-:Y:S02]  /*d420*/  VIADDMNMX R73, R6, R70, R73, PT ;  /* 0x0000004606497246 */ /* 0x000fe40003800149 */
[----:B------:R-:W-:-:S07]  /*d430*/  VIMNMX R75, R75, R6, !PT ;  /* 0x000000064b4b7248 */ /* 0x000fce0007fe0100 */
.L_x_7879:
        /* <DEDUP_REMOVED lines=116> */
.L_x_7885:
[----:B------:R-:W-:-:S05]  /*db80*/  IMAD.U32 R162, RZ, RZ, UR49 ;  /* 0x00000031ffa27e24 */ /* 0x000fca000f8e00ff */
[----:B------:R-:W-:-:S13]  /*db90*/  ISETP.NE.AND P2, PT, R162, 0x1, PT ;  /* 0x00000001a200780c */ /* 0x000fda0003f45270 */
[----:B------:R-:W0:Y:S02]  /*dba0*/  @P2 LDC.64 R6, c[0x0][0x9e8] ;  /* 0x00027a00ff062b82 */ /* 0x000e240000000a00 */
[----:B0-----:R-:W-:-:S05]  /*dbb0*/  @P2 IMAD.HI.U32 R6, R51, R6, RZ ;  /* 0x0000000633062227 */ /* 0x001fca00078e00ff */
[----:B------:R-:W-:-:S07]  /*dbc0*/  @P2 SHF.R.U32.HI R51, RZ, R7, R6 ;  /* 0x00000007ff332219 */ /* 0x000fce0000011606 */
.L_x_7886:
[----:B------:R-:W-:Y:S05]  /*dbd0*/  BSYNC B0 ;  /* 0x0000000000007941 */ /* 0x000fea0003800000 */
.L_x_7884:
[----:B------:R-:W-:-:S04]  /*dbe0*/  IMAD R51, R51, R162, -R65 ;  /* 0x000000a233337224 */ /* 0x000fc800078e0a41 */
[----:B------:R-:W-:-:S05]  /*dbf0*/  IMAD.IADD R6, R51, 0x1, -R16 ;  /* 0x0000000133067824 */ /* 0x000fca00078e0a10 */
[----:B------:R-:W-:Y:S02]  /*dc00*/  VIADDMNMX R57, R6, R162, R57, PT ;  /* 0x000000a206397246 */ /* 0x000fe40003800139 */
[----:B------:R-:W-:-:S07]  /*dc10*/  VIMNMX R61, R61, R6, !PT ;  /* 0x000000063d3d7248 */ /* 0x000fce0007fe0100 */
.L_x_7883:
        /* <DEDUP_REMOVED lines=377> */
.L_x_7887:
        /* <DEDUP_REMOVED lines=107> */
.L_x_7869:
[----:B------:R-:W-:Y:S06]  /*fa60*/  BAR.ARV 0x8, 0x180 ;  /* 0x0206000000007b1d */ /* 0x000fec0000002000 */
[----:B------:R-:W-:Y:S05]  /*fa70*/  @!P0 BRA `(.L_x_7889) ;  /* 0x0000000000048947 */ /* 0x000fea0003800000 */
[----:B------:R-:W-:Y:S01]  /*fa80*/  BPT.TRAP 0x1 ;  /* 0x000000040000795c */ /* 0x000fe20000300000 */
.L_x_7889:
[----:B------:R-:W-:Y:S01]  /*fa90*/  ULEA UR5, UR38, UR40, 0x3 ;  /* 0x0000002826057291 */ /* 0x000fe2000f8e183f */
[----:B------:R-:W-:-:S05]  /*faa0*/  IMAD.U32 R3, RZ, RZ, UR39 ;  /* 0x00000027ff037e24 */ /* 0x000fca000f8e00ff */
[----:B------:R-:W-:-:S04]  /*fab0*/  SHF.L.U32 R3, R3, 0x1f, RZ ;  /* 0x0000001f03037819 */ /* 0x000fc800000006ff */
[----:B------:R0:W1:Y:S01]  /*fac0*/  SYNCS.PHASECHK.TRANS64.TRYWAIT P1, [UR5+0x28850], R3 ;  /* 0x02885003ff0075a7 */ /* 0x0000620008020145 */
[----:B------:R-:W-:Y:S05]  /*fad0*/  @!P0 BRA `(.L_x_7890) ;  /* 0x0000000000048947 */ /* 0x000fea0003800000 */
[----:B------:R-:W-:Y:S01]  /*fae0*/  BPT.TRAP 0x1 ;  /* 0x000000040000795c */ /* 0x000fe20000300000 */
.L_x_7890:
[----:B-1----:R-:W-:Y:S05]  /*faf0*/  @P1 BRA `(.L_x_7891) ;  /* 0x0000000000081947 */ /* 0x002fea0003800000 */
[----:B------:R-:W1:Y:S02]  /*fb00*/  SYNCS.PHASECHK.TRANS64.TRYWAIT P1, [UR5+0x28850], R3 ;  /* 0x02885003ff0075a7 */ /* 0x000e640008020145 */
[----:B-1----:R-:W-:Y:S05]  /*fb10*/  @!P1 BRA `(.L_x_7892) ;  /* 0x000000a000789947 */ /* 0x002fea0003800000 */
.L_x_7891:
[----:B------:R-:W-:Y:S01]  /*fb20*/  UIADD3 UR40, UR40, 0x400, URZ ;  /* 0x0000040028287890 */ /* 0x000fe2000fffe03f */
[----:B------:R-:W-:Y:S01]  /*fb30*/  WARPGROUP.ARRIVE ;  /* 0x00000000000079c5 */ /* 0x000fe20000000000 */
[----:B------:R-:W-:Y:S01]  /*fb40*/  UMOV UR11, 0x40000040 ;  /* 0x40000040000b7882 */ /* 0x000fe20000000000 */
[----:B01----:R-:W0:Y:S01]  /*fb50*/  SHFL.BFLY PT, R3, R2, 0x2, 0x1f ;  /* 0x0c401f0002037f89 */ /* 0x003e2200000e0000 */
[----:B------:R-:W-:Y:S01]  /*fb60*/  USHF.R.U32.HI UR40, URZ, 0x4, UR40 ;  /* 0x000000043f287899 */ /* 0x000fe20008011628 */
[----:B------:R-:W-:Y:S02]  /*fb70*/  IMAD.MOV.U32 R20, RZ, RZ, -0x800000 ;  /* 0xff800000ff147424 */ /* 0x000fe400078e00ff */
[----:B------:R-:W1:Y:S01]  /*fb80*/  SHFL.BFLY PT, R5, R0, 0x2, 0x1f ;  /* 0x0c401f0000057f89 */ /* 0x000e6200000e0000 */
[----:B------:R-:W-:-:S04]  /*fb90*/  ULOP3.LUT UR40, UR40, 0x3fff, URZ, 0xc0, !UPT ;  /* 0x00003fff28287892 */ /* 0x000fc8000f8ec03f */
[----:B------:R-:W-:-:S04]  /*fba0*/  ULOP3.LUT UR4, UR40, 0x4000000, URZ, 0xfc, !UPT ;  /* 0x0400000028047892 */ /* 0x000fc8000f8efc3f */
[----:B------:R-:W-:-:S07]  /*fbb0*/  ULEA UR4, UR38, UR4, 0xb ;  /* 0x0000000426047291 */ /* 0x000fce000f8e583f */
[----:B------:R-:W-:Y:S02]  /*fbc0*/  UMOV UR10, UR4 ;  /* 0x00000004000a7c82 */ /* 0x000fe40008000000 */
[----:B------:R-:W-:Y:S01]  /*fbd0*/  HGMMA.64x128x16.F32 R88, R180, gdesc[UR8].tnspB, R88, gsb0 ;  /* 0x41e00008b4587df0 */ /* 0x000fe20008000858 */
[----:B------:R-:W-:Y:S01]  /*fbe0*/  UIADD3 UR10, UR4, 0x80, URZ ;  /* 0x00000080040a7890 */ /* 0x000fe2000fffe03f */
[----:B0-----:R-:W-:Y:S01]  /*fbf0*/  FADD.FTZ R3, R3, R2 ;  /* 0x0000000203037221 */ /* 0x001fe20000010000 */
[----:B------:R-:W-:Y:S01]  /*fc00*/  UMOV UR11, 0x40000040 ;  /* 0x40000040000b7882 */ /* 0x000fe20000000000 */
[----:B------:R-:W-:Y:S02]  /*fc10*/  IMAD.MOV.U32 R2, RZ, RZ, RZ ;  /* 0x000000ffff027224 */ /* 0x000fe400078e00ff */
[----:B-1----:R-:W-:Y:S01]  /*fc20*/  FADD.FTZ R5, R5, R0 ;  /* 0x0000000005057221 */ /* 0x002fe20000010000 */
[----:B------:R-:W0:Y:S01]  /*fc30*/  SHFL.BFLY PT, R4, R3, 0x1, 0x1f ;  /* 0x0c201f0003047f89 */ /* 0x000e2200000e0000 */
[----:B------:R-:W-:-:S03]  /*fc40*/  IMAD.MOV.U32 R0, RZ, RZ, -0x800000 ;  /* 0xff800000ff007424 */ /* 0x000fc600078e00ff */
[----:B------:R-:W1:Y:S01]  /*fc50*/  SHFL.BFLY PT, R8, R5, 0x1, 0x1f ;  /* 0x0c201f0005087f89 */ /* 0x000e6200000e0000 */
[----:B0-----:R-:W-:Y:S01]  /*fc60*/  FADD.FTZ R11, R3, R4 ;  /* 0x00000004030b7221 */ /* 0x001fe20000010000 */
[----:B------:R-:W-:Y:S02]  /*fc70*/  IMAD.U32 R3, RZ, RZ, UR6 ;  /* 0x00000006ff037e24 */ /* 0x000fe4000f8e00ff */
[----:B-1----:R-:W-:Y:S02]  /*fc80*/  FADD.FTZ R12, R5, R8 ;  /* 0x00000008050c7221 */ /* 0x002fe40000010000 */
[----:B------:R-:W-:Y:S01]  /*fc90*/  FSETP.NE.FTZ.AND P1, PT, R11, RZ, PT ;  /* 0x000000ff0b00720b */ /* 0x000fe20003f35000 */
[----:B------:R-:W-:Y:S02]  /*fca0*/  IMAD.MOV.U32 R8, RZ, RZ, RZ ;  /* 0x000000ffff087224 */ /* 0x000fe400078e00ff */
[----:B------:R-:W-:Y:S01]  /*fcb0*/  IMAD.U32 R5, RZ, RZ, UR6 ;  /* 0x00000006ff057e24 */ /* 0x000fe2000f8e00ff */
        /* <DEDUP_REMOVED lines=48> */
.L_x_7893:
[----:B------:R-:W-:Y:S01]  /*ffc0*/  R2UR UR6, R199 ;  /* 0x00000000c70672ca */ /* 0x000fe200000e0000 */
        /* <DEDUP_REMOVED lines=38> */
[----:B------:R-:W-:Y:S01]  /*10230*/  USEL UR4, URZ, 0x1, UP0 ;  /* 0x000000013f047887 */ /* 0x000fe20008000000 */
[----:B------:R-:W-:Y:S01]  /*10240*/  PLOP3.LUT P0, PT, PT, PT, PT, 0x8, 0x0 ;  /* 0x000000000000781c */ /* 0x000fe20003f0e170 */
[-C--:B------:R-:W-:Y:S01]  /*10250*/  FMUL.FTZ R2, R90, R8.reuse ;  /* 0x000000085a027220 */ /* 0x080fe20000410000 */
[----:B------:R-:W-:Y:S01]  /*10260*/  FMUL.FTZ R3, R91, R8 ;  /* 0x000000085b037220 */ /* 0x000fe20000410000 */
[----:B------:R-:W-:-:S02]  /*10270*/  IMAD.U32 R199, RZ, RZ, UR6 ;  /* 0x00000006ffc77e24 */ /* 0x000fc4000f8e00ff */
        /* <DEDUP_REMOVED lines=32> */
.L_x_7815:
[----:B------:R-:W0:Y:S01]  /*10480*/  S2R R4, SR_CgaCtaId ;  /* 0x0000000000047919 */ /* 0x000e220000008800 */
[----:B------:R-:W-:Y:S01]  /*10490*/  MOV R21, 0x400 ;  /* 0x0000040000157802 */ /* 0x000fe20000000f00 */
[----:B------:R-:W-:Y:S01]  /*104a0*/  BSSY B0, `(.L_x_7894) ;  /* 0x00002e8000007945 */ /* 0x000fe20003800000 */
[----:B------:R-:W-:Y:S02]  /*104b0*/  BAR.SYNC.DEFER_BLOCKING 0x5, 0x180 ;  /* 0x0146000000007b1d */ /* 0x000fe40000010000 */
[----:B0-----:R-:W-:-:S05]  /*104c0*/  LEA R21, R4, R21, 0x18 ;  /* 0x0000001504157211 */ /* 0x001fca00078ec0ff */
[----:B------:R-:W0:Y:S02]  /*104d0*/  LDS.128 R4, [R21+0x288d0] ;  /* 0x0288d00015047984 */ /* 0x000e240000000c00 */
[----:B0-----:R-:W-:Y:S02]  /*104e0*/  R2UR UR6, R5 ;  /* 0x00000000050672ca */ /* 0x001fe400000e0000 */
[----:B------:R-:W-:Y:S02]  /*104f0*/  R2UR UR5, R6 ;  /* 0x00000000060572ca */ /* 0x000fe400000e0000 */
[----:B------:R-:W-:Y:S01]  /*10500*/  R2UR UR7, R7 ;  /* 0x00000000070772ca */ /* 0x000fe200000e0000 */
[----:B------:R-:W-:Y:S06]  /*10510*/  BAR.ARV 0x4, 0x180 ;  /* 0x0106000000007b1d */ /* 0x000fec0000002000 */
[----:B------:R-:W-:Y:S08]  /*10520*/  @P0 BRA `(.L_x_7895) ;  /* 0x0000002000640947 */ /* 0x000ff00003800000 */
[----:B------:R-:W0:Y:S01]  /*10530*/  S2R R4, SR_SWINHI ;  /* 0x0000000000047919 */ /* 0x000e220000002f00 */
[----:B------:R-:W-:Y:S01]  /*10540*/  ULDC.64 UR10, c[0x0][0xc00] ;  /* 0x00030000000a7ab9 */ /* 0x000fe20000000a00 */
[----:B------:R-:W-:Y:S01]  /*10550*/  ULDC.64 UR8, c[0x0][0xc00] ;  /* 0x0003000000087ab9 */ /* 0x000fe20000000a00 */
[----:B------:R-:W1:Y:S01]  /*10560*/  LDC R45, c[0x0][0xbe8] ;  /* 0x0002fa00ff2d7b82 */ /* 0x000e620000000800 */
[----:B------:R-:W-:Y:S01]  /*10570*/  UIMAD.WIDE UR8, UR58, 0x4, UR8 ;  /* 0x000000043a0878a5 */ /* 0x000fe2000f8e0208 */
[----:B------:R-:W-:Y:S02]  /*10580*/  MOV R32, R21 ;  /* 0x0000001500207202 */ /* 0x000fe40000000f00 */
[----:B0-----:R-:W-:-:S03]  /*10590*/  MOV R33, R4 ;  /* 0x0000000400217202 */ /* 0x001fc60000000f00 */
[----:B------:R-:W-:-:S03]  /*105a0*/  IMAD.WIDE R4, R219, 0x2, R32 ;  /* 0x00000002db047825 */ /* 0x000fc600078e0220 */
[C---:B------:R-:W-:Y:S02]  /*105b0*/  LOP3.LUT R7, R4.reuse, 0x380, RZ, 0xc0, !PT ;  /* 0x0000038004077812 */ /* 0x040fe400078ec0ff */
[C---:B------:R-:W-:Y:S02]  /*105c0*/  IADD3 R8, P5, R4.reuse, 0x40, RZ ;  /* 0x0000004004087810 */ /* 0x040fe40007fbe0ff */
[----:B------:R-:W-:Y:S02]  /*105d0*/  SHF.R.U64 R7, R7, 0x3, RZ ;  /* 0x0000000307077819 */ /* 0x000fe400000012ff */
[C---:B------:R-:W-:Y:S01]  /*105e0*/  IADD3 R31, P6, R4.reuse, 0x20, RZ ;  /* 0x00000020041f7810 */ /* 0x040fe20007fde0ff */
[--C-:B------:R-:W-:Y:S01]  /*105f0*/  IMAD.X R27, RZ, RZ, R5.reuse, P5 ;  /* 0x000000ffff1b7224 */ /* 0x100fe200028e0605 */
[C---:B------:R-:W-:Y:S02]  /*10600*/  IADD3 R35, P4, R4.reuse, 0x60, RZ ;  /* 0x0000006004237810 */ /* 0x040fe40007f9e0ff */
        /* <DEDUP_REMOVED lines=14> */
[----:B------:R-:W-:Y:S02]  /*106f0*/  LOP3.LUT R10, R35, 0x380, RZ, 0xc0, !PT ;  /* 0x00000380230a7812 */ /* 0x000fe400078ec0ff */
[----:B------:R-:W-:Y:S02]  /*10700*/  LOP3.LUT R12, R37, 0x380, RZ, 0xc0, !PT ;  /* 0x00000380250c7812 */ /* 0x000fe400078ec0ff */
[----:B------:R-:W-:Y:S02]  /*10710*/  LOP3.LUT R26, R7, R8, RZ, 0x3c, !PT ;  /* 0x00000008071a7212 */ /* 0x000fe400078e3cff */
[----:B------:R-:W-:Y:S02]  /*10720*/  SHF.R.U64 R6, R6, 0x3, RZ ;  /* 0x0000000306067819 */ /* 0x000fe400000012ff */
[----:B------:R-:W-:-:S02]  /*10730*/  SHF.R.U64 R10, R10, 0x3, RZ ;  /* 0x000000030a0a7819 */ /* 0x000fc400000012ff */
[----:B------:R-:W-:Y:S02]  /*10740*/  LOP3.LUT R8, R39, 0x380, RZ, 0xc0, !PT ;  /* 0x0000038027087812 */ /* 0x000fe400078ec0ff */
[----:B------:R-:W-:Y:S02]  /*10750*/  SHF.R.U64 R12, R12, 0x3, RZ ;  /* 0x000000030c0c7819 */ /* 0x000fe400000012ff */
[----:B------:R-:W-:Y:S02]  /*10760*/  LOP3.LUT R28, R6, R31, RZ, 0x3c, !PT ;  /* 0x0000001f061c7212 */ /* 0x000fe400078e3cff */
[----:B------:R-:W-:Y:S02]  /*10770*/  LOP3.LUT R24, R10, R35, RZ, 0x3c, !PT ;  /* 0x000000230a187212 */ /* 0x000fe400078e3cff */
[----:B------:R-:W-:Y:S02]  /*10780*/  SHF.R.U64 R8, R8, 0x3, RZ ;  /* 0x0000000308087819 */ /* 0x000fe400000012ff */
[----:B------:R-:W-:-:S02]  /*10790*/  LOP3.LUT R10, R41, 0x380, RZ, 0xc0, !PT ;  /* 0x00000380290a7812 */ /* 0x000fc400078ec0ff */
[----:B------:R-:W-:Y:S02]  /*107a0*/  LOP3.LUT R31, R34, 0x380, RZ, 0xc0, !PT ;  /* 0x00000380221f7812 */ /* 0x000fe400078ec0ff */
[----:B------:R-:W-:Y:S02]  /*107b0*/  LOP3.LUT R14, R12, R37, RZ, 0x3c, !PT ;  /* 0x000000250c0e7212 */ /* 0x000fe400078e3cff */
[----:B------:R-:W-:Y:S02]  /*107c0*/  LOP3.LUT R12, R8, R39, RZ, 0x3c, !PT ;  /* 0x00000027080c7212 */ /* 0x000fe400078e3cff */
[----:B------:R-:W-:Y:S02]  /*107d0*/  MOV R30, R4 ;  /* 0x00000004001e7202 */ /* 0x000fe40000000f00 */
[----:B------:R-:W-:Y:S02]  /*107e0*/  SHF.R.U64 R10, R10, 0x3, RZ ;  /* 0x000000030a0a7819 */ /* 0x000fe400000012ff */
[----:B------:R-:W-:-:S02]  /*107f0*/  SHF.R.U64 R31, R31, 0x3, RZ ;  /* 0x000000031f1f7819 */ /* 0x000fc400000012ff */
[----:B------:R-:W-:Y:S02]  /*10800*/  F2FP.F16.F32.PACK_AB R4, R89, R88 ;  /* 0x000000585904723e */ /* 0x000fe400000000ff */
[----:B------:R-:W-:Y:S02]  /*10810*/  F2FP.F16.F32.PACK_AB R5, R3, R2 ;  /* 0x000000020305723e */ /* 0x000fe400000000ff */
[----:B------:R-:W-:Y:S02]  /*10820*/  F2FP.F16.F32.PACK_AB R6, R93, R92 ;  /* 0x0000005c5d06723e */ /* 0x000fe400000000ff */
[----:B------:R-:W-:Y:S01]  /*10830*/  F2FP.F16.F32.PACK_AB R7, R95, R94 ;  /* 0x0000005e5f07723e */ /* 0x000fe200000000ff */
[----:B------:R-:W-:Y:S01]  /*10840*/  BAR.SYNC.DEFER_BLOCKING 0x1, 0x100 ;  /* 0x0044000000007b1d */ /* 0x000fe20000010000 */
[----:B------:R-:W-:Y:S02]  /*10850*/  MOV R37, R14 ;  /* 0x0000000e00257202 */ /* 0x000fe40000000f00 */
[----:B------:R-:W-:-:S02]  /*10860*/  MOV R36, R12 ;  /* 0x0000000c00247202 */ /* 0x000fc40000000f00 */
[----:B------:R-:W-:Y:S02]  /*10870*/  LOP3.LUT R10, R10, R41, RZ, 0x3c, !PT ;  /* 0x000000290a0a7212 */ /* 0x000fe400078e3cff */
[----:B------:R-:W-:Y:S02]  /*10880*/  LOP3.LUT R8, R31, R34, RZ, 0x3c, !PT ;  /* 0x000000221f087212 */ /* 0x000fe400078e3cff */
[----:B------:R-:W-:Y:S02]  /*10890*/  MOV R40, R28 ;  /* 0x0000001c00287202 */ /* 0x000fe40000000f00 */
[----:B------:R-:W-:Y:S02]  /*108a0*/  MOV R39, R26 ;  /* 0x0000001a00277202 */ /* 0x000fe40000000f00 */
[----:B------:R-:W-:Y:S02]  /*108b0*/  MOV R38, R24 ;  /* 0x0000001800267202 */ /* 0x000fe40000000f00 */
[----:B------:R-:W-:-:S02]  /*108c0*/  F2FP.F16.F32.PACK_AB R12, R97, R96 ;  /* 0x00000060610c723e */ /* 0x000fc400000000ff */
[----:B------:R-:W-:Y:S02]  /*108d0*/  F2FP.F16.F32.PACK_AB R13, R99, R98 ;  /* 0x00000062630d723e */ /* 0x000fe400000000ff */
[----:B------:R-:W-:Y:S02]  /*108e0*/  F2FP.F16.F32.PACK_AB R14, R101, R100 ;  /* 0x00000064650e723e */ /* 0x000fe400000000ff */
[----:B------:R-:W-:Y:S02]  /*108f0*/  F2FP.F16.F32.PACK_AB R15, R103, R102 ;  /* 0x00000066670f723e */ /* 0x000fe400000000ff */
[----:B------:R-:W-:Y:S01]  /*10900*/  F2FP.F16.F32.PACK_AB R24, R105, R104 ;  /* 0x000000686918723e */ /* 0x000fe200000000ff */
[----:B------:R0:W-:Y:S01]  /*10910*/  STSM.16.M88.4 [R30], R4 ;  /* 0x000000041e007844 */ /* 0x0001e20000000200 */
[----:B------:R-:W-:Y:S02]  /*10920*/  F2FP.F16.F32.PACK_AB R25, R107, R106 ;  /* 0x0000006a6b19723e */ /* 0x000fe400000000ff */
[----:B------:R-:W-:Y:S01]  /*10930*/  F2FP.F16.F32.PACK_AB R26, R109, R108 ;  /* 0x0000006c6d1a723e */ /* 0x000fe200000000ff */
[----:B------:R2:W-:Y:S01]  /*10940*/  STSM.16.M88.4 [R40], R12 ;  /* 0x0000000c28007844 */ /* 0x0005e20000000200 */
[----:B------:R-:W-:-:S02]  /*10950*/  F2FP.F16.F32.PACK_AB R27, R111, R110 ;  /* 0x0000006e6f1b723e */ /* 0x000fc400000000ff */
[----:B------:R-:W-:Y:S02]  /*10960*/  F2FP.F16.F32.PACK_AB R28, R113, R112 ;  /* 0x00000070711c723e */ /* 0x000fe400000000ff */
[----:B------:R-:W-:Y:S01]  /*10970*/  F2FP.F16.F32.PACK_AB R29, R115, R114 ;  /* 0x00000072731d723e */ /* 0x000fe200000000ff */
[----:B------:R-:W-:Y:S01]  /*10980*/  STSM.16.M88.4 [R39], R24 ;  /* 0x0000001827007844 */ /* 0x000fe20000000200 */
[----:B------:R-:W-:Y:S02]  /*10990*/  F2FP.F16.F32.PACK_AB R31, R119, R118 ;  /* 0x00000076771f723e */ /* 0x000fe400000000ff */
[----:B------:R-:W-:Y:S02]  /*109a0*/  MOV R35, R10 ;  /* 0x0000000a00237202 */ /* 0x000fe40000000f00 */
[----:B------:R-:W-:Y:S02]  /*109b0*/  MOV R34, R8 ;  /* 0x0000000800227202 */ /* 0x000fe40000000f00 */
[----:B0-----:R-:W-:-:S02]  /*109c0*/  F2FP.F16.F32.PACK_AB R30, R117, R116 ;  /* 0x00000074751e723e */ /* 0x001fc400000000ff */
[----:B------:R-:W-:Y:S02]  /*109d0*/  F2FP.F16.F32.PACK_AB R4, R121, R120 ;  /* 0x000000787904723e */ /* 0x000fe400000000ff */
[----:B------:R-:W-:Y:S01]  /*109e0*/  F2FP.F16.F32.PACK_AB R5, R123, R122 ;  /* 0x0000007a7b05723e */ /* 0x000fe200000000ff */
[----:B------:R0:W-:Y:S01]  /*109f0*/  STSM.16.M88.4 [R38], R28 ;  /* 0x0000001c26007844 */ /* 0x0001e20000000200 */
[----:B------:R-:W-:Y:S02]  /*10a00*/  F2FP.F16.F32.PACK_AB R6, R125, R124 ;  /* 0x0000007c7d06723e */ /* 0x000fe400000000ff */
[----:B------:R-:W-:Y:S02]  /*10a10*/  F2FP.F16.F32.PACK_AB R7, R127, R126 ;  /* 0x0000007e7f07723e */ /* 0x000fe400000000ff */
[----:B------:R-:W-:Y:S02]  /*10a20*/  F2FP.F16.F32.PACK_AB R8, R129, R128 ;  /* 0x000000808108723e */ /* 0x000fe400000000ff */
[----:B------:R-:W-:Y:S01]  /*10a30*/  F2FP.F16.F32.PACK_AB R9, R131, R130 ;  /* 0x000000828309723e */ /* 0x000fe200000000ff */
[----:B------:R3:W-:Y:S01]  /*10a40*/  STSM.16.M88.4 [R37], R4 ;  /* 0x0000000425007844 */ /* 0x0007e20000000200 */
[----:B------:R-:W-:-:S02]  /*10a50*/  F2FP.F16.F32.PACK_AB R10, R133, R132 ;  /* 0x00000084850a723e */ /* 0x000fc400000000ff */
[----:B------:R-:W-:Y:S02]  /*10a60*/  F2FP.F16.F32.PACK_AB R11, R135, R134 ;  /* 0x00000086870b723e */ /* 0x000fe400000000ff */
[----:B--2---:R-:W-:Y:S02]  /*10a70*/  F2FP.F16.F32.PACK_AB R12, R137, R136 ;  /* 0x00000088890c723e */ /* 0x004fe400000000ff */
[----:B------:R-:W-:Y:S01]  /*10a80*/  F2FP.F16.F32.PACK_AB R13, R139, R138 ;  /* 0x0000008a8b0d723e */ /* 0x000fe200000000ff */
[----:B------:R2:W-:Y:S01]  /*10a90*/  STSM.16.M88.4 [R36], R8 ;  /* 0x0000000824007844 */ /* 0x0005e20000000200 */
[----:B------:R-:W-:Y:S01]  /*10aa0*/  F2FP.F16.F32.PACK_AB R14, R141, R140 ;  /* 0x0000008c8d0e723e */ /* 0x000fe200000000ff */
[----:B0-----:R-:W-:Y:S01]  /*10ab0*/  IMAD.U32 R28, RZ, RZ, UR8 ;  /* 0x00000008ff1c7e24 */ /* 0x001fe2000f8e00ff */
[----:B------:R-:W-:Y:S01]  /*10ac0*/  F2FP.F16.F32.PACK_AB R15, R143, R142 ;  /* 0x0000008e8f0f723e */ /* 0x000fe200000000ff */
[----:B------:R-:W-:Y:S01]  /*10ad0*/  IMAD.U32 R29, RZ, RZ, UR9 ;  /* 0x00000009ff1d7e24 */ /* 0x000fe2000f8e00ff */
[----:B------:R-:W-:Y:S01]  /*10ae0*/  F2FP.F16.F32.PACK_AB R24, R145, R144 ;  /* 0x000000909118723e */ /* 0x000fe200000000ff */
[----:B------:R-:W-:Y:S01]  /*10af0*/  ULDC.64 UR8, c[0x0][0xc08] ;  /* 0x0003020000087ab9 */ /* 0x000fe20000000a00 */
[----:B------:R-:W-:Y:S01]  /*10b00*/  F2FP.F16.F32.PACK_AB R25, R147, R146 ;  /* 0x000000929319723e */ /* 0x000fe200000000ff */
[----:B------:R0:W-:Y:S01]  /*10b10*/  STSM.16.M88.4 [R35], R12 ;  /* 0x0000000c23007844 */ /* 0x0001e20000000200 */
[----:B------:R-:W-:-:S02]  /*10b20*/  F2FP.F16.F32.PACK_AB R26, R149, R148 ;  /* 0x00000094951a723e */ /* 0x000fc400000000ff */
[----:B------:R-:W-:Y:S02]  /*10b30*/  F2FP.F16.F32.PACK_AB R27, R151, R150 ;  /* 0x00000096971b723e */ /* 0x000fe400000000ff */
[----:B------:R-:W-:-:S03]  /*10b40*/  ISETP.NE.U32.AND P0, PT, RZ, UR10, PT ;  /* 0x0000000aff007c0c */ /* 0x000fc6000bf05070 */
[----:B------:R4:W-:Y:S01]  /*10b50*/  STSM.16.M88.4 [R34], R24 ;  /* 0x0000001822007844 */ /* 0x0009e20000000200 */
[----:B------:R-:W-:Y:S01]  /*10b60*/  BAR.SYNC.DEFER_BLOCKING 0x1, 0x100 ;  /* 0x0044000000007b1d */ /* 0x000fe20000010000 */
[----:B------:R-:W-:-:S13]  /*10b70*/  ISETP.NE.AND.EX P0, PT, RZ, UR11, PT, P0 ;  /* 0x0000000bff007c0c */ /* 0x000fda000bf05300 */
[----:B------:R-:W4:Y:S01]  /*10b80*/  @P0 LDG.E R30, desc[UR36][R28.64] ;  /* 0x000000241c1e0981 */ /* 0x000f22000c1e1900 */
[----:B------:R-:W-:Y:S01]  /*10b90*/  UISETP.NE.U32.AND UP0, UPT, UR8, URZ, UPT ;  /* 0x0000003f0800728c */ /* 0x000fe2000bf05070 */
[----:B-1----:R-:W-:Y:S01]  /*10ba0*/  ISETP.NE.AND P1, PT, R45, 0x1, PT ;  /* 0x000000012d00780c */ /* 0x002fe20003f25270 */
[----:B------:R-:W-:Y:S02]  /*10bb0*/  ULDC UR4, c[0x0][0xa88] ;  /* 0x0002a20000047ab9 */ /* 0x000fe40000000800 */
[----:B------:R-:W-:Y:S01]  /*10bc0*/  UISETP.NE.AND.EX UP0, UPT, UR9, URZ, UPT, UP0 ;  /* 0x0000003f0900728c */ /* 0x000fe2000bf05300 */
[----:B------:R-:W-:Y:S01]  /*10bd0*/  IMAD.U32 R44, RZ, RZ, UR4 ;  /* 0x00000004ff2c7e24 */ /* 0x000fe2000f8e00ff */
[----:B------:R-:W-:-:S04]  /*10be0*/  ULDC UR4, c[0x0][0xad4] ;  /* 0x0002b50000047ab9 */ /* 0x000fc80000000800 */
[----:B------:R-:W-:-:S04]  /*10bf0*/  PLOP3.LUT P4, PT, PT, PT, UP0, 0x80, 0x0 ;  /* 0x000000000000781c */ /* 0x000fc80003f8f008 */
[----:B---3--:R-:W1:Y:S01]  /*10c00*/  @P1 LDC R6, c[0x0][0xbec] ;  /* 0x0002fb00ff061b82 */ /* 0x008e620000000800 */
[----:B------:R-:W-:Y:S02]  /*10c10*/  @UP0 ULDC.64 UR8, c[0x0][0xc08] ;  /* 0x0003020000080ab9 */ /* 0x000fe40000000a00 */
[----:B------:R-:W-:Y:S02]  /*10c20*/  @UP0 UIMAD.WIDE UR8, UR58, 0x4, UR8 ;  /* 0x000000043a0808a5 */ /* 0x000fe4000f8e0208 */
[----:B------:R-:W-:-:S03]  /*10c30*/  UISETP.NE.AND UP0, UPT, UR55, URZ, UPT ;  /* 0x0000003f3700728c */ /* 0x000fc6000bf05270 */
[----:B--2---:R-:W2:Y:S01]  /*10c40*/  @P1 LDC R9, c[0x0][0xbf0] ;  /* 0x0002fc00ff091b82 */ /* 0x004ea20000000800 */
[----:B------:R-:W-:Y:S01]  /*10c50*/  USEL UR4, UR55, UR4, UP0 ;  /* 0x0000000437047287 */ /* 0x000fe20008000000 */
[----:B------:R-:W-:Y:S01]  /*10c60*/  IMAD.U32 R4, RZ, RZ, UR8 ;  /* 0x00000008ff047e24 */ /* 0x000fe2000f8e00ff */
[----:B------:R-:W-:Y:S01]  /*10c70*/  UMOV UR19, 0x9b8 ;  /* 0x000009b800137882 */ /* 0x000fe20000000000 */
[----:B------:R-:W-:Y:S01]  /*10c80*/  IMAD.U32 R5, RZ, RZ, UR9 ;  /* 0x00000009ff057e24 */ /* 0x000fe2000f8e00ff */
[----:B------:R-:W-:Y:S02]  /*10c90*/  UISETP.GT.AND UP1, UPT, UR4, 0x1, UPT ;  /* 0x000000010400788c */ /* 0x000fe4000bf24270 */
[----:B------:R-:W-:Y:S02]  /*10ca0*/  UISETP.NE.U32.AND UP0, UPT, UR10, URZ, UPT ;  /* 0x0000003f0a00728c */ /* 0x000fe4000bf05070 */
[----:B------:R-:W-:Y:S01]  /*10cb0*/  USEL UR19, UR19, 0x978, UP1 ;  /* 0x0000097813137887 */ /* 0x000fe20008800000 */
[----:B0-----:R-:W-:Y:S01]  /*10cc0*/  VIADD R13, R17, UR47 ;  /* 0x0000002f110d7c36 */ /* 0x001fe20008000000 */
[----:B------:R-:W-:Y:S01]  /*10cd0*/  UISETP.NE.AND.EX UP0, UPT, UR11, URZ, UPT, UP0 ;  /* 0x0000003f0b00728c */ /* 0x000fe2000bf05300 */
[----:B------:R1:W5:Y:S01]  /*10ce0*/  @P4 LDG.E R44, desc[UR36][R4.64] ;  /* 0x00000024042c4981 */ /* 0x000362000c1e1900 */
[----:B------:R-:W-:Y:S01]  /*10cf0*/  UMOV UR4, URZ ;  /* 0x0000003f00047c82 */ /* 0x000fe20008000000 */
[----:B------:R-:W-:Y:S01]  /*10d00*/  USHF.R.S32.HI UR10, URZ, 0x1f, UR58 ;  /* 0x0000001f3f0a7899 */ /* 0x000fe2000801143a */
[----:B------:R-:W-:Y:S01]  /*10d10*/  IMAD.MOV.U32 R7, RZ, RZ, R13 ;  /* 0x000000ffff077224 */ /* 0x000fe200078e000d */
[----:B------:R-:W-:-:S02]  /*10d20*/  USEL UR8, UR58, URZ, !UP0 ;  /* 0x0000003f3a087287 */ /* 0x000fc4000c000000 */
[----:B------:R-:W-:Y:S02]  /*10d30*/  USEL UR9, UR57, URZ, UP1 ;  /* 0x0000003f39097287 */ /* 0x000fe40008800000 */
[----:B------:R-:W-:Y:S01]  /*10d40*/  USEL UR18, UR10, URZ, !UP0 ;  /* 0x0000003f0a127287 */ /* 0x000fe2000c000000 */
[----:B------:R-:W-:Y:S02]  /*10d50*/  ULDC.64 UR12, c[0x0][UR19+0x220] ;  /* 0x00008800130c7abb */ /* 0x000fe40008000a00 */
[----:B------:R-:W-:Y:S01]  /*10d60*/  ULDC.64 UR10, c[0x0][UR19+0x218] ;  /* 0x00008600130a7abb */ /* 0x000fe20008000a00 */
[----:B-1----:R-:W-:Y:S01]  /*10d70*/  @P1 IMAD.HI.U32 R4, R13, R6, RZ ;  /* 0x000000060d041227 */ /* 0x002fe200078e00ff */
[----:B------:R-:W-:Y:S01]  /*10d80*/  ULDC.64 UR14, c[0x0][UR19+0x228] ;  /* 0x00008a00130e7abb */ /* 0x000fe20008000a00 */
[----:B------:R-:W-:Y:S02]  /*10d90*/  UIMAD UR13, UR13, UR8, URZ ;  /* 0x000000080d0d72a4 */ /* 0x000fe4000f8e023f */
[----:B------:R-:W-:Y:S01]  /*10da0*/  UIMAD.WIDE.U32 UR16, UR10, UR56, URZ ;  /* 0x000000380a1072a5 */ /* 0x000fe2000f8e003f */
[----:B--2---:R-:W-:Y:S01]  /*10db0*/  @P1 SHF.R.U32.HI R7, RZ, R9, R4 ;  /* 0x00000009ff071219 */ /* 0x004fe20000011604 */
[----:B------:R-:W-:-:S02]  /*10dc0*/  UIMAD UR20, UR11, UR56, URZ ;  /* 0x000000380b1472a4 */ /* 0x000fc4000f8e023f */
[----:B------:R-:W-:Y:S02]  /*10dd0*/  UIMAD.WIDE.U32 UR10, UR12, UR8, URZ ;  /* 0x000000080c0a72a5 */ /* 0x000fe4000f8e003f */
[----:B------:R-:W-:Y:S01]  /*10de0*/  UIMAD.WIDE.U32 UR22, UR14, UR9, URZ ;  /* 0x000000090e1672a5 */ /* 0x000fe2000f8e003f */
[----:B------:R-:W-:Y:S01]  /*10df0*/  IMAD.MOV R6, RZ, RZ, -R7 ;  /* 0x000000ffff067224 */ /* 0x000fe200078e0a07 */
[----:B------:R-:W-:Y:S02]  /*10e00*/  UIMAD UR9, UR15, UR9, URZ ;  /* 0x000000090f0972a4 */ /* 0x000fe4000f8e023f */
[----:B------:R-:W-:Y:S01]  /*10e10*/  UIMAD UR13, UR12, UR18, UR13 ;  /* 0x000000120c0d72a4 */ /* 0x000fe2000f8e020d */
[----:B------:R-:W-:Y:S01]  /*10e20*/  IMAD R9, R45, R6, R13 ;  /* 0x000000062d097224 */ /* 0x000fe200078e020d */
[----:B------:R-:W-:Y:S01]  /*10e30*/  UIADD3 UR20, UR17, UR20, URZ ;  /* 0x0000001411147290 */ /* 0x000fe2000fffe03f */
[----:B------:R-:W-:Y:S02]  /*10e40*/  IMAD.U32 R4, RZ, RZ, UR22 ;  /* 0x00000016ff047e24 */ /* 0x000fe4000f8e00ff */
[----:B------:R-:W-:Y:S01]  /*10e50*/  IMAD.U32 R5, RZ, RZ, UR23 ;  /* 0x00000017ff057e24 */ /* 0x000fe2000f8e00ff */
[----:B------:R-:W-:-:S02]  /*10e60*/  SHF.R.S32.HI R5, RZ, 0x1f, R7 ;  /* 0x0000001fff057819 */ /* 0x000fc40000011407 */
[----:B------:R-:W-:Y:S02]  /*10e70*/  SHF.R.S32.HI R6, RZ, 0x1f, R9 ;  /* 0x0000001fff067819 */ /* 0x000fe40000011409 */
[----:B----4-:R-:W-:-:S13]  /*10e80*/  @P0 R2UR UR4, R30 ;  /* 0x000000001e0402ca */ /* 0x010fda00000e0000 */
        /* <DEDUP_REMOVED lines=8> */
[----:B------:R-:W-:Y:S01]  /*10f10*/  IMAD R7, R9, UR11, RZ ;  /* 0x0000000b09077c24 */ /* 0x000fe2000f8e02ff */
[----:B------:R-:W-:Y:S01]  /*10f20*/  ULDC.64 UR12, c[0x0][0xba8] ;  /* 0x0002ea00000c7ab9 */ /* 0x000fe20000000a00 */
[----:B------:R-:W-:Y:S01]  /*10f30*/  @!UP1 ULDC UR12, c[0x0][0xb50] ;  /* 0x0002d400000c9ab9 */ /* 0x000fe20000000800 */
[----:B------:R-:W-:Y:S01]  /*10f40*/  @!UP1 ULDC UR13, c[0x0][0xb54] ;  /* 0x0002d500000d9ab9 */ /* 0x000fe20000000800 */
[----:B------:R-:W-:Y:S01]  /*10f50*/  IMAD R7, R6, UR10, R7 ;  /* 0x0000000a06077c24 */ /* 0x000fe2000f8e0207 */
[----:B------:R-:W-:-:S03]  /*10f60*/  IADD3.X R5, R5, UR9, R8, P2, P3 ;  /* 0x0000000905057c10 */ /* 0x000fc600097e6408 */
        /* <DEDUP_REMOVED lines=9> */
.L_x_7896:
[----:B------:R-:W-:Y:S01]  /*11000*/  SHFL.IDX PT, R4, R8, RZ, 0x1c1f ;  /* 0x001c1fff08047589 */ /* 0x000fe200000e0000 */
[----:B------:R-:W-:Y:S01]  /*11010*/  VIADD R11, R218, UR47 ;  /* 0x0000002fda0b7c36 */ /* 0x000fe20008000000 */
[----:B------:R-:W-:Y:S01]  /*11020*/  LOP3.LUT P0, RZ, R200, 0x3, RZ, 0xc0, !PT ;  /* 0x00000003c8ff7812 */ /* 0x000fe2000780c0ff */
[----:B-----5:R-:W-:Y:S01]  /*11030*/  IMAD R44, R44, R45, RZ ;  /* 0x0000002d2c2c7224 */ /* 0x020fe200078e02ff */
[----:B------:R-:W0:Y:S01]  /*11040*/  SHFL.IDX PT, R5, R10, RZ, 0x1c1f ;  /* 0x001c1fff0a057589 */ /* 0x000e2200000e0000 */
[C---:B------:R-:W-:Y:S01]  /*11050*/  VIADD R9, R11.reuse, 0x8 ;  /* 0x000000080b097836 */ /* 0x040fe20000000000 */
[----:B------:R-:W-:Y:S02]  /*11060*/  PLOP3.LUT P3, PT, PT, PT, UP1, 0x80, 0x0 ;  /* 0x000000000000781c */ /* 0x000fe40003f6f018 */
[----:B------:R-:W-:Y:S01]  /*11070*/  SHFL.IDX PT, R6, R8, 0x1, 0x1c1f ;  /* 0x003c1f0008067f89 */ /* 0x000fe200000e0000 */
[-C--:B------:R-:W-:Y:S02]  /*11080*/  ISETP.GE.OR P2, PT, R11, R44.reuse, P0 ;  /* 0x0000002c0b00720c */ /* 0x080fe40000746670 */
[-C--:B------:R-:W-:Y:S01]  /*11090*/  ISETP.GE.OR P0, PT, R9, R44.reuse, P0 ;  /* 0x0000002c0900720c */ /* 0x080fe20000706670 */
[----:B------:R-:W1:Y:S10]  /*110a0*/  SHFL.IDX PT, R7, R10, 0x1, 0x1c1f ;  /* 0x003c1f000a077f89 */ /* 0x000e7400000e0000 */
[----:B0-----:R0:W-:Y:S01]  /*110b0*/  @!P2 ST.E desc[UR36][R4.64], R20 ;  /* 0x000000140400a985 */ /* 0x0011e2000c101924 */
[----:B------:R-:W-:-:S03]  /*110c0*/  ISETP.GE.AND P2, PT, R11, R44, PT ;  /* 0x0000002c0b00720c */ /* 0x000fc60003f46270 */
[----:B-1----:R0:W-:Y:S01]  /*110d0*/  @!P0 ST.E desc[UR36][R6.64], R0 ;  /* 0x0000000006008985 */ /* 0x0021e2000c101924 */
[----:B------:R-:W-:Y:S01]  /*110e0*/  ISETP.GE.AND P0, PT, R9, R44, PT ;  /* 0x0000002c0900720c */ /* 0x000fe20003f06270 */
[----:B------:R-:W-:-:S12]  /*110f0*/  @P3 BRA `(.L_x_7897) ;  /* 0x00000008008c3947 */ /* 0x000fd80003800000 */
[----:B------:R-:W-:Y:S01]  /*11100*/  IMAD R3, R198, 0x40, R18 ;  /* 0x00000040c6037824 */ /* 0x000fe200078e0212 */
[----:B------:R-:W-:Y:S01]  /*11110*/  ULDC.64 UR12, c[0x0][0xaa0] ;  /* 0x0002a800000c7ab9 */ /* 0x000fe20000000a00 */
[----:B------:R-:W1:Y:S02]  /*11120*/  @P1 LDC R49, c[0x0][0xbf0] ;  /* 0x0002fc00ff311b82 */ /* 0x000e640000000800 */
[----:B------:R-:W-:-:S03]  /*11130*/  IMAD.WIDE R32, R3, 0x2, R32 ;  /* 0x0000000203207825 */ /* 0x000fc600078e0220 */
[C---:B------:R-:W-:Y:S01]  /*11140*/  IADD3 R9, P6, R32.reuse, 0x1000, RZ ;  /* 0x0000100020097810 */ /* 0x040fe20007fde0ff */
[----:B------:R-:W-:Y:S01]  /*11150*/  UIMAD UR9, UR14, UR12, URZ ;  /* 0x0000000c0e0972a4 */ /* 0x000fe2000f8e023f */
[C---:B------:R-:W-:Y:S02]  /*11160*/  IADD3 R13, P5, R32.reuse, 0x2000, RZ ;  /* 0x00002000200d7810 */ /* 0x040fe40007fbe0ff */
[----:B------:R-:W-:Y:S01]  /*11170*/  LOP3.LUT R8, R9, 0x380, RZ, 0xc0, !PT ;  /* 0x0000038009087812 */ /* 0x000fe200078ec0ff */
[----:B------:R-:W-:Y:S01]  /*11180*/  UIMAD.WIDE.U32 UR10, UR4, UR12, URZ ;  /* 0x0000000c040a72a5 */ /* 0x000fe2000f8e003f */
[----:B------:R-:W-:Y:S02]  /*11190*/  IADD3 R25, P4, R32, 0x3000, RZ ;  /* 0x0000300020197810 */ /* 0x000fe40007f9e0ff */
[----:B------:R-:W-:Y:S01]  /*111a0*/  SHF.R.U64 R8, R8, 0x3, RZ ;  /* 0x0000000308087819 */ /* 0x000fe200000012ff */
[----:B------:R-:W-:Y:S01]  /*111b0*/  UIMAD UR9, UR4, UR13, UR9 ;  /* 0x0000000d040972a4 */ /* 0x000fe2000f8e0209 */
[----:B------:R-:W-:-:S02]  /*111c0*/  IADD3 R29, P3, R32, 0x4000, RZ ;  /* 0x00004000201d7810 */ /* 0x000fc40007f7e0ff */
[----:B------:R-:W-:Y:S01]  /*111d0*/  LOP3.LUT R8, R8, R9, RZ, 0x3c, !PT ;  /* 0x0000000908087212 */ /* 0x000fe200078e3cff */
[--C-:B------:R-:W-:Y:S01]  /*111e0*/  IMAD.X R9, RZ, RZ, R33.reuse, P6 ;  /* 0x000000ffff097224 */ /* 0x100fe200030e0621 */
[C---:B------:R-:W-:Y:S01]  /*111f0*/  IADD3 R3, P6, R32.reuse, 0x7000, RZ ;  /* 0x0000700020037810 */ /* 0x040fe20007fde0ff */
[----:B------:R-:W-:Y:S01]  /*11200*/  UIADD3 UR11, UR11, UR9, URZ ;  /* 0x000000090b0b7290 */ /* 0x000fe2000fffe03f */
[C---:B------:R-:W-:Y:S01]  /*11210*/  IADD3 R35, P2, R32.reuse, 0x5000, RZ ;  /* 0x0000500020237810 */ /* 0x040fe20007f5e0ff */
[----:B------:R-:W-:Y:S01]  /*11220*/  ULDC.64 UR12, c[0x0][0xae8] ;  /* 0x0002ba00000c7ab9 */ /* 0x000fe20000000a00 */
[----:B0-----:R-:W-:Y:S01]  /*11230*/  LOP3.LUT R0, R3, 0x380, RZ, 0xc0, !PT ;  /* 0x0000038003007812 */ /* 0x001fe200078ec0ff */
[----:B------:R-:W-:Y:S01]  /*11240*/  USHF.R.S32.HI UR4, URZ, 0x1f, UR8 ;  /* 0x0000001f3f047899 */ /* 0x000fe20008011408 */
[----:B------:R-:W-:Y:S01]  /*11250*/  IADD3 R37, P0, R32, 0x6000, RZ ;  /* 0x0000600020257810 */ /* 0x000fe20007f1e0ff */
[----:B------:R-:W-:Y:S01]  /*11260*/  IMAD.X R41, RZ, RZ, R33, P6 ;  /* 0x000000ffff297224 */ /* 0x000fe200030e0621 */
[----:B------:R-:W-:Y:S01]  /*11270*/  SHF.R.U64 R0, R0, 0x3, RZ ;  /* 0x0000000300007819 */ /* 0x000fe200000012ff */
[----:B------:R-:W-:Y:S01]  /*11280*/  UIMAD.WIDE.U32 UR10, UR56, UR12, UR10 ;  /* 0x0000000c380a72a5 */ /* 0x000fe2000f8e000a */
[----:B------:R-:W-:Y:S01]  /*11290*/  LOP3.LUT R12, R13, 0x380, RZ, 0xc0, !PT ;  /* 0x000003800d0c7812 */ /* 0x000fe200078ec0ff */
[----:B------:R-:W5:Y:S01]  /*112a0*/  LD.E.128 R8, desc[UR36][R8.64] ;  /* 0x0000002408087980 */ /* 0x000f62000c101d00 */
[----:B------:R-:W-:-:S02]  /*112b0*/  LOP3.LUT R40, R0, R3, RZ, 0x3c, !PT ;  /* 0x0000000300287212 */ /* 0x000fc400078e3cff */
[----:B------:R-:W0:Y:S01]  /*112c0*/  @P1 LDC R3, c[0x0][0xbec] ;  /* 0x0002fb00ff031b82 */ /* 0x000e220000000800 */
[----:B------:R-:W-:Y:S01]  /*112d0*/  IMAD R0, R22, 0x20, R198 ;  /* 0x0000002016007824 */ /* 0x000fe200078e02c6 */
[----:B------:R-:W-:Y:S01]  /*112e0*/  UIMAD UR11, UR56, UR13, UR11 ;  /* 0x0000000d380b72a4 */ /* 0x000fe2000f8e020b */
[----:B------:R-:W-:Y:S01]  /*112f0*/  LOP3.LUT R24, R25, 0x380, RZ, 0xc0, !PT ;  /* 0x0000038019187812 */ /* 0x000fe200078ec0ff */
[----:B------:R-:W5:Y:S01]  /*11300*/  LD.E.128 R40, desc[UR36][R40.64] ;  /* 0x0000002428287980 */ /* 0x000f62000c101d00 */
[----:B------:R-:W-:Y:S01]  /*11310*/  VIADD R46, R0, UR47 ;  /* 0x0000002f002e7c36 */ /* 0x000fe20008000000 */
[----:B------:R-:W-:Y:S01]  /*11320*/  ULDC.64 UR12, c[0x0][0xaf0] ;  /* 0x0002bc00000c7ab9 */ /* 0x000fe20000000a00 */
[----:B------:R-:W-:Y:S01]  /*11330*/  LOP3.LUT R28, R29, 0x380, RZ, 0xc0, !PT ;  /* 0x000003801d1c7812 */ /* 0x000fe200078ec0ff */
[----:B------:R-:W-:Y:S01]  /*11340*/  UIMAD UR4, UR4, UR12, URZ ;  /* 0x0000000c040472a4 */ /* 0x000fe2000f8e023f */
[----:B------:R-:W-:Y:S02]  /*11350*/  LOP3.LUT R34, R35, 0x380, RZ, 0xc0, !PT ;  /* 0x0000038023227812 */ /* 0x000fe400078ec0ff */
[----:B------:R-:W-:-:S02]  /*11360*/  LOP3.LUT R36, R37, 0x380, RZ, 0xc0, !PT ;  /* 0x0000038025247812 */ /* 0x000fc400078ec0ff */
[----:B------:R-:W-:Y:S01]  /*11370*/  LOP3.LUT R5, R32, 0x380, RZ, 0xc0, !PT ;  /* 0x0000038020057812 */ /* 0x000fe200078ec0ff */
[----:B------:R-:W-:Y:S01]  /*11380*/  IMAD.MOV.U32 R47, RZ, RZ, R46 ;  /* 0x000000ffff2f7224 */ /* 0x000fe200078e002e */
[----:B------:R-:W-:Y:S01]  /*11390*/  SHF.R.U64 R12, R12, 0x3, RZ ;  /* 0x000000030c0c7819 */ /* 0x000fe200000012ff */
[----:B------:R-:W-:Y:S01]  /*113a0*/  UIMAD UR4, UR8, UR13, UR4 ;  /* 0x0000000d080472a4 */ /* 0x000fe2000f8e0204 */
[----:B------:R-:W-:Y:S01]  /*113b0*/  SHF.R.U64 R24, R24, 0x3, RZ ;  /* 0x0000000318187819 */ /* 0x000fe200000012ff */
[----:B------:R-:W-:Y:S01]  /*113c0*/  UIMAD.WIDE.U32 UR8, UR8, UR12, UR10 ;  /* 0x0000000c080872a5 */ /* 0x000fe2000f8e000a */
[----:B------:R-:W-:Y:S02]  /*113d0*/  SHF.R.U64 R28, R28, 0x3, RZ ;  /* 0x000000031c1c7819 */ /* 0x000fe400000012ff */
[----:B------:R-:W-:Y:S02]  /*113e0*/  SHF.R.U64 R34, R34, 0x3, RZ ;  /* 0x0000000322227819 */ /* 0x000fe400000012ff */
[----:B------:R-:W-:Y:S01]  /*113f0*/  SHF.R.U64 R36, R36, 0x3, RZ ;  /* 0x0000000324247819 */ /* 0x000fe200000012ff */
[----:B0-----:R-:W-:Y:S01]  /*11400*/  @P1 IMAD.HI.U32 R0, R46, R3, RZ ;  /* 0x000000032e001227 */ /* 0x001fe200078e00ff */
[----:B------:R-:W-:Y:S01]  /*11410*/  SHF.R.U64 R5, R5, 0x3, RZ ;  /* 0x0000000305057819 */ /* 0x000fe200000012ff */
[----:B------:R-:W-:Y:S01]  /*11420*/  UIADD3 UR4, UR9, UR4, URZ ;  /* 0x0000000409047290 */ /* 0x000fe2000fffe03f */
[----:B------:R-:W-:Y:S01]  /*11430*/  LOP3.LUT R12, R12, R13, RZ, 0x3c, !PT ;  /* 0x0000000d0c0c7212 */ /* 0x000fe200078e3cff */
[--C-:B------:R-:W-:Y:S01]  /*11440*/  IMAD.X R13, RZ, RZ, R33.reuse, P5 ;  /* 0x000000ffff0d7224 */ /* 0x100fe200028e0621 */
[----:B-1----:R-:W-:Y:S01]  /*11450*/  @P1 SHF.R.U32.HI R47, RZ, R49, R0 ;  /* 0x00000031ff2f1219 */ /* 0x002fe20000011600 */
        /* <DEDUP_REMOVED lines=13> */
[----:B------:R-:W5:Y:S01]  /*11530*/  LD.E.128 R12, desc[UR36][R12.64] ;  /* 0x000000240c0c7980 */ /* 0x000f62000c101d00 */
[----:B------:R-:W-:-:S02]  /*11540*/  IMAD.U32 R3, RZ, RZ, UR9 ;  /* 0x00000009ff037e24 */ /* 0x000fc4000f8e00ff */
[----:B------:R-:W-:Y:S01]  /*11550*/  IMAD R0, R0, UR10, RZ ;  /* 0x0000000a00007c24 */ /* 0x000fe2000f8e02ff */
[----:B------:R-:W5:Y:S01]  /*11560*/  LD.E.128 R4, desc[UR36][R4.64] ;  /* 0x0000002404047980 */ /* 0x000f62000c101d00 */
[----:B------:R-:W-:Y:S02]  /*11570*/  IMAD R45, R45, R20, R46 ;  /* 0x000000142d2d7224 */ /* 0x000fe400078e022e */
[----:B------:R-:W-:Y:S01]  /*11580*/  IMAD.U32 R2, RZ, RZ, UR8 ;  /* 0x00000008ff027e24 */ /* 0x000fe2000f8e00ff */
[----:B------:R-:W5:Y:S01]  /*11590*/  LD.E.128 R24, desc[UR36][R24.64] ;  /* 0x0000002418187980 */ /* 0x000f62000c101d00 */
[----:B------:R-:W-:Y:S01]  /*115a0*/  IMAD.U32 R3, RZ, RZ, UR4 ;  /* 0x00000004ff037e24 */ /* 0x000fe2000f8e00ff */
[----:B------:R-:W-:Y:S02]  /*115b0*/  ULDC.64 UR8, c[0x0][0xad8] ;  /* 0x0002b60000087ab9 */ /* 0x000fe40000000a00 */
[----:B------:R-:W5:Y:S01]  /*115c0*/  LD.E.128 R28, desc[UR36][R28.64] ;  /* 0x000000241c1c7980 */ /* 0x000f62000c101d00 */
[----:B------:R-:W-:-:S03]  /*115d0*/  IMAD R49, R47, UR11, R0 ;  /* 0x0000000b2f317c24 */ /* 0x000fc6000f8e0200 */
[----:B------:R-:W5:Y:S01]  /*115e0*/  LD.E.128 R32, desc[UR36][R34.64] ;  /* 0x0000002422207980 */ /* 0x000f62000c101d00 */
[----:B------:R-:W-:-:S03]  /*115f0*/  SHF.R.S32.HI R0, RZ, 0x1f, R45 ;  /* 0x0000001fff007819 */ /* 0x000fc6000001142d */
[----:B------:R-:W5:Y:S01]  /*11600*/  LD.E.128 R36, desc[UR36][R36.64] ;  /* 0x0000002424247980 */ /* 0x000f62000c101d00 */
[----:B------:R-:W-:Y:S01]  /*11610*/  IMAD.WIDE.U32 R2, R47, UR10, R2 ;  /* 0x0000000a2f027c25 */ /* 0x000fe2000f8e0002 */
[----:B------:R-:W-:Y:S01]  /*11620*/  @!PT LDS RZ, [RZ] ;  /* 0x00000000fffff984 */ /* 0x000fe20000000800 */
[----:B------:R-:W-:Y:S01]  /*11630*/  @!PT LDS RZ, [RZ] ;  /* 0x00000000fffff984 */ /* 0x000fe20000000800 */
[----:B------:R-:W-:Y:S01]  /*11640*/  @!PT LDS RZ, [RZ] ;  /* 0x00000000fffff984 */ /* 0x000fe20000000800 */
[----:B------:R-:W-:Y:S01]  /*11650*/  @!PT LDS RZ, [RZ] ;  /* 0x00000000fffff984 */ /* 0x000fe20000000800 */
[----:B------:R0:W-:Y:S06]  /*11660*/  MEMBAR.ALL.CTA ;  /* 0x0000000000007992 */ /* 0x0001ec0000008000 */
[----:B0-----:R-:W0:Y:S01]  /*11670*/  FENCE.VIEW.ASYNC.S ;  /* 0x00000000000073c6 */ /* 0x001e220000000000 */
[----:B------:R-:W-:Y:S02]  /*11680*/  IMAD.IADD R3, R3, 0x1, R49 ;  /* 0x0000000103037824 */ /* 0x000fe400078e0231 */
[----:B------:R-:W-:-:S02]  /*11690*/  IMAD R0, R0, UR8, RZ ;  /* 0x0000000800007c24 */ /* 0x000fc4000f8e02ff */
[----:B------:R-:W-:Y:S02]  /*116a0*/  VIADD R51, R198, UR47 ;  /* 0x0000002fc6337c36 */ /* 0x000fe40008000000 */
[C---:B------:R-:W-:Y:S02]  /*116b0*/  IMAD R49, R45.reuse, UR9, R0 ;  /* 0x000000092d317c24 */ /* 0x040fe4000f8e0200 */
[----:B------:R-:W-:Y:S01]  /*116c0*/  IMAD.WIDE.U32 R2, R45, UR8, R2 ;  /* 0x000000082d027c25 */ /* 0x000fe2000f8e0002 */
[----:B------:R-:W-:Y:S01]  /*116d0*/  ISETP.GE.AND P2, PT, R51, R44, PT ;  /* 0x0000002c3300720c */ /* 0x000fe20003f46270 */
[----:B------:R-:W-:Y:S02]  /*116e0*/  ULDC.64 UR8, c[0x0][0xa80] ;  /* 0x0002a00000087ab9 */ /* 0x000fe40000000a00 */
[----:B------:R-:W-:Y:S02]  /*116f0*/  VIADD R21, R21, 0x28820 ;  /* 0x0002882015157836 */ /* 0x000fe40000000000 */
[----:B------:R-:W-:Y:S01]  /*11700*/  VIADD R45, R51, 0x40 ;  /* 0x00000040332d7836 */ /* 0x000fe20000000000 */
[----:B------:R-:W-:Y:S01]  /*11710*/  LEA R0, P3, R2, UR8, 0x1 ;  /* 0x0000000802007c11 */ /* 0x000fe2000f8608ff */
[----:B------:R-:W-:Y:S01]  /*11720*/  IMAD.IADD R3, R3, 0x1, R49 ;  /* 0x0000000103037824 */ /* 0x000fe200078e0231 */
[----:B------:R-:W-:-:S02]  /*11730*/  PRMT R21, RZ, 0x654, R21 ;  /* 0x00000654ff157816 */ /* 0x000fc40000000015 */
[-C--:B------:R-:W-:Y:S02]  /*11740*/  ISETP.GE.AND P1, PT, R45, R44.reuse, PT ;  /* 0x0000002c2d00720c */ /* 0x080fe40003f26270 */
[----:B------:R-:W-:Y:S01]  /*11750*/  LEA.HI.X R45, R2, UR9, R3, 0x1, P3 ;  /* 0x00000009022d7c11 */ /* 0x000fe200098f0c03 */
[----:B------:R-:W-:Y:S01]  /*11760*/  VIADD R47, R51, 0x20 ;  /* 0x00000020332f7836 */ /* 0x000fe20000000000 */
[----:B0-----:R0:W-:Y:S01]  /*11770*/  SYNCS.ARRIVE.TRANS64.RED.A1T0 RZ, [R21+URZ], RZ ;  /* 0x000000ff15ff79a7 */ /* 0x0011e2000810043f */
[----:B------:R1:W2:Y:S01]  /*11780*/  SHFL.IDX PT, R20, R0, RZ, 0x181f ;  /* 0x00181fff00147589 */ /* 0x0002a200000e0000 */
[----:B------:R-:W-:Y:S02]  /*11790*/  BSSY B1, `(.L_x_7898) ;  /* 0x000000d000017945 */ /* 0x000fe40003800000 */
[----:B------:R-:W-:Y:S01]  /*117a0*/  ISETP.GE.AND P0, PT, R47, R44, PT ;  /* 0x0000002c2f00720c */ /* 0x000fe20003f06270 */
[----:B0-----:R1:W0:Y:S01]  /*117b0*/  SHFL.IDX PT, R21, R45, RZ, 0x181f ;  /* 0x00181fff2d157589 */ /* 0x00122200000e0000 */
[----:B------:R-:W-:Y:S11]  /*117c0*/  @P2 BRA `(.L_x_7899) ;  /* 0x0000000000242947 */ /* 0x000ff60003800000 */
[----:B------:R-:W-:Y:S02]  /*117d0*/  ULDC UR4, c[0x0][0xac8] ;  /* 0x0002b20000047ab9 */ /* 0x000fe40000000800 */
[----:B------:R-:W-:Y:S02]  /*117e0*/  ISETP.GE.AND P2, PT, R18, UR4, PT ;  /* 0x0000000412007c0c */ /* 0x000fe4000bf46270 */
[----:B------:R-:W-:-:S11]  /*117f0*/  ISETP.GE.AND P3, PT, R19, UR4, PT ;  /* 0x0000000413007c0c */ /* 0x000fd6000bf66270 */
[CC--:B--2---:R-:W-:Y:S02]  /*11800*/  @!P2 LEA R2, P4, R18.reuse, R20.reuse, 0x1 ;  /* 0x000000141202a211 */ /* 0x0c4fe400078808ff */
[C---:B------:R-:W-:Y:S02]  /*11810*/  @!P3 LEA R20, P5, R19.reuse, R20, 0x1 ;  /* 0x000000141314b211 */ /* 0x040fe400078a08ff */
[-C--:B0-----:R-:W-:Y:S02]  /*11820*/  @!P2 LEA.HI.X R3, R18, R21.reuse, R222, 0x1, P4 ;  /* 0x000000151203a211 */ /* 0x081fe400020f0cde */
[----:B------:R-:W-:-:S03]  /*11830*/  @!P3 LEA.HI.X R21, R19, R21, R221, 0x1, P5 ;  /* 0x000000151315b211 */ /* 0x000fc600028f0cdd */
[----:B-----5:R3:W-:Y:S04]  /*11840*/  @!P2 ST.E.128 desc[UR36][R2.64], R4 ;  /* 0x000000040200a985 */ /* 0x0207e8000c101d24 */
[----:B------:R3:W-:Y:S02]  /*11850*/  @!P3 ST.E.128 desc[UR36][R20.64], R28 ;  /* 0x0000001c1400b985 */ /* 0x0007e4000c101d24 */
.L_x_7899:
[----:B------:R-:W-:Y:S05]  /*11860*/  BSYNC B1 ;  /* 0x0000000000017941 */ /* 0x000fea0003800000 */
.L_x_7898:
[----:B---3-5:R3:W4:Y:S01]  /*11870*/  SHFL.IDX PT, R5, R45, 0x1, 0x181f ;  /* 0x00381f002d057f89 */ /* 0x02872200000e0000 */
[----:B------:R-:W-:Y:S03]  /*11880*/  BSSY B1, `(.L_x_7900) ;  /* 0x000000c000017945 */ /* 0x000fe60003800000 */
[----:B------:R3:W0:Y:S01]  /*11890*/  SHFL.IDX PT, R4, R0, 0x1, 0x181f ;  /* 0x00381f0000047f89 */ /* 0x00062200000e0000 */
[----:B------:R-:W-:Y:S05]  /*118a0*/  @P0 BRA `(.L_x_7901) ;  /* 0x0000000000240947 */ /* 0x000fea0003800000 */
[----:B------:R-:W-:Y:S02]  /*118b0*/  ULDC UR4, c[0x0][0xac8] ;  /* 0x0002b20000047ab9 */ /* 0x000fe40000000800 */
[----:B------:R-:W-:Y:S02]  /*118c0*/  ISETP.GE.AND P3, PT, R18, UR4, PT ;  /* 0x0000000412007c0c */ /* 0x000fe4000bf66270 */
[----:B------:R-:W-:-:S11]  /*118d0*/  ISETP.GE.AND P4, PT, R19, UR4, PT ;  /* 0x0000000413007c0c */ /* 0x000fd6000bf86270 */
[CC--:B0-----:R-:W-:Y:S02]  /*118e0*/  @!P3 LEA R2, P0, R18.reuse, R4.reuse, 0x1 ;  /* 0x000000041202b211 */ /* 0x0c1fe400078008ff */
[C---:B------:R-:W-:Y:S02]  /*118f0*/  @!P4 LEA R4, P2, R19.reuse, R4, 0x1 ;  /* 0x000000041304c211 */ /* 0x040fe400078408ff */
[-C--:B----4-:R-:W-:Y:S02]  /*11900*/  @!P3 LEA.HI.X R3, R18, R5.reuse, R222, 0x1, P0 ;  /* 0x000000051203b211 */ /* 0x090fe400000f0cde */
[----:B------:R-:W-:-:S03]  /*11910*/  @!P4 LEA.HI.X R5, R19, R5, R221, 0x1, P2 ;  /* 0x000000051305c211 */ /* 0x000fc600010f0cdd */
[----:B------:R0:W-:Y:S04]  /*11920*/  @!P3 ST.E.128 desc[UR36][R2.64], R8 ;  /* 0x000000080200b985 */ /* 0x0001e8000c101d24 */
[----:B------:R0:W-:Y:S02]  /*11930*/  @!P4 ST.E.128 desc[UR36][R4.64], R32 ;  /* 0x000000200400c985 */ /* 0x0001e4000c101d24 */
.L_x_7901:
[----:B------:R-:W-:Y:S05]  /*11940*/  BSYNC B1 ;  /* 0x0000000000017941 */ /* 0x000fea0003800000 */
.L_x_7900:
[----:B0---4-:R0:W4:Y:S01]  /*11950*/  SHFL.IDX PT, R5, R45, 0x2, 0x181f ;  /* 0x00581f002d057f89 */ /* 0x01112200000e0000 */
        /* <DEDUP_REMOVED lines=12> */
.L_x_7903:
[----:B------:R-:W-:Y:S05]  /*11a20*/  BSYNC B1 ;  /* 0x0000000000017941 */ /* 0x000fea0003800000 */
.L_x_7902:
[----:B0-----:R-:W-:Y:S01]  /*11a30*/  VIADD R3, R51, 0x60 ;  /* 0x0000006033037836 */ /* 0x001fe20000000000 */
[----:B-1-3--:R-:W0:Y:S04]  /*11a40*/  SHFL.IDX PT, R45, R45, 0x3, 0x181f ;  /* 0x00781f002d2d7f89 */ /* 0x00ae2800000e0000 */
[----:B------:R-:W-:Y:S01]  /*11a50*/  ISETP.GE.AND P0, PT, R3, R44, PT ;  /* 0x0000002c0300720c */ /* 0x000fe20003f06270 */
[----:B------:R-:W1:-:S12]  /*11a60*/  SHFL.IDX PT, R0, R0, 0x3, 0x181f ;  /* 0x00781f0000007f89 */ /* 0x000e5800000e0000 */
[----:B------:R-:W-:Y:S05]  /*11a70*/  @P0 BRA `(.L_x_7904) ;  /* 0x0000001800280947 */ /* 0x000fea0003800000 */
[----:B------:R-:W-:Y:S02]  /*11a80*/  ULDC UR4, c[0x0][0xac8] ;  /* 0x0002b20000047ab9 */ /* 0x000fe40000000800 */
[----:B------:R-:W-:-:S13]  /*11a90*/  ISETP.GE.AND P1, PT, R18, UR4, PT ;  /* 0x0000000412007c0c */ /* 0x000fda000bf26270 */
[----:B-1----:R-:W-:-:S04]  /*11aa0*/  @!P1 LEA R2, P0, R18, R0, 0x1 ;  /* 0x0000000012029211 */ /* 0x002fc800078008ff */
[----:B0-----:R-:W-:Y:S02]  /*11ab0*/  @!P1 LEA.HI.X R3, R18, R45, R222, 0x1, P0 ;  /* 0x0000002d12039211 */ /* 0x001fe400000f0cde */
[----:B------:R-:W-:-:S03]  /*11ac0*/  ISETP.GE.AND P0, PT, R19, UR4, PT ;  /* 0x0000000413007c0c */ /* 0x000fc6000bf06270 */
[----:B------:R3:W-:Y:S10]  /*11ad0*/  @!P1 ST.E.128 desc[UR36][R2.64], R24 ;  /* 0x0000001802009985 */ /* 0x0007f4000c101d24 */
[----:B------:R-:W-:Y:S05]  /*11ae0*/  @P0 BRA `(.L_x_7904) ;  /* 0x00000018000c0947 */ /* 0x000fea0003800000 */
[----:B---3--:R-:W-:-:S04]  /*11af0*/  LEA R2, P0, R19, R0, 0x1 ;  /* 0x0000000013027211 */ /* 0x008fc800078008ff */
[----:B------:R-:W-:-:S05]  /*11b00*/  LEA.HI.X R3, R19, R45, R221, 0x1, P0 ;  /* 0x0000002d13037211 */ /* 0x000fca00000f0cdd */
[----:B------:R0:W-:Y:S01]  /*11b10*/  ST.E.128 desc[UR36][R2.64], R40 ;  /* 0x0000002802007985 */ /* 0x0001e2000c101d24 */
[----:B------:R-:W-:Y:S05]  /*11b20*/  BRA `(.L_x_7904) ;  /* 0x0000001400fc7947 */ /* 0x000fea0003800000 */
.L_x_7897:
[----:B------:R-:W-:Y:S01]  /*11b30*/  ULDC.64 UR12, c[0x0][0xb08] ;  /* 0x0002c200000c7ab9 */ /* 0x000fe20000000a00 */
[----:B0-----:R-:W0:Y:S01]  /*11b40*/  @P1 LDC R0, c[0x0][0xbec] ;  /* 0x0002fb00ff001b82 */ /* 0x001e220000000800 */
[----:B------:R-:W-:Y:S01]  /*11b50*/  UIMAD UR9, UR14, UR12, URZ ;  /* 0x0000000c0e0972a4 */ /* 0x000fe2000f8e023f */
[----:B------:R-:W-:Y:S01]  /*11b60*/  IMAD.MOV.U32 R7, RZ, RZ, R13 ;  /* 0x000000ffff077224 */ /* 0x000fe200078e000d */
[----:B------:R-:W-:Y:S01]  /*11b70*/  UIMAD.WIDE.U32 UR10, UR4, UR12, URZ ;  /* 0x0000000c040a72a5 */ /* 0x000fe2000f8e003f */
[----:B------:R-:W-:Y:S01]  /*11b80*/  VIADD R21, R21, 0x28820 ;  /* 0x0002882015157836 */ /* 0x000fe20000000000 */
[----:B------:R-:W-:Y:S01]  /*11b90*/  UIMAD UR9, UR4, UR13, UR9 ;  /* 0x0000000d040972a4 */ /* 0x000fe2000f8e0209 */
[----:B------:R-:W-:Y:S01]  /*11ba0*/  BSSY B1, `(.L_x_7905) ;  /* 0x000006b000017945 */ /* 0x000fe20003800000 */
[----:B------:R-:W-:Y:S01]  /*11bb0*/  USHF.R.S32.HI UR4, URZ, 0x1f, UR8 ;  /* 0x0000001f3f047899 */ /* 0x000fe20008011408 */
[----:B------:R-:W1:Y:S01]  /*11bc0*/  @P1 LDC R5, c[0x0][0xbf0] ;  /* 0x0002fc00ff051b82 */ /* 0x000e620000000800 */
[----:B------:R-:W-:Y:S01]  /*11bd0*/  UIADD3 UR11, UR11, UR9, URZ ;  /* 0x000000090b0b7290 */ /* 0x000fe2000fffe03f */
[----:B------:R-:W-:Y:S01]  /*11be0*/  PRMT R21, RZ, 0x654, R21 ;  /* 0x00000654ff157816 */ /* 0x000fe20000000015 */
[----:B------:R-:W-:-:S02]  /*11bf0*/  ULDC.64 UR12, c[0x0][0xb38] ;  /* 0x0002ce00000c7ab9 */ /* 0x000fc40000000a00 */
[----:B------:R-:W-:Y:S01]  /*11c00*/  UIMAD.WIDE.U32 UR10, UR56, UR12, UR10 ;  /* 0x0000000c380a72a5 */ /* 0x000fe2000f8e000a */
[----:B------:R2:W-:Y:S03]  /*11c10*/  SYNCS.ARRIVE.TRANS64.RED.A1T0 RZ, [R21+URZ], RZ ;  /* 0x000000ff15ff79a7 */ /* 0x0005e6000810043f */
[----:B------:R-:W-:-:S03]  /*11c20*/  UIMAD UR11, UR56, UR13, UR11 ;  /* 0x0000000d380b72a4 */ /* 0x000fc6000f8e020b */
[----:B------:R-:W-:Y:S02]  /*11c30*/  ULDC.64 UR12, c[0x0][0xb40] ;  /* 0x0002d000000c7ab9 */ /* 0x000fe40000000a00 */
[----:B------:R-:W-:Y:S01]  /*11c40*/  UIMAD UR4, UR4, UR12, URZ ;  /* 0x0000000c040472a4 */ /* 0x000fe2000f8e023f */
[----:B0-----:R-:W-:-:S03]  /*11c50*/  @P1 IMAD.HI.U32 R0, R13, R0, RZ ;  /* 0x000000000d001227 */ /* 0x001fc600078e00ff */
[----:B------:R-:W-:Y:S02]  /*11c60*/  UIMAD UR4, UR8, UR13, UR4 ;  /* 0x0000000d080472a4 */ /* 0x000fe4000f8e0204 */
[----:B------:R-:W-:-:S03]  /*11c70*/  UIMAD.WIDE.U32 UR8, UR8, UR12, UR10 ;  /* 0x0000000c080872a5 */ /* 0x000fc6000f8e000a */
[----:B------:R-:W-:Y:S01]  /*11c80*/  ULDC.64 UR10, c[0x0][0xb48] ;  /* 0x0002d200000a7ab9 */ /* 0x000fe20000000a00 */
[----:B------:R-:W-:Y:S01]  /*11c90*/  UIADD3 UR9, UR9, UR4, URZ ;  /* 0x0000000409097290 */ /* 0x000fe2000fffe03f */
[----:B-1----:R-:W-:-:S03]  /*11ca0*/  @P1 SHF.R.U32.HI R7, RZ, R5, R0 ;  /* 0x00000005ff071219 */ /* 0x002fc60000011600 */
[----:B------:R-:W-:Y:S01]  /*11cb0*/  UIMAD.WIDE.U32 UR8, UR57, UR10, UR8 ;  /* 0x0000000a390872a5 */ /* 0x000fe2000f8e0008 */
[--C-:B------:R-:W-:Y:S01]  /*11cc0*/  SHF.R.S32.HI R0, RZ, 0x1f, R7.reuse ;  /* 0x0000001fff007819 */ /* 0x100fe20000011407 */
[----:B------:R-:W-:Y:S02]  /*11cd0*/  IMAD.MOV R4, RZ, RZ, -R7 ;  /* 0x000000ffff047224 */ /* 0x000fe400078e0a07 */
[----:B------:R-:W-:Y:S02]  /*11ce0*/  UIMAD UR57, UR57, UR11, UR9 ;  /* 0x0000000b393972a4 */ /* 0x000fe4000f8e0209 */
[----:B------:R-:W-:Y:S01]  /*11cf0*/  IMAD R45, R45, R4, R13 ;  /* 0x000000042d2d7224 */ /* 0x000fe200078e020d */
[----:B------:R-:W-:Y:S01]  /*11d00*/  ULDC.64 UR10, c[0x0][0xb30] ;  /* 0x0002cc00000a7ab9 */ /* 0x000fe20000000a00 */
[----:B------:R-:W-:Y:S02]  /*11d10*/  IMAD.U32 R5, RZ, RZ, UR9 ;  /* 0x00000009ff057e24 */ /* 0x000fe4000f8e00ff */
        /* <DEDUP_REMOVED lines=23> */
[CC--:B0-----:R-:W-:Y:S02]  /*11e90*/  @!P1 LEA R4, P5, R16.reuse, R14.reuse, 0x2 ;  /* 0x0000000e10049211 */ /* 0x0c1fe400078a10ff */
[CC--:B------:R-:W-:Y:S02]  /*11ea0*/  @!P3 LEA R6, P6, R197.reuse, R14.reuse, 0x2 ;  /* 0x0000000ec506b211 */ /* 0x0c0fe400078c10ff */
[-C--:B-1----:R-:W-:Y:S02]  /*11eb0*/  @!P1 LEA.HI.X R5, R16, R15.reuse, R216, 0x2, P5 ;  /* 0x0000000f10059211 */ /* 0x082fe400028f14d8 */
[----:B------:R-:W-:Y:S02]  /*11ec0*/  @!P3 LEA.HI.X R7, R197, R15, R215, 0x2, P6 ;  /* 0x0000000fc507b211 */ /* 0x000fe400030f14d7 */
[----:B------:R-:W-:Y:S01]  /*11ed0*/  @!P4 LEA R8, P5, R196, R14, 0x2 ;  /* 0x0000000ec408c211 */ /* 0x000fe200078a10ff */
[----:B------:R0:W-:Y:S01]  /*11ee0*/  @!P1 ST.E.64 desc[UR36][R4.64], R88 ;  /* 0x0000005804009985 */ /* 0x0001e2000c101b24 */
[----:B------:R-:W-:-:S02]  /*11ef0*/  ISETP.GE.AND P1, PT, R194, UR4, PT ;  /* 0x00000004c2007c0c */ /* 0x000fc4000bf26270 */
[-C--:B------:R-:W-:Y:S01]  /*11f00*/  @!P2 LEA R10, P6, R195, R14.reuse, 0x2 ;  /* 0x0000000ec30aa211 */ /* 0x080fe200078c10ff */
[----:B------:R1:W-:Y:S01]  /*11f10*/  @!P3 ST.E.64 desc[UR36][R6.64], R92 ;  /* 0x0000005c0600b985 */ /* 0x0003e2000c101b24 */
[----:B------:R-:W-:Y:S02]  /*11f20*/  ISETP.GE.AND P3, PT, R193, UR4, PT ;  /* 0x00000004c1007c0c */ /* 0x000fe4000bf66270 */
[-C--:B------:R-:W-:Y:S02]  /*11f30*/  @!P4 LEA.HI.X R9, R196, R15.reuse, R214, 0x2, P5 ;  /* 0x0000000fc409c211 */ /* 0x080fe400028f14d6 */
[----:B------:R-:W-:Y:S02]  /*11f40*/  @!P2 LEA.HI.X R11, R195, R15, R213, 0x2, P6 ;  /* 0x0000000fc30ba211 */ /* 0x000fe400030f14d5 */
[----:B------:R-:W-:Y:S01]  /*11f50*/  ISETP.GE.AND P5, PT, R192, UR4, PT ;  /* 0x00000004c0007c0c */ /* 0x000fe2000bfa6270 */
[----:B------:R3:W-:Y:S02]  /*11f60*/  @!P4 ST.E.64 desc[UR36][R8.64], R96 ;  /* 0x000000600800c985 */ /* 0x0007e4000c101b24 */
[----:B------:R-:W-:-:S02]  /*11f70*/  @!P1 LEA R12, P4, R194, R14, 0x2 ;  /* 0x0000000ec20c9211 */ /* 0x000fc400078810ff */
[----:B------:R4:W-:Y:S01]  /*11f80*/  @!P2 ST.E.64 desc[UR36][R10.64], R100 ;  /* 0x000000640a00a985 */ /* 0x0009e2000c101b24 */
[----:B------:R-:W-:Y:S02]  /*11f90*/  ISETP.GE.AND P2, PT, R191, UR4, PT ;  /* 0x00000004bf007c0c */ /* 0x000fe4000bf46270 */
[CC--:B0-----:R-:W-:Y:S02]  /*11fa0*/  @!P3 LEA R4, P6, R193.reuse, R14.reuse, 0x2 ;  /* 0x0000000ec104b211 */ /* 0x0c1fe400078c10ff */
[-C--:B------:R-:W-:Y:S02]  /*11fb0*/  @!P1 LEA.HI.X R13, R194, R15.reuse, R212, 0x2, P4 ;  /* 0x0000000fc20d9211 */ /* 0x080fe400020f14d4 */
        /* <DEDUP_REMOVED lines=23> */
[----:B---3--:R-:W-:Y:S01]  /*12130*/  @!P2 LEA R6, P6, R187, R14, 0x2 ;  /* 0x0000000ebb06a211 */ /* 0x008fe200078c10ff */
[----:B------:R3:W-:Y:S01]  /*12140*/  @!P1 ST.E.64 desc[UR36][R4.64], R128 ;  /* 0x0000008004009985 */ /* 0x0007e2000c101b24 */
[----:B------:R-:W-:Y:S02]  /*12150*/  ISETP.GE.AND P3, PT, R184, UR4, PT ;  /* 0x00000004b8007c0c */ /* 0x000fe4000bf66270 */
[----:B------:R-:W-:Y:S02]  /*12160*/  ISETP.GE.AND P1, PT, R23, UR4, PT ;  /* 0x0000000417007c0c */ /* 0x000fe4000bf26270 */
[----:B------:R-:W-:-:S02]  /*12170*/  @!P2 LEA.HI.X R7, R187, R15, R205, 0x2, P6 ;  /* 0x0000000fbb07a211 */ /* 0x000fc400030f14cd */
[----:B----4-:R-:W-:-:S03]  /*12180*/  @!P4 LEA R8, P6, R186, R14, 0x2 ;  /* 0x0000000eba08c211 */ /* 0x010fc600078c10ff */
        /* <DEDUP_REMOVED lines=12> */
.L_x_7906:
[----:B------:R-:W-:Y:S05]  /*12250*/  BSYNC B1 ;  /* 0x0000000000017941 */ /* 0x000fea0003800000 */
.L_x_7905:
[----:B--2---:R-:W2:Y:S04]  /*12260*/  SHFL.IDX PT, R20, R20, 0x1, 0x1c1f ;  /* 0x003c1f0014147f89 */ /* 0x004ea800000e0000 */
[----:B------:R-:W4:Y:S01]  /*12270*/  SHFL.IDX PT, R0, R0, 0x1, 0x1c1f ;  /* 0x003c1f0000007f89 */ /* 0x000f2200000e0000 */
[----:B------:R-:W-:Y:S05]  /*12280*/  @P0 BRA `(.L_x_7904) ;  /* 0x0000001000240947 */ /* 0x000fea0003800000 */
[----:B------:R-:W-:Y:S02]  /*12290*/  ULDC UR4, c[0x0][0xac8] ;  /* 0x0002b20000047ab9 */ /* 0x000fe40000000800 */
[----:B------:R-:W-:Y:S02]  /*122a0*/  ISETP.GE.AND P2, PT, R16, UR4, PT ;  /* 0x0000000410007c0c */ /* 0x000fe4000bf46270 */
[----:B------:R-:W-:Y:S02]  /*122b0*/  ISETP.GE.AND P1, PT, R197, UR4, PT ;  /* 0x00000004c5007c0c */ /* 0x000fe4000bf26270 */
[----:B------:R-:W-:Y:S02]  /*122c0*/  ISETP.GE.AND P0, PT, R196, UR4, PT ;  /* 0x00000004c4007c0c */ /* 0x000fe4000bf06270 */
[----:B------:R-:W-:Y:S02]  /*122d0*/  ISETP.GE.AND P4, PT, R194, UR4, PT ;  /* 0x00000004c2007c0c */ /* 0x000fe4000bf86270 */
[----:B------:R-:W-:-:S05]  /*122e0*/  ISETP.GE.AND P3, PT, R195, UR4, PT ;  /* 0x00000004c3007c0c */ /* 0x000fca000bf66270 */
[CC--:B---34-:R-:W-:Y:S02]  /*122f0*/  @!P2 LEA R4, P6, R16.reuse, R0.reuse, 0x2 ;  /* 0x000000001004a211 */ /* 0x0d8fe400078c10ff */
[C---:B------:R-:W-:Y:S02]  /*12300*/  @!P1 LEA R6, P5, R197.reuse, R0, 0x2 ;  /* 0x00000000c5069211 */ /* 0x040fe400078a10ff */
[----:B--2---:R-:W-:Y:S02]  /*12310*/  @!P2 LEA.HI.X R5, R16, R20, R216, 0x2, P6 ;  /* 0x000000141005a211 */ /* 0x004fe400030f14d8 */
[----:B------:R-:W-:Y:S02]  /*12320*/  @!P0 LEA R8, P6, R196, R0, 0x2 ;  /* 0x00000000c4088211 */ /* 0x000fe400078c10ff */
[----:B------:R-:W-:Y:S01]  /*12330*/  @!P1 LEA.HI.X R7, R197, R20, R215, 0x2, P5 ;  /* 0x00000014c5079211 */ /* 0x000fe200028f14d7 */
[----:B------:R2:W-:Y:S01]  /*12340*/  @!P2 ST.E.64 desc[UR36][R4.64], R2 ;  /* 0x000000020400a985 */ /* 0x0005e2000c101b24 */
[----:B------:R-:W-:-:S02]  /*12350*/  ISETP.GE.AND P5, PT, R193, UR4, PT ;  /* 0x00000004c1007c0c */ /* 0x000fc4000bfa6270 */
[----:B------:R-:W-:Y:S01]  /*12360*/  @!P0 LEA.HI.X R9, R196, R20, R214, 0x2, P6 ;  /* 0x00000014c4098211 */ /* 0x000fe200030f14d6 */
[----:B------:R3:W-:Y:S01]  /*12370*/  @!P1 ST.E.64 desc[UR36][R6.64], R94 ;  /* 0x0000005e06009985 */ /* 0x0007e2000c101b24 */
[----:B------:R-:W-:Y:S02]  /*12380*/  ISETP.GE.AND P2, PT, R192, UR4, PT ;  /* 0x00000004c0007c0c */ /* 0x000fe4000bf46270 */
[-C--:B------:R-:W-:Y:S01]  /*12390*/  @!P3 LEA R10, P6, R195, R0.reuse, 0x2 ;  /* 0x00000000c30ab211 */ /* 0x080fe200078c10ff */
[----:B------:R4:W-:Y:S01]  /*123a0*/  @!P0 ST.E.64 desc[UR36][R8.64], R98 ;  /* 0x0000006208008985 */ /* 0x0009e2000c101b24 */
[C---:B------:R-:W-:Y:S02]  /*123b0*/  @!P4 LEA R12, P0, R194.reuse, R0, 0x2 ;  /* 0x00000000c20cc211 */ /* 0x040fe400078010ff */
[----:B------:R-:W-:Y:S02]  /*123c0*/  ISETP.GE.AND P1, PT, R191, UR4, PT ;  /* 0x00000004bf007c0c */ /* 0x000fe4000bf26270 */
[----:B------:R-:W-:-:S02]  /*123d0*/  @!P4 LEA.HI.X R13, R194, R20, R212, 0x2, P0 ;  /* 0x00000014c20dc211 */ /* 0x000fc400000f14d4 */
[----:B------:R-:W-:Y:S02]  /*123e0*/  @!P3 LEA.HI.X R11, R195, R20, R213, 0x2, P6 ;  /* 0x00000014c30bb211 */ /* 0x000fe400030f14d5 */
[----:B------:R-:W-:Y:S02]  /*123f0*/  ISETP.GE.AND P0, PT, R190, UR4, PT ;  /* 0x00000004be007c0c */ /* 0x000fe4000bf06270 */
[----:B0-----:R-:W-:Y:S01]  /*12400*/  @!P5 LEA R14, P6, R193, R0, 0x2 ;  /* 0x00000000c10ed211 */ /* 0x001fe200078c10ff */
[----:B------:R0:W-:Y:S01]  /*12410*/  @!P3 ST.E.64 desc[UR36][R10.64], R102 ;  /* 0x000000660a00b985 */ /* 0x0001e2000c101b24 */
[----:B------:R-:W-:Y:S02]  /*12420*/  ISETP.GE.AND P3, PT, R189, UR4, PT ;  /* 0x00000004bd007c0c */ /* 0x000fe4000bf66270 */
[----:B-1----:R-:W-:Y:S01]  /*12430*/  @!P5 LEA.HI.X R15, R193, R20, R211, 0x2, P6 ;  /* 0x00000014c10fd211 */ /* 0x002fe200030f14d3 */
[----:B------:R-:W-:Y:S01]  /*12440*/  @!P4 ST.E.64 desc[UR36][R12.64], R106 ;  /* 0x0000006a0c00c985 */ /* 0x000fe2000c101b24 */
[----:B--2---:R-:W-:-:S03]  /*12450*/  @!P2 LEA R2, P4, R192, R0, 0x2 ;  /* 0x00000000c002a211 */ /* 0x004fc600078810ff */
[----:B------:R-:W-:Y:S01]  /*12460*/  @!P5 ST.E.64 desc[UR36][R14.64], R110 ;  /* 0x0000006e0e00d985 */ /* 0x000fe2000c101b24 */
[C---:B------:R-:W-:Y:S02]  /*12470*/  @!P1 LEA R4, P5, R191.reuse, R0, 0x2 ;  /* 0x00000000bf049211 */ /* 0x040fe400078a10ff */
[----:B------:R-:W-:Y:S02]  /*12480*/  @!P2 LEA.HI.X R3, R192, R20, R210, 0x2, P4 ;  /* 0x00000014c003a211 */ /* 0x000fe400020f14d2 */
[----:B---3--:R-:W-:Y:S02]  /*12490*/  @!P0 LEA R6, P6, R190, R0, 0x2 ;  /* 0x00000000be068211 */ /* 0x008fe400078c10ff */
[----:B------:R-:W-:Y:S01]  /*124a0*/  ISETP.GE.AND P4, PT, R188, UR4, PT ;  /* 0x00000004bc007c0c */ /* 0x000fe2000bf86270 */
[----:B------:R1:W-:Y:S01]  /*124b0*/  @!P2 ST.E.64 desc[UR36][R2.64], R114 ;  /* 0x000000720200a985 */ /* 0x0003e2000c101b24 */
[-C--:B------:R-:W-:Y:S02]  /*124c0*/  @!P1 LEA.HI.X R5, R191, R20.reuse, R209, 0x2, P5 ;  /* 0x00000014bf059211 */ /* 0x080fe400028f14d1 */
[----:B------:R-:W-:-:S02]  /*124d0*/  @!P0 LEA.HI.X R7, R190, R20, R208, 0x2, P6 ;  /* 0x00000014be078211 */ /* 0x000fc400030f14d0 */
[----:B------:R-:W-:Y:S01]  /*124e0*/  ISETP.GE.AND P2, PT, R187, UR4, PT ;  /* 0x00000004bb007c0c */ /* 0x000fe2000bf46270 */
[----:B------:R2:W-:Y:S01]  /*124f0*/  @!P1 ST.E.64 desc[UR36][R4.64], R118 ;  /* 0x0000007604009985 */ /* 0x0005e2000c101b24 */
[----:B----4-:R-:W-:Y:S02]  /*12500*/  @!P3 LEA R8, P5, R189, R0, 0x2 ;  /* 0x00000000bd08b211 */ /* 0x010fe400078a10ff */
[----:B------:R-:W-:Y:S01]  /*12510*/  ISETP.GE.AND P1, PT, R186, UR4, PT ;  /* 0x00000004ba007c0c */ /* 0x000fe2000bf26270 */
[----:B------:R3:W-:Y:S01]  /*12520*/  @!P0 ST.E.64 desc[UR36][R6.64], R122 ;  /* 0x0000007a06008985 */ /* 0x0007e2000c101b24 */
[----:B------:R-:W-:Y:S02]  /*12530*/  ISETP.GE.AND P0, PT, R185, UR4, PT ;  /* 0x00000004b9007c0c */ /* 0x000fe4000bf06270 */
[----:B------:R-:W-:Y:S02]  /*12540*/  @!P3 LEA.HI.X R9, R189, R20, R207, 0x2, P5 ;  /* 0x00000014bd09b211 */ /* 0x000fe400028f14cf */
[----:B------:R-:W-:-:S02]  /*12550*/  ISETP.GE.AND P5, PT, R184, UR4, PT ;  /* 0x00000004b8007c0c */ /* 0x000fc4000bfa6270 */
[CC--:B0-----:R-:W-:Y:S01]  /*12560*/  @!P4 LEA R10, P6, R188.reuse, R0.reuse, 0x2 ;  /* 0x00000000bc0ac211 */ /* 0x0c1fe200078c10ff */
[----:B------:R0:W-:Y:S01]  /*12570*/  @!P3 ST.E.64 desc[UR36][R8.64], R126 ;  /* 0x0000007e0800b985 */ /* 0x0001e2000c101b24 */
[C---:B-1----:R-:W-:Y:S02]  /*12580*/  @!P2 LEA R2, P3, R187.reuse, R0, 0x2 ;  /* 0x00000000bb02a211 */ /* 0x042fe400078610ff */
[----:B------:R-:W-:Y:S02]  /*12590*/  @!P4 LEA.HI.X R11, R188, R20, R206, 0x2, P6 ;  /* 0x00000014bc0bc211 */ /* 0x000fe400030f14ce */
[----:B--2---:R-:W-:Y:S02]  /*125a0*/  @!P1 LEA R4, P6, R186, R0, 0x2 ;  /* 0x00000000ba049211 */ /* 0x004fe400078c10ff */
[----:B------:R-:W-:Y:S01]  /*125b0*/  @!P2 LEA.HI.X R3, R187, R20, R205, 0x2, P3 ;  /* 0x00000014bb03a211 */ /* 0x000fe200018f14cd */
[----:B------:R0:W-:Y:S01]  /*125c0*/  @!P4 ST.E.64 desc[UR36][R10.64], R130 ;  /* 0x000000820a00c985 */ /* 0x0001e2000c101b24 */
[----:B---3--:R-:W-:-:S02]  /*125d0*/  @!P0 LEA R6, P4, R185, R0, 0x2 ;  /* 0x00000000b9068211 */ /* 0x008fc400078810ff */
        /* <DEDUP_REMOVED lines=10> */
[----:B0-----:R-:W-:-:S04]  /*12680*/  LEA R2, P0, R23, R0, 0x2 ;  /* 0x0000000017027211 */ /* 0x001fc800078010ff */
[----:B------:R-:W-:-:S05]  /*12690*/  LEA.HI.X R3, R23, R20, R201, 0x2, P0 ;  /* 0x0000001417037211 */ /* 0x000fca00000f14c9 */
[----:B------:R0:W-:Y:S01]  /*126a0*/  ST.E.64 desc[UR36][R2.64], R150 ;  /* 0x0000009602007985 */ /* 0x0001e2000c101b24 */
[----:B------:R-:W-:Y:S05]  /*126b0*/  BRA `(.L_x_7904) ;  /* 0x0000000c00187947 */ /* 0x000fea0003800000 */
.L_x_7895:
[----:B------:R-:W-:Y:S02]  /*126c0*/  ULDC.64 UR8, c[0x0][0xc00] ;  /* 0x0003000000087ab9 */ /* 0x000fe40000000a00 */
[----:B------:R-:W-:-:S04]  /*126d0*/  UISETP.NE.U32.AND UP0, UPT, UR8, URZ, UPT ;  /* 0x0000003f0800728c */ /* 0x000fc8000bf05070 */
[----:B------:R-:W-:-:S03]  /*126e0*/  UISETP.NE.AND.EX UP0, UPT, UR9, URZ, UPT, UP0 ;  /* 0x0000003f0900728c */ /* 0x000fc6000bf05300 */
[----:B------:R-:W-:Y:S02]  /*126f0*/  ULDC.64 UR8, c[0x0][0xc00] ;  /* 0x0003000000087ab9 */ /* 0x000fe40000000a00 */
[----:B------:R-:W-:Y:S01]  /*12700*/  UIMAD.WIDE UR8, UR58, 0x4, UR8 ;  /* 0x000000043a0878a5 */ /* 0x000fe2000f8e0208 */
[----:B------:R-:W-:-:S05]  /*12710*/  PLOP3.LUT P1, PT, PT, PT, UP0, 0x80, 0x0 ;  /* 0x000000000000781c */ /* 0x000fca0003f2f008 */
[----:B------:R-:W-:Y:S02]  /*12720*/  IMAD.U32 R2, RZ, RZ, UR8 ;  /* 0x00000008ff027e24 */ /* 0x000fe4000f8e00ff */
[----:B------:R-:W-:Y:S01]  /*12730*/  IMAD.U32 R3, RZ, RZ, UR9 ;  /* 0x00000009ff037e24 */ /* 0x000fe2000f8e00ff */
[----:B------:R-:W-:Y:S02]  /*12740*/  ULDC.64 UR8, c[0x0][0xc08] ;  /* 0x0003020000087ab9 */ /* 0x000fe40000000a00 */
[----:B------:R-:W-:Y:S01]  /*12750*/  UISETP.NE.U32.AND UP1, UPT, UR8, URZ, UPT ;  /* 0x0000003f0800728c */ /* 0x000fe2000bf25070 */
[----:B------:R-:W-:Y:S02]  /*12760*/  ULDC UR4, c[0x0][0xa88] ;  /* 0x0002a20000047ab9 */ /* 0x000fe40000000800 */
[----:B------:R-:W2:Y:S01]  /*12770*/  @P1 LDG.E R6, desc[UR36][R2.64] ;  /* 0x0000002402061981 */ /* 0x000ea2000c1e1900 */
[----:B------:R-:W-:Y:S01]  /*12780*/  UISETP.NE.AND.EX UP1, UPT, UR9, URZ, UPT, UP1 ;  /* 0x0000003f0900728c */ /* 0x000fe2000bf25310 */
[----:B------:R-:W-:-:S05]  /*12790*/  IMAD.U32 R0, RZ, RZ, UR4 ;  /* 0x00000004ff007e24 */ /* 0x000fca000f8e00ff */
[----:B------:R-:W-:-:S05]  /*127a0*/  PLOP3.LUT P2, PT, PT, PT, UP1, 0x80, 0x0 ;  /* 0x000000000000781c */ /* 0x000fca0003f4f018 */
[----:B------:R-:W-:Y:S02]  /*127b0*/  @UP1 ULDC.64 UR8, c[0x0][0xc08] ;  /* 0x0003020000081ab9 */ /* 0x000fe40000000a00 */
[----:B------:R-:W-:-:S06]  /*127c0*/  @UP1 UIMAD.WIDE UR8, UR58, 0x4, UR8 ;  /* 0x000000043a0818a5 */ /* 0x000fcc000f8e0208 */
[----:B------:R-:W-:Y:S02]  /*127d0*/  IMAD.U32 R4, RZ, RZ, UR8 ;  /* 0x00000008ff047e24 */ /* 0x000fe4000f8e00ff */
[----:B------:R-:W-:-:S05]  /*127e0*/  IMAD.U32 R5, RZ, RZ, UR9 ;  /* 0x00000009ff057e24 */ /* 0x000fca000f8e00ff */
[----:B------:R0:W5:Y:S01]  /*127f0*/  @P2 LDG.E R0, desc[UR36][R4.64] ;  /* 0x0000002404002981 */ /* 0x000162000c1e1900 */
[----:B------:R-:W-:Y:S01]  /*12800*/  UISETP.NE.AND UP1, UPT, UR55, URZ, UPT ;  /* 0x0000003f3700728c */ /* 0x000fe2000bf25270 */
[----:B------:R-:W-:Y:S01]  /*12810*/  ISETP.GT.AND P0, PT, R223, 0x7f, PT ;  /* 0x0000007fdf00780c */ /* 0x000fe20003f04270 */
[----:B------:R-:W-:-:S09]  /*12820*/  UMOV UR4, URZ ;  /* 0x0000003f00047c82 */ /* 0x000fd20008000000 */
[----:B------:R-:W-:Y:S01]  /*12830*/  @!UP1 ULDC UR55, c[0x0][0xad4] ;  /* 0x0002b50000379ab9 */ /* 0x000fe20000000800 */
[----:B--2---:R-:W-:Y:S01]  /*12840*/  @P1 R2UR UR4, R6 ;  /* 0x00000000060412ca */ /* 0x004fe200000e0000 */
[----:B0-----:R-:W-:-:S14]  /*12850*/  @P2 BRA `(.L_x_7907) ;  /* 0x0000000000102947 */ /* 0x001fdc0003800000 */
[----:B------:R-:W-:Y:S05]  /*12860*/  @!P1 BRA `(.L_x_7907) ;  /* 0x00000000000c9947 */ /* 0x000fea0003800000 */
[----:B------:R-:W2:Y:S04]  /*12870*/  LDG.E R5, desc[UR36][R2.64] ;  /* 0x0000002402057981 */ /* 0x000ea8000c1e1900 */
[----:B-----5:R-:W2:Y:S02]  /*12880*/  LDG.E R0, desc[UR36][R2.64+0x4] ;  /* 0x0000042402007981 */ /* 0x020ea4000c1e1900 */
[----:B--2---:R-:W-:-:S07]  /*12890*/  IMAD.IADD R0, R0, 0x1, -R5 ;  /* 0x0000000100007824 */ /* 0x004fce00078e0a05 */
.L_x_7907:
[----:B------:R-:W-:Y:S01]  /*128a0*/  USHF.R.S32.HI UR13, URZ, 0x1f, UR58 ;  /* 0x0000001f3f0d7899 */ /* 0x000fe2000801143a */
[----:B------:R-:W-:Y:S01]  /*128b0*/  BSSY B1, `(.L_x_7908) ;  /* 0x000003a000017945 */ /* 0x000fe20003800000 */
[----:B------:R-:W-:Y:S02]  /*128c0*/  USHF.R.S32.HI UR21, URZ, 0x1f, UR4 ;  /* 0x0000001f3f157899 */ /* 0x000fe40008011404 */
        /* <DEDUP_REMOVED lines=11> */
[----:B------:R-:W-:Y:S01]  /*12980*/  UISETP.GT.AND UP0, UPT, UR55, 0x1, UPT ;  /* 0x000000013700788c */ /* 0x000fe2000bf04270 */
[----:B------:R-:W-:Y:S01]  /*12990*/  IMAD.MOV.U32 R5, RZ, RZ, R4 ;  /* 0x000000ffff057224 */ /* 0x000fe200078e0004 */
[----:B------:R-:W-:Y:S02]  /*129a0*/  UMOV UR19, 0x9b8 ;  /* 0x000009b800137882 */ /* 0x000fe40000000000 */
[----:B------:R-:W-:Y:S02]  /*129b0*/  USEL UR19, UR19, 0x978, UP0 ;  /* 0x0000097813137887 */ /* 0x000fe40008000000 */
[----:B------:R-:W-:-:S06]  /*129c0*/  USEL UR18, UR57, URZ, UP0 ;  /* 0x0000003f39127287 */ /* 0x000fcc0008000000 */
[----:B------:R-:W0:Y:S04]  /*129d0*/  @P0 LDC R3, c[0x0][0xbec] ;  /* 0x0002fb00ff030b82 */ /* 0x000e280000000800 */
[----:B------:R-:W-:Y:S01]  /*129e0*/  ULDC.64 UR8, c[0x0][UR19+0x218] ;  /* 0x0000860013087abb */ /* 0x000fe20008000a00 */
[----:B------:R-:W-:Y:S01]  /*129f0*/  ULDC.64 UR14, c[0x0][UR19+0x220] ;  /* 0x00008800130e7abb */ /* 0x000fe20008000a00 */
[----:B------:R-:W-:Y:S01]  /*12a00*/  ULDC.64 UR16, c[0x0][UR19+0x228] ;  /* 0x00008a0013107abb */ /* 0x000fe20008000a00 */
[----:B------:R-:W-:Y:S01]  /*12a10*/  UIMAD.WIDE.U32 UR10, UR8, UR56, URZ ;  /* 0x00000038080a72a5 */ /* 0x000fe2000f8e003f */
[----:B------:R-:W1:Y:S01]  /*12a20*/  @P0 LDC R7, c[0x0][0xbf0] ;  /* 0x0002fc00ff070b82 */ /* 0x000e620000000800 */
[----:B------:R-:W-:Y:S02]  /*12a30*/  UIMAD UR20, UR9, UR56, URZ ;  /* 0x00000038091472a4 */ /* 0x000fe4000f8e023f */
[----:B------:R-:W-:-:S02]  /*12a40*/  UIMAD UR15, UR15, UR12, URZ ;  /* 0x0000000c0f0f72a4 */ /* 0x000fc4000f8e023f */
[----:B------:R-:W-:Y:S02]  /*12a50*/  UIMAD.WIDE.U32 UR22, UR16, UR18, URZ ;  /* 0x00000012101672a5 */ /* 0x000fe4000f8e003f */
[----:B------:R-:W-:Y:S02]  /*12a60*/  UIMAD.WIDE.U32 UR8, UR14, UR12, URZ ;  /* 0x0000000c0e0872a5 */ /* 0x000fe4000f8e003f */
[----:B------:R-:W-:Y:S02]  /*12a70*/  UIMAD UR16, UR17, UR18, URZ ;  /* 0x00000012111072a4 */ /* 0x000fe4000f8e023f */
[----:B------:R-:W-:Y:S02]  /*12a80*/  UIMAD UR15, UR14, UR13, UR15 ;  /* 0x0000000d0e0f72a4 */ /* 0x000fe4000f8e020f */
[----:B------:R-:W-:Y:S02]  /*12a90*/  UIADD3 UR10, UP1, UP2, UR8, UR10, UR4 ;  /* 0x0000000a080a7290 */ /* 0x000fe4000fa3e004 */
[----:B------:R-:W-:Y:S01]  /*12aa0*/  UIADD3 UR16, UR23, UR16, URZ ;  /* 0x0000001017107290 */ /* 0x000fe2000fffe03f */
[----:B0-----:R-:W-:Y:S01]  /*12ab0*/  @P0 IMAD.HI.U32 R2, R4, R3, RZ ;  /* 0x0000000304020227 */ /* 0x001fe200078e00ff */
[----:B------:R-:W-:-:S02]  /*12ac0*/  UIADD3 UR20, UR11, UR20, URZ ;  /* 0x000000140b147290 */ /* 0x000fc4000fffe03f */
[----:B------:R-:W-:Y:S01]  /*12ad0*/  UIADD3 UR15, UR9, UR15, URZ ;  /* 0x0000000f090f7290 */ /* 0x000fe2000fffe03f */
[----:B------:R-:W-:Y:S02]  /*12ae0*/  IMAD.U32 R3, RZ, RZ, UR23 ;  /* 0x00000017ff037e24 */ /* 0x000fe4000f8e00ff */
[----:B------:R-:W-:Y:S01]  /*12af0*/  IMAD.U32 R6, RZ, RZ, UR16 ;  /* 0x00000010ff067e24 */ /* 0x000fe2000f8e00ff */
[----:B------:R-:W-:Y:S01]  /*12b00*/  ULDC.64 UR8, c[0x0][UR19+0x210] ;  /* 0x0000840013087abb */ /* 0x000fe20008000a00 */
[----:B-1----:R-:W-:Y:S01]  /*12b10*/  @P0 SHF.R.U32.HI R5, RZ, R7, R2 ;  /* 0x00000007ff050219 */ /* 0x002fe20000011602 */
[----:B------:R-:W-:-:S04]  /*12b20*/  IMAD.U32 R2, RZ, RZ, UR22 ;  /* 0x00000016ff027e24 */ /* 0x000fc8000f8e00ff */
[--C-:B------:R-:W-:Y:S01]  /*12b30*/  IMAD.MOV R7, RZ, RZ, -R5.reuse ;  /* 0x000000ffff077224 */ /* 0x100fe200078e0a05 */
[----:B------:R-:W-:Y:S01]  /*12b40*/  IADD3 R2, P0, P1, R5, UR10, R2 ;  /* 0x0000000a05027c10 */ /* 0x000fe2000f91e002 */
[----:B------:R-:W-:Y:S01]  /*12b50*/  UIADD3.X UR10, UR15, UR20, UR21, UP1, UP2 ;  /* 0x000000140f0a7290 */ /* 0x000fe20008fe4415 */
[----:B------:R-:W-:Y:S01]  /*12b60*/  SHF.R.S32.HI R5, RZ, 0x1f, R5 ;  /* 0x0000001fff057819 */ /* 0x000fe20000011405 */
[----:B------:R-:W-:-:S04]  /*12b70*/  IMAD R7, R9, R7, R4 ;  /* 0x0000000709077224 */ /* 0x000fc800078e0204 */
[----:B------:R-:W-:Y:S01]  /*12b80*/  IADD3.X R3, R5, UR10, R6, P0, P1 ;  /* 0x0000000a05037c10 */ /* 0x000fe200087e2406 */
[C---:B------:R-:W-:Y:S01]  /*12b90*/  IMAD R9, R7.reuse, UR9, RZ ;  /* 0x0000000907097c24 */ /* 0x040fe2000f8e02ff */
[----:B------:R-:W-:Y:S01]  /*12ba0*/  SHF.R.S32.HI R4, RZ, 0x1f, R7 ;  /* 0x0000001fff047819 */ /* 0x000fe20000011407 */
[----:B------:R-:W-:Y:S01]  /*12bb0*/  ULDC.64 UR10, c[0x0][0xba8] ;  /* 0x0002ea00000a7ab9 */ /* 0x000fe20000000a00 */
[----:B------:R-:W-:Y:S01]  /*12bc0*/  @!UP0 ULDC UR10, c[0x0][0xb50] ;  /* 0x0002d400000a8ab9 */ /* 0x000fe20000000800 */
[----:B------:R-:W-:Y:S01]  /*12bd0*/  IMAD.WIDE.U32 R2, R7, UR8, R2 ;  /* 0x0000000807027c25 */ /* 0x000fe2000f8e0002 */
[----:B------:R-:W-:-:S03]  /*12be0*/  @!UP0 ULDC UR11, c[0x0][0xb54] ;  /* 0x0002d500000b8ab9 */ /* 0x000fc60000000800 */
[----:B------:R-:W-:Y:S01]  /*12bf0*/  IMAD R9, R4, UR8, R9 ;  /* 0x0000000804097c24 */ /* 0x000fe2000f8e0209 */
[----:B------:R-:W-:-:S03]  /*12c00*/  LEA R4, P0, R2, UR10, 0x2 ;  /* 0x0000000a02047c11 */ /* 0x000fc6000f8010ff */
[----:B------:R-:W-:-:S05]  /*12c10*/  IMAD.IADD R3, R3, 0x1, R9 ;  /* 0x0000000103037824 */ /* 0x000fca00078e0209 */
[----:B------:R-:W-:Y:S01]  /*12c20*/  LEA.HI.X R5, R2, UR11, R3, 0x2, P0 ;  /* 0x0000000b02057c11 */ /* 0x000fe200080f1403 */
[----:B------:R-:W-:-:S05]  /*12c30*/  IMAD.MOV.U32 R3, RZ, RZ, -0x800000 ;  /* 0xff800000ff037424 */ /* 0x000fca00078e00ff */
[----:B------:R0:W-:Y:S02]  /*12c40*/  STG.E desc[UR36][R4.64], R3 ;  /* 0x0000000304007986 */ /* 0x0001e4000c101924 */
.L_x_7909:
[----:B------:R-:W-:Y:S05]  /*12c50*/  BSYNC B1 ;  /* 0x0000000000017941 */ /* 0x000fea0003800000 */
.L_x_7908:
[----:B------:R-:W-:-:S06]  /*12c60*/  UISETP.GT.AND UP0, UPT, UR55, 0x1, UPT ;  /* 0x000000013700788c */ /* 0x000fcc000bf04270 */
[----:B------:R-:W-:-:S13]  /*12c70*/  PLOP3.LUT P0, PT, PT, PT, UP0, 0x80, 0x0 ;  /* 0x000000000000781c */ /* 0x000fda0003f0f008 */
[----:B------:R-:W-:Y:S05]  /*12c80*/  @P0 BRA `(.L_x_7904) ;  /* 0x0000000400a40947 */ /* 0x000fea0003800000 */
[----:B------:R-:W1:Y:S01]  /*12c90*/  LDC R11, c[0x0][0xbe8] ;  /* 0x0002fa00ff0b7b82 */ /* 0x000e620000000800 */
[----:B------:R-:W-:Y:S01]  /*12ca0*/  ULDC.64 UR14, c[0x0][0xaa0] ;  /* 0x0002a800000e7ab9 */ /* 0x000fe20000000a00 */
[----:B------:R-:W-:Y:S01]  /*12cb0*/  IMAD R2, R22, 0x20, R198 ;  /* 0x0000002016027824 */ /* 0x000fe200078e02c6 */
[----:B------:R-:W-:Y:S01]  /*12cc0*/  UIMAD UR10, UR21, UR14, URZ ;  /* 0x0000000e150a72a4 */ /* 0x000fe2000f8e023f */
[----:B------:R-:W-:Y:S01]  /*12cd0*/  BSSY B1, `(.L_x_7910) ;  /* 0x000003a000017945 */ /* 0x000fe20003800000 */
[----:B------:R-:W-:Y:S01]  /*12ce0*/  UIMAD.WIDE.U32 UR8, UR4, UR14, URZ ;  /* 0x0000000e040872a5 */ /* 0x000fe2000f8e003f */
[----:B------:R-:W-:Y:S01]  /*12cf0*/  VIADD R6, R2, UR47 ;  /* 0x0000002f02067c36 */ /* 0x000fe20008000000 */
[----:B------:R-:W-:-:S03]  /*12d00*/  UIMAD UR10, UR4, UR15, UR10 ;  /* 0x0000000f040a72a4 */ /* 0x000fc6000f8e020a */
[----:B0-----:R-:W-:Y:S01]  /*12d10*/  IMAD.MOV.U32 R5, RZ, RZ, R6 ;  /* 0x000000ffff057224 */ /* 0x001fe200078e0006 */
        /* <DEDUP_REMOVED lines=28> */
[----:B------:R-:W-:Y:S02]  /*12ee0*/  VIADD R6, R198, UR47 ;  /* 0x0000002fc6067c36 */ /* 0x000fe40008000000 */
[----:B-----5:R-:W-:Y:S02]  /*12ef0*/  IMAD R11, R0, R11, RZ ;  /* 0x0000000b000b7224 */ /* 0x020fe400078e02ff */
        /* <DEDUP_REMOVED lines=10> */
[----:B------:R0:W1:Y:S02]  /*12fa0*/  SHFL.IDX PT, R2, R4, RZ, 0x181f ;  /* 0x00181fff04027589 */ /* 0x00006400000e0000 */
[----:B------:R-:W-:Y:S02]  /*12fb0*/  ISETP.GE.AND P0, PT, R0, R11, PT ;  /* 0x0000000b0000720c */ /* 0x000fe40003f06270 */
[----:B------:R0:W2:Y:S01]  /*12fc0*/  SHFL.IDX PT, R0, R5, RZ, 0x181f ;  /* 0x00181fff05007589 */ /* 0x0000a200000e0000 */
[----:B------:R-:W-:Y:S10]  /*12fd0*/  @P2 BRA `(.L_x_7911) ;  /* 0x0000000000242947 */ /* 0x000ff40003800000 */
[----:B------:R-:W-:Y:S02]  /*12fe0*/  ULDC UR4, c[0x0][0xac8] ;  /* 0x0002b20000047ab9 */ /* 0x000fe40000000800 */
[----:B------:R-:W-:Y:S02]  /*12ff0*/  ISETP.GE.AND P4, PT, R18, UR4, PT ;  /* 0x0000000412007c0c */ /* 0x000fe4000bf86270 */
[----:B------:R-:W-:-:S11]  /*13000*/  ISETP.GE.AND P5, PT, R19, UR4, PT ;  /* 0x0000000413007c0c */ /* 0x000fd6000bfa6270 */
[CC--:B-1----:R-:W-:Y:S02]  /*13010*/  @!P4 LEA R8, P2, R18.reuse, R2.reuse, 0x1 ;  /* 0x000000021208c211 */ /* 0x0c2fe400078408ff */
[C---:B------:R-:W-:Y:S02]  /*13020*/  @!P5 LEA R2, P3, R19.reuse, R2, 0x1 ;  /* 0x000000021302d211 */ /* 0x040fe400078608ff */
[-C--:B--2---:R-:W-:Y:S02]  /*13030*/  @!P4 LEA.HI.X R9, R18, R0.reuse, R222, 0x1, P2 ;  /* 0x000000001209c211 */ /* 0x084fe400010f0cde */
[----:B------:R-:W-:-:S03]  /*13040*/  @!P5 LEA.HI.X R3, R19, R0, R221, 0x1, P3 ;  /* 0x000000001303d211 */ /* 0x000fc600018f0cdd */
[----:B------:R3:W-:Y:S04]  /*13050*/  @!P4 ST.E.128 desc[UR36][R8.64], RZ ;  /* 0x000000ff0800c985 */ /* 0x0007e8000c101d24 */
[----:B------:R3:W-:Y:S02]  /*13060*/  @!P5 ST.E.128 desc[UR36][R2.64], RZ ;  /* 0x000000ff0200d985 */ /* 0x0007e4000c101d24 */
.L_x_7911:
[----:B------:R-:W-:Y:S05]  /*13070*/  BSYNC B1 ;  /* 0x0000000000017941 */ /* 0x000fea0003800000 */
.L_x_7910:
[----:B--2---:R2:W4:Y:S01]  /*13080*/  SHFL.IDX PT, R0, R5, 0x1, 0x181f ;  /* 0x00381f0005007f89 */ /* 0x00452200000e0000 */
[----:B------:R-:W-:Y:S03]  /*13090*/  BSSY B1, `(.L_x_7912) ;  /* 0x000000c000017945 */ /* 0x000fe60003800000 */
[----:B-1-3--:R2:W1:Y:S01]  /*130a0*/  SHFL.IDX PT, R2, R4, 0x1, 0x181f ;  /* 0x00381f0004027f89 */ /* 0x00a46200000e0000 */
[----:B------:R-:W-:Y:S05]  /*130b0*/  @P1 BRA `(.L_x_7913) ;  /* 0x0000000000241947 */ /* 0x000fea0003800000 */
[----:B------:R-:W-:Y:S02]  /*130c0*/  ULDC UR4, c[0x0][0xac8] ;  /* 0x0002b20000047ab9 */ /* 0x000fe40000000800 */
[----:B------:R-:W-:Y:S02]  /*130d0*/  ISETP.GE.AND P3, PT, R18, UR4, PT ;  /* 0x0000000412007c0c */ /* 0x000fe4000bf66270 */
[----:B------:R-:W-:-:S11]  /*130e0*/  ISETP.GE.AND P4, PT, R19, UR4, PT ;  /* 0x0000000413007c0c */ /* 0x000fd6000bf86270 */
[CC--:B-1----:R-:W-:Y:S02]  /*130f0*/  @!P3 LEA R8, P1, R18.reuse, R2.reuse, 0x1 ;  /* 0x000000021208b211 */ /* 0x0c2fe400078208ff */
[C---:B------:R-:W-:Y:S02]  /*13100*/  @!P4 LEA R2, P2, R19.reuse, R2, 0x1 ;  /* 0x000000021302c211 */ /* 0x040fe400078408ff */
[-C--:B----4-:R-:W-:Y:S02]  /*13110*/  @!P3 LEA.HI.X R9, R18, R0.reuse, R222, 0x1, P1 ;  /* 0x000000001209b211 */ /* 0x090fe400008f0cde */
[----:B------:R-:W-:-:S03]  /*13120*/  @!P4 LEA.HI.X R3, R19, R0, R221, 0x1, P2 ;  /* 0x000000001303c211 */ /* 0x000fc600010f0cdd */
[----:B------:R3:W-:Y:S04]  /*13130*/  @!P3 ST.E.128 desc[UR36][R8.64], RZ ;  /* 0x000000ff0800b985 */ /* 0x0007e8000c101d24 */
[----:B------:R3:W-:Y:S02]  /*13140*/  @!P4 ST.E.128 desc[UR36][R2.64], RZ ;  /* 0x000000ff0200c985 */ /* 0x0007e4000c101d24 */
.L_x_7913:
[----:B------:R-:W-:Y:S05]  /*13150*/  BSYNC B1 ;  /* 0x0000000000017941 */ /* 0x000fea0003800000 */
.L_x_7912:
[----:B----4-:R4:W0:Y:S01]  /*13160*/  SHFL.IDX PT, R0, R5, 0x2, 0x181f ;  /* 0x00581f0005007f89 */ /* 0x01082200000e0000 */
        /* <DEDUP_REMOVED lines=8> */
[-C--:B0-----:R-:W-:Y:S02]  /*131f0*/  @!P2 LEA.HI.X R9, R18, R0.reuse, R222, 0x1, P0 ;  /* 0x000000001209a211 */ /* 0x081fe400000f0cde */
[----:B------:R-:W-:-:S03]  /*13200*/  @!P3 LEA.HI.X R3, R19, R0, R221, 0x1, P1 ;  /* 0x000000001303b211 */ /* 0x000fc600008f0cdd */
[----:B------:R3:W-:Y:S04]  /*13210*/  @!P2 ST.E.128 desc[UR36][R8.64], RZ ;  /* 0x000000ff0800a985 */ /* 0x0007e8000c101d24 */
[----:B------:R3:W-:Y:S02]  /*13220*/  @!P3 ST.E.128 desc[UR36][R2.64], RZ ;  /* 0x000000ff0200b985 */ /* 0x0007e4000c101d24 */
.L_x_7915:
[----:B------:R-:W-:Y:S05]  /*13230*/  BSYNC B1 ;  /* 0x0000000000017941 */ /* 0x000fea0003800000 */
.L_x_7914:
[----:B0-----:R-:W-:Y:S01]  /*13240*/  VIADD R0, R6, 0x60 ;  /* 0x0000006006007836 */ /* 0x001fe20000000000 */
[----:B--2-4-:R-:W0:Y:S04]  /*13250*/  SHFL.IDX PT, R5, R5, 0x3, 0x181f ;  /* 0x00781f0005057f89 */ /* 0x014e2800000e0000 */
[----:B------:R-:W-:Y:S01]  /*13260*/  ISETP.GE.AND P0, PT, R0, R11, PT ;  /* 0x0000000b0000720c */ /* 0x000fe20003f06270 */
[----:B-1-3--:R1:W2:-:S12]  /*13270*/  SHFL.IDX PT, R2, R4, 0x3, 0x181f ;  /* 0x00781f0004027f89 */ /* 0x00a29800000e0000 */
[----:B-1----:R-:W-:Y:S05]  /*13280*/  @P0 BRA `(.L_x_7904) ;  /* 0x0000000000240947 */ /* 0x002fea0003800000 */
[----:B------:R-:W-:Y:S02]  /*13290*/  ULDC UR4, c[0x0][0xac8] ;  /* 0x0002b20000047ab9 */ /* 0x000fe40000000800 */
[----:B------:R-:W-:Y:S02]  /*132a0*/  ISETP.GE.AND P2, PT, R18, UR4, PT ;  /* 0x0000000412007c0c */ /* 0x000fe4000bf46270 */
[----:B------:R-:W-:-:S11]  /*132b0*/  ISETP.GE.AND P3, PT, R19, UR4, PT ;  /* 0x0000000413007c0c */ /* 0x000fd6000bf66270 */
[CC--:B--2---:R-:W-:Y:S02]  /*132c0*/  @!P2 LEA R6, P0, R18.reuse, R2.reuse, 0x1 ;  /* 0x000000021206a211 */ /* 0x0c4fe400078008ff */
[C---:B------:R-:W-:Y:S02]  /*132d0*/  @!P3 LEA R2, P1, R19.reuse, R2, 0x1 ;  /* 0x000000021302b211 */ /* 0x040fe400078208ff */
[-C--:B0-----:R-:W-:Y:S02]  /*132e0*/  @!P2 LEA.HI.X R7, R18, R5.reuse, R222, 0x1, P0 ;  /* 0x000000051207a211 */ /* 0x081fe400000f0cde */
[----:B------:R-:W-:-:S03]  /*132f0*/  @!P3 LEA.HI.X R3, R19, R5, R221, 0x1, P1 ;  /* 0x000000051303b211 */ /* 0x000fc600008f0cdd */
[----:B------:R0:W-:Y:S04]  /*13300*/  @!P2 ST.E.128 desc[UR36][R6.64], RZ ;  /* 0x000000ff0600a985 */ /* 0x0001e8000c101d24 */
[----:B------:R0:W-:Y:S02]  /*13310*/  @!P3 ST.E.128 desc[UR36][R2.64], RZ ;  /* 0x000000ff0200b985 */ /* 0x0001e4000c101d24 */
.L_x_7904:
[----:B------:R-:W-:Y:S05]  /*13320*/  BSYNC B0 ;  /* 0x0000000000007941 */ /* 0x000fea0003800000 */
.L_x_7894:
[----:B------:R-:W-:Y:S02]  /*13330*/  ULDC UR4, c[0x0][0xc3c] ;  /* 0x00030f0000047ab9 */ /* 0x000fe40000000800 */
[----:B------:R-:W-:-:S06]  /*13340*/  UISETP.GE.AND UP0, UPT, UR7, UR4, UPT ;  /* 0x000000040700728c */ /* 0x000fcc000bf06270 */
[----:B------:R-:W-:-:S13]  /*13350*/  PLOP3.LUT P0, PT, PT, PT, UP0, 0x80, 0x0 ;  /* 0x000000000000781c */ /* 0x000fda0003f0f008 */
[----:B------:R-:W-:Y:S05]  /*13360*/  @!P0 BRA `(.L_x_7916) ;  /* 0xfffffedc00088947 */ /* 0x000fea000383ffff */
[----:B------:R-:W-:Y:S05]  /*13370*/  EXIT ;  /* 0x000000000000794d */ /* 0x000fea0003800000 */
.L_x_7803:
        /* <DEDUP_REMOVED lines=16> */
.L_x_7917:
        /* <DEDUP_REMOVED lines=43> */
.L_x_7921:
        /* <DEDUP_REMOVED lines=35> */
.L_x_7919:
        /* <DEDUP_REMOVED lines=13> */
.L_x_7922:
        /* <DEDUP_REMOVED lines=62> */
.L_x_7923:
        /* <DEDUP_REMOVED lines=61> */
.L_x_7924:
[----:B------:R-:W-:-:S05]  /*141e0*/  LOP3.LUT R17, RZ, R2, RZ, 0x33, !PT ;  /* 0x00000002ff117212 */ /* 0x000fca00078e33ff */
[----:B------:R-:W-:Y:S01]  /*141f0*/  IMAD.IADD R17, R6, 0x1, R17 ;  /* 0x0000000106117824 */ /* 0x000fe200078e0211 */
[----:B------:R-:W-:Y:S06]  /*14200*/  BRA `(.L_x_7925) ;  /* 0x0000000000147947 */ /* 0x000fec0003800000 */
.L_x_7920:
[----:B------:R-:W-:Y:S01]  /*14210*/  ULDC UR4, c[0x0][0xc3c] ;  /* 0x00030f0000047ab9 */ /* 0x000fe20000000800 */
[----:B------:R-:W-:Y:S02]  /*14220*/  IMAD.MOV.U32 R17, RZ, RZ, RZ ;  /* 0x000000ffff117224 */ /* 0x000fe400078e00ff */
[----:B------:R-:W-:Y:S02]  /*14230*/  IMAD.U32 R16, RZ, RZ, UR6 ;  /* 0x00000006ff107e24 */ /* 0x000fe4000f8e00ff */
[----:B------:R-:W-:Y:S02]  /*14240*/  IMAD.MOV.U32 R18, RZ, RZ, RZ ;  /* 0x000000ffff127224 */ /* 0x000fe400078e00ff */
[----:B------:R-:W-:-:S07]  /*14250*/  IMAD.U32 R19, RZ, RZ, UR4 ;  /* 0x00000004ff137e24 */ /* 0x000fce000f8e00ff */
.L_x_7925:
[----:B------:R-:W-:-:S13]  /*14260*/  ISETP.NE.AND P0, PT, R7, RZ, PT ;  /* 0x000000ff0700720c */ /* 0x000fda0003f05270 */
[----:B------:R-:W0:Y:S01]  /*14270*/  @!P0 S2R R3, SR_CgaCtaId ;  /* 0x0000000000038919 */ /* 0x000e220000008800 */
[----:B------:R-:W-:-:S04]  /*14280*/  @!P0 MOV R2, 0x400 ;  /* 0x0000040000028802 */ /* 0x000fc80000000f00 */
[----:B0-----:R-:W-:-:S05]  /*14290*/  @!P0 LEA R2, R3, R2, 0x18 ;  /* 0x0000000203028211 */ /* 0x001fca00078ec0ff */
[----:B------:R1:W-:Y:S01]  /*142a0*/  @!P0 STS.128 [R2+0x288d0], R16 ;  /* 0x0288d01002008388 */ /* 0x0003e20000000c00 */
[----:B------:R-:W-:Y:S06]  /*142b0*/  BAR.ARV 0x5, 0x180 ;  /* 0x0146000000007b1d */ /* 0x000fec0000002000 */
.L_x_7918:
        /* <DEDUP_REMOVED lines=18> */
[----:B------:R-:W-:Y:S02]  /*143e0*/  LOP3.LUT R29, R30, 0x40, RZ, 0xfc, !PT ;  /* 0x000000401e1d7812 */ /* 0x000fe400078efcff */
[----:B--2---:R-:W-:Y:S02]  /*143f0*/  R2UR UR4, R2 ;  /* 0x00000000020472ca */ /* 0x004fe400000e0000 */
[C---:B------:R-:W-:Y:S01]  /*14400*/  LOP3.LUT R2, R0.reuse, 0x7f, RZ, 0xc0, !PT ;  /* 0x0000007f00027812 */ /* 0x040fe200078ec0ff */
[----:B------:R-:W-:-:S03]  /*14410*/  IMAD.SHL.U32 R0, R0, 0x10, RZ ;  /* 0x0000001000007824 */ /* 0x000fc600078e00ff */
[----:B------:R-:W-:Y:S02]  /*14420*/  SHF.R.U32.HI R2, RZ, 0x3, R2 ;  /* 0x00000003ff027819 */ /* 0x000fe40000011602 */
[----:B------:R-:W-:-:S04]  /*14430*/  LOP3.LUT R0, R0, 0x70, RZ, 0xc0, !PT ;  /* 0x0000007000007812 */ /* 0x000fc800078ec0ff */
[----:B------:R-:W-:Y:S01]  /*14440*/  LOP3.LUT R2, R2, R0, RZ, 0xfc, !PT ;  /* 0x0000000002027212 */ /* 0x000fe200078efcff */
[----:B------:R-:W-:-:S03]  /*14450*/  ULOP3.LUT UR38, UR4, 0x2, URZ, 0xfc, !UPT ;  /* 0x0000000204267892 */ /* 0x000fc6000f8efc3f */
[----:B------:R-:W-:Y:S02]  /*14460*/  UMOV UR4, 0x400 ;  /* 0x0000040000047882 */ /* 0x000fe40000000000 */
[----:B0-----:R-:W-:-:S06]  /*14470*/  ULEA UR4, UR5, UR4, 0x18 ;  /* 0x0000000405047291 */ /* 0x001fcc000f8ec03f */
[----:B------:R-:W-:-:S04]  /*14480*/  IMAD.U32 R22, RZ, RZ, UR4 ;  /* 0x00000004ff167e24 */ /* 0x000fc8000f8e00ff */
[----:B------:R-:W-:-:S05]  /*14490*/  IMAD R0, R33, 0x2, R22 ;  /* 0x0000000221007824 */ /* 0x000fca00078e0216 */
[----:B------:R1:W-:Y:S02]  /*144a0*/  STL [R1], R0 ;  /* 0x0000000001007387 */ /* 0x0003e40000100800 */
.L_x_7999:
        /* <DEDUP_REMOVED lines=8> */
[----:B------:R0:W5:Y:S01]  /*14530*/  @P0 LDG.E R36, desc[UR36][R2.64] ;  /* 0x0000002402240981 */ /* 0x000162000c1e1900 */
[----:B------:R-:W-:Y:S01]  /*14540*/  ISETP.NE.U32.AND P0, PT, RZ, UR4, PT ;  /* 0x00000004ff007c0c */ /* 0x000fe2000bf05070 */
[----:B-1----:R-:W-:Y:S01]  /*14550*/  IMAD.MOV.U32 R0, RZ, RZ, RZ ;  /* 0x000000ffff007224 */ /* 0x002fe200078e00ff */
        /* <DEDUP_REMOVED lines=10> */
[----:B--2---:R-:W2:Y:S01]  /*14600*/  @P2 LDG.E R0, desc[UR36][R2.64] ;  /* 0x0000002402002981 */ /* 0x004ea2000c1e1900 */
        /* <DEDUP_REMOVED lines=17> */
.L_x_7927:
[----:B------:R-:W-:Y:S02]  /*14720*/  ULDC.64 UR4, c[0x0][0xa20] ;  /* 0x0002880000047ab9 */ /* 0x000fe40000000a00 */
[----:B------:R-:W-:-:S04]  /*14730*/  ISETP.NE.U32.AND P0, PT, RZ, UR4, PT ;  /* 0x00000004ff007c0c */ /* 0x000fc8000bf05070 */
[----:B------:R-:W-:-:S13]  /*14740*/  ISETP.NE.AND.EX P0, PT, RZ, UR5, PT, P0 ;  /* 0x00000005ff007c0c */ /* 0x000fda000bf05300 */
[----:B------:R-:W-:Y:S05]  /*14750*/  @!P0 BRA `(.L_x_7928) ;  /* 0x0000000000108947 */ /* 0x000fea0003800000 */
[----:B------:R-:W1:Y:S02]  /*14760*/  LDC.64 R2, c[0x0][0xa20] ;  /* 0x00028800ff027b82 */ /* 0x000e640000000a00 */
[----:B-1----:R-:W-:-:S05]  /*14770*/  IMAD.WIDE R2, R19, 0x4, R2 ;  /* 0x0000000413027825 */ /* 0x002fca00078e0202 */
[----:B------:R1:W5:Y:S01]  /*14780*/  LDG.E R7, desc[UR36][R2.64] ;  /* 0x0000002402077981 */ /* 0x000362000c1e1900 */
[----:B------:R-:W-:Y:S05]  /*14790*/  BRA `(.L_x_7929) ;  /* 0x0000000000247947 */ /* 0x000fea0003800000 */
.L_x_7928:
[----:B------:R-:W-:Y:S02]  /*147a0*/  ULDC.64 UR4, c[0x0][0xa08] ;  /* 0x0002820000047ab9 */ /* 0x000fe40000000a00 */
[----:B------:R-:W-:-:S04]  /*147b0*/  ISETP.NE.U32.AND P0, PT, RZ, UR4, PT ;  /* 0x00000004ff007c0c */ /* 0x000fc8000bf05070 */
[----:B------:R-:W-:-:S13]  /*147c0*/  ISETP.NE.AND.EX P0, PT, RZ, UR5, PT, P0 ;  /* 0x00000005ff007c0c */ /* 0x000fda000bf05300 */
[----:B------:R-:W-:Y:S05]  /*147d0*/  @!P0 BRA `(.L_x_7929) ;  /* 0x0000000000148947 */ /* 0x000fea0003800000 */
[----:B------:R-:W1:Y:S02]  /*147e0*/  LDC.64 R2, c[0x0][0xa08] ;  /* 0x00028200ff027b82 */ /* 0x000e640000000a00 */
[----:B-1----:R-:W-:-:S05]  /*147f0*/  IMAD.WIDE R2, R19, 0x4, R2 ;  /* 0x0000000413027825 */ /* 0x002fca00078e0202 */
[----:B------:R-:W2:Y:S04]  /*14800*/  LDG.E R7, desc[UR36][R2.64] ;  /* 0x0000002402077981 */ /* 0x000ea8000c1e1900 */
[----:B0-----:R-:W2:Y:S02]  /*14810*/  LDG.E R0, desc[UR36][R2.64+0x4] ;  /* 0x0000042402007981 */ /* 0x001ea4000c1e1900 */
[----:B--2---:R-:W-:-:S07]  /*14820*/  IMAD.IADD R7, R0, 0x1, -R7 ;  /* 0x0000000100077824 */ /* 0x004fce00078e0a07 */
.L_x_7929:
[----:B0-----:R-:W0:Y:S01]  /*14830*/  LDC R0, c[0x0][0x448] ;  /* 0x00011200ff007b82 */ /* 0x001e220000000800 */
[----:B------:R-:W-:Y:S01]  /*14840*/  IMAD.SHL.U32 R27, R17, 0x80, RZ ;  /* 0x00000080111b7824 */ /* 0x000fe200078e00ff */
[----:B------:R-:W-:Y:S01]  /*14850*/  LOP3.LUT R23, R23, 0xffffffef, RZ, 0xc0, !PT ;  /* 0xffffffef17177812 */ /* 0x000fe200078ec0ff */
[----:B-----5:R-:W-:-:S05]  /*14860*/  IMAD.IADD R34, R7, 0x1, -R36 ;  /* 0x0000000107227824 */ /* 0x020fca00078e0a24 */
[----:B-1----:R-:W1:Y:S01]  /*14870*/  LDC.64 R2, c[0x0][0x9e0] ;  /* 0x00027800ff027b82 */ /* 0x002e620000000a00 */
[----:B0-----:R-:W-:Y:S01]  /*14880*/  ISETP.NE.AND P2, PT, R0, 0x1, PT ;  /* 0x000000010000780c */ /* 0x001fe20003f45270 */
[----:B------:R-:W-:Y:S01]  /*14890*/  VIADD R0, R27, 0x7f ;  /* 0x0000007f1b007836 */ /* 0x000fe20000000000 */
[----:B-1----:R-:W-:-:S11]  /*148a0*/  ISETP.GE.AND P1, PT, R3, 0x1, PT ;  /* 0x000000010300780c */ /* 0x002fd60003f26270 */
        /* <DEDUP_REMOVED lines=20> */
.L_x_7932:
[----:B------:R-:W-:-:S13]  /*149f0*/  ISETP.NE.AND P0, PT, R3, 0x1, PT ;  /* 0x000000010300780c */ /* 0x000fda0003f05270 */
[----:B------:R-:W0:Y:S02]  /*14a00*/  @P0 LDC.64 R4, c[0x0][0x9e8] ;  /* 0x00027a00ff040b82 */ /* 0x000e240000000a00 */
[----:B0-----:R-:W-:-:S05]  /*14a10*/  @P0 IMAD.HI.U32 R4, R0, R4, RZ ;  /* 0x0000000400040227 */ /* 0x001fca00078e00ff */
[----:B------:R-:W-:-:S07]  /*14a20*/  @P0 SHF.R.U32.HI R0, RZ, R5, R4 ;  /* 0x00000005ff000219 */ /* 0x000fce0000011604 */
.L_x_7933:
[----:B------:R-:W-:Y:S05]  /*14a30*/  BSYNC B0 ;  /* 0x0000000000007941 */ /* 0x000fea0003800000 */
.L_x_7931:
[----:B------:R-:W-:-:S05]  /*14a40*/  IMAD R5, R0, R3, R3 ;  /* 0x0000000300057224 */ /* 0x000fca00078e0203 */
[----:B------:R-:W-:-:S07]  /*14a50*/  VIMNMX R2, R2, R5, PT ;  /* 0x0000000502027248 */ /* 0x000fce0003fe0100 */
.L_x_7930:
        /* <DEDUP_REMOVED lines=29> */
.L_x_7936:
[----:B------:R-:W-:-:S13]  /*14c30*/  ISETP.NE.AND P0, PT, R3, 0x1, PT ;  /* 0x000000010300780c */ /* 0x000fda0003f05270 */
[----:B------:R-:W0:Y:S02]  /*14c40*/  @P0 LDC.64 R4, c[0x0][0x9e8] ;  /* 0x00027a00ff040b82 */ /* 0x000e240000000a00 */
[----:B0-----:R-:W-:-:S05]  /*14c50*/  @P0 IMAD.HI.U32 R4, R6, R4, RZ ;  /* 0x0000000406040227 */ /* 0x001fca00078e00ff */
[----:B------:R-:W-:-:S07]  /*14c60*/  @P0 SHF.R.U32.HI R6, RZ, R5, R4 ;  /* 0x00000005ff060219 */ /* 0x000fce0000011604 */
.L_x_7937:
[----:B------:R-:W-:Y:S05]  /*14c70*/  BSYNC B0 ;  /* 0x0000000000007941 */ /* 0x000fea0003800000 */
.L_x_7935:
[----:B------:R-:W-:-:S05]  /*14c80*/  IMAD R3, R6, R3, RZ ;  /* 0x0000000306037224 */ /* 0x000fca00078e02ff */
[----:B------:R-:W-:-:S07]  /*14c90*/  VIMNMX R2, R2, R3, !PT ;  /* 0x0000000302027248 */ /* 0x000fce0007fe0100 */
.L_x_7934:
        /* <DEDUP_REMOVED lines=17> */
[----:B0-----:R-:W-:-:S04]  /*14db0*/  IABS R6, R5 ;  /* 0x0000000500067213 */ /* 0x001fc80000000000 */
[----:B------:R-:W0:Y:S08]  /*14dc0*/  I2F.RP R7, R6 ;  /* 0x0000000600077306 */ /* 0x000e300000209400 */
[----:B0-----:R-:W0:Y:S02]  /*14dd0*/  MUFU.RCP R7, R7 ;  /* 0x0000000700077308 */ /* 0x001e240000001000 */
[----:B0-----:R-:W-:-:S06]  /*14de0*/  VIADD R8, R7, 0xffffffe ;  /* 0x0ffffffe07087836 */ /* 0x001fcc0000000000 */
[----:B------:R-:W0:Y:S02]  /*14df0*/  F2I.FTZ.U32.TRUNC.NTZ R3, R8 ;  /* 0x0000000800037305 */ /* 0x000e24000021f000 */
[----:B0-----:R-:W-:-:S04]  /*14e00*/  IMAD.MOV R9, RZ, RZ, -R3 ;  /* 0x000000ffff097224 */ /* 0x001fc800078e0a03 */
[----:B------:R-:W-:-:S04]  /*14e10*/  IMAD R9, R9, R6, RZ ;  /* 0x0000000609097224 */ /* 0x000fc800078e02ff */
[----:B------:R-:W-:Y:S01]  /*14e20*/  IMAD.HI.U32 R3, R3, R9, R2 ;  /* 0x0000000903037227 */ /* 0x000fe200078e0002 */
[----:B------:R-:W-:Y:S02]  /*14e30*/  IADD3 R2, R5, -0x1, R0 ;  /* 0xffffffff05027810 */ /* 0x000fe40007ffe000 */
[----:B------:R-:W-:-:S03]  /*14e40*/  IABS R9, R5 ;  /* 0x0000000500097213 */ /* 0x000fc60000000000 */
[----:B------:R-:W-:Y:S02]  /*14e50*/  IMAD.IADD R2, R2, 0x1, -R35 ;  /* 0x0000000102027824 */ /* 0x000fe400078e0a23 */
[----:B------:R-:W-:-:S03]  /*14e60*/  IMAD.MOV R7, RZ, RZ, -R9 ;  /* 0x000000ffff077224 */ /* 0x000fc600078e0a09 */
        /* <DEDUP_REMOVED lines=14> */
.L_x_7939:
[----:B------:R-:W-:Y:S05]  /*14f50*/  BSYNC B0 ;  /* 0x0000000000007941 */ /* 0x000fea0003800000 */
.L_x_7938:
[-C--:B------:R-:W-:Y:S01]  /*14f60*/  IMAD R35, R4, R2.reuse, R35 ;  /* 0x0000000204237224 */ /* 0x080fe200078e0223 */
        /* <DEDUP_REMOVED lines=22> */
.L_x_7941:
        /* <DEDUP_REMOVED lines=20> */
.L_x_7944:
[----:B------:R-:W-:Y:S05]  /*15210*/  BSYNC B6 ;  /* 0x0000000000067941 */ /* 0x000fea0003800000 */
.L_x_7943:
        /* <DEDUP_REMOVED lines=20> */
.L_x_7947:
        /* <DEDUP_REMOVED lines=15> */
.L_x_7946:
[----:B------:R-:W-:Y:S05]  /*15450*/  BSYNC B6 ;  /* 0x0000000000067941 */ /* 0x000fea0003800000 */
.L_x_7945:
[----:B------:R-:W-:Y:S01]  /*15460*/  ULDC.64 UR4, c[0x0][0x9f8] ;  /* 0x00027e0000047ab9 */ /* 0x000fe20000000a00 */
[----:B------:R-:W-:Y:S01]  /*15470*/  IMAD.MOV.U32 R32, RZ, RZ, R19 ;  /* 0x000000ffff207224 */ /* 0x000fe200078e0013 */
[----:B------:R-:W-:Y:S01]  /*15480*/  ISETP.NE.U32.AND P0, PT, RZ, UR4, PT ;  /* 0x00000004ff007c0c */ /* 0x000fe2000bf05070 */
[----:B------:R-:W0:Y:S01]  /*15490*/  S2R R20, SR_TID.X ;  /* 0x0000000000147919 */ /* 0x000e220000002100 */
[----:B------:R-:W1:Y:S01]  /*154a0*/  LDC R6, c[0x0][0x430] ;  /* 0x00010c00ff067b82 */ /* 0x000e620000000800 */
[----:B------:R-:W2:Y:S01]  /*154b0*/  S2R R17, SR_TID.X ;  /* 0x0000000000117919 */ /* 0x000ea20000002100 */
[----:B------:R-:W-:Y:S01]  /*154c0*/  ISETP.NE.AND.EX P0, PT, RZ, UR5, PT, P0 ;  /* 0x00000005ff007c0c */ /* 0x000fe2000bf05300 */
[----:B------:R-:W-:Y:S01]  /*154d0*/  VIADD R26, R24, 0xffffffff ;  /* 0xffffffff181a7836 */ /* 0x000fe20000000000 */
[----:B------:R-:W-:Y:S01]  /*154e0*/  LOP3.LUT R23, R23, 0xfffffff7, RZ, 0xc0, !PT ;  /* 0xfffffff717177812 */ /* 0x000fe200078ec0ff */
[----:B------:R-:W-:-:S10]  /*154f0*/  ULDC UR4, c[0x0][0x2f4] ;  /* 0x0000bd0000047ab9 */ /* 0x000fd40000000800 */
[----:B------:R-:W3:Y:S02]  /*15500*/  @P0 LDC.64 R2, c[0x0][0x9f8] ;  /* 0x00027e00ff020b82 */ /* 0x000ee40000000a00 */
[----:B---3--:R-:W-:-:S05]  /*15510*/  @P0 IMAD.WIDE R2, R19, 0x4, R2 ;  /* 0x0000000413020825 */ /* 0x008fca00078e0202 */
[----:B------:R3:W4:Y:S01]  /*15520*/  @P0 LDG.E R32, desc[UR36][R2.64] ;  /* 0x0000002402200981 */ /* 0x000722000c1e1900 */
[----:B-1----:R-:W-:Y:S01]  /*15530*/  ISETP.NE.AND P1, PT, R6, 0x1, PT ;  /* 0x000000010600780c */ /* 0x002fe20003f25270 */
[----:B0-----:R-:W-:Y:S01]  /*15540*/  IMAD.SHL.U32 R20, R20, 0x10, RZ ;  /* 0x0000001014147824 */ /* 0x001fe200078e00ff */
[----:B--2---:R-:W-:Y:S01]  /*15550*/  LOP3.LUT R17, R17, 0x7f, RZ, 0xc0, !PT ;  /* 0x0000007f11117812 */ /* 0x004fe200078ec0ff */
[----:B------:R-:W-:-:S03]  /*15560*/  IMAD.SHL.U32 R8, R26, 0x80, RZ ;  /* 0x000000801a087824 */ /* 0x000fc600078e00ff */
[----:B------:R-:W-:Y:S02]  /*15570*/  SHF.R.U32.HI R17, RZ, 0x3, R17 ;  /* 0x00000003ff117819 */ /* 0x000fe40000011611 */
[----:B------:R-:W-:-:S04]  /*15580*/  LOP3.LUT R20, R20, 0x70, RZ, 0xc0, !PT ;  /* 0x0000007014147812 */ /* 0x000fc800078ec0ff */
[----:B------:R-:W-:Y:S01]  /*15590*/  LOP3.LUT R5, R8, R17, R20, 0xfe, !PT ;  /* 0x0000001108057212 */ /* 0x000fe200078efe14 */
[----:B------:R-:W0:Y:S01]  /*155a0*/  @P1 LDC R4, c[0x0][0x434] ;  /* 0x00010d00ff041b82 */ /* 0x000e220000000800 */
[----:B------:R-:W-:Y:S02]  /*155b0*/  @P1 LOP3.LUT R23, R23, 0x8, RZ, 0xfc, !PT ;  /* 0x0000000817171812 */ /* 0x000fe400078efcff */
[C---:B------:R-:W-:Y:S01]  /*155c0*/  ISETP.GE.AND P0, PT, R5.reuse, R34, PT ;  /* 0x000000220500720c */ /* 0x040fe20003f06270 */
[----:B------:R-:W-:-:S04]  /*155d0*/  IMAD.IADD R5, R5, 0x1, R36 ;  /* 0x0000000105057824 */ /* 0x000fc800078e0224 */
[----:B------:R-:W1:Y:S08]  /*155e0*/  @P1 LDC R0, c[0x0][0x438] ;  /* 0x00010e00ff001b82 */ /* 0x000e700000000800 */
[----:B---3--:R-:W2:Y:S01]  /*155f0*/  @!P0 LDC.64 R2, c[0x0][0x428] ;  /* 0x00010a00ff028b82 */ /* 0x008ea20000000a00 */
[----:B0-----:R-:W-:-:S04]  /*15600*/  @P1 IMAD.HI.U32 R7, R5, R4, RZ ;  /* 0x0000000405071227 */ /* 0x001fc800078e00ff */
[----:B------:R-:W-:Y:S01]  /*15610*/  IMAD.MOV.U32 R4, RZ, RZ, R5 ;  /* 0x000000ffff047224 */ /* 0x000fe200078e0005 */
[----:B-1----:R-:W-:-:S05]  /*15620*/  @P1 SHF.R.U32.HI R4, RZ, R0, R7 ;  /* 0x00000000ff041219 */ /* 0x002fca0000011607 */
[----:B------:R-:W-:-:S04]  /*15630*/  IMAD.MOV R0, RZ, RZ, -R4 ;  /* 0x000000ffff007224 */ /* 0x000fc800078e0a04 */
[----:B------:R-:W-:Y:S01]  /*15640*/  IMAD R0, R6, R0, R5 ;  /* 0x0000000006007224 */ /* 0x000fe200078e0205 */
[----:B------:R-:W-:Y:S02]  /*15650*/  @!P0 SHF.R.S32.HI R5, RZ, 0x1f, R4 ;  /* 0x0000001fff058819 */ /* 0x000fe40000011404 */
[----:B------:R-:W-:Y:S01]  /*15660*/  LOP3.LUT R23, R23, 0xfffffffb, RZ, 0xc0, !PT ;  /* 0xfffffffb17177812 */ /* 0x000fe200078ec0ff */
[----:B------:R-:W-:Y:S01]  /*15670*/  UMOV UR5, 0xffffffff ;  /* 0xffffffff00057882 */ /* 0x000fe20000000000 */
[----:B----4-:R-:W-:Y:S01]  /*15680*/  SHF.R.S32.HI R37, RZ, 0x1f, R32 ;  /* 0x0000001fff257819 */ /* 0x010fe20000011420 */
[----:B--2---:R-:W-:-:S04]  /*15690*/  @!P0 IMAD.WIDE.U32 R4, R32, R2, R4 ;  /* 0x0000000220048225 */ /* 0x004fc800078e0004 */
[----:B------:R-:W-:-:S04]  /*156a0*/  @!P0 IMAD R6, R37, R2, RZ ;  /* 0x0000000225068224 */ /* 0x000fc800078e02ff */
[----:B------:R-:W-:Y:S02]  /*156b0*/  @!P0 IMAD R6, R32, R3, R6 ;  /* 0x0000000320068224 */ /* 0x000fe400078e0206 */
[----:B------:R-:W0:Y:S02]  /*156c0*/  @!P0 LDC.64 R2, c[0x0][0x418] ;  /* 0x00010600ff028b82 */ /* 0x000e240000000a00 */
[----:B------:R-:W-:Y:S01]  /*156d0*/  @!P0 IMAD.IADD R5, R5, 0x1, R6 ;  /* 0x0000000105058824 */ /* 0x000fe200078e0206 */
[----:B0-----:R-:W-:-:S04]  /*156e0*/  @!P0 LEA R2, P1, R4, R2, 0x2 ;  /* 0x0000000204028211 */ /* 0x001fc800078210ff */
[----:B------:R-:W-:Y:S01]  /*156f0*/  @!P0 LEA.HI.X R3, R4, R3, R5, 0x2, P1 ;  /* 0x0000000304038211 */ /* 0x000fe200008f1405 */
[----:B------:R-:W-:Y:S02]  /*15700*/  IMAD.U32 R5, RZ, RZ, UR38 ;  /* 0x00000026ff057e24 */ /* 0x000fe4000f8e00ff */
[----:B------:R-:W-:-:S03]  /*15710*/  IMAD.MOV.U32 R4, RZ, RZ, RZ ;  /* 0x000000ffff047224 */ /* 0x000fc600078e00ff */
[----:B------:R-:W-:-:S03]  /*15720*/  ISETP.NE.AND P2, PT, R5, 0x3, PT ;  /* 0x000000030500780c */ /* 0x000fc60003f45270 */
[----:B------:R0:W5:Y:S01]  /*15730*/  @!P0 LDG.E R4, desc[UR36][R2.64] ;  /* 0x0000002402048981 */ /* 0x000162000c1e1900 */
[----:B------:R-:W-:-:S09]  /*15740*/  ISETP.GE.AND P0, PT, R30, UR4, PT ;  /* 0x000000041e007c0c */ /* 0x000fd2000bf06270 */
[----:B------:R-:W-:-:S04]  /*15750*/  @P2 LOP3.LUT R23, R23, 0x4, RZ, 0xfc, !PT ;  /* 0x0000000417172812 */ /* 0x000fc800078efcff */
[----:B------:R-:W-:-:S04]  /*15760*/  LOP3.LUT R23, R23, 0xfffffffd, RZ, 0xc0, !PT ;  /* 0xfffffffd17177812 */ /* 0x000fc800078ec0ff */
[----:B------:R-:W-:Y:S02]  /*15770*/  @P0 LOP3.LUT R23, R23, 0x2, RZ, 0xfc, !PT ;  /* 0x0000000217170812 */ /* 0x000fe400078efcff */
[----:B------:R-:W-:Y:S02]  /*15780*/  ISETP.GE.AND P0, PT, R29, UR4, PT ;  /* 0x000000041d007c0c */ /* 0x000fe4000bf06270 */
[----:B------:R-:W-:-:S11]  /*15790*/  LOP3.LUT R23, R23, 0xfffffffe, RZ, 0xc0, !PT ;  /* 0xfffffffe17177812 */ /* 0x000fd600078ec0ff */
[----:B------:R-:W-:Y:S01]  /*157a0*/  @P0 LOP3.LUT R23, R23, 0x1, RZ, 0xfc, !PT ;  /* 0x0000000117170812 */ /* 0x000fe200078efcff */
[----:B0-----:R-:W-:Y:S06]  /*157b0*/  BRA.DIV UR5, `(.L_x_7948) ;  /* 0x0000004605687947 */ /* 0x001fec000b800000 */
.L_x_8016:
[----:B------:R-:W-:Y:S01]  /*157c0*/  LOP3.LUT R24, R18, 0xffff, RZ, 0xc0, !PT ;  /* 0x0000ffff12187812 */ /* 0x000fe200078ec0ff */
[----:B------:R-:W-:Y:S06]  /*157d0*/  @!P2 BRA `(.L_x_7949) ;  /* 0x000000000004a947 */ /* 0x000fec0003800000 */
[----:B------:R-:W-:Y:S01]  /*157e0*/  BPT.TRAP 0x1 ;  /* 0x000000040000795c */ /* 0x000fe20000300000 */
.L_x_7949:
[----:B------:R-:W-:Y:S01]  /*157f0*/  SHF.R.S32.HI R6, RZ, 0x1f, R0 ;  /* 0x0000001fff067819 */ /* 0x000fe20000011400 */
[----:B------:R-:W-:Y:S01]  /*15800*/  ULDC.64 UR4, c[0x0][0x328] ;  /* 0x0000ca0000047ab9 */ /* 0x000fe20000000a00 */
[----:B------:R-:W-:Y:S01]  /*15810*/  ULDC.64 UR6, c[0x0][0x318] ;  /* 0x0000c60000067ab9 */ /* 0x000fe20000000a00 */
[----:B------:R-:W-:Y:S01]  /*15820*/  IMAD.WIDE.U32 R2, R0, UR4, RZ ;  /* 0x0000000400027c25 */ /* 0x000fe2000f8e00ff */
[----:B------:R-:W-:Y:S03]  /*15830*/  BSSY B0, `(.L_x_7950) ;  /* 0x0000013000007945 */ /* 0x000fe60003800000 */
[----:B------:R-:W-:-:S04]  /*15840*/  IMAD R5, R6, UR4, RZ ;  /* 0x0000000406057c24 */ /* 0x000fc8000f8e02ff */
[----:B------:R-:W-:Y:S01]  /*15850*/  IMAD R5, R0, UR5, R5 ;  /* 0x0000000500057c24 */ /* 0x000fe2000f8e0205 */
        /* <DEDUP_REMOVED lines=16> */
.L_x_8017:
[----:B------:R-:W-:Y:S05]  /*15960*/  BSYNC B0 ;  /* 0x0000000000007941 */ /* 0x000fea0003800000 */
.L_x_7950:
        /* <DEDUP_REMOVED lines=19> */
[C---:B------:R-:W-:Y:S02]  /*15aa0*/  LEA R4, P0, R2.reuse, UR6, 0x1 ;  /* 0x0000000602047c11 */ /* 0x040fe4000f8008ff */
[----:B-1----:R-:W-:Y:S02]  /*15ab0*/  LOP3.LUT R9, R9, 0x7f, RZ, 0xc0, !PT ;  /* 0x0000007f09097812 */ /* 0x002fe400078ec0ff */
[----:B------:R-:W-:Y:S02]  /*15ac0*/  LEA.HI.X R0, R2, UR7, R0, 0x1, P0 ;  /* 0x0000000702007c11 */ /* 0x000fe400080f0c00 */
[----:B------:R-:W-:-:S04]  /*15ad0*/  SHF.R.U32.HI R9, RZ, 0x3, R9 ;  /* 0x00000003ff097819 */ /* 0x000fc80000011609 */
        /* <DEDUP_REMOVED lines=80> */
[----:B------:R0:W-:Y:S04]  /*15fe0*/  @P1 LDGSTS.E.BYPASS.LTC128B.128 [R8+0x1f400], desc[UR36][R2.64+0x80], !P2 ;  /* 0x1f40008002081fae */ /* 0x0001e8000d101d64 */
[----:B0-2---:R0:W1:Y:S02]  /*15ff0*/  SHFL.IDX PT, R2, R4, 0x7, 0x181f ;  /* 0x00f81f0004027f89 */ /* 0x00506400000e0000 */
.L_x_8035:
        /* <DEDUP_REMOVED lines=11> */
.L_x_7953:
        /* <DEDUP_REMOVED lines=10> */
.L_x_7954:
[----:B-1----:R1:W5:Y:S01]  /*16150*/  LDL.LU R2, [R1+0x4] ;  /* 0x0000040001027983 */ /* 0x0023620000300800 */
[----:B------:R1:W-:Y:S02]  /*16160*/  SYNCS.ARRIVE.TRANS64.A1T0 RZ, [R7+URZ+0x28830], RZ ;  /* 0x028830ff07ff79a7 */ /* 0x0003e4000810003f */
[----:B------:R-:W-:Y:S05]  /*16170*/  WARPSYNC.ALL ;  /* 0x0000000000007948 */ /* 0x000fea0003800000 */
[----:B------:R-:W-:Y:S01]  /*16180*/  ULDC.64 UR4, c[0x0][0x298] ;  /* 0x0000a60000047ab9 */ /* 0x000fe20000000a00 */
[----:B------:R-:W-:Y:S01]  /*16190*/  BSSY B6, `(.L_x_7955) ;  /* 0x000001c000067945 */ /* 0x000fe20003800000 */
[----:B------:R-:W-:Y:S01]  /*161a0*/  BAR.SYNC.DEFER_BLOCKING 0x8, 0x180 ;  /* 0x0206000000007b1d */ /* 0x000fe20000010000 */
[----:B-----5:R-:W-:Y:S01]  /*161b0*/  SHF.R.S32.HI R0, RZ, 0x1f, R2 ;  /* 0x0000001fff007819 */ /* 0x020fe20000011402 */
[----:B0-----:R-:W-:-:S04]  /*161c0*/  IMAD.WIDE.U32 R4, R2, UR4, RZ ;  /* 0x0000000402047c25 */ /* 0x001fc8000f8e00ff */
[----:B------:R-:W-:Y:S01]  /*161d0*/  IMAD R0, R0, UR4, RZ ;  /* 0x0000000400007c24 */ /* 0x000fe2000f8e02ff */
[----:B------:R0:W-:Y:S03]  /*161e0*/  STL.64 [R1+0x8], R4 ;  /* 0x0000080401007387 */ /* 0x0001e60000100a00 */
[----:B------:R-:W-:Y:S02]  /*161f0*/  IMAD R0, R2, UR5, R0 ;  /* 0x0000000502007c24 */ /* 0x000fe4000f8e0200 */
[----:B------:R-:W-:Y:S02]  /*16200*/  VIADD R2, R22, 0x10400 ;  /* 0x0001040016027836 */ /* 0x000fe40000000000 */
[----:B------:R-:W-:-:S03]  /*16210*/  IMAD.IADD R0, R5, 0x1, R0 ;  /* 0x0000000105007824 */ /* 0x000fc600078e0200 */
[----:B------:R-:W-:Y:S02]  /*16220*/  LOP3.LUT P0, RZ, R2, 0x3ff, RZ, 0xc0, !PT ;  /* 0x000003ff02ff7812 */ /* 0x000fe4000780c0ff */
[----:B------:R0:W-:Y:S11]  /*16230*/  STL [R1+0x4], R0 ;  /* 0x0000040001007387 */ /* 0x0001f60000100800 */
[----:B0-----:R-:W-:Y:S05]  /*16240*/  @!P0 BRA `(.L_x_7956) ;  /* 0x0000000000408947 */ /* 0x001fea0003800000 */
        /* <DEDUP_REMOVED lines=8> */
[----:B-1----:R-:W-:-:S02]  /*162d0*/  IMAD.U32 R7, RZ, RZ, UR7 ;  /* 0x00000007ff077e24 */ /* 0x002fc4000f8e00ff */
[----:B------:R-:W-:Y:S02]  /*162e0*/  IMAD.U32 R10, RZ, RZ, UR8 ;  /* 0x00000008ff0a7e24 */ /* 0x000fe4000f8e00ff */
[----:B------:R-:W-:Y:S02]  /*162f0*/  IMAD.U32 R11, RZ, RZ, UR9 ;  /* 0x00000009ff0b7e24 */ /* 0x000fe4000f8e00ff */
[----:B------:R-:W-:Y:S02]  /*16300*/  IMAD.MOV.U32 R8, RZ, RZ, 0x70 ;  /* 0x00000070ff087424 */ /* 0x000fe400078e00ff */
[----:B------:R-:W-:Y:S02]  /*16310*/  IMAD.MOV.U32 R12, RZ, RZ, 0x1 ;  /* 0x00000001ff0c7424 */ /* 0x000fe400078e00ff */
[----:B------:R-:W-:-:S07]  /*16320*/  IMAD.MOV.U32 R13, RZ, RZ, RZ ;  /* 0x000000ffff0d7224 */ /* 0x000fce00078e00ff */
[----:B------:R-:W-:-:S07]  /*16330*/  LEPC R20, `(.L_x_7956) ;  /* 0x000000001014794e */ /* 0x000fce0000000000 */
[----:B0-----:R-:W-:Y:S05]  /*16340*/  CALL.ABS.NOINC R2 ;  /* 0x0000000002007343 */ /* 0x001fea0003c00000 */
.L_x_7956:
[----:B------:R-:W-:Y:S05]  /*16350*/  BSYNC B6 ;  /* 0x0000000000067941 */ /* 0x000fea0003800000 */
.L_x_7955:
[----:B------:R-:W2:Y:S01]  /*16360*/  LDL.LU R2, [R1+0x4] ;  /* 0x0000040001027983 */ /* 0x000ea20000300800 */
[----:B------:R-:W-:Y:S01]  /*16370*/  LOP3.LUT P6, RZ, R23, 0x20, RZ, 0xc0, !PT ;  /* 0x0000002017ff7812 */ /* 0x000fe200078cc0ff */
[----:B------:R-:W-:Y:S01]  /*16380*/  ULDC.64 UR6, c[0x0][0x2e0] ;  /* 0x0000b80000067ab9 */ /* 0x000fe20000000a00 */
[----:B------:R-:W-:Y:S01]  /*16390*/  SHF.R.S32.HI R0, RZ, 0x1f, R19 ;  /* 0x0000001fff007819 */ /* 0x000fe20000011413 */
[----:B------:R-:W3:Y:S01]  /*163a0*/  LDL.LU.64 R20, [R1+0x8] ;  /* 0x0000080001147983 */ /* 0x000ee20000300a00 */
[----:B------:R-:W-:Y:S02]  /*163b0*/  ULDC.64 UR4, c[0x0][0x2d8] ;  /* 0x0000b60000047ab9 */ /* 0x000fe40000000a00 */
[----:B------:R-:W-:Y:S01]  /*163c0*/  SEL R0, R0, RZ, !P6 ;  /* 0x000000ff00007207 */ /* 0x000fe20007000000 */
[----:B------:R0:W5:Y:S04]  /*163d0*/  LDL R8, [R1] ;  /* 0x0000000001087983 */ /* 0x0001680000100800 */
[----:B------:R-:W-:Y:S01]  /*163e0*/  IMAD R4, R0, UR6, RZ ;  /* 0x0000000600047c24 */ /* 0x000fe2000f8e02ff */
[----:B------:R-:W-:-:S05]  /*163f0*/  SEL R0, R19, RZ, !P6 ;  /* 0x000000ff13007207 */ /* 0x000fca0007000000 */
[----:B------:R-:W-:Y:S02]  /*16400*/  IMAD R4, R0, UR7, R4 ;  /* 0x0000000700047c24 */ /* 0x000fe4000f8e0204 */
[----:B--2---:R-:W-:Y:S01]  /*16410*/  IMAD.MOV.U32 R3, RZ, RZ, R2 ;  /* 0x000000ffff037224 */ /* 0x004fe200078e0002 */
[----:B---3--:R-:W2:Y:S01]  /*16420*/  LDC R21, c[0x0][0x448] ;  /* 0x00011200ff157b82 */ /* 0x008ea20000000800 */
[----:B------:R-:W-:Y:S02]  /*16430*/  IMAD.MOV.U32 R2, RZ, RZ, R20 ;  /* 0x000000ffff027224 */ /* 0x000fe400078e0014 */
[----:B------:R-:W3:Y:S02]  /*16440*/  S2R R20, SR_TID.X ;  /* 0x0000000000147919 */ /* 0x000ee40000002100 */
[----:B------:R-:W-:-:S04]  /*16450*/  IMAD.WIDE.U32 R2, R24, UR4, R2 ;  /* 0x0000000418027c25 */ /* 0x000fc8000f8e0002 */
[----:B------:R-:W-:Y:S01]  /*16460*/  IMAD R3, R24, UR5, R3 ;  /* 0x0000000518037c24 */ /* 0x000fe2000f8e0203 */
[----:B------:R-:W-:Y:S01]  /*16470*/  ULDC.64 UR4, c[0x0][0x2d0] ;  /* 0x0000b40000047ab9 */ /* 0x000fe20000000a00 */
[----:B------:R-:W-:-:S04]  /*16480*/  IMAD.WIDE.U32 R2, R0, UR6, R2 ;  /* 0x0000000600027c25 */ /* 0x000fc8000f8e0002 */
[----:B------:R-:W-:Y:S01]  /*16490*/  IMAD.IADD R3, R3, 0x1, R4 ;  /* 0x0000000103037824 */ /* 0x000fe200078e0204 */
[----:B--2---:R-:W-:Y:S02]  /*164a0*/  ISETP.NE.AND P6, PT, R21, 0x1, PT ;  /* 0x000000011500780c */ /* 0x004fe40003fc5270 */
[----:B------:R-:W2:Y:S01]  /*164b0*/  S2R R21, SR_TID.X ;  /* 0x0000000000157919 */ /* 0x000ea20000002100 */
[----:B---3--:R-:W-:-:S10]  /*164c0*/  LOP3.LUT R20, R20, 0x7f, RZ, 0xc0, !PT ;  /* 0x0000007f14147812 */ /* 0x008fd400078ec0ff */
[----:B------:R-:W3:Y:S01]  /*164d0*/  @P6 LDC R5, c[0x0][0x44c] ;  /* 0x00011300ff056b82 */ /* 0x000ee20000000800 */
[----:B------:R-:W-:-:S07]  /*164e0*/  SHF.R.U32.HI R20, RZ, 0x3, R20 ;  /* 0x00000003ff147819 */ /* 0x000fce0000011614 */
[----:B------:R-:W4:Y:S01]  /*164f0*/  @P6 LDC R0, c[0x0][0x450] ;  /* 0x00011400ff006b82 */ /* 0x000f220000000800 */
[----:B--2---:R-:W-:-:S05]  /*16500*/  IMAD.SHL.U32 R21, R21, 0x10, RZ ;  /* 0x0000001015157824 */ /* 0x004fca00078e00ff */
[----:B------:R-:W-:-:S04]  /*16510*/  LOP3.LUT R21, R21, 0x70, RZ, 0xc0, !PT ;  /* 0x0000007015157812 */ /* 0x000fc800078ec0ff */
[----:B------:R-:W-:-:S05]  /*16520*/  LOP3.LUT R20, R20, R21, RZ, 0xfc, !PT ;  /* 0x0000001514147212 */ /* 0x000fca00078efcff */
[----:B------:R-:W-:-:S04]  /*16530*/  IMAD.IADD R4, R20, 0x1, R27 ;  /* 0x0000000114047824 */ /* 0x000fc800078e021b */
[----:B---3--:R-:W-:-:S04]  /*16540*/  @P6 IMAD.HI.U32 R5, R4, R5, RZ ;  /* 0x0000000504056227 */ /* 0x008fc800078e00ff */
[----:B------:R-:W-:Y:S01]  /*16550*/  IMAD.MOV.U32 R6, RZ, RZ, R4 ;  /* 0x000000ffff067224 */ /* 0x000fe200078e0004 */
[----:B----4-:R-:W-:Y:S02]  /*16560*/  @P6 SHF.R.U32.HI R6, RZ, R0, R5 ;  /* 0x00000000ff066219 */ /* 0x010fe40000011605 */
[----:B------:R-:W2:Y:S03]  /*16570*/  LDC R5, c[0x0][0x448] ;  /* 0x00011200ff057b82 */ /* 0x000ea60000000800 */
[----:B------:R-:W-:Y:S01]  /*16580*/  IMAD.MOV R0, RZ, RZ, -R6 ;  /* 0x000000ffff007224 */ /* 0x000fe200078e0a06 */
[----:B------:R-:W3:Y:S01]  /*16590*/  S2R R20, SR_TID.X ;  /* 0x0000000000147919 */ /* 0x000ee20000002100 */
[----:B------:R-:W-:-:S04]  /*165a0*/  IMAD.WIDE.U32 R2, R6, UR4, R2 ;  /* 0x0000000406027c25 */ /* 0x000fc8000f8e0002 */
[----:B--2---:R-:W-:Y:S01]  /*165b0*/  IMAD R0, R5, R0, R4 ;  /* 0x0000000005007224 */ /* 0x004fe200078e0204 */
[----:B------:R-:W-:-:S05]  /*165c0*/  SHF.R.S32.HI R4, RZ, 0x1f, R6 ;  /* 0x0000001fff047819 */ /* 0x000fca0000011406 */
[----:B-1----:R-:W-:-:S04]  /*165d0*/  IMAD R7, R4, UR4, RZ ;  /* 0x0000000404077c24 */ /* 0x002fc8000f8e02ff */
        /* <DEDUP_REMOVED lines=12> */
[----:B------:R-:W-:Y:S02]  /*166a0*/  LEA.HI.X R4, R2, UR5, R3, 0x1, P0 ;  /* 0x0000000502047c11 */ /* 0x000fe400080f0c03 */
[----:B------:R-:W-:Y:S01]  /*166b0*/  ISETP.GE.AND P0, PT, R30, UR4, PT ;  /* 0x000000041e007c0c */ /* 0x000fe2000bf06270 */
[----:B------:R-:W-:Y:S01]  /*166c0*/  UMOV UR4, 0xffffffff ;  /* 0xffffffff00047882 */ /* 0x000fe20000000000 */
[----:B---3--:R-:W-:-:S04]  /*166d0*/  LOP3.LUT R20, R20, 0x7f, RZ, 0xc0, !PT ;  /* 0x0000007f14147812 */ /* 0x008fc800078ec0ff */
[----:B------:R-:W-:Y:S01]  /*166e0*/  SHF.R.U32.HI R9, RZ, 0x3, R20 ;  /* 0x00000003ff097819 */ /* 0x000fe20000011614 */
[----:B0-----:R-:W-:Y:S06]  /*166f0*/  BRA.DIV UR4, `(.L_x_7957) ;  /* 0x0000004204ac7947 */ /* 0x001fec000b800000 */
        /* <DEDUP_REMOVED lines=71> */
[----:B0-----:R1:W-:Y:S02]  /*16b70*/  @!P2 LDGSTS.E.BYPASS.LTC128B.128 [R8+0x17400], desc[UR36][R2.64+0x80], !P1 ;  /* 0x174000800208afae */ /* 0x0013e4000c901d64 */
.L_x_8052:
        /* <DEDUP_REMOVED lines=11> */
.L_x_7959:
[----:B------:R-:W-:Y:S05]  /*16c30*/  BSYNC B0 ;  /* 0x0000000000007941 */ /* 0x000fea0003800000 */
.L_x_7958:
[----:B------:R-:W-:Y:S01]  /*16c40*/  NOP ;  /* 0x0000000000007918 */ /* 0x000fe20000000000 */
[----:B------:R-:W-:-:S13]  /*16c50*/  PLOP3.LUT P0, PT, PT, PT, PT, 0x80, 0x0 ;  /* 0x000000000000781c */ /* 0x000fda0003f0f070 */
.L_x_7960:
        /* <DEDUP_REMOVED lines=21> */
.L_x_8053:
[----:B------:R-:W-:Y:S05]  /*16db0*/  BSYNC B0 ;  /* 0x0000000000007941 */ /* 0x000fea0003800000 */
.L_x_7961:
[----:B------:R-:W-:Y:S04]  /*16dc0*/  BSSY B0, `(.L_x_7963) ;  /* 0x0000106000007945 */ /* 0x000fe80003800000 */
[----:B------:R-:W-:Y:S05]  /*16dd0*/  @!P0 BRA `(.L_x_7964) ;  /* 0x0000001000108947 */ /* 0x000fea0003800000 */
[----:B------:R-:W-:Y:S01]  /*16de0*/  ULDC UR4, c[0x0][0x2f4] ;  /* 0x0000bd0000047ab9 */ /* 0x000fe20000000800 */
[----:B------:R-:W-:Y:S01]  /*16df0*/  IMAD.MOV.U32 R10, RZ, RZ, R25 ;  /* 0x000000ffff0a7224 */ /* 0x000fe200078e0019 */
[----:B------:R-:W-:Y:S01]  /*16e00*/  ISETP.GE.AND P2, PT, R30, UR4, PT ;  /* 0x000000041e007c0c */ /* 0x000fe2000bf46270 */
[----:B------:R-:W-:Y:S01]  /*16e10*/  IMAD.MOV.U32 R20, RZ, RZ, R28 ;  /* 0x000000ffff147224 */ /* 0x000fe200078e001c */
[----:B------:R-:W-:Y:S01]  /*16e20*/  ISETP.GE.AND P1, PT, R29, UR4, PT ;  /* 0x000000041d007c0c */ /* 0x000fe2000bf26270 */
[----:B------:R-:W-:-:S12]  /*16e30*/  IMAD.MOV.U32 R31, RZ, RZ, R26 ;  /* 0x000000ffff1f7224 */ /* 0x000fd800078e001a */
.L_x_7977:
[----:B------:R-:W1:Y:S01]  /*16e40*/  LDC R0, c[0x0][0x430] ;  /* 0x00010c00ff007b82 */ /* 0x000e620000000800 */
[----:B------:R-:W3:Y:S01]  /*16e50*/  S2R R4, SR_TID.X ;  /* 0x0000000000047919 */ /* 0x000ee20000002100 */
[----:B------:R-:W-:Y:S05]  /*16e60*/  YIELD ;  /* 0x0000000000007946 */ /* 0x000fea0003800000 */
[----:B------:R-:W-:Y:S01]  /*16e70*/  ULDC.64 UR4, c[0x0][0x428] ;  /* 0x00010a0000047ab9 */ /* 0x000fe20000000a00 */
[----:B------:R-:W-:Y:S01]  /*16e80*/  LOP3.LUT P3, RZ, R23, 0x4, RZ, 0xc0, !PT ;  /* 0x0000000417ff7812 */ /* 0x000fe2000786c0ff */
[----:B------:R-:W-:Y:S01]  /*16e90*/  VIADD R25, R10, 0x1 ;  /* 0x000000010a197836 */ /* 0x000fe20000000000 */
[----:B-1----:R-:W-:-:S02]  /*16ea0*/  ISETP.NE.AND P0, PT, R0, 0x1, PT ;  /* 0x000000010000780c */ /* 0x002fc40003f05270 */
[----:B------:R-:W1:Y:S01]  /*16eb0*/  S2R R0, SR_TID.X ;  /* 0x0000000000007919 */ /* 0x000e620000002100 */
[----:B---3--:R-:W-:-:S10]  /*16ec0*/  IMAD.SHL.U32 R4, R4, 0x10, RZ ;  /* 0x0000001004047824 */ /* 0x008fd400078e00ff */
[----:B0-----:R-:W0:Y:S01]  /*16ed0*/  @P0 LDC R3, c[0x0][0x438] ;  /* 0x00010e00ff030b82 */ /* 0x001e220000000800 */
[----:B------:R-:W-:Y:S02]  /*16ee0*/  LOP3.LUT R4, R4, 0x70, RZ, 0xc0, !PT ;  /* 0x0000007004047812 */ /* 0x000fe400078ec0ff */
[----:B-1----:R-:W-:-:S04]  /*16ef0*/  LOP3.LUT R0, R0, 0x7f, RZ, 0xc0, !PT ;  /* 0x0000007f00007812 */ /* 0x002fc800078ec0ff */
[----:B------:R-:W-:Y:S02]  /*16f00*/  SHF.R.U32.HI R5, RZ, 0x3, R0 ;  /* 0x00000003ff057819 */ /* 0x000fe40000011600 */
[----:B------:R-:W1:Y:S03]  /*16f10*/  @P0 LDC R0, c[0x0][0x434] ;  /* 0x00010d00ff000b82 */ /* 0x000e660000000800 */
[----:B------:R-:W-:Y:S02]  /*16f20*/  IMAD R7, R6, 0x80, R5 ;  /* 0x0000008006077824 */ /* 0x000fe400078e0205 */
[----:B------:R-:W-:-:S03]  /*16f30*/  IMAD R5, R37, UR4, RZ ;  /* 0x0000000425057c24 */ /* 0x000fc6000f8e02ff */
[----:B------:R-:W-:Y:S01]  /*16f40*/  IADD3 R7, R4, R7, R36 ;  /* 0x0000000704077210 */ /* 0x000fe20007ffe024 */
[----:B------:R-:W-:-:S04]  /*16f50*/  IMAD R5, R32, UR5, R5 ;  /* 0x0000000520057c24 */ /* 0x000fc8000f8e0205 */
[----:B------:R-:W-:Y:S02]  /*16f60*/  IMAD.MOV.U32 R8, RZ, RZ, R7 ;  /* 0x000000ffff087224 */ /* 0x000fe400078e0007 */
[----:B-1----:R-:W-:-:S05]  /*16f70*/  @P0 IMAD.HI.U32 R0, R7, R0, RZ ;  /* 0x0000000007000227 */ /* 0x002fca00078e00ff */
[----:B0-----:R-:W-:-:S04]  /*16f80*/  @P0 SHF.R.U32.HI R8, RZ, R3, R0 ;  /* 0x00000003ff080219 */ /* 0x001fc80000011600 */
[--C-:B------:R-:W-:Y:S01]  /*16f90*/  SHF.R.S32.HI R3, RZ, 0x1f, R8.reuse ;  /* 0x0000001fff037819 */ /* 0x100fe20000011408 */
[----:B------:R-:W-:-:S04]  /*16fa0*/  IMAD.MOV.U32 R2, RZ, RZ, R8 ;  /* 0x000000ffff027224 */ /* 0x000fc800078e0008 */
[----:B------:R-:W-:Y:S01]  /*16fb0*/  IMAD.WIDE.U32 R2, R32, UR4, R2 ;  /* 0x0000000420027c25 */ /* 0x000fe2000f8e0002 */
[----:B------:R-:W-:-:S03]  /*16fc0*/  ULDC.64 UR4, c[0x0][0x418] ;  /* 0x0001060000047ab9 */ /* 0x000fc60000000a00 */
[----:B------:R-:W-:Y:S01]  /*16fd0*/  IMAD.IADD R3, R5, 0x1, R3 ;  /* 0x0000000105037824 */ /* 0x000fe200078e0203 */
[----:B------:R-:W-:Y:S01]  /*16fe0*/  LEA R4, P0, R2, UR4, 0x2 ;  /* 0x0000000402047c11 */ /* 0x000fe2000f8010ff */
[----:B------:R-:W-:-:S03]  /*16ff0*/  ULDC UR4, c[0x0][0x430] ;  /* 0x00010c0000047ab9 */ /* 0x000fc60000000800 */
[----:B------:R-:W-:Y:S01]  /*17000*/  LEA.HI.X R5, R2, UR5, R3, 0x2, P0 ;  /* 0x0000000502057c11 */ /* 0x000fe200080f1403 */
[----:B------:R-:W-:Y:S01]  /*17010*/  IMAD.MOV R2, RZ, RZ, -R8 ;  /* 0x000000ffff027224 */ /* 0x000fe200078e0a08 */
[----:B------:R-:W-:-:S03]  /*17020*/  ISETP.NE.AND P0, PT, R25, 0x2, PT ;  /* 0x000000021900780c */ /* 0x000fc60003f05270 */
[----:B------:R0:W3:Y:S01]  /*17030*/  LDG.E R0, desc[UR36][R4.64] ;  /* 0x0000002404007981 */ /* 0x0000e2000c1e1900 */
[----:B------:R-:W-:Y:S01]  /*17040*/  SEL R28, RZ, 0x1, P0 ;  /* 0x00000001ff1c7807 */ /* 0x000fe20000000000 */
[----:B------:R-:W-:Y:S01]  /*17050*/  IMAD.MOV.U32 R26, RZ, RZ, R6 ;  /* 0x000000ffff1a7224 */ /* 0x000fe200078e0006 */
[----:B------:R-:W-:Y:S02]  /*17060*/  SEL R25, R25, RZ, P0 ;  /* 0x000000ff19197207 */ /* 0x000fe40000000000 */
[----:B------:R-:W-:Y:S01]  /*17070*/  LOP3.LUT R28, R20, R28, RZ, 0x3c, !PT ;  /* 0x0000001c141c7212 */ /* 0x000fe200078e3cff */
[----:B0-----:R-:W-:Y:S01]  /*17080*/  IMAD R4, R2, UR4, R7 ;  /* 0x0000000402047c24 */ /* 0x001fe2000f8e0207 */
[----:B---3--:R-:W-:Y:S01]  /*17090*/  SHF.R.S32.HI R27, RZ, 0x1f, R0 ;  /* 0x0000001fff1b7819 */ /* 0x008fe20000011400 */
[----:B------:R-:W-:Y:S06]  /*170a0*/  @!P3 BRA `(.L_x_7965) ;  /* 0x000000000004b947 */ /* 0x000fec0003800000 */
[----:B------:R-:W-:Y:S01]  /*170b0*/  BPT.TRAP 0x1 ;  /* 0x000000040000795c */ /* 0x000fe20000300000 */
.L_x_7965:
[----:B------:R-:W-:Y:S01]  /*170c0*/  IMAD R6, R25, 0x8, R22 ;  /* 0x0000000819067824 */ /* 0x000fe200078e0216 */
[----:B------:R-:W-:Y:S01]  /*170d0*/  SHF.L.U32 R3, R28, 0x1f, RZ ;  /* 0x0000001f1c037819 */ /* 0x000fe200000006ff */
[----:B------:R-:W-:Y:S03]  /*170e0*/  BSSY B1, `(.L_x_7966) ;  /* 0x0000003000017945 */ /* 0x000fe60003800000 */
[----:B------:R-:W0:Y:S02]  /*170f0*/  SYNCS.PHASECHK.TRANS64.TRYWAIT P0, [R6+URZ+0x28840], R3 ;  /* 0x02884003060075a7 */ /* 0x000e24000800017f */
[----:B0-----:R-:W-:Y:S05]  /*17100*/  @!P0 BRA `(.L_x_7967) ;  /* 0x0000004000bc8947 */ /* 0x001fea0003800000 */
.L_x_8054:
[----:B------:R-:W-:Y:S05]  /*17110*/  BSYNC B1 ;  /* 0x0000000000017941 */ /* 0x000fea0003800000 */
.L_x_7966:
[----:B------:R-:W-:Y:S01]  /*17120*/  SHF.R.S32.HI R21, RZ, 0x1f, R4 ;  /* 0x0000001fff157819 */ /* 0x000fe20000011404 */
[----:B------:R-:W-:Y:S01]  /*17130*/  ULDC.64 UR4, c[0x0][0x300] ;  /* 0x0000c00000047ab9 */ /* 0x000fe20000000a00 */
[----:B------:R-:W-:Y:S01]  /*17140*/  ULDC.64 UR6, c[0x0][0x2e8] ;  /* 0x0000ba0000067ab9 */ /* 0x000fe20000000a00 */
[C---:B0-----:R-:W-:Y:S01]  /*17150*/  IMAD.WIDE.U32 R2, R4.reuse, UR4, RZ ;  /* 0x0000000404027c25 */ /* 0x041fe2000f8e00ff */
        /* <DEDUP_REMOVED lines=19> */
[----:B------:R-:W-:Y:S02]  /*17290*/  IMAD.SHL.U32 R5, R30, 0x2, RZ ;  /* 0x000000021e057824 */ /* 0x000fe400078e00ff */
[----:B------:R-:W-:Y:S01]  /*172a0*/  IMAD R8, R8, 0x2, R22 ;  /* 0x0000000208087824 */ /* 0x000fe200078e0216 */
[----:B------:R-:W1:Y:S02]  /*172b0*/  SHFL.IDX PT, R3, R9, RZ, 0x181f ;  /* 0x00181fff09037589 */ /* 0x000e6400000e0000 */
        /* <DEDUP_REMOVED lines=43> */
.L_x_8072:
        /* <DEDUP_REMOVED lines=9> */
.L_x_7969:
        /* <DEDUP_REMOVED lines=10> */
.L_x_7970:
[----:B------:R3:W-:Y:S01]  /*176a0*/  SYNCS.ARRIVE.TRANS64.A1T0 RZ, [R6+URZ+0x28830], RZ ;  /* 0x028830ff06ff79a7 */ /* 0x0007e2000810003f */
[----:B------:R-:W-:Y:S05]  /*176b0*/  @!P4 BRA `(.L_x_7971) ;  /* 0x000000000004c947 */ /* 0x000fea0003800000 */
[----:B------:R-:W-:Y:S01]  /*176c0*/  BPT.TRAP 0x1 ;  /* 0x000000040000795c */ /* 0x000fe20000300000 */
.L_x_7971:
[----:B-1----:R-:W-:Y:S01]  /*176d0*/  SHF.L.U32 R2, R20, 0x1f, RZ ;  /* 0x0000001f14027819 */ /* 0x002fe200000006ff */
[----:B---3--:R-:W-:Y:S01]  /*176e0*/  IMAD R6, R10, 0x8, R22 ;  /* 0x000000080a067824 */ /* 0x008fe200078e0216 */
[----:B------:R-:W-:Y:S01]  /*176f0*/  BSSY B1, `(.L_x_7972) ;  /* 0x0000004000017945 */ /* 0x000fe20003800000 */
[----:B------:R-:W-:Y:S02]  /*17700*/  IMAD R8, R31, -0x80, R34 ;  /* 0xffffff801f087824 */ /* 0x000fe400078e0222 */
[----:B------:R-:W1:Y:S02]  /*17710*/  SYNCS.PHASECHK.TRANS64.TRYWAIT P0, [R6+URZ+0x28860], R2 ;  /* 0x02886002060075a7 */ /* 0x000e64000800017f */
[----:B-1----:R-:W-:Y:S05]  /*17720*/  @!P0 BRA `(.L_x_7973) ;  /* 0x0000004400948947 */ /* 0x002fea0003800000 */
.L_x_8073:
[----:B------:R-:W-:Y:S05]  /*17730*/  BSYNC B1 ;  /* 0x0000000000017941 */ /* 0x000fea0003800000 */
.L_x_7972:
[----:B------:R-:W3:Y:S01]  /*17740*/  S2R R3, SR_TID.X ;  /* 0x0000000000037919 */ /* 0x000ee20000002100 */
[----:B------:R-:W-:Y:S01]  /*17750*/  UMOV UR4, 0xffffffff ;  /* 0xffffffff00047882 */ /* 0x000fe20000000000 */
[----:B0-----:R-:W-:Y:S01]  /*17760*/  IMAD R7, R10, 0x4000, R33 ;  /* 0x000040000a077824 */ /* 0x001fe200078e0221 */
[----:B---3--:R-:W-:-:S04]  /*17770*/  LOP3.LUT R3, R3, 0x7f, RZ, 0xc0, !PT ;  /* 0x0000007f03037812 */ /* 0x008fc800078ec0ff */
[----:B------:R-:W-:-:S05]  /*17780*/  SHF.R.U32.HI R3, RZ, 0x3, R3 ;  /* 0x00000003ff037819 */ /* 0x000fca0000011603 */
[----:B------:R-:W-:Y:S01]  /*17790*/  IMAD.IADD R8, R8, 0x1, -R3 ;  /* 0x0000000108087824 */ /* 0x000fe200078e0a03 */
[----:B------:R-:W-:Y:S06]  /*177a0*/  BRA.DIV UR4, `(.L_x_7974) ;  /* 0x0000004604887947 */ /* 0x000fec000b800000 */
[----:B-1----:R-:W0:Y:S01]  /*177b0*/  SHFL.IDX PT, R2, R17, RZ, 0x181f ;  /* 0x00181fff11027589 */ /* 0x002e2200000e0000 */
        /* <DEDUP_REMOVED lines=58> */
.L_x_8091:
        /* <DEDUP_REMOVED lines=27> */
.L_x_7975:
        /* <DEDUP_REMOVED lines=10> */
.L_x_7976:
[C---:B------:R-:W-:Y:S01]  /*17db0*/  ISETP.GT.AND P0, PT, R26.reuse, R35, PT ;  /* 0x000000231a00720c */ /* 0x040fe20003f04270 */
[----:B------:R0:W-:Y:S01]  /*17dc0*/  SYNCS.ARRIVE.TRANS64.A1T0 RZ, [R6+URZ+0x28850], RZ ;  /* 0x028850ff06ff79a7 */ /* 0x0001e2000810003f */
[----:B------:R-:W-:Y:S02]  /*17dd0*/  IMAD.MOV.U32 R10, RZ, RZ, R25 ;  /* 0x000000ffff0a7224 */ /* 0x000fe400078e0019 */
[----:B------:R-:W-:Y:S02]  /*17de0*/  IMAD.MOV.U32 R20, RZ, RZ, R28 ;  /* 0x000000ffff147224 */ /* 0x000fe400078e001c */
[----:B------:R-:W-:Y:S02]  /*17df0*/  IMAD.MOV.U32 R31, RZ, RZ, R26 ;  /* 0x000000ffff1f7224 */ /* 0x000fe400078e001a */
[----:B0-----:R-:W-:-:S05]  /*17e00*/  VIADD R6, R26, 0xffffffff ;  /* 0xffffffff1a067836 */ /* 0x001fca0000000000 */
[----:B------:R-:W-:Y:S05]  /*17e10*/  @P0 BRA `(.L_x_7977) ;  /* 0xfffffff000080947 */ /* 0x000fea000383ffff */
.L_x_7964:
[----:B------:R-:W-:Y:S05]  /*17e20*/  BSYNC B0 ;  /* 0x0000000000007941 */ /* 0x000fea0003800000 */
.L_x_7963:
        /* <DEDUP_REMOVED lines=17> */
.L_x_7979:
[----:B------:R-:W-:Y:S05]  /*17f40*/  BSYNC B0 ;  /* 0x0000000000007941 */ /* 0x000fea0003800000 */
.L_x_7978:
[----:B------:R-:W-:-:S13]  /*17f50*/  LOP3.LUT P0, RZ, R23, 0x4, RZ, 0xc0, !PT ;  /* 0x0000000417ff7812 */ /* 0x000fda000780c0ff */
[----:B------:R-:W-:Y:S05]  /*17f60*/  @!P0 BRA `(.L_x_7980) ;  /* 0x0000000000048947 */ /* 0x000fea0003800000 */
[----:B------:R-:W-:Y:S01]  /*17f70*/  BPT.TRAP 0x1 ;  /* 0x000000040000795c */ /* 0x000fe20000300000 */
.L_x_7980:
[----:B------:R-:W-:Y:S01]  /*17f80*/  IMAD R0, R25, 0x8, R22 ;  /* 0x0000000819007824 */ /* 0x000fe200078e0216 */
[----:B0-----:R-:W-:Y:S01]  /*17f90*/  SHF.L.U32 R3, R28, 0x1f, RZ ;  /* 0x0000001f1c037819 */ /* 0x001fe200000006ff */
[----:B------:R-:W-:Y:S01]  /*17fa0*/  BSSY B0, `(.L_x_7981) ;  /* 0x0000004000007945 */ /* 0x000fe20003800000 */
[----:B------:R-:W-:Y:S02]  /*17fb0*/  IMAD R6, R26, -0x80, R34 ;  /* 0xffffff801a067824 */ /* 0x000fe400078e0222 */
[----:B------:R-:W0:Y:S02]  /*17fc0*/  SYNCS.PHASECHK.TRANS64.TRYWAIT P0, [R0+URZ+0x28860], R3 ;  /* 0x02886003000075a7 */ /* 0x000e24000800017f */
[----:B0-----:R-:W-:Y:S05]  /*17fd0*/  @!P0 BRA `(.L_x_7982) ;  /* 0x0000004800048947 */ /* 0x001fea0003800000 */
.L_x_8092:
[----:B------:R-:W-:Y:S05]  /*17fe0*/  BSYNC B0 ;  /* 0x0000000000007941 */ /* 0x000fea0003800000 */
.L_x_7981:
        /* <DEDUP_REMOVED lines=70> */
.L_x_8110:
        /* <DEDUP_REMOVED lines=11> */
.L_x_7984:
        /* <DEDUP_REMOVED lines=10> */
.L_x_7985:
[----:B------:R1:W-:Y:S01]  /*185a0*/  SYNCS.ARRIVE.TRANS64.A1T0 RZ, [R0+URZ+0x28850], RZ ;  /* 0x028850ff00ff79a7 */ /* 0x0003e2000810003f */
[----:B------:R-:W-:-:S05]  /*185b0*/  VIADD R25, R25, 0x1 ;  /* 0x0000000119197836 */ /* 0x000fca0000000000 */
[----:B------:R-:W-:-:S04]  /*185c0*/  ISETP.NE.AND P0, PT, R25, 0x2, PT ;  /* 0x000000021900780c */ /* 0x000fc80003f05270 */
[----:B0-----:R-:W-:Y:S02]  /*185d0*/  SEL R3, RZ, 0x1, P0 ;  /* 0x00000001ff037807 */ /* 0x001fe40000000000 */
[----:B------:R-:W-:Y:S02]  /*185e0*/  SEL R25, R25, RZ, P0 ;  /* 0x000000ff19197207 */ /* 0x000fe40000000000 */
[----:B-1----:R-:W-:-:S07]  /*185f0*/  LOP3.LUT R28, R28, R3, RZ, 0x3c, !PT ;  /* 0x000000031c1c7212 */ /* 0x002fce00078e3cff */
.L_x_7942:
[----:B------:R-:W-:Y:S05]  /*18600*/  BSYNC B7 ;  /* 0x0000000000077941 */ /* 0x000fea0003800000 */
.L_x_7940:
        /* <DEDUP_REMOVED lines=11> */
.L_x_7986:
        /* <DEDUP_REMOVED lines=43> */
.L_x_8120:
[----:B------:R-:W-:Y:S02]  /*18970*/  ULDC UR4, c[0x0][0xc38] ;  /* 0x00030e0000047ab9 */ /* 0x000fe40000000800 */
[----:B------:R-:W-:-:S04]  /*18980*/  IMAD.U32 R5, RZ, RZ, UR4 ;  /* 0x00000004ff057e24 */ /* 0x000fc8000f8e00ff */
[----:B-1----:R-:W-:-:S04]  /*18990*/  IMAD R14, R14, R5, RZ ;  /* 0x000000050e0e7224 */ /* 0x002fc800078e02ff */
[----:B------:R-:W-:-:S05]  /*189a0*/  IMAD.IADD R7, R7, 0x1, R14 ;  /* 0x0000000107077824 */ /* 0x000fca00078e020e */
[----:B------:R-:W-:-:S13]  /*189b0*/  ISETP.GT.AND P6, PT, R7, R0, PT ;  /* 0x000000000700720c */ /* 0x000fda0003fc4270 */
[----:B------:R-:W-:Y:S05]  /*189c0*/  @P6 BRA `(.L_x_7989) ;  /* 0x0000000000a46947 */ /* 0x000fea0003800000 */
.L_x_7992:
        /* <DEDUP_REMOVED lines=35> */
.L_x_8128:
[----:B------:R-:W-:Y:S02]  /*18c00*/  ULDC UR4, c[0x0][0xc38] ;  /* 0x00030e0000047ab9 */ /* 0x000fe40000000800 */
[----:B------:R-:W-:-:S04]  /*18c10*/  IMAD.U32 R5, RZ, RZ, UR4 ;  /* 0x00000004ff057e24 */ /* 0x000fc8000f8e00ff */
[----:B-1----:R-:W-:-:S04]  /*18c20*/  IMAD R14, R14, R5, RZ ;  /* 0x000000050e0e7224 */ /* 0x002fc800078e02ff */
[----:B------:R-:W-:-:S05]  /*18c30*/  IMAD.IADD R7, R14, 0x1, R7 ;  /* 0x000000010e077824 */ /* 0x000fca00078e0207 */
[----:B------:R-:W-:-:S13]  /*18c40*/  ISETP.GT.AND P6, PT, R7, R0, PT ;  /* 0x000000000700720c */ /* 0x000fda0003fc4270 */
[----:B------:R-:W-:Y:S05]  /*18c50*/  @!P6 BRA `(.L_x_7992) ;  /* 0xfffffffc005ce947 */ /* 0x000fea000383ffff */
.L_x_7989:
        /* <DEDUP_REMOVED lines=10> */
.L_x_8133:
[----:B------:R-:W-:-:S13]  /*18d00*/  ISETP.NE.AND P0, PT, R3, RZ, PT ;  /* 0x000000ff0300720c */ /* 0x000fda0003f05270 */
[----:B------:R-:W-:Y:S05]  /*18d10*/  @!P0 BRA `(.L_x_7994) ;  /* 0x0000000000108947 */ /* 0x000fea0003800000 */
[----:B------:R-:W-:Y:S01]  /*18d20*/  UMOV UR4, 0xffffffff ;  /* 0xffffffff00047882 */ /* 0x000fe20000000000 */
[----:B-1----:R-:W-:Y:S02]  /*18d30*/  VIADD R12, R12, 0xffffffff ;  /* 0xffffffff0c0c7836 */ /* 0x002fe40000000000 */
[----:B------:R-:W-:Y:S05]  /*18d40*/  BRA.DIV UR4, `(.L_x_7995) ;  /* 0x0000004e04887947 */ /* 0x000fea000b800000 */
[----:B------:R4:W1:Y:S02]  /*18d50*/  SHFL.IDX PT, R6, R2, R12, 0x1f ;  /* 0x00001f0c02067589 */ /* 0x00086400000e0000 */
.L_x_7994:
        /* <DEDUP_REMOVED lines=59> */
.L_x_7996:
        /* <DEDUP_REMOVED lines=60> */
.L_x_7997:
[----:B------:R-:W-:-:S05]  /*194d0*/  LOP3.LUT R2, RZ, R2, RZ, 0x33, !PT ;  /* 0x00000002ff027212 */ /* 0x000fca00078e33ff */
[----:B------:R-:W-:Y:S01]  /*194e0*/  IMAD.IADD R17, R17, 0x1, R2 ;  /* 0x0000000111117824 */ /* 0x000fe200078e0202 */
[----:B------:R-:W-:Y:S06]  /*194f0*/  BRA `(.L_x_7998) ;  /* 0x00000000001c7947 */ /* 0x000fec0003800000 */
.L_x_7990:
[----:B------:R-:W-:Y:S01]  /*19500*/  UMOV UR4, URZ ;  /* 0x0000003f00047c82 */ /* 0x000fe20008000000 */
[----:B------:R-:W-:Y:S01]  /*19510*/  UMOV UR5, URZ ;  /* 0x0000003f00057c82 */ /* 0x000fe20008000000 */
[----:B------:R-:W-:Y:S01]  /*19520*/  ULDC UR6, c[0x0][0xc3c] ;  /* 0x00030f0000067ab9 */ /* 0x000fe20000000800 */
[----:B------:R-:W-:Y:S02]  /*19530*/  IMAD.MOV.U32 R16, RZ, RZ, R0 ;  /* 0x000000ffff107224 */ /* 0x000fe400078e0000 */
[----:B------:R-:W-:Y:S02]  /*19540*/  IMAD.U32 R17, RZ, RZ, UR4 ;  /* 0x00000004ff117e24 */ /* 0x000fe4000f8e00ff */
[----:B------:R-:W-:Y:S02]  /*19550*/  IMAD.U32 R18, RZ, RZ, UR5 ;  /* 0x00000005ff127e24 */ /* 0x000fe4000f8e00ff */
[----:B------:R-:W-:-:S07]  /*19560*/  IMAD.U32 R19, RZ, RZ, UR6 ;  /* 0x00000006ff137e24 */ /* 0x000fce000f8e00ff */
.L_x_7998:
        /* <DEDUP_REMOVED lines=10> */
.L_x_7987:
[----:B------:R-:W-:Y:S02]  /*19610*/  ULDC UR4, c[0x0][0xc3c] ;  /* 0x00030f0000047ab9 */ /* 0x000fe40000000800 */
[----:B-1----:R-:W-:-:S13]  /*19620*/  ISETP.GE.AND P0, PT, R19, UR4, PT ;  /* 0x0000000413007c0c */ /* 0x002fda000bf06270 */
[----:B------:R-:W-:Y:S05]  /*19630*/  @!P0 BRA `(.L_x_7999) ;  /* 0xffffffac009c8947 */ /* 0x000fea000383ffff */
[----:B------:R-:W-:Y:S05]  /*19640*/  BSYNC B8 ;  /* 0x0000000000087941 */ /* 0x000fea0003800000 */
.L_x_7926:
        /* <DEDUP_REMOVED lines=12> */
.L_x_8136:
[----:B------:R-:W-:Y:S05]  /*19710*/  BSYNC B0 ;  /* 0x0000000000007941 */ /* 0x000fea0003800000 */
.L_x_8000:
[----:B------:R-:W-:-:S03]  /*19720*/  UMOV UR4, 0xffffffff ;  /* 0xffffffff00047882 */ /* 0x000fc60000000000 */
[----:B------:R-:W-:Y:S05]  /*19730*/  BRA.DIV UR4, `(.L_x_8002) ;  /* 0x0000004604487947 */ /* 0x000fea000b800000 */
[----:B-1----:R-:W1:Y:S02]  /*19740*/  S2R R0, SR_TID.X ;  /* 0x0000000000007919 */ /* 0x002e640000002100 */
[----:B-1----:R-:W-:-:S04]  /*19750*/  SHF.R.U32.HI R0, RZ, 0x5, R0 ;  /* 0x00000005ff007819 */ /* 0x002fc80000011600 */
[----:B------:R-:W-:-:S05]  /*19760*/  LOP3.LUT R0, R0, 0x3, RZ, 0xc0, !PT ;  /* 0x0000000300007812 */ /* 0x000fca00078ec0ff */
[----:B------:R1:W3:Y:S02]  /*19770*/  SHFL.IDX PT, R14, R0, RZ, 0x1f ;  /* 0x00001fff000e7589 */ /* 0x0002e400000e0000 */
.L_x_8139:
[----:B---3--:R-:W-:Y:S01]  /*19780*/  ISETP.NE.AND P0, PT, R14, RZ, PT ;  /* 0x000000ff0e00720c */ /* 0x008fe20003f05270 */
[----:B------:R-:W-:-:S12]  /*19790*/  BSSY B0, `(.L_x_8003) ;  /* 0x0000026000007945 */ /* 0x000fd80003800000 */
[----:B------:R-:W-:Y:S05]  /*197a0*/  @P0 BRA `(.L_x_8004) ;  /* 0x0000000000900947 */ /* 0x000fea0003800000 */
[----:B------:R-:W-:-:S03]  /*197b0*/  UMOV UR4, 0xffffffff ;  /* 0xffffffff00047882 */ /* 0x000fc60000000000 */
[----:B------:R-:W-:Y:S05]  /*197c0*/  BRA.DIV UR4, `(.L_x_8005) ;  /* 0x0000004604587947 */ /* 0x000fea000b800000 */
[----:B------:R-:W-:-:S13]  /*197d0*/  ELECT P6, URZ, PT ;  /* 0x00000000003f782f */ /* 0x000fda00038c0000 */
.L_x_8142:
        /* <DEDUP_REMOVED lines=8> */
.L_x_8006:
[C---:B------:R-:W-:Y:S01]  /*19860*/  IMAD R5, R25.reuse, 0x8, R4 ;  /* 0x0000000819057824 */ /* 0x040fe200078e0204 */
[----:B------:R-:W-:Y:S01]  /*19870*/  SHF.L.U32 R0, R28, 0x1f, RZ ;  /* 0x0000001f1c007819 */ /* 0x000fe200000006ff */
[----:B------:R-:W-:-:S03]  /*19880*/  VIADD R25, R25, 0x1 ;  /* 0x0000000119197836 */ /* 0x000fc60000000000 */
[----:B------:R-:W1:Y:S02]  /*19890*/  SYNCS.PHASECHK.TRANS64.TRYWAIT P1, [R5+URZ+0x28840], R0 ;  /* 0x02884000050075a7 */ /* 0x000e64000802017f */
[----:B------:R-:W-:-:S04]  /*198a0*/  ISETP.NE.AND P2, PT, R25, 0x2, PT ;  /* 0x000000021900780c */ /* 0x000fc80003f45270 */
[----:B------:R-:W-:Y:S01]  /*198b0*/  SEL R3, RZ, 0x1, P2 ;  /* 0x00000001ff037807 */ /* 0x000fe20001000000 */
[----:B-1----:R-:W-:Y:S08]  /*198c0*/  @!P1 BRA `(.L_x_8007) ;  /* 0x0000004400389947 */ /* 0x002ff00003800000 */
.L_x_8143:
[----:B------:R-:W-:Y:S02]  /*198d0*/  SEL R25, R25, RZ, P2 ;  /* 0x000000ff19197207 */ /* 0x000fe40001000000 */
[----:B------:R-:W-:Y:S01]  /*198e0*/  LOP3.LUT R2, R28, R3, RZ, 0x3c, !PT ;  /* 0x000000031c027212 */ /* 0x000fe200078e3cff */
[----:B------:R-:W-:Y:S06]  /*198f0*/  @!P0 BRA `(.L_x_8008) ;  /* 0x0000000000048947 */ /* 0x000fec0003800000 */
[----:B------:R-:W-:Y:S01]  /*19900*/  BPT.TRAP 0x1 ;  /* 0x000000040000795c */ /* 0x000fe20000300000 */
.L_x_8008:
[----:B------:R-:W-:Y:S01]  /*19910*/  IMAD R25, R25, 0x8, R4 ;  /* 0x0000000819197824 */ /* 0x000fe200078e0204 */
[----:B------:R-:W-:-:S04]  /*19920*/  SHF.L.U32 R2, R2, 0x1f, RZ ;  /* 0x0000001f02027819 */ /* 0x000fc800000006ff */
[----:B------:R-:W3:Y:S02]  /*19930*/  SYNCS.PHASECHK.TRANS64.TRYWAIT P1, [R25+URZ+0x28840], R2 ;  /* 0x02884002190075a7 */ /* 0x000ee4000802017f */
[----:B---3--:R-:W-:Y:S05]  /*19940*/  @!P1 BRA `(.L_x_8009) ;  /* 0x00000044002c9947 */ /* 0x008fea0003800000 */
.L_x_8144:
[----:B------:R-:W-:Y:S05]  /*19950*/  @!P0 BRA `(.L_x_8010) ;  /* 0x0000000000048947 */ /* 0x000fea0003800000 */
[----:B------:R-:W-:Y:S01]  /*19960*/  BPT.TRAP 0x1 ;  /* 0x000000040000795c */ /* 0x000fe20000300000 */
.L_x_8010:
[----:B------:R-:W4:Y:S02]  /*19970*/  SYNCS.PHASECHK.TRANS64.TRYWAIT P1, [R5+URZ+0x28860], R0 ;  /* 0x02886000050075a7 */ /* 0x000f24000802017f */
[----:B----4-:R-:W-:Y:S05]  /*19980*/  @!P1 BRA `(.L_x_8011) ;  /* 0x0000004400309947 */ /* 0x010fea0003800000 */
.L_x_8145:
[----:B------:R-:W-:Y:S05]  /*19990*/  @!P0 BRA `(.L_x_8012) ;  /* 0x0000000000048947 */ /* 0x000fea0003800000 */
[----:B------:R-:W-:Y:S01]  /*199a0*/  BPT.TRAP 0x1 ;  /* 0x000000040000795c */ /* 0x000fe20000300000 */
.L_x_8012:
[----:B------:R0:W0:Y:S02]  /*199b0*/  SYNCS.PHASECHK.TRANS64.TRYWAIT P0, [R25+URZ+0x28860], R2 ;  /* 0x02886002190075a7 */ /* 0x000024000800017f */
[----:B0-----:R-:W-:Y:S05]  /*199c0*/  @!P0 NANOSLEEP.SYNCS 0x989680 ;  /* 0x009896800000895d */ /* 0x001fea0003900000 */
[----:B------:R-:W0:Y:S02]  /*199d0*/  @!P0 SYNCS.PHASECHK.TRANS64 P0, [R25+URZ+0x28860], R2 ;  /* 0x02886002190085a7 */ /* 0x000e24000800007f */
[----:B0-----:R-:W-:Y:S05]  /*199e0*/  @!P0 BRA `(.L_x_8012) ;  /* 0xfffffffc00f08947 */ /* 0x001fea000383ffff */
.L_x_8004:
[----:B------:R-:W-:Y:S05]  /*199f0*/  BSYNC B0 ;  /* 0x0000000000007941 */ /* 0x000fea0003800000 */
.L_x_8003:
[----:B------:R-:W-:Y:S05]  /*19a00*/  EXIT ;  /* 0x000000000000794d */ /* 0x000fea0003800000 */
.L_x_7817:
[----:B0-----:R-:W-:-:S04]  /*19a10*/  IMAD.U32 R3, RZ, RZ, UR40 ;  /* 0x00000028ff037e24 */ /* 0x001fc8000f8e00ff */
[----:B------:R0:W1:Y:S03]  /*19a20*/  SYNCS.PHASECHK.TRANS64.TRYWAIT P1, [R3+URZ+0x28800], R0 ;  /* 0x02880000030075a7 */ /* 0x000066000802017f */
[----:B-1----:R-:W-:Y:S05]  /*19a30*/  @!P1 NANOSLEEP.SYNCS 0x989680 ;  /* 0x009896800000995d */ /* 0x002fea0003900000 */
[----:B------:R-:W1:Y:S02]  /*19a40*/  @!P1 SYNCS.PHASECHK.TRANS64 P1, [R3+URZ+0x28800], R0 ;  /* 0x02880000030095a7 */ /* 0x000e64000802007f */
[----:B-1----:R-:W-:Y:S05]  /*19a50*/  @!P1 BRA `(.L_x_7817) ;  /* 0xfffffffc00ec9947 */ /* 0x002fea000383ffff */
[----:B------:R-:W-:Y:S05]  /*19a60*/  BRA `(.L_x_8013) ;  /* 0xfffffe8400a47947 */ /* 0x000fea000383ffff */
.L_x_7821:
[----:B-1----:R1:W2:Y:S02]  /*19a70*/  SYNCS.PHASECHK.TRANS64.TRYWAIT P1, [R89+URZ+0x28830], R0 ;  /* 0x02883000590075a7 */ /* 0x0022a4000802017f */
[----:B--2---:R-:W-:Y:S05]  /*19a80*/  @!P1 NANOSLEEP.SYNCS 0x989680 ;  /* 0x009896800000995d */ /* 0x004fea0003900000 */
[----:B------:R-:W2:Y:S02]  /*19a90*/  @!P1 SYNCS.PHASECHK.TRANS64 P1, [R89+URZ+0x28830], R0 ;  /* 0x02883000590095a7 */ /* 0x000ea4000802007f */
[----:B--2---:R-:W-:Y:S05]  /*19aa0*/  @!P1 BRA `(.L_x_7821) ;  /* 0xfffffffc00f09947 */ /* 0x004fea000383ffff */
[----:B------:R-:W-:Y:S05]  /*19ab0*/  BRA `(.L_x_7820) ;  /* 0xfffffe8400c07947 */ /* 0x000fea000383ffff */
.L_x_7838:
[----:B-1----:R-:W-:-:S04]  /*19ac0*/  IMAD.U32 R7, RZ, RZ, UR6 ;  /* 0x00000006ff077e24 */ /* 0x002fc8000f8e00ff */
[----:B------:R1:W2:Y:S03]  /*19ad0*/  SYNCS.PHASECHK.TRANS64.TRYWAIT P1, [R7+URZ+0x28830], R6 ;  /* 0x02883006070075a7 */ /* 0x0002a6000802017f */
[----:B--2---:R-:W-:Y:S05]  /*19ae0*/  @!P1 NANOSLEEP.SYNCS 0x989680 ;  /* 0x009896800000995d */ /* 0x004fea0003900000 */
[----:B------:R-:W2:Y:S02]  /*19af0*/  @!P1 SYNCS.PHASECHK.TRANS64 P1, [R7+URZ+0x28830], R6 ;  /* 0x02883006070095a7 */ /* 0x000ea4000802007f */
[----:B--2---:R-:W-:Y:S05]  /*19b00*/  @!P1 BRA `(.L_x_7838) ;  /* 0xfffffffc00ec9947 */ /* 0x004fea000383ffff */
[----:B------:R-:W-:Y:S05]  /*19b10*/  BRA `(.L_x_7835) ;  /* 0xfffffec000947947 */ /* 0x000fea000383ffff */
.L_x_7842:
[----:B-1----:R-:W-:-:S04]  /*19b20*/  IMAD.U32 R7, RZ, RZ, UR6 ;  /* 0x00000006ff077e24 */ /* 0x002fc8000f8e00ff */
[----:B------:R1:W2:Y:S03]  /*19b30*/  SYNCS.PHASECHK.TRANS64.TRYWAIT P1, [R7+URZ+0x28850], R6 ;  /* 0x02885006070075a7 */ /* 0x0002a6000802017f */
[----:B--2---:R-:W-:Y:S05]  /*19b40*/  @!P1 NANOSLEEP.SYNCS 0x989680 ;  /* 0x009896800000995d */ /* 0x004fea0003900000 */
[----:B------:R-:W2:Y:S02]  /*19b50*/  @!P1 SYNCS.PHASECHK.TRANS64 P1, [R7+URZ+0x28850], R6 ;  /* 0x02885006070095a7 */ /* 0x000ea4000802007f */
[----:B--2---:R-:W-:Y:S05]  /*19b60*/  @!P1 BRA `(.L_x_7842) ;  /* 0xfffffffc00ec9947 */ /* 0x004fea000383ffff */
[----:B------:R-:W-:Y:S05]  /*19b70*/  BRA `(.L_x_7839) ;  /* 0xfffffec4006c7947 */ /* 0x000fea000383ffff */
.L_x_7861:
[----:B-1----:R-:W-:-:S04]  /*19b80*/  IMAD.U32 R7, RZ, RZ, UR6 ;  /* 0x00000006ff077e24 */ /* 0x002fc8000f8e00ff */
[----:B------:R1:W2:Y:S03]  /*19b90*/  SYNCS.PHASECHK.TRANS64.TRYWAIT P1, [R7+URZ+0x28830], R6 ;  /* 0x02883006070075a7 */ /* 0x0002a6000802017f */
[----:B--2---:R-:W-:Y:S05]  /*19ba0*/  @!P1 NANOSLEEP.SYNCS 0x989680 ;  /* 0x009896800000995d */ /* 0x004fea0003900000 */
[----:B------:R-:W2:Y:S02]  /*19bb0*/  @!P1 SYNCS.PHASECHK.TRANS64 P1, [R7+URZ+0x28830], R6 ;  /* 0x02883006070095a7 */ /* 0x000ea4000802007f */
[----:B--2---:R-:W-:Y:S05]  /*19bc0*/  @!P1 BRA `(.L_x_7861) ;  /* 0xfffffffc00ec9947 */ /* 0x004fea000383ffff */
[----:B------:R-:W-:Y:S05]  /*19bd0*/  BRA `(.L_x_7858) ;  /* 0xfffffefc00707947 */ /* 0x000fea000383ffff */
.L_x_7865:
[----:B-1----:R-:W-:-:S04]  /*19be0*/  IMAD.U32 R7, RZ, RZ, UR6 ;  /* 0x00000006ff077e24 */ /* 0x002fc8000f8e00ff */
[----:B------:R1:W2:Y:S03]  /*19bf0*/  SYNCS.PHASECHK.TRANS64.TRYWAIT P1, [R7+URZ+0x28850], R6 ;  /* 0x02885006070075a7 */ /* 0x0002a6000802017f */
[----:B--2---:R-:W-:Y:S05]  /*19c00*/  @!P1 NANOSLEEP.SYNCS 0x989680 ;  /* 0x009896800000995d */ /* 0x004fea0003900000 */
[----:B------:R-:W2:Y:S02]  /*19c10*/  @!P1 SYNCS.PHASECHK.TRANS64 P1, [R7+URZ+0x28850], R6 ;  /* 0x02885006070095a7 */ /* 0x000ea4000802007f */
[----:B--2---:R-:W-:Y:S05]  /*19c20*/  @!P1 BRA `(.L_x_7865) ;  /* 0xfffffffc00ec9947 */ /* 0x004fea000383ffff */
[----:B------:R-:W-:Y:S05]  /*19c30*/  BRA `(.L_x_7862) ;  /* 0xffffff0000487947 */ /* 0x000fea000383ffff */
.L_x_7873:
[----:B-1----:R-:W-:-:S04]  /*19c40*/  IMAD.U32 R7, RZ, RZ, UR6 ;  /* 0x00000006ff077e24 */ /* 0x002fc8000f8e00ff */
[----:B------:R1:W2:Y:S03]  /*19c50*/  SYNCS.PHASECHK.TRANS64.TRYWAIT P1, [R7+URZ+0x28830], R6 ;  /* 0x02883006070075a7 */ /* 0x0002a6000802017f */
[----:B--2---:R-:W-:Y:S05]  /*19c60*/  @!P1 NANOSLEEP.SYNCS 0x989680 ;  /* 0x009896800000995d */ /* 0x004fea0003900000 */
[----:B------:R-:W2:Y:S02]  /*19c70*/  @!P1 SYNCS.PHASECHK.TRANS64 P1, [R7+URZ+0x28830], R6 ;  /* 0x02883006070095a7 */ /* 0x000ea4000802007f */
[----:B--2---:R-:W-:Y:S05]  /*19c80*/  @!P1 BRA `(.L_x_7873) ;  /* 0xfffffffc00ec9947 */ /* 0x004fea000383ffff */
[----:B------:R-:W-:Y:S05]  /*19c90*/  BRA `(.L_x_7870) ;  /* 0xffffff2400787947 */ /* 0x000fea000383ffff */
.L_x_7877:
[----:B-1----:R-:W-:-:S04]  /*19ca0*/  IMAD.U32 R7, RZ, RZ, UR6 ;  /* 0x00000006ff077e24 */ /* 0x002fc8000f8e00ff */
[----:B------:R1:W2:Y:S03]  /*19cb0*/  SYNCS.PHASECHK.TRANS64.TRYWAIT P1, [R7+URZ+0x28850], R6 ;  /* 0x02885006070075a7 */ /* 0x0002a6000802017f */
[----:B--2---:R-:W-:Y:S05]  /*19cc0*/  @!P1 NANOSLEEP.SYNCS 0x989680 ;  /* 0x009896800000995d */ /* 0x004fea0003900000 */
[----:B------:R-:W2:Y:S02]  /*19cd0*/  @!P1 SYNCS.PHASECHK.TRANS64 P1, [R7+URZ+0x28850], R6 ;  /* 0x02885006070095a7 */ /* 0x000ea4000802007f */
[----:B--2---:R-:W-:Y:S05]  /*19ce0*/  @!P1 BRA `(.L_x_7877) ;  /* 0xfffffffc00ec9947 */ /* 0x004fea000383ffff */
[----:B------:R-:W-:Y:S05]  /*19cf0*/  BRA `(.L_x_7874) ;  /* 0xffffff2800447947 */ /* 0x000fea000383ffff */
.L_x_7892:
[----:B-1----:R-:W-:-:S04]  /*19d00*/  IMAD.U32 R4, RZ, RZ, UR5 ;  /* 0x00000005ff047e24 */ /* 0x002fc8000f8e00ff */
[----:B------:R1:W2:Y:S03]  /*19d10*/  SYNCS.PHASECHK.TRANS64.TRYWAIT P1, [R4+URZ+0x28850], R3 ;  /* 0x02885003040075a7 */ /* 0x0002a6000802017f */
[----:B--2---:R-:W-:Y:S05]  /*19d20*/  @!P1 NANOSLEEP.SYNCS 0x989680 ;  /* 0x009896800000995d */ /* 0x004fea0003900000 */
[----:B------:R-:W2:Y:S02]  /*19d30*/  @!P1 SYNCS.PHASECHK.TRANS64 P1, [R4+URZ+0x28850], R3 ;  /* 0x02885003040095a7 */ /* 0x000ea4000802007f */
[----:B--2---:R-:W-:Y:S05]  /*19d40*/  @!P1 BRA `(.L_x_7892) ;  /* 0xfffffffc00ec9947 */ /* 0x004fea000383ffff */
[----:B------:R-:W-:Y:S05]  /*19d50*/  BRA `(.L_x_7891) ;  /* 0xffffff5c00707947 */ /* 0x000fea000383ffff */
.L_x_7948:
        /* <DEDUP_REMOVED lines=11> */
.L_x_8015:
[----:B------:R-:W-:Y:S05]  /*19e10*/  BSYNC B0 ;  /* 0x0000000000007941 */ /* 0x000fea0003800000 */
.L_x_8014:
[----:B------:R-:W-:Y:S05]  /*19e20*/  BRA `(.L_x_8016) ;  /* 0xffffffb800647947 */ /* 0x000fea000383ffff */
.L_x_7951:
[----:B0-----:R0:W1:Y:S02]  /*19e30*/  SYNCS.PHASECHK.TRANS64.TRYWAIT P0, [R7+URZ+0x28840], R2 ;  /* 0x02884002070075a7 */ /* 0x001064000800017f */
[----:B-1----:R-:W-:Y:S05]  /*19e40*/  @!P0 NANOSLEEP.SYNCS 0x989680 ;  /* 0x009896800000895d */ /* 0x002fea0003900000 */
[----:B------:R-:W1:Y:S02]  /*19e50*/  @!P0 SYNCS.PHASECHK.TRANS64 P0, [R7+URZ+0x28840], R2 ;  /* 0x02884002070085a7 */ /* 0x000e64000800007f */
[----:B-1----:R-:W-:Y:S05]  /*19e60*/  @!P0 BRA `(.L_x_7951) ;  /* 0xfffffffc00f08947 */ /* 0x002fea000383ffff */
[----:B------:R-:W-:Y:S05]  /*19e70*/  BRA `(.L_x_8017) ;  /* 0xffffffb800b87947 */ /* 0x000fea000383ffff */
.L_x_7952:
        /* <DEDUP_REMOVED lines=8> */
.L_x_8019:
[----:B------:R-:W-:Y:S05]  /*19f00*/  BSYNC B0 ;  /* 0x0000000000007941 */ /* 0x000fea0003800000 */
.L_x_8018:
        /* <DEDUP_REMOVED lines=9> */
.L_x_8020:
[----:B------:R-:W-:Y:S02]  /*19fa0*/  IMAD.MOV.U32 R13, RZ, RZ, R0 ;  /* 0x000000ffff0d7224 */ /* 0x000fe400078e0000 */
[----:B------:R-:W-:Y:S02]  /*19fb0*/  IMAD.MOV.U32 R12, RZ, RZ, 0x1 ;  /* 0x00000001ff0c7424 */ /* 0x000fe400078e00ff */
[----:B------:R-:W-:-:S07]  /*19fc0*/  IMAD.MOV.U32 R3, RZ, RZ, R14 ;  /* 0x000000ffff037224 */ /* 0x000fce00078e000e */
[----:B------:R-:W-:Y:S05]  /*19fd0*/  WARPSYNC.COLLECTIVE R15, `(.L_x_8021) ;  /* 0x000000000f087348 */ /* 0x000fea0003c00000 */
[----:B------:R0:W1:Y:S02]  /*19fe0*/  SHFL.IDX P6, R14, R13, R12, R11 ;  /* 0x0000000c0d0e7389 */ /* 0x00006400000c000b */
[----:B01----:R-:W-:Y:S01]  /*19ff0*/  ENDCOLLECTIVE ;  /* 0x000000000000791b */ /* 0x003fe20003800000 */
.L_x_8021:
        /* <DEDUP_REMOVED lines=12> */
[----:B0-----:R-:W-:-:S07]  /*1a0c0*/  IMAD.MOV.U32 R2, RZ, RZ, R14 ;  /* 0x000000ffff027224 */ /* 0x001fce00078e000e */
[----:B------:R-:W-:Y:S05]  /*1a0d0*/  WARPSYNC.COLLECTIVE R15, `(.L_x_8022) ;  /* 0x000000000f087348 */ /* 0x000fea0003c00000 */
[----:B------:R0:W1:Y:S02]  /*1a0e0*/  SHFL.IDX P6, R14, R13, R12, R11 ;  /* 0x0000000c0d0e7389 */ /* 0x00006400000c000b */
[----:B01----:R-:W-:Y:S01]  /*1a0f0*/  ENDCOLLECTIVE ;  /* 0x000000000000791b */ /* 0x003fe20003800000 */
.L_x_8022:
[----:B------:R-:W-:Y:S02]  /*1a100*/  @P1 IMAD R8, R5, 0x2, R22 ;  /* 0x0000000205081824 */ /* 0x000fe400078e0216 */
[----:B------:R-:W-:Y:S02]  /*1a110*/  IMAD.MOV.U32 R13, RZ, RZ, R0 ;  /* 0x000000ffff0d7224 */ /* 0x000fe400078e0000 */
[----:B------:R-:W-:Y:S02]  /*1a120*/  IMAD.MOV.U32 R12, RZ, RZ, 0x2 ;  /* 0x00000002ff0c7424 */ /* 0x000fe400078e00ff */
[----:B------:R-:W-:-:S07]  /*1a130*/  IMAD.MOV.U32 R3, RZ, RZ, R14 ;  /* 0x000000ffff037224 */ /* 0x000fce00078e000e */
[----:B------:R-:W-:Y:S05]  /*1a140*/  WARPSYNC.COLLECTIVE R15, `(.L_x_8023) ;  /* 0x000000000f087348 */ /* 0x000fea0003c00000 */
[----:B------:R0:W1:Y:S02]  /*1a150*/  SHFL.IDX P6, R14, R13, R12, R11 ;  /* 0x0000000c0d0e7389 */ /* 0x00006400000c000b */
[----:B01----:R-:W-:Y:S01]  /*1a160*/  ENDCOLLECTIVE ;  /* 0x000000000000791b */ /* 0x003fe20003800000 */
.L_x_8023:
        /* <DEDUP_REMOVED lines=16> */
.L_x_8024:
[----:B------:R-:W-:Y:S02]  /*1a270*/  @P1 IMAD R8, R5, 0x2, R22 ;  /* 0x0000000205081824 */ /* 0x000fe400078e0216 */
[----:B------:R-:W-:Y:S02]  /*1a280*/  IMAD.MOV.U32 R13, RZ, RZ, R0 ;  /* 0x000000ffff0d7224 */ /* 0x000fe400078e0000 */
[----:B------:R-:W-:Y:S02]  /*1a290*/  IMAD.MOV.U32 R12, RZ, RZ, 0x3 ;  /* 0x00000003ff0c7424 */ /* 0x000fe400078e00ff */
[----:B------:R-:W-:-:S07]  /*1a2a0*/  IMAD.MOV.U32 R3, RZ, RZ, R14 ;  /* 0x000000ffff037224 */ /* 0x000fce00078e000e */
[----:B------:R-:W-:Y:S05]  /*1a2b0*/  WARPSYNC.COLLECTIVE R15, `(.L_x_8025) ;  /* 0x000000000f087348 */ /* 0x000fea0003c00000 */
[----:B------:R0:W1:Y:S02]  /*1a2c0*/  SHFL.IDX P6, R14, R13, R12, R11 ;  /* 0x0000000c0d0e7389 */ /* 0x00006400000c000b */
[----:B01----:R-:W-:Y:S01]  /*1a2d0*/  ENDCOLLECTIVE ;  /* 0x000000000000791b */ /* 0x003fe20003800000 */
.L_x_8025:
        /* <DEDUP_REMOVED lines=16> */
.L_x_8026:
[----:B------:R-:W-:Y:S02]  /*1a3e0*/  @P1 IMAD R8, R5, 0x2, R22 ;  /* 0x0000000205081824 */ /* 0x000fe400078e0216 */
[----:B------:R-:W-:Y:S02]  /*1a3f0*/  IMAD.MOV.U32 R13, RZ, RZ, R0 ;  /* 0x000000ffff0d7224 */ /* 0x000fe400078e0000 */
[----:B------:R-:W-:Y:S02]  /*1a400*/  IMAD.MOV.U32 R12, RZ, RZ, 0x4 ;  /* 0x00000004ff0c7424 */ /* 0x000fe400078e00ff */
[----:B------:R-:W-:-:S07]  /*1a410*/  IMAD.MOV.U32 R3, RZ, RZ, R14 ;  /* 0x000000ffff037224 */ /* 0x000fce00078e000e */
[----:B------:R-:W-:Y:S05]  /*1a420*/  WARPSYNC.COLLECTIVE R15, `(.L_x_8027) ;  /* 0x000000000f087348 */ /* 0x000fea0003c00000 */
[----:B------:R0:W1:Y:S02]  /*1a430*/  SHFL.IDX P6, R14, R13, R12, R11 ;  /* 0x0000000c0d0e7389 */ /* 0x00006400000c000b */
[----:B01----:R-:W-:Y:S01]  /*1a440*/  ENDCOLLECTIVE ;  /* 0x000000000000791b */ /* 0x003fe20003800000 */
.L_x_8027:
        /* <DEDUP_REMOVED lines=16> */
.L_x_8028:
[----:B------:R-:W-:Y:S02]  /*1a550*/  @P1 IMAD R8, R5, 0x2, R22 ;  /* 0x0000000205081824 */ /* 0x000fe400078e0216 */
[----:B------:R-:W-:Y:S02]  /*1a560*/  IMAD.MOV.U32 R13, RZ, RZ, R0 ;  /* 0x000000ffff0d7224 */ /* 0x000fe400078e0000 */
[----:B------:R-:W-:Y:S02]  /*1a570*/  IMAD.MOV.U32 R12, RZ, RZ, 0x5 ;  /* 0x00000005ff0c7424 */ /* 0x000fe400078e00ff */
[----:B------:R-:W-:-:S07]  /*1a580*/  IMAD.MOV.U32 R3, RZ, RZ, R14 ;  /* 0x000000ffff037224 */ /* 0x000fce00078e000e */
[----:B------:R-:W-:Y:S05]  /*1a590*/  WARPSYNC.COLLECTIVE R15, `(.L_x_8029) ;  /* 0x000000000f087348 */ /* 0x000fea0003c00000 */
[----:B------:R0:W1:Y:S02]  /*1a5a0*/  SHFL.IDX P6, R14, R13, R12, R11 ;  /* 0x0000000c0d0e7389 */ /* 0x00006400000c000b */
[----:B01----:R-:W-:Y:S01]  /*1a5b0*/  ENDCOLLECTIVE ;  /* 0x000000000000791b */ /* 0x003fe20003800000 */
.L_x_8029:
        /* <DEDUP_REMOVED lines=16> */
.L_x_8030:
[----:B------:R-:W-:Y:S02]  /*1a6c0*/  @P1 IMAD R8, R5, 0x2, R22 ;  /* 0x0000000205081824 */ /* 0x000fe400078e0216 */
[----:B------:R-:W-:Y:S02]  /*1a6d0*/  IMAD.MOV.U32 R13, RZ, RZ, R0 ;  /* 0x000000ffff0d7224 */ /* 0x000fe400078e0000 */
[----:B------:R-:W-:Y:S02]  /*1a6e0*/  IMAD.MOV.U32 R12, RZ, RZ, 0x6 ;  /* 0x00000006ff0c7424 */ /* 0x000fe400078e00ff */
[----:B------:R-:W-:-:S07]  /*1a6f0*/  IMAD.MOV.U32 R3, RZ, RZ, R14 ;  /* 0x000000ffff037224 */ /* 0x000fce00078e000e */
[----:B------:R-:W-:Y:S05]  /*1a700*/  WARPSYNC.COLLECTIVE R15, `(.L_x_8031) ;  /* 0x000000000f087348 */ /* 0x000fea0003c00000 */
[----:B------:R0:W1:Y:S02]  /*1a710*/  SHFL.IDX P6, R14, R13, R12, R11 ;  /* 0x0000000c0d0e7389 */ /* 0x00006400000c000b */
[----:B01----:R-:W-:Y:S01]  /*1a720*/  ENDCOLLECTIVE ;  /* 0x000000000000791b */ /* 0x003fe20003800000 */
.L_x_8031:
        /* <DEDUP_REMOVED lines=16> */
.L_x_8032:
[----:B------:R-:W-:Y:S02]  /*1a830*/  @P1 IMAD R8, R5, 0x2, R22 ;  /* 0x0000000205081824 */ /* 0x000fe400078e0216 */
[----:B------:R-:W-:Y:S02]  /*1a840*/  IMAD.MOV.U32 R13, RZ, RZ, R0 ;  /* 0x000000ffff0d7224 */ /* 0x000fe400078e0000 */
[----:B------:R-:W-:Y:S02]  /*1a850*/  IMAD.MOV.U32 R12, RZ, RZ, 0x7 ;  /* 0x00000007ff0c7424 */ /* 0x000fe400078e00ff */
[----:B------:R-:W-:-:S07]  /*1a860*/  IMAD.MOV.U32 R3, RZ, RZ, R14 ;  /* 0x000000ffff037224 */ /* 0x000fce00078e000e */
[----:B------:R-:W-:Y:S05]  /*1a870*/  WARPSYNC.COLLECTIVE R15, `(.L_x_8033) ;  /* 0x000000000f087348 */ /* 0x000fea0003c00000 */
[----:B------:R0:W1:Y:S02]  /*1a880*/  SHFL.IDX P6, R14, R13, R12, R11 ;  /* 0x0000000c0d0e7389 */ /* 0x00006400000c000b */
[----:B01----:R-:W-:Y:S01]  /*1a890*/  ENDCOLLECTIVE ;  /* 0x000000000000791b */ /* 0x003fe20003800000 */
.L_x_8033:
        /* <DEDUP_REMOVED lines=10> */
.L_x_8034:
[----:B------:R-:W-:Y:S01]  /*1a940*/  @!PT LDS RZ, [RZ] ;  /* 0x00000000fffff984 */ /* 0x000fe20000000800 */
[----:B------:R-:W-:Y:S01]  /*1a950*/  @!PT LDS RZ, [RZ] ;  /* 0x00000000fffff984 */ /* 0x000fe20000000800 */
[----:B------:R-:W-:Y:S01]  /*1a960*/  @!PT LDS RZ, [RZ] ;  /* 0x00000000fffff984 */ /* 0x000fe20000000800 */
[----:B------:R-:W-:Y:S04]  /*1a970*/  @P1 LDGSTS.E.BYPASS.LTC128B.128 [R8+0x1b400], desc[UR36][R2.64], !P3 ;  /* 0x1b40000002081fae */ /* 0x000fe8000d901d64 */
[----:B------:R0:W-:Y:S02]  /*1a980*/  @P1 LDGSTS.E.BYPASS.LTC128B.128 [R8+0x1f400], desc[UR36][R2.64+0x80], !P2 ;  /* 0x1f40008002081fae */ /* 0x0001e4000d101d64 */
[----:B0-----:R-:W-:Y:S01]  /*1a990*/  IMAD.MOV.U32 R2, RZ, RZ, R14 ;  /* 0x000000ffff027224 */ /* 0x001fe200078e000e */
[----:B------:R-:W-:Y:S06]  /*1a9a0*/  BRA `(.L_x_8035) ;  /* 0xffffffb400947947 */ /* 0x000fec000383ffff */
.L_x_7957:
        /* <DEDUP_REMOVED lines=9> */
.L_x_8036:
[C---:B------:R-:W-:Y:S01]  /*1aa40*/  VIADD R6, R27.reuse, 0x10 ;  /* 0x000000101b067836 */ /* 0x040fe20000000000 */
[----:B------:R-:W-:Y:S01]  /*1aa50*/  ISETP.GE.AND P2, PT, R27, R31, PT ;  /* 0x0000001f1b00720c */ /* 0x000fe20003f46270 */
[----:B------:R-:W-:Y:S02]  /*1aa60*/  IMAD.MOV.U32 R13, RZ, RZ, R0 ;  /* 0x000000ffff0d7224 */ /* 0x000fe400078e0000 */
[----:B------:R-:W-:-:S10]  /*1aa70*/  IMAD.MOV.U32 R2, RZ, RZ, R14 ;  /* 0x000000ffff027224 */ /* 0x000fd400078e000e */
[----:B------:R-:W-:Y:S05]  /*1aa80*/  WARPSYNC.COLLECTIVE R15, `(.L_x_8037) ;  /* 0x000000000f087348 */ /* 0x000fea0003c00000 */
[----:B------:R0:W1:Y:S02]  /*1aa90*/  SHFL.IDX P6, R14, R13, R12, R11 ;  /* 0x0000000c0d0e7389 */ /* 0x00006400000c000b */
[----:B01----:R-:W-:Y:S01]  /*1aaa0*/  ENDCOLLECTIVE ;  /* 0x000000000000791b */ /* 0x003fe20003800000 */
.L_x_8037:
        /* <DEDUP_REMOVED lines=8> */
.L_x_8038:
[----:B------:R-:W-:Y:S01]  /*1ab30*/  @!PT LDS RZ, [RZ] ;  /* 0x00000000fffff984 */ /* 0x000fe20000000800 */
[----:B------:R-:W-:Y:S01]  /*1ab40*/  @!PT LDS RZ, [RZ] ;  /* 0x00000000fffff984 */ /* 0x000fe20000000800 */
[----:B------:R-:W-:Y:S01]  /*1ab50*/  @!PT LDS RZ, [RZ] ;  /* 0x00000000fffff984 */ /* 0x000fe20000000800 */
[----:B------:R-:W-:Y:S04]  /*1ab60*/  @!P2 LDGSTS.E.BYPASS.LTC128B.128 [R8+0x10400], desc[UR36][R2.64], !P0 ;  /* 0x104000000208afae */ /* 0x000fe8000c101d64 */
[----:B------:R0:W-:Y:S01]  /*1ab70*/  @!P2 LDGSTS.E.BYPASS.LTC128B.128 [R8+0x14400], desc[UR36][R2.64+0x80], !P1 ;  /* 0x144000800208afae */ /* 0x0001e2000c901d64 */
[----:B------:R-:W-:Y:S01]  /*1ab80*/  ISETP.GE.AND P2, PT, R6, R31, PT ;  /* 0x0000001f0600720c */ /* 0x000fe20003f46270 */
[----:B------:R-:W-:Y:S02]  /*1ab90*/  VIADD R6, R27, 0x20 ;  /* 0x000000201b067836 */ /* 0x000fe40000000000 */
[----:B------:R-:W-:Y:S02]  /*1aba0*/  IMAD.MOV.U32 R13, RZ, RZ, R0 ;  /* 0x000000ffff0d7224 */ /* 0x000fe400078e0000 */
[----:B0-----:R-:W-:-:S08]  /*1abb0*/  IMAD.MOV.U32 R2, RZ, RZ, R14 ;  /* 0x000000ffff027224 */ /* 0x001fd000078e000e */
[----:B------:R-:W-:Y:S05]  /*1abc0*/  WARPSYNC.COLLECTIVE R15, `(.L_x_8039) ;  /* 0x000000000f087348 */ /* 0x000fea0003c00000 */
[----:B------:R0:W1:Y:S02]  /*1abd0*/  SHFL.IDX P6, R14, R13, R12, R11 ;  /* 0x0000000c0d0e7389 */ /* 0x00006400000c000b */
[----:B01----:R-:W-:Y:S01]  /*1abe0*/  ENDCOLLECTIVE ;  /* 0x000000000000791b */ /* 0x003fe20003800000 */
.L_x_8039:
        /* <DEDUP_REMOVED lines=8> */
.L_x_8040:
[----:B------:R-:W-:-:S05]  /*1ac70*/  @!P2 IMAD.MOV.U32 R3, RZ, RZ, R5 ;  /* 0x000000ffff03a224 */ /* 0x000fca00078e0005 */
        /* <DEDUP_REMOVED lines=12> */
.L_x_8041:
        /* <DEDUP_REMOVED lines=8> */
.L_x_8042:
        /* <DEDUP_REMOVED lines=13> */
.L_x_8043:
        /* <DEDUP_REMOVED lines=8> */
.L_x_8044:
        /* <DEDUP_REMOVED lines=13> */
.L_x_8045:
        /* <DEDUP_REMOVED lines=8> */
.L_x_8046:
        /* <DEDUP_REMOVED lines=13> */
.L_x_8047:
        /* <DEDUP_REMOVED lines=8> */
.L_x_8048:
[----:B------:R-:W-:-:S05]  /*1b1b0*/  @!P2 IMAD.MOV.U32 R3, RZ, RZ, R5 ;  /* 0x000000ffff03a224 */ /* 0x000fca00078e0005 */
        /* <DEDUP_REMOVED lines=11> */
.L_x_8049:
        /* <DEDUP_REMOVED lines=8> */
.L_x_8050:
        /* <DEDUP_REMOVED lines=11> */
.L_x_8051:
[----:B------:R-:W-:Y:S05]  /*1b3a0*/  BRA `(.L_x_8052) ;  /* 0xffffffb400f47947 */ /* 0x000fea000383ffff */
.L_x_7962:
[----:B0-----:R0:W1:Y:S02]  /*1b3b0*/  SYNCS.PHASECHK.TRANS64.TRYWAIT P1, [R22+URZ+0x28820], R3 ;  /* 0x02882003160075a7 */ /* 0x001064000802017f */
[----:B-1----:R-:W-:Y:S05]  /*1b3c0*/  @!P1 NANOSLEEP.SYNCS 0x989680 ;  /* 0x009896800000995d */ /* 0x002fea0003900000 */
[----:B------:R-:W1:Y:S02]  /*1b3d0*/  @!P1 SYNCS.PHASECHK.TRANS64 P1, [R22+URZ+0x28820], R3 ;  /* 0x02882003160095a7 */ /* 0x000e64000802007f */
[----:B-1----:R-:W-:Y:S05]  /*1b3e0*/  @!P1 BRA `(.L_x_7962) ;  /* 0xfffffffc00f09947 */ /* 0x002fea000383ffff */
[----:B------:R-:W-:Y:S05]  /*1b3f0*/  BRA `(.L_x_8053) ;  /* 0xffffffb8006c7947 */ /* 0x000fea000383ffff */
.L_x_7967:
[----:B0-----:R0:W1:Y:S02]  /*1b400*/  SYNCS.PHASECHK.TRANS64.TRYWAIT P0, [R6+URZ+0x28840], R3 ;  /* 0x02884003060075a7 */ /* 0x001064000800017f */
[----:B-1----:R-:W-:Y:S05]  /*1b410*/  @!P0 NANOSLEEP.SYNCS 0x989680 ;  /* 0x009896800000895d */ /* 0x002fea0003900000 */
[----:B------:R-:W1:Y:S02]  /*1b420*/  @!P0 SYNCS.PHASECHK.TRANS64 P0, [R6+URZ+0x28840], R3 ;  /* 0x02884003060085a7 */ /* 0x000e64000800007f */
[----:B-1----:R-:W-:Y:S05]  /*1b430*/  @!P0 BRA `(.L_x_7967) ;  /* 0xfffffffc00f08947 */ /* 0x002fea000383ffff */
[----:B------:R-:W-:Y:S05]  /*1b440*/  BRA `(.L_x_8054) ;  /* 0xffffffbc00307947 */ /* 0x000fea000383ffff */
.L_x_7968:
        /* <DEDUP_REMOVED lines=8> */
.L_x_8056:
[----:B------:R-:W-:Y:S05]  /*1b4d0*/  BSYNC B1 ;  /* 0x0000000000017941 */ /* 0x000fea0003800000 */
.L_x_8055:
        /* <DEDUP_REMOVED lines=9> */
.L_x_8057:
[----:B------:R-:W-:Y:S02]  /*1b570*/  IMAD R8, R8, 0x2, R22 ;  /* 0x0000000208087824 */ /* 0x000fe400078e0216 */
[----:B------:R-:W-:Y:S02]  /*1b580*/  IMAD.MOV.U32 R13, RZ, RZ, R9 ;  /* 0x000000ffff0d7224 */ /* 0x000fe400078e0009 */
[----:B------:R-:W-:Y:S02]  /*1b590*/  IMAD.MOV.U32 R12, RZ, RZ, 0x1 ;  /* 0x00000001ff0c7424 */ /* 0x000fe400078e00ff */
[----:B------:R-:W-:-:S07]  /*1b5a0*/  IMAD.MOV.U32 R2, RZ, RZ, R14 ;  /* 0x000000ffff027224 */ /* 0x000fce00078e000e */
[----:B------:R-:W-:Y:S05]  /*1b5b0*/  WARPSYNC.COLLECTIVE R15, `(.L_x_8058) ;  /* 0x000000000f087348 */ /* 0x000fea0003c00000 */
[----:B------:R0:W1:Y:S02]  /*1b5c0*/  SHFL.IDX P6, R14, R13, R12, R11 ;  /* 0x0000000c0d0e7389 */ /* 0x00006400000c000b */
[----:B01----:R-:W-:Y:S01]  /*1b5d0*/  ENDCOLLECTIVE ;  /* 0x000000000000791b */ /* 0x003fe20003800000 */
.L_x_8058:
        /* <DEDUP_REMOVED lines=12> */
.L_x_8059:
[----:B------:R-:W-:Y:S02]  /*1b6a0*/  IMAD.MOV.U32 R13, RZ, RZ, R9 ;  /* 0x000000ffff0d7224 */ /* 0x000fe400078e0009 */
[----:B------:R-:W-:Y:S02]  /*1b6b0*/  IMAD.MOV.U32 R12, RZ, RZ, 0x2 ;  /* 0x00000002ff0c7424 */ /* 0x000fe400078e00ff */
[----:B------:R-:W-:-:S07]  /*1b6c0*/  IMAD.MOV.U32 R2, RZ, RZ, R14 ;  /* 0x000000ffff027224 */ /* 0x000fce00078e000e */
[----:B------:R-:W-:Y:S05]  /*1b6d0*/  WARPSYNC.COLLECTIVE R15, `(.L_x_8060) ;  /* 0x000000000f087348 */ /* 0x000fea0003c00000 */
[----:B------:R0:W1:Y:S02]  /*1b6e0*/  SHFL.IDX P6, R14, R13, R12, R11 ;  /* 0x0000000c0d0e7389 */ /* 0x00006400000c000b */
[----:B01----:R-:W-:Y:S01]  /*1b6f0*/  ENDCOLLECTIVE ;  /* 0x000000000000791b */ /* 0x003fe20003800000 */
.L_x_8060:
        /* <DEDUP_REMOVED lines=12> */
.L_x_8061:
[----:B------:R-:W-:Y:S02]  /*1b7c0*/  IMAD.MOV.U32 R13, RZ, RZ, R9 ;  /* 0x000000ffff0d7224 */ /* 0x000fe400078e0009 */
[----:B------:R-:W-:Y:S02]  /*1b7d0*/  IMAD.MOV.U32 R12, RZ, RZ, 0x3 ;  /* 0x00000003ff0c7424 */ /* 0x000fe400078e00ff */
[----:B------:R-:W-:-:S07]  /*1b7e0*/  IMAD.MOV.U32 R2, RZ, RZ, R14 ;  /* 0x000000ffff027224 */ /* 0x000fce00078e000e */
[----:B------:R-:W-:Y:S05]  /*1b7f0*/  WARPSYNC.COLLECTIVE R15, `(.L_x_8062) ;  /* 0x000000000f087348 */ /* 0x000fea0003c00000 */
[----:B------:R0:W1:Y:S02]  /*1b800*/  SHFL.IDX P6, R14, R13, R12, R11 ;  /* 0x0000000c0d0e7389 */ /* 0x00006400000c000b */
[----:B01----:R-:W-:Y:S01]  /*1b810*/  ENDCOLLECTIVE ;  /* 0x000000000000791b */ /* 0x003fe20003800000 */
.L_x_8062:
        /* <DEDUP_REMOVED lines=12> */
.L_x_8063:
[----:B------:R-:W-:Y:S02]  /*1b8e0*/  IMAD.MOV.U32 R13, RZ, RZ, R9 ;  /* 0x000000ffff0d7224 */ /* 0x000fe400078e0009 */
[----:B------:R-:W-:Y:S02]  /*1b8f0*/  IMAD.MOV.U32 R12, RZ, RZ, 0x4 ;  /* 0x00000004ff0c7424 */ /* 0x000fe400078e00ff */
[----:B------:R-:W-:-:S07]  /*1b900*/  IMAD.MOV.U32 R2, RZ, RZ, R14 ;  /* 0x000000ffff027224 */ /* 0x000fce00078e000e */
[----:B------:R-:W-:Y:S05]  /*1b910*/  WARPSYNC.COLLECTIVE R15, `(.L_x_8064) ;  /* 0x000000000f087348 */ /* 0x000fea0003c00000 */
[----:B------:R0:W1:Y:S02]  /*1b920*/  SHFL.IDX P6, R14, R13, R12, R11 ;  /* 0x0000000c0d0e7389 */ /* 0x00006400000c000b */
[----:B01----:R-:W-:Y:S01]  /*1b930*/  ENDCOLLECTIVE ;  /* 0x000000000000791b */ /* 0x003fe20003800000 */
.L_x_8064:
        /* <DEDUP_REMOVED lines=12> */
.L_x_8065:
[----:B------:R-:W-:Y:S02]  /*1ba00*/  IMAD.MOV.U32 R13, RZ, RZ, R9 ;  /* 0x000000ffff0d7224 */ /* 0x000fe400078e0009 */
[----:B------:R-:W-:Y:S02]  /*1ba10*/  IMAD.MOV.U32 R12, RZ, RZ, 0x5 ;  /* 0x00000005ff0c7424 */ /* 0x000fe400078e00ff */
[----:B------:R-:W-:-:S07]  /*1ba20*/  IMAD.MOV.U32 R2, RZ, RZ, R14 ;  /* 0x000000ffff027224 */ /* 0x000fce00078e000e */
[----:B------:R-:W-:Y:S05]  /*1ba30*/  WARPSYNC.COLLECTIVE R15, `(.L_x_8066) ;  /* 0x000000000f087348 */ /* 0x000fea0003c00000 */
[----:B------:R0:W1:Y:S02]  /*1ba40*/  SHFL.IDX P6, R14, R13, R12, R11 ;  /* 0x0000000c0d0e7389 */ /* 0x00006400000c000b */
[----:B01----:R-:W-:Y:S01]  /*1ba50*/  ENDCOLLECTIVE ;  /* 0x000000000000791b */ /* 0x003fe20003800000 */
.L_x_8066:
        /* <DEDUP_REMOVED lines=12> */
.L_x_8067:
[----:B------:R-:W-:Y:S02]  /*1bb20*/  IMAD.MOV.U32 R13, RZ, RZ, R9 ;  /* 0x000000ffff0d7224 */ /* 0x000fe400078e0009 */
[----:B------:R-:W-:Y:S02]  /*1bb30*/  IMAD.MOV.U32 R12, RZ, RZ, 0x6 ;  /* 0x00000006ff0c7424 */ /* 0x000fe400078e00ff */
[----:B------:R-:W-:-:S07]  /*1bb40*/  IMAD.MOV.U32 R2, RZ, RZ, R14 ;  /* 0x000000ffff027224 */ /* 0x000fce00078e000e */
[----:B------:R-:W-:Y:S05]  /*1bb50*/  WARPSYNC.COLLECTIVE R15, `(.L_x_8068) ;  /* 0x000000000f087348 */ /* 0x000fea0003c00000 */
[----:B------:R0:W1:Y:S02]  /*1bb60*/  SHFL.IDX P6, R14, R13, R12, R11 ;  /* 0x0000000c0d0e7389 */ /* 0x00006400000c000b */
[----:B01----:R-:W-:Y:S01]  /*1bb70*/  ENDCOLLECTIVE ;  /* 0x000000000000791b */ /* 0x003fe20003800000 */
.L_x_8068:
        /* <DEDUP_REMOVED lines=12> */
.L_x_8069:
[----:B------:R-:W-:Y:S02]  /*1bc40*/  IMAD.MOV.U32 R13, RZ, RZ, R9 ;  /* 0x000000ffff0d7224 */ /* 0x000fe400078e0009 */
[----:B------:R-:W-:Y:S02]  /*1bc50*/  IMAD.MOV.U32 R12, RZ, RZ, 0x7 ;  /* 0x00000007ff0c7424 */ /* 0x000fe400078e00ff */
[----:B------:R-:W-:-:S07]  /*1bc60*/  IMAD.MOV.U32 R2, RZ, RZ, R14 ;  /* 0x000000ffff027224 */ /* 0x000fce00078e000e */
[----:B------:R-:W-:Y:S05]  /*1bc70*/  WARPSYNC.COLLECTIVE R15, `(.L_x_8070) ;  /* 0x000000000f087348 */ /* 0x000fea0003c00000 */
[----:B------:R0:W1:Y:S02]  /*1bc80*/  SHFL.IDX P6, R14, R13, R12, R11 ;  /* 0x0000000c0d0e7389 */ /* 0x00006400000c000b */
[----:B01----:R-:W-:Y:S01]  /*1bc90*/  ENDCOLLECTIVE ;  /* 0x000000000000791b */ /* 0x003fe20003800000 */
.L_x_8070:
        /* <DEDUP_REMOVED lines=12> */
.L_x_8071:
[----:B------:R-:W-:Y:S01]  /*1bd60*/  IMAD.MOV.U32 R2, RZ, RZ, R14 ;  /* 0x000000ffff027224 */ /* 0x000fe200078e000e */
[----:B------:R-:W-:Y:S06]  /*1bd70*/  BRA `(.L_x_8072) ;  /* 0xffffffb400fc7947 */ /* 0x000fec000383ffff */
.L_x_7973:
[----:B-1----:R1:W3:Y:S02]  /*1bd80*/  SYNCS.PHASECHK.TRANS64.TRYWAIT P0, [R6+URZ+0x28860], R2 ;  /* 0x02886002060075a7 */ /* 0x0022e4000800017f */
[----:B---3--:R-:W-:Y:S05]  /*1bd90*/  @!P0 NANOSLEEP.SYNCS 0x989680 ;  /* 0x009896800000895d */ /* 0x008fea0003900000 */
[----:B------:R-:W3:Y:S02]  /*1bda0*/  @!P0 SYNCS.PHASECHK.TRANS64 P0, [R6+URZ+0x28860], R2 ;  /* 0x02886002060085a7 */ /* 0x000ee4000800007f */
[----:B---3--:R-:W-:Y:S05]  /*1bdb0*/  @!P0 BRA `(.L_x_7973) ;  /* 0xfffffffc00f08947 */ /* 0x008fea000383ffff */
[----:B------:R-:W-:Y:S05]  /*1bdc0*/  BRA `(.L_x_8073) ;  /* 0xffffffb800587947 */ /* 0x000fea000383ffff */
.L_x_7974:
        /* <DEDUP_REMOVED lines=8> */
.L_x_8075:
[----:B------:R-:W-:Y:S05]  /*1be50*/  BSYNC B1 ;  /* 0x0000000000017941 */ /* 0x000fea0003800000 */
.L_x_8074:
        /* <DEDUP_REMOVED lines=9> */
.L_x_8076:
[----:B------:R-:W-:Y:S02]  /*1bef0*/  IMAD.MOV.U32 R13, RZ, RZ, R18 ;  /* 0x000000ffff0d7224 */ /* 0x000fe400078e0012 */
[----:B------:R-:W-:Y:S02]  /*1bf00*/  IMAD.MOV.U32 R12, RZ, RZ, 0x1 ;  /* 0x00000001ff0c7424 */ /* 0x000fe400078e00ff */
[----:B------:R-:W-:-:S07]  /*1bf10*/  IMAD.MOV.U32 R2, RZ, RZ, R14 ;  /* 0x000000ffff027224 */ /* 0x000fce00078e000e */
[----:B------:R-:W-:Y:S05]  /*1bf20*/  WARPSYNC.COLLECTIVE R15, `(.L_x_8077) ;  /* 0x000000000f087348 */ /* 0x000fea0003c00000 */
[----:B------:R0:W1:Y:S02]  /*1bf30*/  SHFL.IDX P6, R14, R13, R12, R11 ;  /* 0x0000000c0d0e7389 */ /* 0x00006400000c000b */
[----:B01----:R-:W-:Y:S01]  /*1bf40*/  ENDCOLLECTIVE ;  /* 0x000000000000791b */ /* 0x003fe20003800000 */
.L_x_8077:
        /* <DEDUP_REMOVED lines=14> */
.L_x_8078:
[----:B------:R-:W-:Y:S02]  /*1c030*/  IMAD.MOV.U32 R13, RZ, RZ, R18 ;  /* 0x000000ffff0d7224 */ /* 0x000fe400078e0012 */
[----:B------:R-:W-:Y:S02]  /*1c040*/  IMAD.MOV.U32 R12, RZ, RZ, 0x2 ;  /* 0x00000002ff0c7424 */ /* 0x000fe400078e00ff */
[----:B------:R-:W-:-:S07]  /*1c050*/  IMAD.MOV.U32 R2, RZ, RZ, R14 ;  /* 0x000000ffff027224 */ /* 0x000fce00078e000e */
[----:B------:R-:W-:Y:S05]  /*1c060*/  WARPSYNC.COLLECTIVE R15, `(.L_x_8079) ;  /* 0x000000000f087348 */ /* 0x000fea0003c00000 */
[----:B------:R0:W1:Y:S02]  /*1c070*/  SHFL.IDX P6, R14, R13, R12, R11 ;  /* 0x0000000c0d0e7389 */ /* 0x00006400000c000b */
[----:B01----:R-:W-:Y:S01]  /*1c080*/  ENDCOLLECTIVE ;  /* 0x000000000000791b */ /* 0x003fe20003800000 */
.L_x_8079:
        /* <DEDUP_REMOVED lines=14> */
.L_x_8080:
[----:B------:R-:W-:Y:S02]  /*1c170*/  IMAD.MOV.U32 R13, RZ, RZ, R18 ;  /* 0x000000ffff0d7224 */ /* 0x000fe400078e0012 */
[----:B------:R-:W-:Y:S02]  /*1c180*/  IMAD.MOV.U32 R12, RZ, RZ, 0x3 ;  /* 0x00000003ff0c7424 */ /* 0x000fe400078e00ff */
[----:B------:R-:W-:-:S07]  /*1c190*/  IMAD.MOV.U32 R2, RZ, RZ, R14 ;  /* 0x000000ffff027224 */ /* 0x000fce00078e000e */
[----:B------:R-:W-:Y:S05]  /*1c1a0*/  WARPSYNC.COLLECTIVE R15, `(.L_x_8081) ;  /* 0x000000000f087348 */ /* 0x000fea0003c00000 */
[----:B------:R0:W1:Y:S02]  /*1c1b0*/  SHFL.IDX P6, R14, R13, R12, R11 ;  /* 0x0000000c0d0e7389 */ /* 0x00006400000c000b */
[----:B01----:R-:W-:Y:S01]  /*1c1c0*/  ENDCOLLECTIVE ;  /* 0x000000000000791b */ /* 0x003fe20003800000 */
.L_x_8081:
        /* <DEDUP_REMOVED lines=14> */
.L_x_8082:
[----:B------:R-:W-:Y:S02]  /*1c2b0*/  IMAD.MOV.U32 R13, RZ, RZ, R18 ;  /* 0x000000ffff0d7224 */ /* 0x000fe400078e0012 */
[----:B------:R-:W-:Y:S02]  /*1c2c0*/  IMAD.MOV.U32 R12, RZ, RZ, 0x4 ;  /* 0x00000004ff0c7424 */ /* 0x000fe400078e00ff */
[----:B------:R-:W-:-:S07]  /*1c2d0*/  IMAD.MOV.U32 R2, RZ, RZ, R14 ;  /* 0x000000ffff027224 */ /* 0x000fce00078e000e */
[----:B------:R-:W-:Y:S05]  /*1c2e0*/  WARPSYNC.COLLECTIVE R15, `(.L_x_8083) ;  /* 0x000000000f087348 */ /* 0x000fea0003c00000 */
[----:B------:R0:W1:Y:S02]  /*1c2f0*/  SHFL.IDX P6, R14, R13, R12, R11 ;  /* 0x0000000c0d0e7389 */ /* 0x00006400000c000b */
[----:B01----:R-:W-:Y:S01]  /*1c300*/  ENDCOLLECTIVE ;  /* 0x000000000000791b */ /* 0x003fe20003800000 */
.L_x_8083:
        /* <DEDUP_REMOVED lines=14> */
.L_x_8084:
[----:B------:R-:W-:Y:S02]  /*1c3f0*/  IMAD.MOV.U32 R13, RZ, RZ, R18 ;  /* 0x000000ffff0d7224 */ /* 0x000fe400078e0012 */
[----:B------:R-:W-:Y:S02]  /*1c400*/  IMAD.MOV.U32 R12, RZ, RZ, 0x5 ;  /* 0x00000005ff0c7424 */ /* 0x000fe400078e00ff */
[----:B------:R-:W-:-:S07]  /*1c410*/  IMAD.MOV.U32 R2, RZ, RZ, R14 ;  /* 0x000000ffff027224 */ /* 0x000fce00078e000e */
[----:B------:R-:W-:Y:S05]  /*1c420*/  WARPSYNC.COLLECTIVE R15, `(.L_x_8085) ;  /* 0x000000000f087348 */ /* 0x000fea0003c00000 */
[----:B------:R0:W1:Y:S02]  /*1c430*/  SHFL.IDX P6, R14, R13, R12, R11 ;  /* 0x0000000c0d0e7389 */ /* 0x00006400000c000b */
[----:B01----:R-:W-:Y:S01]  /*1c440*/  ENDCOLLECTIVE ;  /* 0x000000000000791b */ /* 0x003fe20003800000 */
.L_x_8085:
        /* <DEDUP_REMOVED lines=14> */
.L_x_8086:
[----:B------:R-:W-:Y:S02]  /*1c530*/  IMAD.MOV.U32 R13, RZ, RZ, R18 ;  /* 0x000000ffff0d7224 */ /* 0x000fe400078e0012 */
[----:B------:R-:W-:Y:S02]  /*1c540*/  IMAD.MOV.U32 R12, RZ, RZ, 0x6 ;  /* 0x00000006ff0c7424 */ /* 0x000fe400078e00ff */
[----:B------:R-:W-:-:S07]  /*1c550*/  IMAD.MOV.U32 R2, RZ, RZ, R14 ;  /* 0x000000ffff027224 */ /* 0x000fce00078e000e */
[----:B------:R-:W-:Y:S05]  /*1c560*/  WARPSYNC.COLLECTIVE R15, `(.L_x_8087) ;  /* 0x000000000f087348 */ /* 0x000fea0003c00000 */
[----:B------:R0:W1:Y:S02]  /*1c570*/  SHFL.IDX P6, R14, R13, R12, R11 ;  /* 0x0000000c0d0e7389 */ /* 0x00006400000c000b */
[----:B01----:R-:W-:Y:S01]  /*1c580*/  ENDCOLLECTIVE ;  /* 0x000000000000791b */ /* 0x003fe20003800000 */
.L_x_8087:
        /* <DEDUP_REMOVED lines=14> */
.L_x_8088:
[----:B------:R-:W-:Y:S02]  /*1c670*/  IMAD.MOV.U32 R13, RZ, RZ, R18 ;  /* 0x000000ffff0d7224 */ /* 0x000fe400078e0012 */
[----:B------:R-:W-:Y:S02]  /*1c680*/  IMAD.MOV.U32 R12, RZ, RZ, 0x7 ;  /* 0x00000007ff0c7424 */ /* 0x000fe400078e00ff */
[----:B------:R-:W-:-:S07]  /*1c690*/  IMAD.MOV.U32 R2, RZ, RZ, R14 ;  /* 0x000000ffff027224 */ /* 0x000fce00078e000e */
[----:B------:R-:W-:Y:S05]  /*1c6a0*/  WARPSYNC.COLLECTIVE R15, `(.L_x_8089) ;  /* 0x000000000f087348 */ /* 0x000fea0003c00000 */
[----:B------:R0:W1:Y:S02]  /*1c6b0*/  SHFL.IDX P6, R14, R13, R12, R11 ;  /* 0x0000000c0d0e7389 */ /* 0x00006400000c000b */
[----:B01----:R-:W-:Y:S01]  /*1c6c0*/  ENDCOLLECTIVE ;  /* 0x000000000000791b */ /* 0x003fe20003800000 */
.L_x_8089:
        /* <DEDUP_REMOVED lines=13> */
.L_x_8090:
[----:B------:R-:W-:Y:S01]  /*1c7a0*/  @!PT LDS RZ, [RZ] ;  /* 0x00000000fffff984 */ /* 0x000fe20000000800 */
[----:B------:R-:W-:Y:S01]  /*1c7b0*/  @!PT LDS RZ, [RZ] ;  /* 0x00000000fffff984 */ /* 0x000fe20000000800 */
[----:B------:R-:W-:Y:S01]  /*1c7c0*/  @!PT LDS RZ, [RZ] ;  /* 0x00000000fffff984 */ /* 0x000fe20000000800 */
[----:B------:R0:W-:Y:S01]  /*1c7d0*/  LDGSTS.E.BYPASS.LTC128B.128 [R7+0x7400], desc[UR36][R2.64+0x80], !P0 ;  /* 0x0740008002077fae */ /* 0x0001e2000c101d64 */
[----:B------:R-:W-:Y:S05]  /*1c7e0*/  BRA `(.L_x_8091) ;  /* 0xffffffb000dc7947 */ /* 0x000fea000383ffff */
.L_x_7982:
[----:B0-----:R0:W1:Y:S02]  /*1c7f0*/  SYNCS.PHASECHK.TRANS64.TRYWAIT P0, [R0+URZ+0x28860], R3 ;  /* 0x02886003000075a7 */ /* 0x001064000800017f */
[----:B-1----:R-:W-:Y:S05]  /*1c800*/  @!P0 NANOSLEEP.SYNCS 0x989680 ;  /* 0x009896800000895d */ /* 0x002fea0003900000 */
[----:B------:R-:W1:Y:S02]  /*1c810*/  @!P0 SYNCS.PHASECHK.TRANS64 P0, [R0+URZ+0x28860], R3 ;  /* 0x02886003000085a7 */ /* 0x000e64000800007f */
[----:B-1----:R-:W-:Y:S05]  /*1c820*/  @!P0 BRA `(.L_x_7982) ;  /* 0xfffffffc00f08947 */ /* 0x002fea000383ffff */
[----:B------:R-:W-:Y:S05]  /*1c830*/  BRA `(.L_x_8092) ;  /* 0xffffffb400e87947 */ /* 0x000fea000383ffff */
.L_x_7983:
        /* <DEDUP_REMOVED lines=8> */
.L_x_8094:
[----:B------:R-:W-:Y:S05]  /*1c8c0*/  BSYNC B0 ;  /* 0x0000000000007941 */ /* 0x000fea0003800000 */
.L_x_8093:
        /* <DEDUP_REMOVED lines=9> */
.L_x_8095:
        /* <DEDUP_REMOVED lines=12> */
.L_x_8096:
        /* <DEDUP_REMOVED lines=13> */
.L_x_8097:
[----:B------:R-:W-:Y:S02]  /*1caf0*/  IMAD.MOV.U32 R13, RZ, RZ, R18 ;  /* 0x000000ffff0d7224 */ /* 0x000fe400078e0012 */
[----:B------:R-:W-:Y:S02]  /*1cb00*/  IMAD.MOV.U32 R12, RZ, RZ, 0x2 ;  /* 0x00000002ff0c7424 */ /* 0x000fe400078e00ff */
[----:B------:R-:W-:-:S07]  /*1cb10*/  IMAD.MOV.U32 R10, RZ, RZ, R14 ;  /* 0x000000ffff0a7224 */ /* 0x000fce00078e000e */
[----:B------:R-:W-:Y:S05]  /*1cb20*/  WARPSYNC.COLLECTIVE R15, `(.L_x_8098) ;  /* 0x000000000f087348 */ /* 0x000fea0003c00000 */
[----:B------:R0:W1:Y:S02]  /*1cb30*/  SHFL.IDX P6, R14, R13, R12, R11 ;  /* 0x0000000c0d0e7389 */ /* 0x00006400000c000b */
[----:B01----:R-:W-:Y:S01]  /*1cb40*/  ENDCOLLECTIVE ;  /* 0x000000000000791b */ /* 0x003fe20003800000 */
.L_x_8098:
[----:B------:R-:W-:-:S05]  /*1cb50*/  IADD3 R2, P2, R10, R5, RZ ;  /* 0x000000050a027210 */ /* 0x000fca0007f5e0ff */
[----:B------:R-:W-:-:S05]  /*1cb60*/  IMAD.X R3, RZ, RZ, R7, P2 ;  /* 0x000000ffff037224 */ /* 0x000fca00010e0607 */
[----:B------:R-:W-:Y:S01]  /*1cb70*/  @!PT LDS RZ, [RZ] ;  /* 0x00000000fffff984 */ /* 0x000fe20000000800 */
[----:B------:R-:W-:Y:S01]  /*1cb80*/  @!PT LDS RZ, [RZ] ;  /* 0x00000000fffff984 */ /* 0x000fe20000000800 */
[----:B------:R-:W-:Y:S01]  /*1cb90*/  @!PT LDS RZ, [RZ] ;  /* 0x00000000fffff984 */ /* 0x000fe20000000800 */
[----:B------:R0:W-:Y:S01]  /*1cba0*/  LDGSTS.E.BYPASS.LTC128B.128 [R4+0xc00], desc[UR36][R2.64], !P3 ;  /* 0x00c0000002047fae */ /* 0x0001e2000d901d64 */
[----:B------:R-:W-:Y:S01]  /*1cbb0*/  IMAD.MOV.U32 R13, RZ, RZ, R17 ;  /* 0x000000ffff0d7224 */ /* 0x000fe200078e0011 */
[C---:B------:R-:W-:Y:S02]  /*1cbc0*/  ISETP.LT.OR P3, PT, R6.reuse, 0x21, P1 ;  /* 0x000000210600780c */ /* 0x040fe40000f61670 */
[----:B------:R0:W-:Y:S01]  /*1cbd0*/  LDGSTS.E.BYPASS.LTC128B.128 [R4+0x4c00], desc[UR36][R2.64+0x80], !P4 ;  /* 0x04c0008002047fae */ /* 0x0001e2000e101d64 */
[----:B------:R-:W-:Y:S01]  /*1cbe0*/  ISETP.LT.OR P4, PT, R6, 0x21, P0 ;  /* 0x000000210600780c */ /* 0x000fe20000781670 */
[----:B------:R-:W-:-:S12]  /*1cbf0*/  IMAD.MOV.U32 R8, RZ, RZ, R14 ;  /* 0x000000ffff087224 */ /* 0x000fd800078e000e */
[----:B0-----:R-:W-:Y:S05]  /*1cc00*/  WARPSYNC.COLLECTIVE R15, `(.L_x_8099) ;  /* 0x000000000f087348 */ /* 0x001fea0003c00000 */
[----:B------:R1:W2:Y:S02]  /*1cc10*/  SHFL.IDX P6, R14, R13, R12, R11 ;  /* 0x0000000c0d0e7389 */ /* 0x0002a400000c000b */
[----:B012---:R-:W-:Y:S01]  /*1cc20*/  ENDCOLLECTIVE ;  /* 0x000000000000791b */ /* 0x007fe20003800000 */
.L_x_8099:
[----:B------:R-:W-:Y:S02]  /*1cc30*/  IMAD.MOV.U32 R13, RZ, RZ, R18 ;  /* 0x000000ffff0d7224 */ /* 0x000fe400078e0012 */
[----:B------:R-:W-:Y:S01]  /*1cc40*/  IMAD.MOV.U32 R12, RZ, RZ, 0x3 ;  /* 0x00000003ff0c7424 */ /* 0x000fe200078e00ff */
[----:B------:R-:W-:-:S13]  /*1cc50*/  IADD3 R2, P2, R14, R5, RZ ;  /* 0x000000050e027210 */ /* 0x000fda0007f5e0ff */
[----:B------:R-:W-:Y:S05]  /*1cc60*/  WARPSYNC.COLLECTIVE R15, `(.L_x_8100) ;  /* 0x000000000f087348 */ /* 0x000fea0003c00000 */
[----:B------:R0:W1:Y:S02]  /*1cc70*/  SHFL.IDX P6, R14, R13, R12, R11 ;  /* 0x0000000c0d0e7389 */ /* 0x00006400000c000b */
[----:B01----:R-:W-:Y:S01]  /*1cc80*/  ENDCOLLECTIVE ;  /* 0x000000000000791b */ /* 0x003fe20003800000 */
.L_x_8100:
        /* <DEDUP_REMOVED lines=13> */
.L_x_8101:
[----:B------:R-:W-:Y:S02]  /*1cd60*/  IMAD.MOV.U32 R13, RZ, RZ, R18 ;  /* 0x000000ffff0d7224 */ /* 0x000fe400078e0012 */
[----:B------:R-:W-:Y:S01]  /*1cd70*/  IMAD.MOV.U32 R12, RZ, RZ, 0x4 ;  /* 0x00000004ff0c7424 */ /* 0x000fe200078e00ff */
[----:B------:R-:W-:-:S13]  /*1cd80*/  IADD3 R2, P2, R14, R5, RZ ;  /* 0x000000050e027210 */ /* 0x000fda0007f5e0ff */
[----:B------:R-:W-:Y:S05]  /*1cd90*/  WARPSYNC.COLLECTIVE R15, `(.L_x_8102) ;  /* 0x000000000f087348 */ /* 0x000fea0003c00000 */
[----:B------:R0:W1:Y:S02]  /*1cda0*/  SHFL.IDX P6, R14, R13, R12, R11 ;  /* 0x0000000c0d0e7389 */ /* 0x00006400000c000b */
[----:B01----:R-:W-:Y:S01]  /*1cdb0*/  ENDCOLLECTIVE ;  /* 0x000000000000791b */ /* 0x003fe20003800000 */
.L_x_8102:
        /* <DEDUP_REMOVED lines=13> */
.L_x_8103:
[----:B------:R-:W-:Y:S02]  /*1ce90*/  IMAD.MOV.U32 R13, RZ, RZ, R18 ;  /* 0x000000ffff0d7224 */ /* 0x000fe400078e0012 */
[----:B------:R-:W-:Y:S02]  /*1cea0*/  IMAD.MOV.U32 R12, RZ, RZ, 0x5 ;  /* 0x00000005ff0c7424 */ /* 0x000fe400078e00ff */
[----:B------:R-:W-:-:S07]  /*1ceb0*/  IMAD.MOV.U32 R10, RZ, RZ, R14 ;  /* 0x000000ffff0a7224 */ /* 0x000fce00078e000e */
[----:B------:R-:W-:Y:S05]  /*1cec0*/  WARPSYNC.COLLECTIVE R15, `(.L_x_8104) ;  /* 0x000000000f087348 */ /* 0x000fea0003c00000 */
[----:B------:R0:W1:Y:S02]  /*1ced0*/  SHFL.IDX P6, R14, R13, R12, R11 ;  /* 0x0000000c0d0e7389 */ /* 0x00006400000c000b */
[----:B01----:R-:W-:Y:S01]  /*1cee0*/  ENDCOLLECTIVE ;  /* 0x000000000000791b */ /* 0x003fe20003800000 */
.L_x_8104:
        /* <DEDUP_REMOVED lines=14> */
.L_x_8105:
[----:B------:R-:W-:Y:S02]  /*1cfd0*/  IMAD.MOV.U32 R13, RZ, RZ, R18 ;  /* 0x000000ffff0d7224 */ /* 0x000fe400078e0012 */
[----:B------:R-:W-:Y:S01]  /*1cfe0*/  IMAD.MOV.U32 R12, RZ, RZ, 0x6 ;  /* 0x00000006ff0c7424 */ /* 0x000fe200078e00ff */
[----:B------:R-:W-:-:S13]  /*1cff0*/  IADD3 R2, P2, R14, R5, RZ ;  /* 0x000000050e027210 */ /* 0x000fda0007f5e0ff */
[----:B------:R-:W-:Y:S05]  /*1d000*/  WARPSYNC.COLLECTIVE R15, `(.L_x_8106) ;  /* 0x000000000f087348 */ /* 0x000fea0003c00000 */
[----:B------:R0:W1:Y:S02]  /*1d010*/  SHFL.IDX P6, R14, R13, R12, R11 ;  /* 0x0000000c0d0e7389 */ /* 0x00006400000c000b */
[----:B01----:R-:W-:Y:S01]  /*1d020*/  ENDCOLLECTIVE ;  /* 0x000000000000791b */ /* 0x003fe20003800000 */
.L_x_8106:
        /* <DEDUP_REMOVED lines=13> */
.L_x_8107:
[----:B------:R-:W-:Y:S02]  /*1d100*/  IMAD.MOV.U32 R13, RZ, RZ, R18 ;  /* 0x000000ffff0d7224 */ /* 0x000fe400078e0012 */
[----:B------:R-:W-:Y:S02]  /*1d110*/  IMAD.MOV.U32 R12, RZ, RZ, 0x7 ;  /* 0x00000007ff0c7424 */ /* 0x000fe400078e00ff */
[----:B------:R-:W-:-:S07]  /*1d120*/  IMAD.MOV.U32 R10, RZ, RZ, R14 ;  /* 0x000000ffff0a7224 */ /* 0x000fce00078e000e */
[----:B------:R-:W-:Y:S05]  /*1d130*/  WARPSYNC.COLLECTIVE R15, `(.L_x_8108) ;  /* 0x000000000f087348 */ /* 0x000fea0003c00000 */
[----:B------:R0:W1:Y:S02]  /*1d140*/  SHFL.IDX P6, R14, R13, R12, R11 ;  /* 0x0000000c0d0e7389 */ /* 0x00006400000c000b */
[----:B01----:R-:W-:Y:S01]  /*1d150*/  ENDCOLLECTIVE ;  /* 0x000000000000791b */ /* 0x003fe20003800000 */
.L_x_8108:
        /* <DEDUP_REMOVED lines=12> */
.L_x_8109:
[----:B------:R-:W-:Y:S05]  /*1d220*/  BRA `(.L_x_8110) ;  /* 0xffffffb000887947 */ /* 0x000fea000383ffff */
.L_x_7988:
        /* <DEDUP_REMOVED lines=8> */
.L_x_8112:
[----:B------:R-:W-:Y:S05]  /*1d2b0*/  BSYNC B0 ;  /* 0x0000000000007941 */ /* 0x000fea0003800000 */
.L_x_8111:
        /* <DEDUP_REMOVED lines=9> */
.L_x_8113:
        /* <DEDUP_REMOVED lines=23> */
.L_x_8114:
[----:B------:R-:W-:Y:S01]  /*1d4c0*/  IMAD.MOV.U32 R12, RZ, RZ, 0x2 ;  /* 0x00000002ff0c7424 */ /* 0x000fe200078e00ff */
[----:B------:R-:W-:-:S05]  /*1d4d0*/  SEL R6, R14, RZ, P1 ;  /* 0x000000ff0e067207 */ /* 0x000fca0000800000 */
[----:B------:R-:W-:-:S04]  /*1d4e0*/  IMAD.IADD R6, R13, 0x1, R6 ;  /* 0x000000010d067824 */ /* 0x000fc800078e0206 */
[----:B------:R-:W-:-:S07]  /*1d4f0*/  IMAD.MOV.U32 R13, RZ, RZ, R6 ;  /* 0x000000ffff0d7224 */ /* 0x000fce00078e0006 */
[----:B------:R-:W-:Y:S05]  /*1d500*/  WARPSYNC.COLLECTIVE R15, `(.L_x_8115) ;  /* 0x000000000f087348 */ /* 0x000fea0003c00000 */
[----:B------:R0:W1:Y:S02]  /*1d510*/  SHFL.UP P6, R14, R13, R12, R11 ;  /* 0x0400000c0d0e7389 */ /* 0x00006400000c000b */
[----:B01----:R-:W-:Y:S01]  /*1d520*/  ENDCOLLECTIVE ;  /* 0x000000000000791b */ /* 0x003fe20003800000 */
.L_x_8115:
        /* <DEDUP_REMOVED lines=8> */
.L_x_8116:
[----:B------:R-:W-:Y:S01]  /*1d5b0*/  IMAD.MOV.U32 R12, RZ, RZ, 0x8 ;  /* 0x00000008ff0c7424 */ /* 0x000fe200078e00ff */
[----:B------:R-:W-:-:S05]  /*1d5c0*/  SEL R3, R14, RZ, P3 ;  /* 0x000000ff0e037207 */ /* 0x000fca0001800000 */
[----:B------:R-:W-:-:S04]  /*1d5d0*/  IMAD.IADD R3, R2, 0x1, R3 ;  /* 0x0000000102037824 */ /* 0x000fc800078e0203 */
[----:B------:R-:W-:-:S07]  /*1d5e0*/  IMAD.MOV.U32 R13, RZ, RZ, R3 ;  /* 0x000000ffff0d7224 */ /* 0x000fce00078e0003 */
[----:B------:R-:W-:Y:S05]  /*1d5f0*/  WARPSYNC.COLLECTIVE R15, `(.L_x_8117) ;  /* 0x000000000f087348 */ /* 0x000fea0003c00000 */
[----:B------:R0:W1:Y:S02]  /*1d600*/  SHFL.UP P6, R14, R13, R12, R11 ;  /* 0x0400000c0d0e7389 */ /* 0x00006400000c000b */
[----:B01----:R-:W-:Y:S01]  /*1d610*/  ENDCOLLECTIVE ;  /* 0x000000000000791b */ /* 0x003fe20003800000 */
.L_x_8117:
[----:B------:R-:W-:Y:S01]  /*1d620*/  IMAD.MOV.U32 R12, RZ, RZ, 0x10 ;  /* 0x00000010ff0c7424 */ /* 0x000fe200078e00ff */
[----:B------:R-:W-:-:S05]  /*1d630*/  SEL R4, R14, RZ, P4 ;  /* 0x000000ff0e047207 */ /* 0x000fca0002000000 */
[----:B------:R-:W-:-:S04]  /*1d640*/  IMAD.IADD R4, R3, 0x1, R4 ;  /* 0x0000000103047824 */ /* 0x000fc800078e0204 */
[----:B------:R-:W-:-:S07]  /*1d650*/  IMAD.MOV.U32 R13, RZ, RZ, R4 ;  /* 0x000000ffff0d7224 */ /* 0x000fce00078e0004 */
[----:B------:R-:W-:Y:S05]  /*1d660*/  WARPSYNC.COLLECTIVE R15, `(.L_x_8118) ;  /* 0x000000000f087348 */ /* 0x000fea0003c00000 */
[----:B------:R0:W1:Y:S02]  /*1d670*/  SHFL.UP P6, R14, R13, R12, R11 ;  /* 0x0400000c0d0e7389 */ /* 0x00006400000c000b */
[----:B01----:R-:W-:Y:S01]  /*1d680*/  ENDCOLLECTIVE ;  /* 0x000000000000791b */ /* 0x003fe20003800000 */
.L_x_8118:
        /* <DEDUP_REMOVED lines=8> */
.L_x_8119:
[----:B------:R-:W-:Y:S05]  /*1d710*/  BRA `(.L_x_8120) ;  /* 0xffffffb000947947 */ /* 0x000fea000383ffff */
.L_x_7991:
[----:B------:R-:W-:Y:S01]  /*1d720*/  BSSY B0, `(.L_x_8121) ;  /* 0x0000007000007945 */ /* 0x000fe20003800000 */
[----:B------:R-:W-:Y:S02]  /*1d730*/  IMAD.MOV.U32 R12, RZ, RZ, 0x1 ;  /* 0x00000001ff0c7424 */ /* 0x000fe400078e00ff */
[----:B------:R-:W-:Y:S02]  /*1d740*/  IMAD.MOV.U32 R11, RZ, RZ, RZ ;  /* 0x000000ffff0b7224 */ /* 0x000fe400078e00ff */
[----:B------:R-:W-:-:S07]  /*1d750*/  IMAD.MOV.U32 R15, RZ, RZ, -0x1 ;  /* 0xffffffffff0f7424 */ /* 0x000fce00078e00ff */
[----:B------:R-:W-:Y:S05]  /*1d760*/  WARPSYNC.COLLECTIVE R15, `(.L_x_8122) ;  /* 0x000000000f087348 */ /* 0x000fea0003c00000 */
[----:B------:R0:W1:Y:S02]  /*1d770*/  SHFL.UP P6, R14, R13, R12, R11 ;  /* 0x0400000c0d0e7389 */ /* 0x00006400000c000b */
[----:B01----:R-:W-:Y:S01]  /*1d780*/  ENDCOLLECTIVE ;  /* 0x000000000000791b */ /* 0x003fe20003800000 */
.L_x_8122:
[----:B------:R-:W-:Y:S05]  /*1d790*/  BSYNC B0 ;  /* 0x0000000000007941 */ /* 0x000fea0003800000 */
.L_x_8121:
        /* <DEDUP_REMOVED lines=8> */
.L_x_8123:
[----:B------:R-:W-:Y:S01]  /*1d820*/  IMAD.MOV.U32 R12, RZ, RZ, 0x4 ;  /* 0x00000004ff0c7424 */ /* 0x000fe200078e00ff */
[----:B------:R-:W-:-:S05]  /*1d830*/  SEL R2, R14, RZ, P2 ;  /* 0x000000ff0e027207 */ /* 0x000fca0001000000 */
[----:B------:R-:W-:-:S04]  /*1d840*/  IMAD.IADD R2, R13, 0x1, R2 ;  /* 0x000000010d027824 */ /* 0x000fc800078e0202 */
[----:B------:R-:W-:-:S07]  /*1d850*/  IMAD.MOV.U32 R13, RZ, RZ, R2 ;  /* 0x000000ffff0d7224 */ /* 0x000fce00078e0002 */
[----:B------:R-:W-:Y:S05]  /*1d860*/  WARPSYNC.COLLECTIVE R15, `(.L_x_8124) ;  /* 0x000000000f087348 */ /* 0x000fea0003c00000 */
[----:B------:R0:W1:Y:S02]  /*1d870*/  SHFL.UP P6, R14, R13, R12, R11 ;  /* 0x0400000c0d0e7389 */ /* 0x00006400000c000b */
[----:B01----:R-:W-:Y:S01]  /*1d880*/  ENDCOLLECTIVE ;  /* 0x000000000000791b */ /* 0x003fe20003800000 */
.L_x_8124:
[----:B------:R-:W-:Y:S01]  /*1d890*/  IMAD.MOV.U32 R12, RZ, RZ, 0x8 ;  /* 0x00000008ff0c7424 */ /* 0x000fe200078e00ff */
[----:B------:R-:W-:-:S05]  /*1d8a0*/  SEL R3, R14, RZ, P3 ;  /* 0x000000ff0e037207 */ /* 0x000fca0001800000 */
[----:B------:R-:W-:-:S04]  /*1d8b0*/  IMAD.IADD R3, R2, 0x1, R3 ;  /* 0x0000000102037824 */ /* 0x000fc800078e0203 */
[----:B------:R-:W-:-:S07]  /*1d8c0*/  IMAD.MOV.U32 R13, RZ, RZ, R3 ;  /* 0x000000ffff0d7224 */ /* 0x000fce00078e0003 */
[----:B------:R-:W-:Y:S05]  /*1d8d0*/  WARPSYNC.COLLECTIVE R15, `(.L_x_8125) ;  /* 0x000000000f087348 */ /* 0x000fea0003c00000 */
[----:B------:R0:W1:Y:S02]  /*1d8e0*/  SHFL.UP P6, R14, R13, R12, R11 ;  /* 0x0400000c0d0e7389 */ /* 0x00006400000c000b */
[----:B01----:R-:W-:Y:S01]  /*1d8f0*/  ENDCOLLECTIVE ;  /* 0x000000000000791b */ /* 0x003fe20003800000 */
.L_x_8125:
[----:B------:R-:W-:Y:S01]  /*1d900*/  IMAD.MOV.U32 R12, RZ, RZ, 0x10 ;  /* 0x00000010ff0c7424 */ /* 0x000fe200078e00ff */
[----:B------:R-:W-:-:S05]  /*1d910*/  SEL R4, R14, RZ, P4 ;  /* 0x000000ff0e047207 */ /* 0x000fca0002000000 */
[----:B------:R-:W-:-:S04]  /*1d920*/  IMAD.IADD R4, R3, 0x1, R4 ;  /* 0x0000000103047824 */ /* 0x000fc800078e0204 */
[----:B------:R-:W-:-:S07]  /*1d930*/  IMAD.MOV.U32 R13, RZ, RZ, R4 ;  /* 0x000000ffff0d7224 */ /* 0x000fce00078e0004 */
[----:B------:R-:W-:Y:S05]  /*1d940*/  WARPSYNC.COLLECTIVE R15, `(.L_x_8126) ;  /* 0x000000000f087348 */ /* 0x000fea0003c00000 */
[----:B------:R0:W1:Y:S02]  /*1d950*/  SHFL.UP P6, R14, R13, R12, R11 ;  /* 0x0400000c0d0e7389 */ /* 0x00006400000c000b */
[----:B01----:R-:W-:Y:S01]  /*1d960*/  ENDCOLLECTIVE ;  /* 0x000000000000791b */ /* 0x003fe20003800000 */
.L_x_8126:
        /* <DEDUP_REMOVED lines=8> */
.L_x_8127:
[----:B------:R-:W-:Y:S05]  /*1d9f0*/  BRA `(.L_x_8128) ;  /* 0xffffffb000807947 */ /* 0x000fea000383ffff */
.L_x_7993:
[----:B------:R-:W-:Y:S01]  /*1da00*/  BSSY B0, `(.L_x_8129) ;  /* 0x0000006000007945 */ /* 0x000fe20003800000 */
[----:B------:R-:W-:Y:S01]  /*1da10*/  PLOP3.LUT P6, PT, P6, PT, PT, 0x8, 0x0 ;  /* 0x000000000000781c */ /* 0x000fe200037ce170 */
[----:B------:R-:W-:-:S12]  /*1da20*/  IMAD.MOV.U32 R15, RZ, RZ, -0x1 ;  /* 0xffffffffff0f7424 */ /* 0x000fd800078e00ff */
[----:B0-----:R-:W-:Y:S05]  /*1da30*/  WARPSYNC.COLLECTIVE R15, `(.L_x_8130) ;  /* 0x000000000f087348 */ /* 0x001fea0003c00000 */
[----:B------:R-:W-:Y:S01]  /*1da40*/  VOTE.ANY R14, PT, P6 ;  /* 0x00000000000e7806 */ /* 0x000fe200030e0100 */
[----:B0-----:R-:W-:Y:S06]  /*1da50*/  ENDCOLLECTIVE ;  /* 0x000000000000791b */ /* 0x001fec0003800000 */
.L_x_8130:
[----:B------:R-:W-:Y:S05]  /*1da60*/  BSYNC B0 ;  /* 0x0000000000007941 */ /* 0x000fea0003800000 */
.L_x_8129:
        /* <DEDUP_REMOVED lines=8> */
.L_x_8131:
[----:B------:R-:W-:Y:S02]  /*1daf0*/  IMAD.IADD R19, R12, 0x1, R19 ;  /* 0x000000010c137824 */ /* 0x000fe400078e0213 */
[----:B------:R-:W-:Y:S02]  /*1db00*/  IMAD.MOV.U32 R13, RZ, RZ, R8 ;  /* 0x000000ffff0d7224 */ /* 0x000fe400078e0008 */
[----:B------:R-:W-:-:S07]  /*1db10*/  IMAD.MOV.U32 R17, RZ, RZ, R14 ;  /* 0x000000ffff117224 */ /* 0x000fce00078e000e */
[----:B------:R-:W-:Y:S05]  /*1db20*/  WARPSYNC.COLLECTIVE R15, `(.L_x_8132) ;  /* 0x000000000f087348 */ /* 0x000fea0003c00000 */
[----:B------:R0:W1:Y:S02]  /*1db30*/  SHFL.IDX P6, R14, R13, R12, R11 ;  /* 0x0000000c0d0e7389 */ /* 0x00006400000c000b */
[----:B01----:R-:W-:Y:S01]  /*1db40*/  ENDCOLLECTIVE ;  /* 0x000000000000791b */ /* 0x003fe20003800000 */
.L_x_8132:
[----:B------:R-:W-:Y:S01]  /*1db50*/  IMAD.MOV.U32 R8, RZ, RZ, R14 ;  /* 0x000000ffff087224 */ /* 0x000fe200078e000e */
[----:B------:R-:W-:Y:S06]  /*1db60*/  BRA `(.L_x_8133) ;  /* 0xffffffb000647947 */ /* 0x000fec000383ffff */
.L_x_7995:
[----:B------:R-:W-:Y:S01]  /*1db70*/  BSSY B0, `(.L_x_8134) ;  /* 0x0000007000007945 */ /* 0x000fe20003800000 */
[----:B------:R-:W-:Y:S02]  /*1db80*/  IMAD.MOV.U32 R13, RZ, RZ, R2 ;  /* 0x000000ffff0d7224 */ /* 0x000fe400078e0002 */
[----:B------:R-:W-:Y:S02]  /*1db90*/  IMAD.MOV.U32 R11, RZ, RZ, 0x1f ;  /* 0x0000001fff0b7424 */ /* 0x000fe400078e00ff */
[----:B------:R-:W-:-:S07]  /*1dba0*/  IMAD.MOV.U32 R15, RZ, RZ, -0x1 ;  /* 0xffffffffff0f7424 */ /* 0x000fce00078e00ff */
[----:B0-23--:R-:W-:Y:S05]  /*1dbb0*/  WARPSYNC.COLLECTIVE R15, `(.L_x_8135) ;  /* 0x000000000f087348 */ /* 0x00dfea0003c00000 */
[----:B------:R1:W4:Y:S02]  /*1dbc0*/  SHFL.IDX P6, R14, R13, R12, R11 ;  /* 0x0000000c0d0e7389 */ /* 0x00032400000c000b */
[----:B01234-:R-:W-:Y:S01]  /*1dbd0*/  ENDCOLLECTIVE ;  /* 0x000000000000791b */ /* 0x01ffe20003800000 */
.L_x_8135:
[----:B------:R-:W-:Y:S05]  /*1dbe0*/  BSYNC B0 ;  /* 0x0000000000007941 */ /* 0x000fea0003800000 */
.L_x_8134:
[----:B------:R-:W-:Y:S01]  /*1dbf0*/  IMAD.MOV.U32 R6, RZ, RZ, R14 ;  /* 0x000000ffff067224 */ /* 0x000fe200078e000e */
[----:B------:R-:W-:Y:S06]  /*1dc00*/  BRA `(.L_x_7994) ;  /* 0xffffffb000547947 */ /* 0x000fec000383ffff */
.L_x_8001:
[----:B-1----:R1:W3:Y:S02]  /*1dc10*/  SYNCS.PHASECHK.TRANS64.TRYWAIT P0, [R4+URZ+0x28820], R0 ;  /* 0x02882000040075a7 */ /* 0x0022e4000800017f */
[----:B---3--:R-:W-:Y:S05]  /*1dc20*/  @!P0 NANOSLEEP.SYNCS 0x989680 ;  /* 0x009896800000895d */ /* 0x008fea0003900000 */
[----:B------:R-:W3:Y:S02]  /*1dc30*/  @!P0 SYNCS.PHASECHK.TRANS64 P0, [R4+URZ+0x28820], R0 ;  /* 0x02882000040085a7 */ /* 0x000ee4000800007f */
[----:B---3--:R-:W-:Y:S05]  /*1dc40*/  @!P0 BRA `(.L_x_8001) ;  /* 0xfffffffc00f08947 */ /* 0x008fea000383ffff */
[----:B------:R-:W-:Y:S05]  /*1dc50*/  BRA `(.L_x_8136) ;  /* 0xffffffb800ac7947 */ /* 0x000fea000383ffff */
.L_x_8002:
        /* <DEDUP_REMOVED lines=11> */
.L_x_8138:
[----:B------:R-:W-:Y:S05]  /*1dd10*/  BSYNC B0 ;  /* 0x0000000000007941 */ /* 0x000fea0003800000 */
.L_x_8137:
[----:B------:R-:W-:Y:S05]  /*1dd20*/  BRA `(.L_x_8139) ;  /* 0xffffffb800947947 */ /* 0x000fea000383ffff */
.L_x_8005:
[----:B------:R-:W-:Y:S01]  /*1dd30*/  BSSY B1, `(.L_x_8140) ;  /* 0x0000006000017945 */ /* 0x000fe20003800000 */
[----:B------:R-:W-:-:S07]  /*1dd40*/  IMAD.MOV.U32 R15, RZ, RZ, -0x1 ;  /* 0xffffffffff0f7424 */ /* 0x000fce00078e00ff */
[----:B012---:R-:W-:Y:S05]  /*1dd50*/  WARPSYNC.COLLECTIVE R15, `(.L_x_8141) ;  /* 0x000000000f0c7348 */ /* 0x007fea0003c00000 */
[----:B------:R-:W-:Y:S02]  /*1dd60*/  ELECT P6, UR62, PT ;  /* 0x00000000003e782f */ /* 0x000fe400038c0000 */
[----:B------:R-:W-:Y:S01]  /*1dd70*/  MOV R14, UR62 ;  /* 0x0000003e000e7c02 */ /* 0x000fe20008000f00 */
[----:B012---:R-:W-:Y:S10]  /*1dd80*/  ENDCOLLECTIVE ;  /* 0x000000000000791b */ /* 0x007ff40003800000 */
.L_x_8141:
[----:B------:R-:W-:Y:S05]  /*1dd90*/  BSYNC B1 ;  /* 0x0000000000017941 */ /* 0x000fea0003800000 */
.L_x_8140:
[----:B------:R-:W-:Y:S05]  /*1dda0*/  BRA `(.L_x_8142) ;  /* 0xffffffb8008c7947 */ /* 0x000fea000383ffff */
.L_x_8007:
[----:B-1----:R1:W3:Y:S02]  /*1ddb0*/  SYNCS.PHASECHK.TRANS64.TRYWAIT P1, [R5+URZ+0x28840], R0 ;  /* 0x02884000050075a7 */ /* 0x0022e4000802017f */
[----:B---3--:R-:W-:Y:S05]  /*1ddc0*/  @!P1 NANOSLEEP.SYNCS 0x989680 ;  /* 0x009896800000995d */ /* 0x008fea0003900000 */
[----:B------:R-:W3:Y:S02]  /*1ddd0*/  @!P1 SYNCS.PHASECHK.TRANS64 P1, [R5+URZ+0x28840], R0 ;  /* 0x02884000050095a7 */ /* 0x000ee4000802007f */
[----:B---3--:R-:W-:Y:S05]  /*1dde0*/  @!P1 BRA `(.L_x_8007) ;  /* 0xfffffffc00f09947 */ /* 0x008fea000383ffff */
[----:B------:R-:W-:Y:S05]  /*1ddf0*/  BRA `(.L_x_8143) ;  /* 0xffffffb800b47947 */ /* 0x000fea000383ffff */
.L_x_8009:
[----:B---3--:R3:W4:Y:S02]  /*1de00*/  SYNCS.PHASECHK.TRANS64.TRYWAIT P1, [R25+URZ+0x28840], R2 ;  /* 0x02884002190075a7 */ /* 0x008724000802017f */
[----:B----4-:R-:W-:Y:S05]  /*1de10*/  @!P1 NANOSLEEP.SYNCS 0x989680 ;  /* 0x009896800000995d */ /* 0x010fea0003900000 */
[----:B------:R-:W4:Y:S02]  /*1de20*/  @!P1 SYNCS.PHASECHK.TRANS64 P1, [R25+URZ+0x28840], R2 ;  /* 0x02884002190095a7 */ /* 0x000f24000802007f */
[----:B----4-:R-:W-:Y:S05]  /*1de30*/  @!P1 BRA `(.L_x_8009) ;  /* 0xfffffffc00f09947 */ /* 0x010fea000383ffff */
[----:B------:R-:W-:Y:S05]  /*1de40*/  BRA `(.L_x_8144) ;  /* 0xffffffb800c07947 */ /* 0x000fea000383ffff */
.L_x_8011:
[----:B----4-:R4:W0:Y:S02]  /*1de50*/  SYNCS.PHASECHK.TRANS64.TRYWAIT P1, [R5+URZ+0x28860], R0 ;  /* 0x02886000050075a7 */ /* 0x010824000802017f */
[----:B0-----:R-:W-:Y:S05]  /*1de60*/  @!P1 NANOSLEEP.SYNCS 0x989680 ;  /* 0x009896800000995d */ /* 0x001fea0003900000 */
[----:B------:R-:W0:Y:S02]  /*1de70*/  @!P1 SYNCS.PHASECHK.TRANS64 P1, [R5+URZ+0x28860], R0 ;  /* 0x02886000050095a7 */ /* 0x000e24000802007f */
[----:B0-----:R-:W-:Y:S05]  /*1de80*/  @!P1 BRA `(.L_x_8011) ;  /* 0xfffffffc00f09947 */ /* 0x001fea000383ffff */
[----:B------:R-:W-:Y:S05]  /*1de90*/  BRA `(.L_x_8145) ;  /* 0xffffffb800bc7947 */ /* 0x000fea000383ffff */
.L_x_8146:
        /* <DEDUP_REMOVED lines=14> */
.L_x_15992:


//--------------------- .text._ZN7cutlass13device_kernelIN5flash11enable_sm90INS1_16FlashAttnFwdSm90INS1_25CollectiveMainloopFwdSm90ILi2EN4cute5tupleIJNS5_1CILi1EEES8_S8_EEENS6_IJNS7_ILi128EEESA_SA_EEELi128ENS_6half_tEfNS_4arch4Sm90ELb0ELb1ELb1ELb1ELb1ELb1ELb0ELb1ELb1ELb1ELb1ELb0EEENS1_21CollectiveEpilogueFwdISB_S9_SC_SE_Li256ELb1ELb1ELb1ELb0EEENS1_36VarlenDynamicPersistentTileSchedulerILi128ELi128ELi256ELi128ELb1ELb1ELb1ELb1ELb0ELb1EEEEEEEEEvNT_6ParamsE --------------------------
	.section	.text._ZN7cutlass13device_kernelIN5flash11enable_sm90INS1_16FlashAttnFwdSm90INS1_25CollectiveMainloopFwdSm90ILi2EN4cute5tupleIJNS5_1CILi1EEES8_S8_EEENS6_IJNS7_ILi128EEESA_SA_EEELi128ENS_6half_tEfNS_4arch4Sm90ELb0ELb1ELb1ELb1ELb1ELb1ELb0ELb1ELb1ELb1ELb1ELb0EEENS1_21CollectiveEpilogueFwdISB_S9_SC_SE_Li256ELb1ELb1ELb1ELb0EEENS1_36VarlenDynamicPersistentTileSchedulerILi128ELi128ELi256ELi128ELb1ELb1ELb1ELb1ELb0ELb1EEEEEEEEEvNT_6ParamsE,"ax",@progbits
	.align	128
.text._ZN7cutlass13device_kernelIN5flash11enable_sm90INS1_16FlashAttnFwdSm90INS1_25CollectiveMainloopFwdSm90ILi2EN4cute5tupleIJNS5_1CILi1EEES8_S8_EEENS6_IJNS7_ILi128EEESA_SA_EEELi128ENS_6half_tEfNS_4arch4Sm90ELb0ELb1ELb1ELb1ELb1ELb1ELb0ELb1ELb1ELb1ELb1ELb0EEENS1_21CollectiveEpilogueFwdISB_S9_SC_SE_Li256ELb1ELb1ELb1ELb0EEENS1_36VarlenDynamicPersistentTileSchedulerILi128ELi128ELi256ELi128ELb1ELb1ELb1ELb1ELb0ELb1EEEEEEEEEvNT_6ParamsE:
        .type           _ZN7cutlass13device_kernelIN5flash11enable_sm90INS1_16FlashAttnFwdSm90INS1_25CollectiveMainloopFwdSm90ILi2EN4cute5tupleIJNS5_1CILi1EEES8_S8_EEENS6_IJNS7_ILi128EEESA_SA_EEELi128ENS_6half_tEfNS_4arch4Sm90ELb0ELb1ELb1ELb1ELb1ELb1ELb0ELb1ELb1ELb1ELb1ELb0EEENS1_21CollectiveEpilogueFwdISB_S9_SC_SE_Li256ELb1ELb1ELb1ELb0EEENS1_36VarlenDynamicPersistentTileSchedulerILi128ELi128ELi256ELi128ELb1ELb1ELb1ELb1ELb0ELb1EEEEEEEEEvNT_6ParamsE,@function
        .size           _ZN7cutlass13device_kernelIN5flash11enable_sm90INS1_16FlashAttnFwdSm90INS1_25CollectiveMainloopFwdSm90ILi2EN4cute5tupleIJNS5_1CILi1EEES8_S8_EEENS6_IJNS7_ILi128EEESA_SA_EEELi128ENS_6half_tEfNS_4arch4Sm90ELb0ELb1ELb1ELb1ELb1ELb1ELb0ELb1ELb1ELb1ELb1ELb0EEENS1_21CollectiveEpilogueFwdISB_S9_SC_SE_Li256ELb1ELb1ELb1ELb0EEENS1_36VarlenDynamicPersistentTileSchedulerILi128ELi128ELi256ELi128ELb1ELb1ELb1ELb1ELb0ELb1EEEEEEEEEvNT_6ParamsE,(.L_x_15993 - _ZN7cutlass13device_kernelIN5flash11enable_sm90INS1_16FlashAttnFwdSm90INS1_25CollectiveMainloopFwdSm90ILi2EN4cute5tupleIJNS5_1CILi1EEES8_S8_EEENS6_IJNS7_ILi128EEESA_SA_EEELi128ENS_6half_tEfNS_4arch4Sm90ELb0ELb1ELb1ELb1ELb1ELb1ELb0ELb1ELb1ELb1ELb1ELb0EEENS1_21CollectiveEpilogueFwdISB_S9_SC_SE_Li256ELb1ELb1ELb1ELb0EEENS1_36VarlenDynamicPersistentTileSchedulerILi128ELi128ELi256ELi128ELb1ELb1ELb1ELb1ELb0ELb1EEEEEEEEEvNT_6ParamsE)
        .other          _ZN7cutlass13device_kernelIN5flash11enable_sm90INS1_16FlashAttnFwdSm90INS1_25CollectiveMainloopFwdSm90ILi2EN4cute5tupleIJNS5_1CILi1EEES8_S8_EEENS6_IJNS7_ILi128EEESA_SA_EEELi128ENS_6half_tEfNS_4arch4Sm90ELb0ELb1ELb1ELb1ELb1ELb1ELb0ELb1ELb1ELb1ELb1ELb0EEENS1_21CollectiveEpilogueFwdISB_S9_SC_SE_Li256ELb1ELb1ELb1ELb0EEENS1_36VarlenDynamicPersistentTileSchedulerILi128ELi128ELi256ELi128ELb1ELb1ELb1ELb1ELb0ELb1EEEEEEEEEvNT_6ParamsE,@"STO_CUDA_ENTRY STV_DEFAULT"
_ZN7cutlass13device_kernelIN5flash11enable_sm90INS1_16FlashAttnFwdSm90INS1_25CollectiveMainloopFwdSm90ILi2EN4cute5tupleIJNS5_1CILi1EEES8_S8_EEENS6_IJNS7_ILi128EEESA_SA_EEELi128ENS_6half_tEfNS_4arch4Sm90ELb0ELb1ELb1ELb1ELb1ELb1ELb0ELb1ELb1ELb1ELb1ELb0EEENS1_21CollectiveEpilogueFwdISB_S9_SC_SE_Li256ELb1ELb1ELb1ELb0EEENS1_36VarlenDynamicPersistentTileSchedulerILi128ELi128ELi256ELi128ELb1ELb1ELb1ELb1ELb0ELb1EEEEEEEEEvNT_6ParamsE:
        /* <DEDUP_REMOVED lines=18> */
.L_x_8148:
[----:B------:R-:W-:Y:S05]  /*0120*/  BSYNC B0 ;  /* 0x0000000000007941 */ /* 0x000fea0003800000 */
.L_x_8147:
        /* <DEDUP_REMOVED lines=41> */
.L_x_8149:
        /* <DEDUP_REMOVED lines=22> */
.L_x_8150:
        /* <DEDUP_REMOVED lines=18> */
.L_x_8151:
        /* <DEDUP_REMOVED lines=22> */
.L_x_8152:
        /* <DEDUP_REMOVED lines=22> */
.L_x_8153:
        /* <DEDUP_REMOVED lines=8> */
.L_x_8156:
        /* <DEDUP_REMOVED lines=19> */
[----:B------:R-:W-:Y:S01]  /*0ab0*/  MOV R19, RZ ;  /* 0x000000ff00137202 */ /* 0x000fe20000000f00 */
[----:B------:R-:W-:Y:S01]  /*0ac0*/  VIADD R212, R18, 0x10400 ;  /* 0x0001040012d47836 */ /* 0x000fe20000000000 */
[----:B------:R-:W-:Y:S01]  /*0ad0*/  ULOP3.LUT UR39, UR36, 0x1, URZ, 0xfc, !UPT ;  /* 0x0000000124277892 */ /* 0x000fe2000f8efc3f */
[----:B------:R-:W-:Y:S01]  /*0ae0*/  IMAD.MOV.U32 R197, RZ, RZ, RZ ;  /* 0x000000ffffc57224 */ /* 0x000fe200078e00ff */
[----:B------:R-:W-:Y:S01]  /*0af0*/  SHF.R.S32.HI R3, RZ, 0x1f, R0 ;  /* 0x0000001fff037819 */ /* 0x000fe20000011400 */
[----:B------:R-:W-:Y:S01]  /*0b00*/  IMAD.MOV.U32 R187, RZ, RZ, RZ ;  /* 0x000000ffffbb7224 */ /* 0x000fe200078e00ff */
[----:B------:R-:W-:Y:S01]  /*0b10*/  UMOV UR37, URZ ;  /* 0x0000003f00257c82 */ /* 0x000fe20008000000 */
[----:B------:R-:W-:Y:S01]  /*0b20*/  IMAD.MOV.U32 R184, RZ, RZ, RZ ;  /* 0x000000ffffb87224 */ /* 0x000fe200078e00ff */
[CC--:B------:R-:W-:Y:S02]  /*0b30*/  LEA.HI R2, R3.reuse, R0.reuse, RZ, 0x7 ;  /* 0x0000000003027211 */ /* 0x0c0fe400078f38ff */
[----:B------:R-:W-:-:S02]  /*0b40*/  LEA.HI R4, R3, R0, RZ, 0x4 ;  /* 0x0000000003047211 */ /* 0x000fc400078f20ff */
[----:B------:R-:W-:Y:S02]  /*0b50*/  LOP3.LUT R5, R2, 0xffffff80, RZ, 0xc0, !PT ;  /* 0xffffff8002057812 */ /* 0x000fe400078ec0ff */
[----:B------:R-:W-:Y:S02]  /*0b60*/  SHF.R.S32.HI R7, RZ, 0x4, R4 ;  /* 0x00000004ff077819 */ /* 0x000fe40000011404 */
[----:B------:R-:W-:Y:S01]  /*0b70*/  SHF.R.S32.HI R13, RZ, 0x7, R2 ;  /* 0x00000007ff0d7819 */ /* 0x000fe20000011402 */
[----:B------:R-:W-:Y:S01]  /*0b80*/  IMAD.IADD R14, R0, 0x1, -R5 ;  /* 0x00000001000e7824 */ /* 0x000fe200078e0a05 */
[CC--:B------:R-:W-:Y:S02]  /*0b90*/  LEA.HI R5, R3.reuse, R0.reuse, RZ, 0x5 ;  /* 0x0000000003057211 */ /* 0x0c0fe400078f28ff */
[----:B------:R-:W-:Y:S02]  /*0ba0*/  LEA.HI R188, R3, R0, RZ, 0x3 ;  /* 0x0000000003bc7211 */ /* 0x000fe400078f18ff */
[----:B------:R-:W-:Y:S01]  /*0bb0*/  SHF.R.S32.HI R8, RZ, 0x1f, R14 ;  /* 0x0000001fff087819 */ /* 0x000fe2000001140e */
[----:B------:R-:W-:Y:S01]  /*0bc0*/  IMAD.SHL.U32 R6, R5, 0x20, RZ ;  /* 0x0000002005067824 */ /* 0x000fe200078e00ff */
[----:B------:R-:W-:Y:S01]  /*0bd0*/  LOP3.LUT R5, R4, 0x3fffff0, RZ, 0xc0, !PT ;  /* 0x03fffff004057812 */ /* 0x000fe200078ec0ff */
[----:B------:R-:W-:Y:S01]  /*0be0*/  STL [R1+0x8], R14 ;  /* 0x0000080e01007387 */ /* 0x000fe20000100800 */
[----:B------:R-:W-:-:S02]  /*0bf0*/  LEA.HI R10, R8, R14, RZ, 0x2 ;  /* 0x0000000e080a7211 */ /* 0x000fc400078f10ff */
[----:B------:R-:W-:Y:S01]  /*0c00*/  LOP3.LUT R6, R6, 0xfffffc00, RZ, 0xc0, !PT ;  /* 0xfffffc0006067812 */ /* 0x000fe200078ec0ff */
[----:B------:R0:W-:Y:S01]  /*0c10*/  STL [R1+0x34], R13 ;  /* 0x0000340d01007387 */ /* 0x0001e20000100800 */
[----:B------:R-:W-:Y:S02]  /*0c20*/  IADD3 R5, R0, -R5, RZ ;  /* 0x8000000500057210 */ /* 0x000fe40007ffe0ff */
[--C-:B------:R-:W-:Y:S02]  /*0c30*/  SHF.R.S32.HI R11, RZ, 0x2, R10.reuse ;  /* 0x00000002ff0b7819 */ /* 0x100fe4000001140a */
[----:B------:R-:W-:Y:S01]  /*0c40*/  SHF.R.S32.HI R12, RZ, 0x1f, R10 ;  /* 0x0000001fff0c7819 */ /* 0x000fe2000001140a */
[----:B------:R-:W-:Y:S01]  /*0c50*/  IMAD R9, R5, 0x40, R6 ;  /* 0x0000004005097824 */ /* 0x000fe200078e0206 */
[----:B------:R-:W-:Y:S02]  /*0c60*/  LEA.HI R5, R3, R0, RZ, 0x2 ;  /* 0x0000000003057211 */ /* 0x000fe400078f10ff */
[----:B------:R-:W-:-:S02]  /*0c70*/  LEA.HI R4, R4, R7, RZ, 0x1 ;  /* 0x0000000704047211 */ /* 0x000fc400078f08ff */
[----:B------:R-:W-:Y:S02]  /*0c80*/  LOP3.LUT R5, R5, 0xfffffffc, RZ, 0xc0, !PT ;  /* 0xfffffffc05057812 */ /* 0x000fe400078ec0ff */
[----:B------:R-:W-:Y:S02]  /*0c90*/  LEA.HI R12, R12, R11, RZ, 0x3 ;  /* 0x0000000b0c0c7211 */ /* 0x000fe400078f18ff */
[----:B------:R-:W-:Y:S01]  /*0ca0*/  LOP3.LUT R4, R4, 0x1ffffffe, RZ, 0xc0, !PT ;  /* 0x1ffffffe04047812 */ /* 0x000fe200078ec0ff */
[----:B------:R-:W-:Y:S01]  /*0cb0*/  IMAD.IADD R6, R0, 0x1, -R5 ;  /* 0x0000000100067824 */ /* 0x000fe200078e0a05 */
[----:B------:R-:W-:Y:S02]  /*0cc0*/  LOP3.LUT R12, R12, 0xfffffff8, RZ, 0xc0, !PT ;  /* 0xfffffff80c0c7812 */ /* 0x000fe400078ec0ff */
[----:B------:R-:W-:Y:S01]  /*0cd0*/  LEA.HI R8, R8, R14, RZ, 0x5 ;  /* 0x0000000e08087211 */ /* 0x000fe200078f28ff */
[----:B------:R-:W-:Y:S01]  /*0ce0*/  IMAD.IADD R4, R7, 0x1, -R4 ;  /* 0x0000000107047824 */ /* 0x000fe200078e0a04 */
[----:B------:R-:W-:Y:S01]  /*0cf0*/  LEA.HI R2, R2, R13, RZ, 0x1 ;  /* 0x0000000d02027211 */ /* 0x000fe200078f08ff */
[----:B------:R-:W-:Y:S01]  /*0d00*/  IMAD.IADD R11, R11, 0x1, -R12 ;  /* 0x000000010b0b7824 */ /* 0x000fe200078e0a0c */
[----:B------:R-:W-:-:S02]  /*0d10*/  LOP3.LUT R5, R188, 0xfffffff8, RZ, 0xc0, !PT ;  /* 0xfffffff8bc057812 */ /* 0x000fc400078ec0ff */
[----:B------:R-:W-:Y:S02]  /*0d20*/  SHF.R.S32.HI R8, RZ, 0x5, R8 ;  /* 0x00000005ff087819 */ /* 0x000fe40000011408 */
[----:B------:R-:W-:Y:S01]  /*0d30*/  LOP3.LUT R2, R2, 0x3fffffe, RZ, 0xc0, !PT ;  /* 0x03fffffe02027812 */ /* 0x000fe200078ec0ff */
[----:B------:R-:W-:Y:S01]  /*0d40*/  IMAD.IADD R220, R0, 0x1, -R5 ;  /* 0x0000000100dc7824 */ /* 0x000fe200078e0a05 */
[----:B------:R-:W-:Y:S01]  /*0d50*/  SHF.R.S32.HI R188, RZ, 0x3, R188 ;  /* 0x00000003ffbc7819 */ /* 0x000fe200000114bc */
[----:B------:R-:W-:Y:S01]  /*0d60*/  IMAD R11, R8, 0x10, R11 ;  /* 0x00000010080b7824 */ /* 0x000fe200078e020b */
[----:B------:R-:W-:Y:S01]  /*0d70*/  LEA.HI R3, R3, R0, RZ, 0x6 ;  /* 0x0000000003037211 */ /* 0x000fe200078f30ff */
[----:B------:R-:W-:Y:S01]  /*0d80*/  IMAD R0, R4, 0x8, R9 ;  /* 0x0000000804007824 */ /* 0x000fe200078e0209 */
[----:B------:R-:W-:Y:S01]  /*0d90*/  IADD3 R2, R13, -R2, RZ ;  /* 0x800000020d027210 */ /* 0x000fe20007ffe0ff */
[C---:B0-----:R-:W-:Y:S01]  /*0da0*/  VIADD R13, R188.reuse, 0x40 ;  /* 0x00000040bc0d7836 */ /* 0x041fe20000000000 */
[----:B------:R-:W-:Y:S01]  /*0db0*/  IADD3 R15, R188, 0x20, RZ ;  /* 0x00000020bc0f7810 */ /* 0x000fe20007ffe0ff */
[----:B------:R-:W-:Y:S01]  /*0dc0*/  IMAD.SHL.U32 R3, R3, 0x8, RZ ;  /* 0x0000000803037824 */ /* 0x000fe200078e00ff */
[----:B------:R0:W-:Y:S01]  /*0dd0*/  STL [R1+0x3c], R0 ;  /* 0x00003c0001007387 */ /* 0x0001e20000100800 */
[----:B------:R-:W-:Y:S01]  /*0de0*/  LEA.HI R7, R6, R6, RZ, 0x1 ;  /* 0x0000000606077211 */ /* 0x000fe200078f08ff */
[----:B------:R-:W-:Y:S01]  /*0df0*/  IMAD R8, R2, 0x40, R11 ;  /* 0x0000004002087824 */ /* 0x000fe200078e020b */
[----:B------:R-:W-:Y:S01]  /*0e00*/  SHF.R.S32.HI R2, RZ, 0x1f, R13 ;  /* 0x0000001fff027819 */ /* 0x000fe2000001140d */
[C---:B------:R-:W-:Y:S01]  /*0e10*/  IMAD.SHL.U32 R207, R188.reuse, 0x40, RZ ;  /* 0x00000040bccf7824 */ /* 0x040fe200078e00ff */
[----:B------:R-:W-:Y:S01]  /*0e20*/  LOP3.LUT R211, R3, 0xfffffe00, RZ, 0xc0, !PT ;  /* 0xfffffe0003d37812 */ /* 0x000fe200078ec0ff */
[----:B------:R-:W-:Y:S01]  /*0e30*/  VIADD R12, R188, 0x60 ;  /* 0x00000060bc0c7836 */ /* 0x000fe20000000000 */
[----:B------:R-:W-:Y:S01]  /*0e40*/  LOP3.LUT R7, R7, 0x1ffffffe, RZ, 0xc0, !PT ;  /* 0x1ffffffe07077812 */ /* 0x000fe200078ec0ff */
[----:B------:R-:W-:Y:S01]  /*0e50*/  IMAD.SHL.U32 R203, R15, 0x40, RZ ;  /* 0x000000400fcb7824 */ /* 0x000fe200078e00ff */
[----:B------:R-:W-:Y:S01]  /*0e60*/  LEA.HI R4, R2, R13, RZ, 0x3 ;  /* 0x0000000d02047211 */ /* 0x000fe200078f18ff */
[----:B------:R-:W-:Y:S01]  /*0e70*/  IMAD.SHL.U32 R16, R220, 0x8, RZ ;  /* 0x00000008dc107824 */ /* 0x000fe200078e00ff */
[----:B0-----:R-:W-:Y:S01]  /*0e80*/  SHF.R.S32.HI R0, RZ, 0x1f, R15 ;  /* 0x0000001fff007819 */ /* 0x001fe2000001140f */
[----:B------:R-:W-:Y:S01]  /*0e90*/  IMAD.SHL.U32 R202, R13, 0x40, RZ ;  /* 0x000000400dca7824 */ /* 0x000fe200078e00ff */
[----:B------:R-:W-:Y:S01]  /*0ea0*/  LOP3.LUT R207, R207, 0x1c0, RZ, 0xc0, !PT ;  /* 0x000001c0cfcf7812 */ /* 0x000fe200078ec0ff */
[----:B------:R-:W-:Y:S01]  /*0eb0*/  IMAD.IADD R7, R6, 0x1, -R7 ;  /* 0x0000000106077824 */ /* 0x000fe200078e0a07 */
[----:B------:R-:W-:Y:S01]  /*0ec0*/  LEA.HI R3, R0, R15, RZ, 0x3 ;  /* 0x0000000f00037211 */ /* 0x000fe200078f18ff */
[----:B------:R-:W-:Y:S01]  /*0ed0*/  IMAD.SHL.U32 R4, R4, 0x40, RZ ;  /* 0x0000004004047824 */ /* 0x000fe200078e00ff */
[----:B------:R-:W-:Y:S01]  /*0ee0*/  SHF.R.S32.HI R5, RZ, 0x1f, R12 ;  /* 0x0000001fff057819 */ /* 0x000fe2000001140c */
[----:B------:R-:W-:Y:S01]  /*0ef0*/  STL [R1+0x38], R8 ;  /* 0x0000380801007387 */ /* 0x000fe20000100800 */
[----:B------:R-:W-:Y:S01]  /*0f00*/  LOP3.LUT R203, R203, 0x1c0, RZ, 0xc0, !PT ;  /* 0x000001c0cbcb7812 */ /* 0x000fe200078ec0ff */
[----:B------:R-:W-:Y:S01]  /*0f10*/  IMAD.SHL.U32 R3, R3, 0x40, RZ ;  /* 0x0000004003037824 */ /* 0x000fe200078e00ff */
[----:B------:R-:W-:Y:S01]  /*0f20*/  LOP3.LUT R0, R207, 0x38, R16, 0xf8, !PT ;  /* 0x00000038cf007812 */ /* 0x000fe200078ef810 */
[----:B------:R-:W-:Y:S01]  /*0f30*/  IMAD.SHL.U32 R22, R220, 0x4, RZ ;  /* 0x00000004dc167824 */ /* 0x000fe200078e00ff */
[----:B------:R-:W-:Y:S01]  /*0f40*/  SHF.R.U32.HI R6, RZ, 0x3, R207 ;  /* 0x00000003ff067819 */ /* 0x000fe200000116cf */
[----:B------:R-:W-:Y:S01]  /*0f50*/  VIADD R2, R16, 0x40 ;  /* 0x0000004010027836 */ /* 0x000fe20000000000 */
[----:B------:R-:W-:Y:S01]  /*0f60*/  LOP3.LUT R202, R202, 0x1c0, RZ, 0xc0, !PT ;  /* 0x000001c0caca7812 */ /* 0x000fe200078ec0ff */
[----:B------:R-:W-:Y:S01]  /*0f70*/  VIADD R186, R22, 0x20 ;  /* 0x0000002016ba7836 */ /* 0x000fe20000000000 */
[----:B------:R-:W-:Y:S01]  /*0f80*/  SHF.L.U32 R201, R12, 0x6, RZ ;  /* 0x000000060cc97819 */ /* 0x000fe200000006ff */
[----:B------:R-:W-:Y:S01]  /*0f90*/  IMAD R200, R7, 0x8, R8 ;  /* 0x0000000807c87824 */ /* 0x000fe200078e0208 */
[----:B------:R-:W-:-:S02]  /*0fa0*/  LEA.HI R5, R5, R12, RZ, 0x3 ;  /* 0x0000000c05057211 */ /* 0x000fc400078f18ff */
[----:B------:R-:W-:Y:S02]  /*0fb0*/  LOP3.LUT R219, R211, R0, R6, 0xf6, !PT ;  /* 0x00000000d3db7212 */ /* 0x000fe400078ef606 */
[----:B------:R-:W-:Y:S02]  /*0fc0*/  SHF.R.U32.HI R13, RZ, 0x3, R203 ;  /* 0x00000003ff0d7819 */ /* 0x000fe400000116cb */
[----:B------:R-:W-:Y:S02]  /*0fd0*/  LOP3.LUT R9, R203, 0x38, R16, 0xf8, !PT ;  /* 0x00000038cb097812 */ /* 0x000fe400078ef810 */
[----:B------:R-:W-:Y:S02]  /*0fe0*/  LOP3.LUT R210, R3, 0xfffffe00, RZ, 0xc0, !PT ;  /* 0xfffffe0003d27812 */ /* 0x000fe400078ec0ff */
[----:B------:R-:W-:Y:S02]  /*0ff0*/  SHF.R.U32.HI R12, RZ, 0x3, R202 ;  /* 0x00000003ff0c7819 */ /* 0x000fe400000116ca */
[----:B------:R-:W-:-:S02]  /*1000*/  LOP3.LUT R0, R202, 0x38, R16, 0xf8, !PT ;  /* 0x00000038ca007812 */ /* 0x000fc400078ef810 */
[----:B------:R-:W-:Y:S02]  /*1010*/  LOP3.LUT R209, R4, 0xfffffe00, RZ, 0xc0, !PT ;  /* 0xfffffe0004d17812 */ /* 0x000fe400078ec0ff */
[----:B------:R-:W-:Y:S02]  /*1020*/  LOP3.LUT R201, R201, 0x1c0, RZ, 0xc0, !PT ;  /* 0x000001c0c9c97812 */ /* 0x000fe400078ec0ff */
[----:B------:R-:W-:Y:S02]  /*1030*/  LOP3.LUT R10, R10, 0x7ffffffc, RZ, 0xc0, !PT ;  /* 0x7ffffffc0a0a7812 */ /* 0x000fe400078ec0ff */
[----:B------:R-:W-:Y:S02]  /*1040*/  SHF.L.U32 R5, R5, 0x6, RZ ;  /* 0x0000000605057819 */ /* 0x000fe400000006ff */
[----:B------:R-:W-:Y:S01]  /*1050*/  LOP3.LUT R9, R210, R9, R13, 0xf6, !PT ;  /* 0x00000009d2097212 */ /* 0x000fe200078ef60d */
[----:B------:R-:W-:Y:S01]  /*1060*/  IMAD.IADD R10, R14, 0x1, -R10 ;  /* 0x000000010e0a7824 */ /* 0x000fe200078e0a0a */
[----:B------:R-:W-:-:S02]  /*1070*/  LOP3.LUT R3, R209, R0, R12, 0xf6, !PT ;  /* 0x00000000d1037212 */ /* 0x000fc400078ef60c */
[----:B------:R-:W-:Y:S01]  /*1080*/  SHF.R.U32.HI R6, RZ, 0x3, R201 ;  /* 0x00000003ff067819 */ /* 0x000fe200000116c9 */
[----:B------:R-:W-:Y:S01]  /*1090*/  IMAD R4, R9, 0x2, R212 ;  /* 0x0000000209047824 */ /* 0x000fe200078e02d4 */
[----:B------:R-:W-:Y:S01]  /*10a0*/  LOP3.LUT R11, R201, 0x38, R16, 0xf8, !PT ;  /* 0x00000038c90b7812 */ /* 0x000fe200078ef810 */
[----:B------:R-:W-:Y:S01]  /*10b0*/  IMAD R0, R3, 0x2, R212 ;  /* 0x0000000203007824 */ /* 0x000fe200078e02d4 */
[----:B------:R-:W-:Y:S01]  /*10c0*/  LOP3.LUT R208, R5, 0xfffffe00, RZ, 0xc0, !PT ;  /* 0xfffffe0005d07812 */ /* 0x000fe200078ec0ff */
[----:B------:R-:W-:Y:S01]  /*10d0*/  IMAD.SHL.U32 R189, R10, 0x2, RZ ;  /* 0x000000020abd7824 */ /* 0x000fe200078e00ff */
[----:B------:R0:W-:Y:S01]  /*10e0*/  STL [R1+0x30], R4 ;  /* 0x0000300401007387 */ /* 0x0001e20000100800 */
[----:B------:R-:W-:Y:S02]  /*10f0*/  SHF.R.S32.HI R23, RZ, 0x1f, R22 ;  /* 0x0000001fff177819 */ /* 0x000fe40000011416 */
[----:B------:R-:W-:Y:S01]  /*1100*/  LOP3.LUT R11, R208, R11, R6, 0xf6, !PT ;  /* 0x0000000bd00b7212 */ /* 0x000fe200078ef606 */
[----:B------:R1:W-:Y:S01]  /*1110*/  STL [R1+0x2c], R0 ;  /* 0x00002c0001007387 */ /* 0x0003e20000100800 */
[C---:B------:R-:W-:Y:S01]  /*1120*/  VIADD R229, R189.reuse, 0x50 ;  /* 0x00000050bde57836 */ /* 0x040fe20000000000 */
[C---:B------:R-:W-:Y:S01]  /*1130*/  IADD3 R225, R189.reuse, 0x70, RZ ;  /* 0x00000070bde17810 */ /* 0x040fe20007ffe0ff */
[----:B------:R-:W-:Y:S01]  /*1140*/  VIADD R228, R189, 0x58 ;  /* 0x00000058bde47836 */ /* 0x000fe20000000000 */
[----:B------:R-:W-:Y:S01]  /*1150*/  SHF.R.S32.HI R17, RZ, 0x1f, R16 ;  /* 0x0000001fff117819 */ /* 0x000fe20000011410 */
[----:B------:R-:W-:Y:S01]  /*1160*/  IMAD R3, R11, 0x2, R212 ;  /* 0x000000020b037824 */ /* 0x000fe200078e02d4 */
[----:B0-----:R-:W-:Y:S01]  /*1170*/  SHF.R.S32.HI R4, RZ, 0x1f, R229 ;  /* 0x0000001fff047819 */ /* 0x001fe200000114e5 */
[C---:B------:R-:W-:Y:S01]  /*1180*/  VIADD R227, R189.reuse, 0x60 ;  /* 0x00000060bde37836 */ /* 0x040fe20000000000 */
[----:B------:R-:W-:Y:S01]  /*1190*/  SHF.R.S32.HI R185, RZ, 0x1f, R2 ;  /* 0x0000001fffb97819 */ /* 0x000fe20000011402 */
[C---:B------:R-:W-:Y:S01]  /*11a0*/  VIADD R226, R189.reuse, 0x68 ;  /* 0x00000068bde27836 */ /* 0x040fe20000000000 */
[----:B------:R0:W-:Y:S01]  /*11b0*/  STL [R1+0x28], R3 ;  /* 0x0000280301007387 */ /* 0x0001e20000100800 */
[----:B-1----:R-:W-:Y:S01]  /*11c0*/  VIADD R0, R189, 0x48 ;  /* 0x00000048bd007836 */ /* 0x002fe20000000000 */
[----:B------:R-:W-:Y:S01]  /*11d0*/  LEA R212, R219, R212, 0x1 ;  /* 0x000000d4dbd47211 */ /* 0x000fe200078e08ff */
[----:B------:R-:W-:Y:S01]  /*11e0*/  VIADD R224, R189, 0x78 ;  /* 0x00000078bde07836 */ /* 0x000fe20000000000 */
[----:B------:R-:W-:-:S02]  /*11f0*/  SHF.R.S32.HI R4, RZ, 0x1f, R226 ;  /* 0x0000001fff047819 */ /* 0x000fc400000114e2 */
[----:B------:R-:W-:Y:S02]  /*1200*/  SHF.R.S32.HI R0, RZ, 0x1f, R0 ;  /* 0x0000001fff007819 */ /* 0x000fe40000011400 */
[----:B------:R-:W-:Y:S02]  /*1210*/  SHF.R.S32.HI R0, RZ, 0x1f, R227 ;  /* 0x0000001fff007819 */ /* 0x000fe400000114e3 */
[----:B0-----:R-:W-:Y:S02]  /*1220*/  SHF.R.S32.HI R3, RZ, 0x1f, R228 ;  /* 0x0000001fff037819 */ /* 0x001fe400000114e4 */
[----:B------:R-:W-:Y:S02]  /*1230*/  SHF.R.S32.HI R3, RZ, 0x1f, R225 ;  /* 0x0000001fff037819 */ /* 0x000fe400000114e1 */
[----:B------:R-:W-:-:S07]  /*1240*/  SHF.R.S32.HI R0, RZ, 0x1f, R224 ;  /* 0x0000001fff007819 */ /* 0x000fce00000114e0 */
.L_x_8454:
[----:B------:R-:W-:Y:S05]  /*1250*/  YIELD ;  /* 0x0000000000007946 */ /* 0x000fea0003800000 */
[----:B------:R-:W-:Y:S01]  /*1260*/  ULDC.64 UR4, c[0x0][0xa28] ;  /* 0x00028a0000047ab9 */ /* 0x000fe20000000a00 */
[----:B01----:R-:W0:Y:S01]  /*1270*/  LDC.64 R6, c[0x0][0xa08] ;  /* 0x00028200ff067b82 */ /* 0x003e220000000a00 */
[----:B------:R-:W-:Y:S01]  /*1280*/  ISETP.NE.U32.AND P1, PT, RZ, UR4, PT ;  /* 0x00000004ff007c0c */ /* 0x000fe2000bf25070 */
[----:B------:R-:W-:Y:S02]  /*1290*/  IMAD.MOV.U32 R12, RZ, RZ, RZ ;  /* 0x000000ffff0c7224 */ /* 0x000fe400078e00ff */
[----:B------:R-:W-:Y:S01]  /*12a0*/  IMAD.MOV.U32 R32, RZ, RZ, RZ ;  /* 0x000000ffff207224 */ /* 0x000fe200078e00ff */
[----:B------:R-:W-:Y:S01]  /*12b0*/  ISETP.NE.AND.EX P1, PT, RZ, UR5, PT, P1 ;  /* 0x00000005ff007c0c */ /* 0x000fe2000bf25310 */
[----:B------:R-:W-:-:S02]  /*12c0*/  ULDC.64 UR4, c[0x0][0xa18] ;  /* 0x0002860000047ab9 */ /* 0x000fc40000000a00 */
[----:B------:R-:W-:-:S04]  /*12d0*/  ISETP.NE.U32.AND P2, PT, RZ, UR4, PT ;  /* 0x00000004ff007c0c */ /* 0x000fc8000bf45070 */
[----:B------:R-:W-:Y:S01]  /*12e0*/  ISETP.NE.AND.EX P2, PT, RZ, UR5, PT, P2 ;  /* 0x00000005ff007c0c */ /* 0x000fe2000bf45320 */
[----:B------:R-:W-:Y:S02]  /*12f0*/  ULDC.64 UR4, c[0x0][0xa08] ;  /* 0x0002820000047ab9 */ /* 0x000fe40000000a00 */
[----:B------:R-:W-:-:S03]  /*1300*/  ISETP.NE.U32.AND P0, PT, RZ, UR4, PT ;  /* 0x00000004ff007c0c */ /* 0x000fc6000bf05070 */
[----:B------:R-:W1:Y:S01]  /*1310*/  @P1 LDC.64 R4, c[0x0][0xa28] ;  /* 0x00028a00ff041b82 */ /* 0x000e620000000a00 */
[----:B------:R-:W-:Y:S01]  /*1320*/  ISETP.NE.AND.EX P0, PT, RZ, UR5, PT, P0 ;  /* 0x00000005ff007c0c */ /* 0x000fe2000bf05300 */
[----:B0-----:R-:W-:-:S06]  /*1330*/  IMAD.WIDE R10, R31, 0x4, R6 ;  /* 0x000000041f0a7825 */ /* 0x001fcc00078e0206 */
[----:B------:R-:W0:Y:S01]  /*1340*/  @P2 LDC.64 R8, c[0x0][0xa18] ;  /* 0x00028600ff082b82 */ /* 0x000e220000000a00 */
[----:B------:R-:W-:Y:S02]  /*1350*/  ULDC UR4, c[0x0][0x288] ;  /* 0x0000a20000047ab9 */ /* 0x000fe40000000800 */
[----:B------:R-:W-:Y:S01]  /*1360*/  IMAD.U32 R194, RZ, RZ, UR4 ;  /* 0x00000004ffc27e24 */ /* 0x000fe2000f8e00ff */
[----:B------:R-:W-:Y:S02]  /*1370*/  ULDC.64 UR4, c[0x0][0x418] ;  /* 0x0001060000047ab9 */ /* 0x000fe40000000a00 */
[----:B--2---:R2:W5:Y:S01]  /*1380*/  @P0 LDG.E R32, desc[UR54][R10.64] ;  /* 0x000000360a200981 */ /* 0x004562000c1e1900 */
[----:B-1----:R-:W-:-:S05]  /*1390*/  @P1 IMAD.WIDE R4, R31, 0x4, R4 ;  /* 0x000000041f041825 */ /* 0x002fca00078e0204 */
[----:B------:R2:W5:Y:S01]  /*13a0*/  @P1 LDG.E R12, desc[UR54][R4.64] ;  /* 0x00000036040c1981 */ /* 0x000562000c1e1900 */
[----:B0-----:R-:W-:-:S05]  /*13b0*/  @P2 IMAD.WIDE R6, R31, 0x4, R8 ;  /* 0x000000041f062825 */ /* 0x001fca00078e0208 */
        /* <DEDUP_REMOVED lines=8> */
[----:B------:R-:W-:Y:S01]  /*1440*/  MOV R25, UR5 ;  /* 0x0000000500197c02 */ /* 0x000fe20008000f00 */
[----:B------:R-:W-:Y:S01]  /*1450*/  IMAD.U32 R33, RZ, RZ, UR4 ;  /* 0x00000004ff217e24 */ /* 0x000fe2000f8e00ff */
[----:B--2-4-:R-:W-:Y:S06]  /*1460*/  @P2 BRA `(.L_x_8158) ;  /* 0x0000000000242947 */ /* 0x014fec0003800000 */
        /* <DEDUP_REMOVED lines=9> */
.L_x_8158:
[----:B------:R-:W-:Y:S01]  /*1500*/  ULDC.64 UR4, c[0x0][0xa20] ;  /* 0x0002880000047ab9 */ /* 0x000fe20000000a00 */
[C---:B------:R-:W-:Y:S01]  /*1510*/  LOP3.LUT R3, R30.reuse, 0xff000000, RZ, 0xc0, !PT ;  /* 0xff0000001e037812 */ /* 0x040fe200078ec0ff */
[----:B------:R-:W-:Y:S01]  /*1520*/  IMAD.MOV.U32 R222, RZ, RZ, R31 ;  /* 0x000000ffffde7224 */ /* 0x000fe200078e001f */
[----:B------:R-:W-:Y:S02]  /*1530*/  ISETP.NE.U32.AND P1, PT, RZ, UR4, PT ;  /* 0x00000004ff007c0c */ /* 0x000fe4000bf25070 */
[C---:B------:R-:W-:Y:S02]  /*1540*/  LOP3.LUT R0, R30.reuse, 0xff0000, RZ, 0xc0, !PT ;  /* 0x00ff00001e007812 */ /* 0x040fe400078ec0ff */
[----:B------:R-:W-:Y:S02]  /*1550*/  ISETP.NE.AND.EX P1, PT, RZ, UR5, PT, P1 ;  /* 0x00000005ff007c0c */ /* 0x000fe4000bf25310 */
[----:B------:R-:W-:Y:S02]  /*1560*/  SHF.R.U32.HI R3, RZ, 0x8, R3 ;  /* 0x00000008ff037819 */ /* 0x000fe40000011603 */
[----:B------:R-:W-:-:S02]  /*1570*/  LOP3.LUT R195, R30, 0xffff, RZ, 0xc0, !PT ;  /* 0x0000ffff1ec37812 */ /* 0x000fc400078ec0ff */
[----:B------:R-:W-:-:S07]  /*1580*/  LEA.HI R221, R0, R3, RZ, 0x10 ;  /* 0x0000000300dd7211 */ /* 0x000fce00078f80ff */
[----:B------:R-:W-:Y:S05]  /*1590*/  @!P1 BRA `(.L_x_8159) ;  /* 0x0000000000109947 */ /* 0x000fea0003800000 */
[----:B------:R-:W0:Y:S02]  /*15a0*/  LDC.64 R4, c[0x0][0xa20] ;  /* 0x00028800ff047b82 */ /* 0x000e240000000a00 */
[----:B0-----:R-:W-:-:S05]  /*15b0*/  IMAD.WIDE R4, R31, 0x4, R4 ;  /* 0x000000041f047825 */ /* 0x001fca00078e0204 */
[----:B------:R0:W5:Y:S01]  /*15c0*/  LDG.E R33, desc[UR54][R4.64] ;  /* 0x0000003604217981 */ /* 0x000162000c1e1900 */
[----:B------:R-:W-:Y:S05]  /*15d0*/  BRA `(.L_x_8160) ;  /* 0x0000000000107947 */ /* 0x000fea0003800000 */
.L_x_8159:
[----:B------:R-:W-:Y:S05]  /*15e0*/  @!P0 BRA `(.L_x_8160) ;  /* 0x00000000000c8947 */ /* 0x000fea0003800000 */
[----:B------:R-:W2:Y:S04]  /*15f0*/  LDG.E R0, desc[UR54][R10.64] ;  /* 0x000000360a007981 */ /* 0x000ea8000c1e1900 */
[----:B------:R-:W2:Y:S02]  /*1600*/  LDG.E R33, desc[UR54][R10.64+0x4] ;  /* 0x000004360a217981 */ /* 0x000ea4000c1e1900 */
[----:B--2---:R-:W-:-:S07]  /*1610*/  IMAD.IADD R33, R33, 0x1, -R0 ;  /* 0x0000000121217824 */ /* 0x004fce00078e0a00 */
.L_x_8160:
[----:B------:R-:W-:Y:S01]  /*1620*/  ULDC.64 UR4, c[0x0][0xa10] ;  /* 0x0002840000047ab9 */ /* 0x000fe20000000a00 */
[----:B------:R-:W1:Y:S01]  /*1630*/  LDC R8, c[0x0][0x448] ;  /* 0x00011200ff087b82 */ /* 0x000e620000000800 */
[----:B------:R-:W-:-:S04]  /*1640*/  ISETP.NE.U32.AND P0, PT, RZ, UR4, PT ;  /* 0x00000004ff007c0c */ /* 0x000fc8000bf05070 */
[----:B------:R-:W-:Y:S01]  /*1650*/  ISETP.NE.AND.EX P0, PT, RZ, UR5, PT, P0 ;  /* 0x00000005ff007c0c */ /* 0x000fe2000bf05300 */
[----:B------:R-:W-:Y:S02]  /*1660*/  ULDC.64 UR4, c[0x0][0xa30] ;  /* 0x00028c0000047ab9 */ /* 0x000fe40000000a00 */
[----:B------:R-:W-:Y:S01]  /*1670*/  ISETP.NE.U32.AND P1, PT, RZ, UR4, PT ;  /* 0x00000004ff007c0c */ /* 0x000fe2000bf25070 */
[----:B-----5:R-:W-:Y:S01]  /*1680*/  IMAD.MOV.U32 R24, RZ, RZ, R33 ;  /* 0x000000ffff187224 */ /* 0x020fe200078e0021 */
[----:B------:R-:W2:Y:S02]  /*1690*/  LDC.64 R10, c[0x0][0x9e0] ;  /* 0x00027800ff0a7b82 */ /* 0x000ea40000000a00 */
[----:B------:R-:W-:-:S06]  /*16a0*/  ISETP.NE.AND.EX P1, PT, RZ, UR5, PT, P1 ;  /* 0x00000005ff007c0c */ /* 0x000fcc000bf25310 */
[----:B0-----:R-:W0:Y:S08]  /*16b0*/  @P0 LDC.64 R4, c[0x0][0xa10] ;  /* 0x00028400ff040b82 */ /* 0x001e300000000a00 */
[----:B------:R-:W3:Y:S01]  /*16c0*/  @P1 LDC.64 R6, c[0x0][0xa30] ;  /* 0x00028c00ff061b82 */ /* 0x000ee20000000a00 */
[----:B0-----:R-:W-:-:S05]  /*16d0*/  @P0 IMAD.WIDE R4, R31, 0x4, R4 ;  /* 0x000000041f040825 */ /* 0x001fca00078e0204 */
[----:B------:R-:W4:Y:S04]  /*16e0*/  @P0 LDG.E R0, desc[UR54][R4.64] ;  /* 0x0000003604000981 */ /* 0x000f28000c1e1900 */
[----:B------:R-:W4:Y:S01]  /*16f0*/  @P0 LDG.E R3, desc[UR54][R4.64+0x4] ;  /* 0x0000043604030981 */ /* 0x000f22000c1e1900 */
[----:B---3--:R-:W-:-:S05]  /*1700*/  @P1 IMAD.WIDE R6, R31, 0x4, R6 ;  /* 0x000000041f061825 */ /* 0x008fca00078e0206 */
[----:B------:R0:W5:Y:S01]  /*1710*/  @P1 LDG.E R24, desc[UR54][R6.64] ;  /* 0x0000003606181981 */ /* 0x000162000c1e1900 */
[----:B-1----:R-:W-:Y:S01]  /*1720*/  ISETP.NE.AND P1, PT, R8, 0x1, PT ;  /* 0x000000010800780c */ /* 0x002fe20003f25270 */
[----:B------:R-:W-:Y:S01]  /*1730*/  IMAD.IADD R12, R33, 0x1, -R12 ;  /* 0x00000001210c7824 */ /* 0x000fe200078e0a0c */
[----:B------:R-:W-:Y:S02]  /*1740*/  SHF.L.U32 R198, R29, 0x7, RZ ;  /* 0x000000071dc67819 */ /* 0x000fe400000006ff */
[----:B--2---:R-:W-:-:S09]  /*1750*/  ISETP.GE.AND P2, PT, R11, 0x1, PT ;  /* 0x000000010b00780c */ /* 0x004fd20003f46270 */
[----:B------:R-:W1:Y:S08]  /*1760*/  @P1 LDC R9, c[0x0][0x44c] ;  /* 0x00011300ff091b82 */ /* 0x000e700000000800 */
[----:B------:R-:W2:Y:S01]  /*1770*/  @P1 LDC R8, c[0x0][0x450] ;  /* 0x00011400ff081b82 */ /* 0x000ea20000000800 */
[----:B----4-:R-:W-:Y:S02]  /*1780*/  @P0 IMAD.IADD R25, R3, 0x1, -R0 ;  /* 0x0000000103190824 */ /* 0x010fe400078e0a00 */
[----:B------:R-:W-:-:S02]  /*1790*/  VIADD R0, R198, 0x7f ;  /* 0x0000007fc6007836 */ /* 0x000fc40000000000 */
[----:B------:R-:W-:Y:S02]  /*17a0*/  IMAD.IADD R196, R12, 0x1, R25 ;  /* 0x000000010cc47824 */ /* 0x000fe400078e0219 */
[----:B-1----:R-:W-:-:S03]  /*17b0*/  @P1 IMAD.HI.U32 R3, R0, R9, RZ ;  /* 0x0000000900031227 */ /* 0x002fc600078e00ff */
[C---:B------:R-:W-:Y:S01]  /*17c0*/  IADD3 R5, R196.reuse, 0x1, -R194 ;  /* 0x00000001c4057810 */ /* 0x040fe20007ffe8c2 */
[----:B------:R-:W-:Y:S01]  /*17d0*/  IMAD.MOV.U32 R4, RZ, RZ, R0 ;  /* 0x000000ffff047224 */ /* 0x000fe200078e0000 */
[----:B------:R-:W-:Y:S02]  /*17e0*/  IADD3 R0, R196, 0x7f, RZ ;  /* 0x0000007fc4007810 */ /* 0x000fe40007ffe0ff */
[----:B--2---:R-:W-:Y:S02]  /*17f0*/  @P1 SHF.R.U32.HI R4, RZ, R8, R3 ;  /* 0x00000008ff041219 */ /* 0x004fe40000011603 */
[----:B------:R-:W-:-:S03]  /*1800*/  SHF.R.S32.HI R3, RZ, 0x1f, R0 ;  /* 0x0000001fff037819 */ /* 0x000fc60000011400 */
[----:B0-----:R-:W-:Y:S01]  /*1810*/  IMAD.IADD R7, R5, 0x1, R4 ;  /* 0x0000000105077824 */ /* 0x001fe200078e0204 */
[----:B------:R-:W-:-:S03]  /*1820*/  LEA.HI R3, R3, R0, RZ, 0x7 ;  /* 0x0000000003037211 */ /* 0x000fc600078f38ff */
[----:B------:R-:W-:Y:S01]  /*1830*/  IMAD.IADD R0, R7, 0x1, R10 ;  /* 0x0000000107007824 */ /* 0x000fe200078e020a */
[----:B------:R-:W-:Y:S01]  /*1840*/  SHF.R.S32.HI R94, RZ, 0x7, R3 ;  /* 0x00000007ff5e7819 */ /* 0x000fe20000011403 */
        /* <DEDUP_REMOVED lines=12> */
.L_x_8163:
[----:B------:R-:W-:-:S13]  /*1910*/  ISETP.NE.AND P0, PT, R11, 0x1, PT ;  /* 0x000000010b00780c */ /* 0x000fda0003f05270 */
[----:B------:R-:W0:Y:S02]  /*1920*/  @P0 LDC.64 R4, c[0x0][0x9e8] ;  /* 0x00027a00ff040b82 */ /* 0x000e240000000a00 */
[----:B0-----:R-:W-:-:S05]  /*1930*/  @P0 IMAD.HI.U32 R4, R3, R4, RZ ;  /* 0x0000000403040227 */ /* 0x001fca00078e00ff */
[----:B------:R-:W-:-:S07]  /*1940*/  @P0 SHF.R.U32.HI R3, RZ, R5, R4 ;  /* 0x00000005ff030219 */ /* 0x000fce0000011604 */
.L_x_8164:
[----:B------:R-:W-:Y:S05]  /*1950*/  BSYNC B0 ;  /* 0x0000000000007941 */ /* 0x000fea0003800000 */
.L_x_8162:
[----:B------:R-:W-:-:S05]  /*1960*/  IMAD R3, R3, R11, R11 ;  /* 0x0000000b03037224 */ /* 0x000fca00078e020b */
[----:B------:R-:W-:-:S07]  /*1970*/  VIMNMX R0, R0, R3, PT ;  /* 0x0000000300007248 */ /* 0x000fce0003fe0100 */
.L_x_8161:
[----:B------:R-:W0:Y:S01]  /*1980*/  @P1 LDC R5, c[0x0][0x44c] ;  /* 0x00011300ff051b82 */ /* 0x000e220000000800 */
[----:B------:R-:W-:Y:S01]  /*1990*/  VIADD R0, R0, 0x7f ;  /* 0x0000007f00007836 */ /* 0x000fe20000000000 */
[----:B------:R-:W-:Y:S01]  /*19a0*/  MOV R4, R198 ;  /* 0x000000c600047202 */ /* 0x000fe20000000f00 */
[----:B------:R-:W-:Y:S01]  /*19b0*/  IMAD.IADD R93, R196, 0x1, -R194 ;  /* 0x00000001c45d7824 */ /* 0x000fe200078e0ac2 */
[----:B------:R-:W-:Y:S02]  /*19c0*/  ULDC UR4, c[0x0][0x9dc] ;  /* 0x0002770000047ab9 */ /* 0x000fe40000000800 */
[----:B------:R-:W-:Y:S02]  /*19d0*/  SHF.R.S32.HI R3, RZ, 0x1f, R0 ;  /* 0x0000001fff037819 */ /* 0x000fe40000011400 */
[----:B------:R-:W1:Y:S02]  /*19e0*/  @P1 LDC R6, c[0x0][0x450] ;  /* 0x00011400ff061b82 */ /* 0x000e640000000800 */
[----:B------:R-:W-:-:S04]  /*19f0*/  LEA.HI R3, R3, R0, RZ, 0x7 ;  /* 0x0000000003037211 */ /* 0x000fc800078f38ff */
[----:B------:R-:W-:-:S04]  /*1a00*/  SHF.R.S32.HI R3, RZ, 0x7, R3 ;  /* 0x00000007ff037819 */ /* 0x000fc80000011403 */
        /* <DEDUP_REMOVED lines=16> */
.L_x_8167:
[----:B------:R-:W-:-:S13]  /*1b10*/  ISETP.NE.AND P0, PT, R11, 0x1, PT ;  /* 0x000000010b00780c */ /* 0x000fda0003f05270 */
[----:B------:R-:W0:Y:S02]  /*1b20*/  @P0 LDC.64 R4, c[0x0][0x9e8] ;  /* 0x00027a00ff040b82 */ /* 0x000e240000000a00 */
[----:B0-----:R-:W-:-:S05]  /*1b30*/  @P0 IMAD.HI.U32 R4, R0, R4, RZ ;  /* 0x0000000400040227 */ /* 0x001fca00078e00ff */
[----:B------:R-:W-:-:S07]  /*1b40*/  @P0 SHF.R.U32.HI R0, RZ, R5, R4 ;  /* 0x00000005ff000219 */ /* 0x000fce0000011604 */
.L_x_8168:
[----:B------:R-:W-:Y:S05]  /*1b50*/  BSYNC B0 ;  /* 0x0000000000007941 */ /* 0x000fea0003800000 */
.L_x_8166:
[----:B------:R-:W-:-:S05]  /*1b60*/  IMAD R0, R0, R11, RZ ;  /* 0x0000000b00007224 */ /* 0x000fca00078e02ff */
[----:B------:R-:W-:-:S07]  /*1b70*/  VIMNMX R3, R3, R0, !PT ;  /* 0x0000000003037248 */ /* 0x000fce0007fe0100 */
.L_x_8165:
[----:B------:R-:W-:Y:S01]  /*1b80*/  SHF.R.S32.HI R0, RZ, 0x1f, R3 ;  /* 0x0000001fff007819 */ /* 0x000fe20000011403 */
[----:B------:R-:W-:Y:S01]  /*1b90*/  BSSY B0, `(.L_x_8169) ;  /* 0x0000028000007945 */ /* 0x000fe20003800000 */
[----:B------:R-:W-:Y:S02]  /*1ba0*/  LOP3.LUT R223, R221, 0xff, RZ, 0xc0, !PT ;  /* 0x000000ffdddf7812 */ /* 0x000fe400078ec0ff */
[----:B------:R-:W-:Y:S02]  /*1bb0*/  LEA.HI R0, R0, R3, RZ, 0x7 ;  /* 0x0000000300007211 */ /* 0x000fe400078f38ff */
[----:B------:R-:W-:Y:S02]  /*1bc0*/  SHF.R.U32.HI R221, RZ, 0x10, R221 ;  /* 0x00000010ffdd7819 */ /* 0x000fe400000116dd */
[----:B------:R-:W-:-:S04]  /*1bd0*/  SHF.R.S32.HI R0, RZ, 0x7, R0 ;  /* 0x00000007ff007819 */ /* 0x000fc80000011400 */
[----:B------:R-:W-:Y:S01]  /*1be0*/  VIMNMX R9, RZ, R0, !PT ;  /* 0x00000000ff097248 */ /* 0x000fe20007fe0100 */
[----:B------:R-:W-:-:S03]  /*1bf0*/  IMAD.MOV.U32 R0, RZ, RZ, RZ ;  /* 0x000000ffff007224 */ /* 0x000fc600078e00ff */
[----:B------:R-:W-:-:S13]  /*1c00*/  ISETP.GT.AND P0, PT, R8, R9, PT ;  /* 0x000000090800720c */ /* 0x000fda0003f04270 */
[----:B------:R-:W-:Y:S05]  /*1c10*/  @!P0 BRA `(.L_x_8170) ;  /* 0x00000000007c8947 */ /* 0x000fea0003800000 */
        /* <DEDUP_REMOVED lines=31> */
.L_x_8170:
[----:B------:R-:W-:Y:S05]  /*1e10*/  BSYNC B0 ;  /* 0x0000000000007941 */ /* 0x000fea0003800000 */
.L_x_8169:
[----:B------:R-:W-:-:S05]  /*1e20*/  IMAD R3, R223, R0, R9 ;  /* 0x00000000df037224 */ /* 0x000fca00078e0209 */
[C---:B------:R-:W-:Y:S01]  /*1e30*/  VIADDMNMX R0, R3.reuse, R0, R8, PT ;  /* 0x0000000003007246 */ /* 0x040fe20003800108 */
[----:B------:R-:W-:-:S04]  /*1e40*/  IMAD R3, R3, 0x80, -R12 ;  /* 0x0000008003037824 */ /* 0x000fc800078e0a0c */
[----:B------:R-:W-:Y:S01]  /*1e50*/  IMAD R0, R0, 0x80, -R12 ;  /* 0x0000008000007824 */ /* 0x000fe200078e0a0c */
[----:B------:R-:W-:-:S04]  /*1e60*/  VIMNMX R3, RZ, R3, !PT ;  /* 0x00000003ff037248 */ /* 0x000fc80007fe0100 */
[----:B------:R-:W-:Y:S02]  /*1e70*/  VIMNMX R0, R0, R25, PT ;  /* 0x0000001900007248 */ /* 0x000fe40003fe0100 */
[----:B------:R-:W-:Y:S02]  /*1e80*/  SHF.R.U32.HI R26, RZ, 0x7, R3 ;  /* 0x00000007ff1a7819 */ /* 0x000fe40000011603 */
[----:B------:R-:W-:-:S03]  /*1e90*/  ISETP.GT.AND P0, PT, R0, R3, PT ;  /* 0x000000030000720c */ /* 0x000fc60003f04270 */
[----:B------:R-:W-:-:S10]  /*1ea0*/  IMAD.MOV.U32 R27, RZ, RZ, R26 ;  /* 0x000000ffff1b7224 */ /* 0x000fd400078e001a */
[----:B------:R-:W-:-:S04]  /*1eb0*/  @P0 IADD3 R0, R0, 0x7f, RZ ;  /* 0x0000007f00000810 */ /* 0x000fc80007ffe0ff */
        /* <DEDUP_REMOVED lines=26> */
.L_x_8173:
[----:B------:R-:W-:Y:S05]  /*2060*/  BSYNC B6 ;  /* 0x0000000000067941 */ /* 0x000fea0003800000 */
.L_x_8172:
        /* <DEDUP_REMOVED lines=20> */
.L_x_8175:
[----:B------:R-:W-:Y:S05]  /*21b0*/  BSYNC B6 ;  /* 0x0000000000067941 */ /* 0x000fea0003800000 */
.L_x_8174:
[----:B------:R-:W-:Y:S01]  /*21c0*/  ULDC.64 UR4, c[0x0][0x9f8] ;  /* 0x00027e0000047ab9 */ /* 0x000fe20000000a00 */
[----:B------:R-:W-:Y:S01]  /*21d0*/  IMAD.MOV.U32 R0, RZ, RZ, R31 ;  /* 0x000000ffff007224 */ /* 0x000fe200078e001f */
[----:B------:R-:W-:Y:S01]  /*21e0*/  ISETP.NE.U32.AND P0, PT, RZ, UR4, PT ;  /* 0x00000004ff007c0c */ /* 0x000fe2000bf05070 */
[----:B------:R-:W0:Y:S03]  /*21f0*/  LDC R15, c[0x0][0x3f4] ;  /* 0x0000fd00ff0f7b82 */ /* 0x000e260000000800 */
[----:B------:R-:W-:-:S05]  /*2200*/  ISETP.NE.AND.EX P0, PT, RZ, UR5, PT, P0 ;  /* 0x00000005ff007c0c */ /* 0x000fca000bf05300 */
[----:B------:R-:W1:Y:S08]  /*2210*/  LDC.64 R28, c[0x0][0x3f8] ;  /* 0x0000fe00ff1c7b82 */ /* 0x000e700000000a00 */
[----:B------:R-:W2:Y:S08]  /*2220*/  @P0 LDC.64 R4, c[0x0][0x9f8] ;  /* 0x00027e00ff040b82 */ /* 0x000eb00000000a00 */
[----:B------:R-:W3:Y:S01]  /*2230*/  LDC.64 R34, c[0x0][0x408] ;  /* 0x00010200ff227b82 */ /* 0x000ee20000000a00 */
[----:B--2---:R-:W-:-:S05]  /*2240*/  @P0 IMAD.WIDE R4, R31, 0x4, R4 ;  /* 0x000000041f040825 */ /* 0x004fca00078e0204 */
[----:B------:R2:W4:Y:S01]  /*2250*/  @P0 LDG.E R0, desc[UR54][R4.64] ;  /* 0x0000003604000981 */ /* 0x000522000c1e1900 */
[----:B0-----:R-:W-:Y:S01]  /*2260*/  ISETP.GE.AND P0, PT, R16, R15, PT ;  /* 0x0000000f1000720c */ /* 0x001fe20003f06270 */
[----:B-1----:R-:W-:Y:S01]  /*2270*/  IMAD.WIDE.U32 R6, R188, R28, R22 ;  /* 0x0000001cbc067225 */ /* 0x002fe200078e0016 */
[----:B------:R-:W-:Y:S02]  /*2280*/  SHF.R.S32.HI R11, RZ, 0x1f, R188 ;  /* 0x0000001fff0b7819 */ /* 0x000fe400000114bc */
[----:B------:R-:W-:Y:S01]  /*2290*/  SEL R13, R15, RZ, P0 ;  /* 0x000000ff0f0d7207 */ /* 0x000fe20000000000 */
[----:B------:R-:W-:Y:S01]  /*22a0*/  IMAD.MOV.U32 R80, RZ, RZ, R6 ;  /* 0x000000ffff507224 */ /* 0x000fe200078e0006 */
[----:B------:R-:W-:Y:S01]  /*22b0*/  SHF.R.U32.HI R36, RZ, 0x3, R207 ;  /* 0x00000003ff247819 */ /* 0x000fe200000116cf */
[-C--:B---3--:R-:W-:Y:S01]  /*22c0*/  IMAD R10, R11, R34.reuse, RZ ;  /* 0x000000220b0a7224 */ /* 0x088fe200078e02ff */
[----:B------:R-:W-:Y:S01]  /*22d0*/  SHF.R.U32.HI R30, RZ, 0x3, R203 ;  /* 0x00000003ff1e7819 */ /* 0x000fe200000116cb */
[----:B------:R-:W-:Y:S01]  /*22e0*/  IMAD.IADD R13, R16, 0x1, R13 ;  /* 0x00000001100d7824 */ /* 0x000fe200078e020d */
[----:B------:R-:W-:Y:S01]  /*22f0*/  SHF.R.U32.HI R21, RZ, 0x3, R202 ;  /* 0x00000003ff157819 */ /* 0x000fe200000116ca */
[----:B--2---:R-:W-:Y:S01]  /*2300*/  IMAD.WIDE.U32 R4, R188, R34, R22 ;  /* 0x00000022bc047225 */ /* 0x004fe200078e0016 */
[----:B------:R-:W-:-:S02]  /*2310*/  SHF.R.U32.HI R20, RZ, 0x3, R201 ;  /* 0x00000003ff147819 */ /* 0x000fc400000116c9 */
[----:B------:R-:W-:Y:S01]  /*2320*/  SHF.R.S32.HI R6, RZ, 0x1f, R13 ;  /* 0x0000001fff067819 */ /* 0x000fe2000001140d */
[----:B------:R-:W-:Y:S01]  /*2330*/  IMAD.MOV.U32 R84, RZ, RZ, R4 ;  /* 0x000000ffff547224 */ /* 0x000fe200078e0004 */
[----:B------:R-:W-:Y:S01]  /*2340*/  SHF.L.U64.HI R31, R34, 0x7, R35 ;  /* 0x00000007221f7819 */ /* 0x000fe20000010223 */
[----:B------:R-:W-:Y:S01]  /*2350*/  IMAD R87, R188, R35, R10 ;  /* 0x00000023bc577224 */ /* 0x000fe200078e020a */
[CC--:B------:R-:W-:Y:S01]  /*2360*/  LEA.HI R4, R6.reuse, R13.reuse, RZ, 0x6 ;  /* 0x0000000d06047211 */ /* 0x0c0fe200078f30ff */
[----:B------:R-:W-:Y:S01]  /*2370*/  IMAD R8, R11, R28, RZ ;  /* 0x0000001c0b087224 */ /* 0x000fe200078e02ff */
[----:B------:R-:W-:Y:S01]  /*2380*/  LEA.HI R12, R6, R13, RZ, 0x3 ;  /* 0x0000000d060c7211 */ /* 0x000fe200078f18ff */
[----:B------:R-:W-:Y:S02]  /*2390*/  IMAD.IADD R85, R5, 0x1, R87 ;  /* 0x0000000105557824 */ /* 0x000fe400078e0257 */
[----:B------:R-:W-:Y:S01]  /*23a0*/  IMAD.SHL.U32 R5, R4, 0x80, RZ ;  /* 0x0000008004057824 */ /* 0x000fe200078e00ff */
[----:B------:R-:W-:Y:S01]  /*23b0*/  LOP3.LUT R4, R207, 0x38, R12, 0xf8, !PT ;  /* 0x00000038cf047812 */ /* 0x000fe200078ef80c */
[----:B------:R-:W-:Y:S01]  /*23c0*/  IMAD.WIDE.U32 R10, R188, R34, R16 ;  /* 0x00000022bc0a7225 */ /* 0x000fe200078e0010 */
[----:B------:R-:W-:-:S02]  /*23d0*/  LOP3.LUT R6, R203, 0x38, R12, 0xf8, !PT ;  /* 0x00000038cb067812 */ /* 0x000fc400078ef80c */
[----:B------:R-:W-:Y:S01]  /*23e0*/  LOP3.LUT R4, R4, R36, RZ, 0x3c, !PT ;  /* 0x0000002404047212 */ /* 0x000fe200078e3cff */
[C---:B------:R-:W-:Y:S01]  /*23f0*/  IMAD R83, R188.reuse, R29, R8 ;  /* 0x0000001dbc537224 */ /* 0x040fe200078e0208 */
[----:B------:R-:W0:Y:S01]  /*2400*/  S2R R36, SR_TID.X ;  /* 0x0000000000247919 */ /* 0x000e220000002100 */
[-C--:B------:R-:W-:Y:S01]  /*2410*/  IMAD.WIDE.U32 R8, R188, R28.reuse, R16 ;  /* 0x0000001cbc087225 */ /* 0x080fe200078e0010 */
[----:B------:R-:W-:Y:S02]  /*2420*/  IADD3 R87, R87, R11, RZ ;  /* 0x0000000b57577210 */ /* 0x000fe40007ffe0ff */
[----:B-----5:R-:W-:Y:S01]  /*2430*/  SHF.R.S32.HI R11, RZ, 0x1f, R24 ;  /* 0x0000001fff0b7819 */ /* 0x020fe20000011418 */
[----:B------:R-:W-:Y:S01]  /*2440*/  IMAD.MOV.U32 R82, RZ, RZ, R8 ;  /* 0x000000ffff527224 */ /* 0x000fe200078e0008 */
[----:B------:R-:W-:Y:S01]  /*2450*/  IADD3 R81, R7, R83, RZ ;  /* 0x0000005307517210 */ /* 0x000fe20007ffe0ff */
[----:B------:R-:W-:Y:S01]  /*2460*/  IMAD.IADD R83, R83, 0x1, R9 ;  /* 0x0000000153537824 */ /* 0x000fe200078e0209 */
[----:B------:R-:W-:Y:S01]  /*2470*/  LOP3.LUT R8, R202, 0x38, R12, 0xf8, !PT ;  /* 0x00000038ca087812 */ /* 0x000fe200078ef80c */
[----:B------:R-:W-:Y:S01]  /*2480*/  IMAD.MOV.U32 R86, RZ, RZ, R10 ;  /* 0x000000ffff567224 */ /* 0x000fe200078e000a */
[----:B------:R-:W-:Y:S01]  /*2490*/  LOP3.LUT R9, R201, 0x38, R12, 0xf8, !PT ;  /* 0x00000038c9097812 */ /* 0x000fe200078ef80c */
[----:B------:R-:W-:Y:S01]  /*24a0*/  IMAD R10, R11, R28, RZ ;  /* 0x0000001c0b0a7224 */ /* 0x000fe200078e02ff */
[----:B------:R-:W-:Y:S01]  /*24b0*/  LOP3.LUT R7, R5, 0xffffe000, RZ, 0xc0, !PT ;  /* 0xffffe00005077812 */ /* 0x000fe200078ec0ff */
[----:B------:R-:W-:Y:S01]  /*24c0*/  IMAD R11, R11, R34, RZ ;  /* 0x000000220b0b7224 */ /* 0x000fe200078e02ff */
[----:B------:R-:W-:Y:S01]  /*24d0*/  LOP3.LUT R5, R6, R30, RZ, 0x3c, !PT ;  /* 0x0000001e06057212 */ /* 0x000fe200078e3cff */
[----:B------:R-:W-:Y:S01]  /*24e0*/  IMAD R39, R24, R29, R10 ;  /* 0x0000001d18277224 */ /* 0x000fe200078e020a */
[----:B------:R-:W-:Y:S01]  /*24f0*/  LOP3.LUT R6, R8, R21, RZ, 0x3c, !PT ;  /* 0x0000001508067212 */ /* 0x000fe200078e3cff */
[----:B------:R-:W-:Y:S01]  /*2500*/  IMAD.WIDE.U32 R80, R24, R28, R80 ;  /* 0x0000001c18507225 */ /* 0x000fe200078e0050 */
[----:B------:R-:W-:-:S02]  /*2510*/  LOP3.LUT R9, R9, R20, RZ, 0x3c, !PT ;  /* 0x0000001409097212 */ /* 0x000fc400078e3cff */
[-C--:B------:R-:W-:Y:S01]  /*2520*/  IADD3 R4, R4, R7.reuse, R211 ;  /* 0x0000000704047210 */ /* 0x080fe20007ffe0d3 */
[----:B------:R-:W-:Y:S01]  /*2530*/  IMAD.WIDE.U32 R82, R24, R28, R82 ;  /* 0x0000001c18527225 */ /* 0x000fe200078e0052 */
[-C--:B------:R-:W-:Y:S02]  /*2540*/  IADD3 R5, R5, R7.reuse, R210 ;  /* 0x0000000705057210 */ /* 0x080fe40007ffe0d2 */
[----:B------:R-:W-:Y:S01]  /*2550*/  IADD3 R6, R6, R7, R209 ;  /* 0x0000000706067210 */ /* 0x000fe20007ffe0d1 */
[----:B------:R-:W-:Y:S01]  /*2560*/  IMAD R11, R24, R35, R11 ;  /* 0x00000023180b7224 */ /* 0x000fe200078e020b */
[----:B------:R-:W-:Y:S01]  /*2570*/  LOP3.LUT R76, R12, 0xfffffff8, RZ, 0xc0, !PT ;  /* 0xfffffff80c4c7812 */ /* 0x000fe200078ec0ff */
[-C--:B------:R-:W-:Y:S01]  /*2580*/  IMAD.WIDE.U32 R84, R24, R34.reuse, R84 ;  /* 0x0000002218547225 */ /* 0x080fe200078e0054 */
[----:B------:R-:W-:Y:S02]  /*2590*/  IADD3 R7, R9, R7, R208 ;  /* 0x0000000709077210 */ /* 0x000fe40007ffe0d0 */
[----:B------:R-:W-:Y:S01]  /*25a0*/  SHF.L.U64.HI R8, R28, 0x5, R29 ;  /* 0x000000051c087819 */ /* 0x000fe2000001021d */
[----:B------:R-:W-:Y:S01]  /*25b0*/  IMAD.WIDE.U32 R86, R24, R34, R86 ;  /* 0x0000002218567225 */ /* 0x000fe200078e0056 */
[----:B0-----:R-:W-:-:S02]  /*25c0*/  SHF.R.U32.HI R36, RZ, 0x7, R36 ;  /* 0x00000007ff247819 */ /* 0x001fc40000011624 */
[----:B------:R-:W-:Y:S01]  /*25d0*/  SHF.L.U64.HI R9, R28, 0x6, R29 ;  /* 0x000000061c097819 */ /* 0x000fe2000001021d */
[----:B------:R-:W-:Y:S01]  /*25e0*/  IMAD.IADD R3, R32, 0x1, R33 ;  /* 0x0000000120037824 */ /* 0x000fe200078e0221 */
[----:B------:R-:W-:Y:S01]  /*25f0*/  ISETP.NE.AND P6, PT, R36, 0x1, PT ;  /* 0x000000012400780c */ /* 0x000fe20003fc5270 */
[C---:B------:R-:W-:Y:S01]  /*2600*/  IMAD.SHL.U32 R20, R28.reuse, 0x20, RZ ;  /* 0x000000201c147824 */ /* 0x040fe200078e00ff */
[C---:B------:R-:W-:Y:S01]  /*2610*/  SHF.L.U64.HI R10, R28.reuse, 0x7, R29 ;  /* 0x000000071c0a7819 */ /* 0x040fe2000001021d */
[----:B------:R-:W-:Y:S01]  /*2620*/  IMAD.SHL.U32 R21, R28, 0x40, RZ ;  /* 0x000000401c157824 */ /* 0x000fe200078e00ff */
[C-C-:B------:R-:W-:Y:S01]  /*2630*/  SHF.L.U64.HI R29, R34.reuse, 0x5, R35.reuse ;  /* 0x00000005221d7819 */ /* 0x140fe20000010223 */
[C---:B------:R-:W-:Y:S01]  /*2640*/  IMAD.SHL.U32 R32, R34.reuse, 0x20, RZ ;  /* 0x0000002022207824 */ /* 0x040fe200078e00ff */
[C---:B------:R-:W-:Y:S01]  /*2650*/  SHF.L.U64.HI R30, R34.reuse, 0x6, R35 ;  /* 0x00000006221e7819 */ /* 0x040fe20000010223 */
[----:B------:R-:W-:Y:S01]  /*2660*/  IMAD.SHL.U32 R33, R34, 0x40, RZ ;  /* 0x0000004022217824 */ /* 0x000fe200078e00ff */
[----:B------:R-:W-:Y:S01]  /*2670*/  SHF.L.U32 R28, R28, 0x7, RZ ;  /* 0x000000071c1c7819 */ /* 0x000fe200000006ff */
[----:B------:R-:W-:Y:S01]  /*2680*/  VIADD R92, R36, 0x8 ;  /* 0x00000008245c7836 */ /* 0x000fe20000000000 */
[----:B------:R-:W-:Y:S01]  /*2690*/  SHF.L.U32 R36, R15, 0x1, RZ ;  /* 0x000000010f247819 */ /* 0x000fe200000006ff */
[----:B------:R-:W-:Y:S01]  /*26a0*/  IMAD.IADD R38, R81, 0x1, R39 ;  /* 0x0000000151267824 */ /* 0x000fe200078e0227 */
[----:B------:R-:W-:Y:S01]  /*26b0*/  SHF.R.S32.HI R79, RZ, 0x3, R12 ;  /* 0x00000003ff4f7819 */ /* 0x000fe2000001140c */
[----:B------:R-:W-:Y:S05]  /*26c0*/  @!P6 WARPSYNC.ALL ;  /* 0x000000000000e948 */ /* 0x000fea0003800000 */
[----:B------:R-:W-:Y:S01]  /*26d0*/  ULDC UR4, c[0x0][0x2f4] ;  /* 0x0000bd0000047ab9 */ /* 0x000fe20000000800 */
[----:B------:R-:W-:Y:S01]  /*26e0*/  IMAD.SHL.U32 R34, R34, 0x80, RZ ;  /* 0x0000008022227824 */ /* 0x000fe200078e00ff */
[----:B------:R-:W-:Y:S01]  /*26f0*/  ISETP.GE.AND P1, PT, R16, UR4, PT ;  /* 0x0000000410007c0c */ /* 0x000fe2000bf26270 */
[----:B------:R-:W-:Y:S01]  /*2700*/  IMAD R35, R220, 0x20, R188 ;  /* 0x00000020dc237824 */ /* 0x000fe200078e02bc */
[----:B------:R-:W-:Y:S01]  /*2710*/  @!P6 BAR.SYNC.DEFER_BLOCKING 0x9, 0x100 ;  /* 0x024400000000eb1d */ /* 0x000fe20000010000 */
[----:B------:R-:W-:Y:S01]  /*2720*/  ISETP.GE.AND P2, PT, R2, UR4, PT ;  /* 0x0000000402007c0c */ /* 0x000fe2000bf46270 */
[----:B------:R-:W-:Y:S01]  /*2730*/  IMAD.IADD R39, R39, 0x1, R83 ;  /* 0x0000000127277824 */ /* 0x000fe200078e0253 */
[----:B------:R-:W-:Y:S01]  /*2740*/  SHF.R.S32.HI R88, RZ, 0x1f, R76 ;  /* 0x0000001fff587819 */ /* 0x000fe2000001144c */
[----:B------:R-:W-:-:S02]  /*2750*/  IMAD.IADD R77, R85, 0x1, R11 ;  /* 0x00000001554d7824 */ /* 0x000fc400078e020b */
[----:B------:R-:W-:Y:S01]  /*2760*/  IMAD.IADD R78, R11, 0x1, R87 ;  /* 0x000000010b4e7824 */ /* 0x000fe200078e0257 */
[----:B----4-:R-:W-:-:S07]  /*2770*/  SHF.R.S32.HI R37, RZ, 0x1f, R0 ;  /* 0x0000001fff257819 */ /* 0x010fce0000011400 */
.L_x_8273:
[----:B------:R-:W0:Y:S01]  /*2780*/  LDC R98, c[0x0][0x430] ;  /* 0x00010c00ff627b82 */ /* 0x000e220000000800 */
[----:B------:R-:W-:Y:S02]  /*2790*/  VIADD R27, R27, 0xffffffff ;  /* 0xffffffff1b1b7836 */ /* 0x000fe40000000000 */
[----:B------:R-:W-:-:S03]  /*27a0*/  IMAD.MOV.U32 R99, RZ, RZ, RZ ;  /* 0x000000ffff637224 */ /* 0x000fc600078e00ff */
[----:B------:R-:W-:Y:S02]  /*27b0*/  LEA R40, R27, R35, 0x7 ;  /* 0x000000231b287211 */ /* 0x000fe400078e38ff */
[----:B-1----:R-:W1:Y:S02]  /*27c0*/  LDC R102, c[0x0][0x3f4] ;  /* 0x0000fd00ff667b82 */ /* 0x002e640000000800 */
[----:B------:R-:W-:Y:S01]  /*27d0*/  ISETP.GE.AND P3, PT, R40, R25, PT ;  /* 0x000000192800720c */ /* 0x000fe20003f66270 */
[----:B------:R-:W-:-:S03]  /*27e0*/  IMAD.IADD R41, R3, 0x1, R40 ;  /* 0x0000000103297824 */ /* 0x000fc600078e0228 */
[----:B------:R-:W-:Y:S01]  /*27f0*/  ISETP.GT.OR P3, PT, R35, 0x7f, P3 ;  /* 0x0000007f2300780c */ /* 0x000fe20001f64670 */
[----:B---3--:R-:W-:Y:S01]  /*2800*/  IMAD.MOV.U32 R11, RZ, RZ, R41 ;  /* 0x000000ffff0b7224 */ /* 0x008fe200078e0029 */
        /* <DEDUP_REMOVED lines=13> */
[----:B--2---:R-:W-:-:S04]  /*28e0*/  @!P3 LEA R14, P4, R12, R42, 0x2 ;  /* 0x0000002a0c0eb211 */ /* 0x004fc800078810ff */
[----:B------:R-:W-:-:S05]  /*28f0*/  @!P3 LEA.HI.X R15, R12, R43, R13, 0x2, P4 ;  /* 0x0000002b0c0fb211 */ /* 0x000fca00020f140d */
[----:B------:R0:W5:Y:S01]  /*2900*/  @!P3 LDG.E R99, desc[UR54][R14.64] ;  /* 0x000000360e63b981 */ /* 0x000162000c1e1900 */
[----:B-1----:R-:W-:Y:S01]  /*2910*/  ISETP.GE.AND P3, PT, R102, 0x1, PT ;  /* 0x000000016600780c */ /* 0x002fe20003f66270 */
[----:B------:R-:W-:Y:S01]  /*2920*/  IMAD R91, R19, 0x4000, R219 ;  /* 0x00004000135b7824 */ /* 0x000fe200078e02db */
[----:B------:R-:W-:Y:S01]  /*2930*/  IADD3 R11, -R11, RZ, RZ ;  /* 0x000000ff0b0b7210 */ /* 0x000fe20007ffe1ff */
[----:B------:R-:W-:Y:S05]  /*2940*/  YIELD ;  /* 0x0000000000007946 */ /* 0x000fea0003800000 */
[----:B------:R-:W-:Y:S01]  /*2950*/  ISETP.GT.AND P4, PT, R27, R26, PT ;  /* 0x0000001a1b00720c */ /* 0x000fe20003f84270 */
[----:B------:R-:W-:Y:S01]  /*2960*/  BSSY B0, `(.L_x_8176) ;  /* 0x0000577000007945 */ /* 0x000fe20003800000 */
[----:B------:R-:W-:-:S02]  /*2970*/  IMAD R98, R98, R11, R41 ;  /* 0x0000000b62627224 */ /* 0x000fc400078e0229 */
[----:B------:R-:W-:Y:S01]  /*2980*/  IMAD R91, R91, 0x2, R18 ;  /* 0x000000025b5b7824 */ /* 0x000fe200078e0212 */
[----:B------:R-:W-:Y:S01]  /*2990*/  P2R R90, PR, RZ, 0x10 ;  /* 0x00000010ff5a7803 */ /* 0x000fe20000000000 */
[----:B0-----:R-:W-:Y:S07]  /*29a0*/  @!P3 BRA `(.L_x_8177) ;  /* 0x000000500024b947 */ /* 0x001fee0003800000 */
[----:B------:R-:W-:Y:S01]  /*29b0*/  SHF.R.S32.HI R97, RZ, 0x1f, R98 ;  /* 0x0000001fff617819 */ /* 0x000fe20000011462 */
[----:B------:R-:W-:Y:S01]  /*29c0*/  ULDC.64 UR4, c[0x0][0x300] ;  /* 0x0000c00000047ab9 */ /* 0x000fe20000000a00 */
[----:B-----5:R-:W-:Y:S01]  /*29d0*/  SHF.R.S32.HI R96, RZ, 0x1f, R99 ;  /* 0x0000001fff607819 */ /* 0x020fe20000011463 */
[C---:B------:R-:W-:Y:S01]  /*29e0*/  IMAD.WIDE.U32 R12, R98.reuse, UR4, RZ ;  /* 0x00000004620c7c25 */ /* 0x040fe2000f8e00ff */
        /* <DEDUP_REMOVED lines=20> */
[----:B------:R-:W-:Y:S01]  /*2b30*/  LEA R106, P4, R40, UR4, 0x1 ;  /* 0x00000004286a7c11 */ /* 0x000fe2000f8808ff */
[----:B------:R-:W-:Y:S02]  /*2b40*/  IMAD R11, R11, R34, R15 ;  /* 0x000000220b0b7224 */ /* 0x000fe400078e020f */
[----:B------:R-:W-:Y:S01]  /*2b50*/  IMAD.WIDE.U32 R12, R34, R27, RZ ;  /* 0x0000001b220c7225 */ /* 0x000fe200078e00ff */
[----:B------:R-:W-:-:S03]  /*2b60*/  LEA.HI.X R101, R40, UR5, R101, 0x1, P4 ;  /* 0x0000000528657c11 */ /* 0x000fc6000a0f0c65 */
[----:B------:R-:W-:Y:S01]  /*2b70*/  IMAD.WIDE.U32 R14, R28, R27, RZ ;  /* 0x0000001b1c0e7225 */ /* 0x000fe200078e00ff */
[----:B------:R-:W-:-:S03]  /*2b80*/  IADD3 R11, R13, R11, RZ ;  /* 0x0000000b0d0b7210 */ /* 0x000fc60007ffe0ff */
[----:B------:R-:W-:Y:S01]  /*2b90*/  IMAD.IADD R89, R15, 0x1, R89 ;  /* 0x000000010f597824 */ /* 0x000fe200078e0259 */
[----:B------:R-:W-:Y:S06]  /*2ba0*/  @!P3 BRA `(.L_x_8178) ;  /* 0x000000240098b947 */ /* 0x000fec0003800000 */
        /* <DEDUP_REMOVED lines=29> */
.L_x_8180:
[----:B------:R-:W-:Y:S05]  /*2d80*/  BSYNC B1 ;  /* 0x0000000000017941 */ /* 0x000fea0003800000 */
.L_x_8179:
        /* <DEDUP_REMOVED lines=13> */
[----:B------:R-:W-:Y:S01]  /*2e60*/  P2R R118, PR, RZ, 0x8 ;  /* 0x00000008ff767803 */ /* 0x000fe20000000000 */
[----:B------:R-:W-:Y:S01]  /*2e70*/  IMAD.MOV.U32 R42, RZ, RZ, R70 ;  /* 0x000000ffff2a7224 */ /* 0x000fe200078e0046 */
[----:B------:R-:W-:-:S02]  /*2e80*/  PRMT R119, R119, 0x5410, R43 ;  /* 0x0000541077777816 */ /* 0x000fc4000000002b */
[----:B------:R-:W-:Y:S02]  /*2e90*/  CS2R R60, SRZ ;  /* 0x00000000003c7805 */ /* 0x000fe4000001ff00 */
        /* <DEDUP_REMOVED lines=25> */
.L_x_8182:
[----:B------:R-:W-:Y:S05]  /*3030*/  BSYNC B1 ;  /* 0x0000000000017941 */ /* 0x000fea0003800000 */
.L_x_8181:
        /* <DEDUP_REMOVED lines=9> */
[----:B------:R-:W-:Y:S01]  /*30d0*/  CS2R R48, SRZ ;  /* 0x0000000000307805 */ /* 0x000fe2000001ff00 */
        /* <DEDUP_REMOVED lines=9> */
[----:B------:R-:W-:-:S02]  /*3170*/  CS2R R54, SRZ ;  /* 0x0000000000367805 */ /* 0x000fc4000001ff00 */
[----:B------:R-:W-:Y:S02]  /*3180*/  CS2R R44, SRZ ;  /* 0x00000000002c7805 */ /* 0x000fe4000001ff00 */
        /* <DEDUP_REMOVED lines=23> */
.L_x_8184:
[----:B------:R-:W-:Y:S05]  /*3300*/  BSYNC B1 ;  /* 0x0000000000017941 */ /* 0x000fea0003800000 */
.L_x_8183:
        /* <DEDUP_REMOVED lines=32> */
.L_x_8186:
[----:B------:R-:W-:Y:S05]  /*3510*/  BSYNC B1 ;  /* 0x0000000000017941 */ /* 0x000fea0003800000 */
.L_x_8185:
[----:B0----5:R-:W-:Y:S01]  /*3520*/  IMAD.MOV.U32 R12, RZ, RZ, R49 ;  /* 0x000000ffff0c7224 */ /* 0x021fe200078e0031 */
[----:B------:R-:W-:Y:S01]  /*3530*/  MOV R11, R48 ;  /* 0x00000030000b7202 */ /* 0x000fe20000000f00 */
[----:B------:R-:W-:Y:S01]  /*3540*/  IMAD.MOV.U32 R13, RZ, RZ, R52 ;  /* 0x000000ffff0d7224 */ /* 0x000fe200078e0034 */
[----:B------:R-:W-:Y:S01]  /*3550*/  UISETP.NE.AND UP0, UPT, UR39, 0x3, UPT ;  /* 0x000000032700788c */ /* 0x000fe2000bf05270 */
[----:B------:R-:W-:Y:S01]  /*3560*/  IMAD.MOV.U32 R14, RZ, RZ, R53 ;  /* 0x000000ffff0e7224 */ /* 0x000fe200078e0035 */
[----:B------:R-:W-:Y:S01]  /*3570*/  PRMT R114, R11, 0x5410, R12 ;  /* 0x000054100b727816 */ /* 0x000fe2000000000c */
[----:B------:R-:W-:Y:S02]  /*3580*/  IMAD.MOV.U32 R11, RZ, RZ, R50 ;  /* 0x000000ffff0b7224 */ /* 0x000fe400078e0032 */
        /* <DEDUP_REMOVED lines=17> */
[----:B------:R-:W-:-:S05]  /*36a0*/  IMAD.MOV.U32 R14, RZ, RZ, R47 ;  /* 0x000000ffff0e7224 */ /* 0x000fca00078e002f */
[----:B------:R-:W-:Y:S01]  /*36b0*/  PRMT R109, R13, 0x5410, R14 ;  /* 0x000054100d6d7816 */ /* 0x000fe2000000000e */
[----:B------:R-:W-:Y:S06]  /*36c0*/  @!P5 BRA `(.L_x_8187) ;  /* 0x000000000004d947 */ /* 0x000fec0003800000 */
[----:B------:R-:W-:Y:S01]  /*36d0*/  BPT.TRAP 0x1 ;  /* 0x000000040000795c */ /* 0x000fe20000300000 */
.L_x_8187:
[----:B------:R-:W-:Y:S01]  /*36e0*/  IMAD R89, R19, 0x8, R18 ;  /* 0x0000000813597824 */ /* 0x000fe200078e0212 */
[----:B------:R-:W-:Y:S01]  /*36f0*/  SHF.L.U32 R100, R197, 0x1f, RZ ;  /* 0x0000001fc5647819 */ /* 0x000fe200000006ff */
[----:B------:R-:W-:Y:S03]  /*3700*/  BSSY B1, `(.L_x_8188) ;  /* 0x0000003000017945 */ /* 0x000fe60003800000 */
[----:B------:R-:W0:Y:S02]  /*3710*/  SYNCS.PHASECHK.TRANS64.TRYWAIT P6, [R89+URZ+0x28890], R100 ;  /* 0x02889064590075a7 */ /* 0x000e2400080c017f */
[----:B0-----:R-:W-:Y:S05]  /*3720*/  @!P6 BRA `(.L_x_8189) ;  /* 0x000002480074e947 */ /* 0x001fea0003800000 */
.L_x_8595:
[----:B------:R-:W-:Y:S05]  /*3730*/  BSYNC B1 ;  /* 0x0000000000017941 */ /* 0x000fea0003800000 */
.L_x_8188:
[----:B------:R-:W-:-:S03]  /*3740*/  UMOV UR4, 0xffffffff ;  /* 0xffffffff00047882 */ /* 0x000fc60000000000 */
[----:B------:R-:W-:Y:S05]  /*3750*/  BRA.DIV UR4, `(.L_x_8190) ;  /* 0x0000024a047c7947 */ /* 0x000fea000b800000 */
[----:B------:R1:W2:Y:S04]  /*3760*/  SHFL.IDX PT, R75, R101, RZ, 0x181f ;  /* 0x00181fff654b7589 */ /* 0x0002a800000e0000 */
[----:B------:R1:W3:Y:S02]  /*3770*/  SHFL.IDX PT, R103, R106, RZ, 0x181f ;  /* 0x00181fff6a677589 */ /* 0x0002e400000e0000 */
.L_x_8599:
        /* <DEDUP_REMOVED lines=22> */
[CC--:B------:R-:W-:Y:S01]  /*38e0*/  FMUL.FTZ R126, R68.reuse, R71.reuse ;  /* 0x00000047447e7220 */ /* 0x0c0fe20000410000 */
[----:B------:R-:W-:Y:S02]  /*38f0*/  HADD2.F32 R69, -RZ, R69.H0_H0 ;  /* 0x20000045ff457230 */ /* 0x000fe40000004100 */
[-C--:B------:R-:W-:Y:S01]  /*3900*/  FMUL.FTZ R124, R11, R122.reuse ;  /* 0x0000007a0b7c7220 */ /* 0x080fe20000410000 */
[----:B------:R-:W-:Y:S01]  /*3910*/  FMUL.FTZ R121, R15, R71 ;  /* 0x000000470f797220 */ /* 0x000fe20000410000 */
[----:B------:R-:W-:Y:S01]  /*3920*/  FMUL.FTZ R122, R13, R122 ;  /* 0x0000007a0d7a7220 */ /* 0x000fe20000410000 */
[-C--:B------:R-:W-:Y:S01]  /*3930*/  FFMA.FTZ R126, R15, R69.reuse, -R126 ;  /* 0x000000450f7e7223 */ /* 0x080fe2000001087e */
[-C--:B------:R-:W-:Y:S02]  /*3940*/  FFMA.FTZ R124, R13, R70.reuse, -R124 ;  /* 0x000000460d7c7223 */ /* 0x080fe4000001087c */
[----:B------:R-:W-:Y:S01]  /*3950*/  FFMA.FTZ R71, R11, R70, R122 ;  /* 0x000000460b477223 */ /* 0x000fe2000001007a */
[----:B------:R-:W-:Y:S01]  /*3960*/  FFMA.FTZ R123, R68, R69, R121 ;  /* 0x00000045447b7223 */ /* 0x000fe20000010079 */
[----:B------:R-:W-:-:S02]  /*3970*/  HADD2.F32 R15, -RZ, R120.H1_H1 ;  /* 0x30000078ff0f7230 */ /* 0x000fc40000004100 */
[----:B------:R-:W-:Y:S02]  /*3980*/  HADD2.F32 R120, -RZ, R120.H0_H0 ;  /* 0x20000078ff787230 */ /* 0x000fe40000004100 */
[----:B------:R-:W-:Y:S02]  /*3990*/  HADD2.F32 R68, -RZ, R119.H1_H1 ;  /* 0x30000077ff447230 */ /* 0x000fe40000004100 */
[----:B------:R-:W-:Y:S02]  /*39a0*/  HADD2.F32 R11, -RZ, R12.H1_H1 ;  /* 0x3000000cff0b7230 */ /* 0x000fe40000004100 */
[----:B------:R-:W-:Y:S02]  /*39b0*/  HADD2.F32 R13, -RZ, R14.H1_H1 ;  /* 0x3000000eff0d7230 */ /* 0x000fe40000004100 */
[----:B------:R-:W-:Y:S02]  /*39c0*/  HADD2.F32 R12, -RZ, R12.H0_H0 ;  /* 0x2000000cff0c7230 */ /* 0x000fe40000004100 */
[----:B------:R-:W-:Y:S01]  /*39d0*/  FMUL.FTZ R69, R11, R120 ;  /* 0x000000780b457220 */ /* 0x000fe20000410000 */
[----:B------:R-:W-:-:S02]  /*39e0*/  HADD2.F32 R14, -RZ, R14.H0_H0 ;  /* 0x2000000eff0e7230 */ /* 0x000fc40000004100 */
[----:B------:R-:W-:Y:S01]  /*39f0*/  FMUL.FTZ R121, R13, R68 ;  /* 0x000000440d797220 */ /* 0x000fe20000410000 */
[----:B------:R-:W-:Y:S02]  /*3a00*/  HADD2.F32 R119, -RZ, R119.H0_H0 ;  /* 0x20000077ff777230 */ /* 0x000fe40000004100 */
[C---:B------:R-:W-:Y:S01]  /*3a10*/  FMUL.FTZ R120, R12.reuse, R120 ;  /* 0x000000780c787220 */ /* 0x040fe20000410000 */
[-C--:B------:R-:W-:Y:S01]  /*3a20*/  FFMA.FTZ R69, R12, R15.reuse, -R69 ;  /* 0x0000000f0c457223 */ /* 0x080fe20000010845 */
[C---:B------:R-:W-:Y:S02]  /*3a30*/  FMUL.FTZ R68, R14.reuse, R68 ;  /* 0x000000440e447220 */ /* 0x040fe40000410000 */
[----:B------:R-:W-:Y:S01]  /*3a40*/  FFMA.FTZ R120, R11, R15, R120 ;  /* 0x0000000f0b787223 */ /* 0x000fe20000010078 */
[-C--:B------:R-:W-:Y:S01]  /*3a50*/  FFMA.FTZ R121, R14, R119.reuse, -R121 ;  /* 0x000000770e797223 */ /* 0x080fe20000010879 */
[----:B------:R-:W-:Y:S01]  /*3a60*/  FFMA.FTZ R68, R13, R119, R68 ;  /* 0x000000770d447223 */ /* 0x000fe20000010044 */
[----:B------:R-:W-:-:S02]  /*3a70*/  F2FP.F16.F32.PACK_AB R13, R71, R124 ;  /* 0x0000007c470d723e */ /* 0x000fc400000000ff */
[----:B------:R-:W-:Y:S02]  /*3a80*/  F2FP.F16.F32.PACK_AB R15, R123, R126 ;  /* 0x0000007e7b0f723e */ /* 0x000fe400000000ff */
[----:B------:R-:W-:Y:S02]  /*3a90*/  F2FP.F16.F32.PACK_AB R12, R120, R69 ;  /* 0x00000045780c723e */ /* 0x000fe400000000ff */
[----:B------:R-:W-:-:S07]  /*3aa0*/  F2FP.F16.F32.PACK_AB R14, R68, R121 ;  /* 0x00000079440e723e */ /* 0x000fce00000000ff */
.L_x_8196:
[----:B------:R-:W-:Y:S05]  /*3ab0*/  BSYNC B3 ;  /* 0x0000000000037941 */ /* 0x000fea0003800000 */
.L_x_8195:
[----:B0-----:R4:W-:Y:S02]  /*3ac0*/  ST.E.128 desc[UR54][R72.64], R12 ;  /* 0x0000000c48007985 */ /* 0x0019e4000c101d36 */
.L_x_8194:
[----:B------:R-:W-:Y:S05]  /*3ad0*/  BSYNC B2 ;  /* 0x0000000000027941 */ /* 0x000fea0003800000 */
.L_x_8193:
        /* <DEDUP_REMOVED lines=47> */
.L_x_8198:
[----:B------:R-:W-:Y:S05]  /*3dd0*/  BSYNC B2 ;  /* 0x0000000000027941 */ /* 0x000fea0003800000 */
.L_x_8197:
[----:B0-----:R0:W-:Y:S02]  /*3de0*/  ST.E.128 desc[UR54][R68.64], R12 ;  /* 0x0000000c44007985 */ /* 0x0011e4000c101d36 */
.L_x_8192:
[----:B------:R-:W-:Y:S05]  /*3df0*/  BSYNC B1 ;  /* 0x0000000000017941 */ /* 0x000fea0003800000 */
.L_x_8191:
[----:B------:R-:W-:-:S03]  /*3e00*/  UMOV UR4, 0xffffffff ;  /* 0xffffffff00047882 */ /* 0x000fc60000000000 */
[----:B------:R-:W-:Y:S05]  /*3e10*/  BRA.DIV UR4, `(.L_x_8199) ;  /* 0x0000024604187947 */ /* 0x000fea000b800000 */
[----:B------:R1:W1:Y:S04]  /*3e20*/  SHFL.IDX PT, R67, R101, 0x1, 0x181f ;  /* 0x00381f0065437f89 */ /* 0x00026800000e0000 */
[----:B0-----:R0:W0:Y:S02]  /*3e30*/  SHFL.IDX PT, R69, R106, 0x1, 0x181f ;  /* 0x00381f006a457f89 */ /* 0x00102400000e0000 */
.L_x_8603:
[----:B------:R-:W-:Y:S01]  /*3e40*/  ISETP.NE.AND P6, PT, R118, RZ, PT ;  /* 0x000000ff7600720c */ /* 0x000fe20003fc5270 */
[----:B------:R-:W-:-:S12]  /*3e50*/  BSSY B1, `(.L_x_8200) ;  /* 0x0000066000017945 */ /* 0x000fd80003800000 */
[----:B------:R-:W-:Y:S05]  /*3e60*/  @P6 BRA `(.L_x_8201) ;  /* 0x0000000400906947 */ /* 0x000fea0003800000 */
[----:B------:R-:W-:Y:S04]  /*3e70*/  BSSY B2, `(.L_x_8202) ;  /* 0x0000032000027945 */ /* 0x000fe80003800000 */
[----:B------:R-:W-:Y:S05]  /*3e80*/  @P1 BRA `(.L_x_8203) ;  /* 0x0000000000c01947 */ /* 0x000fea0003800000 */
[----:B----4-:R4:W2:Y:S01]  /*3e90*/  LDS.128 R12, [R91+0x19400] ;  /* 0x019400005b0c7984 */ /* 0x0108a20000000c00 */
[C---:B0-----:R-:W-:Y:S01]  /*3ea0*/  LEA R64, P6, R16.reuse, R69, 0x1 ;  /* 0x0000004510407211 */ /* 0x041fe200078c08ff */
[----:B------:R-:W-:Y:S03]  /*3eb0*/  BSSY B3, `(.L_x_8204) ;  /* 0x000002c000037945 */ /* 0x000fe60003800000 */
[----:B-1----:R-:W-:Y:S02]  /*3ec0*/  LEA.HI.X R65, R16, R67, R17, 0x1, P6 ;  /* 0x0000004310417211 */ /* 0x002fe400030f0c11 */
[----:B------:R-:W-:-:S13]  /*3ed0*/  ISETP.GE.AND P6, PT, R22, R102, PT ;  /* 0x000000661600720c */ /* 0x000fda0003fc6270 */
[----:B----4-:R-:W-:Y:S05]  /*3ee0*/  @P6 BRA `(.L_x_8205) ;  /* 0x0000000000a06947 */ /* 0x010fea0003800000 */
[----:B------:R-:W-:Y:S01]  /*3ef0*/  SHF.R.U64 R11, R60, 0x10, R61 ;  /* 0x000000103c0b7819 */ /* 0x000fe2000000123d */
[--C-:B--2---:R-:W-:Y:S01]  /*3f00*/  HADD2.F32 R60, -RZ, R15.reuse.H1_H1 ;  /* 0x3000000fff3c7230 */ /* 0x104fe20000004100 */
        /* <DEDUP_REMOVED lines=38> */
.L_x_8205:
[----:B------:R-:W-:Y:S05]  /*4170*/  BSYNC B3 ;  /* 0x0000000000037941 */ /* 0x000fea0003800000 */
.L_x_8204:
[----:B--2---:R0:W-:Y:S02]  /*4180*/  ST.E.128 desc[UR54][R64.64], R12 ;  /* 0x0000000c40007985 */ /* 0x0041e4000c101d36 */
.L_x_8203:
[----:B------:R-:W-:Y:S05]  /*4190*/  BSYNC B2 ;  /* 0x0000000000027941 */ /* 0x000fea0003800000 */
.L_x_8202:
[----:B------:R-:W-:Y:S05]  /*41a0*/  @P2 BRA `(.L_x_8201) ;  /* 0x0000000000c02947 */ /* 0x000fea0003800000 */
[----:B0---4-:R0:W4:Y:S01]  /*41b0*/  LDS.128 R12, [R91+0x1d400] ;  /* 0x01d400005b0c7984 */ /* 0x0111220000000c00 */
[C---:B------:R-:W-:Y:S01]  /*41c0*/  LEA R60, P6, R2.reuse, R69, 0x1 ;  /* 0x00000045023c7211 */ /* 0x040fe200078c08ff */
[----:B------:R-:W-:Y:S03]  /*41d0*/  BSSY B2, `(.L_x_8206) ;  /* 0x000002c000027945 */ /* 0x000fe60003800000 */
[----:B-1----:R-:W-:Y:S02]  /*41e0*/  LEA.HI.X R61, R2, R67, R185, 0x1, P6 ;  /* 0x00000043023d7211 */ /* 0x002fe400030f0cb9 */
        /* <DEDUP_REMOVED lines=42> */
.L_x_8207:
[----:B------:R-:W-:Y:S05]  /*4490*/  BSYNC B2 ;  /* 0x0000000000027941 */ /* 0x000fea0003800000 */
.L_x_8206:
[----:B----4-:R0:W-:Y:S02]  /*44a0*/  ST.E.128 desc[UR54][R60.64], R12 ;  /* 0x0000000c3c007985 */ /* 0x0101e4000c101d36 */
.L_x_8201:
[----:B------:R-:W-:Y:S05]  /*44b0*/  BSYNC B1 ;  /* 0x0000000000017941 */ /* 0x000fea0003800000 */
.L_x_8200:
[----:B------:R-:W-:-:S03]  /*44c0*/  UMOV UR4, 0xffffffff ;  /* 0xffffffff00047882 */ /* 0x000fc60000000000 */
[----:B------:R-:W-:Y:S05]  /*44d0*/  BRA.DIV UR4, `(.L_x_8208) ;  /* 0x0000023e04b47947 */ /* 0x000fea000b800000 */
[----:B------:R1:W1:Y:S04]  /*44e0*/  SHFL.IDX PT, R59, R101, 0x2, 0x181f ;  /* 0x00581f00653b7f89 */ /* 0x00026800000e0000 */
[----:B0-----:R0:W0:Y:S02]  /*44f0*/  SHFL.IDX PT, R61, R106, 0x2, 0x181f ;  /* 0x00581f006a3d7f89 */ /* 0x00102400000e0000 */
.L_x_8607:
[----:B------:R-:W-:Y:S04]  /*4500*/  BSSY B1, `(.L_x_8209) ;  /* 0x0000066000017945 */ /* 0x000fe80003800000 */
        /* <DEDUP_REMOVED lines=49> */
.L_x_8214:
[----:B------:R-:W-:Y:S05]  /*4820*/  BSYNC B3 ;  /* 0x0000000000037941 */ /* 0x000fea0003800000 */
.L_x_8213:
[----:B--2---:R0:W-:Y:S02]  /*4830*/  ST.E.128 desc[UR54][R56.64], R12 ;  /* 0x0000000c38007985 */ /* 0x0041e4000c101d36 */
.L_x_8212:
[----:B------:R-:W-:Y:S05]  /*4840*/  BSYNC B2 ;  /* 0x0000000000027941 */ /* 0x000fea0003800000 */
.L_x_8211:
        /* <DEDUP_REMOVED lines=47> */
.L_x_8216:
[----:B------:R-:W-:Y:S05]  /*4b40*/  BSYNC B2 ;  /* 0x0000000000027941 */ /* 0x000fea0003800000 */
.L_x_8215:
[----:B----4-:R0:W-:Y:S02]  /*4b50*/  ST.E.128 desc[UR54][R52.64], R12 ;  /* 0x0000000c34007985 */ /* 0x0101e4000c101d36 */
.L_x_8210:
[----:B------:R-:W-:Y:S05]  /*4b60*/  BSYNC B1 ;  /* 0x0000000000017941 */ /* 0x000fea0003800000 */
.L_x_8209:
[----:B------:R-:W-:-:S03]  /*4b70*/  UMOV UR4, 0xffffffff ;  /* 0xffffffff00047882 */ /* 0x000fc60000000000 */
[----:B------:R-:W-:Y:S05]  /*4b80*/  BRA.DIV UR4, `(.L_x_8217) ;  /* 0x0000023a04547947 */ /* 0x000fea000b800000 */
[----:B-1----:R-:W1:Y:S04]  /*4b90*/  SHFL.IDX PT, R101, R101, 0x3, 0x181f ;  /* 0x00781f0065657f89 */ /* 0x002e6800000e0000 */
[----:B------:R0:W0:Y:S02]  /*4ba0*/  SHFL.IDX PT, R51, R106, 0x3, 0x181f ;  /* 0x00781f006a337f89 */ /* 0x00002400000e0000 */
.L_x_8611:
[----:B------:R-:W-:Y:S05]  /*4bb0*/  @P4 BRA `(.L_x_8218) ;  /* 0x0000003400444947 */ /* 0x000fea0003800000 */
[----:B------:R-:W-:Y:S04]  /*4bc0*/  BSSY B1, `(.L_x_8219) ;  /* 0x0000032000017945 */ /* 0x000fe80003800000 */
        /* <DEDUP_REMOVED lines=47> */
.L_x_8222:
[----:B------:R-:W-:Y:S05]  /*4ec0*/  BSYNC B2 ;  /* 0x0000000000027941 */ /* 0x000fea0003800000 */
.L_x_8221:
[----:B----4-:R0:W-:Y:S02]  /*4ed0*/  ST.E.128 desc[UR54][R48.64], R12 ;  /* 0x0000000c30007985 */ /* 0x0101e4000c101d36 */
.L_x_8220:
[----:B------:R-:W-:Y:S05]  /*4ee0*/  BSYNC B1 ;  /* 0x0000000000017941 */ /* 0x000fea0003800000 */
.L_x_8219:
        /* <DEDUP_REMOVED lines=47> */
.L_x_8224:
[----:B------:R-:W-:Y:S05]  /*51e0*/  BSYNC B1 ;  /* 0x0000000000017941 */ /* 0x000fea0003800000 */
.L_x_8223:
[----:B----4-:R0:W-:Y:S01]  /*51f0*/  ST.E.128 desc[UR54][R44.64], R12 ;  /* 0x0000000c2c007985 */ /* 0x0101e2000c101d36 */
[----:B------:R-:W-:Y:S05]  /*5200*/  BRA `(.L_x_8218) ;  /* 0x0000002c00b07947 */ /* 0x000fea0003800000 */
.L_x_8178:
[C---:B------:R-:W-:Y:S01]  /*5210*/  VIADD R40, R188.reuse, 0x20 ;  /* 0x00000020bc287836 */ /* 0x040fe20000000000 */
[----:B------:R-:W-:Y:S02]  /*5220*/  IADD3 R44, R188, 0x40, RZ ;  /* 0x00000040bc2c7810 */ /* 0x000fe40007ffe0ff */
[----:B------:R-:W-:Y:S02]  /*5230*/  CS2R R46, SRZ ;  /* 0x00000000002e7805 */ /* 0x000fe4000001ff00 */
[----:B------:R-:W-:-:S04]  /*5240*/  ISETP.GE.AND P4, PT, R40, R95, PT ;  /* 0x0000005f2800720c */ /* 0x000fc80003f86270 */
        /* <DEDUP_REMOVED lines=18> */
[----:B------:R-:W-:-:S05]  /*5370*/  @!P5 IADD3 R44, P6, R82, R14, RZ ;  /* 0x0000000e522cd210 */ /* 0x000fca0007fde0ff */
[----:B------:R-:W-:Y:S02]  /*5380*/  @!P5 IMAD.X R45, R89, 0x1, R39, P6 ;  /* 0x00000001592dd824 */ /* 0x000fe400030e0627 */
[----:B------:R-:W0:Y:S01]  /*5390*/  @!P5 LDC.64 R50, c[0x0][0x400] ;  /* 0x00010000ff32db82 */ /* 0x000e220000000a00 */
[----:B----4-:R-:W-:-:S04]  /*53a0*/  @!P5 LEA R48, P6, R44, R48, 0x1 ;  /* 0x000000302c30d211 */ /* 0x010fc800078c08ff */
[----:B------:R-:W-:Y:S02]  /*53b0*/  @!P5 LEA.HI.X R49, R44, R49, R45, 0x1, P6 ;  /* 0x000000312c31d211 */ /* 0x000fe400030f0c2d */
[----:B------:R-:W-:-:S05]  /*53c0*/  @!P5 IADD3 R44, P6, R86, R12, RZ ;  /* 0x0000000c562cd210 */ /* 0x000fca0007fde0ff */
[----:B------:R-:W-:Y:S01]  /*53d0*/  @!P5 IMAD.X R45, R11, 0x1, R78, P6 ;  /* 0x000000010b2dd824 */ /* 0x000fe200030e064e */
[----:B0-----:R-:W-:-:S04]  /*53e0*/  @!P5 LEA R50, P6, R44, R50, 0x1 ;  /* 0x000000322c32d211 */ /* 0x001fc800078c08ff */
[----:B------:R-:W-:Y:S02]  /*53f0*/  @!P5 LEA.HI.X R51, R44, R51, R45, 0x1, P6 ;  /* 0x000000332c33d211 */ /* 0x000fe400030f0c2d */
[----:B------:R-:W-:Y:S02]  /*5400*/  CS2R R44, SRZ ;  /* 0x00000000002c7805 */ /* 0x000fe4000001ff00 */
[----:B------:R-:W-:-:S04]  /*5410*/  @!P4 LEA R56, P6, R42, R56, 0x1 ;  /* 0x000000382a38c211 */ /* 0x000fc800078c08ff */
[----:B------:R-:W-:Y:S02]  /*5420*/  @!P4 LEA.HI.X R57, R42, R57, R43, 0x1, P6 ;  /* 0x000000392a39c211 */ /* 0x000fe400030f0c2b */
[----:B------:R-:W-:Y:S02]  /*5430*/  CS2R R42, SRZ ;  /* 0x00000000002a7805 */ /* 0x000fe4000001ff00 */
[C---:B-1----:R-:W-:Y:S01]  /*5440*/  @!P4 LEA R58, P6, R40.reuse, R58, 0x1 ;  /* 0x0000003a283ac211 */ /* 0x042fe200078c08ff */
[----:B------:R0:W5:Y:S03]  /*5450*/  @!P5 LDG.E.128 R44, desc[UR54][R50.64] ;  /* 0x00000036322cd981 */ /* 0x000166000c1e1d00 */
[----:B------:R-:W-:Y:S02]  /*5460*/  @!P4 LEA.HI.X R59, R40, R59, R41, 0x1, P6 ;  /* 0x0000003b283bc211 */ /* 0x000fe400030f0c29 */
[----:B------:R-:W-:-:S02]  /*5470*/  CS2R R40, SRZ ;  /* 0x0000000000287805 */ /* 0x000fc4000001ff00 */
[----:B------:R-:W-:Y:S02]  /*5480*/  CS2R R54, SRZ ;  /* 0x0000000000367805 */ /* 0x000fe4000001ff00 */
[----:B------:R-:W-:Y:S02]  /*5490*/  CS2R R52, SRZ ;  /* 0x0000000000347805 */ /* 0x000fe4000001ff00 */
[----:B------:R1:W5:Y:S01]  /*54a0*/  @!P5 LDG.E.128 R40, desc[UR54][R48.64] ;  /* 0x000000363028d981 */ /* 0x000362000c1e1d00 */
[----:B0-----:R-:W-:-:S03]  /*54b0*/  CS2R R50, SRZ ;  /* 0x0000000000327805 */ /* 0x001fc6000001ff00 */
[----:B------:R0:W5:Y:S01]  /*54c0*/  @!P4 LDG.E.128 R52, desc[UR54][R58.64] ;  /* 0x000000363a34c981 */ /* 0x000162000c1e1d00 */
[----:B-1----:R-:W-:-:S06]  /*54d0*/  CS2R R48, SRZ ;  /* 0x0000000000307805 */ /* 0x002fcc000001ff00 */
[----:B------:R1:W5:Y:S01]  /*54e0*/  @!P4 LDG.E.128 R48, desc[UR54][R56.64] ;  /* 0x000000363830c981 */ /* 0x000362000c1e1d00 */
[----:B--2---:R-:W-:Y:S01]  /*54f0*/  @!P3 LEA R64, P4, R62, R64, 0x1 ;  /* 0x000000403e40b211 */ /* 0x004fe200078808ff */
[----:B------:R-:W-:-:S03]  /*5500*/  VIADD R68, R188, 0x60 ;  /* 0x00000060bc447836 */ /* 0x000fc60000000000 */
[----:B------:R-:W-:Y:S02]  /*5510*/  @!P3 LEA.HI.X R65, R62, R65, R63, 0x1, P4 ;  /* 0x000000413e41b211 */ /* 0x000fe400020f0c3f */
[----:B---3--:R-:W-:-:S04]  /*5520*/  @!P3 LEA R66, P4, R60, R66, 0x1 ;  /* 0x000000423c42b211 */ /* 0x008fc800078808ff */
[----:B------:R-:W-:Y:S02]  /*5530*/  @!P3 LEA.HI.X R67, R60, R67, R61, 0x1, P4 ;  /* 0x000000433c43b211 */ /* 0x000fe400020f0c3d */
[----:B------:R-:W-:-:S04]  /*5540*/  ISETP.GE.AND P4, PT, R68, R95, PT ;  /* 0x0000005f4400720c */ /* 0x000fc80003f86270 */
[----:B------:R-:W-:Y:S02]  /*5550*/  ISETP.GE.OR P4, PT, R16, R102, P4 ;  /* 0x000000661000720c */ /* 0x000fe40002786670 */
[----:B0-----:R-:W-:Y:S02]  /*5560*/  CS2R R58, SRZ ;  /* 0x00000000003a7805 */ /* 0x001fe4000001ff00 */
[----:B-1----:R-:W-:Y:S02]  /*5570*/  CS2R R56, SRZ ;  /* 0x0000000000387805 */ /* 0x002fe4000001ff00 */
[----:B------:R-:W-:Y:S02]  /*5580*/  CS2R R62, SRZ ;  /* 0x00000000003e7805 */ /* 0x000fe4000001ff00 */
[----:B------:R-:W-:Y:S01]  /*5590*/  CS2R R60, SRZ ;  /* 0x00000000003c7805 */ /* 0x000fe2000001ff00 */
        /* <DEDUP_REMOVED lines=11> */
[----:B------:R-:W-:Y:S01]  /*5650*/  ULDC.64 UR4, c[0x0][0x3e8] ;  /* 0x0000fa0000047ab9 */ /* 0x000fe20000000a00 */
[----:B------:R-:W-:Y:S01]  /*5660*/  IMAD.MOV.U32 R13, RZ, RZ, R11 ;  /* 0x000000ffff0d7224 */ /* 0x000fe200078e000b */
[----:B------:R-:W-:-:S04]  /*5670*/  ULDC.64 UR6, c[0x0][0x400] ;  /* 0x0001000000067ab9 */ /* 0x000fc80000000a00 */
[----:B------:R-:W1:Y:S01]  /*5680*/  LDC.64 R66, c[0x0][0x408] ;  /* 0x00010200ff427b82 */ /* 0x000e620000000a00 */
[----:B0-----:R-:W-:-:S04]  /*5690*/  IMAD.WIDE.U32 R14, R64, 0x60, R14 ;  /* 0x00000060400e7825 */ /* 0x001fc800078e000e */
[----:B------:R-:W-:Y:S01]  /*56a0*/  IMAD R65, R65, 0x60, RZ ;  /* 0x0000006041417824 */ /* 0x000fe200078e02ff */
[----:B------:R-:W-:Y:S01]  /*56b0*/  IADD3 R14, P4, R82, R14, RZ ;  /* 0x0000000e520e7210 */ /* 0x000fe20007f9e0ff */
[----:B-1----:R-:W-:-:S03]  /*56c0*/  IMAD.WIDE.U32 R12, R66, 0x60, R12 ;  /* 0x00000060420c7825 */ /* 0x002fc600078e000c */
[----:B------:R-:W-:Y:S01]  /*56d0*/  IADD3.X R15, R39, R15, R65, P4, !PT ;  /* 0x0000000f270f7210 */ /* 0x000fe200027fe441 */
[----:B------:R-:W-:Y:S01]  /*56e0*/  IMAD R67, R67, 0x60, RZ ;  /* 0x0000006043437824 */ /* 0x000fe200078e02ff */
[----:B------:R-:W-:-:S04]  /*56f0*/  IADD3 R11, P4, R86, R12, RZ ;  /* 0x0000000c560b7210 */ /* 0x000fc80007f9e0ff */
[----:B------:R-:W-:Y:S02]  /*5700*/  IADD3.X R12, R78, R13, R67, P4, !PT ;  /* 0x0000000d4e0c7210 */ /* 0x000fe400027fe443 */
[----:B------:R-:W-:-:S04]  /*5710*/  LEA R64, P4, R14, UR4, 0x1 ;  /* 0x000000040e407c11 */ /* 0x000fc8000f8808ff */
[----:B------:R-:W-:Y:S02]  /*5720*/  LEA.HI.X R65, R14, UR5, R15, 0x1, P4 ;  /* 0x000000050e417c11 */ /* 0x000fe4000a0f0c0f */
[----:B------:R-:W-:-:S04]  /*5730*/  LEA R68, P4, R11, UR6, 0x1 ;  /* 0x000000060b447c11 */ /* 0x000fc8000f8808ff */
[----:B------:R-:W-:Y:S01]  /*5740*/  LEA.HI.X R69, R11, UR7, R12, 0x1, P4 ;  /* 0x000000070b457c11 */ /* 0x000fe2000a0f0c0c */
[----:B------:R-:W5:Y:S05]  /*5750*/  LDG.E.128 R64, desc[UR54][R64.64] ;  /* 0x0000003640407981 */ /* 0x000f6a000c1e1d00 */
[----:B------:R-:W5:Y:S03]  /*5760*/  LDG.E.128 R68, desc[UR54][R68.64] ;  /* 0x0000003644447981 */ /* 0x000f66000c1e1d00 */
.L_x_8226:
[----:B------:R-:W-:Y:S05]  /*5770*/  BSYNC B1 ;  /* 0x0000000000017941 */ /* 0x000fea0003800000 */
.L_x_8225:
[----:B-----5:R-:W-:Y:S01]  /*5780*/  IMAD.MOV.U32 R12, RZ, RZ, R67 ;  /* 0x000000ffff0c7224 */ /* 0x020fe200078e0043 */
        /* <DEDUP_REMOVED lines=37> */
[----:B------:R-:W-:Y:S01]  /*59e0*/  PRMT R120, R14, 0x7610, R120 ;  /* 0x000076100e787816 */ /* 0x000fe20000000078 */
[----:B------:R-:W-:-:S02]  /*59f0*/  IMAD.MOV.U32 R14, RZ, RZ, R53 ;  /* 0x000000ffff0e7224 */ /* 0x000fc400078e0035 */
        /* <DEDUP_REMOVED lines=18> */
.L_x_8227:
[----:B------:R-:W-:Y:S01]  /*5b20*/  IMAD R89, R19, 0x8, R18 ;  /* 0x0000000813597824 */ /* 0x000fe200078e0212 */
[----:B------:R-:W-:Y:S01]  /*5b30*/  SHF.L.U32 R100, R197, 0x1f, RZ ;  /* 0x0000001fc5647819 */ /* 0x000fe200000006ff */
[----:B------:R-:W0:Y:S01]  /*5b40*/  LDC R107, c[0x0][0x2f4] ;  /* 0x0000bd00ff6b7b82 */ /* 0x000e220000000800 */
[----:B------:R-:W-:Y:S02]  /*5b50*/  BSSY B1, `(.L_x_8228) ;  /* 0x0000003000017945 */ /* 0x000fe40003800000 */
[----:B------:R-:W1:Y:S02]  /*5b60*/  SYNCS.PHASECHK.TRANS64.TRYWAIT P4, [R89+URZ+0x28890], R100 ;  /* 0x02889064590075a7 */ /* 0x000e64000808017f */
[----:B-1----:R-:W-:Y:S05]  /*5b70*/  @!P4 BRA `(.L_x_8229) ;  /* 0x0000022800a4c947 */ /* 0x002fea0003800000 */
.L_x_8612:
[----:B------:R-:W-:Y:S05]  /*5b80*/  BSYNC B1 ;  /* 0x0000000000017941 */ /* 0x000fea0003800000 */
.L_x_8228:
[----:B------:R-:W-:Y:S01]  /*5b90*/  UMOV UR4, 0xffffffff ;  /* 0xffffffff00047882 */ /* 0x000fe20000000000 */
[----:B0-----:R-:W-:Y:S02]  /*5ba0*/  IMAD.IADD R109, R107, 0x1, -R36 ;  /* 0x000000016b6d7824 */ /* 0x001fe400078e0a24 */
[----:B------:R-:W-:Y:S05]  /*5bb0*/  BRA.DIV UR4, `(.L_x_8230) ;  /* 0x0000022a04a87947 */ /* 0x000fea000b800000 */
[----:B------:R0:W2:Y:S04]  /*5bc0*/  SHFL.IDX PT, R105, R101, RZ, 0x181f ;  /* 0x00181fff65697589 */ /* 0x0000a800000e0000 */
[----:B------:R0:W3:Y:S02]  /*5bd0*/  SHFL.IDX PT, R104, R106, RZ, 0x181f ;  /* 0x00181fff6a687589 */ /* 0x0000e400000e0000 */
.L_x_8616:
[----:B------:R-:W-:Y:S01]  /*5be0*/  ISETP.GE.OR P4, PT, R188, R95, P1 ;  /* 0x0000005fbc00720c */ /* 0x000fe20000f86670 */
[----:B------:R-:W-:-:S12]  /*5bf0*/  BSSY B1, `(.L_x_8231) ;  /* 0x0000074000017945 */ /* 0x000fd80003800000 */
[----:B------:R-:W-:Y:S05]  /*5c00*/  @P4 BRA `(.L_x_8232) ;  /* 0x0000000400c84947 */ /* 0x000fea0003800000 */
[----:B------:R-:W-:Y:S01]  /*5c10*/  SEL R11, R36, R109, !P0 ;  /* 0x0000006d240b7207 */ /* 0x000fe20004000000 */
[----:B------:R-:W-:Y:S01]  /*5c20*/  BSSY B2, `(.L_x_8233) ;  /* 0x000006c000027945 */ /* 0x000fe20003800000 */
[----:B------:R-:W-:Y:S02]  /*5c30*/  SHF.R.U32.HI R13, RZ, 0x3, R207 ;  /* 0x00000003ff0d7819 */ /* 0x000fe400000116cf */
[----:B------:R-:W-:Y:S02]  /*5c40*/  SHF.R.S32.HI R12, RZ, 0x1f, R11 ;  /* 0x0000001fff0c7819 */ /* 0x000fe4000001140b */
[----:B---3--:R-:W-:Y:S02]  /*5c50*/  LEA R102, P4, R76, R104, 0x1 ;  /* 0x000000684c667211 */ /* 0x008fe400078808ff */
[----:B------:R-:W-:Y:S02]  /*5c60*/  LEA.HI R12, R12, R11, RZ, 0x4 ;  /* 0x0000000b0c0c7211 */ /* 0x000fe400078f20ff */
[----:B--2---:R-:W-:-:S02]  /*5c70*/  LEA.HI.X R103, R76, R105, R88, 0x1, P4 ;  /* 0x000000694c677211 */ /* 0x004fc400020f0c58 */
[----:B------:R-:W-:-:S04]  /*5c80*/  LEA.HI.SX32 R12, R12, R79, 0x1c ;  /* 0x0000004f0c0c7211 */ /* 0x000fc800078fe2ff */
[----:B------:R-:W-:Y:S01]  /*5c90*/  SHF.R.S32.HI R11, RZ, 0x1f, R12 ;  /* 0x0000001fff0b7819 */ /* 0x000fe2000001140c */
[----:B------:R-:W-:-:S03]  /*5ca0*/  IMAD.SHL.U32 R122, R12, 0x8, RZ ;  /* 0x000000080c7a7824 */ /* 0x000fc600078e00ff */
[----:B------:R-:W-:Y:S02]  /*5cb0*/  LEA.HI R12, R11, R12, RZ, 0x3 ;  /* 0x0000000c0b0c7211 */ /* 0x000fe400078f18ff */
[----:B------:R-:W-:-:S03]  /*5cc0*/  LOP3.LUT R11, R207, 0x38, R122, 0xf8, !PT ;  /* 0x00000038cf0b7812 */ /* 0x000fc600078ef87a */
[----:B------:R-:W-:Y:S01]  /*5cd0*/  IMAD.SHL.U32 R12, R12, 0x400, RZ ;  /* 0x000004000c0c7824 */ /* 0x000fe200078e00ff */
[----:B------:R-:W-:-:S04]  /*5ce0*/  LOP3.LUT R11, R11, R13, RZ, 0x3c, !PT ;  /* 0x0000000d0b0b7212 */ /* 0x000fc800078e3cff */
[----:B------:R-:W-:-:S04]  /*5cf0*/  LOP3.LUT R12, R12, 0x7fffe000, RZ, 0xc0, !PT ;  /* 0x7fffe0000c0c7812 */ /* 0x000fc800078ec0ff */
[----:B------:R-:W-:Y:S02]  /*5d00*/  IADD3 R12, R11, R12, R211 ;  /* 0x0000000c0b0c7210 */ /* 0x000fe40007ffe0d3 */
[----:B------:R-:W-:-:S03]  /*5d10*/  LEA R11, R19, R4, 0xe ;  /* 0x00000004130b7211 */ /* 0x000fc600078e70ff */
[----:B------:R-:W-:Y:S02]  /*5d20*/  IMAD R13, R19, 0x4000, R12 ;  /* 0x00004000130d7824 */ /* 0x000fe400078e020c */
[--C-:B------:R-:W-:Y:S02]  /*5d30*/  IMAD R11, R11, 0x2, R18.reuse ;  /* 0x000000020b0b7824 */ /* 0x100fe400078e0212 */
[----:B------:R-:W-:-:S03]  /*5d40*/  IMAD R72, R13, 0x2, R18 ;  /* 0x000000020d487824 */ /* 0x000fc600078e0212 */
[----:B------:R2:W3:Y:S04]  /*5d50*/  LDS.128 R12, [R11+0x18400] ;  /* 0x018400000b0c7984 */ /* 0x0004e80000000c00 */
[----:B------:R-:W4:Y:S01]  /*5d60*/  LDS.128 R72, [R72+0x18400] ;  /* 0x0184000048487984 */ /* 0x000f220000000c00 */
[----:B------:R-:W-:Y:S05]  /*5d70*/  @P3 BRA `(.L_x_8234) ;  /* 0x0000000400583947 */ /* 0x000fea0003800000 */
[----:B------:R-:W-:Y:S01]  /*5d80*/  SHF.R.U32.HI R126, RZ, 0x10, R45 ;  /* 0x00000010ff7e7819 */ /* 0x000fe2000001162d */
[----:B------:R-:W-:Y:S01]  /*5d90*/  HADD2.F32 R125, -RZ, R125.H0_H0 ;  /* 0x2000007dff7d7230 */ /* 0x000fe20000004100 */
[--C-:B------:R-:W-:Y:S02]  /*5da0*/  SHF.R.U64 R40, R40, 0x10, R41.reuse ;  /* 0x0000001028287819 */ /* 0x100fe40000001229 */
[----:B------:R-:W-:Y:S01]  /*5db0*/  SHF.R.U32.HI R128, RZ, 0x10, R41 ;  /* 0x00000010ff807819 */ /* 0x000fe20000011629 */
[----:B------:R-:W-:Y:S01]  /*5dc0*/  HADD2.F32 R126, -RZ, R126.H0_H0 ;  /* 0x2000007eff7e7230 */ /* 0x000fe20000004100 */
[--C-:B--2---:R-:W-:Y:S01]  /*5dd0*/  SHF.R.U64 R11, R42, 0x10, R43.reuse ;  /* 0x000000102a0b7819 */ /* 0x104fe2000000122b */
[--C-:B----4-:R-:W-:Y:S01]  /*5de0*/  HADD2.F32 R42, -RZ, R73.reuse.H0_H0 ;  /* 0x20000049ff2a7230 */ /* 0x110fe20000004100 */
[----:B------:R-:W-:Y:S01]  /*5df0*/  SHF.R.U32.HI R129, RZ, 0x10, R43 ;  /* 0x00000010ff817819 */ /* 0x000fe2000001162b */
[----:B---3--:R-:W-:Y:S01]  /*5e00*/  IMAD.MOV.U32 R43, RZ, RZ, R12 ;  /* 0x000000ffff2b7224 */ /* 0x008fe200078e000c */
[--C-:B------:R-:W-:Y:S01]  /*5e10*/  SHF.R.U64 R41, R46, 0x10, R47.reuse ;  /* 0x000000102e297819 */ /* 0x100fe2000000122f */
[----:B------:R-:W-:Y:S01]  /*5e20*/  HADD2.F32 R73, -RZ, R73.H1_H1 ;  /* 0x30000049ff497230 */ /* 0x000fe20000004100 */
[----:B------:R-:W-:Y:S01]  /*5e30*/  SHF.R.U32.HI R127, RZ, 0x10, R47 ;  /* 0x00000010ff7f7819 */ /* 0x000fe2000001162f */
[----:B------:R-:W-:Y:S01]  /*5e40*/  HADD2.F32 R47, -RZ, R130.H0_H0 ;  /* 0x20000082ff2f7230 */ /* 0x000fe20000004100 */
[----:B------:R-:W-:Y:S01]  /*5e50*/  SHF.R.U64 R44, R44, 0x10, R45 ;  /* 0x000000102c2c7819 */ /* 0x000fe2000000122d */
[----:B------:R-:W-:-:S02]  /*5e60*/  IMAD.MOV.U32 R45, RZ, RZ, R15 ;  /* 0x000000ffff2d7224 */ /* 0x000fc400078e000f */
[--C-:B------:R-:W-:Y:S02]  /*5e70*/  HADD2.F32 R12, -RZ, R13.reuse.H0_H0 ;  /* 0x2000000dff0c7230 */ /* 0x100fe40000004100 */
        /* <DEDUP_REMOVED lines=10> */
[----:B------:R-:W-:-:S02]  /*5f20*/  HADD2.F32 R73, -RZ, R75.H0_H0 ;  /* 0x2000004bff497230 */ /* 0x000fc40000004100 */
[--C-:B------:R-:W-:Y:S01]  /*5f30*/  HADD2.F32 R126, -RZ, R124.reuse.H1_H1 ;  /* 0x3000007cff7e7230 */ /* 0x100fe20000004100 */
[----:B------:R-:W-:Y:S01]  /*5f40*/  F2FP.F16.F32.PACK_AB R15, R15, R12 ;  /* 0x0000000c0f0f723e */ /* 0x000fe200000000ff */
[----:B------:R-:W-:Y:S01]  /*5f50*/  HADD2.F32 R75, -RZ, R75.H1_H1 ;  /* 0x3000004bff4b7230 */ /* 0x000fe20000004100 */
[----:B------:R-:W-:Y:S01]  /*5f60*/  F2FP.F16.F32.PACK_AB R42, R42, R13 ;  /* 0x0000000d2a2a723e */ /* 0x000fe200000000ff */
[----:B------:R-:W-:Y:S01]  /*5f70*/  HADD2.F32 R128, -RZ, R127.H0_H0 ;  /* 0x2000007fff807230 */ /* 0x000fe20000004100 */
[----:B------:R-:W-:Y:S01]  /*5f80*/  MOV R13, R15 ;  /* 0x0000000f000d7202 */ /* 0x000fe20000000f00 */
[--C-:B------:R-:W-:Y:S02]  /*5f90*/  HADD2.F32 R46, -RZ, R45.reuse.H0_H0 ;  /* 0x2000002dff2e7230 */ /* 0x100fe40000004100 */
[----:B------:R-:W-:Y:S02]  /*5fa0*/  HADD2.F32 R47, -RZ, R45.H1_H1 ;  /* 0x3000002dff2f7230 */ /* 0x000fe40000004100 */
[----:B------:R-:W-:Y:S01]  /*5fb0*/  FMUL.FTZ R45, R73, R126 ;  /* 0x0000007e492d7220 */ /* 0x000fe20000410000 */
[----:B------:R-:W-:-:S02]  /*5fc0*/  HADD2.F32 R125, -RZ, R124.H0_H0 ;  /* 0x2000007cff7d7230 */ /* 0x000fc40000004100 */
[----:B------:R-:W-:Y:S01]  /*5fd0*/  FMUL.FTZ R130, R75, R128 ;  /* 0x000000804b827220 */ /* 0x000fe20000410000 */
[----:B------:R-:W-:Y:S02]  /*5fe0*/  HADD2.F32 R124, -RZ, R129.H0_H0 ;  /* 0x20000081ff7c7230 */ /* 0x000fe40000004100 */
[C---:B------:R-:W-:Y:S01]  /*5ff0*/  FMUL.FTZ R126, R46.reuse, R126 ;  /* 0x0000007e2e7e7220 */ /* 0x040fe20000410000 */
[----:B------:R-:W-:Y:S01]  /*6000*/  FMUL.FTZ R128, R47, R128 ;  /* 0x000000802f807220 */ /* 0x000fe20000410000 */
[-C--:B------:R-:W-:Y:S01]  /*6010*/  FFMA.FTZ R45, R46, R125.reuse, -R45 ;  /* 0x0000007d2e2d7223 */ /* 0x080fe2000001082d */
[----:B------:R-:W-:Y:S02]  /*6020*/  HADD2.F32 R40, -RZ, R40.H0_H0 ;  /* 0x20000028ff287230 */ /* 0x000fe40000004100 */
[----:B------:R-:W-:Y:S01]  /*6030*/  FFMA.FTZ R46, R73, R125, R126 ;  /* 0x0000007d492e7223 */ /* 0x000fe2000001007e */
[-C--:B------:R-:W-:Y:S01]  /*6040*/  FFMA.FTZ R130, R47, R124.reuse, -R130 ;  /* 0x0000007c2f827223 */ /* 0x080fe20000010882 */
[----:B------:R-:W-:Y:S01]  /*6050*/  FFMA.FTZ R127, R75, R124, R128 ;  /* 0x0000007c4b7f7223 */ /* 0x000fe20000010080 */
[----:B------:R-:W-:-:S02]  /*6060*/  HADD2.F32 R73, -RZ, R123.H1_H1 ;  /* 0x3000007bff497230 */ /* 0x000fc40000004100 */
[----:B------:R-:W-:Y:S01]  /*6070*/  HADD2.F32 R75, -RZ, R44.H0_H0 ;  /* 0x2000002cff4b7230 */ /* 0x000fe20000004100 */
[----:B------:R-:W-:Y:S01]  /*6080*/  F2FP.F16.F32.PACK_AB R45, R130, R45 ;  /* 0x0000002d822d723e */ /* 0x000fe200000000ff */
[--C-:B------:R-:W-:Y:S01]  /*6090*/  HADD2.F32 R47, -RZ, R72.reuse.H0_H0 ;  /* 0x20000048ff2f7230 */ /* 0x100fe20000004100 */
[----:B------:R-:W-:Y:S01]  /*60a0*/  F2FP.F16.F32.PACK_AB R46, R127, R46 ;  /* 0x0000002e7f2e723e */ /* 0x000fe200000000ff */
[----:B------:R-:W-:Y:S02]  /*60b0*/  HADD2.F32 R123, -RZ, R123.H0_H0 ;  /* 0x2000007bff7b7230 */ /* 0x000fe40000004100 */
[--C-:B------:R-:W-:Y:S02]  /*60c0*/  HADD2.F32 R44, -RZ, R43.reuse.H0_H0 ;  /* 0x2000002bff2c7230 */ /* 0x100fe40000004100 */
[----:B------:R-:W-:Y:S02]  /*60d0*/  HADD2.F32 R72, -RZ, R72.H1_H1 ;  /* 0x30000048ff487230 */ /* 0x000fe40000004100 */
[----:B------:R-:W-:Y:S01]  /*60e0*/  FMUL.FTZ R125, R47, R123 ;  /* 0x0000007b2f7d7220 */ /* 0x000fe20000410000 */
[----:B------:R-:W-:-:S02]  /*60f0*/  HADD2.F32 R43, -RZ, R43.H1_H1 ;  /* 0x3000002bff2b7230 */ /* 0x000fc40000004100 */
[----:B------:R-:W-:Y:S01]  /*6100*/  FMUL.FTZ R124, R44, R123 ;  /* 0x0000007b2c7c7220 */ /* 0x000fe20000410000 */
[----:B------:R-:W-:Y:S02]  /*6110*/  HADD2.F32 R11, -RZ, R11.H0_H0 ;  /* 0x2000000bff0b7230 */ /* 0x000fe40000004100 */
[----:B------:R-:W-:Y:S01]  /*6120*/  FMUL.FTZ R126, R72, R75 ;  /* 0x0000004b487e7220 */ /* 0x000fe20000410000 */
[----:B------:R-:W-:Y:S01]  /*6130*/  FFMA.FTZ R125, R44, R73, -R125 ;  /* 0x000000492c7d7223 */ /* 0x000fe2000001087d */
[----:B------:R-:W-:Y:S01]  /*6140*/  FMUL.FTZ R75, R43, R75 ;  /* 0x0000004b2b4b7220 */ /* 0x000fe20000410000 */
[----:B------:R-:W-:Y:S01]  /*6150*/  FFMA.FTZ R124, R47, R73, R124 ;  /* 0x000000492f7c7223 */ /* 0x000fe2000001007c */
[-C--:B------:R-:W-:Y:S01]  /*6160*/  FFMA.FTZ R126, R43, R40.reuse, -R126 ;  /* 0x000000282b7e7223 */ /* 0x080fe2000001087e */
[----:B------:R-:W-:Y:S02]  /*6170*/  HADD2.F32 R43, -RZ, R121.H1_H1 ;  /* 0x30000079ff2b7230 */ /* 0x000fe40000004100 */
[----:B------:R-:W-:Y:S01]  /*6180*/  FFMA.FTZ R75, R72, R40, R75 ;  /* 0x00000028484b7223 */ /* 0x000fe2000001004b */
[----:B------:R-:W-:-:S02]  /*6190*/  HADD2.F32 R47, -RZ, R41.H0_H0 ;  /* 0x20000029ff2f7230 */ /* 0x000fc40000004100 */
[----:B------:R-:W-:Y:S01]  /*61a0*/  HADD2.F32 R121, -RZ, R121.H0_H0 ;  /* 0x20000079ff797230 */ /* 0x000fe20000004100 */
[----:B------:R-:W-:Y:S01]  /*61b0*/  F2FP.F16.F32.PACK_AB R12, R126, R125 ;  /* 0x0000007d7e0c723e */ /* 0x000fe200000000ff */
[----:B------:R-:W-:Y:S01]  /*61c0*/  HADD2.F32 R41, -RZ, R74.H0_H0 ;  /* 0x2000004aff297230 */ /* 0x000fe20000004100 */
[----:B------:R-:W-:Y:S01]  /*61d0*/  F2FP.F16.F32.PACK_AB R72, R75, R124 ;  /* 0x0000007c4b48723e */ /* 0x000fe200000000ff */
[----:B------:R-:W-:Y:S02]  /*61e0*/  HADD2.F32 R40, -RZ, R14.H0_H0 ;  /* 0x2000000eff287230 */ /* 0x000fe40000004100 */
[----:B------:R-:W-:Y:S02]  /*61f0*/  HADD2.F32 R74, -RZ, R74.H1_H1 ;  /* 0x3000004aff4a7230 */ /* 0x000fe40000004100 */
[-C--:B------:R-:W-:Y:S01]  /*6200*/  FMUL.FTZ R73, R41, R121.reuse ;  /* 0x0000007929497220 */ /* 0x080fe20000410000 */
[----:B------:R-:W-:Y:S02]  /*6210*/  HADD2.F32 R14, -RZ, R14.H1_H1 ;  /* 0x3000000eff0e7230 */ /* 0x000fe40000004100 */
[----:B------:R-:W-:Y:S01]  /*6220*/  FMUL.FTZ R44, R40, R121 ;  /* 0x00000079282c7220 */ /* 0x000fe20000410000 */
[----:B------:R-:W-:-:S02]  /*6230*/  IMAD.MOV.U32 R15, RZ, RZ, R45 ;  /* 0x000000ffff0f7224 */ /* 0x000fc400078e002d */
[----:B------:R-:W-:Y:S01]  /*6240*/  FMUL.FTZ R121, R74, R47 ;  /* 0x0000002f4a797220 */ /* 0x000fe20000410000 */
[----:B------:R-:W-:Y:S01]  /*6250*/  FFMA.FTZ R73, R40, R43, -R73 ;  /* 0x0000002b28497223 */ /* 0x000fe20000010849 */
[C---:B------:R-:W-:Y:S01]  /*6260*/  FMUL.FTZ R47, R14.reuse, R47 ;  /* 0x0000002f0e2f7220 */ /* 0x040fe20000410000 */
[----:B------:R-:W-:Y:S01]  /*6270*/  FFMA.FTZ R44, R41, R43, R44 ;  /* 0x0000002b292c7223 */ /* 0x000fe2000001002c */
[-C--:B------:R-:W-:Y:S01]  /*6280*/  FFMA.FTZ R14, R14, R11.reuse, -R121 ;  /* 0x0000000b0e0e7223 */ /* 0x080fe20000010879 */
[----:B------:R-:W-:Y:S02]  /*6290*/  IMAD.MOV.U32 R75, RZ, RZ, R46 ;  /* 0x000000ffff4b7224 */ /* 0x000fe400078e002e */
[----:B------:R-:W-:Y:S02]  /*62a0*/  FFMA.FTZ R47, R74, R11, R47 ;  /* 0x0000000b4a2f7223 */ /* 0x000fe4000001002f */
[----:B------:R-:W-:Y:S01]  /*62b0*/  F2FP.F16.F32.PACK_AB R14, R14, R73 ;  /* 0x000000490e0e723e */ /* 0x000fe200000000ff */
[----:B------:R-:W-:-:S02]  /*62c0*/  IMAD.MOV.U32 R73, RZ, RZ, R42 ;  /* 0x000000ffff497224 */ /* 0x000fc400078e002a */
[----:B------:R-:W-:-:S07]  /*62d0*/  F2FP.F16.F32.PACK_AB R74, R47, R44 ;  /* 0x0000002c2f4a723e */ /* 0x000fce00000000ff */
.L_x_8234:
[----:B------:R-:W-:Y:S05]  /*62e0*/  BSYNC B2 ;  /* 0x0000000000027941 */ /* 0x000fea0003800000 */
.L_x_8233:
[----:B------:R-:W-:Y:S01]  /*62f0*/  ISETP.GE.AND P4, PT, R122, R107, PT ;  /* 0x0000006b7a00720c */ /* 0x000fe20003f86270 */
[----:B---3--:R3:W-:-:S12]  /*6300*/  ST.E.128 desc[UR54][R102.64], R12 ;  /* 0x0000000c66007985 */ /* 0x0087d8000c101d36 */
[----:B------:R-:W-:-:S05]  /*6310*/  @!P4 IMAD.WIDE R104, R122, 0x2, R104 ;  /* 0x000000027a68c825 */ /* 0x000fca00078e0268 */
[----:B----4-:R3:W-:Y:S02]  /*6320*/  @!P4 ST.E.128 desc[UR54][R104.64], R72 ;  /* 0x000000486800c985 */ /* 0x0107e4000c101d36 */
.L_x_8232:
[----:B------:R-:W-:Y:S05]  /*6330*/  BSYNC B1 ;  /* 0x0000000000017941 */ /* 0x000fea0003800000 */
.L_x_8231:
[----:B------:R-:W-:-:S03]  /*6340*/  UMOV UR4, 0xffffffff ;  /* 0xffffffff00047882 */ /* 0x000fc60000000000 */
[----:B------:R-:W-:Y:S05]  /*6350*/  BRA.DIV UR4, `(.L_x_8235) ;  /* 0x00000226040c7947 */ /* 0x000fea000b800000 */
[----:B------:R4:W0:Y:S04]  /*6360*/  SHFL.IDX PT, R47, R101, 0x1, 0x181f ;  /* 0x00381f00652f7f89 */ /* 0x00082800000e0000 */
[----:B------:R4:W0:Y:S02]  /*6370*/  SHFL.IDX PT, R46, R106, 0x1, 0x181f ;  /* 0x00381f006a2e7f89 */ /* 0x00082400000e0000 */
.L_x_8620:
[----:B--2---:R-:W-:Y:S01]  /*6380*/  VIADD R11, R188, 0x20 ;  /* 0x00000020bc0b7836 */ /* 0x004fe20000000000 */
[----:B------:R-:W-:Y:S04]  /*6390*/  BSSY B1, `(.L_x_8236) ;  /* 0x0000075000017945 */ /* 0x000fe80003800000 */
[----:B------:R-:W-:-:S13]  /*63a0*/  ISETP.GE.OR P4, PT, R11, R95, P1 ;  /* 0x0000005f0b00720c */ /* 0x000fda0000f86670 */
[----:B------:R-:W-:Y:S05]  /*63b0*/  @P4 BRA `(.L_x_8237) ;  /* 0x0000000400c84947 */ /* 0x000fea0003800000 */
[----:B------:R-:W-:Y:S01]  /*63c0*/  SEL R11, R36, R109, !P0 ;  /* 0x0000006d240b7207 */ /* 0x000fe20004000000 */
[----:B------:R-:W-:Y:S01]  /*63d0*/  BSSY B2, `(.L_x_8238) ;  /* 0x000006c000027945 */ /* 0x000fe20003800000 */
[----:B---3--:R-:W-:Y:S02]  /*63e0*/  SHF.R.U32.HI R13, RZ, 0x3, R203 ;  /* 0x00000003ff0d7819 */ /* 0x008fe400000116cb */
[----:B------:R-:W-:Y:S02]  /*63f0*/  SHF.R.S32.HI R12, RZ, 0x1f, R11 ;  /* 0x0000001fff0c7819 */ /* 0x000fe4000001140b */
[----:B0-----:R-:W-:Y:S02]  /*6400*/  LEA R44, P4, R76, R46, 0x1 ;  /* 0x0000002e4c2c7211 */ /* 0x001fe400078808ff */
        /* <DEDUP_REMOVED lines=12> */
[----:B------:R-:W-:Y:S02]  /*64d0*/  IMAD R13, R19, 0x4000, R12 ;  /* 0x00004000130d7824 */ /* 0x000fe400078e020c */
[--C-:B------:R-:W-:Y:S02]  /*64e0*/  IMAD R11, R11, 0x2, R18.reuse ;  /* 0x000000020b0b7824 */ /* 0x100fe400078e0212 */
[----:B------:R-:W-:-:S03]  /*64f0*/  IMAD R40, R13, 0x2, R18 ;  /* 0x000000020d287824 */ /* 0x000fc600078e0212 */
[----:B------:R0:W2:Y:S04]  /*6500*/  LDS.128 R12, [R11+0x18400] ;  /* 0x018400000b0c7984 */ /* 0x0000a80000000c00 */
[----:B------:R-:W3:Y:S01]  /*6510*/  LDS.128 R40, [R40+0x18400] ;  /* 0x0184000028287984 */ /* 0x000ee20000000c00 */
[----:B------:R-:W-:Y:S05]  /*6520*/  @P3 BRA `(.L_x_8239) ;  /* 0x0000000400583947 */ /* 0x000fea0003800000 */
[----:B------:R-:W-:Y:S02]  /*6530*/  SHF.R.U32.HI R74, RZ, 0x10, R53 ;  /* 0x00000010ff4a7819 */ /* 0x000fe40000011635 */
[--C-:B0-----:R-:W-:Y:S02]  /*6540*/  SHF.R.U64 R11, R50, 0x10, R51.reuse ;  /* 0x00000010320b7819 */ /* 0x101fe40000001233 */
[----:B------:R-:W-:Y:S01]  /*6550*/  SHF.R.U32.HI R75, RZ, 0x10, R51 ;  /* 0x00000010ff4b7819 */ /* 0x000fe20000011633 */
[----:B---3--:R-:W-:Y:S01]  /*6560*/  IMAD.MOV.U32 R51, RZ, RZ, R43 ;  /* 0x000000ffff337224 */ /* 0x008fe200078e002b */
[----:B------:R-:W-:Y:S01]  /*6570*/  SHF.R.U32.HI R102, RZ, 0x10, R49 ;  /* 0x00000010ff667819 */ /* 0x000fe20000011631 */
[--C-:B------:R-:W-:Y:S01]  /*6580*/  HADD2.F32 R43, -RZ, R41.reuse.H0_H0 ;  /* 0x20000029ff2b7230 */ /* 0x100fe20000004100 */
[----:B------:R-:W-:Y:S01]  /*6590*/  MOV R50, R40 ;  /* 0x0000002800327202 */ /* 0x000fe20000000f00 */
[----:B--2---:R-:W-:Y:S01]  /*65a0*/  IMAD.MOV.U32 R40, RZ, RZ, R15 ;  /* 0x000000ffff287224 */ /* 0x004fe200078e000f */
[----:B------:R-:W-:Y:S01]  /*65b0*/  SHF.R.U64 R73, R48, 0x10, R49 ;  /* 0x0000001030497819 */ /* 0x000fe20000001231 */
[----:B------:R-:W-:Y:S01]  /*65c0*/  HADD2.F32 R41, -RZ, R41.H1_H1 ;  /* 0x30000029ff297230 */ /* 0x000fe20000004100 */
[----:B------:R-:W-:Y:S01]  /*65d0*/  SHF.R.U64 R103, R52, 0x10, R53 ;  /* 0x0000001034677819 */ /* 0x000fe20000001235 */
[----:B------:R-:W-:Y:S01]  /*65e0*/  HADD2.F32 R74, -RZ, R74.H0_H0 ;  /* 0x2000004aff4a7230 */ /* 0x000fe20000004100 */
[--C-:B------:R-:W-:Y:S01]  /*65f0*/  SHF.R.U64 R48, R54, 0x10, R55.reuse ;  /* 0x0000001036307819 */ /* 0x100fe20000001237 */
[----:B------:R-:W-:Y:S01]  /*6600*/  HADD2.F32 R15, -RZ, R13.H1_H1 ;  /* 0x3000000dff0f7230 */ /* 0x000fe20000004100 */
[----:B------:R-:W-:Y:S01]  /*6610*/  SHF.R.U32.HI R53, RZ, 0x10, R55 ;  /* 0x00000010ff357819 */ /* 0x000fe20000011637 */
[----:B------:R-:W-:-:S02]  /*6620*/  HADD2.F32 R52, -RZ, R120.H0_H0 ;  /* 0x20000078ff347230 */ /* 0x000fc40000004100 */
[----:B------:R-:W-:Y:S02]  /*6630*/  HADD2.F32 R54, -RZ, R102.H0_H0 ;  /* 0x20000066ff367230 */ /* 0x000fe40000004100 */
[-C--:B------:R-:W-:Y:S01]  /*6640*/  FMUL.FTZ R102, R41, R74.reuse ;  /* 0x0000004a29667220 */ /* 0x080fe20000410000 */
[----:B------:R-:W-:Y:S02]  /*6650*/  IMAD.MOV.U32 R49, RZ, RZ, R12 ;  /* 0x000000ffff317224 */ /* 0x000fe400078e000c */
[C---:B------:R-:W-:Y:S01]  /*6660*/  FMUL.FTZ R74, R15.reuse, R74 ;  /* 0x0000004a0f4a7220 */ /* 0x040fe20000410000 */
[----:B------:R-:W-:Y:S02]  /*6670*/  HADD2.F32 R120, -RZ, R120.H1_H1 ;  /* 0x30000078ff787230 */ /* 0x000fe40000004100 */
[-C--:B------:R-:W-:Y:S01]  /*6680*/  FFMA.FTZ R55, R15, R54.reuse, -R102 ;  /* 0x000000360f377223 */ /* 0x080fe20000010866 */
[----:B------:R-:W-:Y:S02]  /*6690*/  HADD2.F32 R12, -RZ, R13.H0_H0 ;  /* 0x2000000dff0c7230 */ /* 0x000fe40000004100 */
[----:B------:R-:W-:Y:S01]  /*66a0*/  FFMA.FTZ R74, R41, R54, R74 ;  /* 0x00000036294a7223 */ /* 0x000fe2000001004a */
        /* <DEDUP_REMOVED lines=8> */
[----:B------:R-:W-:-:S02]  /*6730*/  HADD2.F32 R15, -RZ, R40.H0_H0 ;  /* 0x20000028ff0f7230 */ /* 0x000fc40000004100 */
[----:B------:R-:W-:Y:S02]  /*6740*/  HADD2.F32 R40, -RZ, R40.H1_H1 ;  /* 0x30000028ff287230 */ /* 0x000fe40000004100 */
[-C--:B------:R-:W-:Y:S01]  /*6750*/  FMUL.FTZ R102, R41, R54.reuse ;  /* 0x0000003629667220 */ /* 0x080fe20000410000 */
[----:B------:R-:W-:Y:S02]  /*6760*/  HADD2.F32 R43, -RZ, R75.H0_H0 ;  /* 0x2000004bff2b7230 */ /* 0x000fe40000004100 */
[-C--:B------:R-:W-:Y:S01]  /*6770*/  FMUL.FTZ R75, R51, R53.reuse ;  /* 0x00000035334b7220 */ /* 0x080fe20000410000 */
[----:B------:R-:W-:Y:S02]  /*6780*/  HADD2.F32 R52, -RZ, R117.H1_H1 ;  /* 0x30000075ff347230 */ /* 0x000fe40000004100 */
[C---:B------:R-:W-:Y:S01]  /*6790*/  FMUL.FTZ R104, R40.reuse, R53 ;  /* 0x0000003528687220 */ /* 0x040fe20000410000 */
[----:B------:R-:W-:Y:S01]  /*67a0*/  FMUL.FTZ R54, R15, R54 ;  /* 0x000000360f367220 */ /* 0x000fe20000410000 */
[----:B------:R-:W-:Y:S01]  /*67b0*/  FFMA.FTZ R75, R40, R43, -R75 ;  /* 0x0000002b284b7223 */ /* 0x000fe2000001084b */
[----:B------:R-:W-:-:S02]  /*67c0*/  HADD2.F32 R119, -RZ, R119.H1_H1 ;  /* 0x30000077ff777230 */ /* 0x000fc40000004100 */
[-C--:B------:R-:W-:Y:S01]  /*67d0*/  FFMA.FTZ R102, R15, R52.reuse, -R102 ;  /* 0x000000340f667223 */ /* 0x080fe20000010866 */
[----:B------:R-:W-:Y:S02]  /*67e0*/  HADD2.F32 R40, -RZ, R50.H0_H0 ;  /* 0x20000032ff287230 */ /* 0x000fe40000004100 */
[----:B------:R-:W-:Y:S01]  /*67f0*/  FFMA.FTZ R53, R41, R52, R54 ;  /* 0x0000003429357223 */ /* 0x000fe20000010036 */
[----:B------:R-:W-:Y:S02]  /*6800*/  HADD2.F32 R15, -RZ, R49.H0_H0 ;  /* 0x20000031ff0f7230 */ /* 0x000fe40000004100 */
[----:B------:R-:W-:Y:S01]  /*6810*/  FFMA.FTZ R104, R51, R43, R104 ;  /* 0x0000002b33687223 */ /* 0x000fe20000010068 */
[----:B------:R-:W-:Y:S02]  /*6820*/  HADD2.F32 R41, -RZ, R118.H0_H0 ;  /* 0x20000076ff297230 */ /* 0x000fe40000004100 */
[----:B------:R-:W-:Y:S01]  /*6830*/  FMUL.FTZ R52, R40, R119 ;  /* 0x0000007728347220 */ /* 0x000fe20000410000 */
[----:B------:R-:W-:-:S02]  /*6840*/  HADD2.F32 R43, -RZ, R103.H0_H0 ;  /* 0x20000067ff2b7230 */ /* 0x000fc40000004100 */
[C---:B------:R-:W-:Y:S01]  /*6850*/  FMUL.FTZ R119, R15.reuse, R119 ;  /* 0x000000770f777220 */ /* 0x040fe20000410000 */
[----:B------:R-:W-:Y:S02]  /*6860*/  HADD2.F32 R50, -RZ, R50.H1_H1 ;  /* 0x30000032ff327230 */ /* 0x000fe40000004100 */
[-C--:B------:R-:W-:Y:S01]  /*6870*/  FFMA.FTZ R52, R15, R41.reuse, -R52 ;  /* 0x000000290f347223 */ /* 0x080fe20000010834 */
[----:B------:R-:W-:Y:S02]  /*6880*/  HADD2.F32 R49, -RZ, R49.H1_H1 ;  /* 0x30000031ff317230 */ /* 0x000fe40000004100 */
[----:B------:R-:W-:Y:S01]  /*6890*/  FFMA.FTZ R119, R40, R41, R119 ;  /* 0x0000002928777223 */ /* 0x000fe20000010077 */
[----:B------:R-:W-:Y:S02]  /*68a0*/  HADD2.F32 R40, -RZ, R42.H0_H0 ;  /* 0x2000002aff287230 */ /* 0x000fe40000004100 */
[----:B------:R-:W-:Y:S01]  /*68b0*/  FMUL.FTZ R54, R50, R43 ;  /* 0x0000002b32367220 */ /* 0x000fe20000410000 */
[----:B------:R-:W-:-:S02]  /*68c0*/  HADD2.F32 R73, -RZ, R73.H0_H0 ;  /* 0x20000049ff497230 */ /* 0x000fc40000004100 */
[----:B------:R-:W-:Y:S01]  /*68d0*/  FMUL.FTZ R43, R49, R43 ;  /* 0x0000002b312b7220 */ /* 0x000fe20000410000 */
[----:B------:R-:W-:Y:S01]  /*68e0*/  HADD2.F32 R41, -RZ, R48.H0_H0 ;  /* 0x20000030ff297230 */ /* 0x000fe20000004100 */
[----:B------:R-:W-:Y:S01]  /*68f0*/  F2FP.F16.F32.PACK_AB R55, R55, R12 ;  /* 0x0000000c3737723e */ /* 0x000fe200000000ff */
[----:B------:R-:W-:Y:S02]  /*6900*/  HADD2.F32 R15, -RZ, R14.H0_H0 ;  /* 0x2000000eff0f7230 */ /* 0x000fe40000004100 */
[-C--:B------:R-:W-:Y:S01]  /*6910*/  FFMA.FTZ R50, R50, R73.reuse, R43 ;  /* 0x0000004932327223 */ /* 0x080fe2000001002b */
[----:B------:R-:W-:Y:S02]  /*6920*/  HADD2.F32 R42, -RZ, R42.H1_H1 ;  /* 0x3000002aff2a7230 */ /* 0x000fe40000004100 */
[----:B------:R-:W-:Y:S01]  /*6930*/  FFMA.FTZ R49, R49, R73, -R54 ;  /* 0x0000004931317223 */ /* 0x000fe20000010836 */
[----:B------:R-:W-:Y:S01]  /*6940*/  HADD2.F32 R118, -RZ, R118.H1_H1 ;  /* 0x30000076ff767230 */ /* 0x000fe20000004100 */
[----:B------:R-:W-:Y:S01]  /*6950*/  F2FP.F16.F32.PACK_AB R53, R104, R53 ;  /* 0x000000356835723e */ /* 0x000fe200000000ff */
[----:B------:R-:W-:-:S02]  /*6960*/  HADD2.F32 R14, -RZ, R14.H1_H1 ;  /* 0x3000000eff0e7230 */ /* 0x000fc40000004100 */
[-C--:B------:R-:W-:Y:S01]  /*6970*/  FMUL.FTZ R51, R42, R41.reuse ;  /* 0x000000292a337220 */ /* 0x080fe20000410000 */
[----:B------:R-:W-:Y:S02]  /*6980*/  HADD2.F32 R117, -RZ, R117.H0_H0 ;  /* 0x20000075ff757230 */ /* 0x000fe40000004100 */
[-C--:B------:R-:W-:Y:S01]  /*6990*/  FMUL.FTZ R43, R15, R118.reuse ;  /* 0x000000760f2b7220 */ /* 0x080fe20000410000 */
[----:B------:R-:W-:Y:S02]  /*69a0*/  HADD2.F32 R11, -RZ, R11.H0_H0 ;  /* 0x2000000bff0b7230 */ /* 0x000fe40000004100 */
[----:B------:R-:W-:Y:S01]  /*69b0*/  FMUL.FTZ R41, R14, R41 ;  /* 0x000000290e297220 */ /* 0x000fe20000410000 */
[C---:B------:R-:W-:Y:S01]  /*69c0*/  FMUL.FTZ R48, R40.reuse, R118 ;  /* 0x0000007628307220 */ /* 0x040fe20000410000 */
[----:B------:R-:W-:Y:S01]  /*69d0*/  FFMA.FTZ R43, R40, R117, R43 ;  /* 0x00000075282b7223 */ /* 0x000fe2000001002b */
[----:B------:R-:W-:Y:S01]  /*69e0*/  F2FP.F16.F32.PACK_AB R12, R49, R52 ;  /* 0x00000034310c723e */ /* 0x000fe200000000ff */
[----:B------:R-:W-:Y:S01]  /*69f0*/  FFMA.FTZ R42, R42, R11, R41 ;  /* 0x0000000b2a2a7223 */ /* 0x000fe20000010029 */
[----:B------:R-:W-:Y:S01]  /*6a00*/  FFMA.FTZ R48, R15, R117, -R48 ;  /* 0x000000750f307223 */ /* 0x000fe20000010830 */
[----:B------:R-:W-:Y:S01]  /*6a10*/  FFMA.FTZ R51, R14, R11, -R51 ;  /* 0x0000000b0e337223 */ /* 0x000fe20000010833 */
[----:B------:R-:W-:Y:S01]  /*6a20*/  F2FP.F16.F32.PACK_AB R41, R74, R13 ;  /* 0x0000000d4a29723e */ /* 0x000fe200000000ff */
[----:B------:R-:W-:Y:S01]  /*6a30*/  IMAD.MOV.U32 R13, RZ, RZ, R55 ;  /* 0x000000ffff0d7224 */ /* 0x000fe200078e0037 */
[----:B------:R-:W-:Y:S01]  /*6a40*/  F2FP.F16.F32.PACK_AB R42, R42, R43 ;  /* 0x0000002b2a2a723e */ /* 0x000fe200000000ff */
[----:B------:R-:W-:Y:S01]  /*6a50*/  IMAD.MOV.U32 R43, RZ, RZ, R53 ;  /* 0x000000ffff2b7224 */ /* 0x000fe200078e0035 */
[----:B------:R-:W-:-:S02]  /*6a60*/  F2FP.F16.F32.PACK_AB R15, R75, R102 ;  /* 0x000000664b0f723e */ /* 0x000fc400000000ff */
[----:B------:R-:W-:Y:S02]  /*6a70*/  F2FP.F16.F32.PACK_AB R40, R50, R119 ;  /* 0x000000773228723e */ /* 0x000fe400000000ff */
[----:B------:R-:W-:-:S07]  /*6a80*/  F2FP.F16.F32.PACK_AB R14, R51, R48 ;  /* 0x00000030330e723e */ /* 0x000fce00000000ff */
.L_x_8239:
[----:B------:R-:W-:Y:S05]  /*6a90*/  BSYNC B2 ;  /* 0x0000000000027941 */ /* 0x000fea0003800000 */
.L_x_8238:
[----:B------:R-:W-:Y:S01]  /*6aa0*/  ISETP.GE.AND P4, PT, R72, R107, PT ;  /* 0x0000006b4800720c */ /* 0x000fe20003f86270 */
[----:B--2---:R2:W-:-:S12]  /*6ab0*/  ST.E.128 desc[UR54][R44.64], R12 ;  /* 0x0000000c2c007985 */ /* 0x0045d8000c101d36 */
[----:B------:R-:W-:-:S05]  /*6ac0*/  @!P4 IMAD.WIDE R46, R72, 0x2, R46 ;  /* 0x00000002482ec825 */ /* 0x000fca00078e022e */
[----:B---3--:R2:W-:Y:S02]  /*6ad0*/  @!P4 ST.E.128 desc[UR54][R46.64], R40 ;  /* 0x000000282e00c985 */ /* 0x0085e4000c101d36 */
.L_x_8237:
[----:B------:R-:W-:Y:S05]  /*6ae0*/  BSYNC B1 ;  /* 0x0000000000017941 */ /* 0x000fea0003800000 */
.L_x_8236:
[----:B------:R-:W-:-:S03]  /*6af0*/  UMOV UR4, 0xffffffff ;  /* 0xffffffff00047882 */ /* 0x000fc60000000000 */
[----:B------:R-:W-:Y:S05]  /*6b00*/  BRA.DIV UR4, `(.L_x_8240) ;  /* 0x0000021e046c7947 */ /* 0x000fea000b800000 */
[----:B0-2---:R0:W2:Y:S04]  /*6b10*/  SHFL.IDX PT, R47, R101, 0x2, 0x181f ;  /* 0x00581f00652f7f89 */ /* 0x0050a800000e0000 */
[----:B------:R0:W0:Y:S02]  /*6b20*/  SHFL.IDX PT, R46, R106, 0x2, 0x181f ;  /* 0x00581f006a2e7f89 */ /* 0x00002400000e0000 */
.L_x_8624:
[----:B------:R-:W-:Y:S01]  /*6b30*/  VIADD R11, R188, 0x40 ;  /* 0x00000040bc0b7836 */ /* 0x000fe20000000000 */
        /* <DEDUP_REMOVED lines=9> */
[----:B--2---:R-:W-:-:S02]  /*6bd0*/  LEA.HI.X R45, R76, R47, R88, 0x1, P4 ;  /* 0x0000002f4c2d7211 */ /* 0x004fc400020f0c58 */
        /* <DEDUP_REMOVED lines=9> */
[----:B------:R-:W-:-:S04]  /*6c70*/  IMAD R13, R19, 0x4000, R6 ;  /* 0x00004000130d7824 */ /* 0x000fc800078e0206 */
[----:B------:R-:W-:Y:S02]  /*6c80*/  IMAD R15, R19, 0x4000, R12 ;  /* 0x00004000130f7824 */ /* 0x000fe400078e020c */
[--C-:B------:R-:W-:Y:S02]  /*6c90*/  IMAD R13, R13, 0x2, R18.reuse ;  /* 0x000000020d0d7824 */ /* 0x100fe400078e0212 */
[----:B------:R-:W-:-:S04]  /*6ca0*/  IMAD R40, R15, 0x2, R18 ;  /* 0x000000020f287824 */ /* 0x000fc800078e0212 */
[----:B------:R-:W0:Y:S04]  /*6cb0*/  LDS.128 R12, [R13+0x18400] ;  /* 0x018400000d0c7984 */ /* 0x000e280000000c00 */
[----:B------:R-:W2:Y:S01]  /*6cc0*/  LDS.128 R40, [R40+0x18400] ;  /* 0x0184000028287984 */ /* 0x000ea20000000c00 */
[----:B------:R-:W-:Y:S05]  /*6cd0*/  @P3 BRA `(.L_x_8244) ;  /* 0x0000000400583947 */ /* 0x000fea0003800000 */
[----:B------:R-:W-:Y:S01]  /*6ce0*/  SHF.R.U32.HI R54, RZ, 0x10, R61 ;  /* 0x00000010ff367819 */ /* 0x000fe2000001163d */
[----:B--2---:R-:W-:Y:S01]  /*6cf0*/  IMAD.MOV.U32 R50, RZ, RZ, R42 ;  /* 0x000000ffff327224 */ /* 0x004fe200078e002a */
[----:B------:R-:W-:Y:S01]  /*6d00*/  MOV R49, R40 ;  /* 0x0000002800317202 */ /* 0x000fe20000000f00 */
[----:B0-----:R-:W-:Y:S01]  /*6d10*/  IMAD.MOV.U32 R40, RZ, RZ, R14 ;  /* 0x000000ffff287224 */ /* 0x001fe200078e000e */
[--C-:B------:R-:W-:Y:S01]  /*6d20*/  SHF.R.U32.HI R52, RZ, 0x10, R57.reuse ;  /* 0x00000010ff347819 */ /* 0x100fe20000011639 */
[----:B------:R-:W-:Y:S01]  /*6d30*/  HADD2.F32 R53, -RZ, R113.H0_H0 ;  /* 0x20000071ff357230 */ /* 0x000fe20000004100 */
        /* <DEDUP_REMOVED lines=9> */
[----:B------:R-:W-:Y:S01]  /*6dd0*/  HADD2.F32 R51, -RZ, R115.H0_H0 ;  /* 0x20000073ff337230 */ /* 0x000fe20000004100 */
        /* <DEDUP_REMOVED lines=10> */
[----:B------:R-:W-:-:S02]  /*6e80*/  HADD2.F32 R51, -RZ, R114.H0_H0 ;  /* 0x20000072ff337230 */ /* 0x000fc40000004100 */
[----:B------:R-:W-:Y:S02]  /*6e90*/  HADD2.F32 R14, -RZ, R43.H0_H0 ;  /* 0x2000002bff0e7230 */ /* 0x000fe40000004100 */
[----:B------:R-:W-:Y:S01]  /*6ea0*/  FFMA.FTZ R54, R41, R52, R54 ;  /* 0x0000003429367223 */ /* 0x000fe20000010036 */
[----:B------:R-:W-:Y:S02]  /*6eb0*/  HADD2.F32 R13, -RZ, R15.H0_H0 ;  /* 0x2000000fff0d7230 */ /* 0x000fe40000004100 */
[----:B------:R-:W-:Y:S02]  /*6ec0*/  HADD2.F32 R42, -RZ, R58.H0_H0 ;  /* 0x2000003aff2a7230 */ /* 0x000fe40000004100 */
[-C--:B------:R-:W-:Y:S01]  /*6ed0*/  FMUL.FTZ R58, R14, R51.reuse ;  /* 0x000000330e3a7220 */ /* 0x080fe20000410000 */
[----:B------:R-:W-:Y:S02]  /*6ee0*/  HADD2.F32 R41, -RZ, R116.H0_H0 ;  /* 0x20000074ff297230 */ /* 0x000fe40000004100 */
[----:B------:R-:W-:Y:S01]  /*6ef0*/  FMUL.FTZ R51, R13, R51 ;  /* 0x000000330d337220 */ /* 0x000fe20000410000 */
[----:B------:R-:W-:Y:S01]  /*6f00*/  HADD2.F32 R43, -RZ, R43.H1_H1 ;  /* 0x3000002bff2b7230 */ /* 0x000fe20000004100 */
[----:B------:R-:W-:Y:S01]  /*6f10*/  F2FP.F16.F32.PACK_AB R53, R54, R53 ;  /* 0x000000353635723e */ /* 0x000fe200000000ff */
[----:B------:R-:W-:-:S02]  /*6f20*/  HADD2.F32 R52, -RZ, R62.H0_H0 ;  /* 0x2000003eff347230 */ /* 0x000fc40000004100 */
[-C--:B------:R-:W-:Y:S01]  /*6f30*/  FFMA.FTZ R57, R14, R41.reuse, R51 ;  /* 0x000000290e397223 */ /* 0x080fe20000010033 */
[----:B------:R-:W-:Y:S02]  /*6f40*/  HADD2.F32 R15, -RZ, R15.H1_H1 ;  /* 0x3000000fff0f7230 */ /* 0x000fe40000004100 */
[----:B------:R-:W-:Y:S01]  /*6f50*/  FFMA.FTZ R58, R13, R41, -R58 ;  /* 0x000000290d3a7223 */ /* 0x000fe2000001083a */
[----:B------:R-:W-:Y:S02]  /*6f60*/  HADD2.F32 R113, -RZ, R113.H1_H1 ;  /* 0x30000071ff717230 */ /* 0x000fe40000004100 */
[-C--:B------:R-:W-:Y:S01]  /*6f70*/  FMUL.FTZ R60, R43, R52.reuse ;  /* 0x000000342b3c7220 */ /* 0x080fe20000410000 */
[----:B------:R-:W-:Y:S02]  /*6f80*/  HADD2.F32 R14, -RZ, R49.H0_H0 ;  /* 0x20000031ff0e7230 */ /* 0x000fe40000004100 */
[----:B------:R-:W-:Y:S01]  /*6f90*/  FMUL.FTZ R52, R15, R52 ;  /* 0x000000340f347220 */ /* 0x000fe20000410000 */
[----:B------:R-:W-:-:S02]  /*6fa0*/  HADD2.F32 R41, -RZ, R72.H0_H0 ;  /* 0x20000048ff297230 */ /* 0x000fc40000004100 */
[-C--:B------:R-:W-:Y:S01]  /*6fb0*/  FFMA.FTZ R59, R15, R42.reuse, -R60 ;  /* 0x0000002a0f3b7223 */ /* 0x080fe2000001083c */
[----:B------:R-:W-:Y:S02]  /*6fc0*/  HADD2.F32 R49, -RZ, R49.H1_H1 ;  /* 0x30000031ff317230 */ /* 0x000fe40000004100 */
[----:B------:R-:W-:Y:S01]  /*6fd0*/  FFMA.FTZ R60, R43, R42, R52 ;  /* 0x0000002a2b3c7223 */ /* 0x000fe20000010034 */
[----:B------:R-:W-:Y:S02]  /*6fe0*/  HADD2.F32 R115, -RZ, R115.H1_H1 ;  /* 0x30000073ff737230 */ /* 0x000fe40000004100 */
        /* <DEDUP_REMOVED lines=11> */
[----:B------:R-:W-:Y:S02]  /*70a0*/  HADD2.F32 R114, -RZ, R114.H1_H1 ;  /* 0x30000072ff727230 */ /* 0x000fe40000004100 */
        /* <DEDUP_REMOVED lines=8> */
[----:B------:R-:W-:Y:S02]  /*7130*/  HADD2.F32 R116, -RZ, R116.H1_H1 ;  /* 0x30000074ff747230 */ /* 0x000fe40000004100 */
        /* <DEDUP_REMOVED lines=13> */
[----:B------:R-:W-:Y:S01]  /*7210*/  F2FP.F16.F32.PACK_AB R42, R41, R114 ;  /* 0x00000072292a723e */ /* 0x000fe200000000ff */
[----:B------:R-:W-:Y:S01]  /*7220*/  IMAD.MOV.U32 R41, RZ, RZ, R53 ;  /* 0x000000ffff297224 */ /* 0x000fe200078e0035 */
[----:B------:R-:W-:-:S07]  /*7230*/  F2FP.F16.F32.PACK_AB R15, R59, R58 ;  /* 0x0000003a3b0f723e */ /* 0x000fce00000000ff */
.L_x_8244:
[----:B------:R-:W-:Y:S05]  /*7240*/  BSYNC B2 ;  /* 0x0000000000027941 */ /* 0x000fea0003800000 */
.L_x_8243:
[----:B------:R-:W-:Y:S01]  /*7250*/  ISETP.GE.AND P4, PT, R11, R107, PT ;  /* 0x0000006b0b00720c */ /* 0x000fe20003f86270 */
[----:B0-----:R0:W-:-:S12]  /*7260*/  ST.E.128 desc[UR54][R44.64], R12 ;  /* 0x0000000c2c007985 */ /* 0x0011d8000c101d36 */
[----:B------:R-:W-:-:S05]  /*7270*/  @!P4 IMAD.WIDE R46, R11, 0x2, R46 ;  /* 0x000000020b2ec825 */ /* 0x000fca00078e022e */
[----:B--2---:R0:W-:Y:S02]  /*7280*/  @!P4 ST.E.128 desc[UR54][R46.64], R40 ;  /* 0x000000282e00c985 */ /* 0x0041e4000c101d36 */
.L_x_8242:
[----:B------:R-:W-:Y:S05]  /*7290*/  BSYNC B1 ;  /* 0x0000000000017941 */ /* 0x000fea0003800000 */
.L_x_8241:
[----:B------:R-:W-:-:S03]  /*72a0*/  UMOV UR4, 0xffffffff ;  /* 0xffffffff00047882 */ /* 0x000fc60000000000 */
[----:B------:R-:W-:Y:S05]  /*72b0*/  BRA.DIV UR4, `(.L_x_8245) ;  /* 0x0000021604cc7947 */ /* 0x000fea000b800000 */
[----:B0---4-:R-:W0:Y:S04]  /*72c0*/  SHFL.IDX PT, R101, R101, 0x3, 0x181f ;  /* 0x00781f0065657f89 */ /* 0x011e2800000e0000 */
[----:B------:R-:W4:Y:S02]  /*72d0*/  SHFL.IDX PT, R106, R106, 0x3, 0x181f ;  /* 0x00781f006a6a7f89 */ /* 0x000f2400000e0000 */
.L_x_8628:
[----:B------:R-:W-:-:S04]  /*72e0*/  IADD3 R11, R188, 0x60, RZ ;  /* 0x00000060bc0b7810 */ /* 0x000fc80007ffe0ff */
[----:B------:R-:W-:-:S13]  /*72f0*/  ISETP.GE.OR P4, PT, R11, R95, P1 ;  /* 0x0000005f0b00720c */ /* 0x000fda0000f86670 */
[----:B------:R-:W-:Y:S05]  /*7300*/  @P4 BRA `(.L_x_8218) ;  /* 0x0000000c00704947 */ /* 0x000fea0003800000 */
[----:B------:R-:W-:Y:S01]  /*7310*/  SEL R109, R36, R109, !P0 ;  /* 0x0000006d246d7207 */ /* 0x000fe20004000000 */
[----:B------:R-:W-:Y:S01]  /*7320*/  BSSY B1, `(.L_x_8246) ;  /* 0x000006a000017945 */ /* 0x000fe20003800000 */
[----:B---3--:R-:W-:Y:S02]  /*7330*/  SHF.R.U32.HI R13, RZ, 0x3, R201 ;  /* 0x00000003ff0d7819 */ /* 0x008fe400000116c9 */
[----:B------:R-:W-:Y:S02]  /*7340*/  SHF.R.S32.HI R12, RZ, 0x1f, R109 ;  /* 0x0000001fff0c7819 */ /* 0x000fe4000001146d */
[----:B----4-:R-:W-:Y:S02]  /*7350*/  LEA R44, P4, R76, R106, 0x1 ;  /* 0x0000006a4c2c7211 */ /* 0x010fe400078808ff */
[----:B------:R-:W-:Y:S02]  /*7360*/  LEA.HI R12, R12, R109, RZ, 0x4 ;  /* 0x0000006d0c0c7211 */ /* 0x000fe400078f20ff */
[----:B0-----:R-:W-:-:S02]  /*7370*/  LEA.HI.X R45, R76, R101, R88, 0x1, P4 ;  /* 0x000000654c2d7211 */ /* 0x001fc400020f0c58 */
        /* <DEDUP_REMOVED lines=11> */
[----:B------:R-:W-:-:S03]  /*7430*/  IMAD R11, R11, 0x2, R18 ;  /* 0x000000020b0b7824 */ /* 0x000fc600078e0212 */
[----:B------:R-:W-:Y:S02]  /*7440*/  LEA R40, R13, R18, 0x1 ;  /* 0x000000120d287211 */ /* 0x000fe400078e08ff */
[----:B------:R0:W3:Y:S04]  /*7450*/  LDS.128 R12, [R11+0x18400] ;  /* 0x018400000b0c7984 */ /* 0x0000e80000000c00 */
[----:B------:R-:W4:Y:S01]  /*7460*/  LDS.128 R40, [R40+0x18400] ;  /* 0x0184000028287984 */ /* 0x000f220000000c00 */
[----:B------:R-:W-:Y:S05]  /*7470*/  @P3 BRA `(.L_x_8247) ;  /* 0x0000000400503947 */ /* 0x000fea0003800000 */
[----:B------:R-:W-:Y:S01]  /*7480*/  SHF.R.U32.HI R52, RZ, 0x10, R69 ;  /* 0x00000010ff347819 */ /* 0x000fe20000011645 */
[----:B--2-4-:R-:W-:Y:S01]  /*7490*/  IMAD.MOV.U32 R47, RZ, RZ, R42 ;  /* 0x000000ffff2f7224 */ /* 0x014fe200078e002a */
[----:B------:R-:W-:Y:S01]  /*74a0*/  SHF.R.U32.HI R50, RZ, 0x10, R65 ;  /* 0x00000010ff327819 */ /* 0x000fe20000011641 */
[--C-:B------:R-:W-:Y:S01]  /*74b0*/  HADD2.F32 R42, -RZ, R41.reuse.H0_H0 ;  /* 0x20000029ff2a7230 */ /* 0x100fe20000004100 */
[--C-:B------:R-:W-:Y:S01]  /*74c0*/  SHF.R.U64 R53, R70, 0x10, R71.reuse ;  /* 0x0000001046357819 */ /* 0x100fe20000001247 */
[----:B------:R-:W-:Y:S01]  /*74d0*/  HADD2.F32 R41, -RZ, R41.H1_H1 ;  /* 0x30000029ff297230 */ /* 0x000fe20000004100 */
[----:B------:R-:W-:Y:S01]  /*74e0*/  SHF.R.U32.HI R70, RZ, 0x10, R71 ;  /* 0x00000010ff467819 */ /* 0x000fe20000011647 */
[--C-:B0--3--:R-:W-:Y:S01]  /*74f0*/  HADD2.F32 R11, -RZ, R13.reuse.H0_H0 ;  /* 0x2000000dff0b7230 */ /* 0x109fe20000004100 */
        /* <DEDUP_REMOVED lines=25> */
[-C--:B------:R-:W-:Y:S01]  /*7690*/  FFMA.FTZ R58, R11, R42.reuse, -R58 ;  /* 0x0000002a0b3a7223 */ /* 0x080fe2000001083a */
[----:B------:R-:W-:Y:S02]  /*76a0*/  HADD2.F32 R15, -RZ, R15.H1_H1 ;  /* 0x3000000fff0f7230 */ /* 0x000fe40000004100 */
[----:B------:R-:W-:Y:S01]  /*76b0*/  FFMA.FTZ R50, R13, R42, R50 ;  /* 0x0000002a0d327223 */ /* 0x000fe20000010032 */
        /* <DEDUP_REMOVED lines=9> */
[-C--:B------:R-:W-:Y:S01]  /*7750*/  FMUL.FTZ R48, R13, R108.reuse ;  /* 0x0000006c0d307220 */ /* 0x080fe20000410000 */
        /* <DEDUP_REMOVED lines=15> */
[----:B------:R-:W-:Y:S02]  /*7850*/  HADD2.F32 R15, -RZ, R53.H0_H0 ;  /* 0x20000035ff0f7230 */ /* 0x000fe40000004100 */
[-C--:B------:R-:W-:Y:S01]  /*7860*/  FMUL.FTZ R53, R11, R110.reuse ;  /* 0x0000006e0b357220 */ /* 0x080fe20000410000 */
[----:B------:R-:W-:Y:S02]  /*7870*/  HADD2.F32 R47, -RZ, R47.H1_H1 ;  /* 0x3000002fff2f7230 */ /* 0x000fe40000004100 */
[----:B------:R-:W-:Y:S01]  /*7880*/  FMUL.FTZ R40, R12, R110 ;  /* 0x0000006e0c287220 */ /* 0x000fe20000410000 */
[----:B------:R-:W-:Y:S01]  /*7890*/  HADD2.F32 R14, -RZ, R14.H1_H1 ;  /* 0x3000000eff0e7230 */ /* 0x000fe20000004100 */
[----:B------:R-:W-:Y:S01]  /*78a0*/  F2FP.F16.F32.PACK_AB R50, R59, R50 ;  /* 0x000000323b32723e */ /* 0x000fe200000000ff */
[----:B------:R-:W-:Y:S02]  /*78b0*/  HADD2.F32 R112, -RZ, R112.H1_H1 ;  /* 0x30000070ff707230 */ /* 0x000fe40000004100 */
[----:B------:R-:W-:Y:S01]  /*78c0*/  FMUL.FTZ R55, R47, R15 ;  /* 0x0000000f2f377220 */ /* 0x000fe20000410000 */
[----:B------:R-:W-:-:S02]  /*78d0*/  HADD2.F32 R13, -RZ, R61.H0_H0 ;  /* 0x2000003dff0d7230 */ /* 0x000fc40000004100 */
[----:B------:R-:W-:Y:S01]  /*78e0*/  FMUL.FTZ R42, R14, R15 ;  /* 0x0000000f0e2a7220 */ /* 0x000fe20000410000 */
[----:B------:R-:W-:Y:S01]  /*78f0*/  F2FP.F16.F32.PACK_AB R15, R57, R58 ;  /* 0x0000003a390f723e */ /* 0x000fe200000000ff */
[-C--:B------:R-:W-:Y:S01]  /*7900*/  FFMA.FTZ R53, R12, R112.reuse, R53 ;  /* 0x000000700c357223 */ /* 0x080fe20000010035 */
[----:B------:R-:W-:Y:S01]  /*7910*/  FFMA.FTZ R40, R11, R112, -R40 ;  /* 0x000000700b287223 */ /* 0x000fe20000010828 */
[-C--:B------:R-:W-:Y:S01]  /*7920*/  FFMA.FTZ R55, R14, R13.reuse, -R55 ;  /* 0x0000000d0e377223 */ /* 0x080fe20000010837 */
[----:B------:R-:W-:Y:S01]  /*7930*/  F2FP.F16.F32.PACK_AB R12, R43, R48 ;  /* 0x000000302b0c723e */ /* 0x000fe200000000ff */
[----:B------:R-:W-:Y:S01]  /*7940*/  FFMA.FTZ R42, R47, R13, R42 ;  /* 0x0000000d2f2a7223 */ /* 0x000fe2000001002a */
[----:B------:R-:W-:Y:S01]  /*7950*/  F2FP.F16.F32.PACK_AB R48, R41, R108 ;  /* 0x0000006c2930723e */ /* 0x000fe200000000ff */
[----:B------:R-:W-:Y:S01]  /*7960*/  IMAD.MOV.U32 R41, RZ, RZ, R49 ;  /* 0x000000ffff297224 */ /* 0x000fe200078e0031 */
[----:B------:R-:W-:Y:S01]  /*7970*/  F2FP.F16.F32.PACK_AB R14, R55, R40 ;  /* 0x00000028370e723e */ /* 0x000fe200000000ff */
[----:B------:R-:W-:Y:S01]  /*7980*/  IMAD.MOV.U32 R43, RZ, RZ, R50 ;  /* 0x000000ffff2b7224 */ /* 0x000fe200078e0032 */
[----:B------:R-:W-:Y:S01]  /*7990*/  F2FP.F16.F32.PACK_AB R13, R51, R54 ;  /* 0x00000036330d723e */ /* 0x000fe200000000ff */
[----:B------:R-:W-:Y:S01]  /*79a0*/  IMAD.MOV.U32 R40, RZ, RZ, R48 ;  /* 0x000000ffff287224 */ /* 0x000fe200078e0030 */
[----:B------:R-:W-:-:S07]  /*79b0*/  F2FP.F16.F32.PACK_AB R42, R42, R53 ;  /* 0x000000352a2a723e */ /* 0x000fce00000000ff */
.L_x_8247:
[----:B------:R-:W-:Y:S05]  /*79c0*/  BSYNC B1 ;  /* 0x0000000000017941 */ /* 0x000fea0003800000 */
.L_x_8246:
[----:B---3--:R3:W-:Y:S01]  /*79d0*/  ST.E.128 desc[UR54][R44.64], R12 ;  /* 0x0000000c2c007985 */ /* 0x0087e2000c101d36 */
[----:B------:R-:W-:Y:S01]  /*79e0*/  ISETP.GE.AND P3, PT, R46, R107, PT ;  /* 0x0000006b2e00720c */ /* 0x000fe20003f66270 */
[----:B------:R-:W-:-:S12]  /*79f0*/  IMAD.MOV.U32 R107, RZ, RZ, R101 ;  /* 0x000000ffff6b7224 */ /* 0x000fd800078e0065 */
[----:B------:R-:W-:Y:S05]  /*7a00*/  @P3 BRA `(.L_x_8218) ;  /* 0x0000000400b03947 */ /* 0x000fea0003800000 */
[----:B--2---:R-:W-:-:S05]  /*7a10*/  IMAD.WIDE R46, R46, 0x2, R106 ;  /* 0x000000022e2e7825 */ /* 0x004fca00078e026a */
[----:B----4-:R2:W-:Y:S01]  /*7a20*/  ST.E.128 desc[UR54][R46.64], R40 ;  /* 0x000000282e007985 */ /* 0x0105e2000c101d36 */
[----:B------:R-:W-:Y:S05]  /*7a30*/  BRA `(.L_x_8218) ;  /* 0x0000000400a47947 */ /* 0x000fea0003800000 */
.L_x_8177:
[----:B------:R-:W-:-:S06]  /*7a40*/  UISETP.NE.AND UP0, UPT, UR39, 0x3, UPT ;  /* 0x000000032700788c */ /* 0x000fcc000bf05270 */
[----:B------:R-:W-:-:S13]  /*7a50*/  PLOP3.LUT P5, PT, PT, PT, UP0, 0x80, 0x0 ;  /* 0x000000000000781c */ /* 0x000fda0003faf008 */
[----:B------:R-:W-:Y:S05]  /*7a60*/  @!P5 BRA `(.L_x_8248) ;  /* 0x000000000004d947 */ /* 0x000fea0003800000 */
[----:B------:R-:W-:Y:S01]  /*7a70*/  BPT.TRAP 0x1 ;  /* 0x000000040000795c */ /* 0x000fe20000300000 */
.L_x_8248:
[----:B------:R-:W-:Y:S01]  /*7a80*/  LEA R89, R19, R18, 0x3 ;  /* 0x0000001213597211 */ /* 0x000fe200078e18ff */
[----:B------:R-:W-:Y:S01]  /*7a90*/  BSSY B1, `(.L_x_8249) ;  /* 0x0000005000017945 */ /* 0x000fe20003800000 */
[----:B------:R-:W-:Y:S02]  /*7aa0*/  SHF.L.U32 R100, R197, 0x1f, RZ ;  /* 0x0000001fc5647819 */ /* 0x000fe400000006ff */
[----:B------:R-:W-:Y:S02]  /*7ab0*/  SHF.R.S32.HI R97, RZ, 0x1f, R98 ;  /* 0x0000001fff617819 */ /* 0x000fe40000011462 */
[----:B------:R-:W0:Y:S02]  /*7ac0*/  SYNCS.PHASECHK.TRANS64.TRYWAIT P3, [R89+URZ+0x28890], R100 ;  /* 0x02889064590075a7 */ /* 0x000e24000806017f */
[----:B0-----:R-:W-:Y:S05]  /*7ad0*/  @!P3 BRA `(.L_x_8250) ;  /* 0x000002100010b947 */ /* 0x001fea0003800000 */
.L_x_8629:
[----:B------:R-:W-:Y:S05]  /*7ae0*/  BSYNC B1 ;  /* 0x0000000000017941 */ /* 0x000fea0003800000 */
.L_x_8249:
        /* <DEDUP_REMOVED lines=25> */
.L_x_8633:
        /* <DEDUP_REMOVED lines=13> */
.L_x_8253:
[----:B------:R-:W-:Y:S05]  /*7d50*/  BSYNC B1 ;  /* 0x0000000000017941 */ /* 0x000fea0003800000 */
.L_x_8252:
[----:B------:R-:W-:-:S03]  /*7d60*/  UMOV UR4, 0xffffffff ;  /* 0xffffffff00047882 */ /* 0x000fc60000000000 */
[----:B------:R-:W-:Y:S05]  /*7d70*/  BRA.DIV UR4, `(.L_x_8254) ;  /* 0x0000020e04c47947 */ /* 0x000fea000b800000 */
[----:B--2-4-:R2:W4:Y:S04]  /*7d80*/  SHFL.IDX PT, R41, R45, 0x1, 0x181f ;  /* 0x00381f002d297f89 */ /* 0x01452800000e0000 */
[----:B---3--:R2:W3:Y:S02]  /*7d90*/  SHFL.IDX PT, R14, R44, 0x1, 0x181f ;  /* 0x00381f002c0e7f89 */ /* 0x0084e400000e0000 */
.L_x_8637:
        /* <DEDUP_REMOVED lines=14> */
.L_x_8256:
[----:B------:R-:W-:Y:S05]  /*7e80*/  BSYNC B1 ;  /* 0x0000000000017941 */ /* 0x000fea0003800000 */
.L_x_8255:
[----:B------:R-:W-:-:S03]  /*7e90*/  UMOV UR4, 0xffffffff ;  /* 0xffffffff00047882 */ /* 0x000fc60000000000 */
[----:B------:R-:W-:Y:S05]  /*7ea0*/  BRA.DIV UR4, `(.L_x_8257) ;  /* 0x0000020e04c07947 */ /* 0x000fea000b800000 */
[----:B---34-:R3:W4:Y:S04]  /*7eb0*/  SHFL.IDX PT, R41, R45, 0x2, 0x181f ;  /* 0x00581f002d297f89 */ /* 0x01872800000e0000 */
[----:B------:R3:W0:Y:S02]  /*7ec0*/  SHFL.IDX PT, R14, R44, 0x2, 0x181f ;  /* 0x00581f002c0e7f89 */ /* 0x00062400000e0000 */
.L_x_8641:
        /* <DEDUP_REMOVED lines=14> */
.L_x_8259:
[----:B------:R-:W-:Y:S05]  /*7fb0*/  BSYNC B1 ;  /* 0x0000000000017941 */ /* 0x000fea0003800000 */
.L_x_8258:
[----:B------:R-:W-:-:S03]  /*7fc0*/  UMOV UR4, 0xffffffff ;  /* 0xffffffff00047882 */ /* 0x000fc60000000000 */
[----:B------:R-:W-:Y:S05]  /*7fd0*/  BRA.DIV UR4, `(.L_x_8260) ;  /* 0x0000020e04bc7947 */ /* 0x000fea000b800000 */
[----:B0---4-:R0:W4:Y:S04]  /*7fe0*/  SHFL.IDX PT, R41, R45, 0x3, 0x181f ;  /* 0x00781f002d297f89 */ /* 0x01112800000e0000 */
[----:B------:R0:W0:Y:S02]  /*7ff0*/  SHFL.IDX PT, R14, R44, 0x3, 0x181f ;  /* 0x00781f002c0e7f89 */ /* 0x00002400000e0000 */
.L_x_8645:
        /* <DEDUP_REMOVED lines=13> */
.L_x_8218:
[----:B------:R-:W-:Y:S05]  /*80d0*/  BSYNC B0 ;  /* 0x0000000000007941 */ /* 0x000fea0003800000 */
.L_x_8176:
[----:B0-----:R-:W0:Y:S01]  /*80e0*/  S2R R11, SR_TID.X ;  /* 0x00000000000b7919 */ /* 0x001e220000002100 */
        /* <DEDUP_REMOVED lines=8> */
[----:B0-----:R-:W-:Y:S01]  /*8170*/  LOP3.LUT R11, R11, 0x7f, RZ, 0xc0, !PT ;  /* 0x0000007f0b0b7812 */ /* 0x001fe200078ec0ff */
[----:B-----5:R0:W-:Y:S03]  /*8180*/  BAR.SYNC.DEFER_BLOCKING R92, 0x80 ;  /* 0x0002005c0000751d */ /* 0x0201e60000010000 */
[----:B------:R-:W-:-:S13]  /*8190*/  ISETP.NE.AND P3, PT, R11, RZ, PT ;  /* 0x000000ff0b00720c */ /* 0x000fda0003f65270 */
[----:B------:R-:W-:-:S05]  /*81a0*/  @!P3 VIADD R11, R89, 0x288a0 ;  /* 0x000288a0590bb836 */ /* 0x000fca0000000000 */
[----:B------:R-:W-:-:S04]  /*81b0*/  @!P3 PRMT R11, RZ, 0x654, R11 ;  /* 0x00000654ff0bb816 */ /* 0x000fc8000000000b */
[----:B------:R0:W-:Y:S01]  /*81c0*/  @!P3 SYNCS.ARRIVE.TRANS64.RED.A1T0 RZ, [R11+URZ], RZ ;  /* 0x000000ff0bffb9a7 */ /* 0x0001e2000810043f */
[----:B------:R-:W-:Y:S05]  /*81d0*/  @!P5 BRA `(.L_x_8262) ;  /* 0x000000000004d947 */ /* 0x000fea0003800000 */
[----:B------:R-:W-:Y:S01]  /*81e0*/  BPT.TRAP 0x1 ;  /* 0x000000040000795c */ /* 0x000fe20000300000 */
.L_x_8262:
[----:B------:R-:W-:Y:S05]  /*81f0*/  BSYNC B0 ;  /* 0x0000000000007941 */ /* 0x000fea0003800000 */
.L_x_8261:
[----:B------:R-:W5:Y:S01]  /*8200*/  SYNCS.PHASECHK.TRANS64.TRYWAIT P4, [R89+URZ+0x288b0], R100 ;  /* 0x0288b064590075a7 */ /* 0x000f62000808017f */
[----:B------:R-:W-:Y:S01]  /*8210*/  ULDC UR40, c[0x0][0x2f4] ;  /* 0x0000bd0000287ab9 */ /* 0x000fe20000000800 */
[----:B------:R-:W-:Y:S04]  /*8220*/  BSSY B0, `(.L_x_8263) ;  /* 0x0000002000007945 */ /* 0x000fe80003800000 */
[----:B-----5:R-:W-:Y:S05]  /*8230*/  @!P4 BRA `(.L_x_8264) ;  /* 0x0000020c006cc947 */ /* 0x020fea0003800000 */
.L_x_8646:
[----:B------:R-:W-:Y:S05]  /*8240*/  BSYNC B0 ;  /* 0x0000000000007941 */ /* 0x000fea0003800000 */
.L_x_8263:
[----:B------:R-:W-:Y:S01]  /*8250*/  ULDC.64 UR4, c[0x0][0x328] ;  /* 0x0000ca0000047ab9 */ /* 0x000fe20000000a00 */
[----:B------:R-:W-:Y:S01]  /*8260*/  ULDC.64 UR6, c[0x0][0x318] ;  /* 0x0000c60000067ab9 */ /* 0x000fe20000000a00 */
[----:B------:R-:W-:Y:S01]  /*8270*/  IMAD R97, R97, UR4, RZ ;  /* 0x0000000461617c24 */ /* 0x000fe2000f8e02ff */
[----:B------:R-:W-:Y:S01]  /*8280*/  BSSY B0, `(.L_x_8265) ;  /* 0x000001d000007945 */ /* 0x000fe20003800000 */
[----:B---34-:R-:W-:-:S04]  /*8290*/  IMAD.WIDE.U32 R12, R98, UR4, RZ ;  /* 0x00000004620c7c25 */ /* 0x018fc8000f8e00ff */
[----:B------:R-:W-:Y:S01]  /*82a0*/  IMAD R97, R98, UR5, R97 ;  /* 0x0000000562617c24 */ /* 0x000fe2000f8e0261 */
[----:B------:R-:W-:Y:S01]  /*82b0*/  ULDC.64 UR4, c[0x0][0x338] ;  /* 0x0000ce0000047ab9 */ /* 0x000fe20000000a00 */
[----:B------:R-:W-:Y:S02]  /*82c0*/  IMAD.IADD R95, R95, 0x1, -R188 ;  /* 0x000000015f5f7824 */ /* 0x000fe400078e0abc */
[----:B------:R-:W-:Y:S02]  /*82d0*/  IMAD R96, R96, UR4, RZ ;  /* 0x0000000460607c24 */ /* 0x000fe4000f8e02ff */
[----:B------:R-:W-:Y:S02]  /*82e0*/  IMAD.IADD R13, R13, 0x1, R97 ;  /* 0x000000010d0d7824 */ /* 0x000fe400078e0261 */
[C---:B0-----:R-:W-:Y:S02]  /*82f0*/  IMAD R11, R99.reuse, UR5, R96 ;  /* 0x00000005630b7c24 */ /* 0x041fe4000f8e0260 */
[----:B------:R-:W-:Y:S01]  /*8300*/  IMAD.WIDE.U32 R12, R99, UR4, R12 ;  /* 0x00000004630c7c25 */ /* 0x000fe2000f8e000c */
[----:B------:R-:W-:-:S04]  /*8310*/  ULDC.64 UR4, c[0x0][0x330] ;  /* 0x0000cc0000047ab9 */ /* 0x000fc80000000a00 */
[----:B------:R-:W-:-:S03]  /*8320*/  IADD3 R13, R13, R11, RZ ;  /* 0x0000000b0d0d7210 */ /* 0x000fc60007ffe0ff */
[----:B------:R-:W-:-:S04]  /*8330*/  IMAD.WIDE.U32 R12, R195, UR4, R12 ;  /* 0x00000004c30c7c25 */ /* 0x000fc8000f8e000c */
[----:B------:R-:W-:Y:S01]  /*8340*/  IMAD R11, R195, UR5, R13 ;  /* 0x00000005c30b7c24 */ /* 0x000fe2000f8e020d */
[----:B-12---:R-:W-:-:S04]  /*8350*/  LEA R44, P4, R12, UR6, 0x1 ;  /* 0x000000060c2c7c11 */ /* 0x006fc8000f8808ff */
        /* <DEDUP_REMOVED lines=15> */
.L_x_8266:
[----:B------:R-:W-:Y:S05]  /*8450*/  BSYNC B0 ;  /* 0x0000000000007941 */ /* 0x000fea0003800000 */
.L_x_8265:
        /* <DEDUP_REMOVED lines=15> */
.L_x_8268:
[----:B------:R-:W-:Y:S05]  /*8550*/  BSYNC B0 ;  /* 0x0000000000007941 */ /* 0x000fea0003800000 */
.L_x_8267:
        /* <DEDUP_REMOVED lines=15> */
.L_x_8270:
[----:B------:R-:W-:Y:S05]  /*8650*/  BSYNC B0 ;  /* 0x0000000000007941 */ /* 0x000fea0003800000 */
.L_x_8269:
        /* <DEDUP_REMOVED lines=15> */
.L_x_8272:
[----:B------:R-:W-:Y:S05]  /*8750*/  BSYNC B0 ;  /* 0x0000000000007941 */ /* 0x000fea0003800000 */
.L_x_8271:
        /* <DEDUP_REMOVED lines=13> */
[----:B0-----:R-:W-:Y:S02]  /*8830*/  SEL R12, RZ, 0x1, P3 ;  /* 0x00000001ff0c7807 */ /* 0x001fe40001800000 */
[----:B------:R-:W-:Y:S02]  /*8840*/  SEL R19, R19, RZ, P3 ;  /* 0x000000ff13137207 */ /* 0x000fe40001800000 */
[----:B------:R-:W-:Y:S01]  /*8850*/  LOP3.LUT R197, R197, R12, RZ, 0x3c, !PT ;  /* 0x0000000cc5c57212 */ /* 0x000fe200078e3cff */
[----:B------:R-:W-:Y:S06]  /*8860*/  @P4 BRA `(.L_x_8273) ;  /* 0xffffff9c00c44947 */ /* 0x000fec000383ffff */
[----:B---3--:R-:W0:Y:S01]  /*8870*/  S2R R11, SR_TID.X ;  /* 0x00000000000b7919 */ /* 0x008e220000002100 */
[----:B------:R-:W-:Y:S02]  /*8880*/  PLOP3.LUT P0, PT, PT, PT, PT, 0x8, 0x0 ;  /* 0x000000000000781c */ /* 0x000fe40003f0e170 */
[----:B0-----:R-:W-:-:S04]  /*8890*/  SHF.R.U32.HI R11, RZ, 0x7, R11 ;  /* 0x00000007ff0b7819 */ /* 0x001fc8000001160b */
[----:B------:R-:W-:-:S13]  /*88a0*/  ISETP.NE.AND P4, PT, R11, 0x1, PT ;  /* 0x000000010b00780c */ /* 0x000fda0003f85270 */
[----:B------:R-:W-:Y:S06]  /*88b0*/  @!P4 BAR.ARV 0x9, 0x100 ;  /* 0x024400000000cb1d */ /* 0x000fec0000002000 */
.L_x_8171:
[----:B------:R-:W0:Y:S01]  /*88c0*/  LDC R0, c[0x0][0x448] ;  /* 0x00011200ff007b82 */ /* 0x000e220000000800 */
[----:B------:R-:W-:-:S07]  /*88d0*/  IADD3 R5, R196, 0x1, -R194 ;  /* 0x00000001c4057810 */ /* 0x000fce0007ffe8c2 */
[----:B------:R-:W3:Y:S01]  /*88e0*/  LDC.64 R6, c[0x0][0x9e0] ;  /* 0x00027800ff067b82 */ /* 0x000ee20000000a00 */
[----:B0-----:R-:W-:Y:S01]  /*88f0*/  ISETP.NE.AND P1, PT, R0, 0x1, PT ;  /* 0x000000010000780c */ /* 0x001fe20003f25270 */
[----:B------:R-:W-:Y:S01]  /*8900*/  VIADD R0, R198, 0x7f ;  /* 0x0000007fc6007836 */ /* 0x000fe20000000000 */
[----:B---3--:R-:W-:-:S11]  /*8910*/  ISETP.GE.AND P2, PT, R7, 0x1, PT ;  /* 0x000000010700780c */ /* 0x008fd60003f46270 */
[----:B------:R-:W0:Y:S08]  /*8920*/  @P1 LDC R3, c[0x0][0x44c] ;  /* 0x00011300ff031b82 */ /* 0x000e300000000800 */
[----:B------:R-:W3:Y:S01]  /*8930*/  @P1 LDC R4, c[0x0][0x450] ;  /* 0x00011400ff041b82 */ /* 0x000ee20000000800 */
[----:B0-----:R-:W-:-:S05]  /*8940*/  @P1 IMAD.HI.U32 R3, R0, R3, RZ ;  /* 0x0000000300031227 */ /* 0x001fca00078e00ff */
[----:B---3--:R-:W-:-:S05]  /*8950*/  @P1 SHF.R.U32.HI R0, RZ, R4, R3 ;  /* 0x00000004ff001219 */ /* 0x008fca0000011603 */
[----:B------:R-:W-:Y:S01]  /*8960*/  IMAD.IADD R5, R5, 0x1, R0 ;  /* 0x0000000105057824 */ /* 0x000fe200078e0200 */
[----:B------:R-:W-:Y:S06]  /*8970*/  @P0 BRA `(.L_x_8274) ;  /* 0x00000000000c0947 */ /* 0x000fec0003800000 */
[----:B------:R-:W0:Y:S01]  /*8980*/  FENCE.VIEW.ASYNC.G ;  /* 0x00000000000073c6 */ /* 0x000e220000000100 */
[----:B------:R-:W-:Y:S05]  /*8990*/  WARPSYNC.ALL ;  /* 0x0000000000007948 */ /* 0x000fea0003800000 */
[----:B0-----:R-:W-:Y:S06]  /*89a0*/  BAR.ARV 0xc, 0x180 ;  /* 0x0306000000007b1d */ /* 0x001fec0000002000 */
.L_x_8274:
[----:B------:R-:W-:Y:S01]  /*89b0*/  IADD3 R0, R5, R6, RZ ;  /* 0x0000000605007210 */ /* 0x000fe20007ffe0ff */
        /* <DEDUP_REMOVED lines=12> */
.L_x_8277:
[----:B------:R-:W-:-:S13]  /*8a80*/  ISETP.NE.AND P0, PT, R7, 0x1, PT ;  /* 0x000000010700780c */ /* 0x000fda0003f05270 */
[----:B------:R-:W0:Y:S02]  /*8a90*/  @P0 LDC.64 R4, c[0x0][0x9e8] ;  /* 0x00027a00ff040b82 */ /* 0x000e240000000a00 */
[----:B0-----:R-:W-:-:S05]  /*8aa0*/  @P0 IMAD.HI.U32 R4, R3, R4, RZ ;  /* 0x0000000403040227 */ /* 0x001fca00078e00ff */
[----:B------:R-:W-:-:S07]  /*8ab0*/  @P0 SHF.R.U32.HI R3, RZ, R5, R4 ;  /* 0x00000005ff030219 */ /* 0x000fce0000011604 */
.L_x_8278:
[----:B------:R-:W-:Y:S05]  /*8ac0*/  BSYNC B0 ;  /* 0x0000000000007941 */ /* 0x000fea0003800000 */
.L_x_8276:
[----:B------:R-:W-:-:S05]  /*8ad0*/  IMAD R3, R3, R7, R7 ;  /* 0x0000000703037224 */ /* 0x000fca00078e0207 */
[----:B------:R-:W-:-:S07]  /*8ae0*/  VIMNMX R0, R0, R3, PT ;  /* 0x0000000300007248 */ /* 0x000fce0003fe0100 */
.L_x_8275:
[----:B------:R-:W0:Y:S01]  /*8af0*/  @P1 LDC R5, c[0x0][0x44c] ;  /* 0x00011300ff051b82 */ /* 0x000e220000000800 */
[----:B------:R-:W-:Y:S01]  /*8b00*/  VIADD R0, R0, 0x7f ;  /* 0x0000007f00007836 */ /* 0x000fe20000000000 */
[----:B------:R-:W-:Y:S01]  /*8b10*/  ULDC UR4, c[0x0][0x9dc] ;  /* 0x0002770000047ab9 */ /* 0x000fe20000000800 */
[----:B------:R-:W-:-:S03]  /*8b20*/  IMAD.MOV.U32 R4, RZ, RZ, R198 ;  /* 0x000000ffff047224 */ /* 0x000fc600078e00c6 */
[----:B------:R-:W-:Y:S02]  /*8b30*/  SHF.R.S32.HI R3, RZ, 0x1f, R0 ;  /* 0x0000001fff037819 */ /* 0x000fe40000011400 */
[----:B------:R-:W3:Y:S02]  /*8b40*/  @P1 LDC R6, c[0x0][0x450] ;  /* 0x00011400ff061b82 */ /* 0x000ee40000000800 */
[----:B------:R-:W-:-:S04]  /*8b50*/  LEA.HI R3, R3, R0, RZ, 0x7 ;  /* 0x0000000003037211 */ /* 0x000fc800078f38ff */
[----:B------:R-:W-:-:S04]  /*8b60*/  SHF.R.S32.HI R3, RZ, 0x7, R3 ;  /* 0x00000007ff037819 */ /* 0x000fc80000011403 */
[----:B------:R-:W-:Y:S01]  /*8b70*/  VIMNMX R9, R94, R3, PT ;  /* 0x000000035e097248 */ /* 0x000fe20003fe0100 */
[----:B0-----:R-:W-:-:S05]  /*8b80*/  @P1 IMAD.HI.U32 R5, R198, R5, RZ ;  /* 0x00000005c6051227 */ /* 0x001fca00078e00ff */
[----:B---3--:R-:W-:-:S05]  /*8b90*/  @P1 SHF.R.U32.HI R4, RZ, R6, R5 ;  /* 0x00000006ff041219 */ /* 0x008fca0000011605 */
[----:B------:R-:W-:-:S05]  /*8ba0*/  IMAD.IADD R0, R93, 0x1, R4 ;  /* 0x000000015d007824 */ /* 0x000fca00078e0204 */
[----:B------:R-:W-:Y:S01]  /*8bb0*/  IADD3 R3, R0, -UR4, RZ ;  /* 0x8000000400037c10 */ /* 0x000fe2000fffe0ff */
        /* <DEDUP_REMOVED lines=11> */
.L_x_8281:
[----:B------:R-:W-:-:S13]  /*8c70*/  ISETP.NE.AND P0, PT, R7, 0x1, PT ;  /* 0x000000010700780c */ /* 0x000fda0003f05270 */
[----:B------:R-:W0:Y:S02]  /*8c80*/  @P0 LDC.64 R4, c[0x0][0x9e8] ;  /* 0x00027a00ff040b82 */ /* 0x000e240000000a00 */
[----:B0-----:R-:W-:-:S05]  /*8c90*/  @P0 IMAD.HI.U32 R4, R0, R4, RZ ;  /* 0x0000000400040227 */ /* 0x001fca00078e00ff */
[----:B------:R-:W-:-:S07]  /*8ca0*/  @P0 SHF.R.U32.HI R0, RZ, R5, R4 ;  /* 0x00000005ff000219 */ /* 0x000fce0000011604 */
.L_x_8282:
[----:B------:R-:W-:Y:S05]  /*8cb0*/  BSYNC B0 ;  /* 0x0000000000007941 */ /* 0x000fea0003800000 */
.L_x_8280:
[----:B------:R-:W-:-:S05]  /*8cc0*/  IMAD R0, R0, R7, RZ ;  /* 0x0000000700007224 */ /* 0x000fca00078e02ff */
[----:B------:R-:W-:-:S07]  /*8cd0*/  VIMNMX R3, R3, R0, !PT ;  /* 0x0000000003037248 */ /* 0x000fce0007fe0100 */
.L_x_8279:
        /* <DEDUP_REMOVED lines=22> */
[----:B------:R0:W3:Y:S02]  /*8e40*/  F2I.FTZ.U32.TRUNC.NTZ R5, R4 ;  /* 0x0000000400057305 */ /* 0x0000e4000021f000 */
[----:B0-----:R-:W-:Y:S01]  /*8e50*/  MOV R4, RZ ;  /* 0x000000ff00047202 */ /* 0x001fe20000000f00 */
[----:B---3--:R-:W-:-:S04]  /*8e60*/  IMAD.MOV R7, RZ, RZ, -R5 ;  /* 0x000000ffff077224 */ /* 0x008fc800078e0a05 */
        /* <DEDUP_REMOVED lines=14> */
.L_x_8284:
[----:B------:R-:W-:Y:S05]  /*8f50*/  BSYNC B0 ;  /* 0x0000000000007941 */ /* 0x000fea0003800000 */
.L_x_8283:
[-C--:B------:R-:W-:Y:S01]  /*8f60*/  IMAD R206, R223, R88.reuse, R206 ;  /* 0x00000058dfce7224 */ /* 0x080fe200078e02ce */
        /* <DEDUP_REMOVED lines=38> */
[----:B------:R-:W-:Y:S01]  /*91d0*/  UMOV UR4, 0xffffffff ;  /* 0xffffffff00047882 */ /* 0x000fe20000000000 */
[----:B------:R-:W-:Y:S02]  /*91e0*/  VIADD R3, R18, 0x10400 ;  /* 0x0001040012037836 */ /* 0x000fe40000000000 */
[----:B------:R-:W-:Y:S05]  /*91f0*/  BRA.DIV UR4, `(.L_x_8286) ;  /* 0x000001fe04907947 */ /* 0x000fea000b800000 */
[----:B------:R-:W3:Y:S04]  /*9200*/  LDL R0, [R1+0x34] ;  /* 0x0000340001007983 */ /* 0x000ee80000100800 */
[----:B---3--:R0:W3:Y:S02]  /*9210*/  SHFL.IDX PT, R199, R0, RZ, 0x1f ;  /* 0x00001fff00c77589 */ /* 0x0080e400000e0000 */
.L_x_8649:
[----:B0--3--:R-:W-:Y:S01]  /*9220*/  LEA.HI R0, R199, R199, RZ, 0x1 ;  /* 0x000000c7c7007211 */ /* 0x009fe200078f08ff */
[----:B------:R-:W-:Y:S01]  /*9230*/  BSSY B6, `(.L_x_8287) ;  /* 0x0000019000067945 */ /* 0x000fe20003800000 */
[----:B------:R-:W-:Y:S02]  /*9240*/  LOP3.LUT P0, RZ, R3, 0x3ff, RZ, 0xc0, !PT ;  /* 0x000003ff03ff7812 */ /* 0x000fe4000780c0ff */
[----:B------:R-:W-:Y:S02]  /*9250*/  LOP3.LUT R0, R0, 0x1e, RZ, 0xc0, !PT ;  /* 0x0000001e00007812 */ /* 0x000fe400078ec0ff */
[----:B------:R-:W-:-:S03]  /*9260*/  P2R R25, PR, RZ, 0x1 ;  /* 0x00000001ff197803 */ /* 0x000fc60000000000 */
[----:B------:R-:W-:-:S04]  /*9270*/  IMAD.IADD R0, R199, 0x1, -R0 ;  /* 0x00000001c7007824 */ /* 0x000fc800078e0a00 */
[----:B------:R-:W-:-:S05]  /*9280*/  IMAD R0, R0, 0x2000, R3 ;  /* 0x0000200000007824 */ /* 0x000fca00078e0203 */
[----:B------:R-:W-:-:S04]  /*9290*/  SHF.R.U32.HI R0, RZ, 0x4, R0 ;  /* 0x00000004ff007819 */ /* 0x000fc80000011600 */
[----:B------:R-:W-:Y:S01]  /*92a0*/  LOP3.LUT R36, R0, 0x3fff, RZ, 0xc0, !PT ;  /* 0x00003fff00247812 */ /* 0x000fe200078ec0ff */
[----:B------:R-:W-:Y:S06]  /*92b0*/  @!P0 BRA `(.L_x_8288) ;  /* 0x0000000000408947 */ /* 0x000fec0003800000 */
[----:B------:R-:W-:Y:S01]  /*92c0*/  MOV R0, 0x0 ;  /* 0x0000000000007802 */ /* 0x000fe20000000f00 */
[----:B------:R-:W-:Y:S01]  /*92d0*/  ULDC.64 UR4, c[0x4][0x138] ;  /* 0x01004e0000047ab9 */ /* 0x000fe20000000a00 */
[----:B------:R-:W-:Y:S01]  /*92e0*/  ULDC.64 UR6, c[0x4][0x140] ;  /* 0x0100500000067ab9 */ /* 0x000fe20000000a00 */
[----:B------:R-:W-:Y:S01]  /*92f0*/  MOV R4, UR4 ;  /* 0x0000000400047c02 */ /* 0x000fe20008000f00 */
[----:B------:R0:W3:Y:S01]  /*9300*/  LDC.64 R14, c[0x4][R0] ;  /* 0x01000000000e7b82 */ /* 0x0000e20000000a00 */
        /* <DEDUP_REMOVED lines=8> */
[----:B0-2---:R-:W-:-:S07]  /*9390*/  IMAD.MOV.U32 R13, RZ, RZ, RZ ;  /* 0x000000ffff0d7224 */ /* 0x005fce00078e00ff */
[----:B------:R-:W-:-:S07]  /*93a0*/  LEPC R20, `(.L_x_8288) ;  /* 0x000000001014794e */ /* 0x000fce0000000000 */
[----:B-1-345:R-:W-:Y:S05]  /*93b0*/  CALL.ABS.NOINC R14 ;  /* 0x000000000e007343 */ /* 0x03afea0003c00000 */
.L_x_8288:
[----:B------:R-:W-:Y:S05]  /*93c0*/  BSYNC B6 ;  /* 0x0000000000067941 */ /* 0x000fea0003800000 */
.L_x_8287:
[----:B------:R-:W-:Y:S02]  /*93d0*/  ULDC UR4, c[0x0][0x3f4] ;  /* 0x0000fd0000047ab9 */ /* 0x000fe40000000800 */
[----:B------:R-:W-:-:S13]  /*93e0*/  ISETP.LT.AND P0, PT, RZ, UR4, PT ;  /* 0x00000004ff007c0c */ /* 0x000fda000bf01270 */
[----:B------:R-:W-:Y:S05]  /*93f0*/  @P0 BRA `(.L_x_8289) ;  /* 0x0000000000400947 */ /* 0x000fea0003800000 */
[----:B------:R-:W-:-:S04]  /*9400*/  ULEA.HI UR4, UR37, UR37, URZ, 0x1 ;  /* 0x0000002525047291 */ /* 0x000fc8000f8f083f */
[----:B------:R-:W-:-:S04]  /*9410*/  ULOP3.LUT UR4, UR4, 0xfffffffe, URZ, 0xc0, !UPT ;  /* 0xfffffffe04047892 */ /* 0x000fc8000f8ec03f */
[----:B------:R-:W-:-:S06]  /*9420*/  UIADD3 UR4, UR37, -UR4, URZ ;  /* 0x8000000425047290 */ /* 0x000fcc000fffe03f */
[----:B------:R-:W-:-:S05]  /*9430*/  IMAD.U32 R3, RZ, RZ, UR4 ;  /* 0x00000004ff037e24 */ /* 0x000fca000f8e00ff */
[----:B------:R-:W-:-:S04]  /*9440*/  SHF.L.U32 R3, R3, 0x1f, RZ ;  /* 0x0000001f03037819 */ /* 0x000fc800000006ff */
[----:B------:R0:W3:Y:S03]  /*9450*/  SYNCS.PHASECHK.TRANS64.TRYWAIT P0, [R18+URZ+0x28800], R3 ;  /* 0x02880003120075a7 */ /* 0x0000e6000800017f */
[----:B---3--:R-:W-:Y:S05]  /*9460*/  @!P0 NANOSLEEP.SYNCS 0x989680 ;  /* 0x009896800000895d */ /* 0x008fea0003900000 */
[----:B------:R-:W3:Y:S01]  /*9470*/  @!P0 SYNCS.PHASECHK.TRANS64 P0, [R18+URZ+0x28800], R3 ;  /* 0x02880003120085a7 */ /* 0x000ee2000800007f */
[----:B------:R-:W-:Y:S04]  /*9480*/  BSSY B0, `(.L_x_8290) ;  /* 0x0000006000007945 */ /* 0x000fe80003800000 */
[----:B---3--:R-:W-:Y:S05]  /*9490*/  @P0 BRA `(.L_x_8291) ;  /* 0x0000000000100947 */ /* 0x008fea0003800000 */
.L_x_8292:
[----:B---3--:R3:W0:Y:S02]  /*94a0*/  SYNCS.PHASECHK.TRANS64.TRYWAIT P0, [R18+URZ+0x28800], R3 ;  /* 0x02880003120075a7 */ /* 0x008624000800017f */
[----:B0-----:R-:W-:Y:S05]  /*94b0*/  @!P0 NANOSLEEP.SYNCS 0x989680 ;  /* 0x009896800000895d */ /* 0x001fea0003900000 */
[----:B------:R-:W0:Y:S02]  /*94c0*/  @!P0 SYNCS.PHASECHK.TRANS64 P0, [R18+URZ+0x28800], R3 ;  /* 0x02880003120085a7 */ /* 0x000e24000800007f */
[----:B0-----:R-:W-:Y:S05]  /*94d0*/  @!P0 BRA `(.L_x_8292) ;  /* 0xfffffffc00f08947 */ /* 0x001fea000383ffff */
.L_x_8291:
[----:B------:R-:W-:Y:S05]  /*94e0*/  BSYNC B0 ;  /* 0x0000000000007941 */ /* 0x000fea0003800000 */
.L_x_8290:
[----:B------:R-:W-:Y:S05]  /*94f0*/  BRA `(.L_x_8293) ;  /* 0x0000004c00d47947 */ /* 0x000fea0003800000 */
.L_x_8289:
[----:B------:R-:W-:Y:S01]  /*9500*/  ISETP.NE.AND P0, PT, R25, RZ, PT ;  /* 0x000000ff1900720c */ /* 0x000fe20003f05270 */
[----:B------:R-:W-:Y:S01]  /*9510*/  ULDC.64 UR4, c[0x0][0x3f8] ;  /* 0x0000fe0000047ab9 */ /* 0x000fe20000000a00 */
[----:B-----5:R-:W-:Y:S01]  /*9520*/  SHF.R.S32.HI R0, RZ, 0x1f, R24 ;  /* 0x0000001fff007819 */ /* 0x020fe20000011418 */
        /* <DEDUP_REMOVED lines=26> */
[----:B-1-34-:R-:W-:Y:S05]  /*96d0*/  CALL.ABS.NOINC R14 ;  /* 0x000000000e007343 */ /* 0x01afea0003c00000 */
.L_x_8295:
[----:B------:R-:W-:Y:S05]  /*96e0*/  BSYNC B6 ;  /* 0x0000000000067941 */ /* 0x000fea0003800000 */
.L_x_8294:
[----:B------:R-:W-:Y:S01]  /*96f0*/  ULDC.U8 UR4, c[0x0][0x410] ;  /* 0x0001040000047ab9 */ /* 0x000fe20000000000 */
[----:B------:R-:W-:Y:S01]  /*9700*/  IMAD.IADD R54, R188, 0x1, R198 ;  /* 0x00000001bc367824 */ /* 0x000fe200078e02c6 */
[----:B------:R-:W-:Y:S01]  /*9710*/  ISETP.NE.AND P0, PT, RZ, UR4, PT ;  /* 0x00000004ff007c0c */ /* 0x000fe2000bf05270 */
[----:B------:R-:W-:Y:S02]  /*9720*/  BSSY B0, `(.L_x_8296) ;  /* 0x00004ca000007945 */ /* 0x000fe40003800000 */
[----:B------:R-:W-:-:S10]  /*9730*/  IMAD R3, R220, 0x20, R54 ;  /* 0x00000020dc037824 */ /* 0x000fd400078e0236 */
[----:B------:R-:W-:Y:S05]  /*9740*/  @!P0 BRA `(.L_x_8297) ;  /* 0x0000002400c88947 */ /* 0x000fea0003800000 */
[----:B------:R-:W0:Y:S01]  /*9750*/  LDC R65, c[0x0][0x448] ;  /* 0x00011200ff417b82 */ /* 0x000e220000000800 */
[----:B------:R-:W-:Y:S01]  /*9760*/  ULDC.64 UR4, c[0x0][0x3f8] ;  /* 0x0000fe0000047ab9 */ /* 0x000fe20000000a00 */
[----:B------:R-:W-:Y:S01]  /*9770*/  MOV R9, R29 ;  /* 0x0000001d00097202 */ /* 0x000fe20000000f00 */
[----:B------:R-:W-:Y:S01]  /*9780*/  ULDC.64 UR6, c[0x0][0x408] ;  /* 0x0001020000067ab9 */ /* 0x000fe20000000a00 */
[----:B------:R-:W-:Y:S01]  /*9790*/  IMAD.MOV.U32 R8, RZ, RZ, R26 ;  /* 0x000000ffff087224 */ /* 0x000fe200078e001a */
[----:B------:R-:W-:Y:S01]  /*97a0*/  SHF.R.S32.HI R61, RZ, 0x1f, R186 ;  /* 0x0000001fff3d7819 */ /* 0x000fe200000114ba */
[----:B------:R-:W-:Y:S02]  /*97b0*/  IMAD.MOV.U32 R10, RZ, RZ, R24 ;  /* 0x000000ffff0a7224 */ /* 0x000fe400078e0018 */
[----:B------:R-:W-:Y:S01]  /*97c0*/  IMAD.MOV.U32 R11, RZ, RZ, R31 ;  /* 0x000000ffff0b7224 */ /* 0x000fe200078e001f */
[----:B0-----:R-:W-:-:S13]  /*97d0*/  ISETP.NE.AND P0, PT, R65, 0x1, PT ;  /* 0x000000014100780c */ /* 0x001fda0003f05270 */
[----:B------:R-:W0:Y:S08]  /*97e0*/  @P0 LDC R0, c[0x0][0x44c] ;  /* 0x00011300ff000b82 */ /* 0x000e300000000800 */
[----:B------:R-:W3:Y:S01]  /*97f0*/  @P0 LDC R5, c[0x0][0x450] ;  /* 0x00011400ff050b82 */ /* 0x000ee20000000800 */
[----:B0-----:R-:W-:-:S05]  /*9800*/  @P0 IMAD.HI.U32 R0, R3, R0, RZ ;  /* 0x0000000003000227 */ /* 0x001fca00078e00ff */
[----:B---3--:R-:W-:-:S04]  /*9810*/  @P0 SHF.R.U32.HI R3, RZ, R5, R0 ;  /* 0x00000005ff030219 */ /* 0x008fc80000011600 */
[----:B------:R-:W-:Y:S01]  /*9820*/  SHF.R.S32.HI R0, RZ, 0x1f, R3 ;  /* 0x0000001fff007819 */ /* 0x000fe20000011403 */
[----:B------:R-:W-:-:S04]  /*9830*/  IMAD.WIDE.U32 R8, R3, UR4, R8 ;  /* 0x0000000403087c25 */ /* 0x000fc8000f8e0008 */
[C---:B------:R-:W-:Y:S02]  /*9840*/  IMAD R4, R0.reuse, UR4, RZ ;  /* 0x0000000400047c24 */ /* 0x040fe4000f8e02ff */
[----:B------:R-:W-:Y:S02]  /*9850*/  IMAD R0, R0, UR6, RZ ;  /* 0x0000000600007c24 */ /* 0x000fe4000f8e02ff */
[C---:B--2---:R-:W-:Y:S01]  /*9860*/  IMAD R13, R3.reuse, UR5, R4 ;  /* 0x00000005030d7c24 */ /* 0x044fe2000f8e0204 */
        /* <DEDUP_REMOVED lines=14> */
[----:B------:R0:W0:Y:S04]  /*9950*/  SHFL.IDX PT, R4, R8, RZ, 0x181f ;  /* 0x00181fff08047589 */ /* 0x00002800000e0000 */
[----:B------:R0:W0:Y:S02]  /*9960*/  SHFL.IDX PT, R14, R7, RZ, 0x181f ;  /* 0x00181fff070e7589 */ /* 0x00002400000e0000 */
.L_x_8655:
[----:B------:R-:W-:Y:S01]  /*9970*/  IMAD R65, R194, R65, RZ ;  /* 0x00000041c2417224 */ /* 0x000fe200078e02ff */
[----:B------:R-:W-:Y:S01]  /*9980*/  BSSY B1, `(.L_x_8299) ;  /* 0x000001e000017945 */ /* 0x000fe20003800000 */
[----:B------:R-:W-:Y:S02]  /*9990*/  CS2R R48, SRZ ;  /* 0x0000000000307805 */ /* 0x000fe4000001ff00 */
[----:B------:R-:W-:Y:S02]  /*99a0*/  CS2R R44, SRZ ;  /* 0x00000000002c7805 */ /* 0x000fe4000001ff00 */
[----:B------:R-:W-:Y:S02]  /*99b0*/  CS2R R46, SRZ ;  /* 0x00000000002e7805 */ /* 0x000fe4000001ff00 */
[----:B------:R-:W-:Y:S02]  /*99c0*/  ISETP.GE.AND P0, PT, R54, R65, PT ;  /* 0x000000413600720c */ /* 0x000fe40003f06270 */
[----:B-1----:R-:W-:-:S11]  /*99d0*/  CS2R R42, SRZ ;  /* 0x00000000002a7805 */ /* 0x002fd6000001ff00 */
        /* <DEDUP_REMOVED lines=8> */
[----:B------:R-:W-:Y:S02]  /*9a60*/  @!P5 SHF.L.U32 R15, R186, 0x1, RZ ;  /* 0x00000001ba0fd819 */ /* 0x000fe400000006ff */
[CC--:B---3--:R-:W-:Y:S02]  /*9a70*/  @!P4 IADD3 R10, P0, R3.reuse, R12.reuse, RZ ;  /* 0x0000000c030ac210 */ /* 0x0c8fe40007f1e0ff */
[----:B0-----:R-:W-:Y:S02]  /*9a80*/  @!P4 IADD3 R12, P1, R14, R12, RZ ;  /* 0x0000000c0e0cc210 */ /* 0x001fe40007f3e0ff */
[----:B------:R-:W-:Y:S01]  /*9a90*/  @!P5 SHF.L.U64.HI R9, R186, 0x1, R61 ;  /* 0x00000001ba09d819 */ /* 0x000fe2000001023d */
[----:B--2---:R-:W-:Y:S01]  /*9aa0*/  @!P4 IMAD.X R11, R0, 0x1, R13, P0 ;  /* 0x00000001000bc824 */ /* 0x004fe200000e060d */
[----:B------:R-:W-:Y:S02]  /*9ab0*/  @!P5 IADD3 R20, P2, R3, R15, RZ ;  /* 0x0000000f0314d210 */ /* 0x000fe40007f5e0ff */
[----:B------:R-:W-:-:S02]  /*9ac0*/  CS2R R46, SRZ ;  /* 0x00000000002e7805 */ /* 0x000fc4000001ff00 */
[----:B------:R-:W-:Y:S02]  /*9ad0*/  @!P5 IADD3 R14, P3, R14, R15, RZ ;  /* 0x0000000f0e0ed210 */ /* 0x000fe40007f7e0ff */
[----:B------:R-:W-:Y:S01]  /*9ae0*/  CS2R R48, SRZ ;  /* 0x0000000000307805 */ /* 0x000fe2000001ff00 */
[----:B------:R-:W-:Y:S02]  /*9af0*/  @!P4 IMAD.X R13, R4, 0x1, R13, P1 ;  /* 0x00000001040dc824 */ /* 0x000fe400008e060d */
[--C-:B------:R-:W-:Y:S01]  /*9b00*/  @!P5 IMAD.X R21, R0, 0x1, R9.reuse, P2 ;  /* 0x000000010015d824 */ /* 0x100fe200010e0609 */
[----:B------:R1:W5:Y:S01]  /*9b10*/  @!P4 LD.E.64 R46, desc[UR54][R10.64] ;  /* 0x000000360a2ec980 */ /* 0x000362000c101b00 */
[----:B------:R-:W-:-:S03]  /*9b20*/  @!P5 IMAD.X R15, R4, 0x1, R9, P3 ;  /* 0x00000001040fd824 */ /* 0x000fc600018e0609 */
[----:B------:R1:W5:Y:S04]  /*9b30*/  @!P5 LD.E.64 R42, desc[UR54][R20.64] ;  /* 0x00000036142ad980 */ /* 0x000368000c101b00 */
[----:B------:R1:W5:Y:S04]  /*9b40*/  @!P5 LD.E.64 R44, desc[UR54][R14.64] ;  /* 0x000000360e2cd980 */ /* 0x000368000c101b00 */
[----:B------:R1:W5:Y:S02]  /*9b50*/  @!P4 LD.E.64 R48, desc[UR54][R12.64] ;  /* 0x000000360c30c980 */ /* 0x000364000c101b00 */
.L_x_8300:
[----:B------:R-:W-:Y:S05]  /*9b60*/  BSYNC B1 ;  /* 0x0000000000017941 */ /* 0x000fea0003800000 */
.L_x_8299:
[----:B--2--5:R-:W-:Y:S01]  /*9b70*/  IMAD.MOV.U32 R0, RZ, RZ, R48 ;  /* 0x000000ffff007224 */ /* 0x024fe200078e0030 */
[----:B---3--:R-:W-:Y:S01]  /*9b80*/  MOV R3, R49 ;  /* 0x0000003100037202 */ /* 0x008fe20000000f00 */
[----:B0-----:R-:W-:Y:S01]  /*9b90*/  IMAD.MOV.U32 R4, RZ, RZ, R44 ;  /* 0x000000ffff047224 */ /* 0x001fe200078e002c */
        /* <DEDUP_REMOVED lines=12> */
[----:B------:R-:W-:Y:S02]  /*9c60*/  PRMT R64, R64, 0x5410, R3 ;  /* 0x0000541040407816 */ /* 0x000fe40000000003 */
[----:B------:R-:W-:Y:S02]  /*9c70*/  PRMT R59, R59, 0x5410, R4 ;  /* 0x000054103b3b7816 */ /* 0x000fe40000000004 */
[----:B------:R-:W-:Y:S01]  /*9c80*/  PRMT R58, R9, 0x7610, R58 ;  /* 0x00007610093a7816 */ /* 0x000fe2000000003a */
[----:B------:R-:W-:Y:S06]  /*9c90*/  BRA.DIV UR4, `(.L_x_8301) ;  /* 0x000001f604847947 */ /* 0x000fec000b800000 */
[----:B------:R0:W2:Y:S04]  /*9ca0*/  SHFL.IDX PT, R0, R6, 0x1, 0x181f ;  /* 0x00381f0006007f89 */ /* 0x0000a800000e0000 */
[----:B------:R0:W3:Y:S04]  /*9cb0*/  SHFL.IDX PT, R3, R5, 0x1, 0x181f ;  /* 0x00381f0005037f89 */ /* 0x0000e800000e0000 */
[----:B------:R0:W0:Y:S04]  /*9cc0*/  SHFL.IDX PT, R4, R8, 0x1, 0x181f ;  /* 0x00381f0008047f89 */ /* 0x00002800000e0000 */
[----:B-1----:R1:W0:Y:S02]  /*9cd0*/  SHFL.IDX PT, R14, R7, 0x1, 0x181f ;  /* 0x00381f00070e7f89 */ /* 0x00222400000e0000 */
.L_x_8661:
[----:B------:R-:W-:Y:S01]  /*9ce0*/  VIADD R10, R54, 0x20 ;  /* 0x00000020360a7836 */ /* 0x000fe20000000000 */
[----:B------:R-:W-:Y:S01]  /*9cf0*/  BSSY B1, `(.L_x_8302) ;  /* 0x000001d000017945 */ /* 0x000fe20003800000 */
[----:B------:R-:W-:Y:S02]  /*9d00*/  CS2R R34, SRZ ;  /* 0x0000000000227805 */ /* 0x000fe4000001ff00 */
[----:B------:R-:W-:Y:S02]  /*9d10*/  CS2R R38, SRZ ;  /* 0x0000000000267805 */ /* 0x000fe4000001ff00 */
[----:B------:R-:W-:Y:S02]  /*9d20*/  CS2R R32, SRZ ;  /* 0x0000000000207805 */ /* 0x000fe4000001ff00 */
        /* <DEDUP_REMOVED lines=9> */
[C---:B------:R-:W-:Y:S01]  /*9dc0*/  @!P5 IMAD.SHL.U32 R11, R186.reuse, 0x2, RZ ;  /* 0x00000002ba0bd824 */ /* 0x040fe200078e00ff */
[----:B------:R-:W-:Y:S02]  /*9dd0*/  @!P5 SHF.L.U64.HI R15, R186, 0x1, R61 ;  /* 0x00000001ba0fd819 */ /* 0x000fe4000001023d */
[CC--:B---3--:R-:W-:Y:S02]  /*9de0*/  @!P4 IADD3 R10, P0, R3.reuse, R12.reuse, RZ ;  /* 0x0000000c030ac210 */ /* 0x0c8fe40007f1e0ff */
[-C--:B------:R-:W-:Y:S02]  /*9df0*/  @!P5 IADD3 R20, P2, R3, R11.reuse, RZ ;  /* 0x0000000b0314d210 */ /* 0x080fe40007f5e0ff */
[C---:B0-----:R-:W-:Y:S02]  /*9e00*/  @!P4 IADD3 R12, P1, R14.reuse, R12, RZ ;  /* 0x0000000c0e0cc210 */ /* 0x041fe40007f3e0ff */
[----:B------:R-:W-:Y:S01]  /*9e10*/  @!P5 IADD3 R14, P3, R14, R11, RZ ;  /* 0x0000000b0e0ed210 */ /* 0x000fe20007f7e0ff */
[----:B--2---:R-:W-:Y:S01]  /*9e20*/  @!P5 IMAD.X R21, R0, 0x1, R15, P2 ;  /* 0x000000010015d824 */ /* 0x004fe200010e060f */
[----:B------:R-:W-:-:S02]  /*9e30*/  CS2R R38, SRZ ;  /* 0x0000000000267805 */ /* 0x000fc4000001ff00 */
[----:B------:R-:W-:Y:S01]  /*9e40*/  CS2R R40, SRZ ;  /* 0x0000000000287805 */ /* 0x000fe2000001ff00 */
[----:B------:R-:W-:Y:S01]  /*9e50*/  @!P4 IMAD.X R11, R0, 0x1, R9, P0 ;  /* 0x00000001000bc824 */ /* 0x000fe200000e0609 */
[C---:B------:R-:W-:Y:S01]  /*9e60*/  @!P4 IADD3.X R13, R4.reuse, R9, RZ, P1, !PT ;  /* 0x00000009040dc210 */ /* 0x040fe20000ffe4ff */
[----:B------:R-:W-:Y:S01]  /*9e70*/  @!P5 IMAD.X R15, R4, 0x1, R15, P3 ;  /* 0x00000001040fd824 */ /* 0x000fe200018e060f */
[----:B------:R0:W5:Y:S04]  /*9e80*/  @!P5 LD.E.64 R32, desc[UR54][R20.64] ;  /* 0x000000361420d980 */ /* 0x000168000c101b00 */
[----:B------:R0:W5:Y:S04]  /*9e90*/  @!P5 LD.E.64 R34, desc[UR54][R14.64] ;  /* 0x000000360e22d980 */ /* 0x000168000c101b00 */
[----:B------:R0:W5:Y:S04]  /*9ea0*/  @!P4 LD.E.64 R38, desc[UR54][R10.64] ;  /* 0x000000360a26c980 */ /* 0x000168000c101b00 */
[----:B------:R0:W5:Y:S02]  /*9eb0*/  @!P4 LD.E.64 R40, desc[UR54][R12.64] ;  /* 0x000000360c28c980 */ /* 0x000164000c101b00 */
.L_x_8303:
[----:B------:R-:W-:Y:S05]  /*9ec0*/  BSYNC B1 ;  /* 0x0000000000017941 */ /* 0x000fea0003800000 */
.L_x_8302:
[----:B---3-5:R-:W-:Y:S01]  /*9ed0*/  IMAD.MOV.U32 R3, RZ, RZ, R41 ;  /* 0x000000ffff037224 */ /* 0x028fe200078e0029 */
[----:B------:R-:W-:Y:S01]  /*9ee0*/  UMOV UR4, 0xffffffff ;  /* 0xffffffff00047882 */ /* 0x000fe20000000000 */
[----:B0-----:R-:W-:Y:S02]  /*9ef0*/  IMAD.MOV.U32 R4, RZ, RZ, R34 ;  /* 0x000000ffff047224 */ /* 0x001fe400078e0022 */
[----:B------:R-:W-:Y:S01]  /*9f00*/  IMAD.MOV.U32 R9, RZ, RZ, R35 ;  /* 0x000000ffff097224 */ /* 0x000fe200078e0023 */
[----:B------:R-:W-:Y:S01]  /*9f10*/  PRMT R56, R56, 0x5410, R3 ;  /* 0x0000541038387816 */ /* 0x000fe20000000003 */
[----:B--2---:R-:W-:Y:S02]  /*9f20*/  IMAD.MOV.U32 R0, RZ, RZ, R40 ;  /* 0x000000ffff007224 */ /* 0x004fe400078e0028 */
[----:B------:R-:W-:Y:S01]  /*9f30*/  IMAD.MOV.U32 R3, RZ, RZ, R39 ;  /* 0x000000ffff037224 */ /* 0x000fe200078e0027 */
[----:B------:R-:W-:Y:S01]  /*9f40*/  PRMT R51, R4, 0x5410, R9 ;  /* 0x0000541004337816 */ /* 0x000fe20000000009 */
[----:B------:R-:W-:Y:S01]  /*9f50*/  IMAD.MOV.U32 R4, RZ, RZ, R32 ;  /* 0x000000ffff047224 */ /* 0x000fe200078e0020 */
[----:B------:R-:W-:Y:S01]  /*9f60*/  PRMT R57, R0, 0x7610, R57 ;  /* 0x0000761000397816 */ /* 0x000fe20000000039 */
[----:B------:R-:W-:Y:S01]  /*9f70*/  IMAD.MOV.U32 R9, RZ, RZ, R33 ;  /* 0x000000ffff097224 */ /* 0x000fe200078e0021 */
[----:B------:R-:W-:-:S02]  /*9f80*/  MOV R0, R38 ;  /* 0x0000002600007202 */ /* 0x000fc40000000f00 */
[----:B------:R-:W-:Y:S02]  /*9f90*/  PRMT R56, R3, 0x7610, R56 ;  /* 0x0000761003387816 */ /* 0x000fe40000000038 */
[----:B------:R-:W-:Y:S02]  /*9fa0*/  PRMT R57, R57, 0x5410, R0 ;  /* 0x0000541039397816 */ /* 0x000fe40000000000 */
[----:B------:R-:W-:Y:S01]  /*9fb0*/  PRMT R52, R4, 0x5410, R9 ;  /* 0x0000541004347816 */ /* 0x000fe20000000009 */
[----:B------:R-:W-:Y:S06]  /*9fc0*/  BRA.DIV UR4, `(.L_x_8304) ;  /* 0x000001f604287947 */ /* 0x000fec000b800000 */
[----:B------:R0:W2:Y:S04]  /*9fd0*/  SHFL.IDX PT, R0, R6, 0x2, 0x181f ;  /* 0x00581f0006007f89 */ /* 0x0000a800000e0000 */
[----:B------:R0:W3:Y:S04]  /*9fe0*/  SHFL.IDX PT, R3, R5, 0x2, 0x181f ;  /* 0x00581f0005037f89 */ /* 0x0000e800000e0000 */
[----:B------:R0:W0:Y:S04]  /*9ff0*/  SHFL.IDX PT, R4, R8, 0x2, 0x181f ;  /* 0x00581f0008047f89 */ /* 0x00002800000e0000 */
[----:B------:R0:W0:Y:S02]  /*a000*/  SHFL.IDX PT, R14, R7, 0x2, 0x181f ;  /* 0x00581f00070e7f89 */ /* 0x00002400000e0000 */
.L_x_8667:
[----:B------:R-:W-:Y:S01]  /*a010*/  VIADD R10, R54, 0x40 ;  /* 0x00000040360a7836 */ /* 0x000fe20000000000 */
[----:B------:R-:W-:Y:S01]  /*a020*/  BSSY B1, `(.L_x_8305) ;  /* 0x000001e000017945 */ /* 0x000fe20003800000 */
[----:B------:R-:W-:Y:S02]  /*a030*/  CS2R R30, SRZ ;  /* 0x00000000001e7805 */ /* 0x000fe4000001ff00 */
[----:B------:R-:W-:Y:S02]  /*a040*/  CS2R R20, SRZ ;  /* 0x0000000000147805 */ /* 0x000fe4000001ff00 */
[----:B------:R-:W-:Y:S02]  /*a050*/  CS2R R28, SRZ ;  /* 0x00000000001c7805 */ /* 0x000fe4000001ff00 */
[----:B------:R-:W-:Y:S02]  /*a060*/  ISETP.GE.AND P0, PT, R10, R65, PT ;  /* 0x000000410a00720c */ /* 0x000fe40003f06270 */
[----:B------:R-:W-:-:S11]  /*a070*/  CS2R R24, SRZ ;  /* 0x0000000000187805 */ /* 0x000fd6000001ff00 */
        /* <DEDUP_REMOVED lines=8> */
[C---:B------:R-:W-:Y:S02]  /*a100*/  @!P5 SHF.L.U32 R11, R186.reuse, 0x1, RZ ;  /* 0x00000001ba0bd819 */ /* 0x040fe400000006ff */
[CC--:B---3--:R-:W-:Y:S02]  /*a110*/  @!P4 IADD3 R10, P0, R3.reuse, R12.reuse, RZ ;  /* 0x0000000c030ac210 */ /* 0x0c8fe40007f1e0ff */
[----:B------:R-:W-:Y:S02]  /*a120*/  @!P5 SHF.L.U64.HI R15, R186, 0x1, R61 ;  /* 0x00000001ba0fd819 */ /* 0x000fe4000001023d */
[-C--:B------:R-:W-:Y:S02]  /*a130*/  @!P5 IADD3 R26, P2, R3, R11.reuse, RZ ;  /* 0x0000000b031ad210 */ /* 0x080fe40007f5e0ff */
[C---:B0-----:R-:W-:Y:S02]  /*a140*/  @!P4 IADD3 R12, P1, R14.reuse, R12, RZ ;  /* 0x0000000c0e0cc210 */ /* 0x041fe40007f3e0ff */
[----:B------:R-:W-:Y:S01]  /*a150*/  @!P5 IADD3 R14, P3, R14, R11, RZ ;  /* 0x0000000b0e0ed210 */ /* 0x000fe20007f7e0ff */
[----:B--2---:R-:W-:Y:S01]  /*a160*/  @!P5 IMAD.X R27, R0, 0x1, R15, P2 ;  /* 0x00000001001bd824 */ /* 0x004fe200010e060f */
[----:B------:R-:W-:-:S02]  /*a170*/  CS2R R28, SRZ ;  /* 0x00000000001c7805 */ /* 0x000fc4000001ff00 */
[----:B------:R-:W-:Y:S01]  /*a180*/  CS2R R30, SRZ ;  /* 0x00000000001e7805 */ /* 0x000fe2000001ff00 */
[--C-:B------:R-:W-:Y:S02]  /*a190*/  @!P4 IMAD.X R11, R0, 0x1, R9.reuse, P0 ;  /* 0x00000001000bc824 */ /* 0x100fe400000e0609 */
[C---:B------:R-:W-:Y:S01]  /*a1a0*/  @!P4 IMAD.X R13, R4.reuse, 0x1, R9, P1 ;  /* 0x00000001040dc824 */ /* 0x040fe200008e0609 */
[----:B------:R0:W5:Y:S01]  /*a1b0*/  @!P5 LD.E.64 R24, desc[UR54][R26.64] ;  /* 0x000000361a18d980 */ /* 0x000162000c101b00 */
[----:B------:R-:W-:-:S03]  /*a1c0*/  @!P5 IMAD.X R15, R4, 0x1, R15, P3 ;  /* 0x00000001040fd824 */ /* 0x000fc600018e060f */
[----:B------:R0:W5:Y:S04]  /*a1d0*/  @!P4 LD.E.64 R28, desc[UR54][R10.64] ;  /* 0x000000360a1cc980 */ /* 0x000168000c101b00 */
[----:B------:R0:W5:Y:S04]  /*a1e0*/  @!P5 LD.E.64 R20, desc[UR54][R14.64] ;  /* 0x000000360e14d980 */ /* 0x000168000c101b00 */
[----:B------:R0:W5:Y:S02]  /*a1f0*/  @!P4 LD.E.64 R30, desc[UR54][R12.64] ;  /* 0x000000360c1ec980 */ /* 0x000164000c101b00 */
.L_x_8306:
[----:B------:R-:W-:Y:S05]  /*a200*/  BSYNC B1 ;  /* 0x0000000000017941 */ /* 0x000fea0003800000 */
.L_x_8305:
[----:B--2--5:R-:W-:Y:S01]  /*a210*/  IMAD.MOV.U32 R0, RZ, RZ, R30 ;  /* 0x000000ffff007224 */ /* 0x024fe200078e001e */
[----:B---3--:R-:W-:Y:S01]  /*a220*/  MOV R3, R31 ;  /* 0x0000001f00037202 */ /* 0x008fe20000000f00 */
[----:B0-----:R-:W-:Y:S01]  /*a230*/  IMAD.MOV.U32 R4, RZ, RZ, R20 ;  /* 0x000000ffff047224 */ /* 0x001fe200078e0014 */
[----:B------:R-:W-:Y:S01]  /*a240*/  UMOV UR4, 0xffffffff ;  /* 0xffffffff00047882 */ /* 0x000fe20000000000 */
        /* <DEDUP_REMOVED lines=8> */
[----:B------:R-:W-:Y:S02]  /*a2d0*/  PRMT R55, R0, 0x5410, R3 ;  /* 0x0000541000377816 */ /* 0x000fe40000000003 */
[----:B------:R-:W-:Y:S01]  /*a2e0*/  PRMT R50, R4, 0x5410, R9 ;  /* 0x0000541004327816 */ /* 0x000fe20000000009 */
[----:B------:R-:W-:Y:S06]  /*a2f0*/  BRA.DIV UR4, `(.L_x_8307) ;  /* 0x000001f204cc7947 */ /* 0x000fec000b800000 */
[----:B------:R0:W2:Y:S04]  /*a300*/  SHFL.IDX PT, R0, R6, 0x3, 0x181f ;  /* 0x00781f0006007f89 */ /* 0x0000a800000e0000 */
[----:B------:R0:W3:Y:S04]  /*a310*/  SHFL.IDX PT, R3, R5, 0x3, 0x181f ;  /* 0x00781f0005037f89 */ /* 0x0000e800000e0000 */
[----:B------:R0:W0:Y:S04]  /*a320*/  SHFL.IDX PT, R4, R8, 0x3, 0x181f ;  /* 0x00781f0008047f89 */ /* 0x00002800000e0000 */
[----:B------:R0:W0:Y:S02]  /*a330*/  SHFL.IDX PT, R14, R7, 0x3, 0x181f ;  /* 0x00781f00070e7f89 */ /* 0x00002400000e0000 */
.L_x_8673:
[----:B------:R-:W-:Y:S01]  /*a340*/  VIADD R54, R54, 0x60 ;  /* 0x0000006036367836 */ /* 0x000fe20000000000 */
[----:B------:R-:W-:Y:S01]  /*a350*/  BSSY B1, `(.L_x_8308) ;  /* 0x000001d000017945 */ /* 0x000fe20003800000 */
[----:B0-----:R-:W-:Y:S02]  /*a360*/  CS2R R8, SRZ ;  /* 0x0000000000087805 */ /* 0x001fe4000001ff00 */
[----:B------:R-:W-:Y:S02]  /*a370*/  CS2R R12, SRZ ;  /* 0x00000000000c7805 */ /* 0x000fe4000001ff00 */
[----:B------:R-:W-:Y:S02]  /*a380*/  CS2R R10, SRZ ;  /* 0x00000000000a7805 */ /* 0x000fe4000001ff00 */
[----:B------:R-:W-:-:S13]  /*a390*/  ISETP.GE.AND P0, PT, R54, R65, PT ;  /* 0x000000413600720c */ /* 0x000fda0003f06270 */
[----:B------:R-:W-:Y:S05]  /*a3a0*/  @P0 BRA `(.L_x_8309) ;  /* 0x00000000005c0947 */ /* 0x000fea0003800000 */
[----:B------:R-:W-:Y:S01]  /*a3b0*/  ULDC UR4, c[0x0][0x3f4] ;  /* 0x0000fd0000047ab9 */ /* 0x000fe20000000800 */
[----:B------:R-:W-:Y:S02]  /*a3c0*/  CS2R R10, SRZ ;  /* 0x00000000000a7805 */ /* 0x000fe4000001ff00 */
[----:B------:R-:W-:Y:S02]  /*a3d0*/  ISETP.GE.AND P4, PT, R22, UR4, PT ;  /* 0x0000000416007c0c */ /* 0x000fe4000bf86270 */
[----:B------:R-:W-:-:S11]  /*a3e0*/  ISETP.GE.AND P5, PT, R186, UR4, PT ;  /* 0x00000004ba007c0c */ /* 0x000fd6000bfa6270 */
[C---:B------:R-:W-:Y:S01]  /*a3f0*/  @!P4 IMAD.SHL.U32 R60, R22.reuse, 0x2, RZ ;  /* 0x00000002163cc824 */ /* 0x040fe200078e00ff */
[----:B------:R-:W-:Y:S01]  /*a400*/  @!P4 SHF.L.U64.HI R5, R22, 0x1, R23 ;  /* 0x000000011605c819 */ /* 0x000fe20000010217 */
[C---:B------:R-:W-:Y:S01]  /*a410*/  @!P5 IMAD.SHL.U32 R15, R186.reuse, 0x2, RZ ;  /* 0x00000002ba0fd824 */ /* 0x040fe200078e00ff */
[----:B------:R-:W-:Y:S02]  /*a420*/  @!P5 SHF.L.U64.HI R9, R186, 0x1, R61 ;  /* 0x00000001ba09d819 */ /* 0x000fe4000001023d */
[CC--:B---3--:R-:W-:Y:S02]  /*a430*/  @!P4 IADD3 R6, P0, R3.reuse, R60.reuse, RZ ;  /* 0x0000003c0306c210 */ /* 0x0c8fe40007f1e0ff */
[----:B------:R-:W-:Y:S02]  /*a440*/  @!P4 IADD3 R60, P1, R14, R60, RZ ;  /* 0x0000003c0e3cc210 */ /* 0x000fe40007f3e0ff */
[----:B------:R-:W-:Y:S02]  /*a450*/  @!P5 IADD3 R62, P2, R3, R15, RZ ;  /* 0x0000000f033ed210 */ /* 0x000fe40007f5e0ff */
[----:B------:R-:W-:-:S02]  /*a460*/  CS2R R12, SRZ ;  /* 0x00000000000c7805 */ /* 0x000fc4000001ff00 */
[----:B------:R-:W-:Y:S02]  /*a470*/  @!P5 IADD3 R14, P3, R14, R15, RZ ;  /* 0x0000000f0e0ed210 */ /* 0x000fe40007f7e0ff */
[----:B------:R-:W-:Y:S01]  /*a480*/  CS2R R26, SRZ ;  /* 0x00000000001a7805 */ /* 0x000fe2000001ff00 */
[----:B-12---:R-:W-:Y:S01]  /*a490*/  @!P4 IMAD.X R7, R0, 0x1, R5, P0 ;  /* 0x000000010007c824 */ /* 0x006fe200000e0605 */
[----:B------:R-:W-:Y:S01]  /*a4a0*/  @!P4 IADD3.X R61, R4, R5, RZ, P1, !PT ;  /* 0x00000005043dc210 */ /* 0x000fe20000ffe4ff */
[--C-:B------:R-:W-:Y:S02]  /*a4b0*/  @!P5 IMAD.X R63, R0, 0x1, R9.reuse, P2 ;  /* 0x00000001003fd824 */ /* 0x100fe400010e0609 */
[----:B------:R-:W-:Y:S01]  /*a4c0*/  @!P5 IMAD.X R15, R4, 0x1, R9, P3 ;  /* 0x00000001040fd824 */ /* 0x000fe200018e0609 */
[----:B------:R-:W-:Y:S01]  /*a4d0*/  CS2R R8, SRZ ;  /* 0x0000000000087805 */ /* 0x000fe2000001ff00 */
[----:B------:R0:W5:Y:S04]  /*a4e0*/  @!P4 LD.E.64 R12, desc[UR54][R6.64] ;  /* 0x00000036060cc980 */ /* 0x000168000c101b00 */
[----:B------:R0:W5:Y:S04]  /*a4f0*/  @!P5 LD.E.64 R10, desc[UR54][R62.64] ;  /* 0x000000363e0ad980 */ /* 0x000168000c101b00 */
[----:B------:R0:W5:Y:S04]  /*a500*/  @!P5 LD.E.64 R8, desc[UR54][R14.64] ;  /* 0x000000360e08d980 */ /* 0x000168000c101b00 */
[----:B------:R0:W5:Y:S02]  /*a510*/  @!P4 LD.E.64 R26, desc[UR54][R60.64] ;  /* 0x000000363c1ac980 */ /* 0x000164000c101b00 */
.L_x_8309:
[----:B------:R-:W-:Y:S05]  /*a520*/  BSYNC B1 ;  /* 0x0000000000017941 */ /* 0x000fea0003800000 */
.L_x_8308:
[----:B------:R-:W-:Y:S01]  /*a530*/  ULEA.HI UR4, UR37, UR37, URZ, 0x1 ;  /* 0x0000002525047291 */ /* 0x000fe2000f8f083f */
[----:B--2--5:R-:W-:Y:S01]  /*a540*/  IMAD.MOV.U32 R0, RZ, RZ, R26 ;  /* 0x000000ffff007224 */ /* 0x024fe200078e001a */
[----:B---3--:R-:W-:Y:S01]  /*a550*/  VIADDMNMX R3, R65, -R198, 0x80, PT ;  /* 0x0000008041037446 */ /* 0x008fe200038009c6 */
[----:B------:R-:W-:Y:S01]  /*a560*/  IMAD.MOV.U32 R4, RZ, RZ, R27 ;  /* 0x000000ffff047224 */ /* 0x000fe200078e001b */
[----:B------:R-:W-:Y:S01]  /*a570*/  ULOP3.LUT UR4, UR4, 0xfffffffe, URZ, 0xc0, !UPT ;  /* 0xfffffffe04047892 */ /* 0x000fe2000f8ec03f */
[----:B0-----:R-:W-:Y:S01]  /*a580*/  IMAD.MOV.U32 R6, RZ, RZ, R12 ;  /* 0x000000ffff067224 */ /* 0x001fe200078e000c */
[----:B------:R-:W-:Y:S01]  /*a590*/  BSSY B1, `(.L_x_8310) ;  /* 0x000000f000017945 */ /* 0x000fe20003800000 */
[----:B-1----:R-:W-:Y:S01]  /*a5a0*/  IMAD.MOV.U32 R7, RZ, RZ, R13 ;  /* 0x000000ffff077224 */ /* 0x002fe200078e000d */
[----:B------:R-:W-:Y:S01]  /*a5b0*/  UIADD3 UR4, UR37, -UR4, URZ ;  /* 0x8000000425047290 */ /* 0x000fe2000fffe03f */
[----:B------:R-:W-:Y:S01]  /*a5c0*/  PRMT R15, R0, 0x5410, R4 ;  /* 0x00005410000f7816 */ /* 0x000fe20000000004 */
[----:B------:R-:W-:Y:S01]  /*a5d0*/  IMAD.MOV.U32 R0, RZ, RZ, R8 ;  /* 0x000000ffff007224 */ /* 0x000fe200078e0008 */
[----:B------:R-:W-:-:S02]  /*a5e0*/  MOV R4, R9 ;  /* 0x0000000900047202 */ /* 0x000fc40000000f00 */
[----:B------:R-:W-:Y:S01]  /*a5f0*/  PRMT R54, R6, 0x5410, R7 ;  /* 0x0000541006367816 */ /* 0x000fe20000000007 */
[----:B------:R-:W-:Y:S01]  /*a600*/  IMAD.U32 R5, RZ, RZ, UR4 ;  /* 0x00000004ff057e24 */ /* 0x000fe2000f8e00ff */
[----:B------:R-:W-:Y:S01]  /*a610*/  PRMT R0, R0, 0x5410, R4 ;  /* 0x0000541000007816 */ /* 0x000fe20000000004 */
[----:B------:R-:W-:Y:S01]  /*a620*/  IMAD.MOV.U32 R4, RZ, RZ, R10 ;  /* 0x000000ffff047224 */ /* 0x000fe200078e000a */
[----:B------:R-:W-:Y:S01]  /*a630*/  ISETP.GE.AND P1, PT, R188, R3, PT ;  /* 0x00000003bc00720c */ /* 0x000fe20003f26270 */
[----:B------:R-:W-:Y:S01]  /*a640*/  IMAD.MOV.U32 R6, RZ, RZ, R11 ;  /* 0x000000ffff067224 */ /* 0x000fe200078e000b */
[----:B------:R-:W-:-:S04]  /*a650*/  SHF.L.U32 R5, R5, 0x1f, RZ ;  /* 0x0000001f05057819 */ /* 0x000fc800000006ff */
[----:B------:R-:W0:Y:S02]  /*a660*/  SYNCS.PHASECHK.TRANS64.TRYWAIT P0, [R18+URZ+0x28800], R5 ;  /* 0x02880005120075a7 */ /* 0x000e24000800017f */
[----:B0-----:R-:W-:Y:S05]  /*a670*/  @!P0 BRA `(.L_x_8311) ;  /* 0x000001f0005c8947 */ /* 0x001fea0003800000 */
.L_x_8674:
[----:B------:R-:W-:Y:S05]  /*a680*/  BSYNC B1 ;  /* 0x0000000000017941 */ /* 0x000fea0003800000 */
.L_x_8310:
        /* <DEDUP_REMOVED lines=17> */
[----:B0-----:R-:W-:-:S02]  /*a7a0*/  HADD2.F32 R49, -RZ, R7.H1_H1 ;  /* 0x30000007ff317230 */ /* 0x001fc40000004100 */
[----:B------:R-:W-:Y:S02]  /*a7b0*/  HADD2.F32 R48, -RZ, R7.H0_H0 ;  /* 0x20000007ff307230 */ /* 0x000fe40000004100 */
[--C-:B------:R-:W-:Y:S02]  /*a7c0*/  HADD2.F32 R7, -RZ, R4.reuse.H0_H0 ;  /* 0x20000004ff077230 */ /* 0x100fe40000004100 */
[C---:B------:R-:W-:Y:S01]  /*a7d0*/  FMUL.FTZ R68, R49.reuse, R61 ;  /* 0x0000003d31447220 */ /* 0x040fe20000410000 */
[----:B------:R-:W-:Y:S02]  /*a7e0*/  HADD2.F32 R4, -RZ, R4.H1_H1 ;  /* 0x30000004ff047230 */ /* 0x000fe40000004100 */
[-C--:B------:R-:W-:Y:S01]  /*a7f0*/  FMUL.FTZ R65, R49, R63.reuse ;  /* 0x0000003f31417220 */ /* 0x080fe20000410000 */
[--C-:B------:R-:W-:Y:S02]  /*a800*/  HADD2.F32 R46, -RZ, R6.reuse.H0_H0 ;  /* 0x20000006ff2e7230 */ /* 0x100fe40000004100 */
[----:B------:R-:W-:Y:S01]  /*a810*/  FFMA.FTZ R70, R48, R63, R68 ;  /* 0x0000003f30467223 */ /* 0x000fe20000010044 */
[----:B------:R-:W-:-:S02]  /*a820*/  HADD2.F32 R47, -RZ, R6.H1_H1 ;  /* 0x30000006ff2f7230 */ /* 0x000fc40000004100 */
[----:B------:R-:W-:Y:S01]  /*a830*/  FMUL.FTZ R66, R4, R62 ;  /* 0x0000003e04427220 */ /* 0x000fe20000410000 */
[--C-:B------:R-:W-:Y:S02]  /*a840*/  HADD2.F32 R49, -RZ, R64.reuse.H0_H0 ;  /* 0x20000040ff317230 */ /* 0x100fe40000004100 */
[----:B------:R-:W-:Y:S01]  /*a850*/  FFMA.FTZ R65, R48, R61, -R65 ;  /* 0x0000003d30417223 */ /* 0x000fe20000010841 */
[--C-:B------:R-:W-:Y:S02]  /*a860*/  HADD2.F32 R6, -RZ, R5.reuse.H0_H0 ;  /* 0x20000005ff067230 */ /* 0x100fe40000004100 */
[-C--:B------:R-:W-:Y:S01]  /*a870*/  FMUL.FTZ R68, R4, R60.reuse ;  /* 0x0000003c04447220 */ /* 0x080fe20000410000 */
[----:B------:R-:W-:Y:S02]  /*a880*/  HADD2.F32 R64, -RZ, R64.H1_H1 ;  /* 0x30000040ff407230 */ /* 0x000fe40000004100 */
[----:B------:R-:W-:Y:S01]  /*a890*/  FFMA.FTZ R66, R7, R60, -R66 ;  /* 0x0000003c07427223 */ /* 0x000fe20000010842 */
[----:B------:R-:W-:-:S02]  /*a8a0*/  HADD2.F32 R5, -RZ, R5.H1_H1 ;  /* 0x30000005ff057230 */ /* 0x000fc40000004100 */
[----:B------:R-:W-:Y:S01]  /*a8b0*/  FFMA.FTZ R61, R7, R62, R68 ;  /* 0x0000003e073d7223 */ /* 0x000fe20000010044 */
[----:B------:R-:W-:Y:S02]  /*a8c0*/  HADD2.F32 R48, -RZ, R67.H0_H0 ;  /* 0x20000043ff307230 */ /* 0x000fe40000004100 */
[CC--:B------:R-:W-:Y:S01]  /*a8d0*/  FMUL.FTZ R63, R47.reuse, R49.reuse ;  /* 0x000000312f3f7220 */ /* 0x0c0fe20000410000 */
[----:B------:R-:W-:Y:S02]  /*a8e0*/  HADD2.F32 R4, -RZ, R69.H0_H0 ;  /* 0x20000045ff047230 */ /* 0x000fe40000004100 */
[----:B------:R-:W-:Y:S01]  /*a8f0*/  FMUL.FTZ R60, R47, R64 ;  /* 0x000000402f3c7220 */ /* 0x000fe20000410000 */
[C---:B------:R-:W-:Y:S01]  /*a900*/  FMUL.FTZ R7, R5.reuse, R48 ;  /* 0x0000003005077220 */ /* 0x040fe20000410000 */
[C---:B------:R-:W-:Y:S01]  /*a910*/  FFMA.FTZ R63, R46.reuse, R64, -R63 ;  /* 0x000000402e3f7223 */ /* 0x040fe2000001083f */
        /* <DEDUP_REMOVED lines=8> */
[----:B------:R0:W-:Y:S02]  /*a9a0*/  STS.128 [R212], R4 ;  /* 0x00000004d4007388 */ /* 0x0001e40000000c00 */
.L_x_8315:
[----:B------:R-:W-:Y:S05]  /*a9b0*/  BSYNC B2 ;  /* 0x0000000000027941 */ /* 0x000fea0003800000 */
.L_x_8314:
[----:B------:R-:W-:Y:S05]  /*a9c0*/  @P1 BRA `(.L_x_8313) ;  /* 0x0000000000a81947 */ /* 0x000fea0003800000 */
[----:B0-----:R-:W0:Y:S01]  /*a9d0*/  LDS.128 R4, [R212+0x4000] ;  /* 0x00400000d4047984 */ /* 0x001e220000000c00 */
        /* <DEDUP_REMOVED lines=11> */
[CC--:B------:R-:W-:Y:S01]  /*aa90*/  FMUL.FTZ R49, R45.reuse, R48.reuse ;  /* 0x000000302d317220 */ /* 0x0c0fe20000410000 */
[----:B------:R-:W-:Y:S01]  /*aaa0*/  FMUL.FTZ R45, R45, R47 ;  /* 0x0000002f2d2d7220 */ /* 0x000fe20000410000 */
[----:B------:R-:W-:Y:S02]  /*aab0*/  HADD2.F32 R4, -RZ, R4.H1_H1 ;  /* 0x30000004ff047230 */ /* 0x000fe40000004100 */
[--C-:B------:R-:W-:Y:S02]  /*aac0*/  HADD2.F32 R42, -RZ, R6.reuse.H0_H0 ;  /* 0x20000006ff2a7230 */ /* 0x100fe40000004100 */
[----:B------:R-:W-:Y:S01]  /*aad0*/  FFMA.FTZ R62, R44, R48, R45 ;  /* 0x000000302c3e7223 */ /* 0x000fe2000001002d */
[----:B------:R-:W-:-:S02]  /*aae0*/  HADD2.F32 R43, -RZ, R6.H1_H1 ;  /* 0x30000006ff2b7230 */ /* 0x000fc40000004100 */
[----:B------:R-:W-:Y:S01]  /*aaf0*/  FMUL.FTZ R60, R4, R59 ;  /* 0x0000003b043c7220 */ /* 0x000fe20000410000 */
[--C-:B------:R-:W-:Y:S02]  /*ab00*/  HADD2.F32 R45, -RZ, R58.reuse.H1_H1 ;  /* 0x3000003aff2d7230 */ /* 0x100fe40000004100 */
[----:B------:R-:W-:Y:S01]  /*ab10*/  FFMA.FTZ R49, R44, R47, -R49 ;  /* 0x0000002f2c317223 */ /* 0x000fe20000010831 */
[--C-:B------:R-:W-:Y:S02]  /*ab20*/  HADD2.F32 R6, -RZ, R5.reuse.H0_H0 ;  /* 0x20000005ff067230 */ /* 0x100fe40000004100 */
[-C--:B------:R-:W-:Y:S01]  /*ab30*/  FMUL.FTZ R48, R4, R46.reuse ;  /* 0x0000002e04307220 */ /* 0x080fe20000410000 */
[----:B------:R-:W-:Y:S02]  /*ab40*/  HADD2.F32 R58, -RZ, R58.H0_H0 ;  /* 0x2000003aff3a7230 */ /* 0x000fe40000004100 */
        /* <DEDUP_REMOVED lines=18> */
.L_x_8313:
[----:B------:R-:W-:Y:S05]  /*ac70*/  BSYNC B1 ;  /* 0x0000000000017941 */ /* 0x000fea0003800000 */
.L_x_8312:
        /* <DEDUP_REMOVED lines=51> */
.L_x_8319:
[----:B------:R-:W-:Y:S05]  /*afb0*/  BSYNC B2 ;  /* 0x0000000000027941 */ /* 0x000fea0003800000 */
.L_x_8318:
        /* <DEDUP_REMOVED lines=43> */
.L_x_8317:
[----:B------:R-:W-:Y:S05]  /*b270*/  BSYNC B1 ;  /* 0x0000000000017941 */ /* 0x000fea0003800000 */
.L_x_8316:
        /* <DEDUP_REMOVED lines=51> */
.L_x_8323:
[----:B------:R-:W-:Y:S05]  /*b5b0*/  BSYNC B2 ;  /* 0x0000000000027941 */ /* 0x000fea0003800000 */
.L_x_8322:
[----:B------:R-:W-:Y:S05]  /*b5c0*/  @P1 BRA `(.L_x_8321) ;  /* 0x0000000000a81947 */ /* 0x000fea0003800000 */
[----:B0-----:R-:W0:Y:S01]  /*b5d0*/  LDS.128 R4, [R212+0x6000] ;  /* 0x00600000d4047984 */ /* 0x001e220000000c00 */
        /* <DEDUP_REMOVED lines=41> */
.L_x_8321:
[----:B------:R-:W-:Y:S05]  /*b870*/  BSYNC B1 ;  /* 0x0000000000017941 */ /* 0x000fea0003800000 */
.L_x_8320:
        /* <DEDUP_REMOVED lines=9> */
[--C-:B------:R-:W-:Y:S01]  /*b910*/  SHF.R.U64 R29, R26, 0x10, R27.reuse ;  /* 0x000000101a1d7819 */ /* 0x100fe2000000121b */
[--C-:B------:R-:W-:Y:S01]  /*b920*/  HADD2.F32 R25, -RZ, R15.reuse.H0_H0 ;  /* 0x2000000fff197230 */ /* 0x100fe20000004100 */
[----:B------:R-:W-:Y:S01]  /*b930*/  SHF.R.U32.HI R26, RZ, 0x10, R27 ;  /* 0x00000010ff1a7819 */ /* 0x000fe2000001161b */
[----:B------:R-:W-:Y:S01]  /*b940*/  HADD2.F32 R21, -RZ, R54.H0_H0 ;  /* 0x20000036ff157230 */ /* 0x000fe20000004100 */
[--C-:B------:R-:W-:Y:S01]  /*b950*/  SHF.R.U32.HI R24, RZ, 0x10, R13.reuse ;  /* 0x00000010ff187819 */ /* 0x100fe2000001160d */
[----:B------:R-:W-:Y:S01]  /*b960*/  HADD2.F32 R15, -RZ, R15.H1_H1 ;  /* 0x3000000fff0f7230 */ /* 0x000fe20000004100 */
        /* <DEDUP_REMOVED lines=35> */
.L_x_8326:
[----:B------:R-:W-:Y:S05]  /*bba0*/  BSYNC B1 ;  /* 0x0000000000017941 */ /* 0x000fea0003800000 */
.L_x_8325:
[----:B------:R-:W-:Y:S05]  /*bbb0*/  @P1 BRA `(.L_x_8324) ;  /* 0x0000002800001947 */ /* 0x000fea0003800000 */
[----:B0-----:R-:W0:Y:S01]  /*bbc0*/  LDS.128 R4, [R212+0x7000] ;  /* 0x00700000d4047984 */ /* 0x001e220000000c00 */
        /* <DEDUP_REMOVED lines=27> */
[----:B------:R-:W-:Y:S02]  /*bd80*/  HADD2.F32 R0, -RZ, R25.H0_H0 ;  /* 0x20000019ff007230 */ /* 0x000fe40000004100 */
[CC--:B------:R-:W-:Y:S01]  /*bd90*/  FMUL.FTZ R12, R8.reuse, R9.reuse ;  /* 0x00000009080c7220 */ /* 0x0c0fe20000410000 */
[----:B------:R-:W-:Y:S01]  /*bda0*/  FMUL.FTZ R8, R8, R14 ;  /* 0x0000000e08087220 */ /* 0x000fe20000410000 */
[C---:B------:R-:W-:Y:S01]  /*bdb0*/  FMUL.FTZ R11, R5.reuse, R4 ;  /* 0x00000004050b7220 */ /* 0x040fe20000410000 */
[----:B------:R-:W-:Y:S01]  /*bdc0*/  FMUL.FTZ R13, R5, R0 ;  /* 0x00000000050d7220 */ /* 0x000fe20000410000 */
[C---:B------:R-:W-:Y:S02]  /*bdd0*/  FFMA.FTZ R12, R7.reuse, R14, -R12 ;  /* 0x0000000e070c7223 */ /* 0x040fe4000001080c */
[C---:B------:R-:W-:Y:S01]  /*bde0*/  FFMA.FTZ R5, R6.reuse, R0, -R11 ;  /* 0x0000000006057223 */ /* 0x040fe2000001080b */
[----:B------:R-:W-:Y:S01]  /*bdf0*/  FFMA.FTZ R9, R7, R9, R8 ;  /* 0x0000000907097223 */ /* 0x000fe20000010008 */
[----:B------:R-:W-:Y:S01]  /*be00*/  FFMA.FTZ R0, R6, R4, R13 ;  /* 0x0000000406007223 */ /* 0x000fe2000001000d */
[----:B------:R-:W-:-:S02]  /*be10*/  F2FP.F16.F32.PACK_AB R7, R15, R20 ;  /* 0x000000140f07723e */ /* 0x000fc400000000ff */
[----:B------:R-:W-:Y:S02]  /*be20*/  F2FP.F16.F32.PACK_AB R4, R3, R10 ;  /* 0x0000000a0304723e */ /* 0x000fe400000000ff */
[----:B------:R-:W-:Y:S02]  /*be30*/  F2FP.F16.F32.PACK_AB R6, R9, R12 ;  /* 0x0000000c0906723e */ /* 0x000fe400000000ff */
[----:B------:R-:W-:-:S05]  /*be40*/  F2FP.F16.F32.PACK_AB R5, R0, R5 ;  /* 0x000000050005723e */ /* 0x000fca00000000ff */
[----:B------:R0:W-:Y:S01]  /*be50*/  STS.128 [R212+0x7000], R4 ;  /* 0x00700004d4007388 */ /* 0x0001e20000000c00 */
[----:B------:R-:W-:Y:S05]  /*be60*/  BRA `(.L_x_8324) ;  /* 0x0000002400547947 */ /* 0x000fea0003800000 */
.L_x_8297:
[----:B------:R-:W0:Y:S01]  /*be70*/  LDC R5, c[0x0][0x448] ;  /* 0x00011200ff057b82 */ /* 0x000e220000000800 */
[----:B------:R-:W-:Y:S01]  /*be80*/  ULDC.64 UR4, c[0x0][0x3f8] ;  /* 0x0000fe0000047ab9 */ /* 0x000fe20000000a00 */
[----:B------:R-:W-:Y:S01]  /*be90*/  ULDC.64 UR6, c[0x0][0x408] ;  /* 0x0001020000067ab9 */ /* 0x000fe20000000a00 */
        /* <DEDUP_REMOVED lines=24> */
[----:B------:R-:W0:Y:S01]  /*c020*/  LDC R53, c[0x0][0x3f4] ;  /* 0x0000fd00ff357b82 */ /* 0x000e220000000800 */
[----:B------:R-:W3:Y:S01]  /*c030*/  SHFL.IDX PT, R4, R32, RZ, 0x181f ;  /* 0x00181fff20047589 */ /* 0x000ee200000e0000 */
[----:B------:R-:W-:-:S03]  /*c040*/  IMAD R3, R194, R5, RZ ;  /* 0x00000005c2037224 */ /* 0x000fc600078e02ff */
[----:B------:R-:W5:Y:S04]  /*c050*/  SHFL.IDX PT, R0, R35, RZ, 0x181f ;  /* 0x00181fff23007589 */ /* 0x000f6800000e0000 */
[----:B------:R-:W1:Y:S04]  /*c060*/  SHFL.IDX PT, R14, R34, RZ, 0x181f ;  /* 0x00181fff220e7589 */ /* 0x000e6800000e0000 */
[----:B------:R-:W2:Y:S01]  /*c070*/  SHFL.IDX PT, R5, R33, RZ, 0x181f ;  /* 0x00181fff21057589 */ /* 0x000ea200000e0000 */
[----:B0-----:R-:W-:-:S04]  /*c080*/  ISETP.GE.AND P0, PT, R16, R53, PT ;  /* 0x000000351000720c */ /* 0x001fc80003f06270 */
[----:B------:R-:W-:-:S13]  /*c090*/  ISETP.GE.OR P1, PT, R54, R3, P0 ;  /* 0x000000033600720c */ /* 0x000fda0000726670 */
[C---:B------:R-:W-:Y:S02]  /*c0a0*/  @!P1 SHF.L.U32 R21, R16.reuse, 0x1, RZ ;  /* 0x0000000110159819 */ /* 0x040fe400000006ff */
[----:B------:R-:W-:Y:S02]  /*c0b0*/  @!P1 SHF.L.U64.HI R6, R16, 0x1, R17 ;  /* 0x0000000110069819 */ /* 0x000fe40000010211 */
[----:B---3--:R-:W-:-:S05]  /*c0c0*/  @!P1 IADD3 R4, P2, R4, R21, RZ ;  /* 0x0000001504049210 */ /* 0x008fca0007f5e0ff */
[----:B-----5:R-:W-:Y:S02]  /*c0d0*/  @!P1 IMAD.X R7, R0, 0x1, R6, P2 ;  /* 0x0000000100079824 */ /* 0x020fe400010e0606 */
[----:B------:R-:W-:Y:S02]  /*c0e0*/  @!P1 IMAD.MOV.U32 R8, RZ, RZ, R4 ;  /* 0x000000ffff089224 */ /* 0x000fe400078e0004 */
[----:B------:R-:W-:-:S06]  /*c0f0*/  @!P1 IMAD.MOV.U32 R9, RZ, RZ, R7 ;  /* 0x000000ffff099224 */ /* 0x000fcc00078e0007 */
[----:B------:R-:W3:Y:S01]  /*c100*/  @!P1 LD.E.128 R8, desc[UR54][R8.64] ;  /* 0x0000003608089980 */ /* 0x000ee2000c101d00 */
[----:B-1----:R-:W-:-:S05]  /*c110*/  @!P1 IADD3 R14, P2, R14, R21, RZ ;  /* 0x000000150e0e9210 */ /* 0x002fca0007f5e0ff */
[----:B--2---:R-:W-:Y:S02]  /*c120*/  @!P1 IMAD.X R5, R5, 0x1, R6, P2 ;  /* 0x0000000105059824 */ /* 0x004fe400010e0606 */
[----:B------:R-:W-:-:S06]  /*c130*/  @!P1 IMAD.MOV.U32 R4, RZ, RZ, R14 ;  /* 0x000000ffff049224 */ /* 0x000fcc00078e000e */
[----:B------:R-:W2:Y:S01]  /*c140*/  @!P1 LD.E.128 R4, desc[UR54][R4.64] ;  /* 0x0000003604049980 */ /* 0x000ea2000c101d00 */
[----:B------:R-:W-:Y:S02]  /*c150*/  CS2R R46, SRZ ;  /* 0x00000000002e7805 */ /* 0x000fe4000001ff00 */
[----:B------:R-:W-:Y:S02]  /*c160*/  CS2R R50, SRZ ;  /* 0x0000000000327805 */ /* 0x000fe4000001ff00 */
[----:B------:R-:W-:Y:S01]  /*c170*/  CS2R R38, SRZ ;  /* 0x0000000000267805 */ /* 0x000fe2000001ff00 */
[----:B------:R0:W1:Y:S01]  /*c180*/  SHFL.IDX PT, R14, R34, 0x1, 0x181f ;  /* 0x00381f00220e7f89 */ /* 0x00006200000e0000 */
[----:B------:R-:W-:Y:S02]  /*c190*/  CS2R R20, SRZ ;  /* 0x0000000000147805 */ /* 0x000fe4000001ff00 */
[----:B------:R-:W-:Y:S02]  /*c1a0*/  CS2R R24, SRZ ;  /* 0x0000000000187805 */ /* 0x000fe4000001ff00 */
[----:B---3--:R-:W-:Y:S01]  /*c1b0*/  @!P1 MOV R46, R8 ;  /* 0x00000008002e9202 */ /* 0x008fe20000000f00 */
[----:B------:R-:W-:Y:S01]  /*c1c0*/  @!P1 IMAD.MOV.U32 R47, RZ, RZ, R9 ;  /* 0x000000ffff2f9224 */ /* 0x000fe200078e0009 */
[----:B------:R0:W3:Y:S01]  /*c1d0*/  SHFL.IDX PT, R8, R32, 0x1, 0x181f ;  /* 0x00381f0020087f89 */ /* 0x0000e200000e0000 */
[----:B------:R-:W-:-:S02]  /*c1e0*/  @!P1 IMAD.MOV.U32 R50, RZ, RZ, R10 ;  /* 0x000000ffff329224 */ /* 0x000fc400078e000a */
[----:B------:R-:W-:Y:S01]  /*c1f0*/  IMAD.MOV.U32 R0, RZ, RZ, R46 ;  /* 0x000000ffff007224 */ /* 0x000fe200078e002e */
[----:B------:R0:W0:Y:S01]  /*c200*/  SHFL.IDX PT, R9, R33, 0x1, 0x181f ;  /* 0x00381f0021097f89 */ /* 0x00002200000e0000 */
[----:B------:R-:W-:Y:S01]  /*c210*/  IMAD.MOV.U32 R12, RZ, RZ, R47 ;  /* 0x000000ffff0c7224 */ /* 0x000fe200078e002f */
[----:B------:R-:W-:Y:S01]  /*c220*/  MOV R10, R50 ;  /* 0x00000032000a7202 */ /* 0x000fe20000000f00 */
[----:B------:R-:W-:Y:S01]  /*c230*/  @!P1 IMAD.MOV.U32 R51, RZ, RZ, R11 ;  /* 0x000000ffff339224 */ /* 0x000fe200078e000b */
[----:B------:R-:W-:Y:S02]  /*c240*/  PRMT R64, R64, 0x5410, R0 ;  /* 0x0000541040407816 */ /* 0x000fe40000000000 */
[----:B------:R0:W0:Y:S01]  /*c250*/  SHFL.IDX PT, R0, R35, 0x1, 0x181f ;  /* 0x00381f0023007f89 */ /* 0x00002200000e0000 */
[----:B------:R-:W-:Y:S01]  /*c260*/  IMAD.MOV.U32 R11, RZ, RZ, R51 ;  /* 0x000000ffff0b7224 */ /* 0x000fe200078e0033 */
[----:B------:R-:W-:Y:S01]  /*c270*/  PRMT R66, R12, 0x7610, R66 ;  /* 0x000076100c427816 */ /* 0x000fe20000000042 */
[----:B--2---:R-:W-:-:S02]  /*c280*/  @!P1 IMAD.MOV.U32 R38, RZ, RZ, R4 ;  /* 0x000000ffff269224 */ /* 0x004fc400078e0004 */
[----:B------:R-:W-:Y:S01]  /*c290*/  @!P1 IMAD.MOV.U32 R39, RZ, RZ, R5 ;  /* 0x000000ffff279224 */ /* 0x000fe200078e0005 */
[----:B------:R-:W-:Y:S01]  /*c2a0*/  PRMT R37, R10, 0x5410, R11 ;  /* 0x000054100a257816 */ /* 0x000fe2000000000b */
[----:B------:R-:W-:Y:S01]  /*c2b0*/  @!P1 IMAD.MOV.U32 R20, RZ, RZ, R6 ;  /* 0x000000ffff149224 */ /* 0x000fe200078e0006 */
[----:B------:R-:W-:Y:S01]  /*c2c0*/  MOV R4, R38 ;  /* 0x0000002600047202 */ /* 0x000fe20000000f00 */
[----:B------:R-:W-:Y:S02]  /*c2d0*/  @!P1 IMAD.MOV.U32 R21, RZ, RZ, R7 ;  /* 0x000000ffff159224 */ /* 0x000fe400078e0007 */
[----:B------:R-:W-:Y:S02]  /*c2e0*/  IMAD.MOV.U32 R5, RZ, RZ, R39 ;  /* 0x000000ffff057224 */ /* 0x000fe400078e0027 */
[----:B------:R-:W-:Y:S02]  /*c2f0*/  IMAD.MOV.U32 R6, RZ, RZ, R20 ;  /* 0x000000ffff067224 */ /* 0x000fe400078e0014 */
[----:B------:R-:W-:Y:S01]  /*c300*/  IMAD.MOV.U32 R7, RZ, RZ, R21 ;  /* 0x000000ffff077224 */ /* 0x000fe200078e0015 */
[----:B------:R-:W-:-:S02]  /*c310*/  PRMT R66, R66, 0x5410, R5 ;  /* 0x0000541042427816 */ /* 0x000fc40000000005 */
[----:B------:R-:W-:Y:S02]  /*c320*/  PRMT R65, R6, 0x5410, R4 ;  /* 0x0000541006417816 */ /* 0x000fe40000000004 */
[----:B-1-3--:R-:W-:-:S07]  /*c330*/  PRMT R64, R7, 0x7610, R64 ;  /* 0x0000761007407816 */ /* 0x00afce0000000040 */
.L_x_8684:
[----:B------:R-:W-:Y:S01]  /*c340*/  VIADD R4, R54, 0x20 ;  /* 0x0000002036047836 */ /* 0x000fe20000000000 */
[----:B------:R-:W-:Y:S01]  /*c350*/  BSSY B1, `(.L_x_8328) ;  /* 0x0000012000017945 */ /* 0x000fe20003800000 */
[----:B------:R-:W-:Y:S02]  /*c360*/  CS2R R26, SRZ ;  /* 0x00000000001a7805 */ /* 0x000fe4000001ff00 */
[----:B------:R-:W-:Y:S02]  /*c370*/  CS2R R6, SRZ ;  /* 0x0000000000067805 */ /* 0x000fe4000001ff00 */
[----:B------:R-:W-:Y:S02]  /*c380*/  ISETP.GE.AND P1, PT, R4, R3, PT ;  /* 0x000000030400720c */ /* 0x000fe40003f26270 */
[----:B------:R-:W-:-:S11]  /*c390*/  CS2R R4, SRZ ;  /* 0x0000000000047805 */ /* 0x000fd6000001ff00 */
[----:B------:R-:W-:Y:S05]  /*c3a0*/  @P1 BRA `(.L_x_8329) ;  /* 0x0000000000301947 */ /* 0x000fea0003800000 */
[----:B------:R-:W-:Y:S02]  /*c3b0*/  CS2R R26, SRZ ;  /* 0x00000000001a7805 */ /* 0x000fe4000001ff00 */
[----:B------:R-:W-:Y:S02]  /*c3c0*/  CS2R R4, SRZ ;  /* 0x0000000000047805 */ /* 0x000fe4000001ff00 */
[----:B------:R-:W-:Y:S01]  /*c3d0*/  CS2R R6, SRZ ;  /* 0x0000000000067805 */ /* 0x000fe2000001ff00 */
[----:B------:R-:W-:Y:S06]  /*c3e0*/  @P0 BRA `(.L_x_8329) ;  /* 0x0000000000200947 */ /* 0x000fec0003800000 */
[C---:B------:R-:W-:Y:S01]  /*c3f0*/  IMAD.SHL.U32 R15, R16.reuse, 0x2, RZ ;  /* 0x00000002100f7824 */ /* 0x040fe200078e00ff */
[----:B------:R-:W-:-:S04]  /*c400*/  SHF.L.U64.HI R6, R16, 0x1, R17 ;  /* 0x0000000110067819 */ /* 0x000fc80000010211 */
[-C--:B------:R-:W-:Y:S02]  /*c410*/  IADD3 R4, P1, R8, R15.reuse, RZ ;  /* 0x0000000f08047210 */ /* 0x080fe40007f3e0ff */
[----:B------:R-:W-:Y:S02]  /*c420*/  IADD3 R14, P2, R14, R15, RZ ;  /* 0x0000000f0e0e7210 */ /* 0x000fe40007f5e0ff */
[----:B0-----:R-:W-:-:S03]  /*c430*/  IADD3.X R5, R0, R6, RZ, P1, !PT ;  /* 0x0000000600057210 */ /* 0x001fc60000ffe4ff */
[----:B------:R-:W-:-:S03]  /*c440*/  IMAD.X R15, R9, 0x1, R6, P2 ;  /* 0x00000001090f7824 */ /* 0x000fc600010e0606 */
[----:B------:R-:W5:Y:S04]  /*c450*/  LD.E.128 R4, desc[UR54][R4.64] ;  /* 0x0000003604047980 */ /* 0x000f68000c101d00 */
[----:B------:R1:W5:Y:S02]  /*c460*/  LD.E.128 R24, desc[UR54][R14.64] ;  /* 0x000000360e187980 */ /* 0x000364000c101d00 */
.L_x_8329:
[----:B------:R-:W-:Y:S05]  /*c470*/  BSYNC B1 ;  /* 0x0000000000017941 */ /* 0x000fea0003800000 */
.L_x_8328:
[----:B0----5:R-:W-:Y:S01]  /*c480*/  IMAD.MOV.U32 R0, RZ, RZ, R24 ;  /* 0x000000ffff007224 */ /* 0x021fe200078e0018 */
[----:B------:R-:W-:Y:S01]  /*c490*/  UMOV UR4, 0xffffffff ;  /* 0xffffffff00047882 */ /* 0x000fe20000000000 */
[----:B------:R-:W-:Y:S02]  /*c4a0*/  IMAD.MOV.U32 R8, RZ, RZ, R25 ;  /* 0x000000ffff087224 */ /* 0x000fe400078e0019 */
        /* <DEDUP_REMOVED lines=8> */
[----:B------:R-:W-:-:S05]  /*c530*/  IMAD.MOV.U32 R10, RZ, RZ, R7 ;  /* 0x000000ffff0a7224 */ /* 0x000fca00078e0007 */
[----:B------:R-:W-:Y:S01]  /*c540*/  PRMT R58, R9, 0x5410, R10 ;  /* 0x00005410093a7816 */ /* 0x000fe2000000000a */
[----:B------:R-:W-:Y:S06]  /*c550*/  BRA.DIV UR4, `(.L_x_8330) ;  /* 0x000001da04247947 */ /* 0x000fec000b800000 */
[----:B------:R-:W0:Y:S01]  /*c560*/  SHFL.IDX PT, R8, R32, 0x2, 0x181f ;  /* 0x00581f0020087f89 */ /* 0x000e2200000e0000 */
[----:B------:R-:W-:-:S03]  /*c570*/  VIADD R10, R54, 0x40 ;  /* 0x00000040360a7836 */ /* 0x000fc60000000000 */
[----:B------:R-:W2:Y:S02]  /*c580*/  SHFL.IDX PT, R0, R35, 0x2, 0x181f ;  /* 0x00581f0023007f89 */ /* 0x000ea400000e0000 */
[----:B------:R-:W-:Y:S02]  /*c590*/  ISETP.GE.OR P1, PT, R10, R3, P0 ;  /* 0x000000030a00720c */ /* 0x000fe40000726670 */
[----:B-1----:R-:W1:Y:S04]  /*c5a0*/  SHFL.IDX PT, R14, R34, 0x2, 0x181f ;  /* 0x00581f00220e7f89 */ /* 0x002e6800000e0000 */
[----:B------:R-:W3:Y:S07]  /*c5b0*/  SHFL.IDX PT, R28, R33, 0x2, 0x181f ;  /* 0x00581f00211c7f89 */ /* 0x000eee00000e0000 */
[C---:B------:R-:W-:Y:S01]  /*c5c0*/  @!P1 IMAD.SHL.U32 R31, R16.reuse, 0x2, RZ ;  /* 0x00000002101f9824 */ /* 0x040fe200078e00ff */
[----:B------:R-:W-:-:S04]  /*c5d0*/  @!P1 SHF.L.U64.HI R29, R16, 0x1, R17 ;  /* 0x00000001101d9819 */ /* 0x000fc80000010211 */
[----:B0-----:R-:W-:-:S04]  /*c5e0*/  @!P1 IADD3 R8, P2, R8, R31, RZ ;  /* 0x0000001f08089210 */ /* 0x001fc80007f5e0ff */
[----:B--2---:R-:W-:-:S06]  /*c5f0*/  @!P1 IADD3.X R9, R0, R29, RZ, P2, !PT ;  /* 0x0000001d00099210 */ /* 0x004fcc00017fe4ff */
[----:B------:R-:W2:Y:S01]  /*c600*/  @!P1 LD.E.128 R8, desc[UR54][R8.64] ;  /* 0x0000003608089980 */ /* 0x000ea2000c101d00 */
[----:B-1----:R-:W-:-:S05]  /*c610*/  @!P1 IADD3 R14, P2, R14, R31, RZ ;  /* 0x0000001f0e0e9210 */ /* 0x002fca0007f5e0ff */
[----:B---3--:R-:W-:-:S04]  /*c620*/  @!P1 IMAD.X R29, R28, 0x1, R29, P2 ;  /* 0x000000011c1d9824 */ /* 0x008fc800010e061d */
[----:B------:R-:W-:-:S05]  /*c630*/  @!P1 IMAD.MOV.U32 R15, RZ, RZ, R29 ;  /* 0x000000ffff0f9224 */ /* 0x000fca00078e001d */
[----:B------:R-:W3:Y:S01]  /*c640*/  @!P1 LD.E.128 R28, desc[UR54][R14.64] ;  /* 0x000000360e1c9980 */ /* 0x000ee2000c101d00 */
[----:B------:R-:W-:Y:S02]  /*c650*/  CS2R R44, SRZ ;  /* 0x00000000002c7805 */ /* 0x000fe4000001ff00 */
[----:B------:R-:W-:Y:S02]  /*c660*/  CS2R R48, SRZ ;  /* 0x0000000000307805 */ /* 0x000fe4000001ff00 */
[----:B------:R-:W-:Y:S01]  /*c670*/  CS2R R40, SRZ ;  /* 0x0000000000287805 */ /* 0x000fe2000001ff00 */
[----:B------:R-:W0:Y:S01]  /*c680*/  SHFL.IDX PT, R32, R32, 0x3, 0x181f ;  /* 0x00781f0020207f89 */ /* 0x000e2200000e0000 */
[----:B------:R-:W-:-:S03]  /*c690*/  CS2R R42, SRZ ;  /* 0x00000000002a7805 */ /* 0x000fc6000001ff00 */
[----:B------:R-:W1:Y:S04]  /*c6a0*/  SHFL.IDX PT, R34, R34, 0x3, 0x181f ;  /* 0x00781f0022227f89 */ /* 0x000e6800000e0000 */
[----:B------:R-:W0:Y:S01]  /*c6b0*/  SHFL.IDX PT, R33, R33, 0x3, 0x181f ;  /* 0x00781f0021217f89 */ /* 0x000e2200000e0000 */
[----:B--2---:R-:W-:Y:S02]  /*c6c0*/  @!P1 IMAD.MOV.U32 R44, RZ, RZ, R8 ;  /* 0x000000ffff2c9224 */ /* 0x004fe400078e0008 */
[----:B------:R-:W-:Y:S02]  /*c6d0*/  @!P1 IMAD.MOV.U32 R45, RZ, RZ, R9 ;  /* 0x000000ffff2d9224 */ /* 0x000fe400078e0009 */
[----:B------:R-:W-:Y:S02]  /*c6e0*/  IMAD.MOV.U32 R0, RZ, RZ, R44 ;  /* 0x000000ffff007224 */ /* 0x000fe400078e002c */
[----:B------:R-:W-:Y:S01]  /*c6f0*/  @!P1 IMAD.MOV.U32 R48, RZ, RZ, R10 ;  /* 0x000000ffff309224 */ /* 0x000fe200078e000a */
[----:B------:R-:W-:Y:S01]  /*c700*/  MOV R12, R45 ;  /* 0x0000002d000c7202 */ /* 0x000fe20000000f00 */
[----:B------:R-:W-:-:S02]  /*c710*/  @!P1 IMAD.MOV.U32 R49, RZ, RZ, R11 ;  /* 0x000000ffff319224 */ /* 0x000fc400078e000b */
[----:B------:R-:W-:Y:S01]  /*c720*/  IMAD.MOV.U32 R8, RZ, RZ, R48 ;  /* 0x000000ffff087224 */ /* 0x000fe200078e0030 */
[----:B------:R-:W-:Y:S01]  /*c730*/  PRMT R59, R0, 0x5410, R12 ;  /* 0x00005410003b7816 */ /* 0x000fe2000000000c */
[----:B------:R-:W-:Y:S01]  /*c740*/  IMAD.MOV.U32 R9, RZ, RZ, R49 ;  /* 0x000000ffff097224 */ /* 0x000fe200078e0031 */
[----:B------:R2:W0:Y:S01]  /*c750*/  SHFL.IDX PT, R0, R35, 0x3, 0x181f ;  /* 0x00781f0023007f89 */ /* 0x00042200000e0000 */
[----:B---3--:R-:W-:Y:S01]  /*c760*/  @!P1 MOV R41, R29 ;  /* 0x0000001d00299202 */ /* 0x008fe20000000f00 */
[----:B------:R-:W-:Y:S02]  /*c770*/  @!P1 IMAD.MOV.U32 R40, RZ, RZ, R28 ;  /* 0x000000ffff289224 */ /* 0x000fe400078e001c */
[----:B------:R-:W-:Y:S01]  /*c780*/  PRMT R52, R8, 0x5410, R9 ;  /* 0x0000541008347816 */ /* 0x000fe20000000009 */
[----:B------:R-:W-:Y:S02]  /*c790*/  @!P1 IMAD.MOV.U32 R42, RZ, RZ, R30 ;  /* 0x000000ffff2a9224 */ /* 0x000fe400078e001e */
[----:B------:R-:W-:-:S02]  /*c7a0*/  @!P1 IMAD.MOV.U32 R43, RZ, RZ, R31 ;  /* 0x000000ffff2b9224 */ /* 0x000fc400078e001f */
[----:B------:R-:W-:Y:S02]  /*c7b0*/  IMAD.MOV.U32 R8, RZ, RZ, R40 ;  /* 0x000000ffff087224 */ /* 0x000fe400078e0028 */
[----:B------:R-:W-:Y:S01]  /*c7c0*/  IMAD.MOV.U32 R9, RZ, RZ, R41 ;  /* 0x000000ffff097224 */ /* 0x000fe200078e0029 */
[----:B------:R-:W-:Y:S01]  /*c7d0*/  MOV R11, R43 ;  /* 0x0000002b000b7202 */ /* 0x000fe20000000f00 */
[----:B------:R-:W-:-:S03]  /*c7e0*/  IMAD.MOV.U32 R10, RZ, RZ, R42 ;  /* 0x000000ffff0a7224 */ /* 0x000fc600078e002a */
[----:B------:R-:W-:Y:S02]  /*c7f0*/  PRMT R62, R8, 0x5410, R9 ;  /* 0x00005410083e7816 */ /* 0x000fe40000000009 */
[----:B------:R-:W-:Y:S02]  /*c800*/  CS2R R8, SRZ ;  /* 0x0000000000087805 */ /* 0x000fe4000001ff00 */
[----:B-12---:R-:W-:-:S07]  /*c810*/  PRMT R63, R10, 0x5410, R11 ;  /* 0x000054100a3f7816 */ /* 0x006fce000000000b */
.L_x_8694:
[----:B------:R-:W-:Y:S01]  /*c820*/  VIADD R54, R54, 0x60 ;  /* 0x0000006036367836 */ /* 0x000fe20000000000 */
[----:B------:R-:W-:Y:S01]  /*c830*/  BSSY B1, `(.L_x_8331) ;  /* 0x0000012000017945 */ /* 0x000fe20003800000 */
[----:B------:R-:W-:Y:S02]  /*c840*/  CS2R R10, SRZ ;  /* 0x00000000000a7805 */ /* 0x000fe4000001ff00 */
[----:B------:R-:W-:Y:S02]  /*c850*/  CS2R R12, SRZ ;  /* 0x00000000000c7805 */ /* 0x000fe4000001ff00 */
[----:B------:R-:W-:Y:S02]  /*c860*/  CS2R R14, SRZ ;  /* 0x00000000000e7805 */ /* 0x000fe4000001ff00 */
[----:B------:R-:W-:-:S13]  /*c870*/  ISETP.GE.AND P1, PT, R54, R3, PT ;  /* 0x000000033600720c */ /* 0x000fda0003f26270 */
[----:B------:R-:W-:Y:S05]  /*c880*/  @P1 BRA `(.L_x_8332) ;  /* 0x0000000000301947 */ /* 0x000fea0003800000 */
[----:B------:R-:W-:Y:S02]  /*c890*/  CS2R R10, SRZ ;  /* 0x00000000000a7805 */ /* 0x000fe4000001ff00 */
[----:B------:R-:W-:Y:S02]  /*c8a0*/  CS2R R12, SRZ ;  /* 0x00000000000c7805 */ /* 0x000fe4000001ff00 */
[----:B------:R-:W-:Y:S01]  /*c8b0*/  CS2R R14, SRZ ;  /* 0x00000000000e7805 */ /* 0x000fe2000001ff00 */
[----:B------:R-:W-:Y:S06]  /*c8c0*/  @P0 BRA `(.L_x_8332) ;  /* 0x0000000000200947 */ /* 0x000fec0003800000 */
[C---:B------:R-:W-:Y:S01]  /*c8d0*/  IMAD.SHL.U32 R11, R16.reuse, 0x2, RZ ;  /* 0x00000002100b7824 */ /* 0x040fe200078e00ff */
[----:B------:R-:W-:-:S04]  /*c8e0*/  SHF.L.U64.HI R9, R16, 0x1, R17 ;  /* 0x0000000110097819 */ /* 0x000fc80000010211 */
[-C--:B0-----:R-:W-:Y:S02]  /*c8f0*/  IADD3 R12, P1, R32, R11.reuse, RZ ;  /* 0x0000000b200c7210 */ /* 0x081fe40007f3e0ff */
[----:B------:R-:W-:-:S03]  /*c900*/  IADD3 R8, P2, R34, R11, RZ ;  /* 0x0000000b22087210 */ /* 0x000fc60007f5e0ff */
[--C-:B------:R-:W-:Y:S02]  /*c910*/  IMAD.X R13, R0, 0x1, R9.reuse, P1 ;  /* 0x00000001000d7824 */ /* 0x100fe400008e0609 */
[----:B------:R-:W-:-:S04]  /*c920*/  IMAD.X R9, R33, 0x1, R9, P2 ;  /* 0x0000000121097824 */ /* 0x000fc800010e0609 */
[----:B------:R-:W5:Y:S04]  /*c930*/  LD.E.128 R12, desc[UR54][R12.64] ;  /* 0x000000360c0c7980 */ /* 0x000f68000c101d00 */
[----:B------:R-:W5:Y:S02]  /*c940*/  LD.E.128 R8, desc[UR54][R8.64] ;  /* 0x0000003608087980 */ /* 0x000f64000c101d00 */
.L_x_8332:
[----:B------:R-:W-:Y:S05]  /*c950*/  BSYNC B1 ;  /* 0x0000000000017941 */ /* 0x000fea0003800000 */
.L_x_8331:
[----:B------:R-:W-:Y:S01]  /*c960*/  ULEA.HI UR4, UR37, UR37, URZ, 0x1 ;  /* 0x0000002525047291 */ /* 0x000fe2000f8f083f */
[C---:B0-----:R-:W-:Y:S01]  /*c970*/  IADD3 R0, R188.reuse, 0x20, RZ ;  /* 0x00000020bc007810 */ /* 0x041fe20007ffe0ff */
[----:B------:R-:W-:Y:S01]  /*c980*/  VIADD R31, R188, 0x40 ;  /* 0x00000040bc1f7836 */ /* 0x000fe20000000000 */
[----:B------:R-:W-:Y:S01]  /*c990*/  VIADDMNMX R3, R3, -R198, 0x80, PT ;  /* 0x0000008003037446 */ /* 0x000fe200038009c6 */
[----:B------:R-:W-:Y:S01]  /*c9a0*/  ULOP3.LUT UR4, UR4, 0xfffffffe, URZ, 0xc0, !UPT ;  /* 0xfffffffe04047892 */ /* 0x000fe2000f8ec03f */
[----:B-----5:R-:W-:Y:S01]  /*c9b0*/  IMAD.MOV.U32 R28, RZ, RZ, R9 ;  /* 0x000000ffff1c7224 */ /* 0x020fe200078e0009 */
[----:B------:R-:W-:Y:S01]  /*c9c0*/  BSSY B1, `(.L_x_8333) ;  /* 0x0000015000017945 */ /* 0x000fe20003800000 */
[-C--:B------:R-:W-:Y:S01]  /*c9d0*/  ISETP.GE.OR P2, PT, R0, R3.reuse, P0 ;  /* 0x000000030000720c */ /* 0x080fe20000746670 */
[----:B------:R-:W-:Y:S01]  /*c9e0*/  UIADD3 UR4, UR37, -UR4, URZ ;  /* 0x8000000425047290 */ /* 0x000fe2000fffe03f */
[----:B------:R-:W-:Y:S01]  /*c9f0*/  IMAD.MOV.U32 R0, RZ, RZ, R8 ;  /* 0x000000ffff007224 */ /* 0x000fe200078e0008 */
[CC--:B------:R-:W-:Y:S01]  /*ca00*/  ISETP.GE.OR P3, PT, R188.reuse, R3.reuse, P0 ;  /* 0x00000003bc00720c */ /* 0x0c0fe20000766670 */
[----:B------:R-:W-:Y:S01]  /*ca10*/  VIADD R30, R188, 0x60 ;  /* 0x00000060bc1e7836 */ /* 0x000fe20000000000 */
[----:B------:R-:W-:-:S02]  /*ca20*/  ISETP.GE.OR P1, PT, R31, R3, P0 ;  /* 0x000000031f00720c */ /* 0x000fc40000726670 */
[----:B------:R-:W-:Y:S01]  /*ca30*/  IMAD.U32 R29, RZ, RZ, UR4 ;  /* 0x00000004ff1d7e24 */ /* 0x000fe2000f8e00ff */
[----:B------:R-:W-:Y:S01]  /*ca40*/  PRMT R54, R0, 0x5410, R28 ;  /* 0x0000541000367816 */ /* 0x000fe2000000001c */
[----:B------:R-:W-:Y:S01]  /*ca50*/  IMAD.MOV.U32 R0, RZ, RZ, R10 ;  /* 0x000000ffff007224 */ /* 0x000fe200078e000a */
[----:B------:R-:W-:Y:S01]  /*ca60*/  ISETP.GE.OR P0, PT, R30, R3, P0 ;  /* 0x000000031e00720c */ /* 0x000fe20000706670 */
[----:B------:R-:W-:Y:S01]  /*ca70*/  IMAD.MOV.U32 R28, RZ, RZ, R12 ;  /* 0x000000ffff1c7224 */ /* 0x000fe200078e000c */
[----:B------:R-:W-:Y:S01]  /*ca80*/  SHF.L.U32 R29, R29, 0x1f, RZ ;  /* 0x0000001f1d1d7819 */ /* 0x000fe200000006ff */
[----:B------:R-:W-:Y:S01]  /*ca90*/  IMAD.MOV.U32 R30, RZ, RZ, R13 ;  /* 0x000000ffff1e7224 */ /* 0x000fe200078e000d */
[----:B------:R-:W-:Y:S02]  /*caa0*/  MOV R3, R11 ;  /* 0x0000000b00037202 */ /* 0x000fe40000000f00 */
[----:B------:R-:W0:Y:S02]  /*cab0*/  SYNCS.PHASECHK.TRANS64.TRYWAIT P4, [R18+URZ+0x28800], R29 ;  /* 0x0288001d120075a7 */ /* 0x000e24000808017f */
[----:B------:R-:W-:Y:S01]  /*cac0*/  PRMT R60, R0, 0x5410, R3 ;  /* 0x00005410003c7816 */ /* 0x000fe20000000003 */
[----:B------:R-:W-:Y:S01]  /*cad0*/  IMAD.MOV.U32 R0, RZ, RZ, R14 ;  /* 0x000000ffff007224 */ /* 0x000fe200078e000e */
[----:B------:R-:W-:Y:S01]  /*cae0*/  PRMT R61, R28, 0x5410, R30 ;  /* 0x000054101c3d7816 */ /* 0x000fe2000000001e */
[----:B------:R-:W-:Y:S01]  /*caf0*/  IMAD.MOV.U32 R3, RZ, RZ, R15 ;  /* 0x000000ffff037224 */ /* 0x000fe200078e000f */
[----:B0-----:R-:W-:Y:S06]  /*cb00*/  @!P4 BRA `(.L_x_8334) ;  /* 0x000001d80014c947 */ /* 0x001fec0003800000 */
.L_x_8695:
[----:B------:R-:W-:Y:S05]  /*cb10*/  BSYNC B1 ;  /* 0x0000000000017941 */ /* 0x000fea0003800000 */
.L_x_8333:
[----:B------:R-:W-:Y:S04]  /*cb20*/  BSSY B1, `(.L_x_8335) ;  /* 0x0000061000017945 */ /* 0x000fe80003800000 */
[----:B------:R-:W-:Y:S05]  /*cb30*/  @P3 BRA `(.L_x_8336) ;  /* 0x00000004007c3947 */ /* 0x000fea0003800000 */
[----:B------:R-:W-:Y:S01]  /*cb40*/  LEA.HI R28, R53, R220, RZ, 0x1d ;  /* 0x000000dc351c7211 */ /* 0x000fe200078fe8ff */
[--C-:B------:R-:W-:Y:S01]  /*cb50*/  HADD2.F32 R69, -RZ, R66.reuse.H1_H1 ;  /* 0x30000042ff457230 */ /* 0x100fe20000004100 */
[----:B------:R-:W-:Y:S01]  /*cb60*/  SHF.R.U32.HI R31, RZ, 0x3, R207 ;  /* 0x00000003ff1f7819 */ /* 0x000fe200000116cf */
[----:B------:R-:W-:Y:S01]  /*cb70*/  HADD2.F32 R68, -RZ, R66.H0_H0 ;  /* 0x20000042ff447230 */ /* 0x000fe20000004100 */
[----:B0-----:R-:W-:Y:S01]  /*cb80*/  SHF.R.S32.HI R29, RZ, 0x1f, R28 ;  /* 0x0000001fff1d7819 */ /* 0x001fe2000001141c */
[----:B------:R-:W-:Y:S01]  /*cb90*/  IMAD.SHL.U32 R30, R28, 0x8, RZ ;  /* 0x000000081c1e7824 */ /* 0x000fe200078e00ff */
[----:B------:R-:W-:Y:S02]  /*cba0*/  SHF.R.U64 R80, R46, 0x10, R47 ;  /* 0x000000102e507819 */ /* 0x000fe4000000122f */
[----:B------:R-:W-:Y:S02]  /*cbb0*/  LEA.HI R29, R29, R28, RZ, 0x3 ;  /* 0x0000001c1d1d7211 */ /* 0x000fe400078f18ff */
[----:B------:R-:W-:-:S02]  /*cbc0*/  LOP3.LUT R30, R207, 0x38, R30, 0xf8, !PT ;  /* 0x00000038cf1e7812 */ /* 0x000fc400078ef81e */
[----:B------:R-:W-:Y:S02]  /*cbd0*/  SHF.L.U32 R29, R29, 0xa, RZ ;  /* 0x0000000a1d1d7819 */ /* 0x000fe400000006ff */
[----:B------:R-:W-:Y:S02]  /*cbe0*/  LOP3.LUT R33, R30, R31, RZ, 0x3c, !PT ;  /* 0x0000001f1e217212 */ /* 0x000fe400078e3cff */
[----:B------:R-:W-:Y:S02]  /*cbf0*/  LOP3.LUT R32, R29, 0x7fffe000, RZ, 0xc0, !PT ;  /* 0x7fffe0001d207812 */ /* 0x000fe400078ec0ff */
[----:B------:R-:W0:Y:S01]  /*cc00*/  LDS.128 R28, [R212] ;  /* 0x00000000d41c7984 */ /* 0x000e220000000c00 */
[----:B------:R-:W-:Y:S02]  /*cc10*/  SHF.R.U64 R75, R20, 0x10, R21 ;  /* 0x00000010144b7819 */ /* 0x000fe40000001215 */
[----:B------:R-:W-:Y:S02]  /*cc20*/  IADD3 R33, R33, R32, R211 ;  /* 0x0000002021217210 */ /* 0x000fe40007ffe0d3 */
[----:B------:R-:W-:-:S02]  /*cc30*/  SHF.R.U32.HI R73, RZ, 0x10, R21 ;  /* 0x00000010ff497819 */ /* 0x000fc40000011615 */
[----:B------:R-:W-:Y:S01]  /*cc40*/  SHF.R.U32.HI R71, RZ, 0x10, R47 ;  /* 0x00000010ff477819 */ /* 0x000fe2000001162f */
[----:B------:R-:W-:Y:S01]  /*cc50*/  IMAD R67, R33, 0x2, R18 ;  /* 0x0000000221437824 */ /* 0x000fe200078e0212 */
[----:B------:R-:W-:Y:S02]  /*cc60*/  SHF.R.U32.HI R70, RZ, 0x10, R39 ;  /* 0x00000010ff467819 */ /* 0x000fe40000011627 */
[--C-:B------:R-:W-:Y:S02]  /*cc70*/  SHF.R.U64 R79, R50, 0x10, R51.reuse ;  /* 0x00000010324f7819 */ /* 0x100fe40000001233 */
[----:B------:R-:W1:Y:S01]  /*cc80*/  LDS.128 R32, [R67+0x10400] ;  /* 0x0104000043207984 */ /* 0x000e620000000c00 */
[----:B------:R-:W-:Y:S01]  /*cc90*/  HADD2.F32 R70, -RZ, R70.H0_H0 ;  /* 0x20000046ff467230 */ /* 0x000fe20000004100 */
[----:B------:R-:W-:Y:S02]  /*cca0*/  SHF.R.U32.HI R78, RZ, 0x10, R51 ;  /* 0x00000010ff4e7819 */ /* 0x000fe40000011633 */
[----:B------:R-:W-:Y:S01]  /*ccb0*/  SHF.R.U64 R77, R38, 0x10, R39 ;  /* 0x00000010264d7819 */ /* 0x000fe20000001227 */
[----:B0-----:R-:W-:-:S02]  /*ccc0*/  HADD2.F32 R21, -RZ, R29.H0_H0 ;  /* 0x2000001dff157230 */ /* 0x001fc40000004100 */
[----:B------:R-:W-:Y:S02]  /*ccd0*/  HADD2.F32 R20, -RZ, R28.H0_H0 ;  /* 0x2000001cff147230 */ /* 0x000fe40000004100 */
[----:B------:R-:W-:Y:S02]  /*cce0*/  HADD2.F32 R29, -RZ, R29.H1_H1 ;  /* 0x3000001dff1d7230 */ /* 0x000fe40000004100 */
[----:B------:R-:W-:Y:S02]  /*ccf0*/  HADD2.F32 R38, -RZ, R30.H0_H0 ;  /* 0x2000001eff267230 */ /* 0x000fe40000004100 */
[--C-:B------:R-:W-:Y:S02]  /*cd00*/  HADD2.F32 R39, -RZ, R31.reuse.H0_H0 ;  /* 0x2000001fff277230 */ /* 0x100fe40000004100 */
[----:B------:R-:W-:Y:S02]  /*cd10*/  HADD2.F32 R31, -RZ, R31.H1_H1 ;  /* 0x3000001fff1f7230 */ /* 0x000fe40000004100 */
[----:B------:R-:W-:-:S02]  /*cd20*/  HADD2.F32 R28, -RZ, R28.H1_H1 ;  /* 0x3000001cff1c7230 */ /* 0x000fc40000004100 */
[--C-:B-1----:R-:W-:Y:S02]  /*cd30*/  HADD2.F32 R46, -RZ, R33.reuse.H0_H0 ;  /* 0x20000021ff2e7230 */ /* 0x102fe40000004100 */
[----:B------:R-:W-:Y:S02]  /*cd40*/  HADD2.F32 R47, -RZ, R33.H1_H1 ;  /* 0x30000021ff2f7230 */ /* 0x000fe40000004100 */
[----:B------:R-:W-:Y:S02]  /*cd50*/  HADD2.F32 R33, -RZ, R32.H0_H0 ;  /* 0x20000020ff217230 */ /* 0x000fe40000004100 */
[C---:B------:R-:W-:Y:S01]  /*cd60*/  FMUL.FTZ R66, R46.reuse, R69 ;  /* 0x000000452e427220 */ /* 0x040fe20000410000 */
[----:B------:R-:W-:Y:S01]  /*cd70*/  FMUL.FTZ R72, R46, R68 ;  /* 0x000000442e487220 */ /* 0x000fe20000410000 */
[----:B------:R-:W-:Y:S02]  /*cd80*/  HADD2.F32 R46, -RZ, R71.H0_H0 ;  /* 0x20000047ff2e7230 */ /* 0x000fe40000004100 */
[----:B------:R-:W-:Y:S01]  /*cd90*/  FMUL.FTZ R74, R47, R70 ;  /* 0x000000462f4a7220 */ /* 0x000fe20000410000 */
[----:B------:R-:W-:Y:S01]  /*cda0*/  FFMA.FTZ R68, R21, R68, -R66 ;  /* 0x0000004415447223 */ /* 0x000fe20000010842 */
[----:B------:R-:W-:-:S02]  /*cdb0*/  HADD2.F32 R66, -RZ, R65.H1_H1 ;  /* 0x30000041ff427230 */ /* 0x000fc40000004100 */
[----:B------:R-:W-:Y:S01]  /*cdc0*/  FFMA.FTZ R72, R21, R69, R72 ;  /* 0x0000004515487223 */ /* 0x000fe20000010048 */
[----:B------:R-:W-:Y:S02]  /*cdd0*/  HADD2.F32 R21, -RZ, R64.H1_H1 ;  /* 0x30000040ff157230 */ /* 0x000fe40000004100 */
[----:B------:R-:W-:Y:S01]  /*cde0*/  FMUL.FTZ R76, R47, R46 ;  /* 0x0000002e2f4c7220 */ /* 0x000fe20000410000 */
[----:B------:R-:W-:Y:S02]  /*cdf0*/  HADD2.F32 R50, -RZ, R34.H0_H0 ;  /* 0x20000022ff327230 */ /* 0x000fe40000004100 */
[C---:B------:R-:W-:Y:S01]  /*ce00*/  FMUL.FTZ R47, R33.reuse, R66 ;  /* 0x00000042212f7220 */ /* 0x040fe20000410000 */
[----:B------:R-:W-:Y:S02]  /*ce10*/  HADD2.F32 R65, -RZ, R65.H0_H0 ;  /* 0x20000041ff417230 */ /* 0x000fe40000004100 */
[----:B------:R-:W-:Y:S01]  /*ce20*/  FMUL.FTZ R33, R33, R21 ;  /* 0x0000001521217220 */ /* 0x000fe20000410000 */
[----:B------:R-:W-:-:S02]  /*ce30*/  HADD2.F32 R51, -RZ, R35.H0_H0 ;  /* 0x20000023ff337230 */ /* 0x000fc40000004100 */
[C---:B------:R-:W-:Y:S01]  /*ce40*/  FFMA.FTZ R47, R20.reuse, R21, -R47 ;  /* 0x00000015142f7223 */ /* 0x040fe2000001082f */
[--C-:B------:R-:W-:Y:S02]  /*ce50*/  HADD2.F32 R21, -RZ, R37.reuse.H0_H0 ;  /* 0x20000025ff157230 */ /* 0x100fe40000004100 */
[C---:B------:R-:W-:Y:S01]  /*ce60*/  FFMA.FTZ R69, R29.reuse, R46, -R74 ;  /* 0x0000002e1d457223 */ /* 0x040fe2000001084a */
[----:B------:R-:W-:Y:S02]  /*ce70*/  HADD2.F32 R64, -RZ, R64.H0_H0 ;  /* 0x20000040ff407230 */ /* 0x000fe40000004100 */
[----:B------:R-:W-:Y:S01]  /*ce80*/  FFMA.FTZ R71, R29, R70, R76 ;  /* 0x000000461d477223 */ /* 0x000fe2000001004c */
[----:B------:R-:W-:Y:S01]  /*ce90*/  FFMA.FTZ R66, R20, R66, R33 ;  /* 0x0000004214427223 */ /* 0x000fe20000010021 */
[C---:B------:R-:W-:Y:S01]  /*cea0*/  FMUL.FTZ R29, R50.reuse, R65 ;  /* 0x00000041321d7220 */ /* 0x040fe20000410000 */
[----:B------:R-:W-:Y:S02]  /*ceb0*/  HADD2.F32 R20, -RZ, R37.H1_H1 ;  /* 0x30000025ff147230 */ /* 0x000fe40000004100 */
[----:B------:R-:W-:Y:S01]  /*cec0*/  FMUL.FTZ R33, R50, R21 ;  /* 0x0000001532217220 */ /* 0x000fe20000410000 */
[----:B------:R-:W-:-:S02]  /*ced0*/  HADD2.F32 R35, -RZ, R35.H1_H1 ;  /* 0x30000023ff237230 */ /* 0x000fc40000004100 */
[C---:B------:R-:W-:Y:S01]  /*cee0*/  FMUL.FTZ R70, R51.reuse, R64 ;  /* 0x0000004033467220 */ /* 0x040fe20000410000 */
[----:B------:R-:W-:Y:S02]  /*cef0*/  HADD2.F32 R50, -RZ, R73.H0_H0 ;  /* 0x20000049ff327230 */ /* 0x000fe40000004100 */
[C---:B------:R-:W-:Y:S01]  /*cf00*/  FFMA.FTZ R37, R38.reuse, R21, -R29 ;  /* 0x0000001526257223 */ /* 0x040fe2000001081d */
[----:B------:R-:W-:Y:S02]  /*cf10*/  HADD2.F32 R46, -RZ, R78.H0_H0 ;  /* 0x2000004eff2e7230 */ /* 0x000fe40000004100 */
[-C--:B------:R-:W-:Y:S01]  /*cf20*/  FMUL.FTZ R51, R51, R20.reuse ;  /* 0x0000001433337220 */ /* 0x080fe20000410000 */
[----:B------:R-:W-:Y:S01]  /*cf30*/  FFMA.FTZ R70, R39, R20, -R70 ;  /* 0x0000001427467223 */ /* 0x000fe20000010846 */
[----:B------:R-:W-:Y:S01]  /*cf40*/  FFMA.FTZ R38, R38, R65, R33 ;  /* 0x0000004126267223 */ /* 0x000fe20000010021 */
[C---:B------:R-:W-:Y:S01]  /*cf50*/  FMUL.FTZ R74, R35.reuse, R50 ;  /* 0x00000032234a7220 */ /* 0x040fe20000410000 */
[----:B------:R-:W-:Y:S01]  /*cf60*/  FMUL.FTZ R20, R35, R46 ;  /* 0x0000002e23147220 */ /* 0x000fe20000410000 */
[----:B------:R-:W-:-:S02]  /*cf70*/  HADD2.F32 R32, -RZ, R32.H1_H1 ;  /* 0x30000020ff207230 */ /* 0x000fc40000004100 */
[----:B------:R-:W-:Y:S01]  /*cf80*/  FFMA.FTZ R51, R39, R64, R51 ;  /* 0x0000004027337223 */ /* 0x000fe20000010033 */
[----:B------:R-:W-:Y:S02]  /*cf90*/  HADD2.F32 R34, -RZ, R34.H1_H1 ;  /* 0x30000022ff227230 */ /* 0x000fe40000004100 */
[C---:B------:R-:W-:Y:S01]  /*cfa0*/  FFMA.FTZ R65, R31.reuse, R46, -R74 ;  /* 0x0000002e1f417223 */ /* 0x040fe2000001084a */
[----:B------:R-:W-:Y:S02]  /*cfb0*/  HADD2.F32 R33, -RZ, R77.H0_H0 ;  /* 0x2000004dff217230 */ /* 0x000fe40000004100 */
[----:B------:R-:W-:Y:S01]  /*cfc0*/  FFMA.FTZ R50, R31, R50, R20 ;  /* 0x000000321f327223 */ /* 0x000fe20000010014 */
[----:B------:R-:W-:Y:S02]  /*cfd0*/  HADD2.F32 R35, -RZ, R75.H0_H0 ;  /* 0x2000004bff237230 */ /* 0x000fe40000004100 */
[----:B------:R-:W-:Y:S02]  /*cfe0*/  HADD2.F32 R21, -RZ, R80.H0_H0 ;  /* 0x20000050ff157230 */ /* 0x000fe40000004100 */
[----:B------:R-:W-:Y:S01]  /*cff0*/  FMUL.FTZ R31, R32, R33 ;  /* 0x00000021201f7220 */ /* 0x000fe20000410000 */
[----:B------:R-:W-:-:S02]  /*d000*/  HADD2.F32 R29, -RZ, R79.H0_H0 ;  /* 0x2000004fff1d7230 */ /* 0x000fc40000004100 */
[----:B------:R-:W-:Y:S01]  /*d010*/  FMUL.FTZ R39, R34, R35 ;  /* 0x0000002322277220 */ /* 0x000fe20000410000 */
[----:B------:R-:W-:Y:S02]  /*d020*/  HADD2.F32 R30, -RZ, R30.H1_H1 ;  /* 0x3000001eff1e7230 */ /* 0x000fe40000004100 */
[-C--:B------:R-:W-:Y:S01]  /*d030*/  FMUL.FTZ R32, R32, R21.reuse ;  /* 0x0000001520207220 */ /* 0x080fe20000410000 */
[----:B------:R-:W-:Y:S01]  /*d040*/  FFMA.FTZ R20, R28, R21, -R31 ;  /* 0x000000151c147223 */ /* 0x000fe2000001081f */
[-C--:B------:R-:W-:Y:S01]  /*d050*/  FMUL.FTZ R46, R34, R29.reuse ;  /* 0x0000001d222e7220 */ /* 0x080fe20000410000 */
        /* <DEDUP_REMOVED lines=13> */
.L_x_8336:
[----:B------:R-:W-:Y:S05]  /*d130*/  BSYNC B1 ;  /* 0x0000000000017941 */ /* 0x000fea0003800000 */
.L_x_8335:
[----:B------:R-:W-:Y:S04]  /*d140*/  BSSY B1, `(.L_x_8337) ;  /* 0x0000062000017945 */ /* 0x000fe80003800000 */
[----:B------:R-:W-:Y:S05]  /*d150*/  @P2 BRA `(.L_x_8338) ;  /* 0x0000000400802947 */ /* 0x000fea0003800000 */
[----:B------:R-:W2:Y:S01]  /*d160*/  LDL R69, [R1+0x30] ;  /* 0x0000300001457983 */ /* 0x000ea20000100800 */
[----:B------:R-:W-:Y:S01]  /*d170*/  LEA.HI R20, R53, R220, RZ, 0x1d ;  /* 0x000000dc35147211 */ /* 0x000fe200078fe8ff */
[--C-:B------:R-:W-:Y:S01]  /*d180*/  HADD2.F32 R37, -RZ, R55.reuse.H1_H1 ;  /* 0x30000037ff257230 */ /* 0x100fe20000004100 */
[----:B01----:R-:W-:Y:S01]  /*d190*/  SHF.R.U32.HI R29, RZ, 0x3, R203 ;  /* 0x00000003ff1d7819 */ /* 0x003fe200000116cb */
[----:B------:R-:W-:Y:S01]  /*d1a0*/  HADD2.F32 R55, -RZ, R55.H0_H0 ;  /* 0x20000037ff377230 */ /* 0x000fe20000004100 */
[----:B------:R-:W-:Y:S01]  /*d1b0*/  SHF.R.S32.HI R21, RZ, 0x1f, R20 ;  /* 0x0000001fff157819 */ /* 0x000fe20000011414 */
[----:B------:R-:W-:Y:S01]  /*d1c0*/  IMAD.SHL.U32 R28, R20, 0x8, RZ ;  /* 0x00000008141c7824 */ /* 0x000fe200078e00ff */
[--C-:B------:R-:W-:Y:S02]  /*d1d0*/  SHF.R.U32.HI R38, RZ, 0x10, R25.reuse ;  /* 0x00000010ff267819 */ /* 0x100fe40000011619 */
[----:B------:R-:W-:Y:S02]  /*d1e0*/  LEA.HI R21, R21, R20, RZ, 0x3 ;  /* 0x0000001415157211 */ /* 0x000fe400078f18ff */
[----:B------:R-:W-:Y:S01]  /*d1f0*/  LOP3.LUT R20, R203, 0x38, R28, 0xf8, !PT ;  /* 0x00000038cb147812 */ /* 0x000fe200078ef81c */
[----:B------:R-:W-:Y:S01]  /*d200*/  HADD2.F32 R38, -RZ, R38.H0_H0 ;  /* 0x20000026ff267230 */ /* 0x000fe20000004100 */
[----:B------:R-:W-:Y:S01]  /*d210*/  SHF.R.U64 R51, R24, 0x10, R25 ;  /* 0x0000001018337819 */ /* 0x000fe20000001219 */
[----:B------:R-:W-:Y:S01]  /*d220*/  IMAD.SHL.U32 R28, R21, 0x400, RZ ;  /* 0x00000400151c7824 */ /* 0x000fe200078e00ff */
[----:B------:R-:W-:-:S02]  /*d230*/  LOP3.LUT R21, R20, R29, RZ, 0x3c, !PT ;  /* 0x0000001d14157212 */ /* 0x000fc400078e3cff */
[--C-:B------:R-:W-:Y:S02]  /*d240*/  SHF.R.U64 R47, R26, 0x10, R27.reuse ;  /* 0x000000101a2f7819 */ /* 0x100fe4000000121b */
[----:B------:R-:W-:Y:S02]  /*d250*/  LOP3.LUT R20, R28, 0x7fffe000, RZ, 0xc0, !PT ;  /* 0x7fffe0001c147812 */ /* 0x000fe400078ec0ff */
[----:B------:R-:W-:Y:S01]  /*d260*/  SHF.R.U32.HI R39, RZ, 0x10, R27 ;  /* 0x00000010ff277819 */ /* 0x000fe2000001161b */
[--C-:B------:R-:W-:Y:S01]  /*d270*/  HADD2.F32 R27, -RZ, R57.reuse.H1_H1 ;  /* 0x30000039ff1b7230 */ /* 0x100fe20000004100 */
[----:B------:R-:W-:Y:S01]  /*d280*/  IADD3 R21, R21, R20, R210 ;  /* 0x0000001415157210 */ /* 0x000fe20007ffe0d2 */
[----:B------:R-:W-:Y:S01]  /*d290*/  HADD2.F32 R57, -RZ, R57.H0_H0 ;  /* 0x20000039ff397230 */ /* 0x000fe20000004100 */
[--C-:B------:R-:W-:Y:S02]  /*d2a0*/  SHF.R.U32.HI R64, RZ, 0x10, R5.reuse ;  /* 0x00000010ff407819 */ /* 0x100fe40000011605 */
[----:B------:R-:W-:Y:S01]  /*d2b0*/  SHF.R.U64 R68, R4, 0x10, R5 ;  /* 0x0000001004447819 */ /* 0x000fe20000001205 */
[----:B------:R-:W-:Y:S01]  /*d2c0*/  IMAD R21, R21, 0x2, R18 ;  /* 0x0000000215157824 */ /* 0x000fe200078e0212 */
[----:B------:R-:W-:-:S02]  /*d2d0*/  SHF.R.U64 R67, R6, 0x10, R7 ;  /* 0x0000001006437819 */ /* 0x000fc40000001207 */
[----:B------:R-:W-:Y:S02]  /*d2e0*/  SHF.R.U32.HI R65, RZ, 0x10, R7 ;  /* 0x00000010ff417819 */ /* 0x000fe40000011607 */
        /* <DEDUP_REMOVED lines=8> */
[----:B------:R-:W-:Y:S02]  /*d370*/  HADD2.F32 R25, -RZ, R34.H0_H0 ;  /* 0x20000022ff197230 */ /* 0x000fe40000004100 */
[--C-:B------:R-:W-:Y:S02]  /*d380*/  HADD2.F32 R26, -RZ, R35.reuse.H0_H0 ;  /* 0x20000023ff1a7230 */ /* 0x100fe40000004100 */
[----:B------:R-:W-:Y:S01]  /*d390*/  FMUL.FTZ R66, R33, R24 ;  /* 0x0000001821427220 */ /* 0x000fe20000410000 */
[----:B------:R-:W-:Y:S02]  /*d3a0*/  HADD2.F32 R35, -RZ, R35.H1_H1 ;  /* 0x30000023ff237230 */ /* 0x000fe40000004100 */
[----:B------:R-:W-:Y:S02]  /*d3b0*/  HADD2.F32 R32, -RZ, R32.H1_H1 ;  /* 0x30000020ff207230 */ /* 0x000fe40000004100 */
[----:B------:R-:W-:Y:S01]  /*d3c0*/  HADD2.F32 R34, -RZ, R34.H1_H1 ;  /* 0x30000022ff227230 */ /* 0x000fe20000004100 */
[----:B--2---:R-:W0:Y:S02]  /*d3d0*/  LDS.128 R28, [R69] ;  /* 0x00000000451c7984 */ /* 0x004e240000000c00 */
[----:B0-----:R-:W-:-:S02]  /*d3e0*/  HADD2.F32 R5, -RZ, R29.H0_H0 ;  /* 0x2000001dff057230 */ /* 0x001fc40000004100 */
[----:B------:R-:W-:Y:S02]  /*d3f0*/  HADD2.F32 R29, -RZ, R29.H1_H1 ;  /* 0x3000001dff1d7230 */ /* 0x000fe40000004100 */
[----:B------:R-:W-:Y:S02]  /*d400*/  HADD2.F32 R4, -RZ, R28.H0_H0 ;  /* 0x2000001cff047230 */ /* 0x000fe40000004100 */
[C---:B------:R-:W-:Y:S01]  /*d410*/  FFMA.FTZ R46, R5.reuse, R27, -R46 ;  /* 0x0000001b052e7223 */ /* 0x040fe2000001082e */
[----:B------:R-:W-:Y:S01]  /*d420*/  FFMA.FTZ R50, R5, R37, R50 ;  /* 0x0000002505327223 */ /* 0x000fe20000010032 */
[----:B------:R-:W-:Y:S01]  /*d430*/  FFMA.FTZ R33, R29, R24, -R64 ;  /* 0x000000181d217223 */ /* 0x000fe20000010840 */
[C---:B------:R-:W-:Y:S01]  /*d440*/  FMUL.FTZ R5, R20.reuse, R55 ;  /* 0x0000003714057220 */ /* 0x040fe20000410000 */
[----:B------:R-:W-:Y:S02]  /*d450*/  HADD2.F32 R24, -RZ, R56.H0_H0 ;  /* 0x20000038ff187230 */ /* 0x000fe40000004100 */
[----:B------:R-:W-:Y:S01]  /*d460*/  FMUL.FTZ R20, R20, R57 ;  /* 0x0000003914147220 */ /* 0x000fe20000410000 */
[----:B------:R-:W-:-:S02]  /*d470*/  HADD2.F32 R6, -RZ, R30.H0_H0 ;  /* 0x2000001eff067230 */ /* 0x000fc40000004100 */
[C---:B------:R-:W-:Y:S01]  /*d480*/  FFMA.FTZ R57, R4.reuse, R57, -R5 ;  /* 0x0000003904397223 */ /* 0x040fe20000010805 */
[--C-:B------:R-:W-:Y:S02]  /*d490*/  HADD2.F32 R5, -RZ, R58.reuse.H0_H0 ;  /* 0x2000003aff057230 */ /* 0x100fe40000004100 */
[----:B------:R-:W-:Y:S01]  /*d4a0*/  FMUL.FTZ R27, R25, R24 ;  /* 0x00000018191b7220 */ /* 0x000fe20000410000 */
[----:B------:R-:W-:Y:S02]  /*d4b0*/  HADD2.F32 R58, -RZ, R58.H1_H1 ;  /* 0x3000003aff3a7230 */ /* 0x000fe40000004100 */
[----:B------:R-:W-:Y:S01]  /*d4c0*/  FFMA.FTZ R37, R29, R38, R66 ;  /* 0x000000261d257223 */ /* 0x000fe20000010042 */
[----:B------:R-:W-:Y:S02]  /*d4d0*/  HADD2.F32 R56, -RZ, R56.H1_H1 ;  /* 0x30000038ff387230 */ /* 0x000fe40000004100 */
[----:B------:R-:W-:Y:S01]  /*d4e0*/  FFMA.FTZ R55, R4, R55, R20 ;  /* 0x0000003704377223 */ /* 0x000fe20000010014 */
[----:B------:R-:W-:-:S02]  /*d4f0*/  HADD2.F32 R7, -RZ, R31.H0_H0 ;  /* 0x2000001fff077230 */ /* 0x000fc40000004100 */
[-C--:B------:R-:W-:Y:S01]  /*d500*/  FMUL.FTZ R25, R25, R5.reuse ;  /* 0x0000000519197220 */ /* 0x080fe20000410000 */
[----:B------:R-:W-:Y:S01]  /*d510*/  FFMA.FTZ R38, R6, R5, -R27 ;  /* 0x0000000506267223 */ /* 0x000fe2000001081b */
[----:B------:R-:W-:Y:S02]  /*d520*/  HADD2.F32 R20, -RZ, R39.H0_H0 ;  /* 0x20000027ff147230 */ /* 0x000fe40000004100 */
[C---:B------:R-:W-:Y:S01]  /*d530*/  FMUL.FTZ R64, R26.reuse, R56 ;  /* 0x000000381a407220 */ /* 0x040fe20000410000 */
[----:B------:R-:W-:Y:S02]  /*d540*/  HADD2.F32 R4, -RZ, R65.H0_H0 ;  /* 0x20000041ff047230 */ /* 0x000fe40000004100 */
[----:B------:R-:W-:Y:S01]  /*d550*/  FMUL.FTZ R5, R26, R58 ;  /* 0x0000003a1a057220 */ /* 0x000fe20000410000 */
[----:B------:R-:W-:Y:S02]  /*d560*/  HADD2.F32 R31, -RZ, R31.H1_H1 ;  /* 0x3000001fff1f7230 */ /* 0x000fe40000004100 */
[----:B------:R-:W-:Y:S01]  /*d570*/  FFMA.FTZ R26, R6, R24, R25 ;  /* 0x00000018061a7223 */ /* 0x000fe20000010019 */
[----:B------:R-:W-:Y:S01]  /*d580*/  FMUL.FTZ R6, R35, R20 ;  /* 0x0000001423067220 */ /* 0x000fe20000410000 */
[C---:B------:R-:W-:Y:S01]  /*d590*/  FFMA.FTZ R64, R7.reuse, R58, -R64 ;  /* 0x0000003a07407223 */ /* 0x040fe20000010840 */
[----:B------:R-:W-:Y:S01]  /*d5a0*/  FFMA.FTZ R56, R7, R56, R5 ;  /* 0x0000003807387223 */ /* 0x000fe20000010005 */
        /* <DEDUP_REMOVED lines=27> */
.L_x_8338:
[----:B------:R-:W-:Y:S05]  /*d760*/  BSYNC B1 ;  /* 0x0000000000017941 */ /* 0x000fea0003800000 */
.L_x_8337:
[----:B------:R-:W-:Y:S04]  /*d770*/  BSSY B1, `(.L_x_8339) ;  /* 0x0000062000017945 */ /* 0x000fe80003800000 */
[----:B------:R-:W-:Y:S05]  /*d780*/  @P1 BRA `(.L_x_8340) ;  /* 0x0000000400801947 */ /* 0x000fea0003800000 */
[----:B------:R-:W3:Y:S01]  /*d790*/  LDL R56, [R1+0x2c] ;  /* 0x00002c0001387983 */ /* 0x000ee20000100800 */
[----:B--2---:R-:W-:Y:S01]  /*d7a0*/  LEA.HI R4, R53, R220, RZ, 0x1d ;  /* 0x000000dc35047211 */ /* 0x004fe200078fe8ff */
[----:B-1----:R-:W-:Y:S01]  /*d7b0*/  HADD2.F32 R35, -RZ, R59.H1_H1 ;  /* 0x3000003bff237230 */ /* 0x002fe20000004100 */
[----:B------:R-:W-:Y:S01]  /*d7c0*/  SHF.R.U32.HI R6, RZ, 0x3, R202 ;  /* 0x00000003ff067819 */ /* 0x000fe200000116ca */
[--C-:B------:R-:W-:Y:S01]  /*d7d0*/  HADD2.F32 R37, -RZ, R62.reuse.H1_H1 ;  /* 0x3000003eff257230 */ /* 0x100fe20000004100 */
[----:B------:R-:W-:Y:S01]  /*d7e0*/  SHF.R.S32.HI R7, RZ, 0x1f, R4 ;  /* 0x0000001fff077819 */ /* 0x000fe20000011404 */
[----:B------:R-:W-:Y:S01]  /*d7f0*/  IMAD.SHL.U32 R5, R4, 0x8, RZ ;  /* 0x0000000804057824 */ /* 0x000fe200078e00ff */
[----:B------:R-:W-:Y:S01]  /*d800*/  SHF.R.U64 R55, R44, 0x10, R45 ;  /* 0x000000102c377819 */ /* 0x000fe2000000122d */
[----:B------:R-:W-:Y:S01]  /*d810*/  HADD2.F32 R62, -RZ, R62.H0_H0 ;  /* 0x2000003eff3e7230 */ /* 0x000fe20000004100 */
[----:B------:R-:W-:Y:S02]  /*d820*/  LEA.HI R7, R7, R4, RZ, 0x3 ;  /* 0x0000000407077211 */ /* 0x000fe400078f18ff */
[----:B------:R-:W-:-:S02]  /*d830*/  LOP3.LUT R4, R202, 0x38, R5, 0xf8, !PT ;  /* 0x00000038ca047812 */ /* 0x000fc400078ef805 */
[----:B------:R-:W-:Y:S02]  /*d840*/  SHF.L.U32 R7, R7, 0xa, RZ ;  /* 0x0000000a07077819 */ /* 0x000fe400000006ff */
[----:B------:R-:W-:Y:S02]  /*d850*/  LOP3.LUT R20, R4, R6, RZ, 0x3c, !PT ;  /* 0x0000000604147212 */ /* 0x000fe400078e3cff */
[----:B------:R-:W-:Y:S02]  /*d860*/  LOP3.LUT R21, R7, 0x7fffe000, RZ, 0xc0, !PT ;  /* 0x7fffe00007157812 */ /* 0x000fe400078ec0ff */
[----:B------:R-:W-:Y:S02]  /*d870*/  SHF.R.U32.HI R44, RZ, 0x10, R45 ;  /* 0x00000010ff2c7819 */ /* 0x000fe4000001162d */
[----:B------:R-:W-:Y:S02]  /*d880*/  IADD3 R21, R20, R21, R209 ;  /* 0x0000001514157210 */ /* 0x000fe40007ffe0d1 */
[----:B------:R-:W-:-:S02]  /*d890*/  SHF.R.U64 R50, R40, 0x10, R41 ;  /* 0x0000001028327819 */ /* 0x000fc40000001229 */
[----:B------:R-:W-:Y:S01]  /*d8a0*/  SHF.R.U32.HI R39, RZ, 0x10, R41 ;  /* 0x00000010ff277819 */ /* 0x000fe20000011629 */
[----:B------:R-:W-:Y:S01]  /*d8b0*/  IMAD R21, R21, 0x2, R18 ;  /* 0x0000000215157824 */ /* 0x000fe200078e0212 */
[--C-:B------:R-:W-:Y:S02]  /*d8c0*/  SHF.R.U64 R47, R42, 0x10, R43.reuse ;  /* 0x000000102a2f7819 */ /* 0x100fe4000000122b */
[----:B------:R-:W-:Y:S01]  /*d8d0*/  SHF.R.U32.HI R45, RZ, 0x10, R43 ;  /* 0x00000010ff2d7819 */ /* 0x000fe2000001162b */
[----:B------:R-:W-:Y:S01]  /*d8e0*/  HADD2.F32 R39, -RZ, R39.H0_H0 ;  /* 0x20000027ff277230 */ /* 0x000fe20000004100 */
[----:B------:R-:W1:Y:S01]  /*d8f0*/  LDS.128 R24, [R21+0x10400] ;  /* 0x0104000015187984 */ /* 0x000e620000000c00 */
[--C-:B------:R-:W-:Y:S02]  /*d900*/  SHF.R.U64 R51, R48, 0x10, R49.reuse ;  /* 0x0000001030337819 */ /* 0x100fe40000001231 */
[----:B------:R-:W-:Y:S01]  /*d910*/  SHF.R.U32.HI R48, RZ, 0x10, R49 ;  /* 0x00000010ff307819 */ /* 0x000fe20000011631 */
[----:B-1----:R-:W-:-:S02]  /*d920*/  HADD2.F32 R31, -RZ, R25.H0_H0 ;  /* 0x20000019ff1f7230 */ /* 0x002fc40000004100 */
[----:B------:R-:W-:Y:S02]  /*d930*/  HADD2.F32 R32, -RZ, R25.H1_H1 ;  /* 0x30000019ff207230 */ /* 0x000fe40000004100 */
[----:B------:R-:W-:Y:S02]  /*d940*/  HADD2.F32 R25, -RZ, R24.H0_H0 ;  /* 0x20000018ff197230 */ /* 0x000fe40000004100 */
[C---:B------:R-:W-:Y:S01]  /*d950*/  FMUL.FTZ R41, R31.reuse, R37 ;  /* 0x000000251f297220 */ /* 0x040fe20000410000 */
[----:B------:R-:W-:Y:S01]  /*d960*/  FMUL.FTZ R43, R31, R35 ;  /* 0x000000231f2b7220 */ /* 0x000fe20000410000 */
[----:B------:R-:W-:Y:S02]  /*d970*/  HADD2.F32 R31, -RZ, R44.H0_H0 ;  /* 0x2000002cff1f7230 */ /* 0x000fe40000004100 */
[----:B------:R-:W-:Y:S01]  /*d980*/  FMUL.FTZ R38, R25, R62 ;  /* 0x0000003e19267220 */ /* 0x000fe20000410000 */
[----:B------:R-:W-:Y:S02]  /*d990*/  HADD2.F32 R33, -RZ, R26.H0_H0 ;  /* 0x2000001aff217230 */ /* 0x000fe40000004100 */
[----:B------:R-:W-:-:S02]  /*d9a0*/  HADD2.F32 R34, -RZ, R27.H0_H0 ;  /* 0x2000001bff227230 */ /* 0x000fc40000004100 */
[----:B------:R-:W-:Y:S02]  /*d9b0*/  HADD2.F32 R27, -RZ, R27.H1_H1 ;  /* 0x3000001bff1b7230 */ /* 0x000fe40000004100 */
[----:B------:R-:W-:Y:S02]  /*d9c0*/  HADD2.F32 R24, -RZ, R24.H1_H1 ;  /* 0x30000018ff187230 */ /* 0x000fe40000004100 */
[----:B------:R-:W-:Y:S01]  /*d9d0*/  HADD2.F32 R26, -RZ, R26.H1_H1 ;  /* 0x3000001aff1a7230 */ /* 0x000fe20000004100 */
[----:B---3--:R-:W1:Y:S02]  /*d9e0*/  LDS.128 R4, [R56] ;  /* 0x0000000038047984 */ /* 0x008e640000000c00 */
[--C-:B-1----:R-:W-:Y:S02]  /*d9f0*/  HADD2.F32 R20, -RZ, R5.reuse.H0_H0 ;  /* 0x20000005ff147230 */ /* 0x102fe40000004100 */
[----:B------:R-:W-:Y:S02]  /*da00*/  HADD2.F32 R28, -RZ, R5.H1_H1 ;  /* 0x30000005ff1c7230 */ /* 0x000fe40000004100 */
[----:B------:R-:W-:-:S02]  /*da10*/  HADD2.F32 R5, -RZ, R4.H0_H0 ;  /* 0x20000004ff057230 */ /* 0x000fc40000004100 */
[C---:B------:R-:W-:Y:S01]  /*da20*/  FFMA.FTZ R41, R20.reuse, R35, -R41 ;  /* 0x0000002314297223 */ /* 0x040fe20000010829 */
[----:B------:R-:W-:Y:S01]  /*da30*/  FFMA.FTZ R43, R20, R37, R43 ;  /* 0x00000025142b7223 */ /* 0x000fe2000001002b */
[----:B------:R-:W-:Y:S02]  /*da40*/  HADD2.F32 R20, -RZ, R59.H0_H0 ;  /* 0x2000003bff147230 */ /* 0x000fe40000004100 */
[C---:B------:R-:W-:Y:S01]  /*da50*/  FMUL.FTZ R35, R32.reuse, R39 ;  /* 0x0000002720237220 */ /* 0x040fe20000410000 */
[----:B------:R-:W-:Y:S01]  /*da60*/  FMUL.FTZ R37, R32, R31 ;  /* 0x0000001f20257220 */ /* 0x000fe20000410000 */
[----:B------:R-:W-:Y:S02]  /*da70*/  HADD2.F32 R32, -RZ, R63.H0_H0 ;  /* 0x2000003fff207230 */ /* 0x000fe40000004100 */
[-C--:B------:R-:W-:Y:S01]  /*da80*/  FMUL.FTZ R25, R25, R20.reuse ;  /* 0x0000001419197220 */ /* 0x080fe20000410000 */
[----:B------:R-:W-:Y:S01]  /*da90*/  FFMA.FTZ R38, R5, R20, -R38 ;  /* 0x0000001405267223 */ /* 0x000fe20000010826 */
[----:B0-----:R-:W-:-:S02]  /*daa0*/  HADD2.F32 R29, -RZ, R6.H0_H0 ;  /* 0x20000006ff1d7230 */ /* 0x001fc40000004100 */
[C---:B------:R-:W-:Y:S01]  /*dab0*/  FFMA.FTZ R40, R28.reuse, R31, -R35 ;  /* 0x0000001f1c287223 */ /* 0x040fe20000010823 */
[----:B------:R-:W-:Y:S01]  /*dac0*/  FFMA.FTZ R42, R28, R39, R37 ;  /* 0x000000271c2a7223 */ /* 0x000fe20000010025 */
[--C-:B------:R-:W-:Y:S02]  /*dad0*/  HADD2.F32 R20, -RZ, R52.reuse.H0_H0 ;  /* 0x20000034ff147230 */ /* 0x100fe40000004100 */
[----:B------:R-:W-:Y:S01]  /*dae0*/  FFMA.FTZ R62, R5, R62, R25 ;  /* 0x0000003e053e7223 */ /* 0x000fe20000010019 */
[----:B------:R-:W-:Y:S02]  /*daf0*/  HADD2.F32 R63, -RZ, R63.H1_H1 ;  /* 0x3000003fff3f7230 */ /* 0x000fe40000004100 */
[C---:B------:R-:W-:Y:S01]  /*db00*/  FMUL.FTZ R28, R33.reuse, R32 ;  /* 0x00000020211c7220 */ /* 0x040fe20000410000 */
[----:B------:R-:W-:Y:S02]  /*db10*/  HADD2.F32 R5, -RZ, R52.H1_H1 ;  /* 0x30000034ff057230 */ /* 0x000fe40000004100 */
[----:B------:R-:W-:Y:S01]  /*db20*/  FMUL.FTZ R44, R33, R20 ;  /* 0x00000014212c7220 */ /* 0x000fe20000410000 */
[----:B------:R-:W-:-:S02]  /*db30*/  HADD2.F32 R30, -RZ, R7.H0_H0 ;  /* 0x20000007ff1e7230 */ /* 0x000fc40000004100 */
[C---:B------:R-:W-:Y:S01]  /*db40*/  FFMA.FTZ R35, R29.reuse, R20, -R28 ;  /* 0x000000141d237223 */ /* 0x040fe2000001081c */
[C---:B------:R-:W-:Y:S01]  /*db50*/  FMUL.FTZ R25, R34.reuse, R63 ;  /* 0x0000003f22197220 */ /* 0x040fe20000410000 */
[----:B------:R-:W-:Y:S02]  /*db60*/  HADD2.F32 R28, -RZ, R45.H0_H0 ;  /* 0x2000002dff1c7230 */ /* 0x000fe40000004100 */
[-C--:B------:R-:W-:Y:S01]  /*db70*/  FMUL.FTZ R34, R34, R5.reuse ;  /* 0x0000000522227220 */ /* 0x080fe20000410000 */
[----:B------:R-:W-:Y:S02]  /*db80*/  HADD2.F32 R20, -RZ, R48.H0_H0 ;  /* 0x20000030ff147230 */ /* 0x000fe40000004100 */
[----:B------:R-:W-:Y:S01]  /*db90*/  FFMA.FTZ R44, R29, R32, R44 ;  /* 0x000000201d2c7223 */ /* 0x000fe2000001002c */
[C---:B------:R-:W-:Y:S01]  /*dba0*/  FFMA.FTZ R32, R30.reuse, R5, -R25 ;  /* 0x000000051e207223 */ /* 0x040fe20000010819 */
[----:B------:R-:W-:Y:S01]  /*dbb0*/  FFMA.FTZ R34, R30, R63, R34 ;  /* 0x0000003f1e227223 */ /* 0x000fe20000010022 */
[----:B------:R-:W-:-:S02]  /*dbc0*/  HADD2.F32 R7, -RZ, R7.H1_H1 ;  /* 0x30000007ff077230 */ /* 0x000fc40000004100 */
[C---:B------:R-:W-:Y:S01]  /*dbd0*/  FMUL.FTZ R46, R27.reuse, R28 ;  /* 0x0000001c1b2e7220 */ /* 0x040fe20000410000 */
[-C--:B------:R-:W-:Y:S01]  /*dbe0*/  FMUL.FTZ R30, R27, R20.reuse ;  /* 0x000000141b1e7220 */ /* 0x080fe20000410000 */
[----:B------:R-:W-:Y:S02]  /*dbf0*/  HADD2.F32 R27, -RZ, R50.H0_H0 ;  /* 0x20000032ff1b7230 */ /* 0x000fe40000004100 */
[----:B------:R-:W-:Y:S02]  /*dc00*/  HADD2.F32 R29, -RZ, R47.H0_H0 ;  /* 0x2000002fff1d7230 */ /* 0x000fe40000004100 */
[C---:B------:R-:W-:Y:S01]  /*dc10*/  FFMA.FTZ R39, R7.reuse, R20, -R46 ;  /* 0x0000001407277223 */ /* 0x040fe2000001082e */
[----:B------:R-:W-:Y:S02]  /*dc20*/  HADD2.F32 R5, -RZ, R55.H0_H0 ;  /* 0x20000037ff057230 */ /* 0x000fe40000004100 */
[----:B------:R-:W-:Y:S01]  /*dc30*/  FFMA.FTZ R45, R7, R28, R30 ;  /* 0x0000001c072d7223 */ /* 0x000fe2000001001e */
[----:B------:R-:W-:-:S02]  /*dc40*/  HADD2.F32 R25, -RZ, R51.H0_H0 ;  /* 0x20000033ff197230 */ /* 0x000fc40000004100 */
        /* <DEDUP_REMOVED lines=20> */
.L_x_8340:
[----:B------:R-:W-:Y:S05]  /*dd90*/  BSYNC B1 ;  /* 0x0000000000017941 */ /* 0x000fea0003800000 */
.L_x_8339:
[----:B-1----:R-:W-:Y:S01]  /*dda0*/  PRMT R30, R0, 0x5410, R3 ;  /* 0x00005410001e7816 */ /* 0x002fe20000000003 */
[----:B------:R-:W-:Y:S06]  /*ddb0*/  @P0 BRA `(.L_x_8324) ;  /* 0x0000000400800947 */ /* 0x000fec0003800000 */
[----:B------:R-:W5:Y:S01]  /*ddc0*/  LDL R39, [R1+0x28] ;  /* 0x0000280001277983 */ /* 0x000f620000100800 */
[----:B------:R-:W-:Y:S01]  /*ddd0*/  LEA.HI R53, R53, R220, RZ, 0x1d ;  /* 0x000000dc35357211 */ /* 0x000fe200078fe8ff */
[--C-:B--23--:R-:W-:Y:S01]  /*dde0*/  HADD2.F32 R21, -RZ, R54.reuse.H1_H1 ;  /* 0x30000036ff157230 */ /* 0x10cfe20000004100 */
[----:B------:R-:W-:Y:S01]  /*ddf0*/  SHF.R.U32.HI R5, RZ, 0x3, R201 ;  /* 0x00000003ff057819 */ /* 0x000fe200000116c9 */
[----:B------:R-:W-:Y:S01]  /*de00*/  HADD2.F32 R54, -RZ, R54.H0_H0 ;  /* 0x20000036ff367230 */ /* 0x000fe20000004100 */
[----:B------:R-:W-:Y:S01]  /*de10*/  SHF.R.S32.HI R4, RZ, 0x1f, R53 ;  /* 0x0000001fff047819 */ /* 0x000fe20000011435 */
[----:B------:R-:W-:Y:S01]  /*de20*/  IMAD.SHL.U32 R0, R53, 0x8, RZ ;  /* 0x0000000835007824 */ /* 0x000fe200078e00ff */
[----:B------:R-:W-:Y:S02]  /*de30*/  SHF.R.U32.HI R20, RZ, 0x10, R9 ;  /* 0x00000010ff147819 */ /* 0x000fe40000011609 */
        /* <DEDUP_REMOVED lines=12> */
[----:B------:R-:W-:Y:S02]  /*df00*/  SHF.R.U32.HI R28, RZ, 0x10, R13 ;  /* 0x00000010ff1c7819 */ /* 0x000fe4000001160d */
[----:B------:R-:W-:Y:S01]  /*df10*/  SHF.R.U64 R35, R8, 0x10, R9 ;  /* 0x0000001008237819 */ /* 0x000fe20000001209 */
[----:B------:R-:W-:Y:S01]  /*df20*/  IMAD R3, R3, 0x2, R18 ;  /* 0x0000000203037824 */ /* 0x000fe200078e0212 */
[----:B------:R-:W-:-:S02]  /*df30*/  SHF.R.U64 R34, R10, 0x10, R11 ;  /* 0x000000100a227819 */ /* 0x000fc4000000120b */
[----:B------:R-:W-:Y:S02]  /*df40*/  SHF.R.U32.HI R32, RZ, 0x10, R11 ;  /* 0x00000010ff207819 */ /* 0x000fe4000001160b */
[----:B------:R-:W1:Y:S02]  /*df50*/  LDS.128 R24, [R3+0x10400] ;  /* 0x0104000003187984 */ /* 0x000e640000000c00 */
[--C-:B-1----:R-:W-:Y:S02]  /*df60*/  HADD2.F32 R12, -RZ, R25.reuse.H0_H0 ;  /* 0x20000019ff0c7230 */ /* 0x102fe40000004100 */
[----:B------:R-:W-:Y:S02]  /*df70*/  HADD2.F32 R25, -RZ, R25.H1_H1 ;  /* 0x30000019ff197230 */ /* 0x000fe40000004100 */
[----:B------:R-:W-:Y:S02]  /*df80*/  HADD2.F32 R11, -RZ, R24.H0_H0 ;  /* 0x20000018ff0b7230 */ /* 0x000fe40000004100 */
[C---:B0-----:R-:W-:Y:S01]  /*df90*/  FMUL.FTZ R29, R12.reuse, R21 ;  /* 0x000000150c1d7220 */ /* 0x041fe20000410000 */
[----:B------:R-:W-:Y:S01]  /*dfa0*/  FMUL.FTZ R31, R12, R15 ;  /* 0x0000000f0c1f7220 */ /* 0x000fe20000410000 */
[----:B------:R-:W-:-:S02]  /*dfb0*/  HADD2.F32 R12, -RZ, R28.H0_H0 ;  /* 0x2000001cff0c7230 */ /* 0x000fc40000004100 */
[----:B------:R-:W-:Y:S01]  /*dfc0*/  FMUL.FTZ R28, R25, R20 ;  /* 0x00000014191c7220 */ /* 0x000fe20000410000 */
[----:B------:R-:W-:Y:S02]  /*dfd0*/  HADD2.F32 R13, -RZ, R26.H0_H0 ;  /* 0x2000001aff0d7230 */ /* 0x000fe40000004100 */
[--C-:B------:R-:W-:Y:S02]  /*dfe0*/  HADD2.F32 R14, -RZ, R27.reuse.H0_H0 ;  /* 0x2000001bff0e7230 */ /* 0x100fe40000004100 */
[----:B------:R-:W-:Y:S02]  /*dff0*/  HADD2.F32 R27, -RZ, R27.H1_H1 ;  /* 0x3000001bff1b7230 */ /* 0x000fe40000004100 */
[----:B------:R-:W-:Y:S02]  /*e000*/  HADD2.F32 R24, -RZ, R24.H1_H1 ;  /* 0x30000018ff187230 */ /* 0x000fe40000004100 */
[----:B------:R-:W-:Y:S01]  /*e010*/  HADD2.F32 R26, -RZ, R26.H1_H1 ;  /* 0x3000001aff1a7230 */ /* 0x000fe20000004100 */
[----:B-----5:R-:W0:Y:S02]  /*e020*/  LDS.128 R4, [R39] ;  /* 0x0000000027047984 */ /* 0x020e240000000c00 */
[----:B0-----:R-:W-:-:S02]  /*e030*/  HADD2.F32 R8, -RZ, R5.H0_H0 ;  /* 0x20000005ff087230 */ /* 0x001fc40000004100 */
[----:B------:R-:W-:Y:S02]  /*e040*/  HADD2.F32 R5, -RZ, R5.H1_H1 ;  /* 0x30000005ff057230 */ /* 0x000fe40000004100 */
[----:B------:R-:W-:Y:S02]  /*e050*/  HADD2.F32 R0, -RZ, R4.H0_H0 ;  /* 0x20000004ff007230 */ /* 0x000fe40000004100 */
[C---:B------:R-:W-:Y:S01]  /*e060*/  FFMA.FTZ R29, R8.reuse, R15, -R29 ;  /* 0x0000000f081d7223 */ /* 0x040fe2000001081d */
[----:B------:R-:W-:Y:S01]  /*e070*/  FFMA.FTZ R31, R8, R21, R31 ;  /* 0x00000015081f7223 */ /* 0x000fe2000001001f */
[----:B------:R-:W-:Y:S01]  /*e080*/  FMUL.FTZ R8, R25, R12 ;  /* 0x0000000c19087220 */ /* 0x000fe20000410000 */
[----:B------:R-:W-:Y:S01]  /*e090*/  FMUL.FTZ R15, R11, R54 ;  /* 0x000000360b0f7220 */ /* 0x000fe20000410000 */
[----:B------:R-:W-:Y:S01]  /*e0a0*/  FFMA.FTZ R28, R5, R12, -R28 ;  /* 0x0000000c051c7223 */ /* 0x000fe2000001081c */
[----:B------:R-:W-:Y:S01]  /*e0b0*/  FMUL.FTZ R11, R11, R61 ;  /* 0x0000003d0b0b7220 */ /* 0x000fe20000410000 */
[----:B------:R-:W-:-:S02]  /*e0c0*/  HADD2.F32 R12, -RZ, R60.H0_H0 ;  /* 0x2000003cff0c7230 */ /* 0x000fc40000004100 */
[----:B------:R-:W-:Y:S01]  /*e0d0*/  FFMA.FTZ R20, R5, R20, R8 ;  /* 0x0000001405147223 */ /* 0x000fe20000010008 */
[----:B------:R-:W-:Y:S02]  /*e0e0*/  HADD2.F32 R8, -RZ, R30.H0_H0 ;  /* 0x2000001eff087230 */ /* 0x000fe40000004100 */
[C---:B------:R-:W-:Y:S01]  /*e0f0*/  FFMA.FTZ R54, R0.reuse, R54, R11 ;  /* 0x0000003600367223 */ /* 0x040fe2000001000b */
[----:B------:R-:W-:Y:S02]  /*e100*/  HADD2.F32 R9, -RZ, R6.H0_H0 ;  /* 0x20000006ff097230 */ /* 0x000fe40000004100 */
[----:B------:R-:W-:Y:S01]  /*e110*/  FFMA.FTZ R15, R0, R61, -R15 ;  /* 0x0000003d000f7223 */ /* 0x000fe2000001080f */
[----:B------:R-:W-:Y:S02]  /*e120*/  HADD2.F32 R11, -RZ, R60.H1_H1 ;  /* 0x3000003cff0b7230 */ /* 0x000fe40000004100 */
[----:B------:R-:W-:Y:S01]  /*e130*/  FMUL.FTZ R0, R13, R12 ;  /* 0x0000000c0d007220 */ /* 0x000fe20000410000 */
[----:B------:R-:W-:-:S02]  /*e140*/  HADD2.F32 R5, -RZ, R30.H1_H1 ;  /* 0x3000001eff057230 */ /* 0x000fc40000004100 */
[-C--:B------:R-:W-:Y:S01]  /*e150*/  FMUL.FTZ R30, R13, R8.reuse ;  /* 0x000000080d1e7220 */ /* 0x080fe20000410000 */
[----:B------:R-:W-:Y:S02]  /*e160*/  HADD2.F32 R10, -RZ, R7.H0_H0 ;  /* 0x20000007ff0a7230 */ /* 0x000fe40000004100 */
[C---:B------:R-:W-:Y:S01]  /*e170*/  FFMA.FTZ R25, R9.reuse, R8, -R0 ;  /* 0x0000000809197223 */ /* 0x040fe20000010800 */
[C---:B------:R-:W-:Y:S01]  /*e180*/  FMUL.FTZ R13, R14.reuse, R11 ;  /* 0x0000000b0e0d7220 */ /* 0x040fe20000410000 */
[----:B------:R-:W-:Y:S02]  /*e190*/  HADD2.F32 R8, -RZ, R32.H0_H0 ;  /* 0x20000020ff087230 */ /* 0x000fe40000004100 */
[----:B------:R-:W-:Y:S01]  /*e1a0*/  FMUL.FTZ R14, R14, R5 ;  /* 0x000000050e0e7220 */ /* 0x000fe20000410000 */
[----:B------:R-:W-:Y:S02]  /*e1b0*/  HADD2.F32 R0, -RZ, R33.H0_H0 ;  /* 0x20000021ff007230 */ /* 0x000fe40000004100 */
[----:B------:R-:W-:Y:S01]  /*e1c0*/  FFMA.FTZ R30, R9, R12, R30 ;  /* 0x0000000c091e7223 */ /* 0x000fe2000001001e */
[----:B------:R-:W-:-:S02]  /*e1d0*/  HADD2.F32 R7, -RZ, R7.H1_H1 ;  /* 0x30000007ff077230 */ /* 0x000fc40000004100 */
[C---:B------:R-:W-:Y:S01]  /*e1e0*/  FFMA.FTZ R12, R10.reuse, R5, -R13 ;  /* 0x000000050a0c7223 */ /* 0x040fe2000001080d */
[----:B------:R-:W-:Y:S01]  /*e1f0*/  FFMA.FTZ R14, R10, R11, R14 ;  /* 0x0000000b0a0e7223 */ /* 0x000fe2000001000e */
        /* <DEDUP_REMOVED lines=28> */
.L_x_8324:
[----:B------:R-:W-:Y:S05]  /*e3c0*/  BSYNC B0 ;  /* 0x0000000000007941 */ /* 0x000fea0003800000 */
.L_x_8296:
        /* <DEDUP_REMOVED lines=8> */
.L_x_8293:
[----:B------:R-:W-:-:S05]  /*e450*/  IMAD.U32 R0, RZ, RZ, UR39 ;  /* 0x00000027ff007e24 */ /* 0x000fca000f8e00ff */
[----:B------:R-:W-:-:S13]  /*e460*/  ISETP.NE.AND P0, PT, R0, 0x3, PT ;  /* 0x000000030000780c */ /* 0x000fda0003f05270 */
[----:B------:R-:W-:Y:S05]  /*e470*/  @!P0 BRA `(.L_x_8341) ;  /* 0x0000000000048947 */ /* 0x000fea0003800000 */
[----:B------:R-:W-:Y:S01]  /*e480*/  BPT.TRAP 0x1 ;  /* 0x000000040000795c */ /* 0x000fe20000300000 */
.L_x_8341:
[----:B------:R-:W-:Y:S02]  /*e490*/  LEA R90, R184, R18, 0x3 ;  /* 0x00000012b85a7211 */ /* 0x000fe400078e18ff */
[----:B01-3--:R-:W-:-:S04]  /*e4a0*/  SHF.L.U32 R3, R187, 0x1f, RZ ;  /* 0x0000001fbb037819 */ /* 0x00bfc800000006ff */
[----:B------:R0:W1:Y:S01]  /*e4b0*/  SYNCS.PHASECHK.TRANS64.TRYWAIT P1, [R90+URZ+0x28830], R3 ;  /* 0x028830035a0075a7 */ /* 0x000062000802017f */
[----:B------:R-:W-:Y:S05]  /*e4c0*/  @!P0 BRA `(.L_x_8342) ;  /* 0x0000000000048947 */ /* 0x000fea0003800000 */
[----:B------:R-:W-:Y:S01]  /*e4d0*/  BPT.TRAP 0x1 ;  /* 0x000000040000795c */ /* 0x000fe20000300000 */
.L_x_8342:
[----:B------:R-:W-:Y:S01]  /*e4e0*/  VIADD R0, R18, 0x18400 ;  /* 0x0001840012007836 */ /* 0x000fe20000000000 */
[----:B--2---:R-:W-:Y:S01]  /*e4f0*/  LOP3.LUT R4, R36, 0x10000, RZ, 0xfc, !PT ;  /* 0x0001000024047812 */ /* 0x004fe200078efcff */
[----:B------:R-:W-:-:S03]  /*e500*/  IMAD.MOV.U32 R5, RZ, RZ, 0x40000040 ;  /* 0x40000040ff057424 */ /* 0x000fc600078e00ff */
[----:B------:R-:W-:-:S04]  /*e510*/  SHF.R.U32.HI R0, RZ, 0x4, R0 ;  /* 0x00000004ff007819 */ /* 0x000fc80000011600 */
[----:B------:R-:W-:-:S04]  /*e520*/  LOP3.LUT R0, R0, 0x3fff, RZ, 0xc0, !PT ;  /* 0x00003fff00007812 */ /* 0x000fc800078ec0ff */
[----:B------:R-:W-:Y:S01]  /*e530*/  LOP3.LUT R7, R0, 0x10000, RZ, 0xfc, !PT ;  /* 0x0001000000077812 */ /* 0x000fe200078efcff */
[----:B-1----:R-:W-:Y:S06]  /*e540*/  @P1 BRA `(.L_x_8343) ;  /* 0x0000000000081947 */ /* 0x002fec0003800000 */
[----:B------:R-:W1:Y:S02]  /*e550*/  SYNCS.PHASECHK.TRANS64.TRYWAIT P1, [R90+URZ+0x28830], R3 ;  /* 0x028830035a0075a7 */ /* 0x000e64000802017f */
[----:B-1----:R-:W-:Y:S05]  /*e560*/  @!P1 BRA `(.L_x_8344) ;  /* 0x000001bc00909947 */ /* 0x002fea0003800000 */
.L_x_8343:
[----:B------:R-:W-:Y:S01]  /*e570*/  IMAD R94, R184, 0x800, R7 ;  /* 0x00000800b85e7824 */ /* 0x000fe200078e0207 */
[----:B------:R-:W-:Y:S05]  /*e580*/  WARPSYNC.ALL ;  /* 0x0000000000007948 */ /* 0x000fea0003800000 */
[----:B------:R-:W-:Y:S01]  /*e590*/  IMAD.MOV.U32 R95, RZ, RZ, 0x40000040 ;  /* 0x40000040ff5f7424 */ /* 0x000fe200078e00ff */
[C---:B------:R-:W-:Y:S01]  /*e5a0*/  R2UR UR4, R4.reuse ;  /* 0x00000000040472ca */ /* 0x040fe200000e0000 */
[----:B-----5:R-:W-:Y:S01]  /*e5b0*/  WARPGROUP.ARRIVE ;  /* 0x00000000000079c5 */ /* 0x020fe20000000000 */
[----:B------:R-:W-:Y:S01]  /*e5c0*/  R2UR UR5, R5 ;  /* 0x00000000050572ca */ /* 0x000fe200000e0000 */
[----:B------:R-:W-:Y:S01]  /*e5d0*/  VIADD R192, R4, 0x2 ;  /* 0x0000000204c07836 */ /* 0x000fe20000000000 */
[C---:B------:R-:W-:Y:S01]  /*e5e0*/  R2UR UR6, R94.reuse ;  /* 0x000000005e0672ca */ /* 0x040fe200000e0000 */
[----:B------:R-:W-:Y:S01]  /*e5f0*/  IMAD.MOV.U32 R193, RZ, RZ, 0x40000040 ;  /* 0x40000040ffc17424 */ /* 0x000fe200078e00ff */
[----:B------:R-:W-:Y:S01]  /*e600*/  R2UR UR7, R95 ;  /* 0x000000005f0772ca */ /* 0x000fe200000e0000 */
[----:B------:R-:W-:Y:S01]  /*e610*/  IMAD.MOV.U32 R9, RZ, RZ, 0x40000040 ;  /* 0x40000040ff097424 */ /* 0x000fe200078e00ff */
[----:B------:R-:W-:Y:S01]  /*e620*/  IADD3 R8, R94, 0x2, RZ ;  /* 0x000000025e087810 */ /* 0x000fe20007ffe0ff */
[----:B------:R-:W-:-:S02]  /*e630*/  VIADD R190, R4, 0x4 ;  /* 0x0000000404be7836 */ /* 0x000fc40000000000 */
[----:B------:R-:W-:Y:S02]  /*e640*/  IMAD.MOV.U32 R191, RZ, RZ, 0x40000040 ;  /* 0x40000040ffbf7424 */ /* 0x000fe400078e00ff */
[C---:B------:R-:W-:Y:S02]  /*e650*/  VIADD R20, R4.reuse, 0x6 ;  /* 0x0000000604147836 */ /* 0x040fe40000000000 */
[----:B------:R-:W-:Y:S02]  /*e660*/  IMAD.MOV.U32 R21, RZ, RZ, 0x40000040 ;  /* 0x40000040ff157424 */ /* 0x000fe400078e00ff */
[----:B------:R-:W-:Y:S02]  /*e670*/  VIADD R14, R4, 0x400 ;  /* 0x00000400040e7836 */ /* 0x000fe40000000000 */
[----:B------:R-:W-:Y:S01]  /*e680*/  HGMMA.64x128x16.F32 R24, gdesc[UR4], RZ, !UPT, gsb0 ;  /* 0x01e00000041879f0 */ /* 0x000fe2000c0008ff */
[----:B------:R-:W-:Y:S01]  /*e690*/  R2UR UR4, R192 ;  /* 0x00000000c00472ca */ /* 0x000fe200000e0000 */
[----:B------:R-:W-:Y:S01]  /*e6a0*/  IMAD.MOV.U32 R15, RZ, RZ, 0x40000040 ;  /* 0x40000040ff0f7424 */ /* 0x000fe200078e00ff */
[----:B------:R-:W-:Y:S01]  /*e6b0*/  R2UR UR5, R193 ;  /* 0x00000000c10572ca */ /* 0x000fe200000e0000 */
[----:B------:R-:W-:Y:S01]  /*e6c0*/  VIADD R12, R4, 0x402 ;  /* 0x00000402040c7836 */ /* 0x000fe20000000000 */
[----:B------:R-:W-:Y:S01]  /*e6d0*/  R2UR UR6, R8 ;  /* 0x00000000080672ca */ /* 0x000fe200000e0000 */
[----:B------:R-:W-:Y:S01]  /*e6e0*/  VIADD R8, R94, 0x4 ;  /* 0x000000045e087836 */ /* 0x000fe20000000000 */
[----:B------:R-:W-:Y:S01]  /*e6f0*/  R2UR UR7, R9 ;  /* 0x00000000090772ca */ /* 0x000fe200000e0000 */
[----:B------:R-:W-:Y:S01]  /*e700*/  IMAD.MOV.U32 R13, RZ, RZ, 0x40000040 ;  /* 0x40000040ff0d7424 */ /* 0x000fe200078e00ff */
[----:B------:R-:W-:Y:S01]  /*e710*/  MOV R9, 0x40000040 ;  /* 0x4000004000097802 */ /* 0x000fe20000000f00 */
[----:B------:R-:W-:-:S02]  /*e720*/  VIADD R10, R4, 0x404 ;  /* 0x00000404040a7836 */ /* 0x000fc40000000000 */
[----:B------:R-:W-:Y:S02]  /*e730*/  IMAD.MOV.U32 R11, RZ, RZ, 0x40000040 ;  /* 0x40000040ff0b7424 */ /* 0x000fe400078e00ff */
[----:B------:R-:W-:Y:S01]  /*e740*/  IMAD.MOV.U32 R95, RZ, RZ, 0x40000040 ;  /* 0x40000040ff5f7424 */ /* 0x000fe200078e00ff */
[----:B------:R-:W-:Y:S02]  /*e750*/  WARPGROUP.DEPBAR.LE gsb0, 0x0 ;  /* 0x00008000000079c5 */ /* 0x000fe40000010000 */
[----:B------:R-:W-:-:S06]  /*e760*/  WARPGROUP.ARRIVE ;  /* 0x00000000000079c5 */ /* 0x000fcc0000000000 */
[----:B------:R-:W-:Y:S01]  /*e770*/  HGMMA.64x128x16.F32 R24, gdesc[UR4], R24, gsb0 ;  /* 0x01e00000041879f0 */ /* 0x000fe20008000818 */
        /* <DEDUP_REMOVED lines=8> */
[----:B------:R-:W-:Y:S01]  /*e800*/  HGMMA.64x128x16.F32 R24, gdesc[UR4], R24, gsb0 ;  /* 0x01e00000041879f0 */ /* 0x000fe20008000818 */
        /* <DEDUP_REMOVED lines=8> */
[----:B------:R-:W-:Y:S01]  /*e890*/  HGMMA.64x128x16.F32 R24, gdesc[UR4], R24, gsb0 ;  /* 0x01e00000041879f0 */ /* 0x000fe20008000818 */
        /* <DEDUP_REMOVED lines=8> */
[----:B------:R-:W-:Y:S01]  /*e920*/  HGMMA.64x128x16.F32 R24, gdesc[UR4], R24, gsb0 ;  /* 0x01e00000041879f0 */ /* 0x000fe20008000818 */
[----:B------:R-:W-:Y:S02]  /*e930*/  R2UR UR4, R12 ;  /* 0x000000000c0472ca */ /* 0x000fe400000e0000 */
[----:B------:R-:W-:Y:S02]  /*e940*/  R2UR UR5, R13 ;  /* 0x000000000d0572ca */ /* 0x000fe400000e0000 */
[----:B------:R-:W-:Y:S01]  /*e950*/  R2UR UR6, R8 ;  /* 0x00000000080672ca */ /* 0x000fe200000e0000 */
[C---:B------:R-:W-:Y:S01]  /*e960*/  VIADD R8, R94.reuse, 0x404 ;  /* 0x000004045e087836 */ /* 0x040fe20000000000 */
        /* <DEDUP_REMOVED lines=19> */
[----:B------:R-:W-:Y:S02]  /*eaa0*/  WARPGROUP.DEPBAR.LE gsb0, 0x0 ;  /* 0x00008000000079c5 */ /* 0x000fe40000010000 */
[----:B------:R-:W-:-:S10]  /*eab0*/  WARPGROUP.ARRIVE ;  /* 0x00000000000079c5 */ /* 0x000fd40000000000 */
[----:B------:R-:W-:Y:S03]  /*eac0*/  HGMMA.64x128x16.F32 R24, gdesc[UR4], R24, gsb0 ;  /* 0x01e00000041879f0 */ /* 0x000fe60008000818 */
[----:B------:R-:W-:Y:S02]  /*ead0*/  WARPGROUP.DEPBAR.LE gsb0, 0x0 ;  /* 0x00008000000079c5 */ /* 0x000fe40000010000 */
[----:B------:R-:W-:Y:S05]  /*eae0*/  @!P0 BRA `(.L_x_8345) ;  /* 0x0000000000048947 */ /* 0x000fea0003800000 */
[----:B------:R-:W-:Y:S01]  /*eaf0*/  BPT.TRAP 0x1 ;  /* 0x000000040000795c */ /* 0x000fe20000300000 */
.L_x_8345:
[----:B------:R-:W-:Y:S01]  /*eb00*/  ULDC UR4, c[0x0][0x9d8] ;  /* 0x0002760000047ab9 */ /* 0x000fe20000000800 */
[----:B01----:R-:W-:Y:S02]  /*eb10*/  VIADD R90, R90, 0x28840 ;  /* 0x000288405a5a7836 */ /* 0x003fe40000000000 */
[----:B------:R-:W-:Y:S01]  /*eb20*/  FMUL.FTZ R6, R24, UR4 ;  /* 0x0000000418067c20 */ /* 0x000fe20008410000 */
[----:B----4-:R-:W-:Y:S01]  /*eb30*/  FMUL.FTZ R89, R25, UR4 ;  /* 0x0000000419597c20 */ /* 0x010fe20008410000 */
[----:B------:R-:W0:Y:S01]  /*eb40*/  LDC R24, c[0x0][0x448] ;  /* 0x00011200ff187b82 */ /* 0x000e220000000800 */
[----:B------:R-:W-:Y:S01]  /*eb50*/  FMUL.FTZ R95, R33, UR4 ;  /* 0x00000004215f7c20 */ /* 0x000fe20008410000 */
[----:B------:R-:W-:Y:S01]  /*eb60*/  FMUL.FTZ R33, R39, UR4 ;  /* 0x0000000427217c20 */ /* 0x000fe20008410000 */
[----:B------:R-:W-:Y:S01]  /*eb70*/  FMUL.FTZ R39, R50, UR4 ;  /* 0x0000000432277c20 */ /* 0x000fe20008410000 */
[----:B------:R-:W-:Y:S01]  /*eb80*/  FMUL.FTZ R50, R66, UR4 ;  /* 0x0000000442327c20 */ /* 0x000fe20008410000 */
[----:B------:R-:W-:Y:S01]  /*eb90*/  FMUL.FTZ R66, R73, UR4 ;  /* 0x0000000449427c20 */ /* 0x000fe20008410000 */
[----:B------:R-:W-:-:S02]  /*eba0*/  IMAD.IADD R73, R200, 0x1, R198 ;  /* 0x00000001c8497824 */ /* 0x000fc400078e02c6 */
[----:B------:R-:W-:Y:S01]  /*ebb0*/  FMUL.FTZ R104, R52, UR4 ;  /* 0x0000000434687c20 */ /* 0x000fe20008410000 */
[----:B------:R-:W-:Y:S01]  /*ebc0*/  FMUL.FTZ R52, R70, UR4 ;  /* 0x0000000446347c20 */ /* 0x000fe20008410000 */
[----:B------:R-:W-:Y:S01]  /*ebd0*/  FMUL.FTZ R3, R27, UR4 ;  /* 0x000000041b037c20 */ /* 0x000fe20008410000 */
[----:B------:R-:W-:Y:S01]  /*ebe0*/  FMUL.FTZ R70, R81, UR4 ;  /* 0x0000000451467c20 */ /* 0x000fe20008410000 */
[----:B------:R-:W-:Y:S01]  /*ebf0*/  FMUL.FTZ R97, R37, UR4 ;  /* 0x0000000425617c20 */ /* 0x000fe20008410000 */
[----:B------:R-:W-:Y:S01]  /*ec00*/  MOV R27, 0xffffff80 ;  /* 0xffffff80001b7802 */ /* 0x000fe20000000f00 */
        /* <DEDUP_REMOVED lines=48> */
[----:B0-----:R-:W-:-:S04]  /*ef10*/  @P1 IMAD.HI.U32 R24, R73, R24, RZ ;  /* 0x0000001849181227 */ /* 0x001fc800078e00ff */
[----:B------:R-:W-:Y:S01]  /*ef20*/  FMUL.FTZ R55, R79, UR4 ;  /* 0x000000044f377c20 */ /* 0x000fe20008410000 */
[----:B------:R-:W-:Y:S01]  /*ef30*/  FMUL.FTZ R69, R80, UR4 ;  /* 0x0000000450457c20 */ /* 0x000fe20008410000 */
[----:B------:R-:W-:Y:S01]  /*ef40*/  FMUL.FTZ R57, R82, UR4 ;  /* 0x0000000452397c20 */ /* 0x000fe20008410000 */
[----:B------:R-:W-:Y:S01]  /*ef50*/  FMUL.FTZ R42, R83, UR4 ;  /* 0x00000004532a7c20 */ /* 0x000fe20008410000 */
[----:B------:R-:W-:Y:S01]  /*ef60*/  FMUL.FTZ R71, R84, UR4 ;  /* 0x0000000454477c20 */ /* 0x000fe20008410000 */
[----:B------:R-:W-:Y:S01]  /*ef70*/  FMUL.FTZ R72, R85, UR4 ;  /* 0x0000000455487c20 */ /* 0x000fe20008410000 */
[----:B------:R-:W-:Y:S01]  /*ef80*/  FMUL.FTZ R43, R86, UR4 ;  /* 0x00000004562b7c20 */ /* 0x000fe20008410000 */
[----:B-1----:R-:W-:Y:S01]  /*ef90*/  @P1 SHF.R.U32.HI R73, RZ, R25, R24 ;  /* 0x00000019ff491219 */ /* 0x002fe20000011618 */
[----:B------:R-:W-:Y:S01]  /*efa0*/  FMUL.FTZ R44, R87, UR4 ;  /* 0x00000004572c7c20 */ /* 0x000fe20008410000 */
[----:B------:R-:W0:Y:S01]  /*efb0*/  LDC.64 R24, c[0x0][0x9e0] ;  /* 0x00027800ff187b82 */ /* 0x000e220000000a00 */
[C---:B------:R-:W-:Y:S01]  /*efc0*/  IADD3 R27, -R189.reuse, 0x1, R78 ;  /* 0x00000001bd1b7810 */ /* 0x040fe20007ffe14e */
[----:B------:R-:W1:Y:S01]  /*efd0*/  MUFU.TANH R6, R6 ;  /* 0x0000000600067308 */ /* 0x000e620000002400 */
[----:B------:R-:W2:Y:S01]  /*efe0*/  SHFL.IDX PT, R81, R73, RZ, 0x1c1f ;  /* 0x001c1fff49517589 */ /* 0x000ea200000e0000 */
[----:B------:R-:W-:Y:S01]  /*eff0*/  IMAD.U32 R75, RZ, RZ, UR38 ;  /* 0x00000026ff4b7e24 */ /* 0x000fe2000f8e00ff */
[----:B------:R-:W-:Y:S01]  /*f000*/  ULDC UR52, c[0x0][0x9dc] ;  /* 0x0002770000347ab9 */ /* 0x000fe20000000800 */
[----:B------:R-:W-:Y:S01]  /*f010*/  IADD3 R27, -R194, R27, R196 ;  /* 0x0000001bc21b7210 */ /* 0x000fe20007ffe1c4 */
[----:B------:R-:W-:Y:S01]  /*f020*/  ULOP3.LUT UR52, URZ, UR52, URZ, 0x33, !UPT ;  /* 0x000000343f347292 */ /* 0x000fe2000f8e333f */
[----:B------:R-:W-:-:S02]  /*f030*/  IADD3 R77, -R189, R196, R78 ;  /* 0x000000c4bd4d7210 */ /* 0x000fc40007ffe14e */
[----:B------:R-:W3:Y:S01]  /*f040*/  MUFU.TANH R89, R89 ;  /* 0x0000005900597308 */ /* 0x000ee20000002400 */
[----:B------:R-:W-:Y:S02]  /*f050*/  PRMT R90, R75, 0x654, R90 ;  /* 0x000006544b5a7816 */ /* 0x000fe4000000005a */
[----:B------:R-:W-:Y:S01]  /*f060*/  VIADD R75, R27, UR52 ;  /* 0x000000341b4b7c36 */ /* 0x000fe20008000000 */
[----:B------:R-:W-:Y:S01]  /*f070*/  LEA R76, R88, 0xffffff80, 0x7 ;  /* 0xffffff80584c7811 */ /* 0x000fe200078e38ff */
[----:B------:R4:W-:Y:S03]  /*f080*/  SYNCS.ARRIVE.TRANS64.RED.A1T0 RZ, [R90+URZ], RZ ;  /* 0x000000ff5aff79a7 */ /* 0x0009e6000810043f */
[----:B------:R-:W0:Y:S02]  /*f090*/  MUFU.TANH R0, R0 ;  /* 0x0000000000007308 */ /* 0x000e240000002400 */
[----:B0-----:R-:W-:Y:S01]  /*f0a0*/  ISETP.GE.AND P2, PT, R25, 0x1, PT ;  /* 0x000000011900780c */ /* 0x001fe20003f46270 */
[----:B------:R-:W-:-:S05]  /*f0b0*/  IMAD.IADD R80, R27, 0x1, R24 ;  /* 0x000000011b507824 */ /* 0x000fca00078e0218 */
[----:B------:R-:W0:Y:S01]  /*f0c0*/  MUFU.TANH R3, R3 ;  /* 0x0000000300037308 */ /* 0x000e220000002400 */
[----:B--2---:R-:W-:Y:S01]  /*f0d0*/  IMAD.IADD R79, R75, 0x1, R81 ;  /* 0x000000014b4f7824 */ /* 0x004fe200078e0251 */
[----:B------:R-:W-:-:S06]  /*f0e0*/  VIADDMNMX R82, R81, R80, R77, PT ;  /* 0x0000005051527246 */ /* 0x000fcc000380014d */
[----:B------:R-:W2:Y:S08]  /*f0f0*/  MUFU.TANH R91, R91 ;  /* 0x0000005b005b7308 */ /* 0x000eb00000002400 */
        /* <DEDUP_REMOVED lines=71> */
.L_x_8348:
[----:B------:R-:W-:-:S13]  /*f570*/  ISETP.NE.AND P3, PT, R25, 0x1, PT ;  /* 0x000000011900780c */ /* 0x000fda0003f65270 */
[----:B------:R-:W1:Y:S02]  /*f580*/  @P3 LDC.64 R26, c[0x0][0x9e8] ;  /* 0x00027a00ff1a3b82 */ /* 0x000e640000000a00 */
[----:B-1----:R-:W-:-:S05]  /*f590*/  @P3 IMAD.HI.U32 R26, R81, R26, RZ ;  /* 0x0000001a511a3227 */ /* 0x002fca00078e00ff */
[----:B------:R-:W-:-:S07]  /*f5a0*/  @P3 SHF.R.U32.HI R81, RZ, R27, R26 ;  /* 0x0000001bff513219 */ /* 0x000fce000001161a */
.L_x_8349:
[----:B------:R-:W-:Y:S05]  /*f5b0*/  BSYNC B0 ;  /* 0x0000000000007941 */ /* 0x000fea0003800000 */
.L_x_8347:
[----:B------:R-:W-:-:S04]  /*f5c0*/  IMAD R26, R81, R25, -R76 ;  /* 0x00000019511a7224 */ /* 0x000fc800078e0a4c */
[----:B------:R-:W-:-:S05]  /*f5d0*/  IMAD.IADD R26, R26, 0x1, -R189 ;  /* 0x000000011a1a7824 */ /* 0x000fca00078e0abd */
[----:B------:R-:W-:Y:S02]  /*f5e0*/  VIMNMX R79, R79, R26, !PT ;  /* 0x0000001a4f4f7248 */ /* 0x000fe40007fe0100 */
[----:B------:R-:W-:-:S07]  /*f5f0*/  VIADDMNMX R82, R26, R25, R82, PT ;  /* 0x000000191a527246 */ /* 0x000fce0003800152 */
.L_x_8346:
[C---:B------:R-:W-:Y:S01]  /*f600*/  ISETP.GE.AND P3, PT, R78.reuse, 0x2, PT ;  /* 0x000000024e00780c */ /* 0x040fe20003f66270 */
[----:B------:R-:W1:Y:S01]  /*f610*/  SHFL.IDX PT, R73, R73, 0x1, 0x1c1f ;  /* 0x003c1f0049497f89 */ /* 0x000e6200000e0000 */
[----:B------:R-:W-:Y:S02]  /*f620*/  ISETP.GE.AND P5, PT, R78, 0x9, PT ;  /* 0x000000094e00780c */ /* 0x000fe40003fa6270 */
[----:B------:R-:W-:Y:S02]  /*f630*/  ISETP.GT.AND P4, PT, R79, 0x1, !P3 ;  /* 0x000000014f00780c */ /* 0x000fe40005f84270 */
[----:B------:R-:W-:Y:S02]  /*f640*/  P2R R81, PR, RZ, 0x20 ;  /* 0x00000020ff517803 */ /* 0x000fe40000000000 */
[----:B------:R-:W-:-:S04]  /*f650*/  ISETP.LT.OR P4, PT, R82, 0x2, P4 ;  /* 0x000000025200780c */ /* 0x000fc80002781670 */
[----:B------:R-:W-:Y:S02]  /*f660*/  FSEL R89, R89, -INF , !P4 ;  /* 0xff80000059597808 */ /* 0x000fe40006000000 */
[----:B------:R-:W-:Y:S02]  /*f670*/  ISETP.GT.AND P4, PT, R79, 0x8, !P5 ;  /* 0x000000084f00780c */ /* 0x000fe40006f84270 */
[----:B------:R-:W-:Y:S02]  /*f680*/  ISETP.GE.AND P5, PT, R78, 0xa, PT ;  /* 0x0000000a4e00780c */ /* 0x000fe40003fa6270 */
[----:B------:R-:W-:Y:S02]  /*f690*/  ISETP.LT.OR P4, PT, R82, 0x9, P4 ;  /* 0x000000095200780c */ /* 0x000fe40002781670 */
[----:B------:R-:W-:Y:S02]  /*f6a0*/  P2R R83, PR, RZ, 0x20 ;  /* 0x00000020ff537803 */ /* 0x000fe40000000000 */
[----:B------:R-:W-:-:S02]  /*f6b0*/  FSEL R91, R91, -INF , !P4 ;  /* 0xff8000005b5b7808 */ /* 0x000fc40006000000 */
[C---:B------:R-:W-:Y:S02]  /*f6c0*/  ISETP.GT.AND P4, PT, R79.reuse, 0x9, !P5 ;  /* 0x000000094f00780c */ /* 0x040fe40006f84270 */
[----:B------:R-:W-:Y:S02]  /*f6d0*/  ISETP.GE.AND P5, PT, R78, 0x11, PT ;  /* 0x000000114e00780c */ /* 0x000fe40003fa6270 */
[----:B------:R-:W-:Y:S02]  /*f6e0*/  ISETP.LT.OR P4, PT, R82, 0xa, P4 ;  /* 0x0000000a5200780c */ /* 0x000fe40002781670 */
[----:B------:R-:W-:Y:S02]  /*f6f0*/  P2R R84, PR, RZ, 0x20 ;  /* 0x00000020ff547803 */ /* 0x000fe40000000000 */
[----:B0-----:R-:W-:Y:S02]  /*f700*/  FSEL R92, R92, -INF , !P4 ;  /* 0xff8000005c5c7808 */ /* 0x001fe40006000000 */
[----:B------:R-:W-:-:S02]  /*f710*/  ISETP.GT.AND P4, PT, R79, 0x10, !P5 ;  /* 0x000000104f00780c */ /* 0x000fc40006f84270 */
[----:B------:R-:W-:Y:S02]  /*f720*/  ISETP.GE.AND P5, PT, R78, 0x12, PT ;  /* 0x000000124e00780c */ /* 0x000fe40003fa6270 */
[----:B------:R-:W-:Y:S02]  /*f730*/  ISETP.LT.OR P4, PT, R82, 0x11, P4 ;  /* 0x000000115200780c */ /* 0x000fe40002781670 */
[----:B------:R-:W-:Y:S02]  /*f740*/  P2R R85, PR, RZ, 0x20 ;  /* 0x00000020ff557803 */ /* 0x000fe40000000000 */
[----:B------:R-:W-:Y:S02]  /*f750*/  FSEL R94, R94, -INF , !P4 ;  /* 0xff8000005e5e7808 */ /* 0x000fe40006000000 */
[----:B------:R-:W-:Y:S02]  /*f760*/  ISETP.GT.AND P4, PT, R79, 0x11, !P5 ;  /* 0x000000114f00780c */ /* 0x000fe40006f84270 */
[----:B------:R-:W-:-:S02]  /*f770*/  ISETP.GE.AND P5, PT, R78, 0x19, PT ;  /* 0x000000194e00780c */ /* 0x000fc40003fa6270 */
[----:B------:R-:W-:Y:S02]  /*f780*/  ISETP.LT.OR P4, PT, R82, 0x12, P4 ;  /* 0x000000125200780c */ /* 0x000fe40002781670 */
[----:B------:R-:W-:Y:S02]  /*f790*/  P2R R126, PR, RZ, 0x20 ;  /* 0x00000020ff7e7803 */ /* 0x000fe40000000000 */
[----:B------:R-:W-:Y:S02]  /*f7a0*/  FSEL R95, R95, -INF , !P4 ;  /* 0xff8000005f5f7808 */ /* 0x000fe40006000000 */
[----:B------:R-:W-:Y:S02]  /*f7b0*/  ISETP.GT.AND P4, PT, R79, 0x18, !P5 ;  /* 0x000000184f00780c */ /* 0x000fe40006f84270 */
[----:B------:R-:W-:Y:S02]  /*f7c0*/  ISETP.GE.AND P5, PT, R78, 0x1a, PT ;  /* 0x0000001a4e00780c */ /* 0x000fe40003fa6270 */
[----:B------:R-:W-:-:S02]  /*f7d0*/  ISETP.LT.OR P4, PT, R82, 0x19, P4 ;  /* 0x000000195200780c */ /* 0x000fc40002781670 */
[----:B------:R-:W-:Y:S02]  /*f7e0*/  P2R R86, PR, RZ, 0x20 ;  /* 0x00000020ff567803 */ /* 0x000fe40000000000 */
[----:B------:R-:W-:Y:S02]  /*f7f0*/  FSEL R96, R96, -INF , !P4 ;  /* 0xff80000060607808 */ /* 0x000fe40006000000 */
[----:B------:R-:W-:Y:S02]  /*f800*/  ISETP.GT.AND P4, PT, R79, 0x19, !P5 ;  /* 0x000000194f00780c */ /* 0x000fe40006f84270 */
[----:B------:R-:W-:Y:S02]  /*f810*/  ISETP.GE.AND P5, PT, R78, 0x21, PT ;  /* 0x000000214e00780c */ /* 0x000fe40003fa6270 */
[----:B------:R-:W-:Y:S02]  /*f820*/  ISETP.LT.OR P4, PT, R82, 0x1a, P4 ;  /* 0x0000001a5200780c */ /* 0x000fe40002781670 */
[----:B------:R-:W-:-:S02]  /*f830*/  P2R R87, PR, RZ, 0x20 ;  /* 0x00000020ff577803 */ /* 0x000fc40000000000 */
[----:B------:R-:W-:Y:S02]  /*f840*/  FSEL R97, R97, -INF , !P4 ;  /* 0xff80000061617808 */ /* 0x000fe40006000000 */
[----:B------:R-:W-:Y:S02]  /*f850*/  ISETP.GT.AND P4, PT, R79, 0x20, !P5 ;  /* 0x000000204f00780c */ /* 0x000fe40006f84270 */
[----:B------:R-:W-:Y:S02]  /*f860*/  ISETP.GE.AND P5, PT, R78, 0x22, PT ;  /* 0x000000224e00780c */ /* 0x000fe40003fa6270 */
[----:B------:R-:W-:Y:S02]  /*f870*/  ISETP.LT.OR P4, PT, R82, 0x21, P4 ;  /* 0x000000215200780c */ /* 0x000fe40002781670 */
[----:B------:R-:W-:Y:S02]  /*f880*/  P2R R90, PR, RZ, 0x20 ;  /* 0x00000020ff5a7803 */ /* 0x000fe40000000000 */
[----:B------:R-:W-:-:S02]  /*f890*/  FSEL R98, R98, -INF , !P4 ;  /* 0xff80000062627808 */ /* 0x000fc40006000000 */
[----:B------:R-:W-:Y:S02]  /*f8a0*/  ISETP.GT.AND P4, PT, R79, 0x21, !P5 ;  /* 0x000000214f00780c */ /* 0x000fe40006f84270 */
[----:B------:R-:W-:Y:S02]  /*f8b0*/  ISETP.GE.AND P5, PT, R78, 0x29, PT ;  /* 0x000000294e00780c */ /* 0x000fe40003fa6270 */
[----:B------:R-:W-:Y:S02]  /*f8c0*/  ISETP.LT.OR P4, PT, R82, 0x22, P4 ;  /* 0x000000225200780c */ /* 0x000fe40002781670 */
[----:B------:R-:W-:Y:S02]  /*f8d0*/  P2R R108, PR, RZ, 0x20 ;  /* 0x00000020ff6c7803 */ /* 0x000fe40000000000 */
[----:B------:R-:W-:Y:S02]  /*f8e0*/  FSEL R99, R99, -INF , !P4 ;  /* 0xff80000063637808 */ /* 0x000fe40006000000 */
        /* <DEDUP_REMOVED lines=89> */
[----:B------:R-:W-:Y:S02]  /*fe80*/  FSEL R68, R68, -INF , !P4 ;  /* 0xff80000044447808 */ /* 0x000fe40006000000 */
        /* <DEDUP_REMOVED lines=10> */
[----:B------:R-:W-:Y:S01]  /*ff30*/  FSEL R58, R71, -INF , !P6 ;  /* 0xff800000473a7808 */ /* 0x000fe20007000000 */
[----:B-1----:R-:W-:Y:S01]  /*ff40*/  IMAD.IADD R71, R75, 0x1, R73 ;  /* 0x000000014b477824 */ /* 0x002fe200078e0249 */
        /* <DEDUP_REMOVED lines=10> */
[----:B------:R-:W-:Y:S01]  /*fff0*/  VIADDMNMX R72, R73, R80, R77, PT ;  /* 0x0000005049487246 */ /* 0x000fe2000380014d */
[----:B------:R-:W-:Y:S06]  /*10000*/  @!P2 BRA `(.L_x_8350) ;  /* 0x000000000050a947 */ /* 0x000fec0003800000 */
        /* <DEDUP_REMOVED lines=11> */
.L_x_8352:
[----:B------:R-:W-:-:S13]  /*100c0*/  ISETP.NE.AND P6, PT, R25, 0x1, PT ;  /* 0x000000011900780c */ /* 0x000fda0003fc5270 */
[----:B------:R-:W0:Y:S02]  /*100d0*/  @P6 LDC.64 R26, c[0x0][0x9e8] ;  /* 0x00027a00ff1a6b82 */ /* 0x000e240000000a00 */
[----:B0-----:R-:W-:-:S05]  /*100e0*/  @P6 IMAD.HI.U32 R26, R73, R26, RZ ;  /* 0x0000001a491a6227 */ /* 0x001fca00078e00ff */
[----:B------:R-:W-:-:S07]  /*100f0*/  @P6 SHF.R.U32.HI R73, RZ, R27, R26 ;  /* 0x0000001bff496219 */ /* 0x000fce000001161a */
.L_x_8353:
[----:B------:R-:W-:Y:S05]  /*10100*/  BSYNC B0 ;  /* 0x0000000000007941 */ /* 0x000fea0003800000 */
.L_x_8351:
[----:B------:R-:W-:-:S05]  /*10110*/  IMAD R76, R73, R25, -R76 ;  /* 0x00000019494c7224 */ /* 0x000fca00078e0a4c */
[----:B------:R-:W-:-:S04]  /*10120*/  IADD3 R76, -R189, R76, RZ ;  /* 0x0000004cbd4c7210 */ /* 0x000fc80007ffe1ff */
[----:B------:R-:W-:Y:S02]  /*10130*/  VIMNMX R71, R71, R76, !PT ;  /* 0x0000004c47477248 */ /* 0x000fe40007fe0100 */
[----:B------:R-:W-:-:S07]  /*10140*/  VIADDMNMX R72, R76, R25, R72, PT ;  /* 0x000000194c487246 */ /* 0x000fce0003800148 */
.L_x_8350:
[----:B------:R-:W-:Y:S01]  /*10150*/  ISETP.GT.AND P3, PT, R71, 0x1, !P3 ;  /* 0x000000014700780c */ /* 0x000fe20005f64270 */
[----:B------:R-:W-:Y:S01]  /*10160*/  ULDC UR51, c[0x0][0x988] ;  /* 0x0002620000337ab9 */ /* 0x000fe20000000800 */
        /* <DEDUP_REMOVED lines=29> */
[C---:B------:R-:W-:Y:S02]  /*10340*/  ISETP.LT.OR P3, PT, R72.reuse, 0x12, P3 ;  /* 0x000000124800780c */ /* 0x040fe40001f61670 */
[----:B------:R-:W-:Y:S02]  /*10350*/  FMNMX.FTZ R27, R103, R26, !PT ;  /* 0x0000001a671b7209 */ /* 0x000fe40007810000 */
[----:B------:R-:W-:Y:S02]  /*10360*/  FSEL R31, R31, -INF , !P3 ;  /* 0xff8000001f1f7808 */ /* 0x000fe40005800000 */
        /* <DEDUP_REMOVED lines=45> */
[----:B------:R-:W-:Y:S01]  /*10640*/  ISETP.GT.AND P4, PT, R71, 0x71, !P4 ;  /* 0x000000714700780c */ /* 0x000fe20006784270 */
[----:B------:R-:W0:Y:S01]  /*10650*/  SHFL.BFLY PT, R26, R27, 0x2, 0x1f ;  /* 0x0c401f001b1a7f89 */ /* 0x000e2200000e0000 */
[----:B------:R-:W-:Y:S02]  /*10660*/  FSEL R39, R39, -INF , !P3 ;  /* 0xff80000027277808 */ /* 0x000fe40005800000 */
[----:B------:R-:W-:Y:S02]  /*10670*/  ISETP.NE.AND P3, PT, R111, RZ, PT ;  /* 0x000000ff6f00720c */ /* 0x000fe40003f65270 */
[C---:B------:R-:W-:Y:S02]  /*10680*/  ISETP.GT.AND P5, PT, R71.reuse, 0x78, !P5 ;  /* 0x000000784700780c */ /* 0x040fe40006fa4270 */
[----:B------:R-:W-:Y:S02]  /*10690*/  ISETP.GT.AND P3, PT, R71, 0x31, !P3 ;  /* 0x000000314700780c */ /* 0x000fe40005f64270 */
[----:B------:R-:W-:-:S02]  /*106a0*/  ISETP.LT.OR P4, PT, R72, 0x72, P4 ;  /* 0x000000724800780c */ /* 0x000fc40002781670 */
[C---:B------:R-:W-:Y:S02]  /*106b0*/  ISETP.LT.OR P3, PT, R72.reuse, 0x32, P3 ;  /* 0x000000324800780c */ /* 0x040fe40001f61670 */
[----:B------:R-:W-:Y:S02]  /*106c0*/  ISETP.LT.OR P5, PT, R72, 0x79, P5 ;  /* 0x000000794800780c */ /* 0x000fe40002fa1670 */
[----:B------:R-:W-:Y:S02]  /*106d0*/  FSEL R38, R38, -INF , !P3 ;  /* 0xff80000026267808 */ /* 0x000fe40005800000 */
[----:B------:R-:W-:Y:S02]  /*106e0*/  ISETP.NE.AND P3, PT, R112, RZ, PT ;  /* 0x000000ff7000720c */ /* 0x000fe40003f65270 */
[----:B------:R-:W-:Y:S02]  /*106f0*/  FSEL R42, R42, -INF , !P4 ;  /* 0xff8000002a2a7808 */ /* 0x000fe40006000000 */
[----:B------:R-:W-:-:S02]  /*10700*/  ISETP.GT.AND P3, PT, R71, 0x38, !P3 ;  /* 0x000000384700780c */ /* 0x000fc40005f64270 */
[----:B0-----:R-:W-:Y:S02]  /*10710*/  FMNMX.FTZ R26, R27, R26, !PT ;  /* 0x0000001a1b1a7209 */ /* 0x001fe40007810000 */
[----:B------:R-:W-:-:S03]  /*10720*/  ISETP.LT.OR P3, PT, R72, 0x39, P3 ;  /* 0x000000394800780c */ /* 0x000fc60001f61670 */
[----:B------:R-:W0:Y:S01]  /*10730*/  SHFL.BFLY PT, R217, R26, 0x1, 0x1f ;  /* 0x0c201f001ad97f89 */ /* 0x000e2200000e0000 */
[----:B------:R-:W-:Y:S02]  /*10740*/  FSEL R41, R41, -INF , !P3 ;  /* 0xff80000029297808 */ /* 0x000fe40005800000 */
[----:B------:R-:W-:-:S04]  /*10750*/  ISETP.NE.AND P3, PT, R113, RZ, PT ;  /* 0x000000ff7100720c */ /* 0x000fc80003f65270 */
[----:B------:R-:W-:-:S04]  /*10760*/  ISETP.GT.AND P3, PT, R71, 0x39, !P3 ;  /* 0x000000394700780c */ /* 0x000fc80005f64270 */
[----:B------:R-:W-:-:S04]  /*10770*/  ISETP.LT.OR P3, PT, R72, 0x3a, P3 ;  /* 0x0000003a4800780c */ /* 0x000fc80001f61670 */
[----:B------:R-:W-:Y:S02]  /*10780*/  FSEL R40, R40, -INF , !P3 ;  /* 0xff80000028287808 */ /* 0x000fe40005800000 */
[----:B------:R-:W-:-:S04]  /*10790*/  ISETP.NE.AND P3, PT, R114, RZ, PT ;  /* 0x000000ff7200720c */ /* 0x000fc80003f65270 */
[----:B------:R-:W-:Y:S02]  /*107a0*/  ISETP.GT.AND P3, PT, R71, 0x40, !P3 ;  /* 0x000000404700780c */ /* 0x000fe40005f64270 */
[----:B0-----:R-:W-:Y:S02]  /*107b0*/  FMNMX.FTZ R217, R26, R217, !PT ;  /* 0x000000d91ad97209 */ /* 0x001fe40007810000 */
[----:B------:R-:W-:-:S03]  /*107c0*/  ISETP.LT.OR P3, PT, R72, 0x41, P3 ;  /* 0x000000414800780c */ /* 0x000fc60001f61670 */
[----:B------:R-:W-:Y:S01]  /*107d0*/  FMUL.FTZ R81, R217, UR51 ;  /* 0x00000033d9517c20 */ /* 0x000fe20008410000 */
[----:B------:R-:W-:Y:S02]  /*107e0*/  FSEL R46, R46, -INF , !P3 ;  /* 0xff8000002e2e7808 */ /* 0x000fe40005800000 */
[----:B------:R-:W-:Y:S02]  /*107f0*/  ISETP.GT.AND P3, PT, R71, 0x41, !P6 ;  /* 0x000000414700780c */ /* 0x000fe40007764270 */
[----:B------:R-:W-:Y:S02]  /*10800*/  ISETP.NE.AND P6, PT, R128, RZ, PT ;  /* 0x000000ff8000720c */ /* 0x000fe40003fc5270 */
        /* <DEDUP_REMOVED lines=44> */
[----:B------:R-:W-:-:S04]  /*10ad0*/  ISETP.LT.OR P3, PT, R72, 0x71, P3 ;  /* 0x000000714800780c */ /* 0x000fc80001f61670 */
[----:B------:R-:W-:Y:S02]  /*10ae0*/  FSEL R57, R57, -INF , !P3 ;  /* 0xff80000039397808 */ /* 0x000fe40005800000 */
[----:B------:R-:W-:-:S04]  /*10af0*/  FSETP.NEU.FTZ.AND P3, PT, R217, -INF , PT ;  /* 0xff800000d900780b */ /* 0x000fc80003f7d000 */
[----:B------:R-:W-:Y:S02]  /*10b00*/  FSEL R81, R81, RZ, P3 ;  /* 0x000000ff51517208 */ /* 0x000fe40001800000 */
[----:B------:R-:W-:Y:S02]  /*10b10*/  ISETP.GT.AND P3, PT, R71, RZ, !P6 ;  /* 0x000000ff4700720c */ /* 0x000fe40007764270 */
[----:B------:R-:W-:Y:S01]  /*10b20*/  ISETP.NE.AND P6, PT, R78, RZ, PT ;  /* 0x000000ff4e00720c */ /* 0x000fe20003fc5270 */
[--C-:B------:R-:W-:Y:S01]  /*10b30*/  FFMA.FTZ R27, R89, UR51, -R81.reuse ;  /* 0x00000033591b7c23 */ /* 0x100fe20008010851 */
[----:B------:R-:W-:Y:S01]  /*10b40*/  ISETP.LT.OR P3, PT, R72, 0x1, P3 ;  /* 0x000000014800780c */ /* 0x000fe20001f61670 */
[--C-:B------:R-:W-:Y:S01]  /*10b50*/  FFMA.FTZ R166, R62, UR51, -R81.reuse ;  /* 0x000000333ea67c23 */ /* 0x100fe20008010851 */
[--C-:B------:R-:W-:Y:S01]  /*10b60*/  FFMA.FTZ R180, R74, UR51, -R81.reuse ;  /* 0x000000334ab47c23 */ /* 0x100fe20008010851 */
[--C-:B------:R-:W-:Y:S01]  /*10b70*/  FFMA.FTZ R182, R91, UR51, -R81.reuse ;  /* 0x000000335bb67c23 */ /* 0x100fe20008010851 */
[----:B------:R-:W-:Y:S01]  /*10b80*/  FSEL R0, R0, -INF , !P3 ;  /* 0xff80000000007808 */ /* 0x000fe20005800000 */
[----:B------:R-:W-:Y:S01]  /*10b90*/  MUFU.EX2 R27, R27 ;  /* 0x0000001b001b7308 */ /* 0x000fe20000000800 */
[----:B------:R-:W-:Y:S01]  /*10ba0*/  ISETP.GT.AND P3, PT, R71, 0x79, !P6 ;  /* 0x000000794700780c */ /* 0x000fe20007764270 */
[--C-:B------:R-:W-:Y:S01]  /*10bb0*/  FFMA.FTZ R73, R92, UR51, -R81.reuse ;  /* 0x000000335c497c23 */ /* 0x100fe20008010851 */
[----:B------:R-:W-:Y:S01]  /*10bc0*/  FMNMX.FTZ R75, R0, R3, !PT ;  /* 0x00000003004b7209 */ /* 0x000fe20007810000 */
[--C-:B------:R-:W-:Y:S01]  /*10bd0*/  FFMA.FTZ R154, R58, UR51, -R81.reuse ;  /* 0x000000333a9a7c23 */ /* 0x100fe20008010851 */
[----:B------:R-:W-:Y:S01]  /*10be0*/  ISETP.LT.OR P3, PT, R72, 0x7a, P3 ;  /* 0x0000007a4800780c */ /* 0x000fe20001f61670 */
[--C-:B------:R-:W-:Y:S01]  /*10bf0*/  FFMA.FTZ R176, R94, UR51, -R81.reuse ;  /* 0x000000335eb07c23 */ /* 0x100fe20008010851 */
[----:B------:R-:W-:Y:S01]  /*10c00*/  FMNMX.FTZ R26, R28, R75, !PT ;  /* 0x0000004b1c1a7209 */ /* 0x000fe20007810000 */
[----:B------:R-:W0:Y:S01]  /*10c10*/  MUFU.EX2 R180, R180 ;  /* 0x000000b400b47308 */ /* 0x000e220000000800 */
[----:B------:R-:W-:Y:S01]  /*10c20*/  FSEL R44, R44, -INF , !P3 ;  /* 0xff8000002c2c7808 */ /* 0x000fe20005800000 */
        /* <DEDUP_REMOVED lines=35> */
[----:B------:R-:W3:Y:S01]  /*10e60*/  MUFU.EX2 R176, R176 ;  /* 0x000000b000b07308 */ /* 0x000ee20000000800 */
[----:B------:R-:W-:Y:S01]  /*10e70*/  IMAD.MOV.U32 R60, RZ, RZ, R198 ;  /* 0x000000ffff3c7224 */ /* 0x000fe200078e00c6 */
[----:B------:R-:W-:-:S04]  /*10e80*/  FMNMX.FTZ R83, R39, R26, !PT ;  /* 0x0000001a27537209 */ /* 0x000fc80007810000 */
[----:B------:R-:W-:Y:S02]  /*10e90*/  FMNMX.FTZ R26, R38, R83, !PT ;  /* 0x00000053261a7209 */ /* 0x000fe40007810000 */
[----:B------:R-:W4:Y:S02]  /*10ea0*/  MUFU.EX2 R75, R95 ;  /* 0x0000005f004b7308 */ /* 0x000f240000000800 */
[----:B------:R-:W-:-:S04]  /*10eb0*/  FMNMX.FTZ R83, R41, R26, !PT ;  /* 0x0000001a29537209 */ /* 0x000fc80007810000 */
[----:B------:R-:W-:Y:S02]  /*10ec0*/  FMNMX.FTZ R83, R40, R83, !PT ;  /* 0x0000005328537209 */ /* 0x000fe40007810000 */
[----:B------:R-:W5:Y:S02]  /*10ed0*/  MUFU.EX2 R178, R178 ;  /* 0x000000b200b27308 */ /* 0x000f640000000800 */
[----:B------:R-:W-:-:S04]  /*10ee0*/  FMNMX.FTZ R26, R46, R83, !PT ;  /* 0x000000532e1a7209 */ /* 0x000fc80007810000 */
[----:B------:R-:W-:Y:S02]  /*10ef0*/  FMNMX.FTZ R85, R45, R26, !PT ;  /* 0x0000001a2d557209 */ /* 0x000fe40007810000 */
[----:B------:R-:W5:Y:S02]  /*10f00*/  MUFU.EX2 R77, R77 ;  /* 0x0000004d004d7308 */ /* 0x000f640000000800 */
        /* <DEDUP_REMOVED lines=16> */
[----:B------:R-:W-:Y:S02]  /*11010*/  FSEL R26, R43, -INF , !P5 ;  /* 0xff8000002b1a7808 */ /* 0x000fe40006800000 */
[----:B------:R-:W-:Y:S02]  /*11020*/  FMNMX.FTZ R71, R42, R71, !PT ;  /* 0x000000472a477209 */ /* 0x000fe40007810000 */
[----:B------:R-:W-:Y:S02]  /*11030*/  MUFU.EX2 R85, R103 ;  /* 0x0000006700557308 */ /* 0x000fe40000000800 */
[----:B------:R-:W-:-:S04]  /*11040*/  FMNMX.FTZ R71, R26, R71, !PT ;  /* 0x000000471a477209 */ /* 0x000fc80007810000 */
[----:B------:R-:W-:Y:S02]  /*11050*/  FMNMX.FTZ R71, R44, R71, !PT ;  /* 0x000000472c477209 */ /* 0x000fe40007810000 */
[----:B------:R-:W-:Y:S03]  /*11060*/  MUFU.EX2 R170, R170 ;  /* 0x000000aa00aa7308 */ /* 0x000fe60000000800 */
        /* <DEDUP_REMOVED lines=9> */
[----:B0-----:R-:W-:Y:S01]  /*11100*/  FMNMX.FTZ R218, R62, R71, !PT ;  /* 0x000000473eda7209 */ /* 0x001fe20007810000 */
[----:B------:R-:W-:-:S06]  /*11110*/  FFMA.FTZ R71, R6, UR51, -R81 ;  /* 0x0000003306477c23 */ /* 0x000fcc0008010851 */
[----:B------:R-:W-:Y:S01]  /*11120*/  MUFU.EX2 R61, R61 ;  /* 0x0000003d003d7308 */ /* 0x000fe20000000800 */
[----:B------:R-:W0:Y:S01]  /*11130*/  @P1 LDC R62, c[0x0][0x450] ;  /* 0x00011400ff3e1b82 */ /* 0x000e220000000800 */
[C---:B------:R-:W-:Y:S01]  /*11140*/  FSETP.NEU.FTZ.AND P3, PT, R218.reuse, -INF , PT ;  /* 0xff800000da00780b */ /* 0x040fe20003f7d000 */
[----:B------:R-:W-:-:S05]  /*11150*/  FMUL.FTZ R58, R218, UR51 ;  /* 0x00000033da3a7c20 */ /* 0x000fca0008410000 */
[----:B------:R-:W-:Y:S01]  /*11160*/  FSEL R81, R58, RZ, P3 ;  /* 0x000000ff3a517208 */ /* 0x000fe20001800000 */
[----:B------:R-:W-:Y:S04]  /*11170*/  MUFU.EX2 R162, R162 ;  /* 0x000000a200a27308 */ /* 0x000fe80000000800 */
[--C-:B------:R-:W-:Y:S01]  /*11180*/  FFMA.FTZ R181, R0, UR51, -R81.reuse ;  /* 0x0000003300b57c23 */ /* 0x100fe20008010851 */
[----:B------:R-:W-:Y:S01]  /*11190*/  FFMA.FTZ R0, R3, UR51, -R81 ;  /* 0x0000003303007c23 */ /* 0x000fe20008010851 */
[----:B------:R-:W-:Y:S01]  /*111a0*/  FADD.FTZ R3, R180, R27 ;  /* 0x0000001bb4037221 */ /* 0x000fe20000010000 */
        /* <DEDUP_REMOVED lines=11> */
[----:B------:R-:W1:Y:S01]  /*11260*/  MUFU.EX2 R0, R0 ;  /* 0x0000000000007308 */ /* 0x000e620000000800 */
[----:B---3--:R-:W-:Y:S01]  /*11270*/  FADD.FTZ R6, R176, R3 ;  /* 0x00000003b0067221 */ /* 0x008fe20000010000 */
[--C-:B------:R-:W-:Y:S01]  /*11280*/  FFMA.FTZ R34, R34, UR51, -R81.reuse ;  /* 0x0000003322227c23 */ /* 0x100fe20008010851 */
[--C-:B------:R-:W-:Y:S01]  /*11290*/  FFMA.FTZ R175, R37, UR51, -R81.reuse ;  /* 0x0000003325af7c23 */ /* 0x100fe20008010851 */
[--C-:B------:R-:W-:Y:S01]  /*112a0*/  FFMA.FTZ R161, R50, UR51, -R81.reuse ;  /* 0x0000003332a17c23 */ /* 0x100fe20008010851 */
[----:B----4-:R-:W-:Y:S01]  /*112b0*/  FADD.FTZ R3, R75, R6 ;  /* 0x000000064b037221 */ /* 0x010fe20000010000 */
[--C-:B------:R-:W-:Y:S01]  /*112c0*/  FFMA.FTZ R36, R36, UR51, -R81.reuse ;  /* 0x0000003324247c23 */ /* 0x100fe20008010851 */
[----:B------:R-:W-:Y:S01]  /*112d0*/  FFMA.FTZ R169, R39, UR51, -R81 ;  /* 0x0000003327a97c23 */ /* 0x000fe20008010851 */
[----:B------:R-:W2:Y:S01]  /*112e0*/  MUFU.EX2 R183, R183 ;  /* 0x000000b700b77308 */ /* 0x000ea20000000800 */
[----:B-----5:R-:W-:Y:S01]  /*112f0*/  FADD.FTZ R48, R178, R3 ;  /* 0x00000003b2307221 */ /* 0x020fe20000010000 */
[--C-:B------:R-:W-:Y:S01]  /*11300*/  FFMA.FTZ R38, R38, UR51, -R81.reuse ;  /* 0x0000003326267c23 */ /* 0x100fe20008010851 */
[--C-:B------:R-:W-:Y:S01]  /*11310*/  FFMA.FTZ R171, R41, UR51, -R81.reuse ;  /* 0x0000003329ab7c23 */ /* 0x100fe20008010851 */
[--C-:B------:R-:W-:Y:S01]  /*11320*/  FFMA.FTZ R40, R40, UR51, -R81.reuse ;  /* 0x0000003328287c23 */ /* 0x100fe20008010851 */
[----:B------:R-:W-:Y:S01]  /*11330*/  FADD.FTZ R29, R77, R48 ;  /* 0x000000304d1d7221 */ /* 0x000fe20000010000 */
[--C-:B------:R-:W-:Y:S01]  /*11340*/  FFMA.FTZ R165, R46, UR51, -R81.reuse ;  /* 0x000000332ea57c23 */ /* 0x100fe20008010851 */
[----:B------:R-:W-:Y:S01]  /*11350*/  FFMA.FTZ R46, R45, UR51, -R81 ;  /* 0x000000332d2e7c23 */ /* 0x000fe20008010851 */
[----:B------:R-:W3:Y:S01]  /*11360*/  MUFU.EX2 R28, R28 ;  /* 0x0000001c001c7308 */ /* 0x000ee20000000800 */
[----:B-1----:R-:W-:Y:S01]  /*11370*/  FADD.FTZ R6, R181, R0 ;  /* 0x00000000b5067221 */ /* 0x002fe20000010000 */
[----:B------:R-:W-:Y:S01]  /*11380*/  FADD.FTZ R58, R172, R29 ;  /* 0x0000001dac3a7221 */ /* 0x000fe20000010000 */
[--C-:B------:R-:W-:Y:S01]  /*11390*/  FFMA.FTZ R48, R47, UR51, -R81.reuse ;  /* 0x000000332f307c23 */ /* 0x100fe20008010851 */
[--C-:B------:R-:W-:Y:S01]  /*113a0*/  FFMA.FTZ R163, R52, UR51, -R81.reuse ;  /* 0x0000003334a37c23 */ /* 0x100fe20008010851 */
[----:B------:R-:W-:Y:S01]  /*113b0*/  FFMA.FTZ R52, R51, UR51, -R81 ;  /* 0x0000003333347c23 */ /* 0x000fe20008010851 */
[----:B------:R-:W-:Y:S01]  /*113c0*/  FADD.FTZ R29, R79, R58 ;  /* 0x0000003a4f1d7221 */ /* 0x000fe20000010000 */
[----:B------:R-:W-:Y:S01]  /*113d0*/  F2FP.F16.F32.PACK_AB R180, R27, R180 ;  /* 0x000000b41bb4723e */ /* 0x000fe200000000ff */
        /* <DEDUP_REMOVED lines=9> */
[----:B---3--:R-:W-:Y:S01]  /*11470*/  FADD.FTZ R6, R28, R3 ;  /* 0x000000031c067221 */ /* 0x008fe20000010000 */
[----:B------:R-:W-:Y:S01]  /*11480*/  FADD.FTZ R58, R168, R29 ;  /* 0x0000001da83a7221 */ /* 0x000fe20000010000 */
[--C-:B------:R-:W-:Y:S01]  /*11490*/  FFMA.FTZ R55, R55, UR51, -R81.reuse ;  /* 0x0000003337377c23 */ /* 0x100fe20008010851 */
[----:B------:R-:W3:Y:S01]  /*114a0*/  @P1 LDC R31, c[0x0][0x44c] ;  /* 0x00011300ff1f1b82 */ /* 0x000ee20000000800 */
[--C-:B------:R-:W-:Y:S01]  /*114b0*/  FFMA.FTZ R57, R57, UR51, -R81.reuse ;  /* 0x0000003339397c23 */ /* 0x100fe20008010851 */
[----:B------:R-:W-:Y:S01]  /*114c0*/  FADD.FTZ R29, R85, R58 ;  /* 0x0000003a551d7221 */ /* 0x000fe20000010000 */
[----:B------:R-:W-:Y:S01]  /*114d0*/  FFMA.FTZ R42, R42, UR51, -R81 ;  /* 0x000000332a2a7c23 */ /* 0x000fe20008010851 */
[----:B------:R-:W4:Y:S01]  /*114e0*/  MUFU.EX2 R179, R179 ;  /* 0x000000b300b37308 */ /* 0x000f220000000800 */
[----:B-1----:R-:W-:Y:S01]  /*114f0*/  FADD.FTZ R3, R177, R6 ;  /* 0x00000006b1037221 */ /* 0x002fe20000010000 */
[----:B------:R-:W-:Y:S01]  /*11500*/  FADD.FTZ R58, R170, R29 ;  /* 0x0000001daa3a7221 */ /* 0x000fe20000010000 */
[--C-:B------:R-:W-:Y:S01]  /*11510*/  FFMA.FTZ R26, R26, UR51, -R81.reuse ;  /* 0x000000331a1a7c23 */ /* 0x100fe20008010851 */
[----:B------:R-:W-:Y:S01]  /*11520*/  FFMA.FTZ R44, R44, UR51, -R81 ;  /* 0x000000332c2c7c23 */ /* 0x000fe20008010851 */
[----:B------:R-:W-:Y:S01]  /*11530*/  F2FP.F16.F32.PACK_AB R181, R0, R181 ;  /* 0x000000b500b5723e */ /* 0x000fe200000000ff */
[----:B------:R-:W-:Y:S01]  /*11540*/  FADD.FTZ R29, R87, R58 ;  /* 0x0000003a571d7221 */ /* 0x000fe20000010000 */
[----:B------:R-:W-:Y:S01]  /*11550*/  F2FP.F16.F32.PACK_AB R182, R73, R182 ;  /* 0x000000b649b6723e */ /* 0x000fe200000000ff */
[----:B------:R-:W1:Y:S01]  /*11560*/  MUFU.EX2 R32, R32 ;  /* 0x0000002000207308 */ /* 0x000e620000000800 */
[----:B--2---:R-:W-:Y:S01]  /*11570*/  FADD.FTZ R6, R30, R3 ;  /* 0x000000031e067221 */ /* 0x004fe20000010000 */
[----:B------:R-:W-:Y:S01]  /*11580*/  FADD.FTZ R58, R164, R29 ;  /* 0x0000001da43a7221 */ /* 0x000fe20000010000 */
[----:B------:R-:W-:-:S02]  /*11590*/  F2FP.F16.F32.PACK_AB R176, R75, R176 ;  /* 0x000000b04bb0723e */ /* 0x000fc400000000ff */
[----:B------:R-:W-:Y:S01]  /*115a0*/  F2FP.F16.F32.PACK_AB R178, R77, R178 ;  /* 0x000000b24db2723e */ /* 0x000fe200000000ff */
[----:B------:R-:W-:Y:S01]  /*115b0*/  FADD.FTZ R29, R43, R58 ;  /* 0x0000003a2b1d7221 */ /* 0x000fe20000010000 */
[----:B------:R-:W-:Y:S01]  /*115c0*/  F2FP.F16.F32.PACK_AB R172, R79, R172 ;  /* 0x000000ac4fac723e */ /* 0x000fe200000000ff */
[----:B------:R-:W2:Y:S01]  /*115d0*/  MUFU.EX2 R173, R173 ;  /* 0x000000ad00ad7308 */ /* 0x000ea20000000800 */
[----:B----4-:R-:W-:Y:S01]  /*115e0*/  FADD.FTZ R3, R179, R6 ;  /* 0x00000006b3037221 */ /* 0x010fe20000010000 */
[----:B------:R-:W-:Y:S01]  /*115f0*/  FADD.FTZ R58, R166, R29 ;  /* 0x0000001da63a7221 */ /* 0x000fe20000010000 */
[----:B------:R-:W-:Y:S01]  /*11600*/  F2FP.F16.F32.PACK_AB R174, R83, R174 ;  /* 0x000000ae53ae723e */ /* 0x000fe200000000ff */
[----:B---3--:R-:W-:Y:S01]  /*11610*/  @P1 IMAD.HI.U32 R31, R198, R31, RZ ;  /* 0x0000001fc61f1227 */ /* 0x008fe200078e00ff */
[----:B------:R-:W-:-:S03]  /*11620*/  F2FP.F16.F32.PACK_AB R168, R85, R168 ;  /* 0x000000a855a8723e */ /* 0x000fc600000000ff */
[----:B------:R-:W-:Y:S01]  /*11630*/  FADD.FTZ R29, R59, R58 ;  /* 0x0000003a3b1d7221 */ /* 0x000fe20000010000 */
[----:B------:R-:W-:Y:S01]  /*11640*/  F2FP.F16.F32.PACK_AB R170, R87, R170 ;  /* 0x000000aa57aa723e */ /* 0x000fe200000000ff */
[----:B------:R-:W3:Y:S01]  /*11650*/  MUFU.EX2 R34, R34 ;  /* 0x0000002200227308 */ /* 0x000ee20000000800 */
[----:B-1----:R-:W-:Y:S01]  /*11660*/  FADD.FTZ R6, R32, R3 ;  /* 0x0000000320067221 */ /* 0x002fe20000010000 */
[----:B------:R-:W-:Y:S01]  /*11670*/  FADD.FTZ R58, R160, R29 ;  /* 0x0000001da03a7221 */ /* 0x000fe20000010000 */
[----:B0-----:R-:W-:Y:S02]  /*11680*/  @P1 SHF.R.U32.HI R60, RZ, R62, R31 ;  /* 0x0000003eff3c1219 */ /* 0x001fe4000001161f */
[----:B------:R-:W-:Y:S01]  /*11690*/  F2FP.F16.F32.PACK_AB R164, R43, R164 ;  /* 0x000000a42ba4723e */ /* 0x000fe200000000ff */
[----:B------:R-:W-:Y:S01]  /*116a0*/  FADD.FTZ R29, R61, R58 ;  /* 0x0000003a3d1d7221 */ /* 0x000fe20000010000 */
[----:B------:R-:W-:Y:S01]  /*116b0*/  F2FP.F16.F32.PACK_AB R166, R59, R166 ;  /* 0x000000a63ba6723e */ /* 0x000fe200000000ff */
[----:B------:R-:W0:Y:S01]  /*116c0*/  MUFU.EX2 R175, R175 ;  /* 0x000000af00af7308 */ /* 0x000e220000000800 */
[----:B--2---:R-:W-:Y:S01]  /*116d0*/  FADD.FTZ R3, R173, R6 ;  /* 0x00000006ad037221 */ /* 0x004fe20000010000 */
[----:B------:R-:W-:Y:S01]  /*116e0*/  FADD.FTZ R58, R162, R29 ;  /* 0x0000001da23a7221 */ /* 0x000fe20000010000 */
[----:B------:R-:W-:Y:S01]  /*116f0*/  IMAD.IADD R93, R93, 0x1, R60 ;  /* 0x000000015d5d7824 */ /* 0x000fe200078e023c */
[----:B------:R-:W-:-:S02]  /*11700*/  F2FP.F16.F32.PACK_AB R160, R61, R160 ;  /* 0x000000a03da0723e */ /* 0x000fc400000000ff */
[----:B------:R-:W-:Y:S01]  /*11710*/  F2FP.F16.F32.PACK_AB R183, R28, R183 ;  /* 0x000000b71cb7723e */ /* 0x000fe200000000ff */
[----:B------:R-:W-:Y:S01]  /*11720*/  IMAD.IADD R24, R93, 0x1, R24 ;  /* 0x000000015d187824 */ /* 0x000fe200078e0218 */
[----:B------:R-:W1:Y:S01]  /*11730*/  MUFU.EX2 R36, R36 ;  /* 0x0000002400247308 */ /* 0x000e620000000800 */
[----:B---3--:R-:W-:Y:S01]  /*11740*/  FADD.FTZ R6, R34, R3 ;  /* 0x0000000322067221 */ /* 0x008fe20000010000 */
[----:B------:R-:W-:Y:S02]  /*11750*/  F2FP.F16.F32.PACK_AB R177, R30, R177 ;  /* 0x000000b11eb1723e */ /* 0x000fe400000000ff */
[----:B------:R-:W-:Y:S02]  /*11760*/  F2FP.F16.F32.PACK_AB R179, R32, R179 ;  /* 0x000000b320b3723e */ /* 0x000fe400000000ff */
[----:B------:R-:W-:Y:S02]  /*11770*/  F2FP.F16.F32.PACK_AB R173, R34, R173 ;  /* 0x000000ad22ad723e */ /* 0x000fe400000000ff */
        /* <DEDUP_REMOVED lines=71> */
[----:B-1----:R-:W-:Y:S01]  /*11bf0*/  FADD.FTZ R58, R154, R27 ;  /* 0x0000001b9a3a7221 */ /* 0x002fe20000010000 */
[C---:B--2---:R-:W-:Y:S01]  /*11c00*/  FADD.FTZ R3, R155.reuse, R0 ;  /* 0x000000009b037221 */ /* 0x044fe20000010000 */
[----:B------:R-:W-:Y:S01]  /*11c10*/  F2FP.F16.F32.PACK_AB R155, R155, R26 ;  /* 0x0000001a9b9b723e */ /* 0x000fe200000000ff */
[----:B------:R-:W-:Y:S02]  /*11c20*/  VIADD R0, R88, 0xfffffffe ;  /* 0xfffffffe58007836 */ /* 0x000fe40000000000 */
[C---:B0-----:R-:W-:Y:S01]  /*11c30*/  FADD.FTZ R6, R71.reuse, R58 ;  /* 0x0000003a47067221 */ /* 0x041fe20000010000 */
[----:B------:R-:W-:Y:S01]  /*11c40*/  F2FP.F16.F32.PACK_AB R154, R71, R154 ;  /* 0x0000009a479a723e */ /* 0x000fe200000000ff */
[----:B------:R-:W-:Y:S06]  /*11c50*/  @!P2 BRA `(.L_x_8354) ;  /* 0x000000000048a947 */ /* 0x000fec0003800000 */
        /* <DEDUP_REMOVED lines=11> */
.L_x_8356:
[----:B------:R-:W-:-:S13]  /*11d10*/  ISETP.NE.AND P3, PT, R25, 0x1, PT ;  /* 0x000000011900780c */ /* 0x000fda0003f65270 */
[----:B------:R-:W0:Y:S02]  /*11d20*/  @P3 LDC.64 R28, c[0x0][0x9e8] ;  /* 0x00027a00ff1c3b82 */ /* 0x000e240000000a00 */
[----:B0-----:R-:W-:-:S05]  /*11d30*/  @P3 IMAD.HI.U32 R28, R26, R28, RZ ;  /* 0x0000001c1a1c3227 */ /* 0x001fca00078e00ff */
[----:B------:R-:W-:-:S07]  /*11d40*/  @P3 SHF.R.U32.HI R26, RZ, R29, R28 ;  /* 0x0000001dff1a3219 */ /* 0x000fce000001161c */
.L_x_8357:
[----:B------:R-:W-:Y:S05]  /*11d50*/  BSYNC B0 ;  /* 0x0000000000007941 */ /* 0x000fea0003800000 */
.L_x_8355:
[----:B------:R-:W-:-:S05]  /*11d60*/  IMAD R25, R26, R25, R25 ;  /* 0x000000191a197224 */ /* 0x000fca00078e0219 */
[----:B------:R-:W-:-:S07]  /*11d70*/  VIMNMX R24, R24, R25, PT ;  /* 0x0000001918187248 */ /* 0x000fce0003fe0100 */
.L_x_8354:
[----:B------:R-:W-:Y:S01]  /*11d80*/  SHF.R.S32.HI R25, RZ, 0x1f, R24 ;  /* 0x0000001fff197819 */ /* 0x000fe20000011418 */
[----:B------:R-:W-:Y:S01]  /*11d90*/  ULDC UR41, c[0x0][0x9e4] ;  /* 0x0002790000297ab9 */ /* 0x000fe20000000800 */
[----:B------:R-:W-:Y:S01]  /*11da0*/  ULDC UR5, c[0x0][0x9e4] ;  /* 0x0002790000057ab9 */ /* 0x000fe20000000800 */
[----:B------:R-:W-:Y:S01]  /*11db0*/  ULDC UR43, c[0x0][0x9d8] ;  /* 0x00027600002b7ab9 */ /* 0x000fe20000000800 */
[----:B------:R-:W-:Y:S01]  /*11dc0*/  LEA.HI R25, R25, R24, RZ, 0x7 ;  /* 0x0000001819197211 */ /* 0x000fe200078f38ff */
[----:B------:R-:W-:Y:S01]  /*11dd0*/  ULDC UR50, c[0x0][0x9d8] ;  /* 0x0002760000327ab9 */ /* 0x000fe20000000800 */
[----:B------:R-:W-:Y:S01]  /*11de0*/  ULDC UR48, c[0x0][0x9d8] ;  /* 0x0002760000307ab9 */ /* 0x000fe20000000800 */
[----:B------:R-:W-:Y:S01]  /*11df0*/  ULDC UR4, c[0x0][0x988] ;  /* 0x0002620000047ab9 */ /* 0x000fe20000000800 */
[----:B------:R-:W-:Y:S01]  /*11e00*/  SHF.R.S32.HI R25, RZ, 0x7, R25 ;  /* 0x00000007ff197819 */ /* 0x000fe20000011419 */
[----:B------:R-:W-:Y:S01]  /*11e10*/  ULDC UR7, c[0x0][0x988] ;  /* 0x0002620000077ab9 */ /* 0x000fe20000000800 */
[----:B------:R-:W-:Y:S01]  /*11e20*/  ULDC UR6, c[0x0][0x988] ;  /* 0x0002620000067ab9 */ /* 0x000fe20000000800 */
[----:B------:R-:W-:Y:S01]  /*11e30*/  ULDC UR49, c[0x0][0x9e0] ;  /* 0x0002780000317ab9 */ /* 0x000fe20000000800 */
[----:B------:R-:W-:Y:S01]  /*11e40*/  VIMNMX R213, R206, R25, !PT ;  /* 0x00000019ced57248 */ /* 0x000fe20007fe0100 */
[----:B------:R-:W-:Y:S01]  /*11e50*/  ULDC UR42, c[0x0][0x9e0] ;  /* 0x00027800002a7ab9 */ /* 0x000fe20000000800 */
[----:B------:R-:W-:-:S02]  /*11e60*/  CS2R R150, SRZ ;  /* 0x0000000000967805 */ /* 0x000fc4000001ff00 */
[----:B------:R-:W-:Y:S02]  /*11e70*/  CS2R R148, SRZ ;  /* 0x0000000000947805 */ /* 0x000fe4000001ff00 */
[----:B------:R-:W-:Y:S02]  /*11e80*/  ISETP.GE.AND P3, PT, R0, R213, PT ;  /* 0x000000d50000720c */ /* 0x000fe40003f66270 */
        /* <DEDUP_REMOVED lines=31> */
[----:B------:R-:W-:-:S07]  /*12080*/  IMAD.MOV.U32 R151, RZ, RZ, RZ ;  /* 0x000000ffff977224 */ /* 0x000fce00078e00ff */
.L_x_8378:
[----:B------:R-:W-:Y:S01]  /*12090*/  ISETP.NE.AND P3, PT, R199, RZ, PT ;  /* 0x000000ffc700720c */ /* 0x000fe20003f65270 */
[----:B------:R-:W-:Y:S01]  /*120a0*/  VIADD R214, R184, 0x1 ;  /* 0x00000001b8d67836 */ /* 0x000fe20000000000 */
[----:B------:R-:W-:Y:S05]  /*120b0*/  YIELD ;  /* 0x0000000000007946 */ /* 0x000fea0003800000 */
[----:B------:R-:W-:-:S04]  /*120c0*/  ISETP.NE.AND P4, PT, R214, 0x2, PT ;  /* 0x00000002d600780c */ /* 0x000fc80003f85270 */
[----:B------:R-:W-:Y:S02]  /*120d0*/  SEL R24, RZ, 0x1, P4 ;  /* 0x00000001ff187807 */ /* 0x000fe40002000000 */
[----:B------:R-:W-:Y:S02]  /*120e0*/  SEL R214, R214, RZ, P4 ;  /* 0x000000ffd6d67207 */ /* 0x000fe40002000000 */
[----:B------:R-:W-:Y:S01]  /*120f0*/  LOP3.LUT R215, R187, R24, RZ, 0x3c, !PT ;  /* 0x00000018bbd77212 */ /* 0x000fe200078e3cff */
[----:B------:R-:W-:Y:S06]  /*12100*/  @P3 BRA `(.L_x_8359) ;  /* 0x0000000000303947 */ /* 0x000fec0003800000 */
[----:B------:R-:W-:Y:S05]  /*12110*/  @!P0 BRA `(.L_x_8360) ;  /* 0x0000000000048947 */ /* 0x000fea0003800000 */
[----:B------:R-:W-:Y:S01]  /*12120*/  BPT.TRAP 0x1 ;  /* 0x000000040000795c */ /* 0x000fe20000300000 */
.L_x_8360:
[----:B------:R-:W-:Y:S01]  /*12130*/  IMAD R25, R214, 0x8, R18 ;  /* 0x00000008d6197824 */ /* 0x000fe200078e0212 */
[----:B------:R-:W-:-:S04]  /*12140*/  SHF.L.U32 R24, R215, 0x1f, RZ ;  /* 0x0000001fd7187819 */ /* 0x000fc800000006ff */
[----:B------:R0:W1:Y:S01]  /*12150*/  SYNCS.PHASECHK.TRANS64.TRYWAIT P4, [R25+URZ+0x28830], R24 ;  /* 0x02883018190075a7 */ /* 0x000062000808017f */
[----:B------:R-:W-:Y:S05]  /*12160*/  @!P0 BRA `(.L_x_8361) ;  /* 0x0000000000048947 */ /* 0x000fea0003800000 */
[----:B------:R-:W-:Y:S01]  /*12170*/  BPT.TRAP 0x1 ;  /* 0x000000040000795c */ /* 0x000fe20000300000 */
.L_x_8361:
[----:B------:R-:W-:Y:S04]  /*12180*/  BSSY B0, `(.L_x_8359) ;  /* 0x0000004000007945 */ /* 0x000fe80003800000 */
[----:B-1----:R-:W-:Y:S05]  /*12190*/  @P4 BRA `(.L_x_8362) ;  /* 0x0000000000084947 */ /* 0x002fea0003800000 */
[----:B------:R-:W1:Y:S02]  /*121a0*/  SYNCS.PHASECHK.TRANS64.TRYWAIT P4, [R25+URZ+0x28830], R24 ;  /* 0x02883018190075a7 */ /* 0x000e64000808017f */
[----:B-1----:R-:W-:Y:S05]  /*121b0*/  @!P4 BRA `(.L_x_8363) ;  /* 0x000001800090c947 */ /* 0x002fea0003800000 */
.L_x_8362:
[----:B------:R-:W-:Y:S05]  /*121c0*/  BSYNC B0 ;  /* 0x0000000000007941 */ /* 0x000fea0003800000 */
.L_x_8359:
[----:B------:R-:W2:Y:S01]  /*121d0*/  S2R R26, SR_TID.X ;  /* 0x00000000001a7919 */ /* 0x000ea20000002100 */
[----:B------:R-:W-:Y:S05]  /*121e0*/  WARPSYNC.ALL ;  /* 0x0000000000007948 */ /* 0x000fea0003800000 */
[----:B01----:R-:W-:Y:S01]  /*121f0*/  IMAD R24, R214, 0x800, R7 ;  /* 0x00000800d6187824 */ /* 0x003fe200078e0207 */
[----:B------:R-:W-:Y:S01]  /*12200*/  R2UR UR8, R4 ;  /* 0x00000000040872ca */ /* 0x000fe200000e0000 */
[----:B------:R-:W-:Y:S01]  /*12210*/  IMAD.MOV.U32 R25, RZ, RZ, 0x40000040 ;  /* 0x40000040ff197424 */ /* 0x000fe200078e00ff */
[----:B------:R-:W-:Y:S01]  /*12220*/  R2UR UR9, R5 ;  /* 0x00000000050972ca */ /* 0x000fe200000e0000 */
[----:B------:R-:W-:Y:S01]  /*12230*/  IMAD.MOV.U32 R29, RZ, RZ, 0x40000040 ;  /* 0x40000040ff1d7424 */ /* 0x000fe200078e00ff */
[C---:B------:R-:W-:Y:S01]  /*12240*/  IADD3 R28, R24.reuse, 0x2, RZ ;  /* 0x00000002181c7810 */ /* 0x040fe20007ffe0ff */
[----:B------:R-:W-:Y:S01]  /*12250*/  IMAD.MOV.U32 R27, RZ, RZ, 0x40000040 ;  /* 0x40000040ff1b7424 */ /* 0x000fe200078e00ff */
[----:B------:R-:W-:Y:S01]  /*12260*/  R2UR UR10, R24 ;  /* 0x00000000180a72ca */ /* 0x000fe200000e0000 */
[----:B------:R-:W-:Y:S01]  /*12270*/  IMAD.MOV.U32 R31, RZ, RZ, 0x40000040 ;  /* 0x40000040ff1f7424 */ /* 0x000fe200078e00ff */
[----:B------:R-:W-:Y:S01]  /*12280*/  R2UR UR14, R28 ;  /* 0x000000001c0e72ca */ /* 0x000fe200000e0000 */
[----:B------:R-:W-:Y:S01]  /*12290*/  VIADD R28, R24, 0x6 ;  /* 0x00000006181c7836 */ /* 0x000fe20000000000 */
[----:B------:R-:W-:-:S02]  /*122a0*/  R2UR UR11, R25 ;  /* 0x00000000190b72ca */ /* 0x000fc400000e0000 */
[----:B------:R-:W-:Y:S02]  /*122b0*/  R2UR UR15, R29 ;  /* 0x000000001d0f72ca */ /* 0x000fe400000e0000 */
[----:B------:R-:W-:Y:S01]  /*122c0*/  R2UR UR22, R28 ;  /* 0x000000001c1672ca */ /* 0x000fe200000e0000 */
[----:B------:R-:W-:Y:S01]  /*122d0*/  VIADD R28, R24, 0x402 ;  /* 0x00000402181c7836 */ /* 0x000fe20000000000 */
[----:B------:R-:W-:Y:S02]  /*122e0*/  R2UR UR19, R27 ;  /* 0x000000001b1372ca */ /* 0x000fe400000e0000 */
[----:B------:R-:W-:Y:S02]  /*122f0*/  R2UR UR23, R29 ;  /* 0x000000001d1772ca */ /* 0x000fe400000e0000 */
[----:B------:R-:W-:Y:S02]  /*12300*/  R2UR UR27, R27 ;  /* 0x000000001b1b72ca */ /* 0x000fe400000e0000 */
[----:B------:R-:W-:-:S02]  /*12310*/  R2UR UR30, R28 ;  /* 0x000000001c1e72ca */ /* 0x000fc400000e0000 */
[----:B------:R-:W-:Y:S02]  /*12320*/  R2UR UR31, R29 ;  /* 0x000000001d1f72ca */ /* 0x000fe400000e0000 */
[----:B--2---:R-:W-:Y:S02]  /*12330*/  SHF.R.U32.HI R26, RZ, 0x7, R26 ;  /* 0x00000007ff1a7819 */ /* 0x004fe4000001161a */
[----:B------:R-:W-:Y:S02]  /*12340*/  R2UR UR35, R31 ;  /* 0x000000001f2372ca */ /* 0x000fe400000e0000 */
[----:B------:R-:W-:Y:S01]  /*12350*/  R2UR UR47, R25 ;  /* 0x00000000192f72ca */ /* 0x000fe200000e0000 */
[----:B------:R-:W-:Y:S01]  /*12360*/  VIADD R30, R26, 0x8 ;  /* 0x000000081a1e7836 */ /* 0x000fe20000000000 */
[----:B------:R-:W-:Y:S01]  /*12370*/  R2UR UR12, R192 ;  /* 0x00000000c00c72ca */ /* 0x000fe200000e0000 */
[----:B------:R-:W-:Y:S01]  /*12380*/  VIADD R26, R24, 0x4 ;  /* 0x00000004181a7836 */ /* 0x000fe20000000000 */
[----:B------:R-:W-:-:S02]  /*12390*/  R2UR UR13, R193 ;  /* 0x00000000c10d72ca */ /* 0x000fc400000e0000 */
[----:B------:R0:W-:Y:S01]  /*123a0*/  BAR.SYNC.DEFER_BLOCKING R30, 0x100 ;  /* 0x0004001e0000751d */ /* 0x0001e20000010000 */
[----:B------:R-:W-:Y:S02]  /*123b0*/  R2UR UR16, R190 ;  /* 0x00000000be1072ca */ /* 0x000fe400000e0000 */
[----:B------:R-:W-:Y:S02]  /*123c0*/  R2UR UR18, R26 ;  /* 0x000000001a1272ca */ /* 0x000fe400000e0000 */
[C---:B------:R-:W-:Y:S02]  /*123d0*/  IADD3 R26, R24.reuse, 0x400, RZ ;  /* 0x00000400181a7810 */ /* 0x040fe40007ffe0ff */
[----:B------:R-:W-:Y:S01]  /*123e0*/  R2UR UR17, R191 ;  /* 0x00000000bf1172ca */ /* 0x000fe200000e0000 */
[----:B0-----:R-:W-:Y:S01]  /*123f0*/  VIADD R30, R24, 0x404 ;  /* 0x00000404181e7836 */ /* 0x001fe20000000000 */
[----:B------:R-:W-:Y:S01]  /*12400*/  R2UR UR26, R26 ;  /* 0x000000001a1a72ca */ /* 0x000fe200000e0000 */
[----:B------:R-:W-:Y:S01]  /*12410*/  VIADD R24, R24, 0x406 ;  /* 0x0000040618187836 */ /* 0x000fe20000000000 */
[----:B------:R-:W-:-:S02]  /*12420*/  R2UR UR20, R20 ;  /* 0x00000000141472ca */ /* 0x000fc400000e0000 */
[----:B------:R-:W-:Y:S02]  /*12430*/  R2UR UR34, R30 ;  /* 0x000000001e2272ca */ /* 0x000fe400000e0000 */
[----:B------:R-:W-:Y:S02]  /*12440*/  R2UR UR46, R24 ;  /* 0x00000000182e72ca */ /* 0x000fe400000e0000 */
[----:B------:R-:W-:Y:S02]  /*12450*/  R2UR UR21, R21 ;  /* 0x00000000151572ca */ /* 0x000fe400000e0000 */
[----:B------:R-:W-:Y:S02]  /*12460*/  R2UR UR24, R14 ;  /* 0x000000000e1872ca */ /* 0x000fe400000e0000 */
[----:B------:R-:W-:Y:S02]  /*12470*/  R2UR UR25, R15 ;  /* 0x000000000f1972ca */ /* 0x000fe400000e0000 */
[----:B------:R-:W-:Y:S01]  /*12480*/  R2UR UR28, R12 ;  /* 0x000000000c1c72ca */ /* 0x000fe200000e0000 */
[----:B------:R-:W-:Y:S01]  /*12490*/  WARPGROUP.ARRIVE ;  /* 0x00000000000079c5 */ /* 0x000fe20000000000 */
[----:B------:R-:W-:-:S02]  /*124a0*/  R2UR UR29, R13 ;  /* 0x000000000d1d72ca */ /* 0x000fc400000e0000 */
[----:B------:R-:W-:Y:S02]  /*124b0*/  R2UR UR32, R10 ;  /* 0x000000000a2072ca */ /* 0x000fe400000e0000 */
[----:B------:R-:W-:Y:S01]  /*124c0*/  R2UR UR33, R11 ;  /* 0x000000000b2172ca */ /* 0x000fe200000e0000 */
[----:B------:R-:W-:Y:S01]  /*124d0*/  HGMMA.64x128x16.F32 R24, gdesc[UR8], RZ, !UPT, gsb0 ;  /* 0x01e00000081879f0 */ /* 0x000fe2000c0008ff */
        /* <DEDUP_REMOVED lines=27> */
.L_x_8365:
[----:B------:R-:W-:Y:S01]  /*12690*/  SHF.L.U32 R187, R187, 0x1f, RZ ;  /* 0x0000001fbbbb7819 */ /* 0x000fe200000006ff */
[----:B------:R-:W-:-:S04]  /*126a0*/  IMAD R204, R184, 0x8, R18 ;  /* 0x00000008b8cc7824 */ /* 0x000fc800078e0212 */
[----:B------:R0:W1:Y:S01]  /*126b0*/  SYNCS.PHASECHK.TRANS64.TRYWAIT P3, [R204+URZ+0x28850], R187 ;  /* 0x028850bbcc0075a7 */ /* 0x000062000806017f */
[----:B------:R-:W-:Y:S05]  /*126c0*/  @!P0 BRA `(.L_x_8366) ;  /* 0x0000000000048947 */ /* 0x000fea0003800000 */
[----:B------:R-:W-:Y:S01]  /*126d0*/  BPT.TRAP 0x1 ;  /* 0x000000040000795c */ /* 0x000fe20000300000 */
.L_x_8366:
[----:B-1----:R-:W-:Y:S05]  /*126e0*/  @P3 BRA `(.L_x_8364) ;  /* 0x0000000000083947 */ /* 0x002fea0003800000 */
[----:B------:R-:W1:Y:S02]  /*126f0*/  SYNCS.PHASECHK.TRANS64.TRYWAIT P3, [R204+URZ+0x28850], R187 ;  /* 0x028850bbcc0075a7 */ /* 0x000e64000806017f */
[----:B-1----:R-:W-:Y:S05]  /*12700*/  @!P3 BRA `(.L_x_8367) ;  /* 0x0000017c0050b947 */ /* 0x002fea0003800000 */
.L_x_8364:
[----:B01----:R-:W-:Y:S01]  /*12710*/  IADD3 R187, R18, 0x400, RZ ;  /* 0x0000040012bb7810 */ /* 0x003fe20007ffe0ff */
[----:B------:R-:W-:Y:S01]  /*12720*/  IMAD.MOV.U32 R205, RZ, RZ, 0x40000040 ;  /* 0x40000040ffcd7424 */ /* 0x000fe200078e00ff */
[----:B------:R-:W-:Y:S05]  /*12730*/  WARPSYNC.ALL ;  /* 0x0000000000007948 */ /* 0x000fea0003800000 */
[----:B------:R-:W-:Y:S01]  /*12740*/  SHF.R.U32.HI R187, RZ, 0x4, R187 ;  /* 0x00000004ffbb7819 */ /* 0x000fe200000116bb */
[----:B------:R-:W-:Y:S01]  /*12750*/  WARPGROUP.ARRIVE ;  /* 0x00000000000079c5 */ /* 0x000fe20000000000 */
[----:B------:R-:W-:Y:S01]  /*12760*/  R2UR UR11, R205 ;  /* 0x00000000cd0b72ca */ /* 0x000fe200000e0000 */
[----:B------:R-:W-:Y:S01]  /*12770*/  IMAD.MOV.U32 R205, RZ, RZ, 0x40000040 ;  /* 0x40000040ffcd7424 */ /* 0x000fe200078e00ff */
[----:B------:R-:W-:-:S03]  /*12780*/  LOP3.LUT R187, R187, 0x3fff, RZ, 0xc0, !PT ;  /* 0x00003fffbbbb7812 */ /* 0x000fc600078ec0ff */
[----:B------:R-:W0:Y:S01]  /*12790*/  S2R R216, SR_TID.X ;  /* 0x0000000000d87919 */ /* 0x000e220000002100 */
[----:B------:R-:W-:-:S05]  /*127a0*/  LOP3.LUT R187, R187, 0x4000000, RZ, 0xfc, !PT ;  /* 0x04000000bbbb7812 */ /* 0x000fca00078efcff */
[----:B------:R-:W-:-:S05]  /*127b0*/  IMAD R204, R184, 0x800, R187 ;  /* 0x00000800b8cc7824 */ /* 0x000fca00078e02bb */
[----:B------:R-:W-:-:S13]  /*127c0*/  R2UR UR10, R204 ;  /* 0x00000000cc0a72ca */ /* 0x000fda00000e0000 */
[----:B------:R-:W-:Y:S01]  /*127d0*/  HGMMA.64x128x16.F32 R88, R180, gdesc[UR8].tnspB, R88, gsb0 ;  /* 0x41e00008b4587df0 */ /* 0x000fe20008000858 */
[----:B0-----:R-:W-:Y:S02]  /*127e0*/  SHF.R.U32.HI R216, RZ, 0x7, R216 ;  /* 0x00000007ffd87819 */ /* 0x001fe400000116d8 */
[----:B------:R-:W-:Y:S02]  /*127f0*/  WARPGROUP.DEPBAR.LE gsb0, 0x0 ;  /* 0x00008000000079c5 */ /* 0x000fe40000010000 */
[----:B------:R-:W-:Y:S01]  /*12800*/  VIADD R180, R204, 0x80 ;  /* 0x00000080ccb47836 */ /* 0x000fe20000000000 */
[----:B------:R-:W-:Y:S01]  /*12810*/  WARPGROUP.ARRIVE ;  /* 0x00000000000079c5 */ /* 0x000fe20000000000 */
[----:B------:R-:W-:-:S03]  /*12820*/  IMAD.MOV.U32 R181, RZ, RZ, 0x40000040 ;  /* 0x40000040ffb57424 */ /* 0x000fc600078e00ff */
[----:B------:R-:W-:Y:S02]  /*12830*/  R2UR UR10, R180 ;  /* 0x00000000b40a72ca */ /* 0x000fe400000e0000 */
[----:B------:R-:W-:-:S13]  /*12840*/  R2UR UR11, R181 ;  /* 0x00000000b50b72ca */ /* 0x000fda00000e0000 */
[----:B------:R-:W-:Y:S03]  /*12850*/  HGMMA.64x128x16.F32 R88, R176, gdesc[UR8].tnspB, R88, gsb0 ;  /* 0x41e00008b0587df0 */ /* 0x000fe60008000858 */
[----:B------:R-:W-:Y:S02]  /*12860*/  WARPGROUP.DEPBAR.LE gsb0, 0x0 ;  /* 0x00008000000079c5 */ /* 0x000fe40000010000 */
[----:B------:R-:W-:Y:S01]  /*12870*/  VIADD R176, R204, 0x100 ;  /* 0x00000100ccb07836 */ /* 0x000fe20000000000 */
[----:B------:R-:W-:Y:S01]  /*12880*/  MOV R177, 0x40000040 ;  /* 0x4000004000b17802 */ /* 0x000fe20000000f00 */
[----:B------:R-:W-:-:S03]  /*12890*/  WARPGROUP.ARRIVE ;  /* 0x00000000000079c5 */ /* 0x000fc60000000000 */
[----:B------:R-:W-:Y:S02]  /*128a0*/  R2UR UR10, R176 ;  /* 0x00000000b00a72ca */ /* 0x000fe400000e0000 */
[----:B------:R-:W-:-:S13]  /*128b0*/  R2UR UR11, R177 ;  /* 0x00000000b10b72ca */ /* 0x000fda00000e0000 */
[----:B------:R-:W-:Y:S03]  /*128c0*/  HGMMA.64x128x16.F32 R88, R172, gdesc[UR8].tnspB, R88, gsb0 ;  /* 0x41e00008ac587df0 */ /* 0x000fe60008000858 */
        /* <DEDUP_REMOVED lines=22> */
[C---:B------:R-:W-:Y:S01]  /*12a30*/  VIADD R160, R204.reuse, 0x300 ;  /* 0x00000300cca07836 */ /* 0x040fe20000000000 */
[----:B------:R-:W-:Y:S01]  /*12a40*/  WARPGROUP.ARRIVE ;  /* 0x00000000000079c5 */ /* 0x000fe20000000000 */
[----:B------:R-:W-:Y:S02]  /*12a50*/  IMAD.MOV.U32 R161, RZ, RZ, 0x40000040 ;  /* 0x40000040ffa17424 */ /* 0x000fe400078e00ff */
[----:B------:R-:W-:Y:S01]  /*12a60*/  VIADD R204, R204, 0x380 ;  /* 0x00000380cccc7836 */ /* 0x000fe20000000000 */
[----:B------:R-:W-:-:S02]  /*12a70*/  R2UR UR10, R160 ;  /* 0x00000000a00a72ca */ /* 0x000fc400000e0000 */
[----:B------:R-:W-:-:S13]  /*12a80*/  R2UR UR11, R161 ;  /* 0x00000000a10b72ca */ /* 0x000fda00000e0000 */
[----:B------:R-:W-:Y:S01]  /*12a90*/  HGMMA.64x128x16.F32 R88, R156, gdesc[UR8].tnspB, R88, gsb0 ;  /* 0x41e000089c587df0 */ /* 0x000fe20008000858 */
[----:B------:R-:W-:Y:S02]  /*12aa0*/  R2UR UR10, R204 ;  /* 0x00000000cc0a72ca */ /* 0x000fe400000e0000 */
[----:B------:R-:W-:Y:S01]  /*12ab0*/  R2UR UR11, R205 ;  /* 0x00000000cd0b72ca */ /* 0x000fe200000e0000 */
[----:B------:R-:W-:Y:S02]  /*12ac0*/  WARPGROUP.DEPBAR.LE gsb0, 0x0 ;  /* 0x00008000000079c5 */ /* 0x000fe40000010000 */
[----:B------:R-:W-:-:S10]  /*12ad0*/  WARPGROUP.ARRIVE ;  /* 0x00000000000079c5 */ /* 0x000fd40000000000 */
[----:B------:R-:W-:Y:S03]  /*12ae0*/  HGMMA.64x128x16.F32 R88, R152, gdesc[UR8].tnspB, R88, gsb0 ;  /* 0x41e0000898587df0 */ /* 0x000fe60008000858 */
[----:B------:R-:W-:Y:S02]  /*12af0*/  WARPGROUP.DEPBAR.LE gsb0, 0x0 ;  /* 0x00008000000079c5 */ /* 0x000fe40000010000 */
[----:B------:R-:W-:-:S05]  /*12b00*/  IADD3 R152, -R216, 0xb, RZ ;  /* 0x0000000bd8987810 */ /* 0x000fca0007ffe1ff */
[----:B------:R0:W-:Y:S06]  /*12b10*/  BAR.ARV R152, 0x100 ;  /* 0x000400980000751d */ /* 0x0001ec0000002000 */
[----:B------:R-:W-:Y:S05]  /*12b20*/  @!P0 BRA `(.L_x_8368) ;  /* 0x0000000000048947 */ /* 0x000fea0003800000 */
[----:B------:R-:W-:Y:S01]  /*12b30*/  BPT.TRAP 0x1 ;  /* 0x000000040000795c */ /* 0x000fe20000300000 */
.L_x_8368:
[----:B------:R-:W1:Y:S01]  /*12b40*/  @P1 LDC R153, c[0x0][0x44c] ;  /* 0x00011300ff991b82 */ /* 0x000e620000000800 */
[----:B0-----:R-:W-:Y:S02]  /*12b50*/  IMAD.IADD R152, R200, 0x1, R198 ;  /* 0x00000001c8987824 */ /* 0x001fe400078e02c6 */
        /* <DEDUP_REMOVED lines=18> */
[----:B------:R-:W-:Y:S01]  /*12c80*/  FMUL.FTZ R27, R27, UR50 ;  /* 0x000000321b1b7c20 */ /* 0x000fe20008410000 */
        /* <DEDUP_REMOVED lines=8> */
[----:B------:R-:W-:Y:S01]  /*12d10*/  FMUL.FTZ R35, R35, UR50 ;  /* 0x0000003223237c20 */ /* 0x000fe20008410000 */
[----:B------:R-:W-:Y:S01]  /*12d20*/  FMUL.FTZ R36, R36, UR50 ;  /* 0x0000003224247c20 */ /* 0x000fe20008410000 */
[----:B------:R-:W-:Y:S01]  /*12d30*/  FMUL.FTZ R37, R37, UR50 ;  /* 0x0000003225257c20 */ /* 0x000fe20008410000 */
[----:B0-----:R-:W-:Y:S01]  /*12d40*/  @P1 SHF.R.U32.HI R152, RZ, R154, R153 ;  /* 0x0000009aff981219 */ /* 0x001fe20000011699 */
[----:B------:R-:W-:Y:S01]  /*12d50*/  FMUL.FTZ R153, R44, UR50 ;  /* 0x000000322c997c20 */ /* 0x000fe20008410000 */
[----:B------:R-:W-:Y:S01]  /*12d60*/  LEA R44, R214, R18, 0x3 ;  /* 0x00000012d62c7211 */ /* 0x000fe200078e18ff */
[----:B------:R-:W-:Y:S01]  /*12d70*/  FMUL.FTZ R154, R45, UR50 ;  /* 0x000000322d9a7c20 */ /* 0x000fe20008410000 */
[----:B------:R-:W-:-:S02]  /*12d80*/  IMAD.U32 R45, RZ, RZ, UR38 ;  /* 0x00000026ff2d7e24 */ /* 0x000fc4000f8e00ff */
        /* <DEDUP_REMOVED lines=38> */
[----:B------:R-:W-:Y:S01]  /*12ff0*/  IADD3 R87, -R189, 0x1, -R83 ;  /* 0x00000001bd577810 */ /* 0x000fe20007ffe953 */
[----:B------:R-:W1:Y:S01]  /*13000*/  MUFU.TANH R24, R24 ;  /* 0x0000001800187308 */ /* 0x000e620000002400 */
[----:B------:R2:W-:Y:S02]  /*13010*/  SYNCS.ARRIVE.TRANS64.RED.A1T0 RZ, [R44+URZ], RZ ;  /* 0x000000ff2cff79a7 */ /* 0x0005e4000810043f */
[----:B------:R-:W-:-:S05]  /*13020*/  IADD3 R87, -R194, R87, R196 ;  /* 0x00000057c2577210 */ /* 0x000fca0007ffe1c4 */
[----:B------:R-:W3:Y:S01]  /*13030*/  MUFU.TANH R25, R25 ;  /* 0x0000001900197308 */ /* 0x000ee20000002400 */
[C---:B------:R-:W-:Y:S02]  /*13040*/  VIADD R159, R87.reuse, UR49 ;  /* 0x00000031579f7c36 */ /* 0x040fe40008000000 */
[----:B------:R-:W-:-:S03]  /*13050*/  VIADD R158, R87, UR52 ;  /* 0x00000034579e7c36 */ /* 0x000fc60008000000 */
[----:B0-----:R-:W-:Y:S01]  /*13060*/  IADD3 R87, R159, R45, RZ ;  /* 0x0000002d9f577210 */ /* 0x001fe20007ffe0ff */
[----:B------:R-:W-:Y:S01]  /*13070*/  IMAD.IADD R86, R158, 0x1, R45 ;  /* 0x000000019e567824 */ /* 0x000fe200078e022d */
        /* <DEDUP_REMOVED lines=75> */
.L_x_8371:
[----:B------:R-:W-:-:S05]  /*13530*/  IMAD.U32 R162, RZ, RZ, UR41 ;  /* 0x00000029ffa27e24 */ /* 0x000fca000f8e00ff */
[----:B------:R-:W-:-:S13]  /*13540*/  ISETP.NE.AND P3, PT, R162, 0x1, PT ;  /* 0x00000001a200780c */ /* 0x000fda0003f65270 */
[----:B------:R-:W1:Y:S02]  /*13550*/  @P3 LDC.64 R44, c[0x0][0x9e8] ;  /* 0x00027a00ff2c3b82 */ /* 0x000e640000000a00 */
[----:B-1----:R-:W-:-:S05]  /*13560*/  @P3 IMAD.HI.U32 R44, R160, R44, RZ ;  /* 0x0000002ca02c3227 */ /* 0x002fca00078e00ff */
[----:B------:R-:W-:-:S07]  /*13570*/  @P3 SHF.R.U32.HI R160, RZ, R45, R44 ;  /* 0x0000002dffa03219 */ /* 0x000fce000001162c */
.L_x_8372:
[----:B------:R-:W-:Y:S05]  /*13580*/  BSYNC B0 ;  /* 0x0000000000007941 */ /* 0x000fea0003800000 */
.L_x_8370:
[----:B------:R-:W-:-:S04]  /*13590*/  IMAD R160, R160, R162, -R83 ;  /* 0x000000a2a0a07224 */ /* 0x000fc800078e0a53 */
[----:B------:R-:W-:-:S05]  /*135a0*/  IMAD.IADD R45, R160, 0x1, -R189 ;  /* 0x00000001a02d7824 */ /* 0x000fca00078e0abd */
[----:B------:R-:W-:Y:S02]  /*135b0*/  VIADDMNMX R87, R45, R162, R87, PT ;  /* 0x000000a22d577246 */ /* 0x000fe40003800157 */
[----:B------:R-:W-:-:S07]  /*135c0*/  VIMNMX R86, R86, R45, !PT ;  /* 0x0000002d56567248 */ /* 0x000fce0007fe0100 */
.L_x_8369:
[----:B------:R-:W-:Y:S01]  /*135d0*/  ISETP.GT.AND P3, PT, R0, -0x1, PT ;  /* 0xffffffff0000780c */ /* 0x000fe20003f64270 */
[----:B------:R-:W1:Y:S03]  /*135e0*/  SHFL.IDX PT, R152, R152, 0x1, 0x1c1f ;  /* 0x003c1f0098987f89 */ /* 0x000e6600000e0000 */
[C---:B------:R-:W-:Y:S02]  /*135f0*/  ISETP.GT.AND P5, PT, R86.reuse, RZ, P3 ;  /* 0x000000ff5600720c */ /* 0x040fe40001fa4270 */
[----:B------:R-:W-:Y:S02]  /*13600*/  ISETP.GT.AND P4, PT, R86, 0x1, P3 ;  /* 0x000000015600780c */ /* 0x000fe40001f84270 */
[C---:B------:R-:W-:Y:S02]  /*13610*/  ISETP.LT.OR P5, PT, R87.reuse, 0x1, P5 ;  /* 0x000000015700780c */ /* 0x040fe40002fa1670 */
[----:B------:R-:W-:-:S02]  /*13620*/  ISETP.LT.OR P4, PT, R87, 0x2, P4 ;  /* 0x000000025700780c */ /* 0x000fc40002781670 */
[----:B------:R-:W-:Y:S02]  /*13630*/  FSEL R44, R24, -INF , !P5 ;  /* 0xff800000182c7808 */ /* 0x000fe40006800000 */
[----:B------:R-:W-:Y:S02]  /*13640*/  FSEL R45, R25, -INF , !P4 ;  /* 0xff800000192d7808 */ /* 0x000fe40006000000 */
[C---:B------:R-:W-:Y:S02]  /*13650*/  ISETP.GT.AND P5, PT, R86.reuse, 0x8, P3 ;  /* 0x000000085600780c */ /* 0x040fe40001fa4270 */
[----:B------:R-:W-:Y:S02]  /*13660*/  ISETP.GT.AND P4, PT, R86, 0x9, P3 ;  /* 0x000000095600780c */ /* 0x000fe40001f84270 */
[C---:B------:R-:W-:Y:S02]  /*13670*/  ISETP.LT.OR P5, PT, R87.reuse, 0x9, P5 ;  /* 0x000000095700780c */ /* 0x040fe40002fa1670 */
[----:B------:R-:W-:-:S02]  /*13680*/  ISETP.LT.OR P4, PT, R87, 0xa, P4 ;  /* 0x0000000a5700780c */ /* 0x000fc40002781670 */
[----:B0-----:R-:W-:Y:S01]  /*13690*/  FSEL R28, R28, -INF , !P5 ;  /* 0xff8000001c1c7808 */ /* 0x001fe20006800000 */
[----:B-1----:R-:W-:Y:S01]  /*136a0*/  IMAD.IADD R159, R159, 0x1, R152 ;  /* 0x000000019f9f7824 */ /* 0x002fe200078e0298 */
[----:B------:R-:W-:Y:S02]  /*136b0*/  FSEL R29, R29, -INF , !P4 ;  /* 0xff8000001d1d7808 */ /* 0x000fe40006000000 */
[C---:B------:R-:W-:Y:S02]  /*136c0*/  ISETP.GT.AND P5, PT, R86.reuse, 0x10, P3 ;  /* 0x000000105600780c */ /* 0x040fe40001fa4270 */
        /* <DEDUP_REMOVED lines=81> */
[----:B------:R-:W-:Y:S02]  /*13be0*/  IADD3 R158, R158, R152, RZ ;  /* 0x000000989e9e7210 */ /* 0x000fe40007ffe0ff */
[----:B------:R-:W-:Y:S02]  /*13bf0*/  FSEL R157, R157, -INF , !P5 ;  /* 0xff8000009d9d7808 */ /* 0x000fe40006800000 */
[----:B------:R-:W-:Y:S01]  /*13c00*/  FSEL R85, R85, -INF , !P4 ;  /* 0xff80000055557808 */ /* 0x000fe20006000000 */
[----:B------:R-:W-:Y:S06]  /*13c10*/  @!P2 BRA `(.L_x_8373) ;  /* 0x000000000058a947 */ /* 0x000fec0003800000 */
        /* <DEDUP_REMOVED lines=12> */
.L_x_8375:
[----:B------:R-:W-:-:S05]  /*13ce0*/  IMAD.U32 R86, RZ, RZ, UR41 ;  /* 0x00000029ff567e24 */ /* 0x000fca000f8e00ff */
[----:B------:R-:W-:-:S13]  /*13cf0*/  ISETP.NE.AND P4, PT, R86, 0x1, PT ;  /* 0x000000015600780c */ /* 0x000fda0003f85270 */
[----:B------:R-:W0:Y:S02]  /*13d00*/  @P4 LDC.64 R24, c[0x0][0x9e8] ;  /* 0x00027a00ff184b82 */ /* 0x000e240000000a00 */
[----:B0-----:R-:W-:-:S05]  /*13d10*/  @P4 IMAD.HI.U32 R24, R87, R24, RZ ;  /* 0x0000001857184227 */ /* 0x001fca00078e00ff */
[----:B------:R-:W-:-:S07]  /*13d20*/  @P4 SHF.R.U32.HI R87, RZ, R25, R24 ;  /* 0x00000019ff574219 */ /* 0x000fce0000011618 */
.L_x_8376:
[----:B------:R-:W-:Y:S05]  /*13d30*/  BSYNC B0 ;  /* 0x0000000000007941 */ /* 0x000fea0003800000 */
.L_x_8374:
[----:B------:R-:W-:-:S04]  /*13d40*/  IMAD R24, R87, R86, -R83 ;  /* 0x0000005657187224 */ /* 0x000fc800078e0a53 */
[----:B------:R-:W-:-:S05]  /*13d50*/  IMAD.IADD R25, R24, 0x1, -R189 ;  /* 0x0000000118197824 */ /* 0x000fca00078e0abd */
[----:B------:R-:W-:Y:S02]  /*13d60*/  VIADDMNMX R159, R25, R86, R159, PT ;  /* 0x00000056199f7246 */ /* 0x000fe4000380019f */
[----:B------:R-:W-:-:S07]  /*13d70*/  VIMNMX R158, R158, R25, !PT ;  /* 0x000000199e9e7248 */ /* 0x000fce0007fe0100 */
.L_x_8373:
[----:B------:R-:W-:Y:S01]  /*13d80*/  FMNMX.FTZ R24, R44, R217, !PT ;  /* 0x000000d92c187209 */ /* 0x000fe20007810000 */
[----:B------:R-:W-:Y:S01]  /*13d90*/  UMOV UR51, UR7 ;  /* 0x0000000700337c82 */ /* 0x000fe20008000000 */
[----:B------:R-:W-:Y:S02]  /*13da0*/  ISETP.GT.AND P5, PT, R158, 0x8, P3 ;  /* 0x000000089e00780c */ /* 0x000fe40001fa4270 */
[----:B------:R-:W-:Y:S02]  /*13db0*/  FMNMX.FTZ R25, R45, R24, !PT ;  /* 0x000000182d197209 */ /* 0x000fe40007810000 */
[----:B------:R-:W-:Y:S02]  /*13dc0*/  ISETP.LT.OR P5, PT, R159, 0x9, P5 ;  /* 0x000000099f00780c */ /* 0x000fe40002fa1670 */
        /* <DEDUP_REMOVED lines=44> */
[----:B------:R-:W-:Y:S02]  /*14090*/  ISETP.LT.OR P5, PT, R159, 0x29, P5 ;  /* 0x000000299f00780c */ /* 0x000fe40002fa1670 */
[----:B------:R-:W-:Y:S02]  /*140a0*/  FMNMX.FTZ R24, R72, R25, !PT ;  /* 0x0000001948187209 */ /* 0x000fe40007810000 */
[----:B------:R-:W-:Y:S02]  /*140b0*/  FSEL R39, R39, -INF , !P4 ;  /* 0xff80000027277808 */ /* 0x000fe40006000000 */
[----:B------:R-:W-:Y:S02]  /*140c0*/  ISETP.GT.AND P4, PT, R158, 0x21, P3 ;  /* 0x000000219e00780c */ /* 0x000fe40001f84270 */
[----:B------:R-:W-:Y:S02]  /*140d0*/  FSEL R46, R46, -INF , !P5 ;  /* 0xff8000002e2e7808 */ /* 0x000fe40006800000 */
[----:B------:R-:W-:-:S02]  /*140e0*/  FMNMX.FTZ R25, R73, R24, !PT ;  /* 0x0000001849197209 */ /* 0x000fc40007810000 */
[----:B------:R-:W-:Y:S02]  /*140f0*/  ISETP.GT.AND P5, PT, R158, 0x30, P3 ;  /* 0x000000309e00780c */ /* 0x000fe40001fa4270 */
[C---:B------:R-:W-:Y:S02]  /*14100*/  ISETP.LT.OR P4, PT, R159.reuse, 0x22, P4 ;  /* 0x000000229f00780c */ /* 0x040fe40002781670 */
[----:B------:R-:W-:Y:S02]  /*14110*/  FMNMX.FTZ R24, R76, R25, !PT ;  /* 0x000000194c187209 */ /* 0x000fe40007810000 */
[----:B------:R-:W-:Y:S02]  /*14120*/  ISETP.LT.OR P5, PT, R159, 0x31, P5 ;  /* 0x000000319f00780c */ /* 0x000fe40002fa1670 */
[----:B------:R-:W-:Y:S02]  /*14130*/  FSEL R43, R43, -INF , !P4 ;  /* 0xff8000002b2b7808 */ /* 0x000fe40006000000 */
[----:B------:R-:W-:-:S02]  /*14140*/  ISETP.GT.AND P4, PT, R158, 0x29, P3 ;  /* 0x000000299e00780c */ /* 0x000fc40001f84270 */
[----:B------:R-:W-:Y:S02]  /*14150*/  FMNMX.FTZ R25, R77, R24, !PT ;  /* 0x000000184d197209 */ /* 0x000fe40007810000 */
[----:B------:R-:W-:Y:S02]  /*14160*/  FSEL R50, R50, -INF , !P5 ;  /* 0xff80000032327808 */ /* 0x000fe40006800000 */
[----:B------:R-:W-:Y:S02]  /*14170*/  ISETP.GT.AND P5, PT, R158, 0x38, P3 ;  /* 0x000000389e00780c */ /* 0x000fe40001fa4270 */
[C---:B------:R-:W-:Y:S02]  /*14180*/  ISETP.LT.OR P4, PT, R159.reuse, 0x2a, P4 ;  /* 0x0000002a9f00780c */ /* 0x040fe40002781670 */
[----:B------:R-:W-:Y:S02]  /*14190*/  FMNMX.FTZ R24, R80, R25, !PT ;  /* 0x0000001950187209 */ /* 0x000fe40007810000 */
[----:B------:R-:W-:-:S02]  /*141a0*/  ISETP.LT.OR P5, PT, R159, 0x39, P5 ;  /* 0x000000399f00780c */ /* 0x000fc40002fa1670 */
[----:B------:R-:W-:Y:S02]  /*141b0*/  FSEL R47, R47, -INF , !P4 ;  /* 0xff8000002f2f7808 */ /* 0x000fe40006000000 */
[----:B------:R-:W-:Y:S02]  /*141c0*/  FMNMX.FTZ R24, R81, R24, !PT ;  /* 0x0000001851187209 */ /* 0x000fe40007810000 */
[----:B------:R-:W-:Y:S02]  /*141d0*/  ISETP.GT.AND P4, PT, R158, 0x31, P3 ;  /* 0x000000319e00780c */ /* 0x000fe40001f84270 */
[----:B------:R-:W-:Y:S02]  /*141e0*/  FSEL R54, R54, -INF , !P5 ;  /* 0xff80000036367808 */ /* 0x000fe40006800000 */
[----:B------:R-:W-:Y:S02]  /*141f0*/  ISETP.GT.AND P5, PT, R158, 0x40, P3 ;  /* 0x000000409e00780c */ /* 0x000fe40001fa4270 */
[----:B------:R-:W-:-:S02]  /*14200*/  FMNMX.FTZ R24, R157, R24, !PT ;  /* 0x000000189d187209 */ /* 0x000fc40007810000 */
[C---:B------:R-:W-:Y:S02]  /*14210*/  ISETP.LT.OR P4, PT, R159.reuse, 0x32, P4 ;  /* 0x000000329f00780c */ /* 0x040fe40002781670 */
[----:B------:R-:W-:Y:S02]  /*14220*/  ISETP.LT.OR P5, PT, R159, 0x41, P5 ;  /* 0x000000419f00780c */ /* 0x000fe40002fa1670 */
[----:B------:R-:W-:Y:S02]  /*14230*/  FMNMX.FTZ R25, R85, R24, !PT ;  /* 0x0000001855197209 */ /* 0x000fe40007810000 */
[----:B------:R-:W-:Y:S02]  /*14240*/  FSEL R51, R51, -INF , !P4 ;  /* 0xff80000033337808 */ /* 0x000fe40006000000 */
[----:B------:R-:W-:Y:S01]  /*14250*/  ISETP.GT.AND P4, PT, R158, 0x39, P3 ;  /* 0x000000399e00780c */ /* 0x000fe20001f84270 */
[----:B------:R-:W0:Y:S01]  /*14260*/  SHFL.BFLY PT, R24, R25, 0x2, 0x1f ;  /* 0x0c401f0019187f89 */ /* 0x000e2200000e0000 */
[----:B------:R-:W-:-:S02]  /*14270*/  FSEL R58, R58, -INF , !P5 ;  /* 0xff8000003a3a7808 */ /* 0x000fc40006800000 */
[C---:B------:R-:W-:Y:S02]  /*14280*/  ISETP.GT.AND P5, PT, R158.reuse, 0x48, P3 ;  /* 0x000000489e00780c */ /* 0x040fe40001fa4270 */
[C---:B------:R-:W-:Y:S02]  /*14290*/  ISETP.LT.OR P4, PT, R159.reuse, 0x3a, P4 ;  /* 0x0000003a9f00780c */ /* 0x040fe40002781670 */
[----:B------:R-:W-:Y:S02]  /*142a0*/  ISETP.LT.OR P5, PT, R159, 0x49, P5 ;  /* 0x000000499f00780c */ /* 0x000fe40002fa1670 */
[----:B------:R-:W-:Y:S02]  /*142b0*/  FSEL R55, R55, -INF , !P4 ;  /* 0xff80000037377808 */ /* 0x000fe40006000000 */
[----:B------:R-:W-:Y:S02]  /*142c0*/  ISETP.GT.AND P4, PT, R158, 0x41, P3 ;  /* 0x000000419e00780c */ /* 0x000fe40001f84270 */
        /* <DEDUP_REMOVED lines=12> */
[----:B0-----:R-:W-:-:S02]  /*14390*/  FMNMX.FTZ R83, R25, R24, !PT ;  /* 0x0000001819537209 */ /* 0x001fc40007810000 */
[----:B------:R-:W-:Y:S02]  /*143a0*/  FSEL R66, R66, -INF , !P5 ;  /* 0xff80000042427808 */ /* 0x000fe40006800000 */
[C---:B------:R-:W-:Y:S01]  /*143b0*/  ISETP.GT.AND P5, PT, R158.reuse, 0x60, P3 ;  /* 0x000000609e00780c */ /* 0x040fe20001fa4270 */
[----:B------:R-:W0:Y:S01]  /*143c0*/  SHFL.BFLY PT, R24, R83, 0x1, 0x1f ;  /* 0x0c201f0053187f89 */ /* 0x000e2200000e0000 */
[C---:B------:R-:W-:Y:S02]  /*143d0*/  ISETP.LT.OR P4, PT, R159.reuse, 0x52, P4 ;  /* 0x000000529f00780c */ /* 0x040fe40002781670 */
[----:B------:R-:W-:Y:S02]  /*143e0*/  ISETP.LT.OR P5, PT, R159, 0x61, P5 ;  /* 0x000000619f00780c */ /* 0x000fe40002fa1670 */
[----:B------:R-:W-:Y:S02]  /*143f0*/  FSEL R65, R65, -INF , !P4 ;  /* 0xff80000041417808 */ /* 0x000fe40006000000 */
[----:B------:R-:W-:-:S02]  /*14400*/  ISETP.GT.AND P4, PT, R158, 0x59, P3 ;  /* 0x000000599e00780c */ /* 0x000fc40001f84270 */
[----:B------:R-:W-:Y:S02]  /*14410*/  FSEL R70, R70, -INF , !P5 ;  /* 0xff80000046467808 */ /* 0x000fe40006800000 */
[C---:B------:R-:W-:Y:S02]  /*14420*/  ISETP.GT.AND P5, PT, R158.reuse, 0x68, P3 ;  /* 0x000000689e00780c */ /* 0x040fe40001fa4270 */
        /* <DEDUP_REMOVED lines=11> */
[----:B------:R-:W-:Y:S02]  /*144e0*/  ISETP.GT.AND P5, PT, R158, 0x71, P3 ;  /* 0x000000719e00780c */ /* 0x000fe40001fa4270 */
[----:B0-----:R-:W-:Y:S02]  /*144f0*/  FMNMX.FTZ R24, R83, R24, !PT ;  /* 0x0000001853187209 */ /* 0x001fe40007810000 */
[C---:B------:R-:W-:Y:S02]  /*14500*/  ISETP.LT.OR P4, PT, R159.reuse, 0x6a, P4 ;  /* 0x0000006a9f00780c */ /* 0x040fe40002781670 */
[----:B------:R-:W-:Y:S01]  /*14510*/  ISETP.LT.OR P5, PT, R159, 0x72, P5 ;  /* 0x000000729f00780c */ /* 0x000fe20002fa1670 */
[----:B------:R-:W-:Y:S01]  /*14520*/  FMUL.FTZ R86, R24, UR51 ;  /* 0x0000003318567c20 */ /* 0x000fe20008410000 */
[----:B------:R-:W-:-:S02]  /*14530*/  FSEL R75, R75, -INF , !P4 ;  /* 0xff8000004b4b7808 */ /* 0x000fc40006000000 */
[----:B------:R-:W-:Y:S02]  /*14540*/  FSETP.NEU.FTZ.AND P4, PT, R24, -INF , PT ;  /* 0xff8000001800780b */ /* 0x000fe40003f9d000 */
[----:B------:R-:W-:Y:S02]  /*14550*/  FSEL R79, R79, -INF , !P5 ;  /* 0xff8000004f4f7808 */ /* 0x000fe40006800000 */
[----:B------:R-:W-:Y:S02]  /*14560*/  ISETP.GT.AND P5, PT, R158, RZ, P3 ;  /* 0x000000ff9e00720c */ /* 0x000fe40001fa4270 */
[----:B------:R-:W-:Y:S02]  /*14570*/  FSEL R86, R86, RZ, P4 ;  /* 0x000000ff56567208 */ /* 0x000fe40002000000 */
[----:B------:R-:W-:-:S03]  /*14580*/  ISETP.LT.OR P5, PT, R159, 0x1, P5 ;  /* 0x000000019f00780c */ /* 0x000fc60002fa1670 */
[--C-:B------:R-:W-:Y:S01]  /*14590*/  FFMA.FTZ R182, R28, UR51, -R86.reuse ;  /* 0x000000331cb67c23 */ /* 0x100fe20008010856 */
[----:B------:R-:W-:Y:S01]  /*145a0*/  FSEL R28, R26, -INF , !P5 ;  /* 0xff8000001a1c7808 */ /* 0x000fe20006800000 */
        /* <DEDUP_REMOVED lines=22> */
[----:B------:R-:W-:Y:S01]  /*14710*/  MUFU.EX2 R180, R180 ;  /* 0x000000b400b47308 */ /* 0x000fe20000000800 */
[----:B------:R-:W-:Y:S01]  /*14720*/  FMNMX.FTZ R29, R35, R32, !PT ;  /* 0x00000020231d7209 */ /* 0x000fe20007810000 */
[--C-:B------:R-:W-:Y:S01]  /*14730*/  FFMA.FTZ R162, R68, UR51, -R86.reuse ;  /* 0x0000003344a27c23 */ /* 0x100fe20008010856 */
[----:B------:R-:W-:Y:S01]  /*14740*/  FSEL R82, R82, -INF , !P5 ;  /* 0xff80000052527808 */ /* 0x000fe20006800000 */
[--C-:B------:R-:W-:Y:S01]  /*14750*/  FFMA.FTZ R45, R33, UR51, -R86.reuse ;  /* 0x00000033212d7c23 */ /* 0x100fe20008010856 */
[----:B------:R-:W-:Y:S01]  /*14760*/  FMNMX.FTZ R32, R38, R29, !PT ;  /* 0x0000001d26207209 */ /* 0x000fe20007810000 */
[--C-:B------:R-:W-:Y:S01]  /*14770*/  FFMA.FTZ R178, R36, UR51, -R86.reuse ;  /* 0x0000003324b27c23 */ /* 0x100fe20008010856 */
[----:B------:R-:W-:Y:S01]  /*14780*/  FSEL R84, R84, -INF , !P3 ;  /* 0xff80000054547808 */ /* 0x000fe20005800000 */
[----:B------:R-:W-:Y:S01]  /*14790*/  MUFU.EX2 R25, R25 ;  /* 0x0000001900197308 */ /* 0x000fe20000000800 */
[----:B------:R-:W-:Y:S01]  /*147a0*/  FMNMX.FTZ R29, R39, R32, !PT ;  /* 0x00000020271d7209 */ /* 0x000fe20007810000 */
[--C-:B------:R-:W-:Y:S01]  /*147b0*/  FFMA.FTZ R174, R153, UR51, -R86.reuse ;  /* 0x0000003399ae7c23 */ /* 0x100fe20008010856 */
[----:B------:R-:W-:Y:S01]  /*147c0*/  FSEL R60, R24, RZ, P4 ;  /* 0x000000ff183c7208 */ /* 0x000fe20002000000 */
        /* <DEDUP_REMOVED lines=15> */
[----:B------:R-:W-:-:S02]  /*148c0*/  FFMA.FTZ R85, R85, UR51, -R86 ;  /* 0x0000003355557c23 */ /* 0x000fc40008010856 */
        /* <DEDUP_REMOVED lines=14> */
[----:B------:R-:W-:Y:S01]  /*149b0*/  FMNMX.FTZ R29, R65, R32, !PT ;  /* 0x00000020411d7209 */ /* 0x000fe20007810000 */
[--C-:B------:R-:W-:Y:S01]  /*149c0*/  FFMA.FTZ R32, R53, UR51, -R86.reuse ;  /* 0x0000003335207c23 */ /* 0x100fe20008010856 */
[--C-:B------:R-:W-:Y:S01]  /*149d0*/  FFMA.FTZ R53, R156, UR51, -R86.reuse ;  /* 0x000000339c357c23 */ /* 0x100fe20008010856 */
[----:B------:R-:W-:Y:S01]  /*149e0*/  FFMA.FTZ R156, R72, UR51, -R86 ;  /* 0x00000033489c7c23 */ /* 0x000fe20008010856 */
        /* <DEDUP_REMOVED lines=11> */
[----:B------:R-:W-:-:S04]  /*14aa0*/  FMNMX.FTZ R41, R79, R40, !PT ;  /* 0x000000284f297209 */ /* 0x000fc80007810000 */
[----:B------:R-:W-:-:S03]  /*14ab0*/  FMNMX.FTZ R41, R82, R41, !PT ;  /* 0x0000002952297209 */ /* 0x000fc60007810000 */
[----:B------:R-:W-:Y:S01]  /*14ac0*/  MUFU.EX2 R168, R168 ;  /* 0x000000a800a87308 */ /* 0x000fe20000000800 */
[----:B------:R-:W-:Y:S01]  /*14ad0*/  FMNMX.FTZ R40, R84, R41, !PT ;  /* 0x0000002954287209 */ /* 0x000fe20007810000 */
[----:B------:R-:W-:-:S04]  /*14ae0*/  FFMA.FTZ R41, R81, UR51, -R86 ;  /* 0x0000003351297c23 */ /* 0x000fc80008010856 */
[----:B0-----:R-:W0:Y:S02]  /*14af0*/  SHFL.BFLY PT, R57, R40, 0x2, 0x1f ;  /* 0x0c401f0028397f89 */ /* 0x001e2400000e0000 */
        /* <DEDUP_REMOVED lines=10> */
[----:B------:R-:W-:-:S03]  /*14ba0*/  FADD.FTZ R57, -R60, R217 ;  /* 0x000000d93c397221 */ /* 0x000fc60000010100 */
[C---:B------:R-:W-:Y:S01]  /*14bb0*/  FSETP.NEU.FTZ.AND P3, PT, R40.reuse, -INF , PT ;  /* 0xff8000002800780b */ /* 0x040fe20003f7d000 */
[----:B------:R-:W-:Y:S01]  /*14bc0*/  FMUL.FTZ R61, R40, UR51 ;  /* 0x00000033283d7c20 */ /* 0x000fe20008410000 */
[----:B------:R-:W-:Y:S01]  /*14bd0*/  FMUL.FTZ R57, R57, UR51 ;  /* 0x0000003339397c20 */ /* 0x000fe20008410000 */
[----:B------:R-:W-:Y:S03]  /*14be0*/  MUFU.EX2 R53, R53 ;  /* 0x0000003500357308 */ /* 0x000fe60000000800 */
[----:B------:R-:W-:-:S05]  /*14bf0*/  FSEL R61, R61, RZ, P3 ;  /* 0x000000ff3d3d7208 */ /* 0x000fca0001800000 */
[--C-:B------:R-:W-:Y:S01]  /*14c00*/  FFMA.FTZ R69, R27, UR51, -R61.reuse ;  /* 0x000000331b457c23 */ /* 0x100fe2000801083d */
[----:B------:R-:W-:Y:S01]  /*14c10*/  FSEL R27, R40, RZ, P3 ;  /* 0x000000ff281b7208 */ /* 0x000fe20001800000 */
[--C-:B------:R-:W-:Y:S01]  /*14c20*/  FFMA.FTZ R181, R28, UR51, -R61.reuse ;  /* 0x000000331cb57c23 */ /* 0x100fe2000801083d */
[----:B------:R-:W0:Y:S01]  /*14c30*/  MUFU.EX2 R57, R57 ;  /* 0x0000003900397308 */ /* 0x000e220000000800 */
[--C-:B------:R-:W-:Y:S01]  /*14c40*/  FFMA.FTZ R183, R30, UR51, -R61.reuse ;  /* 0x000000331eb77c23 */ /* 0x100fe2000801083d */
[--C-:B------:R-:W-:Y:S01]  /*14c50*/  FFMA.FTZ R68, R31, UR51, -R61.reuse ;  /* 0x000000331f447c23 */ /* 0x100fe2000801083d */
[----:B------:R-:W-:Y:S01]  /*14c60*/  FADD.FTZ R27, -R27, R218 ;  /* 0x000000da1b1b7221 */ /* 0x000fe20000010100 */
[--C-:B------:R-:W-:Y:S01]  /*14c70*/  FFMA.FTZ R177, R34, UR51, -R61.reuse ;  /* 0x0000003322b17c23 */ /* 0x100fe2000801083d */
[--C-:B------:R-:W-:Y:S01]  /*14c80*/  FFMA.FTZ R35, R35, UR51, -R61.reuse ;  /* 0x0000003323237c23 */ /* 0x100fe2000801083d */
        /* <DEDUP_REMOVED lines=28> */
[----:B------:R-:W-:Y:S01]  /*14e50*/  FADD.FTZ R3, R25, R6 ;  /* 0x0000000619037221 */ /* 0x000fe20000010000 */
[--C-:B------:R-:W-:Y:S01]  /*14e60*/  FFMA.FTZ R43, R75, UR51, -R61.reuse ;  /* 0x000000334b2b7c23 */ /* 0x100fe2000801083d */
[--C-:B------:R-:W-:Y:S01]  /*14e70*/  FFMA.FTZ R153, R78, UR51, -R61.reuse ;  /* 0x000000334e997c23 */ /* 0x100fe2000801083d */
[----:B------:R-:W-:Y:S01]  /*14e80*/  FFMA.FTZ R42, R79, UR51, -R61 ;  /* 0x000000334f2a7c23 */ /* 0x000fe2000801083d */
[----:B------:R-:W-:Y:S01]  /*14e90*/  FADD.FTZ R3, R182, R3 ;  /* 0x00000003b6037221 */ /* 0x000fe20000010000 */
[----:B------:R-:W-:Y:S01]  /*14ea0*/  FFMA.FTZ R155, R82, UR51, -R61 ;  /* 0x00000033529b7c23 */ /* 0x000fe2000801083d */
[----:B------:R-:W1:Y:S01]  /*14eb0*/  MUFU.EX2 R68, R68 ;  /* 0x0000004400447308 */ /* 0x000e620000000800 */
[----:B0-----:R-:W-:Y:S01]  /*14ec0*/  FADD.FTZ R58, R69, R58 ;  /* 0x0000003a453a7221 */ /* 0x001fe20000010000 */
[----:B------:R-:W-:Y:S01]  /*14ed0*/  FADD.FTZ R3, R26, R3 ;  /* 0x000000031a037221 */ /* 0x000fe20000010000 */
[----:B------:R-:W-:-:S05]  /*14ee0*/  FFMA.FTZ R39, R84, UR51, -R61 ;  /* 0x0000003354277c23 */ /* 0x000fca000801083d */
[----:B------:R-:W0:Y:S01]  /*14ef0*/  MUFU.EX2 R177, R177 ;  /* 0x000000b100b17308 */ /* 0x000e220000000800 */
[----:B--2---:R-:W-:Y:S01]  /*14f00*/  FADD.FTZ R55, R183, R58 ;  /* 0x0000003ab7377221 */ /* 0x004fe20000010000 */
[----:B------:R-:W-:-:S04]  /*14f10*/  FADD.FTZ R58, R176, R3 ;  /* 0x00000003b03a7221 */ /* 0x000fc80000010000 */
[----:B------:R-:W-:Y:S02]  /*14f20*/  FADD.FTZ R3, R45, R58 ;  /* 0x0000003a2d037221 */ /* 0x000fe40000010000 */
[----:B------:R-:W2:Y:S01]  /*14f30*/  MUFU.EX2 R35, R35 ;  /* 0x0000002300237308 */ /* 0x000ea20000000800 */
[----:B-1----:R-:W-:Y:S01]  /*14f40*/  FADD.FTZ R6, R68, R55 ;  /* 0x0000003744067221 */ /* 0x002fe20000010000 */
[----:B------:R-:W-:-:S04]  /*14f50*/  FADD.FTZ R3, R178, R3 ;  /* 0x00000003b2037221 */ /* 0x000fc80000010000 */
[----:B------:R-:W-:Y:S02]  /*14f60*/  FADD.FTZ R3, R44, R3 ;  /* 0x000000032c037221 */ /* 0x000fe40000010000 */
[----:B------:R-:W1:Y:S01]  /*14f70*/  MUFU.EX2 R179, R179 ;  /* 0x000000b300b37308 */ /* 0x000e620000000800 */
[----:B0-----:R-:W-:Y:S01]  /*14f80*/  FADD.FTZ R6, R177, R6 ;  /* 0x00000006b1067221 */ /* 0x001fe20000010000 */
[----:B------:R-:W-:-:S04]  /*14f90*/  FADD.FTZ R58, R172, R3 ;  /* 0x00000003ac3a7221 */ /* 0x000fc80000010000 */
[----:B------:R-:W-:Y:S02]  /*14fa0*/  FADD.FTZ R3, R37, R58 ;  /* 0x0000003a25037221 */ /* 0x000fe40000010000 */
[----:B------:R-:W0:Y:S01]  /*14fb0*/  MUFU.EX2 R34, R34 ;  /* 0x0000002200227308 */ /* 0x000e220000000800 */
[----:B--2---:R-:W-:Y:S01]  /*14fc0*/  FADD.FTZ R6, R35, R6 ;  /* 0x0000000623067221 */ /* 0x004fe20000010000 */
[----:B------:R-:W-:-:S04]  /*14fd0*/  FADD.FTZ R3, R174, R3 ;  /* 0x00000003ae037221 */ /* 0x000fc80000010000 */
[----:B------:R-:W-:Y:S02]  /*14fe0*/  FADD.FTZ R3, R36, R3 ;  /* 0x0000000324037221 */ /* 0x000fe40000010000 */
[----:B------:R-:W2:Y:S01]  /*14ff0*/  MUFU.EX2 R173, R173 ;  /* 0x000000ad00ad7308 */ /* 0x000ea20000000800 */
[----:B-1----:R-:W-:Y:S01]  /*15000*/  FADD.FTZ R55, R179, R6 ;  /* 0x00000006b3377221 */ /* 0x002fe20000010000 */
[----:B------:R-:W-:-:S06]  /*15010*/  FADD.FTZ R58, R168, R3 ;  /* 0x00000003a83a7221 */ /* 0x000fcc0000010000 */
        /* <DEDUP_REMOVED lines=79> */
.L_x_8377:
[----:B------:R-:W-:Y:S01]  /*15510*/  IMAD R55, R184, 0x8, R18 ;  /* 0x00000008b8377824 */ /* 0x000fe200078e0212 */
[----:B------:R-:W-:Y:S01]  /*15520*/  ISETP.GT.AND P3, PT, R0, R213, PT ;  /* 0x000000d50000720c */ /* 0x000fe20003f64270 */
[-C--:B------:R-:W-:Y:S01]  /*15530*/  FMUL.FTZ R88, R88, R57.reuse ;  /* 0x0000003958587220 */ /* 0x080fe20000410000 */
[----:B------:R-:W-:Y:S01]  /*15540*/  MOV R58, UR38 ;  /* 0x00000026003a7c02 */ /* 0x000fe20008000f00 */
[----:B------:R-:W-:Y:S01]  /*15550*/  VIADD R55, R55, 0x28860 ;  /* 0x0002886037377836 */ /* 0x000fe20000000000 */
[----:B------:R-:W-:Y:S01]  /*15560*/  F2FP.F16.F32.PACK_AB R180, R25, R180 ;  /* 0x000000b419b4723e */ /* 0x000fe200000000ff */
[----:B------:R-:W-:Y:S01]  /*15570*/  FMUL.FTZ R89, R89, R57 ;  /* 0x0000003959597220 */ /* 0x000fe20000410000 */
[----:B------:R-:W-:Y:S01]  /*15580*/  F2FP.F16.F32.PACK_AB R181, R69, R181 ;  /* 0x000000b545b5723e */ /* 0x000fe200000000ff */
[-C--:B------:R-:W-:Y:S01]  /*15590*/  FMUL.FTZ R92, R92, R57.reuse ;  /* 0x000000395c5c7220 */ /* 0x080fe20000410000 */
[----:B------:R-:W-:Y:S01]  /*155a0*/  PRMT R55, R58, 0x654, R55 ;  /* 0x000006543a377816 */ /* 0x000fe20000000037 */
[-C--:B------:R-:W-:Y:S01]  /*155b0*/  FMUL.FTZ R93, R93, R57.reuse ;  /* 0x000000395d5d7220 */ /* 0x080fe20000410000 */
[----:B------:R-:W-:Y:S01]  /*155c0*/  F2FP.F16.F32.PACK_AB R182, R26, R182 ;  /* 0x000000b61ab6723e */ /* 0x000fe200000000ff */
[----:B------:R-:W-:Y:S01]  /*155d0*/  FMUL.FTZ R96, R96, R57 ;  /* 0x0000003960607220 */ /* 0x000fe20000410000 */
[----:B------:R0:W-:Y:S01]  /*155e0*/  SYNCS.ARRIVE.TRANS64.RED.A1T0 RZ, [R55+URZ], RZ ;  /* 0x000000ff37ff79a7 */ /* 0x0001e2000810043f */
        /* <DEDUP_REMOVED lines=88> */
[----:B------:R-:W-:-:S02]  /*15b70*/  VIADD R0, R0, 0xffffffff ;  /* 0xffffffff00007836 */ /* 0x000fc40000000000 */
[----:B------:R-:W-:Y:S02]  /*15b80*/  IMAD.MOV.U32 R218, RZ, RZ, R40 ;  /* 0x000000ffffda7224 */ /* 0x000fe400078e0028 */
[----:B------:R-:W-:Y:S02]  /*15b90*/  IMAD.MOV.U32 R217, RZ, RZ, R24 ;  /* 0x000000ffffd97224 */ /* 0x000fe400078e0018 */
[----:B------:R-:W-:Y:S02]  /*15ba0*/  IMAD.MOV.U32 R187, RZ, RZ, R215 ;  /* 0x000000ffffbb7224 */ /* 0x000fe400078e00d7 */
[----:B------:R-:W-:Y:S01]  /*15bb0*/  IMAD.MOV.U32 R184, RZ, RZ, R214 ;  /* 0x000000ffffb87224 */ /* 0x000fe200078e00d6 */
[----:B0-----:R-:W-:Y:S06]  /*15bc0*/  @P3 BRA `(.L_x_8378) ;  /* 0xffffffc400303947 */ /* 0x001fec000383ffff */
[----:B------:R-:W-:Y:S01]  /*15bd0*/  MOV R218, R40 ;  /* 0x0000002800da7202 */ /* 0x000fe20000000f00 */
[----:B------:R-:W-:Y:S02]  /*15be0*/  IMAD.MOV.U32 R217, RZ, RZ, R24 ;  /* 0x000000ffffd97224 */ /* 0x000fe400078e0018 */
[----:B------:R-:W-:Y:S02]  /*15bf0*/  IMAD.MOV.U32 R184, RZ, RZ, R214 ;  /* 0x000000ffffb87224 */ /* 0x000fe400078e00d6 */
[----:B------:R-:W-:-:S07]  /*15c00*/  IMAD.MOV.U32 R187, RZ, RZ, R215 ;  /* 0x000000ffffbb7224 */ /* 0x000fce00078e00d7 */
.L_x_8358:
[----:B------:R-:W0:Y:S01]  /*15c10*/  LDC R24, c[0x0][0x448] ;  /* 0x00011200ff187b82 */ /* 0x000e220000000800 */
[----:B------:R-:W-:Y:S01]  /*15c20*/  IADD3 R27, R196, 0x1, -R194 ;  /* 0x00000001c41b7810 */ /* 0x000fe20007ffe8c2 */
[----:B------:R-:W-:-:S06]  /*15c30*/  ULDC UR8, c[0x0][0x9dc] ;  /* 0x0002770000087ab9 */ /* 0x000fcc0000000800 */
[----:B------:R-:W1:Y:S01]  /*15c40*/  LDC R28, c[0x0][0x9e4] ;  /* 0x00027900ff1c7b82 */ /* 0x000e620000000800 */
[----:B0-----:R-:W-:Y:S01]  /*15c50*/  ISETP.NE.AND P4, PT, R24, 0x1, PT ;  /* 0x000000011800780c */ /* 0x001fe20003f85270 */
[----:B------:R-:W-:Y:S01]  /*15c60*/  VIADD R24, R198, 0x7f ;  /* 0x0000007fc6187836 */ /* 0x000fe20000000000 */
[----:B-1----:R-:W-:-:S11]  /*15c70*/  ISETP.GE.AND P5, PT, R28, 0x1, PT ;  /* 0x000000011c00780c */ /* 0x002fd60003fa6270 */
[----:B------:R-:W0:Y:S08]  /*15c80*/  @P4 LDC R25, c[0x0][0x44c] ;  /* 0x00011300ff194b82 */ /* 0x000e300000000800 */
[----:B------:R-:W1:Y:S01]  /*15c90*/  @P4 LDC R26, c[0x0][0x450] ;  /* 0x00011400ff1a4b82 */ /* 0x000e620000000800 */
[----:B0-----:R-:W-:-:S05]  /*15ca0*/  @P4 IMAD.HI.U32 R25, R24, R25, RZ ;  /* 0x0000001918194227 */ /* 0x001fca00078e00ff */
[----:B-1----:R-:W-:-:S05]  /*15cb0*/  @P4 SHF.R.U32.HI R24, RZ, R26, R25 ;  /* 0x0000001aff184219 */ /* 0x002fca0000011619 */
[----:B------:R-:W-:-:S05]  /*15cc0*/  IMAD.IADD R24, R27, 0x1, R24 ;  /* 0x000000011b187824 */ /* 0x000fca00078e0218 */
[----:B------:R-:W-:Y:S01]  /*15cd0*/  IADD3 R26, R24, -UR8, RZ ;  /* 0x80000008181a7c10 */ /* 0x000fe2000fffe0ff */
        /* <DEDUP_REMOVED lines=12> */
.L_x_8381:
[----:B------:R-:W-:-:S13]  /*15da0*/  ISETP.NE.AND P1, PT, R28, 0x1, PT ;  /* 0x000000011c00780c */ /* 0x000fda0003f25270 */
[----:B------:R-:W0:Y:S02]  /*15db0*/  @P1 LDC.64 R24, c[0x0][0x9e8] ;  /* 0x00027a00ff181b82 */ /* 0x000e240000000a00 */
[----:B0-----:R-:W-:-:S05]  /*15dc0*/  @P1 IMAD.HI.U32 R24, R27, R24, RZ ;  /* 0x000000181b181227 */ /* 0x001fca00078e00ff */
[----:B------:R-:W-:-:S07]  /*15dd0*/  @P1 SHF.R.U32.HI R27, RZ, R25, R24 ;  /* 0x00000019ff1b1219 */ /* 0x000fce0000011618 */
.L_x_8382:
[----:B------:R-:W-:Y:S05]  /*15de0*/  BSYNC B0 ;  /* 0x0000000000007941 */ /* 0x000fea0003800000 */
.L_x_8380:
[----:B------:R-:W-:-:S05]  /*15df0*/  IMAD R27, R27, R28, RZ ;  /* 0x0000001c1b1b7224 */ /* 0x000fca00078e02ff */
[----:B------:R-:W-:-:S07]  /*15e00*/  VIMNMX R26, R26, R27, !PT ;  /* 0x0000001b1a1a7248 */ /* 0x000fce0007fe0100 */
.L_x_8379:
[----:B------:R-:W-:-:S05]  /*15e10*/  VIADD R26, R26, 0x7f ;  /* 0x0000007f1a1a7836 */ /* 0x000fca0000000000 */
[----:B------:R-:W-:-:S04]  /*15e20*/  SHF.R.S32.HI R25, RZ, 0x1f, R26 ;  /* 0x0000001fff197819 */ /* 0x000fc8000001141a */
[----:B------:R-:W-:-:S04]  /*15e30*/  LEA.HI R25, R25, R26, RZ, 0x7 ;  /* 0x0000001a19197211 */ /* 0x000fc800078f38ff */
[----:B------:R-:W-:-:S04]  /*15e40*/  SHF.R.S32.HI R25, RZ, 0x7, R25 ;  /* 0x00000007ff197819 */ /* 0x000fc80000011419 */
[----:B------:R-:W-:-:S04]  /*15e50*/  VIMNMX R213, R206, R25, !PT ;  /* 0x00000019ced57248 */ /* 0x000fc80007fe0100 */
[----:B------:R-:W-:-:S13]  /*15e60*/  ISETP.GE.AND P1, PT, R0, R213, PT ;  /* 0x000000d50000720c */ /* 0x000fda0003f26270 */
[----:B------:R-:W-:Y:S05]  /*15e70*/  @!P1 BRA `(.L_x_8383) ;  /* 0x0000002800dc9947 */ /* 0x000fea0003800000 */
[----:B------:R-:W-:Y:S01]  /*15e80*/  IMAD.MOV.U32 R214, RZ, RZ, R218 ;  /* 0x000000ffffd67224 */ /* 0x000fe200078e00da */
[----:B------:R-:W-:Y:S01]  /*15e90*/  MOV R216, R184 ;  /* 0x000000b800d87202 */ /* 0x000fe20000000f00 */
[----:B------:R-:W-:Y:S02]  /*15ea0*/  IMAD.MOV.U32 R215, RZ, RZ, R217 ;  /* 0x000000ffffd77224 */ /* 0x000fe400078e00d9 */
[----:B------:R-:W-:-:S07]  /*15eb0*/  IMAD.MOV.U32 R204, RZ, RZ, R187 ;  /* 0x000000ffffcc7224 */ /* 0x000fce00078e00bb */
.L_x_8395:
        /* <DEDUP_REMOVED lines=8> */
.L_x_8385:
[----:B------:R-:W-:-:S05]  /*15f40*/  VIADD R24, R216, 0x1 ;  /* 0x00000001d8187836 */ /* 0x000fca0000000000 */
[----:B------:R-:W-:-:S04]  /*15f50*/  ISETP.NE.AND P2, PT, R24, 0x2, PT ;  /* 0x000000021800780c */ /* 0x000fc80003f45270 */
[----:B------:R-:W-:Y:S02]  /*15f60*/  SEL R25, R24, RZ, P2 ;  /* 0x000000ff18197207 */ /* 0x000fe40001000000 */
[----:B------:R-:W-:-:S03]  /*15f70*/  SHF.L.U32 R24, R187, 0x1f, RZ ;  /* 0x0000001fbb187819 */ /* 0x000fc600000006ff */
[----:B------:R-:W-:-:S04]  /*15f80*/  IMAD R25, R25, 0x8, R18 ;  /* 0x0000000819197824 */ /* 0x000fc800078e0212 */
[----:B------:R0:W1:Y:S01]  /*15f90*/  SYNCS.PHASECHK.TRANS64.TRYWAIT P2, [R25+URZ+0x28830], R24 ;  /* 0x02883018190075a7 */ /* 0x000062000804017f */
[----:B------:R-:W-:Y:S05]  /*15fa0*/  @!P0 BRA `(.L_x_8386) ;  /* 0x0000000000048947 */ /* 0x000fea0003800000 */
[----:B------:R-:W-:Y:S01]  /*15fb0*/  BPT.TRAP 0x1 ;  /* 0x000000040000795c */ /* 0x000fe20000300000 */
.L_x_8386:
[----:B------:R-:W-:Y:S04]  /*15fc0*/  BSSY B0, `(.L_x_8384) ;  /* 0x0000004000007945 */ /* 0x000fe80003800000 */
[----:B-1----:R-:W-:Y:S05]  /*15fd0*/  @P2 BRA `(.L_x_8387) ;  /* 0x0000000000082947 */ /* 0x002fea0003800000 */
[----:B------:R-:W1:Y:S02]  /*15fe0*/  SYNCS.PHASECHK.TRANS64.TRYWAIT P2, [R25+URZ+0x28830], R24 ;  /* 0x02883018190075a7 */ /* 0x000e64000804017f */
[----:B-1----:R-:W-:Y:S05]  /*15ff0*/  @!P2 BRA `(.L_x_8388) ;  /* 0x000001440028a947 */ /* 0x002fea0003800000 */
.L_x_8387:
[----:B------:R-:W-:Y:S05]  /*16000*/  BSYNC B0 ;  /* 0x0000000000007941 */ /* 0x000fea0003800000 */
.L_x_8384:
[----:B01----:R-:W0:Y:S01]  /*16010*/  S2R R24, SR_TID.X ;  /* 0x0000000000187919 */ /* 0x003e220000002100 */
[----:B------:R-:W-:Y:S01]  /*16020*/  VIADD R184, R216, 0x1 ;  /* 0x00000001d8b87836 */ /* 0x000fe20000000000 */
[----:B------:R-:W-:Y:S05]  /*16030*/  WARPSYNC.ALL ;  /* 0x0000000000007948 */ /* 0x000fea0003800000 */
[----:B------:R-:W-:Y:S01]  /*16040*/  ISETP.NE.AND P2, PT, R184, 0x2, PT ;  /* 0x00000002b800780c */ /* 0x000fe20003f45270 */
[----:B------:R-:W-:Y:S01]  /*16050*/  IMAD.MOV.U32 R25, RZ, RZ, 0x40000040 ;  /* 0x40000040ff197424 */ /* 0x000fe200078e00ff */
[----:B------:R-:W-:Y:S01]  /*16060*/  R2UR UR8, R4 ;  /* 0x00000000040872ca */ /* 0x000fe200000e0000 */
[----:B------:R-:W-:Y:S01]  /*16070*/  IMAD.MOV.U32 R29, RZ, RZ, 0x40000040 ;  /* 0x40000040ff1d7424 */ /* 0x000fe200078e00ff */
[----:B------:R-:W-:Y:S01]  /*16080*/  SEL R184, R184, RZ, P2 ;  /* 0x000000ffb8b87207 */ /* 0x000fe20001000000 */
[----:B------:R-:W-:Y:S01]  /*16090*/  IMAD.MOV.U32 R27, RZ, RZ, 0x40000040 ;  /* 0x40000040ff1b7424 */ /* 0x000fe200078e00ff */
[----:B------:R-:W-:Y:S01]  /*160a0*/  R2UR UR11, R25 ;  /* 0x00000000190b72ca */ /* 0x000fe200000e0000 */
[----:B------:R-:W-:Y:S01]  /*160b0*/  IMAD.MOV.U32 R31, RZ, RZ, 0x40000040 ;  /* 0x40000040ff1f7424 */ /* 0x000fe200078e00ff */
        /* <DEDUP_REMOVED lines=9> */
[----:B0-----:R-:W-:Y:S02]  /*16150*/  SHF.R.U32.HI R24, RZ, 0x7, R24 ;  /* 0x00000007ff187819 */ /* 0x001fe40000011618 */
[----:B------:R-:W-:Y:S02]  /*16160*/  R2UR UR13, R193 ;  /* 0x00000000c10d72ca */ /* 0x000fe400000e0000 */
[----:B------:R-:W-:Y:S01]  /*16170*/  R2UR UR16, R190 ;  /* 0x00000000be1072ca */ /* 0x000fe200000e0000 */
[----:B------:R-:W-:Y:S01]  /*16180*/  VIADD R30, R24, 0x8 ;  /* 0x00000008181e7836 */ /* 0x000fe20000000000 */
[----:B------:R-:W-:Y:S01]  /*16190*/  R2UR UR17, R191 ;  /* 0x00000000bf1172ca */ /* 0x000fe200000e0000 */
[----:B------:R-:W-:Y:S01]  /*161a0*/  IMAD R24, R184, 0x800, R7 ;  /* 0x00000800b8187824 */ /* 0x000fe200078e0207 */
[----:B------:R-:W-:-:S02]  /*161b0*/  R2UR UR20, R20 ;  /* 0x00000000141472ca */ /* 0x000fc400000e0000 */
[----:B------:R0:W-:Y:S01]  /*161c0*/  BAR.SYNC.DEFER_BLOCKING R30, 0x100 ;  /* 0x0004001e0000751d */ /* 0x0001e20000010000 */
[C---:B------:R-:W-:Y:S01]  /*161d0*/  VIADD R26, R24.reuse, 0x4 ;  /* 0x00000004181a7836 */ /* 0x040fe20000000000 */
[C---:B------:R-:W-:Y:S02]  /*161e0*/  IADD3 R28, R24.reuse, 0x2, RZ ;  /* 0x00000002181c7810 */ /* 0x040fe40007ffe0ff */
[----:B------:R-:W-:Y:S02]  /*161f0*/  R2UR UR10, R24 ;  /* 0x00000000180a72ca */ /* 0x000fe400000e0000 */
[----:B------:R-:W-:Y:S01]  /*16200*/  R2UR UR14, R28 ;  /* 0x000000001c0e72ca */ /* 0x000fe200000e0000 */
[----:B------:R-:W-:Y:S01]  /*16210*/  VIADD R28, R24, 0x6 ;  /* 0x00000006181c7836 */ /* 0x000fe20000000000 */
[----:B------:R-:W-:Y:S01]  /*16220*/  R2UR UR18, R26 ;  /* 0x000000001a1272ca */ /* 0x000fe200000e0000 */
[C---:B0-----:R-:W-:Y:S01]  /*16230*/  VIADD R30, R24.reuse, 0x404 ;  /* 0x00000404181e7836 */ /* 0x041fe20000000000 */
[----:B------:R-:W-:-:S02]  /*16240*/  IADD3 R26, R24, 0x400, RZ ;  /* 0x00000400181a7810 */ /* 0x000fc40007ffe0ff */
[----:B------:R-:W-:Y:S01]  /*16250*/  R2UR UR22, R28 ;  /* 0x000000001c1672ca */ /* 0x000fe200000e0000 */
[----:B------:R-:W-:Y:S01]  /*16260*/  VIADD R28, R24, 0x402 ;  /* 0x00000402181c7836 */ /* 0x000fe20000000000 */
[----:B------:R-:W-:Y:S01]  /*16270*/  R2UR UR26, R26 ;  /* 0x000000001a1a72ca */ /* 0x000fe200000e0000 */
[----:B------:R-:W-:Y:S01]  /*16280*/  VIADD R24, R24, 0x406 ;  /* 0x0000040618187836 */ /* 0x000fe20000000000 */
        /* <DEDUP_REMOVED lines=10> */
[----:B------:R-:W-:Y:S02]  /*16330*/  R2UR UR32, R10 ;  /* 0x000000000a2072ca */ /* 0x000fe400000e0000 */
[----:B------:R-:W-:Y:S02]  /*16340*/  R2UR UR33, R11 ;  /* 0x000000000b2172ca */ /* 0x000fe400000e0000 */
[----:B------:R-:W-:-:S02]  /*16350*/  R2UR UR44, R8 ;  /* 0x00000000082c72ca */ /* 0x000fc400000e0000 */
        /* <DEDUP_REMOVED lines=26> */
.L_x_8390:
[----:B------:R-:W-:Y:S01]  /*16500*/  SHF.L.U32 R204, R204, 0x1f, RZ ;  /* 0x0000001fcccc7819 */ /* 0x000fe200000006ff */
[----:B------:R-:W-:-:S04]  /*16510*/  IMAD R205, R216, 0x8, R18 ;  /* 0x00000008d8cd7824 */ /* 0x000fc800078e0212 */
[----:B------:R0:W1:Y:S01]  /*16520*/  SYNCS.PHASECHK.TRANS64.TRYWAIT P1, [R205+URZ+0x28850], R204 ;  /* 0x028850cccd0075a7 */ /* 0x000062000802017f */
[----:B------:R-:W-:Y:S05]  /*16530*/  @!P0 BRA `(.L_x_8391) ;  /* 0x0000000000048947 */ /* 0x000fea0003800000 */
[----:B------:R-:W-:Y:S01]  /*16540*/  BPT.TRAP 0x1 ;  /* 0x000000040000795c */ /* 0x000fe20000300000 */
.L_x_8391:
[----:B-1----:R-:W-:Y:S05]  /*16550*/  @P1 BRA `(.L_x_8389) ;  /* 0x0000000000081947 */ /* 0x002fea0003800000 */
[----:B------:R-:W1:Y:S02]  /*16560*/  SYNCS.PHASECHK.TRANS64.TRYWAIT P1, [R205+URZ+0x28850], R204 ;  /* 0x028850cccd0075a7 */ /* 0x000e64000802017f */
[----:B-1----:R-:W-:Y:S05]  /*16570*/  @!P1 BRA `(.L_x_8392) ;  /* 0x0000013c00dc9947 */ /* 0x002fea0003800000 */
.L_x_8389:
        /* <DEDUP_REMOVED lines=67> */
.L_x_8393:
        /* <DEDUP_REMOVED lines=15> */
[----:B0-----:R-:W-:Y:S01]  /*16aa0*/  FMUL.FTZ R152, R57, UR48 ;  /* 0x0000003039987c20 */ /* 0x001fe20008410000 */
        /* <DEDUP_REMOVED lines=66> */
[----:B------:R-:W-:-:S04]  /*16ed0*/  UMOV UR51, UR6 ;  /* 0x0000000600337c82 */ /* 0x000fc80008000000 */
        /* <DEDUP_REMOVED lines=108> */
[----:B------:R-:W2:Y:S01]  /*175a0*/  SHFL.BFLY PT, R57, R58, 0x2, 0x1f ;  /* 0x0c401f003a397f89 */ /* 0x000ea200000e0000 */
[----:B0-----:R-:W-:-:S04]  /*175b0*/  FMNMX.FTZ R154, R86, R155, !PT ;  /* 0x0000009b569a7209 */ /* 0x001fc80007810000 */
[----:B-1----:R-:W-:-:S05]  /*175c0*/  FMNMX.FTZ R154, R87, R154, !PT ;  /* 0x0000009a579a7209 */ /* 0x002fca0007810000 */
[----:B------:R-:W0:Y:S01]  /*175d0*/  SHFL.BFLY PT, R157, R154, 0x2, 0x1f ;  /* 0x0c401f009a9d7f89 */ /* 0x000e2200000e0000 */
[----:B--2---:R-:W-:-:S05]  /*175e0*/  FMNMX.FTZ R155, R58, R57, !PT ;  /* 0x000000393a9b7209 */ /* 0x004fca0007810000 */
[----:B------:R-:W1:Y:S01]  /*175f0*/  SHFL.BFLY PT, R156, R155, 0x1, 0x1f ;  /* 0x0c201f009b9c7f89 */ /* 0x000e6200000e0000 */
[----:B0-----:R-:W-:-:S05]  /*17600*/  FMNMX.FTZ R157, R154, R157, !PT ;  /* 0x0000009d9a9d7209 */ /* 0x001fca0007810000 */
[----:B------:R-:W0:Y:S01]  /*17610*/  SHFL.BFLY PT, R218, R157, 0x1, 0x1f ;  /* 0x0c201f009dda7f89 */ /* 0x000e2200000e0000 */
[----:B-1----:R-:W-:-:S05]  /*17620*/  FMNMX.FTZ R217, R155, R156, !PT ;  /* 0x0000009c9bd97209 */ /* 0x002fca0007810000 */
[C---:B------:R-:W-:Y:S01]  /*17630*/  FADD.FTZ R57, -R217.reuse, R215 ;  /* 0x000000d7d9397221 */ /* 0x040fe20000010100 */
[----:B------:R-:W-:-:S03]  /*17640*/  FMUL.FTZ R155, R217, UR51 ;  /* 0x00000033d99b7c20 */ /* 0x000fc60008410000 */
[----:B------:R-:W-:Y:S01]  /*17650*/  FMUL.FTZ R156, R57, UR51 ;  /* 0x00000033399c7c20 */ /* 0x000fe20008410000 */
[--C-:B------:R-:W-:Y:S01]  /*17660*/  FFMA.FTZ R164, R56, UR51, -R155.reuse ;  /* 0x0000003338a47c23 */ /* 0x100fe2000801089b */
[--C-:B------:R-:W-:Y:S01]  /*17670*/  FFMA.FTZ R180, R24, UR51, -R155.reuse ;  /* 0x0000003318b47c23 */ /* 0x100fe2000801089b */
[--C-:B------:R-:W-:Y:S01]  /*17680*/  FFMA.FTZ R165, R25, UR51, -R155.reuse ;  /* 0x0000003319a57c23 */ /* 0x100fe2000801089b */
[--C-:B------:R-:W-:Y:S01]  /*17690*/  FFMA.FTZ R168, R48, UR51, -R155.reuse ;  /* 0x0000003330a87c23 */ /* 0x100fe2000801089b */
[----:B------:R-:W-:Y:S01]  /*176a0*/  MUFU.EX2 R58, R156 ;  /* 0x0000009c003a7308 */ /* 0x000fe20000000800 */
[--C-:B------:R-:W-:Y:S01]  /*176b0*/  FFMA.FTZ R182, R28, UR51, -R155.reuse ;  /* 0x000000331cb67c23 */ /* 0x100fe2000801089b */
[----:B0-----:R-:W-:Y:S01]  /*176c0*/  FMNMX.FTZ R218, R157, R218, !PT ;  /* 0x000000da9dda7209 */ /* 0x001fe20007810000 */
[--C-:B------:R-:W-:Y:S01]  /*176d0*/  FFMA.FTZ R157, R41, UR51, -R155.reuse ;  /* 0x00000033299d7c23 */ /* 0x100fe2000801089b */
[--C-:B------:R-:W-:Y:S01]  /*176e0*/  FFMA.FTZ R163, R29, UR51, -R155.reuse ;  /* 0x000000331da37c23 */ /* 0x100fe2000801089b */
[--C-:B------:R-:W-:Y:S01]  /*176f0*/  FFMA.FTZ R41, R45, UR51, -R155.reuse ;  /* 0x000000332d297c23 */ /* 0x100fe2000801089b */
[--C-:B------:R-:W-:Y:S01]  /*17700*/  FFMA.FTZ R176, R32, UR51, -R155.reuse ;  /* 0x0000003320b07c23 */ /* 0x100fe2000801089b */
[C---:B------:R-:W-:Y:S01]  /*17710*/  FADD.FTZ R57, -R218.reuse, R214 ;  /* 0x000000d6da397221 */ /* 0x040fe20000010100 */
[----:B------:R-:W-:Y:S01]  /*17720*/  FMUL.FTZ R56, R218, UR51 ;  /* 0x00000033da387c20 */ /* 0x000fe20008410000 */
[----:B------:R-:W0:Y:S01]  /*17730*/  MUFU.EX2 R180, R180 ;  /* 0x000000b400b47308 */ /* 0x000e220000000800 */
[--C-:B------:R-:W-:Y:S01]  /*17740*/  FFMA.FTZ R161, R33, UR51, -R155.reuse ;  /* 0x0000003321a17c23 */ /* 0x100fe2000801089b */
[----:B------:R-:W-:Y:S01]  /*17750*/  FMUL.FTZ R57, R57, UR51 ;  /* 0x0000003339397c20 */ /* 0x000fe20008410000 */
[--C-:B------:R-:W-:Y:S01]  /*17760*/  FFMA.FTZ R181, R26, UR51, -R56.reuse ;  /* 0x000000331ab57c23 */ /* 0x100fe20008010838 */
[--C-:B------:R-:W-:Y:S01]  /*17770*/  FFMA.FTZ R48, R27, UR51, -R56.reuse ;  /* 0x000000331b307c23 */ /* 0x100fe20008010838 */
[--C-:B------:R-:W-:Y:S01]  /*17780*/  FFMA.FTZ R183, R30, UR51, -R56.reuse ;  /* 0x000000331eb77c23 */ /* 0x100fe20008010838 */
[----:B------:R-:W-:Y:S01]  /*17790*/  FFMA.FTZ R45, R31, UR51, -R56 ;  /* 0x000000331f2d7c23 */ /* 0x000fe20008010838 */
[----:B------:R-:W-:Y:S01]  /*177a0*/  IMAD R26, R184, 0x8, R18 ;  /* 0x00000008b81a7824 */ /* 0x000fe200078e0212 */
[----:B------:R-:W-:Y:S01]  /*177b0*/  MUFU.EX2 R57, R57 ;  /* 0x0000003900397308 */ /* 0x000fe20000000800 */
[--C-:B------:R-:W-:Y:S01]  /*177c0*/  FFMA.FTZ R177, R34, UR51, -R56.reuse ;  /* 0x0000003322b17c23 */ /* 0x100fe20008010838 */
[--C-:B------:R-:W-:Y:S01]  /*177d0*/  FFMA.FTZ R34, R39, UR51, -R56.reuse ;  /* 0x0000003327227c23 */ /* 0x100fe20008010838 */
[----:B------:R-:W-:Y:S01]  /*177e0*/  IMAD.U32 R39, RZ, RZ, UR38 ;  /* 0x00000026ff277e24 */ /* 0x000fe2000f8e00ff */
[----:B------:R-:W-:Y:S01]  /*177f0*/  IADD3 R26, R26, 0x28840, RZ ;  /* 0x000288401a1a7810 */ /* 0x000fe20007ffe0ff */
[--C-:B------:R-:W-:Y:S01]  /*17800*/  FFMA.FTZ R35, R35, UR51, -R56.reuse ;  /* 0x0000003323237c23 */ /* 0x100fe20008010838 */
[--C-:B------:R-:W-:Y:S01]  /*17810*/  FFMA.FTZ R178, R36, UR51, -R155.reuse ;  /* 0x0000003324b27c23 */ /* 0x100fe2000801089b */
[----:B------:R-:W-:Y:S01]  /*17820*/  FFMA.FTZ R179, R38, UR51, -R56 ;  /* 0x0000003326b37c23 */ /* 0x000fe20008010838 */
[----:B------:R-:W1:Y:S01]  /*17830*/  MUFU.EX2 R181, R181 ;  /* 0x000000b500b57308 */ /* 0x000e620000000800 */
[----:B------:R-:W-:Y:S01]  /*17840*/  PRMT R26, R39, 0x654, R26 ;  /* 0x00000654271a7816 */ /* 0x000fe2000000001a */
[----:B0-----:R-:W-:Y:S01]  /*17850*/  FFMA.FTZ R6, R58, R6, R180 ;  /* 0x000000063a067223 */ /* 0x001fe200000100b4 */
        /* <DEDUP_REMOVED lines=8> */
[----:B------:R-:W-:Y:S01]  /*178e0*/  FFMA.FTZ R173, R42, UR51, -R56 ;  /* 0x000000332aad7c23 */ /* 0x000fe20008010838 */
[----:B------:R2:W-:Y:S01]  /*178f0*/  SYNCS.ARRIVE.TRANS64.RED.A1T0 RZ, [R26+URZ], RZ ;  /* 0x000000ff1aff79a7 */ /* 0x0005e2000810043f */
[--C-:B------:R-:W-:Y:S01]  /*17900*/  FFMA.FTZ R40, R49, UR51, -R155.reuse ;  /* 0x0000003331287c23 */ /* 0x100fe2000801089b */
[--C-:B------:R-:W-:Y:S01]  /*17910*/  FFMA.FTZ R37, R53, UR51, -R155.reuse ;  /* 0x0000003335257c23 */ /* 0x100fe2000801089b */
[----:B------:R-:W-:Y:S01]  /*17920*/  FFMA.FTZ R166, R60, UR51, -R155 ;  /* 0x000000333ca67c23 */ /* 0x000fe2000801089b */
[----:B------:R-:W3:Y:S01]  /*17930*/  MUFU.EX2 R48, R48 ;  /* 0x0000003000307308 */ /* 0x000ee20000000800 */
[----:B-1----:R-:W-:Y:S01]  /*17940*/  FFMA.FTZ R3, R57, R3, R181 ;  /* 0x0000000339037223 */ /* 0x002fe200000100b5 */
[--C-:B------:R-:W-:Y:S01]  /*17950*/  FFMA.FTZ R33, R61, UR51, -R155.reuse ;  /* 0x000000333d217c23 */ /* 0x100fe2000801089b */
[--C-:B------:R-:W-:Y:S01]  /*17960*/  FFMA.FTZ R160, R64, UR51, -R155.reuse ;  /* 0x0000003340a07c23 */ /* 0x100fe2000801089b */
[--C-:B------:R-:W-:Y:S01]  /*17970*/  FFMA.FTZ R32, R65, UR51, -R155.reuse ;  /* 0x0000003341207c23 */ /* 0x100fe2000801089b */
[--C-:B------:R-:W-:Y:S01]  /*17980*/  FFMA.FTZ R162, R68, UR51, -R155.reuse ;  /* 0x0000003344a27c23 */ /* 0x100fe2000801089b */
[--C-:B------:R-:W-:Y:S01]  /*17990*/  FFMA.FTZ R29, R69, UR51, -R155.reuse ;  /* 0x00000033451d7c23 */ /* 0x100fe2000801089b */
[--C-:B------:R-:W-:Y:S01]  /*179a0*/  FFMA.FTZ R156, R72, UR51, -R155.reuse ;  /* 0x00000033489c7c23 */ /* 0x100fe2000801089b */
[----:B------:R-:W-:Y:S01]  /*179b0*/  MUFU.EX2 R182, R182 ;  /* 0x000000b600b67308 */ /* 0x000fe20000000800 */
[----:B0-----:R-:W-:Y:S01]  /*179c0*/  FADD.FTZ R59, R165, R6 ;  /* 0x00000006a53b7221 */ /* 0x001fe20000010000 */
[--C-:B------:R-:W-:Y:S01]  /*179d0*/  FFMA.FTZ R28, R73, UR51, -R155.reuse ;  /* 0x00000033491c7c23 */ /* 0x100fe2000801089b */
[--C-:B------:R-:W-:Y:S01]  /*179e0*/  FFMA.FTZ R158, R76, UR51, -R155.reuse ;  /* 0x000000334c9e7c23 */ /* 0x100fe2000801089b */
[--C-:B------:R-:W-:Y:S01]  /*179f0*/  FFMA.FTZ R25, R77, UR51, -R155.reuse ;  /* 0x000000334d197c23 */ /* 0x100fe2000801089b */
[--C-:B------:R-:W-:Y:S01]  /*17a00*/  FFMA.FTZ R152, R80, UR51, -R155.reuse ;  /* 0x0000003350987c23 */ /* 0x100fe2000801089b */
[--C-:B------:R-:W-:Y:S01]  /*17a10*/  FFMA.FTZ R24, R81, UR51, -R155.reuse ;  /* 0x0000003351187c23 */ /* 0x100fe2000801089b */
[----:B------:R-:W-:Y:S01]  /*17a20*/  FFMA.FTZ R154, R84, UR51, -R155 ;  /* 0x00000033549a7c23 */ /* 0x000fe2000801089b */
[----:B------:R-:W0:Y:S01]  /*17a30*/  MUFU.EX2 R183, R183 ;  /* 0x000000b700b77308 */ /* 0x000e220000000800 */
[----:B---3--:R-:W-:Y:S01]  /*17a40*/  FADD.FTZ R6, R48, R3 ;  /* 0x0000000330067221 */ /* 0x008fe20000010000 */
[----:B------:R-:W-:Y:S01]  /*17a50*/  FFMA.FTZ R44, R85, UR51, -R155 ;  /* 0x00000033552c7c23 */ /* 0x000fe2000801089b */
        /* <DEDUP_REMOVED lines=22> */
[----:B------:R-:W-:Y:S01]  /*17bc0*/  FFMA.FTZ R155, R86, UR51, -R56 ;  /* 0x00000033569b7c23 */ /* 0x000fe20008010838 */
[----:B0-----:R-:W-:-:S06]  /*17bd0*/  FADD.FTZ R6, R183, R6 ;  /* 0x00000006b7067221 */ /* 0x001fcc0000010000 */
[----:B------:R-:W0:Y:S01]  /*17be0*/  MUFU.EX2 R177, R177 ;  /* 0x000000b100b17308 */ /* 0x000e220000000800 */
[----:B-1----:R-:W-:-:S07]  /*17bf0*/  FADD.FTZ R6, R45, R6 ;  /* 0x000000062d067221 */ /* 0x002fce0000010000 */
[----:B------:R-:W-:Y:S08]  /*17c00*/  MUFU.EX2 R161, R161 ;  /* 0x000000a100a17308 */ /* 0x000ff00000000800 */
[----:B------:R-:W1:Y:S01]  /*17c10*/  MUFU.EX2 R35, R35 ;  /* 0x0000002300237308 */ /* 0x000e620000000800 */
[----:B0-----:R-:W-:-:S07]  /*17c20*/  FADD.FTZ R6, R177, R6 ;  /* 0x00000006b1067221 */ /* 0x001fce0000010000 */
[----:B--2---:R0:W-:Y:S08]  /*17c30*/  MUFU.EX2 R26, R38 ;  /* 0x00000026001a7308 */ /* 0x0041f00000000800 */
[----:B------:R-:W2:Y:S01]  /*17c40*/  MUFU.EX2 R178, R178 ;  /* 0x000000b200b27308 */ /* 0x000ea20000000800 */
[----:B0-----:R-:W-:Y:S01]  /*17c50*/  FFMA.FTZ R38, R87, UR51, -R56 ;  /* 0x0000003357267c23 */ /* 0x001fe20008010838 */
[----:B------:R-:W-:Y:S01]  /*17c60*/  FADD.FTZ R56, R182, R59 ;  /* 0x0000003bb6387221 */ /* 0x000fe20000010000 */
[----:B-1----:R-:W-:-:S03]  /*17c70*/  FADD.FTZ R6, R35, R6 ;  /* 0x0000000623067221 */ /* 0x002fc60000010000 */
[----:B------:R-:W-:Y:S02]  /*17c80*/  FADD.FTZ R3, R163, R56 ;  /* 0x00000038a3037221 */ /* 0x000fe40000010000 */
[----:B------:R-:W0:Y:S02]  /*17c90*/  MUFU.EX2 R179, R179 ;  /* 0x000000b300b37308 */ /* 0x000e240000000800 */
[----:B------:R-:W-:-:S04]  /*17ca0*/  FADD.FTZ R56, R176, R3 ;  /* 0x00000003b0387221 */ /* 0x000fc80000010000 */
[----:B------:R-:W-:Y:S02]  /*17cb0*/  FADD.FTZ R3, R161, R56 ;  /* 0x00000038a1037221 */ /* 0x000fe40000010000 */
[----:B------:R-:W1:Y:S02]  /*17cc0*/  MUFU.EX2 R159, R159 ;  /* 0x0000009f009f7308 */ /* 0x000e640000000800 */
[----:B--2---:R-:W-:-:S06]  /*17cd0*/  FADD.FTZ R56, R178, R3 ;  /* 0x00000003b2387221 */ /* 0x004fcc0000010000 */
        /* <DEDUP_REMOVED lines=101> */
.L_x_8394:
[----:B------:R-:W-:Y:S01]  /*18330*/  IMAD R56, R216, 0x8, R18 ;  /* 0x00000008d8387824 */ /* 0x000fe200078e0212 */
[----:B------:R-:W-:Y:S01]  /*18340*/  ISETP.GT.AND P1, PT, R0, R213, PT ;  /* 0x000000d50000720c */ /* 0x000fe20003f24270 */
[----:B------:R-:W-:Y:S01]  /*18350*/  IMAD.U32 R59, RZ, RZ, UR38 ;  /* 0x00000026ff3b7e24 */ /* 0x000fe2000f8e00ff */
[----:B------:R-:W-:Y:S01]  /*18360*/  F2FP.F16.F32.PACK_AB R180, R165, R180 ;  /* 0x000000b4a5b4723e */ /* 0x000fe200000000ff */
[----:B------:R-:W-:Y:S01]  /*18370*/  VIADD R56, R56, 0x28860 ;  /* 0x0002886038387836 */ /* 0x000fe20000000000 */
[----:B------:R-:W-:Y:S01]  /*18380*/  F2FP.F16.F32.PACK_AB R182, R163, R182 ;  /* 0x000000b6a3b6723e */ /* 0x000fe200000000ff */
[----:B------:R-:W-:Y:S01]  /*18390*/  FMUL.FTZ R88, R88, R58 ;  /* 0x0000003a58587220 */ /* 0x000fe20000410000 */
[----:B------:R-:W-:Y:S01]  /*183a0*/  F2FP.F16.F32.PACK_AB R176, R161, R176 ;  /* 0x000000b0a1b0723e */ /* 0x000fe200000000ff */
[-C--:B------:R-:W-:Y:S01]  /*183b0*/  FMUL.FTZ R89, R89, R58.reuse ;  /* 0x0000003a59597220 */ /* 0x080fe20000410000 */
[----:B------:R-:W-:Y:S01]  /*183c0*/  PRMT R56, R59, 0x654, R56 ;  /* 0x000006543b387816 */ /* 0x000fe20000000038 */
[----:B------:R-:W-:Y:S01]  /*183d0*/  FMUL.FTZ R92, R92, R58 ;  /* 0x0000003a5c5c7220 */ /* 0x000fe20000410000 */
[----:B------:R-:W-:Y:S01]  /*183e0*/  F2FP.F16.F32.PACK_AB R178, R159, R178 ;  /* 0x000000b29fb2723e */ /* 0x000fe200000000ff */
[----:B------:R-:W-:Y:S01]  /*183f0*/  FMUL.FTZ R93, R93, R58 ;  /* 0x0000003a5d5d7220 */ /* 0x000fe20000410000 */
[----:B------:R0:W-:Y:S01]  /*18400*/  SYNCS.ARRIVE.TRANS64.RED.A1T0 RZ, [R56+URZ], RZ ;  /* 0x000000ff38ff79a7 */ /* 0x0001e2000810043f */
        /* <DEDUP_REMOVED lines=89> */
[----:B------:R-:W-:Y:S01]  /*189a0*/  MOV R214, R218 ;  /* 0x000000da00d67202 */ /* 0x000fe20000000f00 */
[----:B------:R-:W-:-:S02]  /*189b0*/  IMAD.MOV.U32 R215, RZ, RZ, R217 ;  /* 0x000000ffffd77224 */ /* 0x000fc400078e00d9 */
[----:B------:R-:W-:Y:S02]  /*189c0*/  IMAD.MOV.U32 R204, RZ, RZ, R187 ;  /* 0x000000ffffcc7224 */ /* 0x000fe400078e00bb */
[----:B------:R-:W-:Y:S01]  /*189d0*/  IMAD.MOV.U32 R216, RZ, RZ, R184 ;  /* 0x000000ffffd87224 */ /* 0x000fe200078e00b8 */
[----:B0-----:R-:W-:Y:S06]  /*189e0*/  @P1 BRA `(.L_x_8395) ;  /* 0xffffffd400341947 */ /* 0x001fec000383ffff */
.L_x_8383:
[----:B------:R-:W-:-:S13]  /*189f0*/  ISETP.GE.AND P1, PT, R0, R206, PT ;  /* 0x000000ce0000720c */ /* 0x000fda0003f26270 */
[----:B------:R-:W-:Y:S05]  /*18a00*/  @!P1 BRA `(.L_x_8396) ;  /* 0x0000003800f09947 */ /* 0x000fea0003800000 */
[----:B------:R-:W-:Y:S01]  /*18a10*/  IMAD.MOV.U32 R213, RZ, RZ, R218 ;  /* 0x000000ffffd57224 */ /* 0x000fe200078e00da */
[----:B------:R-:W-:Y:S01]  /*18a20*/  MOV R204, R187 ;  /* 0x000000bb00cc7202 */ /* 0x000fe20000000f00 */
[----:B------:R-:W-:Y:S02]  /*18a30*/  IMAD.MOV.U32 R214, RZ, RZ, R217 ;  /* 0x000000ffffd67224 */ /* 0x000fe400078e00d9 */
[----:B------:R-:W-:-:S07]  /*18a40*/  IMAD.MOV.U32 R215, RZ, RZ, R184 ;  /* 0x000000ffffd77224 */ /* 0x000fce00078e00b8 */
.L_x_8416:
        /* <DEDUP_REMOVED lines=8> */
.L_x_8398:
        /* <DEDUP_REMOVED lines=8> */
.L_x_8399:
[----:B------:R-:W-:Y:S04]  /*18b50*/  BSSY B0, `(.L_x_8397) ;  /* 0x0000004000007945 */ /* 0x000fe80003800000 */
[----:B-1----:R-:W-:Y:S05]  /*18b60*/  @P2 BRA `(.L_x_8400) ;  /* 0x0000000000082947 */ /* 0x002fea0003800000 */
[----:B------:R-:W1:Y:S02]  /*18b70*/  SYNCS.PHASECHK.TRANS64.TRYWAIT P2, [R25+URZ+0x28830], R24 ;  /* 0x02883018190075a7 */ /* 0x000e64000804017f */
[----:B-1----:R-:W-:Y:S05]  /*18b80*/  @!P2 BRA `(.L_x_8401) ;  /* 0x00000118006ca947 */ /* 0x002fea0003800000 */
.L_x_8400:
[----:B------:R-:W-:Y:S05]  /*18b90*/  BSYNC B0 ;  /* 0x0000000000007941 */ /* 0x000fea0003800000 */
.L_x_8397:
        /* <DEDUP_REMOVED lines=9> */
[----:B------:R-:W-:-:S02]  /*18c30*/  R2UR UR11, R25 ;  /* 0x00000000190b72ca */ /* 0x000fc400000e0000 */
[----:B------:R-:W-:Y:S02]  /*18c40*/  R2UR UR9, R5 ;  /* 0x00000000050972ca */ /* 0x000fe400000e0000 */
[----:B------:R-:W-:Y:S02]  /*18c50*/  MOV R27, 0x40000040 ;  /* 0x40000040001b7802 */ /* 0x000fe40000000f00 */
[----:B------:R-:W-:Y:S02]  /*18c60*/  R2UR UR15, R29 ;  /* 0x000000001d0f72ca */ /* 0x000fe400000e0000 */
[----:B------:R-:W-:Y:S02]  /*18c70*/  R2UR UR19, R27 ;  /* 0x000000001b1372ca */ /* 0x000fe400000e0000 */
[----:B------:R-:W-:Y:S02]  /*18c80*/  R2UR UR23, R29 ;  /* 0x000000001d1772ca */ /* 0x000fe400000e0000 */
[----:B------:R-:W-:-:S02]  /*18c90*/  R2UR UR27, R27 ;  /* 0x000000001b1b72ca */ /* 0x000fc400000e0000 */
[----:B------:R-:W-:Y:S02]  /*18ca0*/  R2UR UR31, R29 ;  /* 0x000000001d1f72ca */ /* 0x000fe400000e0000 */
[----:B------:R-:W-:Y:S02]  /*18cb0*/  R2UR UR35, R31 ;  /* 0x000000001f2372ca */ /* 0x000fe400000e0000 */
[----:B------:R-:W-:Y:S02]  /*18cc0*/  R2UR UR47, R25 ;  /* 0x00000000192f72ca */ /* 0x000fe400000e0000 */
[----:B0-----:R-:W-:Y:S02]  /*18cd0*/  SHF.R.U32.HI R24, RZ, 0x7, R24 ;  /* 0x00000007ff187819 */ /* 0x001fe40000011618 */
[----:B------:R-:W-:Y:S02]  /*18ce0*/  R2UR UR12, R192 ;  /* 0x00000000c00c72ca */ /* 0x000fe400000e0000 */
[----:B------:R-:W-:Y:S01]  /*18cf0*/  R2UR UR13, R193 ;  /* 0x00000000c10d72ca */ /* 0x000fe200000e0000 */
[----:B------:R-:W-:Y:S01]  /*18d00*/  VIADD R30, R24, 0x8 ;  /* 0x00000008181e7836 */ /* 0x000fe20000000000 */
[----:B------:R-:W-:-:S02]  /*18d10*/  LEA R24, R184, R7, 0xb ;  /* 0x00000007b8187211 */ /* 0x000fc400078e58ff */
[----:B------:R-:W-:Y:S02]  /*18d20*/  R2UR UR16, R190 ;  /* 0x00000000be1072ca */ /* 0x000fe400000e0000 */
[----:B------:R0:W-:Y:S01]  /*18d30*/  BAR.SYNC.DEFER_BLOCKING R30, 0x100 ;  /* 0x0004001e0000751d */ /* 0x0001e20000010000 */
[C---:B------:R-:W-:Y:S01]  /*18d40*/  VIADD R28, R24.reuse, 0x2 ;  /* 0x00000002181c7836 */ /* 0x040fe20000000000 */
[C---:B------:R-:W-:Y:S01]  /*18d50*/  R2UR UR10, R24.reuse ;  /* 0x00000000180a72ca */ /* 0x040fe200000e0000 */
[----:B------:R-:W-:Y:S01]  /*18d60*/  VIADD R26, R24, 0x4 ;  /* 0x00000004181a7836 */ /* 0x000fe20000000000 */
[----:B------:R-:W-:Y:S02]  /*18d70*/  R2UR UR17, R191 ;  /* 0x00000000bf1172ca */ /* 0x000fe400000e0000 */
[----:B------:R-:W-:Y:S01]  /*18d80*/  R2UR UR14, R28 ;  /* 0x000000001c0e72ca */ /* 0x000fe200000e0000 */
[----:B------:R-:W-:Y:S01]  /*18d90*/  VIADD R28, R24, 0x6 ;  /* 0x00000006181c7836 */ /* 0x000fe20000000000 */
[----:B------:R-:W-:Y:S01]  /*18da0*/  R2UR UR18, R26 ;  /* 0x000000001a1272ca */ /* 0x000fe200000e0000 */
[----:B------:R-:W-:Y:S01]  /*18db0*/  VIADD R26, R24, 0x400 ;  /* 0x00000400181a7836 */ /* 0x000fe20000000000 */
[----:B------:R-:W-:Y:S01]  /*18dc0*/  R2UR UR20, R20 ;  /* 0x00000000141472ca */ /* 0x000fe200000e0000 */
[----:B0-----:R-:W-:Y:S01]  /*18dd0*/  VIADD R30, R24, 0x404 ;  /* 0x00000404181e7836 */ /* 0x001fe20000000000 */
[----:B------:R-:W-:Y:S01]  /*18de0*/  R2UR UR22, R28 ;  /* 0x000000001c1672ca */ /* 0x000fe200000e0000 */
[----:B------:R-:W-:Y:S01]  /*18df0*/  VIADD R28, R24, 0x402 ;  /* 0x00000402181c7836 */ /* 0x000fe20000000000 */
[----:B------:R-:W-:Y:S01]  /*18e00*/  R2UR UR26, R26 ;  /* 0x000000001a1a72ca */ /* 0x000fe200000e0000 */
[----:B------:R-:W-:Y:S01]  /*18e10*/  VIADD R24, R24, 0x406 ;  /* 0x0000040618187836 */ /* 0x000fe20000000000 */
[----:B------:R-:W-:-:S02]  /*18e20*/  R2UR UR34, R30 ;  /* 0x000000001e2272ca */ /* 0x000fc400000e0000 */
[----:B------:R-:W-:Y:S02]  /*18e30*/  R2UR UR30, R28 ;  /* 0x000000001c1e72ca */ /* 0x000fe400000e0000 */
[----:B------:R-:W-:Y:S02]  /*18e40*/  R2UR UR46, R24 ;  /* 0x00000000182e72ca */ /* 0x000fe400000e0000 */
[----:B------:R-:W-:Y:S01]  /*18e50*/  R2UR UR21, R21 ;  /* 0x00000000151572ca */ /* 0x000fe200000e0000 */
[----:B------:R-:W-:Y:S01]  /*18e60*/  WARPGROUP.ARRIVE ;  /* 0x00000000000079c5 */ /* 0x000fe20000000000 */
[----:B------:R-:W-:Y:S02]  /*18e70*/  R2UR UR24, R14 ;  /* 0x000000000e1872ca */ /* 0x000fe400000e0000 */
[----:B------:R-:W-:Y:S02]  /*18e80*/  R2UR UR25, R15 ;  /* 0x000000000f1972ca */ /* 0x000fe400000e0000 */
[----:B------:R-:W-:Y:S01]  /*18e90*/  R2UR UR28, R12 ;  /* 0x000000000c1c72ca */ /* 0x000fe200000e0000 */
[----:B------:R-:W-:Y:S01]  /*18ea0*/  HGMMA.64x128x16.F32 R24, gdesc[UR8], RZ, !UPT, gsb0 ;  /* 0x01e00000081879f0 */ /* 0x000fe2000c0008ff */
[----:B------:R-:W-:-:S02]  /*18eb0*/  R2UR UR29, R13 ;  /* 0x000000000d1d72ca */ /* 0x000fc400000e0000 */
[----:B------:R-:W-:Y:S02]  /*18ec0*/  R2UR UR32, R10 ;  /* 0x000000000a2072ca */ /* 0x000fe400000e0000 */
[----:B------:R-:W-:Y:S02]  /*18ed0*/  R2UR UR33, R11 ;  /* 0x000000000b2172ca */ /* 0x000fe400000e0000 */
        /* <DEDUP_REMOVED lines=27> */
.L_x_8403:
[----:B------:R-:W-:Y:S02]  /*19090*/  SHF.L.U32 R204, R204, 0x1f, RZ ;  /* 0x0000001fcccc7819 */ /* 0x000fe400000006ff */
[----:B------:R-:W-:-:S04]  /*190a0*/  LEA R205, R215, R18, 0x3 ;  /* 0x00000012d7cd7211 */ /* 0x000fc800078e18ff */
[----:B------:R0:W1:Y:S01]  /*190b0*/  SYNCS.PHASECHK.TRANS64.TRYWAIT P1, [R205+URZ+0x28850], R204 ;  /* 0x028850cccd0075a7 */ /* 0x000062000802017f */
[----:B------:R-:W-:Y:S05]  /*190c0*/  @!P0 BRA `(.L_x_8404) ;  /* 0x0000000000048947 */ /* 0x000fea0003800000 */
[----:B------:R-:W-:Y:S01]  /*190d0*/  BPT.TRAP 0x1 ;  /* 0x000000040000795c */ /* 0x000fe20000300000 */
.L_x_8404:
[----:B-1----:R-:W-:Y:S05]  /*190e0*/  @P1 BRA `(.L_x_8402) ;  /* 0x0000000000081947 */ /* 0x002fea0003800000 */
[----:B------:R-:W1:Y:S02]  /*190f0*/  SYNCS.PHASECHK.TRANS64.TRYWAIT P1, [R205+URZ+0x28850], R204 ;  /* 0x028850cccd0075a7 */ /* 0x000e64000802017f */
[----:B-1----:R-:W-:Y:S05]  /*19100*/  @!P1 BRA `(.L_x_8405) ;  /* 0x0000011400209947 */ /* 0x002fea0003800000 */
.L_x_8402:
[----:B01----:R-:W-:Y:S01]  /*19110*/  VIADD R204, R18, 0x400 ;  /* 0x0000040012cc7836 */ /* 0x003fe20000000000 */
[----:B------:R-:W-:Y:S05]  /*19120*/  WARPSYNC.ALL ;  /* 0x0000000000007948 */ /* 0x000fea0003800000 */
[----:B------:R-:W-:Y:S01]  /*19130*/  SHF.R.U32.HI R204, RZ, 0x4, R204 ;  /* 0x00000004ffcc7819 */ /* 0x000fe200000116cc */
[----:B------:R-:W-:Y:S01]  /*19140*/  IMAD.MOV.U32 R205, RZ, RZ, 0x40000040 ;  /* 0x40000040ffcd7424 */ /* 0x000fe200078e00ff */
[----:B------:R-:W-:-:S06]  /*19150*/  WARPGROUP.ARRIVE ;  /* 0x00000000000079c5 */ /* 0x000fcc0000000000 */
[----:B------:R-:W0:Y:S01]  /*19160*/  S2R R216, SR_TID.X ;  /* 0x0000000000d87919 */ /* 0x000e220000002100 */
[----:B------:R-:W-:Y:S02]  /*19170*/  LOP3.LUT R204, R204, 0x3fff, RZ, 0xc0, !PT ;  /* 0x00003fffcccc7812 */ /* 0x000fe400078ec0ff */
[----:B------:R-:W-:Y:S01]  /*19180*/  R2UR UR11, R205 ;  /* 0x00000000cd0b72ca */ /* 0x000fe200000e0000 */
[----:B------:R-:W-:Y:S01]  /*19190*/  IMAD.MOV.U32 R205, RZ, RZ, 0x40000040 ;  /* 0x40000040ffcd7424 */ /* 0x000fe200078e00ff */
        /* <DEDUP_REMOVED lines=13> */
[----:B------:R-:W-:Y:S01]  /*19270*/  IMAD.MOV.U32 R177, RZ, RZ, 0x40000040 ;  /* 0x40000040ffb17424 */ /* 0x000fe200078e00ff */
[----:B------:R-:W-:Y:S01]  /*19280*/  IADD3 R176, R204, 0x100, RZ ;  /* 0x00000100ccb07810 */ /* 0x000fe20007ffe0ff */
        /* <DEDUP_REMOVED lines=43> */
.L_x_8406:
[----:B------:R-:W1:Y:S01]  /*19540*/  @P4 LDC R153, c[0x0][0x44c] ;  /* 0x00011300ff994b82 */ /* 0x000e620000000800 */
[----:B0-----:R-:W-:Y:S01]  /*19550*/  IADD3 R152, R200, R198, RZ ;  /* 0x000000c6c8987210 */ /* 0x001fe20007ffe0ff */
        /* <DEDUP_REMOVED lines=45> */
[----:B------:R-:W-:-:S02]  /*19830*/  IMAD R42, R184, 0x8, R18 ;  /* 0x00000008b82a7824 */ /* 0x000fc400078e0212 */
[----:B------:R-:W-:Y:S01]  /*19840*/  FMUL.FTZ R154, R43, UR43 ;  /* 0x0000002b2b9a7c20 */ /* 0x000fe20008410000 */
[----:B------:R-:W-:Y:S02]  /*19850*/  IMAD.U32 R43, RZ, RZ, UR38 ;  /* 0x00000026ff2b7e24 */ /* 0x000fe4000f8e00ff */
        /* <DEDUP_REMOVED lines=25> */
[----:B------:R-:W1:Y:S01]  /*199f0*/  MUFU.TANH R24, R24 ;  /* 0x0000001800187308 */ /* 0x000e620000002400 */
[----:B------:R2:W-:Y:S01]  /*19a00*/  SYNCS.ARRIVE.TRANS64.RED.A1T0 RZ, [R42+URZ], RZ ;  /* 0x000000ff2aff79a7 */ /* 0x0005e2000810043f */
[----:B------:R-:W-:-:S04]  /*19a10*/  IADD3 R87, -R189, 0x1, -R83 ;  /* 0x00000001bd577810 */ /* 0x000fc80007ffe953 */
[----:B------:R-:W-:Y:S02]  /*19a20*/  IADD3 R87, -R194, R87, R196 ;  /* 0x00000057c2577210 */ /* 0x000fe40007ffe1c4 */
[----:B------:R-:W3:Y:S02]  /*19a30*/  MUFU.TANH R153, R153 ;  /* 0x0000009900997308 */ /* 0x000ee40000002400 */
[C---:B------:R-:W-:Y:S01]  /*19a40*/  IADD3 R158, R87.reuse, UR52, RZ ;  /* 0x00000034579e7c10 */ /* 0x040fe2000fffe0ff */
[----:B------:R-:W-:-:S05]  /*19a50*/  VIADD R159, R87, UR42 ;  /* 0x0000002a579f7c36 */ /* 0x000fca0008000000 */
[----:B------:R-:W4:Y:S01]  /*19a60*/  MUFU.TANH R25, R25 ;  /* 0x0000001900197308 */ /* 0x000f220000002400 */
[--C-:B0-----:R-:W-:Y:S02]  /*19a70*/  IMAD.IADD R87, R159, 0x1, R43.reuse ;  /* 0x000000019f577824 */ /* 0x101fe400078e022b */
[----:B------:R-:W-:-:S05]  /*19a80*/  IMAD.IADD R86, R158, 0x1, R43 ;  /* 0x000000019e567824 */ /* 0x000fca00078e022b */
        /* <DEDUP_REMOVED lines=74> */
.L_x_8409:
[----:B------:R-:W-:-:S05]  /*19f30*/  IMAD.U32 R160, RZ, RZ, UR5 ;  /* 0x00000005ffa07e24 */ /* 0x000fca000f8e00ff */
[----:B------:R-:W-:-:S13]  /*19f40*/  ISETP.NE.AND P1, PT, R160, 0x1, PT ;  /* 0x00000001a000780c */ /* 0x000fda0003f25270 */
[----:B------:R-:W1:Y:S02]  /*19f50*/  @P1 LDC.64 R42, c[0x0][0x9e8] ;  /* 0x00027a00ff2a1b82 */ /* 0x000e640000000a00 */
[----:B-1----:R-:W-:-:S05]  /*19f60*/  @P1 IMAD.HI.U32 R42, R161, R42, RZ ;  /* 0x0000002aa12a1227 */ /* 0x002fca00078e00ff */
[----:B------:R-:W-:-:S07]  /*19f70*/  @P1 SHF.R.U32.HI R161, RZ, R43, R42 ;  /* 0x0000002bffa11219 */ /* 0x000fce000001162a */
.L_x_8410:
[----:B------:R-:W-:Y:S05]  /*19f80*/  BSYNC B0 ;  /* 0x0000000000007941 */ /* 0x000fea0003800000 */
.L_x_8408:
[----:B------:R-:W-:-:S04]  /*19f90*/  IMAD R42, R161, R160, -R83 ;  /* 0x000000a0a12a7224 */ /* 0x000fc800078e0a53 */
[----:B------:R-:W-:-:S05]  /*19fa0*/  IMAD.IADD R43, R42, 0x1, -R189 ;  /* 0x000000012a2b7824 */ /* 0x000fca00078e0abd */
[----:B------:R-:W-:Y:S02]  /*19fb0*/  VIADDMNMX R87, R43, R160, R87, PT ;  /* 0x000000a02b577246 */ /* 0x000fe40003800157 */
[----:B------:R-:W-:-:S07]  /*19fc0*/  VIMNMX R86, R86, R43, !PT ;  /* 0x0000002b56567248 */ /* 0x000fce0007fe0100 */
.L_x_8407:
        /* <DEDUP_REMOVED lines=113> */
.L_x_8413:
[----:B------:R-:W-:-:S05]  /*1a6e0*/  IMAD.U32 R86, RZ, RZ, UR5 ;  /* 0x00000005ff567e24 */ /* 0x000fca000f8e00ff */
[----:B------:R-:W-:-:S13]  /*1a6f0*/  ISETP.NE.AND P2, PT, R86, 0x1, PT ;  /* 0x000000015600780c */ /* 0x000fda0003f45270 */
[----:B------:R-:W0:Y:S02]  /*1a700*/  @P2 LDC.64 R42, c[0x0][0x9e8] ;  /* 0x00027a00ff2a2b82 */ /* 0x000e240000000a00 */
[----:B0-----:R-:W-:-:S05]  /*1a710*/  @P2 IMAD.HI.U32 R42, R87, R42, RZ ;  /* 0x0000002a572a2227 */ /* 0x001fca00078e00ff */
[----:B------:R-:W-:-:S07]  /*1a720*/  @P2 SHF.R.U32.HI R87, RZ, R43, R42 ;  /* 0x0000002bff572219 */ /* 0x000fce000001162a */
.L_x_8414:
[----:B------:R-:W-:Y:S05]  /*1a730*/  BSYNC B0 ;  /* 0x0000000000007941 */ /* 0x000fea0003800000 */
.L_x_8412:
[----:B------:R-:W-:-:S04]  /*1a740*/  IMAD R42, R87, R86, -R83 ;  /* 0x00000056572a7224 */ /* 0x000fc800078e0a53 */
[----:B------:R-:W-:-:S05]  /*1a750*/  IMAD.IADD R43, R42, 0x1, -R189 ;  /* 0x000000012a2b7824 */ /* 0x000fca00078e0abd */
[----:B------:R-:W-:Y:S02]  /*1a760*/  VIADDMNMX R159, R43, R86, R159, PT ;  /* 0x000000562b9f7246 */ /* 0x000fe4000380019f */
[----:B------:R-:W-:-:S07]  /*1a770*/  VIMNMX R158, R158, R43, !PT ;  /* 0x0000002b9e9e7248 */ /* 0x000fce0007fe0100 */
.L_x_8411:
[----:B------:R-:W-:Y:S01]  /*1a780*/  FMNMX.FTZ R42, R24, R214, !PT ;  /* 0x000000d6182a7209 */ /* 0x000fe20007810000 */
[----:B------:R-:W-:Y:S01]  /*1a790*/  UMOV UR51, UR4 ;  /* 0x0000000400337c82 */ /* 0x000fe20008000000 */
[C---:B------:R-:W-:Y:S02]  /*1a7a0*/  ISETP.GT.AND P3, PT, R158.reuse, 0x8, P1 ;  /* 0x000000089e00780c */ /* 0x040fe40000f64270 */
        /* <DEDUP_REMOVED lines=53> */
[----:B------:R-:W-:Y:S02]  /*1ab00*/  ISETP.LT.OR P2, PT, R159, 0x22, P2 ;  /* 0x000000229f00780c */ /* 0x000fe40001741670 */
[----:B------:R-:W-:Y:S02]  /*1ab10*/  FMNMX.FTZ R42, R75, R42, !PT ;  /* 0x0000002a4b2a7209 */ /* 0x000fe40007810000 */
[----:B------:R-:W-:Y:S02]  /*1ab20*/  ISETP.LT.OR P3, PT, R159, 0x31, P3 ;  /* 0x000000319f00780c */ /* 0x000fe40001f61670 */
[----:B------:R-:W-:Y:S02]  /*1ab30*/  FSEL R154, R154, -INF , !P2 ;  /* 0xff8000009a9a7808 */ /* 0x000fe40005000000 */
[----:B------:R-:W-:-:S02]  /*1ab40*/  ISETP.GT.AND P2, PT, R158, 0x29, P1 ;  /* 0x000000299e00780c */ /* 0x000fc40000f44270 */
[----:B------:R-:W-:Y:S02]  /*1ab50*/  FMNMX.FTZ R42, R77, R42, !PT ;  /* 0x0000002a4d2a7209 */ /* 0x000fe40007810000 */
[----:B------:R-:W-:Y:S02]  /*1ab60*/  FSEL R48, R48, -INF , !P3 ;  /* 0xff80000030307808 */ /* 0x000fe40005800000 */
[----:B------:R-:W-:Y:S02]  /*1ab70*/  ISETP.GT.AND P3, PT, R158, 0x38, P1 ;  /* 0x000000389e00780c */ /* 0x000fe40000f64270 */
[----:B------:R-:W-:Y:S02]  /*1ab80*/  ISETP.LT.OR P2, PT, R159, 0x2a, P2 ;  /* 0x0000002a9f00780c */ /* 0x000fe40001741670 */
        /* <DEDUP_REMOVED lines=15> */
[----:B------:R-:W-:Y:S02]  /*1ac80*/  ISETP.GT.AND P3, PT, R158, 0x48, P1 ;  /* 0x000000489e00780c */ /* 0x000fe40000f64270 */
[C---:B------:R-:W-:Y:S02]  /*1ac90*/  ISETP.LT.OR P2, PT, R159.reuse, 0x3a, P2 ;  /* 0x0000003a9f00780c */ /* 0x040fe40001741670 */
[----:B------:R-:W-:Y:S02]  /*1aca0*/  ISETP.LT.OR P3, PT, R159, 0x49, P3 ;  /* 0x000000499f00780c */ /* 0x000fe40001f61670 */
[----:B------:R-:W-:Y:S02]  /*1acb0*/  FSEL R54, R54, -INF , !P2 ;  /* 0xff80000036367808 */ /* 0x000fe40005000000 */
[----:B------:R-:W-:Y:S02]  /*1acc0*/  ISETP.GT.AND P2, PT, R158, 0x41, P1 ;  /* 0x000000419e00780c */ /* 0x000fe40000f44270 */
[----:B------:R-:W-:-:S02]  /*1acd0*/  FSEL R60, R60, -INF , !P3 ;  /* 0xff8000003c3c7808 */ /* 0x000fc40005800000 */
[----:B------:R-:W-:Y:S02]  /*1ace0*/  ISETP.GT.AND P3, PT, R158, 0x50, P1 ;  /* 0x000000509e00780c */ /* 0x000fe40000f64270 */
        /* <DEDUP_REMOVED lines=19> */
[----:B------:R-:W-:Y:S02]  /*1ae20*/  ISETP.GT.AND P3, PT, R158, 0x68, P1 ;  /* 0x000000689e00780c */ /* 0x000fe40000f64270 */
        /* <DEDUP_REMOVED lines=70> */
[----:B------:R-:W-:Y:S01]  /*1b290*/  FFMA.FTZ R85, R85, UR51, -R42 ;  /* 0x0000003355557c23 */ /* 0x000fe2000801082a */
        /* <DEDUP_REMOVED lines=26> */
[----:B------:R-:W-:-:S04]  /*1b440*/  FMNMX.FTZ R39, R76, R39, !PT ;  /* 0x000000274c277209 */ /* 0x000fc80007810000 */
[----:B------:R-:W-:Y:S01]  /*1b450*/  FMNMX.FTZ R39, R78, R39, !PT ;  /* 0x000000274e277209 */ /* 0x000fe20007810000 */
[----:B------:R-:W-:Y:S03]  /*1b460*/  MUFU.EX2 R172, R172 ;  /* 0x000000ac00ac7308 */ /* 0x000fe60000000800 */
[----:B------:R-:W-:-:S04]  /*1b470*/  FMNMX.FTZ R39, R80, R39, !PT ;  /* 0x0000002750277209 */ /* 0x000fc80007810000 */
[----:B------:R-:W-:Y:S01]  /*1b480*/  FMNMX.FTZ R39, R82, R39, !PT ;  /* 0x0000002752277209 */ /* 0x000fe20007810000 */
[----:B------:R-:W-:Y:S04]  /*1b490*/  MUFU.EX2 R37, R37 ;  /* 0x0000002500257308 */ /* 0x000fe80000000800 */
[----:B------:R-:W1:Y:S04]  /*1b4a0*/  SHFL.BFLY PT, R44, R39, 0x2, 0x1f ;  /* 0x0c401f00272c7f89 */ /* 0x000e6800000e0000 */
[----:B------:R-:W-:Y:S08]  /*1b4b0*/  MUFU.EX2 R174, R174 ;  /* 0x000000ae00ae7308 */ /* 0x000ff00000000800 */
[----:B------:R-:W-:Y:S08]  /*1b4c0*/  MUFU.EX2 R35, R35 ;  /* 0x0000002300237308 */ /* 0x000ff00000000800 */
[----:B------:R-:W-:Y:S01]  /*1b4d0*/  MUFU.EX2 R168, R168 ;  /* 0x000000a800a87308 */ /* 0x000fe20000000800 */
[----:B-1----:R-:W-:Y:S01]  /*1b4e0*/  FMNMX.FTZ R53, R39, R44, !PT ;  /* 0x0000002c27357209 */ /* 0x002fe20007810000 */
[--C-:B------:R-:W-:Y:S01]  /*1b4f0*/  FFMA.FTZ R44, R73, UR51, -R42.reuse ;  /* 0x00000033492c7c23 */ /* 0x100fe2000801082a */
[----:B------:R-:W-:Y:S01]  /*1b500*/  FFMA.FTZ R39, R81, UR51, -R42 ;  /* 0x0000003351277c23 */ /* 0x000fe2000801082a */
[----:B------:R-:W-:-:S04]  /*1b510*/  FADD.FTZ R42, -R55, R214 ;  /* 0x000000d6372a7221 */ /* 0x000fc80000010100 */
[----:B------:R-:W-:Y:S01]  /*1b520*/  MUFU.EX2 R33, R33 ;  /* 0x0000002100217308 */ /* 0x000fe20000000800 */
[----:B------:R-:W1:Y:S01]  /*1b530*/  SHFL.BFLY PT, R218, R53, 0x1, 0x1f ;  /* 0x0c201f0035da7f89 */ /* 0x000e6200000e0000 */
[----:B------:R-:W-:-:S06]  /*1b540*/  FMUL.FTZ R42, R42, UR51 ;  /* 0x000000332a2a7c20 */ /* 0x000fcc0008410000 */
[----:B------:R-:W-:Y:S08]  /*1b550*/  MUFU.EX2 R170, R170 ;  /* 0x000000aa00aa7308 */ /* 0x000ff00000000800 */
[----:B------:R-:W2:Y:S08]  /*1b560*/  MUFU.EX2 R42, R42 ;  /* 0x0000002a002a7308 */ /* 0x000eb00000000800 */
[----:B------:R-:W-:Y:S01]  /*1b570*/  MUFU.EX2 R31, R31 ;  /* 0x0000001f001f7308 */ /* 0x000fe20000000800 */
[----:B-1----:R-:W-:-:S04]  /*1b580*/  FMNMX.FTZ R218, R53, R218, !PT ;  /* 0x000000da35da7209 */ /* 0x002fc80007810000 */
[C---:B------:R-:W-:Y:S01]  /*1b590*/  FSETP.NEU.FTZ.AND P1, PT, R218.reuse, -INF , PT ;  /* 0xff800000da00780b */ /* 0x040fe20003f3d000 */
[----:B0-----:R-:W-:Y:S02]  /*1b5a0*/  FMUL.FTZ R57, R218, UR51 ;  /* 0x00000033da397c20 */ /* 0x001fe40008410000 */
[----:B------:R-:W-:Y:S03]  /*1b5b0*/  MUFU.EX2 R164, R164 ;  /* 0x000000a400a47308 */ /* 0x000fe60000000800 */
        /* <DEDUP_REMOVED lines=39> */
[----:B------:R-:W-:Y:S01]  /*1b830*/  FFMA.FTZ R38, R82, UR51, -R57 ;  /* 0x0000003352267c23 */ /* 0x000fe20008010839 */
[----:B------:R-:W3:Y:S01]  /*1b840*/  MUFU.EX2 R59, R59 ;  /* 0x0000003b003b7308 */ /* 0x000ee20000000800 */
[----:B--2---:R-:W-:Y:S01]  /*1b850*/  FFMA.FTZ R57, R42, R6, R180 ;  /* 0x000000062a397223 */ /* 0x004fe200000100b4 */
[----:B0-----:R-:W-:-:S03]  /*1b860*/  FFMA.FTZ R3, R26, R3, R181 ;  /* 0x000000031a037223 */ /* 0x001fc600000100b5 */
[----:B------:R-:W-:Y:S01]  /*1b870*/  FADD.FTZ R57, R24, R57 ;  /* 0x0000003918397221 */ /* 0x000fe20000010000 */
[----:B------:R-:W-:Y:S02]  /*1b880*/  FADD.FTZ R6, R64, R3 ;  /* 0x0000000340067221 */ /* 0x000fe40000010000 */
[----:B------:R-:W0:Y:S01]  /*1b890*/  MUFU.EX2 R177, R177 ;  /* 0x000000b100b17308 */ /* 0x000e220000000800 */
[----:B------:R-:W-:Y:S01]  /*1b8a0*/  FADD.FTZ R56, R182, R57 ;  /* 0x00000039b6387221 */ /* 0x000fe20000010000 */
[----:B-1----:R-:W-:-:S03]  /*1b8b0*/  FADD.FTZ R6, R183, R6 ;  /* 0x00000006b7067221 */ /* 0x002fc60000010000 */
[----:B------:R-:W-:-:S03]  /*1b8c0*/  FADD.FTZ R3, R25, R56 ;  /* 0x0000003819037221 */ /* 0x000fc60000010000 */
[----:B------:R-:W1:Y:S01]  /*1b8d0*/  MUFU.EX2 R34, R34 ;  /* 0x0000002200227308 */ /* 0x000e620000000800 */
[----:B---3--:R-:W-:Y:S01]  /*1b8e0*/  FADD.FTZ R6, R59, R6 ;  /* 0x000000063b067221 */ /* 0x008fe20000010000 */
        /* <DEDUP_REMOVED lines=16> */
[----:B------:R-:W-:-:S06]  /*1b9f0*/  FADD.FTZ R56, R168, R57 ;  /* 0x00000039a8387221 */ /* 0x000fcc0000010000 */
        /* <DEDUP_REMOVED lines=81> */
.L_x_8415:
[----:B------:R-:W-:Y:S01]  /*1bf10*/  IMAD R56, R215, 0x8, R18 ;  /* 0x00000008d7387824 */ /* 0x000fe200078e0212 */
[----:B------:R-:W-:Y:S01]  /*1bf20*/  ISETP.GT.AND P1, PT, R0, R206, PT ;  /* 0x000000ce0000720c */ /* 0x000fe20003f24270 */
[----:B------:R-:W-:Y:S01]  /*1bf30*/  IMAD.U32 R57, RZ, RZ, UR38 ;  /* 0x00000026ff397e24 */ /* 0x000fe2000f8e00ff */
[----:B------:R-:W-:Y:S01]  /*1bf40*/  F2FP.F16.F32.PACK_AB R180, R24, R180 ;  /* 0x000000b418b4723e */ /* 0x000fe200000000ff */
[-C--:B------:R-:W-:Y:S01]  /*1bf50*/  FMUL.FTZ R88, R88, R42.reuse ;  /* 0x0000002a58587220 */ /* 0x080fe20000410000 */
[----:B------:R-:W-:Y:S01]  /*1bf60*/  IADD3 R56, R56, 0x28860, RZ ;  /* 0x0002886038387810 */ /* 0x000fe20007ffe0ff */
[-C--:B------:R-:W-:Y:S01]  /*1bf70*/  FMUL.FTZ R89, R89, R42.reuse ;  /* 0x0000002a59597220 */ /* 0x080fe20000410000 */
[----:B------:R-:W-:Y:S01]  /*1bf80*/  F2FP.F16.F32.PACK_AB R181, R64, R181 ;  /* 0x000000b540b5723e */ /* 0x000fe200000000ff */
[-C--:B------:R-:W-:Y:S01]  /*1bf90*/  FMUL.FTZ R92, R92, R42.reuse ;  /* 0x0000002a5c5c7220 */ /* 0x080fe20000410000 */
[----:B------:R-:W-:Y:S01]  /*1bfa0*/  PRMT R56, R57, 0x654, R56 ;  /* 0x0000065439387816 */ /* 0x000fe20000000038 */
[----:B------:R-:W-:Y:S01]  /*1bfb0*/  FMUL.FTZ R93, R93, R42 ;  /* 0x0000002a5d5d7220 */ /* 0x000fe20000410000 */
[----:B------:R-:W-:Y:S01]  /*1bfc0*/  F2FP.F16.F32.PACK_AB R182, R25, R182 ;  /* 0x000000b619b6723e */ /* 0x000fe200000000ff */
[-C--:B------:R-:W-:Y:S01]  /*1bfd0*/  FMUL.FTZ R96, R96, R42.reuse ;  /* 0x0000002a60607220 */ /* 0x080fe20000410000 */
[----:B------:R0:W-:Y:S01]  /*1bfe0*/  SYNCS.ARRIVE.TRANS64.RED.A1T0 RZ, [R56+URZ], RZ ;  /* 0x000000ff38ff79a7 */ /* 0x0001e2000810043f */
        /* <DEDUP_REMOVED lines=94> */
.L_x_8396:
[----:B------:R-:W-:Y:S05]  /*1c5d0*/  WARPSYNC.ALL ;  /* 0x0000000000007948 */ /* 0x000fea0003800000 */
[----:B------:R-:W-:Y:S06]  /*1c5e0*/  BAR.ARV 0x8, 0x180 ;  /* 0x0206000000007b1d */ /* 0x000fec0000002000 */
[----:B------:R-:W-:Y:S05]  /*1c5f0*/  @!P0 BRA `(.L_x_8417) ;  /* 0x0000000000048947 */ /* 0x000fea0003800000 */
[----:B------:R-:W-:Y:S01]  /*1c600*/  BPT.TRAP 0x1 ;  /* 0x000000040000795c */ /* 0x000fe20000300000 */
.L_x_8417:
[----:B------:R-:W-:Y:S01]  /*1c610*/  IMAD R11, R184, 0x8, R18 ;  /* 0x00000008b80b7824 */ /* 0x000fe200078e0212 */
[----:B------:R-:W-:-:S04]  /*1c620*/  SHF.L.U32 R0, R187, 0x1f, RZ ;  /* 0x0000001fbb007819 */ /* 0x000fc800000006ff */
[----:B------:R0:W1:Y:S01]  /*1c630*/  SYNCS.PHASECHK.TRANS64.TRYWAIT P1, [R11+URZ+0x28850], R0 ;  /* 0x028850000b0075a7 */ /* 0x000062000802017f */
[----:B------:R-:W-:Y:S05]  /*1c640*/  @!P0 BRA `(.L_x_8418) ;  /* 0x0000000000048947 */ /* 0x000fea0003800000 */
[----:B------:R-:W-:Y:S01]  /*1c650*/  BPT.TRAP 0x1 ;  /* 0x000000040000795c */ /* 0x000fe20000300000 */
.L_x_8418:
[----:B------:R-:W-:-:S05]  /*1c660*/  VIADD R18, R18, 0x400 ;  /* 0x0000040012127836 */ /* 0x000fca0000000000 */
[----:B------:R-:W-:-:S04]  /*1c670*/  SHF.R.U32.HI R18, RZ, 0x4, R18 ;  /* 0x00000004ff127819 */ /* 0x000fc80000011612 */
[----:B------:R-:W-:-:S04]  /*1c680*/  LOP3.LUT R18, R18, 0x3fff, RZ, 0xc0, !PT ;  /* 0x00003fff12127812 */ /* 0x000fc800078ec0ff */
[----:B------:R-:W-:Y:S01]  /*1c690*/  LOP3.LUT R5, R18, 0x4000000, RZ, 0xfc, !PT ;  /* 0x0400000012057812 */ /* 0x000fe200078efcff */
[----:B-1----:R-:W-:Y:S06]  /*1c6a0*/  @P1 BRA `(.L_x_8419) ;  /* 0x0000000000081947 */ /* 0x002fec0003800000 */
[----:B------:R-:W1:Y:S02]  /*1c6b0*/  SYNCS.PHASECHK.TRANS64.TRYWAIT P1, [R11+URZ+0x28850], R0 ;  /* 0x028850000b0075a7 */ /* 0x000e64000802017f */
[----:B-1----:R-:W-:Y:S05]  /*1c6c0*/  @!P1 BRA `(.L_x_8420) ;  /* 0x000000dc00c49947 */ /* 0x002fea0003800000 */
.L_x_8419:
[----:B------:R-:W-:Y:S01]  /*1c6d0*/  IMAD R4, R184, 0x800, R5 ;  /* 0x00000800b8047824 */ /* 0x000fe200078e0205 */
[----:B------:R-:W-:Y:S05]  /*1c6e0*/  WARPSYNC.ALL ;  /* 0x0000000000007948 */ /* 0x000fea0003800000 */
[----:B------:R-:W-:Y:S01]  /*1c6f0*/  IMAD.MOV.U32 R5, RZ, RZ, 0x40000040 ;  /* 0x40000040ff057424 */ /* 0x000fe200078e00ff */
[C---:B------:R-:W-:Y:S01]  /*1c700*/  R2UR UR6, R4.reuse ;  /* 0x00000000040672ca */ /* 0x040fe200000e0000 */
[----:B------:R-:W-:Y:S01]  /*1c710*/  WARPGROUP.ARRIVE ;  /* 0x00000000000079c5 */ /* 0x000fe20000000000 */
[----:B------:R-:W-:Y:S01]  /*1c720*/  VIADD R8, R4, 0x80 ;  /* 0x0000008004087836 */ /* 0x000fe20000000000 */
[----:B------:R-:W-:Y:S01]  /*1c730*/  MOV R9, 0x40000040 ;  /* 0x4000004000097802 */ /* 0x000fe20000000f00 */
[----:B01----:R-:W0:Y:S01]  /*1c740*/  SHFL.BFLY PT, R0, R3, 0x2, 0x1f ;  /* 0x0c401f0003007f89 */ /* 0x003e2200000e0000 */
[----:B------:R-:W-:Y:S01]  /*1c750*/  R2UR UR7, R5 ;  /* 0x00000000050772ca */ /* 0x000fe200000e0000 */
[----:B------:R-:W-:Y:S01]  /*1c760*/  IMAD.U32 R14, RZ, RZ, UR51 ;  /* 0x00000033ff0e7e24 */ /* 0x000fe2000f8e00ff */
[----:B------:R-:W-:-:S11]  /*1c770*/  MOV R5, 0x40000040 ;  /* 0x4000004000057802 */ /* 0x000fd60000000f00 */
        /* <DEDUP_REMOVED lines=30> */
[C---:B------:R-:W-:Y:S01]  /*1c960*/  VIADD R8, R4.reuse, 0x300 ;  /* 0x0000030004087836 */ /* 0x040fe20000000000 */
[----:B------:R-:W-:Y:S01]  /*1c970*/  R2UR UR7, R9 ;  /* 0x00000000090772ca */ /* 0x000fe200000e0000 */
[----:B------:R-:W-:Y:S02]  /*1c980*/  IMAD.MOV.U32 R9, RZ, RZ, 0x40000040 ;  /* 0x40000040ff097424 */ /* 0x000fe400078e00ff */
        /* <DEDUP_REMOVED lines=10> */
[----:B------:R-:W-:Y:S01]  /*1ca30*/  R2UR UR6, R4 ;  /* 0x00000000040672ca */ /* 0x000fe200000e0000 */
[----:B0-----:R-:W-:Y:S01]  /*1ca40*/  FADD.FTZ R4, R0, R3 ;  /* 0x0000000300047221 */ /* 0x001fe20000010000 */
[----:B------:R-:W-:Y:S01]  /*1ca50*/  R2UR UR7, R5 ;  /* 0x00000000050772ca */ /* 0x000fe200000e0000 */
[----:B------:R-:W-:Y:S01]  /*1ca60*/  IMAD.MOV.U32 R3, RZ, RZ, -0x800000 ;  /* 0xff800000ff037424 */ /* 0x000fe200078e00ff */
[----:B------:R-:W0:Y:S04]  /*1ca70*/  SHFL.BFLY PT, R5, R6, 0x2, 0x1f ;  /* 0x0c401f0006057f89 */ /* 0x000e2800000e0000 */
[----:B------:R-:W1:Y:S01]  /*1ca80*/  SHFL.BFLY PT, R7, R4, 0x1, 0x1f ;  /* 0x0c201f0004077f89 */ /* 0x000e6200000e0000 */
[----:B0-----:R-:W-:Y:S01]  /*1ca90*/  FADD.FTZ R5, R5, R6 ;  /* 0x0000000605057221 */ /* 0x001fe20000010000 */
[----:B------:R-:W-:-:S02]  /*1caa0*/  IMAD.MOV.U32 R6, RZ, RZ, RZ ;  /* 0x000000ffff067224 */ /* 0x000fc400078e00ff */
[----:B-1----:R-:W-:Y:S02]  /*1cab0*/  FADD.FTZ R12, R4, R7 ;  /* 0x00000007040c7221 */ /* 0x002fe40000010000 */
[----:B------:R-:W0:Y:S03]  /*1cac0*/  SHFL.BFLY PT, R0, R5, 0x1, 0x1f ;  /* 0x0c201f0005007f89 */ /* 0x000e2600000e0000 */
[----:B------:R-:W-:-:S13]  /*1cad0*/  FSETP.NE.FTZ.AND P2, PT, R12, RZ, PT ;  /* 0x000000ff0c00720b */ /* 0x000fda0003f55000 */
[----:B------:R-:W1:Y:S01]  /*1cae0*/  @P2 MUFU.LG2 R9, R12 ;  /* 0x0000000c00092308 */ /* 0x000e620000000c00 */
[----:B------:R-:W-:Y:S01]  /*1caf0*/  @P2 FMUL.FTZ R14, R14, 0.69314718246459960938 ;  /* 0x3f3172180e0e2820 */ /* 0x000fe20000410000 */
[----:B0-----:R-:W-:-:S06]  /*1cb00*/  FADD.FTZ R10, R5, R0 ;  /* 0x00000000050a7221 */ /* 0x001fcc0000010000 */
[----:B------:R-:W-:Y:S01]  /*1cb10*/  @P2 MUFU.RCP R8, R12 ;  /* 0x0000000c00082308 */ /* 0x000fe20000001000 */
[----:B------:R-:W-:Y:S01]  /*1cb20*/  IMAD.U32 R5, RZ, RZ, UR51 ;  /* 0x00000033ff057e24 */ /* 0x000fe2000f8e00ff */
[----:B------:R-:W-:Y:S02]  /*1cb30*/  MOV R0, 0xff800000 ;  /* 0xff80000000007802 */ /* 0x000fe40000000f00 */
[----:B------:R-:W-:Y:S01]  /*1cb40*/  FSETP.NE.FTZ.AND P1, PT, R10, RZ, PT ;  /* 0x000000ff0a00720b */ /* 0x000fe20003f35000 */
[----:B-1----:R-:W-:-:S04]  /*1cb50*/  @P2 FMUL.FTZ R9, R9, 0.69314718246459960938 ;  /* 0x3f31721809092820 */ /* 0x002fc80000410000 */
        /* <DEDUP_REMOVED lines=8> */
[----:B------:R-:W-:Y:S03]  /*1cbe0*/  HGMMA.64x128x16.F32 R88, R152, gdesc[UR4].tnspB, R88, gsb0 ;  /* 0x41e0000498587df0 */ /* 0x000fe60008000858 */
[----:B------:R-:W-:Y:S02]  /*1cbf0*/  WARPGROUP.DEPBAR.LE gsb0, 0x0 ;  /* 0x00008000000079c5 */ /* 0x000fe40000010000 */
[----:B-12---:R-:W-:Y:S05]  /*1cc00*/  @!P0 BRA `(.L_x_8421) ;  /* 0x0000000000048947 */ /* 0x006fea0003800000 */
[----:B------:R-:W-:Y:S01]  /*1cc10*/  BPT.TRAP 0x1 ;  /* 0x000000040000795c */ /* 0x000fe20000300000 */
.L_x_8421:
[----:B------:R-:W-:Y:S02]  /*1cc20*/  VIADD R4, R11, 0x28860 ;  /* 0x000288600b047836 */ /* 0x000fe40000000000 */
[-C--:B------:R-:W-:Y:S01]  /*1cc30*/  FMUL.FTZ R20, R88, R6.reuse ;  /* 0x0000000658147220 */ /* 0x080fe20000410000 */
[----:B------:R-:W-:Y:S02]  /*1cc40*/  IMAD.U32 R5, RZ, RZ, UR38 ;  /* 0x00000026ff057e24 */ /* 0x000fe4000f8e00ff */
        /* <DEDUP_REMOVED lines=16> */
[----:B0-----:R-:W-:Y:S01]  /*1cd50*/  SEL R4, RZ, 0x1, P1 ;  /* 0x00000001ff047807 */ /* 0x001fe20000800000 */
        /* <DEDUP_REMOVED lines=54> */
[----:B------:R-:W-:-:S11]  /*1d0c0*/  SEL R184, R184, RZ, P1 ;  /* 0x000000ffb8b87207 */ /* 0x000fd60000800000 */
.L_x_8285:
[----:B------:R-:W-:Y:S05]  /*1d0d0*/  WARPSYNC.ALL ;  /* 0x0000000000007948 */ /* 0x000fea0003800000 */
[----:B------:R-:W0:Y:S08]  /*1d0e0*/  S2UR UR38, SR_CgaCtaId ;  /* 0x00000000002679c3 */ /* 0x000e300000008800 */
[----:B------:R-:W-:Y:S06]  /*1d0f0*/  BAR.SYNC.DEFER_BLOCKING 0x5, 0x180 ;  /* 0x0146000000007b1d */ /* 0x000fec0000010000 */
[----:B------:R-:W-:Y:S01]  /*1d100*/  UMOV UR4, 0x400 ;  /* 0x0000040000047882 */ /* 0x000fe20000000000 */
[----:B------:R-:W-:Y:S01]  /*1d110*/  BSSY B0, `(.L_x_8422) ;  /* 0x0000303000007945 */ /* 0x000fe20003800000 */
[----:B0-----:R-:W-:-:S06]  /*1d120*/  ULEA UR4, UR38, UR4, 0x18 ;  /* 0x0000000426047291 */ /* 0x001fcc000f8ec03f */
[----:B------:R-:W-:-:S05]  /*1d130*/  IMAD.U32 R18, RZ, RZ, UR4 ;  /* 0x00000004ff127e24 */ /* 0x000fca000f8e00ff */
[----:B------:R0:W3:Y:S01]  /*1d140*/  LDS.128 R28, [R18+0x288d0] ;  /* 0x0288d000121c7984 */ /* 0x0000e20000000c00 */
[----:B------:R-:W-:Y:S06]  /*1d150*/  BAR.ARV 0x4, 0x180 ;  /* 0x0106000000007b1d */ /* 0x000fec0000002000 */
[----:B------:R-:W-:Y:S05]  /*1d160*/  @P0 BRA `(.L_x_8423) ;  /* 0x0000002000f40947 */ /* 0x000fea0003800000 */
[----:B------:R-:W2:Y:S01]  /*1d170*/  LDL R4, [R1+0x3c] ;  /* 0x00003c0001047983 */ /* 0x000ea20000100800 */
[----:B------:R-:W-:Y:S01]  /*1d180*/  ULDC UR4, c[0x0][0xad4] ;  /* 0x0002b50000047ab9 */ /* 0x000fe20000000800 */
[----:B------:R-:W-:Y:S01]  /*1d190*/  F2FP.F16.F32.PACK_AB R34, R133, R132 ;  /* 0x000000848522723e */ /* 0x000fe200000000ff */
[----:B------:R-:W1:Y:S01]  /*1d1a0*/  S2R R5, SR_SWINHI ;  /* 0x0000000000057919 */ /* 0x000e620000002f00 */
[----:B------:R-:W-:Y:S02]  /*1d1b0*/  MOV R38, R18 ;  /* 0x0000001200267202 */ /* 0x000fe40000000f00 */
[----:B-1----:R-:W-:-:S03]  /*1d1c0*/  MOV R39, R5 ;  /* 0x0000000500277202 */ /* 0x002fc60000000f00 */
[----:B--2---:R-:W-:-:S03]  /*1d1d0*/  IMAD.WIDE R4, R4, 0x2, R38 ;  /* 0x0000000204047825 */ /* 0x004fc600078e0226 */
[C---:B------:R-:W-:Y:S02]  /*1d1e0*/  IADD3 R10, P0, R4.reuse, 0x40, RZ ;  /* 0x00000040040a7810 */ /* 0x040fe40007f1e0ff */
[C---:B------:R-:W-:Y:S02]  /*1d1f0*/  LOP3.LUT R7, R4.reuse, 0x380, RZ, 0xc0, !PT ;  /* 0x0000038004077812 */ /* 0x040fe400078ec0ff */
[----:B------:R-:W-:Y:S02]  /*1d200*/  IADD3.X R25, RZ, R5, RZ, P0, !PT ;  /* 0x00000005ff197210 */ /* 0x000fe400007fe4ff */
[C---:B------:R-:W-:Y:S02]  /*1d210*/  ISETP.NE.AND P0, PT, R221.reuse, RZ, PT ;  /* 0x000000ffdd00720c */ /* 0x040fe40003f05270 */
[C---:B------:R-:W-:Y:S02]  /*1d220*/  IADD3 R35, P5, R4.reuse, 0x20, RZ ;  /* 0x0000002004237810 */ /* 0x040fe40007fbe0ff */
[----:B------:R-:W-:Y:S01]  /*1d230*/  SEL R221, R221, UR4, P0 ;  /* 0x00000004dddd7c07 */ /* 0x000fe20008000000 */
[----:B------:R-:W-:Y:S05]  /*1d240*/  WARPSYNC.ALL ;  /* 0x0000000000007948 */ /* 0x000fea0003800000 */
[----:B------:R-:W-:Y:S01]  /*1d250*/  SHF.R.U64 R7, R7, 0x3, RZ ;  /* 0x0000000307077819 */ /* 0x000fe200000012ff */
[--C-:B------:R-:W-:Y:S01]  /*1d260*/  IMAD.X R27, RZ, RZ, R5.reuse, P5 ;  /* 0x000000ffff1b7224 */ /* 0x100fe200028e0605 */
[----:B------:R-:W-:Y:S01]  /*1d270*/  IADD3 R41, P1, R4, 0x60, RZ ;  /* 0x0000006004297810 */ /* 0x000fe20007f3e0ff */
[----:B------:R-:W-:Y:S01]  /*1d280*/  ULDC.64 UR6, c[0x0][0xc08] ;  /* 0x0003020000067ab9 */ /* 0x000fe20000000a00 */
[----:B------:R-:W-:Y:S01]  /*1d290*/  LOP3.LUT R8, R10, 0x380, RZ, 0xc0, !PT ;  /* 0x000003800a087812 */ /* 0x000fe200078ec0ff */
[----:B------:R-:W-:Y:S01]  /*1d2a0*/  ULDC.64 UR4, c[0x0][0xc00] ;  /* 0x0003000000047ab9 */ /* 0x000fe20000000a00 */
[----:B------:R-:W-:Y:S01]  /*1d2b0*/  LOP3.LUT R6, R35, 0x380, RZ, 0xc0, !PT ;  /* 0x0000038023067812 */ /* 0x000fe200078ec0ff */
[----:B------:R-:W-:Y:S01]  /*1d2c0*/  IMAD.X R15, RZ, RZ, R5, P1 ;  /* 0x000000ffff0f7224 */ /* 0x000fe200008e0605 */
[----:B------:R-:W-:-:S02]  /*1d2d0*/  IADD3 R43, P2, R4, 0x4000, RZ ;  /* 0x00004000042b7810 */ /* 0x000fc40007f5e0ff */
[C---:B---3--:R-:W-:Y:S02]  /*1d2e0*/  IADD3 R28, P3, R4.reuse, 0x4020, RZ ;  /* 0x00004020041c7810 */ /* 0x048fe40007f7e0ff */
[C---:B------:R-:W-:Y:S01]  /*1d2f0*/  IADD3 R45, P4, R4.reuse, 0x4040, RZ ;  /* 0x00004040042d7810 */ /* 0x040fe20007f9e0ff */
[--C-:B------:R-:W-:Y:S01]  /*1d300*/  IMAD.X R13, RZ, RZ, R5.reuse, P2 ;  /* 0x000000ffff0d7224 */ /* 0x100fe200010e0605 */
[----:B------:R-:W-:Y:S01]  /*1d310*/  BAR.SYNC.DEFER_BLOCKING 0x1, 0x100 ;  /* 0x0044000000007b1d */ /* 0x000fe20000010000 */
[----:B------:R-:W-:Y:S01]  /*1d320*/  IADD3 R47, P5, R4, 0x4060, RZ ;  /* 0x00004060042f7810 */ /* 0x000fe20007fbe0ff */
[--C-:B------:R-:W-:Y:S01]  /*1d330*/  IMAD.X R11, RZ, RZ, R5.reuse, P3 ;  /* 0x000000ffff0b7224 */ /* 0x100fe200018e0605 */
[----:B------:R-:W-:Y:S01]  /*1d340*/  LOP3.LUT R4, R7, R4, RZ, 0x3c, !PT ;  /* 0x0000000407047212 */ /* 0x000fe200078e3cff */
[--C-:B------:R-:W-:Y:S01]  /*1d350*/  IMAD.X R9, RZ, RZ, R5.reuse, P4 ;  /* 0x000000ffff097224 */ /* 0x100fe200020e0605 */
[----:B------:R-:W-:Y:S01]  /*1d360*/  LOP3.LUT R12, R41, 0x380, RZ, 0xc0, !PT ;  /* 0x00000380290c7812 */ /* 0x000fe200078ec0ff */
[----:B------:R-:W-:Y:S01]  /*1d370*/  IMAD.X R33, RZ, RZ, R5, P5 ;  /* 0x000000ffff217224 */ /* 0x000fe200028e0605 */
[----:B------:R-:W-:-:S02]  /*1d380*/  SHF.R.U64 R7, R8, 0x3, RZ ;  /* 0x0000000308077819 */ /* 0x000fc400000012ff */
[----:B------:R-:W-:Y:S02]  /*1d390*/  SHF.R.U64 R6, R6, 0x3, RZ ;  /* 0x0000000306067819 */ /* 0x000fe400000012ff */
[----:B------:R-:W-:Y:S02]  /*1d3a0*/  SHF.R.U64 R8, R12, 0x3, RZ ;  /* 0x000000030c087819 */ /* 0x000fe400000012ff */
[----:B-----5:R-:W-:Y:S02]  /*1d3b0*/  LOP3.LUT R24, R7, R10, RZ, 0x3c, !PT ;  /* 0x0000000a07187212 */ /* 0x020fe400078e3cff */
[----:B------:R-:W-:Y:S02]  /*1d3c0*/  LOP3.LUT R26, R6, R35, RZ, 0x3c, !PT ;  /* 0x00000023061a7212 */ /* 0x000fe400078e3cff */
[----:B------:R-:W-:Y:S02]  /*1d3d0*/  LOP3.LUT R7, R28, 0x380, RZ, 0xc0, !PT ;  /* 0x000003801c077812 */ /* 0x000fe400078ec0ff */
[----:B------:R-:W-:-:S02]  /*1d3e0*/  LOP3.LUT R6, R43, 0x380, RZ, 0xc0, !PT ;  /* 0x000003802b067812 */ /* 0x000fc400078ec0ff */
[----:B------:R-:W-:Y:S02]  /*1d3f0*/  LOP3.LUT R14, R8, R41, RZ, 0x3c, !PT ;  /* 0x00000029080e7212 */ /* 0x000fe400078e3cff */
[----:B------:R-:W-:Y:S01]  /*1d400*/  LOP3.LUT R8, R45, 0x380, RZ, 0xc0, !PT ;  /* 0x000003802d087812 */ /* 0x000fe200078ec0ff */
[----:B------:R-:W1:Y:S01]  /*1d410*/  LDC.64 R40, c[0x0][0xc00] ;  /* 0x00030000ff287b82 */ /* 0x000e620000000a00 */
[----:B------:R-:W-:Y:S02]  /*1d420*/  SHF.R.U64 R7, R7, 0x3, RZ ;  /* 0x0000000307077819 */ /* 0x000fe400000012ff */
[----:B------:R-:W-:Y:S02]  /*1d430*/  SHF.R.U64 R6, R6, 0x3, RZ ;  /* 0x0000000306067819 */ /* 0x000fe400000012ff */
[----:B------:R-:W-:Y:S02]  /*1d440*/  LOP3.LUT R32, R47, 0x380, RZ, 0xc0, !PT ;  /* 0x000003802f207812 */ /* 0x000fe400078ec0ff */
[----:B------:R-:W-:-:S02]  /*1d450*/  ISETP.NE.U32.AND P0, PT, RZ, UR6, PT ;  /* 0x00000006ff007c0c */ /* 0x000fc4000bf05070 */
[----:B------:R-:W-:Y:S02]  /*1d460*/  SHF.R.U64 R8, R8, 0x3, RZ ;  /* 0x0000000308087819 */ /* 0x000fe400000012ff */
[----:B------:R-:W-:Y:S02]  /*1d470*/  LOP3.LUT R10, R7, R28, RZ, 0x3c, !PT ;  /* 0x0000001c070a7212 */ /* 0x000fe400078e3cff */
[----:B------:R-:W-:Y:S02]  /*1d480*/  LOP3.LUT R12, R6, R43, RZ, 0x3c, !PT ;  /* 0x0000002b060c7212 */ /* 0x000fe400078e3cff */
[----:B------:R-:W-:Y:S02]  /*1d490*/  MOV R28, R4 ;  /* 0x00000004001c7202 */ /* 0x000fe40000000f00 */
[----:B------:R-:W-:Y:S02]  /*1d4a0*/  F2FP.F16.F32.PACK_AB R4, R21, R20 ;  /* 0x000000141504723e */ /* 0x000fe400000000ff */
[----:B------:R-:W-:-:S02]  /*1d4b0*/  F2FP.F16.F32.PACK_AB R5, R91, R90 ;  /* 0x0000005a5b05723e */ /* 0x000fc400000000ff */
[----:B------:R-:W-:Y:S02]  /*1d4c0*/  F2FP.F16.F32.PACK_AB R6, R37, R36 ;  /* 0x000000242506723e */ /* 0x000fe400000000ff */
[----:B------:R-:W-:Y:S01]  /*1d4d0*/  F2FP.F16.F32.PACK_AB R7, R95, R94 ;  /* 0x0000005e5f07723e */ /* 0x000fe200000000ff */
[----:B-1----:R-:W-:Y:S01]  /*1d4e0*/  IMAD.WIDE R40, R222, 0x4, R40 ;  /* 0x00000004de287825 */ /* 0x002fe200078e0228 */
[----:B------:R-:W-:Y:S02]  /*1d4f0*/  SHF.R.U64 R32, R32, 0x3, RZ ;  /* 0x0000000320207819 */ /* 0x000fe400000012ff */
[----:B------:R-:W-:Y:S01]  /*1d500*/  ISETP.NE.AND.EX P0, PT, RZ, UR7, PT, P0 ;  /* 0x00000007ff007c0c */ /* 0x000fe2000bf05300 */
[----:B------:R1:W-:Y:S01]  /*1d510*/  STSM.16.M88.4 [R28], R4 ;  /* 0x000000041c007844 */ /* 0x0003e20000000200 */
[----:B------:R-:W-:Y:S02]  /*1d520*/  LOP3.LUT R8, R8, R45, RZ, 0x3c, !PT ;  /* 0x0000002d08087212 */ /* 0x000fe400078e3cff */
[----:B------:R-:W-:-:S02]  /*1d530*/  LOP3.LUT R32, R32, R47, RZ, 0x3c, !PT ;  /* 0x0000002f20207212 */ /* 0x000fc400078e3cff */
[----:B------:R-:W-:Y:S02]  /*1d540*/  MOV R47, R26 ;  /* 0x0000001a002f7202 */ /* 0x000fe40000000f00 */
[----:B------:R-:W-:Y:S02]  /*1d550*/  MOV R43, R10 ;  /* 0x0000000a002b7202 */ /* 0x000fe40000000f00 */
[----:B------:R-:W-:Y:S02]  /*1d560*/  MOV R42, R8 ;  /* 0x00000008002a7202 */ /* 0x000fe40000000f00 */
[----:B------:R-:W-:Y:S02]  /*1d570*/  MOV R46, R24 ;  /* 0x00000018002e7202 */ /* 0x000fe40000000f00 */
[----:B------:R-:W-:Y:S02]  /*1d580*/  MOV R45, R14 ;  /* 0x0000000e002d7202 */ /* 0x000fe40000000f00 */
        /* <DEDUP_REMOVED lines=12> */
[----:B------:R-:W-:Y:S01]  /*1d650*/  STSM.16.M88.4 [R46], R8 ;  /* 0x000000082e007844 */ /* 0x000fe20000000200 */
[----:B------:R-:W-:Y:S02]  /*1d660*/  F2FP.F16.F32.PACK_AB R14, R117, R116 ;  /* 0x00000074750e723e */ /* 0x000fe400000000ff */
[----:B------:R-:W-:Y:S02]  /*1d670*/  F2FP.F16.F32.PACK_AB R15, R119, R118 ;  /* 0x00000076770f723e */ /* 0x000fe400000000ff */
[----:B------:R-:W-:-:S02]  /*1d680*/  F2FP.F16.F32.PACK_AB R24, R121, R120 ;  /* 0x000000787918723e */ /* 0x000fc400000000ff */
[----:B------:R-:W-:Y:S01]  /*1d690*/  F2FP.F16.F32.PACK_AB R25, R123, R122 ;  /* 0x0000007a7b19723e */ /* 0x000fe200000000ff */
[----:B------:R2:W-:Y:S01]  /*1d6a0*/  STSM.16.M88.4 [R45], R12 ;  /* 0x0000000c2d007844 */ /* 0x0005e20000000200 */
[----:B------:R-:W-:Y:S02]  /*1d6b0*/  F2FP.F16.F32.PACK_AB R26, R125, R124 ;  /* 0x0000007c7d1a723e */ /* 0x000fe400000000ff */
[----:B------:R-:W-:Y:S02]  /*1d6c0*/  F2FP.F16.F32.PACK_AB R27, R127, R126 ;  /* 0x0000007e7f1b723e */ /* 0x000fe400000000ff */
[----:B------:R-:W-:Y:S02]  /*1d6d0*/  MOV R28, R32 ;  /* 0x00000020001c7202 */ /* 0x000fe40000000f00 */
[----:B------:R-:W-:Y:S01]  /*1d6e0*/  F2FP.F16.F32.PACK_AB R32, R129, R128 ;  /* 0x000000808120723e */ /* 0x000fe200000000ff */
[----:B------:R-:W-:Y:S01]  /*1d6f0*/  STSM.16.M88.4 [R44], R24 ;  /* 0x000000182c007844 */ /* 0x000fe20000000200 */
[----:B------:R-:W-:-:S02]  /*1d700*/  F2FP.F16.F32.PACK_AB R33, R131, R130 ;  /* 0x000000828321723e */ /* 0x000fc400000000ff */
[----:B------:R-:W-:Y:S02]  /*1d710*/  F2FP.F16.F32.PACK_AB R35, R135, R134 ;  /* 0x000000868723723e */ /* 0x000fe400000000ff */
[----:B-1----:R-:W-:Y:S02]  /*1d720*/  F2FP.F16.F32.PACK_AB R4, R137, R136 ;  /* 0x000000888904723e */ /* 0x002fe400000000ff */
[----:B------:R-:W-:Y:S01]  /*1d730*/  F2FP.F16.F32.PACK_AB R5, R139, R138 ;  /* 0x0000008a8b05723e */ /* 0x000fe200000000ff */
[----:B--2---:R-:W1:Y:S01]  /*1d740*/  @P0 LDC.64 R14, c[0x0][0xc08] ;  /* 0x00030200ff0e0b82 */ /* 0x004e620000000a00 */
[----:B------:R-:W-:Y:S01]  /*1d750*/  F2FP.F16.F32.PACK_AB R6, R141, R140 ;  /* 0x0000008c8d06723e */ /* 0x000fe200000000ff */
[----:B------:R1:W-:Y:S01]  /*1d760*/  STSM.16.M88.4 [R43], R32 ;  /* 0x000000202b007844 */ /* 0x0003e20000000200 */
[----:B------:R-:W-:Y:S02]  /*1d770*/  F2FP.F16.F32.PACK_AB R7, R143, R142 ;  /* 0x0000008e8f07723e */ /* 0x000fe400000000ff */
[----:B------:R-:W-:-:S02]  /*1d780*/  F2FP.F16.F32.PACK_AB R8, R145, R144 ;  /* 0x000000909108723e */ /* 0x000fc400000000ff */
[----:B------:R-:W-:Y:S01]  /*1d790*/  F2FP.F16.F32.PACK_AB R9, R147, R146 ;  /* 0x000000929309723e */ /* 0x000fe200000000ff */
[----:B------:R2:W-:Y:S01]  /*1d7a0*/  STSM.16.M88.4 [R42], R4 ;  /* 0x000000042a007844 */ /* 0x0005e20000000200 */
[----:B------:R-:W-:Y:S02]  /*1d7b0*/  F2FP.F16.F32.PACK_AB R10, R149, R148 ;  /* 0x00000094950a723e */ /* 0x000fe400000000ff */
[----:B------:R-:W-:Y:S02]  /*1d7c0*/  F2FP.F16.F32.PACK_AB R11, R151, R150 ;  /* 0x00000096970b723e */ /* 0x000fe400000000ff */
[----:B------:R-:W-:Y:S01]  /*1d7d0*/  ISETP.NE.U32.AND P3, PT, RZ, UR4, PT ;  /* 0x00000004ff007c0c */ /* 0x000fe2000bf65070 */
[----:B------:R-:W-:Y:S01]  /*1d7e0*/  ULDC UR6, c[0x0][0xa88] ;  /* 0x0002a20000067ab9 */ /* 0x000fe20000000800 */
[----:B------:R-:W-:Y:S01]  /*1d7f0*/  MOV R12, RZ ;  /* 0x000000ff000c7202 */ /* 0x000fe20000000f00 */
[----:B------:R3:W-:Y:S01]  /*1d800*/  STSM.16.M88.4 [R28], R8 ;  /* 0x000000081c007844 */ /* 0x0007e20000000200 */
[----:B------:R-:W-:Y:S01]  /*1d810*/  BAR.SYNC.DEFER_BLOCKING 0x1, 0x100 ;  /* 0x0044000000007b1d */ /* 0x000fe20000010000 */
[----:B------:R-:W-:Y:S01]  /*1d820*/  ISETP.NE.AND.EX P3, PT, RZ, UR5, PT, P3 ;  /* 0x00000005ff007c0c */ /* 0x000fe2000bf65330 */
[----:B------:R-:W-:-:S02]  /*1d830*/  IMAD.U32 R13, RZ, RZ, UR6 ;  /* 0x00000006ff0d7e24 */ /* 0x000fc4000f8e00ff */
[----:B-1----:R-:W-:Y:S01]  /*1d840*/  @P0 IMAD.WIDE R32, R222, 0x4, R14 ;  /* 0x00000004de200825 */ /* 0x002fe200078e020e */
[----:B------:R-:W-:-:S03]  /*1d850*/  ISETP.GT.AND P1, PT, R221, 0x1, PT ;  /* 0x00000001dd00780c */ /* 0x000fc60003f24270 */
[----:B--2---:R-:W-:Y:S01]  /*1d860*/  IMAD.MOV.U32 R6, RZ, RZ, 0x9b8 ;  /* 0x000009b8ff067424 */ /* 0x004fe200078e00ff */
[----:B---3--:R-:W1:Y:S05]  /*1d870*/  LDC R8, c[0x0][0xbe8] ;  /* 0x0002fa00ff087b82 */ /* 0x008e6a0000000800 */
[----:B------:R2:W5:Y:S04]  /*1d880*/  @P3 LDG.E R12, desc[UR54][R40.64] ;  /* 0x00000036280c3981 */ /* 0x000568000c1e1900 */
[----:B------:R2:W5:Y:S01]  /*1d890*/  @P0 LDG.E R13, desc[UR54][R32.64] ;  /* 0x00000036200d0981 */ /* 0x000562000c1e1900 */
[----:B------:R-:W-:-:S04]  /*1d8a0*/  SEL R6, R6, 0x978, P1 ;  /* 0x0000097806067807 */ /* 0x000fc80000800000 */
[----:B------:R2:W3:Y:S01]  /*1d8b0*/  LDC.64 R24, c[0x0][R6+0x220] ;  /* 0x0000880006187b82 */ /* 0x0004e20000000a00 */
[----:B-1----:R-:W-:-:S07]  /*1d8c0*/  ISETP.NE.AND P2, PT, R8, 0x1, PT ;  /* 0x000000010800780c */ /* 0x002fce0003f45270 */
[----:B------:R2:W1:Y:S08]  /*1d8d0*/  LDC.64 R26, c[0x0][R6+0x218] ;  /* 0x00008600061a7b82 */ /* 0x0004700000000a00 */
[----:B------:R2:W0:Y:S01]  /*1d8e0*/  LDC.64 R14, c[0x0][R6+0x228] ;  /* 0x00008a00060e7b82 */ /* 0x0004220000000a00 */
[----:B---3--:R-:W-:Y:S05]  /*1d8f0*/  @P0 BRA `(.L_x_8424) ;  /* 0x0000000000100947 */ /* 0x008fea0003800000 */
[----:B------:R-:W-:Y:S05]  /*1d900*/  @!P3 BRA `(.L_x_8424) ;  /* 0x00000000000cb947 */ /* 0x000fea0003800000 */
[----:B------:R-:W3:Y:S04]  /*1d910*/  LDG.E R4, desc[UR54][R40.64] ;  /* 0x0000003628047981 */ /* 0x000ee8000c1e1900 */
[----:B-----5:R-:W3:Y:S02]  /*1d920*/  LDG.E R13, desc[UR54][R40.64+0x4] ;  /* 0x00000436280d7981 */ /* 0x020ee4000c1e1900 */
[----:B---3--:R-:W-:-:S07]  /*1d930*/  IMAD.IADD R13, R13, 0x1, -R4 ;  /* 0x000000010d0d7824 */ /* 0x008fce00078e0a04 */
.L_x_8424:
[----:B--2---:R-:W2:Y:S04]  /*1d940*/  LDL R40, [R1+0x38] ;  /* 0x0000380001287983 */ /* 0x004ea80000100800 */
[----:B------:R-:W3:Y:S01]  /*1d950*/  LDL R34, [R1+0x8] ;  /* 0x0000080001227983 */ /* 0x000ee20000100800 */
[----:B------:R-:W4:Y:S01]  /*1d960*/  LDC.64 R6, c[0x0][R6+0x210] ;  /* 0x0000840006067b82 */ /* 0x000f220000000a00 */
[----:B------:R-:W-:Y:S01]  /*1d970*/  ISETP.NE.U32.AND P0, PT, RZ, UR4, PT ;  /* 0x00000004ff007c0c */ /* 0x000fe2000bf05070 */
[----:B------:R-:W-:Y:S01]  /*1d980*/  IMAD.IADD R41, R200, 0x1, R198 ;  /* 0x00000001c8297824 */ /* 0x000fe200078e02c6 */
[----:B------:R-:W-:Y:S02]  /*1d990*/  SHF.R.S32.HI R9, RZ, 0x1f, R222 ;  /* 0x0000001fff097819 */ /* 0x000fe400000114de */
[----:B------:R-:W-:-:S03]  /*1d9a0*/  ISETP.NE.AND.EX P0, PT, RZ, UR5, PT, P0 ;  /* 0x00000005ff007c0c */ /* 0x000fc6000bf05300 */
[----:B------:R-:W0:Y:S01]  /*1d9b0*/  @P2 LDC R28, c[0x0][0xbec] ;  /* 0x0002fb00ff1c2b82 */ /* 0x000e220000000800 */
[----:B------:R-:W-:Y:S02]  /*1d9c0*/  SEL R10, R222, RZ, !P0 ;  /* 0x000000ffde0a7207 */ /* 0x000fe40004000000 */
[----:B------:R-:W-:-:S03]  /*1d9d0*/  SEL R9, R9, RZ, !P0 ;  /* 0x000000ff09097207 */ /* 0x000fc60004000000 */
[-C--:B------:R-:W-:Y:S02]  /*1d9e0*/  IMAD R11, R25, R10.reuse, RZ ;  /* 0x0000000a190b7224 */ /* 0x080fe400078e02ff */
[----:B------:R-:W4:Y:S02]  /*1d9f0*/  @P2 LDC R35, c[0x0][0xbf0] ;  /* 0x0002fc00ff232b82 */ /* 0x000f240000000800 */
[----:B------:R-:W-:Y:S01]  /*1da00*/  IMAD R33, R24, R9, R11 ;  /* 0x0000000918217224 */ /* 0x000fe200078e020b */
[----:B------:R-:W-:Y:S01]  /*1da10*/  SEL R9, R223, RZ, P1 ;  /* 0x000000ffdf097207 */ /* 0x000fe20000800000 */
[-C--:B-1----:R-:W-:Y:S02]  /*1da20*/  IMAD R11, R27, R195.reuse, RZ ;  /* 0x000000c31b0b7224 */ /* 0x082fe400078e02ff */
[----:B------:R-:W-:Y:S02]  /*1da30*/  IMAD.WIDE.U32 R26, R26, R195, RZ ;  /* 0x000000c31a1a7225 */ /* 0x000fe400078e00ff */
[----:B------:R-:W1:Y:S02]  /*1da40*/  LDC.64 R4, c[0x0][0xba8] ;  /* 0x0002ea00ff047b82 */ /* 0x000e640000000a00 */
[----:B------:R-:W-:-:S04]  /*1da50*/  IMAD.WIDE.U32 R24, R24, R10, RZ ;  /* 0x0000000a18187225 */ /* 0x000fc800078e00ff */
[----:B------:R-:W-:Y:S01]  /*1da60*/  IMAD.IADD R32, R27, 0x1, R11 ;  /* 0x000000011b207824 */ /* 0x000fe200078e020b */
[--C-:B-----5:R-:W-:Y:S01]  /*1da70*/  IADD3 R26, P0, P3, R24, R26, R12.reuse ;  /* 0x0000001a181a7210 */ /* 0x120fe20007b1e00c */
[----:B0-----:R-:W-:Y:S01]  /*1da80*/  @P2 IMAD.HI.U32 R24, R41, R28, RZ ;  /* 0x0000001c29182227 */ /* 0x001fe200078e00ff */
[----:B------:R-:W-:Y:S02]  /*1da90*/  IADD3 R33, R25, R33, RZ ;  /* 0x0000002119217210 */ /* 0x000fe40007ffe0ff */
[----:B------:R-:W-:Y:S01]  /*1daa0*/  SHF.R.S32.HI R11, RZ, 0x1f, R12 ;  /* 0x0000001fff0b7819 */ /* 0x000fe2000001140c */
[----:B------:R-:W-:Y:S02]  /*1dab0*/  IMAD.MOV.U32 R25, RZ, RZ, R41 ;  /* 0x000000ffff197224 */ /* 0x000fe400078e0029 */
[----:B------:R-:W-:Y:S01]  /*1dac0*/  IMAD R27, R15, R9, RZ ;  /* 0x000000090f1b7224 */ /* 0x000fe200078e02ff */
[----:B----4-:R-:W-:Y:S01]  /*1dad0*/  @P2 SHF.R.U32.HI R25, RZ, R35, R24 ;  /* 0x00000023ff192219 */ /* 0x010fe20000011618 */
[----:B------:R-:W-:Y:S01]  /*1dae0*/  IMAD.WIDE.U32 R14, R14, R9, RZ ;  /* 0x000000090e0e7225 */ /* 0x000fe200078e00ff */
[----:B------:R-:W-:-:S03]  /*1daf0*/  IADD3.X R24, R33, R32, R11, P0, P3 ;  /* 0x0000002021187210 */ /* 0x000fc600007e640b */
[----:B------:R-:W-:Y:S01]  /*1db00*/  IMAD.MOV R9, RZ, RZ, -R25 ;  /* 0x000000ffff097224 */ /* 0x000fe200078e0a19 */
[----:B------:R-:W-:Y:S01]  /*1db10*/  IADD3 R14, P0, P3, R25, R26, R14 ;  /* 0x0000001a190e7210 */ /* 0x000fe20007b1e00e */
[----:B------:R-:W-:Y:S01]  /*1db20*/  IMAD.IADD R27, R15, 0x1, R27 ;  /* 0x000000010f1b7824 */ /* 0x000fe200078e021b */
[----:B-1----:R-:W0:Y:S01]  /*1db30*/  @!P1 LDC R4, c[0x0][0xb50] ;  /* 0x0002d400ff049b82 */ /* 0x002e220000000800 */
[----:B------:R-:W-:Y:S01]  /*1db40*/  IMAD R9, R8, R9, R41 ;  /* 0x0000000908097224 */ /* 0x000fe200078e0229 */
[----:B------:R-:W-:-:S03]  /*1db50*/  SHF.R.S32.HI R15, RZ, 0x1f, R25 ;  /* 0x0000001fff0f7819 */ /* 0x000fc60000011419 */
[----:B------:R-:W-:Y:S01]  /*1db60*/  IMAD R7, R7, R9, RZ ;  /* 0x0000000907077224 */ /* 0x000fe200078e02ff */
[----:B------:R-:W-:Y:S02]  /*1db70*/  SHF.R.S32.HI R25, RZ, 0x1f, R9 ;  /* 0x0000001fff197819 */ /* 0x000fe40000011409 */
[----:B------:R-:W1:Y:S01]  /*1db80*/  @!P1 LDC R5, c[0x0][0xb54] ;  /* 0x0002d500ff059b82 */ /* 0x000e620000000800 */
[----:B------:R-:W-:Y:S02]  /*1db90*/  IADD3.X R15, R15, R24, R27, P0, P3 ;  /* 0x000000180f0f7210 */ /* 0x000fe400007e641b */
[C---:B------:R-:W-:Y:S02]  /*1dba0*/  IMAD R25, R6.reuse, R25, R7 ;  /* 0x0000001906197224 */ /* 0x040fe400078e0207 */
[----:B------:R-:W-:-:S04]  /*1dbb0*/  IMAD.WIDE.U32 R6, R6, R9, R14 ;  /* 0x0000000906067225 */ /* 0x000fc800078e000e */
[----:B------:R-:W-:Y:S02]  /*1dbc0*/  IMAD.IADD R7, R7, 0x1, R25 ;  /* 0x0000000107077824 */ /* 0x000fe400078e0219 */
[----:B------:R-:W-:Y:S01]  /*1dbd0*/  IMAD R9, R13, R8, RZ ;  /* 0x000000080d097224 */ /* 0x000fe200078e02ff */
[----:B0-----:R-:W-:-:S05]  /*1dbe0*/  LEA R24, P0, R6, R4, 0x2 ;  /* 0x0000000406187211 */ /* 0x001fca00078010ff */
[----:B------:R-:W-:Y:S01]  /*1dbf0*/  SHFL.IDX PT, R4, R24, RZ, 0x1c1f ;  /* 0x001c1fff18047589 */ /* 0x000fe200000e0000 */
[----:B-1----:R-:W-:-:S03]  /*1dc00*/  LEA.HI.X R7, R6, R5, R7, 0x2, P0 ;  /* 0x0000000506077211 */ /* 0x002fc600000f1407 */
[----:B------:R-:W-:Y:S04]  /*1dc10*/  SHFL.IDX PT, R14, R24, 0x1, 0x1c1f ;  /* 0x003c1f00180e7f89 */ /* 0x000fe800000e0000 */
[----:B------:R-:W0:Y:S04]  /*1dc20*/  SHFL.IDX PT, R5, R7, RZ, 0x1c1f ;  /* 0x001c1fff07057589 */ /* 0x000e2800000e0000 */
        /* <DEDUP_REMOVED lines=9> */
[----:B0-----:R-:W-:Y:S01]  /*1dcc0*/  IMAD R3, R188, 0x8, R220 ;  /* 0x00000008bc037824 */ /* 0x001fe200078e02dc */
[----:B------:R-:W0:Y:S01]  /*1dcd0*/  @P2 LDC R15, c[0x0][0xbec] ;  /* 0x0002fb00ff0f2b82 */ /* 0x000e220000000800 */
[----:B------:R-:W-:Y:S02]  /*1dce0*/  ULDC.64 UR4, c[0x0][0xaa0] ;  /* 0x0002a80000047ab9 */ /* 0x000fe40000000a00 */
[----:B------:R-:W-:-:S04]  /*1dcf0*/  IMAD.SHL.U32 R3, R3, 0x8, RZ ;  /* 0x0000000803037824 */ /* 0x000fc800078e00ff */
        /* <DEDUP_REMOVED lines=9> */
[--C-:B------:R-:W-:Y:S01]  /*1dd90*/  IMAD.X R25, RZ, RZ, R39.reuse, P5 ;  /* 0x000000ffff197224 */ /* 0x100fe200028e0627 */
[----:B------:R-:W-:Y:S01]  /*1dda0*/  LOP3.LUT R32, R32, R33, RZ, 0x3c, !PT ;  /* 0x0000002120207212 */ /* 0x000fe200078e3cff */
[----:B------:R-:W-:Y:S01]  /*1ddb0*/  IMAD.X R33, RZ, RZ, R39, P0 ;  /* 0x000000ffff217224 */ /* 0x000fe200000e0627 */
[C---:B------:R-:W-:Y:S02]  /*1ddc0*/  IADD3 R37, P1, R38.reuse, 0x3000, RZ ;  /* 0x0000300026257810 */ /* 0x040fe40007f3e0ff */
[C---:B------:R-:W-:Y:S01]  /*1ddd0*/  IADD3 R41, P3, R38.reuse, 0x4000, RZ ;  /* 0x0000400026297810 */ /* 0x040fe20007f7e0ff */
[----:B------:R-:W-:Y:S01]  /*1dde0*/  IMAD R11, R11, UR4, RZ ;  /* 0x000000040b0b7c24 */ /* 0x000fe2000f8e02ff */
[C---:B------:R-:W-:Y:S01]  /*1ddf0*/  IADD3 R45, P4, R38.reuse, 0x5000, RZ ;  /* 0x00005000262d7810 */ /* 0x040fe20007f9e0ff */
[----:B------:R-:W5:Y:S01]  /*1de00*/  LD.E.128 R24, desc[UR54][R24.64] ;  /* 0x0000003618187980 */ /* 0x000f62000c101d00 */
[----:B------:R-:W-:-:S02]  /*1de10*/  IADD3 R49, P5, R38, 0x6000, RZ ;  /* 0x0000600026317810 */ /* 0x000fc40007fbe0ff */
[C---:B------:R-:W-:Y:S01]  /*1de20*/  IADD3 R3, P0, R38.reuse, 0x7000, RZ ;  /* 0x0000700026037810 */ /* 0x040fe20007f1e0ff */
[----:B------:R-:W5:Y:S01]  /*1de30*/  LD.E.128 R32, desc[UR54][R32.64] ;  /* 0x0000003620207980 */ /* 0x000f62000c101d00 */
[----:B------:R-:W-:Y:S02]  /*1de40*/  LOP3.LUT R36, R37, 0x380, RZ, 0xc0, !PT ;  /* 0x0000038025247812 */ /* 0x000fe400078ec0ff */
[----:B------:R-:W-:Y:S01]  /*1de50*/  LOP3.LUT R40, R41, 0x380, RZ, 0xc0, !PT ;  /* 0x0000038029287812 */ /* 0x000fe200078ec0ff */
[----:B------:R-:W-:Y:S01]  /*1de60*/  IMAD.X R53, RZ, RZ, R39, P0 ;  /* 0x000000ffff357224 */ /* 0x000fe200000e0627 */
        /* <DEDUP_REMOVED lines=9> */
[----:B------:R-:W-:Y:S01]  /*1df00*/  SHF.R.U64 R0, R0, 0x3, RZ ;  /* 0x0000000300007819 */ /* 0x000fe200000012ff */
[----:B------:R-:W-:Y:S01]  /*1df10*/  IMAD R11, R12, UR5, R11 ;  /* 0x000000050c0b7c24 */ /* 0x000fe2000f8e020b */
        /* <DEDUP_REMOVED lines=8> */
[----:B------:R-:W-:Y:S01]  /*1dfa0*/  IMAD.MOV.U32 R5, RZ, RZ, R39 ;  /* 0x000000ffff057224 */ /* 0x000fe200078e0027 */
[----:B------:R-:W-:Y:S01]  /*1dfb0*/  IADD3.X R41, RZ, R39, RZ, P3, !PT ;  /* 0x00000027ff297210 */ /* 0x000fe20001ffe4ff */
[----:B------:R-:W-:Y:S01]  /*1dfc0*/  IMAD.WIDE.U32 R12, R12, UR4, RZ ;  /* 0x000000040c0c7c25 */ /* 0x000fe2000f8e00ff */
[----:B------:R-:W-:Y:S01]  /*1dfd0*/  LOP3.LUT R52, R0, R3, RZ, 0x3c, !PT ;  /* 0x0000000300347212 */ /* 0x000fe200078e3cff */
[----:B------:R-:W5:Y:S01]  /*1dfe0*/  LD.E.128 R36, desc[UR54][R36.64] ;  /* 0x0000003624247980 */ /* 0x000f62000c101d00 */
[----:B------:R-:W-:Y:S01]  /*1dff0*/  LEA R3, R220, R188, 0x5 ;  /* 0x000000bcdc037211 */ /* 0x000fe200078e28ff */
[----:B------:R-:W-:Y:S01]  /*1e000*/  IMAD.IADD R13, R13, 0x1, R11 ;  /* 0x000000010d0d7824 */ /* 0x000fe200078e020b */
[----:B------:R-:W-:Y:S01]  /*1e010*/  ULDC.64 UR4, c[0x0][0xae8] ;  /* 0x0002ba0000047ab9 */ /* 0x000fe20000000a00 */
[----:B------:R-:W5:Y:S04]  /*1e020*/  LD.E.128 R4, desc[UR54][R4.64] ;  /* 0x0000003604047980 */ /* 0x000f68000c101d00 */
[----:B------:R-:W5:Y:S01]  /*1e030*/  LD.E.128 R40, desc[UR54][R40.64] ;  /* 0x0000003628287980 */ /* 0x000f62000c101d00 */
[----:B------:R-:W-:-:S03]  /*1e040*/  IMAD.WIDE.U32 R12, R195, UR4, R12 ;  /* 0x00000004c30c7c25 */ /* 0x000fc6000f8e000c */
[----:B------:R-:W5:Y:S01]  /*1e050*/  LD.E.128 R44, desc[UR54][R44.64] ;  /* 0x000000362c2c7980 */ /* 0x000f62000c101d00 */
[----:B------:R-:W-:-:S03]  /*1e060*/  IMAD.IADD R14, R198, 0x1, R3 ;  /* 0x00000001c60e7824 */ /* 0x000fc600078e0203 */
[----:B------:R-:W5:Y:S04]  /*1e070*/  LD.E.128 R48, desc[UR54][R48.64] ;  /* 0x0000003630307980 */ /* 0x000f68000c101d00 */
[----:B------:R-:W5:Y:S01]  /*1e080*/  LD.E.128 R52, desc[UR54][R52.64] ;  /* 0x0000003634347980 */ /* 0x000f62000c101d00 */
[----:B------:R-:W-:Y:S01]  /*1e090*/  @!PT LDS RZ, [RZ] ;  /* 0x00000000fffff984 */ /* 0x000fe20000000800 */
[----:B------:R-:W-:Y:S01]  /*1e0a0*/  @!PT LDS RZ, [RZ] ;  /* 0x00000000fffff984 */ /* 0x000fe20000000800 */
[----:B------:R-:W-:Y:S01]  /*1e0b0*/  @!PT LDS RZ, [RZ] ;  /* 0x00000000fffff984 */ /* 0x000fe20000000800 */
[----:B------:R-:W-:Y:S01]  /*1e0c0*/  @!PT LDS RZ, [RZ] ;  /* 0x00000000fffff984 */ /* 0x000fe20000000800 */
[----:B------:R2:W-:Y:S06]  /*1e0d0*/  MEMBAR.ALL.CTA ;  /* 0x0000000000007992 */ /* 0x0005ec0000008000 */
[----:B--2---:R-:W2:Y:S01]  /*1e0e0*/  FENCE.VIEW.ASYNC.S ;  /* 0x00000000000073c6 */ /* 0x004ea20000000000 */
[----:B------:R-:W-:Y:S01]  /*1e0f0*/  SHF.R.S32.HI R11, RZ, 0x1f, R10 ;  /* 0x0000001fff0b7819 */ /* 0x000fe2000001140a */
[----:B------:R-:W-:Y:S01]  /*1e100*/  IMAD R13, R195, UR5, R13 ;  /* 0x00000005c30d7c24 */ /* 0x000fe2000f8e020d */
[----:B------:R-:W-:Y:S01]  /*1e110*/  ULDC.64 UR4, c[0x0][0xaf0] ;  /* 0x0002bc0000047ab9 */ /* 0x000fe20000000a00 */
[----:B0-----:R-:W-:-:S04]  /*1e120*/  @P2 IMAD.HI.U32 R0, R14, R15, RZ ;  /* 0x0000000f0e002227 */ /* 0x001fc800078e00ff */
[----:B------:R-:W-:Y:S02]  /*1e130*/  IMAD R11, R11, UR4, RZ ;  /* 0x000000040b0b7c24 */ /* 0x000fe4000f8e02ff */
[----:B------:R-:W-:Y:S01]  /*1e140*/  IMAD.MOV.U32 R3, RZ, RZ, R14 ;  /* 0x000000ffff037224 */ /* 0x000fe200078e000e */
[----:B-1----:R-:W-:Y:S01]  /*1e150*/  @P2 SHF.R.U32.HI R3, RZ, R21, R0 ;  /* 0x00000015ff032219 */ /* 0x002fe20000011600 */
[C---:B------:R-:W-:Y:S02]  /*1e160*/  IMAD R15, R10.reuse, UR5, R11 ;  /* 0x000000050a0f7c24 */ /* 0x040fe4000f8e020b */
[----:B------:R-:W-:Y:S01]  /*1e170*/  IMAD.WIDE.U32 R10, R10, UR4, R12 ;  /* 0x000000040a0a7c25 */ /* 0x000fe2000f8e000c */
[----:B------:R-:W-:Y:S01]  /*1e180*/  SHF.R.S32.HI R12, RZ, 0x1f, R3 ;  /* 0x0000001fff0c7819 */ /* 0x000fe20000011403 */
[----:B------:R-:W-:Y:S02]  /*1e190*/  ULDC.64 UR4, c[0x0][0xae0] ;  /* 0x0002b80000047ab9 */ /* 0x000fe40000000a00 */
[----:B------:R-:W-:-:S02]  /*1e1a0*/  VIADD R0, R18, 0x28820 ;  /* 0x0002882012007836 */ /* 0x000fc40000000000 */
[----:B------:R-:W-:Y:S02]  /*1e1b0*/  IMAD.MOV R13, RZ, RZ, -R3 ;  /* 0x000000ffff0d7224 */ /* 0x000fe400078e0a03 */
[----:B------:R-:W-:Y:S01]  /*1e1c0*/  IMAD.IADD R11, R11, 0x1, R15 ;  /* 0x000000010b0b7824 */ /* 0x000fe200078e020f */
[----:B------:R-:W-:Y:S01]  /*1e1d0*/  PRMT R0, RZ, 0x654, R0 ;  /* 0x00000654ff007816 */ /* 0x000fe20000000000 */
[----:B------:R-:W-:Y:S02]  /*1e1e0*/  IMAD R12, R12, UR4, RZ ;  /* 0x000000040c0c7c24 */ /* 0x000fe4000f8e02ff */
[----:B------:R-:W-:Y:S01]  /*1e1f0*/  IMAD R13, R8, R13, R14 ;  /* 0x0000000d080d7224 */ /* 0x000fe200078e020e */
[----:B--2---:R0:W-:Y:S01]  /*1e200*/  SYNCS.ARRIVE.TRANS64.RED.A1T0 RZ, [R0+URZ], RZ ;  /* 0x000000ff00ff79a7 */ /* 0x0041e2000810043f */
[C---:B------:R-:W-:Y:S02]  /*1e210*/  IMAD R15, R3.reuse, UR5, R12 ;  /* 0x00000005030f7c24 */ /* 0x040fe4000f8e020c */
[----:B------:R-:W-:Y:S01]  /*1e220*/  IMAD.WIDE.U32 R10, R3, UR4, R10 ;  /* 0x00000004030a7c25 */ /* 0x000fe2000f8e000a */
[----:B------:R-:W-:Y:S01]  /*1e230*/  ULDC.64 UR4, c[0x0][0xad8] ;  /* 0x0002b60000047ab9 */ /* 0x000fe20000000a00 */
[----:B0-----:R-:W-:-:S03]  /*1e240*/  SHF.R.S32.HI R0, RZ, 0x1f, R13 ;  /* 0x0000001fff007819 */ /* 0x001fc6000001140d */
[----:B------:R-:W-:Y:S02]  /*1e250*/  IADD3 R11, R11, R15, RZ ;  /* 0x0000000f0b0b7210 */ /* 0x000fe40007ffe0ff */
[----:B------:R-:W-:Y:S02]  /*1e260*/  IMAD R0, R0, UR4, RZ ;  /* 0x0000000400007c24 */ /* 0x000fe4000f8e02ff */
[----:B------:R-:W-:-:S04]  /*1e270*/  IMAD.WIDE.U32 R10, R13, UR4, R10 ;  /* 0x000000040d0a7c25 */ /* 0x000fc8000f8e000a */
[----:B------:R-:W-:Y:S01]  /*1e280*/  IMAD R3, R13, UR5, R0 ;  /* 0x000000050d037c24 */ /* 0x000fe2000f8e0200 */
[----:B------:R-:W-:Y:S02]  /*1e290*/  ULDC.64 UR4, c[0x0][0xa80] ;  /* 0x0002a00000047ab9 */ /* 0x000fe40000000a00 */
[----:B------:R-:W-:Y:S01]  /*1e2a0*/  LEA R0, P0, R10, UR4, 0x1 ;  /* 0x000000040a007c11 */ /* 0x000fe2000f8008ff */
[----:B------:R-:W-:Y:S01]  /*1e2b0*/  IMAD.IADD R3, R11, 0x1, R3 ;  /* 0x000000010b037824 */ /* 0x000fe200078e0203 */
[----:B------:R-:W-:Y:S01]  /*1e2c0*/  UMOV UR4, 0xffffffff ;  /* 0xffffffff00047882 */ /* 0x000fe20000000000 */
[----:B------:R-:W-:-:S03]  /*1e2d0*/  IMAD.IADD R198, R188, 0x1, R198 ;  /* 0x00000001bcc67824 */ /* 0x000fc600078e02c6 */
[----:B------:R-:W-:Y:S01]  /*1e2e0*/  LEA.HI.X R8, R10, UR5, R3, 0x1, P0 ;  /* 0x000000050a087c11 */ /* 0x000fe200080f0c03 */
[----:B------:R-:W-:Y:S06]  /*1e2f0*/  BRA.DIV UR4, `(.L_x_8426) ;  /* 0x000000c204cc7947 */ /* 0x000fec000b800000 */
[----:B------:R0:W1:Y:S04]  /*1e300*/  SHFL.IDX PT, R3, R8, RZ, 0x181f ;  /* 0x00181fff08037589 */ /* 0x00006800000e0000 */
[----:B------:R0:W2:Y:S02]  /*1e310*/  SHFL.IDX PT, R14, R0, RZ, 0x181f ;  /* 0x00181fff000e7589 */ /* 0x0000a400000e0000 */
.L_x_8698:
[----:B------:R-:W-:Y:S01]  /*1e320*/  ISETP.GE.AND P0, PT, R198, R9, PT ;  /* 0x00000009c600720c */ /* 0x000fe20003f06270 */
[----:B------:R-:W-:-:S12]  /*1e330*/  BSSY B1, `(.L_x_8427) ;  /* 0x000000b000017945 */ /* 0x000fd80003800000 */
[----:B------:R-:W-:Y:S05]  /*1e340*/  @P0 BRA `(.L_x_8428) ;  /* 0x0000000000240947 */ /* 0x000fea0003800000 */
[----:B------:R-:W-:Y:S02]  /*1e350*/  ULDC UR4, c[0x0][0xac8] ;  /* 0x0002b20000047ab9 */ /* 0x000fe40000000800 */
[----:B------:R-:W-:Y:S02]  /*1e360*/  ISETP.GE.AND P0, PT, R16, UR4, PT ;  /* 0x0000000410007c0c */ /* 0x000fe4000bf06270 */
[----:B------:R-:W-:-:S11]  /*1e370*/  ISETP.GE.AND P1, PT, R2, UR4, PT ;  /* 0x0000000402007c0c */ /* 0x000fd6000bf26270 */
[-C--:B--2---:R-:W-:Y:S02]  /*1e380*/  @!P0 LEA R10, P2, R16, R14.reuse, 0x1 ;  /* 0x0000000e100a8211 */ /* 0x084fe400078408ff */
[----:B------:R-:W-:Y:S02]  /*1e390*/  @!P1 LEA R14, P3, R2, R14, 0x1 ;  /* 0x0000000e020e9211 */ /* 0x000fe400078608ff */
[-C--:B-1----:R-:W-:Y:S02]  /*1e3a0*/  @!P0 LEA.HI.X R11, R16, R3.reuse, R17, 0x1, P2 ;  /* 0x00000003100b8211 */ /* 0x082fe400010f0c11 */
[----:B------:R-:W-:-:S03]  /*1e3b0*/  @!P1 LEA.HI.X R15, R2, R3, R185, 0x1, P3 ;  /* 0x00000003020f9211 */ /* 0x000fc600018f0cb9 */
[----:B-----5:R3:W-:Y:S04]  /*1e3c0*/  @!P0 ST.E.128 desc[UR54][R10.64], R4 ;  /* 0x000000040a008985 */ /* 0x0207e8000c101d36 */
[----:B------:R3:W-:Y:S02]  /*1e3d0*/  @!P1 ST.E.128 desc[UR54][R14.64], R40 ;  /* 0x000000280e009985 */ /* 0x0007e4000c101d36 */
.L_x_8428:
[----:B------:R-:W-:Y:S05]  /*1e3e0*/  BSYNC B1 ;  /* 0x0000000000017941 */ /* 0x000fea0003800000 */
.L_x_8427:
[----:B------:R-:W-:-:S03]  /*1e3f0*/  UMOV UR4, 0xffffffff ;  /* 0xffffffff00047882 */ /* 0x000fc60000000000 */
[----:B------:R-:W-:Y:S05]  /*1e400*/  BRA.DIV UR4, `(.L_x_8429) ;  /* 0x000000c204bc7947 */ /* 0x000fea000b800000 */
[----:B-1----:R1:W4:Y:S04]  /*1e410*/  SHFL.IDX PT, R3, R8, 0x1, 0x181f ;  /* 0x00381f0008037f89 */ /* 0x00232800000e0000 */
[----:B--23--:R1:W2:Y:S02]  /*1e420*/  SHFL.IDX PT, R14, R0, 0x1, 0x181f ;  /* 0x00381f00000e7f89 */ /* 0x00c2a400000e0000 */
.L_x_8702:
[----:B-----5:R-:W-:Y:S01]  /*1e430*/  VIADD R4, R198, 0x20 ;  /* 0x00000020c6047836 */ /* 0x020fe20000000000 */
[----:B------:R-:W-:Y:S04]  /*1e440*/  BSSY B1, `(.L_x_8430) ;  /* 0x000000c000017945 */ /* 0x000fe80003800000 */
[----:B------:R-:W-:-:S13]  /*1e450*/  ISETP.GE.AND P0, PT, R4, R9, PT ;  /* 0x000000090400720c */ /* 0x000fda0003f06270 */
[----:B------:R-:W-:Y:S05]  /*1e460*/  @P0 BRA `(.L_x_8431) ;  /* 0x0000000000240947 */ /* 0x000fea0003800000 */
[----:B------:R-:W-:Y:S02]  /*1e470*/  ULDC UR4, c[0x0][0xac8] ;  /* 0x0002b20000047ab9 */ /* 0x000fe40000000800 */
[----:B------:R-:W-:Y:S02]  /*1e480*/  ISETP.GE.AND P2, PT, R16, UR4, PT ;  /* 0x0000000410007c0c */ /* 0x000fe4000bf46270 */
[----:B------:R-:W-:-:S11]  /*1e490*/  ISETP.GE.AND P3, PT, R2, UR4, PT ;  /* 0x0000000402007c0c */ /* 0x000fd6000bf66270 */
[-C--:B--2---:R-:W-:Y:S02]  /*1e4a0*/  @!P2 LEA R4, P0, R16, R14.reuse, 0x1 ;  /* 0x0000000e1004a211 */ /* 0x084fe400078008ff */
[----:B------:R-:W-:Y:S02]  /*1e4b0*/  @!P3 LEA R14, P1, R2, R14, 0x1 ;  /* 0x0000000e020eb211 */ /* 0x000fe400078208ff */
[-C--:B----4-:R-:W-:Y:S02]  /*1e4c0*/  @!P2 LEA.HI.X R5, R16, R3.reuse, R17, 0x1, P0 ;  /* 0x000000031005a211 */ /* 0x090fe400000f0c11 */
[----:B------:R-:W-:-:S03]  /*1e4d0*/  @!P3 LEA.HI.X R15, R2, R3, R185, 0x1, P1 ;  /* 0x00000003020fb211 */ /* 0x000fc600008f0cb9 */
[----:B------:R3:W-:Y:S04]  /*1e4e0*/  @!P2 ST.E.128 desc[UR54][R4.64], R24 ;  /* 0x000000180400a985 */ /* 0x0007e8000c101d36 */
[----:B------:R3:W-:Y:S02]  /*1e4f0*/  @!P3 ST.E.128 desc[UR54][R14.64], R44 ;  /* 0x0000002c0e00b985 */ /* 0x0007e4000c101d36 */
.L_x_8431:
[----:B------:R-:W-:Y:S05]  /*1e500*/  BSYNC B1 ;  /* 0x0000000000017941 */ /* 0x000fea0003800000 */
.L_x_8430:
[----:B------:R-:W-:-:S03]  /*1e510*/  UMOV UR4, 0xffffffff ;  /* 0xffffffff00047882 */ /* 0x000fc60000000000 */
[----:B------:R-:W-:Y:S05]  /*1e520*/  BRA.DIV UR4, `(.L_x_8432) ;  /* 0x000000c204bc7947 */ /* 0x000fea000b800000 */
[----:B----4-:R4:W0:Y:S04]  /*1e530*/  SHFL.IDX PT, R3, R8, 0x2, 0x181f ;  /* 0x00581f0008037f89 */ /* 0x01082800000e0000 */
[----:B--23--:R4:W2:Y:S02]  /*1e540*/  SHFL.IDX PT, R14, R0, 0x2, 0x181f ;  /* 0x00581f00000e7f89 */ /* 0x00c8a400000e0000 */
.L_x_8706:
[----:B------:R-:W-:Y:S01]  /*1e550*/  VIADD R4, R198, 0x40 ;  /* 0x00000040c6047836 */ /* 0x000fe20000000000 */
        /* <DEDUP_REMOVED lines=10> */
[----:B------:R3:W-:Y:S04]  /*1e600*/  @!P2 ST.E.128 desc[UR54][R4.64], R32 ;  /* 0x000000200400a985 */ /* 0x0007e8000c101d36 */
[----:B------:R3:W-:Y:S02]  /*1e610*/  @!P3 ST.E.128 desc[UR54][R14.64], R48 ;  /* 0x000000300e00b985 */ /* 0x0007e4000c101d36 */
.L_x_8434:
[----:B------:R-:W-:Y:S05]  /*1e620*/  BSYNC B1 ;  /* 0x0000000000017941 */ /* 0x000fea0003800000 */
.L_x_8433:
[----:B------:R-:W-:-:S03]  /*1e630*/  UMOV UR4, 0xffffffff ;  /* 0xffffffff00047882 */ /* 0x000fc60000000000 */
[----:B------:R-:W-:Y:S05]  /*1e640*/  BRA.DIV UR4, `(.L_x_8435) ;  /* 0x000000c204bc7947 */ /* 0x000fea000b800000 */
[----:B0-----:R0:W0:Y:S04]  /*1e650*/  SHFL.IDX PT, R3, R8, 0x3, 0x181f ;  /* 0x00781f0008037f89 */ /* 0x00102800000e0000 */
[----:B--23--:R2:W3:Y:S02]  /*1e660*/  SHFL.IDX PT, R14, R0, 0x3, 0x181f ;  /* 0x00781f00000e7f89 */ /* 0x00c4e400000e0000 */
.L_x_8710:
[----:B-12-4-:R-:W-:-:S05]  /*1e670*/  VIADD R0, R198, 0x60 ;  /* 0x00000060c6007836 */ /* 0x016fca0000000000 */
        /* <DEDUP_REMOVED lines=13> */
.L_x_8425:
[----:B------:R-:W-:Y:S01]  /*1e750*/  ULDC.64 UR4, c[0x0][0xb08] ;  /* 0x0002c20000047ab9 */ /* 0x000fe20000000a00 */
[----:B0-----:R-:W0:Y:S01]  /*1e760*/  @P2 LDC R0, c[0x0][0xbec] ;  /* 0x0002fb00ff002b82 */ /* 0x001e220000000800 */
[----:B------:R-:W-:Y:S01]  /*1e770*/  IMAD R11, R11, UR4, RZ ;  /* 0x000000040b0b7c24 */ /* 0x000fe2000f8e02ff */
[----:B------:R-:W-:Y:S01]  /*1e780*/  SHF.R.S32.HI R3, RZ, 0x1f, R10 ;  /* 0x0000001fff037819 */ /* 0x000fe2000001140a */
[C---:B------:R-:W-:Y:S01]  /*1e790*/  IMAD.WIDE.U32 R4, R12.reuse, UR4, RZ ;  /* 0x000000040c047c25 */ /* 0x040fe2000f8e00ff */
[----:B------:R-:W-:Y:S01]  /*1e7a0*/  ULDC.64 UR6, c[0x0][0xb30] ;  /* 0x0002cc0000067ab9 */ /* 0x000fe20000000a00 */
[C---:B------:R-:W-:Y:S02]  /*1e7b0*/  IADD3 R45, R189.reuse, 0x30, RZ ;  /* 0x00000030bd2d7810 */ /* 0x040fe40007ffe0ff */
[----:B------:R-:W-:Y:S01]  /*1e7c0*/  IMAD R11, R12, UR5, R11 ;  /* 0x000000050c0b7c24 */ /* 0x000fe2000f8e020b */
[----:B------:R-:W1:Y:S01]  /*1e7d0*/  @P2 LDC R13, c[0x0][0xbf0] ;  /* 0x0002fc00ff0d2b82 */ /* 0x000e620000000800 */
[----:B------:R-:W-:Y:S01]  /*1e7e0*/  ULDC.64 UR4, c[0x0][0xb38] ;  /* 0x0002ce0000047ab9 */ /* 0x000fe20000000a00 */
[C---:B------:R-:W-:Y:S01]  /*1e7f0*/  VIADD R35, R189.reuse, 0x10 ;  /* 0x00000010bd237836 */ /* 0x040fe20000000000 */
[----:B------:R-:W-:Y:S01]  /*1e800*/  SHF.R.S32.HI R42, RZ, 0x1f, R45 ;  /* 0x0000001fff2a7819 */ /* 0x000fe2000001142d */
        /* <DEDUP_REMOVED lines=11> */
[----:B0-----:R-:W-:-:S04]  /*1e8c0*/  @P2 IMAD.HI.U32 R0, R41, R0, RZ ;  /* 0x0000000029002227 */ /* 0x001fc800078e00ff */
[----:B------:R-:W-:Y:S02]  /*1e8d0*/  IMAD R3, R3, UR4, RZ ;  /* 0x0000000403037c24 */ /* 0x000fe4000f8e02ff */
[----:B------:R-:W-:Y:S02]  /*1e8e0*/  VIADD R49, R189, 0x40 ;  /* 0x00000040bd317836 */ /* 0x000fe40000000000 */
[C---:B------:R-:W-:Y:S02]  /*1e8f0*/  IMAD R7, R10.reuse, UR5, R3 ;  /* 0x000000050a077c24 */ /* 0x040fe4000f8e0203 */
[----:B------:R-:W-:Y:S01]  /*1e900*/  IMAD.WIDE.U32 R10, R10, UR4, R4 ;  /* 0x000000040a0a7c25 */ /* 0x000fe2000f8e0004 */
[----:B------:R-:W-:Y:S01]  /*1e910*/  ULDC.64 UR4, c[0x0][0xb48] ;  /* 0x0002d20000047ab9 */ /* 0x000fe20000000a00 */
[----:B------:R-:W-:Y:S02]  /*1e920*/  SHF.R.S32.HI R46, RZ, 0x1f, R49 ;  /* 0x0000001fff2e7819 */ /* 0x000fe40000011431 */
[----:B------:R-:W-:Y:S01]  /*1e930*/  IMAD.MOV.U32 R3, RZ, RZ, R41 ;  /* 0x000000ffff037224 */ /* 0x000fe200078e0029 */
[----:B-1----:R-:W-:Y:S01]  /*1e940*/  @P2 SHF.R.U32.HI R3, RZ, R13, R0 ;  /* 0x0000000dff032219 */ /* 0x002fe20000011600 */
[----:B------:R-:W-:-:S03]  /*1e950*/  IMAD.IADD R11, R11, 0x1, R7 ;  /* 0x000000010b0b7824 */ /* 0x000fc600078e0207 */
[--C-:B------:R-:W-:Y:S01]  /*1e960*/  SHF.R.S32.HI R0, RZ, 0x1f, R3.reuse ;  /* 0x0000001fff007819 */ /* 0x100fe20000011403 */
[----:B------:R-:W-:Y:S02]  /*1e970*/  IMAD.MOV R7, RZ, RZ, -R3 ;  /* 0x000000ffff077224 */ /* 0x000fe400078e0a03 */
[----:B------:R-:W-:-:S04]  /*1e980*/  IMAD.WIDE.U32 R4, R223, UR4, R10 ;  /* 0x00000004df047c25 */ /* 0x000fc8000f8e000a */
        /* <DEDUP_REMOVED lines=16> */
[----:B------:R-:W-:Y:S01]  /*1ea90*/  UMOV UR4, 0xffffffff ;  /* 0xffffffff00047882 */ /* 0x000fe20000000000 */
[----:B------:R-:W-:Y:S02]  /*1eaa0*/  PRMT R8, RZ, 0x654, R8 ;  /* 0x00000654ff087816 */ /* 0x000fe40000000008 */
[----:B------:R-:W-:Y:S01]  /*1eab0*/  LEA.HI.X R4, R4, UR5, R5, 0x2, P0 ;  /* 0x0000000504047c11 */ /* 0x000fe200080f1405 */
[----:B------:R-:W-:Y:S01]  /*1eac0*/  VIADD R5, R189, 0x8 ;  /* 0x00000008bd057836 */ /* 0x000fe20000000000 */
[----:B------:R0:W-:Y:S01]  /*1ead0*/  SYNCS.ARRIVE.TRANS64.RED.A1T0 RZ, [R8+URZ], RZ ;  /* 0x000000ff08ff79a7 */ /* 0x0001e2000810043f */
[----:B------:R-:W-:-:S03]  /*1eae0*/  SHF.R.S32.HI R38, RZ, 0x1f, R41 ;  /* 0x0000001fff267819 */ /* 0x000fc60000011429 */
[----:B------:R-:W-:Y:S02]  /*1eaf0*/  SHF.R.S32.HI R7, RZ, 0x1f, R5 ;  /* 0x0000001fff077819 */ /* 0x000fe40000011405 */
[----:B0-----:R-:W-:Y:S01]  /*1eb00*/  SHF.R.S32.HI R8, RZ, 0x1f, R189 ;  /* 0x0000001fff087819 */ /* 0x001fe200000114bd */
[----:B------:R-:W-:Y:S06]  /*1eb10*/  BRA.DIV UR4, `(.L_x_8437) ;  /* 0x000000be04d07947 */ /* 0x000fec000b800000 */
[----:B------:R0:W1:Y:S04]  /*1eb20*/  SHFL.IDX PT, R0, R4, RZ, 0x1c1f ;  /* 0x001c1fff04007589 */ /* 0x00006800000e0000 */
[----:B------:R0:W2:Y:S02]  /*1eb30*/  SHFL.IDX PT, R14, R3, RZ, 0x1c1f ;  /* 0x001c1fff030e7589 */ /* 0x0000a400000e0000 */
.L_x_8713:
[----:B------:R-:W-:Y:S01]  /*1eb40*/  ISETP.GE.AND P0, PT, R26, R9, PT ;  /* 0x000000091a00720c */ /* 0x000fe20003f06270 */
[----:B------:R-:W-:-:S12]  /*1eb50*/  BSSY B1, `(.L_x_8438) ;  /* 0x000004c000017945 */ /* 0x000fd80003800000 */
        /* <DEDUP_REMOVED lines=8> */
[----:B------:R-:W-:-:S02]  /*1ebe0*/  SHF.R.S32.HI R50, RZ, 0x1f, R50 ;  /* 0x0000001fff327819 */ /* 0x000fc40000011432 */
[----:B------:R-:W-:-:S03]  /*1ebf0*/  SHF.R.S32.HI R15, RZ, 0x1f, R229 ;  /* 0x0000001fff0f7819 */ /* 0x000fc600000114e5 */
[-C--:B--2---:R-:W-:Y:S02]  /*1ec00*/  @!P0 LEA R10, P4, R189, R14.reuse, 0x2 ;  /* 0x0000000ebd0a8211 */ /* 0x084fe400078810ff */
[----:B------:R-:W-:Y:S02]  /*1ec10*/  @!P2 LEA R12, P5, R5, R14, 0x2 ;  /* 0x0000000e050ca211 */ /* 0x000fe400078a10ff */
[-C--:B-1----:R-:W-:Y:S02]  /*1ec20*/  @!P0 LEA.HI.X R11, R189, R0.reuse, R8, 0x2, P4 ;  /* 0x00000000bd0b8211 */ /* 0x082fe400020f1408 */
[----:B------:R-:W-:Y:S02]  /*1ec30*/  @!P2 LEA.HI.X R13, R5, R0, R7, 0x2, P5 ;  /* 0x00000000050da211 */ /* 0x000fe400028f1407 */
[----:B------:R-:W-:Y:S01]  /*1ec40*/  @!P3 LEA R24, P4, R35, R14, 0x2 ;  /* 0x0000000e2318b211 */ /* 0x000fe200078810ff */
[----:B------:R1:W-:Y:S01]  /*1ec50*/  @!P0 ST.E.64 desc[UR54][R10.64], R20 ;  /* 0x000000140a008985 */ /* 0x0003e2000c101b36 */
[----:B------:R-:W-:-:S02]  /*1ec60*/  ISETP.GE.AND P0, PT, R41, UR4, PT ;  /* 0x0000000429007c0c */ /* 0x000fc4000bf06270 */
[----:B------:R-:W-:Y:S01]  /*1ec70*/  @!P1 LEA R26, P5, R39, R14, 0x2 ;  /* 0x0000000e271a9211 */ /* 0x000fe200078a10ff */
        /* <DEDUP_REMOVED lines=9> */
[----:B-1----:R-:W-:Y:S02]  /*1ed10*/  @!P2 LEA R10, P5, R43, R14, 0x2 ;  /* 0x0000000e2b0aa211 */ /* 0x002fe400078a10ff */
[-C--:B------:R-:W-:Y:S02]  /*1ed20*/  @!P0 LEA.HI.X R33, R41, R0.reuse, R38, 0x2, P3 ;  /* 0x0000000029218211 */ /* 0x080fe400018f1426 */
[----:B------:R-:W-:Y:S02]  /*1ed30*/  ISETP.GE.AND P3, PT, R49, UR4, PT ;  /* 0x0000000431007c0c */ /* 0x000fe4000bf66270 */
[----:B------:R-:W-:Y:S01]  /*1ed40*/  @!P2 LEA.HI.X R11, R43, R0, R40, 0x2, P5 ;  /* 0x000000002b0ba211 */ /* 0x000fe200028f1428 */
[----:B------:R-:W-:Y:S01]  /*1ed50*/  @!P0 ST.E.64 desc[UR54][R32.64], R104 ;  /* 0x0000006820008985 */ /* 0x000fe2000c101b36 */
[----:B--2---:R-:W-:-:S03]  /*1ed60*/  @!P4 LEA R12, P0, R45, R14, 0x2 ;  /* 0x0000000e2d0cc211 */ /* 0x004fc600078010ff */
[----:B------:R1:W-:Y:S01]  /*1ed70*/  @!P2 ST.E.64 desc[UR54][R10.64], R108 ;  /* 0x0000006c0a00a985 */ /* 0x0003e2000c101b36 */
[----:B------:R-:W-:Y:S02]  /*1ed80*/  @!P1 LEA R20, P5, R47, R14, 0x2 ;  /* 0x0000000e2f149211 */ /* 0x000fe400078a10ff */
[----:B------:R-:W-:Y:S02]  /*1ed90*/  ISETP.GE.AND P2, PT, R48, UR4, PT ;  /* 0x0000000430007c0c */ /* 0x000fe4000bf46270 */
[-C--:B------:R-:W-:Y:S02]  /*1eda0*/  @!P4 LEA.HI.X R13, R45, R0.reuse, R42, 0x2, P0 ;  /* 0x000000002d0dc211 */ /* 0x080fe400000f142a */
[----:B------:R-:W-:Y:S02]  /*1edb0*/  ISETP.GE.AND P0, PT, R229, UR4, PT ;  /* 0x00000004e5007c0c */ /* 0x000fe4000bf06270 */
[----:B------:R-:W-:Y:S01]  /*1edc0*/  @!P1 LEA.HI.X R21, R47, R0, R44, 0x2, P5 ;  /* 0x000000002f159211 */ /* 0x000fe200028f142c */
[----:B------:R2:W-:Y:S01]  /*1edd0*/  @!P4 ST.E.64 desc[UR54][R12.64], R112 ;  /* 0x000000700c00c985 */ /* 0x0005e2000c101b36 */
[----:B---3--:R-:W-:-:S03]  /*1ede0*/  @!P3 LEA R24, P5, R49, R14, 0x2 ;  /* 0x0000000e3118b211 */ /* 0x008fc600078a10ff */
[----:B------:R3:W-:Y:S01]  /*1edf0*/  @!P1 ST.E.64 desc[UR54][R20.64], R116 ;  /* 0x0000007414009985 */ /* 0x0007e2000c101b36 */
[----:B------:R-:W-:Y:S02]  /*1ee00*/  @!P3 LEA.HI.X R25, R49, R0, R46, 0x2, P5 ;  /* 0x000000003119b211 */ /* 0x000fe400028f142e */
[----:B------:R-:W-:Y:S02]  /*1ee10*/  ISETP.GE.AND P1, PT, R228, UR4, PT ;  /* 0x00000004e4007c0c */ /* 0x000fe4000bf26270 */
[CC--:B----4-:R-:W-:Y:S01]  /*1ee20*/  @!P2 LEA R26, P4, R48.reuse, R14.reuse, 0x2 ;  /* 0x0000000e301aa211 */ /* 0x0d0fe200078810ff */
[----:B------:R4:W-:Y:S01]  /*1ee30*/  @!P3 ST.E.64 desc[UR54][R24.64], R120 ;  /* 0x000000781800b985 */ /* 0x0009e2000c101b36 */
[----:B-1----:R-:W-:Y:S02]  /*1ee40*/  @!P0 LEA R10, P5, R229, R14, 0x2 ;  /* 0x0000000ee50a8211 */ /* 0x002fe400078a10ff */
[----:B------:R-:W-:Y:S02]  /*1ee50*/  ISETP.GE.AND P3, PT, R227, UR4, PT ;  /* 0x00000004e3007c0c */ /* 0x000fe4000bf66270 */
[----:B------:R-:W-:-:S02]  /*1ee60*/  @!P2 LEA.HI.X R27, R48, R0, R50, 0x2, P4 ;  /* 0x00000000301ba211 */ /* 0x000fc400020f1432 */
[----:B------:R-:W-:Y:S02]  /*1ee70*/  @!P0 LEA.HI.X R11, R229, R0, R15, 0x2, P5 ;  /* 0x00000000e50b8211 */ /* 0x000fe400028f140f */
[----:B------:R-:W-:Y:S01]  /*1ee80*/  ISETP.GE.AND P4, PT, R226, UR4, PT ;  /* 0x00000004e2007c0c */ /* 0x000fe2000bf86270 */
[----:B------:R1:W-:Y:S01]  /*1ee90*/  @!P2 ST.E.64 desc[UR54][R26.64], R124 ;  /* 0x0000007c1a00a985 */ /* 0x0003e2000c101b36 */
[----:B------:R-:W-:Y:S02]  /*1eea0*/  SHF.R.S32.HI R15, RZ, 0x1f, R228 ;  /* 0x0000001fff0f7819 */ /* 0x000fe400000114e4 */
[----:B--2---:R-:W-:Y:S01]  /*1eeb0*/  @!P1 LEA R12, P5, R228, R14, 0x2 ;  /* 0x0000000ee40c9211 */ /* 0x004fe200078a10ff */
[----:B------:R2:W-:Y:S01]  /*1eec0*/  @!P0 ST.E.64 desc[UR54][R10.64], R128 ;  /* 0x000000800a008985 */ /* 0x0005e2000c101b36 */
[----:B------:R-:W-:Y:S02]  /*1eed0*/  ISETP.GE.AND P2, PT, R225, UR4, PT ;  /* 0x00000004e1007c0c */ /* 0x000fe4000bf46270 */
[----:B------:R-:W-:-:S02]  /*1eee0*/  ISETP.GE.AND P0, PT, R224, UR4, PT ;  /* 0x00000004e0007c0c */ /* 0x000fc4000bf06270 */
[----:B------:R-:W-:Y:S02]  /*1eef0*/  @!P1 LEA.HI.X R13, R228, R0, R15, 0x2, P5 ;  /* 0x00000000e40d9211 */ /* 0x000fe400028f140f */
[----:B------:R-:W-:Y:S02]  /*1ef00*/  SHF.R.S32.HI R15, RZ, 0x1f, R227 ;  /* 0x0000001fff0f7819 */ /* 0x000fe400000114e3 */
[CC--:B---3--:R-:W-:Y:S01]  /*1ef10*/  @!P3 LEA R20, P5, R227.reuse, R14.reuse, 0x2 ;  /* 0x0000000ee314b211 */ /* 0x0c8fe200078a10ff */
[----:B------:R2:W-:Y:S01]  /*1ef20*/  @!P1 ST.E.64 desc[UR54][R12.64], R132 ;  /* 0x000000840c009985 */ /* 0x0005e2000c101b36 */
[----:B----4-:R-:W-:Y:S02]  /*1ef30*/  @!P4 LEA R24, P1, R226, R14, 0x2 ;  /* 0x0000000ee218c211 */ /* 0x010fe400078210ff */
[----:B------:R-:W-:Y:S02]  /*1ef40*/  @!P3 LEA.HI.X R21, R227, R0, R15, 0x2, P5 ;  /* 0x00000000e315b211 */ /* 0x000fe400028f140f */
[----:B------:R-:W-:-:S02]  /*1ef50*/  SHF.R.S32.HI R15, RZ, 0x1f, R226 ;  /* 0x0000001fff0f7819 */ /* 0x000fc400000114e2 */
[C---:B-1----:R-:W-:Y:S01]  /*1ef60*/  @!P2 LEA R26, P5, R225.reuse, R14, 0x2 ;  /* 0x0000000ee11aa211 */ /* 0x042fe200078a10ff */
[----:B------:R2:W-:Y:S01]  /*1ef70*/  @!P3 ST.E.64 desc[UR54][R20.64], R136 ;  /* 0x000000881400b985 */ /* 0x0005e2000c101b36 */
[----:B------:R-:W-:Y:S02]  /*1ef80*/  SHF.R.S32.HI R50, RZ, 0x1f, R225 ;  /* 0x0000001fff327819 */ /* 0x000fe400000114e1 */
[----:B------:R-:W-:Y:S02]  /*1ef90*/  @!P4 LEA.HI.X R25, R226, R0, R15, 0x2, P1 ;  /* 0x00000000e219c211 */ /* 0x000fe400008f140f */
[----:B------:R-:W-:Y:S02]  /*1efa0*/  SHF.R.S32.HI R48, RZ, 0x1f, R224 ;  /* 0x0000001fff307819 */ /* 0x000fe400000114e0 */
[----:B------:R-:W-:Y:S01]  /*1efb0*/  @!P0 LEA R14, P1, R224, R14, 0x2 ;  /* 0x0000000ee00e8211 */ /* 0x000fe200078210ff */
[----:B------:R2:W-:Y:S01]  /*1efc0*/  @!P4 ST.E.64 desc[UR54][R24.64], R140 ;  /* 0x0000008c1800c985 */ /* 0x0005e2000c101b36 */
[----:B------:R-:W-:-:S02]  /*1efd0*/  @!P2 LEA.HI.X R27, R225, R0, R50, 0x2, P5 ;  /* 0x00000000e11ba211 */ /* 0x000fc400028f1432 */
[----:B------:R-:W-:-:S03]  /*1efe0*/  @!P0 LEA.HI.X R15, R224, R0, R48, 0x2, P1 ;  /* 0x00000000e00f8211 */ /* 0x000fc600008f1430 */
[----:B------:R2:W-:Y:S04]  /*1eff0*/  @!P2 ST.E.64 desc[UR54][R26.64], R144 ;  /* 0x000000901a00a985 */ /* 0x0005e8000c101b36 */
[----:B------:R2:W-:Y:S02]  /*1f000*/  @!P0 ST.E.64 desc[UR54][R14.64], R148 ;  /* 0x000000940e008985 */ /* 0x0005e4000c101b36 */
.L_x_8439:
[----:B------:R-:W-:Y:S05]  /*1f010*/  BSYNC B1 ;  /* 0x0000000000017941 */ /* 0x000fea0003800000 */
.L_x_8438:
[----:B------:R-:W-:-:S03]  /*1f020*/  UMOV UR4, 0xffffffff ;  /* 0xffffffff00047882 */ /* 0x000fc60000000000 */
[----:B------:R-:W-:Y:S05]  /*1f030*/  BRA.DIV UR4, `(.L_x_8440) ;  /* 0x000000ba04bc7947 */ /* 0x000fea000b800000 */
[----:B-1----:R1:W3:Y:S04]  /*1f040*/  SHFL.IDX PT, R0, R4, 0x1, 0x1c1f ;  /* 0x003c1f0004007f89 */ /* 0x0022e800000e0000 */
[----:B--2---:R1:W2:Y:S02]  /*1f050*/  SHFL.IDX PT, R14, R3, 0x1, 0x1c1f ;  /* 0x003c1f00030e7f89 */ /* 0x0042a400000e0000 */
.L_x_8717:
[----:B------:R-:W-:-:S13]  /*1f060*/  ISETP.GE.AND P0, PT, R6, R9, PT ;  /* 0x000000090600720c */ /* 0x000fda0003f06270 */
[----:B------:R-:W-:Y:S05]  /*1f070*/  @P0 BRA `(.L_x_8436) ;  /* 0x0000001000300947 */ /* 0x000fea0003800000 */
[----:B------:R-:W-:Y:S01]  /*1f080*/  ULDC UR4, c[0x0][0xac8] ;  /* 0x0002b20000047ab9 */ /* 0x000fe20000000800 */
[----:B01----:R-:W-:Y:S01]  /*1f090*/  VIADD R3, R189, 0x48 ;  /* 0x00000048bd037836 */ /* 0x003fe20000000000 */
[----:B------:R-:W-:Y:S02]  /*1f0a0*/  ISETP.GE.AND P3, PT, R5, UR4, PT ;  /* 0x0000000405007c0c */ /* 0x000fe4000bf66270 */
[----:B------:R-:W-:Y:S02]  /*1f0b0*/  ISETP.GE.AND P1, PT, R189, UR4, PT ;  /* 0x00000004bd007c0c */ /* 0x000fe4000bf26270 */
[----:B------:R-:W-:Y:S02]  /*1f0c0*/  ISETP.GE.AND P4, PT, R35, UR4, PT ;  /* 0x0000000423007c0c */ /* 0x000fe4000bf86270 */
[----:B------:R-:W-:Y:S02]  /*1f0d0*/  ISETP.GE.AND P2, PT, R39, UR4, PT ;  /* 0x0000000427007c0c */ /* 0x000fe4000bf46270 */
[----:B------:R-:W-:-:S02]  /*1f0e0*/  IADD3 R15, R189, 0x48, RZ ;  /* 0x00000048bd0f7810 */ /* 0x000fc40007ffe0ff */
[----:B------:R-:W-:Y:S02]  /*1f0f0*/  SHF.R.S32.HI R24, RZ, 0x1f, R227 ;  /* 0x0000001fff187819 */ /* 0x000fe400000114e3 */
[----:B------:R-:W-:Y:S02]  /*1f100*/  SHF.R.S32.HI R15, RZ, 0x1f, R15 ;  /* 0x0000001fff0f7819 */ /* 0x000fe4000001140f */
[-C--:B--2---:R-:W-:Y:S02]  /*1f110*/  @!P3 LEA R6, P5, R5, R14.reuse, 0x2 ;  /* 0x0000000e0506b211 */ /* 0x084fe400078a10ff */
[----:B------:R-:W-:Y:S02]  /*1f120*/  @!P1 LEA R4, P0, R189, R14, 0x2 ;  /* 0x0000000ebd049211 */ /* 0x000fe400078010ff */
[-C--:B---3--:R-:W-:Y:S02]  /*1f130*/  @!P3 LEA.HI.X R7, R5, R0.reuse, R7, 0x2, P5 ;  /* 0x000000000507b211 */ /* 0x088fe400028f1407 */
[----:B------:R-:W-:-:S02]  /*1f140*/  @!P1 LEA.HI.X R5, R189, R0, R8, 0x2, P0 ;  /* 0x00000000bd059211 */ /* 0x000fc400000f1408 */
[----:B------:R-:W-:Y:S02]  /*1f150*/  ISETP.GE.AND P0, PT, R41, UR4, PT ;  /* 0x0000000429007c0c */ /* 0x000fe4000bf06270 */
[----:B------:R-:W-:Y:S01]  /*1f160*/  @!P4 LEA R8, P5, R35, R14, 0x2 ;  /* 0x0000000e2308c211 */ /* 0x000fe200078a10ff */
[----:B------:R0:W-:Y:S01]  /*1f170*/  @!P1 ST.E.64 desc[UR54][R4.64], R90 ;  /* 0x0000005a04009985 */ /* 0x0001e2000c101b36 */
[----:B------:R-:W-:Y:S02]  /*1f180*/  ISETP.GE.AND P1, PT, R43, UR4, PT ;  /* 0x000000042b007c0c */ /* 0x000fe4000bf26270 */
[----:B------:R-:W-:Y:S01]  /*1f190*/  @!P4 LEA.HI.X R9, R35, R0, R28, 0x2, P5 ;  /* 0x000000002309c211 */ /* 0x000fe200028f141c */
[----:B------:R1:W-:Y:S01]  /*1f1a0*/  @!P3 ST.E.64 desc[UR54][R6.64], R94 ;  /* 0x0000005e0600b985 */ /* 0x0003e2000c101b36 */
[----:B------:R-:W-:Y:S02]  /*1f1b0*/  @!P2 LEA R10, P5, R39, R14, 0x2 ;  /* 0x0000000e270aa211 */ /* 0x000fe400078a10ff */
[----:B------:R-:W-:Y:S01]  /*1f1c0*/  ISETP.GE.AND P3, PT, R47, UR4, PT ;  /* 0x000000042f007c0c */ /* 0x000fe2000bf66270 */
[----:B------:R2:W-:Y:S01]  /*1f1d0*/  @!P4 ST.E.64 desc[UR54][R8.64], R98 ;  /* 0x000000620800c985 */ /* 0x0005e2000c101b36 */
[----:B------:R-:W-:-:S02]  /*1f1e0*/  @!P2 LEA.HI.X R11, R39, R0, R34, 0x2, P5 ;  /* 0x00000000270ba211 */ /* 0x000fc400028f1422 */
[----:B------:R-:W-:Y:S02]  /*1f1f0*/  @!P0 LEA R12, P5, R41, R14, 0x2 ;  /* 0x0000000e290c8211 */ /* 0x000fe400078a10ff */
[----:B------:R-:W-:Y:S01]  /*1f200*/  ISETP.GE.AND P4, PT, R45, UR4, PT ;  /* 0x000000042d007c0c */ /* 0x000fe2000bf86270 */
[----:B------:R3:W-:Y:S01]  /*1f210*/  @!P2 ST.E.64 desc[UR54][R10.64], R102 ;  /* 0x000000660a00a985 */ /* 0x0007e2000c101b36 */
[----:B------:R-:W-:Y:S02]  /*1f220*/  @!P0 LEA.HI.X R13, R41, R0, R38, 0x2, P5 ;  /* 0x00000000290d8211 */ /* 0x000fe400028f1426 */
[----:B------:R-:W-:Y:S02]  /*1f230*/  @!P1 LEA R20, P5, R43, R14, 0x2 ;  /* 0x0000000e2b149211 */ /* 0x000fe400078a10ff */
[----:B------:R-:W-:Y:S01]  /*1f240*/  ISETP.GE.AND P2, PT, R49, UR4, PT ;  /* 0x0000000431007c0c */ /* 0x000fe2000bf46270 */
[----:B------:R4:W-:Y:S01]  /*1f250*/  @!P0 ST.E.64 desc[UR54][R12.64], R106 ;  /* 0x0000006a0c008985 */ /* 0x0009e2000c101b36 */
[----:B------:R-:W-:-:S02]  /*1f260*/  @!P1 LEA.HI.X R21, R43, R0, R40, 0x2, P5 ;  /* 0x000000002b159211 */ /* 0x000fc400028f1428 */
[----:B------:R-:W-:-:S03]  /*1f270*/  ISETP.GE.AND P0, PT, R3, UR4, PT ;  /* 0x0000000403007c0c */ /* 0x000fc6000bf06270 */
[----:B------:R-:W-:Y:S01]  /*1f280*/  @!P1 ST.E.64 desc[UR54][R20.64], R110 ;  /* 0x0000006e14009985 */ /* 0x000fe2000c101b36 */
[-C--:B0-----:R-:W-:Y:S02]  /*1f290*/  @!P4 LEA R4, P5, R45, R14.reuse, 0x2 ;  /* 0x0000000e2d04c211 */ /* 0x081fe400078a10ff */
[----:B-1----:R-:W-:Y:S02]  /*1f2a0*/  @!P3 LEA R6, P1, R47, R14, 0x2 ;  /* 0x0000000e2f06b211 */ /* 0x002fe400078210ff */
[-C--:B------:R-:W-:Y:S02]  /*1f2b0*/  @!P4 LEA.HI.X R5, R45, R0.reuse, R42, 0x2, P5 ;  /* 0x000000002d05c211 */ /* 0x080fe400028f142a */
[----:B------:R-:W-:Y:S02]  /*1f2c0*/  @!P3 LEA.HI.X R7, R47, R0, R44, 0x2, P1 ;  /* 0x000000002f07b211 */ /* 0x000fe400008f142c */
[----:B------:R-:W-:Y:S01]  /*1f2d0*/  ISETP.GE.AND P1, PT, R229, UR4, PT ;  /* 0x00000004e5007c0c */ /* 0x000fe2000bf26270 */
[----:B------:R0:W-:Y:S01]  /*1f2e0*/  @!P4 ST.E.64 desc[UR54][R4.64], R114 ;  /* 0x000000720400c985 */ /* 0x0001e2000c101b36 */
[----:B--2---:R-:W-:-:S02]  /*1f2f0*/  @!P2 LEA R8, P5, R49, R14, 0x2 ;  /* 0x0000000e3108a211 */ /* 0x004fc400078a10ff */
[----:B---3--:R-:W-:Y:S01]  /*1f300*/  @!P0 LEA R10, P4, R3, R14, 0x2 ;  /* 0x0000000e030a8211 */ /* 0x008fe200078810ff */
[----:B------:R1:W-:Y:S01]  /*1f310*/  @!P3 ST.E.64 desc[UR54][R6.64], R118 ;  /* 0x000000760600b985 */ /* 0x0003e2000c101b36 */
[-C--:B------:R-:W-:Y:S02]  /*1f320*/  @!P2 LEA.HI.X R9, R49, R0.reuse, R46, 0x2, P5 ;  /* 0x000000003109a211 */ /* 0x080fe400028f142e */
[----:B------:R-:W-:Y:S02]  /*1f330*/  ISETP.GE.AND P3, PT, R228, UR4, PT ;  /* 0x00000004e4007c0c */ /* 0x000fe4000bf66270 */
[----:B------:R-:W-:Y:S01]  /*1f340*/  @!P0 LEA.HI.X R11, R3, R0, R15, 0x2, P4 ;  /* 0x00000000030b8211 */ /* 0x000fe200020f140f */
[----:B------:R2:W-:Y:S01]  /*1f350*/  @!P2 ST.E.64 desc[UR54][R8.64], R122 ;  /* 0x0000007a0800a985 */ /* 0x0005e2000c101b36 */
[----:B------:R-:W-:Y:S02]  /*1f360*/  ISETP.GE.AND P4, PT, R227, UR4, PT ;  /* 0x00000004e3007c0c */ /* 0x000fe4000bf86270 */
[----:B------:R-:W-:Y:S01]  /*1f370*/  SHF.R.S32.HI R3, RZ, 0x1f, R229 ;  /* 0x0000001fff037819 */ /* 0x000fe200000114e5 */
[----:B------:R3:W-:Y:S01]  /*1f380*/  @!P0 ST.E.64 desc[UR54][R10.64], R126 ;  /* 0x0000007e0a008985 */ /* 0x0007e2000c101b36 */
[----:B----4-:R-:W-:-:S02]  /*1f390*/  @!P1 LEA R12, P5, R229, R14, 0x2 ;  /* 0x0000000ee50c9211 */ /* 0x010fc400078a10ff */
[----:B------:R-:W-:Y:S02]  /*1f3a0*/  ISETP.GE.AND P2, PT, R226, UR4, PT ;  /* 0x00000004e2007c0c */ /* 0x000fe4000bf46270 */
[----:B------:R-:W-:Y:S02]  /*1f3b0*/  ISETP.GE.AND P0, PT, R225, UR4, PT ;  /* 0x00000004e1007c0c */ /* 0x000fe4000bf06270 */
[----:B------:R-:W-:Y:S02]  /*1f3c0*/  @!P1 LEA.HI.X R13, R229, R0, R3, 0x2, P5 ;  /* 0x00000000e50d9211 */ /* 0x000fe400028f1403 */
[----:B------:R-:W-:Y:S02]  /*1f3d0*/  SHF.R.S32.HI R3, RZ, 0x1f, R228 ;  /* 0x0000001fff037819 */ /* 0x000fe400000114e4 */
[-C--:B0-----:R-:W-:Y:S01]  /*1f3e0*/  @!P3 LEA R4, P5, R228, R14.reuse, 0x2 ;  /* 0x0000000ee404b211 */ /* 0x081fe200078a10ff */
[----:B------:R3:W-:Y:S01]  /*1f3f0*/  @!P1 ST.E.64 desc[UR54][R12.64], R130 ;  /* 0x000000820c009985 */ /* 0x0007e2000c101b36 */
[----:B-1----:R-:W-:-:S02]  /*1f400*/  @!P4 LEA R6, P1, R227, R14, 0x2 ;  /* 0x0000000ee306c211 */ /* 0x002fc400078210ff */
[----:B------:R-:W-:Y:S02]  /*1f410*/  @!P3 LEA.HI.X R5, R228, R0, R3, 0x2, P5 ;  /* 0x00000000e405b211 */ /* 0x000fe400028f1403 */
[C---:B--2---:R-:W-:Y:S02]  /*1f420*/  @!P2 LEA R8, P5, R226.reuse, R14, 0x2 ;  /* 0x0000000ee208a211 */ /* 0x044fe400078a10ff */
[----:B------:R-:W-:Y:S01]  /*1f430*/  SHF.R.S32.HI R15, RZ, 0x1f, R226 ;  /* 0x0000001fff0f7819 */ /* 0x000fe200000114e2 */
[----:B------:R3:W-:Y:S01]  /*1f440*/  @!P3 ST.E.64 desc[UR54][R4.64], R134 ;  /* 0x000000860400b985 */ /* 0x0007e2000c101b36 */
[----:B------:R-:W-:Y:S02]  /*1f450*/  @!P4 LEA.HI.X R7, R227, R0, R24, 0x2, P1 ;  /* 0x00000000e307c211 */ /* 0x000fe400008f1418 */
[----:B------:R-:W-:Y:S02]  /*1f460*/  SHF.R.S32.HI R3, RZ, 0x1f, R225 ;  /* 0x0000001fff037819 */ /* 0x000fe400000114e1 */
[----:B------:R-:W-:Y:S01]  /*1f470*/  @!P0 LEA R20, P1, R225, R14, 0x2 ;  /* 0x0000000ee1148211 */ /* 0x000fe200078210ff */
[----:B------:R3:W-:Y:S01]  /*1f480*/  @!P4 ST.E.64 desc[UR54][R6.64], R138 ;  /* 0x0000008a0600c985 */ /* 0x0007e2000c101b36 */
[----:B------:R-:W-:-:S02]  /*1f490*/  @!P2 LEA.HI.X R9, R226, R0, R15, 0x2, P5 ;  /* 0x00000000e209a211 */ /* 0x000fc400028f140f */
[----:B------:R-:W-:-:S03]  /*1f4a0*/  @!P0 LEA.HI.X R21, R225, R0, R3, 0x2, P1 ;  /* 0x00000000e1158211 */ /* 0x000fc600008f1403 */
[----:B------:R3:W-:Y:S04]  /*1f4b0*/  @!P2 ST.E.64 desc[UR54][R8.64], R142 ;  /* 0x0000008e0800a985 */ /* 0x0007e8000c101b36 */
[----:B------:R3:W-:Y:S01]  /*1f4c0*/  @!P0 ST.E.64 desc[UR54][R20.64], R146 ;  /* 0x0000009214008985 */ /* 0x0007e2000c101b36 */
[----:B------:R-:W-:-:S13]  /*1f4d0*/  ISETP.GE.AND P0, PT, R224, UR4, PT ;  /* 0x00000004e0007c0c */ /* 0x000fda000bf06270 */
[----:B---3--:R-:W-:Y:S05]  /*1f4e0*/  @P0 BRA `(.L_x_8436) ;  /* 0x0000000c00140947 */ /* 0x008fea0003800000 */
[----:B------:R-:W-:Y:S02]  /*1f4f0*/  SHF.R.S32.HI R3, RZ, 0x1f, R224 ;  /* 0x0000001fff037819 */ /* 0x000fe400000114e0 */
[----:B------:R-:W-:-:S04]  /*1f500*/  LEA R14, P0, R224, R14, 0x2 ;  /* 0x0000000ee00e7211 */ /* 0x000fc800078010ff */
[----:B------:R-:W-:-:S05]  /*1f510*/  LEA.HI.X R15, R224, R0, R3, 0x2, P0 ;  /* 0x00000000e00f7211 */ /* 0x000fca00000f1403 */
[----:B------:R4:W-:Y:S01]  /*1f520*/  ST.E.64 desc[UR54][R14.64], R150 ;  /* 0x000000960e007985 */ /* 0x0009e2000c101b36 */
[----:B------:R-:W-:Y:S05]  /*1f530*/  BRA `(.L_x_8436) ;  /* 0x0000000c00007947 */ /* 0x000fea0003800000 */
.L_x_8423:
[----:B------:R-:W-:Y:S01]  /*1f540*/  ULDC.64 UR4, c[0x0][0xc08] ;  /* 0x0003020000047ab9 */ /* 0x000fe20000000a00 */
[----:B------:R-:W1:Y:S01]  /*1f550*/  LDC.64 R4, c[0x0][0xc00] ;  /* 0x00030000ff047b82 */ /* 0x000e620000000a00 */
[----:B------:R-:W-:Y:S01]  /*1f560*/  ISETP.NE.U32.AND P0, PT, RZ, UR4, PT ;  /* 0x00000004ff007c0c */ /* 0x000fe2000bf05070 */
[----:B------:R-:W-:-:S03]  /*1f570*/  IMAD.MOV.U32 R3, RZ, RZ, RZ ;  /* 0x000000ffff037224 */ /* 0x000fc600078e00ff */
[----:B------:R-:W-:Y:S01]  /*1f580*/  ISETP.NE.AND.EX P1, PT, RZ, UR5, PT, P0 ;  /* 0x00000005ff007c0c */ /* 0x000fe2000bf25300 */
[----:B------:R-:W-:Y:S02]  /*1f590*/  ULDC.64 UR4, c[0x0][0xc00] ;  /* 0x0003000000047ab9 */ /* 0x000fe40000000a00 */
[----:B------:R-:W-:-:S04]  /*1f5a0*/  ISETP.NE.U32.AND P0, PT, RZ, UR4, PT ;  /* 0x00000004ff007c0c */ /* 0x000fc8000bf05070 */
[----:B------:R-:W-:-:S06]  /*1f5b0*/  ISETP.NE.AND.EX P0, PT, RZ, UR5, PT, P0 ;  /* 0x00000005ff007c0c */ /* 0x000fcc000bf05300 */
[----:B------:R-:W2:Y:S01]  /*1f5c0*/  @P1 LDC.64 R6, c[0x0][0xc08] ;  /* 0x00030200ff061b82 */ /* 0x000ea20000000a00 */
[----:B------:R-:W-:Y:S02]  /*1f5d0*/  ULDC UR4, c[0x0][0xa88] ;  /* 0x0002a20000047ab9 */ /* 0x000fe40000000800 */
[----:B------:R-:W-:Y:S02]  /*1f5e0*/  IMAD.U32 R20, RZ, RZ, UR4 ;  /* 0x00000004ff147e24 */ /* 0x000fe4000f8e00ff */
[----:B-1----:R-:W-:-:S05]  /*1f5f0*/  IMAD.WIDE R4, R222, 0x4, R4 ;  /* 0x00000004de047825 */ /* 0x002fca00078e0204 */
[----:B------:R1:W5:Y:S01]  /*1f600*/  @P0 LDG.E R3, desc[UR54][R4.64] ;  /* 0x0000003604030981 */ /* 0x000362000c1e1900 */
[----:B--2---:R-:W-:-:S05]  /*1f610*/  @P1 IMAD.WIDE R6, R222, 0x4, R6 ;  /* 0x00000004de061825 */ /* 0x004fca00078e0206 */
[----:B------:R1:W5:Y:S01]  /*1f620*/  @P1 LDG.E R20, desc[UR54][R6.64] ;  /* 0x0000003606141981 */ /* 0x000362000c1e1900 */
[----:B------:R-:W-:Y:S02]  /*1f630*/  ISETP.NE.AND P2, PT, R221, RZ, PT ;  /* 0x000000ffdd00720c */ /* 0x000fe40003f45270 */
[----:B------:R-:W-:Y:S01]  /*1f640*/  SHF.R.S32.HI R26, RZ, 0x1f, R222 ;  /* 0x0000001fff1a7819 */ /* 0x000fe200000114de */
[----:B------:R-:W2:Y:S10]  /*1f650*/  S2R R27, SR_TID.X ;  /* 0x00000000001b7919 */ /* 0x000eb40000002100 */
[----:B------:R-:W4:Y:S01]  /*1f660*/  @!P2 LDC R221, c[0x0][0xad4] ;  /* 0x0002b500ffddab82 */ /* 0x000f220000000800 */
[----:B--2---:R-:W-:Y:S01]  /*1f670*/  VIADD R0, R27, 0xffffff80 ;  /* 0xffffff801b007836 */ /* 0x004fe20000000000 */
[----:B----4-:R-:W-:-:S04]  /*1f680*/  ISETP.GT.AND P2, PT, R221, 0x1, PT ;  /* 0x00000001dd00780c */ /* 0x010fc80003f44270 */
[----:B------:R-:W-:Y:S01]  /*1f690*/  ISETP.GT.AND P3, PT, R0, 0x7f, PT ;  /* 0x0000007f0000780c */ /* 0x000fe20003f64270 */
[----:B-1----:R-:W-:-:S12]  /*1f6a0*/  @P1 BRA `(.L_x_8441) ;  /* 0x0000000000101947 */ /* 0x002fd80003800000 */
[----:B------:R-:W-:Y:S05]  /*1f6b0*/  @!P0 BRA `(.L_x_8441) ;  /* 0x00000000000c8947 */ /* 0x000fea0003800000 */
[----:B------:R-:W2:Y:S04]  /*1f6c0*/  LDG.E R7, desc[UR54][R4.64] ;  /* 0x0000003604077981 */ /* 0x000ea8000c1e1900 */
[----:B-----5:R-:W2:Y:S02]  /*1f6d0*/  LDG.E R20, desc[UR54][R4.64+0x4] ;  /* 0x0000043604147981 */ /* 0x020ea4000c1e1900 */
[----:B--2---:R-:W-:-:S07]  /*1f6e0*/  IMAD.IADD R20, R20, 0x1, -R7 ;  /* 0x0000000114147824 */ /* 0x004fce00078e0a07 */
.L_x_8441:
[----:B------:R-:W-:Y:S01]  /*1f6f0*/  BSSY B1, `(.L_x_8442) ;  /* 0x0000035000017945 */ /* 0x000fe20003800000 */
[----:B------:R-:W-:Y:S02]  /*1f700*/  SEL R25, R222, RZ, !P0 ;  /* 0x000000ffde197207 */ /* 0x000fe40004000000 */
[----:B------:R-:W-:Y:S02]  /*1f710*/  SEL R26, R26, RZ, !P0 ;  /* 0x000000ff1a1a7207 */ /* 0x000fe40004000000 */
[----:B-----5:R-:W-:Y:S01]  /*1f720*/  SHF.R.S32.HI R24, RZ, 0x1f, R3 ;  /* 0x0000001fff187819 */ /* 0x020fe20000011403 */
[----:B------:R-:W-:Y:S06]  /*1f730*/  @P3 BRA `(.L_x_8443) ;  /* 0x0000000000c03947 */ /* 0x000fec0003800000 */
[----:B------:R-:W1:Y:S01]  /*1f740*/  LDC R35, c[0x0][0xbe8] ;  /* 0x0002fa00ff237b82 */ /* 0x000e620000000800 */
[----:B------:R-:W-:Y:S01]  /*1f750*/  IADD3 R27, R198, -0x80, R27 ;  /* 0xffffff80c61b7810 */ /* 0x000fe20007ffe01b */
[----:B-1----:R-:W-:-:S05]  /*1f760*/  IMAD R0, R20, R35, RZ ;  /* 0x0000002314007224 */ /* 0x002fca00078e02ff */
[----:B------:R-:W-:-:S13]  /*1f770*/  ISETP.GE.AND P0, PT, R27, R0, PT ;  /* 0x000000001b00720c */ /* 0x000fda0003f06270 */
[----:B------:R-:W-:Y:S05]  /*1f780*/  @P0 BRA `(.L_x_8443) ;  /* 0x0000000000ac0947 */ /* 0x000fea0003800000 */
[----:B------:R-:W-:Y:S01]  /*1f790*/  IMAD.MOV.U32 R14, RZ, RZ, 0x9b8 ;  /* 0x000009b8ff0e7424 */ /* 0x000fe200078e00ff */
[----:B------:R-:W-:Y:S01]  /*1f7a0*/  ISETP.GT.AND P0, PT, R221, 0x1, PT ;  /* 0x00000001dd00780c */ /* 0x000fe20003f04270 */
[----:B------:R-:W1:Y:S01]  /*1f7b0*/  LDC.64 R32, c[0x0][0xba8] ;  /* 0x0002ea00ff207b82 */ /* 0x000e620000000a00 */
[----:B------:R-:W-:Y:S02]  /*1f7c0*/  ISETP.NE.AND P1, PT, R35, 0x1, PT ;  /* 0x000000012300780c */ /* 0x000fe40003f25270 */
[----:B------:R-:W-:Y:S02]  /*1f7d0*/  SEL R14, R14, 0x978, P0 ;  /* 0x000009780e0e7807 */ /* 0x000fe40000000000 */
[----:B------:R-:W-:Y:S02]  /*1f7e0*/  MOV R15, R27 ;  /* 0x0000001b000f7202 */ /* 0x000fe40000000f00 */
[----:B------:R-:W-:Y:S01]  /*1f7f0*/  SEL R223, R223, RZ, P0 ;  /* 0x000000ffdfdf7207 */ /* 0x000fe20000000000 */
[----:B------:R-:W2:Y:S08]  /*1f800*/  LDC.64 R6, c[0x0][R14+0x220] ;  /* 0x000088000e067b82 */ /* 0x000eb00000000a00 */
[----:B------:R-:W4:Y:S08]  /*1f810*/  LDC.64 R4, c[0x0][R14+0x218] ;  /* 0x000086000e047b82 */ /* 0x000f300000000a00 */
[----:B------:R-:W5:Y:S08]  /*1f820*/  LDC.64 R8, c[0x0][R14+0x228] ;  /* 0x00008a000e087b82 */ /* 0x000f700000000a00 */
[----:B------:R-:W0:Y:S08]  /*1f830*/  LDC.64 R10, c[0x0][R14+0x210] ;  /* 0x000084000e0a7b82 */ /* 0x000e300000000a00 */
[----:B------:R-:W3:Y:S08]  /*1f840*/  @P1 LDC R0, c[0x0][0xbec] ;  /* 0x0002fb00ff001b82 */ /* 0x000ef00000000800 */
[----:B------:R-:W5:Y:S01]  /*1f850*/  @P1 LDC R37, c[0x0][0xbf0] ;  /* 0x0002fc00ff251b82 */ /* 0x000f620000000800 */
[----:B--2---:R-:W-:-:S07]  /*1f860*/  IMAD R7, R7, R25, RZ ;  /* 0x0000001907077224 */ /* 0x004fce00078e02ff */
[----:B-1----:R-:W1:Y:S01]  /*1f870*/  @!P0 LDC R32, c[0x0][0xb50] ;  /* 0x0002d400ff208b82 */ /* 0x002e620000000800 */
[----:B------:R-:W-:-:S04]  /*1f880*/  IMAD.WIDE.U32 R12, R6, R25, RZ ;  /* 0x00000019060c7225 */ /* 0x000fc800078e00ff */
[----:B------:R-:W-:Y:S02]  /*1f890*/  IMAD R7, R6, R26, R7 ;  /* 0x0000001a06077224 */ /* 0x000fe400078e0207 */
[----:B---3--:R-:W-:Y:S01]  /*1f8a0*/  @P1 IMAD.HI.U32 R0, R27, R0, RZ ;  /* 0x000000001b001227 */ /* 0x008fe200078e00ff */
[----:B------:R-:W2:Y:S03]  /*1f8b0*/  @!P0 LDC R33, c[0x0][0xb54] ;  /* 0x0002d500ff218b82 */ /* 0x000ea60000000800 */
[-C--:B----4-:R-:W-:Y:S02]  /*1f8c0*/  IMAD R21, R5, R195.reuse, RZ ;  /* 0x000000c305157224 */ /* 0x090fe400078e02ff */
[----:B------:R-:W-:Y:S01]  /*1f8d0*/  IMAD.WIDE.U32 R4, R4, R195, RZ ;  /* 0x000000c304047225 */ /* 0x000fe200078e00ff */
[----:B-----5:R-:W-:-:S03]  /*1f8e0*/  @P1 SHF.R.U32.HI R15, RZ, R37, R0 ;  /* 0x00000025ff0f1219 */ /* 0x020fc60000011600 */
[----:B------:R-:W-:Y:S01]  /*1f8f0*/  IMAD.IADD R21, R5, 0x1, R21 ;  /* 0x0000000105157824 */ /* 0x000fe200078e0215 */
[----:B------:R-:W-:Y:S01]  /*1f900*/  IADD3 R0, P1, P3, R12, R4, R3 ;  /* 0x000000040c007210 */ /* 0x000fe20007b3e003 */
[----:B------:R-:W-:Y:S02]  /*1f910*/  IMAD.IADD R12, R13, 0x1, R7 ;  /* 0x000000010d0c7824 */ /* 0x000fe400078e0207 */
[----:B------:R-:W-:Y:S02]  /*1f920*/  IMAD.MOV R6, RZ, RZ, -R15 ;  /* 0x000000ffff067224 */ /* 0x000fe400078e0a0f */
[----:B------:R-:W-:-:S04]  /*1f930*/  IMAD.WIDE.U32 R4, R8, R223, RZ ;  /* 0x000000df08047225 */ /* 0x000fc800078e00ff */
[----:B------:R-:W-:Y:S02]  /*1f940*/  IMAD R9, R9, R223, RZ ;  /* 0x000000df09097224 */ /* 0x000fe400078e02ff */
[----:B------:R-:W-:Y:S01]  /*1f950*/  IMAD R7, R35, R6, R27 ;  /* 0x0000000623077224 */ /* 0x000fe200078e021b */
[----:B------:R-:W-:Y:S01]  /*1f960*/  IADD3.X R6, R12, R21, R24, P1, P3 ;  /* 0x000000150c067210 */ /* 0x000fe20000fe6418 */
[----:B------:R-:W-:Y:S01]  /*1f970*/  IMAD.IADD R9, R5, 0x1, R9 ;  /* 0x0000000105097824 */ /* 0x000fe200078e0209 */
[----:B------:R-:W-:Y:S01]  /*1f980*/  IADD3 R4, P0, P1, R15, R0, R4 ;  /* 0x000000000f047210 */ /* 0x000fe2000791e004 */
[----:B0-----:R-:W-:Y:S01]  /*1f990*/  IMAD R0, R11, R7, RZ ;  /* 0x000000070b007224 */ /* 0x001fe200078e02ff */
[----:B------:R-:W-:-:S04]  /*1f9a0*/  SHF.R.S32.HI R15, RZ, 0x1f, R15 ;  /* 0x0000001fff0f7819 */ /* 0x000fc8000001140f */
[----:B------:R-:W-:Y:S02]  /*1f9b0*/  IADD3.X R5, R15, R6, R9, P0, P1 ;  /* 0x000000060f057210 */ /* 0x000fe400007e2409 */
[----:B------:R-:W-:Y:S01]  /*1f9c0*/  SHF.R.S32.HI R9, RZ, 0x1f, R7 ;  /* 0x0000001fff097819 */ /* 0x000fe20000011407 */
[----:B------:R-:W-:-:S04]  /*1f9d0*/  IMAD.WIDE.U32 R4, R10, R7, R4 ;  /* 0x000000070a047225 */ /* 0x000fc800078e0004 */
[----:B------:R-:W-:Y:S01]  /*1f9e0*/  IMAD R9, R10, R9, R0 ;  /* 0x000000090a097224 */ /* 0x000fe200078e0200 */
[----:B-1----:R-:W-:-:S03]  /*1f9f0*/  LEA R6, P0, R4, R32, 0x2 ;  /* 0x0000002004067211 */ /* 0x002fc600078010ff */
[----:B------:R-:W-:Y:S01]  /*1fa00*/  IMAD.IADD R0, R5, 0x1, R9 ;  /* 0x0000000105007824 */ /* 0x000fe200078e0209 */
[----:B------:R-:W-:-:S04]  /*1fa10*/  MOV R5, 0xff800000 ;  /* 0xff80000000057802 */ /* 0x000fc80000000f00 */
[----:B--2---:R-:W-:-:S05]  /*1fa20*/  LEA.HI.X R7, R4, R33, R0, 0x2, P0 ;  /* 0x0000002104077211 */ /* 0x004fca00000f1400 */
[----:B------:R1:W-:Y:S02]  /*1fa30*/  STG.E desc[UR54][R6.64], R5 ;  /* 0x0000000506007986 */ /* 0x0003e4000c101936 */
.L_x_8443:
[----:B------:R-:W-:Y:S05]  /*1fa40*/  BSYNC B1 ;  /* 0x0000000000017941 */ /* 0x000fea0003800000 */
.L_x_8442:
[----:B------:R-:W-:Y:S05]  /*1fa50*/  @P2 BRA `(.L_x_8436) ;  /* 0x0000000400b82947 */ /* 0x000fea0003800000 */
[----:B------:R-:W2:Y:S01]  /*1fa60*/  LDC R21, c[0x0][0xbe8] ;  /* 0x0002fa00ff157b82 */ /* 0x000ea20000000800 */
[----:B------:R-:W-:Y:S01]  /*1fa70*/  ULDC.64 UR4, c[0x0][0xaa0] ;  /* 0x0002a80000047ab9 */ /* 0x000fe20000000a00 */
[----:B------:R-:W-:Y:S01]  /*1fa80*/  ULDC.64 UR6, c[0x0][0xaf0] ;  /* 0x0002bc0000067ab9 */ /* 0x000fe20000000a00 */
[----:B------:R-:W-:Y:S02]  /*1fa90*/  IMAD R0, R24, UR4, RZ ;  /* 0x0000000418007c24 */ /* 0x000fe4000f8e02ff */
[----:B-1----:R-:W-:-:S04]  /*1faa0*/  IMAD.WIDE.U32 R4, R3, UR4, RZ ;  /* 0x0000000403047c25 */ /* 0x002fc8000f8e00ff */
[----:B------:R-:W-:Y:S01]  /*1fab0*/  IMAD R7, R3, UR5, R0 ;  /* 0x0000000503077c24 */ /* 0x000fe2000f8e0200 */
[----:B------:R-:W-:Y:S01]  /*1fac0*/  ULDC.64 UR4, c[0x0][0xae8] ;  /* 0x0002ba0000047ab9 */ /* 0x000fe20000000a00 */
[----:B------:R-:W-:Y:S02]  /*1fad0*/  IMAD R3, R220, 0x20, R188 ;  /* 0x00000020dc037824 */ /* 0x000fe400078e02bc */
[----:B------:R-:W-:Y:S02]  /*1fae0*/  IMAD.IADD R5, R5, 0x1, R7 ;  /* 0x0000000105057824 */ /* 0x000fe400078e0207 */
[----:B------:R-:W-:Y:S02]  /*1faf0*/  IMAD.IADD R9, R198, 0x1, R3 ;  /* 0x00000001c6097824 */ /* 0x000fe400078e0203 */
[----:B------:R-:W-:-:S04]  /*1fb00*/  IMAD.WIDE.U32 R4, R195, UR4, R4 ;  /* 0x00000004c3047c25 */ /* 0x000fc8000f8e0004 */
[----:B------:R-:W-:Y:S02]  /*1fb10*/  IMAD.MOV.U32 R3, RZ, RZ, R9 ;  /* 0x000000ffff037224 */ /* 0x000fe400078e0009 */
[----:B------:R-:W-:Y:S01]  /*1fb20*/  IMAD R5, R195, UR5, R5 ;  /* 0x00000005c3057c24 */ /* 0x000fe2000f8e0205 */
[----:B--2---:R-:W-:Y:S01]  /*1fb30*/  ISETP.NE.AND P0, PT, R21, 0x1, PT ;  /* 0x000000011500780c */ /* 0x004fe20003f05270 */
[----:B------:R-:W-:Y:S01]  /*1fb40*/  ULDC.64 UR4, c[0x0][0xae0] ;  /* 0x0002b80000047ab9 */ /* 0x000fe20000000a00 */
[----:B------:R-:W-:Y:S02]  /*1fb50*/  IMAD.IADD R198, R188, 0x1, R198 ;  /* 0x00000001bcc67824 */ /* 0x000fe400078e02c6 */
[----:B------:R-:W-:-:S09]  /*1fb60*/  IMAD.WIDE.U32 R4, R25, UR6, R4 ;  /* 0x0000000619047c25 */ /* 0x000fd2000f8e0004 */
[----:B------:R-:W1:Y:S08]  /*1fb70*/  @P0 LDC R6, c[0x0][0xbec] ;  /* 0x0002fb00ff060b82 */ /* 0x000e700000000800 */
[----:B------:R-:W2:Y:S01]  /*1fb80*/  @P0 LDC R11, c[0x0][0xbf0] ;  /* 0x0002fc00ff0b0b82 */ /* 0x000ea20000000800 */
[----:B-1----:R-:W-:-:S04]  /*1fb90*/  @P0 IMAD.HI.U32 R0, R9, R6, RZ ;  /* 0x0000000609000227 */ /* 0x002fc800078e00ff */
[----:B------:R-:W-:Y:S01]  /*1fba0*/  IMAD R6, R26, UR6, RZ ;  /* 0x000000061a067c24 */ /* 0x000fe2000f8e02ff */
[----:B--2---:R-:W-:-:S03]  /*1fbb0*/  @P0 SHF.R.U32.HI R3, RZ, R11, R0 ;  /* 0x0000000bff030219 */ /* 0x004fc60000011600 */
[----:B------:R-:W-:Y:S01]  /*1fbc0*/  IMAD R7, R25, UR7, R6 ;  /* 0x0000000719077c24 */ /* 0x000fe2000f8e0206 */
[--C-:B------:R-:W-:Y:S01]  /*1fbd0*/  SHF.R.S32.HI R0, RZ, 0x1f, R3.reuse ;  /* 0x0000001fff007819 */ /* 0x100fe20000011403 */
[----:B------:R-:W-:-:S03]  /*1fbe0*/  IMAD.MOV R6, RZ, RZ, -R3 ;  /* 0x000000ffff067224 */ /* 0x000fc600078e0a03 */
[----:B------:R-:W-:Y:S01]  /*1fbf0*/  IADD3 R5, R5, R7, RZ ;  /* 0x0000000705057210 */ /* 0x000fe20007ffe0ff */
        /* <DEDUP_REMOVED lines=8> */
[----:B------:R-:W-:-:S04]  /*1fc80*/  IMAD.WIDE.U32 R4, R7, UR4, R4 ;  /* 0x0000000407047c25 */ /* 0x000fc8000f8e0004 */
[----:B------:R-:W-:Y:S01]  /*1fc90*/  IMAD R3, R7, UR5, R0 ;  /* 0x0000000507037c24 */ /* 0x000fe2000f8e0200 */
[----:B------:R-:W-:Y:S02]  /*1fca0*/  ULDC.64 UR4, c[0x0][0xa80] ;  /* 0x0002a00000047ab9 */ /* 0x000fe40000000a00 */
[----:B------:R-:W-:Y:S01]  /*1fcb0*/  LEA R0, P0, R4, UR4, 0x1 ;  /* 0x0000000404007c11 */ /* 0x000fe2000f8008ff */
[----:B------:R-:W-:Y:S01]  /*1fcc0*/  IMAD.IADD R3, R5, 0x1, R3 ;  /* 0x0000000105037824 */ /* 0x000fe200078e0203 */
[----:B------:R-:W-:-:S04]  /*1fcd0*/  UMOV UR4, 0xffffffff ;  /* 0xffffffff00047882 */ /* 0x000fc80000000000 */
[----:B------:R-:W-:Y:S01]  /*1fce0*/  LEA.HI.X R4, R4, UR5, R3, 0x1, P0 ;  /* 0x0000000504047c11 */ /* 0x000fe200080f0c03 */
[----:B------:R-:W-:Y:S06]  /*1fcf0*/  BRA.DIV UR4, `(.L_x_8444) ;  /* 0x000000ae04d47947 */ /* 0x000fec000b800000 */
[----:B------:R1:W2:Y:S04]  /*1fd00*/  SHFL.IDX PT, R3, R4, RZ, 0x181f ;  /* 0x00181fff04037589 */ /* 0x0002a800000e0000 */
[----:B------:R1:W4:Y:S02]  /*1fd10*/  SHFL.IDX PT, R14, R0, RZ, 0x181f ;  /* 0x00181fff000e7589 */ /* 0x00032400000e0000 */
.L_x_8720:
[----:B------:R-:W-:Y:S01]  /*1fd20*/  IMAD R20, R20, R21, RZ ;  /* 0x0000001514147224 */ /* 0x000fe200078e02ff */
[----:B------:R-:W-:Y:S04]  /*1fd30*/  BSSY B1, `(.L_x_8445) ;  /* 0x000000c000017945 */ /* 0x000fe80003800000 */
[----:B------:R-:W-:-:S13]  /*1fd40*/  ISETP.GE.AND P0, PT, R198, R20, PT ;  /* 0x00000014c600720c */ /* 0x000fda0003f06270 */
[----:B------:R-:W-:Y:S05]  /*1fd50*/  @P0 BRA `(.L_x_8446) ;  /* 0x0000000000240947 */ /* 0x000fea0003800000 */
[----:B------:R-:W-:Y:S02]  /*1fd60*/  ULDC UR4, c[0x0][0xac8] ;  /* 0x0002b20000047ab9 */ /* 0x000fe40000000800 */
[----:B------:R-:W-:Y:S02]  /*1fd70*/  ISETP.GE.AND P2, PT, R16, UR4, PT ;  /* 0x0000000410007c0c */ /* 0x000fe4000bf46270 */
[----:B------:R-:W-:-:S11]  /*1fd80*/  ISETP.GE.AND P3, PT, R2, UR4, PT ;  /* 0x0000000402007c0c */ /* 0x000fd6000bf66270 */
[-C--:B----4-:R-:W-:Y:S02]  /*1fd90*/  @!P2 LEA R6, P0, R16, R14.reuse, 0x1 ;  /* 0x0000000e1006a211 */ /* 0x090fe400078008ff */
[----:B------:R-:W-:Y:S02]  /*1fda0*/  @!P3 LEA R14, P1, R2, R14, 0x1 ;  /* 0x0000000e020eb211 */ /* 0x000fe400078208ff */
[-C--:B--2---:R-:W-:Y:S02]  /*1fdb0*/  @!P2 LEA.HI.X R7, R16, R3.reuse, R17, 0x1, P0 ;  /* 0x000000031007a211 */ /* 0x084fe400000f0c11 */
[----:B------:R-:W-:-:S03]  /*1fdc0*/  @!P3 LEA.HI.X R15, R2, R3, R185, 0x1, P1 ;  /* 0x00000003020fb211 */ /* 0x000fc600008f0cb9 */
[----:B------:R2:W-:Y:S04]  /*1fdd0*/  @!P2 ST.E.128 desc[UR54][R6.64], RZ ;  /* 0x000000ff0600a985 */ /* 0x0005e8000c101d36 */
[----:B------:R2:W-:Y:S02]  /*1fde0*/  @!P3 ST.E.128 desc[UR54][R14.64], RZ ;  /* 0x000000ff0e00b985 */ /* 0x0005e4000c101d36 */
.L_x_8446:
[----:B------:R-:W-:Y:S05]  /*1fdf0*/  BSYNC B1 ;  /* 0x0000000000017941 */ /* 0x000fea0003800000 */
.L_x_8445:
[----:B------:R-:W-:-:S03]  /*1fe00*/  UMOV UR4, 0xffffffff ;  /* 0xffffffff00047882 */ /* 0x000fc60000000000 */
[----:B------:R-:W-:Y:S05]  /*1fe10*/  BRA.DIV UR4, `(.L_x_8447) ;  /* 0x000000ae04c07947 */ /* 0x000fea000b800000 */
[----:B--2---:R2:W0:Y:S04]  /*1fe20*/  SHFL.IDX PT, R3, R4, 0x1, 0x181f ;  /* 0x00381f0004037f89 */ /* 0x00442800000e0000 */
[----:B----4-:R2:W4:Y:S02]  /*1fe30*/  SHFL.IDX PT, R14, R0, 0x1, 0x181f ;  /* 0x00381f00000e7f89 */ /* 0x01052400000e0000 */
.L_x_8724:
[----:B------:R-:W-:Y:S01]  /*1fe40*/  VIADD R5, R198, 0x20 ;  /* 0x00000020c6057836 */ /* 0x000fe20000000000 */
        /* <DEDUP_REMOVED lines=12> */
.L_x_8449:
[----:B------:R-:W-:Y:S05]  /*1ff10*/  BSYNC B1 ;  /* 0x0000000000017941 */ /* 0x000fea0003800000 */
.L_x_8448:
[----:B------:R-:W-:-:S03]  /*1ff20*/  UMOV UR4, 0xffffffff ;  /* 0xffffffff00047882 */ /* 0x000fc60000000000 */
[----:B------:R-:W-:Y:S05]  /*1ff30*/  BRA.DIV UR4, `(.L_x_8450) ;  /* 0x000000ae04c07947 */ /* 0x000fea000b800000 */
[----:B0-----:R0:W0:Y:S04]  /*1ff40*/  SHFL.IDX PT, R3, R4, 0x2, 0x181f ;  /* 0x00581f0004037f89 */ /* 0x00102800000e0000 */
[----:B----4-:R4:W0:Y:S02]  /*1ff50*/  SHFL.IDX PT, R14, R0, 0x2, 0x181f ;  /* 0x00581f00000e7f89 */ /* 0x01082400000e0000 */
.L_x_8728:
[----:B------:R-:W-:Y:S01]  /*1ff60*/  VIADD R5, R198, 0x40 ;  /* 0x00000040c6057836 */ /* 0x000fe20000000000 */
[----:B------:R-:W-:Y:S04]  /*1ff70*/  BSSY B1, `(.L_x_8451) ;  /* 0x000000c000017945 */ /* 0x000fe80003800000 */
[----:B------:R-:W-:-:S13]  /*1ff80*/  ISETP.GE.AND P0, PT, R5, R20, PT ;  /* 0x000000140500720c */ /* 0x000fda0003f06270 */
[----:B------:R-:W-:Y:S05]  /*1ff90*/  @P0 BRA `(.L_x_8452) ;  /* 0x0000000000240947 */ /* 0x000fea0003800000 */
[----:B------:R-:W-:Y:S02]  /*1ffa0*/  ULDC UR4, c[0x0][0xac8] ;  /* 0x0002b20000047ab9 */ /* 0x000fe40000000800 */
[----:B------:R-:W-:Y:S02]  /*1ffb0*/  ISETP.GE.AND P2, PT, R16, UR4, PT ;  /* 0x0000000410007c0c */ /* 0x000fe4000bf46270 */
[----:B------:R-:W-:-:S11]  /*1ffc0*/  ISETP.GE.AND P3, PT, R2, UR4, PT ;  /* 0x0000000402007c0c */ /* 0x000fd6000bf66270 */
[-C--:B0-----:R-:W-:Y:S02]  /*1ffd0*/  @!P2 LEA R6, P0, R16, R14.reuse, 0x1 ;  /* 0x0000000e1006a211 */ /* 0x081fe400078008ff */
[----:B------:R-:W-:Y:S02]  /*1ffe0*/  @!P3 LEA R14, P1, R2, R14, 0x1 ;  /* 0x0000000e020eb211 */ /* 0x000fe400078208ff */
[-C--:B------:R-:W-:Y:S02]  /*1fff0*/  @!P2 LEA.HI.X R7, R16, R3.reuse, R17, 0x1, P0 ;  /* 0x000000031007a211 */ /* 0x080fe400000f0c11 */
[----:B------:R-:W-:-:S03]  /*20000*/  @!P3 LEA.HI.X R15, R2, R3, R185, 0x1, P1 ;  /* 0x00000003020fb211 */ /* 0x000fc600008f0cb9 */
[----:B------:R0:W-:Y:S04]  /*20010*/  @!P2 ST.E.128 desc[UR54][R6.64], RZ ;  /* 0x000000ff0600a985 */ /* 0x0001e8000c101d36 */
[----:B------:R0:W-:Y:S02]  /*20020*/  @!P3 ST.E.128 desc[UR54][R14.64], RZ ;  /* 0x000000ff0e00b985 */ /* 0x0001e4000c101d36 */
.L_x_8452:
[----:B------:R-:W-:Y:S05]  /*20030*/  BSYNC B1 ;  /* 0x0000000000017941 */ /* 0x000fea0003800000 */
.L_x_8451:
[----:B------:R-:W-:-:S03]  /*20040*/  UMOV UR4, 0xffffffff ;  /* 0xffffffff00047882 */ /* 0x000fc60000000000 */
[----:B------:R-:W-:Y:S05]  /*20050*/  BRA.DIV UR4, `(.L_x_8453) ;  /* 0x000000ae04c07947 */ /* 0x000fea000b800000 */
[----:B0-----:R0:W0:Y:S04]  /*20060*/  SHFL.IDX PT, R3, R4, 0x3, 0x181f ;  /* 0x00781f0004037f89 */ /* 0x00102800000e0000 */
[----:B------:R0:W0:Y:S02]  /*20070*/  SHFL.IDX PT, R14, R0, 0x3, 0x181f ;  /* 0x00781f00000e7f89 */ /* 0x00002400000e0000 */
.L_x_8732:
[----:B012-4-:R-:W-:-:S04]  /*20080*/  IADD3 R0, R198, 0x60, RZ ;  /* 0x00000060c6007810 */ /* 0x017fc80007ffe0ff */
[----:B------:R-:W-:-:S13]  /*20090*/  ISETP.GE.AND P0, PT, R0, R20, PT ;  /* 0x000000140000720c */ /* 0x000fda0003f06270 */
[----:B------:R-:W-:Y:S05]  /*200a0*/  @P0 BRA `(.L_x_8436) ;  /* 0x0000000000240947 */ /* 0x000fea0003800000 */
[----:B------:R-:W-:Y:S02]  /*200b0*/  ULDC UR4, c[0x0][0xac8] ;  /* 0x0002b20000047ab9 */ /* 0x000fe40000000800 */
[----:B------:R-:W-:Y:S02]  /*200c0*/  ISETP.GE.AND P2, PT, R16, UR4, PT ;  /* 0x0000000410007c0c */ /* 0x000fe4000bf46270 */
[----:B------:R-:W-:-:S11]  /*200d0*/  ISETP.GE.AND P3, PT, R2, UR4, PT ;  /* 0x0000000402007c0c */ /* 0x000fd6000bf66270 */
[-C--:B------:R-:W-:Y:S02]  /*200e0*/  @!P2 LEA R4, P0, R16, R14.reuse, 0x1 ;  /* 0x0000000e1004a211 */ /* 0x080fe400078008ff */
[----:B------:R-:W-:Y:S02]  /*200f0*/  @!P3 LEA R14, P1, R2, R14, 0x1 ;  /* 0x0000000e020eb211 */ /* 0x000fe400078208ff */
[-C--:B------:R-:W-:Y:S02]  /*20100*/  @!P2 LEA.HI.X R5, R16, R3.reuse, R17, 0x1, P0 ;  /* 0x000000031005a211 */ /* 0x080fe400000f0c11 */
[----:B------:R-:W-:-:S03]  /*20110*/  @!P3 LEA.HI.X R15, R2, R3, R185, 0x1, P1 ;  /* 0x00000003020fb211 */ /* 0x000fc600008f0cb9 */
[----:B------:R0:W-:Y:S04]  /*20120*/  @!P2 ST.E.128 desc[UR54][R4.64], RZ ;  /* 0x000000ff0400a985 */ /* 0x0001e8000c101d36 */
[----:B------:R0:W-:Y:S02]  /*20130*/  @!P3 ST.E.128 desc[UR54][R14.64], RZ ;  /* 0x000000ff0e00b985 */ /* 0x0001e4000c101d36 */
.L_x_8436:
[----:B------:R-:W-:Y:S05]  /*20140*/  BSYNC B0 ;  /* 0x0000000000007941 */ /* 0x000fea0003800000 */
.L_x_8422:
[----:B------:R-:W-:Y:S02]  /*20150*/  ULDC UR4, c[0x0][0xc3c] ;  /* 0x00030f0000047ab9 */ /* 0x000fe40000000800 */
[----:B---3--:R-:W-:-:S13]  /*20160*/  ISETP.GE.AND P0, PT, R31, UR4, PT ;  /* 0x000000041f007c0c */ /* 0x008fda000bf06270 */
[----:B------:R-:W-:Y:S05]  /*20170*/  @!P0 BRA `(.L_x_8454) ;  /* 0xfffffe1000348947 */ /* 0x000fea000383ffff */
[----:B------:R-:W-:Y:S05]  /*20180*/  BRA `(.L_x_8157) ;  /* 0x0000007c00d47947 */ /* 0x000fea0003800000 */
.L_x_8155:
[----:B------:R-:W-:-:S08]  /*20190*/  NOP ;  /* 0x0000000000007918 */ /* 0x000fd00000000000 */
[----:B------:R-:W0:-:S00]  /*201a0*/  USETMAXREG.DEALLOC.CTAPOOL 0x28 ;  /* 0x00000028000079c8 */ /* 0x000e0000080e0500 */
        /* <DEDUP_REMOVED lines=14> */
.L_x_8455:
        /* <DEDUP_REMOVED lines=43> */
.L_x_8459:
[----:B------:R-:W0:Y:S01]  /*20540*/  LDC R2, c[0x0][0xc3c] ;  /* 0x00030f00ff027b82 */ /* 0x000e220000000800 */
[----:B------:R-:W-:Y:S01]  /*20550*/  UIADD3 UR4, UR4, 0x1f, URZ ;  /* 0x0000001f04047890 */ /* 0x000fe2000fffe03f */
[----:B------:R-:W-:Y:S02]  /*20560*/  ULDC UR7, c[0x0][0xc3c] ;  /* 0x00030f0000077ab9 */ /* 0x000fe40000000800 */
[----:B------:R-:W-:-:S03]  /*20570*/  IMAD.U32 R19, RZ, RZ, UR7 ;  /* 0x00000007ff137e24 */ /* 0x000fc6000f8e00ff */
[----:B0-----:R-:W-:-:S13]  /*20580*/  ISETP.LE.AND P6, PT, R2, UR4, PT ;  /* 0x0000000402007c0c */ /* 0x001fda000bfc3270 */
[----:B------:R-:W-:Y:S05]  /*20590*/  @P6 BRA `(.L_x_8458) ;  /* 0x0000000800a86947 */ /* 0x000fea0003800000 */
[----:B------:R-:W-:Y:S01]  /*205a0*/  VIADD R9, R7, UR4 ;  /* 0x0000000407097c36 */ /* 0x000fe20008000000 */
[----:B------:R-:W-:-:S04]  /*205b0*/  MOV R6, RZ ;  /* 0x000000ff00067202 */ /* 0x000fc80000000f00 */
        /* <DEDUP_REMOVED lines=29> */
.L_x_8457:
        /* <DEDUP_REMOVED lines=13> */
.L_x_8460:
        /* <DEDUP_REMOVED lines=36> */
[----:B------:R-:W-:Y:S01]  /*20aa0*/  IMAD.MOV R12, RZ, RZ, -R2 ;  /* 0x000000ffff0c7224 */ /* 0x000fe200078e0a02 */
[----:B------:R-:W-:Y:S01]  /*20ab0*/  MOV R2, RZ ;  /* 0x000000ff00027202 */ /* 0x000fe20000000f00 */
[----:B------:R-:W-:Y:S01]  /*20ac0*/  IMAD R11, R13, R4, RZ ;  /* 0x000000040d0b7224 */ /* 0x000fe200078e02ff */
        /* <DEDUP_REMOVED lines=15> */
[----:B------:R-:W-:Y:S02]  /*20bc0*/  @!P2 IADD3 R2, -R2, RZ, RZ ;  /* 0x000000ff0202a210 */ /* 0x000fe40007ffe1ff */
[----:B------:R-:W-:-:S05]  /*20bd0*/  @!P1 LOP3.LUT R2, RZ, R9, RZ, 0x33, !PT ;  /* 0x00000009ff029212 */ /* 0x000fca00078e33ff */
[----:B------:R-:W-:-:S04]  /*20be0*/  IMAD.MOV R18, RZ, RZ, -R2 ;  /* 0x000000ffff127224 */ /* 0x000fc800078e0a02 */
[C---:B------:R-:W-:Y:S02]  /*20bf0*/  IMAD R18, R9.reuse, R18, R10 ;  /* 0x0000001209127224 */ /* 0x040fe400078e020a */
[----:B------:R-:W-:Y:S02]  /*20c00*/  IMAD R9, R9, 0x1000000, R2 ;  /* 0x0100000009097824 */ /* 0x000fe400078e0202 */
[----:B------:R-:W-:Y:S02]  /*20c10*/  IMAD R2, R6, R3, R5 ;  /* 0x0000000306027224 */ /* 0x000fe400078e0205 */
[----:B------:R-:W-:Y:S01]  /*20c20*/  IMAD R18, R18, 0x10000, R9 ;  /* 0x0001000012127824 */ /* 0x000fe200078e0209 */
[----:B------:R-:W-:Y:S06]  /*20c30*/  BRA `(.L_x_8462) ;  /* 0x0000000000f47947 */ /* 0x000fec0003800000 */
.L_x_8461:
        /* <DEDUP_REMOVED lines=12> */
[----:B0-----:R-:W-:-:S05]  /*20d00*/  IADD3 R11, RZ, -R3, RZ ;  /* 0x80000003ff0b7210 */ /* 0x001fca0007ffe0ff */
        /* <DEDUP_REMOVED lines=20> */
[----:B------:R-:W-:-:S04]  /*20e50*/  VIADDMNMX R13, R3, UR5, R13, PT ;  /* 0x00000005030d7c46 */ /* 0x000fc8000b80010d */
[-C--:B------:R-:W-:Y:S02]  /*20e60*/  IABS R10, R13.reuse ;  /* 0x0000000d000a7213 */ /* 0x080fe40000000000 */
[----:B------:R-:W-:Y:S02]  /*20e70*/  IABS R12, R13 ;  /* 0x0000000d000c7213 */ /* 0x000fe40000000000 */
[----:B------:R-:W0:Y:S01]  /*20e80*/  I2F.RP R8, R10 ;  /* 0x0000000a00087306 */ /* 0x000e220000209400 */
[----:B------:R-:W-:-:S07]  /*20e90*/  IADD3 R18, -R13, RZ, RZ ;  /* 0x000000ff0d127210 */ /* 0x000fce0007ffe1ff */
        /* <DEDUP_REMOVED lines=23> */
.L_x_8462:
[----:B------:R-:W-:-:S05]  /*21010*/  LOP3.LUT R17, RZ, R2, RZ, 0x33, !PT ;  /* 0x00000002ff117212 */ /* 0x000fca00078e33ff */
[----:B------:R-:W-:Y:S01]  /*21020*/  IMAD.IADD R17, R6, 0x1, R17 ;  /* 0x0000000106117824 */ /* 0x000fe200078e0211 */
[----:B------:R-:W-:Y:S06]  /*21030*/  BRA `(.L_x_8463) ;  /* 0x00000000000c7947 */ /* 0x000fec0003800000 */
.L_x_8458:
[----:B------:R-:W-:Y:S02]  /*21040*/  IMAD.MOV.U32 R17, RZ, RZ, RZ ;  /* 0x000000ffff117224 */ /* 0x000fe400078e00ff */
[----:B------:R-:W-:Y:S02]  /*21050*/  IMAD.U32 R16, RZ, RZ, UR6 ;  /* 0x00000006ff107e24 */ /* 0x000fe4000f8e00ff */
[----:B------:R-:W-:-:S07]  /*21060*/  IMAD.MOV.U32 R18, RZ, RZ, RZ ;  /* 0x000000ffff127224 */ /* 0x000fce00078e00ff */
.L_x_8463:
[----:B------:R-:W-:-:S13]  /*21070*/  ISETP.NE.AND P0, PT, R7, RZ, PT ;  /* 0x000000ff0700720c */ /* 0x000fda0003f05270 */
[----:B------:R-:W0:Y:S01]  /*21080*/  @!P0 S2R R3, SR_CgaCtaId ;  /* 0x0000000000038919 */ /* 0x000e220000008800 */
[----:B------:R-:W-:-:S04]  /*21090*/  @!P0 MOV R2, 0x400 ;  /* 0x0000040000028802 */ /* 0x000fc80000000f00 */
[----:B0-----:R-:W-:-:S05]  /*210a0*/  @!P0 LEA R2, R3, R2, 0x18 ;  /* 0x0000000203028211 */ /* 0x001fca00078ec0ff */
[----:B------:R1:W-:Y:S01]  /*210b0*/  @!P0 STS.128 [R2+0x288d0], R16 ;  /* 0x0288d01002008388 */ /* 0x0003e20000000c00 */
[----:B------:R-:W-:Y:S06]  /*210c0*/  BAR.ARV 0x5, 0x180 ;  /* 0x0146000000007b1d */ /* 0x000fec0000002000 */
.L_x_8456:
[----:B------:R2:W-:Y:S01]  /*210d0*/  STL [R1+0x1c], RZ ;  /* 0x00001cff01007387 */ /* 0x0005e20000100800 */
[----:B------:R-:W-:Y:S01]  /*210e0*/  ULDC UR4, c[0x0][0xc3c] ;  /* 0x00030f0000047ab9 */ /* 0x000fe20000000800 */
[----:B------:R-:W-:Y:S01]  /*210f0*/  IMAD.MOV.U32 R28, RZ, RZ, 0x1 ;  /* 0x00000001ff1c7424 */ /* 0x000fe200078e00ff */
[----:B0-----:R-:W-:Y:S02]  /*21100*/  ISETP.GE.AND P0, PT, R19, UR4, PT ;  /* 0x0000000413007c0c */ /* 0x001fe4000bf06270 */
[----:B------:R-:W-:-:S11]  /*21110*/  MOV R24, RZ ;  /* 0x000000ff00187202 */ /* 0x000fd60000000f00 */
[----:B--2---:R-:W-:Y:S05]  /*21120*/  @P0 BRA `(.L_x_8464) ;  /* 0x0000006c00100947 */ /* 0x004fea0003800000 */
[----:B------:R-:W0:Y:S01]  /*21130*/  S2UR UR5, SR_CgaCtaId ;  /* 0x00000000000579c3 */ /* 0x000e220000008800 */
[C---:B------:R-:W-:Y:S01]  /*21140*/  IMAD.SHL.U32 R31, R0.reuse, 0x8, RZ ;  /* 0x00000008001f7824 */ /* 0x040fe200078e00ff */
[----:B------:R-:W-:Y:S01]  /*21150*/  LOP3.LUT R4, R0, 0x7f, RZ, 0xc0, !PT ;  /* 0x0000007f00047812 */ /* 0x000fe200078ec0ff */
[----:B------:R-:W-:Y:S01]  /*21160*/  UMOV UR4, 0x400 ;  /* 0x0000040000047882 */ /* 0x000fe20000000000 */
[----:B------:R2:W-:Y:S01]  /*21170*/  STL [R1+0x1c], RZ ;  /* 0x00001cff01007387 */ /* 0x0005e20000100800 */
[----:B------:R-:W-:Y:S01]  /*21180*/  BSSY B8, `(.L_x_8464) ;  /* 0x00006be000087945 */ /* 0x000fe20003800000 */
[C---:B------:R-:W-:Y:S01]  /*21190*/  LOP3.LUT R3, R31.reuse, 0x1f8, RZ, 0xc0, !PT ;  /* 0x000001f81f037812 */ /* 0x040fe200078ec0ff */
[----:B------:R-:W-:Y:S01]  /*211a0*/  IMAD.SHL.U32 R35, R4, 0x8, RZ ;  /* 0x0000000804237824 */ /* 0x000fe200078e00ff */
[----:B------:R-:W-:Y:S01]  /*211b0*/  LOP3.LUT R31, R31, 0x38, RZ, 0xc0, !PT ;  /* 0x000000381f1f7812 */ /* 0x000fe200078ec0ff */
[----:B------:R-:W-:Y:S01]  /*211c0*/  IMAD.MOV.U32 R29, RZ, RZ, 0x1 ;  /* 0x00000001ff1d7424 */ /* 0x000fe200078e00ff */
[----:B-1----:R-:W-:Y:S01]  /*211d0*/  LOP3.LUT R2, R3, 0x38, R0, 0x78, !PT ;  /* 0x0000003803027812 */ /* 0x002fe200078e7800 */
[----:B------:R-:W-:Y:S01]  /*211e0*/  IMAD.SHL.U32 R0, R0, 0x10, RZ ;  /* 0x0000001000007824 */ /* 0x000fe200078e00ff */
[----:B------:R-:W-:Y:S01]  /*211f0*/  MOV R24, RZ ;  /* 0x000000ff00187202 */ /* 0x000fe20000000f00 */
[----:B------:R-:W-:Y:S01]  /*21200*/  IMAD.MOV.U32 R26, RZ, RZ, RZ ;  /* 0x000000ffff1a7224 */ /* 0x000fe200078e00ff */
[----:B------:R-:W-:Y:S01]  /*21210*/  LOP3.LUT R35, R2, 0x200, R35, 0xf8, !PT ;  /* 0x0000020002237812 */ /* 0x000fe200078ef823 */
[----:B------:R-:W-:Y:S01]  /*21220*/  IMAD.MOV.U32 R28, RZ, RZ, 0x1 ;  /* 0x00000001ff1c7424 */ /* 0x000fe200078e00ff */
[----:B------:R-:W-:Y:S01]  /*21230*/  SHF.R.U32.HI R2, RZ, 0x3, R4 ;  /* 0x00000003ff027819 */ /* 0x000fe20000011604 */
[----:B------:R-:W-:Y:S01]  /*21240*/  ULOP3.LUT UR38, UR36, 0x2, URZ, 0xfc, !UPT ;  /* 0x0000000224267892 */ /* 0x000fe2000f8efc3f */
[----:B------:R-:W-:Y:S01]  /*21250*/  LOP3.LUT R0, R0, 0x70, RZ, 0xc0, !PT ;  /* 0x0000007000007812 */ /* 0x000fe200078ec0ff */
[----:B------:R-:W-:Y:S01]  /*21260*/  ULDC.64 UR40, c[0x0][0x198] ;  /* 0x0000660000287ab9 */ /* 0x000fe20000000a00 */
[----:B------:R-:W-:Y:S01]  /*21270*/  LOP3.LUT R30, R31, 0x40, RZ, 0xfc, !PT ;  /* 0x000000401f1e7812 */ /* 0x000fe200078efcff */
[----:B------:R-:W-:Y:S01]  /*21280*/  ULDC UR37, c[0x0][0xc] ;  /* 0x0000030000257ab9 */ /* 0x000fe20000000800 */
[----:B------:R-:W-:Y:S01]  /*21290*/  LOP3.LUT R2, R2, R0, RZ, 0xfc, !PT ;  /* 0x0000000002027212 */ /* 0x000fe200078efcff */
[----:B0-----:R-:W-:-:S06]  /*212a0*/  ULEA UR4, UR5, UR4, 0x18 ;  /* 0x0000000405047291 */ /* 0x001fcc000f8ec03f */
[----:B------:R-:W-:-:S04]  /*212b0*/  IMAD.U32 R22, RZ, RZ, UR4 ;  /* 0x00000004ff167e24 */ /* 0x000fc8000f8e00ff */
[----:B------:R-:W-:-:S05]  /*212c0*/  IMAD R0, R35, 0x2, R22 ;  /* 0x0000000223007824 */ /* 0x000fca00078e0216 */
[----:B------:R2:W-:Y:S02]  /*212d0*/  STL [R1+0x8], R0 ;  /* 0x0000080001007387 */ /* 0x0005e40000100800 */
.L_x_8583:
[----:B------:R-:W-:Y:S05]  /*212e0*/  YIELD ;  /* 0x0000000000007946 */ /* 0x000fea0003800000 */
[----:B------:R-:W-:Y:S01]  /*212f0*/  ULDC.64 UR4, c[0x0][0xa28] ;  /* 0x00028a0000047ab9 */ /* 0x000fe20000000a00 */
[----:B------:R-:W-:Y:S01]  /*21300*/  IMAD.MOV.U32 R10, RZ, RZ, RZ ;  /* 0x000000ffff0a7224 */ /* 0x000fe200078e00ff */
[----:B------:R-:W-:Y:S01]  /*21310*/  ISETP.NE.U32.AND P0, PT, RZ, UR4, PT ;  /* 0x00000004ff007c0c */ /* 0x000fe2000bf05070 */
[----:B0-----:R-:W0:Y:S01]  /*21320*/  LDC.64 R4, c[0x0][0xa00] ;  /* 0x00028000ff047b82 */ /* 0x001e220000000a00 */
[----:B------:R-:W-:Y:S01]  /*21330*/  IMAD.MOV.U32 R8, RZ, RZ, RZ ;  /* 0x000000ffff087224 */ /* 0x000fe200078e00ff */
[----:B------:R-:W-:Y:S01]  /*21340*/  ULDC.64 UR6, c[0x0][0xa10] ;  /* 0x0002840000067ab9 */ /* 0x000fe20000000a00 */
[----:B------:R-:W-:Y:S01]  /*21350*/  ISETP.NE.AND.EX P0, PT, RZ, UR5, PT, P0 ;  /* 0x00000005ff007c0c */ /* 0x000fe2000bf05300 */
[----:B------:R-:W-:-:S12]  /*21360*/  ULDC.64 UR4, c[0x0][0xa18] ;  /* 0x0002860000047ab9 */ /* 0x000fd80000000a00 */
[----:B-1----:R-:W1:Y:S02]  /*21370*/  @P0 LDC.64 R2, c[0x0][0xa28] ;  /* 0x00028a00ff020b82 */ /* 0x002e640000000a00 */
[----:B-1----:R-:W-:-:S05]  /*21380*/  @P0 IMAD.WIDE R2, R19, 0x4, R2 ;  /* 0x0000000413020825 */ /* 0x002fca00078e0202 */
[----:B------:R1:W3:Y:S01]  /*21390*/  @P0 LDG.E R10, desc[UR54][R2.64] ;  /* 0x00000036020a0981 */ /* 0x0002e2000c1e1900 */
[----:B------:R-:W-:Y:S01]  /*213a0*/  ISETP.NE.U32.AND P0, PT, RZ, UR4, PT ;  /* 0x00000004ff007c0c */ /* 0x000fe2000bf05070 */
[----:B0-----:R-:W-:Y:S01]  /*213b0*/  IMAD.WIDE R4, R19, 0x4, R4 ;  /* 0x0000000413047825 */ /* 0x001fe200078e0204 */
[----:B------:R-:W-:Y:S02]  /*213c0*/  ISETP.NE.U32.AND P1, PT, RZ, UR6, PT ;  /* 0x00000006ff007c0c */ /* 0x000fe4000bf25070 */
[----:B------:R-:W-:Y:S01]  /*213d0*/  ISETP.NE.AND.EX P2, PT, RZ, UR5, PT, P0 ;  /* 0x00000005ff007c0c */ /* 0x000fe2000bf45300 */
[----:B------:R-:W-:Y:S01]  /*213e0*/  ULDC.64 UR4, c[0x0][0xa00] ;  /* 0x0002800000047ab9 */ /* 0x000fe20000000a00 */
[----:B------:R-:W-:Y:S02]  /*213f0*/  ISETP.NE.AND.EX P1, PT, RZ, UR7, PT, P1 ;  /* 0x00000007ff007c0c */ /* 0x000fe4000bf25310 */
[----:B------:R-:W-:Y:S01]  /*21400*/  ISETP.NE.U32.AND P0, PT, RZ, UR4, PT ;  /* 0x00000004ff007c0c */ /* 0x000fe2000bf05070 */
[----:B-1----:R-:W0:Y:S01]  /*21410*/  LDC.64 R2, c[0x0][0xa10] ;  /* 0x00028400ff027b82 */ /* 0x002e220000000a00 */
[----:B--2---:R-:W-:-:S02]  /*21420*/  MOV R0, RZ ;  /* 0x000000ff00007202 */ /* 0x004fc40000000f00 */
[----:B------:R-:W-:-:S05]  /*21430*/  ISETP.NE.AND.EX P0, PT, RZ, UR5, PT, P0 ;  /* 0x00000005ff007c0c */ /* 0x000fca000bf05300 */
[----:B------:R-:W1:Y:S08]  /*21440*/  @P2 LDC.64 R6, c[0x0][0xa18] ;  /* 0x00028600ff062b82 */ /* 0x000e700000000a00 */
[----:B------:R-:W2:Y:S01]  /*21450*/  @P0 LDG.E R8, desc[UR54][R4.64] ;  /* 0x0000003604080981 */ /* 0x000ea2000c1e1900 */
        /* <DEDUP_REMOVED lines=16> */
[----:B---3--:R0:W-:Y:S04]  /*21560*/  STL [R1], R10 ;  /* 0x0000000a01007387 */ /* 0x0081e80000100800 */
[----:B--2---:R0:W-:Y:S01]  /*21570*/  STL [R1+0xc], R8 ;  /* 0x00000c0801007387 */ /* 0x0041e20000100800 */
[----:B------:R-:W-:Y:S05]  /*21580*/  @P2 BRA `(.L_x_8465) ;  /* 0x0000000000102947 */ /* 0x000fea0003800000 */
[----:B------:R-:W-:Y:S05]  /*21590*/  @!P0 BRA `(.L_x_8465) ;  /* 0x00000000000c8947 */ /* 0x000fea0003800000 */
[----:B------:R-:W2:Y:S04]  /*215a0*/  LDG.E R6, desc[UR54][R4.64] ;  /* 0x0000003604067981 */ /* 0x000ea8000c1e1900 */
[----:B-----5:R-:W2:Y:S02]  /*215b0*/  LDG.E R33, desc[UR54][R4.64+0x4] ;  /* 0x0000043604217981 */ /* 0x020ea4000c1e1900 */
[----:B--2---:R-:W-:-:S07]  /*215c0*/  IMAD.IADD R33, R33, 0x1, -R6 ;  /* 0x0000000121217824 */ /* 0x004fce00078e0a06 */
.L_x_8465:
        /* <DEDUP_REMOVED lines=13> */
.L_x_8466:
        /* <DEDUP_REMOVED lines=9> */
.L_x_8467:
[----:B-1----:R-:W2:Y:S01]  /*21730*/  @P1 LDG.E R5, desc[UR54][R2.64] ;  /* 0x0000003602051981 */ /* 0x002ea2000c1e1900 */
[----:B0-----:R-:W0:Y:S03]  /*21740*/  LDC R8, c[0x0][0x448] ;  /* 0x00011200ff087b82 */ /* 0x001e260000000800 */
[----:B------:R1:W2:Y:S01]  /*21750*/  @P1 LDG.E R4, desc[UR54][R2.64+0x4] ;  /* 0x0000043602041981 */ /* 0x0002a2000c1e1900 */
[----:B------:R-:W-:Y:S02]  /*21760*/  IMAD.SHL.U32 R27, R17, 0x80, RZ ;  /* 0x00000080111b7824 */ /* 0x000fe400078e00ff */
[----:B-----5:R-:W-:Y:S02]  /*21770*/  IMAD.IADD R9, R9, 0x1, -R10 ;  /* 0x0000000109097824 */ /* 0x020fe400078e0a0a */
[----:B------:R-:W-:Y:S01]  /*21780*/  VIADD R11, R27, 0x7f ;  /* 0x0000007f1b0b7836 */ /* 0x000fe20000000000 */
[----:B-1----:R-:W1:Y:S01]  /*21790*/  LDC.64 R2, c[0x0][0x9e0] ;  /* 0x00027800ff027b82 */ /* 0x002e620000000a00 */
[----:B0-----:R-:W-:-:S13]  /*217a0*/  ISETP.NE.AND P2, PT, R8, 0x1, PT ;  /* 0x000000010800780c */ /* 0x001fda0003f45270 */
[----:B------:R-:W0:Y:S01]  /*217b0*/  @P2 LDC R8, c[0x0][0x44c] ;  /* 0x00011300ff082b82 */ /* 0x000e220000000800 */
[----:B-1----:R-:W-:-:S07]  /*217c0*/  ISETP.GE.AND P3, PT, R3, 0x1, PT ;  /* 0x000000010300780c */ /* 0x002fce0003f66270 */
[----:B------:R-:W1:Y:S01]  /*217d0*/  @P2 LDC R13, c[0x0][0x450] ;  /* 0x00011400ff0d2b82 */ /* 0x000e620000000800 */
[----:B--2---:R-:W-:Y:S01]  /*217e0*/  @P1 IADD3 R7, -R5, R4, RZ ;  /* 0x0000000405071210 */ /* 0x004fe20007ffe1ff */
[----:B0-----:R-:W-:-:S04]  /*217f0*/  @P2 IMAD.HI.U32 R4, R11, R8, RZ ;  /* 0x000000080b042227 */ /* 0x001fc800078e00ff */
[----:B------:R-:W-:Y:S01]  /*21800*/  IMAD.IADD R36, R9, 0x1, R7 ;  /* 0x0000000109247824 */ /* 0x000fe200078e0207 */
[----:B-1----:R-:W-:-:S03]  /*21810*/  @P2 SHF.R.U32.HI R11, RZ, R13, R4 ;  /* 0x0000000dff0b2219 */ /* 0x002fc60000011604 */
[C---:B------:R-:W-:Y:S01]  /*21820*/  VIADD R4, R36.reuse, 0x7f ;  /* 0x0000007f24047836 */ /* 0x040fe20000000000 */
[----:B------:R-:W-:-:S04]  /*21830*/  IADD3 R10, R36, 0x1, -R33 ;  /* 0x00000001240a7810 */ /* 0x000fc80007ffe821 */
[----:B------:R-:W-:Y:S02]  /*21840*/  SHF.R.S32.HI R5, RZ, 0x1f, R4 ;  /* 0x0000001fff057819 */ /* 0x000fe40000011404 */
[----:B------:R-:W-:Y:S02]  /*21850*/  IADD3 R11, R10, R11, RZ ;  /* 0x0000000b0a0b7210 */ /* 0x000fe40007ffe0ff */
        /* <DEDUP_REMOVED lines=15> */
.L_x_8470:
[----:B------:R-:W-:-:S13]  /*21950*/  ISETP.NE.AND P0, PT, R3, 0x1, PT ;  /* 0x000000010300780c */ /* 0x000fda0003f05270 */
[----:B------:R-:W0:Y:S02]  /*21960*/  @P0 LDC.64 R4, c[0x0][0x9e8] ;  /* 0x00027a00ff040b82 */ /* 0x000e240000000a00 */
[----:B0-----:R-:W-:-:S05]  /*21970*/  @P0 IMAD.HI.U32 R4, R8, R4, RZ ;  /* 0x0000000408040227 */ /* 0x001fca00078e00ff */
[----:B------:R-:W-:-:S07]  /*21980*/  @P0 SHF.R.U32.HI R8, RZ, R5, R4 ;  /* 0x00000005ff080219 */ /* 0x000fce0000011604 */
.L_x_8471:
[----:B------:R-:W-:Y:S05]  /*21990*/  BSYNC B0 ;  /* 0x0000000000007941 */ /* 0x000fea0003800000 */
.L_x_8469:
[----:B------:R-:W-:-:S05]  /*219a0*/  IMAD R5, R8, R3, R3 ;  /* 0x0000000308057224 */ /* 0x000fca00078e0203 */
[----:B------:R-:W-:-:S07]  /*219b0*/  VIMNMX R2, R2, R5, PT ;  /* 0x0000000502027248 */ /* 0x000fce0003fe0100 */
.L_x_8468:
[----:B------:R-:W0:Y:S01]  /*219c0*/  @P2 LDC R4, c[0x0][0x44c] ;  /* 0x00011300ff042b82 */ /* 0x000e220000000800 */
[----:B------:R-:W-:Y:S01]  /*219d0*/  VIADD R2, R2, 0x7f ;  /* 0x0000007f02027836 */ /* 0x000fe20000000000 */
[----:B------:R-:W-:Y:S01]  /*219e0*/  IADD3 R8, R36, -R33, RZ ;  /* 0x8000002124087210 */ /* 0x000fe20007ffe0ff */
[----:B------:R-:W-:Y:S01]  /*219f0*/  IMAD.MOV.U32 R5, RZ, RZ, R27 ;  /* 0x000000ffff057224 */ /* 0x000fe200078e001b */
[----:B------:R-:W-:-:S04]  /*21a00*/  ULDC UR4, c[0x0][0x9dc] ;  /* 0x0002770000047ab9 */ /* 0x000fc80000000800 */
[----:B------:R-:W1:Y:S01]  /*21a10*/  @P2 LDC R11, c[0x0][0x450] ;  /* 0x00011400ff0b2b82 */ /* 0x000e620000000800 */
[----:B0-----:R-:W-:-:S05]  /*21a20*/  @P2 IMAD.HI.U32 R4, R27, R4, RZ ;  /* 0x000000041b042227 */ /* 0x001fca00078e00ff */
[----:B-1----:R-:W-:Y:S02]  /*21a30*/  @P2 SHF.R.U32.HI R5, RZ, R11, R4 ;  /* 0x0000000bff052219 */ /* 0x002fe40000011604 */
[----:B------:R-:W-:-:S03]  /*21a40*/  SHF.R.S32.HI R11, RZ, 0x1f, R2 ;  /* 0x0000001fff0b7819 */ /* 0x000fc60000011402 */
[----:B------:R-:W-:Y:S01]  /*21a50*/  IMAD.IADD R12, R8, 0x1, R5 ;  /* 0x00000001080c7824 */ /* 0x000fe200078e0205 */
[----:B------:R-:W-:-:S04]  /*21a60*/  LEA.HI R11, R11, R2, RZ, 0x7 ;  /* 0x000000020b0b7211 */ /* 0x000fc800078f38ff */
[----:B------:R-:W-:-:S04]  /*21a70*/  SHF.R.S32.HI R2, RZ, 0x7, R11 ;  /* 0x00000007ff027819 */ /* 0x000fc8000001140b */
        /* <DEDUP_REMOVED lines=13> */
.L_x_8474:
[----:B------:R-:W-:-:S13]  /*21b50*/  ISETP.NE.AND P0, PT, R3, 0x1, PT ;  /* 0x000000010300780c */ /* 0x000fda0003f05270 */
[----:B------:R-:W0:Y:S02]  /*21b60*/  @P0 LDC.64 R4, c[0x0][0x9e8] ;  /* 0x00027a00ff040b82 */ /* 0x000e240000000a00 */
[----:B0-----:R-:W-:-:S05]  /*21b70*/  @P0 IMAD.HI.U32 R4, R12, R4, RZ ;  /* 0x000000040c040227 */ /* 0x001fca00078e00ff */
[----:B------:R-:W-:-:S07]  /*21b80*/  @P0 SHF.R.U32.HI R12, RZ, R5, R4 ;  /* 0x00000005ff0c0219 */ /* 0x000fce0000011604 */
.L_x_8475:
[----:B------:R-:W-:Y:S05]  /*21b90*/  BSYNC B0 ;  /* 0x0000000000007941 */ /* 0x000fea0003800000 */
.L_x_8473:
[----:B------:R-:W-:-:S05]  /*21ba0*/  IMAD R3, R12, R3, RZ ;  /* 0x000000030c037224 */ /* 0x000fca00078e02ff */
[----:B------:R-:W-:-:S07]  /*21bb0*/  VIMNMX R2, R2, R3, !PT ;  /* 0x0000000302027248 */ /* 0x000fce0007fe0100 */
.L_x_8472:
[----:B------:R-:W-:Y:S01]  /*21bc0*/  SHF.R.S32.HI R3, RZ, 0x1f, R2 ;  /* 0x0000001fff037819 */ /* 0x000fe20000011402 */
[----:B------:R-:W-:Y:S01]  /*21bd0*/  BSSY B0, `(.L_x_8476) ;  /* 0x0000027000007945 */ /* 0x000fe20003800000 */
[----:B------:R-:W-:Y:S02]  /*21be0*/  LOP3.LUT R37, R6, 0xff, RZ, 0xc0, !PT ;  /* 0x000000ff06257812 */ /* 0x000fe400078ec0ff */
[----:B------:R-:W-:Y:S01]  /*21bf0*/  LEA.HI R3, R3, R2, RZ, 0x7 ;  /* 0x0000000203037211 */ /* 0x000fe200078f38ff */
[----:B------:R-:W-:Y:S01]  /*21c00*/  IMAD.MOV.U32 R2, RZ, RZ, RZ ;  /* 0x000000ffff027224 */ /* 0x000fe200078e00ff */
        /* <DEDUP_REMOVED lines=35> */
.L_x_8477:
[----:B------:R-:W-:Y:S05]  /*21e40*/  BSYNC B0 ;  /* 0x0000000000007941 */ /* 0x000fea0003800000 */
.L_x_8476:
[-C--:B------:R-:W-:Y:S01]  /*21e50*/  IMAD R4, R37, R2.reuse, R4 ;  /* 0x0000000225047224 */ /* 0x080fe200078e0204 */
[----:B------:R-:W-:Y:S04]  /*21e60*/  BSSY B0, `(.L_x_8478) ;  /* 0x0000114000007945 */ /* 0x000fe80003800000 */
[C---:B------:R-:W-:Y:S01]  /*21e70*/  VIADDMNMX R2, R4.reuse, R2, R11, PT ;  /* 0x0000000204027246 */ /* 0x040fe2000380010b */
[----:B------:R-:W-:-:S04]  /*21e80*/  IMAD R4, R4, 0x80, -R9 ;  /* 0x0000008004047824 */ /* 0x000fc800078e0a09 */
[----:B------:R-:W-:Y:S01]  /*21e90*/  IMAD R2, R2, 0x80, -R9 ;  /* 0x0000008002027824 */ /* 0x000fe200078e0a09 */
[----:B------:R-:W-:-:S04]  /*21ea0*/  VIMNMX R4, RZ, R4, !PT ;  /* 0x00000004ff047248 */ /* 0x000fc80007fe0100 */
        /* <DEDUP_REMOVED lines=18> */
.L_x_8735:
[----:B-1----:R-:W-:Y:S02]  /*21fd0*/  ISETP.NE.AND P0, PT, R14, RZ, PT ;  /* 0x000000ff0e00720c */ /* 0x002fe40003f05270 */
[----:B------:R-:W-:-:S11]  /*21fe0*/  PLOP3.LUT P6, PT, PT, PT, PT, 0x8, 0x0 ;  /* 0x000000000000781c */ /* 0x000fd60003fce170 */
[----:B------:R-:W-:Y:S05]  /*21ff0*/  @P0 BRA `(.L_x_8481) ;  /* 0x00000000000c0947 */ /* 0x000fea0003800000 */
[----:B------:R-:W-:-:S03]  /*22000*/  UMOV UR4, 0xffffffff ;  /* 0xffffffff00047882 */ /* 0x000fc60000000000 */
[----:B------:R-:W-:Y:S05]  /*22010*/  BRA.DIV UR4, `(.L_x_8482) ;  /* 0x00000092044c7947 */ /* 0x000fea000b800000 */
[----:B------:R-:W-:-:S13]  /*22020*/  ELECT P6, URZ, PT ;  /* 0x00000000003f782f */ /* 0x000fda00038c0000 */
.L_x_8481:
        /* <DEDUP_REMOVED lines=9> */
.L_x_8738:
[----:B------:R-:W-:Y:S05]  /*220c0*/  BSYNC B1 ;  /* 0x0000000000017941 */ /* 0x000fea0003800000 */
.L_x_8483:
[----:B------:R-:W-:Y:S04]  /*220d0*/  BSSY B1, `(.L_x_8485) ;  /* 0x000006e000017945 */ /* 0x000fe80003800000 */
[----:B------:R-:W-:Y:S05]  /*220e0*/  @!P6 BRA `(.L_x_8486) ;  /* 0x0000000400b0e947 */ /* 0x000fea0003800000 */
[----:B0-----:R-:W-:Y:S01]  /*220f0*/  IMAD R3, R26, 0x8, R22 ;  /* 0x000000081a037824 */ /* 0x001fe200078e0216 */
[----:B------:R-:W-:Y:S01]  /*22100*/  SHF.L.U32 R7, R29, 0x1f, RZ ;  /* 0x0000001f1d077819 */ /* 0x000fe200000006ff */
[----:B------:R-:W0:Y:S01]  /*22110*/  S2R R9, SR_TID.X ;  /* 0x0000000000097919 */ /* 0x000e220000002100 */
[----:B------:R-:W-:Y:S02]  /*22120*/  BSSY B2, `(.L_x_8487) ;  /* 0x0000005000027945 */ /* 0x000fe40003800000 */
[----:B------:R-:W1:Y:S01]  /*22130*/  SYNCS.PHASECHK.TRANS64.TRYWAIT P0, [R3+URZ+0x288a0], R7 ;  /* 0x0288a007030075a7 */ /* 0x000e62000800017f */
[----:B0-----:R-:W-:-:S04]  /*22140*/  LOP3.LUT R9, R9, 0x7f, RZ, 0xc0, !PT ;  /* 0x0000007f09097812 */ /* 0x001fc800078ec0ff */
[----:B------:R-:W-:Y:S01]  /*22150*/  ISETP.NE.AND P1, PT, R9, RZ, PT ;  /* 0x000000ff0900720c */ /* 0x000fe20003f25270 */
[----:B-1----:R-:W-:-:S12]  /*22160*/  @!P0 BRA `(.L_x_8488) ;  /* 0x00000090002c8947 */ /* 0x002fd80003800000 */
.L_x_8739:
[----:B------:R-:W-:Y:S05]  /*22170*/  BSYNC B2 ;  /* 0x0000000000027941 */ /* 0x000fea0003800000 */
.L_x_8487:
        /* <DEDUP_REMOVED lines=9> */
.L_x_8490:
[----:B------:R-:W-:Y:S05]  /*22210*/  BSYNC B2 ;  /* 0x0000000000027941 */ /* 0x000fea0003800000 */
.L_x_8489:
[----:B------:R-:W-:Y:S01]  /*22220*/  IMAD.MOV.U32 R20, RZ, RZ, RZ ;  /* 0x000000ffff147224 */ /* 0x000fe200078e00ff */
[----:B------:R-:W-:Y:S01]  /*22230*/  UIADD3 UR4, UP0, UR40, 0x570, URZ ;  /* 0x0000057028047890 */ /* 0x000fe2000ff1e03f */
[----:B------:R-:W-:Y:S01]  /*22240*/  IMAD R9, R2, 0x80, R0 ;  /* 0x0000008002097824 */ /* 0x000fe200078e0200 */
[----:B------:R-:W-:Y:S01]  /*22250*/  PLOP3.LUT P0, PT, PT, PT, PT, 0x80, 0x0 ;  /* 0x000000000000781c */ /* 0x000fe20003f0f070 */
[----:B------:R-:W-:Y:S01]  /*22260*/  IMAD R11, R26, 0x8000, R22 ;  /* 0x000080001a0b7824 */ /* 0x000fe200078e0216 */
[----:B------:R-:W-:Y:S01]  /*22270*/  R2UR UR10, R20 ;  /* 0x00000000140a72ca */ /* 0x000fe200000e0000 */
[----:B------:R-:W-:Y:S01]  /*22280*/  IMAD.SHL.U32 R12, R26, 0x4000, RZ ;  /* 0x000040001a0c7824 */ /* 0x000fe200078e00ff */
[----:B------:R-:W-:Y:S01]  /*22290*/  IADD3 R9, R9, -0x80, RZ ;  /* 0xffffff8009097810 */ /* 0x000fe20007ffe0ff */
[----:B------:R-:W-:Y:S01]  /*222a0*/  VIADD R13, R3, 0x28890 ;  /* 0x00028890030d7836 */ /* 0x000fe20000000000 */
[----:B------:R-:W-:Y:S01]  /*222b0*/  UIADD3.X UR5, URZ, UR41, URZ, UP0, !UPT ;  /* 0x000000293f057290 */ /* 0x000fe200087fe43f */
[----:B------:R-:W-:Y:S01]  /*222c0*/  VIADD R14, R11, 0x18400 ;  /* 0x000184000b0e7836 */ /* 0x000fe20000000000 */
[----:B------:R-:W-:Y:S01]  /*222d0*/  UMOV UR6, 0x0 ;  /* 0x0000000000067882 */ /* 0x000fe20000000000 */
[----:B------:R-:W-:-:S09]  /*222e0*/  UMOV UR7, 0x12f00000 ;  /* 0x12f0000000077882 */ /* 0x000fd20000000000 */
.L_x_8491:
        /* <DEDUP_REMOVED lines=16> */
.L_x_8492:
        /* <DEDUP_REMOVED lines=13> */
.L_x_8740:
[----:B------:R-:W-:Y:S05]  /*224c0*/  BSYNC B2 ;  /* 0x0000000000027941 */ /* 0x000fea0003800000 */
.L_x_8493:
[----:B------:R-:W-:Y:S01]  /*224d0*/  BSSY B2, `(.L_x_8495) ;  /* 0x000000b000027945 */ /* 0x000fe20003800000 */
[----:B------:R-:W-:Y:S02]  /*224e0*/  IMAD.MOV.U32 R14, RZ, RZ, 0x0 ;  /* 0x00000000ff0e7424 */ /* 0x000fe400078e00ff */
[----:B------:R-:W-:Y:S01]  /*224f0*/  IMAD.MOV.U32 R15, RZ, RZ, 0x12f00000 ;  /* 0x12f00000ff0f7424 */ /* 0x000fe200078e00ff */
[----:B------:R-:W-:Y:S06]  /*22500*/  @P1 BRA `(.L_x_8496) ;  /* 0x00000000001c1947 */ /* 0x000fec0003800000 */
[----:B------:R-:W2:Y:S01]  /*22510*/  S2R R11, SR_TID.X ;  /* 0x00000000000b7919 */ /* 0x000ea20000002100 */
[----:B01----:R-:W-:-:S04]  /*22520*/  IMAD.MOV.U32 R7, RZ, RZ, 0x8000 ;  /* 0x00008000ff077424 */ /* 0x003fc800078e00ff */
[----:B------:R3:W-:Y:S01]  /*22530*/  SYNCS.ARRIVE.TRANS64 RZ, [R3+URZ+0x288b0], R7 ;  /* 0x0288b00703ff79a7 */ /* 0x0007e2000800003f */
[----:B--2---:R-:W-:-:S04]  /*22540*/  LOP3.LUT R11, R11, 0x1f, RZ, 0xc0, !PT ;  /* 0x0000001f0b0b7812 */ /* 0x004fc800078ec0ff */
[----:B------:R-:W-:-:S13]  /*22550*/  ISETP.NE.AND P0, PT, R11, RZ, PT ;  /* 0x000000ff0b00720c */ /* 0x000fda0003f05270 */
[----:B---3--:R-:W-:Y:S05]  /*22560*/  @!P0 BRA `(.L_x_8496) ;  /* 0x0000000000048947 */ /* 0x008fea0003800000 */
[----:B------:R-:W-:Y:S01]  /*22570*/  BPT.TRAP 0x1 ;  /* 0x000000040000795c */ /* 0x000fe20000300000 */
.L_x_8496:
[----:B------:R-:W-:Y:S05]  /*22580*/  BSYNC B2 ;  /* 0x0000000000027941 */ /* 0x000fea0003800000 */
.L_x_8495:
        /* <DEDUP_REMOVED lines=9> */
.L_x_8497:
        /* <DEDUP_REMOVED lines=15> */
.L_x_8498:
        /* <DEDUP_REMOVED lines=10> */
.L_x_8486:
[----:B------:R-:W-:Y:S05]  /*227b0*/  BSYNC B1 ;  /* 0x0000000000017941 */ /* 0x000fea0003800000 */
.L_x_8485:
        /* <DEDUP_REMOVED lines=9> */
.L_x_8513:
[----:B------:R-:W-:Y:S05]  /*22850*/  YIELD ;  /* 0x0000000000007946 */ /* 0x000fea0003800000 */
[----:B------:R-:W-:Y:S04]  /*22860*/  BSSY B1, `(.L_x_8499) ;  /* 0x000006b000017945 */ /* 0x000fe80003800000 */
[----:B------:R-:W-:Y:S05]  /*22870*/  @!P6 BRA `(.L_x_8500) ;  /* 0x0000000400a4e947 */ /* 0x000fea0003800000 */
[----:B------:R-:W-:Y:S01]  /*22880*/  IMAD R11, R26, 0x8, R22 ;  /* 0x000000081a0b7824 */ /* 0x000fe200078e0216 */
[----:B------:R-:W-:Y:S01]  /*22890*/  SHF.L.U32 R2, R29, 0x1f, RZ ;  /* 0x0000001f1d027819 */ /* 0x000fe200000006ff */
[----:B0-----:R-:W0:Y:S01]  /*228a0*/  S2R R3, SR_TID.X ;  /* 0x0000000000037919 */ /* 0x001e220000002100 */
[----:B------:R-:W-:Y:S02]  /*228b0*/  BSSY B2, `(.L_x_8501) ;  /* 0x0000005000027945 */ /* 0x000fe40003800000 */
[----:B------:R-:W1:Y:S01]  /*228c0*/  SYNCS.PHASECHK.TRANS64.TRYWAIT P1, [R11+URZ+0x288a0], R2 ;  /* 0x0288a0020b0075a7 */ /* 0x000e62000802017f */
[----:B0-----:R-:W-:-:S04]  /*228d0*/  LOP3.LUT R3, R3, 0x7f, RZ, 0xc0, !PT ;  /* 0x0000007f03037812 */ /* 0x001fc800078ec0ff */
[----:B------:R-:W-:Y:S01]  /*228e0*/  ISETP.NE.AND P2, PT, R3, RZ, PT ;  /* 0x000000ff0300720c */ /* 0x000fe20003f45270 */
[----:B-1----:R-:W-:-:S12]  /*228f0*/  @!P1 BRA `(.L_x_8502) ;  /* 0x0000008800709947 */ /* 0x002fd80003800000 */
.L_x_8741:
[----:B------:R-:W-:Y:S05]  /*22900*/  BSYNC B2 ;  /* 0x0000000000027941 */ /* 0x000fea0003800000 */
.L_x_8501:
        /* <DEDUP_REMOVED lines=9> */
.L_x_8504:
[----:B------:R-:W-:Y:S05]  /*229a0*/  BSYNC B2 ;  /* 0x0000000000027941 */ /* 0x000fea0003800000 */
.L_x_8503:
        /* <DEDUP_REMOVED lines=11> */
.L_x_8505:
        /* <DEDUP_REMOVED lines=16> */
.L_x_8506:
        /* <DEDUP_REMOVED lines=13> */
.L_x_8742:
[----:B------:R-:W-:Y:S05]  /*22c30*/  BSYNC B2 ;  /* 0x0000000000027941 */ /* 0x000fea0003800000 */
.L_x_8507:
[----:B------:R-:W-:Y:S01]  /*22c40*/  BSSY B2, `(.L_x_8509) ;  /* 0x000000b000027945 */ /* 0x000fe20003800000 */
[----:B01----:R-:W-:Y:S02]  /*22c50*/  IMAD.MOV.U32 R2, RZ, RZ, 0x0 ;  /* 0x00000000ff027424 */ /* 0x003fe400078e00ff */
[----:B------:R-:W-:Y:S01]  /*22c60*/  IMAD.MOV.U32 R3, RZ, RZ, 0x12f00000 ;  /* 0x12f00000ff037424 */ /* 0x000fe200078e00ff */
        /* <DEDUP_REMOVED lines=8> */
.L_x_8510:
[----:B------:R-:W-:Y:S05]  /*22cf0*/  BSYNC B2 ;  /* 0x0000000000027941 */ /* 0x000fea0003800000 */
.L_x_8509:
        /* <DEDUP_REMOVED lines=8> */
.L_x_8511:
        /* <DEDUP_REMOVED lines=15> */
.L_x_8512:
        /* <DEDUP_REMOVED lines=10> */
.L_x_8500:
[----:B------:R-:W-:Y:S05]  /*22f10*/  BSYNC B1 ;  /* 0x0000000000017941 */ /* 0x000fea0003800000 */
.L_x_8499:
        /* <DEDUP_REMOVED lines=8> */
.L_x_8479:
[----:B------:R-:W-:Y:S05]  /*22fa0*/  BSYNC B0 ;  /* 0x0000000000007941 */ /* 0x000fea0003800000 */
.L_x_8478:
[----:B------:R-:W1:Y:S01]  /*22fb0*/  LDC R0, c[0x0][0x448] ;  /* 0x00011200ff007b82 */ /* 0x000e620000000800 */
[----:B------:R-:W-:Y:S01]  /*22fc0*/  VIADD R5, R27, 0x7f ;  /* 0x0000007f1b057836 */ /* 0x000fe20000000000 */
[----:B------:R-:W-:Y:S06]  /*22fd0*/  @!P0 WARPSYNC.ALL ;  /* 0x0000000000008948 */ /* 0x000fec0003800000 */
[----:B0-----:R-:W0:Y:S08]  /*22fe0*/  LDC.64 R2, c[0x0][0x9e0] ;  /* 0x00027800ff027b82 */ /* 0x001e300000000a00 */
[----:B------:R-:W-:Y:S01]  /*22ff0*/  @!P0 BAR.SYNC.DEFER_BLOCKING 0xc, 0x180 ;  /* 0x0306000000008b1d */ /* 0x000fe20000010000 */
[----:B-1----:R-:W-:-:S02]  /*23000*/  ISETP.NE.AND P1, PT, R0, 0x1, PT ;  /* 0x000000010000780c */ /* 0x002fc40003f25270 */
[----:B0-----:R-:W-:-:S11]  /*23010*/  ISETP.GE.AND P2, PT, R3, 0x1, PT ;  /* 0x000000010300780c */ /* 0x001fd60003f46270 */
[----:B------:R-:W0:Y:S08]  /*23020*/  @P1 LDC R0, c[0x0][0x44c] ;  /* 0x00011300ff001b82 */ /* 0x000e300000000800 */
[----:B------:R-:W1:Y:S01]  /*23030*/  @P1 LDC R7, c[0x0][0x450] ;  /* 0x00011400ff071b82 */ /* 0x000e620000000800 */
[----:B0-----:R-:W-:-:S05]  /*23040*/  @P1 IMAD.HI.U32 R0, R5, R0, RZ ;  /* 0x0000000005001227 */ /* 0x001fca00078e00ff */
[----:B-1----:R-:W-:-:S05]  /*23050*/  @P1 SHF.R.U32.HI R5, RZ, R7, R0 ;  /* 0x00000007ff051219 */ /* 0x002fca0000011600 */
[----:B------:R-:W-:-:S04]  /*23060*/  IMAD.IADD R7, R10, 0x1, R5 ;  /* 0x000000010a077824 */ /* 0x000fc800078e0205 */
        /* <DEDUP_REMOVED lines=13> */
.L_x_8516:
[----:B------:R-:W-:-:S13]  /*23140*/  ISETP.NE.AND P0, PT, R3, 0x1, PT ;  /* 0x000000010300780c */ /* 0x000fda0003f05270 */
[----:B------:R-:W0:Y:S02]  /*23150*/  @P0 LDC.64 R4, c[0x0][0x9e8] ;  /* 0x00027a00ff040b82 */ /* 0x000e240000000a00 */
[----:B0-----:R-:W-:-:S05]  /*23160*/  @P0 IMAD.HI.U32 R4, R0, R4, RZ ;  /* 0x0000000400040227 */ /* 0x001fca00078e00ff */
[----:B------:R-:W-:-:S07]  /*23170*/  @P0 SHF.R.U32.HI R0, RZ, R5, R4 ;  /* 0x00000005ff000219 */ /* 0x000fce0000011604 */
.L_x_8517:
[----:B------:R-:W-:Y:S05]  /*23180*/  BSYNC B0 ;  /* 0x0000000000007941 */ /* 0x000fea0003800000 */
.L_x_8515:
[----:B------:R-:W-:-:S05]  /*23190*/  IMAD R5, R0, R3, R3 ;  /* 0x0000000300057224 */ /* 0x000fca00078e0203 */
[----:B------:R-:W-:-:S07]  /*231a0*/  VIMNMX R2, R2, R5, PT ;  /* 0x0000000502027248 */ /* 0x000fce0003fe0100 */
.L_x_8514:
[----:B------:R-:W0:Y:S01]  /*231b0*/  @P1 LDC R4, c[0x0][0x44c] ;  /* 0x00011300ff041b82 */ /* 0x000e220000000800 */
[----:B------:R-:W-:Y:S01]  /*231c0*/  VIADD R2, R2, 0x7f ;  /* 0x0000007f02027836 */ /* 0x000fe20000000000 */
[----:B------:R-:W-:Y:S01]  /*231d0*/  ULDC UR4, c[0x0][0x9dc] ;  /* 0x0002770000047ab9 */ /* 0x000fe20000000800 */
[----:B------:R-:W-:-:S03]  /*231e0*/  IMAD.MOV.U32 R7, RZ, RZ, R27 ;  /* 0x000000ffff077224 */ /* 0x000fc600078e001b */
[----:B------:R-:W-:Y:S02]  /*231f0*/  SHF.R.S32.HI R5, RZ, 0x1f, R2 ;  /* 0x0000001fff057819 */ /* 0x000fe40000011402 */
[----:B------:R-:W1:Y:S02]  /*23200*/  @P1 LDC R0, c[0x0][0x450] ;  /* 0x00011400ff001b82 */ /* 0x000e640000000800 */
        /* <DEDUP_REMOVED lines=18> */
.L_x_8520:
[----:B------:R-:W-:-:S13]  /*23330*/  ISETP.NE.AND P0, PT, R3, 0x1, PT ;  /* 0x000000010300780c */ /* 0x000fda0003f05270 */
[----:B------:R-:W0:Y:S02]  /*23340*/  @P0 LDC.64 R4, c[0x0][0x9e8] ;  /* 0x00027a00ff040b82 */ /* 0x000e240000000a00 */
[----:B0-----:R-:W-:-:S05]  /*23350*/  @P0 IMAD.HI.U32 R4, R8, R4, RZ ;  /* 0x0000000408040227 */ /* 0x001fca00078e00ff */
[----:B------:R-:W-:-:S07]  /*23360*/  @P0 SHF.R.U32.HI R8, RZ, R5, R4 ;  /* 0x00000005ff080219 */ /* 0x000fce0000011604 */
.L_x_8521:
[----:B------:R-:W-:Y:S05]  /*23370*/  BSYNC B0 ;  /* 0x0000000000007941 */ /* 0x000fea0003800000 */
.L_x_8519:
[----:B------:R-:W-:-:S05]  /*23380*/  IMAD R3, R8, R3, RZ ;  /* 0x0000000308037224 */ /* 0x000fca00078e02ff */
[----:B------:R-:W-:-:S07]  /*23390*/  VIMNMX R0, R0, R3, !PT ;  /* 0x0000000300007248 */ /* 0x000fce0007fe0100 */
.L_x_8518:
[----:B------:R-:W-:Y:S01]  /*233a0*/  ISETP.NE.AND P1, PT, R6, RZ, PT ;  /* 0x000000ff0600720c */ /* 0x000fe20003f25270 */
[----:B------:R-:W-:Y:S01]  /*233b0*/  BSSY B0, `(.L_x_8522) ;  /* 0x0000023000007945 */ /* 0x000fe20003800000 */
[----:B------:R-:W-:Y:S02]  /*233c0*/  SHF.R.S32.HI R3, RZ, 0x1f, R0 ;  /* 0x0000001fff037819 */ /* 0x000fe40000011400 */
[----:B------:R-:W-:Y:S02]  /*233d0*/  MOV R2, RZ ;  /* 0x000000ff00027202 */ /* 0x000fe40000000f00 */
[----:B------:R-:W-:-:S04]  /*233e0*/  LEA.HI R3, R3, R0, RZ, 0x7 ;  /* 0x0000000003037211 */ /* 0x000fc800078f38ff */
[----:B------:R-:W-:-:S03]  /*233f0*/  SHF.R.S32.HI R0, RZ, 0x7, R3 ;  /* 0x00000007ff007819 */ /* 0x000fc60000011403 */
        /* <DEDUP_REMOVED lines=30> */
.L_x_8523:
[----:B------:R-:W-:Y:S05]  /*235e0*/  BSYNC B0 ;  /* 0x0000000000007941 */ /* 0x000fea0003800000 */
.L_x_8522:
[-C--:B------:R-:W-:Y:S01]  /*235f0*/  IMAD R37, R37, R2.reuse, R0 ;  /* 0x0000000225257224 */ /* 0x080fe200078e0200 */
        /* <DEDUP_REMOVED lines=22> */
.L_x_8525:
        /* <DEDUP_REMOVED lines=11> */
[----:B0-----:R-:W-:Y:S01]  /*23810*/  IMAD.U32 R6, RZ, RZ, UR8 ;  /* 0x00000008ff067e24 */ /* 0x001fe2000f8e00ff */
[----:B------:R-:W-:Y:S01]  /*23820*/  MOV R12, 0x1 ;  /* 0x00000001000c7802 */ /* 0x000fe20000000f00 */
[----:B------:R-:W-:Y:S02]  /*23830*/  IMAD.U32 R7, RZ, RZ, UR9 ;  /* 0x00000009ff077e24 */ /* 0x000fe4000f8e00ff */
[----:B------:R-:W-:-:S02]  /*23840*/  IMAD.U32 R10, RZ, RZ, UR4 ;  /* 0x00000004ff0a7e24 */ /* 0x000fc4000f8e00ff */
[----:B------:R-:W-:Y:S02]  /*23850*/  IMAD.U32 R11, RZ, RZ, UR5 ;  /* 0x00000005ff0b7e24 */ /* 0x000fe4000f8e00ff */
[----:B------:R-:W-:Y:S02]  /*23860*/  IMAD.MOV.U32 R8, RZ, RZ, 0x70 ;  /* 0x00000070ff087424 */ /* 0x000fe400078e00ff */
[----:B------:R-:W-:-:S07]  /*23870*/  IMAD.MOV.U32 R13, RZ, RZ, RZ ;  /* 0x000000ffff0d7224 */ /* 0x000fce00078e00ff */
[----:B------:R-:W-:-:S07]  /*23880*/  LEPC R20, `(.L_x_8528) ;  /* 0x000000001014794e */ /* 0x000fce0000000000 */
[----:B-1----:R-:W-:Y:S05]  /*23890*/  CALL.ABS.NOINC R2 ;  /* 0x0000000002007343 */ /* 0x002fea0003c00000 */
.L_x_8528:
[----:B------:R-:W-:Y:S05]  /*238a0*/  BSYNC B6 ;  /* 0x0000000000067941 */ /* 0x000fea0003800000 */
.L_x_8527:
        /* <DEDUP_REMOVED lines=11> */
[----:B------:R-:W-:Y:S02]  /*23960*/  IMAD.U32 R5, RZ, RZ, UR7 ;  /* 0x00000007ff057e24 */ /* 0x000fe4000f8e00ff */
[----:B0-----:R-:W-:Y:S02]  /*23970*/  IMAD.U32 R6, RZ, RZ, UR8 ;  /* 0x00000008ff067e24 */ /* 0x001fe4000f8e00ff */
[----:B------:R-:W-:-:S02]  /*23980*/  IMAD.U32 R10, RZ, RZ, UR4 ;  /* 0x00000004ff0a7e24 */ /* 0x000fc4000f8e00ff */
[----:B------:R-:W-:Y:S02]  /*23990*/  IMAD.U32 R11, RZ, RZ, UR5 ;  /* 0x00000005ff0b7e24 */ /* 0x000fe4000f8e00ff */
[----:B------:R-:W-:Y:S02]  /*239a0*/  IMAD.MOV.U32 R8, RZ, RZ, 0x70 ;  /* 0x00000070ff087424 */ /* 0x000fe400078e00ff */
[----:B------:R-:W-:Y:S02]  /*239b0*/  IMAD.MOV.U32 R12, RZ, RZ, 0x1 ;  /* 0x00000001ff0c7424 */ /* 0x000fe400078e00ff */
[----:B-1----:R-:W-:-:S07]  /*239c0*/  IMAD.MOV.U32 R13, RZ, RZ, RZ ;  /* 0x000000ffff0d7224 */ /* 0x002fce00078e00ff */
[----:B------:R-:W-:-:S07]  /*239d0*/  LEPC R20, `(.L_x_8531) ;  /* 0x000000001014794e */ /* 0x000fce0000000000 */
[----:B--2---:R-:W-:Y:S05]  /*239e0*/  CALL.ABS.NOINC R2 ;  /* 0x0000000002007343 */ /* 0x004fea0003c00000 */
.L_x_8531:
        /* <DEDUP_REMOVED lines=15> */
.L_x_8530:
[----:B------:R-:W-:Y:S05]  /*23ae0*/  BSYNC B6 ;  /* 0x0000000000067941 */ /* 0x000fea0003800000 */
.L_x_8529:
[----:B------:R-:W-:Y:S01]  /*23af0*/  ULDC.64 UR4, c[0x0][0x9f8] ;  /* 0x00027e0000047ab9 */ /* 0x000fe20000000a00 */
[----:B------:R-:W2:Y:S01]  /*23b00*/  LDL R17, [R1] ;  /* 0x0000000001117983 */ /* 0x000ea20000100800 */
[----:B------:R-:W-:Y:S01]  /*23b10*/  ISETP.NE.U32.AND P0, PT, RZ, UR4, PT ;  /* 0x00000004ff007c0c */ /* 0x000fe2000bf05070 */
[----:B------:R-:W-:Y:S01]  /*23b20*/  IMAD.MOV.U32 R34, RZ, RZ, R19 ;  /* 0x000000ffff227224 */ /* 0x000fe200078e0013 */
[----:B------:R-:W1:Y:S01]  /*23b30*/  LDC R0, c[0x0][0x430] ;  /* 0x00010c00ff007b82 */ /* 0x000e620000000800 */
[----:B------:R-:W3:Y:S01]  /*23b40*/  S2R R21, SR_TID.X ;  /* 0x0000000000157919 */ /* 0x000ee20000002100 */
[----:B------:R-:W-:Y:S01]  /*23b50*/  ISETP.NE.AND.EX P0, PT, RZ, UR5, PT, P0 ;  /* 0x00000005ff007c0c */ /* 0x000fe2000bf05300 */
[----:B------:R-:W4:Y:S01]  /*23b60*/  S2R R20, SR_TID.X ;  /* 0x0000000000147919 */ /* 0x000f220000002100 */
[----:B------:R-:W-:Y:S01]  /*23b70*/  VIADD R25, R23, 0xffffffff ;  /* 0xffffffff17197836 */ /* 0x000fe20000000000 */
[----:B------:R-:W-:-:S10]  /*23b80*/  ULDC UR4, c[0x0][0x2f4] ;  /* 0x0000bd0000047ab9 */ /* 0x000fd40000000800 */
[----:B------:R-:W0:Y:S02]  /*23b90*/  @P0 LDC.64 R2, c[0x0][0x9f8] ;  /* 0x00027e00ff020b82 */ /* 0x000e240000000a00 */
[----:B0-----:R-:W-:-:S05]  /*23ba0*/  @P0 IMAD.WIDE R2, R19, 0x4, R2 ;  /* 0x0000000413020825 */ /* 0x001fca00078e0202 */
[----:B------:R0:W2:Y:S01]  /*23bb0*/  @P0 LDG.E R34, desc[UR54][R2.64] ;  /* 0x0000003602220981 */ /* 0x0000a2000c1e1900 */
[----:B-1----:R-:W-:Y:S01]  /*23bc0*/  ISETP.NE.AND P1, PT, R0, 0x1, PT ;  /* 0x000000010000780c */ /* 0x002fe20003f25270 */
[----:B---3--:R-:W-:Y:S01]  /*23bd0*/  IMAD.SHL.U32 R21, R21, 0x10, RZ ;  /* 0x0000001015157824 */ /* 0x008fe200078e00ff */
[----:B----4-:R-:W-:Y:S02]  /*23be0*/  LOP3.LUT R20, R20, 0x7f, RZ, 0xc0, !PT ;  /* 0x0000007f14147812 */ /* 0x010fe400078ec0ff */
[----:B------:R-:W-:Y:S02]  /*23bf0*/  SHF.L.U32 R8, R25, 0x7, RZ ;  /* 0x0000000719087819 */ /* 0x000fe400000006ff */
[----:B------:R-:W-:Y:S02]  /*23c00*/  SHF.R.U32.HI R20, RZ, 0x3, R20 ;  /* 0x00000003ff147819 */ /* 0x000fe40000011614 */
[----:B------:R-:W-:-:S04]  /*23c10*/  LOP3.LUT R21, R21, 0x70, RZ, 0xc0, !PT ;  /* 0x0000007015157812 */ /* 0x000fc800078ec0ff */
[----:B------:R-:W-:Y:S01]  /*23c20*/  LOP3.LUT R5, R8, R20, R21, 0xfe, !PT ;  /* 0x0000001408057212 */ /* 0x000fe200078efe15 */
[----:B------:R-:W1:Y:S03]  /*23c30*/  @P1 LDC R6, c[0x0][0x434] ;  /* 0x00010d00ff061b82 */ /* 0x000e660000000800 */
[----:B------:R-:W-:-:S05]  /*23c40*/  ISETP.GE.AND P0, PT, R5, R36, PT ;  /* 0x000000240500720c */ /* 0x000fca0003f06270 */
[----:B------:R-:W3:Y:S08]  /*23c50*/  @P1 LDC R7, c[0x0][0x438] ;  /* 0x00010e00ff071b82 */ /* 0x000ef00000000800 */
[----:B0-----:R-:W0:Y:S01]  /*23c60*/  @!P0 LDC.64 R2, c[0x0][0x428] ;  /* 0x00010a00ff028b82 */ /* 0x001e220000000a00 */
[----:B------:R-:W-:Y:S01]  /*23c70*/  LOP3.LUT R32, R32, 0xfffffffb, RZ, 0xc0, !PT ;  /* 0xfffffffb20207812 */ /* 0x000fe200078ec0ff */
[----:B------:R-:W-:Y:S01]  /*23c80*/  UMOV UR5, 0xffffffff ;  /* 0xffffffff00057882 */ /* 0x000fe20000000000 */
[----:B--2---:R-:W-:-:S04]  /*23c90*/  IMAD.IADD R5, R5, 0x1, R17 ;  /* 0x0000000105057824 */ /* 0x004fc800078e0211 */
[----:B-1----:R-:W-:-:S04]  /*23ca0*/  @P1 IMAD.HI.U32 R6, R5, R6, RZ ;  /* 0x0000000605061227 */ /* 0x002fc800078e00ff */
[----:B------:R-:W-:Y:S01]  /*23cb0*/  IMAD.MOV.U32 R4, RZ, RZ, R5 ;  /* 0x000000ffff047224 */ /* 0x000fe200078e0005 */
[----:B---3--:R-:W-:-:S05]  /*23cc0*/  @P1 SHF.R.U32.HI R4, RZ, R7, R6 ;  /* 0x00000007ff041219 */ /* 0x008fca0000011606 */
[----:B------:R-:W-:-:S04]  /*23cd0*/  IMAD.MOV R6, RZ, RZ, -R4 ;  /* 0x000000ffff067224 */ /* 0x000fc800078e0a04 */
[----:B------:R-:W-:Y:S01]  /*23ce0*/  IMAD R0, R0, R6, R5 ;  /* 0x0000000600007224 */ /* 0x000fe200078e0205 */
[----:B------:R-:W-:Y:S02]  /*23cf0*/  @!P0 SHF.R.S32.HI R5, RZ, 0x1f, R4 ;  /* 0x0000001fff058819 */ /* 0x000fe40000011404 */
[----:B------:R-:W-:Y:S01]  /*23d00*/  SHF.R.S32.HI R9, RZ, 0x1f, R34 ;  /* 0x0000001fff097819 */ /* 0x000fe20000011422 */
[----:B0-----:R-:W-:-:S04]  /*23d10*/  @!P0 IMAD.WIDE.U32 R4, R34, R2, R4 ;  /* 0x0000000222048225 */ /* 0x001fc800078e0004 */
[----:B------:R-:W-:Y:S01]  /*23d20*/  @!P0 IMAD R2, R9, R2, RZ ;  /* 0x0000000209028224 */ /* 0x000fe200078e02ff */
[----:B------:R-:W-:Y:S01]  /*23d30*/  MOV R6, UR38 ;  /* 0x0000002600067c02 */ /* 0x000fe20008000f00 */
[----:B------:R0:W-:Y:S02]  /*23d40*/  STL [R1+0x4], R9 ;  /* 0x0000040901007387 */ /* 0x0001e40000100800 */
[----:B------:R-:W-:Y:S02]  /*23d50*/  @!P0 IMAD R7, R34, R3, R2 ;  /* 0x0000000322078224 */ /* 0x000fe400078e0202 */
[----:B------:R-:W1:Y:S02]  /*23d60*/  @!P0 LDC.64 R2, c[0x0][0x418] ;  /* 0x00010600ff028b82 */ /* 0x000e640000000a00 */
[----:B------:R-:W-:Y:S01]  /*23d70*/  @!P0 IMAD.IADD R5, R5, 0x1, R7 ;  /* 0x0000000105058824 */ /* 0x000fe200078e0207 */
[----:B------:R-:W-:Y:S02]  /*23d80*/  ISETP.NE.AND P2, PT, R6, 0x3, PT ;  /* 0x000000030600780c */ /* 0x000fe40003f45270 */
[----:B-1----:R-:W-:-:S04]  /*23d90*/  @!P0 LEA R2, P1, R4, R2, 0x2 ;  /* 0x0000000204028211 */ /* 0x002fc800078210ff */
        /* <DEDUP_REMOVED lines=11> */
.L_x_8745:
[----:B------:R-:W-:Y:S05]  /*23e50*/  @!P2 BRA `(.L_x_8533) ;  /* 0x000000000004a947 */ /* 0x000fea0003800000 */
[----:B------:R-:W-:Y:S01]  /*23e60*/  BPT.TRAP 0x1 ;  /* 0x000000040000795c */ /* 0x000fe20000300000 */
.L_x_8533:
        /* <DEDUP_REMOVED lines=23> */
.L_x_8746:
[----:B------:R-:W-:Y:S05]  /*23fe0*/  BSYNC B0 ;  /* 0x0000000000007941 */ /* 0x000fea0003800000 */
.L_x_8534:
        /* <DEDUP_REMOVED lines=10> */
[----:B------:R-:W-:Y:S01]  /*24090*/  IMAD.IADD R3, R3, 0x1, R5 ;  /* 0x0000000103037824 */ /* 0x000fe200078e0205 */
[----:B------:R-:W-:Y:S01]  /*240a0*/  LEA R5, R24, R35, 0xe ;  /* 0x0000002318057211 */ /* 0x000fe200078e70ff */
[C---:B------:R-:W-:Y:S02]  /*240b0*/  IMAD R6, R4.reuse, UR5, R6 ;  /* 0x0000000504067c24 */ /* 0x040fe4000f8e0206 */
[----:B------:R-:W-:Y:S01]  /*240c0*/  IMAD.WIDE.U32 R2, R4, UR4, R2 ;  /* 0x0000000404027c25 */ /* 0x000fe2000f8e0002 */
[----:B------:R-:W-:-:S03]  /*240d0*/  ULDC.64 UR4, c[0x0][0x308] ;  /* 0x0000c20000047ab9 */ /* 0x000fc60000000a00 */
[----:B------:R-:W-:Y:S02]  /*240e0*/  IMAD.IADD R3, R3, 0x1, R6 ;  /* 0x0000000103037824 */ /* 0x000fe400078e0206 */
        /* <DEDUP_REMOVED lines=14> */
[----:B-1----:R-:W-:-:S05]  /*241d0*/  @P0 IMAD.X R2, RZ, RZ, R2, P1 ;  /* 0x000000ffff020224 */ /* 0x002fca00008e0602 */
        /* <DEDUP_REMOVED lines=74> */
.L_x_8764:
        /* <DEDUP_REMOVED lines=11> */
.L_x_8537:
        /* <DEDUP_REMOVED lines=11> */
.L_x_8538:
[----:B-1----:R1:W5:Y:S01]  /*247e0*/  LDL.LU R3, [R1+0xc] ;  /* 0x00000c0001037983 */ /* 0x0023620000300800 */
[----:B------:R1:W-:Y:S02]  /*247f0*/  SYNCS.ARRIVE.TRANS64.A1T0 RZ, [R7+URZ+0x28830], RZ ;  /* 0x028830ff07ff79a7 */ /* 0x0003e4000810003f */
[----:B------:R-:W-:Y:S05]  /*24800*/  WARPSYNC.ALL ;  /* 0x0000000000007948 */ /* 0x000fea0003800000 */
[----:B------:R-:W-:Y:S01]  /*24810*/  ULDC.64 UR4, c[0x0][0x298] ;  /* 0x0000a60000047ab9 */ /* 0x000fe20000000a00 */
[----:B------:R-:W-:Y:S01]  /*24820*/  ULDC.64 UR6, c[0x0][0xa00] ;  /* 0x0002800000067ab9 */ /* 0x000fe20000000a00 */
[----:B------:R-:W-:Y:S01]  /*24830*/  IADD3 R2, R22, 0x10400, RZ ;  /* 0x0001040016027810 */ /* 0x000fe20007ffe0ff */
[----:B------:R-:W-:Y:S01]  /*24840*/  BSSY B6, `(.L_x_8539) ;  /* 0x0000022000067945 */ /* 0x000fe20003800000 */
[----:B------:R-:W-:Y:S01]  /*24850*/  BAR.SYNC.DEFER_BLOCKING 0x8, 0x180 ;  /* 0x0206000000007b1d */ /* 0x000fe20000010000 */
[----:B------:R-:W-:-:S02]  /*24860*/  ISETP.NE.U32.AND P0, PT, RZ, UR6, PT ;  /* 0x00000006ff007c0c */ /* 0x000fc4000bf05070 */
[----:B------:R-:W-:Y:S02]  /*24870*/  LOP3.LUT P1, RZ, R2, 0x3ff, RZ, 0xc0, !PT ;  /* 0x000003ff02ff7812 */ /* 0x000fe4000782c0ff */
[----:B------:R-:W-:Y:S02]  /*24880*/  ISETP.NE.AND.EX P0, PT, RZ, UR7, PT, P0 ;  /* 0x00000007ff007c0c */ /* 0x000fe4000bf05300 */
[----:B-----5:R-:W-:Y:S01]  /*24890*/  SHF.R.S32.HI R0, RZ, 0x1f, R3 ;  /* 0x0000001fff007819 */ /* 0x020fe20000011403 */
[----:B0-----:R-:W-:-:S04]  /*248a0*/  IMAD.WIDE.U32 R4, R3, UR4, RZ ;  /* 0x0000000403047c25 */ /* 0x001fc8000f8e00ff */
[----:B------:R-:W-:Y:S01]  /*248b0*/  IMAD R0, R0, UR4, RZ ;  /* 0x0000000400007c24 */ /* 0x000fe2000f8e02ff */
[----:B------:R0:W-:Y:S03]  /*248c0*/  STL.64 [R1+0x10], R4 ;  /* 0x0000100401007387 */ /* 0x0001e60000100a00 */
[----:B------:R-:W-:Y:S01]  /*248d0*/  IMAD R2, R3, UR5, R0 ;  /* 0x0000000503027c24 */ /* 0x000fe2000f8e0200 */
[----:B------:R-:W-:-:S03]  /*248e0*/  SHF.R.S32.HI R0, RZ, 0x1f, R19 ;  /* 0x0000001fff007819 */ /* 0x000fc60000011413 */
[----:B------:R-:W-:Y:S01]  /*248f0*/  IMAD.IADD R3, R5, 0x1, R2 ;  /* 0x0000000105037824 */ /* 0x000fe200078e0202 */
[----:B------:R-:W-:Y:S02]  /*24900*/  SEL R2, R0, RZ, !P0 ;  /* 0x000000ff00027207 */ /* 0x000fe40004000000 */
[----:B------:R-:W-:Y:S02]  /*24910*/  SEL R0, R19, RZ, !P0 ;  /* 0x000000ff13007207 */ /* 0x000fe40004000000 */
[----:B------:R0:W-:Y:S04]  /*24920*/  STL [R1+0x20], R3 ;  /* 0x0000200301007387 */ /* 0x0001e80000100800 */
        /* <DEDUP_REMOVED lines=12> */
[----:B-1----:R-:W-:-:S02]  /*249f0*/  IMAD.U32 R7, RZ, RZ, UR7 ;  /* 0x00000007ff077e24 */ /* 0x002fc4000f8e00ff */
[----:B------:R-:W-:Y:S02]  /*24a00*/  IMAD.U32 R11, RZ, RZ, UR9 ;  /* 0x00000009ff0b7e24 */ /* 0x000fe4000f8e00ff */
[----:B------:R-:W-:Y:S02]  /*24a10*/  IMAD.MOV.U32 R8, RZ, RZ, 0x70 ;  /* 0x00000070ff087424 */ /* 0x000fe400078e00ff */
[----:B------:R-:W-:Y:S02]  /*24a20*/  IMAD.MOV.U32 R12, RZ, RZ, 0x1 ;  /* 0x00000001ff0c7424 */ /* 0x000fe400078e00ff */
[----:B------:R-:W-:-:S07]  /*24a30*/  IMAD.MOV.U32 R13, RZ, RZ, RZ ;  /* 0x000000ffff0d7224 */ /* 0x000fce00078e00ff */
[----:B------:R-:W-:-:S07]  /*24a40*/  LEPC R20, `(.L_x_8540) ;  /* 0x000000001014794e */ /* 0x000fce0000000000 */
[----:B0-----:R-:W-:Y:S05]  /*24a50*/  CALL.ABS.NOINC R2 ;  /* 0x0000000002007343 */ /* 0x001fea0003c00000 */
.L_x_8540:
[----:B------:R-:W-:Y:S05]  /*24a60*/  BSYNC B6 ;  /* 0x0000000000067941 */ /* 0x000fea0003800000 */
.L_x_8539:
[----:B------:R-:W2:Y:S01]  /*24a70*/  LDL.LU R20, [R1+0x20] ;  /* 0x0000200001147983 */ /* 0x000ea20000300800 */
[----:B------:R-:W-:Y:S01]  /*24a80*/  ULDC.64 UR4, c[0x0][0x2d8] ;  /* 0x0000b60000047ab9 */ /* 0x000fe20000000a00 */
[----:B------:R-:W3:Y:S01]  /*24a90*/  LDC R6, c[0x0][0x448] ;  /* 0x00011200ff067b82 */ /* 0x000ee20000000800 */
[----:B------:R-:W-:Y:S01]  /*24aa0*/  ULDC.64 UR6, c[0x0][0x280] ;  /* 0x0000a00000067ab9 */ /* 0x000fe20000000a00 */
[----:B0-----:R-:W2:Y:S04]  /*24ab0*/  LDL.LU.64 R2, [R1+0x10] ;  /* 0x0000100001027983 */ /* 0x001ea80000300a00 */
[----:B------:R-:W4:Y:S04]  /*24ac0*/  LDL.LU R0, [R1+0x24] ;  /* 0x0000240001007983 */ /* 0x000f280000300800 */
[----:B------:R-:W4:Y:S04]  /*24ad0*/  LDL.LU R21, [R1+0xc] ;  /* 0x00000c0001157983 */ /* 0x000f280000300800 */
[----:B------:R0:W5:Y:S01]  /*24ae0*/  LDL R8, [R1+0x8] ;  /* 0x0000080001087983 */ /* 0x0001620000100800 */
[----:B---3--:R-:W-:-:S13]  /*24af0*/  ISETP.NE.AND P0, PT, R6, 0x1, PT ;  /* 0x000000010600780c */ /* 0x008fda0003f05270 */
[----:B-1----:R-:W1:Y:S01]  /*24b00*/  @P0 LDC R7, c[0x0][0x44c] ;  /* 0x00011300ff070b82 */ /* 0x002e620000000800 */
[----:B--2---:R-:W-:Y:S02]  /*24b10*/  IMAD.MOV.U32 R3, RZ, RZ, R20 ;  /* 0x000000ffff037224 */ /* 0x004fe400078e0014 */
[----:B------:R-:W2:Y:S01]  /*24b20*/  S2R R20, SR_TID.X ;  /* 0x0000000000147919 */ /* 0x000ea20000002100 */
[----:B------:R-:W-:-:S04]  /*24b30*/  IMAD.WIDE.U32 R2, R18, UR4, R2 ;  /* 0x0000000412027c25 */ /* 0x000fc8000f8e0002 */
[----:B------:R-:W-:Y:S01]  /*24b40*/  IMAD R3, R18, UR5, R3 ;  /* 0x0000000512037c24 */ /* 0x000fe2000f8e0203 */
[----:B------:R-:W-:Y:S02]  /*24b50*/  ULDC.64 UR4, c[0x0][0x2e0] ;  /* 0x0000b80000047ab9 */ /* 0x000fe40000000a00 */
[----:B----4-:R-:W-:Y:S02]  /*24b60*/  IMAD R0, R0, UR4, RZ ;  /* 0x0000000400007c24 */ /* 0x010fe4000f8e02ff */
[----:B------:R-:W-:-:S04]  /*24b70*/  IMAD.WIDE.U32 R2, R21, UR4, R2 ;  /* 0x0000000415027c25 */ /* 0x000fc8000f8e0002 */
[----:B------:R-:W-:Y:S01]  /*24b80*/  IMAD R0, R21, UR5, R0 ;  /* 0x0000000515007c24 */ /* 0x000fe2000f8e0200 */
[----:B------:R-:W-:Y:S01]  /*24b90*/  ULDC.64 UR4, c[0x0][0x2d0] ;  /* 0x0000b40000047ab9 */ /* 0x000fe20000000a00 */
[----:B------:R-:W3:Y:S02]  /*24ba0*/  S2R R21, SR_TID.X ;  /* 0x0000000000157919 */ /* 0x000ee40000002100 */
[----:B------:R-:W-:Y:S02]  /*24bb0*/  IMAD.IADD R3, R3, 0x1, R0 ;  /* 0x0000000103037824 */ /* 0x000fe400078e0200 */
[----:B------:R-:W4:Y:S01]  /*24bc0*/  @P0 LDC R0, c[0x0][0x450] ;  /* 0x00011400ff000b82 */ /* 0x000f220000000800 */
[----:B--2---:R-:W-:-:S04]  /*24bd0*/  LOP3.LUT R20, R20, 0x7f, RZ, 0xc0, !PT ;  /* 0x0000007f14147812 */ /* 0x004fc800078ec0ff */
[----:B------:R-:W-:Y:S02]  /*24be0*/  SHF.R.U32.HI R20, RZ, 0x3, R20 ;  /* 0x00000003ff147819 */ /* 0x000fe40000011614 */
[----:B---3--:R-:W-:-:S04]  /*24bf0*/  SHF.L.U32 R21, R21, 0x4, RZ ;  /* 0x0000000415157819 */ /* 0x008fc800000006ff */
[----:B------:R-:W-:-:S04]  /*24c00*/  LOP3.LUT R21, R21, 0x70, RZ, 0xc0, !PT ;  /* 0x0000007015157812 */ /* 0x000fc800078ec0ff */
[----:B------:R-:W-:-:S05]  /*24c10*/  LOP3.LUT R20, R20, R21, RZ, 0xfc, !PT ;  /* 0x0000001514147212 */ /* 0x000fca00078efcff */
[----:B------:R-:W-:-:S04]  /*24c20*/  IMAD.IADD R5, R20, 0x1, R27 ;  /* 0x0000000114057824 */ /* 0x000fc800078e021b */
[----:B-1----:R-:W-:-:S04]  /*24c30*/  @P0 IMAD.HI.U32 R7, R5, R7, RZ ;  /* 0x0000000705070227 */ /* 0x002fc800078e00ff */
[----:B------:R-:W-:Y:S01]  /*24c40*/  IMAD.MOV.U32 R4, RZ, RZ, R5 ;  /* 0x000000ffff047224 */ /* 0x000fe200078e0005 */
[----:B----4-:R-:W-:Y:S01]  /*24c50*/  @P0 SHF.R.U32.HI R4, RZ, R0, R7 ;  /* 0x00000000ff040219 */ /* 0x010fe20000011607 */
        /* <DEDUP_REMOVED lines=11> */
[----:B------:R-:W-:Y:S01]  /*24d10*/  IMAD.WIDE.U32 R2, R0, UR4, R2 ;  /* 0x0000000400027c25 */ /* 0x000fe2000f8e0002 */
[----:B------:R-:W-:-:S03]  /*24d20*/  ULDC UR4, c[0x0][0x2b8] ;  /* 0x0000ae0000047ab9 */ /* 0x000fc60000000800 */
[----:B------:R-:W-:Y:S01]  /*24d30*/  IMAD R5, R0, UR5, R4 ;  /* 0x0000000500057c24 */ /* 0x000fe2000f8e0204 */
[----:B------:R-:W-:Y:S02]  /*24d40*/  LEA R0, P2, R2, UR6, 0x1 ;  /* 0x0000000602007c11 */ /* 0x000fe4000f8408ff */
[----:B------:R-:W-:Y:S02]  /*24d50*/  ISETP.GE.AND P0, PT, R31, UR4, PT ;  /* 0x000000041f007c0c */ /* 0x000fe4000bf06270 */
[----:B------:R-:W-:Y:S02]  /*24d60*/  IADD3 R3, R3, R5, RZ ;  /* 0x0000000503037210 */ /* 0x000fe40007ffe0ff */
[----:B------:R-:W-:Y:S01]  /*24d70*/  ISETP.GE.AND P1, PT, R30, UR4, PT ;  /* 0x000000041e007c0c */ /* 0x000fe2000bf26270 */
[----:B------:R-:W-:Y:S01]  /*24d80*/  UMOV UR4, 0xffffffff ;  /* 0xffffffff00047882 */ /* 0x000fe20000000000 */
[----:B-1----:R-:W-:Y:S02]  /*24d90*/  LOP3.LUT R20, R20, 0x7f, RZ, 0xc0, !PT ;  /* 0x0000007f14147812 */ /* 0x002fe400078ec0ff */
[----:B------:R-:W-:-:S02]  /*24da0*/  LEA.HI.X R4, R2, UR7, R3, 0x1, P2 ;  /* 0x0000000702047c11 */ /* 0x000fc400090f0c03 */
        /* <DEDUP_REMOVED lines=74> */
.L_x_8781:
        /* <DEDUP_REMOVED lines=11> */
.L_x_8543:
[----:B------:R-:W-:Y:S05]  /*25300*/  BSYNC B0 ;  /* 0x0000000000007941 */ /* 0x000fea0003800000 */
.L_x_8542:
[----:B------:R-:W-:Y:S01]  /*25310*/  NOP ;  /* 0x0000000000007918 */ /* 0x000fe20000000000 */
[----:B------:R-:W-:-:S13]  /*25320*/  PLOP3.LUT P0, PT, PT, PT, PT, 0x80, 0x0 ;  /* 0x000000000000781c */ /* 0x000fda0003f0f070 */
.L_x_8544:
        /* <DEDUP_REMOVED lines=21> */
.L_x_8782:
[----:B------:R-:W-:Y:S05]  /*25480*/  BSYNC B0 ;  /* 0x0000000000007941 */ /* 0x000fea0003800000 */
.L_x_8545:
        /* <DEDUP_REMOVED lines=8> */
.L_x_8561:
[----:B------:R-:W3:Y:S01]  /*25510*/  LDL R7, [R1] ;  /* 0x0000000001077983 */ /* 0x000ee20000100800 */
[----:B------:R-:W1:Y:S03]  /*25520*/  LDC R0, c[0x0][0x430] ;  /* 0x00010c00ff007b82 */ /* 0x000e660000000800 */
[----:B------:R-:W4:Y:S01]  /*25530*/  LDL R5, [R1+0x4] ;  /* 0x0000040001057983 */ /* 0x000f220000100800 */
[----:B------:R-:W-:Y:S05]  /*25540*/  YIELD ;  /* 0x0000000000007946 */ /* 0x000fea0003800000 */
[----:B------:R-:W5:Y:S01]  /*25550*/  S2R R2, SR_TID.X ;  /* 0x0000000000027919 */ /* 0x000f620000002100 */
[----:B------:R-:W-:Y:S01]  /*25560*/  ULDC.64 UR4, c[0x0][0x428] ;  /* 0x00010a0000047ab9 */ /* 0x000fe20000000a00 */
[----:B------:R-:W2:Y:S01]  /*25570*/  S2R R4, SR_TID.X ;  /* 0x0000000000047919 */ /* 0x000ea20000002100 */
[----:B-1----:R-:W-:-:S13]  /*25580*/  ISETP.NE.AND P0, PT, R0, 0x1, PT ;  /* 0x000000010000780c */ /* 0x002fda0003f05270 */
[----:B0-----:R-:W0:Y:S01]  /*25590*/  @P0 LDC R3, c[0x0][0x434] ;  /* 0x00010d00ff030b82 */ /* 0x001e220000000800 */
[----:B-----5:R-:W-:-:S07]  /*255a0*/  LOP3.LUT R2, R2, 0x7f, RZ, 0xc0, !PT ;  /* 0x0000007f02027812 */ /* 0x020fce00078ec0ff */
[----:B------:R-:W1:Y:S01]  /*255b0*/  @P0 LDC R8, c[0x0][0x438] ;  /* 0x00010e00ff080b82 */ /* 0x000e620000000800 */
[----:B------:R-:W-:Y:S02]  /*255c0*/  SHF.R.U32.HI R2, RZ, 0x3, R2 ;  /* 0x00000003ff027819 */ /* 0x000fe40000011602 */
[----:B--2---:R-:W-:-:S03]  /*255d0*/  SHF.L.U32 R4, R4, 0x4, RZ ;  /* 0x0000000404047819 */ /* 0x004fc600000006ff */
[----:B------:R-:W-:Y:S01]  /*255e0*/  IMAD R2, R6, 0x80, R2 ;  /* 0x0000008006027824 */ /* 0x000fe200078e0202 */
[----:B------:R-:W-:-:S04]  /*255f0*/  LOP3.LUT R4, R4, 0x70, RZ, 0xc0, !PT ;  /* 0x0000007004047812 */ /* 0x000fc800078ec0ff */
[----:B---3--:R-:W-:Y:S01]  /*25600*/  IADD3 R4, R4, R2, R7 ;  /* 0x0000000204047210 */ /* 0x008fe20007ffe007 */
[----:B----4-:R-:W-:-:S04]  /*25610*/  IMAD R5, R5, UR4, RZ ;  /* 0x0000000405057c24 */ /* 0x010fc8000f8e02ff */
[----:B0-----:R-:W-:-:S04]  /*25620*/  @P0 IMAD.HI.U32 R3, R4, R3, RZ ;  /* 0x0000000304030227 */ /* 0x001fc800078e00ff */
[----:B------:R-:W-:Y:S01]  /*25630*/  IMAD.MOV.U32 R2, RZ, RZ, R4 ;  /* 0x000000ffff027224 */ /* 0x000fe200078e0004 */
[----:B-1----:R-:W-:Y:S01]  /*25640*/  @P0 SHF.R.U32.HI R2, RZ, R8, R3 ;  /* 0x00000008ff020219 */ /* 0x002fe20000011603 */
[----:B------:R-:W-:-:S04]  /*25650*/  IMAD R5, R34, UR5, R5 ;  /* 0x0000000522057c24 */ /* 0x000fc8000f8e0205 */
[----:B------:R-:W-:-:S04]  /*25660*/  IMAD.MOV R3, RZ, RZ, -R2 ;  /* 0x000000ffff037224 */ /* 0x000fc800078e0a02 */
[----:B------:R-:W-:Y:S01]  /*25670*/  IMAD R0, R0, R3, R4 ;  /* 0x0000000300007224 */ /* 0x000fe200078e0204 */
[----:B------:R-:W-:-:S03]  /*25680*/  SHF.R.S32.HI R3, RZ, 0x1f, R2 ;  /* 0x0000001fff037819 */ /* 0x000fc60000011402 */
[----:B------:R-:W-:Y:S01]  /*25690*/  IMAD.WIDE.U32 R2, R34, UR4, R2 ;  /* 0x0000000422027c25 */ /* 0x000fe2000f8e0002 */
[----:B------:R-:W-:-:S03]  /*256a0*/  ULDC.64 UR4, c[0x0][0x418] ;  /* 0x0001060000047ab9 */ /* 0x000fc60000000a00 */
[----:B------:R-:W-:Y:S01]  /*256b0*/  IMAD.IADD R3, R5, 0x1, R3 ;  /* 0x0000000105037824 */ /* 0x000fe200078e0203 */
[----:B------:R-:W-:-:S04]  /*256c0*/  LEA R4, P0, R2, UR4, 0x2 ;  /* 0x0000000402047c11 */ /* 0x000fc8000f8010ff */
[----:B------:R-:W-:-:S05]  /*256d0*/  LEA.HI.X R5, R2, UR5, R3, 0x2, P0 ;  /* 0x0000000502057c11 */ /* 0x000fca00080f1403 */
[----:B------:R-:W2:Y:S01]  /*256e0*/  LDG.E R4, desc[UR54][R4.64] ;  /* 0x0000003604047981 */ /* 0x000ea2000c1e1900 */
[----:B------:R-:W-:Y:S01]  /*256f0*/  MOV R7, UR38 ;  /* 0x0000002600077c02 */ /* 0x000fe20008000f00 */
[----:B------:R-:W-:Y:S02]  /*25700*/  VIADD R24, R10, 0x1 ;  /* 0x000000010a187836 */ /* 0x000fe40000000000 */
[----:B------:R-:W-:Y:S01]  /*25710*/  IMAD.MOV.U32 R25, RZ, RZ, R6 ;  /* 0x000000ffff197224 */ /* 0x000fe200078e0006 */
[----:B------:R-:W-:Y:S02]  /*25720*/  ISETP.NE.AND P3, PT, R7, 0x3, PT ;  /* 0x000000030700780c */ /* 0x000fe40003f65270 */
[----:B------:R-:W-:-:S04]  /*25730*/  ISETP.NE.AND P0, PT, R24, 0x2, PT ;  /* 0x000000021800780c */ /* 0x000fc80003f05270 */
[----:B------:R-:W-:Y:S02]  /*25740*/  SEL R3, RZ, 0x1, P0 ;  /* 0x00000001ff037807 */ /* 0x000fe40000000000 */
[----:B------:R-:W-:Y:S02]  /*25750*/  SEL R24, R24, RZ, P0 ;  /* 0x000000ff18187207 */ /* 0x000fe40000000000 */
[----:B------:R-:W-:Y:S02]  /*25760*/  LOP3.LUT R28, R20, R3, RZ, 0x3c, !PT ;  /* 0x00000003141c7212 */ /* 0x000fe400078e3cff */
[----:B--2---:R-:W-:Y:S01]  /*25770*/  SHF.R.S32.HI R27, RZ, 0x1f, R4 ;  /* 0x0000001fff1b7819 */ /* 0x004fe20000011404 */
[----:B------:R-:W-:Y:S06]  /*25780*/  @!P3 BRA `(.L_x_8549) ;  /* 0x000000000004b947 */ /* 0x000fec0003800000 */
[----:B------:R-:W-:Y:S01]  /*25790*/  BPT.TRAP 0x1 ;  /* 0x000000040000795c */ /* 0x000fe20000300000 */
.L_x_8549:
[----:B------:R-:W-:Y:S01]  /*257a0*/  IMAD R6, R24, 0x8, R22 ;  /* 0x0000000818067824 */ /* 0x000fe200078e0216 */
[----:B------:R-:W-:Y:S01]  /*257b0*/  SHF.L.U32 R3, R28, 0x1f, RZ ;  /* 0x0000001f1c037819 */ /* 0x000fe200000006ff */
[----:B------:R-:W-:Y:S03]  /*257c0*/  BSSY B1, `(.L_x_8550) ;  /* 0x0000003000017945 */ /* 0x000fe60003800000 */
[----:B------:R-:W0:Y:S02]  /*257d0*/  SYNCS.PHASECHK.TRANS64.TRYWAIT P0, [R6+URZ+0x28840], R3 ;  /* 0x02884003060075a7 */ /* 0x000e24000800017f */
[----:B0-----:R-:W-:Y:S05]  /*257e0*/  @!P0 BRA `(.L_x_8551) ;  /* 0x0000007000908947 */ /* 0x001fea0003800000 */
.L_x_8783:
[----:B------:R-:W-:Y:S05]  /*257f0*/  BSYNC B1 ;  /* 0x0000000000017941 */ /* 0x000fea0003800000 */
.L_x_8550:
        /* <DEDUP_REMOVED lines=63> */
[----:B------:R-:W2:Y:S01]  /*25bf0*/  SHFL.IDX PT, R9, R9, 0x7, 0x181f ;  /* 0x00f81f0009097f89 */ /* 0x000ea200000e0000 */
[----:B0-----:R-:W-:-:S05]  /*25c00*/  IADD3 R2, P0, R2, R5, RZ ;  /* 0x0000000502027210 */ /* 0x001fca0007f1e0ff */
[----:B-1----:R-:W-:-:S05]  /*25c10*/  IMAD.X R3, RZ, RZ, R3, P0 ;  /* 0x000000ffff037224 */ /* 0x002fca00000e0603 */
[----:B------:R-:W-:Y:S04]  /*25c20*/  LDGSTS.E.BYPASS.LTC128B.128 [R8+0x1b400], desc[UR54][R2.64], !P4 ;  /* 0x1b40000002087fae */ /* 0x000fe8000e101d76 */
[----:B------:R0:W-:Y:S04]  /*25c30*/  LDGSTS.E.BYPASS.LTC128B.128 [R8+0x1f400], desc[UR54][R2.64+0x80], !P3 ;  /* 0x1f40008002087fae */ /* 0x0001e8000d901d76 */
[----:B0-2---:R0:W1:Y:S02]  /*25c40*/  SHFL.IDX PT, R2, R7, 0x7, 0x181f ;  /* 0x00f81f0007027f89 */ /* 0x00506400000e0000 */
.L_x_8801:
        /* <DEDUP_REMOVED lines=9> */
.L_x_8553:
        /* <DEDUP_REMOVED lines=11> */
.L_x_8554:
[----:B------:R1:W-:Y:S01]  /*25d90*/  SYNCS.ARRIVE.TRANS64.A1T0 RZ, [R6+URZ+0x28830], RZ ;  /* 0x028830ff06ff79a7 */ /* 0x0003e2000810003f */
[----:B------:R-:W-:Y:S05]  /*25da0*/  @!P4 BRA `(.L_x_8555) ;  /* 0x000000000004c947 */ /* 0x000fea0003800000 */
[----:B------:R-:W-:Y:S01]  /*25db0*/  BPT.TRAP 0x1 ;  /* 0x000000040000795c */ /* 0x000fe20000300000 */
.L_x_8555:
[----:B------:R-:W-:Y:S01]  /*25dc0*/  SHF.L.U32 R2, R20, 0x1f, RZ ;  /* 0x0000001f14027819 */ /* 0x000fe200000006ff */
[----:B-1----:R-:W-:Y:S01]  /*25dd0*/  IMAD R6, R10, 0x8, R22 ;  /* 0x000000080a067824 */ /* 0x002fe200078e0216 */
[----:B------:R-:W-:Y:S03]  /*25de0*/  BSSY B1, `(.L_x_8556) ;  /* 0x0000003000017945 */ /* 0x000fe60003800000 */
[----:B------:R-:W1:Y:S02]  /*25df0*/  SYNCS.PHASECHK.TRANS64.TRYWAIT P0, [R6+URZ+0x28860], R2 ;  /* 0x02886002060075a7 */ /* 0x000e64000800017f */
[----:B-1----:R-:W-:Y:S05]  /*25e00*/  @!P0 BRA `(.L_x_8557) ;  /* 0x0000007400688947 */ /* 0x002fea0003800000 */
.L_x_8802:
[----:B------:R-:W-:Y:S05]  /*25e10*/  BSYNC B1 ;  /* 0x0000000000017941 */ /* 0x000fea0003800000 */
.L_x_8556:
[----:B------:R-:W2:Y:S01]  /*25e20*/  S2R R3, SR_TID.X ;  /* 0x0000000000037919 */ /* 0x000ea20000002100 */
[----:B------:R-:W-:Y:S01]  /*25e30*/  UMOV UR4, 0xffffffff ;  /* 0xffffffff00047882 */ /* 0x000fe20000000000 */
[----:B------:R-:W-:Y:S01]  /*25e40*/  IMAD R8, R33, -0x80, R36 ;  /* 0xffffff8021087824 */ /* 0x000fe200078e0224 */
[----:B0-----:R-:W-:Y:S02]  /*25e50*/  LEA R7, R10, R35, 0xe ;  /* 0x000000230a077211 */ /* 0x001fe400078e70ff */
[----:B--2---:R-:W-:-:S04]  /*25e60*/  LOP3.LUT R3, R3, 0x7f, RZ, 0xc0, !PT ;  /* 0x0000007f03037812 */ /* 0x004fc800078ec0ff */
[----:B------:R-:W-:-:S05]  /*25e70*/  SHF.R.U32.HI R3, RZ, 0x3, R3 ;  /* 0x00000003ff037819 */ /* 0x000fca0000011603 */
        /* <DEDUP_REMOVED lines=61> */
.L_x_8820:
        /* <DEDUP_REMOVED lines=27> */
.L_x_8559:
        /* <DEDUP_REMOVED lines=11> */
.L_x_8560:
[C---:B------:R-:W-:Y:S01]  /*264b0*/  ISETP.GT.AND P0, PT, R25.reuse, R37, PT ;  /* 0x000000251900720c */ /* 0x040fe20003f04270 */
[----:B------:R0:W-:Y:S01]  /*264c0*/  SYNCS.ARRIVE.TRANS64.A1T0 RZ, [R6+URZ+0x28850], RZ ;  /* 0x028850ff06ff79a7 */ /* 0x0001e2000810003f */
[----:B------:R-:W-:Y:S02]  /*264d0*/  IMAD.MOV.U32 R10, RZ, RZ, R24 ;  /* 0x000000ffff0a7224 */ /* 0x000fe400078e0018 */
[----:B------:R-:W-:Y:S02]  /*264e0*/  IMAD.MOV.U32 R20, RZ, RZ, R28 ;  /* 0x000000ffff147224 */ /* 0x000fe400078e001c */
[----:B------:R-:W-:Y:S02]  /*264f0*/  IMAD.MOV.U32 R33, RZ, RZ, R25 ;  /* 0x000000ffff217224 */ /* 0x000fe400078e0019 */
[----:B0-----:R-:W-:-:S05]  /*26500*/  VIADD R6, R25, 0xffffffff ;  /* 0xffffffff19067836 */ /* 0x001fca0000000000 */
[----:B------:R-:W-:Y:S05]  /*26510*/  @P0 BRA `(.L_x_8561) ;  /* 0xffffffec00fc0947 */ /* 0x000fea000383ffff */
.L_x_8548:
[----:B------:R-:W-:Y:S05]  /*26520*/  BSYNC B0 ;  /* 0x0000000000007941 */ /* 0x000fea0003800000 */
.L_x_8547:
        /* <DEDUP_REMOVED lines=17> */
.L_x_8563:
[----:B------:R-:W-:Y:S05]  /*26640*/  BSYNC B0 ;  /* 0x0000000000007941 */ /* 0x000fea0003800000 */
.L_x_8562:
[----:B------:R-:W-:-:S04]  /*26650*/  MOV R0, UR38 ;  /* 0x0000002600007c02 */ /* 0x000fc80008000f00 */
[----:B------:R-:W-:-:S13]  /*26660*/  ISETP.NE.AND P0, PT, R0, 0x3, PT ;  /* 0x000000030000780c */ /* 0x000fda0003f05270 */
[----:B------:R-:W-:Y:S05]  /*26670*/  @!P0 BRA `(.L_x_8564) ;  /* 0x0000000000048947 */ /* 0x000fea0003800000 */
[----:B------:R-:W-:Y:S01]  /*26680*/  BPT.TRAP 0x1 ;  /* 0x000000040000795c */ /* 0x000fe20000300000 */
.L_x_8564:
[----:B------:R-:W-:Y:S01]  /*26690*/  IMAD R0, R24, 0x8, R22 ;  /* 0x0000000818007824 */ /* 0x000fe200078e0216 */
[----:B0-----:R-:W-:Y:S01]  /*266a0*/  SHF.L.U32 R3, R28, 0x1f, RZ ;  /* 0x0000001f1c037819 */ /* 0x001fe200000006ff */
[----:B------:R-:W-:Y:S01]  /*266b0*/  BSSY B0, `(.L_x_8565) ;  /* 0x0000004000007945 */ /* 0x000fe20003800000 */
[----:B------:R-:W-:Y:S02]  /*266c0*/  IMAD R6, R25, -0x80, R36 ;  /* 0xffffff8019067824 */ /* 0x000fe400078e0224 */
[----:B------:R-:W0:Y:S02]  /*266d0*/  SYNCS.PHASECHK.TRANS64.TRYWAIT P0, [R0+URZ+0x28860], R3 ;  /* 0x02886003000075a7 */ /* 0x000e24000800017f */
[----:B0-----:R-:W-:Y:S05]  /*266e0*/  @!P0 BRA `(.L_x_8566) ;  /* 0x0000007400cc8947 */ /* 0x001fea0003800000 */
.L_x_8821:
[----:B------:R-:W-:Y:S05]  /*266f0*/  BSYNC B0 ;  /* 0x0000000000007941 */ /* 0x000fea0003800000 */
.L_x_8565:
        /* <DEDUP_REMOVED lines=70> */
.L_x_8839:
        /* <DEDUP_REMOVED lines=11> */
.L_x_8568:
        /* <DEDUP_REMOVED lines=11> */
.L_x_8569:
[----:B------:R0:W-:Y:S01]  /*26cc0*/  SYNCS.ARRIVE.TRANS64.A1T0 RZ, [R0+URZ+0x28850], RZ ;  /* 0x028850ff00ff79a7 */ /* 0x0001e2000810003f */
[----:B------:R-:W-:-:S05]  /*26cd0*/  VIADD R24, R24, 0x1 ;  /* 0x0000000118187836 */ /* 0x000fca0000000000 */
[----:B------:R-:W-:-:S04]  /*26ce0*/  ISETP.NE.AND P0, PT, R24, 0x2, PT ;  /* 0x000000021800780c */ /* 0x000fc80003f05270 */
[----:B------:R-:W-:Y:S02]  /*26cf0*/  SEL R3, RZ, 0x1, P0 ;  /* 0x00000001ff037807 */ /* 0x000fe40000000000 */
[----:B------:R-:W-:Y:S02]  /*26d00*/  SEL R24, R24, RZ, P0 ;  /* 0x000000ff18187207 */ /* 0x000fe40000000000 */
[----:B0-----:R-:W-:-:S07]  /*26d10*/  LOP3.LUT R28, R28, R3, RZ, 0x3c, !PT ;  /* 0x000000031c1c7212 */ /* 0x001fce00078e3cff */
.L_x_8526:
[----:B------:R-:W-:Y:S05]  /*26d20*/  BSYNC B7 ;  /* 0x0000000000077941 */ /* 0x000fea0003800000 */
.L_x_8524:
        /* <DEDUP_REMOVED lines=11> */
.L_x_8570:
[----:B------:R-:W1:Y:S01]  /*26de0*/  S2R R8, SR_TID.X ;  /* 0x0000000000087919 */ /* 0x000e620000002100 */
[----:B------:R-:W-:Y:S01]  /*26df0*/  UMOV UR4, 0xffffffff ;  /* 0xffffffff00047882 */ /* 0x000fe20000000000 */
[----:B-1----:R-:W-:-:S04]  /*26e00*/  LOP3.LUT R8, R8, 0x1f, RZ, 0xc0, !PT ;  /* 0x0000001f08087812 */ /* 0x002fc800078ec0ff */
[----:B------:R-:W-:Y:S01]  /*26e10*/  ISETP.NE.AND P0, PT, R8, 0x1f, PT ;  /* 0x0000001f0800780c */ /* 0x000fe20003f05270 */
[----:B------:R-:W-:-:S12]  /*26e20*/  BRA.DIV UR4, `(.L_x_8572) ;  /* 0x0000007a048c7947 */ /* 0x000fd8000b800000 */
[----:B------:R-:W-:Y:S01]  /*26e30*/  IMAD.IADD R7, R19, 0x1, R8 ;  /* 0x0000000113077824 */ /* 0x000fe200078e0208 */
[----:B------:R-:W-:-:S04]  /*26e40*/  ULDC UR4, c[0x0][0xc3c] ;  /* 0x00030f0000047ab9 */ /* 0x000fc80000000800 */
[----:B------:R-:W-:-:S13]  /*26e50*/  ISETP.GE.OR P1, PT, R7, UR4, !P0 ;  /* 0x0000000407007c0c */ /* 0x000fda000c726670 */
[----:B------:R-:W1:Y:S08]  /*26e60*/  @!P1 LDC.64 R2, c[0x0][0xc80] ;  /* 0x00032000ff029b82 */ /* 0x000e700000000a00 */
[----:B------:R-:W2:Y:S01]  /*26e70*/  @!P1 LDC.64 R4, c[0x0][0xc78] ;  /* 0x00031e00ff049b82 */ /* 0x000ea20000000a00 */
[----:B-1----:R-:W-:-:S05]  /*26e80*/  @!P1 IMAD.WIDE R2, R7, 0x4, R2 ;  /* 0x0000000407029825 */ /* 0x002fca00078e0202 */
[----:B0-----:R2:W3:Y:S02]  /*26e90*/  @!P1 LDG.E R6, desc[UR54][R2.64] ;  /* 0x0000003602069981 */ /* 0x0014e4000c1e1900 */
        /* <DEDUP_REMOVED lines=31> */
.L_x_8849:
[----:B------:R-:W-:Y:S02]  /*27090*/  ULDC UR4, c[0x0][0xc38] ;  /* 0x00030e0000047ab9 */ /* 0x000fe40000000800 */
[----:B------:R-:W-:-:S04]  /*270a0*/  IMAD.U32 R5, RZ, RZ, UR4 ;  /* 0x00000004ff057e24 */ /* 0x000fc8000f8e00ff */
[----:B-1----:R-:W-:-:S04]  /*270b0*/  IMAD R14, R14, R5, RZ ;  /* 0x000000050e0e7224 */ /* 0x002fc800078e02ff */
[----:B------:R-:W-:-:S05]  /*270c0*/  IMAD.IADD R7, R7, 0x1, R14 ;  /* 0x0000000107077824 */ /* 0x000fca00078e020e */
[----:B------:R-:W-:-:S13]  /*270d0*/  ISETP.GT.AND P6, PT, R7, R0, PT ;  /* 0x000000000700720c */ /* 0x000fda0003fc4270 */
[----:B------:R-:W-:Y:S05]  /*270e0*/  @P6 BRA `(.L_x_8573) ;  /* 0x0000000000a46947 */ /* 0x000fea0003800000 */
.L_x_8576:
        /* <DEDUP_REMOVED lines=35> */
.L_x_8857:
[----:B------:R-:W-:Y:S02]  /*27320*/  ULDC UR4, c[0x0][0xc38] ;  /* 0x00030e0000047ab9 */ /* 0x000fe40000000800 */
[----:B------:R-:W-:-:S04]  /*27330*/  IMAD.U32 R5, RZ, RZ, UR4 ;  /* 0x00000004ff057e24 */ /* 0x000fc8000f8e00ff */
[----:B-1----:R-:W-:-:S04]  /*27340*/  IMAD R14, R14, R5, RZ ;  /* 0x000000050e0e7224 */ /* 0x002fc800078e02ff */
[----:B------:R-:W-:-:S05]  /*27350*/  IMAD.IADD R7, R14, 0x1, R7 ;  /* 0x000000010e077824 */ /* 0x000fca00078e0207 */
[----:B------:R-:W-:-:S13]  /*27360*/  ISETP.GT.AND P6, PT, R7, R0, PT ;  /* 0x000000000700720c */ /* 0x000fda0003fc4270 */
[----:B------:R-:W-:Y:S05]  /*27370*/  @!P6 BRA `(.L_x_8576) ;  /* 0xfffffffc005ce947 */ /* 0x000fea000383ffff */
.L_x_8573:
        /* <DEDUP_REMOVED lines=10> */
.L_x_8862:
[----:B------:R-:W-:-:S13]  /*27420*/  ISETP.NE.AND P0, PT, R3, RZ, PT ;  /* 0x000000ff0300720c */ /* 0x000fda0003f05270 */
[----:B------:R-:W-:Y:S05]  /*27430*/  @!P0 BRA `(.L_x_8578) ;  /* 0x0000000000108947 */ /* 0x000fea0003800000 */
[----:B------:R-:W-:Y:S01]  /*27440*/  UMOV UR4, 0xffffffff ;  /* 0xffffffff00047882 */ /* 0x000fe20000000000 */
[----:B-1----:R-:W-:Y:S02]  /*27450*/  VIADD R12, R12, 0xffffffff ;  /* 0xffffffff0c0c7836 */ /* 0x002fe40000000000 */
[----:B------:R-:W-:Y:S05]  /*27460*/  BRA.DIV UR4, `(.L_x_8579) ;  /* 0x0000007e044c7947 */ /* 0x000fea000b800000 */
[----:B------:R4:W1:Y:S02]  /*27470*/  SHFL.IDX PT, R6, R2, R12, 0x1f ;  /* 0x00001f0c02067589 */ /* 0x00086400000e0000 */
.L_x_8578:
        /* <DEDUP_REMOVED lines=59> */
.L_x_8580:
        /* <DEDUP_REMOVED lines=60> */
.L_x_8581:
[----:B------:R-:W-:-:S04]  /*27bf0*/  LOP3.LUT R2, RZ, R2, RZ, 0x33, !PT ;  /* 0x00000002ff027212 */ /* 0x000fc800078e33ff */
[----:B------:R-:W-:Y:S01]  /*27c00*/  IADD3 R17, R17, R2, RZ ;  /* 0x0000000211117210 */ /* 0x000fe20007ffe0ff */
[----:B------:R-:W-:Y:S06]  /*27c10*/  BRA `(.L_x_8582) ;  /* 0x00000000001c7947 */ /* 0x000fec0003800000 */
.L_x_8574:
[----:B------:R-:W-:Y:S01]  /*27c20*/  UMOV UR4, URZ ;  /* 0x0000003f00047c82 */ /* 0x000fe20008000000 */
[----:B------:R-:W-:Y:S01]  /*27c30*/  UMOV UR5, URZ ;  /* 0x0000003f00057c82 */ /* 0x000fe20008000000 */
[----:B------:R-:W-:Y:S01]  /*27c40*/  ULDC UR6, c[0x0][0xc3c] ;  /* 0x00030f0000067ab9 */ /* 0x000fe20000000800 */
[----:B------:R-:W-:Y:S02]  /*27c50*/  IMAD.MOV.U32 R16, RZ, RZ, R0 ;  /* 0x000000ffff107224 */ /* 0x000fe400078e0000 */
[----:B------:R-:W-:Y:S02]  /*27c60*/  IMAD.U32 R17, RZ, RZ, UR4 ;  /* 0x00000004ff117e24 */ /* 0x000fe4000f8e00ff */
[----:B------:R-:W-:Y:S02]  /*27c70*/  IMAD.U32 R18, RZ, RZ, UR5 ;  /* 0x00000005ff127e24 */ /* 0x000fe4000f8e00ff */
[----:B------:R-:W-:-:S07]  /*27c80*/  IMAD.U32 R19, RZ, RZ, UR6 ;  /* 0x00000006ff137e24 */ /* 0x000fce000f8e00ff */
.L_x_8582:
        /* <DEDUP_REMOVED lines=10> */
.L_x_8571:
[----:B------:R-:W-:Y:S02]  /*27d30*/  ULDC UR4, c[0x0][0xc3c] ;  /* 0x00030f0000047ab9 */ /* 0x000fe40000000800 */
[----:B--2---:R-:W-:-:S13]  /*27d40*/  ISETP.GE.AND P0, PT, R19, UR4, PT ;  /* 0x0000000413007c0c */ /* 0x004fda000bf06270 */
[----:B------:R-:W-:Y:S05]  /*27d50*/  @!P0 BRA `(.L_x_8583) ;  /* 0xffffff9400608947 */ /* 0x000fea000383ffff */
[----:B------:R-:W-:Y:S05]  /*27d60*/  BSYNC B8 ;  /* 0x0000000000087941 */ /* 0x000fea0003800000 */
.L_x_8464:
[----:B------:R-:W2:Y:S01]  /*27d70*/  LDL.LU R0, [R1+0x1c] ;  /* 0x00001c0001007983 */ /* 0x000ea20000300800 */
[----:B------:R-:W-:Y:S01]  /*27d80*/  BSSY B0, `(.L_x_8584) ;  /* 0x000000b000007945 */ /* 0x000fe20003800000 */
[----:B------:R-:W3:Y:S01]  /*27d90*/  S2R R5, SR_CgaCtaId ;  /* 0x0000000000057919 */ /* 0x000ee20000008800 */
[----:B--2---:R-:W-:-:S05]  /*27da0*/  VIADD R0, R0, 0x1 ;  /* 0x0000000100007836 */ /* 0x004fca0000000000 */
[----:B-1----:R-:W-:-:S04]  /*27db0*/  LEA.HI R2, R0, R0, RZ, 0x1 ;  /* 0x0000000000027211 */ /* 0x002fc800078f08ff */
[----:B------:R-:W-:Y:S02]  /*27dc0*/  LOP3.LUT R3, R2, 0xfffffffe, RZ, 0xc0, !PT ;  /* 0xfffffffe02037812 */ /* 0x000fe400078ec0ff */
[----:B------:R-:W-:Y:S02]  /*27dd0*/  MOV R2, 0x400 ;  /* 0x0000040000027802 */ /* 0x000fe40000000f00 */
[----:B------:R-:W-:Y:S02]  /*27de0*/  IADD3 R0, R0, -R3, RZ ;  /* 0x8000000300007210 */ /* 0x000fe40007ffe0ff */
[----:B---3--:R-:W-:Y:S02]  /*27df0*/  LEA R7, R5, R2, 0x18 ;  /* 0x0000000205077211 */ /* 0x008fe400078ec0ff */
[----:B------:R-:W-:-:S04]  /*27e00*/  SHF.L.U32 R0, R0, 0x1f, RZ ;  /* 0x0000001f00007819 */ /* 0x000fc800000006ff */
[----:B------:R-:W1:Y:S02]  /*27e10*/  SYNCS.PHASECHK.TRANS64.TRYWAIT P0, [R7+URZ+0x28820], R0 ;  /* 0x02882000070075a7 */ /* 0x000e64000800017f */
[----:B-1----:R-:W-:Y:S05]  /*27e20*/  @!P0 BRA `(.L_x_8585) ;  /* 0x0000007400048947 */ /* 0x002fea0003800000 */
.L_x_8865:
[----:B------:R-:W-:Y:S05]  /*27e30*/  BSYNC B0 ;  /* 0x0000000000007941 */ /* 0x000fea0003800000 */
.L_x_8584:
[----:B------:R-:W-:-:S03]  /*27e40*/  UMOV UR4, 0xffffffff ;  /* 0xffffffff00047882 */ /* 0x000fc60000000000 */
[----:B------:R-:W-:Y:S05]  /*27e50*/  BRA.DIV UR4, `(.L_x_8586) ;  /* 0x00000076040c7947 */ /* 0x000fea000b800000 */
[----:B-1----:R-:W1:Y:S02]  /*27e60*/  S2R R0, SR_TID.X ;  /* 0x0000000000007919 */ /* 0x002e640000002100 */
[----:B-1----:R-:W-:-:S04]  /*27e70*/  SHF.R.U32.HI R0, RZ, 0x5, R0 ;  /* 0x00000005ff007819 */ /* 0x002fc80000011600 */
[----:B------:R-:W-:-:S05]  /*27e80*/  LOP3.LUT R0, R0, 0x3, RZ, 0xc0, !PT ;  /* 0x0000000300007812 */ /* 0x000fca00078ec0ff */
[----:B------:R1:W2:Y:S02]  /*27e90*/  SHFL.IDX PT, R14, R0, RZ, 0x1f ;  /* 0x00001fff000e7589 */ /* 0x0002a400000e0000 */
.L_x_8868:
[----:B--2---:R-:W-:-:S13]  /*27ea0*/  ISETP.NE.AND P0, PT, R14, RZ, PT ;  /* 0x000000ff0e00720c */ /* 0x004fda0003f05270 */
[----:B------:R-:W-:Y:S05]  /*27eb0*/  @P0 BRA `(.L_x_8157) ;  /* 0x0000000000880947 */ /* 0x000fea0003800000 */
[----:B------:R-:W-:-:S03]  /*27ec0*/  UMOV UR4, 0xffffffff ;  /* 0xffffffff00047882 */ /* 0x000fc60000000000 */
[----:B------:R-:W-:Y:S05]  /*27ed0*/  BRA.DIV UR4, `(.L_x_8587) ;  /* 0x0000007604207947 */ /* 0x000fea000b800000 */
[----:B------:R-:W-:-:S13]  /*27ee0*/  ELECT P6, URZ, PT ;  /* 0x00000000003f782f */ /* 0x000fda00038c0000 */
.L_x_8871:
[----:B------:R-:W-:Y:S05]  /*27ef0*/  @!P6 BRA `(.L_x_8157) ;  /* 0x000000000078e947 */ /* 0x000fea0003800000 */
[----:B------:R-:W-:-:S06]  /*27f00*/  ULOP3.LUT UR4, UR36, 0x2, URZ, 0xfc, !UPT ;  /* 0x0000000224047892 */ /* 0x000fcc000f8efc3f */
[----:B-1----:R-:W-:-:S05]  /*27f10*/  IMAD.U32 R0, RZ, RZ, UR4 ;  /* 0x00000004ff007e24 */ /* 0x002fca000f8e00ff */
[----:B------:R-:W-:-:S13]  /*27f20*/  ISETP.NE.AND P0, PT, R0, 0x3, PT ;  /* 0x000000030000780c */ /* 0x000fda0003f05270 */
[----:B------:R-:W-:Y:S05]  /*27f30*/  @!P0 BRA `(.L_x_8588) ;  /* 0x0000000000048947 */ /* 0x000fea0003800000 */
[----:B------:R-:W-:Y:S01]  /*27f40*/  BPT.TRAP 0x1 ;  /* 0x000000040000795c */ /* 0x000fe20000300000 */
.L_x_8588:
[----:B------:R-:W-:Y:S01]  /*27f50*/  IMAD R5, R24, 0x8, R7 ;  /* 0x0000000818057824 */ /* 0x000fe200078e0207 */
[----:B------:R-:W-:Y:S01]  /*27f60*/  SHF.L.U32 R0, R28, 0x1f, RZ ;  /* 0x0000001f1c007819 */ /* 0x000fe200000006ff */
[----:B------:R-:W-:-:S03]  /*27f70*/  VIADD R24, R24, 0x1 ;  /* 0x0000000118187836 */ /* 0x000fc60000000000 */
[----:B------:R-:W1:Y:S02]  /*27f80*/  SYNCS.PHASECHK.TRANS64.TRYWAIT P1, [R5+URZ+0x28840], R0 ;  /* 0x02884000050075a7 */ /* 0x000e64000802017f */
[----:B------:R-:W-:-:S04]  /*27f90*/  ISETP.NE.AND P2, PT, R24, 0x2, PT ;  /* 0x000000021800780c */ /* 0x000fc80003f45270 */
[----:B------:R-:W-:Y:S01]  /*27fa0*/  SEL R3, RZ, 0x1, P2 ;  /* 0x00000001ff037807 */ /* 0x000fe20001000000 */
[----:B-1----:R-:W-:Y:S08]  /*27fb0*/  @!P1 BRA `(.L_x_8589) ;  /* 0x0000007400089947 */ /* 0x002ff00003800000 */
.L_x_8872:
[----:B------:R-:W-:Y:S02]  /*27fc0*/  SEL R24, R24, RZ, P2 ;  /* 0x000000ff18187207 */ /* 0x000fe40001000000 */
[----:B------:R-:W-:Y:S01]  /*27fd0*/  LOP3.LUT R2, R28, R3, RZ, 0x3c, !PT ;  /* 0x000000031c027212 */ /* 0x000fe200078e3cff */
[----:B------:R-:W-:Y:S06]  /*27fe0*/  @!P0 BRA `(.L_x_8590) ;  /* 0x0000000000048947 */ /* 0x000fec0003800000 */
[----:B------:R-:W-:Y:S01]  /*27ff0*/  BPT.TRAP 0x1 ;  /* 0x000000040000795c */ /* 0x000fe20000300000 */
.L_x_8590:
[----:B------:R-:W-:Y:S01]  /*28000*/  IMAD R3, R24, 0x8, R7 ;  /* 0x0000000818037824 */ /* 0x000fe200078e0207 */
[----:B------:R-:W-:-:S04]  /*28010*/  SHF.L.U32 R2, R2, 0x1f, RZ ;  /* 0x0000001f02027819 */ /* 0x000fc800000006ff */
[----:B------:R-:W2:Y:S02]  /*28020*/  SYNCS.PHASECHK.TRANS64.TRYWAIT P1, [R3+URZ+0x28840], R2 ;  /* 0x02884002030075a7 */ /* 0x000ea4000802017f */
[----:B--2---:R-:W-:Y:S05]  /*28030*/  @!P1 BRA `(.L_x_8591) ;  /* 0x0000007000fc9947 */ /* 0x004fea0003800000 */
.L_x_8873:
[----:B------:R-:W-:Y:S05]  /*28040*/  @!P0 BRA `(.L_x_8592) ;  /* 0x0000000000048947 */ /* 0x000fea0003800000 */
[----:B------:R-:W-:Y:S01]  /*28050*/  BPT.TRAP 0x1 ;  /* 0x000000040000795c */ /* 0x000fe20000300000 */
.L_x_8592:
[----:B------:R-:W3:Y:S02]  /*28060*/  SYNCS.PHASECHK.TRANS64.TRYWAIT P1, [R5+URZ+0x28860], R0 ;  /* 0x02886000050075a7 */ /* 0x000ee4000802017f */
[----:B---3--:R-:W-:Y:S05]  /*28070*/  @!P1 BRA `(.L_x_8593) ;  /* 0x0000007400009947 */ /* 0x008fea0003800000 */
.L_x_8874:
[----:B------:R-:W-:Y:S05]  /*28080*/  @!P0 BRA `(.L_x_8594) ;  /* 0x0000000000048947 */ /* 0x000fea0003800000 */
[----:B------:R-:W-:Y:S01]  /*28090*/  BPT.TRAP 0x1 ;  /* 0x000000040000795c */ /* 0x000fe20000300000 */
.L_x_8594:
[----:B----4-:R4:W0:Y:S02]  /*280a0*/  SYNCS.PHASECHK.TRANS64.TRYWAIT P0, [R3+URZ+0x28860], R2 ;  /* 0x02886002030075a7 */ /* 0x010824000800017f */
[----:B0-----:R-:W-:Y:S05]  /*280b0*/  @!P0 NANOSLEEP.SYNCS 0x989680 ;  /* 0x009896800000895d */ /* 0x001fea0003900000 */
[----:B------:R-:W0:Y:S02]  /*280c0*/  @!P0 SYNCS.PHASECHK.TRANS64 P0, [R3+URZ+0x28860], R2 ;  /* 0x02886002030085a7 */ /* 0x000e24000800007f */
[----:B0-----:R-:W-:Y:S05]  /*280d0*/  @!P0 BRA `(.L_x_8594) ;  /* 0xfffffffc00f08947 */ /* 0x001fea000383ffff */
.L_x_8157:
[----:B------:R-:W-:Y:S05]  /*280e0*/  BSYNC B9 ;  /* 0x0000000000097941 */ /* 0x000fea0003800000 */
.L_x_8154:
[----:B------:R-:W-:Y:S05]  /*280f0*/  EXIT ;  /* 0x000000000000794d */ /* 0x000fea0003800000 */
.L_x_8189:
[----:B0-----:R0:W1:Y:S02]  /*28100*/  SYNCS.PHASECHK.TRANS64.TRYWAIT P6, [R89+URZ+0x28890], R100 ;  /* 0x02889064590075a7 */ /* 0x00106400080c017f */
[----:B-1----:R-:W-:Y:S05]  /*28110*/  @!P6 NANOSLEEP.SYNCS 0x989680 ;  /* 0x009896800000e95d */ /* 0x002fea0003900000 */
[----:B------:R-:W1:Y:S02]  /*28120*/  @!P6 SYNCS.PHASECHK.TRANS64 P6, [R89+URZ+0x28890], R100 ;  /* 0x028890645900e5a7 */ /* 0x000e6400080c007f */
[----:B-1----:R-:W-:Y:S05]  /*28130*/  @!P6 BRA `(.L_x_8189) ;  /* 0xfffffffc00f0e947 */ /* 0x002fea000383ffff */
[----:B------:R-:W-:Y:S05]  /*28140*/  BRA `(.L_x_8595) ;  /* 0xfffffdb400787947 */ /* 0x000fea000383ffff */
.L_x_8190:
        /* <DEDUP_REMOVED lines=8> */
.L_x_8597:
[----:B------:R-:W-:Y:S05]  /*281d0*/  BSYNC B1 ;  /* 0x0000000000017941 */ /* 0x000fea0003800000 */
.L_x_8596:
        /* <DEDUP_REMOVED lines=8> */
.L_x_8598:
[----:B------:R-:W-:Y:S01]  /*28260*/  IMAD.MOV.U32 R103, RZ, RZ, R14 ;  /* 0x000000ffff677224 */ /* 0x000fe200078e000e */
[----:B------:R-:W-:Y:S06]  /*28270*/  BRA `(.L_x_8599) ;  /* 0xfffffdb400407947 */ /* 0x000fec000383ffff */
.L_x_8199:
        /* <DEDUP_REMOVED lines=8> */
.L_x_8601:
[----:B------:R-:W-:Y:S05]  /*28300*/  BSYNC B1 ;  /* 0x0000000000017941 */ /* 0x000fea0003800000 */
.L_x_8600:
        /* <DEDUP_REMOVED lines=8> */
.L_x_8602:
[----:B------:R-:W-:Y:S01]  /*28390*/  MOV R69, R14 ;  /* 0x0000000e00457202 */ /* 0x000fe20000000f00 */
[----:B------:R-:W-:Y:S06]  /*283a0*/  BRA `(.L_x_8603) ;  /* 0xfffffdb800a47947 */ /* 0x000fec000383ffff */
.L_x_8208:
[----:B------:R-:W-:Y:S01]  /*283b0*/  BSSY B1, `(.L_x_8604) ;  /* 0x0000008000017945 */ /* 0x000fe20003800000 */
[----:B0---4-:R-:W-:Y:S02]  /*283c0*/  IMAD.MOV.U32 R13, RZ, RZ, R101 ;  /* 0x000000ffff0d7224 */ /* 0x011fe400078e0065 */
[----:B------:R-:W-:Y:S02]  /*283d0*/  IMAD.MOV.U32 R12, RZ, RZ, 0x2 ;  /* 0x00000002ff0c7424 */ /* 0x000fe400078e00ff */
[----:B------:R-:W-:Y:S02]  /*283e0*/  IMAD.MOV.U32 R11, RZ, RZ, 0x181f ;  /* 0x0000181fff0b7424 */ /* 0x000fe400078e00ff */
[----:B------:R-:W-:-:S07]  /*283f0*/  IMAD.MOV.U32 R15, RZ, RZ, -0x1 ;  /* 0xffffffffff0f7424 */ /* 0x000fce00078e00ff */
[----:B-123--:R-:W-:Y:S05]  /*28400*/  WARPSYNC.COLLECTIVE R15, `(.L_x_8605) ;  /* 0x000000000f087348 */ /* 0x00efea0003c00000 */
[----:B------:R0:W4:Y:S02]  /*28410*/  SHFL.IDX P6, R14, R13, R12, R11 ;  /* 0x0000000c0d0e7389 */ /* 0x00012400000c000b */
[----:B01234-:R-:W-:Y:S01]  /*28420*/  ENDCOLLECTIVE ;  /* 0x000000000000791b */ /* 0x01ffe20003800000 */
.L_x_8605:
[----:B------:R-:W-:Y:S05]  /*28430*/  BSYNC B1 ;  /* 0x0000000000017941 */ /* 0x000fea0003800000 */
.L_x_8604:
        /* <DEDUP_REMOVED lines=8> */
.L_x_8606:
[----:B------:R-:W-:Y:S01]  /*284c0*/  IMAD.MOV.U32 R61, RZ, RZ, R14 ;  /* 0x000000ffff3d7224 */ /* 0x000fe200078e000e */
[----:B------:R-:W-:Y:S06]  /*284d0*/  BRA `(.L_x_8607) ;  /* 0xfffffdc000087947 */ /* 0x000fec000383ffff */
.L_x_8217:
        /* <DEDUP_REMOVED lines=8> */
.L_x_8609:
[----:B------:R-:W-:Y:S05]  /*28560*/  BSYNC B1 ;  /* 0x0000000000017941 */ /* 0x000fea0003800000 */
.L_x_8608:
        /* <DEDUP_REMOVED lines=8> */
.L_x_8610:
[----:B------:R-:W-:Y:S01]  /*285f0*/  IMAD.MOV.U32 R51, RZ, RZ, R14 ;  /* 0x000000ffff337224 */ /* 0x000fe200078e000e */
[----:B------:R-:W-:Y:S06]  /*28600*/  BRA `(.L_x_8611) ;  /* 0xfffffdc400687947 */ /* 0x000fec000383ffff */
.L_x_8229:
[----:B-1----:R1:W2:Y:S02]  /*28610*/  SYNCS.PHASECHK.TRANS64.TRYWAIT P4, [R89+URZ+0x28890], R100 ;  /* 0x02889064590075a7 */ /* 0x0022a4000808017f */
[----:B--2---:R-:W-:Y:S05]  /*28620*/  @!P4 NANOSLEEP.SYNCS 0x989680 ;  /* 0x009896800000c95d */ /* 0x004fea0003900000 */
[----:B------:R-:W2:Y:S02]  /*28630*/  @!P4 SYNCS.PHASECHK.TRANS64 P4, [R89+URZ+0x28890], R100 ;  /* 0x028890645900c5a7 */ /* 0x000ea4000808007f */
[----:B--2---:R-:W-:Y:S05]  /*28640*/  @!P4 BRA `(.L_x_8229) ;  /* 0xfffffffc00f0c947 */ /* 0x004fea000383ffff */
[----:B------:R-:W-:Y:S05]  /*28650*/  BRA `(.L_x_8612) ;  /* 0xfffffdd400487947 */ /* 0x000fea000383ffff */
.L_x_8230:
[----:B------:R-:W-:Y:S01]  /*28660*/  BSSY B1, `(.L_x_8613) ;  /* 0x0000008000017945 */ /* 0x000fe20003800000 */
[----:B------:R-:W-:Y:S01]  /*28670*/  IMAD.MOV.U32 R13, RZ, RZ, R101 ;  /* 0x000000ffff0d7224 */ /* 0x000fe200078e0065 */
[----:B------:R-:W-:Y:S01]  /*28680*/  MOV R15, 0xffffffff ;  /* 0xffffffff000f7802 */ /* 0x000fe20000000f00 */
[----:B------:R-:W-:Y:S02]  /*28690*/  IMAD.MOV.U32 R12, RZ, RZ, RZ ;  /* 0x000000ffff0c7224 */ /* 0x000fe400078e00ff */
[----:B------:R-:W-:-:S07]  /*286a0*/  IMAD.MOV.U32 R11, RZ, RZ, 0x181f ;  /* 0x0000181fff0b7424 */ /* 0x000fce00078e00ff */
[----:B-1----:R-:W-:Y:S05]  /*286b0*/  WARPSYNC.COLLECTIVE R15, `(.L_x_8614) ;  /* 0x000000000f087348 */ /* 0x002fea0003c00000 */
[----:B------:R0:W2:Y:S02]  /*286c0*/  SHFL.IDX P6, R14, R13, R12, R11 ;  /* 0x0000000c0d0e7389 */ /* 0x0000a400000c000b */
[----:B012---:R-:W-:Y:S01]  /*286d0*/  ENDCOLLECTIVE ;  /* 0x000000000000791b */ /* 0x007fe20003800000 */
.L_x_8614:
[----:B------:R-:W-:Y:S05]  /*286e0*/  BSYNC B1 ;  /* 0x0000000000017941 */ /* 0x000fea0003800000 */
.L_x_8613:
        /* <DEDUP_REMOVED lines=8> */
.L_x_8615:
[----:B------:R-:W-:Y:S01]  /*28770*/  MOV R104, R14 ;  /* 0x0000000e00687202 */ /* 0x000fe20000000f00 */
[----:B------:R-:W-:Y:S06]  /*28780*/  BRA `(.L_x_8616) ;  /* 0xfffffdd400147947 */ /* 0x000fec000383ffff */
.L_x_8235:
[----:B------:R-:W-:Y:S01]  /*28790*/  BSSY B1, `(.L_x_8617) ;  /* 0x0000008000017945 */ /* 0x000fe20003800000 */
[----:B---3--:R-:W-:Y:S02]  /*287a0*/  IMAD.MOV.U32 R13, RZ, RZ, R101 ;  /* 0x000000ffff0d7224 */ /* 0x008fe400078e0065 */
[----:B------:R-:W-:Y:S02]  /*287b0*/  IMAD.MOV.U32 R12, RZ, RZ, 0x1 ;  /* 0x00000001ff0c7424 */ /* 0x000fe400078e00ff */
[----:B--2---:R-:W-:Y:S02]  /*287c0*/  IMAD.MOV.U32 R11, RZ, RZ, 0x181f ;  /* 0x0000181fff0b7424 */ /* 0x004fe400078e00ff */
[----:B------:R-:W-:-:S07]  /*287d0*/  IMAD.MOV.U32 R15, RZ, RZ, -0x1 ;  /* 0xffffffffff0f7424 */ /* 0x000fce00078e00ff */
[----:B01----:R-:W-:Y:S05]  /*287e0*/  WARPSYNC.COLLECTIVE R15, `(.L_x_8618) ;  /* 0x000000000f087348 */ /* 0x003fea0003c00000 */
[----:B------:R2:W3:Y:S02]  /*287f0*/  SHFL.IDX P6, R14, R13, R12, R11 ;  /* 0x0000000c0d0e7389 */ /* 0x0004e400000c000b */
[----:B0123--:R-:W-:Y:S01]  /*28800*/  ENDCOLLECTIVE ;  /* 0x000000000000791b */ /* 0x00ffe20003800000 */
.L_x_8618:
[----:B------:R-:W-:Y:S05]  /*28810*/  BSYNC B1 ;  /* 0x0000000000017941 */ /* 0x000fea0003800000 */
.L_x_8617:
        /* <DEDUP_REMOVED lines=8> */
.L_x_8619:
[----:B------:R-:W-:Y:S01]  /*288a0*/  IMAD.MOV.U32 R46, RZ, RZ, R14 ;  /* 0x000000ffff2e7224 */ /* 0x000fe200078e000e */
[----:B------:R-:W-:Y:S06]  /*288b0*/  BRA `(.L_x_8620) ;  /* 0xfffffdd800b07947 */ /* 0x000fec000383ffff */
.L_x_8240:
[----:B------:R-:W-:Y:S01]  /*288c0*/  BSSY B1, `(.L_x_8621) ;  /* 0x0000008000017945 */ /* 0x000fe20003800000 */
[----:B--23--:R-:W-:Y:S01]  /*288d0*/  IMAD.MOV.U32 R13, RZ, RZ, R101 ;  /* 0x000000ffff0d7224 */ /* 0x00cfe200078e0065 */
[----:B------:R-:W-:Y:S01]  /*288e0*/  MOV R12, 0x2 ;  /* 0x00000002000c7802 */ /* 0x000fe20000000f00 */
[----:B0-----:R-:W-:Y:S02]  /*288f0*/  IMAD.MOV.U32 R11, RZ, RZ, 0x181f ;  /* 0x0000181fff0b7424 */ /* 0x001fe400078e00ff */
[----:B------:R-:W-:-:S07]  /*28900*/  IMAD.MOV.U32 R15, RZ, RZ, -0x1 ;  /* 0xffffffffff0f7424 */ /* 0x000fce00078e00ff */
[----:B-1--4-:R-:W-:Y:S05]  /*28910*/  WARPSYNC.COLLECTIVE R15, `(.L_x_8622) ;  /* 0x000000000f087348 */ /* 0x012fea0003c00000 */
[----:B------:R0:W2:Y:S02]  /*28920*/  SHFL.IDX P6, R14, R13, R12, R11 ;  /* 0x0000000c0d0e7389 */ /* 0x0000a400000c000b */
[----:B012-4-:R-:W-:Y:S01]  /*28930*/  ENDCOLLECTIVE ;  /* 0x000000000000791b */ /* 0x017fe20003800000 */
.L_x_8622:
[----:B------:R-:W-:Y:S05]  /*28940*/  BSYNC B1 ;  /* 0x0000000000017941 */ /* 0x000fea0003800000 */
.L_x_8621:
        /* <DEDUP_REMOVED lines=8> */
.L_x_8623:
[----:B------:R-:W-:Y:S01]  /*289d0*/  IMAD.MOV.U32 R46, RZ, RZ, R14 ;  /* 0x000000ffff2e7224 */ /* 0x000fe200078e000e */
[----:B------:R-:W-:Y:S06]  /*289e0*/  BRA `(.L_x_8624) ;  /* 0xfffffde000507947 */ /* 0x000fec000383ffff */
.L_x_8245:
[----:B------:R-:W-:Y:S01]  /*289f0*/  BSSY B1, `(.L_x_8625) ;  /* 0x0000008000017945 */ /* 0x000fe20003800000 */
[----:B0--3--:R-:W-:Y:S01]  /*28a00*/  IMAD.MOV.U32 R13, RZ, RZ, R101 ;  /* 0x000000ffff0d7224 */ /* 0x009fe200078e0065 */
[----:B------:R-:W-:Y:S01]  /*28a10*/  MOV R15, 0xffffffff ;  /* 0xffffffff000f7802 */ /* 0x000fe20000000f00 */
[----:B------:R-:W-:Y:S02]  /*28a20*/  IMAD.MOV.U32 R12, RZ, RZ, 0x3 ;  /* 0x00000003ff0c7424 */ /* 0x000fe400078e00ff */
[----:B------:R-:W-:-:S07]  /*28a30*/  IMAD.MOV.U32 R11, RZ, RZ, 0x181f ;  /* 0x0000181fff0b7424 */ /* 0x000fce00078e00ff */
[----:B-12-4-:R-:W-:Y:S05]  /*28a40*/  WARPSYNC.COLLECTIVE R15, `(.L_x_8626) ;  /* 0x000000000f087348 */ /* 0x016fea0003c00000 */
[----:B------:R0:W3:Y:S02]  /*28a50*/  SHFL.IDX P6, R14, R13, R12, R11 ;  /* 0x0000000c0d0e7389 */ /* 0x0000e400000c000b */
[----:B01234-:R-:W-:Y:S01]  /*28a60*/  ENDCOLLECTIVE ;  /* 0x000000000000791b */ /* 0x01ffe20003800000 */
.L_x_8626:
[----:B------:R-:W-:Y:S05]  /*28a70*/  BSYNC B1 ;  /* 0x0000000000017941 */ /* 0x000fea0003800000 */
.L_x_8625:
        /* <DEDUP_REMOVED lines=8> */
.L_x_8627:
[----:B------:R-:W-:Y:S01]  /*28b00*/  MOV R106, R14 ;  /* 0x0000000e006a7202 */ /* 0x000fe20000000f00 */
[----:B------:R-:W-:Y:S06]  /*28b10*/  BRA `(.L_x_8628) ;  /* 0xfffffde400f07947 */ /* 0x000fec000383ffff */
.L_x_8250:
[----:B0-----:R0:W1:Y:S02]  /*28b20*/  SYNCS.PHASECHK.TRANS64.TRYWAIT P3, [R89+URZ+0x28890], R100 ;  /* 0x02889064590075a7 */ /* 0x001064000806017f */
[----:B-1----:R-:W-:Y:S05]  /*28b30*/  @!P3 NANOSLEEP.SYNCS 0x989680 ;  /* 0x009896800000b95d */ /* 0x002fea0003900000 */
[----:B------:R-:W1:Y:S02]  /*28b40*/  @!P3 SYNCS.PHASECHK.TRANS64 P3, [R89+URZ+0x28890], R100 ;  /* 0x028890645900b5a7 */ /* 0x000e64000806007f */
[----:B-1----:R-:W-:Y:S05]  /*28b50*/  @!P3 BRA `(.L_x_8250) ;  /* 0xfffffffc00f0b947 */ /* 0x002fea000383ffff */
[----:B------:R-:W-:Y:S05]  /*28b60*/  BRA `(.L_x_8629) ;  /* 0xfffffdec00dc7947 */ /* 0x000fea000383ffff */
.L_x_8251:
        /* <DEDUP_REMOVED lines=8> */
.L_x_8631:
[----:B------:R-:W-:Y:S05]  /*28bf0*/  BSYNC B1 ;  /* 0x0000000000017941 */ /* 0x000fea0003800000 */
.L_x_8630:
        /* <DEDUP_REMOVED lines=8> */
.L_x_8632:
[----:B------:R-:W-:Y:S05]  /*28c80*/  BRA `(.L_x_8633) ;  /* 0xfffffdec00fc7947 */ /* 0x000fea000383ffff */
.L_x_8254:
        /* <DEDUP_REMOVED lines=8> */
.L_x_8635:
[----:B------:R-:W-:Y:S05]  /*28d10*/  BSYNC B1 ;  /* 0x0000000000017941 */ /* 0x000fea0003800000 */
.L_x_8634:
        /* <DEDUP_REMOVED lines=8> */
.L_x_8636:
[----:B------:R-:W-:Y:S05]  /*28da0*/  BRA `(.L_x_8637) ;  /* 0xfffffdec00fc7947 */ /* 0x000fea000383ffff */
.L_x_8257:
[----:B------:R-:W-:Y:S01]  /*28db0*/  BSSY B1, `(.L_x_8638) ;  /* 0x0000008000017945 */ /* 0x000fe20003800000 */
[----:B---3--:R-:W-:Y:S02]  /*28dc0*/  IMAD.MOV.U32 R13, RZ, RZ, R45 ;  /* 0x000000ffff0d7224 */ /* 0x008fe400078e002d */
[----:B------:R-:W-:Y:S02]  /*28dd0*/  IMAD.MOV.U32 R12, RZ, RZ, 0x2 ;  /* 0x00000002ff0c7424 */ /* 0x000fe400078e00ff */
[----:B------:R-:W-:Y:S02]  /*28de0*/  IMAD.MOV.U32 R11, RZ, RZ, 0x181f ;  /* 0x0000181fff0b7424 */ /* 0x000fe400078e00ff */
[----:B------:R-:W-:-:S07]  /*28df0*/  IMAD.MOV.U32 R15, RZ, RZ, -0x1 ;  /* 0xffffffffff0f7424 */ /* 0x000fce00078e00ff */
[----:B012-4-:R-:W-:Y:S05]  /*28e00*/  WARPSYNC.COLLECTIVE R15, `(.L_x_8639) ;  /* 0x000000000f087348 */ /* 0x017fea0003c00000 */
[----:B------:R3:W0:Y:S02]  /*28e10*/  SHFL.IDX P6, R14, R13, R12, R11 ;  /* 0x0000000c0d0e7389 */ /* 0x00062400000c000b */
[----:B01234-:R-:W-:Y:S01]  /*28e20*/  ENDCOLLECTIVE ;  /* 0x000000000000791b */ /* 0x01ffe20003800000 */
.L_x_8639:
[----:B------:R-:W-:Y:S05]  /*28e30*/  BSYNC B1 ;  /* 0x0000000000017941 */ /* 0x000fea0003800000 */
.L_x_8638:
        /* <DEDUP_REMOVED lines=8> */
.L_x_8640:
[----:B------:R-:W-:Y:S05]  /*28ec0*/  BRA `(.L_x_8641) ;  /* 0xfffffdf000007947 */ /* 0x000fea000383ffff */
.L_x_8260:
        /* <DEDUP_REMOVED lines=8> */
.L_x_8643:
[----:B------:R-:W-:Y:S05]  /*28f50*/  BSYNC B1 ;  /* 0x0000000000017941 */ /* 0x000fea0003800000 */
.L_x_8642:
        /* <DEDUP_REMOVED lines=8> */
.L_x_8644:
[----:B------:R-:W-:Y:S05]  /*28fe0*/  BRA `(.L_x_8645) ;  /* 0xfffffdf000047947 */ /* 0x000fea000383ffff */
.L_x_8264:
[----:B------:R0:W0:Y:S02]  /*28ff0*/  SYNCS.PHASECHK.TRANS64.TRYWAIT P4, [R89+URZ+0x288b0], R100 ;  /* 0x0288b064590075a7 */ /* 0x000024000808017f */
[----:B0-----:R-:W-:Y:S05]  /*29000*/  @!P4 NANOSLEEP.SYNCS 0x989680 ;  /* 0x009896800000c95d */ /* 0x001fea0003900000 */
[----:B------:R-:W0:Y:S02]  /*29010*/  @!P4 SYNCS.PHASECHK.TRANS64 P4, [R89+URZ+0x288b0], R100 ;  /* 0x0288b0645900c5a7 */ /* 0x000e24000808007f */
[----:B0-----:R-:W-:Y:S05]  /*29020*/  @!P4 BRA `(.L_x_8264) ;  /* 0xfffffffc00f0c947 */ /* 0x001fea000383ffff */
[----:B------:R-:W-:Y:S05]  /*29030*/  BRA `(.L_x_8646) ;  /* 0xfffffdf000807947 */ /* 0x000fea000383ffff */
.L_x_8286:
[----:B--2---:R0:W5:Y:S01]  /*29040*/  LDL R13, [R1+0x34] ;  /* 0x00003400010d7983 */ /* 0x0041620000100800 */
[----:B------:R-:W-:Y:S01]  /*29050*/  BSSY B0, `(.L_x_8647) ;  /* 0x0000007000007945 */ /* 0x000fe20003800000 */
[----:B------:R-:W-:Y:S02]  /*29060*/  IMAD.MOV.U32 R12, RZ, RZ, RZ ;  /* 0x000000ffff0c7224 */ /* 0x000fe400078e00ff */
[----:B------:R-:W-:Y:S02]  /*29070*/  IMAD.MOV.U32 R11, RZ, RZ, 0x1f ;  /* 0x0000001fff0b7424 */ /* 0x000fe400078e00ff */
[----:B------:R-:W-:-:S07]  /*29080*/  IMAD.MOV.U32 R15, RZ, RZ, -0x1 ;  /* 0xffffffffff0f7424 */ /* 0x000fce00078e00ff */
[----:B01--45:R-:W-:Y:S05]  /*29090*/  WARPSYNC.COLLECTIVE R15, `(.L_x_8648) ;  /* 0x000000000f087348 */ /* 0x033fea0003c00000 */
[----:B-----5:R2:W3:Y:S02]  /*290a0*/  SHFL.IDX P6, R14, R13, R12, R11 ;  /* 0x0000000c0d0e7389 */ /* 0x0204e400000c000b */
[----:B01234-:R-:W-:Y:S01]  /*290b0*/  ENDCOLLECTIVE ;  /* 0x000000000000791b */ /* 0x01ffe20003800000 */
.L_x_8648:
[----:B------:R-:W-:Y:S05]  /*290c0*/  BSYNC B0 ;  /* 0x0000000000007941 */ /* 0x000fea0003800000 */
.L_x_8647:
[----:B------:R-:W-:Y:S01]  /*290d0*/  IMAD.MOV.U32 R199, RZ, RZ, R14 ;  /* 0x000000ffffc77224 */ /* 0x000fe200078e000e */
[----:B------:R-:W-:Y:S06]  /*290e0*/  BRA `(.L_x_8649) ;  /* 0xfffffe00004c7947 */ /* 0x000fec000383ffff */
.L_x_8298:
[----:B------:R-:W-:Y:S01]  /*290f0*/  BSSY B1, `(.L_x_8650) ;  /* 0x0000008000017945 */ /* 0x000fe20003800000 */
[----:B------:R-:W-:Y:S01]  /*29100*/  IMAD.MOV.U32 R13, RZ, RZ, R6 ;  /* 0x000000ffff0d7224 */ /* 0x000fe200078e0006 */
[----:B------:R-:W-:Y:S01]  /*29110*/  MOV R12, RZ ;  /* 0x000000ff000c7202 */ /* 0x000fe20000000f00 */
[----:B------:R-:W-:Y:S02]  /*29120*/  IMAD.MOV.U32 R11, RZ, RZ, 0x181f ;  /* 0x0000181fff0b7424 */ /* 0x000fe400078e00ff */
[----:B------:R-:W-:-:S07]  /*29130*/  IMAD.MOV.U32 R15, RZ, RZ, -0x1 ;  /* 0xffffffffff0f7424 */ /* 0x000fce00078e00ff */
[----:B-1--4-:R-:W-:Y:S05]  /*29140*/  WARPSYNC.COLLECTIVE R15, `(.L_x_8651) ;  /* 0x000000000f087348 */ /* 0x012fea0003c00000 */
[----:B------:R0:W2:Y:S02]  /*29150*/  SHFL.IDX P6, R14, R13, R12, R11 ;  /* 0x0000000c0d0e7389 */ /* 0x0000a400000c000b */
[----:B012-4-:R-:W-:Y:S01]  /*29160*/  ENDCOLLECTIVE ;  /* 0x000000000000791b */ /* 0x017fe20003800000 */
.L_x_8651:
[----:B------:R-:W-:Y:S05]  /*29170*/  BSYNC B1 ;  /* 0x0000000000017941 */ /* 0x000fea0003800000 */
.L_x_8650:
        /* <DEDUP_REMOVED lines=8> */
.L_x_8652:
[----:B------:R-:W-:Y:S02]  /*29200*/  IMAD.MOV.U32 R13, RZ, RZ, R8 ;  /* 0x000000ffff0d7224 */ /* 0x000fe400078e0008 */
[----:B------:R-:W-:-:S07]  /*29210*/  IMAD.MOV.U32 R3, RZ, RZ, R14 ;  /* 0x000000ffff037224 */ /* 0x000fce00078e000e */
[----:B------:R-:W-:Y:S05]  /*29220*/  WARPSYNC.COLLECTIVE R15, `(.L_x_8653) ;  /* 0x000000000f087348 */ /* 0x000fea0003c00000 */
[----:B------:R0:W1:Y:S02]  /*29230*/  SHFL.IDX P6, R14, R13, R12, R11 ;  /* 0x0000000c0d0e7389 */ /* 0x00006400000c000b */
[----:B01----:R-:W-:Y:S01]  /*29240*/  ENDCOLLECTIVE ;  /* 0x000000000000791b */ /* 0x003fe20003800000 */
.L_x_8653:
[----:B------:R-:W-:Y:S02]  /*29250*/  IMAD.MOV.U32 R13, RZ, RZ, R7 ;  /* 0x000000ffff0d7224 */ /* 0x000fe400078e0007 */
[----:B------:R-:W-:-:S07]  /*29260*/  IMAD.MOV.U32 R4, RZ, RZ, R14 ;  /* 0x000000ffff047224 */ /* 0x000fce00078e000e */
[----:B------:R-:W-:Y:S05]  /*29270*/  WARPSYNC.COLLECTIVE R15, `(.L_x_8654) ;  /* 0x000000000f087348 */ /* 0x000fea0003c00000 */
[----:B------:R0:W1:Y:S02]  /*29280*/  SHFL.IDX P6, R14, R13, R12, R11 ;  /* 0x0000000c0d0e7389 */ /* 0x00006400000c000b */
[----:B01----:R-:W-:Y:S01]  /*29290*/  ENDCOLLECTIVE ;  /* 0x000000000000791b */ /* 0x003fe20003800000 */
.L_x_8654:
[----:B------:R-:W-:Y:S05]  /*292a0*/  BRA `(.L_x_8655) ;  /* 0xfffffe0400b07947 */ /* 0x000fea000383ffff */
.L_x_8301:
[----:B------:R-:W-:Y:S01]  /*292b0*/  BSSY B1, `(.L_x_8656) ;  /* 0x0000008000017945 */ /* 0x000fe20003800000 */
[----:B-1----:R-:W-:Y:S01]  /*292c0*/  MOV R13, R6 ;  /* 0x00000006000d7202 */ /* 0x002fe20000000f00 */
[----:B------:R-:W-:Y:S02]  /*292d0*/  IMAD.MOV.U32 R12, RZ, RZ, 0x1 ;  /* 0x00000001ff0c7424 */ /* 0x000fe400078e00ff */
[----:B------:R-:W-:Y:S02]  /*292e0*/  IMAD.MOV.U32 R11, RZ, RZ, 0x181f ;  /* 0x0000181fff0b7424 */ /* 0x000fe400078e00ff */
[----:B------:R-:W-:-:S07]  /*292f0*/  IMAD.MOV.U32 R15, RZ, RZ, -0x1 ;  /* 0xffffffffff0f7424 */ /* 0x000fce00078e00ff */
[----:B----4-:R-:W-:Y:S05]  /*29300*/  WARPSYNC.COLLECTIVE R15, `(.L_x_8657) ;  /* 0x000000000f087348 */ /* 0x010fea0003c00000 */
[----:B------:R0:W1:Y:S02]  /*29310*/  SHFL.IDX P6, R14, R13, R12, R11 ;  /* 0x0000000c0d0e7389 */ /* 0x00006400000c000b */
[----:B01--4-:R-:W-:Y:S01]  /*29320*/  ENDCOLLECTIVE ;  /* 0x000000000000791b */ /* 0x013fe20003800000 */
.L_x_8657:
[----:B------:R-:W-:Y:S05]  /*29330*/  BSYNC B1 ;  /* 0x0000000000017941 */ /* 0x000fea0003800000 */
.L_x_8656:
        /* <DEDUP_REMOVED lines=8> */
.L_x_8658:
[----:B------:R-:W-:Y:S02]  /*293c0*/  IMAD.MOV.U32 R13, RZ, RZ, R8 ;  /* 0x000000ffff0d7224 */ /* 0x000fe400078e0008 */
[----:B------:R-:W-:-:S07]  /*293d0*/  IMAD.MOV.U32 R3, RZ, RZ, R14 ;  /* 0x000000ffff037224 */ /* 0x000fce00078e000e */
[----:B------:R-:W-:Y:S05]  /*293e0*/  WARPSYNC.COLLECTIVE R15, `(.L_x_8659) ;  /* 0x000000000f087348 */ /* 0x000fea0003c00000 */
[----:B------:R0:W1:Y:S02]  /*293f0*/  SHFL.IDX P6, R14, R13, R12, R11 ;  /* 0x0000000c0d0e7389 */ /* 0x00006400000c000b */
[----:B01----:R-:W-:Y:S01]  /*29400*/  ENDCOLLECTIVE ;  /* 0x000000000000791b */ /* 0x003fe20003800000 */
.L_x_8659:
[----:B------:R-:W-:Y:S01]  /*29410*/  MOV R13, R7 ;  /* 0x00000007000d7202 */ /* 0x000fe20000000f00 */
[----:B------:R-:W-:-:S07]  /*29420*/  IMAD.MOV.U32 R4, RZ, RZ, R14 ;  /* 0x000000ffff047224 */ /* 0x000fce00078e000e */
[----:B------:R-:W-:Y:S05]  /*29430*/  WARPSYNC.COLLECTIVE R15, `(.L_x_8660) ;  /* 0x000000000f087348 */ /* 0x000fea0003c00000 */
[----:B------:R0:W1:Y:S02]  /*29440*/  SHFL.IDX P6, R14, R13, R12, R11 ;  /* 0x0000000c0d0e7389 */ /* 0x00006400000c000b */
[----:B01----:R-:W-:Y:S01]  /*29450*/  ENDCOLLECTIVE ;  /* 0x000000000000791b */ /* 0x003fe20003800000 */
.L_x_8660:
[----:B------:R-:W-:Y:S05]  /*29460*/  BRA `(.L_x_8661) ;  /* 0xfffffe08001c7947 */ /* 0x000fea000383ffff */
.L_x_8304:
[----:B------:R-:W-:Y:S01]  /*29470*/  BSSY B1, `(.L_x_8662) ;  /* 0x0000008000017945 */ /* 0x000fe20003800000 */
[----:B------:R-:W-:Y:S02]  /*29480*/  IMAD.MOV.U32 R13, RZ, RZ, R6 ;  /* 0x000000ffff0d7224 */ /* 0x000fe400078e0006 */
[----:B------:R-:W-:Y:S02]  /*29490*/  IMAD.MOV.U32 R12, RZ, RZ, 0x2 ;  /* 0x00000002ff0c7424 */ /* 0x000fe400078e00ff */
[----:B------:R-:W-:Y:S02]  /*294a0*/  IMAD.MOV.U32 R11, RZ, RZ, 0x181f ;  /* 0x0000181fff0b7424 */ /* 0x000fe400078e00ff */
[----:B------:R-:W-:-:S07]  /*294b0*/  IMAD.MOV.U32 R15, RZ, RZ, -0x1 ;  /* 0xffffffffff0f7424 */ /* 0x000fce00078e00ff */
[----:B-1--4-:R-:W-:Y:S05]  /*294c0*/  WARPSYNC.COLLECTIVE R15, `(.L_x_8663) ;  /* 0x000000000f087348 */ /* 0x012fea0003c00000 */
[----:B------:R0:W2:Y:S02]  /*294d0*/  SHFL.IDX P6, R14, R13, R12, R11 ;  /* 0x0000000c0d0e7389 */ /* 0x0000a400000c000b */
[----:B012-4-:R-:W-:Y:S01]  /*294e0*/  ENDCOLLECTIVE ;  /* 0x000000000000791b */ /* 0x017fe20003800000 */
.L_x_8663:
[----:B------:R-:W-:Y:S05]  /*294f0*/  BSYNC B1 ;  /* 0x0000000000017941 */ /* 0x000fea0003800000 */
.L_x_8662:
        /* <DEDUP_REMOVED lines=8> */
.L_x_8664:
[----:B------:R-:W-:Y:S02]  /*29580*/  IMAD.MOV.U32 R13, RZ, RZ, R8 ;  /* 0x000000ffff0d7224 */ /* 0x000fe400078e0008 */
[----:B------:R-:W-:-:S07]  /*29590*/  IMAD.MOV.U32 R3, RZ, RZ, R14 ;  /* 0x000000ffff037224 */ /* 0x000fce00078e000e */
[----:B------:R-:W-:Y:S05]  /*295a0*/  WARPSYNC.COLLECTIVE R15, `(.L_x_8665) ;  /* 0x000000000f087348 */ /* 0x000fea0003c00000 */
[----:B------:R0:W1:Y:S02]  /*295b0*/  SHFL.IDX P6, R14, R13, R12, R11 ;  /* 0x0000000c0d0e7389 */ /* 0x00006400000c000b */
[----:B01----:R-:W-:Y:S01]  /*295c0*/  ENDCOLLECTIVE ;  /* 0x000000000000791b */ /* 0x003fe20003800000 */
.L_x_8665:
[----:B------:R-:W-:Y:S01]  /*295d0*/  IMAD.MOV.U32 R13, RZ, RZ, R7 ;  /* 0x000000ffff0d7224 */ /* 0x000fe200078e0007 */
[----:B------:R-:W-:-:S07]  /*295e0*/  MOV R4, R14 ;  /* 0x0000000e00047202 */ /* 0x000fce0000000f00 */
[----:B------:R-:W-:Y:S05]  /*295f0*/  WARPSYNC.COLLECTIVE R15, `(.L_x_8666) ;  /* 0x000000000f087348 */ /* 0x000fea0003c00000 */
[----:B------:R0:W1:Y:S02]  /*29600*/  SHFL.IDX P6, R14, R13, R12, R11 ;  /* 0x0000000c0d0e7389 */ /* 0x00006400000c000b */
[----:B01----:R-:W-:Y:S01]  /*29610*/  ENDCOLLECTIVE ;  /* 0x000000000000791b */ /* 0x003fe20003800000 */
.L_x_8666:
[----:B------:R-:W-:Y:S05]  /*29620*/  BRA `(.L_x_8667) ;  /* 0xfffffe0800787947 */ /* 0x000fea000383ffff */
.L_x_8307:
        /* <DEDUP_REMOVED lines=8> */
.L_x_8669:
[----:B------:R-:W-:Y:S05]  /*296b0*/  BSYNC B1 ;  /* 0x0000000000017941 */ /* 0x000fea0003800000 */
.L_x_8668:
        /* <DEDUP_REMOVED lines=8> */
.L_x_8670:
[----:B------:R-:W-:Y:S01]  /*29740*/  MOV R13, R8 ;  /* 0x00000008000d7202 */ /* 0x000fe20000000f00 */
[----:B------:R-:W-:-:S07]  /*29750*/  IMAD.MOV.U32 R3, RZ, RZ, R14 ;  /* 0x000000ffff037224 */ /* 0x000fce00078e000e */
[----:B------:R-:W-:Y:S05]  /*29760*/  WARPSYNC.COLLECTIVE R15, `(.L_x_8671) ;  /* 0x000000000f087348 */ /* 0x000fea0003c00000 */
[----:B------:R0:W1:Y:S02]  /*29770*/  SHFL.IDX P6, R14, R13, R12, R11 ;  /* 0x0000000c0d0e7389 */ /* 0x00006400000c000b */
[----:B01----:R-:W-:Y:S01]  /*29780*/  ENDCOLLECTIVE ;  /* 0x000000000000791b */ /* 0x003fe20003800000 */
.L_x_8671:
[----:B------:R-:W-:Y:S02]  /*29790*/  IMAD.MOV.U32 R13, RZ, RZ, R7 ;  /* 0x000000ffff0d7224 */ /* 0x000fe400078e0007 */
[----:B------:R-:W-:-:S07]  /*297a0*/  IMAD.MOV.U32 R4, RZ, RZ, R14 ;  /* 0x000000ffff047224 */ /* 0x000fce00078e000e */
[----:B------:R-:W-:Y:S05]  /*297b0*/  WARPSYNC.COLLECTIVE R15, `(.L_x_8672) ;  /* 0x000000000f087348 */ /* 0x000fea0003c00000 */
[----:B------:R0:W1:Y:S02]  /*297c0*/  SHFL.IDX P6, R14, R13, R12, R11 ;  /* 0x0000000c0d0e7389 */ /* 0x00006400000c000b */
[----:B01----:R-:W-:Y:S01]  /*297d0*/  ENDCOLLECTIVE ;  /* 0x000000000000791b */ /* 0x003fe20003800000 */
.L_x_8672:
[----:B------:R-:W-:Y:S05]  /*297e0*/  BRA `(.L_x_8673) ;  /* 0xfffffe0800d47947 */ /* 0x000fea000383ffff */
.L_x_8311:
[----:B0-----:R0:W1:Y:S02]  /*297f0*/  SYNCS.PHASECHK.TRANS64.TRYWAIT P0, [R18+URZ+0x28800], R5 ;  /* 0x02880005120075a7 */ /* 0x001064000800017f */
[----:B-1----:R-:W-:Y:S05]  /*29800*/  @!P0 NANOSLEEP.SYNCS 0x989680 ;  /* 0x009896800000895d */ /* 0x002fea0003900000 */
[----:B------:R-:W1:Y:S02]  /*29810*/  @!P0 SYNCS.PHASECHK.TRANS64 P0, [R18+URZ+0x28800], R5 ;  /* 0x02880005120085a7 */ /* 0x000e64000800007f */
[----:B-1----:R-:W-:Y:S05]  /*29820*/  @!P0 BRA `(.L_x_8311) ;  /* 0xfffffffc00f08947 */ /* 0x002fea000383ffff */
[----:B------:R-:W-:Y:S05]  /*29830*/  BRA `(.L_x_8674) ;  /* 0xfffffe0c00907947 */ /* 0x000fea000383ffff */
.L_x_8327:
[----:B------:R-:W0:Y:S01]  /*29840*/  LDC R53, c[0x0][0x3f4] ;  /* 0x0000fd00ff357b82 */ /* 0x000e220000000800 */
[----:B------:R-:W-:Y:S01]  /*29850*/  BSSY B1, `(.L_x_8675) ;  /* 0x0000008000017945 */ /* 0x000fe20003800000 */
[----:B--2---:R-:W-:Y:S01]  /*29860*/  IMAD.MOV.U32 R13, RZ, RZ, R35 ;  /* 0x000000ffff0d7224 */ /* 0x004fe200078e0023 */
[----:B------:R-:W-:Y:S01]  /*29870*/  MOV R15, 0xffffffff ;  /* 0xffffffff000f7802 */ /* 0x000fe20000000f00 */
[----:B------:R-:W-:Y:S02]  /*29880*/  IMAD.MOV.U32 R12, RZ, RZ, RZ ;  /* 0x000000ffff0c7224 */ /* 0x000fe400078e00ff */
[----:B------:R-:W-:-:S07]  /*29890*/  IMAD.MOV.U32 R11, RZ, RZ, 0x181f ;  /* 0x0000181fff0b7424 */ /* 0x000fce00078e00ff */
[----:B01--4-:R-:W-:Y:S05]  /*298a0*/  WARPSYNC.COLLECTIVE R15, `(.L_x_8676) ;  /* 0x000000000f087348 */ /* 0x013fea0003c00000 */
[----:B------:R2:W3:Y:S02]  /*298b0*/  SHFL.IDX P6, R14, R13, R12, R11 ;  /* 0x0000000c0d0e7389 */ /* 0x0004e400000c000b */
[----:B01234-:R-:W-:Y:S01]  /*298c0*/  ENDCOLLECTIVE ;  /* 0x000000000000791b */ /* 0x01ffe20003800000 */
.L_x_8676:
[----:B------:R-:W-:Y:S05]  /*298d0*/  BSYNC B1 ;  /* 0x0000000000017941 */ /* 0x000fea0003800000 */
.L_x_8675:
[----:B------:R-:W-:Y:S01]  /*298e0*/  IMAD.MOV.U32 R13, RZ, RZ, R32 ;  /* 0x000000ffff0d7224 */ /* 0x000fe200078e0020 */
[----:B------:R-:W-:Y:S01]  /*298f0*/  ISETP.GE.AND P0, PT, R16, R53, PT ;  /* 0x000000351000720c */ /* 0x000fe20003f06270 */
[----:B------:R-:W-:Y:S02]  /*29900*/  IMAD.MOV.U32 R12, RZ, RZ, RZ ;  /* 0x000000ffff0c7224 */ /* 0x000fe400078e00ff */
[----:B------:R-:W-:Y:S02]  /*29910*/  IMAD.MOV.U32 R11, RZ, RZ, 0x181f ;  /* 0x0000181fff0b7424 */ /* 0x000fe400078e00ff */
[----:B------:R-:W-:Y:S02]  /*29920*/  IMAD.MOV.U32 R15, RZ, RZ, -0x1 ;  /* 0xffffffffff0f7424 */ /* 0x000fe400078e00ff */
[----:B------:R-:W-:Y:S02]  /*29930*/  IMAD.MOV.U32 R0, RZ, RZ, R14 ;  /* 0x000000ffff007224 */ /* 0x000fe400078e000e */
[----:B------:R-:W-:-:S07]  /*29940*/  IMAD R3, R194, R5, RZ ;  /* 0x00000005c2037224 */ /* 0x000fce00078e02ff */
[----:B------:R-:W-:Y:S05]  /*29950*/  WARPSYNC.COLLECTIVE R15, `(.L_x_8677) ;  /* 0x000000000f087348 */ /* 0x000fea0003c00000 */
[----:B------:R0:W1:Y:S02]  /*29960*/  SHFL.IDX P6, R14, R13, R12, R11 ;  /* 0x0000000c0d0e7389 */ /* 0x00006400000c000b */
[----:B01----:R-:W-:Y:S01]  /*29970*/  ENDCOLLECTIVE ;  /* 0x000000000000791b */ /* 0x003fe20003800000 */
.L_x_8677:
[----:B------:R-:W-:Y:S01]  /*29980*/  ISETP.GE.OR P1, PT, R54, R3, P0 ;  /* 0x000000033600720c */ /* 0x000fe20000726670 */
[----:B------:R-:W-:-:S12]  /*29990*/  IMAD.MOV.U32 R13, RZ, RZ, R33 ;  /* 0x000000ffff0d7224 */ /* 0x000fd800078e0021 */
[C---:B------:R-:W-:Y:S01]  /*299a0*/  @!P1 IMAD.SHL.U32 R21, R16.reuse, 0x2, RZ ;  /* 0x0000000210159824 */ /* 0x040fe200078e00ff */
[----:B------:R-:W-:Y:S02]  /*299b0*/  @!P1 SHF.L.U64.HI R6, R16, 0x1, R17 ;  /* 0x0000000110069819 */ /* 0x000fe40000010211 */
[----:B------:R-:W-:-:S07]  /*299c0*/  MOV R4, R14 ;  /* 0x0000000e00047202 */ /* 0x000fce0000000f00 */
[----:B------:R-:W-:Y:S05]  /*299d0*/  WARPSYNC.COLLECTIVE R15, `(.L_x_8678) ;  /* 0x000000000f087348 */ /* 0x000fea0003c00000 */
[----:B------:R0:W1:Y:S02]  /*299e0*/  SHFL.IDX P6, R14, R13, R12, R11 ;  /* 0x0000000c0d0e7389 */ /* 0x00006400000c000b */
[----:B01----:R-:W-:Y:S01]  /*299f0*/  ENDCOLLECTIVE ;  /* 0x000000000000791b */ /* 0x003fe20003800000 */
.L_x_8678:
[----:B------:R-:W-:-:S04]  /*29a00*/  @!P1 IADD3 R4, P2, R4, R21, RZ ;  /* 0x0000001504049210 */ /* 0x000fc80007f5e0ff */
[----:B------:R-:W-:Y:S01]  /*29a10*/  @!P1 MOV R8, R4 ;  /* 0x0000000400089202 */ /* 0x000fe20000000f00 */
[----:B------:R-:W-:-:S04]  /*29a20*/  @!P1 IMAD.X R7, R0, 0x1, R6, P2 ;  /* 0x0000000100079824 */ /* 0x000fc800010e0606 */
[----:B------:R-:W-:Y:S02]  /*29a30*/  @!P1 IMAD.MOV.U32 R9, RZ, RZ, R7 ;  /* 0x000000ffff099224 */ /* 0x000fe400078e0007 */
[----:B------:R-:W-:Y:S02]  /*29a40*/  IMAD.MOV.U32 R13, RZ, RZ, R34 ;  /* 0x000000ffff0d7224 */ /* 0x000fe400078e0022 */
[----:B------:R-:W-:-:S07]  /*29a50*/  IMAD.MOV.U32 R5, RZ, RZ, R14 ;  /* 0x000000ffff057224 */ /* 0x000fce00078e000e */
[----:B------:R-:W-:Y:S05]  /*29a60*/  WARPSYNC.COLLECTIVE R15, `(.L_x_8679) ;  /* 0x000000000f087348 */ /* 0x000fea0003c00000 */
[----:B------:R0:W1:Y:S02]  /*29a70*/  SHFL.IDX P6, R14, R13, R12, R11 ;  /* 0x0000000c0d0e7389 */ /* 0x00006400000c000b */
[----:B01----:R-:W-:Y:S01]  /*29a80*/  ENDCOLLECTIVE ;  /* 0x000000000000791b */ /* 0x003fe20003800000 */
.L_x_8679:
[----:B------:R-:W2:Y:S01]  /*29a90*/  @!P1 LD.E.128 R8, desc[UR54][R8.64] ;  /* 0x0000003608089980 */ /* 0x000ea2000c101d00 */
[----:B------:R-:W-:-:S05]  /*29aa0*/  @!P1 IADD3 R14, P2, R14, R21, RZ ;  /* 0x000000150e0e9210 */ /* 0x000fca0007f5e0ff */
[----:B------:R-:W-:Y:S02]  /*29ab0*/  @!P1 IMAD.X R5, R5, 0x1, R6, P2 ;  /* 0x0000000105059824 */ /* 0x000fe400010e0606 */
[----:B------:R-:W-:-:S06]  /*29ac0*/  @!P1 IMAD.MOV.U32 R4, RZ, RZ, R14 ;  /* 0x000000ffff049224 */ /* 0x000fcc00078e000e */
[----:B------:R-:W5:Y:S01]  /*29ad0*/  @!P1 LD.E.128 R4, desc[UR54][R4.64] ;  /* 0x0000003604049980 */ /* 0x000f62000c101d00 */
[----:B------:R-:W-:Y:S02]  /*29ae0*/  CS2R R46, SRZ ;  /* 0x00000000002e7805 */ /* 0x000fe4000001ff00 */
[----:B------:R-:W-:Y:S01]  /*29af0*/  CS2R R50, SRZ ;  /* 0x0000000000327805 */ /* 0x000fe2000001ff00 */
[----:B------:R-:W-:Y:S01]  /*29b00*/  IMAD.MOV.U32 R13, RZ, RZ, R35 ;  /* 0x000000ffff0d7224 */ /* 0x000fe200078e0023 */
[----:B------:R-:W-:Y:S02]  /*29b10*/  CS2R R20, SRZ ;  /* 0x0000000000147805 */ /* 0x000fe4000001ff00 */
[----:B------:R-:W-:Y:S01]  /*29b20*/  CS2R R38, SRZ ;  /* 0x0000000000267805 */ /* 0x000fe2000001ff00 */
[----:B--2---:R-:W-:Y:S02]  /*29b30*/  @!P1 IMAD.MOV.U32 R47, RZ, RZ, R9 ;  /* 0x000000ffff2f9224 */ /* 0x004fe400078e0009 */
[----:B------:R-:W-:Y:S01]  /*29b40*/  @!P1 IMAD.MOV.U32 R51, RZ, RZ, R11 ;  /* 0x000000ffff339224 */ /* 0x000fe200078e000b */
[----:B------:R-:W-:Y:S01]  /*29b50*/  MOV R11, 0x181f ;  /* 0x0000181f000b7802 */ /* 0x000fe20000000f00 */
[----:B------:R-:W-:-:S02]  /*29b60*/  IMAD.MOV.U32 R12, RZ, RZ, R47 ;  /* 0x000000ffff0c7224 */ /* 0x000fc400078e002f */
[----:B------:R-:W-:Y:S02]  /*29b70*/  @!P1 IMAD.MOV.U32 R46, RZ, RZ, R8 ;  /* 0x000000ffff2e9224 */ /* 0x000fe400078e0008 */
[----:B------:R-:W-:Y:S01]  /*29b80*/  @!P1 IMAD.MOV.U32 R50, RZ, RZ, R10 ;  /* 0x000000ffff329224 */ /* 0x000fe200078e000a */
[----:B------:R-:W-:Y:S01]  /*29b90*/  PRMT R66, R12, 0x7610, R66 ;  /* 0x000076100c427816 */ /* 0x000fe20000000042 */
[----:B------:R-:W-:Y:S01]  /*29ba0*/  IMAD.MOV.U32 R12, RZ, RZ, 0x1 ;  /* 0x00000001ff0c7424 */ /* 0x000fe200078e00ff */
[----:B------:R-:W-:Y:S01]  /*29bb0*/  MOV R0, R46 ;  /* 0x0000002e00007202 */ /* 0x000fe20000000f00 */
[----:B------:R-:W-:Y:S02]  /*29bc0*/  IMAD.MOV.U32 R10, RZ, RZ, R50 ;  /* 0x000000ffff0a7224 */ /* 0x000fe400078e0032 */
[----:B------:R-:W-:-:S07]  /*29bd0*/  IMAD.MOV.U32 R24, RZ, RZ, R51 ;  /* 0x000000ffff187224 */ /* 0x000fce00078e0033 */
[----:B-----5:R-:W-:Y:S05]  /*29be0*/  WARPSYNC.COLLECTIVE R15, `(.L_x_8680) ;  /* 0x000000000f087348 */ /* 0x020fea0003c00000 */
[----:B------:R0:W1:Y:S02]  /*29bf0*/  SHFL.IDX P6, R14, R13, R12, R11 ;  /* 0x0000000c0d0e7389 */ /* 0x00006400000c000b */
[----:B01---5:R-:W-:Y:S01]  /*29c00*/  ENDCOLLECTIVE ;  /* 0x000000000000791b */ /* 0x023fe20003800000 */
.L_x_8680:
[----:B------:R-:W-:Y:S02]  /*29c10*/  PRMT R64, R64, 0x5410, R0 ;  /* 0x0000541040407816 */ /* 0x000fe40000000000 */
[----:B------:R-:W-:Y:S02]  /*29c20*/  PRMT R37, R10, 0x5410, R24 ;  /* 0x000054100a257816 */ /* 0x000fe40000000018 */
[----:B------:R-:W-:Y:S02]  /*29c30*/  CS2R R24, SRZ ;  /* 0x0000000000187805 */ /* 0x000fe4000001ff00 */
[----:B------:R-:W-:Y:S01]  /*29c40*/  @!P1 MOV R21, R7 ;  /* 0x0000000700159202 */ /* 0x000fe20000000f00 */
[----:B------:R-:W-:Y:S02]  /*29c50*/  @!P1 IMAD.MOV.U32 R38, RZ, RZ, R4 ;  /* 0x000000ffff269224 */ /* 0x000fe400078e0004 */
[----:B------:R-:W-:Y:S02]  /*29c60*/  @!P1 IMAD.MOV.U32 R39, RZ, RZ, R5 ;  /* 0x000000ffff279224 */ /* 0x000fe400078e0005 */
[----:B------:R-:W-:-:S02]  /*29c70*/  @!P1 IMAD.MOV.U32 R20, RZ, RZ, R6 ;  /* 0x000000ffff149224 */ /* 0x000fc400078e0006 */
[----:B------:R-:W-:Y:S02]  /*29c80*/  IMAD.MOV.U32 R13, RZ, RZ, R32 ;  /* 0x000000ffff0d7224 */ /* 0x000fe400078e0020 */
[----:B------:R-:W-:Y:S02]  /*29c90*/  IMAD.MOV.U32 R4, RZ, RZ, R38 ;  /* 0x000000ffff047224 */ /* 0x000fe400078e0026 */
[----:B------:R-:W-:Y:S02]  /*29ca0*/  IMAD.MOV.U32 R5, RZ, RZ, R39 ;  /* 0x000000ffff057224 */ /* 0x000fe400078e0027 */
[----:B------:R-:W-:Y:S02]  /*29cb0*/  IMAD.MOV.U32 R6, RZ, RZ, R20 ;  /* 0x000000ffff067224 */ /* 0x000fe400078e0014 */
[----:B------:R-:W-:Y:S01]  /*29cc0*/  IMAD.MOV.U32 R7, RZ, RZ, R21 ;  /* 0x000000ffff077224 */ /* 0x000fe200078e0015 */
[----:B------:R-:W-:Y:S01]  /*29cd0*/  PRMT R66, R66, 0x5410, R5 ;  /* 0x0000541042427816 */ /* 0x000fe20000000005 */
[----:B------:R-:W-:Y:S01]  /*29ce0*/  IMAD.MOV.U32 R0, RZ, RZ, R14 ;  /* 0x000000ffff007224 */ /* 0x000fe200078e000e */
[----:B------:R-:W-:-:S07]  /*29cf0*/  PRMT R65, R6, 0x5410, R4 ;  /* 0x0000541006417816 */ /* 0x000fce0000000004 */
[----:B------:R-:W-:Y:S05]  /*29d00*/  WARPSYNC.COLLECTIVE R15, `(.L_x_8681) ;  /* 0x000000000f087348 */ /* 0x000fea0003c00000 */
[----:B------:R0:W1:Y:S02]  /*29d10*/  SHFL.IDX P6, R14, R13, R12, R11 ;  /* 0x0000000c0d0e7389 */ /* 0x00006400000c000b */
[----:B01----:R-:W-:Y:S01]  /*29d20*/  ENDCOLLECTIVE ;  /* 0x000000000000791b */ /* 0x003fe20003800000 */
.L_x_8681:
[----:B------:R-:W-:Y:S01]  /*29d30*/  PRMT R64, R7, 0x7610, R64 ;  /* 0x0000761007407816 */ /* 0x000fe20000000040 */
[----:B------:R-:W-:Y:S02]  /*29d40*/  IMAD.MOV.U32 R13, RZ, RZ, R33 ;  /* 0x000000ffff0d7224 */ /* 0x000fe400078e0021 */
[----:B------:R-:W-:-:S07]  /*29d50*/  IMAD.MOV.U32 R8, RZ, RZ, R14 ;  /* 0x000000ffff087224 */ /* 0x000fce00078e000e */
[----:B------:R-:W-:Y:S05]  /*29d60*/  WARPSYNC.COLLECTIVE R15, `(.L_x_8682) ;  /* 0x000000000f087348 */ /* 0x000fea0003c00000 */
[----:B------:R0:W1:Y:S02]  /*29d70*/  SHFL.IDX P6, R14, R13, R12, R11 ;  /* 0x0000000c0d0e7389 */ /* 0x00006400000c000b */
[----:B01----:R-:W-:Y:S01]  /*29d80*/  ENDCOLLECTIVE ;  /* 0x000000000000791b */ /* 0x003fe20003800000 */
.L_x_8682:
[----:B------:R-:W-:Y:S01]  /*29d90*/  MOV R13, R34 ;  /* 0x00000022000d7202 */ /* 0x000fe20000000f00 */
[----:B------:R-:W-:-:S07]  /*29da0*/  IMAD.MOV.U32 R9, RZ, RZ, R14 ;  /* 0x000000ffff097224 */ /* 0x000fce00078e000e */
[----:B------:R-:W-:Y:S05]  /*29db0*/  WARPSYNC.COLLECTIVE R15, `(.L_x_8683) ;  /* 0x000000000f087348 */ /* 0x000fea0003c00000 */
[----:B------:R0:W1:Y:S02]  /*29dc0*/  SHFL.IDX P6, R14, R13, R12, R11 ;  /* 0x0000000c0d0e7389 */ /* 0x00006400000c000b */
[----:B01----:R-:W-:Y:S01]  /*29dd0*/  ENDCOLLECTIVE ;  /* 0x000000000000791b */ /* 0x003fe20003800000 */
.L_x_8683:
[----:B------:R-:W-:Y:S05]  /*29de0*/  BRA `(.L_x_8684) ;  /* 0xfffffe2400547947 */ /* 0x000fea000383ffff */
.L_x_8330:
[----:B------:R-:W-:Y:S01]  /*29df0*/  BSSY B1, `(.L_x_8685) ;  /* 0x0000008000017945 */ /* 0x000fe20003800000 */
[----:B------:R-:W-:Y:S01]  /*29e00*/  IMAD.MOV.U32 R13, RZ, RZ, R35 ;  /* 0x000000ffff0d7224 */ /* 0x000fe200078e0023 */
[----:B------:R-:W-:Y:S01]  /*29e10*/  MOV R12, 0x2 ;  /* 0x00000002000c7802 */ /* 0x000fe20000000f00 */
[----:B------:R-:W-:Y:S02]  /*29e20*/  IMAD.MOV.U32 R11, RZ, RZ, 0x181f ;  /* 0x0000181fff0b7424 */ /* 0x000fe400078e00ff */
[----:B-1----:R-:W-:-:S07]  /*29e30*/  IMAD.MOV.U32 R15, RZ, RZ, -0x1 ;  /* 0xffffffffff0f7424 */ /* 0x002fce00078e00ff */
[----:B----4-:R-:W-:Y:S05]  /*29e40*/  WARPSYNC.COLLECTIVE R15, `(.L_x_8686) ;  /* 0x000000000f087348 */ /* 0x010fea0003c00000 */
[----:B------:R0:W1:Y:S02]  /*29e50*/  SHFL.IDX P6, R14, R13, R12, R11 ;  /* 0x0000000c0d0e7389 */ /* 0x00006400000c000b */
[----:B01--4-:R-:W-:Y:S01]  /*29e60*/  ENDCOLLECTIVE ;  /* 0x000000000000791b */ /* 0x013fe20003800000 */
.L_x_8686:
[----:B------:R-:W-:Y:S05]  /*29e70*/  BSYNC B1 ;  /* 0x0000000000017941 */ /* 0x000fea0003800000 */
.L_x_8685:
[----:B------:R-:W-:Y:S01]  /*29e80*/  IMAD.MOV.U32 R13, RZ, RZ, R32 ;  /* 0x000000ffff0d7224 */ /* 0x000fe200078e0020 */
[----:B------:R-:W-:Y:S01]  /*29e90*/  MOV R11, 0x181f ;  /* 0x0000181f000b7802 */ /* 0x000fe20000000f00 */
[----:B------:R-:W-:Y:S02]  /*29ea0*/  IMAD.MOV.U32 R12, RZ, RZ, 0x2 ;  /* 0x00000002ff0c7424 */ /* 0x000fe400078e00ff */
[----:B------:R-:W-:Y:S02]  /*29eb0*/  IMAD.MOV.U32 R15, RZ, RZ, -0x1 ;  /* 0xffffffffff0f7424 */ /* 0x000fe400078e00ff */
[----:B------:R-:W-:Y:S02]  /*29ec0*/  IMAD.MOV.U32 R0, RZ, RZ, R14 ;  /* 0x000000ffff007224 */ /* 0x000fe400078e000e */
[----:B------:R-:W-:-:S07]  /*29ed0*/  VIADD R10, R54, 0x40 ;  /* 0x00000040360a7836 */ /* 0x000fce0000000000 */
[----:B------:R-:W-:Y:S05]  /*29ee0*/  WARPSYNC.COLLECTIVE R15, `(.L_x_8687) ;  /* 0x000000000f087348 */ /* 0x000fea0003c00000 */
[----:B------:R0:W1:Y:S02]  /*29ef0*/  SHFL.IDX P6, R14, R13, R12, R11 ;  /* 0x0000000c0d0e7389 */ /* 0x00006400000c000b */
[----:B01----:R-:W-:Y:S01]  /*29f00*/  ENDCOLLECTIVE ;  /* 0x000000000000791b */ /* 0x003fe20003800000 */
.L_x_8687:
[----:B------:R-:W-:Y:S01]  /*29f10*/  ISETP.GE.OR P1, PT, R10, R3, P0 ;  /* 0x000000030a00720c */ /* 0x000fe20000726670 */
[----:B------:R-:W-:-:S12]  /*29f20*/  IMAD.MOV.U32 R13, RZ, RZ, R33 ;  /* 0x000000ffff0d7224 */ /* 0x000fd800078e0021 */
[C---:B------:R-:W-:Y:S01]  /*29f30*/  @!P1 IMAD.SHL.U32 R31, R16.reuse, 0x2, RZ ;  /* 0x00000002101f9824 */ /* 0x040fe200078e00ff */
[----:B------:R-:W-:Y:S01]  /*29f40*/  @!P1 SHF.L.U64.HI R29, R16, 0x1, R17 ;  /* 0x00000001101d9819 */ /* 0x000fe20000010211 */
[----:B------:R-:W-:-:S07]  /*29f50*/  IMAD.MOV.U32 R8, RZ, RZ, R14 ;  /* 0x000000ffff087224 */ /* 0x000fce00078e000e */
[----:B------:R-:W-:Y:S05]  /*29f60*/  WARPSYNC.COLLECTIVE R15, `(.L_x_8688) ;  /* 0x000000000f087348 */ /* 0x000fea0003c00000 */
[----:B------:R0:W1:Y:S02]  /*29f70*/  SHFL.IDX P6, R14, R13, R12, R11 ;  /* 0x0000000c0d0e7389 */ /* 0x00006400000c000b */
[----:B01----:R-:W-:Y:S01]  /*29f80*/  ENDCOLLECTIVE ;  /* 0x000000000000791b */ /* 0x003fe20003800000 */
.L_x_8688:
[----:B------:R-:W-:-:S05]  /*29f90*/  @!P1 IADD3 R8, P2, R8, R31, RZ ;  /* 0x0000001f08089210 */ /* 0x000fca0007f5e0ff */
[----:B------:R-:W-:Y:S01]  /*29fa0*/  @!P1 IMAD.X R9, R0, 0x1, R29, P2 ;  /* 0x0000000100099824 */ /* 0x000fe200010e061d */
[----:B------:R-:W-:Y:S01]  /*29fb0*/  MOV R13, R34 ;  /* 0x00000022000d7202 */ /* 0x000fe20000000f00 */
[----:B------:R-:W-:-:S07]  /*29fc0*/  IMAD.MOV.U32 R28, RZ, RZ, R14 ;  /* 0x000000ffff1c7224 */ /* 0x000fce00078e000e */
[----:B------:R-:W-:Y:S05]  /*29fd0*/  WARPSYNC.COLLECTIVE R15, `(.L_x_8689) ;  /* 0x000000000f087348 */ /* 0x000fea0003c00000 */
[----:B------:R0:W1:Y:S02]  /*29fe0*/  SHFL.IDX P6, R14, R13, R12, R11 ;  /* 0x0000000c0d0e7389 */ /* 0x00006400000c000b */
[----:B01----:R-:W-:Y:S01]  /*29ff0*/  ENDCOLLECTIVE ;  /* 0x000000000000791b */ /* 0x003fe20003800000 */
.L_x_8689:
[----:B------:R-:W2:Y:S01]  /*2a000*/  @!P1 LD.E.128 R8, desc[UR54][R8.64] ;  /* 0x0000003608089980 */ /* 0x000ea2000c101d00 */
[----:B------:R-:W-:-:S05]  /*2a010*/  @!P1 IADD3 R14, P2, R14, R31, RZ ;  /* 0x0000001f0e0e9210 */ /* 0x000fca0007f5e0ff */
[----:B------:R-:W-:-:S04]  /*2a020*/  @!P1 IMAD.X R29, R28, 0x1, R29, P2 ;  /* 0x000000011c1d9824 */ /* 0x000fc800010e061d */
[----:B------:R-:W-:-:S05]  /*2a030*/  @!P1 IMAD.MOV.U32 R15, RZ, RZ, R29 ;  /* 0x000000ffff0f9224 */ /* 0x000fca00078e001d */
[----:B------:R0:W5:Y:S01]  /*2a040*/  @!P1 LD.E.128 R28, desc[UR54][R14.64] ;  /* 0x000000360e1c9980 */ /* 0x000162000c101d00 */
[----:B------:R-:W-:Y:S02]  /*2a050*/  CS2R R44, SRZ ;  /* 0x00000000002c7805 */ /* 0x000fe4000001ff00 */
[----:B------:R-:W-:Y:S01]  /*2a060*/  CS2R R48, SRZ ;  /* 0x0000000000307805 */ /* 0x000fe2000001ff00 */
[----:B------:R-:W-:Y:S01]  /*2a070*/  IMAD.MOV.U32 R13, RZ, RZ, R35 ;  /* 0x000000ffff0d7224 */ /* 0x000fe200078e0023 */
[----:B------:R-:W-:Y:S02]  /*2a080*/  CS2R R40, SRZ ;  /* 0x0000000000287805 */ /* 0x000fe4000001ff00 */
[----:B------:R-:W-:Y:S01]  /*2a090*/  CS2R R42, SRZ ;  /* 0x00000000002a7805 */ /* 0x000fe2000001ff00 */
[----:B0-----:R-:W-:Y:S01]  /*2a0a0*/  IMAD.MOV.U32 R15, RZ, RZ, -0x1 ;  /* 0xffffffffff0f7424 */ /* 0x001fe200078e00ff */
[----:B--2---:R-:W-:Y:S01]  /*2a0b0*/  @!P1 MOV R45, R9 ;  /* 0x00000009002d9202 */ /* 0x004fe20000000f00 */
[----:B------:R-:W-:-:S02]  /*2a0c0*/  @!P1 IMAD.MOV.U32 R44, RZ, RZ, R8 ;  /* 0x000000ffff2c9224 */ /* 0x000fc400078e0008 */
[----:B------:R-:W-:Y:S02]  /*2a0d0*/  @!P1 IMAD.MOV.U32 R49, RZ, RZ, R11 ;  /* 0x000000ffff319224 */ /* 0x000fe400078e000b */
[----:B------:R-:W-:Y:S02]  /*2a0e0*/  IMAD.MOV.U32 R0, RZ, RZ, R44 ;  /* 0x000000ffff007224 */ /* 0x000fe400078e002c */
[----:B------:R-:W-:Y:S02]  /*2a0f0*/  IMAD.MOV.U32 R12, RZ, RZ, R45 ;  /* 0x000000ffff0c7224 */ /* 0x000fe400078e002d */
[----:B------:R-:W-:Y:S02]  /*2a100*/  IMAD.MOV.U32 R11, RZ, RZ, 0x181f ;  /* 0x0000181fff0b7424 */ /* 0x000fe400078e00ff */
[----:B------:R-:W-:Y:S01]  /*2a110*/  @!P1 IMAD.MOV.U32 R48, RZ, RZ, R10 ;  /* 0x000000ffff309224 */ /* 0x000fe200078e000a */
[----:B------:R-:W-:Y:S01]  /*2a120*/  PRMT R59, R0, 0x5410, R12 ;  /* 0x00005410003b7816 */ /* 0x000fe2000000000c */
[----:B------:R-:W-:Y:S01]  /*2a130*/  IMAD.MOV.U32 R9, RZ, RZ, R49 ;  /* 0x000000ffff097224 */ /* 0x000fe200078e0031 */
[----:B------:R-:W-:Y:S01]  /*2a140*/  MOV R12, 0x3 ;  /* 0x00000003000c7802 */ /* 0x000fe20000000f00 */
[----:B------:R-:W-:-:S07]  /*2a150*/  IMAD.MOV.U32 R8, RZ, RZ, R48 ;  /* 0x000000ffff087224 */ /* 0x000fce00078e0030 */
[----:B-----5:R-:W-:Y:S05]  /*2a160*/  WARPSYNC.COLLECTIVE R15, `(.L_x_8690) ;  /* 0x000000000f087348 */ /* 0x020fea0003c00000 */
[----:B------:R0:W1:Y:S02]  /*2a170*/  SHFL.IDX P6, R14, R13, R12, R11 ;  /* 0x0000000c0d0e7389 */ /* 0x00006400000c000b */
[----:B01---5:R-:W-:Y:S01]  /*2a180*/  ENDCOLLECTIVE ;  /* 0x000000000000791b */ /* 0x023fe20003800000 */
.L_x_8690:
[----:B------:R-:W-:Y:S02]  /*2a190*/  PRMT R52, R8, 0x5410, R9 ;  /* 0x0000541008347816 */ /* 0x000fe40000000009 */
[----:B------:R-:W-:Y:S01]  /*2a1a0*/  @!P1 MOV R40, R28 ;  /* 0x0000001c00289202 */ /* 0x000fe20000000f00 */
[----:B------:R-:W-:Y:S02]  /*2a1b0*/  @!P1 IMAD.MOV.U32 R41, RZ, RZ, R29 ;  /* 0x000000ffff299224 */ /* 0x000fe400078e001d */
[----:B------:R-:W-:Y:S02]  /*2a1c0*/  @!P1 IMAD.MOV.U32 R42, RZ, RZ, R30 ;  /* 0x000000ffff2a9224 */ /* 0x000fe400078e001e */
[----:B------:R-:W-:Y:S02]  /*2a1d0*/  @!P1 IMAD.MOV.U32 R43, RZ, RZ, R31 ;  /* 0x000000ffff2b9224 */ /* 0x000fe400078e001f */
[----:B------:R-:W-:Y:S01]  /*2a1e0*/  IMAD.MOV.U32 R8, RZ, RZ, R40 ;  /* 0x000000ffff087224 */ /* 0x000fe200078e0028 */
[----:B------:R-:W-:Y:S01]  /*2a1f0*/  MOV R10, R42 ;  /* 0x0000002a000a7202 */ /* 0x000fe20000000f00 */
[----:B------:R-:W-:-:S02]  /*2a200*/  IMAD.MOV.U32 R13, RZ, RZ, R32 ;  /* 0x000000ffff0d7224 */ /* 0x000fc400078e0020 */
[----:B------:R-:W-:-:S05]  /*2a210*/  IMAD.MOV.U32 R9, RZ, RZ, R41 ;  /* 0x000000ffff097224 */ /* 0x000fca00078e0029 */
[----:B------:R-:W-:Y:S02]  /*2a220*/  PRMT R62, R8, 0x5410, R9 ;  /* 0x00005410083e7816 */ /* 0x000fe40000000009 */
[----:B------:R-:W-:Y:S01]  /*2a230*/  CS2R R8, SRZ ;  /* 0x0000000000087805 */ /* 0x000fe2000001ff00 */
[----:B------:R-:W-:-:S07]  /*2a240*/  IMAD.MOV.U32 R0, RZ, RZ, R14 ;  /* 0x000000ffff007224 */ /* 0x000fce00078e000e */
[----:B------:R-:W-:Y:S05]  /*2a250*/  WARPSYNC.COLLECTIVE R15, `(.L_x_8691) ;  /* 0x000000000f087348 */ /* 0x000fea0003c00000 */
[----:B------:R0:W1:Y:S02]  /*2a260*/  SHFL.IDX P6, R14, R13, R12, R11 ;  /* 0x0000000c0d0e7389 */ /* 0x00006400000c000b */
[----:B01----:R-:W-:Y:S01]  /*2a270*/  ENDCOLLECTIVE ;  /* 0x000000000000791b */ /* 0x003fe20003800000 */
.L_x_8691:
[----:B------:R-:W-:Y:S01]  /*2a280*/  MOV R13, R33 ;  /* 0x00000021000d7202 */ /* 0x000fe20000000f00 */
[----:B------:R-:W-:-:S07]  /*2a290*/  IMAD.MOV.U32 R32, RZ, RZ, R14 ;  /* 0x000000ffff207224 */ /* 0x000fce00078e000e */
[----:B------:R-:W-:Y:S05]  /*2a2a0*/  WARPSYNC.COLLECTIVE R15, `(.L_x_8692) ;  /* 0x000000000f087348 */ /* 0x000fea0003c00000 */
[----:B------:R0:W1:Y:S02]  /*2a2b0*/  SHFL.IDX P6, R14, R13, R12, R11 ;  /* 0x0000000c0d0e7389 */ /* 0x00006400000c000b */
[----:B01----:R-:W-:Y:S01]  /*2a2c0*/  ENDCOLLECTIVE ;  /* 0x000000000000791b */ /* 0x003fe20003800000 */
.L_x_8692:
[----:B------:R-:W-:Y:S02]  /*2a2d0*/  IMAD.MOV.U32 R13, RZ, RZ, R34 ;  /* 0x000000ffff0d7224 */ /* 0x000fe400078e0022 */
[----:B------:R-:W-:-:S07]  /*2a2e0*/  IMAD.MOV.U32 R33, RZ, RZ, R14 ;  /* 0x000000ffff217224 */ /* 0x000fce00078e000e */
[----:B------:R-:W-:Y:S05]  /*2a2f0*/  WARPSYNC.COLLECTIVE R15, `(.L_x_8693) ;  /* 0x000000000f087348 */ /* 0x000fea0003c00000 */
[----:B------:R0:W1:Y:S02]  /*2a300*/  SHFL.IDX P6, R14, R13, R12, R11 ;  /* 0x0000000c0d0e7389 */ /* 0x00006400000c000b */
[----:B01----:R-:W-:Y:S01]  /*2a310*/  ENDCOLLECTIVE ;  /* 0x000000000000791b */ /* 0x003fe20003800000 */
.L_x_8693:
[----:B------:R-:W-:-:S05]  /*2a320*/  IMAD.MOV.U32 R11, RZ, RZ, R43 ;  /* 0x000000ffff0b7224 */ /* 0x000fca00078e002b */
[----:B------:R-:W-:Y:S01]  /*2a330*/  PRMT R63, R10, 0x5410, R11 ;  /* 0x000054100a3f7816 */ /* 0x000fe2000000000b */
[----:B------:R-:W-:Y:S01]  /*2a340*/  IMAD.MOV.U32 R34, RZ, RZ, R14 ;  /* 0x000000ffff227224 */ /* 0x000fe200078e000e */
[----:B------:R-:W-:Y:S06]  /*2a350*/  BRA `(.L_x_8694) ;  /* 0xfffffe2400307947 */ /* 0x000fec000383ffff */
.L_x_8334:
[----:B0-----:R0:W1:Y:S02]  /*2a360*/  SYNCS.PHASECHK.TRANS64.TRYWAIT P4, [R18+URZ+0x28800], R29 ;  /* 0x0288001d120075a7 */ /* 0x001064000808017f */
[----:B-1----:R-:W-:Y:S05]  /*2a370*/  @!P4 NANOSLEEP.SYNCS 0x989680 ;  /* 0x009896800000c95d */ /* 0x002fea0003900000 */
[----:B------:R-:W1:Y:S02]  /*2a380*/  @!P4 SYNCS.PHASECHK.TRANS64 P4, [R18+URZ+0x28800], R29 ;  /* 0x0288001d1200c5a7 */ /* 0x000e64000808007f */
[----:B-1----:R-:W-:Y:S05]  /*2a390*/  @!P4 BRA `(.L_x_8334) ;  /* 0xfffffffc00f0c947 */ /* 0x002fea000383ffff */
[----:B------:R-:W-:Y:S05]  /*2a3a0*/  BRA `(.L_x_8695) ;  /* 0xfffffe2400d87947 */ /* 0x000fea000383ffff */
.L_x_8344:
[----:B-1----:R1:W2:Y:S02]  /*2a3b0*/  SYNCS.PHASECHK.TRANS64.TRYWAIT P1, [R90+URZ+0x28830], R3 ;  /* 0x028830035a0075a7 */ /* 0x0022a4000802017f */
[----:B--2---:R-:W-:Y:S05]  /*2a3c0*/  @!P1 NANOSLEEP.SYNCS 0x989680 ;  /* 0x009896800000995d */ /* 0x004fea0003900000 */
[----:B------:R-:W2:Y:S02]  /*2a3d0*/  @!P1 SYNCS.PHASECHK.TRANS64 P1, [R90+URZ+0x28830], R3 ;  /* 0x028830035a0095a7 */ /* 0x000ea4000802007f */
[----:B--2---:R-:W-:Y:S05]  /*2a3e0*/  @!P1 BRA `(.L_x_8344) ;  /* 0xfffffffc00f09947 */ /* 0x004fea000383ffff */
[----:B------:R-:W-:Y:S05]  /*2a3f0*/  BRA `(.L_x_8343) ;  /* 0xfffffe40005c7947 */ /* 0x000fea000383ffff */
.L_x_8363:
[----:B-1----:R1:W2:Y:S02]  /*2a400*/  SYNCS.PHASECHK.TRANS64.TRYWAIT P4, [R25+URZ+0x28830], R24 ;  /* 0x02883018190075a7 */ /* 0x0022a4000808017f */
[----:B--2---:R-:W-:Y:S05]  /*2a410*/  @!P4 NANOSLEEP.SYNCS 0x989680 ;  /* 0x009896800000c95d */ /* 0x004fea0003900000 */
[----:B------:R-:W2:Y:S02]  /*2a420*/  @!P4 SYNCS.PHASECHK.TRANS64 P4, [R25+URZ+0x28830], R24 ;  /* 0x028830181900c5a7 */ /* 0x000ea4000808007f */
[----:B--2---:R-:W-:Y:S05]  /*2a430*/  @!P4 BRA `(.L_x_8363) ;  /* 0xfffffffc00f0c947 */ /* 0x004fea000383ffff */
[----:B------:R-:W-:Y:S05]  /*2a440*/  BRA `(.L_x_8362) ;  /* 0xfffffe7c005c7947 */ /* 0x000fea000383ffff */
.L_x_8367:
[----:B-1----:R1:W2:Y:S02]  /*2a450*/  SYNCS.PHASECHK.TRANS64.TRYWAIT P3, [R204+URZ+0x28850], R187 ;  /* 0x028850bbcc0075a7 */ /* 0x0022a4000806017f */
[----:B--2---:R-:W-:Y:S05]  /*2a460*/  @!P3 NANOSLEEP.SYNCS 0x989680 ;  /* 0x009896800000b95d */ /* 0x004fea0003900000 */
[----:B------:R-:W2:Y:S02]  /*2a470*/  @!P3 SYNCS.PHASECHK.TRANS64 P3, [R204+URZ+0x28850], R187 ;  /* 0x028850bbcc00b5a7 */ /* 0x000ea4000806007f */
[----:B--2---:R-:W-:Y:S05]  /*2a480*/  @!P3 BRA `(.L_x_8367) ;  /* 0xfffffffc00f0b947 */ /* 0x004fea000383ffff */
[----:B------:R-:W-:Y:S05]  /*2a490*/  BRA `(.L_x_8364) ;  /* 0xfffffe80009c7947 */ /* 0x000fea000383ffff */
.L_x_8388:
[----:B-1----:R1:W2:Y:S02]  /*2a4a0*/  SYNCS.PHASECHK.TRANS64.TRYWAIT P2, [R25+URZ+0x28830], R24 ;  /* 0x02883018190075a7 */ /* 0x0022a4000804017f */
[----:B--2---:R-:W-:Y:S05]  /*2a4b0*/  @!P2 NANOSLEEP.SYNCS 0x989680 ;  /* 0x009896800000a95d */ /* 0x004fea0003900000 */
[----:B------:R-:W2:Y:S02]  /*2a4c0*/  @!P2 SYNCS.PHASECHK.TRANS64 P2, [R25+URZ+0x28830], R24 ;  /* 0x028830181900a5a7 */ /* 0x000ea4000804007f */
[----:B--2---:R-:W-:Y:S05]  /*2a4d0*/  @!P2 BRA `(.L_x_8388) ;  /* 0xfffffffc00f0a947 */ /* 0x004fea000383ffff */
[----:B------:R-:W-:Y:S05]  /*2a4e0*/  BRA `(.L_x_8387) ;  /* 0xfffffeb800c47947 */ /* 0x000fea000383ffff */
.L_x_8392:
[----:B-1----:R1:W2:Y:S02]  /*2a4f0*/  SYNCS.PHASECHK.TRANS64.TRYWAIT P1, [R205+URZ+0x28850], R204 ;  /* 0x028850cccd0075a7 */ /* 0x0022a4000802017f */
[----:B--2---:R-:W-:Y:S05]  /*2a500*/  @!P1 NANOSLEEP.SYNCS 0x989680 ;  /* 0x009896800000995d */ /* 0x004fea0003900000 */
[----:B------:R-:W2:Y:S02]  /*2a510*/  @!P1 SYNCS.PHASECHK.TRANS64 P1, [R205+URZ+0x28850], R204 ;  /* 0x028850cccd0095a7 */ /* 0x000ea4000802007f */
[----:B--2---:R-:W-:Y:S05]  /*2a520*/  @!P1 BRA `(.L_x_8392) ;  /* 0xfffffffc00f09947 */ /* 0x004fea000383ffff */
[----:B------:R-:W-:Y:S05]  /*2a530*/  BRA `(.L_x_8389) ;  /* 0xfffffec000107947 */ /* 0x000fea000383ffff */
.L_x_8401:
[----:B-1----:R1:W2:Y:S02]  /*2a540*/  SYNCS.PHASECHK.TRANS64.TRYWAIT P2, [R25+URZ+0x28830], R24 ;  /* 0x02883018190075a7 */ /* 0x0022a4000804017f */
[----:B--2---:R-:W-:Y:S05]  /*2a550*/  @!P2 NANOSLEEP.SYNCS 0x989680 ;  /* 0x009896800000a95d */ /* 0x004fea0003900000 */
[----:B------:R-:W2:Y:S02]  /*2a560*/  @!P2 SYNCS.PHASECHK.TRANS64 P2, [R25+URZ+0x28830], R24 ;  /* 0x028830181900a5a7 */ /* 0x000ea4000804007f */
[----:B--2---:R-:W-:Y:S05]  /*2a570*/  @!P2 BRA `(.L_x_8401) ;  /* 0xfffffffc00f0a947 */ /* 0x004fea000383ffff */
[----:B------:R-:W-:Y:S05]  /*2a580*/  BRA `(.L_x_8400) ;  /* 0xfffffee400807947 */ /* 0x000fea000383ffff */
.L_x_8405:
[----:B-1----:R1:W2:Y:S02]  /*2a590*/  SYNCS.PHASECHK.TRANS64.TRYWAIT P1, [R205+URZ+0x28850], R204 ;  /* 0x028850cccd0075a7 */ /* 0x0022a4000802017f */
[----:B--2---:R-:W-:Y:S05]  /*2a5a0*/  @!P1 NANOSLEEP.SYNCS 0x989680 ;  /* 0x009896800000995d */ /* 0x004fea0003900000 */
[----:B------:R-:W2:Y:S02]  /*2a5b0*/  @!P1 SYNCS.PHASECHK.TRANS64 P1, [R205+URZ+0x28850], R204 ;  /* 0x028850cccd0095a7 */ /* 0x000ea4000802007f */
[----:B--2---:R-:W-:Y:S05]  /*2a5c0*/  @!P1 BRA `(.L_x_8405) ;  /* 0xfffffffc00f09947 */ /* 0x004fea000383ffff */
[----:B------:R-:W-:Y:S05]  /*2a5d0*/  BRA `(.L_x_8402) ;  /* 0xfffffee800cc7947 */ /* 0x000fea000383ffff */
.L_x_8420:
[----:B-1----:R1:W2:Y:S02]  /*2a5e0*/  SYNCS.PHASECHK.TRANS64.TRYWAIT P1, [R11+URZ+0x28850], R0 ;  /* 0x028850000b0075a7 */ /* 0x0022a4000802017f */
[----:B--2---:R-:W-:Y:S05]  /*2a5f0*/  @!P1 NANOSLEEP.SYNCS 0x989680 ;  /* 0x009896800000995d */ /* 0x004fea0003900000 */
[----:B------:R-:W2:Y:S02]  /*2a600*/  @!P1 SYNCS.PHASECHK.TRANS64 P1, [R11+URZ+0x28850], R0 ;  /* 0x028850000b0095a7 */ /* 0x000ea4000802007f */
[----:B--2---:R-:W-:Y:S05]  /*2a610*/  @!P1 BRA `(.L_x_8420) ;  /* 0xfffffffc00f09947 */ /* 0x004fea000383ffff */
[----:B------:R-:W-:Y:S05]  /*2a620*/  BRA `(.L_x_8419) ;  /* 0xffffff2000287947 */ /* 0x000fea000383ffff */
.L_x_8426:
[----:B------:R-:W-:Y:S02]  /*2a630*/  IMAD.MOV.U32 R13, RZ, RZ, R8 ;  /* 0x000000ffff0d7224 */ /* 0x000fe400078e0008 */
[----:B------:R-:W-:Y:S02]  /*2a640*/  IMAD.MOV.U32 R12, RZ, RZ, RZ ;  /* 0x000000ffff0c7224 */ /* 0x000fe400078e00ff */
[----:B------:R-:W-:Y:S02]  /*2a650*/  IMAD.MOV.U32 R11, RZ, RZ, 0x181f ;  /* 0x0000181fff0b7424 */ /* 0x000fe400078e00ff */
[----:B------:R-:W-:-:S07]  /*2a660*/  IMAD.MOV.U32 R15, RZ, RZ, -0x1 ;  /* 0xffffffffff0f7424 */ /* 0x000fce00078e00ff */
[----:B-----5:R-:W-:Y:S05]  /*2a670*/  WARPSYNC.COLLECTIVE R15, `(.L_x_8696) ;  /* 0x000000000f087348 */ /* 0x020fea0003c00000 */
[----:B------:R0:W1:Y:S02]  /*2a680*/  SHFL.IDX P6, R14, R13, R12, R11 ;  /* 0x0000000c0d0e7389 */ /* 0x00006400000c000b */
[----:B01---5:R-:W-:Y:S01]  /*2a690*/  ENDCOLLECTIVE ;  /* 0x000000000000791b */ /* 0x023fe20003800000 */
.L_x_8696:
[----:B------:R-:W-:Y:S01]  /*2a6a0*/  IMAD.MOV.U32 R13, RZ, RZ, R0 ;  /* 0x000000ffff0d7224 */ /* 0x000fe200078e0000 */
[----:B------:R-:W-:-:S07]  /*2a6b0*/  MOV R3, R14 ;  /* 0x0000000e00037202 */ /* 0x000fce0000000f00 */
[----:B------:R-:W-:Y:S05]  /*2a6c0*/  WARPSYNC.COLLECTIVE R15, `(.L_x_8697) ;  /* 0x000000000f087348 */ /* 0x000fea0003c00000 */
[----:B------:R0:W1:Y:S02]  /*2a6d0*/  SHFL.IDX P6, R14, R13, R12, R11 ;  /* 0x0000000c0d0e7389 */ /* 0x00006400000c000b */
[----:B01----:R-:W-:Y:S01]  /*2a6e0*/  ENDCOLLECTIVE ;  /* 0x000000000000791b */ /* 0x003fe20003800000 */
.L_x_8697:
[----:B------:R-:W-:Y:S05]  /*2a6f0*/  BRA `(.L_x_8698) ;  /* 0xffffff3c00087947 */ /* 0x000fea000383ffff */
.L_x_8429:
[----:B------:R-:W-:Y:S01]  /*2a700*/  BSSY B1, `(.L_x_8699) ;  /* 0x0000008000017945 */ /* 0x000fe20003800000 */
[----:B------:R-:W-:Y:S02]  /*2a710*/  IMAD.MOV.U32 R13, RZ, RZ, R8 ;  /* 0x000000ffff0d7224 */ /* 0x000fe400078e0008 */
[----:B------:R-:W-:Y:S02]  /*2a720*/  IMAD.MOV.U32 R12, RZ, RZ, 0x1 ;  /* 0x00000001ff0c7424 */ /* 0x000fe400078e00ff */
[----:B---3--:R-:W-:Y:S02]  /*2a730*/  IMAD.MOV.U32 R11, RZ, RZ, 0x181f ;  /* 0x0000181fff0b7424 */ /* 0x008fe400078e00ff */
[----:B------:R-:W-:-:S07]  /*2a740*/  IMAD.MOV.U32 R15, RZ, RZ, -0x1 ;  /* 0xffffffffff0f7424 */ /* 0x000fce00078e00ff */
[----:B012--5:R-:W-:Y:S05]  /*2a750*/  WARPSYNC.COLLECTIVE R15, `(.L_x_8700) ;  /* 0x000000000f087348 */ /* 0x027fea0003c00000 */
[----:B--2---:R2:W3:Y:S02]  /*2a760*/  SHFL.IDX P6, R14, R13, R12, R11 ;  /* 0x0000000c0d0e7389 */ /* 0x0044e400000c000b */
[----:B0123-5:R-:W-:Y:S01]  /*2a770*/  ENDCOLLECTIVE ;  /* 0x000000000000791b */ /* 0x02ffe20003800000 */
.L_x_8700:
[----:B------:R-:W-:Y:S05]  /*2a780*/  BSYNC B1 ;  /* 0x0000000000017941 */ /* 0x000fea0003800000 */
.L_x_8699:
        /* <DEDUP_REMOVED lines=8> */
.L_x_8701:
[----:B------:R-:W-:Y:S05]  /*2a810*/  BRA `(.L_x_8702) ;  /* 0xffffff3c00047947 */ /* 0x000fea000383ffff */
.L_x_8432:
        /* <DEDUP_REMOVED lines=8> */
.L_x_8704:
[----:B------:R-:W-:Y:S05]  /*2a8a0*/  BSYNC B1 ;  /* 0x0000000000017941 */ /* 0x000fea0003800000 */
.L_x_8703:
        /* <DEDUP_REMOVED lines=8> */
.L_x_8705:
[----:B------:R-:W-:Y:S05]  /*2a930*/  BRA `(.L_x_8706) ;  /* 0xffffff3c00047947 */ /* 0x000fea000383ffff */
.L_x_8435:
[----:B------:R-:W-:Y:S01]  /*2a940*/  BSSY B1, `(.L_x_8707) ;  /* 0x0000008000017945 */ /* 0x000fe20003800000 */
[----:B------:R-:W-:Y:S02]  /*2a950*/  IMAD.MOV.U32 R13, RZ, RZ, R8 ;  /* 0x000000ffff0d7224 */ /* 0x000fe400078e0008 */
[----:B------:R-:W-:Y:S02]  /*2a960*/  IMAD.MOV.U32 R12, RZ, RZ, 0x3 ;  /* 0x00000003ff0c7424 */ /* 0x000fe400078e00ff */
[----:B------:R-:W-:Y:S02]  /*2a970*/  IMAD.MOV.U32 R11, RZ, RZ, 0x181f ;  /* 0x0000181fff0b7424 */ /* 0x000fe400078e00ff */
[----:B---3--:R-:W-:-:S07]  /*2a980*/  IMAD.MOV.U32 R15, RZ, RZ, -0x1 ;  /* 0xffffffffff0f7424 */ /* 0x008fce00078e00ff */
[----:B012-4-:R-:W-:Y:S05]  /*2a990*/  WARPSYNC.COLLECTIVE R15, `(.L_x_8708) ;  /* 0x000000000f087348 */ /* 0x017fea0003c00000 */
[----:B--2---:R2:W3:Y:S02]  /*2a9a0*/  SHFL.IDX P6, R14, R13, R12, R11 ;  /* 0x0000000c0d0e7389 */ /* 0x0044e400000c000b */
[----:B01234-:R-:W-:Y:S01]  /*2a9b0*/  ENDCOLLECTIVE ;  /* 0x000000000000791b */ /* 0x01ffe20003800000 */
.L_x_8708:
[----:B------:R-:W-:Y:S05]  /*2a9c0*/  BSYNC B1 ;  /* 0x0000000000017941 */ /* 0x000fea0003800000 */
.L_x_8707:
        /* <DEDUP_REMOVED lines=8> */
.L_x_8709:
[----:B------:R-:W-:Y:S05]  /*2aa50*/  BRA `(.L_x_8710) ;  /* 0xffffff3c00047947 */ /* 0x000fea000383ffff */
.L_x_8437:
[----:B------:R-:W-:Y:S01]  /*2aa60*/  IMAD.MOV.U32 R13, RZ, RZ, R4 ;  /* 0x000000ffff0d7224 */ /* 0x000fe200078e0004 */
[----:B------:R-:W-:Y:S01]  /*2aa70*/  MOV R12, RZ ;  /* 0x000000ff000c7202 */ /* 0x000fe20000000f00 */
[----:B------:R-:W-:Y:S02]  /*2aa80*/  IMAD.MOV.U32 R11, RZ, RZ, 0x1c1f ;  /* 0x00001c1fff0b7424 */ /* 0x000fe400078e00ff */
[----:B------:R-:W-:-:S07]  /*2aa90*/  IMAD.MOV.U32 R15, RZ, RZ, -0x1 ;  /* 0xffffffffff0f7424 */ /* 0x000fce00078e00ff */
[----:B------:R-:W-:Y:S05]  /*2aaa0*/  WARPSYNC.COLLECTIVE R15, `(.L_x_8711) ;  /* 0x000000000f087348 */ /* 0x000fea0003c00000 */
[----:B------:R0:W1:Y:S02]  /*2aab0*/  SHFL.IDX P6, R14, R13, R12, R11 ;  /* 0x0000000c0d0e7389 */ /* 0x00006400000c000b */
[----:B01----:R-:W-:Y:S01]  /*2aac0*/  ENDCOLLECTIVE ;  /* 0x000000000000791b */ /* 0x003fe20003800000 */
.L_x_8711:
[----:B------:R-:W-:Y:S02]  /*2aad0*/  IMAD.MOV.U32 R13, RZ, RZ, R3 ;  /* 0x000000ffff0d7224 */ /* 0x000fe400078e0003 */
[----:B------:R-:W-:-:S07]  /*2aae0*/  IMAD.MOV.U32 R0, RZ, RZ, R14 ;  /* 0x000000ffff007224 */ /* 0x000fce00078e000e */
[----:B------:R-:W-:Y:S05]  /*2aaf0*/  WARPSYNC.COLLECTIVE R15, `(.L_x_8712) ;  /* 0x000000000f087348 */ /* 0x000fea0003c00000 */
[----:B------:R0:W1:Y:S02]  /*2ab00*/  SHFL.IDX P6, R14, R13, R12, R11 ;  /* 0x0000000c0d0e7389 */ /* 0x00006400000c000b */
[----:B01----:R-:W-:Y:S01]  /*2ab10*/  ENDCOLLECTIVE ;  /* 0x000000000000791b */ /* 0x003fe20003800000 */
.L_x_8712:
[----:B------:R-:W-:Y:S05]  /*2ab20*/  BRA `(.L_x_8713) ;  /* 0xffffff4000047947 */ /* 0x000fea000383ffff */
.L_x_8440:
        /* <DEDUP_REMOVED lines=8> */
.L_x_8715:
[----:B------:R-:W-:Y:S05]  /*2abb0*/  BSYNC B1 ;  /* 0x0000000000017941 */ /* 0x000fea0003800000 */
.L_x_8714:
        /* <DEDUP_REMOVED lines=8> */
.L_x_8716:
[----:B------:R-:W-:Y:S05]  /*2ac40*/  BRA `(.L_x_8717) ;  /* 0xffffff4400047947 */ /* 0x000fea000383ffff */
.L_x_8444:
[----:B------:R-:W-:Y:S02]  /*2ac50*/  IMAD.MOV.U32 R13, RZ, RZ, R4 ;  /* 0x000000ffff0d7224 */ /* 0x000fe400078e0004 */
[----:B------:R-:W-:Y:S02]  /*2ac60*/  IMAD.MOV.U32 R12, RZ, RZ, RZ ;  /* 0x000000ffff0c7224 */ /* 0x000fe400078e00ff */
[----:B------:R-:W-:Y:S02]  /*2ac70*/  IMAD.MOV.U32 R11, RZ, RZ, 0x181f ;  /* 0x0000181fff0b7424 */ /* 0x000fe400078e00ff */
[----:B------:R-:W-:-:S07]  /*2ac80*/  IMAD.MOV.U32 R15, RZ, RZ, -0x1 ;  /* 0xffffffffff0f7424 */ /* 0x000fce00078e00ff */
[----:B0--3--:R-:W-:Y:S05]  /*2ac90*/  WARPSYNC.COLLECTIVE R15, `(.L_x_8718) ;  /* 0x000000000f087348 */ /* 0x009fea0003c00000 */
[----:B------:R1:W2:Y:S02]  /*2aca0*/  SHFL.IDX P6, R14, R13, R12, R11 ;  /* 0x0000000c0d0e7389 */ /* 0x0002a400000c000b */
[----:B0123--:R-:W-:Y:S01]  /*2acb0*/  ENDCOLLECTIVE ;  /* 0x000000000000791b */ /* 0x00ffe20003800000 */
.L_x_8718:
[----:B------:R-:W-:Y:S01]  /*2acc0*/  IMAD.MOV.U32 R13, RZ, RZ, R0 ;  /* 0x000000ffff0d7224 */ /* 0x000fe200078e0000 */
[----:B------:R-:W-:-:S07]  /*2acd0*/  MOV R3, R14 ;  /* 0x0000000e00037202 */ /* 0x000fce0000000f00 */
[----:B------:R-:W-:Y:S05]  /*2ace0*/  WARPSYNC.COLLECTIVE R15, `(.L_x_8719) ;  /* 0x000000000f087348 */ /* 0x000fea0003c00000 */
[----:B------:R0:W1:Y:S02]  /*2acf0*/  SHFL.IDX P6, R14, R13, R12, R11 ;  /* 0x0000000c0d0e7389 */ /* 0x00006400000c000b */
[----:B01----:R-:W-:Y:S01]  /*2ad00*/  ENDCOLLECTIVE ;  /* 0x000000000000791b */ /* 0x003fe20003800000 */
.L_x_8719:
[----:B------:R-:W-:Y:S05]  /*2ad10*/  BRA `(.L_x_8720) ;  /* 0xffffff5000007947 */ /* 0x000fea000383ffff */
.L_x_8447:
[----:B------:R-:W-:Y:S01]  /*2ad20*/  BSSY B1, `(.L_x_8721) ;  /* 0x0000008000017945 */ /* 0x000fe20003800000 */
[----:B------:R-:W-:Y:S02]  /*2ad30*/  IMAD.MOV.U32 R13, RZ, RZ, R4 ;  /* 0x000000ffff0d7224 */ /* 0x000fe400078e0004 */
[----:B------:R-:W-:Y:S02]  /*2ad40*/  IMAD.MOV.U32 R12, RZ, RZ, 0x1 ;  /* 0x00000001ff0c7424 */ /* 0x000fe400078e00ff */
[----:B------:R-:W-:Y:S02]  /*2ad50*/  IMAD.MOV.U32 R11, RZ, RZ, 0x181f ;  /* 0x0000181fff0b7424 */ /* 0x000fe400078e00ff */
[----:B--2---:R-:W-:-:S07]  /*2ad60*/  IMAD.MOV.U32 R15, RZ, RZ, -0x1 ;  /* 0xffffffffff0f7424 */ /* 0x004fce00078e00ff */
[----:B01-34-:R-:W-:Y:S05]  /*2ad70*/  WARPSYNC.COLLECTIVE R15, `(.L_x_8722) ;  /* 0x000000000f087348 */ /* 0x01bfea0003c00000 */
[----:B----4-:R2:W4:Y:S02]  /*2ad80*/  SHFL.IDX P6, R14, R13, R12, R11 ;  /* 0x0000000c0d0e7389 */ /* 0x01052400000c000b */
[----:B01234-:R-:W-:Y:S01]  /*2ad90*/  ENDCOLLECTIVE ;  /* 0x000000000000791b */ /* 0x01ffe20003800000 */
.L_x_8722:
[----:B------:R-:W-:Y:S05]  /*2ada0*/  BSYNC B1 ;  /* 0x0000000000017941 */ /* 0x000fea0003800000 */
.L_x_8721:
        /* <DEDUP_REMOVED lines=8> */
.L_x_8723:
[----:B------:R-:W-:Y:S05]  /*2ae30*/  BRA `(.L_x_8724) ;  /* 0xffffff5000007947 */ /* 0x000fea000383ffff */
.L_x_8450:
        /* <DEDUP_REMOVED lines=8> */
.L_x_8726:
[----:B------:R-:W-:Y:S05]  /*2aec0*/  BSYNC B1 ;  /* 0x0000000000017941 */ /* 0x000fea0003800000 */
.L_x_8725:
        /* <DEDUP_REMOVED lines=8> */
.L_x_8727:
[----:B------:R-:W-:Y:S05]  /*2af50*/  BRA `(.L_x_8728) ;  /* 0xffffff5000007947 */ /* 0x000fea000383ffff */
.L_x_8453:
[----:B------:R-:W-:Y:S01]  /*2af60*/  BSSY B1, `(.L_x_8729) ;  /* 0x0000008000017945 */ /* 0x000fe20003800000 */
[----:B------:R-:W-:Y:S02]  /*2af70*/  IMAD.MOV.U32 R13, RZ, RZ, R4 ;  /* 0x000000ffff0d7224 */ /* 0x000fe400078e0004 */
[----:B------:R-:W-:Y:S02]  /*2af80*/  IMAD.MOV.U32 R12, RZ, RZ, 0x3 ;  /* 0x00000003ff0c7424 */ /* 0x000fe400078e00ff */
[----:B------:R-:W-:Y:S02]  /*2af90*/  IMAD.MOV.U32 R11, RZ, RZ, 0x181f ;  /* 0x0000181fff0b7424 */ /* 0x000fe400078e00ff */
[----:B0-----:R-:W-:-:S07]  /*2afa0*/  IMAD.MOV.U32 R15, RZ, RZ, -0x1 ;  /* 0xffffffffff0f7424 */ /* 0x001fce00078e00ff */
[----:B-1234-:R-:W-:Y:S05]  /*2afb0*/  WARPSYNC.COLLECTIVE R15, `(.L_x_8730) ;  /* 0x000000000f087348 */ /* 0x01efea0003c00000 */
[----:B------:R0:W0:Y:S02]  /*2afc0*/  SHFL.IDX P6, R14, R13, R12, R11 ;  /* 0x0000000c0d0e7389 */ /* 0x00002400000c000b */
[----:B01234-:R-:W-:Y:S01]  /*2afd0*/  ENDCOLLECTIVE ;  /* 0x000000000000791b */ /* 0x01ffe20003800000 */
.L_x_8730:
[----:B------:R-:W-:Y:S05]  /*2afe0*/  BSYNC B1 ;  /* 0x0000000000017941 */ /* 0x000fea0003800000 */
.L_x_8729:
        /* <DEDUP_REMOVED lines=8> */
.L_x_8731:
[----:B------:R-:W-:Y:S05]  /*2b070*/  BRA `(.L_x_8732) ;  /* 0xffffff5000007947 */ /* 0x000fea000383ffff */
.L_x_8480:
[----:B------:R-:W0:Y:S01]  /*2b080*/  S2R R12, SR_TID.X ;  /* 0x00000000000c7919 */ /* 0x000e220000002100 */
[----:B------:R-:W-:Y:S01]  /*2b090*/  BSSY B1, `(.L_x_8733) ;  /* 0x000000a000017945 */ /* 0x000fe20003800000 */
[----:B------:R-:W-:Y:S02]  /*2b0a0*/  IMAD.MOV.U32 R11, RZ, RZ, 0x1f ;  /* 0x0000001fff0b7424 */ /* 0x000fe400078e00ff */
[----:B------:R-:W-:Y:S01]  /*2b0b0*/  IMAD.MOV.U32 R15, RZ, RZ, -0x1 ;  /* 0xffffffffff0f7424 */ /* 0x000fe200078e00ff */
[----:B0-----:R-:W-:-:S04]  /*2b0c0*/  SHF.R.U32.HI R12, RZ, 0x5, R12 ;  /* 0x00000005ff0c7819 */ /* 0x001fc8000001160c */
[----:B------:R-:W-:-:S05]  /*2b0d0*/  LOP3.LUT R12, R12, 0x3, RZ, 0xc0, !PT ;  /* 0x000000030c0c7812 */ /* 0x000fca00078ec0ff */
[----:B------:R-:W-:Y:S01]  /*2b0e0*/  IMAD.MOV.U32 R13, RZ, RZ, R12 ;  /* 0x000000ffff0d7224 */ /* 0x000fe200078e000c */
[----:B------:R-:W-:-:S07]  /*2b0f0*/  MOV R12, RZ ;  /* 0x000000ff000c7202 */ /* 0x000fce0000000f00 */
[----:B------:R-:W-:Y:S05]  /*2b100*/  WARPSYNC.COLLECTIVE R15, `(.L_x_8734) ;  /* 0x000000000f087348 */ /* 0x000fea0003c00000 */
[----:B------:R0:W1:Y:S02]  /*2b110*/  SHFL.IDX P6, R14, R13, R12, R11 ;  /* 0x0000000c0d0e7389 */ /* 0x00006400000c000b */
[----:B01----:R-:W-:Y:S01]  /*2b120*/  ENDCOLLECTIVE ;  /* 0x000000000000791b */ /* 0x003fe20003800000 */
.L_x_8734:
[----:B------:R-:W-:Y:S05]  /*2b130*/  BSYNC B1 ;  /* 0x0000000000017941 */ /* 0x000fea0003800000 */
.L_x_8733:
[----:B------:R-:W-:Y:S05]  /*2b140*/  BRA `(.L_x_8735) ;  /* 0xffffff6c00a07947 */ /* 0x000fea000383ffff */
.L_x_8482:
[----:B------:R-:W-:Y:S01]  /*2b150*/  BSSY B1, `(.L_x_8736) ;  /* 0x0000006000017945 */ /* 0x000fe20003800000 */
[----:B------:R-:W-:-:S07]  /*2b160*/  IMAD.MOV.U32 R15, RZ, RZ, -0x1 ;  /* 0xffffffffff0f7424 */ /* 0x000fce00078e00ff */
[----:B0-----:R-:W-:Y:S05]  /*2b170*/  WARPSYNC.COLLECTIVE R15, `(.L_x_8737) ;  /* 0x000000000f0c7348 */ /* 0x001fea0003c00000 */
[----:B------:R-:W-:Y:S02]  /*2b180*/  ELECT P6, UR62, PT ;  /* 0x00000000003e782f */ /* 0x000fe400038c0000 */
[----:B------:R-:W-:Y:S01]  /*2b190*/  MOV R14, UR62 ;  /* 0x0000003e000e7c02 */ /* 0x000fe20008000f00 */
[----:B0-----:R-:W-:Y:S10]  /*2b1a0*/  ENDCOLLECTIVE ;  /* 0x000000000000791b */ /* 0x001ff40003800000 */
.L_x_8737:
[----:B------:R-:W-:Y:S05]  /*2b1b0*/  BSYNC B1 ;  /* 0x0000000000017941 */ /* 0x000fea0003800000 */
.L_x_8736:
[----:B------:R-:W-:Y:S05]  /*2b1c0*/  BRA `(.L_x_8481) ;  /* 0xffffff6c00987947 */ /* 0x000fea000383ffff */
.L_x_8484:
[----:B0-----:R0:W1:Y:S02]  /*2b1d0*/  SYNCS.PHASECHK.TRANS64.TRYWAIT P0, [R22+URZ+0x28820], R3 ;  /* 0x02882003160075a7 */ /* 0x001064000800017f */
[----:B-1----:R-:W-:Y:S05]  /*2b1e0*/  @!P0 NANOSLEEP.SYNCS 0x989680 ;  /* 0x009896800000895d */ /* 0x002fea0003900000 */
[----:B------:R-:W1:Y:S02]  /*2b1f0*/  @!P0 SYNCS.PHASECHK.TRANS64 P0, [R22+URZ+0x28820], R3 ;  /* 0x02882003160085a7 */ /* 0x000e64000800007f */
[----:B-1----:R-:W-:Y:S05]  /*2b200*/  @!P0 BRA `(.L_x_8484) ;  /* 0xfffffffc00f08947 */ /* 0x002fea000383ffff */
[----:B------:R-:W-:Y:S05]  /*2b210*/  BRA `(.L_x_8738) ;  /* 0xffffff6c00a87947 */ /* 0x000fea000383ffff */
.L_x_8488:
[----:B0-----:R0:W1:Y:S02]  /*2b220*/  SYNCS.PHASECHK.TRANS64.TRYWAIT P0, [R3+URZ+0x288a0], R7 ;  /* 0x0288a007030075a7 */ /* 0x001064000800017f */
[----:B-1----:R-:W-:Y:S05]  /*2b230*/  @!P0 NANOSLEEP.SYNCS 0x989680 ;  /* 0x009896800000895d */ /* 0x002fea0003900000 */
[----:B------:R-:W1:Y:S02]  /*2b240*/  @!P0 SYNCS.PHASECHK.TRANS64 P0, [R3+URZ+0x288a0], R7 ;  /* 0x0288a007030085a7 */ /* 0x000e64000800007f */
[----:B-1----:R-:W-:Y:S05]  /*2b250*/  @!P0 BRA `(.L_x_8488) ;  /* 0xfffffffc00f08947 */ /* 0x002fea000383ffff */
[----:B------:R-:W-:Y:S05]  /*2b260*/  BRA `(.L_x_8739) ;  /* 0xffffff6c00c07947 */ /* 0x000fea000383ffff */
.L_x_8494:
[----:B-1----:R1:W2:Y:S02]  /*2b270*/  SYNCS.PHASECHK.TRANS64.TRYWAIT P0, [R3+URZ+0x288c0], R7 ;  /* 0x0288c007030075a7 */ /* 0x0022a4000800017f */
[----:B--2---:R-:W-:Y:S05]  /*2b280*/  @!P0 NANOSLEEP.SYNCS 0x989680 ;  /* 0x009896800000895d */ /* 0x004fea0003900000 */
[----:B------:R-:W2:Y:S02]  /*2b290*/  @!P0 SYNCS.PHASECHK.TRANS64 P0, [R3+URZ+0x288c0], R7 ;  /* 0x0288c007030085a7 */ /* 0x000ea4000800007f */
[----:B--2---:R-:W-:Y:S05]  /*2b2a0*/  @!P0 BRA `(.L_x_8494) ;  /* 0xfffffffc00f08947 */ /* 0x004fea000383ffff */
[----:B------:R-:W-:Y:S05]  /*2b2b0*/  BRA `(.L_x_8740) ;  /* 0xffffff7000807947 */ /* 0x000fea000383ffff */
.L_x_8502:
[----:B0-----:R0:W1:Y:S02]  /*2b2c0*/  SYNCS.PHASECHK.TRANS64.TRYWAIT P1, [R11+URZ+0x288a0], R2 ;  /* 0x0288a0020b0075a7 */ /* 0x001064000802017f */
[----:B-1----:R-:W-:Y:S05]  /*2b2d0*/  @!P1 NANOSLEEP.SYNCS 0x989680 ;  /* 0x009896800000995d */ /* 0x002fea0003900000 */
[----:B------:R-:W1:Y:S02]  /*2b2e0*/  @!P1 SYNCS.PHASECHK.TRANS64 P1, [R11+URZ+0x288a0], R2 ;  /* 0x0288a0020b0095a7 */ /* 0x000e64000802007f */
[----:B-1----:R-:W-:Y:S05]  /*2b2f0*/  @!P1 BRA `(.L_x_8502) ;  /* 0xfffffffc00f09947 */ /* 0x002fea000383ffff */
[----:B------:R-:W-:Y:S05]  /*2b300*/  BRA `(.L_x_8741) ;  /* 0xffffff74007c7947 */ /* 0x000fea000383ffff */
.L_x_8508:
[----:B-1----:R1:W2:Y:S02]  /*2b310*/  SYNCS.PHASECHK.TRANS64.TRYWAIT P1, [R11+URZ+0x288c0], R2 ;  /* 0x0288c0020b0075a7 */ /* 0x0022a4000802017f */
[----:B--2---:R-:W-:Y:S05]  /*2b320*/  @!P1 NANOSLEEP.SYNCS 0x989680 ;  /* 0x009896800000995d */ /* 0x004fea0003900000 */
[----:B------:R-:W2:Y:S02]  /*2b330*/  @!P1 SYNCS.PHASECHK.TRANS64 P1, [R11+URZ+0x288c0], R2 ;  /* 0x0288c0020b0095a7 */ /* 0x000ea4000802007f */
[----:B--2---:R-:W-:Y:S05]  /*2b340*/  @!P1 BRA `(.L_x_8508) ;  /* 0xfffffffc00f09947 */ /* 0x004fea000383ffff */
[----:B------:R-:W-:Y:S05]  /*2b350*/  BRA `(.L_x_8742) ;  /* 0xffffff7800347947 */ /* 0x000fea000383ffff */
.L_x_8532:
        /* <DEDUP_REMOVED lines=11> */
.L_x_8744:
[----:B------:R-:W-:Y:S05]  /*2b410*/  BSYNC B0 ;  /* 0x0000000000007941 */ /* 0x000fea0003800000 */
.L_x_8743:
[----:B------:R-:W-:Y:S05]  /*2b420*/  BRA `(.L_x_8745) ;  /* 0xffffff8800887947 */ /* 0x000fea000383ffff */
.L_x_8535:
[----:B0-----:R0:W1:Y:S02]  /*2b430*/  SYNCS.PHASECHK.TRANS64.TRYWAIT P0, [R7+URZ+0x28840], R2 ;  /* 0x02884002070075a7 */ /* 0x001064000800017f */
[----:B-1----:R-:W-:Y:S05]  /*2b440*/  @!P0 NANOSLEEP.SYNCS 0x989680 ;  /* 0x009896800000895d */ /* 0x002fea0003900000 */
[----:B------:R-:W1:Y:S02]  /*2b450*/  @!P0 SYNCS.PHASECHK.TRANS64 P0, [R7+URZ+0x28840], R2 ;  /* 0x02884002070085a7 */ /* 0x000e64000800007f */
[----:B-1----:R-:W-:Y:S05]  /*2b460*/  @!P0 BRA `(.L_x_8535) ;  /* 0xfffffffc00f08947 */ /* 0x002fea000383ffff */
[----:B------:R-:W-:Y:S05]  /*2b470*/  BRA `(.L_x_8746) ;  /* 0xffffff8800d87947 */ /* 0x000fea000383ffff */
.L_x_8536:
        /* <DEDUP_REMOVED lines=8> */
.L_x_8748:
[----:B------:R-:W-:Y:S05]  /*2b500*/  BSYNC B0 ;  /* 0x0000000000007941 */ /* 0x000fea0003800000 */
.L_x_8747:
        /* <DEDUP_REMOVED lines=9> */
.L_x_8749:
[----:B------:R-:W-:Y:S02]  /*2b5a0*/  IMAD.MOV.U32 R13, RZ, RZ, R0 ;  /* 0x000000ffff0d7224 */ /* 0x000fe400078e0000 */
[----:B------:R-:W-:Y:S02]  /*2b5b0*/  IMAD.MOV.U32 R12, RZ, RZ, 0x1 ;  /* 0x00000001ff0c7424 */ /* 0x000fe400078e00ff */
[----:B------:R-:W-:-:S07]  /*2b5c0*/  IMAD.MOV.U32 R3, RZ, RZ, R14 ;  /* 0x000000ffff037224 */ /* 0x000fce00078e000e */
[----:B------:R-:W-:Y:S05]  /*2b5d0*/  WARPSYNC.COLLECTIVE R15, `(.L_x_8750) ;  /* 0x000000000f087348 */ /* 0x000fea0003c00000 */
[----:B------:R0:W1:Y:S02]  /*2b5e0*/  SHFL.IDX P6, R14, R13, R12, R11 ;  /* 0x0000000c0d0e7389 */ /* 0x00006400000c000b */
[----:B01----:R-:W-:Y:S01]  /*2b5f0*/  ENDCOLLECTIVE ;  /* 0x000000000000791b */ /* 0x003fe20003800000 */
.L_x_8750:
        /* <DEDUP_REMOVED lines=16> */
.L_x_8751:
[----:B------:R-:W-:Y:S02]  /*2b700*/  @P0 IMAD R8, R5, 0x2, R22 ;  /* 0x0000000205080824 */ /* 0x000fe400078e0216 */
[----:B------:R-:W-:Y:S02]  /*2b710*/  IMAD.MOV.U32 R13, RZ, RZ, R0 ;  /* 0x000000ffff0d7224 */ /* 0x000fe400078e0000 */
[----:B------:R-:W-:Y:S01]  /*2b720*/  IMAD.MOV.U32 R12, RZ, RZ, 0x2 ;  /* 0x00000002ff0c7424 */ /* 0x000fe200078e00ff */
[----:B------:R-:W-:-:S07]  /*2b730*/  MOV R3, R14 ;  /* 0x0000000e00037202 */ /* 0x000fce0000000f00 */
[----:B------:R-:W-:Y:S05]  /*2b740*/  WARPSYNC.COLLECTIVE R15, `(.L_x_8752) ;  /* 0x000000000f087348 */ /* 0x000fea0003c00000 */
[----:B------:R0:W1:Y:S02]  /*2b750*/  SHFL.IDX P6, R14, R13, R12, R11 ;  /* 0x0000000c0d0e7389 */ /* 0x00006400000c000b */
[----:B01----:R-:W-:Y:S01]  /*2b760*/  ENDCOLLECTIVE ;  /* 0x000000000000791b */ /* 0x003fe20003800000 */
.L_x_8752:
        /* <DEDUP_REMOVED lines=16> */
.L_x_8753:
[----:B------:R-:W-:Y:S02]  /*2b870*/  @P0 IMAD R8, R5, 0x2, R22 ;  /* 0x0000000205080824 */ /* 0x000fe400078e0216 */
[----:B------:R-:W-:Y:S01]  /*2b880*/  IMAD.MOV.U32 R13, RZ, RZ, R0 ;  /* 0x000000ffff0d7224 */ /* 0x000fe200078e0000 */
[----:B------:R-:W-:Y:S01]  /*2b890*/  MOV R12, 0x3 ;  /* 0x00000003000c7802 */ /* 0x000fe20000000f00 */
[----:B------:R-:W-:-:S07]  /*2b8a0*/  IMAD.MOV.U32 R3, RZ, RZ, R14 ;  /* 0x000000ffff037224 */ /* 0x000fce00078e000e */
[----:B------:R-:W-:Y:S05]  /*2b8b0*/  WARPSYNC.COLLECTIVE R15, `(.L_x_8754) ;  /* 0x000000000f087348 */ /* 0x000fea0003c00000 */
[----:B------:R0:W1:Y:S02]  /*2b8c0*/  SHFL.IDX P6, R14, R13, R12, R11 ;  /* 0x0000000c0d0e7389 */ /* 0x00006400000c000b */
[----:B01----:R-:W-:Y:S01]  /*2b8d0*/  ENDCOLLECTIVE ;  /* 0x000000000000791b */ /* 0x003fe20003800000 */
.L_x_8754:
        /* <DEDUP_REMOVED lines=16> */
.L_x_8755:
[----:B------:R-:W-:Y:S01]  /*2b9e0*/  @P0 LEA R8, R5, R22, 0x1 ;  /* 0x0000001605080211 */ /* 0x000fe200078e08ff */
[----:B------:R-:W-:Y:S02]  /*2b9f0*/  IMAD.MOV.U32 R13, RZ, RZ, R0 ;  /* 0x000000ffff0d7224 */ /* 0x000fe400078e0000 */
[----:B------:R-:W-:Y:S02]  /*2ba00*/  IMAD.MOV.U32 R12, RZ, RZ, 0x4 ;  /* 0x00000004ff0c7424 */ /* 0x000fe400078e00ff */
[----:B------:R-:W-:-:S07]  /*2ba10*/  IMAD.MOV.U32 R3, RZ, RZ, R14 ;  /* 0x000000ffff037224 */ /* 0x000fce00078e000e */
[----:B------:R-:W-:Y:S05]  /*2ba20*/  WARPSYNC.COLLECTIVE R15, `(.L_x_8756) ;  /* 0x000000000f087348 */ /* 0x000fea0003c00000 */
[----:B------:R0:W1:Y:S02]  /*2ba30*/  SHFL.IDX P6, R14, R13, R12, R11 ;  /* 0x0000000c0d0e7389 */ /* 0x00006400000c000b */
[----:B01----:R-:W-:Y:S01]  /*2ba40*/  ENDCOLLECTIVE ;  /* 0x000000000000791b */ /* 0x003fe20003800000 */
.L_x_8756:
        /* <DEDUP_REMOVED lines=16> */
.L_x_8757:
[----:B------:R-:W-:Y:S02]  /*2bb50*/  @P0 IMAD R8, R5, 0x2, R22 ;  /* 0x0000000205080824 */ /* 0x000fe400078e0216 */
[----:B------:R-:W-:Y:S02]  /*2bb60*/  IMAD.MOV.U32 R13, RZ, RZ, R0 ;  /* 0x000000ffff0d7224 */ /* 0x000fe400078e0000 */
[----:B------:R-:W-:Y:S01]  /*2bb70*/  IMAD.MOV.U32 R12, RZ, RZ, 0x5 ;  /* 0x00000005ff0c7424 */ /* 0x000fe200078e00ff */
[----:B------:R-:W-:-:S07]  /*2bb80*/  MOV R3, R14 ;  /* 0x0000000e00037202 */ /* 0x000fce0000000f00 */
[----:B------:R-:W-:Y:S05]  /*2bb90*/  WARPSYNC.COLLECTIVE R15, `(.L_x_8758) ;  /* 0x000000000f087348 */ /* 0x000fea0003c00000 */
[----:B------:R0:W1:Y:S02]  /*2bba0*/  SHFL.IDX P6, R14, R13, R12, R11 ;  /* 0x0000000c0d0e7389 */ /* 0x00006400000c000b */
[----:B01----:R-:W-:Y:S01]  /*2bbb0*/  ENDCOLLECTIVE ;  /* 0x000000000000791b */ /* 0x003fe20003800000 */
.L_x_8758:
        /* <DEDUP_REMOVED lines=16> */
.L_x_8759:
[----:B------:R-:W-:Y:S01]  /*2bcc0*/  @P0 IMAD R8, R5, 0x2, R22 ;  /* 0x0000000205080824 */ /* 0x000fe200078e0216 */
[----:B------:R-:W-:Y:S01]  /*2bcd0*/  MOV R13, R0 ;  /* 0x00000000000d7202 */ /* 0x000fe20000000f00 */
[----:B------:R-:W-:Y:S02]  /*2bce0*/  IMAD.MOV.U32 R12, RZ, RZ, 0x6 ;  /* 0x00000006ff0c7424 */ /* 0x000fe400078e00ff */
[----:B------:R-:W-:-:S07]  /*2bcf0*/  IMAD.MOV.U32 R3, RZ, RZ, R14 ;  /* 0x000000ffff037224 */ /* 0x000fce00078e000e */
[----:B------:R-:W-:Y:S05]  /*2bd00*/  WARPSYNC.COLLECTIVE R15, `(.L_x_8760) ;  /* 0x000000000f087348 */ /* 0x000fea0003c00000 */
[----:B------:R0:W1:Y:S02]  /*2bd10*/  SHFL.IDX P6, R14, R13, R12, R11 ;  /* 0x0000000c0d0e7389 */ /* 0x00006400000c000b */
[----:B01----:R-:W-:Y:S01]  /*2bd20*/  ENDCOLLECTIVE ;  /* 0x000000000000791b */ /* 0x003fe20003800000 */
.L_x_8760:
        /* <DEDUP_REMOVED lines=16> */
.L_x_8761:
[----:B------:R-:W-:Y:S02]  /*2be30*/  @P0 IMAD R8, R5, 0x2, R22 ;  /* 0x0000000205080824 */ /* 0x000fe400078e0216 */
[----:B------:R-:W-:Y:S02]  /*2be40*/  IMAD.MOV.U32 R13, RZ, RZ, R0 ;  /* 0x000000ffff0d7224 */ /* 0x000fe400078e0000 */
[----:B------:R-:W-:Y:S02]  /*2be50*/  IMAD.MOV.U32 R12, RZ, RZ, 0x7 ;  /* 0x00000007ff0c7424 */ /* 0x000fe400078e00ff */
[----:B------:R-:W-:-:S07]  /*2be60*/  IMAD.MOV.U32 R3, RZ, RZ, R14 ;  /* 0x000000ffff037224 */ /* 0x000fce00078e000e */
[----:B------:R-:W-:Y:S05]  /*2be70*/  WARPSYNC.COLLECTIVE R15, `(.L_x_8762) ;  /* 0x000000000f087348 */ /* 0x000fea0003c00000 */
[----:B------:R0:W1:Y:S02]  /*2be80*/  SHFL.IDX P6, R14, R13, R12, R11 ;  /* 0x0000000c0d0e7389 */ /* 0x00006400000c000b */
[----:B01----:R-:W-:Y:S01]  /*2be90*/  ENDCOLLECTIVE ;  /* 0x000000000000791b */ /* 0x003fe20003800000 */
.L_x_8762:
[----:B------:R-:W-:-:S04]  /*2bea0*/  @P0 LEA R3, P1, R31, R3, 0x1 ;  /* 0x000000031f030211 */ /* 0x000fc800078208ff */
[----:B------:R-:W-:-:S04]  /*2beb0*/  @P0 IADD3.X R2, RZ, R2, RZ, P1, !PT ;  /* 0x00000002ff020210 */ /* 0x000fc80000ffe4ff */
        /* <DEDUP_REMOVED lines=12> */
.L_x_8763:
[----:B------:R-:W-:Y:S01]  /*2bf80*/  @!PT LDS RZ, [RZ] ;  /* 0x00000000fffff984 */ /* 0x000fe20000000800 */
[----:B------:R-:W-:Y:S01]  /*2bf90*/  @!PT LDS RZ, [RZ] ;  /* 0x00000000fffff984 */ /* 0x000fe20000000800 */
[----:B------:R-:W-:Y:S01]  /*2bfa0*/  @!PT LDS RZ, [RZ] ;  /* 0x00000000fffff984 */ /* 0x000fe20000000800 */
[----:B------:R0:W-:Y:S02]  /*2bfb0*/  @P0 LDGSTS.E.BYPASS.LTC128B.128 [R8+0x1f400], desc[UR54][R2.64+0x80], !P2 ;  /* 0x1f40008002080fae */ /* 0x0001e4000d101d76 */
[----:B0-----:R-:W-:Y:S01]  /*2bfc0*/  IMAD.MOV.U32 R2, RZ, RZ, R14 ;  /* 0x000000ffff027224 */ /* 0x001fe200078e000e */
[----:B------:R-:W-:Y:S06]  /*2bfd0*/  BRA `(.L_x_8764) ;  /* 0xffffff8400a87947 */ /* 0x000fec000383ffff */
.L_x_8541:
[----:B------:R-:W-:Y:S01]  /*2bfe0*/  IMAD.MOV.U32 R13, RZ, RZ, R4 ;  /* 0x000000ffff0d7224 */ /* 0x000fe200078e0004 */
[----:B------:R-:W-:Y:S01]  /*2bff0*/  MOV R15, 0xffffffff ;  /* 0xffffffff000f7802 */ /* 0x000fe20000000f00 */
[----:B------:R-:W-:Y:S02]  /*2c000*/  IMAD.MOV.U32 R12, RZ, RZ, RZ ;  /* 0x000000ffff0c7224 */ /* 0x000fe400078e00ff */
[----:B------:R-:W-:Y:S02]  /*2c010*/  IMAD.MOV.U32 R11, RZ, RZ, 0x181f ;  /* 0x0000181fff0b7424 */ /* 0x000fe400078e00ff */
[----:B------:R-:W-:Y:S02]  /*2c020*/  IMAD R33, R33, R6, RZ ;  /* 0x0000000621217224 */ /* 0x000fe400078e02ff */
[----:B------:R-:W-:-:S07]  /*2c030*/  IMAD.IADD R27, R9, 0x1, R27 ;  /* 0x00000001091b7824 */ /* 0x000fce00078e021b */
[----:B-----5:R-:W-:Y:S05]  /*2c040*/  WARPSYNC.COLLECTIVE R15, `(.L_x_8765) ;  /* 0x000000000f087348 */ /* 0x020fea0003c00000 */
[----:B------:R0:W1:Y:S02]  /*2c050*/  SHFL.IDX P6, R14, R13, R12, R11 ;  /* 0x0000000c0d0e7389 */ /* 0x00006400000c000b */
[----:B01---5:R-:W-:Y:S01]  /*2c060*/  ENDCOLLECTIVE ;  /* 0x000000000000791b */ /* 0x023fe20003800000 */
.L_x_8765:
[C---:B------:R-:W-:Y:S01]  /*2c070*/  VIADD R6, R27.reuse, 0x10 ;  /* 0x000000101b067836 */ /* 0x040fe20000000000 */
[----:B------:R-:W-:Y:S01]  /*2c080*/  ISETP.GE.AND P3, PT, R27, R33, PT ;  /* 0x000000211b00720c */ /* 0x000fe20003f66270 */
[----:B------:R-:W-:Y:S02]  /*2c090*/  IMAD.MOV.U32 R13, RZ, RZ, R0 ;  /* 0x000000ffff0d7224 */ /* 0x000fe400078e0000 */
[----:B------:R-:W-:-:S10]  /*2c0a0*/  IMAD.MOV.U32 R2, RZ, RZ, R14 ;  /* 0x000000ffff027224 */ /* 0x000fd400078e000e */
[----:B------:R-:W-:Y:S05]  /*2c0b0*/  WARPSYNC.COLLECTIVE R15, `(.L_x_8766) ;  /* 0x000000000f087348 */ /* 0x000fea0003c00000 */
[----:B------:R0:W1:Y:S02]  /*2c0c0*/  SHFL.IDX P6, R14, R13, R12, R11 ;  /* 0x0000000c0d0e7389 */ /* 0x00006400000c000b */
[----:B01----:R-:W-:Y:S01]  /*2c0d0*/  ENDCOLLECTIVE ;  /* 0x000000000000791b */ /* 0x003fe20003800000 */
.L_x_8766:
        /* <DEDUP_REMOVED lines=8> */
.L_x_8767:
[----:B------:R-:W-:Y:S01]  /*2c160*/  @!PT LDS RZ, [RZ] ;  /* 0x00000000fffff984 */ /* 0x000fe20000000800 */
[----:B------:R-:W-:Y:S01]  /*2c170*/  @!PT LDS RZ, [RZ] ;  /* 0x00000000fffff984 */ /* 0x000fe20000000800 */
[----:B------:R-:W-:Y:S01]  /*2c180*/  @!PT LDS RZ, [RZ] ;  /* 0x00000000fffff984 */ /* 0x000fe20000000800 */
[----:B------:R-:W-:Y:S04]  /*2c190*/  @!P3 LDGSTS.E.BYPASS.LTC128B.128 [R8+0x10400], desc[UR54][R2.64], !P0 ;  /* 0x104000000208bfae */ /* 0x000fe8000c101d76 */
[----:B------:R0:W-:Y:S01]  /*2c1a0*/  @!P3 LDGSTS.E.BYPASS.LTC128B.128 [R8+0x14400], desc[UR54][R2.64+0x80], !P1 ;  /* 0x144000800208bfae */ /* 0x0001e2000c901d76 */
[----:B------:R-:W-:Y:S01]  /*2c1b0*/  ISETP.GE.AND P3, PT, R6, R33, PT ;  /* 0x000000210600720c */ /* 0x000fe20003f66270 */
[----:B------:R-:W-:Y:S01]  /*2c1c0*/  VIADD R6, R27, 0x20 ;  /* 0x000000201b067836 */ /* 0x000fe20000000000 */
[----:B------:R-:W-:Y:S01]  /*2c1d0*/  MOV R13, R0 ;  /* 0x00000000000d7202 */ /* 0x000fe20000000f00 */
[----:B0-----:R-:W-:-:S10]  /*2c1e0*/  IMAD.MOV.U32 R2, RZ, RZ, R14 ;  /* 0x000000ffff027224 */ /* 0x001fd400078e000e */
[----:B------:R-:W-:Y:S05]  /*2c1f0*/  WARPSYNC.COLLECTIVE R15, `(.L_x_8768) ;  /* 0x000000000f087348 */ /* 0x000fea0003c00000 */
[----:B------:R0:W1:Y:S02]  /*2c200*/  SHFL.IDX P6, R14, R13, R12, R11 ;  /* 0x0000000c0d0e7389 */ /* 0x00006400000c000b */
[----:B01----:R-:W-:Y:S01]  /*2c210*/  ENDCOLLECTIVE ;  /* 0x000000000000791b */ /* 0x003fe20003800000 */
.L_x_8768:
        /* <DEDUP_REMOVED lines=8> */
.L_x_8769:
        /* <DEDUP_REMOVED lines=13> */
.L_x_8770:
        /* <DEDUP_REMOVED lines=8> */
.L_x_8771:
[----:B------:R-:W-:-:S05]  /*2c3f0*/  @!P3 IMAD.MOV.U32 R3, RZ, RZ, R5 ;  /* 0x000000ffff03b224 */ /* 0x000fca00078e0005 */
[----:B------:R-:W-:Y:S01]  /*2c400*/  @!PT LDS RZ, [RZ] ;  /* 0x00000000fffff984 */ /* 0x000fe20000000800 */
[----:B------:R-:W-:Y:S01]  /*2c410*/  @!PT LDS RZ, [RZ] ;  /* 0x00000000fffff984 */ /* 0x000fe20000000800 */
[----:B------:R-:W-:Y:S01]  /*2c420*/  @!PT LDS RZ, [RZ] ;  /* 0x00000000fffff984 */ /* 0x000fe20000000800 */
[----:B------:R-:W-:Y:S04]  /*2c430*/  @!P3 LDGSTS.E.BYPASS.LTC128B.128 [R8+0x11400], desc[UR54][R2.64], !P0 ;  /* 0x114000000208bfae */ /* 0x000fe8000c101d76 */
[----:B------:R0:W-:Y:S01]  /*2c440*/  @!P3 LDGSTS.E.BYPASS.LTC128B.128 [R8+0x15400], desc[UR54][R2.64+0x80], !P1 ;  /* 0x154000800208bfae */ /* 0x0001e2000c901d76 */
[----:B------:R-:W-:Y:S02]  /*2c450*/  ISETP.GE.AND P3, PT, R6, R33, PT ;  /* 0x000000210600720c */ /* 0x000fe40003f66270 */
[----:B------:R-:W-:Y:S01]  /*2c460*/  IADD3 R6, R27, 0x40, RZ ;  /* 0x000000401b067810 */ /* 0x000fe20007ffe0ff */
[----:B------:R-:W-:Y:S01]  /*2c470*/  IMAD.MOV.U32 R13, RZ, RZ, R0 ;  /* 0x000000ffff0d7224 */ /* 0x000fe200078e0000 */
[----:B0-----:R-:W-:-:S09]  /*2c480*/  MOV R2, R14 ;  /* 0x0000000e00027202 */ /* 0x001fd20000000f00 */
[----:B------:R-:W-:Y:S05]  /*2c490*/  WARPSYNC.COLLECTIVE R15, `(.L_x_8772) ;  /* 0x000000000f087348 */ /* 0x000fea0003c00000 */
[----:B------:R0:W1:Y:S02]  /*2c4a0*/  SHFL.IDX P6, R14, R13, R12, R11 ;  /* 0x0000000c0d0e7389 */ /* 0x00006400000c000b */
[----:B01----:R-:W-:Y:S01]  /*2c4b0*/  ENDCOLLECTIVE ;  /* 0x000000000000791b */ /* 0x003fe20003800000 */
.L_x_8772:
        /* <DEDUP_REMOVED lines=8> */
.L_x_8773:
        /* <DEDUP_REMOVED lines=13> */
.L_x_8774:
[----:B------:R-:W-:Y:S01]  /*2c610*/  IMAD.MOV.U32 R13, RZ, RZ, R4 ;  /* 0x000000ffff0d7224 */ /* 0x000fe200078e0004 */
[----:B------:R-:W-:Y:S02]  /*2c620*/  MOV R12, 0x5 ;  /* 0x00000005000c7802 */ /* 0x000fe40000000f00 */
[----:B------:R-:W-:-:S04]  /*2c630*/  @!P3 LEA R14, P2, R31, R14, 0x1 ;  /* 0x0000000e1f0eb211 */ /* 0x000fc800078408ff */
[----:B------:R-:W-:Y:S01]  /*2c640*/  @!P3 IADD3.X R5, RZ, R2, RZ, P2, !PT ;  /* 0x00000002ff05b210 */ /* 0x000fe200017fe4ff */
[----:B------:R-:W-:-:S08]  /*2c650*/  @!P3 IMAD.MOV.U32 R2, RZ, RZ, R14 ;  /* 0x000000ffff02b224 */ /* 0x000fd000078e000e */
[----:B------:R-:W-:Y:S05]  /*2c660*/  WARPSYNC.COLLECTIVE R15, `(.L_x_8775) ;  /* 0x000000000f087348 */ /* 0x000fea0003c00000 */
[----:B------:R0:W1:Y:S02]  /*2c670*/  SHFL.IDX P6, R14, R13, R12, R11 ;  /* 0x0000000c0d0e7389 */ /* 0x00006400000c000b */
[----:B01----:R-:W-:Y:S01]  /*2c680*/  ENDCOLLECTIVE ;  /* 0x000000000000791b */ /* 0x003fe20003800000 */
.L_x_8775:
[----:B------:R-:W-:-:S05]  /*2c690*/  @!P3 IMAD.MOV.U32 R3, RZ, RZ, R5 ;  /* 0x000000ffff03b224 */ /* 0x000fca00078e0005 */
[----:B------:R-:W-:Y:S01]  /*2c6a0*/  @!PT LDS RZ, [RZ] ;  /* 0x00000000fffff984 */ /* 0x000fe20000000800 */
[----:B------:R-:W-:Y:S01]  /*2c6b0*/  @!PT LDS RZ, [RZ] ;  /* 0x00000000fffff984 */ /* 0x000fe20000000800 */
[----:B------:R-:W-:Y:S01]  /*2c6c0*/  @!PT LDS RZ, [RZ] ;  /* 0x00000000fffff984 */ /* 0x000fe20000000800 */
        /* <DEDUP_REMOVED lines=9> */
.L_x_8776:
        /* <DEDUP_REMOVED lines=8> */
.L_x_8777:
[----:B------:R-:W-:-:S05]  /*2c7e0*/  @!P3 MOV R3, R5 ;  /* 0x000000050003b202 */ /* 0x000fca0000000f00 */
        /* <DEDUP_REMOVED lines=11> */
.L_x_8778:
        /* <DEDUP_REMOVED lines=8> */
.L_x_8779:
        /* <DEDUP_REMOVED lines=11> */
.L_x_8780:
[----:B------:R-:W-:Y:S05]  /*2c9d0*/  BRA `(.L_x_8781) ;  /* 0xffffff88001c7947 */ /* 0x000fea000383ffff */
.L_x_8546:
[----:B0-----:R0:W1:Y:S02]  /*2c9e0*/  SYNCS.PHASECHK.TRANS64.TRYWAIT P0, [R22+URZ+0x28820], R3 ;  /* 0x02882003160075a7 */ /* 0x001064000800017f */
[----:B-1----:R-:W-:Y:S05]  /*2c9f0*/  @!P0 NANOSLEEP.SYNCS 0x989680 ;  /* 0x009896800000895d */ /* 0x002fea0003900000 */
[----:B------:R-:W1:Y:S02]  /*2ca00*/  @!P0 SYNCS.PHASECHK.TRANS64 P0, [R22+URZ+0x28820], R3 ;  /* 0x02882003160085a7 */ /* 0x000e64000800007f */
[----:B-1----:R-:W-:Y:S05]  /*2ca10*/  @!P0 BRA `(.L_x_8546) ;  /* 0xfffffffc00f08947 */ /* 0x002fea000383ffff */
[----:B------:R-:W-:Y:S05]  /*2ca20*/  BRA `(.L_x_8782) ;  /* 0xffffff8800947947 */ /* 0x000fea000383ffff */
.L_x_8551:
[----:B0-----:R0:W1:Y:S02]  /*2ca30*/  SYNCS.PHASECHK.TRANS64.TRYWAIT P0, [R6+URZ+0x28840], R3 ;  /* 0x02884003060075a7 */ /* 0x001064000800017f */
[----:B-1----:R-:W-:Y:S05]  /*2ca40*/  @!P0 NANOSLEEP.SYNCS 0x989680 ;  /* 0x009896800000895d */ /* 0x002fea0003900000 */
[----:B------:R-:W1:Y:S02]  /*2ca50*/  @!P0 SYNCS.PHASECHK.TRANS64 P0, [R6+URZ+0x28840], R3 ;  /* 0x02884003060085a7 */ /* 0x000e64000800007f */
[----:B-1----:R-:W-:Y:S05]  /*2ca60*/  @!P0 BRA `(.L_x_8551) ;  /* 0xfffffffc00f08947 */ /* 0x002fea000383ffff */
[----:B------:R-:W-:Y:S05]  /*2ca70*/  BRA `(.L_x_8783) ;  /* 0xffffff8c005c7947 */ /* 0x000fea000383ffff */
.L_x_8552:
        /* <DEDUP_REMOVED lines=8> */
.L_x_8785:
[----:B------:R-:W-:Y:S05]  /*2cb00*/  BSYNC B1 ;  /* 0x0000000000017941 */ /* 0x000fea0003800000 */
.L_x_8784:
[----:B------:R-:W-:Y:S01]  /*2cb10*/  IMAD.MOV.U32 R13, RZ, RZ, R7 ;  /* 0x000000ffff0d7224 */ /* 0x000fe200078e0007 */
[----:B------:R-:W-:Y:S01]  /*2cb20*/  MOV R11, 0x181f ;  /* 0x0000181f000b7802 */ /* 0x000fe20000000f00 */
[----:B------:R-:W-:Y:S01]  /*2cb30*/  IMAD.MOV.U32 R12, RZ, RZ, RZ ;  /* 0x000000ffff0c7224 */ /* 0x000fe200078e00ff */
[----:B------:R-:W-:Y:S01]  /*2cb40*/  LEA R8, R8, R22, 0x1 ;  /* 0x0000001608087211 */ /* 0x000fe200078e08ff */
[----:B------:R-:W-:Y:S02]  /*2cb50*/  IMAD.MOV.U32 R15, RZ, RZ, -0x1 ;  /* 0xffffffffff0f7424 */ /* 0x000fe400078e00ff */
[----:B------:R-:W-:Y:S02]  /*2cb60*/  IMAD.MOV.U32 R3, RZ, RZ, R14 ;  /* 0x000000ffff037224 */ /* 0x000fe400078e000e */
[----:B------:R-:W-:-:S07]  /*2cb70*/  IMAD.SHL.U32 R5, R31, 0x2, RZ ;  /* 0x000000021f057824 */ /* 0x000fce00078e00ff */
[----:B------:R-:W-:Y:S05]  /*2cb80*/  WARPSYNC.COLLECTIVE R15, `(.L_x_8786) ;  /* 0x000000000f087348 */ /* 0x000fea0003c00000 */
[----:B------:R0:W1:Y:S02]  /*2cb90*/  SHFL.IDX P6, R14, R13, R12, R11 ;  /* 0x0000000c0d0e7389 */ /* 0x00006400000c000b */
[----:B01----:R-:W-:Y:S01]  /*2cba0*/  ENDCOLLECTIVE ;  /* 0x000000000000791b */ /* 0x003fe20003800000 */
.L_x_8786:
[----:B------:R-:W-:Y:S02]  /*2cbb0*/  IMAD.MOV.U32 R13, RZ, RZ, R9 ;  /* 0x000000ffff0d7224 */ /* 0x000fe400078e0009 */
[----:B------:R-:W-:Y:S02]  /*2cbc0*/  IMAD.MOV.U32 R12, RZ, RZ, 0x1 ;  /* 0x00000001ff0c7424 */ /* 0x000fe400078e00ff */
[----:B------:R-:W-:-:S07]  /*2cbd0*/  IMAD.MOV.U32 R2, RZ, RZ, R14 ;  /* 0x000000ffff027224 */ /* 0x000fce00078e000e */
[----:B------:R-:W-:Y:S05]  /*2cbe0*/  WARPSYNC.COLLECTIVE R15, `(.L_x_8787) ;  /* 0x000000000f087348 */ /* 0x000fea0003c00000 */
[----:B------:R0:W1:Y:S02]  /*2cbf0*/  SHFL.IDX P6, R14, R13, R12, R11 ;  /* 0x0000000c0d0e7389 */ /* 0x00006400000c000b */
[----:B01----:R-:W-:Y:S01]  /*2cc00*/  ENDCOLLECTIVE ;  /* 0x000000000000791b */ /* 0x003fe20003800000 */
.L_x_8787:
        /* <DEDUP_REMOVED lines=12> */
.L_x_8788:
[----:B------:R-:W-:Y:S02]  /*2ccd0*/  IMAD.MOV.U32 R13, RZ, RZ, R9 ;  /* 0x000000ffff0d7224 */ /* 0x000fe400078e0009 */
[----:B------:R-:W-:Y:S01]  /*2cce0*/  IMAD.MOV.U32 R12, RZ, RZ, 0x2 ;  /* 0x00000002ff0c7424 */ /* 0x000fe200078e00ff */
[----:B------:R-:W-:-:S07]  /*2ccf0*/  MOV R2, R14 ;  /* 0x0000000e00027202 */ /* 0x000fce0000000f00 */
[----:B------:R-:W-:Y:S05]  /*2cd00*/  WARPSYNC.COLLECTIVE R15, `(.L_x_8789) ;  /* 0x000000000f087348 */ /* 0x000fea0003c00000 */
[----:B------:R0:W1:Y:S02]  /*2cd10*/  SHFL.IDX P6, R14, R13, R12, R11 ;  /* 0x0000000c0d0e7389 */ /* 0x00006400000c000b */
[----:B01----:R-:W-:Y:S01]  /*2cd20*/  ENDCOLLECTIVE ;  /* 0x000000000000791b */ /* 0x003fe20003800000 */
.L_x_8789:
[----:B------:R-:W-:-:S05]  /*2cd30*/  IADD3 R2, P0, R2, R5, RZ ;  /* 0x0000000502027210 */ /* 0x000fca0007f1e0ff */
[----:B------:R-:W-:-:S05]  /*2cd40*/  IMAD.X R3, RZ, RZ, R3, P0 ;  /* 0x000000ffff037224 */ /* 0x000fca00000e0603 */
[----:B------:R-:W-:Y:S01]  /*2cd50*/  @!PT LDS RZ, [RZ] ;  /* 0x00000000fffff984 */ /* 0x000fe20000000800 */
[----:B------:R-:W-:Y:S01]  /*2cd60*/  @!PT LDS RZ, [RZ] ;  /* 0x00000000fffff984 */ /* 0x000fe20000000800 */
[----:B------:R-:W-:Y:S01]  /*2cd70*/  @!PT LDS RZ, [RZ] ;  /* 0x00000000fffff984 */ /* 0x000fe20000000800 */
[----:B------:R-:W-:Y:S01]  /*2cd80*/  LDGSTS.E.BYPASS.LTC128B.128 [R8+0x18c00], desc[UR54][R2.64], !P4 ;  /* 0x18c0000002087fae */ /* 0x000fe2000e101d76 */
[----:B------:R-:W-:-:S03]  /*2cd90*/  MOV R13, R7 ;  /* 0x00000007000d7202 */ /* 0x000fc60000000f00 */
[----:B------:R0:W-:Y:S02]  /*2cda0*/  LDGSTS.E.BYPASS.LTC128B.128 [R8+0x1cc00], desc[UR54][R2.64+0x80], !P3 ;  /* 0x1cc0008002087fae */ /* 0x0001e4000d901d76 */
[----:B0-----:R-:W-:-:S07]  /*2cdb0*/  IMAD.MOV.U32 R3, RZ, RZ, R14 ;  /* 0x000000ffff037224 */ /* 0x001fce00078e000e */
[----:B------:R-:W-:Y:S05]  /*2cdc0*/  WARPSYNC.COLLECTIVE R15, `(.L_x_8790) ;  /* 0x000000000f087348 */ /* 0x000fea0003c00000 */
[----:B------:R0:W1:Y:S02]  /*2cdd0*/  SHFL.IDX P6, R14, R13, R12, R11 ;  /* 0x0000000c0d0e7389 */ /* 0x00006400000c000b */
[----:B01----:R-:W-:Y:S01]  /*2cde0*/  ENDCOLLECTIVE ;  /* 0x000000000000791b */ /* 0x003fe20003800000 */
.L_x_8790:
[----:B------:R-:W-:Y:S02]  /*2cdf0*/  IMAD.MOV.U32 R13, RZ, RZ, R9 ;  /* 0x000000ffff0d7224 */ /* 0x000fe400078e0009 */
[----:B------:R-:W-:Y:S02]  /*2ce00*/  IMAD.MOV.U32 R12, RZ, RZ, 0x3 ;  /* 0x00000003ff0c7424 */ /* 0x000fe400078e00ff */
[----:B------:R-:W-:-:S07]  /*2ce10*/  IMAD.MOV.U32 R2, RZ, RZ, R14 ;  /* 0x000000ffff027224 */ /* 0x000fce00078e000e */
[----:B------:R-:W-:Y:S05]  /*2ce20*/  WARPSYNC.COLLECTIVE R15, `(.L_x_8791) ;  /* 0x000000000f087348 */ /* 0x000fea0003c00000 */
[----:B------:R0:W1:Y:S02]  /*2ce30*/  SHFL.IDX P6, R14, R13, R12, R11 ;  /* 0x0000000c0d0e7389 */ /* 0x00006400000c000b */
[----:B01----:R-:W-:Y:S01]  /*2ce40*/  ENDCOLLECTIVE ;  /* 0x000000000000791b */ /* 0x003fe20003800000 */
.L_x_8791:
        /* <DEDUP_REMOVED lines=12> */
.L_x_8792:
[----:B------:R-:W-:Y:S01]  /*2cf10*/  IMAD.MOV.U32 R13, RZ, RZ, R9 ;  /* 0x000000ffff0d7224 */ /* 0x000fe200078e0009 */
[----:B------:R-:W-:Y:S01]  /*2cf20*/  MOV R12, 0x4 ;  /* 0x00000004000c7802 */ /* 0x000fe20000000f00 */
[----:B------:R-:W-:-:S07]  /*2cf30*/  IMAD.MOV.U32 R2, RZ, RZ, R14 ;  /* 0x000000ffff027224 */ /* 0x000fce00078e000e */
[----:B------:R-:W-:Y:S05]  /*2cf40*/  WARPSYNC.COLLECTIVE R15, `(.L_x_8793) ;  /* 0x000000000f087348 */ /* 0x000fea0003c00000 */
[----:B------:R0:W1:Y:S02]  /*2cf50*/  SHFL.IDX P6, R14, R13, R12, R11 ;  /* 0x0000000c0d0e7389 */ /* 0x00006400000c000b */
[----:B01----:R-:W-:Y:S01]  /*2cf60*/  ENDCOLLECTIVE ;  /* 0x000000000000791b */ /* 0x003fe20003800000 */
.L_x_8793:
        /* <DEDUP_REMOVED lines=12> */
.L_x_8794:
[----:B------:R-:W-:Y:S01]  /*2d030*/  MOV R13, R9 ;  /* 0x00000009000d7202 */ /* 0x000fe20000000f00 */
[----:B------:R-:W-:Y:S02]  /*2d040*/  IMAD.MOV.U32 R12, RZ, RZ, 0x5 ;  /* 0x00000005ff0c7424 */ /* 0x000fe400078e00ff */
[----:B------:R-:W-:-:S07]  /*2d050*/  IMAD.MOV.U32 R2, RZ, RZ, R14 ;  /* 0x000000ffff027224 */ /* 0x000fce00078e000e */
[----:B------:R-:W-:Y:S05]  /*2d060*/  WARPSYNC.COLLECTIVE R15, `(.L_x_8795) ;  /* 0x000000000f087348 */ /* 0x000fea0003c00000 */
[----:B------:R0:W1:Y:S02]  /*2d070*/  SHFL.IDX P6, R14, R13, R12, R11 ;  /* 0x0000000c0d0e7389 */ /* 0x00006400000c000b */
[----:B01----:R-:W-:Y:S01]  /*2d080*/  ENDCOLLECTIVE ;  /* 0x000000000000791b */ /* 0x003fe20003800000 */
.L_x_8795:
        /* <DEDUP_REMOVED lines=12> */
.L_x_8796:
[----:B------:R-:W-:Y:S02]  /*2d150*/  IMAD.MOV.U32 R13, RZ, RZ, R9 ;  /* 0x000000ffff0d7224 */ /* 0x000fe400078e0009 */
[----:B------:R-:W-:Y:S02]  /*2d160*/  IMAD.MOV.U32 R12, RZ, RZ, 0x6 ;  /* 0x00000006ff0c7424 */ /* 0x000fe400078e00ff */
[----:B------:R-:W-:-:S07]  /*2d170*/  IMAD.MOV.U32 R2, RZ, RZ, R14 ;  /* 0x000000ffff027224 */ /* 0x000fce00078e000e */
[----:B------:R-:W-:Y:S05]  /*2d180*/  WARPSYNC.COLLECTIVE R15, `(.L_x_8797) ;  /* 0x000000000f087348 */ /* 0x000fea0003c00000 */
[----:B------:R0:W1:Y:S02]  /*2d190*/  SHFL.IDX P6, R14, R13, R12, R11 ;  /* 0x0000000c0d0e7389 */ /* 0x00006400000c000b */
[----:B01----:R-:W-:Y:S01]  /*2d1a0*/  ENDCOLLECTIVE ;  /* 0x000000000000791b */ /* 0x003fe20003800000 */
.L_x_8797:
        /* <DEDUP_REMOVED lines=12> */
.L_x_8798:
[----:B------:R-:W-:Y:S02]  /*2d270*/  IMAD.MOV.U32 R13, RZ, RZ, R9 ;  /* 0x000000ffff0d7224 */ /* 0x000fe400078e0009 */
[----:B------:R-:W-:Y:S01]  /*2d280*/  IMAD.MOV.U32 R12, RZ, RZ, 0x7 ;  /* 0x00000007ff0c7424 */ /* 0x000fe200078e00ff */
[----:B------:R-:W-:-:S07]  /*2d290*/  MOV R2, R14 ;  /* 0x0000000e00027202 */ /* 0x000fce0000000f00 */
[----:B------:R-:W-:Y:S05]  /*2d2a0*/  WARPSYNC.COLLECTIVE R15, `(.L_x_8799) ;  /* 0x000000000f087348 */ /* 0x000fea0003c00000 */
[----:B------:R0:W1:Y:S02]  /*2d2b0*/  SHFL.IDX P6, R14, R13, R12, R11 ;  /* 0x0000000c0d0e7389 */ /* 0x00006400000c000b */
[----:B01----:R-:W-:Y:S01]  /*2d2c0*/  ENDCOLLECTIVE ;  /* 0x000000000000791b */ /* 0x003fe20003800000 */
.L_x_8799:
        /* <DEDUP_REMOVED lines=12> */
.L_x_8800:
[----:B------:R-:W-:Y:S01]  /*2d390*/  IMAD.MOV.U32 R2, RZ, RZ, R14 ;  /* 0x000000ffff027224 */ /* 0x000fe200078e000e */
[----:B------:R-:W-:Y:S06]  /*2d3a0*/  BRA `(.L_x_8801) ;  /* 0xffffff8800287947 */ /* 0x000fec000383ffff */
.L_x_8557:
[----:B-1----:R1:W2:Y:S02]  /*2d3b0*/  SYNCS.PHASECHK.TRANS64.TRYWAIT P0, [R6+URZ+0x28860], R2 ;  /* 0x02886002060075a7 */ /* 0x0022a4000800017f */
[----:B--2---:R-:W-:Y:S05]  /*2d3c0*/  @!P0 NANOSLEEP.SYNCS 0x989680 ;  /* 0x009896800000895d */ /* 0x004fea0003900000 */
[----:B------:R-:W2:Y:S02]  /*2d3d0*/  @!P0 SYNCS.PHASECHK.TRANS64 P0, [R6+URZ+0x28860], R2 ;  /* 0x02886002060085a7 */ /* 0x000ea4000800007f */
[----:B--2---:R-:W-:Y:S05]  /*2d3e0*/  @!P0 BRA `(.L_x_8557) ;  /* 0xfffffffc00f08947 */ /* 0x004fea000383ffff */
[----:B------:R-:W-:Y:S05]  /*2d3f0*/  BRA `(.L_x_8802) ;  /* 0xffffff8800847947 */ /* 0x000fea000383ffff */
.L_x_8558:
        /* <DEDUP_REMOVED lines=8> */
.L_x_8804:
[----:B------:R-:W-:Y:S05]  /*2d480*/  BSYNC B1 ;  /* 0x0000000000017941 */ /* 0x000fea0003800000 */
.L_x_8803:
        /* <DEDUP_REMOVED lines=9> */
.L_x_8805:
[----:B------:R-:W-:Y:S01]  /*2d520*/  IMAD.MOV.U32 R13, RZ, RZ, R23 ;  /* 0x000000ffff0d7224 */ /* 0x000fe200078e0017 */
[----:B------:R-:W-:Y:S01]  /*2d530*/  MOV R12, 0x1 ;  /* 0x00000001000c7802 */ /* 0x000fe20000000f00 */
[----:B------:R-:W-:-:S07]  /*2d540*/  IMAD.MOV.U32 R2, RZ, RZ, R14 ;  /* 0x000000ffff027224 */ /* 0x000fce00078e000e */
[----:B------:R-:W-:Y:S05]  /*2d550*/  WARPSYNC.COLLECTIVE R15, `(.L_x_8806) ;  /* 0x000000000f087348 */ /* 0x000fea0003c00000 */
[----:B------:R0:W1:Y:S02]  /*2d560*/  SHFL.IDX P6, R14, R13, R12, R11 ;  /* 0x0000000c0d0e7389 */ /* 0x00006400000c000b */
[----:B01----:R-:W-:Y:S01]  /*2d570*/  ENDCOLLECTIVE ;  /* 0x000000000000791b */ /* 0x003fe20003800000 */
.L_x_8806:
        /* <DEDUP_REMOVED lines=14> */
.L_x_8807:
[----:B------:R-:W-:Y:S01]  /*2d660*/  MOV R13, R23 ;  /* 0x00000017000d7202 */ /* 0x000fe20000000f00 */
[----:B------:R-:W-:Y:S02]  /*2d670*/  IMAD.MOV.U32 R12, RZ, RZ, 0x2 ;  /* 0x00000002ff0c7424 */ /* 0x000fe400078e00ff */
[----:B------:R-:W-:-:S07]  /*2d680*/  IMAD.MOV.U32 R2, RZ, RZ, R14 ;  /* 0x000000ffff027224 */ /* 0x000fce00078e000e */
[----:B------:R-:W-:Y:S05]  /*2d690*/  WARPSYNC.COLLECTIVE R15, `(.L_x_8808) ;  /* 0x000000000f087348 */ /* 0x000fea0003c00000 */
[----:B------:R0:W1:Y:S02]  /*2d6a0*/  SHFL.IDX P6, R14, R13, R12, R11 ;  /* 0x0000000c0d0e7389 */ /* 0x00006400000c000b */
[----:B01----:R-:W-:Y:S01]  /*2d6b0*/  ENDCOLLECTIVE ;  /* 0x000000000000791b */ /* 0x003fe20003800000 */
.L_x_8808:
        /* <DEDUP_REMOVED lines=14> */
.L_x_8809:
[----:B------:R-:W-:Y:S02]  /*2d7a0*/  IMAD.MOV.U32 R13, RZ, RZ, R23 ;  /* 0x000000ffff0d7224 */ /* 0x000fe400078e0017 */
[----:B------:R-:W-:Y:S02]  /*2d7b0*/  IMAD.MOV.U32 R12, RZ, RZ, 0x3 ;  /* 0x00000003ff0c7424 */ /* 0x000fe400078e00ff */
[----:B------:R-:W-:-:S07]  /*2d7c0*/  IMAD.MOV.U32 R2, RZ, RZ, R14 ;  /* 0x000000ffff027224 */ /* 0x000fce00078e000e */
[----:B------:R-:W-:Y:S05]  /*2d7d0*/  WARPSYNC.COLLECTIVE R15, `(.L_x_8810) ;  /* 0x000000000f087348 */ /* 0x000fea0003c00000 */
[----:B------:R0:W1:Y:S02]  /*2d7e0*/  SHFL.IDX P6, R14, R13, R12, R11 ;  /* 0x0000000c0d0e7389 */ /* 0x00006400000c000b */
[----:B01----:R-:W-:Y:S01]  /*2d7f0*/  ENDCOLLECTIVE ;  /* 0x000000000000791b */ /* 0x003fe20003800000 */
.L_x_8810:
        /* <DEDUP_REMOVED lines=14> */
.L_x_8811:
[----:B------:R-:W-:Y:S02]  /*2d8e0*/  IMAD.MOV.U32 R13, RZ, RZ, R23 ;  /* 0x000000ffff0d7224 */ /* 0x000fe400078e0017 */
[----:B------:R-:W-:Y:S01]  /*2d8f0*/  IMAD.MOV.U32 R12, RZ, RZ, 0x4 ;  /* 0x00000004ff0c7424 */ /* 0x000fe200078e00ff */
[----:B------:R-:W-:-:S07]  /*2d900*/  MOV R2, R14 ;  /* 0x0000000e00027202 */ /* 0x000fce0000000f00 */
[----:B------:R-:W-:Y:S05]  /*2d910*/  WARPSYNC.COLLECTIVE R15, `(.L_x_8812) ;  /* 0x000000000f087348 */ /* 0x000fea0003c00000 */
[----:B------:R0:W1:Y:S02]  /*2d920*/  SHFL.IDX P6, R14, R13, R12, R11 ;  /* 0x0000000c0d0e7389 */ /* 0x00006400000c000b */
[----:B01----:R-:W-:Y:S01]  /*2d930*/  ENDCOLLECTIVE ;  /* 0x000000000000791b */ /* 0x003fe20003800000 */
.L_x_8812:
        /* <DEDUP_REMOVED lines=14> */
.L_x_8813:
[----:B------:R-:W-:Y:S02]  /*2da20*/  IMAD.MOV.U32 R13, RZ, RZ, R23 ;  /* 0x000000ffff0d7224 */ /* 0x000fe400078e0017 */
[----:B------:R-:W-:Y:S02]  /*2da30*/  IMAD.MOV.U32 R12, RZ, RZ, 0x5 ;  /* 0x00000005ff0c7424 */ /* 0x000fe400078e00ff */
[----:B------:R-:W-:-:S07]  /*2da40*/  IMAD.MOV.U32 R2, RZ, RZ, R14 ;  /* 0x000000ffff027224 */ /* 0x000fce00078e000e */
[----:B------:R-:W-:Y:S05]  /*2da50*/  WARPSYNC.COLLECTIVE R15, `(.L_x_8814) ;  /* 0x000000000f087348 */ /* 0x000fea0003c00000 */
[----:B------:R0:W1:Y:S02]  /*2da60*/  SHFL.IDX P6, R14, R13, R12, R11 ;  /* 0x0000000c0d0e7389 */ /* 0x00006400000c000b */
[----:B01----:R-:W-:Y:S01]  /*2da70*/  ENDCOLLECTIVE ;  /* 0x000000000000791b */ /* 0x003fe20003800000 */
.L_x_8814:
        /* <DEDUP_REMOVED lines=14> */
.L_x_8815:
[----:B------:R-:W-:Y:S01]  /*2db60*/  IMAD.MOV.U32 R13, RZ, RZ, R23 ;  /* 0x000000ffff0d7224 */ /* 0x000fe200078e0017 */
[----:B------:R-:W-:Y:S01]  /*2db70*/  MOV R12, 0x6 ;  /* 0x00000006000c7802 */ /* 0x000fe20000000f00 */
[----:B------:R-:W-:-:S07]  /*2db80*/  IMAD.MOV.U32 R2, RZ, RZ, R14 ;  /* 0x000000ffff027224 */ /* 0x000fce00078e000e */
[----:B------:R-:W-:Y:S05]  /*2db90*/  WARPSYNC.COLLECTIVE R15, `(.L_x_8816) ;  /* 0x000000000f087348 */ /* 0x000fea0003c00000 */
[----:B------:R0:W1:Y:S02]  /*2dba0*/  SHFL.IDX P6, R14, R13, R12, R11 ;  /* 0x0000000c0d0e7389 */ /* 0x00006400000c000b */
[----:B01----:R-:W-:Y:S01]  /*2dbb0*/  ENDCOLLECTIVE ;  /* 0x000000000000791b */ /* 0x003fe20003800000 */
.L_x_8816:
        /* <DEDUP_REMOVED lines=14> */
.L_x_8817:
[----:B------:R-:W-:Y:S01]  /*2dca0*/  MOV R13, R23 ;  /* 0x00000017000d7202 */ /* 0x000fe20000000f00 */
[----:B------:R-:W-:Y:S02]  /*2dcb0*/  IMAD.MOV.U32 R12, RZ, RZ, 0x7 ;  /* 0x00000007ff0c7424 */ /* 0x000fe400078e00ff */
[----:B------:R-:W-:-:S07]  /*2dcc0*/  IMAD.MOV.U32 R2, RZ, RZ, R14 ;  /* 0x000000ffff027224 */ /* 0x000fce00078e000e */
[----:B------:R-:W-:Y:S05]  /*2dcd0*/  WARPSYNC.COLLECTIVE R15, `(.L_x_8818) ;  /* 0x000000000f087348 */ /* 0x000fea0003c00000 */
[----:B------:R0:W1:Y:S02]  /*2dce0*/  SHFL.IDX P6, R14, R13, R12, R11 ;  /* 0x0000000c0d0e7389 */ /* 0x00006400000c000b */
[----:B01----:R-:W-:Y:S01]  /*2dcf0*/  ENDCOLLECTIVE ;  /* 0x000000000000791b */ /* 0x003fe20003800000 */
.L_x_8818:
        /* <DEDUP_REMOVED lines=13> */
.L_x_8819:
[----:B------:R-:W-:Y:S01]  /*2ddd0*/  @!PT LDS RZ, [RZ] ;  /* 0x00000000fffff984 */ /* 0x000fe20000000800 */
[----:B------:R-:W-:Y:S01]  /*2dde0*/  @!PT LDS RZ, [RZ] ;  /* 0x00000000fffff984 */ /* 0x000fe20000000800 */
[----:B------:R-:W-:Y:S01]  /*2ddf0*/  @!PT LDS RZ, [RZ] ;  /* 0x00000000fffff984 */ /* 0x000fe20000000800 */
[----:B------:R1:W-:Y:S01]  /*2de00*/  LDGSTS.E.BYPASS.LTC128B.128 [R7+0x7400], desc[UR54][R2.64+0x80], !P0 ;  /* 0x0740008002077fae */ /* 0x0003e2000c101d76 */
[----:B------:R-:W-:Y:S05]  /*2de10*/  BRA `(.L_x_8820) ;  /* 0xffffff84000c7947 */ /* 0x000fea000383ffff */
.L_x_8566:
[----:B0-----:R0:W1:Y:S02]  /*2de20*/  SYNCS.PHASECHK.TRANS64.TRYWAIT P0, [R0+URZ+0x28860], R3 ;  /* 0x02886003000075a7 */ /* 0x001064000800017f */
[----:B-1----:R-:W-:Y:S05]  /*2de30*/  @!P0 NANOSLEEP.SYNCS 0x989680 ;  /* 0x009896800000895d */ /* 0x002fea0003900000 */
[----:B------:R-:W1:Y:S02]  /*2de40*/  @!P0 SYNCS.PHASECHK.TRANS64 P0, [R0+URZ+0x28860], R3 ;  /* 0x02886003000085a7 */ /* 0x000e64000800007f */
[----:B-1----:R-:W-:Y:S05]  /*2de50*/  @!P0 BRA `(.L_x_8566) ;  /* 0xfffffffc00f08947 */ /* 0x002fea000383ffff */
[----:B------:R-:W-:Y:S05]  /*2de60*/  BRA `(.L_x_8821) ;  /* 0xffffff8800207947 */ /* 0x000fea000383ffff */
.L_x_8567:
        /* <DEDUP_REMOVED lines=8> */
.L_x_8823:
[----:B------:R-:W-:Y:S05]  /*2def0*/  BSYNC B0 ;  /* 0x0000000000007941 */ /* 0x000fea0003800000 */
.L_x_8822:
[----:B------:R-:W-:Y:S01]  /*2df00*/  IMAD.MOV.U32 R13, RZ, RZ, R17 ;  /* 0x000000ffff0d7224 */ /* 0x000fe200078e0011 */
[----:B------:R-:W-:Y:S01]  /*2df10*/  MOV R12, RZ ;  /* 0x000000ff000c7202 */ /* 0x000fe20000000f00 */
[----:B------:R-:W-:Y:S01]  /*2df20*/  IMAD.MOV.U32 R11, RZ, RZ, 0x181f ;  /* 0x0000181fff0b7424 */ /* 0x000fe200078e00ff */
[----:B------:R-:W-:Y:S01]  /*2df30*/  LEA R4, R9, R22, 0x1 ;  /* 0x0000001609047211 */ /* 0x000fe200078e08ff */
[----:B------:R-:W-:Y:S02]  /*2df40*/  IMAD.MOV.U32 R15, RZ, RZ, -0x1 ;  /* 0xffffffffff0f7424 */ /* 0x000fe400078e00ff */
[----:B------:R-:W-:Y:S02]  /*2df50*/  IMAD.MOV.U32 R3, RZ, RZ, R14 ;  /* 0x000000ffff037224 */ /* 0x000fe400078e000e */
[----:B------:R-:W-:-:S07]  /*2df60*/  IMAD.SHL.U32 R5, R31, 0x2, RZ ;  /* 0x000000021f057824 */ /* 0x000fce00078e00ff */
[----:B------:R-:W-:Y:S05]  /*2df70*/  WARPSYNC.COLLECTIVE R15, `(.L_x_8824) ;  /* 0x000000000f087348 */ /* 0x000fea0003c00000 */
[----:B------:R0:W1:Y:S02]  /*2df80*/  SHFL.IDX P6, R14, R13, R12, R11 ;  /* 0x0000000c0d0e7389 */ /* 0x00006400000c000b */
[----:B01----:R-:W-:Y:S01]  /*2df90*/  ENDCOLLECTIVE ;  /* 0x000000000000791b */ /* 0x003fe20003800000 */
.L_x_8824:
        /* <DEDUP_REMOVED lines=11> */
.L_x_8825:
        /* <DEDUP_REMOVED lines=13> */
.L_x_8826:
[----:B------:R-:W-:Y:S02]  /*2e120*/  IMAD.MOV.U32 R13, RZ, RZ, R23 ;  /* 0x000000ffff0d7224 */ /* 0x000fe400078e0017 */
[----:B------:R-:W-:Y:S01]  /*2e130*/  IMAD.MOV.U32 R12, RZ, RZ, 0x2 ;  /* 0x00000002ff0c7424 */ /* 0x000fe200078e00ff */
[----:B------:R-:W-:-:S07]  /*2e140*/  MOV R10, R14 ;  /* 0x0000000e000a7202 */ /* 0x000fce0000000f00 */
[----:B------:R-:W-:Y:S05]  /*2e150*/  WARPSYNC.COLLECTIVE R15, `(.L_x_8827) ;  /* 0x000000000f087348 */ /* 0x000fea0003c00000 */
[----:B------:R0:W1:Y:S02]  /*2e160*/  SHFL.IDX P6, R14, R13, R12, R11 ;  /* 0x0000000c0d0e7389 */ /* 0x00006400000c000b */
[----:B01----:R-:W-:Y:S01]  /*2e170*/  ENDCOLLECTIVE ;  /* 0x000000000000791b */ /* 0x003fe20003800000 */
.L_x_8827:
[----:B------:R-:W-:-:S05]  /*2e180*/  IADD3 R2, P2, R10, R5, RZ ;  /* 0x000000050a027210 */ /* 0x000fca0007f5e0ff */
[----:B------:R-:W-:-:S05]  /*2e190*/  IMAD.X R3, RZ, RZ, R7, P2 ;  /* 0x000000ffff037224 */ /* 0x000fca00010e0607 */
        /* <DEDUP_REMOVED lines=12> */
.L_x_8828:
[----:B------:R-:W-:Y:S02]  /*2e260*/  IMAD.MOV.U32 R13, RZ, RZ, R23 ;  /* 0x000000ffff0d7224 */ /* 0x000fe400078e0017 */
[----:B------:R-:W-:Y:S01]  /*2e270*/  IMAD.MOV.U32 R12, RZ, RZ, 0x3 ;  /* 0x00000003ff0c7424 */ /* 0x000fe200078e00ff */
[----:B------:R-:W-:-:S13]  /*2e280*/  IADD3 R2, P2, R14, R5, RZ ;  /* 0x000000050e027210 */ /* 0x000fda0007f5e0ff */
[----:B------:R-:W-:Y:S05]  /*2e290*/  WARPSYNC.COLLECTIVE R15, `(.L_x_8829) ;  /* 0x000000000f087348 */ /* 0x000fea0003c00000 */
[----:B------:R0:W1:Y:S02]  /*2e2a0*/  SHFL.IDX P6, R14, R13, R12, R11 ;  /* 0x0000000c0d0e7389 */ /* 0x00006400000c000b */
[----:B01----:R-:W-:Y:S01]  /*2e2b0*/  ENDCOLLECTIVE ;  /* 0x000000000000791b */ /* 0x003fe20003800000 */
.L_x_8829:
        /* <DEDUP_REMOVED lines=13> */
.L_x_8830:
[----:B------:R-:W-:Y:S02]  /*2e390*/  IMAD.MOV.U32 R13, RZ, RZ, R23 ;  /* 0x000000ffff0d7224 */ /* 0x000fe400078e0017 */
[----:B------:R-:W-:Y:S01]  /*2e3a0*/  IMAD.MOV.U32 R12, RZ, RZ, 0x4 ;  /* 0x00000004ff0c7424 */ /* 0x000fe200078e00ff */
[----:B------:R-:W-:-:S13]  /*2e3b0*/  IADD3 R2, P2, R14, R5, RZ ;  /* 0x000000050e027210 */ /* 0x000fda0007f5e0ff */
[----:B------:R-:W-:Y:S05]  /*2e3c0*/  WARPSYNC.COLLECTIVE R15, `(.L_x_8831) ;  /* 0x000000000f087348 */ /* 0x000fea0003c00000 */
[----:B------:R0:W1:Y:S02]  /*2e3d0*/  SHFL.IDX P6, R14, R13, R12, R11 ;  /* 0x0000000c0d0e7389 */ /* 0x00006400000c000b */
[----:B01----:R-:W-:Y:S01]  /*2e3e0*/  ENDCOLLECTIVE ;  /* 0x000000000000791b */ /* 0x003fe20003800000 */
.L_x_8831:
        /* <DEDUP_REMOVED lines=13> */
.L_x_8832:
[----:B------:R-:W-:Y:S02]  /*2e4c0*/  IMAD.MOV.U32 R13, RZ, RZ, R23 ;  /* 0x000000ffff0d7224 */ /* 0x000fe400078e0017 */
[----:B------:R-:W-:Y:S02]  /*2e4d0*/  IMAD.MOV.U32 R12, RZ, RZ, 0x5 ;  /* 0x00000005ff0c7424 */ /* 0x000fe400078e00ff */
[----:B------:R-:W-:-:S07]  /*2e4e0*/  IMAD.MOV.U32 R10, RZ, RZ, R14 ;  /* 0x000000ffff0a7224 */ /* 0x000fce00078e000e */
[----:B------:R-:W-:Y:S05]  /*2e4f0*/  WARPSYNC.COLLECTIVE R15, `(.L_x_8833) ;  /* 0x000000000f087348 */ /* 0x000fea0003c00000 */
[----:B------:R0:W1:Y:S02]  /*2e500*/  SHFL.IDX P6, R14, R13, R12, R11 ;  /* 0x0000000c0d0e7389 */ /* 0x00006400000c000b */
[----:B01----:R-:W-:Y:S01]  /*2e510*/  ENDCOLLECTIVE ;  /* 0x000000000000791b */ /* 0x003fe20003800000 */
.L_x_8833:
        /* <DEDUP_REMOVED lines=14> */
.L_x_8834:
[----:B------:R-:W-:Y:S02]  /*2e600*/  IMAD.MOV.U32 R13, RZ, RZ, R23 ;  /* 0x000000ffff0d7224 */ /* 0x000fe400078e0017 */
[----:B------:R-:W-:Y:S01]  /*2e610*/  IMAD.MOV.U32 R12, RZ, RZ, 0x6 ;  /* 0x00000006ff0c7424 */ /* 0x000fe200078e00ff */
[----:B------:R-:W-:-:S13]  /*2e620*/  IADD3 R2, P2, R14, R5, RZ ;  /* 0x000000050e027210 */ /* 0x000fda0007f5e0ff */
[----:B------:R-:W-:Y:S05]  /*2e630*/  WARPSYNC.COLLECTIVE R15, `(.L_x_8835) ;  /* 0x000000000f087348 */ /* 0x000fea0003c00000 */
[----:B------:R0:W1:Y:S02]  /*2e640*/  SHFL.IDX P6, R14, R13, R12, R11 ;  /* 0x0000000c0d0e7389 */ /* 0x00006400000c000b */
[----:B01----:R-:W-:Y:S01]  /*2e650*/  ENDCOLLECTIVE ;  /* 0x000000000000791b */ /* 0x003fe20003800000 */
.L_x_8835:
        /* <DEDUP_REMOVED lines=13> */
.L_x_8836:
[----:B------:R-:W-:Y:S01]  /*2e730*/  IMAD.MOV.U32 R13, RZ, RZ, R23 ;  /* 0x000000ffff0d7224 */ /* 0x000fe200078e0017 */
[----:B------:R-:W-:Y:S01]  /*2e740*/  MOV R12, 0x7 ;  /* 0x00000007000c7802 */ /* 0x000fe20000000f00 */
[----:B------:R-:W-:-:S07]  /*2e750*/  IMAD.MOV.U32 R10, RZ, RZ, R14 ;  /* 0x000000ffff0a7224 */ /* 0x000fce00078e000e */
[----:B------:R-:W-:Y:S05]  /*2e760*/  WARPSYNC.COLLECTIVE R15, `(.L_x_8837) ;  /* 0x000000000f087348 */ /* 0x000fea0003c00000 */
[----:B------:R0:W1:Y:S02]  /*2e770*/  SHFL.IDX P6, R14, R13, R12, R11 ;  /* 0x0000000c0d0e7389 */ /* 0x00006400000c000b */
[----:B01----:R-:W-:Y:S01]  /*2e780*/  ENDCOLLECTIVE ;  /* 0x000000000000791b */ /* 0x003fe20003800000 */
.L_x_8837:
        /* <DEDUP_REMOVED lines=12> */
.L_x_8838:
[----:B------:R-:W-:Y:S05]  /*2e850*/  BRA `(.L_x_8839) ;  /* 0xffffff8000c07947 */ /* 0x000fea000383ffff */
.L_x_8572:
        /* <DEDUP_REMOVED lines=8> */
.L_x_8841:
[----:B------:R-:W-:Y:S05]  /*2e8e0*/  BSYNC B0 ;  /* 0x0000000000007941 */ /* 0x000fea0003800000 */
.L_x_8840:
        /* <DEDUP_REMOVED lines=9> */
.L_x_8842:
        /* <DEDUP_REMOVED lines=16> */
[----:B--2---:R-:W-:-:S02]  /*2ea80*/  @!P1 MOV R17, R6 ;  /* 0x0000000600119202 */ /* 0x004fc40000000f00 */
[----:B------:R-:W-:Y:S01]  /*2ea90*/  MOV R6, RZ ;  /* 0x000000ff00067202 */ /* 0x000fe20000000f00 */
[----:B---3--:R-:W-:Y:S01]  /*2eaa0*/  @!P1 IMAD.MOV.U32 R4, RZ, RZ, R5 ;  /* 0x000000ffff049224 */ /* 0x008fe200078e0005 */
[----:B------:R-:W-:-:S03]  /*2eab0*/  ISETP.NE.AND P1, PT, R8, RZ, PT ;  /* 0x000000ff0800720c */ /* 0x000fc60003f25270 */
[----:B------:R-:W-:-:S10]  /*2eac0*/  IMAD R13, R4, R17, RZ ;  /* 0x00000011040d7224 */ /* 0x000fd400078e02ff */
[----:B------:R-:W-:Y:S05]  /*2ead0*/  WARPSYNC.COLLECTIVE R15, `(.L_x_8843) ;  /* 0x000000000f087348 */ /* 0x000fea0003c00000 */
[----:B------:R0:W1:Y:S02]  /*2eae0*/  SHFL.UP P6, R14, R13, R12, R11 ;  /* 0x0400000c0d0e7389 */ /* 0x00006400000c000b */
[----:B01----:R-:W-:Y:S01]  /*2eaf0*/  ENDCOLLECTIVE ;  /* 0x000000000000791b */ /* 0x003fe20003800000 */
.L_x_8843:
[----:B------:R-:W-:Y:S01]  /*2eb00*/  IMAD.MOV.U32 R12, RZ, RZ, 0x2 ;  /* 0x00000002ff0c7424 */ /* 0x000fe200078e00ff */
[----:B------:R-:W-:-:S05]  /*2eb10*/  SEL R14, R14, RZ, P1 ;  /* 0x000000ff0e0e7207 */ /* 0x000fca0000800000 */
[----:B------:R-:W-:-:S05]  /*2eb20*/  IMAD.IADD R5, R13, 0x1, R14 ;  /* 0x000000010d057824 */ /* 0x000fca00078e020e */
[----:B------:R-:W-:-:S07]  /*2eb30*/  MOV R13, R5 ;  /* 0x00000005000d7202 */ /* 0x000fce0000000f00 */
[----:B------:R-:W-:Y:S05]  /*2eb40*/  WARPSYNC.COLLECTIVE R15, `(.L_x_8844) ;  /* 0x000000000f087348 */ /* 0x000fea0003c00000 */
[----:B------:R0:W1:Y:S02]  /*2eb50*/  SHFL.UP P6, R14, R13, R12, R11 ;  /* 0x0400000c0d0e7389 */ /* 0x00006400000c000b */
[----:B01----:R-:W-:Y:S01]  /*2eb60*/  ENDCOLLECTIVE ;  /* 0x000000000000791b */ /* 0x003fe20003800000 */
.L_x_8844:
[----:B------:R-:W-:Y:S01]  /*2eb70*/  IMAD.MOV.U32 R12, RZ, RZ, 0x4 ;  /* 0x00000004ff0c7424 */ /* 0x000fe200078e00ff */
[----:B------:R-:W-:-:S05]  /*2eb80*/  SEL R2, R14, RZ, P2 ;  /* 0x000000ff0e027207 */ /* 0x000fca0001000000 */
[----:B------:R-:W-:-:S04]  /*2eb90*/  IMAD.IADD R2, R5, 0x1, R2 ;  /* 0x0000000105027824 */ /* 0x000fc800078e0202 */
[----:B------:R-:W-:-:S07]  /*2eba0*/  IMAD.MOV.U32 R13, RZ, RZ, R2 ;  /* 0x000000ffff0d7224 */ /* 0x000fce00078e0002 */
[----:B------:R-:W-:Y:S05]  /*2ebb0*/  WARPSYNC.COLLECTIVE R15, `(.L_x_8845) ;  /* 0x000000000f087348 */ /* 0x000fea0003c00000 */
[----:B------:R0:W1:Y:S02]  /*2ebc0*/  SHFL.UP P6, R14, R13, R12, R11 ;  /* 0x0400000c0d0e7389 */ /* 0x00006400000c000b */
[----:B01----:R-:W-:Y:S01]  /*2ebd0*/  ENDCOLLECTIVE ;  /* 0x000000000000791b */ /* 0x003fe20003800000 */
.L_x_8845:
[----:B------:R-:W-:Y:S01]  /*2ebe0*/  IMAD.MOV.U32 R12, RZ, RZ, 0x8 ;  /* 0x00000008ff0c7424 */ /* 0x000fe200078e00ff */
[----:B------:R-:W-:-:S04]  /*2ebf0*/  SEL R3, R14, RZ, P3 ;  /* 0x000000ff0e037207 */ /* 0x000fc80001800000 */
[----:B------:R-:W-:-:S05]  /*2ec00*/  IADD3 R3, R2, R3, RZ ;  /* 0x0000000302037210 */ /* 0x000fca0007ffe0ff */
[----:B------:R-:W-:-:S07]  /*2ec10*/  IMAD.MOV.U32 R13, RZ, RZ, R3 ;  /* 0x000000ffff0d7224 */ /* 0x000fce00078e0003 */
[----:B------:R-:W-:Y:S05]  /*2ec20*/  WARPSYNC.COLLECTIVE R15, `(.L_x_8846) ;  /* 0x000000000f087348 */ /* 0x000fea0003c00000 */
[----:B------:R0:W1:Y:S02]  /*2ec30*/  SHFL.UP P6, R14, R13, R12, R11 ;  /* 0x0400000c0d0e7389 */ /* 0x00006400000c000b */
[----:B01----:R-:W-:Y:S01]  /*2ec40*/  ENDCOLLECTIVE ;  /* 0x000000000000791b */ /* 0x003fe20003800000 */
.L_x_8846:
[----:B------:R-:W-:Y:S02]  /*2ec50*/  MOV R12, 0x10 ;  /* 0x00000010000c7802 */ /* 0x000fe40000000f00 */
[----:B------:R-:W-:-:S05]  /*2ec60*/  SEL R14, R14, RZ, P4 ;  /* 0x000000ff0e0e7207 */ /* 0x000fca0002000000 */
[----:B------:R-:W-:-:S04]  /*2ec70*/  IMAD.IADD R5, R3, 0x1, R14 ;  /* 0x0000000103057824 */ /* 0x000fc800078e020e */
[----:B------:R-:W-:-:S07]  /*2ec80*/  IMAD.MOV.U32 R13, RZ, RZ, R5 ;  /* 0x000000ffff0d7224 */ /* 0x000fce00078e0005 */
[----:B------:R-:W-:Y:S05]  /*2ec90*/  WARPSYNC.COLLECTIVE R15, `(.L_x_8847) ;  /* 0x000000000f087348 */ /* 0x000fea0003c00000 */
[----:B------:R0:W1:Y:S02]  /*2eca0*/  SHFL.UP P6, R14, R13, R12, R11 ;  /* 0x0400000c0d0e7389 */ /* 0x00006400000c000b */
[----:B01----:R-:W-:Y:S01]  /*2ecb0*/  ENDCOLLECTIVE ;  /* 0x000000000000791b */ /* 0x003fe20003800000 */
.L_x_8847:
        /* <DEDUP_REMOVED lines=8> */
.L_x_8848:
[----:B------:R-:W-:Y:S05]  /*2ed40*/  BRA `(.L_x_8849) ;  /* 0xffffff8000d07947 */ /* 0x000fea000383ffff */
.L_x_8575:
[----:B------:R-:W-:Y:S01]  /*2ed50*/  BSSY B0, `(.L_x_8850) ;  /* 0x0000007000007945 */ /* 0x000fe20003800000 */
[----:B------:R-:W-:Y:S02]  /*2ed60*/  IMAD.MOV.U32 R12, RZ, RZ, 0x1 ;  /* 0x00000001ff0c7424 */ /* 0x000fe400078e00ff */
[----:B------:R-:W-:Y:S02]  /*2ed70*/  IMAD.MOV.U32 R11, RZ, RZ, RZ ;  /* 0x000000ffff0b7224 */ /* 0x000fe400078e00ff */
[----:B------:R-:W-:-:S07]  /*2ed80*/  IMAD.MOV.U32 R15, RZ, RZ, -0x1 ;  /* 0xffffffffff0f7424 */ /* 0x000fce00078e00ff */
[----:B------:R-:W-:Y:S05]  /*2ed90*/  WARPSYNC.COLLECTIVE R15, `(.L_x_8851) ;  /* 0x000000000f087348 */ /* 0x000fea0003c00000 */
[----:B------:R0:W1:Y:S02]  /*2eda0*/  SHFL.UP P6, R14, R13, R12, R11 ;  /* 0x0400000c0d0e7389 */ /* 0x00006400000c000b */
[----:B01----:R-:W-:Y:S01]  /*2edb0*/  ENDCOLLECTIVE ;  /* 0x000000000000791b */ /* 0x003fe20003800000 */
.L_x_8851:
[----:B------:R-:W-:Y:S05]  /*2edc0*/  BSYNC B0 ;  /* 0x0000000000007941 */ /* 0x000fea0003800000 */
.L_x_8850:
        /* <DEDUP_REMOVED lines=8> */
.L_x_8852:
[----:B------:R-:W-:Y:S02]  /*2ee50*/  MOV R12, 0x4 ;  /* 0x00000004000c7802 */ /* 0x000fe40000000f00 */
[----:B------:R-:W-:-:S05]  /*2ee60*/  SEL R2, R14, RZ, P2 ;  /* 0x000000ff0e027207 */ /* 0x000fca0001000000 */
[----:B------:R-:W-:-:S04]  /*2ee70*/  IMAD.IADD R2, R13, 0x1, R2 ;  /* 0x000000010d027824 */ /* 0x000fc800078e0202 */
[----:B------:R-:W-:-:S07]  /*2ee80*/  IMAD.MOV.U32 R13, RZ, RZ, R2 ;  /* 0x000000ffff0d7224 */ /* 0x000fce00078e0002 */
[----:B------:R-:W-:Y:S05]  /*2ee90*/  WARPSYNC.COLLECTIVE R15, `(.L_x_8853) ;  /* 0x000000000f087348 */ /* 0x000fea0003c00000 */
[----:B------:R0:W1:Y:S02]  /*2eea0*/  SHFL.UP P6, R14, R13, R12, R11 ;  /* 0x0400000c0d0e7389 */ /* 0x00006400000c000b */
[----:B01----:R-:W-:Y:S01]  /*2eeb0*/  ENDCOLLECTIVE ;  /* 0x000000000000791b */ /* 0x003fe20003800000 */
.L_x_8853:
[----:B------:R-:W-:Y:S01]  /*2eec0*/  IMAD.MOV.U32 R12, RZ, RZ, 0x8 ;  /* 0x00000008ff0c7424 */ /* 0x000fe200078e00ff */
[----:B------:R-:W-:-:S05]  /*2eed0*/  SEL R3, R14, RZ, P3 ;  /* 0x000000ff0e037207 */ /* 0x000fca0001800000 */
[----:B------:R-:W-:-:S04]  /*2eee0*/  IMAD.IADD R3, R2, 0x1, R3 ;  /* 0x0000000102037824 */ /* 0x000fc800078e0203 */
[----:B------:R-:W-:-:S07]  /*2eef0*/  IMAD.MOV.U32 R13, RZ, RZ, R3 ;  /* 0x000000ffff0d7224 */ /* 0x000fce00078e0003 */
[----:B------:R-:W-:Y:S05]  /*2ef00*/  WARPSYNC.COLLECTIVE R15, `(.L_x_8854) ;  /* 0x000000000f087348 */ /* 0x000fea0003c00000 */
[----:B------:R0:W1:Y:S02]  /*2ef10*/  SHFL.UP P6, R14, R13, R12, R11 ;  /* 0x0400000c0d0e7389 */ /* 0x00006400000c000b */
[----:B01----:R-:W-:Y:S01]  /*2ef20*/  ENDCOLLECTIVE ;  /* 0x000000000000791b */ /* 0x003fe20003800000 */
.L_x_8854:
[----:B------:R-:W-:Y:S01]  /*2ef30*/  IMAD.MOV.U32 R12, RZ, RZ, 0x10 ;  /* 0x00000010ff0c7424 */ /* 0x000fe200078e00ff */
[----:B------:R-:W-:-:S05]  /*2ef40*/  SEL R14, R14, RZ, P4 ;  /* 0x000000ff0e0e7207 */ /* 0x000fca0002000000 */
[----:B------:R-:W-:-:S05]  /*2ef50*/  IMAD.IADD R5, R3, 0x1, R14 ;  /* 0x0000000103057824 */ /* 0x000fca00078e020e */
[----:B------:R-:W-:-:S07]  /*2ef60*/  MOV R13, R5 ;  /* 0x00000005000d7202 */ /* 0x000fce0000000f00 */
[----:B------:R-:W-:Y:S05]  /*2ef70*/  WARPSYNC.COLLECTIVE R15, `(.L_x_8855) ;  /* 0x000000000f087348 */ /* 0x000fea0003c00000 */
[----:B------:R0:W1:Y:S02]  /*2ef80*/  SHFL.UP P6, R14, R13, R12, R11 ;  /* 0x0400000c0d0e7389 */ /* 0x00006400000c000b */
[----:B01----:R-:W-:Y:S01]  /*2ef90*/  ENDCOLLECTIVE ;  /* 0x000000000000791b */ /* 0x003fe20003800000 */
.L_x_8855:
        /* <DEDUP_REMOVED lines=8> */
.L_x_8856:
[----:B------:R-:W-:Y:S05]  /*2f020*/  BRA `(.L_x_8857) ;  /* 0xffffff8000bc7947 */ /* 0x000fea000383ffff */
.L_x_8577:
[----:B------:R-:W-:Y:S01]  /*2f030*/  BSSY B0, `(.L_x_8858) ;  /* 0x0000006000007945 */ /* 0x000fe20003800000 */
[----:B------:R-:W-:Y:S01]  /*2f040*/  PLOP3.LUT P6, PT, P6, PT, PT, 0x8, 0x0 ;  /* 0x000000000000781c */ /* 0x000fe200037ce170 */
[----:B------:R-:W-:-:S12]  /*2f050*/  IMAD.MOV.U32 R15, RZ, RZ, -0x1 ;  /* 0xffffffffff0f7424 */ /* 0x000fd800078e00ff */
[----:B0-----:R-:W-:Y:S05]  /*2f060*/  WARPSYNC.COLLECTIVE R15, `(.L_x_8859) ;  /* 0x000000000f087348 */ /* 0x001fea0003c00000 */
[----:B------:R-:W-:Y:S01]  /*2f070*/  VOTE.ANY R14, PT, P6 ;  /* 0x00000000000e7806 */ /* 0x000fe200030e0100 */
[----:B0-----:R-:W-:Y:S06]  /*2f080*/  ENDCOLLECTIVE ;  /* 0x000000000000791b */ /* 0x001fec0003800000 */
.L_x_8859:
[----:B------:R-:W-:Y:S05]  /*2f090*/  BSYNC B0 ;  /* 0x0000000000007941 */ /* 0x000fea0003800000 */
.L_x_8858:
        /* <DEDUP_REMOVED lines=8> */
.L_x_8860:
[----:B------:R-:W-:Y:S02]  /*2f120*/  IMAD.IADD R19, R12, 0x1, R19 ;  /* 0x000000010c137824 */ /* 0x000fe400078e0213 */
[----:B------:R-:W-:Y:S02]  /*2f130*/  IMAD.MOV.U32 R13, RZ, RZ, R4 ;  /* 0x000000ffff0d7224 */ /* 0x000fe400078e0004 */
[----:B------:R-:W-:-:S07]  /*2f140*/  IMAD.MOV.U32 R17, RZ, RZ, R14 ;  /* 0x000000ffff117224 */ /* 0x000fce00078e000e */
[----:B------:R-:W-:Y:S05]  /*2f150*/  WARPSYNC.COLLECTIVE R15, `(.L_x_8861) ;  /* 0x000000000f087348 */ /* 0x000fea0003c00000 */
[----:B------:R0:W1:Y:S02]  /*2f160*/  SHFL.IDX P6, R14, R13, R12, R11 ;  /* 0x0000000c0d0e7389 */ /* 0x00006400000c000b */
[----:B01----:R-:W-:Y:S01]  /*2f170*/  ENDCOLLECTIVE ;  /* 0x000000000000791b */ /* 0x003fe20003800000 */
.L_x_8861:
[----:B------:R-:W-:Y:S01]  /*2f180*/  IMAD.MOV.U32 R4, RZ, RZ, R14 ;  /* 0x000000ffff047224 */ /* 0x000fe200078e000e */
[----:B------:R-:W-:Y:S06]  /*2f190*/  BRA `(.L_x_8862) ;  /* 0xffffff8000a07947 */ /* 0x000fec000383ffff */
.L_x_8579:
[----:B------:R-:W-:Y:S01]  /*2f1a0*/  BSSY B0, `(.L_x_8863) ;  /* 0x0000007000007945 */ /* 0x000fe20003800000 */
[----:B------:R-:W-:Y:S01]  /*2f1b0*/  MOV R13, R2 ;  /* 0x00000002000d7202 */ /* 0x000fe20000000f00 */
[----:B------:R-:W-:Y:S02]  /*2f1c0*/  IMAD.MOV.U32 R11, RZ, RZ, 0x1f ;  /* 0x0000001fff0b7424 */ /* 0x000fe400078e00ff */
[----:B------:R-:W-:-:S07]  /*2f1d0*/  IMAD.MOV.U32 R15, RZ, RZ, -0x1 ;  /* 0xffffffffff0f7424 */ /* 0x000fce00078e00ff */
[----:B0-23--:R-:W-:Y:S05]  /*2f1e0*/  WARPSYNC.COLLECTIVE R15, `(.L_x_8864) ;  /* 0x000000000f087348 */ /* 0x00dfea0003c00000 */
[----:B------:R1:W4:Y:S02]  /*2f1f0*/  SHFL.IDX P6, R14, R13, R12, R11 ;  /* 0x0000000c0d0e7389 */ /* 0x00032400000c000b */
[----:B01234-:R-:W-:Y:S01]  /*2f200*/  ENDCOLLECTIVE ;  /* 0x000000000000791b */ /* 0x01ffe20003800000 */
.L_x_8864:
[----:B------:R-:W-:Y:S05]  /*2f210*/  BSYNC B0 ;  /* 0x0000000000007941 */ /* 0x000fea0003800000 */
.L_x_8863:
[----:B------:R-:W-:Y:S01]  /*2f220*/  IMAD.MOV.U32 R6, RZ, RZ, R14 ;  /* 0x000000ffff067224 */ /* 0x000fe200078e000e */
[----:B------:R-:W-:Y:S06]  /*2f230*/  BRA `(.L_x_8578) ;  /* 0xffffff8000907947 */ /* 0x000fec000383ffff */
.L_x_8585:
[----:B-1----:R1:W2:Y:S02]  /*2f240*/  SYNCS.PHASECHK.TRANS64.TRYWAIT P0, [R7+URZ+0x28820], R0 ;  /* 0x02882000070075a7 */ /* 0x0022a4000800017f */
[----:B--2---:R-:W-:Y:S05]  /*2f250*/  @!P0 NANOSLEEP.SYNCS 0x989680 ;  /* 0x009896800000895d */ /* 0x004fea0003900000 */
[----:B------:R-:W2:Y:S02]  /*2f260*/  @!P0 SYNCS.PHASECHK.TRANS64 P0, [R7+URZ+0x28820], R0 ;  /* 0x02882000070085a7 */ /* 0x000ea4000800007f */
[----:B--2---:R-:W-:Y:S05]  /*2f270*/  @!P0 BRA `(.L_x_8585) ;  /* 0xfffffffc00f08947 */ /* 0x004fea000383ffff */
[----:B------:R-:W-:Y:S05]  /*2f280*/  BRA `(.L_x_8865) ;  /* 0xffffff8800e87947 */ /* 0x000fea000383ffff */
.L_x_8586:
        /* <DEDUP_REMOVED lines=11> */
.L_x_8867:
[----:B------:R-:W-:Y:S05]  /*2f340*/  BSYNC B0 ;  /* 0x0000000000007941 */ /* 0x000fea0003800000 */
.L_x_8866:
[----:B------:R-:W-:Y:S05]  /*2f350*/  BRA `(.L_x_8868) ;  /* 0xffffff8800d07947 */ /* 0x000fea000383ffff */
.L_x_8587:
[----:B------:R-:W-:Y:S01]  /*2f360*/  BSSY B0, `(.L_x_8869) ;  /* 0x0000006000007945 */ /* 0x000fe20003800000 */
[----:B------:R-:W-:-:S07]  /*2f370*/  IMAD.MOV.U32 R15, RZ, RZ, -0x1 ;  /* 0xffffffffff0f7424 */ /* 0x000fce00078e00ff */
[----:B01----:R-:W-:Y:S05]  /*2f380*/  WARPSYNC.COLLECTIVE R15, `(.L_x_8870) ;  /* 0x000000000f0c7348 */ /* 0x003fea0003c00000 */
[----:B------:R-:W-:Y:S02]  /*2f390*/  ELECT P6, UR62, PT ;  /* 0x00000000003e782f */ /* 0x000fe400038c0000 */
[----:B------:R-:W-:Y:S01]  /*2f3a0*/  MOV R14, UR62 ;  /* 0x0000003e000e7c02 */ /* 0x000fe20008000f00 */
[----:B01----:R-:W-:Y:S10]  /*2f3b0*/  ENDCOLLECTIVE ;  /* 0x000000000000791b */ /* 0x003ff40003800000 */
.L_x_8870:
[----:B------:R-:W-:Y:S05]  /*2f3c0*/  BSYNC B0 ;  /* 0x0000000000007941 */ /* 0x000fea0003800000 */
.L_x_8869:
[----:B------:R-:W-:Y:S05]  /*2f3d0*/  BRA `(.L_x_8871) ;  /* 0xffffff8800c47947 */ /* 0x000fea000383ffff */
.L_x_8589:
[----:B-1----:R1:W2:Y:S02]  /*2f3e0*/  SYNCS.PHASECHK.TRANS64.TRYWAIT P1, [R5+URZ+0x28840], R0 ;  /* 0x02884000050075a7 */ /* 0x0022a4000802017f */
[----:B--2---:R-:W-:Y:S05]  /*2f3f0*/  @!P1 NANOSLEEP.SYNCS 0x989680 ;  /* 0x009896800000995d */ /* 0x004fea0003900000 */
[----:B------:R-:W2:Y:S02]  /*2f400*/  @!P1 SYNCS.PHASECHK.TRANS64 P1, [R5+URZ+0x28840], R0 ;  /* 0x02884000050095a7 */ /* 0x000ea4000802007f */
[----:B--2---:R-:W-:Y:S05]  /*2f410*/  @!P1 BRA `(.L_x_8589) ;  /* 0xfffffffc00f09947 */ /* 0x004fea000383ffff */
[----:B------:R-:W-:Y:S05]  /*2f420*/  BRA `(.L_x_8872) ;  /* 0xffffff8800e47947 */ /* 0x000fea000383ffff */
.L_x_8591:
[----:B--2---:R2:W3:Y:S02]  /*2f430*/  SYNCS.PHASECHK.TRANS64.TRYWAIT P1, [R3+URZ+0x28840], R2 ;  /* 0x02884002030075a7 */ /* 0x0044e4000802017f */
[----:B---3--:R-:W-:Y:S05]  /*2f440*/  @!P1 NANOSLEEP.SYNCS 0x989680 ;  /* 0x009896800000995d */ /* 0x008fea0003900000 */
[----:B------:R-:W3:Y:S02]  /*2f450*/  @!P1 SYNCS.PHASECHK.TRANS64 P1, [R3+URZ+0x28840], R2 ;  /* 0x02884002030095a7 */ /* 0x000ee4000802007f */
[----:B---3--:R-:W-:Y:S05]  /*2f460*/  @!P1 BRA `(.L_x_8591) ;  /* 0xfffffffc00f09947 */ /* 0x008fea000383ffff */
[----:B------:R-:W-:Y:S05]  /*2f470*/  BRA `(.L_x_8873) ;  /* 0xffffff8800f07947 */ /* 0x000fea000383ffff */
.L_x_8593:
[----:B---3--:R3:W4:Y:S02]  /*2f480*/  SYNCS.PHASECHK.TRANS64.TRYWAIT P1, [R5+URZ+0x28860], R0 ;  /* 0x02886000050075a7 */ /* 0x008724000802017f */
[----:B----4-:R-:W-:Y:S05]  /*2f490*/  @!P1 NANOSLEEP.SYNCS 0x989680 ;  /* 0x009896800000995d */ /* 0x010fea0003900000 */
[----:B------:R-:W4:Y:S02]  /*2f4a0*/  @!P1 SYNCS.PHASECHK.TRANS64 P1, [R5+URZ+0x28860], R0 ;  /* 0x02886000050095a7 */ /* 0x000f24000802007f */
[----:B----4-:R-:W-:Y:S05]  /*2f4b0*/  @!P1 BRA `(.L_x_8593) ;  /* 0xfffffffc00f09947 */ /* 0x010fea000383ffff */
[----:B------:R-:W-:Y:S05]  /*2f4c0*/  BRA `(.L_x_8874) ;  /* 0xffffff8800ec7947 */ /* 0x000fea000383ffff */
.L_x_8875:
        /* <DEDUP_REMOVED lines=11> */
.L_x_15993:


//--------------------- .text._ZN7cutlass13device_kernelIN5flash11enable_sm90INS1_16FlashAttnFwdSm90INS1_25CollectiveMainloopFwdSm90ILi2EN4cute5tupleIJNS5_1CILi1EEES8_S8_EEENS6_IJNS7_ILi128EEESA_SA_EEELi128ENS_6half_tEfNS_4arch4Sm90ELb1ELb0ELb1ELb0ELb1ELb0ELb0ELb1ELb1ELb1ELb1ELb0EEENS1_21CollectiveEpilogueFwdISB_S9_SC_SE_Li256ELb0ELb1ELb1ELb0EEENS1_19SingleTileSchedulerILb0ELb1ELb1ELi128EEEEEEEEEvNT_6ParamsE --------------------------
	.section	.text._ZN7cutlass13device_kernelIN5flash11enable_sm90INS1_16FlashAttnFwdSm90INS1_25CollectiveMainloopFwdSm90ILi2EN4cute5tupleIJNS5_1CILi1EEES8_S8_EEENS6_IJNS7_ILi128EEESA_SA_EEELi128ENS_6half_tEfNS_4arch4Sm90ELb1ELb0ELb1ELb0ELb1ELb0ELb0ELb1ELb1ELb1ELb1ELb0EEENS1_21CollectiveEpilogueFwdISB_S9_SC_SE_Li256ELb0ELb1ELb1ELb0EEENS1_19SingleTileSchedulerILb0ELb1ELb1ELi128EEEEEEEEEvNT_6ParamsE,"ax",@progbits
	.align	128
.text._ZN7cutlass13device_kernelIN5flash11enable_sm90INS1_16FlashAttnFwdSm90INS1_25CollectiveMainloopFwdSm90ILi2EN4cute5tupleIJNS5_1CILi1EEES8_S8_EEENS6_IJNS7_ILi128EEESA_SA_EEELi128ENS_6half_tEfNS_4arch4Sm90ELb1ELb0ELb1ELb0ELb1ELb0ELb0ELb1ELb1ELb1ELb1ELb0EEENS1_21CollectiveEpilogueFwdISB_S9_SC_SE_Li256ELb0ELb1ELb1ELb0EEENS1_19SingleTileSchedulerILb0ELb1ELb1ELi128EEEEEEEEEvNT_6ParamsE:
        .type           _ZN7cutlass13device_kernelIN5flash11enable_sm90INS1_16FlashAttnFwdSm90INS1_25CollectiveMainloopFwdSm90ILi2EN4cute5tupleIJNS5_1CILi1EEES8_S8_EEENS6_IJNS7_ILi128EEESA_SA_EEELi128ENS_6half_tEfNS_4arch4Sm90ELb1ELb0ELb1ELb0ELb1ELb0ELb0ELb1ELb1ELb1ELb1ELb0EEENS1_21CollectiveEpilogueFwdISB_S9_SC_SE_Li256ELb0ELb1ELb1ELb0EEENS1_19SingleTileSchedulerILb0ELb1ELb1ELi128EEEEEEEEEvNT_6ParamsE,@function
        .size           _ZN7cutlass13device_kernelIN5flash11enable_sm90INS1_16FlashAttnFwdSm90INS1_25CollectiveMainloopFwdSm90ILi2EN4cute5tupleIJNS5_1CILi1EEES8_S8_EEENS6_IJNS7_ILi128EEESA_SA_EEELi128ENS_6half_tEfNS_4arch4Sm90ELb1ELb0ELb1ELb0ELb1ELb0ELb0ELb1ELb1ELb1ELb1ELb0EEENS1_21CollectiveEpilogueFwdISB_S9_SC_SE_Li256ELb0ELb1ELb1ELb0EEENS1_19SingleTileSchedulerILb0ELb1ELb1ELi128EEEEEEEEEvNT_6ParamsE,(.L_x_15994 - _ZN7cutlass13device_kernelIN5flash11enable_sm90INS1_16FlashAttnFwdSm90INS1_25CollectiveMainloopFwdSm90ILi2EN4cute5tupleIJNS5_1CILi1EEES8_S8_EEENS6_IJNS7_ILi128EEESA_SA_EEELi128ENS_6half_tEfNS_4arch4Sm90ELb1ELb0ELb1ELb0ELb1ELb0ELb0ELb1ELb1ELb1ELb1ELb0EEENS1_21CollectiveEpilogueFwdISB_S9_SC_SE_Li256ELb0ELb1ELb1ELb0EEENS1_19SingleTileSchedulerILb0ELb1ELb1ELi128EEEEEEEEEvNT_6ParamsE)
        .other          _ZN7cutlass13device_kernelIN5flash11enable_sm90INS1_16FlashAttnFwdSm90INS1_25CollectiveMainloopFwdSm90ILi2EN4cute5tupleIJNS5_1CILi1EEES8_S8_EEENS6_IJNS7_ILi128EEESA_SA_EEELi128ENS_6half_tEfNS_4arch4Sm90ELb1ELb0ELb1ELb0ELb1ELb0ELb0ELb1ELb1ELb1ELb1ELb0EEENS1_21CollectiveEpilogueFwdISB_S9_SC_SE_Li256ELb0ELb1ELb1ELb0EEENS1_19SingleTileSchedulerILb0ELb1ELb1ELi128EEEEEEEEEvNT_6ParamsE,@"STO_CUDA_ENTRY STV_DEFAULT"
_ZN7cutlass13device_kernelIN5flash11enable_sm90INS1_16FlashAttnFwdSm90INS1_25CollectiveMainloopFwdSm90ILi2EN4cute5tupleIJNS5_1CILi1EEES8_S8_EEENS6_IJNS7_ILi128EEESA_SA_EEELi128ENS_6half_tEfNS_4arch4Sm90ELb1ELb0ELb1ELb0ELb1ELb0ELb0ELb1ELb1ELb1ELb1ELb0EEENS1_21CollectiveEpilogueFwdISB_S9_SC_SE_Li256ELb0ELb1ELb1ELb0EEENS1_19SingleTileSchedulerILb0ELb1ELb1ELi128EEEEEEEEEvNT_6ParamsE:
        /* <DEDUP_REMOVED lines=44> */
.L_x_8876:
        /* <DEDUP_REMOVED lines=22> */
.L_x_8877:
        /* <DEDUP_REMOVED lines=18> */
.L_x_8878:
        /* <DEDUP_REMOVED lines=22> */
.L_x_8879:
        /* <DEDUP_REMOVED lines=23> */
.L_x_8880:
        /* <DEDUP_REMOVED lines=9> */
.L_x_8883:
        /* <DEDUP_REMOVED lines=21> */
[----:B------:R-:W0:Y:S01]  /*09f0*/  S2UR UR48, SR_CTAID.X ;  /* 0x00000000003079c3 */ /* 0x000e220000002500 */
[----:B------:R-:W-:Y:S01]  /*0a00*/  ULDC UR4, c[0x0][0x448] ;  /* 0x0001120000047ab9 */ /* 0x000fe20000000800 */
[----:B------:R-:W-:Y:S01]  /*0a10*/  ULDC UR38, c[0x0][0x424] ;  /* 0x0001090000267ab9 */ /* 0x000fe20000000800 */
[----:B------:R-:W-:Y:S01]  /*0a20*/  UISETP.NE.AND UP1, UPT, UR4, 0x1, UPT ;  /* 0x000000010400788c */ /* 0x000fe2000bf25270 */
[----:B------:R-:W-:Y:S02]  /*0a30*/  ULDC UR7, c[0x0][0x288] ;  /* 0x0000a20000077ab9 */ /* 0x000fe40000000800 */
[----:B------:R-:W-:Y:S01]  /*0a40*/  ULDC.64 UR4, c[0x0][0x418] ;  /* 0x0001060000047ab9 */ /* 0x000fe20000000a00 */
[----:B------:R-:W-:Y:S02]  /*0a50*/  UIADD3 UR7, -UR7, 0x80, URZ ;  /* 0x0000008007077890 */ /* 0x000fe4000fffe13f */
[----:B------:R-:W-:Y:S01]  /*0a60*/  UISETP.NE.U32.AND UP0, UPT, UR4, URZ, UPT ;  /* 0x0000003f0400728c */ /* 0x000fe2000bf05070 */
[----:B------:R-:W-:Y:S01]  /*0a70*/  ULDC UR8, c[0x0][0x2f0] ;  /* 0x0000bc0000087ab9 */ /* 0x000fe20000000800 */
[----:B------:R-:W-:-:S02]  /*0a80*/  UP2UR UR42, UPR, URZ, 0x2 ;  /* 0x000000023f2a7883 */ /* 0x000fc40008000000 */
[----:B------:R-:W-:Y:S01]  /*0a90*/  UISETP.NE.AND.EX UP0, UPT, UR5, URZ, UPT, UP0 ;  /* 0x0000003f0500728c */ /* 0x000fe2000bf05300 */
[----:B------:R-:W-:Y:S02]  /*0aa0*/  @UP1 ULDC UR9, c[0x0][0x450] ;  /* 0x0001140000091ab9 */ /* 0x000fe40000000800 */
[----:B------:R-:W-:Y:S01]  /*0ab0*/  @UP1 ULDC UR5, c[0x0][0x44c] ;  /* 0x0001130000051ab9 */ /* 0x000fe20000000800 */
[----:B------:R-:W-:Y:S02]  /*0ac0*/  USEL UR38, UR38, 0x1, UP0 ;  /* 0x0000000126267887 */ /* 0x000fe40008000000 */
[----:B------:R-:W-:Y:S02]  /*0ad0*/  USHF.R.U32.HI UR10, URZ, 0x10, UR39 ;  /* 0x000000103f0a7899 */ /* 0x000fe40008011627 */
[----:B------:R-:W-:Y:S02]  /*0ae0*/  UIMAD UR7, UR38, UR8, UR7 ;  /* 0x00000008260772a4 */ /* 0x000fe4000f8e0207 */
[----:B0-----:R-:W-:-:S02]  /*0af0*/  USHF.L.U32 UR48, UR48, 0x7, URZ ;  /* 0x0000000730307899 */ /* 0x001fc4000800063f */
[----:B------:R-:W-:Y:S02]  /*0b00*/  ULOP3.LUT UR39, UR39, 0xffff, URZ, 0xc0, !UPT ;  /* 0x0000ffff27277892 */ /* 0x000fe4000f8ec03f */
[----:B------:R-:W-:Y:S02]  /*0b10*/  @UP1 UIADD3 UR4, UR48, 0x7f, URZ ;  /* 0x0000007f30041890 */ /* 0x000fe4000fffe03f */
[----:B------:R-:W-:Y:S02]  /*0b20*/  UIADD3 UR6, UR48, 0x7f, URZ ;  /* 0x0000007f30067890 */ /* 0x000fe4000fffe03f */
[----:B------:R-:W-:Y:S02]  /*0b30*/  UIMAD.WIDE.U32 UR4, UR4, UR5, URZ ;  /* 0x00000005040472a5 */ /* 0x000fe4000f8e003f */
[----:B------:R-:W-:Y:S02]  /*0b40*/  UIMAD UR4, UR38, UR8, 0x7f ;  /* 0x0000007f260474a4 */ /* 0x000fe4000f8e0208 */
[----:B------:R-:W-:-:S02]  /*0b50*/  @UP1 USHF.R.U32.HI UR6, URZ, UR9, UR5 ;  /* 0x000000093f061299 */ /* 0x000fc40008011605 */
[----:B------:R-:W-:Y:S02]  /*0b60*/  USHF.R.S32.HI UR5, URZ, 0x1f, UR4 ;  /* 0x0000001f3f057899 */ /* 0x000fe40008011404 */
[----:B------:R-:W-:Y:S02]  /*0b70*/  UIADD3 UR6, UR7, UR6, URZ ;  /* 0x0000000607067290 */ /* 0x000fe4000fffe03f */
[----:B------:R-:W-:Y:S02]  /*0b80*/  ULEA.HI UR5, UR5, UR4, URZ, 0x7 ;  /* 0x0000000405057291 */ /* 0x000fe4000f8f383f */
[----:B------:R-:W-:Y:S02]  /*0b90*/  USHF.R.S32.HI UR7, URZ, 0x1f, UR6 ;  /* 0x0000001f3f077899 */ /* 0x000fe40008011406 */
[----:B------:R-:W-:Y:S02]  /*0ba0*/  USHF.R.S32.HI UR5, URZ, 0x7, UR5 ;  /* 0x000000073f057899 */ /* 0x000fe40008011405 */
[----:B------:R-:W-:Y:S01]  /*0bb0*/  ULEA.HI UR7, UR7, UR6, URZ, 0x7 ;  /* 0x0000000607077291 */ /* 0x000fe2000f8f383f */
[----:B------:R-:W-:-:S03]  /*0bc0*/  UMOV UR4, URZ ;  /* 0x0000003f00047c82 */ /* 0x000fc60008000000 */
[----:B------:R-:W-:-:S04]  /*0bd0*/  USHF.R.S32.HI UR7, URZ, 0x7, UR7 ;  /* 0x000000073f077899 */ /* 0x000fc80008011407 */
[----:B------:R-:W-:-:S04]  /*0be0*/  UISETP.LT.AND UP0, UPT, UR5, UR7, UPT ;  /* 0x000000070500728c */ /* 0x000fc8000bf01270 */
[----:B------:R-:W-:Y:S02]  /*0bf0*/  USEL UR9, UR5, UR7, UP0 ;  /* 0x0000000705097287 */ /* 0x000fe40008000000 */
[----:B------:R-:W-:Y:S02]  /*0c00*/  UISETP.NE.AND UP0, UPT, UR10, URZ, UPT ;  /* 0x0000003f0a00728c */ /* 0x000fe4000bf05270 */
[----:B------:R-:W-:-:S06]  /*0c10*/  UISETP.GE.AND UP1, UPT, UR9, 0x1, UPT ;  /* 0x000000010900788c */ /* 0x000fcc000bf26270 */
        /* <DEDUP_REMOVED lines=36> */
.L_x_8885:
[----:B------:R-:W-:Y:S02]  /*0e60*/  UIMAD UR39, UR39, UR4, URZ ;  /* 0x00000004272772a4 */ /* 0x000fe4000f8e023f */
[----:B------:R-:W-:Y:S01]  /*0e70*/  IMAD.U32 R3, RZ, RZ, UR4 ;  /* 0x00000004ff037e24 */ /* 0x000fe2000f8e00ff */
[----:B------:R-:W-:Y:S01]  /*0e80*/  MOV R0, UR9 ;  /* 0x0000000900007c02 */ /* 0x000fe20008000f00 */
[----:B------:R-:W-:Y:S01]  /*0e90*/  VIADD R22, R19, 0xffffff80 ;  /* 0xffffff8013167836 */ /* 0x000fe20000000000 */
[----:B------:R-:W-:Y:S02]  /*0ea0*/  PLOP3.LUT P0, PT, PT, PT, PT, 0x80, 0x0 ;  /* 0x000000000000781c */ /* 0x000fe40003f0f070 */
[----:B------:R-:W-:Y:S02]  /*0eb0*/  CS2R R150, SRZ ;  /* 0x0000000000967805 */ /* 0x000fe4000001ff00 */
[----:B------:R-:W-:Y:S02]  /*0ec0*/  VIADDMNMX R0, R3, UR39, R0, PT ;  /* 0x0000002703007c46 */ /* 0x000fe4000b800100 */
[----:B------:R-:W-:-:S02]  /*0ed0*/  CS2R R148, SRZ ;  /* 0x0000000000947805 */ /* 0x000fc4000001ff00 */
[----:B------:R-:W-:Y:S02]  /*0ee0*/  MOV R3, RZ ;  /* 0x000000ff00037202 */ /* 0x000fe40000000f00 */
        /* <DEDUP_REMOVED lines=69> */
.L_x_8887:
[----:B------:R-:W-:-:S04]  /*1340*/  SHF.L.U32 R0, RZ, 0x1f, RZ ;  /* 0x0000001fff007819 */ /* 0x000fc800000006ff */
[----:B------:R-:W0:Y:S02]  /*1350*/  SYNCS.PHASECHK.TRANS64.TRYWAIT P0, [UR41+0x28800], R0 ;  /* 0x02880000ff0075a7 */ /* 0x000e240008000169 */
[----:B0-----:R-:W-:Y:S05]  /*1360*/  @!P0 BRA `(.L_x_8888) ;  /* 0x000000e400f88947 */ /* 0x001fea0003800000 */
.L_x_8973:
[----:B------:R-:W-:-:S06]  /*1370*/  ULOP3.LUT UR4, UR36, 0x1, URZ, 0xfc, !UPT ;  /* 0x0000000124047892 */ /* 0x000fcc000f8efc3f */
[----:B0-----:R-:W-:-:S05]  /*1380*/  IMAD.U32 R3, RZ, RZ, UR4 ;  /* 0x00000004ff037e24 */ /* 0x001fca000f8e00ff */
[----:B------:R-:W-:-:S13]  /*1390*/  ISETP.NE.AND P0, PT, R3, 0x3, PT ;  /* 0x000000030300780c */ /* 0x000fda0003f05270 */
[----:B------:R-:W-:Y:S05]  /*13a0*/  @!P0 BRA `(.L_x_8889) ;  /* 0x0000000000048947 */ /* 0x000fea0003800000 */
[----:B------:R-:W-:Y:S01]  /*13b0*/  BPT.TRAP 0x1 ;  /* 0x000000040000795c */ /* 0x000fe20000300000 */
.L_x_8889:
[----:B------:R0:W1:Y:S01]  /*13c0*/  SYNCS.PHASECHK.TRANS64.TRYWAIT P1, [UR41+0x28830], R0 ;  /* 0x02883000ff0075a7 */ /* 0x0000620008020169 */
[----:B------:R-:W-:Y:S05]  /*13d0*/  @!P0 BRA `(.L_x_8890) ;  /* 0x0000000000048947 */ /* 0x000fea0003800000 */
[----:B------:R-:W-:Y:S01]  /*13e0*/  BPT.TRAP 0x1 ;  /* 0x000000040000795c */ /* 0x000fe20000300000 */
.L_x_8890:
[----:B------:R-:W-:-:S04]  /*13f0*/  MOV R4, UR43 ;  /* 0x0000002b00047c02 */ /* 0x000fc80008000f00 */
[----:B------:R-:W-:Y:S01]  /*1400*/  LOP3.LUT R4, R4, 0x10000, RZ, 0xfc, !PT ;  /* 0x0001000004047812 */ /* 0x000fe200078efcff */
[----:B-1----:R-:W-:Y:S06]  /*1410*/  @P1 BRA `(.L_x_8891) ;  /* 0x0000000000081947 */ /* 0x002fec0003800000 */
[----:B------:R-:W1:Y:S02]  /*1420*/  SYNCS.PHASECHK.TRANS64.TRYWAIT P1, [UR41+0x28830], R0 ;  /* 0x02883000ff0075a7 */ /* 0x000e640008020169 */
[----:B-1----:R-:W-:Y:S05]  /*1430*/  @!P1 BRA `(.L_x_8892) ;  /* 0x000000e400dc9947 */ /* 0x002fea0003800000 */
.L_x_8891:
[----:B------:R-:W-:Y:S05]  /*1440*/  WARPSYNC.ALL ;  /* 0x0000000000007948 */ /* 0x000fea0003800000 */
[----:B------:R-:W-:Y:S01]  /*1450*/  IMAD.MOV.U32 R5, RZ, RZ, 0x40000040 ;  /* 0x40000040ff057424 */ /* 0x000fe200078e00ff */
[----:B------:R-:W-:Y:S01]  /*1460*/  UIADD3 UR4, UR41, 0x18400, URZ ;  /* 0x0001840029047890 */ /* 0x000fe2000fffe03f */
[----:B------:R-:W-:Y:S01]  /*1470*/  R2UR UR8, R4 ;  /* 0x00000000040872ca */ /* 0x000fe200000e0000 */
[----:B------:R-:W-:Y:S02]  /*1480*/  WARPGROUP.ARRIVE ;  /* 0x00000000000079c5 */ /* 0x000fe40000000000 */
[----:B------:R-:W-:Y:S01]  /*1490*/  R2UR UR9, R5 ;  /* 0x00000000050972ca */ /* 0x000fe200000e0000 */
[----:B------:R-:W-:-:S03]  /*14a0*/  USHF.R.U32.HI UR4, URZ, 0x4, UR4 ;  /* 0x000000043f047899 */ /* 0x000fc60008011604 */
[----:B------:R-:W2:Y:S01]  /*14b0*/  S2UR UR43, SR_CgaCtaId ;  /* 0x00000000002b79c3 */ /* 0x000ea20000008800 */
[----:B------:R-:W-:Y:S01]  /*14c0*/  UMOV UR11, 0x40000040 ;  /* 0x40000040000b7882 */ /* 0x000fe20000000000 */
[----:B------:R-:W-:Y:S01]  /*14d0*/  UMOV UR13, 0x40000040 ;  /* 0x40000040000d7882 */ /* 0x000fe20000000000 */
[----:B------:R-:W-:Y:S01]  /*14e0*/  ULOP3.LUT UR4, UR4, 0x3fff, URZ, 0xc0, !UPT ;  /* 0x00003fff04047892 */ /* 0x000fe2000f8ec03f */
[----:B------:R-:W-:Y:S01]  /*14f0*/  UMOV UR15, 0x40000040 ;  /* 0x40000040000f7882 */ /* 0x000fe20000000000 */
[----:B------:R-:W-:Y:S02]  /*1500*/  UMOV UR17, 0x40000040 ;  /* 0x4000004000117882 */ /* 0x000fe40000000000 */
[----:B------:R-:W-:Y:S01]  /*1510*/  ULOP3.LUT UR46, UR4, 0x10000, URZ, 0xfc, !UPT ;  /* 0x00010000042e7892 */ /* 0x000fe2000f8efc3f */
[----:B------:R-:W-:Y:S02]  /*1520*/  UMOV UR19, 0x40000040 ;  /* 0x4000004000137882 */ /* 0x000fe40000000000 */
[----:B------:R-:W-:Y:S01]  /*1530*/  R2UR UR4, R4 ;  /* 0x00000000040472ca */ /* 0x000fe200000e0000 */
[----:B------:R-:W-:-:S02]  /*1540*/  UIADD3 UR14, UR46, 0x4, URZ ;  /* 0x000000042e0e7890 */ /* 0x000fc4000fffe03f */
[----:B------:R-:W-:Y:S02]  /*1550*/  UIADD3 UR18, UR46, 0x6, URZ ;  /* 0x000000062e127890 */ /* 0x000fe4000fffe03f */
[----:B------:R-:W-:Y:S01]  /*1560*/  UMOV UR10, UR46 ;  /* 0x0000002e000a7c82 */ /* 0x000fe20008000000 */
[----:B------:R-:W-:Y:S01]  /*1570*/  UIADD3 UR22, UR46, 0x400, URZ ;  /* 0x000004002e167890 */ /* 0x000fe2000fffe03f */
[----:B------:R-:W-:Y:S01]  /*1580*/  HGMMA.64x128x16.F32 R24, gdesc[UR8], RZ, !UPT, gsb0 ;  /* 0x01e00000081879f0 */ /* 0x000fe2000c0008ff */
[----:B------:R-:W-:Y:S01]  /*1590*/  UIADD3 UR10, UR46, 0x2, URZ ;  /* 0x000000022e0a7890 */ /* 0x000fe2000fffe03f */
[----:B------:R-:W-:Y:S01]  /*15a0*/  UMOV UR9, 0x40000040 ;  /* 0x4000004000097882 */ /* 0x000fe20000000000 */
[----:B------:R-:W-:Y:S01]  /*15b0*/  UMOV UR11, 0x40000040 ;  /* 0x40000040000b7882 */ /* 0x000fe20000000000 */
[----:B------:R-:W-:Y:S02]  /*15c0*/  UMOV UR21, 0x40000040 ;  /* 0x4000004000157882 */ /* 0x000fe40000000000 */
[----:B------:R-:W-:-:S02]  /*15d0*/  UIADD3 UR8, UR4, 0x2, URZ ;  /* 0x0000000204087890 */ /* 0x000fc4000fffe03f */
[----:B------:R-:W-:Y:S02]  /*15e0*/  UIADD3 UR12, UR4, 0x4, URZ ;  /* 0x00000004040c7890 */ /* 0x000fe4000fffe03f */
[----:B------:R-:W-:Y:S02]  /*15f0*/  UIADD3 UR16, UR4, 0x6, URZ ;  /* 0x0000000604107890 */ /* 0x000fe4000fffe03f */
[----:B------:R-:W-:Y:S01]  /*1600*/  UIADD3 UR20, UR4, 0x400, URZ ;  /* 0x0000040004147890 */ /* 0x000fe2000fffe03f */
        /* <DEDUP_REMOVED lines=37> */
.L_x_8893:
[----:B------:R-:W-:Y:S01]  /*1860*/  LOP3.LUT R7, R88, 0xffffff80, RZ, 0xc0, !PT ;  /* 0xffffff8058077812 */ /* 0x000fe200078ec0ff */
[----:B------:R-:W-:Y:S01]  /*1870*/  ULDC UR6, c[0x0][0x9d8] ;  /* 0x0002760000067ab9 */ /* 0x000fe20000000800 */
[----:B------:R-:W-:Y:S01]  /*1880*/  LEA.HI R23, R23, R22, RZ, 0x2 ;  /* 0x0000001617177211 */ /* 0x000fe200078f10ff */
[----:B------:R-:W-:Y:S01]  /*1890*/  FMUL.FTZ R24, R24, UR6 ;  /* 0x0000000618187c20 */ /* 0x000fe20008410000 */
[----:B------:R-:W-:Y:S01]  /*18a0*/  FMUL.FTZ R25, R25, UR6 ;  /* 0x0000000619197c20 */ /* 0x000fe20008410000 */
[----:B------:R-:W-:Y:S01]  /*18b0*/  IMAD.IADD R7, R22, 0x1, -R7 ;  /* 0x0000000116077824 */ /* 0x000fe200078e0a07 */
[----:B------:R-:W-:Y:S01]  /*18c0*/  LOP3.LUT R23, R23, 0xfffffffc, RZ, 0xc0, !PT ;  /* 0xfffffffc17177812 */ /* 0x000fe200078ec0ff */
[----:B------:R2:W3:Y:S01]  /*18d0*/  MUFU.TANH R90, R24 ;  /* 0x00000018005a7308 */ /* 0x0004e20000002400 */
[----:B------:R-:W-:Y:S01]  /*18e0*/  UISETP.NE.AND UP0, UPT, UR42, URZ, UPT ;  /* 0x0000003f2a00728c */ /* 0x000fe2000bf05270 */
[----:B01----:R-:W-:Y:S01]  /*18f0*/  FMUL.FTZ R0, R26, UR6 ;  /* 0x000000061a007c20 */ /* 0x003fe20008410000 */
[----:B------:R-:W-:Y:S01]  /*1900*/  SHF.R.S32.HI R6, RZ, 0x1f, R7 ;  /* 0x0000001fff067819 */ /* 0x000fe20000011407 */
[----:B------:R-:W-:Y:S01]  /*1910*/  FMUL.FTZ R3, R27, UR6 ;  /* 0x000000061b037c20 */ /* 0x000fe20008410000 */
[----:B------:R-:W-:Y:S01]  /*1920*/  ULDC UR7, c[0x0][0x2f0] ;  /* 0x0000bc0000077ab9 */ /* 0x000fe20000000800 */
[----:B------:R-:W-:Y:S01]  /*1930*/  FMUL.FTZ R28, R28, UR6 ;  /* 0x000000061c1c7c20 */ /* 0x000fe20008410000 */
[----:B------:R-:W-:Y:S01]  /*1940*/  LEA.HI R10, R6, R7, RZ, 0x2 ;  /* 0x00000007060a7211 */ /* 0x000fe200078f10ff */
[----:B------:R0:W1:Y:S01]  /*1950*/  MUFU.TANH R91, R25 ;  /* 0x00000019005b7308 */ /* 0x0000620000002400 */
[----:B--2---:R-:W-:Y:S01]  /*1960*/  IADD3 R24, R22, -R23, RZ ;  /* 0x8000001716187210 */ /* 0x004fe20007ffe0ff */
[----:B------:R-:W-:Y:S01]  /*1970*/  FMUL.FTZ R9, R30, UR6 ;  /* 0x000000061e097c20 */ /* 0x000fe20008410000 */
[----:B------:R-:W-:Y:S01]  /*1980*/  LEA.HI R11, R6, R7, RZ, 0x5 ;  /* 0x00000007060b7211 */ /* 0x000fe200078f28ff */
[----:B------:R-:W-:Y:S01]  /*1990*/  @UP0 ULDC UR4, c[0x0][0x44c] ;  /* 0x0001130000040ab9 */ /* 0x000fe20000000800 */
[--C-:B------:R-:W-:Y:S01]  /*19a0*/  SHF.R.S32.HI R6, RZ, 0x2, R10.reuse ;  /* 0x00000002ff067819 */ /* 0x100fe2000001140a */
[----:B------:R-:W-:Y:S01]  /*19b0*/  @UP0 ULDC UR5, c[0x0][0x450] ;  /* 0x0001140000050ab9 */ /* 0x000fe20000000800 */
[----:B------:R-:W-:Y:S01]  /*19c0*/  SHF.R.S32.HI R23, RZ, 0x1f, R10 ;  /* 0x0000001fff177819 */ /* 0x000fe2000001140a */
[----:B------:R2:W4:Y:S01]  /*19d0*/  MUFU.TANH R92, R28 ;  /* 0x0000001c005c7308 */ /* 0x0005220000002400 */
[----:B------:R-:W-:Y:S01]  /*19e0*/  LEA.HI R22, R89, R89, RZ, 0x1 ;  /* 0x0000005959167211 */ /* 0x000fe200078f08ff */
[----:B------:R-:W-:Y:S01]  /*19f0*/  FMUL.FTZ R29, R29, UR6 ;  /* 0x000000061d1d7c20 */ /* 0x000fe20008410000 */
[----:B------:R-:W-:Y:S01]  /*1a00*/  SHF.R.S32.HI R11, RZ, 0x5, R11 ;  /* 0x00000005ff0b7819 */ /* 0x000fe2000001140b */
[----:B------:R-:W-:Y:S01]  /*1a10*/  ULDC UR10, c[0x0][0x288] ;  /* 0x0000a200000a7ab9 */ /* 0x000fe20000000800 */
[----:B------:R-:W-:Y:S01]  /*1a20*/  LEA.HI R23, R23, R6, RZ, 0x3 ;  /* 0x0000000617177211 */ /* 0x000fe200078f18ff */
[----:B------:R-:W-:Y:S01]  /*1a30*/  FMUL.FTZ R32, R32, UR6 ;  /* 0x0000000620207c20 */ /* 0x000fe20008410000 */
[----:B------:R-:W-:Y:S01]  /*1a40*/  LOP3.LUT R22, R22, 0x3fffffe, RZ, 0xc0, !PT ;  /* 0x03fffffe16167812 */ /* 0x000fe200078ec0ff */
[----:B------:R-:W5:Y:S01]  /*1a50*/  MUFU.TANH R29, R29 ;  /* 0x0000001d001d7308 */ /* 0x000f620000002400 */
[----:B0-----:R-:W-:Y:S01]  /*1a60*/  LEA R25, R11, UR48, 0x4 ;  /* 0x000000300b197c11 */ /* 0x001fe2000f8e20ff */
[----:B------:R-:W-:Y:S01]  /*1a70*/  FMUL.FTZ R33, R33, UR6 ;  /* 0x0000000621217c20 */ /* 0x000fe20008410000 */
[----:B------:R-:W-:Y:S01]  /*1a80*/  LOP3.LUT R23, R23, 0xfffffff8, RZ, 0xc0, !PT ;  /* 0xfffffff817177812 */ /* 0x000fe200078ec0ff */
[----:B------:R-:W-:Y:S01]  /*1a90*/  IMAD.IADD R89, R89, 0x1, -R22 ;  /* 0x0000000159597824 */ /* 0x000fe200078e0a16 */
[----:B------:R-:W-:Y:S01]  /*1aa0*/  LEA.HI R11, R24, R24, RZ, 0x1 ;  /* 0x00000018180b7211 */ /* 0x000fe200078f08ff */
[----:B------:R-:W-:Y:S01]  /*1ab0*/  FMUL.FTZ R36, R36, UR6 ;  /* 0x0000000624247c20 */ /* 0x000fe20008410000 */
[----:B------:R-:W-:Y:S01]  /*1ac0*/  IADD3 R26, R25, R6, -R23 ;  /* 0x00000006191a7210 */ /* 0x000fe20007ffe817 */
[----:B------:R1:W0:Y:S01]  /*1ad0*/  MUFU.TANH R95, R32 ;  /* 0x00000020005f7308 */ /* 0x0002220000002400 */
[----:B------:R-:W-:Y:S01]  /*1ae0*/  LOP3.LUT R11, R11, 0x1ffffffe, RZ, 0xc0, !PT ;  /* 0x1ffffffe0b0b7812 */ /* 0x000fe200078ec0ff */
[----:B------:R-:W-:Y:S01]  /*1af0*/  FMUL.FTZ R37, R37, UR6 ;  /* 0x0000000625257c20 */ /* 0x000fe20008410000 */
[----:B------:R-:W-:Y:S01]  /*1b00*/  PLOP3.LUT P1, PT, PT, PT, UP0, 0x80, 0x0 ;  /* 0x000000000000781c */ /* 0x000fe20003f2f008 */
[----:B------:R-:W-:Y:S01]  /*1b10*/  FMUL.FTZ R40, R40, UR6 ;  /* 0x0000000628287c20 */ /* 0x000fe20008410000 */
[----:B------:R-:W-:Y:S01]  /*1b20*/  LEA R89, R89, R26, 0x6 ;  /* 0x0000001a59597211 */ /* 0x000fe200078e30ff */
[----:B------:R-:W-:Y:S01]  /*1b30*/  IMAD.IADD R6, R24, 0x1, -R11 ;  /* 0x0000000118067824 */ /* 0x000fe200078e0a0b */
[----:B------:R-:W-:Y:S01]  /*1b40*/  PLOP3.LUT P2, PT, PT, PT, UP0, 0x80, 0x0 ;  /* 0x000000000000781c */ /* 0x000fe20003f4f008 */
[----:B------:R-:W0:Y:S01]  /*1b50*/  MUFU.TANH R33, R33 ;  /* 0x0000002100217308 */ /* 0x000e220000002400 */
[----:B------:R-:W-:Y:S01]  /*1b60*/  LOP3.LUT R10, R10, 0x7ffffffc, RZ, 0xc0, !PT ;  /* 0x7ffffffc0a0a7812 */ /* 0x000fe200078ec0ff */
[----:B------:R-:W-:-:S02]  /*1b70*/  IMAD R6, R6, 0x8, R89 ;  /* 0x0000000806067824 */ /* 0x000fc400078e0259 */
[----:B------:R-:W-:Y:S01]  /*1b80*/  FMUL.FTZ R41, R41, UR6 ;  /* 0x0000000629297c20 */ /* 0x000fe20008410000 */
[----:B------:R-:W-:Y:S01]  /*1b90*/  FMUL.FTZ R44, R44, UR6 ;  /* 0x000000062c2c7c20 */ /* 0x000fe20008410000 */
[----:B------:R-:W-:Y:S01]  /*1ba0*/  IADD3 R7, R7, -R10, RZ ;  /* 0x8000000a07077210 */ /* 0x000fe20007ffe0ff */
[----:B------:R-:W-:Y:S02]  /*1bb0*/  IMAD.MOV.U32 R23, RZ, RZ, R6 ;  /* 0x000000ffff177224 */ /* 0x000fe400078e0006 */
[----:B------:R-:W-:Y:S01]  /*1bc0*/  FMUL.FTZ R45, R45, UR6 ;  /* 0x000000062d2d7c20 */ /* 0x000fe20008410000 */
[----:B------:R-:W-:Y:S01]  /*1bd0*/  @P1 IMAD.HI.U32 R11, R6, UR4, RZ ;  /* 0x00000004060b1c27 */ /* 0x000fe2000f8e00ff */
[----:B------:R-:W-:Y:S01]  /*1be0*/  UMOV UR4, 0xffffff80 ;  /* 0xffffff8000047882 */ /* 0x000fe20000000000 */
[----:B------:R-:W0:Y:S01]  /*1bf0*/  MUFU.TANH R36, R36 ;  /* 0x0000002400247308 */ /* 0x000e220000002400 */
[----:B------:R-:W-:Y:S01]  /*1c00*/  UIMAD UR4, UR47, UR4, 0x80 ;  /* 0x000000802f0474a4 */ /* 0x000fe2000f8e0204 */
[----:B------:R-:W-:Y:S01]  /*1c10*/  FMUL.FTZ R48, R48, UR6 ;  /* 0x0000000630307c20 */ /* 0x000fe20008410000 */
[----:B------:R-:W-:Y:S01]  /*1c20*/  @P2 SHF.R.U32.HI R23, RZ, UR5, R11 ;  /* 0x00000005ff172c19 */ /* 0x000fe2000801160b */
[----:B------:R-:W-:Y:S01]  /*1c30*/  IMAD.U32 R11, RZ, RZ, UR7 ;  /* 0x00000007ff0b7e24 */ /* 0x000fe2000f8e00ff */
[----:B------:R-:W-:Y:S01]  /*1c40*/  UIADD3 UR5, UR4, 0x1, URZ ;  /* 0x0000000104057890 */ /* 0x000fe2000fffe03f */
[----:B------:R-:W-:Y:S01]  /*1c50*/  FMUL.FTZ R49, R49, UR6 ;  /* 0x0000000631317c20 */ /* 0x000fe20008410000 */
[----:B------:R-:W-:Y:S01]  /*1c60*/  UIMAD UR4, UR38, UR7, UR4 ;  /* 0x00000007260472a4 */ /* 0x000fe2000f8e0204 */
[----:B------:R-:W3:Y:S01]  /*1c70*/  SHFL.IDX PT, R27, R23, RZ, 0x1c1f ;  /* 0x001c1fff171b7589 */ /* 0x000ee200000e0000 */
[----:B------:R-:W0:Y:S01]  /*1c80*/  MUFU.TANH R37, R37 ;  /* 0x0000002500257308 */ /* 0x000e220000002400 */
[----:B------:R-:W-:Y:S01]  /*1c90*/  FMUL.FTZ R52, R52, UR6 ;  /* 0x0000000634347c20 */ /* 0x000fe20008410000 */
[----:B------:R-:W-:-:S02]  /*1ca0*/  IMAD.U32 R10, RZ, RZ, UR5 ;  /* 0x00000005ff0a7e24 */ /* 0x000fc4000f8e00ff */
[----:B------:R-:W-:Y:S01]  /*1cb0*/  FMUL.FTZ R12, R34, UR6 ;  /* 0x00000006220c7c20 */ /* 0x000fe20008410000 */
[----:B--2---:R-:W-:Y:S01]  /*1cc0*/  MOV R28, UR4 ;  /* 0x00000004001c7c02 */ /* 0x004fe20008000f00 */
[----:B------:R-:W-:Y:S01]  /*1cd0*/  FMUL.FTZ R53, R53, UR6 ;  /* 0x0000000635357c20 */ /* 0x000fe20008410000 */
[C---:B------:R-:W-:Y:S02]  /*1ce0*/  IMAD R10, R7.reuse, -0x2, R10 ;  /* 0xfffffffe070a7824 */ /* 0x040fe400078e020a */
[----:B------:R-:W-:Y:S01]  /*1cf0*/  FMUL.FTZ R56, R56, UR6 ;  /* 0x0000000638387c20 */ /* 0x000fe20008410000 */
[----:B------:R-:W2:Y:S01]  /*1d00*/  MUFU.TANH R40, R40 ;  /* 0x0000002800287308 */ /* 0x000ea20000002400 */
[----:B------:R-:W-:Y:S02]  /*1d10*/  IMAD R28, R7, -0x2, R28 ;  /* 0xfffffffe071c7824 */ /* 0x000fe400078e021c */
[----:B------:R-:W-:Y:S01]  /*1d20*/  FMUL.FTZ R57, R57, UR6 ;  /* 0x0000000639397c20 */ /* 0x000fe20008410000 */
[----:B------:R-:W-:-:S02]  /*1d30*/  IMAD R30, R11, UR38, R10 ;  /* 0x000000260b1e7c24 */ /* 0x000fc4000f8e020a */
[----:B------:R-:W-:Y:S01]  /*1d40*/  FMUL.FTZ R65, R65, UR6 ;  /* 0x0000000641417c20 */ /* 0x000fe20008410000 */
[----:B------:R-:W-:Y:S01]  /*1d50*/  FMUL.FTZ R8, R31, UR6 ;  /* 0x000000061f087c20 */ /* 0x000fe20008410000 */
[----:B------:R-:W-:Y:S01]  /*1d60*/  FMUL.FTZ R18, R47, UR6 ;  /* 0x000000062f127c20 */ /* 0x000fe20008410000 */
[----:B------:R-:W-:Y:S01]  /*1d70*/  VIADD R11, R30, -UR10 ;  /* 0x8000000a1e0b7c36 */ /* 0x000fe20008000000 */
[----:B------:R-:W2:Y:S01]  /*1d80*/  MUFU.TANH R41, R41 ;  /* 0x0000002900297308 */ /* 0x000ea20000002400 */
[----:B------:R-:W-:Y:S01]  /*1d90*/  FMUL.FTZ R60, R60, UR6 ;  /* 0x000000063c3c7c20 */ /* 0x000fe20008410000 */
[----:B------:R-:W-:Y:S01]  /*1da0*/  FMUL.FTZ R61, R61, UR6 ;  /* 0x000000063d3d7c20 */ /* 0x000fe20008410000 */
[----:B------:R-:W-:Y:S01]  /*1db0*/  FMUL.FTZ R13, R35, UR6 ;  /* 0x00000006230d7c20 */ /* 0x000fe20008410000 */
[----:B------:R-:W-:Y:S01]  /*1dc0*/  FMUL.FTZ R25, R59, UR6 ;  /* 0x000000063b197c20 */ /* 0x000fe20008410000 */
[----:B------:R-:W-:Y:S01]  /*1dd0*/  FMUL.FTZ R64, R64, UR6 ;  /* 0x0000000640407c20 */ /* 0x000fe20008410000 */
[----:B------:R-:W-:Y:S01]  /*1de0*/  FMUL.FTZ R68, R68, UR6 ;  /* 0x0000000644447c20 */ /* 0x000fe20008410000 */
[----:B---3--:R-:W-:Y:S01]  /*1df0*/  VIADDMNMX R11, R27, R11, R28, PT ;  /* 0x0000000b1b0b7246 */ /* 0x008fe2000380011c */
[----:B------:R-:W3:Y:S01]  /*1e00*/  MUFU.TANH R44, R44 ;  /* 0x0000002c002c7308 */ /* 0x000ee20000002400 */
[----:B------:R-:W-:Y:S01]  /*1e10*/  FMUL.FTZ R21, R51, UR6 ;  /* 0x0000000633157c20 */ /* 0x000fe20008410000 */
[----:B------:R-:W-:Y:S01]  /*1e20*/  FMUL.FTZ R72, R72, UR6 ;  /* 0x0000000648487c20 */ /* 0x000fe20008410000 */
[----:B------:R-:W-:Y:S01]  /*1e30*/  ISETP.GT.AND P1, PT, R11, RZ, PT ;  /* 0x000000ff0b00720c */ /* 0x000fe20003f24270 */
[----:B------:R-:W-:Y:S01]  /*1e40*/  FMUL.FTZ R73, R73, UR6 ;  /* 0x0000000649497c20 */ /* 0x000fe20008410000 */
[----:B------:R-:W-:Y:S01]  /*1e50*/  ISETP.GT.AND P2, PT, R11, 0x1, PT ;  /* 0x000000010b00780c */ /* 0x000fe20003f44270 */
[----:B------:R-:W-:Y:S01]  /*1e60*/  FMUL.FTZ R24, R55, UR6 ;  /* 0x0000000637187c20 */ /* 0x000fe20008410000 */
[----:B------:R-:W-:Y:S01]  /*1e70*/  ISETP.GT.AND P3, PT, R11, 0x8, PT ;  /* 0x000000080b00780c */ /* 0x000fe20003f64270 */
[----:B------:R-:W3:Y:S01]  /*1e80*/  MUFU.TANH R45, R45 ;  /* 0x0000002d002d7308 */ /* 0x000ee20000002400 */
[----:B------:R-:W-:Y:S01]  /*1e90*/  FSEL R89, R90, -INF , P1 ;  /* 0xff8000005a597808 */ /* 0x000fe20000800000 */
        /* <DEDUP_REMOVED lines=8> */
[----:B------:R-:W-:Y:S01]  /*1f20*/  FMUL.FTZ R80, R80, UR6 ;  /* 0x0000000650507c20 */ /* 0x000fe20008410000 */
[----:B------:R-:W-:Y:S01]  /*1f30*/  ISETP.GT.AND P2, PT, R11, 0x10, PT ;  /* 0x000000100b00780c */ /* 0x000fe20003f44270 */
[----:B------:R-:W-:Y:S01]  /*1f40*/  FMUL.FTZ R81, R81, UR6 ;  /* 0x0000000651517c20 */ /* 0x000fe20008410000 */
[----:B-----5:R-:W-:Y:S01]  /*1f50*/  FSEL R93, R29, -INF , P1 ;  /* 0xff8000001d5d7808 */ /* 0x020fe20000800000 */
[----:B------:R-:W-:Y:S01]  /*1f60*/  FMUL.FTZ R17, R43, UR6 ;  /* 0x000000062b117c20 */ /* 0x000fe20008410000 */
[----:B------:R-:W-:Y:S01]  /*1f70*/  FMNMX.FTZ R10, R91, R10, !PT ;  /* 0x0000000a5b0a7209 */ /* 0x000fe20007810000 */
[----:B------:R-:W4:Y:S01]  /*1f80*/  MUFU.TANH R49, R49 ;  /* 0x0000003100317308 */ /* 0x000f220000002400 */
[----:B------:R-:W-:Y:S01]  /*1f90*/  ISETP.GT.AND P1, PT, R11, 0x11, PT ;  /* 0x000000110b00780c */ /* 0x000fe20003f24270 */
[----:B------:R-:W-:Y:S01]  /*1fa0*/  FMUL.FTZ R84, R84, UR6 ;  /* 0x0000000654547c20 */ /* 0x000fe20008410000 */
[----:B0-----:R-:W-:Y:S01]  /*1fb0*/  FSEL R95, R95, -INF , P2 ;  /* 0xff8000005f5f7808 */ /* 0x001fe20001000000 */
[----:B------:R-:W-:Y:S01]  /*1fc0*/  FMUL.FTZ R85, R85, UR6 ;  /* 0x0000000655557c20 */ /* 0x000fe20008410000 */
[----:B------:R-:W-:Y:S01]  /*1fd0*/  FMNMX.FTZ R10, R93, R10, !PT ;  /* 0x0000000a5d0a7209 */ /* 0x000fe20007810000 */
[----:B------:R-:W0:Y:S01]  /*1fe0*/  SHFL.IDX PT, R23, R23, 0x1, 0x1c1f ;  /* 0x003c1f0017177f89 */ /* 0x000e2200000e0000 */
[----:B------:R-:W-:Y:S01]  /*1ff0*/  ISETP.GT.AND P2, PT, R11, 0x18, PT ;  /* 0x000000180b00780c */ /* 0x000fe20003f44270 */
[----:B------:R-:W5:Y:S01]  /*2000*/  MUFU.TANH R52, R52 ;  /* 0x0000003400347308 */ /* 0x000f620000002400 */
[----:B------:R-:W-:Y:S01]  /*2010*/  FSEL R97, R33, -INF , P1 ;  /* 0xff80000021617808 */ /* 0x000fe20000800000 */
[----:B------:R-:W-:Y:S01]  /*2020*/  ULDC UR4, c[0x0][0x988] ;  /* 0x0002620000047ab9 */ /* 0x000fe20000000800 */
[----:B------:R-:W-:Y:S01]  /*2030*/  FMNMX.FTZ R10, R95, R10, !PT ;  /* 0x0000000a5f0a7209 */ /* 0x000fe20007810000 */
[----:B------:R-:W-:Y:S01]  /*2040*/  FMUL.FTZ R63, R63, UR6 ;  /* 0x000000063f3f7c20 */ /* 0x000fe20008410000 */
[----:B------:R-:W-:Y:S01]  /*2050*/  ISETP.GT.AND P1, PT, R11, 0x19, PT ;  /* 0x000000190b00780c */ /* 0x000fe20003f24270 */
[----:B------:R-:W-:Y:S01]  /*2060*/  FMUL.FTZ R15, R38, UR6 ;  /* 0x00000006260f7c20 */ /* 0x000fe20008410000 */
[----:B------:R-:W-:Y:S01]  /*2070*/  FSEL R99, R36, -INF , P2 ;  /* 0xff80000024637808 */ /* 0x000fe20001000000 */
[----:B------:R-:W0:Y:S01]  /*2080*/  MUFU.TANH R53, R53 ;  /* 0x0000003500357308 */ /* 0x000e220000002400 */
[----:B------:R-:W-:Y:S01]  /*2090*/  FMNMX.FTZ R10, R97, R10, !PT ;  /* 0x0000000a610a7209 */ /* 0x000fe20007810000 */
[----:B------:R-:W-:Y:S01]  /*20a0*/  FMUL.FTZ R67, R67, UR6 ;  /* 0x0000000643437c20 */ /* 0x000fe20008410000 */
[----:B------:R-:W-:Y:S01]  /*20b0*/  ISETP.GT.AND P2, PT, R11, 0x20, PT ;  /* 0x000000200b00780c */ /* 0x000fe20003f44270 */
[----:B------:R-:W-:Y:S01]  /*20c0*/  FMUL.FTZ R71, R71, UR6 ;  /* 0x0000000647477c20 */ /* 0x000fe20008410000 */
[----:B------:R-:W-:Y:S01]  /*20d0*/  FSEL R101, R37, -INF , P1 ;  /* 0xff80000025657808 */ /* 0x000fe20000800000 */
[----:B------:R-:W-:Y:S01]  /*20e0*/  FMUL.FTZ R16, R42, UR6 ;  /* 0x000000062a107c20 */ /* 0x000fe20008410000 */
[----:B------:R-:W-:Y:S01]  /*20f0*/  FMNMX.FTZ R10, R99, R10, !PT ;  /* 0x0000000a630a7209 */ /* 0x000fe20007810000 */
        /* <DEDUP_REMOVED lines=8> */
[----:B------:R-:W2:Y:S01]  /*2180*/  MUFU.TANH R31, R57 ;  /* 0x00000039001f7308 */ /* 0x000ea20000002400 */
[----:B------:R-:W-:Y:S01]  /*2190*/  FSEL R105, R41, -INF , P1 ;  /* 0xff80000029697808 */ /* 0x000fe20000800000 */
        /* <DEDUP_REMOVED lines=11> */
[----:B------:R-:W-:Y:S01]  /*2250*/  FSEL R109, R45, -INF , P1 ;  /* 0xff8000002d6d7808 */ /* 0x000fe20000800000 */
[----:B------:R-:W-:Y:S01]  /*2260*/  FMUL.FTZ R26, R58, UR6 ;  /* 0x000000063a1a7c20 */ /* 0x000fe20008410000 */
[----:B------:R-:W-:Y:S01]  /*2270*/  FMNMX.FTZ R34, R107, R34, !PT ;  /* 0x000000226b227209 */ /* 0x000fe20007810000 */
[----:B------:R-:W3:Y:S01]  /*2280*/  MUFU.TANH R27, R60 ;  /* 0x0000003c001b7308 */ /* 0x000ee20000002400 */
[----:B------:R-:W-:Y:S01]  /*2290*/  ISETP.GT.AND P1, PT, R11, 0x31, PT ;  /* 0x000000310b00780c */ /* 0x000fe20003f24270 */
[----:B------:R-:W-:Y:S01]  /*22a0*/  FMUL.FTZ R62, R62, UR6 ;  /* 0x000000063e3e7c20 */ /* 0x000fe20008410000 */
[----:B-1----:R-:W-:Y:S01]  /*22b0*/  FSEL R69, R48, -INF , P2 ;  /* 0xff80000030457808 */ /* 0x002fe20001000000 */
[----:B------:R-:W-:Y:S01]  /*22c0*/  FMUL.FTZ R66, R66, UR6 ;  /* 0x0000000642427c20 */ /* 0x000fe20008410000 */
[----:B------:R-:W-:Y:S01]  /*22d0*/  FMNMX.FTZ R34, R109, R34, !PT ;  /* 0x000000226d227209 */ /* 0x000fe20007810000 */
[----:B------:R-:W-:Y:S01]  /*22e0*/  FMUL.FTZ R70, R70, UR6 ;  /* 0x0000000646467c20 */ /* 0x000fe20008410000 */
[----:B------:R-:W-:Y:S01]  /*22f0*/  ISETP.GT.AND P2, PT, R11, 0x38, PT ;  /* 0x000000380b00780c */ /* 0x000fe20003f44270 */
[----:B------:R5:W1:Y:S01]  /*2300*/  MUFU.TANH R35, R61 ;  /* 0x0000003d00237308 */ /* 0x000a620000002400 */
[----:B----4-:R-:W-:Y:S01]  /*2310*/  FSEL R65, R49, -INF , P1 ;  /* 0xff80000031417808 */ /* 0x010fe20000800000 */
[----:B------:R-:W-:Y:S01]  /*2320*/  FMUL.FTZ R74, R74, UR6 ;  /* 0x000000064a4a7c20 */ /* 0x000fe20008410000 */
[----:B------:R-:W-:Y:S01]  /*2330*/  FMNMX.FTZ R34, R69, R34, !PT ;  /* 0x0000002245227209 */ /* 0x000fe20007810000 */
[----:B------:R-:W-:Y:S01]  /*2340*/  FMUL.FTZ R78, R78, UR6 ;  /* 0x000000064e4e7c20 */ /* 0x000fe20008410000 */
[----:B------:R-:W-:Y:S01]  /*2350*/  ISETP.GT.AND P1, PT, R11, 0x39, PT ;  /* 0x000000390b00780c */ /* 0x000fe20003f24270 */
[----:B------:R-:W-:Y:S01]  /*2360*/  FMUL.FTZ R82, R82, UR6 ;  /* 0x0000000652527c20 */ /* 0x000fe20008410000 */
[----:B------:R-:W-:Y:S01]  /*2370*/  FMNMX.FTZ R34, R65, R34, !PT ;  /* 0x0000002241227209 */ /* 0x000fe20007810000 */
[----:B------:R-:W4:Y:S01]  /*2380*/  MUFU.TANH R29, R64 ;  /* 0x00000040001d7308 */ /* 0x000f220000002400 */
[----:B-----5:R-:W-:Y:S01]  /*2390*/  FSEL R61, R52, -INF , P2 ;  /* 0xff800000343d7808 */ /* 0x020fe20001000000 */
[----:B------:R-:W-:Y:S01]  /*23a0*/  FMUL.FTZ R86, R86, UR6 ;  /* 0x0000000656567c20 */ /* 0x000fe20008410000 */
[----:B------:R-:W-:Y:S01]  /*23b0*/  ISETP.GT.AND P2, PT, R11, 0x40, PT ;  /* 0x000000400b00780c */ /* 0x000fe20003f44270 */
[----:B------:R-:W-:Y:S01]  /*23c0*/  @UP0 ULDC UR11, c[0x0][0x450] ;  /* 0x00011400000b0ab9 */ /* 0x000fe20000000800 */
[----:B0-----:R-:W-:Y:S01]  /*23d0*/  FSEL R59, R53, -INF , P1 ;  /* 0xff800000353b7808 */ /* 0x001fe20000800000 */
[----:B------:R-:W-:Y:S01]  /*23e0*/  UIMAD UR7, UR38, UR7, -UR10 ;  /* 0x00000007260772a4 */ /* 0x000fe2000f8e0a0a */
[----:B------:R-:W-:Y:S01]  /*23f0*/  FMNMX.FTZ R34, R61, R34, !PT ;  /* 0x000000223d227209 */ /* 0x000fe20007810000 */
[----:B------:R-:W0:Y:S01]  /*2400*/  MUFU.TANH R51, R68 ;  /* 0x0000004400337308 */ /* 0x000e220000002400 */
[----:B------:R-:W-:Y:S01]  /*2410*/  ISETP.GT.AND P1, PT, R11, 0x41, PT ;  /* 0x000000410b00780c */ /* 0x000fe20003f24270 */
[----:B------:R-:W-:Y:S01]  /*2420*/  UIADD3 UR54, UR47, -0x2, URZ ;  /* 0xfffffffe2f367890 */ /* 0x000fe2000fffe03f */
[----:B------:R-:W-:Y:S01]  /*2430*/  FSEL R57, R56, -INF , P2 ;  /* 0xff80000038397808 */ /* 0x000fe20001000000 */
[----:B------:R-:W-:Y:S01]  /*2440*/  UIADD3 UR6, UR41, 0x28840, URZ ;  /* 0x0002884029067890 */ /* 0x000fe2000fffe03f */
[----:B------:R-:W-:Y:S01]  /*2450*/  FMNMX.FTZ R34, R59, R34, !PT ;  /* 0x000000223b227209 */ /* 0x000fe20007810000 */
[----:B------:R-:W-:Y:S01]  /*2460*/  UMOV UR47, URZ ;  /* 0x0000003f002f7c82 */ /* 0x000fe20008000000 */
[----:B------:R-:W-:Y:S01]  /*2470*/  ISETP.GT.AND P2, PT, R11, 0x48, PT ;  /* 0x000000480b00780c */ /* 0x000fe20003f44270 */
[----:B------:R-:W5:Y:S01]  /*2480*/  MUFU.TANH R10, R10 ;  /* 0x0000000a000a7308 */ /* 0x000f620000002400 */
[----:B--2---:R-:W-:Y:S01]  /*2490*/  FSEL R49, R31, -INF , P1 ;  /* 0xff8000001f317808 */ /* 0x004fe20000800000 */
[----:B------:R-:W-:Y:S01]  /*24a0*/  UPRMT UR6, UR43, 0x654, UR6 ;  /* 0x000006542b067896 */ /* 0x000fe20008000006 */
[----:B------:R-:W-:-:S02]  /*24b0*/  FMNMX.FTZ R34, R57, R34, !PT ;  /* 0x0000002239227209 */ /* 0x000fc40007810000 */
[----:B------:R-:W-:Y:S02]  /*24c0*/  CS2R R150, SRZ ;  /* 0x0000000000967805 */ /* 0x000fe4000001ff00 */
[----:B------:R-:W-:Y:S02]  /*24d0*/  ISETP.GT.AND P1, PT, R11, 0x49, PT ;  /* 0x000000490b00780c */ /* 0x000fe40003f24270 */
[----:B------:R-:W-:Y:S02]  /*24e0*/  CS2R R148, SRZ ;  /* 0x0000000000947805 */ /* 0x000fe4000001ff00 */
[----:B---3--:R-:W-:Y:S01]  /*24f0*/  FSEL R27, R27, -INF , P2 ;  /* 0xff8000001b1b7808 */ /* 0x008fe20001000000 */
[----:B------:R-:W2:Y:S01]  /*2500*/  MUFU.TANH R55, R72 ;  /* 0x0000004800377308 */ /* 0x000ea20000002400 */
[----:B------:R-:W-:Y:S02]  /*2510*/  FMNMX.FTZ R34, R49, R34, !PT ;  /* 0x0000002231227209 */ /* 0x000fe40007810000 */
[----:B------:R-:W-:-:S02]  /*2520*/  CS2R R146, SRZ ;  /* 0x0000000000927805 */ /* 0x000fc4000001ff00 */
[----:B------:R-:W-:Y:S01]  /*2530*/  ISETP.GT.AND P2, PT, R11, 0x50, PT ;  /* 0x000000500b00780c */ /* 0x000fe20003f44270 */
[----:B------:R-:W-:Y:S01]  /*2540*/  SYNCS.ARRIVE.TRANS64.RED.A1T0 RZ, [UR6], RZ ;  /* 0x000000ffffff79a7 */ /* 0x000fe20008100406 */
[----:B-1----:R-:W-:Y:S02]  /*2550*/  FSEL R33, R35, -INF , P1 ;  /* 0xff80000023217808 */ /* 0x002fe40000800000 */
[----:B------:R-:W-:Y:S02]  /*2560*/  CS2R R144, SRZ ;  /* 0x0000000000907805 */ /* 0x000fe4000001ff00 */
[----:B------:R-:W-:Y:S01]  /*2570*/  FMNMX.FTZ R34, R27, R34, !PT ;  /* 0x000000221b227209 */ /* 0x000fe20007810000 */
[----:B------:R-:W1:Y:S01]  /*2580*/  MUFU.TANH R73, R73 ;  /* 0x0000004900497308 */ /* 0x000e620000002400 */
[----:B------:R-:W-:Y:S02]  /*2590*/  ISETP.GT.AND P1, PT, R11, 0x51, PT ;  /* 0x000000510b00780c */ /* 0x000fe40003f24270 */
[----:B------:R-:W-:-:S02]  /*25a0*/  CS2R R142, SRZ ;  /* 0x00000000008e7805 */ /* 0x000fc4000001ff00 */
[----:B----4-:R-:W-:Y:S02]  /*25b0*/  FSEL R29, R29, -INF , P2 ;  /* 0xff8000001d1d7808 */ /* 0x010fe40001000000 */
[----:B------:R-:W-:Y:S02]  /*25c0*/  CS2R R140, SRZ ;  /* 0x00000000008c7805 */ /* 0x000fe4000001ff00 */
[----:B------:R-:W-:Y:S02]  /*25d0*/  FMNMX.FTZ R34, R33, R34, !PT ;  /* 0x0000002221227209 */ /* 0x000fe40007810000 */
[----:B------:R-:W-:Y:S02]  /*25e0*/  CS2R R138, SRZ ;  /* 0x00000000008a7805 */ /* 0x000fe4000001ff00 */
[----:B------:R-:W-:Y:S01]  /*25f0*/  ISETP.GT.AND P2, PT, R11, 0x58, PT ;  /* 0x000000580b00780c */ /* 0x000fe20003f44270 */
[----:B------:R-:W3:Y:S01]  /*2600*/  MUFU.TANH R39, R76 ;  /* 0x0000004c00277308 */ /* 0x000ee20000002400 */
[----:B------:R-:W-:-:S02]  /*2610*/  FSEL R47, R47, -INF , P1 ;  /* 0xff8000002f2f7808 */ /* 0x000fc40000800000 */
[----:B------:R-:W-:Y:S02]  /*2620*/  CS2R R136, SRZ ;  /* 0x0000000000887805 */ /* 0x000fe4000001ff00 */
[----:B------:R-:W-:Y:S02]  /*2630*/  FMNMX.FTZ R34, R29, R34, !PT ;  /* 0x000000221d227209 */ /* 0x000fe40007810000 */
[----:B------:R-:W-:Y:S02]  /*2640*/  CS2R R134, SRZ ;  /* 0x0000000000867805 */ /* 0x000fe4000001ff00 */
[----:B------:R-:W-:Y:S02]  /*2650*/  ISETP.GT.AND P1, PT, R11, 0x59, PT ;  /* 0x000000590b00780c */ /* 0x000fe40003f24270 */
[----:B------:R-:W-:Y:S02]  /*2660*/  CS2R R132, SRZ ;  /* 0x0000000000847805 */ /* 0x000fe4000001ff00 */
[----:B0-----:R-:W-:Y:S01]  /*2670*/  FSEL R51, R51, -INF , P2 ;  /* 0xff80000033337808 */ /* 0x001fe20001000000 */
[----:B------:R-:W0:Y:S01]  /*2680*/  MUFU.TANH R45, R77 ;  /* 0x0000004d002d7308 */ /* 0x000e220000002400 */
[----:B------:R-:W-:-:S02]  /*2690*/  FMNMX.FTZ R34, R47, R34, !PT ;  /* 0x000000222f227209 */ /* 0x000fc40007810000 */
[----:B------:R-:W-:Y:S02]  /*26a0*/  CS2R R130, SRZ ;  /* 0x0000000000827805 */ /* 0x000fe4000001ff00 */
[----:B------:R-:W-:Y:S02]  /*26b0*/  ISETP.GT.AND P2, PT, R11, 0x60, PT ;  /* 0x000000600b00780c */ /* 0x000fe40003f44270 */
[----:B------:R-:W-:Y:S02]  /*26c0*/  CS2R R128, SRZ ;  /* 0x0000000000807805 */ /* 0x000fe4000001ff00 */
[----:B-----5:R-:W-:Y:S02]  /*26d0*/  FSEL R53, R10, -INF , P1 ;  /* 0xff8000000a357808 */ /* 0x020fe40000800000 */
[----:B------:R-:W-:Y:S02]  /*26e0*/  CS2R R126, SRZ ;  /* 0x00000000007e7805 */ /* 0x000fe4000001ff00 */
[----:B------:R-:W-:Y:S01]  /*26f0*/  FMNMX.FTZ R34, R51, R34, !PT ;  /* 0x0000002233227209 */ /* 0x000fe20007810000 */
[----:B------:R-:W4:Y:S01]  /*2700*/  MUFU.TANH R41, R80 ;  /* 0x0000005000297308 */ /* 0x000f220000002400 */
[----:B------:R-:W-:-:S02]  /*2710*/  ISETP.GT.AND P1, PT, R11, 0x61, PT ;  /* 0x000000610b00780c */ /* 0x000fc40003f24270 */
[----:B------:R-:W-:Y:S02]  /*2720*/  CS2R R124, SRZ ;  /* 0x00000000007c7805 */ /* 0x000fe4000001ff00 */
[----:B--2---:R-:W-:Y:S02]  /*2730*/  FSEL R55, R55, -INF , P2 ;  /* 0xff80000037377808 */ /* 0x004fe40001000000 */
[----:B------:R-:W-:Y:S02]  /*2740*/  CS2R R122, SRZ ;  /* 0x00000000007a7805 */ /* 0x000fe4000001ff00 */
[----:B------:R-:W-:Y:S02]  /*2750*/  FMNMX.FTZ R34, R53, R34, !PT ;  /* 0x0000002235227209 */ /* 0x000fe40007810000 */
[----:B------:R-:W-:Y:S02]  /*2760*/  CS2R R120, SRZ ;  /* 0x0000000000787805 */ /* 0x000fe4000001ff00 */
[----:B------:R-:W-:Y:S01]  /*2770*/  ISETP.GT.AND P2, PT, R11, 0x68, PT ;  /* 0x000000680b00780c */ /* 0x000fe20003f44270 */
[----:B------:R-:W2:Y:S01]  /*2780*/  MUFU.TANH R43, R81 ;  /* 0x00000051002b7308 */ /* 0x000ea20000002400 */
[----:B-1----:R-:W-:-:S02]  /*2790*/  FSEL R35, R73, -INF , P1 ;  /* 0xff80000049237808 */ /* 0x002fc40000800000 */
[----:B------:R-:W-:Y:S02]  /*27a0*/  CS2R R118, SRZ ;  /* 0x0000000000767805 */ /* 0x000fe4000001ff00 */
[----:B------:R-:W-:Y:S02]  /*27b0*/  FMNMX.FTZ R34, R55, R34, !PT ;  /* 0x0000002237227209 */ /* 0x000fe40007810000 */
[----:B------:R-:W-:Y:S02]  /*27c0*/  ISETP.GT.AND P1, PT, R11, 0x69, PT ;  /* 0x000000690b00780c */ /* 0x000fe40003f24270 */
[----:B---3--:R-:W-:Y:S01]  /*27d0*/  FSEL R39, R39, -INF , P2 ;  /* 0xff80000027277808 */ /* 0x008fe20001000000 */
[----:B------:R-:W1:Y:S01]  /*27e0*/  MUFU.TANH R37, R84 ;  /* 0x0000005400257308 */ /* 0x000e620000002400 */
[----:B------:R-:W-:Y:S02]  /*27f0*/  FMNMX.FTZ R34, R35, R34, !PT ;  /* 0x0000002223227209 */ /* 0x000fe40007810000 */
[----:B------:R-:W-:-:S02]  /*2800*/  ISETP.GT.AND P2, PT, R11, 0x70, PT ;  /* 0x000000700b00780c */ /* 0x000fc40003f44270 */
[----:B0-----:R-:W-:Y:S02]  /*2810*/  FSEL R45, R45, -INF , P1 ;  /* 0xff8000002d2d7808 */ /* 0x001fe40000800000 */
[----:B------:R-:W-:Y:S01]  /*2820*/  FMNMX.FTZ R34, R39, R34, !PT ;  /* 0x0000002227227209 */ /* 0x000fe20007810000 */
[----:B------:R-:W0:Y:S01]  /*2830*/  MUFU.TANH R31, R85 ;  /* 0x00000055001f7308 */ /* 0x000e220000002400 */
[----:B------:R-:W-:Y:S02]  /*2840*/  ISETP.GT.AND P1, PT, R11, 0x71, PT ;  /* 0x000000710b00780c */ /* 0x000fe40003f24270 */
[----:B----4-:R-:W-:Y:S02]  /*2850*/  FSEL R41, R41, -INF , P2 ;  /* 0xff80000029297808 */ /* 0x010fe40001000000 */
[----:B------:R-:W-:Y:S02]  /*2860*/  FMNMX.FTZ R34, R45, R34, !PT ;  /* 0x000000222d227209 */ /* 0x000fe40007810000 */
[----:B------:R-:W-:Y:S01]  /*2870*/  ISETP.GT.AND P2, PT, R11, 0x78, PT ;  /* 0x000000780b00780c */ /* 0x000fe20003f44270 */
[----:B------:R-:W-:Y:S01]  /*2880*/  MUFU.TANH R0, R0 ;  /* 0x0000000000007308 */ /* 0x000fe20000002400 */
[----:B--2---:R-:W-:-:S02]  /*2890*/  FSEL R43, R43, -INF , P1 ;  /* 0xff8000002b2b7808 */ /* 0x004fc40000800000 */
[----:B------:R-:W-:Y:S02]  /*28a0*/  FMNMX.FTZ R34, R41, R34, !PT ;  /* 0x0000002229227209 */ /* 0x000fe40007810000 */
[----:B------:R-:W-:Y:S02]  /*28b0*/  ISETP.GT.AND P1, PT, R11, 0x79, PT ;  /* 0x000000790b00780c */ /* 0x000fe40003f24270 */
[----:B-1----:R-:W-:Y:S01]  /*28c0*/  FSEL R37, R37, -INF , P2 ;  /* 0xff80000025257808 */ /* 0x002fe20001000000 */
[----:B------:R-:W-:Y:S01]  /*28d0*/  MUFU.TANH R3, R3 ;  /* 0x0000000300037308 */ /* 0x000fe20000002400 */
[----:B------:R-:W-:Y:S02]  /*28e0*/  FMNMX.FTZ R34, R43, R34, !PT ;  /* 0x000000222b227209 */ /* 0x000fe40007810000 */
[----:B0-----:R-:W-:Y:S02]  /*28f0*/  FSEL R31, R31, -INF , P1 ;  /* 0xff8000001f1f7808 */ /* 0x001fe40000800000 */
[----:B------:R-:W-:-:S02]  /*2900*/  FMNMX.FTZ R34, R37, R34, !PT ;  /* 0x0000002225227209 */ /* 0x000fc40007810000 */
[----:B------:R-:W-:Y:S01]  /*2910*/  IADD3 R23, R23, -UR10, R30 ;  /* 0x8000000a17177c10 */ /* 0x000fe2000fffe01e */
[----:B------:R-:W0:Y:S01]  /*2920*/  MUFU.TANH R9, R9 ;  /* 0x0000000900097308 */ /* 0x000e220000002400 */
[----:B------:R-:W-:Y:S02]  /*2930*/  FMNMX.FTZ R34, R31, R34, !PT ;  /* 0x000000221f227209 */ /* 0x000fe40007810000 */
[----:B------:R-:W-:-:S03]  /*2940*/  VIMNMX R28, R28, R23, PT ;  /* 0x000000171c1c7248 */ /* 0x000fc60003fe0100 */
[----:B------:R-:W1:Y:S01]  /*2950*/  SHFL.BFLY PT, R11, R34, 0x2, 0x1f ;  /* 0x0c401f00220b7f89 */ /* 0x000e6200000e0000 */
[C---:B------:R-:W-:Y:S01]  /*2960*/  ISETP.GT.AND P2, PT, R28.reuse, 0x1, PT ;  /* 0x000000011c00780c */ /* 0x040fe20003f44270 */
[----:B------:R-:W2:Y:S01]  /*2970*/  MUFU.TANH R8, R8 ;  /* 0x0000000800087308 */ /* 0x000ea20000002400 */
[----:B------:R-:W-:-:S07]  /*2980*/  ISETP.GT.AND P3, PT, R28, 0x8, PT ;  /* 0x000000081c00780c */ /* 0x000fce0003f64270 */
[----:B------:R-:W3:Y:S08]  /*2990*/  MUFU.TANH R12, R12 ;  /* 0x0000000c000c7308 */ /* 0x000ef00000002400 */
[----:B------:R-:W-:Y:S01]  /*29a0*/  MUFU.TANH R36, R63 ;  /* 0x0000003f00247308 */ /* 0x000fe20000002400 */
[----:B-1----:R-:W-:-:S07]  /*29b0*/  FMNMX.FTZ R10, R34, R11, !PT ;  /* 0x0000000b220a7209 */ /* 0x002fce0007810000 */
[----:B------:R-:W1:Y:S01]  /*29c0*/  MUFU.TANH R13, R13 ;  /* 0x0000000d000d7308 */ /* 0x000e620000002400 */
[----:B------:R-:W4:Y:S07]  /*29d0*/  SHFL.BFLY PT, R11, R10, 0x1, 0x1f ;  /* 0x0c201f000a0b7f89 */ /* 0x000f2e00000e0000 */
[----:B------:R-:W5:Y:S08]  /*29e0*/  MUFU.TANH R15, R15 ;  /* 0x0000000f000f7308 */ /* 0x000f700000002400 */
[----:B------:R0:W-:Y:S08]  /*29f0*/  MUFU.TANH R38, R67 ;  /* 0x0000004300267308 */ /* 0x0001f00000002400 */
[----:B------:R-:W-:Y:S01]  /*2a00*/  MUFU.TANH R14, R14 ;  /* 0x0000000e000e7308 */ /* 0x000fe20000002400 */
[----:B0-----:R-:W-:-:S02]  /*2a10*/  FSEL R67, R9, -INF , P3 ;  /* 0xff80000009437808 */ /* 0x001fc40001800000 */
[----:B----4-:R-:W-:Y:S01]  /*2a20*/  FMNMX.FTZ R11, R10, R11, !PT ;  /* 0x0000000b0a0b7209 */ /* 0x010fe20007810000 */
[----:B------:R-:W-:Y:S01]  /*2a30*/  IMAD.U32 R10, RZ, RZ, UR4 ;  /* 0x00000004ff0a7e24 */ /* 0x000fe2000f8e00ff */
[----:B------:R-:W-:Y:S02]  /*2a40*/  @UP0 ULDC UR4, c[0x0][0x44c] ;  /* 0x0001130000040ab9 */ /* 0x000fe40000000800 */
[C---:B------:R-:W-:Y:S01]  /*2a50*/  FSETP.NEU.FTZ.AND P1, PT, R11.reuse, -INF , PT ;  /* 0xff8000000b00780b */ /* 0x040fe20003f3d000 */
[----:B------:R-:W-:Y:S01]  /*2a60*/  FMUL.FTZ R34, R11, R10 ;  /* 0x0000000a0b227220 */ /* 0x000fe20000410000 */
[----:B------:R2:W-:Y:S01]  /*2a70*/  MUFU.TANH R40, R71 ;  /* 0x0000004700287308 */ /* 0x0005e20000002400 */
[----:B------:R-:W-:-:S03]  /*2a80*/  UIMAD.WIDE.U32 UR4, UR48, UR4, URZ ;  /* 0x00000004300472a5 */ /* 0x000fc6000f8e003f */
[----:B------:R-:W-:Y:S01]  /*2a90*/  FSEL R34, R34, RZ, P1 ;  /* 0x000000ff22227208 */ /* 0x000fe20000800000 */
[----:B------:R-:W-:Y:S01]  /*2aa0*/  @UP0 USHF.R.U32.HI UR48, URZ, UR11, UR5 ;  /* 0x0000000b3f300299 */ /* 0x000fe20008011605 */
[----:B------:R-:W-:Y:S02]  /*2ab0*/  ISETP.GT.AND P1, PT, R28, RZ, PT ;  /* 0x000000ff1c00720c */ /* 0x000fe40003f24270 */
[----:B------:R-:W0:Y:S01]  /*2ac0*/  MUFU.TANH R16, R16 ;  /* 0x0000001000107308 */ /* 0x000e220000002400 */
[-CC-:B------:R-:W-:Y:S01]  /*2ad0*/  FFMA.FTZ R180, R89, R10.reuse, -R34.reuse ;  /* 0x0000000a59b47223 */ /* 0x180fe20000010822 */
[----:B------:R-:W-:Y:S01]  /*2ae0*/  FSEL R63, R0, -INF , P1 ;  /* 0xff800000003f7808 */ /* 0x000fe20000800000 */
[-CC-:B------:R-:W-:Y:S01]  /*2af0*/  FFMA.FTZ R182, R91, R10.reuse, -R34.reuse ;  /* 0x0000000a5bb67223 */ /* 0x180fe20000010822 */
[----:B------:R-:W-:Y:S01]  /*2b00*/  FSEL R0, R3, -INF , P2 ;  /* 0xff80000003007808 */ /* 0x000fe20001000000 */
[-CC-:B------:R-:W-:Y:S01]  /*2b10*/  FFMA.FTZ R3, R93, R10.reuse, -R34.reuse ;  /* 0x0000000a5d037223 */ /* 0x180fe20000010822 */
[C---:B------:R-:W-:Y:S01]  /*2b20*/  ISETP.GT.AND P1, PT, R28.reuse, 0x9, PT ;  /* 0x000000091c00780c */ /* 0x040fe20003f24270 */
[--C-:B------:R-:W-:Y:S01]  /*2b30*/  FFMA.FTZ R176, R95, R10, -R34.reuse ;  /* 0x0000000a5fb07223 */ /* 0x100fe20000010822 */
[----:B------:R-:W-:Y:S01]  /*2b40*/  FMNMX.FTZ R30, R63, R0, !PT ;  /* 0x000000003f1e7209 */ /* 0x000fe20007810000 */
[----:B------:R-:W-:Y:S01]  /*2b50*/  MUFU.TANH R17, R17 ;  /* 0x0000001100117308 */ /* 0x000fe20000002400 */
[----:B------:R-:W-:Y:S01]  /*2b60*/  ISETP.GT.AND P2, PT, R28, 0x10, PT ;  /* 0x000000101c00780c */ /* 0x000fe20003f44270 */
[-CC-:B------:R-:W-:Y:S01]  /*2b70*/  FFMA.FTZ R9, R97, R10.reuse, -R34.reuse ;  /* 0x0000000a61097223 */ /* 0x180fe20000010822 */
[----:B--2---:R-:W-:Y:S01]  /*2b80*/  FSEL R71, R8, -INF , P1 ;  /* 0xff80000008477808 */ /* 0x004fe20000800000 */
[--C-:B------:R-:W-:Y:S01]  /*2b90*/  FFMA.FTZ R178, R99, R10, -R34.reuse ;  /* 0x0000000a63b27223 */ /* 0x100fe20000010822 */
[----:B------:R-:W-:Y:S01]  /*2ba0*/  FMNMX.FTZ R30, R67, R30, !PT ;  /* 0x0000001e431e7209 */ /* 0x000fe20007810000 */
[-CC-:B------:R-:W-:Y:S01]  /*2bb0*/  FFMA.FTZ R172, R103, R10.reuse, -R34.reuse ;  /* 0x0000000a67ac7223 */ /* 0x180fe20000010822 */
[----:B------:R-:W-:Y:S01]  /*2bc0*/  ISETP.GT.AND P1, PT, R28, 0x11, PT ;  /* 0x000000111c00780c */ /* 0x000fe20003f24270 */
[----:B------:R1:W-:Y:S01]  /*2bd0*/  MUFU.TANH R42, R75 ;  /* 0x0000004b002a7308 */ /* 0x0003e20000002400 */
[----:B---3--:R-:W-:Y:S01]  /*2be0*/  FSEL R73, R12, -INF , P2 ;  /* 0xff8000000c497808 */ /* 0x008fe20001000000 */
[--C-:B------:R-:W-:Y:S01]  /*2bf0*/  FFMA.FTZ R168, R69, R10, -R34.reuse ;  /* 0x0000000a45a87223 */ /* 0x100fe20000010822 */
[----:B------:R-:W-:Y:S01]  /*2c00*/  FMNMX.FTZ R30, R71, R30, !PT ;  /* 0x0000001e471e7209 */ /* 0x000fe20007810000 */
[-CC-:B------:R-:W-:Y:S01]  /*2c10*/  FFMA.FTZ R174, R107, R10.reuse, -R34.reuse ;  /* 0x0000000a6bae7223 */ /* 0x180fe20000010822 */
[C---:B------:R-:W-:Y:S01]  /*2c20*/  ISETP.GT.AND P2, PT, R28.reuse, 0x18, PT ;  /* 0x000000181c00780c */ /* 0x040fe20003f44270 */
[--C-:B------:R-:W-:Y:S01]  /*2c30*/  FFMA.FTZ R170, R61, R10, -R34.reuse ;  /* 0x0000000a3daa7223 */ /* 0x100fe20000010822 */
[----:B------:R-:W-:Y:S01]  /*2c40*/  FMNMX.FTZ R30, R73, R30, !PT ;  /* 0x0000001e491e7209 */ /* 0x000fe20007810000 */
[----:B------:R-:W2:Y:S01]  /*2c50*/  MUFU.TANH R19, R19 ;  /* 0x0000001300137308 */ /* 0x000ea20000002400 */
[----:B-1----:R-:W-:Y:S01]  /*2c60*/  FSEL R75, R13, -INF , P1 ;  /* 0xff8000000d4b7808 */ /* 0x002fe20000800000 */
[-CC-:B------:R-:W-:Y:S01]  /*2c70*/  FFMA.FTZ R8, R57, R10.reuse, -R34.reuse ;  /* 0x0000000a39087223 */ /* 0x180fe20000010822 */
[C---:B------:R-:W-:Y:S01]  /*2c80*/  ISETP.GT.AND P1, PT, R28.reuse, 0x19, PT ;  /* 0x000000191c00780c */ /* 0x040fe20003f24270 */
[-CC-:B------:R-:W-:Y:S01]  /*2c90*/  FFMA.FTZ R12, R49, R10.reuse, -R34.reuse ;  /* 0x0000000a310c7223 */ /* 0x180fe20000010822 */
[----:B-----5:R-:W-:Y:S01]  /*2ca0*/  FSEL R77, R15, -INF , P2 ;  /* 0xff8000000f4d7808 */ /* 0x020fe20001000000 */
[--C-:B------:R-:W-:Y:S01]  /*2cb0*/  FFMA.FTZ R15, R101, R10, -R34.reuse ;  /* 0x0000000a650f7223 */ /* 0x100fe20000010822 */
[----:B------:R-:W-:Y:S01]  /*2cc0*/  FMNMX.FTZ R30, R75, R30, !PT ;  /* 0x0000001e4b1e7209 */ /* 0x000fe20007810000 */
[----:B------:R-:W-:Y:S01]  /*2cd0*/  MUFU.TANH R18, R18 ;  /* 0x0000001200127308 */ /* 0x000fe20000002400 */
[----:B------:R-:W-:Y:S01]  /*2ce0*/  ISETP.GT.AND P2, PT, R28, 0x20, PT ;  /* 0x000000201c00780c */ /* 0x000fe20003f44270 */
[--C-:B------:R-:W-:Y:S01]  /*2cf0*/  FFMA.FTZ R32, R32, R10, -R34.reuse ;  /* 0x0000000a20207223 */ /* 0x100fe20000010822 */
[----:B------:R-:W-:Y:S01]  /*2d00*/  FMNMX.FTZ R30, R77, R30, !PT ;  /* 0x0000001e4d1e7209 */ /* 0x000fe20007810000 */
[-CC-:B------:R-:W-:Y:S01]  /*2d10*/  FFMA.FTZ R31, R31, R10.reuse, -R34.reuse ;  /* 0x0000000a1f1f7223 */ /* 0x180fe20000010822 */
[----:B0-----:R-:W-:Y:S01]  /*2d20*/  FSEL R81, R16, -INF , P2 ;  /* 0xff80000010517808 */ /* 0x001fe20001000000 */
[-CC-:B------:R-:W-:Y:S01]  /*2d30*/  FFMA.FTZ R33, R33, R10.reuse, -R34.reuse ;  /* 0x0000000a21217223 */ /* 0x180fe20000010822 */
[C---:B------:R-:W-:Y:S01]  /*2d40*/  ISETP.GT.AND P2, PT, R28.reuse, 0x28, PT ;  /* 0x000000281c00780c */ /* 0x040fe20003f44270 */
[----:B------:R0:W-:Y:S01]  /*2d50*/  MUFU.TANH R44, R79 ;  /* 0x0000004f002c7308 */ /* 0x0001e20000002400 */
[-CC-:B------:R-:W-:Y:S01]  /*2d60*/  FFMA.FTZ R27, R27, R10.reuse, -R34.reuse ;  /* 0x0000000a1b1b7223 */ /* 0x180fe20000010822 */
[-CC-:B------:R-:W-:Y:S01]  /*2d70*/  FFMA.FTZ R29, R29, R10.reuse, -R34.reuse ;  /* 0x0000000a1d1d7223 */ /* 0x180fe20000010822 */
[----:B--2---:R-:W-:Y:S01]  /*2d80*/  FSEL R85, R19, -INF , P2 ;  /* 0xff80000013557808 */ /* 0x004fe20001000000 */
[-CC-:B------:R-:W-:Y:S01]  /*2d90*/  FFMA.FTZ R19, R109, R10.reuse, -R34.reuse ;  /* 0x0000000a6d137223 */ /* 0x180fe20000010822 */
[----:B------:R-:W-:Y:S01]  /*2da0*/  ISETP.GT.AND P2, PT, R28, 0x30, PT ;  /* 0x000000301c00780c */ /* 0x000fe20003f44270 */
[-CC-:B------:R-:W-:Y:S01]  /*2db0*/  FFMA.FTZ R47, R47, R10.reuse, -R34.reuse ;  /* 0x0000000a2f2f7223 */ /* 0x180fe20000010822 */
[-CC-:B------:R-:W-:Y:S01]  /*2dc0*/  FFMA.FTZ R51, R51, R10.reuse, -R34.reuse ;  /* 0x0000000a33337223 */ /* 0x180fe20000010822 */
[----:B------:R-:W1:Y:S01]  /*2dd0*/  MUFU.TANH R20, R20 ;  /* 0x0000001400147308 */ /* 0x000e620000002400 */
[----:B0-----:R-:W-:Y:S01]  /*2de0*/  FSEL R79, R14, -INF , P1 ;  /* 0xff8000000e4f7808 */ /* 0x001fe20000800000 */
[-CC-:B------:R-:W-:Y:S01]  /*2df0*/  FFMA.FTZ R53, R53, R10.reuse, -R34.reuse ;  /* 0x0000000a35357223 */ /* 0x180fe20000010822 */
[----:B------:R-:W-:Y:S01]  /*2e00*/  ISETP.GT.AND P1, PT, R28, 0x21, PT ;  /* 0x000000211c00780c */ /* 0x000fe20003f24270 */
[--C-:B------:R-:W-:Y:S01]  /*2e10*/  FFMA.FTZ R55, R55, R10, -R34.reuse ;  /* 0x0000000a37377223 */ /* 0x100fe20000010822 */
[----:B------:R-:W-:Y:S01]  /*2e20*/  FMNMX.FTZ R30, R79, R30, !PT ;  /* 0x0000001e4f1e7209 */ /* 0x000fe20007810000 */
[-CC-:B------:R-:W-:Y:S01]  /*2e30*/  FFMA.FTZ R35, R35, R10.reuse, -R34.reuse ;  /* 0x0000000a23237223 */ /* 0x180fe20000010822 */
[--C-:B------:R-:W-:Y:S01]  /*2e40*/  FFMA.FTZ R39, R39, R10, -R34.reuse ;  /* 0x0000000a27277223 */ /* 0x100fe20000010822 */
[----:B------:R-:W-:Y:S01]  /*2e50*/  MUFU.TANH R21, R21 ;  /* 0x0000001500157308 */ /* 0x000fe20000002400 */
[----:B------:R-:W-:Y:S01]  /*2e60*/  FMNMX.FTZ R30, R81, R30, !PT ;  /* 0x0000001e511e7209 */ /* 0x000fe20007810000 */
[-CC-:B------:R-:W-:Y:S01]  /*2e70*/  FFMA.FTZ R45, R45, R10.reuse, -R34.reuse ;  /* 0x0000000a2d2d7223 */ /* 0x180fe20000010822 */
[-CC-:B------:R-:W-:Y:S01]  /*2e80*/  FFMA.FTZ R41, R41, R10.reuse, -R34.reuse ;  /* 0x0000000a29297223 */ /* 0x180fe20000010822 */
[-CC-:B------:R-:W-:Y:S01]  /*2e90*/  FFMA.FTZ R43, R43, R10.reuse, -R34.reuse ;  /* 0x0000000a2b2b7223 */ /* 0x180fe20000010822 */
[----:B------:R-:W-:Y:S01]  /*2ea0*/  FFMA.FTZ R37, R37, R10, -R34 ;  /* 0x0000000a25257223 */ /* 0x000fe20000010822 */
[----:B------:R-:W-:-:S02]  /*2eb0*/  UIADD3 UR7, UR7, UR48, URZ ;  /* 0x0000003007077290 */ /* 0x000fc4000fffe03f */
[----:B------:R0:W-:Y:S01]  /*2ec0*/  MUFU.TANH R46, R83 ;  /* 0x00000053002e7308 */ /* 0x0001e20000002400 */
[----:B-1----:R-:W-:Y:S01]  /*2ed0*/  FSEL R89, R20, -INF , P2 ;  /* 0xff80000014597808 */ /* 0x002fe20001000000 */
[----:B------:R-:W-:Y:S01]  /*2ee0*/  USHF.R.S32.HI UR4, URZ, 0x1f, UR7 ;  /* 0x0000001f3f047899 */ /* 0x000fe20008011407 */
[C---:B------:R-:W-:Y:S01]  /*2ef0*/  ISETP.GT.AND P2, PT, R28.reuse, 0x38, PT ;  /* 0x000000381c00780c */ /* 0x040fe20003f44270 */
[----:B------:R-:W-:Y:S02]  /*2f00*/  UMOV UR48, URZ ;  /* 0x0000003f00307c82 */ /* 0x000fe40008000000 */
[----:B------:R-:W-:Y:S02]  /*2f10*/  ULEA.HI UR4, UR4, UR7, URZ, 0x7 ;  /* 0x0000000704047291 */ /* 0x000fe4000f8f383f */
[----:B------:R-:W1:Y:S01]  /*2f20*/  MUFU.TANH R22, R22 ;  /* 0x0000001600167308 */ /* 0x000e620000002400 */
[----:B0-----:R-:W-:Y:S01]  /*2f30*/  FSEL R83, R17, -INF , P1 ;  /* 0xff80000011537808 */ /* 0x001fe20000800000 */
[----:B------:R-:W-:Y:S01]  /*2f40*/  FFMA.FTZ R17, R105, R10, -R34 ;  /* 0x0000000a69117223 */ /* 0x000fe20000010822 */
[----:B------:R-:W-:Y:S01]  /*2f50*/  ISETP.GT.AND P1, PT, R28, 0x29, PT ;  /* 0x000000291c00780c */ /* 0x000fe20003f24270 */
[----:B------:R-:W-:Y:S01]  /*2f60*/  USHF.R.S32.HI UR4, URZ, 0x7, UR4 ;  /* 0x000000073f047899 */ /* 0x000fe20008011404 */
[----:B------:R-:W-:-:S03]  /*2f70*/  FMNMX.FTZ R30, R83, R30, !PT ;  /* 0x0000001e531e7209 */ /* 0x000fc60007810000 */
[----:B------:R-:W0:Y:S01]  /*2f80*/  MUFU.TANH R24, R24 ;  /* 0x0000001800187308 */ /* 0x000e220000002400 */
[----:B------:R-:W-:Y:S01]  /*2f90*/  FMNMX.FTZ R30, R85, R30, !PT ;  /* 0x0000001e551e7209 */ /* 0x000fe20007810000 */
[----:B------:R-:W-:-:S04]  /*2fa0*/  UISETP.LT.AND UP0, UPT, UR39, UR4, UPT ;  /* 0x000000042700728c */ /* 0x000fc8000bf01270 */
[----:B------:R-:W-:Y:S02]  /*2fb0*/  USEL UR52, UR39, UR4, !UP0 ;  /* 0x0000000427347287 */ /* 0x000fe4000c000000 */
[----:B------:R2:W-:Y:S01]  /*2fc0*/  MUFU.TANH R48, R87 ;  /* 0x0000005700307308 */ /* 0x0005e20000002400 */
[----:B-1----:R-:W-:Y:S01]  /*2fd0*/  FSEL R93, R22, -INF , P2 ;  /* 0xff800000165d7808 */ /* 0x002fe20001000000 */
[----:B------:R-:W-:Y:S01]  /*2fe0*/  UISETP.GE.AND UP0, UPT, UR54, UR52, UPT ;  /* 0x000000343600728c */ /* 0x000fe2000bf06270 */
[----:B------:R-:W-:-:S05]  /*2ff0*/  ISETP.GT.AND P2, PT, R28, 0x40, PT ;  /* 0x000000401c00780c */ /* 0x000fca0003f44270 */
[----:B------:R-:W1:Y:S01]  /*3000*/  MUFU.TANH R26, R26 ;  /* 0x0000001a001a7308 */ /* 0x000e620000002400 */
[----:B--2---:R-:W-:Y:S02]  /*3010*/  FSEL R87, R18, -INF , P1 ;  /* 0xff80000012577808 */ /* 0x004fe40000800000 */
[C---:B------:R-:W-:Y:S02]  /*3020*/  ISETP.GT.AND P1, PT, R28.reuse, 0x31, PT ;  /* 0x000000311c00780c */ /* 0x040fe40003f24270 */
[----:B------:R-:W-:Y:S02]  /*3030*/  FMNMX.FTZ R30, R87, R30, !PT ;  /* 0x0000001e571e7209 */ /* 0x000fe40007810000 */
[----:B------:R-:W-:Y:S01]  /*3040*/  FSEL R91, R21, -INF , P1 ;  /* 0xff800000155b7808 */ /* 0x000fe20000800000 */
[----:B------:R-:W2:Y:S01]  /*3050*/  MUFU.TANH R25, R25 ;  /* 0x0000001900197308 */ /* 0x000ea20000002400 */
[----:B------:R-:W-:Y:S01]  /*3060*/  FMNMX.FTZ R30, R89, R30, !PT ;  /* 0x0000001e591e7209 */ /* 0x000fe20007810000 */
[----:B------:R-:W-:Y:S01]  /*3070*/  FFMA.FTZ R21, R65, R10, -R34 ;  /* 0x0000000a41157223 */ /* 0x000fe20000010822 */
[----:B------:R-:W-:-:S02]  /*3080*/  ISETP.GT.AND P1, PT, R28, 0x39, PT ;  /* 0x000000391c00780c */ /* 0x000fc40003f24270 */
[----:B------:R-:W-:Y:S02]  /*3090*/  FMNMX.FTZ R30, R91, R30, !PT ;  /* 0x0000001e5b1e7209 */ /* 0x000fe40007810000 */
[----:B0-----:R-:W-:Y:S01]  /*30a0*/  FSEL R95, R24, -INF , P1 ;  /* 0xff800000185f7808 */ /* 0x001fe20000800000 */
[----:B------:R-:W0:Y:S01]  /*30b0*/  MUFU.TANH R62, R62 ;  /* 0x0000003e003e7308 */ /* 0x000e220000002400 */
[----:B------:R-:W-:Y:S02]  /*30c0*/  FMNMX.FTZ R30, R93, R30, !PT ;  /* 0x0000001e5d1e7209 */ /* 0x000fe40007810000 */
[----:B------:R-:W-:Y:S02]  /*30d0*/  ISETP.GT.AND P1, PT, R28, 0x41, PT ;  /* 0x000000411c00780c */ /* 0x000fe40003f24270 */
[----:B-1----:R-:W-:Y:S02]  /*30e0*/  FSEL R97, R26, -INF , P2 ;  /* 0xff8000001a617808 */ /* 0x002fe40001000000 */
[----:B------:R-:W-:Y:S01]  /*30f0*/  FMNMX.FTZ R30, R95, R30, !PT ;  /* 0x0000001e5f1e7209 */ /* 0x000fe20007810000 */
[----:B------:R-:W1:Y:S01]  /*3100*/  MUFU.TANH R66, R66 ;  /* 0x0000004200427308 */ /* 0x000e620000002400 */
[----:B------:R-:W-:-:S02]  /*3110*/  ISETP.GT.AND P2, PT, R28, 0x48, PT ;  /* 0x000000481c00780c */ /* 0x000fc40003f44270 */
[----:B--2---:R-:W-:Y:S01]  /*3120*/  FSEL R99, R25, -INF , P1 ;  /* 0xff80000019637808 */ /* 0x004fe20000800000 */
[----:B------:R-:W-:Y:S01]  /*3130*/  FFMA.FTZ R25, R59, R10, -R34 ;  /* 0x0000000a3b197223 */ /* 0x000fe20000010822 */
[----:B------:R-:W-:Y:S02]  /*3140*/  FMNMX.FTZ R30, R97, R30, !PT ;  /* 0x0000001e611e7209 */ /* 0x000fe40007810000 */
[----:B------:R-:W-:Y:S01]  /*3150*/  ISETP.GT.AND P1, PT, R28, 0x49, PT ;  /* 0x000000491c00780c */ /* 0x000fe20003f24270 */
[----:B------:R-:W2:Y:S01]  /*3160*/  MUFU.TANH R70, R70 ;  /* 0x0000004600467308 */ /* 0x000ea20000002400 */
[----:B0-----:R-:W-:Y:S02]  /*3170*/  FSEL R101, R62, -INF , P2 ;  /* 0xff8000003e657808 */ /* 0x001fe40001000000 */
[----:B------:R-:W-:Y:S02]  /*3180*/  FMNMX.FTZ R30, R99, R30, !PT ;  /* 0x0000001e631e7209 */ /* 0x000fe40007810000 */
[----:B------:R-:W-:-:S02]  /*3190*/  ISETP.GT.AND P2, PT, R28, 0x50, PT ;  /* 0x000000501c00780c */ /* 0x000fc40003f44270 */
[----:B------:R-:W-:Y:S01]  /*31a0*/  FSEL R103, R36, -INF , P1 ;  /* 0xff80000024677808 */ /* 0x000fe20000800000 */
[----:B------:R-:W0:Y:S01]  /*31b0*/  MUFU.TANH R74, R74 ;  /* 0x0000004a004a7308 */ /* 0x000e220000002400 */
[----:B------:R-:W-:Y:S02]  /*31c0*/  FMNMX.FTZ R30, R101, R30, !PT ;  /* 0x0000001e651e7209 */ /* 0x000fe40007810000 */
[----:B------:R-:W-:Y:S02]  /*31d0*/  ISETP.GT.AND P1, PT, R28, 0x51, PT ;  /* 0x000000511c00780c */ /* 0x000fe40003f24270 */
[----:B-1----:R-:W-:Y:S02]  /*31e0*/  FSEL R105, R66, -INF , P2 ;  /* 0xff80000042697808 */ /* 0x002fe40001000000 */
[----:B------:R-:W-:Y:S01]  /*31f0*/  FMNMX.FTZ R30, R103, R30, !PT ;  /* 0x0000001e671e7209 */ /* 0x000fe20007810000 */
[----:B------:R-:W1:Y:S01]  /*3200*/  MUFU.TANH R78, R78 ;  /* 0x0000004e004e7308 */ /* 0x000e620000002400 */
[----:B------:R-:W-:-:S02]  /*3210*/  ISETP.GT.AND P2, PT, R28, 0x58, PT ;  /* 0x000000581c00780c */ /* 0x000fc40003f44270 */
[----:B------:R-:W-:Y:S02]  /*3220*/  FSEL R69, R38, -INF , P1 ;  /* 0xff80000026457808 */ /* 0x000fe40000800000 */
[----:B------:R-:W-:Y:S02]  /*3230*/  FMNMX.FTZ R30, R105, R30, !PT ;  /* 0x0000001e691e7209 */ /* 0x000fe40007810000 */
[----:B------:R-:W-:Y:S01]  /*3240*/  ISETP.GT.AND P1, PT, R28, 0x59, PT ;  /* 0x000000591c00780c */ /* 0x000fe20003f24270 */
[----:B------:R-:W3:Y:S01]  /*3250*/  MUFU.TANH R82, R82 ;  /* 0x0000005200527308 */ /* 0x000ee20000002400 */
[----:B--2---:R-:W-:Y:S02]  /*3260*/  FSEL R107, R70, -INF , P2 ;  /* 0xff800000466b7808 */ /* 0x004fe40001000000 */
[----:B------:R-:W-:Y:S02]  /*3270*/  FMNMX.FTZ R30, R69, R30, !PT ;  /* 0x0000001e451e7209 */ /* 0x000fe40007810000 */
[----:B------:R-:W-:-:S02]  /*3280*/  ISETP.GT.AND P2, PT, R28, 0x60, PT ;  /* 0x000000601c00780c */ /* 0x000fc40003f44270 */
[----:B------:R-:W-:Y:S01]  /*3290*/  FSEL R65, R40, -INF , P1 ;  /* 0xff80000028417808 */ /* 0x000fe20000800000 */
[----:B------:R-:W2:Y:S01]  /*32a0*/  MUFU.TANH R86, R86 ;  /* 0x0000005600567308 */ /* 0x000ea20000002400 */
[----:B------:R-:W-:Y:S02]  /*32b0*/  FMNMX.FTZ R30, R107, R30, !PT ;  /* 0x0000001e6b1e7209 */ /* 0x000fe40007810000 */
[----:B------:R-:W-:Y:S02]  /*32c0*/  ISETP.GT.AND P1, PT, R28, 0x61, PT ;  /* 0x000000611c00780c */ /* 0x000fe40003f24270 */
[----:B0-----:R-:W-:Y:S02]  /*32d0*/  FSEL R109, R74, -INF , P2 ;  /* 0xff8000004a6d7808 */ /* 0x001fe40001000000 */
[----:B------:R-:W-:Y:S01]  /*32e0*/  FMNMX.FTZ R30, R65, R30, !PT ;  /* 0x0000001e411e7209 */ /* 0x000fe20007810000 */
[----:B------:R-:W-:Y:S01]  /*32f0*/  MUFU.EX2 R164, R8 ;  /* 0x0000000800a47308 */ /* 0x000fe20000000800 */
[----:B------:R-:W-:-:S02]  /*3300*/  ISETP.GT.AND P2, PT, R28, 0x68, PT ;  /* 0x000000681c00780c */ /* 0x000fc40003f44270 */
[----:B------:R-:W-:Y:S02]  /*3310*/  FSEL R61, R42, -INF , P1 ;  /* 0xff8000002a3d7808 */ /* 0x000fe40000800000 */
[----:B------:R-:W-:Y:S02]  /*3320*/  FMNMX.FTZ R30, R109, R30, !PT ;  /* 0x0000001e6d1e7209 */ /* 0x000fe40007810000 */
[----:B------:R-:W-:Y:S01]  /*3330*/  ISETP.GT.AND P1, PT, R28, 0x69, PT ;  /* 0x000000691c00780c */ /* 0x000fe20003f24270 */
[----:B------:R-:W-:Y:S01]  /*3340*/  MUFU.EX2 R180, R180 ;  /* 0x000000b400b47308 */ /* 0x000fe20000000800 */
[----:B-1----:R-:W-:Y:S02]  /*3350*/  FSEL R111, R78, -INF , P2 ;  /* 0xff8000004e6f7808 */ /* 0x002fe40001000000 */
[----:B------:R-:W-:Y:S02]  /*3360*/  FMNMX.FTZ R30, R61, R30, !PT ;  /* 0x0000001e3d1e7209 */ /* 0x000fe40007810000 */
[----:B------:R-:W-:-:S02]  /*3370*/  ISETP.GT.AND P2, PT, R28, 0x70, PT ;  /* 0x000000701c00780c */ /* 0x000fc40003f44270 */
[----:B------:R-:W-:Y:S01]  /*3380*/  FSEL R59, R44, -INF , P1 ;  /* 0xff8000002c3b7808 */ /* 0x000fe20000800000 */
[----:B------:R-:W0:Y:S01]  /*3390*/  MUFU.EX2 R23, R32 ;  /* 0x0000002000177308 */ /* 0x000e220000000800 */
[----:B------:R-:W-:Y:S02]  /*33a0*/  FMNMX.FTZ R30, R111, R30, !PT ;  /* 0x0000001e6f1e7209 */ /* 0x000fe40007810000 */
[----:B------:R-:W-:Y:S02]  /*33b0*/  ISETP.GT.AND P1, PT, R28, 0x71, PT ;  /* 0x000000711c00780c */ /* 0x000fe40003f24270 */
[----:B---3--:R-:W-:Y:S02]  /*33c0*/  FSEL R113, R82, -INF , P2 ;  /* 0xff80000052717808 */ /* 0x008fe40001000000 */
[----:B------:R-:W-:Y:S01]  /*33d0*/  FMNMX.FTZ R30, R59, R30, !PT ;  /* 0x0000001e3b1e7209 */ /* 0x000fe20007810000 */
[----:B------:R-:W1:Y:S01]  /*33e0*/  MUFU.EX2 R182, R182 ;  /* 0x000000b600b67308 */ /* 0x000e620000000800 */
[----:B------:R-:W-:-:S02]  /*33f0*/  ISETP.GT.AND P2, PT, R28, 0x78, PT ;  /* 0x000000781c00780c */ /* 0x000fc40003f44270 */
[----:B------:R-:W-:Y:S02]  /*3400*/  FSEL R57, R46, -INF , P1 ;  /* 0xff8000002e397808 */ /* 0x000fe40000800000 */
[----:B------:R-:W-:Y:S02]  /*3410*/  FMNMX.FTZ R30, R113, R30, !PT ;  /* 0x0000001e711e7209 */ /* 0x000fe40007810000 */
[----:B------:R-:W-:Y:S01]  /*3420*/  ISETP.GT.AND P1, PT, R28, 0x79, PT ;  /* 0x000000791c00780c */ /* 0x000fe20003f24270 */
[----:B------:R-:W3:Y:S01]  /*3430*/  MUFU.EX2 R3, R3 ;  /* 0x0000000300037308 */ /* 0x000ee20000000800 */
[----:B--2---:R-:W-:Y:S02]  /*3440*/  FSEL R115, R86, -INF , P2 ;  /* 0xff80000056737808 */ /* 0x004fe40001000000 */
[----:B------:R-:W-:Y:S02]  /*3450*/  FMNMX.FTZ R30, R57, R30, !PT ;  /* 0x0000001e391e7209 */ /* 0x000fe40007810000 */
[----:B------:R-:W-:-:S02]  /*3460*/  FSEL R49, R48, -INF , P1 ;  /* 0xff80000030317808 */ /* 0x000fc40000800000 */
[----:B------:R-:W-:Y:S01]  /*3470*/  FMNMX.FTZ R30, R115, R30, !PT ;  /* 0x0000001e731e7209 */ /* 0x000fe20007810000 */
[----:B------:R-:W2:Y:S03]  /*3480*/  MUFU.EX2 R176, R176 ;  /* 0x000000b000b07308 */ /* 0x000ea60000000800 */
[----:B------:R-:W-:-:S05]  /*3490*/  FMNMX.FTZ R30, R49, R30, !PT ;  /* 0x0000001e311e7209 */ /* 0x000fca0007810000 */
[----:B------:R-:W4:Y:S01]  /*34a0*/  SHFL.BFLY PT, R13, R30, 0x2, 0x1f ;  /* 0x0c401f001e0d7f89 */ /* 0x000f2200000e0000 */
[----:B------:R-:W5:Y:S08]  /*34b0*/  MUFU.EX2 R9, R9 ;  /* 0x0000000900097308 */ /* 0x000f700000000800 */
[----:B------:R0:W-:Y:S08]  /*34c0*/  MUFU.EX2 R158, R31 ;  /* 0x0000001f009e7308 */ /* 0x0001f00000000800 */
[----:B------:R-:W-:Y:S01]  /*34d0*/  MUFU.EX2 R117, R12 ;  /* 0x0000000c00757308 */ /* 0x000fe20000000800 */
[----:B0-----:R-:W-:Y:S01]  /*34e0*/  FADD.FTZ R31, R180, R23 ;  /* 0x00000017b41f7221 */ /* 0x001fe20000010000 */
[----:B------:R-:W-:-:S02]  /*34f0*/  F2FP.F16.F32.PACK_AB R180, R23, R180 ;  /* 0x000000b417b4723e */ /* 0x000fc400000000ff */
[----:B----4-:R-:W-:-:S04]  /*3500*/  FMNMX.FTZ R8, R30, R13, !PT ;  /* 0x0000000d1e087209 */ /* 0x010fc80007810000 */
[----:B------:R-:W0:Y:S01]  /*3510*/  MUFU.EX2 R178, R178 ;  /* 0x000000b200b27308 */ /* 0x000e220000000800 */
[----:B------:R-:W4:Y:S07]  /*3520*/  SHFL.BFLY PT, R13, R8, 0x1, 0x1f ;  /* 0x0c201f00080d7f89 */ /* 0x000f2e00000e0000 */
[----:B------:R-:W0:Y:S08]  /*3530*/  MUFU.EX2 R15, R15 ;  /* 0x0000000f000f7308 */ /* 0x000e300000000800 */
[----:B------:R-:W-:Y:S08]  /*3540*/  MUFU.EX2 R172, R172 ;  /* 0x000000ac00ac7308 */ /* 0x000ff00000000800 */
[----:B------:R-:W-:Y:S01]  /*3550*/  MUFU.EX2 R17, R17 ;  /* 0x0000001100117308 */ /* 0x000fe20000000800 */
[----:B----4-:R-:W-:-:S04]  /*3560*/  FMNMX.FTZ R13, R8, R13, !PT ;  /* 0x0000000d080d7209 */ /* 0x010fc80007810000 */
[C---:B------:R-:W-:Y:S01]  /*3570*/  FSETP.NEU.FTZ.AND P1, PT, R13.reuse, -INF , PT ;  /* 0xff8000000d00780b */ /* 0x040fe20003f3d000 */
[----:B------:R-:W-:Y:S02]  /*3580*/  FMUL.FTZ R8, R13, R10 ;  /* 0x0000000a0d087220 */ /* 0x000fe40000410000 */
[----:B------:R-:W-:Y:S03]  /*3590*/  MUFU.EX2 R174, R174 ;  /* 0x000000ae00ae7308 */ /* 0x000fe60000000800 */
[----:B------:R-:W-:Y:S02]  /*35a0*/  FSEL R8, R8, RZ, P1 ;  /* 0x000000ff08087208 */ /* 0x000fe40000800000 */
[----:B------:R-:W-:-:S03]  /*35b0*/  PLOP3.LUT P1, PT, PT, PT, UP0, 0x80, 0x0 ;  /* 0x000000000000781c */ /* 0x000fc60003f2f008 */
        /* <DEDUP_REMOVED lines=16> */
[----:B------:R-:W4:Y:S01]  /*36c0*/  MUFU.EX2 R63, R63 ;  /* 0x0000003f003f7308 */ /* 0x000f220000000800 */
[----:B-1----:R-:W-:Y:S01]  /*36d0*/  FADD.FTZ R0, R182, R31 ;  /* 0x0000001fb6007221 */ /* 0x002fe20000010000 */
[-CC-:B------:R-:W-:Y:S01]  /*36e0*/  FFMA.FTZ R93, R93, R10.reuse, -R8.reuse ;  /* 0x0000000a5d5d7223 */ /* 0x180fe20000010808 */
[-CC-:B------:R-:W-:Y:S01]  /*36f0*/  FFMA.FTZ R95, R95, R10.reuse, -R8.reuse ;  /* 0x0000000a5f5f7223 */ /* 0x180fe20000010808 */
[-C--:B------:R-:W-:Y:S01]  /*3700*/  FFMA.FTZ R97, R97, R10.reuse, -R8 ;  /* 0x0000000a61617223 */ /* 0x080fe20000010808 */
[----:B---3--:R-:W-:Y:S01]  /*3710*/  FADD.FTZ R31, R3, R0 ;  /* 0x00000000031f7221 */ /* 0x008fe20000010000 */
[-CC-:B------:R-:W-:Y:S01]  /*3720*/  FFMA.FTZ R99, R99, R10.reuse, -R8.reuse ;  /* 0x0000000a63637223 */ /* 0x180fe20000010808 */
[-CC-:B------:R-:W-:Y:S01]  /*3730*/  FFMA.FTZ R101, R101, R10.reuse, -R8.reuse ;  /* 0x0000000a65657223 */ /* 0x180fe20000010808 */
[----:B------:R-:W1:Y:S01]  /*3740*/  MUFU.EX2 R67, R67 ;  /* 0x0000004300437308 */ /* 0x000e620000000800 */
[----:B--2---:R-:W-:Y:S01]  /*3750*/  FADD.FTZ R0, R176, R31 ;  /* 0x0000001fb0007221 */ /* 0x004fe20000010000 */
[-CC-:B------:R-:W-:Y:S01]  /*3760*/  FFMA.FTZ R103, R103, R10.reuse, -R8.reuse ;  /* 0x0000000a67677223 */ /* 0x180fe20000010808 */
[-CC-:B------:R-:W-:Y:S01]  /*3770*/  FFMA.FTZ R105, R105, R10.reuse, -R8.reuse ;  /* 0x0000000a69697223 */ /* 0x180fe20000010808 */
[----:B------:R-:W-:Y:S01]  /*3780*/  FFMA.FTZ R69, R69, R10, -R8 ;  /* 0x0000000a45457223 */ /* 0x000fe20000010808 */
[----:B-----5:R-:W-:Y:S01]  /*3790*/  FADD.FTZ R31, R9, R0 ;  /* 0x00000000091f7221 */ /* 0x020fe20000010000 */
[----:B------:R-:W-:Y:S01]  /*37a0*/  F2FP.F16.F32.PACK_AB R182, R3, R182 ;  /* 0x000000b603b6723e */ /* 0x000fe200000000ff */
[-CC-:B------:R-:W-:Y:S01]  /*37b0*/  FFMA.FTZ R107, R107, R10.reuse, -R8.reuse ;  /* 0x0000000a6b6b7223 */ /* 0x180fe20000010808 */
[----:B------:R-:W2:Y:S01]  /*37c0*/  MUFU.EX2 R14, R71 ;  /* 0x00000047000e7308 */ /* 0x000ea20000000800 */
[----:B0-----:R-:W-:Y:S01]  /*37d0*/  FADD.FTZ R0, R178, R31 ;  /* 0x0000001fb2007221 */ /* 0x001fe20000010000 */
[-CC-:B------:R-:W-:Y:S01]  /*37e0*/  FFMA.FTZ R65, R65, R10.reuse, -R8.reuse ;  /* 0x0000000a41417223 */ /* 0x180fe20000010808 */
[-CC-:B------:R-:W-:Y:S01]  /*37f0*/  FFMA.FTZ R109, R109, R10.reuse, -R8.reuse ;  /* 0x0000000a6d6d7223 */ /* 0x180fe20000010808 */
[----:B------:R-:W-:Y:S01]  /*3800*/  FFMA.FTZ R61, R61, R10, -R8 ;  /* 0x0000000a3d3d7223 */ /* 0x000fe20000010808 */
[----:B------:R-:W-:Y:S01]  /*3810*/  FADD.FTZ R31, R15, R0 ;  /* 0x000000000f1f7221 */ /* 0x000fe20000010000 */
[----:B----4-:R-:W-:Y:S01]  /*3820*/  FADD.FTZ R0, R63, R12 ;  /* 0x0000000c3f007221 */ /* 0x010fe20000010000 */
[----:B------:R-:W-:Y:S01]  /*3830*/  F2FP.F16.F32.PACK_AB R176, R9, R176 ;  /* 0x000000b009b0723e */ /* 0x000fe200000000ff */
[----:B------:R-:W0:Y:S01]  /*3840*/  MUFU.EX2 R73, R73 ;  /* 0x0000004900497308 */ /* 0x000e220000000800 */
[----:B------:R-:W-:Y:S01]  /*3850*/  FADD.FTZ R30, R172, R31 ;  /* 0x0000001fac1e7221 */ /* 0x000fe20000010000 */
[----:B-1----:R-:W-:Y:S01]  /*3860*/  FADD.FTZ R31, R67, R0 ;  /* 0x00000000431f7221 */ /* 0x002fe20000010000 */
[-CC-:B------:R-:W-:Y:S01]  /*3870*/  FFMA.FTZ R111, R111, R10.reuse, -R8.reuse ;  /* 0x0000000a6f6f7223 */ /* 0x180fe20000010808 */
[-CC-:B------:R-:W-:Y:S01]  /*3880*/  FFMA.FTZ R59, R59, R10.reuse, -R8.reuse ;  /* 0x0000000a3b3b7223 */ /* 0x180fe20000010808 */
[-CC-:B------:R-:W-:Y:S01]  /*3890*/  FFMA.FTZ R113, R113, R10.reuse, -R8.reuse ;  /* 0x0000000a71717223 */ /* 0x180fe20000010808 */
[-CC-:B------:R-:W-:Y:S01]  /*38a0*/  FFMA.FTZ R57, R57, R10.reuse, -R8.reuse ;  /* 0x0000000a39397223 */ /* 0x180fe20000010808 */
[-CC-:B------:R-:W-:Y:S01]  /*38b0*/  FFMA.FTZ R115, R115, R10.reuse, -R8.reuse ;  /* 0x0000000a73737223 */ /* 0x180fe20000010808 */
[----:B------:R-:W1:Y:S01]  /*38c0*/  MUFU.EX2 R16, R75 ;  /* 0x0000004b00107308 */ /* 0x000e620000000800 */
[----:B--2---:R-:W-:Y:S01]  /*38d0*/  FADD.FTZ R0, R14, R31 ;  /* 0x0000001f0e007221 */ /* 0x004fe20000010000 */
[----:B------:R-:W-:Y:S01]  /*38e0*/  FFMA.FTZ R49, R49, R10, -R8 ;  /* 0x0000000a31317223 */ /* 0x000fe20000010808 */
[----:B------:R-:W-:-:S02]  /*38f0*/  F2FP.F16.F32.PACK_AB R181, R12, R63 ;  /* 0x0000003f0cb5723e */ /* 0x000fc400000000ff */
[----:B------:R-:W-:Y:S02]  /*3900*/  F2FP.F16.F32.PACK_AB R183, R14, R67 ;  /* 0x000000430eb7723e */ /* 0x000fe400000000ff */
[----:B------:R-:W-:Y:S01]  /*3910*/  F2FP.F16.F32.PACK_AB R178, R15, R178 ;  /* 0x000000b20fb2723e */ /* 0x000fe200000000ff */
[----:B------:R-:W2:Y:S01]  /*3920*/  MUFU.EX2 R77, R77 ;  /* 0x0000004d004d7308 */ /* 0x000ea20000000800 */
[----:B0-----:R-:W-:Y:S01]  /*3930*/  FADD.FTZ R31, R73, R0 ;  /* 0x00000000491f7221 */ /* 0x001fe20000010000 */
[----:B------:R-:W-:-:S06]  /*3940*/  F2FP.F16.F32.PACK_AB R172, R17, R172 ;  /* 0x000000ac11ac723e */ /* 0x000fcc00000000ff */
[----:B------:R-:W0:Y:S01]  /*3950*/  MUFU.EX2 R18, R79 ;  /* 0x0000004f00127308 */ /* 0x000e220000000800 */
[C---:B-1----:R-:W-:Y:S01]  /*3960*/  FADD.FTZ R0, R16.reuse, R31 ;  /* 0x0000001f10007221 */ /* 0x042fe20000010000 */
[----:B------:R-:W-:-:S06]  /*3970*/  F2FP.F16.F32.PACK_AB R177, R16, R73 ;  /* 0x0000004910b1723e */ /* 0x000fcc00000000ff */
[----:B------:R-:W1:Y:S01]  /*3980*/  MUFU.EX2 R81, R81 ;  /* 0x0000005100517308 */ /* 0x000e620000000800 */
[----:B--2---:R-:W-:-:S07]  /*3990*/  FADD.FTZ R31, R77, R0 ;  /* 0x000000004d1f7221 */ /* 0x004fce0000010000 */
[----:B------:R-:W-:Y:S01]  /*39a0*/  MUFU.EX2 R168, R168 ;  /* 0x000000a800a87308 */ /* 0x000fe20000000800 */
[C---:B0-----:R-:W-:Y:S01]  /*39b0*/  FADD.FTZ R0, R18.reuse, R31 ;  /* 0x0000001f12007221 */ /* 0x041fe20000010000 */
[----:B------:R-:W-:-:S06]  /*39c0*/  F2FP.F16.F32.PACK_AB R179, R18, R77 ;  /* 0x0000004d12b3723e */ /* 0x000fcc00000000ff */
[----:B------:R-:W0:Y:S01]  /*39d0*/  MUFU.EX2 R20, R83 ;  /* 0x0000005300147308 */ /* 0x000e220000000800 */
[----:B-1----:R-:W-:-:S07]  /*39e0*/  FADD.FTZ R31, R81, R0 ;  /* 0x00000000511f7221 */ /* 0x002fce0000010000 */
[----:B------:R-:W1:Y:S08]  /*39f0*/  MUFU.EX2 R21, R21 ;  /* 0x0000001500157308 */ /* 0x000e700000000800 */
[----:B------:R2:W-:Y:S01]  /*3a00*/  MUFU.EX2 R166, R33 ;  /* 0x0000002100a67308 */ /* 0x0005e20000000800 */
[C---:B0-----:R-:W-:Y:S01]  /*3a10*/  FADD.FTZ R0, R20.reuse, R31 ;  /* 0x0000001f14007221 */ /* 0x041fe20000010000 */
[----:B------:R-:W-:-:S06]  /*3a20*/  F2FP.F16.F32.PACK_AB R173, R20, R81 ;  /* 0x0000005114ad723e */ /* 0x000fcc00000000ff */
[----:B------:R-:W0:Y:S01]  /*3a30*/  MUFU.EX2 R85, R85 ;  /* 0x0000005500557308 */ /* 0x000e220000000800 */
[----:B--2---:R-:W-:-:S04]  /*3a40*/  FADD.FTZ R33, R17, R30 ;  /* 0x0000001e11217221 */ /* 0x004fc80000010000 */
[----:B------:R-:W-:Y:S01]  /*3a50*/  FADD.FTZ R32, R174, R33 ;  /* 0x00000021ae207221 */ /* 0x000fe20000010000 */
[C---:B------:R-:W-:Y:S02]  /*3a60*/  F2FP.F16.F32.PACK_AB R174, R19.reuse, R174 ;  /* 0x000000ae13ae723e */ /* 0x040fe400000000ff */
[----:B------:R-:W2:Y:S01]  /*3a70*/  MUFU.EX2 R170, R170 ;  /* 0x000000aa00aa7308 */ /* 0x000ea20000000800 */
[----:B------:R-:W-:-:S04]  /*3a80*/  FADD.FTZ R33, R19, R32 ;  /* 0x0000002013217221 */ /* 0x000fc80000010000 */
[----:B------:R-:W-:Y:S01]  /*3a90*/  FADD.FTZ R32, R168, R33 ;  /* 0x00000021a8207221 */ /* 0x000fe20000010000 */
[C---:B-1----:R-:W-:Y:S02]  /*3aa0*/  F2FP.F16.F32.PACK_AB R168, R21.reuse, R168 ;  /* 0x000000a815a8723e */ /* 0x042fe400000000ff */
[----:B------:R-:W1:Y:S01]  /*3ab0*/  MUFU.EX2 R22, R87 ;  /* 0x0000005700167308 */ /* 0x000e620000000800 */
[----:B------:R-:W-:Y:S01]  /*3ac0*/  FADD.FTZ R33, R21, R32 ;  /* 0x0000002015217221 */ /* 0x000fe20000010000 */
[----:B0-----:R-:W-:-:S06]  /*3ad0*/  FADD.FTZ R31, R85, R0 ;  /* 0x00000000551f7221 */ /* 0x001fcc0000010000 */
[----:B------:R-:W0:Y:S01]  /*3ae0*/  MUFU.EX2 R25, R25 ;  /* 0x0000001900197308 */ /* 0x000e220000000800 */
[----:B--2---:R-:W-:-:S07]  /*3af0*/  FADD.FTZ R34, R170, R33 ;  /* 0x00000021aa227221 */ /* 0x004fce0000010000 */
[----:B------:R-:W2:Y:S01]  /*3b00*/  MUFU.EX2 R89, R89 ;  /* 0x0000005900597308 */ /* 0x000ea20000000800 */
[C---:B-1----:R-:W-:Y:S01]  /*3b10*/  FADD.FTZ R0, R22.reuse, R31 ;  /* 0x0000001f16007221 */ /* 0x042fe20000010000 */
[----:B------:R-:W-:-:S06]  /*3b20*/  F2FP.F16.F32.PACK_AB R175, R22, R85 ;  /* 0x0000005516af723e */ /* 0x000fcc00000000ff */
[----:B------:R1:W3:Y:S01]  /*3b30*/  MUFU.EX2 R24, R91 ;  /* 0x0000005b00187308 */ /* 0x0002e20000000800 */
[C---:B0-----:R-:W-:Y:S01]  /*3b40*/  FADD.FTZ R33, R25.reuse, R34 ;  /* 0x0000002219217221 */ /* 0x041fe20000010000 */
[----:B------:R-:W-:-:S03]  /*3b50*/  F2FP.F16.F32.PACK_AB R170, R25, R170 ;  /* 0x000000aa19aa723e */ /* 0x000fc600000000ff */
[----:B------:R-:W-:Y:S01]  /*3b60*/  FADD.FTZ R34, R164, R33 ;  /* 0x00000021a4227221 */ /* 0x000fe20000010000 */
[----:B------:R-:W-:Y:S02]  /*3b70*/  F2FP.F16.F32.PACK_AB R164, R117, R164 ;  /* 0x000000a475a4723e */ /* 0x000fe400000000ff */
[----:B------:R-:W0:Y:S01]  /*3b80*/  MUFU.EX2 R93, R93 ;  /* 0x0000005d005d7308 */ /* 0x000e220000000800 */
[----:B--2---:R-:W-:Y:S01]  /*3b90*/  FADD.FTZ R31, R89, R0 ;  /* 0x00000000591f7221 */ /* 0x004fe20000010000 */
[----:B------:R-:W-:Y:S01]  /*3ba0*/  FADD.FTZ R36, R117, R34 ;  /* 0x0000002275247221 */ /* 0x000fe20000010000 */
[----:B------:R-:W-:Y:S02]  /*3bb0*/  CS2R R116, SRZ ;  /* 0x0000000000747805 */ /* 0x000fe4000001ff00 */
[----:B-1----:R-:W-:-:S03]  /*3bc0*/  CS2R R90, SRZ ;  /* 0x00000000005a7805 */ /* 0x002fc6000001ff00 */
[----:B------:R-:W1:Y:S01]  /*3bd0*/  MUFU.EX2 R27, R27 ;  /* 0x0000001b001b7308 */ /* 0x000e620000000800 */
[C---:B---3--:R-:W-:Y:S01]  /*3be0*/  FADD.FTZ R0, R24.reuse, R31 ;  /* 0x0000001f18007221 */ /* 0x048fe20000010000 */
[----:B------:R-:W-:Y:S02]  /*3bf0*/  F2FP.F16.F32.PACK_AB R169, R24, R89 ;  /* 0x0000005918a9723e */ /* 0x000fe400000000ff */
[----:B------:R-:W-:-:S04]  /*3c00*/  CS2R R88, SRZ ;  /* 0x0000000000587805 */ /* 0x000fc8000001ff00 */
[----:B------:R2:W3:Y:S01]  /*3c10*/  MUFU.EX2 R26, R95 ;  /* 0x0000005f001a7308 */ /* 0x0004e20000000800 */
[----:B0-----:R-:W-:-:S07]  /*3c20*/  FADD.FTZ R31, R93, R0 ;  /* 0x000000005d1f7221 */ /* 0x001fce0000010000 */
[----:B------:R-:W0:Y:S01]  /*3c30*/  MUFU.EX2 R97, R97 ;  /* 0x0000006100617308 */ /* 0x000e220000000800 */
[----:B-1----:R-:W-:Y:S01]  /*3c40*/  FADD.FTZ R33, R27, R36 ;  /* 0x000000241b217221 */ /* 0x002fe20000010000 */
[----:B--2---:R-:W-:-:S03]  /*3c50*/  CS2R R94, SRZ ;  /* 0x00000000005e7805 */ /* 0x004fc6000001ff00 */
[C---:B------:R-:W-:Y:S01]  /*3c60*/  FADD.FTZ R36, R166.reuse, R33 ;  /* 0x00000021a6247221 */ /* 0x040fe20000010000 */
[----:B------:R-:W-:Y:S02]  /*3c70*/  F2FP.F16.F32.PACK_AB R166, R166, R27 ;  /* 0x0000001ba6a6723e */ /* 0x000fe400000000ff */
        /* <DEDUP_REMOVED lines=12> */
[----:B------:R-:W-:-:S04]  /*3d40*/  CS2R R96, SRZ ;  /* 0x0000000000607805 */ /* 0x000fc8000001ff00 */
[----:B------:R-:W2:Y:S01]  /*3d50*/  MUFU.EX2 R51, R51 ;  /* 0x0000003300337308 */ /* 0x000ea20000000800 */
[C---:B0-----:R-:W-:Y:S01]  /*3d60*/  FADD.FTZ R36, R160.reuse, R33 ;  /* 0x00000021a0247221 */ /* 0x041fe20000010000 */
[----:B------:R-:W-:-:S06]  /*3d70*/  F2FP.F16.F32.PACK_AB R160, R160, R29 ;  /* 0x0000001da0a0723e */ /* 0x000fcc00000000ff */
[----:B------:R0:W3:Y:S01]  /*3d80*/  MUFU.EX2 R30, R103 ;  /* 0x00000067001e7308 */ /* 0x0000e20000000800 */
[----:B-1----:R-:W-:-:S07]  /*3d90*/  FADD.FTZ R3, R101, R0 ;  /* 0x0000000065037221 */ /* 0x002fce0000010000 */
[----:B------:R-:W1:Y:S01]  /*3da0*/  MUFU.EX2 R162, R53 ;  /* 0x0000003500a27308 */ /* 0x000e620000000800 */
[----:B--2---:R-:W-:Y:S01]  /*3db0*/  FADD.FTZ R23, R51, R36 ;  /* 0x0000002433177221 */ /* 0x004fe20000010000 */
[----:B0-----:R-:W-:-:S06]  /*3dc0*/  CS2R R102, SRZ ;  /* 0x0000000000667805 */ /* 0x001fcc000001ff00 */
[----:B------:R-:W0:Y:S01]  /*3dd0*/  MUFU.EX2 R105, R105 ;  /* 0x0000006900697308 */ /* 0x000e220000000800 */
[C---:B---3--:R-:W-:Y:S01]  /*3de0*/  FADD.FTZ R0, R30.reuse, R3 ;  /* 0x000000031e007221 */ /* 0x048fe20000010000 */
[----:B------:R-:W-:Y:S02]  /*3df0*/  F2FP.F16.F32.PACK_AB R167, R30, R101 ;  /* 0x000000651ea7723e */ /* 0x000fe400000000ff */
[----:B------:R-:W-:-:S04]  /*3e00*/  CS2R R100, SRZ ;  /* 0x0000000000647805 */ /* 0x000fc8000001ff00 */
        /* <DEDUP_REMOVED lines=9> */
[----:B------:R-:W-:Y:S02]  /*3ea0*/  F2FP.F16.F32.PACK_AB R161, R32, R105 ;  /* 0x0000006920a1723e */ /* 0x000fe400000000ff */
[----:B------:R-:W-:-:S04]  /*3eb0*/  CS2R R104, SRZ ;  /* 0x0000000000687805 */ /* 0x000fc8000001ff00 */
        /* <DEDUP_REMOVED lines=9> */
[----:B------:R-:W-:Y:S02]  /*3f50*/  F2FP.F16.F32.PACK_AB R163, R34, R107 ;  /* 0x0000006b22a3723e */ /* 0x000fe400000000ff */
[----:B------:R-:W-:-:S04]  /*3f60*/  CS2R R106, SRZ ;  /* 0x00000000006a7805 */ /* 0x000fc8000001ff00 */
        /* <DEDUP_REMOVED lines=9> */
[----:B------:R-:W-:Y:S02]  /*4000*/  F2FP.F16.F32.PACK_AB R153, R8, R109 ;  /* 0x0000006d0899723e */ /* 0x000fe400000000ff */
[----:B------:R-:W-:-:S04]  /*4010*/  CS2R R108, SRZ ;  /* 0x00000000006c7805 */ /* 0x000fc8000001ff00 */
[----:B------:R-:W2:Y:S01]  /*4020*/  MUFU.EX2 R113, R113 ;  /* 0x0000007100717308 */ /* 0x000ea20000000800 */
[----:B-1----:R-:W-:-:S07]  /*4030*/  FADD.FTZ R3, R111, R12 ;  /* 0x0000000c6f037221 */ /* 0x002fce0000010000 */
[----:B------:R-:W1:Y:S01]  /*4040*/  MUFU.EX2 R156, R43 ;  /* 0x0000002b009c7308 */ /* 0x000e620000000800 */
[C---:B0-----:R-:W-:Y:S01]  /*4050*/  FADD.FTZ R14, R36.reuse, R3 ;  /* 0x00000003240e7221 */ /* 0x041fe20000010000 */
[----:B------:R-:W-:Y:S02]  /*4060*/  F2FP.F16.F32.PACK_AB R155, R36, R111 ;  /* 0x0000006f249b723e */ /* 0x000fe400000000ff */
[----:B------:R-:W-:-:S04]  /*4070*/  CS2R R110, SRZ ;  /* 0x00000000006e7805 */ /* 0x000fc8000001ff00 */
[----:B------:R-:W0:Y:S01]  /*4080*/  MUFU.EX2 R38, R57 ;  /* 0x0000003900267308 */ /* 0x000e220000000800 */
[----:B--2---:R-:W-:-:S07]  /*4090*/  FADD.FTZ R3, R113, R14 ;  /* 0x0000000e71037221 */ /* 0x004fce0000010000 */
[----:B------:R-:W2:Y:S01]  /*40a0*/  MUFU.EX2 R37, R37 ;  /* 0x0000002500257308 */ /* 0x000ea20000000800 */
[C---:B-1----:R-:W-:Y:S01]  /*40b0*/  FADD.FTZ R40, R156.reuse, R9 ;  /* 0x000000099c287221 */ /* 0x042fe20000010000 */
[----:B------:R-:W-:-:S06]  /*40c0*/  F2FP.F16.F32.PACK_AB R156, R156, R41 ;  /* 0x000000299c9c723e */ /* 0x000fcc00000000ff */
[----:B------:R-:W1:Y:S01]  /*40d0*/  MUFU.EX2 R115, R115 ;  /* 0x0000007300737308 */ /* 0x000e620000000800 */
[C---:B0-----:R-:W-:Y:S01]  /*40e0*/  FADD.FTZ R14, R38.reuse, R3 ;  /* 0x00000003260e7221 */ /* 0x041fe20000010000 */
[----:B------:R-:W-:Y:S02]  /*40f0*/  F2FP.F16.F32.PACK_AB R157, R38, R113 ;  /* 0x00000071269d723e */ /* 0x000fe400000000ff */
[----:B------:R-:W-:-:S04]  /*4100*/  CS2R R112, SRZ ;  /* 0x0000000000707805 */ /* 0x000fc8000001ff00 */
[----:B------:R-:W0:Y:S01]  /*4110*/  MUFU.EX2 R12, R49 ;  /* 0x00000031000c7308 */ /* 0x000e220000000800 */
[----:B--2---:R-:W-:-:S04]  /*4120*/  FADD.FTZ R9, R37, R40 ;  /* 0x0000002825097221 */ /* 0x004fc80000010000 */
[C---:B------:R-:W-:Y:S01]  /*4130*/  FADD.FTZ R0, R158.reuse, R9 ;  /* 0x000000099e007221 */ /* 0x040fe20000010000 */
[----:B------:R-:W-:Y:S01]  /*4140*/  F2FP.F16.F32.PACK_AB R158, R158, R37 ;  /* 0x000000259e9e723e */ /* 0x000fe200000000ff */
[----:B-1----:R-:W-:Y:S01]  /*4150*/  FADD.FTZ R3, R115, R14 ;  /* 0x0000000e73037221 */ /* 0x002fe20000010000 */
[----:B0-----:R-:W-:-:S03]  /*4160*/  F2FP.F16.F32.PACK_AB R159, R12, R115 ;  /* 0x000000730c9f723e */ /* 0x001fc600000000ff */
[----:B------:R-:W-:Y:S01]  /*4170*/  FADD.FTZ R3, R12, R3 ;  /* 0x000000030c037221 */ /* 0x000fe20000010000 */
[----:B------:R-:W-:Y:S01]  /*4180*/  CS2R R114, SRZ ;  /* 0x0000000000727805 */ /* 0x000fe2000001ff00 */
[----:B------:R-:W-:Y:S06]  /*4190*/  @!P1 BRA `(.L_x_8894) ;  /* 0x0000003000909947 */ /* 0x000fec0003800000 */
[----:B------:R-:W-:Y:S01]  /*41a0*/  MOV R9, R13 ;  /* 0x0000000d00097202 */ /* 0x000fe20000000f00 */
[----:B------:R-:W-:Y:S01]  /*41b0*/  IMAD.MOV.U32 R8, RZ, RZ, R11 ;  /* 0x000000ffff087224 */ /* 0x000fe200078e000b */
[----:B------:R-:W-:Y:S01]  /*41c0*/  UMOV UR55, URZ ;  /* 0x0000003f00377c82 */ /* 0x000fe20008000000 */
[----:B------:R-:W-:Y:S01]  /*41d0*/  IMAD.MOV.U32 R151, RZ, RZ, RZ ;  /* 0x000000ffff977224 */ /* 0x000fe200078e00ff */
[----:B------:R-:W-:Y:S01]  /*41e0*/  UMOV UR53, URZ ;  /* 0x0000003f00357c82 */ /* 0x000fe20008000000 */
[----:B------:R-:W-:Y:S01]  /*41f0*/  ULDC UR49, c[0x0][0x288] ;  /* 0x0000a20000317ab9 */ /* 0x000fe20000000800 */
[----:B------:R-:W-:Y:S01]  /*4200*/  ULDC UR50, c[0x0][0x2f0] ;  /* 0x0000bc0000327ab9 */ /* 0x000fe20000000800 */
[----:B------:R-:W-:-:S05]  /*4210*/  ULDC UR51, c[0x0][0x9d8] ;  /* 0x0002760000337ab9 */ /* 0x000fca0000000800 */
.L_x_8905:
[----:B------:R-:W-:Y:S01]  /*4220*/  ISETP.NE.AND P2, PT, RZ, UR40, PT ;  /* 0x00000028ff007c0c */ /* 0x000fe2000bf45270 */
[----:B------:R-:W-:-:S04]  /*4230*/  UISETP.NE.AND UP0, UPT, UR53, 0x1, UPT ;  /* 0x000000013500788c */ /* 0x000fc8000bf05270 */
[----:B------:R-:W-:-:S04]  /*4240*/  USEL UR47, URZ, 0x1, UP0 ;  /* 0x000000013f2f7887 */ /* 0x000fc80008000000 */
[----:B------:R-:W-:-:S04]  /*4250*/  ULOP3.LUT UR47, UR55, UR47, URZ, 0x3c, !UPT ;  /* 0x0000002f372f7292 */ /* 0x000fc8000f8e3c3f */
[----:B------:R-:W-:Y:S08]  /*4260*/  @P2 BRA `(.L_x_8895) ;  /* 0x0000000000382947 */ /* 0x000ff00003800000 */
[----:B------:R-:W-:Y:S05]  /*4270*/  @!P0 BRA `(.L_x_8896) ;  /* 0x0000000000048947 */ /* 0x000fea0003800000 */
[----:B------:R-:W-:Y:S01]  /*4280*/  BPT.TRAP 0x1 ;  /* 0x000000040000795c */ /* 0x000fe20000300000 */
.L_x_8896:
        /* <DEDUP_REMOVED lines=9> */
.L_x_8897:
[----:B-1----:R-:W-:Y:S05]  /*4320*/  @P1 BRA `(.L_x_8895) ;  /* 0x0000000000081947 */ /* 0x002fea0003800000 */
[----:B------:R-:W1:Y:S02]  /*4330*/  SYNCS.PHASECHK.TRANS64.TRYWAIT P1, [UR4+0x28830], R10 ;  /* 0x0288300aff0075a7 */ /* 0x000e640008020144 */
[----:B-1----:R-:W-:Y:S05]  /*4340*/  @!P1 BRA `(.L_x_8898) ;  /* 0x000000b800309947 */ /* 0x002fea0003800000 */
.L_x_8895:
        /* <DEDUP_REMOVED lines=50> */
.L_x_8900:
[----:B------:R-:W-:Y:S01]  /*4670*/  ULEA UR4, UR53, UR41, 0x3 ;  /* 0x0000002935047291 */ /* 0x000fe2000f8e183f */
[----:B------:R-:W-:-:S05]  /*4680*/  IMAD.U32 R10, RZ, RZ, UR55 ;  /* 0x00000037ff0a7e24 */ /* 0x000fca000f8e00ff */
[----:B------:R-:W-:-:S04]  /*4690*/  SHF.L.U32 R10, R10, 0x1f, RZ ;  /* 0x0000001f0a0a7819 */ /* 0x000fc800000006ff */
[----:B------:R0:W1:Y:S01]  /*46a0*/  SYNCS.PHASECHK.TRANS64.TRYWAIT P1, [UR4+0x28850], R10 ;  /* 0x0288500aff0075a7 */ /* 0x0000620008020144 */
[----:B------:R-:W-:Y:S05]  /*46b0*/  @!P0 BRA `(.L_x_8901) ;  /* 0x0000000000048947 */ /* 0x000fea0003800000 */
[----:B------:R-:W-:Y:S01]  /*46c0*/  BPT.TRAP 0x1 ;  /* 0x000000040000795c */ /* 0x000fe20000300000 */
.L_x_8901:
[----:B-1----:R-:W-:Y:S05]  /*46d0*/  @P1 BRA `(.L_x_8899) ;  /* 0x0000000000081947 */ /* 0x002fea0003800000 */
[----:B------:R-:W1:Y:S02]  /*46e0*/  SYNCS.PHASECHK.TRANS64.TRYWAIT P1, [UR4+0x28850], R10 ;  /* 0x0288500aff0075a7 */ /* 0x000e640008020144 */
[----:B-1----:R-:W-:Y:S05]  /*46f0*/  @!P1 BRA `(.L_x_8902) ;  /* 0x000000b4005c9947 */ /* 0x002fea0003800000 */
.L_x_8899:
        /* <DEDUP_REMOVED lines=49> */
.L_x_8903:
[----:B------:R-:W-:Y:S01]  /*4a10*/  UISETP.NE.AND UP0, UPT, UR42, URZ, UPT ;  /* 0x0000003f2a00728c */ /* 0x000fe2000bf05270 */
[----:B------:R-:W-:Y:S01]  /*4a20*/  FMUL.FTZ R36, R36, UR51 ;  /* 0x0000003324247c20 */ /* 0x000fe20008410000 */
[----:B------:R-:W-:Y:S01]  /*4a30*/  FMUL.FTZ R19, R38, UR51 ;  /* 0x0000003326137c20 */ /* 0x000fe20008410000 */
[----:B------:R-:W-:Y:S01]  /*4a40*/  FMUL.FTZ R24, R24, UR51 ;  /* 0x0000003318187c20 */ /* 0x000fe20008410000 */
[----:B------:R-:W-:Y:S01]  /*4a50*/  FMUL.FTZ R16, R31, UR51 ;  /* 0x000000331f107c20 */ /* 0x000fe20008410000 */
[----:B------:R1:W-:Y:S01]  /*4a60*/  MUFU.TANH R165, R36 ;  /* 0x0000002400a57308 */ /* 0x0003e20000002400 */
[----:B------:R-:W-:Y:S01]  /*4a70*/  PLOP3.LUT P1, PT, PT, PT, UP0, 0x80, 0x0 ;  /* 0x000000000000781c */ /* 0x000fe20003f2f008 */
[----:B------:R-:W-:Y:S01]  /*4a80*/  FMUL.FTZ R25, R25, UR51 ;  /* 0x0000003319197c20 */ /* 0x000fe20008410000 */
[----:B------:R-:W-:Y:S01]  /*4a90*/  PLOP3.LUT P2, PT, PT, PT, UP0, 0x80, 0x0 ;  /* 0x000000000000781c */ /* 0x000fe20003f4f008 */
[----:B------:R-:W-:Y:S02]  /*4aa0*/  IMAD.U32 R31, RZ, RZ, UR50 ;  /* 0x00000032ff1f7e24 */ /* 0x000fe4000f8e00ff */
[----:B------:R-:W-:Y:S01]  /*4ab0*/  FMUL.FTZ R28, R28, UR51 ;  /* 0x000000331c1c7c20 */ /* 0x000fe20008410000 */
[----:B------:R-:W-:Y:S01]  /*4ac0*/  @UP0 ULDC UR4, c[0x0][0x44c] ;  /* 0x0001130000040ab9 */ /* 0x000fe20000000800 */
[----:B------:R-:W-:Y:S01]  /*4ad0*/  FMUL.FTZ R29, R29, UR51 ;  /* 0x000000331d1d7c20 */ /* 0x000fe20008410000 */
[----:B------:R-:W2:Y:S01]  /*4ae0*/  MUFU.TANH R15, R24 ;  /* 0x00000018000f7308 */ /* 0x000ea20000002400 */
[----:B-1----:R-:W-:Y:S01]  /*4af0*/  MOV R36, R6 ;  /* 0x0000000600247202 */ /* 0x002fe20000000f00 */
[----:B------:R-:W-:Y:S01]  /*4b00*/  FMUL.FTZ R32, R32, UR51 ;  /* 0x0000003320207c20 */ /* 0x000fe20008410000 */
[----:B------:R-:W-:Y:S01]  /*4b10*/  FMUL.FTZ R33, R33, UR51 ;  /* 0x0000003321217c20 */ /* 0x000fe20008410000 */
[----:B------:R-:W-:Y:S01]  /*4b20*/  FMUL.FTZ R17, R34, UR51 ;  /* 0x0000003322117c20 */ /* 0x000fe20008410000 */
[----:B------:R-:W-:Y:S01]  /*4b30*/  FMUL.FTZ R37, R37, UR51 ;  /* 0x0000003325257c20 */ /* 0x000fe20008410000 */
[----:B0-----:R-:W-:Y:S01]  /*4b40*/  @P1 IMAD.HI.U32 R10, R6, UR4, RZ ;  /* 0x00000004060a1c27 */ /* 0x001fe2000f8e00ff */
[----:B------:R-:W-:Y:S01]  /*4b50*/  @UP0 ULDC UR4, c[0x0][0x450] ;  /* 0x0001140000040ab9 */ /* 0x000fe20000000800 */
[----:B------:R-:W0:Y:S02]  /*4b60*/  MUFU.TANH R175, R25 ;  /* 0x0000001900af7308 */ /* 0x000e240000002400 */
[----:B------:R-:W-:Y:S01]  /*4b70*/  FMUL.FTZ R40, R40, UR51 ;  /* 0x0000003328287c20 */ /* 0x000fe20008410000 */
[----:B------:R-:W-:Y:S01]  /*4b80*/  FMUL.FTZ R41, R41, UR51 ;  /* 0x0000003329297c20 */ /* 0x000fe20008410000 */
[----:B------:R-:W-:Y:S01]  /*4b90*/  @P2 SHF.R.U32.HI R36, RZ, UR4, R10 ;  /* 0x00000004ff242c19 */ /* 0x000fe2000801160a */
[----:B------:R-:W-:Y:S01]  /*4ba0*/  UMOV UR4, 0xffffff80 ;  /* 0xffffff8000047882 */ /* 0x000fe20000000000 */
[----:B------:R-:W-:Y:S01]  /*4bb0*/  FMUL.FTZ R44, R44, UR51 ;  /* 0x000000332c2c7c20 */ /* 0x000fe20008410000 */
[----:B------:R-:W-:Y:S01]  /*4bc0*/  UIMAD UR4, UR54, UR4, 0x1 ;  /* 0x00000001360474a4 */ /* 0x000fe2000f8e0204 */
[----:B------:R-:W-:Y:S01]  /*4bd0*/  FMUL.FTZ R45, R45, UR51 ;  /* 0x000000332d2d7c20 */ /* 0x000fe20008410000 */
[----:B------:R-:W1:Y:S01]  /*4be0*/  SHFL.IDX PT, R11, R36, RZ, 0x1c1f ;  /* 0x001c1fff240b7589 */ /* 0x000e6200000e0000 */
[----:B------:R-:W3:Y:S01]  /*4bf0*/  MUFU.TANH R173, R28 ;  /* 0x0000001c00ad7308 */ /* 0x000ee20000002400 */
[----:B------:R-:W-:Y:S01]  /*4c00*/  FMUL.FTZ R48, R48, UR51 ;  /* 0x0000003330307c20 */ /* 0x000fe20008410000 */
[----:B------:R-:W-:Y:S01]  /*4c10*/  FMUL.FTZ R49, R49, UR51 ;  /* 0x0000003331317c20 */ /* 0x000fe20008410000 */
[----:B------:R-:W-:-:S02]  /*4c20*/  IMAD.U32 R38, RZ, RZ, UR4 ;  /* 0x00000004ff267e24 */ /* 0x000fc4000f8e00ff */
[----:B------:R-:W-:Y:S01]  /*4c30*/  FMUL.FTZ R52, R52, UR51 ;  /* 0x0000003334347c20 */ /* 0x000fe20008410000 */
[----:B------:R-:W-:Y:S01]  /*4c40*/  FMUL.FTZ R53, R53, UR51 ;  /* 0x0000003335357c20 */ /* 0x000fe20008410000 */
[----:B------:R-:W-:Y:S01]  /*4c50*/  FMUL.FTZ R56, R56, UR51 ;  /* 0x0000003338387c20 */ /* 0x000fe20008410000 */
[----:B------:R-:W-:Y:S01]  /*4c60*/  IMAD R38, R7, -0x2, R38 ;  /* 0xfffffffe07267824 */ /* 0x000fe200078e0226 */
[----:B------:R-:W4:Y:S01]  /*4c70*/  MUFU.TANH R29, R29 ;  /* 0x0000001d001d7308 */ /* 0x000f220000002400 */
[----:B------:R-:W-:Y:S01]  /*4c80*/  FMUL.FTZ R57, R57, UR51 ;  /* 0x0000003339397c20 */ /* 0x000fe20008410000 */
[----:B------:R-:W-:Y:S01]  /*4c90*/  FMUL.FTZ R60, R60, UR51 ;  /* 0x000000333c3c7c20 */ /* 0x000fe20008410000 */
[----:B------:R-:W-:Y:S02]  /*4ca0*/  IMAD R38, R31, UR38, R38 ;  /* 0x000000261f267c24 */ /* 0x000fe4000f8e0226 */
        /* <DEDUP_REMOVED lines=11> */
[----:B-1----:R-:W-:Y:S01]  /*4d60*/  IADD3 R10, R11, -UR49, R38 ;  /* 0x800000310b0a7c10 */ /* 0x002fe2000fffe026 */
[----:B------:R-:W1:Y:S01]  /*4d70*/  MUFU.TANH R33, R33 ;  /* 0x0000002100217308 */ /* 0x000e620000002400 */
[----:B------:R-:W-:Y:S01]  /*4d80*/  FMUL.FTZ R11, R69, UR51 ;  /* 0x00000033450b7c20 */ /* 0x000fe20008410000 */
[----:B-----5:R-:W-:Y:S01]  /*4d90*/  FMUL.FTZ R32, R59, UR51 ;  /* 0x000000333b207c20 */ /* 0x020fe20008410000 */
[C---:B------:R-:W-:Y:S01]  /*4da0*/  ISETP.GT.AND P1, PT, R10.reuse, RZ, PT ;  /* 0x000000ff0a00720c */ /* 0x040fe20003f24270 */
[----:B------:R-:W-:Y:S01]  /*4db0*/  FMUL.FTZ R24, R47, UR51 ;  /* 0x000000332f187c20 */ /* 0x000fe20008410000 */
[C---:B------:R-:W-:Y:S01]  /*4dc0*/  ISETP.GT.AND P2, PT, R10.reuse, 0x1, PT ;  /* 0x000000010a00780c */ /* 0x040fe20003f44270 */
[----:B------:R-:W-:Y:S01]  /*4dd0*/  FMUL.FTZ R77, R77, UR51 ;  /* 0x000000334d4d7c20 */ /* 0x000fe20008410000 */
[----:B--2---:R-:W-:Y:S01]  /*4de0*/  FSEL R15, R15, -INF , P1 ;  /* 0xff8000000f0f7808 */ /* 0x004fe20000800000 */
        /* <DEDUP_REMOVED lines=8> */
[----:B------:R-:W0:Y:S01]  /*4e70*/  MUFU.TANH R40, R40 ;  /* 0x0000002800287308 */ /* 0x000e220000002400 */
[----:B---3--:R-:W-:Y:S01]  /*4e80*/  FSEL R173, R173, -INF , P1 ;  /* 0xff800000adad7808 */ /* 0x008fe20000800000 */
[----:B------:R-:W-:Y:S01]  /*4e90*/  FMUL.FTZ R81, R81, UR51 ;  /* 0x0000003351517c20 */ /* 0x000fe20008410000 */
[----:B------:R-:W-:Y:S01]  /*4ea0*/  FMNMX.FTZ R34, R175, R34, !PT ;  /* 0x00000022af227209 */ /* 0x000fe20007810000 */
[----:B------:R-:W-:Y:S01]  /*4eb0*/  FMUL.FTZ R84, R84, UR51 ;  /* 0x0000003354547c20 */ /* 0x000fe20008410000 */
[C---:B------:R-:W-:Y:S01]  /*4ec0*/  ISETP.GT.AND P1, PT, R10.reuse, 0x10, PT ;  /* 0x000000100a00780c */ /* 0x040fe20003f24270 */
[----:B------:R-:W-:Y:S01]  /*4ed0*/  FMUL.FTZ R28, R55, UR51 ;  /* 0x00000033371c7c20 */ /* 0x000fe20008410000 */
[----:B----4-:R-:W-:Y:S01]  /*4ee0*/  FSEL R171, R29, -INF , P2 ;  /* 0xff8000001dab7808 */ /* 0x010fe20001000000 */
[----:B------:R-:W3:Y:S01]  /*4ef0*/  MUFU.TANH R41, R41 ;  /* 0x0000002900297308 */ /* 0x000ee20000002400 */
[----:B------:R-:W-:Y:S01]  /*4f00*/  FMNMX.FTZ R34, R173, R34, !PT ;  /* 0x00000022ad227209 */ /* 0x000fe20007810000 */
[----:B------:R-:W-:Y:S01]  /*4f10*/  FMUL.FTZ R85, R85, UR51 ;  /* 0x0000003355557c20 */ /* 0x000fe20008410000 */
[----:B------:R-:W-:Y:S01]  /*4f20*/  ISETP.GT.AND P2, PT, R10, 0x11, PT ;  /* 0x000000110a00780c */ /* 0x000fe20003f44270 */
[----:B------:R-:W-:Y:S01]  /*4f30*/  FMUL.FTZ R13, R27, UR51 ;  /* 0x000000331b0d7c20 */ /* 0x000fe20008410000 */
[----:B------:R-:W-:Y:S01]  /*4f40*/  FSEL R169, R169, -INF , P1 ;  /* 0xff800000a9a97808 */ /* 0x000fe20000800000 */
[----:B------:R-:W-:Y:S01]  /*4f50*/  FMUL.FTZ R14, R30, UR51 ;  /* 0x000000331e0e7c20 */ /* 0x000fe20008410000 */
[----:B------:R-:W-:Y:S01]  /*4f60*/  FMNMX.FTZ R34, R171, R34, !PT ;  /* 0x00000022ab227209 */ /* 0x000fe20007810000 */
[----:B------:R-:W4:Y:S01]  /*4f70*/  MUFU.TANH R44, R44 ;  /* 0x0000002c002c7308 */ /* 0x000f220000002400 */
[----:B------:R-:W-:Y:S01]  /*4f80*/  ISETP.GT.AND P1, PT, R10, 0x18, PT ;  /* 0x000000180a00780c */ /* 0x000fe20003f24270 */
[----:B------:R-:W-:Y:S01]  /*4f90*/  FMUL.FTZ R30, R58, UR51 ;  /* 0x000000333a1e7c20 */ /* 0x000fe20008410000 */
[----:B-1----:R-:W-:Y:S01]  /*4fa0*/  FSEL R167, R33, -INF , P2 ;  /* 0xff80000021a77808 */ /* 0x002fe20001000000 */
[----:B------:R-:W-:Y:S01]  /*4fb0*/  FMUL.FTZ R58, R67, UR51 ;  /* 0x00000033433a7c20 */ /* 0x000fe20008410000 */
[----:B------:R-:W-:Y:S01]  /*4fc0*/  FMNMX.FTZ R34, R169, R34, !PT ;  /* 0x00000022a9227209 */ /* 0x000fe20007810000 */
[----:B------:R-:W-:Y:S01]  /*4fd0*/  FMUL.FTZ R25, R50, UR51 ;  /* 0x0000003332197c20 */ /* 0x000fe20008410000 */
[----:B------:R-:W-:Y:S01]  /*4fe0*/  ISETP.GT.AND P2, PT, R10, 0x19, PT ;  /* 0x000000190a00780c */ /* 0x000fe20003f44270 */
[----:B------:R-:W1:Y:S01]  /*4ff0*/  MUFU.TANH R45, R45 ;  /* 0x0000002d002d7308 */ /* 0x000e620000002400 */
[----:B------:R-:W-:Y:S01]  /*5000*/  FSEL R165, R165, -INF , P1 ;  /* 0xff800000a5a57808 */ /* 0x000fe20000800000 */
[----:B------:R-:W-:Y:S01]  /*5010*/  FMUL.FTZ R50, R71, UR51 ;  /* 0x0000003347327c20 */ /* 0x000fe20008410000 */
[----:B------:R-:W-:Y:S01]  /*5020*/  FMNMX.FTZ R34, R167, R34, !PT ;  /* 0x00000022a7227209 */ /* 0x000fe20007810000 */
[----:B------:R-:W-:Y:S01]  /*5030*/  FMUL.FTZ R21, R42, UR51 ;  /* 0x000000332a157c20 */ /* 0x000fe20008410000 */
[----:B------:R-:W-:Y:S01]  /*5040*/  ISETP.GT.AND P1, PT, R10, 0x20, PT ;  /* 0x000000200a00780c */ /* 0x000fe20003f24270 */
[----:B------:R-:W-:Y:S01]  /*5050*/  FMUL.FTZ R23, R46, UR51 ;  /* 0x000000332e177c20 */ /* 0x000fe20008410000 */
[----:B--2---:R-:W-:Y:S01]  /*5060*/  FSEL R163, R37, -INF , P2 ;  /* 0xff80000025a37808 */ /* 0x004fe20001000000 */
[----:B------:R-:W2:Y:S01]  /*5070*/  MUFU.TANH R48, R48 ;  /* 0x0000003000307308 */ /* 0x000ea20000002400 */
[----:B------:R-:W-:Y:S01]  /*5080*/  FMNMX.FTZ R34, R165, R34, !PT ;  /* 0x00000022a5227209 */ /* 0x000fe20007810000 */
[----:B------:R-:W-:Y:S01]  /*5090*/  FMUL.FTZ R42, R83, UR51 ;  /* 0x00000033532a7c20 */ /* 0x000fe20008410000 */
[----:B------:R-:W-:Y:S01]  /*50a0*/  ISETP.GT.AND P2, PT, R10, 0x21, PT ;  /* 0x000000210a00780c */ /* 0x000fe20003f44270 */
[----:B------:R-:W-:Y:S01]  /*50b0*/  FMUL.FTZ R27, R54, UR51 ;  /* 0x00000033361b7c20 */ /* 0x000fe20008410000 */
[----:B0-----:R-:W-:Y:S01]  /*50c0*/  FSEL R161, R40, -INF , P1 ;  /* 0xff80000028a17808 */ /* 0x001fe20000800000 */
[----:B------:R-:W-:Y:S01]  /*50d0*/  FMUL.FTZ R40, R62, UR51 ;  /* 0x000000333e287c20 */ /* 0x000fe20008410000 */
[----:B------:R-:W-:Y:S01]  /*50e0*/  FMNMX.FTZ R34, R163, R34, !PT ;  /* 0x00000022a3227209 */ /* 0x000fe20007810000 */
[----:B------:R-:W0:Y:S01]  /*50f0*/  MUFU.TANH R49, R49 ;  /* 0x0000003100317308 */ /* 0x000e220000002400 */
[----:B------:R-:W-:Y:S01]  /*5100*/  ISETP.GT.AND P1, PT, R10, 0x28, PT ;  /* 0x000000280a00780c */ /* 0x000fe20003f24270 */
[----:B------:R-:W-:Y:S01]  /*5110*/  FMUL.FTZ R62, R66, UR51 ;  /* 0x00000033423e7c20 */ /* 0x000fe20008410000 */
[----:B---3--:R-:W-:Y:S01]  /*5120*/  FSEL R159, R41, -INF , P2 ;  /* 0xff800000299f7808 */ /* 0x008fe20001000000 */
[----:B------:R-:W-:Y:S01]  /*5130*/  FMUL.FTZ R66, R87, UR51 ;  /* 0x0000003357427c20 */ /* 0x000fe20008410000 */
[----:B------:R-:W-:Y:S01]  /*5140*/  FMNMX.FTZ R34, R161, R34, !PT ;  /* 0x00000022a1227209 */ /* 0x000fe20007810000 */
[----:B------:R-:W-:Y:S01]  /*5150*/  FMUL.FTZ R54, R70, UR51 ;  /* 0x0000003346367c20 */ /* 0x000fe20008410000 */
[----:B------:R-:W-:Y:S01]  /*5160*/  ISETP.GT.AND P2, PT, R10, 0x29, PT ;  /* 0x000000290a00780c */ /* 0x000fe20003f44270 */
[----:B------:R-:W3:Y:S01]  /*5170*/  MUFU.TANH R52, R52 ;  /* 0x0000003400347308 */ /* 0x000ee20000002400 */
[----:B----4-:R-:W-:Y:S01]  /*5180*/  FSEL R157, R44, -INF , P1 ;  /* 0xff8000002c9d7808 */ /* 0x010fe20000800000 */
[----:B------:R-:W-:Y:S01]  /*5190*/  FMUL.FTZ R44, R74, UR51 ;  /* 0x000000334a2c7c20 */ /* 0x000fe20008410000 */
[----:B------:R-:W-:Y:S01]  /*51a0*/  FMNMX.FTZ R34, R159, R34, !PT ;  /* 0x000000229f227209 */ /* 0x000fe20007810000 */
[----:B------:R-:W-:Y:S01]  /*51b0*/  FMUL.FTZ R46, R82, UR51 ;  /* 0x00000033522e7c20 */ /* 0x000fe20008410000 */
[C---:B------:R-:W-:Y:S01]  /*51c0*/  ISETP.GT.AND P1, PT, R10.reuse, 0x30, PT ;  /* 0x000000300a00780c */ /* 0x040fe20003f24270 */
[----:B------:R-:W-:Y:S01]  /*51d0*/  ULEA UR4, UR48, UR41, 0x3 ;  /* 0x0000002930047291 */ /* 0x000fe2000f8e183f */
[----:B-1----:R-:W-:Y:S01]  /*51e0*/  FSEL R155, R45, -INF , P2 ;  /* 0xff8000002d9b7808 */ /* 0x002fe20001000000 */
[----:B------:R-:W-:Y:S01]  /*51f0*/  MUFU.TANH R53, R53 ;  /* 0x0000003500357308 */ /* 0x000fe20000002400 */
[----:B------:R-:W-:Y:S01]  /*5200*/  FMNMX.FTZ R34, R157, R34, !PT ;  /* 0x000000229d227209 */ /* 0x000fe20007810000 */
[----:B------:R-:W-:Y:S01]  /*5210*/  UIADD3 UR4, UR4, 0x28840, URZ ;  /* 0x0002884004047890 */ /* 0x000fe2000fffe03f */
[----:B------:R-:W-:-:S02]  /*5220*/  ISETP.GT.AND P2, PT, R10, 0x31, PT ;  /* 0x000000310a00780c */ /* 0x000fc40003f44270 */
[----:B--2---:R-:W-:Y:S01]  /*5230*/  FSEL R153, R48, -INF , P1 ;  /* 0xff80000030997808 */ /* 0x004fe20000800000 */
[----:B------:R-:W-:Y:S01]  /*5240*/  FMUL.FTZ R48, R63, UR51 ;  /* 0x000000333f307c20 */ /* 0x000fe20008410000 */
[----:B------:R-:W-:Y:S01]  /*5250*/  FMNMX.FTZ R34, R155, R34, !PT ;  /* 0x000000229b227209 */ /* 0x000fe20007810000 */
[----:B------:R-:W1:Y:S01]  /*5260*/  MUFU.TANH R56, R56 ;  /* 0x0000003800387308 */ /* 0x000e620000002400 */
[C---:B------:R-:W-:Y:S01]  /*5270*/  ISETP.GT.AND P1, PT, R10.reuse, 0x38, PT ;  /* 0x000000380a00780c */ /* 0x040fe20003f24270 */
[----:B------:R-:W2:Y:S01]  /*5280*/  SHFL.IDX PT, R63, R36, 0x1, 0x1c1f ;  /* 0x003c1f00243f7f89 */ /* 0x000ea200000e0000 */
[----:B0-----:R-:W-:Y:S01]  /*5290*/  FSEL R69, R49, -INF , P2 ;  /* 0xff80000031457808 */ /* 0x001fe20001000000 */
[----:B------:R-:W-:Y:S01]  /*52a0*/  UPRMT UR4, UR43, 0x654, UR4 ;  /* 0x000006542b047896 */ /* 0x000fe20008000004 */
[----:B------:R-:W-:Y:S02]  /*52b0*/  FMNMX.FTZ R34, R153, R34, !PT ;  /* 0x0000002299227209 */ /* 0x000fe40007810000 */
[----:B------:R-:W-:Y:S01]  /*52c0*/  ISETP.GT.AND P2, PT, R10, 0x39, PT ;  /* 0x000000390a00780c */ /* 0x000fe20003f44270 */
[----:B------:R-:W0:Y:S01]  /*52d0*/  MUFU.TANH R57, R57 ;  /* 0x0000003900397308 */ /* 0x000e220000002400 */
[----:B------:R-:W-:-:S04]  /*52e0*/  FMNMX.FTZ R34, R69, R34, !PT ;  /* 0x0000002245227209 */ /* 0x000fc80007810000 */
[----:B------:R-:W-:Y:S03]  /*52f0*/  SYNCS.ARRIVE.TRANS64.RED.A1T0 RZ, [UR4], RZ ;  /* 0x000000ffffff79a7 */ /* 0x000fe60008100404 */
[----:B------:R4:W5:Y:S08]  /*5300*/  MUFU.TANH R43, R60 ;  /* 0x0000003c002b7308 */ /* 0x0009700000002400 */
[----:B------:R3:W-:Y:S01]  /*5310*/  MUFU.TANH R29, R65 ;  /* 0x00000041001d7308 */ /* 0x0007e20000002400 */
[----:B----4-:R-:W-:Y:S01]  /*5320*/  FMUL.FTZ R60, R75, UR51 ;  /* 0x000000334b3c7c20 */ /* 0x010fe20008410000 */
[----:B--2---:R-:W-:-:S04]  /*5330*/  IADD3 R38, R63, -UR49, R38 ;  /* 0x800000313f267c10 */ /* 0x004fc8000fffe026 */
[----:B------:R-:W-:Y:S02]  /*5340*/  ISETP.GT.AND P3, PT, R38, 0x1, PT ;  /* 0x000000012600780c */ /* 0x000fe40003f64270 */
[----:B------:R2:W4:Y:S01]  /*5350*/  MUFU.TANH R31, R61 ;  /* 0x0000003d001f7308 */ /* 0x0005220000002400 */
[----:B---3--:R-:W-:Y:S01]  /*5360*/  FSEL R65, R52, -INF , P1 ;  /* 0xff80000034417808 */ /* 0x008fe20000800000 */
[----:B------:R-:W-:Y:S01]  /*5370*/  FMUL.FTZ R52, R79, UR51 ;  /* 0x000000334f347c20 */ /* 0x000fe20008410000 */
[----:B------:R-:W-:Y:S02]  /*5380*/  ISETP.GT.AND P1, PT, R10, 0x40, PT ;  /* 0x000000400a00780c */ /* 0x000fe40003f24270 */
[----:B------:R-:W-:Y:S02]  /*5390*/  FMNMX.FTZ R34, R65, R34, !PT ;  /* 0x0000002241227209 */ /* 0x000fe40007810000 */
[----:B-1----:R-:W-:Y:S01]  /*53a0*/  FSEL R59, R56, -INF , P1 ;  /* 0xff800000383b7808 */ /* 0x002fe20000800000 */
[----:B------:R1:W3:Y:S01]  /*53b0*/  MUFU.TANH R35, R64 ;  /* 0x0000004000237308 */ /* 0x0002e20000002400 */
[----:B--2---:R-:W-:Y:S01]  /*53c0*/  FSEL R61, R53, -INF , P2 ;  /* 0xff800000353d7808 */ /* 0x004fe20001000000 */
[----:B------:R-:W-:Y:S01]  /*53d0*/  FMUL.FTZ R56, R78, UR51 ;  /* 0x000000334e387c20 */ /* 0x000fe20008410000 */
[----:B------:R-:W-:-:S02]  /*53e0*/  ISETP.GT.AND P2, PT, R10, 0x41, PT ;  /* 0x000000410a00780c */ /* 0x000fc40003f44270 */
[----:B------:R-:W-:Y:S02]  /*53f0*/  FMNMX.FTZ R34, R61, R34, !PT ;  /* 0x000000223d227209 */ /* 0x000fe40007810000 */
[----:B------:R-:W-:Y:S01]  /*5400*/  ISETP.GT.AND P1, PT, R10, 0x48, PT ;  /* 0x000000480a00780c */ /* 0x000fe20003f24270 */
[----:B------:R-:W2:Y:S01]  /*5410*/  MUFU.TANH R39, R68 ;  /* 0x0000004400277308 */ /* 0x000ea20000002400 */
[----:B0-----:R-:W-:Y:S01]  /*5420*/  FSEL R57, R57, -INF , P2 ;  /* 0xff80000039397808 */ /* 0x001fe20001000000 */
[----:B-1----:R-:W-:Y:S01]  /*5430*/  FMUL.FTZ R64, R86, UR51 ;  /* 0x0000003356407c20 */ /* 0x002fe20008410000 */
[----:B------:R-:W-:Y:S02]  /*5440*/  FMNMX.FTZ R34, R59, R34, !PT ;  /* 0x000000223b227209 */ /* 0x000fe40007810000 */
[----:B------:R-:W-:Y:S02]  /*5450*/  ISETP.GT.AND P2, PT, R10, 0x49, PT ;  /* 0x000000490a00780c */ /* 0x000fe40003f44270 */
[----:B-----5:R-:W-:Y:S01]  /*5460*/  FSEL R43, R43, -INF , P1 ;  /* 0xff8000002b2b7808 */ /* 0x020fe20000800000 */
[----:B------:R-:W0:Y:S01]  /*5470*/  MUFU.TANH R11, R11 ;  /* 0x0000000b000b7308 */ /* 0x000e220000002400 */
[----:B------:R-:W-:-:S02]  /*5480*/  FMNMX.FTZ R34, R57, R34, !PT ;  /* 0x0000002239227209 */ /* 0x000fc40007810000 */
[C---:B------:R-:W-:Y:S02]  /*5490*/  ISETP.GT.AND P1, PT, R10.reuse, 0x50, PT ;  /* 0x000000500a00780c */ /* 0x040fe40003f24270 */
[----:B----4-:R-:W-:Y:S02]  /*54a0*/  FSEL R33, R31, -INF , P2 ;  /* 0xff8000001f217808 */ /* 0x010fe40001000000 */
[----:B------:R-:W-:Y:S01]  /*54b0*/  FMNMX.FTZ R34, R43, R34, !PT ;  /* 0x000000222b227209 */ /* 0x000fe20007810000 */
[----:B------:R-:W1:Y:S01]  /*54c0*/  MUFU.TANH R45, R72 ;  /* 0x00000048002d7308 */ /* 0x000e620000002400 */
[----:B------:R-:W-:Y:S02]  /*54d0*/  ISETP.GT.AND P2, PT, R10, 0x51, PT ;  /* 0x000000510a00780c */ /* 0x000fe40003f44270 */
[----:B---3--:R-:W-:Y:S02]  /*54e0*/  FSEL R35, R35, -INF , P1 ;  /* 0xff80000023237808 */ /* 0x008fe40000800000 */
[----:B------:R-:W-:-:S02]  /*54f0*/  FMNMX.FTZ R34, R33, R34, !PT ;  /* 0x0000002221227209 */ /* 0x000fc40007810000 */
[C---:B------:R-:W-:Y:S01]  /*5500*/  ISETP.GT.AND P1, PT, R10.reuse, 0x58, PT ;  /* 0x000000580a00780c */ /* 0x040fe20003f24270 */
[----:B------:R-:W3:Y:S01]  /*5510*/  MUFU.TANH R73, R73 ;  /* 0x0000004900497308 */ /* 0x000ee20000002400 */
[----:B------:R-:W-:Y:S02]  /*5520*/  FSEL R37, R29, -INF , P2 ;  /* 0xff8000001d257808 */ /* 0x000fe40001000000 */
[----:B------:R-:W-:Y:S02]  /*5530*/  FMNMX.FTZ R34, R35, R34, !PT ;  /* 0x0000002223227209 */ /* 0x000fe40007810000 */
[----:B------:R-:W-:Y:S02]  /*5540*/  ISETP.GT.AND P2, PT, R10, 0x59, PT ;  /* 0x000000590a00780c */ /* 0x000fe40003f44270 */
[----:B--2---:R-:W-:Y:S01]  /*5550*/  FSEL R39, R39, -INF , P1 ;  /* 0xff80000027277808 */ /* 0x004fe20000800000 */
[----:B------:R-:W2:Y:S01]  /*5560*/  MUFU.TANH R47, R76 ;  /* 0x0000004c002f7308 */ /* 0x000ea20000002400 */
[----:B------:R-:W-:-:S02]  /*5570*/  FMNMX.FTZ R34, R37, R34, !PT ;  /* 0x0000002225227209 */ /* 0x000fc40007810000 */
[C---:B------:R-:W-:Y:S02]  /*5580*/  ISETP.GT.AND P1, PT, R10.reuse, 0x60, PT ;  /* 0x000000600a00780c */ /* 0x040fe40003f24270 */
[----:B0-----:R-:W-:Y:S02]  /*5590*/  FSEL R41, R11, -INF , P2 ;  /* 0xff8000000b297808 */ /* 0x001fe40001000000 */
[----:B------:R-:W-:Y:S01]  /*55a0*/  FMNMX.FTZ R34, R39, R34, !PT ;  /* 0x0000002227227209 */ /* 0x000fe20007810000 */
[----:B------:R-:W0:Y:S01]  /*55b0*/  MUFU.TANH R49, R77 ;  /* 0x0000004d00317308 */ /* 0x000e220000002400 */
[----:B------:R-:W-:Y:S02]  /*55c0*/  ISETP.GT.AND P2, PT, R10, 0x61, PT ;  /* 0x000000610a00780c */ /* 0x000fe40003f44270 */
[----:B-1----:R-:W-:Y:S02]  /*55d0*/  FSEL R45, R45, -INF , P1 ;  /* 0xff8000002d2d7808 */ /* 0x002fe40000800000 */
[----:B------:R-:W-:-:S02]  /*55e0*/  FMNMX.FTZ R34, R41, R34, !PT ;  /* 0x0000002229227209 */ /* 0x000fc40007810000 */
[C---:B------:R-:W-:Y:S01]  /*55f0*/  ISETP.GT.AND P1, PT, R10.reuse, 0x68, PT ;  /* 0x000000680a00780c */ /* 0x040fe20003f24270 */
[----:B------:R-:W1:Y:S01]  /*5600*/  MUFU.TANH R51, R80 ;  /* 0x0000005000337308 */ /* 0x000e620000002400 */
[----:B---3--:R-:W-:Y:S02]  /*5610*/  FSEL R29, R73, -INF , P2 ;  /* 0xff800000491d7808 */ /* 0x008fe40001000000 */
        /* <DEDUP_REMOVED lines=14> */
[----:B--2---:R-:W-:Y:S02]  /*5700*/  FSEL R53, R53, -INF , P2 ;  /* 0xff80000035357808 */ /* 0x004fe40001000000 */
[----:B------:R-:W-:Y:S02]  /*5710*/  FMNMX.FTZ R34, R51, R34, !PT ;  /* 0x0000002233227209 */ /* 0x000fe40007810000 */
[----:B------:R-:W-:Y:S02]  /*5720*/  ISETP.GT.AND P2, PT, R10, 0x79, PT ;  /* 0x000000790a00780c */ /* 0x000fe40003f44270 */
[----:B------:R-:W-:Y:S01]  /*5730*/  FMNMX.FTZ R34, R53, R34, !PT ;  /* 0x0000002235227209 */ /* 0x000fe20007810000 */
[----:B------:R-:W2:Y:S01]  /*5740*/  MUFU.TANH R12, R12 ;  /* 0x0000000c000c7308 */ /* 0x000ea20000002400 */
[----:B0-----:R-:W-:Y:S01]  /*5750*/  FSEL R55, R55, -INF , P1 ;  /* 0xff80000037377808 */ /* 0x001fe20000800000 */
[----:B------:R-:W0:Y:S03]  /*5760*/  LDC R10, c[0x0][0x988] ;  /* 0x00026200ff0a7b82 */ /* 0x000e260000000800 */
[----:B------:R-:W-:-:S03]  /*5770*/  FMNMX.FTZ R34, R55, R34, !PT ;  /* 0x0000002237227209 */ /* 0x000fc60007810000 */
[----:B------:R-:W3:Y:S01]  /*5780*/  MUFU.TANH R13, R13 ;  /* 0x0000000d000d7308 */ /* 0x000ee20000002400 */
[----:B-1----:R-:W-:Y:S02]  /*5790*/  FSEL R31, R31, -INF , P2 ;  /* 0xff8000001f1f7808 */ /* 0x002fe40001000000 */
[----:B------:R-:W-:Y:S02]  /*57a0*/  ISETP.GT.AND P2, PT, R38, RZ, PT ;  /* 0x000000ff2600720c */ /* 0x000fe40003f44270 */
[----:B------:R-:W-:-:S03]  /*57b0*/  FMNMX.FTZ R34, R31, R34, !PT ;  /* 0x000000221f227209 */ /* 0x000fc60007810000 */
[----:B------:R-:W1:Y:S01]  /*57c0*/  MUFU.TANH R14, R14 ;  /* 0x0000000e000e7308 */ /* 0x000e620000002400 */
[----:B--2---:R-:W-:Y:S01]  /*57d0*/  FSEL R12, R12, -INF , P2 ;  /* 0xff8000000c0c7808 */ /* 0x004fe20001000000 */
[----:B------:R-:W2:Y:S01]  /*57e0*/  SHFL.BFLY PT, R11, R34, 0x2, 0x1f ;  /* 0x0c401f00220b7f89 */ /* 0x000ea200000e0000 */
[----:B------:R-:W-:Y:S02]  /*57f0*/  ISETP.GT.AND P2, PT, R38, 0x8, PT ;  /* 0x000000082600780c */ /* 0x000fe40003f44270 */
[----:B------:R-:W-:-:S03]  /*5800*/  FMNMX.FTZ R36, R12, R9, !PT ;  /* 0x000000090c247209 */ /* 0x000fc60007810000 */
[----:B------:R-:W4:Y:S01]  /*5810*/  MUFU.TANH R16, R16 ;  /* 0x0000001000107308 */ /* 0x000f220000002400 */
[----:B---3--:R-:W-:Y:S02]  /*5820*/  FSEL R67, R13, -INF , P3 ;  /* 0xff8000000d437808 */ /* 0x008fe40001800000 */
[----:B------:R-:W-:Y:S02]  /*5830*/  ISETP.GT.AND P3, PT, R38, 0x9, PT ;  /* 0x000000092600780c */ /* 0x000fe40003f64270 */
[----:B------:R-:W-:-:S03]  /*5840*/  FMNMX.FTZ R36, R67, R36, !PT ;  /* 0x0000002443247209 */ /* 0x000fc60007810000 */
[----:B------:R-:W3:Y:S01]  /*5850*/  MUFU.TANH R17, R17 ;  /* 0x0000001100117308 */ /* 0x000ee20000002400 */
[----:B-1----:R-:W-:Y:S02]  /*5860*/  FSEL R71, R14, -INF , P2 ;  /* 0xff8000000e477808 */ /* 0x002fe40001000000 */
[----:B------:R-:W-:Y:S02]  /*5870*/  ISETP.GT.AND P2, PT, R38, 0x10, PT ;  /* 0x000000102600780c */ /* 0x000fe40003f44270 */
[----:B------:R-:W-:-:S03]  /*5880*/  FMNMX.FTZ R36, R71, R36, !PT ;  /* 0x0000002447247209 */ /* 0x000fc60007810000 */
[----:B------:R-:W1:Y:S01]  /*5890*/  MUFU.TANH R18, R18 ;  /* 0x0000001200127308 */ /* 0x000e620000002400 */
[----:B----4-:R-:W-:Y:S02]  /*58a0*/  FSEL R73, R16, -INF , P3 ;  /* 0xff80000010497808 */ /* 0x010fe40001800000 */
[----:B--2---:R-:W-:Y:S02]  /*58b0*/  FMNMX.FTZ R11, R34, R11, !PT ;  /* 0x0000000b220b7209 */ /* 0x004fe40007810000 */
[----:B------:R-:W-:Y:S02]  /*58c0*/  ISETP.GT.AND P3, PT, R38, 0x11, PT ;  /* 0x000000112600780c */ /* 0x000fe40003f64270 */
[----:B------:R-:W-:Y:S01]  /*58d0*/  FMNMX.FTZ R36, R73, R36, !PT ;  /* 0x0000002449247209 */ /* 0x000fe20007810000 */
[----:B------:R-:W2:Y:S01]  /*58e0*/  SHFL.BFLY PT, R34, R11, 0x1, 0x1f ;  /* 0x0c201f000b227f89 */ /* 0x000ea200000e0000 */
[----:B------:R-:W4:Y:S01]  /*58f0*/  MUFU.TANH R19, R19 ;  /* 0x0000001300137308 */ /* 0x000f220000002400 */
[----:B---3--:R-:W-:-:S02]  /*5900*/  FSEL R75, R17, -INF , P2 ;  /* 0xff800000114b7808 */ /* 0x008fc40001000000 */
        /* <DEDUP_REMOVED lines=8> */
[----:B------:R-:W-:Y:S02]  /*5990*/  ISETP.GT.AND P2, PT, R38, 0x20, PT ;  /* 0x000000202600780c */ /* 0x000fe40003f44270 */
[----:B------:R-:W-:Y:S02]  /*59a0*/  FMNMX.FTZ R36, R79, R36, !PT ;  /* 0x000000244f247209 */ /* 0x000fe40007810000 */
[----:B--2---:R-:W-:Y:S01]  /*59b0*/  FMNMX.FTZ R11, R11, R34, !PT ;  /* 0x000000220b0b7209 */ /* 0x004fe20007810000 */
[----:B------:R-:W2:Y:S01]  /*59c0*/  MUFU.TANH R22, R22 ;  /* 0x0000001600167308 */ /* 0x000ea20000002400 */
[----:B---3--:R-:W-:Y:S02]  /*59d0*/  FSEL R81, R20, -INF , P3 ;  /* 0xff80000014517808 */ /* 0x008fe40001800000 */
[----:B------:R-:W-:Y:S01]  /*59e0*/  ISETP.GT.AND P3, PT, R38, 0x21, PT ;  /* 0x000000212600780c */ /* 0x000fe20003f64270 */
[----:B0-----:R-:W-:Y:S01]  /*59f0*/  FMUL.FTZ R34, R11, R10 ;  /* 0x0000000a0b227220 */ /* 0x001fe20000410000 */
[----:B------:R-:W-:-:S02]  /*5a00*/  FMNMX.FTZ R36, R81, R36, !PT ;  /* 0x0000002451247209 */ /* 0x000fc40007810000 */
[----:B------:R-:W-:Y:S01]  /*5a10*/  FSETP.NEU.FTZ.AND P1, PT, R11, -INF , PT ;  /* 0xff8000000b00780b */ /* 0x000fe20003f3d000 */
[----:B------:R-:W0:Y:S01]  /*5a20*/  MUFU.TANH R23, R23 ;  /* 0x0000001700177308 */ /* 0x000e220000002400 */
[----:B-1----:R-:W-:Y:S02]  /*5a30*/  FSEL R83, R21, -INF , P2 ;  /* 0xff80000015537808 */ /* 0x002fe40001000000 */
[----:B------:R-:W-:Y:S02]  /*5a40*/  ISETP.GT.AND P2, PT, R38, 0x28, PT ;  /* 0x000000282600780c */ /* 0x000fe40003f44270 */
[----:B------:R-:W-:Y:S02]  /*5a50*/  FMNMX.FTZ R36, R83, R36, !PT ;  /* 0x0000002453247209 */ /* 0x000fe40007810000 */
[----:B------:R-:W-:Y:S01]  /*5a60*/  FSEL R34, R34, RZ, P1 ;  /* 0x000000ff22227208 */ /* 0x000fe20000800000 */
[----:B------:R-:W1:Y:S01]  /*5a70*/  MUFU.TANH R24, R24 ;  /* 0x0000001800187308 */ /* 0x000e620000002400 */
[----:B--2---:R-:W-:-:S02]  /*5a80*/  FSEL R85, R22, -INF , P3 ;  /* 0xff80000016557808 */ /* 0x004fc40001800000 */
[C---:B------:R-:W-:Y:S01]  /*5a90*/  ISETP.GT.AND P3, PT, R38.reuse, 0x29, PT ;  /* 0x000000292600780c */ /* 0x040fe20003f64270 */
[--C-:B------:R-:W-:Y:S01]  /*5aa0*/  FFMA.FTZ R19, R163, R10, -R34.reuse ;  /* 0x0000000aa3137223 */ /* 0x100fe20000010822 */
[----:B------:R-:W-:Y:S01]  /*5ab0*/  FMNMX.FTZ R36, R85, R36, !PT ;  /* 0x0000002455247209 */ /* 0x000fe20007810000 */
[-CC-:B------:R-:W-:Y:S01]  /*5ac0*/  FFMA.FTZ R178, R165, R10.reuse, -R34.reuse ;  /* 0x0000000aa5b27223 */ /* 0x180fe20000010822 */
[-CC-:B------:R-:W-:Y:S01]  /*5ad0*/  FFMA.FTZ R172, R161, R10.reuse, -R34.reuse ;  /* 0x0000000aa1ac7223 */ /* 0x180fe20000010822 */
[----:B------:R-:W2:Y:S01]  /*5ae0*/  MUFU.TANH R25, R25 ;  /* 0x0000001900197308 */ /* 0x000ea20000002400 */
[----:B0-----:R-:W-:Y:S01]  /*5af0*/  FSEL R87, R23, -INF , P2 ;  /* 0xff80000017577808 */ /* 0x001fe20001000000 */
[-CC-:B------:R-:W-:Y:S01]  /*5b00*/  FFMA.FTZ R17, R167, R10.reuse, -R34.reuse ;  /* 0x0000000aa7117223 */ /* 0x180fe20000010822 */
[----:B------:R-:W-:Y:S01]  /*5b10*/  ISETP.GT.AND P2, PT, R38, 0x30, PT ;  /* 0x000000302600780c */ /* 0x000fe20003f44270 */
[--C-:B------:R-:W-:Y:S01]  /*5b20*/  FFMA.FTZ R174, R157, R10, -R34.reuse ;  /* 0x0000000a9dae7223 */ /* 0x100fe20000010822 */
[----:B------:R-:W-:Y:S01]  /*5b30*/  FMNMX.FTZ R36, R87, R36, !PT ;  /* 0x0000002457247209 */ /* 0x000fe20007810000 */
[-CC-:B------:R-:W-:Y:S01]  /*5b40*/  FFMA.FTZ R21, R159, R10.reuse, -R34.reuse ;  /* 0x0000000a9f157223 */ /* 0x180fe20000010822 */
[-CC-:B------:R-:W-:Y:S01]  /*5b50*/  FFMA.FTZ R23, R155, R10.reuse, -R34.reuse ;  /* 0x0000000a9b177223 */ /* 0x180fe20000010822 */
[----:B------:R-:W0:Y:S01]  /*5b60*/  MUFU.TANH R26, R26 ;  /* 0x0000001a001a7308 */ /* 0x000e220000002400 */
[----:B-1----:R-:W-:Y:S01]  /*5b70*/  FSEL R163, R24, -INF , P3 ;  /* 0xff80000018a37808 */ /* 0x002fe20001800000 */
[-CC-:B------:R-:W-:Y:S01]  /*5b80*/  FFMA.FTZ R176, R169, R10.reuse, -R34.reuse ;  /* 0x0000000aa9b07223 */ /* 0x180fe20000010822 */
[C---:B------:R-:W-:Y:S01]  /*5b90*/  ISETP.GT.AND P3, PT, R38.reuse, 0x31, PT ;  /* 0x000000312600780c */ /* 0x040fe20003f64270 */
[--C-:B------:R-:W-:Y:S01]  /*5ba0*/  FFMA.FTZ R168, R153, R10, -R34.reuse ;  /* 0x0000000a99a87223 */ /* 0x100fe20000010822 */
[----:B------:R-:W-:Y:S01]  /*5bb0*/  FMNMX.FTZ R36, R163, R36, !PT ;  /* 0x00000024a3247209 */ /* 0x000fe20007810000 */
[-CC-:B------:R-:W-:Y:S01]  /*5bc0*/  FFMA.FTZ R63, R171, R10.reuse, -R34.reuse ;  /* 0x0000000aab3f7223 */ /* 0x180fe20000010822 */
[-CC-:B------:R-:W-:Y:S01]  /*5bd0*/  FFMA.FTZ R182, R173, R10.reuse, -R34.reuse ;  /* 0x0000000aadb67223 */ /* 0x180fe20000010822 */
[----:B------:R-:W1:Y:S01]  /*5be0*/  MUFU.TANH R27, R27 ;  /* 0x0000001b001b7308 */ /* 0x000e620000002400 */
[----:B--2---:R-:W-:Y:S01]  /*5bf0*/  FSEL R165, R25, -INF , P2 ;  /* 0xff80000019a57808 */ /* 0x004fe20001000000 */
[-CC-:B------:R-:W-:Y:S01]  /*5c00*/  FFMA.FTZ R180, R175, R10.reuse, -R34.reuse ;  /* 0x0000000aafb47223 */ /* 0x180fe20000010822 */
[----:B------:R-:W-:Y:S01]  /*5c10*/  ISETP.GT.AND P2, PT, R38, 0x38, PT ;  /* 0x000000382600780c */ /* 0x000fe20003f44270 */
[--C-:B------:R-:W-:Y:S01]  /*5c20*/  FFMA.FTZ R170, R65, R10, -R34.reuse ;  /* 0x0000000a41aa7223 */ /* 0x100fe20000010822 */
[----:B------:R-:W-:Y:S01]  /*5c30*/  FMNMX.FTZ R36, R165, R36, !PT ;  /* 0x00000024a5247209 */ /* 0x000fe20007810000 */
[-CC-:B------:R-:W-:Y:S01]  /*5c40*/  FFMA.FTZ R164, R59, R10.reuse, -R34.reuse ;  /* 0x0000000a3ba47223 */ /* 0x180fe20000010822 */
[-CC-:B------:R-:W-:Y:S01]  /*5c50*/  FFMA.FTZ R166, R43, R10.reuse, -R34.reuse ;  /* 0x0000000a2ba67223 */ /* 0x180fe20000010822 */
[----:B------:R-:W2:Y:S01]  /*5c60*/  MUFU.TANH R28, R28 ;  /* 0x0000001c001c7308 */ /* 0x000ea20000002400 */
[----:B0-----:R-:W-:Y:S01]  /*5c70*/  FSEL R161, R26, -INF , P3 ;  /* 0xff8000001aa17808 */ /* 0x001fe20001800000 */
[-CC-:B------:R-:W-:Y:S01]  /*5c80*/  FFMA.FTZ R15, R15, R10.reuse, -R34.reuse ;  /* 0x0000000a0f0f7223 */ /* 0x180fe20000010822 */
[C---:B------:R-:W-:Y:S01]  /*5c90*/  ISETP.GT.AND P3, PT, R38.reuse, 0x39, PT ;  /* 0x000000392600780c */ /* 0x040fe20003f64270 */
[--C-:B------:R-:W-:Y:S01]  /*5ca0*/  FFMA.FTZ R152, R45, R10, -R34.reuse ;  /* 0x0000000a2d987223 */ /* 0x100fe20000010822 */
[----:B------:R-:W-:Y:S01]  /*5cb0*/  FMNMX.FTZ R36, R161, R36, !PT ;  /* 0x00000024a1247209 */ /* 0x000fe20007810000 */
[-CC-:B------:R-:W-:Y:S01]  /*5cc0*/  FFMA.FTZ R154, R47, R10.reuse, -R34.reuse ;  /* 0x0000000a2f9a7223 */ /* 0x180fe20000010822 */
[-CC-:B------:R-:W-:Y:S01]  /*5cd0*/  FFMA.FTZ R162, R39, R10.reuse, -R34.reuse ;  /* 0x0000000a27a27223 */ /* 0x180fe20000010822 */
[----:B------:R-:W0:Y:S01]  /*5ce0*/  MUFU.TANH R30, R30 ;  /* 0x0000001e001e7308 */ /* 0x000e220000002400 */
[----:B-1----:R-:W-:Y:S01]  /*5cf0*/  FSEL R167, R27, -INF , P2 ;  /* 0xff8000001ba77808 */ /* 0x002fe20001000000 */
[-CC-:B------:R-:W-:Y:S01]  /*5d00*/  FFMA.FTZ R160, R35, R10.reuse, -R34.reuse ;  /* 0x0000000a23a07223 */ /* 0x180fe20000010822 */
[----:B------:R-:W-:Y:S01]  /*5d10*/  ISETP.GT.AND P2, PT, R38, 0x40, PT ;  /* 0x000000402600780c */ /* 0x000fe20003f44270 */
        /* <DEDUP_REMOVED lines=22> */
[----:B------:R-:W-:Y:S01]  /*5e80*/  FFMA.FTZ R31, R31, R10, -R34 ;  /* 0x0000000a1f1f7223 */ /* 0x000fe20000010822 */
[----:B------:R-:W-:-:S02]  /*5e90*/  ISETP.GT.AND P3, PT, R38, 0x49, PT ;  /* 0x000000492600780c */ /* 0x000fc40003f64270 */
[----:B------:R-:W-:-:S03]  /*5ea0*/  FMNMX.FTZ R36, R157, R36, !PT ;  /* 0x000000249d247209 */ /* 0x000fc60007810000 */
[----:B------:R-:W1:Y:S01]  /*5eb0*/  MUFU.TANH R62, R62 ;  /* 0x0000003e003e7308 */ /* 0x000e620000002400 */
[----:B--2---:R-:W-:Y:S02]  /*5ec0*/  FSEL R159, R40, -INF , P2 ;  /* 0xff800000289f7808 */ /* 0x004fe40001000000 */
[----:B------:R-:W-:Y:S02]  /*5ed0*/  ISETP.GT.AND P2, PT, R38, 0x50, PT ;  /* 0x000000502600780c */ /* 0x000fe40003f44270 */
[----:B------:R-:W-:-:S03]  /*5ee0*/  FMNMX.FTZ R36, R159, R36, !PT ;  /* 0x000000249f247209 */ /* 0x000fc60007810000 */
[----:B------:R-:W2:Y:S01]  /*5ef0*/  MUFU.TANH R58, R58 ;  /* 0x0000003a003a7308 */ /* 0x000ea20000002400 */
[----:B0-----:R-:W-:Y:S02]  /*5f00*/  FSEL R155, R48, -INF , P3 ;  /* 0xff800000309b7808 */ /* 0x001fe40001800000 */
[----:B------:R-:W-:Y:S02]  /*5f10*/  ISETP.GT.AND P3, PT, R38, 0x51, PT ;  /* 0x000000512600780c */ /* 0x000fe40003f64270 */
        /* <DEDUP_REMOVED lines=66> */
[----:B------:R-:W-:Y:S01]  /*6340*/  FSEL R67, R11, RZ, P1 ;  /* 0x000000ff0b437208 */ /* 0x000fe20000800000 */
[-CC-:B------:R-:W-:Y:S01]  /*6350*/  FFMA.FTZ R12, R12, R10.reuse, -R14.reuse ;  /* 0x0000000a0c0c7223 */ /* 0x180fe2000001080e */
[-C--:B------:R-:W-:Y:S01]  /*6360*/  FMUL.FTZ R9, R9, R10.reuse ;  /* 0x0000000a09097220 */ /* 0x080fe20000410000 */
[-CC-:B------:R-:W-:Y:S01]  /*6370*/  FFMA.FTZ R16, R71, R10.reuse, -R14.reuse ;  /* 0x0000000a47107223 */ /* 0x180fe2000001080e */
[-C--:B------:R-:W-:Y:S01]  /*6380*/  FFMA.FTZ R45, R73, R10.reuse, -R14 ;  /* 0x0000000a492d7223 */ /* 0x080fe2000001080e */
        /* <DEDUP_REMOVED lines=31> */
[----:B------:R-:W-:-:S02]  /*6580*/  FFMA.FTZ R183, R183, R10, -R14 ;  /* 0x0000000ab7b77223 */ /* 0x000fc4000001080e */
[----:B------:R-:W2:Y:S01]  /*6590*/  MUFU.EX2 R16, R16 ;  /* 0x0000001000107308 */ /* 0x000ea20000000800 */
[----:B0-----:R-:W-:-:S04]  /*65a0*/  FFMA.FTZ R27, R8, R0, R15 ;  /* 0x00000000081b7223 */ /* 0x001fc8000001000f */
[----:B------:R-:W-:-:S03]  /*65b0*/  FADD.FTZ R27, R180, R27 ;  /* 0x0000001bb41b7221 */ /* 0x000fc60000010000 */
[----:B------:R-:W0:Y:S01]  /*65c0*/  MUFU.EX2 R45, R45 ;  /* 0x0000002d002d7308 */ /* 0x000e220000000800 */
[----:B-1----:R-:W-:-:S04]  /*65d0*/  FFMA.FTZ R0, R9, R3, R12 ;  /* 0x0000000309007223 */ /* 0x002fc8000001000c */
        /* <DEDUP_REMOVED lines=17> */
[-CC-:B------:R-:W-:Y:S01]  /*66f0*/  FFMA.FTZ R34, R153, R10.reuse, -R14.reuse ;  /* 0x0000000a99227223 */ /* 0x180fe2000001080e */
[----:B------:R-:W-:Y:S02]  /*6700*/  FFMA.FTZ R14, R185, R10, -R14 ;  /* 0x0000000ab90e7223 */ /* 0x000fe4000001080e */
        /* <DEDUP_REMOVED lines=95> */
.L_x_8904:
[----:B------:R-:W-:Y:S01]  /*6d00*/  UISETP.GT.AND UP0, UPT, UR54, UR52, UPT ;  /* 0x000000343600728c */ /* 0x000fe2000bf04270 */
[-C--:B------:R-:W-:Y:S01]  /*6d10*/  FMUL.FTZ R88, R88, R8.reuse ;  /* 0x0000000858587220 */ /* 0x080fe20000410000 */
[----:B------:R-:W-:Y:S01]  /*6d20*/  ULEA UR4, UR53, UR41, 0x3 ;  /* 0x0000002935047291 */ /* 0x000fe2000f8e183f */
[-C--:B------:R-:W-:Y:S01]  /*6d30*/  FMUL.FTZ R89, R89, R8.reuse ;  /* 0x0000000859597220 */ /* 0x080fe20000410000 */
[----:B------:R-:W-:Y:S01]  /*6d40*/  UIADD3 UR5, UR54, -0x1, URZ ;  /* 0xffffffff36057890 */ /* 0x000fe2000fffe03f */
[-C--:B------:R-:W-:Y:S01]  /*6d50*/  FMUL.FTZ R92, R92, R8.reuse ;  /* 0x000000085c5c7220 */ /* 0x080fe20000410000 */
[----:B------:R-:W-:Y:S01]  /*6d60*/  UIADD3 UR4, UR4, 0x28860, URZ ;  /* 0x0002886004047890 */ /* 0x000fe2000fffe03f */
[----:B------:R-:W-:Y:S01]  /*6d70*/  PLOP3.LUT P1, PT, PT, PT, UP0, 0x80, 0x0 ;  /* 0x000000000000781c */ /* 0x000fe20003f2f008 */
[----:B------:R-:W-:Y:S01]  /*6d80*/  UMOV UR55, UR47 ;  /* 0x0000002f00377c82 */ /* 0x000fe20008000000 */
[----:B------:R-:W-:Y:S01]  /*6d90*/  UMOV UR53, UR48 ;  /* 0x0000003000357c82 */ /* 0x000fe20008000000 */
        /* <DEDUP_REMOVED lines=99> */
[----:B------:R-:W-:-:S05]  /*73d0*/  UMOV UR54, UR5 ;  /* 0x0000000500367c82 */ /* 0x000fca0008000000 */
.L_x_8894:
[----:B------:R-:W-:-:S06]  /*73e0*/  UISETP.GE.AND UP0, UPT, UR54, UR39, UPT ;  /* 0x000000273600728c */ /* 0x000fcc000bf06270 */
[----:B------:R-:W-:-:S13]  /*73f0*/  PLOP3.LUT P1, PT, PT, PT, UP0, 0x80, 0x0 ;  /* 0x000000000000781c */ /* 0x000fda0003f2f008 */
[----:B------:R-:W-:Y:S05]  /*7400*/  @!P1 BRA `(.L_x_8906) ;  /* 0x0000002800149947 */ /* 0x000fea0003800000 */
[C---:B------:R-:W-:Y:S01]  /*7410*/  VIADD R7, R2.reuse, 0x8 ;  /* 0x0000000802077836 */ /* 0x040fe20000000000 */
[----:B------:R-:W-:Y:S01]  /*7420*/  MOV R6, R11 ;  /* 0x0000000b00067202 */ /* 0x000fe20000000f00 */
[----:B------:R-:W-:Y:S01]  /*7430*/  IMAD.MOV.U32 R8, RZ, RZ, R13 ;  /* 0x000000ffff087224 */ /* 0x000fe200078e000d */
[----:B------:R-:W-:Y:S01]  /*7440*/  IADD3 R2, -R2, 0xb, RZ ;  /* 0x0000000b02027810 */ /* 0x000fe20007ffe1ff */
[----:B------:R-:W-:Y:S01]  /*7450*/  UMOV UR49, UR47 ;  /* 0x0000002f00317c82 */ /* 0x000fe20008000000 */
[----:B------:R-:W-:Y:S01]  /*7460*/  UMOV UR42, UR48 ;  /* 0x00000030002a7c82 */ /* 0x000fe20008000000 */
[----:B------:R-:W-:-:S05]  /*7470*/  ULDC UR38, c[0x0][0x9d8] ;  /* 0x0002760000267ab9 */ /* 0x000fca0000000800 */
.L_x_8917:
        /* <DEDUP_REMOVED lines=9> */
.L_x_8908:
[----:B------:R-:W-:Y:S01]  /*7510*/  ULEA UR4, UR48, UR41, 0x3 ;  /* 0x0000002930047291 */ /* 0x000fe2000f8e183f */
[----:B------:R-:W-:-:S05]  /*7520*/  IMAD.U32 R9, RZ, RZ, UR47 ;  /* 0x0000002fff097e24 */ /* 0x000fca000f8e00ff */
[----:B------:R-:W-:-:S04]  /*7530*/  SHF.L.U32 R9, R9, 0x1f, RZ ;  /* 0x0000001f09097819 */ /* 0x000fc800000006ff */
[----:B------:R0:W1:Y:S01]  /*7540*/  SYNCS.PHASECHK.TRANS64.TRYWAIT P1, [UR4+0x28830], R9 ;  /* 0x02883009ff0075a7 */ /* 0x0000620008020144 */
[----:B------:R-:W-:Y:S05]  /*7550*/  @!P0 BRA `(.L_x_8909) ;  /* 0x0000000000048947 */ /* 0x000fea0003800000 */
[----:B------:R-:W-:Y:S01]  /*7560*/  BPT.TRAP 0x1 ;  /* 0x000000040000795c */ /* 0x000fe20000300000 */
.L_x_8909:
[----:B-1----:R-:W-:Y:S05]  /*7570*/  @P1 BRA `(.L_x_8907) ;  /* 0x0000000000081947 */ /* 0x002fea0003800000 */
[----:B------:R-:W1:Y:S02]  /*7580*/  SYNCS.PHASECHK.TRANS64.TRYWAIT P1, [UR4+0x28830], R9 ;  /* 0x02883009ff0075a7 */ /* 0x000e640008020144 */
[----:B-1----:R-:W-:Y:S05]  /*7590*/  @!P1 BRA `(.L_x_8910) ;  /* 0x0000008400cc9947 */ /* 0x002fea0003800000 */
.L_x_8907:
        /* <DEDUP_REMOVED lines=46> */
.L_x_8912:
[----:B------:R-:W-:Y:S01]  /*7880*/  ULEA UR4, UR42, UR41, 0x3 ;  /* 0x000000292a047291 */ /* 0x000fe2000f8e183f */
[----:B01----:R-:W-:-:S04]  /*7890*/  MOV R9, UR49 ;  /* 0x0000003100097c02 */ /* 0x003fc80008000f00 */
[----:B------:R-:W-:-:S04]  /*78a0*/  SHF.L.U32 R9, R9, 0x1f, RZ ;  /* 0x0000001f09097819 */ /* 0x000fc800000006ff */
[----:B------:R0:W1:Y:S01]  /*78b0*/  SYNCS.PHASECHK.TRANS64.TRYWAIT P1, [UR4+0x28850], R9 ;  /* 0x02885009ff0075a7 */ /* 0x0000620008020144 */
[----:B------:R-:W-:Y:S05]  /*78c0*/  @!P0 BRA `(.L_x_8913) ;  /* 0x0000000000048947 */ /* 0x000fea0003800000 */
[----:B------:R-:W-:Y:S01]  /*78d0*/  BPT.TRAP 0x1 ;  /* 0x000000040000795c */ /* 0x000fe20000300000 */
.L_x_8913:
[----:B-1----:R-:W-:Y:S05]  /*78e0*/  @P1 BRA `(.L_x_8911) ;  /* 0x0000000000081947 */ /* 0x002fea0003800000 */
[----:B------:R-:W1:Y:S02]  /*78f0*/  SYNCS.PHASECHK.TRANS64.TRYWAIT P1, [UR4+0x28850], R9 ;  /* 0x02885009ff0075a7 */ /* 0x000e640008020144 */
[----:B-1----:R-:W-:Y:S05]  /*7900*/  @!P1 BRA `(.L_x_8914) ;  /* 0x0000008400089947 */ /* 0x002fea0003800000 */
.L_x_8911:
        /* <DEDUP_REMOVED lines=49> */
.L_x_8915:
        /* <DEDUP_REMOVED lines=84> */
[----:B---3--:R-:W-:Y:S01]  /*8160*/  FMNMX.FTZ R12, R21, R12, !PT ;  /* 0x0000000c150c7209 */ /* 0x008fe20007810000 */
[----:B------:R-:W-:-:S04]  /*8170*/  UIADD3 UR4, UR4, 0x28840, URZ ;  /* 0x0002884004047890 */ /* 0x000fc8000fffe03f */
[----:B------:R-:W-:Y:S02]  /*8180*/  UPRMT UR4, UR43, 0x654, UR4 ;  /* 0x000006542b047896 */ /* 0x000fe40008000004 */
[----:B------:R-:W3:Y:S01]  /*8190*/  MUFU.TANH R163, R163 ;  /* 0x000000a300a37308 */ /* 0x000ee20000002400 */
[----:B0-----:R-:W-:-:S06]  /*81a0*/  FMNMX.FTZ R10, R161, R10, !PT ;  /* 0x0000000aa10a7209 */ /* 0x001fcc0007810000 */
[----:B------:R-:W-:Y:S01]  /*81b0*/  SYNCS.ARRIVE.TRANS64.RED.A1T0 RZ, [UR4], RZ ;  /* 0x000000ffffff79a7 */ /* 0x000fe20008100404 */
        /* <DEDUP_REMOVED lines=103> */
[----:B-1----:R-:W-:Y:S02]  /*8830*/  FMNMX.FTZ R10, R203, R10, !PT ;  /* 0x0000000acb0a7209 */ /* 0x002fe40007810000 */
[----:B---3--:R-:W-:-:S05]  /*8840*/  FMNMX.FTZ R12, R87, R12, !PT ;  /* 0x0000000c570c7209 */ /* 0x008fca0007810000 */
[----:B------:R-:W1:Y:S01]  /*8850*/  SHFL.BFLY PT, R13, R12, 0x2, 0x1f ;  /* 0x0c401f000c0d7f89 */ /* 0x000e6200000e0000 */
[----:B0-----:R-:W-:Y:S02]  /*8860*/  FMNMX.FTZ R14, R205, R10, !PT ;  /* 0x0000000acd0e7209 */ /* 0x001fe40007810000 */
[----:B------:R-:W0:Y:S03]  /*8870*/  LDC R10, c[0x0][0x988] ;  /* 0x00026200ff0a7b82 */ /* 0x000e260000000800 */
[----:B------:R-:W3:Y:S01]  /*8880*/  SHFL.BFLY PT, R11, R14, 0x2, 0x1f ;  /* 0x0c401f000e0b7f89 */ /* 0x000ee200000e0000 */
[----:B-1----:R-:W-:-:S05]  /*8890*/  FMNMX.FTZ R18, R12, R13, !PT ;  /* 0x0000000d0c127209 */ /* 0x002fca0007810000 */
[----:B------:R-:W1:Y:S01]  /*88a0*/  SHFL.BFLY PT, R13, R18, 0x1, 0x1f ;  /* 0x0c201f00120d7f89 */ /* 0x000e6200000e0000 */
[----:B---3--:R-:W-:-:S05]  /*88b0*/  FMNMX.FTZ R16, R14, R11, !PT ;  /* 0x0000000b0e107209 */ /* 0x008fca0007810000 */
[----:B------:R-:W3:Y:S01]  /*88c0*/  SHFL.BFLY PT, R11, R16, 0x1, 0x1f ;  /* 0x0c201f00100b7f89 */ /* 0x000ee200000e0000 */
[----:B-1----:R-:W-:-:S05]  /*88d0*/  FMNMX.FTZ R13, R18, R13, !PT ;  /* 0x0000000d120d7209 */ /* 0x002fca0007810000 */
[----:B------:R-:W-:Y:S01]  /*88e0*/  FADD.FTZ R207, -R13, R8 ;  /* 0x000000080dcf7221 */ /* 0x000fe20000010100 */
[----:B---3--:R-:W-:-:S05]  /*88f0*/  FMNMX.FTZ R11, R16, R11, !PT ;  /* 0x0000000b100b7209 */ /* 0x008fca0007810000 */
[CC--:B0-----:R-:W-:Y:S01]  /*8900*/  FMUL.FTZ R8, R11.reuse, R10.reuse ;  /* 0x0000000a0b087220 */ /* 0x0c1fe20000410000 */
        /* <DEDUP_REMOVED lines=70> */
[----:B------:R-:W-:-:S05]  /*8d70*/  FFMA.FTZ R85, R85, R10, -R8 ;  /* 0x0000000a55557223 */ /* 0x000fca0000010808 */
[----:B------:R-:W3:Y:S01]  /*8d80*/  MUFU.EX2 R12, R12 ;  /* 0x0000000c000c7308 */ /* 0x000ee20000000800 */
[----:B-1----:R-:W-:-:S07]  /*8d90*/  FFMA.FTZ R3, R6, R3, R181 ;  /* 0x0000000306037223 */ /* 0x002fce00000100b5 */
[----:B------:R-:W1:Y:S01]  /*8da0*/  MUFU.EX2 R182, R182 ;  /* 0x000000b600b67308 */ /* 0x000e620000000800 */
[----:B0-----:R-:W-:-:S07]  /*8db0*/  FADD.FTZ R17, R153, R0 ;  /* 0x0000000099117221 */ /* 0x001fce0000010000 */
[----:B------:R-:W0:Y:S01]  /*8dc0*/  MUFU.EX2 R183, R183 ;  /* 0x000000b700b77308 */ /* 0x000e220000000800 */
[----:B---3--:R-:W-:-:S07]  /*8dd0*/  FADD.FTZ R0, R12, R3 ;  /* 0x000000030c007221 */ /* 0x008fce0000010000 */
[----:B------:R-:W3:Y:S01]  /*8de0*/  MUFU.EX2 R155, R155 ;  /* 0x0000009b009b7308 */ /* 0x000ee20000000800 */
[----:B-1----:R-:W-:Y:S01]  /*8df0*/  FADD.FTZ R32, R182, R17 ;  /* 0x00000011b6207221 */ /* 0x002fe20000010000 */
[----:B------:R-:W-:-:S06]  /*8e00*/  FFMA.FTZ R17, R53, R10, -R8 ;  /* 0x0000000a35117223 */ /* 0x000fcc0000010808 */
[----:B------:R-:W1:Y:S01]  /*8e10*/  MUFU.EX2 R14, R14 ;  /* 0x0000000e000e7308 */ /* 0x000e620000000800 */
[----:B0-----:R-:W-:-:S07]  /*8e20*/  FADD.FTZ R3, R183, R0 ;  /* 0x00000000b7037221 */ /* 0x001fce0000010000 */
[----:B------:R-:W0:Y:S01]  /*8e30*/  MUFU.EX2 R176, R176 ;  /* 0x000000b000b07308 */ /* 0x000e220000000800 */
[----:B---3--:R-:W-:-:S07]  /*8e40*/  FADD.FTZ R19, R155, R32 ;  /* 0x000000209b137221 */ /* 0x008fce0000010000 */
[----:B------:R-:W3:Y:S01]  /*8e50*/  MUFU.EX2 R177, R177 ;  /* 0x000000b100b17308 */ /* 0x000ee20000000800 */
[----:B-1----:R-:W-:-:S07]  /*8e60*/  FADD.FTZ R0, R14, R3 ;  /* 0x000000030e007221 */ /* 0x002fce0000010000 */
[----:B------:R-:W1:Y:S01]  /*8e70*/  MUFU.EX2 R157, R157 ;  /* 0x0000009d009d7308 */ /* 0x000e620000000800 */
[----:B0-----:R-:W-:-:S07]  /*8e80*/  FADD.FTZ R32, R176, R19 ;  /* 0x00000013b0207221 */ /* 0x001fce0000010000 */
[----:B------:R-:W0:Y:S01]  /*8e90*/  MUFU.EX2 R16, R16 ;  /* 0x0000001000107308 */ /* 0x000e220000000800 */
[----:B---3--:R-:W-:-:S07]  /*8ea0*/  FADD.FTZ R3, R177, R0 ;  /* 0x00000000b1037221 */ /* 0x008fce0000010000 */
[----:B------:R-:W3:Y:S01]  /*8eb0*/  MUFU.EX2 R178, R178 ;  /* 0x000000b200b27308 */ /* 0x000ee20000000800 */
[----:B-1----:R-:W-:Y:S01]  /*8ec0*/  FADD.FTZ R19, R157, R32 ;  /* 0x000000209d137221 */ /* 0x002fe20000010000 */
[-CC-:B------:R-:W-:Y:S01]  /*8ed0*/  FFMA.FTZ R32, R55, R10.reuse, -R8.reuse ;  /* 0x0000000a37207223 */ /* 0x180fe20000010808 */
[----:B------:R-:W-:-:S05]  /*8ee0*/  FFMA.FTZ R8, R87, R10, -R8 ;  /* 0x0000000a57087223 */ /* 0x000fca0000010808 */
        /* <DEDUP_REMOVED lines=102> */
[----:B0-----:R-:W-:-:S03]  /*9550*/  FADD.FTZ R0, R189, R0 ;  /* 0x00000000bd007221 */ /* 0x001fc60000010000 */
[----:B---3--:R-:W-:Y:S01]  /*9560*/  FADD.FTZ R3, R8, R3 ;  /* 0x0000000308037221 */ /* 0x008fe20000010000 */
[----:B------:R-:W-:Y:S06]  /*9570*/  @!P0 BRA `(.L_x_8916) ;  /* 0x0000000000048947 */ /* 0x000fec0003800000 */
[----:B------:R-:W-:Y:S01]  /*9580*/  BPT.TRAP 0x1 ;  /* 0x000000040000795c */ /* 0x000fe20000300000 */
.L_x_8916:
[----:B------:R-:W-:Y:S01]  /*9590*/  UISETP.GT.AND UP0, UPT, UR54, UR39, UPT ;  /* 0x000000273600728c */ /* 0x000fe2000bf04270 */
[----:B------:R-:W-:Y:S01]  /*95a0*/  F2FP.F16.F32.PACK_AB R178, R159, R178 ;  /* 0x000000b29fb2723e */ /* 0x000fe200000000ff */
[----:B------:R-:W-:Y:S01]  /*95b0*/  ULEA UR4, UR42, UR41, 0x3 ;  /* 0x000000292a047291 */ /* 0x000fe2000f8e183f */
[----:B------:R-:W-:Y:S01]  /*95c0*/  F2FP.F16.F32.PACK_AB R180, R153, R180 ;  /* 0x000000b499b4723e */ /* 0x000fe200000000ff */
[----:B------:R-:W-:Y:S01]  /*95d0*/  UIADD3 UR5, UR54, -0x1, URZ ;  /* 0xffffffff36057890 */ /* 0x000fe2000fffe03f */
[----:B------:R-:W-:Y:S01]  /*95e0*/  F2FP.F16.F32.PACK_AB R182, R155, R182 ;  /* 0x000000b69bb6723e */ /* 0x000fe200000000ff */
[----:B------:R-:W-:Y:S01]  /*95f0*/  UIADD3 UR4, UR4, 0x28860, URZ ;  /* 0x0002886004047890 */ /* 0x000fe2000fffe03f */
[----:B------:R-:W-:Y:S01]  /*9600*/  PLOP3.LUT P1, PT, PT, PT, UP0, 0x80, 0x0 ;  /* 0x000000000000781c */ /* 0x000fe20003f2f008 */
[----:B------:R-:W-:Y:S01]  /*9610*/  UMOV UR49, UR47 ;  /* 0x0000002f00317c82 */ /* 0x000fe20008000000 */
[----:B------:R-:W-:Y:S01]  /*9620*/  UMOV UR42, UR48 ;  /* 0x00000030002a7c82 */ /* 0x000fe20008000000 */
[----:B------:R-:W-:Y:S01]  /*9630*/  UPRMT UR4, UR43, 0x654, UR4 ;  /* 0x000006542b047896 */ /* 0x000fe20008000004 */
[----:B------:R-:W-:Y:S01]  /*9640*/  F2FP.F16.F32.PACK_AB R176, R157, R176 ;  /* 0x000000b09db0723e */ /* 0x000fe200000000ff */
[----:B------:R-:W-:Y:S01]  /*9650*/  UMOV UR54, UR5 ;  /* 0x0000000500367c82 */ /* 0x000fe20008000000 */
[----:B------:R-:W-:Y:S01]  /*9660*/  F2FP.F16.F32.PACK_AB R172, R161, R172 ;  /* 0x000000aca1ac723e */ /* 0x000fe200000000ff */
[----:B------:R-:W-:Y:S01]  /*9670*/  FMUL.FTZ R90, R90, R6 ;  /* 0x000000065a5a7220 */ /* 0x000fe20000410000 */
[----:B------:R-:W-:Y:S01]  /*9680*/  F2FP.F16.F32.PACK_AB R174, R163, R174 ;  /* 0x000000aea3ae723e */ /* 0x000fe200000000ff */
[----:B------:R-:W-:Y:S01]  /*9690*/  FMUL.FTZ R91, R91, R6 ;  /* 0x000000065b5b7220 */ /* 0x000fe20000410000 */
[----:B------:R-:W-:Y:S01]  /*96a0*/  F2FP.F16.F32.PACK_AB R168, R165, R168 ;  /* 0x000000a8a5a8723e */ /* 0x000fe200000000ff */
[----:B------:R-:W-:Y:S01]  /*96b0*/  FMUL.FTZ R94, R94, R6 ;  /* 0x000000065e5e7220 */ /* 0x000fe20000410000 */
[----:B------:R-:W-:Y:S01]  /*96c0*/  SYNCS.ARRIVE.TRANS64.RED.A1T0 RZ, [UR4], RZ ;  /* 0x000000ffffff79a7 */ /* 0x000fe20008100404 */
        /* <DEDUP_REMOVED lines=89> */
.L_x_8906:
[----:B------:R-:W-:Y:S06]  /*9c60*/  BAR.ARV 0x8, 0x180 ;  /* 0x0206000000007b1d */ /* 0x000fec0000002000 */
[----:B------:R-:W-:Y:S05]  /*9c70*/  @!P0 BRA `(.L_x_8918) ;  /* 0x0000000000048947 */ /* 0x000fea0003800000 */
[----:B------:R-:W-:Y:S01]  /*9c80*/  BPT.TRAP 0x1 ;  /* 0x000000040000795c */ /* 0x000fe20000300000 */
.L_x_8918:
[----:B------:R-:W-:Y:S01]  /*9c90*/  ULEA UR5, UR48, UR41, 0x3 ;  /* 0x0000002930057291 */ /* 0x000fe2000f8e183f */
[----:B--2---:R-:W-:-:S04]  /*9ca0*/  MOV R2, UR47 ;  /* 0x0000002f00027c02 */ /* 0x004fc80008000f00 */
[----:B------:R-:W-:-:S04]  /*9cb0*/  SHF.L.U32 R2, R2, 0x1f, RZ ;  /* 0x0000001f02027819 */ /* 0x000fc800000006ff */
[----:B------:R0:W1:Y:S01]  /*9cc0*/  SYNCS.PHASECHK.TRANS64.TRYWAIT P1, [UR5+0x28850], R2 ;  /* 0x02885002ff0075a7 */ /* 0x0000620008020145 */
[----:B------:R-:W-:Y:S05]  /*9cd0*/  @!P0 BRA `(.L_x_8919) ;  /* 0x0000000000048947 */ /* 0x000fea0003800000 */
[----:B------:R-:W-:Y:S01]  /*9ce0*/  BPT.TRAP 0x1 ;  /* 0x000000040000795c */ /* 0x000fe20000300000 */
.L_x_8919:
[----:B-1----:R-:W-:Y:S05]  /*9cf0*/  @P1 BRA `(.L_x_8920) ;  /* 0x0000000000081947 */ /* 0x002fea0003800000 */
[----:B------:R-:W1:Y:S02]  /*9d00*/  SYNCS.PHASECHK.TRANS64.TRYWAIT P1, [UR5+0x28850], R2 ;  /* 0x02885002ff0075a7 */ /* 0x000e640008020145 */
[----:B-1----:R-:W-:Y:S05]  /*9d10*/  @!P1 BRA `(.L_x_8921) ;  /* 0x00000060001c9947 */ /* 0x002fea0003800000 */
.L_x_8920:
        /* <DEDUP_REMOVED lines=8> */
[----:B------:R-:W-:-:S04]  /*9da0*/  ULEA UR48, UR48, UR41, 0xb ;  /* 0x0000002930307291 */ /* 0x000fc8000f8e583f */
[----:B------:R-:W-:-:S03]  /*9db0*/  UIADD3 UR4, UR48, 0x80, URZ ;  /* 0x0000008030047890 */ /* 0x000fc6000fffe03f */
[----:B------:R-:W-:-:S06]  /*9dc0*/  UMOV UR6, UR48 ;  /* 0x0000003000067c82 */ /* 0x000fcc0008000000 */
        /* <DEDUP_REMOVED lines=11> */
[----:B------:R-:W-:-:S02]  /*9e80*/  IMAD.MOV.U32 R2, RZ, RZ, RZ ;  /* 0x000000ffff027224 */ /* 0x000fc400078e00ff */
[----:B-1----:R-:W-:Y:S02]  /*9e90*/  FADD.FTZ R12, R4, R7 ;  /* 0x00000007040c7221 */ /* 0x002fe40000010000 */
[----:B------:R-:W-:Y:S01]  /*9ea0*/  FSETP.NE.FTZ.AND P1, PT, R9, RZ, PT ;  /* 0x000000ff0900720b */ /* 0x000fe20003f35000 */
[----:B------:R-:W-:Y:S02]  /*9eb0*/  IMAD.MOV.U32 R7, RZ, RZ, RZ ;  /* 0x000000ffff077224 */ /* 0x000fe400078e00ff */
        /* <DEDUP_REMOVED lines=52> */
.L_x_8922:
        /* <DEDUP_REMOVED lines=68> */
.L_x_8886:
        /* <DEDUP_REMOVED lines=27> */
[----:B------:R-:W-:Y:S02]  /*a7f0*/  LOP3.LUT R5, R5, 0xfffffffc, RZ, 0xc0, !PT ;  /* 0xfffffffc05057812 */ /* 0x000fe400078ec0ff */
[C---:B------:R-:W-:Y:S01]  /*a800*/  IADD3 R18, R4.reuse, -R7, RZ ;  /* 0x8000000704127210 */ /* 0x040fe20007ffe0ff */
[----:B------:R-:W3:Y:S01]  /*a810*/  @P0 LDC R27, c[0x0][0xbec] ;  /* 0x0002fb00ff1b0b82 */ /* 0x000ee20000000800 */
[----:B------:R-:W-:Y:S01]  /*a820*/  SHF.R.S32.HI R7, RZ, 0x7, R2 ;  /* 0x00000007ff077819 */ /* 0x000fe20000011402 */
[----:B------:R-:W-:Y:S01]  /*a830*/  IMAD.IADD R5, R4, 0x1, -R5 ;  /* 0x0000000104057824 */ /* 0x000fe200078e0a05 */
[----:B------:R-:W-:Y:S01]  /*a840*/  SHF.R.S32.HI R9, RZ, 0x1f, R18 ;  /* 0x0000001fff097819 */ /* 0x000fe20000011412 */
[----:B----4-:R-:W-:Y:S01]  /*a850*/  IMAD R21, R21, R16, UR11 ;  /* 0x0000000b15157e24 */ /* 0x010fe2000f8e0210 */
[----:B------:R-:W-:-:S02]  /*a860*/  LEA.HI R2, R2, R7, RZ, 0x1 ;  /* 0x0000000702027211 */ /* 0x000fc400078f08ff */
[-C--:B------:R-:W-:Y:S01]  /*a870*/  LEA.HI R23, R9, R18.reuse, RZ, 0x2 ;  /* 0x0000001209177211 */ /* 0x080fe200078f10ff */
[----:B------:R-:W4:Y:S01]  /*a880*/  @P0 LDC R20, c[0x0][0xbf0] ;  /* 0x0002fc00ff140b82 */ /* 0x000f220000000800 */
[----:B------:R-:W-:Y:S01]  /*a890*/  LOP3.LUT R2, R2, 0x3fffffe, RZ, 0xc0, !PT ;  /* 0x03fffffe02027812 */ /* 0x000fe200078ec0ff */
[----:B0-----:R-:W-:Y:S01]  /*a8a0*/  IMAD R12, R14, UR10, RZ ;  /* 0x0000000a0e0c7c24 */ /* 0x001fe2000f8e02ff */
[--C-:B------:R-:W-:Y:S02]  /*a8b0*/  SHF.R.S32.HI R6, RZ, 0x2, R23.reuse ;  /* 0x00000002ff067819 */ /* 0x100fe40000011417 */
[----:B------:R-:W-:Y:S01]  /*a8c0*/  SHF.R.S32.HI R11, RZ, 0x1f, R23 ;  /* 0x0000001fff0b7819 */ /* 0x000fe20000011417 */
[----:B------:R-:W-:Y:S01]  /*a8d0*/  IMAD.IADD R2, R7, 0x1, -R2 ;  /* 0x0000000107027824 */ /* 0x000fe200078e0a02 */
[----:B------:R-:W-:Y:S02]  /*a8e0*/  LEA.HI R9, R9, R18, RZ, 0x5 ;  /* 0x0000001209097211 */ /* 0x000fe400078f28ff */
[----:B------:R-:W-:-:S02]  /*a8f0*/  LEA.HI R11, R11, R6, RZ, 0x3 ;  /* 0x000000060b0b7211 */ /* 0x000fc400078f18ff */
[----:B------:R-:W-:Y:S02]  /*a900*/  SHF.R.S32.HI R7, RZ, 0x5, R9 ;  /* 0x00000005ff077819 */ /* 0x000fe40000011409 */
[----:B------:R-:W-:Y:S01]  /*a910*/  LOP3.LUT R11, R11, 0xfffffff8, RZ, 0xc0, !PT ;  /* 0xfffffff80b0b7812 */ /* 0x000fe200078ec0ff */
[----:B------:R-:W0:Y:S01]  /*a920*/  @P0 LDC R9, c[0x0][0xbec] ;  /* 0x0002fb00ff090b82 */ /* 0x000e220000000800 */
[----:B------:R-:W-:Y:S02]  /*a930*/  LOP3.LUT R23, R23, 0x7ffffffc, RZ, 0xc0, !PT ;  /* 0x7ffffffc17177812 */ /* 0x000fe400078ec0ff */
[----:B------:R-:W-:Y:S02]  /*a940*/  IADD3 R4, R6, -R11, RZ ;  /* 0x8000000b06047210 */ /* 0x000fe40007ffe0ff */
[----:B------:R-:W-:-:S03]  /*a950*/  LEA.HI R6, R5, R5, RZ, 0x1 ;  /* 0x0000000505067211 */ /* 0x000fc600078f08ff */
[----:B------:R-:W5:Y:S01]  /*a960*/  LDC.64 R10, c[0x0][0xbd8] ;  /* 0x0002f600ff0a7b82 */ /* 0x000f620000000a00 */
[----:B------:R-:W-:Y:S01]  /*a970*/  IMAD R7, R7, 0x10, R4 ;  /* 0x0000001007077824 */ /* 0x000fe200078e0204 */
[----:B------:R-:W-:Y:S02]  /*a980*/  LOP3.LUT R6, R6, 0x1ffffffe, RZ, 0xc0, !PT ;  /* 0x1ffffffe06067812 */ /* 0x000fe400078ec0ff */
[----:B------:R-:W-:Y:S02]  /*a990*/  MOV R4, UR4 ;  /* 0x0000000400047c02 */ /* 0x000fe40008000f00 */
[----:B------:R-:W-:Y:S01]  /*a9a0*/  LEA R2, R2, R7, 0x6 ;  /* 0x0000000702027211 */ /* 0x000fe200078e30ff */
[----:B------:R-:W-:Y:S02]  /*a9b0*/  IMAD.IADD R25, R5, 0x1, -R6 ;  /* 0x0000000105197824 */ /* 0x000fe400078e0a06 */
[----:B------:R-:W-:Y:S01]  /*a9c0*/  IMAD.U32 R5, RZ, RZ, UR5 ;  /* 0x00000005ff057e24 */ /* 0x000fe2000f8e00ff */
        /* <DEDUP_REMOVED lines=9> */
[----:B------:R-:W-:Y:S01]  /*aa60*/  ULDC.64 UR6, c[0x0][0xb48] ;  /* 0x0002d20000067ab9 */ /* 0x000fe20000000a00 */
[----:B-----5:R-:W-:Y:S01]  /*aa70*/  IMAD R8, R10, UR10, RZ ;  /* 0x0000000a0a087c24 */ /* 0x020fe2000f8e02ff */
[----:B------:R-:W-:Y:S01]  /*aa80*/  IADD3 R16, R2, 0x8, RZ ;  /* 0x0000000802107810 */ /* 0x000fe20007ffe0ff */
[----:B------:R-:W-:-:S04]  /*aa90*/  IMAD.WIDE.U32 R4, R10, UR12, R4 ;  /* 0x0000000c0a047c25 */ /* 0x000fc8000f8e0004 */
[----:B------:R-:W-:Y:S02]  /*aaa0*/  IMAD R11, R11, UR12, R8 ;  /* 0x0000000c0b0b7c24 */ /* 0x000fe4000f8e0208 */
[----:B------:R-:W-:Y:S01]  /*aab0*/  IMAD R8, R19, 0x80, R6 ;  /* 0x0000008013087824 */ /* 0x000fe200078e0206 */
[----:B------:R-:W-:Y:S01]  /*aac0*/  MOV R6, UR4 ;  /* 0x0000000400067c02 */ /* 0x000fe20008000f00 */
[----:B------:R-:W-:Y:S01]  /*aad0*/  IMAD.IADD R5, R5, 0x1, R11 ;  /* 0x0000000105057824 */ /* 0x000fe200078e020b */
[----:B------:R-:W-:Y:S01]  /*aae0*/  ULDC.64 UR4, c[0x0][0xbe0] ;  /* 0x0002f80000047ab9 */ /* 0x000fe20000000a00 */
[----:B0-----:R-:W-:Y:S01]  /*aaf0*/  @P0 IMAD.HI.U32 R10, R8, R9, RZ ;  /* 0x00000009080a0227 */ /* 0x001fe200078e00ff */
[----:B------:R-:W-:-:S03]  /*ab00*/  MOV R11, R8 ;  /* 0x00000008000b7202 */ /* 0x000fc60000000f00 */
[----:B------:R-:W-:Y:S01]  /*ab10*/  IMAD.MOV.U32 R9, RZ, RZ, R8 ;  /* 0x000000ffff097224 */ /* 0x000fe200078e0008 */
[----:B-1----:R-:W-:Y:S01]  /*ab20*/  @P0 SHF.R.U32.HI R9, RZ, R13, R10 ;  /* 0x0000000dff090219 */ /* 0x002fe2000001160a */
[----:B------:R-:W-:Y:S01]  /*ab30*/  IMAD R13, R15, UR12, R12 ;  /* 0x0000000c0f0d7c24 */ /* 0x000fe2000f8e020c */
[----:B------:R-:W-:Y:S01]  /*ab40*/  SHF.R.S32.HI R12, RZ, 0x1f, R21 ;  /* 0x0000001fff0c7819 */ /* 0x000fe20000011415 */
[----:B------:R-:W-:-:S04]  /*ab50*/  IMAD.WIDE.U32 R6, R14, UR12, R6 ;  /* 0x0000000c0e067c25 */ /* 0x000fc8000f8e0006 */
[----:B---3--:R-:W-:-:S04]  /*ab60*/  @P0 IMAD.HI.U32 R27, R8, R27, RZ ;  /* 0x0000001b081b0227 */ /* 0x008fc800078e00ff */
[----:B------:R-:W-:Y:S01]  /*ab70*/  IMAD.IADD R7, R7, 0x1, R13 ;  /* 0x0000000107077824 */ /* 0x000fe200078e020d */
[----:B----4-:R-:W-:Y:S01]  /*ab80*/  @P0 SHF.R.U32.HI R11, RZ, R20, R27 ;  /* 0x00000014ff0b0219 */ /* 0x010fe2000001161b */
[----:B------:R-:W-:Y:S02]  /*ab90*/  IMAD R13, R12, UR6, RZ ;  /* 0x000000060c0d7c24 */ /* 0x000fe4000f8e02ff */
[----:B------:R-:W-:Y:S01]  /*aba0*/  IMAD.WIDE.U32 R4, R21, UR4, R4 ;  /* 0x0000000415047c25 */ /* 0x000fe2000f8e0004 */
[----:B------:R-:W-:-:S03]  /*abb0*/  IADD3 R14, -R11, RZ, RZ ;  /* 0x000000ff0b0e7210 */ /* 0x000fc60007ffe1ff */
[----:B------:R-:W-:Y:S01]  /*abc0*/  IMAD R10, R12, UR4, RZ ;  /* 0x000000040c0a7c24 */ /* 0x000fe2000f8e02ff */
[----:B------:R-:W-:Y:S01]  /*abd0*/  IADD3 R4, P0, R9, R4, RZ ;  /* 0x0000000409047210 */ /* 0x000fe20007f1e0ff */
[C---:B------:R-:W-:Y:S01]  /*abe0*/  IMAD R15, R21.reuse, UR7, R13 ;  /* 0x00000007150f7c24 */ /* 0x040fe2000f8e020d */
[--C-:B------:R-:W-:Y:S01]  /*abf0*/  SHF.R.S32.HI R13, RZ, 0x1f, R9.reuse ;  /* 0x0000001fff0d7819 */ /* 0x100fe20000011409 */
[----:B------:R-:W-:Y:S02]  /*ac00*/  IMAD.MOV R9, RZ, RZ, -R9 ;  /* 0x000000ffff097224 */ /* 0x000fe400078e0a09 */
[----:B------:R-:W-:Y:S01]  /*ac10*/  IMAD R12, R21, UR5, R10 ;  /* 0x00000005150c7c24 */ /* 0x000fe2000f8e020a */
[----:B------:R-:W-:Y:S01]  /*ac20*/  SHF.R.S32.HI R10, RZ, 0x1f, R11 ;  /* 0x0000001fff0a7819 */ /* 0x000fe2000001140b */
[----:B------:R-:W-:Y:S01]  /*ac30*/  IMAD R9, R17, R9, R8 ;  /* 0x0000000911097224 */ /* 0x000fe200078e0208 */
[----:B------:R-:W-:Y:S01]  /*ac40*/  ULDC.64 UR4, c[0x0][0xb30] ;  /* 0x0002cc0000047ab9 */ /* 0x000fe20000000a00 */
[----:B------:R-:W-:Y:S01]  /*ac50*/  IMAD.WIDE.U32 R6, R21, UR6, R6 ;  /* 0x0000000615067c25 */ /* 0x000fe2000f8e0006 */
[----:B------:R-:W-:Y:S01]  /*ac60*/  IADD3.X R5, R13, R5, R12, P0, !PT ;  /* 0x000000050d057210 */ /* 0x000fe200007fe40c */
[----:B------:R-:W-:-:S02]  /*ac70*/  ULDC.64 UR6, c[0x0][0xbc8] ;  /* 0x0002f20000067ab9 */ /* 0x000fc40000000a00 */
        /* <DEDUP_REMOVED lines=23> */
[----:B------:R-:W-:Y:S01]  /*adf0*/  IMAD R17, R17, UR6, RZ ;  /* 0x0000000611117c24 */ /* 0x000fe2000f8e02ff */
[----:B------:R-:W-:Y:S01]  /*ae00*/  LEA.HI.X R9, R4, UR7, R9, 0x2, P0 ;  /* 0x0000000704097c11 */ /* 0x000fe200080f1409 */
[----:B0-----:R-:W-:Y:S01]  /*ae10*/  ULEA UR4, UR5, UR4, 0x18 ;  /* 0x0000000405047291 */ /* 0x001fe2000f8ec03f */
        /* <DEDUP_REMOVED lines=10> */
[----:B------:R-:W-:-:S03]  /*aec0*/  IMAD.IADD R19, R18, 0x1, -R23 ;  /* 0x0000000112137824 */ /* 0x000fc600078e0a17 */
[----:B------:R-:W1:Y:S01]  /*aed0*/  SHFL.IDX PT, R7, R9, 0x1, 0x1c1f ;  /* 0x003c1f0009077f89 */ /* 0x000e6200000e0000 */
[----:B------:R-:W-:Y:S02]  /*aee0*/  IMAD.SHL.U32 R19, R19, 0x2, RZ ;  /* 0x0000000213137824 */ /* 0x000fe400078e00ff */
[----:B------:R-:W-:Y:S01]  /*aef0*/  SYNCS.ARRIVE.TRANS64.RED.A1T0 RZ, [UR4], RZ ;  /* 0x000000ffffff79a7 */ /* 0x000fe20008100404 */
[----:B------:R2:W3:Y:S04]  /*af00*/  SHFL.IDX PT, R14, R20, RZ, 0x1c1f ;  /* 0x001c1fff140e7589 */ /* 0x0004e800000e0000 */
[----:B------:R2:W4:Y:S04]  /*af10*/  SHFL.IDX PT, R15, R22, RZ, 0x1c1f ;  /* 0x001c1fff160f7589 */ /* 0x00052800000e0000 */
[----:B0-----:R2:W-:Y:S04]  /*af20*/  @!P1 ST.E desc[UR44][R4.64], R0 ;  /* 0x0000000004009985 */ /* 0x0015e8000c10192c */
[----:B-1----:R2:W-:Y:S01]  /*af30*/  @!P0 ST.E desc[UR44][R6.64], R3 ;  /* 0x0000000306008985 */ /* 0x0025e2000c10192c */
[----:B------:R-:W-:Y:S05]  /*af40*/  @P2 BRA `(.L_x_8925) ;  /* 0x0000000400782947 */ /* 0x000fea0003800000 */
        /* <DEDUP_REMOVED lines=13> */
[----:B------:R-:W-:-:S02]  /*b020*/  ISETP.GE.AND P4, PT, R9, UR4, PT ;  /* 0x0000000409007c0c */ /* 0x000fc4000bf86270 */
[----:B------:R-:W-:Y:S01]  /*b030*/  ISETP.GE.AND P5, PT, R10, UR4, PT ;  /* 0x000000040a007c0c */ /* 0x000fe2000bfa6270 */
[----:B---34-:R-:W-:Y:S01]  /*b040*/  @!P2 IMAD.WIDE R2, R19, 0x4, R14 ;  /* 0x000000041302a825 */ /* 0x018fe200078e020e */
[----:B------:R-:W-:Y:S02]  /*b050*/  ISETP.GE.AND P6, PT, R11, UR4, PT ;  /* 0x000000040b007c0c */ /* 0x000fe4000bfc6270 */
[----:B------:R-:W-:Y:S02]  /*b060*/  @!P3 LEA.HI R0, R0, R0, RZ, 0x1 ;  /* 0x000000000000b211 */ /* 0x000fe400078f08ff */
[----:B------:R0:W-:Y:S01]  /*b070*/  @!P2 ST.E.64 desc[UR44][R2.64], R88 ;  /* 0x000000580200a985 */ /* 0x0001e2000c101b2c */
[----:B------:R-:W-:Y:S02]  /*b080*/  @!P0 LEA.HI R6, R6, R6, RZ, 0x1 ;  /* 0x0000000606068211 */ /* 0x000fe400078f08ff */
[----:B------:R-:W-:Y:S02]  /*b090*/  @!P3 LOP3.LUT R5, R0, 0xfffffffe, RZ, 0xc0, !PT ;  /* 0xfffffffe0005b812 */ /* 0x000fe400078ec0ff */
[----:B------:R-:W-:-:S02]  /*b0a0*/  IADD3 R0, R19, 0x20, RZ ;  /* 0x0000002013007810 */ /* 0x000fc40007ffe0ff */
        /* <DEDUP_REMOVED lines=9> */
[----:B------:R-:W-:Y:S01]  /*b140*/  @!P0 IMAD.WIDE R2, R3, 0x4, R14 ;  /* 0x0000000403028825 */ /* 0x000fe200078e020e */
[----:B------:R-:W-:Y:S02]  /*b150*/  @!P2 LEA.HI R0, R0, R0, RZ, 0x1 ;  /* 0x000000000000a211 */ /* 0x000fe400078f08ff */
[----:B------:R-:W-:Y:S02]  /*b160*/  IADD3 R12, R19, 0x50, RZ ;  /* 0x00000050130c7810 */ /* 0x000fe40007ffe0ff */
[----:B------:R0:W-:Y:S01]  /*b170*/  @!P0 ST.E.64 desc[UR44][R2.64], R96 ;  /* 0x0000006002008985 */ /* 0x0001e2000c101b2c */
[----:B------:R-:W-:Y:S02]  /*b180*/  @!P3 LEA.HI R8, R8, R8, RZ, 0x1 ;  /* 0x000000080808b211 */ /* 0x000fe400078f08ff */
[----:B-1----:R-:W-:Y:S02]  /*b190*/  @!P1 LOP3.LUT R5, R7, 0xfffffffe, RZ, 0xc0, !PT ;  /* 0xfffffffe07059812 */ /* 0x002fe400078ec0ff */
[----:B------:R-:W-:-:S02]  /*b1a0*/  @!P2 LOP3.LUT R7, R0, 0xfffffffe, RZ, 0xc0, !PT ;  /* 0xfffffffe0007a812 */ /* 0x000fc400078ec0ff */
        /* <DEDUP_REMOVED lines=8> */
[----:B0-----:R-:W-:Y:S02]  /*b230*/  @!P3 IMAD.WIDE R2, R9, 0x4, R14 ;  /* 0x000000040902b825 */ /* 0x001fe400078e020e */
[----:B------:R0:W-:Y:S02]  /*b240*/  @!P2 ST.E.64 desc[UR44][R6.64], R104 ;  /* 0x000000680600a985 */ /* 0x0001e4000c101b2c */
[----:B------:R-:W-:-:S02]  /*b250*/  VIADD R0, R19, 0x48 ;  /* 0x0000004813007836 */ /* 0x000fc40000000000 */
[--C-:B------:R-:W-:Y:S01]  /*b260*/  @!P5 IMAD.WIDE R8, R13, 0x4, R14.reuse ;  /* 0x000000040d08d825 */ /* 0x100fe200078e020e */
[----:B------:R2:W-:Y:S01]  /*b270*/  @!P3 ST.E.64 desc[UR44][R2.64], R108 ;  /* 0x0000006c0200b985 */ /* 0x0005e2000c101b2c */
[----:B------:R-:W-:Y:S02]  /*b280*/  ISETP.GE.AND P3, PT, R18, UR4, PT ;  /* 0x0000000412007c0c */ /* 0x000fe4000bf66270 */
[----:B------:R-:W-:Y:S01]  /*b290*/  VIADD R13, R19, 0x58 ;  /* 0x00000058130d7836 */ /* 0x000fe20000000000 */
[----:B------:R-:W-:Y:S01]  /*b2a0*/  ISETP.GE.AND P0, PT, R0, UR4, PT ;  /* 0x0000000400007c0c */ /* 0x000fe2000bf06270 */
[--C-:B-1----:R-:W-:Y:S01]  /*b2b0*/  @!P4 IMAD.WIDE R4, R11, 0x4, R14.reuse ;  /* 0x000000040b04c825 */ /* 0x102fe200078e020e */
[----:B------:R-:W-:Y:S02]  /*b2c0*/  @!P1 LEA.HI R12, R12, R12, RZ, 0x1 ;  /* 0x0000000c0c0c9211 */ /* 0x000fe400078f08ff */
[----:B------:R-:W-:Y:S01]  /*b2d0*/  ISETP.GE.AND P2, PT, R13, UR4, PT ;  /* 0x000000040d007c0c */ /* 0x000fe2000bf46270 */
[----:B------:R-:W-:Y:S01]  /*b2e0*/  @!P6 IMAD.WIDE R10, R21, 0x4, R14 ;  /* 0x00000004150ae825 */ /* 0x000fe200078e020e */
[----:B------:R1:W-:Y:S01]  /*b2f0*/  @!P4 ST.E.64 desc[UR44][R4.64], R112 ;  /* 0x000000700400c985 */ /* 0x0003e2000c101b2c */
[----:B0-----:R-:W-:-:S02]  /*b300*/  IADD3 R6, R19, 0x68, RZ ;  /* 0x0000006813067810 */ /* 0x001fc40007ffe0ff */
[C---:B------:R-:W-:Y:S01]  /*b310*/  VIADD R7, R19.reuse, 0x70 ;  /* 0x0000007013077836 */ /* 0x040fe20000000000 */
[----:B------:R0:W-:Y:S01]  /*b320*/  @!P5 ST.E.64 desc[UR44][R8.64], R116 ;  /* 0x000000740800d985 */ /* 0x0001e2000c101b2c */
[----:B--2---:R-:W-:Y:S01]  /*b330*/  VIADD R3, R19, 0x78 ;  /* 0x0000007813037836 */ /* 0x004fe20000000000 */
[----:B------:R-:W-:Y:S02]  /*b340*/  ISETP.GE.AND P4, PT, R6, UR4, PT ;  /* 0x0000000406007c0c */ /* 0x000fe4000bf86270 */
[----:B------:R2:W-:Y:S01]  /*b350*/  @!P6 ST.E.64 desc[UR44][R10.64], R120 ;  /* 0x000000780a00e985 */ /* 0x0005e2000c101b2c */
[----:B------:R-:W-:Y:S02]  /*b360*/  ISETP.GE.AND P5, PT, R7, UR4, PT ;  /* 0x0000000407007c0c */ /* 0x000fe4000bfa6270 */
[----:B------:R-:W-:Y:S02]  /*b370*/  ISETP.GE.AND P6, PT, R3, UR4, PT ;  /* 0x0000000403007c0c */ /* 0x000fe4000bfc6270 */
[----:B------:R-:W-:-:S02]  /*b380*/  @!P0 LEA.HI R0, R0, R0, RZ, 0x1 ;  /* 0x0000000000008211 */ /* 0x000fc400078f08ff */
[----:B------:R-:W-:Y:S02]  /*b390*/  @!P2 LEA.HI R13, R13, R13, RZ, 0x1 ;  /* 0x0000000d0d0da211 */ /* 0x000fe400078f08ff */
[----:B------:R-:W-:Y:S02]  /*b3a0*/  @!P3 LEA.HI R18, R18, R18, RZ, 0x1 ;  /* 0x000000121212b211 */ /* 0x000fe400078f08ff */
[----:B------:R-:W-:Y:S02]  /*b3b0*/  @!P4 LEA.HI R6, R6, R6, RZ, 0x1 ;  /* 0x000000060606c211 */ /* 0x000fe400078f08ff */
[----:B-1----:R-:W-:Y:S02]  /*b3c0*/  @!P1 LOP3.LUT R5, R12, 0xfffffffe, RZ, 0xc0, !PT ;  /* 0xfffffffe0c059812 */ /* 0x002fe400078ec0ff */
[----:B------:R-:W-:Y:S02]  /*b3d0*/  @!P5 LEA.HI R2, R7, R7, RZ, 0x1 ;  /* 0x000000070702d211 */ /* 0x000fe400078f08ff */
[----:B------:R-:W-:-:S02]  /*b3e0*/  @!P6 LEA.HI R4, R3, R3, RZ, 0x1 ;  /* 0x000000030304e211 */ /* 0x000fc400078f08ff */
[----:B------:R-:W-:Y:S02]  /*b3f0*/  @!P0 LOP3.LUT R3, R0, 0xfffffffe, RZ, 0xc0, !PT ;  /* 0xfffffffe00038812 */ /* 0x000fe400078ec0ff */
[----:B------:R-:W-:Y:S02]  /*b400*/  @!P2 LOP3.LUT R7, R13, 0xfffffffe, RZ, 0xc0, !PT ;  /* 0xfffffffe0d07a812 */ /* 0x000fe400078ec0ff */
[----:B0-----:R-:W-:Y:S02]  /*b410*/  @!P3 LOP3.LUT R9, R18, 0xfffffffe, RZ, 0xc0, !PT ;  /* 0xfffffffe1209b812 */ /* 0x001fe400078ec0ff */
[----:B--2---:R-:W-:Y:S01]  /*b420*/  @!P4 LOP3.LUT R11, R6, 0xfffffffe, RZ, 0xc0, !PT ;  /* 0xfffffffe060bc812 */ /* 0x004fe200078ec0ff */
        /* <DEDUP_REMOVED lines=16> */
.L_x_8925:
[----:B------:R-:W-:Y:S05]  /*b530*/  BSYNC B0 ;  /* 0x0000000000007941 */ /* 0x000fea0003800000 */
.L_x_8924:
[----:B------:R-:W-:Y:S01]  /*b540*/  ISETP.GE.AND P0, PT, R16, R17, PT ;  /* 0x000000111000720c */ /* 0x000fe20003f06270 */
[----:B0-----:R0:W1:Y:S04]  /*b550*/  SHFL.IDX PT, R13, R22, 0x1, 0x1c1f ;  /* 0x003c1f00160d7f89 */ /* 0x00106800000e0000 */
[----:B------:R0:W0:Y:S08]  /*b560*/  SHFL.IDX PT, R12, R20, 0x1, 0x1c1f ;  /* 0x003c1f00140c7f89 */ /* 0x00003000000e0000 */
[----:B------:R-:W-:Y:S05]  /*b570*/  @P0 BRA `(.L_x_8884) ;  /* 0x00000044006c0947 */ /* 0x000fea0003800000 */
[----:B------:R-:W-:Y:S01]  /*b580*/  ULDC UR4, c[0x0][0xac8] ;  /* 0x0002b20000047ab9 */ /* 0x000fe20000000800 */
[C---:B--2---:R-:W-:Y:S01]  /*b590*/  IADD3 R0, R19.reuse, 0x8, RZ ;  /* 0x0000000813007810 */ /* 0x044fe20007ffe0ff */
        /* <DEDUP_REMOVED lines=12> */
[----:B0-----:R-:W-:Y:S01]  /*b660*/  VIADD R20, R19, 0x70 ;  /* 0x0000007013147836 */ /* 0x001fe20000000000 */
[----:B------:R-:W-:Y:S01]  /*b670*/  ISETP.GE.AND P3, PT, R9, UR4, PT ;  /* 0x0000000409007c0c */ /* 0x000fe2000bf66270 */
[----:B-1----:R-:W-:Y:S01]  /*b680*/  @!P0 IMAD.WIDE R2, R19, 0x4, R12 ;  /* 0x0000000413028825 */ /* 0x002fe200078e020c */
        /* <DEDUP_REMOVED lines=14> */
[----:B---3--:R-:W-:Y:S01]  /*b770*/  @!P1 LEA.HI R14, R11, R11, RZ, 0x1 ;  /* 0x0000000b0b0e9211 */ /* 0x008fe200078f08ff */
[----:B------:R0:W-:Y:S01]  /*b780*/  @!P5 ST.E.64 desc[UR44][R2.64], R94 ;  /* 0x0000005e0200d985 */ /* 0x0001e2000c101b2c */
[----:B------:R-:W-:-:S02]  /*b790*/  @!P0 LOP3.LUT R7, R6, 0xfffffffe, RZ, 0xc0, !PT ;  /* 0xfffffffe06078812 */ /* 0x000fc400078ec0ff */
[----:B------:R-:W-:Y:S01]  /*b7a0*/  @!P4 LOP3.LUT R9, R8, 0xfffffffe, RZ, 0xc0, !PT ;  /* 0xfffffffe0809c812 */ /* 0x000fe200078ec0ff */
[----:B------:R1:W-:Y:S01]  /*b7b0*/  @!P6 ST.E.64 desc[UR44][R4.64], R98 ;  /* 0x000000620400e985 */ /* 0x0003e2000c101b2c */
[----:B------:R-:W-:Y:S02]  /*b7c0*/  @!P3 LOP3.LUT R11, R0, 0xfffffffe, RZ, 0xc0, !PT ;  /* 0xfffffffe000bb812 */ /* 0x000fe400078ec0ff */
[----:B----4-:R-:W-:Y:S02]  /*b7d0*/  @!P2 LOP3.LUT R15, R10, 0xfffffffe, RZ, 0xc0, !PT ;  /* 0xfffffffe0a0fa812 */ /* 0x010fe400078ec0ff */
[----:B------:R-:W-:Y:S01]  /*b7e0*/  @!P1 LOP3.LUT R17, R14, 0xfffffffe, RZ, 0xc0, !PT ;  /* 0xfffffffe0e119812 */ /* 0x000fe200078ec0ff */
[----:B------:R-:W-:Y:S01]  /*b7f0*/  VIADD R14, R19, 0x58 ;  /* 0x00000058130e7836 */ /* 0x000fe20000000000 */
[----:B------:R-:W-:Y:S02]  /*b800*/  ISETP.GE.AND P5, PT, R16, UR4, PT ;  /* 0x0000000410007c0c */ /* 0x000fe4000bfa6270 */
[----:B------:R-:W-:Y:S01]  /*b810*/  ISETP.GE.AND P6, PT, R18, UR4, PT ;  /* 0x0000000412007c0c */ /* 0x000fe2000bfc6270 */
[----:B0-----:R-:W-:Y:S01]  /*b820*/  @!P0 IMAD.WIDE R2, R7, 0x4, R12 ;  /* 0x0000000407028825 */ /* 0x001fe200078e020c */
[----:B------:R-:W-:-:S03]  /*b830*/  IADD3 R0, R19, 0x50, RZ ;  /* 0x0000005013007810 */ /* 0x000fc60007ffe0ff */
        /* <DEDUP_REMOVED lines=52> */
.L_x_8923:
        /* <DEDUP_REMOVED lines=60> */
.L_x_8882:
        /* <DEDUP_REMOVED lines=18> */
.L_x_8926:
[----:B------:R-:W-:Y:S01]  /*c060*/  ULDC UR43, c[0x0][0xc50] ;  /* 0x00031400002b7ab9 */ /* 0x000fe20000000800 */
[----:B------:R-:W-:Y:S01]  /*c070*/  UMOV UR40, UR6 ;  /* 0x0000000600287c82 */ /* 0x000fe20008000000 */
[----:B------:R-:W-:-:S11]  /*c080*/  UISETP.NE.AND UP0, UPT, UR43, 0x1, UPT ;  /* 0x000000012b00788c */ /* 0x000fd6000bf05270 */
[----:B------:R-:W-:Y:S01]  /*c090*/  @UP0 ULDC UR4, c[0x0][0xc54] ;  /* 0x0003150000040ab9 */ /* 0x000fe20000000800 */
[----:B------:R-:W-:Y:S01]  /*c0a0*/  @UP0 ULDC UR7, c[0x0][0xc58] ;  /* 0x0003160000070ab9 */ /* 0x000fe20000000800 */
[----:B------:R-:W-:-:S04]  /*c0b0*/  UIMAD.WIDE.U32 UR4, UR6, UR4, URZ ;  /* 0x00000004060472a5 */ /* 0x000fc8000f8e003f */
[----:B------:R-:W-:-:S12]  /*c0c0*/  @UP0 USHF.R.U32.HI UR40, URZ, UR7, UR5 ;  /* 0x000000073f280299 */ /* 0x000fd80008011605 */
.L_x_8927:
        /* <DEDUP_REMOVED lines=8> */
[----:B------:R-:W-:Y:S01]  /*c150*/  ULDC UR4, c[0x0][0x448] ;  /* 0x0001120000047ab9 */ /* 0x000fe20000000800 */
[----:B------:R-:W-:Y:S01]  /*c160*/  ULDC UR7, c[0x0][0x2f0] ;  /* 0x0000bc0000077ab9 */ /* 0x000fe20000000800 */
[----:B------:R-:W-:-:S05]  /*c170*/  MOV R31, RZ ;  /* 0x000000ff001f7202 */ /* 0x000fca0000000f00 */
        /* <DEDUP_REMOVED lines=20> */
[----:B------:R-:W-:Y:S02]  /*c2c0*/  USHF.R.S32.HI UR5, URZ, 0x1f, UR4 ;  /* 0x0000001f3f057899 */ /* 0x000fe40008011404 */
[----:B------:R-:W-:Y:S02]  /*c2d0*/  USHF.R.S32.HI UR7, URZ, 0x1f, UR6 ;  /* 0x0000001f3f077899 */ /* 0x000fe40008011406 */
[----:B------:R-:W-:-:S02]  /*c2e0*/  ULEA.HI UR5, UR5, UR4, URZ, 0x7 ;  /* 0x0000000405057291 */ /* 0x000fc4000f8f383f */
[----:B------:R-:W-:Y:S02]  /*c2f0*/  ULEA.HI UR7, UR7, UR6, URZ, 0x7 ;  /* 0x0000000607077291 */ /* 0x000fe4000f8f383f */
[----:B------:R-:W-:Y:S02]  /*c300*/  USHF.R.S32.HI UR42, URZ, 0x7, UR5 ;  /* 0x000000073f2a7899 */ /* 0x000fe40008011405 */
[----:B------:R-:W-:-:S04]  /*c310*/  USHF.R.S32.HI UR46, URZ, 0x7, UR7 ;  /* 0x000000073f2e7899 */ /* 0x000fc80008011407 */
        /* <DEDUP_REMOVED lines=43> */
.L_x_8929:
        /* <DEDUP_REMOVED lines=31> */
.L_x_8930:
        /* <DEDUP_REMOVED lines=20> */
.L_x_8932:
        /* <DEDUP_REMOVED lines=15> */
.L_x_8931:
        /* <DEDUP_REMOVED lines=20> */
[----:B0-----:R-:W0:Y:S01]  /*cb30*/  @P1 LDC R3, c[0x0][0x434] ;  /* 0x00010d00ff031b82 */ /* 0x001e220000000800 */
[----:B------:R-:W-:-:S03]  /*cb40*/  @P1 LOP3.LUT R23, R23, 0x8, RZ, 0xfc, !PT ;  /* 0x0000000817171812 */ /* 0x000fc600078efcff */
[----:B------:R-:W-:-:S04]  /*cb50*/  IMAD.MOV.U32 R9, RZ, RZ, R8 ;  /* 0x000000ffff097224 */ /* 0x000fc800078e0008 */
        /* <DEDUP_REMOVED lines=11> */
[----:B------:R-:W-:Y:S02]  /*cc10*/  @!P0 IMAD R11, R30, R5, R2 ;  /* 0x000000051e0b8224 */ /* 0x000fe400078e0202 */
[----:B------:R-:W-:-:S04]  /*cc20*/  @!P0 IMAD.MOV.U32 R2, RZ, RZ, R9 ;  /* 0x000000ffff028224 */ /* 0x000fc800078e0009 */
[----:B------:R-:W-:-:S03]  /*cc30*/  @!P0 IMAD.WIDE.U32 R4, R30, R4, R2 ;  /* 0x000000041e048225 */ /* 0x000fc600078e0002 */
[----:B----4-:R-:W-:Y:S01]  /*cc40*/  @!P0 LEA R2, P1, R4, R6, 0x2 ;  /* 0x0000000604028211 */ /* 0x010fe200078210ff */
[----:B------:R-:W-:Y:S01]  /*cc50*/  IMAD.SHL.U32 R6, R19, 0x8, RZ ;  /* 0x0000000813067824 */ /* 0x000fe200078e00ff */
[----:B------:R-:W-:-:S04]  /*cc60*/  @!P0 IADD3 R3, R5, R11, RZ ;  /* 0x0000000b05038210 */ /* 0x000fc80007ffe0ff */
        /* <DEDUP_REMOVED lines=10> */
.L_x_8975:
        /* <DEDUP_REMOVED lines=11> */
.L_x_8934:
        /* <DEDUP_REMOVED lines=8> */
[----:B------:R-:W-:Y:S01]  /*ce40*/  IMAD R10, R8, UR4, RZ ;  /* 0x00000004080a7c24 */ /* 0x000fe2000f8e02ff */
[----:B------:R-:W-:Y:S01]  /*ce50*/  IADD3 R3, R3, R9, RZ ;  /* 0x0000000903037210 */ /* 0x000fe20007ffe0ff */
[----:B------:R-:W-:Y:S02]  /*ce60*/  IMAD.MOV.U32 R9, RZ, RZ, 0x1 ;  /* 0x00000001ff097424 */ /* 0x000fe400078e00ff */
[C---:B------:R-:W-:Y:S02]  /*ce70*/  IMAD R11, R7.reuse, UR5, R10 ;  /* 0x00000005070b7c24 */ /* 0x040fe4000f8e020a */
[----:B------:R-:W-:Y:S01]  /*ce80*/  IMAD.WIDE.U32 R2, R7, UR4, R2 ;  /* 0x0000000407027c25 */ /* 0x000fe2000f8e0002 */
[----:B------:R-:W-:Y:S01]  /*ce90*/  SHF.L.U32 R9, R9, 0x1f, RZ ;  /* 0x0000001f09097819 */ /* 0x000fe200000006ff */
[----:B------:R-:W-:Y:S02]  /*cea0*/  ULDC.64 UR4, c[0x0][0x330] ;  /* 0x0000cc0000047ab9 */ /* 0x000fe40000000a00 */
[----:B------:R-:W-:Y:S01]  /*ceb0*/  IMAD.IADD R3, R3, 0x1, R11 ;  /* 0x0000000103037824 */ /* 0x000fe200078e020b */
[----:B------:R-:W0:Y:S01]  /*cec0*/  SYNCS.PHASECHK.TRANS64.TRYWAIT P0, [UR47+0x28840], R9 ;  /* 0x02884009ff0075a7 */ /* 0x000e22000800016f */
        /* <DEDUP_REMOVED lines=9> */
.L_x_8976:
        /* <DEDUP_REMOVED lines=19> */
[----:B------:R-:W-:Y:S01]  /*d090*/  IADD3 R5, R5, R9, RZ ;  /* 0x0000000905057210 */ /* 0x000fe20007ffe0ff */
[----:B------:R-:W-:Y:S01]  /*d0a0*/  IMAD R3, R22, R3, UR41 ;  /* 0x0000002916037e24 */ /* 0x000fe2000f8e0203 */
[----:B------:R-:W-:Y:S01]  /*d0b0*/  ULDC.64 UR6, c[0x0][0x2e8] ;  /* 0x0000ba0000067ab9 */ /* 0x000fe20000000a00 */
[----:B------:R-:W-:Y:S01]  /*d0c0*/  UIMAD UR4, UR40, UR5, UR4 ;  /* 0x00000005280472a4 */ /* 0x000fe2000f8e0204 */
[----:B------:R-:W-:-:S02]  /*d0d0*/  IMAD.SHL.U32 R19, R0, 0x8, RZ ;  /* 0x0000000800137824 */ /* 0x000fc400078e00ff */
[----:B------:R-:W-:Y:S01]  /*d0e0*/  IMAD.WIDE.U32 R4, R7, UR40, R4 ;  /* 0x0000002807047c25 */ /* 0x000fe2000f8e0004 */
[----:B------:R-:W-:Y:S02]  /*d0f0*/  IADD3 R6, -R28, R3, RZ ;  /* 0x000000031c067210 */ /* 0x000fe40007ffe1ff */
[----:B------:R-:W-:Y:S01]  /*d100*/  LOP3.LUT R19, R8, 0x200, R19, 0xf8, !PT ;  /* 0x0000020008137812 */ /* 0x000fe200078ef813 */
[----:B------:R-:W-:Y:S01]  /*d110*/  VIADD R3, R5, UR4 ;  /* 0x0000000405037c36 */ /* 0x000fe20008000000 */
[----:B------:R-:W-:Y:S01]  /*d120*/  LEA R0, P1, R4, UR6, 0x1 ;  /* 0x0000000604007c11 */ /* 0x000fe2000f8208ff */
[----:B------:R-:W-:Y:S01]  /*d130*/  UMOV UR4, 0xffffffff ;  /* 0xffffffff00047882 */ /* 0x000fe20000000000 */
[----:B------:R-:W-:Y:S02]  /*d140*/  ISETP.GE.AND P0, PT, R6, 0x1, PT ;  /* 0x000000010600780c */ /* 0x000fe40003f06270 */
[----:B------:R-:W-:Y:S01]  /*d150*/  LEA.HI.X R3, R4, UR7, R3, 0x1, P1 ;  /* 0x0000000704037c11 */ /* 0x000fe200088f0c03 */
        /* <DEDUP_REMOVED lines=17> */
[C---:B------:R-:W-:Y:S01]  /*d270*/  @P0 LEA R36, R19.reuse, UR47, 0x1 ;  /* 0x0000002f13240c11 */ /* 0x040fe2000f8e08ff */
[----:B------:R-:W1:Y:S01]  /*d280*/  SHFL.IDX PT, R14, R0, 0x4, 0x181f ;  /* 0x00981f00000e7f89 */ /* 0x000e6200000e0000 */
[C---:B------:R-:W-:Y:S01]  /*d290*/  @P0 IMAD.WIDE.U32 R20, R26.reuse, 0x2, R4 ;  /* 0x000000021a140825 */ /* 0x040fe200078e0004 */
[----:B---3--:R-:W-:Y:S02]  /*d2a0*/  MOV R5, R10 ;  /* 0x0000000a00057202 */ /* 0x008fe40000000f00 */
[----:B------:R-:W2:Y:S01]  /*d2b0*/  SHFL.IDX PT, R10, R3, 0x4, 0x181f ;  /* 0x00981f00030a7f89 */ /* 0x000ea200000e0000 */
[----:B----4-:R-:W-:Y:S01]  /*d2c0*/  IMAD.MOV.U32 R4, RZ, RZ, R37 ;  /* 0x000000ffff047224 */ /* 0x010fe200078e0025 */
[----:B------:R-:W-:Y:S02]  /*d2d0*/  @P1 LEA R37, R19, UR47, 0x1 ;  /* 0x0000002f13251c11 */ /* 0x000fe4000f8e08ff */
[----:B------:R-:W-:Y:S01]  /*d2e0*/  @P0 LDGSTS.E.BYPASS.LTC128B.128 [R36+0x18c00], desc[UR44][R20.64], !P3 ;  /* 0x18c0000014240fae */ /* 0x000fe2000d901d6c */
[----:B------:R-:W-:-:S03]  /*d2f0*/  @P1 IMAD.WIDE.U32 R8, R26, 0x2, R4 ;  /* 0x000000021a081825 */ /* 0x000fc600078e0004 */
[----:B------:R3:W-:Y:S01]  /*d300*/  @P0 LDGSTS.E.BYPASS.LTC128B.128 [R36+0x1cc00], desc[UR44][R20.64+0x80], !P2 ;  /* 0x1cc0008014240fae */ /* 0x0007e2000d101d6c */
[C---:B------:R-:W-:Y:S01]  /*d310*/  ISETP.GE.AND P0, PT, R6.reuse, 0x31, PT ;  /* 0x000000310600780c */ /* 0x040fe20003f06270 */
[----:B0-----:R-:W-:Y:S02]  /*d320*/  IMAD.MOV.U32 R4, RZ, RZ, R32 ;  /* 0x000000ffff047224 */ /* 0x001fe400078e0020 */
[----:B------:R-:W-:Y:S01]  /*d330*/  IMAD.MOV.U32 R5, RZ, RZ, R7 ;  /* 0x000000ffff057224 */ /* 0x000fe200078e0007 */
[----:B------:R-:W-:Y:S04]  /*d340*/  @P1 LDGSTS.E.BYPASS.LTC128B.128 [R37+0x19400], desc[UR44][R8.64], !P3 ;  /* 0x1940000008251fae */ /* 0x000fe8000d901d6c */
[----:B------:R0:W-:Y:S01]  /*d350*/  @P1 LDGSTS.E.BYPASS.LTC128B.128 [R37+0x1d400], desc[UR44][R8.64+0x80], !P2 ;  /* 0x1d40008008251fae */ /* 0x0001e2000d101d6c */
[----:B------:R-:W-:-:S03]  /*d360*/  ISETP.GE.AND P1, PT, R6, 0x51, PT ;  /* 0x000000510600780c */ /* 0x000fc60003f26270 */
[----:B------:R-:W4:Y:S01]  /*d370*/  SHFL.IDX PT, R32, R3, 0x5, 0x181f ;  /* 0x00b81f0003207f89 */ /* 0x000f2200000e0000 */
[----:B------:R-:W-:Y:S01]  /*d380*/  @P0 IMAD.WIDE.U32 R4, R26, 0x2, R4 ;  /* 0x000000021a040825 */ /* 0x000fe200078e0004 */
[----:B------:R-:W-:Y:S02]  /*d390*/  @P0 LEA R7, R19, UR47, 0x1 ;  /* 0x0000002f13070c11 */ /* 0x000fe4000f8e08ff */
[----:B---3--:R-:W-:Y:S04]  /*d3a0*/  SHFL.IDX PT, R36, R0, 0x6, 0x181f ;  /* 0x00d81f0000247f89 */ /* 0x008fe800000e0000 */
[----:B------:R-:W-:Y:S04]  /*d3b0*/  @P0 LDGSTS.E.BYPASS.LTC128B.128 [R7+0x19c00], desc[UR44][R4.64], !P3 ;  /* 0x19c0000004070fae */ /* 0x000fe8000d901d6c */
[----:B------:R3:W-:Y:S01]  /*d3c0*/  @P0 LDGSTS.E.BYPASS.LTC128B.128 [R7+0x1dc00], desc[UR44][R4.64+0x80], !P2 ;  /* 0x1dc0008004070fae */ /* 0x0007e2000d101d6c */
[----:B------:R-:W-:-:S03]  /*d3d0*/  ISETP.GE.AND P0, PT, R6, 0x41, PT ;  /* 0x000000410600780c */ /* 0x000fc60003f06270 */
[----:B0-----:R-:W0:Y:S04]  /*d3e0*/  SHFL.IDX PT, R37, R0, 0x5, 0x181f ;  /* 0x00b81f0000257f89 */ /* 0x001e2800000e0000 */
[----:B---3--:R-:W3:Y:S01]  /*d3f0*/  SHFL.IDX PT, R7, R3, 0x6, 0x181f ;  /* 0x00d81f0003077f89 */ /* 0x008ee200000e0000 */
[----:B-1----:R-:W-:Y:S01]  /*d400*/  MOV R4, R14 ;  /* 0x0000000e00047202 */ /* 0x002fe20000000f00 */
[----:B--2---:R-:W-:-:S04]  /*d410*/  IMAD.MOV.U32 R5, RZ, RZ, R10 ;  /* 0x000000ffff057224 */ /* 0x004fc800078e000a */
[C---:B------:R-:W-:Y:S01]  /*d420*/  @P0 LEA R10, R19.reuse, UR47, 0x1 ;  /* 0x0000002f130a0c11 */ /* 0x040fe2000f8e08ff */
[----:B------:R-:W1:Y:S01]  /*d430*/  SHFL.IDX PT, R3, R3, 0x7, 0x181f ;  /* 0x00f81f0003037f89 */ /* 0x000e6200000e0000 */
[----:B------:R-:W-:Y:S01]  /*d440*/  @P0 IMAD.WIDE.U32 R20, R26, 0x2, R4 ;  /* 0x000000021a140825 */ /* 0x000fe200078e0004 */
[----:B----4-:R-:W-:Y:S02]  /*d450*/  MOV R5, R32 ;  /* 0x0000002000057202 */ /* 0x010fe40000000f00 */
[----:B------:R2:W4:Y:S04]  /*d460*/  SHFL.IDX PT, R14, R0, 0x7, 0x181f ;  /* 0x00f81f00000e7f89 */ /* 0x00052800000e0000 */
[----:B------:R2:W-:Y:S04]  /*d470*/  @P0 LDGSTS.E.BYPASS.LTC128B.128 [R10+0x1a400], desc[UR44][R20.64], !P3 ;  /* 0x1a400000140a0fae */ /* 0x0005e8000d901d6c */
[----:B------:R2:W-:Y:S01]  /*d480*/  @P0 LDGSTS.E.BYPASS.LTC128B.128 [R10+0x1e400], desc[UR44][R20.64+0x80], !P2 ;  /* 0x1e400080140a0fae */ /* 0x0005e2000d101d6c */
[----:B------:R-:W-:Y:S01]  /*d490*/  ISETP.GE.AND P0, PT, R6, 0x61, PT ;  /* 0x000000610600780c */ /* 0x000fe20003f06270 */
[----:B0-----:R-:W-:Y:S01]  /*d4a0*/  IMAD.MOV.U32 R4, RZ, RZ, R37 ;  /* 0x000000ffff047224 */ /* 0x001fe200078e0025 */
[----:B------:R-:W-:-:S03]  /*d4b0*/  @P1 LEA R37, R19, UR47, 0x1 ;  /* 0x0000002f13251c11 */ /* 0x000fc6000f8e08ff */
[----:B------:R-:W-:-:S04]  /*d4c0*/  @P1 IMAD.WIDE.U32 R8, R26, 0x2, R4 ;  /* 0x000000021a081825 */ /* 0x000fc800078e0004 */
[----:B------:R-:W-:Y:S01]  /*d4d0*/  IMAD.MOV.U32 R4, RZ, RZ, R36 ;  /* 0x000000ffff047224 */ /* 0x000fe200078e0024 */
[----:B------:R2:W-:Y:S01]  /*d4e0*/  @P1 LDGSTS.E.BYPASS.LTC128B.128 [R37+0x1ac00], desc[UR44][R8.64], !P3 ;  /* 0x1ac0000008251fae */ /* 0x0005e2000d901d6c */
[----:B---3--:R-:W-:Y:S02]  /*d4f0*/  IMAD.MOV.U32 R5, RZ, RZ, R7 ;  /* 0x000000ffff057224 */ /* 0x008fe400078e0007 */
[----:B------:R-:W-:Y:S01]  /*d500*/  @P0 LEA R7, R19, UR47, 0x1 ;  /* 0x0000002f13070c11 */ /* 0x000fe2000f8e08ff */
[----:B------:R2:W-:Y:S01]  /*d510*/  @P1 LDGSTS.E.BYPASS.LTC128B.128 [R37+0x1ec00], desc[UR44][R8.64+0x80], !P2 ;  /* 0x1ec0008008251fae */ /* 0x0005e2000d101d6c */
[----:B------:R-:W-:-:S05]  /*d520*/  @P0 IMAD.WIDE.U32 R4, R26, 0x2, R4 ;  /* 0x000000021a040825 */ /* 0x000fca00078e0004 */
[----:B------:R2:W-:Y:S04]  /*d530*/  @P0 LDGSTS.E.BYPASS.LTC128B.128 [R7+0x1b400], desc[UR44][R4.64], !P3 ;  /* 0x1b40000004070fae */ /* 0x0005e8000d901d6c */
[----:B-1--4-:R2:W-:Y:S02]  /*d540*/  @P0 LDGSTS.E.BYPASS.LTC128B.128 [R7+0x1f400], desc[UR44][R4.64+0x80], !P2 ;  /* 0x1f40008004070fae */ /* 0x0125e4000d101d6c */
.L_x_8994:
[----:B------:R-:W-:Y:S01]  /*d550*/  ISETP.GE.AND P0, PT, R6, 0x71, PT ;  /* 0x000000710600780c */ /* 0x000fe20003f06270 */
[----:B--2---:R-:W-:Y:S01]  /*d560*/  IMAD.MOV.U32 R5, RZ, RZ, R3 ;  /* 0x000000ffff057224 */ /* 0x004fe200078e0003 */
[----:B------:R-:W-:-:S11]  /*d570*/  MOV R4, R14 ;  /* 0x0000000e00047202 */ /* 0x000fd60000000f00 */
        /* <DEDUP_REMOVED lines=14> */
.L_x_8937:
        /* <DEDUP_REMOVED lines=30> */
.L_x_8938:
[----:B------:R-:W-:Y:S01]  /*d840*/  UISETP.NE.AND UP0, UPT, UR50, URZ, UPT ;  /* 0x0000003f3200728c */ /* 0x000fe2000bf05270 */
[----:B------:R-:W-:Y:S01]  /*d850*/  MOV R4, UR38 ;  /* 0x0000002600047c02 */ /* 0x000fe20008000f00 */
[----:B------:R-:W0:Y:S01]  /*d860*/  LDC R0, c[0x0][0x448] ;  /* 0x00011200ff007b82 */ /* 0x000e220000000800 */
[----:B------:R-:W-:Y:S01]  /*d870*/  IADD3 R3, R33, R28, RZ ;  /* 0x0000001c21037210 */ /* 0x000fe20007ffe0ff */
[----:B------:R-:W-:Y:S01]  /*d880*/  IMAD.U32 R7, RZ, RZ, UR48 ;  /* 0x00000030ff077e24 */ /* 0x000fe2000f8e00ff */
[----:B------:R-:W-:Y:S01]  /*d890*/  ULDC.64 UR4, c[0x0][0x2e0] ;  /* 0x0000b80000047ab9 */ /* 0x000fe20000000a00 */
[----:B------:R-:W-:Y:S01]  /*d8a0*/  PLOP3.LUT P0, PT, PT, PT, UP0, 0x80, 0x0 ;  /* 0x000000000000781c */ /* 0x000fe20003f0f008 */
[----:B------:R-:W-:Y:S01]  /*d8b0*/  IMAD.MOV.U32 R6, RZ, RZ, R4 ;  /* 0x000000ffff067224 */ /* 0x000fe200078e0004 */
[----:B------:R-:W-:Y:S01]  /*d8c0*/  PLOP3.LUT P1, PT, PT, PT, UP0, 0x80, 0x0 ;  /* 0x000000000000781c */ /* 0x000fe20003f2f008 */
[----:B------:R-:W-:Y:S01]  /*d8d0*/  IMAD.U32 R4, RZ, RZ, UR49 ;  /* 0x00000031ff047e24 */ /* 0x000fe2000f8e00ff */
[----:B------:R-:W-:Y:S01]  /*d8e0*/  ULDC.64 UR6, c[0x0][0x280] ;  /* 0x0000a00000067ab9 */ /* 0x000fe20000000a00 */
[----:B------:R-:W-:-:S02]  /*d8f0*/  IMAD R32, R32, UR4, RZ ;  /* 0x0000000420207c24 */ /* 0x000fc4000f8e02ff */
[----:B------:R-:W-:Y:S02]  /*d900*/  IMAD R3, R4, 0x80, R3 ;  /* 0x0000008004037824 */ /* 0x000fe400078e0203 */
[----:B------:R-:W-:Y:S01]  /*d910*/  IMAD.WIDE.U32 R6, R35, UR4, R6 ;  /* 0x0000000423067c25 */ /* 0x000fe2000f8e0006 */
[----:B------:R-:W-:Y:S02]  /*d920*/  @UP0 ULDC UR4, c[0x0][0x44c] ;  /* 0x0001130000040ab9 */ /* 0x000fe40000000800 */
[----:B------:R-:W-:Y:S01]  /*d930*/  MOV R9, R3 ;  /* 0x0000000300097202 */ /* 0x000fe20000000f00 */
[----:B------:R-:W-:Y:S01]  /*d940*/  @P0 IMAD.HI.U32 R4, R3, UR4, RZ ;  /* 0x0000000403040c27 */ /* 0x000fe2000f8e00ff */
[----:B------:R-:W-:-:S03]  /*d950*/  @UP0 ULDC UR4, c[0x0][0x450] ;  /* 0x0001140000040ab9 */ /* 0x000fc60000000800 */
[----:B------:R-:W-:Y:S01]  /*d960*/  IMAD.U32 R5, RZ, RZ, UR39 ;  /* 0x00000027ff057e24 */ /* 0x000fe2000f8e00ff */
[----:B------:R-:W-:Y:S01]  /*d970*/  @P1 SHF.R.U32.HI R9, RZ, UR4, R4 ;  /* 0x00000004ff091c19 */ /* 0x000fe20008011604 */
[----:B------:R-:W-:Y:S01]  /*d980*/  IMAD R5, R35, UR5, R32 ;  /* 0x0000000523057c24 */ /* 0x000fe2000f8e0220 */
[----:B------:R-:W-:-:S03]  /*d990*/  ULDC.64 UR4, c[0x0][0x2d0] ;  /* 0x0000b40000047ab9 */ /* 0x000fc60000000a00 */
[----:B------:R-:W-:Y:S02]  /*d9a0*/  IMAD.MOV R4, RZ, RZ, -R9 ;  /* 0x000000ffff047224 */ /* 0x000fe400078e0a09 */
[----:B------:R-:W-:Y:S02]  /*d9b0*/  IMAD.IADD R7, R7, 0x1, R5 ;  /* 0x0000000107077824 */ /* 0x000fe400078e0205 */
        /* <DEDUP_REMOVED lines=8> */
[----:B------:R-:W-:Y:S02]  /*da40*/  IADD3 R5, R5, R9, RZ ;  /* 0x0000000905057210 */ /* 0x000fe40007ffe0ff */
[C---:B------:R-:W-:Y:S02]  /*da50*/  IMAD R7, R3.reuse, UR5, R6 ;  /* 0x0000000503077c24 */ /* 0x040fe4000f8e0206 */
[----:B------:R-:W-:Y:S01]  /*da60*/  IMAD.WIDE.U32 R4, R3, UR4, R4 ;  /* 0x0000000403047c25 */ /* 0x000fe2000f8e0004 */
[----:B------:R-:W-:-:S02]  /*da70*/  ULDC UR4, c[0x0][0x2b8] ;  /* 0x0000ae0000047ab9 */ /* 0x000fc40000000800 */
[----:B------:R-:W-:Y:S01]  /*da80*/  ISETP.GE.AND P0, PT, R26, UR4, PT ;  /* 0x000000041a007c0c */ /* 0x000fe2000bf06270 */
[----:B------:R-:W-:Y:S01]  /*da90*/  IMAD.IADD R7, R5, 0x1, R7 ;  /* 0x0000000105077824 */ /* 0x000fe200078e0207 */
[C---:B------:R-:W-:Y:S02]  /*daa0*/  LEA R6, P2, R4.reuse, UR6, 0x1 ;  /* 0x0000000604067c11 */ /* 0x040fe4000f8408ff */
[----:B------:R-:W-:Y:S01]  /*dab0*/  ISETP.GE.AND P1, PT, R25, UR4, PT ;  /* 0x0000000419007c0c */ /* 0x000fe2000bf26270 */
[----:B------:R-:W-:Y:S01]  /*dac0*/  UMOV UR4, 0xffffffff ;  /* 0xffffffff00047882 */ /* 0x000fe20000000000 */
[----:B------:R-:W-:Y:S02]  /*dad0*/  LEA.HI.X R7, R4, UR7, R7, 0x1, P2 ;  /* 0x0000000704077c11 */ /* 0x000fe400090f0c07 */
[----:B------:R-:W-:Y:S09]  /*dae0*/  BRA.DIV UR4, `(.L_x_8939) ;  /* 0x0000002e04787947 */ /* 0x000ff2000b800000 */
[----:B------:R-:W-:Y:S01]  /*daf0*/  SHFL.IDX PT, R5, R7, RZ, 0x181f ;  /* 0x00181fff07057589 */ /* 0x000fe200000e0000 */
[----:B------:R-:W-:Y:S01]  /*db00*/  IMAD.U32 R3, RZ, RZ, UR49 ;  /* 0x00000031ff037e24 */ /* 0x000fe2000f8e00ff */
[----:B------:R-:W-:Y:S02]  /*db10*/  ULDC UR4, c[0x0][0x288] ;  /* 0x0000a20000047ab9 */ /* 0x000fe40000000800 */
[----:B------:R-:W0:Y:S01]  /*db20*/  SHFL.IDX PT, R4, R6, RZ, 0x181f ;  /* 0x00181fff06047589 */ /* 0x000e2200000e0000 */
[----:B------:R-:W-:Y:S01]  /*db30*/  IMAD R0, R0, UR4, RZ ;  /* 0x0000000400007c24 */ /* 0x000fe2000f8e02ff */
[----:B------:R-:W-:Y:S02]  /*db40*/  LEA R3, R3, R28, 0x7 ;  /* 0x0000001c03037211 */ /* 0x000fe400078e38ff */
[----:B------:R-:W-:Y:S02]  /*db50*/  SHFL.IDX PT, R8, R7, 0x1, 0x181f ;  /* 0x00381f0007087f89 */ /* 0x000fe400000e0000 */
[C---:B------:R-:W-:Y:S01]  /*db60*/  ISETP.GE.AND P2, PT, R3.reuse, R0, PT ;  /* 0x000000000300720c */ /* 0x040fe20003f46270 */
[C---:B------:R-:W-:Y:S01]  /*db70*/  VIADD R9, R3.reuse, 0x10 ;  /* 0x0000001003097836 */ /* 0x040fe20000000000 */
[----:B------:R-:W1:Y:S01]  /*db80*/  SHFL.IDX PT, R14, R6, 0x1, 0x181f ;  /* 0x00381f00060e7f89 */ /* 0x000e6200000e0000 */
[----:B------:R-:W-:-:S03]  /*db90*/  VIADD R11, R3, 0x20 ;  /* 0x00000020030b7836 */ /* 0x000fc60000000000 */
[----:B------:R-:W-:Y:S07]  /*dba0*/  SHFL.IDX PT, R10, R7, 0x3, 0x181f ;  /* 0x00781f00070a7f89 */ /* 0x000fee00000e0000 */
[----:B------:R-:W-:Y:S01]  /*dbb0*/  @!P2 LEA R21, R19, UR47, 0x1 ;  /* 0x0000002f1315ac11 */ /* 0x000fe2000f8e08ff */
[----:B0-----:R-:W-:-:S05]  /*dbc0*/  @!P2 IMAD.WIDE.U32 R4, R26, 0x2, R4 ;  /* 0x000000021a04a825 */ /* 0x001fca00078e0004 */
[----:B------:R-:W-:Y:S04]  /*dbd0*/  @!P2 LDGSTS.E.BYPASS.LTC128B.128 [R21+0x10400], desc[UR44][R4.64], !P0 ;  /* 0x104000000415afae */ /* 0x000fe8000c101d6c */
[----:B------:R1:W-:Y:S01]  /*dbe0*/  @!P2 LDGSTS.E.BYPASS.LTC128B.128 [R21+0x14400], desc[UR44][R4.64+0x80], !P1 ;  /* 0x144000800415afae */ /* 0x0003e2000c901d6c */
[----:B------:R-:W-:Y:S01]  /*dbf0*/  ISETP.GE.AND P2, PT, R9, R0, PT ;  /* 0x000000000900720c */ /* 0x000fe20003f46270 */
[----:B-1----:R-:W-:Y:S01]  /*dc00*/  IMAD.MOV.U32 R4, RZ, RZ, R14 ;  /* 0x000000ffff047224 */ /* 0x002fe200078e000e */
[----:B------:R-:W-:Y:S01]  /*dc10*/  MOV R5, R8 ;  /* 0x0000000800057202 */ /* 0x000fe20000000f00 */
[----:B------:R-:W-:Y:S10]  /*dc20*/  SHFL.IDX PT, R14, R6, 0x3, 0x181f ;  /* 0x00781f00060e7f89 */ /* 0x000ff400000e0000 */
[----:B------:R-:W-:Y:S01]  /*dc30*/  @!P2 LEA R35, R19, UR47, 0x1 ;  /* 0x0000002f1323ac11 */ /* 0x000fe2000f8e08ff */
[----:B------:R-:W-:-:S02]  /*dc40*/  @!P2 IMAD.WIDE.U32 R8, R26, 0x2, R4 ;  /* 0x000000021a08a825 */ /* 0x000fc400078e0004 */
        /* <DEDUP_REMOVED lines=11> */
[----:B------:R-:W-:Y:S02]  /*dd00*/  ISETP.GE.AND P2, PT, R9, R0, PT ;  /* 0x000000000900720c */ /* 0x000fe40003f46270 */
[----:B0-----:R-:W-:Y:S01]  /*dd10*/  MOV R4, R14 ;  /* 0x0000000e00047202 */ /* 0x001fe20000000f00 */
        /* <DEDUP_REMOVED lines=9> */
[C---:B------:R-:W-:Y:S01]  /*ddb0*/  IADD3 R11, R3.reuse, 0x60, RZ ;  /* 0x00000060030b7810 */ /* 0x040fe20007ffe0ff */
        /* <DEDUP_REMOVED lines=22> */
.L_x_9011:
[----:B------:R-:W-:Y:S01]  /*df20*/  VIADD R3, R3, 0x70 ;  /* 0x0000007003037836 */ /* 0x000fe20000000000 */
[----:B------:R-:W-:Y:S01]  /*df30*/  BSSY B0, `(.L_x_8940) ;  /* 0x000000e000007945 */ /* 0x000fe20003800000 */
[----:B-12---:R-:W-:Y:S01]  /*df40*/  MOV R4, R14 ;  /* 0x0000000e00047202 */ /* 0x006fe20000000f00 */
[----:B------:R-:W-:Y:S02]  /*df50*/  IMAD.MOV.U32 R5, RZ, RZ, R10 ;  /* 0x000000ffff057224 */ /* 0x000fe400078e000a */
        /* <DEDUP_REMOVED lines=11> */
.L_x_8941:
[----:B------:R-:W-:Y:S05]  /*e010*/  BSYNC B0 ;  /* 0x0000000000007941 */ /* 0x000fea0003800000 */
.L_x_8940:
        /* <DEDUP_REMOVED lines=9> */
.L_x_9012:
[----:B------:R-:W-:Y:S01]  /*e0b0*/  MOV R8, 0x1 ;  /* 0x0000000100087802 */ /* 0x000fe20000000f00 */
[----:B------:R-:W-:Y:S01]  /*e0c0*/  IMAD.MOV.U32 R10, RZ, RZ, RZ ;  /* 0x000000ffff0a7224 */ /* 0x000fe200078e00ff */
[----:B------:R-:W-:Y:S06]  /*e0d0*/  @!P1 BRA `(.L_x_8943) ;  /* 0x00000010002c9947 */ /* 0x000fec0003800000 */
[----:B------:R-:W-:Y:S01]  /*e0e0*/  UIADD3 UR4, UR43, 0x1, URZ ;  /* 0x000000012b047890 */ /* 0x000fe2000fffe03f */
[----:B0-----:R-:W-:Y:S01]  /*e0f0*/  LOP3.LUT R0, RZ, UR42, RZ, 0x33, !PT ;  /* 0x0000002aff007c12 */ /* 0x001fe2000f8e33ff */
[----:B------:R-:W-:Y:S01]  /*e100*/  ULOP3.LUT UR5, URZ, UR46, URZ, 0x33, !UPT ;  /* 0x0000002e3f057292 */ /* 0x000fe2000f8e333f */
[----:B------:R-:W-:Y:S01]  /*e110*/  IADD3 R31, R33, R31, R28 ;  /* 0x0000001f211f7210 */ /* 0x000fe20007ffe01c */
[----:B------:R-:W-:Y:S01]  /*e120*/  UIMAD UR4, UR4, UR37, URZ ;  /* 0x00000025040472a4 */ /* 0x000fe2000f8e023f */
[----:B------:R-:W-:Y:S01]  /*e130*/  BSSY B0, `(.L_x_8943) ;  /* 0x0000105000007945 */ /* 0x000fe20003800000 */
[----:B------:R-:W-:Y:S01]  /*e140*/  MOV R9, 0x1 ;  /* 0x0000000100097802 */ /* 0x000fe20000000f00 */
[----:B------:R-:W-:Y:S02]  /*e150*/  IMAD.MOV.U32 R20, RZ, RZ, RZ ;  /* 0x000000ffff147224 */ /* 0x000fe400078e00ff */
[----:B------:R-:W-:Y:S01]  /*e160*/  VIADD R31, R31, 0xfffffe80 ;  /* 0xfffffe801f1f7836 */ /* 0x000fe20000000000 */
[----:B------:R-:W-:Y:S01]  /*e170*/  LOP3.LUT R3, RZ, UR4, RZ, 0x33, !PT ;  /* 0x00000004ff037c12 */ /* 0x000fe2000f8e33ff */
[----:B------:R-:W-:-:S02]  /*e180*/  ULDC UR4, c[0x0][0x2f4] ;  /* 0x0000bd0000047ab9 */ /* 0x000fc40000000800 */
[----:B------:R-:W-:Y:S02]  /*e190*/  ISETP.GE.AND P2, PT, R26, UR4, PT ;  /* 0x000000041a007c0c */ /* 0x000fe4000bf46270 */
[----:B------:R-:W-:Y:S02]  /*e1a0*/  VIMNMX3 R0, R0, UR5, R3, !PT ;  /* 0x0000000500007c0f */ /* 0x000fe4000f800103 */
[----:B------:R-:W-:Y:S02]  /*e1b0*/  IADD3 R3, -R28, UR41, RZ ;  /* 0x000000291c037c10 */ /* 0x000fe4000fffe1ff */
[----:B------:R-:W-:Y:S01]  /*e1c0*/  ISETP.GE.AND P1, PT, R25, UR4, PT ;  /* 0x0000000419007c0c */ /* 0x000fe2000bf26270 */
[C---:B------:R-:W-:Y:S01]  /*e1d0*/  IMAD R21, R0.reuse, -0x80, R31 ;  /* 0xffffff8000157824 */ /* 0x040fe200078e021f */
[C---:B------:R-:W-:Y:S01]  /*e1e0*/  IADD3 R22, -R0.reuse, -0x2, RZ ;  /* 0xfffffffe00167810 */ /* 0x040fe20007ffe1ff */
[----:B------:R-:W-:-:S05]  /*e1f0*/  IMAD R3, R0, 0x80, R3 ;  /* 0x0000008000037824 */ /* 0x000fca00078e0203 */
[----:B------:R-:W-:-:S07]  /*e200*/  IADD3 R31, R3, 0x100, RZ ;  /* 0x00000100031f7810 */ /* 0x000fce0007ffe0ff */
.L_x_8956:
        /* <DEDUP_REMOVED lines=26> */
.L_x_8944:
[----:B------:R-:W-:Y:S01]  /*e3b0*/  LEA R34, R10, UR47, 0x3 ;  /* 0x0000002f0a227c11 */ /* 0x000fe2000f8e18ff */
[----:B------:R-:W-:Y:S01]  /*e3c0*/  BSSY B1, `(.L_x_8945) ;  /* 0x0000004000017945 */ /* 0x000fe20003800000 */
[----:B------:R-:W-:-:S04]  /*e3d0*/  SHF.L.U32 R3, R8, 0x1f, RZ ;  /* 0x0000001f08037819 */ /* 0x000fc800000006ff */
[----:B------:R-:W0:Y:S02]  /*e3e0*/  SYNCS.PHASECHK.TRANS64.TRYWAIT P0, [R34+URZ+0x28840], R3 ;  /* 0x02884003220075a7 */ /* 0x000e24000800017f */
[----:B0-----:R-:W-:Y:S05]  /*e3f0*/  @!P0 BRA `(.L_x_8946) ;  /* 0x0000002c00c88947 */ /* 0x001fea0003800000 */
.L_x_9013:
[----:B------:R-:W-:Y:S05]  /*e400*/  BSYNC B1 ;  /* 0x0000000000017941 */ /* 0x000fea0003800000 */
.L_x_8945:
        /* <DEDUP_REMOVED lines=26> */
[----:B------:R-:W-:Y:S02]  /*e5b0*/  LEA.HI.X R5, R4, UR7, R5, 0x1, P0 ;  /* 0x0000000704057c11 */ /* 0x000fe400080f0c05 */
[----:B------:R-:W-:Y:S01]  /*e5c0*/  LEA R4, R10, R19, 0xe ;  /* 0x000000130a047211 */ /* 0x000fe200078e70ff */
        /* <DEDUP_REMOVED lines=15> */
[----:B0-----:R-:W-:-:S03]  /*e6c0*/  IADD3.X R13, RZ, R0, RZ, P0, !PT ;  /* 0x00000000ff0d7210 */ /* 0x001fc600007fe4ff */
        /* <DEDUP_REMOVED lines=31> */
.L_x_9031:
[----:B------:R-:W-:-:S04]  /*e8c0*/  IADD3 R6, P0, R6, R3, RZ ;  /* 0x0000000306067210 */ /* 0x000fc80007f1e0ff */
        /* <DEDUP_REMOVED lines=8> */
.L_x_8948:
        /* <DEDUP_REMOVED lines=10> */
.L_x_8949:
[----:B------:R2:W-:Y:S01]  /*e9f0*/  SYNCS.ARRIVE.TRANS64.A1T0 RZ, [R34+URZ+0x28830], RZ ;  /* 0x028830ff22ff79a7 */ /* 0x0005e2000810003f */
[----:B------:R-:W-:Y:S05]  /*ea00*/  @!P4 BRA `(.L_x_8950) ;  /* 0x000000000004c947 */ /* 0x000fea0003800000 */
[----:B------:R-:W-:Y:S01]  /*ea10*/  BPT.TRAP 0x1 ;  /* 0x000000040000795c */ /* 0x000fe20000300000 */
.L_x_8950:
[----:B------:R-:W-:Y:S01]  /*ea20*/  SHF.L.U32 R5, R9, 0x1f, RZ ;  /* 0x0000001f09057819 */ /* 0x000fe200000006ff */
[----:B------:R-:W-:Y:S01]  /*ea30*/  BSSY B1, `(.L_x_8951) ;  /* 0x0000004000017945 */ /* 0x000fe20003800000 */
[----:B------:R-:W-:-:S04]  /*ea40*/  LEA R0, R20, UR47, 0x3 ;  /* 0x0000002f14007c11 */ /* 0x000fc8000f8e18ff */
[----:B------:R-:W3:Y:S02]  /*ea50*/  SYNCS.PHASECHK.TRANS64.TRYWAIT P0, [R0+URZ+0x28860], R5 ;  /* 0x02886005000075a7 */ /* 0x000ee4000800017f */
[----:B---3--:R-:W-:Y:S05]  /*ea60*/  @!P0 BRA `(.L_x_8952) ;  /* 0x00000030009c8947 */ /* 0x008fea0003800000 */
.L_x_9032:
[----:B------:R-:W-:Y:S05]  /*ea70*/  BSYNC B1 ;  /* 0x0000000000017941 */ /* 0x000fea0003800000 */
.L_x_8951:
        /* <DEDUP_REMOVED lines=15> */
[----:B------:R-:W1:Y:S01]  /*eb70*/  SHFL.IDX PT, R14, R16, 0x2, 0x181f ;  /* 0x00581f00100e7f89 */ /* 0x000e6200000e0000 */
[----:B------:R-:W-:Y:S02]  /*eb80*/  IADD3.X R13, RZ, R6, RZ, P0, !PT ;  /* 0x00000006ff0d7210 */ /* 0x000fe400007fe4ff */
        /* <DEDUP_REMOVED lines=22> */
[----:B------:R-:W3:Y:S01]  /*ecf0*/  SHFL.IDX PT, R14, R16, 0x5, 0x181f ;  /* 0x00b81f00100e7f89 */ /* 0x000ee200000e0000 */
[----:B0-----:R-:W-:Y:S02]  /*ed00*/  IADD3.X R5, RZ, R6, RZ, P0, !PT ;  /* 0x00000006ff057210 */ /* 0x001fe400007fe4ff */
        /* <DEDUP_REMOVED lines=17> */
[----:B------:R3:W0:-:S12]  /*ee20*/  SHFL.IDX PT, R6, R2, 0x7, 0x181f ;  /* 0x00f81f0002067f89 */ /* 0x00061800000e0000 */
[----:B------:R3:W-:Y:S01]  /*ee30*/  LDGSTS.E.BYPASS.LTC128B.128 [R7+0x3400], desc[UR44][R4.64], !P0 ;  /* 0x0340000004077fae */ /* 0x0007e2000c101d6c */
[----:B------:R-:W-:-:S13]  /*ee40*/  ISETP.LT.OR P0, PT, R31, 0x61, P1 ;  /* 0x000000611f00780c */ /* 0x000fda0000f01670 */
[----:B01----:R3:W-:Y:S02]  /*ee50*/  LDGSTS.E.BYPASS.LTC128B.128 [R7+0x7400], desc[UR44][R4.64+0x80], !P0 ;  /* 0x0740008004077fae */ /* 0x0037e4000c101d6c */
.L_x_9050:
[----:B---3--:R-:W-:Y:S01]  /*ee60*/  IADD3 R2, P0, R14, R3, RZ ;  /* 0x000000030e027210 */ /* 0x008fe20007f1e0ff */
[----:B------:R-:W-:Y:S02]  /*ee70*/  ULDC.64 UR4, c[0x0][0x328] ;  /* 0x0000ca0000047ab9 */ /* 0x000fe40000000a00 */
[----:B------:R-:W-:Y:S01]  /*ee80*/  IMAD R36, R36, UR4, RZ ;  /* 0x0000000424247c24 */ /* 0x000fe2000f8e02ff */
[----:B------:R-:W-:Y:S01]  /*ee90*/  IADD3.X R3, RZ, R6, RZ, P0, !PT ;  /* 0x00000006ff037210 */ /* 0x000fe200007fe4ff */
[----:B0-----:R-:W-:Y:S01]  /*eea0*/  IMAD.WIDE.U32 R4, R35, UR4, RZ ;  /* 0x0000000423047c25 */ /* 0x001fe2000f8e00ff */
[----:B------:R-:W-:-:S03]  /*eeb0*/  ISETP.LT.OR P0, PT, R31, 0x71, P2 ;  /* 0x000000711f00780c */ /* 0x000fc60001701670 */
[----:B------:R-:W-:Y:S01]  /*eec0*/  IMAD R9, R35, UR5, R36 ;  /* 0x0000000523097c24 */ /* 0x000fe2000f8e0224 */
[----:B------:R-:W-:Y:S02]  /*eed0*/  ULDC.64 UR4, c[0x0][0x338] ;  /* 0x0000ce0000047ab9 */ /* 0x000fe40000000a00 */
[----:B------:R-:W-:Y:S02]  /*eee0*/  IMAD R33, R33, UR4, RZ ;  /* 0x0000000421217c24 */ /* 0x000fe4000f8e02ff */
[----:B------:R-:W-:Y:S02]  /*eef0*/  IMAD.IADD R5, R5, 0x1, R9 ;  /* 0x0000000105057824 */ /* 0x000fe400078e0209 */
[C---:B------:R-:W-:Y:S02]  /*ef00*/  IMAD R33, R32.reuse, UR5, R33 ;  /* 0x0000000520217c24 */ /* 0x040fe4000f8e0221 */
[----:B------:R-:W-:Y:S01]  /*ef10*/  IMAD.WIDE.U32 R4, R32, UR4, R4 ;  /* 0x0000000420047c25 */ /* 0x000fe2000f8e0004 */
[----:B------:R-:W-:Y:S01]  /*ef20*/  @!PT LDS RZ, [RZ] ;  /* 0x00000000fffff984 */ /* 0x000fe20000000800 */
[----:B------:R-:W-:Y:S01]  /*ef30*/  @!PT LDS RZ, [RZ] ;  /* 0x00000000fffff984 */ /* 0x000fe20000000800 */
[----:B------:R-:W-:Y:S01]  /*ef40*/  @!PT LDS RZ, [RZ] ;  /* 0x00000000fffff984 */ /* 0x000fe20000000800 */
[----:B------:R0:W-:Y:S01]  /*ef50*/  LDGSTS.E.BYPASS.LTC128B.128 [R7+0x3c00], desc[UR44][R2.64], !P0 ;  /* 0x03c0000002077fae */ /* 0x0001e2000c101d6c */
[----:B------:R-:W-:-:S02]  /*ef60*/  ISETP.LT.OR P0, PT, R31, 0x71, P1 ;  /* 0x000000711f00780c */ /* 0x000fc40000f01670 */
[----:B------:R-:W-:-:S11]  /*ef70*/  IMAD.IADD R33, R5, 0x1, R33 ;  /* 0x0000000105217824 */ /* 0x000fd600078e0221 */
[----:B------:R0:W-:Y:S01]  /*ef80*/  LDGSTS.E.BYPASS.LTC128B.128 [R7+0x7c00], desc[UR44][R2.64+0x80], !P0 ;  /* 0x07c0008002077fae */ /* 0x0001e2000c101d6c */
[----:B------:R-:W-:Y:S01]  /*ef90*/  PLOP3.LUT P0, PT, PT, PT, PT, 0x80, 0x0 ;  /* 0x000000000000781c */ /* 0x000fe20003f0f070 */
[----:B------:R-:W-:-:S12]  /*efa0*/  NOP ;  /* 0x0000000000007918 */ /* 0x000fd80000000000 */
.L_x_8954:
        /* <DEDUP_REMOVED lines=10> */
.L_x_8955:
[----:B------:R-:W-:Y:S01]  /*f050*/  R2UR UR4, R24 ;  /* 0x00000000180472ca */ /* 0x000fe200000e0000 */
[----:B------:R-:W-:Y:S01]  /*f060*/  ULDC.64 UR6, c[0x0][0x330] ;  /* 0x0000cc0000067ab9 */ /* 0x000fe20000000a00 */
[----:B------:R-:W-:Y:S01]  /*f070*/  IMAD.MOV.U32 R5, RZ, RZ, R33 ;  /* 0x000000ffff057224 */ /* 0x000fe200078e0021 */
[----:B0-----:R-:W-:Y:S01]  /*f080*/  MOV R3, UR6 ;  /* 0x0000000600037c02 */ /* 0x001fe20008000f00 */
[----:B------:R0:W-:Y:S01]  /*f090*/  SYNCS.ARRIVE.TRANS64.A1T0 RZ, [R0+URZ+0x28850], RZ ;  /* 0x028850ff00ff79a7 */ /* 0x0001e2000810003f */
[----:B------:R-:W-:Y:S01]  /*f0a0*/  IADD3 R22, R22, -0x1, RZ ;  /* 0xffffffff16167810 */ /* 0x000fe20007ffe0ff */
        /* <DEDUP_REMOVED lines=14> */
.L_x_8943:
[----:B------:R-:W-:-:S13]  /*f190*/  ISETP.NE.AND P0, PT, R18, 0x3, PT ;  /* 0x000000031200780c */ /* 0x000fda0003f05270 */
[----:B------:R-:W-:Y:S05]  /*f1a0*/  @!P0 BRA `(.L_x_8957) ;  /* 0x0000000000048947 */ /* 0x000fea0003800000 */
[----:B------:R-:W-:Y:S01]  /*f1b0*/  BPT.TRAP 0x1 ;  /* 0x000000040000795c */ /* 0x000fe20000300000 */
.L_x_8957:
[----:B0-----:R-:W-:Y:S01]  /*f1c0*/  LEA R0, R10, UR47, 0x3 ;  /* 0x0000002f0a007c11 */ /* 0x001fe2000f8e18ff */
[----:B------:R-:W-:Y:S01]  /*f1d0*/  IMAD.MOV.U32 R3, RZ, RZ, -0x80 ;  /* 0xffffff80ff037424 */ /* 0x000fe200078e00ff */
[----:B------:R-:W-:Y:S01]  /*f1e0*/  SHF.L.U32 R5, R8, 0x1f, RZ ;  /* 0x0000001f08057819 */ /* 0x000fe200000006ff */
[----:B------:R-:W-:Y:S01]  /*f1f0*/  BSSY B0, `(.L_x_8958) ;  /* 0x0000006000007945 */ /* 0x000fe20003800000 */
[----:B------:R-:W-:Y:S01]  /*f200*/  LEA R6, R10, R19, 0xe ;  /* 0x000000130a067211 */ /* 0x000fe200078e70ff */
[----:B------:R-:W-:Y:S01]  /*f210*/  IMAD R3, R22, R3, UR41 ;  /* 0x0000002916037e24 */ /* 0x000fe2000f8e0203 */
[----:B------:R-:W0:Y:S03]  /*f220*/  SYNCS.PHASECHK.TRANS64.TRYWAIT P0, [R0+URZ+0x28860], R5 ;  /* 0x02886005000075a7 */ /* 0x000e26000800017f */
[----:B------:R-:W-:Y:S01]  /*f230*/  IMAD.IADD R28, R3, 0x1, -R28 ;  /* 0x00000001031c7824 */ /* 0x000fe200078e0a1c */
[----:B0-----:R-:W-:Y:S06]  /*f240*/  @!P0 BRA `(.L_x_8959) ;  /* 0x00000034006c8947 */ /* 0x001fec0003800000 */
.L_x_9051:
[----:B------:R-:W-:Y:S05]  /*f250*/  BSYNC B0 ;  /* 0x0000000000007941 */ /* 0x000fea0003800000 */
.L_x_8958:
        /* <DEDUP_REMOVED lines=16> */
[----:B0-----:R-:W-:-:S03]  /*f360*/  MOV R7, R5 ;  /* 0x0000000500077202 */ /* 0x001fc60000000f00 */
        /* <DEDUP_REMOVED lines=17> */
[----:B-1----:R-:W-:Y:S01]  /*f480*/  IMAD.MOV.U32 R13, RZ, RZ, R9 ;  /* 0x000000ffff0d7224 */ /* 0x002fe200078e0009 */
[----:B------:R-:W-:Y:S02]  /*f490*/  MOV R9, RZ ;  /* 0x000000ff00097202 */ /* 0x000fe40000000f00 */
        /* <DEDUP_REMOVED lines=9> */
[C---:B------:R-:W-:Y:S02]  /*f530*/  ISETP.LT.OR P4, PT, R28.reuse, 0x41, P1 ;  /* 0x000000411c00780c */ /* 0x040fe40000f81670 */
[----:B-----5:R-:W-:Y:S01]  /*f540*/  MOV R7, R19 ;  /* 0x0000001300077202 */ /* 0x020fe20000000f00 */
        /* <DEDUP_REMOVED lines=21> */
.L_x_9069:
        /* <DEDUP_REMOVED lines=12> */
.L_x_8961:
        /* <DEDUP_REMOVED lines=10> */
.L_x_8962:
[----:B------:R1:W-:Y:S02]  /*f800*/  SYNCS.ARRIVE.TRANS64.A1T0 RZ, [R0+URZ+0x28850], RZ ;  /* 0x028850ff00ff79a7 */ /* 0x0003e4000810003f */
[----:B-1----:R-:W-:-:S04]  /*f810*/  IADD3 R0, R10, 0x1, RZ ;  /* 0x000000010a007810 */ /* 0x002fc80007ffe0ff */
[----:B------:R-:W-:-:S04]  /*f820*/  ISETP.NE.AND P0, PT, R0, 0x2, PT ;  /* 0x000000020000780c */ /* 0x000fc80003f05270 */
[----:B0-----:R-:W-:Y:S02]  /*f830*/  SEL R3, RZ, 0x1, P0 ;  /* 0x00000001ff037807 */ /* 0x001fe40000000000 */
[----:B------:R-:W-:Y:S02]  /*f840*/  SEL R0, R0, RZ, P0 ;  /* 0x000000ff00007207 */ /* 0x000fe40000000000 */
[----:B------:R-:W-:-:S07]  /*f850*/  LOP3.LUT R8, R8, R3, RZ, 0x3c, !PT ;  /* 0x0000000308087212 */ /* 0x000fce00078e3cff */
.L_x_8928:
[----:B------:R-:W0:Y:S01]  /*f860*/  S2R R3, SR_CgaCtaId ;  /* 0x0000000000037919 */ /* 0x000e220000008800 */
[----:B------:R-:W-:Y:S02]  /*f870*/  MOV R2, 0x400 ;  /* 0x0000040000027802 */ /* 0x000fe40000000f00 */
[----:B------:R-:W-:Y:S02]  /*f880*/  SHF.L.U32 R9, R9, 0x1f, RZ ;  /* 0x0000001f09097819 */ /* 0x000fe400000006ff */
[----:B0-----:R-:W-:-:S04]  /*f890*/  LEA R7, R3, R2, 0x18 ;  /* 0x0000000203077211 */ /* 0x001fc800078ec0ff */
[----:B------:R-:W0:Y:S02]  /*f8a0*/  SYNCS.PHASECHK.TRANS64.TRYWAIT P0, [R7+URZ+0x28820], R9 ;  /* 0x02882009070075a7 */ /* 0x000e24000800017f */
[----:B0-----:R-:W-:Y:S05]  /*f8b0*/  @!P0 BRA `(.L_x_8963) ;  /* 0x00000038007c8947 */ /* 0x001fea0003800000 */
.L_x_9070:
[----:B------:R-:W-:-:S03]  /*f8c0*/  UMOV UR4, 0xffffffff ;  /* 0xffffffff00047882 */ /* 0x000fc60000000000 */
[----:B------:R-:W-:Y:S05]  /*f8d0*/  BRA.DIV UR4, `(.L_x_8964) ;  /* 0x0000003a04887947 */ /* 0x000fea000b800000 */
[----:B------:R1:W3:Y:S02]  /*f8e0*/  SHFL.IDX PT, R14, R17, RZ, 0x1f ;  /* 0x00001fff110e7589 */ /* 0x0002e400000e0000 */
.L_x_9073:
[----:B---3--:R-:W-:-:S13]  /*f8f0*/  ISETP.NE.AND P0, PT, R14, RZ, PT ;  /* 0x000000ff0e00720c */ /* 0x008fda0003f05270 */
[----:B------:R-:W-:Y:S05]  /*f900*/  @P0 BRA `(.L_x_8884) ;  /* 0x0000000000880947 */ /* 0x000fea0003800000 */
[----:B------:R-:W-:-:S03]  /*f910*/  UMOV UR4, 0xffffffff ;  /* 0xffffffff00047882 */ /* 0x000fc60000000000 */
[----:B------:R-:W-:Y:S05]  /*f920*/  BRA.DIV UR4, `(.L_x_8965) ;  /* 0x0000003a049c7947 */ /* 0x000fea000b800000 */
[----:B------:R-:W-:-:S13]  /*f930*/  ELECT P6, URZ, PT ;  /* 0x00000000003f782f */ /* 0x000fda00038c0000 */
.L_x_9076:
[----:B------:R-:W-:Y:S05]  /*f940*/  @!P6 BRA `(.L_x_8884) ;  /* 0x000000000078e947 */ /* 0x000fea0003800000 */
[----:B------:R-:W-:-:S06]  /*f950*/  ULOP3.LUT UR4, UR36, 0x2, URZ, 0xfc, !UPT ;  /* 0x0000000224047892 */ /* 0x000fcc000f8efc3f */
[----:B------:R-:W-:-:S05]  /*f960*/  IMAD.U32 R2, RZ, RZ, UR4 ;  /* 0x00000004ff027e24 */ /* 0x000fca000f8e00ff */
[----:B------:R-:W-:-:S13]  /*f970*/  ISETP.NE.AND P0, PT, R2, 0x3, PT ;  /* 0x000000030200780c */ /* 0x000fda0003f05270 */
[----:B------:R-:W-:Y:S05]  /*f980*/  @!P0 BRA `(.L_x_8966) ;  /* 0x0000000000048947 */ /* 0x000fea0003800000 */
[----:B------:R-:W-:Y:S01]  /*f990*/  BPT.TRAP 0x1 ;  /* 0x000000040000795c */ /* 0x000fe20000300000 */
.L_x_8966:
[----:B------:R-:W-:Y:S01]  /*f9a0*/  IMAD R5, R0, 0x8, R7 ;  /* 0x0000000800057824 */ /* 0x000fe200078e0207 */
[----:B------:R-:W-:Y:S02]  /*f9b0*/  SHF.L.U32 R2, R8, 0x1f, RZ ;  /* 0x0000001f08027819 */ /* 0x000fe400000006ff */
[----:B------:R-:W-:Y:S02]  /*f9c0*/  IADD3 R0, R0, 0x1, RZ ;  /* 0x0000000100007810 */ /* 0x000fe40007ffe0ff */
[----:B------:R-:W3:Y:S02]  /*f9d0*/  SYNCS.PHASECHK.TRANS64.TRYWAIT P1, [R5+URZ+0x28840], R2 ;  /* 0x02884002050075a7 */ /* 0x000ee4000802017f */
[----:B------:R-:W-:-:S04]  /*f9e0*/  ISETP.NE.AND P2, PT, R0, 0x2, PT ;  /* 0x000000020000780c */ /* 0x000fc80003f45270 */
[----:B------:R-:W-:Y:S01]  /*f9f0*/  SEL R3, RZ, 0x1, P2 ;  /* 0x00000001ff037807 */ /* 0x000fe20001000000 */
[----:B---3--:R-:W-:Y:S08]  /*fa00*/  @!P1 BRA `(.L_x_8967) ;  /* 0x0000003800849947 */ /* 0x008ff00003800000 */
.L_x_9077:
[----:B------:R-:W-:Y:S02]  /*fa10*/  SEL R0, R0, RZ, P2 ;  /* 0x000000ff00007207 */ /* 0x000fe40001000000 */
[----:B------:R-:W-:Y:S01]  /*fa20*/  LOP3.LUT R3, R8, R3, RZ, 0x3c, !PT ;  /* 0x0000000308037212 */ /* 0x000fe200078e3cff */
[----:B------:R-:W-:Y:S06]  /*fa30*/  @!P0 BRA `(.L_x_8968) ;  /* 0x0000000000048947 */ /* 0x000fec0003800000 */
[----:B------:R-:W-:Y:S01]  /*fa40*/  BPT.TRAP 0x1 ;  /* 0x000000040000795c */ /* 0x000fe20000300000 */
.L_x_8968:
[----:B0-----:R-:W-:Y:S01]  /*fa50*/  IMAD R7, R0, 0x8, R7 ;  /* 0x0000000800077824 */ /* 0x001fe200078e0207 */
[----:B------:R-:W-:-:S04]  /*fa60*/  SHF.L.U32 R0, R3, 0x1f, RZ ;  /* 0x0000001f03007819 */ /* 0x000fc800000006ff */
[----:B------:R-:W0:Y:S02]  /*fa70*/  SYNCS.PHASECHK.TRANS64.TRYWAIT P1, [R7+URZ+0x28840], R0 ;  /* 0x02884000070075a7 */ /* 0x000e24000802017f */
[----:B0-----:R-:W-:Y:S05]  /*fa80*/  @!P1 BRA `(.L_x_8969) ;  /* 0x0000003800789947 */ /* 0x001fea0003800000 */
.L_x_9078:
[----:B------:R-:W-:Y:S05]  /*fa90*/  @!P0 BRA `(.L_x_8970) ;  /* 0x0000000000048947 */ /* 0x000fea0003800000 */
[----:B------:R-:W-:Y:S01]  /*faa0*/  BPT.TRAP 0x1 ;  /* 0x000000040000795c */ /* 0x000fe20000300000 */
.L_x_8970:
[----:B------:R-:W4:Y:S02]  /*fab0*/  SYNCS.PHASECHK.TRANS64.TRYWAIT P1, [R5+URZ+0x28860], R2 ;  /* 0x02886002050075a7 */ /* 0x000f24000802017f */
[----:B----4-:R-:W-:Y:S05]  /*fac0*/  @!P1 BRA `(.L_x_8971) ;  /* 0x00000038007c9947 */ /* 0x010fea0003800000 */
.L_x_9079:
[----:B------:R-:W-:Y:S05]  /*fad0*/  @!P0 BRA `(.L_x_8972) ;  /* 0x0000000000048947 */ /* 0x000fea0003800000 */
[----:B------:R-:W-:Y:S01]  /*fae0*/  BPT.TRAP 0x1 ;  /* 0x000000040000795c */ /* 0x000fe20000300000 */
.L_x_8972:
[----:B------:R0:W0:Y:S02]  /*faf0*/  SYNCS.PHASECHK.TRANS64.TRYWAIT P0, [R7+URZ+0x28860], R0 ;  /* 0x02886000070075a7 */ /* 0x000024000800017f */
[----:B0-----:R-:W-:Y:S05]  /*fb00*/  @!P0 NANOSLEEP.SYNCS 0x989680 ;  /* 0x009896800000895d */ /* 0x001fea0003900000 */
[----:B------:R-:W0:Y:S02]  /*fb10*/  @!P0 SYNCS.PHASECHK.TRANS64 P0, [R7+URZ+0x28860], R0 ;  /* 0x02886000070085a7 */ /* 0x000e24000800007f */
[----:B0-----:R-:W-:Y:S05]  /*fb20*/  @!P0 BRA `(.L_x_8972) ;  /* 0xfffffffc00f08947 */ /* 0x001fea000383ffff */
.L_x_8884:
[----:B------:R-:W-:Y:S05]  /*fb30*/  BSYNC B6 ;  /* 0x0000000000067941 */ /* 0x000fea0003800000 */
.L_x_8881:
[----:B------:R-:W-:Y:S05]  /*fb40*/  EXIT ;  /* 0x000000000000794d */ /* 0x000fea0003800000 */
.L_x_8888:
[----:B0-----:R-:W-:-:S04]  /*fb50*/  IMAD.U32 R3, RZ, RZ, UR41 ;  /* 0x00000029ff037e24 */ /* 0x001fc8000f8e00ff */
[----:B------:R0:W1:Y:S03]  /*fb60*/  SYNCS.PHASECHK.TRANS64.TRYWAIT P0, [R3+URZ+0x28800], R0 ;  /* 0x02880000030075a7 */ /* 0x000066000800017f */
[----:B-1----:R-:W-:Y:S05]  /*fb70*/  @!P0 NANOSLEEP.SYNCS 0x989680 ;  /* 0x009896800000895d */ /* 0x002fea0003900000 */
[----:B------:R-:W1:Y:S02]  /*fb80*/  @!P0 SYNCS.PHASECHK.TRANS64 P0, [R3+URZ+0x28800], R0 ;  /* 0x02880000030085a7 */ /* 0x000e64000800007f */
[----:B-1----:R-:W-:Y:S05]  /*fb90*/  @!P0 BRA `(.L_x_8888) ;  /* 0xfffffffc00ec8947 */ /* 0x002fea000383ffff */
[----:B------:R-:W-:Y:S05]  /*fba0*/  BRA `(.L_x_8973) ;  /* 0xffffff1400f07947 */ /* 0x000fea000383ffff */
.L_x_8892:
[----:B-1----:R-:W-:-:S04]  /*fbb0*/  MOV R3, UR41 ;  /* 0x0000002900037c02 */ /* 0x002fc80008000f00 */
[----:B------:R1:W2:Y:S03]  /*fbc0*/  SYNCS.PHASECHK.TRANS64.TRYWAIT P1, [R3+URZ+0x28830], R0 ;  /* 0x02883000030075a7 */ /* 0x0002a6000802017f */
[----:B--2---:R-:W-:Y:S05]  /*fbd0*/  @!P1 NANOSLEEP.SYNCS 0x989680 ;  /* 0x009896800000995d */ /* 0x004fea0003900000 */
[----:B------:R-:W2:Y:S02]  /*fbe0*/  @!P1 SYNCS.PHASECHK.TRANS64 P1, [R3+URZ+0x28830], R0 ;  /* 0x02883000030095a7 */ /* 0x000ea4000802007f */
[----:B--2---:R-:W-:Y:S05]  /*fbf0*/  @!P1 BRA `(.L_x_8892) ;  /* 0xfffffffc00ec9947 */ /* 0x004fea000383ffff */
[----:B------:R-:W-:Y:S05]  /*fc00*/  BRA `(.L_x_8891) ;  /* 0xffffff18000c7947 */ /* 0x000fea000383ffff */
.L_x_8898:
[----:B-1----:R-:W-:-:S04]  /*fc10*/  IMAD.U32 R11, RZ, RZ, UR4 ;  /* 0x00000004ff0b7e24 */ /* 0x002fc8000f8e00ff */
[----:B------:R1:W2:Y:S03]  /*fc20*/  SYNCS.PHASECHK.TRANS64.TRYWAIT P1, [R11+URZ+0x28830], R10 ;  /* 0x0288300a0b0075a7 */ /* 0x0002a6000802017f */
[----:B--2---:R-:W-:Y:S05]  /*fc30*/  @!P1 NANOSLEEP.SYNCS 0x989680 ;  /* 0x009896800000995d */ /* 0x004fea0003900000 */
[----:B------:R-:W2:Y:S02]  /*fc40*/  @!P1 SYNCS.PHASECHK.TRANS64 P1, [R11+URZ+0x28830], R10 ;  /* 0x0288300a0b0095a7 */ /* 0x000ea4000802007f */
[----:B--2---:R-:W-:Y:S05]  /*fc50*/  @!P1 BRA `(.L_x_8898) ;  /* 0xfffffffc00ec9947 */ /* 0x004fea000383ffff */
[----:B------:R-:W-:Y:S05]  /*fc60*/  BRA `(.L_x_8895) ;  /* 0xffffff4400b87947 */ /* 0x000fea000383ffff */
.L_x_8902:
[----:B-1----:R-:W-:-:S04]  /*fc70*/  IMAD.U32 R11, RZ, RZ, UR4 ;  /* 0x00000004ff0b7e24 */ /* 0x002fc8000f8e00ff */
[----:B------:R1:W2:Y:S03]  /*fc80*/  SYNCS.PHASECHK.TRANS64.TRYWAIT P1, [R11+URZ+0x28850], R10 ;  /* 0x0288500a0b0075a7 */ /* 0x0002a6000802017f */
[----:B--2---:R-:W-:Y:S05]  /*fc90*/  @!P1 NANOSLEEP.SYNCS 0x989680 ;  /* 0x009896800000995d */ /* 0x004fea0003900000 */
[----:B------:R-:W2:Y:S02]  /*fca0*/  @!P1 SYNCS.PHASECHK.TRANS64 P1, [R11+URZ+0x28850], R10 ;  /* 0x0288500a0b0095a7 */ /* 0x000ea4000802007f */
[----:B--2---:R-:W-:Y:S05]  /*fcb0*/  @!P1 BRA `(.L_x_8902) ;  /* 0xfffffffc00ec9947 */ /* 0x004fea000383ffff */
[----:B------:R-:W-:Y:S05]  /*fcc0*/  BRA `(.L_x_8899) ;  /* 0xffffff48008c7947 */ /* 0x000fea000383ffff */
.L_x_8910:
[----:B-1----:R-:W-:-:S04]  /*fcd0*/  MOV R10, UR4 ;  /* 0x00000004000a7c02 */ /* 0x002fc80008000f00 */
[----:B------:R1:W2:Y:S03]  /*fce0*/  SYNCS.PHASECHK.TRANS64.TRYWAIT P1, [R10+URZ+0x28830], R9 ;  /* 0x028830090a0075a7 */ /* 0x0002a6000802017f */
[----:B--2---:R-:W-:Y:S05]  /*fcf0*/  @!P1 NANOSLEEP.SYNCS 0x989680 ;  /* 0x009896800000995d */ /* 0x004fea0003900000 */
[----:B------:R-:W2:Y:S02]  /*fd00*/  @!P1 SYNCS.PHASECHK.TRANS64 P1, [R10+URZ+0x28830], R9 ;  /* 0x028830090a0095a7 */ /* 0x000ea4000802007f */
[----:B--2---:R-:W-:Y:S05]  /*fd10*/  @!P1 BRA `(.L_x_8910) ;  /* 0xfffffffc00ec9947 */ /* 0x004fea000383ffff */
[----:B------:R-:W-:Y:S05]  /*fd20*/  BRA `(.L_x_8907) ;  /* 0xffffff78001c7947 */ /* 0x000fea000383ffff */
.L_x_8914:
[----:B-1----:R-:W-:-:S04]  /*fd30*/  IMAD.U32 R10, RZ, RZ, UR4 ;  /* 0x00000004ff0a7e24 */ /* 0x002fc8000f8e00ff */
[----:B------:R1:W2:Y:S03]  /*fd40*/  SYNCS.PHASECHK.TRANS64.TRYWAIT P1, [R10+URZ+0x28850], R9 ;  /* 0x028850090a0075a7 */ /* 0x0002a6000802017f */
[----:B--2---:R-:W-:Y:S05]  /*fd50*/  @!P1 NANOSLEEP.SYNCS 0x989680 ;  /* 0x009896800000995d */ /* 0x004fea0003900000 */
[----:B------:R-:W2:Y:S02]  /*fd60*/  @!P1 SYNCS.PHASECHK.TRANS64 P1, [R10+URZ+0x28850], R9 ;  /* 0x028850090a0095a7 */ /* 0x000ea4000802007f */
[----:B--2---:R-:W-:Y:S05]  /*fd70*/  @!P1 BRA `(.L_x_8914) ;  /* 0xfffffffc00ec9947 */ /* 0x004fea000383ffff */
[----:B------:R-:W-:Y:S05]  /*fd80*/  BRA `(.L_x_8911) ;  /* 0xffffff7800e07947 */ /* 0x000fea000383ffff */
.L_x_8921:
[----:B-1----:R-:W-:-:S04]  /*fd90*/  IMAD.U32 R5, RZ, RZ, UR5 ;  /* 0x00000005ff057e24 */ /* 0x002fc8000f8e00ff */
[----:B------:R1:W2:Y:S03]  /*fda0*/  SYNCS.PHASECHK.TRANS64.TRYWAIT P1, [R5+URZ+0x28850], R2 ;  /* 0x02885002050075a7 */ /* 0x0002a6000802017f */
[----:B--2---:R-:W-:Y:S05]  /*fdb0*/  @!P1 NANOSLEEP.SYNCS 0x989680 ;  /* 0x009896800000995d */ /* 0x004fea0003900000 */
[----:B------:R-:W2:Y:S02]  /*fdc0*/  @!P1 SYNCS.PHASECHK.TRANS64 P1, [R5+URZ+0x28850], R2 ;  /* 0x02885002050095a7 */ /* 0x000ea4000802007f */
[----:B--2---:R-:W-:Y:S05]  /*fdd0*/  @!P1 BRA `(.L_x_8921) ;  /* 0xfffffffc00ec9947 */ /* 0x004fea000383ffff */
[----:B------:R-:W-:Y:S05]  /*fde0*/  BRA `(.L_x_8920) ;  /* 0xffffff9c00cc7947 */ /* 0x000fea000383ffff */
.L_x_8933:
[----:B------:R-:W-:Y:S01]  /*fdf0*/  MOV R13, R17 ;  /* 0x00000011000d7202 */ /* 0x000fe20000000f00 */
[----:B------:R-:W-:Y:S01]  /*fe00*/  IMAD.MOV.U32 R12, RZ, RZ, RZ ;  /* 0x000000ffff0c7224 */ /* 0x000fe200078e00ff */
[----:B------:R-:W-:Y:S01]  /*fe10*/  MOV R15, 0xffffffff ;  /* 0xffffffff000f7802 */ /* 0x000fe20000000f00 */
[----:B------:R-:W-:-:S07]  /*fe20*/  IMAD.MOV.U32 R11, RZ, RZ, 0x1f ;  /* 0x0000001fff0b7424 */ /* 0x000fce00078e00ff */
[----:B-----5:R-:W-:Y:S05]  /*fe30*/  WARPSYNC.COLLECTIVE R15, `(.L_x_8974) ;  /* 0x000000000f087348 */ /* 0x020fea0003c00000 */
[----:B------:R0:W1:Y:S02]  /*fe40*/  SHFL.IDX P6, R14, R13, R12, R11 ;  /* 0x0000000c0d0e7389 */ /* 0x00006400000c000b */
[----:B01---5:R-:W-:Y:S01]  /*fe50*/  ENDCOLLECTIVE ;  /* 0x000000000000791b */ /* 0x023fe20003800000 */
.L_x_8974:
[----:B------:R-:W-:Y:S05]  /*fe60*/  BRA `(.L_x_8975) ;  /* 0xffffffcc00a87947 */ /* 0x000fea000383ffff */
.L_x_8935:
[----:B0-----:R-:W-:-:S04]  /*fe70*/  IMAD.U32 R10, RZ, RZ, UR47 ;  /* 0x0000002fff0a7e24 */ /* 0x001fc8000f8e00ff */
[----:B------:R0:W1:Y:S03]  /*fe80*/  SYNCS.PHASECHK.TRANS64.TRYWAIT P0, [R10+URZ+0x28840], R9 ;  /* 0x028840090a0075a7 */ /* 0x000066000800017f */
[----:B-1----:R-:W-:Y:S05]  /*fe90*/  @!P0 NANOSLEEP.SYNCS 0x989680 ;  /* 0x009896800000895d */ /* 0x002fea0003900000 */
[----:B------:R-:W1:Y:S02]  /*fea0*/  @!P0 SYNCS.PHASECHK.TRANS64 P0, [R10+URZ+0x28840], R9 ;  /* 0x028840090a0085a7 */ /* 0x000e64000800007f */
[----:B-1----:R-:W-:Y:S05]  /*feb0*/  @!P0 BRA `(.L_x_8935) ;  /* 0xfffffffc00ec8947 */ /* 0x002fea000383ffff */
[----:B------:R-:W-:Y:S05]  /*fec0*/  BRA `(.L_x_8976) ;  /* 0xffffffd000247947 */ /* 0x000fea000383ffff */
.L_x_8936:
        /* <DEDUP_REMOVED lines=8> */
.L_x_8978:
[----:B------:R-:W-:Y:S05]  /*ff50*/  BSYNC B0 ;  /* 0x0000000000007941 */ /* 0x000fea0003800000 */
.L_x_8977:
        /* <DEDUP_REMOVED lines=9> */
.L_x_8979:
[----:B------:R-:W-:Y:S01]  /*fff0*/  MOV R13, R3 ;  /* 0x00000003000d7202 */ /* 0x000fe20000000f00 */
[----:B------:R-:W-:Y:S02]  /*10000*/  IMAD.MOV.U32 R12, RZ, RZ, 0x1 ;  /* 0x00000001ff0c7424 */ /* 0x000fe400078e00ff */
[----:B------:R-:W-:-:S07]  /*10010*/  IMAD.MOV.U32 R4, RZ, RZ, R14 ;  /* 0x000000ffff047224 */ /* 0x000fce00078e000e */
[----:B------:R-:W-:Y:S05]  /*10020*/  WARPSYNC.COLLECTIVE R15, `(.L_x_8980) ;  /* 0x000000000f087348 */ /* 0x000fea0003c00000 */
[----:B------:R0:W1:Y:S02]  /*10030*/  SHFL.IDX P6, R14, R13, R12, R11 ;  /* 0x0000000c0d0e7389 */ /* 0x00006400000c000b */
[----:B01----:R-:W-:Y:S01]  /*10040*/  ENDCOLLECTIVE ;  /* 0x000000000000791b */ /* 0x003fe20003800000 */
.L_x_8980:
[----:B------:R-:W-:-:S05]  /*10050*/  @P0 IMAD.WIDE.U32 R4, R26, 0x2, R4 ;  /* 0x000000021a040825 */ /* 0x000fca00078e0004 */
[----:B------:R-:W-:Y:S01]  /*10060*/  @!PT LDS RZ, [RZ] ;  /* 0x00000000fffff984 */ /* 0x000fe20000000800 */
[----:B------:R-:W-:Y:S01]  /*10070*/  @!PT LDS RZ, [RZ] ;  /* 0x00000000fffff984 */ /* 0x000fe20000000800 */
[----:B------:R-:W-:Y:S01]  /*10080*/  @!PT LDS RZ, [RZ] ;  /* 0x00000000fffff984 */ /* 0x000fe20000000800 */
[----:B------:R0:W-:Y:S04]  /*10090*/  @P0 LDGSTS.E.BYPASS.LTC128B.128 [R9+0x18400], desc[UR44][R4.64], !P3 ;  /* 0x1840000004090fae */ /* 0x0001e8000d901d6c */
[----:B------:R0:W-:Y:S01]  /*100a0*/  @P0 LDGSTS.E.BYPASS.LTC128B.128 [R9+0x1c400], desc[UR44][R4.64+0x80], !P2 ;  /* 0x1c40008004090fae */ /* 0x0001e2000d101d6c */
[----:B------:R-:W-:Y:S02]  /*100b0*/  ISETP.GE.AND P0, PT, R6, 0x11, PT ;  /* 0x000000110600780c */ /* 0x000fe40003f06270 */
[----:B------:R-:W-:Y:S01]  /*100c0*/  MOV R13, R0 ;  /* 0x00000000000d7202 */ /* 0x000fe20000000f00 */
[----:B------:R-:W-:-:S10]  /*100d0*/  IMAD.MOV.U32 R8, RZ, RZ, R14 ;  /* 0x000000ffff087224 */ /* 0x000fd400078e000e */
[----:B0-----:R-:W-:-:S07]  /*100e0*/  @P0 LEA R36, R19, UR47, 0x1 ;  /* 0x0000002f13240c11 */ /* 0x001fce000f8e08ff */
[----:B------:R-:W-:Y:S05]  /*100f0*/  WARPSYNC.COLLECTIVE R15, `(.L_x_8981) ;  /* 0x000000000f087348 */ /* 0x000fea0003c00000 */
[----:B------:R0:W1:Y:S02]  /*10100*/  SHFL.IDX P6, R14, R13, R12, R11 ;  /* 0x0000000c0d0e7389 */ /* 0x00006400000c000b */
[----:B01----:R-:W-:Y:S01]  /*10110*/  ENDCOLLECTIVE ;  /* 0x000000000000791b */ /* 0x003fe20003800000 */
.L_x_8981:
[----:B------:R-:W-:Y:S01]  /*10120*/  IMAD.MOV.U32 R5, RZ, RZ, R8 ;  /* 0x000000ffff057224 */ /* 0x000fe200078e0008 */
[----:B------:R-:W-:Y:S01]  /*10130*/  MOV R13, R3 ;  /* 0x00000003000d7202 */ /* 0x000fe20000000f00 */
[----:B------:R-:W-:Y:S02]  /*10140*/  IMAD.MOV.U32 R12, RZ, RZ, 0x2 ;  /* 0x00000002ff0c7424 */ /* 0x000fe400078e00ff */
[----:B------:R-:W-:-:S07]  /*10150*/  IMAD.MOV.U32 R4, RZ, RZ, R14 ;  /* 0x000000ffff047224 */ /* 0x000fce00078e000e */
[----:B------:R-:W-:Y:S05]  /*10160*/  WARPSYNC.COLLECTIVE R15, `(.L_x_8982) ;  /* 0x000000000f087348 */ /* 0x000fea0003c00000 */
[----:B------:R0:W1:Y:S02]  /*10170*/  SHFL.IDX P6, R14, R13, R12, R11 ;  /* 0x0000000c0d0e7389 */ /* 0x00006400000c000b */
[----:B01----:R-:W-:Y:S01]  /*10180*/  ENDCOLLECTIVE ;  /* 0x000000000000791b */ /* 0x003fe20003800000 */
.L_x_8982:
        /* <DEDUP_REMOVED lines=9> */
[----:B0-----:R-:W-:Y:S05]  /*10220*/  WARPSYNC.COLLECTIVE R15, `(.L_x_8983) ;  /* 0x000000000f087348 */ /* 0x001fea0003c00000 */
[----:B------:R1:W2:Y:S02]  /*10230*/  SHFL.IDX P6, R14, R13, R12, R11 ;  /* 0x0000000c0d0e7389 */ /* 0x0002a400000c000b */
[----:B012---:R-:W-:Y:S01]  /*10240*/  ENDCOLLECTIVE ;  /* 0x000000000000791b */ /* 0x007fe20003800000 */
.L_x_8983:
[----:B------:R-:W-:Y:S01]  /*10250*/  MOV R5, R10 ;  /* 0x0000000a00057202 */ /* 0x000fe20000000f00 */
[----:B------:R-:W-:Y:S02]  /*10260*/  IMAD.MOV.U32 R13, RZ, RZ, R3 ;  /* 0x000000ffff0d7224 */ /* 0x000fe400078e0003 */
[----:B------:R-:W-:Y:S02]  /*10270*/  IMAD.MOV.U32 R12, RZ, RZ, 0x3 ;  /* 0x00000003ff0c7424 */ /* 0x000fe400078e00ff */
[----:B------:R-:W-:-:S07]  /*10280*/  IMAD.MOV.U32 R37, RZ, RZ, R14 ;  /* 0x000000ffff257224 */ /* 0x000fce00078e000e */
[----:B------:R-:W-:Y:S05]  /*10290*/  WARPSYNC.COLLECTIVE R15, `(.L_x_8984) ;  /* 0x000000000f087348 */ /* 0x000fea0003c00000 */
[----:B------:R0:W1:Y:S02]  /*102a0*/  SHFL.IDX P6, R14, R13, R12, R11 ;  /* 0x0000000c0d0e7389 */ /* 0x00006400000c000b */
[----:B01----:R-:W-:Y:S01]  /*102b0*/  ENDCOLLECTIVE ;  /* 0x000000000000791b */ /* 0x003fe20003800000 */
.L_x_8984:
[----:B------:R-:W-:Y:S01]  /*102c0*/  IMAD.MOV.U32 R4, RZ, RZ, R37 ;  /* 0x000000ffff047224 */ /* 0x000fe200078e0025 */
        /* <DEDUP_REMOVED lines=13> */
.L_x_8985:
[----:B------:R-:W-:Y:S01]  /*103a0*/  IMAD.MOV.U32 R5, RZ, RZ, R7 ;  /* 0x000000ffff057224 */ /* 0x000fe200078e0007 */
[----:B------:R-:W-:Y:S01]  /*103b0*/  @P0 LEA R7, R19, UR47, 0x1 ;  /* 0x0000002f13070c11 */ /* 0x000fe2000f8e08ff */
[----:B------:R-:W-:Y:S01]  /*103c0*/  IMAD.MOV.U32 R13, RZ, RZ, R3 ;  /* 0x000000ffff0d7224 */ /* 0x000fe200078e0003 */
[----:B------:R-:W-:Y:S01]  /*103d0*/  MOV R12, 0x4 ;  /* 0x00000004000c7802 */ /* 0x000fe20000000f00 */
[----:B------:R-:W-:-:S07]  /*103e0*/  IMAD.MOV.U32 R32, RZ, RZ, R14 ;  /* 0x000000ffff207224 */ /* 0x000fce00078e000e */
[----:B------:R-:W-:Y:S05]  /*103f0*/  WARPSYNC.COLLECTIVE R15, `(.L_x_8986) ;  /* 0x000000000f087348 */ /* 0x000fea0003c00000 */
[----:B------:R0:W1:Y:S02]  /*10400*/  SHFL.IDX P6, R14, R13, R12, R11 ;  /* 0x0000000c0d0e7389 */ /* 0x00006400000c000b */
[----:B01----:R-:W-:Y:S01]  /*10410*/  ENDCOLLECTIVE ;  /* 0x000000000000791b */ /* 0x003fe20003800000 */
.L_x_8986:
[----:B------:R-:W-:-:S05]  /*10420*/  MOV R4, R32 ;  /* 0x0000002000047202 */ /* 0x000fca0000000f00 */
        /* <DEDUP_REMOVED lines=12> */
.L_x_8987:
[----:B------:R-:W-:Y:S01]  /*104f0*/  IMAD.MOV.U32 R5, RZ, RZ, R10 ;  /* 0x000000ffff057224 */ /* 0x000fe200078e000a */
[----:B------:R-:W-:Y:S01]  /*10500*/  @P0 LEA R10, R19, UR47, 0x1 ;  /* 0x0000002f130a0c11 */ /* 0x000fe2000f8e08ff */
[----:B------:R-:W-:Y:S01]  /*10510*/  IMAD.MOV.U32 R13, RZ, RZ, R3 ;  /* 0x000000ffff0d7224 */ /* 0x000fe200078e0003 */
[----:B------:R-:W-:Y:S02]  /*10520*/  MOV R12, 0x5 ;  /* 0x00000005000c7802 */ /* 0x000fe40000000f00 */
[----:B------:R-:W-:-:S07]  /*10530*/  MOV R4, R14 ;  /* 0x0000000e00047202 */ /* 0x000fce0000000f00 */
[----:B------:R-:W-:Y:S05]  /*10540*/  WARPSYNC.COLLECTIVE R15, `(.L_x_8988) ;  /* 0x000000000f087348 */ /* 0x000fea0003c00000 */
[----:B------:R0:W1:Y:S02]  /*10550*/  SHFL.IDX P6, R14, R13, R12, R11 ;  /* 0x0000000c0d0e7389 */ /* 0x00006400000c000b */
[----:B01----:R-:W-:Y:S01]  /*10560*/  ENDCOLLECTIVE ;  /* 0x000000000000791b */ /* 0x003fe20003800000 */
.L_x_8988:
        /* <DEDUP_REMOVED lines=12> */
.L_x_8989:
[----:B------:R-:W-:Y:S01]  /*10630*/  IMAD.MOV.U32 R5, RZ, RZ, R32 ;  /* 0x000000ffff057224 */ /* 0x000fe200078e0020 */
[----:B------:R-:W-:Y:S01]  /*10640*/  MOV R13, R3 ;  /* 0x00000003000d7202 */ /* 0x000fe20000000f00 */
[----:B------:R-:W-:Y:S01]  /*10650*/  IMAD.MOV.U32 R12, RZ, RZ, 0x6 ;  /* 0x00000006ff0c7424 */ /* 0x000fe200078e00ff */
[----:B------:R-:W-:-:S07]  /*10660*/  MOV R37, R14 ;  /* 0x0000000e00257202 */ /* 0x000fce0000000f00 */
[----:B------:R-:W-:Y:S05]  /*10670*/  WARPSYNC.COLLECTIVE R15, `(.L_x_8990) ;  /* 0x000000000f087348 */ /* 0x000fea0003c00000 */
[----:B------:R0:W1:Y:S02]  /*10680*/  SHFL.IDX P6, R14, R13, R12, R11 ;  /* 0x0000000c0d0e7389 */ /* 0x00006400000c000b */
[----:B01----:R-:W-:Y:S01]  /*10690*/  ENDCOLLECTIVE ;  /* 0x000000000000791b */ /* 0x003fe20003800000 */
.L_x_8990:
[----:B------:R-:W-:Y:S01]  /*106a0*/  IMAD.MOV.U32 R4, RZ, RZ, R37 ;  /* 0x000000ffff047224 */ /* 0x000fe200078e0025 */
[----:B------:R-:W-:-:S03]  /*106b0*/  @P0 LEA R37, R19, UR47, 0x1 ;  /* 0x0000002f13250c11 */ /* 0x000fc6000f8e08ff */
        /* <DEDUP_REMOVED lines=12> */
.L_x_8991:
        /* <DEDUP_REMOVED lines=8> */
.L_x_8992:
        /* <DEDUP_REMOVED lines=12> */
.L_x_8993:
[----:B------:R-:W-:Y:S05]  /*108c0*/  BRA `(.L_x_8994) ;  /* 0xffffffcc00207947 */ /* 0x000fea000383ffff */
.L_x_8939:
        /* <DEDUP_REMOVED lines=9> */
.L_x_8995:
[----:B------:R-:W-:Y:S02]  /*10960*/  VIADD R9, R3, 0x10 ;  /* 0x0000001003097836 */ /* 0x000fe40000000000 */
[----:B------:R-:W-:Y:S01]  /*10970*/  IMAD.MOV.U32 R13, RZ, RZ, R6 ;  /* 0x000000ffff0d7224 */ /* 0x000fe200078e0006 */
[----:B------:R-:W-:-:S07]  /*10980*/  MOV R5, R14 ;  /* 0x0000000e00057202 */ /* 0x000fce0000000f00 */
[----:B------:R-:W-:Y:S05]  /*10990*/  WARPSYNC.COLLECTIVE R15, `(.L_x_8996) ;  /* 0x000000000f087348 */ /* 0x000fea0003c00000 */
[----:B------:R0:W1:Y:S02]  /*109a0*/  SHFL.IDX P6, R14, R13, R12, R11 ;  /* 0x0000000c0d0e7389 */ /* 0x00006400000c000b */
[----:B01----:R-:W-:Y:S01]  /*109b0*/  ENDCOLLECTIVE ;  /* 0x000000000000791b */ /* 0x003fe20003800000 */
.L_x_8996:
[----:B------:R-:W-:Y:S02]  /*109c0*/  ULDC UR4, c[0x0][0x288] ;  /* 0x0000a20000047ab9 */ /* 0x000fe40000000800 */
[----:B------:R-:W-:-:S05]  /*109d0*/  IMAD R0, R0, UR4, RZ ;  /* 0x0000000400007c24 */ /* 0x000fca000f8e02ff */
[----:B------:R-:W-:Y:S02]  /*109e0*/  ISETP.GE.AND P2, PT, R3, R0, PT ;  /* 0x000000000300720c */ /* 0x000fe40003f46270 */
[----:B------:R-:W-:Y:S01]  /*109f0*/  MOV R13, R7 ;  /* 0x00000007000d7202 */ /* 0x000fe20000000f00 */
[----:B------:R-:W-:-:S10]  /*10a00*/  IMAD.MOV.U32 R12, RZ, RZ, 0x1 ;  /* 0x00000001ff0c7424 */ /* 0x000fd400078e00ff */
[----:B------:R-:W-:Y:S01]  /*10a10*/  @!P2 LEA R21, R19, UR47, 0x1 ;  /* 0x0000002f1315ac11 */ /* 0x000fe2000f8e08ff */
[----:B------:R-:W-:-:S07]  /*10a20*/  IMAD.MOV.U32 R4, RZ, RZ, R14 ;  /* 0x000000ffff047224 */ /* 0x000fce00078e000e */
[----:B------:R-:W-:Y:S05]  /*10a30*/  WARPSYNC.COLLECTIVE R15, `(.L_x_8997) ;  /* 0x000000000f087348 */ /* 0x000fea0003c00000 */
[----:B------:R0:W1:Y:S02]  /*10a40*/  SHFL.IDX P6, R14, R13, R12, R11 ;  /* 0x0000000c0d0e7389 */ /* 0x00006400000c000b */
[----:B01----:R-:W-:Y:S01]  /*10a50*/  ENDCOLLECTIVE ;  /* 0x000000000000791b */ /* 0x003fe20003800000 */
.L_x_8997:
        /* <DEDUP_REMOVED lines=13> */
.L_x_8998:
[----:B------:R-:W-:Y:S02]  /*10b30*/  IMAD.MOV.U32 R5, RZ, RZ, R8 ;  /* 0x000000ffff057224 */ /* 0x000fe400078e0008 */
[----:B------:R-:W-:Y:S02]  /*10b40*/  IMAD.MOV.U32 R13, RZ, RZ, R7 ;  /* 0x000000ffff0d7224 */ /* 0x000fe400078e0007 */
[----:B------:R-:W-:Y:S02]  /*10b50*/  IMAD.MOV.U32 R12, RZ, RZ, 0x2 ;  /* 0x00000002ff0c7424 */ /* 0x000fe400078e00ff */
[----:B------:R-:W-:-:S07]  /*10b60*/  IMAD.MOV.U32 R4, RZ, RZ, R14 ;  /* 0x000000ffff047224 */ /* 0x000fce00078e000e */
[----:B------:R-:W-:Y:S05]  /*10b70*/  WARPSYNC.COLLECTIVE R15, `(.L_x_8999) ;  /* 0x000000000f087348 */ /* 0x000fea0003c00000 */
[----:B------:R0:W1:Y:S02]  /*10b80*/  SHFL.IDX P6, R14, R13, R12, R11 ;  /* 0x0000000c0d0e7389 */ /* 0x00006400000c000b */
[----:B01----:R-:W-:Y:S01]  /*10b90*/  ENDCOLLECTIVE ;  /* 0x000000000000791b */ /* 0x003fe20003800000 */
.L_x_8999:
[----:B------:R-:W-:Y:S01]  /*10ba0*/  @!P2 IMAD.WIDE.U32 R8, R26, 0x2, R4 ;  /* 0x000000021a08a825 */ /* 0x000fe200078e0004 */
        /* <DEDUP_REMOVED lines=8> */
[----:B0-----:R-:W-:Y:S02]  /*10c30*/  IADD3 R9, R3, 0x30, RZ ;  /* 0x0000003003097810 */ /* 0x001fe40007ffe0ff */
[----:B------:R-:W-:-:S09]  /*10c40*/  MOV R5, R14 ;  /* 0x0000000e00057202 */ /* 0x000fd20000000f00 */
[----:B------:R-:W-:Y:S05]  /*10c50*/  WARPSYNC.COLLECTIVE R15, `(.L_x_9000) ;  /* 0x000000000f087348 */ /* 0x000fea0003c00000 */
[----:B------:R0:W1:Y:S02]  /*10c60*/  SHFL.IDX P6, R14, R13, R12, R11 ;  /* 0x0000000c0d0e7389 */ /* 0x00006400000c000b */
[----:B01----:R-:W-:Y:S01]  /*10c70*/  ENDCOLLECTIVE ;  /* 0x000000000000791b */ /* 0x003fe20003800000 */
.L_x_9000:
[----:B------:R-:W-:Y:S01]  /*10c80*/  @!P2 LEA R21, R19, UR47, 0x1 ;  /* 0x0000002f1315ac11 */ /* 0x000fe2000f8e08ff */
[----:B------:R-:W-:Y:S02]  /*10c90*/  IMAD.MOV.U32 R13, RZ, RZ, R7 ;  /* 0x000000ffff0d7224 */ /* 0x000fe400078e0007 */
[----:B------:R-:W-:Y:S02]  /*10ca0*/  IMAD.MOV.U32 R12, RZ, RZ, 0x3 ;  /* 0x00000003ff0c7424 */ /* 0x000fe400078e00ff */
[----:B------:R-:W-:-:S07]  /*10cb0*/  IMAD.MOV.U32 R4, RZ, RZ, R14 ;  /* 0x000000ffff047224 */ /* 0x000fce00078e000e */
[----:B------:R-:W-:Y:S05]  /*10cc0*/  WARPSYNC.COLLECTIVE R15, `(.L_x_9001) ;  /* 0x000000000f087348 */ /* 0x000fea0003c00000 */
[----:B------:R0:W1:Y:S02]  /*10cd0*/  SHFL.IDX P6, R14, R13, R12, R11 ;  /* 0x0000000c0d0e7389 */ /* 0x00006400000c000b */
[----:B01----:R-:W-:Y:S01]  /*10ce0*/  ENDCOLLECTIVE ;  /* 0x000000000000791b */ /* 0x003fe20003800000 */
.L_x_9001:
        /* <DEDUP_REMOVED lines=12> */
.L_x_9002:
        /* <DEDUP_REMOVED lines=8> */
.L_x_9003:
        /* <DEDUP_REMOVED lines=15> */
.L_x_9004:
[----:B------:R-:W-:Y:S01]  /*10f20*/  IMAD.MOV.U32 R13, RZ, RZ, R7 ;  /* 0x000000ffff0d7224 */ /* 0x000fe200078e0007 */
[----:B------:R-:W-:Y:S02]  /*10f30*/  MOV R12, 0x5 ;  /* 0x00000005000c7802 */ /* 0x000fe40000000f00 */
[----:B------:R-:W-:-:S07]  /*10f40*/  MOV R4, R14 ;  /* 0x0000000e00047202 */ /* 0x000fce0000000f00 */
[----:B------:R-:W-:Y:S05]  /*10f50*/  WARPSYNC.COLLECTIVE R15, `(.L_x_9005) ;  /* 0x000000000f087348 */ /* 0x000fea0003c00000 */
[----:B------:R0:W1:Y:S02]  /*10f60*/  SHFL.IDX P6, R14, R13, R12, R11 ;  /* 0x0000000c0d0e7389 */ /* 0x00006400000c000b */
[----:B01----:R-:W-:Y:S01]  /*10f70*/  ENDCOLLECTIVE ;  /* 0x000000000000791b */ /* 0x003fe20003800000 */
.L_x_9005:
        /* <DEDUP_REMOVED lines=12> */
.L_x_9006:
        /* <DEDUP_REMOVED lines=8> */
.L_x_9007:
        /* <DEDUP_REMOVED lines=13> */
.L_x_9008:
[----:B------:R-:W-:Y:S01]  /*11190*/  @!P2 LEA R21, R19, UR47, 0x1 ;  /* 0x0000002f1315ac11 */ /* 0x000fe2000f8e08ff */
[----:B------:R-:W-:Y:S01]  /*111a0*/  IMAD.MOV.U32 R13, RZ, RZ, R7 ;  /* 0x000000ffff0d7224 */ /* 0x000fe200078e0007 */
[----:B------:R-:W-:Y:S01]  /*111b0*/  MOV R12, 0x7 ;  /* 0x00000007000c7802 */ /* 0x000fe20000000f00 */
[----:B------:R-:W-:-:S07]  /*111c0*/  IMAD.MOV.U32 R4, RZ, RZ, R14 ;  /* 0x000000ffff047224 */ /* 0x000fce00078e000e */
[----:B------:R-:W-:Y:S05]  /*111d0*/  WARPSYNC.COLLECTIVE R15, `(.L_x_9009) ;  /* 0x000000000f087348 */ /* 0x000fea0003c00000 */
[----:B------:R0:W1:Y:S02]  /*111e0*/  SHFL.IDX P6, R14, R13, R12, R11 ;  /* 0x0000000c0d0e7389 */ /* 0x00006400000c000b */
[----:B01----:R-:W-:Y:S01]  /*111f0*/  ENDCOLLECTIVE ;  /* 0x000000000000791b */ /* 0x003fe20003800000 */
.L_x_9009:
        /* <DEDUP_REMOVED lines=11> */
.L_x_9010:
[----:B------:R-:W-:Y:S05]  /*112b0*/  BRA `(.L_x_9011) ;  /* 0xffffffcc00187947 */ /* 0x000fea000383ffff */
.L_x_8942:
[----:B0-----:R-:W-:-:S04]  /*112c0*/  MOV R3, UR47 ;  /* 0x0000002f00037c02 */ /* 0x001fc80008000f00 */
[----:B------:R0:W1:Y:S03]  /*112d0*/  SYNCS.PHASECHK.TRANS64.TRYWAIT P0, [R3+URZ+0x28820], R0 ;  /* 0x02882000030075a7 */ /* 0x000066000800017f */
[----:B-1----:R-:W-:Y:S05]  /*112e0*/  @!P0 NANOSLEEP.SYNCS 0x989680 ;  /* 0x009896800000895d */ /* 0x002fea0003900000 */
[----:B------:R-:W1:Y:S02]  /*112f0*/  @!P0 SYNCS.PHASECHK.TRANS64 P0, [R3+URZ+0x28820], R0 ;  /* 0x02882000030085a7 */ /* 0x000e64000800007f */
[----:B-1----:R-:W-:Y:S05]  /*11300*/  @!P0 BRA `(.L_x_8942) ;  /* 0xfffffffc00ec8947 */ /* 0x002fea000383ffff */
[----:B------:R-:W-:Y:S05]  /*11310*/  BRA `(.L_x_9012) ;  /* 0xffffffcc00647947 */ /* 0x000fea000383ffff */
.L_x_8946:
[----:B0-----:R0:W1:Y:S02]  /*11320*/  SYNCS.PHASECHK.TRANS64.TRYWAIT P0, [R34+URZ+0x28840], R3 ;  /* 0x02884003220075a7 */ /* 0x001064000800017f */
[----:B-1----:R-:W-:Y:S05]  /*11330*/  @!P0 NANOSLEEP.SYNCS 0x989680 ;  /* 0x009896800000895d */ /* 0x002fea0003900000 */
[----:B------:R-:W1:Y:S02]  /*11340*/  @!P0 SYNCS.PHASECHK.TRANS64 P0, [R34+URZ+0x28840], R3 ;  /* 0x02884003220085a7 */ /* 0x000e64000800007f */
[----:B-1----:R-:W-:Y:S05]  /*11350*/  @!P0 BRA `(.L_x_8946) ;  /* 0xfffffffc00f08947 */ /* 0x002fea000383ffff */
[----:B------:R-:W-:Y:S05]  /*11360*/  BRA `(.L_x_9013) ;  /* 0xffffffd000247947 */ /* 0x000fea000383ffff */
.L_x_8947:
        /* <DEDUP_REMOVED lines=8> */
.L_x_9015:
[----:B------:R-:W-:Y:S05]  /*113f0*/  BSYNC B1 ;  /* 0x0000000000017941 */ /* 0x000fea0003800000 */
.L_x_9014:
[----:B------:R-:W-:Y:S01]  /*11400*/  MOV R13, R6 ;  /* 0x00000006000d7202 */ /* 0x000fe20000000f00 */
[----:B------:R-:W-:Y:S01]  /*11410*/  IMAD.MOV.U32 R12, RZ, RZ, RZ ;  /* 0x000000ffff0c7224 */ /* 0x000fe200078e00ff */
[----:B------:R-:W-:Y:S01]  /*11420*/  MOV R15, 0xffffffff ;  /* 0xffffffff000f7802 */ /* 0x000fe20000000f00 */
[----:B------:R-:W-:Y:S01]  /*11430*/  IMAD.MOV.U32 R11, RZ, RZ, 0x181f ;  /* 0x0000181fff0b7424 */ /* 0x000fe200078e00ff */
[----:B------:R-:W-:Y:S01]  /*11440*/  LEA R4, R4, UR47, 0x1 ;  /* 0x0000002f04047c11 */ /* 0x000fe2000f8e08ff */
[----:B------:R-:W-:Y:S02]  /*11450*/  IMAD.MOV.U32 R0, RZ, RZ, R14 ;  /* 0x000000ffff007224 */ /* 0x000fe400078e000e */
[----:B------:R-:W-:-:S07]  /*11460*/  IMAD.SHL.U32 R3, R26, 0x2, RZ ;  /* 0x000000021a037824 */ /* 0x000fce00078e00ff */
[----:B------:R-:W-:Y:S05]  /*11470*/  WARPSYNC.COLLECTIVE R15, `(.L_x_9016) ;  /* 0x000000000f087348 */ /* 0x000fea0003c00000 */
[----:B------:R0:W1:Y:S02]  /*11480*/  SHFL.IDX P6, R14, R13, R12, R11 ;  /* 0x0000000c0d0e7389 */ /* 0x00006400000c000b */
[----:B01----:R-:W-:Y:S01]  /*11490*/  ENDCOLLECTIVE ;  /* 0x000000000000791b */ /* 0x003fe20003800000 */
.L_x_9016:
        /* <DEDUP_REMOVED lines=13> */
.L_x_9017:
[----:B------:R-:W-:Y:S01]  /*11570*/  IMAD.MOV.U32 R13, RZ, RZ, R6 ;  /* 0x000000ffff0d7224 */ /* 0x000fe200078e0006 */
[----:B------:R-:W-:-:S07]  /*11580*/  MOV R0, R14 ;  /* 0x0000000e00007202 */ /* 0x000fce0000000f00 */
[----:B------:R-:W-:Y:S05]  /*11590*/  WARPSYNC.COLLECTIVE R15, `(.L_x_9018) ;  /* 0x000000000f087348 */ /* 0x000fea0003c00000 */
[----:B------:R0:W1:Y:S02]  /*115a0*/  SHFL.IDX P6, R14, R13, R12, R11 ;  /* 0x0000000c0d0e7389 */ /* 0x00006400000c000b */
[----:B01----:R-:W-:Y:S01]  /*115b0*/  ENDCOLLECTIVE ;  /* 0x000000000000791b */ /* 0x003fe20003800000 */
.L_x_9018:
        /* <DEDUP_REMOVED lines=14> */
.L_x_9019:
[----:B------:R-:W-:Y:S02]  /*116a0*/  IMAD.MOV.U32 R13, RZ, RZ, R6 ;  /* 0x000000ffff0d7224 */ /* 0x000fe400078e0006 */
[----:B------:R-:W-:-:S07]  /*116b0*/  IMAD.MOV.U32 R7, RZ, RZ, R14 ;  /* 0x000000ffff077224 */ /* 0x000fce00078e000e */
[----:B------:R-:W-:Y:S05]  /*116c0*/  WARPSYNC.COLLECTIVE R15, `(.L_x_9020) ;  /* 0x000000000f087348 */ /* 0x000fea0003c00000 */
[----:B------:R0:W1:Y:S02]  /*116d0*/  SHFL.IDX P6, R14, R13, R12, R11 ;  /* 0x0000000c0d0e7389 */ /* 0x00006400000c000b */
[----:B01----:R-:W-:Y:S01]  /*116e0*/  ENDCOLLECTIVE ;  /* 0x000000000000791b */ /* 0x003fe20003800000 */
.L_x_9020:
[----:B------:R-:W-:Y:S02]  /*116f0*/  IMAD.MOV.U32 R13, RZ, RZ, R5 ;  /* 0x000000ffff0d7224 */ /* 0x000fe400078e0005 */
[----:B------:R-:W-:Y:S01]  /*11700*/  IMAD.MOV.U32 R12, RZ, RZ, 0x3 ;  /* 0x00000003ff0c7424 */ /* 0x000fe200078e00ff */
        /* <DEDUP_REMOVED lines=11> */
.L_x_9021:
[----:B------:R-:W-:Y:S02]  /*117c0*/  IMAD.MOV.U32 R13, RZ, RZ, R6 ;  /* 0x000000ffff0d7224 */ /* 0x000fe400078e0006 */
[----:B------:R-:W-:-:S07]  /*117d0*/  IMAD.MOV.U32 R0, RZ, RZ, R14 ;  /* 0x000000ffff007224 */ /* 0x000fce00078e000e */
[----:B------:R-:W-:Y:S05]  /*117e0*/  WARPSYNC.COLLECTIVE R15, `(.L_x_9022) ;  /* 0x000000000f087348 */ /* 0x000fea0003c00000 */
[----:B------:R0:W1:Y:S02]  /*117f0*/  SHFL.IDX P6, R14, R13, R12, R11 ;  /* 0x0000000c0d0e7389 */ /* 0x00006400000c000b */
[----:B01----:R-:W-:Y:S01]  /*11800*/  ENDCOLLECTIVE ;  /* 0x000000000000791b */ /* 0x003fe20003800000 */
.L_x_9022:
[----:B------:R-:W-:Y:S01]  /*11810*/  IMAD.MOV.U32 R13, RZ, RZ, R5 ;  /* 0x000000ffff0d7224 */ /* 0x000fe200078e0005 */
[----:B------:R-:W-:Y:S02]  /*11820*/  MOV R12, 0x4 ;  /* 0x00000004000c7802 */ /* 0x000fe40000000f00 */
        /* <DEDUP_REMOVED lines=12> */
.L_x_9023:
[----:B------:R-:W-:Y:S01]  /*118f0*/  MOV R13, R6 ;  /* 0x00000006000d7202 */ /* 0x000fe20000000f00 */
[----:B------:R-:W-:-:S07]  /*11900*/  IMAD.MOV.U32 R0, RZ, RZ, R14 ;  /* 0x000000ffff007224 */ /* 0x000fce00078e000e */
[----:B------:R-:W-:Y:S05]  /*11910*/  WARPSYNC.COLLECTIVE R15, `(.L_x_9024) ;  /* 0x000000000f087348 */ /* 0x000fea0003c00000 */
[----:B------:R0:W1:Y:S02]  /*11920*/  SHFL.IDX P6, R14, R13, R12, R11 ;  /* 0x0000000c0d0e7389 */ /* 0x00006400000c000b */
[----:B01----:R-:W-:Y:S01]  /*11930*/  ENDCOLLECTIVE ;  /* 0x000000000000791b */ /* 0x003fe20003800000 */
.L_x_9024:
        /* <DEDUP_REMOVED lines=14> */
.L_x_9025:
[----:B------:R-:W-:Y:S01]  /*11a20*/  IMAD.MOV.U32 R13, RZ, RZ, R6 ;  /* 0x000000ffff0d7224 */ /* 0x000fe200078e0006 */
[----:B------:R-:W-:-:S07]  /*11a30*/  MOV R7, R14 ;  /* 0x0000000e00077202 */ /* 0x000fce0000000f00 */
[----:B------:R-:W-:Y:S05]  /*11a40*/  WARPSYNC.COLLECTIVE R15, `(.L_x_9026) ;  /* 0x000000000f087348 */ /* 0x000fea0003c00000 */
[----:B------:R0:W1:Y:S02]  /*11a50*/  SHFL.IDX P6, R14, R13, R12, R11 ;  /* 0x0000000c0d0e7389 */ /* 0x00006400000c000b */
[----:B01----:R-:W-:Y:S01]  /*11a60*/  ENDCOLLECTIVE ;  /* 0x000000000000791b */ /* 0x003fe20003800000 */
.L_x_9026:
        /* <DEDUP_REMOVED lines=13> */
.L_x_9027:
[----:B------:R-:W-:Y:S01]  /*11b40*/  IMAD.MOV.U32 R13, RZ, RZ, R6 ;  /* 0x000000ffff0d7224 */ /* 0x000fe200078e0006 */
[----:B------:R-:W-:-:S07]  /*11b50*/  MOV R0, R14 ;  /* 0x0000000e00007202 */ /* 0x000fce0000000f00 */
[----:B------:R-:W-:Y:S05]  /*11b60*/  WARPSYNC.COLLECTIVE R15, `(.L_x_9028) ;  /* 0x000000000f087348 */ /* 0x000fea0003c00000 */
[----:B------:R0:W1:Y:S02]  /*11b70*/  SHFL.IDX P6, R14, R13, R12, R11 ;  /* 0x0000000c0d0e7389 */ /* 0x00006400000c000b */
[----:B01----:R-:W-:Y:S01]  /*11b80*/  ENDCOLLECTIVE ;  /* 0x000000000000791b */ /* 0x003fe20003800000 */
.L_x_9028:
        /* <DEDUP_REMOVED lines=14> */
.L_x_9029:
[----:B------:R-:W-:Y:S02]  /*11c70*/  IMAD.MOV.U32 R13, RZ, RZ, R6 ;  /* 0x000000ffff0d7224 */ /* 0x000fe400078e0006 */
[----:B------:R-:W-:-:S07]  /*11c80*/  IMAD.MOV.U32 R5, RZ, RZ, R14 ;  /* 0x000000ffff057224 */ /* 0x000fce00078e000e */
[----:B------:R-:W-:Y:S05]  /*11c90*/  WARPSYNC.COLLECTIVE R15, `(.L_x_9030) ;  /* 0x000000000f087348 */ /* 0x000fea0003c00000 */
[----:B------:R0:W1:Y:S02]  /*11ca0*/  SHFL.IDX P6, R14, R13, R12, R11 ;  /* 0x0000000c0d0e7389 */ /* 0x00006400000c000b */
[----:B01----:R-:W-:Y:S01]  /*11cb0*/  ENDCOLLECTIVE ;  /* 0x000000000000791b */ /* 0x003fe20003800000 */
.L_x_9030:
[----:B------:R-:W-:Y:S01]  /*11cc0*/  MOV R6, R14 ;  /* 0x0000000e00067202 */ /* 0x000fe20000000f00 */
[----:B------:R-:W-:Y:S06]  /*11cd0*/  BRA `(.L_x_9031) ;  /* 0xffffffc800f87947 */ /* 0x000fec000383ffff */
.L_x_8952:
[----:B---3--:R3:W4:Y:S02]  /*11ce0*/  SYNCS.PHASECHK.TRANS64.TRYWAIT P0, [R0+URZ+0x28860], R5 ;  /* 0x02886005000075a7 */ /* 0x008724000800017f */
[----:B----4-:R-:W-:Y:S05]  /*11cf0*/  @!P0 NANOSLEEP.SYNCS 0x989680 ;  /* 0x009896800000895d */ /* 0x010fea0003900000 */
[----:B------:R-:W4:Y:S02]  /*11d00*/  @!P0 SYNCS.PHASECHK.TRANS64 P0, [R0+URZ+0x28860], R5 ;  /* 0x02886005000085a7 */ /* 0x000f24000800007f */
[----:B----4-:R-:W-:Y:S05]  /*11d10*/  @!P0 BRA `(.L_x_8952) ;  /* 0xfffffffc00f08947 */ /* 0x010fea000383ffff */
[----:B------:R-:W-:Y:S05]  /*11d20*/  BRA `(.L_x_9032) ;  /* 0xffffffcc00507947 */ /* 0x000fea000383ffff */
.L_x_8953:
[----:B------:R-:W-:Y:S01]  /*11d30*/  BSSY B1, `(.L_x_9033) ;  /* 0x0000008000017945 */ /* 0x000fe20003800000 */
[----:B0-----:R-:W-:Y:S01]  /*11d40*/  IMAD.MOV.U32 R13, RZ, RZ, R2 ;  /* 0x000000ffff0d7224 */ /* 0x001fe200078e0002 */
[----:B------:R-:W-:Y:S01]  /*11d50*/  MOV R11, 0x181f ;  /* 0x0000181f000b7802 */ /* 0x000fe20000000f00 */
[----:B------:R-:W-:Y:S02]  /*11d60*/  IMAD.MOV.U32 R12, RZ, RZ, RZ ;  /* 0x000000ffff0c7224 */ /* 0x000fe400078e00ff */
[----:B------:R-:W-:-:S07]  /*11d70*/  IMAD.MOV.U32 R15, RZ, RZ, -0x1 ;  /* 0xffffffffff0f7424 */ /* 0x000fce00078e00ff */
[----:B--23--:R-:W-:Y:S05]  /*11d80*/  WARPSYNC.COLLECTIVE R15, `(.L_x_9034) ;  /* 0x000000000f087348 */ /* 0x00cfea0003c00000 */
[----:B------:R0:W1:Y:S02]  /*11d90*/  SHFL.IDX P6, R14, R13, R12, R11 ;  /* 0x0000000c0d0e7389 */ /* 0x00006400000c000b */
[----:B0123--:R-:W-:Y:S01]  /*11da0*/  ENDCOLLECTIVE ;  /* 0x000000000000791b */ /* 0x00ffe20003800000 */
.L_x_9034:
[----:B------:R-:W-:Y:S05]  /*11db0*/  BSYNC B1 ;  /* 0x0000000000017941 */ /* 0x000fea0003800000 */
.L_x_9033:
        /* <DEDUP_REMOVED lines=9> */
.L_x_9035:
[----:B------:R-:W-:Y:S01]  /*11e50*/  IMAD.MOV.U32 R13, RZ, RZ, R2 ;  /* 0x000000ffff0d7224 */ /* 0x000fe200078e0002 */
[----:B------:R-:W-:Y:S02]  /*11e60*/  MOV R12, 0x1 ;  /* 0x00000001000c7802 */ /* 0x000fe40000000f00 */
[----:B------:R-:W-:-:S13]  /*11e70*/  IADD3 R4, P0, R14, R3, RZ ;  /* 0x000000030e047210 */ /* 0x000fda0007f1e0ff */
[----:B------:R-:W-:Y:S05]  /*11e80*/  WARPSYNC.COLLECTIVE R15, `(.L_x_9036) ;  /* 0x000000000f087348 */ /* 0x000fea0003c00000 */
[----:B------:R0:W1:Y:S02]  /*11e90*/  SHFL.IDX P6, R14, R13, R12, R11 ;  /* 0x0000000c0d0e7389 */ /* 0x00006400000c000b */
[----:B01----:R-:W-:Y:S01]  /*11ea0*/  ENDCOLLECTIVE ;  /* 0x000000000000791b */ /* 0x003fe20003800000 */
.L_x_9036:
        /* <DEDUP_REMOVED lines=12> */
.L_x_9037:
        /* <DEDUP_REMOVED lines=10> */
.L_x_9038:
        /* <DEDUP_REMOVED lines=12> */
.L_x_9039:
        /* <DEDUP_REMOVED lines=10> */
.L_x_9040:
        /* <DEDUP_REMOVED lines=12> */
.L_x_9041:
        /* <DEDUP_REMOVED lines=10> */
.L_x_9042:
        /* <DEDUP_REMOVED lines=12> */
.L_x_9043:
        /* <DEDUP_REMOVED lines=10> */
.L_x_9044:
        /* <DEDUP_REMOVED lines=12> */
.L_x_9045:
        /* <DEDUP_REMOVED lines=10> */
.L_x_9046:
        /* <DEDUP_REMOVED lines=12> */
.L_x_9047:
        /* <DEDUP_REMOVED lines=10> */
.L_x_9048:
        /* <DEDUP_REMOVED lines=12> */
.L_x_9049:
[----:B------:R-:W-:Y:S01]  /*127b0*/  @!PT LDS RZ, [RZ] ;  /* 0x00000000fffff984 */ /* 0x000fe20000000800 */
[----:B------:R-:W-:Y:S01]  /*127c0*/  @!PT LDS RZ, [RZ] ;  /* 0x00000000fffff984 */ /* 0x000fe20000000800 */
[----:B------:R-:W-:Y:S01]  /*127d0*/  @!PT LDS RZ, [RZ] ;  /* 0x00000000fffff984 */ /* 0x000fe20000000800 */
[----:B------:R0:W-:Y:S01]  /*127e0*/  LDGSTS.E.BYPASS.LTC128B.128 [R7+0x7400], desc[UR44][R4.64+0x80], !P0 ;  /* 0x0740008004077fae */ /* 0x0001e2000c101d6c */
[----:B------:R-:W-:Y:S05]  /*127f0*/  BRA `(.L_x_9050) ;  /* 0xffffffc400987947 */ /* 0x000fea000383ffff */
.L_x_8959:
[----:B0-----:R0:W1:Y:S02]  /*12800*/  SYNCS.PHASECHK.TRANS64.TRYWAIT P0, [R0+URZ+0x28860], R5 ;  /* 0x02886005000075a7 */ /* 0x001064000800017f */
[----:B-1----:R-:W-:Y:S05]  /*12810*/  @!P0 NANOSLEEP.SYNCS 0x989680 ;  /* 0x009896800000895d */ /* 0x002fea0003900000 */
[----:B------:R-:W1:Y:S02]  /*12820*/  @!P0 SYNCS.PHASECHK.TRANS64 P0, [R0+URZ+0x28860], R5 ;  /* 0x02886005000085a7 */ /* 0x000e64000800007f */
[----:B-1----:R-:W-:Y:S05]  /*12830*/  @!P0 BRA `(.L_x_8959) ;  /* 0xfffffffc00f08947 */ /* 0x002fea000383ffff */
[----:B------:R-:W-:Y:S05]  /*12840*/  BRA `(.L_x_9051) ;  /* 0xffffffc800807947 */ /* 0x000fea000383ffff */
.L_x_8960:
[----:B------:R-:W-:Y:S01]  /*12850*/  BSSY B0, `(.L_x_9052) ;  /* 0x0000008000007945 */ /* 0x000fe20003800000 */
[----:B------:R-:W-:Y:S01]  /*12860*/  MOV R13, R2 ;  /* 0x00000002000d7202 */ /* 0x000fe20000000f00 */
[----:B------:R-:W-:Y:S01]  /*12870*/  IMAD.MOV.U32 R12, RZ, RZ, RZ ;  /* 0x000000ffff0c7224 */ /* 0x000fe200078e00ff */
[----:B------:R-:W-:Y:S01]  /*12880*/  MOV R15, 0xffffffff ;  /* 0xffffffff000f7802 */ /* 0x000fe20000000f00 */
[----:B------:R-:W-:-:S07]  /*12890*/  IMAD.MOV.U32 R11, RZ, RZ, 0x181f ;  /* 0x0000181fff0b7424 */ /* 0x000fce00078e00ff */
[----:B0-2---:R-:W-:Y:S05]  /*128a0*/  WARPSYNC.COLLECTIVE R15, `(.L_x_9053) ;  /* 0x000000000f087348 */ /* 0x005fea0003c00000 */
[----:B------:R1:W3:Y:S02]  /*128b0*/  SHFL.IDX P6, R14, R13, R12, R11 ;  /* 0x0000000c0d0e7389 */ /* 0x0002e400000c000b */
[----:B0123--:R-:W-:Y:S01]  /*128c0*/  ENDCOLLECTIVE ;  /* 0x000000000000791b */ /* 0x00ffe20003800000 */
.L_x_9053:
[----:B------:R-:W-:Y:S05]  /*128d0*/  BSYNC B0 ;  /* 0x0000000000007941 */ /* 0x000fea0003800000 */
.L_x_9052:
        /* <DEDUP_REMOVED lines=9> */
.L_x_9054:
[----:B------:R-:W-:Y:S02]  /*12970*/  ULDC UR4, c[0x0][0x2f4] ;  /* 0x0000bd0000047ab9 */ /* 0x000fe40000000800 */
[----:B------:R-:W-:Y:S02]  /*12980*/  ISETP.GE.AND P0, PT, R25, UR4, PT ;  /* 0x0000000419007c0c */ /* 0x000fe4000bf06270 */
[----:B------:R-:W-:Y:S02]  /*12990*/  ISETP.GE.AND P1, PT, R26, UR4, PT ;  /* 0x000000041a007c0c */ /* 0x000fe4000bf26270 */
[C---:B------:R-:W-:Y:S02]  /*129a0*/  ISETP.LT.OR P3, PT, R28.reuse, 0x1, P0 ;  /* 0x000000011c00780c */ /* 0x040fe40000761670 */
[----:B------:R-:W-:Y:S01]  /*129b0*/  ISETP.LT.OR P2, PT, R28, 0x1, P1 ;  /* 0x000000011c00780c */ /* 0x000fe20000f41670 */
[----:B------:R-:W-:Y:S02]  /*129c0*/  IMAD.MOV.U32 R13, RZ, RZ, R2 ;  /* 0x000000ffff0d7224 */ /* 0x000fe400078e0002 */
[----:B------:R-:W-:Y:S01]  /*129d0*/  IMAD.MOV.U32 R12, RZ, RZ, 0x1 ;  /* 0x00000001ff0c7424 */ /* 0x000fe200078e00ff */
[----:B------:R-:W-:-:S09]  /*129e0*/  MOV R4, R14 ;  /* 0x0000000e00047202 */ /* 0x000fd20000000f00 */
[----:B------:R-:W-:Y:S05]  /*129f0*/  WARPSYNC.COLLECTIVE R15, `(.L_x_9055) ;  /* 0x000000000f087348 */ /* 0x000fea0003c00000 */
[----:B------:R0:W1:Y:S02]  /*12a00*/  SHFL.IDX P6, R14, R13, R12, R11 ;  /* 0x0000000c0d0e7389 */ /* 0x00006400000c000b */
[----:B01----:R-:W-:Y:S01]  /*12a10*/  ENDCOLLECTIVE ;  /* 0x000000000000791b */ /* 0x003fe20003800000 */
.L_x_9055:
        /* <DEDUP_REMOVED lines=13> */
.L_x_9056:
[----:B------:R-:W-:Y:S01]  /*12af0*/  MOV R5, R19 ;  /* 0x0000001300057202 */ /* 0x000fe20000000f00 */
[----:B------:R-:W-:Y:S02]  /*12b00*/  IMAD.MOV.U32 R13, RZ, RZ, R2 ;  /* 0x000000ffff0d7224 */ /* 0x000fe400078e0002 */
[----:B------:R-:W-:Y:S02]  /*12b10*/  IMAD.MOV.U32 R12, RZ, RZ, 0x2 ;  /* 0x00000002ff0c7424 */ /* 0x000fe400078e00ff */
[----:B------:R-:W-:-:S07]  /*12b20*/  IMAD.MOV.U32 R4, RZ, RZ, R14 ;  /* 0x000000ffff047224 */ /* 0x000fce00078e000e */
[----:B------:R-:W-:Y:S05]  /*12b30*/  WARPSYNC.COLLECTIVE R15, `(.L_x_9057) ;  /* 0x000000000f087348 */ /* 0x000fea0003c00000 */
[----:B------:R0:W1:Y:S02]  /*12b40*/  SHFL.IDX P6, R14, R13, R12, R11 ;  /* 0x0000000c0d0e7389 */ /* 0x00006400000c000b */
[----:B01----:R-:W-:Y:S01]  /*12b50*/  ENDCOLLECTIVE ;  /* 0x000000000000791b */ /* 0x003fe20003800000 */
.L_x_9057:
        /* <DEDUP_REMOVED lines=13> */
.L_x_9058:
[----:B------:R-:W-:Y:S02]  /*12c30*/  IMAD.MOV.U32 R5, RZ, RZ, R23 ;  /* 0x000000ffff057224 */ /* 0x000fe400078e0017 */
[----:B------:R-:W-:Y:S01]  /*12c40*/  IMAD.MOV.U32 R13, RZ, RZ, R2 ;  /* 0x000000ffff0d7224 */ /* 0x000fe200078e0002 */
[----:B------:R-:W-:Y:S01]  /*12c50*/  MOV R12, 0x3 ;  /* 0x00000003000c7802 */ /* 0x000fe20000000f00 */
[----:B------:R-:W-:-:S07]  /*12c60*/  IMAD.MOV.U32 R22, RZ, RZ, R14 ;  /* 0x000000ffff167224 */ /* 0x000fce00078e000e */
[----:B------:R-:W-:Y:S05]  /*12c70*/  WARPSYNC.COLLECTIVE R15, `(.L_x_9059) ;  /* 0x000000000f087348 */ /* 0x000fea0003c00000 */
[----:B------:R0:W1:Y:S02]  /*12c80*/  SHFL.IDX P6, R14, R13, R12, R11 ;  /* 0x0000000c0d0e7389 */ /* 0x00006400000c000b */
[----:B01----:R-:W-:Y:S01]  /*12c90*/  ENDCOLLECTIVE ;  /* 0x000000000000791b */ /* 0x003fe20003800000 */
.L_x_9059:
        /* <DEDUP_REMOVED lines=14> */
.L_x_9060:
[----:B------:R-:W-:Y:S01]  /*12d80*/  IMAD.MOV.U32 R5, RZ, RZ, R21 ;  /* 0x000000ffff057224 */ /* 0x000fe200078e0015 */
[----:B------:R-:W-:Y:S01]  /*12d90*/  MOV R13, R2 ;  /* 0x00000002000d7202 */ /* 0x000fe20000000f00 */
[----:B------:R-:W-:Y:S01]  /*12da0*/  IMAD.MOV.U32 R12, RZ, RZ, 0x4 ;  /* 0x00000004ff0c7424 */ /* 0x000fe200078e00ff */
[----:B------:R-:W-:-:S07]  /*12db0*/  MOV R20, R14 ;  /* 0x0000000e00147202 */ /* 0x000fce0000000f00 */
[----:B------:R-:W-:Y:S05]  /*12dc0*/  WARPSYNC.COLLECTIVE R15, `(.L_x_9061) ;  /* 0x000000000f087348 */ /* 0x000fea0003c00000 */
[----:B------:R0:W1:Y:S02]  /*12dd0*/  SHFL.IDX P6, R14, R13, R12, R11 ;  /* 0x0000000c0d0e7389 */ /* 0x00006400000c000b */
[----:B01----:R-:W-:Y:S01]  /*12de0*/  ENDCOLLECTIVE ;  /* 0x000000000000791b */ /* 0x003fe20003800000 */
.L_x_9061:
        /* <DEDUP_REMOVED lines=14> */
.L_x_9062:
        /* <DEDUP_REMOVED lines=8> */
.L_x_9063:
        /* <DEDUP_REMOVED lines=14> */
.L_x_9064:
[----:B------:R-:W-:Y:S01]  /*13030*/  MOV R5, R19 ;  /* 0x0000001300057202 */ /* 0x000fe20000000f00 */
[----:B------:R-:W-:Y:S02]  /*13040*/  IMAD.MOV.U32 R13, RZ, RZ, R2 ;  /* 0x000000ffff0d7224 */ /* 0x000fe400078e0002 */
[----:B------:R-:W-:Y:S02]  /*13050*/  IMAD.MOV.U32 R12, RZ, RZ, 0x6 ;  /* 0x00000006ff0c7424 */ /* 0x000fe400078e00ff */
[----:B------:R-:W-:-:S07]  /*13060*/  IMAD.MOV.U32 R4, RZ, RZ, R14 ;  /* 0x000000ffff047224 */ /* 0x000fce00078e000e */
[----:B------:R-:W-:Y:S05]  /*13070*/  WARPSYNC.COLLECTIVE R15, `(.L_x_9065) ;  /* 0x000000000f087348 */ /* 0x000fea0003c00000 */
[----:B------:R0:W1:Y:S02]  /*13080*/  SHFL.IDX P6, R14, R13, R12, R11 ;  /* 0x0000000c0d0e7389 */ /* 0x00006400000c000b */
[----:B01----:R-:W-:Y:S01]  /*13090*/  ENDCOLLECTIVE ;  /* 0x000000000000791b */ /* 0x003fe20003800000 */
.L_x_9065:
        /* <DEDUP_REMOVED lines=13> */
.L_x_9066:
[----:B------:R-:W-:Y:S02]  /*13170*/  IMAD.MOV.U32 R5, RZ, RZ, R25 ;  /* 0x000000ffff057224 */ /* 0x000fe400078e0019 */
[----:B------:R-:W-:Y:S01]  /*13180*/  IMAD.MOV.U32 R13, RZ, RZ, R2 ;  /* 0x000000ffff0d7224 */ /* 0x000fe200078e0002 */
[----:B------:R-:W-:Y:S01]  /*13190*/  MOV R12, 0x7 ;  /* 0x00000007000c7802 */ /* 0x000fe20000000f00 */
[----:B------:R-:W-:-:S07]  /*131a0*/  IMAD.MOV.U32 R30, RZ, RZ, R14 ;  /* 0x000000ffff1e7224 */ /* 0x000fce00078e000e */
[----:B------:R-:W-:Y:S05]  /*131b0*/  WARPSYNC.COLLECTIVE R15, `(.L_x_9067) ;  /* 0x000000000f087348 */ /* 0x000fea0003c00000 */
[----:B------:R0:W1:Y:S02]  /*131c0*/  SHFL.IDX P6, R14, R13, R12, R11 ;  /* 0x0000000c0d0e7389 */ /* 0x00006400000c000b */
[----:B01----:R-:W-:Y:S01]  /*131d0*/  ENDCOLLECTIVE ;  /* 0x000000000000791b */ /* 0x003fe20003800000 */
.L_x_9067:
[----:B------:R-:W-:-:S05]  /*131e0*/  MOV R4, R30 ;  /* 0x0000001e00047202 */ /* 0x000fca0000000f00 */
        /* <DEDUP_REMOVED lines=11> */
.L_x_9068:
[----:B------:R-:W-:Y:S05]  /*132a0*/  BRA `(.L_x_9069) ;  /* 0xffffffc000fc7947 */ /* 0x000fea000383ffff */
.L_x_8963:
[----:B0-----:R0:W1:Y:S02]  /*132b0*/  SYNCS.PHASECHK.TRANS64.TRYWAIT P0, [R7+URZ+0x28820], R9 ;  /* 0x02882009070075a7 */ /* 0x001064000800017f */
[----:B-1----:R-:W-:Y:S05]  /*132c0*/  @!P0 NANOSLEEP.SYNCS 0x989680 ;  /* 0x009896800000895d */ /* 0x002fea0003900000 */
[----:B------:R-:W1:Y:S02]  /*132d0*/  @!P0 SYNCS.PHASECHK.TRANS64 P0, [R7+URZ+0x28820], R9 ;  /* 0x02882009070085a7 */ /* 0x000e64000800007f */
[----:B-1----:R-:W-:Y:S05]  /*132e0*/  @!P0 BRA `(.L_x_8963) ;  /* 0xfffffffc00f08947 */ /* 0x002fea000383ffff */
[----:B------:R-:W-:Y:S05]  /*132f0*/  BRA `(.L_x_9070) ;  /* 0xffffffc400707947 */ /* 0x000fea000383ffff */
.L_x_8964:
[----:B------:R-:W-:Y:S01]  /*13300*/  BSSY B0, `(.L_x_9071) ;  /* 0x0000008000007945 */ /* 0x000fe20003800000 */
[----:B------:R-:W-:Y:S01]  /*13310*/  MOV R13, R17 ;  /* 0x00000011000d7202 */ /* 0x000fe20000000f00 */
[----:B------:R-:W-:Y:S01]  /*13320*/  IMAD.MOV.U32 R12, RZ, RZ, RZ ;  /* 0x000000ffff0c7224 */ /* 0x000fe200078e00ff */
[----:B------:R-:W-:Y:S01]  /*13330*/  MOV R11, 0x1f ;  /* 0x0000001f000b7802 */ /* 0x000fe20000000f00 */
[----:B------:R-:W-:-:S07]  /*13340*/  IMAD.MOV.U32 R15, RZ, RZ, -0x1 ;  /* 0xffffffffff0f7424 */ /* 0x000fce00078e00ff */
[----:B0-2--5:R-:W-:Y:S05]  /*13350*/  WARPSYNC.COLLECTIVE R15, `(.L_x_9072) ;  /* 0x000000000f087348 */ /* 0x025fea0003c00000 */
[----:B------:R1:W3:Y:S02]  /*13360*/  SHFL.IDX P6, R14, R13, R12, R11 ;  /* 0x0000000c0d0e7389 */ /* 0x0002e400000c000b */
[----:B0123-5:R-:W-:Y:S01]  /*13370*/  ENDCOLLECTIVE ;  /* 0x000000000000791b */ /* 0x02ffe20003800000 */
.L_x_9072:
[----:B------:R-:W-:Y:S05]  /*13380*/  BSYNC B0 ;  /* 0x0000000000007941 */ /* 0x000fea0003800000 */
.L_x_9071:
[----:B------:R-:W-:Y:S05]  /*13390*/  BRA `(.L_x_9073) ;  /* 0xffffffc400547947 */ /* 0x000fea000383ffff */
.L_x_8965:
[----:B------:R-:W-:Y:S01]  /*133a0*/  BSSY B0, `(.L_x_9074) ;  /* 0x0000006000007945 */ /* 0x000fe20003800000 */
[----:B------:R-:W-:-:S07]  /*133b0*/  MOV R15, 0xffffffff ;  /* 0xffffffff000f7802 */ /* 0x000fce0000000f00 */
[----:B012--5:R-:W-:Y:S05]  /*133c0*/  WARPSYNC.COLLECTIVE R15, `(.L_x_9075) ;  /* 0x000000000f0c7348 */ /* 0x027fea0003c00000 */
[----:B------:R-:W-:Y:S02]  /*133d0*/  ELECT P6, UR62, PT ;  /* 0x00000000003e782f */ /* 0x000fe400038c0000 */
[----:B------:R-:W-:Y:S01]  /*133e0*/  MOV R14, UR62 ;  /* 0x0000003e000e7c02 */ /* 0x000fe20008000f00 */
[----:B012--5:R-:W-:Y:S10]  /*133f0*/  ENDCOLLECTIVE ;  /* 0x000000000000791b */ /* 0x027ff40003800000 */
.L_x_9075:
[----:B------:R-:W-:Y:S05]  /*13400*/  BSYNC B0 ;  /* 0x0000000000007941 */ /* 0x000fea0003800000 */
.L_x_9074:
[----:B------:R-:W-:Y:S05]  /*13410*/  BRA `(.L_x_9076) ;  /* 0xffffffc400487947 */ /* 0x000fea000383ffff */
.L_x_8967:
[----:B---3--:R3:W4:Y:S02]  /*13420*/  SYNCS.PHASECHK.TRANS64.TRYWAIT P1, [R5+URZ+0x28840], R2 ;  /* 0x02884002050075a7 */ /* 0x008724000802017f */
[----:B----4-:R-:W-:Y:S05]  /*13430*/  @!P1 NANOSLEEP.SYNCS 0x989680 ;  /* 0x009896800000995d */ /* 0x010fea0003900000 */
[----:B------:R-:W4:Y:S02]  /*13440*/  @!P1 SYNCS.PHASECHK.TRANS64 P1, [R5+URZ+0x28840], R2 ;  /* 0x02884002050095a7 */ /* 0x000f24000802007f */
[----:B----4-:R-:W-:Y:S05]  /*13450*/  @!P1 BRA `(.L_x_8967) ;  /* 0xfffffffc00f09947 */ /* 0x010fea000383ffff */
[----:B------:R-:W-:Y:S05]  /*13460*/  BRA `(.L_x_9077) ;  /* 0xffffffc400687947 */ /* 0x000fea000383ffff */
.L_x_8969:
[----:B0-----:R0:W4:Y:S02]  /*13470*/  SYNCS.PHASECHK.TRANS64.TRYWAIT P1, [R7+URZ+0x28840], R0 ;  /* 0x02884000070075a7 */ /* 0x001124000802017f */
[----:B----4-:R-:W-:Y:S05]  /*13480*/  @!P1 NANOSLEEP.SYNCS 0x989680 ;  /* 0x009896800000995d */ /* 0x010fea0003900000 */
[----:B------:R-:W4:Y:S02]  /*13490*/  @!P1 SYNCS.PHASECHK.TRANS64 P1, [R7+URZ+0x28840], R0 ;  /* 0x02884000070095a7 */ /* 0x000f24000802007f */
[----:B----4-:R-:W-:Y:S05]  /*134a0*/  @!P1 BRA `(.L_x_8969) ;  /* 0xfffffffc00f09947 */ /* 0x010fea000383ffff */
[----:B------:R-:W-:Y:S05]  /*134b0*/  BRA `(.L_x_9078) ;  /* 0xffffffc400747947 */ /* 0x000fea000383ffff */
.L_x_8971:
[----:B----4-:R4:W0:Y:S02]  /*134c0*/  SYNCS.PHASECHK.TRANS64.TRYWAIT P1, [R5+URZ+0x28860], R2 ;  /* 0x02886002050075a7 */ /* 0x010824000802017f */
[----:B0-----:R-:W-:Y:S05]  /*134d0*/  @!P1 NANOSLEEP.SYNCS 0x989680 ;  /* 0x009896800000995d */ /* 0x001fea0003900000 */
[----:B------:R-:W0:Y:S02]  /*134e0*/  @!P1 SYNCS.PHASECHK.TRANS64 P1, [R5+URZ+0x28860], R2 ;  /* 0x02886002050095a7 */ /* 0x000e24000802007f */
[----:B0-----:R-:W-:Y:S05]  /*134f0*/  @!P1 BRA `(.L_x_8971) ;  /* 0xfffffffc00f09947 */ /* 0x001fea000383ffff */
[----:B------:R-:W-:Y:S05]  /*13500*/  BRA `(.L_x_9079) ;  /* 0xffffffc400707947 */ /* 0x000fea000383ffff */
.L_x_9080:
        /* <DEDUP_REMOVED lines=15> */
.L_x_15994:


//--------------------- .text._ZN7cutlass13device_kernelIN5flash11enable_sm90INS1_16FlashAttnFwdSm90INS1_25CollectiveMainloopFwdSm90ILi2EN4cute5tupleIJNS5_1CILi1EEES8_S8_EEENS6_IJNS7_ILi128EEESA_SA_EEELi128ENS_6half_tEfNS_4arch4Sm90ELb1ELb0ELb1ELb1ELb1ELb0ELb0ELb1ELb1ELb1ELb1ELb0EEENS1_21CollectiveEpilogueFwdISB_S9_SC_SE_Li256ELb1ELb1ELb1ELb0EEENS1_36VarlenDynamicPersistentTileSchedulerILi128ELi128ELi256ELi128ELb1ELb1ELb1ELb1ELb1ELb1EEEEEEEEEvNT_6ParamsE --------------------------
	.section	.text._ZN7cutlass13device_kernelIN5flash11enable_sm90INS1_16FlashAttnFwdSm90INS1_25CollectiveMainloopFwdSm90ILi2EN4cute5tupleIJNS5_1CILi1EEES8_S8_EEENS6_IJNS7_ILi128EEESA_SA_EEELi128ENS_6half_tEfNS_4arch4Sm90ELb1ELb0ELb1ELb1ELb1ELb0ELb0ELb1ELb1ELb1ELb1ELb0EEENS1_21CollectiveEpilogueFwdISB_S9_SC_SE_Li256ELb1ELb1ELb1ELb0EEENS1_36VarlenDynamicPersistentTileSchedulerILi128ELi128ELi256ELi128ELb1ELb1ELb1ELb1ELb1ELb1EEEEEEEEEvNT_6ParamsE,"ax",@progbits
	.align	128
.text._ZN7cutlass13device_kernelIN5flash11enable_sm90INS1_16FlashAttnFwdSm90INS1_25CollectiveMainloopFwdSm90ILi2EN4cute5tupleIJNS5_1CILi1EEES8_S8_EEENS6_IJNS7_ILi128EEESA_SA_EEELi128ENS_6half_tEfNS_4arch4Sm90ELb1ELb0ELb1ELb1ELb1ELb0ELb0ELb1ELb1ELb1ELb1ELb0EEENS1_21CollectiveEpilogueFwdISB_S9_SC_SE_Li256ELb1ELb1ELb1ELb0EEENS1_36VarlenDynamicPersistentTileSchedulerILi128ELi128ELi256ELi128ELb1ELb1ELb1ELb1ELb1ELb1EEEEEEEEEvNT_6ParamsE:
        .type           _ZN7cutlass13device_kernelIN5flash11enable_sm90INS1_16FlashAttnFwdSm90INS1_25CollectiveMainloopFwdSm90ILi2EN4cute5tupleIJNS5_1CILi1EEES8_S8_EEENS6_IJNS7_ILi128EEESA_SA_EEELi128ENS_6half_tEfNS_4arch4Sm90ELb1ELb0ELb1ELb1ELb1ELb0ELb0ELb1ELb1ELb1ELb1ELb0EEENS1_21CollectiveEpilogueFwdISB_S9_SC_SE_Li256ELb1ELb1ELb1ELb0EEENS1_36VarlenDynamicPersistentTileSchedulerILi128ELi128ELi256ELi128ELb1ELb1ELb1ELb1ELb1ELb1EEEEEEEEEvNT_6ParamsE,@function
        .size           _ZN7cutlass13device_kernelIN5flash11enable_sm90INS1_16FlashAttnFwdSm90INS1_25CollectiveMainloopFwdSm90ILi2EN4cute5tupleIJNS5_1CILi1EEES8_S8_EEENS6_IJNS7_ILi128EEESA_SA_EEELi128ENS_6half_tEfNS_4arch4Sm90ELb1ELb0ELb1ELb1ELb1ELb0ELb0ELb1ELb1ELb1ELb1ELb0EEENS1_21CollectiveEpilogueFwdISB_S9_SC_SE_Li256ELb1ELb1ELb1ELb0EEENS1_36VarlenDynamicPersistentTileSchedulerILi128ELi128ELi256ELi128ELb1ELb1ELb1ELb1ELb1ELb1EEEEEEEEEvNT_6ParamsE,(.L_x_15995 - _ZN7cutlass13device_kernelIN5flash11enable_sm90INS1_16FlashAttnFwdSm90INS1_25CollectiveMainloopFwdSm90ILi2EN4cute5tupleIJNS5_1CILi1EEES8_S8_EEENS6_IJNS7_ILi128EEESA_SA_EEELi128ENS_6half_tEfNS_4arch4Sm90ELb1ELb0ELb1ELb1ELb1ELb0ELb0ELb1ELb1ELb1ELb1ELb0EEENS1_21CollectiveEpilogueFwdISB_S9_SC_SE_Li256ELb1ELb1ELb1ELb0EEENS1_36VarlenDynamicPersistentTileSchedulerILi128ELi128ELi256ELi128ELb1ELb1ELb1ELb1ELb1ELb1EEEEEEEEEvNT_6ParamsE)
        .other          _ZN7cutlass13device_kernelIN5flash11enable_sm90INS1_16FlashAttnFwdSm90INS1_25CollectiveMainloopFwdSm90ILi2EN4cute5tupleIJNS5_1CILi1EEES8_S8_EEENS6_IJNS7_ILi128EEESA_SA_EEELi128ENS_6half_tEfNS_4arch4Sm90ELb1ELb0ELb1ELb1ELb1ELb0ELb0ELb1ELb1ELb1ELb1ELb0EEENS1_21CollectiveEpilogueFwdISB_S9_SC_SE_Li256ELb1ELb1ELb1ELb0EEENS1_36VarlenDynamicPersistentTileSchedulerILi128ELi128ELi256ELi128ELb1ELb1ELb1ELb1ELb1ELb1EEEEEEEEEvNT_6ParamsE,@"STO_CUDA_ENTRY STV_DEFAULT"
_ZN7cutlass13device_kernelIN5flash11enable_sm90INS1_16FlashAttnFwdSm90INS1_25CollectiveMainloopFwdSm90ILi2EN4cute5tupleIJNS5_1CILi1EEES8_S8_EEENS6_IJNS7_ILi128EEESA_SA_EEELi128ENS_6half_tEfNS_4arch4Sm90ELb1ELb0ELb1ELb1ELb1ELb0ELb0ELb1ELb1ELb1ELb1ELb0EEENS1_21CollectiveEpilogueFwdISB_S9_SC_SE_Li256ELb1ELb1ELb1ELb0EEENS1_36VarlenDynamicPersistentTileSchedulerILi128ELi128ELi256ELi128ELb1ELb1ELb1ELb1ELb1ELb1EEEEEEEEEvNT_6ParamsE:
        /* <DEDUP_REMOVED lines=45> */
.L_x_9081:
        /* <DEDUP_REMOVED lines=22> */
.L_x_9082:
        /* <DEDUP_REMOVED lines=18> */
.L_x_9083:
        /* <DEDUP_REMOVED lines=22> */
.L_x_9084:
        /* <DEDUP_REMOVED lines=23> */
.L_x_9085:
        /* <DEDUP_REMOVED lines=10> */
.L_x_9087:
[----:B------:R-:W-:-:S08]  /*08c0*/  NOP ;  /* 0x0000000000007918 */ /* 0x000fd00000000000 */
[----:B------:R-:W1:Y:S02]  /*08d0*/  USETMAXREG.TRY_ALLOC.CTAPOOL UP0, 0xe8 ;  /* 0x000000e8000079c8 */ /* 0x000e640008000600 */
[----:B-1----:R-:W-:-:S13]  /*08e0*/  PLOP3.LUT P0, PT, PT, PT, UP0, 0x80, 0x0 ;  /* 0x000000000000781c */ /* 0x002fda0003f0f008 */
[----:B------:R-:W-:Y:S05]  /*08f0*/  @!P0 BRA `(.L_x_9087) ;  /* 0xfffffffc00f08947 */ /* 0x000fea000383ffff */
[----:B0-----:R-:W0:Y:S01]  /*0900*/  S2R R2, SR_TID.X ;  /* 0x0000000000027919 */ /* 0x001e220000002100 */
        /* <DEDUP_REMOVED lines=13> */
[----:B------:R-:W2:Y:S01]  /*09e0*/  LDL R3, [R1+0x20] ;  /* 0x0000200001037983 */ /* 0x000ea20000100800 */
[----:B------:R-:W-:Y:S01]  /*09f0*/  VIADD R219, R2, 0xffffff80 ;  /* 0xffffff8002db7836 */ /* 0x000fe20000000000 */
[----:B------:R-:W-:Y:S01]  /*0a00*/  R2UR UR6, R33 ;  /* 0x00000000210672ca */ /* 0x000fe200000e0000 */
[----:B------:R-:W-:Y:S01]  /*0a10*/  UMOV UR60, URZ ;  /* 0x0000003f003c7c82 */ /* 0x000fe20008000000 */
[----:B------:R-:W-:Y:S01]  /*0a20*/  R2UR UR5, R34 ;  /* 0x00000000220572ca */ /* 0x000fe200000e0000 */
[----:B------:R-:W-:Y:S01]  /*0a30*/  UMOV UR39, URZ ;  /* 0x0000003f00277c82 */ /* 0x000fe20008000000 */
[----:B------:R-:W-:Y:S01]  /*0a40*/  SHF.R.S32.HI R0, RZ, 0x1f, R219 ;  /* 0x0000001fff007819 */ /* 0x000fe200000114db */
[----:B------:R-:W-:-:S03]  /*0a50*/  UMOV UR38, URZ ;  /* 0x0000003f00267c82 */ /* 0x000fc60008000000 */
[CC--:B------:R-:W-:Y:S02]  /*0a60*/  LEA.HI R4, R0.reuse, R219.reuse, RZ, 0x5 ;  /* 0x000000db00047211 */ /* 0x0c0fe400078f28ff */
[----:B------:R-:W-:-:S03]  /*0a70*/  LEA.HI R2, R0, R219, RZ, 0x4 ;  /* 0x000000db00027211 */ /* 0x000fc600078f20ff */
[----:B------:R-:W-:Y:S01]  /*0a80*/  IMAD.SHL.U32 R6, R4, 0x20, RZ ;  /* 0x0000002004067824 */ /* 0x000fe200078e00ff */
[----:B------:R-:W-:Y:S02]  /*0a90*/  LOP3.LUT R4, R2, 0x3fffff0, RZ, 0xc0, !PT ;  /* 0x03fffff002047812 */ /* 0x000fe400078ec0ff */
[----:B------:R-:W-:Y:S02]  /*0aa0*/  SHF.R.S32.HI R5, RZ, 0x4, R2 ;  /* 0x00000004ff057819 */ /* 0x000fe40000011402 */
[----:B------:R-:W-:Y:S01]  /*0ab0*/  LOP3.LUT R7, R6, 0xfffffc00, RZ, 0xc0, !PT ;  /* 0xfffffc0006077812 */ /* 0x000fe200078ec0ff */
[----:B------:R-:W-:Y:S01]  /*0ac0*/  IMAD.IADD R4, R219, 0x1, -R4 ;  /* 0x00000001db047824 */ /* 0x000fe200078e0a04 */
[----:B------:R-:W-:-:S03]  /*0ad0*/  LEA.HI R2, R2, R5, RZ, 0x1 ;  /* 0x0000000502027211 */ /* 0x000fc600078f08ff */
[----:B------:R-:W-:Y:S01]  /*0ae0*/  IMAD R7, R4, 0x40, R7 ;  /* 0x0000004004077824 */ /* 0x000fe200078e0207 */
[----:B------:R-:W-:Y:S02]  /*0af0*/  LEA.HI R4, R0, R219, RZ, 0x2 ;  /* 0x000000db00047211 */ /* 0x000fe400078f10ff */
[----:B------:R-:W-:Y:S02]  /*0b00*/  LOP3.LUT R2, R2, 0x1ffffffe, RZ, 0xc0, !PT ;  /* 0x1ffffffe02027812 */ /* 0x000fe400078ec0ff */
[----:B------:R-:W-:-:S03]  /*0b10*/  LOP3.LUT R4, R4, 0xfffffffc, RZ, 0xc0, !PT ;  /* 0xfffffffc04047812 */ /* 0x000fc600078ec0ff */
[----:B------:R-:W-:Y:S01]  /*0b20*/  IMAD.IADD R2, R5, 0x1, -R2 ;  /* 0x0000000105027824 */ /* 0x000fe200078e0a02 */
[----:B------:R-:W-:-:S03]  /*0b30*/  IADD3 R4, R219, -R4, RZ ;  /* 0x80000004db047210 */ /* 0x000fc60007ffe0ff */
[----:B------:R-:W-:Y:S01]  /*0b40*/  IMAD R216, R2, 0x8, R7 ;  /* 0x0000000802d87824 */ /* 0x000fe200078e0207 */
[----:B------:R-:W-:-:S04]  /*0b50*/  LEA.HI R2, R4, R4, RZ, 0x1 ;  /* 0x0000000404027211 */ /* 0x000fc800078f08ff */
        /* <DEDUP_REMOVED lines=14> */
[----:B------:R-:W-:Y:S01]  /*0c40*/  LOP3.LUT R3, R3, 0x3fffffe, RZ, 0xc0, !PT ;  /* 0x03fffffe03037812 */ /* 0x000fe200078ec0ff */
[----:B------:R-:W-:Y:S01]  /*0c50*/  IMAD.SHL.U32 R2, R19, 0x8, RZ ;  /* 0x0000000813027824 */ /* 0x000fe200078e00ff */
[CC--:B------:R-:W-:Y:S02]  /*0c60*/  LEA.HI R8, R9.reuse, R198.reuse, RZ, 0x2 ;  /* 0x000000c609087211 */ /* 0x0c0fe400078f10ff */
[----:B------:R-:W-:Y:S01]  /*0c70*/  LEA.HI R9, R9, R198, RZ, 0x5 ;  /* 0x000000c609097211 */ /* 0x000fe200078f28ff */
[----:B------:R-:W-:Y:S01]  /*0c80*/  IMAD.IADD R3, R214, 0x1, -R3 ;  /* 0x00000001d6037824 */ /* 0x000fe200078e0a03 */
[--C-:B------:R-:W-:Y:S01]  /*0c90*/  SHF.R.S32.HI R6, RZ, 0x2, R8.reuse ;  /* 0x00000002ff067819 */ /* 0x100fe20000011408 */
[----:B------:R-:W-:Y:S01]  /*0ca0*/  VIADD R18, R2, 0x40 ;  /* 0x0000004002127836 */ /* 0x000fe20000000000 */
[----:B------:R-:W-:Y:S02]  /*0cb0*/  SHF.R.S32.HI R11, RZ, 0x1f, R8 ;  /* 0x0000001fff0b7819 */ /* 0x000fe40000011408 */
[----:B------:R-:W-:-:S02]  /*0cc0*/  LOP3.LUT R5, R8, 0x7ffffffc, RZ, 0xc0, !PT ;  /* 0x7ffffffc08057812 */ /* 0x000fc400078ec0ff */
[----:B------:R-:W-:Y:S02]  /*0cd0*/  LEA.HI R11, R11, R6, RZ, 0x3 ;  /* 0x000000060b0b7211 */ /* 0x000fe400078f18ff */
[----:B------:R-:W-:Y:S01]  /*0ce0*/  SHF.R.S32.HI R9, RZ, 0x5, R9 ;  /* 0x00000005ff097819 */ /* 0x000fe20000011409 */
[----:B------:R-:W-:Y:S01]  /*0cf0*/  IMAD.IADD R5, R198, 0x1, -R5 ;  /* 0x00000001c6057824 */ /* 0x000fe200078e0a05 */
[----:B------:R-:W-:Y:S02]  /*0d00*/  LOP3.LUT R11, R11, 0xfffffff8, RZ, 0xc0, !PT ;  /* 0xfffffff80b0b7812 */ /* 0x000fe400078ec0ff */
[----:B------:R-:W-:Y:S02]  /*0d10*/  SHF.R.S32.HI R218, RZ, 0x1f, R2 ;  /* 0x0000001fffda7819 */ /* 0x000fe40000011402 */
[----:B------:R-:W-:Y:S01]  /*0d20*/  SHF.L.U32 R16, R5, 0x1, RZ ;  /* 0x0000000105107819 */ /* 0x000fe200000006ff */
[----:B------:R-:W-:Y:S01]  /*0d30*/  IMAD.IADD R6, R6, 0x1, -R11 ;  /* 0x0000000106067824 */ /* 0x000fe200078e0a0b */
[----:B------:R-:W-:-:S02]  /*0d40*/  SHF.R.S32.HI R217, RZ, 0x1f, R18 ;  /* 0x0000001fffd97819 */ /* 0x000fc40000011412 */
[C---:B------:R-:W-:Y:S01]  /*0d50*/  IADD3 R187, R16.reuse, 0x50, RZ ;  /* 0x0000005010bb7810 */ /* 0x040fe20007ffe0ff */
[----:B------:R-:W-:Y:S02]  /*0d60*/  IMAD R6, R9, 0x10, R6 ;  /* 0x0000001009067824 */ /* 0x000fe400078e0206 */
[C---:B------:R-:W-:Y:S01]  /*0d70*/  VIADD R196, R16.reuse, 0x8 ;  /* 0x0000000810c47836 */ /* 0x040fe20000000000 */
[----:B------:R-:W-:Y:S01]  /*0d80*/  SHF.R.S32.HI R204, RZ, 0x1f, R187 ;  /* 0x0000001fffcc7819 */ /* 0x000fe200000114bb */
        /* <DEDUP_REMOVED lines=27> */
[----:B------:R-:W-:Y:S01]  /*0f40*/  SHF.R.S32.HI R199, RZ, 0x1f, R22 ;  /* 0x0000001fffc77819 */ /* 0x000fe20000011416 */
[----:B------:R-:W-:-:S07]  /*0f50*/  IMAD R17, R4, 0x8, R215 ;  /* 0x0000000804117824 */ /* 0x000fce00078e02d7 */
.L_x_9151:
[----:B0-2-4-:R-:W0:Y:S01]  /*0f60*/  LDC.64 R4, c[0x0][0xc88] ;  /* 0x00032200ff047b82 */ /* 0x015e220000000a00 */
[----:B------:R-:W-:Y:S01]  /*0f70*/  ULDC.64 UR8, c[0x0][0xa28] ;  /* 0x00028a0000087ab9 */ /* 0x000fe20000000a00 */
[----:B------:R-:W-:Y:S01]  /*0f80*/  ULDC.64 UR10, c[0x0][0xa18] ;  /* 0x00028600000a7ab9 */ /* 0x000fe20000000a00 */
[----:B------:R-:W-:Y:S01]  /*0f90*/  ULDC UR4, c[0x0][0x424] ;  /* 0x0001090000047ab9 */ /* 0x000fe20000000800 */
[----:B------:R-:W-:Y:S01]  /*0fa0*/  ULDC UR7, c[0x0][0x2f0] ;  /* 0x0000bc0000077ab9 */ /* 0x000fe20000000800 */
[----:B0-----:R-:W-:-:S06]  /*0fb0*/  IMAD.WIDE R4, R35, 0x4, R4 ;  /* 0x0000000423047825 */ /* 0x001fcc00078e0204 */
[----:B------:R-:W2:Y:S01]  /*0fc0*/  LDG.E R4, desc[UR36][R4.64] ;  /* 0x0000002404047981 */ /* 0x000ea2000c1e1900 */
[----:B------:R-:W-:Y:S02]  /*0fd0*/  UISETP.NE.U32.AND UP0, UPT, UR8, URZ, UPT ;  /* 0x0000003f0800728c */ /* 0x000fe4000bf05070 */
        /* <DEDUP_REMOVED lines=9> */
[----:B------:R-:W-:Y:S01]  /*1070*/  @UP1 ULEA UR10, UP0, UR53, UR10, 0x2 ;  /* 0x0000000a350a1291 */ /* 0x000fe2000f80103f */
[----:B------:R-:W-:-:S03]  /*1080*/  IMAD.U32 R4, RZ, RZ, UR8 ;  /* 0x00000008ff047e24 */ /* 0x000fc6000f8e00ff */
[----:B------:R-:W-:Y:S01]  /*1090*/  @UP1 ULEA.HI.X UR11, UR53, UR11, UR58, 0x2, UP0 ;  /* 0x0000000b350b1291 */ /* 0x000fe200080f143a */
[----:B------:R-:W-:Y:S01]  /*10a0*/  IMAD.U32 R5, RZ, RZ, UR9 ;  /* 0x00000009ff057e24 */ /* 0x000fe2000f8e00ff */
[----:B------:R-:W-:Y:S01]  /*10b0*/  ULDC.64 UR8, c[0x0][0x418] ;  /* 0x0001060000087ab9 */ /* 0x000fe20000000a00 */
[----:B------:R-:W-:-:S03]  /*10c0*/  IMAD.U32 R6, RZ, RZ, UR10 ;  /* 0x0000000aff067e24 */ /* 0x000fc6000f8e00ff */
[----:B---3--:R-:W-:Y:S01]  /*10d0*/  MOV R7, UR11 ;  /* 0x0000000b00077c02 */ /* 0x008fe20008000f00 */
[----:B------:R-:W2:Y:S01]  /*10e0*/  @P0 LDG.E R4, desc[UR36][R4.64] ;  /* 0x0000002404040981 */ /* 0x000ea2000c1e1900 */
[----:B------:R-:W-:Y:S01]  /*10f0*/  UISETP.NE.U32.AND UP0, UPT, UR8, URZ, UPT ;  /* 0x0000003f0800728c */ /* 0x000fe2000bf05070 */
[----:B------:R-:W-:Y:S02]  /*1100*/  ULDC.64 UR10, c[0x0][0xa20] ;  /* 0x00028800000a7ab9 */ /* 0x000fe40000000a00 */
[----:B------:R-:W3:Y:S01]  /*1110*/  @P2 LDG.E R6, desc[UR36][R6.64] ;  /* 0x0000002406062981 */ /* 0x000ee2000c1e1900 */
[----:B------:R-:W-:Y:S01]  /*1120*/  UISETP.NE.AND.EX UP0, UPT, UR9, URZ, UPT, UP0 ;  /* 0x0000003f0900728c */ /* 0x000fe2000bf05300 */
[----:B------:R-:W-:Y:S01]  /*1130*/  ISETP.NE.U32.AND P1, PT, RZ, UR10, PT ;  /* 0x0000000aff007c0c */ /* 0x000fe2000bf25070 */
[----:B------:R-:W-:Y:S01]  /*1140*/  UMOV UR48, URZ ;  /* 0x0000003f00307c82 */ /* 0x000fe20008000000 */
[----:B------:R-:W-:Y:S02]  /*1150*/  ULOP3.LUT UR56, UR5, 0xffff, URZ, 0xc0, !UPT ;  /* 0x0000ffff05387892 */ /* 0x000fe4000f8ec03f */
[----:B------:R-:W-:Y:S01]  /*1160*/  USEL UR4, UR4, 0x1, UP0 ;  /* 0x0000000104047887 */ /* 0x000fe20008000000 */
[----:B------:R-:W-:-:S03]  /*1170*/  ISETP.NE.AND.EX P1, PT, RZ, UR11, PT, P1 ;  /* 0x0000000bff007c0c */ /* 0x000fc6000bf25310 */
[----:B------:R-:W-:Y:S01]  /*1180*/  UIMAD UR4, UR4, UR7, URZ ;  /* 0x00000007040472a4 */ /* 0x000fe2000f8e023f */
        /* <DEDUP_REMOVED lines=17> */
.L_x_9088:
[----:B------:R-:W-:Y:S05]  /*12a0*/  @!P1 BRA `(.L_x_9089) ;  /* 0x00000000001c9947 */ /* 0x000fea0003800000 */
[----:B------:R-:W-:-:S04]  /*12b0*/  ULEA UR4, UP0, UR53, UR10, 0x2 ;  /* 0x0000000a35047291 */ /* 0x000fc8000f80103f */
[----:B------:R-:W-:Y:S02]  /*12c0*/  ULEA.HI.X UR7, UR53, UR11, UR58, 0x2, UP0 ;  /* 0x0000000b35077291 */ /* 0x000fe400080f143a */
[----:B------:R-:W-:-:S04]  /*12d0*/  IMAD.U32 R4, RZ, RZ, UR4 ;  /* 0x00000004ff047e24 */ /* 0x000fc8000f8e00ff */
[----:B------:R-:W-:-:S05]  /*12e0*/  IMAD.U32 R5, RZ, RZ, UR7 ;  /* 0x00000007ff057e24 */ /* 0x000fca000f8e00ff */
[----:B------:R-:W2:Y:S02]  /*12f0*/  LDG.E R4, desc[UR36][R4.64] ;  /* 0x0000002404047981 */ /* 0x000ea4000c1e1900 */
[----:B--2---:R-:W-:Y:S01]  /*1300*/  R2UR UR4, R4 ;  /* 0x00000000040472ca */ /* 0x004fe200000e0000 */
[----:B------:R-:W-:-:S14]  /*1310*/  BRA `(.L_x_9090) ;  /* 0x0000000000347947 */ /* 0x000fdc0003800000 */
.L_x_9089:
        /* <DEDUP_REMOVED lines=13> */
.L_x_9090:
        /* <DEDUP_REMOVED lines=9> */
[----:B------:R-:W-:-:S04]  /*1480*/  UIMAD.WIDE.U32 UR6, UR8, UR6, URZ ;  /* 0x00000006080672a5 */ /* 0x000fc8000f8e003f */
[----:B------:R-:W-:Y:S02]  /*1490*/  @UP0 USHF.R.U32.HI UR8, URZ, UR4, UR7 ;  /* 0x000000043f080299 */ /* 0x000fe40008011607 */
[----:B------:R-:W-:Y:S02]  /*14a0*/  UIADD3 UR4, UR48, 0x7f, URZ ;  /* 0x0000007f30047890 */ /* 0x000fe4000fffe03f */
[----:B------:R-:W-:Y:S02]  /*14b0*/  UIADD3 UR8, UR9, UR8, URZ ;  /* 0x0000000809087290 */ /* 0x000fe4000fffe03f */
[----:B------:R-:W-:Y:S02]  /*14c0*/  USHF.R.S32.HI UR6, URZ, 0x1f, UR4 ;  /* 0x0000001f3f067899 */ /* 0x000fe40008011404 */
[----:B------:R-:W-:Y:S02]  /*14d0*/  USHF.R.S32.HI UR7, URZ, 0x1f, UR8 ;  /* 0x0000001f3f077899 */ /* 0x000fe40008011408 */
[----:B------:R-:W-:-:S02]  /*14e0*/  ULEA.HI UR6, UR6, UR4, URZ, 0x7 ;  /* 0x0000000406067291 */ /* 0x000fc4000f8f383f */
[----:B------:R-:W-:Y:S02]  /*14f0*/  ULEA.HI UR7, UR7, UR8, URZ, 0x7 ;  /* 0x0000000807077291 */ /* 0x000fe4000f8f383f */
[----:B------:R-:W-:Y:S02]  /*1500*/  USHF.R.S32.HI UR6, URZ, 0x7, UR6 ;  /* 0x000000073f067899 */ /* 0x000fe40008011406 */
[----:B------:R-:W-:Y:S02]  /*1510*/  USHF.R.S32.HI UR7, URZ, 0x7, UR7 ;  /* 0x000000073f077899 */ /* 0x000fe40008011407 */
[----:B------:R-:W-:Y:S02]  /*1520*/  ULOP3.LUT UR4, UR5, 0xff000000, URZ, 0xc0, !UPT ;  /* 0xff00000005047892 */ /* 0x000fe4000f8ec03f */
[----:B------:R-:W-:Y:S02]  /*1530*/  UISETP.LT.AND UP0, UPT, UR6, UR7, UPT ;  /* 0x000000070600728c */ /* 0x000fe4000bf01270 */
[----:B------:R-:W-:-:S02]  /*1540*/  ULOP3.LUT UR5, UR5, 0xff0000, URZ, 0xc0, !UPT ;  /* 0x00ff000005057892 */ /* 0x000fc4000f8ec03f */
[----:B------:R-:W-:Y:S02]  /*1550*/  USEL UR9, UR6, UR7, UP0 ;  /* 0x0000000706097287 */ /* 0x000fe40008000000 */
[----:B------:R-:W-:Y:S02]  /*1560*/  USHF.R.U32.HI UR4, URZ, 0x8, UR4 ;  /* 0x000000083f047899 */ /* 0x000fe40008011604 */
[----:B------:R-:W-:Y:S02]  /*1570*/  UISETP.GE.AND UP0, UPT, UR9, 0x1, UPT ;  /* 0x000000010900788c */ /* 0x000fe4000bf06270 */
        /* <DEDUP_REMOVED lines=17> */
[----:B------:R-:W-:-:S04]  /*1690*/  IABS R5, R5 ;  /* 0x0000000500057213 */ /* 0x000fc80000000000 */
[----:B------:R-:W-:-:S04]  /*16a0*/  MOV R4, R5 ;  /* 0x0000000500047202 */ /* 0x000fc80000000f00 */
[----:B------:R-:W-:-:S03]  /*16b0*/  R2UR UR8, R4 ;  /* 0x00000000040872ca */ /* 0x000fc600000e0000 */
        /* <DEDUP_REMOVED lines=22> */
.L_x_9091:
[----:B------:R-:W-:Y:S01]  /*1820*/  UIMAD UR51, UR57, UR4, URZ ;  /* 0x00000004393372a4 */ /* 0x000fe2000f8e023f */
[----:B------:R-:W-:Y:S01]  /*1830*/  IMAD.U32 R0, RZ, RZ, UR9 ;  /* 0x00000009ff007e24 */ /* 0x000fe2000f8e00ff */
[----:B------:R-:W-:Y:S01]  /*1840*/  PLOP3.LUT P0, PT, PT, PT, PT, 0x80, 0x0 ;  /* 0x000000000000781c */ /* 0x000fe20003f0f070 */
[----:B------:R-:W-:Y:S01]  /*1850*/  IMAD.U32 R3, RZ, RZ, UR4 ;  /* 0x00000004ff037e24 */ /* 0x000fe2000f8e00ff */
[----:B------:R-:W-:Y:S02]  /*1860*/  CS2R R150, SRZ ;  /* 0x0000000000967805 */ /* 0x000fe4000001ff00 */
[----:B------:R-:W-:Y:S02]  /*1870*/  CS2R R148, SRZ ;  /* 0x0000000000947805 */ /* 0x000fe4000001ff00 */
[----:B------:R-:W-:Y:S02]  /*1880*/  CS2R R146, SRZ ;  /* 0x0000000000927805 */ /* 0x000fe4000001ff00 */
[----:B------:R-:W-:-:S02]  /*1890*/  CS2R R144, SRZ ;  /* 0x0000000000907805 */ /* 0x000fc4000001ff00 */
[----:B------:R-:W-:Y:S01]  /*18a0*/  VIADDMNMX R3, R3, UR51, R0, PT ;  /* 0x0000003303037c46 */ /* 0x000fe2000b800100 */
[----:B------:R-:W-:Y:S01]  /*18b0*/  IMAD.MOV.U32 R0, RZ, RZ, RZ ;  /* 0x000000ffff007224 */ /* 0x000fe200078e00ff */
[----:B------:R-:W-:Y:S02]  /*18c0*/  CS2R R142, SRZ ;  /* 0x00000000008e7805 */ /* 0x000fe4000001ff00 */
[----:B------:R-:W-:Y:S02]  /*18d0*/  CS2R R140, SRZ ;  /* 0x00000000008c7805 */ /* 0x000fe4000001ff00 */
[----:B------:R-:W-:Y:S01]  /*18e0*/  R2UR UR41, R3 ;  /* 0x00000000032972ca */ /* 0x000fe200000e0000 */
[----:B------:R-:W-:Y:S01]  /*18f0*/  IMAD.MOV.U32 R3, RZ, RZ, RZ ;  /* 0x000000ffff037224 */ /* 0x000fe200078e00ff */
        /* <DEDUP_REMOVED lines=11> */
[----:B------:R-:W-:Y:S01]  /*19b0*/  UISETP.GT.AND UP0, UPT, UR41, UR51, UPT ;  /* 0x000000332900728c */ /* 0x000fe2000bf04270 */
[----:B------:R-:W-:Y:S02]  /*19c0*/  CS2R R116, SRZ ;  /* 0x0000000000747805 */ /* 0x000fe4000001ff00 */
[----:B------:R-:W-:Y:S02]  /*19d0*/  CS2R R114, SRZ ;  /* 0x0000000000727805 */ /* 0x000fe4000001ff00 */
[----:B------:R-:W-:-:S02]  /*19e0*/  CS2R R112, SRZ ;  /* 0x0000000000707805 */ /* 0x000fc4000001ff00 */
[----:B------:R-:W-:Y:S02]  /*19f0*/  CS2R R110, SRZ ;  /* 0x00000000006e7805 */ /* 0x000fe4000001ff00 */
[----:B------:R-:W-:Y:S02]  /*1a00*/  CS2R R108, SRZ ;  /* 0x00000000006c7805 */ /* 0x000fe4000001ff00 */
[----:B------:R-:W-:Y:S02]  /*1a10*/  PLOP3.LUT P1, PT, PT, PT, UP0, 0x80, 0x0 ;  /* 0x000000000000781c */ /* 0x000fe40003f2f008 */
        /* <DEDUP_REMOVED lines=42> */
.L_x_9093:
[----:B------:R-:W-:Y:S01]  /*1cc0*/  ULEA.HI UR4, UR60, UR60, URZ, 0x1 ;  /* 0x0000003c3c047291 */ /* 0x000fe2000f8f083f */
[----:B------:R-:W-:-:S03]  /*1cd0*/  IMAD.U32 R3, RZ, RZ, UR61 ;  /* 0x0000003dff037e24 */ /* 0x000fc6000f8e00ff */
[----:B------:R-:W-:Y:S02]  /*1ce0*/  ULOP3.LUT UR4, UR4, 0xfffffffe, URZ, 0xc0, !UPT ;  /* 0xfffffffe04047892 */ /* 0x000fe4000f8ec03f */
[----:B------:R-:W-:Y:S02]  /*1cf0*/  ISETP.NE.AND P0, PT, R3, 0x3, PT ;  /* 0x000000030300780c */ /* 0x000fe40003f05270 */
[----:B------:R-:W-:-:S06]  /*1d00*/  UIADD3 UR4, UR60, -UR4, URZ ;  /* 0x800000043c047290 */ /* 0x000fcc000fffe03f */
[----:B------:R-:W-:-:S05]  /*1d10*/  IMAD.U32 R0, RZ, RZ, UR4 ;  /* 0x00000004ff007e24 */ /* 0x000fca000f8e00ff */
[----:B------:R-:W-:-:S04]  /*1d20*/  SHF.L.U32 R0, R0, 0x1f, RZ ;  /* 0x0000001f00007819 */ /* 0x000fc800000006ff */
[----:B------:R-:W0:Y:S02]  /*1d30*/  SYNCS.PHASECHK.TRANS64.TRYWAIT P1, [UR40+0x28800], R0 ;  /* 0x02880000ff0075a7 */ /* 0x000e240008020168 */
[----:B0-----:R-:W-:Y:S05]  /*1d40*/  @!P1 BRA `(.L_x_9094) ;  /* 0x0000012000d89947 */ /* 0x001fea0003800000 */
.L_x_9240:
[----:B------:R-:W-:Y:S05]  /*1d50*/  @!P0 BRA `(.L_x_9095) ;  /* 0x0000000000048947 */ /* 0x000fea0003800000 */
[----:B------:R-:W-:Y:S01]  /*1d60*/  BPT.TRAP 0x1 ;  /* 0x000000040000795c */ /* 0x000fe20000300000 */
.L_x_9095:
[----:B0-----:R-:W-:Y:S02]  /*1d70*/  IMAD.U32 R0, RZ, RZ, UR38 ;  /* 0x00000026ff007e24 */ /* 0x001fe4000f8e00ff */
[----:B------:R-:W-:-:S03]  /*1d80*/  IMAD.U32 R3, RZ, RZ, UR39 ;  /* 0x00000027ff037e24 */ /* 0x000fc6000f8e00ff */
[----:B------:R-:W-:Y:S02]  /*1d90*/  LEA R0, R0, UR40, 0x3 ;  /* 0x0000002800007c11 */ /* 0x000fe4000f8e18ff */
[----:B------:R-:W-:-:S04]  /*1da0*/  SHF.L.U32 R3, R3, 0x1f, RZ ;  /* 0x0000001f03037819 */ /* 0x000fc800000006ff */
[----:B------:R0:W1:Y:S01]  /*1db0*/  SYNCS.PHASECHK.TRANS64.TRYWAIT P1, [R0+URZ+0x28830], R3 ;  /* 0x02883003000075a7 */ /* 0x000062000802017f */
[----:B------:R-:W-:Y:S05]  /*1dc0*/  @!P0 BRA `(.L_x_9096) ;  /* 0x0000000000048947 */ /* 0x000fea0003800000 */
[----:B------:R-:W-:Y:S01]  /*1dd0*/  BPT.TRAP 0x1 ;  /* 0x000000040000795c */ /* 0x000fe20000300000 */
.L_x_9096:
[----:B-1----:R-:W-:Y:S05]  /*1de0*/  @P1 BRA `(.L_x_9097) ;  /* 0x0000000000081947 */ /* 0x002fea0003800000 */
[----:B------:R-:W1:Y:S02]  /*1df0*/  SYNCS.PHASECHK.TRANS64.TRYWAIT P1, [R0+URZ+0x28830], R3 ;  /* 0x02883003000075a7 */ /* 0x000e64000802017f */
[----:B-1----:R-:W-:Y:S05]  /*1e00*/  @!P1 BRA `(.L_x_9098) ;  /* 0x0000012000c09947 */ /* 0x002fea0003800000 */
.L_x_9097:
[----:B------:R-:W-:Y:S05]  /*1e10*/  WARPSYNC.ALL ;  /* 0x0000000000007948 */ /* 0x000fea0003800000 */
[----:B------:R-:W-:Y:S01]  /*1e20*/  UIADD3 UR4, UR40, 0x18400, URZ ;  /* 0x0001840028047890 */ /* 0x000fe2000fffe03f */
[----:B------:R-:W-:Y:S01]  /*1e30*/  WARPGROUP.ARRIVE ;  /* 0x00000000000079c5 */ /* 0x000fe20000000000 */
[----:B------:R-:W-:Y:S02]  /*1e40*/  ULOP3.LUT UR44, UR42, 0x10000, URZ, 0xfc, !UPT ;  /* 0x000100002a2c7892 */ /* 0x000fe4000f8efc3f */
[----:B------:R-:W-:Y:S01]  /*1e50*/  USHF.R.U32.HI UR4, URZ, 0x4, UR4 ;  /* 0x000000043f047899 */ /* 0x000fe20008011604 */
[----:B------:R-:W-:Y:S01]  /*1e60*/  UMOV UR45, 0x40000040 ;  /* 0x40000040002d7882 */ /* 0x000fe20000000000 */
[----:B------:R-:W-:-:S02]  /*1e70*/  UMOV UR47, 0x40000040 ;  /* 0x40000040002f7882 */ /* 0x000fc40000000000 */
[----:B------:R-:W-:Y:S02]  /*1e80*/  ULOP3.LUT UR4, UR4, 0x3fff, URZ, 0xc0, !UPT ;  /* 0x00003fff04047892 */ /* 0x000fe4000f8ec03f */
[----:B------:R-:W-:Y:S02]  /*1e90*/  UIADD3 UR8, UR44, 0x2, URZ ;  /* 0x000000022c087890 */ /* 0x000fe4000fffe03f */
[----:B------:R-:W-:Y:S01]  /*1ea0*/  ULOP3.LUT UR4, UR4, 0x10000, URZ, 0xfc, !UPT ;  /* 0x0001000004047892 */ /* 0x000fe2000f8efc3f */
[----:B------:R-:W-:Y:S01]  /*1eb0*/  UMOV UR9, 0x40000040 ;  /* 0x4000004000097882 */ /* 0x000fe20000000000 */
[----:B------:R-:W-:Y:S02]  /*1ec0*/  UMOV UR11, 0x40000040 ;  /* 0x40000040000b7882 */ /* 0x000fe40000000000 */
        /* <DEDUP_REMOVED lines=51> */
.L_x_9099:
[----:B------:R-:W-:Y:S01]  /*2200*/  UISETP.NE.AND UP0, UPT, UR52, URZ, UPT ;  /* 0x0000003f3400728c */ /* 0x000fe2000bf05270 */
[----:B------:R-:W-:Y:S01]  /*2210*/  R2UR UR14, R0 ;  /* 0x00000000000e72ca */ /* 0x000fe200000e0000 */
[----:B------:R-:W-:Y:S01]  /*2220*/  ULDC UR6, c[0x0][0x9d8] ;  /* 0x0002760000067ab9 */ /* 0x000fe20000000800 */
[----:B------:R-:W-:Y:S01]  /*2230*/  ULDC UR10, c[0x0][0x988] ;  /* 0x00026200000a7ab9 */ /* 0x000fe20000000800 */
[----:B------:R-:W-:Y:S01]  /*2240*/  FMUL.FTZ R6, R50, UR6 ;  /* 0x0000000632067c20 */ /* 0x000fe20008410000 */
[----:B------:R-:W-:Y:S01]  /*2250*/  VIADD R50, R17, UR43 ;  /* 0x0000002b11327c36 */ /* 0x000fe20008000000 */
[----:B------:R-:W-:Y:S01]  /*2260*/  PLOP3.LUT P1, PT, PT, PT, UP0, 0x80, 0x0 ;  /* 0x000000000000781c */ /* 0x000fe20003f2f008 */
[----:B------:R-:W-:Y:S01]  /*2270*/  FMUL.FTZ R5, R29, UR6 ;  /* 0x000000061d057c20 */ /* 0x000fe20008410000 */
[----:B------:R-:W-:Y:S01]  /*2280*/  PLOP3.LUT P2, PT, PT, PT, UP0, 0x80, 0x0 ;  /* 0x000000000000781c */ /* 0x000fe20003f4f008 */
[----:B------:R2:W-:Y:S01]  /*2290*/  MUFU.TANH R29, R6 ;  /* 0x00000006001d7308 */ /* 0x0005e20000002400 */
        /* <DEDUP_REMOVED lines=8> */
[----:B------:R-:W-:-:S02]  /*2320*/  IMAD.U32 R37, RZ, RZ, UR50 ;  /* 0x00000032ff257e24 */ /* 0x000fc4000f8e00ff */
[----:B------:R-:W-:Y:S01]  /*2330*/  FMUL.FTZ R31, R31, UR6 ;  /* 0x000000061f1f7c20 */ /* 0x000fe20008410000 */
[----:B--2---:R-:W-:Y:S01]  /*2340*/  @P1 IMAD.HI.U32 R6, R50, UR5, RZ ;  /* 0x0000000532061c27 */ /* 0x004fe2000f8e00ff */
[----:B------:R-:W-:-:S03]  /*2350*/  @UP0 ULDC UR5, c[0x0][0x450] ;  /* 0x0001140000050ab9 */ /* 0x000fc60000000800 */
[----:B------:R-:W-:Y:S01]  /*2360*/  FMUL.FTZ R34, R34, UR6 ;  /* 0x0000000622227c20 */ /* 0x000fe20008410000 */
[----:B------:R-:W-:Y:S01]  /*2370*/  FMUL.FTZ R14, R45, UR6 ;  /* 0x000000062d0e7c20 */ /* 0x000fe20008410000 */
[----:B------:R-:W-:Y:S01]  /*2380*/  FMUL.FTZ R35, R35, UR6 ;  /* 0x0000000623237c20 */ /* 0x000fe20008410000 */
[----:B------:R-:W-:Y:S01]  /*2390*/  @P2 SHF.R.U32.HI R50, RZ, UR5, R6 ;  /* 0x00000005ff322c19 */ /* 0x000fe20008011606 */
[----:B------:R-:W-:Y:S01]  /*23a0*/  UMOV UR5, 0xffffff80 ;  /* 0xffffff8000057882 */ /* 0x000fe20000000000 */
[----:B------:R-:W2:Y:S01]  /*23b0*/  MUFU.TANH R97, R27 ;  /* 0x0000001b00617308 */ /* 0x000ea20000002400 */
[----:B------:R-:W-:Y:S01]  /*23c0*/  UIMAD UR5, UR41, UR5, 0x80 ;  /* 0x00000080290574a4 */ /* 0x000fe2000f8e0205 */
[----:B------:R-:W-:Y:S01]  /*23d0*/  FMUL.FTZ R38, R38, UR6 ;  /* 0x0000000626267c20 */ /* 0x000fe20008410000 */
[----:B------:R-:W5:Y:S01]  /*23e0*/  SHFL.IDX PT, R6, R50, 0x1, 0x1c1f ;  /* 0x003c1f0032067f89 */ /* 0x000f6200000e0000 */
[----:B------:R-:W-:Y:S01]  /*23f0*/  FMUL.FTZ R39, R39, UR6 ;  /* 0x0000000627277c20 */ /* 0x000fe20008410000 */
[----:B------:R-:W-:Y:S01]  /*2400*/  FMUL.FTZ R7, R28, UR6 ;  /* 0x000000061c077c20 */ /* 0x000fe20008410000 */
[----:B------:R-:W-:Y:S01]  /*2410*/  FMUL.FTZ R42, R42, UR6 ;  /* 0x000000062a2a7c20 */ /* 0x000fe20008410000 */
[----:B------:R-:W-:Y:S01]  /*2420*/  MOV R95, UR5 ;  /* 0x00000005005f7c02 */ /* 0x000fe20008000f00 */
[----:B------:R-:W2:Y:S01]  /*2430*/  MUFU.TANH R30, R30 ;  /* 0x0000001e001e7308 */ /* 0x000ea20000002400 */
[----:B------:R-:W-:Y:S01]  /*2440*/  FMUL.FTZ R43, R43, UR6 ;  /* 0x000000062b2b7c20 */ /* 0x000fe20008410000 */
[----:B------:R-:W-:Y:S01]  /*2450*/  FMUL.FTZ R46, R46, UR6 ;  /* 0x000000062e2e7c20 */ /* 0x000fe20008410000 */
[C-C-:B------:R-:W-:Y:S01]  /*2460*/  IADD3 R52, -R16.reuse, 0x1, R95.reuse ;  /* 0x0000000110347810 */ /* 0x140fe20007ffe15f */
[----:B------:R-:W-:Y:S01]  /*2470*/  FMUL.FTZ R59, R59, UR6 ;  /* 0x000000063b3b7c20 */ /* 0x000fe20008410000 */
[----:B------:R-:W-:Y:S01]  /*2480*/  IADD3 R95, -R16, UR48, R95 ;  /* 0x00000030105f7c10 */ /* 0x000fe2000fffe15f */
[----:B------:R-:W-:Y:S01]  /*2490*/  FMUL.FTZ R47, R47, UR6 ;  /* 0x000000062f2f7c20 */ /* 0x000fe20008410000 */
[----:B------:R-:W-:Y:S01]  /*24a0*/  IADD3 R52, -R37, UR48, R52 ;  /* 0x0000003025347c10 */ /* 0x000fe2000fffe134 */
[----:B------:R-:W2:Y:S01]  /*24b0*/  MUFU.TANH R31, R31 ;  /* 0x0000001f001f7308 */ /* 0x000ea20000002400 */
[----:B------:R-:W-:Y:S01]  /*24c0*/  FMUL.FTZ R11, R36, UR6 ;  /* 0x00000006240b7c20 */ /* 0x000fe20008410000 */
[----:B------:R-:W-:Y:S01]  /*24d0*/  FMUL.FTZ R55, R55, UR6 ;  /* 0x0000000637377c20 */ /* 0x000fe20008410000 */
[----:B---3--:R-:W-:Y:S01]  /*24e0*/  FMUL.FTZ R26, R57, UR6 ;  /* 0x00000006391a7c20 */ /* 0x008fe20008410000 */
[----:B------:R-:W-:Y:S01]  /*24f0*/  FMUL.FTZ R8, R33, UR6 ;  /* 0x0000000621087c20 */ /* 0x000fe20008410000 */
[----:B------:R-:W-:Y:S01]  /*2500*/  FMUL.FTZ R51, R51, UR6 ;  /* 0x0000000633337c20 */ /* 0x000fe20008410000 */
[----:B------:R-:W-:Y:S01]  /*2510*/  FMUL.FTZ R54, R54, UR6 ;  /* 0x0000000636367c20 */ /* 0x000fe20008410000 */
[----:B01----:R-:W-:Y:S01]  /*2520*/  FMUL.FTZ R3, R24, UR6 ;  /* 0x0000000618037c20 */ /* 0x003fe20008410000 */
[----:B------:R-:W0:Y:S01]  /*2530*/  MUFU.TANH R34, R34 ;  /* 0x0000002200227308 */ /* 0x000e220000002400 */
[----:B------:R-:W-:Y:S01]  /*2540*/  FMUL.FTZ R9, R32, UR6 ;  /* 0x0000000620097c20 */ /* 0x000fe20008410000 */
[----:B------:R-:W-:Y:S01]  /*2550*/  FMUL.FTZ R24, R53, UR6 ;  /* 0x0000000635187c20 */ /* 0x000fe20008410000 */
[--C-:B-----5:R-:W-:Y:S01]  /*2560*/  VIADDMNMX R45, R6, R52, R95.reuse, PT ;  /* 0x00000034062d7246 */ /* 0x120fe2000380015f */
[----:B------:R-:W-:Y:S01]  /*2570*/  FMUL.FTZ R6, R63, UR6 ;  /* 0x000000063f067c20 */ /* 0x000fe20008410000 */
[----:B------:R-:W-:Y:S01]  /*2580*/  FMUL.FTZ R58, R58, UR6 ;  /* 0x000000063a3a7c20 */ /* 0x000fe20008410000 */
[----:B------:R-:W-:Y:S01]  /*2590*/  FMUL.FTZ R20, R49, UR6 ;  /* 0x0000000631147c20 */ /* 0x000fe20008410000 */
[C---:B------:R-:W-:Y:S01]  /*25a0*/  ISETP.GT.AND P1, PT, R45.reuse, RZ, PT ;  /* 0x000000ff2d00720c */ /* 0x040fe20003f24270 */
[----:B------:R-:W1:Y:S01]  /*25b0*/  MUFU.TANH R35, R35 ;  /* 0x0000002300237308 */ /* 0x000e620000002400 */
[C---:B------:R-:W-:Y:S01]  /*25c0*/  ISETP.GT.AND P2, PT, R45.reuse, 0x1, PT ;  /* 0x000000012d00780c */ /* 0x040fe20003f44270 */
[----:B------:R-:W-:Y:S01]  /*25d0*/  FMUL.FTZ R62, R62, UR6 ;  /* 0x000000063e3e7c20 */ /* 0x000fe20008410000 */
[----:B------:R-:W-:Y:S01]  /*25e0*/  ISETP.GT.AND P3, PT, R45, 0x8, PT ;  /* 0x000000082d00780c */ /* 0x000fe20003f64270 */
[----:B------:R-:W-:Y:S01]  /*25f0*/  FMUL.FTZ R66, R66, UR6 ;  /* 0x0000000642427c20 */ /* 0x000fe20008410000 */
[----:B----4-:R-:W-:Y:S01]  /*2600*/  FSEL R99, R99, -INF , P1 ;  /* 0xff80000063637808 */ /* 0x010fe20000800000 */
[----:B------:R-:W-:Y:S01]  /*2610*/  FMUL.FTZ R67, R67, UR6 ;  /* 0x0000000643437c20 */ /* 0x000fe20008410000 */
[----:B--2---:R-:W-:Y:S01]  /*2620*/  FSEL R97, R97, -INF , P2 ;  /* 0xff80000061617808 */ /* 0x004fe20001000000 */
[----:B------:R-:W-:Y:S01]  /*2630*/  MUFU.TANH R38, R38 ;  /* 0x0000002600267308 */ /* 0x000fe20000002400 */
[----:B------:R-:W-:Y:S01]  /*2640*/  ISETP.GT.AND P1, PT, R45, 0x9, PT ;  /* 0x000000092d00780c */ /* 0x000fe20003f24270 */
[----:B------:R-:W-:Y:S01]  /*2650*/  FMUL.FTZ R70, R70, UR6 ;  /* 0x0000000646467c20 */ /* 0x000fe20008410000 */
[----:B------:R-:W-:Y:S01]  /*2660*/  FSEL R93, R30, -INF , P3 ;  /* 0xff8000001e5d7808 */ /* 0x000fe20001800000 */
        /* <DEDUP_REMOVED lines=11> */
[----:B0-----:R-:W-:Y:S01]  /*2720*/  FSEL R89, R34, -INF , P2 ;  /* 0xff80000022597808 */ /* 0x001fe20001000000 */
[----:B------:R-:W-:Y:S01]  /*2730*/  MUFU.TANH R42, R42 ;  /* 0x0000002a002a7308 */ /* 0x000fe20000002400 */
[----:B------:R-:W-:Y:S01]  /*2740*/  FMNMX.FTZ R28, R91, R28, !PT ;  /* 0x0000001c5b1c7209 */ /* 0x000fe20007810000 */
[----:B------:R-:W-:Y:S01]  /*2750*/  FMUL.FTZ R79, R79, UR6 ;  /* 0x000000064f4f7c20 */ /* 0x000fe20008410000 */
[----:B------:R-:W-:Y:S01]  /*2760*/  ISETP.GT.AND P2, PT, R45, 0x18, PT ;  /* 0x000000182d00780c */ /* 0x000fe20003f44270 */
[----:B------:R-:W-:Y:S01]  /*2770*/  FMUL.FTZ R82, R82, UR6 ;  /* 0x0000000652527c20 */ /* 0x000fe20008410000 */
[----:B-1----:R-:W-:Y:S01]  /*2780*/  FSEL R63, R35, -INF , P1 ;  /* 0xff800000233f7808 */ /* 0x002fe20000800000 */
[----:B------:R-:W-:Y:S01]  /*2790*/  FMUL.FTZ R12, R41, UR6 ;  /* 0x00000006290c7c20 */ /* 0x000fe20008410000 */
[----:B------:R-:W-:Y:S01]  /*27a0*/  FMNMX.FTZ R28, R89, R28, !PT ;  /* 0x0000001c591c7209 */ /* 0x000fe20007810000 */
[----:B------:R-:W0:Y:S01]  /*27b0*/  MUFU.TANH R43, R43 ;  /* 0x0000002b002b7308 */ /* 0x000e220000002400 */
[----:B------:R-:W-:Y:S01]  /*27c0*/  ISETP.GT.AND P1, PT, R45, 0x19, PT ;  /* 0x000000192d00780c */ /* 0x000fe20003f24270 */
[----:B------:R-:W-:Y:S01]  /*27d0*/  FMUL.FTZ R83, R83, UR6 ;  /* 0x0000000653537c20 */ /* 0x000fe20008410000 */
[----:B------:R-:W-:Y:S01]  /*27e0*/  FMNMX.FTZ R28, R63, R28, !PT ;  /* 0x0000001c3f1c7209 */ /* 0x000fe20007810000 */
[----:B------:R-:W-:Y:S01]  /*27f0*/  FMUL.FTZ R86, R86, UR6 ;  /* 0x0000000656567c20 */ /* 0x000fe20008410000 */
[----:B--2---:R-:W-:Y:S01]  /*2800*/  FSEL R57, R39, -INF , P1 ;  /* 0xff80000027397808 */ /* 0x004fe20000800000 */
[----:B------:R-:W-:Y:S01]  /*2810*/  FMUL.FTZ R15, R44, UR6 ;  /* 0x000000062c0f7c20 */ /* 0x000fe20008410000 */
[----:B------:R-:W-:Y:S01]  /*2820*/  ISETP.GT.AND P1, PT, R45, 0x21, PT ;  /* 0x000000212d00780c */ /* 0x000fe20003f24270 */
[----:B------:R-:W-:Y:S01]  /*2830*/  MUFU.TANH R46, R46 ;  /* 0x0000002e002e7308 */ /* 0x000fe20000002400 */
[----:B------:R-:W-:Y:S01]  /*2840*/  FMUL.FTZ R87, R87, UR6 ;  /* 0x0000000657577c20 */ /* 0x000fe20008410000 */
[----:B------:R-:W-:Y:S01]  /*2850*/  FMUL.FTZ R21, R48, UR6 ;  /* 0x0000000630157c20 */ /* 0x000fe20008410000 */
[----:B------:R-:W-:Y:S01]  /*2860*/  FMUL.FTZ R61, R61, UR6 ;  /* 0x000000063d3d7c20 */ /* 0x000fe20008410000 */
[----:B------:R-:W1:Y:S01]  /*2870*/  SHFL.IDX PT, R50, R50, RZ, 0x1c1f ;  /* 0x001c1fff32327589 */ /* 0x000e6200000e0000 */
[----:B------:R-:W-:Y:S01]  /*2880*/  FMUL.FTZ R27, R56, UR6 ;  /* 0x00000006381b7c20 */ /* 0x000fe20008410000 */
[----:B------:R-:W-:Y:S01]  /*2890*/  FMUL.FTZ R60, R60, UR6 ;  /* 0x000000063c3c7c20 */ /* 0x000fe20008410000 */
[----:B------:R-:W-:Y:S01]  /*28a0*/  FMUL.FTZ R64, R64, UR6 ;  /* 0x0000000640407c20 */ /* 0x000fe20008410000 */
[----:B------:R2:W-:Y:S01]  /*28b0*/  MUFU.TANH R36, R59 ;  /* 0x0000003b00247308 */ /* 0x0005e20000002400 */
        /* <DEDUP_REMOVED lines=8> */
[----:B--2---:R-:W-:Y:S01]  /*2940*/  FSEL R59, R38, -INF , P2 ;  /* 0xff800000263b7808 */ /* 0x004fe20001000000 */
[----:B------:R-:W-:Y:S01]  /*2950*/  FMUL.FTZ R76, R76, UR6 ;  /* 0x000000064c4c7c20 */ /* 0x000fe20008410000 */
[----:B------:R-:W-:Y:S01]  /*2960*/  ISETP.GT.AND P2, PT, R45, 0x20, PT ;  /* 0x000000202d00780c */ /* 0x000fe20003f44270 */
[----:B------:R-:W-:Y:S01]  /*2970*/  FMUL.FTZ R77, R77, UR6 ;  /* 0x000000064d4d7c20 */ /* 0x000fe20008410000 */
[----:B------:R-:W-:Y:S01]  /*2980*/  FMNMX.FTZ R28, R59, R28, !PT ;  /* 0x0000001c3b1c7209 */ /* 0x000fe20007810000 */
[----:B------:R-:W-:Y:S01]  /*2990*/  FMUL.FTZ R80, R80, UR6 ;  /* 0x0000000650507c20 */ /* 0x000fe20008410000 */
[----:B------:R-:W-:Y:S01]  /*29a0*/  FMUL.FTZ R81, R81, UR6 ;  /* 0x0000000651517c20 */ /* 0x000fe20008410000 */
[----:B------:R2:W-:Y:S01]  /*29b0*/  MUFU.TANH R33, R55 ;  /* 0x0000003700217308 */ /* 0x0005e20000002400 */
[----:B------:R-:W-:Y:S01]  /*29c0*/  FMNMX.FTZ R28, R57, R28, !PT ;  /* 0x0000001c391c7209 */ /* 0x000fe20007810000 */
[----:B------:R-:W-:Y:S01]  /*29d0*/  FMUL.FTZ R84, R84, UR6 ;  /* 0x0000000654547c20 */ /* 0x000fe20008410000 */
[----:B------:R-:W-:Y:S01]  /*29e0*/  FMUL.FTZ R85, R85, UR6 ;  /* 0x0000000655557c20 */ /* 0x000fe20008410000 */
[----:B-1----:R-:W-:Y:S01]  /*29f0*/  VIADDMNMX R95, R50, R52, R95, PT ;  /* 0x00000034325f7246 */ /* 0x002fe2000380015f */
[----:B------:R-:W-:Y:S01]  /*2a00*/  @UP0 ULDC UR6, c[0x0][0x44c] ;  /* 0x0001130000060ab9 */ /* 0x000fe20000000800 */
[----:B------:R-:W-:Y:S01]  /*2a10*/  @UP0 ULDC UR15, c[0x0][0x450] ;  /* 0x00011400000f0ab9 */ /* 0x000fe20000000800 */
[----:B------:R-:W-:Y:S01]  /*2a20*/  UIMAD.WIDE.U32 UR6, UR43, UR6, URZ ;  /* 0x000000062b0672a5 */ /* 0x000fe2000f8e003f */
[----:B------:R1:W3:Y:S01]  /*2a30*/  MUFU.TANH R32, R51 ;  /* 0x0000003300207308 */ /* 0x0002e20000002400 */
[----:B--2---:R-:W-:Y:S01]  /*2a40*/  FSEL R55, R42, -INF , P2 ;  /* 0xff8000002a377808 */ /* 0x004fe20001000000 */
[----:B------:R-:W-:Y:S01]  /*2a50*/  UMOV UR11, UR43 ;  /* 0x0000002b000b7c82 */ /* 0x000fe20008000000 */
[----:B------:R-:W-:Y:S01]  /*2a60*/  ISETP.GT.AND P2, PT, R45, 0x28, PT ;  /* 0x000000282d00780c */ /* 0x000fe20003f44270 */
[----:B------:R-:W-:Y:S01]  /*2a70*/  @UP0 USHF.R.U32.HI UR11, URZ, UR15, UR7 ;  /* 0x0000000f3f0b0299 */ /* 0x000fe20008011607 */
[----:B------:R-:W-:Y:S01]  /*2a80*/  FMNMX.FTZ R28, R55, R28, !PT ;  /* 0x0000001c371c7209 */ /* 0x000fe20007810000 */
[----:B------:R-:W-:Y:S01]  /*2a90*/  UIADD3 UR5, UR41, -0x2, URZ ;  /* 0xfffffffe29057890 */ /* 0x000fe2000fffe03f */
[----:B0-----:R-:W-:Y:S01]  /*2aa0*/  FSEL R49, R47, -INF , P1 ;  /* 0xff8000002f317808 */ /* 0x001fe20000800000 */
[----:B------:R-:W0:Y:S01]  /*2ab0*/  MUFU.TANH R54, R54 ;  /* 0x0000003600367308 */ /* 0x000e220000002400 */
[----:B-1----:R-:W-:Y:S01]  /*2ac0*/  FSEL R51, R46, -INF , P2 ;  /* 0xff8000002e337808 */ /* 0x002fe20001000000 */
[----:B------:R-:W-:Y:S01]  /*2ad0*/  UIADD3 UR7, UR11, UR48, -UR50 ;  /* 0x000000300b077290 */ /* 0x000fe2000fffe832 */
[----:B------:R-:W-:Y:S01]  /*2ae0*/  FMNMX.FTZ R28, R53, R28, !PT ;  /* 0x0000001c351c7209 */ /* 0x000fe20007810000 */
[----:B------:R-:W-:Y:S01]  /*2af0*/  UIADD3 UR6, UR14, 0x28840, URZ ;  /* 0x000288400e067890 */ /* 0x000fe2000fffe03f */
[----:B------:R-:W-:Y:S01]  /*2b00*/  ISETP.GT.AND P2, PT, R45, 0x30, PT ;  /* 0x000000302d00780c */ /* 0x000fe20003f44270 */
[----:B------:R-:W-:Y:S01]  /*2b10*/  USHF.R.S32.HI UR11, URZ, 0x1f, UR7 ;  /* 0x0000001f3f0b7899 */ /* 0x000fe20008011407 */
[----:B------:R-:W-:Y:S01]  /*2b20*/  FMNMX.FTZ R28, R51, R28, !PT ;  /* 0x0000001c331c7209 */ /* 0x000fe20007810000 */
[----:B------:R-:W1:Y:S01]  /*2b30*/  MUFU.TANH R58, R58 ;  /* 0x0000003a003a7308 */ /* 0x000e620000002400 */
[----:B------:R-:W-:Y:S01]  /*2b40*/  ISETP.GT.AND P1, PT, R45, 0x31, PT ;  /* 0x000000312d00780c */ /* 0x000fe20003f24270 */
[----:B------:R-:W-:Y:S01]  /*2b50*/  ULEA.HI UR11, UR11, UR7, URZ, 0x7 ;  /* 0x000000070b0b7291 */ /* 0x000fe2000f8f383f */
[----:B------:R-:W-:Y:S01]  /*2b60*/  FSEL R47, R29, -INF , P2 ;  /* 0xff8000001d2f7808 */ /* 0x000fe20001000000 */
[----:B------:R-:W-:Y:S01]  /*2b70*/  UPRMT UR6, UR55, 0x654, UR6 ;  /* 0x0000065437067896 */ /* 0x000fe20008000006 */
[----:B------:R-:W-:Y:S01]  /*2b80*/  FMNMX.FTZ R28, R49, R28, !PT ;  /* 0x0000001c311c7209 */ /* 0x000fe20007810000 */
[----:B------:R-:W-:Y:S01]  /*2b90*/  USHF.R.S32.HI UR11, URZ, 0x7, UR11 ;  /* 0x000000073f0b7899 */ /* 0x000fe2000801140b */
[----:B------:R-:W-:Y:S01]  /*2ba0*/  ISETP.GT.AND P2, PT, R45, 0x38, PT ;  /* 0x000000382d00780c */ /* 0x000fe20003f44270 */
[----:B------:R-:W2:Y:S01]  /*2bb0*/  MUFU.TANH R62, R62 ;  /* 0x0000003e003e7308 */ /* 0x000ea20000002400 */
[----:B---3--:R-:W-:Y:S01]  /*2bc0*/  FSEL R42, R32, -INF , P1 ;  /* 0xff800000202a7808 */ /* 0x008fe20000800000 */
[----:B------:R-:W-:Y:S01]  /*2bd0*/  UISETP.LT.AND UP0, UPT, UR51, UR11, UPT ;  /* 0x0000000b3300728c */ /* 0x000fe2000bf01270 */
[----:B------:R-:W-:-:S02]  /*2be0*/  FMNMX.FTZ R29, R47, R28, !PT ;  /* 0x0000001c2f1d7209 */ /* 0x000fc40007810000 */
[----:B------:R-:W-:Y:S02]  /*2bf0*/  CS2R R150, SRZ ;  /* 0x0000000000967805 */ /* 0x000fe4000001ff00 */
[C---:B------:R-:W-:Y:S01]  /*2c00*/  ISETP.GT.AND P1, PT, R45.reuse, 0x39, PT ;  /* 0x000000392d00780c */ /* 0x040fe20003f24270 */
[----:B------:R-:W-:Y:S01]  /*2c10*/  USEL UR42, UR51, UR11, !UP0 ;  /* 0x0000000b332a7287 */ /* 0x000fe2000c000000 */
[----:B0-----:R-:W-:Y:S01]  /*2c20*/  FSEL R34, R54, -INF , P2 ;  /* 0xff80000036227808 */ /* 0x001fe20001000000 */
[----:B------:R0:W3:Y:S01]  /*2c30*/  MUFU.TANH R37, R6 ;  /* 0x0000000600257308 */ /* 0x0000e20000002400 */
[----:B------:R-:W-:Y:S01]  /*2c40*/  FMNMX.FTZ R31, R42, R29, !PT ;  /* 0x0000001d2a1f7209 */ /* 0x000fe20007810000 */
[----:B------:R-:W-:Y:S01]  /*2c50*/  UISETP.GE.AND UP0, UPT, UR5, UR42, UPT ;  /* 0x0000002a0500728c */ /* 0x000fe2000bf06270 */
[----:B------:R-:W-:Y:S01]  /*2c60*/  ISETP.GT.AND P2, PT, R45, 0x40, PT ;  /* 0x000000402d00780c */ /* 0x000fe20003f44270 */
[----:B------:R-:W-:Y:S01]  /*2c70*/  SYNCS.ARRIVE.TRANS64.RED.A1T0 RZ, [UR6], RZ ;  /* 0x000000ffffff79a7 */ /* 0x000fe20008100406 */
[----:B------:R-:W-:-:S02]  /*2c80*/  FSEL R29, R33, -INF , P1 ;  /* 0xff800000211d7808 */ /* 0x000fc40000800000 */
[----:B------:R-:W-:Y:S02]  /*2c90*/  CS2R R148, SRZ ;  /* 0x0000000000947805 */ /* 0x000fe4000001ff00 */
[----:B------:R-:W-:Y:S01]  /*2ca0*/  ISETP.GT.AND P1, PT, R45, 0x41, PT ;  /* 0x000000412d00780c */ /* 0x000fe20003f24270 */
[----:B------:R-:W4:Y:S01]  /*2cb0*/  MUFU.TANH R66, R66 ;  /* 0x0000004200427308 */ /* 0x000f220000002400 */
[----:B0-----:R-:W-:Y:S02]  /*2cc0*/  FMNMX.FTZ R6, R34, R31, !PT ;  /* 0x0000001f22067209 */ /* 0x001fe40007810000 */
[----:B------:R-:W-:Y:S02]  /*2cd0*/  CS2R R146, SRZ ;  /* 0x0000000000927805 */ /* 0x000fe4000001ff00 */
[----:B-1----:R-:W-:Y:S02]  /*2ce0*/  FSEL R28, R58, -INF , P2 ;  /* 0xff8000003a1c7808 */ /* 0x002fe40001000000 */
[----:B------:R-:W-:-:S02]  /*2cf0*/  CS2R R144, SRZ ;  /* 0x0000000000907805 */ /* 0x000fc4000001ff00 */
[----:B------:R-:W-:Y:S02]  /*2d00*/  FMNMX.FTZ R31, R29, R6, !PT ;  /* 0x000000061d1f7209 */ /* 0x000fe40007810000 */
[----:B------:R-:W-:Y:S02]  /*2d10*/  CS2R R142, SRZ ;  /* 0x00000000008e7805 */ /* 0x000fe4000001ff00 */
[----:B------:R-:W-:Y:S01]  /*2d20*/  ISETP.GT.AND P2, PT, R45, 0x48, PT ;  /* 0x000000482d00780c */ /* 0x000fe20003f44270 */
[----:B------:R-:W0:Y:S01]  /*2d30*/  MUFU.TANH R67, R67 ;  /* 0x0000004300437308 */ /* 0x000e220000002400 */
[----:B------:R-:W-:Y:S02]  /*2d40*/  FSEL R30, R36, -INF , P1 ;  /* 0xff800000241e7808 */ /* 0x000fe40000800000 */
[----:B------:R-:W-:Y:S02]  /*2d50*/  CS2R R140, SRZ ;  /* 0x00000000008c7805 */ /* 0x000fe4000001ff00 */
[----:B------:R-:W-:-:S02]  /*2d60*/  FMNMX.FTZ R33, R28, R31, !PT ;  /* 0x0000001f1c217209 */ /* 0x000fc40007810000 */
[----:B------:R-:W-:Y:S02]  /*2d70*/  CS2R R138, SRZ ;  /* 0x00000000008a7805 */ /* 0x000fe4000001ff00 */
[----:B------:R-:W-:Y:S02]  /*2d80*/  ISETP.GT.AND P1, PT, R45, 0x49, PT ;  /* 0x000000492d00780c */ /* 0x000fe40003f24270 */
[----:B------:R-:W-:Y:S02]  /*2d90*/  CS2R R136, SRZ ;  /* 0x0000000000887805 */ /* 0x000fe4000001ff00 */
[----:B--2---:R-:W-:Y:S01]  /*2da0*/  FSEL R31, R62, -INF , P2 ;  /* 0xff8000003e1f7808 */ /* 0x004fe20001000000 */
[----:B------:R-:W1:Y:S01]  /*2db0*/  MUFU.TANH R70, R70 ;  /* 0x0000004600467308 */ /* 0x000e620000002400 */
[----:B------:R-:W-:Y:S02]  /*2dc0*/  FMNMX.FTZ R6, R30, R33, !PT ;  /* 0x000000211e067209 */ /* 0x000fe40007810000 */
[----:B------:R-:W-:-:S02]  /*2dd0*/  CS2R R134, SRZ ;  /* 0x0000000000867805 */ /* 0x000fc4000001ff00 */
[----:B------:R-:W-:Y:S02]  /*2de0*/  ISETP.GT.AND P2, PT, R45, 0x50, PT ;  /* 0x000000502d00780c */ /* 0x000fe40003f44270 */
[----:B------:R-:W-:Y:S02]  /*2df0*/  CS2R R132, SRZ ;  /* 0x0000000000847805 */ /* 0x000fe4000001ff00 */
[----:B---3--:R-:W-:Y:S02]  /*2e00*/  FSEL R32, R37, -INF , P1 ;  /* 0xff80000025207808 */ /* 0x008fe40000800000 */
[----:B------:R-:W-:Y:S02]  /*2e10*/  CS2R R130, SRZ ;  /* 0x0000000000827805 */ /* 0x000fe4000001ff00 */
[----:B------:R-:W-:Y:S01]  /*2e20*/  FMNMX.FTZ R35, R31, R6, !PT ;  /* 0x000000061f237209 */ /* 0x000fe20007810000 */
[----:B------:R-:W2:Y:S01]  /*2e30*/  MUFU.TANH R71, R71 ;  /* 0x0000004700477308 */ /* 0x000ea20000002400 */
[----:B------:R-:W-:-:S02]  /*2e40*/  ISETP.GT.AND P1, PT, R45, 0x51, PT ;  /* 0x000000512d00780c */ /* 0x000fc40003f24270 */
[----:B------:R-:W-:Y:S02]  /*2e50*/  CS2R R128, SRZ ;  /* 0x0000000000807805 */ /* 0x000fe4000001ff00 */
[----:B----4-:R-:W-:Y:S02]  /*2e60*/  FSEL R33, R66, -INF , P2 ;  /* 0xff80000042217808 */ /* 0x010fe40001000000 */
[----:B------:R-:W-:Y:S02]  /*2e70*/  CS2R R126, SRZ ;  /* 0x00000000007e7805 */ /* 0x000fe4000001ff00 */
[----:B------:R-:W-:Y:S02]  /*2e80*/  FMNMX.FTZ R6, R32, R35, !PT ;  /* 0x0000002320067209 */ /* 0x000fe40007810000 */
[----:B------:R-:W-:Y:S02]  /*2e90*/  CS2R R124, SRZ ;  /* 0x00000000007c7805 */ /* 0x000fe4000001ff00 */
[----:B------:R-:W-:Y:S01]  /*2ea0*/  ISETP.GT.AND P2, PT, R45, 0x58, PT ;  /* 0x000000582d00780c */ /* 0x000fe20003f44270 */
[----:B------:R-:W3:Y:S01]  /*2eb0*/  MUFU.TANH R38, R74 ;  /* 0x0000004a00267308 */ /* 0x000ee20000002400 */
[----:B0-----:R-:W-:-:S02]  /*2ec0*/  FSEL R35, R67, -INF , P1 ;  /* 0xff80000043237808 */ /* 0x001fc40000800000 */
[----:B------:R-:W-:Y:S02]  /*2ed0*/  CS2R R122, SRZ ;  /* 0x00000000007a7805 */ /* 0x000fe4000001ff00 */
[----:B------:R-:W-:Y:S02]  /*2ee0*/  FMNMX.FTZ R6, R33, R6, !PT ;  /* 0x0000000621067209 */ /* 0x000fe40007810000 */
[----:B------:R-:W-:Y:S02]  /*2ef0*/  CS2R R120, SRZ ;  /* 0x0000000000787805 */ /* 0x000fe4000001ff00 */
[----:B------:R-:W-:Y:S02]  /*2f00*/  ISETP.GT.AND P1, PT, R45, 0x59, PT ;  /* 0x000000592d00780c */ /* 0x000fe40003f24270 */
[----:B------:R-:W-:Y:S02]  /*2f10*/  CS2R R118, SRZ ;  /* 0x0000000000767805 */ /* 0x000fe4000001ff00 */
[----:B-1----:R-:W-:Y:S01]  /*2f20*/  FSEL R36, R70, -INF , P2 ;  /* 0xff80000046247808 */ /* 0x002fe20001000000 */
[----:B------:R-:W0:Y:S01]  /*2f30*/  MUFU.TANH R75, R75 ;  /* 0x0000004b004b7308 */ /* 0x000e220000002400 */
[----:B------:R-:W-:-:S02]  /*2f40*/  FMNMX.FTZ R39, R35, R6, !PT ;  /* 0x0000000623277209 */ /* 0x000fc40007810000 */
[----:B------:R-:W-:Y:S02]  /*2f50*/  CS2R R116, SRZ ;  /* 0x0000000000747805 */ /* 0x000fe4000001ff00 */
[----:B------:R-:W-:Y:S02]  /*2f60*/  ISETP.GT.AND P2, PT, R45, 0x60, PT ;  /* 0x000000602d00780c */ /* 0x000fe40003f44270 */
[----:B------:R-:W-:Y:S02]  /*2f70*/  CS2R R114, SRZ ;  /* 0x0000000000727805 */ /* 0x000fe4000001ff00 */
[----:B--2---:R-:W-:Y:S02]  /*2f80*/  FSEL R37, R71, -INF , P1 ;  /* 0xff80000047257808 */ /* 0x004fe40000800000 */
[----:B------:R-:W-:Y:S02]  /*2f90*/  CS2R R112, SRZ ;  /* 0x0000000000707805 */ /* 0x000fe4000001ff00 */
[----:B------:R-:W-:Y:S01]  /*2fa0*/  FMNMX.FTZ R6, R36, R39, !PT ;  /* 0x0000002724067209 */ /* 0x000fe20007810000 */
[----:B------:R-:W1:Y:S01]  /*2fb0*/  MUFU.TANH R40, R78 ;  /* 0x0000004e00287308 */ /* 0x000e620000002400 */
[----:B------:R-:W-:-:S02]  /*2fc0*/  ISETP.GT.AND P1, PT, R45, 0x61, PT ;  /* 0x000000612d00780c */ /* 0x000fc40003f24270 */
[----:B------:R-:W-:Y:S02]  /*2fd0*/  CS2R R110, SRZ ;  /* 0x00000000006e7805 */ /* 0x000fe4000001ff00 */
[----:B---3--:R-:W-:Y:S02]  /*2fe0*/  FSEL R38, R38, -INF , P2 ;  /* 0xff80000026267808 */ /* 0x008fe40001000000 */
[----:B------:R-:W-:Y:S02]  /*2ff0*/  CS2R R108, SRZ ;  /* 0x00000000006c7805 */ /* 0x000fe4000001ff00 */
[----:B------:R-:W-:Y:S02]  /*3000*/  FMNMX.FTZ R41, R37, R6, !PT ;  /* 0x0000000625297209 */ /* 0x000fe40007810000 */
[----:B------:R-:W-:Y:S02]  /*3010*/  CS2R R106, SRZ ;  /* 0x00000000006a7805 */ /* 0x000fe4000001ff00 */
[----:B------:R-:W-:Y:S01]  /*3020*/  ISETP.GT.AND P2, PT, R45, 0x68, PT ;  /* 0x000000682d00780c */ /* 0x000fe20003f44270 */
[----:B------:R-:W2:Y:S01]  /*3030*/  MUFU.TANH R43, R79 ;  /* 0x0000004f002b7308 */ /* 0x000ea20000002400 */
[----:B0-----:R-:W-:-:S02]  /*3040*/  FSEL R39, R75, -INF , P1 ;  /* 0xff8000004b277808 */ /* 0x001fc40000800000 */
[----:B------:R-:W-:Y:S02]  /*3050*/  CS2R R104, SRZ ;  /* 0x0000000000687805 */ /* 0x000fe4000001ff00 */
[----:B------:R-:W-:Y:S02]  /*3060*/  FMNMX.FTZ R6, R38, R41, !PT ;  /* 0x0000002926067209 */ /* 0x000fe40007810000 */
[----:B------:R-:W-:Y:S02]  /*3070*/  CS2R R102, SRZ ;  /* 0x0000000000667805 */ /* 0x000fe4000001ff00 */
[----:B------:R-:W-:Y:S02]  /*3080*/  ISETP.GT.AND P1, PT, R45, 0x69, PT ;  /* 0x000000692d00780c */ /* 0x000fe40003f24270 */
[----:B------:R-:W-:Y:S02]  /*3090*/  CS2R R100, SRZ ;  /* 0x0000000000647805 */ /* 0x000fe4000001ff00 */
[----:B------:R-:W-:Y:S01]  /*30a0*/  FMNMX.FTZ R41, R39, R6, !PT ;  /* 0x0000000627297209 */ /* 0x000fe20007810000 */
[----:B------:R-:W0:Y:S01]  /*30b0*/  MUFU.TANH R82, R82 ;  /* 0x0000005200527308 */ /* 0x000e220000002400 */
[----:B-1----:R-:W-:-:S02]  /*30c0*/  FSEL R40, R40, -INF , P2 ;  /* 0xff80000028287808 */ /* 0x002fc40001000000 */
[----:B------:R-:W-:Y:S02]  /*30d0*/  ISETP.GT.AND P2, PT, R45, 0x70, PT ;  /* 0x000000702d00780c */ /* 0x000fe40003f44270 */
[----:B------:R-:W-:Y:S02]  /*30e0*/  FMNMX.FTZ R6, R40, R41, !PT ;  /* 0x0000002928067209 */ /* 0x000fe40007810000 */
[----:B------:R-:W-:Y:S01]  /*30f0*/  ISETP.GT.AND P3, PT, R95, 0x8, PT ;  /* 0x000000085f00780c */ /* 0x000fe20003f64270 */
        /* <DEDUP_REMOVED lines=12> */
[----:B------:R-:W-:Y:S01]  /*31c0*/  MUFU.TANH R71, R61 ;  /* 0x0000003d00477308 */ /* 0x000fe20000002400 */
[----:B--2---:R-:W-:Y:S02]  /*31d0*/  FSEL R45, R86, -INF , P2 ;  /* 0xff800000562d7808 */ /* 0x004fe40001000000 */
[----:B------:R-:W-:Y:S02]  /*31e0*/  ISETP.GT.AND P2, PT, R95, 0x1, PT ;  /* 0x000000015f00780c */ /* 0x000fe40003f44270 */
[----:B------:R-:W-:-:S03]  /*31f0*/  FMNMX.FTZ R67, R45, R6, !PT ;  /* 0x000000062d437209 */ /* 0x000fc60007810000 */
[----:B------:R-:W-:Y:S01]  /*3200*/  MUFU.TANH R3, R3 ;  /* 0x0000000300037308 */ /* 0x000fe20000002400 */
[----:B0-----:R-:W-:-:S04]  /*3210*/  FSEL R46, R46, -INF , P1 ;  /* 0xff8000002e2e7808 */ /* 0x001fc80000800000 */
[----:B------:R-:W-:-:S03]  /*3220*/  FMNMX.FTZ R67, R46, R67, !PT ;  /* 0x000000432e437209 */ /* 0x000fc60007810000 */
[----:B------:R-:W-:Y:S02]  /*3230*/  MUFU.TANH R4, R4 ;  /* 0x0000000400047308 */ /* 0x000fe40000002400 */
[----:B------:R-:W0:Y:S06]  /*3240*/  SHFL.BFLY PT, R6, R67, 0x2, 0x1f ;  /* 0x0c401f0043067f89 */ /* 0x000e2c00000e0000 */
[----:B------:R-:W1:Y:S08]  /*3250*/  MUFU.TANH R7, R7 ;  /* 0x0000000700077308 */ /* 0x000e700000002400 */
[----:B------:R-:W-:Y:S08]  /*3260*/  MUFU.TANH R5, R5 ;  /* 0x0000000500057308 */ /* 0x000ff00000002400 */
[----:B------:R-:W2:Y:S01]  /*3270*/  MUFU.TANH R9, R9 ;  /* 0x0000000900097308 */ /* 0x000ea20000002400 */
[----:B-1----:R-:W-:-:S02]  /*3280*/  FSEL R50, R7, -INF , P3 ;  /* 0xff80000007327808 */ /* 0x002fc40001800000 */
[----:B0-----:R-:W-:-:S05]  /*3290*/  FMNMX.FTZ R48, R67, R6, !PT ;  /* 0x0000000643307209 */ /* 0x001fca0007810000 */
[----:B------:R-:W0:Y:S01]  /*32a0*/  SHFL.BFLY PT, R61, R48, 0x1, 0x1f ;  /* 0x0c201f00303d7f89 */ /* 0x000e2200000e0000 */
[----:B------:R-:W1:Y:S08]  /*32b0*/  MUFU.TANH R8, R8 ;  /* 0x0000000800087308 */ /* 0x000e700000002400 */
[----:B------:R-:W3:Y:S08]  /*32c0*/  MUFU.TANH R11, R11 ;  /* 0x0000000b000b7308 */ /* 0x000ef00000002400 */
[----:B------:R-:W4:Y:S01]  /*32d0*/  MUFU.TANH R10, R10 ;  /* 0x0000000a000a7308 */ /* 0x000f220000002400 */
[----:B0-----:R-:W-:-:S07]  /*32e0*/  FMNMX.FTZ R6, R48, R61, !PT ;  /* 0x0000003d30067209 */ /* 0x001fce0007810000 */
[----:B------:R-:W0:Y:S01]  /*32f0*/  MUFU.TANH R13, R13 ;  /* 0x0000000d000d7308 */ /* 0x000e220000002400 */
[----:B------:R-:W-:Y:S02]  /*3300*/  FSEL R61, R4, -INF , P2 ;  /* 0xff800000043d7808 */ /* 0x000fe40001000000 */
[C---:B------:R-:W-:Y:S01]  /*3310*/  FSETP.NEU.FTZ.AND P1, PT, R6.reuse, -INF , PT ;  /* 0xff8000000600780b */ /* 0x040fe20003f3d000 */
[----:B------:R-:W-:Y:S01]  /*3320*/  FMUL.FTZ R48, R6, UR10 ;  /* 0x0000000a06307c20 */ /* 0x000fe20008410000 */
[----:B------:R-:W-:-:S03]  /*3330*/  ISETP.GT.AND P2, PT, R95, 0x10, PT ;  /* 0x000000105f00780c */ /* 0x000fc60003f44270 */
[----:B------:R-:W5:Y:S01]  /*3340*/  MUFU.TANH R12, R12 ;  /* 0x0000000c000c7308 */ /* 0x000f620000002400 */
[----:B------:R-:W-:Y:S02]  /*3350*/  FSEL R48, R48, RZ, P1 ;  /* 0x000000ff30307208 */ /* 0x000fe40000800000 */
[----:B------:R-:W-:Y:S02]  /*3360*/  ISETP.GT.AND P1, PT, R95, RZ, PT ;  /* 0x000000ff5f00720c */ /* 0x000fe40003f24270 */
[----:B--2---:R-:W-:Y:S01]  /*3370*/  FSEL R56, R9, -INF , P2 ;  /* 0xff80000009387808 */ /* 0x004fe20001000000 */
[--C-:B------:R-:W-:Y:S01]  /*3380*/  FFMA.FTZ R179, R59, UR10, -R48.reuse ;  /* 0x0000000a3bb37c23 */ /* 0x100fe20008010830 */
[----:B------:R-:W-:Y:S01]  /*3390*/  FSEL R54, R3, -INF , P1 ;  /* 0xff80000003367808 */ /* 0x000fe20000800000 */
[----:B------:R-:W2:Y:S01]  /*33a0*/  MUFU.TANH R15, R15 ;  /* 0x0000000f000f7308 */ /* 0x000ea20000002400 */
[----:B------:R-:W-:Y:S01]  /*33b0*/  ISETP.GT.AND P1, PT, R95, 0x9, PT ;  /* 0x000000095f00780c */ /* 0x000fe20003f24270 */
[--C-:B------:R-:W-:Y:S01]  /*33c0*/  FFMA.FTZ R173, R55, UR10, -R48.reuse ;  /* 0x0000000a37ad7c23 */ /* 0x100fe20008010830 */
[----:B------:R-:W-:Y:S01]  /*33d0*/  FMNMX.FTZ R3, R54, R61, !PT ;  /* 0x0000003d36037209 */ /* 0x000fe20007810000 */
[--C-:B------:R-:W-:Y:S01]  /*33e0*/  FFMA.FTZ R175, R51, UR10, -R48.reuse ;  /* 0x0000000a33af7c23 */ /* 0x100fe20008010830 */
[----:B------:R-:W-:Y:S01]  /*33f0*/  FSEL R52, R5, -INF , P1 ;  /* 0xff80000005347808 */ /* 0x000fe20000800000 */
[--C-:B------:R-:W-:Y:S01]  /*3400*/  FFMA.FTZ R5, R63, UR10, -R48.reuse ;  /* 0x0000000a3f057c23 */ /* 0x100fe20008010830 */
[----:B------:R-:W-:Y:S01]  /*3410*/  FMNMX.FTZ R3, R50, R3, !PT ;  /* 0x0000000332037209 */ /* 0x000fe20007810000 */
[----:B------:R-:W2:Y:S01]  /*3420*/  MUFU.TANH R14, R14 ;  /* 0x0000000e000e7308 */ /* 0x000ea20000002400 */
[----:B------:R-:W-:Y:S01]  /*3430*/  ISETP.GT.AND P1, PT, R95, 0x11, PT ;  /* 0x000000115f00780c */ /* 0x000fe20003f24270 */
[--C-:B------:R-:W-:Y:S01]  /*3440*/  FFMA.FTZ R169, R47, UR10, -R48.reuse ;  /* 0x0000000a2fa97c23 */ /* 0x100fe20008010830 */
[----:B------:R-:W-:Y:S01]  /*3450*/  FMNMX.FTZ R3, R52, R3, !PT ;  /* 0x0000000334037209 */ /* 0x000fe20007810000 */
[--C-:B------:R-:W-:Y:S01]  /*3460*/  FFMA.FTZ R171, R34, UR10, -R48.reuse ;  /* 0x0000000a22ab7c23 */ /* 0x100fe20008010830 */
[----:B------:R-:W-:Y:S01]  /*3470*/  ISETP.GT.AND P2, PT, R95, 0x18, PT ;  /* 0x000000185f00780c */ /* 0x000fe20003f44270 */
[--C-:B------:R-:W-:Y:S01]  /*3480*/  FFMA.FTZ R167, R31, UR10, -R48.reuse ;  /* 0x0000000a1fa77c23 */ /* 0x100fe20008010830 */
[----:B-1----:R-:W-:Y:S01]  /*3490*/  FSEL R58, R8, -INF , P1 ;  /* 0xff800000083a7808 */ /* 0x002fe20000800000 */
[----:B------:R4:W-:Y:S01]  /*34a0*/  MUFU.TANH R70, R60 ;  /* 0x0000003c00467308 */ /* 0x0009e20000002400 */
[----:B------:R-:W-:Y:S01]  /*34b0*/  FMNMX.FTZ R3, R56, R3, !PT ;  /* 0x0000000338037209 */ /* 0x000fe20007810000 */
[--C-:B------:R-:W-:Y:S01]  /*34c0*/  FFMA.FTZ R155, R40, UR10, -R48.reuse ;  /* 0x0000000a289b7c23 */ /* 0x100fe20008010830 */
[----:B------:R-:W-:Y:S01]  /*34d0*/  ISETP.GT.AND P1, PT, R95, 0x19, PT ;  /* 0x000000195f00780c */ /* 0x000fe20003f24270 */
[--C-:B------:R-:W-:Y:S01]  /*34e0*/  FFMA.FTZ R40, R44, UR10, -R48.reuse ;  /* 0x0000000a2c287c23 */ /* 0x100fe20008010830 */
[----:B---3--:R-:W-:Y:S01]  /*34f0*/  FSEL R11, R11, -INF , P2 ;  /* 0xff8000000b0b7808 */ /* 0x008fe20001000000 */
[--C-:B------:R-:W-:Y:S01]  /*3500*/  FFMA.FTZ R181, R99, UR10, -R48.reuse ;  /* 0x0000000a63b57c23 */ /* 0x100fe20008010830 */
[----:B------:R-:W-:Y:S01]  /*3510*/  FMNMX.FTZ R62, R58, R3, !PT ;  /* 0x000000033a3e7209 */ /* 0x000fe20007810000 */
[----:B------:R-:W1:Y:S01]  /*3520*/  MUFU.TANH R21, R21 ;  /* 0x0000001500157308 */ /* 0x000e620000002400 */
[----:B------:R-:W-:Y:S01]  /*3530*/  ISETP.GT.AND P2, PT, R95, 0x20, PT ;  /* 0x000000205f00780c */ /* 0x000fe20003f44270 */
[--C-:B------:R-:W-:Y:S01]  /*3540*/  FFMA.FTZ R97, R97, UR10, -R48.reuse ;  /* 0x0000000a61617c23 */ /* 0x100fe20008010830 */
[----:B----4-:R-:W-:Y:S01]  /*3550*/  FSEL R60, R10, -INF , P1 ;  /* 0xff8000000a3c7808 */ /* 0x010fe20000800000 */
[--C-:B------:R-:W-:Y:S01]  /*3560*/  FFMA.FTZ R183, R93, UR10, -R48.reuse ;  /* 0x0000000a5db77c23 */ /* 0x100fe20008010830 */
[----:B------:R-:W-:Y:S01]  /*3570*/  FMNMX.FTZ R3, R11, R62, !PT ;  /* 0x0000003e0b037209 */ /* 0x000fe20007810000 */
[--C-:B------:R-:W-:Y:S01]  /*3580*/  FFMA.FTZ R8, R91, UR10, -R48.reuse ;  /* 0x0000000a5b087c23 */ /* 0x100fe20008010830 */
[----:B------:R-:W-:Y:S01]  /*3590*/  ISETP.GT.AND P1, PT, R95, 0x21, PT ;  /* 0x000000215f00780c */ /* 0x000fe20003f24270 */
[----:B------:R-:W3:Y:S01]  /*35a0*/  MUFU.TANH R20, R20 ;  /* 0x0000001400147308 */ /* 0x000ee20000002400 */
[----:B0-----:R-:W-:Y:S01]  /*35b0*/  FSEL R13, R13, -INF , P2 ;  /* 0xff8000000d0d7808 */ /* 0x001fe20001000000 */
[--C-:B------:R-:W-:Y:S01]  /*35c0*/  FFMA.FTZ R177, R89, UR10, -R48.reuse ;  /* 0x0000000a59b17c23 */ /* 0x100fe20008010830 */
[----:B------:R-:W-:Y:S01]  /*35d0*/  FMNMX.FTZ R10, R60, R3, !PT ;  /* 0x000000033c0a7209 */ /* 0x000fe20007810000 */
[--C-:B------:R-:W-:Y:S01]  /*35e0*/  FFMA.FTZ R165, R28, UR10, -R48.reuse ;  /* 0x0000000a1ca57c23 */ /* 0x100fe20008010830 */
[----:B------:R-:W-:Y:S01]  /*35f0*/  ISETP.GT.AND P2, PT, R95, 0x28, PT ;  /* 0x000000285f00780c */ /* 0x000fe20003f44270 */
[--C-:B------:R-:W-:Y:S01]  /*3600*/  FFMA.FTZ R28, R30, UR10, -R48.reuse ;  /* 0x0000000a1e1c7c23 */ /* 0x100fe20008010830 */
[----:B-----5:R-:W-:Y:S01]  /*3610*/  FSEL R62, R12, -INF , P1 ;  /* 0xff8000000c3e7808 */ /* 0x020fe20000800000 */
        /* <DEDUP_REMOVED lines=8> */
[----:B------:R-:W-:Y:S01]  /*36a0*/  MUFU.TANH R24, R24 ;  /* 0x0000001800187308 */ /* 0x000fe20000002400 */
[----:B------:R-:W-:Y:S01]  /*36b0*/  ISETP.GT.AND P2, PT, R95, 0x30, PT ;  /* 0x000000305f00780c */ /* 0x000fe20003f44270 */
[--C-:B------:R-:W-:Y:S01]  /*36c0*/  FFMA.FTZ R163, R36, UR10, -R48.reuse ;  /* 0x0000000a24a37c23 */ /* 0x100fe20008010830 */
[----:B------:R-:W-:Y:S01]  /*36d0*/  FSEL R63, R14, -INF , P1 ;  /* 0xff8000000e3f7808 */ /* 0x000fe20000800000 */
[--C-:B------:R-:W-:Y:S01]  /*36e0*/  FFMA.FTZ R153, R38, UR10, -R48.reuse ;  /* 0x0000000a26997c23 */ /* 0x100fe20008010830 */
[----:B------:R-:W-:Y:S01]  /*36f0*/  FMNMX.FTZ R12, R15, R12, !PT ;  /* 0x0000000c0f0c7209 */ /* 0x000fe20007810000 */
[--C-:B------:R-:W-:Y:S01]  /*3700*/  FFMA.FTZ R36, R39, UR10, -R48.reuse ;  /* 0x0000000a27247c23 */ /* 0x100fe20008010830 */
[----:B------:R-:W-:Y:S01]  /*3710*/  ISETP.GT.AND P1, PT, R95, 0x31, PT ;  /* 0x000000315f00780c */ /* 0x000fe20003f24270 */
[----:B------:R-:W2:Y:S01]  /*3720*/  MUFU.TANH R27, R27 ;  /* 0x0000001b001b7308 */ /* 0x000ea20000002400 */
[----:B-1----:R-:W-:Y:S01]  /*3730*/  FSEL R59, R21, -INF , P2 ;  /* 0xff800000153b7808 */ /* 0x002fe20001000000 */
[--C-:B------:R-:W-:Y:S01]  /*3740*/  FFMA.FTZ R38, R43, UR10, -R48.reuse ;  /* 0x0000000a2b267c23 */ /* 0x100fe20008010830 */
[----:B------:R-:W-:Y:S01]  /*3750*/  FMNMX.FTZ R12, R63, R12, !PT ;  /* 0x0000000c3f0c7209 */ /* 0x000fe20007810000 */
[--C-:B------:R-:W-:Y:S01]  /*3760*/  FFMA.FTZ R157, R41, UR10, -R48.reuse ;  /* 0x0000000a299d7c23 */ /* 0x100fe20008010830 */
[----:B------:R-:W-:Y:S01]  /*3770*/  ISETP.GT.AND P2, PT, R95, 0x38, PT ;  /* 0x000000385f00780c */ /* 0x000fe20003f44270 */
[--C-:B------:R-:W-:Y:S01]  /*3780*/  FFMA.FTZ R159, R45, UR10, -R48.reuse ;  /* 0x0000000a2d9f7c23 */ /* 0x100fe20008010830 */
[----:B------:R-:W-:Y:S01]  /*3790*/  FMNMX.FTZ R3, R59, R12, !PT ;  /* 0x0000000c3b037209 */ /* 0x000fe20007810000 */
[----:B------:R-:W1:Y:S01]  /*37a0*/  MUFU.TANH R26, R26 ;  /* 0x0000001a001a7308 */ /* 0x000e620000002400 */
[----:B------:R-:W-:Y:S01]  /*37b0*/  FFMA.FTZ R46, R46, UR10, -R48 ;  /* 0x0000000a2e2e7c23 */ /* 0x000fe20008010830 */
[----:B------:R-:W-:-:S02]  /*37c0*/  CS2R R98, SRZ ;  /* 0x0000000000627805 */ /* 0x000fc4000001ff00 */
[----:B------:R-:W-:Y:S02]  /*37d0*/  CS2R R92, SRZ ;  /* 0x00000000005c7805 */ /* 0x000fe4000001ff00 */
[----:B------:R-:W-:Y:S02]  /*37e0*/  CS2R R90, SRZ ;  /* 0x00000000005a7805 */ /* 0x000fe4000001ff00 */
[----:B------:R-:W-:Y:S01]  /*37f0*/  CS2R R88, SRZ ;  /* 0x0000000000587805 */ /* 0x000fe2000001ff00 */
[----:B------:R3:W4:Y:S08]  /*3800*/  MUFU.TANH R74, R64 ;  /* 0x00000040004a7308 */ /* 0x0007300000002400 */
[----:B------:R5:W-:Y:S01]  /*3810*/  MUFU.EX2 R10, R5 ;  /* 0x00000005000a7308 */ /* 0x000be20000000800 */
[----:B---3--:R-:W-:-:S02]  /*3820*/  FSEL R64, R20, -INF , P1 ;  /* 0xff80000014407808 */ /* 0x008fc40000800000 */
[----:B------:R-:W-:Y:S02]  /*3830*/  ISETP.GT.AND P1, PT, R95, 0x39, PT ;  /* 0x000000395f00780c */ /* 0x000fe40003f24270 */
[----:B------:R-:W-:-:S03]  /*3840*/  FMNMX.FTZ R14, R64, R3, !PT ;  /* 0x00000003400e7209 */ /* 0x000fc60007810000 */
[----:B------:R3:W4:Y:S01]  /*3850*/  MUFU.TANH R75, R65 ;  /* 0x00000041004b7308 */ /* 0x0007220000002400 */
[--C-:B-----5:R-:W-:Y:S01]  /*3860*/  FFMA.FTZ R5, R57, UR10, -R48.reuse ;  /* 0x0000000a39057c23 */ /* 0x120fe20008010830 */
[----:B0-----:R-:W-:Y:S02]  /*3870*/  FSEL R57, R25, -INF , P2 ;  /* 0xff80000019397808 */ /* 0x001fe40001000000 */
[----:B------:R-:W-:Y:S02]  /*3880*/  ISETP.GT.AND P2, PT, R95, 0x40, PT ;  /* 0x000000405f00780c */ /* 0x000fe40003f44270 */
[----:B------:R-:W-:Y:S02]  /*3890*/  FMNMX.FTZ R14, R57, R14, !PT ;  /* 0x0000000e390e7209 */ /* 0x000fe40007810000 */
[----:B--2---:R-:W-:Y:S01]  /*38a0*/  FSEL R55, R27, -INF , P2 ;  /* 0xff8000001b377808 */ /* 0x004fe20001000000 */
[----:B------:R0:W-:Y:S01]  /*38b0*/  MUFU.EX2 R12, R5 ;  /* 0x00000005000c7308 */ /* 0x0001e20000000800 */
[----:B---3--:R-:W-:Y:S01]  /*38c0*/  FSEL R65, R24, -INF , P1 ;  /* 0xff80000018417808 */ /* 0x008fe20000800000 */
[----:B------:R-:W-:Y:S01]  /*38d0*/  FFMA.FTZ R24, R49, UR10, -R48 ;  /* 0x0000000a31187c23 */ /* 0x000fe20008010830 */
[----:B------:R-:W-:-:S02]  /*38e0*/  ISETP.GT.AND P1, PT, R95, 0x41, PT ;  /* 0x000000415f00780c */ /* 0x000fc40003f24270 */
[----:B------:R-:W-:Y:S02]  /*38f0*/  FMNMX.FTZ R14, R65, R14, !PT ;  /* 0x0000000e410e7209 */ /* 0x000fe40007810000 */
[----:B------:R-:W-:Y:S01]  /*3900*/  ISETP.GT.AND P2, PT, R95, 0x48, PT ;  /* 0x000000485f00780c */ /* 0x000fe20003f44270 */
[----:B------:R4:W2:Y:S01]  /*3910*/  MUFU.TANH R78, R68 ;  /* 0x00000044004e7308 */ /* 0x0008a20000002400 */
[----:B-1----:R-:W-:Y:S01]  /*3920*/  FSEL R66, R26, -INF , P1 ;  /* 0xff8000001a427808 */ /* 0x002fe20000800000 */
[----:B0-----:R-:W-:Y:S01]  /*3930*/  FFMA.FTZ R5, R53, UR10, -R48 ;  /* 0x0000000a35057c23 */ /* 0x001fe20008010830 */
[----:B------:R-:W-:Y:S02]  /*3940*/  FMNMX.FTZ R3, R55, R14, !PT ;  /* 0x0000000e37037209 */ /* 0x000fe40007810000 */
[----:B------:R-:W-:Y:S02]  /*3950*/  ISETP.GT.AND P1, PT, R95, 0x49, PT ;  /* 0x000000495f00780c */ /* 0x000fe40003f24270 */
[----:B------:R-:W-:Y:S01]  /*3960*/  FSEL R53, R70, -INF , P2 ;  /* 0xff80000046357808 */ /* 0x000fe20001000000 */
[----:B------:R-:W0:Y:S01]  /*3970*/  MUFU.TANH R69, R69 ;  /* 0x0000004500457308 */ /* 0x000e220000002400 */
[----:B------:R-:W-:-:S02]  /*3980*/  FMNMX.FTZ R20, R66, R3, !PT ;  /* 0x0000000342147209 */ /* 0x000fc40007810000 */
[----:B------:R-:W-:Y:S02]  /*3990*/  ISETP.GT.AND P2, PT, R95, 0x50, PT ;  /* 0x000000505f00780c */ /* 0x000fe40003f44270 */
[----:B------:R-:W-:Y:S02]  /*39a0*/  FSEL R67, R71, -INF , P1 ;  /* 0xff80000047437808 */ /* 0x000fe40000800000 */
[----:B------:R-:W-:Y:S01]  /*39b0*/  FMNMX.FTZ R20, R53, R20, !PT ;  /* 0x0000001435147209 */ /* 0x000fe20007810000 */
[----:B------:R-:W1:Y:S01]  /*39c0*/  MUFU.TANH R72, R72 ;  /* 0x0000004800487308 */ /* 0x000e620000002400 */
[----:B------:R-:W-:Y:S02]  /*39d0*/  ISETP.GT.AND P1, PT, R95, 0x51, PT ;  /* 0x000000515f00780c */ /* 0x000fe40003f24270 */
[----:B----4-:R-:W-:Y:S02]  /*39e0*/  FSEL R68, R74, -INF , P2 ;  /* 0xff8000004a447808 */ /* 0x010fe40001000000 */
[----:B------:R-:W-:-:S02]  /*39f0*/  FMNMX.FTZ R3, R67, R20, !PT ;  /* 0x0000001443037209 */ /* 0x000fc40007810000 */
[----:B------:R-:W-:Y:S01]  /*3a00*/  ISETP.GT.AND P2, PT, R95, 0x58, PT ;  /* 0x000000585f00780c */ /* 0x000fe20003f44270 */
[----:B------:R-:W3:Y:S01]  /*3a10*/  MUFU.TANH R73, R73 ;  /* 0x0000004900497308 */ /* 0x000ee20000002400 */
[----:B------:R-:W-:Y:S02]  /*3a20*/  FSEL R51, R75, -INF , P1 ;  /* 0xff8000004b337808 */ /* 0x000fe40000800000 */
[----:B------:R-:W-:Y:S02]  /*3a30*/  FMNMX.FTZ R20, R68, R3, !PT ;  /* 0x0000000344147209 */ /* 0x000fe40007810000 */
[----:B------:R-:W-:Y:S02]  /*3a40*/  ISETP.GT.AND P1, PT, R95, 0x59, PT ;  /* 0x000000595f00780c */ /* 0x000fe40003f24270 */
[----:B--2---:R-:W-:Y:S01]  /*3a50*/  FSEL R21, R78, -INF , P2 ;  /* 0xff8000004e157808 */ /* 0x004fe20001000000 */
[----:B------:R-:W-:Y:S01]  /*3a60*/  MUFU.TANH R76, R76 ;  /* 0x0000004c004c7308 */ /* 0x000fe20000002400 */
[----:B------:R-:W-:-:S02]  /*3a70*/  FMNMX.FTZ R20, R51, R20, !PT ;  /* 0x0000001433147209 */ /* 0x000fc40007810000 */
[----:B------:R-:W-:Y:S02]  /*3a80*/  ISETP.GT.AND P2, PT, R95, 0x60, PT ;  /* 0x000000605f00780c */ /* 0x000fe40003f44270 */
[----:B0-----:R-:W-:Y:S01]  /*3a90*/  FSEL R25, R69, -INF , P1 ;  /* 0xff80000045197808 */ /* 0x001fe20000800000 */
[----:B------:R-:W-:Y:S01]  /*3aa0*/  FFMA.FTZ R69, R29, UR10, -R48 ;  /* 0x0000000a1d457c23 */ /* 0x000fe20008010830 */
[----:B------:R-:W-:Y:S01]  /*3ab0*/  FMNMX.FTZ R20, R21, R20, !PT ;  /* 0x0000001415147209 */ /* 0x000fe20007810000 */
[----:B------:R-:W0:Y:S01]  /*3ac0*/  MUFU.TANH R77, R77 ;  /* 0x0000004d004d7308 */ /* 0x000e220000002400 */
[----:B------:R-:W-:Y:S02]  /*3ad0*/  ISETP.GT.AND P1, PT, R95, 0x61, PT ;  /* 0x000000615f00780c */ /* 0x000fe40003f24270 */
[----:B-1----:R-:W-:Y:S02]  /*3ae0*/  FSEL R47, R72, -INF , P2 ;  /* 0xff800000482f7808 */ /* 0x002fe40001000000 */
[----:B------:R-:W-:-:S02]  /*3af0*/  FMNMX.FTZ R20, R25, R20, !PT ;  /* 0x0000001419147209 */ /* 0x000fc40007810000 */
[----:B------:R-:W-:Y:S01]  /*3b00*/  ISETP.GT.AND P2, PT, R95, 0x68, PT ;  /* 0x000000685f00780c */ /* 0x000fe20003f44270 */
[----:B------:R-:W1:Y:S01]  /*3b10*/  MUFU.TANH R80, R80 ;  /* 0x0000005000507308 */ /* 0x000e620000002400 */
[----:B---3--:R-:W-:Y:S02]  /*3b20*/  FSEL R27, R73, -INF , P1 ;  /* 0xff800000491b7808 */ /* 0x008fe40000800000 */
[----:B------:R-:W-:Y:S02]  /*3b30*/  FMNMX.FTZ R26, R47, R20, !PT ;  /* 0x000000142f1a7209 */ /* 0x000fe40007810000 */
[----:B------:R-:W-:Y:S02]  /*3b40*/  ISETP.GT.AND P1, PT, R95, 0x69, PT ;  /* 0x000000695f00780c */ /* 0x000fe40003f24270 */
[----:B------:R-:W-:Y:S01]  /*3b50*/  FMNMX.FTZ R3, R27, R26, !PT ;  /* 0x0000001a1b037209 */ /* 0x000fe20007810000 */
[----:B------:R-:W-:Y:S01]  /*3b60*/  MUFU.TANH R81, R81 ;  /* 0x0000005100517308 */ /* 0x000fe20000002400 */
[----:B0-----:R-:W-:-:S02]  /*3b70*/  FSEL R49, R77, -INF , P1 ;  /* 0xff8000004d317808 */ /* 0x001fc40000800000 */
[----:B------:R-:W-:-:S05]  /*3b80*/  ISETP.GT.AND P1, PT, R95, 0x71, PT ;  /* 0x000000715f00780c */ /* 0x000fca0003f24270 */
[----:B------:R0:W-:Y:S08]  /*3b90*/  MUFU.EX2 R14, R5 ;  /* 0x00000005000e7308 */ /* 0x0001f00000000800 */
[----:B------:R-:W2:Y:S01]  /*3ba0*/  MUFU.TANH R84, R84 ;  /* 0x0000005400547308 */ /* 0x000ea20000002400 */
[----:B0-----:R-:W-:Y:S01]  /*3bb0*/  FFMA.FTZ R5, R42, UR10, -R48 ;  /* 0x0000000a2a057c23 */ /* 0x001fe20008010830 */
[----:B------:R-:W-:-:S02]  /*3bc0*/  FSEL R42, R76, -INF , P2 ;  /* 0xff8000004c2a7808 */ /* 0x000fc40001000000 */
[----:B------:R-:W-:Y:S02]  /*3bd0*/  ISETP.GT.AND P2, PT, R95, 0x70, PT ;  /* 0x000000705f00780c */ /* 0x000fe40003f44270 */
[----:B------:R-:W-:Y:S02]  /*3be0*/  FMNMX.FTZ R26, R42, R3, !PT ;  /* 0x000000032a1a7209 */ /* 0x000fe40007810000 */
[----:B------:R-:W0:Y:S01]  /*3bf0*/  MUFU.TANH R85, R85 ;  /* 0x0000005500557308 */ /* 0x000e220000002400 */
[----:B-1----:R-:W-:Y:S02]  /*3c00*/  FSEL R3, R80, -INF , P2 ;  /* 0xff80000050037808 */ /* 0x002fe40001000000 */
[----:B------:R-:W-:Y:S02]  /*3c10*/  FMNMX.FTZ R26, R49, R26, !PT ;  /* 0x0000001a311a7209 */ /* 0x000fe40007810000 */
[----:B------:R-:W-:Y:S02]  /*3c20*/  ISETP.GT.AND P2, PT, R95, 0x78, PT ;  /* 0x000000785f00780c */ /* 0x000fe40003f44270 */
[----:B------:R-:W-:Y:S01]  /*3c30*/  FMNMX.FTZ R34, R3, R26, !PT ;  /* 0x0000001a03227209 */ /* 0x000fe20007810000 */
[----:B------:R1:W-:Y:S01]  /*3c40*/  MUFU.EX2 R20, R5 ;  /* 0x0000000500147308 */ /* 0x0003e20000000800 */
[----:B--2---:R-:W-:-:S07]  /*3c50*/  FSEL R29, R84, -INF , P2 ;  /* 0xff800000541d7808 */ /* 0x004fce0001000000 */
[----:B------:R-:W-:Y:S01]  /*3c60*/  MUFU.EX2 R181, R181 ;  /* 0x000000b500b57308 */ /* 0x000fe20000000800 */
[----:B-1----:R-:W-:Y:S02]  /*3c70*/  FSEL R5, R81, -INF , P1 ;  /* 0xff80000051057808 */ /* 0x002fe40000800000 */
[----:B------:R-:W-:Y:S02]  /*3c80*/  ISETP.GT.AND P1, PT, R95, 0x79, PT ;  /* 0x000000795f00780c */ /* 0x000fe40003f24270 */
[----:B------:R-:W-:Y:S02]  /*3c90*/  CS2R R94, SRZ ;  /* 0x00000000005e7805 */ /* 0x000fe4000001ff00 */
[----:B------:R-:W-:Y:S02]  /*3ca0*/  FMNMX.FTZ R34, R5, R34, !PT ;  /* 0x0000002205227209 */ /* 0x000fe40007810000 */
[----:B0-----:R-:W-:Y:S01]  /*3cb0*/  FSEL R9, R85, -INF , P1 ;  /* 0xff80000055097808 */ /* 0x001fe20000800000 */
[----:B------:R0:W-:Y:S01]  /*3cc0*/  MUFU.EX2 R4, R97 ;  /* 0x0000006100047308 */ /* 0x0001e20000000800 */
[----:B------:R-:W-:-:S04]  /*3cd0*/  FMNMX.FTZ R34, R29, R34, !PT ;  /* 0x000000221d227209 */ /* 0x000fc80007810000 */
[----:B------:R-:W-:-:S03]  /*3ce0*/  FMNMX.FTZ R34, R9, R34, !PT ;  /* 0x0000002209227209 */ /* 0x000fc60007810000 */
[----:B------:R-:W-:Y:S01]  /*3cf0*/  MUFU.EX2 R183, R183 ;  /* 0x000000b700b77308 */ /* 0x000fe20000000800 */
[----:B0-----:R-:W-:Y:S01]  /*3d00*/  CS2R R96, SRZ ;  /* 0x0000000000607805 */ /* 0x001fe2000001ff00 */
        /* <DEDUP_REMOVED lines=15> */
[----:B------:R-:W-:Y:S02]  /*3e00*/  FSEL R44, R31, RZ, P1 ;  /* 0x000000ff1f2c7208 */ /* 0x000fe40000800000 */
[----:B------:R-:W-:-:S03]  /*3e10*/  PLOP3.LUT P1, PT, PT, PT, UP0, 0x80, 0x0 ;  /* 0x000000000000781c */ /* 0x000fc60003f2f008 */
        /* <DEDUP_REMOVED lines=30> */
[----:B------:R1:W2:Y:S01]  /*4000*/  MUFU.EX2 R31, R52 ;  /* 0x00000034001f7308 */ /* 0x0002a20000000800 */
[----:B0-----:R-:W-:Y:S01]  /*4010*/  FADD.FTZ R35, R54, R61 ;  /* 0x0000003d36237221 */ /* 0x001fe20000010000 */
[--C-:B------:R-:W-:Y:S01]  /*4020*/  FFMA.FTZ R49, R49, UR10, -R44.reuse ;  /* 0x0000000a31317c23 */ /* 0x100fe2000801082c */
[--C-:B------:R-:W-:Y:S01]  /*4030*/  FFMA.FTZ R3, R3, UR10, -R44.reuse ;  /* 0x0000000a03037c23 */ /* 0x100fe2000801082c */
[--C-:B------:R-:W-:Y:S01]  /*4040*/  FFMA.FTZ R5, R5, UR10, -R44.reuse ;  /* 0x0000000a05057c23 */ /* 0x100fe2000801082c */
[--C-:B------:R-:W-:Y:S01]  /*4050*/  FFMA.FTZ R29, R29, UR10, -R44.reuse ;  /* 0x0000000a1d1d7c23 */ /* 0x100fe2000801082c */
[----:B------:R-:W-:Y:S01]  /*4060*/  FFMA.FTZ R9, R9, UR10, -R44 ;  /* 0x0000000a09097c23 */ /* 0x000fe2000801082c */
[----:B------:R-:W-:Y:S01]  /*4070*/  F2FP.F16.F32.PACK_AB R180, R61, R54 ;  /* 0x000000363db4723e */ /* 0x000fe200000000ff */
[----:B------:R-:W0:Y:S01]  /*4080*/  MUFU.EX2 R56, R56 ;  /* 0x0000003800387308 */ /* 0x000e220000000800 */
[----:B-1----:R-:W-:Y:S01]  /*4090*/  FADD.FTZ R52, R181, R4 ;  /* 0x00000004b5347221 */ /* 0x002fe20000010000 */
[----:B------:R-:W-:-:S06]  /*40a0*/  F2FP.F16.F32.PACK_AB R181, R4, R181 ;  /* 0x000000b504b5723e */ /* 0x000fcc00000000ff */
[----:B------:R1:W3:Y:S01]  /*40b0*/  MUFU.EX2 R33, R58 ;  /* 0x0000003a00217308 */ /* 0x0002e20000000800 */
[----:B--2---:R-:W-:-:S07]  /*40c0*/  F2FP.F16.F32.PACK_AB R182, R31, R50 ;  /* 0x000000321fb6723e */ /* 0x004fce00000000ff */
[----:B------:R-:W2:Y:S01]  /*40d0*/  MUFU.EX2 R11, R11 ;  /* 0x0000000b000b7308 */ /* 0x000ea20000000800 */
[----:B-1----:R-:W-:Y:S01]  /*40e0*/  FADD.FTZ R58, R50, R35 ;  /* 0x00000023323a7221 */ /* 0x002fe20000010000 */
[----:B------:R-:W-:Y:S01]  /*40f0*/  FADD.FTZ R35, R183, R52 ;  /* 0x00000034b7237221 */ /* 0x000fe20000010000 */
[C---:B------:R-:W-:Y:S02]  /*4100*/  F2FP.F16.F32.PACK_AB R183, R8.reuse, R183 ;  /* 0x000000b708b7723e */ /* 0x040fe400000000ff */
[----:B------:R-:W-:Y:S01]  /*4110*/  FADD.FTZ R37, R31, R58 ;  /* 0x0000003a1f257221 */ /* 0x000fe20000010000 */
[----:B------:R-:W-:Y:S02]  /*4120*/  FADD.FTZ R52, R8, R35 ;  /* 0x0000002308347221 */ /* 0x000fe40000010000 */
[----:B------:R-:W1:Y:S01]  /*4130*/  MUFU.EX2 R60, R60 ;  /* 0x0000003c003c7308 */ /* 0x000e620000000800 */
[----:B0-----:R-:W-:Y:S01]  /*4140*/  FADD.FTZ R0, R56, R37 ;  /* 0x0000002538007221 */ /* 0x001fe20000010000 */
[----:B------:R-:W-:Y:S01]  /*4150*/  FADD.FTZ R35, R177, R52 ;  /* 0x00000034b1237221 */ /* 0x000fe20000010000 */
[----:B------:R-:W-:-:S02]  /*4160*/  F2FP.F16.F32.PACK_AB R177, R10, R177 ;  /* 0x000000b10ab1723e */ /* 0x000fc400000000ff */
[C---:B---3--:R-:W-:Y:S01]  /*4170*/  FADD.FTZ R0, R33.reuse, R0 ;  /* 0x0000000021007221 */ /* 0x048fe20000010000 */
[----:B------:R-:W-:Y:S01]  /*4180*/  FADD.FTZ R48, R10, R35 ;  /* 0x000000230a307221 */ /* 0x000fe20000010000 */
[----:B------:R-:W-:Y:S01]  /*4190*/  F2FP.F16.F32.PACK_AB R176, R33, R56 ;  /* 0x0000003821b0723e */ /* 0x000fe200000000ff */
[----:B------:R-:W0:Y:S01]  /*41a0*/  MUFU.EX2 R13, R13 ;  /* 0x0000000d000d7308 */ /* 0x000e220000000800 */
[----:B--2---:R-:W-:Y:S01]  /*41b0*/  FADD.FTZ R35, R11, R0 ;  /* 0x000000000b237221 */ /* 0x004fe20000010000 */
[----:B------:R-:W-:Y:S01]  /*41c0*/  FADD.FTZ R37, R179, R48 ;  /* 0x00000030b3257221 */ /* 0x000fe20000010000 */
[----:B------:R-:W-:-:S03]  /*41d0*/  F2FP.F16.F32.PACK_AB R179, R12, R179 ;  /* 0x000000b30cb3723e */ /* 0x000fc600000000ff */
[----:B------:R-:W-:Y:S02]  /*41e0*/  FADD.FTZ R48, R12, R37 ;  /* 0x000000250c307221 */ /* 0x000fe40000010000 */
[----:B------:R-:W2:Y:S01]  /*41f0*/  MUFU.EX2 R62, R62 ;  /* 0x0000003e003e7308 */ /* 0x000ea20000000800 */
[C---:B-1----:R-:W-:Y:S01]  /*4200*/  FADD.FTZ R0, R60.reuse, R35 ;  /* 0x000000233c007221 */ /* 0x042fe20000010000 */
[----:B------:R-:W-:Y:S01]  /*4210*/  FADD.FTZ R37, R173, R48 ;  /* 0x00000030ad257221 */ /* 0x000fe20000010000 */
[----:B------:R-:W-:Y:S02]  /*4220*/  F2FP.F16.F32.PACK_AB R178, R60, R11 ;  /* 0x0000000b3cb2723e */ /* 0x000fe400000000ff */
[C---:B------:R-:W-:Y:S01]  /*4230*/  F2FP.F16.F32.PACK_AB R173, R14.reuse, R173 ;  /* 0x000000ad0ead723e */ /* 0x040fe200000000ff */
[----:B------:R-:W-:Y:S02]  /*4240*/  FADD.FTZ R48, R14, R37 ;  /* 0x000000250e307221 */ /* 0x000fe40000010000 */
[----:B------:R-:W1:Y:S01]  /*4250*/  MUFU.EX2 R15, R15 ;  /* 0x0000000f000f7308 */ /* 0x000e620000000800 */
[----:B0-----:R-:W-:Y:S01]  /*4260*/  FADD.FTZ R35, R13, R0 ;  /* 0x000000000d237221 */ /* 0x001fe20000010000 */
[----:B------:R-:W-:Y:S01]  /*4270*/  FADD.FTZ R37, R175, R48 ;  /* 0x00000030af257221 */ /* 0x000fe20000010000 */
[----:B------:R-:W-:-:S03]  /*4280*/  F2FP.F16.F32.PACK_AB R175, R24, R175 ;  /* 0x000000af18af723e */ /* 0x000fc600000000ff */
[----:B------:R-:W-:Y:S02]  /*4290*/  FADD.FTZ R48, R24, R37 ;  /* 0x0000002518307221 */ /* 0x000fe40000010000 */
[----:B------:R-:W0:Y:S01]  /*42a0*/  MUFU.EX2 R174, R63 ;  /* 0x0000003f00ae7308 */ /* 0x000e220000000800 */
[C---:B--2---:R-:W-:Y:S01]  /*42b0*/  FADD.FTZ R0, R62.reuse, R35 ;  /* 0x000000233e007221 */ /* 0x044fe20000010000 */
[----:B------:R-:W-:-:S06]  /*42c0*/  F2FP.F16.F32.PACK_AB R172, R62, R13 ;  /* 0x0000000d3eac723e */ /* 0x000fcc00000000ff */
[----:B------:R-:W-:Y:S01]  /*42d0*/  MUFU.EX2 R59, R59 ;  /* 0x0000003b003b7308 */ /* 0x000fe20000000800 */
[----:B-1----:R-:W-:-:S07]  /*42e0*/  FADD.FTZ R35, R15, R0 ;  /* 0x000000000f237221 */ /* 0x002fce0000010000 */
[----:B------:R-:W1:Y:S01]  /*42f0*/  MUFU.EX2 R64, R64 ;  /* 0x0000004000407308 */ /* 0x000e620000000800 */
[C---:B0-----:R-:W-:Y:S01]  /*4300*/  FADD.FTZ R0, R174.reuse, R35 ;  /* 0x00000023ae007221 */ /* 0x041fe20000010000 */
[----:B------:R-:W-:Y:S01]  /*4310*/  FADD.FTZ R35, R169, R48 ;  /* 0x00000030a9237221 */ /* 0x000fe20000010000 */
[----:B------:R-:W-:Y:S02]  /*4320*/  F2FP.F16.F32.PACK_AB R174, R174, R15 ;  /* 0x0000000faeae723e */ /* 0x000fe400000000ff */
[C---:B------:R-:W-:Y:S01]  /*4330*/  F2FP.F16.F32.PACK_AB R169, R20.reuse, R169 ;  /* 0x000000a914a9723e */ /* 0x040fe200000000ff */
[----:B------:R-:W-:Y:S02]  /*4340*/  FADD.FTZ R4, R20, R35 ;  /* 0x0000002314047221 */ /* 0x000fe40000010000 */
[----:B------:R-:W-:Y:S02]  /*4350*/  MUFU.EX2 R57, R57 ;  /* 0x0000003900397308 */ /* 0x000fe40000000800 */
[----:B------:R-:W-:-:S06]  /*4360*/  FADD.FTZ R35, R171, R4 ;  /* 0x00000004ab237221 */ /* 0x000fcc0000010000 */
[----:B------:R-:W-:Y:S01]  /*4370*/  MUFU.EX2 R170, R65 ;  /* 0x0000004100aa7308 */ /* 0x000fe20000000800 */
[----:B-1----:R-:W-:-:S07]  /*4380*/  F2FP.F16.F32.PACK_AB R168, R64, R59 ;  /* 0x0000003b40a8723e */ /* 0x002fce00000000ff */
[----:B------:R-:W0:Y:S08]  /*4390*/  MUFU.EX2 R26, R69 ;  /* 0x00000045001a7308 */ /* 0x000e300000000800 */
[----:B------:R-:W1:Y:S08]  /*43a0*/  MUFU.EX2 R55, R55 ;  /* 0x0000003700377308 */ /* 0x000e700000000800 */
[----:B------:R2:W-:Y:S01]  /*43b0*/  MUFU.EX2 R162, R25 ;  /* 0x0000001900a27308 */ /* 0x0005e20000000800 */
[C---:B0-----:R-:W-:Y:S01]  /*43c0*/  FADD.FTZ R4, R26.reuse, R35 ;  /* 0x000000231a047221 */ /* 0x041fe20000010000 */
[----:B------:R-:W-:-:S06]  /*43d0*/  F2FP.F16.F32.PACK_AB R171, R26, R171 ;  /* 0x000000ab1aab723e */ /* 0x000fcc00000000ff */
[----:B------:R-:W-:Y:S01]  /*43e0*/  MUFU.EX2 R165, R165 ;  /* 0x000000a500a57308 */ /* 0x000fe20000000800 */
[----:B--2---:R-:W-:-:S04]  /*43f0*/  FADD.FTZ R25, R59, R0 ;  /* 0x000000003b197221 */ /* 0x004fc80000010000 */
[----:B------:R-:W-:-:S03]  /*4400*/  FADD.FTZ R0, R64, R25 ;  /* 0x0000001940007221 */ /* 0x000fc60000010000 */
[----:B------:R-:W0:Y:S01]  /*4410*/  MUFU.EX2 R66, R66 ;  /* 0x0000004200427308 */ /* 0x000e220000000800 */
[----:B------:R-:W-:-:S04]  /*4420*/  FADD.FTZ R25, R57, R0 ;  /* 0x0000000039197221 */ /* 0x000fc80000010000 */
[C---:B------:R-:W-:Y:S01]  /*4430*/  FADD.FTZ R0, R170.reuse, R25 ;  /* 0x00000019aa007221 */ /* 0x040fe20000010000 */
[----:B------:R-:W-:Y:S02]  /*4440*/  F2FP.F16.F32.PACK_AB R170, R170, R57 ;  /* 0x00000039aaaa723e */ /* 0x000fe400000000ff */
[----:B------:R-:W-:Y:S01]  /*4450*/  MUFU.EX2 R28, R28 ;  /* 0x0000001c001c7308 */ /* 0x000fe20000000800 */
[----:B-1----:R-:W-:-:S07]  /*4460*/  FADD.FTZ R25, R55, R0 ;  /* 0x0000000037197221 */ /* 0x002fce0000010000 */
[----:B------:R-:W1:Y:S01]  /*4470*/  MUFU.EX2 R53, R53 ;  /* 0x0000003500357308 */ /* 0x000e620000000800 */
[C---:B0-----:R-:W-:Y:S01]  /*4480*/  FADD.FTZ R0, R66.reuse, R25 ;  /* 0x0000001942007221 */ /* 0x041fe20000010000 */
[----:B------:R-:W-:-:S06]  /*4490*/  F2FP.F16.F32.PACK_AB R164, R66, R55 ;  /* 0x0000003742a4723e */ /* 0x000fcc00000000ff */
[----:B------:R-:W-:Y:S08]  /*44a0*/  MUFU.EX2 R167, R167 ;  /* 0x000000a700a77308 */ /* 0x000ff00000000800 */
[----:B------:R-:W0:Y:S01]  /*44b0*/  MUFU.EX2 R166, R67 ;  /* 0x0000004300a67308 */ /* 0x000e220000000800 */
[----:B-1----:R-:W-:-:S07]  /*44c0*/  FADD.FTZ R25, R53, R0 ;  /* 0x0000000035197221 */ /* 0x002fce0000010000 */
[----:B------:R-:W-:Y:S08]  /*44d0*/  MUFU.EX2 R30, R30 ;  /* 0x0000001e001e7308 */ /* 0x000ff00000000800 */
[----:B------:R-:W1:Y:S01]  /*44e0*/  MUFU.EX2 R68, R68 ;  /* 0x0000004400447308 */ /* 0x000e620000000800 */
[C---:B0-----:R-:W-:Y:S01]  /*44f0*/  FADD.FTZ R25, R166.reuse, R25 ;  /* 0x00000019a6197221 */ /* 0x041fe20000010000 */
[----:B------:R-:W-:-:S06]  /*4500*/  F2FP.F16.F32.PACK_AB R166, R166, R53 ;  /* 0x00000035a6a6723e */ /* 0x000fcc00000000ff */
[----:B------:R-:W0:Y:S08]  /*4510*/  MUFU.EX2 R161, R161 ;  /* 0x000000a100a17308 */ /* 0x000e300000000800 */
[----:B------:R2:W-:Y:S08]  /*4520*/  MUFU.EX2 R152, R27 ;  /* 0x0000001b00987308 */ /* 0x0005f00000000800 */
[----:B------:R-:W3:Y:S01]  /*4530*/  MUFU.EX2 R51, R51 ;  /* 0x0000003300337308 */ /* 0x000ee20000000800 */
[----:B--2---:R-:W-:Y:S01]  /*4540*/  FADD.FTZ R27, R165, R4 ;  /* 0x00000004a51b7221 */ /* 0x004fe20000010000 */
[----:B------:R-:W-:-:S03]  /*4550*/  F2FP.F16.F32.PACK_AB R165, R28, R165 ;  /* 0x000000a51ca5723e */ /* 0x000fc600000000ff */
[----:B------:R-:W-:-:S03]  /*4560*/  FADD.FTZ R4, R28, R27 ;  /* 0x0000001b1c047221 */ /* 0x000fc60000010000 */
[----:B------:R-:W2:Y:S01]  /*4570*/  MUFU.EX2 R32, R32 ;  /* 0x0000002000207308 */ /* 0x000ea20000000800 */
[----:B------:R-:W-:Y:S01]  /*4580*/  FADD.FTZ R11, R167, R4 ;  /* 0x00000004a70b7221 */ /* 0x000fe20000010000 */
[----:B-1----:R-:W-:Y:S01]  /*4590*/  FADD.FTZ R4, R68, R25 ;  /* 0x0000001944047221 */ /* 0x002fe20000010000 */
[C---:B------:R-:W-:Y:S02]  /*45a0*/  F2FP.F16.F32.PACK_AB R167, R30.reuse, R167 ;  /* 0x000000a71ea7723e */ /* 0x040fe400000000ff */
[----:B------:R-:W-:-:S03]  /*45b0*/  FADD.FTZ R0, R30, R11 ;  /* 0x0000000b1e007221 */ /* 0x000fc60000010000 */
[----:B------:R-:W1:Y:S01]  /*45c0*/  MUFU.EX2 R21, R21 ;  /* 0x0000001500157308 */ /* 0x000e620000000800 */
[----:B0-----:R-:W-:Y:S01]  /*45d0*/  FADD.FTZ R11, R161, R0 ;  /* 0x00000000a10b7221 */ /* 0x001fe20000010000 */
[C---:B---3--:R-:W-:Y:S01]  /*45e0*/  FADD.FTZ R4, R51.reuse, R4 ;  /* 0x0000000433047221 */ /* 0x048fe20000010000 */
[----:B------:R-:W-:-:S05]  /*45f0*/  F2FP.F16.F32.PACK_AB R160, R51, R68 ;  /* 0x0000004433a0723e */ /* 0x000fca00000000ff */
[----:B------:R-:W0:Y:S01]  /*4600*/  MUFU.EX2 R163, R163 ;  /* 0x000000a300a37308 */ /* 0x000e220000000800 */
[C---:B--2---:R-:W-:Y:S01]  /*4610*/  FADD.FTZ R0, R32.reuse, R11 ;  /* 0x0000000b20007221 */ /* 0x044fe20000010000 */
[----:B------:R-:W-:-:S06]  /*4620*/  F2FP.F16.F32.PACK_AB R161, R32, R161 ;  /* 0x000000a120a1723e */ /* 0x000fcc00000000ff */
[----:B------:R-:W2:Y:S01]  /*4630*/  MUFU.EX2 R34, R34 ;  /* 0x0000002200227308 */ /* 0x000ea20000000800 */
[----:B-1----:R-:W-:-:S07]  /*4640*/  FADD.FTZ R11, R21, R4 ;  /* 0x00000004150b7221 */ /* 0x002fce0000010000 */
[----:B------:R-:W-:Y:S01]  /*4650*/  MUFU.EX2 R47, R47 ;  /* 0x0000002f002f7308 */ /* 0x000fe20000000800 */
[----:B0-----:R-:W-:Y:S01]  /*4660*/  FADD.FTZ R13, R163, R0 ;  /* 0x00000000a30d7221 */ /* 0x001fe20000010000 */
[C---:B------:R-:W-:Y:S01]  /*4670*/  FADD.FTZ R0, R162.reuse, R11 ;  /* 0x0000000ba2007221 */ /* 0x040fe20000010000 */
[----:B------:R-:W-:-:S05]  /*4680*/  F2FP.F16.F32.PACK_AB R162, R162, R21 ;  /* 0x00000015a2a2723e */ /* 0x000fca00000000ff */
[----:B------:R-:W0:Y:S01]  /*4690*/  MUFU.EX2 R153, R153 ;  /* 0x0000009900997308 */ /* 0x000e220000000800 */
[C---:B--2---:R-:W-:Y:S01]  /*46a0*/  FADD.FTZ R4, R34.reuse, R13 ;  /* 0x0000000d22047221 */ /* 0x044fe20000010000 */
[----:B------:R-:W-:-:S06]  /*46b0*/  F2FP.F16.F32.PACK_AB R163, R34, R163 ;  /* 0x000000a322a3723e */ /* 0x000fcc00000000ff */
[----:B------:R-:W1:Y:S08]  /*46c0*/  MUFU.EX2 R36, R36 ;  /* 0x0000002400247308 */ /* 0x000e700000000800 */
[----:B------:R-:W-:Y:S01]  /*46d0*/  MUFU.EX2 R42, R42 ;  /* 0x0000002a002a7308 */ /* 0x000fe20000000800 */
[----:B0-----:R-:W-:-:S07]  /*46e0*/  FADD.FTZ R11, R153, R4 ;  /* 0x00000004990b7221 */ /* 0x001fce0000010000 */
[----:B------:R-:W-:Y:S01]  /*46f0*/  MUFU.EX2 R155, R155 ;  /* 0x0000009b009b7308 */ /* 0x000fe20000000800 */
[----:B-1----:R-:W-:-:S07]  /*4700*/  F2FP.F16.F32.PACK_AB R153, R36, R153 ;  /* 0x000000992499723e */ /* 0x002fce00000000ff */
[----:B------:R-:W0:Y:S08]  /*4710*/  MUFU.EX2 R49, R49 ;  /* 0x0000003100317308 */ /* 0x000e300000000800 */
[----:B------:R-:W1:Y:S08]  /*4720*/  MUFU.EX2 R38, R38 ;  /* 0x0000002600267308 */ /* 0x000e700000000800 */
[----:B------:R-:W2:Y:S01]  /*4730*/  MUFU.EX2 R3, R3 ;  /* 0x0000000300037308 */ /* 0x000ea20000000800 */
[----:B0-----:R-:W-:-:S07]  /*4740*/  F2FP.F16.F32.PACK_AB R154, R49, R42 ;  /* 0x0000002a319a723e */ /* 0x001fce00000000ff */
[----:B------:R0:W-:Y:S08]  /*4750*/  MUFU.EX2 R156, R5 ;  /* 0x00000005009c7308 */ /* 0x0001f00000000800 */
[----:B------:R-:W3:Y:S01]  /*4760*/  MUFU.EX2 R157, R157 ;  /* 0x0000009d009d7308 */ /* 0x000ee20000000800 */
[----:B0-----:R-:W-:Y:S01]  /*4770*/  FADD.FTZ R5, R47, R0 ;  /* 0x000000002f057221 */ /* 0x001fe20000010000 */
[----:B------:R-:W-:-:S03]  /*4780*/  FADD.FTZ R0, R36, R11 ;  /* 0x0000000b24007221 */ /* 0x000fc60000010000 */
[C---:B------:R-:W-:Y:S01]  /*4790*/  FADD.FTZ R5, R152.reuse, R5 ;  /* 0x0000000598057221 */ /* 0x040fe20000010000 */
[----:B------:R-:W-:Y:S02]  /*47a0*/  F2FP.F16.F32.PACK_AB R152, R152, R47 ;  /* 0x0000002f9898723e */ /* 0x000fe400000000ff */
[----:B------:R-:W0:Y:S01]  /*47b0*/  MUFU.EX2 R40, R40 ;  /* 0x0000002800287308 */ /* 0x000e220000000800 */
[----:B------:R-:W-:Y:S01]  /*47c0*/  FADD.FTZ R4, R42, R5 ;  /* 0x000000052a047221 */ /* 0x000fe20000010000 */
[----:B------:R-:W-:Y:S01]  /*47d0*/  FADD.FTZ R5, R155, R0 ;  /* 0x000000009b057221 */ /* 0x000fe20000010000 */
[C---:B-1----:R-:W-:Y:S02]  /*47e0*/  F2FP.F16.F32.PACK_AB R155, R38.reuse, R155 ;  /* 0x0000009b269b723e */ /* 0x042fe400000000ff */
[----:B------:R-:W-:Y:S01]  /*47f0*/  FADD.FTZ R4, R49, R4 ;  /* 0x0000000431047221 */ /* 0x000fe20000010000 */
[----:B------:R-:W-:Y:S02]  /*4800*/  FADD.FTZ R0, R38, R5 ;  /* 0x0000000526007221 */ /* 0x000fe40000010000 */
[----:B------:R-:W1:Y:S01]  /*4810*/  MUFU.EX2 R29, R29 ;  /* 0x0000001d001d7308 */ /* 0x000e620000000800 */
[----:B--2---:R-:W-:-:S07]  /*4820*/  FADD.FTZ R5, R3, R4 ;  /* 0x0000000403057221 */ /* 0x004fce0000010000 */
[----:B------:R-:W2:Y:S08]  /*4830*/  MUFU.EX2 R159, R159 ;  /* 0x0000009f009f7308 */ /* 0x000eb00000000800 */
[----:B------:R3:W4:Y:S08]  /*4840*/  MUFU.EX2 R158, R9 ;  /* 0x00000009009e7308 */ /* 0x0007300000000800 */
[----:B------:R-:W5:Y:S01]  /*4850*/  MUFU.EX2 R46, R46 ;  /* 0x0000002e002e7308 */ /* 0x000f620000000800 */
[----:B---3--:R-:W-:Y:S01]  /*4860*/  FADD.FTZ R9, R157, R0 ;  /* 0x000000009d097221 */ /* 0x008fe20000010000 */
[C---:B------:R-:W-:Y:S01]  /*4870*/  FADD.FTZ R0, R156.reuse, R5 ;  /* 0x000000059c007221 */ /* 0x040fe20000010000 */
[----:B------:R-:W-:-:S02]  /*4880*/  F2FP.F16.F32.PACK_AB R156, R156, R3 ;  /* 0x000000039c9c723e */ /* 0x000fc400000000ff */
[C---:B0-----:R-:W-:Y:S01]  /*4890*/  FADD.FTZ R4, R40.reuse, R9 ;  /* 0x0000000928047221 */ /* 0x041fe20000010000 */
[----:B-1----:R-:W-:Y:S01]  /*48a0*/  FADD.FTZ R5, R29, R0 ;  /* 0x000000001d057221 */ /* 0x002fe20000010000 */
[----:B------:R-:W-:Y:S02]  /*48b0*/  F2FP.F16.F32.PACK_AB R157, R40, R157 ;  /* 0x0000009d289d723e */ /* 0x000fe400000000ff */
[----:B--2---:R-:W-:Y:S01]  /*48c0*/  FADD.FTZ R3, R159, R4 ;  /* 0x000000049f037221 */ /* 0x004fe20000010000 */
[C---:B----4-:R-:W-:Y:S01]  /*48d0*/  FADD.FTZ R0, R158.reuse, R5 ;  /* 0x000000059e007221 */ /* 0x050fe20000010000 */
[----:B------:R-:W-:Y:S02]  /*48e0*/  F2FP.F16.F32.PACK_AB R158, R158, R29 ;  /* 0x0000001d9e9e723e */ /* 0x000fe400000000ff */
[C---:B-----5:R-:W-:Y:S01]  /*48f0*/  FADD.FTZ R3, R46.reuse, R3 ;  /* 0x000000032e037221 */ /* 0x060fe20000010000 */
[----:B------:R-:W-:Y:S01]  /*4900*/  F2FP.F16.F32.PACK_AB R159, R46, R159 ;  /* 0x0000009f2e9f723e */ /* 0x000fe200000000ff */
[----:B------:R-:W-:Y:S06]  /*4910*/  @!P1 BRA `(.L_x_9100) ;  /* 0x0000003000949947 */ /* 0x000fec0003800000 */
[----:B------:R-:W-:Y:S01]  /*4920*/  IMAD.MOV.U32 R5, RZ, RZ, R6 ;  /* 0x000000ffff057224 */ /* 0x000fe200078e0006 */
[----:B------:R-:W-:Y:S01]  /*4930*/  UMOV UR6, UR39 ;  /* 0x0000002700067c82 */ /* 0x000fe20008000000 */
[----:B------:R-:W-:Y:S01]  /*4940*/  IMAD.MOV.U32 R4, RZ, RZ, R7 ;  /* 0x000000ffff047224 */ /* 0x000fe200078e0007 */
[----:B------:R-:W-:Y:S01]  /*4950*/  UMOV UR7, UR38 ;  /* 0x0000002600077c82 */ /* 0x000fe20008000000 */
[----:B------:R-:W-:Y:S01]  /*4960*/  IMAD.MOV.U32 R151, RZ, RZ, RZ ;  /* 0x000000ffff977224 */ /* 0x000fe200078e00ff */
[----:B------:R-:W-:Y:S01]  /*4970*/  ULDC UR41, c[0x0][0x9d8] ;  /* 0x0002760000297ab9 */ /* 0x000fe20000000800 */
[----:B------:R-:W-:-:S05]  /*4980*/  ULDC UR59, c[0x0][0x988] ;  /* 0x00026200003b7ab9 */ /* 0x000fca0000000800 */
.L_x_9111:
[----:B------:R-:W-:Y:S01]  /*4990*/  ISETP.NE.AND P2, PT, RZ, UR49, PT ;  /* 0x00000031ff007c0c */ /* 0x000fe2000bf45270 */
[----:B------:R-:W-:-:S04]  /*49a0*/  UISETP.NE.AND UP0, UPT, UR7, 0x1, UPT ;  /* 0x000000010700788c */ /* 0x000fc8000bf05270 */
[----:B------:R-:W-:-:S04]  /*49b0*/  USEL UR39, URZ, 0x1, UP0 ;  /* 0x000000013f277887 */ /* 0x000fc80008000000 */
[----:B------:R-:W-:-:S04]  /*49c0*/  ULOP3.LUT UR39, UR6, UR39, URZ, 0x3c, !UPT ;  /* 0x0000002706277292 */ /* 0x000fc8000f8e3c3f */
[----:B------:R-:W-:Y:S08]  /*49d0*/  @P2 BRA `(.L_x_9101) ;  /* 0x0000000000382947 */ /* 0x000ff00003800000 */
[----:B------:R-:W-:Y:S05]  /*49e0*/  @!P0 BRA `(.L_x_9102) ;  /* 0x0000000000048947 */ /* 0x000fea0003800000 */
[----:B------:R-:W-:Y:S01]  /*49f0*/  BPT.TRAP 0x1 ;  /* 0x000000040000795c */ /* 0x000fe20000300000 */
.L_x_9102:
        /* <DEDUP_REMOVED lines=9> */
.L_x_9103:
[----:B-1----:R-:W-:Y:S05]  /*4a90*/  @P1 BRA `(.L_x_9101) ;  /* 0x0000000000081947 */ /* 0x002fea0003800000 */
[----:B------:R-:W1:Y:S02]  /*4aa0*/  SYNCS.PHASECHK.TRANS64.TRYWAIT P1, [UR10+0x28830], R6 ;  /* 0x02883006ff0075a7 */ /* 0x000e64000802014a */
[----:B-1----:R-:W-:Y:S05]  /*4ab0*/  @!P1 BRA `(.L_x_9104) ;  /* 0x000000f400a89947 */ /* 0x002fea0003800000 */
.L_x_9101:
        /* <DEDUP_REMOVED lines=51> */
.L_x_9106:
[----:B------:R-:W-:Y:S01]  /*4df0*/  ULEA UR10, UR7, UR40, 0x3 ;  /* 0x00000028070a7291 */ /* 0x000fe2000f8e183f */
[----:B------:R-:W-:-:S05]  /*4e00*/  IMAD.U32 R6, RZ, RZ, UR6 ;  /* 0x00000006ff067e24 */ /* 0x000fca000f8e00ff */
[----:B------:R-:W-:-:S04]  /*4e10*/  SHF.L.U32 R6, R6, 0x1f, RZ ;  /* 0x0000001f06067819 */ /* 0x000fc800000006ff */
[----:B------:R0:W1:Y:S01]  /*4e20*/  SYNCS.PHASECHK.TRANS64.TRYWAIT P1, [UR10+0x28850], R6 ;  /* 0x02885006ff0075a7 */ /* 0x000062000802014a */
[----:B------:R-:W-:Y:S05]  /*4e30*/  @!P0 BRA `(.L_x_9107) ;  /* 0x0000000000048947 */ /* 0x000fea0003800000 */
[----:B------:R-:W-:Y:S01]  /*4e40*/  BPT.TRAP 0x1 ;  /* 0x000000040000795c */ /* 0x000fe20000300000 */
.L_x_9107:
[----:B-1----:R-:W-:Y:S05]  /*4e50*/  @P1 BRA `(.L_x_9105) ;  /* 0x0000000000081947 */ /* 0x002fea0003800000 */
[----:B------:R-:W1:Y:S02]  /*4e60*/  SYNCS.PHASECHK.TRANS64.TRYWAIT P1, [UR10+0x28850], R6 ;  /* 0x02885006ff0075a7 */ /* 0x000e64000802014a */
[----:B-1----:R-:W-:Y:S05]  /*4e70*/  @!P1 BRA `(.L_x_9108) ;  /* 0x000000f000d09947 */ /* 0x002fea0003800000 */
.L_x_9105:
        /* <DEDUP_REMOVED lines=51> */
.L_x_9109:
[----:B------:R-:W-:Y:S01]  /*51b0*/  UISETP.NE.AND UP0, UPT, UR52, URZ, UPT ;  /* 0x0000003f3400728c */ /* 0x000fe2000bf05270 */
[----:B------:R-:W-:Y:S01]  /*51c0*/  FMUL.FTZ R153, R37, UR41 ;  /* 0x0000002925997c20 */ /* 0x000fe20008410000 */
[----:B------:R-:W-:Y:S02]  /*51d0*/  VIADD R37, R17, UR43 ;  /* 0x0000002b11257c36 */ /* 0x000fe40008000000 */
[----:B0-----:R-:W-:Y:S01]  /*51e0*/  FMUL.FTZ R6, R27, UR41 ;  /* 0x000000291b067c20 */ /* 0x001fe20008410000 */
[----:B------:R-:W-:Y:S01]  /*51f0*/  FMUL.FTZ R161, R29, UR41 ;  /* 0x000000291da17c20 */ /* 0x000fe20008410000 */
[----:B------:R-:W-:Y:S01]  /*5200*/  FMUL.FTZ R7, R24, UR41 ;  /* 0x0000002918077c20 */ /* 0x000fe20008410000 */
[----:B------:R-:W-:Y:S01]  /*5210*/  PLOP3.LUT P1, PT, PT, PT, UP0, 0x80, 0x0 ;  /* 0x000000000000781c */ /* 0x000fe20003f2f008 */
[----:B------:R-:W-:Y:S01]  /*5220*/  IMAD.U32 R29, RZ, RZ, UR48 ;  /* 0x00000030ff1d7e24 */ /* 0x000fe2000f8e00ff */
[----:B------:R-:W-:Y:S01]  /*5230*/  PLOP3.LUT P2, PT, PT, PT, UP0, 0x80, 0x0 ;  /* 0x000000000000781c */ /* 0x000fe20003f4f008 */
[----:B------:R-:W-:Y:S01]  /*5240*/  FMUL.FTZ R21, R44, UR41 ;  /* 0x000000292c157c20 */ /* 0x000fe20008410000 */
[----:B------:R-:W-:Y:S01]  /*5250*/  FMUL.FTZ R13, R25, UR41 ;  /* 0x00000029190d7c20 */ /* 0x000fe20008410000 */
[----:B------:R-:W-:Y:S01]  /*5260*/  @UP0 ULDC UR6, c[0x0][0x44c] ;  /* 0x0001130000060ab9 */ /* 0x000fe20000000800 */
[----:B------:R-:W-:Y:S01]  /*5270*/  FMUL.FTZ R44, R50, UR41 ;  /* 0x00000029322c7c20 */ /* 0x000fe20008410000 */
[----:B------:R-:W0:Y:S01]  /*5280*/  MUFU.TANH R7, R7 ;  /* 0x0000000700077308 */ /* 0x000e220000002400 */
[----:B------:R-:W-:Y:S01]  /*5290*/  FMUL.FTZ R14, R28, UR41 ;  /* 0x000000291c0e7c20 */ /* 0x000fe20008410000 */
[----:B------:R-:W-:Y:S01]  /*52a0*/  FMUL.FTZ R155, R36, UR41 ;  /* 0x00000029249b7c20 */ /* 0x000fe20008410000 */
[----:B------:R-:W-:Y:S01]  /*52b0*/  FMUL.FTZ R159, R32, UR41 ;  /* 0x00000029209f7c20 */ /* 0x000fe20008410000 */
[----:B------:R-:W-:Y:S01]  /*52c0*/  FMUL.FTZ R157, R33, UR41 ;  /* 0x00000029219d7c20 */ /* 0x000fe20008410000 */
[----:B------:R-:W-:Y:S01]  /*52d0*/  FMUL.FTZ R15, R40, UR41 ;  /* 0x00000029280f7c20 */ /* 0x000fe20008410000 */
[----:B------:R-:W-:Y:S01]  /*52e0*/  @P1 IMAD.HI.U32 R27, R37, UR6, RZ ;  /* 0x00000006251b1c27 */ /* 0x000fe2000f8e00ff */
[----:B------:R-:W-:Y:S01]  /*52f0*/  @UP0 ULDC UR6, c[0x0][0x450] ;  /* 0x0001140000060ab9 */ /* 0x000fe20000000800 */
[----:B------:R-:W1:Y:S02]  /*5300*/  MUFU.TANH R13, R13 ;  /* 0x0000000d000d7308 */ /* 0x000e640000002400 */
[----:B------:R-:W-:Y:S01]  /*5310*/  FMUL.FTZ R20, R41, UR41 ;  /* 0x0000002929147c20 */ /* 0x000fe20008410000 */
[----:B------:R-:W-:Y:S01]  /*5320*/  FMUL.FTZ R24, R45, UR41 ;  /* 0x000000292d187c20 */ /* 0x000fe20008410000 */
[----:B------:R-:W-:Y:S01]  /*5330*/  @P2 SHF.R.U32.HI R37, RZ, UR6, R27 ;  /* 0x00000006ff252c19 */ /* 0x000fe2000801161b */
[----:B------:R-:W-:Y:S01]  /*5340*/  UMOV UR6, 0xffffff80 ;  /* 0xffffff8000067882 */ /* 0x000fe20000000000 */
[----:B------:R-:W-:Y:S01]  /*5350*/  FMUL.FTZ R25, R48, UR41 ;  /* 0x0000002930197c20 */ /* 0x000fe20008410000 */
[----:B------:R-:W-:Y:S01]  /*5360*/  UIMAD UR6, UR5, UR6, 0x1 ;  /* 0x00000001050674a4 */ /* 0x000fe2000f8e0206 */
[----:B------:R-:W-:Y:S01]  /*5370*/  FMUL.FTZ R8, R26, UR41 ;  /* 0x000000291a087c20 */ /* 0x000fe20008410000 */
[----:B------:R-:W2:Y:S01]  /*5380*/  SHFL.IDX PT, R27, R37, RZ, 0x1c1f ;  /* 0x001c1fff251b7589 */ /* 0x000ea200000e0000 */
[----:B------:R-:W3:Y:S01]  /*5390*/  MUFU.TANH R14, R14 ;  /* 0x0000000e000e7308 */ /* 0x000ee20000002400 */
[----:B------:R-:W-:Y:S01]  /*53a0*/  FMUL.FTZ R26, R49, UR41 ;  /* 0x00000029311a7c20 */ /* 0x000fe20008410000 */
[----:B------:R-:W-:Y:S01]  /*53b0*/  FMUL.FTZ R45, R51, UR41 ;  /* 0x00000029332d7c20 */ /* 0x000fe20008410000 */
[----:B------:R-:W-:Y:S01]  /*53c0*/  IADD3 R50, R29, UR6, -R16 ;  /* 0x000000061d327c10 */ /* 0x000fe2000fffe810 */
[----:B------:R-:W-:Y:S01]  /*53d0*/  FMUL.FTZ R51, R52, UR41 ;  /* 0x0000002934337c20 */ /* 0x000fe20008410000 */
[----:B------:R-:W-:Y:S01]  /*53e0*/  FMUL.FTZ R10, R30, UR41 ;  /* 0x000000291e0a7c20 */ /* 0x000fe20008410000 */
[----:B------:R-:W-:Y:S01]  /*53f0*/  FMUL.FTZ R30, R61, UR41 ;  /* 0x000000293d1e7c20 */ /* 0x000fe20008410000 */
[----:B------:R-:W-:Y:S01]  /*5400*/  IADD3 R50, R50, -UR50, RZ ;  /* 0x8000003232327c10 */ /* 0x000fe2000fffe0ff */
        /* <DEDUP_REMOVED lines=15> */
[----:B--2---:R-:W-:Y:S01]  /*5500*/  IMAD.IADD R36, R50, 0x1, R27 ;  /* 0x0000000132247824 */ /* 0x004fe200078e021b */
[----:B------:R-:W2:Y:S01]  /*5510*/  MUFU.TANH R157, R157 ;  /* 0x0000009d009d7308 */ /* 0x000ea20000002400 */
[----:B------:R-:W-:Y:S01]  /*5520*/  FMUL.FTZ R69, R69, UR41 ;  /* 0x0000002945457c20 */ /* 0x000fe20008410000 */
[----:B------:R-:W-:Y:S01]  /*5530*/  FMUL.FTZ R72, R72, UR41 ;  /* 0x0000002948487c20 */ /* 0x000fe20008410000 */
[----:B------:R-:W-:Y:S01]  /*5540*/  FMUL.FTZ R73, R73, UR41 ;  /* 0x0000002949497c20 */ /* 0x000fe20008410000 */
[----:B------:R-:W-:Y:S01]  /*5550*/  ISETP.GT.AND P1, PT, R36, RZ, PT ;  /* 0x000000ff2400720c */ /* 0x000fe20003f24270 */
[----:B------:R-:W-:Y:S01]  /*5560*/  FMUL.FTZ R76, R76, UR41 ;  /* 0x000000294c4c7c20 */ /* 0x000fe20008410000 */
[C---:B------:R-:W-:Y:S01]  /*5570*/  ISETP.GT.AND P2, PT, R36.reuse, 0x1, PT ;  /* 0x000000012400780c */ /* 0x040fe20003f44270 */
[----:B------:R-:W-:Y:S01]  /*5580*/  FMUL.FTZ R77, R77, UR41 ;  /* 0x000000294d4d7c20 */ /* 0x000fe20008410000 */
[----:B0-----:R-:W-:Y:S01]  /*5590*/  FSEL R163, R7, -INF , P1 ;  /* 0xff80000007a37808 */ /* 0x001fe20000800000 */
[----:B------:R-:W0:Y:S01]  /*55a0*/  MUFU.TANH R155, R155 ;  /* 0x0000009b009b7308 */ /* 0x000e220000002400 */
        /* <DEDUP_REMOVED lines=15> */
[----:B------:R-:W3:Y:S01]  /*56a0*/  MUFU.TANH R15, R15 ;  /* 0x0000000f000f7308 */ /* 0x000ee20000002400 */
        /* <DEDUP_REMOVED lines=10> */
[----:B--2---:R-:W-:Y:S01]  /*5750*/  FSEL R157, R157, -INF , P2 ;  /* 0xff8000009d9d7808 */ /* 0x004fe20001000000 */
[----:B------:R-:W-:Y:S01]  /*5760*/  UMOV UR10, UR59 ;  /* 0x0000003b000a7c82 */ /* 0x000fe20008000000 */
[----:B------:R-:W-:Y:S01]  /*5770*/  FMNMX.FTZ R28, R159, R28, !PT ;  /* 0x0000001c9f1c7209 */ /* 0x000fe20007810000 */
[----:B------:R-:W-:Y:S01]  /*5780*/  FMUL.FTZ R48, R58, UR41 ;  /* 0x000000293a307c20 */ /* 0x000fe20008410000 */
[----:B------:R-:W-:Y:S01]  /*5790*/  ISETP.GT.AND P2, PT, R36, 0x19, PT ;  /* 0x000000192400780c */ /* 0x000fe20003f44270 */
[----:B------:R-:W2:Y:S01]  /*57a0*/  MUFU.TANH R21, R21 ;  /* 0x0000001500157308 */ /* 0x000ea20000002400 */
[----:B0-----:R-:W-:Y:S01]  /*57b0*/  FSEL R155, R155, -INF , P1 ;  /* 0xff8000009b9b7808 */ /* 0x001fe20000800000 */
[----:B------:R-:W-:Y:S01]  /*57c0*/  FMUL.FTZ R66, R66, UR41 ;  /* 0x0000002942427c20 */ /* 0x000fe20008410000 */
[----:B------:R-:W-:Y:S01]  /*57d0*/  FMNMX.FTZ R28, R157, R28, !PT ;  /* 0x0000001c9d1c7209 */ /* 0x000fe20007810000 */
[----:B------:R-:W-:Y:S01]  /*57e0*/  FMUL.FTZ R67, R67, UR41 ;  /* 0x0000002943437c20 */ /* 0x000fe20008410000 */
[----:B------:R-:W-:Y:S01]  /*57f0*/  ISETP.GT.AND P1, PT, R36, 0x20, PT ;  /* 0x000000202400780c */ /* 0x000fe20003f24270 */
[----:B------:R-:W-:Y:S01]  /*5800*/  FMUL.FTZ R70, R70, UR41 ;  /* 0x0000002946467c20 */ /* 0x000fe20008410000 */
[----:B-1----:R-:W-:Y:S01]  /*5810*/  FSEL R153, R153, -INF , P2 ;  /* 0xff80000099997808 */ /* 0x002fe20001000000 */
[----:B------:R-:W0:Y:S01]  /*5820*/  MUFU.TANH R24, R24 ;  /* 0x0000001800187308 */ /* 0x000e220000002400 */
[----:B------:R-:W-:Y:S01]  /*5830*/  FMNMX.FTZ R28, R155, R28, !PT ;  /* 0x0000001c9b1c7209 */ /* 0x000fe20007810000 */
[----:B------:R-:W-:Y:S01]  /*5840*/  FMUL.FTZ R71, R71, UR41 ;  /* 0x0000002947477c20 */ /* 0x000fe20008410000 */
[----:B------:R-:W-:Y:S01]  /*5850*/  ISETP.GT.AND P2, PT, R36, 0x21, PT ;  /* 0x000000212400780c */ /* 0x000fe20003f44270 */
[----:B------:R-:W-:Y:S01]  /*5860*/  FMUL.FTZ R60, R83, UR41 ;  /* 0x00000029533c7c20 */ /* 0x000fe20008410000 */
[----:B---3--:R-:W-:Y:S01]  /*5870*/  FSEL R65, R15, -INF , P1 ;  /* 0xff8000000f417808 */ /* 0x008fe20000800000 */
[----:B------:R-:W-:Y:S01]  /*5880*/  FMUL.FTZ R58, R86, UR41 ;  /* 0x00000029563a7c20 */ /* 0x000fe20008410000 */
[----:B------:R-:W-:Y:S01]  /*5890*/  FMNMX.FTZ R28, R153, R28, !PT ;  /* 0x0000001c991c7209 */ /* 0x000fe20007810000 */
[----:B------:R-:W1:Y:S01]  /*58a0*/  MUFU.TANH R25, R25 ;  /* 0x0000001900197308 */ /* 0x000e620000002400 */
[----:B------:R-:W-:Y:S01]  /*58b0*/  ISETP.GT.AND P1, PT, R36, 0x28, PT ;  /* 0x000000282400780c */ /* 0x000fe20003f24270 */
[----:B------:R-:W-:Y:S01]  /*58c0*/  ULEA UR6, UR38, UR40, 0x3 ;  /* 0x0000002826067291 */ /* 0x000fe2000f8e183f */
[----:B----4-:R-:W-:-:S02]  /*58d0*/  FSEL R61, R20, -INF , P2 ;  /* 0xff800000143d7808 */ /* 0x010fc40001000000 */
[----:B------:R-:W-:Y:S01]  /*58e0*/  FMNMX.FTZ R28, R65, R28, !PT ;  /* 0x0000001c411c7209 */ /* 0x000fe20007810000 */
[----:B------:R-:W-:Y:S01]  /*58f0*/  UIADD3 UR6, UR6, 0x28840, URZ ;  /* 0x0002884006067890 */ /* 0x000fe2000fffe03f */
[C---:B------:R-:W-:Y:S01]  /*5900*/  ISETP.GT.AND P2, PT, R36.reuse, 0x29, PT ;  /* 0x000000292400780c */ /* 0x040fe20003f44270 */
[----:B------:R-:W3:Y:S01]  /*5910*/  MUFU.TANH R26, R26 ;  /* 0x0000001a001a7308 */ /* 0x000ee20000002400 */
[----:B--2---:R-:W-:Y:S01]  /*5920*/  FSEL R59, R21, -INF , P1 ;  /* 0xff800000153b7808 */ /* 0x004fe20000800000 */
[----:B------:R-:W-:Y:S01]  /*5930*/  UPRMT UR6, UR55, 0x654, UR6 ;  /* 0x0000065437067896 */ /* 0x000fe20008000006 */
[----:B------:R-:W-:Y:S02]  /*5940*/  FMNMX.FTZ R28, R61, R28, !PT ;  /* 0x0000001c3d1c7209 */ /* 0x000fe40007810000 */
[----:B------:R-:W-:Y:S02]  /*5950*/  ISETP.GT.AND P1, PT, R36, 0x30, PT ;  /* 0x000000302400780c */ /* 0x000fe40003f24270 */
[----:B0-----:R-:W-:Y:S01]  /*5960*/  FSEL R57, R24, -INF , P2 ;  /* 0xff80000018397808 */ /* 0x001fe20001000000 */
[----:B------:R-:W0:Y:S01]  /*5970*/  MUFU.TANH R51, R51 ;  /* 0x0000003300337308 */ /* 0x000e220000002400 */
[----:B------:R-:W-:-:S02]  /*5980*/  FMNMX.FTZ R28, R59, R28, !PT ;  /* 0x0000001c3b1c7209 */ /* 0x000fc40007810000 */
[C---:B------:R-:W-:Y:S01]  /*5990*/  ISETP.GT.AND P2, PT, R36.reuse, 0x31, PT ;  /* 0x000000312400780c */ /* 0x040fe20003f44270 */
[----:B------:R-:W-:Y:S01]  /*59a0*/  SYNCS.ARRIVE.TRANS64.RED.A1T0 RZ, [UR6], RZ ;  /* 0x000000ffffff79a7 */ /* 0x000fe20008100406 */
[----:B-1----:R-:W-:Y:S02]  /*59b0*/  FSEL R55, R25, -INF , P1 ;  /* 0xff80000019377808 */ /* 0x002fe40000800000 */
[----:B------:R-:W-:Y:S01]  /*59c0*/  FMNMX.FTZ R28, R57, R28, !PT ;  /* 0x0000001c391c7209 */ /* 0x000fe20007810000 */
[----:B------:R-:W1:Y:S01]  /*59d0*/  MUFU.TANH R34, R34 ;  /* 0x0000002200227308 */ /* 0x000e620000002400 */
[----:B------:R-:W-:Y:S02]  /*59e0*/  ISETP.GT.AND P1, PT, R36, 0x38, PT ;  /* 0x000000382400780c */ /* 0x000fe40003f24270 */
[----:B---3--:R-:W-:Y:S02]  /*59f0*/  FSEL R53, R26, -INF , P2 ;  /* 0xff8000001a357808 */ /* 0x008fe40001000000 */
[----:B------:R-:W-:-:S02]  /*5a00*/  FMNMX.FTZ R28, R55, R28, !PT ;  /* 0x0000001c371c7209 */ /* 0x000fc40007810000 */
[C---:B------:R-:W-:Y:S01]  /*5a10*/  ISETP.GT.AND P2, PT, R36.reuse, 0x39, PT ;  /* 0x000000392400780c */ /* 0x040fe20003f44270 */
[----:B------:R-:W2:Y:S01]  /*5a20*/  MUFU.TANH R35, R35 ;  /* 0x0000002300237308 */ /* 0x000ea20000002400 */
[----:B0-----:R-:W-:Y:S02]  /*5a30*/  FSEL R51, R51, -INF , P1 ;  /* 0xff80000033337808 */ /* 0x001fe40000800000 */
[----:B------:R-:W-:Y:S02]  /*5a40*/  FMNMX.FTZ R28, R53, R28, !PT ;  /* 0x0000001c351c7209 */ /* 0x000fe40007810000 */
[----:B------:R-:W-:-:S03]  /*5a50*/  ISETP.GT.AND P1, PT, R36, 0x40, PT ;  /* 0x000000402400780c */ /* 0x000fc60003f24270 */
[----:B------:R-:W0:Y:S01]  /*5a60*/  MUFU.TANH R33, R33 ;  /* 0x0000002100217308 */ /* 0x000e220000002400 */
[----:B-1----:R-:W-:Y:S02]  /*5a70*/  FSEL R34, R34, -INF , P2 ;  /* 0xff80000022227808 */ /* 0x002fe40001000000 */
[----:B------:R-:W-:-:S05]  /*5a80*/  ISETP.GT.AND P2, PT, R36, 0x41, PT ;  /* 0x000000412400780c */ /* 0x000fca0003f44270 */
[----:B------:R-:W1:Y:S01]  /*5a90*/  MUFU.TANH R32, R32 ;  /* 0x0000002000207308 */ /* 0x000e620000002400 */
[----:B--2---:R-:W-:Y:S02]  /*5aa0*/  FSEL R35, R35, -INF , P1 ;  /* 0xff80000023237808 */ /* 0x004fe40000800000 */
[----:B------:R-:W-:-:S05]  /*5ab0*/  ISETP.GT.AND P1, PT, R36, 0x48, PT ;  /* 0x000000482400780c */ /* 0x000fca0003f24270 */
[----:B------:R-:W2:Y:S01]  /*5ac0*/  MUFU.TANH R30, R30 ;  /* 0x0000001e001e7308 */ /* 0x000ea20000002400 */
[----:B0-----:R-:W-:Y:S02]  /*5ad0*/  FSEL R33, R33, -INF , P2 ;  /* 0xff80000021217808 */ /* 0x001fe40001000000 */
[----:B------:R-:W-:-:S05]  /*5ae0*/  ISETP.GT.AND P2, PT, R36, 0x49, PT ;  /* 0x000000492400780c */ /* 0x000fca0003f44270 */
[----:B------:R0:W3:Y:S01]  /*5af0*/  MUFU.TANH R13, R7 ;  /* 0x00000007000d7308 */ /* 0x0000e20000002400 */
[----:B-1----:R-:W-:Y:S02]  /*5b00*/  FSEL R32, R32, -INF , P1 ;  /* 0xff80000020207808 */ /* 0x002fe40000800000 */
[----:B------:R-:W-:-:S05]  /*5b10*/  ISETP.GT.AND P1, PT, R36, 0x50, PT ;  /* 0x000000502400780c */ /* 0x000fca0003f24270 */
[----:B------:R-:W1:Y:S01]  /*5b20*/  MUFU.TANH R31, R64 ;  /* 0x00000040001f7308 */ /* 0x000e620000002400 */
[----:B0-----:R-:W-:Y:S02]  /*5b30*/  FMNMX.FTZ R7, R51, R28, !PT ;  /* 0x0000001c33077209 */ /* 0x001fe40007810000 */
[----:B--2---:R-:W-:Y:S02]  /*5b40*/  FSEL R30, R30, -INF , P2 ;  /* 0xff8000001e1e7808 */ /* 0x004fe40001000000 */
[----:B------:R-:W-:Y:S02]  /*5b50*/  FMNMX.FTZ R14, R34, R7, !PT ;  /* 0x00000007220e7209 */ /* 0x000fe40007810000 */
[----:B------:R-:W-:Y:S01]  /*5b60*/  ISETP.GT.AND P2, PT, R36, 0x51, PT ;  /* 0x000000512400780c */ /* 0x000fe20003f44270 */
[----:B------:R0:W2:Y:S01]  /*5b70*/  MUFU.TANH R29, R68 ;  /* 0x00000044001d7308 */ /* 0x0000a20000002400 */
[----:B------:R-:W-:Y:S02]  /*5b80*/  FMNMX.FTZ R14, R35, R14, !PT ;  /* 0x0000000e230e7209 */ /* 0x000fe40007810000 */
[----:B---3--:R-:W-:-:S02]  /*5b90*/  FSEL R28, R13, -INF , P2 ;  /* 0xff8000000d1c7808 */ /* 0x008fc40001000000 */
[----:B------:R-:W-:Y:S02]  /*5ba0*/  FMNMX.FTZ R7, R33, R14, !PT ;  /* 0x0000000e21077209 */ /* 0x000fe40007810000 */
[----:B------:R-:W-:Y:S01]  /*5bb0*/  ISETP.GT.AND P2, PT, R36, 0x59, PT ;  /* 0x000000592400780c */ /* 0x000fe20003f44270 */
[----:B------:R-:W3:Y:S01]  /*5bc0*/  MUFU.TANH R69, R69 ;  /* 0x0000004500457308 */ /* 0x000ee20000002400 */
[----:B------:R-:W-:Y:S01]  /*5bd0*/  FMNMX.FTZ R7, R32, R7, !PT ;  /* 0x0000000720077209 */ /* 0x000fe20007810000 */
[----:B0-----:R-:W-:Y:S01]  /*5be0*/  FMUL.FTZ R68, R62, UR41 ;  /* 0x000000293e447c20 */ /* 0x001fe20008410000 */
[----:B-1----:R-:W-:Y:S01]  /*5bf0*/  FSEL R31, R31, -INF , P1 ;  /* 0xff8000001f1f7808 */ /* 0x002fe20000800000 */
[----:B------:R-:W-:Y:S01]  /*5c00*/  FMUL.FTZ R62, R87, UR41 ;  /* 0x00000029573e7c20 */ /* 0x000fe20008410000 */
[----:B------:R-:W-:Y:S02]  /*5c10*/  FMNMX.FTZ R14, R30, R7, !PT ;  /* 0x000000071e0e7209 */ /* 0x000fe40007810000 */
[----:B------:R-:W-:Y:S01]  /*5c20*/  ISETP.GT.AND P1, PT, R36, 0x58, PT ;  /* 0x000000582400780c */ /* 0x000fe20003f24270 */
[----:B------:R0:W1:Y:S01]  /*5c30*/  MUFU.TANH R27, R72 ;  /* 0x00000048001b7308 */ /* 0x0000620000002400 */
[----:B------:R-:W-:-:S02]  /*5c40*/  FMNMX.FTZ R7, R31, R14, !PT ;  /* 0x0000000e1f077209 */ /* 0x000fc40007810000 */
[----:B--2---:R-:W-:Y:S02]  /*5c50*/  FSEL R29, R29, -INF , P1 ;  /* 0xff8000001d1d7808 */ /* 0x004fe40000800000 */
[----:B------:R-:W-:Y:S02]  /*5c60*/  FMNMX.FTZ R14, R28, R7, !PT ;  /* 0x000000071c0e7209 */ /* 0x000fe40007810000 */
[----:B------:R-:W-:Y:S01]  /*5c70*/  ISETP.GT.AND P1, PT, R36, 0x60, PT ;  /* 0x000000602400780c */ /* 0x000fe20003f24270 */
[----:B------:R2:W4:Y:S01]  /*5c80*/  MUFU.TANH R24, R73 ;  /* 0x0000004900187308 */ /* 0x0005220000002400 */
[----:B---3--:R-:W-:Y:S01]  /*5c90*/  FSEL R26, R69, -INF , P2 ;  /* 0xff800000451a7808 */ /* 0x008fe20001000000 */
[----:B------:R-:W-:Y:S01]  /*5ca0*/  FMUL.FTZ R69, R63, UR41 ;  /* 0x000000293f457c20 */ /* 0x000fe20008410000 */
[----:B------:R-:W-:Y:S01]  /*5cb0*/  FMNMX.FTZ R7, R29, R14, !PT ;  /* 0x0000000e1d077209 */ /* 0x000fe20007810000 */
[----:B0-----:R-:W-:Y:S01]  /*5cc0*/  FMUL.FTZ R72, R74, UR41 ;  /* 0x000000294a487c20 */ /* 0x001fe20008410000 */
[----:B------:R-:W-:Y:S01]  /*5cd0*/  ISETP.GT.AND P2, PT, R36, 0x61, PT ;  /* 0x000000612400780c */ /* 0x000fe20003f44270 */
[----:B------:R-:W-:Y:S01]  /*5ce0*/  FMUL.FTZ R74, R78, UR41 ;  /* 0x000000294e4a7c20 */ /* 0x000fe20008410000 */
[----:B------:R-:W-:Y:S01]  /*5cf0*/  FMNMX.FTZ R14, R26, R7, !PT ;  /* 0x000000071a0e7209 */ /* 0x000fe20007810000 */
[----:B------:R-:W0:Y:S01]  /*5d00*/  MUFU.TANH R25, R76 ;  /* 0x0000004c00197308 */ /* 0x000e220000002400 */
[----:B-1----:R-:W-:Y:S01]  /*5d10*/  FSEL R27, R27, -INF , P1 ;  /* 0xff8000001b1b7808 */ /* 0x002fe20000800000 */
[----:B--2---:R-:W-:Y:S01]  /*5d20*/  FMUL.FTZ R73, R75, UR41 ;  /* 0x000000294b497c20 */ /* 0x004fe20008410000 */
[----:B------:R-:W-:Y:S01]  /*5d30*/  ISETP.GT.AND P1, PT, R36, 0x68, PT ;  /* 0x000000682400780c */ /* 0x000fe20003f24270 */
[----:B------:R-:W-:Y:S01]  /*5d40*/  FMUL.FTZ R75, R79, UR41 ;  /* 0x000000294f4b7c20 */ /* 0x000fe20008410000 */
[----:B------:R-:W-:Y:S01]  /*5d50*/  FMNMX.FTZ R7, R27, R14, !PT ;  /* 0x0000000e1b077209 */ /* 0x000fe20007810000 */
[----:B------:R-:W-:-:S02]  /*5d60*/  FMUL.FTZ R63, R82, UR41 ;  /* 0x00000029523f7c20 */ /* 0x000fc40008410000 */
[----:B------:R1:W2:Y:S01]  /*5d70*/  MUFU.TANH R20, R77 ;  /* 0x0000004d00147308 */ /* 0x0002a20000002400 */
[----:B----4-:R-:W-:Y:S02]  /*5d80*/  FSEL R24, R24, -INF , P2 ;  /* 0xff80000018187808 */ /* 0x010fe40001000000 */
[----:B------:R-:W-:Y:S02]  /*5d90*/  ISETP.GT.AND P2, PT, R36, 0x69, PT ;  /* 0x000000692400780c */ /* 0x000fe40003f44270 */
[----:B------:R-:W-:-:S03]  /*5da0*/  FMNMX.FTZ R14, R24, R7, !PT ;  /* 0x00000007180e7209 */ /* 0x000fc60007810000 */
[----:B------:R-:W3:Y:S01]  /*5db0*/  MUFU.TANH R21, R80 ;  /* 0x0000005000157308 */ /* 0x000ee20000002400 */
[----:B0-----:R-:W-:Y:S01]  /*5dc0*/  FSEL R25, R25, -INF , P1 ;  /* 0xff80000019197808 */ /* 0x001fe20000800000 */
[----:B-1----:R-:W0:Y:S01]  /*5dd0*/  SHFL.IDX PT, R77, R37, 0x1, 0x1c1f ;  /* 0x003c1f00254d7f89 */ /* 0x002e2200000e0000 */
[----:B------:R-:W-:Y:S02]  /*5de0*/  ISETP.GT.AND P1, PT, R36, 0x70, PT ;  /* 0x000000702400780c */ /* 0x000fe40003f24270 */
[----:B------:R-:W-:-:S03]  /*5df0*/  FMNMX.FTZ R7, R25, R14, !PT ;  /* 0x0000000e19077209 */ /* 0x000fc60007810000 */
[----:B------:R-:W1:Y:S01]  /*5e00*/  MUFU.TANH R15, R81 ;  /* 0x00000051000f7308 */ /* 0x000e620000002400 */
[----:B--2---:R-:W-:Y:S02]  /*5e10*/  FSEL R20, R20, -INF , P2 ;  /* 0xff80000014147808 */ /* 0x004fe40001000000 */
[----:B------:R-:W-:Y:S02]  /*5e20*/  ISETP.GT.AND P2, PT, R36, 0x71, PT ;  /* 0x000000712400780c */ /* 0x000fe40003f44270 */
[----:B------:R-:W-:-:S03]  /*5e30*/  FMNMX.FTZ R14, R20, R7, !PT ;  /* 0x00000007140e7209 */ /* 0x000fc60007810000 */
[----:B------:R-:W2:Y:S01]  /*5e40*/  MUFU.TANH R84, R84 ;  /* 0x0000005400547308 */ /* 0x000ea20000002400 */
[----:B---3--:R-:W-:Y:S02]  /*5e50*/  FSEL R21, R21, -INF , P1 ;  /* 0xff80000015157808 */ /* 0x008fe40000800000 */
[----:B------:R-:W-:Y:S02]  /*5e60*/  ISETP.GT.AND P1, PT, R36, 0x78, PT ;  /* 0x000000782400780c */ /* 0x000fe40003f24270 */
[----:B------:R-:W-:-:S03]  /*5e70*/  FMNMX.FTZ R52, R21, R14, !PT ;  /* 0x0000000e15347209 */ /* 0x000fc60007810000 */
[----:B------:R-:W3:Y:S01]  /*5e80*/  MUFU.TANH R13, R85 ;  /* 0x00000055000d7308 */ /* 0x000ee20000002400 */
[----:B-1----:R-:W-:Y:S01]  /*5e90*/  FSEL R15, R15, -INF , P2 ;  /* 0xff8000000f0f7808 */ /* 0x002fe20001000000 */
[----:B0-----:R-:W-:Y:S01]  /*5ea0*/  IMAD.IADD R76, R50, 0x1, R77 ;  /* 0x00000001324c7824 */ /* 0x001fe200078e024d */
[----:B------:R-:W-:Y:S02]  /*5eb0*/  ISETP.GT.AND P2, PT, R36, 0x79, PT ;  /* 0x000000792400780c */ /* 0x000fe40003f44270 */
[----:B------:R-:W-:Y:S02]  /*5ec0*/  FMNMX.FTZ R7, R15, R52, !PT ;  /* 0x000000340f077209 */ /* 0x000fe40007810000 */
[----:B------:R-:W-:Y:S01]  /*5ed0*/  ISETP.GT.AND P3, PT, R76, 0x1, PT ;  /* 0x000000014c00780c */ /* 0x000fe20003f64270 */
[----:B------:R-:W0:Y:S01]  /*5ee0*/  MUFU.TANH R8, R8 ;  /* 0x0000000800087308 */ /* 0x000e220000002400 */
[----:B--2---:R-:W-:-:S04]  /*5ef0*/  FSEL R14, R84, -INF , P1 ;  /* 0xff800000540e7808 */ /* 0x004fc80000800000 */
[----:B------:R-:W-:-:S03]  /*5f00*/  FMNMX.FTZ R36, R14, R7, !PT ;  /* 0x000000070e247209 */ /* 0x000fc60007810000 */
[----:B------:R-:W1:Y:S01]  /*5f10*/  MUFU.TANH R6, R6 ;  /* 0x0000000600067308 */ /* 0x000e620000002400 */
[----:B---3--:R-:W-:Y:S02]  /*5f20*/  FSEL R13, R13, -INF , P2 ;  /* 0xff8000000d0d7808 */ /* 0x008fe40001000000 */
[----:B------:R-:W-:Y:S02]  /*5f30*/  ISETP.GT.AND P2, PT, R76, RZ, PT ;  /* 0x000000ff4c00720c */ /* 0x000fe40003f44270 */
[----:B------:R-:W-:-:S03]  /*5f40*/  FMNMX.FTZ R36, R13, R36, !PT ;  /* 0x000000240d247209 */ /* 0x000fc60007810000 */
[----:B------:R-:W2:Y:S01]  /*5f50*/  MUFU.TANH R10, R10 ;  /* 0x0000000a000a7308 */ /* 0x000ea20000002400 */
[----:B0-----:R-:W-:Y:S01]  /*5f60*/  FSEL R8, R8, -INF , P2 ;  /* 0xff80000008087808 */ /* 0x001fe20001000000 */
[----:B------:R-:W0:Y:S01]  /*5f70*/  SHFL.BFLY PT, R7, R36, 0x2, 0x1f ;  /* 0x0c401f0024077f89 */ /* 0x000e2200000e0000 */
[----:B------:R-:W-:Y:S02]  /*5f80*/  ISETP.GT.AND P2, PT, R76, 0x8, PT ;  /* 0x000000084c00780c */ /* 0x000fe40003f44270 */
[----:B------:R-:W-:-:S03]  /*5f90*/  FMNMX.FTZ R77, R8, R5, !PT ;  /* 0x00000005084d7209 */ /* 0x000fc60007810000 */
[----:B------:R-:W-:Y:S01]  /*5fa0*/  MUFU.TANH R9, R9 ;  /* 0x0000000900097308 */ /* 0x000fe20000002400 */
[----:B-1----:R-:W-:Y:S02]  /*5fb0*/  FSEL R50, R6, -INF , P3 ;  /* 0xff80000006327808 */ /* 0x002fe40001800000 */
[----:B------:R-:W-:Y:S02]  /*5fc0*/  ISETP.GT.AND P3, PT, R76, 0x9, PT ;  /* 0x000000094c00780c */ /* 0x000fe40003f64270 */
[----:B------:R-:W-:-:S03]  /*5fd0*/  FMNMX.FTZ R77, R50, R77, !PT ;  /* 0x0000004d324d7209 */ /* 0x000fc60007810000 */
[----:B------:R-:W1:Y:S01]  /*5fe0*/  MUFU.TANH R12, R12 ;  /* 0x0000000c000c7308 */ /* 0x000e620000002400 */
[----:B--2---:R-:W-:Y:S02]  /*5ff0*/  FSEL R10, R10, -INF , P2 ;  /* 0xff8000000a0a7808 */ /* 0x004fe40001000000 */
[----:B------:R-:W-:Y:S02]  /*6000*/  ISETP.GT.AND P2, PT, R76, 0x10, PT ;  /* 0x000000104c00780c */ /* 0x000fe40003f44270 */
[----:B------:R-:W-:-:S03]  /*6010*/  FMNMX.FTZ R77, R10, R77, !PT ;  /* 0x0000004d0a4d7209 */ /* 0x000fc60007810000 */
[----:B------:R-:W-:Y:S01]  /*6020*/  MUFU.TANH R11, R11 ;  /* 0x0000000b000b7308 */ /* 0x000fe20000002400 */
[----:B0-----:R-:W-:-:S05]  /*6030*/  FMNMX.FTZ R52, R36, R7, !PT ;  /* 0x0000000724347209 */ /* 0x001fca0007810000 */
[----:B------:R-:W0:Y:S02]  /*6040*/  SHFL.BFLY PT, R7, R52, 0x1, 0x1f ;  /* 0x0c201f0034077f89 */ /* 0x000e2400000e0000 */
[----:B------:R-:W2:Y:S01]  /*6050*/  MUFU.TANH R38, R38 ;  /* 0x0000002600267308 */ /* 0x000ea20000002400 */
[----:B-1----:R-:W-:Y:S02]  /*6060*/  FSEL R12, R12, -INF , P2 ;  /* 0xff8000000c0c7808 */ /* 0x002fe40001000000 */
[----:B------:R-:W-:-:S05]  /*6070*/  ISETP.GT.AND P2, PT, R76, 0x18, PT ;  /* 0x000000184c00780c */ /* 0x000fca0003f44270 */
[----:B------:R-:W1:Y:S08]  /*6080*/  MUFU.TANH R39, R39 ;  /* 0x0000002700277308 */ /* 0x000e700000002400 */
[----:B------:R-:W3:Y:S01]  /*6090*/  MUFU.TANH R40, R40 ;  /* 0x0000002800287308 */ /* 0x000ee20000002400 */
[----:B--2---:R-:W-:Y:S02]  /*60a0*/  FSEL R38, R38, -INF , P2 ;  /* 0xff80000026267808 */ /* 0x004fe40001000000 */
[----:B------:R-:W-:-:S02]  /*60b0*/  ISETP.GT.AND P2, PT, R76, 0x20, PT ;  /* 0x000000204c00780c */ /* 0x000fc40003f44270 */
[----:B0-----:R-:W-:-:S03]  /*60c0*/  FMNMX.FTZ R7, R52, R7, !PT ;  /* 0x0000000734077209 */ /* 0x001fc60007810000 */
[----:B------:R-:W0:Y:S01]  /*60d0*/  MUFU.TANH R41, R41 ;  /* 0x0000002900297308 */ /* 0x000e220000002400 */
[----:B------:R-:W-:Y:S02]  /*60e0*/  FSEL R52, R9, -INF , P3 ;  /* 0xff80000009347808 */ /* 0x000fe40001800000 */
[----:B------:R-:W-:Y:S01]  /*60f0*/  ISETP.GT.AND P3, PT, R76, 0x11, PT ;  /* 0x000000114c00780c */ /* 0x000fe20003f64270 */
[----:B------:R-:W-:Y:S01]  /*6100*/  FMUL.FTZ R36, R7, UR10 ;  /* 0x0000000a07247c20 */ /* 0x000fe20008410000 */
[----:B------:R-:W-:Y:S02]  /*6110*/  FMNMX.FTZ R77, R52, R77, !PT ;  /* 0x0000004d344d7209 */ /* 0x000fe40007810000 */
[----:B------:R-:W-:Y:S01]  /*6120*/  FSEL R54, R11, -INF , P3 ;  /* 0xff8000000b367808 */ /* 0x000fe20001800000 */
[----:B------:R-:W2:Y:S01]  /*6130*/  MUFU.TANH R42, R42 ;  /* 0x0000002a002a7308 */ /* 0x000ea20000002400 */
[----:B------:R-:W-:Y:S02]  /*6140*/  FMNMX.FTZ R77, R12, R77, !PT ;  /* 0x0000004d0c4d7209 */ /* 0x000fe40007810000 */
[----:B------:R-:W-:-:S02]  /*6150*/  ISETP.GT.AND P3, PT, R76, 0x19, PT ;  /* 0x000000194c00780c */ /* 0x000fc40003f64270 */
[----:B------:R-:W-:Y:S02]  /*6160*/  FMNMX.FTZ R77, R54, R77, !PT ;  /* 0x0000004d364d7209 */ /* 0x000fe40007810000 */
[----:B-1----:R-:W-:Y:S01]  /*6170*/  FSEL R56, R39, -INF , P3 ;  /* 0xff80000027387808 */ /* 0x002fe20001800000 */
[----:B------:R-:W1:Y:S01]  /*6180*/  MUFU.TANH R43, R43 ;  /* 0x0000002b002b7308 */ /* 0x000e620000002400 */
[----:B------:R-:W-:Y:S02]  /*6190*/  FMNMX.FTZ R77, R38, R77, !PT ;  /* 0x0000004d264d7209 */ /* 0x000fe40007810000 */
[----:B------:R-:W-:Y:S02]  /*61a0*/  ISETP.GT.AND P3, PT, R76, 0x21, PT ;  /* 0x000000214c00780c */ /* 0x000fe40003f64270 */
[----:B---3--:R-:W-:Y:S02]  /*61b0*/  FSEL R40, R40, -INF , P2 ;  /* 0xff80000028287808 */ /* 0x008fe40001000000 */
[----:B------:R-:W-:Y:S01]  /*61c0*/  FMNMX.FTZ R77, R56, R77, !PT ;  /* 0x0000004d384d7209 */ /* 0x000fe20007810000 */
[----:B------:R-:W3:Y:S01]  /*61d0*/  MUFU.TANH R44, R44 ;  /* 0x0000002c002c7308 */ /* 0x000ee20000002400 */
[----:B------:R-:W-:-:S02]  /*61e0*/  ISETP.GT.AND P2, PT, R76, 0x28, PT ;  /* 0x000000284c00780c */ /* 0x000fc40003f44270 */
[----:B0-----:R-:W-:Y:S02]  /*61f0*/  FSEL R64, R41, -INF , P3 ;  /* 0xff80000029407808 */ /* 0x001fe40001800000 */
[----:B------:R-:W-:Y:S02]  /*6200*/  FMNMX.FTZ R77, R40, R77, !PT ;  /* 0x0000004d284d7209 */ /* 0x000fe40007810000 */
[----:B------:R-:W-:Y:S01]  /*6210*/  ISETP.GT.AND P3, PT, R76, 0x29, PT ;  /* 0x000000294c00780c */ /* 0x000fe20003f64270 */
[----:B------:R-:W0:Y:S01]  /*6220*/  MUFU.TANH R45, R45 ;  /* 0x0000002d002d7308 */ /* 0x000e220000002400 */
[----:B--2---:R-:W-:Y:S02]  /*6230*/  FSEL R42, R42, -INF , P2 ;  /* 0xff8000002a2a7808 */ /* 0x004fe40001000000 */
[----:B------:R-:W-:Y:S02]  /*6240*/  FMNMX.FTZ R77, R64, R77, !PT ;  /* 0x0000004d404d7209 */ /* 0x000fe40007810000 */
[----:B------:R-:W-:-:S02]  /*6250*/  FSETP.NEU.FTZ.AND P1, PT, R7, -INF , PT ;  /* 0xff8000000700780b */ /* 0x000fc40003f3d000 */
[----:B------:R-:W-:Y:S01]  /*6260*/  ISETP.GT.AND P2, PT, R76, 0x30, PT ;  /* 0x000000304c00780c */ /* 0x000fe20003f44270 */
[----:B------:R-:W2:Y:S01]  /*6270*/  MUFU.TANH R46, R46 ;  /* 0x0000002e002e7308 */ /* 0x000ea20000002400 */
[----:B-1----:R-:W-:Y:S02]  /*6280*/  FSEL R43, R43, -INF , P3 ;  /* 0xff8000002b2b7808 */ /* 0x002fe40001800000 */
[----:B------:R-:W-:Y:S02]  /*6290*/  FMNMX.FTZ R6, R42, R77, !PT ;  /* 0x0000004d2a067209 */ /* 0x000fe40007810000 */
[----:B------:R-:W-:Y:S02]  /*62a0*/  FSEL R36, R36, RZ, P1 ;  /* 0x000000ff24247208 */ /* 0x000fe40000800000 */
[----:B------:R-:W-:Y:S01]  /*62b0*/  ISETP.GT.AND P3, PT, R76, 0x31, PT ;  /* 0x000000314c00780c */ /* 0x000fe20003f64270 */
[----:B------:R-:W1:Y:S01]  /*62c0*/  MUFU.TANH R47, R47 ;  /* 0x0000002f002f7308 */ /* 0x000e620000002400 */
[----:B---3--:R-:W-:Y:S01]  /*62d0*/  FSEL R44, R44, -INF , P2 ;  /* 0xff8000002c2c7808 */ /* 0x008fe20001000000 */
[--C-:B------:R-:W-:Y:S01]  /*62e0*/  FFMA.FTZ R172, R65, UR10, -R36.reuse ;  /* 0x0000000a41ac7c23 */ /* 0x100fe20008010824 */
[----:B------:R-:W-:Y:S01]  /*62f0*/  FMNMX.FTZ R41, R43, R6, !PT ;  /* 0x000000062b297209 */ /* 0x000fe20007810000 */
[--C-:B------:R-:W-:Y:S01]  /*6300*/  FFMA.FTZ R174, R59, UR10, -R36.reuse ;  /* 0x0000000a3bae7c23 */ /* 0x100fe20008010824 */
[----:B------:R-:W-:Y:S01]  /*6310*/  ISETP.GT.AND P2, PT, R76, 0x38, PT ;  /* 0x000000384c00780c */ /* 0x000fe20003f44270 */
[--C-:B------:R-:W-:Y:S01]  /*6320*/  FFMA.FTZ R168, R55, UR10, -R36.reuse ;  /* 0x0000000a37a87c23 */ /* 0x100fe20008010824 */
[----:B0-----:R-:W-:Y:S01]  /*6330*/  FSEL R65, R45, -INF , P3 ;  /* 0xff8000002d417808 */ /* 0x001fe20001800000 */
        /* <DEDUP_REMOVED lines=17> */
[----:B0-----:R-:W-:Y:S01]  /*6450*/  FSEL R48, R48, -INF , P2 ;  /* 0xff80000030307808 */ /* 0x001fe20001000000 */
[--C-:B------:R-:W-:Y:S01]  /*6460*/  FFMA.FTZ R160, R31, UR10, -R36.reuse ;  /* 0x0000000a1fa07c23 */ /* 0x100fe20008010824 */
[----:B------:R-:W-:Y:S01]  /*6470*/  FMNMX.FTZ R45, R61, R6, !PT ;  /* 0x000000063d2d7209 */ /* 0x000fe20007810000 */
[--C-:B------:R-:W-:Y:S01]  /*6480*/  FFMA.FTZ R31, R28, UR10, -R36.reuse ;  /* 0x0000000a1c1f7c23 */ /* 0x100fe20008010824 */
[----:B------:R-:W-:Y:S01]  /*6490*/  ISETP.GT.AND P2, PT, R76, 0x48, PT ;  /* 0x000000484c00780c */ /* 0x000fe20003f44270 */
[--C-:B------:R-:W-:Y:S01]  /*64a0*/  FFMA.FTZ R163, R163, UR10, -R36.reuse ;  /* 0x0000000aa3a37c23 */ /* 0x100fe20008010824 */
[----:B------:R-:W-:Y:S01]  /*64b0*/  FMNMX.FTZ R6, R48, R45, !PT ;  /* 0x0000002d30067209 */ /* 0x000fe20007810000 */
[----:B------:R-:W0:Y:S01]  /*64c0*/  MUFU.TANH R69, R69 ;  /* 0x0000004500457308 */ /* 0x000e220000002400 */
[----:B--2---:R-:W-:Y:S01]  /*64d0*/  FSEL R49, R49, -INF , P3 ;  /* 0xff80000031317808 */ /* 0x004fe20001800000 */
[--C-:B------:R-:W-:Y:S01]  /*64e0*/  FFMA.FTZ R45, R57, UR10, -R36.reuse ;  /* 0x0000000a392d7c23 */ /* 0x100fe20008010824 */
[----:B------:R-:W-:Y:S01]  /*64f0*/  ISETP.GT.AND P3, PT, R76, 0x49, PT ;  /* 0x000000494c00780c */ /* 0x000fe20003f64270 */
[--C-:B------:R-:W-:Y:S01]  /*6500*/  FFMA.FTZ R180, R165, UR10, -R36.reuse ;  /* 0x0000000aa5b47c23 */ /* 0x100fe20008010824 */
[----:B------:R-:W-:Y:S01]  /*6510*/  FMNMX.FTZ R6, R49, R6, !PT ;  /* 0x0000000631067209 */ /* 0x000fe20007810000 */
[--C-:B------:R-:W-:Y:S01]  /*6520*/  FFMA.FTZ R182, R167, UR10, -R36.reuse ;  /* 0x0000000aa7b67c23 */ /* 0x100fe20008010824 */
[--C-:B------:R-:W-:Y:S01]  /*6530*/  FFMA.FTZ R161, R161, UR10, -R36.reuse ;  /* 0x0000000aa1a17c23 */ /* 0x100fe20008010824 */
[----:B------:R-:W2:Y:S01]  /*6540*/  MUFU.TANH R66, R66 ;  /* 0x0000004200427308 */ /* 0x000ea20000002400 */
[----:B-1----:R-:W-:Y:S01]  /*6550*/  FSEL R59, R68, -INF , P2 ;  /* 0xff800000443b7808 */ /* 0x002fe20001000000 */
[--C-:B------:R-:W-:Y:S01]  /*6560*/  FFMA.FTZ R176, R159, UR10, -R36.reuse ;  /* 0x0000000a9fb07c23 */ /* 0x100fe20008010824 */
[----:B------:R-:W-:Y:S01]  /*6570*/  ISETP.GT.AND P2, PT, R76, 0x50, PT ;  /* 0x000000504c00780c */ /* 0x000fe20003f44270 */
[--C-:B------:R-:W-:Y:S01]  /*6580*/  FFMA.FTZ R11, R157, UR10, -R36.reuse ;  /* 0x0000000a9d0b7c23 */ /* 0x100fe20008010824 */
[----:B------:R-:W-:Y:S01]  /*6590*/  FMNMX.FTZ R6, R59, R6, !PT ;  /* 0x000000063b067209 */ /* 0x000fe20007810000 */
[--C-:B------:R-:W-:Y:S01]  /*65a0*/  FFMA.FTZ R178, R155, UR10, -R36.reuse ;  /* 0x0000000a9bb27c23 */ /* 0x100fe20008010824 */
[--C-:B------:R-:W-:Y:S01]  /*65b0*/  FFMA.FTZ R158, R14, UR10, -R36.reuse ;  /* 0x0000000a0e9e7c23 */ /* 0x100fe20008010824 */
[----:B------:R-:W1:Y:S01]  /*65c0*/  MUFU.TANH R67, R67 ;  /* 0x0000004300437308 */ /* 0x000e620000002400 */
[----:B0-----:R-:W-:Y:S01]  /*65d0*/  FSEL R57, R69, -INF , P3 ;  /* 0xff80000045397808 */ /* 0x001fe20001800000 */
[--C-:B------:R-:W-:Y:S01]  /*65e0*/  FFMA.FTZ R39, R153, UR10, -R36.reuse ;  /* 0x0000000a99277c23 */ /* 0x100fe20008010824 */
[----:B------:R-:W-:Y:S01]  /*65f0*/  ISETP.GT.AND P3, PT, R76, 0x51, PT ;  /* 0x000000514c00780c */ /* 0x000fe20003f64270 */
[--C-:B------:R-:W-:Y:S01]  /*6600*/  FFMA.FTZ R162, R29, UR10, -R36.reuse ;  /* 0x0000000a1da27c23 */ /* 0x100fe20008010824 */
[----:B------:R-:W-:Y:S01]  /*6610*/  FMNMX.FTZ R47, R57, R6, !PT ;  /* 0x00000006392f7209 */ /* 0x000fe20007810000 */
[--C-:B------:R-:W-:Y:S01]  /*6620*/  FFMA.FTZ R154, R25, UR10, -R36.reuse ;  /* 0x0000000a199a7c23 */ /* 0x100fe20008010824 */
[--C-:B------:R-:W-:Y:S01]  /*6630*/  FFMA.FTZ R166, R32, UR10, -R36.reuse ;  /* 0x0000000a20a67c23 */ /* 0x100fe20008010824 */
        /* <DEDUP_REMOVED lines=10> */
[----:B------:R-:W-:Y:S01]  /*66e0*/  FFMA.FTZ R13, R13, UR10, -R36 ;  /* 0x0000000a0d0d7c23 */ /* 0x000fe20008010824 */
[----:B------:R-:W-:-:S02]  /*66f0*/  ISETP.GT.AND P3, PT, R76, 0x59, PT ;  /* 0x000000594c00780c */ /* 0x000fc40003f64270 */
[----:B------:R-:W-:-:S03]  /*6700*/  FMNMX.FTZ R6, R55, R6, !PT ;  /* 0x0000000637067209 */ /* 0x000fc60007810000 */
[----:B------:R-:W1:Y:S01]  /*6710*/  MUFU.TANH R72, R72 ;  /* 0x0000004800487308 */ /* 0x000e620000002400 */
[----:B0-----:R-:W-:Y:S02]  /*6720*/  FSEL R67, R70, -INF , P2 ;  /* 0xff80000046437808 */ /* 0x001fe40001000000 */
[----:B------:R-:W-:Y:S02]  /*6730*/  ISETP.GT.AND P2, PT, R76, 0x60, PT ;  /* 0x000000604c00780c */ /* 0x000fe40003f44270 */
[----:B------:R-:W-:-:S03]  /*6740*/  FMNMX.FTZ R6, R67, R6, !PT ;  /* 0x0000000643067209 */ /* 0x000fc60007810000 */
[----:B------:R-:W0:Y:S01]  /*6750*/  MUFU.TANH R73, R73 ;  /* 0x0000004900497308 */ /* 0x000e220000002400 */
[----:B--2---:R-:W-:Y:S02]  /*6760*/  FSEL R53, R71, -INF , P3 ;  /* 0xff80000047357808 */ /* 0x004fe40001800000 */
[----:B------:R-:W-:Y:S02]  /*6770*/  ISETP.GT.AND P3, PT, R76, 0x61, PT ;  /* 0x000000614c00780c */ /* 0x000fe40003f64270 */
[----:B------:R-:W-:-:S03]  /*6780*/  FMNMX.FTZ R51, R53, R6, !PT ;  /* 0x0000000635337209 */ /* 0x000fc60007810000 */
[----:B------:R-:W2:Y:S01]  /*6790*/  MUFU.TANH R74, R74 ;  /* 0x0000004a004a7308 */ /* 0x000ea20000002400 */
[----:B-1----:R-:W-:Y:S01]  /*67a0*/  FSEL R68, R72, -INF , P2 ;  /* 0xff80000048447808 */ /* 0x002fe20001000000 */
[--C-:B------:R-:W-:Y:S01]  /*67b0*/  FFMA.FTZ R72, R33, UR10, -R36.reuse ;  /* 0x0000000a21487c23 */ /* 0x100fe20008010824 */
[----:B------:R-:W-:Y:S02]  /*67c0*/  ISETP.GT.AND P2, PT, R76, 0x68, PT ;  /* 0x000000684c00780c */ /* 0x000fe40003f44270 */
[----:B------:R-:W-:Y:S01]  /*67d0*/  FMNMX.FTZ R6, R68, R51, !PT ;  /* 0x0000003344067209 */ /* 0x000fe20007810000 */
[----:B------:R-:W-:Y:S02]  /*67e0*/  FFMA.FTZ R51, R34, UR10, -R36 ;  /* 0x0000000a22337c23 */ /* 0x000fe40008010824 */
[----:B------:R-:W1:Y:S01]  /*67f0*/  MUFU.TANH R75, R75 ;  /* 0x0000004b004b7308 */ /* 0x000e620000002400 */
[----:B0-----:R-:W-:Y:S02]  /*6800*/  FSEL R69, R73, -INF , P3 ;  /* 0xff80000049457808 */ /* 0x001fe40001800000 */
[----:B------:R-:W-:-:S02]  /*6810*/  ISETP.GT.AND P3, PT, R76, 0x69, PT ;  /* 0x000000694c00780c */ /* 0x000fc40003f64270 */
[----:B------:R-:W-:-:S03]  /*6820*/  FMNMX.FTZ R71, R69, R6, !PT ;  /* 0x0000000645477209 */ /* 0x000fc60007810000 */
[----:B------:R-:W0:Y:S01]  /*6830*/  MUFU.TANH R63, R63 ;  /* 0x0000003f003f7308 */ /* 0x000e220000002400 */
[----:B--2---:R-:W-:Y:S02]  /*6840*/  FSEL R70, R74, -INF , P2 ;  /* 0xff8000004a467808 */ /* 0x004fe40001000000 */
[----:B------:R-:W-:Y:S02]  /*6850*/  ISETP.GT.AND P2, PT, R76, 0x70, PT ;  /* 0x000000704c00780c */ /* 0x000fe40003f44270 */
[----:B------:R-:W-:-:S03]  /*6860*/  FMNMX.FTZ R71, R70, R71, !PT ;  /* 0x0000004746477209 */ /* 0x000fc60007810000 */
[----:B------:R-:W2:Y:S01]  /*6870*/  MUFU.TANH R60, R60 ;  /* 0x0000003c003c7308 */ /* 0x000ea20000002400 */
[----:B-1----:R-:W-:Y:S02]  /*6880*/  FSEL R34, R75, -INF , P3 ;  /* 0xff8000004b227808 */ /* 0x002fe40001800000 */
[----:B------:R-:W-:Y:S02]  /*6890*/  ISETP.GT.AND P3, PT, R76, 0x71, PT ;  /* 0x000000714c00780c */ /* 0x000fe40003f64270 */
        /* <DEDUP_REMOVED lines=9> */
[----:B------:R-:W-:Y:S01]  /*6930*/  MUFU.EX2 R37, R163 ;  /* 0x000000a300257308 */ /* 0x000fe20000000800 */
[----:B-1----:R-:W-:-:S04]  /*6940*/  FSEL R58, R58, -INF , P2 ;  /* 0xff8000003a3a7808 */ /* 0x002fc80001000000 */
[----:B------:R-:W-:-:S03]  /*6950*/  FMNMX.FTZ R33, R58, R33, !PT ;  /* 0x000000213a217209 */ /* 0x000fc60007810000 */
[----:B------:R-:W-:Y:S01]  /*6960*/  MUFU.EX2 R180, R180 ;  /* 0x000000b400b47308 */ /* 0x000fe20000000800 */
[----:B0-----:R-:W-:-:S04]  /*6970*/  FSEL R62, R62, -INF , P3 ;  /* 0xff8000003e3e7808 */ /* 0x001fc80001800000 */
[----:B------:R-:W-:Y:S01]  /*6980*/  FMNMX.FTZ R6, R62, R33, !PT ;  /* 0x000000213e067209 */ /* 0x000fe20007810000 */
[----:B------:R-:W-:Y:S02]  /*6990*/  FFMA.FTZ R33, R30, UR10, -R36 ;  /* 0x0000000a1e217c23 */ /* 0x000fe40008010824 */
[----:B------:R-:W-:Y:S02]  /*69a0*/  MUFU.EX2 R182, R182 ;  /* 0x000000b600b67308 */ /* 0x000fe40000000800 */
[----:B------:R-:W0:Y:S06]  /*69b0*/  SHFL.BFLY PT, R71, R6, 0x2, 0x1f ;  /* 0x0c401f0006477f89 */ /* 0x000e2c00000e0000 */
[----:B------:R1:W-:Y:S08]  /*69c0*/  MUFU.EX2 R9, R161 ;  /* 0x000000a100097308 */ /* 0x0003f00000000800 */
        /* <DEDUP_REMOVED lines=42> */
[--C-:B-1----:R-:W-:Y:S01]  /*6c70*/  FFMA.FTZ R161, R66, UR10, -R21.reuse ;  /* 0x0000000a42a17c23 */ /* 0x102fe20008010815 */
[--C-:B------:R-:W-:Y:S01]  /*6c80*/  FFMA.FTZ R163, R67, UR10, -R21.reuse ;  /* 0x0000000a43a37c23 */ /* 0x100fe20008010815 */
[--C-:B------:R-:W-:Y:S01]  /*6c90*/  FFMA.FTZ R153, R68, UR10, -R21.reuse ;  /* 0x0000000a44997c23 */ /* 0x100fe20008010815 */
[--C-:B------:R-:W-:Y:S01]  /*6ca0*/  FFMA.FTZ R155, R70, UR10, -R21.reuse ;  /* 0x0000000a469b7c23 */ /* 0x100fe20008010815 */
[----:B------:R-:W-:Y:S01]  /*6cb0*/  FFMA.FTZ R34, R34, UR10, -R21 ;  /* 0x0000000a22227c23 */ /* 0x000fe20008010815 */
[----:B------:R-:W1:Y:S01]  /*6cc0*/  MUFU.EX2 R181, R181 ;  /* 0x000000b500b57308 */ /* 0x000e620000000800 */
[----:B0-----:R-:W-:Y:S01]  /*6cd0*/  FFMA.FTZ R43, R4, R0, R37 ;  /* 0x00000000042b7223 */ /* 0x001fe20000010025 */
[--C-:B------:R-:W-:Y:S01]  /*6ce0*/  FFMA.FTZ R157, R63, UR10, -R21.reuse ;  /* 0x0000000a3f9d7c23 */ /* 0x100fe20008010815 */
[----:B------:R-:W-:-:S02]  /*6cf0*/  FFMA.FTZ R58, R58, UR10, -R21 ;  /* 0x0000000a3a3a7c23 */ /* 0x000fc40008010815 */
[----:B------:R-:W-:-:S03]  /*6d00*/  FADD.FTZ R43, R180, R43 ;  /* 0x0000002bb42b7221 */ /* 0x000fc60000010000 */
[----:B------:R-:W0:Y:S01]  /*6d10*/  MUFU.EX2 R183, R183 ;  /* 0x000000b700b77308 */ /* 0x000e220000000800 */
[----:B--2---:R-:W-:Y:S01]  /*6d20*/  FFMA.FTZ R0, R5, R3, R8 ;  /* 0x0000000305007223 */ /* 0x004fe20000010008 */
        /* <DEDUP_REMOVED lines=9> */
[----:B------:R-:W-:-:S04]  /*6dc0*/  FADD.FTZ R38, R178, R43 ;  /* 0x0000002bb2267221 */ /* 0x000fc80000010000 */
[----:B------:R-:W-:Y:S02]  /*6dd0*/  FADD.FTZ R43, R39, R38 ;  /* 0x00000026272b7221 */ /* 0x000fe40000010000 */
[----:B------:R-:W0:Y:S01]  /*6de0*/  MUFU.EX2 R12, R12 ;  /* 0x0000000c000c7308 */ /* 0x000e220000000800 */
[----:B--2---:R-:W-:Y:S01]  /*6df0*/  FADD.FTZ R0, R10, R3 ;  /* 0x000000030a007221 */ /* 0x004fe20000010000 */
[----:B------:R-:W-:-:S04]  /*6e00*/  FADD.FTZ R38, R172, R43 ;  /* 0x0000002bac267221 */ /* 0x000fc80000010000 */
[----:B------:R-:W-:Y:S01]  /*6e10*/  FADD.FTZ R43, R41, R38 ;  /* 0x00000026292b7221 */ /* 0x000fe20000010000 */
[----:B------:R-:W-:Y:S01]  /*6e20*/  FFMA.FTZ R38, R53, UR10, -R21 ;  /* 0x0000000a35267c23 */ /* 0x000fe20008010815 */
        /* <DEDUP_REMOVED lines=58> */
[--C-:B------:R-:W-:Y:S01]  /*71d0*/  FFMA.FTZ R42, R60, UR10, -R21.reuse ;  /* 0x0000000a3c2a7c23 */ /* 0x100fe20008010815 */
[----:B------:R-:W-:-:S05]  /*71e0*/  FFMA.FTZ R21, R62, UR10, -R21 ;  /* 0x0000000a3e157c23 */ /* 0x000fca0008010815 */
        /* <DEDUP_REMOVED lines=42> */
.L_x_9110:
[----:B------:R-:W-:Y:S01]  /*7490*/  ULEA UR6, UR7, UR40, 0x3 ;  /* 0x0000002807067291 */ /* 0x000fe2000f8e183f */
[-C--:B------:R-:W-:Y:S01]  /*74a0*/  FMUL.FTZ R88, R88, R4.reuse ;  /* 0x0000000458587220 */ /* 0x080fe20000410000 */
[----:B------:R-:W-:Y:S01]  /*74b0*/  UISETP.GT.AND UP0, UPT, UR5, UR42, UPT ;  /* 0x0000002a0500728c */ /* 0x000fe2000bf04270 */
[-C--:B------:R-:W-:Y:S01]  /*74c0*/  FMUL.FTZ R89, R89, R4.reuse ;  /* 0x0000000459597220 */ /* 0x080fe20000410000 */
[----:B------:R-:W-:Y:S01]  /*74d0*/  UIADD3 UR11, UR5, -0x1, URZ ;  /* 0xffffffff050b7890 */ /* 0x000fe2000fffe03f */
[-C--:B------:R-:W-:Y:S01]  /*74e0*/  FMUL.FTZ R92, R92, R4.reuse ;  /* 0x000000045c5c7220 */ /* 0x080fe20000410000 */
[----:B------:R-:W-:Y:S01]  /*74f0*/  UIADD3 UR5, UR6, 0x28860, URZ ;  /* 0x0002886006057890 */ /* 0x000fe2000fffe03f */
[-C--:B------:R-:W-:Y:S01]  /*7500*/  FMUL.FTZ R93, R93, R4.reuse ;  /* 0x000000045d5d7220 */ /* 0x080fe20000410000 */
[----:B------:R-:W-:Y:S01]  /*7510*/  PLOP3.LUT P1, PT, PT, PT, UP0, 0x80, 0x0 ;  /* 0x000000000000781c */ /* 0x000fe20003f2f008 */
        /* <DEDUP_REMOVED lines=100> */
[----:B------:R-:W-:-:S05]  /*7b60*/  UMOV UR5, UR11 ;  /* 0x0000000b00057c82 */ /* 0x000fca0008000000 */
.L_x_9100:
[----:B------:R-:W-:-:S06]  /*7b70*/  UISETP.GE.AND UP0, UPT, UR5, UR51, UPT ;  /* 0x000000330500728c */ /* 0x000fcc000bf06270 */
[----:B------:R-:W-:-:S13]  /*7b80*/  PLOP3.LUT P1, PT, PT, PT, UP0, 0x80, 0x0 ;  /* 0x000000000000781c */ /* 0x000fda0003f2f008 */
[----:B------:R-:W-:Y:S05]  /*7b90*/  @!P1 BRA `(.L_x_9112) ;  /* 0x0000002800209947 */ /* 0x000fea0003800000 */
[----:B------:R-:W-:Y:S01]  /*7ba0*/  IMAD.MOV.U32 R5, RZ, RZ, R6 ;  /* 0x000000ffff057224 */ /* 0x000fe200078e0006 */
[----:B------:R-:W-:Y:S01]  /*7bb0*/  UMOV UR6, UR39 ;  /* 0x0000002700067c82 */ /* 0x000fe20008000000 */
[----:B------:R-:W-:Y:S01]  /*7bc0*/  IMAD.MOV.U32 R4, RZ, RZ, R7 ;  /* 0x000000ffff047224 */ /* 0x000fe200078e0007 */
[----:B------:R-:W-:Y:S01]  /*7bd0*/  UMOV UR7, UR38 ;  /* 0x0000002600077c82 */ /* 0x000fe20008000000 */
[----:B------:R-:W-:Y:S01]  /*7be0*/  ULDC UR41, c[0x0][0x9d8] ;  /* 0x0002760000297ab9 */ /* 0x000fe20000000800 */
[----:B------:R-:W-:-:S05]  /*7bf0*/  ULDC UR42, c[0x0][0x988] ;  /* 0x00026200002a7ab9 */ /* 0x000fca0000000800 */
.L_x_9123:
        /* <DEDUP_REMOVED lines=9> */
.L_x_9114:
[----:B------:R-:W-:Y:S01]  /*7c90*/  ULEA UR10, UR38, UR40, 0x3 ;  /* 0x00000028260a7291 */ /* 0x000fe2000f8e183f */
[----:B------:R-:W-:-:S05]  /*7ca0*/  IMAD.U32 R6, RZ, RZ, UR39 ;  /* 0x00000027ff067e24 */ /* 0x000fca000f8e00ff */
[----:B------:R-:W-:-:S04]  /*7cb0*/  SHF.L.U32 R6, R6, 0x1f, RZ ;  /* 0x0000001f06067819 */ /* 0x000fc800000006ff */
[----:B------:R0:W1:Y:S01]  /*7cc0*/  SYNCS.PHASECHK.TRANS64.TRYWAIT P1, [UR10+0x28830], R6 ;  /* 0x02883006ff0075a7 */ /* 0x000062000802014a */
[----:B------:R-:W-:Y:S05]  /*7cd0*/  @!P0 BRA `(.L_x_9115) ;  /* 0x0000000000048947 */ /* 0x000fea0003800000 */
[----:B------:R-:W-:Y:S01]  /*7ce0*/  BPT.TRAP 0x1 ;  /* 0x000000040000795c */ /* 0x000fe20000300000 */
.L_x_9115:
[----:B-1----:R-:W-:Y:S05]  /*7cf0*/  @P1 BRA `(.L_x_9113) ;  /* 0x0000000000081947 */ /* 0x002fea0003800000 */
[----:B------:R-:W1:Y:S02]  /*7d00*/  SYNCS.PHASECHK.TRANS64.TRYWAIT P1, [UR10+0x28830], R6 ;  /* 0x02883006ff0075a7 */ /* 0x000e64000802014a */
[----:B-1----:R-:W-:Y:S05]  /*7d10*/  @!P1 BRA `(.L_x_9116) ;  /* 0x000000c400409947 */ /* 0x002fea0003800000 */
.L_x_9113:
        /* <DEDUP_REMOVED lines=48> */
.L_x_9118:
[----:B------:R-:W-:Y:S01]  /*8020*/  ULEA UR10, UR7, UR40, 0x3 ;  /* 0x00000028070a7291 */ /* 0x000fe2000f8e183f */
[----:B------:R-:W-:-:S05]  /*8030*/  IMAD.U32 R6, RZ, RZ, UR6 ;  /* 0x00000006ff067e24 */ /* 0x000fca000f8e00ff */
[----:B------:R-:W-:-:S04]  /*8040*/  SHF.L.U32 R6, R6, 0x1f, RZ ;  /* 0x0000001f06067819 */ /* 0x000fc800000006ff */
[----:B------:R0:W1:Y:S01]  /*8050*/  SYNCS.PHASECHK.TRANS64.TRYWAIT P1, [UR10+0x28850], R6 ;  /* 0x02885006ff0075a7 */ /* 0x000062000802014a */
[----:B------:R-:W-:Y:S05]  /*8060*/  @!P0 BRA `(.L_x_9119) ;  /* 0x0000000000048947 */ /* 0x000fea0003800000 */
[----:B------:R-:W-:Y:S01]  /*8070*/  BPT.TRAP 0x1 ;  /* 0x000000040000795c */ /* 0x000fe20000300000 */
.L_x_9119:
[----:B-1----:R-:W-:Y:S05]  /*8080*/  @P1 BRA `(.L_x_9117) ;  /* 0x0000000000081947 */ /* 0x002fea0003800000 */
[----:B------:R-:W1:Y:S02]  /*8090*/  SYNCS.PHASECHK.TRANS64.TRYWAIT P1, [UR10+0x28850], R6 ;  /* 0x02885006ff0075a7 */ /* 0x000e64000802014a */
[----:B-1----:R-:W-:Y:S05]  /*80a0*/  @!P1 BRA `(.L_x_9120) ;  /* 0x000000c000749947 */ /* 0x002fea0003800000 */
.L_x_9117:
        /* <DEDUP_REMOVED lines=51> */
.L_x_9121:
        /* <DEDUP_REMOVED lines=73> */
[----:B------:R-:W-:-:S04]  /*8870*/  ULEA UR6, UR38, UR40, 0x3 ;  /* 0x0000002826067291 */ /* 0x000fc8000f8e183f */
[----:B------:R-:W-:Y:S01]  /*8880*/  UIADD3 UR6, UR6, 0x28840, URZ ;  /* 0x0002884006067890 */ /* 0x000fe2000fffe03f */
[----:B------:R-:W1:Y:S01]  /*8890*/  MUFU.TANH R14, R14 ;  /* 0x0000000e000e7308 */ /* 0x000e620000002400 */
[----:B0-----:R-:W-:Y:S02]  /*88a0*/  FMNMX.FTZ R55, R13, R54, !PT ;  /* 0x000000360d377209 */ /* 0x001fe40007810000 */
[----:B------:R-:W-:-:S05]  /*88b0*/  UPRMT UR6, UR55, 0x654, UR6 ;  /* 0x0000065437067896 */ /* 0x000fca0008000006 */
[----:B------:R-:W0:Y:S01]  /*88c0*/  MUFU.TANH R155, R155 ;  /* 0x0000009b009b7308 */ /* 0x000e220000002400 */
[----:B--2---:R-:W-:-:S03]  /*88d0*/  FMNMX.FTZ R6, R154, R7, !PT ;  /* 0x000000079a067209 */ /* 0x004fc60007810000 */
[----:B------:R-:W-:Y:S04]  /*88e0*/  SYNCS.ARRIVE.TRANS64.RED.A1T0 RZ, [UR6], RZ ;  /* 0x000000ffffff79a7 */ /* 0x000fe80008100406 */
        /* <DEDUP_REMOVED lines=13> */
[----:B-1----:R-:W-:Y:S01]  /*89c0*/  FMNMX.FTZ R55, R21, R54, !PT ;  /* 0x0000003615377209 */ /* 0x002fe20007810000 */
[----:B------:R-:W-:Y:S01]  /*89d0*/  FMUL.FTZ R54, R78, UR41 ;  /* 0x000000294e367c20 */ /* 0x000fe20008410000 */
[----:B------:R-:W-:-:S05]  /*89e0*/  FMUL.FTZ R78, R81, UR41 ;  /* 0x00000029514e7c20 */ /* 0x000fca0008410000 */
[----:B------:R-:W1:Y:S01]  /*89f0*/  MUFU.TANH R39, R39 ;  /* 0x0000002700277308 */ /* 0x000e620000002400 */
[----:B0-----:R-:W-:-:S07]  /*8a00*/  FMNMX.FTZ R6, R38, R7, !PT ;  /* 0x0000000726067209 */ /* 0x001fce0007810000 */
[----:B------:R-:W0:Y:S01]  /*8a10*/  MUFU.TANH R25, R25 ;  /* 0x0000001900197308 */ /* 0x000e220000002400 */
[----:B--2---:R-:W-:Y:S01]  /*8a20*/  FMNMX.FTZ R56, R24, R55, !PT ;  /* 0x0000003718387209 */ /* 0x004fe20007810000 */
[----:B------:R-:W-:Y:S01]  /*8a30*/  FMUL.FTZ R55, R79, UR41 ;  /* 0x000000294f377c20 */ /* 0x000fe20008410000 */
[----:B------:R-:W-:-:S05]  /*8a40*/  FMUL.FTZ R79, R84, UR41 ;  /* 0x00000029544f7c20 */ /* 0x000fca0008410000 */
        /* <DEDUP_REMOVED lines=91> */
[----:B0-----:R-:W-:Y:S02]  /*9000*/  FMNMX.FTZ R6, R58, R7, !PT ;  /* 0x000000073a067209 */ /* 0x001fe40007810000 */
[----:B--2---:R-:W-:Y:S02]  /*9010*/  FMNMX.FTZ R61, R80, R61, !PT ;  /* 0x0000003d503d7209 */ /* 0x004fe40007810000 */
[----:B-1----:R-:W-:-:S03]  /*9020*/  FMNMX.FTZ R63, R59, R6, !PT ;  /* 0x000000063b3f7209 */ /* 0x002fc60007810000 */
        /* <DEDUP_REMOVED lines=8> */
[C---:B------:R-:W-:Y:S01]  /*90b0*/  FADD.FTZ R4, -R7.reuse, R4 ;  /* 0x0000000407047221 */ /* 0x040fe20000010100 */
[----:B------:R-:W-:-:S03]  /*90c0*/  FMUL.FTZ R81, R7, UR10 ;  /* 0x0000000a07517c20 */ /* 0x000fc60008410000 */
[----:B------:R-:W-:Y:S01]  /*90d0*/  FMUL.FTZ R67, R4, UR10 ;  /* 0x0000000a04437c20 */ /* 0x000fe20008410000 */
[----:B------:R-:W-:Y:S01]  /*90e0*/  FFMA.FTZ R75, R8, UR10, -R81 ;  /* 0x0000000a084b7c23 */ /* 0x000fe20008010851 */
[C---:B------:R-:W-:Y:S01]  /*90f0*/  FADD.FTZ R4, -R6.reuse, R5 ;  /* 0x0000000506047221 */ /* 0x040fe20000010100 */
[----:B------:R-:W-:Y:S01]  /*9100*/  FMUL.FTZ R8, R6, UR10 ;  /* 0x0000000a06087c20 */ /* 0x000fe20008410000 */
[--C-:B------:R-:W-:Y:S01]  /*9110*/  FFMA.FTZ R180, R9, UR10, -R81.reuse ;  /* 0x0000000a09b47c23 */ /* 0x100fe20008010851 */
[----:B------:R0:W-:Y:S01]  /*9120*/  MUFU.EX2 R5, R67 ;  /* 0x0000004300057308 */ /* 0x0001e20000000800 */
[----:B------:R-:W-:Y:S01]  /*9130*/  FMUL.FTZ R4, R4, UR10 ;  /* 0x0000000a04047c20 */ /* 0x000fe20008410000 */
        /* <DEDUP_REMOVED lines=19> */
[--C-:B0-----:R-:W-:Y:S01]  /*9270*/  FFMA.FTZ R67, R39, UR10, -R81.reuse ;  /* 0x0000000a27437c23 */ /* 0x101fe20008010851 */
[----:B------:R-:W-:Y:S01]  /*9280*/  FFMA.FTZ R24, R25, UR10, -R8 ;  /* 0x0000000a19187c23 */ /* 0x000fe20008010808 */
[--C-:B------:R-:W-:Y:S01]  /*9290*/  FFMA.FTZ R174, R40, UR10, -R81.reuse ;  /* 0x0000000a28ae7c23 */ /* 0x100fe20008010851 */
[----:B------:R-:W0:Y:S01]  /*92a0*/  MUFU.EX2 R181, R181 ;  /* 0x000000b500b57308 */ /* 0x000e220000000800 */
        /* <DEDUP_REMOVED lines=24> */
[----:B-1----:R-:W-:Y:S01]  /*9430*/  FADD.FTZ R11, R75, R0 ;  /* 0x000000004b0b7221 */ /* 0x002fe20000010000 */
[--C-:B------:R-:W-:Y:S01]  /*9440*/  FFMA.FTZ R160, R62, UR10, -R81.reuse ;  /* 0x0000000a3ea07c23 */ /* 0x100fe20008010851 */
[--C-:B------:R-:W-:Y:S01]  /*9450*/  FFMA.FTZ R45, R64, UR10, -R81.reuse ;  /* 0x0000000a402d7c23 */ /* 0x100fe20008010851 */
[--C-:B------:R-:W-:Y:S01]  /*9460*/  FFMA.FTZ R162, R66, UR10, -R81.reuse ;  /* 0x0000000a42a27c23 */ /* 0x100fe20008010851 */
[--C-:B------:R-:W-:Y:S01]  /*9470*/  FFMA.FTZ R163, R48, UR10, -R8.reuse ;  /* 0x0000000a30a37c23 */ /* 0x100fe20008010808 */
[--C-:B------:R-:W-:Y:S01]  /*9480*/  FFMA.FTZ R41, R68, UR10, -R81.reuse ;  /* 0x0000000a44297c23 */ /* 0x100fe20008010851 */
[----:B------:R-:W-:Y:S01]  /*9490*/  FFMA.FTZ R152, R70, UR10, -R81 ;  /* 0x0000000a46987c23 */ /* 0x000fe20008010851 */
[----:B------:R-:W1:Y:S01]  /*94a0*/  MUFU.EX2 R183, R183 ;  /* 0x000000b700b77308 */ /* 0x000e620000000800 */
[----:B--2---:R-:W-:Y:S01]  /*94b0*/  FADD.FTZ R0, R10, R3 ;  /* 0x000000030a007221 */ /* 0x004fe20000010000 */
[--C-:B------:R-:W-:Y:S01]  /*94c0*/  FFMA.FTZ R153, R52, UR10, -R8.reuse ;  /* 0x0000000a34997c23 */ /* 0x100fe20008010808 */
[--C-:B------:R-:W-:Y:S01]  /*94d0*/  FFMA.FTZ R39, R72, UR10, -R81.reuse ;  /* 0x0000000a48277c23 */ /* 0x100fe20008010851 */
[--C-:B------:R-:W-:Y:S01]  /*94e0*/  FFMA.FTZ R154, R74, UR10, -R81.reuse ;  /* 0x0000000a4a9a7c23 */ /* 0x100fe20008010851 */
[--C-:B------:R-:W-:Y:S01]  /*94f0*/  FFMA.FTZ R155, R54, UR10, -R8.reuse ;  /* 0x0000000a369b7c23 */ /* 0x100fe20008010808 */
[--C-:B------:R-:W-:Y:S01]  /*9500*/  FFMA.FTZ R35, R76, UR10, -R81.reuse ;  /* 0x0000000a4c237c23 */ /* 0x100fe20008010851 */
[----:B------:R-:W-:Y:S01]  /*9510*/  FFMA.FTZ R156, R77, UR10, -R81 ;  /* 0x0000000a4d9c7c23 */ /* 0x000fe20008010851 */
[----:B------:R-:W2:Y:S01]  /*9520*/  MUFU.EX2 R73, R73 ;  /* 0x0000004900497308 */ /* 0x000ea20000000800 */
[----:B0-----:R-:W-:Y:S01]  /*9530*/  FADD.FTZ R36, R182, R11 ;  /* 0x0000000bb6247221 */ /* 0x001fe20000010000 */
[--C-:B------:R-:W-:Y:S01]  /*9540*/  FFMA.FTZ R157, R56, UR10, -R8.reuse ;  /* 0x0000000a389d7c23 */ /* 0x100fe20008010808 */
[--C-:B------:R-:W-:Y:S01]  /*9550*/  FFMA.FTZ R9, R78, UR10, -R81.reuse ;  /* 0x0000000a4e097c23 */ /* 0x100fe20008010851 */
[--C-:B------:R-:W-:Y:S01]  /*9560*/  FFMA.FTZ R158, R79, UR10, -R81.reuse ;  /* 0x0000000a4f9e7c23 */ /* 0x100fe20008010851 */
[----:B------:R-:W-:Y:S01]  /*9570*/  FFMA.FTZ R58, R58, UR10, -R8 ;  /* 0x0000000a3a3a7c23 */ /* 0x000fe20008010808 */
[----:B------:R-:W-:-:S02]  /*9580*/  FFMA.FTZ R77, R80, UR10, -R81 ;  /* 0x0000000a504d7c23 */ /* 0x000fc40008010851 */
        /* <DEDUP_REMOVED lines=80> */
[--C-:B------:R-:W-:Y:S01]  /*9a90*/  FFMA.FTZ R44, R57, UR10, -R8.reuse ;  /* 0x0000000a392c7c23 */ /* 0x100fe20008010808 */
[----:B------:R-:W-:-:S05]  /*9aa0*/  FFMA.FTZ R8, R59, UR10, -R8 ;  /* 0x0000000a3b087c23 */ /* 0x000fca0008010808 */
        /* <DEDUP_REMOVED lines=42> */
.L_x_9122:
        /* <DEDUP_REMOVED lines=109> */
.L_x_9112:
[----:B------:R-:W-:Y:S06]  /*a420*/  BAR.ARV 0x8, 0x180 ;  /* 0x0206000000007b1d */ /* 0x000fec0000002000 */
[----:B------:R-:W-:Y:S05]  /*a430*/  @!P0 BRA `(.L_x_9124) ;  /* 0x0000000000048947 */ /* 0x000fea0003800000 */
[----:B------:R-:W-:Y:S01]  /*a440*/  BPT.TRAP 0x1 ;  /* 0x000000040000795c */ /* 0x000fe20000300000 */
.L_x_9124:
[----:B------:R-:W-:Y:S01]  /*a450*/  ULEA UR5, UR38, UR40, 0x3 ;  /* 0x0000002826057291 */ /* 0x000fe2000f8e183f */
[----:B------:R-:W-:-:S05]  /*a460*/  IMAD.U32 R4, RZ, RZ, UR39 ;  /* 0x00000027ff047e24 */ /* 0x000fca000f8e00ff */
[----:B------:R-:W-:-:S04]  /*a470*/  SHF.L.U32 R4, R4, 0x1f, RZ ;  /* 0x0000001f04047819 */ /* 0x000fc800000006ff */
[----:B------:R0:W1:Y:S01]  /*a480*/  SYNCS.PHASECHK.TRANS64.TRYWAIT P1, [UR5+0x28850], R4 ;  /* 0x02885004ff0075a7 */ /* 0x0000620008020145 */
[----:B------:R-:W-:Y:S05]  /*a490*/  @!P0 BRA `(.L_x_9125) ;  /* 0x0000000000048947 */ /* 0x000fea0003800000 */
[----:B------:R-:W-:Y:S01]  /*a4a0*/  BPT.TRAP 0x1 ;  /* 0x000000040000795c */ /* 0x000fe20000300000 */
.L_x_9125:
[----:B-1----:R-:W-:Y:S05]  /*a4b0*/  @P1 BRA `(.L_x_9126) ;  /* 0x0000000000081947 */ /* 0x002fea0003800000 */
[----:B------:R-:W1:Y:S02]  /*a4c0*/  SYNCS.PHASECHK.TRANS64.TRYWAIT P1, [UR5+0x28850], R4 ;  /* 0x02885004ff0075a7 */ /* 0x000e640008020145 */
[----:B-1----:R-:W-:Y:S05]  /*a4d0*/  @!P1 BRA `(.L_x_9127) ;  /* 0x0000009c00809947 */ /* 0x002fea0003800000 */
.L_x_9126:
        /* <DEDUP_REMOVED lines=10> */
[----:B------:R-:W-:-:S07]  /*a580*/  ULEA UR4, UR38, UR4, 0xb ;  /* 0x0000000426047291 */ /* 0x000fce000f8e583f */
[----:B------:R-:W-:Y:S02]  /*a590*/  UMOV UR6, UR4 ;  /* 0x0000000400067c82 */ /* 0x000fe40008000000 */
[----:B------:R-:W-:Y:S01]  /*a5a0*/  HGMMA.64x128x16.F32 R88, R180, gdesc[UR4].tnspB, R88, gsb0 ;  /* 0x41e00004b4587df0 */ /* 0x000fe20008000858 */
[----:B------:R-:W-:Y:S01]  /*a5b0*/  UIADD3 UR6, UR4, 0x80, URZ ;  /* 0x0000008004067890 */ /* 0x000fe2000fffe03f */
[----:B-1----:R-:W-:Y:S01]  /*a5c0*/  FADD.FTZ R5, R5, R0 ;  /* 0x0000000005057221 */ /* 0x002fe20000010000 */
[----:B------:R-:W-:Y:S01]  /*a5d0*/  UMOV UR7, 0x40000040 ;  /* 0x4000004000077882 */ /* 0x000fe20000000000 */
[----:B------:R-:W-:Y:S02]  /*a5e0*/  IMAD.MOV.U32 R0, RZ, RZ, -0x800000 ;  /* 0xff800000ff007424 */ /* 0x000fe400078e00ff */
[----:B0-----:R-:W-:Y:S01]  /*a5f0*/  FADD.FTZ R8, R4, R3 ;  /* 0x0000000304087221 */ /* 0x001fe20000010000 */
[----:B------:R-:W-:Y:S01]  /*a600*/  IMAD.MOV.U32 R3, RZ, RZ, -0x800000 ;  /* 0xff800000ff037424 */ /* 0x000fe200078e00ff */
[----:B------:R-:W0:Y:S04]  /*a610*/  SHFL.BFLY PT, R4, R5, 0x1, 0x1f ;  /* 0x0c201f0005047f89 */ /* 0x000e2800000e0000 */
[----:B------:R-:W1:Y:S01]  /*a620*/  SHFL.BFLY PT, R9, R8, 0x1, 0x1f ;  /* 0x0c201f0008097f89 */ /* 0x000e6200000e0000 */
[----:B0-----:R-:W-:Y:S01]  /*a630*/  FADD.FTZ R12, R5, R4 ;  /* 0x00000004050c7221 */ /* 0x001fe20000010000 */
[----:B------:R-:W-:-:S02]  /*a640*/  IMAD.MOV.U32 R4, RZ, RZ, RZ ;  /* 0x000000ffff047224 */ /* 0x000fc400078e00ff */
[----:B------:R-:W-:Y:S02]  /*a650*/  IMAD.U32 R5, RZ, RZ, UR10 ;  /* 0x0000000aff057e24 */ /* 0x000fe4000f8e00ff */
[----:B-1----:R-:W-:Y:S01]  /*a660*/  FADD.FTZ R13, R8, R9 ;  /* 0x00000009080d7221 */ /* 0x002fe20000010000 */
        /* <DEDUP_REMOVED lines=46> */
[----:B0-23--:R-:W-:Y:S05]  /*a950*/  @!P0 BRA `(.L_x_9128) ;  /* 0x0000000000048947 */ /* 0x00dfea0003800000 */
[----:B------:R-:W-:Y:S01]  /*a960*/  BPT.TRAP 0x1 ;  /* 0x000000040000795c */ /* 0x000fe20000300000 */
.L_x_9128:
        /* <DEDUP_REMOVED lines=71> */
[----:B------:R-:W-:-:S02]  /*ade0*/  UIADD3 UR60, UR60, 0x1, URZ ;  /* 0x000000013c3c7890 */ /* 0x000fc4000fffe03f */
[----:B------:R-:W-:Y:S02]  /*adf0*/  USEL UR38, UR38, URZ, UP0 ;  /* 0x0000003f26267287 */ /* 0x000fe40008000000 */
[----:B------:R-:W-:-:S12]  /*ae00*/  ULOP3.LUT UR39, UR39, UR4, URZ, 0x3c, !UPT ;  /* 0x0000000427277292 */ /* 0x000fd8000f8e3c3f */
.L_x_9092:
[----:B------:R-:W0:Y:S01]  /*ae10*/  S2R R5, SR_CgaCtaId ;  /* 0x0000000000057919 */ /* 0x000e220000008800 */
[----:B------:R-:W-:Y:S01]  /*ae20*/  MOV R20, 0x400 ;  /* 0x0000040000147802 */ /* 0x000fe20000000f00 */
[----:B------:R-:W-:Y:S01]  /*ae30*/  BSSY B0, `(.L_x_9129) ;  /* 0x00002e2000007945 */ /* 0x000fe20003800000 */
[----:B------:R-:W-:Y:S02]  /*ae40*/  BAR.SYNC.DEFER_BLOCKING 0x5, 0x180 ;  /* 0x0146000000007b1d */ /* 0x000fe40000010000 */
[----:B0-----:R-:W-:-:S05]  /*ae50*/  LEA R20, R5, R20, 0x18 ;  /* 0x0000001405147211 */ /* 0x001fca00078ec0ff */
[----:B------:R-:W0:Y:S02]  /*ae60*/  LDS.128 R32, [R20+0x288d0] ;  /* 0x0288d00014207984 */ /* 0x000e240000000c00 */
[----:B0-----:R-:W-:Y:S02]  /*ae70*/  R2UR UR6, R33 ;  /* 0x00000000210672ca */ /* 0x001fe400000e0000 */
[----:B------:R-:W-:Y:S01]  /*ae80*/  R2UR UR5, R34 ;  /* 0x00000000220572ca */ /* 0x000fe200000e0000 */
[----:B------:R-:W-:Y:S06]  /*ae90*/  BAR.ARV 0x4, 0x180 ;  /* 0x0106000000007b1d */ /* 0x000fec0000002000 */
[----:B------:R-:W-:Y:S08]  /*aea0*/  @P0 BRA `(.L_x_9130) ;  /* 0x0000002000540947 */ /* 0x000ff00003800000 */
[----:B------:R-:W0:Y:S01]  /*aeb0*/  S2R R5, SR_SWINHI ;  /* 0x0000000000057919 */ /* 0x000e220000002f00 */
[----:B------:R-:W-:Y:S01]  /*aec0*/  ULDC.64 UR10, c[0x0][0xc00] ;  /* 0x00030000000a7ab9 */ /* 0x000fe20000000a00 */
[----:B------:R-:W-:Y:S02]  /*aed0*/  ULDC.64 UR8, c[0x0][0xc00] ;  /* 0x0003000000087ab9 */ /* 0x000fe40000000a00 */
[----:B------:R-:W-:Y:S01]  /*aee0*/  UIMAD.WIDE UR8, UR53, 0x4, UR8 ;  /* 0x00000004350878a5 */ /* 0x000fe2000f8e0208 */
[----:B------:R-:W-:Y:S02]  /*aef0*/  MOV R32, R20 ;  /* 0x0000001400207202 */ /* 0x000fe40000000f00 */
[----:B0-----:R-:W-:-:S03]  /*af00*/  MOV R33, R5 ;  /* 0x0000000500217202 */ /* 0x001fc60000000f00 */
[----:B------:R-:W-:-:S03]  /*af10*/  IMAD.WIDE R4, R216, 0x2, R32 ;  /* 0x00000002d8047825 */ /* 0x000fc600078e0220 */
[C---:B------:R-:W-:Y:S02]  /*af20*/  LOP3.LUT R7, R4.reuse, 0x380, RZ, 0xc0, !PT ;  /* 0x0000038004077812 */ /* 0x040fe400078ec0ff */
[C---:B------:R-:W-:Y:S02]  /*af30*/  IADD3 R8, P5, R4.reuse, 0x40, RZ ;  /* 0x0000004004087810 */ /* 0x040fe40007fbe0ff */
[----:B------:R-:W-:Y:S02]  /*af40*/  SHF.R.U64 R7, R7, 0x3, RZ ;  /* 0x0000000307077819 */ /* 0x000fe400000012ff */
[C---:B------:R-:W-:Y:S02]  /*af50*/  IADD3 R21, P6, R4.reuse, 0x20, RZ ;  /* 0x0000002004157810 */ /* 0x040fe40007fde0ff */
        /* <DEDUP_REMOVED lines=29> */
[-C--:B------:R-:W-:Y:S02]  /*b130*/  IADD3.X R27, RZ, R5.reuse, RZ, P5, !PT ;  /* 0x00000005ff1b7210 */ /* 0x080fe40002ffe4ff */
[----:B------:R-:W-:Y:S02]  /*b140*/  MOV R30, R4 ;  /* 0x00000004001e7202 */ /* 0x000fe40000000f00 */
[----:B------:R-:W-:-:S02]  /*b150*/  SHF.R.U64 R10, R10, 0x3, RZ ;  /* 0x000000030a0a7819 */ /* 0x000fc400000012ff */
[----:B------:R-:W-:Y:S02]  /*b160*/  SHF.R.U64 R21, R21, 0x3, RZ ;  /* 0x0000000315157819 */ /* 0x000fe400000012ff */
[----:B------:R-:W-:Y:S02]  /*b170*/  F2FP.F16.F32.PACK_AB R4, R89, R88 ;  /* 0x000000585904723e */ /* 0x000fe400000000ff */
[----:B------:R-:W-:Y:S02]  /*b180*/  F2FP.F16.F32.PACK_AB R5, R91, R90 ;  /* 0x0000005a5b05723e */ /* 0x000fe400000000ff */
[----:B------:R-:W-:Y:S02]  /*b190*/  F2FP.F16.F32.PACK_AB R6, R93, R92 ;  /* 0x0000005c5d06723e */ /* 0x000fe400000000ff */
[----:B------:R-:W-:Y:S01]  /*b1a0*/  F2FP.F16.F32.PACK_AB R7, R95, R94 ;  /* 0x0000005e5f07723e */ /* 0x000fe200000000ff */
[----:B------:R-:W-:Y:S01]  /*b1b0*/  BAR.SYNC.DEFER_BLOCKING 0x1, 0x100 ;  /* 0x0044000000007b1d */ /* 0x000fe20000010000 */
[----:B------:R-:W-:-:S02]  /*b1c0*/  MOV R37, R14 ;  /* 0x0000000e00257202 */ /* 0x000fc40000000f00 */
[----:B------:R-:W-:Y:S02]  /*b1d0*/  MOV R36, R12 ;  /* 0x0000000c00247202 */ /* 0x000fe40000000f00 */
[----:B------:R-:W-:Y:S02]  /*b1e0*/  LOP3.LUT R10, R10, R41, RZ, 0x3c, !PT ;  /* 0x000000290a0a7212 */ /* 0x000fe400078e3cff */
[----:B------:R-:W-:Y:S02]  /*b1f0*/  LOP3.LUT R8, R21, R34, RZ, 0x3c, !PT ;  /* 0x0000002215087212 */ /* 0x000fe400078e3cff */
[----:B------:R-:W-:Y:S02]  /*b200*/  MOV R40, R28 ;  /* 0x0000001c00287202 */ /* 0x000fe40000000f00 */
[----:B------:R-:W-:Y:S02]  /*b210*/  MOV R39, R26 ;  /* 0x0000001a00277202 */ /* 0x000fe40000000f00 */
[----:B------:R-:W-:-:S02]  /*b220*/  MOV R38, R24 ;  /* 0x0000001800267202 */ /* 0x000fc40000000f00 */
[----:B------:R-:W-:Y:S02]  /*b230*/  F2FP.F16.F32.PACK_AB R12, R97, R96 ;  /* 0x00000060610c723e */ /* 0x000fe400000000ff */
[----:B------:R-:W-:Y:S02]  /*b240*/  F2FP.F16.F32.PACK_AB R13, R99, R98 ;  /* 0x00000062630d723e */ /* 0x000fe400000000ff */
[----:B------:R-:W-:Y:S02]  /*b250*/  F2FP.F16.F32.PACK_AB R14, R101, R100 ;  /* 0x00000064650e723e */ /* 0x000fe400000000ff */
[----:B------:R-:W-:Y:S02]  /*b260*/  F2FP.F16.F32.PACK_AB R15, R103, R102 ;  /* 0x00000066670f723e */ /* 0x000fe400000000ff */
[----:B------:R-:W-:Y:S01]  /*b270*/  F2FP.F16.F32.PACK_AB R24, R105, R104 ;  /* 0x000000686918723e */ /* 0x000fe200000000ff */
[----:B------:R0:W-:Y:S01]  /*b280*/  STSM.16.M88.4 [R30], R4 ;  /* 0x000000041e007844 */ /* 0x0001e20000000200 */
[----:B------:R-:W-:-:S02]  /*b290*/  F2FP.F16.F32.PACK_AB R25, R107, R106 ;  /* 0x0000006a6b19723e */ /* 0x000fc400000000ff */
[----:B------:R-:W-:Y:S01]  /*b2a0*/  F2FP.F16.F32.PACK_AB R26, R109, R108 ;  /* 0x0000006c6d1a723e */ /* 0x000fe200000000ff */
[----:B------:R1:W-:Y:S01]  /*b2b0*/  STSM.16.M88.4 [R40], R12 ;  /* 0x0000000c28007844 */ /* 0x0003e20000000200 */
[----:B------:R-:W-:Y:S02]  /*b2c0*/  F2FP.F16.F32.PACK_AB R27, R111, R110 ;  /* 0x0000006e6f1b723e */ /* 0x000fe400000000ff */
[----:B------:R-:W-:Y:S02]  /*b2d0*/  F2FP.F16.F32.PACK_AB R28, R113, R112 ;  /* 0x00000070711c723e */ /* 0x000fe400000000ff */
[----:B------:R-:W-:Y:S01]  /*b2e0*/  F2FP.F16.F32.PACK_AB R29, R115, R114 ;  /* 0x00000072731d723e */ /* 0x000fe200000000ff */
[----:B------:R-:W-:Y:S01]  /*b2f0*/  STSM.16.M88.4 [R39], R24 ;  /* 0x0000001827007844 */ /* 0x000fe20000000200 */
[----:B------:R-:W-:Y:S02]  /*b300*/  F2FP.F16.F32.PACK_AB R31, R119, R118 ;  /* 0x00000076771f723e */ /* 0x000fe400000000ff */
        /* <DEDUP_REMOVED lines=10> */
[----:B------:R-:W-:Y:S01]  /*b3b0*/  STSM.16.M88.4 [R37], R4 ;  /* 0x0000000425007844 */ /* 0x000fe20000000200 */
[----:B------:R-:W-:Y:S02]  /*b3c0*/  F2FP.F16.F32.PACK_AB R10, R133, R132 ;  /* 0x00000084850a723e */ /* 0x000fe400000000ff */
[----:B------:R-:W-:Y:S02]  /*b3d0*/  F2FP.F16.F32.PACK_AB R11, R135, R134 ;  /* 0x00000086870b723e */ /* 0x000fe400000000ff */
[----:B-1----:R-:W-:Y:S02]  /*b3e0*/  F2FP.F16.F32.PACK_AB R12, R137, R136 ;  /* 0x00000088890c723e */ /* 0x002fe400000000ff */
[----:B------:R-:W-:Y:S01]  /*b3f0*/  F2FP.F16.F32.PACK_AB R13, R139, R138 ;  /* 0x0000008a8b0d723e */ /* 0x000fe200000000ff */
[----:B------:R-:W-:Y:S01]  /*b400*/  STSM.16.M88.4 [R36], R8 ;  /* 0x0000000824007844 */ /* 0x000fe20000000200 */
[----:B------:R-:W-:Y:S01]  /*b410*/  F2FP.F16.F32.PACK_AB R14, R141, R140 ;  /* 0x0000008c8d0e723e */ /* 0x000fe200000000ff */
[----:B0-----:R-:W-:Y:S01]  /*b420*/  IMAD.U32 R28, RZ, RZ, UR8 ;  /* 0x00000008ff1c7e24 */ /* 0x001fe2000f8e00ff */
[----:B------:R-:W-:Y:S01]  /*b430*/  F2FP.F16.F32.PACK_AB R15, R143, R142 ;  /* 0x0000008e8f0f723e */ /* 0x000fe200000000ff */
[----:B------:R-:W-:Y:S01]  /*b440*/  IMAD.U32 R29, RZ, RZ, UR9 ;  /* 0x00000009ff1d7e24 */ /* 0x000fe2000f8e00ff */
[----:B------:R-:W-:Y:S01]  /*b450*/  F2FP.F16.F32.PACK_AB R24, R145, R144 ;  /* 0x000000909118723e */ /* 0x000fe200000000ff */
[----:B------:R-:W-:Y:S01]  /*b460*/  ULDC.64 UR8, c[0x0][0xc08] ;  /* 0x0003020000087ab9 */ /* 0x000fe20000000a00 */
        /* <DEDUP_REMOVED lines=23> */
[----:B------:R-:W-:Y:S01]  /*b5e0*/  MOV R5, UR9 ;  /* 0x0000000900057c02 */ /* 0x000fe20008000f00 */
        /* <DEDUP_REMOVED lines=11> */
[----:B------:R-:W-:Y:S01]  /*b6a0*/  USEL UR53, UR53, URZ, !UP0 ;  /* 0x0000003f35357287 */ /* 0x000fe2000c000000 */
[----:B------:R-:W-:Y:S01]  /*b6b0*/  ULDC.64 UR10, c[0x0][UR16+0x220] ;  /* 0x00008800100a7abb */ /* 0x000fe20008000a00 */
[----:B------:R-:W-:Y:S01]  /*b6c0*/  ULDC.64 UR8, c[0x0][UR16+0x218] ;  /* 0x0000860010087abb */ /* 0x000fe20008000a00 */
[----:B0-----:R-:W-:Y:S01]  /*b6d0*/  @P1 IMAD.HI.U32 R4, R11, R6, RZ ;  /* 0x000000060b041227 */ /* 0x001fe200078e00ff */
[----:B------:R-:W-:Y:S01]  /*b6e0*/  USEL UR58, UR58, URZ, !UP0 ;  /* 0x0000003f3a3a7287 */ /* 0x000fe2000c000000 */
[----:B------:R-:W-:Y:S01]  /*b6f0*/  ULDC.64 UR12, c[0x0][UR16+0x228] ;  /* 0x00008a00100c7abb */ /* 0x000fe20008000a00 */
[----:B------:R-:W-:Y:S02]  /*b700*/  UIMAD UR11, UR11, UR53, URZ ;  /* 0x000000350b0b72a4 */ /* 0x000fe4000f8e023f */
[----:B------:R-:W-:Y:S02]  /*b710*/  UIMAD.WIDE.U32 UR14, UR8, UR56, URZ ;  /* 0x00000038080e72a5 */ /* 0x000fe4000f8e003f */
[----:B------:R-:W-:Y:S01]  /*b720*/  UIMAD UR17, UR9, UR56, URZ ;  /* 0x00000038091172a4 */ /* 0x000fe2000f8e023f */
[----:B-1----:R-:W-:Y:S01]  /*b730*/  @P1 SHF.R.U32.HI R7, RZ, R9, R4 ;  /* 0x00000009ff071219 */ /* 0x002fe20000011604 */
[----:B------:R-:W-:-:S02]  /*b740*/  UIMAD.WIDE.U32 UR8, UR10, UR53, URZ ;  /* 0x000000350a0872a5 */ /* 0x000fc4000f8e003f */
[----:B------:R-:W-:Y:S02]  /*b750*/  UIMAD.WIDE.U32 UR18, UR12, UR7, URZ ;  /* 0x000000070c1272a5 */ /* 0x000fe4000f8e003f */
[----:B------:R-:W-:Y:S01]  /*b760*/  UIMAD UR7, UR13, UR7, URZ ;  /* 0x000000070d0772a4 */ /* 0x000fe2000f8e023f */
[--C-:B------:R-:W-:Y:S01]  /*b770*/  IMAD.MOV R9, RZ, RZ, -R7.reuse ;  /* 0x000000ffff097224 */ /* 0x100fe200078e0a07 */
[----:B------:R-:W-:Y:S02]  /*b780*/  UIMAD UR11, UR10, UR58, UR11 ;  /* 0x0000003a0a0b72a4 */ /* 0x000fe4000f8e020b */
[----:B------:R-:W-:Y:S01]  /*b790*/  UIADD3 UR17, UR15, UR17, URZ ;  /* 0x000000110f117290 */ /* 0x000fe2000fffe03f */
[----:B------:R-:W-:Y:S02]  /*b7a0*/  IMAD.U32 R4, RZ, RZ, UR18 ;  /* 0x00000012ff047e24 */ /* 0x000fe4000f8e00ff */
        /* <DEDUP_REMOVED lines=28> */
.L_x_9131:
[----:B------:R-:W-:Y:S01]  /*b970*/  SHFL.IDX PT, R4, R9, RZ, 0x1c1f ;  /* 0x001c1fff09047589 */ /* 0x000fe200000e0000 */
[----:B------:R-:W-:Y:S01]  /*b980*/  VIADD R12, R215, UR43 ;  /* 0x0000002bd70c7c36 */ /* 0x000fe20008000000 */
[----:B------:R-:W-:Y:S01]  /*b990*/  LOP3.LUT P0, RZ, R198, 0x3, RZ, 0xc0, !PT ;  /* 0x00000003c6ff7812 */ /* 0x000fe2000780c0ff */
[----:B-----5:R-:W-:Y:S01]  /*b9a0*/  IMAD R21, R21, R34, RZ ;  /* 0x0000002215157224 */ /* 0x020fe200078e02ff */
[----:B------:R-:W0:Y:S01]  /*b9b0*/  SHFL.IDX PT, R5, R10, RZ, 0x1c1f ;  /* 0x001c1fff0a057589 */ /* 0x000e2200000e0000 */
[----:B------:R-:W-:Y:S02]  /*b9c0*/  PLOP3.LUT P3, PT, PT, PT, UP1, 0x80, 0x0 ;  /* 0x000000000000781c */ /* 0x000fe40003f6f018 */
[C---:B------:R-:W-:Y:S01]  /*b9d0*/  IADD3 R8, R12.reuse, 0x8, RZ ;  /* 0x000000080c087810 */ /* 0x040fe20007ffe0ff */
        /* <DEDUP_REMOVED lines=9> */
[----:B0-----:R-:W-:Y:S01]  /*ba70*/  IMAD R3, R197, 0x40, R2 ;  /* 0x00000040c5037824 */ /* 0x001fe200078e0202 */
[----:B------:R-:W-:Y:S01]  /*ba80*/  ULDC.64 UR10, c[0x0][0xaa0] ;  /* 0x0002a800000a7ab9 */ /* 0x000fe20000000a00 */
[----:B------:R-:W0:Y:S02]  /*ba90*/  @P1 LDC R49, c[0x0][0xbf0] ;  /* 0x0002fc00ff311b82 */ /* 0x000e240000000800 */
[----:B------:R-:W-:-:S03]  /*baa0*/  IMAD.WIDE R32, R3, 0x2, R32 ;  /* 0x0000000203207825 */ /* 0x000fc600078e0220 */
[C---:B------:R-:W-:Y:S02]  /*bab0*/  IADD3 R9, P6, R32.reuse, 0x1000, RZ ;  /* 0x0000100020097810 */ /* 0x040fe40007fde0ff */
[C---:B------:R-:W-:Y:S02]  /*bac0*/  IADD3 R13, P5, R32.reuse, 0x2000, RZ ;  /* 0x00002000200d7810 */ /* 0x040fe40007fbe0ff */
[----:B------:R-:W-:Y:S02]  /*bad0*/  LOP3.LUT R8, R9, 0x380, RZ, 0xc0, !PT ;  /* 0x0000038009087812 */ /* 0x000fe400078ec0ff */
[C---:B------:R-:W-:Y:S02]  /*bae0*/  IADD3 R25, P4, R32.reuse, 0x3000, RZ ;  /* 0x0000300020197810 */ /* 0x040fe40007f9e0ff */
[C---:B------:R-:W-:Y:S02]  /*baf0*/  IADD3 R29, P3, R32.reuse, 0x4000, RZ ;  /* 0x00004000201d7810 */ /* 0x040fe40007f7e0ff */
[----:B------:R-:W-:-:S02]  /*bb00*/  IADD3 R37, P2, R32, 0x5000, RZ ;  /* 0x0000500020257810 */ /* 0x000fc40007f5e0ff */
[C---:B------:R-:W-:Y:S02]  /*bb10*/  IADD3 R41, P0, R32.reuse, 0x6000, RZ ;  /* 0x0000600020297810 */ /* 0x040fe40007f1e0ff */
[----:B------:R-:W-:Y:S02]  /*bb20*/  LOP3.LUT R5, R32, 0x380, RZ, 0xc0, !PT ;  /* 0x0000038020057812 */ /* 0x000fe400078ec0ff */
[----:B------:R-:W-:Y:S02]  /*bb30*/  SHF.R.U64 R8, R8, 0x3, RZ ;  /* 0x0000000308087819 */ /* 0x000fe400000012ff */
[----:B------:R-:W-:Y:S02]  /*bb40*/  LOP3.LUT R12, R13, 0x380, RZ, 0xc0, !PT ;  /* 0x000003800d0c7812 */ /* 0x000fe400078ec0ff */
[----:B------:R-:W-:Y:S02]  /*bb50*/  LOP3.LUT R24, R25, 0x380, RZ, 0xc0, !PT ;  /* 0x0000038019187812 */ /* 0x000fe400078ec0ff */
[----:B------:R-:W-:-:S02]  /*bb60*/  LOP3.LUT R28, R29, 0x380, RZ, 0xc0, !PT ;  /* 0x000003801d1c7812 */ /* 0x000fc400078ec0ff */
[----:B------:R-:W-:Y:S02]  /*bb70*/  LOP3.LUT R36, R37, 0x380, RZ, 0xc0, !PT ;  /* 0x0000038025247812 */ /* 0x000fe400078ec0ff */
[----:B------:R-:W-:Y:S02]  /*bb80*/  LOP3.LUT R40, R41, 0x380, RZ, 0xc0, !PT ;  /* 0x0000038029287812 */ /* 0x000fe400078ec0ff */
[----:B------:R-:W-:Y:S02]  /*bb90*/  SHF.R.U64 R5, R5, 0x3, RZ ;  /* 0x0000000305057819 */ /* 0x000fe400000012ff */
[----:B------:R-:W-:Y:S01]  /*bba0*/  LOP3.LUT R8, R8, R9, RZ, 0x3c, !PT ;  /* 0x0000000908087212 */ /* 0x000fe200078e3cff */
[----:B------:R-:W-:Y:S01]  /*bbb0*/  IMAD.X R9, RZ, RZ, R33, P6 ;  /* 0x000000ffff097224 */ /* 0x000fe200030e0621 */
[----:B------:R-:W-:Y:S02]  /*bbc0*/  IADD3 R3, P6, R32, 0x7000, RZ ;  /* 0x0000700020037810 */ /* 0x000fe40007fde0ff */
[----:B------:R-:W-:-:S02]  /*bbd0*/  SHF.R.U64 R12, R12, 0x3, RZ ;  /* 0x000000030c0c7819 */ /* 0x000fc400000012ff */
[----:B------:R-:W-:Y:S01]  /*bbe0*/  SHF.R.U64 R24, R24, 0x3, RZ ;  /* 0x0000000318187819 */ /* 0x000fe200000012ff */
[--C-:B------:R-:W-:Y:S01]  /*bbf0*/  IMAD.X R45, RZ, RZ, R33.reuse, P6 ;  /* 0x000000ffff2d7224 */ /* 0x100fe200030e0621 */
[----:B------:R-:W-:Y:S01]  /*bc00*/  SHF.R.U64 R28, R28, 0x3, RZ ;  /* 0x000000031c1c7819 */ /* 0x000fe200000012ff */
[----:B------:R-:W-:Y:S01]  /*bc10*/  UIMAD UR7, UR12, UR10, URZ ;  /* 0x0000000a0c0772a4 */ /* 0x000fe2000f8e023f */
[----:B------:R-:W-:Y:S01]  /*bc20*/  SHF.R.U64 R36, R36, 0x3, RZ ;  /* 0x0000000324247819 */ /* 0x000fe200000012ff */
[----:B------:R-:W-:Y:S01]  /*bc30*/  UIMAD.WIDE.U32 UR8, UR4, UR10, URZ ;  /* 0x0000000a040872a5 */ /* 0x000fe2000f8e003f */
[----:B------:R-:W-:Y:S01]  /*bc40*/  SHF.R.U64 R40, R40, 0x3, RZ ;  /* 0x0000000328287819 */ /* 0x000fe200000012ff */
[----:B------:R-:W5:Y:S01]  /*bc50*/  LD.E.128 R8, desc[UR36][R8.64] ;  /* 0x0000002408087980 */ /* 0x000f62000c101d00 */
        /* <DEDUP_REMOVED lines=11> */
[----:B------:R1:W5:Y:S01]  /*bd10*/  LD.E.128 R4, desc[UR36][R32.64] ;  /* 0x0000002420047980 */ /* 0x000362000c101d00 */
[----:B------:R-:W-:Y:S01]  /*bd20*/  LOP3.LUT R0, R3, 0x380, RZ, 0xc0, !PT ;  /* 0x0000038003007812 */ /* 0x000fe200078ec0ff */
[----:B------:R-:W-:-:S02]  /*bd30*/  UIMAD UR7, UR4, UR11, UR7 ;  /* 0x0000000b040772a4 */ /* 0x000fc4000f8e0207 */
[----:B------:R-:W5:Y:S01]  /*bd40*/  LD.E.128 R12, desc[UR36][R12.64] ;  /* 0x000000240c0c7980 */ /* 0x000f62000c101d00 */
[----:B------:R-:W-:-:S03]  /*bd50*/  SHF.R.U64 R0, R0, 0x3, RZ ;  /* 0x0000000300007819 */ /* 0x000fc600000012ff */
[----:B------:R-:W5:Y:S01]  /*bd60*/  LD.E.128 R24, desc[UR36][R24.64] ;  /* 0x0000002418187980 */ /* 0x000f62000c101d00 */
[----:B------:R-:W-:Y:S01]  /*bd70*/  LOP3.LUT R44, R0, R3, RZ, 0x3c, !PT ;  /* 0x00000003002c7212 */ /* 0x000fe200078e3cff */
[----:B-1----:R-:W1:Y:S01]  /*bd80*/  @P1 LDC R33, c[0x0][0xbec] ;  /* 0x0002fb00ff211b82 */ /* 0x002e620000000800 */
[----:B------:R-:W-:Y:S01]  /*bd90*/  IMAD R0, R19, 0x20, R197 ;  /* 0x0000002013007824 */ /* 0x000fe200078e02c5 */
[----:B------:R-:W-:Y:S01]  /*bda0*/  UIADD3 UR9, UR9, UR7, URZ ;  /* 0x0000000709097290 */ /* 0x000fe2000fffe03f */
[----:B------:R-:W5:Y:S01]  /*bdb0*/  LD.E.128 R28, desc[UR36][R28.64] ;  /* 0x000000241c1c7980 */ /* 0x000f62000c101d00 */
[----:B------:R-:W-:Y:S02]  /*bdc0*/  ULDC.64 UR10, c[0x0][0xae8] ;  /* 0x0002ba00000a7ab9 */ /* 0x000fe40000000a00 */
[----:B------:R-:W-:Y:S01]  /*bdd0*/  UIMAD.WIDE.U32 UR8, UR56, UR10, UR8 ;  /* 0x0000000a380872a5 */ /* 0x000fe2000f8e0008 */
[----:B------:R-:W-:Y:S01]  /*bde0*/  IADD3 R48, R0, UR43, RZ ;  /* 0x0000002b00307c10 */ /* 0x000fe2000fffe0ff */
[----:B------:R-:W-:Y:S01]  /*bdf0*/  USHF.R.S32.HI UR4, URZ, 0x1f, UR53 ;  /* 0x0000001f3f047899 */ /* 0x000fe20008011435 */
[----:B------:R-:W5:Y:S01]  /*be00*/  LD.E.128 R36, desc[UR36][R36.64] ;  /* 0x0000002424247980 */ /* 0x000f62000c101d00 */
[----:B------:R-:W-:-:S03]  /*be10*/  UIMAD UR9, UR56, UR11, UR9 ;  /* 0x0000000b380972a4 */ /* 0x000fc6000f8e0209 */
[----:B------:R-:W-:Y:S01]  /*be20*/  ULDC.64 UR10, c[0x0][0xaf0] ;  /* 0x0002bc00000a7ab9 */ /* 0x000fe20000000a00 */
[----:B------:R-:W5:Y:S01]  /*be30*/  LD.E.128 R40, desc[UR36][R40.64] ;  /* 0x0000002428287980 */ /* 0x000f62000c101d00 */
[----:B------:R-:W-:Y:S01]  /*be40*/  UIMAD UR4, UR4, UR10, URZ ;  /* 0x0000000a040472a4 */ /* 0x000fe2000f8e023f */
[----:B------:R-:W-:Y:S01]  /*be50*/  IMAD.MOV.U32 R3, RZ, RZ, R48 ;  /* 0x000000ffff037224 */ /* 0x000fe200078e0030 */
[----:B------:R-:W-:Y:S01]  /*be60*/  UIMAD.WIDE.U32 UR8, UR53, UR10, UR8 ;  /* 0x0000000a350872a5 */ /* 0x000fe2000f8e0008 */
[----:B------:R-:W5:Y:S01]  /*be70*/  LD.E.128 R44, desc[UR36][R44.64] ;  /* 0x000000242c2c7980 */ /* 0x000f62000c101d00 */
[----:B-1----:R-:W-:Y:S01]  /*be80*/  @P1 IMAD.HI.U32 R0, R48, R33, RZ ;  /* 0x0000002130001227 */ /* 0x002fe200078e00ff */
[----:B------:R-:W-:Y:S01]  /*be90*/  UIMAD UR4, UR53, UR11, UR4 ;  /* 0x0000000b350472a4 */ /* 0x000fe2000f8e0204 */
[----:B------:R-:W-:Y:S01]  /*bea0*/  @!PT LDS RZ, [RZ] ;  /* 0x00000000fffff984 */ /* 0x000fe20000000800 */
[----:B------:R-:W-:Y:S01]  /*beb0*/  @!PT LDS RZ, [RZ] ;  /* 0x00000000fffff984 */ /* 0x000fe20000000800 */
[----:B------:R-:W-:Y:S01]  /*bec0*/  @!PT LDS RZ, [RZ] ;  /* 0x00000000fffff984 */ /* 0x000fe20000000800 */
[----:B------:R-:W-:Y:S01]  /*bed0*/  @!PT LDS RZ, [RZ] ;  /* 0x00000000fffff984 */ /* 0x000fe20000000800 */
[----:B------:R1:W-:Y:S06]  /*bee0*/  MEMBAR.ALL.CTA ;  /* 0x0000000000007992 */ /* 0x0003ec0000008000 */
[----:B-1----:R-:W1:Y:S01]  /*bef0*/  FENCE.VIEW.ASYNC.S ;  /* 0x00000000000073c6 */ /* 0x002e620000000000 */
[----:B------:R-:W-:Y:S01]  /*bf00*/  ULDC.64 UR10, c[0x0][0xae0] ;  /* 0x0002b800000a7ab9 */ /* 0x000fe20000000a00 */
[----:B0-----:R-:W-:Y:S01]  /*bf10*/  @P1 SHF.R.U32.HI R3, RZ, R49, R0 ;  /* 0x00000031ff031219 */ /* 0x001fe20000011600 */
[----:B------:R-:W-:-:S03]  /*bf20*/  UIADD3 UR4, UR9, UR4, URZ ;  /* 0x0000000409047290 */ /* 0x000fc6000fffe03f */
[--C-:B------:R-:W-:Y:S01]  /*bf30*/  SHF.R.S32.HI R0, RZ, 0x1f, R3.reuse ;  /* 0x0000001fff007819 */ /* 0x100fe20000011403 */
[----:B------:R-:W-:Y:S02]  /*bf40*/  IMAD.MOV R49, RZ, RZ, -R3 ;  /* 0x000000ffff317224 */ /* 0x000fe400078e0a03 */
[----:B------:R-:W-:Y:S02]  /*bf50*/  IMAD.U32 R33, RZ, RZ, UR9 ;  /* 0x00000009ff217e24 */ /* 0x000fe4000f8e00ff */
[----:B------:R-:W-:Y:S02]  /*bf60*/  IMAD R0, R0, UR10, RZ ;  /* 0x0000000a00007c24 */ /* 0x000fe4000f8e02ff */
[----:B------:R-:W-:Y:S02]  /*bf70*/  IMAD R49, R34, R49, R48 ;  /* 0x0000003122317224 */ /* 0x000fe400078e0230 */
[----:B------:R-:W-:Y:S01]  /*bf80*/  IMAD.U32 R32, RZ, RZ, UR8 ;  /* 0x00000008ff207e24 */ /* 0x000fe2000f8e00ff */
[----:B------:R-:W-:Y:S01]  /*bf90*/  ULDC.64 UR8, c[0x0][0xad8] ;  /* 0x0002b60000087ab9 */ /* 0x000fe20000000a00 */
[----:B------:R-:W-:-:S02]  /*bfa0*/  IMAD.U32 R33, RZ, RZ, UR4 ;  /* 0x00000004ff217e24 */ /* 0x000fc4000f8e00ff */
[C---:B------:R-:W-:Y:S01]  /*bfb0*/  IMAD R51, R3.reuse, UR11, R0 ;  /* 0x0000000b03337c24 */ /* 0x040fe2000f8e0200 */
[----:B------:R-:W-:Y:S01]  /*bfc0*/  SHF.R.S32.HI R0, RZ, 0x1f, R49 ;  /* 0x0000001fff007819 */ /* 0x000fe20000011431 */
[----:B------:R-:W-:-:S04]  /*bfd0*/  IMAD.WIDE.U32 R32, R3, UR10, R32 ;  /* 0x0000000a03207c25 */ /* 0x000fc8000f8e0020 */
[----:B------:R-:W-:Y:S02]  /*bfe0*/  IMAD.IADD R33, R33, 0x1, R51 ;  /* 0x0000000121217824 */ /* 0x000fe400078e0233 */
[----:B------:R-:W-:Y:S02]  /*bff0*/  IMAD R34, R0, UR8, RZ ;  /* 0x0000000800227c24 */ /* 0x000fe4000f8e02ff */
[----:B------:R-:W-:Y:S02]  /*c000*/  VIADD R50, R197, UR43 ;  /* 0x0000002bc5327c36 */ /* 0x000fe40008000000 */
[C---:B------:R-:W-:Y:S02]  /*c010*/  IMAD R3, R49.reuse, UR9, R34 ;  /* 0x0000000931037c24 */ /* 0x040fe4000f8e0222 */
[----:B------:R-:W-:Y:S01]  /*c020*/  IMAD.WIDE.U32 R32, R49, UR8, R32 ;  /* 0x0000000831207c25 */ /* 0x000fe2000f8e0020 */
[----:B------:R-:W-:Y:S01]  /*c030*/  ISETP.GE.AND P2, PT, R50, R21, PT ;  /* 0x000000153200720c */ /* 0x000fe20003f46270 */
[----:B------:R-:W-:-:S02]  /*c040*/  ULDC.64 UR8, c[0x0][0xa80] ;  /* 0x0002a00000087ab9 */ /* 0x000fc40000000a00 */
[----:B------:R-:W-:Y:S01]  /*c050*/  IMAD.IADD R3, R33, 0x1, R3 ;  /* 0x0000000121037824 */ /* 0x000fe200078e0203 */
[----:B------:R-:W-:Y:S01]  /*c060*/  LEA R34, P3, R32, UR8, 0x1 ;  /* 0x0000000820227c11 */ /* 0x000fe2000f8608ff */
[----:B------:R-:W-:Y:S02]  /*c070*/  VIADD R20, R20, 0x28820 ;  /* 0x0002882014147836 */ /* 0x000fe40000000000 */
[----:B------:R-:W-:Y:S01]  /*c080*/  VIADD R0, R50, 0x20 ;  /* 0x0000002032007836 */ /* 0x000fe20000000000 */
[----:B------:R-:W-:Y:S02]  /*c090*/  LEA.HI.X R3, R32, UR9, R3, 0x1, P3 ;  /* 0x0000000920037c11 */ /* 0x000fe400098f0c03 */
[----:B------:R-:W-:Y:S02]  /*c0a0*/  PRMT R20, RZ, 0x654, R20 ;  /* 0x00000654ff147816 */ /* 0x000fe40000000014 */
[-C--:B------:R-:W-:Y:S01]  /*c0b0*/  ISETP.GE.AND P0, PT, R0, R21.reuse, PT ;  /* 0x000000150000720c */ /* 0x080fe20003f06270 */
[----:B-1----:R0:W1:Y:S01]  /*c0c0*/  SHFL.IDX PT, R33, R34, RZ, 0x181f ;  /* 0x00181fff22217589 */ /* 0x00206200000e0000 */
[----:B------:R-:W-:Y:S01]  /*c0d0*/  IADD3 R0, R50, 0x40, RZ ;  /* 0x0000004032007810 */ /* 0x000fe20007ffe0ff */
[----:B------:R0:W-:Y:S01]  /*c0e0*/  SYNCS.ARRIVE.TRANS64.RED.A1T0 RZ, [R20+URZ], RZ ;  /* 0x000000ff14ff79a7 */ /* 0x0001e2000810043f */
[----:B------:R-:W-:Y:S01]  /*c0f0*/  BSSY B1, `(.L_x_9133) ;  /* 0x000000d000017945 */ /* 0x000fe20003800000 */
[----:B------:R0:W2:Y:S01]  /*c100*/  SHFL.IDX PT, R49, R3, RZ, 0x181f ;  /* 0x00181fff03317589 */ /* 0x0000a200000e0000 */
[----:B------:R-:W-:-:S02]  /*c110*/  ISETP.GE.AND P1, PT, R0, R21, PT ;  /* 0x000000150000720c */ /* 0x000fc40003f26270 */
[----:B------:R-:W-:Y:S11]  /*c120*/  @P2 BRA `(.L_x_9134) ;  /* 0x0000000000242947 */ /* 0x000ff60003800000 */
[----:B------:R-:W-:Y:S02]  /*c130*/  ULDC UR4, c[0x0][0xac8] ;  /* 0x0002b20000047ab9 */ /* 0x000fe40000000800 */
[----:B------:R-:W-:Y:S02]  /*c140*/  ISETP.GE.AND P2, PT, R2, UR4, PT ;  /* 0x0000000402007c0c */ /* 0x000fe4000bf46270 */
[----:B------:R-:W-:-:S11]  /*c150*/  ISETP.GE.AND P3, PT, R18, UR4, PT ;  /* 0x0000000412007c0c */ /* 0x000fd6000bf66270 */
[-C--:B-1----:R-:W-:Y:S02]  /*c160*/  @!P2 LEA R32, P4, R2, R33.reuse, 0x1 ;  /* 0x000000210220a211 */ /* 0x082fe400078808ff */
[----:B------:R-:W-:Y:S02]  /*c170*/  @!P3 LEA R48, P5, R18, R33, 0x1 ;  /* 0x000000211230b211 */ /* 0x000fe400078a08ff */
[-C--:B--2---:R-:W-:Y:S02]  /*c180*/  @!P2 LEA.HI.X R33, R2, R49.reuse, R218, 0x1, P4 ;  /* 0x000000310221a211 */ /* 0x084fe400020f0cda */
[----:B------:R-:W-:-:S03]  /*c190*/  @!P3 LEA.HI.X R49, R18, R49, R217, 0x1, P5 ;  /* 0x000000311231b211 */ /* 0x000fc600028f0cd9 */
[----:B-----5:R3:W-:Y:S04]  /*c1a0*/  @!P2 ST.E.128 desc[UR36][R32.64], R4 ;  /* 0x000000042000a985 */ /* 0x0207e8000c101d24 */
[----:B------:R3:W-:Y:S02]  /*c1b0*/  @!P3 ST.E.128 desc[UR36][R48.64], R28 ;  /* 0x0000001c3000b985 */ /* 0x0007e4000c101d24 */
.L_x_9134:
[----:B------:R-:W-:Y:S05]  /*c1c0*/  BSYNC B1 ;  /* 0x0000000000017941 */ /* 0x000fea0003800000 */
.L_x_9133:
        /* <DEDUP_REMOVED lines=13> */
.L_x_9136:
[----:B------:R-:W-:Y:S05]  /*c2a0*/  BSYNC B1 ;  /* 0x0000000000017941 */ /* 0x000fea0003800000 */
.L_x_9135:
[----:B0---4-:R0:W4:Y:S01]  /*c2b0*/  SHFL.IDX PT, R7, R3, 0x2, 0x181f ;  /* 0x00581f0003077f89 */ /* 0x01112200000e0000 */
        /* <DEDUP_REMOVED lines=12> */
.L_x_9138:
[----:B------:R-:W-:Y:S05]  /*c380*/  BSYNC B1 ;  /* 0x0000000000017941 */ /* 0x000fea0003800000 */
.L_x_9137:
[----:B------:R-:W-:Y:S01]  /*c390*/  VIADD R0, R50, 0x60 ;  /* 0x0000006032007836 */ /* 0x000fe20000000000 */
[----:B0--3--:R-:W0:Y:S04]  /*c3a0*/  SHFL.IDX PT, R3, R3, 0x3, 0x181f ;  /* 0x00781f0003037f89 */ /* 0x009e2800000e0000 */
[----:B------:R-:W-:Y:S01]  /*c3b0*/  ISETP.GE.AND P0, PT, R0, R21, PT ;  /* 0x000000150000720c */ /* 0x000fe20003f06270 */
[----:B----4-:R3:W4:-:S12]  /*c3c0*/  SHFL.IDX PT, R7, R34, 0x3, 0x181f ;  /* 0x00781f0022077f89 */ /* 0x01071800000e0000 */
[----:B---3--:R-:W-:Y:S05]  /*c3d0*/  @P0 BRA `(.L_x_9139) ;  /* 0x00000018001c0947 */ /* 0x008fea0003800000 */
[----:B------:R-:W-:Y:S02]  /*c3e0*/  ULDC UR4, c[0x0][0xac8] ;  /* 0x0002b20000047ab9 */ /* 0x000fe40000000800 */
[----:B------:R-:W-:-:S13]  /*c3f0*/  ISETP.GE.AND P1, PT, R2, UR4, PT ;  /* 0x0000000402007c0c */ /* 0x000fda000bf26270 */
[----:B----4-:R-:W-:-:S04]  /*c400*/  @!P1 LEA R4, P0, R2, R7, 0x1 ;  /* 0x0000000702049211 */ /* 0x010fc800078008ff */
        /* <DEDUP_REMOVED lines=8> */
.L_x_9132:
        /* <DEDUP_REMOVED lines=17> */
[----:B------:R-:W-:Y:S02]  /*c5a0*/  UIMAD UR4, UR4, UR10, URZ ;  /* 0x0000000a040472a4 */ /* 0x000fe4000f8e023f */
[----:B------:R-:W-:Y:S01]  /*c5b0*/  UIMAD.WIDE.U32 UR8, UR53, UR10, UR8 ;  /* 0x0000000a350872a5 */ /* 0x000fe2000f8e0008 */
[----:B0-----:R-:W-:Y:S01]  /*c5c0*/  @P1 IMAD.HI.U32 R0, R11, R0, RZ ;  /* 0x000000000b001227 */ /* 0x001fe200078e00ff */
[----:B------:R-:W-:-:S03]  /*c5d0*/  UIMAD UR4, UR53, UR11, UR4 ;  /* 0x0000000b350472a4 */ /* 0x000fc6000f8e0204 */
        /* <DEDUP_REMOVED lines=21> */
[----:B------:R-:W-:-:S04]  /*c730*/  ULDC.64 UR8, c[0x0][0xb00] ;  /* 0x0002c00000087ab9 */ /* 0x000fc80000000a00 */
[----:B------:R-:W-:Y:S02]  /*c740*/  IADD3 R3, R5, R3, RZ ;  /* 0x0000000305037210 */ /* 0x000fe40007ffe0ff */
        /* <DEDUP_REMOVED lines=69> */
.L_x_9141:
[----:B------:R-:W-:Y:S05]  /*cba0*/  BSYNC B1 ;  /* 0x0000000000017941 */ /* 0x000fea0003800000 */
.L_x_9140:
[----:B-1-3--:R1:W3:Y:S04]  /*cbb0*/  SHFL.IDX PT, R7, R3, 0x1, 0x1c1f ;  /* 0x003c1f0003077f89 */ /* 0x00a2e800000e0000 */
        /* <DEDUP_REMOVED lines=19> */
[-C--:B------:R-:W-:Y:S01]  /*ccf0*/  @!P4 LEA.HI.X R15, R193, R7.reuse, R210, 0x2, P2 ;  /* 0x00000007c10fc211 */ /* 0x080fe200010f14d2 */
[----:B------:R3:W-:Y:S01]  /*cd00*/  @!P0 ST.E.64 desc[UR36][R10.64], R98 ;  /* 0x000000620a008985 */ /* 0x0007e2000c101b24 */
[----:B------:R-:W-:Y:S02]  /*cd10*/  ISETP.GE.AND P0, PT, R191, UR4, PT ;  /* 0x00000004bf007c0c */ /* 0x000fe4000bf06270 */
[----:B------:R-:W-:Y:S02]  /*cd20*/  ISETP.GE.AND P2, PT, R189, UR4, PT ;  /* 0x00000004bd007c0c */ /* 0x000fe4000bf46270 */
[----:B------:R-:W-:-:S02]  /*cd30*/  @!P3 LEA.HI.X R13, R194, R7, R211, 0x2, P6 ;  /* 0x00000007c20db211 */ /* 0x000fc400030f14d3 */
[----:B--2---:R-:W-:-:S03]  /*cd40*/  @!P5 LEA R20, P6, R192, R6, 0x2 ;  /* 0x00000006c014d211 */ /* 0x004fc600078c10ff */
[----:B------:R2:W-:Y:S01]  /*cd50*/  @!P3 ST.E.64 desc[UR36][R12.64], R102 ;  /* 0x000000660c00b985 */ /* 0x0005e2000c101b24 */
[-C--:B------:R-:W-:Y:S02]  /*cd60*/  @!P5 LEA.HI.X R21, R192, R7.reuse, R209, 0x2, P6 ;  /* 0x00000007c015d211 */ /* 0x080fe400030f14d1 */
[----:B------:R-:W-:Y:S01]  /*cd70*/  ISETP.GE.AND P3, PT, R188, UR4, PT ;  /* 0x00000004bc007c0c */ /* 0x000fe2000bf66270 */
[----:B------:R4:W-:Y:S01]  /*cd80*/  @!P4 ST.E.64 desc[UR36][R14.64], R106 ;  /* 0x0000006a0e00c985 */ /* 0x0009e2000c101b24 */
[-C--:B0-----:R-:W-:Y:S02]  /*cd90*/  @!P0 LEA R4, P4, R191, R6.reuse, 0x2 ;  /* 0x00000006bf048211 */ /* 0x081fe400078810ff */
[-C--:B---3--:R-:W-:Y:S01]  /*cda0*/  @!P2 LEA R10, P6, R189, R6.reuse, 0x2 ;  /* 0x00000006bd0aa211 */ /* 0x088fe200078c10ff */
[----:B------:R-:W-:Y:S01]  /*cdb0*/  @!P5 ST.E.64 desc[UR36][R20.64], R110 ;  /* 0x0000006e1400d985 */ /* 0x000fe2000c101b24 */
[----:B------:R-:W-:Y:S02]  /*cdc0*/  @!P1 LEA R8, P5, R190, R6, 0x2 ;  /* 0x00000006be089211 */ /* 0x000fe400078a10ff */
[----:B------:R-:W-:-:S02]  /*cdd0*/  @!P0 LEA.HI.X R5, R191, R7, R208, 0x2, P4 ;  /* 0x00000007bf058211 */ /* 0x000fc400020f14d0 */
[-C--:B------:R-:W-:Y:S02]  /*cde0*/  @!P1 LEA.HI.X R9, R190, R7.reuse, R207, 0x2, P5 ;  /* 0x00000007be099211 */ /* 0x080fe400028f14cf */
[----:B------:R-:W-:Y:S01]  /*cdf0*/  ISETP.GE.AND P4, PT, R187, UR4, PT ;  /* 0x00000004bb007c0c */ /* 0x000fe2000bf86270 */
[----:B------:R-:W-:Y:S01]  /*ce00*/  @!P0 ST.E.64 desc[UR36][R4.64], R114 ;  /* 0x0000007204008985 */ /* 0x000fe2000c101b24 */
[----:B------:R-:W-:Y:S02]  /*ce10*/  @!P2 LEA.HI.X R11, R189, R7, R206, 0x2, P6 ;  /* 0x00000007bd0ba211 */ /* 0x000fe400030f14ce */
[----:B--2---:R-:W-:Y:S01]  /*ce20*/  @!P3 LEA R12, P5, R188, R6, 0x2 ;  /* 0x00000006bc0cb211 */ /* 0x004fe200078a10ff */
        /* <DEDUP_REMOVED lines=29> */
.L_x_9130:
        /* <DEDUP_REMOVED lines=11> */
[----:B------:R-:W-:Y:S01]  /*d0b0*/  UISETP.NE.AND.EX UP1, UPT, UR9, URZ, UPT, UP1 ;  /* 0x0000003f0900728c */ /* 0x000fe2000bf25310 */
[----:B------:R-:W-:Y:S02]  /*d0c0*/  ULDC UR4, c[0x0][0xa88] ;  /* 0x0002a20000047ab9 */ /* 0x000fe40000000800 */
[----:B------:R-:W-:-:S03]  /*d0d0*/  IMAD.U32 R0, RZ, RZ, UR4 ;  /* 0x00000004ff007e24 */ /* 0x000fc6000f8e00ff */
[----:B------:R-:W-:-:S05]  /*d0e0*/  PLOP3.LUT P2, PT, PT, PT, UP1, 0x80, 0x0 ;  /* 0x000000000000781c */ /* 0x000fca0003f4f018 */
[----:B------:R-:W-:-:S04]  /*d0f0*/  @UP1 ULEA UR8, UP2, UR53, UR8, 0x2 ;  /* 0x0000000835081291 */ /* 0x000fc8000f84103f */
[----:B------:R-:W-:Y:S02]  /*d100*/  @UP1 ULEA.HI.X UR9, UR53, UR9, UR58, 0x2, UP2 ;  /* 0x0000000935091291 */ /* 0x000fe400090f143a */
[----:B------:R-:W-:-:S04]  /*d110*/  IMAD.U32 R6, RZ, RZ, UR8 ;  /* 0x00000008ff067e24 */ /* 0x000fc8000f8e00ff */
[----:B------:R-:W-:-:S05]  /*d120*/  IMAD.U32 R7, RZ, RZ, UR9 ;  /* 0x00000009ff077e24 */ /* 0x000fca000f8e00ff */
[----:B------:R0:W5:Y:S01]  /*d130*/  @P2 LDG.E R0, desc[UR36][R6.64] ;  /* 0x0000002406002981 */ /* 0x000162000c1e1900 */
[----:B------:R-:W-:Y:S01]  /*d140*/  UMOV UR4, URZ ;  /* 0x0000003f00047c82 */ /* 0x000fe20008000000 */
[----:B------:R-:W-:Y:S01]  /*d150*/  UISETP.NE.AND UP1, UPT, UR54, URZ, UPT ;  /* 0x0000003f3600728c */ /* 0x000fe2000bf25270 */
[----:B------:R-:W-:-:S10]  /*d160*/  ISETP.GT.AND P0, PT, R219, 0x7f, PT ;  /* 0x0000007fdb00780c */ /* 0x000fd40003f04270 */
[----:B------:R-:W-:Y:S01]  /*d170*/  @!UP1 ULDC UR54, c[0x0][0xad4] ;  /* 0x0002b50000369ab9 */ /* 0x000fe20000000800 */
[----:B--2---:R-:W-:-:S13]  /*d180*/  @P1 R2UR UR4, R3 ;  /* 0x00000000030412ca */ /* 0x004fda00000e0000 */
[----:B------:R-:W-:Y:S01]  /*d190*/  USHF.R.S32.HI UR18, URZ, 0x1f, UR4 ;  /* 0x0000001f3f127899 */ /* 0x000fe20008011404 */
[----:B0-----:R-:W-:Y:S11]  /*d1a0*/  @P2 BRA `(.L_x_9142) ;  /* 0x0000000000102947 */ /* 0x001ff60003800000 */
[----:B------:R-:W-:Y:S05]  /*d1b0*/  @!P1 BRA `(.L_x_9142) ;  /* 0x00000000000c9947 */ /* 0x000fea0003800000 */
[----:B------:R-:W2:Y:S04]  /*d1c0*/  LDG.E R3, desc[UR36][R4.64] ;  /* 0x0000002404037981 */ /* 0x000ea8000c1e1900 */
[----:B-----5:R-:W2:Y:S02]  /*d1d0*/  LDG.E R0, desc[UR36][R4.64+0x4] ;  /* 0x0000042404007981 */ /* 0x020ea4000c1e1900 */
[----:B--2---:R-:W-:-:S07]  /*d1e0*/  IMAD.IADD R0, R0, 0x1, -R3 ;  /* 0x0000000100007824 */ /* 0x004fce00078e0a03 */
.L_x_9142:
[----:B------:R-:W-:Y:S01]  /*d1f0*/  USEL UR53, UR53, URZ, !UP0 ;  /* 0x0000003f35357287 */ /* 0x000fe2000c000000 */
[----:B------:R-:W-:Y:S01]  /*d200*/  BSSY B1, `(.L_x_9143) ;  /* 0x0000038000017945 */ /* 0x000fe20003800000 */
[----:B------:R-:W-:-:S03]  /*d210*/  USEL UR58, UR58, URZ, !UP0 ;  /* 0x0000003f3a3a7287 */ /* 0x000fc6000c000000 */
[----:B------:R-:W-:Y:S09]  /*d220*/  @P0 BRA `(.L_x_9144) ;  /* 0x0000000000d40947 */ /* 0x000ff20003800000 */
        /* <DEDUP_REMOVED lines=9> */
[----:B------:R-:W-:-:S03]  /*d2c0*/  UMOV UR16, 0x9b8 ;  /* 0x000009b800107882 */ /* 0x000fc60000000000 */
[----:B------:R-:W-:Y:S02]  /*d2d0*/  USEL UR16, UR16, 0x978, UP0 ;  /* 0x0000097810107887 */ /* 0x000fe40008000000 */
[----:B------:R-:W-:-:S06]  /*d2e0*/  USEL UR7, UR57, URZ, UP0 ;  /* 0x0000003f39077287 */ /* 0x000fcc0008000000 */
[----:B------:R-:W0:Y:S04]  /*d2f0*/  @P0 LDC R3, c[0x0][0xbec] ;  /* 0x0002fb00ff030b82 */ /* 0x000e280000000800 */
[----:B------:R-:W-:Y:S01]  /*d300*/  ULDC.64 UR10, c[0x0][UR16+0x220] ;  /* 0x00008800100a7abb */ /* 0x000fe20008000a00 */
[----:B------:R-:W-:Y:S01]  /*d310*/  ULDC.64 UR8, c[0x0][UR16+0x218] ;  /* 0x0000860010087abb */ /* 0x000fe20008000a00 */
[----:B------:R-:W-:Y:S01]  /*d320*/  ULDC.64 UR12, c[0x0][UR16+0x228] ;  /* 0x00008a00100c7abb */ /* 0x000fe20008000a00 */
[----:B------:R-:W-:Y:S01]  /*d330*/  UIMAD UR11, UR11, UR53, URZ ;  /* 0x000000350b0b72a4 */ /* 0x000fe2000f8e023f */
[----:B------:R-:W1:Y:S01]  /*d340*/  @P0 LDC R5, c[0x0][0xbf0] ;  /* 0x0002fc00ff050b82 */ /* 0x000e620000000800 */
[----:B------:R-:W-:Y:S02]  /*d350*/  UIMAD.WIDE.U32 UR14, UR8, UR56, URZ ;  /* 0x00000038080e72a5 */ /* 0x000fe4000f8e003f */
        /* <DEDUP_REMOVED lines=10> */
[----:B------:R-:W-:Y:S02]  /*d400*/  IMAD.MOV.U32 R3, RZ, RZ, R6 ;  /* 0x000000ffff037224 */ /* 0x000fe400078e0006 */
[----:B------:R-:W-:Y:S01]  /*d410*/  IMAD.U32 R8, RZ, RZ, UR8 ;  /* 0x00000008ff087e24 */ /* 0x000fe2000f8e00ff */
[----:B------:R-:W-:Y:S01]  /*d420*/  UIADD3.X UR7, UR7, UR17, UR18, UP1, UP2 ;  /* 0x0000001107077290 */ /* 0x000fe20008fe4412 */
[----:B-1----:R-:W-:Y:S01]  /*d430*/  @P0 SHF.R.U32.HI R3, RZ, R5, R4 ;  /* 0x00000005ff030219 */ /* 0x002fe20000011604 */
[----:B------:R-:W-:Y:S01]  /*d440*/  IMAD.U32 R5, RZ, RZ, UR21 ;  /* 0x00000015ff057e24 */ /* 0x000fe2000f8e00ff */
[----:B------:R-:W-:Y:S01]  /*d450*/  MOV R4, UR20 ;  /* 0x0000001400047c02 */ /* 0x000fe20008000f00 */
[----:B------:R-:W-:Y:S01]  /*d460*/  ULDC.64 UR8, c[0x0][UR16+0x210] ;  /* 0x0000840010087abb */ /* 0x000fe20008000a00 */
[--C-:B------:R-:W-:Y:S01]  /*d470*/  SHF.R.S32.HI R5, RZ, 0x1f, R3.reuse ;  /* 0x0000001fff057819 */ /* 0x100fe20000011403 */
[----:B------:R-:W-:Y:S01]  /*d480*/  IMAD.MOV R7, RZ, RZ, -R3 ;  /* 0x000000ffff077224 */ /* 0x000fe200078e0a03 */
[----:B------:R-:W-:Y:S01]  /*d490*/  IADD3 R4, P0, P1, R3, UR14, R4 ;  /* 0x0000000e03047c10 */ /* 0x000fe2000f91e004 */
[----:B------:R-:W-:Y:S01]  /*d4a0*/  ULDC.64 UR10, c[0x0][0xba8] ;  /* 0x0002ea00000a7ab9 */ /* 0x000fe20000000a00 */
[----:B------:R-:W-:Y:S01]  /*d4b0*/  @!UP0 ULDC UR10, c[0x0][0xb50] ;  /* 0x0002d400000a8ab9 */ /* 0x000fe20000000800 */
[----:B------:R-:W-:Y:S01]  /*d4c0*/  IMAD R7, R9, R7, R6 ;  /* 0x0000000709077224 */ /* 0x000fe200078e0206 */
[----:B------:R-:W-:Y:S01]  /*d4d0*/  IADD3.X R5, R5, UR7, R8, P0, P1 ;  /* 0x0000000705057c10 */ /* 0x000fe200087e2408 */
[----:B------:R-:W-:-:S02]  /*d4e0*/  @!UP0 ULDC UR11, c[0x0][0xb54] ;  /* 0x0002d500000b8ab9 */ /* 0x000fc40000000800 */
[C---:B------:R-:W-:Y:S01]  /*d4f0*/  IMAD R6, R7.reuse, UR9, RZ ;  /* 0x0000000907067c24 */ /* 0x040fe2000f8e02ff */
[----:B------:R-:W-:Y:S01]  /*d500*/  SHF.R.S32.HI R3, RZ, 0x1f, R7 ;  /* 0x0000001fff037819 */ /* 0x000fe20000011407 */
[----:B------:R-:W-:-:S04]  /*d510*/  IMAD.WIDE.U32 R4, R7, UR8, R4 ;  /* 0x0000000807047c25 */ /* 0x000fc8000f8e0004 */
[----:B------:R-:W-:Y:S01]  /*d520*/  IMAD R3, R3, UR8, R6 ;  /* 0x0000000803037c24 */ /* 0x000fe2000f8e0206 */
[----:B------:R-:W-:-:S03]  /*d530*/  LEA R6, P0, R4, UR10, 0x2 ;  /* 0x0000000a04067c11 */ /* 0x000fc6000f8010ff */
[----:B------:R-:W-:-:S05]  /*d540*/  IMAD.IADD R3, R5, 0x1, R3 ;  /* 0x0000000105037824 */ /* 0x000fca00078e0203 */
[----:B------:R-:W-:Y:S01]  /*d550*/  LEA.HI.X R7, R4, UR11, R3, 0x2, P0 ;  /* 0x0000000b04077c11 */ /* 0x000fe200080f1403 */
[----:B------:R-:W-:-:S05]  /*d560*/  IMAD.MOV.U32 R3, RZ, RZ, -0x800000 ;  /* 0xff800000ff037424 */ /* 0x000fca00078e00ff */
[----:B------:R0:W-:Y:S02]  /*d570*/  STG.E desc[UR36][R6.64], R3 ;  /* 0x0000000306007986 */ /* 0x0001e4000c101924 */
.L_x_9144:
[----:B------:R-:W-:Y:S05]  /*d580*/  BSYNC B1 ;  /* 0x0000000000017941 */ /* 0x000fea0003800000 */
.L_x_9143:
[----:B------:R-:W-:-:S06]  /*d590*/  UISETP.GT.AND UP0, UPT, UR54, 0x1, UPT ;  /* 0x000000013600788c */ /* 0x000fcc000bf04270 */
[----:B------:R-:W-:-:S13]  /*d5a0*/  PLOP3.LUT P0, PT, PT, PT, UP0, 0x80, 0x0 ;  /* 0x000000000000781c */ /* 0x000fda0003f0f008 */
[----:B------:R-:W-:Y:S05]  /*d5b0*/  @P0 BRA `(.L_x_9139) ;  /* 0x0000000400a40947 */ /* 0x000fea0003800000 */
[----:B------:R-:W1:Y:S01]  /*d5c0*/  LDC R11, c[0x0][0xbe8] ;  /* 0x0002fa00ff0b7b82 */ /* 0x000e620000000800 */
[----:B------:R-:W-:Y:S01]  /*d5d0*/  ULDC.64 UR10, c[0x0][0xaa0] ;  /* 0x0002a800000a7ab9 */ /* 0x000fe20000000a00 */
[----:B0-----:R-:W-:Y:S01]  /*d5e0*/  IMAD R3, R19, 0x20, R197 ;  /* 0x0000002013037824 */ /* 0x001fe200078e02c5 */
[----:B------:R-:W-:Y:S01]  /*d5f0*/  UIMAD UR7, UR18, UR10, URZ ;  /* 0x0000000a120772a4 */ /* 0x000fe2000f8e023f */
[----:B------:R-:W-:Y:S01]  /*d600*/  BSSY B1, `(.L_x_9145) ;  /* 0x000003a000017945 */ /* 0x000fe20003800000 */
[----:B------:R-:W-:Y:S01]  /*d610*/  UIMAD.WIDE.U32 UR8, UR4, UR10, URZ ;  /* 0x0000000a040872a5 */ /* 0x000fe2000f8e003f */
[----:B------:R-:W-:Y:S01]  /*d620*/  VIADD R8, R3, UR43 ;  /* 0x0000002b03087c36 */ /* 0x000fe20008000000 */
[----:B------:R-:W-:-:S03]  /*d630*/  UIMAD UR7, UR4, UR11, UR7 ;  /* 0x0000000b040772a4 */ /* 0x000fc6000f8e0207 */
[----:B------:R-:W-:Y:S01]  /*d640*/  ULDC.64 UR10, c[0x0][0xae8] ;  /* 0x0002ba00000a7ab9 */ /* 0x000fe20000000a00 */
[----:B------:R-:W-:Y:S01]  /*d650*/  UIADD3 UR9, UR9, UR7, URZ ;  /* 0x0000000709097290 */ /* 0x000fe2000fffe03f */
[----:B------:R-:W-:-:S03]  /*d660*/  IMAD.MOV.U32 R3, RZ, RZ, R8 ;  /* 0x000000ffff037224 */ /* 0x000fc600078e0008 */
[----:B------:R-:W-:-:S04]  /*d670*/  UIMAD.WIDE.U32 UR8, UR56, UR10, UR8 ;  /* 0x0000000a380872a5 */ /* 0x000fc8000f8e0008 */
[----:B------:R-:W-:-:S03]  /*d680*/  UIMAD UR9, UR56, UR11, UR9 ;  /* 0x0000000b380972a4 */ /* 0x000fc6000f8e0209 */
[----:B------:R-:W-:Y:S01]  /*d690*/  ULDC.64 UR10, c[0x0][0xaf0] ;  /* 0x0002bc00000a7ab9 */ /* 0x000fe20000000a00 */
[----:B-1----:R-:W-:Y:S01]  /*d6a0*/  ISETP.NE.AND P0, PT, R11, 0x1, PT ;  /* 0x000000010b00780c */ /* 0x002fe20003f05270 */
[----:B------:R-:W-:Y:S02]  /*d6b0*/  UIMAD UR58, UR58, UR10, URZ ;  /* 0x0000000a3a3a72a4 */ /* 0x000fe4000f8e023f */
[----:B------:R-:W-:Y:S02]  /*d6c0*/  UIMAD.WIDE.U32 UR8, UR53, UR10, UR8 ;  /* 0x0000000a350872a5 */ /* 0x000fe4000f8e0008 */
[----:B------:R-:W-:-:S03]  /*d6d0*/  UIMAD UR4, UR53, UR11, UR58 ;  /* 0x0000000b350472a4 */ /* 0x000fc6000f8e023a */
[----:B------:R-:W-:Y:S01]  /*d6e0*/  ULDC.64 UR10, c[0x0][0xae0] ;  /* 0x0002b800000a7ab9 */ /* 0x000fe20000000a00 */
[----:B------:R-:W-:-:S04]  /*d6f0*/  UIADD3 UR4, UR9, UR4, URZ ;  /* 0x0000000409047290 */ /* 0x000fc8000fffe03f */
[----:B------:R-:W0:Y:S08]  /*d700*/  @P0 LDC R5, c[0x0][0xbec] ;  /* 0x0002fb00ff050b82 */ /* 0x000e300000000800 */
[----:B------:R-:W1:Y:S01]  /*d710*/  @P0 LDC R7, c[0x0][0xbf0] ;  /* 0x0002fc00ff070b82 */ /* 0x000e620000000800 */
[----:B0-----:R-:W-:Y:S01]  /*d720*/  @P0 IMAD.HI.U32 R4, R8, R5, RZ ;  /* 0x0000000508040227 */ /* 0x001fe200078e00ff */
[----:B------:R-:W-:-:S03]  /*d730*/  MOV R5, UR9 ;  /* 0x0000000900057c02 */ /* 0x000fc60008000f00 */
[----:B------:R-:W-:Y:S01]  /*d740*/  IMAD.U32 R5, RZ, RZ, UR4 ;  /* 0x00000004ff057e24 */ /* 0x000fe2000f8e00ff */
[----:B-1----:R-:W-:-:S04]  /*d750*/  @P0 SHF.R.U32.HI R3, RZ, R7, R4 ;  /* 0x00000007ff030219 */ /* 0x002fc80000011604 */
[--C-:B------:R-:W-:Y:S01]  /*d760*/  SHF.R.S32.HI R4, RZ, 0x1f, R3.reuse ;  /* 0x0000001fff047819 */ /* 0x100fe20000011403 */
[----:B------:R-:W-:-:S04]  /*d770*/  IMAD.MOV R7, RZ, RZ, -R3 ;  /* 0x000000ffff077224 */ /* 0x000fc800078e0a03 */
[----:B------:R-:W-:Y:S02]  /*d780*/  IMAD R6, R4, UR10, RZ ;  /* 0x0000000a04067c24 */ /* 0x000fe4000f8e02ff */
[----:B------:R-:W-:Y:S01]  /*d790*/  IMAD.U32 R4, RZ, RZ, UR8 ;  /* 0x00000008ff047e24 */ /* 0x000fe2000f8e00ff */
[----:B------:R-:W-:Y:S01]  /*d7a0*/  ULDC.64 UR8, c[0x0][0xad8] ;  /* 0x0002b60000087ab9 */ /* 0x000fe20000000a00 */
[----:B------:R-:W-:Y:S02]  /*d7b0*/  IMAD R7, R11, R7, R8 ;  /* 0x000000070b077224 */ /* 0x000fe400078e0208 */
[C---:B------:R-:W-:Y:S02]  /*d7c0*/  IMAD R9, R3.reuse, UR11, R6 ;  /* 0x0000000b03097c24 */ /* 0x040fe4000f8e0206 */
[----:B------:R-:W-:Y:S01]  /*d7d0*/  IMAD.WIDE.U32 R4, R3, UR10, R4 ;  /* 0x0000000a03047c25 */ /* 0x000fe2000f8e0004 */
[----:B------:R-:W-:-:S03]  /*d7e0*/  SHF.R.S32.HI R3, RZ, 0x1f, R7 ;  /* 0x0000001fff037819 */ /* 0x000fc60000011407 */
        /* <DEDUP_REMOVED lines=8> */
[----:B------:R-:W-:Y:S01]  /*d870*/  IMAD.IADD R3, R5, 0x1, R3 ;  /* 0x0000000105037824 */ /* 0x000fe200078e0203 */
[----:B------:R-:W-:Y:S01]  /*d880*/  LEA R6, P3, R4, UR8, 0x1 ;  /* 0x0000000804067c11 */ /* 0x000fe2000f8608ff */
[----:B------:R-:W-:-:S03]  /*d890*/  VIADD R0, R8, 0x20 ;  /* 0x0000002008007836 */ /* 0x000fc60000000000 */
[----:B------:R-:W-:Y:S01]  /*d8a0*/  LEA.HI.X R3, R4, UR9, R3, 0x1, P3 ;  /* 0x0000000904037c11 */ /* 0x000fe200098f0c03 */
[----:B------:R0:W1:Y:S01]  /*d8b0*/  SHFL.IDX PT, R7, R6, RZ, 0x181f ;  /* 0x00181fff06077589 */ /* 0x00006200000e0000 */
[-C--:B------:R-:W-:Y:S01]  /*d8c0*/  ISETP.GE.AND P1, PT, R0, R11.reuse, PT ;  /* 0x0000000b0000720c */ /* 0x080fe20003f26270 */
[----:B------:R-:W-:Y:S02]  /*d8d0*/  VIADD R0, R8, 0x40 ;  /* 0x0000004008007836 */ /* 0x000fe40000000000 */
[----:B------:R0:W2:Y:S03]  /*d8e0*/  SHFL.IDX PT, R5, R3, RZ, 0x181f ;  /* 0x00181fff03057589 */ /* 0x0000a600000e0000 */
        /* <DEDUP_REMOVED lines=8> */
[----:B------:R-:W-:-:S03]  /*d970*/  @!P5 LEA.HI.X R5, R18, R5, R217, 0x1, P3 ;  /* 0x000000051205d211 */ /* 0x000fc600018f0cd9 */
[----:B------:R3:W-:Y:S04]  /*d980*/  @!P4 ST.E.128 desc[UR36][R12.64], RZ ;  /* 0x000000ff0c00c985 */ /* 0x0007e8000c101d24 */
[----:B------:R3:W-:Y:S02]  /*d990*/  @!P5 ST.E.128 desc[UR36][R4.64], RZ ;  /* 0x000000ff0400d985 */ /* 0x0007e4000c101d24 */
.L_x_9146:
[----:B------:R-:W-:Y:S05]  /*d9a0*/  BSYNC B1 ;  /* 0x0000000000017941 */ /* 0x000fea0003800000 */
.L_x_9145:
[----:B--23--:R2:W3:Y:S01]  /*d9b0*/  SHFL.IDX PT, R5, R3, 0x1, 0x181f ;  /* 0x00381f0003057f89 */ /* 0x00c4e200000e0000 */
[----:B------:R-:W-:Y:S03]  /*d9c0*/  BSSY B1, `(.L_x_9147) ;  /* 0x000000c000017945 */ /* 0x000fe60003800000 */
[----:B-1----:R2:W1:Y:S01]  /*d9d0*/  SHFL.IDX PT, R7, R6, 0x1, 0x181f ;  /* 0x00381f0006077f89 */ /* 0x00246200000e0000 */
[----:B------:R-:W-:Y:S05]  /*d9e0*/  @P1 BRA `(.L_x_9148) ;  /* 0x0000000000241947 */ /* 0x000fea0003800000 */
[----:B------:R-:W-:Y:S02]  /*d9f0*/  ULDC UR4, c[0x0][0xac8] ;  /* 0x0002b20000047ab9 */ /* 0x000fe40000000800 */
[----:B------:R-:W-:Y:S02]  /*da00*/  ISETP.GE.AND P3, PT, R2, UR4, PT ;  /* 0x0000000402007c0c */ /* 0x000fe4000bf66270 */
[----:B------:R-:W-:-:S11]  /*da10*/  ISETP.GE.AND P4, PT, R18, UR4, PT ;  /* 0x0000000412007c0c */ /* 0x000fd6000bf86270 */
[-C--:B-1----:R-:W-:Y:S02]  /*da20*/  @!P3 LEA R12, P1, R2, R7.reuse, 0x1 ;  /* 0x00000007020cb211 */ /* 0x082fe400078208ff */
[----:B------:R-:W-:Y:S02]  /*da30*/  @!P4 LEA R4, P2, R18, R7, 0x1 ;  /* 0x000000071204c211 */ /* 0x000fe400078408ff */
[-C--:B---3--:R-:W-:Y:S02]  /*da40*/  @!P3 LEA.HI.X R13, R2, R5.reuse, R218, 0x1, P1 ;  /* 0x00000005020db211 */ /* 0x088fe400008f0cda */
[----:B------:R-:W-:-:S03]  /*da50*/  @!P4 LEA.HI.X R5, R18, R5, R217, 0x1, P2 ;  /* 0x000000051205c211 */ /* 0x000fc600010f0cd9 */
[----:B------:R4:W-:Y:S04]  /*da60*/  @!P3 ST.E.128 desc[UR36][R12.64], RZ ;  /* 0x000000ff0c00b985 */ /* 0x0009e8000c101d24 */
[----:B------:R4:W-:Y:S02]  /*da70*/  @!P4 ST.E.128 desc[UR36][R4.64], RZ ;  /* 0x000000ff0400c985 */ /* 0x0009e4000c101d24 */
.L_x_9148:
[----:B------:R-:W-:Y:S05]  /*da80*/  BSYNC B1 ;  /* 0x0000000000017941 */ /* 0x000fea0003800000 */
.L_x_9147:
[----:B---34-:R3:W4:Y:S01]  /*da90*/  SHFL.IDX PT, R5, R3, 0x2, 0x181f ;  /* 0x00581f0003057f89 */ /* 0x01872200000e0000 */
        /* <DEDUP_REMOVED lines=8> */
[-C--:B----4-:R-:W-:Y:S02]  /*db20*/  @!P2 LEA.HI.X R13, R2, R5.reuse, R218, 0x1, P0 ;  /* 0x00000005020da211 */ /* 0x090fe400000f0cda */
[----:B------:R-:W-:-:S03]  /*db30*/  @!P3 LEA.HI.X R5, R18, R5, R217, 0x1, P1 ;  /* 0x000000051205b211 */ /* 0x000fc600008f0cd9 */
[----:B------:R1:W-:Y:S04]  /*db40*/  @!P2 ST.E.128 desc[UR36][R12.64], RZ ;  /* 0x000000ff0c00a985 */ /* 0x0003e8000c101d24 */
[----:B------:R1:W-:Y:S02]  /*db50*/  @!P3 ST.E.128 desc[UR36][R4.64], RZ ;  /* 0x000000ff0400b985 */ /* 0x0003e4000c101d24 */
.L_x_9150:
[----:B------:R-:W-:Y:S05]  /*db60*/  BSYNC B1 ;  /* 0x0000000000017941 */ /* 0x000fea0003800000 */
.L_x_9149:
[----:B------:R-:W-:Y:S01]  /*db70*/  VIADD R0, R8, 0x60 ;  /* 0x0000006008007836 */ /* 0x000fe20000000000 */
[----:B0-23--:R-:W0:Y:S04]  /*db80*/  SHFL.IDX PT, R3, R3, 0x3, 0x181f ;  /* 0x00781f0003037f89 */ /* 0x00de2800000e0000 */
[----:B------:R-:W-:Y:S01]  /*db90*/  ISETP.GE.AND P0, PT, R0, R11, PT ;  /* 0x0000000b0000720c */ /* 0x000fe20003f06270 */
[----:B-1--4-:R1:W2:-:S12]  /*dba0*/  SHFL.IDX PT, R5, R6, 0x3, 0x181f ;  /* 0x00781f0006057f89 */ /* 0x01229800000e0000 */
[----:B-1----:R-:W-:Y:S05]  /*dbb0*/  @P0 BRA `(.L_x_9139) ;  /* 0x0000000000240947 */ /* 0x002fea0003800000 */
        /* <DEDUP_REMOVED lines=9> */
.L_x_9139:
[----:B------:R-:W-:Y:S05]  /*dc50*/  BSYNC B0 ;  /* 0x0000000000007941 */ /* 0x000fea0003800000 */
.L_x_9129:
[----:B------:R-:W-:Y:S02]  /*dc60*/  ULDC UR4, c[0x0][0xc3c] ;  /* 0x00030f0000047ab9 */ /* 0x000fe40000000800 */
[----:B------:R-:W-:-:S13]  /*dc70*/  ISETP.GE.AND P0, PT, R35, UR4, PT ;  /* 0x0000000423007c0c */ /* 0x000fda000bf06270 */
[----:B------:R-:W-:Y:S05]  /*dc80*/  @!P0 BRA `(.L_x_9151) ;  /* 0xffffff3000b48947 */ /* 0x000fea000383ffff */
[----:B------:R-:W-:Y:S05]  /*dc90*/  EXIT ;  /* 0x000000000000794d */ /* 0x000fea0003800000 */
.L_x_9086:
[----:B------:R-:W-:-:S08]  /*dca0*/  NOP ;  /* 0x0000000000007918 */ /* 0x000fd00000000000 */
[----:B0-----:R-:W0:-:S00]  /*dcb0*/  USETMAXREG.DEALLOC.CTAPOOL 0x28 ;  /* 0x00000028000079c8 */ /* 0x001e0000080e0500 */
        /* <DEDUP_REMOVED lines=14> */
.L_x_9152:
        /* <DEDUP_REMOVED lines=44> */
.L_x_9156:
        /* <DEDUP_REMOVED lines=35> */
.L_x_9154:
        /* <DEDUP_REMOVED lines=13> */
.L_x_9157:
        /* <DEDUP_REMOVED lines=33> */
[----:B0-----:R-:W-:-:S03]  /*e570*/  IMAD.MOV R11, RZ, RZ, -R3 ;  /* 0x000000ffff0b7224 */ /* 0x001fc600078e0a03 */
[----:B------:R-:W-:Y:S01]  /*e580*/  @!P2 IADD3 R8, -R8, RZ, RZ ;  /* 0x000000ff0808a210 */ /* 0x000fe20007ffe1ff */
[----:B------:R-:W-:Y:S01]  /*e590*/  IMAD.MOV R10, RZ, RZ, -R2 ;  /* 0x000000ffff0a7224 */ /* 0x000fe200078e0a02 */
[----:B------:R-:W-:Y:S01]  /*e5a0*/  @!P1 LOP3.LUT R8, RZ, R0, RZ, 0x33, !PT ;  /* 0x00000000ff089212 */ /* 0x000fe200078e33ff */
[----:B------:R-:W-:Y:S02]  /*e5b0*/  IMAD R11, R11, R4, RZ ;  /* 0x000000040b0b7224 */ /* 0x000fe400078e02ff */
        /* <DEDUP_REMOVED lines=14> */
[----:B------:R-:W-:-:S05]  /*e6a0*/  IADD3 R3, -R8, RZ, RZ ;  /* 0x000000ff08037210 */ /* 0x000fca0007ffe1ff */
        /* <DEDUP_REMOVED lines=9> */
.L_x_9158:
        /* <DEDUP_REMOVED lines=61> */
.L_x_9159:
[----:B------:R-:W-:-:S05]  /*eb10*/  LOP3.LUT R17, RZ, R2, RZ, 0x33, !PT ;  /* 0x00000002ff117212 */ /* 0x000fca00078e33ff */
[----:B------:R-:W-:Y:S01]  /*eb20*/  IMAD.IADD R17, R0, 0x1, R17 ;  /* 0x0000000100117824 */ /* 0x000fe200078e0211 */
[----:B------:R-:W-:Y:S06]  /*eb30*/  BRA `(.L_x_9160) ;  /* 0x0000000000147947 */ /* 0x000fec0003800000 */
.L_x_9155:
[----:B------:R-:W-:Y:S01]  /*eb40*/  ULDC UR4, c[0x0][0xc3c] ;  /* 0x00030f0000047ab9 */ /* 0x000fe20000000800 */
[----:B------:R-:W-:Y:S02]  /*eb50*/  IMAD.MOV.U32 R17, RZ, RZ, RZ ;  /* 0x000000ffff117224 */ /* 0x000fe400078e00ff */
[----:B------:R-:W-:Y:S02]  /*eb60*/  IMAD.U32 R16, RZ, RZ, UR6 ;  /* 0x00000006ff107e24 */ /* 0x000fe4000f8e00ff */
[----:B------:R-:W-:Y:S02]  /*eb70*/  IMAD.MOV.U32 R18, RZ, RZ, RZ ;  /* 0x000000ffff127224 */ /* 0x000fe400078e00ff */
[----:B------:R-:W-:-:S07]  /*eb80*/  IMAD.U32 R19, RZ, RZ, UR4 ;  /* 0x00000004ff137e24 */ /* 0x000fce000f8e00ff */
.L_x_9160:
[----:B------:R-:W-:-:S13]  /*eb90*/  ISETP.NE.AND P0, PT, R7, RZ, PT ;  /* 0x000000ff0700720c */ /* 0x000fda0003f05270 */
[----:B------:R-:W0:Y:S01]  /*eba0*/  @!P0 S2R R3, SR_CgaCtaId ;  /* 0x0000000000038919 */ /* 0x000e220000008800 */
[----:B------:R-:W-:-:S04]  /*ebb0*/  @!P0 MOV R0, 0x400 ;  /* 0x0000040000008802 */ /* 0x000fc80000000f00 */
[----:B0-----:R-:W-:-:S05]  /*ebc0*/  @!P0 LEA R0, R3, R0, 0x18 ;  /* 0x0000000003008211 */ /* 0x001fca00078ec0ff */
[----:B------:R0:W-:Y:S01]  /*ebd0*/  @!P0 STS.128 [R0+0x288d0], R16 ;  /* 0x0288d01000008388 */ /* 0x0001e20000000c00 */
[----:B------:R-:W-:Y:S06]  /*ebe0*/  BAR.ARV 0x5, 0x180 ;  /* 0x0146000000007b1d */ /* 0x000fec0000002000 */
.L_x_9153:
        /* <DEDUP_REMOVED lines=8> */
[----:B------:R-:W-:Y:S01]  /*ec70*/  BSSY B8, `(.L_x_9161) ;  /* 0x0000507000087945 */ /* 0x000fe20003800000 */
[----:B------:R-:W-:Y:S01]  /*ec80*/  IMAD.MOV.U32 R28, RZ, RZ, 0x1 ;  /* 0x00000001ff1c7424 */ /* 0x000fe200078e00ff */
[----:B------:R-:W1:Y:S01]  /*ec90*/  S2R R4, SR_TID.X ;  /* 0x0000000000047919 */ /* 0x000e620000002100 */
[----:B------:R-:W-:Y:S01]  /*eca0*/  IMAD.MOV.U32 R26, RZ, RZ, RZ ;  /* 0x000000ffff1a7224 */ /* 0x000fe200078e00ff */
[----:B------:R-:W-:Y:S01]  /*ecb0*/  ULDC UR39, c[0x0][0xc] ;  /* 0x0000030000277ab9 */ /* 0x000fe20000000800 */
[----:B------:R3:W-:Y:S01]  /*ecc0*/  STL [R1+0x1c], RZ ;  /* 0x00001cff01007387 */ /* 0x0007e20000100800 */
[C---:B-1----:R-:W-:Y:S01]  /*ecd0*/  SHF.L.U32 R30, R4.reuse, 0x3, RZ ;  /* 0x00000003041e7819 */ /* 0x042fe200000006ff */
[C---:B------:R-:W-:Y:S01]  /*ece0*/  IMAD.SHL.U32 R2, R4.reuse, 0x10, RZ ;  /* 0x0000001004027824 */ /* 0x040fe200078e00ff */
[----:B------:R-:W-:-:S04]  /*ecf0*/  LOP3.LUT R3, R4, 0x7f, RZ, 0xc0, !PT ;  /* 0x0000007f04037812 */ /* 0x000fc800078ec0ff */
[----:B------:R-:W-:Y:S02]  /*ed00*/  LOP3.LUT R2, R2, 0x70, RZ, 0xc0, !PT ;  /* 0x0000007002027812 */ /* 0x000fe400078ec0ff */
[----:B--2---:R-:W-:Y:S02]  /*ed10*/  R2UR UR4, R0 ;  /* 0x00000000000472ca */ /* 0x004fe400000e0000 */
[----:B------:R-:W-:-:S04]  /*ed20*/  LOP3.LUT R0, R30, 0x1f8, RZ, 0xc0, !PT ;  /* 0x000001f81e007812 */ /* 0x000fc800078ec0ff */
[----:B------:R-:W-:Y:S02]  /*ed30*/  LOP3.LUT R33, R0, 0x38, R4, 0x78, !PT ;  /* 0x0000003800217812 */ /* 0x000fe400078e7804 */
[----:B------:R-:W-:Y:S02]  /*ed40*/  SHF.R.U32.HI R0, RZ, 0x3, R3 ;  /* 0x00000003ff007819 */ /* 0x000fe40000011603 */
[----:B------:R-:W-:Y:S02]  /*ed50*/  LOP3.LUT R33, R33, 0x200, R30, 0xf8, !PT ;  /* 0x0000020021217812 */ /* 0x000fe400078ef81e */
[----:B------:R-:W-:Y:S01]  /*ed60*/  LOP3.LUT R2, R0, R2, RZ, 0xfc, !PT ;  /* 0x0000000200027212 */ /* 0x000fe200078efcff */
[----:B------:R-:W-:Y:S01]  /*ed70*/  ULOP3.LUT UR38, UR4, 0x2, URZ, 0xfc, !UPT ;  /* 0x0000000204267892 */ /* 0x000fe2000f8efc3f */
[----:B------:R-:W-:Y:S02]  /*ed80*/  LOP3.LUT R30, R30, 0x38, RZ, 0xc0, !PT ;  /* 0x000000381e1e7812 */ /* 0x000fe400078ec0ff */
[----:B------:R-:W-:-:S02]  /*ed90*/  UMOV UR4, 0x400 ;  /* 0x0000040000047882 */ /* 0x000fc40000000000 */
[----:B0-----:R-:W-:Y:S01]  /*eda0*/  ULEA UR4, UR5, UR4, 0x18 ;  /* 0x0000000405047291 */ /* 0x001fe2000f8ec03f */
[----:B------:R-:W-:-:S05]  /*edb0*/  LOP3.LUT R29, R30, 0x40, RZ, 0xfc, !PT ;  /* 0x000000401e1d7812 */ /* 0x000fca00078efcff */
[----:B------:R-:W-:-:S04]  /*edc0*/  IMAD.U32 R22, RZ, RZ, UR4 ;  /* 0x00000004ff167e24 */ /* 0x000fc8000f8e00ff */
[----:B------:R-:W-:-:S05]  /*edd0*/  IMAD R0, R33, 0x2, R22 ;  /* 0x0000000221007824 */ /* 0x000fca00078e0216 */
[----:B------:R3:W-:Y:S02]  /*ede0*/  STL [R1], R0 ;  /* 0x0000000001007387 */ /* 0x0007e40000100800 */
.L_x_9226:
[----:B0-----:R-:W0:Y:S02]  /*edf0*/  LDC.64 R2, c[0x0][0xc88] ;  /* 0x00032200ff027b82 */ /* 0x001e240000000a00 */
[----:B0-----:R-:W-:-:S05]  /*ee00*/  IMAD.WIDE R2, R19, 0x4, R2 ;  /* 0x0000000413027825 */ /* 0x001fca00078e0202 */
[----:B------:R-:W3:Y:S01]  /*ee10*/  LDG.E R31, desc[UR36][R2.64] ;  /* 0x00000024021f7981 */ /* 0x000ee2000c1e1900 */
[----:B------:R-:W-:Y:S05]  /*ee20*/  YIELD ;  /* 0x0000000000007946 */ /* 0x000fea0003800000 */
[----:B------:R-:W-:Y:S01]  /*ee30*/  ULDC.64 UR4, c[0x0][0xa28] ;  /* 0x00028a0000047ab9 */ /* 0x000fe20000000a00 */
[----:B------:R-:W-:Y:S01]  /*ee40*/  IMAD.MOV.U32 R36, RZ, RZ, RZ ;  /* 0x000000ffff247224 */ /* 0x000fe200078e00ff */
[----:B------:R-:W-:Y:S01]  /*ee50*/  ISETP.NE.U32.AND P0, PT, RZ, UR4, PT ;  /* 0x00000004ff007c0c */ /* 0x000fe2000bf05070 */
[----:B------:R-:W-:-:S03]  /*ee60*/  ULDC.64 UR6, c[0x0][0xa18] ;  /* 0x0002860000067ab9 */ /* 0x000fc60000000a00 */
[----:B------:R-:W-:Y:S02]  /*ee70*/  ISETP.NE.AND.EX P0, PT, RZ, UR5, PT, P0 ;  /* 0x00000005ff007c0c */ /* 0x000fe4000bf05300 */
[----:B---3--:R-:W-:-:S11]  /*ee80*/  SHF.R.S32.HI R0, RZ, 0x1f, R31 ;  /* 0x0000001fff007819 */ /* 0x008fd6000001141f */
        /* <DEDUP_REMOVED lines=39> */
.L_x_9162:
        /* <DEDUP_REMOVED lines=9> */
.L_x_9163:
        /* <DEDUP_REMOVED lines=9> */
.L_x_9164:
        /* <DEDUP_REMOVED lines=12> */
[----:B-1----:R-:W-:Y:S02]  /*f2e0*/  @P0 SHF.R.U32.HI R0, RZ, R5, R2 ;  /* 0x00000005ff000219 */ /* 0x002fe40000011602 */
[----:B----4-:R-:W-:-:S05]  /*f2f0*/  IADD3 R3, R34, 0x80, -R4 ;  /* 0x0000008022037810 */ /* 0x010fca0007ffe804 */
[----:B------:R-:W-:Y:S02]  /*f300*/  IMAD.IADD R2, R3, 0x1, R0 ;  /* 0x0000000103027824 */ /* 0x000fe400078e0200 */
[----:B------:R-:W-:-:S03]  /*f310*/  VIADD R0, R34, 0x7f ;  /* 0x0000007f22007836 */ /* 0x000fc60000000000 */
[----:B------:R-:W-:Y:S02]  /*f320*/  SHF.R.S32.HI R5, RZ, 0x1f, R2 ;  /* 0x0000001fff057819 */ /* 0x000fe40000011402 */
[----:B------:R-:W-:Y:S02]  /*f330*/  SHF.R.S32.HI R3, RZ, 0x1f, R0 ;  /* 0x0000001fff037819 */ /* 0x000fe40000011400 */
[----:B------:R-:W-:Y:S02]  /*f340*/  LEA.HI R5, R5, R2, RZ, 0x7 ;  /* 0x0000000205057211 */ /* 0x000fe400078f38ff */
[----:B------:R-:W-:Y:S02]  /*f350*/  LEA.HI R3, R3, R0, RZ, 0x7 ;  /* 0x0000000003037211 */ /* 0x000fe400078f38ff */
[----:B------:R-:W-:Y:S02]  /*f360*/  SHF.R.S32.HI R5, RZ, 0x7, R5 ;  /* 0x00000007ff057819 */ /* 0x000fe40000011405 */
[----:B------:R-:W-:-:S02]  /*f370*/  SHF.R.S32.HI R0, RZ, 0x7, R3 ;  /* 0x00000007ff007819 */ /* 0x000fc40000011403 */
        /* <DEDUP_REMOVED lines=18> */
[----:B0-----:R-:W-:-:S06]  /*f4a0*/  IADD3 R3, R8, 0xffffffe, RZ ;  /* 0x0ffffffe08037810 */ /* 0x001fcc0007ffe0ff */
        /* <DEDUP_REMOVED lines=19> */
.L_x_9166:
[----:B------:R-:W-:Y:S05]  /*f5e0*/  BSYNC B0 ;  /* 0x0000000000007941 */ /* 0x000fea0003800000 */
.L_x_9165:
        /* <DEDUP_REMOVED lines=23> */
.L_x_9168:
        /* <DEDUP_REMOVED lines=20> */
.L_x_9171:
[----:B------:R-:W-:Y:S05]  /*f8a0*/  BSYNC B6 ;  /* 0x0000000000067941 */ /* 0x000fea0003800000 */
.L_x_9170:
        /* <DEDUP_REMOVED lines=9> */
[----:B------:R-:W-:Y:S01]  /*f940*/  MOV R4, UR6 ;  /* 0x0000000600047c02 */ /* 0x000fe20008000f00 */
        /* <DEDUP_REMOVED lines=10> */
.L_x_9174:
        /* <DEDUP_REMOVED lines=15> */
.L_x_9173:
[----:B------:R-:W-:Y:S05]  /*fae0*/  BSYNC B6 ;  /* 0x0000000000067941 */ /* 0x000fea0003800000 */
.L_x_9172:
[----:B------:R-:W2:Y:S01]  /*faf0*/  LDL R2, [R1+0x18] ;  /* 0x0000180001027983 */ /* 0x000ea20000100800 */
[----:B------:R-:W-:Y:S01]  /*fb00*/  ULDC.64 UR4, c[0x0][0x9f8] ;  /* 0x00027e0000047ab9 */ /* 0x000fe20000000a00 */
[----:B------:R-:W0:Y:S01]  /*fb10*/  LDC R6, c[0x0][0x430] ;  /* 0x00010c00ff067b82 */ /* 0x000e220000000800 */
[----:B------:R-:W-:-:S04]  /*fb20*/  ISETP.NE.U32.AND P0, PT, RZ, UR4, PT ;  /* 0x00000004ff007c0c */ /* 0x000fc8000bf05070 */
[----:B------:R-:W-:-:S13]  /*fb30*/  ISETP.NE.AND.EX P0, PT, RZ, UR5, PT, P0 ;  /* 0x00000005ff007c0c */ /* 0x000fda000bf05300 */
[----:B------:R-:W-:Y:S01]  /*fb40*/  @P0 IADD3 R24, P1, R24, UR4, RZ ;  /* 0x0000000418180c10 */ /* 0x000fe2000ff3e0ff */
[----:B------:R-:W1:Y:S01]  /*fb50*/  S2R R21, SR_TID.X ;  /* 0x0000000000157919 */ /* 0x000e620000002100 */
[----:B------:R-:W3:Y:S02]  /*fb60*/  S2R R20, SR_TID.X ;  /* 0x0000000000147919 */ /* 0x000ee40000002100 */
[----:B------:R-:W-:Y:S01]  /*fb70*/  @P0 IADD3.X R25, R25, UR5, RZ, P1, !PT ;  /* 0x0000000519190c10 */ /* 0x000fe20008ffe4ff */
[----:B------:R-:W-:-:S04]  /*fb80*/  ULDC UR4, c[0x0][0x2f4] ;  /* 0x0000bd0000047ab9 */ /* 0x000fc80000000800 */
[----:B------:R-:W4:Y:S01]  /*fb90*/  @P0 LDG.E R32, desc[UR36][R24.64] ;  /* 0x0000002418200981 */ /* 0x000f22000c1e1900 */
[----:B0-----:R-:W-:Y:S02]  /*fba0*/  ISETP.NE.AND P2, PT, R6, 0x1, PT ;  /* 0x000000010600780c */ /* 0x001fe40003f45270 */
[----:B------:R-:W-:-:S11]  /*fbb0*/  LOP3.LUT R23, R23, 0xfffffff7, RZ, 0xc0, !PT ;  /* 0xfffffff717177812 */ /* 0x000fd600078ec0ff */
[----:B------:R-:W0:Y:S01]  /*fbc0*/  @P2 LDC R3, c[0x0][0x434] ;  /* 0x00010d00ff032b82 */ /* 0x000e220000000800 */
[----:B------:R-:W-:Y:S01]  /*fbd0*/  @P2 LOP3.LUT R23, R23, 0x8, RZ, 0xfc, !PT ;  /* 0x0000000817172812 */ /* 0x000fe200078efcff */
[----:B-1----:R-:W-:Y:S01]  /*fbe0*/  IMAD.SHL.U32 R21, R21, 0x10, RZ ;  /* 0x0000001015157824 */ /* 0x002fe200078e00ff */
[----:B---3--:R-:W-:-:S04]  /*fbf0*/  LOP3.LUT R20, R20, 0x7f, RZ, 0xc0, !PT ;  /* 0x0000007f14147812 */ /* 0x008fc800078ec0ff */
[----:B------:R-:W-:Y:S02]  /*fc00*/  LOP3.LUT R21, R21, 0x70, RZ, 0xc0, !PT ;  /* 0x0000007015157812 */ /* 0x000fe400078ec0ff */
[----:B------:R-:W-:Y:S02]  /*fc10*/  SHF.R.U32.HI R20, RZ, 0x3, R20 ;  /* 0x00000003ff147819 */ /* 0x000fe40000011614 */
[----:B------:R-:W-:Y:S01]  /*fc20*/  LOP3.LUT R23, R23, 0xfffffffb, RZ, 0xc0, !PT ;  /* 0xfffffffb17177812 */ /* 0x000fe200078ec0ff */
[----:B------:R-:W-:Y:S01]  /*fc30*/  UMOV UR5, 0xffffffff ;  /* 0xffffffff00057882 */ /* 0x000fe20000000000 */
[----:B--2---:R-:W-:Y:S02]  /*fc40*/  VIADD R27, R2, 0xffffffff ;  /* 0xffffffff021b7836 */ /* 0x004fe40000000000 */
[----:B------:R-:W1:Y:S03]  /*fc50*/  @P2 LDC R2, c[0x0][0x438] ;  /* 0x00010e00ff022b82 */ /* 0x000e660000000800 */
[----:B------:R-:W-:-:S04]  /*fc60*/  SHF.L.U32 R8, R27, 0x7, RZ ;  /* 0x000000071b087819 */ /* 0x000fc800000006ff */
[----:B------:R-:W-:-:S04]  /*fc70*/  LOP3.LUT R5, R8, R20, R21, 0xfe, !PT ;  /* 0x0000001408057212 */ /* 0x000fc800078efe15 */
[C---:B------:R-:W-:Y:S01]  /*fc80*/  ISETP.GE.AND P0, PT, R5.reuse, R34, PT ;  /* 0x000000220500720c */ /* 0x040fe20003f06270 */
[----:B------:R-:W-:-:S04]  /*fc90*/  IMAD.IADD R0, R5, 0x1, R36 ;  /* 0x0000000105007824 */ /* 0x000fc800078e0224 */
[----:B0-----:R-:W-:-:S04]  /*fca0*/  @P2 IMAD.HI.U32 R3, R0, R3, RZ ;  /* 0x0000000300032227 */ /* 0x001fc800078e00ff */
[----:B------:R-:W-:Y:S01]  /*fcb0*/  IMAD.MOV.U32 R4, RZ, RZ, R0 ;  /* 0x000000ffff047224 */ /* 0x000fe200078e0000 */
[----:B-1----:R-:W-:-:S03]  /*fcc0*/  @P2 SHF.R.U32.HI R4, RZ, R2, R3 ;  /* 0x00000002ff042219 */ /* 0x002fc60000011603 */
[----:B------:R-:W0:Y:S02]  /*fcd0*/  @!P0 LDC.64 R2, c[0x0][0x428] ;  /* 0x00010a00ff028b82 */ /* 0x000e240000000a00 */
[----:B------:R-:W-:Y:S01]  /*fce0*/  IMAD.MOV R5, RZ, RZ, -R4 ;  /* 0x000000ffff057224 */ /* 0x000fe200078e0a04 */
[----:B----4-:R-:W-:-:S03]  /*fcf0*/  SHF.R.S32.HI R37, RZ, 0x1f, R32 ;  /* 0x0000001fff257819 */ /* 0x010fc60000011420 */
[----:B------:R-:W-:Y:S01]  /*fd00*/  IMAD R0, R6, R5, R0 ;  /* 0x0000000506007224 */ /* 0x000fe200078e0200 */
[--C-:B------:R-:W-:Y:S01]  /*fd10*/  @!P0 SHF.R.S32.HI R5, RZ, 0x1f, R4.reuse ;  /* 0x0000001fff058819 */ /* 0x100fe20000011404 */
[-C--:B0-----:R-:W-:Y:S02]  /*fd20*/  @!P0 IMAD R6, R37, R2.reuse, RZ ;  /* 0x0000000225068224 */ /* 0x081fe400078e02ff */
[----:B------:R-:W-:-:S04]  /*fd30*/  @!P0 IMAD.WIDE.U32 R4, R32, R2, R4 ;  /* 0x0000000220048225 */ /* 0x000fc800078e0004 */
[----:B------:R-:W-:Y:S02]  /*fd40*/  @!P0 IMAD R6, R32, R3, R6 ;  /* 0x0000000320068224 */ /* 0x000fe400078e0206 */
[----:B------:R-:W0:Y:S02]  /*fd50*/  @!P0 LDC.64 R2, c[0x0][0x418] ;  /* 0x00010600ff028b82 */ /* 0x000e240000000a00 */
[----:B------:R-:W-:Y:S02]  /*fd60*/  @!P0 IMAD.IADD R6, R5, 0x1, R6 ;  /* 0x0000000105068824 */ /* 0x000fe400078e0206 */
[----:B------:R-:W-:-:S05]  /*fd70*/  IMAD.U32 R5, RZ, RZ, UR38 ;  /* 0x00000026ff057e24 */ /* 0x000fca000f8e00ff */
        /* <DEDUP_REMOVED lines=13> */
.L_x_9243:
[----:B------:R-:W-:Y:S01]  /*fe50*/  LOP3.LUT R25, R18, 0xffff, RZ, 0xc0, !PT ;  /* 0x0000ffff12197812 */ /* 0x000fe200078ec0ff */
[----:B------:R-:W-:Y:S06]  /*fe60*/  @!P2 BRA `(.L_x_9176) ;  /* 0x000000000004a947 */ /* 0x000fec0003800000 */
[----:B------:R-:W-:Y:S01]  /*fe70*/  BPT.TRAP 0x1 ;  /* 0x000000040000795c */ /* 0x000fe20000300000 */
.L_x_9176:
        /* <DEDUP_REMOVED lines=23> */
.L_x_9244:
[----:B------:R-:W-:Y:S05]  /*fff0*/  BSYNC B0 ;  /* 0x0000000000007941 */ /* 0x000fea0003800000 */
.L_x_9177:
        /* <DEDUP_REMOVED lines=105> */
.L_x_9262:
        /* <DEDUP_REMOVED lines=11> */
.L_x_9180:
        /* <DEDUP_REMOVED lines=10> */
.L_x_9181:
[----:B0-----:R0:W5:Y:S01]  /*107e0*/  LDL.LU R4, [R1+0xc] ;  /* 0x00000c0001047983 */ /* 0x0011620000300800 */
[----:B------:R0:W-:Y:S03]  /*107f0*/  SYNCS.ARRIVE.TRANS64.A1T0 RZ, [R7+URZ+0x28830], RZ ;  /* 0x028830ff07ff79a7 */ /* 0x0001e6000810003f */
[----:B-1----:R0:W5:Y:S02]  /*10800*/  LDL.LU R3, [R1+0x4] ;  /* 0x0000040001037983 */ /* 0x0021640000300800 */
[----:B------:R-:W-:Y:S05]  /*10810*/  WARPSYNC.ALL ;  /* 0x0000000000007948 */ /* 0x000fea0003800000 */
[----:B------:R-:W-:Y:S01]  /*10820*/  ULDC.64 UR4, c[0x0][0x298] ;  /* 0x0000a60000047ab9 */ /* 0x000fe20000000a00 */
[----:B------:R-:W-:Y:S01]  /*10830*/  BAR.SYNC.DEFER_BLOCKING 0x8, 0x180 ;  /* 0x0206000000007b1d */ /* 0x000fe20000010000 */
[----:B------:R-:W-:Y:S01]  /*10840*/  LOP3.LUT P0, RZ, R23, 0x10, RZ, 0xc0, !PT ;  /* 0x0000001017ff7812 */ /* 0x000fe2000780c0ff */
[----:B------:R-:W-:-:S03]  /*10850*/  VIADD R2, R22, 0x10400 ;  /* 0x0001040016027836 */ /* 0x000fc60000000000 */
[----:B------:R-:W-:Y:S01]  /*10860*/  SEL R31, R31, RZ, !P0 ;  /* 0x000000ff1f1f7207 */ /* 0x000fe20004000000 */
[----:B------:R-:W-:Y:S01]  /*10870*/  BSSY B6, `(.L_x_9182) ;  /* 0x000001c000067945 */ /* 0x000fe20003800000 */
[----:B-----5:R-:W-:Y:S02]  /*10880*/  SEL R4, R4, RZ, !P0 ;  /* 0x000000ff04047207 */ /* 0x020fe40004000000 */
[----:B------:R-:W-:Y:S02]  /*10890*/  LOP3.LUT P0, RZ, R2, 0x3ff, RZ, 0xc0, !PT ;  /* 0x000003ff02ff7812 */ /* 0x000fe4000780c0ff */
[----:B------:R-:W-:Y:S01]  /*108a0*/  SHF.R.S32.HI R0, RZ, 0x1f, R3 ;  /* 0x0000001fff007819 */ /* 0x000fe20000011403 */
[----:B------:R1:W-:Y:S04]  /*108b0*/  STL [R1+0xc], R4 ;  /* 0x00000c0401007387 */ /* 0x0003e80000100800 */
[----:B------:R-:W-:-:S04]  /*108c0*/  IMAD R0, R0, UR4, RZ ;  /* 0x0000000400007c24 */ /* 0x000fc8000f8e02ff */
[C---:B------:R-:W-:Y:S02]  /*108d0*/  IMAD R0, R3.reuse, UR5, R0 ;  /* 0x0000000503007c24 */ /* 0x040fe4000f8e0200 */
[----:B------:R-:W-:-:S05]  /*108e0*/  IMAD.WIDE.U32 R2, R3, UR4, RZ ;  /* 0x0000000403027c25 */ /* 0x000fca000f8e00ff */
[----:B------:R-:W-:Y:S01]  /*108f0*/  IADD3 R0, R3, R0, RZ ;  /* 0x0000000003007210 */ /* 0x000fe20007ffe0ff */
[----:B------:R1:W-:Y:S04]  /*10900*/  STL.64 [R1+0x10], R2 ;  /* 0x0000100201007387 */ /* 0x0003e80000100a00 */
[----:B------:R1:W-:Y:S01]  /*10910*/  STL [R1+0x4], R0 ;  /* 0x0000040001007387 */ /* 0x0003e20000100800 */
[----:B------:R-:W-:Y:S05]  /*10920*/  @!P0 BRA `(.L_x_9183) ;  /* 0x0000000000408947 */ /* 0x000fea0003800000 */
[----:B-1----:R-:W-:Y:S01]  /*10930*/  MOV R2, 0x0 ;  /* 0x0000000000027802 */ /* 0x002fe20000000f00 */
[----:B------:R-:W-:Y:S01]  /*10940*/  ULDC.64 UR4, c[0x4][0x138] ;  /* 0x01004e0000047ab9 */ /* 0x000fe20000000a00 */
[----:B------:R-:W-:Y:S01]  /*10950*/  ULDC.64 UR6, c[0x4][0x140] ;  /* 0x0100500000067ab9 */ /* 0x000fe20000000a00 */
[----:B------:R-:W-:Y:S01]  /*10960*/  ULDC.64 UR8, c[0x4][0x68] ;  /* 0x01001a0000087ab9 */ /* 0x000fe20000000a00 */
[----:B------:R-:W-:Y:S02]  /*10970*/  IMAD.U32 R4, RZ, RZ, UR4 ;  /* 0x00000004ff047e24 */ /* 0x000fe4000f8e00ff */
[----:B------:R-:W1:Y:S01]  /*10980*/  LDC.64 R2, c[0x4][R2] ;  /* 0x0100000002027b82 */ /* 0x000e620000000a00 */
[----:B------:R-:W-:Y:S02]  /*10990*/  IMAD.U32 R5, RZ, RZ, UR5 ;  /* 0x00000005ff057e24 */ /* 0x000fe4000f8e00ff */
[----:B------:R-:W-:Y:S02]  /*109a0*/  IMAD.U32 R6, RZ, RZ, UR6 ;  /* 0x00000006ff067e24 */ /* 0x000fe4000f8e00ff */
[----:B0-----:R-:W-:-:S02]  /*109b0*/  IMAD.U32 R7, RZ, RZ, UR7 ;  /* 0x00000007ff077e24 */ /* 0x001fc4000f8e00ff */
[----:B------:R-:W-:Y:S02]  /*109c0*/  IMAD.U32 R10, RZ, RZ, UR8 ;  /* 0x00000008ff0a7e24 */ /* 0x000fe4000f8e00ff */
[----:B------:R-:W-:Y:S02]  /*109d0*/  IMAD.U32 R11, RZ, RZ, UR9 ;  /* 0x00000009ff0b7e24 */ /* 0x000fe4000f8e00ff */
[----:B------:R-:W-:Y:S02]  /*109e0*/  IMAD.MOV.U32 R8, RZ, RZ, 0x70 ;  /* 0x00000070ff087424 */ /* 0x000fe400078e00ff */
[----:B------:R-:W-:Y:S02]  /*109f0*/  IMAD.MOV.U32 R12, RZ, RZ, 0x1 ;  /* 0x00000001ff0c7424 */ /* 0x000fe400078e00ff */
[----:B------:R-:W-:-:S07]  /*10a00*/  IMAD.MOV.U32 R13, RZ, RZ, RZ ;  /* 0x000000ffff0d7224 */ /* 0x000fce00078e00ff */
[----:B------:R-:W-:-:S07]  /*10a10*/  LEPC R20, `(.L_x_9183) ;  /* 0x000000001014794e */ /* 0x000fce0000000000 */
[----:B-1----:R-:W-:Y:S05]  /*10a20*/  CALL.ABS.NOINC R2 ;  /* 0x0000000002007343 */ /* 0x002fea0003c00000 */
.L_x_9183:
[----:B------:R-:W-:Y:S05]  /*10a30*/  BSYNC B6 ;  /* 0x0000000000067941 */ /* 0x000fea0003800000 */
.L_x_9182:
[----:B------:R-:W2:Y:S01]  /*10a40*/  LDL.LU R21, [R1+0xc] ;  /* 0x00000c0001157983 */ /* 0x000ea20000300800 */
[----:B-1----:R-:W1:Y:S01]  /*10a50*/  LDC R4, c[0x0][0x448] ;  /* 0x00011200ff047b82 */ /* 0x002e620000000800 */
[----:B------:R-:W-:Y:S01]  /*10a60*/  ULDC.64 UR6, c[0x0][0x2e0] ;  /* 0x0000b80000067ab9 */ /* 0x000fe20000000a00 */
[----:B------:R-:W-:Y:S01]  /*10a70*/  ULDC.64 UR4, c[0x0][0x2d8] ;  /* 0x0000b60000047ab9 */ /* 0x000fe20000000a00 */
[----:B------:R-:W3:Y:S04]  /*10a80*/  LDL.LU R20, [R1+0x4] ;  /* 0x0000040001147983 */ /* 0x000ee80000300800 */
[----:B------:R-:W3:Y:S04]  /*10a90*/  LDL.LU.64 R2, [R1+0x10] ;  /* 0x0000100001027983 */ /* 0x000ee80000300a00 */
[----:B------:R4:W5:Y:S04]  /*10aa0*/  LDL R10, [R1+0x8] ;  /* 0x00000800010a7983 */ /* 0x0009680000100800 */
[----:B------:R4:W5:Y:S01]  /*10ab0*/  LDL R8, [R1] ;  /* 0x0000000001087983 */ /* 0x0009620000100800 */
[----:B-1----:R-:W-:-:S13]  /*10ac0*/  ISETP.NE.AND P6, PT, R4, 0x1, PT ;  /* 0x000000010400780c */ /* 0x002fda0003fc5270 */
[----:B------:R-:W1:Y:S08]  /*10ad0*/  @P6 LDC R5, c[0x0][0x44c] ;  /* 0x00011300ff056b82 */ /* 0x000e700000000800 */
[----:B------:R-:W0:Y:S01]  /*10ae0*/  @P6 LDC R4, c[0x0][0x450] ;  /* 0x00011400ff046b82 */ /* 0x000e220000000800 */
[----:B--2---:R-:W-:Y:S02]  /*10af0*/  IMAD R0, R21, UR6, RZ ;  /* 0x0000000615007c24 */ /* 0x004fe4000f8e02ff */
[----:B------:R-:W2:Y:S02]  /*10b00*/  S2R R21, SR_TID.X ;  /* 0x0000000000157919 */ /* 0x000ea40000002100 */
[----:B------:R-:W-:Y:S01]  /*10b10*/  IMAD R0, R31, UR7, R0 ;  /* 0x000000071f007c24 */ /* 0x000fe2000f8e0200 */
[----:B---3--:R-:W-:-:S02]  /*10b20*/  MOV R3, R20 ;  /* 0x0000001400037202 */ /* 0x008fc40000000f00 */
[----:B------:R-:W3:Y:S01]  /*10b30*/  S2R R20, SR_TID.X ;  /* 0x0000000000147919 */ /* 0x000ee20000002100 */
[----:B------:R-:W-:-:S04]  /*10b40*/  IMAD.WIDE.U32 R2, R25, UR4, R2 ;  /* 0x0000000419027c25 */ /* 0x000fc8000f8e0002 */
[----:B------:R-:W-:Y:S01]  /*10b50*/  IMAD R3, R25, UR5, R3 ;  /* 0x0000000519037c24 */ /* 0x000fe2000f8e0203 */
[----:B------:R-:W-:Y:S01]  /*10b60*/  ULDC.64 UR4, c[0x0][0x2d0] ;  /* 0x0000b40000047ab9 */ /* 0x000fe20000000a00 */
[----:B------:R-:W-:-:S04]  /*10b70*/  IMAD.WIDE.U32 R2, R31, UR6, R2 ;  /* 0x000000061f027c25 */ /* 0x000fc8000f8e0002 */
[----:B------:R-:W-:Y:S02]  /*10b80*/  IMAD.IADD R3, R3, 0x1, R0 ;  /* 0x0000000103037824 */ /* 0x000fe400078e0200 */
[----:B--2---:R-:W-:-:S05]  /*10b90*/  IMAD.SHL.U32 R21, R21, 0x10, RZ ;  /* 0x0000001015157824 */ /* 0x004fca00078e00ff */
[----:B------:R-:W-:Y:S02]  /*10ba0*/  LOP3.LUT R21, R21, 0x70, RZ, 0xc0, !PT ;  /* 0x0000007015157812 */ /* 0x000fe400078ec0ff */
[----:B---3--:R-:W-:-:S04]  /*10bb0*/  LOP3.LUT R20, R20, 0x7f, RZ, 0xc0, !PT ;  /* 0x0000007f14147812 */ /* 0x008fc800078ec0ff */
[----:B------:R-:W-:-:S04]  /*10bc0*/  SHF.R.U32.HI R20, RZ, 0x3, R20 ;  /* 0x00000003ff147819 */ /* 0x000fc80000011614 */
[----:B------:R-:W-:-:S05]  /*10bd0*/  LOP3.LUT R20, R20, R21, RZ, 0xfc, !PT ;  /* 0x0000001514147212 */ /* 0x000fca00078efcff */
[----:B------:R-:W-:-:S04]  /*10be0*/  IMAD R0, R17, 0x80, R20 ;  /* 0x0000008011007824 */ /* 0x000fc800078e0214 */
[----:B-1----:R-:W-:-:S04]  /*10bf0*/  @P6 IMAD.HI.U32 R5, R0, R5, RZ ;  /* 0x0000000500056227 */ /* 0x002fc800078e00ff */
[----:B------:R-:W-:Y:S01]  /*10c00*/  IMAD.MOV.U32 R6, RZ, RZ, R0 ;  /* 0x000000ffff067224 */ /* 0x000fe200078e0000 */
[----:B0-----:R-:W-:Y:S02]  /*10c10*/  @P6 SHF.R.U32.HI R6, RZ, R4, R5 ;  /* 0x00000004ff066219 */ /* 0x001fe40000011605 */
[----:B------:R-:W0:Y:S03]  /*10c20*/  LDC R5, c[0x0][0x448] ;  /* 0x00011200ff057b82 */ /* 0x000e260000000800 */
[----:B------:R-:W-:Y:S01]  /*10c30*/  IMAD.MOV R4, RZ, RZ, -R6 ;  /* 0x000000ffff047224 */ /* 0x000fe200078e0a06 */
[----:B------:R-:W1:Y:S01]  /*10c40*/  S2R R20, SR_TID.X ;  /* 0x0000000000147919 */ /* 0x000e620000002100 */
        /* <DEDUP_REMOVED lines=19> */
[----:B-1----:R-:W-:-:S04]  /*10d80*/  LOP3.LUT R20, R20, 0x7f, RZ, 0xc0, !PT ;  /* 0x0000007f14147812 */ /* 0x002fc800078ec0ff */
[----:B------:R-:W-:Y:S01]  /*10d90*/  SHF.R.U32.HI R9, RZ, 0x3, R20 ;  /* 0x00000003ff097819 */ /* 0x000fe20000011614 */
[----:B----4-:R-:W-:Y:S06]  /*10da0*/  BRA.DIV UR4, `(.L_x_9184) ;  /* 0x0000004204787947 */ /* 0x010fec000b800000 */
        /* <DEDUP_REMOVED lines=41> */
[----:B------:R1:W-:Y:S01]  /*11040*/  @!P2 LDGSTS.E.BYPASS.LTC128B.128 [R8+0x15c00], desc[UR36][R2.64+0x80], !P1 ;  /* 0x15c000800208afae */ /* 0x0003e2000c901d64 */
[----:B------:R-:W-:Y:S01]  /*11050*/  ISETP.GE.AND P2, PT, R6, R5, PT ;  /* 0x000000050600720c */ /* 0x000fe20003f46270 */
[----:B------:R-:W-:Y:S02]  /*11060*/  VIADD R6, R17, 0x50 ;  /* 0x0000005011067836 */ /* 0x000fe40000000000 */
        /* <DEDUP_REMOVED lines=28> */
.L_x_9279:
        /* <DEDUP_REMOVED lines=11> */
.L_x_9186:
[----:B------:R-:W-:Y:S05]  /*112e0*/  BSYNC B0 ;  /* 0x0000000000007941 */ /* 0x000fea0003800000 */
.L_x_9185:
[----:B------:R-:W-:Y:S01]  /*112f0*/  NOP ;  /* 0x0000000000007918 */ /* 0x000fe20000000000 */
[----:B------:R-:W-:-:S13]  /*11300*/  PLOP3.LUT P0, PT, PT, PT, PT, 0x80, 0x0 ;  /* 0x000000000000781c */ /* 0x000fda0003f0f070 */
.L_x_9187:
        /* <DEDUP_REMOVED lines=21> */
.L_x_9280:
[----:B------:R-:W-:Y:S05]  /*11460*/  BSYNC B0 ;  /* 0x0000000000007941 */ /* 0x000fea0003800000 */
.L_x_9188:
        /* <DEDUP_REMOVED lines=8> */
.L_x_9204:
[----:B0-----:R-:W0:Y:S01]  /*114f0*/  S2R R3, SR_TID.X ;  /* 0x0000000000037919 */ /* 0x001e220000002100 */
[----:B------:R-:W1:Y:S01]  /*11500*/  LDC R4, c[0x0][0x430] ;  /* 0x00010c00ff047b82 */ /* 0x000e620000000800 */
[----:B------:R-:W-:Y:S05]  /*11510*/  YIELD ;  /* 0x0000000000007946 */ /* 0x000fea0003800000 */
[----:B------:R-:W-:Y:S01]  /*11520*/  ULDC.64 UR4, c[0x0][0x428] ;  /* 0x00010a0000047ab9 */ /* 0x000fe20000000a00 */
[----:B------:R-:W-:Y:S01]  /*11530*/  LOP3.LUT P3, RZ, R23, 0x4, RZ, 0xc0, !PT ;  /* 0x0000000417ff7812 */ /* 0x000fe2000786c0ff */
[----:B------:R-:W-:Y:S01]  /*11540*/  VIADD R26, R10, 0x1 ;  /* 0x000000010a1a7836 */ /* 0x000fe20000000000 */
[----:B-1----:R-:W-:-:S02]  /*11550*/  ISETP.NE.AND P0, PT, R4, 0x1, PT ;  /* 0x000000010400780c */ /* 0x002fc40003f05270 */
[C---:B0-----:R-:W-:Y:S01]  /*11560*/  LOP3.LUT R0, R3.reuse, 0x7f, RZ, 0xc0, !PT ;  /* 0x0000007f03007812 */ /* 0x041fe200078ec0ff */
[----:B------:R-:W-:-:S03]  /*11570*/  IMAD.SHL.U32 R4, R3, 0x10, RZ ;  /* 0x0000001003047824 */ /* 0x000fc600078e00ff */
[----:B------:R-:W-:-:S07]  /*11580*/  SHF.R.U32.HI R5, RZ, 0x3, R0 ;  /* 0x00000003ff057819 */ /* 0x000fce0000011600 */
[----:B------:R-:W0:Y:S01]  /*11590*/  @P0 LDC R0, c[0x0][0x434] ;  /* 0x00010d00ff000b82 */ /* 0x000e220000000800 */
[----:B------:R-:W-:Y:S01]  /*115a0*/  LOP3.LUT R4, R4, 0x70, RZ, 0xc0, !PT ;  /* 0x0000007004047812 */ /* 0x000fe200078ec0ff */
[----:B------:R-:W-:Y:S02]  /*115b0*/  IMAD R7, R6, 0x80, R5 ;  /* 0x0000008006077824 */ /* 0x000fe400078e0205 */
[----:B------:R-:W-:-:S04]  /*115c0*/  IMAD R5, R37, UR4, RZ ;  /* 0x0000000425057c24 */ /* 0x000fc8000f8e02ff */
[----:B------:R-:W1:Y:S01]  /*115d0*/  @P0 LDC R3, c[0x0][0x438] ;  /* 0x00010e00ff030b82 */ /* 0x000e620000000800 */
[----:B------:R-:W-:Y:S01]  /*115e0*/  IADD3 R7, R4, R7, R36 ;  /* 0x0000000704077210 */ /* 0x000fe20007ffe024 */
[----:B------:R-:W-:-:S04]  /*115f0*/  IMAD R5, R32, UR5, R5 ;  /* 0x0000000520057c24 */ /* 0x000fc8000f8e0205 */
[----:B------:R-:W-:Y:S02]  /*11600*/  IMAD.MOV.U32 R8, RZ, RZ, R7 ;  /* 0x000000ffff087224 */ /* 0x000fe400078e0007 */
[----:B0-----:R-:W-:-:S05]  /*11610*/  @P0 IMAD.HI.U32 R0, R7, R0, RZ ;  /* 0x0000000007000227 */ /* 0x001fca00078e00ff */
[----:B-1----:R-:W-:-:S04]  /*11620*/  @P0 SHF.R.U32.HI R8, RZ, R3, R0 ;  /* 0x00000003ff080219 */ /* 0x002fc80000011600 */
[--C-:B------:R-:W-:Y:S01]  /*11630*/  SHF.R.S32.HI R3, RZ, 0x1f, R8.reuse ;  /* 0x0000001fff037819 */ /* 0x100fe20000011408 */
[----:B------:R-:W-:-:S04]  /*11640*/  IMAD.MOV.U32 R2, RZ, RZ, R8 ;  /* 0x000000ffff027224 */ /* 0x000fc800078e0008 */
[----:B------:R-:W-:Y:S01]  /*11650*/  IMAD.WIDE.U32 R2, R32, UR4, R2 ;  /* 0x0000000420027c25 */ /* 0x000fe2000f8e0002 */
[----:B------:R-:W-:-:S04]  /*11660*/  ULDC.64 UR4, c[0x0][0x418] ;  /* 0x0001060000047ab9 */ /* 0x000fc80000000a00 */
[----:B------:R-:W-:Y:S02]  /*11670*/  IADD3 R3, R5, R3, RZ ;  /* 0x0000000305037210 */ /* 0x000fe40007ffe0ff */
        /* <DEDUP_REMOVED lines=14> */
.L_x_9192:
[----:B------:R-:W-:Y:S01]  /*11760*/  IMAD R6, R26, 0x8, R22 ;  /* 0x000000081a067824 */ /* 0x000fe200078e0216 */
[----:B------:R-:W-:Y:S01]  /*11770*/  SHF.L.U32 R3, R28, 0x1f, RZ ;  /* 0x0000001f1c037819 */ /* 0x000fe200000006ff */
[----:B------:R-:W-:Y:S03]  /*11780*/  BSSY B1, `(.L_x_9193) ;  /* 0x0000003000017945 */ /* 0x000fe60003800000 */
[----:B------:R-:W0:Y:S02]  /*11790*/  SYNCS.PHASECHK.TRANS64.TRYWAIT P0, [R6+URZ+0x28840], R3 ;  /* 0x02884003060075a7 */ /* 0x000e24000800017f */
[----:B0-----:R-:W-:Y:S05]  /*117a0*/  @!P0 BRA `(.L_x_9194) ;  /* 0x00000040008c8947 */ /* 0x001fea0003800000 */
.L_x_9281:
[----:B------:R-:W-:Y:S05]  /*117b0*/  BSYNC B1 ;  /* 0x0000000000017941 */ /* 0x000fea0003800000 */
.L_x_9193:
        /* <DEDUP_REMOVED lines=26> */
[----:B0-----:R-:W-:-:S04]  /*11960*/  IADD3 R2, P0, R2, R5, RZ ;  /* 0x0000000502027210 */ /* 0x001fc80007f1e0ff */
[----:B-1----:R-:W-:-:S05]  /*11970*/  IADD3.X R3, RZ, R3, RZ, P0, !PT ;  /* 0x00000003ff037210 */ /* 0x002fca00007fe4ff */
        /* <DEDUP_REMOVED lines=41> */
.L_x_9299:
        /* <DEDUP_REMOVED lines=9> */
.L_x_9196:
        /* <DEDUP_REMOVED lines=10> */
.L_x_9197:
[----:B------:R3:W-:Y:S01]  /*11d40*/  SYNCS.ARRIVE.TRANS64.A1T0 RZ, [R6+URZ+0x28830], RZ ;  /* 0x028830ff06ff79a7 */ /* 0x0007e2000810003f */
[----:B------:R-:W-:Y:S05]  /*11d50*/  @!P4 BRA `(.L_x_9198) ;  /* 0x000000000004c947 */ /* 0x000fea0003800000 */
[----:B------:R-:W-:Y:S01]  /*11d60*/  BPT.TRAP 0x1 ;  /* 0x000000040000795c */ /* 0x000fe20000300000 */
.L_x_9198:
[----:B-1----:R-:W-:Y:S01]  /*11d70*/  SHF.L.U32 R2, R17, 0x1f, RZ ;  /* 0x0000001f11027819 */ /* 0x002fe200000006ff */
[----:B------:R-:W-:Y:S01]  /*11d80*/  BSSY B1, `(.L_x_9199) ;  /* 0x0000005000017945 */ /* 0x000fe20003800000 */
[----:B---3--:R-:W-:Y:S01]  /*11d90*/  LEA R6, R10, R22, 0x3 ;  /* 0x000000160a067211 */ /* 0x008fe200078e18ff */
[----:B------:R-:W-:-:S03]  /*11da0*/  IMAD R8, R31, -0x80, R34 ;  /* 0xffffff801f087824 */ /* 0x000fc600078e0222 */
[----:B------:R-:W1:Y:S02]  /*11db0*/  SYNCS.PHASECHK.TRANS64.TRYWAIT P0, [R6+URZ+0x28860], R2 ;  /* 0x02886002060075a7 */ /* 0x000e64000800017f */
[----:B-1----:R-:W-:Y:S05]  /*11dc0*/  @!P0 BRA `(.L_x_9200) ;  /* 0x0000004400648947 */ /* 0x002fea0003800000 */
.L_x_9300:
[----:B------:R-:W-:Y:S05]  /*11dd0*/  BSYNC B1 ;  /* 0x0000000000017941 */ /* 0x000fea0003800000 */
.L_x_9199:
        /* <DEDUP_REMOVED lines=66> */
.L_x_9318:
        /* <DEDUP_REMOVED lines=27> */
.L_x_9202:
        /* <DEDUP_REMOVED lines=10> */
.L_x_9203:
[C---:B------:R-:W-:Y:S01]  /*12450*/  ISETP.GT.AND P0, PT, R27.reuse, R35, PT ;  /* 0x000000231b00720c */ /* 0x040fe20003f04270 */
[----:B------:R0:W-:Y:S01]  /*12460*/  SYNCS.ARRIVE.TRANS64.A1T0 RZ, [R6+URZ+0x28850], RZ ;  /* 0x028850ff06ff79a7 */ /* 0x0001e2000810003f */
[----:B------:R-:W-:Y:S02]  /*12470*/  IMAD.MOV.U32 R10, RZ, RZ, R26 ;  /* 0x000000ffff0a7224 */ /* 0x000fe400078e001a */
[----:B------:R-:W-:Y:S02]  /*12480*/  IMAD.MOV.U32 R17, RZ, RZ, R28 ;  /* 0x000000ffff117224 */ /* 0x000fe400078e001c */
[----:B------:R-:W-:Y:S02]  /*12490*/  IMAD.MOV.U32 R31, RZ, RZ, R27 ;  /* 0x000000ffff1f7224 */ /* 0x000fe400078e001b */
[----:B0-----:R-:W-:-:S05]  /*124a0*/  VIADD R6, R27, 0xffffffff ;  /* 0xffffffff1b067836 */ /* 0x001fca0000000000 */
[----:B------:R-:W-:Y:S05]  /*124b0*/  @P0 BRA `(.L_x_9204) ;  /* 0xfffffff0000c0947 */ /* 0x000fea000383ffff */
.L_x_9191:
[----:B------:R-:W-:Y:S05]  /*124c0*/  BSYNC B0 ;  /* 0x0000000000007941 */ /* 0x000fea0003800000 */
.L_x_9190:
        /* <DEDUP_REMOVED lines=17> */
.L_x_9206:
[----:B------:R-:W-:Y:S05]  /*125e0*/  BSYNC B0 ;  /* 0x0000000000007941 */ /* 0x000fea0003800000 */
.L_x_9205:
[----:B------:R-:W-:-:S13]  /*125f0*/  LOP3.LUT P0, RZ, R23, 0x4, RZ, 0xc0, !PT ;  /* 0x0000000417ff7812 */ /* 0x000fda000780c0ff */
[----:B------:R-:W-:Y:S05]  /*12600*/  @!P0 BRA `(.L_x_9207) ;  /* 0x0000000000048947 */ /* 0x000fea0003800000 */
[----:B------:R-:W-:Y:S01]  /*12610*/  BPT.TRAP 0x1 ;  /* 0x000000040000795c */ /* 0x000fe20000300000 */
.L_x_9207:
[----:B------:R-:W-:Y:S01]  /*12620*/  LEA R0, R26, R22, 0x3 ;  /* 0x000000161a007211 */ /* 0x000fe200078e18ff */
[----:B------:R-:W-:Y:S01]  /*12630*/  BSSY B0, `(.L_x_9208) ;  /* 0x0000005000007945 */ /* 0x000fe20003800000 */
[----:B0-----:R-:W-:Y:S01]  /*12640*/  SHF.L.U32 R3, R28, 0x1f, RZ ;  /* 0x0000001f1c037819 */ /* 0x001fe200000006ff */
[----:B------:R-:W-:-:S03]  /*12650*/  IMAD R6, R27, -0x80, R34 ;  /* 0xffffff801b067824 */ /* 0x000fc600078e0222 */
[----:B------:R-:W0:Y:S02]  /*12660*/  SYNCS.PHASECHK.TRANS64.TRYWAIT P0, [R0+URZ+0x28860], R3 ;  /* 0x02886003000075a7 */ /* 0x000e24000800017f */
[----:B0-----:R-:W-:Y:S05]  /*12670*/  @!P0 BRA `(.L_x_9209) ;  /* 0x0000004400d48947 */ /* 0x001fea0003800000 */
.L_x_9319:
[----:B------:R-:W-:Y:S05]  /*12680*/  BSYNC B0 ;  /* 0x0000000000007941 */ /* 0x000fea0003800000 */
.L_x_9208:
        /* <DEDUP_REMOVED lines=51> */
[----:B------:R-:W3:Y:S02]  /*129c0*/  SHFL.IDX PT, R10, R18, 0x6, 0x181f ;  /* 0x00d81f00120a7f89 */ /* 0x000ee400000e0000 */
[----:B-1----:R-:W-:Y:S02]  /*129d0*/  IADD3.X R3, RZ, R8, RZ, P4, !PT ;  /* 0x00000008ff037210 */ /* 0x002fe400027fe4ff */
        /* <DEDUP_REMOVED lines=17> */
.L_x_9337:
        /* <DEDUP_REMOVED lines=11> */
.L_x_9211:
        /* <DEDUP_REMOVED lines=10> */
.L_x_9212:
[----:B------:R1:W-:Y:S01]  /*12c40*/  SYNCS.ARRIVE.TRANS64.A1T0 RZ, [R0+URZ+0x28850], RZ ;  /* 0x028850ff00ff79a7 */ /* 0x0003e2000810003f */
[----:B------:R-:W-:-:S05]  /*12c50*/  VIADD R26, R26, 0x1 ;  /* 0x000000011a1a7836 */ /* 0x000fca0000000000 */
[----:B------:R-:W-:-:S04]  /*12c60*/  ISETP.NE.AND P0, PT, R26, 0x2, PT ;  /* 0x000000021a00780c */ /* 0x000fc80003f05270 */
[----:B0-----:R-:W-:Y:S02]  /*12c70*/  SEL R3, RZ, 0x1, P0 ;  /* 0x00000001ff037807 */ /* 0x001fe40000000000 */
[----:B------:R-:W-:Y:S02]  /*12c80*/  SEL R26, R26, RZ, P0 ;  /* 0x000000ff1a1a7207 */ /* 0x000fe40000000000 */
[----:B-1----:R-:W-:-:S07]  /*12c90*/  LOP3.LUT R28, R28, R3, RZ, 0x3c, !PT ;  /* 0x000000031c1c7212 */ /* 0x002fce00078e3cff */
.L_x_9169:
[----:B------:R-:W-:Y:S05]  /*12ca0*/  BSYNC B7 ;  /* 0x0000000000077941 */ /* 0x000fea0003800000 */
.L_x_9167:
        /* <DEDUP_REMOVED lines=11> */
.L_x_9213:
        /* <DEDUP_REMOVED lines=43> */
.L_x_9347:
[----:B------:R-:W-:Y:S02]  /*13010*/  ULDC UR4, c[0x0][0xc38] ;  /* 0x00030e0000047ab9 */ /* 0x000fe40000000800 */
[----:B------:R-:W-:-:S04]  /*13020*/  IMAD.U32 R5, RZ, RZ, UR4 ;  /* 0x00000004ff057e24 */ /* 0x000fc8000f8e00ff */
[----:B-1----:R-:W-:-:S05]  /*13030*/  IMAD R14, R14, R5, RZ ;  /* 0x000000050e0e7224 */ /* 0x002fca00078e02ff */
[----:B------:R-:W-:-:S04]  /*13040*/  IADD3 R7, R7, R14, RZ ;  /* 0x0000000e07077210 */ /* 0x000fc80007ffe0ff */
[----:B------:R-:W-:-:S13]  /*13050*/  ISETP.GT.AND P6, PT, R7, R0, PT ;  /* 0x000000000700720c */ /* 0x000fda0003fc4270 */
[----:B------:R-:W-:Y:S05]  /*13060*/  @P6 BRA `(.L_x_9216) ;  /* 0x0000000000a46947 */ /* 0x000fea0003800000 */
.L_x_9219:
        /* <DEDUP_REMOVED lines=35> */
.L_x_9355:
[----:B------:R-:W-:Y:S02]  /*132a0*/  ULDC UR4, c[0x0][0xc38] ;  /* 0x00030e0000047ab9 */ /* 0x000fe40000000800 */
[----:B------:R-:W-:-:S04]  /*132b0*/  IMAD.U32 R5, RZ, RZ, UR4 ;  /* 0x00000004ff057e24 */ /* 0x000fc8000f8e00ff */
[----:B-1----:R-:W-:-:S04]  /*132c0*/  IMAD R14, R14, R5, RZ ;  /* 0x000000050e0e7224 */ /* 0x002fc800078e02ff */
[----:B------:R-:W-:-:S05]  /*132d0*/  IMAD.IADD R7, R14, 0x1, R7 ;  /* 0x000000010e077824 */ /* 0x000fca00078e0207 */
[----:B------:R-:W-:-:S13]  /*132e0*/  ISETP.GT.AND P6, PT, R7, R0, PT ;  /* 0x000000000700720c */ /* 0x000fda0003fc4270 */
[----:B------:R-:W-:Y:S05]  /*132f0*/  @!P6 BRA `(.L_x_9219) ;  /* 0xfffffffc005ce947 */ /* 0x000fea000383ffff */
.L_x_9216:
        /* <DEDUP_REMOVED lines=10> */
.L_x_9360:
[----:B------:R-:W-:-:S13]  /*133a0*/  ISETP.NE.AND P0, PT, R3, RZ, PT ;  /* 0x000000ff0300720c */ /* 0x000fda0003f05270 */
[----:B------:R-:W-:Y:S05]  /*133b0*/  @!P0 BRA `(.L_x_9221) ;  /* 0x0000000000108947 */ /* 0x000fea0003800000 */
[----:B------:R-:W-:Y:S01]  /*133c0*/  UMOV UR4, 0xffffffff ;  /* 0xffffffff00047882 */ /* 0x000fe20000000000 */
[----:B-1----:R-:W-:Y:S02]  /*133d0*/  VIADD R12, R12, 0xffffffff ;  /* 0xffffffff0c0c7836 */ /* 0x002fe40000000000 */
[----:B------:R-:W-:Y:S05]  /*133e0*/  BRA.DIV UR4, `(.L_x_9222) ;  /* 0x0000004e04587947 */ /* 0x000fea000b800000 */
[----:B------:R4:W1:Y:S02]  /*133f0*/  SHFL.IDX PT, R6, R2, R12, 0x1f ;  /* 0x00001f0c02067589 */ /* 0x00086400000e0000 */
.L_x_9221:
        /* <DEDUP_REMOVED lines=35> */
[----:B------:R-:W-:Y:S02]  /*13630*/  ISETP.GE.AND P2, PT, R2, RZ, PT ;  /* 0x000000ff0200720c */ /* 0x000fe40003f46270 */
[----:B------:R-:W-:-:S11]  /*13640*/  IADD3 R3, RZ, -R3, RZ ;  /* 0x80000003ff037210 */ /* 0x000fd60007ffe0ff */
        /* <DEDUP_REMOVED lines=22> */
.L_x_9223:
        /* <DEDUP_REMOVED lines=37> */
[----:B0-----:R-:W-:-:S02]  /*13a00*/  IADD3 R3, R8, 0xffffffe, RZ ;  /* 0x0ffffffe08037810 */ /* 0x001fc40007ffe0ff */
[----:B------:R-:W-:-:S04]  /*13a10*/  IABS R8, R5 ;  /* 0x0000000500087213 */ /* 0x000fc80000000000 */
        /* <DEDUP_REMOVED lines=18> */
[----:B------:R-:W-:Y:S02]  /*13b40*/  @!P1 LOP3.LUT R2, RZ, R5, RZ, 0x33, !PT ;  /* 0x00000005ff029212 */ /* 0x000fe400078e33ff */
[----:B------:R-:W-:-:S05]  /*13b50*/  IADD3 R5, -R5, RZ, RZ ;  /* 0x000000ff05057210 */ /* 0x000fca0007ffe1ff */
[----:B------:R-:W-:-:S07]  /*13b60*/  IMAD R18, R2, R5, R3 ;  /* 0x0000000502127224 */ /* 0x000fce00078e0203 */
.L_x_9224:
[----:B------:R-:W-:-:S05]  /*13b70*/  LOP3.LUT R2, RZ, R2, RZ, 0x33, !PT ;  /* 0x00000002ff027212 */ /* 0x000fca00078e33ff */
[----:B------:R-:W-:Y:S01]  /*13b80*/  IMAD.IADD R17, R17, 0x1, R2 ;  /* 0x0000000111117824 */ /* 0x000fe200078e0202 */
[----:B------:R-:W-:Y:S06]  /*13b90*/  BRA `(.L_x_9225) ;  /* 0x00000000001c7947 */ /* 0x000fec0003800000 */
.L_x_9217:
[----:B------:R-:W-:Y:S01]  /*13ba0*/  UMOV UR4, URZ ;  /* 0x0000003f00047c82 */ /* 0x000fe20008000000 */
[----:B------:R-:W-:Y:S01]  /*13bb0*/  UMOV UR5, URZ ;  /* 0x0000003f00057c82 */ /* 0x000fe20008000000 */
[----:B------:R-:W-:Y:S01]  /*13bc0*/  ULDC UR6, c[0x0][0xc3c] ;  /* 0x00030f0000067ab9 */ /* 0x000fe20000000800 */
[----:B------:R-:W-:Y:S02]  /*13bd0*/  IMAD.MOV.U32 R16, RZ, RZ, R0 ;  /* 0x000000ffff107224 */ /* 0x000fe400078e0000 */
[----:B------:R-:W-:Y:S02]  /*13be0*/  IMAD.U32 R17, RZ, RZ, UR4 ;  /* 0x00000004ff117e24 */ /* 0x000fe4000f8e00ff */
[----:B------:R-:W-:Y:S02]  /*13bf0*/  IMAD.U32 R18, RZ, RZ, UR5 ;  /* 0x00000005ff127e24 */ /* 0x000fe4000f8e00ff */
[----:B------:R-:W-:-:S07]  /*13c00*/  IMAD.U32 R19, RZ, RZ, UR6 ;  /* 0x00000006ff137e24 */ /* 0x000fce000f8e00ff */
.L_x_9225:
        /* <DEDUP_REMOVED lines=10> */
.L_x_9214:
[----:B------:R-:W-:Y:S02]  /*13cb0*/  ULDC UR4, c[0x0][0xc3c] ;  /* 0x00030f0000047ab9 */ /* 0x000fe40000000800 */
[----:B-1----:R-:W-:-:S13]  /*13cc0*/  ISETP.GE.AND P0, PT, R19, UR4, PT ;  /* 0x0000000413007c0c */ /* 0x002fda000bf06270 */
[----:B------:R-:W-:Y:S05]  /*13cd0*/  @!P0 BRA `(.L_x_9226) ;  /* 0xffffffb000448947 */ /* 0x000fea000383ffff */
[----:B------:R-:W-:Y:S05]  /*13ce0*/  BSYNC B8 ;  /* 0x0000000000087941 */ /* 0x000fea0003800000 */
.L_x_9161:
        /* <DEDUP_REMOVED lines=12> */
.L_x_9363:
[----:B------:R-:W-:Y:S05]  /*13db0*/  BSYNC B0 ;  /* 0x0000000000007941 */ /* 0x000fea0003800000 */
.L_x_9227:
[----:B------:R-:W-:-:S03]  /*13dc0*/  UMOV UR4, 0xffffffff ;  /* 0xffffffff00047882 */ /* 0x000fc60000000000 */
[----:B------:R-:W-:Y:S05]  /*13dd0*/  BRA.DIV UR4, `(.L_x_9229) ;  /* 0x0000004604187947 */ /* 0x000fea000b800000 */
[----:B0-----:R-:W0:Y:S02]  /*13de0*/  S2R R0, SR_TID.X ;  /* 0x0000000000007919 */ /* 0x001e240000002100 */
[----:B0-----:R-:W-:-:S04]  /*13df0*/  SHF.R.U32.HI R0, RZ, 0x5, R0 ;  /* 0x00000005ff007819 */ /* 0x001fc80000011600 */
[----:B------:R-:W-:-:S05]  /*13e00*/  LOP3.LUT R0, R0, 0x3, RZ, 0xc0, !PT ;  /* 0x0000000300007812 */ /* 0x000fca00078ec0ff */
[----:B------:R0:W1:Y:S02]  /*13e10*/  SHFL.IDX PT, R14, R0, RZ, 0x1f ;  /* 0x00001fff000e7589 */ /* 0x00006400000e0000 */
.L_x_9366:
[----:B-1----:R-:W-:Y:S01]  /*13e20*/  ISETP.NE.AND P0, PT, R14, RZ, PT ;  /* 0x000000ff0e00720c */ /* 0x002fe20003f05270 */
[----:B------:R-:W-:-:S12]  /*13e30*/  BSSY B0, `(.L_x_9230) ;  /* 0x0000026000007945 */ /* 0x000fd80003800000 */
[----:B------:R-:W-:Y:S05]  /*13e40*/  @P0 BRA `(.L_x_9231) ;  /* 0x0000000000900947 */ /* 0x000fea0003800000 */
[----:B------:R-:W-:-:S03]  /*13e50*/  UMOV UR4, 0xffffffff ;  /* 0xffffffff00047882 */ /* 0x000fc60000000000 */
[----:B------:R-:W-:Y:S05]  /*13e60*/  BRA.DIV UR4, `(.L_x_9232) ;  /* 0x0000004604287947 */ /* 0x000fea000b800000 */
[----:B------:R-:W-:-:S13]  /*13e70*/  ELECT P6, URZ, PT ;  /* 0x00000000003f782f */ /* 0x000fda00038c0000 */
.L_x_9369:
        /* <DEDUP_REMOVED lines=8> */
.L_x_9233:
[C---:B------:R-:W-:Y:S01]  /*13f00*/  LEA R5, R26.reuse, R7, 0x3 ;  /* 0x000000071a057211 */ /* 0x040fe200078e18ff */
[----:B------:R-:W-:Y:S01]  /*13f10*/  VIADD R26, R26, 0x1 ;  /* 0x000000011a1a7836 */ /* 0x000fe20000000000 */
[----:B------:R-:W-:-:S04]  /*13f20*/  SHF.L.U32 R0, R28, 0x1f, RZ ;  /* 0x0000001f1c007819 */ /* 0x000fc800000006ff */
[----:B------:R-:W0:Y:S01]  /*13f30*/  SYNCS.PHASECHK.TRANS64.TRYWAIT P1, [R5+URZ+0x28840], R0 ;  /* 0x02884000050075a7 */ /* 0x000e22000802017f */
[----:B------:R-:W-:-:S04]  /*13f40*/  ISETP.NE.AND P2, PT, R26, 0x2, PT ;  /* 0x000000021a00780c */ /* 0x000fc80003f45270 */
[----:B------:R-:W-:Y:S01]  /*13f50*/  SEL R3, RZ, 0x1, P2 ;  /* 0x00000001ff037807 */ /* 0x000fe20001000000 */
[----:B0-----:R-:W-:Y:S08]  /*13f60*/  @!P1 BRA `(.L_x_9234) ;  /* 0x0000004400089947 */ /* 0x001ff00003800000 */
.L_x_9370:
[----:B------:R-:W-:Y:S02]  /*13f70*/  SEL R26, R26, RZ, P2 ;  /* 0x000000ff1a1a7207 */ /* 0x000fe40001000000 */
[----:B------:R-:W-:Y:S01]  /*13f80*/  LOP3.LUT R2, R28, R3, RZ, 0x3c, !PT ;  /* 0x000000031c027212 */ /* 0x000fe200078e3cff */
[----:B------:R-:W-:Y:S06]  /*13f90*/  @!P0 BRA `(.L_x_9235) ;  /* 0x0000000000048947 */ /* 0x000fec0003800000 */
[----:B------:R-:W-:Y:S01]  /*13fa0*/  BPT.TRAP 0x1 ;  /* 0x000000040000795c */ /* 0x000fe20000300000 */
.L_x_9235:
[----:B------:R-:W-:Y:S01]  /*13fb0*/  IMAD R3, R26, 0x8, R7 ;  /* 0x000000081a037824 */ /* 0x000fe200078e0207 */
[----:B------:R-:W-:-:S04]  /*13fc0*/  SHF.L.U32 R2, R2, 0x1f, RZ ;  /* 0x0000001f02027819 */ /* 0x000fc800000006ff */
[----:B------:R-:W1:Y:S02]  /*13fd0*/  SYNCS.PHASECHK.TRANS64.TRYWAIT P1, [R3+URZ+0x28840], R2 ;  /* 0x02884002030075a7 */ /* 0x000e64000802017f */
[----:B-1----:R-:W-:Y:S05]  /*13fe0*/  @!P1 BRA `(.L_x_9236) ;  /* 0x0000004000fc9947 */ /* 0x002fea0003800000 */
.L_x_9371:
[----:B------:R-:W-:Y:S05]  /*13ff0*/  @!P0 BRA `(.L_x_9237) ;  /* 0x0000000000048947 */ /* 0x000fea0003800000 */
[----:B------:R-:W-:Y:S01]  /*14000*/  BPT.TRAP 0x1 ;  /* 0x000000040000795c */ /* 0x000fe20000300000 */
.L_x_9237:
[----:B------:R-:W3:Y:S02]  /*14010*/  SYNCS.PHASECHK.TRANS64.TRYWAIT P1, [R5+URZ+0x28860], R0 ;  /* 0x02886000050075a7 */ /* 0x000ee4000802017f */
[----:B---3--:R-:W-:Y:S05]  /*14020*/  @!P1 BRA `(.L_x_9238) ;  /* 0x0000004400009947 */ /* 0x008fea0003800000 */
.L_x_9372:
[----:B------:R-:W-:Y:S05]  /*14030*/  @!P0 BRA `(.L_x_9239) ;  /* 0x0000000000048947 */ /* 0x000fea0003800000 */
[----:B------:R-:W-:Y:S01]  /*14040*/  BPT.TRAP 0x1 ;  /* 0x000000040000795c */ /* 0x000fe20000300000 */
.L_x_9239:
[----:B----4-:R4:W0:Y:S02]  /*14050*/  SYNCS.PHASECHK.TRANS64.TRYWAIT P0, [R3+URZ+0x28860], R2 ;  /* 0x02886002030075a7 */ /* 0x010824000800017f */
[----:B0-----:R-:W-:Y:S05]  /*14060*/  @!P0 NANOSLEEP.SYNCS 0x989680 ;  /* 0x009896800000895d */ /* 0x001fea0003900000 */
[----:B------:R-:W0:Y:S02]  /*14070*/  @!P0 SYNCS.PHASECHK.TRANS64 P0, [R3+URZ+0x28860], R2 ;  /* 0x02886002030085a7 */ /* 0x000e24000800007f */
[----:B0-----:R-:W-:Y:S05]  /*14080*/  @!P0 BRA `(.L_x_9239) ;  /* 0xfffffffc00f08947 */ /* 0x001fea000383ffff */
.L_x_9231:
[----:B------:R-:W-:Y:S05]  /*14090*/  BSYNC B0 ;  /* 0x0000000000007941 */ /* 0x000fea0003800000 */
.L_x_9230:
[----:B------:R-:W-:Y:S05]  /*140a0*/  EXIT ;  /* 0x000000000000794d */ /* 0x000fea0003800000 */
.L_x_9094:
[----:B0-----:R-:W-:-:S04]  /*140b0*/  IMAD.U32 R3, RZ, RZ, UR40 ;  /* 0x00000028ff037e24 */ /* 0x001fc8000f8e00ff */
[----:B------:R0:W1:Y:S03]  /*140c0*/  SYNCS.PHASECHK.TRANS64.TRYWAIT P1, [R3+URZ+0x28800], R0 ;  /* 0x02880000030075a7 */ /* 0x000066000802017f */
[----:B-1----:R-:W-:Y:S05]  /*140d0*/  @!P1 NANOSLEEP.SYNCS 0x989680 ;  /* 0x009896800000995d */ /* 0x002fea0003900000 */
[----:B------:R-:W1:Y:S02]  /*140e0*/  @!P1 SYNCS.PHASECHK.TRANS64 P1, [R3+URZ+0x28800], R0 ;  /* 0x02880000030095a7 */ /* 0x000e64000802007f */
[----:B-1----:R-:W-:Y:S05]  /*140f0*/  @!P1 BRA `(.L_x_9094) ;  /* 0xfffffffc00ec9947 */ /* 0x002fea000383ffff */
[----:B------:R-:W-:Y:S05]  /*14100*/  BRA `(.L_x_9240) ;  /* 0xfffffedc00107947 */ /* 0x000fea000383ffff */
.L_x_9098:
[----:B-1----:R1:W2:Y:S02]  /*14110*/  SYNCS.PHASECHK.TRANS64.TRYWAIT P1, [R0+URZ+0x28830], R3 ;  /* 0x02883003000075a7 */ /* 0x0022a4000802017f */
[----:B--2---:R-:W-:Y:S05]  /*14120*/  @!P1 NANOSLEEP.SYNCS 0x989680 ;  /* 0x009896800000995d */ /* 0x004fea0003900000 */
[----:B------:R-:W2:Y:S02]  /*14130*/  @!P1 SYNCS.PHASECHK.TRANS64 P1, [R0+URZ+0x28830], R3 ;  /* 0x02883003000095a7 */ /* 0x000ea4000802007f */
[----:B--2---:R-:W-:Y:S05]  /*14140*/  @!P1 BRA `(.L_x_9098) ;  /* 0xfffffffc00f09947 */ /* 0x004fea000383ffff */
[----:B------:R-:W-:Y:S05]  /*14150*/  BRA `(.L_x_9097) ;  /* 0xfffffedc002c7947 */ /* 0x000fea000383ffff */
.L_x_9104:
[----:B-1----:R-:W-:-:S04]  /*14160*/  IMAD.U32 R7, RZ, RZ, UR10 ;  /* 0x0000000aff077e24 */ /* 0x002fc8000f8e00ff */
[----:B------:R1:W2:Y:S03]  /*14170*/  SYNCS.PHASECHK.TRANS64.TRYWAIT P1, [R7+URZ+0x28830], R6 ;  /* 0x02883006070075a7 */ /* 0x0002a6000802017f */
[----:B--2---:R-:W-:Y:S05]  /*14180*/  @!P1 NANOSLEEP.SYNCS 0x989680 ;  /* 0x009896800000995d */ /* 0x004fea0003900000 */
[----:B------:R-:W2:Y:S02]  /*14190*/  @!P1 SYNCS.PHASECHK.TRANS64 P1, [R7+URZ+0x28830], R6 ;  /* 0x02883006070095a7 */ /* 0x000ea4000802007f */
[----:B--2---:R-:W-:Y:S05]  /*141a0*/  @!P1 BRA `(.L_x_9104) ;  /* 0xfffffffc00ec9947 */ /* 0x004fea000383ffff */
[----:B------:R-:W-:Y:S05]  /*141b0*/  BRA `(.L_x_9101) ;  /* 0xffffff0800407947 */ /* 0x000fea000383ffff */
.L_x_9108:
[----:B-1----:R-:W-:-:S04]  /*141c0*/  IMAD.U32 R7, RZ, RZ, UR10 ;  /* 0x0000000aff077e24 */ /* 0x002fc8000f8e00ff */
[----:B------:R1:W2:Y:S03]  /*141d0*/  SYNCS.PHASECHK.TRANS64.TRYWAIT P1, [R7+URZ+0x28850], R6 ;  /* 0x02885006070075a7 */ /* 0x0002a6000802017f */
[----:B--2---:R-:W-:Y:S05]  /*141e0*/  @!P1 NANOSLEEP.SYNCS 0x989680 ;  /* 0x009896800000995d */ /* 0x004fea0003900000 */
[----:B------:R-:W2:Y:S02]  /*141f0*/  @!P1 SYNCS.PHASECHK.TRANS64 P1, [R7+URZ+0x28850], R6 ;  /* 0x02885006070095a7 */ /* 0x000ea4000802007f */
[----:B--2---:R-:W-:Y:S05]  /*14200*/  @!P1 BRA `(.L_x_9108) ;  /* 0xfffffffc00ec9947 */ /* 0x004fea000383ffff */
[----:B------:R-:W-:Y:S05]  /*14210*/  BRA `(.L_x_9105) ;  /* 0xffffff0c00187947 */ /* 0x000fea000383ffff */
.L_x_9116:
[----:B-1----:R-:W-:-:S04]  /*14220*/  IMAD.U32 R7, RZ, RZ, UR10 ;  /* 0x0000000aff077e24 */ /* 0x002fc8000f8e00ff */
[----:B------:R1:W2:Y:S03]  /*14230*/  SYNCS.PHASECHK.TRANS64.TRYWAIT P1, [R7+URZ+0x28830], R6 ;  /* 0x02883006070075a7 */ /* 0x0002a6000802017f */
[----:B--2---:R-:W-:Y:S05]  /*14240*/  @!P1 NANOSLEEP.SYNCS 0x989680 ;  /* 0x009896800000995d */ /* 0x004fea0003900000 */
[----:B------:R-:W2:Y:S02]  /*14250*/  @!P1 SYNCS.PHASECHK.TRANS64 P1, [R7+URZ+0x28830], R6 ;  /* 0x02883006070095a7 */ /* 0x000ea4000802007f */
[----:B--2---:R-:W-:Y:S05]  /*14260*/  @!P1 BRA `(.L_x_9116) ;  /* 0xfffffffc00ec9947 */ /* 0x004fea000383ffff */
[----:B------:R-:W-:Y:S05]  /*14270*/  BRA `(.L_x_9113) ;  /* 0xffffff3800a87947 */ /* 0x000fea000383ffff */
.L_x_9120:
[----:B-1----:R-:W-:-:S04]  /*14280*/  IMAD.U32 R7, RZ, RZ, UR10 ;  /* 0x0000000aff077e24 */ /* 0x002fc8000f8e00ff */
[----:B------:R1:W2:Y:S03]  /*14290*/  SYNCS.PHASECHK.TRANS64.TRYWAIT P1, [R7+URZ+0x28850], R6 ;  /* 0x02885006070075a7 */ /* 0x0002a6000802017f */
[----:B--2---:R-:W-:Y:S05]  /*142a0*/  @!P1 NANOSLEEP.SYNCS 0x989680 ;  /* 0x009896800000995d */ /* 0x004fea0003900000 */
[----:B------:R-:W2:Y:S02]  /*142b0*/  @!P1 SYNCS.PHASECHK.TRANS64 P1, [R7+URZ+0x28850], R6 ;  /* 0x02885006070095a7 */ /* 0x000ea4000802007f */
[----:B--2---:R-:W-:Y:S05]  /*142c0*/  @!P1 BRA `(.L_x_9120) ;  /* 0xfffffffc00ec9947 */ /* 0x004fea000383ffff */
[----:B------:R-:W-:Y:S05]  /*142d0*/  BRA `(.L_x_9117) ;  /* 0xffffff3c00747947 */ /* 0x000fea000383ffff */
.L_x_9127:
[----:B-1----:R-:W-:-:S04]  /*142e0*/  IMAD.U32 R5, RZ, RZ, UR5 ;  /* 0x00000005ff057e24 */ /* 0x002fc8000f8e00ff */
[----:B------:R1:W2:Y:S03]  /*142f0*/  SYNCS.PHASECHK.TRANS64.TRYWAIT P1, [R5+URZ+0x28850], R4 ;  /* 0x02885004050075a7 */ /* 0x0002a6000802017f */
[----:B--2---:R-:W-:Y:S05]  /*14300*/  @!P1 NANOSLEEP.SYNCS 0x989680 ;  /* 0x009896800000995d */ /* 0x004fea0003900000 */
[----:B------:R-:W2:Y:S02]  /*14310*/  @!P1 SYNCS.PHASECHK.TRANS64 P1, [R5+URZ+0x28850], R4 ;  /* 0x02885004050095a7 */ /* 0x000ea4000802007f */
[----:B--2---:R-:W-:Y:S05]  /*14320*/  @!P1 BRA `(.L_x_9127) ;  /* 0xfffffffc00ec9947 */ /* 0x004fea000383ffff */
[----:B------:R-:W-:Y:S05]  /*14330*/  BRA `(.L_x_9126) ;  /* 0xffffff6000687947 */ /* 0x000fea000383ffff */
.L_x_9175:
        /* <DEDUP_REMOVED lines=11> */
.L_x_9242:
[----:B------:R-:W-:Y:S05]  /*143f0*/  BSYNC B0 ;  /* 0x0000000000007941 */ /* 0x000fea0003800000 */
.L_x_9241:
[----:B------:R-:W-:Y:S05]  /*14400*/  BRA `(.L_x_9243) ;  /* 0xffffffb800907947 */ /* 0x000fea000383ffff */
.L_x_9178:
[----:B0-----:R0:W1:Y:S02]  /*14410*/  SYNCS.PHASECHK.TRANS64.TRYWAIT P0, [R7+URZ+0x28840], R2 ;  /* 0x02884002070075a7 */ /* 0x001064000800017f */
[----:B-1----:R-:W-:Y:S05]  /*14420*/  @!P0 NANOSLEEP.SYNCS 0x989680 ;  /* 0x009896800000895d */ /* 0x002fea0003900000 */
[----:B------:R-:W1:Y:S02]  /*14430*/  @!P0 SYNCS.PHASECHK.TRANS64 P0, [R7+URZ+0x28840], R2 ;  /* 0x02884002070085a7 */ /* 0x000e64000800007f */
[----:B-1----:R-:W-:Y:S05]  /*14440*/  @!P0 BRA `(.L_x_9178) ;  /* 0xfffffffc00f08947 */ /* 0x002fea000383ffff */
[----:B------:R-:W-:Y:S05]  /*14450*/  BRA `(.L_x_9244) ;  /* 0xffffffb800e47947 */ /* 0x000fea000383ffff */
.L_x_9179:
        /* <DEDUP_REMOVED lines=8> */
.L_x_9246:
[----:B------:R-:W-:Y:S05]  /*144e0*/  BSYNC B0 ;  /* 0x0000000000007941 */ /* 0x000fea0003800000 */
.L_x_9245:
[----:B------:R-:W-:Y:S01]  /*144f0*/  MOV R13, R4 ;  /* 0x00000004000d7202 */ /* 0x000fe20000000f00 */
        /* <DEDUP_REMOVED lines=8> */
.L_x_9247:
[----:B------:R-:W-:Y:S02]  /*14580*/  IMAD.MOV.U32 R13, RZ, RZ, R0 ;  /* 0x000000ffff0d7224 */ /* 0x000fe400078e0000 */
[----:B------:R-:W-:Y:S02]  /*14590*/  IMAD.MOV.U32 R12, RZ, RZ, 0x1 ;  /* 0x00000001ff0c7424 */ /* 0x000fe400078e00ff */
[----:B------:R-:W-:-:S07]  /*145a0*/  IMAD.MOV.U32 R3, RZ, RZ, R14 ;  /* 0x000000ffff037224 */ /* 0x000fce00078e000e */
[----:B------:R-:W-:Y:S05]  /*145b0*/  WARPSYNC.COLLECTIVE R15, `(.L_x_9248) ;  /* 0x000000000f087348 */ /* 0x000fea0003c00000 */
[----:B------:R0:W1:Y:S02]  /*145c0*/  SHFL.IDX P6, R14, R13, R12, R11 ;  /* 0x0000000c0d0e7389 */ /* 0x00006400000c000b */
[----:B01----:R-:W-:Y:S01]  /*145d0*/  ENDCOLLECTIVE ;  /* 0x000000000000791b */ /* 0x003fe20003800000 */
.L_x_9248:
        /* <DEDUP_REMOVED lines=12> */
[----:B0-----:R-:W-:Y:S01]  /*146a0*/  MOV R2, R14 ;  /* 0x0000000e00027202 */ /* 0x001fe20000000f00 */
[----:B------:R-:W-:-:S07]  /*146b0*/  @P1 IMAD R8, R5, 0x2, R22 ;  /* 0x0000000205081824 */ /* 0x000fce00078e0216 */
[----:B------:R-:W-:Y:S05]  /*146c0*/  WARPSYNC.COLLECTIVE R15, `(.L_x_9249) ;  /* 0x000000000f087348 */ /* 0x000fea0003c00000 */
[----:B------:R0:W1:Y:S02]  /*146d0*/  SHFL.IDX P6, R14, R13, R12, R11 ;  /* 0x0000000c0d0e7389 */ /* 0x00006400000c000b */
[----:B01----:R-:W-:Y:S01]  /*146e0*/  ENDCOLLECTIVE ;  /* 0x000000000000791b */ /* 0x003fe20003800000 */
.L_x_9249:
[----:B------:R-:W-:Y:S02]  /*146f0*/  IMAD.MOV.U32 R13, RZ, RZ, R0 ;  /* 0x000000ffff0d7224 */ /* 0x000fe400078e0000 */
[----:B------:R-:W-:Y:S02]  /*14700*/  IMAD.MOV.U32 R12, RZ, RZ, 0x2 ;  /* 0x00000002ff0c7424 */ /* 0x000fe400078e00ff */
[----:B------:R-:W-:-:S07]  /*14710*/  IMAD.MOV.U32 R3, RZ, RZ, R14 ;  /* 0x000000ffff037224 */ /* 0x000fce00078e000e */
[----:B------:R-:W-:Y:S05]  /*14720*/  WARPSYNC.COLLECTIVE R15, `(.L_x_9250) ;  /* 0x000000000f087348 */ /* 0x000fea0003c00000 */
[----:B------:R0:W1:Y:S02]  /*14730*/  SHFL.IDX P6, R14, R13, R12, R11 ;  /* 0x0000000c0d0e7389 */ /* 0x00006400000c000b */
[----:B01----:R-:W-:Y:S01]  /*14740*/  ENDCOLLECTIVE ;  /* 0x000000000000791b */ /* 0x003fe20003800000 */
.L_x_9250:
        /* <DEDUP_REMOVED lines=16> */
.L_x_9251:
[----:B------:R-:W-:Y:S02]  /*14850*/  @P1 IMAD R8, R5, 0x2, R22 ;  /* 0x0000000205081824 */ /* 0x000fe400078e0216 */
[----:B------:R-:W-:Y:S02]  /*14860*/  IMAD.MOV.U32 R13, RZ, RZ, R0 ;  /* 0x000000ffff0d7224 */ /* 0x000fe400078e0000 */
[----:B------:R-:W-:Y:S01]  /*14870*/  IMAD.MOV.U32 R12, RZ, RZ, 0x3 ;  /* 0x00000003ff0c7424 */ /* 0x000fe200078e00ff */
[----:B------:R-:W-:-:S07]  /*14880*/  MOV R3, R14 ;  /* 0x0000000e00037202 */ /* 0x000fce0000000f00 */
[----:B------:R-:W-:Y:S05]  /*14890*/  WARPSYNC.COLLECTIVE R15, `(.L_x_9252) ;  /* 0x000000000f087348 */ /* 0x000fea0003c00000 */
[----:B------:R0:W1:Y:S02]  /*148a0*/  SHFL.IDX P6, R14, R13, R12, R11 ;  /* 0x0000000c0d0e7389 */ /* 0x00006400000c000b */
[----:B01----:R-:W-:Y:S01]  /*148b0*/  ENDCOLLECTIVE ;  /* 0x000000000000791b */ /* 0x003fe20003800000 */
.L_x_9252:
        /* <DEDUP_REMOVED lines=16> */
.L_x_9253:
[----:B------:R-:W-:Y:S01]  /*149c0*/  @P1 LEA R8, R5, R22, 0x1 ;  /* 0x0000001605081211 */ /* 0x000fe200078e08ff */
[----:B------:R-:W-:Y:S02]  /*149d0*/  IMAD.MOV.U32 R13, RZ, RZ, R0 ;  /* 0x000000ffff0d7224 */ /* 0x000fe400078e0000 */
[----:B------:R-:W-:Y:S02]  /*149e0*/  IMAD.MOV.U32 R12, RZ, RZ, 0x4 ;  /* 0x00000004ff0c7424 */ /* 0x000fe400078e00ff */
[----:B------:R-:W-:-:S07]  /*149f0*/  IMAD.MOV.U32 R3, RZ, RZ, R14 ;  /* 0x000000ffff037224 */ /* 0x000fce00078e000e */
[----:B------:R-:W-:Y:S05]  /*14a00*/  WARPSYNC.COLLECTIVE R15, `(.L_x_9254) ;  /* 0x000000000f087348 */ /* 0x000fea0003c00000 */
[----:B------:R0:W1:Y:S02]  /*14a10*/  SHFL.IDX P6, R14, R13, R12, R11 ;  /* 0x0000000c0d0e7389 */ /* 0x00006400000c000b */
[----:B01----:R-:W-:Y:S01]  /*14a20*/  ENDCOLLECTIVE ;  /* 0x000000000000791b */ /* 0x003fe20003800000 */
.L_x_9254:
        /* <DEDUP_REMOVED lines=16> */
.L_x_9255:
[----:B------:R-:W-:Y:S02]  /*14b30*/  @P1 IMAD R8, R5, 0x2, R22 ;  /* 0x0000000205081824 */ /* 0x000fe400078e0216 */
[----:B------:R-:W-:Y:S01]  /*14b40*/  IMAD.MOV.U32 R13, RZ, RZ, R0 ;  /* 0x000000ffff0d7224 */ /* 0x000fe200078e0000 */
[----:B------:R-:W-:Y:S01]  /*14b50*/  MOV R12, 0x5 ;  /* 0x00000005000c7802 */ /* 0x000fe20000000f00 */
[----:B------:R-:W-:-:S07]  /*14b60*/  IMAD.MOV.U32 R3, RZ, RZ, R14 ;  /* 0x000000ffff037224 */ /* 0x000fce00078e000e */
[----:B------:R-:W-:Y:S05]  /*14b70*/  WARPSYNC.COLLECTIVE R15, `(.L_x_9256) ;  /* 0x000000000f087348 */ /* 0x000fea0003c00000 */
[----:B------:R0:W1:Y:S02]  /*14b80*/  SHFL.IDX P6, R14, R13, R12, R11 ;  /* 0x0000000c0d0e7389 */ /* 0x00006400000c000b */
[----:B01----:R-:W-:Y:S01]  /*14b90*/  ENDCOLLECTIVE ;  /* 0x000000000000791b */ /* 0x003fe20003800000 */
.L_x_9256:
        /* <DEDUP_REMOVED lines=16> */
.L_x_9257:
[----:B------:R-:W-:Y:S02]  /*14ca0*/  @P1 IMAD R8, R5, 0x2, R22 ;  /* 0x0000000205081824 */ /* 0x000fe400078e0216 */
[----:B------:R-:W-:Y:S02]  /*14cb0*/  IMAD.MOV.U32 R13, RZ, RZ, R0 ;  /* 0x000000ffff0d7224 */ /* 0x000fe400078e0000 */
[----:B------:R-:W-:Y:S02]  /*14cc0*/  IMAD.MOV.U32 R12, RZ, RZ, 0x6 ;  /* 0x00000006ff0c7424 */ /* 0x000fe400078e00ff */
[----:B------:R-:W-:-:S07]  /*14cd0*/  IMAD.MOV.U32 R3, RZ, RZ, R14 ;  /* 0x000000ffff037224 */ /* 0x000fce00078e000e */
[----:B------:R-:W-:Y:S05]  /*14ce0*/  WARPSYNC.COLLECTIVE R15, `(.L_x_9258) ;  /* 0x000000000f087348 */ /* 0x000fea0003c00000 */
[----:B------:R0:W1:Y:S02]  /*14cf0*/  SHFL.IDX P6, R14, R13, R12, R11 ;  /* 0x0000000c0d0e7389 */ /* 0x00006400000c000b */
[----:B01----:R-:W-:Y:S01]  /*14d00*/  ENDCOLLECTIVE ;  /* 0x000000000000791b */ /* 0x003fe20003800000 */
.L_x_9258:
        /* <DEDUP_REMOVED lines=16> */
.L_x_9259:
[----:B------:R-:W-:Y:S02]  /*14e10*/  @P1 IMAD R8, R5, 0x2, R22 ;  /* 0x0000000205081824 */ /* 0x000fe400078e0216 */
[----:B------:R-:W-:Y:S02]  /*14e20*/  IMAD.MOV.U32 R13, RZ, RZ, R0 ;  /* 0x000000ffff0d7224 */ /* 0x000fe400078e0000 */
[----:B------:R-:W-:Y:S02]  /*14e30*/  IMAD.MOV.U32 R12, RZ, RZ, 0x7 ;  /* 0x00000007ff0c7424 */ /* 0x000fe400078e00ff */
[----:B------:R-:W-:-:S07]  /*14e40*/  IMAD.MOV.U32 R3, RZ, RZ, R14 ;  /* 0x000000ffff037224 */ /* 0x000fce00078e000e */
[----:B------:R-:W-:Y:S05]  /*14e50*/  WARPSYNC.COLLECTIVE R15, `(.L_x_9260) ;  /* 0x000000000f087348 */ /* 0x000fea0003c00000 */
[----:B------:R0:W1:Y:S02]  /*14e60*/  SHFL.IDX P6, R14, R13, R12, R11 ;  /* 0x0000000c0d0e7389 */ /* 0x00006400000c000b */
[----:B01----:R-:W-:Y:S01]  /*14e70*/  ENDCOLLECTIVE ;  /* 0x000000000000791b */ /* 0x003fe20003800000 */
.L_x_9260:
        /* <DEDUP_REMOVED lines=10> */
.L_x_9261:
[----:B------:R-:W-:Y:S01]  /*14f20*/  @!PT LDS RZ, [RZ] ;  /* 0x00000000fffff984 */ /* 0x000fe20000000800 */
[----:B------:R-:W-:Y:S01]  /*14f30*/  @!PT LDS RZ, [RZ] ;  /* 0x00000000fffff984 */ /* 0x000fe20000000800 */
[----:B------:R-:W-:Y:S01]  /*14f40*/  @!PT LDS RZ, [RZ] ;  /* 0x00000000fffff984 */ /* 0x000fe20000000800 */
[----:B------:R-:W-:Y:S04]  /*14f50*/  @P1 LDGSTS.E.BYPASS.LTC128B.128 [R8+0x1b400], desc[UR36][R2.64], !P3 ;  /* 0x1b40000002081fae */ /* 0x000fe8000d901d64 */
[----:B------:R0:W-:Y:S02]  /*14f60*/  @P1 LDGSTS.E.BYPASS.LTC128B.128 [R8+0x1f400], desc[UR36][R2.64+0x80], !P2 ;  /* 0x1f40008002081fae */ /* 0x0001e4000d101d64 */
[----:B0-----:R-:W-:Y:S01]  /*14f70*/  IMAD.MOV.U32 R2, RZ, RZ, R14 ;  /* 0x000000ffff027224 */ /* 0x001fe200078e000e */
[----:B------:R-:W-:Y:S06]  /*14f80*/  BRA `(.L_x_9262) ;  /* 0xffffffb400c07947 */ /* 0x000fec000383ffff */
.L_x_9184:
        /* <DEDUP_REMOVED lines=9> */
.L_x_9263:
[C---:B------:R-:W-:Y:S02]  /*15020*/  ISETP.GE.AND P2, PT, R17.reuse, R5, PT ;  /* 0x000000051100720c */ /* 0x040fe40003f46270 */
[----:B------:R-:W-:Y:S01]  /*15030*/  IADD3 R6, R17, 0x10, RZ ;  /* 0x0000001011067810 */ /* 0x000fe20007ffe0ff */
[----:B------:R-:W-:Y:S02]  /*15040*/  IMAD.MOV.U32 R13, RZ, RZ, R0 ;  /* 0x000000ffff0d7224 */ /* 0x000fe400078e0000 */
[----:B------:R-:W-:-:S08]  /*15050*/  IMAD.MOV.U32 R2, RZ, RZ, R14 ;  /* 0x000000ffff027224 */ /* 0x000fd000078e000e */
[----:B------:R-:W-:Y:S05]  /*15060*/  WARPSYNC.COLLECTIVE R15, `(.L_x_9264) ;  /* 0x000000000f087348 */ /* 0x000fea0003c00000 */
[----:B------:R0:W1:Y:S02]  /*15070*/  SHFL.IDX P6, R14, R13, R12, R11 ;  /* 0x0000000c0d0e7389 */ /* 0x00006400000c000b */
[----:B01----:R-:W-:Y:S01]  /*15080*/  ENDCOLLECTIVE ;  /* 0x000000000000791b */ /* 0x003fe20003800000 */
.L_x_9264:
        /* <DEDUP_REMOVED lines=8> */
.L_x_9265:
        /* <DEDUP_REMOVED lines=12> */
.L_x_9266:
        /* <DEDUP_REMOVED lines=8> */
.L_x_9267:
        /* <DEDUP_REMOVED lines=13> */
.L_x_9268:
        /* <DEDUP_REMOVED lines=8> */
.L_x_9269:
        /* <DEDUP_REMOVED lines=13> */
.L_x_9270:
        /* <DEDUP_REMOVED lines=8> */
.L_x_9271:
        /* <DEDUP_REMOVED lines=8> */
[----:B------:R-:W-:Y:S01]  /*15570*/  IMAD.MOV.U32 R13, RZ, RZ, R0 ;  /* 0x000000ffff0d7224 */ /* 0x000fe200078e0000 */
[----:B0-----:R-:W-:-:S09]  /*15580*/  MOV R2, R14 ;  /* 0x0000000e00027202 */ /* 0x001fd20000000f00 */
[----:B------:R-:W-:Y:S05]  /*15590*/  WARPSYNC.COLLECTIVE R15, `(.L_x_9272) ;  /* 0x000000000f087348 */ /* 0x000fea0003c00000 */
[----:B------:R0:W1:Y:S02]  /*155a0*/  SHFL.IDX P6, R14, R13, R12, R11 ;  /* 0x0000000c0d0e7389 */ /* 0x00006400000c000b */
[----:B01----:R-:W-:Y:S01]  /*155b0*/  ENDCOLLECTIVE ;  /* 0x000000000000791b */ /* 0x003fe20003800000 */
.L_x_9272:
        /* <DEDUP_REMOVED lines=8> */
.L_x_9273:
[----:B------:R-:W-:-:S05]  /*15640*/  @!P2 IMAD.MOV.U32 R3, RZ, RZ, R7 ;  /* 0x000000ffff03a224 */ /* 0x000fca00078e0007 */
        /* <DEDUP_REMOVED lines=12> */
.L_x_9274:
        /* <DEDUP_REMOVED lines=8> */
.L_x_9275:
        /* <DEDUP_REMOVED lines=12> */
.L_x_9276:
        /* <DEDUP_REMOVED lines=8> */
.L_x_9277:
        /* <DEDUP_REMOVED lines=11> */
.L_x_9278:
[----:B------:R-:W-:Y:S05]  /*15980*/  BRA `(.L_x_9279) ;  /* 0xffffffb800287947 */ /* 0x000fea000383ffff */
.L_x_9189:
[----:B0-----:R0:W1:Y:S02]  /*15990*/  SYNCS.PHASECHK.TRANS64.TRYWAIT P1, [R22+URZ+0x28820], R3 ;  /* 0x02882003160075a7 */ /* 0x001064000802017f */
[----:B-1----:R-:W-:Y:S05]  /*159a0*/  @!P1 NANOSLEEP.SYNCS 0x989680 ;  /* 0x009896800000995d */ /* 0x002fea0003900000 */
[----:B------:R-:W1:Y:S02]  /*159b0*/  @!P1 SYNCS.PHASECHK.TRANS64 P1, [R22+URZ+0x28820], R3 ;  /* 0x02882003160095a7 */ /* 0x000e64000802007f */
[----:B-1----:R-:W-:Y:S05]  /*159c0*/  @!P1 BRA `(.L_x_9189) ;  /* 0xfffffffc00f09947 */ /* 0x002fea000383ffff */
[----:B------:R-:W-:Y:S05]  /*159d0*/  BRA `(.L_x_9280) ;  /* 0xffffffb800a07947 */ /* 0x000fea000383ffff */
.L_x_9194:
[----:B0-----:R0:W1:Y:S02]  /*159e0*/  SYNCS.PHASECHK.TRANS64.TRYWAIT P0, [R6+URZ+0x28840], R3 ;  /* 0x02884003060075a7 */ /* 0x001064000800017f */
[----:B-1----:R-:W-:Y:S05]  /*159f0*/  @!P0 NANOSLEEP.SYNCS 0x989680 ;  /* 0x009896800000895d */ /* 0x002fea0003900000 */
[----:B------:R-:W1:Y:S02]  /*15a00*/  @!P0 SYNCS.PHASECHK.TRANS64 P0, [R6+URZ+0x28840], R3 ;  /* 0x02884003060085a7 */ /* 0x000e64000800007f */
[----:B-1----:R-:W-:Y:S05]  /*15a10*/  @!P0 BRA `(.L_x_9194) ;  /* 0xfffffffc00f08947 */ /* 0x002fea000383ffff */
[----:B------:R-:W-:Y:S05]  /*15a20*/  BRA `(.L_x_9281) ;  /* 0xffffffbc00607947 */ /* 0x000fea000383ffff */
.L_x_9195:
        /* <DEDUP_REMOVED lines=8> */
.L_x_9283:
[----:B------:R-:W-:Y:S05]  /*15ab0*/  BSYNC B1 ;  /* 0x0000000000017941 */ /* 0x000fea0003800000 */
.L_x_9282:
        /* <DEDUP_REMOVED lines=9> */
.L_x_9284:
[----:B------:R-:W-:Y:S02]  /*15b50*/  IMAD R8, R8, 0x2, R22 ;  /* 0x0000000208087824 */ /* 0x000fe400078e0216 */
[----:B------:R-:W-:Y:S02]  /*15b60*/  IMAD.MOV.U32 R13, RZ, RZ, R9 ;  /* 0x000000ffff0d7224 */ /* 0x000fe400078e0009 */
[----:B------:R-:W-:Y:S02]  /*15b70*/  IMAD.MOV.U32 R12, RZ, RZ, 0x1 ;  /* 0x00000001ff0c7424 */ /* 0x000fe400078e00ff */
[----:B------:R-:W-:-:S07]  /*15b80*/  IMAD.MOV.U32 R2, RZ, RZ, R14 ;  /* 0x000000ffff027224 */ /* 0x000fce00078e000e */
[----:B------:R-:W-:Y:S05]  /*15b90*/  WARPSYNC.COLLECTIVE R15, `(.L_x_9285) ;  /* 0x000000000f087348 */ /* 0x000fea0003c00000 */
[----:B------:R0:W1:Y:S02]  /*15ba0*/  SHFL.IDX P6, R14, R13, R12, R11 ;  /* 0x0000000c0d0e7389 */ /* 0x00006400000c000b */
[----:B01----:R-:W-:Y:S01]  /*15bb0*/  ENDCOLLECTIVE ;  /* 0x000000000000791b */ /* 0x003fe20003800000 */
.L_x_9285:
        /* <DEDUP_REMOVED lines=12> */
.L_x_9286:
[----:B------:R-:W-:Y:S01]  /*15c80*/  IMAD.MOV.U32 R13, RZ, RZ, R9 ;  /* 0x000000ffff0d7224 */ /* 0x000fe200078e0009 */
[----:B------:R-:W-:Y:S01]  /*15c90*/  MOV R12, 0x2 ;  /* 0x00000002000c7802 */ /* 0x000fe20000000f00 */
[----:B------:R-:W-:-:S07]  /*15ca0*/  IMAD.MOV.U32 R2, RZ, RZ, R14 ;  /* 0x000000ffff027224 */ /* 0x000fce00078e000e */
[----:B------:R-:W-:Y:S05]  /*15cb0*/  WARPSYNC.COLLECTIVE R15, `(.L_x_9287) ;  /* 0x000000000f087348 */ /* 0x000fea0003c00000 */
[----:B------:R0:W1:Y:S02]  /*15cc0*/  SHFL.IDX P6, R14, R13, R12, R11 ;  /* 0x0000000c0d0e7389 */ /* 0x00006400000c000b */
[----:B01----:R-:W-:Y:S01]  /*15cd0*/  ENDCOLLECTIVE ;  /* 0x000000000000791b */ /* 0x003fe20003800000 */
.L_x_9287:
        /* <DEDUP_REMOVED lines=12> */
.L_x_9288:
[----:B------:R-:W-:Y:S02]  /*15da0*/  IMAD.MOV.U32 R13, RZ, RZ, R9 ;  /* 0x000000ffff0d7224 */ /* 0x000fe400078e0009 */
[----:B------:R-:W-:Y:S02]  /*15db0*/  IMAD.MOV.U32 R12, RZ, RZ, 0x3 ;  /* 0x00000003ff0c7424 */ /* 0x000fe400078e00ff */
[----:B------:R-:W-:-:S07]  /*15dc0*/  IMAD.MOV.U32 R2, RZ, RZ, R14 ;  /* 0x000000ffff027224 */ /* 0x000fce00078e000e */
[----:B------:R-:W-:Y:S05]  /*15dd0*/  WARPSYNC.COLLECTIVE R15, `(.L_x_9289) ;  /* 0x000000000f087348 */ /* 0x000fea0003c00000 */
[----:B------:R0:W1:Y:S02]  /*15de0*/  SHFL.IDX P6, R14, R13, R12, R11 ;  /* 0x0000000c0d0e7389 */ /* 0x00006400000c000b */
[----:B01----:R-:W-:Y:S01]  /*15df0*/  ENDCOLLECTIVE ;  /* 0x000000000000791b */ /* 0x003fe20003800000 */
.L_x_9289:
        /* <DEDUP_REMOVED lines=12> */
.L_x_9290:
[----:B------:R-:W-:Y:S02]  /*15ec0*/  IMAD.MOV.U32 R13, RZ, RZ, R9 ;  /* 0x000000ffff0d7224 */ /* 0x000fe400078e0009 */
[----:B------:R-:W-:Y:S01]  /*15ed0*/  IMAD.MOV.U32 R12, RZ, RZ, 0x4 ;  /* 0x00000004ff0c7424 */ /* 0x000fe200078e00ff */
[----:B------:R-:W-:-:S07]  /*15ee0*/  MOV R2, R14 ;  /* 0x0000000e00027202 */ /* 0x000fce0000000f00 */
[----:B------:R-:W-:Y:S05]  /*15ef0*/  WARPSYNC.COLLECTIVE R15, `(.L_x_9291) ;  /* 0x000000000f087348 */ /* 0x000fea0003c00000 */
[----:B------:R0:W1:Y:S02]  /*15f00*/  SHFL.IDX P6, R14, R13, R12, R11 ;  /* 0x0000000c0d0e7389 */ /* 0x00006400000c000b */
[----:B01----:R-:W-:Y:S01]  /*15f10*/  ENDCOLLECTIVE ;  /* 0x000000000000791b */ /* 0x003fe20003800000 */
.L_x_9291:
        /* <DEDUP_REMOVED lines=12> */
.L_x_9292:
[----:B------:R-:W-:Y:S01]  /*15fe0*/  IMAD.MOV.U32 R13, RZ, RZ, R9 ;  /* 0x000000ffff0d7224 */ /* 0x000fe200078e0009 */
[----:B------:R-:W-:Y:S01]  /*15ff0*/  MOV R12, 0x5 ;  /* 0x00000005000c7802 */ /* 0x000fe20000000f00 */
[----:B------:R-:W-:-:S07]  /*16000*/  IMAD.MOV.U32 R2, RZ, RZ, R14 ;  /* 0x000000ffff027224 */ /* 0x000fce00078e000e */
[----:B------:R-:W-:Y:S05]  /*16010*/  WARPSYNC.COLLECTIVE R15, `(.L_x_9293) ;  /* 0x000000000f087348 */ /* 0x000fea0003c00000 */
[----:B------:R0:W1:Y:S02]  /*16020*/  SHFL.IDX P6, R14, R13, R12, R11 ;  /* 0x0000000c0d0e7389 */ /* 0x00006400000c000b */
[----:B01----:R-:W-:Y:S01]  /*16030*/  ENDCOLLECTIVE ;  /* 0x000000000000791b */ /* 0x003fe20003800000 */
.L_x_9293:
        /* <DEDUP_REMOVED lines=12> */
.L_x_9294:
[----:B------:R-:W-:Y:S02]  /*16100*/  IMAD.MOV.U32 R13, RZ, RZ, R9 ;  /* 0x000000ffff0d7224 */ /* 0x000fe400078e0009 */
[----:B------:R-:W-:Y:S02]  /*16110*/  IMAD.MOV.U32 R12, RZ, RZ, 0x6 ;  /* 0x00000006ff0c7424 */ /* 0x000fe400078e00ff */
[----:B------:R-:W-:-:S07]  /*16120*/  IMAD.MOV.U32 R2, RZ, RZ, R14 ;  /* 0x000000ffff027224 */ /* 0x000fce00078e000e */
[----:B------:R-:W-:Y:S05]  /*16130*/  WARPSYNC.COLLECTIVE R15, `(.L_x_9295) ;  /* 0x000000000f087348 */ /* 0x000fea0003c00000 */
[----:B------:R0:W1:Y:S02]  /*16140*/  SHFL.IDX P6, R14, R13, R12, R11 ;  /* 0x0000000c0d0e7389 */ /* 0x00006400000c000b */
[----:B01----:R-:W-:Y:S01]  /*16150*/  ENDCOLLECTIVE ;  /* 0x000000000000791b */ /* 0x003fe20003800000 */
.L_x_9295:
        /* <DEDUP_REMOVED lines=12> */
.L_x_9296:
[----:B------:R-:W-:Y:S02]  /*16220*/  IMAD.MOV.U32 R13, RZ, RZ, R9 ;  /* 0x000000ffff0d7224 */ /* 0x000fe400078e0009 */
[----:B------:R-:W-:Y:S01]  /*16230*/  IMAD.MOV.U32 R12, RZ, RZ, 0x7 ;  /* 0x00000007ff0c7424 */ /* 0x000fe200078e00ff */
[----:B------:R-:W-:-:S07]  /*16240*/  MOV R2, R14 ;  /* 0x0000000e00027202 */ /* 0x000fce0000000f00 */
[----:B------:R-:W-:Y:S05]  /*16250*/  WARPSYNC.COLLECTIVE R15, `(.L_x_9297) ;  /* 0x000000000f087348 */ /* 0x000fea0003c00000 */
[----:B------:R0:W1:Y:S02]  /*16260*/  SHFL.IDX P6, R14, R13, R12, R11 ;  /* 0x0000000c0d0e7389 */ /* 0x00006400000c000b */
[----:B01----:R-:W-:Y:S01]  /*16270*/  ENDCOLLECTIVE ;  /* 0x000000000000791b */ /* 0x003fe20003800000 */
.L_x_9297:
        /* <DEDUP_REMOVED lines=12> */
.L_x_9298:
[----:B------:R-:W-:Y:S01]  /*16340*/  IMAD.MOV.U32 R2, RZ, RZ, R14 ;  /* 0x000000ffff027224 */ /* 0x000fe200078e000e */
[----:B------:R-:W-:Y:S06]  /*16350*/  BRA `(.L_x_9299) ;  /* 0xffffffb8002c7947 */ /* 0x000fec000383ffff */
.L_x_9200:
[----:B-1----:R1:W3:Y:S02]  /*16360*/  SYNCS.PHASECHK.TRANS64.TRYWAIT P0, [R6+URZ+0x28860], R2 ;  /* 0x02886002060075a7 */ /* 0x0022e4000800017f */
[----:B---3--:R-:W-:Y:S05]  /*16370*/  @!P0 NANOSLEEP.SYNCS 0x989680 ;  /* 0x009896800000895d */ /* 0x008fea0003900000 */
[----:B------:R-:W3:Y:S02]  /*16380*/  @!P0 SYNCS.PHASECHK.TRANS64 P0, [R6+URZ+0x28860], R2 ;  /* 0x02886002060085a7 */ /* 0x000ee4000800007f */
[----:B---3--:R-:W-:Y:S05]  /*16390*/  @!P0 BRA `(.L_x_9200) ;  /* 0xfffffffc00f08947 */ /* 0x008fea000383ffff */
[----:B------:R-:W-:Y:S05]  /*163a0*/  BRA `(.L_x_9300) ;  /* 0xffffffb800887947 */ /* 0x000fea000383ffff */
.L_x_9201:
        /* <DEDUP_REMOVED lines=8> */
.L_x_9302:
[----:B------:R-:W-:Y:S05]  /*16430*/  BSYNC B1 ;  /* 0x0000000000017941 */ /* 0x000fea0003800000 */
.L_x_9301:
[----:B------:R-:W-:Y:S01]  /*16440*/  IMAD.MOV.U32 R13, RZ, RZ, R18 ;  /* 0x000000ffff0d7224 */ /* 0x000fe200078e0012 */
[----:B------:R-:W-:Y:S01]  /*16450*/  LEA R7, R7, R22, 0x1 ;  /* 0x0000001607077211 */ /* 0x000fe200078e08ff */
[----:B------:R-:W-:Y:S02]  /*16460*/  IMAD.MOV.U32 R12, RZ, RZ, RZ ;  /* 0x000000ffff0c7224 */ /* 0x000fe400078e00ff */
[----:B------:R-:W-:Y:S02]  /*16470*/  IMAD.MOV.U32 R11, RZ, RZ, 0x181f ;  /* 0x0000181fff0b7424 */ /* 0x000fe400078e00ff */
[----:B------:R-:W-:Y:S02]  /*16480*/  IMAD.MOV.U32 R15, RZ, RZ, -0x1 ;  /* 0xffffffffff0f7424 */ /* 0x000fe400078e00ff */
[----:B------:R-:W-:-:S07]  /*16490*/  IMAD.MOV.U32 R3, RZ, RZ, R14 ;  /* 0x000000ffff037224 */ /* 0x000fce00078e000e */
[----:B------:R-:W-:Y:S05]  /*164a0*/  WARPSYNC.COLLECTIVE R15, `(.L_x_9303) ;  /* 0x000000000f087348 */ /* 0x000fea0003c00000 */
[----:B------:R0:W1:Y:S02]  /*164b0*/  SHFL.IDX P6, R14, R13, R12, R11 ;  /* 0x0000000c0d0e7389 */ /* 0x00006400000c000b */
[----:B01----:R-:W-:Y:S01]  /*164c0*/  ENDCOLLECTIVE ;  /* 0x000000000000791b */ /* 0x003fe20003800000 */
.L_x_9303:
[----:B------:R-:W-:Y:S02]  /*164d0*/  IMAD.MOV.U32 R13, RZ, RZ, R24 ;  /* 0x000000ffff0d7224 */ /* 0x000fe400078e0018 */
[----:B------:R-:W-:Y:S02]  /*164e0*/  IMAD.MOV.U32 R12, RZ, RZ, 0x1 ;  /* 0x00000001ff0c7424 */ /* 0x000fe400078e00ff */
[----:B------:R-:W-:-:S07]  /*164f0*/  IMAD.MOV.U32 R2, RZ, RZ, R14 ;  /* 0x000000ffff027224 */ /* 0x000fce00078e000e */
[----:B------:R-:W-:Y:S05]  /*16500*/  WARPSYNC.COLLECTIVE R15, `(.L_x_9304) ;  /* 0x000000000f087348 */ /* 0x000fea0003c00000 */
[----:B------:R0:W1:Y:S02]  /*16510*/  SHFL.IDX P6, R14, R13, R12, R11 ;  /* 0x0000000c0d0e7389 */ /* 0x00006400000c000b */
[----:B01----:R-:W-:Y:S01]  /*16520*/  ENDCOLLECTIVE ;  /* 0x000000000000791b */ /* 0x003fe20003800000 */
.L_x_9304:
        /* <DEDUP_REMOVED lines=14> */
.L_x_9305:
[----:B------:R-:W-:Y:S02]  /*16610*/  IMAD.MOV.U32 R13, RZ, RZ, R24 ;  /* 0x000000ffff0d7224 */ /* 0x000fe400078e0018 */
[----:B------:R-:W-:Y:S02]  /*16620*/  IMAD.MOV.U32 R12, RZ, RZ, 0x2 ;  /* 0x00000002ff0c7424 */ /* 0x000fe400078e00ff */
[----:B------:R-:W-:-:S07]  /*16630*/  IMAD.MOV.U32 R2, RZ, RZ, R14 ;  /* 0x000000ffff027224 */ /* 0x000fce00078e000e */
[----:B------:R-:W-:Y:S05]  /*16640*/  WARPSYNC.COLLECTIVE R15, `(.L_x_9306) ;  /* 0x000000000f087348 */ /* 0x000fea0003c00000 */
[----:B------:R0:W1:Y:S02]  /*16650*/  SHFL.IDX P6, R14, R13, R12, R11 ;  /* 0x0000000c0d0e7389 */ /* 0x00006400000c000b */
[----:B01----:R-:W-:Y:S01]  /*16660*/  ENDCOLLECTIVE ;  /* 0x000000000000791b */ /* 0x003fe20003800000 */
.L_x_9306:
        /* <DEDUP_REMOVED lines=14> */
.L_x_9307:
[----:B------:R-:W-:Y:S02]  /*16750*/  IMAD.MOV.U32 R13, RZ, RZ, R24 ;  /* 0x000000ffff0d7224 */ /* 0x000fe400078e0018 */
[----:B------:R-:W-:Y:S02]  /*16760*/  IMAD.MOV.U32 R12, RZ, RZ, 0x3 ;  /* 0x00000003ff0c7424 */ /* 0x000fe400078e00ff */
[----:B------:R-:W-:-:S07]  /*16770*/  IMAD.MOV.U32 R2, RZ, RZ, R14 ;  /* 0x000000ffff027224 */ /* 0x000fce00078e000e */
[----:B------:R-:W-:Y:S05]  /*16780*/  WARPSYNC.COLLECTIVE R15, `(.L_x_9308) ;  /* 0x000000000f087348 */ /* 0x000fea0003c00000 */
[----:B------:R0:W1:Y:S02]  /*16790*/  SHFL.IDX P6, R14, R13, R12, R11 ;  /* 0x0000000c0d0e7389 */ /* 0x00006400000c000b */
[----:B01----:R-:W-:Y:S01]  /*167a0*/  ENDCOLLECTIVE ;  /* 0x000000000000791b */ /* 0x003fe20003800000 */
.L_x_9308:
        /* <DEDUP_REMOVED lines=14> */
.L_x_9309:
[----:B------:R-:W-:Y:S02]  /*16890*/  IMAD.MOV.U32 R13, RZ, RZ, R24 ;  /* 0x000000ffff0d7224 */ /* 0x000fe400078e0018 */
[----:B------:R-:W-:Y:S02]  /*168a0*/  IMAD.MOV.U32 R12, RZ, RZ, 0x4 ;  /* 0x00000004ff0c7424 */ /* 0x000fe400078e00ff */
[----:B------:R-:W-:-:S07]  /*168b0*/  IMAD.MOV.U32 R2, RZ, RZ, R14 ;  /* 0x000000ffff027224 */ /* 0x000fce00078e000e */
[----:B------:R-:W-:Y:S05]  /*168c0*/  WARPSYNC.COLLECTIVE R15, `(.L_x_9310) ;  /* 0x000000000f087348 */ /* 0x000fea0003c00000 */
[----:B------:R0:W1:Y:S02]  /*168d0*/  SHFL.IDX P6, R14, R13, R12, R11 ;  /* 0x0000000c0d0e7389 */ /* 0x00006400000c000b */
[----:B01----:R-:W-:Y:S01]  /*168e0*/  ENDCOLLECTIVE ;  /* 0x000000000000791b */ /* 0x003fe20003800000 */
.L_x_9310:
        /* <DEDUP_REMOVED lines=14> */
.L_x_9311:
[----:B------:R-:W-:Y:S02]  /*169d0*/  IMAD.MOV.U32 R13, RZ, RZ, R24 ;  /* 0x000000ffff0d7224 */ /* 0x000fe400078e0018 */
[----:B------:R-:W-:Y:S02]  /*169e0*/  IMAD.MOV.U32 R12, RZ, RZ, 0x5 ;  /* 0x00000005ff0c7424 */ /* 0x000fe400078e00ff */
[----:B------:R-:W-:-:S07]  /*169f0*/  IMAD.MOV.U32 R2, RZ, RZ, R14 ;  /* 0x000000ffff027224 */ /* 0x000fce00078e000e */
[----:B------:R-:W-:Y:S05]  /*16a00*/  WARPSYNC.COLLECTIVE R15, `(.L_x_9312) ;  /* 0x000000000f087348 */ /* 0x000fea0003c00000 */
[----:B------:R0:W1:Y:S02]  /*16a10*/  SHFL.IDX P6, R14, R13, R12, R11 ;  /* 0x0000000c0d0e7389 */ /* 0x00006400000c000b */
[----:B01----:R-:W-:Y:S01]  /*16a20*/  ENDCOLLECTIVE ;  /* 0x000000000000791b */ /* 0x003fe20003800000 */
.L_x_9312:
        /* <DEDUP_REMOVED lines=14> */
.L_x_9313:
[----:B------:R-:W-:Y:S02]  /*16b10*/  IMAD.MOV.U32 R13, RZ, RZ, R24 ;  /* 0x000000ffff0d7224 */ /* 0x000fe400078e0018 */
[----:B------:R-:W-:Y:S02]  /*16b20*/  IMAD.MOV.U32 R12, RZ, RZ, 0x6 ;  /* 0x00000006ff0c7424 */ /* 0x000fe400078e00ff */
[----:B------:R-:W-:-:S07]  /*16b30*/  IMAD.MOV.U32 R2, RZ, RZ, R14 ;  /* 0x000000ffff027224 */ /* 0x000fce00078e000e */
[----:B------:R-:W-:Y:S05]  /*16b40*/  WARPSYNC.COLLECTIVE R15, `(.L_x_9314) ;  /* 0x000000000f087348 */ /* 0x000fea0003c00000 */
[----:B------:R0:W1:Y:S02]  /*16b50*/  SHFL.IDX P6, R14, R13, R12, R11 ;  /* 0x0000000c0d0e7389 */ /* 0x00006400000c000b */
[----:B01----:R-:W-:Y:S01]  /*16b60*/  ENDCOLLECTIVE ;  /* 0x000000000000791b */ /* 0x003fe20003800000 */
.L_x_9314:
        /* <DEDUP_REMOVED lines=14> */
.L_x_9315:
[----:B------:R-:W-:Y:S02]  /*16c50*/  IMAD.MOV.U32 R13, RZ, RZ, R24 ;  /* 0x000000ffff0d7224 */ /* 0x000fe400078e0018 */
[----:B------:R-:W-:Y:S02]  /*16c60*/  IMAD.MOV.U32 R12, RZ, RZ, 0x7 ;  /* 0x00000007ff0c7424 */ /* 0x000fe400078e00ff */
[----:B------:R-:W-:-:S07]  /*16c70*/  IMAD.MOV.U32 R2, RZ, RZ, R14 ;  /* 0x000000ffff027224 */ /* 0x000fce00078e000e */
[----:B------:R-:W-:Y:S05]  /*16c80*/  WARPSYNC.COLLECTIVE R15, `(.L_x_9316) ;  /* 0x000000000f087348 */ /* 0x000fea0003c00000 */
[----:B------:R0:W1:Y:S02]  /*16c90*/  SHFL.IDX P6, R14, R13, R12, R11 ;  /* 0x0000000c0d0e7389 */ /* 0x00006400000c000b */
[----:B01----:R-:W-:Y:S01]  /*16ca0*/  ENDCOLLECTIVE ;  /* 0x000000000000791b */ /* 0x003fe20003800000 */
.L_x_9316:
        /* <DEDUP_REMOVED lines=13> */
.L_x_9317:
[----:B------:R-:W-:Y:S01]  /*16d80*/  @!PT LDS RZ, [RZ] ;  /* 0x00000000fffff984 */ /* 0x000fe20000000800 */
[----:B------:R-:W-:Y:S01]  /*16d90*/  @!PT LDS RZ, [RZ] ;  /* 0x00000000fffff984 */ /* 0x000fe20000000800 */
[----:B------:R-:W-:Y:S01]  /*16da0*/  @!PT LDS RZ, [RZ] ;  /* 0x00000000fffff984 */ /* 0x000fe20000000800 */
[----:B------:R1:W-:Y:S01]  /*16db0*/  LDGSTS.E.BYPASS.LTC128B.128 [R7+0x7400], desc[UR36][R2.64+0x80], !P0 ;  /* 0x0740008002077fae */ /* 0x0003e2000c101d64 */
[----:B------:R-:W-:Y:S05]  /*16dc0*/  BRA `(.L_x_9318) ;  /* 0xffffffb4000c7947 */ /* 0x000fea000383ffff */
.L_x_9209:
[----:B0-----:R0:W1:Y:S02]  /*16dd0*/  SYNCS.PHASECHK.TRANS64.TRYWAIT P0, [R0+URZ+0x28860], R3 ;  /* 0x02886003000075a7 */ /* 0x001064000800017f */
[----:B-1----:R-:W-:Y:S05]  /*16de0*/  @!P0 NANOSLEEP.SYNCS 0x989680 ;  /* 0x009896800000895d */ /* 0x002fea0003900000 */
[----:B------:R-:W1:Y:S02]  /*16df0*/  @!P0 SYNCS.PHASECHK.TRANS64 P0, [R0+URZ+0x28860], R3 ;  /* 0x02886003000085a7 */ /* 0x000e64000800007f */
[----:B-1----:R-:W-:Y:S05]  /*16e00*/  @!P0 BRA `(.L_x_9209) ;  /* 0xfffffffc00f08947 */ /* 0x002fea000383ffff */
[----:B------:R-:W-:Y:S05]  /*16e10*/  BRA `(.L_x_9319) ;  /* 0xffffffb800187947 */ /* 0x000fea000383ffff */
.L_x_9210:
        /* <DEDUP_REMOVED lines=8> */
.L_x_9321:
[----:B------:R-:W-:Y:S05]  /*16ea0*/  BSYNC B0 ;  /* 0x0000000000007941 */ /* 0x000fea0003800000 */
.L_x_9320:
[----:B------:R-:W-:Y:S01]  /*16eb0*/  IMAD.MOV.U32 R13, RZ, RZ, R18 ;  /* 0x000000ffff0d7224 */ /* 0x000fe200078e0012 */
[----:B------:R-:W-:Y:S01]  /*16ec0*/  MOV R3, R14 ;  /* 0x0000000e00037202 */ /* 0x000fe20000000f00 */
[----:B------:R-:W-:Y:S02]  /*16ed0*/  IMAD.MOV.U32 R12, RZ, RZ, RZ ;  /* 0x000000ffff0c7224 */ /* 0x000fe400078e00ff */
[----:B------:R-:W-:Y:S02]  /*16ee0*/  IMAD.MOV.U32 R11, RZ, RZ, 0x181f ;  /* 0x0000181fff0b7424 */ /* 0x000fe400078e00ff */
[----:B------:R-:W-:Y:S02]  /*16ef0*/  IMAD.MOV.U32 R15, RZ, RZ, -0x1 ;  /* 0xffffffffff0f7424 */ /* 0x000fe400078e00ff */
[----:B------:R-:W-:Y:S02]  /*16f00*/  IMAD.SHL.U32 R5, R30, 0x2, RZ ;  /* 0x000000021e057824 */ /* 0x000fe400078e00ff */
[----:B------:R-:W-:-:S07]  /*16f10*/  IMAD R4, R9, 0x2, R22 ;  /* 0x0000000209047824 */ /* 0x000fce00078e0216 */
[----:B------:R-:W-:Y:S05]  /*16f20*/  WARPSYNC.COLLECTIVE R15, `(.L_x_9322) ;  /* 0x000000000f087348 */ /* 0x000fea0003c00000 */
[----:B------:R0:W1:Y:S02]  /*16f30*/  SHFL.IDX P6, R14, R13, R12, R11 ;  /* 0x0000000c0d0e7389 */ /* 0x00006400000c000b */
[----:B01----:R-:W-:Y:S01]  /*16f40*/  ENDCOLLECTIVE ;  /* 0x000000000000791b */ /* 0x003fe20003800000 */
.L_x_9322:
        /* <DEDUP_REMOVED lines=11> */
.L_x_9323:
        /* <DEDUP_REMOVED lines=13> */
.L_x_9324:
[----:B------:R-:W-:Y:S02]  /*170d0*/  IMAD.MOV.U32 R13, RZ, RZ, R24 ;  /* 0x000000ffff0d7224 */ /* 0x000fe400078e0018 */
[----:B------:R-:W-:Y:S02]  /*170e0*/  IMAD.MOV.U32 R12, RZ, RZ, 0x2 ;  /* 0x00000002ff0c7424 */ /* 0x000fe400078e00ff */
[----:B------:R-:W-:-:S07]  /*170f0*/  IMAD.MOV.U32 R10, RZ, RZ, R14 ;  /* 0x000000ffff0a7224 */ /* 0x000fce00078e000e */
[----:B------:R-:W-:Y:S05]  /*17100*/  WARPSYNC.COLLECTIVE R15, `(.L_x_9325) ;  /* 0x000000000f087348 */ /* 0x000fea0003c00000 */
[----:B------:R0:W1:Y:S02]  /*17110*/  SHFL.IDX P6, R14, R13, R12, R11 ;  /* 0x0000000c0d0e7389 */ /* 0x00006400000c000b */
[----:B01----:R-:W-:Y:S01]  /*17120*/  ENDCOLLECTIVE ;  /* 0x000000000000791b */ /* 0x003fe20003800000 */
.L_x_9325:
        /* <DEDUP_REMOVED lines=14> */
.L_x_9326:
[----:B------:R-:W-:Y:S02]  /*17210*/  IMAD.MOV.U32 R13, RZ, RZ, R24 ;  /* 0x000000ffff0d7224 */ /* 0x000fe400078e0018 */
[----:B------:R-:W-:Y:S01]  /*17220*/  IMAD.MOV.U32 R12, RZ, RZ, 0x3 ;  /* 0x00000003ff0c7424 */ /* 0x000fe200078e00ff */
[----:B------:R-:W-:-:S13]  /*17230*/  IADD3 R2, P2, R14, R5, RZ ;  /* 0x000000050e027210 */ /* 0x000fda0007f5e0ff */
[----:B------:R-:W-:Y:S05]  /*17240*/  WARPSYNC.COLLECTIVE R15, `(.L_x_9327) ;  /* 0x000000000f087348 */ /* 0x000fea0003c00000 */
[----:B------:R0:W1:Y:S02]  /*17250*/  SHFL.IDX P6, R14, R13, R12, R11 ;  /* 0x0000000c0d0e7389 */ /* 0x00006400000c000b */
[----:B01----:R-:W-:Y:S01]  /*17260*/  ENDCOLLECTIVE ;  /* 0x000000000000791b */ /* 0x003fe20003800000 */
.L_x_9327:
        /* <DEDUP_REMOVED lines=13> */
.L_x_9328:
[----:B------:R-:W-:Y:S02]  /*17340*/  IMAD.MOV.U32 R13, RZ, RZ, R24 ;  /* 0x000000ffff0d7224 */ /* 0x000fe400078e0018 */
[----:B------:R-:W-:Y:S01]  /*17350*/  IMAD.MOV.U32 R12, RZ, RZ, 0x4 ;  /* 0x00000004ff0c7424 */ /* 0x000fe200078e00ff */
[----:B------:R-:W-:-:S13]  /*17360*/  IADD3 R2, P2, R14, R5, RZ ;  /* 0x000000050e027210 */ /* 0x000fda0007f5e0ff */
[----:B------:R-:W-:Y:S05]  /*17370*/  WARPSYNC.COLLECTIVE R15, `(.L_x_9329) ;  /* 0x000000000f087348 */ /* 0x000fea0003c00000 */
[----:B------:R0:W1:Y:S02]  /*17380*/  SHFL.IDX P6, R14, R13, R12, R11 ;  /* 0x0000000c0d0e7389 */ /* 0x00006400000c000b */
[----:B01----:R-:W-:Y:S01]  /*17390*/  ENDCOLLECTIVE ;  /* 0x000000000000791b */ /* 0x003fe20003800000 */
.L_x_9329:
        /* <DEDUP_REMOVED lines=13> */
.L_x_9330:
[----:B------:R-:W-:Y:S02]  /*17470*/  IMAD.MOV.U32 R13, RZ, RZ, R24 ;  /* 0x000000ffff0d7224 */ /* 0x000fe400078e0018 */
[----:B------:R-:W-:Y:S02]  /*17480*/  IMAD.MOV.U32 R12, RZ, RZ, 0x5 ;  /* 0x00000005ff0c7424 */ /* 0x000fe400078e00ff */
[----:B------:R-:W-:-:S07]  /*17490*/  IMAD.MOV.U32 R10, RZ, RZ, R14 ;  /* 0x000000ffff0a7224 */ /* 0x000fce00078e000e */
[----:B------:R-:W-:Y:S05]  /*174a0*/  WARPSYNC.COLLECTIVE R15, `(.L_x_9331) ;  /* 0x000000000f087348 */ /* 0x000fea0003c00000 */
[----:B------:R0:W1:Y:S02]  /*174b0*/  SHFL.IDX P6, R14, R13, R12, R11 ;  /* 0x0000000c0d0e7389 */ /* 0x00006400000c000b */
[----:B01----:R-:W-:Y:S01]  /*174c0*/  ENDCOLLECTIVE ;  /* 0x000000000000791b */ /* 0x003fe20003800000 */
.L_x_9331:
        /* <DEDUP_REMOVED lines=14> */
.L_x_9332:
[----:B------:R-:W-:Y:S01]  /*175b0*/  IMAD.MOV.U32 R13, RZ, RZ, R24 ;  /* 0x000000ffff0d7224 */ /* 0x000fe200078e0018 */
[----:B------:R-:W-:Y:S02]  /*175c0*/  MOV R12, 0x6 ;  /* 0x00000006000c7802 */ /* 0x000fe40000000f00 */
[----:B------:R-:W-:-:S13]  /*175d0*/  IADD3 R2, P2, R14, R5, RZ ;  /* 0x000000050e027210 */ /* 0x000fda0007f5e0ff */
[----:B------:R-:W-:Y:S05]  /*175e0*/  WARPSYNC.COLLECTIVE R15, `(.L_x_9333) ;  /* 0x000000000f087348 */ /* 0x000fea0003c00000 */
[----:B------:R0:W1:Y:S02]  /*175f0*/  SHFL.IDX P6, R14, R13, R12, R11 ;  /* 0x0000000c0d0e7389 */ /* 0x00006400000c000b */
[----:B01----:R-:W-:Y:S01]  /*17600*/  ENDCOLLECTIVE ;  /* 0x000000000000791b */ /* 0x003fe20003800000 */
.L_x_9333:
        /* <DEDUP_REMOVED lines=13> */
.L_x_9334:
[----:B------:R-:W-:Y:S02]  /*176e0*/  IMAD.MOV.U32 R13, RZ, RZ, R24 ;  /* 0x000000ffff0d7224 */ /* 0x000fe400078e0018 */
[----:B------:R-:W-:Y:S02]  /*176f0*/  IMAD.MOV.U32 R12, RZ, RZ, 0x7 ;  /* 0x00000007ff0c7424 */ /* 0x000fe400078e00ff */
[----:B------:R-:W-:-:S07]  /*17700*/  IMAD.MOV.U32 R10, RZ, RZ, R14 ;  /* 0x000000ffff0a7224 */ /* 0x000fce00078e000e */
[----:B------:R-:W-:Y:S05]  /*17710*/  WARPSYNC.COLLECTIVE R15, `(.L_x_9335) ;  /* 0x000000000f087348 */ /* 0x000fea0003c00000 */
[----:B------:R0:W1:Y:S02]  /*17720*/  SHFL.IDX P6, R14, R13, R12, R11 ;  /* 0x0000000c0d0e7389 */ /* 0x00006400000c000b */
[----:B01----:R-:W-:Y:S01]  /*17730*/  ENDCOLLECTIVE ;  /* 0x000000000000791b */ /* 0x003fe20003800000 */
.L_x_9335:
        /* <DEDUP_REMOVED lines=12> */
.L_x_9336:
[----:B------:R-:W-:Y:S05]  /*17800*/  BRA `(.L_x_9337) ;  /* 0xffffffb000b87947 */ /* 0x000fea000383ffff */
.L_x_9215:
        /* <DEDUP_REMOVED lines=8> */
.L_x_9339:
[----:B------:R-:W-:Y:S05]  /*17890*/  BSYNC B0 ;  /* 0x0000000000007941 */ /* 0x000fea0003800000 */
.L_x_9338:
        /* <DEDUP_REMOVED lines=9> */
.L_x_9340:
[----:B------:R-:W-:Y:S02]  /*17930*/  ULDC UR4, c[0x0][0xc3c] ;  /* 0x00030f0000047ab9 */ /* 0x000fe40000000800 */
[----:B------:R-:W-:-:S13]  /*17940*/  ISETP.GE.OR P1, PT, R9, UR4, !P0 ;  /* 0x0000000409007c0c */ /* 0x000fda000c726670 */
[----:B------:R-:W0:Y:S08]  /*17950*/  @!P1 LDC.64 R4, c[0x0][0xc80] ;  /* 0x00032000ff049b82 */ /* 0x000e300000000a00 */
[----:B------:R-:W1:Y:S01]  /*17960*/  @!P1 LDC.64 R2, c[0x0][0xc78] ;  /* 0x00031e00ff029b82 */ /* 0x000e620000000a00 */
[----:B------:R-:W-:Y:S01]  /*17970*/  IMAD.MOV.U32 R17, RZ, RZ, RZ ;  /* 0x000000ffff117224 */ /* 0x000fe200078e00ff */
[----:B------:R-:W-:Y:S01]  /*17980*/  MOV R7, R14 ;  /* 0x0000000e00077202 */ /* 0x000fe20000000f00 */
[----:B0-----:R-:W-:-:S06]  /*17990*/  @!P1 IMAD.WIDE R4, R9, 0x4, R4 ;  /* 0x0000000409049825 */ /* 0x001fcc00078e0204 */
[----:B------:R-:W2:Y:S01]  /*179a0*/  @!P1 LDG.E R4, desc[UR36][R4.64] ;  /* 0x0000002404049981 */ /* 0x000ea2000c1e1900 */
[----:B-1----:R-:W-:-:S06]  /*179b0*/  @!P1 IMAD.WIDE R2, R9, 0x4, R2 ;  /* 0x0000000409029825 */ /* 0x002fcc00078e0202 */
[----:B------:R-:W3:Y:S01]  /*179c0*/  @!P1 LDG.E R2, desc[UR36][R2.64] ;  /* 0x0000002402029981 */ /* 0x000ee2000c1e1900 */
[----:B------:R-:W-:Y:S01]  /*179d0*/  IMAD.MOV.U32 R8, RZ, RZ, RZ ;  /* 0x000000ffff087224 */ /* 0x000fe200078e00ff */
[C---:B------:R-:W-:Y:S01]  /*179e0*/  ISETP.GE.U32.AND P2, PT, R10.reuse, 0x2, PT ;  /* 0x000000020a00780c */ /* 0x040fe20003f46070 */
[----:B------:R-:W-:Y:S01]  /*179f0*/  IMAD.MOV.U32 R11, RZ, RZ, RZ ;  /* 0x000000ffff0b7224 */ /* 0x000fe200078e00ff */
        /* <DEDUP_REMOVED lines=10> */
.L_x_9341:
[----:B------:R-:W-:Y:S02]  /*17aa0*/  MOV R12, 0x2 ;  /* 0x00000002000c7802 */ /* 0x000fe40000000f00 */
[----:B------:R-:W-:-:S05]  /*17ab0*/  SEL R6, R14, RZ, P1 ;  /* 0x000000ff0e067207 */ /* 0x000fca0000800000 */
[----:B------:R-:W-:-:S04]  /*17ac0*/  IMAD.IADD R6, R13, 0x1, R6 ;  /* 0x000000010d067824 */ /* 0x000fc800078e0206 */
[----:B------:R-:W-:-:S07]  /*17ad0*/  IMAD.MOV.U32 R13, RZ, RZ, R6 ;  /* 0x000000ffff0d7224 */ /* 0x000fce00078e0006 */
[----:B------:R-:W-:Y:S05]  /*17ae0*/  WARPSYNC.COLLECTIVE R15, `(.L_x_9342) ;  /* 0x000000000f087348 */ /* 0x000fea0003c00000 */
[----:B------:R0:W1:Y:S02]  /*17af0*/  SHFL.UP P6, R14, R13, R12, R11 ;  /* 0x0400000c0d0e7389 */ /* 0x00006400000c000b */
[----:B01----:R-:W-:Y:S01]  /*17b00*/  ENDCOLLECTIVE ;  /* 0x000000000000791b */ /* 0x003fe20003800000 */
.L_x_9342:
        /* <DEDUP_REMOVED lines=8> */
.L_x_9343:
[----:B------:R-:W-:Y:S01]  /*17b90*/  IMAD.MOV.U32 R12, RZ, RZ, 0x8 ;  /* 0x00000008ff0c7424 */ /* 0x000fe200078e00ff */
[----:B------:R-:W-:-:S05]  /*17ba0*/  SEL R3, R14, RZ, P3 ;  /* 0x000000ff0e037207 */ /* 0x000fca0001800000 */
[----:B------:R-:W-:-:S04]  /*17bb0*/  IMAD.IADD R3, R2, 0x1, R3 ;  /* 0x0000000102037824 */ /* 0x000fc800078e0203 */
[----:B------:R-:W-:-:S07]  /*17bc0*/  IMAD.MOV.U32 R13, RZ, RZ, R3 ;  /* 0x000000ffff0d7224 */ /* 0x000fce00078e0003 */
[----:B------:R-:W-:Y:S05]  /*17bd0*/  WARPSYNC.COLLECTIVE R15, `(.L_x_9344) ;  /* 0x000000000f087348 */ /* 0x000fea0003c00000 */
[----:B------:R0:W1:Y:S02]  /*17be0*/  SHFL.UP P6, R14, R13, R12, R11 ;  /* 0x0400000c0d0e7389 */ /* 0x00006400000c000b */
[----:B01----:R-:W-:Y:S01]  /*17bf0*/  ENDCOLLECTIVE ;  /* 0x000000000000791b */ /* 0x003fe20003800000 */
.L_x_9344:
[----:B------:R-:W-:Y:S02]  /*17c00*/  MOV R12, 0x10 ;  /* 0x00000010000c7802 */ /* 0x000fe40000000f00 */
[----:B------:R-:W-:-:S05]  /*17c10*/  SEL R4, R14, RZ, P4 ;  /* 0x000000ff0e047207 */ /* 0x000fca0002000000 */
[----:B------:R-:W-:-:S04]  /*17c20*/  IMAD.IADD R4, R3, 0x1, R4 ;  /* 0x0000000103047824 */ /* 0x000fc800078e0204 */
[----:B------:R-:W-:-:S07]  /*17c30*/  IMAD.MOV.U32 R13, RZ, RZ, R4 ;  /* 0x000000ffff0d7224 */ /* 0x000fce00078e0004 */
[----:B------:R-:W-:Y:S05]  /*17c40*/  WARPSYNC.COLLECTIVE R15, `(.L_x_9345) ;  /* 0x000000000f087348 */ /* 0x000fea0003c00000 */
[----:B------:R0:W1:Y:S02]  /*17c50*/  SHFL.UP P6, R14, R13, R12, R11 ;  /* 0x0400000c0d0e7389 */ /* 0x00006400000c000b */
[----:B01----:R-:W-:Y:S01]  /*17c60*/  ENDCOLLECTIVE ;  /* 0x000000000000791b */ /* 0x003fe20003800000 */
.L_x_9345:
        /* <DEDUP_REMOVED lines=8> */
.L_x_9346:
[----:B------:R-:W-:Y:S05]  /*17cf0*/  BRA `(.L_x_9347) ;  /* 0xffffffb000c47947 */ /* 0x000fea000383ffff */
.L_x_9218:
[----:B------:R-:W-:Y:S01]  /*17d00*/  BSSY B0, `(.L_x_9348) ;  /* 0x0000007000007945 */ /* 0x000fe20003800000 */
[----:B------:R-:W-:Y:S02]  /*17d10*/  IMAD.MOV.U32 R12, RZ, RZ, 0x1 ;  /* 0x00000001ff0c7424 */ /* 0x000fe400078e00ff */
[----:B------:R-:W-:Y:S02]  /*17d20*/  IMAD.MOV.U32 R11, RZ, RZ, RZ ;  /* 0x000000ffff0b7224 */ /* 0x000fe400078e00ff */
[----:B------:R-:W-:-:S07]  /*17d30*/  IMAD.MOV.U32 R15, RZ, RZ, -0x1 ;  /* 0xffffffffff0f7424 */ /* 0x000fce00078e00ff */
[----:B------:R-:W-:Y:S05]  /*17d40*/  WARPSYNC.COLLECTIVE R15, `(.L_x_9349) ;  /* 0x000000000f087348 */ /* 0x000fea0003c00000 */
[----:B------:R0:W1:Y:S02]  /*17d50*/  SHFL.UP P6, R14, R13, R12, R11 ;  /* 0x0400000c0d0e7389 */ /* 0x00006400000c000b */
[----:B01----:R-:W-:Y:S01]  /*17d60*/  ENDCOLLECTIVE ;  /* 0x000000000000791b */ /* 0x003fe20003800000 */
.L_x_9349:
[----:B------:R-:W-:Y:S05]  /*17d70*/  BSYNC B0 ;  /* 0x0000000000007941 */ /* 0x000fea0003800000 */
.L_x_9348:
        /* <DEDUP_REMOVED lines=8> */
.L_x_9350:
[----:B------:R-:W-:Y:S01]  /*17e00*/  IMAD.MOV.U32 R12, RZ, RZ, 0x4 ;  /* 0x00000004ff0c7424 */ /* 0x000fe200078e00ff */
[----:B------:R-:W-:-:S05]  /*17e10*/  SEL R2, R14, RZ, P2 ;  /* 0x000000ff0e027207 */ /* 0x000fca0001000000 */
[----:B------:R-:W-:-:S04]  /*17e20*/  IMAD.IADD R2, R13, 0x1, R2 ;  /* 0x000000010d027824 */ /* 0x000fc800078e0202 */
[----:B------:R-:W-:-:S07]  /*17e30*/  IMAD.MOV.U32 R13, RZ, RZ, R2 ;  /* 0x000000ffff0d7224 */ /* 0x000fce00078e0002 */
[----:B------:R-:W-:Y:S05]  /*17e40*/  WARPSYNC.COLLECTIVE R15, `(.L_x_9351) ;  /* 0x000000000f087348 */ /* 0x000fea0003c00000 */
[----:B------:R0:W1:Y:S02]  /*17e50*/  SHFL.UP P6, R14, R13, R12, R11 ;  /* 0x0400000c0d0e7389 */ /* 0x00006400000c000b */
[----:B01----:R-:W-:Y:S01]  /*17e60*/  ENDCOLLECTIVE ;  /* 0x000000000000791b */ /* 0x003fe20003800000 */
.L_x_9351:
[----:B------:R-:W-:Y:S02]  /*17e70*/  MOV R12, 0x8 ;  /* 0x00000008000c7802 */ /* 0x000fe40000000f00 */
[----:B------:R-:W-:-:S05]  /*17e80*/  SEL R3, R14, RZ, P3 ;  /* 0x000000ff0e037207 */ /* 0x000fca0001800000 */
[----:B------:R-:W-:-:S04]  /*17e90*/  IMAD.IADD R3, R2, 0x1, R3 ;  /* 0x0000000102037824 */ /* 0x000fc800078e0203 */
[----:B------:R-:W-:-:S07]  /*17ea0*/  IMAD.MOV.U32 R13, RZ, RZ, R3 ;  /* 0x000000ffff0d7224 */ /* 0x000fce00078e0003 */
[----:B------:R-:W-:Y:S05]  /*17eb0*/  WARPSYNC.COLLECTIVE R15, `(.L_x_9352) ;  /* 0x000000000f087348 */ /* 0x000fea0003c00000 */
[----:B------:R0:W1:Y:S02]  /*17ec0*/  SHFL.UP P6, R14, R13, R12, R11 ;  /* 0x0400000c0d0e7389 */ /* 0x00006400000c000b */
[----:B01----:R-:W-:Y:S01]  /*17ed0*/  ENDCOLLECTIVE ;  /* 0x000000000000791b */ /* 0x003fe20003800000 */
.L_x_9352:
[----:B------:R-:W-:Y:S01]  /*17ee0*/  IMAD.MOV.U32 R12, RZ, RZ, 0x10 ;  /* 0x00000010ff0c7424 */ /* 0x000fe200078e00ff */
[----:B------:R-:W-:-:S05]  /*17ef0*/  SEL R4, R14, RZ, P4 ;  /* 0x000000ff0e047207 */ /* 0x000fca0002000000 */
[----:B------:R-:W-:-:S04]  /*17f00*/  IMAD.IADD R4, R3, 0x1, R4 ;  /* 0x0000000103047824 */ /* 0x000fc800078e0204 */
[----:B------:R-:W-:-:S07]  /*17f10*/  IMAD.MOV.U32 R13, RZ, RZ, R4 ;  /* 0x000000ffff0d7224 */ /* 0x000fce00078e0004 */
[----:B------:R-:W-:Y:S05]  /*17f20*/  WARPSYNC.COLLECTIVE R15, `(.L_x_9353) ;  /* 0x000000000f087348 */ /* 0x000fea0003c00000 */
[----:B------:R0:W1:Y:S02]  /*17f30*/  SHFL.UP P6, R14, R13, R12, R11 ;  /* 0x0400000c0d0e7389 */ /* 0x00006400000c000b */
[----:B01----:R-:W-:Y:S01]  /*17f40*/  ENDCOLLECTIVE ;  /* 0x000000000000791b */ /* 0x003fe20003800000 */
.L_x_9353:
        /* <DEDUP_REMOVED lines=8> */
.L_x_9354:
[----:B------:R-:W-:Y:S05]  /*17fd0*/  BRA `(.L_x_9355) ;  /* 0xffffffb000b07947 */ /* 0x000fea000383ffff */
.L_x_9220:
[----:B------:R-:W-:Y:S01]  /*17fe0*/  BSSY B0, `(.L_x_9356) ;  /* 0x0000006000007945 */ /* 0x000fe20003800000 */
[----:B------:R-:W-:Y:S01]  /*17ff0*/  PLOP3.LUT P6, PT, P6, PT, PT, 0x8, 0x0 ;  /* 0x000000000000781c */ /* 0x000fe200037ce170 */
[----:B------:R-:W-:-:S12]  /*18000*/  IMAD.MOV.U32 R15, RZ, RZ, -0x1 ;  /* 0xffffffffff0f7424 */ /* 0x000fd800078e00ff */
[----:B0-----:R-:W-:Y:S05]  /*18010*/  WARPSYNC.COLLECTIVE R15, `(.L_x_9357) ;  /* 0x000000000f087348 */ /* 0x001fea0003c00000 */
[----:B------:R-:W-:Y:S01]  /*18020*/  VOTE.ANY R14, PT, P6 ;  /* 0x00000000000e7806 */ /* 0x000fe200030e0100 */
[----:B0-----:R-:W-:Y:S06]  /*18030*/  ENDCOLLECTIVE ;  /* 0x000000000000791b */ /* 0x001fec0003800000 */
.L_x_9357:
[----:B------:R-:W-:Y:S05]  /*18040*/  BSYNC B0 ;  /* 0x0000000000007941 */ /* 0x000fea0003800000 */
.L_x_9356:
        /* <DEDUP_REMOVED lines=8> */
.L_x_9358:
[----:B------:R-:W-:Y:S02]  /*180d0*/  IMAD.IADD R19, R12, 0x1, R19 ;  /* 0x000000010c137824 */ /* 0x000fe400078e0213 */
[----:B------:R-:W-:Y:S02]  /*180e0*/  IMAD.MOV.U32 R13, RZ, RZ, R8 ;  /* 0x000000ffff0d7224 */ /* 0x000fe400078e0008 */
[----:B------:R-:W-:-:S07]  /*180f0*/  IMAD.MOV.U32 R17, RZ, RZ, R14 ;  /* 0x000000ffff117224 */ /* 0x000fce00078e000e */
[----:B------:R-:W-:Y:S05]  /*18100*/  WARPSYNC.COLLECTIVE R15, `(.L_x_9359) ;  /* 0x000000000f087348 */ /* 0x000fea0003c00000 */
[----:B------:R0:W1:Y:S02]  /*18110*/  SHFL.IDX P6, R14, R13, R12, R11 ;  /* 0x0000000c0d0e7389 */ /* 0x00006400000c000b */
[----:B01----:R-:W-:Y:S01]  /*18120*/  ENDCOLLECTIVE ;  /* 0x000000000000791b */ /* 0x003fe20003800000 */
.L_x_9359:
[----:B------:R-:W-:Y:S01]  /*18130*/  IMAD.MOV.U32 R8, RZ, RZ, R14 ;  /* 0x000000ffff087224 */ /* 0x000fe200078e000e */
[----:B------:R-:W-:Y:S06]  /*18140*/  BRA `(.L_x_9360) ;  /* 0xffffffb000947947 */ /* 0x000fec000383ffff */
.L_x_9222:
[----:B------:R-:W-:Y:S01]  /*18150*/  BSSY B0, `(.L_x_9361) ;  /* 0x0000007000007945 */ /* 0x000fe20003800000 */
[----:B------:R-:W-:Y:S01]  /*18160*/  IMAD.MOV.U32 R13, RZ, RZ, R2 ;  /* 0x000000ffff0d7224 */ /* 0x000fe200078e0002 */
[----:B------:R-:W-:Y:S01]  /*18170*/  MOV R11, 0x1f ;  /* 0x0000001f000b7802 */ /* 0x000fe20000000f00 */
[----:B------:R-:W-:-:S07]  /*18180*/  IMAD.MOV.U32 R15, RZ, RZ, -0x1 ;  /* 0xffffffffff0f7424 */ /* 0x000fce00078e00ff */
[----:B0-23--:R-:W-:Y:S05]  /*18190*/  WARPSYNC.COLLECTIVE R15, `(.L_x_9362) ;  /* 0x000000000f087348 */ /* 0x00dfea0003c00000 */
[----:B------:R1:W4:Y:S02]  /*181a0*/  SHFL.IDX P6, R14, R13, R12, R11 ;  /* 0x0000000c0d0e7389 */ /* 0x00032400000c000b */
[----:B01234-:R-:W-:Y:S01]  /*181b0*/  ENDCOLLECTIVE ;  /* 0x000000000000791b */ /* 0x01ffe20003800000 */
.L_x_9362:
[----:B------:R-:W-:Y:S05]  /*181c0*/  BSYNC B0 ;  /* 0x0000000000007941 */ /* 0x000fea0003800000 */
.L_x_9361:
[----:B------:R-:W-:Y:S01]  /*181d0*/  IMAD.MOV.U32 R6, RZ, RZ, R14 ;  /* 0x000000ffff067224 */ /* 0x000fe200078e000e */
[----:B------:R-:W-:Y:S06]  /*181e0*/  BRA `(.L_x_9221) ;  /* 0xffffffb000847947 */ /* 0x000fec000383ffff */
.L_x_9228:
[----:B0-----:R0:W1:Y:S02]  /*181f0*/  SYNCS.PHASECHK.TRANS64.TRYWAIT P0, [R7+URZ+0x28820], R0 ;  /* 0x02882000070075a7 */ /* 0x001064000800017f */
[----:B-1----:R-:W-:Y:S05]  /*18200*/  @!P0 NANOSLEEP.SYNCS 0x989680 ;  /* 0x009896800000895d */ /* 0x002fea0003900000 */
[----:B------:R-:W1:Y:S02]  /*18210*/  @!P0 SYNCS.PHASECHK.TRANS64 P0, [R7+URZ+0x28820], R0 ;  /* 0x02882000070085a7 */ /* 0x000e64000800007f */
[----:B-1----:R-:W-:Y:S05]  /*18220*/  @!P0 BRA `(.L_x_9228) ;  /* 0xfffffffc00f08947 */ /* 0x002fea000383ffff */
[----:B------:R-:W-:Y:S05]  /*18230*/  BRA `(.L_x_9363) ;  /* 0xffffffb800dc7947 */ /* 0x000fea000383ffff */
.L_x_9229:
        /* <DEDUP_REMOVED lines=11> */
.L_x_9365:
[----:B------:R-:W-:Y:S05]  /*182f0*/  BSYNC B0 ;  /* 0x0000000000007941 */ /* 0x000fea0003800000 */
.L_x_9364:
[----:B------:R-:W-:Y:S05]  /*18300*/  BRA `(.L_x_9366) ;  /* 0xffffffb800c47947 */ /* 0x000fea000383ffff */
.L_x_9232:
[----:B------:R-:W-:Y:S01]  /*18310*/  BSSY B1, `(.L_x_9367) ;  /* 0x0000006000017945 */ /* 0x000fe20003800000 */
[----:B------:R-:W-:-:S07]  /*18320*/  IMAD.MOV.U32 R15, RZ, RZ, -0x1 ;  /* 0xffffffffff0f7424 */ /* 0x000fce00078e00ff */
[----:B0-2---:R-:W-:Y:S05]  /*18330*/  WARPSYNC.COLLECTIVE R15, `(.L_x_9368) ;  /* 0x000000000f0c7348 */ /* 0x005fea0003c00000 */
[----:B------:R-:W-:Y:S02]  /*18340*/  ELECT P6, UR62, PT ;  /* 0x00000000003e782f */ /* 0x000fe400038c0000 */
[----:B------:R-:W-:Y:S01]  /*18350*/  MOV R14, UR62 ;  /* 0x0000003e000e7c02 */ /* 0x000fe20008000f00 */
[----:B0-2---:R-:W-:Y:S10]  /*18360*/  ENDCOLLECTIVE ;  /* 0x000000000000791b */ /* 0x005ff40003800000 */
.L_x_9368:
[----:B------:R-:W-:Y:S05]  /*18370*/  BSYNC B1 ;  /* 0x0000000000017941 */ /* 0x000fea0003800000 */
.L_x_9367:
[----:B------:R-:W-:Y:S05]  /*18380*/  BRA `(.L_x_9369) ;  /* 0xffffffb800bc7947 */ /* 0x000fea000383ffff */
.L_x_9234:
[----:B0-----:R0:W1:Y:S02]  /*18390*/  SYNCS.PHASECHK.TRANS64.TRYWAIT P1, [R5+URZ+0x28840], R0 ;  /* 0x02884000050075a7 */ /* 0x001064000802017f */
[----:B-1----:R-:W-:Y:S05]  /*183a0*/  @!P1 NANOSLEEP.SYNCS 0x989680 ;  /* 0x009896800000995d */ /* 0x002fea0003900000 */
[----:B------:R-:W1:Y:S02]  /*183b0*/  @!P1 SYNCS.PHASECHK.TRANS64 P1, [R5+URZ+0x28840], R0 ;  /* 0x02884000050095a7 */ /* 0x000e64000802007f */
[----:B-1----:R-:W-:Y:S05]  /*183c0*/  @!P1 BRA `(.L_x_9234) ;  /* 0xfffffffc00f09947 */ /* 0x002fea000383ffff */
[----:B------:R-:W-:Y:S05]  /*183d0*/  BRA `(.L_x_9370) ;  /* 0xffffffb800e47947 */ /* 0x000fea000383ffff */
.L_x_9236:
[----:B-1----:R1:W3:Y:S02]  /*183e0*/  SYNCS.PHASECHK.TRANS64.TRYWAIT P1, [R3+URZ+0x28840], R2 ;  /* 0x02884002030075a7 */ /* 0x0022e4000802017f */
[----:B---3--:R-:W-:Y:S05]  /*183f0*/  @!P1 NANOSLEEP.SYNCS 0x989680 ;  /* 0x009896800000995d */ /* 0x008fea0003900000 */
[----:B------:R-:W3:Y:S02]  /*18400*/  @!P1 SYNCS.PHASECHK.TRANS64 P1, [R3+URZ+0x28840], R2 ;  /* 0x02884002030095a7 */ /* 0x000ee4000802007f */
[----:B---3--:R-:W-:Y:S05]  /*18410*/  @!P1 BRA `(.L_x_9236) ;  /* 0xfffffffc00f09947 */ /* 0x008fea000383ffff */
[----:B------:R-:W-:Y:S05]  /*18420*/  BRA `(.L_x_9371) ;  /* 0xffffffb800f07947 */ /* 0x000fea000383ffff */
.L_x_9238:
[----:B---3--:R3:W4:Y:S02]  /*18430*/  SYNCS.PHASECHK.TRANS64.TRYWAIT P1, [R5+URZ+0x28860], R0 ;  /* 0x02886000050075a7 */ /* 0x008724000802017f */
[----:B----4-:R-:W-:Y:S05]  /*18440*/  @!P1 NANOSLEEP.SYNCS 0x989680 ;  /* 0x009896800000995d */ /* 0x010fea0003900000 */
[----:B------:R-:W4:Y:S02]  /*18450*/  @!P1 SYNCS.PHASECHK.TRANS64 P1, [R5+URZ+0x28860], R0 ;  /* 0x02886000050095a7 */ /* 0x000f24000802007f */
[----:B----4-:R-:W-:Y:S05]  /*18460*/  @!P1 BRA `(.L_x_9238) ;  /* 0xfffffffc00f09947 */ /* 0x010fea000383ffff */
[----:B------:R-:W-:Y:S05]  /*18470*/  BRA `(.L_x_9372) ;  /* 0xffffffb800ec7947 */ /* 0x000fea000383ffff */
.L_x_9373:
        /* <DEDUP_REMOVED lines=16> */
.L_x_15995:


//--------------------- .text._ZN7cutlass13device_kernelIN5flash11enable_sm90INS1_16FlashAttnFwdSm90INS1_25CollectiveMainloopFwdSm90ILi2EN4cute5tupleIJNS5_1CILi1EEES8_S8_EEENS6_IJNS7_ILi128EEESA_SA_EEELi128ENS_6half_tEfNS_4arch4Sm90ELb1ELb0ELb1ELb1ELb1ELb1ELb0ELb1ELb1ELb1ELb1ELb0EEENS1_21CollectiveEpilogueFwdISB_S9_SC_SE_Li256ELb1ELb1ELb1ELb0EEENS1_36VarlenDynamicPersistentTileSchedulerILi128ELi128ELi256ELi128ELb1ELb1ELb1ELb1ELb1ELb1EEEEEEEEEvNT_6ParamsE --------------------------
	.section	.text._ZN7cutlass13device_kernelIN5flash11enable_sm90INS1_16FlashAttnFwdSm90INS1_25CollectiveMainloopFwdSm90ILi2EN4cute5tupleIJNS5_1CILi1EEES8_S8_EEENS6_IJNS7_ILi128EEESA_SA_EEELi128ENS_6half_tEfNS_4arch4Sm90ELb1ELb0ELb1ELb1ELb1ELb1ELb0ELb1ELb1ELb1ELb1ELb0EEENS1_21CollectiveEpilogueFwdISB_S9_SC_SE_Li256ELb1ELb1ELb1ELb0EEENS1_36VarlenDynamicPersistentTileSchedulerILi128ELi128ELi256ELi128ELb1ELb1ELb1ELb1ELb1ELb1EEEEEEEEEvNT_6ParamsE,"ax",@progbits
	.align	128
.text._ZN7cutlass13device_kernelIN5flash11enable_sm90INS1_16FlashAttnFwdSm90INS1_25CollectiveMainloopFwdSm90ILi2EN4cute5tupleIJNS5_1CILi1EEES8_S8_EEENS6_IJNS7_ILi128EEESA_SA_EEELi128ENS_6half_tEfNS_4arch4Sm90ELb1ELb0ELb1ELb1ELb1ELb1ELb0ELb1ELb1ELb1ELb1ELb0EEENS1_21CollectiveEpilogueFwdISB_S9_SC_SE_Li256ELb1ELb1ELb1ELb0EEENS1_36VarlenDynamicPersistentTileSchedulerILi128ELi128ELi256ELi128ELb1ELb1ELb1ELb1ELb1ELb1EEEEEEEEEvNT_6ParamsE:
        .type           _ZN7cutlass13device_kernelIN5flash11enable_sm90INS1_16FlashAttnFwdSm90INS1_25CollectiveMainloopFwdSm90ILi2EN4cute5tupleIJNS5_1CILi1EEES8_S8_EEENS6_IJNS7_ILi128EEESA_SA_EEELi128ENS_6half_tEfNS_4arch4Sm90ELb1ELb0ELb1ELb1ELb1ELb1ELb0ELb1ELb1ELb1ELb1ELb0EEENS1_21CollectiveEpilogueFwdISB_S9_SC_SE_Li256ELb1ELb1ELb1ELb0EEENS1_36VarlenDynamicPersistentTileSchedulerILi128ELi128ELi256ELi128ELb1ELb1ELb1ELb1ELb1ELb1EEEEEEEEEvNT_6ParamsE,@function
        .size           _ZN7cutlass13device_kernelIN5flash11enable_sm90INS1_16FlashAttnFwdSm90INS1_25CollectiveMainloopFwdSm90ILi2EN4cute5tupleIJNS5_1CILi1EEES8_S8_EEENS6_IJNS7_ILi128EEESA_SA_EEELi128ENS_6half_tEfNS_4arch4Sm90ELb1ELb0ELb1ELb1ELb1ELb1ELb0ELb1ELb1ELb1ELb1ELb0EEENS1_21CollectiveEpilogueFwdISB_S9_SC_SE_Li256ELb1ELb1ELb1ELb0EEENS1_36VarlenDynamicPersistentTileSchedulerILi128ELi128ELi256ELi128ELb1ELb1ELb1ELb1ELb1ELb1EEEEEEEEEvNT_6ParamsE,(.L_x_15996 - _ZN7cutlass13device_kernelIN5flash11enable_sm90INS1_16FlashAttnFwdSm90INS1_25CollectiveMainloopFwdSm90ILi2EN4cute5tupleIJNS5_1CILi1EEES8_S8_EEENS6_IJNS7_ILi128EEESA_SA_EEELi128ENS_6half_tEfNS_4arch4Sm90ELb1ELb0ELb1ELb1ELb1ELb1ELb0ELb1ELb1ELb1ELb1ELb0EEENS1_21CollectiveEpilogueFwdISB_S9_SC_SE_Li256ELb1ELb1ELb1ELb0EEENS1_36VarlenDynamicPersistentTileSchedulerILi128ELi128ELi256ELi128ELb1ELb1ELb1ELb1ELb1ELb1EEEEEEEEEvNT_6ParamsE)
        .other          _ZN7cutlass13device_kernelIN5flash11enable_sm90INS1_16FlashAttnFwdSm90INS1_25CollectiveMainloopFwdSm90ILi2EN4cute5tupleIJNS5_1CILi1EEES8_S8_EEENS6_IJNS7_ILi128EEESA_SA_EEELi128ENS_6half_tEfNS_4arch4Sm90ELb1ELb0ELb1ELb1ELb1ELb1ELb0ELb1ELb1ELb1ELb1ELb0EEENS1_21CollectiveEpilogueFwdISB_S9_SC_SE_Li256ELb1ELb1ELb1ELb0EEENS1_36VarlenDynamicPersistentTileSchedulerILi128ELi128ELi256ELi128ELb1ELb1ELb1ELb1ELb1ELb1EEEEEEEEEvNT_6ParamsE,@"STO_CUDA_ENTRY STV_DEFAULT"
_ZN7cutlass13device_kernelIN5flash11enable_sm90INS1_16FlashAttnFwdSm90INS1_25CollectiveMainloopFwdSm90ILi2EN4cute5tupleIJNS5_1CILi1EEES8_S8_EEENS6_IJNS7_ILi128EEESA_SA_EEELi128ENS_6half_tEfNS_4arch4Sm90ELb1ELb0ELb1ELb1ELb1ELb1ELb0ELb1ELb1ELb1ELb1ELb0EEENS1_21CollectiveEpilogueFwdISB_S9_SC_SE_Li256ELb1ELb1ELb1ELb0EEENS1_36VarlenDynamicPersistentTileSchedulerILi128ELi128ELi256ELi128ELb1ELb1ELb1ELb1ELb1ELb1EEEEEEEEEvNT_6ParamsE:
        /* <DEDUP_REMOVED lines=18> */
.L_x_9375:
[----:B------:R-:W-:Y:S05]  /*0120*/  BSYNC B0 ;  /* 0x0000000000007941 */ /* 0x000fea0003800000 */
.L_x_9374:
        /* <DEDUP_REMOVED lines=41> */
.L_x_9376:
        /* <DEDUP_REMOVED lines=22> */
.L_x_9377:
        /* <DEDUP_REMOVED lines=18> */
.L_x_9378:
        /* <DEDUP_REMOVED lines=22> */
.L_x_9379:
        /* <DEDUP_REMOVED lines=22> */
.L_x_9380:
        /* <DEDUP_REMOVED lines=8> */
.L_x_9383:
        /* <DEDUP_REMOVED lines=19> */
[----:B------:R-:W-:Y:S01]  /*0ab0*/  R2UR UR40, R18 ;  /* 0x00000000122872ca */ /* 0x000fe200000e0000 */
[----:B------:R-:W-:Y:S01]  /*0ac0*/  IMAD.MOV.U32 R19, RZ, RZ, RZ ;  /* 0x000000ffff137224 */ /* 0x000fe200078e00ff */
[----:B------:R-:W-:Y:S01]  /*0ad0*/  MOV R190, RZ ;  /* 0x000000ff00be7202 */ /* 0x000fe20000000f00 */
[----:B------:R-:W-:Y:S01]  /*0ae0*/  IMAD.MOV.U32 R189, RZ, RZ, RZ ;  /* 0x000000ffffbd7224 */ /* 0x000fe200078e00ff */
[----:B------:R-:W-:Y:S01]  /*0af0*/  SHF.R.S32.HI R0, RZ, 0x1f, R12 ;  /* 0x0000001fff007819 */ /* 0x000fe2000001140c */
[----:B------:R-:W-:Y:S01]  /*0b00*/  IMAD.MOV.U32 R186, RZ, RZ, RZ ;  /* 0x000000ffffba7224 */ /* 0x000fe200078e00ff */
[----:B------:R-:W-:Y:S02]  /*0b10*/  ULOP3.LUT UR41, UR36, 0x1, URZ, 0xfc, !UPT ;  /* 0x0000000124297892 */ /* 0x000fe4000f8efc3f */
[CC--:B------:R-:W-:Y:S01]  /*0b20*/  LEA.HI R2, R0.reuse, R12.reuse, RZ, 0x7 ;  /* 0x0000000c00027211 */ /* 0x0c0fe200078f38ff */
[----:B------:R-:W-:Y:S01]  /*0b30*/  UMOV UR39, URZ ;  /* 0x0000003f00277c82 */ /* 0x000fe20008000000 */
[----:B------:R-:W-:-:S02]  /*0b40*/  LEA.HI R4, R0, R12, RZ, 0x5 ;  /* 0x0000000c00047211 */ /* 0x000fc400078f28ff */
[----:B------:R-:W-:Y:S01]  /*0b50*/  LOP3.LUT R220, R2, 0xffffff80, RZ, 0xc0, !PT ;  /* 0xffffff8002dc7812 */ /* 0x000fe200078ec0ff */
[----:B------:R-:W-:Y:S01]  /*0b60*/  UIADD3 UR40, UR40, 0x10400, URZ ;  /* 0x0001040028287890 */ /* 0x000fe2000fffe03f */
[----:B------:R-:W-:Y:S01]  /*0b70*/  LEA.HI R3, R0, R12, RZ, 0x4 ;  /* 0x0000000c00037211 */ /* 0x000fe200078f20ff */
[----:B------:R-:W-:Y:S01]  /*0b80*/  IMAD.SHL.U32 R5, R4, 0x20, RZ ;  /* 0x0000002004057824 */ /* 0x000fe200078e00ff */
[C---:B------:R-:W-:Y:S02]  /*0b90*/  IADD3 R220, R12.reuse, -R220, RZ ;  /* 0x800000dc0cdc7210 */ /* 0x040fe40007ffe0ff */
[----:B------:R-:W-:Y:S02]  /*0ba0*/  LOP3.LUT R4, R3, 0x3fffff0, RZ, 0xc0, !PT ;  /* 0x03fffff003047812 */ /* 0x000fe400078ec0ff */
[----:B------:R-:W-:Y:S02]  /*0bb0*/  SHF.R.S32.HI R7, RZ, 0x1f, R220 ;  /* 0x0000001fff077819 */ /* 0x000fe400000114dc */
[----:B------:R-:W-:Y:S01]  /*0bc0*/  LOP3.LUT R5, R5, 0xfffffc00, RZ, 0xc0, !PT ;  /* 0xfffffc0005057812 */ /* 0x000fe200078ec0ff */
[----:B------:R-:W-:Y:S01]  /*0bd0*/  IMAD.IADD R4, R12, 0x1, -R4 ;  /* 0x000000010c047824 */ /* 0x000fe200078e0a04 */
[----:B------:R-:W-:-:S02]  /*0be0*/  LEA.HI R8, R7, R220, RZ, 0x2 ;  /* 0x000000dc07087211 */ /* 0x000fc400078f10ff */
[----:B------:R-:W-:Y:S02]  /*0bf0*/  LEA.HI R11, R0, R12, RZ, 0x2 ;  /* 0x0000000c000b7211 */ /* 0x000fe400078f10ff */
[--C-:B------:R-:W-:Y:S02]  /*0c00*/  SHF.R.S32.HI R9, RZ, 0x2, R8.reuse ;  /* 0x00000002ff097819 */ /* 0x100fe40000011408 */
[----:B------:R-:W-:Y:S02]  /*0c10*/  SHF.R.S32.HI R6, RZ, 0x1f, R8 ;  /* 0x0000001fff067819 */ /* 0x000fe40000011408 */
[----:B------:R-:W-:Y:S02]  /*0c20*/  SHF.R.S32.HI R16, RZ, 0x7, R2 ;  /* 0x00000007ff107819 */ /* 0x000fe40000011402 */
[----:B------:R-:W-:Y:S02]  /*0c30*/  LEA.HI R6, R6, R9, RZ, 0x3 ;  /* 0x0000000906067211 */ /* 0x000fe400078f18ff */
[----:B------:R-:W-:-:S02]  /*0c40*/  LOP3.LUT R11, R11, 0xfffffffc, RZ, 0xc0, !PT ;  /* 0xfffffffc0b0b7812 */ /* 0x000fc400078ec0ff */
[----:B------:R-:W-:Y:S01]  /*0c50*/  LOP3.LUT R10, R6, 0xfffffff8, RZ, 0xc0, !PT ;  /* 0xfffffff8060a7812 */ /* 0x000fe200078ec0ff */
[----:B------:R-:W-:Y:S01]  /*0c60*/  IMAD R6, R4, 0x40, R5 ;  /* 0x0000004004067824 */ /* 0x000fe200078e0205 */
[----:B------:R-:W-:Y:S01]  /*0c70*/  SHF.R.S32.HI R4, RZ, 0x4, R3 ;  /* 0x00000004ff047819 */ /* 0x000fe20000011403 */
[----:B------:R-:W-:Y:S01]  /*0c80*/  IMAD.IADD R11, R12, 0x1, -R11 ;  /* 0x000000010c0b7824 */ /* 0x000fe200078e0a0b */
[----:B------:R-:W-:Y:S02]  /*0c90*/  LEA.HI R7, R7, R220, RZ, 0x5 ;  /* 0x000000dc07077211 */ /* 0x000fe400078f28ff */
[----:B------:R-:W-:Y:S02]  /*0ca0*/  LEA.HI R3, R3, R4, RZ, 0x1 ;  /* 0x0000000403037211 */ /* 0x000fe400078f08ff */
[----:B------:R-:W-:Y:S02]  /*0cb0*/  LEA.HI R2, R2, R16, RZ, 0x1 ;  /* 0x0000001002027211 */ /* 0x000fe400078f08ff */
[----:B------:R-:W-:-:S02]  /*0cc0*/  IADD3 R10, R9, -R10, RZ ;  /* 0x8000000a090a7210 */ /* 0x000fc40007ffe0ff */
[----:B------:R-:W-:Y:S02]  /*0cd0*/  LOP3.LUT R3, R3, 0x1ffffffe, RZ, 0xc0, !PT ;  /* 0x1ffffffe03037812 */ /* 0x000fe400078ec0ff */
[----:B------:R-:W-:Y:S02]  /*0ce0*/  SHF.R.S32.HI R7, RZ, 0x5, R7 ;  /* 0x00000005ff077819 */ /* 0x000fe40000011407 */
[----:B------:R-:W-:Y:S01]  /*0cf0*/  LOP3.LUT R2, R2, 0x3fffffe, RZ, 0xc0, !PT ;  /* 0x03fffffe02027812 */ /* 0x000fe200078ec0ff */
[----:B------:R-:W-:Y:S01]  /*0d00*/  IMAD.IADD R3, R4, 0x1, -R3 ;  /* 0x0000000104037824 */ /* 0x000fe200078e0a03 */
[----:B------:R-:W-:Y:S01]  /*0d10*/  LEA.HI R187, R0, R12, RZ, 0x3 ;  /* 0x0000000c00bb7211 */ /* 0x000fe200078f18ff */
[----:B------:R-:W-:Y:S01]  /*0d20*/  IMAD R7, R7, 0x10, R10 ;  /* 0x0000001007077824 */ /* 0x000fe200078e020a */
[----:B------:R-:W-:Y:S01]  /*0d30*/  LEA.HI R5, R11, R11, RZ, 0x1 ;  /* 0x0000000b0b057211 */ /* 0x000fe200078f08ff */
[----:B------:R-:W-:Y:S01]  /*0d40*/  IMAD R3, R3, 0x8, R6 ;  /* 0x0000000803037824 */ /* 0x000fe200078e0206 */
[----:B------:R-:W-:Y:S01]  /*0d50*/  IADD3 R2, R16, -R2, RZ ;  /* 0x8000000210027210 */ /* 0x000fe20007ffe0ff */
[----:B------:R-:W-:Y:S01]  /*0d60*/  IMAD.MOV.U32 R6, RZ, RZ, R14 ;  /* 0x000000ffff067224 */ /* 0x000fe200078e000e */
[----:B------:R-:W-:-:S02]  /*0d70*/  LOP3.LUT R207, R187, 0xfffffff8, RZ, 0xc0, !PT ;  /* 0xfffffff8bbcf7812 */ /* 0x000fc400078ec0ff */
[----:B------:R-:W-:Y:S01]  /*0d80*/  SHF.R.S32.HI R187, RZ, 0x3, R187 ;  /* 0x00000003ffbb7819 */ /* 0x000fe200000114bb */
[----:B------:R-:W-:Y:S01]  /*0d90*/  IMAD R20, R2, 0x40, R7 ;  /* 0x0000004002147824 */ /* 0x000fe200078e0207 */
[----:B------:R-:W-:Y:S01]  /*0da0*/  LOP3.LUT R4, R5, 0x1ffffffe, RZ, 0xc0, !PT ;  /* 0x1ffffffe05047812 */ /* 0x000fe200078ec0ff */
[----:B------:R0:W-:Y:S01]  /*0db0*/  STL [R1+0x18], R3 ;  /* 0x0000180301007387 */ /* 0x0001e20000100800 */
[----:B------:R-:W-:Y:S01]  /*0dc0*/  LEA.HI R0, R0, R12, RZ, 0x6 ;  /* 0x0000000c00007211 */ /* 0x000fe200078f30ff */
[----:B------:R-:W-:Y:S01]  /*0dd0*/  IMAD.SHL.U32 R2, R187, 0x40, RZ ;  /* 0x00000040bb027824 */ /* 0x000fe200078e00ff */
[----:B------:R-:W-:Y:S01]  /*0de0*/  IADD3 R207, R12, -R207, RZ ;  /* 0x800000cf0ccf7210 */ /* 0x000fe20007ffe0ff */
[----:B------:R-:W-:Y:S01]  /*0df0*/  IMAD.IADD R4, R11, 0x1, -R4 ;  /* 0x000000010b047824 */ /* 0x000fe200078e0a04 */
[C---:B------:R-:W-:Y:S01]  /*0e00*/  IADD3 R11, R187.reuse, 0x60, RZ ;  /* 0x00000060bb0b7810 */ /* 0x040fe20007ffe0ff */
[----:B------:R-:W-:Y:S01]  /*0e10*/  VIADD R9, R187, 0x40 ;  /* 0x00000040bb097836 */ /* 0x000fe20000000000 */
[----:B------:R1:W-:Y:S01]  /*0e20*/  STL [R1+0x14], R20 ;  /* 0x0000141401007387 */ /* 0x0003e20000100800 */
[----:B------:R-:W-:Y:S01]  /*0e30*/  IMAD.SHL.U32 R0, R0, 0x8, RZ ;  /* 0x0000000800007824 */ /* 0x000fe200078e00ff */
[----:B------:R-:W-:Y:S01]  /*0e40*/  SHF.R.S32.HI R10, RZ, 0x1f, R11 ;  /* 0x0000001fff0a7819 */ /* 0x000fe2000001140b */
[----:B------:R-:W-:Y:S01]  /*0e50*/  IMAD.SHL.U32 R16, R207, 0x8, RZ ;  /* 0x00000008cf107824 */ /* 0x000fe200078e00ff */
[----:B0-----:R-:W-:Y:S01]  /*0e60*/  LOP3.LUT R3, R2, 0x1c0, RZ, 0xc0, !PT ;  /* 0x000001c002037812 */ /* 0x001fe200078ec0ff */
[----:B------:R-:W-:Y:S01]  /*0e70*/  VIADD R12, R187, 0x20 ;  /* 0x00000020bb0c7836 */ /* 0x000fe20000000000 */
[----:B------:R-:W-:Y:S01]  /*0e80*/  SHF.R.S32.HI R2, RZ, 0x1f, R9 ;  /* 0x0000001fff027819 */ /* 0x000fe20000011409 */
[----:B------:R-:W-:Y:S01]  /*0e90*/  IMAD.SHL.U32 R197, R9, 0x40, RZ ;  /* 0x0000004009c57824 */ /* 0x000fe200078e00ff */
[----:B------:R-:W-:Y:S01]  /*0ea0*/  LOP3.LUT R205, R0, 0xfffffe00, RZ, 0xc0, !PT ;  /* 0xfffffe0000cd7812 */ /* 0x000fe200078ec0ff */
[----:B------:R-:W-:Y:S01]  /*0eb0*/  IMAD.SHL.U32 R198, R12, 0x40, RZ ;  /* 0x000000400cc67824 */ /* 0x000fe200078e00ff */
[----:B------:R-:W-:Y:S01]  /*0ec0*/  SHF.R.U32.HI R204, RZ, 0x3, R3 ;  /* 0x00000003ffcc7819 */ /* 0x000fe20000011603 */
[----:B------:R-:W-:Y:S01]  /*0ed0*/  IMAD.MOV.U32 R7, RZ, RZ, R15 ;  /* 0x000000ffff077224 */ /* 0x000fe200078e000f */
[----:B------:R-:W-:Y:S01]  /*0ee0*/  LOP3.LUT R200, R3, 0x38, R16, 0xf8, !PT ;  /* 0x0000003803c87812 */ /* 0x000fe200078ef810 */
[----:B------:R-:W-:Y:S01]  /*0ef0*/  IMAD.SHL.U32 R22, R207, 0x4, RZ ;  /* 0x00000004cf167824 */ /* 0x000fe200078e00ff */
[----:B------:R-:W-:Y:S01]  /*0f00*/  SHF.R.S32.HI R0, RZ, 0x1f, R12 ;  /* 0x0000001fff007819 */ /* 0x000fe2000001140c */
[----:B------:R-:W-:Y:S01]  /*0f10*/  IMAD R206, R4, 0x8, R20 ;  /* 0x0000000804ce7824 */ /* 0x000fe200078e0214 */
[----:B------:R-:W-:Y:S01]  /*0f20*/  LOP3.LUT R3, R8, 0x7ffffffc, RZ, 0xc0, !PT ;  /* 0x7ffffffc08037812 */ /* 0x000fe200078ec0ff */
[----:B------:R-:W-:Y:S01]  /*0f30*/  VIADD R185, R22, 0x20 ;  /* 0x0000002016b97836 */ /* 0x000fe20000000000 */
[----:B------:R-:W-:Y:S01]  /*0f40*/  LEA.HI R9, R2, R9, RZ, 0x3 ;  /* 0x0000000902097211 */ /* 0x000fe200078f18ff */
[----:B------:R-:W-:Y:S01]  /*0f50*/  VIADD R2, R16, 0x40 ;  /* 0x0000004010027836 */ /* 0x000fe20000000000 */
[----:B------:R-:W-:Y:S01]  /*0f60*/  LEA.HI R10, R10, R11, RZ, 0x3 ;  /* 0x0000000b0a0a7211 */ /* 0x000fe200078f18ff */
[----:B------:R-:W-:Y:S01]  /*0f70*/  IMAD.IADD R3, R220, 0x1, -R3 ;  /* 0x00000001dc037824 */ /* 0x000fe200078e0a03 */
[----:B------:R-:W-:Y:S01]  /*0f80*/  SHF.L.U32 R196, R11, 0x6, RZ ;  /* 0x000000060bc47819 */ /* 0x000fe200000006ff */
[----:B------:R-:W-:Y:S01]  /*0f90*/  IMAD.SHL.U32 R9, R9, 0x40, RZ ;  /* 0x0000004009097824 */ /* 0x000fe200078e00ff */
[----:B------:R-:W-:Y:S01]  /*0fa0*/  LEA.HI R0, R0, R12, RZ, 0x3 ;  /* 0x0000000c00007211 */ /* 0x000fe200078f18ff */
[----:B------:R-:W-:Y:S01]  /*0fb0*/  IMAD.SHL.U32 R10, R10, 0x40, RZ ;  /* 0x000000400a0a7824 */ /* 0x000fe200078e00ff */
[----:B------:R-:W-:-:S02]  /*0fc0*/  LOP3.LUT R198, R198, 0x1c0, RZ, 0xc0, !PT ;  /* 0x000001c0c6c67812 */ /* 0x000fc400078ec0ff */
[----:B------:R-:W-:Y:S02]  /*0fd0*/  LOP3.LUT R197, R197, 0x1c0, RZ, 0xc0, !PT ;  /* 0x000001c0c5c57812 */ /* 0x000fe400078ec0ff */
[----:B------:R-:W-:Y:S02]  /*0fe0*/  LOP3.LUT R196, R196, 0x1c0, RZ, 0xc0, !PT ;  /* 0x000001c0c4c47812 */ /* 0x000fe400078ec0ff */
[----:B------:R-:W-:Y:S02]  /*0ff0*/  SHF.L.U32 R0, R0, 0x6, RZ ;  /* 0x0000000600007819 */ /* 0x000fe400000006ff */
[----:B------:R-:W-:Y:S02]  /*1000*/  SHF.L.U32 R193, R3, 0x1, RZ ;  /* 0x0000000103c17819 */ /* 0x000fe400000006ff */
[----:B------:R-:W-:Y:S02]  /*1010*/  MOV R5, R13 ;  /* 0x0000000d00057202 */ /* 0x000fe40000000f00 */
[----:B------:R-:W-:Y:S01]  /*1020*/  SHF.R.U32.HI R15, RZ, 0x3, R198 ;  /* 0x00000003ff0f7819 */ /* 0x000fe200000116c6 */
[C---:B------:R-:W-:Y:S01]  /*1030*/  VIADD R218, R193.reuse, 0x50 ;  /* 0x00000050c1da7836 */ /* 0x040fe20000000000 */
[--C-:B------:R-:W-:Y:S01]  /*1040*/  LOP3.LUT R8, R198, 0x38, R16.reuse, 0xf8, !PT ;  /* 0x00000038c6087812 */ /* 0x100fe200078ef810 */
[C---:B------:R-:W-:Y:S01]  /*1050*/  VIADD R217, R193.reuse, 0x58 ;  /* 0x00000058c1d97836 */ /* 0x040fe20000000000 */
[----:B------:R-:W-:Y:S01]  /*1060*/  SHF.R.U32.HI R14, RZ, 0x3, R197 ;  /* 0x00000003ff0e7819 */ /* 0x000fe200000116c5 */
[----:B------:R-:W-:Y:S01]  /*1070*/  VIADD R216, R193, 0x60 ;  /* 0x00000060c1d87836 */ /* 0x000fe20000000000 */
[----:B------:R-:W-:Y:S01]  /*1080*/  LOP3.LUT R11, R197, 0x38, R16, 0xf8, !PT ;  /* 0x00000038c50b7812 */ /* 0x000fe200078ef810 */
[C---:B------:R-:W-:Y:S01]  /*1090*/  VIADD R214, R193.reuse, 0x70 ;  /* 0x00000070c1d67836 */ /* 0x040fe20000000000 */
[----:B------:R-:W-:Y:S01]  /*10a0*/  SHF.R.U32.HI R13, RZ, 0x3, R196 ;  /* 0x00000003ff0d7819 */ /* 0x000fe200000116c4 */
[----:B------:R-:W-:Y:S01]  /*10b0*/  VIADD R213, R193, 0x78 ;  /* 0x00000078c1d57836 */ /* 0x000fe20000000000 */
[----:B------:R-:W-:-:S02]  /*10c0*/  LOP3.LUT R12, R196, 0x38, R16, 0xf8, !PT ;  /* 0x00000038c40c7812 */ /* 0x000fc400078ef810 */
[----:B------:R-:W-:Y:S02]  /*10d0*/  LOP3.LUT R203, R0, 0xfffffe00, RZ, 0xc0, !PT ;  /* 0xfffffe0000cb7812 */ /* 0x000fe400078ec0ff */
[----:B------:R-:W-:Y:S02]  /*10e0*/  LOP3.LUT R202, R9, 0xfffffe00, RZ, 0xc0, !PT ;  /* 0xfffffe0009ca7812 */ /* 0x000fe400078ec0ff */
[----:B------:R-:W-:Y:S02]  /*10f0*/  LOP3.LUT R201, R10, 0xfffffe00, RZ, 0xc0, !PT ;  /* 0xfffffe000ac97812 */ /* 0x000fe400078ec0ff */
[----:B------:R-:W-:Y:S02]  /*1100*/  LOP3.LUT R8, R203, R8, R15, 0xf6, !PT ;  /* 0x00000008cb087212 */ /* 0x000fe400078ef60f */
[----:B------:R-:W-:Y:S02]  /*1110*/  LOP3.LUT R11, R202, R11, R14, 0xf6, !PT ;  /* 0x0000000bca0b7212 */ /* 0x000fe400078ef60e */
[----:B------:R-:W-:-:S02]  /*1120*/  LOP3.LUT R12, R201, R12, R13, 0xf6, !PT ;  /* 0x0000000cc90c7212 */ /* 0x000fc400078ef60d */
[----:B------:R-:W-:Y:S02]  /*1130*/  IADD3 R215, R193, 0x68, RZ ;  /* 0x00000068c1d77810 */ /* 0x000fe40007ffe0ff */
[----:B------:R-:W-:Y:S02]  /*1140*/  SHF.R.S32.HI R23, RZ, 0x1f, R22 ;  /* 0x0000001fff177819 */ /* 0x000fe40000011416 */
[----:B------:R-:W-:Y:S02]  /*1150*/  SHF.R.S32.HI R17, RZ, 0x1f, R16 ;  /* 0x0000001fff117819 */ /* 0x000fe40000011410 */
[----:B------:R-:W-:Y:S02]  /*1160*/  LOP3.LUT R200, R205, R200, R204, 0xf6, !PT ;  /* 0x000000c8cdc87212 */ /* 0x000fe400078ef6cc */
[----:B------:R-:W-:Y:S02]  /*1170*/  SHF.R.S32.HI R184, RZ, 0x1f, R2 ;  /* 0x0000001fffb87819 */ /* 0x000fe40000011402 */
[----:B------:R-:W-:-:S02]  /*1180*/  LEA R229, R8, UR40, 0x1 ;  /* 0x0000002808e57c11 */ /* 0x000fc4000f8e08ff */
[----:B------:R-:W-:Y:S02]  /*1190*/  LEA R228, R11, UR40, 0x1 ;  /* 0x000000280be47c11 */ /* 0x000fe4000f8e08ff */
[----:B------:R-:W-:Y:S02]  /*11a0*/  LEA R227, R12, UR40, 0x1 ;  /* 0x000000280ce37c11 */ /* 0x000fe4000f8e08ff */
[----:B------:R-:W-:Y:S02]  /*11b0*/  SHF.R.S32.HI R226, RZ, 0x1f, R218 ;  /* 0x0000001fffe27819 */ /* 0x000fe400000114da */
[----:B------:R-:W-:Y:S02]  /*11c0*/  SHF.R.S32.HI R225, RZ, 0x1f, R217 ;  /* 0x0000001fffe17819 */ /* 0x000fe400000114d9 */
[----:B------:R-:W-:Y:S02]  /*11d0*/  SHF.R.S32.HI R224, RZ, 0x1f, R216 ;  /* 0x0000001fffe07819 */ /* 0x000fe400000114d8 */
[----:B------:R-:W-:-:S02]  /*11e0*/  SHF.R.S32.HI R223, RZ, 0x1f, R215 ;  /* 0x0000001fffdf7819 */ /* 0x000fc400000114d7 */
[----:B------:R-:W-:Y:S02]  /*11f0*/  SHF.R.S32.HI R222, RZ, 0x1f, R214 ;  /* 0x0000001fffde7819 */ /* 0x000fe400000114d6 */
[----:B-1----:R-:W-:-:S07]  /*1200*/  SHF.R.S32.HI R221, RZ, 0x1f, R213 ;  /* 0x0000001fffdd7819 */ /* 0x002fce00000114d5 */
.L_x_9618:
[----:B012---:R-:W0:Y:S02]  /*1210*/  LDC.64 R8, c[0x0][0xc88] ;  /* 0x00032200ff087b82 */ /* 0x007e240000000a00 */
[----:B0-----:R-:W-:-:S05]  /*1220*/  IMAD.WIDE R8, R7, 0x4, R8 ;  /* 0x0000000407087825 */ /* 0x001fca00078e0208 */
[----:B------:R-:W2:Y:S01]  /*1230*/  LDG.E R209, desc[UR42][R8.64] ;  /* 0x0000002a08d17981 */ /* 0x000ea2000c1e1900 */
[----:B------:R-:W-:Y:S05]  /*1240*/  YIELD ;  /* 0x0000000000007946 */ /* 0x000fea0003800000 */
[----:B------:R-:W-:Y:S01]  /*1250*/  ULDC.64 UR4, c[0x0][0xa28] ;  /* 0x00028a0000047ab9 */ /* 0x000fe20000000a00 */
[----:B------:R-:W-:Y:S01]  /*1260*/  ULDC.64 UR8, c[0x0][0xa18] ;  /* 0x0002860000087ab9 */ /* 0x000fe20000000a00 */
[----:B------:R-:W-:Y:S01]  /*1270*/  ISETP.NE.U32.AND P1, PT, RZ, UR4, PT ;  /* 0x00000004ff007c0c */ /* 0x000fe2000bf25070 */
[----:B------:R-:W-:Y:S01]  /*1280*/  ULDC.64 UR6, c[0x0][0xa08] ;  /* 0x0002820000067ab9 */ /* 0x000fe20000000a00 */
[----:B------:R-:W-:Y:S01]  /*1290*/  IMAD.MOV.U32 R15, RZ, RZ, RZ ;  /* 0x000000ffff0f7224 */ /* 0x000fe200078e00ff */
[----:B------:R-:W-:Y:S01]  /*12a0*/  ISETP.NE.U32.AND P0, PT, RZ, UR6, PT ;  /* 0x00000006ff007c0c */ /* 0x000fe2000bf05070 */
[----:B-----5:R-:W-:Y:S01]  /*12b0*/  IMAD.MOV.U32 R31, RZ, RZ, RZ ;  /* 0x000000ffff1f7224 */ /* 0x020fe200078e00ff */
[----:B------:R-:W-:-:S02]  /*12c0*/  ISETP.NE.AND.EX P1, PT, RZ, UR5, PT, P1 ;  /* 0x00000005ff007c0c */ /* 0x000fc4000bf25310 */
[----:B------:R-:W-:Y:S02]  /*12d0*/  ISETP.NE.AND.EX P0, PT, RZ, UR7, PT, P0 ;  /* 0x00000007ff007c0c */ /* 0x000fe4000bf05300 */
[----:B--2---:R-:W-:-:S09]  /*12e0*/  SHF.R.S32.HI R219, RZ, 0x1f, R209 ;  /* 0x0000001fffdb7819 */ /* 0x004fd200000114d1 */
[C---:B------:R-:W-:Y:S02]  /*12f0*/  @P1 LEA R10, P2, R209.reuse, UR4, 0x2 ;  /* 0x00000004d10a1c11 */ /* 0x040fe4000f8410ff */
[C---:B------:R-:W-:Y:S02]  /*1300*/  SHF.L.U32 R210, R209.reuse, 0x2, RZ ;  /* 0x00000002d1d27819 */ /* 0x040fe400000006ff */
[C-C-:B------:R-:W-:Y:S02]  /*1310*/  @P1 LEA.HI.X R11, R209.reuse, UR5, R219.reuse, 0x2, P2 ;  /* 0x00000005d10b1c11 */ /* 0x140fe400090f14db */
[----:B------:R-:W-:Y:S01]  /*1320*/  ISETP.NE.U32.AND P2, PT, RZ, UR8, PT ;  /* 0x00000008ff007c0c */ /* 0x000fe2000bf45070 */
[----:B------:R-:W-:Y:S01]  /*1330*/  ULDC UR4, c[0x0][0x288] ;  /* 0x0000a20000047ab9 */ /* 0x000fe20000000800 */
[----:B------:R-:W-:Y:S01]  /*1340*/  SHF.L.U64.HI R211, R209, 0x2, R219 ;  /* 0x00000002d1d37819 */ /* 0x000fe200000102db */
[----:B------:R0:W5:Y:S01]  /*1350*/  @P1 LDG.E R15, desc[UR42][R10.64] ;  /* 0x0000002a0a0f1981 */ /* 0x000162000c1e1900 */
[----:B------:R-:W-:-:S02]  /*1360*/  ISETP.NE.AND.EX P2, PT, RZ, UR9, PT, P2 ;  /* 0x00000009ff007c0c */ /* 0x000fc4000bf45320 */
[----:B------:R-:W-:Y:S01]  /*1370*/  IADD3 R12, P3, R210, UR6, RZ ;  /* 0x00000006d20c7c10 */ /* 0x000fe2000ff7e0ff */
[----:B------:R-:W-:Y:S01]  /*1380*/  IMAD.U32 R194, RZ, RZ, UR4 ;  /* 0x00000004ffc27e24 */ /* 0x000fe2000f8e00ff */
[----:B------:R-:W-:Y:S02]  /*1390*/  ULDC.64 UR4, c[0x0][0x418] ;  /* 0x0001060000047ab9 */ /* 0x000fe40000000a00 */
[----:B------:R-:W-:-:S05]  /*13a0*/  IADD3.X R13, R211, UR7, RZ, P3, !PT ;  /* 0x00000007d30d7c10 */ /* 0x000fca0009ffe4ff */
[----:B------:R0:W5:Y:S02]  /*13b0*/  @P0 LDG.E R31, desc[UR42][R12.64] ;  /* 0x0000002a0c1f0981 */ /* 0x000164000c1e1900 */
        /* <DEDUP_REMOVED lines=12> */
[----:B0---4-:R-:W-:Y:S06]  /*1480*/  @P2 BRA `(.L_x_9385) ;  /* 0x0000000000242947 */ /* 0x011fec0003800000 */
        /* <DEDUP_REMOVED lines=9> */
.L_x_9385:
[----:B------:R-:W-:Y:S01]  /*1520*/  ULDC.64 UR4, c[0x0][0xa20] ;  /* 0x0002880000047ab9 */ /* 0x000fe20000000a00 */
[C---:B------:R-:W-:Y:S02]  /*1530*/  LOP3.LUT R3, R6.reuse, 0xff000000, RZ, 0xc0, !PT ;  /* 0xff00000006037812 */ /* 0x040fe400078ec0ff */
[----:B------:R-:W-:Y:S02]  /*1540*/  ISETP.NE.U32.AND P1, PT, RZ, UR4, PT ;  /* 0x00000004ff007c0c */ /* 0x000fe4000bf25070 */
[C---:B------:R-:W-:Y:S02]  /*1550*/  LOP3.LUT R0, R6.reuse, 0xff0000, RZ, 0xc0, !PT ;  /* 0x00ff000006007812 */ /* 0x040fe400078ec0ff */
[----:B------:R-:W-:Y:S02]  /*1560*/  ISETP.NE.AND.EX P1, PT, RZ, UR5, PT, P1 ;  /* 0x00000005ff007c0c */ /* 0x000fe4000bf25310 */
[----:B------:R-:W-:Y:S02]  /*1570*/  SHF.R.U32.HI R3, RZ, 0x8, R3 ;  /* 0x00000008ff037819 */ /* 0x000fe40000011603 */
[----:B------:R-:W-:-:S02]  /*1580*/  LOP3.LUT R188, R6, 0xffff, RZ, 0xc0, !PT ;  /* 0x0000ffff06bc7812 */ /* 0x000fc400078ec0ff */
[----:B------:R-:W-:-:S07]  /*1590*/  LEA.HI R208, R0, R3, RZ, 0x10 ;  /* 0x0000000300d07211 */ /* 0x000fce00078f80ff */
[----:B------:R-:W-:Y:S05]  /*15a0*/  @!P1 BRA `(.L_x_9386) ;  /* 0x0000000000109947 */ /* 0x000fea0003800000 */
[----:B------:R-:W-:-:S04]  /*15b0*/  IADD3 R6, P0, R210, UR4, RZ ;  /* 0x00000004d2067c10 */ /* 0x000fc8000ff1e0ff */
[----:B------:R-:W-:-:S05]  /*15c0*/  IADD3.X R7, R211, UR5, RZ, P0, !PT ;  /* 0x00000005d3077c10 */ /* 0x000fca00087fe4ff */
[----:B------:R0:W5:Y:S01]  /*15d0*/  LDG.E R30, desc[UR42][R6.64] ;  /* 0x0000002a061e7981 */ /* 0x000162000c1e1900 */
[----:B------:R-:W-:Y:S05]  /*15e0*/  BRA `(.L_x_9387) ;  /* 0x0000000000107947 */ /* 0x000fea0003800000 */
.L_x_9386:
[----:B------:R-:W-:Y:S05]  /*15f0*/  @!P0 BRA `(.L_x_9387) ;  /* 0x00000000000c8947 */ /* 0x000fea0003800000 */
[----:B------:R-:W2:Y:S04]  /*1600*/  LDG.E R3, desc[UR42][R12.64] ;  /* 0x0000002a0c037981 */ /* 0x000ea8000c1e1900 */
[----:B------:R-:W2:Y:S02]  /*1610*/  LDG.E R30, desc[UR42][R12.64+0x4] ;  /* 0x0000042a0c1e7981 */ /* 0x000ea4000c1e1900 */
[----:B--2---:R-:W-:-:S07]  /*1620*/  IMAD.IADD R30, R30, 0x1, -R3 ;  /* 0x000000011e1e7824 */ /* 0x004fce00078e0a03 */
.L_x_9387:
        /* <DEDUP_REMOVED lines=9> */
[----:B------:R-:W-:Y:S02]  /*16c0*/  ISETP.NE.U32.AND P1, PT, RZ, UR4, PT ;  /* 0x00000004ff007c0c */ /* 0x000fe4000bf25070 */
[----:B-----5:R-:W-:Y:S02]  /*16d0*/  MOV R24, R30 ;  /* 0x0000001e00187202 */ /* 0x020fe40000000f00 */
[----:B------:R-:W-:-:S13]  /*16e0*/  ISETP.NE.AND.EX P1, PT, RZ, UR5, PT, P1 ;  /* 0x00000005ff007c0c */ /* 0x000fda000bf25310 */
[----:B------:R-:W-:-:S04]  /*16f0*/  @P1 IADD3 R8, P2, R210, UR4, RZ ;  /* 0x00000004d2081c10 */ /* 0x000fc8000ff5e0ff */
[----:B------:R-:W-:-:S05]  /*1700*/  @P1 IADD3.X R9, R211, UR5, RZ, P2, !PT ;  /* 0x00000005d3091c10 */ /* 0x000fca00097fe4ff */
[----:B------:R3:W5:Y:S01]  /*1710*/  @P1 LDG.E R24, desc[UR42][R8.64] ;  /* 0x0000002a08181981 */ /* 0x000762000c1e1900 */
[----:B-1----:R-:W-:Y:S01]  /*1720*/  ISETP.NE.AND P1, PT, R4, 0x1, PT ;  /* 0x000000010400780c */ /* 0x002fe20003f25270 */
[----:B------:R-:W-:Y:S01]  /*1730*/  IMAD.SHL.U32 R192, R5, 0x80, RZ ;  /* 0x0000008005c07824 */ /* 0x000fe200078e00ff */
[----:B------:R-:W-:Y:S01]  /*1740*/  IADD3 R10, -R15, R30, RZ ;  /* 0x0000001e0f0a7210 */ /* 0x000fe20007ffe1ff */
[----:B------:R-:W-:Y:S01]  /*1750*/  BSSY B0, `(.L_x_9388) ;  /* 0x0000034000007945 */ /* 0x000fe20003800000 */
[----:B------:R-:W-:Y:S01]  /*1760*/  LOP3.LUT R212, R208, 0xff, RZ, 0xc0, !PT ;  /* 0x000000ffd0d47812 */ /* 0x000fe200078ec0ff */
[----:B------:R-:W-:Y:S01]  /*1770*/  VIADD R4, R192, 0x7f ;  /* 0x0000007fc0047836 */ /* 0x000fe20000000000 */
[----:B------:R-:W-:-:S07]  /*1780*/  SHF.R.U32.HI R208, RZ, 0x10, R208 ;  /* 0x00000010ffd07819 */ /* 0x000fce00000116d0 */
[----:B------:R-:W1:Y:S08]  /*1790*/  @P1 LDC R11, c[0x0][0x44c] ;  /* 0x00011300ff0b1b82 */ /* 0x000e700000000800 */
[----:B0-----:R-:W0:Y:S01]  /*17a0*/  @P1 LDC R7, c[0x0][0x450] ;  /* 0x00011400ff071b82 */ /* 0x001e220000000800 */
[----:B--2---:R-:W-:Y:S02]  /*17b0*/  @P0 IMAD.IADD R25, R3, 0x1, -R0 ;  /* 0x0000000103190824 */ /* 0x004fe400078e0a00 */
[----:B-1----:R-:W-:-:S04]  /*17c0*/  @P1 IMAD.HI.U32 R0, R4, R11, RZ ;  /* 0x0000000b04001227 */ /* 0x002fc800078e00ff */
[----:B------:R-:W-:Y:S01]  /*17d0*/  IMAD.IADD R195, R10, 0x1, R25 ;  /* 0x000000010ac37824 */ /* 0x000fe200078e0219 */
[----:B0-----:R-:W-:-:S03]  /*17e0*/  @P1 SHF.R.U32.HI R4, RZ, R7, R0 ;  /* 0x00000007ff041219 */ /* 0x001fc60000011600 */
[C---:B------:R-:W-:Y:S01]  /*17f0*/  VIADD R0, R195.reuse, 0x7f ;  /* 0x0000007fc3007836 */ /* 0x040fe20000000000 */
[----:B------:R-:W-:-:S04]  /*1800*/  IADD3 R93, R195, 0x80, -R194 ;  /* 0x00000080c35d7810 */ /* 0x000fc80007ffe8c2 */
[----:B------:R-:W-:Y:S01]  /*1810*/  SHF.R.S32.HI R3, RZ, 0x1f, R0 ;  /* 0x0000001fff037819 */ /* 0x000fe20000011400 */
[----:B------:R-:W-:-:S03]  /*1820*/  IMAD.IADD R4, R93, 0x1, R4 ;  /* 0x000000015d047824 */ /* 0x000fc600078e0204 */
[----:B------:R-:W-:Y:S02]  /*1830*/  LEA.HI R3, R3, R0, RZ, 0x7 ;  /* 0x0000000003037211 */ /* 0x000fe400078f38ff */
[----:B------:R-:W-:Y:S02]  /*1840*/  SHF.R.S32.HI R5, RZ, 0x1f, R4 ;  /* 0x0000001fff057819 */ /* 0x000fe40000011404 */
[----:B------:R-:W-:Y:S02]  /*1850*/  SHF.R.S32.HI R94, RZ, 0x7, R3 ;  /* 0x00000007ff5e7819 */ /* 0x000fe40000011403 */
[----:B------:R-:W-:Y:S02]  /*1860*/  LEA.HI R5, R5, R4, RZ, 0x7 ;  /* 0x0000000405057211 */ /* 0x000fe400078f38ff */
[----:B------:R-:W-:Y:S02]  /*1870*/  MOV R3, RZ ;  /* 0x000000ff00037202 */ /* 0x000fe40000000f00 */
[----:B------:R-:W-:-:S04]  /*1880*/  SHF.R.S32.HI R5, RZ, 0x7, R5 ;  /* 0x00000007ff057819 */ /* 0x000fc80000011405 */
[----:B---3--:R-:W-:-:S04]  /*1890*/  VIMNMX R9, R94, R5, PT ;  /* 0x000000055e097248 */ /* 0x008fc80003fe0100 */
[----:B------:R-:W-:-:S13]  /*18a0*/  ISETP.GE.AND P0, PT, R9, 0x1, PT ;  /* 0x000000010900780c */ /* 0x000fda0003f06270 */
        /* <DEDUP_REMOVED lines=30> */
.L_x_9389:
[----:B------:R-:W-:Y:S05]  /*1a90*/  BSYNC B0 ;  /* 0x0000000000007941 */ /* 0x000fea0003800000 */
.L_x_9388:
[----:B------:R-:W-:-:S05]  /*1aa0*/  IMAD R0, R212, R3, RZ ;  /* 0x00000003d4007224 */ /* 0x000fca00078e02ff */
        /* <DEDUP_REMOVED lines=35> */
.L_x_9392:
[----:B------:R-:W-:Y:S05]  /*1ce0*/  BSYNC B6 ;  /* 0x0000000000067941 */ /* 0x000fea0003800000 */
.L_x_9391:
        /* <DEDUP_REMOVED lines=20> */
.L_x_9394:
[----:B------:R-:W-:Y:S05]  /*1e30*/  BSYNC B6 ;  /* 0x0000000000067941 */ /* 0x000fea0003800000 */
.L_x_9393:
        /* <DEDUP_REMOVED lines=10> */
[----:B------:R-:W-:Y:S01]  /*1ee0*/  SHF.R.S32.HI R11, RZ, 0x1f, R187 ;  /* 0x0000001fff0b7819 */ /* 0x000fe200000114bb */
[----:B------:R-:W-:Y:S01]  /*1ef0*/  IMAD.IADD R3, R31, 0x1, R30 ;  /* 0x000000011f037824 */ /* 0x000fe200078e021e */
[C---:B0-----:R-:W-:Y:S01]  /*1f00*/  ISETP.GE.AND P0, PT, R16.reuse, R37, PT ;  /* 0x000000251000720c */ /* 0x041fe20003f06270 */
[----:B------:R-:W0:Y:S01]  /*1f10*/  S2R R36, SR_TID.X ;  /* 0x0000000000247919 */ /* 0x000e220000002100 */
[----:B-----5:R-:W-:Y:S01]  /*1f20*/  SHF.R.S32.HI R13, RZ, 0x1f, R24 ;  /* 0x0000001fff0d7819 */ /* 0x020fe20000011418 */
[-C--:B-1----:R-:W-:Y:S01]  /*1f30*/  IMAD R8, R11, R28.reuse, RZ ;  /* 0x0000001c0b087224 */ /* 0x082fe200078e02ff */
[C---:B------:R-:W-:Y:S01]  /*1f40*/  SHF.L.U32 R33, R187.reuse, 0x6, RZ ;  /* 0x00000006bb217819 */ /* 0x040fe200000006ff */
[----:B------:R-:W-:Y:S01]  /*1f50*/  IMAD.WIDE.U32 R6, R187, R28, R22 ;  /* 0x0000001cbb067225 */ /* 0x000fe200078e0016 */
[----:B---3--:R-:W-:Y:S02]  /*1f60*/  SEL R5, R37, RZ, P0 ;  /* 0x000000ff25057207 */ /* 0x008fe40000000000 */
[----:B------:R-:W-:Y:S01]  /*1f70*/  SHF.R.U32.HI R32, RZ, 0x3, R198 ;  /* 0x00000003ff207819 */ /* 0x000fe200000116c6 */
[----:B------:R-:W-:Y:S01]  /*1f80*/  IMAD R83, R187, R29, R8 ;  /* 0x0000001dbb537224 */ /* 0x000fe200078e0208 */
[----:B------:R-:W-:Y:S01]  /*1f90*/  SHF.R.U32.HI R21, RZ, 0x3, R197 ;  /* 0x00000003ff157819 */ /* 0x000fe200000116c5 */
[----:B------:R-:W-:Y:S01]  /*1fa0*/  IMAD.IADD R5, R16, 0x1, R5 ;  /* 0x0000000110057824 */ /* 0x000fe200078e0205 */
[----:B------:R-:W-:Y:S01]  /*1fb0*/  SHF.R.U32.HI R20, RZ, 0x3, R196 ;  /* 0x00000003ff147819 */ /* 0x000fe200000116c4 */
[-C--:B--2---:R-:W-:Y:S01]  /*1fc0*/  IMAD R4, R11, R34.reuse, RZ ;  /* 0x000000220b047224 */ /* 0x084fe200078e02ff */
[----:B------:R-:W-:Y:S01]  /*1fd0*/  IADD3 R81, R7, R83, RZ ;  /* 0x0000005307517210 */ /* 0x000fe20007ffe0ff */
[----:B------:R-:W-:Y:S01]  /*1fe0*/  IMAD.MOV.U32 R80, RZ, RZ, R6 ;  /* 0x000000ffff507224 */ /* 0x000fe200078e0006 */
[C---:B------:R-:W-:Y:S01]  /*1ff0*/  SHF.L.U64.HI R30, R34.reuse, 0x6, R35 ;  /* 0x00000006221e7819 */ /* 0x040fe20000010223 */
[C---:B------:R-:W-:Y:S01]  /*2000*/  IMAD R7, R187.reuse, R35, R4 ;  /* 0x00000023bb077224 */ /* 0x040fe200078e0204 */
[----:B------:R-:W-:Y:S01]  /*2010*/  SHF.R.S32.HI R4, RZ, 0x1f, R5 ;  /* 0x0000001fff047819 */ /* 0x000fe20000011405 */
[----:B------:R-:W-:Y:S01]  /*2020*/  IMAD.WIDE.U32 R84, R187, R34, R22 ;  /* 0x00000022bb547225 */ /* 0x000fe200078e0016 */
[----:B------:R-:W-:-:S02]  /*2030*/  SHF.L.U64.HI R31, R34, 0x7, R35 ;  /* 0x00000007221f7819 */ /* 0x000fc40000010223 */
[CC--:B------:R-:W-:Y:S01]  /*2040*/  LEA.HI R11, R4.reuse, R5.reuse, RZ, 0x3 ;  /* 0x00000005040b7211 */ /* 0x0c0fe200078f18ff */
[--C-:B------:R-:W-:Y:S01]  /*2050*/  IMAD.WIDE.U32 R86, R187, R34, R16.reuse ;  /* 0x00000022bb567225 */ /* 0x100fe200078e0010 */
[----:B------:R-:W-:Y:S02]  /*2060*/  LEA.HI R6, R4, R5, RZ, 0x6 ;  /* 0x0000000504067211 */ /* 0x000fe400078f30ff */
[----:B------:R-:W-:Y:S01]  /*2070*/  LOP3.LUT R4, R11, 0x38, RZ, 0xc0, !PT ;  /* 0x000000380b047812 */ /* 0x000fe200078ec0ff */
[-C--:B------:R-:W-:Y:S01]  /*2080*/  IMAD.WIDE.U32 R8, R187, R28.reuse, R16 ;  /* 0x0000001cbb087225 */ /* 0x080fe200078e0010 */
[----:B------:R-:W-:Y:S02]  /*2090*/  IADD3 R85, R85, R7, RZ ;  /* 0x0000000755557210 */ /* 0x000fe40007ffe0ff */
[----:B------:R-:W-:Y:S01]  /*20a0*/  LOP3.LUT R10, R196, 0x38, R11, 0xf8, !PT ;  /* 0x00000038c40a7812 */ /* 0x000fe200078ef80b */
[----:B------:R-:W-:Y:S01]  /*20b0*/  IMAD.IADD R87, R7, 0x1, R87 ;  /* 0x0000000107577824 */ /* 0x000fe200078e0257 */
[----:B0-----:R-:W-:Y:S01]  /*20c0*/  SHF.R.U32.HI R36, RZ, 0x7, R36 ;  /* 0x00000007ff247819 */ /* 0x001fe20000011624 */
[----:B------:R-:W-:Y:S01]  /*20d0*/  IMAD.SHL.U32 R6, R6, 0x80, RZ ;  /* 0x0000008006067824 */ /* 0x000fe200078e00ff */
[----:B------:R-:W-:Y:S01]  /*20e0*/  LOP3.LUT R7, R198, 0x38, R11, 0xf8, !PT ;  /* 0x00000038c6077812 */ /* 0x000fe200078ef80b */
[----:B------:R-:W-:Y:S01]  /*20f0*/  IMAD.IADD R83, R83, 0x1, R9 ;  /* 0x0000000153537824 */ /* 0x000fe200078e0209 */
[----:B------:R-:W-:Y:S01]  /*2100*/  ISETP.NE.AND P6, PT, R36, 0x1, PT ;  /* 0x000000012400780c */ /* 0x000fe20003fc5270 */
[----:B------:R-:W-:Y:S01]  /*2110*/  IMAD R12, R13, R28, RZ ;  /* 0x0000001c0d0c7224 */ /* 0x000fe200078e02ff */
[----:B------:R-:W-:Y:S01]  /*2120*/  LOP3.LUT R9, R197, 0x38, R11, 0xf8, !PT ;  /* 0x00000038c5097812 */ /* 0x000fe200078ef80b */
[----:B------:R-:W-:Y:S01]  /*2130*/  IMAD.MOV.U32 R82, RZ, RZ, R8 ;  /* 0x000000ffff527224 */ /* 0x000fe200078e0008 */
[----:B------:R-:W-:Y:S01]  /*2140*/  LOP3.LUT R5, R4, 0x1c0, R33, 0xf8, !PT ;  /* 0x000001c004057812 */ /* 0x000fe200078ef821 */
[-C--:B------:R-:W-:Y:S01]  /*2150*/  IMAD R13, R13, R34.reuse, RZ ;  /* 0x000000220d0d7224 */ /* 0x080fe200078e02ff */
[----:B------:R-:W-:Y:S01]  /*2160*/  LOP3.LUT R8, R6, 0xffffe000, RZ, 0xc0, !PT ;  /* 0xffffe00006087812 */ /* 0x000fe200078ec0ff */
[----:B------:R-:W-:Y:S01]  /*2170*/  IMAD.WIDE.U32 R84, R24, R34, R84 ;  /* 0x0000002218547225 */ /* 0x000fe200078e0054 */
[----:B------:R-:W-:-:S02]  /*2180*/  LOP3.LUT R4, R7, R32, RZ, 0x3c, !PT ;  /* 0x0000002007047212 */ /* 0x000fc400078e3cff */
[----:B------:R-:W-:Y:S01]  /*2190*/  LOP3.LUT R9, R9, R21, RZ, 0x3c, !PT ;  /* 0x0000001509097212 */ /* 0x000fe200078e3cff */
[----:B------:R-:W-:Y:S01]  /*21a0*/  IMAD R13, R24, R35, R13 ;  /* 0x00000023180d7224 */ /* 0x000fe200078e020d */
[----:B------:R-:W-:Y:S01]  /*21b0*/  LOP3.LUT R6, R10, R20, RZ, 0x3c, !PT ;  /* 0x000000140a067212 */ /* 0x000fe200078e3cff */
[----:B------:R-:W-:Y:S05]  /*21c0*/  @!P6 WARPSYNC.ALL ;  /* 0x000000000000e948 */ /* 0x000fea0003800000 */
[----:B------:R-:W-:Y:S01]  /*21d0*/  LOP3.LUT R7, R5, R204, RZ, 0x3c, !PT ;  /* 0x000000cc05077212 */ /* 0x000fe200078e3cff */
[C---:B------:R-:W-:Y:S01]  /*21e0*/  IMAD R15, R24.reuse, R29, R12 ;  /* 0x0000001d180f7224 */ /* 0x040fe200078e020c */
[----:B------:R-:W-:Y:S01]  /*21f0*/  LOP3.LUT R76, R11, 0xfffffff8, RZ, 0xc0, !PT ;  /* 0xfffffff80b4c7812 */ /* 0x000fe200078ec0ff */
[----:B------:R-:W-:Y:S01]  /*2200*/  IMAD.WIDE.U32 R80, R24, R28, R80 ;  /* 0x0000001c18507225 */ /* 0x000fe200078e0050 */
[-C--:B------:R-:W-:Y:S01]  /*2210*/  IADD3 R4, R4, R8.reuse, R203 ;  /* 0x0000000804047210 */ /* 0x080fe20007ffe0cb */
[----:B------:R-:W-:Y:S01]  /*2220*/  ULDC UR4, c[0x0][0x2f4] ;  /* 0x0000bd0000047ab9 */ /* 0x000fe20000000800 */
[----:B------:R-:W-:Y:S01]  /*2230*/  IADD3 R5, R9, R8, R202 ;  /* 0x0000000809057210 */ /* 0x000fe20007ffe0ca */
[----:B------:R-:W-:Y:S01]  /*2240*/  IMAD.WIDE.U32 R82, R24, R28, R82 ;  /* 0x0000001c18527225 */ /* 0x000fe200078e0052 */
[----:B------:R-:W-:-:S02]  /*2250*/  IADD3 R6, R6, R8, R201 ;  /* 0x0000000806067210 */ /* 0x000fc40007ffe0c9 */
[----:B------:R-:W-:Y:S01]  /*2260*/  IADD3 R7, R7, R8, R205 ;  /* 0x0000000807077210 */ /* 0x000fe20007ffe0cd */
[----:B------:R-:W-:Y:S01]  /*2270*/  IMAD.WIDE.U32 R86, R24, R34, R86 ;  /* 0x0000002218567225 */ /* 0x000fe200078e0056 */
[C-C-:B------:R-:W-:Y:S02]  /*2280*/  SHF.L.U64.HI R8, R28.reuse, 0x5, R29.reuse ;  /* 0x000000051c087819 */ /* 0x140fe4000001021d */
[C-C-:B------:R-:W-:Y:S01]  /*2290*/  SHF.L.U64.HI R9, R28.reuse, 0x6, R29.reuse ;  /* 0x000000061c097819 */ /* 0x140fe2000001021d */
[C---:B------:R-:W-:Y:S01]  /*22a0*/  IMAD.SHL.U32 R20, R28.reuse, 0x20, RZ ;  /* 0x000000201c147824 */ /* 0x040fe200078e00ff */
[C---:B------:R-:W-:Y:S01]  /*22b0*/  SHF.L.U64.HI R10, R28.reuse, 0x7, R29 ;  /* 0x000000071c0a7819 */ /* 0x040fe2000001021d */
[----:B------:R-:W-:Y:S01]  /*22c0*/  IMAD.SHL.U32 R21, R28, 0x40, RZ ;  /* 0x000000401c157824 */ /* 0x000fe200078e00ff */
[----:B------:R-:W-:Y:S01]  /*22d0*/  IADD3 R92, R36, 0x8, RZ ;  /* 0x00000008245c7810 */ /* 0x000fe20007ffe0ff */
[C---:B------:R-:W-:Y:S01]  /*22e0*/  IMAD.SHL.U32 R33, R34.reuse, 0x40, RZ ;  /* 0x0000004022217824 */ /* 0x040fe200078e00ff */
[C---:B------:R-:W-:Y:S01]  /*22f0*/  SHF.L.U64.HI R29, R34.reuse, 0x5, R35 ;  /* 0x00000005221d7819 */ /* 0x040fe20000010223 */
[----:B------:R-:W-:Y:S01]  /*2300*/  IMAD.SHL.U32 R36, R37, 0x2, RZ ;  /* 0x0000000225247824 */ /* 0x000fe200078e00ff */
[----:B------:R-:W-:Y:S01]  /*2310*/  SHF.L.U32 R32, R34, 0x5, RZ ;  /* 0x0000000522207819 */ /* 0x000fe200000006ff */
[----:B------:R-:W-:Y:S01]  /*2320*/  IMAD.SHL.U32 R28, R28, 0x80, RZ ;  /* 0x000000801c1c7824 */ /* 0x000fe200078e00ff */
[----:B------:R-:W-:Y:S01]  /*2330*/  ISETP.GE.AND P1, PT, R16, UR4, PT ;  /* 0x0000000410007c0c */ /* 0x000fe2000bf26270 */
[----:B------:R-:W-:Y:S01]  /*2340*/  IMAD.SHL.U32 R34, R34, 0x80, RZ ;  /* 0x0000008022227824 */ /* 0x000fe200078e00ff */
[----:B------:R-:W-:Y:S01]  /*2350*/  ISETP.GE.AND P2, PT, R2, UR4, PT ;  /* 0x0000000402007c0c */ /* 0x000fe2000bf46270 */
[----:B------:R-:W-:Y:S01]  /*2360*/  IMAD R35, R207, 0x20, R187 ;  /* 0x00000020cf237824 */ /* 0x000fe200078e02bb */
[----:B------:R-:W-:Y:S01]  /*2370*/  IADD3 R39, R85, R13, RZ ;  /* 0x0000000d55277210 */ /* 0x000fe20007ffe0ff */
[----:B------:R-:W-:Y:S01]  /*2380*/  IMAD.IADD R37, R81, 0x1, R15 ;  /* 0x0000000151257824 */ /* 0x000fe200078e020f */
[----:B------:R-:W-:Y:S01]  /*2390*/  SHF.R.S32.HI R78, RZ, 0x3, R11 ;  /* 0x00000003ff4e7819 */ /* 0x000fe2000001140b */
[----:B------:R-:W-:Y:S01]  /*23a0*/  IMAD.IADD R38, R15, 0x1, R83 ;  /* 0x000000010f267824 */ /* 0x000fe200078e0253 */
[----:B------:R-:W-:Y:S01]  /*23b0*/  SHF.R.S32.HI R88, RZ, 0x1f, R76 ;  /* 0x0000001fff587819 */ /* 0x000fe2000001144c */
[----:B------:R-:W-:Y:S01]  /*23c0*/  IMAD.IADD R77, R13, 0x1, R87 ;  /* 0x000000010d4d7824 */ /* 0x000fe200078e0257 */
[----:B------:R-:W-:Y:S01]  /*23d0*/  @!P6 BAR.SYNC.DEFER_BLOCKING 0x9, 0x100 ;  /* 0x024400000000eb1d */ /* 0x000fe20000010000 */
[----:B----4-:R-:W-:-:S07]  /*23e0*/  SHF.R.S32.HI R79, RZ, 0x1f, R0 ;  /* 0x0000001fff4f7819 */ /* 0x010fce0000011400 */
.L_x_9492:
[----:B0-----:R-:W0:Y:S01]  /*23f0*/  LDC R98, c[0x0][0x430] ;  /* 0x00010c00ff627b82 */ /* 0x001e220000000800 */
[----:B------:R-:W-:Y:S01]  /*2400*/  VIADD R42, R27, 0xffffffff ;  /* 0xffffffff1b2a7836 */ /* 0x000fe20000000000 */
[----:B------:R-:W-:-:S03]  /*2410*/  MOV R99, RZ ;  /* 0x000000ff00637202 */ /* 0x000fc60000000f00 */
[----:B------:R-:W-:-:S03]  /*2420*/  IMAD R12, R42, 0x80, R35 ;  /* 0x000000802a0c7824 */ /* 0x000fc600078e0223 */
[----:B-1----:R-:W1:Y:S02]  /*2430*/  LDC R102, c[0x0][0x3f4] ;  /* 0x0000fd00ff667b82 */ /* 0x002e640000000800 */
[----:B------:R-:W-:Y:S02]  /*2440*/  ISETP.GE.AND P3, PT, R12, R25, PT ;  /* 0x000000190c00720c */ /* 0x000fe40003f66270 */
[----:B------:R-:W-:Y:S02]  /*2450*/  IADD3 R43, R3, R12, RZ ;  /* 0x0000000c032b7210 */ /* 0x000fe40007ffe0ff */
[----:B------:R-:W-:-:S03]  /*2460*/  ISETP.GT.OR P3, PT, R35, 0x7f, P3 ;  /* 0x0000007f2300780c */ /* 0x000fc60001f64670 */
[----:B------:R-:W-:Y:S01]  /*2470*/  IMAD.MOV.U32 R11, RZ, RZ, R43 ;  /* 0x000000ffff0b7224 */ /* 0x000fe200078e002b */
[----:B0-----:R-:W-:-:S09]  /*2480*/  ISETP.NE.AND P4, PT, R98, 0x1, PT ;  /* 0x000000016200780c */ /* 0x001fd20003f85270 */
        /* <DEDUP_REMOVED lines=16> */
[----:B------:R-:W-:Y:S01]  /*2590*/  IMAD.MOV R11, RZ, RZ, -R11 ;  /* 0x000000ffff0b7224 */ /* 0x000fe200078e0a0b */
[----:B------:R-:W-:Y:S01]  /*25a0*/  ISETP.GT.AND P4, PT, R42, R26, PT ;  /* 0x0000001a2a00720c */ /* 0x000fe20003f84270 */
[----:B------:R-:W-:Y:S01]  /*25b0*/  IMAD R91, R19, 0x4000, R200 ;  /* 0x00004000135b7824 */ /* 0x000fe200078e02c8 */
[----:B------:R-:W-:Y:S05]  /*25c0*/  YIELD ;  /* 0x0000000000007946 */ /* 0x000fea0003800000 */
[----:B------:R-:W-:Y:S01]  /*25d0*/  BSSY B0, `(.L_x_9395) ;  /* 0x000057f000007945 */ /* 0x000fe20003800000 */
[----:B------:R-:W-:Y:S01]  /*25e0*/  IMAD R98, R98, R11, R43 ;  /* 0x0000000b62627224 */ /* 0x000fe200078e022b */
[----:B------:R-:W-:Y:S01]  /*25f0*/  P2R R90, PR, RZ, 0x10 ;  /* 0x00000010ff5a7803 */ /* 0x000fe20000000000 */
[----:B------:R-:W-:Y:S01]  /*2600*/  IMAD R91, R91, 0x2, R18 ;  /* 0x000000025b5b7824 */ /* 0x000fe200078e0212 */
[----:B------:R-:W-:Y:S01]  /*2610*/  MOV R27, R42 ;  /* 0x0000002a001b7202 */ /* 0x000fe20000000f00 */
[----:B0-----:R-:W-:Y:S06]  /*2620*/  @!P3 BRA `(.L_x_9396) ;  /* 0x000000500040b947 */ /* 0x001fec0003800000 */
        /* <DEDUP_REMOVED lines=61> */
.L_x_9399:
[----:B------:R-:W-:Y:S05]  /*2a00*/  BSYNC B1 ;  /* 0x0000000000017941 */ /* 0x000fea0003800000 */
.L_x_9398:
        /* <DEDUP_REMOVED lines=15> */
[----:B------:R-:W-:Y:S02]  /*2b00*/  P2R R117, PR, RZ, 0x8 ;  /* 0x00000008ff757803 */ /* 0x000fe40000000000 */
[----:B------:R-:W-:Y:S02]  /*2b10*/  CS2R R58, SRZ ;  /* 0x00000000003a7805 */ /* 0x000fe4000001ff00 */
[----:B------:R-:W-:Y:S02]  /*2b20*/  PRMT R113, R40, 0x5410, R41 ;  /* 0x0000541028717816 */ /* 0x000fe40000000029 */
[----:B------:R-:W-:Y:S02]  /*2b30*/  CS2R R62, SRZ ;  /* 0x00000000003e7805 */ /* 0x000fe4000001ff00 */
[----:B------:R-:W-:-:S02]  /*2b40*/  PRMT R120, R42, 0x7610, R120 ;  /* 0x000076102a787816 */ /* 0x000fc40000000078 */
[----:B------:R-:W-:Y:S01]  /*2b50*/  PRMT R119, R119, 0x5410, R43 ;  /* 0x0000541077777816 */ /* 0x000fe2000000002b */
        /* <DEDUP_REMOVED lines=21> */
.L_x_9401:
[----:B------:R-:W-:Y:S05]  /*2cb0*/  BSYNC B1 ;  /* 0x0000000000017941 */ /* 0x000fea0003800000 */
.L_x_9400:
        /* <DEDUP_REMOVED lines=44> */
.L_x_9403:
[----:B------:R-:W-:Y:S05]  /*2f80*/  BSYNC B1 ;  /* 0x0000000000017941 */ /* 0x000fea0003800000 */
.L_x_9402:
[----:B0-----:R-:W-:Y:S01]  /*2f90*/  VIADD R72, R187, 0x60 ;  /* 0x00000060bb487836 */ /* 0x001fe20000000000 */
[----:B------:R-:W-:Y:S04]  /*2fa0*/  BSSY B1, `(.L_x_9404) ;  /* 0x000001f000017945 */ /* 0x000fe80003800000 */
[----:B------:R-:W-:-:S13]  /*2fb0*/  ISETP.GE.AND P4, PT, R72, R95, PT ;  /* 0x0000005f4800720c */ /* 0x000fda0003f86270 */
[----:B------:R-:W-:Y:S05]  /*2fc0*/  @P4 BRA `(.L_x_9405) ;  /* 0x0000000000704947 */ /* 0x000fea0003800000 */
[----:B------:R-:W0:Y:S01]  /*2fd0*/  LDC.64 R40, c[0x0][0x3f8] ;  /* 0x0000fe00ff287b82 */ /* 0x000e220000000a00 */
[----:B------:R-:W-:Y:S01]  /*2fe0*/  IMAD.MOV.U32 R15, RZ, RZ, R89 ;  /* 0x000000ffff0f7224 */ /* 0x000fe200078e0059 */
[----:B------:R-:W-:Y:S01]  /*2ff0*/  ULDC.64 UR4, c[0x0][0x3e8] ;  /* 0x0000fa0000047ab9 */ /* 0x000fe20000000a00 */
[----:B------:R-:W-:Y:S01]  /*3000*/  IMAD.MOV.U32 R13, RZ, RZ, R11 ;  /* 0x000000ffff0d7224 */ /* 0x000fe200078e000b */
[----:B------:R-:W-:Y:S02]  /*3010*/  CS2R R44, SRZ ;  /* 0x00000000002c7805 */ /* 0x000fe4000001ff00 */
[----:B------:R-:W-:Y:S01]  /*3020*/  CS2R R46, SRZ ;  /* 0x00000000002e7805 */ /* 0x000fe2000001ff00 */
        /* <DEDUP_REMOVED lines=22> */
.L_x_9405:
[----:B------:R-:W-:Y:S05]  /*3190*/  BSYNC B1 ;  /* 0x0000000000017941 */ /* 0x000fea0003800000 */
.L_x_9404:
        /* <DEDUP_REMOVED lines=30> */
.L_x_9406:
[----:B------:R-:W-:Y:S01]  /*3380*/  LEA R89, R19, R18, 0x3 ;  /* 0x0000001213597211 */ /* 0x000fe200078e18ff */
[----:B------:R-:W-:Y:S01]  /*3390*/  BSSY B1, `(.L_x_9407) ;  /* 0x0000004000017945 */ /* 0x000fe20003800000 */
[----:B------:R-:W-:-:S04]  /*33a0*/  SHF.L.U32 R100, R190, 0x1f, RZ ;  /* 0x0000001fbe647819 */ /* 0x000fc800000006ff */
[----:B------:R-:W0:Y:S02]  /*33b0*/  SYNCS.PHASECHK.TRANS64.TRYWAIT P6, [R89+URZ+0x28890], R100 ;  /* 0x02889064590075a7 */ /* 0x000e2400080c017f */
[----:B0-----:R-:W-:Y:S05]  /*33c0*/  @!P6 BRA `(.L_x_9408) ;  /* 0x000001e80018e947 */ /* 0x001fea0003800000 */
.L_x_9743:
[----:B------:R-:W-:Y:S05]  /*33d0*/  BSYNC B1 ;  /* 0x0000000000017941 */ /* 0x000fea0003800000 */
.L_x_9407:
[----:B------:R-:W-:-:S03]  /*33e0*/  UMOV UR4, 0xffffffff ;  /* 0xffffffff00047882 */ /* 0x000fc60000000000 */
[----:B------:R-:W-:Y:S05]  /*33f0*/  BRA.DIV UR4, `(.L_x_9409) ;  /* 0x000001ea04207947 */ /* 0x000fea000b800000 */
[----:B------:R1:W2:Y:S04]  /*3400*/  SHFL.IDX PT, R75, R101, RZ, 0x181f ;  /* 0x00181fff654b7589 */ /* 0x0002a800000e0000 */
[----:B------:R1:W3:Y:S02]  /*3410*/  SHFL.IDX PT, R103, R106, RZ, 0x181f ;  /* 0x00181fff6a677589 */ /* 0x0002e400000e0000 */
.L_x_9747:
        /* <DEDUP_REMOVED lines=25> */
[----:B------:R-:W-:Y:S01]  /*35b0*/  FMUL.FTZ R71, R15, R71 ;  /* 0x000000470f477220 */ /* 0x000fe20000410000 */
[----:B------:R-:W-:Y:S01]  /*35c0*/  FMUL.FTZ R122, R13, R122 ;  /* 0x0000007a0d7a7220 */ /* 0x000fe20000410000 */
[----:B------:R-:W-:Y:S01]  /*35d0*/  FFMA.FTZ R126, R15, R69, -R126 ;  /* 0x000000450f7e7223 */ /* 0x000fe2000001087e */
[-C--:B------:R-:W-:Y:S02]  /*35e0*/  FFMA.FTZ R124, R13, R70.reuse, -R124 ;  /* 0x000000460d7c7223 */ /* 0x080fe4000001087c */
[----:B------:R-:W-:Y:S01]  /*35f0*/  FFMA.FTZ R121, R11, R70, R122 ;  /* 0x000000460b797223 */ /* 0x000fe2000001007a */
[----:B------:R-:W-:-:S02]  /*3600*/  HADD2.F32 R15, -RZ, R120.H1_H1 ;  /* 0x30000078ff0f7230 */ /* 0x000fc40000004100 */
[----:B------:R-:W-:Y:S01]  /*3610*/  FFMA.FTZ R125, R68, R69, R71 ;  /* 0x00000045447d7223 */ /* 0x000fe20000010047 */
[----:B------:R-:W-:Y:S02]  /*3620*/  HADD2.F32 R120, -RZ, R120.H0_H0 ;  /* 0x20000078ff787230 */ /* 0x000fe40000004100 */
[----:B------:R-:W-:Y:S02]  /*3630*/  HADD2.F32 R11, -RZ, R12.H1_H1 ;  /* 0x3000000cff0b7230 */ /* 0x000fe40000004100 */
[----:B------:R-:W-:Y:S02]  /*3640*/  HADD2.F32 R13, -RZ, R14.H1_H1 ;  /* 0x3000000eff0d7230 */ /* 0x000fe40000004100 */
[----:B------:R-:W-:Y:S02]  /*3650*/  HADD2.F32 R69, -RZ, R119.H1_H1 ;  /* 0x30000077ff457230 */ /* 0x000fe40000004100 */
[----:B------:R-:W-:Y:S01]  /*3660*/  FMUL.FTZ R71, R11, R120 ;  /* 0x000000780b477220 */ /* 0x000fe20000410000 */
[----:B------:R-:W-:-:S02]  /*3670*/  HADD2.F32 R12, -RZ, R12.H0_H0 ;  /* 0x2000000cff0c7230 */ /* 0x000fc40000004100 */
[----:B------:R-:W-:Y:S02]  /*3680*/  HADD2.F32 R14, -RZ, R14.H0_H0 ;  /* 0x2000000eff0e7230 */ /* 0x000fe40000004100 */
[----:B------:R-:W-:Y:S01]  /*3690*/  FMUL.FTZ R123, R13, R69 ;  /* 0x000000450d7b7220 */ /* 0x000fe20000410000 */
[----:B------:R-:W-:Y:S02]  /*36a0*/  HADD2.F32 R68, -RZ, R116.H0_H0 ;  /* 0x20000074ff447230 */ /* 0x000fe40000004100 */
[C---:B------:R-:W-:Y:S01]  /*36b0*/  FMUL.FTZ R120, R12.reuse, R120 ;  /* 0x000000780c787220 */ /* 0x040fe20000410000 */
[----:B------:R-:W-:Y:S01]  /*36c0*/  FFMA.FTZ R71, R12, R15, -R71 ;  /* 0x0000000f0c477223 */ /* 0x000fe20000010847 */
        /* <DEDUP_REMOVED lines=8> */
.L_x_9415:
[----:B------:R-:W-:Y:S05]  /*3750*/  BSYNC B3 ;  /* 0x0000000000037941 */ /* 0x000fea0003800000 */
.L_x_9414:
[----:B0-----:R4:W-:Y:S02]  /*3760*/  ST.E.128 desc[UR42][R72.64], R12 ;  /* 0x0000000c48007985 */ /* 0x0019e4000c101d2a */
.L_x_9413:
[----:B------:R-:W-:Y:S05]  /*3770*/  BSYNC B2 ;  /* 0x0000000000027941 */ /* 0x000fea0003800000 */
.L_x_9412:
        /* <DEDUP_REMOVED lines=47> */
.L_x_9417:
[----:B------:R-:W-:Y:S05]  /*3a70*/  BSYNC B2 ;  /* 0x0000000000027941 */ /* 0x000fea0003800000 */
.L_x_9416:
[----:B0-----:R0:W-:Y:S02]  /*3a80*/  ST.E.128 desc[UR42][R68.64], R12 ;  /* 0x0000000c44007985 */ /* 0x0011e4000c101d2a */
.L_x_9411:
[----:B------:R-:W-:Y:S05]  /*3a90*/  BSYNC B1 ;  /* 0x0000000000017941 */ /* 0x000fea0003800000 */
.L_x_9410:
[----:B------:R-:W-:-:S03]  /*3aa0*/  UMOV UR4, 0xffffffff ;  /* 0xffffffff00047882 */ /* 0x000fc60000000000 */
[----:B------:R-:W-:Y:S05]  /*3ab0*/  BRA.DIV UR4, `(.L_x_9418) ;  /* 0x000001e204bc7947 */ /* 0x000fea000b800000 */
[----:B------:R1:W1:Y:S04]  /*3ac0*/  SHFL.IDX PT, R67, R101, 0x1, 0x181f ;  /* 0x00381f0065437f89 */ /* 0x00026800000e0000 */
[----:B0-----:R0:W0:Y:S02]  /*3ad0*/  SHFL.IDX PT, R69, R106, 0x1, 0x181f ;  /* 0x00381f006a457f89 */ /* 0x00102400000e0000 */
.L_x_9751:
        /* <DEDUP_REMOVED lines=51> */
.L_x_9424:
[----:B------:R-:W-:Y:S05]  /*3e10*/  BSYNC B3 ;  /* 0x0000000000037941 */ /* 0x000fea0003800000 */
.L_x_9423:
[----:B--2---:R0:W-:Y:S02]  /*3e20*/  ST.E.128 desc[UR42][R64.64], R12 ;  /* 0x0000000c40007985 */ /* 0x0041e4000c101d2a */
.L_x_9422:
[----:B------:R-:W-:Y:S05]  /*3e30*/  BSYNC B2 ;  /* 0x0000000000027941 */ /* 0x000fea0003800000 */
.L_x_9421:
        /* <DEDUP_REMOVED lines=47> */
.L_x_9426:
[----:B------:R-:W-:Y:S05]  /*4130*/  BSYNC B2 ;  /* 0x0000000000027941 */ /* 0x000fea0003800000 */
.L_x_9425:
[----:B----4-:R0:W-:Y:S02]  /*4140*/  ST.E.128 desc[UR42][R60.64], R12 ;  /* 0x0000000c3c007985 */ /* 0x0101e4000c101d2a */
.L_x_9420:
[----:B------:R-:W-:Y:S05]  /*4150*/  BSYNC B1 ;  /* 0x0000000000017941 */ /* 0x000fea0003800000 */
.L_x_9419:
[----:B------:R-:W-:-:S03]  /*4160*/  UMOV UR4, 0xffffffff ;  /* 0xffffffff00047882 */ /* 0x000fc60000000000 */
[----:B------:R-:W-:Y:S05]  /*4170*/  BRA.DIV UR4, `(.L_x_9427) ;  /* 0x000001de04587947 */ /* 0x000fea000b800000 */
[----:B------:R1:W1:Y:S04]  /*4180*/  SHFL.IDX PT, R59, R101, 0x2, 0x181f ;  /* 0x00581f00653b7f89 */ /* 0x00026800000e0000 */
[----:B0-----:R0:W0:Y:S02]  /*4190*/  SHFL.IDX PT, R61, R106, 0x2, 0x181f ;  /* 0x00581f006a3d7f89 */ /* 0x00102400000e0000 */
.L_x_9755:
        /* <DEDUP_REMOVED lines=27> */
[-C--:B------:R-:W-:Y:S01]  /*4350*/  FFMA.FTZ R55, R11, R54.reuse, R58 ;  /* 0x000000360b377223 */ /* 0x080fe2000001003a */
[----:B------:R-:W-:Y:S01]  /*4360*/  FFMA.FTZ R60, R13, R54, -R60 ;  /* 0x000000360d3c7223 */ /* 0x000fe2000001083c */
[----:B------:R-:W-:Y:S01]  /*4370*/  FFMA.FTZ R62, R15, R53, -R62 ;  /* 0x000000350f3e7223 */ /* 0x000fe2000001083e */
[----:B------:R-:W-:-:S02]  /*4380*/  HADD2.F32 R11, -RZ, R12.H1_H1 ;  /* 0x3000000cff0b7230 */ /* 0x000fc40000004100 */
[----:B------:R-:W-:Y:S01]  /*4390*/  FFMA.FTZ R63, R52, R53, R63 ;  /* 0x00000035343f7223 */ /* 0x000fe2000001003f */
[----:B------:R-:W-:Y:S02]  /*43a0*/  HADD2.F32 R15, -RZ, R118.H1_H1 ;  /* 0x30000076ff0f7230 */ /* 0x000fe40000004100 */
[----:B------:R-:W-:Y:S02]  /*43b0*/  HADD2.F32 R12, -RZ, R12.H0_H0 ;  /* 0x2000000cff0c7230 */ /* 0x000fe40000004100 */
[--C-:B------:R-:W-:Y:S02]  /*43c0*/  HADD2.F32 R13, -RZ, R14.reuse.H1_H1 ;  /* 0x3000000eff0d7230 */ /* 0x100fe40000004100 */
[-C--:B------:R-:W-:Y:S01]  /*43d0*/  FMUL.FTZ R53, R11, R15.reuse ;  /* 0x0000000f0b357220 */ /* 0x080fe20000410000 */
[----:B------:R-:W-:Y:S02]  /*43e0*/  HADD2.F32 R14, -RZ, R14.H0_H0 ;  /* 0x2000000eff0e7230 */ /* 0x000fe40000004100 */
[----:B------:R-:W-:Y:S01]  /*43f0*/  FMUL.FTZ R52, R12, R15 ;  /* 0x0000000f0c347220 */ /* 0x000fe20000410000 */
[----:B------:R-:W-:-:S02]  /*4400*/  HADD2.F32 R118, -RZ, R118.H0_H0 ;  /* 0x20000076ff767230 */ /* 0x000fc40000004100 */
        /* <DEDUP_REMOVED lines=12> */
.L_x_9433:
[----:B------:R-:W-:Y:S05]  /*44d0*/  BSYNC B3 ;  /* 0x0000000000037941 */ /* 0x000fea0003800000 */
.L_x_9432:
[----:B--2---:R0:W-:Y:S02]  /*44e0*/  ST.E.128 desc[UR42][R56.64], R12 ;  /* 0x0000000c38007985 */ /* 0x0041e4000c101d2a */
.L_x_9431:
[----:B------:R-:W-:Y:S05]  /*44f0*/  BSYNC B2 ;  /* 0x0000000000027941 */ /* 0x000fea0003800000 */
.L_x_9430:
        /* <DEDUP_REMOVED lines=47> */
.L_x_9435:
[----:B------:R-:W-:Y:S05]  /*47f0*/  BSYNC B2 ;  /* 0x0000000000027941 */ /* 0x000fea0003800000 */
.L_x_9434:
[----:B----4-:R0:W-:Y:S02]  /*4800*/  ST.E.128 desc[UR42][R52.64], R12 ;  /* 0x0000000c34007985 */ /* 0x0101e4000c101d2a */
.L_x_9429:
[----:B------:R-:W-:Y:S05]  /*4810*/  BSYNC B1 ;  /* 0x0000000000017941 */ /* 0x000fea0003800000 */
.L_x_9428:
[----:B------:R-:W-:-:S03]  /*4820*/  UMOV UR4, 0xffffffff ;  /* 0xffffffff00047882 */ /* 0x000fc60000000000 */
[----:B------:R-:W-:Y:S05]  /*4830*/  BRA.DIV UR4, `(.L_x_9436) ;  /* 0x000001d604f47947 */ /* 0x000fea000b800000 */
[----:B-1----:R-:W1:Y:S04]  /*4840*/  SHFL.IDX PT, R101, R101, 0x3, 0x181f ;  /* 0x00781f0065657f89 */ /* 0x002e6800000e0000 */
[----:B------:R0:W0:Y:S02]  /*4850*/  SHFL.IDX PT, R51, R106, 0x3, 0x181f ;  /* 0x00781f006a337f89 */ /* 0x00002400000e0000 */
.L_x_9759:
        /* <DEDUP_REMOVED lines=49> */
.L_x_9441:
[----:B------:R-:W-:Y:S05]  /*4b70*/  BSYNC B2 ;  /* 0x0000000000027941 */ /* 0x000fea0003800000 */
.L_x_9440:
[----:B----4-:R0:W-:Y:S02]  /*4b80*/  ST.E.128 desc[UR42][R48.64], R12 ;  /* 0x0000000c30007985 */ /* 0x0101e4000c101d2a */
.L_x_9439:
[----:B------:R-:W-:Y:S05]  /*4b90*/  BSYNC B1 ;  /* 0x0000000000017941 */ /* 0x000fea0003800000 */
.L_x_9438:
        /* <DEDUP_REMOVED lines=47> */
.L_x_9443:
[----:B------:R-:W-:Y:S05]  /*4e90*/  BSYNC B1 ;  /* 0x0000000000017941 */ /* 0x000fea0003800000 */
.L_x_9442:
[----:B----4-:R0:W-:Y:S01]  /*4ea0*/  ST.E.128 desc[UR42][R44.64], R12 ;  /* 0x0000000c2c007985 */ /* 0x0101e2000c101d2a */
[----:B------:R-:W-:Y:S05]  /*4eb0*/  BRA `(.L_x_9437) ;  /* 0x0000002c00c07947 */ /* 0x000fea0003800000 */
.L_x_9397:
[C---:B------:R-:W-:Y:S01]  /*4ec0*/  VIADD R40, R187.reuse, 0x20 ;  /* 0x00000020bb287836 */ /* 0x040fe20000000000 */
[----:B------:R-:W-:Y:S01]  /*4ed0*/  CS2R R46, SRZ ;  /* 0x00000000002e7805 */ /* 0x000fe2000001ff00 */
[----:B------:R-:W-:-:S03]  /*4ee0*/  VIADD R44, R187, 0x40 ;  /* 0x00000040bb2c7836 */ /* 0x000fc60000000000 */
        /* <DEDUP_REMOVED lines=20> */
[----:B------:R-:W-:-:S03]  /*5030*/  @!P5 IADD3.X R45, R89, R38, RZ, P6, !PT ;  /* 0x00000026592dd210 */ /* 0x000fc600037fe4ff */
        /* <DEDUP_REMOVED lines=62> */
.L_x_9445:
[----:B------:R-:W-:Y:S05]  /*5420*/  BSYNC B1 ;  /* 0x0000000000017941 */ /* 0x000fea0003800000 */
.L_x_9444:
        /* <DEDUP_REMOVED lines=58> */
.L_x_9446:
[----:B------:R-:W-:Y:S01]  /*57d0*/  IMAD R89, R19, 0x8, R18 ;  /* 0x0000000813597824 */ /* 0x000fe200078e0212 */
[----:B------:R-:W-:Y:S01]  /*57e0*/  SHF.L.U32 R100, R190, 0x1f, RZ ;  /* 0x0000001fbe647819 */ /* 0x000fe200000006ff */
[----:B------:R-:W0:Y:S01]  /*57f0*/  LDC R107, c[0x0][0x2f4] ;  /* 0x0000bd00ff6b7b82 */ /* 0x000e220000000800 */
[----:B------:R-:W-:Y:S02]  /*5800*/  BSSY B1, `(.L_x_9447) ;  /* 0x0000003000017945 */ /* 0x000fe40003800000 */
[----:B------:R-:W1:Y:S02]  /*5810*/  SYNCS.PHASECHK.TRANS64.TRYWAIT P4, [R89+URZ+0x28890], R100 ;  /* 0x02889064590075a7 */ /* 0x000e64000808017f */
[----:B-1----:R-:W-:Y:S05]  /*5820*/  @!P4 BRA `(.L_x_9448) ;  /* 0x000001c80044c947 */ /* 0x002fea0003800000 */
.L_x_9760:
[----:B------:R-:W-:Y:S05]  /*5830*/  BSYNC B1 ;  /* 0x0000000000017941 */ /* 0x000fea0003800000 */
.L_x_9447:
[----:B------:R-:W-:Y:S01]  /*5840*/  UMOV UR4, 0xffffffff ;  /* 0xffffffff00047882 */ /* 0x000fe20000000000 */
[----:B0-----:R-:W-:Y:S02]  /*5850*/  IMAD.IADD R109, R107, 0x1, -R36 ;  /* 0x000000016b6d7824 */ /* 0x001fe400078e0a24 */
[----:B------:R-:W-:Y:S05]  /*5860*/  BRA.DIV UR4, `(.L_x_9449) ;  /* 0x000001ca04487947 */ /* 0x000fea000b800000 */
[----:B------:R0:W2:Y:S04]  /*5870*/  SHFL.IDX PT, R105, R101, RZ, 0x181f ;  /* 0x00181fff65697589 */ /* 0x0000a800000e0000 */
[----:B------:R0:W3:Y:S02]  /*5880*/  SHFL.IDX PT, R104, R106, RZ, 0x181f ;  /* 0x00181fff6a687589 */ /* 0x0000e400000e0000 */
.L_x_9764:
[----:B------:R-:W-:Y:S01]  /*5890*/  ISETP.GE.OR P4, PT, R187, R95, P1 ;  /* 0x0000005fbb00720c */ /* 0x000fe20000f86670 */
[----:B------:R-:W-:-:S12]  /*58a0*/  BSSY B1, `(.L_x_9450) ;  /* 0x0000074000017945 */ /* 0x000fd80003800000 */
[----:B------:R-:W-:Y:S05]  /*58b0*/  @P4 BRA `(.L_x_9451) ;  /* 0x0000000400c84947 */ /* 0x000fea0003800000 */
[----:B------:R-:W-:Y:S01]  /*58c0*/  SEL R11, R36, R109, !P0 ;  /* 0x0000006d240b7207 */ /* 0x000fe20004000000 */
[----:B------:R-:W-:Y:S01]  /*58d0*/  BSSY B2, `(.L_x_9452) ;  /* 0x000006c000027945 */ /* 0x000fe20003800000 */
[----:B------:R-:W-:Y:S02]  /*58e0*/  SHF.L.U32 R15, R187, 0x6, RZ ;  /* 0x00000006bb0f7819 */ /* 0x000fe400000006ff */
        /* <DEDUP_REMOVED lines=8> */
[----:B------:R-:W-:-:S03]  /*5970*/  LOP3.LUT R12, R11, 0x38, RZ, 0xc0, !PT ;  /* 0x000000380b0c7812 */ /* 0x000fc600078ec0ff */
[----:B------:R-:W-:Y:S01]  /*5980*/  IMAD.SHL.U32 R14, R13, 0x400, RZ ;  /* 0x000004000d0e7824 */ /* 0x000fe200078e00ff */
[----:B------:R-:W-:-:S04]  /*5990*/  LOP3.LUT R13, R12, 0x1c0, R15, 0xf8, !PT ;  /* 0x000001c00c0d7812 */ /* 0x000fc800078ef80f */
[----:B------:R-:W-:Y:S02]  /*59a0*/  LOP3.LUT R14, R14, 0x7fffe000, RZ, 0xc0, !PT ;  /* 0x7fffe0000e0e7812 */ /* 0x000fe400078ec0ff */
[----:B------:R-:W-:-:S04]  /*59b0*/  LOP3.LUT R13, R13, R204, RZ, 0x3c, !PT ;  /* 0x000000cc0d0d7212 */ /* 0x000fc800078e3cff */
[----:B------:R-:W-:Y:S01]  /*59c0*/  IADD3 R14, R13, R14, R205 ;  /* 0x0000000e0d0e7210 */ /* 0x000fe20007ffe0cd */
[----:B------:R-:W-:-:S04]  /*59d0*/  IMAD R13, R19, 0x4000, R7 ;  /* 0x00004000130d7824 */ /* 0x000fc800078e0207 */
[----:B------:R-:W-:Y:S01]  /*59e0*/  IMAD R15, R19, 0x4000, R14 ;  /* 0x00004000130f7824 */ /* 0x000fe200078e020e */
[----:B------:R-:W-:-:S03]  /*59f0*/  LEA R13, R13, R18, 0x1 ;  /* 0x000000120d0d7211 */ /* 0x000fc600078e08ff */
[----:B------:R-:W-:-:S03]  /*5a00*/  IMAD R72, R15, 0x2, R18 ;  /* 0x000000020f487824 */ /* 0x000fc600078e0212 */
[----:B------:R-:W2:Y:S04]  /*5a10*/  LDS.128 R12, [R13+0x18400] ;  /* 0x018400000d0c7984 */ /* 0x000ea80000000c00 */
[----:B------:R-:W3:Y:S01]  /*5a20*/  LDS.128 R72, [R72+0x18400] ;  /* 0x0184000048487984 */ /* 0x000ee20000000c00 */
[----:B------:R-:W-:Y:S05]  /*5a30*/  @P3 BRA `(.L_x_9453) ;  /* 0x0000000400543947 */ /* 0x000fea0003800000 */
[--C-:B------:R-:W-:Y:S01]  /*5a40*/  SHF.R.U64 R123, R40, 0x10, R41.reuse ;  /* 0x00000010287b7819 */ /* 0x100fe20000001229 */
[----:B------:R-:W-:Y:S01]  /*5a50*/  HADD2.F32 R127, -RZ, R124.H0_H0 ;  /* 0x2000007cff7f7230 */ /* 0x000fe20000004100 */
[----:B------:R-:W-:Y:S02]  /*5a60*/  SHF.R.U32.HI R126, RZ, 0x10, R41 ;  /* 0x00000010ff7e7819 */ /* 0x000fe40000011629 */
[----:B------:R-:W-:Y:S01]  /*5a70*/  SHF.R.U32.HI R128, RZ, 0x10, R45 ;  /* 0x00000010ff807819 */ /* 0x000fe2000001162d */
[----:B------:R-:W-:Y:S01]  /*5a80*/  HADD2.F32 R123, -RZ, R123.H0_H0 ;  /* 0x2000007bff7b7230 */ /* 0x000fe20000004100 */
[--C-:B------:R-:W-:Y:S01]  /*5a90*/  SHF.R.U64 R41, R46, 0x10, R47.reuse ;  /* 0x000000102e297819 */ /* 0x100fe2000000122f */
[----:B---3--:R-:W-:Y:S01]  /*5aa0*/  HADD2.F32 R46, -RZ, R73.H0_H0 ;  /* 0x20000049ff2e7230 */ /* 0x008fe20000004100 */
[----:B------:R-:W-:Y:S01]  /*5ab0*/  SHF.R.U32.HI R129, RZ, 0x10, R47 ;  /* 0x00000010ff817819 */ /* 0x000fe2000001162f */
[--C-:B------:R-:W-:Y:S01]  /*5ac0*/  HADD2.F32 R47, -RZ, R125.reuse.H0_H0 ;  /* 0x2000007dff2f7230 */ /* 0x100fe20000004100 */
[----:B------:R-:W-:Y:S01]  /*5ad0*/  SHF.R.U64 R40, R42, 0x10, R43 ;  /* 0x000000102a287819 */ /* 0x000fe2000000122b */
[----:B--2---:R-:W-:Y:S01]  /*5ae0*/  IMAD.MOV.U32 R42, RZ, RZ, R12 ;  /* 0x000000ffff2a7224 */ /* 0x004fe200078e000c */
[----:B------:R-:W-:Y:S01]  /*5af0*/  SHF.R.U64 R44, R44, 0x10, R45 ;  /* 0x000000102c2c7819 */ /* 0x000fe2000000122d */
[----:B------:R-:W-:Y:S01]  /*5b00*/  HADD2.F32 R125, -RZ, R125.H1_H1 ;  /* 0x3000007dff7d7230 */ /* 0x000fe20000004100 */
[----:B------:R-:W-:Y:S01]  /*5b10*/  SHF.R.U32.HI R43, RZ, 0x10, R43 ;  /* 0x00000010ff2b7819 */ /* 0x000fe2000001162b */
[----:B------:R-:W-:-:S02]  /*5b20*/  HADD2.F32 R12, -RZ, R13.H0_H0 ;  /* 0x2000000dff0c7230 */ /* 0x000fc40000004100 */
[----:B------:R-:W-:Y:S02]  /*5b30*/  IMAD.MOV.U32 R45, RZ, RZ, R15 ;  /* 0x000000ffff2d7224 */ /* 0x000fe400078e000f */
[----:B------:R-:W-:Y:S02]  /*5b40*/  HADD2.F32 R73, -RZ, R73.H1_H1 ;  /* 0x30000049ff497230 */ /* 0x000fe40000004100 */
[----:B------:R-:W-:Y:S02]  /*5b50*/  HADD2.F32 R128, -RZ, R128.H0_H0 ;  /* 0x20000080ff807230 */ /* 0x000fe40000004100 */
[----:B------:R-:W-:Y:S02]  /*5b60*/  HADD2.F32 R15, -RZ, R13.H1_H1 ;  /* 0x3000000dff0f7230 */ /* 0x000fe40000004100 */
[-C--:B------:R-:W-:Y:S01]  /*5b70*/  FMUL.FTZ R13, R46, R125.reuse ;  /* 0x0000007d2e0d7220 */ /* 0x080fe20000410000 */
[----:B------:R-:W-:Y:S01]  /*5b80*/  FMUL.FTZ R125, R12, R125 ;  /* 0x0000007d0c7d7220 */ /* 0x000fe20000410000 */
[----:B------:R-:W-:-:S02]  /*5b90*/  HADD2.F32 R126, -RZ, R126.H0_H0 ;  /* 0x2000007eff7e7230 */ /* 0x000fc40000004100 */
[-C--:B------:R-:W-:Y:S01]  /*5ba0*/  FMUL.FTZ R130, R73, R128.reuse ;  /* 0x0000008049827220 */ /* 0x080fe20000410000 */
[----:B------:R-:W-:Y:S01]  /*5bb0*/  FMUL.FTZ R128, R15, R128 ;  /* 0x000000800f807220 */ /* 0x000fe20000410000 */
[-C--:B------:R-:W-:Y:S01]  /*5bc0*/  FFMA.FTZ R12, R12, R47.reuse, -R13 ;  /* 0x0000002f0c0c7223 */ /* 0x080fe2000001080d */
[----:B------:R-:W-:Y:S01]  /*5bd0*/  FFMA.FTZ R13, R46, R47, R125 ;  /* 0x0000002f2e0d7223 */ /* 0x000fe2000001007d */
[----:B------:R-:W-:Y:S02]  /*5be0*/  HADD2.F32 R125, -RZ, R124.H1_H1 ;  /* 0x3000007cff7d7230 */ /* 0x000fe40000004100 */
[-C--:B------:R-:W-:Y:S01]  /*5bf0*/  FFMA.FTZ R46, R73, R126.reuse, R128 ;  /* 0x0000007e492e7223 */ /* 0x080fe20000010080 */
[--C-:B------:R-:W-:Y:S02]  /*5c00*/  HADD2.F32 R124, -RZ, R75.reuse.H0_H0 ;  /* 0x2000004bff7c7230 */ /* 0x100fe40000004100 */
[----:B------:R-:W-:Y:S01]  /*5c10*/  FFMA.FTZ R15, R15, R126, -R130 ;  /* 0x0000007e0f0f7223 */ /* 0x000fe20000010882 */
[----:B------:R-:W-:-:S02]  /*5c20*/  HADD2.F32 R75, -RZ, R75.H1_H1 ;  /* 0x3000004bff4b7230 */ /* 0x000fc40000004100 */
[----:B------:R-:W-:Y:S02]  /*5c30*/  HADD2.F32 R128, -RZ, R129.H0_H0 ;  /* 0x20000081ff807230 */ /* 0x000fe40000004100 */
[----:B------:R-:W-:Y:S01]  /*5c40*/  FMUL.FTZ R130, R124, R127 ;  /* 0x0000007f7c827220 */ /* 0x000fe20000410000 */
[----:B------:R-:W-:Y:S01]  /*5c50*/  HADD2.F32 R73, -RZ, R45.H1_H1 ;  /* 0x3000002dff497230 */ /* 0x000fe20000004100 */
[----:B------:R-:W-:Y:S01]  /*5c60*/  F2FP.F16.F32.PACK_AB R15, R15, R12 ;  /* 0x0000000c0f0f723e */ /* 0x000fe200000000ff */
[----:B------:R-:W-:Y:S02]  /*5c70*/  HADD2.F32 R126, -RZ, R43.H0_H0 ;  /* 0x2000002bff7e7230 */ /* 0x000fe40000004100 */
[-C--:B------:R-:W-:Y:S01]  /*5c80*/  FMUL.FTZ R132, R75, R128.reuse ;  /* 0x000000804b847220 */ /* 0x080fe20000410000 */
[----:B------:R-:W-:Y:S02]  /*5c90*/  HADD2.F32 R47, -RZ, R45.H0_H0 ;  /* 0x2000002dff2f7230 */ /* 0x000fe40000004100 */
[C---:B------:R-:W-:Y:S01]  /*5ca0*/  FMUL.FTZ R128, R73.reuse, R128 ;  /* 0x0000008049807220 */ /* 0x040fe20000410000 */
[----:B------:R-:W-:Y:S01]  /*5cb0*/  FFMA.FTZ R132, R73, R126, -R132 ;  /* 0x0000007e49847223 */ /* 0x000fe20000010884 */
[----:B------:R-:W-:-:S02]  /*5cc0*/  HADD2.F32 R73, -RZ, R122.H0_H0 ;  /* 0x2000007aff497230 */ /* 0x000fc40000004100 */
[C---:B------:R-:W-:Y:S01]  /*5cd0*/  FMUL.FTZ R45, R47.reuse, R127 ;  /* 0x0000007f2f2d7220 */ /* 0x040fe20000410000 */
[-C--:B------:R-:W-:Y:S01]  /*5ce0*/  FFMA.FTZ R43, R47, R125.reuse, -R130 ;  /* 0x0000007d2f2b7223 */ /* 0x080fe20000010882 */
[----:B------:R-:W-:Y:S01]  /*5cf0*/  FFMA.FTZ R128, R75, R126, R128 ;  /* 0x0000007e4b807223 */ /* 0x000fe20000010080 */
[----:B------:R-:W-:Y:S02]  /*5d00*/  HADD2.F32 R122, -RZ, R122.H1_H1 ;  /* 0x3000007aff7a7230 */ /* 0x000fe40000004100 */
[----:B------:R-:W-:Y:S01]  /*5d10*/  FFMA.FTZ R45, R124, R125, R45 ;  /* 0x0000007d7c2d7223 */ /* 0x000fe2000001002d */
[----:B------:R-:W-:Y:S01]  /*5d20*/  HADD2.F32 R75, -RZ, R44.H0_H0 ;  /* 0x2000002cff4b7230 */ /* 0x000fe20000004100 */
[----:B------:R-:W-:Y:S01]  /*5d30*/  F2FP.F16.F32.PACK_AB R43, R132, R43 ;  /* 0x0000002b842b723e */ /* 0x000fe200000000ff */
[----:B------:R-:W-:Y:S02]  /*5d40*/  HADD2.F32 R47, -RZ, R72.H0_H0 ;  /* 0x20000048ff2f7230 */ /* 0x000fe40000004100 */
[----:B------:R-:W-:Y:S01]  /*5d50*/  HADD2.F32 R44, -RZ, R42.H0_H0 ;  /* 0x2000002aff2c7230 */ /* 0x000fe20000004100 */
[----:B------:R-:W-:Y:S01]  /*5d60*/  F2FP.F16.F32.PACK_AB R45, R128, R45 ;  /* 0x0000002d802d723e */ /* 0x000fe200000000ff */
[----:B------:R-:W-:-:S02]  /*5d70*/  HADD2.F32 R72, -RZ, R72.H1_H1 ;  /* 0x30000048ff487230 */ /* 0x000fc40000004100 */
[CC--:B------:R-:W-:Y:S01]  /*5d80*/  FMUL.FTZ R125, R47.reuse, R122.reuse ;  /* 0x0000007a2f7d7220 */ /* 0x0c0fe20000410000 */
[----:B------:R-:W-:Y:S02]  /*5d90*/  HADD2.F32 R42, -RZ, R42.H1_H1 ;  /* 0x3000002aff2a7230 */ /* 0x000fe40000004100 */
[----:B------:R-:W-:Y:S01]  /*5da0*/  FMUL.FTZ R122, R44, R122 ;  /* 0x0000007a2c7a7220 */ /* 0x000fe20000410000 */
[----:B------:R-:W-:Y:S01]  /*5db0*/  FMUL.FTZ R127, R72, R75 ;  /* 0x0000004b487f7220 */ /* 0x000fe20000410000 */
[----:B------:R-:W-:Y:S01]  /*5dc0*/  FFMA.FTZ R125, R44, R73, -R125 ;  /* 0x000000492c7d7223 */ /* 0x000fe2000001087d */
[C---:B------:R-:W-:Y:S01]  /*5dd0*/  FMUL.FTZ R75, R42.reuse, R75 ;  /* 0x0000004b2a4b7220 */ /* 0x040fe20000410000 */
[----:B------:R-:W-:Y:S01]  /*5de0*/  FFMA.FTZ R122, R47, R73, R122 ;  /* 0x000000492f7a7223 */ /* 0x000fe2000001007a */
[-C--:B------:R-:W-:Y:S01]  /*5df0*/  FFMA.FTZ R124, R42, R123.reuse, -R127 ;  /* 0x0000007b2a7c7223 */ /* 0x080fe2000001087f */
[----:B------:R-:W-:Y:S02]  /*5e00*/  HADD2.F32 R44, -RZ, R121.H0_H0 ;  /* 0x20000079ff2c7230 */ /* 0x000fe40000004100 */
[----:B------:R-:W-:Y:S01]  /*5e10*/  FFMA.FTZ R75, R72, R123, R75 ;  /* 0x0000007b484b7223 */ /* 0x000fe2000001004b */
[----:B------:R-:W-:-:S02]  /*5e20*/  HADD2.F32 R73, -RZ, R41.H0_H0 ;  /* 0x20000029ff497230 */ /* 0x000fc40000004100 */
[----:B------:R-:W-:Y:S01]  /*5e30*/  HADD2.F32 R42, -RZ, R74.H0_H0 ;  /* 0x2000004aff2a7230 */ /* 0x000fe20000004100 */
[----:B------:R-:W-:Y:S01]  /*5e40*/  F2FP.F16.F32.PACK_AB R12, R124, R125 ;  /* 0x0000007d7c0c723e */ /* 0x000fe200000000ff */
[----:B------:R-:W-:Y:S01]  /*5e50*/  HADD2.F32 R121, -RZ, R121.H1_H1 ;  /* 0x30000079ff797230 */ /* 0x000fe20000004100 */
[----:B------:R-:W-:Y:S01]  /*5e60*/  F2FP.F16.F32.PACK_AB R72, R75, R122 ;  /* 0x0000007a4b48723e */ /* 0x000fe200000000ff */
[----:B------:R-:W-:Y:S02]  /*5e70*/  HADD2.F32 R41, -RZ, R14.H0_H0 ;  /* 0x2000000eff297230 */ /* 0x000fe40000004100 */
[----:B------:R-:W-:Y:S02]  /*5e80*/  HADD2.F32 R74, -RZ, R74.H1_H1 ;  /* 0x3000004aff4a7230 */ /* 0x000fe40000004100 */
[----:B------:R-:W-:Y:S02]  /*5e90*/  HADD2.F32 R14, -RZ, R14.H1_H1 ;  /* 0x3000000eff0e7230 */ /* 0x000fe40000004100 */
[----:B------:R-:W-:-:S02]  /*5ea0*/  HADD2.F32 R47, -RZ, R40.H0_H0 ;  /* 0x20000028ff2f7230 */ /* 0x000fc40000004100 */
[----:B------:R-:W-:Y:S01]  /*5eb0*/  FMUL.FTZ R40, R42, R121 ;  /* 0x000000792a287220 */ /* 0x000fe20000410000 */
[----:B------:R-:W-:Y:S01]  /*5ec0*/  FMUL.FTZ R123, R74, R73 ;  /* 0x000000494a7b7220 */ /* 0x000fe20000410000 */
[C---:B------:R-:W-:Y:S01]  /*5ed0*/  FMUL.FTZ R121, R41.reuse, R121 ;  /* 0x0000007929797220 */ /* 0x040fe20000410000 */
[C---:B------:R-:W-:Y:S01]  /*5ee0*/  FMUL.FTZ R73, R14.reuse, R73 ;  /* 0x000000490e497220 */ /* 0x040fe20000410000 */
[-C--:B------:R-:W-:Y:S01]  /*5ef0*/  FFMA.FTZ R40, R41, R44.reuse, -R40 ;  /* 0x0000002c29287223 */ /* 0x080fe20000010828 */
[-C--:B------:R-:W-:Y:S01]  /*5f00*/  FFMA.FTZ R123, R14, R47.reuse, -R123 ;  /* 0x0000002f0e7b7223 */ /* 0x080fe2000001087b */
[----:B------:R-:W-:Y:S01]  /*5f10*/  FFMA.FTZ R121, R42, R44, R121 ;  /* 0x0000002c2a797223 */ /* 0x000fe20000010079 */
[----:B------:R-:W-:Y:S01]  /*5f20*/  FFMA.FTZ R74, R74, R47, R73 ;  /* 0x0000002f4a4a7223 */ /* 0x000fe20000010049 */
[----:B------:R-:W-:Y:S01]  /*5f30*/  F2FP.F16.F32.PACK_AB R73, R46, R13 ;  /* 0x0000000d2e49723e */ /* 0x000fe200000000ff */
[----:B------:R-:W-:Y:S01]  /*5f40*/  IMAD.MOV.U32 R75, RZ, RZ, R45 ;  /* 0x000000ffff4b7224 */ /* 0x000fe200078e002d */
[----:B------:R-:W-:Y:S01]  /*5f50*/  MOV R13, R15 ;  /* 0x0000000f000d7202 */ /* 0x000fe20000000f00 */
[----:B------:R-:W-:Y:S01]  /*5f60*/  IMAD.MOV.U32 R15, RZ, RZ, R43 ;  /* 0x000000ffff0f7224 */ /* 0x000fe200078e002b */
[----:B------:R-:W-:-:S02]  /*5f70*/  F2FP.F16.F32.PACK_AB R14, R123, R40 ;  /* 0x000000287b0e723e */ /* 0x000fc400000000ff */
[----:B------:R-:W-:-:S07]  /*5f80*/  F2FP.F16.F32.PACK_AB R74, R74, R121 ;  /* 0x000000794a4a723e */ /* 0x000fce00000000ff */
.L_x_9453:
[----:B------:R-:W-:Y:S05]  /*5f90*/  BSYNC B2 ;  /* 0x0000000000027941 */ /* 0x000fea0003800000 */
.L_x_9452:
[----:B------:R-:W-:Y:S01]  /*5fa0*/  ISETP.GE.AND P4, PT, R11, R107, PT ;  /* 0x0000006b0b00720c */ /* 0x000fe20003f86270 */
[----:B--2---:R4:W-:-:S12]  /*5fb0*/  ST.E.128 desc[UR42][R102.64], R12 ;  /* 0x0000000c66007985 */ /* 0x0049d8000c101d2a */
[----:B------:R-:W-:-:S05]  /*5fc0*/  @!P4 IMAD.WIDE R104, R11, 0x2, R104 ;  /* 0x000000020b68c825 */ /* 0x000fca00078e0268 */
[----:B---3--:R4:W-:Y:S02]  /*5fd0*/  @!P4 ST.E.128 desc[UR42][R104.64], R72 ;  /* 0x000000486800c985 */ /* 0x0089e4000c101d2a */
.L_x_9451:
[----:B------:R-:W-:Y:S05]  /*5fe0*/  BSYNC B1 ;  /* 0x0000000000017941 */ /* 0x000fea0003800000 */
.L_x_9450:
[----:B------:R-:W-:-:S03]  /*5ff0*/  UMOV UR4, 0xffffffff ;  /* 0xffffffff00047882 */ /* 0x000fc60000000000 */
[----:B------:R-:W-:Y:S05]  /*6000*/  BRA.DIV UR4, `(.L_x_9454) ;  /* 0x000001c204ac7947 */ /* 0x000fea000b800000 */
[----:B------:R0:W0:Y:S04]  /*6010*/  SHFL.IDX PT, R47, R101, 0x1, 0x181f ;  /* 0x00381f00652f7f89 */ /* 0x00002800000e0000 */
[----:B------:R0:W0:Y:S02]  /*6020*/  SHFL.IDX PT, R46, R106, 0x1, 0x181f ;  /* 0x00381f006a2e7f89 */ /* 0x00002400000e0000 */
.L_x_9768:
        /* <DEDUP_REMOVED lines=27> */
[----:B------:R-:W-:Y:S02]  /*61e0*/  SHF.R.U32.HI R74, RZ, 0x10, R53 ;  /* 0x00000010ff4a7819 */ /* 0x000fe40000011635 */
[----:B------:R-:W-:Y:S02]  /*61f0*/  SHF.R.U64 R72, R48, 0x10, R49 ;  /* 0x0000001030487819 */ /* 0x000fe40000001231 */
[----:B--2---:R-:W-:Y:S01]  /*6200*/  SHF.R.U64 R105, R52, 0x10, R53 ;  /* 0x0000001034697819 */ /* 0x004fe20000001235 */
[----:B----4-:R-:W-:Y:S01]  /*6210*/  IMAD.MOV.U32 R52, RZ, RZ, R43 ;  /* 0x000000ffff347224 */ /* 0x010fe200078e002b */
[--C-:B------:R-:W-:Y:S01]  /*6220*/  SHF.R.U64 R48, R50, 0x10, R51.reuse ;  /* 0x0000001032307819 */ /* 0x100fe20000001233 */
[--C-:B------:R-:W-:Y:S01]  /*6230*/  HADD2.F32 R53, -RZ, R120.reuse.H0_H0 ;  /* 0x20000078ff357230 */ /* 0x100fe20000004100 */
[----:B------:R-:W-:Y:S01]  /*6240*/  SHF.R.U32.HI R73, RZ, 0x10, R51 ;  /* 0x00000010ff497819 */ /* 0x000fe20000011633 */
[----:B0-----:R-:W-:Y:S01]  /*6250*/  IMAD.MOV.U32 R50, RZ, RZ, R12 ;  /* 0x000000ffff327224 */ /* 0x001fe200078e000c */
[----:B------:R-:W-:Y:S01]  /*6260*/  SHF.R.U32.HI R75, RZ, 0x10, R49 ;  /* 0x00000010ff4b7819 */ /* 0x000fe20000011631 */
[----:B------:R-:W-:Y:S01]  /*6270*/  HADD2.F32 R120, -RZ, R120.H1_H1 ;  /* 0x30000078ff787230 */ /* 0x000fe20000004100 */
[--C-:B------:R-:W-:Y:S01]  /*6280*/  SHF.R.U64 R49, R54, 0x10, R55.reuse ;  /* 0x0000001036317819 */ /* 0x100fe20000001237 */
[----:B------:R-:W-:Y:S01]  /*6290*/  HADD2.F32 R43, -RZ, R41.H0_H0 ;  /* 0x20000029ff2b7230 */ /* 0x000fe20000004100 */
[----:B------:R-:W-:Y:S01]  /*62a0*/  SHF.R.U32.HI R55, RZ, 0x10, R55 ;  /* 0x00000010ff377819 */ /* 0x000fe20000011637 */
[----:B------:R-:W-:Y:S01]  /*62b0*/  IMAD.MOV.U32 R51, RZ, RZ, R40 ;  /* 0x000000ffff337224 */ /* 0x000fe200078e0028 */
[----:B------:R-:W-:Y:S01]  /*62c0*/  MOV R40, R15 ;  /* 0x0000000f00287202 */ /* 0x000fe20000000f00 */
[----:B------:R-:W-:-:S02]  /*62d0*/  HADD2.F32 R12, -RZ, R13.H0_H0 ;  /* 0x2000000dff0c7230 */ /* 0x000fc40000004100 */
[----:B------:R-:W-:Y:S02]  /*62e0*/  HADD2.F32 R41, -RZ, R41.H1_H1 ;  /* 0x30000029ff297230 */ /* 0x000fe40000004100 */
[----:B------:R-:W-:Y:S02]  /*62f0*/  HADD2.F32 R74, -RZ, R74.H0_H0 ;  /* 0x2000004aff4a7230 */ /* 0x000fe40000004100 */
[----:B------:R-:W-:Y:S02]  /*6300*/  HADD2.F32 R15, -RZ, R13.H1_H1 ;  /* 0x3000000dff0f7230 */ /* 0x000fe40000004100 */
[-C--:B------:R-:W-:Y:S01]  /*6310*/  FMUL.FTZ R13, R43, R120.reuse ;  /* 0x000000782b0d7220 */ /* 0x080fe20000410000 */
[----:B------:R-:W-:Y:S02]  /*6320*/  HADD2.F32 R54, -RZ, R75.H0_H0 ;  /* 0x2000004bff367230 */ /* 0x000fe40000004100 */
[C---:B------:R-:W-:Y:S01]  /*6330*/  FMUL.FTZ R120, R12.reuse, R120 ;  /* 0x000000780c787220 */ /* 0x040fe20000410000 */
[-C--:B------:R-:W-:Y:S01]  /*6340*/  FMUL.FTZ R102, R41, R74.reuse ;  /* 0x0000004a29667220 */ /* 0x080fe20000410000 */
[----:B------:R-:W-:Y:S01]  /*6350*/  FMUL.FTZ R74, R15, R74 ;  /* 0x0000004a0f4a7220 */ /* 0x000fe20000410000 */
[-C--:B------:R-:W-:Y:S01]  /*6360*/  FFMA.FTZ R12, R12, R53.reuse, -R13 ;  /* 0x000000350c0c7223 */ /* 0x080fe2000001080d */
[----:B------:R-:W-:Y:S01]  /*6370*/  FFMA.FTZ R13, R43, R53, R120 ;  /* 0x000000352b0d7223 */ /* 0x000fe20000010078 */
[----:B------:R-:W-:Y:S01]  /*6380*/  FFMA.FTZ R15, R15, R54, -R102 ;  /* 0x000000360f0f7223 */ /* 0x000fe20000010866 */
[----:B------:R-:W-:-:S02]  /*6390*/  HADD2.F32 R43, -RZ, R52.H0_H0 ;  /* 0x20000034ff2b7230 */ /* 0x000fc40000004100 */
[----:B------:R-:W-:Y:S01]  /*63a0*/  FFMA.FTZ R102, R41, R54, R74 ;  /* 0x0000003629667223 */ /* 0x000fe2000001004a */
[----:B------:R-:W-:Y:S02]  /*63b0*/  HADD2.F32 R52, -RZ, R52.H1_H1 ;  /* 0x30000034ff347230 */ /* 0x000fe40000004100 */
[----:B------:R-:W-:Y:S01]  /*63c0*/  HADD2.F32 R55, -RZ, R55.H0_H0 ;  /* 0x20000037ff377230 */ /* 0x000fe20000004100 */
[----:B------:R-:W-:Y:S01]  /*63d0*/  F2FP.F16.F32.PACK_AB R15, R15, R12 ;  /* 0x0000000c0f0f723e */ /* 0x000fe200000000ff */
[----:B------:R-:W-:Y:S02]  /*63e0*/  HADD2.F32 R74, -RZ, R119.H0_H0 ;  /* 0x20000077ff4a7230 */ /* 0x000fe40000004100 */
[--C-:B------:R-:W-:Y:S02]  /*63f0*/  HADD2.F32 R41, -RZ, R40.reuse.H0_H0 ;  /* 0x20000028ff297230 */ /* 0x100fe40000004100 */
[----:B------:R-:W-:Y:S02]  /*6400*/  HADD2.F32 R40, -RZ, R40.H1_H1 ;  /* 0x30000028ff287230 */ /* 0x000fe40000004100 */
[----:B---3--:R-:W-:Y:S01]  /*6410*/  FMUL.FTZ R104, R43, R74 ;  /* 0x0000004a2b687220 */ /* 0x008fe20000410000 */
[----:B------:R-:W-:-:S02]  /*6420*/  HADD2.F32 R53, -RZ, R73.H0_H0 ;  /* 0x20000049ff357230 */ /* 0x000fc40000004100 */
[-C--:B------:R-:W-:Y:S01]  /*6430*/  FMUL.FTZ R73, R52, R55.reuse ;  /* 0x0000003734497220 */ /* 0x080fe20000410000 */
[----:B------:R-:W-:Y:S02]  /*6440*/  HADD2.F32 R54, -RZ, R117.H1_H1 ;  /* 0x30000075ff367230 */ /* 0x000fe40000004100 */
[C---:B------:R-:W-:Y:S01]  /*6450*/  FMUL.FTZ R74, R41.reuse, R74 ;  /* 0x0000004a294a7220 */ /* 0x040fe20000410000 */
[C---:B------:R-:W-:Y:S01]  /*6460*/  FMUL.FTZ R55, R40.reuse, R55 ;  /* 0x0000003728377220 */ /* 0x040fe20000410000 */
[----:B------:R-:W-:Y:S01]  /*6470*/  FFMA.FTZ R75, R40, R53, -R73 ;  /* 0x00000035284b7223 */ /* 0x000fe20000010849 */
[----:B------:R-:W-:Y:S02]  /*6480*/  HADD2.F32 R119, -RZ, R119.H1_H1 ;  /* 0x30000077ff777230 */ /* 0x000fe40000004100 */
[-C--:B------:R-:W-:Y:S01]  /*6490*/  FFMA.FTZ R104, R41, R54.reuse, -R104 ;  /* 0x0000003629687223 */ /* 0x080fe20000010868 */
[----:B------:R-:W-:Y:S02]  /*64a0*/  HADD2.F32 R40, -RZ, R50.H0_H0 ;  /* 0x20000032ff287230 */ /* 0x000fe40000004100 */
[----:B------:R-:W-:Y:S01]  /*64b0*/  FFMA.FTZ R74, R43, R54, R74 ;  /* 0x000000362b4a7223 */ /* 0x000fe2000001004a */
[----:B------:R-:W-:-:S02]  /*64c0*/  HADD2.F32 R41, -RZ, R51.H0_H0 ;  /* 0x20000033ff297230 */ /* 0x000fc40000004100 */
[----:B------:R-:W-:Y:S01]  /*64d0*/  FFMA.FTZ R103, R52, R53, R55 ;  /* 0x0000003534677223 */ /* 0x000fe20000010037 */
[----:B------:R-:W-:Y:S02]  /*64e0*/  HADD2.F32 R43, -RZ, R118.H0_H0 ;  /* 0x20000076ff2b7230 */ /* 0x000fe40000004100 */
[-C--:B------:R-:W-:Y:S01]  /*64f0*/  FMUL.FTZ R54, R40, R119.reuse ;  /* 0x0000007728367220 */ /* 0x080fe20000410000 */
[----:B------:R-:W-:Y:S02]  /*6500*/  HADD2.F32 R52, -RZ, R105.H0_H0 ;  /* 0x20000069ff347230 */ /* 0x000fe40000004100 */
[C---:B------:R-:W-:Y:S01]  /*6510*/  FMUL.FTZ R53, R41.reuse, R119 ;  /* 0x0000007729357220 */ /* 0x040fe20000410000 */
[----:B------:R-:W-:Y:S02]  /*6520*/  HADD2.F32 R51, -RZ, R51.H1_H1 ;  /* 0x30000033ff337230 */ /* 0x000fe40000004100 */
[----:B------:R-:W-:Y:S01]  /*6530*/  FFMA.FTZ R54, R41, R43, R54 ;  /* 0x0000002b29367223 */ /* 0x000fe20000010036 */
[----:B------:R-:W-:-:S02]  /*6540*/  HADD2.F32 R50, -RZ, R50.H1_H1 ;  /* 0x30000032ff327230 */ /* 0x000fc40000004100 */
[----:B------:R-:W-:Y:S01]  /*6550*/  FFMA.FTZ R53, R40, R43, -R53 ;  /* 0x0000002b28357223 */ /* 0x000fe20000010835 */
[----:B------:R-:W-:Y:S02]  /*6560*/  HADD2.F32 R72, -RZ, R72.H0_H0 ;  /* 0x20000048ff487230 */ /* 0x000fe40000004100 */
[-C--:B------:R-:W-:Y:S01]  /*6570*/  FMUL.FTZ R55, R51, R52.reuse ;  /* 0x0000003433377220 */ /* 0x080fe20000410000 */
[----:B------:R-:W-:Y:S02]  /*6580*/  HADD2.F32 R41, -RZ, R42.H0_H0 ;  /* 0x2000002aff297230 */ /* 0x000fe40000004100 */
[C---:B------:R-:W-:Y:S01]  /*6590*/  FMUL.FTZ R52, R50.reuse, R52 ;  /* 0x0000003432347220 */ /* 0x040fe20000410000 */
[----:B------:R-:W-:Y:S02]  /*65a0*/  HADD2.F32 R118, -RZ, R118.H1_H1 ;  /* 0x30000076ff767230 */ /* 0x000fe40000004100 */
[----:B------:R-:W-:Y:S01]  /*65b0*/  FFMA.FTZ R50, R50, R72, -R55 ;  /* 0x0000004832327223 */ /* 0x000fe20000010837 */
[----:B------:R-:W-:-:S02]  /*65c0*/  HADD2.F32 R49, -RZ, R49.H0_H0 ;  /* 0x20000031ff317230 */ /* 0x000fc40000004100 */
[----:B------:R-:W-:Y:S01]  /*65d0*/  FFMA.FTZ R51, R51, R72, R52 ;  /* 0x0000004833337223 */ /* 0x000fe20000010034 */
[----:B------:R-:W-:Y:S02]  /*65e0*/  HADD2.F32 R40, -RZ, R14.H0_H0 ;  /* 0x2000000eff287230 */ /* 0x000fe40000004100 */
[----:B------:R-:W-:Y:S01]  /*65f0*/  FMUL.FTZ R55, R41, R118 ;  /* 0x0000007629377220 */ /* 0x000fe20000410000 */
[----:B------:R-:W-:Y:S01]  /*6600*/  HADD2.F32 R42, -RZ, R42.H1_H1 ;  /* 0x3000002aff2a7230 */ /* 0x000fe20000004100 */
[----:B------:R-:W-:Y:S01]  /*6610*/  F2FP.F16.F32.PACK_AB R75, R75, R104 ;  /* 0x000000684b4b723e */ /* 0x000fe200000000ff */
        /* <DEDUP_REMOVED lines=13> */
[----:B------:R-:W-:Y:S01]  /*66f0*/  F2FP.F16.F32.PACK_AB R43, R103, R74 ;  /* 0x0000004a672b723e */ /* 0x000fe200000000ff */
[----:B------:R-:W-:Y:S01]  /*6700*/  IMAD.MOV.U32 R15, RZ, RZ, R75 ;  /* 0x000000ffff0f7224 */ /* 0x000fe200078e004b */
[----:B------:R-:W-:-:S02]  /*6710*/  F2FP.F16.F32.PACK_AB R40, R51, R54 ;  /* 0x000000363328723e */ /* 0x000fc400000000ff */
[----:B------:R-:W-:Y:S02]  /*6720*/  F2FP.F16.F32.PACK_AB R14, R14, R55 ;  /* 0x000000370e0e723e */ /* 0x000fe400000000ff */
[----:B------:R-:W-:-:S07]  /*6730*/  F2FP.F16.F32.PACK_AB R42, R49, R118 ;  /* 0x00000076312a723e */ /* 0x000fce00000000ff */
.L_x_9458:
[----:B------:R-:W-:Y:S05]  /*6740*/  BSYNC B2 ;  /* 0x0000000000027941 */ /* 0x000fea0003800000 */
.L_x_9457:
[----:B------:R-:W-:Y:S01]  /*6750*/  ISETP.GE.AND P4, PT, R11, R107, PT ;  /* 0x0000006b0b00720c */ /* 0x000fe20003f86270 */
[----:B0-----:R0:W-:-:S12]  /*6760*/  ST.E.128 desc[UR42][R44.64], R12 ;  /* 0x0000000c2c007985 */ /* 0x0011d8000c101d2a */
[----:B------:R-:W-:-:S05]  /*6770*/  @!P4 IMAD.WIDE R46, R11, 0x2, R46 ;  /* 0x000000020b2ec825 */ /* 0x000fca00078e022e */
[----:B----4-:R0:W-:Y:S02]  /*6780*/  @!P4 ST.E.128 desc[UR42][R46.64], R40 ;  /* 0x000000282e00c985 */ /* 0x0101e4000c101d2a */
.L_x_9456:
[----:B------:R-:W-:Y:S05]  /*6790*/  BSYNC B1 ;  /* 0x0000000000017941 */ /* 0x000fea0003800000 */
.L_x_9455:
[----:B------:R-:W-:-:S03]  /*67a0*/  UMOV UR4, 0xffffffff ;  /* 0xffffffff00047882 */ /* 0x000fc60000000000 */
[----:B------:R-:W-:Y:S05]  /*67b0*/  BRA.DIV UR4, `(.L_x_9459) ;  /* 0x000001be040c7947 */ /* 0x000fea000b800000 */
[----:B0-----:R0:W0:Y:S04]  /*67c0*/  SHFL.IDX PT, R47, R101, 0x2, 0x181f ;  /* 0x00581f00652f7f89 */ /* 0x00102800000e0000 */
[----:B------:R0:W0:Y:S02]  /*67d0*/  SHFL.IDX PT, R46, R106, 0x2, 0x181f ;  /* 0x00581f006a2e7f89 */ /* 0x00002400000e0000 */
.L_x_9772:
[----:B------:R-:W-:Y:S01]  /*67e0*/  IADD3 R11, R187, 0x40, RZ ;  /* 0x00000040bb0b7810 */ /* 0x000fe20007ffe0ff */
[----:B------:R-:W-:Y:S03]  /*67f0*/  BSSY B1, `(.L_x_9460) ;  /* 0x0000077000017945 */ /* 0x000fe60003800000 */
        /* <DEDUP_REMOVED lines=22> */
[----:B------:R0:W4:Y:S04]  /*6960*/  LDS.128 R12, [R11+0x18400] ;  /* 0x018400000b0c7984 */ /* 0x0001280000000c00 */
[----:B------:R-:W0:Y:S01]  /*6970*/  LDS.128 R40, [R40+0x18400] ;  /* 0x0184000028287984 */ /* 0x000e220000000c00 */
[----:B------:R-:W-:Y:S05]  /*6980*/  @P3 BRA `(.L_x_9463) ;  /* 0x0000000400603947 */ /* 0x000fea0003800000 */
[----:B------:R-:W-:Y:S01]  /*6990*/  SHF.R.U32.HI R54, RZ, 0x10, R61 ;  /* 0x00000010ff367819 */ /* 0x000fe2000001163d */
[----:B0-----:R-:W-:Y:S01]  /*69a0*/  IMAD.MOV.U32 R49, RZ, RZ, R40 ;  /* 0x000000ffff317224 */ /* 0x001fe200078e0028 */
[----:B----4-:R-:W-:Y:S01]  /*69b0*/  MOV R40, R14 ;  /* 0x0000000e00287202 */ /* 0x010fe20000000f00 */
        /* <DEDUP_REMOVED lines=50> */
[-C--:B------:R-:W-:Y:S01]  /*6ce0*/  FMUL.FTZ R51, R49, R41.reuse ;  /* 0x0000002931337220 */ /* 0x080fe20000410000 */
[----:B------:R-:W-:Y:S02]  /*6cf0*/  HADD2.F32 R15, -RZ, R73.H0_H0 ;  /* 0x20000049ff0f7230 */ /* 0x000fe40000004100 */
[C---:B------:R-:W-:Y:S01]  /*6d00*/  FMUL.FTZ R52, R12.reuse, R41 ;  /* 0x000000290c347220 */ /* 0x040fe20000410000 */
[----:B------:R-:W-:Y:S02]  /*6d10*/  HADD2.F32 R115, -RZ, R115.H0_H0 ;  /* 0x20000073ff737230 */ /* 0x000fe40000004100 */
[----:B------:R-:W-:Y:S01]  /*6d20*/  FFMA.FTZ R42, R13, R114, -R42 ;  /* 0x000000720d2a7223 */ /* 0x000fe2000001082a */
[----:B------:R-:W-:Y:S02]  /*6d30*/  HADD2.F32 R13, -RZ, R50.H0_H0 ;  /* 0x20000032ff0d7230 */ /* 0x000fe40000004100 */
[-C--:B------:R-:W-:Y:S01]  /*6d40*/  FFMA.FTZ R51, R12, R15.reuse, -R51 ;  /* 0x0000000f0c337223 */ /* 0x080fe20000010833 */
[----:B------:R-:W-:Y:S01]  /*6d50*/  FFMA.FTZ R52, R49, R15, R52 ;  /* 0x0000000f31347223 */ /* 0x000fe20000010034 */
[----:B------:R-:W-:-:S02]  /*6d60*/  HADD2.F32 R15, -RZ, R61.H0_H0 ;  /* 0x2000003dff0f7230 */ /* 0x000fc40000004100 */
[----:B------:R-:W-:Y:S01]  /*6d70*/  FFMA.FTZ R43, R14, R114, R43 ;  /* 0x000000720e2b7223 */ /* 0x000fe2000001002b */
[----:B------:R-:W-:Y:S02]  /*6d80*/  HADD2.F32 R50, -RZ, R50.H1_H1 ;  /* 0x30000032ff327230 */ /* 0x000fe40000004100 */
[----:B------:R-:W-:Y:S01]  /*6d90*/  FMUL.FTZ R41, R13, R115 ;  /* 0x000000730d297220 */ /* 0x000fe20000410000 */
[--C-:B------:R-:W-:Y:S01]  /*6da0*/  HADD2.F32 R12, -RZ, R40.reuse.H0_H0 ;  /* 0x20000028ff0c7230 */ /* 0x100fe20000004100 */
        /* <DEDUP_REMOVED lines=14> */
[----:B------:R-:W-:Y:S02]  /*6e90*/  F2FP.F16.F32.PACK_AB R12, R51, R42 ;  /* 0x0000002a330c723e */ /* 0x000fe400000000ff */
[----:B------:R-:W-:Y:S01]  /*6ea0*/  F2FP.F16.F32.PACK_AB R11, R40, R41 ;  /* 0x00000029280b723e */ /* 0x000fe200000000ff */
[----:B------:R-:W-:Y:S01]  /*6eb0*/  IMAD.MOV.U32 R40, RZ, RZ, R52 ;  /* 0x000000ffff287224 */ /* 0x000fe200078e0034 */
[----:B------:R-:W-:Y:S01]  /*6ec0*/  F2FP.F16.F32.PACK_AB R42, R15, R14 ;  /* 0x0000000e0f2a723e */ /* 0x000fe200000000ff */
[----:B------:R-:W-:Y:S01]  /*6ed0*/  IMAD.MOV.U32 R41, RZ, RZ, R53 ;  /* 0x000000ffff297224 */ /* 0x000fe200078e0035 */
[----:B------:R-:W-:Y:S01]  /*6ee0*/  F2FP.F16.F32.PACK_AB R13, R56, R55 ;  /* 0x00000037380d723e */ /* 0x000fe200000000ff */
[----:B------:R-:W-:Y:S01]  /*6ef0*/  IMAD.MOV.U32 R15, RZ, RZ, R58 ;  /* 0x000000ffff0f7224 */ /* 0x000fe200078e003a */
[----:B------:R-:W-:-:S07]  /*6f00*/  MOV R14, R11 ;  /* 0x0000000b000e7202 */ /* 0x000fce0000000f00 */
.L_x_9463:
[----:B------:R-:W-:Y:S05]  /*6f10*/  BSYNC B2 ;  /* 0x0000000000027941 */ /* 0x000fea0003800000 */
.L_x_9462:
[----:B------:R-:W-:Y:S01]  /*6f20*/  ISETP.GE.AND P4, PT, R48, R107, PT ;  /* 0x0000006b3000720c */ /* 0x000fe20003f86270 */
[----:B----4-:R4:W-:-:S12]  /*6f30*/  ST.E.128 desc[UR42][R44.64], R12 ;  /* 0x0000000c2c007985 */ /* 0x0109d8000c101d2a */
[----:B------:R-:W-:-:S05]  /*6f40*/  @!P4 IMAD.WIDE R46, R48, 0x2, R46 ;  /* 0x00000002302ec825 */ /* 0x000fca00078e022e */
[----:B0-----:R4:W-:Y:S02]  /*6f50*/  @!P4 ST.E.128 desc[UR42][R46.64], R40 ;  /* 0x000000282e00c985 */ /* 0x0019e4000c101d2a */
.L_x_9461:
[----:B------:R-:W-:Y:S05]  /*6f60*/  BSYNC B1 ;  /* 0x0000000000017941 */ /* 0x000fea0003800000 */
.L_x_9460:
[----:B------:R-:W-:-:S03]  /*6f70*/  UMOV UR4, 0xffffffff ;  /* 0xffffffff00047882 */ /* 0x000fc60000000000 */
[----:B------:R-:W-:Y:S05]  /*6f80*/  BRA.DIV UR4, `(.L_x_9464) ;  /* 0x000001b604647947 */ /* 0x000fea000b800000 */
[----:B0-----:R-:W0:Y:S04]  /*6f90*/  SHFL.IDX PT, R101, R101, 0x3, 0x181f ;  /* 0x00781f0065657f89 */ /* 0x001e2800000e0000 */
[----:B------:R-:W0:Y:S02]  /*6fa0*/  SHFL.IDX PT, R106, R106, 0x3, 0x181f ;  /* 0x00781f006a6a7f89 */ /* 0x000e2400000e0000 */
.L_x_9776:
        /* <DEDUP_REMOVED lines=16> */
[----:B------:R-:W-:Y:S01]  /*70b0*/  LOP3.LUT R12, R12, R13, RZ, 0x3c, !PT ;  /* 0x0000000d0c0c7212 */ /* 0x000fe200078e3cff */
[----:B------:R-:W-:-:S03]  /*70c0*/  IMAD R13, R19, 0x4000, R6 ;  /* 0x00004000130d7824 */ /* 0x000fc600078e0206 */
[----:B------:R-:W-:Y:S02]  /*70d0*/  LOP3.LUT R109, R109, 0x7fffe000, RZ, 0xc0, !PT ;  /* 0x7fffe0006d6d7812 */ /* 0x000fe400078ec0ff */
[----:B------:R-:W-:Y:S02]  /*70e0*/  LEA R13, R13, R18, 0x1 ;  /* 0x000000120d0d7211 */ /* 0x000fe400078e08ff */
[----:B------:R-:W-:-:S05]  /*70f0*/  IADD3 R12, R12, R109, R201 ;  /* 0x0000006d0c0c7210 */ /* 0x000fca0007ffe0c9 */
        /* <DEDUP_REMOVED lines=34> */
[--C-:B------:R-:W-:Y:S02]  /*7320*/  HADD2.F32 R14, -RZ, R43.reuse.H0_H0 ;  /* 0x2000002bff0e7230 */ /* 0x100fe40000004100 */
[----:B------:R-:W-:Y:S02]  /*7330*/  HADD2.F32 R43, -RZ, R43.H1_H1 ;  /* 0x3000002bff2b7230 */ /* 0x000fe40000004100 */
[-C--:B------:R-:W-:Y:S01]  /*7340*/  FMUL.FTZ R49, R13, R48.reuse ;  /* 0x000000300d317220 */ /* 0x080fe20000410000 */
[----:B------:R-:W-:Y:S02]  /*7350*/  HADD2.F32 R50, -RZ, R70.H0_H0 ;  /* 0x20000046ff327230 */ /* 0x000fe40000004100 */
[----:B------:R-:W-:Y:S01]  /*7360*/  FMUL.FTZ R56, R14, R48 ;  /* 0x000000300e387220 */ /* 0x000fe20000410000 */
[----:B------:R-:W-:Y:S01]  /*7370*/  HADD2.F32 R15, -RZ, R15.H1_H1 ;  /* 0x3000000fff0f7230 */ /* 0x000fe20000004100 */
[----:B------:R-:W-:Y:S01]  /*7380*/  F2FP.F16.F32.PACK_AB R51, R54, R51 ;  /* 0x000000333633723e */ /* 0x000fe200000000ff */
[----:B------:R-:W-:-:S02]  /*7390*/  HADD2.F32 R41, -RZ, R112.H0_H0 ;  /* 0x20000070ff297230 */ /* 0x000fc40000004100 */
[-C--:B------:R-:W-:Y:S01]  /*73a0*/  FMUL.FTZ R48, R43, R50.reuse ;  /* 0x000000322b307220 */ /* 0x080fe20000410000 */
[----:B------:R-:W-:Y:S02]  /*73b0*/  HADD2.F32 R42, -RZ, R66.H0_H0 ;  /* 0x20000042ff2a7230 */ /* 0x000fe40000004100 */
[----:B------:R-:W-:Y:S01]  /*73c0*/  FMUL.FTZ R58, R15, R50 ;  /* 0x000000320f3a7220 */ /* 0x000fe20000410000 */
[----:B------:R-:W-:Y:S02]  /*73d0*/  HADD2.F32 R108, -RZ, R108.H1_H1 ;  /* 0x3000006cff6c7230 */ /* 0x000fe40000004100 */
[-C--:B------:R-:W-:Y:S01]  /*73e0*/  FFMA.FTZ R50, R14, R41.reuse, R49 ;  /* 0x000000290e327223 */ /* 0x080fe20000010031 */
[----:B------:R-:W-:Y:S01]  /*73f0*/  FFMA.FTZ R56, R13, R41, -R56 ;  /* 0x000000290d387223 */ /* 0x000fe20000010838 */
[----:B------:R-:W-:Y:S02]  /*7400*/  HADD2.F32 R14, -RZ, R46.H0_H0 ;  /* 0x2000002eff0e7230 */ /* 0x000fe40000004100 */
[----:B------:R-:W-:Y:S01]  /*7410*/  FFMA.FTZ R57, R15, R42, -R48 ;  /* 0x0000002a0f397223 */ /* 0x000fe20000010830 */
[----:B------:R-:W-:-:S02]  /*7420*/  HADD2.F32 R41, -RZ, R60.H0_H0 ;  /* 0x2000003cff297230 */ /* 0x000fc40000004100 */
[----:B------:R-:W-:Y:S01]  /*7430*/  FFMA.FTZ R59, R43, R42, R58 ;  /* 0x0000002a2b3b7223 */ /* 0x000fe2000001003a */
[----:B------:R-:W-:Y:S02]  /*7440*/  HADD2.F32 R13, -RZ, R12.H0_H0 ;  /* 0x2000000cff0d7230 */ /* 0x000fe40000004100 */
[-C--:B------:R-:W-:Y:S01]  /*7450*/  FMUL.FTZ R42, R14, R108.reuse ;  /* 0x0000006c0e2a7220 */ /* 0x080fe20000410000 */
        /* <DEDUP_REMOVED lines=8> */
[----:B------:R-:W-:Y:S01]  /*74e0*/  FFMA.FTZ R42, R13, R111, -R42 ;  /* 0x0000006f0d2a7223 */ /* 0x000fe2000001082a */
        /* <DEDUP_REMOVED lines=28> */
.L_x_9466:
[----:B------:R-:W-:Y:S05]  /*76b0*/  BSYNC B1 ;  /* 0x0000000000017941 */ /* 0x000fea0003800000 */
.L_x_9465:
[----:B0-----:R0:W-:Y:S01]  /*76c0*/  ST.E.128 desc[UR42][R44.64], R12 ;  /* 0x0000000c2c007985 */ /* 0x0011e2000c101d2a */
[----:B------:R-:W-:Y:S02]  /*76d0*/  ISETP.GE.AND P3, PT, R11, R107, PT ;  /* 0x0000006b0b00720c */ /* 0x000fe40003f66270 */
[----:B------:R-:W-:-:S11]  /*76e0*/  MOV R107, R101 ;  /* 0x00000065006b7202 */ /* 0x000fd60000000f00 */
[----:B------:R-:W-:Y:S05]  /*76f0*/  @P3 BRA `(.L_x_9437) ;  /* 0x0000000400b03947 */ /* 0x000fea0003800000 */
[----:B0-----:R-:W-:-:S05]  /*7700*/  IMAD.WIDE R12, R11, 0x2, R106 ;  /* 0x000000020b0c7825 */ /* 0x001fca00078e026a */
[----:B----4-:R0:W-:Y:S01]  /*7710*/  ST.E.128 desc[UR42][R12.64], R40 ;  /* 0x000000280c007985 */ /* 0x0101e2000c101d2a */
[----:B------:R-:W-:Y:S05]  /*7720*/  BRA `(.L_x_9437) ;  /* 0x0000000400a47947 */ /* 0x000fea0003800000 */
.L_x_9396:
[----:B------:R-:W-:-:S06]  /*7730*/  UISETP.NE.AND UP0, UPT, UR41, 0x3, UPT ;  /* 0x000000032900788c */ /* 0x000fcc000bf05270 */
[----:B------:R-:W-:-:S13]  /*7740*/  PLOP3.LUT P5, PT, PT, PT, UP0, 0x80, 0x0 ;  /* 0x000000000000781c */ /* 0x000fda0003faf008 */
[----:B------:R-:W-:Y:S05]  /*7750*/  @!P5 BRA `(.L_x_9467) ;  /* 0x000000000004d947 */ /* 0x000fea0003800000 */
[----:B------:R-:W-:Y:S01]  /*7760*/  BPT.TRAP 0x1 ;  /* 0x000000040000795c */ /* 0x000fe20000300000 */
.L_x_9467:
[----:B------:R-:W-:Y:S01]  /*7770*/  IMAD R89, R19, 0x8, R18 ;  /* 0x0000000813597824 */ /* 0x000fe200078e0212 */
[----:B------:R-:W-:Y:S01]  /*7780*/  SHF.L.U32 R100, R190, 0x1f, RZ ;  /* 0x0000001fbe647819 */ /* 0x000fe200000006ff */
[----:B------:R-:W-:Y:S01]  /*7790*/  BSSY B1, `(.L_x_9468) ;  /* 0x0000004000017945 */ /* 0x000fe20003800000 */
[----:B------:R-:W-:Y:S02]  /*77a0*/  SHF.R.S32.HI R97, RZ, 0x1f, R98 ;  /* 0x0000001fff617819 */ /* 0x000fe40000011462 */
[----:B------:R-:W0:Y:S02]  /*77b0*/  SYNCS.PHASECHK.TRANS64.TRYWAIT P3, [R89+URZ+0x28890], R100 ;  /* 0x02889064590075a7 */ /* 0x000e24000806017f */
[----:B0-----:R-:W-:Y:S05]  /*77c0*/  @!P3 BRA `(.L_x_9469) ;  /* 0x000001ac00a0b947 */ /* 0x001fea0003800000 */
.L_x_9777:
[----:B------:R-:W-:Y:S05]  /*77d0*/  BSYNC B1 ;  /* 0x0000000000017941 */ /* 0x000fea0003800000 */
.L_x_9468:
        /* <DEDUP_REMOVED lines=25> */
.L_x_9781:
        /* <DEDUP_REMOVED lines=13> */
.L_x_9472:
[----:B------:R-:W-:Y:S05]  /*7a40*/  BSYNC B1 ;  /* 0x0000000000017941 */ /* 0x000fea0003800000 */
.L_x_9471:
[----:B------:R-:W-:-:S03]  /*7a50*/  UMOV UR4, 0xffffffff ;  /* 0xffffffff00047882 */ /* 0x000fc60000000000 */
[----:B------:R-:W-:Y:S05]  /*7a60*/  BRA.DIV UR4, `(.L_x_9473) ;  /* 0x000001ae04547947 */ /* 0x000fea000b800000 */
[----:B--2-4-:R2:W4:Y:S04]  /*7a70*/  SHFL.IDX PT, R41, R45, 0x1, 0x181f ;  /* 0x00381f002d297f89 */ /* 0x01452800000e0000 */
[----:B---3--:R2:W3:Y:S02]  /*7a80*/  SHFL.IDX PT, R14, R44, 0x1, 0x181f ;  /* 0x00381f002c0e7f89 */ /* 0x0084e400000e0000 */
.L_x_9785:
        /* <DEDUP_REMOVED lines=14> */
.L_x_9475:
[----:B------:R-:W-:Y:S05]  /*7b70*/  BSYNC B1 ;  /* 0x0000000000017941 */ /* 0x000fea0003800000 */
.L_x_9474:
[----:B------:R-:W-:-:S03]  /*7b80*/  UMOV UR4, 0xffffffff ;  /* 0xffffffff00047882 */ /* 0x000fc60000000000 */
[----:B------:R-:W-:Y:S05]  /*7b90*/  BRA.DIV UR4, `(.L_x_9476) ;  /* 0x000001ae04507947 */ /* 0x000fea000b800000 */
[----:B---34-:R3:W4:Y:S04]  /*7ba0*/  SHFL.IDX PT, R41, R45, 0x2, 0x181f ;  /* 0x00581f002d297f89 */ /* 0x01872800000e0000 */
[----:B------:R3:W0:Y:S02]  /*7bb0*/  SHFL.IDX PT, R14, R44, 0x2, 0x181f ;  /* 0x00581f002c0e7f89 */ /* 0x00062400000e0000 */
.L_x_9789:
        /* <DEDUP_REMOVED lines=14> */
.L_x_9478:
[----:B------:R-:W-:Y:S05]  /*7ca0*/  BSYNC B1 ;  /* 0x0000000000017941 */ /* 0x000fea0003800000 */
.L_x_9477:
[----:B------:R-:W-:-:S03]  /*7cb0*/  UMOV UR4, 0xffffffff ;  /* 0xffffffff00047882 */ /* 0x000fc60000000000 */
[----:B------:R-:W-:Y:S05]  /*7cc0*/  BRA.DIV UR4, `(.L_x_9479) ;  /* 0x000001ae044c7947 */ /* 0x000fea000b800000 */
[----:B0---4-:R0:W4:Y:S04]  /*7cd0*/  SHFL.IDX PT, R41, R45, 0x3, 0x181f ;  /* 0x00781f002d297f89 */ /* 0x01112800000e0000 */
[----:B------:R0:W0:Y:S02]  /*7ce0*/  SHFL.IDX PT, R14, R44, 0x3, 0x181f ;  /* 0x00781f002c0e7f89 */ /* 0x00002400000e0000 */
.L_x_9793:
        /* <DEDUP_REMOVED lines=13> */
.L_x_9437:
[----:B------:R-:W-:Y:S05]  /*7dc0*/  BSYNC B0 ;  /* 0x0000000000007941 */ /* 0x000fea0003800000 */
.L_x_9395:
[----:B------:R-:W5:Y:S01]  /*7dd0*/  S2R R11, SR_TID.X ;  /* 0x00000000000b7919 */ /* 0x000f620000002100 */
[----:B------:R-:W-:Y:S01]  /*7de0*/  @!PT LDS RZ, [RZ] ;  /* 0x00000000fffff984 */ /* 0x000fe20000000800 */
[----:B------:R-:W-:Y:S01]  /*7df0*/  @!PT LDS RZ, [RZ] ;  /* 0x00000000fffff984 */ /* 0x000fe20000000800 */
[----:B------:R-:W-:Y:S01]  /*7e00*/  @!PT LDS RZ, [RZ] ;  /* 0x00000000fffff984 */ /* 0x000fe20000000800 */
[----:B------:R-:W-:Y:S01]  /*7e10*/  @!PT LDS RZ, [RZ] ;  /* 0x00000000fffff984 */ /* 0x000fe20000000800 */
[----:B------:R2:W-:Y:S06]  /*7e20*/  MEMBAR.ALL.CTA ;  /* 0x0000000000007992 */ /* 0x0005ec0000008000 */
[----:B--2---:R-:W2:Y:S01]  /*7e30*/  FENCE.VIEW.ASYNC.S ;  /* 0x00000000000073c6 */ /* 0x004ea20000000000 */
[----:B------:R-:W-:Y:S05]  /*7e40*/  WARPSYNC.ALL ;  /* 0x0000000000007948 */ /* 0x000fea0003800000 */
[----:B------:R-:W-:Y:S01]  /*7e50*/  BSSY B0, `(.L_x_9480) ;  /* 0x0000009000007945 */ /* 0x000fe20003800000 */
[----:B-----5:R-:W-:Y:S01]  /*7e60*/  LOP3.LUT R11, R11, 0x7f, RZ, 0xc0, !PT ;  /* 0x0000007f0b0b7812 */ /* 0x020fe200078ec0ff */
[----:B--2---:R2:W-:Y:S03]  /*7e70*/  BAR.SYNC.DEFER_BLOCKING R92, 0x80 ;  /* 0x0002005c0000751d */ /* 0x0045e60000010000 */
[----:B------:R-:W-:-:S13]  /*7e80*/  ISETP.NE.AND P3, PT, R11, RZ, PT ;  /* 0x000000ff0b00720c */ /* 0x000fda0003f65270 */
[----:B------:R-:W-:-:S05]  /*7e90*/  @!P3 VIADD R11, R89, 0x288a0 ;  /* 0x000288a0590bb836 */ /* 0x000fca0000000000 */
[----:B------:R-:W-:-:S04]  /*7ea0*/  @!P3 PRMT R11, RZ, 0x654, R11 ;  /* 0x00000654ff0bb816 */ /* 0x000fc8000000000b */
[----:B------:R2:W-:Y:S01]  /*7eb0*/  @!P3 SYNCS.ARRIVE.TRANS64.RED.A1T0 RZ, [R11+URZ], RZ ;  /* 0x000000ff0bffb9a7 */ /* 0x0005e2000810043f */
[----:B------:R-:W-:Y:S05]  /*7ec0*/  @!P5 BRA `(.L_x_9481) ;  /* 0x000000000004d947 */ /* 0x000fea0003800000 */
[----:B------:R-:W-:Y:S01]  /*7ed0*/  BPT.TRAP 0x1 ;  /* 0x000000040000795c */ /* 0x000fe20000300000 */
.L_x_9481:
[----:B------:R-:W-:Y:S05]  /*7ee0*/  BSYNC B0 ;  /* 0x0000000000007941 */ /* 0x000fea0003800000 */
.L_x_9480:
[----:B------:R-:W5:Y:S01]  /*7ef0*/  SYNCS.PHASECHK.TRANS64.TRYWAIT P4, [R89+URZ+0x288b0], R100 ;  /* 0x0288b064590075a7 */ /* 0x000f62000808017f */
[----:B------:R-:W-:Y:S01]  /*7f00*/  ULDC UR37, c[0x0][0x2f4] ;  /* 0x0000bd0000257ab9 */ /* 0x000fe20000000800 */
[----:B------:R-:W-:Y:S04]  /*7f10*/  BSSY B0, `(.L_x_9482) ;  /* 0x0000002000007945 */ /* 0x000fe80003800000 */
[----:B-----5:R-:W-:Y:S05]  /*7f20*/  @!P4 BRA `(.L_x_9483) ;  /* 0x000001a800fcc947 */ /* 0x020fea0003800000 */
.L_x_9794:
[----:B------:R-:W-:Y:S05]  /*7f30*/  BSYNC B0 ;  /* 0x0000000000007941 */ /* 0x000fea0003800000 */
.L_x_9482:
[----:B------:R-:W-:Y:S01]  /*7f40*/  ULDC.64 UR4, c[0x0][0x328] ;  /* 0x0000ca0000047ab9 */ /* 0x000fe20000000a00 */
[----:B------:R-:W-:Y:S01]  /*7f50*/  ULDC.64 UR6, c[0x0][0x318] ;  /* 0x0000c60000067ab9 */ /* 0x000fe20000000a00 */
[----:B------:R-:W-:Y:S01]  /*7f60*/  IMAD R97, R97, UR4, RZ ;  /* 0x0000000461617c24 */ /* 0x000fe2000f8e02ff */
[----:B------:R-:W-:Y:S01]  /*7f70*/  IADD3 R95, -R187, R95, RZ ;  /* 0x0000005fbb5f7210 */ /* 0x000fe20007ffe1ff */
[C---:B0---4-:R-:W-:Y:S01]  /*7f80*/  IMAD.WIDE.U32 R12, R98.reuse, UR4, RZ ;  /* 0x00000004620c7c25 */ /* 0x051fe2000f8e00ff */
[----:B------:R-:W-:Y:S03]  /*7f90*/  BSSY B0, `(.L_x_9484) ;  /* 0x000001b000007945 */ /* 0x000fe60003800000 */
[----:B------:R-:W-:Y:S01]  /*7fa0*/  IMAD R97, R98, UR5, R97 ;  /* 0x0000000562617c24 */ /* 0x000fe2000f8e0261 */
[----:B------:R-:W-:Y:S02]  /*7fb0*/  ULDC.64 UR4, c[0x0][0x338] ;  /* 0x0000ce0000047ab9 */ /* 0x000fe40000000a00 */
[----:B------:R-:W-:-:S02]  /*7fc0*/  IMAD R96, R96, UR4, RZ ;  /* 0x0000000460607c24 */ /* 0x000fc4000f8e02ff */
[----:B------:R-:W-:Y:S02]  /*7fd0*/  IMAD.IADD R13, R13, 0x1, R97 ;  /* 0x000000010d0d7824 */ /* 0x000fe400078e0261 */
[C---:B--2---:R-:W-:Y:S02]  /*7fe0*/  IMAD R11, R99.reuse, UR5, R96 ;  /* 0x00000005630b7c24 */ /* 0x044fe4000f8e0260 */
[----:B------:R-:W-:Y:S01]  /*7ff0*/  IMAD.WIDE.U32 R12, R99, UR4, R12 ;  /* 0x00000004630c7c25 */ /* 0x000fe2000f8e000c */
[----:B------:R-:W-:-:S03]  /*8000*/  ULDC.64 UR4, c[0x0][0x330] ;  /* 0x0000cc0000047ab9 */ /* 0x000fc60000000a00 */
[----:B------:R-:W-:Y:S02]  /*8010*/  IMAD.IADD R13, R13, 0x1, R11 ;  /* 0x000000010d0d7824 */ /* 0x000fe400078e020b */
[----:B------:R-:W-:-:S04]  /*8020*/  IMAD.WIDE.U32 R12, R188, UR4, R12 ;  /* 0x00000004bc0c7c25 */ /* 0x000fc8000f8e000c */
[----:B------:R-:W-:Y:S01]  /*8030*/  IMAD R11, R188, UR5, R13 ;  /* 0x00000005bc0b7c24 */ /* 0x000fe2000f8e020d */
[----:B-1-3--:R-:W-:-:S04]  /*8040*/  LEA R44, P4, R12, UR6, 0x1 ;  /* 0x000000060c2c7c11 */ /* 0x00afc8000f8808ff */
        /* <DEDUP_REMOVED lines=15> */
.L_x_9485:
[----:B------:R-:W-:Y:S05]  /*8140*/  BSYNC B0 ;  /* 0x0000000000007941 */ /* 0x000fea0003800000 */
.L_x_9484:
        /* <DEDUP_REMOVED lines=15> */
.L_x_9487:
[----:B------:R-:W-:Y:S05]  /*8240*/  BSYNC B0 ;  /* 0x0000000000007941 */ /* 0x000fea0003800000 */
.L_x_9486:
        /* <DEDUP_REMOVED lines=15> */
.L_x_9489:
[----:B------:R-:W-:Y:S05]  /*8340*/  BSYNC B0 ;  /* 0x0000000000007941 */ /* 0x000fea0003800000 */
.L_x_9488:
        /* <DEDUP_REMOVED lines=15> */
.L_x_9491:
[----:B------:R-:W-:Y:S05]  /*8440*/  BSYNC B0 ;  /* 0x0000000000007941 */ /* 0x000fea0003800000 */
.L_x_9490:
        /* <DEDUP_REMOVED lines=22> */
.L_x_9390:
[----:B------:R-:W0:Y:S01]  /*85b0*/  LDC R0, c[0x0][0x448] ;  /* 0x00011200ff007b82 */ /* 0x000e220000000800 */
[----:B------:R-:W-:Y:S01]  /*85c0*/  IMAD.MOV.U32 R88, RZ, RZ, RZ ;  /* 0x000000ffff587224 */ /* 0x000fe200078e00ff */
[----:B0-----:R-:W-:Y:S01]  /*85d0*/  ISETP.NE.AND P1, PT, R0, 0x1, PT ;  /* 0x000000010000780c */ /* 0x001fe20003f25270 */
[----:B------:R-:W-:-:S12]  /*85e0*/  VIADD R0, R192, 0x7f ;  /* 0x0000007fc0007836 */ /* 0x000fd80000000000 */
[----:B------:R-:W0:Y:S08]  /*85f0*/  @P1 LDC R3, c[0x0][0x44c] ;  /* 0x00011300ff031b82 */ /* 0x000e300000000800 */
[----:B------:R-:W3:Y:S01]  /*8600*/  @P1 LDC R4, c[0x0][0x450] ;  /* 0x00011400ff041b82 */ /* 0x000ee20000000800 */
[----:B0-----:R-:W-:-:S05]  /*8610*/  @P1 IMAD.HI.U32 R3, R0, R3, RZ ;  /* 0x0000000300031227 */ /* 0x001fca00078e00ff */
[----:B---3--:R-:W-:-:S04]  /*8620*/  @P1 SHF.R.U32.HI R0, RZ, R4, R3 ;  /* 0x00000004ff001219 */ /* 0x008fc80000011603 */
[----:B------:R-:W-:-:S04]  /*8630*/  IADD3 R0, R93, R0, RZ ;  /* 0x000000005d007210 */ /* 0x000fc80007ffe0ff */
[----:B------:R-:W-:-:S04]  /*8640*/  SHF.R.S32.HI R3, RZ, 0x1f, R0 ;  /* 0x0000001fff037819 */ /* 0x000fc80000011400 */
[----:B------:R-:W-:-:S04]  /*8650*/  LEA.HI R3, R3, R0, RZ, 0x7 ;  /* 0x0000000003037211 */ /* 0x000fc800078f38ff */
[----:B------:R-:W-:-:S04]  /*8660*/  SHF.R.S32.HI R3, RZ, 0x7, R3 ;  /* 0x00000007ff037819 */ /* 0x000fc80000011403 */
[----:B------:R-:W-:-:S04]  /*8670*/  VIMNMX R94, R94, R3, PT ;  /* 0x000000035e5e7248 */ /* 0x000fc80003fe0100 */
[----:B------:R-:W-:Y:S01]  /*8680*/  ISETP.GE.AND P1, PT, R94, 0x1, PT ;  /* 0x000000015e00780c */ /* 0x000fe20003f26270 */
[----:B------:R-:W-:-:S12]  /*8690*/  @P0 BRA `(.L_x_9493) ;  /* 0x00000000000c0947 */ /* 0x000fd80003800000 */
[----:B------:R-:W0:Y:S01]  /*86a0*/  FENCE.VIEW.ASYNC.G ;  /* 0x00000000000073c6 */ /* 0x000e220000000100 */
[----:B------:R-:W-:Y:S05]  /*86b0*/  WARPSYNC.ALL ;  /* 0x0000000000007948 */ /* 0x000fea0003800000 */
[----:B0-----:R-:W-:Y:S06]  /*86c0*/  BAR.ARV 0xc, 0x180 ;  /* 0x0306000000007b1d */ /* 0x001fec0000002000 */
.L_x_9493:
[----:B------:R-:W-:Y:S04]  /*86d0*/  BSSY B0, `(.L_x_9494) ;  /* 0x000001f000007945 */ /* 0x000fe80003800000 */
        /* <DEDUP_REMOVED lines=30> */
.L_x_9495:
[----:B------:R-:W-:Y:S05]  /*88c0*/  BSYNC B0 ;  /* 0x0000000000007941 */ /* 0x000fea0003800000 */
.L_x_9494:
[-C--:B------:R-:W-:Y:S01]  /*88d0*/  IMAD R199, R212, R88.reuse, RZ ;  /* 0x00000058d4c77224 */ /* 0x080fe200078e02ff */
[----:B------:R-:W-:Y:S01]  /*88e0*/  PLOP3.LUT P0, PT, PT, PT, PT, 0x80, 0x0 ;  /* 0x000000000000781c */ /* 0x000fe20003f0f070 */
[----:B------:R-:W-:Y:S01]  /*88f0*/  IMAD.MOV.U32 R0, RZ, RZ, RZ ;  /* 0x000000ffff007224 */ /* 0x000fe200078e00ff */
[----:B------:R-:W-:Y:S02]  /*8900*/  MOV R3, RZ ;  /* 0x000000ff00037202 */ /* 0x000fe40000000f00 */
[----:B------:R-:W-:Y:S02]  /*8910*/  CS2R R150, SRZ ;  /* 0x0000000000967805 */ /* 0x000fe4000001ff00 */
[----:B------:R-:W-:Y:S02]  /*8920*/  VIADDMNMX R88, R199, R88, R94, PT ;  /* 0x00000058c7587246 */ /* 0x000fe4000380015e */
[----:B------:R-:W-:Y:S02]  /*8930*/  CS2R R148, SRZ ;  /* 0x0000000000947805 */ /* 0x000fe4000001ff00 */
[----:B------:R-:W-:-:S02]  /*8940*/  CS2R R146, SRZ ;  /* 0x0000000000927805 */ /* 0x000fc4000001ff00 */
[----:B------:R-:W-:Y:S02]  /*8950*/  CS2R R144, SRZ ;  /* 0x0000000000907805 */ /* 0x000fe4000001ff00 */
[----:B------:R-:W-:Y:S02]  /*8960*/  ISETP.GT.AND P1, PT, R88, R199, PT ;  /* 0x000000c75800720c */ /* 0x000fe40003f24270 */
        /* <DEDUP_REMOVED lines=25> */
[----:B----4-:R-:W-:Y:S02]  /*8b00*/  CS2R R92, SRZ ;  /* 0x00000000005c7805 */ /* 0x010fe4000001ff00 */
[----:B------:R-:W-:Y:S02]  /*8b10*/  CS2R R90, SRZ ;  /* 0x00000000005a7805 */ /* 0x000fe4000001ff00 */
[----:B------:R-:W-:Y:S01]  /*8b20*/  CS2R R20, SRZ ;  /* 0x0000000000147805 */ /* 0x000fe2000001ff00 */
[----:B------:R-:W-:Y:S06]  /*8b30*/  @!P1 BRA `(.L_x_9496) ;  /* 0x000000e800089947 */ /* 0x000fec0003800000 */
[----:B------:R-:W-:-:S03]  /*8b40*/  UMOV UR4, 0xffffffff ;  /* 0xffffffff00047882 */ /* 0x000fc60000000000 */
[----:B------:R-:W-:Y:S05]  /*8b50*/  BRA.DIV UR4, `(.L_x_9497) ;  /* 0x000001a204047947 */ /* 0x000fea000b800000 */
[----:B------:R-:W0:Y:S02]  /*8b60*/  S2R R3, SR_TID.X ;  /* 0x0000000000037919 */ /* 0x000e240000002100 */
[----:B0-----:R-:W-:-:S05]  /*8b70*/  VIADD R3, R3, 0xffffff80 ;  /* 0xffffff8003037836 */ /* 0x001fca0000000000 */
[----:B------:R-:W-:-:S04]  /*8b80*/  SHF.R.S32.HI R0, RZ, 0x1f, R3 ;  /* 0x0000001fff007819 */ /* 0x000fc80000011403 */
[----:B------:R-:W-:-:S04]  /*8b90*/  LEA.HI R0, R0, R3, RZ, 0x7 ;  /* 0x0000000300007211 */ /* 0x000fc800078f38ff */
[----:B------:R-:W-:-:S05]  /*8ba0*/  SHF.R.S32.HI R0, RZ, 0x7, R0 ;  /* 0x00000007ff007819 */ /* 0x000fca0000011400 */
[----:B------:R0:W3:Y:S02]  /*8bb0*/  SHFL.IDX PT, R191, R0, RZ, 0x1f ;  /* 0x00001fff00bf7589 */ /* 0x0000e400000e0000 */
.L_x_9797:
[----:B0--3--:R-:W-:Y:S01]  /*8bc0*/  LEA.HI R0, R191, R191, RZ, 0x1 ;  /* 0x000000bfbf007211 */ /* 0x009fe200078f08ff */
        /* <DEDUP_REMOVED lines=17> */
[----:B------:R-:W-:Y:S01]  /*8ce0*/  MOV R10, UR4 ;  /* 0x00000004000a7c02 */ /* 0x000fe20008000f00 */
[----:B------:R-:W-:Y:S01]  /*8cf0*/  IMAD.U32 R7, RZ, RZ, UR7 ;  /* 0x00000007ff077e24 */ /* 0x000fe2000f8e00ff */
[----:B--2---:R-:W-:Y:S01]  /*8d00*/  MOV R13, RZ ;  /* 0x000000ff000d7202 */ /* 0x004fe20000000f00 */
[----:B------:R-:W-:-:S02]  /*8d10*/  IMAD.U32 R11, RZ, RZ, UR5 ;  /* 0x00000005ff0b7e24 */ /* 0x000fc4000f8e00ff */
[----:B------:R-:W-:Y:S02]  /*8d20*/  IMAD.MOV.U32 R8, RZ, RZ, 0x70 ;  /* 0x00000070ff087424 */ /* 0x000fe400078e00ff */
[----:B0-----:R-:W-:-:S07]  /*8d30*/  IMAD.MOV.U32 R12, RZ, RZ, 0x1 ;  /* 0x00000001ff0c7424 */ /* 0x001fce00078e00ff */
[----:B------:R-:W-:-:S07]  /*8d40*/  LEPC R20, `(.L_x_9498) ;  /* 0x000000001014794e */ /* 0x000fce0000000000 */
[----:B-1-3-5:R-:W-:Y:S05]  /*8d50*/  CALL.ABS.NOINC R14 ;  /* 0x000000000e007343 */ /* 0x02afea0003c00000 */
.L_x_9498:
        /* <DEDUP_REMOVED lines=13> */
.L_x_9502:
[----:B---3--:R3:W4:Y:S02]  /*8e30*/  SYNCS.PHASECHK.TRANS64.TRYWAIT P0, [R18+URZ+0x28800], R3 ;  /* 0x02880003120075a7 */ /* 0x008724000800017f */
[----:B----4-:R-:W-:Y:S05]  /*8e40*/  @!P0 NANOSLEEP.SYNCS 0x989680 ;  /* 0x009896800000895d */ /* 0x010fea0003900000 */
[----:B------:R-:W4:Y:S02]  /*8e50*/  @!P0 SYNCS.PHASECHK.TRANS64 P0, [R18+URZ+0x28800], R3 ;  /* 0x02880003120085a7 */ /* 0x000f24000800007f */
[----:B----4-:R-:W-:Y:S05]  /*8e60*/  @!P0 BRA `(.L_x_9502) ;  /* 0xfffffffc00f08947 */ /* 0x010fea000383ffff */
.L_x_9501:
[----:B------:R-:W-:Y:S05]  /*8e70*/  BSYNC B0 ;  /* 0x0000000000007941 */ /* 0x000fea0003800000 */
.L_x_9500:
[----:B------:R-:W-:Y:S05]  /*8e80*/  BRA `(.L_x_9503) ;  /* 0x0000004c00c07947 */ /* 0x000fea0003800000 */
.L_x_9499:
[----:B------:R-:W-:Y:S01]  /*8e90*/  ISETP.NE.AND P0, PT, R25, RZ, PT ;  /* 0x000000ff1900720c */ /* 0x000fe20003f05270 */
[----:B------:R-:W-:Y:S01]  /*8ea0*/  ULDC.64 UR4, c[0x0][0x3f8] ;  /* 0x0000fe0000047ab9 */ /* 0x000fe20000000a00 */
[----:B-----5:R-:W-:Y:S01]  /*8eb0*/  SHF.R.S32.HI R0, RZ, 0x1f, R24 ;  /* 0x0000001fff007819 */ /* 0x020fe20000011418 */
[----:B------:R-:W-:Y:S01]  /*8ec0*/  ULDC.64 UR6, c[0x0][0x408] ;  /* 0x0001020000067ab9 */ /* 0x000fe20000000a00 */
[----:B------:R-:W-:-:S04]  /*8ed0*/  IMAD.WIDE.U32 R26, R24, UR4, RZ ;  /* 0x00000004181a7c25 */ /* 0x000fc8000f8e00ff */
[C---:B------:R-:W-:Y:S02]  /*8ee0*/  IMAD R3, R0.reuse, UR4, RZ ;  /* 0x0000000400037c24 */ /* 0x040fe4000f8e02ff */
[----:B------:R-:W-:Y:S02]  /*8ef0*/  IMAD R5, R0, UR6, RZ ;  /* 0x0000000600057c24 */ /* 0x000fe4000f8e02ff */
        /* <DEDUP_REMOVED lines=13> */
[----:B------:R-:W-:Y:S01]  /*8fd0*/  MOV R10, UR6 ;  /* 0x00000006000a7c02 */ /* 0x000fe20008000f00 */
[----:B------:R-:W-:Y:S01]  /*8fe0*/  IMAD.U32 R6, RZ, RZ, UR4 ;  /* 0x00000004ff067e24 */ /* 0x000fe2000f8e00ff */
[----:B--2---:R-:W-:Y:S01]  /*8ff0*/  MOV R13, RZ ;  /* 0x000000ff000d7202 */ /* 0x004fe20000000f00 */
[----:B------:R-:W-:-:S02]  /*9000*/  IMAD.U32 R7, RZ, RZ, UR5 ;  /* 0x00000005ff077e24 */ /* 0x000fc4000f8e00ff */
[----:B------:R-:W-:Y:S02]  /*9010*/  IMAD.U32 R11, RZ, RZ, UR7 ;  /* 0x00000007ff0b7e24 */ /* 0x000fe4000f8e00ff */
[----:B------:R-:W-:Y:S02]  /*9020*/  IMAD.MOV.U32 R8, RZ, RZ, 0x70 ;  /* 0x00000070ff087424 */ /* 0x000fe400078e00ff */
[----:B0-----:R-:W-:-:S07]  /*9030*/  IMAD.MOV.U32 R12, RZ, RZ, 0x1 ;  /* 0x00000001ff0c7424 */ /* 0x001fce00078e00ff */
[----:B------:R-:W-:-:S07]  /*9040*/  LEPC R20, `(.L_x_9504) ;  /* 0x000000001014794e */ /* 0x000fce0000000000 */
[----:B-1-3--:R-:W-:Y:S05]  /*9050*/  CALL.ABS.NOINC R14 ;  /* 0x000000000e007343 */ /* 0x00afea0003c00000 */
.L_x_9504:
[----:B------:R-:W-:Y:S01]  /*9060*/  ULDC.U8 UR4, c[0x0][0x410] ;  /* 0x0001040000047ab9 */ /* 0x000fe20000000000 */
[----:B------:R-:W-:Y:S01]  /*9070*/  IMAD.IADD R54, R187, 0x1, R192 ;  /* 0x00000001bb367824 */ /* 0x000fe200078e02c0 */
[----:B------:R-:W-:Y:S01]  /*9080*/  ISETP.NE.AND P0, PT, RZ, UR4, PT ;  /* 0x00000004ff007c0c */ /* 0x000fe2000bf05270 */
[----:B------:R-:W-:Y:S01]  /*9090*/  BSSY B0, `(.L_x_9505) ;  /* 0x00004c7000007945 */ /* 0x000fe20003800000 */
[----:B------:R-:W-:Y:S01]  /*90a0*/  LEA R37, R200, UR40, 0x1 ;  /* 0x00000028c8257c11 */ /* 0x000fe2000f8e08ff */
        /* <DEDUP_REMOVED lines=27> */
[----:B------:R-:W-:-:S02]  /*9260*/  LEA R7, P1, R10, UR6, 0x1 ;  /* 0x000000060a077c11 */ /* 0x000fc4000f8208ff */
[----:B------:R-:W-:Y:S02]  /*9270*/  IADD3 R3, R11, R3, RZ ;  /* 0x000000030b037210 */ /* 0x000fe40007ffe0ff */
[----:B------:R-:W-:Y:S02]  /*9280*/  LEA.HI.X R6, R8, UR5, R9, 0x1, P0 ;  /* 0x0000000508067c11 */ /* 0x000fe400080f0c09 */
[----:B------:R-:W-:Y:S01]  /*9290*/  LEA.HI.X R8, R10, UR7, R3, 0x1, P1 ;  /* 0x000000070a087c11 */ /* 0x000fe200088f0c03 */
[----:B------:R-:W-:Y:S06]  /*92a0*/  BRA.DIV UR4, `(.L_x_9507) ;  /* 0x0000019a04707947 */ /* 0x000fec000b800000 */
[----:B------:R0:W2:Y:S04]  /*92b0*/  SHFL.IDX PT, R0, R6, RZ, 0x181f ;  /* 0x00181fff06007589 */ /* 0x0000a800000e0000 */
[----:B------:R0:W3:Y:S04]  /*92c0*/  SHFL.IDX PT, R3, R5, RZ, 0x181f ;  /* 0x00181fff05037589 */ /* 0x0000e800000e0000 */
[----:B------:R0:W4:Y:S04]  /*92d0*/  SHFL.IDX PT, R4, R8, RZ, 0x181f ;  /* 0x00181fff08047589 */ /* 0x00012800000e0000 */
[----:B------:R0:W0:Y:S02]  /*92e0*/  SHFL.IDX PT, R14, R7, RZ, 0x181f ;  /* 0x00181fff070e7589 */ /* 0x00002400000e0000 */
.L_x_9803:
[----:B------:R-:W-:Y:S01]  /*92f0*/  IMAD R67, R194, R67, RZ ;  /* 0x00000043c2437224 */ /* 0x000fe200078e02ff */
        /* <DEDUP_REMOVED lines=17> */
[C---:B0-----:R-:W-:Y:S02]  /*9410*/  @!P4 IADD3 R12, P1, R14.reuse, R12, RZ ;  /* 0x0000000c0e0cc210 */ /* 0x041fe40007f3e0ff */
[-C--:B------:R-:W-:Y:S02]  /*9420*/  @!P5 IADD3 R20, P2, R3, R15.reuse, RZ ;  /* 0x0000000f0314d210 */ /* 0x080fe40007f5e0ff */
[----:B------:R-:W-:Y:S02]  /*9430*/  @!P5 IADD3 R14, P3, R14, R15, RZ ;  /* 0x0000000f0e0ed210 */ /* 0x000fe40007f7e0ff */
[----:B------:R-:W-:-:S02]  /*9440*/  CS2R R46, SRZ ;  /* 0x00000000002e7805 */ /* 0x000fc4000001ff00 */
[C---:B--2---:R-:W-:Y:S02]  /*9450*/  @!P4 IADD3.X R11, R0.reuse, R13, RZ, P0, !PT ;  /* 0x0000000d000bc210 */ /* 0x044fe400007fe4ff */
[----:B------:R-:W-:Y:S01]  /*9460*/  CS2R R48, SRZ ;  /* 0x0000000000307805 */ /* 0x000fe2000001ff00 */
[----:B------:R-:W-:Y:S02]  /*9470*/  @!P5 IMAD.X R21, R0, 0x1, R9, P2 ;  /* 0x000000010015d824 */ /* 0x000fe400010e0609 */
[C---:B----4-:R-:W-:Y:S01]  /*9480*/  @!P4 IMAD.X R13, R4.reuse, 0x1, R13, P1 ;  /* 0x00000001040dc824 */ /* 0x050fe200008e060d */
[----:B------:R0:W5:Y:S01]  /*9490*/  @!P4 LD.E.64 R46, desc[UR42][R10.64] ;  /* 0x0000002a0a2ec980 */ /* 0x000162000c101b00 */
[----:B------:R-:W-:-:S03]  /*94a0*/  @!P5 IMAD.X R15, R4, 0x1, R9, P3 ;  /* 0x00000001040fd824 */ /* 0x000fc600018e0609 */
[----:B------:R0:W5:Y:S04]  /*94b0*/  @!P5 LD.E.64 R40, desc[UR42][R20.64] ;  /* 0x0000002a1428d980 */ /* 0x000168000c101b00 */
[----:B------:R0:W5:Y:S04]  /*94c0*/  @!P5 LD.E.64 R38, desc[UR42][R14.64] ;  /* 0x0000002a0e26d980 */ /* 0x000168000c101b00 */
[----:B------:R0:W5:Y:S02]  /*94d0*/  @!P4 LD.E.64 R48, desc[UR42][R12.64] ;  /* 0x0000002a0c30c980 */ /* 0x000164000c101b00 */
.L_x_9509:
[----:B------:R-:W-:Y:S05]  /*94e0*/  BSYNC B1 ;  /* 0x0000000000017941 */ /* 0x000fea0003800000 */
.L_x_9508:
[----:B--2--5:R-:W-:Y:S01]  /*94f0*/  IMAD.MOV.U32 R0, RZ, RZ, R48 ;  /* 0x000000ffff007224 */ /* 0x024fe200078e0030 */
[----:B---3--:R-:W-:Y:S01]  /*9500*/  MOV R3, R49 ;  /* 0x0000003100037202 */ /* 0x008fe20000000f00 */
[----:B----4-:R-:W-:Y:S01]  /*9510*/  IMAD.MOV.U32 R4, RZ, RZ, R38 ;  /* 0x000000ffff047224 */ /* 0x010fe200078e0026 */
        /* <DEDUP_REMOVED lines=9> */
[----:B-1----:R-:W-:Y:S02]  /*95b0*/  CS2R R42, SRZ ;  /* 0x00000000002a7805 */ /* 0x002fe4000001ff00 */
        /* <DEDUP_REMOVED lines=8> */
[----:B------:R1:W4:Y:S04]  /*9640*/  SHFL.IDX PT, R4, R8, 0x1, 0x181f ;  /* 0x00381f0008047f89 */ /* 0x00032800000e0000 */
[----:B0-----:R1:W0:Y:S02]  /*9650*/  SHFL.IDX PT, R14, R7, 0x1, 0x181f ;  /* 0x00381f00070e7f89 */ /* 0x00122400000e0000 */
.L_x_9809:
        /* <DEDUP_REMOVED lines=11> */
[----:B------:R-:W-:Y:S02]  /*9710*/  ISETP.GE.AND P5, PT, R185, UR4, PT ;  /* 0x00000004b9007c0c */ /* 0x000fe4000bfa6270 */
[----:B------:R-:W-:-:S07]  /*9720*/  CS2R R44, SRZ ;  /* 0x00000000002c7805 */ /* 0x000fce000001ff00 */
[----:B------:R-:W-:-:S04]  /*9730*/  @!P4 SHF.L.U32 R12, R22, 0x1, RZ ;  /* 0x00000001160cc819 */ /* 0x000fc800000006ff */
[C---:B------:R-:W-:Y:S01]  /*9740*/  @!P5 IMAD.SHL.U32 R11, R185.reuse, 0x2, RZ ;  /* 0x00000002b90bd824 */ /* 0x040fe200078e00ff */
[----:B------:R-:W-:Y:S02]  /*9750*/  @!P5 SHF.L.U64.HI R15, R185, 0x1, R64 ;  /* 0x00000001b90fd819 */ /* 0x000fe40000010240 */
[CC--:B---3--:R-:W-:Y:S02]  /*9760*/  @!P4 IADD3 R10, P0, R3.reuse, R12.reuse, RZ ;  /* 0x0000000c030ac210 */ /* 0x0c8fe40007f1e0ff */
[-C--:B------:R-:W-:Y:S02]  /*9770*/  @!P5 IADD3 R20, P2, R3, R11.reuse, RZ ;  /* 0x0000000b0314d210 */ /* 0x080fe40007f5e0ff */
[----:B0-----:R-:W-:Y:S02]  /*9780*/  @!P4 IADD3 R12, P1, R14, R12, RZ ;  /* 0x0000000c0e0cc210 */ /* 0x001fe40007f3e0ff */
[----:B------:R-:W-:Y:S01]  /*9790*/  @!P4 SHF.L.U64.HI R9, R22, 0x1, R23 ;  /* 0x000000011609c819 */ /* 0x000fe20000010217 */
[----:B--2---:R-:W-:Y:S01]  /*97a0*/  @!P5 IMAD.X R21, R0, 0x1, R15, P2 ;  /* 0x000000010015d824 */ /* 0x004fe200010e060f */
[----:B------:R-:W-:-:S02]  /*97b0*/  @!P5 IADD3 R14, P3, R14, R11, RZ ;  /* 0x0000000b0e0ed210 */ /* 0x000fc40007f7e0ff */
[----:B------:R-:W-:Y:S02]  /*97c0*/  CS2R R42, SRZ ;  /* 0x00000000002a7805 */ /* 0x000fe4000001ff00 */
[----:B----4-:R-:W-:Y:S01]  /*97d0*/  @!P4 IADD3.X R13, R4, R9, RZ, P1, !PT ;  /* 0x00000009040dc210 */ /* 0x010fe20000ffe4ff */
[----:B------:R-:W-:Y:S01]  /*97e0*/  @!P4 IMAD.X R11, R0, 0x1, R9, P0 ;  /* 0x00000001000bc824 */ /* 0x000fe200000e0609 */
[----:B------:R0:W5:Y:S01]  /*97f0*/  @!P5 LD.E.64 R30, desc[UR42][R20.64] ;  /* 0x0000002a141ed980 */ /* 0x000162000c101b00 */
[----:B------:R-:W-:-:S03]  /*9800*/  @!P5 IMAD.X R15, R4, 0x1, R15, P3 ;  /* 0x00000001040fd824 */ /* 0x000fc600018e060f */
[----:B------:R0:W5:Y:S04]  /*9810*/  @!P4 LD.E.64 R44, desc[UR42][R10.64] ;  /* 0x0000002a0a2cc980 */ /* 0x000168000c101b00 */
[----:B------:R0:W5:Y:S04]  /*9820*/  @!P5 LD.E.64 R28, desc[UR42][R14.64] ;  /* 0x0000002a0e1cd980 */ /* 0x000168000c101b00 */
[----:B------:R0:W5:Y:S02]  /*9830*/  @!P4 LD.E.64 R42, desc[UR42][R12.64] ;  /* 0x0000002a0c2ac980 */ /* 0x000164000c101b00 */
.L_x_9512:
[----:B------:R-:W-:Y:S05]  /*9840*/  BSYNC B1 ;  /* 0x0000000000017941 */ /* 0x000fea0003800000 */
.L_x_9511:
[----:B--2--5:R-:W-:Y:S01]  /*9850*/  IMAD.MOV.U32 R0, RZ, RZ, R42 ;  /* 0x000000ffff007224 */ /* 0x024fe200078e002a */
[----:B----4-:R-:W-:Y:S01]  /*9860*/  MOV R4, R28 ;  /* 0x0000001c00047202 */ /* 0x010fe20000000f00 */
[----:B---3--:R-:W-:Y:S01]  /*9870*/  IMAD.MOV.U32 R3, RZ, RZ, R43 ;  /* 0x000000ffff037224 */ /* 0x008fe200078e002b */
[----:B------:R-:W-:Y:S01]  /*9880*/  UMOV UR4, 0xffffffff ;  /* 0xffffffff00047882 */ /* 0x000fe20000000000 */
        /* <DEDUP_REMOVED lines=10> */
[----:B------:R2:W3:Y:S04]  /*9930*/  SHFL.IDX PT, R0, R6, 0x2, 0x181f ;  /* 0x00581f0006007f89 */ /* 0x0004e800000e0000 */
[----:B------:R2:W4:Y:S04]  /*9940*/  SHFL.IDX PT, R3, R5, 0x2, 0x181f ;  /* 0x00581f0005037f89 */ /* 0x00052800000e0000 */
[----:B------:R2:W1:Y:S04]  /*9950*/  SHFL.IDX PT, R4, R8, 0x2, 0x181f ;  /* 0x00581f0008047f89 */ /* 0x00046800000e0000 */
[----:B0-----:R2:W0:Y:S02]  /*9960*/  SHFL.IDX PT, R14, R7, 0x2, 0x181f ;  /* 0x00581f00070e7f89 */ /* 0x00142400000e0000 */
.L_x_9815:
        /* <DEDUP_REMOVED lines=16> */
[C---:B------:R-:W-:Y:S02]  /*9a70*/  @!P5 SHF.L.U32 R11, R185.reuse, 0x1, RZ ;  /* 0x00000001b90bd819 */ /* 0x040fe400000006ff */
[----:B------:R-:W-:Y:S02]  /*9a80*/  @!P5 SHF.L.U64.HI R15, R185, 0x1, R64 ;  /* 0x00000001b90fd819 */ /* 0x000fe40000010240 */
[CC--:B----4-:R-:W-:Y:S02]  /*9a90*/  @!P4 IADD3 R10, P0, R3.reuse, R12.reuse, RZ ;  /* 0x0000000c030ac210 */ /* 0x0d0fe40007f1e0ff */
[-C--:B------:R-:W-:Y:S02]  /*9aa0*/  @!P5 IADD3 R20, P2, R3, R11.reuse, RZ ;  /* 0x0000000b0314d210 */ /* 0x080fe40007f5e0ff */
[C---:B0-----:R-:W-:Y:S02]  /*9ab0*/  @!P4 IADD3 R12, P1, R14.reuse, R12, RZ ;  /* 0x0000000c0e0cc210 */ /* 0x041fe40007f3e0ff */
[----:B------:R-:W-:Y:S01]  /*9ac0*/  @!P5 IADD3 R14, P3, R14, R11, RZ ;  /* 0x0000000b0e0ed210 */ /* 0x000fe20007f7e0ff */
[C---:B---3--:R-:W-:Y:S01]  /*9ad0*/  @!P5 IMAD.X R21, R0.reuse, 0x1, R15, P2 ;  /* 0x000000010015d824 */ /* 0x048fe200010e060f */
[----:B------:R-:W-:Y:S01]  /*9ae0*/  CS2R R32, SRZ ;  /* 0x0000000000207805 */ /* 0x000fe2000001ff00 */
[--C-:B------:R-:W-:Y:S01]  /*9af0*/  @!P4 IMAD.X R11, R0, 0x1, R9.reuse, P0 ;  /* 0x00000001000bc824 */ /* 0x100fe200000e0609 */
[C---:B-1----:R-:W-:Y:S01]  /*9b00*/  @!P5 IADD3.X R15, R4.reuse, R15, RZ, P3, !PT ;  /* 0x0000000f040fd210 */ /* 0x042fe20001ffe4ff */
[----:B------:R-:W-:Y:S01]  /*9b10*/  @!P4 IMAD.X R13, R4, 0x1, R9, P1 ;  /* 0x00000001040dc824 */ /* 0x000fe200008e0609 */
[----:B------:R0:W5:Y:S04]  /*9b20*/  @!P5 LD.E.64 R24, desc[UR42][R20.64] ;  /* 0x0000002a1418d980 */ /* 0x000168000c101b00 */
[----:B------:R0:W5:Y:S04]  /*9b30*/  @!P5 LD.E.64 R26, desc[UR42][R14.64] ;  /* 0x0000002a0e1ad980 */ /* 0x000168000c101b00 */
[----:B------:R0:W5:Y:S04]  /*9b40*/  @!P4 LD.E.64 R34, desc[UR42][R10.64] ;  /* 0x0000002a0a22c980 */ /* 0x000168000c101b00 */
[----:B------:R0:W5:Y:S02]  /*9b50*/  @!P4 LD.E.64 R32, desc[UR42][R12.64] ;  /* 0x0000002a0c20c980 */ /* 0x000164000c101b00 */
.L_x_9515:
[----:B------:R-:W-:Y:S05]  /*9b60*/  BSYNC B1 ;  /* 0x0000000000017941 */ /* 0x000fea0003800000 */
.L_x_9514:
[----:B---3-5:R-:W-:Y:S01]  /*9b70*/  IMAD.MOV.U32 R0, RZ, RZ, R32 ;  /* 0x000000ffff007224 */ /* 0x028fe200078e0020 */
[----:B------:R-:W-:Y:S01]  /*9b80*/  MOV R9, R27 ;  /* 0x0000001b00097202 */ /* 0x000fe20000000f00 */
[----:B----4-:R-:W-:Y:S01]  /*9b90*/  IMAD.MOV.U32 R3, RZ, RZ, R33 ;  /* 0x000000ffff037224 */ /* 0x010fe200078e0021 */
[----:B------:R-:W-:Y:S01]  /*9ba0*/  UMOV UR4, 0xffffffff ;  /* 0xffffffff00047882 */ /* 0x000fe20000000000 */
[----:B-1----:R-:W-:Y:S01]  /*9bb0*/  IMAD.MOV.U32 R4, RZ, RZ, R26 ;  /* 0x000000ffff047224 */ /* 0x002fe200078e001a */
[----:B0-----:R-:W-:Y:S02]  /*9bc0*/  CS2R R20, SRZ ;  /* 0x0000000000147805 */ /* 0x001fe4000001ff00 */
        /* <DEDUP_REMOVED lines=9> */
[----:B------:R0:W1:Y:S04]  /*9c60*/  SHFL.IDX PT, R0, R6, 0x3, 0x181f ;  /* 0x00781f0006007f89 */ /* 0x00006800000e0000 */
[----:B------:R0:W3:Y:S04]  /*9c70*/  SHFL.IDX PT, R3, R5, 0x3, 0x181f ;  /* 0x00781f0005037f89 */ /* 0x0000e800000e0000 */
[----:B------:R0:W4:Y:S04]  /*9c80*/  SHFL.IDX PT, R4, R8, 0x3, 0x181f ;  /* 0x00781f0008047f89 */ /* 0x00012800000e0000 */
[----:B------:R0:W0:Y:S02]  /*9c90*/  SHFL.IDX PT, R14, R7, 0x3, 0x181f ;  /* 0x00781f00070e7f89 */ /* 0x00002400000e0000 */
.L_x_9821:
[----:B------:R-:W-:Y:S01]  /*9ca0*/  VIADD R54, R54, 0x60 ;  /* 0x0000006036367836 */ /* 0x000fe20000000000 */
[----:B------:R-:W-:Y:S01]  /*9cb0*/  BSSY B1, `(.L_x_9517) ;  /* 0x000001d000017945 */ /* 0x000fe20003800000 */
[----:B0-2---:R-:W-:Y:S02]  /*9cc0*/  CS2R R8, SRZ ;  /* 0x0000000000087805 */ /* 0x005fe4000001ff00 */
        /* <DEDUP_REMOVED lines=12> */
[-C--:B---3--:R-:W-:Y:S02]  /*9d90*/  @!P4 IADD3 R6, P0, R3, R62.reuse, RZ ;  /* 0x0000003e0306c210 */ /* 0x088fe40007f1e0ff */
[C---:B------:R-:W-:Y:S02]  /*9da0*/  @!P4 IADD3 R62, P1, R14.reuse, R62, RZ ;  /* 0x0000003e0e3ec210 */ /* 0x040fe40007f3e0ff */
[----:B------:R-:W-:Y:S02]  /*9db0*/  @!P5 IADD3 R14, P3, R14, R15, RZ ;  /* 0x0000000f0e0ed210 */ /* 0x000fe40007f7e0ff */
[----:B------:R-:W-:-:S02]  /*9dc0*/  CS2R R12, SRZ ;  /* 0x00000000000c7805 */ /* 0x000fc4000001ff00 */
[----:B------:R-:W-:Y:S02]  /*9dd0*/  @!P5 IADD3 R64, P2, R3, R15, RZ ;  /* 0x0000000f0340d210 */ /* 0x000fe40007f5e0ff */
[----:B------:R-:W-:Y:S01]  /*9de0*/  CS2R R20, SRZ ;  /* 0x0000000000147805 */ /* 0x000fe2000001ff00 */
[C---:B-1----:R-:W-:Y:S01]  /*9df0*/  @!P4 IMAD.X R7, R0.reuse, 0x1, R5, P0 ;  /* 0x000000010007c824 */ /* 0x042fe200000e0605 */
[----:B------:R-:W-:Y:S01]  /*9e00*/  @!P5 IADD3.X R65, R0, R9, RZ, P2, !PT ;  /* 0x000000090041d210 */ /* 0x000fe200017fe4ff */
[C---:B----4-:R-:W-:Y:S01]  /*9e10*/  @!P5 IMAD.X R15, R4.reuse, 0x1, R9, P3 ;  /* 0x00000001040fd824 */ /* 0x050fe200018e0609 */
[----:B------:R-:W-:Y:S01]  /*9e20*/  CS2R R8, SRZ ;  /* 0x0000000000087805 */ /* 0x000fe2000001ff00 */
[----:B------:R-:W-:Y:S01]  /*9e30*/  @!P4 IMAD.X R63, R4, 0x1, R5, P1 ;  /* 0x00000001043fc824 */ /* 0x000fe200008e0605 */
[----:B------:R0:W5:Y:S04]  /*9e40*/  @!P4 LD.E.64 R12, desc[UR42][R6.64] ;  /* 0x0000002a060cc980 */ /* 0x000168000c101b00 */
[----:B------:R0:W5:Y:S04]  /*9e50*/  @!P5 LD.E.64 R10, desc[UR42][R64.64] ;  /* 0x0000002a400ad980 */ /* 0x000168000c101b00 */
[----:B------:R0:W5:Y:S04]  /*9e60*/  @!P5 LD.E.64 R8, desc[UR42][R14.64] ;  /* 0x0000002a0e08d980 */ /* 0x000168000c101b00 */
[----:B------:R0:W5:Y:S02]  /*9e70*/  @!P4 LD.E.64 R20, desc[UR42][R62.64] ;  /* 0x0000002a3e14c980 */ /* 0x000164000c101b00 */
.L_x_9518:
[----:B------:R-:W-:Y:S05]  /*9e80*/  BSYNC B1 ;  /* 0x0000000000017941 */ /* 0x000fea0003800000 */
.L_x_9517:
[----:B------:R-:W-:Y:S01]  /*9e90*/  ULEA.HI UR4, UR39, UR39, URZ, 0x1 ;  /* 0x0000002727047291 */ /* 0x000fe2000f8f083f */
[----:B---3-5:R-:W-:Y:S01]  /*9ea0*/  IMAD.MOV.U32 R3, RZ, RZ, R20 ;  /* 0x000000ffff037224 */ /* 0x028fe200078e0014 */
[----:B-1----:R-:W-:Y:S01]  /*9eb0*/  VIADDMNMX R0, R67, -R192, 0x80, PT ;  /* 0x0000008043007446 */ /* 0x002fe200038009c0 */
[----:B----4-:R-:W-:Y:S01]  /*9ec0*/  IMAD.MOV.U32 R4, RZ, RZ, R21 ;  /* 0x000000ffff047224 */ /* 0x010fe200078e0015 */
[----:B------:R-:W-:Y:S01]  /*9ed0*/  ULOP3.LUT UR4, UR4, 0xfffffffe, URZ, 0xc0, !UPT ;  /* 0xfffffffe04047892 */ /* 0x000fe2000f8ec03f */
[----:B0-----:R-:W-:Y:S01]  /*9ee0*/  IMAD.MOV.U32 R6, RZ, RZ, R12 ;  /* 0x000000ffff067224 */ /* 0x001fe200078e000c */
[----:B------:R-:W-:Y:S01]  /*9ef0*/  BSSY B1, `(.L_x_9519) ;  /* 0x000000f000017945 */ /* 0x000fe20003800000 */
[----:B------:R-:W-:Y:S01]  /*9f00*/  IMAD.MOV.U32 R7, RZ, RZ, R13 ;  /* 0x000000ffff077224 */ /* 0x000fe200078e000d */
[----:B------:R-:W-:Y:S01]  /*9f10*/  UIADD3 UR4, UR39, -UR4, URZ ;  /* 0x8000000427047290 */ /* 0x000fe2000fffe03f */
[----:B------:R-:W-:Y:S01]  /*9f20*/  PRMT R15, R3, 0x5410, R4 ;  /* 0x00005410030f7816 */ /* 0x000fe20000000004 */
[----:B------:R-:W-:Y:S01]  /*9f30*/  IMAD.MOV.U32 R3, RZ, RZ, R8 ;  /* 0x000000ffff037224 */ /* 0x000fe200078e0008 */
[----:B------:R-:W-:-:S02]  /*9f40*/  MOV R4, R9 ;  /* 0x0000000900047202 */ /* 0x000fc40000000f00 */
[----:B------:R-:W-:Y:S02]  /*9f50*/  PRMT R54, R6, 0x5410, R7 ;  /* 0x0000541006367816 */ /* 0x000fe40000000007 */
[----:B------:R-:W-:Y:S02]  /*9f60*/  MOV R5, UR4 ;  /* 0x0000000400057c02 */ /* 0x000fe40008000f00 */
[----:B------:R-:W-:Y:S01]  /*9f70*/  PRMT R3, R3, 0x5410, R4 ;  /* 0x0000541003037816 */ /* 0x000fe20000000004 */
[----:B------:R-:W-:Y:S01]  /*9f80*/  IMAD.MOV.U32 R4, RZ, RZ, R10 ;  /* 0x000000ffff047224 */ /* 0x000fe200078e000a */
[----:B------:R-:W-:Y:S02]  /*9f90*/  SHF.L.U32 R5, R5, 0x1f, RZ ;  /* 0x0000001f05057819 */ /* 0x000fe400000006ff */
[----:B------:R-:W-:Y:S02]  /*9fa0*/  ISETP.GE.AND P1, PT, R187, R0, PT ;  /* 0x00000000bb00720c */ /* 0x000fe40003f26270 */
[----:B------:R-:W0:Y:S01]  /*9fb0*/  SYNCS.PHASECHK.TRANS64.TRYWAIT P0, [R18+URZ+0x28800], R5 ;  /* 0x02880005120075a7 */ /* 0x000e22000800017f */
[----:B------:R-:W-:Y:S01]  /*9fc0*/  MOV R6, R11 ;  /* 0x0000000b00067202 */ /* 0x000fe20000000f00 */
[----:B0-----:R-:W-:Y:S09]  /*9fd0*/  @!P0 BRA `(.L_x_9520) ;  /* 0x0000019000e48947 */ /* 0x001ff20003800000 */
.L_x_9822:
[----:B------:R-:W-:Y:S05]  /*9fe0*/  BSYNC B1 ;  /* 0x0000000000017941 */ /* 0x000fea0003800000 */
.L_x_9519:
[----:B------:R-:W-:Y:S01]  /*9ff0*/  BSSY B1, `(.L_x_9521) ;  /* 0x000005e000017945 */ /* 0x000fe20003800000 */
[----:B------:R-:W-:-:S03]  /*a000*/  PRMT R14, R4, 0x5410, R6 ;  /* 0x00005410040e7816 */ /* 0x000fc60000000006 */
[----:B------:R-:W-:Y:S05]  /*a010*/  @P1 BRA `(.L_x_9522) ;  /* 0x00000004006c1947 */ /* 0x000fea0003800000 */
[----:B------:R-:W1:Y:S01]  /*a020*/  LDC R4, c[0x0][0x3f4] ;  /* 0x0000fd00ff047b82 */ /* 0x000e620000000800 */
[----:B------:R-:W-:Y:S01]  /*a030*/  BSSY B2, `(.L_x_9523) ;  /* 0x000002e000027945 */ /* 0x000fe20003800000 */
[-C--:B-1----:R-:W-:Y:S02]  /*a040*/  ISETP.GE.AND P0, PT, R22, R4.reuse, PT ;  /* 0x000000041600720c */ /* 0x082fe40003f06270 */
[----:B------:R-:W-:-:S11]  /*a050*/  ISETP.GE.AND P1, PT, R185, R4, PT ;  /* 0x00000004b900720c */ /* 0x000fd60003f26270 */
[----:B------:R-:W-:Y:S05]  /*a060*/  @P0 BRA `(.L_x_9524) ;  /* 0x0000000000a80947 */ /* 0x000fea0003800000 */
[----:B0-----:R-:W0:Y:S01]  /*a070*/  LDS.128 R4, [R37] ;  /* 0x0000000025047984 */ /* 0x001e220000000c00 */
        /* <DEDUP_REMOVED lines=18> */
[----:B------:R-:W-:Y:S02]  /*a1a0*/  HADD2.F32 R49, -RZ, R61.H0_H0 ;  /* 0x2000003dff317230 */ /* 0x000fe40000004100 */
[----:B------:R-:W-:Y:S01]  /*a1b0*/  FFMA.FTZ R67, R48, R63, -R67 ;  /* 0x0000003f30437223 */ /* 0x000fe20000010843 */
[----:B------:R-:W-:Y:S02]  /*a1c0*/  HADD2.F32 R6, -RZ, R5.H0_H0 ;  /* 0x20000005ff067230 */ /* 0x000fe40000004100 */
        /* <DEDUP_REMOVED lines=8> */
[-C--:B------:R-:W-:Y:S01]  /*a250*/  FMUL.FTZ R62, R47, R61.reuse ;  /* 0x0000003d2f3e7220 */ /* 0x080fe20000410000 */
        /* <DEDUP_REMOVED lines=11> */
.L_x_9524:
[----:B------:R-:W-:Y:S05]  /*a310*/  BSYNC B2 ;  /* 0x0000000000027941 */ /* 0x000fea0003800000 */
.L_x_9523:
[----:B------:R-:W-:Y:S05]  /*a320*/  @P1 BRA `(.L_x_9522) ;  /* 0x0000000000a81947 */ /* 0x000fea0003800000 */
[----:B01----:R-:W0:Y:S01]  /*a330*/  LDS.128 R4, [R37+0x4000] ;  /* 0x0040000025047984 */ /* 0x003e220000000c00 */
        /* <DEDUP_REMOVED lines=18> */
[----:B------:R-:W-:Y:S02]  /*a460*/  HADD2.F32 R41, -RZ, R59.H1_H1 ;  /* 0x3000003bff297230 */ /* 0x000fe40000004100 */
[----:B------:R-:W-:Y:S01]  /*a470*/  FFMA.FTZ R61, R40, R47, -R49 ;  /* 0x0000002f283d7223 */ /* 0x000fe20000010831 */
[----:B------:R-:W-:Y:S02]  /*a480*/  HADD2.F32 R6, -RZ, R5.H0_H0 ;  /* 0x20000005ff067230 */ /* 0x000fe40000004100 */
[-C--:B------:R-:W-:Y:S01]  /*a490*/  FMUL.FTZ R48, R4, R46.reuse ;  /* 0x0000002e04307220 */ /* 0x080fe20000410000 */
[----:B------:R-:W-:Y:S02]  /*a4a0*/  HADD2.F32 R59, -RZ, R59.H0_H0 ;  /* 0x2000003bff3b7230 */ /* 0x000fe40000004100 */
        /* <DEDUP_REMOVED lines=18> */
.L_x_9522:
[----:B------:R-:W-:Y:S05]  /*a5d0*/  BSYNC B1 ;  /* 0x0000000000017941 */ /* 0x000fea0003800000 */
.L_x_9521:
[----:B-12---:R-:W-:Y:S01]  /*a5e0*/  VIADD R4, R187, 0x20 ;  /* 0x00000020bb047836 */ /* 0x006fe20000000000 */
[----:B------:R-:W-:Y:S04]  /*a5f0*/  BSSY B1, `(.L_x_9525) ;  /* 0x000005e000017945 */ /* 0x000fe80003800000 */
[----:B------:R-:W-:-:S13]  /*a600*/  ISETP.GE.AND P0, PT, R4, R0, PT ;  /* 0x000000000400720c */ /* 0x000fda0003f06270 */
[----:B------:R-:W-:Y:S05]  /*a610*/  @P0 BRA `(.L_x_9526) ;  /* 0x00000004006c0947 */ /* 0x000fea0003800000 */
[----:B------:R-:W1:Y:S01]  /*a620*/  LDC R4, c[0x0][0x3f4] ;  /* 0x0000fd00ff047b82 */ /* 0x000e620000000800 */
[----:B------:R-:W-:Y:S01]  /*a630*/  BSSY B2, `(.L_x_9527) ;  /* 0x000002e000027945 */ /* 0x000fe20003800000 */
[-C--:B-1----:R-:W-:Y:S02]  /*a640*/  ISETP.GE.AND P0, PT, R22, R4.reuse, PT ;  /* 0x000000041600720c */ /* 0x082fe40003f06270 */
[----:B------:R-:W-:-:S11]  /*a650*/  ISETP.GE.AND P1, PT, R185, R4, PT ;  /* 0x00000004b900720c */ /* 0x000fd60003f26270 */
[----:B------:R-:W-:Y:S05]  /*a660*/  @P0 BRA `(.L_x_9528) ;  /* 0x0000000000a80947 */ /* 0x000fea0003800000 */
[----:B0-----:R-:W0:Y:S01]  /*a670*/  LDS.128 R4, [R37+0x1000] ;  /* 0x0010000025047984 */ /* 0x001e220000000c00 */
        /* <DEDUP_REMOVED lines=8> */
[--C-:B------:R-:W-:Y:S02]  /*a700*/  HADD2.F32 R42, -RZ, R58.reuse.H0_H0 ;  /* 0x2000003aff2a7230 */ /* 0x100fe40000004100 */
[----:B------:R-:W-:Y:S02]  /*a710*/  HADD2.F32 R58, -RZ, R58.H1_H1 ;  /* 0x3000003aff3a7230 */ /* 0x000fe40000004100 */
[--C-:B0-----:R-:W-:Y:S02]  /*a720*/  HADD2.F32 R41, -RZ, R7.reuse.H1_H1 ;  /* 0x30000007ff297230 */ /* 0x101fe40000004100 */
[----:B------:R-:W-:Y:S02]  /*a730*/  HADD2.F32 R40, -RZ, R7.H0_H0 ;  /* 0x20000007ff287230 */ /* 0x000fe40000004100 */
[--C-:B------:R-:W-:Y:S02]  /*a740*/  HADD2.F32 R7, -RZ, R4.reuse.H0_H0 ;  /* 0x20000004ff077230 */ /* 0x100fe40000004100 */
[----:B------:R-:W-:Y:S01]  /*a750*/  FMUL.FTZ R48, R41, R43 ;  /* 0x0000002b29307220 */ /* 0x000fe20000410000 */
[----:B------:R-:W-:-:S02]  /*a760*/  HADD2.F32 R4, -RZ, R4.H1_H1 ;  /* 0x30000004ff047230 */ /* 0x000fc40000004100 */
[-C--:B------:R-:W-:Y:S01]  /*a770*/  FMUL.FTZ R47, R41, R45.reuse ;  /* 0x0000002d292f7220 */ /* 0x080fe20000410000 */
[--C-:B------:R-:W-:Y:S02]  /*a780*/  HADD2.F32 R38, -RZ, R6.reuse.H0_H0 ;  /* 0x20000006ff267230 */ /* 0x100fe40000004100 */
[----:B------:R-:W-:Y:S01]  /*a790*/  FFMA.FTZ R60, R40, R45, R48 ;  /* 0x0000002d283c7223 */ /* 0x000fe20000010030 */
[----:B------:R-:W-:Y:S02]  /*a7a0*/  HADD2.F32 R39, -RZ, R6.H1_H1 ;  /* 0x30000006ff277230 */ /* 0x000fe40000004100 */
[----:B------:R-:W-:Y:S01]  /*a7b0*/  FMUL.FTZ R46, R4, R44 ;  /* 0x0000002c042e7220 */ /* 0x000fe20000410000 */
[--C-:B------:R-:W-:Y:S02]  /*a7c0*/  HADD2.F32 R6, -RZ, R5.reuse.H0_H0 ;  /* 0x20000005ff067230 */ /* 0x100fe40000004100 */
[----:B------:R-:W-:Y:S01]  /*a7d0*/  FFMA.FTZ R47, R40, R43, -R47 ;  /* 0x0000002b282f7223 */ /* 0x000fe2000001082f */
[----:B------:R-:W-:Y:S01]  /*a7e0*/  FMUL.FTZ R48, R4, R42 ;  /* 0x0000002a04307220 */ /* 0x000fe20000410000 */
[----:B------:R-:W-:-:S02]  /*a7f0*/  HADD2.F32 R5, -RZ, R5.H1_H1 ;  /* 0x30000005ff057230 */ /* 0x000fc40000004100 */
[C---:B------:R-:W-:Y:S01]  /*a800*/  FFMA.FTZ R46, R7.reuse, R42, -R46 ;  /* 0x0000002a072e7223 */ /* 0x040fe2000001082e */
[----:B------:R-:W-:Y:S02]  /*a810*/  HADD2.F32 R40, -RZ, R49.H0_H0 ;  /* 0x20000031ff287230 */ /* 0x000fe40000004100 */
        /* <DEDUP_REMOVED lines=15> */
.L_x_9528:
[----:B------:R-:W-:Y:S05]  /*a910*/  BSYNC B2 ;  /* 0x0000000000027941 */ /* 0x000fea0003800000 */
.L_x_9527:
[----:B------:R-:W-:Y:S05]  /*a920*/  @P1 BRA `(.L_x_9526) ;  /* 0x0000000000a81947 */ /* 0x000fea0003800000 */
[----:B01----:R-:W0:Y:S01]  /*a930*/  LDS.128 R4, [R37+0x5000] ;  /* 0x0050000025047984 */ /* 0x003e220000000c00 */
[----:B------:R-:W-:Y:S01]  /*a940*/  SHF.R.U32.HI R39, RZ, 0x10, R31 ;  /* 0x00000010ff277819 */ /* 0x000fe2000001161f */
[----:B------:R-:W-:Y:S01]  /*a950*/  HADD2.F32 R38, -RZ, R53.H0_H0 ;  /* 0x20000035ff267230 */ /* 0x000fe20000004100 */
[----:B------:R-:W-:Y:S01]  /*a960*/  SHF.R.U32.HI R41, RZ, 0x10, R29 ;  /* 0x00000010ff297819 */ /* 0x000fe2000001161d */
        /* <DEDUP_REMOVED lines=38> */
.L_x_9526:
[----:B------:R-:W-:Y:S05]  /*abd0*/  BSYNC B1 ;  /* 0x0000000000017941 */ /* 0x000fea0003800000 */
.L_x_9525:
        /* <DEDUP_REMOVED lines=51> */
.L_x_9532:
[----:B------:R-:W-:Y:S05]  /*af10*/  BSYNC B2 ;  /* 0x0000000000027941 */ /* 0x000fea0003800000 */
.L_x_9531:
[----:B------:R-:W-:Y:S05]  /*af20*/  @P1 BRA `(.L_x_9530) ;  /* 0x0000000000a81947 */ /* 0x000fea0003800000 */
[----:B01----:R-:W0:Y:S01]  /*af30*/  LDS.128 R4, [R37+0x6000] ;  /* 0x0060000025047984 */ /* 0x003e220000000c00 */
        /* <DEDUP_REMOVED lines=41> */
.L_x_9530:
[----:B------:R-:W-:Y:S05]  /*b1d0*/  BSYNC B1 ;  /* 0x0000000000017941 */ /* 0x000fea0003800000 */
.L_x_9529:
[----:B-12---:R-:W-:-:S05]  /*b1e0*/  VIADD R4, R187, 0x60 ;  /* 0x00000060bb047836 */ /* 0x006fca0000000000 */
        /* <DEDUP_REMOVED lines=25> */
[C---:B------:R-:W-:Y:S01]  /*b380*/  FFMA.FTZ R31, R13.reuse, R26, R29 ;  /* 0x0000001a0d1f7223 */ /* 0x040fe2000001001d */
[----:B------:R-:W-:Y:S02]  /*b390*/  HADD2.F32 R12, -RZ, R6.H1_H1 ;  /* 0x30000006ff0c7230 */ /* 0x000fe40000004100 */
[C---:B------:R-:W-:Y:S01]  /*b3a0*/  FMUL.FTZ R27, R4.reuse, R25 ;  /* 0x00000019041b7220 */ /* 0x040fe20000410000 */
[--C-:B------:R-:W-:Y:S02]  /*b3b0*/  HADD2.F32 R6, -RZ, R5.reuse.H0_H0 ;  /* 0x20000005ff067230 */ /* 0x100fe40000004100 */
[----:B------:R-:W-:Y:S01]  /*b3c0*/  FFMA.FTZ R28, R13, R24, -R28 ;  /* 0x000000180d1c7223 */ /* 0x000fe2000001081c */
[-C--:B------:R-:W-:Y:S01]  /*b3d0*/  FMUL.FTZ R29, R4, R21.reuse ;  /* 0x00000015041d7220 */ /* 0x080fe20000410000 */
[----:B------:R-:W-:Y:S02]  /*b3e0*/  HADD2.F32 R5, -RZ, R5.H1_H1 ;  /* 0x30000005ff057230 */ /* 0x000fe40000004100 */
[----:B------:R-:W-:Y:S01]  /*b3f0*/  FFMA.FTZ R27, R0, R21, -R27 ;  /* 0x00000015001b7223 */ /* 0x000fe2000001081b */
[----:B------:R-:W-:-:S02]  /*b400*/  HADD2.F32 R13, -RZ, R30.H0_H0 ;  /* 0x2000001eff0d7230 */ /* 0x000fc40000004100 */
[C---:B------:R-:W-:Y:S01]  /*b410*/  FMUL.FTZ R20, R12.reuse, R15 ;  /* 0x0000000f0c147220 */ /* 0x040fe20000410000 */
[----:B------:R-:W-:Y:S02]  /*b420*/  HADD2.F32 R4, -RZ, R32.H0_H0 ;  /* 0x20000020ff047230 */ /* 0x000fe40000004100 */
[-C--:B------:R-:W-:Y:S01]  /*b430*/  FMUL.FTZ R24, R12, R54.reuse ;  /* 0x000000360c187220 */ /* 0x080fe20000410000 */
[----:B------:R-:W-:Y:S01]  /*b440*/  FFMA.FTZ R0, R0, R25, R29 ;  /* 0x0000001900007223 */ /* 0x000fe2000001001d */
[----:B------:R-:W-:Y:S01]  /*b450*/  FMUL.FTZ R21, R5, R13 ;  /* 0x0000000d05157220 */ /* 0x000fe20000410000 */
[----:B------:R-:W-:Y:S01]  /*b460*/  FFMA.FTZ R20, R7, R54, -R20 ;  /* 0x0000003607147223 */ /* 0x000fe20000010814 */
[-C--:B------:R-:W-:Y:S01]  /*b470*/  FMUL.FTZ R12, R5, R4.reuse ;  /* 0x00000004050c7220 */ /* 0x080fe20000410000 */
[----:B------:R-:W-:Y:S01]  /*b480*/  FFMA.FTZ R15, R7, R15, R24 ;  /* 0x0000000f070f7223 */ /* 0x000fe20000010018 */
[C---:B------:R-:W-:Y:S01]  /*b490*/  FFMA.FTZ R5, R6.reuse, R4, -R21 ;  /* 0x0000000406057223 */ /* 0x040fe20000010815 */
[----:B------:R-:W-:Y:S01]  /*b4a0*/  F2FP.F16.F32.PACK_AB R7, R31, R28 ;  /* 0x0000001c1f07723e */ /* 0x000fe200000000ff */
[----:B------:R-:W-:Y:S01]  /*b4b0*/  FFMA.FTZ R12, R6, R13, R12 ;  /* 0x0000000d060c7223 */ /* 0x000fe2000001000c */
[----:B------:R-:W-:-:S02]  /*b4c0*/  F2FP.F16.F32.PACK_AB R4, R0, R27 ;  /* 0x0000001b0004723e */ /* 0x000fc400000000ff */
[----:B------:R-:W-:Y:S02]  /*b4d0*/  F2FP.F16.F32.PACK_AB R6, R15, R20 ;  /* 0x000000140f06723e */ /* 0x000fe400000000ff */
[----:B------:R-:W-:-:S05]  /*b4e0*/  F2FP.F16.F32.PACK_AB R5, R12, R5 ;  /* 0x000000050c05723e */ /* 0x000fca00000000ff */
[----:B------:R1:W-:Y:S02]  /*b4f0*/  STS.128 [R37+0x3000], R4 ;  /* 0x0030000425007388 */ /* 0x0003e40000000c00 */
.L_x_9535:
[----:B------:R-:W-:Y:S05]  /*b500*/  BSYNC B1 ;  /* 0x0000000000017941 */ /* 0x000fea0003800000 */
.L_x_9534:
[----:B------:R-:W-:Y:S05]  /*b510*/  @P1 BRA `(.L_x_9533) ;  /* 0x0000002400f81947 */ /* 0x000fea0003800000 */
[----:B01----:R-:W0:Y:S01]  /*b520*/  LDS.128 R4, [R37+0x7000] ;  /* 0x0070000025047984 */ /* 0x003e220000000c00 */
        /* <DEDUP_REMOVED lines=13> */
[----:B------:R-:W-:Y:S01]  /*b600*/  FMUL.FTZ R10, R10, R12 ;  /* 0x0000000c0a0a7220 */ /* 0x000fe20000410000 */
[----:B------:R-:W-:-:S02]  /*b610*/  HADD2.F32 R4, -RZ, R4.H1_H1 ;  /* 0x30000004ff047230 */ /* 0x000fc40000004100 */
[C---:B------:R-:W-:Y:S01]  /*b620*/  FFMA.FTZ R20, R9.reuse, R12, -R20 ;  /* 0x0000000c09147223 */ /* 0x040fe20000010814 */
[----:B------:R-:W-:Y:S01]  /*b630*/  FFMA.FTZ R25, R9, R15, R10 ;  /* 0x0000000f09197223 */ /* 0x000fe2000001000a */
[--C-:B------:R-:W-:Y:S02]  /*b640*/  HADD2.F32 R7, -RZ, R6.reuse.H0_H0 ;  /* 0x20000006ff077230 */ /* 0x100fe40000004100 */
[C---:B------:R-:W-:Y:S01]  /*b650*/  FMUL.FTZ R21, R4.reuse, R13 ;  /* 0x0000000d04157220 */ /* 0x040fe20000410000 */
[----:B------:R-:W-:Y:S02]  /*b660*/  HADD2.F32 R8, -RZ, R6.H1_H1 ;  /* 0x30000006ff087230 */ /* 0x000fe40000004100 */
[-C--:B------:R-:W-:Y:S01]  /*b670*/  FMUL.FTZ R15, R4, R11.reuse ;  /* 0x0000000b040f7220 */ /* 0x080fe20000410000 */
[----:B------:R-:W-:Y:S02]  /*b680*/  HADD2.F32 R9, -RZ, R3.H1_H1 ;  /* 0x30000003ff097230 */ /* 0x000fe40000004100 */
[----:B------:R-:W-:Y:S01]  /*b690*/  FFMA.FTZ R21, R0, R11, -R21 ;  /* 0x0000000b00157223 */ /* 0x000fe20000010815 */
[----:B------:R-:W-:-:S02]  /*b6a0*/  HADD2.F32 R6, -RZ, R5.H0_H0 ;  /* 0x20000005ff067230 */ /* 0x000fc40000004100 */
[----:B------:R-:W-:Y:S01]  /*b6b0*/  FFMA.FTZ R0, R0, R13, R15 ;  /* 0x0000000d00007223 */ /* 0x000fe2000001000f */
[----:B------:R-:W-:Y:S02]  /*b6c0*/  HADD2.F32 R5, -RZ, R5.H1_H1 ;  /* 0x30000005ff057230 */ /* 0x000fe40000004100 */
[CC--:B------:R-:W-:Y:S01]  /*b6d0*/  FMUL.FTZ R10, R8.reuse, R9.reuse ;  /* 0x00000009080a7220 */ /* 0x0c0fe20000410000 */
[----:B------:R-:W-:Y:S02]  /*b6e0*/  HADD2.F32 R4, -RZ, R24.H0_H0 ;  /* 0x20000018ff047230 */ /* 0x000fe40000004100 */
[-C--:B------:R-:W-:Y:S01]  /*b6f0*/  FMUL.FTZ R8, R8, R14.reuse ;  /* 0x0000000e08087220 */ /* 0x080fe20000410000 */
[----:B------:R-:W-:Y:S02]  /*b700*/  HADD2.F32 R3, -RZ, R26.H0_H0 ;  /* 0x2000001aff037230 */ /* 0x000fe40000004100 */
[----:B------:R-:W-:Y:S01]  /*b710*/  FFMA.FTZ R10, R7, R14, -R10 ;  /* 0x0000000e070a7223 */ /* 0x000fe2000001080a */
[----:B------:R-:W-:Y:S01]  /*b720*/  FMUL.FTZ R11, R5, R4 ;  /* 0x00000004050b7220 */ /* 0x000fe20000410000 */
[----:B------:R-:W-:Y:S01]  /*b730*/  FFMA.FTZ R9, R7, R9, R8 ;  /* 0x0000000907097223 */ /* 0x000fe20000010008 */
[-C--:B------:R-:W-:Y:S01]  /*b740*/  FMUL.FTZ R13, R5, R3.reuse ;  /* 0x00000003050d7220 */ /* 0x080fe20000410000 */
[----:B------:R-:W-:Y:S01]  /*b750*/  F2FP.F16.F32.PACK_AB R7, R25, R20 ;  /* 0x000000141907723e */ /* 0x000fe200000000ff */
[----:B------:R-:W-:-:S02]  /*b760*/  FFMA.FTZ R5, R6, R3, -R11 ;  /* 0x0000000306057223 */ /* 0x000fc4000001080b */
[----:B------:R-:W-:Y:S01]  /*b770*/  FFMA.FTZ R8, R6, R4, R13 ;  /* 0x0000000406087223 */ /* 0x000fe2000001000d */
[----:B------:R-:W-:Y:S02]  /*b780*/  F2FP.F16.F32.PACK_AB R6, R9, R10 ;  /* 0x0000000a0906723e */ /* 0x000fe400000000ff */
[----:B------:R-:W-:Y:S02]  /*b790*/  F2FP.F16.F32.PACK_AB R4, R0, R21 ;  /* 0x000000150004723e */ /* 0x000fe400000000ff */
[----:B------:R-:W-:-:S05]  /*b7a0*/  F2FP.F16.F32.PACK_AB R5, R8, R5 ;  /* 0x000000050805723e */ /* 0x000fca00000000ff */
[----:B------:R4:W-:Y:S01]  /*b7b0*/  STS.128 [R37+0x7000], R4 ;  /* 0x0070000425007388 */ /* 0x0009e20000000c00 */
[----:B------:R-:W-:Y:S05]  /*b7c0*/  BRA `(.L_x_9533) ;  /* 0x00000024004c7947 */ /* 0x000fea0003800000 */
.L_x_9506:
[----:B------:R-:W0:Y:S01]  /*b7d0*/  LDC R5, c[0x0][0x448] ;  /* 0x00011200ff057b82 */ /* 0x000e220000000800 */
[----:B------:R-:W-:Y:S01]  /*b7e0*/  ULDC.64 UR4, c[0x0][0x3f8] ;  /* 0x0000fe0000047ab9 */ /* 0x000fe20000000a00 */
[----:B------:R-:W-:Y:S01]  /*b7f0*/  MOV R27, R29 ;  /* 0x0000001d001b7202 */ /* 0x000fe20000000f00 */
[----:B------:R-:W-:Y:S01]  /*b800*/  ULDC.64 UR6, c[0x0][0x408] ;  /* 0x0001020000067ab9 */ /* 0x000fe20000000a00 */
        /* <DEDUP_REMOVED lines=26> */
[----:B------:R-:W4:Y:S04]  /*b9b0*/  SHFL.IDX PT, R0, R35, RZ, 0x181f ;  /* 0x00181fff23007589 */ /* 0x000f2800000e0000 */
[----:B------:R-:W5:Y:S04]  /*b9c0*/  SHFL.IDX PT, R14, R34, RZ, 0x181f ;  /* 0x00181fff220e7589 */ /* 0x000f6800000e0000 */
[----:B------:R-:W1:Y:S01]  /*b9d0*/  SHFL.IDX PT, R5, R33, RZ, 0x181f ;  /* 0x00181fff21057589 */ /* 0x000e6200000e0000 */
[----:B0-----:R-:W-:-:S04]  /*b9e0*/  ISETP.GE.AND P0, PT, R16, R56, PT ;  /* 0x000000381000720c */ /* 0x001fc80003f06270 */
[----:B------:R-:W-:-:S13]  /*b9f0*/  ISETP.GE.OR P1, PT, R54, R3, P0 ;  /* 0x000000033600720c */ /* 0x000fda0000726670 */
[C---:B------:R-:W-:Y:S02]  /*ba00*/  @!P1 SHF.L.U32 R21, R16.reuse, 0x1, RZ ;  /* 0x0000000110159819 */ /* 0x040fe400000006ff */
[----:B------:R-:W-:Y:S02]  /*ba10*/  @!P1 SHF.L.U64.HI R6, R16, 0x1, R17 ;  /* 0x0000000110069819 */ /* 0x000fe40000010211 */
[----:B---3--:R-:W-:-:S05]  /*ba20*/  @!P1 IADD3 R4, P2, R4, R21, RZ ;  /* 0x0000001504049210 */ /* 0x008fca0007f5e0ff */
[----:B----4-:R-:W-:Y:S02]  /*ba30*/  @!P1 IMAD.X R7, R0, 0x1, R6, P2 ;  /* 0x0000000100079824 */ /* 0x010fe400010e0606 */
[----:B------:R-:W-:Y:S02]  /*ba40*/  @!P1 IMAD.MOV.U32 R8, RZ, RZ, R4 ;  /* 0x000000ffff089224 */ /* 0x000fe400078e0004 */
[----:B------:R-:W-:-:S06]  /*ba50*/  @!P1 IMAD.MOV.U32 R9, RZ, RZ, R7 ;  /* 0x000000ffff099224 */ /* 0x000fcc00078e0007 */
[----:B------:R-:W3:Y:S01]  /*ba60*/  @!P1 LD.E.128 R8, desc[UR42][R8.64] ;  /* 0x0000002a08089980 */ /* 0x000ee2000c101d00 */
[----:B-----5:R-:W-:-:S04]  /*ba70*/  @!P1 IADD3 R14, P2, R14, R21, RZ ;  /* 0x000000150e0e9210 */ /* 0x020fc80007f5e0ff */
[----:B-1----:R-:W-:Y:S01]  /*ba80*/  @!P1 IADD3.X R5, R5, R6, RZ, P2, !PT ;  /* 0x0000000605059210 */ /* 0x002fe200017fe4ff */
[----:B------:R-:W-:-:S06]  /*ba90*/  @!P1 IMAD.MOV.U32 R4, RZ, RZ, R14 ;  /* 0x000000ffff049224 */ /* 0x000fcc00078e000e */
[----:B------:R-:W4:Y:S01]  /*baa0*/  @!P1 LD.E.128 R4, desc[UR42][R4.64] ;  /* 0x0000002a04049980 */ /* 0x000f22000c101d00 */
[----:B------:R-:W-:Y:S02]  /*bab0*/  CS2R R48, SRZ ;  /* 0x0000000000307805 */ /* 0x000fe4000001ff00 */
[----:B------:R-:W-:Y:S02]  /*bac0*/  CS2R R50, SRZ ;  /* 0x0000000000327805 */ /* 0x000fe4000001ff00 */
[----:B------:R-:W-:Y:S01]  /*bad0*/  CS2R R38, SRZ ;  /* 0x0000000000267805 */ /* 0x000fe2000001ff00 */
[----:B------:R0:W1:Y:S01]  /*bae0*/  SHFL.IDX PT, R14, R34, 0x1, 0x181f ;  /* 0x00381f00220e7f89 */ /* 0x00006200000e0000 */
[----:B------:R-:W-:Y:S02]  /*baf0*/  CS2R R20, SRZ ;  /* 0x0000000000147805 */ /* 0x000fe4000001ff00 */
[----:B------:R-:W-:Y:S01]  /*bb00*/  CS2R R24, SRZ ;  /* 0x0000000000187805 */ /* 0x000fe2000001ff00 */
[----:B---3--:R-:W-:-:S02]  /*bb10*/  @!P1 IMAD.MOV.U32 R48, RZ, RZ, R8 ;  /* 0x000000ffff309224 */ /* 0x008fc400078e0008 */
[----:B------:R-:W-:Y:S01]  /*bb20*/  @!P1 IMAD.MOV.U32 R49, RZ, RZ, R9 ;  /* 0x000000ffff319224 */ /* 0x000fe200078e0009 */
[----:B------:R0:W3:Y:S01]  /*bb30*/  SHFL.IDX PT, R8, R32, 0x1, 0x181f ;  /* 0x00381f0020087f89 */ /* 0x0000e200000e0000 */
[----:B------:R-:W-:Y:S01]  /*bb40*/  @!P1 IMAD.MOV.U32 R50, RZ, RZ, R10 ;  /* 0x000000ffff329224 */ /* 0x000fe200078e000a */
[----:B------:R-:W-:Y:S01]  /*bb50*/  MOV R0, R48 ;  /* 0x0000003000007202 */ /* 0x000fe20000000f00 */
[----:B------:R-:W-:Y:S01]  /*bb60*/  IMAD.MOV.U32 R12, RZ, RZ, R49 ;  /* 0x000000ffff0c7224 */ /* 0x000fe200078e0031 */
[----:B------:R0:W0:Y:S01]  /*bb70*/  SHFL.IDX PT, R9, R33, 0x1, 0x181f ;  /* 0x00381f0021097f89 */ /* 0x00002200000e0000 */
[----:B------:R-:W-:Y:S01]  /*bb80*/  @!P1 IMAD.MOV.U32 R51, RZ, RZ, R11 ;  /* 0x000000ffff339224 */ /* 0x000fe200078e000b */
[----:B------:R-:W-:Y:S02]  /*bb90*/  PRMT R65, R65, 0x5410, R0 ;  /* 0x0000541041417816 */ /* 0x000fe40000000000 */
[----:B------:R0:W0:Y:S01]  /*bba0*/  SHFL.IDX PT, R0, R35, 0x1, 0x181f ;  /* 0x00381f0023007f89 */ /* 0x00002200000e0000 */
[----:B----4-:R-:W-:Y:S01]  /*bbb0*/  @!P1 IMAD.MOV.U32 R38, RZ, RZ, R4 ;  /* 0x000000ffff269224 */ /* 0x010fe200078e0004 */
[----:B------:R-:W-:Y:S01]  /*bbc0*/  @!P1 MOV R20, R6 ;  /* 0x0000000600149202 */ /* 0x000fe20000000f00 */
[----:B------:R-:W-:Y:S01]  /*bbd0*/  @!P1 IMAD.MOV.U32 R39, RZ, RZ, R5 ;  /* 0x000000ffff279224 */ /* 0x000fe200078e0005 */
[----:B------:R-:W-:Y:S01]  /*bbe0*/  PRMT R67, R12, 0x7610, R67 ;  /* 0x000076100c437816 */ /* 0x000fe20000000043 */
[----:B------:R-:W-:Y:S01]  /*bbf0*/  @!P1 IMAD.MOV.U32 R21, RZ, RZ, R7 ;  /* 0x000000ffff159224 */ /* 0x000fe200078e0007 */
[----:B------:R-:W-:Y:S01]  /*bc00*/  MOV R10, R50 ;  /* 0x00000032000a7202 */ /* 0x000fe20000000f00 */
[----:B------:R-:W-:Y:S01]  /*bc10*/  IMAD.MOV.U32 R11, RZ, RZ, R51 ;  /* 0x000000ffff0b7224 */ /* 0x000fe200078e0033 */
[----:B------:R-:W-:Y:S01]  /*bc20*/  MOV R6, R20 ;  /* 0x0000001400067202 */ /* 0x000fe20000000f00 */
[----:B------:R-:W-:-:S02]  /*bc30*/  IMAD.MOV.U32 R4, RZ, RZ, R38 ;  /* 0x000000ffff047224 */ /* 0x000fc400078e0026 */
[----:B------:R-:W-:Y:S01]  /*bc40*/  IMAD.MOV.U32 R5, RZ, RZ, R39 ;  /* 0x000000ffff057224 */ /* 0x000fe200078e0027 */
[----:B------:R-:W-:Y:S01]  /*bc50*/  PRMT R52, R10, 0x5410, R11 ;  /* 0x000054100a347816 */ /* 0x000fe2000000000b */
[----:B------:R-:W-:Y:S01]  /*bc60*/  IMAD.MOV.U32 R7, RZ, RZ, R21 ;  /* 0x000000ffff077224 */ /* 0x000fe200078e0015 */
[----:B------:R-:W-:Y:S02]  /*bc70*/  PRMT R66, R6, 0x5410, R4 ;  /* 0x0000541006427816 */ /* 0x000fe40000000004 */
[----:B------:R-:W-:Y:S02]  /*bc80*/  PRMT R67, R67, 0x5410, R5 ;  /* 0x0000541043437816 */ /* 0x000fe40000000005 */
[----:B-1-3--:R-:W-:-:S07]  /*bc90*/  PRMT R65, R7, 0x7610, R65 ;  /* 0x0000761007417816 */ /* 0x00afce0000000041 */
.L_x_9832:
        /* <DEDUP_REMOVED lines=19> */
.L_x_9538:
[----:B------:R-:W-:Y:S05]  /*bdd0*/  BSYNC B1 ;  /* 0x0000000000017941 */ /* 0x000fea0003800000 */
.L_x_9537:
[----:B0----5:R-:W-:Y:S01]  /*bde0*/  IMAD.MOV.U32 R0, RZ, RZ, R24 ;  /* 0x000000ffff007224 */ /* 0x021fe200078e0018 */
[----:B------:R-:W-:Y:S01]  /*bdf0*/  MOV R9, R26 ;  /* 0x0000001a00097202 */ /* 0x000fe20000000f00 */
[----:B------:R-:W-:Y:S01]  /*be00*/  IMAD.MOV.U32 R8, RZ, RZ, R25 ;  /* 0x000000ffff087224 */ /* 0x000fe200078e0019 */
        /* <DEDUP_REMOVED lines=11> */
[----:B------:R-:W0:Y:S01]  /*bec0*/  SHFL.IDX PT, R8, R32, 0x2, 0x181f ;  /* 0x00581f0020087f89 */ /* 0x000e2200000e0000 */
[----:B------:R-:W-:-:S03]  /*bed0*/  VIADD R10, R54, 0x40 ;  /* 0x00000040360a7836 */ /* 0x000fc60000000000 */
[----:B------:R-:W3:Y:S02]  /*bee0*/  SHFL.IDX PT, R0, R35, 0x2, 0x181f ;  /* 0x00581f0023007f89 */ /* 0x000ee400000e0000 */
[----:B------:R-:W-:Y:S02]  /*bef0*/  ISETP.GE.OR P1, PT, R10, R3, P0 ;  /* 0x000000030a00720c */ /* 0x000fe40000726670 */
[----:B-1----:R-:W1:Y:S04]  /*bf00*/  SHFL.IDX PT, R14, R34, 0x2, 0x181f ;  /* 0x00581f00220e7f89 */ /* 0x002e6800000e0000 */
[----:B------:R-:W4:Y:S07]  /*bf10*/  SHFL.IDX PT, R28, R33, 0x2, 0x181f ;  /* 0x00581f00211c7f89 */ /* 0x000f2e00000e0000 */
[C---:B------:R-:W-:Y:S01]  /*bf20*/  @!P1 IMAD.SHL.U32 R31, R16.reuse, 0x2, RZ ;  /* 0x00000002101f9824 */ /* 0x040fe200078e00ff */
[----:B------:R-:W-:-:S04]  /*bf30*/  @!P1 SHF.L.U64.HI R29, R16, 0x1, R17 ;  /* 0x00000001101d9819 */ /* 0x000fc80000010211 */
[----:B0-----:R-:W-:-:S04]  /*bf40*/  @!P1 IADD3 R8, P2, R8, R31, RZ ;  /* 0x0000001f08089210 */ /* 0x001fc80007f5e0ff */
[----:B---3--:R-:W-:-:S06]  /*bf50*/  @!P1 IADD3.X R9, R0, R29, RZ, P2, !PT ;  /* 0x0000001d00099210 */ /* 0x008fcc00017fe4ff */
[----:B------:R-:W3:Y:S01]  /*bf60*/  @!P1 LD.E.128 R8, desc[UR42][R8.64] ;  /* 0x0000002a08089980 */ /* 0x000ee2000c101d00 */
[----:B-1----:R-:W-:-:S05]  /*bf70*/  @!P1 IADD3 R14, P2, R14, R31, RZ ;  /* 0x0000001f0e0e9210 */ /* 0x002fca0007f5e0ff */
[----:B----4-:R-:W-:-:S04]  /*bf80*/  @!P1 IMAD.X R29, R28, 0x1, R29, P2 ;  /* 0x000000011c1d9824 */ /* 0x010fc800010e061d */
[----:B------:R-:W-:-:S05]  /*bf90*/  @!P1 IMAD.MOV.U32 R15, RZ, RZ, R29 ;  /* 0x000000ffff0f9224 */ /* 0x000fca00078e001d */
[----:B------:R-:W4:Y:S01]  /*bfa0*/  @!P1 LD.E.128 R28, desc[UR42][R14.64] ;  /* 0x0000002a0e1c9980 */ /* 0x000f22000c101d00 */
[----:B------:R-:W-:Y:S02]  /*bfb0*/  CS2R R44, SRZ ;  /* 0x00000000002c7805 */ /* 0x000fe4000001ff00 */
[----:B------:R-:W-:Y:S02]  /*bfc0*/  CS2R R46, SRZ ;  /* 0x00000000002e7805 */ /* 0x000fe4000001ff00 */
[----:B------:R-:W-:Y:S01]  /*bfd0*/  CS2R R40, SRZ ;  /* 0x0000000000287805 */ /* 0x000fe2000001ff00 */
[----:B------:R-:W0:Y:S01]  /*bfe0*/  SHFL.IDX PT, R32, R32, 0x3, 0x181f ;  /* 0x00781f0020207f89 */ /* 0x000e2200000e0000 */
[----:B------:R-:W-:-:S03]  /*bff0*/  CS2R R42, SRZ ;  /* 0x00000000002a7805 */ /* 0x000fc6000001ff00 */
[----:B------:R-:W1:Y:S04]  /*c000*/  SHFL.IDX PT, R34, R34, 0x3, 0x181f ;  /* 0x00781f0022227f89 */ /* 0x000e6800000e0000 */
[----:B------:R-:W0:Y:S01]  /*c010*/  SHFL.IDX PT, R33, R33, 0x3, 0x181f ;  /* 0x00781f0021217f89 */ /* 0x000e2200000e0000 */
[----:B---3--:R-:W-:Y:S01]  /*c020*/  @!P1 MOV R45, R9 ;  /* 0x00000009002d9202 */ /* 0x008fe20000000f00 */
[----:B------:R-:W-:Y:S01]  /*c030*/  @!P1 IMAD.MOV.U32 R44, RZ, RZ, R8 ;  /* 0x000000ffff2c9224 */ /* 0x000fe200078e0008 */
[----:B------:R-:W-:Y:S01]  /*c040*/  @!P1 MOV R47, R11 ;  /* 0x0000000b002f9202 */ /* 0x000fe20000000f00 */
[----:B------:R-:W-:Y:S02]  /*c050*/  @!P1 IMAD.MOV.U32 R46, RZ, RZ, R10 ;  /* 0x000000ffff2e9224 */ /* 0x000fe400078e000a */
[----:B------:R-:W-:-:S02]  /*c060*/  IMAD.MOV.U32 R0, RZ, RZ, R44 ;  /* 0x000000ffff007224 */ /* 0x000fc400078e002c */
[----:B------:R-:W-:Y:S02]  /*c070*/  IMAD.MOV.U32 R12, RZ, RZ, R45 ;  /* 0x000000ffff0c7224 */ /* 0x000fe400078e002d */
[----:B------:R-:W-:Y:S02]  /*c080*/  IMAD.MOV.U32 R8, RZ, RZ, R46 ;  /* 0x000000ffff087224 */ /* 0x000fe400078e002e */
[----:B------:R-:W-:Y:S01]  /*c090*/  IMAD.MOV.U32 R9, RZ, RZ, R47 ;  /* 0x000000ffff097224 */ /* 0x000fe200078e002f */
        /* <DEDUP_REMOVED lines=8> */
[----:B------:R-:W-:-:S02]  /*c120*/  IMAD.MOV.U32 R8, RZ, RZ, R40 ;  /* 0x000000ffff087224 */ /* 0x000fc400078e0028 */
[----:B------:R-:W-:Y:S02]  /*c130*/  IMAD.MOV.U32 R10, RZ, RZ, R42 ;  /* 0x000000ffff0a7224 */ /* 0x000fe400078e002a */
[----:B------:R-:W-:Y:S01]  /*c140*/  IMAD.MOV.U32 R11, RZ, RZ, R43 ;  /* 0x000000ffff0b7224 */ /* 0x000fe200078e002b */
[----:B------:R-:W-:Y:S02]  /*c150*/  PRMT R63, R8, 0x5410, R9 ;  /* 0x00005410083f7816 */ /* 0x000fe40000000009 */
[----:B------:R-:W-:Y:S02]  /*c160*/  CS2R R8, SRZ ;  /* 0x0000000000087805 */ /* 0x000fe4000001ff00 */
[----:B-1-3--:R-:W-:-:S07]  /*c170*/  PRMT R64, R10, 0x5410, R11 ;  /* 0x000054100a407816 */ /* 0x00afce000000000b */
.L_x_9842:
[----:B------:R-:W-:Y:S01]  /*c180*/  VIADD R54, R54, 0x60 ;  /* 0x0000006036367836 */ /* 0x000fe20000000000 */
[----:B------:R-:W-:Y:S01]  /*c190*/  BSSY B1, `(.L_x_9540) ;  /* 0x0000012000017945 */ /* 0x000fe20003800000 */
[----:B------:R-:W-:Y:S02]  /*c1a0*/  CS2R R10, SRZ ;  /* 0x00000000000a7805 */ /* 0x000fe4000001ff00 */
[----:B--2---:R-:W-:Y:S02]  /*c1b0*/  CS2R R12, SRZ ;  /* 0x00000000000c7805 */ /* 0x004fe4000001ff00 */
[----:B------:R-:W-:Y:S02]  /*c1c0*/  CS2R R14, SRZ ;  /* 0x00000000000e7805 */ /* 0x000fe4000001ff00 */
[----:B------:R-:W-:-:S13]  /*c1d0*/  ISETP.GE.AND P1, PT, R54, R3, PT ;  /* 0x000000033600720c */ /* 0x000fda0003f26270 */
[----:B------:R-:W-:Y:S05]  /*c1e0*/  @P1 BRA `(.L_x_9541) ;  /* 0x0000000000301947 */ /* 0x000fea0003800000 */
[----:B------:R-:W-:Y:S02]  /*c1f0*/  CS2R R10, SRZ ;  /* 0x00000000000a7805 */ /* 0x000fe4000001ff00 */
[----:B------:R-:W-:Y:S02]  /*c200*/  CS2R R12, SRZ ;  /* 0x00000000000c7805 */ /* 0x000fe4000001ff00 */
[----:B------:R-:W-:Y:S01]  /*c210*/  CS2R R14, SRZ ;  /* 0x00000000000e7805 */ /* 0x000fe2000001ff00 */
[----:B------:R-:W-:Y:S06]  /*c220*/  @P0 BRA `(.L_x_9541) ;  /* 0x0000000000200947 */ /* 0x000fec0003800000 */
[C---:B------:R-:W-:Y:S02]  /*c230*/  SHF.L.U32 R11, R16.reuse, 0x1, RZ ;  /* 0x00000001100b7819 */ /* 0x040fe400000006ff */
[----:B------:R-:W-:Y:S02]  /*c240*/  SHF.L.U64.HI R9, R16, 0x1, R17 ;  /* 0x0000000110097819 */ /* 0x000fe40000010211 */
[-C--:B0-----:R-:W-:Y:S02]  /*c250*/  IADD3 R12, P1, R32, R11.reuse, RZ ;  /* 0x0000000b200c7210 */ /* 0x081fe40007f3e0ff */
[----:B------:R-:W-:-:S03]  /*c260*/  IADD3 R8, P2, R34, R11, RZ ;  /* 0x0000000b22087210 */ /* 0x000fc60007f5e0ff */
[--C-:B------:R-:W-:Y:S02]  /*c270*/  IMAD.X R13, R0, 0x1, R9.reuse, P1 ;  /* 0x00000001000d7824 */ /* 0x100fe400008e0609 */
[----:B------:R-:W-:-:S04]  /*c280*/  IMAD.X R9, R33, 0x1, R9, P2 ;  /* 0x0000000121097824 */ /* 0x000fc800010e0609 */
[----:B------:R-:W5:Y:S04]  /*c290*/  LD.E.128 R12, desc[UR42][R12.64] ;  /* 0x0000002a0c0c7980 */ /* 0x000f68000c101d00 */
[----:B------:R-:W5:Y:S02]  /*c2a0*/  LD.E.128 R8, desc[UR42][R8.64] ;  /* 0x0000002a08087980 */ /* 0x000f64000c101d00 */
.L_x_9541:
[----:B------:R-:W-:Y:S05]  /*c2b0*/  BSYNC B1 ;  /* 0x0000000000017941 */ /* 0x000fea0003800000 */
.L_x_9540:
[----:B------:R-:W-:Y:S01]  /*c2c0*/  ULEA.HI UR4, UR39, UR39, URZ, 0x1 ;  /* 0x0000002727047291 */ /* 0x000fe2000f8f083f */
[C---:B------:R-:W-:Y:S01]  /*c2d0*/  IADD3 R28, R187.reuse, 0x20, RZ ;  /* 0x00000020bb1c7810 */ /* 0x040fe20007ffe0ff */
[----:B------:R-:W-:Y:S01]  /*c2e0*/  VIADD R31, R187, 0x40 ;  /* 0x00000040bb1f7836 */ /* 0x000fe20000000000 */
[----:B0-----:R-:W-:Y:S01]  /*c2f0*/  VIADDMNMX R0, R3, -R192, 0x80, PT ;  /* 0x0000008003007446 */ /* 0x001fe200038009c0 */
[----:B------:R-:W-:Y:S01]  /*c300*/  ULOP3.LUT UR4, UR4, 0xfffffffe, URZ, 0xc0, !UPT ;  /* 0xfffffffe04047892 */ /* 0x000fe2000f8ec03f */
[----:B------:R-:W-:Y:S01]  /*c310*/  VIADD R30, R187, 0x60 ;  /* 0x00000060bb1e7836 */ /* 0x000fe20000000000 */
[----:B------:R-:W-:Y:S01]  /*c320*/  BSSY B1, `(.L_x_9542) ;  /* 0x0000015000017945 */ /* 0x000fe20003800000 */
[----:B------:R-:W-:Y:S01]  /*c330*/  ISETP.GE.OR P2, PT, R28, R0, P0 ;  /* 0x000000001c00720c */ /* 0x000fe20000746670 */
[----:B------:R-:W-:Y:S01]  /*c340*/  UIADD3 UR4, UR39, -UR4, URZ ;  /* 0x8000000427047290 */ /* 0x000fe2000fffe03f */
[----:B-----5:R-:W-:Y:S01]  /*c350*/  IMAD.MOV.U32 R3, RZ, RZ, R8 ;  /* 0x000000ffff037224 */ /* 0x020fe200078e0008 */
[----:B------:R-:W-:-:S02]  /*c360*/  MOV R28, R9 ;  /* 0x00000009001c7202 */ /* 0x000fc40000000f00 */
[-C--:B------:R-:W-:Y:S02]  /*c370*/  ISETP.GE.OR P3, PT, R187, R0.reuse, P0 ;  /* 0x00000000bb00720c */ /* 0x080fe40000766670 */
[----:B------:R-:W-:Y:S01]  /*c380*/  IMAD.U32 R29, RZ, RZ, UR4 ;  /* 0x00000004ff1d7e24 */ /* 0x000fe2000f8e00ff */
[-C--:B------:R-:W-:Y:S02]  /*c390*/  ISETP.GE.OR P1, PT, R31, R0.reuse, P0 ;  /* 0x000000001f00720c */ /* 0x080fe40000726670 */
[----:B------:R-:W-:Y:S01]  /*c3a0*/  ISETP.GE.OR P0, PT, R30, R0, P0 ;  /* 0x000000001e00720c */ /* 0x000fe20000706670 */
[----:B------:R-:W-:Y:S01]  /*c3b0*/  IMAD.MOV.U32 R0, RZ, RZ, R10 ;  /* 0x000000ffff007224 */ /* 0x000fe200078e000a */
[----:B------:R-:W-:Y:S02]  /*c3c0*/  SHF.L.U32 R29, R29, 0x1f, RZ ;  /* 0x0000001f1d1d7819 */ /* 0x000fe400000006ff */
[----:B------:R-:W-:Y:S01]  /*c3d0*/  PRMT R54, R3, 0x5410, R28 ;  /* 0x0000541003367816 */ /* 0x000fe2000000001c */
[----:B------:R-:W-:Y:S01]  /*c3e0*/  IMAD.MOV.U32 R3, RZ, RZ, R11 ;  /* 0x000000ffff037224 */ /* 0x000fe200078e000b */
[----:B------:R-:W0:Y:S01]  /*c3f0*/  SYNCS.PHASECHK.TRANS64.TRYWAIT P4, [R18+URZ+0x28800], R29 ;  /* 0x0288001d120075a7 */ /* 0x000e22000808017f */
[----:B------:R-:W-:Y:S01]  /*c400*/  IMAD.MOV.U32 R28, RZ, RZ, R12 ;  /* 0x000000ffff1c7224 */ /* 0x000fe200078e000c */
[----:B------:R-:W-:-:S02]  /*c410*/  MOV R30, R13 ;  /* 0x0000000d001e7202 */ /* 0x000fc40000000f00 */
[----:B------:R-:W-:Y:S01]  /*c420*/  PRMT R61, R0, 0x5410, R3 ;  /* 0x00005410003d7816 */ /* 0x000fe20000000003 */
[----:B------:R-:W-:Y:S01]  /*c430*/  IMAD.MOV.U32 R0, RZ, RZ, R14 ;  /* 0x000000ffff007224 */ /* 0x000fe200078e000e */
[----:B------:R-:W-:Y:S01]  /*c440*/  PRMT R62, R28, 0x5410, R30 ;  /* 0x000054101c3e7816 */ /* 0x000fe2000000001e */
[----:B------:R-:W-:Y:S01]  /*c450*/  IMAD.MOV.U32 R3, RZ, RZ, R15 ;  /* 0x000000ffff037224 */ /* 0x000fe200078e000f */
[----:B0-----:R-:W-:Y:S06]  /*c460*/  @!P4 BRA `(.L_x_9543) ;  /* 0x00000178009cc947 */ /* 0x001fec0003800000 */
.L_x_9843:
[----:B------:R-:W-:Y:S05]  /*c470*/  BSYNC B1 ;  /* 0x0000000000017941 */ /* 0x000fea0003800000 */
.L_x_9542:
[----:B------:R-:W-:Y:S04]  /*c480*/  BSSY B1, `(.L_x_9544) ;  /* 0x0000062000017945 */ /* 0x000fe80003800000 */
[----:B------:R-:W-:Y:S05]  /*c490*/  @P3 BRA `(.L_x_9545) ;  /* 0x0000000400803947 */ /* 0x000fea0003800000 */
[----:B------:R-:W-:Y:S01]  /*c4a0*/  LEA.HI R28, R56, R207, RZ, 0x1d ;  /* 0x000000cf381c7211 */ /* 0x000fe200078fe8ff */
[--C-:B------:R-:W-:Y:S01]  /*c4b0*/  HADD2.F32 R69, -RZ, R67.reuse.H0_H0 ;  /* 0x20000043ff457230 */ /* 0x100fe20000004100 */
[----:B------:R-:W-:Y:S01]  /*c4c0*/  SHF.L.U32 R30, R187, 0x6, RZ ;  /* 0x00000006bb1e7819 */ /* 0x000fe200000006ff */
[----:B------:R-:W-:Y:S01]  /*c4d0*/  HADD2.F32 R70, -RZ, R67.H1_H1 ;  /* 0x30000043ff467230 */ /* 0x000fe20000004100 */
[----:B------:R-:W-:Y:S01]  /*c4e0*/  SHF.R.S32.HI R31, RZ, 0x1f, R28 ;  /* 0x0000001fff1f7819 */ /* 0x000fe2000001141c */
[----:B0-----:R-:W-:Y:S01]  /*c4f0*/  IMAD.SHL.U32 R29, R28, 0x8, RZ ;  /* 0x000000081c1d7824 */ /* 0x001fe200078e00ff */
[----:B------:R-:W-:Y:S01]  /*c500*/  SHF.R.U64 R82, R48, 0x10, R49 ;  /* 0x0000001030527819 */ /* 0x000fe20000001231 */
[----:B------:R-:W-:Y:S01]  /*c510*/  HADD2.F32 R67, -RZ, R66.H1_H1 ;  /* 0x30000042ff437230 */ /* 0x000fe20000004100 */
[----:B------:R-:W-:Y:S02]  /*c520*/  LEA.HI R31, R31, R28, RZ, 0x3 ;  /* 0x0000001c1f1f7211 */ /* 0x000fe400078f18ff */
[----:B------:R-:W-:-:S02]  /*c530*/  LOP3.LUT R29, R29, 0x38, RZ, 0xc0, !PT ;  /* 0x000000381d1d7812 */ /* 0x000fc400078ec0ff */
[----:B------:R-:W-:Y:S01]  /*c540*/  SHF.R.U32.HI R72, RZ, 0x10, R39 ;  /* 0x00000010ff487819 */ /* 0x000fe20000011627 */
[----:B------:R-:W-:Y:S01]  /*c550*/  IMAD.SHL.U32 R31, R31, 0x400, RZ ;  /* 0x000004001f1f7824 */ /* 0x000fe200078e00ff */
[----:B------:R-:W-:Y:S02]  /*c560*/  LOP3.LUT R29, R29, 0x1c0, R30, 0xf8, !PT ;  /* 0x000001c01d1d7812 */ /* 0x000fe400078ef81e */
[--C-:B------:R-:W-:Y:S01]  /*c570*/  SHF.R.U64 R77, R20, 0x10, R21.reuse ;  /* 0x00000010144d7819 */ /* 0x100fe20000001215 */
[----:B------:R-:W-:Y:S01]  /*c580*/  HADD2.F32 R72, -RZ, R72.H0_H0 ;  /* 0x20000048ff487230 */ /* 0x000fe20000004100 */
[----:B------:R-:W-:Y:S02]  /*c590*/  LOP3.LUT R33, R29, R204, RZ, 0x3c, !PT ;  /* 0x000000cc1d217212 */ /* 0x000fe400078e3cff */
[----:B------:R-:W-:Y:S02]  /*c5a0*/  LOP3.LUT R32, R31, 0x7fffe000, RZ, 0xc0, !PT ;  /* 0x7fffe0001f207812 */ /* 0x000fe400078ec0ff */
[----:B------:R-:W0:Y:S01]  /*c5b0*/  LDS.128 R28, [R37] ;  /* 0x00000000251c7984 */ /* 0x000e220000000c00 */
[----:B------:R-:W-:-:S02]  /*c5c0*/  SHF.R.U32.HI R75, RZ, 0x10, R21 ;  /* 0x00000010ff4b7819 */ /* 0x000fc40000011615 */
[----:B------:R-:W-:Y:S02]  /*c5d0*/  IADD3 R33, R33, R32, R205 ;  /* 0x0000002021217210 */ /* 0x000fe40007ffe0cd */
[----:B------:R-:W-:Y:S02]  /*c5e0*/  SHF.R.U32.HI R71, RZ, 0x10, R49 ;  /* 0x00000010ff477819 */ /* 0x000fe40000011631 */
[--C-:B------:R-:W-:Y:S01]  /*c5f0*/  SHF.R.U64 R81, R50, 0x10, R51.reuse ;  /* 0x0000001032517819 */ /* 0x100fe20000001233 */
[----:B------:R-:W-:Y:S01]  /*c600*/  IMAD R68, R33, 0x2, R18 ;  /* 0x0000000221447824 */ /* 0x000fe200078e0212 */
[----:B------:R-:W-:Y:S02]  /*c610*/  SHF.R.U32.HI R80, RZ, 0x10, R51 ;  /* 0x00000010ff507819 */ /* 0x000fe40000011633 */
[----:B------:R-:W-:Y:S02]  /*c620*/  SHF.R.U64 R79, R38, 0x10, R39 ;  /* 0x00000010264f7819 */ /* 0x000fe40000001227 */
[----:B------:R-:W1:Y:S01]  /*c630*/  LDS.128 R32, [R68+0x10400] ;  /* 0x0104000044207984 */ /* 0x000e620000000c00 */
[----:B0-----:R-:W-:-:S02]  /*c640*/  HADD2.F32 R21, -RZ, R29.H0_H0 ;  /* 0x2000001dff157230 */ /* 0x001fc40000004100 */
[----:B------:R-:W-:Y:S02]  /*c650*/  HADD2.F32 R29, -RZ, R29.H1_H1 ;  /* 0x3000001dff1d7230 */ /* 0x000fe40000004100 */
[----:B------:R-:W-:Y:S02]  /*c660*/  HADD2.F32 R20, -RZ, R28.H0_H0 ;  /* 0x2000001cff147230 */ /* 0x000fe40000004100 */
        /* <DEDUP_REMOVED lines=15> */
[----:B------:R-:W-:Y:S01]  /*c760*/  FFMA.FTZ R71, R29, R48, -R78 ;  /* 0x000000301d477223 */ /* 0x000fe2000001084e */
[C---:B------:R-:W-:Y:S01]  /*c770*/  FMUL.FTZ R69, R33.reuse, R67 ;  /* 0x0000004321457220 */ /* 0x040fe20000410000 */
[----:B------:R-:W-:Y:S02]  /*c780*/  HADD2.F32 R50, -RZ, R34.H0_H0 ;  /* 0x20000022ff327230 */ /* 0x000fe40000004100 */
[-C--:B------:R-:W-:Y:S01]  /*c790*/  FMUL.FTZ R48, R33, R21.reuse ;  /* 0x0000001521307220 */ /* 0x080fe20000410000 */
[----:B------:R-:W-:Y:S02]  /*c7a0*/  HADD2.F32 R51, -RZ, R35.H0_H0 ;  /* 0x20000023ff337230 */ /* 0x000fe40000004100 */
[C---:B------:R-:W-:Y:S01]  /*c7b0*/  FFMA.FTZ R69, R20.reuse, R21, -R69 ;  /* 0x0000001514457223 */ /* 0x040fe20000010845 */
[----:B------:R-:W-:Y:S02]  /*c7c0*/  HADD2.F32 R49, -RZ, R66.H0_H0 ;  /* 0x20000042ff317230 */ /* 0x000fe40000004100 */
[----:B------:R-:W-:Y:S01]  /*c7d0*/  FFMA.FTZ R67, R20, R67, R48 ;  /* 0x0000004314437223 */ /* 0x000fe20000010030 */
[----:B------:R-:W-:-:S02]  /*c7e0*/  HADD2.F32 R21, -RZ, R52.H0_H0 ;  /* 0x20000034ff157230 */ /* 0x000fc40000004100 */
[----:B------:R-:W-:Y:S01]  /*c7f0*/  FFMA.FTZ R73, R29, R72, R70 ;  /* 0x000000481d497223 */ /* 0x000fe20000010046 */
[----:B------:R-:W-:Y:S02]  /*c800*/  HADD2.F32 R48, -RZ, R65.H0_H0 ;  /* 0x20000041ff307230 */ /* 0x000fe40000004100 */
[C---:B------:R-:W-:Y:S01]  /*c810*/  FMUL.FTZ R29, R50.reuse, R49 ;  /* 0x00000031321d7220 */ /* 0x040fe20000410000 */
[----:B------:R-:W-:Y:S02]  /*c820*/  HADD2.F32 R52, -RZ, R52.H1_H1 ;  /* 0x30000034ff347230 */ /* 0x000fe40000004100 */
[----:B------:R-:W-:Y:S01]  /*c830*/  FMUL.FTZ R33, R50, R21 ;  /* 0x0000001532217220 */ /* 0x000fe20000410000 */
[----:B------:R-:W-:Y:S02]  /*c840*/  HADD2.F32 R35, -RZ, R35.H1_H1 ;  /* 0x30000023ff237230 */ /* 0x000fe40000004100 */
[----:B------:R-:W-:Y:S01]  /*c850*/  FMUL.FTZ R66, R51, R48 ;  /* 0x0000003033427220 */ /* 0x000fe20000410000 */
[----:B------:R-:W-:-:S02]  /*c860*/  HADD2.F32 R50, -RZ, R75.H0_H0 ;  /* 0x2000004bff327230 */ /* 0x000fc40000004100 */
[----:B------:R-:W-:Y:S01]  /*c870*/  FMUL.FTZ R51, R51, R52 ;  /* 0x0000003433337220 */ /* 0x000fe20000410000 */
[----:B------:R-:W-:Y:S02]  /*c880*/  HADD2.F32 R20, -RZ, R80.H0_H0 ;  /* 0x20000050ff147230 */ /* 0x000fe40000004100 */
[C---:B------:R-:W-:Y:S01]  /*c890*/  FFMA.FTZ R65, R38.reuse, R21, -R29 ;  /* 0x0000001526417223 */ /* 0x040fe2000001081d */
[----:B------:R-:W-:Y:S01]  /*c8a0*/  FFMA.FTZ R38, R38, R49, R33 ;  /* 0x0000003126267223 */ /* 0x000fe20000010021 */
[----:B------:R-:W-:Y:S01]  /*c8b0*/  FFMA.FTZ R51, R39, R48, R51 ;  /* 0x0000003027337223 */ /* 0x000fe20000010033 */
        /* <DEDUP_REMOVED lines=10> */
[----:B------:R-:W-:Y:S01]  /*c960*/  FMUL.FTZ R31, R32, R33 ;  /* 0x00000021201f7220 */ /* 0x000fe20000410000 */
[----:B------:R-:W-:Y:S02]  /*c970*/  HADD2.F32 R29, -RZ, R81.H0_H0 ;  /* 0x20000051ff1d7230 */ /* 0x000fe40000004100 */
[----:B------:R-:W-:Y:S01]  /*c980*/  FMUL.FTZ R39, R34, R35 ;  /* 0x0000002322277220 */ /* 0x000fe20000410000 */
[----:B------:R-:W-:-:S02]  /*c990*/  HADD2.F32 R30, -RZ, R30.H1_H1 ;  /* 0x3000001eff1e7230 */ /* 0x000fc40000004100 */
[-C--:B------:R-:W-:Y:S01]  /*c9a0*/  FMUL.FTZ R32, R32, R21.reuse ;  /* 0x0000001520207220 */ /* 0x080fe20000410000 */
[----:B------:R-:W-:Y:S01]  /*c9b0*/  FFMA.FTZ R20, R28, R21, -R31 ;  /* 0x000000151c147223 */ /* 0x000fe2000001081f */
[-C--:B------:R-:W-:Y:S01]  /*c9c0*/  FMUL.FTZ R48, R34, R29.reuse ;  /* 0x0000001d22307220 */ /* 0x080fe20000410000 */
[----:B------:R-:W-:Y:S01]  /*c9d0*/  F2FP.F16.F32.PACK_AB R31, R49, R66 ;  /* 0x00000042311f723e */ /* 0x000fe200000000ff */
[----:B------:R-:W-:Y:S01]  /*c9e0*/  FFMA.FTZ R34, R30, R29, -R39 ;  /* 0x0000001d1e227223 */ /* 0x000fe20000010827 */
[----:B------:R-:W-:Y:S01]  /*c9f0*/  FFMA.FTZ R32, R28, R33, R32 ;  /* 0x000000211c207223 */ /* 0x000fe20000010020 */
[----:B------:R-:W-:Y:S01]  /*ca00*/  FFMA.FTZ R21, R30, R35, R48 ;  /* 0x000000231e157223 */ /* 0x000fe20000010030 */
[----:B------:R-:W-:Y:S02]  /*ca10*/  F2FP.F16.F32.PACK_AB R29, R71, R74 ;  /* 0x0000004a471d723e */ /* 0x000fe400000000ff */
[----:B------:R-:W-:Y:S02]  /*ca20*/  F2FP.F16.F32.PACK_AB R28, R20, R69 ;  /* 0x00000045141c723e */ /* 0x000fe400000000ff */
[----:B------:R-:W-:-:S02]  /*ca30*/  F2FP.F16.F32.PACK_AB R30, R34, R65 ;  /* 0x00000041221e723e */ /* 0x000fc400000000ff */
[----:B------:R-:W-:Y:S02]  /*ca40*/  F2FP.F16.F32.PACK_AB R35, R50, R51 ;  /* 0x000000333223723e */ /* 0x000fe400000000ff */
[----:B------:R-:W-:Y:S01]  /*ca50*/  F2FP.F16.F32.PACK_AB R33, R73, R76 ;  /* 0x0000004c4921723e */ /* 0x000fe200000000ff */
[----:B------:R1:W-:Y:S01]  /*ca60*/  STS.128 [R37], R28 ;  /* 0x0000001c25007388 */ /* 0x0003e20000000c00 */
[----:B------:R-:W-:Y:S02]  /*ca70*/  F2FP.F16.F32.PACK_AB R32, R32, R67 ;  /* 0x000000432020723e */ /* 0x000fe400000000ff */
[----:B------:R-:W-:-:S05]  /*ca80*/  F2FP.F16.F32.PACK_AB R34, R21, R38 ;  /* 0x000000261522723e */ /* 0x000fca00000000ff */
[----:B------:R1:W-:Y:S02]  /*ca90*/  STS.128 [R68+0x10400], R32 ;  /* 0x0104002044007388 */ /* 0x0003e40000000c00 */
.L_x_9545:
[----:B------:R-:W-:Y:S05]  /*caa0*/  BSYNC B1 ;  /* 0x0000000000017941 */ /* 0x000fea0003800000 */
.L_x_9544:
[----:B------:R-:W-:Y:S04]  /*cab0*/  BSSY B1, `(.L_x_9546) ;  /* 0x0000061000017945 */ /* 0x000fe80003800000 */
[----:B------:R-:W-:Y:S05]  /*cac0*/  @P2 BRA `(.L_x_9547) ;  /* 0x00000004007c2947 */ /* 0x000fea0003800000 */
[----:B------:R-:W-:Y:S01]  /*cad0*/  LEA.HI R20, R56, R207, RZ, 0x1d ;  /* 0x000000cf38147211 */ /* 0x000fe200078fe8ff */
[--C-:B-1----:R-:W-:Y:S01]  /*cae0*/  HADD2.F32 R37, -RZ, R55.reuse.H1_H1 ;  /* 0x30000037ff257230 */ /* 0x102fe20000004100 */
        /* <DEDUP_REMOVED lines=13> */
[----:B------:R-:W-:Y:S01]  /*cbc0*/  SHF.R.U32.HI R39, RZ, 0x10, R27 ;  /* 0x00000010ff277819 */ /* 0x000fe2000001161b */
[----:B------:R-:W-:Y:S01]  /*cbd0*/  HADD2.F32 R27, -RZ, R58.H1_H1 ;  /* 0x3000003aff1b7230 */ /* 0x000fe20000004100 */
[----:B------:R-:W-:Y:S01]  /*cbe0*/  SHF.R.U32.HI R52, RZ, 0x10, R5 ;  /* 0x00000010ff347819 */ /* 0x000fe20000011605 */
[----:B------:R-:W-:Y:S01]  /*cbf0*/  IMAD R21, R21, 0x2, R18 ;  /* 0x0000000215157824 */ /* 0x000fe200078e0212 */
[----:B------:R-:W-:-:S02]  /*cc00*/  SHF.R.U32.HI R38, RZ, 0x10, R25 ;  /* 0x00000010ff267819 */ /* 0x000fc40000011619 */
[----:B------:R-:W-:Y:S02]  /*cc10*/  SHF.R.U64 R67, R4, 0x10, R5 ;  /* 0x0000001004437819 */ /* 0x000fe40000001205 */
[----:B------:R-:W1:Y:S01]  /*cc20*/  LDS.128 R32, [R21+0x10400] ;  /* 0x0104000015207984 */ /* 0x000e620000000c00 */
[----:B------:R-:W-:Y:S01]  /*cc30*/  HADD2.F32 R38, -RZ, R38.H0_H0 ;  /* 0x20000026ff267230 */ /* 0x000fe20000004100 */
[--C-:B------:R-:W-:Y:S02]  /*cc40*/  SHF.R.U32.HI R65, RZ, 0x10, R7.reuse ;  /* 0x00000010ff417819 */ /* 0x100fe40000011607 */
[----:B------:R-:W-:Y:S01]  /*cc50*/  SHF.R.U64 R66, R6, 0x10, R7 ;  /* 0x0000001006427819 */ /* 0x000fe20000001207 */
[--C-:B0-----:R-:W-:Y:S02]  /*cc60*/  HADD2.F32 R5, -RZ, R29.reuse.H0_H0 ;  /* 0x2000001dff057230 */ /* 0x101fe40000004100 */
[----:B------:R-:W-:Y:S02]  /*cc70*/  HADD2.F32 R29, -RZ, R29.H1_H1 ;  /* 0x3000001dff1d7230 */ /* 0x000fe40000004100 */
[----:B------:R-:W-:-:S02]  /*cc80*/  HADD2.F32 R4, -RZ, R28.H0_H0 ;  /* 0x2000001cff047230 */ /* 0x000fc40000004100 */
[----:B------:R-:W-:Y:S02]  /*cc90*/  HADD2.F32 R6, -RZ, R30.H0_H0 ;  /* 0x2000001eff067230 */ /* 0x000fe40000004100 */
[--C-:B------:R-:W-:Y:S02]  /*cca0*/  HADD2.F32 R7, -RZ, R31.reuse.H0_H0 ;  /* 0x2000001fff077230 */ /* 0x100fe40000004100 */
        /* <DEDUP_REMOVED lines=11> */
[----:B------:R-:W-:Y:S02]  /*cd60*/  HADD2.F32 R5, -RZ, R58.H0_H0 ;  /* 0x2000003aff057230 */ /* 0x000fe40000004100 */
[-C--:B------:R-:W-:Y:S01]  /*cd70*/  FMUL.FTZ R58, R33, R24.reuse ;  /* 0x00000018213a7220 */ /* 0x080fe20000410000 */
[----:B------:R-:W-:Y:S01]  /*cd80*/  FMUL.FTZ R27, R20, R55 ;  /* 0x00000037141b7220 */ /* 0x000fe20000410000 */
[----:B------:R-:W-:Y:S01]  /*cd90*/  FFMA.FTZ R33, R29, R24, -R52 ;  /* 0x000000181d217223 */ /* 0x000fe20000010834 */
[----:B------:R-:W-:-:S02]  /*cda0*/  HADD2.F32 R25, -RZ, R34.H0_H0 ;  /* 0x20000022ff197230 */ /* 0x000fc40000004100 */
[----:B------:R-:W-:Y:S01]  /*cdb0*/  FFMA.FTZ R37, R29, R38, R58 ;  /* 0x000000261d257223 */ /* 0x000fe2000001003a */
[----:B------:R-:W-:Y:S02]  /*cdc0*/  HADD2.F32 R24, -RZ, R57.H0_H0 ;  /* 0x20000039ff187230 */ /* 0x000fe40000004100 */
[-C--:B------:R-:W-:Y:S01]  /*cdd0*/  FMUL.FTZ R20, R20, R5.reuse ;  /* 0x0000000514147220 */ /* 0x080fe20000410000 */
[C---:B------:R-:W-:Y:S01]  /*cde0*/  FFMA.FTZ R29, R4.reuse, R5, -R27 ;  /* 0x00000005041d7223 */ /* 0x040fe2000001081b */
[----:B------:R-:W-:Y:S02]  /*cdf0*/  HADD2.F32 R5, -RZ, R59.H0_H0 ;  /* 0x2000003bff057230 */ /* 0x000fe40000004100 */
[----:B------:R-:W-:Y:S02]  /*ce00*/  HADD2.F32 R26, -RZ, R35.H0_H0 ;  /* 0x20000023ff1a7230 */ /* 0x000fe40000004100 */
[----:B------:R-:W-:Y:S01]  /*ce10*/  FFMA.FTZ R55, R4, R55, R20 ;  /* 0x0000003704377223 */ /* 0x000fe20000010014 */
[----:B------:R-:W-:-:S02]  /*ce20*/  HADD2.F32 R59, -RZ, R59.H1_H1 ;  /* 0x3000003bff3b7230 */ /* 0x000fc40000004100 */
[C---:B------:R-:W-:Y:S01]  /*ce30*/  FMUL.FTZ R27, R25.reuse, R24 ;  /* 0x00000018191b7220 */ /* 0x040fe20000410000 */
[----:B------:R-:W-:Y:S02]  /*ce40*/  HADD2.F32 R57, -RZ, R57.H1_H1 ;  /* 0x30000039ff397230 */ /* 0x000fe40000004100 */
[----:B------:R-:W-:Y:S01]  /*ce50*/  FMUL.FTZ R25, R25, R5 ;  /* 0x0000000519197220 */ /* 0x000fe20000410000 */
[----:B------:R-:W-:Y:S02]  /*ce60*/  HADD2.F32 R35, -RZ, R35.H1_H1 ;  /* 0x30000023ff237230 */ /* 0x000fe40000004100 */
[C---:B------:R-:W-:Y:S01]  /*ce70*/  FMUL.FTZ R58, R26.reuse, R59 ;  /* 0x0000003b1a3a7220 */ /* 0x040fe20000410000 */
[----:B------:R-:W-:Y:S02]  /*ce80*/  HADD2.F32 R20, -RZ, R39.H0_H0 ;  /* 0x20000027ff147230 */ /* 0x000fe40000004100 */
[----:B------:R-:W-:Y:S01]  /*ce90*/  FMUL.FTZ R52, R26, R57 ;  /* 0x000000391a347220 */ /* 0x000fe20000410000 */
[----:B------:R-:W-:-:S02]  /*cea0*/  HADD2.F32 R4, -RZ, R65.H0_H0 ;  /* 0x20000041ff047230 */ /* 0x000fc40000004100 */
[C---:B------:R-:W-:Y:S01]  /*ceb0*/  FFMA.FTZ R38, R6.reuse, R5, -R27 ;  /* 0x0000000506267223 */ /* 0x040fe2000001081b */
[----:B------:R-:W-:Y:S01]  /*cec0*/  FFMA.FTZ R26, R6, R24, R25 ;  /* 0x00000018061a7223 */ /* 0x000fe20000010019 */
[----:B------:R-:W-:Y:S02]  /*ced0*/  HADD2.F32 R32, -RZ, R32.H1_H1 ;  /* 0x30000020ff207230 */ /* 0x000fe40000004100 */
[----:B------:R-:W-:Y:S01]  /*cee0*/  FMUL.FTZ R6, R35, R20 ;  /* 0x0000001423067220 */ /* 0x000fe20000410000 */
[----:B------:R-:W-:Y:S02]  /*cef0*/  HADD2.F32 R34, -RZ, R34.H1_H1 ;  /* 0x30000022ff227230 */ /* 0x000fe40000004100 */
        /* <DEDUP_REMOVED lines=28> */
.L_x_9547:
[----:B------:R-:W-:Y:S05]  /*d0c0*/  BSYNC B1 ;  /* 0x0000000000017941 */ /* 0x000fea0003800000 */
.L_x_9546:
[----:B------:R-:W-:Y:S04]  /*d0d0*/  BSSY B1, `(.L_x_9548) ;  /* 0x0000061000017945 */ /* 0x000fe80003800000 */
[----:B------:R-:W-:Y:S05]  /*d0e0*/  @P1 BRA `(.L_x_9549) ;  /* 0x00000004007c1947 */ /* 0x000fea0003800000 */
[----:B--2---:R-:W-:Y:S01]  /*d0f0*/  LEA.HI R4, R56, R207, RZ, 0x1d ;  /* 0x000000cf38047211 */ /* 0x004fe200078fe8ff */
[--C-:B-1----:R-:W-:Y:S01]  /*d100*/  HADD2.F32 R35, -RZ, R60.reuse.H1_H1 ;  /* 0x3000003cff237230 */ /* 0x102fe20000004100 */
[----:B------:R-:W-:Y:S01]  /*d110*/  SHF.R.U32.HI R7, RZ, 0x3, R197 ;  /* 0x00000003ff077819 */ /* 0x000fe200000116c5 */
[--C-:B------:R-:W-:Y:S01]  /*d120*/  HADD2.F32 R37, -RZ, R63.reuse.H1_H1 ;  /* 0x3000003fff257230 */ /* 0x100fe20000004100 */
[----:B------:R-:W-:Y:S01]  /*d130*/  SHF.R.S32.HI R5, RZ, 0x1f, R4 ;  /* 0x0000001fff057819 */ /* 0x000fe20000011404 */
[----:B------:R-:W-:Y:S01]  /*d140*/  IMAD.SHL.U32 R6, R4, 0x8, RZ ;  /* 0x0000000804067824 */ /* 0x000fe200078e00ff */
[----:B------:R-:W-:Y:S01]  /*d150*/  SHF.R.U64 R50, R44, 0x10, R45 ;  /* 0x000000102c327819 */ /* 0x000fe2000000122d */
[----:B------:R-:W-:Y:S01]  /*d160*/  HADD2.F32 R38, -RZ, R63.H0_H0 ;  /* 0x2000003fff267230 */ /* 0x000fe20000004100 */
[----:B------:R-:W-:Y:S01]  /*d170*/  LEA.HI R5, R5, R4, RZ, 0x3 ;  /* 0x0000000405057211 */ /* 0x000fe200078f18ff */
[----:B------:R-:W-:Y:S01]  /*d180*/  HADD2.F32 R60, -RZ, R60.H0_H0 ;  /* 0x2000003cff3c7230 */ /* 0x000fe20000004100 */
[----:B------:R-:W-:-:S02]  /*d190*/  LOP3.LUT R4, R197, 0x38, R6, 0xf8, !PT ;  /* 0x00000038c5047812 */ /* 0x000fc400078ef806 */
[----:B------:R-:W-:Y:S01]  /*d1a0*/  SHF.R.U32.HI R44, RZ, 0x10, R45 ;  /* 0x00000010ff2c7819 */ /* 0x000fe2000001162d */
[----:B------:R-:W-:Y:S01]  /*d1b0*/  IMAD.SHL.U32 R5, R5, 0x400, RZ ;  /* 0x0000040005057824 */ /* 0x000fe200078e00ff */
[----:B------:R-:W-:Y:S02]  /*d1c0*/  LOP3.LUT R21, R4, R7, RZ, 0x3c, !PT ;  /* 0x0000000704157212 */ /* 0x000fe400078e3cff */
[----:B------:R-:W-:Y:S02]  /*d1d0*/  SHF.R.U32.HI R39, RZ, 0x10, R41 ;  /* 0x00000010ff277819 */ /* 0x000fe40000011629 */
[----:B------:R-:W-:Y:S02]  /*d1e0*/  LOP3.LUT R20, R5, 0x7fffe000, RZ, 0xc0, !PT ;  /* 0x7fffe00005147812 */ /* 0x000fe400078ec0ff */
[----:B------:R-:W1:Y:S01]  /*d1f0*/  LDS.128 R4, [R228] ;  /* 0x00000000e4047984 */ /* 0x000e620000000c00 */
[----:B------:R-:W-:Y:S01]  /*d200*/  SHF.R.U64 R49, R46, 0x10, R47 ;  /* 0x000000102e317819 */ /* 0x000fe2000000122f */
[----:B------:R-:W-:Y:S01]  /*d210*/  HADD2.F32 R39, -RZ, R39.H0_H0 ;  /* 0x20000027ff277230 */ /* 0x000fe20000004100 */
[----:B------:R-:W-:-:S02]  /*d220*/  IADD3 R21, R21, R20, R202 ;  /* 0x0000001415157210 */ /* 0x000fc40007ffe0ca */
[----:B------:R-:W-:Y:S02]  /*d230*/  SHF.R.U64 R48, R40, 0x10, R41 ;  /* 0x0000001028307819 */ /* 0x000fe40000001229 */
[----:B------:R-:W-:Y:S02]  /*d240*/  LEA R21, R21, R18, 0x1 ;  /* 0x0000001215157211 */ /* 0x000fe400078e08ff */
[--C-:B------:R-:W-:Y:S02]  /*d250*/  SHF.R.U64 R46, R42, 0x10, R43.reuse ;  /* 0x000000102a2e7819 */ /* 0x100fe4000000122b */
[----:B------:R-:W-:Y:S01]  /*d260*/  SHF.R.U32.HI R45, RZ, 0x10, R43 ;  /* 0x00000010ff2d7819 */ /* 0x000fe2000001162b */
[----:B------:R-:W2:Y:S01]  /*d270*/  LDS.128 R24, [R21+0x10400] ;  /* 0x0104000015187984 */ /* 0x000ea20000000c00 */
[----:B------:R-:W-:Y:S01]  /*d280*/  SHF.R.U32.HI R47, RZ, 0x10, R47 ;  /* 0x00000010ff2f7819 */ /* 0x000fe2000001162f */
[--C-:B-1----:R-:W-:Y:S02]  /*d290*/  HADD2.F32 R20, -RZ, R5.reuse.H0_H0 ;  /* 0x20000005ff147230 */ /* 0x102fe40000004100 */
[----:B------:R-:W-:-:S02]  /*d2a0*/  HADD2.F32 R28, -RZ, R5.H1_H1 ;  /* 0x30000005ff1c7230 */ /* 0x000fc40000004100 */
[----:B------:R-:W-:Y:S02]  /*d2b0*/  HADD2.F32 R5, -RZ, R4.H0_H0 ;  /* 0x20000004ff057230 */ /* 0x000fe40000004100 */
[----:B0-----:R-:W-:Y:S02]  /*d2c0*/  HADD2.F32 R29, -RZ, R6.H0_H0 ;  /* 0x20000006ff1d7230 */ /* 0x001fe40000004100 */
[--C-:B------:R-:W-:Y:S02]  /*d2d0*/  HADD2.F32 R30, -RZ, R7.reuse.H0_H0 ;  /* 0x20000007ff1e7230 */ /* 0x100fe40000004100 */
[----:B------:R-:W-:Y:S02]  /*d2e0*/  HADD2.F32 R7, -RZ, R7.H1_H1 ;  /* 0x30000007ff077230 */ /* 0x000fe40000004100 */
[--C-:B--2---:R-:W-:Y:S02]  /*d2f0*/  HADD2.F32 R31, -RZ, R25.reuse.H0_H0 ;  /* 0x20000019ff1f7230 */ /* 0x104fe40000004100 */
[----:B------:R-:W-:-:S02]  /*d300*/  HADD2.F32 R32, -RZ, R25.H1_H1 ;  /* 0x30000019ff207230 */ /* 0x000fc40000004100 */
[----:B------:R-:W-:Y:S02]  /*d310*/  HADD2.F32 R25, -RZ, R24.H0_H0 ;  /* 0x20000018ff197230 */ /* 0x000fe40000004100 */
[C---:B------:R-:W-:Y:S01]  /*d320*/  FMUL.FTZ R41, R31.reuse, R37 ;  /* 0x000000251f297220 */ /* 0x040fe20000410000 */
[-C--:B------:R-:W-:Y:S01]  /*d330*/  FMUL.FTZ R43, R31, R35.reuse ;  /* 0x000000231f2b7220 */ /* 0x080fe20000410000 */
[----:B------:R-:W-:Y:S02]  /*d340*/  HADD2.F32 R31, -RZ, R44.H0_H0 ;  /* 0x2000002cff1f7230 */ /* 0x000fe40000004100 */
[C---:B------:R-:W-:Y:S01]  /*d350*/  FFMA.FTZ R41, R20.reuse, R35, -R41 ;  /* 0x0000002314297223 */ /* 0x040fe20000010829 */
[----:B------:R-:W-:Y:S01]  /*d360*/  FFMA.FTZ R43, R20, R37, R43 ;  /* 0x00000025142b7223 */ /* 0x000fe2000001002b */
[C---:B------:R-:W-:Y:S01]  /*d370*/  FMUL.FTZ R20, R25.reuse, R38 ;  /* 0x0000002619147220 */ /* 0x040fe20000410000 */
[C---:B------:R-:W-:Y:S01]  /*d380*/  FMUL.FTZ R35, R32.reuse, R39 ;  /* 0x0000002720237220 */ /* 0x040fe20000410000 */
[----:B------:R-:W-:Y:S01]  /*d390*/  FMUL.FTZ R37, R32, R31 ;  /* 0x0000001f20257220 */ /* 0x000fe20000410000 */
[----:B------:R-:W-:Y:S01]  /*d3a0*/  FMUL.FTZ R25, R25, R60 ;  /* 0x0000003c19197220 */ /* 0x000fe20000410000 */
[----:B------:R-:W-:-:S02]  /*d3b0*/  HADD2.F32 R33, -RZ, R26.H0_H0 ;  /* 0x2000001aff217230 */ /* 0x000fc40000004100 */
[C---:B------:R-:W-:Y:S01]  /*d3c0*/  FFMA.FTZ R60, R5.reuse, R60, -R20 ;  /* 0x0000003c053c7223 */ /* 0x040fe20000010814 */
[--C-:B------:R-:W-:Y:S02]  /*d3d0*/  HADD2.F32 R32, -RZ, R64.reuse.H0_H0 ;  /* 0x20000040ff207230 */ /* 0x100fe40000004100 */
[----:B------:R-:W-:Y:S01]  /*d3e0*/  FFMA.FTZ R38, R5, R38, R25 ;  /* 0x0000002605267223 */ /* 0x000fe20000010019 */
[----:B------:R-:W-:Y:S02]  /*d3f0*/  HADD2.F32 R34, -RZ, R27.H0_H0 ;  /* 0x2000001bff227230 */ /* 0x000fe40000004100 */
[C---:B------:R-:W-:Y:S01]  /*d400*/  FFMA.FTZ R40, R28.reuse, R31, -R35 ;  /* 0x0000001f1c287223 */ /* 0x040fe20000010823 */
[----:B------:R-:W-:Y:S01]  /*d410*/  FFMA.FTZ R42, R28, R39, R37 ;  /* 0x000000271c2a7223 */ /* 0x000fe20000010025 */
[----:B------:R-:W-:Y:S02]  /*d420*/  HADD2.F32 R20, -RZ, R53.H0_H0 ;  /* 0x20000035ff147230 */ /* 0x000fe40000004100 */
[----:B------:R-:W-:Y:S01]  /*d430*/  FMUL.FTZ R28, R33, R32 ;  /* 0x00000020211c7220 */ /* 0x000fe20000410000 */
[----:B------:R-:W-:-:S02]  /*d440*/  HADD2.F32 R5, -RZ, R64.H1_H1 ;  /* 0x30000040ff057230 */ /* 0x000fc40000004100 */
[----:B------:R-:W-:Y:S02]  /*d450*/  HADD2.F32 R53, -RZ, R53.H1_H1 ;  /* 0x30000035ff357230 */ /* 0x000fe40000004100 */
[-C--:B------:R-:W-:Y:S01]  /*d460*/  FMUL.FTZ R44, R33, R20.reuse ;  /* 0x00000014212c7220 */ /* 0x080fe20000410000 */
[C---:B------:R-:W-:Y:S01]  /*d470*/  FFMA.FTZ R35, R29.reuse, R20, -R28 ;  /* 0x000000141d237223 */ /* 0x040fe2000001081c */
[C---:B------:R-:W-:Y:S01]  /*d480*/  FMUL.FTZ R25, R34.reuse, R5 ;  /* 0x0000000522197220 */ /* 0x040fe20000410000 */
[----:B------:R-:W-:Y:S02]  /*d490*/  HADD2.F32 R27, -RZ, R27.H1_H1 ;  /* 0x3000001bff1b7230 */ /* 0x000fe40000004100 */
[----:B------:R-:W-:Y:S01]  /*d4a0*/  FMUL.FTZ R34, R34, R53 ;  /* 0x0000003522227220 */ /* 0x000fe20000410000 */
[----:B------:R-:W-:Y:S02]  /*d4b0*/  HADD2.F32 R28, -RZ, R45.H0_H0 ;  /* 0x2000002dff1c7230 */ /* 0x000fe40000004100 */
[----:B------:R-:W-:Y:S01]  /*d4c0*/  FFMA.FTZ R44, R29, R32, R44 ;  /* 0x000000201d2c7223 */ /* 0x000fe2000001002c */
[----:B------:R-:W-:-:S02]  /*d4d0*/  HADD2.F32 R20, -RZ, R47.H0_H0 ;  /* 0x2000002fff147230 */ /* 0x000fc40000004100 */
[C---:B------:R-:W-:Y:S01]  /*d4e0*/  FFMA.FTZ R53, R30.reuse, R53, -R25 ;  /* 0x000000351e357223 */ /* 0x040fe20000010819 */
[----:B------:R-:W-:Y:S01]  /*d4f0*/  FFMA.FTZ R34, R30, R5, R34 ;  /* 0x000000051e227223 */ /* 0x000fe20000010022 */
[C---:B------:R-:W-:Y:S01]  /*d500*/  FMUL.FTZ R32, R27.reuse, R28 ;  /* 0x0000001c1b207220 */ /* 0x040fe20000410000 */
[----:B------:R-:W-:Y:S02]  /*d510*/  HADD2.F32 R24, -RZ, R24.H1_H1 ;  /* 0x30000018ff187230 */ /* 0x000fe40000004100 */
[-C--:B------:R-:W-:Y:S01]  /*d520*/  FMUL.FTZ R30, R27, R20.reuse ;  /* 0x000000141b1e7220 */ /* 0x080fe20000410000 */
[----:B------:R-:W-:Y:S02]  /*d530*/  HADD2.F32 R26, -RZ, R26.H1_H1 ;  /* 0x3000001aff1a7230 */ /* 0x000fe40000004100 */
[C---:B------:R-:W-:Y:S01]  /*d540*/  FFMA.FTZ R32, R7.reuse, R20, -R32 ;  /* 0x0000001407207223 */ /* 0x040fe20000010820 */
[----:B------:R-:W-:Y:S02]  /*d550*/  HADD2.F32 R27, -RZ, R48.H0_H0 ;  /* 0x20000030ff1b7230 */ /* 0x000fe40000004100 */
[----:B------:R-:W-:Y:S01]  /*d560*/  FFMA.FTZ R39, R7, R28, R30 ;  /* 0x0000001c07277223 */ /* 0x000fe2000001001e */
[----:B------:R-:W-:-:S02]  /*d570*/  HADD2.F32 R29, -RZ, R46.H0_H0 ;  /* 0x2000002eff1d7230 */ /* 0x000fc40000004100 */
[----:B------:R-:W-:Y:S02]  /*d580*/  HADD2.F32 R5, -RZ, R50.H0_H0 ;  /* 0x20000032ff057230 */ /* 0x000fe40000004100 */
        /* <DEDUP_REMOVED lines=21> */
.L_x_9549:
[----:B------:R-:W-:Y:S05]  /*d6e0*/  BSYNC B1 ;  /* 0x0000000000017941 */ /* 0x000fea0003800000 */
.L_x_9548:
[----:B-1----:R-:W-:Y:S01]  /*d6f0*/  PRMT R30, R0, 0x5410, R3 ;  /* 0x00005410001e7816 */ /* 0x002fe20000000003 */
[----:B------:R-:W-:Y:S06]  /*d700*/  @P0 BRA `(.L_x_9533) ;  /* 0x00000004007c0947 */ /* 0x000fec0003800000 */
        /* <DEDUP_REMOVED lines=15> */
[----:B------:R-:W1:Y:S01]  /*d800*/  LDS.128 R4, [R227] ;  /* 0x00000000e3047984 */ /* 0x000e620000000c00 */
        /* <DEDUP_REMOVED lines=9> */
[----:B------:R-:W2:Y:S01]  /*d8a0*/  LDS.128 R24, [R3+0x10400] ;  /* 0x0104000003187984 */ /* 0x000ea20000000c00 */
[--C-:B-1----:R-:W-:Y:S02]  /*d8b0*/  HADD2.F32 R8, -RZ, R5.reuse.H0_H0 ;  /* 0x20000005ff087230 */ /* 0x102fe40000004100 */
[----:B------:R-:W-:Y:S02]  /*d8c0*/  HADD2.F32 R5, -RZ, R5.H1_H1 ;  /* 0x30000005ff057230 */ /* 0x000fe40000004100 */
[----:B------:R-:W-:Y:S02]  /*d8d0*/  HADD2.F32 R0, -RZ, R4.H0_H0 ;  /* 0x20000004ff007230 */ /* 0x000fe40000004100 */
[----:B------:R-:W-:Y:S02]  /*d8e0*/  HADD2.F32 R9, -RZ, R6.H0_H0 ;  /* 0x20000006ff097230 */ /* 0x000fe40000004100 */
[----:B------:R-:W-:-:S02]  /*d8f0*/  HADD2.F32 R10, -RZ, R7.H0_H0 ;  /* 0x20000007ff0a7230 */ /* 0x000fc40000004100 */
[----:B------:R-:W-:Y:S02]  /*d900*/  HADD2.F32 R7, -RZ, R7.H1_H1 ;  /* 0x30000007ff077230 */ /* 0x000fe40000004100 */
[----:B------:R-:W-:Y:S02]  /*d910*/  HADD2.F32 R4, -RZ, R4.H1_H1 ;  /* 0x30000004ff047230 */ /* 0x000fe40000004100 */
[--C-:B--2---:R-:W-:Y:S02]  /*d920*/  HADD2.F32 R12, -RZ, R25.reuse.H0_H0 ;  /* 0x20000019ff0c7230 */ /* 0x104fe40000004100 */
[----:B------:R-:W-:Y:S02]  /*d930*/  HADD2.F32 R25, -RZ, R25.H1_H1 ;  /* 0x30000019ff197230 */ /* 0x000fe40000004100 */
[----:B------:R-:W-:Y:S02]  /*d940*/  HADD2.F32 R11, -RZ, R24.H0_H0 ;  /* 0x20000018ff0b7230 */ /* 0x000fe40000004100 */
[C---:B0-----:R-:W-:Y:S01]  /*d950*/  FMUL.FTZ R29, R12.reuse, R21 ;  /* 0x000000150c1d7220 */ /* 0x041fe20000410000 */
[----:B------:R-:W-:Y:S01]  /*d960*/  FMUL.FTZ R31, R12, R15 ;  /* 0x0000000f0c1f7220 */ /* 0x000fe20000410000 */
[----:B------:R-:W-:-:S02]  /*d970*/  HADD2.F32 R12, -RZ, R28.H0_H0 ;  /* 0x2000001cff0c7230 */ /* 0x000fc40000004100 */
[----:B------:R-:W-:Y:S01]  /*d980*/  FMUL.FTZ R28, R25, R20 ;  /* 0x00000014191c7220 */ /* 0x000fe20000410000 */
[C---:B------:R-:W-:Y:S01]  /*d990*/  FFMA.FTZ R29, R8.reuse, R15, -R29 ;  /* 0x0000000f081d7223 */ /* 0x040fe2000001081d */
[----:B------:R-:W-:Y:S01]  /*d9a0*/  FFMA.FTZ R31, R8, R21, R31 ;  /* 0x00000015081f7223 */ /* 0x000fe2000001001f */
[----:B------:R-:W-:Y:S01]  /*d9b0*/  FMUL.FTZ R15, R11, R54 ;  /* 0x000000360b0f7220 */ /* 0x000fe20000410000 */
[-C--:B------:R-:W-:Y:S01]  /*d9c0*/  FMUL.FTZ R8, R25, R12.reuse ;  /* 0x0000000c19087220 */ /* 0x080fe20000410000 */
[----:B------:R-:W-:Y:S01]  /*d9d0*/  FFMA.FTZ R28, R5, R12, -R28 ;  /* 0x0000000c051c7223 */ /* 0x000fe2000001081c */
[----:B------:R-:W-:Y:S02]  /*d9e0*/  HADD2.F32 R13, -RZ, R26.H0_H0 ;  /* 0x2000001aff0d7230 */ /* 0x000fe40000004100 */
[----:B------:R-:W-:Y:S01]  /*d9f0*/  FMUL.FTZ R11, R11, R62 ;  /* 0x0000003e0b0b7220 */ /* 0x000fe20000410000 */
[----:B------:R-:W-:Y:S02]  /*da00*/  HADD2.F32 R12, -RZ, R61.H0_H0 ;  /* 0x2000003dff0c7230 */ /* 0x000fe40000004100 */
[----:B------:R-:W-:Y:S01]  /*da10*/  FFMA.FTZ R20, R5, R20, R8 ;  /* 0x0000001405147223 */ /* 0x000fe20000010008 */
[----:B------:R-:W-:-:S02]  /*da20*/  HADD2.F32 R14, -RZ, R27.H0_H0 ;  /* 0x2000001bff0e7230 */ /* 0x000fc40000004100 */
[C---:B------:R-:W-:Y:S01]  /*da30*/  FFMA.FTZ R15, R0.reuse, R62, -R15 ;  /* 0x0000003e000f7223 */ /* 0x040fe2000001080f */
[--C-:B------:R-:W-:Y:S02]  /*da40*/  HADD2.F32 R8, -RZ, R30.reuse.H0_H0 ;  /* 0x2000001eff087230 */ /* 0x100fe40000004100 */
[----:B------:R-:W-:Y:S01]  /*da50*/  FFMA.FTZ R54, R0, R54, R11 ;  /* 0x0000003600367223 */ /* 0x000fe2000001000b */
[----:B------:R-:W-:Y:S02]  /*da60*/  HADD2.F32 R61, -RZ, R61.H1_H1 ;  /* 0x3000003dff3d7230 */ /* 0x000fe40000004100 */
[C---:B------:R-:W-:Y:S01]  /*da70*/  FMUL.FTZ R0, R13.reuse, R12 ;  /* 0x0000000c0d007220 */ /* 0x040fe20000410000 */
[----:B------:R-:W-:Y:S02]  /*da80*/  HADD2.F32 R5, -RZ, R30.H1_H1 ;  /* 0x3000001eff057230 */ /* 0x000fe40000004100 */
[----:B------:R-:W-:Y:S01]  /*da90*/  FMUL.FTZ R30, R13, R8 ;  /* 0x000000080d1e7220 */ /* 0x000fe20000410000 */
[----:B------:R-:W-:-:S02]  /*daa0*/  HADD2.F32 R27, -RZ, R27.H1_H1 ;  /* 0x3000001bff1b7230 */ /* 0x000fc40000004100 */
        /* <DEDUP_REMOVED lines=37> */
.L_x_9533:
[----:B------:R-:W-:Y:S05]  /*dd00*/  BSYNC B0 ;  /* 0x0000000000007941 */ /* 0x000fea0003800000 */
.L_x_9505:
        /* <DEDUP_REMOVED lines=8> */
.L_x_9503:
[----:B------:R-:W-:-:S04]  /*dd90*/  MOV R0, UR41 ;  /* 0x0000002900007c02 */ /* 0x000fc80008000f00 */
[----:B------:R-:W-:-:S13]  /*dda0*/  ISETP.NE.AND P0, PT, R0, 0x3, PT ;  /* 0x000000030000780c */ /* 0x000fda0003f05270 */
[----:B------:R-:W-:Y:S05]  /*ddb0*/  @!P0 BRA `(.L_x_9550) ;  /* 0x0000000000048947 */ /* 0x000fea0003800000 */
[----:B------:R-:W-:Y:S01]  /*ddc0*/  BPT.TRAP 0x1 ;  /* 0x000000040000795c */ /* 0x000fe20000300000 */
.L_x_9550:
[----:B------:R-:W-:Y:S01]  /*ddd0*/  IMAD R0, R186, 0x8, R18 ;  /* 0x00000008ba007824 */ /* 0x000fe200078e0212 */
[----:B01-3--:R-:W-:-:S04]  /*dde0*/  SHF.L.U32 R3, R189, 0x1f, RZ ;  /* 0x0000001fbd037819 */ /* 0x00bfc800000006ff */
[----:B------:R0:W1:Y:S01]  /*ddf0*/  SYNCS.PHASECHK.TRANS64.TRYWAIT P1, [R0+URZ+0x28830], R3 ;  /* 0x02883003000075a7 */ /* 0x000062000802017f */
[----:B------:R-:W-:Y:S05]  /*de00*/  @!P0 BRA `(.L_x_9551) ;  /* 0x0000000000048947 */ /* 0x000fea0003800000 */
[----:B------:R-:W-:Y:S01]  /*de10*/  BPT.TRAP 0x1 ;  /* 0x000000040000795c */ /* 0x000fe20000300000 */
.L_x_9551:
[----:B-1----:R-:W-:Y:S05]  /*de20*/  @P1 BRA `(.L_x_9552) ;  /* 0x0000000000081947 */ /* 0x002fea0003800000 */
[----:B------:R-:W1:Y:S02]  /*de30*/  SYNCS.PHASECHK.TRANS64.TRYWAIT P1, [R0+URZ+0x28830], R3 ;  /* 0x02883003000075a7 */ /* 0x000e64000802017f */
[----:B-1----:R-:W-:Y:S05]  /*de40*/  @!P1 BRA `(.L_x_9553) ;  /* 0x0000016000389947 */ /* 0x002fea0003800000 */
.L_x_9552:
[----:B------:R-:W-:Y:S05]  /*de50*/  WARPSYNC.ALL ;  /* 0x0000000000007948 */ /* 0x000fea0003800000 */
[----:B01----:R-:W-:Y:S01]  /*de60*/  VIADD R3, R18, 0x18400 ;  /* 0x0001840012037836 */ /* 0x003fe20000000000 */
[----:B------:R-:W-:Y:S01]  /*de70*/  R2UR UR4, R36 ;  /* 0x00000000240472ca */ /* 0x000fe200000e0000 */
[----:B------:R-:W-:Y:S01]  /*de80*/  UMOV UR5, 0x40000040 ;  /* 0x4000004000057882 */ /* 0x000fe20000000000 */
[----:B--2-4-:R-:W-:Y:S01]  /*de90*/  MOV R7, 0x40000040 ;  /* 0x4000004000077802 */ /* 0x014fe20000000f00 */
        /* <DEDUP_REMOVED lines=8> */
[----:B------:R-:W-:Y:S01]  /*df20*/  UMOV UR17, 0x40000040 ;  /* 0x4000004000117882 */ /* 0x000fe20000000000 */
[----:B------:R-:W-:Y:S01]  /*df30*/  LOP3.LUT R4, R3, 0x10000, RZ, 0xfc, !PT ;  /* 0x0001000003047812 */ /* 0x000fe200078efcff */
[----:B------:R-:W-:Y:S01]  /*df40*/  ULOP3.LUT UR4, UR4, 0x10000, URZ, 0xfc, !UPT ;  /* 0x0001000004047892 */ /* 0x000fe2000f8efc3f */
[----:B------:R-:W-:Y:S01]  /*df50*/  MOV R9, 0x40000040 ;  /* 0x4000004000097802 */ /* 0x000fe20000000f00 */
[----:B------:R-:W-:Y:S01]  /*df60*/  UMOV UR21, 0x40000040 ;  /* 0x4000004000157882 */ /* 0x000fe20000000000 */
[----:B------:R-:W-:Y:S01]  /*df70*/  UMOV UR25, 0x40000040 ;  /* 0x4000004000197882 */ /* 0x000fe20000000000 */
[----:B------:R-:W-:Y:S01]  /*df80*/  IMAD R6, R186, 0x800, R4 ;  /* 0x00000800ba067824 */ /* 0x000fe200078e0204 */
[----:B------:R-:W-:Y:S01]  /*df90*/  UIADD3 UR8, UR4, 0x2, URZ ;  /* 0x0000000204087890 */ /* 0x000fe2000fffe03f */
[----:B------:R-:W-:Y:S01]  /*dfa0*/  R2UR UR15, R9 ;  /* 0x00000000090f72ca */ /* 0x000fe200000e0000 */
[----:B------:R-:W-:Y:S01]  /*dfb0*/  UIADD3 UR12, UR4, 0x4, URZ ;  /* 0x00000004040c7890 */ /* 0x000fe2000fffe03f */
[C---:B------:R-:W-:Y:S01]  /*dfc0*/  VIADD R8, R6.reuse, 0x2 ;  /* 0x0000000206087836 */ /* 0x040fe20000000000 */
[----:B------:R-:W-:Y:S01]  /*dfd0*/  R2UR UR6, R6 ;  /* 0x00000000060672ca */ /* 0x000fe200000e0000 */
[----:B------:R-:W-:Y:S01]  /*dfe0*/  IMAD.MOV.U32 R9, RZ, RZ, 0x40000040 ;  /* 0x40000040ff097424 */ /* 0x000fe200078e00ff */
[----:B------:R-:W-:Y:S01]  /*dff0*/  UIADD3 UR16, UR4, 0x6, URZ ;  /* 0x0000000604107890 */ /* 0x000fe2000fffe03f */
[----:B------:R-:W-:Y:S01]  /*e000*/  IMAD.MOV.U32 R7, RZ, RZ, 0x40000040 ;  /* 0x40000040ff077424 */ /* 0x000fe200078e00ff */
[----:B------:R-:W-:Y:S01]  /*e010*/  R2UR UR10, R8 ;  /* 0x00000000080a72ca */ /* 0x000fe200000e0000 */
[----:B------:R-:W-:Y:S01]  /*e020*/  VIADD R8, R6, 0x4 ;  /* 0x0000000406087836 */ /* 0x000fe20000000000 */
[----:B------:R-:W-:Y:S01]  /*e030*/  R2UR UR19, R9 ;  /* 0x00000000091372ca */ /* 0x000fe200000e0000 */
[----:B------:R-:W-:Y:S01]  /*e040*/  UIADD3 UR20, UR4, 0x400, URZ ;  /* 0x0000040004147890 */ /* 0x000fe2000fffe03f */
[----:B------:R-:W-:Y:S01]  /*e050*/  MOV R9, 0x40000040 ;  /* 0x4000004000097802 */ /* 0x000fe20000000f00 */
[----:B------:R-:W-:Y:S01]  /*e060*/  UIADD3 UR24, UR4, 0x402, URZ ;  /* 0x0000040204187890 */ /* 0x000fe2000fffe03f */
[----:B------:R-:W-:Y:S01]  /*e070*/  R2UR UR14, R8 ;  /* 0x00000000080e72ca */ /* 0x000fe200000e0000 */
[----:B------:R-:W-:Y:S01]  /*e080*/  VIADD R8, R6, 0x6 ;  /* 0x0000000606087836 */ /* 0x000fe20000000000 */
[----:B------:R-:W-:Y:S01]  /*e090*/  R2UR UR23, R9 ;  /* 0x00000000091772ca */ /* 0x000fe200000e0000 */
[----:B------:R-:W-:Y:S01]  /*e0a0*/  HGMMA.64x128x16.F32 R24, gdesc[UR4], RZ, !UPT, gsb0 ;  /* 0x01e00000041879f0 */ /* 0x000fe2000c0008ff */
[----:B------:R-:W-:Y:S01]  /*e0b0*/  IMAD.MOV.U32 R9, RZ, RZ, 0x40000040 ;  /* 0x40000040ff097424 */ /* 0x000fe200078e00ff */
[----:B------:R-:W-:Y:S01]  /*e0c0*/  UIADD3 UR28, UR4, 0x404, URZ ;  /* 0x00000404041c7890 */ /* 0x000fe2000fffe03f */
[----:B------:R-:W-:Y:S01]  /*e0d0*/  R2UR UR18, R8 ;  /* 0x00000000081272ca */ /* 0x000fe200000e0000 */
[----:B------:R-:W-:Y:S01]  /*e0e0*/  VIADD R8, R6, 0x400 ;  /* 0x0000040006087836 */ /* 0x000fe20000000000 */
[----:B------:R-:W-:Y:S01]  /*e0f0*/  UMOV UR29, 0x40000040 ;  /* 0x40000040001d7882 */ /* 0x000fe20000000000 */
[----:B------:R-:W-:Y:S01]  /*e100*/  R2UR UR27, R9 ;  /* 0x00000000091b72ca */ /* 0x000fe200000e0000 */
[----:B------:R-:W-:Y:S01]  /*e110*/  UIADD3 UR32, UR4, 0x406, URZ ;  /* 0x0000040604207890 */ /* 0x000fe2000fffe03f */
[----:B------:R-:W-:Y:S01]  /*e120*/  MOV R9, 0x40000040 ;  /* 0x4000004000097802 */ /* 0x000fe20000000f00 */
[----:B------:R-:W-:Y:S01]  /*e130*/  UMOV UR33, 0x40000040 ;  /* 0x4000004000217882 */ /* 0x000fe20000000000 */
[----:B------:R-:W-:Y:S01]  /*e140*/  R2UR UR22, R8 ;  /* 0x00000000081672ca */ /* 0x000fe200000e0000 */
[----:B------:R-:W-:Y:S01]  /*e150*/  VIADD R8, R6, 0x402 ;  /* 0x0000040206087836 */ /* 0x000fe20000000000 */
[----:B------:R-:W-:-:S02]  /*e160*/  R2UR UR31, R9 ;  /* 0x00000000091f72ca */ /* 0x000fc400000e0000 */
[----:B------:R-:W-:Y:S02]  /*e170*/  R2UR UR35, R7 ;  /* 0x00000000072372ca */ /* 0x000fe400000e0000 */
        /* <DEDUP_REMOVED lines=29> */
.L_x_9554:
[----:B------:R-:W0:Y:S01]  /*e350*/  LDC R7, c[0x0][0x448] ;  /* 0x00011200ff077b82 */ /* 0x000e220000000800 */
[----:B------:R-:W-:Y:S01]  /*e360*/  ULDC UR6, c[0x0][0x9d8] ;  /* 0x0002760000067ab9 */ /* 0x000fe20000000800 */
[----:B------:R-:W-:Y:S01]  /*e370*/  ULDC UR48, c[0x0][0x988] ;  /* 0x0002620000307ab9 */ /* 0x000fe20000000800 */
[----:B------:R-:W-:Y:S01]  /*e380*/  FMUL.FTZ R8, R28, UR6 ;  /* 0x000000061c087c20 */ /* 0x000fe20008410000 */
[----:B------:R-:W-:Y:S01]  /*e390*/  FMUL.FTZ R3, R24, UR6 ;  /* 0x0000000618037c20 */ /* 0x000fe20008410000 */
[----:B------:R-:W-:Y:S01]  /*e3a0*/  FMUL.FTZ R24, R48, UR6 ;  /* 0x0000000630187c20 */ /* 0x000fe20008410000 */
[----:B------:R-:W-:Y:S02]  /*e3b0*/  IMAD.IADD R48, R206, 0x1, R192 ;  /* 0x00000001ce307824 */ /* 0x000fe400078e02c0 */
[----:B------:R-:W-:Y:S01]  /*e3c0*/  FMUL.FTZ R6, R29, UR6 ;  /* 0x000000061d067c20 */ /* 0x000fe20008410000 */
[----:B------:R-:W-:Y:S01]  /*e3d0*/  FMUL.FTZ R50, R50, UR6 ;  /* 0x0000000632327c20 */ /* 0x000fe20008410000 */
[----:B------:R-:W-:Y:S01]  /*e3e0*/  MOV R29, 0xffffff80 ;  /* 0xffffff80001d7802 */ /* 0x000fe20000000f00 */
        /* <DEDUP_REMOVED lines=11> */
[----:B-1----:R-:W-:-:S02]  /*e4a0*/  IMAD R50, R88, R29, 0x80 ;  /* 0x0000008058327424 */ /* 0x002fc400078e021d */
[----:B------:R-:W-:Y:S01]  /*e4b0*/  FMUL.FTZ R42, R42, UR6 ;  /* 0x000000062a2a7c20 */ /* 0x000fe20008410000 */
[----:B------:R-:W-:Y:S01]  /*e4c0*/  FMUL.FTZ R43, R43, UR6 ;  /* 0x000000062b2b7c20 */ /* 0x000fe20008410000 */
[----:B0-----:R-:W-:Y:S01]  /*e4d0*/  ISETP.NE.AND P1, PT, R7, 0x1, PT ;  /* 0x000000010700780c */ /* 0x001fe20003f25270 */
[----:B------:R-:W-:Y:S01]  /*e4e0*/  FMUL.FTZ R46, R46, UR6 ;  /* 0x000000062e2e7c20 */ /* 0x000fe20008410000 */
[--C-:B------:R-:W-:Y:S01]  /*e4f0*/  IADD3 R97, -R193, 0x1, R50.reuse ;  /* 0x00000001c1617810 */ /* 0x100fe20007ffe132 */
[----:B------:R-:W-:Y:S01]  /*e500*/  FMUL.FTZ R47, R47, UR6 ;  /* 0x000000062f2f7c20 */ /* 0x000fe20008410000 */
[----:B------:R0:W1:Y:S01]  /*e510*/  MUFU.TANH R99, R27 ;  /* 0x0000001b00637308 */ /* 0x0000620000002400 */
[----:B------:R-:W-:Y:S01]  /*e520*/  IADD3 R50, -R193, R195, R50 ;  /* 0x000000c3c1327210 */ /* 0x000fe20007ffe132 */
[----:B------:R-:W-:Y:S01]  /*e530*/  FMUL.FTZ R63, R63, UR6 ;  /* 0x000000063f3f7c20 */ /* 0x000fe20008410000 */
[----:B------:R-:W-:Y:S01]  /*e540*/  IADD3 R97, -R194, R97, R195 ;  /* 0x00000061c2617210 */ /* 0x000fe20007ffe1c3 */
[----:B------:R-:W-:Y:S01]  /*e550*/  FMUL.FTZ R15, R44, UR6 ;  /* 0x000000062c0f7c20 */ /* 0x000fe20008410000 */
[----:B------:R-:W-:Y:S01]  /*e560*/  FMUL.FTZ R59, R59, UR6 ;  /* 0x000000063b3b7c20 */ /* 0x000fe20008410000 */
[----:B------:R-:W-:Y:S01]  /*e570*/  FMUL.FTZ R51, R51, UR6 ;  /* 0x0000000633337c20 */ /* 0x000fe20008410000 */
[----:B------:R-:W-:Y:S01]  /*e580*/  FMUL.FTZ R54, R54, UR6 ;  /* 0x0000000636367c20 */ /* 0x000fe20008410000 */
[----:B------:R-:W3:Y:S01]  /*e590*/  MUFU.TANH R30, R30 ;  /* 0x0000001e001e7308 */ /* 0x000ee20000002400 */
[----:B------:R-:W4:Y:S01]  /*e5a0*/  @P1 LDC R7, c[0x0][0x44c] ;  /* 0x00011300ff071b82 */ /* 0x000f220000000800 */
[----:B------:R-:W-:Y:S01]  /*e5b0*/  FMUL.FTZ R21, R49, UR6 ;  /* 0x0000000631157c20 */ /* 0x000fe20008410000 */
[----:B------:R-:W-:Y:S01]  /*e5c0*/  FMUL.FTZ R55, R55, UR6 ;  /* 0x0000000637377c20 */ /* 0x000fe20008410000 */
[----:B0-----:R-:W-:Y:S01]  /*e5d0*/  FMUL.FTZ R27, R57, UR6 ;  /* 0x00000006391b7c20 */ /* 0x001fe20008410000 */
[----:B------:R-:W-:Y:S01]  /*e5e0*/  FMUL.FTZ R20, R45, UR6 ;  /* 0x000000062d147c20 */ /* 0x000fe20008410000 */
[----:B------:R-:W-:Y:S01]  /*e5f0*/  FMUL.FTZ R26, R53, UR6 ;  /* 0x00000006351a7c20 */ /* 0x000fe20008410000 */
[----:B------:R-:W-:Y:S01]  /*e600*/  FMUL.FTZ R58, R58, UR6 ;  /* 0x000000063a3a7c20 */ /* 0x000fe20008410000 */
[----:B------:R0:W5:Y:S01]  /*e610*/  MUFU.TANH R93, R31 ;  /* 0x0000001f005d7308 */ /* 0x0001620000002400 */
[----:B------:R-:W2:Y:S01]  /*e620*/  @P1 LDC R28, c[0x0][0x450] ;  /* 0x00011400ff1c1b82 */ /* 0x000ea20000000800 */
        /* <DEDUP_REMOVED lines=15> */
[----:B----4-:R-:W-:-:S04]  /*e720*/  @P1 IMAD.HI.U32 R7, R48, R7, RZ ;  /* 0x0000000730071227 */ /* 0x010fc800078e00ff */
[----:B------:R-:W-:Y:S01]  /*e730*/  FMUL.FTZ R83, R83, UR6 ;  /* 0x0000000653537c20 */ /* 0x000fe20008410000 */
[----:B------:R-:W-:Y:S01]  /*e740*/  FMUL.FTZ R86, R86, UR6 ;  /* 0x0000000656567c20 */ /* 0x000fe20008410000 */
[----:B------:R-:W-:Y:S01]  /*e750*/  FMUL.FTZ R87, R87, UR6 ;  /* 0x0000000657577c20 */ /* 0x000fe20008410000 */
[----:B------:R-:W-:Y:S01]  /*e760*/  FMUL.FTZ R13, R41, UR6 ;  /* 0x00000006290d7c20 */ /* 0x000fe20008410000 */
[----:B------:R-:W-:Y:S01]  /*e770*/  FMUL.FTZ R5, R25, UR6 ;  /* 0x0000000619057c20 */ /* 0x000fe20008410000 */
[----:B------:R-:W-:Y:S01]  /*e780*/  FMUL.FTZ R61, R61, UR6 ;  /* 0x000000063d3d7c20 */ /* 0x000fe20008410000 */
[----:B------:R-:W4:Y:S01]  /*e790*/  MUFU.TANH R38, R38 ;  /* 0x0000002600267308 */ /* 0x000f220000002400 */
[----:B--2---:R-:W-:Y:S01]  /*e7a0*/  @P1 SHF.R.U32.HI R48, RZ, R28, R7 ;  /* 0x0000001cff301219 */ /* 0x004fe20000011607 */
[----:B------:R-:W-:Y:S01]  /*e7b0*/  FMUL.FTZ R73, R73, UR6 ;  /* 0x0000000649497c20 */ /* 0x000fe20008410000 */
[----:B------:R-:W-:Y:S01]  /*e7c0*/  FMUL.FTZ R25, R52, UR6 ;  /* 0x0000000634197c20 */ /* 0x000fe20008410000 */
[----:B------:R-:W-:Y:S01]  /*e7d0*/  FMUL.FTZ R28, R56, UR6 ;  /* 0x00000006381c7c20 */ /* 0x000fe20008410000 */
[----:B------:R-:W-:Y:S01]  /*e7e0*/  FMUL.FTZ R64, R64, UR6 ;  /* 0x0000000640407c20 */ /* 0x000fe20008410000 */
[----:B------:R-:W0:Y:S01]  /*e7f0*/  SHFL.IDX PT, R7, R48, 0x1, 0x1c1f ;  /* 0x003c1f0030077f89 */ /* 0x000e2200000e0000 */
[----:B------:R-:W-:Y:S01]  /*e800*/  FMUL.FTZ R68, R68, UR6 ;  /* 0x0000000644447c20 */ /* 0x000fe20008410000 */
[----:B------:R-:W2:Y:S01]  /*e810*/  MUFU.TANH R39, R39 ;  /* 0x0000002700277308 */ /* 0x000ea20000002400 */
[----:B------:R-:W-:Y:S01]  /*e820*/  FMUL.FTZ R69, R69, UR6 ;  /* 0x0000000645457c20 */ /* 0x000fe20008410000 */
[----:B------:R-:W2:Y:S01]  /*e830*/  SHFL.IDX PT, R48, R48, RZ, 0x1c1f ;  /* 0x001c1fff30307589 */ /* 0x000ea200000e0000 */
[----:B------:R-:W-:Y:S01]  /*e840*/  VIADD R0, R0, 0x28840 ;  /* 0x0002884000007836 */ /* 0x000fe20000000000 */
[----:B------:R-:W-:Y:S01]  /*e850*/  ULDC UR46, c[0x0][0x9d8] ;  /* 0x00027600002e7ab9 */ /* 0x000fe20000000800 */
[----:B------:R-:W-:Y:S01]  /*e860*/  ULDC UR47, c[0x0][0x9d8] ;  /* 0x00027600002f7ab9 */ /* 0x000fe20000000800 */
[----:B------:R-:W-:Y:S01]  /*e870*/  ULDC UR44, c[0x0][0x988] ;  /* 0x00026200002c7ab9 */ /* 0x000fe20000000800 */
[----:B------:R-:W-:Y:S01]  /*e880*/  ULDC UR45, c[0x0][0x988] ;  /* 0x00026200002d7ab9 */ /* 0x000fe20000000800 */
[----:B------:R-:W2:Y:S01]  /*e890*/  MUFU.TANH R42, R42 ;  /* 0x0000002a002a7308 */ /* 0x000ea20000002400 */
[----:B------:R-:W-:-:S02]  /*e8a0*/  CS2R R150, SRZ ;  /* 0x0000000000967805 */ /* 0x000fc4000001ff00 */
[----:B------:R-:W-:Y:S02]  /*e8b0*/  CS2R R148, SRZ ;  /* 0x0000000000947805 */ /* 0x000fe4000001ff00 */
[----:B------:R-:W-:Y:S02]  /*e8c0*/  CS2R R146, SRZ ;  /* 0x0000000000927805 */ /* 0x000fe4000001ff00 */
[----:B------:R-:W-:Y:S02]  /*e8d0*/  CS2R R144, SRZ ;  /* 0x0000000000907805 */ /* 0x000fe4000001ff00 */
[----:B------:R-:W-:Y:S02]  /*e8e0*/  CS2R R142, SRZ ;  /* 0x00000000008e7805 */ /* 0x000fe4000001ff00 */
[----:B------:R-:W-:Y:S02]  /*e8f0*/  CS2R R140, SRZ ;  /* 0x00000000008c7805 */ /* 0x000fe4000001ff00 */
[----:B------:R-:W-:Y:S01]  /*e900*/  CS2R R138, SRZ ;  /* 0x00000000008a7805 */ /* 0x000fe2000001ff00 */
[----:B------:R-:W2:Y:S01]  /*e910*/  MUFU.TANH R43, R43 ;  /* 0x0000002b002b7308 */ /* 0x000ea20000002400 */
[----:B------:R-:W-:-:S02]  /*e920*/  CS2R R136, SRZ ;  /* 0x0000000000887805 */ /* 0x000fc4000001ff00 */
[----:B------:R-:W-:Y:S02]  /*e930*/  CS2R R134, SRZ ;  /* 0x0000000000867805 */ /* 0x000fe4000001ff00 */
[----:B------:R-:W-:Y:S02]  /*e940*/  CS2R R132, SRZ ;  /* 0x0000000000847805 */ /* 0x000fe4000001ff00 */
[----:B------:R-:W-:Y:S02]  /*e950*/  CS2R R130, SRZ ;  /* 0x0000000000827805 */ /* 0x000fe4000001ff00 */
[----:B------:R-:W-:Y:S02]  /*e960*/  CS2R R128, SRZ ;  /* 0x0000000000807805 */ /* 0x000fe4000001ff00 */
[----:B0-----:R-:W-:Y:S01]  /*e970*/  VIADDMNMX R31, R7, R97, R50, PT ;  /* 0x00000061071f7246 */ /* 0x001fe20003800132 */
[----:B------:R-:W-:Y:S01]  /*e980*/  FMUL.FTZ R7, R67, UR6 ;  /* 0x0000000643077c20 */ /* 0x000fe20008410000 */
[----:B------:R-:W0:Y:S01]  /*e990*/  MUFU.TANH R46, R46 ;  /* 0x0000002e002e7308 */ /* 0x000e220000002400 */
[----:B------:R-:W-:-:S02]  /*e9a0*/  CS2R R126, SRZ ;  /* 0x00000000007e7805 */ /* 0x000fc4000001ff00 */
[C---:B------:R-:W-:Y:S02]  /*e9b0*/  ISETP.GT.AND P2, PT, R31.reuse, RZ, PT ;  /* 0x000000ff1f00720c */ /* 0x040fe40003f44270 */
[----:B------:R-:W-:Y:S02]  /*e9c0*/  CS2R R124, SRZ ;  /* 0x00000000007c7805 */ /* 0x000fe4000001ff00 */
[C---:B------:R-:W-:Y:S02]  /*e9d0*/  ISETP.GT.AND P3, PT, R31.reuse, 0x1, PT ;  /* 0x000000011f00780c */ /* 0x040fe40003f64270 */
[----:B------:R-:W-:Y:S02]  /*e9e0*/  CS2R R122, SRZ ;  /* 0x00000000007a7805 */ /* 0x000fe4000001ff00 */
[----:B------:R-:W-:Y:S02]  /*e9f0*/  ISETP.GT.AND P4, PT, R31, 0x8, PT ;  /* 0x000000081f00780c */ /* 0x000fe40003f84270 */
[----:B------:R-:W-:-:S02]  /*ea00*/  CS2R R120, SRZ ;  /* 0x0000000000787805 */ /* 0x000fc4000001ff00 */
[----:B------:R-:W-:Y:S01]  /*ea10*/  FSEL R101, R101, -INF , P2 ;  /* 0xff80000065657808 */ /* 0x000fe20001000000 */
[----:B------:R-:W0:Y:S01]  /*ea20*/  MUFU.TANH R47, R47 ;  /* 0x0000002f002f7308 */ /* 0x000e220000002400 */
[----:B-1----:R-:W-:Y:S02]  /*ea30*/  FSEL R99, R99, -INF , P3 ;  /* 0xff80000063637808 */ /* 0x002fe40001800000 */
[----:B------:R-:W-:Y:S02]  /*ea40*/  CS2R R118, SRZ ;  /* 0x0000000000767805 */ /* 0x000fe4000001ff00 */
[----:B---3--:R-:W-:Y:S02]  /*ea50*/  FSEL R95, R30, -INF , P4 ;  /* 0xff8000001e5f7808 */ /* 0x008fe40002000000 */
[----:B------:R-:W-:Y:S02]  /*ea60*/  CS2R R116, SRZ ;  /* 0x0000000000747805 */ /* 0x000fe4000001ff00 */
[----:B------:R-:W-:-:S02]  /*ea70*/  ISETP.GT.AND P2, PT, R31, 0x9, PT ;  /* 0x000000091f00780c */ /* 0x000fc40003f44270 */
[----:B------:R-:W-:Y:S02]  /*ea80*/  CS2R R114, SRZ ;  /* 0x0000000000727805 */ /* 0x000fe4000001ff00 */
[----:B------:R-:W-:Y:S01]  /*ea90*/  FMNMX.FTZ R30, R101, R99, !PT ;  /* 0x00000063651e7209 */ /* 0x000fe20007810000 */
[----:B------:R2:W-:Y:S01]  /*eaa0*/  MUFU.TANH R44, R63 ;  /* 0x0000003f002c7308 */ /* 0x0005e20000002400 */
[----:B------:R-:W-:Y:S02]  /*eab0*/  ISETP.GT.AND P3, PT, R31, 0x10, PT ;  /* 0x000000101f00780c */ /* 0x000fe40003f64270 */
[----:B------:R-:W-:Y:S02]  /*eac0*/  CS2R R112, SRZ ;  /* 0x0000000000707805 */ /* 0x000fe4000001ff00 */
[----:B-----5:R-:W-:Y:S02]  /*ead0*/  FSEL R93, R93, -INF , P2 ;  /* 0xff8000005d5d7808 */ /* 0x020fe40001000000 */
[----:B------:R-:W-:-:S02]  /*eae0*/  CS2R R110, SRZ ;  /* 0x00000000006e7805 */ /* 0x000fc4000001ff00 */
[----:B------:R-:W-:Y:S02]  /*eaf0*/  FMNMX.FTZ R30, R95, R30, !PT ;  /* 0x0000001e5f1e7209 */ /* 0x000fe40007810000 */
[----:B------:R-:W-:Y:S02]  /*eb00*/  CS2R R108, SRZ ;  /* 0x00000000006c7805 */ /* 0x000fe4000001ff00 */
[----:B------:R-:W-:Y:S01]  /*eb10*/  ISETP.GT.AND P2, PT, R31, 0x11, PT ;  /* 0x000000111f00780c */ /* 0x000fe20003f44270 */
[----:B------:R1:W-:Y:S01]  /*eb20*/  MUFU.TANH R29, R59 ;  /* 0x0000003b001d7308 */ /* 0x0003e20000002400 */
[----:B------:R-:W-:Y:S02]  /*eb30*/  FSEL R91, R34, -INF , P3 ;  /* 0xff800000225b7808 */ /* 0x000fe40001800000 */
[----:B------:R-:W-:Y:S02]  /*eb40*/  CS2R R106, SRZ ;  /* 0x00000000006a7805 */ /* 0x000fe4000001ff00 */
[----:B------:R-:W-:-:S02]  /*eb50*/  FMNMX.FTZ R30, R93, R30, !PT ;  /* 0x0000001e5d1e7209 */ /* 0x000fc40007810000 */
[----:B------:R-:W-:Y:S02]  /*eb60*/  CS2R R104, SRZ ;  /* 0x0000000000687805 */ /* 0x000fe4000001ff00 */
[----:B------:R-:W-:Y:S02]  /*eb70*/  ISETP.GT.AND P3, PT, R31, 0x18, PT ;  /* 0x000000181f00780c */ /* 0x000fe40003f64270 */
[----:B------:R-:W-:Y:S02]  /*eb80*/  CS2R R102, SRZ ;  /* 0x0000000000667805 */ /* 0x000fe4000001ff00 */
[----:B------:R-:W-:Y:S01]  /*eb90*/  FSEL R89, R35, -INF , P2 ;  /* 0xff80000023597808 */ /* 0x000fe20001000000 */
[----:B------:R-:W3:Y:S01]  /*eba0*/  MUFU.TANH R49, R51 ;  /* 0x0000003300317308 */ /* 0x000ee20000002400 */
[----:B------:R-:W-:Y:S02]  /*ebb0*/  FMNMX.FTZ R30, R91, R30, !PT ;  /* 0x0000001e5b1e7209 */ /* 0x000fe40007810000 */
[----:B------:R-:W-:-:S02]  /*ebc0*/  ISETP.GT.AND P2, PT, R31, 0x19, PT ;  /* 0x000000191f00780c */ /* 0x000fc40003f44270 */
[----:B----4-:R-:W-:Y:S02]  /*ebd0*/  FSEL R67, R38, -INF , P3 ;  /* 0xff80000026437808 */ /* 0x010fe40001800000 */
[----:B------:R-:W-:Y:S01]  /*ebe0*/  FMNMX.FTZ R30, R89, R30, !PT ;  /* 0x0000001e591e7209 */ /* 0x000fe20007810000 */
[----:B------:R-:W4:Y:S01]  /*ebf0*/  MUFU.TANH R54, R54 ;  /* 0x0000003600367308 */ /* 0x000f220000002400 */
[----:B------:R-:W-:Y:S02]  /*ec00*/  ISETP.GT.AND P3, PT, R31, 0x20, PT ;  /* 0x000000201f00780c */ /* 0x000fe40003f64270 */
[----:B--2---:R-:W-:Y:S02]  /*ec10*/  FSEL R63, R39, -INF , P2 ;  /* 0xff800000273f7808 */ /* 0x004fe40001000000 */
[----:B------:R-:W-:Y:S02]  /*ec20*/  FMNMX.FTZ R30, R67, R30, !PT ;  /* 0x0000001e431e7209 */ /* 0x000fe40007810000 */
[----:B------:R-:W-:Y:S01]  /*ec30*/  ISETP.GT.AND P2, PT, R31, 0x21, PT ;  /* 0x000000211f00780c */ /* 0x000fe20003f44270 */
[----:B------:R0:W2:Y:S01]  /*ec40*/  MUFU.TANH R45, R55 ;  /* 0x00000037002d7308 */ /* 0x0000a20000002400 */
[----:B-1----:R-:W-:-:S02]  /*ec50*/  FSEL R59, R42, -INF , P3 ;  /* 0xff8000002a3b7808 */ /* 0x002fc40001800000 */
[----:B------:R-:W-:Y:S02]  /*ec60*/  FMNMX.FTZ R30, R63, R30, !PT ;  /* 0x0000001e3f1e7209 */ /* 0x000fe40007810000 */
[----:B------:R-:W-:Y:S02]  /*ec70*/  ISETP.GT.AND P3, PT, R31, 0x28, PT ;  /* 0x000000281f00780c */ /* 0x000fe40003f64270 */
[----:B------:R-:W-:Y:S01]  /*ec80*/  FSEL R57, R43, -INF , P2 ;  /* 0xff8000002b397808 */ /* 0x000fe20001000000 */
[----:B------:R-:W1:Y:S01]  /*ec90*/  MUFU.TANH R33, R58 ;  /* 0x0000003a00217308 */ /* 0x000e620000002400 */
[----:B------:R-:W-:Y:S02]  /*eca0*/  FMNMX.FTZ R30, R59, R30, !PT ;  /* 0x0000001e3b1e7209 */ /* 0x000fe40007810000 */
[----:B------:R-:W-:Y:S02]  /*ecb0*/  ISETP.GT.AND P2, PT, R31, 0x29, PT ;  /* 0x000000291f00780c */ /* 0x000fe40003f44270 */
[----:B0-----:R-:W-:-:S02]  /*ecc0*/  FSEL R55, R46, -INF , P3 ;  /* 0xff8000002e377808 */ /* 0x001fc40001800000 */
[----:B------:R-:W-:Y:S01]  /*ecd0*/  FMNMX.FTZ R30, R57, R30, !PT ;  /* 0x0000001e391e7209 */ /* 0x000fe20007810000 */
[----:B------:R0:W5:Y:S01]  /*ece0*/  MUFU.TANH R37, R62 ;  /* 0x0000003e00257308 */ /* 0x0001620000002400 */
[----:B------:R-:W-:Y:S02]  /*ecf0*/  ISETP.GT.AND P3, PT, R31, 0x30, PT ;  /* 0x000000301f00780c */ /* 0x000fe40003f64270 */
[----:B------:R-:W-:Y:S02]  /*ed00*/  FSEL R53, R47, -INF , P2 ;  /* 0xff8000002f357808 */ /* 0x000fe40001000000 */
[----:B------:R-:W-:Y:S02]  /*ed10*/  FMNMX.FTZ R30, R55, R30, !PT ;  /* 0x0000001e371e7209 */ /* 0x000fe40007810000 */
[----:B------:R-:W-:Y:S01]  /*ed20*/  ISETP.GT.AND P2, PT, R31, 0x31, PT ;  /* 0x000000311f00780c */ /* 0x000fe20003f44270 */
[----:B------:R-:W5:Y:S01]  /*ed30*/  MUFU.TANH R66, R66 ;  /* 0x0000004200427308 */ /* 0x000f620000002400 */
[----:B------:R-:W-:Y:S01]  /*ed40*/  FSEL R51, R32, -INF , P3 ;  /* 0xff80000020337808 */ /* 0x000fe20001800000 */
[----:B0-----:R-:W-:Y:S01]  /*ed50*/  FMUL.FTZ R62, R60, UR6 ;  /* 0x000000063c3e7c20 */ /* 0x001fe20008410000 */
[----:B------:R-:W-:-:S02]  /*ed60*/  FMNMX.FTZ R30, R53, R30, !PT ;  /* 0x0000001e351e7209 */ /* 0x000fc40007810000 */
[----:B------:R-:W-:Y:S02]  /*ed70*/  ISETP.GT.AND P3, PT, R31, 0x38, PT ;  /* 0x000000381f00780c */ /* 0x000fe40003f64270 */
[----:B---3--:R-:W-:Y:S01]  /*ed80*/  FSEL R49, R49, -INF , P2 ;  /* 0xff80000031317808 */ /* 0x008fe20001000000 */
[----:B------:R0:W3:Y:S01]  /*ed90*/  MUFU.TANH R34, R7 ;  /* 0x0000000700227308 */ /* 0x0000e20000002400 */
[----:B------:R-:W-:Y:S02]  /*eda0*/  FMNMX.FTZ R30, R51, R30, !PT ;  /* 0x0000001e331e7209 */ /* 0x000fe40007810000 */
[----:B------:R-:W-:Y:S02]  /*edb0*/  ISETP.GT.AND P2, PT, R31, 0x39, PT ;  /* 0x000000391f00780c */ /* 0x000fe40003f44270 */
[----:B----4-:R-:W-:Y:S02]  /*edc0*/  FSEL R47, R54, -INF , P3 ;  /* 0xff800000362f7808 */ /* 0x010fe40001800000 */
[----:B------:R-:W-:Y:S01]  /*edd0*/  FMNMX.FTZ R30, R49, R30, !PT ;  /* 0x0000001e311e7209 */ /* 0x000fe20007810000 */
[----:B------:R-:W4:Y:S01]  /*ede0*/  MUFU.TANH R70, R70 ;  /* 0x0000004600467308 */ /* 0x000f220000002400 */
[----:B------:R-:W-:-:S02]  /*edf0*/  ISETP.GT.AND P3, PT, R31, 0x40, PT ;  /* 0x000000401f00780c */ /* 0x000fc40003f64270 */
[----:B--2---:R-:W-:Y:S02]  /*ee00*/  FSEL R45, R45, -INF , P2 ;  /* 0xff8000002d2d7808 */ /* 0x004fe40001000000 */
[----:B------:R-:W-:Y:S02]  /*ee10*/  FMNMX.FTZ R30, R47, R30, !PT ;  /* 0x0000001e2f1e7209 */ /* 0x000fe40007810000 */
[----:B------:R-:W-:Y:S01]  /*ee20*/  ISETP.GT.AND P2, PT, R31, 0x41, PT ;  /* 0x000000411f00780c */ /* 0x000fe20003f44270 */
[----:B------:R-:W2:Y:S01]  /*ee30*/  MUFU.TANH R42, R71 ;  /* 0x00000047002a7308 */ /* 0x000ea20000002400 */
[----:B-1----:R-:W-:Y:S02]  /*ee40*/  FSEL R33, R33, -INF , P3 ;  /* 0xff80000021217808 */ /* 0x002fe40001800000 */
[----:B------:R-:W-:Y:S02]  /*ee50*/  FMNMX.FTZ R30, R45, R30, !PT ;  /* 0x0000001e2d1e7209 */ /* 0x000fe40007810000 */
[----:B------:R-:W-:-:S02]  /*ee60*/  ISETP.GT.AND P3, PT, R31, 0x48, PT ;  /* 0x000000481f00780c */ /* 0x000fc40003f64270 */
[----:B------:R-:W-:Y:S01]  /*ee70*/  FSEL R32, R29, -INF , P2 ;  /* 0xff8000001d207808 */ /* 0x000fe20001000000 */
[----:B------:R-:W1:Y:S01]  /*ee80*/  MUFU.TANH R35, R74 ;  /* 0x0000004a00237308 */ /* 0x000e620000002400 */
[----:B0-----:R-:W-:Y:S02]  /*ee90*/  FMNMX.FTZ R7, R33, R30, !PT ;  /* 0x0000001e21077209 */ /* 0x001fe40007810000 */
[----:B------:R-:W-:Y:S02]  /*eea0*/  ISETP.GT.AND P2, PT, R31, 0x49, PT ;  /* 0x000000491f00780c */ /* 0x000fe40003f44270 */
[----:B-----5:R-:W-:Y:S02]  /*eeb0*/  FSEL R37, R37, -INF , P3 ;  /* 0xff80000025257808 */ /* 0x020fe40001800000 */
[----:B------:R-:W-:Y:S01]  /*eec0*/  FMNMX.FTZ R30, R32, R7, !PT ;  /* 0x00000007201e7209 */ /* 0x000fe20007810000 */
[----:B------:R-:W0:Y:S01]  /*eed0*/  MUFU.TANH R40, R75 ;  /* 0x0000004b00287308 */ /* 0x000e220000002400 */
[----:B------:R-:W-:-:S02]  /*eee0*/  ISETP.GT.AND P3, PT, R31, 0x50, PT ;  /* 0x000000501f00780c */ /* 0x000fc40003f64270 */
[----:B------:R-:W-:Y:S02]  /*eef0*/  FSEL R44, R44, -INF , P2 ;  /* 0xff8000002c2c7808 */ /* 0x000fe40001000000 */
[----:B------:R-:W-:Y:S02]  /*ef00*/  FMNMX.FTZ R7, R37, R30, !PT ;  /* 0x0000001e25077209 */ /* 0x000fe40007810000 */
[----:B------:R-:W-:Y:S01]  /*ef10*/  ISETP.GT.AND P2, PT, R31, 0x51, PT ;  /* 0x000000511f00780c */ /* 0x000fe20003f44270 */
[----:B------:R-:W5:Y:S01]  /*ef20*/  MUFU.TANH R36, R78 ;  /* 0x0000004e00247308 */ /* 0x000f620000002400 */
[----:B------:R-:W-:Y:S01]  /*ef30*/  FSEL R38, R66, -INF , P3 ;  /* 0xff80000042267808 */ /* 0x000fe20001800000 */
[----:B------:R-:W-:Y:S01]  /*ef40*/  FMUL.FTZ R66, R77, UR6 ;  /* 0x000000064d427c20 */ /* 0x000fe20008410000 */
[----:B------:R-:W-:Y:S02]  /*ef50*/  FMNMX.FTZ R7, R44, R7, !PT ;  /* 0x000000072c077209 */ /* 0x000fe40007810000 */
[----:B------:R-:W-:-:S02]  /*ef60*/  ISETP.GT.AND P3, PT, R31, 0x58, PT ;  /* 0x000000581f00780c */ /* 0x000fc40003f64270 */
[----:B---3--:R-:W-:Y:S01]  /*ef70*/  FSEL R43, R34, -INF , P2 ;  /* 0xff800000222b7808 */ /* 0x008fe20001000000 */
[----:B------:R-:W3:Y:S01]  /*ef80*/  MUFU.TANH R39, R79 ;  /* 0x0000004f00277308 */ /* 0x000ee20000002400 */
[----:B------:R-:W-:Y:S02]  /*ef90*/  FMNMX.FTZ R30, R38, R7, !PT ;  /* 0x00000007261e7209 */ /* 0x000fe40007810000 */
[----:B------:R-:W-:Y:S02]  /*efa0*/  ISETP.GT.AND P2, PT, R31, 0x59, PT ;  /* 0x000000591f00780c */ /* 0x000fe40003f44270 */
[----:B----4-:R-:W-:Y:S01]  /*efb0*/  FSEL R34, R70, -INF , P3 ;  /* 0xff80000046227808 */ /* 0x010fe20001800000 */
[----:B------:R-:W-:Y:S01]  /*efc0*/  FMUL.FTZ R70, R84, UR6 ;  /* 0x0000000654467c20 */ /* 0x000fe20008410000 */
        /* <DEDUP_REMOVED lines=10> */
[----:B0-----:R-:W-:Y:S01]  /*f070*/  FSEL R40, R40, -INF , P2 ;  /* 0xff80000028287808 */ /* 0x001fe20001000000 */
[----:B------:R-:W0:Y:S01]  /*f080*/  MUFU.TANH R41, R86 ;  /* 0x0000005600297308 */ /* 0x000e220000002400 */
[----:B------:R-:W-:Y:S02]  /*f090*/  FMNMX.FTZ R7, R35, R30, !PT ;  /* 0x0000001e23077209 */ /* 0x000fe40007810000 */
[C---:B------:R-:W-:Y:S02]  /*f0a0*/  ISETP.GT.AND P2, PT, R31.reuse, 0x69, PT ;  /* 0x000000691f00780c */ /* 0x040fe40003f44270 */
[----:B-----5:R-:W-:Y:S02]  /*f0b0*/  FSEL R36, R36, -INF , P3 ;  /* 0xff80000024247808 */ /* 0x020fe40001800000 */
[----:B------:R-:W-:Y:S01]  /*f0c0*/  FMNMX.FTZ R7, R40, R7, !PT ;  /* 0x0000000728077209 */ /* 0x000fe20007810000 */
[----:B------:R-:W1:Y:S01]  /*f0d0*/  MUFU.TANH R87, R87 ;  /* 0x0000005700577308 */ /* 0x000e620000002400 */
[----:B------:R-:W-:-:S02]  /*f0e0*/  ISETP.GT.AND P3, PT, R31, 0x70, PT ;  /* 0x000000701f00780c */ /* 0x000fc40003f64270 */
[----:B---3--:R-:W-:Y:S02]  /*f0f0*/  FSEL R39, R39, -INF , P2 ;  /* 0xff80000027277808 */ /* 0x008fe40001000000 */
[----:B------:R-:W-:Y:S02]  /*f100*/  FMNMX.FTZ R30, R36, R7, !PT ;  /* 0x00000007241e7209 */ /* 0x000fe40007810000 */
[----:B------:R-:W-:Y:S01]  /*f110*/  ISETP.GT.AND P2, PT, R31, 0x71, PT ;  /* 0x000000711f00780c */ /* 0x000fe20003f44270 */
[----:B------:R-:W-:Y:S01]  /*f120*/  MUFU.TANH R3, R3 ;  /* 0x0000000300037308 */ /* 0x000fe20000002400 */
[----:B----4-:R-:W-:Y:S02]  /*f130*/  FSEL R29, R29, -INF , P3 ;  /* 0xff8000001d1d7808 */ /* 0x010fe40001800000 */
[----:B------:R-:W-:Y:S02]  /*f140*/  FMNMX.FTZ R46, R39, R30, !PT ;  /* 0x0000001e272e7209 */ /* 0x000fe40007810000 */
[----:B------:R-:W-:-:S02]  /*f150*/  ISETP.GT.AND P3, PT, R31, 0x78, PT ;  /* 0x000000781f00780c */ /* 0x000fc40003f64270 */
[----:B--2---:R-:W-:Y:S01]  /*f160*/  FSEL R30, R83, -INF , P2 ;  /* 0xff800000531e7808 */ /* 0x004fe20001000000 */
[----:B------:R-:W2:Y:S01]  /*f170*/  MUFU.TANH R5, R5 ;  /* 0x0000000500057308 */ /* 0x000ea20000002400 */
[----:B------:R-:W-:Y:S02]  /*f180*/  FMNMX.FTZ R7, R29, R46, !PT ;  /* 0x0000002e1d077209 */ /* 0x000fe40007810000 */
[----:B------:R-:W-:Y:S01]  /*f190*/  ISETP.GT.AND P2, PT, R31, 0x79, PT ;  /* 0x000000791f00780c */ /* 0x000fe20003f44270 */
[----:B------:R-:W-:Y:S01]  /*f1a0*/  FMUL.FTZ R31, R65, UR6 ;  /* 0x00000006411f7c20 */ /* 0x000fe20008410000 */
[----:B0-----:R-:W-:Y:S01]  /*f1b0*/  FSEL R41, R41, -INF , P3 ;  /* 0xff80000029297808 */ /* 0x001fe20001800000 */
[----:B------:R-:W-:Y:S01]  /*f1c0*/  FMUL.FTZ R65, R72, UR6 ;  /* 0x0000000648417c20 */ /* 0x000fe20008410000 */
[----:B------:R-:W-:Y:S01]  /*f1d0*/  FMNMX.FTZ R46, R30, R7, !PT ;  /* 0x000000071e2e7209 */ /* 0x000fe20007810000 */
[----:B------:R-:W-:Y:S01]  /*f1e0*/  MUFU.TANH R78, R31 ;  /* 0x0000001f004e7308 */ /* 0x000fe20000002400 */
[----:B-1----:R-:W-:Y:S01]  /*f1f0*/  FSEL R7, R87, -INF , P2 ;  /* 0xff80000057077808 */ /* 0x002fe20001000000 */
[----:B------:R-:W-:Y:S01]  /*f200*/  FMUL.FTZ R72, R76, UR6 ;  /* 0x000000064c487c20 */ /* 0x000fe20008410000 */
[----:B------:R-:W-:-:S02]  /*f210*/  FMNMX.FTZ R46, R41, R46, !PT ;  /* 0x0000002e292e7209 */ /* 0x000fc40007810000 */
[----:B------:R-:W-:Y:S02]  /*f220*/  VIADDMNMX R97, R48, R97, R50, PT ;  /* 0x0000006130617246 */ /* 0x000fe40003800132 */
[----:B------:R-:W-:Y:S01]  /*f230*/  FMNMX.FTZ R46, R7, R46, !PT ;  /* 0x0000002e072e7209 */ /* 0x000fe20007810000 */
[----:B------:R-:W0:Y:S01]  /*f240*/  MUFU.TANH R8, R8 ;  /* 0x0000000800087308 */ /* 0x000e220000002400 */
[C---:B------:R-:W-:Y:S02]  /*f250*/  ISETP.GT.AND P3, PT, R97.reuse, 0x1, PT ;  /* 0x000000016100780c */ /* 0x040fe40003f64270 */
[----:B------:R-:W-:Y:S01]  /*f260*/  ISETP.GT.AND P4, PT, R97, 0x8, PT ;  /* 0x000000086100780c */ /* 0x000fe20003f84270 */
[----:B------:R-:W1:Y:S04]  /*f270*/  SHFL.BFLY PT, R71, R46, 0x2, 0x1f ;  /* 0x0c401f002e477f89 */ /* 0x000e6800000e0000 */
[----:B------:R-:W3:Y:S08]  /*f280*/  MUFU.TANH R6, R6 ;  /* 0x0000000600067308 */ /* 0x000ef00000002400 */
[----:B------:R-:W4:Y:S08]  /*f290*/  MUFU.TANH R10, R10 ;  /* 0x0000000a000a7308 */ /* 0x000f300000002400 */
[----:B------:R-:W5:Y:S01]  /*f2a0*/  MUFU.TANH R9, R9 ;  /* 0x0000000900097308 */ /* 0x000f620000002400 */
[----:B-1----:R-:W-:-:S07]  /*f2b0*/  FMNMX.FTZ R71, R46, R71, !PT ;  /* 0x000000472e477209 */ /* 0x002fce0007810000 */
[----:B------:R2:W-:Y:S01]  /*f2c0*/  MUFU.TANH R74, R61 ;  /* 0x0000003d004a7308 */ /* 0x0005e20000002400 */
[----:B------:R-:W1:Y:S07]  /*f2d0*/  SHFL.BFLY PT, R46, R71, 0x1, 0x1f ;  /* 0x0c201f00472e7f89 */ /* 0x000e6e00000e0000 */
[----:B------:R-:W5:Y:S01]  /*f2e0*/  MUFU.TANH R11, R11 ;  /* 0x0000000b000b7308 */ /* 0x000f620000002400 */
[----:B--2---:R-:W-:Y:S02]  /*f2f0*/  FSEL R61, R5, -INF , P3 ;  /* 0xff800000053d7808 */ /* 0x004fe40001800000 */
[----:B0-----:R-:W-:-:S02]  /*f300*/  FSEL R5, R8, -INF , P4 ;  /* 0xff80000008057808 */ /* 0x001fc40002000000 */
[----:B------:R-:W-:-:S03]  /*f310*/  ISETP.GT.AND P3, PT, R97, 0x10, PT ;  /* 0x000000106100780c */ /* 0x000fc60003f64270 */
[----:B------:R-:W0:Y:S08]  /*f320*/  MUFU.TANH R12, R12 ;  /* 0x0000000c000c7308 */ /* 0x000e300000002400 */
[----:B------:R-:W2:Y:S01]  /*f330*/  MUFU.TANH R14, R14 ;  /* 0x0000000e000e7308 */ /* 0x000ea20000002400 */
[----:B-1----:R-:W-:Y:S01]  /*f340*/  FMNMX.FTZ R31, R71, R46, !PT ;  /* 0x0000002e471f7209 */ /* 0x002fe20007810000 */
[----:B------:R-:W-:-:S03]  /*f350*/  FMUL.FTZ R71, R85, UR6 ;  /* 0x0000000655477c20 */ /* 0x000fc60008410000 */
[C---:B------:R-:W-:Y:S01]  /*f360*/  FSETP.NEU.FTZ.AND P2, PT, R31.reuse, -INF , PT ;  /* 0xff8000001f00780b */ /* 0x040fe20003f5d000 */
[----:B------:R-:W-:Y:S02]  /*f370*/  FMUL.FTZ R46, R31, UR48 ;  /* 0x000000301f2e7c20 */ /* 0x000fe40008410000 */
[----:B------:R1:W-:Y:S03]  /*f380*/  MUFU.TANH R83, R73 ;  /* 0x0000004900537308 */ /* 0x0003e60000002400 */
[----:B------:R-:W-:Y:S02]  /*f390*/  FSEL R46, R46, RZ, P2 ;  /* 0x000000ff2e2e7208 */ /* 0x000fe40001000000 */
[----:B------:R-:W-:-:S03]  /*f3a0*/  ISETP.GT.AND P2, PT, R97, RZ, PT ;  /* 0x000000ff6100720c */ /* 0x000fc60003f44270 */
[----:B------:R-:W2:Y:S01]  /*f3b0*/  MUFU.TANH R13, R13 ;  /* 0x0000000d000d7308 */ /* 0x000ea20000002400 */
[----:B------:R-:W-:Y:S01]  /*f3c0*/  FSEL R48, R3, -INF , P2 ;  /* 0xff80000003307808 */ /* 0x000fe20001000000 */
[--C-:B------:R-:W-:Y:S01]  /*f3d0*/  FFMA.FTZ R179, R67, UR48, -R46.reuse ;  /* 0x0000003043b37c23 */ /* 0x100fe2000801082e */
[----:B------:R-:W-:Y:S01]  /*f3e0*/  ISETP.GT.AND P2, PT, R97, 0x9, PT ;  /* 0x000000096100780c */ /* 0x000fe20003f44270 */
[--C-:B------:R-:W-:Y:S01]  /*f3f0*/  FFMA.FTZ R173, R59, UR48, -R46.reuse ;  /* 0x000000303bad7c23 */ /* 0x100fe2000801082e */
[----:B------:R-:W-:Y:S01]  /*f400*/  FMNMX.FTZ R50, R48, R61, !PT ;  /* 0x0000003d30327209 */ /* 0x000fe20007810000 */
[--C-:B------:R-:W-:Y:S01]  /*f410*/  FFMA.FTZ R175, R55, UR48, -R46.reuse ;  /* 0x0000003037af7c23 */ /* 0x100fe2000801082e */
[----:B---3--:R-:W-:Y:S01]  /*f420*/  FSEL R3, R6, -INF , P2 ;  /* 0xff80000006037808 */ /* 0x008fe20001000000 */
[----:B------:R-:W3:Y:S01]  /*f430*/  MUFU.TANH R15, R15 ;  /* 0x0000000f000f7308 */ /* 0x000ee20000002400 */
[----:B------:R-:W-:Y:S01]  /*f440*/  FMNMX.FTZ R6, R5, R50, !PT ;  /* 0x0000003205067209 */ /* 0x000fe20007810000 */
[--C-:B------:R-:W-:Y:S01]  /*f450*/  FFMA.FTZ R169, R51, UR48, -R46.reuse ;  /* 0x0000003033a97c23 */ /* 0x100fe2000801082e */
[----:B------:R-:W-:Y:S01]  /*f460*/  ISETP.GT.AND P2, PT, R97, 0x11, PT ;  /* 0x000000116100780c */ /* 0x000fe20003f44270 */
[--C-:B------:R-:W-:Y:S01]  /*f470*/  FFMA.FTZ R171, R47, UR48, -R46.reuse ;  /* 0x000000302fab7c23 */ /* 0x100fe2000801082e */
[----:B----4-:R-:W-:Y:S01]  /*f480*/  FSEL R50, R10, -INF , P3 ;  /* 0xff8000000a327808 */ /* 0x010fe20001800000 */
[--C-:B------:R-:W-:Y:S01]  /*f490*/  FFMA.FTZ R165, R33, UR48, -R46.reuse ;  /* 0x0000003021a57c23 */ /* 0x100fe2000801082e */
[----:B-1----:R-:W-:Y:S01]  /*f4a0*/  FMNMX.FTZ R73, R3, R6, !PT ;  /* 0x0000000603497209 */ /* 0x002fe20007810000 */
[----:B------:R-:W1:Y:S01]  /*f4b0*/  MUFU.TANH R20, R20 ;  /* 0x0000001400147308 */ /* 0x000e620000002400 */
[----:B------:R-:W-:Y:S01]  /*f4c0*/  ISETP.GT.AND P3, PT, R97, 0x18, PT ;  /* 0x000000186100780c */ /* 0x000fe20003f64270 */
[--C-:B------:R-:W-:Y:S01]  /*f4d0*/  FFMA.FTZ R167, R37, UR48, -R46.reuse ;  /* 0x0000003025a77c23 */ /* 0x100fe2000801082e */
[----:B-----5:R-:W-:Y:S01]  /*f4e0*/  FSEL R9, R9, -INF , P2 ;  /* 0xff80000009097808 */ /* 0x020fe20001000000 */
[--C-:B------:R-:W-:Y:S01]  /*f4f0*/  FFMA.FTZ R153, R29, UR48, -R46.reuse ;  /* 0x000000301d997c23 */ /* 0x100fe2000801082e */
[----:B------:R-:W-:Y:S01]  /*f500*/  FMNMX.FTZ R10, R50, R73, !PT ;  /* 0x00000049320a7209 */ /* 0x000fe20007810000 */
[--C-:B------:R-:W-:Y:S01]  /*f510*/  FFMA.FTZ R163, R34, UR48, -R46.reuse ;  /* 0x0000003022a37c23 */ /* 0x100fe2000801082e */
[----:B------:R-:W-:Y:S01]  /*f520*/  ISETP.GT.AND P2, PT, R97, 0x19, PT ;  /* 0x000000196100780c */ /* 0x000fe20003f44270 */
[----:B------:R-:W4:Y:S01]  /*f530*/  MUFU.TANH R24, R24 ;  /* 0x0000001800187308 */ /* 0x000f220000002400 */
[----:B------:R-:W-:Y:S01]  /*f540*/  FSEL R11, R11, -INF , P3 ;  /* 0xff8000000b0b7808 */ /* 0x000fe20001800000 */
        /* <DEDUP_REMOVED lines=23> */
[----:B---3--:R-:W-:Y:S01]  /*f6c0*/  FSEL R15, R15, -INF , P3 ;  /* 0xff8000000f0f7808 */ /* 0x008fe20001800000 */
[----:B------:R-:W-:Y:S01]  /*f6d0*/  FFMA.FTZ R159, R36, UR48, -R46 ;  /* 0x00000030249f7c23 */ /* 0x000fe2000801082e */
[----:B------:R-:W-:Y:S01]  /*f6e0*/  FMNMX.FTZ R12, R13, R12, !PT ;  /* 0x0000000c0d0c7209 */ /* 0x000fe20007810000 */
[----:B------:R-:W-:Y:S01]  /*f6f0*/  IMAD.MOV.U32 R35, RZ, RZ, R192 ;  /* 0x000000ffff237224 */ /* 0x000fe200078e00c0 */
[----:B------:R-:W-:Y:S01]  /*f700*/  ISETP.GT.AND P3, PT, R97, 0x30, PT ;  /* 0x000000306100780c */ /* 0x000fe20003f64270 */
[--C-:B------:R-:W-:Y:S01]  /*f710*/  FFMA.FTZ R32, R32, UR48, -R46.reuse ;  /* 0x0000003020207c23 */ /* 0x100fe2000801082e */
[----:B-1----:R-:W-:Y:S01]  /*f720*/  FSEL R56, R20, -INF , P2 ;  /* 0xff80000014387808 */ /* 0x002fe20001000000 */
[----:B------:R-:W1:Y:S01]  /*f730*/  MUFU.TANH R28, R28 ;  /* 0x0000001c001c7308 */ /* 0x000e620000002400 */
[----:B------:R-:W-:Y:S01]  /*f740*/  FMNMX.FTZ R67, R15, R12, !PT ;  /* 0x0000000c0f437209 */ /* 0x000fe20007810000 */
[--C-:B------:R-:W-:Y:S01]  /*f750*/  FFMA.FTZ R12, R63, UR48, -R46.reuse ;  /* 0x000000303f0c7c23 */ /* 0x100fe2000801082e */
[----:B------:R-:W-:Y:S01]  /*f760*/  ISETP.GT.AND P2, PT, R97, 0x31, PT ;  /* 0x000000316100780c */ /* 0x000fe20003f44270 */
[--C-:B------:R-:W-:Y:S01]  /*f770*/  FFMA.FTZ R44, R44, UR48, -R46.reuse ;  /* 0x000000302c2c7c23 */ /* 0x100fe2000801082e */
[----:B----4-:R-:W-:Y:S01]  /*f780*/  FSEL R58, R24, -INF , P3 ;  /* 0xff800000183a7808 */ /* 0x010fe20001800000 */
[--C-:B------:R-:W-:Y:S01]  /*f790*/  FFMA.FTZ R24, R57, UR48, -R46.reuse ;  /* 0x0000003039187c23 */ /* 0x100fe2000801082e */
[----:B------:R-:W-:Y:S01]  /*f7a0*/  FMNMX.FTZ R67, R56, R67, !PT ;  /* 0x0000004338437209 */ /* 0x000fe20007810000 */
[----:B------:R-:W3:Y:S01]  /*f7b0*/  MUFU.TANH R27, R27 ;  /* 0x0000001b001b7308 */ /* 0x000ee20000002400 */
        /* <DEDUP_REMOVED lines=9> */
[--C-:B------:R-:W-:Y:S01]  /*f850*/  FFMA.FTZ R30, R30, UR48, -R46.reuse ;  /* 0x000000301e1e7c23 */ /* 0x100fe2000801082e */
[----:B------:R-:W-:Y:S01]  /*f860*/  FMNMX.FTZ R14, R21, R14, !PT ;  /* 0x0000000e150e7209 */ /* 0x000fe20007810000 */
[--C-:B------:R-:W-:Y:S01]  /*f870*/  FFMA.FTZ R155, R41, UR48, -R46.reuse ;  /* 0x00000030299b7c23 */ /* 0x100fe2000801082e */
[----:B------:R-:W-:Y:S01]  /*f880*/  ISETP.GT.AND P3, PT, R97, 0x40, PT ;  /* 0x000000406100780c */ /* 0x000fe20003f64270 */
[--C-:B------:R-:W-:Y:S01]  /*f890*/  FFMA.FTZ R7, R7, UR48, -R46.reuse ;  /* 0x0000003007077c23 */ /* 0x100fe2000801082e */
[----:B-----5:R-:W-:Y:S01]  /*f8a0*/  FSEL R60, R26, -INF , P2 ;  /* 0xff8000001a3c7808 */ /* 0x020fe20001000000 */
[----:B------:R0:W2:Y:S01]  /*f8b0*/  MUFU.TANH R75, R64 ;  /* 0x00000040004b7308 */ /* 0x0000a20000002400 */
[----:B------:R-:W-:Y:S01]  /*f8c0*/  FMNMX.FTZ R63, R25, R14, !PT ;  /* 0x0000000e193f7209 */ /* 0x000fe20007810000 */
[----:B------:R-:W-:Y:S01]  /*f8d0*/  FFMA.FTZ R26, R53, UR48, -R46 ;  /* 0x00000030351a7c23 */ /* 0x000fe2000801082e */
[----:B------:R-:W-:-:S02]  /*f8e0*/  ISETP.GT.AND P2, PT, R97, 0x41, PT ;  /* 0x000000416100780c */ /* 0x000fc40003f44270 */
[----:B------:R-:W-:Y:S02]  /*f8f0*/  CS2R R100, SRZ ;  /* 0x0000000000647805 */ /* 0x000fe4000001ff00 */
[----:B-1----:R-:W-:Y:S01]  /*f900*/  FSEL R59, R28, -INF , P3 ;  /* 0xff8000001c3b7808 */ /* 0x002fe20001800000 */
[----:B------:R-:W-:Y:S01]  /*f910*/  FFMA.FTZ R28, R49, UR48, -R46 ;  /* 0x00000030311c7c23 */ /* 0x000fe2000801082e */
[----:B------:R-:W-:Y:S01]  /*f920*/  FMNMX.FTZ R14, R60, R63, !PT ;  /* 0x0000003f3c0e7209 */ /* 0x000fe20007810000 */
[----:B------:R1:W4:Y:S01]  /*f930*/  MUFU.TANH R79, R68 ;  /* 0x00000044004f7308 */ /* 0x0003220000002400 */
[----:B------:R-:W-:Y:S02]  /*f940*/  ISETP.GT.AND P3, PT, R97, 0x48, PT ;  /* 0x000000486100780c */ /* 0x000fe40003f64270 */
[----:B------:R-:W-:Y:S02]  /*f950*/  CS2R R94, SRZ ;  /* 0x00000000005e7805 */ /* 0x000fe4000001ff00 */
[----:B---3--:R-:W-:-:S02]  /*f960*/  FSEL R63, R27, -INF , P2 ;  /* 0xff8000001b3f7808 */ /* 0x008fc40001000000 */
[----:B------:R-:W-:Y:S02]  /*f970*/  CS2R R92, SRZ ;  /* 0x00000000005c7805 */ /* 0x000fe4000001ff00 */
[----:B------:R-:W-:Y:S02]  /*f980*/  FMNMX.FTZ R20, R59, R14, !PT ;  /* 0x0000000e3b147209 */ /* 0x000fe40007810000 */
[----:B------:R-:W-:Y:S02]  /*f990*/  CS2R R90, SRZ ;  /* 0x00000000005a7805 */ /* 0x000fe4000001ff00 */
[----:B------:R-:W-:Y:S01]  /*f9a0*/  ISETP.GT.AND P2, PT, R97, 0x49, PT ;  /* 0x000000496100780c */ /* 0x000fe20003f44270 */
[----:B------:R3:W5:Y:S01]  /*f9b0*/  MUFU.TANH R82, R69 ;  /* 0x0000004500527308 */ /* 0x0007620000002400 */
[----:B0-----:R-:W-:Y:S01]  /*f9c0*/  FSEL R64, R62, -INF , P3 ;  /* 0xff8000003e407808 */ /* 0x001fe20001800000 */
[----:B-1----:R-:W-:Y:S01]  /*f9d0*/  FMUL.FTZ R68, R80, UR6 ;  /* 0x0000000650447c20 */ /* 0x002fe20008410000 */
[----:B------:R-:W-:-:S02]  /*f9e0*/  FMNMX.FTZ R27, R63, R20, !PT ;  /* 0x000000143f1b7209 */ /* 0x000fc40007810000 */
[----:B------:R-:W-:Y:S02]  /*f9f0*/  ISETP.GT.AND P3, PT, R97, 0x50, PT ;  /* 0x000000506100780c */ /* 0x000fe40003f64270 */
[----:B------:R-:W-:Y:S01]  /*fa00*/  FSEL R57, R74, -INF , P2 ;  /* 0xff8000004a397808 */ /* 0x000fe20001000000 */
[----:B------:R-:W0:Y:S01]  /*fa10*/  MUFU.TANH R65, R65 ;  /* 0x0000004100417308 */ /* 0x000e220000002400 */
[----:B------:R-:W-:Y:S01]  /*fa20*/  FMNMX.FTZ R20, R64, R27, !PT ;  /* 0x0000001b40147209 */ /* 0x000fe20007810000 */
[----:B---3--:R-:W-:Y:S01]  /*fa30*/  FMUL.FTZ R69, R81, UR6 ;  /* 0x0000000651457c20 */ /* 0x008fe20008410000 */
[----:B------:R-:W-:Y:S02]  /*fa40*/  ISETP.GT.AND P2, PT, R97, 0x51, PT ;  /* 0x000000516100780c */ /* 0x000fe40003f44270 */
[----:B--2---:R-:W-:Y:S02]  /*fa50*/  FSEL R27, R75, -INF , P3 ;  /* 0xff8000004b1b7808 */ /* 0x004fe40001800000 */
[----:B------:R-:W-:Y:S01]  /*fa60*/  FMNMX.FTZ R20, R57, R20, !PT ;  /* 0x0000001439147209 */ /* 0x000fe20007810000 */
[----:B------:R1:W-:Y:S01]  /*fa70*/  MUFU.EX2 R14, R24 ;  /* 0x00000018000e7308 */ /* 0x0003e20000000800 */
[----:B------:R-:W-:-:S02]  /*fa80*/  ISETP.GT.AND P3, PT, R97, 0x58, PT ;  /* 0x000000586100780c */ /* 0x000fc40003f64270 */
[----:B------:R-:W-:Y:S02]  /*fa90*/  FSEL R55, R78, -INF , P2 ;  /* 0xff8000004e377808 */ /* 0x000fe40001000000 */
[----:B------:R-:W-:Y:S02]  /*faa0*/  ISETP.GT.AND P2, PT, R97, 0x59, PT ;  /* 0x000000596100780c */ /* 0x000fe40003f44270 */
[----:B----4-:R-:W-:Y:S01]  /*fab0*/  FSEL R53, R79, -INF , P3 ;  /* 0xff8000004f357808 */ /* 0x010fe20001800000 */
[----:B------:R-:W2:Y:S01]  /*fac0*/  MUFU.TANH R72, R72 ;  /* 0x0000004800487308 */ /* 0x000ea20000002400 */
[----:B-1----:R-:W-:Y:S02]  /*fad0*/  FMNMX.FTZ R24, R27, R20, !PT ;  /* 0x000000141b187209 */ /* 0x002fe40007810000 */
[----:B------:R-:W-:Y:S02]  /*fae0*/  ISETP.GT.AND P3, PT, R97, 0x60, PT ;  /* 0x000000606100780c */ /* 0x000fe40003f64270 */
[----:B------:R-:W-:-:S02]  /*faf0*/  FMNMX.FTZ R24, R55, R24, !PT ;  /* 0x0000001837187209 */ /* 0x000fc40007810000 */
[----:B-----5:R-:W-:Y:S01]  /*fb00*/  FSEL R62, R82, -INF , P2 ;  /* 0xff800000523e7808 */ /* 0x020fe20001000000 */
[----:B------:R-:W1:Y:S01]  /*fb10*/  MUFU.TANH R66, R66 ;  /* 0x0000004200427308 */ /* 0x000e620000002400 */
[----:B------:R-:W-:Y:S02]  /*fb20*/  FMNMX.FTZ R67, R53, R24, !PT ;  /* 0x0000001835437209 */ /* 0x000fe40007810000 */
[----:B------:R-:W-:Y:S02]  /*fb30*/  ISETP.GT.AND P2, PT, R97, 0x61, PT ;  /* 0x000000616100780c */ /* 0x000fe40003f44270 */
[----:B0-----:R-:W-:Y:S02]  /*fb40*/  FSEL R51, R65, -INF , P3 ;  /* 0xff80000041337808 */ /* 0x001fe40001800000 */
[----:B------:R-:W-:Y:S01]  /*fb50*/  FMNMX.FTZ R24, R62, R67, !PT ;  /* 0x000000433e187209 */ /* 0x000fe20007810000 */
[----:B------:R-:W0:Y:S01]  /*fb60*/  MUFU.TANH R68, R68 ;  /* 0x0000004400447308 */ /* 0x000e220000002400 */
[----:B------:R-:W-:-:S02]  /*fb70*/  ISETP.GT.AND P3, PT, R97, 0x68, PT ;  /* 0x000000686100780c */ /* 0x000fc40003f64270 */
[----:B------:R-:W-:Y:S02]  /*fb80*/  FSEL R65, R83, -INF , P2 ;  /* 0xff80000053417808 */ /* 0x000fe40001000000 */
[C---:B------:R-:W-:Y:S02]  /*fb90*/  ISETP.GT.AND P2, PT, R97.reuse, 0x69, PT ;  /* 0x000000696100780c */ /* 0x040fe40003f44270 */
[----:B--2---:R-:W-:Y:S01]  /*fba0*/  FSEL R49, R72, -INF , P3 ;  /* 0xff80000048317808 */ /* 0x004fe20001800000 */
[----:B------:R-:W2:Y:S01]  /*fbb0*/  MUFU.TANH R69, R69 ;  /* 0x0000004500457308 */ /* 0x000ea20000002400 */
[C---:B------:R-:W-:Y:S02]  /*fbc0*/  ISETP.GT.AND P3, PT, R97.reuse, 0x70, PT ;  /* 0x000000706100780c */ /* 0x040fe40003f64270 */
[----:B-1----:R-:W-:Y:S02]  /*fbd0*/  FSEL R66, R66, -INF , P2 ;  /* 0xff80000042427808 */ /* 0x002fe40001000000 */
[----:B------:R-:W-:-:S03]  /*fbe0*/  ISETP.GT.AND P2, PT, R97, 0x71, PT ;  /* 0x000000716100780c */ /* 0x000fc60003f44270 */
[----:B------:R1:W-:Y:S01]  /*fbf0*/  MUFU.EX2 R20, R26 ;  /* 0x0000001a00147308 */ /* 0x0003e20000000800 */
[----:B0-----:R-:W-:Y:S02]  /*fc00*/  FSEL R47, R68, -INF , P3 ;  /* 0xff800000442f7808 */ /* 0x001fe40001800000 */
[----:B------:R-:W-:-:S05]  /*fc10*/  ISETP.GT.AND P3, PT, R97, 0x78, PT ;  /* 0x000000786100780c */ /* 0x000fca0003f64270 */
[----:B------:R-:W0:Y:S01]  /*fc20*/  MUFU.TANH R70, R70 ;  /* 0x0000004600467308 */ /* 0x000e220000002400 */
[----:B-1----:R-:W-:-:S04]  /*fc30*/  FMNMX.FTZ R26, R51, R24, !PT ;  /* 0x00000018331a7209 */ /* 0x002fc80007810000 */
[----:B------:R-:W-:-:S03]  /*fc40*/  FMNMX.FTZ R26, R65, R26, !PT ;  /* 0x0000001a411a7209 */ /* 0x000fc60007810000 */
[----:B------:R-:W1:Y:S01]  /*fc50*/  MUFU.TANH R71, R71 ;  /* 0x0000004700477308 */ /* 0x000e620000002400 */
[----:B------:R-:W-:-:S04]  /*fc60*/  FMNMX.FTZ R67, R49, R26, !PT ;  /* 0x0000001a31437209 */ /* 0x000fc80007810000 */
[----:B------:R-:W-:Y:S02]  /*fc70*/  FMNMX.FTZ R26, R66, R67, !PT ;  /* 0x00000043421a7209 */ /* 0x000fe40007810000 */
[----:B--2---:R-:W-:Y:S01]  /*fc80*/  FSEL R67, R69, -INF , P2 ;  /* 0xff80000045437808 */ /* 0x004fe20001000000 */
[----:B------:R2:W-:Y:S01]  /*fc90*/  MUFU.EX2 R24, R28 ;  /* 0x0000001c00187308 */ /* 0x0005e20000000800 */
[----:B------:R-:W-:Y:S02]  /*fca0*/  FMNMX.FTZ R26, R47, R26, !PT ;  /* 0x0000001a2f1a7209 */ /* 0x000fe40007810000 */
[----:B------:R-:W-:Y:S02]  /*fcb0*/  ISETP.GT.AND P2, PT, R97, 0x79, PT ;  /* 0x000000796100780c */ /* 0x000fe40003f44270 */
[----:B------:R-:W-:Y:S02]  /*fcc0*/  CS2R R96, SRZ ;  /* 0x0000000000607805 */ /* 0x000fe4000001ff00 */
[----:B------:R-:W-:Y:S01]  /*fcd0*/  FMNMX.FTZ R26, R67, R26, !PT ;  /* 0x0000001a431a7209 */ /* 0x000fe20007810000 */
[----:B------:R-:W-:Y:S01]  /*fce0*/  MUFU.EX2 R181, R181 ;  /* 0x000000b500b57308 */ /* 0x000fe20000000800 */
[----:B--2---:R-:W-:Y:S01]  /*fcf0*/  FFMA.FTZ R28, R45, UR48, -R46 ;  /* 0x000000302d1c7c23 */ /* 0x004fe2000801082e */
[----:B0-----:R-:W-:-:S02]  /*fd00*/  FSEL R45, R70, -INF , P3 ;  /* 0xff800000462d7808 */ /* 0x001fc40001800000 */
[----:B-1----:R-:W-:Y:S02]  /*fd10*/  FSEL R68, R71, -INF , P2 ;  /* 0xff80000047447808 */ /* 0x002fe40001000000 */
[----:B------:R-:W-:Y:S02]  /*fd20*/  FMNMX.FTZ R33, R45, R26, !PT ;  /* 0x0000001a2d217209 */ /* 0x000fe40007810000 */
[----:B------:R0:W1:Y:S02]  /*fd30*/  MUFU.EX2 R8, R99 ;  /* 0x0000006300087308 */ /* 0x0000640000000800 */
[----:B------:R-:W-:-:S05]  /*fd40*/  FMNMX.FTZ R33, R68, R33, !PT ;  /* 0x0000002144217209 */ /* 0x000fca0007810000 */
[----:B------:R-:W2:Y:S01]  /*fd50*/  SHFL.BFLY PT, R26, R33, 0x2, 0x1f ;  /* 0x0c401f00211a7f89 */ /* 0x000ea200000e0000 */
[----:B------:R-:W-:Y:S01]  /*fd60*/  MUFU.EX2 R183, R183 ;  /* 0x000000b700b77308 */ /* 0x000fe20000000800 */
[----:B0-----:R-:W-:-:S07]  /*fd70*/  CS2R R98, SRZ ;  /* 0x0000000000627805 */ /* 0x001fce000001ff00 */
[----:B------:R-:W-:Y:S08]  /*fd80*/  MUFU.EX2 R6, R6 ;  /* 0x0000000600067308 */ /* 0x000ff00000000800 */
[----:B------:R-:W-:Y:S01]  /*fd90*/  MUFU.EX2 R177, R177 ;  /* 0x000000b100b17308 */ /* 0x000fe20000000800 */
[----:B--2---:R-:W-:-:S07]  /*fda0*/  FMNMX.FTZ R37, R33, R26, !PT ;  /* 0x0000001a21257209 */ /* 0x004fce0007810000 */
[----:B------:R-:W-:Y:S01]  /*fdb0*/  MUFU.EX2 R10, R10 ;  /* 0x0000000a000a7308 */ /* 0x000fe20000000800 */
[----:B------:R-:W0:Y:S07]  /*fdc0*/  SHFL.BFLY PT, R26, R37, 0x1, 0x1f ;  /* 0x0c201f00251a7f89 */ /* 0x000e2e00000e0000 */
[----:B------:R-:W-:Y:S08]  /*fdd0*/  MUFU.EX2 R179, R179 ;  /* 0x000000b300b37308 */ /* 0x000ff00000000800 */
[----:B------:R-:W-:Y:S08]  /*fde0*/  MUFU.EX2 R12, R12 ;  /* 0x0000000c000c7308 */ /* 0x000ff00000000800 */
[----:B------:R-:W-:Y:S01]  /*fdf0*/  MUFU.EX2 R173, R173 ;  /* 0x000000ad00ad7308 */ /* 0x000fe20000000800 */
[----:B0-----:R-:W-:-:S02]  /*fe00*/  FMNMX.FTZ R26, R37, R26, !PT ;  /* 0x0000001a251a7209 */ /* 0x001fc40007810000 */
[----:B------:R-:W0:Y:S02]  /*fe10*/  @P1 LDC R37, c[0x0][0x44c] ;  /* 0x00011300ff251b82 */ /* 0x000e240000000800 */
[C---:B------:R-:W-:Y:S01]  /*fe20*/  FSETP.NEU.FTZ.AND P2, PT, R26.reuse, -INF , PT ;  /* 0xff8000001a00780b */ /* 0x040fe20003f5d000 */
[----:B------:R-:W-:Y:S02]  /*fe30*/  FMUL.FTZ R29, R26, UR48 ;  /* 0x000000301a1d7c20 */ /* 0x000fe40008410000 */
[----:B------:R-:W-:Y:S03]  /*fe40*/  MUFU.EX2 R175, R175 ;  /* 0x000000af00af7308 */ /* 0x000fe60000000800 */
[----:B------:R-:W-:-:S05]  /*fe50*/  FSEL R42, R29, RZ, P2 ;  /* 0x000000ff1d2a7208 */ /* 0x000fca0001000000 */
[----:B------:R-:W-:Y:S01]  /*fe60*/  MUFU.EX2 R169, R169 ;  /* 0x000000a900a97308 */ /* 0x000fe20000000800 */
[--C-:B------:R-:W-:Y:S01]  /*fe70*/  FFMA.FTZ R180, R48, UR48, -R42.reuse ;  /* 0x0000003030b47c23 */ /* 0x100fe2000801082a */
[--C-:B------:R-:W-:Y:S01]  /*fe80*/  FFMA.FTZ R29, R61, UR48, -R42.reuse ;  /* 0x000000303d1d7c23 */ /* 0x100fe2000801082a */
[----:B------:R-:W2:Y:S01]  /*fe90*/  @P1 LDC R48, c[0x0][0x450] ;  /* 0x00011400ff301b82 */ /* 0x000ea20000000800 */
[--C-:B------:R-:W-:Y:S01]  /*fea0*/  FFMA.FTZ R182, R5, UR48, -R42.reuse ;  /* 0x0000003005b67c23 */ /* 0x100fe2000801082a */
[--C-:B------:R-:W-:Y:S01]  /*feb0*/  FFMA.FTZ R3, R3, UR48, -R42.reuse ;  /* 0x0000003003037c23 */ /* 0x100fe2000801082a */
[--C-:B------:R-:W-:Y:S01]  /*fec0*/  FFMA.FTZ R176, R50, UR48, -R42.reuse ;  /* 0x0000003032b07c23 */ /* 0x100fe2000801082a */
[----:B------:R-:W-:Y:S01]  /*fed0*/  IMAD.U32 R5, RZ, RZ, UR38 ;  /* 0x00000026ff057e24 */ /* 0x000fe2000f8e00ff */
[----:B------:R-:W-:Y:S01]  /*fee0*/  MUFU.EX2 R180, R180 ;  /* 0x000000b400b47308 */ /* 0x000fe20000000800 */
[--C-:B------:R-:W-:Y:S01]  /*fef0*/  FFMA.FTZ R9, R9, UR48, -R42.reuse ;  /* 0x0000003009097c23 */ /* 0x100fe2000801082a */
[--C-:B------:R-:W-:Y:S01]  /*ff00*/  FFMA.FTZ R178, R11, UR48, -R42.reuse ;  /* 0x000000300bb27c23 */ /* 0x100fe2000801082a */
[----:B------:R-:W-:Y:S01]  /*ff10*/  FFMA.FTZ R11, R52, UR48, -R42 ;  /* 0x00000030340b7c23 */ /* 0x000fe2000801082a */
[----:B------:R-:W-:Y:S01]  /*ff20*/  PRMT R0, R5, 0x654, R0 ;  /* 0x0000065405007816 */ /* 0x000fe20000000000 */
[----:B0-----:R-:W-:-:S04]  /*ff30*/  @P1 IMAD.HI.U32 R37, R192, R37, RZ ;  /* 0x00000025c0251227 */ /* 0x001fc800078e00ff */
[--C-:B------:R-:W-:Y:S01]  /*ff40*/  FFMA.FTZ R172, R54, UR48, -R42.reuse ;  /* 0x0000003036ac7c23 */ /* 0x100fe2000801082a */
[--C-:B------:R-:W-:Y:S01]  /*ff50*/  FFMA.FTZ R13, R13, UR48, -R42.reuse ;  /* 0x000000300d0d7c23 */ /* 0x100fe2000801082a */
[----:B------:R-:W0:Y:S01]  /*ff60*/  MUFU.EX2 R29, R29 ;  /* 0x0000001d001d7308 */ /* 0x000e220000000800 */
[----:B------:R1:W-:Y:S01]  /*ff70*/  SYNCS.ARRIVE.TRANS64.RED.A1T0 RZ, [R0+URZ], RZ ;  /* 0x000000ff00ff79a7 */ /* 0x0003e2000810043f */
[--C-:B------:R-:W-:Y:S01]  /*ff80*/  FFMA.FTZ R174, R15, UR48, -R42.reuse ;  /* 0x000000300fae7c23 */ /* 0x100fe2000801082a */
[--C-:B------:R-:W-:Y:S01]  /*ff90*/  FFMA.FTZ R15, R56, UR48, -R42.reuse ;  /* 0x00000030380f7c23 */ /* 0x100fe2000801082a */
[--C-:B------:R-:W-:Y:S01]  /*ffa0*/  FFMA.FTZ R168, R58, UR48, -R42.reuse ;  /* 0x000000303aa87c23 */ /* 0x100fe2000801082a */
[--C-:B------:R-:W-:Y:S01]  /*ffb0*/  FFMA.FTZ R33, R21, UR48, -R42.reuse ;  /* 0x0000003015217c23 */ /* 0x100fe2000801082a */
[--C-:B------:R-:W-:Y:S01]  /*ffc0*/  FFMA.FTZ R170, R25, UR48, -R42.reuse ;  /* 0x0000003019aa7c23 */ /* 0x100fe2000801082a */
[----:B------:R-:W-:Y:S01]  /*ffd0*/  FFMA.FTZ R21, R60, UR48, -R42 ;  /* 0x000000303c157c23 */ /* 0x000fe2000801082a */
[----:B------:R-:W3:Y:S01]  /*ffe0*/  MUFU.EX2 R182, R182 ;  /* 0x000000b600b67308 */ /* 0x000ee20000000800 */
[----:B-1----:R-:W-:Y:S01]  /*fff0*/  FADD.FTZ R0, R181, R8 ;  /* 0x00000008b5007221 */ /* 0x002fe20000010000 */
[--C-:B------:R-:W-:Y:S01]  /*10000*/  FFMA.FTZ R164, R59, UR48, -R42.reuse ;  /* 0x000000303ba47c23 */ /* 0x100fe2000801082a */
[----:B--2---:R-:W-:Y:S01]  /*10010*/  @P1 SHF.R.U32.HI R35, RZ, R48, R37 ;  /* 0x00000030ff231219 */ /* 0x004fe20000011625 */
[--C-:B------:R-:W-:Y:S01]  /*10020*/  FFMA.FTZ R25, R63, UR48, -R42.reuse ;  /* 0x000000303f197c23 */ /* 0x100fe2000801082a */
[--C-:B------:R-:W-:Y:S01]  /*10030*/  FFMA.FTZ R166, R64, UR48, -R42.reuse ;  /* 0x0000003040a67c23 */ /* 0x100fe2000801082a */
[----:B------:R-:W-:Y:S01]  /*10040*/  FFMA.FTZ R57, R57, UR48, -R42 ;  /* 0x0000003039397c23 */ /* 0x000fe2000801082a */
[----:B------:R-:W-:Y:S01]  /*10050*/  IADD3 R37, R35, R195, -R194 ;  /* 0x000000c323257210 */ /* 0x000fe20007ffe8c2 */
[----:B------:R-:W1:Y:S01]  /*10060*/  MUFU.EX2 R3, R3 ;  /* 0x0000000300037308 */ /* 0x000e620000000800 */
[----:B0-----:R-:W-:Y:S01]  /*10070*/  FADD.FTZ R5, R180, R29 ;  /* 0x0000001db4057221 */ /* 0x001fe20000010000 */
[--C-:B------:R-:W-:Y:S01]  /*10080*/  FFMA.FTZ R27, R27, UR48, -R42.reuse ;  /* 0x000000301b1b7c23 */ /* 0x100fe2000801082a */
[----:B------:R-:W-:Y:S01]  /*10090*/  SHF.R.S32.HI R48, RZ, 0x1f, R37 ;  /* 0x0000001fff307819 */ /* 0x000fe20000011425 */
[--C-:B------:R-:W-:Y:S01]  /*100a0*/  FFMA.FTZ R55, R55, UR48, -R42.reuse ;  /* 0x0000003037377c23 */ /* 0x100fe2000801082a */
[--C-:B------:R-:W-:Y:S01]  /*100b0*/  FFMA.FTZ R53, R53, UR48, -R42.reuse ;  /* 0x0000003035357c23 */ /* 0x100fe2000801082a */
[----:B------:R-:W-:Y:S01]  /*100c0*/  F2FP.F16.F32.PACK_AB R180, R29, R180 ;  /* 0x000000b41db4723e */ /* 0x000fe200000000ff */
[----:B------:R-:W-:Y:S01]  /*100d0*/  FFMA.FTZ R62, R62, UR48, -R42 ;  /* 0x000000303e3e7c23 */ /* 0x000fe2000801082a */
[----:B------:R-:W0:Y:S01]  /*100e0*/  MUFU.EX2 R176, R176 ;  /* 0x000000b000b07308 */ /* 0x000e220000000800 */
[----:B---3--:R-:W-:Y:S01]  /*100f0*/  FADD.FTZ R46, R182, R5 ;  /* 0x00000005b62e7221 */ /* 0x008fe20000010000 */
[----:B------:R-:W-:Y:S01]  /*10100*/  FADD.FTZ R5, R183, R0 ;  /* 0x00000000b7057221 */ /* 0x000fe20000010000 */
[C---:B------:R-:W-:Y:S01]  /*10110*/  F2FP.F16.F32.PACK_AB R183, R6.reuse, R183 ;  /* 0x000000b706b7723e */ /* 0x040fe200000000ff */
[--C-:B------:R-:W-:Y:S01]  /*10120*/  FFMA.FTZ R51, R51, UR48, -R42.reuse ;  /* 0x0000003033337c23 */ /* 0x100fe2000801082a */
[--C-:B------:R-:W-:Y:S01]  /*10130*/  FFMA.FTZ R65, R65, UR48, -R42.reuse ;  /* 0x0000003041417c23 */ /* 0x100fe2000801082a */
[----:B------:R-:W-:Y:S01]  /*10140*/  FADD.FTZ R0, R6, R5 ;  /* 0x0000000506007221 */ /* 0x000fe20000010000 */
[----:B------:R-:W-:Y:S01]  /*10150*/  FFMA.FTZ R49, R49, UR48, -R42 ;  /* 0x0000003031317c23 */ /* 0x000fe2000801082a */
[----:B------:R-:W2:Y:S01]  /*10160*/  MUFU.EX2 R9, R9 ;  /* 0x0000000900097308 */ /* 0x000ea20000000800 */
[----:B-1----:R-:W-:Y:S01]  /*10170*/  FADD.FTZ R35, R3, R46 ;  /* 0x0000002e03237221 */ /* 0x002fe20000010000 */
[----:B------:R-:W-:Y:S01]  /*10180*/  FADD.FTZ R5, R177, R0 ;  /* 0x00000000b1057221 */ /* 0x000fe20000010000 */
[----:B------:R-:W-:Y:S01]  /*10190*/  F2FP.F16.F32.PACK_AB R182, R3, R182 ;  /* 0x000000b603b6723e */ /* 0x000fe200000000ff */
[--C-:B------:R-:W-:Y:S01]  /*101a0*/  FFMA.FTZ R66, R66, UR48, -R42.reuse ;  /* 0x0000003042427c23 */ /* 0x100fe2000801082a */
[--C-:B------:R-:W-:Y:S01]  /*101b0*/  FFMA.FTZ R47, R47, UR48, -R42.reuse ;  /* 0x000000302f2f7c23 */ /* 0x100fe2000801082a */
[----:B------:R-:W-:Y:S01]  /*101c0*/  FADD.FTZ R0, R10, R5 ;  /* 0x000000050a007221 */ /* 0x000fe20000010000 */
[----:B------:R-:W-:Y:S01]  /*101d0*/  FFMA.FTZ R67, R67, UR48, -R42 ;  /* 0x0000003043437c23 */ /* 0x000fe2000801082a */
[----:B------:R-:W1:Y:S01]  /*101e0*/  MUFU.EX2 R178, R178 ;  /* 0x000000b200b27308 */ /* 0x000e620000000800 */
[----:B0-----:R-:W-:Y:S01]  /*101f0*/  FADD.FTZ R46, R176, R35 ;  /* 0x00000023b02e7221 */ /* 0x001fe20000010000 */
[----:B------:R-:W-:Y:S01]  /*10200*/  FADD.FTZ R5, R179, R0 ;  /* 0x00000000b3057221 */ /* 0x000fe20000010000 */
[--C-:B------:R-:W-:Y:S01]  /*10210*/  FFMA.FTZ R45, R45, UR48, -R42.reuse ;  /* 0x000000302d2d7c23 */ /* 0x100fe2000801082a */
[----:B------:R-:W-:Y:S01]  /*10220*/  F2FP.F16.F32.PACK_AB R181, R8, R181 ;  /* 0x000000b508b5723e */ /* 0x000fe200000000ff */
[----:B------:R-:W-:Y:S01]  /*10230*/  FFMA.FTZ R42, R68, UR48, -R42 ;  /* 0x00000030442a7c23 */ /* 0x000fe2000801082a */
[C---:B------:R-:W-:Y:S01]  /*10240*/  FADD.FTZ R0, R12.reuse, R5 ;  /* 0x000000050c007221 */ /* 0x040fe20000010000 */
[----:B------:R-:W-:Y:S01]  /*10250*/  F2FP.F16.F32.PACK_AB R179, R12, R179 ;  /* 0x000000b30cb3723e */ /* 0x000fe200000000ff */
[----:B------:R-:W0:Y:S01]  /*10260*/  MUFU.EX2 R11, R11 ;  /* 0x0000000b000b7308 */ /* 0x000e220000000800 */
[----:B--2---:R-:W-:Y:S01]  /*10270*/  FADD.FTZ R35, R9, R46 ;  /* 0x0000002e09237221 */ /* 0x004fe20000010000 */
[----:B------:R-:W-:Y:S01]  /*10280*/  FADD.FTZ R5, R173, R0 ;  /* 0x00000000ad057221 */ /* 0x000fe20000010000 */
[----:B------:R-:W-:-:S02]  /*10290*/  F2FP.F16.F32.PACK_AB R176, R9, R176 ;  /* 0x000000b009b0723e */ /* 0x000fc400000000ff */
[----:B------:R-:W-:Y:S01]  /*102a0*/  IADD3 R12, R88, -0x2, RZ ;  /* 0xfffffffe580c7810 */ /* 0x000fe20007ffe0ff */
[----:B------:R-:W-:Y:S01]  /*102b0*/  FADD.FTZ R0, R14, R5 ;  /* 0x000000050e007221 */ /* 0x000fe20000010000 */
[----:B------:R-:W-:Y:S01]  /*102c0*/  F2FP.F16.F32.PACK_AB R177, R10, R177 ;  /* 0x000000b10ab1723e */ /* 0x000fe200000000ff */
[----:B------:R-:W2:Y:S01]  /*102d0*/  MUFU.EX2 R172, R172 ;  /* 0x000000ac00ac7308 */ /* 0x000ea20000000800 */
[----:B-1----:R-:W-:Y:S01]  /*102e0*/  FADD.FTZ R46, R178, R35 ;  /* 0x00000023b22e7221 */ /* 0x002fe20000010000 */
[----:B------:R-:W-:Y:S01]  /*102f0*/  FADD.FTZ R5, R175, R0 ;  /* 0x00000000af057221 */ /* 0x000fe20000010000 */
[----:B------:R-:W-:Y:S02]  /*10300*/  F2FP.F16.F32.PACK_AB R173, R14, R173 ;  /* 0x000000ad0ead723e */ /* 0x000fe400000000ff */
[----:B------:R-:W-:Y:S02]  /*10310*/  CS2R R88, SRZ ;  /* 0x0000000000587805 */ /* 0x000fe4000001ff00 */
[C---:B------:R-:W-:Y:S01]  /*10320*/  F2FP.F16.F32.PACK_AB R175, R20.reuse, R175 ;  /* 0x000000af14af723e */ /* 0x040fe200000000ff */
[----:B------:R-:W-:Y:S01]  /*10330*/  FADD.FTZ R0, R20, R5 ;  /* 0x0000000514007221 */ /* 0x000fe20000010000 */
[----:B------:R-:W-:Y:S01]  /*10340*/  LEA.HI R5, R48, R37, RZ, 0x7 ;  /* 0x0000002530057211 */ /* 0x000fe200078f38ff */
        /* <DEDUP_REMOVED lines=14> */
[----:B-1----:R-:W-:Y:S01]  /*10430*/  FADD.FTZ R46, R168, R35 ;  /* 0x00000023a82e7221 */ /* 0x002fe20000010000 */
[----:B------:R-:W-:Y:S01]  /*10440*/  FADD.FTZ R35, R169, R0 ;  /* 0x00000000a9237221 */ /* 0x000fe20000010000 */
[----:B------:R-:W-:-:S03]  /*10450*/  F2FP.F16.F32.PACK_AB R169, R24, R169 ;  /* 0x000000a918a9723e */ /* 0x000fc600000000ff */
[----:B------:R-:W-:Y:S02]  /*10460*/  FADD.FTZ R0, R24, R35 ;  /* 0x0000002318007221 */ /* 0x000fe40000010000 */
        /* <DEDUP_REMOVED lines=83> */
[----:B------:R0:W1:Y:S08]  /*109a0*/  MUFU.EX2 R6, R7 ;  /* 0x0000000700067308 */ /* 0x0000700000000800 */
[----:B------:R-:W3:Y:S01]  /*109b0*/  MUFU.EX2 R42, R42 ;  /* 0x0000002a002a7308 */ /* 0x000ee20000000800 */
[----:B0-----:R-:W-:Y:S01]  /*109c0*/  FADD.FTZ R7, R155, R8 ;  /* 0x000000089b077221 */ /* 0x001fe20000010000 */
[----:B--2---:R-:W-:-:S03]  /*109d0*/  FADD.FTZ R3, R45, R0 ;  /* 0x000000002d037221 */ /* 0x004fc60000010000 */
[C---:B-1----:R-:W-:Y:S01]  /*109e0*/  FADD.FTZ R0, R6.reuse, R7 ;  /* 0x0000000706007221 */ /* 0x042fe20000010000 */
[----:B------:R-:W-:Y:S02]  /*109f0*/  F2FP.F16.F32.PACK_AB R155, R6, R155 ;  /* 0x0000009b069b723e */ /* 0x000fe400000000ff */
[----:B------:R-:W-:-:S04]  /*10a00*/  SHF.R.S32.HI R6, RZ, 0x7, R5 ;  /* 0x00000007ff067819 */ /* 0x000fc80000011405 */
[----:B------:R-:W-:Y:S01]  /*10a10*/  VIMNMX R5, R199, R6, !PT ;  /* 0x00000006c7057248 */ /* 0x000fe20007fe0100 */
[C---:B---3--:R-:W-:Y:S01]  /*10a20*/  FADD.FTZ R3, R42.reuse, R3 ;  /* 0x000000032a037221 */ /* 0x048fe20000010000 */
[----:B------:R-:W-:Y:S02]  /*10a30*/  F2FP.F16.F32.PACK_AB R154, R42, R45 ;  /* 0x0000002d2a9a723e */ /* 0x000fe400000000ff */
[----:B------:R-:W-:-:S13]  /*10a40*/  ISETP.GE.AND P2, PT, R12, R5, PT ;  /* 0x000000050c00720c */ /* 0x000fda0003f46270 */
[----:B------:R-:W-:Y:S05]  /*10a50*/  @!P2 BRA `(.L_x_9555) ;  /* 0x0000003000eca947 */ /* 0x000fea0003800000 */
[----:B------:R-:W-:Y:S01]  /*10a60*/  IMAD.MOV.U32 R10, RZ, RZ, R31 ;  /* 0x000000ffff0a7224 */ /* 0x000fe200078e001f */
[----:B------:R-:W-:Y:S01]  /*10a70*/  MOV R13, R186 ;  /* 0x000000ba000d7202 */ /* 0x000fe20000000f00 */
[----:B------:R-:W-:Y:S02]  /*10a80*/  IMAD.MOV.U32 R11, RZ, RZ, R26 ;  /* 0x000000ffff0b7224 */ /* 0x000fe400078e001a */
[----:B------:R-:W-:Y:S02]  /*10a90*/  IMAD.MOV.U32 R6, RZ, RZ, R189 ;  /* 0x000000ffff067224 */ /* 0x000fe400078e00bd */
[----:B------:R-:W-:-:S07]  /*10aa0*/  IMAD.MOV.U32 R151, RZ, RZ, RZ ;  /* 0x000000ffff977224 */ /* 0x000fce00078e00ff */
.L_x_9567:
        /* <DEDUP_REMOVED lines=8> */
.L_x_9557:
        /* <DEDUP_REMOVED lines=8> */
.L_x_9558:
[----:B------:R-:W-:Y:S04]  /*10bb0*/  BSSY B0, `(.L_x_9556) ;  /* 0x0000004000007945 */ /* 0x000fe80003800000 */
[----:B-1----:R-:W-:Y:S05]  /*10bc0*/  @P3 BRA `(.L_x_9559) ;  /* 0x0000000000083947 */ /* 0x002fea0003800000 */
[----:B------:R-:W1:Y:S02]  /*10bd0*/  SYNCS.PHASECHK.TRANS64.TRYWAIT P3, [R7+URZ+0x28830], R8 ;  /* 0x02883008070075a7 */ /* 0x000e64000806017f */
[----:B-1----:R-:W-:Y:S05]  /*10be0*/  @!P3 BRA `(.L_x_9560) ;  /* 0x0000013000e4b947 */ /* 0x002fea0003800000 */
.L_x_9559:
[----:B------:R-:W-:Y:S05]  /*10bf0*/  BSYNC B0 ;  /* 0x0000000000007941 */ /* 0x000fea0003800000 */
.L_x_9556:
[----:B01----:R-:W0:Y:S01]  /*10c00*/  S2R R7, SR_TID.X ;  /* 0x0000000000077919 */ /* 0x003e220000002100 */
[----:B------:R-:W-:Y:S01]  /*10c10*/  IADD3 R186, R13, 0x1, RZ ;  /* 0x000000010dba7810 */ /* 0x000fe20007ffe0ff */
[----:B------:R-:W-:Y:S05]  /*10c20*/  WARPSYNC.ALL ;  /* 0x0000000000007948 */ /* 0x000fea0003800000 */
[C---:B------:R-:W-:Y:S01]  /*10c30*/  ISETP.NE.AND P3, PT, R186.reuse, 0x2, PT ;  /* 0x00000002ba00780c */ /* 0x040fe20003f65270 */
[----:B------:R-:W-:Y:S01]  /*10c40*/  IMAD.MOV.U32 R9, RZ, RZ, 0x40000040 ;  /* 0x40000040ff097424 */ /* 0x000fe200078e00ff */
[----:B------:R-:W-:Y:S01]  /*10c50*/  MOV R25, 0x40000040 ;  /* 0x4000004000197802 */ /* 0x000fe20000000f00 */
[----:B------:R-:W-:Y:S01]  /*10c60*/  IMAD.MOV.U32 R21, RZ, RZ, 0x40000040 ;  /* 0x40000040ff157424 */ /* 0x000fe200078e00ff */
[----:B------:R-:W-:Y:S01]  /*10c70*/  SEL R186, R186, RZ, P3 ;  /* 0x000000ffbaba7207 */ /* 0x000fe20001800000 */
[----:B------:R-:W-:Y:S01]  /*10c80*/  IMAD.MOV.U32 R15, RZ, RZ, 0x40000040 ;  /* 0x40000040ff0f7424 */ /* 0x000fe200078e00ff */
[----:B------:R-:W-:-:S02]  /*10c90*/  R2UR UR7, R9 ;  /* 0x00000000090772ca */ /* 0x000fc400000e0000 */
[C---:B------:R-:W-:Y:S01]  /*10ca0*/  R2UR UR15, R25.reuse ;  /* 0x00000000190f72ca */ /* 0x040fe200000e0000 */
[----:B------:R-:W-:Y:S01]  /*10cb0*/  IMAD R8, R186, 0x800, R4 ;  /* 0x00000800ba087824 */ /* 0x000fe200078e0204 */
[----:B------:R-:W-:Y:S02]  /*10cc0*/  R2UR UR31, R25 ;  /* 0x00000000191f72ca */ /* 0x000fe400000e0000 */
[----:B------:R-:W-:Y:S01]  /*10cd0*/  R2UR UR11, R21 ;  /* 0x00000000150b72ca */ /* 0x000fe200000e0000 */
[C---:B------:R-:W-:Y:S01]  /*10ce0*/  VIADD R20, R8.reuse, 0x2 ;  /* 0x0000000208147836 */ /* 0x040fe20000000000 */
[C---:B------:R-:W-:Y:S01]  /*10cf0*/  IADD3 R24, R8.reuse, 0x4, RZ ;  /* 0x0000000408187810 */ /* 0x040fe20007ffe0ff */
[C---:B------:R-:W-:Y:S01]  /*10d00*/  VIADD R14, R8.reuse, 0x6 ;  /* 0x00000006080e7836 */ /* 0x040fe20000000000 */
[----:B------:R-:W-:Y:S02]  /*10d10*/  R2UR UR6, R8 ;  /* 0x00000000080672ca */ /* 0x000fe400000e0000 */
[----:B------:R-:W-:-:S02]  /*10d20*/  R2UR UR14, R24 ;  /* 0x00000000180e72ca */ /* 0x000fc400000e0000 */
[----:B------:R-:W-:Y:S02]  /*10d30*/  IADD3 R24, R8, 0x404, RZ ;  /* 0x0000040408187810 */ /* 0x000fe40007ffe0ff */
[----:B------:R-:W-:Y:S01]  /*10d40*/  R2UR UR10, R20 ;  /* 0x00000000140a72ca */ /* 0x000fe200000e0000 */
[----:B------:R-:W-:Y:S01]  /*10d50*/  VIADD R20, R8, 0x400 ;  /* 0x0000040008147836 */ /* 0x000fe20000000000 */
[----:B------:R-:W-:Y:S02]  /*10d60*/  R2UR UR30, R24 ;  /* 0x00000000181e72ca */ /* 0x000fe400000e0000 */
[----:B0-----:R-:W-:Y:S02]  /*10d70*/  SHF.R.U32.HI R7, RZ, 0x7, R7 ;  /* 0x00000007ff077819 */ /* 0x001fe40000011607 */
[----:B------:R-:W-:Y:S01]  /*10d80*/  R2UR UR18, R14 ;  /* 0x000000000e1272ca */ /* 0x000fe200000e0000 */
[----:B------:R-:W-:Y:S01]  /*10d90*/  VIADD R14, R8, 0x402 ;  /* 0x00000402080e7836 */ /* 0x000fe20000000000 */
        /* <DEDUP_REMOVED lines=37> */
.L_x_9562:
[----:B------:R-:W-:Y:S01]  /*10ff0*/  SHF.L.U32 R6, R6, 0x1f, RZ ;  /* 0x0000001f06067819 */ /* 0x000fe200000006ff */
[----:B------:R-:W-:-:S04]  /*11000*/  IMAD R7, R13, 0x8, R18 ;  /* 0x000000080d077824 */ /* 0x000fc800078e0212 */
[----:B------:R0:W1:Y:S01]  /*11010*/  SYNCS.PHASECHK.TRANS64.TRYWAIT P2, [R7+URZ+0x28850], R6 ;  /* 0x02885006070075a7 */ /* 0x000062000804017f */
[----:B------:R-:W-:Y:S05]  /*11020*/  @!P0 BRA `(.L_x_9563) ;  /* 0x0000000000048947 */ /* 0x000fea0003800000 */
[----:B------:R-:W-:Y:S01]  /*11030*/  BPT.TRAP 0x1 ;  /* 0x000000040000795c */ /* 0x000fe20000300000 */
.L_x_9563:
[----:B-1----:R-:W-:Y:S05]  /*11040*/  @P2 BRA `(.L_x_9561) ;  /* 0x0000000000082947 */ /* 0x002fea0003800000 */
[----:B------:R-:W1:Y:S02]  /*11050*/  SYNCS.PHASECHK.TRANS64.TRYWAIT P2, [R7+URZ+0x28850], R6 ;  /* 0x02885006070075a7 */ /* 0x000e64000804017f */
[----:B-1----:R-:W-:Y:S05]  /*11060*/  @!P2 BRA `(.L_x_9564) ;  /* 0x0000012c00d8a947 */ /* 0x002fea0003800000 */
.L_x_9561:
[----:B01----:R-:W-:Y:S01]  /*11070*/  VIADD R6, R18, 0x400 ;  /* 0x0000040012067836 */ /* 0x003fe20000000000 */
[----:B------:R-:W-:Y:S05]  /*11080*/  WARPSYNC.ALL ;  /* 0x0000000000007948 */ /* 0x000fea0003800000 */
[----:B------:R-:W-:Y:S01]  /*11090*/  SHF.R.U32.HI R6, RZ, 0x4, R6 ;  /* 0x00000004ff067819 */ /* 0x000fe20000011606 */
[----:B------:R-:W-:Y:S01]  /*110a0*/  IMAD.MOV.U32 R7, RZ, RZ, 0x40000040 ;  /* 0x40000040ff077424 */ /* 0x000fe200078e00ff */
[----:B------:R-:W-:Y:S01]  /*110b0*/  WARPGROUP.ARRIVE ;  /* 0x00000000000079c5 */ /* 0x000fe20000000000 */
[----:B------:R-:W-:Y:S01]  /*110c0*/  IMAD.MOV.U32 R9, RZ, RZ, 0x40000040 ;  /* 0x40000040ff097424 */ /* 0x000fe200078e00ff */
[----:B------:R-:W-:-:S04]  /*110d0*/  LOP3.LUT R6, R6, 0x3fff, RZ, 0xc0, !PT ;  /* 0x00003fff06067812 */ /* 0x000fc800078ec0ff */
[----:B------:R-:W0:Y:S01]  /*110e0*/  S2R R14, SR_TID.X ;  /* 0x00000000000e7919 */ /* 0x000e220000002100 */
[----:B------:R-:W-:Y:S01]  /*110f0*/  R2UR UR7, R7 ;  /* 0x00000000070772ca */ /* 0x000fe200000e0000 */
[----:B------:R-:W-:Y:S01]  /*11100*/  IMAD.MOV.U32 R7, RZ, RZ, 0x40000040 ;  /* 0x40000040ff077424 */ /* 0x000fe200078e00ff */
[----:B------:R-:W-:-:S04]  /*11110*/  LOP3.LUT R6, R6, 0x4000000, RZ, 0xfc, !PT ;  /* 0x0400000006067812 */ /* 0x000fc800078efcff */
[----:B------:R-:W-:-:S04]  /*11120*/  LEA R6, R13, R6, 0xb ;  /* 0x000000060d067211 */ /* 0x000fc800078e58ff */
[C---:B------:R-:W-:Y:S01]  /*11130*/  R2UR UR6, R6.reuse ;  /* 0x00000000060672ca */ /* 0x040fe200000e0000 */
[----:B------:R-:W-:-:S12]  /*11140*/  VIADD R8, R6, 0x80 ;  /* 0x0000008006087836 */ /* 0x000fd80000000000 */
[----:B------:R-:W-:Y:S01]  /*11150*/  HGMMA.64x128x16.F32 R88, R180, gdesc[UR4].tnspB, R88, gsb0 ;  /* 0x41e00004b4587df0 */ /* 0x000fe20008000858 */
[----:B------:R-:W-:Y:S02]  /*11160*/  R2UR UR6, R8 ;  /* 0x00000000080672ca */ /* 0x000fe400000e0000 */
[----:B------:R-:W-:Y:S01]  /*11170*/  R2UR UR7, R9 ;  /* 0x00000000090772ca */ /* 0x000fe200000e0000 */
[----:B------:R-:W-:Y:S01]  /*11180*/  IMAD.MOV.U32 R9, RZ, RZ, 0x40000040 ;  /* 0x40000040ff097424 */ /* 0x000fe200078e00ff */
[----:B------:R-:W-:Y:S02]  /*11190*/  IADD3 R8, R6, 0x100, RZ ;  /* 0x0000010006087810 */ /* 0x000fe40007ffe0ff */
        /* <DEDUP_REMOVED lines=48> */
.L_x_9565:
[----:B------:R-:W-:Y:S01]  /*114a0*/  FMUL.FTZ R158, R33, UR47 ;  /* 0x0000002f219e7c20 */ /* 0x000fe20008410000 */
[----:B------:R-:W-:Y:S01]  /*114b0*/  FMUL.FTZ R14, R34, UR47 ;  /* 0x0000002f220e7c20 */ /* 0x000fe20008410000 */
[----:B------:R-:W1:Y:S01]  /*114c0*/  @P1 LDC R33, c[0x0][0x44c] ;  /* 0x00011300ff211b82 */ /* 0x000e620000000800 */
[----:B0-----:R-:W-:Y:S01]  /*114d0*/  FMUL.FTZ R6, R26, UR47 ;  /* 0x0000002f1a067c20 */ /* 0x001fe20008410000 */
[----:B------:R-:W-:Y:S01]  /*114e0*/  IADD3 R26, R206, R192, RZ ;  /* 0x000000c0ce1a7210 */ /* 0x000fe20007ffe0ff */
[----:B------:R-:W-:Y:S01]  /*114f0*/  FMUL.FTZ R157, R24, UR47 ;  /* 0x0000002f189d7c20 */ /* 0x000fe20008410000 */
[----:B------:R-:W-:Y:S01]  /*11500*/  FMUL.FTZ R156, R25, UR47 ;  /* 0x0000002f199c7c20 */ /* 0x000fe20008410000 */
[----:B------:R-:W-:Y:S01]  /*11510*/  FMUL.FTZ R15, R35, UR47 ;  /* 0x0000002f230f7c20 */ /* 0x000fe20008410000 */
[----:B------:R-:W-:Y:S01]  /*11520*/  FMUL.FTZ R155, R28, UR47 ;  /* 0x0000002f1c9b7c20 */ /* 0x000fe20008410000 */
[----:B------:R-:W-:Y:S01]  /*11530*/  FMUL.FTZ R153, R29, UR47 ;  /* 0x0000002f1d997c20 */ /* 0x000fe20008410000 */
[----:B------:R-:W0:Y:S01]  /*11540*/  @P1 LDC R34, c[0x0][0x450] ;  /* 0x00011400ff221b82 */ /* 0x000e220000000800 */
        /* <DEDUP_REMOVED lines=15> */
[----:B-1----:R-:W-:Y:S01]  /*11640*/  @P1 IMAD.HI.U32 R33, R26, R33, RZ ;  /* 0x000000211a211227 */ /* 0x002fe200078e00ff */
[----:B------:R-:W1:Y:S03]  /*11650*/  MUFU.TANH R155, R155 ;  /* 0x0000009b009b7308 */ /* 0x000e660000002400 */
[----:B------:R-:W-:Y:S01]  /*11660*/  FMUL.FTZ R45, R53, UR47 ;  /* 0x0000002f352d7c20 */ /* 0x000fe20008410000 */
[----:B------:R-:W-:Y:S01]  /*11670*/  FMUL.FTZ R25, R43, UR47 ;  /* 0x0000002f2b197c20 */ /* 0x000fe20008410000 */
[----:B------:R-:W-:Y:S01]  /*11680*/  FMUL.FTZ R43, R49, UR47 ;  /* 0x0000002f312b7c20 */ /* 0x000fe20008410000 */
[----:B------:R-:W-:Y:S01]  /*11690*/  FMUL.FTZ R9, R31, UR47 ;  /* 0x0000002f1f097c20 */ /* 0x000fe20008410000 */
[----:B------:R-:W-:Y:S01]  /*116a0*/  FMUL.FTZ R31, R54, UR47 ;  /* 0x0000002f361f7c20 */ /* 0x000fe20008410000 */
[----:B------:R-:W-:Y:S01]  /*116b0*/  FMUL.FTZ R7, R27, UR47 ;  /* 0x0000002f1b077c20 */ /* 0x000fe20008410000 */
[----:B0-----:R-:W-:Y:S01]  /*116c0*/  @P1 SHF.R.U32.HI R26, RZ, R34, R33 ;  /* 0x00000022ff1a1219 */ /* 0x001fe20000011621 */
[----:B------:R-:W-:Y:S01]  /*116d0*/  IMAD.MOV.U32 R33, RZ, RZ, -0x80 ;  /* 0xffffff80ff217424 */ /* 0x000fe200078e00ff */
[----:B------:R-:W0:Y:S01]  /*116e0*/  MUFU.TANH R153, R153 ;  /* 0x0000009900997308 */ /* 0x000e220000002400 */
[----:B------:R-:W-:Y:S01]  /*116f0*/  FMUL.FTZ R32, R55, UR47 ;  /* 0x0000002f37207c20 */ /* 0x000fe20008410000 */
[----:B------:R-:W-:Y:S01]  /*11700*/  FMUL.FTZ R27, R46, UR47 ;  /* 0x0000002f2e1b7c20 */ /* 0x000fe20008410000 */
[----:B------:R-:W4:Y:S01]  /*11710*/  SHFL.IDX PT, R159, R26, RZ, 0x1c1f ;  /* 0x001c1fff1a9f7589 */ /* 0x000f2200000e0000 */
[----:B------:R-:W-:-:S02]  /*11720*/  IMAD R34, R12, R33, 0x1 ;  /* 0x000000010c227424 */ /* 0x000fc400078e0221 */
[----:B------:R-:W-:Y:S01]  /*11730*/  FMUL.FTZ R46, R56, UR47 ;  /* 0x0000002f382e7c20 */ /* 0x000fe20008410000 */
[----:B------:R-:W-:Y:S01]  /*11740*/  FMUL.FTZ R28, R47, UR47 ;  /* 0x0000002f2f1c7c20 */ /* 0x000fe20008410000 */
[----:B------:R-:W-:Y:S01]  /*11750*/  FMUL.FTZ R47, R57, UR47 ;  /* 0x0000002f392f7c20 */ /* 0x000fe20008410000 */
[----:B------:R-:W5:Y:S01]  /*11760*/  MUFU.TANH R152, R152 ;  /* 0x0000009800987308 */ /* 0x000f620000002400 */
[----:B------:R-:W-:Y:S01]  /*11770*/  IADD3 R35, R195, R34, -R193 ;  /* 0x00000022c3237210 */ /* 0x000fe20007ffe8c1 */
[----:B------:R-:W-:Y:S01]  /*11780*/  FMUL.FTZ R49, R60, UR47 ;  /* 0x0000002f3c317c20 */ /* 0x000fe20008410000 */
[----:B------:R-:W-:Y:S01]  /*11790*/  FMUL.FTZ R48, R61, UR47 ;  /* 0x0000002f3d307c20 */ /* 0x000fe20008410000 */
[----:B------:R-:W-:Y:S01]  /*117a0*/  FMUL.FTZ R8, R30, UR47 ;  /* 0x0000002f1e087c20 */ /* 0x000fe20008410000 */
[----:B------:R-:W-:Y:S01]  /*117b0*/  FMUL.FTZ R33, R58, UR47 ;  /* 0x0000002f3a217c20 */ /* 0x000fe20008410000 */
[----:B------:R-:W-:Y:S02]  /*117c0*/  IMAD.IADD R154, R35, 0x1, -R194 ;  /* 0x00000001239a7824 */ /* 0x000fe400078e0ac2 */
        /* <DEDUP_REMOVED lines=12> */
[----:B----4-:R-:W-:-:S02]  /*11890*/  IMAD.IADD R159, R154, 0x1, R159 ;  /* 0x000000019a9f7824 */ /* 0x010fc400078e029f */
[----:B------:R-:W-:Y:S01]  /*118a0*/  FMUL.FTZ R67, R71, UR47 ;  /* 0x0000002f47437c20 */ /* 0x000fe20008410000 */
[----:B------:R-:W-:Y:S01]  /*118b0*/  FMUL.FTZ R71, R79, UR47 ;  /* 0x0000002f4f477c20 */ /* 0x000fe20008410000 */
[----:B------:R-:W-:Y:S01]  /*118c0*/  UMOV UR48, UR45 ;  /* 0x0000002d00307c82 */ /* 0x000fe20008000000 */
[C---:B------:R-:W-:Y:S01]  /*118d0*/  ISETP.GT.AND P2, PT, R159.reuse, RZ, PT ;  /* 0x000000ff9f00720c */ /* 0x040fe20003f44270 */
[----:B------:R-:W4:Y:S01]  /*118e0*/  MUFU.TANH R36, R36 ;  /* 0x0000002400247308 */ /* 0x000f220000002400 */
[----:B------:R-:W-:Y:S02]  /*118f0*/  ISETP.GT.AND P3, PT, R159, 0x1, PT ;  /* 0x000000019f00780c */ /* 0x000fe40003f64270 */
[----:B--2---:R-:W-:Y:S02]  /*11900*/  FSEL R157, R157, -INF , P2 ;  /* 0xff8000009d9d7808 */ /* 0x004fe40001000000 */
[----:B------:R-:W-:Y:S02]  /*11910*/  ISETP.GT.AND P2, PT, R159, 0x8, PT ;  /* 0x000000089f00780c */ /* 0x000fe40003f44270 */
[----:B---3--:R-:W-:Y:S01]  /*11920*/  FSEL R156, R156, -INF , P3 ;  /* 0xff8000009c9c7808 */ /* 0x008fe20001800000 */
[----:B------:R-:W2:Y:S01]  /*11930*/  MUFU.TANH R38, R38 ;  /* 0x0000002600267308 */ /* 0x000ea20000002400 */
[----:B------:R-:W-:-:S02]  /*11940*/  FMNMX.FTZ R35, R157, R11, !PT ;  /* 0x0000000b9d237209 */ /* 0x000fc40007810000 */
[----:B------:R-:W-:Y:S02]  /*11950*/  ISETP.GT.AND P3, PT, R159, 0x9, PT ;  /* 0x000000099f00780c */ /* 0x000fe40003f64270 */
[----:B-1----:R-:W-:Y:S02]  /*11960*/  FSEL R155, R155, -INF , P2 ;  /* 0xff8000009b9b7808 */ /* 0x002fe40001000000 */
[----:B------:R-:W-:Y:S01]  /*11970*/  FMNMX.FTZ R50, R156, R35, !PT ;  /* 0x000000239c327209 */ /* 0x000fe20007810000 */
[----:B------:R-:W1:Y:S01]  /*11980*/  MUFU.TANH R39, R39 ;  /* 0x0000002700277308 */ /* 0x000e620000002400 */
[----:B------:R-:W-:Y:S02]  /*11990*/  ISETP.GT.AND P2, PT, R159, 0x10, PT ;  /* 0x000000109f00780c */ /* 0x000fe40003f44270 */
[----:B0-----:R-:W-:Y:S02]  /*119a0*/  FSEL R153, R153, -INF , P3 ;  /* 0xff80000099997808 */ /* 0x001fe40001800000 */
[----:B------:R-:W-:Y:S01]  /*119b0*/  FMNMX.FTZ R52, R155, R50, !PT ;  /* 0x000000329b347209 */ /* 0x000fe20007810000 */
[----:B------:R-:W-:Y:S01]  /*119c0*/  FMUL.FTZ R50, R64, UR47 ;  /* 0x0000002f40327c20 */ /* 0x000fe20008410000 */
[----:B------:R-:W-:Y:S01]  /*119d0*/  ISETP.GT.AND P3, PT, R159, 0x11, PT ;  /* 0x000000119f00780c */ /* 0x000fe20003f64270 */
[----:B------:R-:W0:Y:S01]  /*119e0*/  MUFU.TANH R40, R40 ;  /* 0x0000002800287308 */ /* 0x000e220000002400 */
[----:B-----5:R-:W-:-:S02]  /*119f0*/  FSEL R152, R152, -INF , P2 ;  /* 0xff80000098987808 */ /* 0x020fc40001000000 */
[----:B------:R-:W-:Y:S02]  /*11a00*/  FMNMX.FTZ R37, R153, R52, !PT ;  /* 0x0000003499257209 */ /* 0x000fe40007810000 */
[C---:B------:R-:W-:Y:S02]  /*11a10*/  ISETP.GT.AND P2, PT, R159.reuse, 0x18, PT ;  /* 0x000000189f00780c */ /* 0x040fe40003f44270 */
[----:B------:R-:W-:Y:S01]  /*11a20*/  FSEL R35, R158, -INF , P3 ;  /* 0xff8000009e237808 */ /* 0x000fe20001800000 */
[----:B------:R-:W3:Y:S01]  /*11a30*/  MUFU.TANH R41, R41 ;  /* 0x0000002900297308 */ /* 0x000ee20000002400 */
[----:B------:R-:W-:Y:S02]  /*11a40*/  FMNMX.FTZ R52, R152, R37, !PT ;  /* 0x0000002598347209 */ /* 0x000fe40007810000 */
[----:B------:R-:W-:Y:S02]  /*11a50*/  ISETP.GT.AND P3, PT, R159, 0x19, PT ;  /* 0x000000199f00780c */ /* 0x000fe40003f64270 */
[----:B------:R-:W-:-:S02]  /*11a60*/  FSEL R37, R160, -INF , P2 ;  /* 0xff800000a0257808 */ /* 0x000fc40001000000 */
[----:B------:R-:W-:Y:S01]  /*11a70*/  FMNMX.FTZ R52, R35, R52, !PT ;  /* 0x0000003423347209 */ /* 0x000fe20007810000 */
[----:B------:R-:W5:Y:S01]  /*11a80*/  MUFU.TANH R42, R42 ;  /* 0x0000002a002a7308 */ /* 0x000f620000002400 */
[----:B------:R-:W-:Y:S02]  /*11a90*/  ISETP.GT.AND P2, PT, R159, 0x20, PT ;  /* 0x000000209f00780c */ /* 0x000fe40003f44270 */
[----:B----4-:R-:W-:Y:S02]  /*11aa0*/  FSEL R36, R36, -INF , P3 ;  /* 0xff80000024247808 */ /* 0x010fe40001800000 */
[----:B------:R-:W-:Y:S01]  /*11ab0*/  FMNMX.FTZ R53, R37, R52, !PT ;  /* 0x0000003425357209 */ /* 0x000fe20007810000 */
[----:B------:R-:W-:Y:S01]  /*11ac0*/  FMUL.FTZ R52, R68, UR47 ;  /* 0x0000002f44347c20 */ /* 0x000fe20008410000 */
[----:B------:R-:W-:Y:S01]  /*11ad0*/  ISETP.GT.AND P3, PT, R159, 0x21, PT ;  /* 0x000000219f00780c */ /* 0x000fe20003f64270 */
[----:B------:R-:W4:Y:S01]  /*11ae0*/  MUFU.TANH R43, R43 ;  /* 0x0000002b002b7308 */ /* 0x000f220000002400 */
[----:B--2---:R-:W-:-:S02]  /*11af0*/  FSEL R38, R38, -INF , P2 ;  /* 0xff80000026267808 */ /* 0x004fc40001000000 */
[----:B------:R-:W-:Y:S02]  /*11b00*/  FMNMX.FTZ R53, R36, R53, !PT ;  /* 0x0000003524357209 */ /* 0x000fe40007810000 */
[----:B------:R-:W-:Y:S02]  /*11b10*/  ISETP.GT.AND P2, PT, R159, 0x28, PT ;  /* 0x000000289f00780c */ /* 0x000fe40003f44270 */
[----:B-1----:R-:W-:Y:S01]  /*11b20*/  FSEL R39, R39, -INF , P3 ;  /* 0xff80000027277808 */ /* 0x002fe20001800000 */
[----:B------:R-:W1:Y:S01]  /*11b30*/  MUFU.TANH R44, R44 ;  /* 0x0000002c002c7308 */ /* 0x000e620000002400 */
[----:B------:R-:W-:Y:S01]  /*11b40*/  FMNMX.FTZ R54, R38, R53, !PT ;  /* 0x0000003526367209 */ /* 0x000fe20007810000 */
[----:B------:R-:W-:Y:S01]  /*11b50*/  FMUL.FTZ R53, R69, UR47 ;  /* 0x0000002f45357c20 */ /* 0x000fe20008410000 */
[----:B------:R-:W-:Y:S02]  /*11b60*/  ISETP.GT.AND P3, PT, R159, 0x29, PT ;  /* 0x000000299f00780c */ /* 0x000fe40003f64270 */
[----:B0-----:R-:W-:-:S02]  /*11b70*/  FSEL R40, R40, -INF , P2 ;  /* 0xff80000028287808 */ /* 0x001fc40001000000 */
[----:B------:R-:W-:Y:S01]  /*11b80*/  FMNMX.FTZ R55, R39, R54, !PT ;  /* 0x0000003627377209 */ /* 0x000fe20007810000 */
[----:B------:R-:W0:Y:S01]  /*11b90*/  MUFU.TANH R45, R45 ;  /* 0x0000002d002d7308 */ /* 0x000e220000002400 */
[----:B------:R-:W-:Y:S02]  /*11ba0*/  ISETP.GT.AND P2, PT, R159, 0x30, PT ;  /* 0x000000309f00780c */ /* 0x000fe40003f44270 */
[----:B---3--:R-:W-:Y:S02]  /*11bb0*/  FSEL R41, R41, -INF , P3 ;  /* 0xff80000029297808 */ /* 0x008fe40001800000 */
[----:B------:R-:W-:Y:S01]  /*11bc0*/  FMNMX.FTZ R54, R40, R55, !PT ;  /* 0x0000003728367209 */ /* 0x000fe20007810000 */
[----:B------:R-:W-:Y:S01]  /*11bd0*/  FMUL.FTZ R55, R72, UR47 ;  /* 0x0000002f48377c20 */ /* 0x000fe20008410000 */
[----:B------:R-:W-:Y:S01]  /*11be0*/  ISETP.GT.AND P3, PT, R159, 0x31, PT ;  /* 0x000000319f00780c */ /* 0x000fe20003f64270 */
[----:B------:R-:W2:Y:S01]  /*11bf0*/  MUFU.TANH R46, R46 ;  /* 0x0000002e002e7308 */ /* 0x000ea20000002400 */
[----:B-----5:R-:W-:-:S02]  /*11c00*/  FSEL R42, R42, -INF , P2 ;  /* 0xff8000002a2a7808 */ /* 0x020fc40001000000 */
[----:B------:R-:W-:Y:S01]  /*11c10*/  FMNMX.FTZ R57, R41, R54, !PT ;  /* 0x0000003629397209 */ /* 0x000fe20007810000 */
[----:B------:R-:W-:Y:S01]  /*11c20*/  FMUL.FTZ R54, R73, UR47 ;  /* 0x0000002f49367c20 */ /* 0x000fe20008410000 */
[----:B------:R-:W-:Y:S01]  /*11c30*/  ISETP.GT.AND P2, PT, R159, 0x38, PT ;  /* 0x000000389f00780c */ /* 0x000fe20003f44270 */
[----:B------:R-:W-:Y:S01]  /*11c40*/  FMUL.FTZ R73, R83, UR47 ;  /* 0x0000002f53497c20 */ /* 0x000fe20008410000 */
[----:B----4-:R-:W-:Y:S01]  /*11c50*/  FSEL R43, R43, -INF , P3 ;  /* 0xff8000002b2b7808 */ /* 0x010fe20001800000 */
[----:B------:R-:W3:Y:S01]  /*11c60*/  MUFU.TANH R47, R47 ;  /* 0x0000002f002f7308 */ /* 0x000ee20000002400 */
[----:B------:R-:W-:Y:S02]  /*11c70*/  FMNMX.FTZ R56, R42, R57, !PT ;  /* 0x000000392a387209 */ /* 0x000fe40007810000 */
[----:B------:R-:W-:Y:S02]  /*11c80*/  ISETP.GT.AND P3, PT, R159, 0x39, PT ;  /* 0x000000399f00780c */ /* 0x000fe40003f64270 */
[----:B-1----:R-:W-:-:S02]  /*11c90*/  FSEL R44, R44, -INF , P2 ;  /* 0xff8000002c2c7808 */ /* 0x002fc40001000000 */
[----:B------:R-:W-:Y:S01]  /*11ca0*/  FMNMX.FTZ R57, R43, R56, !PT ;  /* 0x000000382b397209 */ /* 0x000fe20007810000 */
[----:B------:R-:W1:Y:S01]  /*11cb0*/  MUFU.TANH R49, R49 ;  /* 0x0000003100317308 */ /* 0x000e620000002400 */
[----:B------:R-:W-:Y:S01]  /*11cc0*/  ISETP.GT.AND P2, PT, R159, 0x40, PT ;  /* 0x000000409f00780c */ /* 0x000fe20003f44270 */
[----:B------:R-:W-:Y:S01]  /*11cd0*/  FMUL.FTZ R56, R76, UR47 ;  /* 0x0000002f4c387c20 */ /* 0x000fe20008410000 */
[----:B0-----:R-:W-:Y:S02]  /*11ce0*/  FSEL R45, R45, -INF , P3 ;  /* 0xff8000002d2d7808 */ /* 0x001fe40001800000 */
[----:B------:R-:W-:Y:S02]  /*11cf0*/  FMNMX.FTZ R58, R44, R57, !PT ;  /* 0x000000392c3a7209 */ /* 0x000fe40007810000 */
[----:B------:R-:W-:Y:S01]  /*11d00*/  ISETP.GT.AND P3, PT, R159, 0x41, PT ;  /* 0x000000419f00780c */ /* 0x000fe20003f64270 */
[----:B------:R-:W0:Y:S01]  /*11d10*/  MUFU.TANH R48, R48 ;  /* 0x0000003000307308 */ /* 0x000e220000002400 */
[----:B--2---:R-:W-:-:S02]  /*11d20*/  FSEL R46, R46, -INF , P2 ;  /* 0xff8000002e2e7808 */ /* 0x004fc40001000000 */
[----:B------:R-:W-:Y:S02]  /*11d30*/  FMNMX.FTZ R57, R45, R58, !PT ;  /* 0x0000003a2d397209 */ /* 0x000fe40007810000 */
[----:B------:R-:W-:Y:S02]  /*11d40*/  ISETP.GT.AND P2, PT, R159, 0x48, PT ;  /* 0x000000489f00780c */ /* 0x000fe40003f44270 */
[----:B---3--:R-:W-:Y:S01]  /*11d50*/  FSEL R47, R47, -INF , P3 ;  /* 0xff8000002f2f7808 */ /* 0x008fe20001800000 */
[----:B------:R-:W2:Y:S01]  /*11d60*/  MUFU.TANH R50, R50 ;  /* 0x0000003200327308 */ /* 0x000ea20000002400 */
[----:B------:R-:W-:Y:S01]  /*11d70*/  FMNMX.FTZ R58, R46, R57, !PT ;  /* 0x000000392e3a7209 */ /* 0x000fe20007810000 */
[----:B------:R-:W-:Y:S01]  /*11d80*/  FMUL.FTZ R57, R77, UR47 ;  /* 0x0000002f4d397c20 */ /* 0x000fe20008410000 */
[----:B------:R-:W-:Y:S02]  /*11d90*/  ISETP.GT.AND P3, PT, R159, 0x49, PT ;  /* 0x000000499f00780c */ /* 0x000fe40003f64270 */
[----:B-1----:R-:W-:-:S02]  /*11da0*/  FSEL R49, R49, -INF , P2 ;  /* 0xff80000031317808 */ /* 0x002fc40001000000 */
[----:B------:R-:W-:Y:S01]  /*11db0*/  FMNMX.FTZ R58, R47, R58, !PT ;  /* 0x0000003a2f3a7209 */ /* 0x000fe20007810000 */
[----:B------:R-:W1:Y:S01]  /*11dc0*/  MUFU.TANH R51, R51 ;  /* 0x0000003300337308 */ /* 0x000e620000002400 */
[----:B------:R-:W-:Y:S02]  /*11dd0*/  ISETP.GT.AND P2, PT, R159, 0x50, PT ;  /* 0x000000509f00780c */ /* 0x000fe40003f44270 */
[----:B0-----:R-:W-:Y:S02]  /*11de0*/  FSEL R48, R48, -INF , P3 ;  /* 0xff80000030307808 */ /* 0x001fe40001800000 */
[----:B------:R-:W-:Y:S02]  /*11df0*/  FMNMX.FTZ R59, R49, R58, !PT ;  /* 0x0000003a313b7209 */ /* 0x000fe40007810000 */
[----:B------:R-:W-:Y:S01]  /*11e00*/  ISETP.GT.AND P3, PT, R159, 0x51, PT ;  /* 0x000000519f00780c */ /* 0x000fe20003f64270 */
[----:B------:R-:W0:Y:S01]  /*11e10*/  MUFU.TANH R52, R52 ;  /* 0x0000003400347308 */ /* 0x000e220000002400 */
[----:B--2---:R-:W-:-:S02]  /*11e20*/  FSEL R50, R50, -INF , P2 ;  /* 0xff80000032327808 */ /* 0x004fc40001000000 */
[----:B------:R-:W-:Y:S02]  /*11e30*/  FMNMX.FTZ R59, R48, R59, !PT ;  /* 0x0000003b303b7209 */ /* 0x000fe40007810000 */
[----:B------:R-:W-:Y:S02]  /*11e40*/  ISETP.GT.AND P2, PT, R159, 0x58, PT ;  /* 0x000000589f00780c */ /* 0x000fe40003f44270 */
[----:B------:R-:W-:Y:S01]  /*11e50*/  FMNMX.FTZ R58, R50, R59, !PT ;  /* 0x0000003b323a7209 */ /* 0x000fe20007810000 */
        /* <DEDUP_REMOVED lines=37> */
[----:B-1----:R-:W-:-:S04]  /*120b0*/  FSEL R63, R84, -INF , P2 ;  /* 0xff800000543f7808 */ /* 0x002fc80001000000 */
[----:B------:R-:W-:Y:S01]  /*120c0*/  FMNMX.FTZ R68, R63, R64, !PT ;  /* 0x000000403f447209 */ /* 0x000fe20007810000 */
[----:B------:R-:W-:Y:S01]  /*120d0*/  FMUL.FTZ R64, R66, UR47 ;  /* 0x0000002f42407c20 */ /* 0x000fe20008410000 */
[----:B------:R-:W-:Y:S01]  /*120e0*/  FMUL.FTZ R66, R70, UR47 ;  /* 0x0000002f46427c20 */ /* 0x000fe20008410000 */
[----:B------:R-:W1:Y:S01]  /*120f0*/  MUFU.TANH R7, R7 ;  /* 0x0000000700077308 */ /* 0x000e620000002400 */
[----:B0-----:R-:W-:Y:S01]  /*12100*/  FSEL R61, R85, -INF , P3 ;  /* 0xff800000553d7808 */ /* 0x001fe20001800000 */
[----:B------:R-:W-:-:S03]  /*12110*/  FMUL.FTZ R70, R78, UR47 ;  /* 0x0000002f4e467c20 */ /* 0x000fc60008410000 */
[----:B------:R-:W-:Y:S01]  /*12120*/  FMNMX.FTZ R72, R61, R68, !PT ;  /* 0x000000443d487209 */ /* 0x000fe20007810000 */
[----:B------:R-:W-:Y:S02]  /*12130*/  FMUL.FTZ R68, R74, UR47 ;  /* 0x0000002f4a447c20 */ /* 0x000fe40008410000 */
[----:B------:R-:W0:Y:S02]  /*12140*/  MUFU.TANH R8, R8 ;  /* 0x0000000800087308 */ /* 0x000e240000002400 */
[----:B------:R-:W3:Y:S06]  /*12150*/  SHFL.BFLY PT, R69, R72, 0x2, 0x1f ;  /* 0x0c401f0048457f89 */ /* 0x000eec00000e0000 */
[----:B------:R-:W4:Y:S08]  /*12160*/  MUFU.TANH R9, R9 ;  /* 0x0000000900097308 */ /* 0x000f300000002400 */
[----:B------:R-:W5:Y:S08]  /*12170*/  MUFU.TANH R14, R14 ;  /* 0x0000000e000e7308 */ /* 0x000f700000002400 */
[----:B------:R-:W5:Y:S01]  /*12180*/  MUFU.TANH R15, R15 ;  /* 0x0000000f000f7308 */ /* 0x000f620000002400 */
[----:B---3--:R-:W-:Y:S01]  /*12190*/  FMNMX.FTZ R74, R72, R69, !PT ;  /* 0x00000045484a7209 */ /* 0x008fe20007810000 */
[----:B------:R-:W-:Y:S01]  /*121a0*/  FMUL.FTZ R69, R75, UR47 ;  /* 0x0000002f4b457c20 */ /* 0x000fe20008410000 */
[----:B------:R-:W-:Y:S01]  /*121b0*/  FMUL.FTZ R72, R82, UR47 ;  /* 0x0000002f52487c20 */ /* 0x000fe20008410000 */
[----:B------:R-:W3:Y:S04]  /*121c0*/  SHFL.IDX PT, R75, R26, 0x1, 0x1c1f ;  /* 0x003c1f001a4b7f89 */ /* 0x000ee800000e0000 */
[----:B------:R-:W5:Y:S01]  /*121d0*/  MUFU.TANH R20, R20 ;  /* 0x0000001400147308 */ /* 0x000f620000002400 */
[----:B------:R-:W4:Y:S07]  /*121e0*/  SHFL.BFLY PT, R77, R74, 0x1, 0x1f ;  /* 0x0c201f004a4d7f89 */ /* 0x000f2e00000e0000 */
[----:B------:R-:W5:Y:S08]  /*121f0*/  MUFU.TANH R21, R21 ;  /* 0x0000001500157308 */ /* 0x000f700000002400 */
[----:B------:R-:W5:Y:S01]  /*12200*/  MUFU.TANH R24, R24 ;  /* 0x0000001800187308 */ /* 0x000f620000002400 */
[----:B---3--:R-:W-:-:S07]  /*12210*/  IADD3 R78, R154, R75, RZ ;  /* 0x0000004b9a4e7210 */ /* 0x008fce0007ffe0ff */
[----:B------:R-:W3:Y:S01]  /*12220*/  MUFU.TANH R25, R25 ;  /* 0x0000001900197308 */ /* 0x000ee20000002400 */
[C---:B------:R-:W-:Y:S02]  /*12230*/  ISETP.GT.AND P3, PT, R78.reuse, RZ, PT ;  /* 0x000000ff4e00720c */ /* 0x040fe40003f64270 */
[----:B------:R-:W-:Y:S02]  /*12240*/  ISETP.GT.AND P4, PT, R78, 0x1, PT ;  /* 0x000000014e00780c */ /* 0x000fe40003f84270 */
[----:B--2---:R-:W-:Y:S02]  /*12250*/  FSEL R6, R6, -INF , P3 ;  /* 0xff80000006067808 */ /* 0x004fe40001800000 */
[----:B------:R-:W-:Y:S01]  /*12260*/  ISETP.GT.AND P3, PT, R78, 0x8, PT ;  /* 0x000000084e00780c */ /* 0x000fe20003f64270 */
[----:B------:R-:W2:Y:S01]  /*12270*/  MUFU.TANH R27, R27 ;  /* 0x0000001b001b7308 */ /* 0x000ea20000002400 */
[----:B-1----:R-:W-:Y:S02]  /*12280*/  FSEL R79, R7, -INF , P4 ;  /* 0xff800000074f7808 */ /* 0x002fe40002000000 */
[----:B------:R-:W-:-:S02]  /*12290*/  FMNMX.FTZ R80, R6, R10, !PT ;  /* 0x0000000a06507209 */ /* 0x000fc40007810000 */
[----:B------:R-:W-:Y:S02]  /*122a0*/  ISETP.GT.AND P4, PT, R78, 0x9, PT ;  /* 0x000000094e00780c */ /* 0x000fe40003f84270 */
[----:B0-----:R-:W-:Y:S01]  /*122b0*/  FSEL R8, R8, -INF , P3 ;  /* 0xff80000008087808 */ /* 0x001fe20001800000 */
[----:B------:R-:W0:Y:S01]  /*122c0*/  MUFU.TANH R28, R28 ;  /* 0x0000001c001c7308 */ /* 0x000e220000002400 */
[----:B------:R-:W-:Y:S02]  /*122d0*/  FMNMX.FTZ R81, R79, R80, !PT ;  /* 0x000000504f517209 */ /* 0x000fe40007810000 */
[----:B----4-:R-:W-:Y:S01]  /*122e0*/  FMNMX.FTZ R26, R74, R77, !PT ;  /* 0x0000004d4a1a7209 */ /* 0x010fe20007810000 */
[----:B------:R-:W-:Y:S01]  /*122f0*/  FMUL.FTZ R74, R86, UR47 ;  /* 0x0000002f564a7c20 */ /* 0x000fe20008410000 */
[----:B------:R-:W-:Y:S01]  /*12300*/  ISETP.GT.AND P3, PT, R78, 0x10, PT ;  /* 0x000000104e00780c */ /* 0x000fe20003f64270 */
[----:B------:R-:W-:Y:S01]  /*12310*/  FMUL.FTZ R77, R87, UR47 ;  /* 0x0000002f574d7c20 */ /* 0x000fe20008410000 */
[----:B------:R-:W-:Y:S01]  /*12320*/  FSEL R9, R9, -INF , P4 ;  /* 0xff80000009097808 */ /* 0x000fe20002000000 */
[----:B------:R-:W-:Y:S01]  /*12330*/  FMUL.FTZ R76, R26, UR48 ;  /* 0x000000301a4c7c20 */ /* 0x000fe20008410000 */
[----:B------:R-:W-:Y:S01]  /*12340*/  FMNMX.FTZ R82, R8, R81, !PT ;  /* 0x0000005108527209 */ /* 0x000fe20007810000 */
[----:B------:R-:W1:Y:S01]  /*12350*/  MUFU.TANH R29, R29 ;  /* 0x0000001d001d7308 */ /* 0x000e620000002400 */
[----:B------:R-:W-:-:S02]  /*12360*/  ISETP.GT.AND P4, PT, R78, 0x11, PT ;  /* 0x000000114e00780c */ /* 0x000fc40003f84270 */
[----:B-----5:R-:W-:Y:S02]  /*12370*/  FSEL R80, R14, -INF , P3 ;  /* 0xff8000000e507808 */ /* 0x020fe40001800000 */
[----:B------:R-:W-:Y:S02]  /*12380*/  FMNMX.FTZ R81, R9, R82, !PT ;  /* 0x0000005209517209 */ /* 0x000fe40007810000 */
[----:B------:R-:W-:Y:S01]  /*12390*/  FSETP.NEU.FTZ.AND P2, PT, R26, -INF , PT ;  /* 0xff8000001a00780b */ /* 0x000fe20003f5d000 */
[----:B------:R-:W4:Y:S01]  /*123a0*/  MUFU.TANH R30, R30 ;  /* 0x0000001e001e7308 */ /* 0x000f220000002400 */
[----:B------:R-:W-:Y:S02]  /*123b0*/  ISETP.GT.AND P3, PT, R78, 0x18, PT ;  /* 0x000000184e00780c */ /* 0x000fe40003f64270 */
[----:B------:R-:W-:Y:S02]  /*123c0*/  FSEL R15, R15, -INF , P4 ;  /* 0xff8000000f0f7808 */ /* 0x000fe40002000000 */
[----:B------:R-:W-:-:S02]  /*123d0*/  FMNMX.FTZ R14, R80, R81, !PT ;  /* 0x00000051500e7209 */ /* 0x000fc40007810000 */
[----:B------:R-:W-:Y:S01]  /*123e0*/  FSEL R76, R76, RZ, P2 ;  /* 0x000000ff4c4c7208 */ /* 0x000fe20001000000 */
[----:B------:R-:W5:Y:S01]  /*123f0*/  MUFU.TANH R31, R31 ;  /* 0x0000001f001f7308 */ /* 0x000f620000002400 */
[----:B------:R-:W-:Y:S02]  /*12400*/  ISETP.GT.AND P4, PT, R78, 0x19, PT ;  /* 0x000000194e00780c */ /* 0x000fe40003f84270 */
[----:B------:R-:W-:Y:S01]  /*12410*/  FSEL R20, R20, -INF , P3 ;  /* 0xff80000014147808 */ /* 0x000fe20001800000 */
[--C-:B------:R-:W-:Y:S01]  /*12420*/  FFMA.FTZ R83, R35, UR48, -R76.reuse ;  /* 0x0000003023537c23 */ /* 0x100fe2000801084c */
[----:B------:R-:W-:Y:S01]  /*12430*/  FMNMX.FTZ R81, R15, R14, !PT ;  /* 0x0000000e0f517209 */ /* 0x000fe20007810000 */
[--C-:B------:R-:W-:Y:S01]  /*12440*/  FFMA.FTZ R178, R37, UR48, -R76.reuse ;  /* 0x0000003025b27c23 */ /* 0x100fe2000801084c */
[----:B------:R-:W-:Y:S01]  /*12450*/  ISETP.GT.AND P3, PT, R78, 0x20, PT ;  /* 0x000000204e00780c */ /* 0x000fe20003f64270 */
[----:B------:R-:W5:Y:S01]  /*12460*/  MUFU.TANH R32, R32 ;  /* 0x0000002000207308 */ /* 0x000f620000002400 */
[----:B------:R-:W-:Y:S01]  /*12470*/  FSEL R35, R21, -INF , P4 ;  /* 0xff80000015237808 */ /* 0x000fe20002000000 */
[--C-:B------:R-:W-:Y:S01]  /*12480*/  FFMA.FTZ R172, R38, UR48, -R76.reuse ;  /* 0x0000003026ac7c23 */ /* 0x100fe2000801084c */
[----:B------:R-:W-:Y:S01]  /*12490*/  FMNMX.FTZ R82, R20, R81, !PT ;  /* 0x0000005114527209 */ /* 0x000fe20007810000 */
[--C-:B------:R-:W-:Y:S01]  /*124a0*/  FFMA.FTZ R81, R39, UR48, -R76.reuse ;  /* 0x0000003027517c23 */ /* 0x100fe2000801084c */
[----:B------:R-:W-:Y:S01]  /*124b0*/  ISETP.GT.AND P4, PT, R78, 0x21, PT ;  /* 0x000000214e00780c */ /* 0x000fe20003f84270 */
[--C-:B------:R-:W-:Y:S01]  /*124c0*/  FFMA.FTZ R174, R40, UR48, -R76.reuse ;  /* 0x0000003028ae7c23 */ /* 0x100fe2000801084c */
[----:B------:R-:W-:Y:S01]  /*124d0*/  FSEL R24, R24, -INF , P3 ;  /* 0xff80000018187808 */ /* 0x000fe20001800000 */
[----:B------:R-:W5:Y:S01]  /*124e0*/  MUFU.TANH R33, R33 ;  /* 0x0000002100217308 */ /* 0x000f620000002400 */
[----:B------:R-:W-:Y:S01]  /*124f0*/  FMNMX.FTZ R21, R35, R82, !PT ;  /* 0x0000005223157209 */ /* 0x000fe20007810000 */
[--C-:B------:R-:W-:Y:S01]  /*12500*/  FFMA.FTZ R168, R42, UR48, -R76.reuse ;  /* 0x000000302aa87c23 */ /* 0x100fe2000801084c */
[----:B------:R-:W-:Y:S01]  /*12510*/  ISETP.GT.AND P3, PT, R78, 0x28, PT ;  /* 0x000000284e00780c */ /* 0x000fe20003f64270 */
[--C-:B------:R-:W-:Y:S01]  /*12520*/  FFMA.FTZ R164, R46, UR48, -R76.reuse ;  /* 0x000000302ea47c23 */ /* 0x100fe2000801084c */
[----:B---3--:R-:W-:Y:S01]  /*12530*/  FSEL R25, R25, -INF , P4 ;  /* 0xff80000019197808 */ /* 0x008fe20002000000 */
[--C-:B------:R-:W-:Y:S01]  /*12540*/  FFMA.FTZ R46, R48, UR48, -R76.reuse ;  /* 0x00000030302e7c23 */ /* 0x100fe2000801084c */
[----:B------:R-:W-:Y:S01]  /*12550*/  FMNMX.FTZ R82, R24, R21, !PT ;  /* 0x0000001518527209 */ /* 0x000fe20007810000 */
[----:B------:R-:W3:Y:S01]  /*12560*/  MUFU.TANH R34, R34 ;  /* 0x0000002200227308 */ /* 0x000ee20000002400 */
[----:B------:R-:W-:Y:S01]  /*12570*/  ISETP.GT.AND P4, PT, R78, 0x29, PT ;  /* 0x000000294e00780c */ /* 0x000fe20003f84270 */
[--C-:B------:R-:W-:Y:S01]  /*12580*/  FFMA.FTZ R21, R36, UR48, -R76.reuse ;  /* 0x0000003024157c23 */ /* 0x100fe2000801084c */
[----:B--2---:R-:W-:Y:S01]  /*12590*/  FSEL R37, R27, -INF , P3 ;  /* 0xff8000001b257808 */ /* 0x004fe20001800000 */
[--C-:B------:R-:W-:Y:S01]  /*125a0*/  FFMA.FTZ R166, R49, UR48, -R76.reuse ;  /* 0x0000003031a67c23 */ /* 0x100fe2000801084c */
[----:B------:R-:W-:Y:S01]  /*125b0*/  FMNMX.FTZ R82, R25, R82, !PT ;  /* 0x0000005219527209 */ /* 0x000fe20007810000 */
[--C-:B------:R-:W-:Y:S01]  /*125c0*/  FFMA.FTZ R180, R157, UR48, -R76.reuse ;  /* 0x000000309db47c23 */ /* 0x100fe2000801084c */
[----:B------:R-:W-:Y:S01]  /*125d0*/  ISETP.GT.AND P3, PT, R78, 0x30, PT ;  /* 0x000000304e00780c */ /* 0x000fe20003f64270 */
[----:B------:R-:W2:Y:S01]  /*125e0*/  MUFU.TANH R60, R60 ;  /* 0x0000003c003c7308 */ /* 0x000ea20000002400 */
        /* <DEDUP_REMOVED lines=12> */
[----:B----4-:R-:W-:Y:S01]  /*126b0*/  FSEL R36, R30, -INF , P4 ;  /* 0xff8000001e247808 */ /* 0x010fe20002000000 */
[--C-:B------:R-:W-:Y:S01]  /*126c0*/  FFMA.FTZ R176, R152, UR48, -R76.reuse ;  /* 0x0000003098b07c23 */ /* 0x100fe2000801084c */
[----:B------:R-:W-:Y:S01]  /*126d0*/  FMNMX.FTZ R27, R29, R38, !PT ;  /* 0x000000261d1b7209 */ /* 0x000fe20007810000 */
[----:B------:R-:W1:Y:S01]  /*126e0*/  MUFU.TANH R64, R64 ;  /* 0x0000004000407308 */ /* 0x000e620000002400 */
[----:B-----5:R-:W-:Y:S01]  /*126f0*/  FSEL R38, R31, -INF , P3 ;  /* 0xff8000001f267808 */ /* 0x020fe20001800000 */
[--C-:B------:R-:W-:Y:S01]  /*12700*/  FFMA.FTZ R160, R50, UR48, -R76.reuse ;  /* 0x0000003032a07c23 */ /* 0x100fe2000801084c */
[----:B------:R-:W-:Y:S01]  /*12710*/  ISETP.GT.AND P4, PT, R78, 0x39, PT ;  /* 0x000000394e00780c */ /* 0x000fe20003f84270 */
        /* <DEDUP_REMOVED lines=22> */
[----:B------:R-:W-:Y:S01]  /*12880*/  FFMA.FTZ R30, R41, UR48, -R76 ;  /* 0x00000030291e7c23 */ /* 0x000fe2000801084c */
[----:B--2---:R-:W-:-:S02]  /*12890*/  FSEL R60, R60, -INF , P3 ;  /* 0xff8000003c3c7808 */ /* 0x004fc40001800000 */
[----:B------:R-:W-:Y:S02]  /*128a0*/  FMNMX.FTZ R31, R34, R31, !PT ;  /* 0x0000001f221f7209 */ /* 0x000fe40007810000 */
[----:B------:R-:W-:Y:S01]  /*128b0*/  ISETP.GT.AND P3, PT, R78, 0x50, PT ;  /* 0x000000504e00780c */ /* 0x000fe20003f64270 */
[----:B------:R-:W2:Y:S01]  /*128c0*/  MUFU.TANH R68, R68 ;  /* 0x0000004400447308 */ /* 0x000ea20000002400 */
[----:B0-----:R-:W-:Y:S02]  /*128d0*/  FSEL R62, R62, -INF , P4 ;  /* 0xff8000003e3e7808 */ /* 0x001fe40002000000 */
[----:B------:R-:W-:Y:S02]  /*128e0*/  FMNMX.FTZ R31, R60, R31, !PT ;  /* 0x0000001f3c1f7209 */ /* 0x000fe40007810000 */
[----:B------:R-:W-:Y:S02]  /*128f0*/  ISETP.GT.AND P4, PT, R78, 0x51, PT ;  /* 0x000000514e00780c */ /* 0x000fe40003f84270 */
[----:B-1----:R-:W-:Y:S01]  /*12900*/  FSEL R64, R64, -INF , P3 ;  /* 0xff80000040407808 */ /* 0x002fe20001800000 */
[----:B------:R-:W0:Y:S01]  /*12910*/  MUFU.TANH R69, R69 ;  /* 0x0000004500457308 */ /* 0x000e220000002400 */
[----:B------:R-:W-:-:S02]  /*12920*/  FMNMX.FTZ R31, R62, R31, !PT ;  /* 0x0000001f3e1f7209 */ /* 0x000fc40007810000 */
[----:B------:R-:W-:Y:S02]  /*12930*/  ISETP.GT.AND P3, PT, R78, 0x58, PT ;  /* 0x000000584e00780c */ /* 0x000fe40003f64270 */
[----:B----4-:R-:W-:Y:S02]  /*12940*/  FSEL R65, R65, -INF , P4 ;  /* 0xff80000041417808 */ /* 0x010fe40002000000 */
[----:B------:R-:W-:Y:S01]  /*12950*/  FMNMX.FTZ R32, R64, R31, !PT ;  /* 0x0000001f40207209 */ /* 0x000fe20007810000 */
[----:B------:R-:W1:Y:S01]  /*12960*/  MUFU.TANH R70, R70 ;  /* 0x0000004600467308 */ /* 0x000e620000002400 */
[----:B------:R-:W-:Y:S02]  /*12970*/  ISETP.GT.AND P4, PT, R78, 0x59, PT ;  /* 0x000000594e00780c */ /* 0x000fe40003f84270 */
[----:B-----5:R-:W-:Y:S02]  /*12980*/  FSEL R66, R66, -INF , P3 ;  /* 0xff80000042427808 */ /* 0x020fe40001800000 */
[----:B------:R-:W-:-:S02]  /*12990*/  FMNMX.FTZ R31, R65, R32, !PT ;  /* 0x00000020411f7209 */ /* 0x000fc40007810000 */
[----:B------:R-:W-:Y:S01]  /*129a0*/  ISETP.GT.AND P3, PT, R78, 0x60, PT ;  /* 0x000000604e00780c */ /* 0x000fe20003f64270 */
[----:B------:R-:W4:Y:S01]  /*129b0*/  MUFU.TANH R71, R71 ;  /* 0x0000004700477308 */ /* 0x000f220000002400 */
[----:B---3--:R-:W-:Y:S02]  /*129c0*/  FSEL R67, R67, -INF , P4 ;  /* 0xff80000043437808 */ /* 0x008fe40002000000 */
[----:B------:R-:W-:Y:S02]  /*129d0*/  FMNMX.FTZ R40, R66, R31, !PT ;  /* 0x0000001f42287209 */ /* 0x000fe40007810000 */
[----:B------:R-:W-:Y:S02]  /*129e0*/  ISETP.GT.AND P4, PT, R78, 0x61, PT ;  /* 0x000000614e00780c */ /* 0x000fe40003f84270 */
[----:B--2---:R-:W-:Y:S01]  /*129f0*/  FSEL R68, R68, -INF , P3 ;  /* 0xff80000044447808 */ /* 0x004fe20001800000 */
[----:B------:R-:W2:Y:S01]  /*12a00*/  MUFU.TANH R72, R72 ;  /* 0x0000004800487308 */ /* 0x000ea20000002400 */
[----:B------:R-:W-:-:S02]  /*12a10*/  FMNMX.FTZ R31, R67, R40, !PT ;  /* 0x00000028431f7209 */ /* 0x000fc40007810000 */
[----:B------:R-:W-:Y:S02]  /*12a20*/  ISETP.GT.AND P3, PT, R78, 0x68, PT ;  /* 0x000000684e00780c */ /* 0x000fe40003f64270 */
[----:B0-----:R-:W-:Y:S02]  /*12a30*/  FSEL R69, R69, -INF , P4 ;  /* 0xff80000045457808 */ /* 0x001fe40002000000 */
[----:B------:R-:W-:Y:S01]  /*12a40*/  FMNMX.FTZ R40, R68, R31, !PT ;  /* 0x0000001f44287209 */ /* 0x000fe20007810000 */
[----:B------:R-:W0:Y:S01]  /*12a50*/  MUFU.TANH R73, R73 ;  /* 0x0000004900497308 */ /* 0x000e220000002400 */
[----:B------:R-:W-:Y:S02]  /*12a60*/  ISETP.GT.AND P4, PT, R78, 0x69, PT ;  /* 0x000000694e00780c */ /* 0x000fe40003f84270 */
[----:B-1----:R-:W-:Y:S02]  /*12a70*/  FSEL R70, R70, -INF , P3 ;  /* 0xff80000046467808 */ /* 0x002fe40001800000 */
[----:B------:R-:W-:-:S02]  /*12a80*/  FMNMX.FTZ R31, R69, R40, !PT ;  /* 0x00000028451f7209 */ /* 0x000fc40007810000 */
[----:B------:R-:W-:Y:S01]  /*12a90*/  ISETP.GT.AND P3, PT, R78, 0x70, PT ;  /* 0x000000704e00780c */ /* 0x000fe20003f64270 */
[----:B------:R-:W1:Y:S01]  /*12aa0*/  MUFU.TANH R74, R74 ;  /* 0x0000004a004a7308 */ /* 0x000e620000002400 */
[----:B----4-:R-:W-:Y:S02]  /*12ab0*/  FSEL R71, R71, -INF , P4 ;  /* 0xff80000047477808 */ /* 0x010fe40002000000 */
        /* <DEDUP_REMOVED lines=8> */
[----:B------:R-:W-:Y:S01]  /*12b40*/  MUFU.EX2 R180, R180 ;  /* 0x000000b400b47308 */ /* 0x000fe20000000800 */
[----:B------:R-:W-:Y:S02]  /*12b50*/  ISETP.GT.AND P4, PT, R78, 0x79, PT ;  /* 0x000000794e00780c */ /* 0x000fe40003f84270 */
[----:B-1----:R-:W-:Y:S02]  /*12b60*/  FSEL R74, R74, -INF , P3 ;  /* 0xff8000004a4a7808 */ /* 0x002fe40001800000 */
[----:B------:R-:W-:-:S03]  /*12b70*/  FMNMX.FTZ R31, R73, R42, !PT ;  /* 0x0000002a491f7209 */ /* 0x000fc60007810000 */
[----:B------:R0:W-:Y:S01]  /*12b80*/  MUFU.EX2 R75, R156 ;  /* 0x0000009c004b7308 */ /* 0x0001e20000000800 */
[----:B--2---:R-:W-:Y:S02]  /*12b90*/  FSEL R77, R77, -INF , P4 ;  /* 0xff8000004d4d7808 */ /* 0x004fe40002000000 */
[----:B------:R-:W-:-:S04]  /*12ba0*/  FMNMX.FTZ R42, R74, R31, !PT ;  /* 0x0000001f4a2a7209 */ /* 0x000fc80007810000 */
[----:B------:R-:W-:Y:S01]  /*12bb0*/  FMNMX.FTZ R42, R77, R42, !PT ;  /* 0x0000002a4d2a7209 */ /* 0x000fe20007810000 */
[----:B------:R1:W-:Y:S01]  /*12bc0*/  MUFU.EX2 R40, R45 ;  /* 0x0000002d00287308 */ /* 0x0003e20000000800 */
[----:B0-----:R-:W-:-:S03]  /*12bd0*/  FFMA.FTZ R156, R55, UR48, -R76 ;  /* 0x00000030379c7c23 */ /* 0x001fc6000801084c */
[----:B------:R-:W0:Y:S04]  /*12be0*/  SHFL.BFLY PT, R31, R42, 0x2, 0x1f ;  /* 0x0c401f002a1f7f89 */ /* 0x000e2800000e0000 */
[----:B------:R-:W-:Y:S01]  /*12bf0*/  MUFU.EX2 R182, R182 ;  /* 0x000000b600b67308 */ /* 0x000fe20000000800 */
[----:B-1----:R-:W-:-:S07]  /*12c00*/  FFMA.FTZ R45, R51, UR48, -R76 ;  /* 0x00000030332d7c23 */ /* 0x002fce000801084c */
[----:B------:R-:W-:Y:S08]  /*12c10*/  MUFU.EX2 R7, R7 ;  /* 0x0000000700077308 */ /* 0x000ff00000000800 */
[----:B------:R-:W-:Y:S01]  /*12c20*/  MUFU.EX2 R176, R176 ;  /* 0x000000b000b07308 */ /* 0x000fe20000000800 */
[----:B0-----:R-:W-:Y:S01]  /*12c30*/  FMNMX.FTZ R41, R42, R31, !PT ;  /* 0x0000001f2a297209 */ /* 0x001fe20007810000 */
[----:B------:R-:W-:-:S06]  /*12c40*/  FFMA.FTZ R42, R57, UR48, -R76 ;  /* 0x00000030392a7c23 */ /* 0x000fcc000801084c */
        /* <DEDUP_REMOVED lines=8> */
[----:B------:R-:W-:Y:S02]  /*12cd0*/  FMUL.FTZ R49, R31, UR48 ;  /* 0x000000301f317c20 */ /* 0x000fe40008410000 */
        /* <DEDUP_REMOVED lines=9> */
[----:B------:R-:W-:Y:S01]  /*12d70*/  FSEL R11, R31, RZ, P3 ;  /* 0x000000ff1f0b7208 */ /* 0x000fe20001800000 */
[----:B------:R-:W-:Y:S01]  /*12d80*/  MUFU.EX2 R181, R181 ;  /* 0x000000b500b57308 */ /* 0x000fe20000000800 */
[--C-:B------:R-:W-:Y:S01]  /*12d90*/  FFMA.FTZ R50, R15, UR48, -R49.reuse ;  /* 0x000000300f327c23 */ /* 0x100fe20008010831 */
[----:B------:R-:W-:Y:S01]  /*12da0*/  FMUL.FTZ R6, R6, UR48 ;  /* 0x0000003006067c20 */ /* 0x000fe20008410000 */
[--C-:B------:R-:W-:Y:S01]  /*12db0*/  FFMA.FTZ R179, R20, UR48, -R49.reuse ;  /* 0x0000003014b37c23 */ /* 0x100fe20008010831 */
[----:B------:R-:W-:Y:S01]  /*12dc0*/  FADD.FTZ R11, -R11, R10 ;  /* 0x0000000a0b0b7221 */ /* 0x000fe20000010100 */
[--C-:B------:R-:W-:Y:S01]  /*12dd0*/  FFMA.FTZ R35, R35, UR48, -R49.reuse ;  /* 0x0000003023237c23 */ /* 0x100fe20008010831 */
[--C-:B------:R-:W-:Y:S01]  /*12de0*/  FFMA.FTZ R173, R24, UR48, -R49.reuse ;  /* 0x0000003018ad7c23 */ /* 0x100fe20008010831 */
[--C-:B------:R-:W-:Y:S01]  /*12df0*/  FFMA.FTZ R20, R25, UR48, -R49.reuse ;  /* 0x0000003019147c23 */ /* 0x100fe20008010831 */
[----:B------:R-:W-:Y:S01]  /*12e00*/  FMUL.FTZ R8, R11, UR48 ;  /* 0x000000300b087c20 */ /* 0x000fe20008410000 */
        /* <DEDUP_REMOVED lines=17> */
[----:B0-----:R-:W-:Y:S01]  /*12f20*/  FFMA.FTZ R10, R6, R3, R180 ;  /* 0x00000003060a7223 */ /* 0x001fe200000100b4 */
[--C-:B------:R-:W-:Y:S01]  /*12f30*/  FFMA.FTZ R157, R68, UR48, -R49.reuse ;  /* 0x00000030449d7c23 */ /* 0x100fe20008010831 */
[--C-:B------:R-:W-:Y:S01]  /*12f40*/  FFMA.FTZ R24, R69, UR48, -R49.reuse ;  /* 0x0000003045187c23 */ /* 0x100fe20008010831 */
[--C-:B------:R-:W-:Y:S01]  /*12f50*/  FFMA.FTZ R159, R70, UR48, -R49.reuse ;  /* 0x00000030469f7c23 */ /* 0x100fe20008010831 */
[----:B------:R-:W-:Y:S01]  /*12f60*/  FADD.FTZ R11, R75, R10 ;  /* 0x0000000a4b0b7221 */ /* 0x000fe20000010000 */
[----:B------:R-:W-:Y:S01]  /*12f70*/  FFMA.FTZ R153, R72, UR48, -R49 ;  /* 0x0000003048997c23 */ /* 0x000fe20008010831 */
[----:B------:R-:W-:Y:S01]  /*12f80*/  IMAD R38, R186, 0x8, R18 ;  /* 0x00000008ba267824 */ /* 0x000fe200078e0212 */
[----:B------:R-:W0:Y:S01]  /*12f90*/  MUFU.EX2 R183, R183 ;  /* 0x000000b700b77308 */ /* 0x000e220000000800 */
[----:B-1----:R-:W-:Y:S01]  /*12fa0*/  FFMA.FTZ R3, R8, R0, R181 ;  /* 0x0000000008037223 */ /* 0x002fe200000100b5 */
[----:B------:R-:W-:Y:S01]  /*12fb0*/  FADD.FTZ R10, R182, R11 ;  /* 0x0000000bb60a7221 */ /* 0x000fe20000010000 */
[----:B------:R-:W-:Y:S01]  /*12fc0*/  FFMA.FTZ R155, R74, UR48, -R49 ;  /* 0x000000304a9b7c23 */ /* 0x000fe20008010831 */
[----:B------:R-:W-:-:S04]  /*12fd0*/  IMAD.U32 R39, RZ, RZ, UR38 ;  /* 0x00000026ff277e24 */ /* 0x000fc8000f8e00ff */
        /* <DEDUP_REMOVED lines=33> */
[----:B------:R2:W3:Y:S01]  /*131f0*/  MUFU.EX2 R32, R43 ;  /* 0x0000002b00207308 */ /* 0x0004e20000000800 */
[----:B0-----:R-:W-:-:S07]  /*13200*/  FADD.FTZ R11, R168, R11 ;  /* 0x0000000ba80b7221 */ /* 0x001fce0000010000 */
[----:B------:R-:W0:Y:S01]  /*13210*/  MUFU.EX2 R9, R9 ;  /* 0x0000000900097308 */ /* 0x000e220000000800 */
[----:B-1----:R-:W-:Y:S01]  /*13220*/  FADD.FTZ R0, R169, R0 ;  /* 0x00000000a9007221 */ /* 0x002fe20000010000 */
[----:B--2---:R-:W-:-:S06]  /*13230*/  FFMA.FTZ R43, R54, UR48, -R76 ;  /* 0x00000030362b7c23 */ /* 0x004fcc000801084c */
[----:B------:R-:W1:Y:S01]  /*13240*/  MUFU.EX2 R170, R170 ;  /* 0x000000aa00aa7308 */ /* 0x000e620000000800 */
[----:B---3--:R-:W-:-:S07]  /*13250*/  FADD.FTZ R11, R32, R11 ;  /* 0x0000000b200b7221 */ /* 0x008fce0000010000 */
        /* <DEDUP_REMOVED lines=47> */
[----:B------:R-:W-:-:S05]  /*13550*/  VIADD R0, R38, 0x28840 ;  /* 0x0002884026007836 */ /* 0x000fca0000000000 */
[----:B------:R-:W-:Y:S01]  /*13560*/  PRMT R0, R39, 0x654, R0 ;  /* 0x0000065427007816 */ /* 0x000fe20000000000 */
[----:B------:R-:W0:Y:S01]  /*13570*/  MUFU.EX2 R158, R158 ;  /* 0x0000009e009e7308 */ /* 0x000e220000000800 */
[----:B-1----:R-:W-:Y:S01]  /*13580*/  FADD.FTZ R37, R43, R34 ;  /* 0x000000222b257221 */ /* 0x002fe20000010000 */
[----:B------:R-:W-:Y:S01]  /*13590*/  FFMA.FTZ R34, R77, UR48, -R49 ;  /* 0x000000304d227c23 */ /* 0x000fe20008010831 */
[----:B------:R1:W-:Y:S05]  /*135a0*/  SYNCS.ARRIVE.TRANS64.RED.A1T0 RZ, [R0+URZ], RZ ;  /* 0x000000ff00ff79a7 */ /* 0x0003ea000810043f */
[----:B------:R-:W3:Y:S01]  /*135b0*/  MUFU.EX2 R159, R159 ;  /* 0x0000009f009f7308 */ /* 0x000ee20000000800 */
[----:B--2---:R-:W-:-:S07]  /*135c0*/  FADD.FTZ R38, R24, R3 ;  /* 0x0000000318267221 */ /* 0x004fce0000010000 */
[----:B------:R-:W2:Y:S01]  /*135d0*/  MUFU.EX2 R42, R42 ;  /* 0x0000002a002a7308 */ /* 0x000ea20000000800 */
[----:B0-----:R-:W-:-:S07]  /*135e0*/  FADD.FTZ R37, R158, R37 ;  /* 0x000000259e257221 */ /* 0x001fce0000010000 */
[----:B------:R-:W0:Y:S01]  /*135f0*/  MUFU.EX2 R11, R11 ;  /* 0x0000000b000b7308 */ /* 0x000e220000000800 */
[----:B---3--:R-:W-:-:S07]  /*13600*/  FADD.FTZ R38, R159, R38 ;  /* 0x000000269f267221 */ /* 0x008fce0000010000 */
        /* <DEDUP_REMOVED lines=20> */
.L_x_9566:
[----:B------:R-:W-:Y:S01]  /*13750*/  LEA R13, R13, R18, 0x3 ;  /* 0x000000120d0d7211 */ /* 0x000fe200078e18ff */
[----:B------:R-:W-:Y:S01]  /*13760*/  IMAD.U32 R38, RZ, RZ, UR38 ;  /* 0x00000026ff267e24 */ /* 0x000fe2000f8e00ff */
[----:B------:R-:W-:Y:S01]  /*13770*/  ISETP.GT.AND P2, PT, R12, R5, PT ;  /* 0x000000050c00720c */ /* 0x000fe20003f44270 */
[-C--:B------:R-:W-:Y:S01]  /*13780*/  FMUL.FTZ R88, R88, R6.reuse ;  /* 0x0000000658587220 */ /* 0x080fe20000410000 */
[----:B------:R-:W-:Y:S01]  /*13790*/  F2FP.F16.F32.PACK_AB R159, R11, R159 ;  /* 0x0000009f0b9f723e */ /* 0x000fe200000000ff */
        /* <DEDUP_REMOVED lines=94> */
[-C--:B------:R-:W-:Y:S01]  /*13d80*/  FMUL.FTZ R147, R147, R8.reuse ;  /* 0x0000000893937220 */ /* 0x080fe20000410000 */
[-C--:B------:R-:W-:Y:S01]  /*13d90*/  FMUL.FTZ R150, R150, R8.reuse ;  /* 0x0000000896967220 */ /* 0x080fe20000410000 */
[----:B------:R-:W-:Y:S01]  /*13da0*/  FMUL.FTZ R151, R151, R8 ;  /* 0x0000000897977220 */ /* 0x000fe20000410000 */
[----:B------:R-:W-:Y:S01]  /*13db0*/  VIADD R12, R12, 0xffffffff ;  /* 0xffffffff0c0c7836 */ /* 0x000fe20000000000 */
[----:B------:R-:W-:Y:S01]  /*13dc0*/  MOV R10, R31 ;  /* 0x0000001f000a7202 */ /* 0x000fe20000000f00 */
[----:B------:R-:W-:-:S02]  /*13dd0*/  IMAD.MOV.U32 R11, RZ, RZ, R26 ;  /* 0x000000ffff0b7224 */ /* 0x000fc400078e001a */
[----:B------:R-:W-:Y:S02]  /*13de0*/  IMAD.MOV.U32 R6, RZ, RZ, R189 ;  /* 0x000000ffff067224 */ /* 0x000fe400078e00bd */
[----:B0-----:R-:W-:Y:S01]  /*13df0*/  IMAD.MOV.U32 R13, RZ, RZ, R186 ;  /* 0x000000ffff0d7224 */ /* 0x001fe200078e00ba */
[----:B------:R-:W-:Y:S06]  /*13e00*/  @P2 BRA `(.L_x_9567) ;  /* 0xffffffcc00282947 */ /* 0x000fec000383ffff */
.L_x_9555:
[----:B------:R-:W-:-:S13]  /*13e10*/  ISETP.GE.AND P1, PT, R12, R199, PT ;  /* 0x000000c70c00720c */ /* 0x000fda0003f26270 */
[----:B------:R-:W-:Y:S05]  /*13e20*/  @!P1 BRA `(.L_x_9568) ;  /* 0x00000028008c9947 */ /* 0x000fea0003800000 */
[----:B------:R-:W-:Y:S01]  /*13e30*/  MOV R5, R31 ;  /* 0x0000001f00057202 */ /* 0x000fe20000000f00 */
[----:B------:R-:W-:Y:S02]  /*13e40*/  IMAD.MOV.U32 R10, RZ, RZ, R26 ;  /* 0x000000ffff0a7224 */ /* 0x000fe400078e001a */
[----:B------:R-:W-:Y:S02]  /*13e50*/  IMAD.MOV.U32 R6, RZ, RZ, R189 ;  /* 0x000000ffff067224 */ /* 0x000fe400078e00bd */
[----:B------:R-:W-:-:S07]  /*13e60*/  IMAD.MOV.U32 R11, RZ, RZ, R186 ;  /* 0x000000ffff0b7224 */ /* 0x000fce00078e00ba */
.L_x_9580:
[----:B------:R-:W-:Y:S01]  /*13e70*/  ISETP.NE.AND P2, PT, R191, RZ, PT ;  /* 0x000000ffbf00720c */ /* 0x000fe20003f45270 */
[----:B------:R-:W-:Y:S05]  /*13e80*/  YIELD ;  /* 0x0000000000007946 */ /* 0x000fea0003800000 */
[----:B------:R-:W-:-:S04]  /*13e90*/  IADD3 R186, R11, 0x1, RZ ;  /* 0x000000010bba7810 */ /* 0x000fc80007ffe0ff */
[----:B------:R-:W-:-:S04]  /*13ea0*/  ISETP.NE.AND P1, PT, R186, 0x2, PT ;  /* 0x00000002ba00780c */ /* 0x000fc80003f25270 */
[----:B------:R-:W-:Y:S02]  /*13eb0*/  SEL R189, RZ, 0x1, P1 ;  /* 0x00000001ffbd7807 */ /* 0x000fe40000800000 */
[----:B------:R-:W-:Y:S02]  /*13ec0*/  SEL R186, R186, RZ, P1 ;  /* 0x000000ffbaba7207 */ /* 0x000fe40000800000 */
[----:B------:R-:W-:Y:S01]  /*13ed0*/  LOP3.LUT R189, R6, R189, RZ, 0x3c, !PT ;  /* 0x000000bd06bd7212 */ /* 0x000fe200078e3cff */
[----:B------:R-:W-:Y:S06]  /*13ee0*/  @P2 BRA `(.L_x_9569) ;  /* 0x0000000000302947 */ /* 0x000fec0003800000 */
[----:B------:R-:W-:Y:S05]  /*13ef0*/  @!P0 BRA `(.L_x_9570) ;  /* 0x0000000000048947 */ /* 0x000fea0003800000 */
[----:B------:R-:W-:Y:S01]  /*13f00*/  BPT.TRAP 0x1 ;  /* 0x000000040000795c */ /* 0x000fe20000300000 */
.L_x_9570:
[----:B------:R-:W-:Y:S01]  /*13f10*/  IMAD R7, R186, 0x8, R18 ;  /* 0x00000008ba077824 */ /* 0x000fe200078e0212 */
[----:B------:R-:W-:-:S04]  /*13f20*/  SHF.L.U32 R8, R189, 0x1f, RZ ;  /* 0x0000001fbd087819 */ /* 0x000fc800000006ff */
[----:B------:R0:W1:Y:S01]  /*13f30*/  SYNCS.PHASECHK.TRANS64.TRYWAIT P1, [R7+URZ+0x28830], R8 ;  /* 0x02883008070075a7 */ /* 0x000062000802017f */
[----:B------:R-:W-:Y:S05]  /*13f40*/  @!P0 BRA `(.L_x_9571) ;  /* 0x0000000000048947 */ /* 0x000fea0003800000 */
[----:B------:R-:W-:Y:S01]  /*13f50*/  BPT.TRAP 0x1 ;  /* 0x000000040000795c */ /* 0x000fe20000300000 */
.L_x_9571:
[----:B------:R-:W-:Y:S04]  /*13f60*/  BSSY B0, `(.L_x_9569) ;  /* 0x0000004000007945 */ /* 0x000fe80003800000 */
[----:B-1----:R-:W-:Y:S05]  /*13f70*/  @P1 BRA `(.L_x_9572) ;  /* 0x0000000000081947 */ /* 0x002fea0003800000 */
[----:B------:R-:W1:Y:S02]  /*13f80*/  SYNCS.PHASECHK.TRANS64.TRYWAIT P1, [R7+URZ+0x28830], R8 ;  /* 0x02883008070075a7 */ /* 0x000e64000802017f */
[----:B-1----:R-:W-:Y:S05]  /*13f90*/  @!P1 BRA `(.L_x_9573) ;  /* 0x0000010000209947 */ /* 0x002fea0003800000 */
.L_x_9572:
[----:B------:R-:W-:Y:S05]  /*13fa0*/  BSYNC B0 ;  /* 0x0000000000007941 */ /* 0x000fea0003800000 */
.L_x_9569:
[----:B01----:R-:W0:Y:S01]  /*13fb0*/  S2R R7, SR_TID.X ;  /* 0x0000000000077919 */ /* 0x003e220000002100 */
[----:B------:R-:W-:Y:S05]  /*13fc0*/  WARPSYNC.ALL ;  /* 0x0000000000007948 */ /* 0x000fea0003800000 */
[----:B------:R-:W-:Y:S01]  /*13fd0*/  IMAD R8, R186, 0x800, R4 ;  /* 0x00000800ba087824 */ /* 0x000fe200078e0204 */
[----:B------:R-:W-:Y:S01]  /*13fe0*/  MOV R21, 0x40000040 ;  /* 0x4000004000157802 */ /* 0x000fe20000000f00 */
[----:B------:R-:W-:Y:S02]  /*13ff0*/  IMAD.MOV.U32 R9, RZ, RZ, 0x40000040 ;  /* 0x40000040ff097424 */ /* 0x000fe400078e00ff */
[C---:B------:R-:W-:Y:S01]  /*14000*/  VIADD R24, R8.reuse, 0x4 ;  /* 0x0000000408187836 */ /* 0x040fe20000000000 */
[C---:B------:R-:W-:Y:S01]  /*14010*/  R2UR UR6, R8.reuse ;  /* 0x00000000080672ca */ /* 0x040fe200000e0000 */
[----:B------:R-:W-:Y:S01]  /*14020*/  IMAD.MOV.U32 R25, RZ, RZ, 0x40000040 ;  /* 0x40000040ff197424 */ /* 0x000fe200078e00ff */
[----:B------:R-:W-:Y:S01]  /*14030*/  R2UR UR7, R9 ;  /* 0x00000000090772ca */ /* 0x000fe200000e0000 */
[----:B------:R-:W-:Y:S01]  /*14040*/  VIADD R14, R8, 0x6 ;  /* 0x00000006080e7836 */ /* 0x000fe20000000000 */
[----:B------:R-:W-:Y:S01]  /*14050*/  R2UR UR14, R24 ;  /* 0x00000000180e72ca */ /* 0x000fe200000e0000 */
[----:B------:R-:W-:Y:S01]  /*14060*/  VIADD R24, R8, 0x404 ;  /* 0x0000040408187836 */ /* 0x000fe20000000000 */
[C---:B------:R-:W-:Y:S01]  /*14070*/  R2UR UR15, R25.reuse ;  /* 0x00000000190f72ca */ /* 0x040fe200000e0000 */
[----:B------:R-:W-:Y:S01]  /*14080*/  IMAD.MOV.U32 R15, RZ, RZ, 0x40000040 ;  /* 0x40000040ff0f7424 */ /* 0x000fe200078e00ff */
[----:B------:R-:W-:-:S02]  /*14090*/  R2UR UR31, R25 ;  /* 0x00000000191f72ca */ /* 0x000fc400000e0000 */
[----:B------:R-:W-:Y:S02]  /*140a0*/  R2UR UR30, R24 ;  /* 0x00000000181e72ca */ /* 0x000fe400000e0000 */
[----:B------:R-:W-:Y:S02]  /*140b0*/  IADD3 R20, R8, 0x2, RZ ;  /* 0x0000000208147810 */ /* 0x000fe40007ffe0ff */
[----:B------:R-:W-:Y:S02]  /*140c0*/  R2UR UR11, R21 ;  /* 0x00000000150b72ca */ /* 0x000fe400000e0000 */
[----:B------:R-:W-:Y:S01]  /*140d0*/  R2UR UR10, R20 ;  /* 0x00000000140a72ca */ /* 0x000fe200000e0000 */
[----:B------:R-:W-:Y:S01]  /*140e0*/  VIADD R20, R8, 0x400 ;  /* 0x0000040008147836 */ /* 0x000fe20000000000 */
[----:B------:R-:W-:Y:S02]  /*140f0*/  R2UR UR18, R14 ;  /* 0x000000000e1272ca */ /* 0x000fe400000e0000 */
[----:B------:R-:W-:-:S02]  /*14100*/  R2UR UR19, R15 ;  /* 0x000000000f1372ca */ /* 0x000fc400000e0000 */
[----:B0-----:R-:W-:Y:S02]  /*14110*/  SHF.R.U32.HI R7, RZ, 0x7, R7 ;  /* 0x00000007ff077819 */ /* 0x001fe40000011607 */
[----:B------:R-:W-:Y:S02]  /*14120*/  R2UR UR22, R20 ;  /* 0x00000000141672ca */ /* 0x000fe400000e0000 */
[----:B------:R-:W-:Y:S01]  /*14130*/  R2UR UR23, R21 ;  /* 0x00000000151772ca */ /* 0x000fe200000e0000 */
[----:B------:R-:W-:Y:S01]  /*14140*/  VIADD R7, R7, 0x8 ;  /* 0x0000000807077836 */ /* 0x000fe20000000000 */
[C---:B------:R-:W-:Y:S01]  /*14150*/  IADD3 R14, R8.reuse, 0x402, RZ ;  /* 0x00000402080e7810 */ /* 0x040fe20007ffe0ff */
[----:B------:R-:W-:Y:S01]  /*14160*/  VIADD R8, R8, 0x406 ;  /* 0x0000040608087836 */ /* 0x000fe20000000000 */
[----:B------:R-:W-:Y:S02]  /*14170*/  R2UR UR27, R15 ;  /* 0x000000000f1b72ca */ /* 0x000fe400000e0000 */
[----:B------:R0:W-:Y:S01]  /*14180*/  BAR.SYNC.DEFER_BLOCKING R7, 0x100 ;  /* 0x000400070000751d */ /* 0x0001e20000010000 */
[----:B------:R-:W-:-:S02]  /*14190*/  R2UR UR26, R14 ;  /* 0x000000000e1a72ca */ /* 0x000fc400000e0000 */
        /* <DEDUP_REMOVED lines=29> */
.L_x_9575:
[----:B------:R-:W-:Y:S01]  /*14370*/  SHF.L.U32 R6, R6, 0x1f, RZ ;  /* 0x0000001f06067819 */ /* 0x000fe200000006ff */
[----:B------:R-:W-:-:S04]  /*14380*/  IMAD R7, R11, 0x8, R18 ;  /* 0x000000080b077824 */ /* 0x000fc800078e0212 */
[----:B------:R0:W1:Y:S01]  /*14390*/  SYNCS.PHASECHK.TRANS64.TRYWAIT P1, [R7+URZ+0x28850], R6 ;  /* 0x02885006070075a7 */ /* 0x000062000802017f */
[----:B------:R-:W-:Y:S05]  /*143a0*/  @!P0 BRA `(.L_x_9576) ;  /* 0x0000000000048947 */ /* 0x000fea0003800000 */
[----:B------:R-:W-:Y:S01]  /*143b0*/  BPT.TRAP 0x1 ;  /* 0x000000040000795c */ /* 0x000fe20000300000 */
.L_x_9576:
[----:B-1----:R-:W-:Y:S05]  /*143c0*/  @P1 BRA `(.L_x_9574) ;  /* 0x0000000000081947 */ /* 0x002fea0003800000 */
[----:B------:R-:W1:Y:S02]  /*143d0*/  SYNCS.PHASECHK.TRANS64.TRYWAIT P1, [R7+URZ+0x28850], R6 ;  /* 0x02885006070075a7 */ /* 0x000e64000802017f */
[----:B-1----:R-:W-:Y:S05]  /*143e0*/  @!P1 BRA `(.L_x_9577) ;  /* 0x000000fc00209947 */ /* 0x002fea0003800000 */
.L_x_9574:
[----:B01----:R-:W-:Y:S01]  /*143f0*/  IADD3 R6, R18, 0x400, RZ ;  /* 0x0000040012067810 */ /* 0x003fe20007ffe0ff */
[----:B------:R-:W-:Y:S01]  /*14400*/  IMAD.MOV.U32 R7, RZ, RZ, 0x40000040 ;  /* 0x40000040ff077424 */ /* 0x000fe200078e00ff */
[----:B------:R-:W-:Y:S05]  /*14410*/  WARPSYNC.ALL ;  /* 0x0000000000007948 */ /* 0x000fea0003800000 */
[----:B------:R-:W-:Y:S01]  /*14420*/  SHF.R.U32.HI R6, RZ, 0x4, R6 ;  /* 0x00000004ff067819 */ /* 0x000fe20000011606 */
[----:B------:R-:W-:Y:S01]  /*14430*/  WARPGROUP.ARRIVE ;  /* 0x00000000000079c5 */ /* 0x000fe20000000000 */
[----:B------:R-:W-:-:S05]  /*14440*/  R2UR UR7, R7 ;  /* 0x00000000070772ca */ /* 0x000fca00000e0000 */
[----:B------:R-:W0:Y:S01]  /*14450*/  S2R R13, SR_TID.X ;  /* 0x00000000000d7919 */ /* 0x000e220000002100 */
[----:B------:R-:W-:Y:S02]  /*14460*/  LOP3.LUT R6, R6, 0x3fff, RZ, 0xc0, !PT ;  /* 0x00003fff06067812 */ /* 0x000fe400078ec0ff */
[----:B------:R-:W-:Y:S02]  /*14470*/  MOV R9, 0x40000040 ;  /* 0x4000004000097802 */ /* 0x000fe40000000f00 */
[----:B------:R-:W-:Y:S02]  /*14480*/  LOP3.LUT R6, R6, 0x4000000, RZ, 0xfc, !PT ;  /* 0x0400000006067812 */ /* 0x000fe400078efcff */
[----:B------:R-:W-:-:S03]  /*14490*/  MOV R7, 0x40000040 ;  /* 0x4000004000077802 */ /* 0x000fc60000000f00 */
[----:B------:R-:W-:-:S04]  /*144a0*/  IMAD R6, R11, 0x800, R6 ;  /* 0x000008000b067824 */ /* 0x000fc800078e0206 */
[C---:B------:R-:W-:Y:S01]  /*144b0*/  VIADD R8, R6.reuse, 0x80 ;  /* 0x0000008006087836 */ /* 0x040fe20000000000 */
[----:B------:R-:W-:-:S13]  /*144c0*/  R2UR UR6, R6 ;  /* 0x00000000060672ca */ /* 0x000fda00000e0000 */
[----:B------:R-:W-:Y:S01]  /*144d0*/  HGMMA.64x128x16.F32 R88, R180, gdesc[UR4].tnspB, R88, gsb0 ;  /* 0x41e00004b4587df0 */ /* 0x000fe20008000858 */
[----:B------:R-:W-:Y:S01]  /*144e0*/  R2UR UR6, R8 ;  /* 0x00000000080672ca */ /* 0x000fe200000e0000 */
[----:B------:R-:W-:Y:S01]  /*144f0*/  VIADD R8, R6, 0x100 ;  /* 0x0000010006087836 */ /* 0x000fe20000000000 */
[----:B------:R-:W-:Y:S01]  /*14500*/  R2UR UR7, R9 ;  /* 0x00000000090772ca */ /* 0x000fe200000e0000 */
[----:B------:R-:W-:Y:S01]  /*14510*/  IMAD.MOV.U32 R9, RZ, RZ, 0x40000040 ;  /* 0x40000040ff097424 */ /* 0x000fe200078e00ff */
[----:B0-----:R-:W-:Y:S01]  /*14520*/  SHF.R.U32.HI R13, RZ, 0x7, R13 ;  /* 0x00000007ff0d7819 */ /* 0x001fe2000001160d */
        /* <DEDUP_REMOVED lines=47> */
.L_x_9578:
        /* <DEDUP_REMOVED lines=204> */
[----:B------:R-:W-:Y:S01]  /*154e0*/  FFMA.FTZ R34, R38, UR48, -R81 ;  /* 0x0000003026227c23 */ /* 0x000fe20008010851 */
[C---:B------:R-:W-:Y:S01]  /*154f0*/  FADD.FTZ R5, -R31.reuse, R5 ;  /* 0x000000051f057221 */ /* 0x040fe20000010100 */
[----:B------:R-:W-:Y:S01]  /*15500*/  FMUL.FTZ R38, R31, UR48 ;  /* 0x000000301f267c20 */ /* 0x000fe20008410000 */
[----:B------:R-:W-:Y:S01]  /*15510*/  FMUL.FTZ R10, R10, UR48 ;  /* 0x000000300a0a7c20 */ /* 0x000fe20008410000 */
        /* <DEDUP_REMOVED lines=52> */
[--C-:B------:R-:W-:Y:S01]  /*15860*/  FFMA.FTZ R163, R63, UR48, -R38.reuse ;  /* 0x000000303fa37c23 */ /* 0x100fe20008010826 */
[----:B------:R-:W-:Y:S01]  /*15870*/  FFMA.FTZ R14, R62, UR48, -R81 ;  /* 0x000000303e0e7c23 */ /* 0x000fe20008010851 */
[----:B------:R-:W1:Y:S01]  /*15880*/  MUFU.EX2 R182, R182 ;  /* 0x000000b600b67308 */ /* 0x000e620000000800 */
[----:B0-----:R-:W-:Y:S01]  /*15890*/  FADD.FTZ R3, R86, R3 ;  /* 0x0000000356037221 */ /* 0x001fe20000010000 */
[--C-:B------:R-:W-:Y:S01]  /*158a0*/  FFMA.FTZ R20, R64, UR48, -R38.reuse ;  /* 0x0000003040147c23 */ /* 0x100fe20008010826 */
[--C-:B------:R-:W-:Y:S01]  /*158b0*/  FFMA.FTZ R156, R65, UR48, -R81.reuse ;  /* 0x00000030419c7c23 */ /* 0x100fe20008010851 */
[--C-:B------:R-:W-:Y:S01]  /*158c0*/  FFMA.FTZ R157, R67, UR48, -R38.reuse ;  /* 0x00000030439d7c23 */ /* 0x100fe20008010826 */
[--C-:B------:R-:W-:Y:S01]  /*158d0*/  FFMA.FTZ R13, R66, UR48, -R81.reuse ;  /* 0x00000030420d7c23 */ /* 0x100fe20008010851 */
[----:B------:R-:W-:Y:S01]  /*158e0*/  FFMA.FTZ R15, R68, UR48, -R38 ;  /* 0x00000030440f7c23 */ /* 0x000fe20008010826 */
[--C-:B------:R-:W-:Y:S01]  /*158f0*/  FFMA.FTZ R158, R69, UR48, -R81.reuse ;  /* 0x00000030459e7c23 */ /* 0x100fe20008010851 */
[----:B------:R-:W0:Y:S01]  /*15900*/  MUFU.EX2 R183, R183 ;  /* 0x000000b700b77308 */ /* 0x000e220000000800 */
        /* <DEDUP_REMOVED lines=8> */
[----:B-1----:R-:W-:Y:S01]  /*15990*/  FADD.FTZ R8, R182, R3 ;  /* 0x00000003b6087221 */ /* 0x002fe20000010000 */
[----:B------:R-:W-:Y:S01]  /*159a0*/  FFMA.FTZ R155, R79, UR48, -R38 ;  /* 0x000000304f9b7c23 */ /* 0x000fe20008010826 */
[----:B------:R-:W-:Y:S01]  /*159b0*/  FFMA.FTZ R37, R78, UR48, -R81 ;  /* 0x000000304e257c23 */ /* 0x000fe20008010851 */
[----:B------:R-:W-:-:S02]  /*159c0*/  IMAD R43, R186, 0x8, R18 ;  /* 0x00000008ba2b7824 */ /* 0x000fc400078e0212 */
[----:B------:R-:W-:Y:S02]  /*159d0*/  IMAD.U32 R44, RZ, RZ, UR38 ;  /* 0x00000026ff2c7e24 */ /* 0x000fe4000f8e00ff */
[----:B------:R-:W1:Y:S01]  /*159e0*/  MUFU.EX2 R46, R46 ;  /* 0x0000002e002e7308 */ /* 0x000e620000000800 */
[----:B0-----:R-:W-:Y:S01]  /*159f0*/  FADD.FTZ R3, R183, R0 ;  /* 0x00000000b7037221 */ /* 0x001fe20000010000 */
[----:B------:R-:W-:-:S05]  /*15a00*/  VIADD R43, R43, 0x28840 ;  /* 0x000288402b2b7836 */ /* 0x000fca0000000000 */
[----:B------:R-:W-:Y:S01]  /*15a10*/  PRMT R43, R44, 0x654, R43 ;  /* 0x000006542c2b7816 */ /* 0x000fe2000000002b */
[----:B------:R-:W0:Y:S01]  /*15a20*/  MUFU.EX2 R176, R176 ;  /* 0x000000b000b07308 */ /* 0x000e220000000800 */
[----:B--2---:R-:W-:Y:S02]  /*15a30*/  FADD.FTZ R9, R85, R8 ;  /* 0x0000000855097221 */ /* 0x004fe40000010000 */
[----:B------:R2:W-:Y:S05]  /*15a40*/  SYNCS.ARRIVE.TRANS64.RED.A1T0 RZ, [R43+URZ], RZ ;  /* 0x000000ff2bff79a7 */ /* 0x0005ea000810043f */
        /* <DEDUP_REMOVED lines=56> */
[----:B------:R-:W-:-:S06]  /*15dd0*/  FFMA.FTZ R9, R72, UR48, -R38 ;  /* 0x0000003048097c23 */ /* 0x000fcc0008010826 */
        /* <DEDUP_REMOVED lines=15> */
[----:B---3--:R-:W-:Y:S01]  /*15ed0*/  FADD.FTZ R3, R21, R8 ;  /* 0x0000000815037221 */ /* 0x008fe20000010000 */
[--C-:B------:R-:W-:Y:S01]  /*15ee0*/  FFMA.FTZ R8, R76, UR48, -R38.reuse ;  /* 0x000000304c087c23 */ /* 0x100fe20008010826 */
[----:B------:R-:W-:-:S05]  /*15ef0*/  FFMA.FTZ R38, R80, UR48, -R38 ;  /* 0x0000003050267c23 */ /* 0x000fca0008010826 */
        /* <DEDUP_REMOVED lines=40> */
[----:B--2---:R-:W-:Y:S06]  /*16180*/  @!P0 BRA `(.L_x_9579) ;  /* 0x0000000000048947 */ /* 0x004fec0003800000 */
[----:B------:R-:W-:Y:S01]  /*16190*/  BPT.TRAP 0x1 ;  /* 0x000000040000795c */ /* 0x000fe20000300000 */
.L_x_9579:
[----:B------:R-:W-:Y:S01]  /*161a0*/  LEA R11, R11, R18, 0x3 ;  /* 0x000000120b0b7211 */ /* 0x000fe200078e18ff */
[----:B------:R-:W-:Y:S01]  /*161b0*/  IMAD.U32 R40, RZ, RZ, UR38 ;  /* 0x00000026ff287e24 */ /* 0x000fe2000f8e00ff */
[----:B------:R-:W-:Y:S01]  /*161c0*/  ISETP.GT.AND P1, PT, R12, R199, PT ;  /* 0x000000c70c00720c */ /* 0x000fe20003f24270 */
[----:B------:R-:W-:Y:S01]  /*161d0*/  FMUL.FTZ R88, R88, R10 ;  /* 0x0000000a58587220 */ /* 0x000fe20000410000 */
[----:B------:R-:W-:Y:S01]  /*161e0*/  F2FP.F16.F32.PACK_AB R152, R6, R152 ;  /* 0x000000980698723e */ /* 0x000fe200000000ff */
[----:B------:R-:W-:Y:S02]  /*161f0*/  VIADD R11, R11, 0x28860 ;  /* 0x000288600b0b7836 */ /* 0x000fe40000000000 */
[-C--:B------:R-:W-:Y:S01]  /*16200*/  FMUL.FTZ R89, R89, R10.reuse ;  /* 0x0000000a59597220 */ /* 0x080fe20000410000 */
        /* <DEDUP_REMOVED lines=70> */
[----:B------:R-:W-:Y:S01]  /*16670*/  F2FP.F16.F32.PACK_AB R183, R46, R183 ;  /* 0x000000b72eb7723e */ /* 0x000fe200000000ff */
[----:B0-----:R-:W-:Y:S01]  /*16680*/  IMAD.MOV.U32 R11, RZ, RZ, R186 ;  /* 0x000000ffff0b7224 */ /* 0x001fe200078e00ba */
        /* <DEDUP_REMOVED lines=29> */
.L_x_9568:
[----:B------:R-:W-:Y:S05]  /*16860*/  WARPSYNC.ALL ;  /* 0x0000000000007948 */ /* 0x000fea0003800000 */
[----:B------:R-:W-:Y:S06]  /*16870*/  BAR.ARV 0x8, 0x180 ;  /* 0x0206000000007b1d */ /* 0x000fec0000002000 */
[----:B------:R-:W-:Y:S05]  /*16880*/  @!P0 BRA `(.L_x_9581) ;  /* 0x0000000000048947 */ /* 0x000fea0003800000 */
[----:B------:R-:W-:Y:S01]  /*16890*/  BPT.TRAP 0x1 ;  /* 0x000000040000795c */ /* 0x000fe20000300000 */
.L_x_9581:
[----:B------:R-:W-:Y:S02]  /*168a0*/  LEA R11, R186, R18, 0x3 ;  /* 0x00000012ba0b7211 */ /* 0x000fe400078e18ff */
[----:B------:R-:W-:-:S04]  /*168b0*/  SHF.L.U32 R4, R189, 0x1f, RZ ;  /* 0x0000001fbd047819 */ /* 0x000fc800000006ff */
[----:B------:R0:W1:Y:S01]  /*168c0*/  SYNCS.PHASECHK.TRANS64.TRYWAIT P1, [R11+URZ+0x28850], R4 ;  /* 0x028850040b0075a7 */ /* 0x000062000802017f */
[----:B------:R-:W-:Y:S05]  /*168d0*/  @!P0 BRA `(.L_x_9582) ;  /* 0x0000000000048947 */ /* 0x000fea0003800000 */
[----:B------:R-:W-:Y:S01]  /*168e0*/  BPT.TRAP 0x1 ;  /* 0x000000040000795c */ /* 0x000fe20000300000 */
.L_x_9582:
[----:B------:R-:W-:-:S05]  /*168f0*/  VIADD R18, R18, 0x400 ;  /* 0x0000040012127836 */ /* 0x000fca0000000000 */
[----:B------:R-:W-:-:S04]  /*16900*/  SHF.R.U32.HI R18, RZ, 0x4, R18 ;  /* 0x00000004ff127819 */ /* 0x000fc80000011612 */
[----:B------:R-:W-:-:S04]  /*16910*/  LOP3.LUT R18, R18, 0x3fff, RZ, 0xc0, !PT ;  /* 0x00003fff12127812 */ /* 0x000fc800078ec0ff */
[----:B------:R-:W-:Y:S01]  /*16920*/  LOP3.LUT R5, R18, 0x4000000, RZ, 0xfc, !PT ;  /* 0x0400000012057812 */ /* 0x000fe200078efcff */
[----:B-1----:R-:W-:Y:S06]  /*16930*/  @P1 BRA `(.L_x_9583) ;  /* 0x0000000000081947 */ /* 0x002fec0003800000 */
[----:B------:R-:W1:Y:S02]  /*16940*/  SYNCS.PHASECHK.TRANS64.TRYWAIT P1, [R11+URZ+0x28850], R4 ;  /* 0x028850040b0075a7 */ /* 0x000e64000802017f */
[----:B-1----:R-:W-:Y:S05]  /*16950*/  @!P1 BRA `(.L_x_9584) ;  /* 0x000000d400d89947 */ /* 0x002fea0003800000 */
.L_x_9583:
[----:B01----:R-:W-:Y:S01]  /*16960*/  IMAD R4, R186, 0x800, R5 ;  /* 0x00000800ba047824 */ /* 0x003fe200078e0205 */
[----:B------:R-:W-:Y:S05]  /*16970*/  WARPSYNC.ALL ;  /* 0x0000000000007948 */ /* 0x000fea0003800000 */
[----:B------:R-:W-:Y:S01]  /*16980*/  IMAD.MOV.U32 R5, RZ, RZ, 0x40000040 ;  /* 0x40000040ff057424 */ /* 0x000fe200078e00ff */
[C---:B------:R-:W-:Y:S01]  /*16990*/  R2UR UR6, R4.reuse ;  /* 0x00000000040672ca */ /* 0x040fe200000e0000 */
[----:B------:R-:W-:Y:S01]  /*169a0*/  WARPGROUP.ARRIVE ;  /* 0x00000000000079c5 */ /* 0x000fe20000000000 */
[----:B------:R-:W-:Y:S01]  /*169b0*/  IMAD.MOV.U32 R7, RZ, RZ, 0x40000040 ;  /* 0x40000040ff077424 */ /* 0x000fe200078e00ff */
[----:B------:R-:W-:Y:S01]  /*169c0*/  IADD3 R6, R4, 0x80, RZ ;  /* 0x0000008004067810 */ /* 0x000fe20007ffe0ff */
[----:B------:R-:W-:Y:S01]  /*169d0*/  IMAD.MOV.U32 R9, RZ, RZ, RZ ;  /* 0x000000ffff097224 */ /* 0x000fe200078e00ff */
[----:B------:R-:W-:Y:S01]  /*169e0*/  R2UR UR7, R5 ;  /* 0x00000000050772ca */ /* 0x000fe200000e0000 */
[----:B------:R-:W-:-:S02]  /*169f0*/  IMAD.MOV.U32 R5, RZ, RZ, 0x40000040 ;  /* 0x40000040ff057424 */ /* 0x000fc400078e00ff */
[----:B------:R-:W-:-:S10]  /*16a00*/  IMAD.U32 R15, RZ, RZ, UR48 ;  /* 0x00000030ff0f7e24 */ /* 0x000fd4000f8e00ff */
        /* <DEDUP_REMOVED lines=43> */
[----:B------:R-:W-:Y:S01]  /*16cc0*/  R2UR UR7, R5 ;  /* 0x00000000050772ca */ /* 0x000fe200000e0000 */
[----:B------:R-:W0:Y:S04]  /*16cd0*/  SHFL.BFLY PT, R4, R3, 0x2, 0x1f ;  /* 0x0c401f0003047f89 */ /* 0x000e2800000e0000 */
[----:B------:R-:W1:Y:S01]  /*16ce0*/  SHFL.BFLY PT, R5, R0, 0x2, 0x1f ;  /* 0x0c401f0000057f89 */ /* 0x000e6200000e0000 */
[----:B0-----:R-:W-:Y:S01]  /*16cf0*/  FADD.FTZ R4, R4, R3 ;  /* 0x0000000304047221 */ /* 0x001fe20000010000 */
[----:B------:R-:W-:-:S02]  /*16d00*/  IMAD.MOV.U32 R3, RZ, RZ, -0x800000 ;  /* 0xff800000ff037424 */ /* 0x000fc400078e00ff */
[----:B-1----:R-:W-:Y:S01]  /*16d10*/  FADD.FTZ R6, R5, R0 ;  /* 0x0000000005067221 */ /* 0x002fe20000010000 */
[----:B------:R-:W-:Y:S01]  /*16d20*/  IMAD.MOV.U32 R0, RZ, RZ, -0x800000 ;  /* 0xff800000ff007424 */ /* 0x000fe200078e00ff */
[----:B------:R-:W0:Y:S04]  /*16d30*/  SHFL.BFLY PT, R5, R4, 0x1, 0x1f ;  /* 0x0c201f0004057f89 */ /* 0x000e2800000e0000 */
[----:B------:R-:W1:Y:S01]  /*16d40*/  SHFL.BFLY PT, R7, R6, 0x1, 0x1f ;  /* 0x0c201f0006077f89 */ /* 0x000e6200000e0000 */
[----:B0-----:R-:W-:Y:S01]  /*16d50*/  FADD.FTZ R12, R4, R5 ;  /* 0x00000005040c7221 */ /* 0x001fe20000010000 */
[----:B------:R-:W-:Y:S02]  /*16d60*/  IMAD.MOV.U32 R5, RZ, RZ, RZ ;  /* 0x000000ffff057224 */ /* 0x000fe400078e00ff */
[----:B-1----:R-:W-:-:S02]  /*16d70*/  FADD.FTZ R13, R6, R7 ;  /* 0x00000007060d7221 */ /* 0x002fc40000010000 */
[----:B------:R-:W-:Y:S02]  /*16d80*/  FSETP.NE.FTZ.AND P1, PT, R12, RZ, PT ;  /* 0x000000ff0c00720b */ /* 0x000fe40003f35000 */
[----:B------:R-:W-:Y:S02]  /*16d90*/  MOV R7, UR48 ;  /* 0x0000003000077c02 */ /* 0x000fe40008000f00 */
        /* <DEDUP_REMOVED lines=17> */
.L_x_9585:
[----:B------:R-:W-:Y:S01]  /*16eb0*/  IMAD.U32 R7, RZ, RZ, UR38 ;  /* 0x00000026ff077e24 */ /* 0x000fe2000f8e00ff */
        /* <DEDUP_REMOVED lines=74> */
.L_x_9496:
        /* <DEDUP_REMOVED lines=13> */
[----:B------:R-:W4:Y:S01]  /*17430*/  S2R R9, SR_SWINHI ;  /* 0x0000000000097919 */ /* 0x000f220000002f00 */
[----:B------:R-:W-:Y:S02]  /*17440*/  F2FP.F16.F32.PACK_AB R36, R137, R136 ;  /* 0x000000888924723e */ /* 0x000fe400000000ff */
[----:B------:R-:W-:Y:S02]  /*17450*/  MOV R40, R18 ;  /* 0x0000001200287202 */ /* 0x000fe40000000f00 */
[----:B----4-:R-:W-:-:S03]  /*17460*/  MOV R41, R9 ;  /* 0x0000000900297202 */ /* 0x010fc60000000f00 */
[----:B--2---:R-:W-:-:S03]  /*17470*/  IMAD.WIDE R12, R8, 0x2, R40 ;  /* 0x00000002080c7825 */ /* 0x004fc600078e0228 */
[C---:B------:R-:W-:Y:S02]  /*17480*/  IADD3 R37, P0, R12.reuse, 0x40, RZ ;  /* 0x000000400c257810 */ /* 0x040fe40007f1e0ff */
[----:B------:R-:W-:Y:S02]  /*17490*/  IADD3 R35, P5, R12, 0x20, RZ ;  /* 0x000000200c237810 */ /* 0x000fe40007fbe0ff */
[----:B------:R-:W-:Y:S01]  /*174a0*/  LOP3.LUT R8, R37, 0x380, RZ, 0xc0, !PT ;  /* 0x0000038025087812 */ /* 0x000fe200078ec0ff */
[----:B------:R-:W-:Y:S01]  /*174b0*/  IMAD.X R31, RZ, RZ, R13, P0 ;  /* 0x000000ffff1f7224 */ /* 0x000fe200000e060d */
[C---:B------:R-:W-:Y:S02]  /*174c0*/  ISETP.NE.AND P0, PT, R208.reuse, RZ, PT ;  /* 0x000000ffd000720c */ /* 0x040fe40003f05270 */
[----:B---3--:R-:W-:Y:S02]  /*174d0*/  LOP3.LUT R4, R35, 0x380, RZ, 0xc0, !PT ;  /* 0x0000038023047812 */ /* 0x008fe400078ec0ff */
[----:B------:R-:W-:Y:S01]  /*174e0*/  SEL R208, R208, UR4, P0 ;  /* 0x00000004d0d07c07 */ /* 0x000fe20008000000 */
[----:B------:R-:W-:Y:S05]  /*174f0*/  WARPSYNC.ALL ;  /* 0x0000000000007948 */ /* 0x000fea0003800000 */
[C---:B------:R-:W-:Y:S01]  /*17500*/  LOP3.LUT R15, R12.reuse, 0x380, RZ, 0xc0, !PT ;  /* 0x000003800c0f7812 */ /* 0x040fe200078ec0ff */
[----:B------:R-:W-:Y:S01]  /*17510*/  ULDC.64 UR6, c[0x0][0xc08] ;  /* 0x0003020000067ab9 */ /* 0x000fe20000000a00 */
[----:B------:R-:W-:Y:S01]  /*17520*/  IADD3 R39, P1, R12, 0x60, RZ ;  /* 0x000000600c277810 */ /* 0x000fe20007f3e0ff */
[----:B------:R-:W-:Y:S01]  /*17530*/  ULDC.64 UR4, c[0x0][0xc00] ;  /* 0x0003000000047ab9 */ /* 0x000fe20000000a00 */
[----:B------:R-:W-:-:S02]  /*17540*/  SHF.R.U64 R4, R4, 0x3, RZ ;  /* 0x0000000304047819 */ /* 0x000fc400000012ff */
[----:B------:R-:W-:Y:S01]  /*17550*/  SHF.R.U64 R8, R8, 0x3, RZ ;  /* 0x0000000308087819 */ /* 0x000fe200000012ff */
[--C-:B------:R-:W-:Y:S01]  /*17560*/  IMAD.X R27, RZ, RZ, R13.reuse, P1 ;  /* 0x000000ffff1b7224 */ /* 0x100fe200008e060d */
[C---:B-1----:R-:W-:Y:S02]  /*17570*/  IADD3 R43, P2, R12.reuse, 0x4000, RZ ;  /* 0x000040000c2b7810 */ /* 0x042fe40007f5e0ff */
[C---:B------:R-:W-:Y:S02]  /*17580*/  IADD3 R45, P3, R12.reuse, 0x4020, RZ ;  /* 0x000040200c2d7810 */ /* 0x040fe40007f7e0ff */
[----:B------:R-:W-:Y:S01]  /*17590*/  IADD3.X R29, RZ, R13, RZ, P5, !PT ;  /* 0x0000000dff1d7210 */ /* 0x000fe20002ffe4ff */
[----:B------:R-:W-:Y:S01]  /*175a0*/  IMAD.X R25, RZ, RZ, R13, P2 ;  /* 0x000000ffff197224 */ /* 0x000fe200010e060d */
[----:B------:R-:W-:Y:S02]  /*175b0*/  SHF.R.U64 R15, R15, 0x3, RZ ;  /* 0x000000030f0f7819 */ /* 0x000fe400000012ff */
[----:B------:R-:W-:-:S02]  /*175c0*/  IADD3 R47, P4, R12, 0x4040, RZ ;  /* 0x000040400c2f7810 */ /* 0x000fc40007f9e0ff */
[----:B------:R-:W-:Y:S02]  /*175d0*/  IADD3 R32, P5, R12, 0x4060, RZ ;  /* 0x000040600c207810 */ /* 0x000fe40007fbe0ff */
[----:B------:R-:W-:Y:S01]  /*175e0*/  LOP3.LUT R10, R39, 0x380, RZ, 0xc0, !PT ;  /* 0x00000380270a7812 */ /* 0x000fe200078ec0ff */
[--C-:B------:R-:W-:Y:S01]  /*175f0*/  IMAD.X R9, RZ, RZ, R13.reuse, P4 ;  /* 0x000000ffff097224 */ /* 0x100fe200020e060d */
[----:B------:R-:W-:Y:S01]  /*17600*/  LOP3.LUT R28, R4, R35, RZ, 0x3c, !PT ;  /* 0x00000023041c7212 */ /* 0x000fe200078e3cff */
[----:B------:R-:W-:Y:S01]  /*17610*/  IMAD.X R33, RZ, RZ, R13, P5 ;  /* 0x000000ffff217224 */ /* 0x000fe200028e060d */
[----:B------:R-:W-:Y:S02]  /*17620*/  LOP3.LUT R30, R8, R37, RZ, 0x3c, !PT ;  /* 0x00000025081e7212 */ /* 0x000fe400078e3cff */
[----:B------:R-:W-:Y:S02]  /*17630*/  LOP3.LUT R12, R15, R12, RZ, 0x3c, !PT ;  /* 0x0000000c0f0c7212 */ /* 0x000fe400078e3cff */
[----:B------:R-:W-:-:S02]  /*17640*/  LOP3.LUT R4, R43, 0x380, RZ, 0xc0, !PT ;  /* 0x000003802b047812 */ /* 0x000fc400078ec0ff */
[----:B------:R-:W-:Y:S02]  /*17650*/  LOP3.LUT R8, R45, 0x380, RZ, 0xc0, !PT ;  /* 0x000003802d087812 */ /* 0x000fe400078ec0ff */
[----:B------:R-:W-:Y:S02]  /*17660*/  LOP3.LUT R14, R47, 0x380, RZ, 0xc0, !PT ;  /* 0x000003802f0e7812 */ /* 0x000fe400078ec0ff */
[----:B------:R-:W-:Y:S02]  /*17670*/  LOP3.LUT R15, R32, 0x380, RZ, 0xc0, !PT ;  /* 0x00000380200f7812 */ /* 0x000fe400078ec0ff */
[----:B------:R-:W-:Y:S02]  /*17680*/  SHF.R.U64 R10, R10, 0x3, RZ ;  /* 0x000000030a0a7819 */ /* 0x000fe400000012ff */
[----:B------:R-:W-:Y:S02]  /*17690*/  SHF.R.U64 R4, R4, 0x3, RZ ;  /* 0x0000000304047819 */ /* 0x000fe400000012ff */
[----:B------:R-:W-:-:S02]  /*176a0*/  SHF.R.U64 R8, R8, 0x3, RZ ;  /* 0x0000000308087819 */ /* 0x000fc400000012ff */
[----:B------:R-:W-:Y:S02]  /*176b0*/  SHF.R.U64 R14, R14, 0x3, RZ ;  /* 0x000000030e0e7819 */ /* 0x000fe400000012ff */
[----:B------:R-:W-:Y:S02]  /*176c0*/  SHF.R.U64 R15, R15, 0x3, RZ ;  /* 0x000000030f0f7819 */ /* 0x000fe400000012ff */
[----:B------:R-:W-:Y:S02]  /*176d0*/  LOP3.LUT R26, R10, R39, RZ, 0x3c, !PT ;  /* 0x000000270a1a7212 */ /* 0x000fe400078e3cff */
[----:B-----5:R-:W-:Y:S02]  /*176e0*/  LOP3.LUT R24, R4, R43, RZ, 0x3c, !PT ;  /* 0x0000002b04187212 */ /* 0x020fe400078e3cff */
[----:B------:R-:W-:Y:S02]  /*176f0*/  LOP3.LUT R10, R8, R45, RZ, 0x3c, !PT ;  /* 0x0000002d080a7212 */ /* 0x000fe400078e3cff */
[----:B------:R-:W-:-:S02]  /*17700*/  IADD3.X R11, RZ, R13, RZ, P3, !PT ;  /* 0x0000000dff0b7210 */ /* 0x000fc40001ffe4ff */
[----:B------:R-:W-:Y:S02]  /*17710*/  LOP3.LUT R8, R14, R47, RZ, 0x3c, !PT ;  /* 0x0000002f0e087212 */ /* 0x000fe400078e3cff */
[----:B------:R-:W-:Y:S02]  /*17720*/  LOP3.LUT R32, R15, R32, RZ, 0x3c, !PT ;  /* 0x000000200f207212 */ /* 0x000fe400078e3cff */
[----:B------:R-:W-:Y:S02]  /*17730*/  MOV R4, R12 ;  /* 0x0000000c00047202 */ /* 0x000fe40000000f00 */
[----:B------:R-:W-:Y:S02]  /*17740*/  F2FP.F16.F32.PACK_AB R12, R21, R20 ;  /* 0x00000014150c723e */ /* 0x000fe400000000ff */
[----:B------:R-:W-:Y:S02]  /*17750*/  F2FP.F16.F32.PACK_AB R13, R91, R90 ;  /* 0x0000005a5b0d723e */ /* 0x000fe400000000ff */
[----:B------:R-:W-:-:S02]  /*17760*/  F2FP.F16.F32.PACK_AB R14, R93, R92 ;  /* 0x0000005c5d0e723e */ /* 0x000fc400000000ff */
[----:B------:R-:W-:Y:S01]  /*17770*/  F2FP.F16.F32.PACK_AB R15, R95, R94 ;  /* 0x0000005e5f0f723e */ /* 0x000fe200000000ff */
[----:B------:R-:W-:Y:S01]  /*17780*/  BAR.SYNC.DEFER_BLOCKING 0x1, 0x100 ;  /* 0x0044000000007b1d */ /* 0x000fe20000010000 */
[----:B------:R-:W-:Y:S02]  /*17790*/  MOV R43, R10 ;  /* 0x0000000a002b7202 */ /* 0x000fe40000000f00 */
[----:B------:R-:W-:Y:S02]  /*177a0*/  MOV R42, R8 ;  /* 0x00000008002a7202 */ /* 0x000fe40000000f00 */
[----:B------:R-:W-:Y:S02]  /*177b0*/  MOV R37, R28 ;  /* 0x0000001c00257202 */ /* 0x000fe40000000f00 */
[----:B------:R-:W-:Y:S02]  /*177c0*/  F2FP.F16.F32.PACK_AB R8, R97, R96 ;  /* 0x000000606108723e */ /* 0x000fe400000000ff */
[----:B------:R-:W-:-:S02]  /*177d0*/  F2FP.F16.F32.PACK_AB R9, R99, R98 ;  /* 0x000000626309723e */ /* 0x000fc400000000ff */
[----:B------:R-:W-:Y:S02]  /*177e0*/  F2FP.F16.F32.PACK_AB R10, R101, R100 ;  /* 0x00000064650a723e */ /* 0x000fe400000000ff */
[----:B------:R-:W-:Y:S02]  /*177f0*/  F2FP.F16.F32.PACK_AB R11, R103, R102 ;  /* 0x00000066670b723e */ /* 0x000fe400000000ff */
[----:B------:R-:W-:Y:S02]  /*17800*/  MOV R38, R30 ;  /* 0x0000001e00267202 */ /* 0x000fe40000000f00 */
[----:B------:R-:W-:Y:S02]  /*17810*/  MOV R39, R26 ;  /* 0x0000001a00277202 */ /* 0x000fe40000000f00 */
[----:B------:R-:W-:Y:S02]  /*17820*/  MOV R44, R24 ;  /* 0x00000018002c7202 */ /* 0x000fe40000000f00 */
[----:B------:R-:W-:-:S02]  /*17830*/  F2FP.F16.F32.PACK_AB R24, R113, R112 ;  /* 0x000000707118723e */ /* 0x000fc400000000ff */
[----:B------:R-:W-:Y:S01]  /*17840*/  F2FP.F16.F32.PACK_AB R25, R115, R114 ;  /* 0x000000727319723e */ /* 0x000fe200000000ff */
[----:B------:R1:W-:Y:S01]  /*17850*/  STSM.16.M88.4 [R4], R12 ;  /* 0x0000000c04007844 */ /* 0x0003e20000000200 */
[----:B------:R-:W-:Y:S02]  /*17860*/  F2FP.F16.F32.PACK_AB R26, R117, R116 ;  /* 0x00000074751a723e */ /* 0x000fe400000000ff */
[----:B------:R-:W-:Y:S01]  /*17870*/  F2FP.F16.F32.PACK_AB R27, R119, R118 ;  /* 0x00000076771b723e */ /* 0x000fe200000000ff */
[----:B------:R2:W-:Y:S01]  /*17880*/  STSM.16.M88.4 [R37], R8 ;  /* 0x0000000825007844 */ /* 0x0005e20000000200 */
[----:B------:R-:W-:Y:S02]  /*17890*/  F2FP.F16.F32.PACK_AB R28, R121, R120 ;  /* 0x00000078791c723e */ /* 0x000fe400000000ff */
[----:B------:R-:W-:Y:S02]  /*178a0*/  F2FP.F16.F32.PACK_AB R29, R123, R122 ;  /* 0x0000007a7b1d723e */ /* 0x000fe400000000ff */
[----:B------:R-:W-:-:S02]  /*178b0*/  F2FP.F16.F32.PACK_AB R30, R125, R124 ;  /* 0x0000007c7d1e723e */ /* 0x000fc400000000ff */
[----:B------:R-:W-:Y:S02]  /*178c0*/  F2FP.F16.F32.PACK_AB R31, R127, R126 ;  /* 0x0000007e7f1f723e */ /* 0x000fe400000000ff */
[----:B------:R-:W-:Y:S02]  /*178d0*/  F2FP.F16.F32.PACK_AB R35, R135, R134 ;  /* 0x000000868723723e */ /* 0x000fe400000000ff */
[----:B------:R-:W-:Y:S02]  /*178e0*/  ISETP.NE.U32.AND P0, PT, RZ, UR4, PT ;  /* 0x00000004ff007c0c */ /* 0x000fe4000bf05070 */
[----:B-1----:R-:W-:Y:S02]  /*178f0*/  F2FP.F16.F32.PACK_AB R12, R105, R104 ;  /* 0x00000068690c723e */ /* 0x002fe400000000ff */
[----:B------:R-:W-:Y:S02]  /*17900*/  F2FP.F16.F32.PACK_AB R13, R107, R106 ;  /* 0x0000006a6b0d723e */ /* 0x000fe400000000ff */
[----:B------:R-:W-:-:S02]  /*17910*/  F2FP.F16.F32.PACK_AB R14, R109, R108 ;  /* 0x0000006c6d0e723e */ /* 0x000fc400000000ff */
[----:B------:R-:W-:Y:S02]  /*17920*/  F2FP.F16.F32.PACK_AB R15, R111, R110 ;  /* 0x0000006e6f0f723e */ /* 0x000fe400000000ff */
[----:B------:R-:W-:Y:S02]  /*17930*/  MOV R4, R32 ;  /* 0x0000002000047202 */ /* 0x000fe40000000f00 */
[----:B------:R-:W-:Y:S01]  /*17940*/  F2FP.F16.F32.PACK_AB R32, R129, R128 ;  /* 0x000000808120723e */ /* 0x000fe200000000ff */
[----:B------:R1:W-:Y:S01]  /*17950*/  STSM.16.M88.4 [R38], R12 ;  /* 0x0000000c26007844 */ /* 0x0003e20000000200 */
[----:B------:R-:W-:Y:S02]  /*17960*/  F2FP.F16.F32.PACK_AB R33, R131, R130 ;  /* 0x000000828321723e */ /* 0x000fe400000000ff */
[----:B--2---:R-:W-:Y:S01]  /*17970*/  F2FP.F16.F32.PACK_AB R37, R139, R138 ;  /* 0x0000008a8b25723e */ /* 0x004fe200000000ff */
[----:B------:R2:W-:Y:S01]  /*17980*/  STSM.16.M88.4 [R39], R24 ;  /* 0x0000001827007844 */ /* 0x0005e20000000200 */
[----:B------:R-:W-:-:S02]  /*17990*/  F2FP.F16.F32.PACK_AB R8, R145, R144 ;  /* 0x000000909108723e */ /* 0x000fc400000000ff */
[----:B------:R-:W-:Y:S01]  /*179a0*/  F2FP.F16.F32.PACK_AB R9, R147, R146 ;  /* 0x000000929309723e */ /* 0x000fe200000000ff */
[----:B------:R3:W-:Y:S01]  /*179b0*/  STSM.16.M88.4 [R44], R28 ;  /* 0x0000001c2c007844 */ /* 0x0007e20000000200 */
[----:B------:R-:W-:Y:S02]  /*179c0*/  F2FP.F16.F32.PACK_AB R10, R149, R148 ;  /* 0x00000094950a723e */ /* 0x000fe400000000ff */
[----:B------:R-:W-:Y:S01]  /*179d0*/  F2FP.F16.F32.PACK_AB R11, R151, R150 ;  /* 0x00000096970b723e */ /* 0x000fe200000000ff */
[----:B------:R-:W-:Y:S01]  /*179e0*/  STSM.16.M88.4 [R43], R32 ;  /* 0x000000202b007844 */ /* 0x000fe20000000200 */
[----:B------:R-:W-:Y:S02]  /*179f0*/  ISETP.NE.U32.AND P3, PT, RZ, UR6, PT ;  /* 0x00000006ff007c0c */ /* 0x000fe4000bf65070 */
[----:B------:R-:W-:Y:S01]  /*17a00*/  ISETP.NE.AND.EX P0, PT, RZ, UR5, PT, P0 ;  /* 0x00000005ff007c0c */ /* 0x000fe2000bf05300 */
[----:B-1----:R-:W-:Y:S01]  /*17a10*/  IMAD.MOV.U32 R12, RZ, RZ, RZ ;  /* 0x000000ffff0c7224 */ /* 0x002fe200078e00ff */
[----:B------:R-:W-:-:S02]  /*17a20*/  F2FP.F16.F32.PACK_AB R38, R141, R140 ;  /* 0x0000008c8d26723e */ /* 0x000fc400000000ff */
[C---:B------:R-:W-:Y:S02]  /*17a30*/  IADD3 R14, P1, R210.reuse, UR4, RZ ;  /* 0x00000004d20e7c10 */ /* 0x040fe4000ff3e0ff */
[----:B--2---:R-:W-:Y:S02]  /*17a40*/  F2FP.F16.F32.PACK_AB R39, R143, R142 ;  /* 0x0000008e8f27723e */ /* 0x004fe400000000ff */
[----:B------:R-:W-:Y:S02]  /*17a50*/  ISETP.NE.AND.EX P3, PT, RZ, UR7, PT, P3 ;  /* 0x00000007ff007c0c */ /* 0x000fe4000bf65330 */
[----:B------:R-:W-:Y:S01]  /*17a60*/  IADD3.X R15, R211, UR5, RZ, P1, !PT ;  /* 0x00000005d30f7c10 */ /* 0x000fe20008ffe4ff */
[----:B------:R-:W-:Y:S04]  /*17a70*/  STSM.16.M88.4 [R42], R36 ;  /* 0x000000242a007844 */ /* 0x000fe80000000200 */
[----:B------:R1:W-:Y:S01]  /*17a80*/  STSM.16.M88.4 [R4], R8 ;  /* 0x0000000804007844 */ /* 0x0003e20000000200 */
[----:B------:R-:W-:Y:S05]  /*17a90*/  BAR.SYNC.DEFER_BLOCKING 0x1, 0x100 ;  /* 0x0044000000007b1d */ /* 0x000fea0000010000 */
[----:B------:R-:W-:Y:S01]  /*17aa0*/  @P3 IADD3 R210, P1, R210, UR6, RZ ;  /* 0x00000006d2d23c10 */ /* 0x000fe2000ff3e0ff */
[----:B------:R-:W-:-:S03]  /*17ab0*/  ULDC UR6, c[0x0][0xa88] ;  /* 0x0002a20000067ab9 */ /* 0x000fc60000000800 */
[----:B------:R-:W-:Y:S02]  /*17ac0*/  @P3 IADD3.X R211, R211, UR7, RZ, P1, !PT ;  /* 0x00000007d3d33c10 */ /* 0x000fe40008ffe4ff */
[----:B------:R-:W-:Y:S01]  /*17ad0*/  MOV R13, UR6 ;  /* 0x00000006000d7c02 */ /* 0x000fe20008000f00 */
[----:B---3--:R-:W-:Y:S01]  /*17ae0*/  IMAD.MOV.U32 R30, RZ, RZ, 0x9b8 ;  /* 0x000009b8ff1e7424 */ /* 0x008fe200078e00ff */
[----:B------:R-:W-:Y:S01]  /*17af0*/  ISETP.GT.AND P2, PT, R208, 0x1, PT ;  /* 0x00000001d000780c */ /* 0x000fe20003f44270 */
[----:B-1----:R-:W1:Y:S01]  /*17b00*/  LDC R4, c[0x0][0xbe8] ;  /* 0x0002fa00ff047b82 */ /* 0x002e620000000800 */
[----:B------:R2:W5:Y:S04]  /*17b10*/  @P0 LDG.E R12, desc[UR42][R14.64] ;  /* 0x0000002a0e0c0981 */ /* 0x000568000c1e1900 */
[----:B------:R2:W5:Y:S01]  /*17b20*/  @P3 LDG.E R13, desc[UR42][R210.64] ;  /* 0x0000002ad20d3981 */ /* 0x000562000c1e1900 */
[----:B------:R-:W-:-:S04]  /*17b30*/  SEL R30, R30, 0x978, P2 ;  /* 0x000009781e1e7807 */ /* 0x000fc80001000000 */
[----:B------:R2:W3:Y:S01]  /*17b40*/  LDC.64 R26, c[0x0][R30+0x220] ;  /* 0x000088001e1a7b82 */ /* 0x0004e20000000a00 */
[----:B-1----:R-:W-:-:S07]  /*17b50*/  ISETP.NE.AND P1, PT, R4, 0x1, PT ;  /* 0x000000010400780c */ /* 0x002fce0003f25270 */
[----:B------:R2:W1:Y:S08]  /*17b60*/  LDC.64 R24, c[0x0][R30+0x218] ;  /* 0x000086001e187b82 */ /* 0x0004700000000a00 */
[----:B------:R2:W4:Y:S01]  /*17b70*/  LDC.64 R8, c[0x0][R30+0x228] ;  /* 0x00008a001e087b82 */ /* 0x0005220000000a00 */
[----:B---3--:R-:W-:Y:S05]  /*17b80*/  @P3 BRA `(.L_x_9588) ;  /* 0x0000000000103947 */ /* 0x008fea0003800000 */
[----:B------:R-:W-:Y:S05]  /*17b90*/  @!P0 BRA `(.L_x_9588) ;  /* 0x00000000000c8947 */ /* 0x000fea0003800000 */
[----:B------:R-:W3:Y:S04]  /*17ba0*/  LDG.E R10, desc[UR42][R14.64] ;  /* 0x0000002a0e0a7981 */ /* 0x000ee8000c1e1900 */
[----:B-----5:R-:W3:Y:S02]  /*17bb0*/  LDG.E R13, desc[UR42][R14.64+0x4] ;  /* 0x0000042a0e0d7981 */ /* 0x020ee4000c1e1900 */
[----:B---3--:R-:W-:-:S07]  /*17bc0*/  IMAD.IADD R13, R13, 0x1, -R10 ;  /* 0x000000010d0d7824 */ /* 0x008fce00078e0a0a */
.L_x_9588:
[----:B------:R-:W3:Y:S01]  /*17bd0*/  LDL R36, [R1+0x14] ;  /* 0x0000140001247983 */ /* 0x000ee20000100800 */
[----:B--2---:R-:W2:Y:S01]  /*17be0*/  LDC.64 R14, c[0x0][R30+0x210] ;  /* 0x000084001e0e7b82 */ /* 0x004ea20000000a00 */
[----:B------:R-:W-:Y:S01]  /*17bf0*/  ISETP.NE.U32.AND P0, PT, RZ, UR4, PT ;  /* 0x00000004ff007c0c */ /* 0x000fe2000bf05070 */
[-C--:B-1----:R-:W-:Y:S01]  /*17c00*/  IMAD R31, R25, R188.reuse, RZ ;  /* 0x000000bc191f7224 */ /* 0x082fe200078e02ff */
[----:B------:R-:W-:Y:S01]  /*17c10*/  SEL R29, R212, RZ, P2 ;  /* 0x000000ffd41d7207 */ /* 0x000fe20001000000 */
[----:B------:R-:W-:Y:S01]  /*17c20*/  IMAD.WIDE.U32 R24, R24, R188, RZ ;  /* 0x000000bc18187225 */ /* 0x000fe200078e00ff */
[----:B------:R-:W-:-:S03]  /*17c30*/  ISETP.NE.AND.EX P0, PT, RZ, UR5, PT, P0 ;  /* 0x00000005ff007c0c */ /* 0x000fc6000bf05300 */
[----:B------:R-:W1:Y:S01]  /*17c40*/  @P1 LDC R32, c[0x0][0xbec] ;  /* 0x0002fb00ff201b82 */ /* 0x000e620000000800 */
[----:B------:R-:W-:Y:S01]  /*17c50*/  SEL R209, R209, RZ, !P0 ;  /* 0x000000ffd1d17207 */ /* 0x000fe20004000000 */
[----:B------:R-:W-:Y:S01]  /*17c60*/  IMAD.IADD R35, R206, 0x1, R192 ;  /* 0x00000001ce237824 */ /* 0x000fe200078e02c0 */
[----:B------:R-:W-:Y:S02]  /*17c70*/  SEL R219, R219, RZ, !P0 ;  /* 0x000000ffdbdb7207 */ /* 0x000fe40004000000 */
[----:B------:R-:W-:Y:S01]  /*17c80*/  IADD3 R34, R25, R31, RZ ;  /* 0x0000001f19227210 */ /* 0x000fe20007ffe0ff */
[----:B------:R-:W-:Y:S02]  /*17c90*/  IMAD R27, R27, R209, RZ ;  /* 0x000000d11b1b7224 */ /* 0x000fe400078e02ff */
[----:B------:R-:W0:Y:S01]  /*17ca0*/  @P1 LDC R33, c[0x0][0xbf0] ;  /* 0x0002fc00ff211b82 */ /* 0x000e220000000800 */
[----:B----4-:R-:W-:Y:S01]  /*17cb0*/  IMAD R31, R9, R29, RZ ;  /* 0x0000001d091f7224 */ /* 0x010fe200078e02ff */
[----:B-----5:R-:W-:Y:S01]  /*17cc0*/  SHF.R.S32.HI R9, RZ, 0x1f, R12 ;  /* 0x0000001fff097819 */ /* 0x020fe2000001140c */
[----:B------:R-:W-:-:S02]  /*17cd0*/  IMAD R219, R26, R219, R27 ;  /* 0x000000db1adb7224 */ /* 0x000fc400078e021b */
[----:B------:R-:W-:-:S03]  /*17ce0*/  IMAD.WIDE.U32 R26, R26, R209, RZ ;  /* 0x000000d11a1a7225 */ /* 0x000fc600078e00ff */
[----:B------:R-:W4:Y:S01]  /*17cf0*/  LDC.64 R10, c[0x0][0xba8] ;  /* 0x0002ea00ff0a7b82 */ /* 0x000f220000000a00 */
[----:B------:R-:W-:Y:S01]  /*17d00*/  IMAD.IADD R219, R27, 0x1, R219 ;  /* 0x000000011bdb7824 */ /* 0x000fe200078e02db */
[----:B------:R-:W-:Y:S01]  /*17d10*/  IADD3 R28, P0, P3, R26, R24, R12 ;  /* 0x000000181a1c7210 */ /* 0x000fe20007b1e00c */
[----:B------:R-:W-:Y:S02]  /*17d20*/  IMAD.MOV.U32 R27, RZ, RZ, R35 ;  /* 0x000000ffff1b7224 */ /* 0x000fe400078e0023 */
[----:B------:R-:W-:Y:S01]  /*17d30*/  IMAD.WIDE.U32 R24, R8, R29, RZ ;  /* 0x0000001d08187225 */ /* 0x000fe200078e00ff */
[----:B------:R-:W-:-:S03]  /*17d40*/  IADD3.X R29, R219, R34, R9, P0, P3 ;  /* 0x00000022db1d7210 */ /* 0x000fc600007e6409 */
[----:B-1----:R-:W-:Y:S01]  /*17d50*/  @P1 IMAD.HI.U32 R26, R35, R32, RZ ;  /* 0x00000020231a1227 */ /* 0x002fe200078e00ff */
[----:B------:R-:W-:-:S04]  /*17d60*/  IADD3 R31, R25, R31, RZ ;  /* 0x0000001f191f7210 */ /* 0x000fc80007ffe0ff */
[----:B0-----:R-:W-:-:S04]  /*17d70*/  @P1 SHF.R.U32.HI R27, RZ, R33, R26 ;  /* 0x00000021ff1b1219 */ /* 0x001fc8000001161a */
[----:B------:R-:W-:Y:S01]  /*17d80*/  IADD3 R24, P0, P3, R27, R28, R24 ;  /* 0x0000001c1b187210 */ /* 0x000fe20007b1e018 */
[--C-:B------:R-:W-:Y:S01]  /*17d90*/  IMAD.MOV R33, RZ, RZ, -R27.reuse ;  /* 0x000000ffff217224 */ /* 0x100fe200078e0a1b */
[----:B------:R-:W-:Y:S01]  /*17da0*/  SHF.R.S32.HI R8, RZ, 0x1f, R27 ;  /* 0x0000001fff087819 */ /* 0x000fe2000001141b */
[----:B----4-:R-:W0:Y:S02]  /*17db0*/  @!P2 LDC R10, c[0x0][0xb50] ;  /* 0x0002d400ff0aab82 */ /* 0x010e240000000800 */
[----:B------:R-:W-:Y:S01]  /*17dc0*/  IMAD R27, R4, R33, R35 ;  /* 0x00000021041b7224 */ /* 0x000fe200078e0223 */
[----:B------:R-:W-:-:S03]  /*17dd0*/  IADD3.X R25, R8, R29, R31, P0, P3 ;  /* 0x0000001d08197210 */ /* 0x000fc600007e641f */
[----:B--2---:R-:W-:Y:S01]  /*17de0*/  IMAD R8, R15, R27, RZ ;  /* 0x0000001b0f087224 */ /* 0x004fe200078e02ff */
[----:B------:R-:W-:Y:S01]  /*17df0*/  SHF.R.S32.HI R29, RZ, 0x1f, R27 ;  /* 0x0000001fff1d7819 */ /* 0x000fe2000001141b */
[----:B------:R-:W1:Y:S04]  /*17e00*/  @!P2 LDC R11, c[0x0][0xb54] ;  /* 0x0002d500ff0bab82 */ /* 0x000e680000000800 */
[C---:B------:R-:W-:Y:S02]  /*17e10*/  IMAD R29, R14.reuse, R29, R8 ;  /* 0x0000001d0e1d7224 */ /* 0x040fe400078e0208 */
[----:B------:R-:W-:-:S04]  /*17e20*/  IMAD.WIDE.U32 R14, R14, R27, R24 ;  /* 0x0000001b0e0e7225 */ /* 0x000fc800078e0018 */
[----:B------:R-:W-:Y:S01]  /*17e30*/  IMAD.IADD R8, R15, 0x1, R29 ;  /* 0x000000010f087824 */ /* 0x000fe200078e021d */
[----:B0-----:R-:W-:-:S05]  /*17e40*/  LEA R24, P0, R14, R10, 0x2 ;  /* 0x0000000a0e187211 */ /* 0x001fca00078010ff */
[----:B------:R-:W-:Y:S01]  /*17e50*/  SHFL.IDX PT, R10, R24, RZ, 0x1c1f ;  /* 0x001c1fff180a7589 */ /* 0x000fe200000e0000 */
[----:B-1----:R-:W-:Y:S01]  /*17e60*/  LEA.HI.X R26, R14, R11, R8, 0x2, P0 ;  /* 0x0000000b0e1a7211 */ /* 0x002fe200000f1408 */
[----:B------:R-:W-:Y:S02]  /*17e70*/  IMAD R8, R13, R4, RZ ;  /* 0x000000040d087224 */ /* 0x000fe400078e02ff */
[----:B------:R-:W-:Y:S01]  /*17e80*/  SHFL.IDX PT, R14, R24, 0x1, 0x1c1f ;  /* 0x003c1f00180e7f89 */ /* 0x000fe200000e0000 */
[----:B------:R-:W-:-:S03]  /*17e90*/  LOP3.LUT P0, RZ, R220, 0x3, RZ, 0xc0, !PT ;  /* 0x00000003dcff7812 */ /* 0x000fc6000780c0ff */
[----:B------:R-:W0:Y:S04]  /*17ea0*/  SHFL.IDX PT, R11, R26, RZ, 0x1c1f ;  /* 0x001c1fff1a0b7589 */ /* 0x000e2800000e0000 */
[----:B------:R-:W1:Y:S01]  /*17eb0*/  SHFL.IDX PT, R15, R26, 0x1, 0x1c1f ;  /* 0x003c1f001a0f7f89 */ /* 0x000e6200000e0000 */
[----:B---3--:R-:W-:-:S04]  /*17ec0*/  IMAD.IADD R27, R36, 0x1, R192 ;  /* 0x00000001241b7824 */ /* 0x008fc800078e02c0 */
[C---:B------:R-:W-:Y:S01]  /*17ed0*/  VIADD R25, R27.reuse, 0x8 ;  /* 0x000000081b197836 */ /* 0x040fe20000000000 */
[----:B------:R-:W-:-:S04]  /*17ee0*/  ISETP.GE.OR P3, PT, R27, R8, P0 ;  /* 0x000000081b00720c */ /* 0x000fc80000766670 */
[----:B------:R-:W-:-:S09]  /*17ef0*/  ISETP.GE.OR P0, PT, R25, R8, P0 ;  /* 0x000000081900720c */ /* 0x000fd20000706670 */
[----:B0-----:R0:W-:Y:S04]  /*17f00*/  @!P3 ST.E desc[UR42][R10.64], R3 ;  /* 0x000000030a00b985 */ /* 0x0011e8000c10192a */
[----:B-1----:R0:W-:Y:S01]  /*17f10*/  @!P0 ST.E desc[UR42][R14.64], R0 ;  /* 0x000000000e008985 */ /* 0x0021e2000c10192a */
[----:B------:R-:W-:Y:S05]  /*17f20*/  @P2 BRA `(.L_x_9589) ;  /* 0x0000000800a42947 */ /* 0x000fea0003800000 */
[----:B------:R-:W-:Y:S01]  /*17f30*/  SHF.L.U32 R36, R187, 0x6, RZ ;  /* 0x00000006bb247819 */ /* 0x000fe200000006ff */
[----:B------:R-:W1:Y:S01]  /*17f40*/  @P1 LDC R13, c[0x0][0xbec] ;  /* 0x0002fb00ff0d1b82 */ /* 0x000e620000000800 */
[----:B------:R-:W-:-:S03]  /*17f50*/  ULDC.64 UR4, c[0x0][0xaa0] ;  /* 0x0002a80000047ab9 */ /* 0x000fc60000000a00 */
[----:B0-----:R-:W-:-:S04]  /*17f60*/  IMAD.IADD R3, R16, 0x1, R36 ;  /* 0x0000000110037824 */ /* 0x001fc800078e0224 */
[----:B------:R-:W-:Y:S01]  /*17f70*/  IMAD.WIDE R40, R3, 0x2, R40 ;  /* 0x0000000203287825 */ /* 0x000fe200078e0228 */
[----:B------:R-:W0:Y:S02]  /*17f80*/  @P1 LDC R15, c[0x0][0xbf0] ;  /* 0x0002fc00ff0f1b82 */ /* 0x000e240000000800 */
        /* <DEDUP_REMOVED lines=13> */
[----:B------:R-:W-:Y:S01]  /*18060*/  IADD3 R45, P4, R40, 0x5000, RZ ;  /* 0x00005000282d7810 */ /* 0x000fe20007f9e0ff */
[----:B------:R-:W-:Y:S01]  /*18070*/  IMAD.WIDE.U32 R10, R12, UR4, RZ ;  /* 0x000000040c0a7c25 */ /* 0x000fe2000f8e00ff */
[C---:B------:R-:W-:Y:S01]  /*18080*/  IADD3 R49, P5, R40.reuse, 0x6000, RZ ;  /* 0x0000600028317810 */ /* 0x040fe20007fbe0ff */
[----:B------:R-:W5:Y:S01]  /*18090*/  LD.E.128 R28, desc[UR42][R28.64] ;  /* 0x0000002a1c1c7980 */ /* 0x000f62000c101d00 */
[----:B------:R-:W-:-:S02]  /*180a0*/  IADD3 R3, P0, R40, 0x7000, RZ ;  /* 0x0000700028037810 */ /* 0x000fc40007f1e0ff */
[----:B------:R-:W-:Y:S01]  /*180b0*/  LOP3.LUT R36, R37, 0x380, RZ, 0xc0, !PT ;  /* 0x0000038025247812 */ /* 0x000fe200078ec0ff */
[----:B------:R-:W5:Y:S01]  /*180c0*/  LD.E.128 R32, desc[UR42][R32.64] ;  /* 0x0000002a20207980 */ /* 0x000f62000c101d00 */
        /* <DEDUP_REMOVED lines=10> */
[----:B------:R-:W-:Y:S01]  /*18170*/  SHF.R.U64 R0, R0, 0x3, RZ ;  /* 0x0000000300007819 */ /* 0x000fe200000012ff */
[----:B------:R-:W-:Y:S01]  /*18180*/  IMAD R9, R12, UR5, R9 ;  /* 0x000000050c097c24 */ /* 0x000fe2000f8e0209 */
        /* <DEDUP_REMOVED lines=10> */
[----:B------:R-:W-:-:S02]  /*18230*/  IADD3.X R37, RZ, R41, RZ, P2, !PT ;  /* 0x00000029ff257210 */ /* 0x000fc400017fe4ff */
[----:B------:R-:W-:Y:S02]  /*18240*/  IADD3.X R53, RZ, R41, RZ, P0, !PT ;  /* 0x00000029ff357210 */ /* 0x000fe400007fe4ff */
[----:B------:R-:W-:Y:S01]  /*18250*/  LOP3.LUT R52, R0, R3, RZ, 0x3c, !PT ;  /* 0x0000000300347212 */ /* 0x000fe200078e3cff */
[----:B------:R-:W-:Y:S01]  /*18260*/  IMAD R3, R207, 0x20, R187 ;  /* 0x00000020cf037824 */ /* 0x000fe200078e02bb */
[----:B------:R-:W5:Y:S01]  /*18270*/  LD.E.128 R24, desc[UR42][R24.64] ;  /* 0x0000002a18187980 */ /* 0x000f62000c101d00 */
[----:B------:R-:W-:-:S03]  /*18280*/  IMAD.IADD R11, R11, 0x1, R9 ;  /* 0x000000010b0b7824 */ /* 0x000fc600078e0209 */
[----:B------:R-:W5:Y:S01]  /*18290*/  LD.E.128 R36, desc[UR42][R36.64] ;  /* 0x0000002a24247980 */ /* 0x000f62000c101d00 */
[----:B------:R-:W-:Y:S01]  /*182a0*/  IMAD.WIDE.U32 R10, R188, UR4, R10 ;  /* 0x00000004bc0a7c25 */ /* 0x000fe2000f8e000a */
[----:B------:R-:W-:Y:S02]  /*182b0*/  IADD3 R14, R192, R3, RZ ;  /* 0x00000003c00e7210 */ /* 0x000fe40007ffe0ff */
[----:B------:R-:W5:Y:S01]  /*182c0*/  LD.E.128 R40, desc[UR42][R42.64] ;  /* 0x0000002a2a287980 */ /* 0x000f62000c101d00 */
[----:B------:R-:W-:-:S03]  /*182d0*/  SHF.R.S32.HI R12, RZ, 0x1f, R209 ;  /* 0x0000001fff0c7819 */ /* 0x000fc600000114d1 */
        /* <DEDUP_REMOVED lines=9> */
[----:B------:R-:W-:Y:S01]  /*18370*/  IMAD R11, R188, UR5, R11 ;  /* 0x00000005bc0b7c24 */ /* 0x000fe2000f8e020b */
[----:B------:R-:W-:Y:S01]  /*18380*/  ULDC.64 UR4, c[0x0][0xaf0] ;  /* 0x0002bc0000047ab9 */ /* 0x000fe20000000a00 */
[----:B-1----:R-:W-:-:S04]  /*18390*/  @P1 IMAD.HI.U32 R0, R14, R13, RZ ;  /* 0x0000000d0e001227 */ /* 0x002fc800078e00ff */
[----:B------:R-:W-:Y:S02]  /*183a0*/  IMAD R12, R12, UR4, RZ ;  /* 0x000000040c0c7c24 */ /* 0x000fe4000f8e02ff */
[----:B------:R-:W-:Y:S01]  /*183b0*/  IMAD.MOV.U32 R3, RZ, RZ, R14 ;  /* 0x000000ffff037224 */ /* 0x000fe200078e000e */
[----:B0-----:R-:W-:Y:S01]  /*183c0*/  @P1 SHF.R.U32.HI R3, RZ, R15, R0 ;  /* 0x0000000fff031219 */ /* 0x001fe20000011600 */
[C---:B------:R-:W-:Y:S02]  /*183d0*/  IMAD R13, R209.reuse, UR5, R12 ;  /* 0x00000005d10d7c24 */ /* 0x040fe4000f8e020c */
[----:B------:R-:W-:Y:S01]  /*183e0*/  IMAD.WIDE.U32 R10, R209, UR4, R10 ;  /* 0x00000004d10a7c25 */ /* 0x000fe2000f8e000a */
[----:B------:R-:W-:Y:S01]  /*183f0*/  SHF.R.S32.HI R9, RZ, 0x1f, R3 ;  /* 0x0000001fff097819 */ /* 0x000fe20000011403 */
[----:B------:R-:W-:Y:S01]  /*18400*/  ULDC.64 UR4, c[0x0][0xae0] ;  /* 0x0002b80000047ab9 */ /* 0x000fe20000000a00 */
[----:B------:R-:W-:Y:S01]  /*18410*/  IADD3 R0, R18, 0x28820, RZ ;  /* 0x0002882012007810 */ /* 0x000fe20007ffe0ff */
[----:B------:R-:W-:-:S02]  /*18420*/  IMAD.IADD R11, R11, 0x1, R13 ;  /* 0x000000010b0b7824 */ /* 0x000fc400078e020d */
[----:B------:R-:W-:Y:S01]  /*18430*/  IMAD.MOV R13, RZ, RZ, -R3 ;  /* 0x000000ffff0d7224 */ /* 0x000fe200078e0a03 */
[----:B------:R-:W-:Y:S01]  /*18440*/  PRMT R0, RZ, 0x654, R0 ;  /* 0x00000654ff007816 */ /* 0x000fe20000000000 */
[----:B------:R-:W-:Y:S02]  /*18450*/  IMAD R12, R9, UR4, RZ ;  /* 0x00000004090c7c24 */ /* 0x000fe4000f8e02ff */
[----:B------:R-:W-:Y:S01]  /*18460*/  IMAD R9, R4, R13, R14 ;  /* 0x0000000d04097224 */ /* 0x000fe200078e020e */
[----:B--2---:R0:W-:Y:S01]  /*18470*/  SYNCS.ARRIVE.TRANS64.RED.A1T0 RZ, [R0+URZ], RZ ;  /* 0x000000ff00ff79a7 */ /* 0x0041e2000810043f */
[C---:B------:R-:W-:Y:S02]  /*18480*/  IMAD R13, R3.reuse, UR5, R12 ;  /* 0x00000005030d7c24 */ /* 0x040fe4000f8e020c */
[----:B------:R-:W-:Y:S01]  /*18490*/  IMAD.WIDE.U32 R10, R3, UR4, R10 ;  /* 0x00000004030a7c25 */ /* 0x000fe2000f8e000a */
[----:B------:R-:W-:Y:S01]  /*184a0*/  ULDC.64 UR4, c[0x0][0xad8] ;  /* 0x0002b60000047ab9 */ /* 0x000fe20000000a00 */
[----:B0-----:R-:W-:-:S02]  /*184b0*/  SHF.R.S32.HI R0, RZ, 0x1f, R9 ;  /* 0x0000001fff007819 */ /* 0x001fc40000011409 */
[----:B------:R-:W-:-:S03]  /*184c0*/  IMAD.IADD R11, R11, 0x1, R13 ;  /* 0x000000010b0b7824 */ /* 0x000fc600078e020d */
        /* <DEDUP_REMOVED lines=12> */
.L_x_9846:
        /* <DEDUP_REMOVED lines=12> */
.L_x_9592:
[----:B------:R-:W-:Y:S05]  /*18650*/  BSYNC B1 ;  /* 0x0000000000017941 */ /* 0x000fea0003800000 */
.L_x_9591:
[----:B------:R-:W-:-:S03]  /*18660*/  UMOV UR4, 0xffffffff ;  /* 0xffffffff00047882 */ /* 0x000fc60000000000 */
[----:B------:R-:W-:Y:S05]  /*18670*/  BRA.DIV UR4, `(.L_x_9593) ;  /* 0x000000ba04d87947 */ /* 0x000fea000b800000 */
[----:B-1----:R1:W4:Y:S04]  /*18680*/  SHFL.IDX PT, R3, R4, 0x1, 0x181f ;  /* 0x00381f0004037f89 */ /* 0x00232800000e0000 */
[----:B--23--:R1:W2:Y:S02]  /*18690*/  SHFL.IDX PT, R14, R0, 0x1, 0x181f ;  /* 0x00381f00000e7f89 */ /* 0x00c2a400000e0000 */
.L_x_9850:
[----:B------:R-:W-:Y:S01]  /*186a0*/  IADD3 R9, R21, 0x20, RZ ;  /* 0x0000002015097810 */ /* 0x000fe20007ffe0ff */
[----:B------:R-:W-:Y:S03]  /*186b0*/  BSSY B1, `(.L_x_9594) ;  /* 0x000000c000017945 */ /* 0x000fe60003800000 */
        /* <DEDUP_REMOVED lines=9> */
[----:B-----5:R3:W-:Y:S04]  /*18750*/  @!P2 ST.E.128 desc[UR42][R10.64], R28 ;  /* 0x0000001c0a00a985 */ /* 0x0207e8000c101d2a */
[----:B------:R3:W-:Y:S02]  /*18760*/  @!P3 ST.E.128 desc[UR42][R14.64], R44 ;  /* 0x0000002c0e00b985 */ /* 0x0007e4000c101d2a */
.L_x_9595:
[----:B------:R-:W-:Y:S05]  /*18770*/  BSYNC B1 ;  /* 0x0000000000017941 */ /* 0x000fea0003800000 */
.L_x_9594:
[----:B------:R-:W-:-:S03]  /*18780*/  UMOV UR4, 0xffffffff ;  /* 0xffffffff00047882 */ /* 0x000fc60000000000 */
[----:B------:R-:W-:Y:S05]  /*18790*/  BRA.DIV UR4, `(.L_x_9596) ;  /* 0x000000ba04d87947 */ /* 0x000fea000b800000 */
[----:B----4-:R4:W0:Y:S04]  /*187a0*/  SHFL.IDX PT, R3, R4, 0x2, 0x181f ;  /* 0x00581f0004037f89 */ /* 0x01082800000e0000 */
[----:B--23--:R4:W2:Y:S02]  /*187b0*/  SHFL.IDX PT, R14, R0, 0x2, 0x181f ;  /* 0x00581f00000e7f89 */ /* 0x00c8a400000e0000 */
.L_x_9854:
        /* <DEDUP_REMOVED lines=11> */
[----:B-----5:R3:W-:Y:S04]  /*18870*/  @!P2 ST.E.128 desc[UR42][R10.64], R32 ;  /* 0x000000200a00a985 */ /* 0x0207e8000c101d2a */
[----:B------:R3:W-:Y:S02]  /*18880*/  @!P3 ST.E.128 desc[UR42][R14.64], R48 ;  /* 0x000000300e00b985 */ /* 0x0007e4000c101d2a */
.L_x_9598:
[----:B------:R-:W-:Y:S05]  /*18890*/  BSYNC B1 ;  /* 0x0000000000017941 */ /* 0x000fea0003800000 */
.L_x_9597:
[----:B------:R-:W-:-:S03]  /*188a0*/  UMOV UR4, 0xffffffff ;  /* 0xffffffff00047882 */ /* 0x000fc60000000000 */
[----:B------:R-:W-:Y:S05]  /*188b0*/  BRA.DIV UR4, `(.L_x_9599) ;  /* 0x000000ba04d87947 */ /* 0x000fea000b800000 */
[----:B0-----:R0:W0:Y:S04]  /*188c0*/  SHFL.IDX PT, R3, R4, 0x3, 0x181f ;  /* 0x00781f0004037f89 */ /* 0x00102800000e0000 */
[----:B--23--:R2:W3:Y:S02]  /*188d0*/  SHFL.IDX PT, R14, R0, 0x3, 0x181f ;  /* 0x00781f00000e7f89 */ /* 0x00c4e400000e0000 */
.L_x_9858:
        /* <DEDUP_REMOVED lines=8> */
[----:B-----5:R0:W-:Y:S10]  /*18960*/  @!P1 ST.E.128 desc[UR42][R8.64], R36 ;  /* 0x0000002408009985 */ /* 0x0201f4000c101d2a */
[----:B------:R-:W-:Y:S05]  /*18970*/  @P0 BRA `(.L_x_9600) ;  /* 0x0000001800480947 */ /* 0x000fea0003800000 */
[----:B------:R-:W-:-:S04]  /*18980*/  LEA R14, P0, R2, R14, 0x1 ;  /* 0x0000000e020e7211 */ /* 0x000fc800078008ff */
[----:B------:R-:W-:-:S05]  /*18990*/  LEA.HI.X R15, R2, R3, R184, 0x1, P0 ;  /* 0x00000003020f7211 */ /* 0x000fca00000f0cb8 */
[----:B------:R3:W-:Y:S01]  /*189a0*/  ST.E.128 desc[UR42][R14.64], R52 ;  /* 0x000000340e007985 */ /* 0x0007e2000c101d2a */
[----:B------:R-:W-:Y:S05]  /*189b0*/  BRA `(.L_x_9600) ;  /* 0x0000001800387947 */ /* 0x000fea0003800000 */
.L_x_9589:
[----:B0-----:R-:W0:Y:S01]  /*189c0*/  @P1 LDC R14, c[0x0][0xbec] ;  /* 0x0002fb00ff0e1b82 */ /* 0x001e220000000800 */
[----:B------:R-:W-:Y:S01]  /*189d0*/  ULDC.64 UR4, c[0x0][0xb08] ;  /* 0x0002c20000047ab9 */ /* 0x000fe20000000a00 */
[----:B------:R-:W-:Y:S01]  /*189e0*/  SHF.R.S32.HI R0, RZ, 0x1f, R209 ;  /* 0x0000001fff007819 */ /* 0x000fe200000114d1 */
[----:B------:R-:W-:Y:S01]  /*189f0*/  IMAD R9, R9, UR4, RZ ;  /* 0x0000000409097c24 */ /* 0x000fe2000f8e02ff */
[----:B------:R-:W-:Y:S01]  /*18a00*/  MOV R3, R35 ;  /* 0x0000002300037202 */ /* 0x000fe20000000f00 */
[C---:B------:R-:W-:Y:S01]  /*18a10*/  IMAD.WIDE.U32 R10, R12.reuse, UR4, RZ ;  /* 0x000000040c0a7c25 */ /* 0x040fe2000f8e00ff */
[----:B------:R-:W-:Y:S01]  /*18a20*/  ULDC.64 UR6, c[0x0][0xb30] ;  /* 0x0002cc0000067ab9 */ /* 0x000fe20000000a00 */
[C---:B------:R-:W-:Y:S01]  /*18a30*/  IADD3 R43, R193.reuse, 0x38, RZ ;  /* 0x00000038c12b7810 */ /* 0x040fe20007ffe0ff */
[----:B------:R-:W1:Y:S01]  /*18a40*/  @P1 LDC R13, c[0x0][0xbf0] ;  /* 0x0002fc00ff0d1b82 */ /* 0x000e620000000800 */
[----:B------:R-:W-:Y:S01]  /*18a50*/  IMAD R9, R12, UR5, R9 ;  /* 0x000000050c097c24 */ /* 0x000fe2000f8e0209 */
[----:B------:R-:W-:Y:S01]  /*18a60*/  ULDC.64 UR4, c[0x0][0xb38] ;  /* 0x0002ce0000047ab9 */ /* 0x000fe20000000a00 */
[----:B------:R-:W-:Y:S01]  /*18a70*/  VIADD R24, R193, 0x8 ;  /* 0x00000008c1187836 */ /* 0x000fe20000000000 */
[----:B------:R-:W-:Y:S01]  /*18a80*/  SHF.R.S32.HI R44, RZ, 0x1f, R43 ;  /* 0x0000001fff2c7819 */ /* 0x000fe2000001142b */
[----:B------:R-:W-:-:S02]  /*18a90*/  IMAD.IADD R11, R11, 0x1, R9 ;  /* 0x000000010b0b7824 */ /* 0x000fc400078e0209 */
        /* <DEDUP_REMOVED lines=8> */
[----:B0-----:R-:W-:Y:S01]  /*18b20*/  @P1 IMAD.HI.U32 R14, R35, R14, RZ ;  /* 0x0000000e230e1227 */ /* 0x001fe200078e00ff */
[----:B------:R-:W-:-:S03]  /*18b30*/  SHF.R.S32.HI R38, RZ, 0x1f, R37 ;  /* 0x0000001fff267819 */ /* 0x000fc60000011425 */
[C---:B------:R-:W-:Y:S01]  /*18b40*/  IMAD R9, R209.reuse, UR5, R0 ;  /* 0x00000005d1097c24 */ /* 0x040fe2000f8e0200 */
[----:B-1----:R-:W-:Y:S01]  /*18b50*/  @P1 SHF.R.U32.HI R3, RZ, R13, R14 ;  /* 0x0000000dff031219 */ /* 0x002fe2000001160e */
[----:B------:R-:W-:Y:S01]  /*18b60*/  IMAD.WIDE.U32 R10, R209, UR4, R10 ;  /* 0x00000004d10a7c25 */ /* 0x000fe2000f8e000a */
[----:B------:R-:W-:Y:S02]  /*18b70*/  ULDC.64 UR4, c[0x0][0xb48] ;  /* 0x0002d20000047ab9 */ /* 0x000fe40000000a00 */
[----:B------:R-:W-:Y:S01]  /*18b80*/  SHF.R.S32.HI R0, RZ, 0x1f, R3 ;  /* 0x0000001fff007819 */ /* 0x000fe20000011403 */
[----:B------:R-:W-:Y:S02]  /*18b90*/  IMAD.IADD R11, R11, 0x1, R9 ;  /* 0x000000010b0b7824 */ /* 0x000fe400078e0209 */
[----:B------:R-:W-:Y:S02]  /*18ba0*/  IMAD.MOV R9, RZ, RZ, -R3 ;  /* 0x000000ffff097224 */ /* 0x000fe400078e0a03 */
[----:B------:R-:W-:-:S04]  /*18bb0*/  IMAD.WIDE.U32 R10, R212, UR4, R10 ;  /* 0x00000004d40a7c25 */ /* 0x000fc8000f8e000a */
[----:B------:R-:W-:Y:S01]  /*18bc0*/  IMAD R9, R4, R9, R35 ;  /* 0x0000000904097224 */ /* 0x000fe200078e0223 */
[----:B------:R-:W-:Y:S01]  /*18bd0*/  IADD3 R4, R18, 0x28820, RZ ;  /* 0x0002882012047810 */ /* 0x000fe20007ffe0ff */
[----:B------:R-:W-:Y:S01]  /*18be0*/  IMAD R0, R0, UR6, RZ ;  /* 0x0000000600007c24 */ /* 0x000fe2000f8e02ff */
[----:B------:R-:W-:Y:S01]  /*18bf0*/  IADD3 R35, R193, 0x18, RZ ;  /* 0x00000018c1237810 */ /* 0x000fe20007ffe0ff */
[----:B------:R-:W-:Y:S01]  /*18c00*/  IMAD R11, R212, UR5, R11 ;  /* 0x00000005d40b7c24 */ /* 0x000fe2000f8e020b */
[----:B------:R-:W-:Y:S01]  /*18c10*/  ULDC.64 UR4, c[0x0][0xb28] ;  /* 0x0002ca0000047ab9 */ /* 0x000fe20000000a00 */
[C---:B------:R-:W-:Y:S01]  /*18c20*/  IMAD R13, R3.reuse, UR7, R0 ;  /* 0x00000007030d7c24 */ /* 0x040fe2000f8e0200 */
[----:B------:R-:W-:Y:S01]  /*18c30*/  SHF.R.S32.HI R0, RZ, 0x1f, R9 ;  /* 0x0000001fff007819 */ /* 0x000fe20000011409 */
[----:B------:R-:W-:Y:S01]  /*18c40*/  IMAD.WIDE.U32 R10, R3, UR6, R10 ;  /* 0x00000006030a7c25 */ /* 0x000fe2000f8e000a */
[----:B------:R-:W-:Y:S02]  /*18c50*/  PRMT R4, RZ, 0x654, R4 ;  /* 0x00000654ff047816 */ /* 0x000fe40000000004 */
[----:B------:R-:W-:Y:S01]  /*18c60*/  SHF.R.S32.HI R36, RZ, 0x1f, R35 ;  /* 0x0000001fff247819 */ /* 0x000fe20000011423 */
[----:B------:R-:W-:Y:S01]  /*18c70*/  IMAD R0, R0, UR4, RZ ;  /* 0x0000000400007c24 */ /* 0x000fe2000f8e02ff */
[----:B------:R0:W-:Y:S01]  /*18c80*/  SYNCS.ARRIVE.TRANS64.RED.A1T0 RZ, [R4+URZ], RZ ;  /* 0x000000ff04ff79a7 */ /* 0x0001e2000810043f */
[----:B------:R-:W-:-:S02]  /*18c90*/  IMAD.IADD R11, R11, 0x1, R13 ;  /* 0x000000010b0b7824 */ /* 0x000fc400078e020d */
[C---:B------:R-:W-:Y:S02]  /*18ca0*/  IMAD R3, R9.reuse, UR5, R0 ;  /* 0x0000000509037c24 */ /* 0x040fe4000f8e0200 */
[----:B------:R-:W-:Y:S01]  /*18cb0*/  IMAD.WIDE.U32 R10, R9, UR4, R10 ;  /* 0x00000004090a7c25 */ /* 0x000fe2000f8e000a */
[----:B------:R-:W-:-:S03]  /*18cc0*/  ULDC.64 UR4, c[0x0][0xb00] ;  /* 0x0002c00000047ab9 */ /* 0x000fc60000000a00 */
[----:B------:R-:W-:Y:S01]  /*18cd0*/  IMAD.IADD R3, R11, 0x1, R3 ;  /* 0x000000010b037824 */ /* 0x000fe200078e0203 */
[C---:B------:R-:W-:Y:S01]  /*18ce0*/  LEA R0, P0, R10.reuse, UR4, 0x2 ;  /* 0x000000040a007c11 */ /* 0x040fe2000f8010ff */
[C---:B------:R-:W-:Y:S01]  /*18cf0*/  VIADD R39, R193.reuse, 0x28 ;  /* 0x00000028c1277836 */ /* 0x040fe20000000000 */
[----:B------:R-:W-:Y:S01]  /*18d00*/  UMOV UR4, 0xffffffff ;  /* 0xffffffff00047882 */ /* 0x000fe20000000000 */
[C---:B------:R-:W-:Y:S01]  /*18d10*/  VIADD R41, R193.reuse, 0x30 ;  /* 0x00000030c1297836 */ /* 0x040fe20000000000 */
[----:B0-----:R-:W-:Y:S01]  /*18d20*/  LEA.HI.X R4, R10, UR5, R3, 0x2, P0 ;  /* 0x000000050a047c11 */ /* 0x001fe200080f1403 */
[C---:B------:R-:W-:Y:S01]  /*18d30*/  VIADD R45, R193.reuse, 0x40 ;  /* 0x00000040c12d7836 */ /* 0x040fe20000000000 */
[----:B------:R-:W-:Y:S01]  /*18d40*/  SHF.R.S32.HI R40, RZ, 0x1f, R39 ;  /* 0x0000001fff287819 */ /* 0x000fe20000011427 */
[----:B------:R-:W-:Y:S01]  /*18d50*/  VIADD R47, R193, 0x48 ;  /* 0x00000048c12f7836 */ /* 0x000fe20000000000 */
[----:B------:R-:W-:Y:S02]  /*18d60*/  SHF.R.S32.HI R42, RZ, 0x1f, R41 ;  /* 0x0000001fff2a7819 */ /* 0x000fe40000011429 */
[----:B------:R-:W-:-:S02]  /*18d70*/  SHF.R.S32.HI R46, RZ, 0x1f, R45 ;  /* 0x0000001fff2e7819 */ /* 0x000fc4000001142d */
[----:B------:R-:W-:Y:S01]  /*18d80*/  SHF.R.S32.HI R48, RZ, 0x1f, R47 ;  /* 0x0000001fff307819 */ /* 0x000fe2000001142f */
[----:B------:R-:W-:Y:S06]  /*18d90*/  BRA.DIV UR4, `(.L_x_9601) ;  /* 0x000000b604e87947 */ /* 0x000fec000b800000 */
[----:B------:R0:W1:Y:S04]  /*18da0*/  SHFL.IDX PT, R3, R4, RZ, 0x1c1f ;  /* 0x001c1fff04037589 */ /* 0x00006800000e0000 */
[----:B------:R0:W2:Y:S02]  /*18db0*/  SHFL.IDX PT, R14, R0, RZ, 0x1c1f ;  /* 0x001c1fff000e7589 */ /* 0x0000a400000e0000 */
.L_x_9861:
        /* <DEDUP_REMOVED lines=12> */
[-C--:B------:R-:W-:Y:S01]  /*18e80*/  @!P3 LEA R26, P4, R33, R14.reuse, 0x2 ;  /* 0x0000000e211ab211 */ /* 0x080fe200078810ff */
        /* <DEDUP_REMOVED lines=19> */
[-C--:B------:R-:W-:Y:S02]  /*18fc0*/  @!P1 LEA R20, P5, R43, R14.reuse, 0x2 ;  /* 0x0000000e2b149211 */ /* 0x080fe400078a10ff */
[----:B------:R-:W-:Y:S02]  /*18fd0*/  ISETP.GE.AND P2, PT, R47, UR4, PT ;  /* 0x000000042f007c0c */ /* 0x000fe4000bf46270 */
[-C--:B------:R-:W-:Y:S02]  /*18fe0*/  @!P4 LEA.HI.X R13, R41, R3.reuse, R42, 0x2, P0 ;  /* 0x00000003290dc211 */ /* 0x080fe400000f142a */
[----:B------:R-:W-:Y:S02]  /*18ff0*/  ISETP.GE.AND P0, PT, R218, UR4, PT ;  /* 0x00000004da007c0c */ /* 0x000fe4000bf06270 */
[----:B------:R-:W-:Y:S01]  /*19000*/  @!P1 LEA.HI.X R21, R43, R3, R44, 0x2, P5 ;  /* 0x000000032b159211 */ /* 0x000fe200028f142c */
[----:B------:R2:W-:Y:S01]  /*19010*/  @!P4 ST.E.64 desc[UR42][R12.64], R112 ;  /* 0x000000700c00c985 */ /* 0x0005e2000c101b2a */
[----:B---3--:R-:W-:-:S03]  /*19020*/  @!P3 LEA R26, P5, R45, R14, 0x2 ;  /* 0x0000000e2d1ab211 */ /* 0x008fc600078a10ff */
[----:B------:R3:W-:Y:S01]  /*19030*/  @!P1 ST.E.64 desc[UR42][R20.64], R116 ;  /* 0x0000007414009985 */ /* 0x0007e2000c101b2a */
[----:B------:R-:W-:Y:S02]  /*19040*/  ISETP.GE.AND P1, PT, R217, UR4, PT ;  /* 0x00000004d9007c0c */ /* 0x000fe4000bf26270 */
[-C--:B------:R-:W-:Y:S02]  /*19050*/  @!P3 LEA.HI.X R27, R45, R3.reuse, R46, 0x2, P5 ;  /* 0x000000032d1bb211 */ /* 0x080fe400028f142e */
[CC--:B----4-:R-:W-:Y:S02]  /*19060*/  @!P2 LEA R28, P4, R47.reuse, R14.reuse, 0x2 ;  /* 0x0000000e2f1ca211 */ /* 0x0d0fe400078810ff */
        /* <DEDUP_REMOVED lines=25> */
.L_x_9603:
[----:B------:R-:W-:Y:S05]  /*19200*/  BSYNC B1 ;  /* 0x0000000000017941 */ /* 0x000fea0003800000 */
.L_x_9602:
[----:B------:R-:W-:-:S03]  /*19210*/  UMOV UR4, 0xffffffff ;  /* 0xffffffff00047882 */ /* 0x000fc60000000000 */
[----:B------:R-:W-:Y:S05]  /*19220*/  BRA.DIV UR4, `(.L_x_9604) ;  /* 0x000000b204f87947 */ /* 0x000fea000b800000 */
[----:B-1----:R1:W3:Y:S04]  /*19230*/  SHFL.IDX PT, R3, R4, 0x1, 0x1c1f ;  /* 0x003c1f0004037f89 */ /* 0x0022e800000e0000 */
[----:B--2---:R1:W2:Y:S02]  /*19240*/  SHFL.IDX PT, R14, R0, 0x1, 0x1c1f ;  /* 0x003c1f00000e7f89 */ /* 0x0042a400000e0000 */
.L_x_9865:
        /* <DEDUP_REMOVED lines=8> */
[-C--:B---3--:R-:W-:Y:S02]  /*192d0*/  @!P4 MOV R15, R3.reuse ;  /* 0x00000003000fc202 */ /* 0x088fe40000000f00 */
[----:B------:R-:W-:Y:S02]  /*192e0*/  @!P2 LEA.HI.X R11, R24, R3, R32, 0x2, P3 ;  /* 0x00000003180ba211 */ /* 0x000fe400018f1420 */
[----:B------:R-:W-:Y:S01]  /*192f0*/  ISETP.GE.AND P3, PT, R37, UR4, PT ;  /* 0x0000000425007c0c */ /* 0x000fe2000bf66270 */
[----:B------:R-:W-:Y:S01]  /*19300*/  @!P4 IMAD.WIDE R8, R193, 0x4, R14 ;  /* 0x00000004c108c825 */ /* 0x000fe200078e020e */
[----:B------:R-:W-:-:S04]  /*19310*/  @!P1 LEA R12, P5, R33, R14, 0x2 ;  /* 0x0000000e210c9211 */ /* 0x000fc800078a10ff */
[----:B------:R2:W-:Y:S01]  /*19320*/  @!P4 ST.E.64 desc[UR42][R8.64], R90 ;  /* 0x0000005a0800c985 */ /* 0x0005e2000c101b2a */
[-C--:B------:R-:W-:Y:S02]  /*19330*/  @!P1 LEA.HI.X R13, R33, R3.reuse, R34, 0x2, P5 ;  /* 0x00000003210d9211 */ /* 0x080fe400028f1422 */
[----:B------:R-:W-:Y:S01]  /*19340*/  ISETP.GE.AND P4, PT, R39, UR4, PT ;  /* 0x0000000427007c0c */ /* 0x000fe2000bf86270 */
[----:B------:R3:W-:Y:S01]  /*19350*/  @!P2 ST.E.64 desc[UR42][R10.64], R94 ;  /* 0x0000005e0a00a985 */ /* 0x0007e2000c101b2a */
[----:B------:R-:W-:Y:S02]  /*19360*/  ISETP.GE.AND P2, PT, R41, UR4, PT ;  /* 0x0000000429007c0c */ /* 0x000fe4000bf46270 */
[-C--:B------:R-:W-:Y:S01]  /*19370*/  @!P0 LEA R20, P5, R35, R14.reuse, 0x2 ;  /* 0x0000000e23148211 */ /* 0x080fe200078a10ff */
[----:B------:R4:W-:Y:S01]  /*19380*/  @!P1 ST.E.64 desc[UR42][R12.64], R98 ;  /* 0x000000620c009985 */ /* 0x0009e2000c101b2a */
[----:B------:R-:W-:Y:S02]  /*19390*/  @!P3 LEA R24, P1, R37, R14, 0x2 ;  /* 0x0000000e2518b211 */ /* 0x000fe400078210ff */
[----:B------:R-:W-:-:S02]  /*193a0*/  @!P0 LEA.HI.X R21, R35, R3, R36, 0x2, P5 ;  /* 0x0000000323158211 */ /* 0x000fc400028f1424 */
[-C--:B------:R-:W-:Y:S02]  /*193b0*/  @!P3 LEA.HI.X R25, R37, R3.reuse, R38, 0x2, P1 ;  /* 0x000000032519b211 */ /* 0x080fe400008f1426 */
[----:B------:R-:W-:Y:S01]  /*193c0*/  ISETP.GE.AND P1, PT, R43, UR4, PT ;  /* 0x000000042b007c0c */ /* 0x000fe2000bf26270 */
[----:B------:R5:W-:Y:S01]  /*193d0*/  @!P0 ST.E.64 desc[UR42][R20.64], R102 ;  /* 0x0000006614008985 */ /* 0x000be2000c101b2a */
[-C--:B--2---:R-:W-:Y:S02]  /*193e0*/  @!P4 LEA R8, P5, R39, R14.reuse, 0x2 ;  /* 0x0000000e2708c211 */ /* 0x084fe400078a10ff */
[----:B------:R-:W-:Y:S01]  /*193f0*/  ISETP.GE.AND P0, PT, R45, UR4, PT ;  /* 0x000000042d007c0c */ /* 0x000fe2000bf06270 */
[----:B------:R2:W-:Y:S01]  /*19400*/  @!P3 ST.E.64 desc[UR42][R24.64], R106 ;  /* 0x0000006a1800b985 */ /* 0x0005e2000c101b2a */
[----:B------:R-:W-:Y:S02]  /*19410*/  @!P4 LEA.HI.X R9, R39, R3, R40, 0x2, P5 ;  /* 0x000000032709c211 */ /* 0x000fe400028f1428 */
[----:B---3--:R-:W-:-:S02]  /*19420*/  @!P2 LEA R10, P5, R41, R14, 0x2 ;  /* 0x0000000e290aa211 */ /* 0x008fc400078a10ff */
[----:B------:R-:W-:Y:S01]  /*19430*/  ISETP.GE.AND P3, PT, R47, UR4, PT ;  /* 0x000000042f007c0c */ /* 0x000fe2000bf66270 */
[----:B------:R3:W-:Y:S01]  /*19440*/  @!P4 ST.E.64 desc[UR42][R8.64], R110 ;  /* 0x0000006e0800c985 */ /* 0x0007e2000c101b2a */
[-C--:B------:R-:W-:Y:S02]  /*19450*/  @!P2 LEA.HI.X R11, R41, R3.reuse, R42, 0x2, P5 ;  /* 0x00000003290ba211 */ /* 0x080fe400028f142a */
[CC--:B----4-:R-:W-:Y:S02]  /*19460*/  @!P1 LEA R12, P5, R43.reuse, R14.reuse, 0x2 ;  /* 0x0000000e2b0c9211 */ /* 0x0d0fe400078a10ff */
[----:B------:R-:W-:Y:S01]  /*19470*/  ISETP.GE.AND P4, PT, R218, UR4, PT ;  /* 0x00000004da007c0c */ /* 0x000fe2000bf86270 */
[----:B------:R4:W-:Y:S01]  /*19480*/  @!P2 ST.E.64 desc[UR42][R10.64], R114 ;  /* 0x000000720a00a985 */ /* 0x0009e2000c101b2a */
[----:B------:R-:W-:Y:S02]  /*19490*/  @!P1 LEA.HI.X R13, R43, R3, R44, 0x2, P5 ;  /* 0x000000032b0d9211 */ /* 0x000fe400028f142c */
[----:B------:R-:W-:-:S02]  /*194a0*/  @!P0 LEA R26, P5, R45, R14, 0x2 ;  /* 0x0000000e2d1a8211 */ /* 0x000fc400078a10ff */
[----:B------:R-:W-:Y:S01]  /*194b0*/  ISETP.GE.AND P2, PT, R216, UR4, PT ;  /* 0x00000004d8007c0c */ /* 0x000fe2000bf46270 */
[----:B------:R0:W-:Y:S01]  /*194c0*/  @!P1 ST.E.64 desc[UR42][R12.64], R118 ;  /* 0x000000760c009985 */ /* 0x0001e2000c101b2a */
[-C--:B------:R-:W-:Y:S02]  /*194d0*/  @!P0 LEA.HI.X R27, R45, R3.reuse, R46, 0x2, P5 ;  /* 0x000000032d1b8211 */ /* 0x080fe400028f142e */
[-C--:B-----5:R-:W-:Y:S02]  /*194e0*/  @!P3 LEA R20, P5, R47, R14.reuse, 0x2 ;  /* 0x0000000e2f14b211 */ /* 0x0a0fe400078a10ff */
[----:B------:R-:W-:Y:S01]  /*194f0*/  ISETP.GE.AND P1, PT, R217, UR4, PT ;  /* 0x00000004d9007c0c */ /* 0x000fe2000bf26270 */
[----:B------:R5:W-:Y:S01]  /*19500*/  @!P0 ST.E.64 desc[UR42][R26.64], R122 ;  /* 0x0000007a1a008985 */ /* 0x000be2000c101b2a */
[----:B------:R-:W-:Y:S02]  /*19510*/  @!P3 LEA.HI.X R21, R47, R3, R48, 0x2, P5 ;  /* 0x000000032f15b211 */ /* 0x000fe400028f1430 */
[----:B--2---:R-:W-:-:S02]  /*19520*/  @!P4 LEA R24, P5, R218, R14, 0x2 ;  /* 0x0000000eda18c211 */ /* 0x004fc400078a10ff */
[----:B------:R-:W-:Y:S01]  /*19530*/  ISETP.GE.AND P0, PT, R215, UR4, PT ;  /* 0x00000004d7007c0c */ /* 0x000fe2000bf06270 */
[----:B------:R2:W-:Y:S01]  /*19540*/  @!P3 ST.E.64 desc[UR42][R20.64], R126 ;  /* 0x0000007e1400b985 */ /* 0x0005e2000c101b2a */
[----:B------:R-:W-:Y:S02]  /*19550*/  ISETP.GE.AND P3, PT, R214, UR4, PT ;  /* 0x00000004d6007c0c */ /* 0x000fe4000bf66270 */
[----:B------:R-:W-:-:S03]  /*19560*/  @!P4 LEA.HI.X R25, R218, R3, R226, 0x2, P5 ;  /* 0x00000003da19c211 */ /* 0x000fc600028f14e2 */
[CC--:B---3--:R-:W-:Y:S02]  /*19570*/  @!P1 LEA R8, P5, R217.reuse, R14.reuse, 0x2 ;  /* 0x0000000ed9089211 */ /* 0x0c8fe400078a10ff */
[----:B------:R2:W-:Y:S01]  /*19580*/  @!P4 ST.E.64 desc[UR42][R24.64], R130 ;  /* 0x000000821800c985 */ /* 0x0005e2000c101b2a */
[CC--:B----4-:R-:W-:Y:S02]  /*19590*/  @!P2 LEA R10, P4, R216.reuse, R14.reuse, 0x2 ;  /* 0x0000000ed80aa211 */ /* 0x0d0fe400078810ff */
[-C--:B------:R-:W-:Y:S02]  /*195a0*/  @!P1 LEA.HI.X R9, R217, R3.reuse, R225, 0x2, P5 ;  /* 0x00000003d9099211 */ /* 0x080fe400028f14e1 */
[-C--:B0-----:R-:W-:Y:S02]  /*195b0*/  @!P0 LEA R12, P5, R215, R14.reuse, 0x2 ;  /* 0x0000000ed70c8211 */ /* 0x081fe400078a10ff */
[----:B------:R-:W-:Y:S01]  /*195c0*/  @!P2 LEA.HI.X R11, R216, R3, R224, 0x2, P4 ;  /* 0x00000003d80ba211 */ /* 0x000fe200020f14e0 */
[----:B------:R2:W-:Y:S01]  /*195d0*/  @!P1 ST.E.64 desc[UR42][R8.64], R134 ;  /* 0x0000008608009985 */ /* 0x0005e2000c101b2a */
[----:B-----5:R-:W-:-:S02]  /*195e0*/  @!P3 LEA R26, P4, R214, R14, 0x2 ;  /* 0x0000000ed61ab211 */ /* 0x020fc400078810ff */
[-C--:B------:R-:W-:Y:S01]  /*195f0*/  @!P0 LEA.HI.X R13, R215, R3.reuse, R223, 0x2, P5 ;  /* 0x00000003d70d8211 */ /* 0x080fe200028f14df */
[----:B------:R2:W-:Y:S01]  /*19600*/  @!P2 ST.E.64 desc[UR42][R10.64], R138 ;  /* 0x0000008a0a00a985 */ /* 0x0005e2000c101b2a */
[----:B------:R-:W-:-:S03]  /*19610*/  @!P3 LEA.HI.X R27, R214, R3, R222, 0x2, P4 ;  /* 0x00000003d61bb211 */ /* 0x000fc600020f14de */
[----:B------:R2:W-:Y:S01]  /*19620*/  @!P0 ST.E.64 desc[UR42][R12.64], R142 ;  /* 0x0000008e0c008985 */ /* 0x0005e2000c101b2a */
[----:B------:R-:W-:-:S03]  /*19630*/  ISETP.GE.AND P0, PT, R213, UR4, PT ;  /* 0x00000004d5007c0c */ /* 0x000fc6000bf06270 */
[----:B------:R2:W-:Y:S10]  /*19640*/  @!P3 ST.E.64 desc[UR42][R26.64], R146 ;  /* 0x000000921a00b985 */ /* 0x0005f4000c101b2a */
[----:B------:R-:W-:Y:S05]  /*19650*/  @P0 BRA `(.L_x_9600) ;  /* 0x0000000c00100947 */ /* 0x000fea0003800000 */
[----:B------:R-:W-:-:S04]  /*19660*/  LEA R14, P0, R213, R14, 0x2 ;  /* 0x0000000ed50e7211 */ /* 0x000fc800078010ff */
[----:B------:R-:W-:-:S05]  /*19670*/  LEA.HI.X R15, R213, R3, R221, 0x2, P0 ;  /* 0x00000003d50f7211 */ /* 0x000fca00000f14dd */
[----:B------:R0:W-:Y:S01]  /*19680*/  ST.E.64 desc[UR42][R14.64], R150 ;  /* 0x000000960e007985 */ /* 0x0001e2000c101b2a */
[----:B------:R-:W-:Y:S05]  /*19690*/  BRA `(.L_x_9600) ;  /* 0x0000000c00007947 */ /* 0x000fea0003800000 */
.L_x_9587:
        /* <DEDUP_REMOVED lines=10> */
[----:B-----5:R-:W-:-:S04]  /*19740*/  IMAD.U32 R24, RZ, RZ, UR4 ;  /* 0x00000004ff187e24 */ /* 0x020fc8000f8e00ff */
[----:B------:R-:W-:-:S04]  /*19750*/  @P1 IADD3 R210, P2, R210, UR6, RZ ;  /* 0x00000006d2d21c10 */ /* 0x000fc8000ff5e0ff */
[----:B------:R-:W-:Y:S01]  /*19760*/  @P1 IADD3.X R211, R211, UR7, RZ, P2, !PT ;  /* 0x00000007d3d31c10 */ /* 0x000fe200097fe4ff */
[----:B------:R4:W5:Y:S04]  /*19770*/  @P0 LDG.E R3, desc[UR42][R8.64] ;  /* 0x0000002a08030981 */ /* 0x000968000c1e1900 */
[----:B------:R4:W5:Y:S01]  /*19780*/  @P1 LDG.E R24, desc[UR42][R210.64] ;  /* 0x0000002ad2181981 */ /* 0x000962000c1e1900 */
[----:B------:R-:W-:Y:S01]  /*19790*/  ISETP.NE.AND P2, PT, R208, RZ, PT ;  /* 0x000000ffd000720c */ /* 0x000fe20003f45270 */
[----:B------:R-:W1:-:S12]  /*197a0*/  S2R R0, SR_TID.X ;  /* 0x0000000000007919 */ /* 0x000e580000002100 */
[----:B------:R-:W2:Y:S01]  /*197b0*/  @!P2 LDC R208, c[0x0][0xad4] ;  /* 0x0002b500ffd0ab82 */ /* 0x000ea20000000800 */
[----:B-1----:R-:W-:Y:S01]  /*197c0*/  VIADD R0, R0, 0xffffff80 ;  /* 0xffffff8000007836 */ /* 0x002fe20000000000 */
[----:B--2---:R-:W-:-:S04]  /*197d0*/  ISETP.GT.AND P2, PT, R208, 0x1, PT ;  /* 0x00000001d000780c */ /* 0x004fc80003f44270 */
[----:B------:R-:W-:Y:S01]  /*197e0*/  ISETP.GT.AND P3, PT, R0, 0x7f, PT ;  /* 0x0000007f0000780c */ /* 0x000fe20003f64270 */
[----:B----4-:R-:W-:-:S12]  /*197f0*/  @P1 BRA `(.L_x_9605) ;  /* 0x0000000000101947 */ /* 0x010fd80003800000 */
[----:B------:R-:W-:Y:S05]  /*19800*/  @!P0 BRA `(.L_x_9605) ;  /* 0x00000000000c8947 */ /* 0x000fea0003800000 */
[----:B------:R-:W2:Y:S04]  /*19810*/  LDG.E R11, desc[UR42][R8.64] ;  /* 0x0000002a080b7981 */ /* 0x000ea8000c1e1900 */
[----:B-----5:R-:W2:Y:S02]  /*19820*/  LDG.E R24, desc[UR42][R8.64+0x4] ;  /* 0x0000042a08187981 */ /* 0x020ea4000c1e1900 */
[----:B--2---:R-:W-:-:S07]  /*19830*/  IADD3 R24, -R11, R24, RZ ;  /* 0x000000180b187210 */ /* 0x004fce0007ffe1ff */
.L_x_9605:
[----:B------:R-:W-:Y:S01]  /*19840*/  BSSY B1, `(.L_x_9606) ;  /* 0x0000036000017945 */ /* 0x000fe20003800000 */
[----:B------:R-:W-:Y:S02]  /*19850*/  SEL R209, R209, RZ, !P0 ;  /* 0x000000ffd1d17207 */ /* 0x000fe40004000000 */
[----:B------:R-:W-:Y:S02]  /*19860*/  SEL R219, R219, RZ, !P0 ;  /* 0x000000ffdbdb7207 */ /* 0x000fe40004000000 */
[----:B-----5:R-:W-:Y:S01]  /*19870*/  SHF.R.S32.HI R28, RZ, 0x1f, R3 ;  /* 0x0000001fff1c7819 */ /* 0x020fe20000011403 */
[----:B------:R-:W-:Y:S06]  /*19880*/  @P3 BRA `(.L_x_9607) ;  /* 0x0000000000c43947 */ /* 0x000fec0003800000 */
[----:B------:R-:W1:Y:S01]  /*19890*/  S2R R31, SR_TID.X ;  /* 0x00000000001f7919 */ /* 0x000e620000002100 */
[----:B------:R-:W2:Y:S02]  /*198a0*/  LDC R35, c[0x0][0xbe8] ;  /* 0x0002fa00ff237b82 */ /* 0x000ea40000000800 */
[----:B--2---:R-:W-:Y:S01]  /*198b0*/  IMAD R0, R24, R35, RZ ;  /* 0x0000002318007224 */ /* 0x004fe200078e02ff */
[----:B-1----:R-:W-:-:S04]  /*198c0*/  IADD3 R31, R192, -0x80, R31 ;  /* 0xffffff80c01f7810 */ /* 0x002fc80007ffe01f */
[----:B------:R-:W-:-:S13]  /*198d0*/  ISETP.GE.AND P0, PT, R31, R0, PT ;  /* 0x000000001f00720c */ /* 0x000fda0003f06270 */
[----:B------:R-:W-:Y:S05]  /*198e0*/  @P0 BRA `(.L_x_9607) ;  /* 0x0000000000ac0947 */ /* 0x000fea0003800000 */
[----:B------:R-:W-:Y:S01]  /*198f0*/  IMAD.MOV.U32 R26, RZ, RZ, 0x9b8 ;  /* 0x000009b8ff1a7424 */ /* 0x000fe200078e00ff */
[----:B------:R-:W-:Y:S01]  /*19900*/  ISETP.GT.AND P0, PT, R208, 0x1, PT ;  /* 0x00000001d000780c */ /* 0x000fe20003f04270 */
[----:B------:R-:W1:Y:S01]  /*19910*/  LDC.64 R32, c[0x0][0xba8] ;  /* 0x0002ea00ff207b82 */ /* 0x000e620000000a00 */
[----:B------:R-:W-:Y:S01]  /*19920*/  ISETP.NE.AND P1, PT, R35, 0x1, PT ;  /* 0x000000012300780c */ /* 0x000fe20003f25270 */
[----:B------:R-:W-:Y:S01]  /*19930*/  IMAD.MOV.U32 R25, RZ, RZ, R31 ;  /* 0x000000ffff197224 */ /* 0x000fe200078e001f */
[----:B------:R-:W-:-:S05]  /*19940*/  SEL R26, R26, 0x978, P0 ;  /* 0x000009781a1a7807 */ /* 0x000fca0000000000 */
[----:B------:R-:W2:Y:S08]  /*19950*/  LDC.64 R10, c[0x0][R26+0x220] ;  /* 0x000088001a0a7b82 */ /* 0x000eb00000000a00 */
[----:B------:R-:W4:Y:S08]  /*19960*/  LDC.64 R8, c[0x0][R26+0x218] ;  /* 0x000086001a087b82 */ /* 0x000f300000000a00 */
[----:B------:R-:W5:Y:S08]  /*19970*/  LDC.64 R12, c[0x0][R26+0x228] ;  /* 0x00008a001a0c7b82 */ /* 0x000f700000000a00 */
[----:B------:R-:W0:Y:S08]  /*19980*/  @P1 LDC R0, c[0x0][0xbec] ;  /* 0x0002fb00ff001b82 */ /* 0x000e300000000800 */
[----:B------:R-:W5:Y:S08]  /*19990*/  LDC.64 R14, c[0x0][R26+0x210] ;  /* 0x000084001a0e7b82 */ /* 0x000f700000000a00 */
[----:B------:R-:W3:Y:S01]  /*199a0*/  @P1 LDC R29, c[0x0][0xbf0] ;  /* 0x0002fc00ff1d1b82 */ /* 0x000ee20000000800 */
[----:B0-----:R-:W-:-:S07]  /*199b0*/  @P1 IMAD.HI.U32 R0, R31, R0, RZ ;  /* 0x000000001f001227 */ /* 0x001fce00078e00ff */
[----:B-1----:R-:W0:Y:S01]  /*199c0*/  @!P0 LDC R32, c[0x0][0xb50] ;  /* 0x0002d400ff208b82 */ /* 0x002e220000000800 */
[-C--:B--2---:R-:W-:Y:S02]  /*199d0*/  IMAD R11, R11, R209.reuse, RZ ;  /* 0x000000d10b0b7224 */ /* 0x084fe400078e02ff */
[----:B------:R-:W-:-:S05]  /*199e0*/  IMAD.WIDE.U32 R20, R10, R209, RZ ;  /* 0x000000d10a147225 */ /* 0x000fca00078e00ff */
[----:B------:R-:W1:Y:S01]  /*199f0*/  @!P0 LDC R33, c[0x0][0xb54] ;  /* 0x0002d500ff218b82 */ /* 0x000e620000000800 */
[-C--:B----4-:R-:W-:Y:S02]  /*19a00*/  IMAD R27, R9, R188.reuse, RZ ;  /* 0x000000bc091b7224 */ /* 0x090fe400078e02ff */
[----:B------:R-:W-:Y:S01]  /*19a10*/  IMAD.WIDE.U32 R8, R8, R188, RZ ;  /* 0x000000bc08087225 */ /* 0x000fe200078e00ff */
[----:B---3--:R-:W-:-:S03]  /*19a20*/  @P1 SHF.R.U32.HI R25, RZ, R29, R0 ;  /* 0x0000001dff191219 */ /* 0x008fc60000011600 */
[----:B------:R-:W-:Y:S01]  /*19a30*/  IMAD R29, R10, R219, R11 ;  /* 0x000000db0a1d7224 */ /* 0x000fe200078e020b */
[----:B------:R-:W-:Y:S01]  /*19a40*/  SEL R11, R212, RZ, P0 ;  /* 0x000000ffd40b7207 */ /* 0x000fe20000000000 */
[----:B------:R-:W-:Y:S01]  /*19a50*/  IMAD.IADD R27, R9, 0x1, R27 ;  /* 0x00000001091b7824 */ /* 0x000fe200078e021b */
[----:B------:R-:W-:Y:S01]  /*19a60*/  IADD3 R4, -R25, RZ, RZ ;  /* 0x000000ff19047210 */ /* 0x000fe20007ffe1ff */
[----:B------:R-:W-:Y:S01]  /*19a70*/  IMAD.IADD R29, R21, 0x1, R29 ;  /* 0x00000001151d7824 */ /* 0x000fe200078e021d */
[----:B------:R-:W-:Y:S01]  /*19a80*/  IADD3 R0, P1, P3, R20, R8, R3 ;  /* 0x0000000814007210 */ /* 0x000fe20007b3e003 */
[----:B-----5:R-:W-:-:S04]  /*19a90*/  IMAD.WIDE.U32 R8, R12, R11, RZ ;  /* 0x0000000b0c087225 */ /* 0x020fc800078e00ff */
[----:B------:R-:W-:Y:S02]  /*19aa0*/  IMAD R13, R13, R11, RZ ;  /* 0x0000000b0d0d7224 */ /* 0x000fe400078e02ff */
[----:B------:R-:W-:Y:S01]  /*19ab0*/  IMAD R11, R35, R4, R31 ;  /* 0x00000004230b7224 */ /* 0x000fe200078e021f */
[----:B------:R-:W-:Y:S01]  /*19ac0*/  IADD3.X R4, R29, R27, R28, P1, P3 ;  /* 0x0000001b1d047210 */ /* 0x000fe20000fe641c */
[----:B------:R-:W-:Y:S01]  /*19ad0*/  IMAD.IADD R13, R9, 0x1, R13 ;  /* 0x00000001090d7824 */ /* 0x000fe200078e020d */
[----:B------:R-:W-:Y:S01]  /*19ae0*/  IADD3 R8, P0, P1, R25, R0, R8 ;  /* 0x0000000019087210 */ /* 0x000fe2000791e008 */
[----:B------:R-:W-:Y:S01]  /*19af0*/  IMAD R0, R15, R11, RZ ;  /* 0x0000000b0f007224 */ /* 0x000fe200078e02ff */
[----:B------:R-:W-:-:S04]  /*19b00*/  SHF.R.S32.HI R25, RZ, 0x1f, R25 ;  /* 0x0000001fff197819 */ /* 0x000fc80000011419 */
[----:B------:R-:W-:Y:S02]  /*19b10*/  IADD3.X R9, R25, R4, R13, P0, P1 ;  /* 0x0000000419097210 */ /* 0x000fe400007e240d */
[----:B------:R-:W-:Y:S01]  /*19b20*/  SHF.R.S32.HI R13, RZ, 0x1f, R11 ;  /* 0x0000001fff0d7819 */ /* 0x000fe2000001140b */
[----:B------:R-:W-:-:S04]  /*19b30*/  IMAD.WIDE.U32 R8, R14, R11, R8 ;  /* 0x0000000b0e087225 */ /* 0x000fc800078e0008 */
[----:B------:R-:W-:Y:S01]  /*19b40*/  IMAD R13, R14, R13, R0 ;  /* 0x0000000d0e0d7224 */ /* 0x000fe200078e0200 */
[----:B0-----:R-:W-:-:S03]  /*19b50*/  LEA R10, P0, R8, R32, 0x2 ;  /* 0x00000020080a7211 */ /* 0x001fc600078010ff */
[----:B------:R-:W-:Y:S01]  /*19b60*/  IMAD.IADD R0, R9, 0x1, R13 ;  /* 0x0000000109007824 */ /* 0x000fe200078e020d */
[----:B------:R-:W-:-:S04]  /*19b70*/  MOV R9, 0xff800000 ;  /* 0xff80000000097802 */ /* 0x000fc80000000f00 */
[----:B-1----:R-:W-:-:S05]  /*19b80*/  LEA.HI.X R11, R8, R33, R0, 0x2, P0 ;  /* 0x00000021080b7211 */ /* 0x002fca00000f1400 */
[----:B------:R1:W-:Y:S02]  /*19b90*/  STG.E desc[UR42][R10.64], R9 ;  /* 0x000000090a007986 */ /* 0x0003e4000c10192a */
.L_x_9607:
[----:B------:R-:W-:Y:S05]  /*19ba0*/  BSYNC B1 ;  /* 0x0000000000017941 */ /* 0x000fea0003800000 */
.L_x_9606:
        /* <DEDUP_REMOVED lines=11> */
[----:B------:R-:W-:-:S03]  /*19c60*/  IMAD.WIDE.U32 R8, R188, UR4, R8 ;  /* 0x00000004bc087c25 */ /* 0x000fc6000f8e0008 */
[----:B------:R-:W-:Y:S01]  /*19c70*/  MOV R3, R13 ;  /* 0x0000000d00037202 */ /* 0x000fe20000000f00 */
[----:B------:R-:W-:Y:S01]  /*19c80*/  IMAD R9, R188, UR5, R9 ;  /* 0x00000005bc097c24 */ /* 0x000fe2000f8e0209 */
[----:B------:R-:W-:Y:S01]  /*19c90*/  ULDC.64 UR4, c[0x0][0xae0] ;  /* 0x0002b80000047ab9 */ /* 0x000fe20000000a00 */
[----:B------:R-:W-:Y:S01]  /*19ca0*/  IMAD.IADD R192, R187, 0x1, R192 ;  /* 0x00000001bbc07824 */ /* 0x000fe200078e02c0 */
[----:B--2---:R-:W-:Y:S01]  /*19cb0*/  ISETP.NE.AND P0, PT, R21, 0x1, PT ;  /* 0x000000011500780c */ /* 0x004fe20003f05270 */
[----:B------:R-:W-:-:S12]  /*19cc0*/  IMAD.WIDE.U32 R8, R209, UR6, R8 ;  /* 0x00000006d1087c25 */ /* 0x000fd8000f8e0008 */
[----:B---3--:R-:W1:Y:S08]  /*19cd0*/  @P0 LDC R4, c[0x0][0xbec] ;  /* 0x0002fb00ff040b82 */ /* 0x008e700000000800 */
[----:B------:R-:W2:Y:S01]  /*19ce0*/  @P0 LDC R15, c[0x0][0xbf0] ;  /* 0x0002fc00ff0f0b82 */ /* 0x000ea20000000800 */
[----:B-1----:R-:W-:-:S04]  /*19cf0*/  @P0 IMAD.HI.U32 R0, R13, R4, RZ ;  /* 0x000000040d000227 */ /* 0x002fc800078e00ff */
[----:B------:R-:W-:Y:S01]  /*19d00*/  IMAD R4, R219, UR6, RZ ;  /* 0x00000006db047c24 */ /* 0x000fe2000f8e02ff */
[----:B--2---:R-:W-:-:S03]  /*19d10*/  @P0 SHF.R.U32.HI R3, RZ, R15, R0 ;  /* 0x0000000fff030219 */ /* 0x004fc60000011600 */
[----:B------:R-:W-:Y:S01]  /*19d20*/  IMAD R11, R209, UR7, R4 ;  /* 0x00000007d10b7c24 */ /* 0x000fe2000f8e0204 */
[--C-:B------:R-:W-:Y:S01]  /*19d30*/  SHF.R.S32.HI R0, RZ, 0x1f, R3.reuse ;  /* 0x0000001fff007819 */ /* 0x100fe20000011403 */
[----:B------:R-:W-:Y:S02]  /*19d40*/  IMAD.MOV R4, RZ, RZ, -R3 ;  /* 0x000000ffff047224 */ /* 0x000fe400078e0a03 */
[----:B------:R-:W-:Y:S02]  /*19d50*/  IMAD.IADD R9, R9, 0x1, R11 ;  /* 0x0000000109097824 */ /* 0x000fe400078e020b */
[----:B------:R-:W-:Y:S02]  /*19d60*/  IMAD R0, R0, UR4, RZ ;  /* 0x0000000400007c24 */ /* 0x000fe4000f8e02ff */
[----:B------:R-:W-:Y:S02]  /*19d70*/  IMAD R11, R21, R4, R13 ;  /* 0x00000004150b7224 */ /* 0x000fe400078e020d */
[----:B------:R-:W-:-:S02]  /*19d80*/  IMAD R13, R3, UR5, R0 ;  /* 0x00000005030d7c24 */ /* 0x000fc4000f8e0200 */
[----:B------:R-:W-:Y:S01]  /*19d90*/  IMAD.WIDE.U32 R8, R3, UR4, R8 ;  /* 0x0000000403087c25 */ /* 0x000fe2000f8e0008 */
        /* <DEDUP_REMOVED lines=8> */
[----:B------:R-:W-:Y:S01]  /*19e20*/  UMOV UR4, 0xffffffff ;  /* 0xffffffff00047882 */ /* 0x000fe20000000000 */
[----:B------:R-:W-:-:S04]  /*19e30*/  IADD3 R3, R9, R3, RZ ;  /* 0x0000000309037210 */ /* 0x000fc80007ffe0ff */
[----:B------:R-:W-:Y:S01]  /*19e40*/  LEA.HI.X R4, R8, UR5, R3, 0x1, P0 ;  /* 0x0000000508047c11 */ /* 0x000fe200080f0c03 */
[----:B------:R-:W-:Y:S06]  /*19e50*/  BRA.DIV UR4, `(.L_x_9608) ;  /* 0x000000aa04347947 */ /* 0x000fec000b800000 */
[----:B------:R1:W2:Y:S04]  /*19e60*/  SHFL.IDX PT, R3, R4, RZ, 0x181f ;  /* 0x00181fff04037589 */ /* 0x0002a800000e0000 */
[----:B------:R1:W3:Y:S02]  /*19e70*/  SHFL.IDX PT, R14, R0, RZ, 0x181f ;  /* 0x00181fff000e7589 */ /* 0x0002e400000e0000 */
.L_x_9868:
[----:B------:R-:W-:Y:S01]  /*19e80*/  IMAD R21, R24, R21, RZ ;  /* 0x0000001518157224 */ /* 0x000fe200078e02ff */
[----:B------:R-:W-:Y:S04]  /*19e90*/  BSSY B1, `(.L_x_9609) ;  /* 0x000000c000017945 */ /* 0x000fe80003800000 */
[----:B------:R-:W-:-:S13]  /*19ea0*/  ISETP.GE.AND P0, PT, R192, R21, PT ;  /* 0x00000015c000720c */ /* 0x000fda0003f06270 */
[----:B------:R-:W-:Y:S05]  /*19eb0*/  @P0 BRA `(.L_x_9610) ;  /* 0x0000000000240947 */ /* 0x000fea0003800000 */
[----:B------:R-:W-:Y:S02]  /*19ec0*/  ULDC UR4, c[0x0][0xac8] ;  /* 0x0002b20000047ab9 */ /* 0x000fe40000000800 */
[----:B------:R-:W-:Y:S02]  /*19ed0*/  ISETP.GE.AND P2, PT, R16, UR4, PT ;  /* 0x0000000410007c0c */ /* 0x000fe4000bf46270 */
[----:B------:R-:W-:-:S11]  /*19ee0*/  ISETP.GE.AND P3, PT, R2, UR4, PT ;  /* 0x0000000402007c0c */ /* 0x000fd6000bf66270 */
[-C--:B---3--:R-:W-:Y:S02]  /*19ef0*/  @!P2 LEA R8, P0, R16, R14.reuse, 0x1 ;  /* 0x0000000e1008a211 */ /* 0x088fe400078008ff */
[----:B------:R-:W-:Y:S02]  /*19f00*/  @!P3 LEA R14, P1, R2, R14, 0x1 ;  /* 0x0000000e020eb211 */ /* 0x000fe400078208ff */
[-C--:B--2---:R-:W-:Y:S02]  /*19f10*/  @!P2 LEA.HI.X R9, R16, R3.reuse, R17, 0x1, P0 ;  /* 0x000000031009a211 */ /* 0x084fe400000f0c11 */
[----:B------:R-:W-:-:S03]  /*19f20*/  @!P3 LEA.HI.X R15, R2, R3, R184, 0x1, P1 ;  /* 0x00000003020fb211 */ /* 0x000fc600008f0cb8 */
[----:B------:R4:W-:Y:S04]  /*19f30*/  @!P2 ST.E.128 desc[UR42][R8.64], RZ ;  /* 0x000000ff0800a985 */ /* 0x0009e8000c101d2a */
[----:B------:R4:W-:Y:S02]  /*19f40*/  @!P3 ST.E.128 desc[UR42][R14.64], RZ ;  /* 0x000000ff0e00b985 */ /* 0x0009e4000c101d2a */
.L_x_9610:
[----:B------:R-:W-:Y:S05]  /*19f50*/  BSYNC B1 ;  /* 0x0000000000017941 */ /* 0x000fea0003800000 */
.L_x_9609:
[----:B------:R-:W-:-:S03]  /*19f60*/  UMOV UR4, 0xffffffff ;  /* 0xffffffff00047882 */ /* 0x000fc60000000000 */
[----:B------:R-:W-:Y:S05]  /*19f70*/  BRA.DIV UR4, `(.L_x_9611) ;  /* 0x000000aa04207947 */ /* 0x000fea000b800000 */
[----:B--2---:R2:W0:Y:S04]  /*19f80*/  SHFL.IDX PT, R3, R4, 0x1, 0x181f ;  /* 0x00381f0004037f89 */ /* 0x00442800000e0000 */
[----:B---34-:R2:W3:Y:S02]  /*19f90*/  SHFL.IDX PT, R14, R0, 0x1, 0x181f ;  /* 0x00381f00000e7f89 */ /* 0x0184e400000e0000 */
.L_x_9872:
[----:B------:R-:W-:Y:S01]  /*19fa0*/  VIADD R8, R192, 0x20 ;  /* 0x00000020c0087836 */ /* 0x000fe20000000000 */
        /* <DEDUP_REMOVED lines=12> */
.L_x_9613:
[----:B------:R-:W-:Y:S05]  /*1a070*/  BSYNC B1 ;  /* 0x0000000000017941 */ /* 0x000fea0003800000 */
.L_x_9612:
[----:B------:R-:W-:-:S03]  /*1a080*/  UMOV UR4, 0xffffffff ;  /* 0xffffffff00047882 */ /* 0x000fc60000000000 */
[----:B------:R-:W-:Y:S05]  /*1a090*/  BRA.DIV UR4, `(.L_x_9614) ;  /* 0x000000aa04207947 */ /* 0x000fea000b800000 */
[----:B0-----:R0:W0:Y:S04]  /*1a0a0*/  SHFL.IDX PT, R3, R4, 0x2, 0x181f ;  /* 0x00581f0004037f89 */ /* 0x00102800000e0000 */
[----:B---34-:R3:W4:Y:S02]  /*1a0b0*/  SHFL.IDX PT, R14, R0, 0x2, 0x181f ;  /* 0x00581f00000e7f89 */ /* 0x01872400000e0000 */
.L_x_9876:
        /* <DEDUP_REMOVED lines=13> */
.L_x_9616:
[----:B------:R-:W-:Y:S05]  /*1a190*/  BSYNC B1 ;  /* 0x0000000000017941 */ /* 0x000fea0003800000 */
.L_x_9615:
[----:B------:R-:W-:-:S03]  /*1a1a0*/  UMOV UR4, 0xffffffff ;  /* 0xffffffff00047882 */ /* 0x000fc60000000000 */
[----:B------:R-:W-:Y:S05]  /*1a1b0*/  BRA.DIV UR4, `(.L_x_9617) ;  /* 0x000000aa04207947 */ /* 0x000fea000b800000 */
[----:B0-----:R0:W0:Y:S04]  /*1a1c0*/  SHFL.IDX PT, R3, R4, 0x3, 0x181f ;  /* 0x00781f0004037f89 */ /* 0x00102800000e0000 */
[----:B----4-:R4:W0:Y:S02]  /*1a1d0*/  SHFL.IDX PT, R14, R0, 0x3, 0x181f ;  /* 0x00781f00000e7f89 */ /* 0x01082400000e0000 */
.L_x_9880:
[----:B-1234-:R-:W-:-:S04]  /*1a1e0*/  IADD3 R0, R192, 0x60, RZ ;  /* 0x00000060c0007810 */ /* 0x01efc80007ffe0ff */
        /* <DEDUP_REMOVED lines=11> */
.L_x_9600:
[----:B------:R-:W-:Y:S05]  /*1a2a0*/  BSYNC B0 ;  /* 0x0000000000007941 */ /* 0x000fea0003800000 */
.L_x_9586:
[----:B------:R-:W-:Y:S02]  /*1a2b0*/  ULDC UR4, c[0x0][0xc3c] ;  /* 0x00030f0000047ab9 */ /* 0x000fe40000000800 */
[----:B---3--:R-:W-:-:S13]  /*1a2c0*/  ISETP.GE.AND P0, PT, R7, UR4, PT ;  /* 0x0000000407007c0c */ /* 0x008fda000bf06270 */
[----:B------:R-:W-:Y:S05]  /*1a2d0*/  @!P0 BRA `(.L_x_9618) ;  /* 0xfffffe6c00cc8947 */ /* 0x000fea000383ffff */
[----:B------:R-:W-:Y:S05]  /*1a2e0*/  BRA `(.L_x_9384) ;  /* 0x0000007800487947 */ /* 0x000fea0003800000 */
.L_x_9382:
        /* <DEDUP_REMOVED lines=16> */
.L_x_9619:
        /* <DEDUP_REMOVED lines=43> */
.L_x_9623:
        /* <DEDUP_REMOVED lines=37> */
.L_x_9621:
[----:B------:R-:W-:Y:S01]  /*1a8f0*/  IADD3 R3, -R3, R8, RZ ;  /* 0x0000000803037210 */ /* 0x000fe20007ffe1ff */
[----:B------:R-:W-:-:S04]  /*1a900*/  IMAD.MOV.U32 R16, RZ, RZ, RZ ;  /* 0x000000ffff107224 */ /* 0x000fc800078e00ff */
        /* <DEDUP_REMOVED lines=11> */
.L_x_9624:
        /* <DEDUP_REMOVED lines=37> */
[----:B------:R-:W-:Y:S01]  /*1ac10*/  IMAD.MOV R12, RZ, RZ, -R2 ;  /* 0x000000ffff0c7224 */ /* 0x000fe200078e0a02 */
[----:B------:R-:W-:Y:S02]  /*1ac20*/  MOV R2, RZ ;  /* 0x000000ff00027202 */ /* 0x000fe40000000f00 */
[----:B------:R-:W-:-:S03]  /*1ac30*/  IABS R8, R10 ;  /* 0x0000000a00087213 */ /* 0x000fc60000000000 */
[----:B------:R-:W-:-:S04]  /*1ac40*/  IMAD.HI.U32 R2, R3, R11, R2 ;  /* 0x0000000b03027227 */ /* 0x000fc800078e0002 */
[----:B------:R-:W-:Y:S02]  /*1ac50*/  IMAD.MOV.U32 R3, RZ, RZ, R8 ;  /* 0x000000ffff037224 */ /* 0x000fe400078e0008 */
[----:B------:R-:W-:Y:S02]  /*1ac60*/  IMAD.MOV.U32 R8, RZ, RZ, R12 ;  /* 0x000000ffff087224 */ /* 0x000fe400078e000c */
        /* <DEDUP_REMOVED lines=19> */
.L_x_9625:
        /* <DEDUP_REMOVED lines=31> */
[----:B------:R-:W-:Y:S01]  /*1af90*/  IMAD R4, R4, R2, R5 ;  /* 0x0000000204047224 */ /* 0x000fe200078e0205 */
[----:B------:R-:W-:Y:S02]  /*1afa0*/  MOV R2, RZ ;  /* 0x000000ff00027202 */ /* 0x000fe40000000f00 */
[----:B------:R-:W-:-:S04]  /*1afb0*/  VIADDMNMX R13, R3, UR5, R13, PT ;  /* 0x00000005030d7c46 */ /* 0x000fc8000b80010d */
[-C--:B------:R-:W-:Y:S01]  /*1afc0*/  IABS R10, R13.reuse ;  /* 0x0000000d000a7213 */ /* 0x080fe20000000000 */
[----:B------:R-:W-:Y:S01]  /*1afd0*/  IMAD.MOV R18, RZ, RZ, -R13 ;  /* 0x000000ffff127224 */ /* 0x000fe200078e0a0d */
[----:B------:R-:W-:Y:S02]  /*1afe0*/  IABS R12, R13 ;  /* 0x0000000d000c7213 */ /* 0x000fe40000000000 */
[----:B------:R-:W0:Y:S08]  /*1aff0*/  I2F.RP R8, R10 ;  /* 0x0000000a00087306 */ /* 0x000e300000209400 */
[----:B0-----:R-:W0:Y:S02]  /*1b000*/  MUFU.RCP R8, R8 ;  /* 0x0000000800087308 */ /* 0x001e240000001000 */
[----:B0-----:R-:W-:-:S06]  /*1b010*/  IADD3 R3, R8, 0xffffffe, RZ ;  /* 0x0ffffffe08037810 */ /* 0x001fcc0007ffe0ff */
        /* <DEDUP_REMOVED lines=21> */
.L_x_9626:
[----:B------:R-:W-:-:S05]  /*1b170*/  LOP3.LUT R17, RZ, R2, RZ, 0x33, !PT ;  /* 0x00000002ff117212 */ /* 0x000fca00078e33ff */
[----:B------:R-:W-:Y:S01]  /*1b180*/  IMAD.IADD R17, R6, 0x1, R17 ;  /* 0x0000000106117824 */ /* 0x000fe200078e0211 */
[----:B------:R-:W-:Y:S06]  /*1b190*/  BRA `(.L_x_9627) ;  /* 0x00000000000c7947 */ /* 0x000fec0003800000 */
.L_x_9622:
[----:B------:R-:W-:Y:S01]  /*1b1a0*/  MOV R17, RZ ;  /* 0x000000ff00117202 */ /* 0x000fe20000000f00 */
[----:B------:R-:W-:Y:S02]  /*1b1b0*/  IMAD.U32 R16, RZ, RZ, UR6 ;  /* 0x00000006ff107e24 */ /* 0x000fe4000f8e00ff */
[----:B------:R-:W-:-:S07]  /*1b1c0*/  IMAD.MOV.U32 R18, RZ, RZ, RZ ;  /* 0x000000ffff127224 */ /* 0x000fce00078e00ff */
.L_x_9627:
[----:B------:R-:W-:-:S13]  /*1b1d0*/  ISETP.NE.AND P0, PT, R7, RZ, PT ;  /* 0x000000ff0700720c */ /* 0x000fda0003f05270 */
[----:B------:R-:W0:Y:S01]  /*1b1e0*/  @!P0 S2R R3, SR_CgaCtaId ;  /* 0x0000000000038919 */ /* 0x000e220000008800 */
[----:B------:R-:W-:-:S04]  /*1b1f0*/  @!P0 MOV R2, 0x400 ;  /* 0x0000040000028802 */ /* 0x000fc80000000f00 */
[----:B0-----:R-:W-:-:S05]  /*1b200*/  @!P0 LEA R2, R3, R2, 0x18 ;  /* 0x0000000203028211 */ /* 0x001fca00078ec0ff */
[----:B------:R1:W-:Y:S01]  /*1b210*/  @!P0 STS.128 [R2+0x288d0], R16 ;  /* 0x0288d01002008388 */ /* 0x0003e20000000c00 */
[----:B------:R-:W-:Y:S06]  /*1b220*/  BAR.ARV 0x5, 0x180 ;  /* 0x0146000000007b1d */ /* 0x000fec0000002000 */
.L_x_9620:
        /* <DEDUP_REMOVED lines=15> */
[----:B------:R-:W-:Y:S01]  /*1b320*/  IMAD.MOV.U32 R27, RZ, RZ, RZ ;  /* 0x000000ffff1b7224 */ /* 0x000fe200078e00ff */
[----:B-1----:R-:W-:Y:S01]  /*1b330*/  LOP3.LUT R2, R3, 0x38, R0, 0x78, !PT ;  /* 0x0000003803027812 */ /* 0x002fe200078e7800 */
[----:B------:R-:W-:Y:S01]  /*1b340*/  IMAD.SHL.U32 R0, R0, 0x10, RZ ;  /* 0x0000001000007824 */ /* 0x000fe200078e00ff */
[----:B------:R-:W-:Y:S01]  /*1b350*/  MOV R29, 0x1 ;  /* 0x00000001001d7802 */ /* 0x000fe20000000f00 */
[----:B------:R-:W-:Y:S01]  /*1b360*/  IMAD.MOV.U32 R25, RZ, RZ, RZ ;  /* 0x000000ffff197224 */ /* 0x000fe200078e00ff */
[----:B------:R-:W-:Y:S01]  /*1b370*/  LOP3.LUT R35, R2, 0x200, R35, 0xf8, !PT ;  /* 0x0000020002237812 */ /* 0x000fe200078ef823 */
[----:B------:R-:W-:Y:S01]  /*1b380*/  ULOP3.LUT UR38, UR36, 0x2, URZ, 0xfc, !UPT ;  /* 0x0000000224267892 */ /* 0x000fe2000f8efc3f */
[----:B------:R-:W-:Y:S01]  /*1b390*/  SHF.R.U32.HI R2, RZ, 0x3, R4 ;  /* 0x00000003ff027819 */ /* 0x000fe20000011604 */
[----:B------:R-:W-:Y:S01]  /*1b3a0*/  ULDC.64 UR40, c[0x0][0x198] ;  /* 0x0000660000287ab9 */ /* 0x000fe20000000a00 */
[----:B------:R-:W-:Y:S01]  /*1b3b0*/  LOP3.LUT R0, R0, 0x70, RZ, 0xc0, !PT ;  /* 0x0000007000007812 */ /* 0x000fe200078ec0ff */
[----:B------:R-:W-:Y:S01]  /*1b3c0*/  ULDC UR37, c[0x0][0xc] ;  /* 0x0000030000257ab9 */ /* 0x000fe20000000800 */
[----:B------:R-:W-:-:S02]  /*1b3d0*/  MOV R28, 0x1 ;  /* 0x00000001001c7802 */ /* 0x000fc40000000f00 */
[----:B------:R-:W-:Y:S01]  /*1b3e0*/  LOP3.LUT R2, R2, R0, RZ, 0xfc, !PT ;  /* 0x0000000002027212 */ /* 0x000fe200078efcff */
[----:B0-----:R-:W-:Y:S01]  /*1b3f0*/  ULEA UR4, UR5, UR4, 0x18 ;  /* 0x0000000405047291 */ /* 0x001fe2000f8ec03f */
[----:B------:R-:W-:-:S05]  /*1b400*/  LOP3.LUT R30, R31, 0x40, RZ, 0xfc, !PT ;  /* 0x000000401f1e7812 */ /* 0x000fca00078efcff */
[----:B------:R-:W-:-:S04]  /*1b410*/  IMAD.U32 R22, RZ, RZ, UR4 ;  /* 0x00000004ff167e24 */ /* 0x000fc8000f8e00ff */
[----:B------:R-:W-:-:S05]  /*1b420*/  IMAD R0, R35, 0x2, R22 ;  /* 0x0000000223007824 */ /* 0x000fca00078e0216 */
[----:B------:R2:W-:Y:S02]  /*1b430*/  STL [R1+0x8], R0 ;  /* 0x0000080001007387 */ /* 0x0005e40000100800 */
.L_x_9731:
[----:B0-----:R-:W0:Y:S02]  /*1b440*/  LDC.64 R2, c[0x0][0xc88] ;  /* 0x00032200ff027b82 */ /* 0x001e240000000a00 */
[----:B0-----:R-:W-:-:S05]  /*1b450*/  IMAD.WIDE R2, R19, 0x4, R2 ;  /* 0x0000000413027825 */ /* 0x001fca00078e0202 */
[----:B--2---:R-:W2:Y:S01]  /*1b460*/  LDG.E R33, desc[UR42][R2.64] ;  /* 0x0000002a02217981 */ /* 0x004ea2000c1e1900 */
[----:B------:R-:W-:Y:S05]  /*1b470*/  YIELD ;  /* 0x0000000000007946 */ /* 0x000fea0003800000 */
[----:B------:R-:W-:Y:S01]  /*1b480*/  ULDC.64 UR4, c[0x0][0xa28] ;  /* 0x00028a0000047ab9 */ /* 0x000fe20000000a00 */
[----:B------:R-:W-:Y:S01]  /*1b490*/  IMAD.MOV.U32 R13, RZ, RZ, RZ ;  /* 0x000000ffff0d7224 */ /* 0x000fe200078e00ff */
        /* <DEDUP_REMOVED lines=18> */
[----:B------:R-:W-:Y:S02]  /*1b5c0*/  ISETP.NE.U32.AND P1, PT, RZ, UR6, PT ;  /* 0x00000006ff007c0c */ /* 0x000fe4000bf25070 */
[----:B-1----:R-:W-:-:S02]  /*1b5d0*/  IADD3 R2, P3, R23, UR4, RZ ;  /* 0x0000000417027c10 */ /* 0x002fc4000ff7e0ff */
[----:B------:R-:W-:Y:S02]  /*1b5e0*/  ISETP.NE.AND.EX P1, PT, RZ, UR7, PT, P1 ;  /* 0x00000007ff007c0c */ /* 0x000fe4000bf25310 */
[----:B------:R-:W-:Y:S02]  /*1b5f0*/  IADD3.X R3, R24, UR5, RZ, P3, !PT ;  /* 0x0000000518037c10 */ /* 0x000fe40009ffe4ff */
[----:B------:R-:W-:-:S03]  /*1b600*/  IADD3 R4, P4, R23, UR6, RZ ;  /* 0x0000000617047c10 */ /* 0x000fc6000ff9e0ff */
[----:B------:R-:W3:Y:S01]  /*1b610*/  @P0 LDG.E R6, desc[UR42][R2.64] ;  /* 0x0000002a02060981 */ /* 0x000ee2000c1e1900 */
[----:B------:R-:W-:Y:S01]  /*1b620*/  ULDC UR4, c[0x0][0x288] ;  /* 0x0000a20000047ab9 */ /* 0x000fe20000000800 */
[----:B------:R-:W-:Y:S01]  /*1b630*/  IADD3.X R5, R24, UR7, RZ, P4, !PT ;  /* 0x0000000718057c10 */ /* 0x000fe2000a7fe4ff */
[----:B------:R-:W-:Y:S01]  /*1b640*/  IMAD.U32 R8, RZ, RZ, UR4 ;  /* 0x00000004ff087e24 */ /* 0x000fe2000f8e00ff */
[----:B------:R-:W-:-:S03]  /*1b650*/  ULDC.64 UR4, c[0x0][0x418] ;  /* 0x0001060000047ab9 */ /* 0x000fc60000000a00 */
        /* <DEDUP_REMOVED lines=12> */
[----:B0-----:R-:W-:Y:S01]  /*1b720*/  MOV R6, UR5 ;  /* 0x0000000500067c02 */ /* 0x001fe20008000f00 */
[----:B------:R-:W-:Y:S01]  /*1b730*/  IMAD.U32 R9, RZ, RZ, UR4 ;  /* 0x00000004ff097e24 */ /* 0x000fe2000f8e00ff */
[----:B---3--:R0:W-:Y:S04]  /*1b740*/  STL [R1+0x10], R8 ;  /* 0x0000100801007387 */ /* 0x0081e80000100800 */
[----:B--2---:R0:W-:Y:S01]  /*1b750*/  STL [R1], R13 ;  /* 0x0000000d01007387 */ /* 0x0041e20000100800 */
[----:B------:R-:W-:Y:S01]  /*1b760*/  IMAD.MOV.U32 R12, RZ, RZ, R8 ;  /* 0x000000ffff0c7224 */ /* 0x000fe200078e0008 */
[----:B------:R-:W-:Y:S06]  /*1b770*/  @P2 BRA `(.L_x_9629) ;  /* 0x0000000000142947 */ /* 0x000fec0003800000 */
[----:B------:R-:W-:Y:S05]  /*1b780*/  @!P0 BRA `(.L_x_9629) ;  /* 0x0000000000108947 */ /* 0x000fea0003800000 */
[----:B0-----:R-:W2:Y:S04]  /*1b790*/  LDG.E R8, desc[UR42][R2.64] ;  /* 0x0000002a02087981 */ /* 0x001ea8000c1e1900 */
[----:B------:R-:W2:Y:S02]  /*1b7a0*/  LDG.E R7, desc[UR42][R2.64+0x4] ;  /* 0x0000042a02077981 */ /* 0x000ea4000c1e1900 */
[----:B--2---:R-:W-:-:S05]  /*1b7b0*/  IMAD.IADD R12, R7, 0x1, -R8 ;  /* 0x00000001070c7824 */ /* 0x004fca00078e0a08 */
[----:B------:R1:W-:Y:S02]  /*1b7c0*/  STL [R1+0x10], R12 ;  /* 0x0000100c01007387 */ /* 0x0003e40000100800 */
.L_x_9629:
        /* <DEDUP_REMOVED lines=14> */
.L_x_9630:
        /* <DEDUP_REMOVED lines=9> */
.L_x_9631:
[----:B0-----:R-:W2:Y:S01]  /*1b940*/  @P1 LDG.E R2, desc[UR42][R4.64] ;  /* 0x0000002a04021981 */ /* 0x001ea2000c1e1900 */
[----:B------:R-:W0:Y:S03]  /*1b950*/  LDC R3, c[0x0][0x448] ;  /* 0x00011200ff037b82 */ /* 0x000e260000000800 */
[----:B------:R-:W2:Y:S01]  /*1b960*/  @P1 LDG.E R11, desc[UR42][R4.64+0x4] ;  /* 0x0000042a040b1981 */ /* 0x000ea2000c1e1900 */
[----:B-----5:R-:W-:Y:S01]  /*1b970*/  IADD3 R9, -R13, R9, RZ ;  /* 0x000000090d097210 */ /* 0x020fe20007ffe1ff */
[----:B------:R-:W-:Y:S01]  /*1b980*/  BSSY B0, `(.L_x_9632) ;  /* 0x0000035000007945 */ /* 0x000fe20003800000 */
[----:B------:R-:W-:Y:S02]  /*1b990*/  LOP3.LUT R37, R8, 0xff, RZ, 0xc0, !PT ;  /* 0x000000ff08257812 */ /* 0x000fe400078ec0ff */
[----:B------:R-:W-:Y:S02]  /*1b9a0*/  MOV R13, RZ ;  /* 0x000000ff000d7202 */ /* 0x000fe40000000f00 */
[----:B0-----:R-:W-:-:S13]  /*1b9b0*/  ISETP.NE.AND P0, PT, R3, 0x1, PT ;  /* 0x000000010300780c */ /* 0x001fda0003f05270 */
[----:B------:R-:W0:Y:S08]  /*1b9c0*/  @P0 LDC R7, c[0x0][0x44c] ;  /* 0x00011300ff070b82 */ /* 0x000e300000000800 */
[----:B------:R-:W3:Y:S01]  /*1b9d0*/  @P0 LDC R3, c[0x0][0x450] ;  /* 0x00011400ff030b82 */ /* 0x000ee20000000800 */
[----:B--2---:R-:W-:Y:S02]  /*1b9e0*/  @P1 IMAD.IADD R6, R11, 0x1, -R2 ;  /* 0x000000010b061824 */ /* 0x004fe400078e0a02 */
[----:B------:R-:W-:-:S02]  /*1b9f0*/  IMAD.SHL.U32 R2, R17, 0x80, RZ ;  /* 0x0000008011027824 */ /* 0x000fc400078e00ff */
[----:B------:R-:W-:Y:S02]  /*1ba00*/  IMAD.IADD R36, R9, 0x1, R6 ;  /* 0x0000000109247824 */ /* 0x000fe400078e0206 */
[----:B------:R-:W-:-:S04]  /*1ba10*/  VIADD R2, R2, 0x7f ;  /* 0x0000007f02027836 */ /* 0x000fc80000000000 */
[----:B0-----:R-:W-:Y:S01]  /*1ba20*/  @P0 IMAD.HI.U32 R10, R2, R7, RZ ;  /* 0x00000007020a0227 */ /* 0x001fe200078e00ff */
[----:B------:R-:W-:-:S04]  /*1ba30*/  IADD3 R7, R36, 0x80, -R12 ;  /* 0x0000008024077810 */ /* 0x000fc80007ffe80c */
[----:B---3--:R-:W-:Y:S01]  /*1ba40*/  @P0 SHF.R.U32.HI R2, RZ, R3, R10 ;  /* 0x00000003ff020219 */ /* 0x008fe2000001160a */
[----:B------:R-:W-:-:S04]  /*1ba50*/  VIADD R3, R36, 0x7f ;  /* 0x0000007f24037836 */ /* 0x000fc80000000000 */
[----:B------:R-:W-:Y:S01]  /*1ba60*/  IMAD.IADD R2, R7, 0x1, R2 ;  /* 0x0000000107027824 */ /* 0x000fe200078e0202 */
[----:B------:R-:W-:-:S04]  /*1ba70*/  SHF.R.S32.HI R4, RZ, 0x1f, R3 ;  /* 0x0000001fff047819 */ /* 0x000fc80000011403 */
[----:B------:R-:W-:Y:S02]  /*1ba80*/  LEA.HI R4, R4, R3, RZ, 0x7 ;  /* 0x0000000304047211 */ /* 0x000fe400078f38ff */
[----:B------:R-:W-:Y:S02]  /*1ba90*/  SHF.R.S32.HI R3, RZ, 0x1f, R2 ;  /* 0x0000001fff037819 */ /* 0x000fe40000011402 */
[----:B------:R-:W-:Y:S02]  /*1baa0*/  SHF.R.S32.HI R5, RZ, 0x7, R4 ;  /* 0x00000007ff057819 */ /* 0x000fe40000011404 */
[----:B------:R-:W-:Y:S02]  /*1bab0*/  LEA.HI R3, R3, R2, RZ, 0x7 ;  /* 0x0000000203037211 */ /* 0x000fe400078f38ff */
[----:B------:R-:W-:Y:S02]  /*1bac0*/  SHF.R.U32.HI R4, RZ, 0x10, R8 ;  /* 0x00000010ff047819 */ /* 0x000fe40000011608 */
[----:B------:R-:W-:-:S04]  /*1bad0*/  SHF.R.S32.HI R10, RZ, 0x7, R3 ;  /* 0x00000007ff0a7819 */ /* 0x000fc80000011403 */
        /* <DEDUP_REMOVED lines=31> */
.L_x_9633:
[----:B------:R-:W-:Y:S05]  /*1bcd0*/  BSYNC B0 ;  /* 0x0000000000007941 */ /* 0x000fea0003800000 */
.L_x_9632:
[-C--:B------:R-:W-:Y:S01]  /*1bce0*/  IMAD R2, R37, R13.reuse, RZ ;  /* 0x0000000d25027224 */ /* 0x080fe200078e02ff */
[----:B------:R-:W-:Y:S04]  /*1bcf0*/  BSSY B0, `(.L_x_9634) ;  /* 0x0000114000007945 */ /* 0x000fe80003800000 */
[C---:B------:R-:W-:Y:S01]  /*1bd00*/  VIADDMNMX R10, R2.reuse, R13, R10, PT ;  /* 0x0000000d020a7246 */ /* 0x040fe2000380010a */
[----:B------:R-:W-:-:S04]  /*1bd10*/  IMAD R2, R2, 0x80, -R9 ;  /* 0x0000008002027824 */ /* 0x000fc800078e0a09 */
[----:B------:R-:W-:-:S05]  /*1bd20*/  IMAD R10, R10, 0x80, -R9 ;  /* 0x000000800a0a7824 */ /* 0x000fca00078e0a09 */
[----:B------:R-:W-:Y:S02]  /*1bd30*/  VIMNMX R10, R10, R6, PT ;  /* 0x000000060a0a7248 */ /* 0x000fe40003fe0100 */
[----:B------:R-:W-:-:S04]  /*1bd40*/  VIMNMX R6, RZ, R2, !PT ;  /* 0x00000002ff067248 */ /* 0x000fc80007fe0100 */
[----:B------:R-:W-:Y:S02]  /*1bd50*/  ISETP.GT.AND P0, PT, R10, R6, PT ;  /* 0x000000060a00720c */ /* 0x000fe40003f04270 */
[----:B------:R-:W-:-:S11]  /*1bd60*/  SHF.R.U32.HI R6, RZ, 0x7, R6 ;  /* 0x00000007ff067819 */ /* 0x000fd60000011606 */
[----:B------:R-:W-:-:S05]  /*1bd70*/  @P0 VIADD R2, R10, 0x7f ;  /* 0x0000007f0a020836 */ /* 0x000fca0000000000 */
[----:B------:R-:W-:-:S04]  /*1bd80*/  @P0 SHF.R.S32.HI R3, RZ, 0x1f, R2 ;  /* 0x0000001fff030819 */ /* 0x000fc80000011402 */
[----:B------:R-:W-:Y:S02]  /*1bd90*/  @P0 LEA.HI R2, R3, R2, RZ, 0x7 ;  /* 0x0000000203020211 */ /* 0x000fe400078f38ff */
[-C--:B------:R-:W-:Y:S02]  /*1bda0*/  MOV R3, R6.reuse ;  /* 0x0000000600037202 */ /* 0x080fe40000000f00 */
        /* <DEDUP_REMOVED lines=11> */
.L_x_9883:
[----:B--2---:R-:W-:Y:S02]  /*1be60*/  ISETP.NE.AND P0, PT, R14, RZ, PT ;  /* 0x000000ff0e00720c */ /* 0x004fe40003f05270 */
[----:B------:R-:W-:-:S11]  /*1be70*/  PLOP3.LUT P6, PT, PT, PT, PT, 0x8, 0x0 ;  /* 0x000000000000781c */ /* 0x000fd60003fce170 */
[----:B------:R-:W-:Y:S05]  /*1be80*/  @P0 BRA `(.L_x_9637) ;  /* 0x00000000000c0947 */ /* 0x000fea0003800000 */
[----:B------:R-:W-:-:S03]  /*1be90*/  UMOV UR4, 0xffffffff ;  /* 0xffffffff00047882 */ /* 0x000fc60000000000 */
[----:B------:R-:W-:Y:S05]  /*1bea0*/  BRA.DIV UR4, `(.L_x_9638) ;  /* 0x0000008e04607947 */ /* 0x000fea000b800000 */
[----:B------:R-:W-:-:S13]  /*1beb0*/  ELECT P6, URZ, PT ;  /* 0x00000000003f782f */ /* 0x000fda00038c0000 */
.L_x_9637:
        /* <DEDUP_REMOVED lines=9> */
.L_x_9886:
[----:B------:R-:W-:Y:S05]  /*1bf50*/  BSYNC B1 ;  /* 0x0000000000017941 */ /* 0x000fea0003800000 */
.L_x_9639:
        /* <DEDUP_REMOVED lines=10> */
.L_x_9887:
[----:B------:R-:W-:Y:S05]  /*1c000*/  BSYNC B2 ;  /* 0x0000000000027941 */ /* 0x000fea0003800000 */
.L_x_9643:
[----:B------:R-:W-:Y:S04]  /*1c010*/  BSSY B2, `(.L_x_9645) ;  /* 0x0000009000027945 */ /* 0x000fe80003800000 */
[----:B------:R-:W-:Y:S05]  /*1c020*/  @P1 BRA `(.L_x_9646) ;  /* 0x00000000001c1947 */ /* 0x000fea0003800000 */
[----:B------:R-:W2:Y:S01]  /*1c030*/  S2R R11, SR_TID.X ;  /* 0x00000000000b7919 */ /* 0x000ea20000002100 */
[----:B------:R-:W-:-:S04]  /*1c040*/  MOV R10, 0x8000 ;  /* 0x00008000000a7802 */ /* 0x000fc80000000f00 */
[----:B------:R3:W-:Y:S01]  /*1c050*/  SYNCS.ARRIVE.TRANS64 RZ, [R8+URZ+0x28890], R10 ;  /* 0x0288900a08ff79a7 */ /* 0x0007e2000800003f */
[----:B--2---:R-:W-:-:S04]  /*1c060*/  LOP3.LUT R11, R11, 0x1f, RZ, 0xc0, !PT ;  /* 0x0000001f0b0b7812 */ /* 0x004fc800078ec0ff */
[----:B------:R-:W-:-:S13]  /*1c070*/  ISETP.NE.AND P0, PT, R11, RZ, PT ;  /* 0x000000ff0b00720c */ /* 0x000fda0003f05270 */
[----:B---3--:R-:W-:Y:S05]  /*1c080*/  @!P0 BRA `(.L_x_9646) ;  /* 0x0000000000048947 */ /* 0x008fea0003800000 */
[----:B------:R-:W-:Y:S01]  /*1c090*/  BPT.TRAP 0x1 ;  /* 0x000000040000795c */ /* 0x000fe20000300000 */
.L_x_9646:
[----:B------:R-:W-:Y:S05]  /*1c0a0*/  BSYNC B2 ;  /* 0x0000000000027941 */ /* 0x000fea0003800000 */
.L_x_9645:
[----:B------:R-:W-:Y:S01]  /*1c0b0*/  IMAD.MOV.U32 R15, RZ, RZ, RZ ;  /* 0x000000ffff0f7224 */ /* 0x000fe200078e00ff */
[----:B------:R-:W-:Y:S01]  /*1c0c0*/  LEA R11, R27, R22, 0xf ;  /* 0x000000161b0b7211 */ /* 0x000fe200078e78ff */
[----:B------:R-:W-:Y:S01]  /*1c0d0*/  IMAD R10, R3, 0x80, R0 ;  /* 0x00000080030a7824 */ /* 0x000fe200078e0200 */
[----:B------:R-:W-:Y:S01]  /*1c0e0*/  UIADD3 UR4, UP0, UR40, 0x570, URZ ;  /* 0x0000057028047890 */ /* 0x000fe2000ff1e03f */
[----:B------:R-:W-:Y:S01]  /*1c0f0*/  PLOP3.LUT P0, PT, PT, PT, PT, 0x80, 0x0 ;  /* 0x000000000000781c */ /* 0x000fe20003f0f070 */
[----:B------:R-:W-:Y:S01]  /*1c100*/  IMAD.SHL.U32 R14, R27, 0x4000, RZ ;  /* 0x000040001b0e7824 */ /* 0x000fe200078e00ff */
[----:B------:R-:W-:Y:S01]  /*1c110*/  R2UR UR10, R15 ;  /* 0x000000000f0a72ca */ /* 0x000fe200000e0000 */
[----:B------:R-:W-:Y:S01]  /*1c120*/  VIADD R10, R10, 0xffffff80 ;  /* 0xffffff800a0a7836 */ /* 0x000fe20000000000 */
[----:B------:R-:W-:Y:S01]  /*1c130*/  UIADD3.X UR5, URZ, UR41, URZ, UP0, !UPT ;  /* 0x000000293f057290 */ /* 0x000fe200087fe43f */
[----:B-1----:R-:W-:Y:S01]  /*1c140*/  VIADD R12, R8, 0x28890 ;  /* 0x00028890080c7836 */ /* 0x002fe20000000000 */
[----:B------:R-:W-:Y:S01]  /*1c150*/  UMOV UR6, 0x0 ;  /* 0x0000000000067882 */ /* 0x000fe20000000000 */
[----:B------:R-:W-:Y:S01]  /*1c160*/  VIADD R13, R11, 0x18400 ;  /* 0x000184000b0d7836 */ /* 0x000fe20000000000 */
[----:B------:R-:W-:-:S09]  /*1c170*/  UMOV UR7, 0x12f00000 ;  /* 0x12f0000000077882 */ /* 0x000fd20000000000 */
.L_x_9647:
        /* <DEDUP_REMOVED lines=16> */
.L_x_9648:
        /* <DEDUP_REMOVED lines=13> */
.L_x_9888:
[----:B------:R-:W-:Y:S05]  /*1c350*/  BSYNC B2 ;  /* 0x0000000000027941 */ /* 0x000fea0003800000 */
.L_x_9649:
[----:B------:R-:W-:Y:S01]  /*1c360*/  BSSY B2, `(.L_x_9651) ;  /* 0x000000b000027945 */ /* 0x000fe20003800000 */
[----:B------:R-:W-:Y:S02]  /*1c370*/  IMAD.MOV.U32 R12, RZ, RZ, 0x0 ;  /* 0x00000000ff0c7424 */ /* 0x000fe400078e00ff */
[----:B------:R-:W-:Y:S01]  /*1c380*/  IMAD.MOV.U32 R13, RZ, RZ, 0x12f00000 ;  /* 0x12f00000ff0d7424 */ /* 0x000fe200078e00ff */
[----:B------:R-:W-:Y:S06]  /*1c390*/  @P1 BRA `(.L_x_9652) ;  /* 0x00000000001c1947 */ /* 0x000fec0003800000 */
[----:B------:R-:W2:Y:S01]  /*1c3a0*/  S2R R11, SR_TID.X ;  /* 0x00000000000b7919 */ /* 0x000ea20000002100 */
[----:B01----:R-:W-:-:S04]  /*1c3b0*/  MOV R9, 0x8000 ;  /* 0x0000800000097802 */ /* 0x003fc80000000f00 */
[----:B------:R3:W-:Y:S01]  /*1c3c0*/  SYNCS.ARRIVE.TRANS64 RZ, [R8+URZ+0x288b0], R9 ;  /* 0x0288b00908ff79a7 */ /* 0x0007e2000800003f */
[----:B--2---:R-:W-:-:S04]  /*1c3d0*/  LOP3.LUT R11, R11, 0x1f, RZ, 0xc0, !PT ;  /* 0x0000001f0b0b7812 */ /* 0x004fc800078ec0ff */
[----:B------:R-:W-:-:S13]  /*1c3e0*/  ISETP.NE.AND P0, PT, R11, RZ, PT ;  /* 0x000000ff0b00720c */ /* 0x000fda0003f05270 */
[----:B---3--:R-:W-:Y:S05]  /*1c3f0*/  @!P0 BRA `(.L_x_9652) ;  /* 0x0000000000048947 */ /* 0x008fea0003800000 */
[----:B------:R-:W-:Y:S01]  /*1c400*/  BPT.TRAP 0x1 ;  /* 0x000000040000795c */ /* 0x000fe20000300000 */
.L_x_9652:
[----:B------:R-:W-:Y:S05]  /*1c410*/  BSYNC B2 ;  /* 0x0000000000027941 */ /* 0x000fea0003800000 */
.L_x_9651:
[----:B------:R-:W-:Y:S01]  /*1c420*/  R2UR UR10, R15 ;  /* 0x000000000f0a72ca */ /* 0x000fe200000e0000 */
[----:B------:R-:W-:Y:S01]  /*1c430*/  IMAD R14, R14, 0x2, R22 ;  /* 0x000000020e0e7824 */ /* 0x000fe200078e0216 */
[----:B------:R-:W-:Y:S01]  /*1c440*/  R2UR UR6, R12 ;  /* 0x000000000c0672ca */ /* 0x000fe200000e0000 */
[----:B------:R-:W-:Y:S01]  /*1c450*/  UIADD3 UR4, UP0, UR40, 0x670, URZ ;  /* 0x0000067028047890 */ /* 0x000fe2000ff1e03f */
[----:B------:R-:W-:Y:S01]  /*1c460*/  R2UR UR7, R13 ;  /* 0x000000000d0772ca */ /* 0x000fe200000e0000 */
[----:B01----:R-:W-:Y:S01]  /*1c470*/  VIADD R8, R8, 0x288b0 ;  /* 0x000288b008087836 */ /* 0x003fe20000000000 */
[----:B------:R-:W-:Y:S01]  /*1c480*/  PLOP3.LUT P0, PT, PT, PT, PT, 0x80, 0x0 ;  /* 0x000000000000781c */ /* 0x000fe20003f0f070 */
[----:B------:R-:W-:Y:S01]  /*1c490*/  VIADD R9, R14, 0x400 ;  /* 0x000004000e097836 */ /* 0x000fe20000000000 */
[----:B------:R-:W-:-:S12]  /*1c4a0*/  UIADD3.X UR5, URZ, UR41, URZ, UP0, !UPT ;  /* 0x000000293f057290 */ /* 0x000fd800087fe43f */
.L_x_9653:
        /* <DEDUP_REMOVED lines=15> */
.L_x_9654:
        /* <DEDUP_REMOVED lines=10> */
.L_x_9642:
[----:B------:R-:W-:Y:S05]  /*1c640*/  BSYNC B1 ;  /* 0x0000000000017941 */ /* 0x000fea0003800000 */
.L_x_9641:
        /* <DEDUP_REMOVED lines=9> */
.L_x_9669:
        /* <DEDUP_REMOVED lines=11> */
.L_x_9889:
[----:B------:R-:W-:Y:S05]  /*1c790*/  BSYNC B2 ;  /* 0x0000000000027941 */ /* 0x000fea0003800000 */
.L_x_9657:
        /* <DEDUP_REMOVED lines=9> */
.L_x_9660:
[----:B------:R-:W-:Y:S05]  /*1c830*/  BSYNC B2 ;  /* 0x0000000000027941 */ /* 0x000fea0003800000 */
.L_x_9659:
        /* <DEDUP_REMOVED lines=11> */
.L_x_9661:
        /* <DEDUP_REMOVED lines=16> */
.L_x_9662:
        /* <DEDUP_REMOVED lines=13> */
.L_x_9890:
[----:B------:R-:W-:Y:S05]  /*1cac0*/  BSYNC B2 ;  /* 0x0000000000027941 */ /* 0x000fea0003800000 */
.L_x_9663:
[----:B------:R-:W-:Y:S01]  /*1cad0*/  BSSY B2, `(.L_x_9665) ;  /* 0x000000b000027945 */ /* 0x000fe20003800000 */
[----:B------:R-:W-:Y:S01]  /*1cae0*/  MOV R14, 0x0 ;  /* 0x00000000000e7802 */ /* 0x000fe20000000f00 */
[----:B------:R-:W-:Y:S02]  /*1caf0*/  IMAD.MOV.U32 R15, RZ, RZ, 0x12f00000 ;  /* 0x12f00000ff0f7424 */ /* 0x000fe400078e00ff */
        /* <DEDUP_REMOVED lines=8> */
.L_x_9666:
[----:B------:R-:W-:Y:S05]  /*1cb80*/  BSYNC B2 ;  /* 0x0000000000027941 */ /* 0x000fea0003800000 */
.L_x_9665:
        /* <DEDUP_REMOVED lines=8> */
.L_x_9667:
        /* <DEDUP_REMOVED lines=15> */
.L_x_9668:
        /* <DEDUP_REMOVED lines=10> */
.L_x_9656:
[----:B------:R-:W-:Y:S05]  /*1cda0*/  BSYNC B1 ;  /* 0x0000000000017941 */ /* 0x000fea0003800000 */
.L_x_9655:
        /* <DEDUP_REMOVED lines=8> */
.L_x_9635:
[----:B------:R-:W-:Y:S05]  /*1ce30*/  BSYNC B0 ;  /* 0x0000000000007941 */ /* 0x000fea0003800000 */
.L_x_9634:
        /* <DEDUP_REMOVED lines=11> */
[----:B----4-:R-:W-:-:S04]  /*1cef0*/  @P1 SHF.R.U32.HI R2, RZ, R3, R0 ;  /* 0x00000003ff021219 */ /* 0x010fc80000011600 */
[----:B------:R-:W-:-:S04]  /*1cf00*/  IADD3 R2, R7, R2, RZ ;  /* 0x0000000207027210 */ /* 0x000fc80007ffe0ff */
[----:B------:R-:W-:-:S04]  /*1cf10*/  SHF.R.S32.HI R3, RZ, 0x1f, R2 ;  /* 0x0000001fff037819 */ /* 0x000fc80000011402 */
[----:B------:R-:W-:-:S04]  /*1cf20*/  LEA.HI R3, R3, R2, RZ, 0x7 ;  /* 0x0000000203037211 */ /* 0x000fc800078f38ff */
[----:B------:R-:W-:-:S04]  /*1cf30*/  SHF.R.S32.HI R0, RZ, 0x7, R3 ;  /* 0x00000007ff007819 */ /* 0x000fc80000011403 */
[----:B------:R-:W-:Y:S01]  /*1cf40*/  VIMNMX R5, R5, R0, PT ;  /* 0x0000000005057248 */ /* 0x000fe20003fe0100 */
[----:B------:R-:W-:-:S03]  /*1cf50*/  IMAD.MOV.U32 R0, RZ, RZ, RZ ;  /* 0x000000ffff007224 */ /* 0x000fc600078e00ff */
[----:B------:R-:W-:-:S13]  /*1cf60*/  ISETP.GE.AND P1, PT, R5, 0x1, PT ;  /* 0x000000010500780c */ /* 0x000fda0003f26270 */
[----:B---3--:R-:W-:Y:S05]  /*1cf70*/  @!P1 BRA `(.L_x_9671) ;  /* 0x0000000000689947 */ /* 0x008fea0003800000 */
[----:B------:R-:W-:Y:S02]  /*1cf80*/  IABS R0, R4 ;  /* 0x0000000400007213 */ /* 0x000fe40000000000 */
[----:B------:R-:W-:Y:S02]  /*1cf90*/  MOV R2, RZ ;  /* 0x000000ff00027202 */ /* 0x000fe40000000f00 */
        /* <DEDUP_REMOVED lines=24> */
.L_x_9671:
[----:B------:R-:W-:Y:S05]  /*1d120*/  BSYNC B0 ;  /* 0x0000000000007941 */ /* 0x000fea0003800000 */
.L_x_9670:
[-C--:B------:R-:W-:Y:S01]  /*1d130*/  IMAD R37, R37, R0.reuse, RZ ;  /* 0x0000000025257224 */ /* 0x080fe200078e02ff */
[----:B------:R-:W-:Y:S04]  /*1d140*/  BSSY B7, `(.L_x_9672) ;  /* 0x0000371000077945 */ /* 0x000fe80003800000 */
[----:B------:R-:W-:-:S04]  /*1d150*/  VIADDMNMX R2, R37, R0, R5, PT ;  /* 0x0000000025027246 */ /* 0x000fc80003800105 */
        /* <DEDUP_REMOVED lines=20> */
.L_x_9673:
        /* <DEDUP_REMOVED lines=20> */
.L_x_9676:
[----:B------:R-:W-:Y:S05]  /*1d3e0*/  BSYNC B6 ;  /* 0x0000000000067941 */ /* 0x000fea0003800000 */
.L_x_9675:
        /* <DEDUP_REMOVED lines=12> */
[----:B0-----:R-:W-:Y:S01]  /*1d4b0*/  MOV R8, 0x70 ;  /* 0x0000007000087802 */ /* 0x001fe20000000f00 */
[----:B------:R-:W-:Y:S02]  /*1d4c0*/  IMAD.U32 R7, RZ, RZ, UR9 ;  /* 0x00000009ff077e24 */ /* 0x000fe4000f8e00ff */
[----:B------:R-:W-:-:S02]  /*1d4d0*/  IMAD.U32 R10, RZ, RZ, UR4 ;  /* 0x00000004ff0a7e24 */ /* 0x000fc4000f8e00ff */
[----:B------:R-:W-:Y:S02]  /*1d4e0*/  IMAD.U32 R11, RZ, RZ, UR5 ;  /* 0x00000005ff0b7e24 */ /* 0x000fe4000f8e00ff */
[----:B-1----:R-:W-:Y:S02]  /*1d4f0*/  IMAD.MOV.U32 R12, RZ, RZ, 0x1 ;  /* 0x00000001ff0c7424 */ /* 0x002fe400078e00ff */
[----:B--2---:R-:W-:-:S07]  /*1d500*/  IMAD.MOV.U32 R13, RZ, RZ, RZ ;  /* 0x000000ffff0d7224 */ /* 0x004fce00078e00ff */
[----:B------:R-:W-:-:S07]  /*1d510*/  LEPC R20, `(.L_x_9679) ;  /* 0x000000001014794e */ /* 0x000fce0000000000 */
[----:B---3--:R-:W-:Y:S05]  /*1d520*/  CALL.ABS.NOINC R2 ;  /* 0x0000000002007343 */ /* 0x008fea0003c00000 */
.L_x_9679:
        /* <DEDUP_REMOVED lines=15> */
.L_x_9678:
[----:B------:R-:W-:Y:S05]  /*1d620*/  BSYNC B6 ;  /* 0x0000000000067941 */ /* 0x000fea0003800000 */
.L_x_9677:
[----:B------:R-:W2:Y:S01]  /*1d630*/  LDL R26, [R1+0x20] ;  /* 0x00002000011a7983 */ /* 0x000ea20000100800 */
[----:B------:R-:W-:Y:S01]  /*1d640*/  ULDC.64 UR4, c[0x0][0x9f8] ;  /* 0x00027e0000047ab9 */ /* 0x000fe20000000a00 */
[----:B------:R-:W3:Y:S01]  /*1d650*/  LDC R0, c[0x0][0x430] ;  /* 0x00010c00ff007b82 */ /* 0x000ee20000000800 */
[----:B------:R-:W-:Y:S01]  /*1d660*/  ISETP.NE.U32.AND P0, PT, RZ, UR4, PT ;  /* 0x00000004ff007c0c */ /* 0x000fe2000bf05070 */
[----:B------:R-:W4:Y:S03]  /*1d670*/  LDL R20, [R1] ;  /* 0x0000000001147983 */ /* 0x000f260000100800 */
[----:B------:R-:W-:-:S13]  /*1d680*/  ISETP.NE.AND.EX P0, PT, RZ, UR5, PT, P0 ;  /* 0x00000005ff007c0c */ /* 0x000fda000bf05300 */
[----:B------:R-:W-:Y:S01]  /*1d690*/  @P0 IADD3 R2, P1, R23, UR4, RZ ;  /* 0x0000000417020c10 */ /* 0x000fe2000ff3e0ff */
[----:B------:R-:W0:Y:S01]  /*1d6a0*/  S2R R21, SR_TID.X ;  /* 0x0000000000157919 */ /* 0x000e220000002100 */
[----:B------:R-:W-:Y:S02]  /*1d6b0*/  ULDC UR4, c[0x0][0x2f4] ;  /* 0x0000bd0000047ab9 */ /* 0x000fe40000000800 */
[----:B------:R-:W-:-:S05]  /*1d6c0*/  @P0 IADD3.X R3, R24, UR5, RZ, P1, !PT ;  /* 0x0000000518030c10 */ /* 0x000fca0008ffe4ff */
[----:B------:R1:W4:Y:S01]  /*1d6d0*/  @P0 LDG.E R34, desc[UR42][R2.64] ;  /* 0x0000002a02220981 */ /* 0x000322000c1e1900 */
[----:B---3--:R-:W-:Y:S01]  /*1d6e0*/  ISETP.NE.AND P1, PT, R0, 0x1, PT ;  /* 0x000000010000780c */ /* 0x008fe20003f25270 */
[----:B------:R-:W3:-:S12]  /*1d6f0*/  S2R R5, SR_TID.X ;  /* 0x0000000000057919 */ /* 0x000ed80000002100 */
[----:B------:R-:W1:Y:S08]  /*1d700*/  @P1 LDC R4, c[0x0][0x434] ;  /* 0x00010d00ff041b82 */ /* 0x000e700000000800 */
[----:B------:R-:W1:Y:S01]  /*1d710*/  @P1 LDC R6, c[0x0][0x438] ;  /* 0x00010e00ff061b82 */ /* 0x000e620000000800 */
[----:B0-----:R-:W-:-:S04]  /*1d720*/  LOP3.LUT R21, R21, 0x7f, RZ, 0xc0, !PT ;  /* 0x0000007f15157812 */ /* 0x001fc800078ec0ff */
[----:B------:R-:W-:Y:S02]  /*1d730*/  SHF.R.U32.HI R21, RZ, 0x3, R21 ;  /* 0x00000003ff157819 */ /* 0x000fe40000011615 */
[----:B---3--:R-:W-:-:S04]  /*1d740*/  SHF.L.U32 R5, R5, 0x4, RZ ;  /* 0x0000000405057819 */ /* 0x008fc800000006ff */
[----:B------:R-:W-:Y:S02]  /*1d750*/  LOP3.LUT R5, R5, 0x70, RZ, 0xc0, !PT ;  /* 0x0000007005057812 */ /* 0x000fe400078ec0ff */
[----:B------:R-:W-:Y:S01]  /*1d760*/  LOP3.LUT R32, R32, 0xfffffffb, RZ, 0xc0, !PT ;  /* 0xfffffffb20207812 */ /* 0x000fe200078ec0ff */
[----:B------:R-:W-:Y:S01]  /*1d770*/  UMOV UR5, 0xffffffff ;  /* 0xffffffff00057882 */ /* 0x000fe20000000000 */
[----:B--2---:R-:W-:-:S04]  /*1d780*/  VIADD R26, R26, 0xffffffff ;  /* 0xffffffff1a1a7836 */ /* 0x004fc80000000000 */
[----:B------:R-:W-:-:S05]  /*1d790*/  IMAD.SHL.U32 R8, R26, 0x80, RZ ;  /* 0x000000801a087824 */ /* 0x000fca00078e00ff */
[----:B------:R-:W-:-:S04]  /*1d7a0*/  LOP3.LUT R5, R8, R21, R5, 0xfe, !PT ;  /* 0x0000001508057212 */ /* 0x000fc800078efe05 */
[C---:B------:R-:W-:Y:S01]  /*1d7b0*/  ISETP.GE.AND P0, PT, R5.reuse, R36, PT ;  /* 0x000000240500720c */ /* 0x040fe20003f06270 */
[----:B----4-:R-:W-:-:S04]  /*1d7c0*/  IMAD.IADD R5, R5, 0x1, R20 ;  /* 0x0000000105057824 */ /* 0x010fc800078e0214 */
[----:B-1----:R-:W-:Y:S01]  /*1d7d0*/  @P1 IMAD.HI.U32 R7, R5, R4, RZ ;  /* 0x0000000405071227 */ /* 0x002fe200078e00ff */
[----:B------:R-:W-:-:S04]  /*1d7e0*/  MOV R4, R5 ;  /* 0x0000000500047202 */ /* 0x000fc80000000f00 */
[----:B------:R-:W-:-:S03]  /*1d7f0*/  @P1 SHF.R.U32.HI R4, RZ, R6, R7 ;  /* 0x00000006ff041219 */ /* 0x000fc60000011607 */
[----:B------:R-:W0:Y:S02]  /*1d800*/  @!P0 LDC.64 R2, c[0x0][0x428] ;  /* 0x00010a00ff028b82 */ /* 0x000e240000000a00 */
[----:B------:R-:W-:Y:S01]  /*1d810*/  IMAD.MOV R6, RZ, RZ, -R4 ;  /* 0x000000ffff067224 */ /* 0x000fe200078e0a04 */
[----:B------:R-:W-:-:S03]  /*1d820*/  SHF.R.S32.HI R9, RZ, 0x1f, R34 ;  /* 0x0000001fff097819 */ /* 0x000fc60000011422 */
[----:B------:R-:W-:Y:S01]  /*1d830*/  IMAD R0, R0, R6, R5 ;  /* 0x0000000600007224 */ /* 0x000fe200078e0205 */
[--C-:B------:R-:W-:Y:S01]  /*1d840*/  @!P0 SHF.R.S32.HI R5, RZ, 0x1f, R4.reuse ;  /* 0x0000001fff058819 */ /* 0x100fe20000011404 */
[----:B------:R1:W-:Y:S01]  /*1d850*/  STL [R1+0x4], R9 ;  /* 0x0000040901007387 */ /* 0x0003e20000100800 */
[-C--:B0-----:R-:W-:Y:S02]  /*1d860*/  @!P0 IMAD R6, R9, R2.reuse, RZ ;  /* 0x0000000209068224 */ /* 0x081fe400078e02ff */
[----:B------:R-:W-:-:S04]  /*1d870*/  @!P0 IMAD.WIDE.U32 R4, R34, R2, R4 ;  /* 0x0000000222048225 */ /* 0x000fc800078e0004 */
[----:B------:R-:W-:Y:S02]  /*1d880*/  @!P0 IMAD R6, R34, R3, R6 ;  /* 0x0000000322068224 */ /* 0x000fe400078e0206 */
[----:B------:R-:W0:Y:S01]  /*1d890*/  @!P0 LDC.64 R2, c[0x0][0x418] ;  /* 0x00010600ff028b82 */ /* 0x000e220000000a00 */
[----:B------:R-:W-:Y:S01]  /*1d8a0*/  MOV R7, UR38 ;  /* 0x0000002600077c02 */ /* 0x000fe20008000f00 */
[----:B------:R-:W-:-:S03]  /*1d8b0*/  @!P0 IMAD.IADD R6, R5, 0x1, R6 ;  /* 0x0000000105068824 */ /* 0x000fc600078e0206 */
        /* <DEDUP_REMOVED lines=13> */
.L_x_9893:
[----:B------:R-:W-:Y:S05]  /*1d990*/  @!P2 BRA `(.L_x_9681) ;  /* 0x000000000004a947 */ /* 0x000fea0003800000 */
[----:B------:R-:W-:Y:S01]  /*1d9a0*/  BPT.TRAP 0x1 ;  /* 0x000000040000795c */ /* 0x000fe20000300000 */
.L_x_9681:
        /* <DEDUP_REMOVED lines=23> */
.L_x_9894:
[----:B------:R-:W-:Y:S05]  /*1db20*/  BSYNC B0 ;  /* 0x0000000000007941 */ /* 0x000fea0003800000 */
.L_x_9682:
        /* <DEDUP_REMOVED lines=27> */
[----:B------:R-:W-:-:S03]  /*1dce0*/  @P0 LEA R8, R5, R22, 0x1 ;  /* 0x0000001605080211 */ /* 0x000fc600078e08ff */
        /* <DEDUP_REMOVED lines=77> */
.L_x_9912:
        /* <DEDUP_REMOVED lines=11> */
.L_x_9685:
        /* <DEDUP_REMOVED lines=11> */
.L_x_9686:
[----:B-1----:R1:W5:Y:S01]  /*1e320*/  LDL.LU R3, [R1+0xc] ;  /* 0x00000c0001037983 */ /* 0x0023620000300800 */
[----:B------:R1:W-:Y:S03]  /*1e330*/  SYNCS.ARRIVE.TRANS64.A1T0 RZ, [R7+URZ+0x28830], RZ ;  /* 0x028830ff07ff79a7 */ /* 0x0003e6000810003f */
[----:B0-----:R1:W5:Y:S02]  /*1e340*/  LDL.LU R4, [R1+0x14] ;  /* 0x0000140001047983 */ /* 0x0013640000300800 */
        /* <DEDUP_REMOVED lines=8> */
[----:B------:R-:W-:-:S04]  /*1e3d0*/  ISETP.NE.AND.EX P0, PT, RZ, UR7, PT, P0 ;  /* 0x00000007ff007c0c */ /* 0x000fc8000bf05300 */
        /* <DEDUP_REMOVED lines=19> */
[----:B------:R-:W-:Y:S01]  /*1e510*/  MOV R8, 0x70 ;  /* 0x0000007000087802 */ /* 0x000fe20000000f00 */
[----:B-1----:R-:W-:Y:S02]  /*1e520*/  IMAD.U32 R7, RZ, RZ, UR7 ;  /* 0x00000007ff077e24 */ /* 0x002fe4000f8e00ff */
[----:B------:R-:W-:-:S02]  /*1e530*/  IMAD.U32 R10, RZ, RZ, UR8 ;  /* 0x00000008ff0a7e24 */ /* 0x000fc4000f8e00ff */
[----:B------:R-:W-:Y:S02]  /*1e540*/  IMAD.U32 R11, RZ, RZ, UR9 ;  /* 0x00000009ff0b7e24 */ /* 0x000fe4000f8e00ff */
[----:B------:R-:W-:Y:S02]  /*1e550*/  IMAD.MOV.U32 R12, RZ, RZ, 0x1 ;  /* 0x00000001ff0c7424 */ /* 0x000fe400078e00ff */
[----:B------:R-:W-:-:S07]  /*1e560*/  IMAD.MOV.U32 R13, RZ, RZ, RZ ;  /* 0x000000ffff0d7224 */ /* 0x000fce00078e00ff */
[----:B------:R-:W-:-:S07]  /*1e570*/  LEPC R20, `(.L_x_9688) ;  /* 0x000000001014794e */ /* 0x000fce0000000000 */
[----:B0-----:R-:W-:Y:S05]  /*1e580*/  CALL.ABS.NOINC R2 ;  /* 0x0000000002007343 */ /* 0x001fea0003c00000 */
.L_x_9688:
[----:B------:R-:W-:Y:S05]  /*1e590*/  BSYNC B6 ;  /* 0x0000000000067941 */ /* 0x000fea0003800000 */
.L_x_9687:
[----:B------:R-:W2:Y:S01]  /*1e5a0*/  LDL.LU R20, [R1+0x14] ;  /* 0x0000140001147983 */ /* 0x000ea20000300800 */
[----:B------:R-:W3:Y:S01]  /*1e5b0*/  LDC R6, c[0x0][0x448] ;  /* 0x00011200ff067b82 */ /* 0x000ee20000000800 */
[----:B------:R-:W-:Y:S01]  /*1e5c0*/  ULDC.64 UR4, c[0x0][0x2d8] ;  /* 0x0000b60000047ab9 */ /* 0x000fe20000000a00 */
[----:B------:R-:W-:Y:S01]  /*1e5d0*/  ULDC.64 UR6, c[0x0][0x280] ;  /* 0x0000a00000067ab9 */ /* 0x000fe20000000a00 */
[----:B------:R-:W4:Y:S04]  /*1e5e0*/  LDL.LU R21, [R1+0xc] ;  /* 0x00000c0001157983 */ /* 0x000f280000300800 */
[----:B0-----:R-:W4:Y:S04]  /*1e5f0*/  LDL.LU.64 R2, [R1+0x18] ;  /* 0x0000180001027983 */ /* 0x001f280000300a00 */
[----:B------:R0:W5:Y:S04]  /*1e600*/  LDL R10, [R1+0x10] ;  /* 0x00001000010a7983 */ /* 0x0001680000100800 */
[----:B------:R0:W5:Y:S01]  /*1e610*/  LDL R8, [R1+0x8] ;  /* 0x0000080001087983 */ /* 0x0001620000100800 */
[----:B---3--:R-:W-:-:S13]  /*1e620*/  ISETP.NE.AND P0, PT, R6, 0x1, PT ;  /* 0x000000010600780c */ /* 0x008fda0003f05270 */
[----:B-1----:R-:W1:Y:S01]  /*1e630*/  @P0 LDC R7, c[0x0][0x44c] ;  /* 0x00011300ff070b82 */ /* 0x002e620000000800 */
[----:B----4-:R-:W-:Y:S02]  /*1e640*/  IMAD.MOV.U32 R3, RZ, RZ, R21 ;  /* 0x000000ffff037224 */ /* 0x010fe400078e0015 */
[----:B------:R-:W-:-:S04]  /*1e650*/  IMAD.WIDE.U32 R2, R18, UR4, R2 ;  /* 0x0000000412027c25 */ /* 0x000fc8000f8e0002 */
[----:B------:R-:W-:Y:S01]  /*1e660*/  IMAD R3, R18, UR5, R3 ;  /* 0x0000000512037c24 */ /* 0x000fe2000f8e0203 */
[----:B------:R-:W-:Y:S01]  /*1e670*/  ULDC.64 UR4, c[0x0][0x2e0] ;  /* 0x0000b80000047ab9 */ /* 0x000fe20000000a00 */
[----:B------:R-:W3:Y:S01]  /*1e680*/  S2R R21, SR_TID.X ;  /* 0x0000000000157919 */ /* 0x000ee20000002100 */
[----:B--2---:R-:W-:Y:S02]  /*1e690*/  IMAD R0, R20, UR4, RZ ;  /* 0x0000000414007c24 */ /* 0x004fe4000f8e02ff */
[----:B------:R-:W2:Y:S02]  /*1e6a0*/  S2R R20, SR_TID.X ;  /* 0x0000000000147919 */ /* 0x000ea40000002100 */
[C---:B------:R-:W-:Y:S02]  /*1e6b0*/  IMAD R0, R33.reuse, UR5, R0 ;  /* 0x0000000521007c24 */ /* 0x040fe4000f8e0200 */
[----:B------:R-:W-:Y:S01]  /*1e6c0*/  IMAD.WIDE.U32 R2, R33, UR4, R2 ;  /* 0x0000000421027c25 */ /* 0x000fe2000f8e0002 */
[----:B------:R-:W-:-:S03]  /*1e6d0*/  ULDC.64 UR4, c[0x0][0x2d0] ;  /* 0x0000b40000047ab9 */ /* 0x000fc60000000a00 */
[----:B------:R-:W-:Y:S02]  /*1e6e0*/  IMAD.IADD R3, R3, 0x1, R0 ;  /* 0x0000000103037824 */ /* 0x000fe400078e0200 */
[----:B------:R-:W4:Y:S01]  /*1e6f0*/  @P0 LDC R0, c[0x0][0x450] ;  /* 0x00011400ff000b82 */ /* 0x000f220000000800 */
[----:B---3--:R-:W-:Y:S02]  /*1e700*/  SHF.L.U32 R21, R21, 0x4, RZ ;  /* 0x0000000415157819 */ /* 0x008fe400000006ff */
[----:B--2---:R-:W-:Y:S02]  /*1e710*/  LOP3.LUT R20, R20, 0x7f, RZ, 0xc0, !PT ;  /* 0x0000007f14147812 */ /* 0x004fe400078ec0ff */
[----:B------:R-:W-:Y:S02]  /*1e720*/  LOP3.LUT R21, R21, 0x70, RZ, 0xc0, !PT ;  /* 0x0000007015157812 */ /* 0x000fe400078ec0ff */
[----:B------:R-:W-:-:S04]  /*1e730*/  SHF.R.U32.HI R20, RZ, 0x3, R20 ;  /* 0x00000003ff147819 */ /* 0x000fc80000011614 */
[----:B------:R-:W-:-:S05]  /*1e740*/  LOP3.LUT R20, R20, R21, RZ, 0xfc, !PT ;  /* 0x0000001514147212 */ /* 0x000fca00078efcff */
[----:B------:R-:W-:-:S04]  /*1e750*/  IMAD R5, R17, 0x80, R20 ;  /* 0x0000008011057824 */ /* 0x000fc800078e0214 */
[----:B-1----:R-:W-:-:S04]  /*1e760*/  @P0 IMAD.HI.U32 R7, R5, R7, RZ ;  /* 0x0000000705070227 */ /* 0x002fc800078e00ff */
[----:B------:R-:W-:Y:S01]  /*1e770*/  IMAD.MOV.U32 R4, RZ, RZ, R5 ;  /* 0x000000ffff047224 */ /* 0x000fe200078e0005 */
[----:B----4-:R-:W-:Y:S01]  /*1e780*/  @P0 SHF.R.U32.HI R4, RZ, R0, R7 ;  /* 0x00000000ff040219 */ /* 0x010fe20000011607 */
[----:B------:R-:W1:Y:S03]  /*1e790*/  S2R R20, SR_TID.X ;  /* 0x0000000000147919 */ /* 0x000e660000002100 */
[----:B------:R-:W-:-:S05]  /*1e7a0*/  IADD3 R0, -R4, RZ, RZ ;  /* 0x000000ff04007210 */ /* 0x000fca0007ffe1ff */
        /* <DEDUP_REMOVED lines=17> */
[----:B-1----:R-:W-:Y:S02]  /*1e8c0*/  LOP3.LUT R20, R20, 0x7f, RZ, 0xc0, !PT ;  /* 0x0000007f14147812 */ /* 0x002fe400078ec0ff */
[----:B------:R-:W-:Y:S02]  /*1e8d0*/  LEA.HI.X R4, R2, UR7, R3, 0x1, P2 ;  /* 0x0000000702047c11 */ /* 0x000fe400090f0c03 */
[----:B------:R-:W-:Y:S01]  /*1e8e0*/  SHF.R.U32.HI R9, RZ, 0x3, R20 ;  /* 0x00000003ff097819 */ /* 0x000fe20000011614 */
[----:B0-----:R-:W-:Y:S06]  /*1e8f0*/  BRA.DIV UR4, `(.L_x_9689) ;  /* 0x0000007204647947 */ /* 0x001fec000b800000 */
[----:B------:R-:W0:Y:S01]  /*1e900*/  SHFL.IDX PT, R14, R0, RZ, 0x181f ;  /* 0x00181fff000e7589 */ /* 0x000e2200000e0000 */
[----:B-----5:R-:W-:Y:S02]  /*1e910*/  IMAD R5, R10, R6, RZ ;  /* 0x000000060a057224 */ /* 0x020fe400078e02ff */
[----:B------:R-:W-:Y:S01]  /*1e920*/  IMAD R17, R17, 0x80, R9 ;  /* 0x0000008011117824 */ /* 0x000fe200078e0209 */
        /* <DEDUP_REMOVED lines=19> */
[----:B------:R-:W-:Y:S01]  /*1ea60*/  ISETP.GE.AND P3, PT, R6, R5, PT ;  /* 0x000000050600720c */ /* 0x000fe20003f66270 */
[----:B------:R-:W-:Y:S02]  /*1ea70*/  VIADD R6, R17, 0x30 ;  /* 0x0000003011067836 */ /* 0x000fe40000000000 */
        /* <DEDUP_REMOVED lines=47> */
[----:B0-----:R1:W-:Y:S02]  /*1ed70*/  @!P3 LDGSTS.E.BYPASS.LTC128B.128 [R8+0x17400], desc[UR42][R2.64+0x80], !P1 ;  /* 0x174000800208bfae */ /* 0x0013e4000c901d6a */
.L_x_9929:
        /* <DEDUP_REMOVED lines=11> */
.L_x_9691:
[----:B------:R-:W-:Y:S05]  /*1ee30*/  BSYNC B0 ;  /* 0x0000000000007941 */ /* 0x000fea0003800000 */
.L_x_9690:
[----:B------:R-:W-:Y:S01]  /*1ee40*/  NOP ;  /* 0x0000000000007918 */ /* 0x000fe20000000000 */
[----:B------:R-:W-:-:S13]  /*1ee50*/  PLOP3.LUT P0, PT, PT, PT, PT, 0x80, 0x0 ;  /* 0x000000000000781c */ /* 0x000fda0003f0f070 */
.L_x_9692:
        /* <DEDUP_REMOVED lines=21> */
.L_x_9930:
[----:B------:R-:W-:Y:S05]  /*1efb0*/  BSYNC B0 ;  /* 0x0000000000007941 */ /* 0x000fea0003800000 */
.L_x_9693:
        /* <DEDUP_REMOVED lines=8> */
.L_x_9709:
        /* <DEDUP_REMOVED lines=11> */
[----:B------:R-:W-:Y:S01]  /*1f0f0*/  SHF.R.U32.HI R2, RZ, 0x3, R2 ;  /* 0x00000003ff027819 */ /* 0x000fe20000011602 */
[----:B--2---:R-:W-:-:S04]  /*1f100*/  IMAD.SHL.U32 R4, R4, 0x10, RZ ;  /* 0x0000001004047824 */ /* 0x004fc800078e00ff */
[----:B------:R-:W-:Y:S01]  /*1f110*/  IMAD R2, R6, 0x80, R2 ;  /* 0x0000008006027824 */ /* 0x000fe200078e0202 */
[----:B------:R-:W-:-:S04]  /*1f120*/  LOP3.LUT R4, R4, 0x70, RZ, 0xc0, !PT ;  /* 0x0000007004047812 */ /* 0x000fc800078ec0ff */
[----:B---3--:R-:W-:-:S04]  /*1f130*/  IADD3 R4, R4, R2, R7 ;  /* 0x0000000204047210 */ /* 0x008fc80007ffe007 */
[----:B------:R-:W-:Y:S01]  /*1f140*/  MOV R2, R4 ;  /* 0x0000000400027202 */ /* 0x000fe20000000f00 */
[----:B0-----:R-:W-:-:S04]  /*1f150*/  @P0 IMAD.HI.U32 R3, R4, R3, RZ ;  /* 0x0000000304030227 */ /* 0x001fc800078e00ff */
[----:B----4-:R-:W-:Y:S01]  /*1f160*/  IMAD R5, R5, UR4, RZ ;  /* 0x0000000405057c24 */ /* 0x010fe2000f8e02ff */
[----:B-1----:R-:W-:-:S03]  /*1f170*/  @P0 SHF.R.U32.HI R2, RZ, R8, R3 ;  /* 0x00000008ff020219 */ /* 0x002fc60000011603 */
[----:B------:R-:W-:Y:S02]  /*1f180*/  IMAD R5, R34, UR5, R5 ;  /* 0x0000000522057c24 */ /* 0x000fe4000f8e0205 */
        /* <DEDUP_REMOVED lines=20> */
.L_x_9697:
[----:B------:R-:W-:Y:S01]  /*1f2d0*/  IMAD R6, R25, 0x8, R22 ;  /* 0x0000000819067824 */ /* 0x000fe200078e0216 */
[----:B------:R-:W-:Y:S01]  /*1f2e0*/  SHF.L.U32 R3, R28, 0x1f, RZ ;  /* 0x0000001f1c037819 */ /* 0x000fe200000006ff */
[----:B------:R-:W-:Y:S03]  /*1f2f0*/  BSSY B1, `(.L_x_9698) ;  /* 0x0000003000017945 */ /* 0x000fe60003800000 */
[----:B------:R-:W0:Y:S02]  /*1f300*/  SYNCS.PHASECHK.TRANS64.TRYWAIT P0, [R6+URZ+0x28840], R3 ;  /* 0x02884003060075a7 */ /* 0x000e24000800017f */
[----:B0-----:R-:W-:Y:S05]  /*1f310*/  @!P0 BRA `(.L_x_9699) ;  /* 0x0000007000708947 */ /* 0x001fea0003800000 */
.L_x_9931:
[----:B------:R-:W-:Y:S05]  /*1f320*/  BSYNC B1 ;  /* 0x0000000000017941 */ /* 0x000fea0003800000 */
.L_x_9698:
        /* <DEDUP_REMOVED lines=24> */
[----:B------:R-:W-:Y:S02]  /*1f4b0*/  LEA R8, R8, R22, 0x1 ;  /* 0x0000001608087211 */ /* 0x000fe400078e08ff */
        /* <DEDUP_REMOVED lines=44> */
.L_x_9949:
        /* <DEDUP_REMOVED lines=9> */
.L_x_9701:
[----:B------:R-:W-:Y:S02]  /*1f810*/  PLOP3.LUT P3, PT, P3, P0, PT, 0xa2, 0x0 ;  /* 0x000000000000781c */ /* 0x000fe40001f61472 */
[----:B------:R-:W-:-:S08]  /*1f820*/  @P0 R2UR P3, UR4, R6 ;  /* 0x00000000060402ca */ /* 0x000fd00000060000 */
[----:B------:R-:W-:-:S05]  /*1f830*/  @P0 PLOP3.LUT P0, PT, P3, PT, PT, 0x80, 0x0 ;  /* 0x000000000000081c */ /* 0x000fca0001f0f070 */
[----:B------:R-:W-:Y:S01]  /*1f840*/  @!P3 SYNCS.ARRIVE.TRANS64.RED.A0T1 RZ, [UR4+0x28830], RZ ;  /* 0x028830ffffffb9a7 */ /* 0x000fe20008200404 */
[----:B------:R-:W-:Y:S07]  /*1f850*/  @!P3 ARRIVES.LDGSTSBAR.64.TRANSCNT [UR4+0x28830] ;  /* 0x02883000ff00b9b0 */ /* 0x000fee0008000a84 */
[----:B------:R-:W-:Y:S05]  /*1f860*/  @P0 BRA.U.ANY `(.L_x_9701) ;  /* 0xfffffffd00e80947 */ /* 0x000fea000393ffff */
[----:B------:R-:W-:Y:S01]  /*1f870*/  NOP ;  /* 0x0000000000007918 */ /* 0x000fe20000000000 */
[----:B-1----:R-:W-:-:S04]  /*1f880*/  MOV R2, UR38 ;  /* 0x0000002600027c02 */ /* 0x002fc80008000f00 */
[----:B------:R-:W-:-:S13]  /*1f890*/  ISETP.NE.AND P4, PT, R2, 0x3, PT ;  /* 0x000000030200780c */ /* 0x000fda0003f85270 */
[----:B------:R-:W-:Y:S05]  /*1f8a0*/  @!P4 BRA `(.L_x_9702) ;  /* 0x000000000004c947 */ /* 0x000fea0003800000 */
[----:B------:R-:W-:Y:S01]  /*1f8b0*/  BPT.TRAP 0x1 ;  /* 0x000000040000795c */ /* 0x000fe20000300000 */
.L_x_9702:
[----:B------:R1:W-:Y:S01]  /*1f8c0*/  SYNCS.ARRIVE.TRANS64.A1T0 RZ, [R6+URZ+0x28830], RZ ;  /* 0x028830ff06ff79a7 */ /* 0x0003e2000810003f */
[----:B------:R-:W-:Y:S05]  /*1f8d0*/  @!P4 BRA `(.L_x_9703) ;  /* 0x000000000004c947 */ /* 0x000fea0003800000 */
[----:B------:R-:W-:Y:S01]  /*1f8e0*/  BPT.TRAP 0x1 ;  /* 0x000000040000795c */ /* 0x000fe20000300000 */
.L_x_9703:
[----:B------:R-:W-:Y:S01]  /*1f8f0*/  SHF.L.U32 R2, R17, 0x1f, RZ ;  /* 0x0000001f11027819 */ /* 0x000fe200000006ff */
[----:B-1----:R-:W-:Y:S01]  /*1f900*/  IMAD R6, R10, 0x8, R22 ;  /* 0x000000080a067824 */ /* 0x002fe200078e0216 */
[----:B------:R-:W-:Y:S03]  /*1f910*/  BSSY B1, `(.L_x_9704) ;  /* 0x0000003000017945 */ /* 0x000fe60003800000 */
[----:B------:R-:W1:Y:S02]  /*1f920*/  SYNCS.PHASECHK.TRANS64.TRYWAIT P0, [R6+URZ+0x28860], R2 ;  /* 0x02886002060075a7 */ /* 0x000e64000800017f */
[----:B-1----:R-:W-:Y:S05]  /*1f930*/  @!P0 BRA `(.L_x_9705) ;  /* 0x0000007400488947 */ /* 0x002fea0003800000 */
.L_x_9950:
[----:B------:R-:W-:Y:S05]  /*1f940*/  BSYNC B1 ;  /* 0x0000000000017941 */ /* 0x000fea0003800000 */
.L_x_9704:
[----:B------:R-:W2:Y:S01]  /*1f950*/  S2R R3, SR_TID.X ;  /* 0x0000000000037919 */ /* 0x000ea20000002100 */
[----:B------:R-:W-:Y:S01]  /*1f960*/  UMOV UR4, 0xffffffff ;  /* 0xffffffff00047882 */ /* 0x000fe20000000000 */
[----:B------:R-:W-:Y:S02]  /*1f970*/  IMAD R8, R33, -0x80, R36 ;  /* 0xffffff8021087824 */ /* 0x000fe400078e0224 */
[----:B0-----:R-:W-:Y:S01]  /*1f980*/  IMAD R7, R10, 0x4000, R35 ;  /* 0x000040000a077824 */ /* 0x001fe200078e0223 */
        /* <DEDUP_REMOVED lines=63> */
.L_x_9968:
        /* <DEDUP_REMOVED lines=27> */
.L_x_9707:
        /* <DEDUP_REMOVED lines=11> */
.L_x_9708:
[C---:B------:R-:W-:Y:S01]  /*1ffe0*/  ISETP.GT.AND P0, PT, R26.reuse, R37, PT ;  /* 0x000000251a00720c */ /* 0x040fe20003f04270 */
[----:B------:R0:W-:Y:S01]  /*1fff0*/  SYNCS.ARRIVE.TRANS64.A1T0 RZ, [R6+URZ+0x28850], RZ ;  /* 0x028850ff06ff79a7 */ /* 0x0001e2000810003f */
[----:B------:R-:W-:Y:S02]  /*20000*/  IMAD.MOV.U32 R10, RZ, RZ, R25 ;  /* 0x000000ffff0a7224 */ /* 0x000fe400078e0019 */
[----:B------:R-:W-:Y:S02]  /*20010*/  IMAD.MOV.U32 R17, RZ, RZ, R28 ;  /* 0x000000ffff117224 */ /* 0x000fe400078e001c */
[----:B------:R-:W-:Y:S01]  /*20020*/  IMAD.MOV.U32 R33, RZ, RZ, R26 ;  /* 0x000000ffff217224 */ /* 0x000fe200078e001a */
[----:B0-----:R-:W-:-:S06]  /*20030*/  IADD3 R6, R26, -0x1, RZ ;  /* 0xffffffff1a067810 */ /* 0x001fcc0007ffe0ff */
[----:B------:R-:W-:Y:S05]  /*20040*/  @P0 BRA `(.L_x_9709) ;  /* 0xffffffec00fc0947 */ /* 0x000fea000383ffff */
.L_x_9696:
[----:B------:R-:W-:Y:S05]  /*20050*/  BSYNC B0 ;  /* 0x0000000000007941 */ /* 0x000fea0003800000 */
.L_x_9695:
        /* <DEDUP_REMOVED lines=17> */
.L_x_9711:
[----:B------:R-:W-:Y:S05]  /*20170*/  BSYNC B0 ;  /* 0x0000000000007941 */ /* 0x000fea0003800000 */
.L_x_9710:
[----:B------:R-:W-:-:S04]  /*20180*/  MOV R0, UR38 ;  /* 0x0000002600007c02 */ /* 0x000fc80008000f00 */
[----:B------:R-:W-:-:S13]  /*20190*/  ISETP.NE.AND P0, PT, R0, 0x3, PT ;  /* 0x000000030000780c */ /* 0x000fda0003f05270 */
[----:B------:R-:W-:Y:S05]  /*201a0*/  @!P0 BRA `(.L_x_9712) ;  /* 0x0000000000048947 */ /* 0x000fea0003800000 */
[----:B------:R-:W-:Y:S01]  /*201b0*/  BPT.TRAP 0x1 ;  /* 0x000000040000795c */ /* 0x000fe20000300000 */
.L_x_9712:
[----:B------:R-:W-:Y:S01]  /*201c0*/  IMAD R0, R25, 0x8, R22 ;  /* 0x0000000819007824 */ /* 0x000fe200078e0216 */
[----:B0-----:R-:W-:Y:S01]  /*201d0*/  SHF.L.U32 R3, R28, 0x1f, RZ ;  /* 0x0000001f1c037819 */ /* 0x001fe200000006ff */
[----:B------:R-:W-:Y:S01]  /*201e0*/  BSSY B0, `(.L_x_9713) ;  /* 0x0000004000007945 */ /* 0x000fe20003800000 */
[----:B------:R-:W-:Y:S02]  /*201f0*/  IMAD R6, R26, -0x80, R36 ;  /* 0xffffff801a067824 */ /* 0x000fe400078e0224 */
[----:B------:R-:W0:Y:S02]  /*20200*/  SYNCS.PHASECHK.TRANS64.TRYWAIT P0, [R0+URZ+0x28860], R3 ;  /* 0x02886003000075a7 */ /* 0x000e24000800017f */
[----:B0-----:R-:W-:Y:S05]  /*20210*/  @!P0 BRA `(.L_x_9714) ;  /* 0x0000007400ac8947 */ /* 0x001fea0003800000 */
.L_x_9969:
[----:B------:R-:W-:Y:S05]  /*20220*/  BSYNC B0 ;  /* 0x0000000000007941 */ /* 0x000fea0003800000 */
.L_x_9713:
        /* <DEDUP_REMOVED lines=9> */
[----:B------:R-:W-:Y:S01]  /*202c0*/  SHF.L.U32 R5, R31, 0x1, RZ ;  /* 0x000000011f057819 */ /* 0x000fe200000006ff */
[----:B------:R-:W-:Y:S01]  /*202d0*/  IMAD R4, R9, 0x2, R22 ;  /* 0x0000000209047824 */ /* 0x000fe200078e0216 */
[----:B0-----:R-:W0:Y:S01]  /*202e0*/  SHFL.IDX PT, R3, R24, RZ, 0x181f ;  /* 0x00181fff18037589 */ /* 0x001e2200000e0000 */
[----:B------:R-:W-:Y:S02]  /*202f0*/  ISETP.GE.AND P1, PT, R31, UR4, PT ;  /* 0x000000041f007c0c */ /* 0x000fe4000bf26270 */
[----:B------:R-:W-:Y:S01]  /*20300*/  ISETP.GE.AND P0, PT, R30, UR4, PT ;  /* 0x000000041e007c0c */ /* 0x000fe2000bf06270 */
[----:B------:R-:W2:Y:S01]  /*20310*/  SHFL.IDX PT, R10, R23, 0x1, 0x181f ;  /* 0x00381f00170a7f89 */ /* 0x000ea200000e0000 */
[C---:B------:R-:W-:Y:S02]  /*20320*/  ISETP.LT.OR P2, PT, R6.reuse, 0x1, P1 ;  /* 0x000000010600780c */ /* 0x040fe40000f41670 */
[----:B------:R-:W-:Y:S01]  /*20330*/  ISETP.LT.OR P3, PT, R6, 0x1, P0 ;  /* 0x000000010600780c */ /* 0x000fe20000761670 */
        /* <DEDUP_REMOVED lines=53> */
.L_x_9987:
        /* <DEDUP_REMOVED lines=11> */
.L_x_9716:
        /* <DEDUP_REMOVED lines=11> */
.L_x_9717:
[----:B------:R0:W-:Y:S01]  /*207f0*/  SYNCS.ARRIVE.TRANS64.A1T0 RZ, [R0+URZ+0x28850], RZ ;  /* 0x028850ff00ff79a7 */ /* 0x0001e2000810003f */
[----:B------:R-:W-:-:S05]  /*20800*/  VIADD R25, R25, 0x1 ;  /* 0x0000000119197836 */ /* 0x000fca0000000000 */
[----:B------:R-:W-:-:S04]  /*20810*/  ISETP.NE.AND P0, PT, R25, 0x2, PT ;  /* 0x000000021900780c */ /* 0x000fc80003f05270 */
[----:B------:R-:W-:Y:S02]  /*20820*/  SEL R3, RZ, 0x1, P0 ;  /* 0x00000001ff037807 */ /* 0x000fe40000000000 */
[----:B------:R-:W-:Y:S02]  /*20830*/  SEL R25, R25, RZ, P0 ;  /* 0x000000ff19197207 */ /* 0x000fe40000000000 */
[----:B0-----:R-:W-:-:S07]  /*20840*/  LOP3.LUT R28, R28, R3, RZ, 0x3c, !PT ;  /* 0x000000031c1c7212 */ /* 0x001fce00078e3cff */
.L_x_9674:
[----:B------:R-:W-:Y:S05]  /*20850*/  BSYNC B7 ;  /* 0x0000000000077941 */ /* 0x000fea0003800000 */
.L_x_9672:
[----:B------:R-:W-:-:S13]  /*20860*/  LOP3.LUT P0, RZ, R32, 0x8, RZ, 0xc0, !PT ;  /* 0x0000000820ff7812 */ /* 0x000fda000780c0ff */
[----:B------:R-:W-:Y:S05]  /*20870*/  @!P0 BRA `(.L_x_9718) ;  /* 0x0000000000248947 */ /* 0x000fea0003800000 */
[----:B------:R-:W-:Y:S05]  /*20880*/  WARPSYNC.ALL ;  /* 0x0000000000007948 */ /* 0x000fea0003800000 */
[----:B------:R-:W2:Y:S08]  /*20890*/  S2UR UR5, SR_CgaCtaId ;  /* 0x00000000000579c3 */ /* 0x000eb00000008800 */
[----:B------:R-:W-:Y:S06]  /*208a0*/  BAR.SYNC.DEFER_BLOCKING 0x5, 0x180 ;  /* 0x0146000000007b1d */ /* 0x000fec0000010000 */
[----:B------:R-:W-:-:S02]  /*208b0*/  UMOV UR4, 0x400 ;  /* 0x0000040000047882 */ /* 0x000fc40000000000 */
[----:B--2---:R-:W-:-:S06]  /*208c0*/  ULEA UR4, UR5, UR4, 0x18 ;  /* 0x0000000405047291 */ /* 0x004fcc000f8ec03f */
[----:B0-----:R-:W-:-:S05]  /*208d0*/  MOV R22, UR4 ;  /* 0x0000000400167c02 */ /* 0x001fca0008000f00 */
[----:B------:R2:W3:Y:S01]  /*208e0*/  LDS.128 R16, [R22+0x288d0] ;  /* 0x0288d00016107984 */ /* 0x0004e20000000c00 */
[----:B------:R-:W-:Y:S06]  /*208f0*/  BAR.ARV 0x4, 0x180 ;  /* 0x0106000000007b1d */ /* 0x000fec0000002000 */
[----:B------:R-:W-:Y:S05]  /*20900*/  BRA `(.L_x_9719) ;  /* 0x0000000c00d47947 */ /* 0x000fea0003800000 */
.L_x_9718:
        /* <DEDUP_REMOVED lines=43> */
.L_x_9997:
[----:B------:R-:W-:Y:S02]  /*20bc0*/  ULDC UR4, c[0x0][0xc38] ;  /* 0x00030e0000047ab9 */ /* 0x000fe40000000800 */
[----:B------:R-:W-:-:S05]  /*20bd0*/  MOV R5, UR4 ;  /* 0x0000000400057c02 */ /* 0x000fca0008000f00 */
[----:B--2---:R-:W-:-:S04]  /*20be0*/  IMAD R14, R14, R5, RZ ;  /* 0x000000050e0e7224 */ /* 0x004fc800078e02ff */
[----:B------:R-:W-:-:S05]  /*20bf0*/  IMAD.IADD R7, R7, 0x1, R14 ;  /* 0x0000000107077824 */ /* 0x000fca00078e020e */
[----:B------:R-:W-:-:S13]  /*20c00*/  ISETP.GT.AND P6, PT, R7, R0, PT ;  /* 0x000000000700720c */ /* 0x000fda0003fc4270 */
[----:B------:R-:W-:Y:S05]  /*20c10*/  @P6 BRA `(.L_x_9721) ;  /* 0x0000000000a46947 */ /* 0x000fea0003800000 */
.L_x_9724:
        /* <DEDUP_REMOVED lines=10> */
[----:B------:R-:W2:Y:S01]  /*20cc0*/  @!P6 LDC.64 R4, c[0x0][0xc78] ;  /* 0x00031e00ff04eb82 */ /* 0x000ea20000000a00 */
[----:B0-----:R-:W-:-:S05]  /*20cd0*/  @!P6 IMAD.WIDE R2, R9, 0x4, R2 ;  /* 0x000000040902e825 */ /* 0x001fca00078e0202 */
[----:B------:R2:W3:Y:S02]  /*20ce0*/  @!P6 LDG.E R17, desc[UR42][R2.64] ;  /* 0x0000002a0211e981 */ /* 0x0004e4000c1e1900 */
[----:B--2---:R-:W-:-:S04]  /*20cf0*/  @!P6 IMAD.WIDE R2, R9, 0x4, R4 ;  /* 0x000000040902e825 */ /* 0x004fc800078e0204 */
[----:B------:R-:W-:-:S06]  /*20d00*/  IMAD.MOV.U32 R4, RZ, RZ, RZ ;  /* 0x000000ffff047224 */ /* 0x000fcc00078e00ff */
        /* <DEDUP_REMOVED lines=20> */
.L_x_10005:
[----:B------:R-:W-:Y:S02]  /*20e50*/  ULDC UR4, c[0x0][0xc38] ;  /* 0x00030e0000047ab9 */ /* 0x000fe40000000800 */
[----:B------:R-:W-:-:S04]  /*20e60*/  IMAD.U32 R5, RZ, RZ, UR4 ;  /* 0x00000004ff057e24 */ /* 0x000fc8000f8e00ff */
[----:B--2---:R-:W-:-:S05]  /*20e70*/  IMAD R14, R14, R5, RZ ;  /* 0x000000050e0e7224 */ /* 0x004fca00078e02ff */
[----:B------:R-:W-:-:S04]  /*20e80*/  IADD3 R7, R14, R7, RZ ;  /* 0x000000070e077210 */ /* 0x000fc80007ffe0ff */
[----:B------:R-:W-:-:S13]  /*20e90*/  ISETP.GT.AND P6, PT, R7, R0, PT ;  /* 0x000000000700720c */ /* 0x000fda0003fc4270 */
[----:B------:R-:W-:Y:S05]  /*20ea0*/  @!P6 BRA `(.L_x_9724) ;  /* 0xfffffffc005ce947 */ /* 0x000fea000383ffff */
.L_x_9721:
[----:B------:R-:W-:Y:S01]  /*20eb0*/  IMAD.IADD R7, R7, 0x1, -R14 ;  /* 0x0000000107077824 */ /* 0x000fe200078e0a0e */
[----:B------:R-:W-:-:S03]  /*20ec0*/  UMOV UR4, 0xffffffff ;  /* 0xffffffff00047882 */ /* 0x000fc60000000000 */
[----:B------:R-:W-:-:S05]  /*20ed0*/  IMAD R3, R2, R5, R7 ;  /* 0x0000000502037224 */ /* 0x000fca00078e0207 */
[----:B------:R-:W-:Y:S01]  /*20ee0*/  ISETP.GT.AND P6, PT, R3, R0, PT ;  /* 0x000000000300720c */ /* 0x000fe20003fc4270 */
[----:B------:R-:W-:-:S12]  /*20ef0*/  BRA.DIV UR4, `(.L_x_9725) ;  /* 0x0000007a04f87947 */ /* 0x000fd8000b800000 */
[----:B------:R-:W-:-:S04]  /*20f00*/  VOTE.ANY R3, PT, !P6 ;  /* 0x0000000000037806 */ /* 0x000fc800070e0100 */
[----:B-1----:R-:W1:Y:S02]  /*20f10*/  POPC R12, R3 ;  /* 0x00000003000c7309 */ /* 0x002e640000000000 */
[----:B-1----:R1:W2:Y:S01]  /*20f20*/  SHFL.IDX PT, R17, R17, R12, 0x1f ;  /* 0x00001f0c11117589 */ /* 0x0022a200000e0000 */
[----:B------:R-:W-:-:S03]  /*20f30*/  IMAD.IADD R19, R12, 0x1, R19 ;  /* 0x000000010c137824 */ /* 0x000fc600078e0213 */
[----:B------:R1:W3:Y:S04]  /*20f40*/  SHFL.IDX PT, R4, R4, R12, 0x1f ;  /* 0x00001f0c04047589 */ /* 0x0002e800000e0000 */
.L_x_10010:
[----:B------:R-:W-:-:S13]  /*20f50*/  ISETP.NE.AND P0, PT, R3, RZ, PT ;  /* 0x000000ff0300720c */ /* 0x000fda0003f05270 */
[----:B------:R-:W-:Y:S05]  /*20f60*/  @!P0 BRA `(.L_x_9726) ;  /* 0x0000000000108947 */ /* 0x000fea0003800000 */
[----:B------:R-:W-:Y:S01]  /*20f70*/  UMOV UR4, 0xffffffff ;  /* 0xffffffff00047882 */ /* 0x000fe20000000000 */
[----:B-1----:R-:W-:Y:S02]  /*20f80*/  VIADD R12, R12, 0xffffffff ;  /* 0xffffffff0c0c7836 */ /* 0x002fe40000000000 */
[----:B------:R-:W-:Y:S05]  /*20f90*/  BRA.DIV UR4, `(.L_x_9727) ;  /* 0x0000007e042c7947 */ /* 0x000fea000b800000 */
[----:B------:R4:W1:Y:S02]  /*20fa0*/  SHFL.IDX PT, R6, R2, R12, 0x1f ;  /* 0x00001f0c02067589 */ /* 0x00086400000e0000 */
.L_x_9726:
[----:B---3--:R-:W-:Y:S01]  /*20fb0*/  ISETP.NE.AND P0, PT, R4, 0x1, PT ;  /* 0x000000010400780c */ /* 0x008fe20003f05270 */
[----:B-1----:R-:W-:-:S05]  /*20fc0*/  IMAD R16, R6, R5, R7 ;  /* 0x0000000506107224 */ /* 0x002fca00078e0207 */
[----:B------:R-:W-:-:S07]  /*20fd0*/  IADD3 R0, R0, -R16, RZ ;  /* 0x8000001000007210 */ /* 0x000fce0007ffe0ff */
        /* <DEDUP_REMOVED lines=32> */
[----:B------:R-:W-:-:S04]  /*211e0*/  IABS R2, R4 ;  /* 0x0000000400027213 */ /* 0x000fc80000000000 */
[----:B------:R-:W-:-:S07]  /*211f0*/  IADD3 R2, RZ, -R2, RZ ;  /* 0x80000002ff027210 */ /* 0x000fce0007ffe0ff */
        /* <DEDUP_REMOVED lines=19> */
[----:B------:R-:W-:-:S05]  /*21330*/  IMAD R4, R4, R5, R7 ;  /* 0x0000000504047224 */ /* 0x000fca00078e0207 */
[----:B------:R-:W-:Y:S01]  /*21340*/  LEA R18, R4, R3, 0x10 ;  /* 0x0000000304127211 */ /* 0x000fe200078e80ff */
[----:B------:R-:W-:Y:S06]  /*21350*/  BRA `(.L_x_9729) ;  /* 0x0000000000f07947 */ /* 0x000fec0003800000 */
.L_x_9728:
        /* <DEDUP_REMOVED lines=40> */
[----:B0-----:R-:W-:-:S05]  /*215e0*/  IADD3 R7, RZ, -R3, RZ ;  /* 0x80000003ff077210 */ /* 0x001fca0007ffe0ff */
[----:B------:R-:W-:-:S04]  /*215f0*/  IMAD R7, R7, R6, RZ ;  /* 0x0000000607077224 */ /* 0x000fc800078e02ff */
[----:B------:R-:W-:Y:S01]  /*21600*/  IMAD.HI.U32 R2, R3, R7, R2 ;  /* 0x0000000703027227 */ /* 0x000fe200078e0002 */
[----:B------:R-:W-:-:S03]  /*21610*/  IABS R7, R0 ;  /* 0x0000000000077213 */ /* 0x000fc60000000000 */
        /* <DEDUP_REMOVED lines=16> */
.L_x_9729:
[----:B------:R-:W-:-:S04]  /*21720*/  LOP3.LUT R2, RZ, R2, RZ, 0x33, !PT ;  /* 0x00000002ff027212 */ /* 0x000fc800078e33ff */
[----:B------:R-:W-:Y:S01]  /*21730*/  IADD3 R17, R17, R2, RZ ;  /* 0x0000000211117210 */ /* 0x000fe20007ffe0ff */
[----:B------:R-:W-:Y:S06]  /*21740*/  BRA `(.L_x_9730) ;  /* 0x00000000001c7947 */ /* 0x000fec0003800000 */
.L_x_9722:
[----:B------:R-:W-:Y:S01]  /*21750*/  UMOV UR4, URZ ;  /* 0x0000003f00047c82 */ /* 0x000fe20008000000 */
[----:B------:R-:W-:Y:S01]  /*21760*/  UMOV UR5, URZ ;  /* 0x0000003f00057c82 */ /* 0x000fe20008000000 */
[----:B------:R-:W-:Y:S01]  /*21770*/  ULDC UR6, c[0x0][0xc3c] ;  /* 0x00030f0000067ab9 */ /* 0x000fe20000000800 */
[----:B------:R-:W-:Y:S01]  /*21780*/  IMAD.MOV.U32 R16, RZ, RZ, R0 ;  /* 0x000000ffff107224 */ /* 0x000fe200078e0000 */
[----:B------:R-:W-:Y:S01]  /*21790*/  MOV R19, UR6 ;  /* 0x0000000600137c02 */ /* 0x000fe20008000f00 */
[----:B------:R-:W-:Y:S02]  /*217a0*/  IMAD.U32 R17, RZ, RZ, UR4 ;  /* 0x00000004ff117e24 */ /* 0x000fe4000f8e00ff */
[----:B------:R-:W-:-:S07]  /*217b0*/  IMAD.U32 R18, RZ, RZ, UR5 ;  /* 0x00000005ff127e24 */ /* 0x000fce000f8e00ff */
.L_x_9730:
        /* <DEDUP_REMOVED lines=10> */
.L_x_9719:
[----:B------:R-:W-:Y:S02]  /*21860*/  ULDC UR4, c[0x0][0xc3c] ;  /* 0x00030f0000047ab9 */ /* 0x000fe40000000800 */
[----:B---3--:R-:W-:-:S13]  /*21870*/  ISETP.GE.AND P0, PT, R19, UR4, PT ;  /* 0x0000000413007c0c */ /* 0x008fda000bf06270 */
[----:B------:R-:W-:Y:S05]  /*21880*/  @!P0 BRA `(.L_x_9731) ;  /* 0xffffff9800ec8947 */ /* 0x000fea000383ffff */
[----:B------:R-:W-:Y:S05]  /*21890*/  BSYNC B8 ;  /* 0x0000000000087941 */ /* 0x000fea0003800000 */
.L_x_9628:
        /* <DEDUP_REMOVED lines=12> */
.L_x_10013:
[----:B------:R-:W-:Y:S05]  /*21960*/  BSYNC B0 ;  /* 0x0000000000007941 */ /* 0x000fea0003800000 */
.L_x_9732:
[----:B------:R-:W-:-:S03]  /*21970*/  UMOV UR4, 0xffffffff ;  /* 0xffffffff00047882 */ /* 0x000fc60000000000 */
[----:B------:R-:W-:Y:S05]  /*21980*/  BRA.DIV UR4, `(.L_x_9734) ;  /* 0x0000007204ec7947 */ /* 0x000fea000b800000 */
[----:B-1----:R-:W1:Y:S02]  /*21990*/  S2R R0, SR_TID.X ;  /* 0x0000000000007919 */ /* 0x002e640000002100 */
[----:B-1----:R-:W-:-:S04]  /*219a0*/  SHF.R.U32.HI R0, RZ, 0x5, R0 ;  /* 0x00000005ff007819 */ /* 0x002fc80000011600 */
[----:B------:R-:W-:-:S05]  /*219b0*/  LOP3.LUT R0, R0, 0x3, RZ, 0xc0, !PT ;  /* 0x0000000300007812 */ /* 0x000fca00078ec0ff */
[----:B------:R1:W3:Y:S02]  /*219c0*/  SHFL.IDX PT, R14, R0, RZ, 0x1f ;  /* 0x00001fff000e7589 */ /* 0x0002e400000e0000 */
.L_x_10016:
[----:B---3--:R-:W-:-:S13]  /*219d0*/  ISETP.NE.AND P0, PT, R14, RZ, PT ;  /* 0x000000ff0e00720c */ /* 0x008fda0003f05270 */
[----:B------:R-:W-:Y:S05]  /*219e0*/  @P0 BRA `(.L_x_9384) ;  /* 0x0000000000880947 */ /* 0x000fea0003800000 */
[----:B------:R-:W-:-:S03]  /*219f0*/  UMOV UR4, 0xffffffff ;  /* 0xffffffff00047882 */ /* 0x000fc60000000000 */
[----:B------:R-:W-:Y:S05]  /*21a00*/  BRA.DIV UR4, `(.L_x_9735) ;  /* 0x0000007604007947 */ /* 0x000fea000b800000 */
[----:B------:R-:W-:-:S13]  /*21a10*/  ELECT P6, URZ, PT ;  /* 0x00000000003f782f */ /* 0x000fda00038c0000 */
.L_x_10019:
[----:B------:R-:W-:Y:S05]  /*21a20*/  @!P6 BRA `(.L_x_9384) ;  /* 0x000000000078e947 */ /* 0x000fea0003800000 */
[----:B------:R-:W-:-:S06]  /*21a30*/  ULOP3.LUT UR4, UR36, 0x2, URZ, 0xfc, !UPT ;  /* 0x0000000224047892 */ /* 0x000fcc000f8efc3f */
[----:B-1----:R-:W-:-:S05]  /*21a40*/  IMAD.U32 R0, RZ, RZ, UR4 ;  /* 0x00000004ff007e24 */ /* 0x002fca000f8e00ff */
[----:B------:R-:W-:-:S13]  /*21a50*/  ISETP.NE.AND P0, PT, R0, 0x3, PT ;  /* 0x000000030000780c */ /* 0x000fda0003f05270 */
[----:B------:R-:W-:Y:S05]  /*21a60*/  @!P0 BRA `(.L_x_9736) ;  /* 0x0000000000048947 */ /* 0x000fea0003800000 */
[----:B------:R-:W-:Y:S01]  /*21a70*/  BPT.TRAP 0x1 ;  /* 0x000000040000795c */ /* 0x000fe20000300000 */
.L_x_9736:
[C---:B------:R-:W-:Y:S01]  /*21a80*/  LEA R5, R25.reuse, R4, 0x3 ;  /* 0x0000000419057211 */ /* 0x040fe200078e18ff */
[----:B------:R-:W-:Y:S01]  /*21a90*/  VIADD R25, R25, 0x1 ;  /* 0x0000000119197836 */ /* 0x000fe20000000000 */
[----:B------:R-:W-:-:S04]  /*21aa0*/  SHF.L.U32 R0, R28, 0x1f, RZ ;  /* 0x0000001f1c007819 */ /* 0x000fc800000006ff */
[----:B------:R-:W1:Y:S01]  /*21ab0*/  SYNCS.PHASECHK.TRANS64.TRYWAIT P1, [R5+URZ+0x28840], R0 ;  /* 0x02884000050075a7 */ /* 0x000e62000802017f */
[----:B------:R-:W-:-:S04]  /*21ac0*/  ISETP.NE.AND P2, PT, R25, 0x2, PT ;  /* 0x000000021900780c */ /* 0x000fc80003f45270 */
[----:B------:R-:W-:Y:S01]  /*21ad0*/  SEL R3, RZ, 0x1, P2 ;  /* 0x00000001ff037807 */ /* 0x000fe20001000000 */
[----:B-1----:R-:W-:Y:S08]  /*21ae0*/  @!P1 BRA `(.L_x_9737) ;  /* 0x0000007000e89947 */ /* 0x002ff00003800000 */
.L_x_10020:
[----:B------:R-:W-:Y:S02]  /*21af0*/  SEL R25, R25, RZ, P2 ;  /* 0x000000ff19197207 */ /* 0x000fe40001000000 */
[----:B------:R-:W-:Y:S01]  /*21b00*/  LOP3.LUT R2, R28, R3, RZ, 0x3c, !PT ;  /* 0x000000031c027212 */ /* 0x000fe200078e3cff */
[----:B------:R-:W-:Y:S06]  /*21b10*/  @!P0 BRA `(.L_x_9738) ;  /* 0x0000000000048947 */ /* 0x000fec0003800000 */
[----:B------:R-:W-:Y:S01]  /*21b20*/  BPT.TRAP 0x1 ;  /* 0x000000040000795c */ /* 0x000fe20000300000 */
.L_x_9738:
[----:B------:R-:W-:Y:S01]  /*21b30*/  IMAD R25, R25, 0x8, R4 ;  /* 0x0000000819197824 */ /* 0x000fe200078e0204 */
[----:B------:R-:W-:-:S04]  /*21b40*/  SHF.L.U32 R2, R2, 0x1f, RZ ;  /* 0x0000001f02027819 */ /* 0x000fc800000006ff */
[----:B------:R-:W3:Y:S02]  /*21b50*/  SYNCS.PHASECHK.TRANS64.TRYWAIT P1, [R25+URZ+0x28840], R2 ;  /* 0x02884002190075a7 */ /* 0x000ee4000802017f */
[----:B---3--:R-:W-:Y:S05]  /*21b60*/  @!P1 BRA `(.L_x_9739) ;  /* 0x0000007000dc9947 */ /* 0x008fea0003800000 */
.L_x_10021:
[----:B------:R-:W-:Y:S05]  /*21b70*/  @!P0 BRA `(.L_x_9740) ;  /* 0x0000000000048947 */ /* 0x000fea0003800000 */
[----:B------:R-:W-:Y:S01]  /*21b80*/  BPT.TRAP 0x1 ;  /* 0x000000040000795c */ /* 0x000fe20000300000 */
.L_x_9740:
[----:B------:R-:W4:Y:S02]  /*21b90*/  SYNCS.PHASECHK.TRANS64.TRYWAIT P1, [R5+URZ+0x28860], R0 ;  /* 0x02886000050075a7 */ /* 0x000f24000802017f */
[----:B----4-:R-:W-:Y:S05]  /*21ba0*/  @!P1 BRA `(.L_x_9741) ;  /* 0x0000007000e09947 */ /* 0x010fea0003800000 */
.L_x_10022:
[----:B------:R-:W-:Y:S05]  /*21bb0*/  @!P0 BRA `(.L_x_9742) ;  /* 0x0000000000048947 */ /* 0x000fea0003800000 */
[----:B------:R-:W-:Y:S01]  /*21bc0*/  BPT.TRAP 0x1 ;  /* 0x000000040000795c */ /* 0x000fe20000300000 */
.L_x_9742:
[----:B------:R0:W0:Y:S02]  /*21bd0*/  SYNCS.PHASECHK.TRANS64.TRYWAIT P0, [R25+URZ+0x28860], R2 ;  /* 0x02886002190075a7 */ /* 0x000024000800017f */
[----:B0-----:R-:W-:Y:S05]  /*21be0*/  @!P0 NANOSLEEP.SYNCS 0x989680 ;  /* 0x009896800000895d */ /* 0x001fea0003900000 */
[----:B------:R-:W0:Y:S02]  /*21bf0*/  @!P0 SYNCS.PHASECHK.TRANS64 P0, [R25+URZ+0x28860], R2 ;  /* 0x02886002190085a7 */ /* 0x000e24000800007f */
[----:B0-----:R-:W-:Y:S05]  /*21c00*/  @!P0 BRA `(.L_x_9742) ;  /* 0xfffffffc00f08947 */ /* 0x001fea000383ffff */
.L_x_9384:
[----:B------:R-:W-:Y:S05]  /*21c10*/  BSYNC B9 ;  /* 0x0000000000097941 */ /* 0x000fea0003800000 */
.L_x_9381:
[----:B------:R-:W-:Y:S05]  /*21c20*/  EXIT ;  /* 0x000000000000794d */ /* 0x000fea0003800000 */
.L_x_9408:
[----:B0-----:R0:W1:Y:S02]  /*21c30*/  SYNCS.PHASECHK.TRANS64.TRYWAIT P6, [R89+URZ+0x28890], R100 ;  /* 0x02889064590075a7 */ /* 0x00106400080c017f */
[----:B-1----:R-:W-:Y:S05]  /*21c40*/  @!P6 NANOSLEEP.SYNCS 0x989680 ;  /* 0x009896800000e95d */ /* 0x002fea0003900000 */
[----:B------:R-:W1:Y:S02]  /*21c50*/  @!P6 SYNCS.PHASECHK.TRANS64 P6, [R89+URZ+0x28890], R100 ;  /* 0x028890645900e5a7 */ /* 0x000e6400080c007f */
[----:B-1----:R-:W-:Y:S05]  /*21c60*/  @!P6 BRA `(.L_x_9408) ;  /* 0xfffffffc00f0e947 */ /* 0x002fea000383ffff */
[----:B------:R-:W-:Y:S05]  /*21c70*/  BRA `(.L_x_9743) ;  /* 0xfffffe1400d47947 */ /* 0x000fea000383ffff */
.L_x_9409:
        /* <DEDUP_REMOVED lines=8> */
.L_x_9745:
[----:B------:R-:W-:Y:S05]  /*21d00*/  BSYNC B1 ;  /* 0x0000000000017941 */ /* 0x000fea0003800000 */
.L_x_9744:
        /* <DEDUP_REMOVED lines=8> */
.L_x_9746:
[----:B------:R-:W-:Y:S01]  /*21d90*/  MOV R103, R14 ;  /* 0x0000000e00677202 */ /* 0x000fe20000000f00 */
[----:B------:R-:W-:Y:S06]  /*21da0*/  BRA `(.L_x_9747) ;  /* 0xfffffe14009c7947 */ /* 0x000fec000383ffff */
.L_x_9418:
        /* <DEDUP_REMOVED lines=8> */
.L_x_9749:
[----:B------:R-:W-:Y:S05]  /*21e30*/  BSYNC B1 ;  /* 0x0000000000017941 */ /* 0x000fea0003800000 */
.L_x_9748:
        /* <DEDUP_REMOVED lines=8> */
.L_x_9750:
[----:B------:R-:W-:Y:S01]  /*21ec0*/  IMAD.MOV.U32 R69, RZ, RZ, R14 ;  /* 0x000000ffff457224 */ /* 0x000fe200078e000e */
[----:B------:R-:W-:Y:S06]  /*21ed0*/  BRA `(.L_x_9751) ;  /* 0xfffffe1c00007947 */ /* 0x000fec000383ffff */
.L_x_9427:
        /* <DEDUP_REMOVED lines=8> */
.L_x_9753:
[----:B------:R-:W-:Y:S05]  /*21f60*/  BSYNC B1 ;  /* 0x0000000000017941 */ /* 0x000fea0003800000 */
.L_x_9752:
        /* <DEDUP_REMOVED lines=8> */
.L_x_9754:
[----:B------:R-:W-:Y:S01]  /*21ff0*/  MOV R61, R14 ;  /* 0x0000000e003d7202 */ /* 0x000fe20000000f00 */
[----:B------:R-:W-:Y:S06]  /*22000*/  BRA `(.L_x_9755) ;  /* 0xfffffe2000647947 */ /* 0x000fec000383ffff */
.L_x_9436:
        /* <DEDUP_REMOVED lines=8> */
.L_x_9757:
[----:B------:R-:W-:Y:S05]  /*22090*/  BSYNC B1 ;  /* 0x0000000000017941 */ /* 0x000fea0003800000 */
.L_x_9756:
        /* <DEDUP_REMOVED lines=8> */
.L_x_9758:
[----:B------:R-:W-:Y:S01]  /*22120*/  IMAD.MOV.U32 R51, RZ, RZ, R14 ;  /* 0x000000ffff337224 */ /* 0x000fe200078e000e */
[----:B------:R-:W-:Y:S06]  /*22130*/  BRA `(.L_x_9759) ;  /* 0xfffffe2400c87947 */ /* 0x000fec000383ffff */
.L_x_9448:
[----:B-1----:R1:W2:Y:S02]  /*22140*/  SYNCS.PHASECHK.TRANS64.TRYWAIT P4, [R89+URZ+0x28890], R100 ;  /* 0x02889064590075a7 */ /* 0x0022a4000808017f */
[----:B--2---:R-:W-:Y:S05]  /*22150*/  @!P4 NANOSLEEP.SYNCS 0x989680 ;  /* 0x009896800000c95d */ /* 0x004fea0003900000 */
[----:B------:R-:W2:Y:S02]  /*22160*/  @!P4 SYNCS.PHASECHK.TRANS64 P4, [R89+URZ+0x28890], R100 ;  /* 0x028890645900c5a7 */ /* 0x000ea4000808007f */
[----:B--2---:R-:W-:Y:S05]  /*22170*/  @!P4 BRA `(.L_x_9448) ;  /* 0xfffffffc00f0c947 */ /* 0x004fea000383ffff */
[----:B------:R-:W-:Y:S05]  /*22180*/  BRA `(.L_x_9760) ;  /* 0xfffffe3400a87947 */ /* 0x000fea000383ffff */
.L_x_9449:
[----:B------:R-:W-:Y:S01]  /*22190*/  BSSY B1, `(.L_x_9761) ;  /* 0x0000008000017945 */ /* 0x000fe20003800000 */
[----:B------:R-:W-:Y:S01]  /*221a0*/  IMAD.MOV.U32 R13, RZ, RZ, R101 ;  /* 0x000000ffff0d7224 */ /* 0x000fe200078e0065 */
[----:B------:R-:W-:Y:S01]  /*221b0*/  MOV R12, RZ ;  /* 0x000000ff000c7202 */ /* 0x000fe20000000f00 */
[----:B------:R-:W-:Y:S02]  /*221c0*/  IMAD.MOV.U32 R11, RZ, RZ, 0x181f ;  /* 0x0000181fff0b7424 */ /* 0x000fe400078e00ff */
[----:B------:R-:W-:-:S07]  /*221d0*/  IMAD.MOV.U32 R15, RZ, RZ, -0x1 ;  /* 0xffffffffff0f7424 */ /* 0x000fce00078e00ff */
[----:B-1----:R-:W-:Y:S05]  /*221e0*/  WARPSYNC.COLLECTIVE R15, `(.L_x_9762) ;  /* 0x000000000f087348 */ /* 0x002fea0003c00000 */
[----:B------:R0:W2:Y:S02]  /*221f0*/  SHFL.IDX P6, R14, R13, R12, R11 ;  /* 0x0000000c0d0e7389 */ /* 0x0000a400000c000b */
[----:B012---:R-:W-:Y:S01]  /*22200*/  ENDCOLLECTIVE ;  /* 0x000000000000791b */ /* 0x007fe20003800000 */
.L_x_9762:
[----:B------:R-:W-:Y:S05]  /*22210*/  BSYNC B1 ;  /* 0x0000000000017941 */ /* 0x000fea0003800000 */
.L_x_9761:
        /* <DEDUP_REMOVED lines=8> */
.L_x_9763:
[----:B------:R-:W-:Y:S01]  /*222a0*/  MOV R104, R14 ;  /* 0x0000000e00687202 */ /* 0x000fe20000000f00 */
[----:B------:R-:W-:Y:S06]  /*222b0*/  BRA `(.L_x_9764) ;  /* 0xfffffe3400747947 */ /* 0x000fec000383ffff */
.L_x_9454:
[----:B------:R-:W-:Y:S01]  /*222c0*/  BSSY B1, `(.L_x_9765) ;  /* 0x0000008000017945 */ /* 0x000fe20003800000 */
[----:B----4-:R-:W-:Y:S01]  /*222d0*/  IMAD.MOV.U32 R13, RZ, RZ, R101 ;  /* 0x000000ffff0d7224 */ /* 0x010fe200078e0065 */
[----:B------:R-:W-:Y:S01]  /*222e0*/  MOV R15, 0xffffffff ;  /* 0xffffffff000f7802 */ /* 0x000fe20000000f00 */
[----:B------:R-:W-:Y:S02]  /*222f0*/  IMAD.MOV.U32 R12, RZ, RZ, 0x1 ;  /* 0x00000001ff0c7424 */ /* 0x000fe400078e00ff */
[----:B------:R-:W-:-:S07]  /*22300*/  IMAD.MOV.U32 R11, RZ, RZ, 0x181f ;  /* 0x0000181fff0b7424 */ /* 0x000fce00078e00ff */
[----:B0123--:R-:W-:Y:S05]  /*22310*/  WARPSYNC.COLLECTIVE R15, `(.L_x_9766) ;  /* 0x000000000f087348 */ /* 0x00ffea0003c00000 */
[----:B------:R4:W0:Y:S02]  /*22320*/  SHFL.IDX P6, R14, R13, R12, R11 ;  /* 0x0000000c0d0e7389 */ /* 0x00082400000c000b */
[----:B01234-:R-:W-:Y:S01]  /*22330*/  ENDCOLLECTIVE ;  /* 0x000000000000791b */ /* 0x01ffe20003800000 */
.L_x_9766:
[----:B------:R-:W-:Y:S05]  /*22340*/  BSYNC B1 ;  /* 0x0000000000017941 */ /* 0x000fea0003800000 */
.L_x_9765:
        /* <DEDUP_REMOVED lines=8> */
.L_x_9767:
[----:B------:R-:W-:Y:S01]  /*223d0*/  IMAD.MOV.U32 R46, RZ, RZ, R14 ;  /* 0x000000ffff2e7224 */ /* 0x000fe200078e000e */
[----:B------:R-:W-:Y:S06]  /*223e0*/  BRA `(.L_x_9768) ;  /* 0xfffffe3c00107947 */ /* 0x000fec000383ffff */
.L_x_9459:
        /* <DEDUP_REMOVED lines=8> */
.L_x_9770:
[----:B------:R-:W-:Y:S05]  /*22470*/  BSYNC B1 ;  /* 0x0000000000017941 */ /* 0x000fea0003800000 */
.L_x_9769:
        /* <DEDUP_REMOVED lines=8> */
.L_x_9771:
[----:B------:R-:W-:Y:S01]  /*22500*/  MOV R46, R14 ;  /* 0x0000000e002e7202 */ /* 0x000fe20000000f00 */
[----:B------:R-:W-:Y:S06]  /*22510*/  BRA `(.L_x_9772) ;  /* 0xfffffe4000b07947 */ /* 0x000fec000383ffff */
.L_x_9464:
        /* <DEDUP_REMOVED lines=8> */
.L_x_9774:
[----:B------:R-:W-:Y:S05]  /*225a0*/  BSYNC B1 ;  /* 0x0000000000017941 */ /* 0x000fea0003800000 */
.L_x_9773:
        /* <DEDUP_REMOVED lines=8> */
.L_x_9775:
[----:B------:R-:W-:Y:S01]  /*22630*/  IMAD.MOV.U32 R106, RZ, RZ, R14 ;  /* 0x000000ffff6a7224 */ /* 0x000fe200078e000e */
[----:B------:R-:W-:Y:S06]  /*22640*/  BRA `(.L_x_9776) ;  /* 0xfffffe4800587947 */ /* 0x000fec000383ffff */
.L_x_9469:
[----:B0-----:R0:W1:Y:S02]  /*22650*/  SYNCS.PHASECHK.TRANS64.TRYWAIT P3, [R89+URZ+0x28890], R100 ;  /* 0x02889064590075a7 */ /* 0x001064000806017f */
[----:B-1----:R-:W-:Y:S05]  /*22660*/  @!P3 NANOSLEEP.SYNCS 0x989680 ;  /* 0x009896800000b95d */ /* 0x002fea0003900000 */
[----:B------:R-:W1:Y:S02]  /*22670*/  @!P3 SYNCS.PHASECHK.TRANS64 P3, [R89+URZ+0x28890], R100 ;  /* 0x028890645900b5a7 */ /* 0x000e64000806007f */
[----:B-1----:R-:W-:Y:S05]  /*22680*/  @!P3 BRA `(.L_x_9469) ;  /* 0xfffffffc00f0b947 */ /* 0x002fea000383ffff */
[----:B------:R-:W-:Y:S05]  /*22690*/  BRA `(.L_x_9777) ;  /* 0xfffffe50004c7947 */ /* 0x000fea000383ffff */
.L_x_9470:
        /* <DEDUP_REMOVED lines=8> */
.L_x_9779:
[----:B------:R-:W-:Y:S05]  /*22720*/  BSYNC B1 ;  /* 0x0000000000017941 */ /* 0x000fea0003800000 */
.L_x_9778:
        /* <DEDUP_REMOVED lines=8> */
.L_x_9780:
[----:B------:R-:W-:Y:S05]  /*227b0*/  BRA `(.L_x_9781) ;  /* 0xfffffe50006c7947 */ /* 0x000fea000383ffff */
.L_x_9473:
[----:B------:R-:W-:Y:S01]  /*227c0*/  BSSY B1, `(.L_x_9782) ;  /* 0x0000008000017945 */ /* 0x000fe20003800000 */
[----:B----4-:R-:W-:Y:S01]  /*227d0*/  MOV R13, R45 ;  /* 0x0000002d000d7202 */ /* 0x010fe20000000f00 */
[----:B------:R-:W-:Y:S02]  /*227e0*/  IMAD.MOV.U32 R12, RZ, RZ, 0x1 ;  /* 0x00000001ff0c7424 */ /* 0x000fe400078e00ff */
[----:B------:R-:W-:Y:S02]  /*227f0*/  IMAD.MOV.U32 R11, RZ, RZ, 0x181f ;  /* 0x0000181fff0b7424 */ /* 0x000fe400078e00ff */
[----:B------:R-:W-:-:S07]  /*22800*/  IMAD.MOV.U32 R15, RZ, RZ, -0x1 ;  /* 0xffffffffff0f7424 */ /* 0x000fce00078e00ff */
[----:B0123--:R-:W-:Y:S05]  /*22810*/  WARPSYNC.COLLECTIVE R15, `(.L_x_9783) ;  /* 0x000000000f087348 */ /* 0x00ffea0003c00000 */
[----:B---3--:R3:W4:Y:S02]  /*22820*/  SHFL.IDX P6, R14, R13, R12, R11 ;  /* 0x0000000c0d0e7389 */ /* 0x00872400000c000b */
[----:B01234-:R-:W-:Y:S01]  /*22830*/  ENDCOLLECTIVE ;  /* 0x000000000000791b */ /* 0x01ffe20003800000 */
.L_x_9783:
[----:B------:R-:W-:Y:S05]  /*22840*/  BSYNC B1 ;  /* 0x0000000000017941 */ /* 0x000fea0003800000 */
.L_x_9782:
        /* <DEDUP_REMOVED lines=8> */
.L_x_9784:
[----:B------:R-:W-:Y:S05]  /*228d0*/  BRA `(.L_x_9785) ;  /* 0xfffffe50006c7947 */ /* 0x000fea000383ffff */
.L_x_9476:
[----:B------:R-:W-:Y:S01]  /*228e0*/  BSSY B1, `(.L_x_9786) ;  /* 0x0000008000017945 */ /* 0x000fe20003800000 */
[----:B---3--:R-:W-:Y:S01]  /*228f0*/  IMAD.MOV.U32 R13, RZ, RZ, R45 ;  /* 0x000000ffff0d7224 */ /* 0x008fe200078e002d */
[----:B------:R-:W-:Y:S01]  /*22900*/  MOV R15, 0xffffffff ;  /* 0xffffffff000f7802 */ /* 0x000fe20000000f00 */
[----:B------:R-:W-:Y:S02]  /*22910*/  IMAD.MOV.U32 R12, RZ, RZ, 0x2 ;  /* 0x00000002ff0c7424 */ /* 0x000fe400078e00ff */
[----:B------:R-:W-:-:S07]  /*22920*/  IMAD.MOV.U32 R11, RZ, RZ, 0x181f ;  /* 0x0000181fff0b7424 */ /* 0x000fce00078e00ff */
[----:B012-4-:R-:W-:Y:S05]  /*22930*/  WARPSYNC.COLLECTIVE R15, `(.L_x_9787) ;  /* 0x000000000f087348 */ /* 0x017fea0003c00000 */
[----:B------:R3:W0:Y:S02]  /*22940*/  SHFL.IDX P6, R14, R13, R12, R11 ;  /* 0x0000000c0d0e7389 */ /* 0x00062400000c000b */
[----:B01234-:R-:W-:Y:S01]  /*22950*/  ENDCOLLECTIVE ;  /* 0x000000000000791b */ /* 0x01ffe20003800000 */
.L_x_9787:
[----:B------:R-:W-:Y:S05]  /*22960*/  BSYNC B1 ;  /* 0x0000000000017941 */ /* 0x000fea0003800000 */
.L_x_9786:
        /* <DEDUP_REMOVED lines=8> */
.L_x_9788:
[----:B------:R-:W-:Y:S05]  /*229f0*/  BRA `(.L_x_9789) ;  /* 0xfffffe5000707947 */ /* 0x000fea000383ffff */
.L_x_9479:
        /* <DEDUP_REMOVED lines=8> */
.L_x_9791:
[----:B------:R-:W-:Y:S05]  /*22a80*/  BSYNC B1 ;  /* 0x0000000000017941 */ /* 0x000fea0003800000 */
.L_x_9790:
        /* <DEDUP_REMOVED lines=8> */
.L_x_9792:
[----:B------:R-:W-:Y:S05]  /*22b10*/  BRA `(.L_x_9793) ;  /* 0xfffffe5000747947 */ /* 0x000fea000383ffff */
.L_x_9483:
[----:B------:R0:W0:Y:S02]  /*22b20*/  SYNCS.PHASECHK.TRANS64.TRYWAIT P4, [R89+URZ+0x288b0], R100 ;  /* 0x0288b064590075a7 */ /* 0x000024000808017f */
[----:B0-----:R-:W-:Y:S05]  /*22b30*/  @!P4 NANOSLEEP.SYNCS 0x989680 ;  /* 0x009896800000c95d */ /* 0x001fea0003900000 */
[----:B------:R-:W0:Y:S02]  /*22b40*/  @!P4 SYNCS.PHASECHK.TRANS64 P4, [R89+URZ+0x288b0], R100 ;  /* 0x0288b0645900c5a7 */ /* 0x000e24000808007f */
[----:B0-----:R-:W-:Y:S05]  /*22b50*/  @!P4 BRA `(.L_x_9483) ;  /* 0xfffffffc00f0c947 */ /* 0x001fea000383ffff */
[----:B------:R-:W-:Y:S05]  /*22b60*/  BRA `(.L_x_9794) ;  /* 0xfffffe5000f07947 */ /* 0x000fea000383ffff */
.L_x_9497:
[----:B------:R-:W0:Y:S01]  /*22b70*/  S2R R5, SR_TID.X ;  /* 0x0000000000057919 */ /* 0x000e220000002100 */
[----:B------:R-:W-:Y:S01]  /*22b80*/  BSSY B0, `(.L_x_9795) ;  /* 0x000000c000007945 */ /* 0x000fe20003800000 */
[----:B------:R-:W-:Y:S02]  /*22b90*/  IMAD.MOV.U32 R12, RZ, RZ, RZ ;  /* 0x000000ffff0c7224 */ /* 0x000fe400078e00ff */
[----:B------:R-:W-:Y:S02]  /*22ba0*/  IMAD.MOV.U32 R11, RZ, RZ, 0x1f ;  /* 0x0000001fff0b7424 */ /* 0x000fe400078e00ff */
[----:B------:R-:W-:Y:S02]  /*22bb0*/  IMAD.MOV.U32 R15, RZ, RZ, -0x1 ;  /* 0xffffffffff0f7424 */ /* 0x000fe400078e00ff */
[----:B0-----:R-:W-:-:S05]  /*22bc0*/  VIADD R5, R5, 0xffffff80 ;  /* 0xffffff8005057836 */ /* 0x001fca0000000000 */
[----:B------:R-:W-:-:S04]  /*22bd0*/  SHF.R.S32.HI R4, RZ, 0x1f, R5 ;  /* 0x0000001fff047819 */ /* 0x000fc80000011405 */
[----:B------:R-:W-:-:S04]  /*22be0*/  LEA.HI R4, R4, R5, RZ, 0x7 ;  /* 0x0000000504047211 */ /* 0x000fc800078f38ff */
[----:B------:R-:W-:-:S04]  /*22bf0*/  SHF.R.S32.HI R4, RZ, 0x7, R4 ;  /* 0x00000007ff047819 */ /* 0x000fc80000011404 */
[----:B--2---:R-:W-:-:S07]  /*22c00*/  MOV R13, R4 ;  /* 0x00000004000d7202 */ /* 0x004fce0000000f00 */
[----:B-1---5:R-:W-:Y:S05]  /*22c10*/  WARPSYNC.COLLECTIVE R15, `(.L_x_9796) ;  /* 0x000000000f087348 */ /* 0x022fea0003c00000 */
[----:B------:R0:W2:Y:S02]  /*22c20*/  SHFL.IDX P6, R14, R13, R12, R11 ;  /* 0x0000000c0d0e7389 */ /* 0x0000a400000c000b */
[----:B012--5:R-:W-:Y:S01]  /*22c30*/  ENDCOLLECTIVE ;  /* 0x000000000000791b */ /* 0x027fe20003800000 */
.L_x_9796:
[----:B------:R-:W-:Y:S05]  /*22c40*/  BSYNC B0 ;  /* 0x0000000000007941 */ /* 0x000fea0003800000 */
.L_x_9795:
[----:B------:R-:W-:Y:S01]  /*22c50*/  MOV R191, R14 ;  /* 0x0000000e00bf7202 */ /* 0x000fe20000000f00 */
[----:B------:R-:W-:Y:S06]  /*22c60*/  BRA `(.L_x_9797) ;  /* 0xfffffe5c00d47947 */ /* 0x000fec000383ffff */
.L_x_9507:
        /* <DEDUP_REMOVED lines=8> */
.L_x_9799:
[----:B------:R-:W-:Y:S05]  /*22cf0*/  BSYNC B1 ;  /* 0x0000000000017941 */ /* 0x000fea0003800000 */
.L_x_9798:
        /* <DEDUP_REMOVED lines=8> */
.L_x_9800:
[----:B------:R-:W-:Y:S02]  /*22d80*/  IMAD.MOV.U32 R13, RZ, RZ, R8 ;  /* 0x000000ffff0d7224 */ /* 0x000fe400078e0008 */
[----:B------:R-:W-:-:S07]  /*22d90*/  IMAD.MOV.U32 R3, RZ, RZ, R14 ;  /* 0x000000ffff037224 */ /* 0x000fce00078e000e */
[----:B------:R-:W-:Y:S05]  /*22da0*/  WARPSYNC.COLLECTIVE R15, `(.L_x_9801) ;  /* 0x000000000f087348 */ /* 0x000fea0003c00000 */
[----:B------:R0:W1:Y:S02]  /*22db0*/  SHFL.IDX P6, R14, R13, R12, R11 ;  /* 0x0000000c0d0e7389 */ /* 0x00006400000c000b */
[----:B01----:R-:W-:Y:S01]  /*22dc0*/  ENDCOLLECTIVE ;  /* 0x000000000000791b */ /* 0x003fe20003800000 */
.L_x_9801:
[----:B------:R-:W-:Y:S01]  /*22dd0*/  IMAD.MOV.U32 R13, RZ, RZ, R7 ;  /* 0x000000ffff0d7224 */ /* 0x000fe200078e0007 */
[----:B------:R-:W-:-:S07]  /*22de0*/  MOV R4, R14 ;  /* 0x0000000e00047202 */ /* 0x000fce0000000f00 */
[----:B------:R-:W-:Y:S05]  /*22df0*/  WARPSYNC.COLLECTIVE R15, `(.L_x_9802) ;  /* 0x000000000f087348 */ /* 0x000fea0003c00000 */
[----:B------:R0:W1:Y:S02]  /*22e00*/  SHFL.IDX P6, R14, R13, R12, R11 ;  /* 0x0000000c0d0e7389 */ /* 0x00006400000c000b */
[----:B01----:R-:W-:Y:S01]  /*22e10*/  ENDCOLLECTIVE ;  /* 0x000000000000791b */ /* 0x003fe20003800000 */
.L_x_9802:
[----:B------:R-:W-:Y:S05]  /*22e20*/  BRA `(.L_x_9803) ;  /* 0xfffffe6400307947 */ /* 0x000fea000383ffff */
.L_x_9510:
[----:B------:R-:W-:Y:S01]  /*22e30*/  BSSY B1, `(.L_x_9804) ;  /* 0x0000008000017945 */ /* 0x000fe20003800000 */
[----:B0-----:R-:W-:Y:S01]  /*22e40*/  IMAD.MOV.U32 R13, RZ, RZ, R6 ;  /* 0x000000ffff0d7224 */ /* 0x001fe200078e0006 */
[----:B------:R-:W-:Y:S01]  /*22e50*/  MOV R11, 0x181f ;  /* 0x0000181f000b7802 */ /* 0x000fe20000000f00 */
[----:B------:R-:W-:Y:S02]  /*22e60*/  IMAD.MOV.U32 R12, RZ, RZ, 0x1 ;  /* 0x00000001ff0c7424 */ /* 0x000fe400078e00ff */
[----:B------:R-:W-:-:S07]  /*22e70*/  IMAD.MOV.U32 R15, RZ, RZ, -0x1 ;  /* 0xffffffffff0f7424 */ /* 0x000fce00078e00ff */
[----:B------:R-:W-:Y:S05]  /*22e80*/  WARPSYNC.COLLECTIVE R15, `(.L_x_9805) ;  /* 0x000000000f087348 */ /* 0x000fea0003c00000 */
[----:B------:R0:W1:Y:S02]  /*22e90*/  SHFL.IDX P6, R14, R13, R12, R11 ;  /* 0x0000000c0d0e7389 */ /* 0x00006400000c000b */
[----:B01----:R-:W-:Y:S01]  /*22ea0*/  ENDCOLLECTIVE ;  /* 0x000000000000791b */ /* 0x003fe20003800000 */
.L_x_9805:
[----:B------:R-:W-:Y:S05]  /*22eb0*/  BSYNC B1 ;  /* 0x0000000000017941 */ /* 0x000fea0003800000 */
.L_x_9804:
        /* <DEDUP_REMOVED lines=8> */
.L_x_9806:
[----:B------:R-:W-:Y:S01]  /*22f40*/  MOV R13, R8 ;  /* 0x00000008000d7202 */ /* 0x000fe20000000f00 */
[----:B------:R-:W-:-:S07]  /*22f50*/  IMAD.MOV.U32 R3, RZ, RZ, R14 ;  /* 0x000000ffff037224 */ /* 0x000fce00078e000e */
[----:B------:R-:W-:Y:S05]  /*22f60*/  WARPSYNC.COLLECTIVE R15, `(.L_x_9807) ;  /* 0x000000000f087348 */ /* 0x000fea0003c00000 */
[----:B------:R0:W1:Y:S02]  /*22f70*/  SHFL.IDX P6, R14, R13, R12, R11 ;  /* 0x0000000c0d0e7389 */ /* 0x00006400000c000b */
[----:B01----:R-:W-:Y:S01]  /*22f80*/  ENDCOLLECTIVE ;  /* 0x000000000000791b */ /* 0x003fe20003800000 */
.L_x_9807:
[----:B------:R-:W-:Y:S02]  /*22f90*/  IMAD.MOV.U32 R13, RZ, RZ, R7 ;  /* 0x000000ffff0d7224 */ /* 0x000fe400078e0007 */
[----:B------:R-:W-:-:S07]  /*22fa0*/  IMAD.MOV.U32 R4, RZ, RZ, R14 ;  /* 0x000000ffff047224 */ /* 0x000fce00078e000e */
[----:B------:R-:W-:Y:S05]  /*22fb0*/  WARPSYNC.COLLECTIVE R15, `(.L_x_9808) ;  /* 0x000000000f087348 */ /* 0x000fea0003c00000 */
[----:B------:R0:W1:Y:S02]  /*22fc0*/  SHFL.IDX P6, R14, R13, R12, R11 ;  /* 0x0000000c0d0e7389 */ /* 0x00006400000c000b */
[----:B01----:R-:W-:Y:S01]  /*22fd0*/  ENDCOLLECTIVE ;  /* 0x000000000000791b */ /* 0x003fe20003800000 */
.L_x_9808:
[----:B------:R-:W-:Y:S05]  /*22fe0*/  BRA `(.L_x_9809) ;  /* 0xfffffe64009c7947 */ /* 0x000fea000383ffff */
.L_x_9513:
[----:B------:R-:W-:Y:S01]  /*22ff0*/  BSSY B1, `(.L_x_9810) ;  /* 0x0000008000017945 */ /* 0x000fe20003800000 */
[----:B0-----:R-:W-:Y:S01]  /*23000*/  IMAD.MOV.U32 R13, RZ, RZ, R6 ;  /* 0x000000ffff0d7224 */ /* 0x001fe200078e0006 */
[----:B------:R-:W-:Y:S01]  /*23010*/  MOV R12, 0x2 ;  /* 0x00000002000c7802 */ /* 0x000fe20000000f00 */
[----:B------:R-:W-:Y:S02]  /*23020*/  IMAD.MOV.U32 R11, RZ, RZ, 0x181f ;  /* 0x0000181fff0b7424 */ /* 0x000fe400078e00ff */
[----:B------:R-:W-:-:S07]  /*23030*/  IMAD.MOV.U32 R15, RZ, RZ, -0x1 ;  /* 0xffffffffff0f7424 */ /* 0x000fce00078e00ff */
[----:B-1----:R-:W-:Y:S05]  /*23040*/  WARPSYNC.COLLECTIVE R15, `(.L_x_9811) ;  /* 0x000000000f087348 */ /* 0x002fea0003c00000 */
[----:B------:R0:W2:Y:S02]  /*23050*/  SHFL.IDX P6, R14, R13, R12, R11 ;  /* 0x0000000c0d0e7389 */ /* 0x0000a400000c000b */
[----:B012---:R-:W-:Y:S01]  /*23060*/  ENDCOLLECTIVE ;  /* 0x000000000000791b */ /* 0x007fe20003800000 */
.L_x_9811:
[----:B------:R-:W-:Y:S05]  /*23070*/  BSYNC B1 ;  /* 0x0000000000017941 */ /* 0x000fea0003800000 */
.L_x_9810:
        /* <DEDUP_REMOVED lines=8> */
.L_x_9812:
[----:B------:R-:W-:Y:S01]  /*23100*/  IMAD.MOV.U32 R13, RZ, RZ, R8 ;  /* 0x000000ffff0d7224 */ /* 0x000fe200078e0008 */
[----:B------:R-:W-:-:S07]  /*23110*/  MOV R3, R14 ;  /* 0x0000000e00037202 */ /* 0x000fce0000000f00 */
[----:B------:R-:W-:Y:S05]  /*23120*/  WARPSYNC.COLLECTIVE R15, `(.L_x_9813) ;  /* 0x000000000f087348 */ /* 0x000fea0003c00000 */
[----:B------:R0:W1:Y:S02]  /*23130*/  SHFL.IDX P6, R14, R13, R12, R11 ;  /* 0x0000000c0d0e7389 */ /* 0x00006400000c000b */
[----:B01----:R-:W-:Y:S01]  /*23140*/  ENDCOLLECTIVE ;  /* 0x000000000000791b */ /* 0x003fe20003800000 */
.L_x_9813:
[----:B------:R-:W-:Y:S02]  /*23150*/  IMAD.MOV.U32 R13, RZ, RZ, R7 ;  /* 0x000000ffff0d7224 */ /* 0x000fe400078e0007 */
[----:B------:R-:W-:-:S07]  /*23160*/  IMAD.MOV.U32 R4, RZ, RZ, R14 ;  /* 0x000000ffff047224 */ /* 0x000fce00078e000e */
[----:B------:R-:W-:Y:S05]  /*23170*/  WARPSYNC.COLLECTIVE R15, `(.L_x_9814) ;  /* 0x000000000f087348 */ /* 0x000fea0003c00000 */
[----:B------:R0:W1:Y:S02]  /*23180*/  SHFL.IDX P6, R14, R13, R12, R11 ;  /* 0x0000000c0d0e7389 */ /* 0x00006400000c000b */
[----:B01----:R-:W-:Y:S01]  /*23190*/  ENDCOLLECTIVE ;  /* 0x000000000000791b */ /* 0x003fe20003800000 */
.L_x_9814:
[----:B------:R-:W-:Y:S05]  /*231a0*/  BRA `(.L_x_9815) ;  /* 0xfffffe6400f07947 */ /* 0x000fea000383ffff */
.L_x_9516:
[----:B------:R-:W-:Y:S01]  /*231b0*/  BSSY B1, `(.L_x_9816) ;  /* 0x0000008000017945 */ /* 0x000fe20003800000 */
[----:B------:R-:W-:Y:S01]  /*231c0*/  MOV R13, R6 ;  /* 0x00000006000d7202 */ /* 0x000fe20000000f00 */
[----:B------:R-:W-:Y:S02]  /*231d0*/  IMAD.MOV.U32 R12, RZ, RZ, 0x3 ;  /* 0x00000003ff0c7424 */ /* 0x000fe400078e00ff */
[----:B------:R-:W-:Y:S02]  /*231e0*/  IMAD.MOV.U32 R11, RZ, RZ, 0x181f ;  /* 0x0000181fff0b7424 */ /* 0x000fe400078e00ff */
[----:B------:R-:W-:-:S07]  /*231f0*/  IMAD.MOV.U32 R15, RZ, RZ, -0x1 ;  /* 0xffffffffff0f7424 */ /* 0x000fce00078e00ff */
[----:B--2---:R-:W-:Y:S05]  /*23200*/  WARPSYNC.COLLECTIVE R15, `(.L_x_9817) ;  /* 0x000000000f087348 */ /* 0x004fea0003c00000 */
[----:B------:R0:W1:Y:S02]  /*23210*/  SHFL.IDX P6, R14, R13, R12, R11 ;  /* 0x0000000c0d0e7389 */ /* 0x00006400000c000b */
[----:B012---:R-:W-:Y:S01]  /*23220*/  ENDCOLLECTIVE ;  /* 0x000000000000791b */ /* 0x007fe20003800000 */
.L_x_9817:
[----:B------:R-:W-:Y:S05]  /*23230*/  BSYNC B1 ;  /* 0x0000000000017941 */ /* 0x000fea0003800000 */
.L_x_9816:
        /* <DEDUP_REMOVED lines=8> */
.L_x_9818:
[----:B------:R-:W-:Y:S02]  /*232c0*/  IMAD.MOV.U32 R13, RZ, RZ, R8 ;  /* 0x000000ffff0d7224 */ /* 0x000fe400078e0008 */
[----:B------:R-:W-:-:S07]  /*232d0*/  IMAD.MOV.U32 R3, RZ, RZ, R14 ;  /* 0x000000ffff037224 */ /* 0x000fce00078e000e */
[----:B------:R-:W-:Y:S05]  /*232e0*/  WARPSYNC.COLLECTIVE R15, `(.L_x_9819) ;  /* 0x000000000f087348 */ /* 0x000fea0003c00000 */
[----:B------:R0:W1:Y:S02]  /*232f0*/  SHFL.IDX P6, R14, R13, R12, R11 ;  /* 0x0000000c0d0e7389 */ /* 0x00006400000c000b */
[----:B01----:R-:W-:Y:S01]  /*23300*/  ENDCOLLECTIVE ;  /* 0x000000000000791b */ /* 0x003fe20003800000 */
.L_x_9819:
[----:B------:R-:W-:Y:S01]  /*23310*/  MOV R13, R7 ;  /* 0x00000007000d7202 */ /* 0x000fe20000000f00 */
[----:B------:R-:W-:-:S07]  /*23320*/  IMAD.MOV.U32 R4, RZ, RZ, R14 ;  /* 0x000000ffff047224 */ /* 0x000fce00078e000e */
[----:B------:R-:W-:Y:S05]  /*23330*/  WARPSYNC.COLLECTIVE R15, `(.L_x_9820) ;  /* 0x000000000f087348 */ /* 0x000fea0003c00000 */
[----:B------:R0:W1:Y:S02]  /*23340*/  SHFL.IDX P6, R14, R13, R12, R11 ;  /* 0x0000000c0d0e7389 */ /* 0x00006400000c000b */
[----:B01----:R-:W-:Y:S01]  /*23350*/  ENDCOLLECTIVE ;  /* 0x000000000000791b */ /* 0x003fe20003800000 */
.L_x_9820:
[----:B------:R-:W-:Y:S05]  /*23360*/  BRA `(.L_x_9821) ;  /* 0xfffffe68004c7947 */ /* 0x000fea000383ffff */
.L_x_9520:
[----:B0-----:R0:W1:Y:S02]  /*23370*/  SYNCS.PHASECHK.TRANS64.TRYWAIT P0, [R18+URZ+0x28800], R5 ;  /* 0x02880005120075a7 */ /* 0x001064000800017f */
[----:B-1----:R-:W-:Y:S05]  /*23380*/  @!P0 NANOSLEEP.SYNCS 0x989680 ;  /* 0x009896800000895d */ /* 0x002fea0003900000 */
[----:B------:R-:W1:Y:S02]  /*23390*/  @!P0 SYNCS.PHASECHK.TRANS64 P0, [R18+URZ+0x28800], R5 ;  /* 0x02880005120085a7 */ /* 0x000e64000800007f */
[----:B-1----:R-:W-:Y:S05]  /*233a0*/  @!P0 BRA `(.L_x_9520) ;  /* 0xfffffffc00f08947 */ /* 0x002fea000383ffff */
[----:B------:R-:W-:Y:S05]  /*233b0*/  BRA `(.L_x_9822) ;  /* 0xfffffe6c00087947 */ /* 0x000fea000383ffff */
.L_x_9536:
[----:B------:R-:W0:Y:S01]  /*233c0*/  LDC R56, c[0x0][0x3f4] ;  /* 0x0000fd00ff387b82 */ /* 0x000e220000000800 */
[----:B------:R-:W-:Y:S01]  /*233d0*/  BSSY B1, `(.L_x_9823) ;  /* 0x0000008000017945 */ /* 0x000fe20003800000 */
[----:B--2---:R-:W-:Y:S01]  /*233e0*/  IMAD.MOV.U32 R13, RZ, RZ, R35 ;  /* 0x000000ffff0d7224 */ /* 0x004fe200078e0023 */
[----:B------:R-:W-:Y:S01]  /*233f0*/  MOV R15, 0xffffffff ;  /* 0xffffffff000f7802 */ /* 0x000fe20000000f00 */
[----:B------:R-:W-:Y:S02]  /*23400*/  IMAD.MOV.U32 R12, RZ, RZ, RZ ;  /* 0x000000ffff0c7224 */ /* 0x000fe400078e00ff */
[----:B------:R-:W-:-:S07]  /*23410*/  IMAD.MOV.U32 R11, RZ, RZ, 0x181f ;  /* 0x0000181fff0b7424 */ /* 0x000fce00078e00ff */
[----:B01----:R-:W-:Y:S05]  /*23420*/  WARPSYNC.COLLECTIVE R15, `(.L_x_9824) ;  /* 0x000000000f087348 */ /* 0x003fea0003c00000 */
[----:B------:R2:W3:Y:S02]  /*23430*/  SHFL.IDX P6, R14, R13, R12, R11 ;  /* 0x0000000c0d0e7389 */ /* 0x0004e400000c000b */
[----:B0123--:R-:W-:Y:S01]  /*23440*/  ENDCOLLECTIVE ;  /* 0x000000000000791b */ /* 0x00ffe20003800000 */
.L_x_9824:
[----:B------:R-:W-:Y:S05]  /*23450*/  BSYNC B1 ;  /* 0x0000000000017941 */ /* 0x000fea0003800000 */
.L_x_9823:
[----:B------:R-:W-:Y:S01]  /*23460*/  IMAD.MOV.U32 R13, RZ, RZ, R32 ;  /* 0x000000ffff0d7224 */ /* 0x000fe200078e0020 */
[----:B------:R-:W-:Y:S01]  /*23470*/  MOV R11, 0x181f ;  /* 0x0000181f000b7802 */ /* 0x000fe20000000f00 */
[----:B------:R-:W-:Y:S01]  /*23480*/  IMAD.MOV.U32 R12, RZ, RZ, RZ ;  /* 0x000000ffff0c7224 */ /* 0x000fe200078e00ff */
[----:B------:R-:W-:Y:S01]  /*23490*/  ISETP.GE.AND P0, PT, R16, R56, PT ;  /* 0x000000381000720c */ /* 0x000fe20003f06270 */
[----:B------:R-:W-:Y:S02]  /*234a0*/  IMAD.MOV.U32 R15, RZ, RZ, -0x1 ;  /* 0xffffffffff0f7424 */ /* 0x000fe400078e00ff */
[----:B------:R-:W-:Y:S02]  /*234b0*/  IMAD.MOV.U32 R0, RZ, RZ, R14 ;  /* 0x000000ffff007224 */ /* 0x000fe400078e000e */
[----:B------:R-:W-:-:S08]  /*234c0*/  IMAD R3, R194, R5, RZ ;  /* 0x00000005c2037224 */ /* 0x000fd000078e02ff */
[----:B------:R-:W-:Y:S05]  /*234d0*/  WARPSYNC.COLLECTIVE R15, `(.L_x_9825) ;  /* 0x000000000f087348 */ /* 0x000fea0003c00000 */
[----:B------:R0:W1:Y:S02]  /*234e0*/  SHFL.IDX P6, R14, R13, R12, R11 ;  /* 0x0000000c0d0e7389 */ /* 0x00006400000c000b */
[----:B01----:R-:W-:Y:S01]  /*234f0*/  ENDCOLLECTIVE ;  /* 0x000000000000791b */ /* 0x003fe20003800000 */
.L_x_9825:
        /* <DEDUP_REMOVED lines=8> */
.L_x_9826:
[----:B------:R-:W-:-:S04]  /*23580*/  @!P1 IADD3 R4, P2, R4, R21, RZ ;  /* 0x0000001504049210 */ /* 0x000fc80007f5e0ff */
[----:B------:R-:W-:Y:S01]  /*23590*/  @!P1 MOV R8, R4 ;  /* 0x0000000400089202 */ /* 0x000fe20000000f00 */
[----:B------:R-:W-:-:S04]  /*235a0*/  @!P1 IMAD.X R7, R0, 0x1, R6, P2 ;  /* 0x0000000100079824 */ /* 0x000fc800010e0606 */
[----:B------:R-:W-:Y:S02]  /*235b0*/  @!P1 IMAD.MOV.U32 R9, RZ, RZ, R7 ;  /* 0x000000ffff099224 */ /* 0x000fe400078e0007 */
[----:B------:R-:W-:Y:S01]  /*235c0*/  IMAD.MOV.U32 R13, RZ, RZ, R34 ;  /* 0x000000ffff0d7224 */ /* 0x000fe200078e0022 */
[----:B------:R-:W-:-:S07]  /*235d0*/  MOV R5, R14 ;  /* 0x0000000e00057202 */ /* 0x000fce0000000f00 */
[----:B------:R-:W-:Y:S05]  /*235e0*/  WARPSYNC.COLLECTIVE R15, `(.L_x_9827) ;  /* 0x000000000f087348 */ /* 0x000fea0003c00000 */
[----:B------:R0:W1:Y:S02]  /*235f0*/  SHFL.IDX P6, R14, R13, R12, R11 ;  /* 0x0000000c0d0e7389 */ /* 0x00006400000c000b */
[----:B01----:R-:W-:Y:S01]  /*23600*/  ENDCOLLECTIVE ;  /* 0x000000000000791b */ /* 0x003fe20003800000 */
.L_x_9827:
        /* <DEDUP_REMOVED lines=10> */
[----:B--2---:R-:W-:Y:S01]  /*236b0*/  @!P1 IMAD.MOV.U32 R49, RZ, RZ, R9 ;  /* 0x000000ffff319224 */ /* 0x004fe200078e0009 */
[----:B------:R-:W-:Y:S01]  /*236c0*/  @!P1 MOV R48, R8 ;  /* 0x0000000800309202 */ /* 0x000fe20000000f00 */
[----:B------:R-:W-:Y:S01]  /*236d0*/  @!P1 IMAD.MOV.U32 R51, RZ, RZ, R11 ;  /* 0x000000ffff339224 */ /* 0x000fe200078e000b */
[----:B------:R-:W-:Y:S01]  /*236e0*/  MOV R11, 0x181f ;  /* 0x0000181f000b7802 */ /* 0x000fe20000000f00 */
[----:B------:R-:W-:Y:S01]  /*236f0*/  IMAD.MOV.U32 R12, RZ, RZ, R49 ;  /* 0x000000ffff0c7224 */ /* 0x000fe200078e0031 */
[----:B------:R-:W-:Y:S01]  /*23700*/  @!P1 MOV R50, R10 ;  /* 0x0000000a00329202 */ /* 0x000fe20000000f00 */
[----:B------:R-:W-:Y:S01]  /*23710*/  IMAD.MOV.U32 R0, RZ, RZ, R48 ;  /* 0x000000ffff007224 */ /* 0x000fe200078e0030 */
[----:B------:R-:W-:-:S02]  /*23720*/  MOV R24, R51 ;  /* 0x0000003300187202 */ /* 0x000fc40000000f00 */
[----:B------:R-:W-:Y:S01]  /*23730*/  PRMT R67, R12, 0x7610, R67 ;  /* 0x000076100c437816 */ /* 0x000fe20000000043 */
[----:B------:R-:W-:Y:S01]  /*23740*/  IMAD.MOV.U32 R12, RZ, RZ, 0x1 ;  /* 0x00000001ff0c7424 */ /* 0x000fe200078e00ff */
[----:B------:R-:W-:Y:S01]  /*23750*/  PRMT R65, R65, 0x5410, R0 ;  /* 0x0000541041417816 */ /* 0x000fe20000000000 */
[----:B------:R-:W-:-:S07]  /*23760*/  IMAD.MOV.U32 R10, RZ, RZ, R50 ;  /* 0x000000ffff0a7224 */ /* 0x000fce00078e0032 */
[----:B-----5:R-:W-:Y:S05]  /*23770*/  WARPSYNC.COLLECTIVE R15, `(.L_x_9828) ;  /* 0x000000000f087348 */ /* 0x020fea0003c00000 */
[----:B------:R0:W1:Y:S02]  /*23780*/  SHFL.IDX P6, R14, R13, R12, R11 ;  /* 0x0000000c0d0e7389 */ /* 0x00006400000c000b */
[----:B01---5:R-:W-:Y:S01]  /*23790*/  ENDCOLLECTIVE ;  /* 0x000000000000791b */ /* 0x023fe20003800000 */
.L_x_9828:
[----:B------:R-:W-:Y:S02]  /*237a0*/  PRMT R52, R10, 0x5410, R24 ;  /* 0x000054100a347816 */ /* 0x000fe40000000018 */
[----:B------:R-:W-:Y:S01]  /*237b0*/  CS2R R24, SRZ ;  /* 0x0000000000187805 */ /* 0x000fe2000001ff00 */
[----:B------:R-:W-:Y:S01]  /*237c0*/  @!P1 IMAD.MOV.U32 R38, RZ, RZ, R4 ;  /* 0x000000ffff269224 */ /* 0x000fe200078e0004 */
[----:B------:R-:W-:Y:S01]  /*237d0*/  @!P1 MOV R21, R7 ;  /* 0x0000000700159202 */ /* 0x000fe20000000f00 */
[----:B------:R-:W-:Y:S02]  /*237e0*/  @!P1 IMAD.MOV.U32 R39, RZ, RZ, R5 ;  /* 0x000000ffff279224 */ /* 0x000fe400078e0005 */
[----:B------:R-:W-:Y:S01]  /*237f0*/  @!P1 IMAD.MOV.U32 R20, RZ, RZ, R6 ;  /* 0x000000ffff149224 */ /* 0x000fe200078e0006 */
[----:B------:R-:W-:Y:S01]  /*23800*/  MOV R7, R21 ;  /* 0x0000001500077202 */ /* 0x000fe20000000f00 */
[----:B------:R-:W-:Y:S02]  /*23810*/  IMAD.MOV.U32 R13, RZ, RZ, R32 ;  /* 0x000000ffff0d7224 */ /* 0x000fe400078e0020 */
[----:B------:R-:W-:Y:S01]  /*23820*/  IMAD.MOV.U32 R4, RZ, RZ, R38 ;  /* 0x000000ffff047224 */ /* 0x000fe200078e0026 */
[----:B------:R-:W-:Y:S01]  /*23830*/  PRMT R65, R7, 0x7610, R65 ;  /* 0x0000761007417816 */ /* 0x000fe20000000041 */
[----:B------:R-:W-:-:S02]  /*23840*/  IMAD.MOV.U32 R5, RZ, RZ, R39 ;  /* 0x000000ffff057224 */ /* 0x000fc400078e0027 */
[----:B------:R-:W-:-:S03]  /*23850*/  IMAD.MOV.U32 R6, RZ, RZ, R20 ;  /* 0x000000ffff067224 */ /* 0x000fc600078e0014 */
[----:B------:R-:W-:Y:S01]  /*23860*/  PRMT R67, R67, 0x5410, R5 ;  /* 0x0000541043437816 */ /* 0x000fe20000000005 */
[----:B------:R-:W-:Y:S01]  /*23870*/  IMAD.MOV.U32 R0, RZ, RZ, R14 ;  /* 0x000000ffff007224 */ /* 0x000fe200078e000e */
[----:B------:R-:W-:-:S07]  /*23880*/  PRMT R66, R6, 0x5410, R4 ;  /* 0x0000541006427816 */ /* 0x000fce0000000004 */
[----:B------:R-:W-:Y:S05]  /*23890*/  WARPSYNC.COLLECTIVE R15, `(.L_x_9829) ;  /* 0x000000000f087348 */ /* 0x000fea0003c00000 */
[----:B------:R0:W1:Y:S02]  /*238a0*/  SHFL.IDX P6, R14, R13, R12, R11 ;  /* 0x0000000c0d0e7389 */ /* 0x00006400000c000b */
[----:B01----:R-:W-:Y:S01]  /*238b0*/  ENDCOLLECTIVE ;  /* 0x000000000000791b */ /* 0x003fe20003800000 */
.L_x_9829:
[----:B------:R-:W-:Y:S01]  /*238c0*/  MOV R13, R33 ;  /* 0x00000021000d7202 */ /* 0x000fe20000000f00 */
[----:B------:R-:W-:-:S07]  /*238d0*/  IMAD.MOV.U32 R8, RZ, RZ, R14 ;  /* 0x000000ffff087224 */ /* 0x000fce00078e000e */
[----:B------:R-:W-:Y:S05]  /*238e0*/  WARPSYNC.COLLECTIVE R15, `(.L_x_9830) ;  /* 0x000000000f087348 */ /* 0x000fea0003c00000 */
[----:B------:R0:W1:Y:S02]  /*238f0*/  SHFL.IDX P6, R14, R13, R12, R11 ;  /* 0x0000000c0d0e7389 */ /* 0x00006400000c000b */
[----:B01----:R-:W-:Y:S01]  /*23900*/  ENDCOLLECTIVE ;  /* 0x000000000000791b */ /* 0x003fe20003800000 */
.L_x_9830:
[----:B------:R-:W-:Y:S02]  /*23910*/  IMAD.MOV.U32 R13, RZ, RZ, R34 ;  /* 0x000000ffff0d7224 */ /* 0x000fe400078e0022 */
[----:B------:R-:W-:-:S07]  /*23920*/  IMAD.MOV.U32 R9, RZ, RZ, R14 ;  /* 0x000000ffff097224 */ /* 0x000fce00078e000e */
[----:B------:R-:W-:Y:S05]  /*23930*/  WARPSYNC.COLLECTIVE R15, `(.L_x_9831) ;  /* 0x000000000f087348 */ /* 0x000fea0003c00000 */
[----:B------:R0:W1:Y:S02]  /*23940*/  SHFL.IDX P6, R14, R13, R12, R11 ;  /* 0x0000000c0d0e7389 */ /* 0x00006400000c000b */
[----:B01----:R-:W-:Y:S01]  /*23950*/  ENDCOLLECTIVE ;  /* 0x000000000000791b */ /* 0x003fe20003800000 */
.L_x_9831:
[----:B------:R-:W-:Y:S05]  /*23960*/  BRA `(.L_x_9832) ;  /* 0xfffffe8000cc7947 */ /* 0x000fea000383ffff */
.L_x_9539:
[----:B------:R-:W-:Y:S01]  /*23970*/  BSSY B1, `(.L_x_9833) ;  /* 0x0000008000017945 */ /* 0x000fe20003800000 */
[----:B--2---:R-:W-:Y:S01]  /*23980*/  IMAD.MOV.U32 R13, RZ, RZ, R35 ;  /* 0x000000ffff0d7224 */ /* 0x004fe200078e0023 */
[----:B-1----:R-:W-:Y:S01]  /*23990*/  MOV R15, 0xffffffff ;  /* 0xffffffff000f7802 */ /* 0x002fe20000000f00 */
[----:B------:R-:W-:Y:S02]  /*239a0*/  IMAD.MOV.U32 R12, RZ, RZ, 0x2 ;  /* 0x00000002ff0c7424 */ /* 0x000fe400078e00ff */
[----:B------:R-:W-:-:S07]  /*239b0*/  IMAD.MOV.U32 R11, RZ, RZ, 0x181f ;  /* 0x0000181fff0b7424 */ /* 0x000fce00078e00ff */
[----:B------:R-:W-:Y:S05]  /*239c0*/  WARPSYNC.COLLECTIVE R15, `(.L_x_9834) ;  /* 0x000000000f087348 */ /* 0x000fea0003c00000 */
[----:B------:R0:W1:Y:S02]  /*239d0*/  SHFL.IDX P6, R14, R13, R12, R11 ;  /* 0x0000000c0d0e7389 */ /* 0x00006400000c000b */
[----:B01----:R-:W-:Y:S01]  /*239e0*/  ENDCOLLECTIVE ;  /* 0x000000000000791b */ /* 0x003fe20003800000 */
.L_x_9834:
[----:B------:R-:W-:Y:S05]  /*239f0*/  BSYNC B1 ;  /* 0x0000000000017941 */ /* 0x000fea0003800000 */
.L_x_9833:
        /* <DEDUP_REMOVED lines=9> */
.L_x_9835:
[----:B------:R-:W-:Y:S02]  /*23a90*/  ISETP.GE.OR P1, PT, R10, R3, P0 ;  /* 0x000000030a00720c */ /* 0x000fe40000726670 */
[----:B------:R-:W-:-:S11]  /*23aa0*/  MOV R13, R33 ;  /* 0x00000021000d7202 */ /* 0x000fd60000000f00 */
[C---:B------:R-:W-:Y:S02]  /*23ab0*/  @!P1 SHF.L.U32 R31, R16.reuse, 0x1, RZ ;  /* 0x00000001101f9819 */ /* 0x040fe400000006ff */
[----:B------:R-:W-:Y:S01]  /*23ac0*/  @!P1 SHF.L.U64.HI R29, R16, 0x1, R17 ;  /* 0x00000001101d9819 */ /* 0x000fe20000010211 */
[----:B------:R-:W-:-:S07]  /*23ad0*/  IMAD.MOV.U32 R8, RZ, RZ, R14 ;  /* 0x000000ffff087224 */ /* 0x000fce00078e000e */
[----:B------:R-:W-:Y:S05]  /*23ae0*/  WARPSYNC.COLLECTIVE R15, `(.L_x_9836) ;  /* 0x000000000f087348 */ /* 0x000fea0003c00000 */
[----:B------:R0:W1:Y:S02]  /*23af0*/  SHFL.IDX P6, R14, R13, R12, R11 ;  /* 0x0000000c0d0e7389 */ /* 0x00006400000c000b */
[----:B01----:R-:W-:Y:S01]  /*23b00*/  ENDCOLLECTIVE ;  /* 0x000000000000791b */ /* 0x003fe20003800000 */
.L_x_9836:
[----:B------:R-:W-:-:S05]  /*23b10*/  @!P1 IADD3 R8, P2, R8, R31, RZ ;  /* 0x0000001f08089210 */ /* 0x000fca0007f5e0ff */
[----:B------:R-:W-:Y:S02]  /*23b20*/  @!P1 IMAD.X R9, R0, 0x1, R29, P2 ;  /* 0x0000000100099824 */ /* 0x000fe400010e061d */
[----:B------:R-:W-:Y:S02]  /*23b30*/  IMAD.MOV.U32 R13, RZ, RZ, R34 ;  /* 0x000000ffff0d7224 */ /* 0x000fe400078e0022 */
[----:B------:R-:W-:-:S07]  /*23b40*/  IMAD.MOV.U32 R28, RZ, RZ, R14 ;  /* 0x000000ffff1c7224 */ /* 0x000fce00078e000e */
[----:B------:R-:W-:Y:S05]  /*23b50*/  WARPSYNC.COLLECTIVE R15, `(.L_x_9837) ;  /* 0x000000000f087348 */ /* 0x000fea0003c00000 */
[----:B------:R0:W1:Y:S02]  /*23b60*/  SHFL.IDX P6, R14, R13, R12, R11 ;  /* 0x0000000c0d0e7389 */ /* 0x00006400000c000b */
[----:B01----:R-:W-:Y:S01]  /*23b70*/  ENDCOLLECTIVE ;  /* 0x000000000000791b */ /* 0x003fe20003800000 */
.L_x_9837:
[----:B------:R-:W2:Y:S01]  /*23b80*/  @!P1 LD.E.128 R8, desc[UR42][R8.64] ;  /* 0x0000002a08089980 */ /* 0x000ea2000c101d00 */
[----:B------:R-:W-:-:S05]  /*23b90*/  @!P1 IADD3 R14, P2, R14, R31, RZ ;  /* 0x0000001f0e0e9210 */ /* 0x000fca0007f5e0ff */
[----:B------:R-:W-:-:S05]  /*23ba0*/  @!P1 IMAD.X R29, R28, 0x1, R29, P2 ;  /* 0x000000011c1d9824 */ /* 0x000fca00010e061d */
[----:B------:R-:W-:-:S05]  /*23bb0*/  @!P1 MOV R15, R29 ;  /* 0x0000001d000f9202 */ /* 0x000fca0000000f00 */
[----:B------:R0:W5:Y:S01]  /*23bc0*/  @!P1 LD.E.128 R28, desc[UR42][R14.64] ;  /* 0x0000002a0e1c9980 */ /* 0x000162000c101d00 */
[----:B------:R-:W-:Y:S02]  /*23bd0*/  CS2R R44, SRZ ;  /* 0x00000000002c7805 */ /* 0x000fe4000001ff00 */
[----:B------:R-:W-:Y:S01]  /*23be0*/  CS2R R46, SRZ ;  /* 0x00000000002e7805 */ /* 0x000fe2000001ff00 */
[----:B------:R-:W-:Y:S01]  /*23bf0*/  IMAD.MOV.U32 R13, RZ, RZ, R35 ;  /* 0x000000ffff0d7224 */ /* 0x000fe200078e0023 */
[----:B------:R-:W-:Y:S02]  /*23c00*/  CS2R R40, SRZ ;  /* 0x0000000000287805 */ /* 0x000fe4000001ff00 */
[----:B------:R-:W-:Y:S01]  /*23c10*/  CS2R R42, SRZ ;  /* 0x00000000002a7805 */ /* 0x000fe2000001ff00 */
[----:B0-----:R-:W-:Y:S02]  /*23c20*/  IMAD.MOV.U32 R15, RZ, RZ, -0x1 ;  /* 0xffffffffff0f7424 */ /* 0x001fe400078e00ff */
[----:B--2---:R-:W-:Y:S01]  /*23c30*/  @!P1 IMAD.MOV.U32 R44, RZ, RZ, R8 ;  /* 0x000000ffff2c9224 */ /* 0x004fe200078e0008 */
[----:B------:R-:W-:Y:S01]  /*23c40*/  @!P1 MOV R47, R11 ;  /* 0x0000000b002f9202 */ /* 0x000fe20000000f00 */
[----:B------:R-:W-:Y:S01]  /*23c50*/  @!P1 IMAD.MOV.U32 R45, RZ, RZ, R9 ;  /* 0x000000ffff2d9224 */ /* 0x000fe200078e0009 */
[----:B------:R-:W-:Y:S01]  /*23c60*/  MOV R11, 0x181f ;  /* 0x0000181f000b7802 */ /* 0x000fe20000000f00 */
[----:B------:R-:W-:Y:S01]  /*23c70*/  @!P1 IMAD.MOV.U32 R46, RZ, RZ, R10 ;  /* 0x000000ffff2e9224 */ /* 0x000fe200078e000a */
[----:B------:R-:W-:Y:S01]  /*23c80*/  MOV R0, R44 ;  /* 0x0000002c00007202 */ /* 0x000fe20000000f00 */
[----:B------:R-:W-:-:S02]  /*23c90*/  IMAD.MOV.U32 R12, RZ, RZ, R45 ;  /* 0x000000ffff0c7224 */ /* 0x000fc400078e002d */
[----:B------:R-:W-:Y:S01]  /*23ca0*/  IMAD.MOV.U32 R9, RZ, RZ, R47 ;  /* 0x000000ffff097224 */ /* 0x000fe200078e002f */
[----:B------:R-:W-:Y:S02]  /*23cb0*/  MOV R8, R46 ;  /* 0x0000002e00087202 */ /* 0x000fe40000000f00 */
[----:B------:R-:W-:Y:S01]  /*23cc0*/  PRMT R60, R0, 0x5410, R12 ;  /* 0x00005410003c7816 */ /* 0x000fe2000000000c */
[----:B------:R-:W-:Y:S01]  /*23cd0*/  IMAD.MOV.U32 R12, RZ, RZ, 0x3 ;  /* 0x00000003ff0c7424 */ /* 0x000fe200078e00ff */
[----:B------:R-:W-:-:S07]  /*23ce0*/  PRMT R53, R8, 0x5410, R9 ;  /* 0x0000541008357816 */ /* 0x000fce0000000009 */
[----:B-----5:R-:W-:Y:S05]  /*23cf0*/  WARPSYNC.COLLECTIVE R15, `(.L_x_9838) ;  /* 0x000000000f087348 */ /* 0x020fea0003c00000 */
[----:B------:R0:W1:Y:S02]  /*23d00*/  SHFL.IDX P6, R14, R13, R12, R11 ;  /* 0x0000000c0d0e7389 */ /* 0x00006400000c000b */
[----:B01---5:R-:W-:Y:S01]  /*23d10*/  ENDCOLLECTIVE ;  /* 0x000000000000791b */ /* 0x023fe20003800000 */
.L_x_9838:
[----:B------:R-:W-:Y:S01]  /*23d20*/  @!P1 MOV R41, R29 ;  /* 0x0000001d00299202 */ /* 0x000fe20000000f00 */
[----:B------:R-:W-:Y:S02]  /*23d30*/  @!P1 IMAD.MOV.U32 R40, RZ, RZ, R28 ;  /* 0x000000ffff289224 */ /* 0x000fe400078e001c */
[----:B------:R-:W-:Y:S02]  /*23d40*/  @!P1 IMAD.MOV.U32 R42, RZ, RZ, R30 ;  /* 0x000000ffff2a9224 */ /* 0x000fe400078e001e */
[----:B------:R-:W-:Y:S01]  /*23d50*/  @!P1 IMAD.MOV.U32 R43, RZ, RZ, R31 ;  /* 0x000000ffff2b9224 */ /* 0x000fe200078e001f */
[----:B------:R-:W-:Y:S01]  /*23d60*/  MOV R13, R32 ;  /* 0x00000020000d7202 */ /* 0x000fe20000000f00 */
[----:B------:R-:W-:Y:S01]  /*23d70*/  IMAD.MOV.U32 R9, RZ, RZ, R41 ;  /* 0x000000ffff097224 */ /* 0x000fe200078e0029 */
[----:B------:R-:W-:Y:S01]  /*23d80*/  MOV R8, R40 ;  /* 0x0000002800087202 */ /* 0x000fe20000000f00 */
[----:B------:R-:W-:-:S03]  /*23d90*/  IMAD.MOV.U32 R10, RZ, RZ, R42 ;  /* 0x000000ffff0a7224 */ /* 0x000fc600078e002a */
[----:B------:R-:W-:Y:S02]  /*23da0*/  PRMT R63, R8, 0x5410, R9 ;  /* 0x00005410083f7816 */ /* 0x000fe40000000009 */
[----:B------:R-:W-:Y:S01]  /*23db0*/  CS2R R8, SRZ ;  /* 0x0000000000087805 */ /* 0x000fe2000001ff00 */
[----:B------:R-:W-:-:S07]  /*23dc0*/  IMAD.MOV.U32 R0, RZ, RZ, R14 ;  /* 0x000000ffff007224 */ /* 0x000fce00078e000e */
[----:B------:R-:W-:Y:S05]  /*23dd0*/  WARPSYNC.COLLECTIVE R15, `(.L_x_9839) ;  /* 0x000000000f087348 */ /* 0x000fea0003c00000 */
[----:B------:R0:W1:Y:S02]  /*23de0*/  SHFL.IDX P6, R14, R13, R12, R11 ;  /* 0x0000000c0d0e7389 */ /* 0x00006400000c000b */
[----:B01----:R-:W-:Y:S01]  /*23df0*/  ENDCOLLECTIVE ;  /* 0x000000000000791b */ /* 0x003fe20003800000 */
.L_x_9839:
[----:B------:R-:W-:Y:S02]  /*23e00*/  IMAD.MOV.U32 R13, RZ, RZ, R33 ;  /* 0x000000ffff0d7224 */ /* 0x000fe400078e0021 */
[----:B------:R-:W-:-:S07]  /*23e10*/  IMAD.MOV.U32 R32, RZ, RZ, R14 ;  /* 0x000000ffff207224 */ /* 0x000fce00078e000e */
[----:B------:R-:W-:Y:S05]  /*23e20*/  WARPSYNC.COLLECTIVE R15, `(.L_x_9840) ;  /* 0x000000000f087348 */ /* 0x000fea0003c00000 */
[----:B------:R0:W1:Y:S02]  /*23e30*/  SHFL.IDX P6, R14, R13, R12, R11 ;  /* 0x0000000c0d0e7389 */ /* 0x00006400000c000b */
[----:B01----:R-:W-:Y:S01]  /*23e40*/  ENDCOLLECTIVE ;  /* 0x000000000000791b */ /* 0x003fe20003800000 */
.L_x_9840:
[----:B------:R-:W-:Y:S01]  /*23e50*/  IMAD.MOV.U32 R13, RZ, RZ, R34 ;  /* 0x000000ffff0d7224 */ /* 0x000fe200078e0022 */
[----:B------:R-:W-:-:S07]  /*23e60*/  MOV R33, R14 ;  /* 0x0000000e00217202 */ /* 0x000fce0000000f00 */
[----:B------:R-:W-:Y:S05]  /*23e70*/  WARPSYNC.COLLECTIVE R15, `(.L_x_9841) ;  /* 0x000000000f087348 */ /* 0x000fea0003c00000 */
[----:B------:R0:W1:Y:S02]  /*23e80*/  SHFL.IDX P6, R14, R13, R12, R11 ;  /* 0x0000000c0d0e7389 */ /* 0x00006400000c000b */
[----:B01----:R-:W-:Y:S01]  /*23e90*/  ENDCOLLECTIVE ;  /* 0x000000000000791b */ /* 0x003fe20003800000 */
.L_x_9841:
[----:B------:R-:W-:-:S04]  /*23ea0*/  MOV R11, R43 ;  /* 0x0000002b000b7202 */ /* 0x000fc80000000f00 */
[----:B------:R-:W-:Y:S01]  /*23eb0*/  PRMT R64, R10, 0x5410, R11 ;  /* 0x000054100a407816 */ /* 0x000fe2000000000b */
[----:B------:R-:W-:Y:S01]  /*23ec0*/  IMAD.MOV.U32 R34, RZ, RZ, R14 ;  /* 0x000000ffff227224 */ /* 0x000fe200078e000e */
[----:B------:R-:W-:Y:S06]  /*23ed0*/  BRA `(.L_x_9842) ;  /* 0xfffffe8000a87947 */ /* 0x000fec000383ffff */
.L_x_9543:
[----:B0-----:R0:W1:Y:S02]  /*23ee0*/  SYNCS.PHASECHK.TRANS64.TRYWAIT P4, [R18+URZ+0x28800], R29 ;  /* 0x0288001d120075a7 */ /* 0x001064000808017f */
[----:B-1----:R-:W-:Y:S05]  /*23ef0*/  @!P4 NANOSLEEP.SYNCS 0x989680 ;  /* 0x009896800000c95d */ /* 0x002fea0003900000 */
[----:B------:R-:W1:Y:S02]  /*23f00*/  @!P4 SYNCS.PHASECHK.TRANS64 P4, [R18+URZ+0x28800], R29 ;  /* 0x0288001d1200c5a7 */ /* 0x000e64000808007f */
[----:B-1----:R-:W-:Y:S05]  /*23f10*/  @!P4 BRA `(.L_x_9543) ;  /* 0xfffffffc00f0c947 */ /* 0x002fea000383ffff */
[----:B------:R-:W-:Y:S05]  /*23f20*/  BRA `(.L_x_9843) ;  /* 0xfffffe8400507947 */ /* 0x000fea000383ffff */
.L_x_9553:
[----:B-1----:R1:W3:Y:S02]  /*23f30*/  SYNCS.PHASECHK.TRANS64.TRYWAIT P1, [R0+URZ+0x28830], R3 ;  /* 0x02883003000075a7 */ /* 0x0022e4000802017f */
[----:B---3--:R-:W-:Y:S05]  /*23f40*/  @!P1 NANOSLEEP.SYNCS 0x989680 ;  /* 0x009896800000995d */ /* 0x008fea0003900000 */
[----:B------:R-:W3:Y:S02]  /*23f50*/  @!P1 SYNCS.PHASECHK.TRANS64 P1, [R0+URZ+0x28830], R3 ;  /* 0x02883003000095a7 */ /* 0x000ee4000802007f */
[----:B---3--:R-:W-:Y:S05]  /*23f60*/  @!P1 BRA `(.L_x_9553) ;  /* 0xfffffffc00f09947 */ /* 0x008fea000383ffff */
[----:B------:R-:W-:Y:S05]  /*23f70*/  BRA `(.L_x_9552) ;  /* 0xfffffe9c00b47947 */ /* 0x000fea000383ffff */
.L_x_9560:
[----:B-1----:R1:W2:Y:S02]  /*23f80*/  SYNCS.PHASECHK.TRANS64.TRYWAIT P3, [R7+URZ+0x28830], R8 ;  /* 0x02883008070075a7 */ /* 0x0022a4000806017f */
[----:B--2---:R-:W-:Y:S05]  /*23f90*/  @!P3 NANOSLEEP.SYNCS 0x989680 ;  /* 0x009896800000b95d */ /* 0x004fea0003900000 */
[----:B------:R-:W2:Y:S02]  /*23fa0*/  @!P3 SYNCS.PHASECHK.TRANS64 P3, [R7+URZ+0x28830], R8 ;  /* 0x028830080700b5a7 */ /* 0x000ea4000806007f */
[----:B--2---:R-:W-:Y:S05]  /*23fb0*/  @!P3 BRA `(.L_x_9560) ;  /* 0xfffffffc00f0b947 */ /* 0x004fea000383ffff */
[----:B------:R-:W-:Y:S05]  /*23fc0*/  BRA `(.L_x_9559) ;  /* 0xfffffecc00087947 */ /* 0x000fea000383ffff */
.L_x_9564:
[----:B-1----:R1:W2:Y:S02]  /*23fd0*/  SYNCS.PHASECHK.TRANS64.TRYWAIT P2, [R7+URZ+0x28850], R6 ;  /* 0x02885006070075a7 */ /* 0x0022a4000804017f */
[----:B--2---:R-:W-:Y:S05]  /*23fe0*/  @!P2 NANOSLEEP.SYNCS 0x989680 ;  /* 0x009896800000a95d */ /* 0x004fea0003900000 */
[----:B------:R-:W2:Y:S02]  /*23ff0*/  @!P2 SYNCS.PHASECHK.TRANS64 P2, [R7+URZ+0x28850], R6 ;  /* 0x028850060700a5a7 */ /* 0x000ea4000804007f */
[----:B--2---:R-:W-:Y:S05]  /*24000*/  @!P2 BRA `(.L_x_9564) ;  /* 0xfffffffc00f0a947 */ /* 0x004fea000383ffff */
[----:B------:R-:W-:Y:S05]  /*24010*/  BRA `(.L_x_9561) ;  /* 0xfffffed000147947 */ /* 0x000fea000383ffff */
.L_x_9573:
[----:B-1----:R1:W2:Y:S02]  /*24020*/  SYNCS.PHASECHK.TRANS64.TRYWAIT P1, [R7+URZ+0x28830], R8 ;  /* 0x02883008070075a7 */ /* 0x0022a4000802017f */
[----:B--2---:R-:W-:Y:S05]  /*24030*/  @!P1 NANOSLEEP.SYNCS 0x989680 ;  /* 0x009896800000995d */ /* 0x004fea0003900000 */
[----:B------:R-:W2:Y:S02]  /*24040*/  @!P1 SYNCS.PHASECHK.TRANS64 P1, [R7+URZ+0x28830], R8 ;  /* 0x02883008070095a7 */ /* 0x000ea4000802007f */
[----:B--2---:R-:W-:Y:S05]  /*24050*/  @!P1 BRA `(.L_x_9573) ;  /* 0xfffffffc00f09947 */ /* 0x004fea000383ffff */
[----:B------:R-:W-:Y:S05]  /*24060*/  BRA `(.L_x_9572) ;  /* 0xfffffefc00cc7947 */ /* 0x000fea000383ffff */
.L_x_9577:
[----:B-1----:R1:W2:Y:S02]  /*24070*/  SYNCS.PHASECHK.TRANS64.TRYWAIT P1, [R7+URZ+0x28850], R6 ;  /* 0x02885006070075a7 */ /* 0x0022a4000802017f */
[----:B--2---:R-:W-:Y:S05]  /*24080*/  @!P1 NANOSLEEP.SYNCS 0x989680 ;  /* 0x009896800000995d */ /* 0x004fea0003900000 */
[----:B------:R-:W2:Y:S02]  /*24090*/  @!P1 SYNCS.PHASECHK.TRANS64 P1, [R7+URZ+0x28850], R6 ;  /* 0x02885006070095a7 */ /* 0x000ea4000802007f */
[----:B--2---:R-:W-:Y:S05]  /*240a0*/  @!P1 BRA `(.L_x_9577) ;  /* 0xfffffffc00f09947 */ /* 0x004fea000383ffff */
[----:B------:R-:W-:Y:S05]  /*240b0*/  BRA `(.L_x_9574) ;  /* 0xffffff0000cc7947 */ /* 0x000fea000383ffff */
.L_x_9584:
[----:B-1----:R1:W2:Y:S02]  /*240c0*/  SYNCS.PHASECHK.TRANS64.TRYWAIT P1, [R11+URZ+0x28850], R4 ;  /* 0x028850040b0075a7 */ /* 0x0022a4000802017f */
[----:B--2---:R-:W-:Y:S05]  /*240d0*/  @!P1 NANOSLEEP.SYNCS 0x989680 ;  /* 0x009896800000995d */ /* 0x004fea0003900000 */
[----:B------:R-:W2:Y:S02]  /*240e0*/  @!P1 SYNCS.PHASECHK.TRANS64 P1, [R11+URZ+0x28850], R4 ;  /* 0x028850040b0095a7 */ /* 0x000ea4000802007f */
[----:B--2---:R-:W-:Y:S05]  /*240f0*/  @!P1 BRA `(.L_x_9584) ;  /* 0xfffffffc00f09947 */ /* 0x004fea000383ffff */
[----:B------:R-:W-:Y:S05]  /*24100*/  BRA `(.L_x_9583) ;  /* 0xffffff2800147947 */ /* 0x000fea000383ffff */
.L_x_9590:
[----:B------:R-:W-:Y:S01]  /*24110*/  IMAD.MOV.U32 R13, RZ, RZ, R4 ;  /* 0x000000ffff0d7224 */ /* 0x000fe200078e0004 */
[----:B------:R-:W-:Y:S01]  /*24120*/  MOV R11, 0x181f ;  /* 0x0000181f000b7802 */ /* 0x000fe20000000f00 */
[----:B------:R-:W-:Y:S02]  /*24130*/  IMAD.MOV.U32 R12, RZ, RZ, RZ ;  /* 0x000000ffff0c7224 */ /* 0x000fe400078e00ff */
[----:B------:R-:W-:-:S07]  /*24140*/  IMAD.MOV.U32 R15, RZ, RZ, -0x1 ;  /* 0xffffffffff0f7424 */ /* 0x000fce00078e00ff */
[----:B-----5:R-:W-:Y:S05]  /*24150*/  WARPSYNC.COLLECTIVE R15, `(.L_x_9844) ;  /* 0x000000000f087348 */ /* 0x020fea0003c00000 */
[----:B------:R0:W1:Y:S02]  /*24160*/  SHFL.IDX P6, R14, R13, R12, R11 ;  /* 0x0000000c0d0e7389 */ /* 0x00006400000c000b */
[----:B01---5:R-:W-:Y:S01]  /*24170*/  ENDCOLLECTIVE ;  /* 0x000000000000791b */ /* 0x023fe20003800000 */
.L_x_9844:
[----:B------:R-:W-:Y:S01]  /*24180*/  MOV R13, R0 ;  /* 0x00000000000d7202 */ /* 0x000fe20000000f00 */
[----:B------:R-:W-:-:S07]  /*24190*/  IMAD.MOV.U32 R3, RZ, RZ, R14 ;  /* 0x000000ffff037224 */ /* 0x000fce00078e000e */
[----:B------:R-:W-:Y:S05]  /*241a0*/  WARPSYNC.COLLECTIVE R15, `(.L_x_9845) ;  /* 0x000000000f087348 */ /* 0x000fea0003c00000 */
[----:B------:R0:W1:Y:S02]  /*241b0*/  SHFL.IDX P6, R14, R13, R12, R11 ;  /* 0x0000000c0d0e7389 */ /* 0x00006400000c000b */
[----:B01----:R-:W-:Y:S01]  /*241c0*/  ENDCOLLECTIVE ;  /* 0x000000000000791b */ /* 0x003fe20003800000 */
.L_x_9845:
[----:B------:R-:W-:Y:S05]  /*241d0*/  BRA `(.L_x_9846) ;  /* 0xffffff4000ec7947 */ /* 0x000fea000383ffff */
.L_x_9593:
        /* <DEDUP_REMOVED lines=8> */
.L_x_9848:
[----:B------:R-:W-:Y:S05]  /*24260*/  BSYNC B1 ;  /* 0x0000000000017941 */ /* 0x000fea0003800000 */
.L_x_9847:
        /* <DEDUP_REMOVED lines=8> */
.L_x_9849:
[----:B------:R-:W-:Y:S05]  /*242f0*/  BRA `(.L_x_9850) ;  /* 0xffffff4000e87947 */ /* 0x000fea000383ffff */
.L_x_9596:
[----:B------:R-:W-:Y:S01]  /*24300*/  BSSY B1, `(.L_x_9851) ;  /* 0x0000008000017945 */ /* 0x000fe20003800000 */
[----:B------:R-:W-:Y:S01]  /*24310*/  IMAD.MOV.U32 R13, RZ, RZ, R4 ;  /* 0x000000ffff0d7224 */ /* 0x000fe200078e0004 */
[----:B---3--:R-:W-:Y:S01]  /*24320*/  MOV R11, 0x181f ;  /* 0x0000181f000b7802 */ /* 0x008fe20000000f00 */
[----:B------:R-:W-:Y:S02]  /*24330*/  IMAD.MOV.U32 R12, RZ, RZ, 0x2 ;  /* 0x00000002ff0c7424 */ /* 0x000fe400078e00ff */
[----:B------:R-:W-:-:S07]  /*24340*/  IMAD.MOV.U32 R15, RZ, RZ, -0x1 ;  /* 0xffffffffff0f7424 */ /* 0x000fce00078e00ff */
[----:B012-45:R-:W-:Y:S05]  /*24350*/  WARPSYNC.COLLECTIVE R15, `(.L_x_9852) ;  /* 0x000000000f087348 */ /* 0x037fea0003c00000 */
[----:B--2---:R2:W3:Y:S02]  /*24360*/  SHFL.IDX P6, R14, R13, R12, R11 ;  /* 0x0000000c0d0e7389 */ /* 0x0044e400000c000b */
[----:B012345:R-:W-:Y:S01]  /*24370*/  ENDCOLLECTIVE ;  /* 0x000000000000791b */ /* 0x03ffe20003800000 */
.L_x_9852:
[----:B------:R-:W-:Y:S05]  /*24380*/  BSYNC B1 ;  /* 0x0000000000017941 */ /* 0x000fea0003800000 */
.L_x_9851:
        /* <DEDUP_REMOVED lines=8> */
.L_x_9853:
[----:B------:R-:W-:Y:S05]  /*24410*/  BRA `(.L_x_9854) ;  /* 0xffffff4000e87947 */ /* 0x000fea000383ffff */
.L_x_9599:
        /* <DEDUP_REMOVED lines=8> */
.L_x_9856:
[----:B------:R-:W-:Y:S05]  /*244a0*/  BSYNC B1 ;  /* 0x0000000000017941 */ /* 0x000fea0003800000 */
.L_x_9855:
        /* <DEDUP_REMOVED lines=8> */
.L_x_9857:
[----:B------:R-:W-:Y:S05]  /*24530*/  BRA `(.L_x_9858) ;  /* 0xffffff4000e87947 */ /* 0x000fea000383ffff */
.L_x_9601:
[----:B------:R-:W-:Y:S01]  /*24540*/  IMAD.MOV.U32 R13, RZ, RZ, R4 ;  /* 0x000000ffff0d7224 */ /* 0x000fe200078e0004 */
[----:B------:R-:W-:Y:S01]  /*24550*/  MOV R11, 0x1c1f ;  /* 0x00001c1f000b7802 */ /* 0x000fe20000000f00 */
[----:B------:R-:W-:Y:S02]  /*24560*/  IMAD.MOV.U32 R12, RZ, RZ, RZ ;  /* 0x000000ffff0c7224 */ /* 0x000fe400078e00ff */
[----:B------:R-:W-:-:S07]  /*24570*/  IMAD.MOV.U32 R15, RZ, RZ, -0x1 ;  /* 0xffffffffff0f7424 */ /* 0x000fce00078e00ff */
[----:B------:R-:W-:Y:S05]  /*24580*/  WARPSYNC.COLLECTIVE R15, `(.L_x_9859) ;  /* 0x000000000f087348 */ /* 0x000fea0003c00000 */
[----:B------:R0:W1:Y:S02]  /*24590*/  SHFL.IDX P6, R14, R13, R12, R11 ;  /* 0x0000000c0d0e7389 */ /* 0x00006400000c000b */
[----:B01----:R-:W-:Y:S01]  /*245a0*/  ENDCOLLECTIVE ;  /* 0x000000000000791b */ /* 0x003fe20003800000 */
.L_x_9859:
[----:B------:R-:W-:Y:S01]  /*245b0*/  MOV R13, R0 ;  /* 0x00000000000d7202 */ /* 0x000fe20000000f00 */
[----:B------:R-:W-:-:S07]  /*245c0*/  IMAD.MOV.U32 R3, RZ, RZ, R14 ;  /* 0x000000ffff037224 */ /* 0x000fce00078e000e */
[----:B------:R-:W-:Y:S05]  /*245d0*/  WARPSYNC.COLLECTIVE R15, `(.L_x_9860) ;  /* 0x000000000f087348 */ /* 0x000fea0003c00000 */
[----:B------:R0:W1:Y:S02]  /*245e0*/  SHFL.IDX P6, R14, R13, R12, R11 ;  /* 0x0000000c0d0e7389 */ /* 0x00006400000c000b */
[----:B01----:R-:W-:Y:S01]  /*245f0*/  ENDCOLLECTIVE ;  /* 0x000000000000791b */ /* 0x003fe20003800000 */
.L_x_9860:
[----:B------:R-:W-:Y:S05]  /*24600*/  BRA `(.L_x_9861) ;  /* 0xffffff4400ec7947 */ /* 0x000fea000383ffff */
.L_x_9604:
        /* <DEDUP_REMOVED lines=8> */
.L_x_9863:
[----:B------:R-:W-:Y:S05]  /*24690*/  BSYNC B1 ;  /* 0x0000000000017941 */ /* 0x000fea0003800000 */
.L_x_9862:
        /* <DEDUP_REMOVED lines=8> */
.L_x_9864:
[----:B------:R-:W-:Y:S05]  /*24720*/  BRA `(.L_x_9865) ;  /* 0xffffff4800c87947 */ /* 0x000fea000383ffff */
.L_x_9608:
[----:B------:R-:W-:Y:S01]  /*24730*/  IMAD.MOV.U32 R13, RZ, RZ, R4 ;  /* 0x000000ffff0d7224 */ /* 0x000fe200078e0004 */
[----:B------:R-:W-:Y:S01]  /*24740*/  MOV R11, 0x181f ;  /* 0x0000181f000b7802 */ /* 0x000fe20000000f00 */
[----:B------:R-:W-:Y:S02]  /*24750*/  IMAD.MOV.U32 R12, RZ, RZ, RZ ;  /* 0x000000ffff0c7224 */ /* 0x000fe400078e00ff */
[----:B------:R-:W-:-:S07]  /*24760*/  IMAD.MOV.U32 R15, RZ, RZ, -0x1 ;  /* 0xffffffffff0f7424 */ /* 0x000fce00078e00ff */
[----:B0-----:R-:W-:Y:S05]  /*24770*/  WARPSYNC.COLLECTIVE R15, `(.L_x_9866) ;  /* 0x000000000f087348 */ /* 0x001fea0003c00000 */
[----:B------:R1:W2:Y:S02]  /*24780*/  SHFL.IDX P6, R14, R13, R12, R11 ;  /* 0x0000000c0d0e7389 */ /* 0x0002a400000c000b */
[----:B012---:R-:W-:Y:S01]  /*24790*/  ENDCOLLECTIVE ;  /* 0x000000000000791b */ /* 0x007fe20003800000 */
.L_x_9866:
[----:B------:R-:W-:Y:S01]  /*247a0*/  MOV R13, R0 ;  /* 0x00000000000d7202 */ /* 0x000fe20000000f00 */
[----:B------:R-:W-:-:S07]  /*247b0*/  IMAD.MOV.U32 R3, RZ, RZ, R14 ;  /* 0x000000ffff037224 */ /* 0x000fce00078e000e */
[----:B------:R-:W-:Y:S05]  /*247c0*/  WARPSYNC.COLLECTIVE R15, `(.L_x_9867) ;  /* 0x000000000f087348 */ /* 0x000fea0003c00000 */
[----:B------:R0:W1:Y:S02]  /*247d0*/  SHFL.IDX P6, R14, R13, R12, R11 ;  /* 0x0000000c0d0e7389 */ /* 0x00006400000c000b */
[----:B01----:R-:W-:Y:S01]  /*247e0*/  ENDCOLLECTIVE ;  /* 0x000000000000791b */ /* 0x003fe20003800000 */
.L_x_9867:
[----:B------:R-:W-:Y:S05]  /*247f0*/  BRA `(.L_x_9868) ;  /* 0xffffff5400a07947 */ /* 0x000fea000383ffff */
.L_x_9611:
[----:B------:R-:W-:Y:S01]  /*24800*/  BSSY B1, `(.L_x_9869) ;  /* 0x0000008000017945 */ /* 0x000fe20003800000 */
[----:B------:R-:W-:Y:S01]  /*24810*/  IMAD.MOV.U32 R13, RZ, RZ, R4 ;  /* 0x000000ffff0d7224 */ /* 0x000fe200078e0004 */
[----:B------:R-:W-:Y:S01]  /*24820*/  MOV R11, 0x181f ;  /* 0x0000181f000b7802 */ /* 0x000fe20000000f00 */
[----:B------:R-:W-:Y:S02]  /*24830*/  IMAD.MOV.U32 R12, RZ, RZ, 0x1 ;  /* 0x00000001ff0c7424 */ /* 0x000fe400078e00ff */
[----:B----4-:R-:W-:-:S07]  /*24840*/  IMAD.MOV.U32 R15, RZ, RZ, -0x1 ;  /* 0xffffffffff0f7424 */ /* 0x010fce00078e00ff */
[----:B0123--:R-:W-:Y:S05]  /*24850*/  WARPSYNC.COLLECTIVE R15, `(.L_x_9870) ;  /* 0x000000000f087348 */ /* 0x00ffea0003c00000 */
[----:B---3--:R3:W4:Y:S02]  /*24860*/  SHFL.IDX P6, R14, R13, R12, R11 ;  /* 0x0000000c0d0e7389 */ /* 0x00872400000c000b */
[----:B01234-:R-:W-:Y:S01]  /*24870*/  ENDCOLLECTIVE ;  /* 0x000000000000791b */ /* 0x01ffe20003800000 */
.L_x_9870:
[----:B------:R-:W-:Y:S05]  /*24880*/  BSYNC B1 ;  /* 0x0000000000017941 */ /* 0x000fea0003800000 */
.L_x_9869:
        /* <DEDUP_REMOVED lines=8> */
.L_x_9871:
[----:B------:R-:W-:Y:S05]  /*24910*/  BRA `(.L_x_9872) ;  /* 0xffffff5400a07947 */ /* 0x000fea000383ffff */
.L_x_9614:
        /* <DEDUP_REMOVED lines=8> */
.L_x_9874:
[----:B------:R-:W-:Y:S05]  /*249a0*/  BSYNC B1 ;  /* 0x0000000000017941 */ /* 0x000fea0003800000 */
.L_x_9873:
        /* <DEDUP_REMOVED lines=8> */
.L_x_9875:
[----:B------:R-:W-:Y:S05]  /*24a30*/  BRA `(.L_x_9876) ;  /* 0xffffff5400a07947 */ /* 0x000fea000383ffff */
.L_x_9617:
        /* <DEDUP_REMOVED lines=8> */
.L_x_9878:
[----:B------:R-:W-:Y:S05]  /*24ac0*/  BSYNC B1 ;  /* 0x0000000000017941 */ /* 0x000fea0003800000 */
.L_x_9877:
        /* <DEDUP_REMOVED lines=8> */
.L_x_9879:
[----:B------:R-:W-:Y:S05]  /*24b50*/  BRA `(.L_x_9880) ;  /* 0xffffff5400a07947 */ /* 0x000fea000383ffff */
.L_x_9636:
[----:B------:R-:W0:Y:S01]  /*24b60*/  S2R R8, SR_TID.X ;  /* 0x0000000000087919 */ /* 0x000e220000002100 */
[----:B------:R-:W-:Y:S01]  /*24b70*/  BSSY B1, `(.L_x_9881) ;  /* 0x000000a000017945 */ /* 0x000fe20003800000 */
[----:B-1----:R-:W-:Y:S01]  /*24b80*/  IMAD.MOV.U32 R12, RZ, RZ, RZ ;  /* 0x000000ffff0c7224 */ /* 0x002fe200078e00ff */
        /* <DEDUP_REMOVED lines=8> */
.L_x_9882:
[----:B------:R-:W-:Y:S05]  /*24c10*/  BSYNC B1 ;  /* 0x0000000000017941 */ /* 0x000fea0003800000 */
.L_x_9881:
[----:B------:R-:W-:Y:S05]  /*24c20*/  BRA `(.L_x_9883) ;  /* 0xffffff70008c7947 */ /* 0x000fea000383ffff */
.L_x_9638:
[----:B------:R-:W-:Y:S01]  /*24c30*/  BSSY B1, `(.L_x_9884) ;  /* 0x0000006000017945 */ /* 0x000fe20003800000 */
[----:B------:R-:W-:-:S07]  /*24c40*/  IMAD.MOV.U32 R15, RZ, RZ, -0x1 ;  /* 0xffffffffff0f7424 */ /* 0x000fce00078e00ff */
[----:B01----:R-:W-:Y:S05]  /*24c50*/  WARPSYNC.COLLECTIVE R15, `(.L_x_9885) ;  /* 0x000000000f0c7348 */ /* 0x003fea0003c00000 */
[----:B------:R-:W-:Y:S02]  /*24c60*/  ELECT P6, UR62, PT ;  /* 0x00000000003e782f */ /* 0x000fe400038c0000 */
[----:B------:R-:W-:Y:S01]  /*24c70*/  MOV R14, UR62 ;  /* 0x0000003e000e7c02 */ /* 0x000fe20008000f00 */
[----:B01----:R-:W-:Y:S10]  /*24c80*/  ENDCOLLECTIVE ;  /* 0x000000000000791b */ /* 0x003ff40003800000 */
.L_x_9885:
[----:B------:R-:W-:Y:S05]  /*24c90*/  BSYNC B1 ;  /* 0x0000000000017941 */ /* 0x000fea0003800000 */
.L_x_9884:
[----:B------:R-:W-:Y:S05]  /*24ca0*/  BRA `(.L_x_9637) ;  /* 0xffffff7000847947 */ /* 0x000fea000383ffff */
.L_x_9640:
[----:B0-----:R0:W2:Y:S02]  /*24cb0*/  SYNCS.PHASECHK.TRANS64.TRYWAIT P0, [R22+URZ+0x28820], R8 ;  /* 0x02882008160075a7 */ /* 0x0010a4000800017f */
[----:B--2---:R-:W-:Y:S05]  /*24cc0*/  @!P0 NANOSLEEP.SYNCS 0x989680 ;  /* 0x009896800000895d */ /* 0x004fea0003900000 */
[----:B------:R-:W2:Y:S02]  /*24cd0*/  @!P0 SYNCS.PHASECHK.TRANS64 P0, [R22+URZ+0x28820], R8 ;  /* 0x02882008160085a7 */ /* 0x000ea4000800007f */
[----:B--2---:R-:W-:Y:S05]  /*24ce0*/  @!P0 BRA `(.L_x_9640) ;  /* 0xfffffffc00f08947 */ /* 0x004fea000383ffff */
[----:B------:R-:W-:Y:S05]  /*24cf0*/  BRA `(.L_x_9886) ;  /* 0xffffff7000947947 */ /* 0x000fea000383ffff */
.L_x_9644:
[----:B0-----:R0:W2:Y:S02]  /*24d00*/  SYNCS.PHASECHK.TRANS64.TRYWAIT P0, [R8+URZ+0x288a0], R9 ;  /* 0x0288a009080075a7 */ /* 0x0010a4000800017f */
[----:B--2---:R-:W-:Y:S05]  /*24d10*/  @!P0 NANOSLEEP.SYNCS 0x989680 ;  /* 0x009896800000895d */ /* 0x004fea0003900000 */
[----:B------:R-:W2:Y:S02]  /*24d20*/  @!P0 SYNCS.PHASECHK.TRANS64 P0, [R8+URZ+0x288a0], R9 ;  /* 0x0288a009080085a7 */ /* 0x000ea4000800007f */
[----:B--2---:R-:W-:Y:S05]  /*24d30*/  @!P0 BRA `(.L_x_9644) ;  /* 0xfffffffc00f08947 */ /* 0x004fea000383ffff */
[----:B------:R-:W-:Y:S05]  /*24d40*/  BRA `(.L_x_9887) ;  /* 0xffffff7000ac7947 */ /* 0x000fea000383ffff */
.L_x_9650:
[----:B-1----:R1:W2:Y:S02]  /*24d50*/  SYNCS.PHASECHK.TRANS64.TRYWAIT P0, [R8+URZ+0x288c0], R9 ;  /* 0x0288c009080075a7 */ /* 0x0022a4000800017f */
[----:B--2---:R-:W-:Y:S05]  /*24d60*/  @!P0 NANOSLEEP.SYNCS 0x989680 ;  /* 0x009896800000895d */ /* 0x004fea0003900000 */
[----:B------:R-:W2:Y:S02]  /*24d70*/  @!P0 SYNCS.PHASECHK.TRANS64 P0, [R8+URZ+0x288c0], R9 ;  /* 0x0288c009080085a7 */ /* 0x000ea4000800007f */
[----:B--2---:R-:W-:Y:S05]  /*24d80*/  @!P0 BRA `(.L_x_9650) ;  /* 0xfffffffc00f08947 */ /* 0x004fea000383ffff */
[----:B------:R-:W-:Y:S05]  /*24d90*/  BRA `(.L_x_9888) ;  /* 0xffffff74006c7947 */ /* 0x000fea000383ffff */
.L_x_9658:
[----:B-1----:R1:W2:Y:S02]  /*24da0*/  SYNCS.PHASECHK.TRANS64.TRYWAIT P1, [R11+URZ+0x288a0], R10 ;  /* 0x0288a00a0b0075a7 */ /* 0x0022a4000802017f */
[----:B--2---:R-:W-:Y:S05]  /*24db0*/  @!P1 NANOSLEEP.SYNCS 0x989680 ;  /* 0x009896800000995d */ /* 0x004fea0003900000 */
[----:B------:R-:W2:Y:S02]  /*24dc0*/  @!P1 SYNCS.PHASECHK.TRANS64 P1, [R11+URZ+0x288a0], R10 ;  /* 0x0288a00a0b0095a7 */ /* 0x000ea4000802007f */
[----:B--2---:R-:W-:Y:S05]  /*24dd0*/  @!P1 BRA `(.L_x_9658) ;  /* 0xfffffffc00f09947 */ /* 0x004fea000383ffff */
[----:B------:R-:W-:Y:S05]  /*24de0*/  BRA `(.L_x_9889) ;  /* 0xffffff7800687947 */ /* 0x000fea000383ffff */
.L_x_9664:
[----:B0-----:R0:W2:Y:S02]  /*24df0*/  SYNCS.PHASECHK.TRANS64.TRYWAIT P1, [R11+URZ+0x288c0], R10 ;  /* 0x0288c00a0b0075a7 */ /* 0x0010a4000802017f */
[----:B--2---:R-:W-:Y:S05]  /*24e00*/  @!P1 NANOSLEEP.SYNCS 0x989680 ;  /* 0x009896800000995d */ /* 0x004fea0003900000 */
[----:B------:R-:W2:Y:S02]  /*24e10*/  @!P1 SYNCS.PHASECHK.TRANS64 P1, [R11+URZ+0x288c0], R10 ;  /* 0x0288c00a0b0095a7 */ /* 0x000ea4000802007f */
[----:B--2---:R-:W-:Y:S05]  /*24e20*/  @!P1 BRA `(.L_x_9664) ;  /* 0xfffffffc00f09947 */ /* 0x004fea000383ffff */
[----:B------:R-:W-:Y:S05]  /*24e30*/  BRA `(.L_x_9890) ;  /* 0xffffff7c00207947 */ /* 0x000fea000383ffff */
.L_x_9680:
        /* <DEDUP_REMOVED lines=11> */
.L_x_9892:
[----:B------:R-:W-:Y:S05]  /*24ef0*/  BSYNC B0 ;  /* 0x0000000000007941 */ /* 0x000fea0003800000 */
.L_x_9891:
[----:B------:R-:W-:Y:S05]  /*24f00*/  BRA `(.L_x_9893) ;  /* 0xffffff8800a07947 */ /* 0x000fea000383ffff */
.L_x_9683:
[----:B0-----:R0:W1:Y:S02]  /*24f10*/  SYNCS.PHASECHK.TRANS64.TRYWAIT P0, [R7+URZ+0x28840], R2 ;  /* 0x02884002070075a7 */ /* 0x001064000800017f */
[----:B-1----:R-:W-:Y:S05]  /*24f20*/  @!P0 NANOSLEEP.SYNCS 0x989680 ;  /* 0x009896800000895d */ /* 0x002fea0003900000 */
[----:B------:R-:W1:Y:S02]  /*24f30*/  @!P0 SYNCS.PHASECHK.TRANS64 P0, [R7+URZ+0x28840], R2 ;  /* 0x02884002070085a7 */ /* 0x000e64000800007f */
[----:B-1----:R-:W-:Y:S05]  /*24f40*/  @!P0 BRA `(.L_x_9683) ;  /* 0xfffffffc00f08947 */ /* 0x002fea000383ffff */
[----:B------:R-:W-:Y:S05]  /*24f50*/  BRA `(.L_x_9894) ;  /* 0xffffff8800f07947 */ /* 0x000fea000383ffff */
.L_x_9684:
        /* <DEDUP_REMOVED lines=8> */
.L_x_9896:
[----:B------:R-:W-:Y:S05]  /*24fe0*/  BSYNC B0 ;  /* 0x0000000000007941 */ /* 0x000fea0003800000 */
.L_x_9895:
        /* <DEDUP_REMOVED lines=9> */
.L_x_9897:
[----:B------:R-:W-:Y:S02]  /*25080*/  IMAD.MOV.U32 R13, RZ, RZ, R0 ;  /* 0x000000ffff0d7224 */ /* 0x000fe400078e0000 */
[----:B------:R-:W-:Y:S02]  /*25090*/  IMAD.MOV.U32 R12, RZ, RZ, 0x1 ;  /* 0x00000001ff0c7424 */ /* 0x000fe400078e00ff */
[----:B------:R-:W-:-:S07]  /*250a0*/  IMAD.MOV.U32 R3, RZ, RZ, R14 ;  /* 0x000000ffff037224 */ /* 0x000fce00078e000e */
[----:B------:R-:W-:Y:S05]  /*250b0*/  WARPSYNC.COLLECTIVE R15, `(.L_x_9898) ;  /* 0x000000000f087348 */ /* 0x000fea0003c00000 */
[----:B------:R0:W1:Y:S02]  /*250c0*/  SHFL.IDX P6, R14, R13, R12, R11 ;  /* 0x0000000c0d0e7389 */ /* 0x00006400000c000b */
[----:B01----:R-:W-:Y:S01]  /*250d0*/  ENDCOLLECTIVE ;  /* 0x000000000000791b */ /* 0x003fe20003800000 */
.L_x_9898:
        /* <DEDUP_REMOVED lines=16> */
.L_x_9899:
[----:B------:R-:W-:Y:S02]  /*251e0*/  @P0 IMAD R8, R5, 0x2, R22 ;  /* 0x0000000205080824 */ /* 0x000fe400078e0216 */
[----:B------:R-:W-:Y:S01]  /*251f0*/  IMAD.MOV.U32 R13, RZ, RZ, R0 ;  /* 0x000000ffff0d7224 */ /* 0x000fe200078e0000 */
[----:B------:R-:W-:Y:S01]  /*25200*/  MOV R12, 0x2 ;  /* 0x00000002000c7802 */ /* 0x000fe20000000f00 */
[----:B------:R-:W-:-:S07]  /*25210*/  IMAD.MOV.U32 R3, RZ, RZ, R14 ;  /* 0x000000ffff037224 */ /* 0x000fce00078e000e */
[----:B------:R-:W-:Y:S05]  /*25220*/  WARPSYNC.COLLECTIVE R15, `(.L_x_9900) ;  /* 0x000000000f087348 */ /* 0x000fea0003c00000 */
[----:B------:R0:W1:Y:S02]  /*25230*/  SHFL.IDX P6, R14, R13, R12, R11 ;  /* 0x0000000c0d0e7389 */ /* 0x00006400000c000b */
[----:B01----:R-:W-:Y:S01]  /*25240*/  ENDCOLLECTIVE ;  /* 0x000000000000791b */ /* 0x003fe20003800000 */
.L_x_9900:
        /* <DEDUP_REMOVED lines=16> */
.L_x_9901:
[----:B------:R-:W-:Y:S01]  /*25350*/  @P0 IMAD R8, R5, 0x2, R22 ;  /* 0x0000000205080824 */ /* 0x000fe200078e0216 */
[----:B------:R-:W-:Y:S01]  /*25360*/  MOV R13, R0 ;  /* 0x00000000000d7202 */ /* 0x000fe20000000f00 */
[----:B------:R-:W-:Y:S01]  /*25370*/  IMAD.MOV.U32 R12, RZ, RZ, 0x3 ;  /* 0x00000003ff0c7424 */ /* 0x000fe200078e00ff */
[----:B------:R-:W-:-:S07]  /*25380*/  MOV R3, R14 ;  /* 0x0000000e00037202 */ /* 0x000fce0000000f00 */
[----:B------:R-:W-:Y:S05]  /*25390*/  WARPSYNC.COLLECTIVE R15, `(.L_x_9902) ;  /* 0x000000000f087348 */ /* 0x000fea0003c00000 */
[----:B------:R0:W1:Y:S02]  /*253a0*/  SHFL.IDX P6, R14, R13, R12, R11 ;  /* 0x0000000c0d0e7389 */ /* 0x00006400000c000b */
[----:B01----:R-:W-:Y:S01]  /*253b0*/  ENDCOLLECTIVE ;  /* 0x000000000000791b */ /* 0x003fe20003800000 */
.L_x_9902:
        /* <DEDUP_REMOVED lines=16> */
.L_x_9903:
[----:B------:R-:W-:Y:S01]  /*254c0*/  @P0 LEA R8, R5, R22, 0x1 ;  /* 0x0000001605080211 */ /* 0x000fe200078e08ff */
[----:B------:R-:W-:Y:S02]  /*254d0*/  IMAD.MOV.U32 R13, RZ, RZ, R0 ;  /* 0x000000ffff0d7224 */ /* 0x000fe400078e0000 */
[----:B------:R-:W-:Y:S02]  /*254e0*/  IMAD.MOV.U32 R12, RZ, RZ, 0x4 ;  /* 0x00000004ff0c7424 */ /* 0x000fe400078e00ff */
[----:B------:R-:W-:-:S07]  /*254f0*/  IMAD.MOV.U32 R3, RZ, RZ, R14 ;  /* 0x000000ffff037224 */ /* 0x000fce00078e000e */
[----:B------:R-:W-:Y:S05]  /*25500*/  WARPSYNC.COLLECTIVE R15, `(.L_x_9904) ;  /* 0x000000000f087348 */ /* 0x000fea0003c00000 */
[----:B------:R0:W1:Y:S02]  /*25510*/  SHFL.IDX P6, R14, R13, R12, R11 ;  /* 0x0000000c0d0e7389 */ /* 0x00006400000c000b */
[----:B01----:R-:W-:Y:S01]  /*25520*/  ENDCOLLECTIVE ;  /* 0x000000000000791b */ /* 0x003fe20003800000 */
.L_x_9904:
        /* <DEDUP_REMOVED lines=16> */
.L_x_9905:
[----:B------:R-:W-:Y:S02]  /*25630*/  @P0 IMAD R8, R5, 0x2, R22 ;  /* 0x0000000205080824 */ /* 0x000fe400078e0216 */
[----:B------:R-:W-:Y:S01]  /*25640*/  IMAD.MOV.U32 R13, RZ, RZ, R0 ;  /* 0x000000ffff0d7224 */ /* 0x000fe200078e0000 */
[----:B------:R-:W-:Y:S01]  /*25650*/  MOV R12, 0x5 ;  /* 0x00000005000c7802 */ /* 0x000fe20000000f00 */
[----:B------:R-:W-:-:S07]  /*25660*/  IMAD.MOV.U32 R3, RZ, RZ, R14 ;  /* 0x000000ffff037224 */ /* 0x000fce00078e000e */
[----:B------:R-:W-:Y:S05]  /*25670*/  WARPSYNC.COLLECTIVE R15, `(.L_x_9906) ;  /* 0x000000000f087348 */ /* 0x000fea0003c00000 */
[----:B------:R0:W1:Y:S02]  /*25680*/  SHFL.IDX P6, R14, R13, R12, R11 ;  /* 0x0000000c0d0e7389 */ /* 0x00006400000c000b */
[----:B01----:R-:W-:Y:S01]  /*25690*/  ENDCOLLECTIVE ;  /* 0x000000000000791b */ /* 0x003fe20003800000 */
.L_x_9906:
        /* <DEDUP_REMOVED lines=16> */
.L_x_9907:
[----:B------:R-:W-:Y:S01]  /*257a0*/  @P0 IMAD R8, R5, 0x2, R22 ;  /* 0x0000000205080824 */ /* 0x000fe200078e0216 */
[----:B------:R-:W-:Y:S01]  /*257b0*/  MOV R13, R0 ;  /* 0x00000000000d7202 */ /* 0x000fe20000000f00 */
[----:B------:R-:W-:Y:S01]  /*257c0*/  IMAD.MOV.U32 R12, RZ, RZ, 0x6 ;  /* 0x00000006ff0c7424 */ /* 0x000fe200078e00ff */
[----:B------:R-:W-:-:S07]  /*257d0*/  MOV R3, R14 ;  /* 0x0000000e00037202 */ /* 0x000fce0000000f00 */
[----:B------:R-:W-:Y:S05]  /*257e0*/  WARPSYNC.COLLECTIVE R15, `(.L_x_9908) ;  /* 0x000000000f087348 */ /* 0x000fea0003c00000 */
[----:B------:R0:W1:Y:S02]  /*257f0*/  SHFL.IDX P6, R14, R13, R12, R11 ;  /* 0x0000000c0d0e7389 */ /* 0x00006400000c000b */
[----:B01----:R-:W-:Y:S01]  /*25800*/  ENDCOLLECTIVE ;  /* 0x000000000000791b */ /* 0x003fe20003800000 */
.L_x_9908:
        /* <DEDUP_REMOVED lines=16> */
.L_x_9909:
[----:B------:R-:W-:Y:S01]  /*25910*/  @P0 LEA R8, R5, R22, 0x1 ;  /* 0x0000001605080211 */ /* 0x000fe200078e08ff */
[----:B------:R-:W-:Y:S02]  /*25920*/  IMAD.MOV.U32 R13, RZ, RZ, R0 ;  /* 0x000000ffff0d7224 */ /* 0x000fe400078e0000 */
[----:B------:R-:W-:Y:S02]  /*25930*/  IMAD.MOV.U32 R12, RZ, RZ, 0x7 ;  /* 0x00000007ff0c7424 */ /* 0x000fe400078e00ff */
[----:B------:R-:W-:-:S07]  /*25940*/  IMAD.MOV.U32 R3, RZ, RZ, R14 ;  /* 0x000000ffff037224 */ /* 0x000fce00078e000e */
[----:B------:R-:W-:Y:S05]  /*25950*/  WARPSYNC.COLLECTIVE R15, `(.L_x_9910) ;  /* 0x000000000f087348 */ /* 0x000fea0003c00000 */
[----:B------:R0:W1:Y:S02]  /*25960*/  SHFL.IDX P6, R14, R13, R12, R11 ;  /* 0x0000000c0d0e7389 */ /* 0x00006400000c000b */
[----:B01----:R-:W-:Y:S01]  /*25970*/  ENDCOLLECTIVE ;  /* 0x000000000000791b */ /* 0x003fe20003800000 */
.L_x_9910:
        /* <DEDUP_REMOVED lines=10> */
.L_x_9911:
[----:B------:R-:W-:Y:S01]  /*25a20*/  @!PT LDS RZ, [RZ] ;  /* 0x00000000fffff984 */ /* 0x000fe20000000800 */
[----:B------:R-:W-:Y:S01]  /*25a30*/  @!PT LDS RZ, [RZ] ;  /* 0x00000000fffff984 */ /* 0x000fe20000000800 */
[----:B------:R-:W-:Y:S01]  /*25a40*/  @!PT LDS RZ, [RZ] ;  /* 0x00000000fffff984 */ /* 0x000fe20000000800 */
[----:B------:R-:W-:Y:S04]  /*25a50*/  @P0 LDGSTS.E.BYPASS.LTC128B.128 [R8+0x1b400], desc[UR42][R2.64], !P3 ;  /* 0x1b40000002080fae */ /* 0x000fe8000d901d6a */
[----:B------:R0:W-:Y:S02]  /*25a60*/  @P0 LDGSTS.E.BYPASS.LTC128B.128 [R8+0x1f400], desc[UR42][R2.64+0x80], !P2 ;  /* 0x1f40008002080fae */ /* 0x0001e4000d101d6a */
[----:B0-----:R-:W-:Y:S01]  /*25a70*/  IMAD.MOV.U32 R2, RZ, RZ, R14 ;  /* 0x000000ffff027224 */ /* 0x001fe200078e000e */
[----:B------:R-:W-:Y:S06]  /*25a80*/  BRA `(.L_x_9912) ;  /* 0xffffff8400cc7947 */ /* 0x000fec000383ffff */
.L_x_9689:
[----:B------:R-:W-:Y:S01]  /*25a90*/  MOV R13, R4 ;  /* 0x00000004000d7202 */ /* 0x000fe20000000f00 */
[----:B------:R-:W-:Y:S01]  /*25aa0*/  IMAD.MOV.U32 R12, RZ, RZ, RZ ;  /* 0x000000ffff0c7224 */ /* 0x000fe200078e00ff */
[----:B------:R-:W-:Y:S01]  /*25ab0*/  MOV R15, 0xffffffff ;  /* 0xffffffff000f7802 */ /* 0x000fe20000000f00 */
[----:B------:R-:W-:Y:S01]  /*25ac0*/  IMAD.MOV.U32 R11, RZ, RZ, 0x181f ;  /* 0x0000181fff0b7424 */ /* 0x000fe200078e00ff */
[----:B------:R-:W-:Y:S01]  /*25ad0*/  LEA R17, R17, R9, 0x7 ;  /* 0x0000000911117211 */ /* 0x000fe200078e38ff */
[----:B-----5:R-:W-:-:S07]  /*25ae0*/  IMAD R5, R10, R6, RZ ;  /* 0x000000060a057224 */ /* 0x020fce00078e02ff */
[----:B------:R-:W-:Y:S05]  /*25af0*/  WARPSYNC.COLLECTIVE R15, `(.L_x_9913) ;  /* 0x000000000f087348 */ /* 0x000fea0003c00000 */
[----:B------:R0:W1:Y:S02]  /*25b00*/  SHFL.IDX P6, R14, R13, R12, R11 ;  /* 0x0000000c0d0e7389 */ /* 0x00006400000c000b */
[----:B01----:R-:W-:Y:S01]  /*25b10*/  ENDCOLLECTIVE ;  /* 0x000000000000791b */ /* 0x003fe20003800000 */
.L_x_9913:
[C---:B------:R-:W-:Y:S02]  /*25b20*/  IADD3 R6, R17.reuse, 0x10, RZ ;  /* 0x0000001011067810 */ /* 0x040fe40007ffe0ff */
[----:B------:R-:W-:Y:S01]  /*25b30*/  ISETP.GE.AND P3, PT, R17, R5, PT ;  /* 0x000000051100720c */ /* 0x000fe20003f66270 */
[----:B------:R-:W-:Y:S02]  /*25b40*/  IMAD.MOV.U32 R13, RZ, RZ, R0 ;  /* 0x000000ffff0d7224 */ /* 0x000fe400078e0000 */
[----:B------:R-:W-:-:S10]  /*25b50*/  IMAD.MOV.U32 R2, RZ, RZ, R14 ;  /* 0x000000ffff027224 */ /* 0x000fd400078e000e */
[----:B------:R-:W-:Y:S05]  /*25b60*/  WARPSYNC.COLLECTIVE R15, `(.L_x_9914) ;  /* 0x000000000f087348 */ /* 0x000fea0003c00000 */
[----:B------:R0:W1:Y:S02]  /*25b70*/  SHFL.IDX P6, R14, R13, R12, R11 ;  /* 0x0000000c0d0e7389 */ /* 0x00006400000c000b */
[----:B01----:R-:W-:Y:S01]  /*25b80*/  ENDCOLLECTIVE ;  /* 0x000000000000791b */ /* 0x003fe20003800000 */
.L_x_9914:
        /* <DEDUP_REMOVED lines=8> */
.L_x_9915:
        /* <DEDUP_REMOVED lines=12> */
.L_x_9916:
        /* <DEDUP_REMOVED lines=8> */
.L_x_9917:
        /* <DEDUP_REMOVED lines=13> */
.L_x_9918:
        /* <DEDUP_REMOVED lines=8> */
.L_x_9919:
[----:B------:R-:W-:-:S05]  /*25ea0*/  @!P3 MOV R3, R7 ;  /* 0x000000070003b202 */ /* 0x000fca0000000f00 */
[----:B------:R-:W-:Y:S01]  /*25eb0*/  @!PT LDS RZ, [RZ] ;  /* 0x00000000fffff984 */ /* 0x000fe20000000800 */
[----:B------:R-:W-:Y:S01]  /*25ec0*/  @!PT LDS RZ, [RZ] ;  /* 0x00000000fffff984 */ /* 0x000fe20000000800 */
[----:B------:R-:W-:Y:S01]  /*25ed0*/  @!PT LDS RZ, [RZ] ;  /* 0x00000000fffff984 */ /* 0x000fe20000000800 */
[----:B------:R-:W-:Y:S04]  /*25ee0*/  @!P3 LDGSTS.E.BYPASS.LTC128B.128 [R8+0x11400], desc[UR42][R2.64], !P0 ;  /* 0x114000000208bfae */ /* 0x000fe8000c101d6a */
[----:B------:R0:W-:Y:S01]  /*25ef0*/  @!P3 LDGSTS.E.BYPASS.LTC128B.128 [R8+0x15400], desc[UR42][R2.64+0x80], !P1 ;  /* 0x154000800208bfae */ /* 0x0001e2000c901d6a */
[----:B------:R-:W-:Y:S02]  /*25f00*/  ISETP.GE.AND P3, PT, R6, R5, PT ;  /* 0x000000050600720c */ /* 0x000fe40003f66270 */
[----:B------:R-:W-:Y:S01]  /*25f10*/  IADD3 R6, R17, 0x40, RZ ;  /* 0x0000004011067810 */ /* 0x000fe20007ffe0ff */
[----:B------:R-:W-:Y:S02]  /*25f20*/  IMAD.MOV.U32 R13, RZ, RZ, R0 ;  /* 0x000000ffff0d7224 */ /* 0x000fe400078e0000 */
[----:B0-----:R-:W-:-:S08]  /*25f30*/  IMAD.MOV.U32 R2, RZ, RZ, R14 ;  /* 0x000000ffff027224 */ /* 0x001fd000078e000e */
[----:B------:R-:W-:Y:S05]  /*25f40*/  WARPSYNC.COLLECTIVE R15, `(.L_x_9920) ;  /* 0x000000000f087348 */ /* 0x000fea0003c00000 */
[----:B------:R0:W1:Y:S02]  /*25f50*/  SHFL.IDX P6, R14, R13, R12, R11 ;  /* 0x0000000c0d0e7389 */ /* 0x00006400000c000b */
[----:B01----:R-:W-:Y:S01]  /*25f60*/  ENDCOLLECTIVE ;  /* 0x000000000000791b */ /* 0x003fe20003800000 */
.L_x_9920:
        /* <DEDUP_REMOVED lines=8> */
.L_x_9921:
        /* <DEDUP_REMOVED lines=13> */
.L_x_9922:
        /* <DEDUP_REMOVED lines=8> */
.L_x_9923:
        /* <DEDUP_REMOVED lines=13> */
.L_x_9924:
        /* <DEDUP_REMOVED lines=8> */
.L_x_9925:
[----:B------:R-:W-:-:S05]  /*26290*/  @!P3 MOV R3, R7 ;  /* 0x000000070003b202 */ /* 0x000fca0000000f00 */
        /* <DEDUP_REMOVED lines=11> */
.L_x_9926:
        /* <DEDUP_REMOVED lines=8> */
.L_x_9927:
        /* <DEDUP_REMOVED lines=11> */
.L_x_9928:
[----:B------:R-:W-:Y:S05]  /*26480*/  BRA `(.L_x_9929) ;  /* 0xffffff88003c7947 */ /* 0x000fea000383ffff */
.L_x_9694:
[----:B0-----:R0:W1:Y:S02]  /*26490*/  SYNCS.PHASECHK.TRANS64.TRYWAIT P0, [R22+URZ+0x28820], R3 ;  /* 0x02882003160075a7 */ /* 0x001064000800017f */
[----:B-1----:R-:W-:Y:S05]  /*264a0*/  @!P0 NANOSLEEP.SYNCS 0x989680 ;  /* 0x009896800000895d */ /* 0x002fea0003900000 */
[----:B------:R-:W1:Y:S02]  /*264b0*/  @!P0 SYNCS.PHASECHK.TRANS64 P0, [R22+URZ+0x28820], R3 ;  /* 0x02882003160085a7 */ /* 0x000e64000800007f */
[----:B-1----:R-:W-:Y:S05]  /*264c0*/  @!P0 BRA `(.L_x_9694) ;  /* 0xfffffffc00f08947 */ /* 0x002fea000383ffff */
[----:B------:R-:W-:Y:S05]  /*264d0*/  BRA `(.L_x_9930) ;  /* 0xffffff8800b47947 */ /* 0x000fea000383ffff */
.L_x_9699:
[----:B0-----:R0:W1:Y:S02]  /*264e0*/  SYNCS.PHASECHK.TRANS64.TRYWAIT P0, [R6+URZ+0x28840], R3 ;  /* 0x02884003060075a7 */ /* 0x001064000800017f */
[----:B-1----:R-:W-:Y:S05]  /*264f0*/  @!P0 NANOSLEEP.SYNCS 0x989680 ;  /* 0x009896800000895d */ /* 0x002fea0003900000 */
[----:B------:R-:W1:Y:S02]  /*26500*/  @!P0 SYNCS.PHASECHK.TRANS64 P0, [R6+URZ+0x28840], R3 ;  /* 0x02884003060085a7 */ /* 0x000e64000800007f */
[----:B-1----:R-:W-:Y:S05]  /*26510*/  @!P0 BRA `(.L_x_9699) ;  /* 0xfffffffc00f08947 */ /* 0x002fea000383ffff */
[----:B------:R-:W-:Y:S05]  /*26520*/  BRA `(.L_x_9931) ;  /* 0xffffff8c007c7947 */ /* 0x000fea000383ffff */
.L_x_9700:
        /* <DEDUP_REMOVED lines=8> */
.L_x_9933:
[----:B------:R-:W-:Y:S05]  /*265b0*/  BSYNC B1 ;  /* 0x0000000000017941 */ /* 0x000fea0003800000 */
.L_x_9932:
        /* <DEDUP_REMOVED lines=9> */
.L_x_9934:
[----:B------:R-:W-:Y:S02]  /*26650*/  IMAD R8, R8, 0x2, R22 ;  /* 0x0000000208087824 */ /* 0x000fe400078e0216 */
[----:B------:R-:W-:Y:S01]  /*26660*/  IMAD.MOV.U32 R13, RZ, RZ, R9 ;  /* 0x000000ffff0d7224 */ /* 0x000fe200078e0009 */
[----:B------:R-:W-:Y:S01]  /*26670*/  MOV R12, 0x1 ;  /* 0x00000001000c7802 */ /* 0x000fe20000000f00 */
[----:B------:R-:W-:-:S07]  /*26680*/  IMAD.MOV.U32 R2, RZ, RZ, R14 ;  /* 0x000000ffff027224 */ /* 0x000fce00078e000e */
[----:B------:R-:W-:Y:S05]  /*26690*/  WARPSYNC.COLLECTIVE R15, `(.L_x_9935) ;  /* 0x000000000f087348 */ /* 0x000fea0003c00000 */
[----:B------:R0:W1:Y:S02]  /*266a0*/  SHFL.IDX P6, R14, R13, R12, R11 ;  /* 0x0000000c0d0e7389 */ /* 0x00006400000c000b */
[----:B01----:R-:W-:Y:S01]  /*266b0*/  ENDCOLLECTIVE ;  /* 0x000000000000791b */ /* 0x003fe20003800000 */
.L_x_9935:
        /* <DEDUP_REMOVED lines=12> */
.L_x_9936:
[----:B------:R-:W-:Y:S01]  /*26780*/  IMAD.MOV.U32 R13, RZ, RZ, R9 ;  /* 0x000000ffff0d7224 */ /* 0x000fe200078e0009 */
[----:B------:R-:W-:Y:S02]  /*26790*/  MOV R12, 0x2 ;  /* 0x00000002000c7802 */ /* 0x000fe40000000f00 */
[----:B------:R-:W-:-:S07]  /*267a0*/  MOV R2, R14 ;  /* 0x0000000e00027202 */ /* 0x000fce0000000f00 */
[----:B------:R-:W-:Y:S05]  /*267b0*/  WARPSYNC.COLLECTIVE R15, `(.L_x_9937) ;  /* 0x000000000f087348 */ /* 0x000fea0003c00000 */
[----:B------:R0:W1:Y:S02]  /*267c0*/  SHFL.IDX P6, R14, R13, R12, R11 ;  /* 0x0000000c0d0e7389 */ /* 0x00006400000c000b */
[----:B01----:R-:W-:Y:S01]  /*267d0*/  ENDCOLLECTIVE ;  /* 0x000000000000791b */ /* 0x003fe20003800000 */
.L_x_9937:
        /* <DEDUP_REMOVED lines=12> */
.L_x_9938:
[----:B------:R-:W-:Y:S01]  /*268a0*/  IMAD.MOV.U32 R13, RZ, RZ, R9 ;  /* 0x000000ffff0d7224 */ /* 0x000fe200078e0009 */
[----:B------:R-:W-:Y:S02]  /*268b0*/  MOV R12, 0x3 ;  /* 0x00000003000c7802 */ /* 0x000fe40000000f00 */
[----:B------:R-:W-:-:S07]  /*268c0*/  MOV R2, R14 ;  /* 0x0000000e00027202 */ /* 0x000fce0000000f00 */
[----:B------:R-:W-:Y:S05]  /*268d0*/  WARPSYNC.COLLECTIVE R15, `(.L_x_9939) ;  /* 0x000000000f087348 */ /* 0x000fea0003c00000 */
[----:B------:R0:W1:Y:S02]  /*268e0*/  SHFL.IDX P6, R14, R13, R12, R11 ;  /* 0x0000000c0d0e7389 */ /* 0x00006400000c000b */
[----:B01----:R-:W-:Y:S01]  /*268f0*/  ENDCOLLECTIVE ;  /* 0x000000000000791b */ /* 0x003fe20003800000 */
.L_x_9939:
        /* <DEDUP_REMOVED lines=12> */
.L_x_9940:
[----:B------:R-:W-:Y:S01]  /*269c0*/  IMAD.MOV.U32 R13, RZ, RZ, R9 ;  /* 0x000000ffff0d7224 */ /* 0x000fe200078e0009 */
[----:B------:R-:W-:Y:S02]  /*269d0*/  MOV R12, 0x4 ;  /* 0x00000004000c7802 */ /* 0x000fe40000000f00 */
[----:B------:R-:W-:-:S07]  /*269e0*/  MOV R2, R14 ;  /* 0x0000000e00027202 */ /* 0x000fce0000000f00 */
[----:B------:R-:W-:Y:S05]  /*269f0*/  WARPSYNC.COLLECTIVE R15, `(.L_x_9941) ;  /* 0x000000000f087348 */ /* 0x000fea0003c00000 */
[----:B------:R0:W1:Y:S02]  /*26a00*/  SHFL.IDX P6, R14, R13, R12, R11 ;  /* 0x0000000c0d0e7389 */ /* 0x00006400000c000b */
[----:B01----:R-:W-:Y:S01]  /*26a10*/  ENDCOLLECTIVE ;  /* 0x000000000000791b */ /* 0x003fe20003800000 */
.L_x_9941:
        /* <DEDUP_REMOVED lines=12> */
.L_x_9942:
[----:B------:R-:W-:Y:S01]  /*26ae0*/  IMAD.MOV.U32 R13, RZ, RZ, R9 ;  /* 0x000000ffff0d7224 */ /* 0x000fe200078e0009 */
[----:B------:R-:W-:Y:S02]  /*26af0*/  MOV R12, 0x5 ;  /* 0x00000005000c7802 */ /* 0x000fe40000000f00 */
[----:B------:R-:W-:-:S07]  /*26b00*/  MOV R2, R14 ;  /* 0x0000000e00027202 */ /* 0x000fce0000000f00 */
[----:B------:R-:W-:Y:S05]  /*26b10*/  WARPSYNC.COLLECTIVE R15, `(.L_x_9943) ;  /* 0x000000000f087348 */ /* 0x000fea0003c00000 */
[----:B------:R0:W1:Y:S02]  /*26b20*/  SHFL.IDX P6, R14, R13, R12, R11 ;  /* 0x0000000c0d0e7389 */ /* 0x00006400000c000b */
[----:B01----:R-:W-:Y:S01]  /*26b30*/  ENDCOLLECTIVE ;  /* 0x000000000000791b */ /* 0x003fe20003800000 */
.L_x_9943:
        /* <DEDUP_REMOVED lines=12> */
.L_x_9944:
[----:B------:R-:W-:Y:S01]  /*26c00*/  IMAD.MOV.U32 R13, RZ, RZ, R9 ;  /* 0x000000ffff0d7224 */ /* 0x000fe200078e0009 */
[----:B------:R-:W-:Y:S02]  /*26c10*/  MOV R12, 0x6 ;  /* 0x00000006000c7802 */ /* 0x000fe40000000f00 */
[----:B------:R-:W-:-:S07]  /*26c20*/  MOV R2, R14 ;  /* 0x0000000e00027202 */ /* 0x000fce0000000f00 */
[----:B------:R-:W-:Y:S05]  /*26c30*/  WARPSYNC.COLLECTIVE R15, `(.L_x_9945) ;  /* 0x000000000f087348 */ /* 0x000fea0003c00000 */
[----:B------:R0:W1:Y:S02]  /*26c40*/  SHFL.IDX P6, R14, R13, R12, R11 ;  /* 0x0000000c0d0e7389 */ /* 0x00006400000c000b */
[----:B01----:R-:W-:Y:S01]  /*26c50*/  ENDCOLLECTIVE ;  /* 0x000000000000791b */ /* 0x003fe20003800000 */
.L_x_9945:
        /* <DEDUP_REMOVED lines=12> */
.L_x_9946:
[----:B------:R-:W-:Y:S01]  /*26d20*/  IMAD.MOV.U32 R13, RZ, RZ, R9 ;  /* 0x000000ffff0d7224 */ /* 0x000fe200078e0009 */
[----:B------:R-:W-:Y:S02]  /*26d30*/  MOV R12, 0x7 ;  /* 0x00000007000c7802 */ /* 0x000fe40000000f00 */
[----:B------:R-:W-:-:S07]  /*26d40*/  MOV R2, R14 ;  /* 0x0000000e00027202 */ /* 0x000fce0000000f00 */
[----:B------:R-:W-:Y:S05]  /*26d50*/  WARPSYNC.COLLECTIVE R15, `(.L_x_9947) ;  /* 0x000000000f087348 */ /* 0x000fea0003c00000 */
[----:B------:R0:W1:Y:S02]  /*26d60*/  SHFL.IDX P6, R14, R13, R12, R11 ;  /* 0x0000000c0d0e7389 */ /* 0x00006400000c000b */
[----:B01----:R-:W-:Y:S01]  /*26d70*/  ENDCOLLECTIVE ;  /* 0x000000000000791b */ /* 0x003fe20003800000 */
.L_x_9947:
        /* <DEDUP_REMOVED lines=12> */
.L_x_9948:
[----:B------:R-:W-:Y:S01]  /*26e40*/  MOV R2, R14 ;  /* 0x0000000e00027202 */ /* 0x000fe20000000f00 */
[----:B------:R-:W-:Y:S06]  /*26e50*/  BRA `(.L_x_9949) ;  /* 0xffffff8800487947 */ /* 0x000fec000383ffff */
.L_x_9705:
[----:B-1----:R1:W2:Y:S02]  /*26e60*/  SYNCS.PHASECHK.TRANS64.TRYWAIT P0, [R6+URZ+0x28860], R2 ;  /* 0x02886002060075a7 */ /* 0x0022a4000800017f */
[----:B--2---:R-:W-:Y:S05]  /*26e70*/  @!P0 NANOSLEEP.SYNCS 0x989680 ;  /* 0x009896800000895d */ /* 0x004fea0003900000 */
[----:B------:R-:W2:Y:S02]  /*26e80*/  @!P0 SYNCS.PHASECHK.TRANS64 P0, [R6+URZ+0x28860], R2 ;  /* 0x02886002060085a7 */ /* 0x000ea4000800007f */
[----:B--2---:R-:W-:Y:S05]  /*26e90*/  @!P0 BRA `(.L_x_9705) ;  /* 0xfffffffc00f08947 */ /* 0x004fea000383ffff */
[----:B------:R-:W-:Y:S05]  /*26ea0*/  BRA `(.L_x_9950) ;  /* 0xffffff8800a47947 */ /* 0x000fea000383ffff */
.L_x_9706:
        /* <DEDUP_REMOVED lines=8> */
.L_x_9952:
[----:B------:R-:W-:Y:S05]  /*26f30*/  BSYNC B1 ;  /* 0x0000000000017941 */ /* 0x000fea0003800000 */
.L_x_9951:
        /* <DEDUP_REMOVED lines=9> */
.L_x_9953:
[----:B------:R-:W-:Y:S02]  /*26fd0*/  IMAD.MOV.U32 R13, RZ, RZ, R24 ;  /* 0x000000ffff0d7224 */ /* 0x000fe400078e0018 */
[----:B------:R-:W-:Y:S02]  /*26fe0*/  IMAD.MOV.U32 R12, RZ, RZ, 0x1 ;  /* 0x00000001ff0c7424 */ /* 0x000fe400078e00ff */
[----:B------:R-:W-:-:S07]  /*26ff0*/  IMAD.MOV.U32 R2, RZ, RZ, R14 ;  /* 0x000000ffff027224 */ /* 0x000fce00078e000e */
[----:B------:R-:W-:Y:S05]  /*27000*/  WARPSYNC.COLLECTIVE R15, `(.L_x_9954) ;  /* 0x000000000f087348 */ /* 0x000fea0003c00000 */
[----:B------:R0:W1:Y:S02]  /*27010*/  SHFL.IDX P6, R14, R13, R12, R11 ;  /* 0x0000000c0d0e7389 */ /* 0x00006400000c000b */
[----:B01----:R-:W-:Y:S01]  /*27020*/  ENDCOLLECTIVE ;  /* 0x000000000000791b */ /* 0x003fe20003800000 */
.L_x_9954:
        /* <DEDUP_REMOVED lines=14> */
.L_x_9955:
[----:B------:R-:W-:Y:S02]  /*27110*/  IMAD.MOV.U32 R13, RZ, RZ, R24 ;  /* 0x000000ffff0d7224 */ /* 0x000fe400078e0018 */
[----:B------:R-:W-:Y:S02]  /*27120*/  IMAD.MOV.U32 R12, RZ, RZ, 0x2 ;  /* 0x00000002ff0c7424 */ /* 0x000fe400078e00ff */
[----:B------:R-:W-:-:S07]  /*27130*/  IMAD.MOV.U32 R2, RZ, RZ, R14 ;  /* 0x000000ffff027224 */ /* 0x000fce00078e000e */
[----:B------:R-:W-:Y:S05]  /*27140*/  WARPSYNC.COLLECTIVE R15, `(.L_x_9956) ;  /* 0x000000000f087348 */ /* 0x000fea0003c00000 */
[----:B------:R0:W1:Y:S02]  /*27150*/  SHFL.IDX P6, R14, R13, R12, R11 ;  /* 0x0000000c0d0e7389 */ /* 0x00006400000c000b */
[----:B01----:R-:W-:Y:S01]  /*27160*/  ENDCOLLECTIVE ;  /* 0x000000000000791b */ /* 0x003fe20003800000 */
.L_x_9956:
        /* <DEDUP_REMOVED lines=14> */
.L_x_9957:
[----:B------:R-:W-:Y:S02]  /*27250*/  IMAD.MOV.U32 R13, RZ, RZ, R24 ;  /* 0x000000ffff0d7224 */ /* 0x000fe400078e0018 */
[----:B------:R-:W-:Y:S02]  /*27260*/  IMAD.MOV.U32 R12, RZ, RZ, 0x3 ;  /* 0x00000003ff0c7424 */ /* 0x000fe400078e00ff */
[----:B------:R-:W-:-:S07]  /*27270*/  IMAD.MOV.U32 R2, RZ, RZ, R14 ;  /* 0x000000ffff027224 */ /* 0x000fce00078e000e */
[----:B------:R-:W-:Y:S05]  /*27280*/  WARPSYNC.COLLECTIVE R15, `(.L_x_9958) ;  /* 0x000000000f087348 */ /* 0x000fea0003c00000 */
[----:B------:R0:W1:Y:S02]  /*27290*/  SHFL.IDX P6, R14, R13, R12, R11 ;  /* 0x0000000c0d0e7389 */ /* 0x00006400000c000b */
[----:B01----:R-:W-:Y:S01]  /*272a0*/  ENDCOLLECTIVE ;  /* 0x000000000000791b */ /* 0x003fe20003800000 */
.L_x_9958:
        /* <DEDUP_REMOVED lines=14> */
.L_x_9959:
[----:B------:R-:W-:Y:S02]  /*27390*/  IMAD.MOV.U32 R13, RZ, RZ, R24 ;  /* 0x000000ffff0d7224 */ /* 0x000fe400078e0018 */
[----:B------:R-:W-:Y:S02]  /*273a0*/  IMAD.MOV.U32 R12, RZ, RZ, 0x4 ;  /* 0x00000004ff0c7424 */ /* 0x000fe400078e00ff */
[----:B------:R-:W-:-:S07]  /*273b0*/  IMAD.MOV.U32 R2, RZ, RZ, R14 ;  /* 0x000000ffff027224 */ /* 0x000fce00078e000e */
[----:B------:R-:W-:Y:S05]  /*273c0*/  WARPSYNC.COLLECTIVE R15, `(.L_x_9960) ;  /* 0x000000000f087348 */ /* 0x000fea0003c00000 */
[----:B------:R0:W1:Y:S02]  /*273d0*/  SHFL.IDX P6, R14, R13, R12, R11 ;  /* 0x0000000c0d0e7389 */ /* 0x00006400000c000b */
[----:B01----:R-:W-:Y:S01]  /*273e0*/  ENDCOLLECTIVE ;  /* 0x000000000000791b */ /* 0x003fe20003800000 */
.L_x_9960:
        /* <DEDUP_REMOVED lines=14> */
.L_x_9961:
[----:B------:R-:W-:Y:S02]  /*274d0*/  IMAD.MOV.U32 R13, RZ, RZ, R24 ;  /* 0x000000ffff0d7224 */ /* 0x000fe400078e0018 */
[----:B------:R-:W-:Y:S02]  /*274e0*/  IMAD.MOV.U32 R12, RZ, RZ, 0x5 ;  /* 0x00000005ff0c7424 */ /* 0x000fe400078e00ff */
[----:B------:R-:W-:-:S07]  /*274f0*/  IMAD.MOV.U32 R2, RZ, RZ, R14 ;  /* 0x000000ffff027224 */ /* 0x000fce00078e000e */
[----:B------:R-:W-:Y:S05]  /*27500*/  WARPSYNC.COLLECTIVE R15, `(.L_x_9962) ;  /* 0x000000000f087348 */ /* 0x000fea0003c00000 */
[----:B------:R0:W1:Y:S02]  /*27510*/  SHFL.IDX P6, R14, R13, R12, R11 ;  /* 0x0000000c0d0e7389 */ /* 0x00006400000c000b */
[----:B01----:R-:W-:Y:S01]  /*27520*/  ENDCOLLECTIVE ;  /* 0x000000000000791b */ /* 0x003fe20003800000 */
.L_x_9962:
        /* <DEDUP_REMOVED lines=14> */
.L_x_9963:
[----:B------:R-:W-:Y:S02]  /*27610*/  IMAD.MOV.U32 R13, RZ, RZ, R24 ;  /* 0x000000ffff0d7224 */ /* 0x000fe400078e0018 */
[----:B------:R-:W-:Y:S02]  /*27620*/  IMAD.MOV.U32 R12, RZ, RZ, 0x6 ;  /* 0x00000006ff0c7424 */ /* 0x000fe400078e00ff */
[----:B------:R-:W-:-:S07]  /*27630*/  IMAD.MOV.U32 R2, RZ, RZ, R14 ;  /* 0x000000ffff027224 */ /* 0x000fce00078e000e */
[----:B------:R-:W-:Y:S05]  /*27640*/  WARPSYNC.COLLECTIVE R15, `(.L_x_9964) ;  /* 0x000000000f087348 */ /* 0x000fea0003c00000 */
[----:B------:R0:W1:Y:S02]  /*27650*/  SHFL.IDX P6, R14, R13, R12, R11 ;  /* 0x0000000c0d0e7389 */ /* 0x00006400000c000b */
[----:B01----:R-:W-:Y:S01]  /*27660*/  ENDCOLLECTIVE ;  /* 0x000000000000791b */ /* 0x003fe20003800000 */
.L_x_9964:
        /* <DEDUP_REMOVED lines=14> */
.L_x_9965:
[----:B------:R-:W-:Y:S02]  /*27750*/  IMAD.MOV.U32 R13, RZ, RZ, R24 ;  /* 0x000000ffff0d7224 */ /* 0x000fe400078e0018 */
[----:B------:R-:W-:Y:S02]  /*27760*/  IMAD.MOV.U32 R12, RZ, RZ, 0x7 ;  /* 0x00000007ff0c7424 */ /* 0x000fe400078e00ff */
[----:B------:R-:W-:-:S07]  /*27770*/  IMAD.MOV.U32 R2, RZ, RZ, R14 ;  /* 0x000000ffff027224 */ /* 0x000fce00078e000e */
[----:B------:R-:W-:Y:S05]  /*27780*/  WARPSYNC.COLLECTIVE R15, `(.L_x_9966) ;  /* 0x000000000f087348 */ /* 0x000fea0003c00000 */
[----:B------:R0:W1:Y:S02]  /*27790*/  SHFL.IDX P6, R14, R13, R12, R11 ;  /* 0x0000000c0d0e7389 */ /* 0x00006400000c000b */
[----:B01----:R-:W-:Y:S01]  /*277a0*/  ENDCOLLECTIVE ;  /* 0x000000000000791b */ /* 0x003fe20003800000 */
.L_x_9966:
        /* <DEDUP_REMOVED lines=13> */
.L_x_9967:
[----:B------:R-:W-:Y:S01]  /*27880*/  @!PT LDS RZ, [RZ] ;  /* 0x00000000fffff984 */ /* 0x000fe20000000800 */
[----:B------:R-:W-:Y:S01]  /*27890*/  @!PT LDS RZ, [RZ] ;  /* 0x00000000fffff984 */ /* 0x000fe20000000800 */
[----:B------:R-:W-:Y:S01]  /*278a0*/  @!PT LDS RZ, [RZ] ;  /* 0x00000000fffff984 */ /* 0x000fe20000000800 */
[----:B------:R1:W-:Y:S01]  /*278b0*/  LDGSTS.E.BYPASS.LTC128B.128 [R7+0x7400], desc[UR42][R2.64+0x80], !P0 ;  /* 0x0740008002077fae */ /* 0x0003e2000c101d6a */
[----:B------:R-:W-:Y:S05]  /*278c0*/  BRA `(.L_x_9968) ;  /* 0xffffff84002c7947 */ /* 0x000fea000383ffff */
.L_x_9714:
[----:B0-----:R0:W1:Y:S02]  /*278d0*/  SYNCS.PHASECHK.TRANS64.TRYWAIT P0, [R0+URZ+0x28860], R3 ;  /* 0x02886003000075a7 */ /* 0x001064000800017f */
[----:B-1----:R-:W-:Y:S05]  /*278e0*/  @!P0 NANOSLEEP.SYNCS 0x989680 ;  /* 0x009896800000895d */ /* 0x002fea0003900000 */
[----:B------:R-:W1:Y:S02]  /*278f0*/  @!P0 SYNCS.PHASECHK.TRANS64 P0, [R0+URZ+0x28860], R3 ;  /* 0x02886003000085a7 */ /* 0x000e64000800007f */
[----:B-1----:R-:W-:Y:S05]  /*27900*/  @!P0 BRA `(.L_x_9714) ;  /* 0xfffffffc00f08947 */ /* 0x002fea000383ffff */
[----:B------:R-:W-:Y:S05]  /*27910*/  BRA `(.L_x_9969) ;  /* 0xffffff8800407947 */ /* 0x000fea000383ffff */
.L_x_9715:
        /* <DEDUP_REMOVED lines=8> */
.L_x_9971:
[----:B------:R-:W-:Y:S05]  /*279a0*/  BSYNC B0 ;  /* 0x0000000000007941 */ /* 0x000fea0003800000 */
.L_x_9970:
        /* <DEDUP_REMOVED lines=10> */
.L_x_9972:
        /* <DEDUP_REMOVED lines=11> */
.L_x_9973:
        /* <DEDUP_REMOVED lines=13> */
.L_x_9974:
[----:B------:R-:W-:Y:S01]  /*27bd0*/  IMAD.MOV.U32 R13, RZ, RZ, R24 ;  /* 0x000000ffff0d7224 */ /* 0x000fe200078e0018 */
[----:B------:R-:W-:Y:S02]  /*27be0*/  MOV R12, 0x2 ;  /* 0x00000002000c7802 */ /* 0x000fe40000000f00 */
[----:B------:R-:W-:-:S07]  /*27bf0*/  MOV R10, R14 ;  /* 0x0000000e000a7202 */ /* 0x000fce0000000f00 */
[----:B------:R-:W-:Y:S05]  /*27c00*/  WARPSYNC.COLLECTIVE R15, `(.L_x_9975) ;  /* 0x000000000f087348 */ /* 0x000fea0003c00000 */
[----:B------:R0:W1:Y:S02]  /*27c10*/  SHFL.IDX P6, R14, R13, R12, R11 ;  /* 0x0000000c0d0e7389 */ /* 0x00006400000c000b */
[----:B01----:R-:W-:Y:S01]  /*27c20*/  ENDCOLLECTIVE ;  /* 0x000000000000791b */ /* 0x003fe20003800000 */
.L_x_9975:
        /* <DEDUP_REMOVED lines=14> */
.L_x_9976:
[----:B------:R-:W-:Y:S02]  /*27d10*/  IMAD.MOV.U32 R13, RZ, RZ, R24 ;  /* 0x000000ffff0d7224 */ /* 0x000fe400078e0018 */
[----:B------:R-:W-:Y:S01]  /*27d20*/  IMAD.MOV.U32 R12, RZ, RZ, 0x3 ;  /* 0x00000003ff0c7424 */ /* 0x000fe200078e00ff */
[----:B------:R-:W-:-:S13]  /*27d30*/  IADD3 R2, P2, R14, R5, RZ ;  /* 0x000000050e027210 */ /* 0x000fda0007f5e0ff */
[----:B------:R-:W-:Y:S05]  /*27d40*/  WARPSYNC.COLLECTIVE R15, `(.L_x_9977) ;  /* 0x000000000f087348 */ /* 0x000fea0003c00000 */
[----:B------:R0:W1:Y:S02]  /*27d50*/  SHFL.IDX P6, R14, R13, R12, R11 ;  /* 0x0000000c0d0e7389 */ /* 0x00006400000c000b */
[----:B01----:R-:W-:Y:S01]  /*27d60*/  ENDCOLLECTIVE ;  /* 0x000000000000791b */ /* 0x003fe20003800000 */
.L_x_9977:
        /* <DEDUP_REMOVED lines=13> */
.L_x_9978:
[----:B------:R-:W-:Y:S01]  /*27e40*/  MOV R13, R24 ;  /* 0x00000018000d7202 */ /* 0x000fe20000000f00 */
[----:B------:R-:W-:Y:S01]  /*27e50*/  IMAD.MOV.U32 R12, RZ, RZ, 0x4 ;  /* 0x00000004ff0c7424 */ /* 0x000fe200078e00ff */
[----:B------:R-:W-:-:S13]  /*27e60*/  IADD3 R2, P2, R14, R5, RZ ;  /* 0x000000050e027210 */ /* 0x000fda0007f5e0ff */
[----:B------:R-:W-:Y:S05]  /*27e70*/  WARPSYNC.COLLECTIVE R15, `(.L_x_9979) ;  /* 0x000000000f087348 */ /* 0x000fea0003c00000 */
[----:B------:R0:W1:Y:S02]  /*27e80*/  SHFL.IDX P6, R14, R13, R12, R11 ;  /* 0x0000000c0d0e7389 */ /* 0x00006400000c000b */
[----:B01----:R-:W-:Y:S01]  /*27e90*/  ENDCOLLECTIVE ;  /* 0x000000000000791b */ /* 0x003fe20003800000 */
.L_x_9979:
        /* <DEDUP_REMOVED lines=13> */
.L_x_9980:
[----:B------:R-:W-:Y:S01]  /*27f70*/  MOV R13, R24 ;  /* 0x00000018000d7202 */ /* 0x000fe20000000f00 */
[----:B------:R-:W-:Y:S02]  /*27f80*/  IMAD.MOV.U32 R12, RZ, RZ, 0x5 ;  /* 0x00000005ff0c7424 */ /* 0x000fe400078e00ff */
[----:B------:R-:W-:-:S07]  /*27f90*/  IMAD.MOV.U32 R10, RZ, RZ, R14 ;  /* 0x000000ffff0a7224 */ /* 0x000fce00078e000e */
[----:B------:R-:W-:Y:S05]  /*27fa0*/  WARPSYNC.COLLECTIVE R15, `(.L_x_9981) ;  /* 0x000000000f087348 */ /* 0x000fea0003c00000 */
[----:B------:R0:W1:Y:S02]  /*27fb0*/  SHFL.IDX P6, R14, R13, R12, R11 ;  /* 0x0000000c0d0e7389 */ /* 0x00006400000c000b */
[----:B01----:R-:W-:Y:S01]  /*27fc0*/  ENDCOLLECTIVE ;  /* 0x000000000000791b */ /* 0x003fe20003800000 */
.L_x_9981:
        /* <DEDUP_REMOVED lines=14> */
.L_x_9982:
[----:B------:R-:W-:Y:S01]  /*280b0*/  IMAD.MOV.U32 R13, RZ, RZ, R24 ;  /* 0x000000ffff0d7224 */ /* 0x000fe200078e0018 */
[----:B------:R-:W-:Y:S02]  /*280c0*/  MOV R12, 0x6 ;  /* 0x00000006000c7802 */ /* 0x000fe40000000f00 */
[----:B------:R-:W-:-:S13]  /*280d0*/  IADD3 R2, P2, R14, R5, RZ ;  /* 0x000000050e027210 */ /* 0x000fda0007f5e0ff */
[----:B------:R-:W-:Y:S05]  /*280e0*/  WARPSYNC.COLLECTIVE R15, `(.L_x_9983) ;  /* 0x000000000f087348 */ /* 0x000fea0003c00000 */
[----:B------:R0:W1:Y:S02]  /*280f0*/  SHFL.IDX P6, R14, R13, R12, R11 ;  /* 0x0000000c0d0e7389 */ /* 0x00006400000c000b */
[----:B01----:R-:W-:Y:S01]  /*28100*/  ENDCOLLECTIVE ;  /* 0x000000000000791b */ /* 0x003fe20003800000 */
.L_x_9983:
        /* <DEDUP_REMOVED lines=13> */
.L_x_9984:
[----:B------:R-:W-:Y:S01]  /*281e0*/  IMAD.MOV.U32 R13, RZ, RZ, R24 ;  /* 0x000000ffff0d7224 */ /* 0x000fe200078e0018 */
[----:B------:R-:W-:Y:S02]  /*281f0*/  MOV R12, 0x7 ;  /* 0x00000007000c7802 */ /* 0x000fe40000000f00 */
[----:B------:R-:W-:-:S07]  /*28200*/  MOV R10, R14 ;  /* 0x0000000e000a7202 */ /* 0x000fce0000000f00 */
[----:B------:R-:W-:Y:S05]  /*28210*/  WARPSYNC.COLLECTIVE R15, `(.L_x_9985) ;  /* 0x000000000f087348 */ /* 0x000fea0003c00000 */
[----:B------:R0:W1:Y:S02]  /*28220*/  SHFL.IDX P6, R14, R13, R12, R11 ;  /* 0x0000000c0d0e7389 */ /* 0x00006400000c000b */
[----:B01----:R-:W-:Y:S01]  /*28230*/  ENDCOLLECTIVE ;  /* 0x000000000000791b */ /* 0x003fe20003800000 */
.L_x_9985:
        /* <DEDUP_REMOVED lines=12> */
.L_x_9986:
[----:B------:R-:W-:Y:S05]  /*28300*/  BRA `(.L_x_9987) ;  /* 0xffffff8000e07947 */ /* 0x000fea000383ffff */
.L_x_9720:
[----:B------:R-:W-:Y:S01]  /*28310*/  BSSY B0, `(.L_x_9988) ;  /* 0x0000008000007945 */ /* 0x000fe20003800000 */
[----:B------:R-:W-:Y:S01]  /*28320*/  MOV R13, R16 ;  /* 0x00000010000d7202 */ /* 0x000fe20000000f00 */
[----:B-1----:R-:W-:Y:S01]  /*28330*/  IMAD.MOV.U32 R12, RZ, RZ, RZ ;  /* 0x000000ffff0c7224 */ /* 0x002fe200078e00ff */
[----:B------:R-:W-:Y:S01]  /*28340*/  MOV R15, 0xffffffff ;  /* 0xffffffff000f7802 */ /* 0x000fe20000000f00 */
[----:B------:R-:W-:-:S07]  /*28350*/  IMAD.MOV.U32 R11, RZ, RZ, 0x1f ;  /* 0x0000001fff0b7424 */ /* 0x000fce00078e00ff */
[----:B------:R-:W-:Y:S05]  /*28360*/  WARPSYNC.COLLECTIVE R15, `(.L_x_9989) ;  /* 0x000000000f087348 */ /* 0x000fea0003c00000 */
[----:B------:R0:W1:Y:S02]  /*28370*/  SHFL.IDX P6, R14, R13, R12, R11 ;  /* 0x0000000c0d0e7389 */ /* 0x00006400000c000b */
[----:B01----:R-:W-:Y:S01]  /*28380*/  ENDCOLLECTIVE ;  /* 0x000000000000791b */ /* 0x003fe20003800000 */
.L_x_9989:
[----:B------:R-:W-:Y:S05]  /*28390*/  BSYNC B0 ;  /* 0x0000000000007941 */ /* 0x000fea0003800000 */
.L_x_9988:
        /* <DEDUP_REMOVED lines=9> */
.L_x_9990:
        /* <DEDUP_REMOVED lines=24> */
.L_x_9991:
[----:B------:R-:W-:Y:S02]  /*285b0*/  MOV R12, 0x2 ;  /* 0x00000002000c7802 */ /* 0x000fe40000000f00 */
[----:B------:R-:W-:-:S05]  /*285c0*/  SEL R14, R14, RZ, P1 ;  /* 0x000000ff0e0e7207 */ /* 0x000fca0000800000 */
[----:B------:R-:W-:-:S04]  /*285d0*/  IMAD.IADD R5, R13, 0x1, R14 ;  /* 0x000000010d057824 */ /* 0x000fc800078e020e */
[----:B------:R-:W-:-:S07]  /*285e0*/  IMAD.MOV.U32 R13, RZ, RZ, R5 ;  /* 0x000000ffff0d7224 */ /* 0x000fce00078e0005 */
[----:B------:R-:W-:Y:S05]  /*285f0*/  WARPSYNC.COLLECTIVE R15, `(.L_x_9992) ;  /* 0x000000000f087348 */ /* 0x000fea0003c00000 */
[----:B------:R0:W1:Y:S02]  /*28600*/  SHFL.UP P6, R14, R13, R12, R11 ;  /* 0x0400000c0d0e7389 */ /* 0x00006400000c000b */
[----:B01----:R-:W-:Y:S01]  /*28610*/  ENDCOLLECTIVE ;  /* 0x000000000000791b */ /* 0x003fe20003800000 */
.L_x_9992:
[----:B------:R-:W-:Y:S02]  /*28620*/  MOV R12, 0x4 ;  /* 0x00000004000c7802 */ /* 0x000fe40000000f00 */
[----:B------:R-:W-:-:S05]  /*28630*/  SEL R2, R14, RZ, P2 ;  /* 0x000000ff0e027207 */ /* 0x000fca0001000000 */
[----:B------:R-:W-:-:S04]  /*28640*/  IMAD.IADD R2, R5, 0x1, R2 ;  /* 0x0000000105027824 */ /* 0x000fc800078e0202 */
[----:B------:R-:W-:-:S07]  /*28650*/  IMAD.MOV.U32 R13, RZ, RZ, R2 ;  /* 0x000000ffff0d7224 */ /* 0x000fce00078e0002 */
[----:B------:R-:W-:Y:S05]  /*28660*/  WARPSYNC.COLLECTIVE R15, `(.L_x_9993) ;  /* 0x000000000f087348 */ /* 0x000fea0003c00000 */
[----:B------:R0:W1:Y:S02]  /*28670*/  SHFL.UP P6, R14, R13, R12, R11 ;  /* 0x0400000c0d0e7389 */ /* 0x00006400000c000b */
[----:B01----:R-:W-:Y:S01]  /*28680*/  ENDCOLLECTIVE ;  /* 0x000000000000791b */ /* 0x003fe20003800000 */
.L_x_9993:
[----:B------:R-:W-:Y:S02]  /*28690*/  MOV R12, 0x8 ;  /* 0x00000008000c7802 */ /* 0x000fe40000000f00 */
[----:B------:R-:W-:-:S05]  /*286a0*/  SEL R3, R14, RZ, P3 ;  /* 0x000000ff0e037207 */ /* 0x000fca0001800000 */
[----:B------:R-:W-:-:S04]  /*286b0*/  IMAD.IADD R3, R2, 0x1, R3 ;  /* 0x0000000102037824 */ /* 0x000fc800078e0203 */
[----:B------:R-:W-:-:S07]  /*286c0*/  IMAD.MOV.U32 R13, RZ, RZ, R3 ;  /* 0x000000ffff0d7224 */ /* 0x000fce00078e0003 */
[----:B------:R-:W-:Y:S05]  /*286d0*/  WARPSYNC.COLLECTIVE R15, `(.L_x_9994) ;  /* 0x000000000f087348 */ /* 0x000fea0003c00000 */
[----:B------:R0:W1:Y:S02]  /*286e0*/  SHFL.UP P6, R14, R13, R12, R11 ;  /* 0x0400000c0d0e7389 */ /* 0x00006400000c000b */
[----:B01----:R-:W-:Y:S01]  /*286f0*/  ENDCOLLECTIVE ;  /* 0x000000000000791b */ /* 0x003fe20003800000 */
.L_x_9994:
[----:B------:R-:W-:Y:S02]  /*28700*/  MOV R12, 0x10 ;  /* 0x00000010000c7802 */ /* 0x000fe40000000f00 */
[----:B------:R-:W-:-:S05]  /*28710*/  SEL R14, R14, RZ, P4 ;  /* 0x000000ff0e0e7207 */ /* 0x000fca0002000000 */
[----:B------:R-:W-:-:S04]  /*28720*/  IMAD.IADD R5, R3, 0x1, R14 ;  /* 0x0000000103057824 */ /* 0x000fc800078e020e */
[----:B------:R-:W-:-:S07]  /*28730*/  IMAD.MOV.U32 R13, RZ, RZ, R5 ;  /* 0x000000ffff0d7224 */ /* 0x000fce00078e0005 */
[----:B------:R-:W-:Y:S05]  /*28740*/  WARPSYNC.COLLECTIVE R15, `(.L_x_9995) ;  /* 0x000000000f087348 */ /* 0x000fea0003c00000 */
[----:B------:R0:W1:Y:S02]  /*28750*/  SHFL.UP P6, R14, R13, R12, R11 ;  /* 0x0400000c0d0e7389 */ /* 0x00006400000c000b */
[----:B01----:R-:W-:Y:S01]  /*28760*/  ENDCOLLECTIVE ;  /* 0x000000000000791b */ /* 0x003fe20003800000 */
.L_x_9995:
        /* <DEDUP_REMOVED lines=8> */
.L_x_9996:
[----:B------:R-:W-:Y:S05]  /*287f0*/  BRA `(.L_x_9997) ;  /* 0xffffff8000f07947 */ /* 0x000fea000383ffff */
.L_x_9723:
[----:B------:R-:W-:Y:S01]  /*28800*/  BSSY B0, `(.L_x_9998) ;  /* 0x0000007000007945 */ /* 0x000fe20003800000 */
[----:B-1----:R-:W-:Y:S01]  /*28810*/  MOV R12, 0x1 ;  /* 0x00000001000c7802 */ /* 0x002fe20000000f00 */
[----:B------:R-:W-:Y:S02]  /*28820*/  IMAD.MOV.U32 R11, RZ, RZ, RZ ;  /* 0x000000ffff0b7224 */ /* 0x000fe400078e00ff */
[----:B------:R-:W-:-:S07]  /*28830*/  IMAD.MOV.U32 R15, RZ, RZ, -0x1 ;  /* 0xffffffffff0f7424 */ /* 0x000fce00078e00ff */
[----:B------:R-:W-:Y:S05]  /*28840*/  WARPSYNC.COLLECTIVE R15, `(.L_x_9999) ;  /* 0x000000000f087348 */ /* 0x000fea0003c00000 */
[----:B------:R0:W1:Y:S02]  /*28850*/  SHFL.UP P6, R14, R13, R12, R11 ;  /* 0x0400000c0d0e7389 */ /* 0x00006400000c000b */
[----:B01----:R-:W-:Y:S01]  /*28860*/  ENDCOLLECTIVE ;  /* 0x000000000000791b */ /* 0x003fe20003800000 */
.L_x_9999:
[----:B------:R-:W-:Y:S05]  /*28870*/  BSYNC B0 ;  /* 0x0000000000007941 */ /* 0x000fea0003800000 */
.L_x_9998:
        /* <DEDUP_REMOVED lines=8> */
.L_x_10000:
[----:B------:R-:W-:Y:S02]  /*28900*/  MOV R12, 0x4 ;  /* 0x00000004000c7802 */ /* 0x000fe40000000f00 */
[----:B------:R-:W-:-:S05]  /*28910*/  SEL R2, R14, RZ, P2 ;  /* 0x000000ff0e027207 */ /* 0x000fca0001000000 */
[----:B------:R-:W-:-:S04]  /*28920*/  IMAD.IADD R2, R13, 0x1, R2 ;  /* 0x000000010d027824 */ /* 0x000fc800078e0202 */
[----:B------:R-:W-:-:S07]  /*28930*/  IMAD.MOV.U32 R13, RZ, RZ, R2 ;  /* 0x000000ffff0d7224 */ /* 0x000fce00078e0002 */
[----:B------:R-:W-:Y:S05]  /*28940*/  WARPSYNC.COLLECTIVE R15, `(.L_x_10001) ;  /* 0x000000000f087348 */ /* 0x000fea0003c00000 */
[----:B------:R0:W1:Y:S02]  /*28950*/  SHFL.UP P6, R14, R13, R12, R11 ;  /* 0x0400000c0d0e7389 */ /* 0x00006400000c000b */
[----:B01----:R-:W-:Y:S01]  /*28960*/  ENDCOLLECTIVE ;  /* 0x000000000000791b */ /* 0x003fe20003800000 */
.L_x_10001:
[----:B------:R-:W-:Y:S02]  /*28970*/  MOV R12, 0x8 ;  /* 0x00000008000c7802 */ /* 0x000fe40000000f00 */
[----:B------:R-:W-:-:S05]  /*28980*/  SEL R3, R14, RZ, P3 ;  /* 0x000000ff0e037207 */ /* 0x000fca0001800000 */
[----:B------:R-:W-:-:S04]  /*28990*/  IMAD.IADD R3, R2, 0x1, R3 ;  /* 0x0000000102037824 */ /* 0x000fc800078e0203 */
[----:B------:R-:W-:-:S07]  /*289a0*/  IMAD.MOV.U32 R13, RZ, RZ, R3 ;  /* 0x000000ffff0d7224 */ /* 0x000fce00078e0003 */
[----:B------:R-:W-:Y:S05]  /*289b0*/  WARPSYNC.COLLECTIVE R15, `(.L_x_10002) ;  /* 0x000000000f087348 */ /* 0x000fea0003c00000 */
[----:B------:R0:W1:Y:S02]  /*289c0*/  SHFL.UP P6, R14, R13, R12, R11 ;  /* 0x0400000c0d0e7389 */ /* 0x00006400000c000b */
[----:B01----:R-:W-:Y:S01]  /*289d0*/  ENDCOLLECTIVE ;  /* 0x000000000000791b */ /* 0x003fe20003800000 */
.L_x_10002:
[----:B------:R-:W-:Y:S02]  /*289e0*/  MOV R12, 0x10 ;  /* 0x00000010000c7802 */ /* 0x000fe40000000f00 */
[----:B------:R-:W-:-:S05]  /*289f0*/  SEL R14, R14, RZ, P4 ;  /* 0x000000ff0e0e7207 */ /* 0x000fca0002000000 */
[----:B------:R-:W-:-:S04]  /*28a00*/  IMAD.IADD R5, R3, 0x1, R14 ;  /* 0x0000000103057824 */ /* 0x000fc800078e020e */
[----:B------:R-:W-:-:S07]  /*28a10*/  IMAD.MOV.U32 R13, RZ, RZ, R5 ;  /* 0x000000ffff0d7224 */ /* 0x000fce00078e0005 */
[----:B------:R-:W-:Y:S05]  /*28a20*/  WARPSYNC.COLLECTIVE R15, `(.L_x_10003) ;  /* 0x000000000f087348 */ /* 0x000fea0003c00000 */
[----:B------:R0:W1:Y:S02]  /*28a30*/  SHFL.UP P6, R14, R13, R12, R11 ;  /* 0x0400000c0d0e7389 */ /* 0x00006400000c000b */
[----:B01----:R-:W-:Y:S01]  /*28a40*/  ENDCOLLECTIVE ;  /* 0x000000000000791b */ /* 0x003fe20003800000 */
.L_x_10003:
        /* <DEDUP_REMOVED lines=8> */
.L_x_10004:
[----:B------:R-:W-:Y:S05]  /*28ad0*/  BRA `(.L_x_10005) ;  /* 0xffffff8000dc7947 */ /* 0x000fea000383ffff */
.L_x_9725:
[----:B------:R-:W-:Y:S01]  /*28ae0*/  BSSY B0, `(.L_x_10006) ;  /* 0x0000006000007945 */ /* 0x000fe20003800000 */
[----:B------:R-:W-:Y:S01]  /*28af0*/  PLOP3.LUT P6, PT, P6, PT, PT, 0x8, 0x0 ;  /* 0x000000000000781c */ /* 0x000fe200037ce170 */
[----:B------:R-:W-:-:S12]  /*28b00*/  IMAD.MOV.U32 R15, RZ, RZ, -0x1 ;  /* 0xffffffffff0f7424 */ /* 0x000fd800078e00ff */
[----:B01----:R-:W-:Y:S05]  /*28b10*/  WARPSYNC.COLLECTIVE R15, `(.L_x_10007) ;  /* 0x000000000f087348 */ /* 0x003fea0003c00000 */
[----:B------:R-:W-:Y:S01]  /*28b20*/  VOTE.ANY R14, PT, P6 ;  /* 0x00000000000e7806 */ /* 0x000fe200030e0100 */
[----:B01----:R-:W-:Y:S06]  /*28b30*/  ENDCOLLECTIVE ;  /* 0x000000000000791b */ /* 0x003fec0003800000 */
.L_x_10007:
[----:B------:R-:W-:Y:S05]  /*28b40*/  BSYNC B0 ;  /* 0x0000000000007941 */ /* 0x000fea0003800000 */
.L_x_10006:
        /* <DEDUP_REMOVED lines=8> */
.L_x_10008:
[----:B------:R-:W-:Y:S02]  /*28bd0*/  IMAD.IADD R19, R12, 0x1, R19 ;  /* 0x000000010c137824 */ /* 0x000fe400078e0213 */
[----:B------:R-:W-:Y:S02]  /*28be0*/  IMAD.MOV.U32 R13, RZ, RZ, R4 ;  /* 0x000000ffff0d7224 */ /* 0x000fe400078e0004 */
[----:B------:R-:W-:-:S07]  /*28bf0*/  IMAD.MOV.U32 R17, RZ, RZ, R14 ;  /* 0x000000ffff117224 */ /* 0x000fce00078e000e */
[----:B------:R-:W-:Y:S05]  /*28c00*/  WARPSYNC.COLLECTIVE R15, `(.L_x_10009) ;  /* 0x000000000f087348 */ /* 0x000fea0003c00000 */
[----:B------:R0:W1:Y:S02]  /*28c10*/  SHFL.IDX P6, R14, R13, R12, R11 ;  /* 0x0000000c0d0e7389 */ /* 0x00006400000c000b */
[----:B01----:R-:W-:Y:S01]  /*28c20*/  ENDCOLLECTIVE ;  /* 0x000000000000791b */ /* 0x003fe20003800000 */
.L_x_10009:
[----:B------:R-:W-:Y:S01]  /*28c30*/  MOV R4, R14 ;  /* 0x0000000e00047202 */ /* 0x000fe20000000f00 */
[----:B------:R-:W-:Y:S06]  /*28c40*/  BRA `(.L_x_10010) ;  /* 0xffffff8000c07947 */ /* 0x000fec000383ffff */
.L_x_9727:
[----:B------:R-:W-:Y:S01]  /*28c50*/  BSSY B0, `(.L_x_10011) ;  /* 0x0000007000007945 */ /* 0x000fe20003800000 */
[----:B------:R-:W-:Y:S01]  /*28c60*/  IMAD.MOV.U32 R13, RZ, RZ, R2 ;  /* 0x000000ffff0d7224 */ /* 0x000fe200078e0002 */
[----:B------:R-:W-:Y:S01]  /*28c70*/  MOV R11, 0x1f ;  /* 0x0000001f000b7802 */ /* 0x000fe20000000f00 */
[----:B------:R-:W-:-:S07]  /*28c80*/  IMAD.MOV.U32 R15, RZ, RZ, -0x1 ;  /* 0xffffffffff0f7424 */ /* 0x000fce00078e00ff */
[----:B0-23--:R-:W-:Y:S05]  /*28c90*/  WARPSYNC.COLLECTIVE R15, `(.L_x_10012) ;  /* 0x000000000f087348 */ /* 0x00dfea0003c00000 */
[----:B------:R1:W4:Y:S02]  /*28ca0*/  SHFL.IDX P6, R14, R13, R12, R11 ;  /* 0x0000000c0d0e7389 */ /* 0x00032400000c000b */
[----:B01234-:R-:W-:Y:S01]  /*28cb0*/  ENDCOLLECTIVE ;  /* 0x000000000000791b */ /* 0x01ffe20003800000 */
.L_x_10012:
[----:B------:R-:W-:Y:S05]  /*28cc0*/  BSYNC B0 ;  /* 0x0000000000007941 */ /* 0x000fea0003800000 */
.L_x_10011:
[----:B------:R-:W-:Y:S01]  /*28cd0*/  IMAD.MOV.U32 R6, RZ, RZ, R14 ;  /* 0x000000ffff067224 */ /* 0x000fe200078e000e */
[----:B------:R-:W-:Y:S06]  /*28ce0*/  BRA `(.L_x_9726) ;  /* 0xffffff8000b07947 */ /* 0x000fec000383ffff */
.L_x_9733:
[----:B-1----:R1:W3:Y:S02]  /*28cf0*/  SYNCS.PHASECHK.TRANS64.TRYWAIT P0, [R4+URZ+0x28820], R0 ;  /* 0x02882000040075a7 */ /* 0x0022e4000800017f */
[----:B---3--:R-:W-:Y:S05]  /*28d00*/  @!P0 NANOSLEEP.SYNCS 0x989680 ;  /* 0x009896800000895d */ /* 0x008fea0003900000 */
[----:B------:R-:W3:Y:S02]  /*28d10*/  @!P0 SYNCS.PHASECHK.TRANS64 P0, [R4+URZ+0x28820], R0 ;  /* 0x02882000040085a7 */ /* 0x000ee4000800007f */
[----:B---3--:R-:W-:Y:S05]  /*28d20*/  @!P0 BRA `(.L_x_9733) ;  /* 0xfffffffc00f08947 */ /* 0x008fea000383ffff */
[----:B------:R-:W-:Y:S05]  /*28d30*/  BRA `(.L_x_10013) ;  /* 0xffffff8c00087947 */ /* 0x000fea000383ffff */
.L_x_9734:
        /* <DEDUP_REMOVED lines=11> */
.L_x_10015:
[----:B------:R-:W-:Y:S05]  /*28df0*/  BSYNC B0 ;  /* 0x0000000000007941 */ /* 0x000fea0003800000 */
.L_x_10014:
[----:B------:R-:W-:Y:S05]  /*28e00*/  BRA `(.L_x_10016) ;  /* 0xffffff8800f07947 */ /* 0x000fea000383ffff */
.L_x_9735:
[----:B------:R-:W-:Y:S01]  /*28e10*/  BSSY B0, `(.L_x_10017) ;  /* 0x0000006000007945 */ /* 0x000fe20003800000 */
[----:B------:R-:W-:-:S07]  /*28e20*/  IMAD.MOV.U32 R15, RZ, RZ, -0x1 ;  /* 0xffffffffff0f7424 */ /* 0x000fce00078e00ff */
[----:B012---:R-:W-:Y:S05]  /*28e30*/  WARPSYNC.COLLECTIVE R15, `(.L_x_10018) ;  /* 0x000000000f0c7348 */ /* 0x007fea0003c00000 */
[----:B------:R-:W-:Y:S02]  /*28e40*/  ELECT P6, UR62, PT ;  /* 0x00000000003e782f */ /* 0x000fe400038c0000 */
[----:B------:R-:W-:Y:S01]  /*28e50*/  MOV R14, UR62 ;  /* 0x0000003e000e7c02 */ /* 0x000fe20008000f00 */
[----:B012---:R-:W-:Y:S10]  /*28e60*/  ENDCOLLECTIVE ;  /* 0x000000000000791b */ /* 0x007ff40003800000 */
.L_x_10018:
[----:B------:R-:W-:Y:S05]  /*28e70*/  BSYNC B0 ;  /* 0x0000000000007941 */ /* 0x000fea0003800000 */
.L_x_10017:
[----:B------:R-:W-:Y:S05]  /*28e80*/  BRA `(.L_x_10019) ;  /* 0xffffff8800e47947 */ /* 0x000fea000383ffff */
.L_x_9737:
[----:B-1----:R1:W3:Y:S02]  /*28e90*/  SYNCS.PHASECHK.TRANS64.TRYWAIT P1, [R5+URZ+0x28840], R0 ;  /* 0x02884000050075a7 */ /* 0x0022e4000802017f */
[----:B---3--:R-:W-:Y:S05]  /*28ea0*/  @!P1 NANOSLEEP.SYNCS 0x989680 ;  /* 0x009896800000995d */ /* 0x008fea0003900000 */
[----:B------:R-:W3:Y:S02]  /*28eb0*/  @!P1 SYNCS.PHASECHK.TRANS64 P1, [R5+URZ+0x28840], R0 ;  /* 0x02884000050095a7 */ /* 0x000ee4000802007f */
[----:B---3--:R-:W-:Y:S05]  /*28ec0*/  @!P1 BRA `(.L_x_9737) ;  /* 0xfffffffc00f09947 */ /* 0x008fea000383ffff */
[----:B------:R-:W-:Y:S05]  /*28ed0*/  BRA `(.L_x_10020) ;  /* 0xffffff8c00047947 */ /* 0x000fea000383ffff */
.L_x_9739:
[----:B---3--:R3:W4:Y:S02]  /*28ee0*/  SYNCS.PHASECHK.TRANS64.TRYWAIT P1, [R25+URZ+0x28840], R2 ;  /* 0x02884002190075a7 */ /* 0x008724000802017f */
[----:B----4-:R-:W-:Y:S05]  /*28ef0*/  @!P1 NANOSLEEP.SYNCS 0x989680 ;  /* 0x009896800000995d */ /* 0x010fea0003900000 */
[----:B------:R-:W4:Y:S02]  /*28f00*/  @!P1 SYNCS.PHASECHK.TRANS64 P1, [R25+URZ+0x28840], R2 ;  /* 0x02884002190095a7 */ /* 0x000f24000802007f */
[----:B----4-:R-:W-:Y:S05]  /*28f10*/  @!P1 BRA `(.L_x_9739) ;  /* 0xfffffffc00f09947 */ /* 0x010fea000383ffff */
[----:B------:R-:W-:Y:S05]  /*28f20*/  BRA `(.L_x_10021) ;  /* 0xffffff8c00107947 */ /* 0x000fea000383ffff */
.L_x_9741:
[----:B----4-:R4:W0:Y:S02]  /*28f30*/  SYNCS.PHASECHK.TRANS64.TRYWAIT P1, [R5+URZ+0x28860], R0 ;  /* 0x02886000050075a7 */ /* 0x010824000802017f */
[----:B0-----:R-:W-:Y:S05]  /*28f40*/  @!P1 NANOSLEEP.SYNCS 0x989680 ;  /* 0x009896800000995d */ /* 0x001fea0003900000 */
[----:B------:R-:W0:Y:S02]  /*28f50*/  @!P1 SYNCS.PHASECHK.TRANS64 P1, [R5+URZ+0x28860], R0 ;  /* 0x02886000050095a7 */ /* 0x000e24000802007f */
[----:B0-----:R-:W-:Y:S05]  /*28f60*/  @!P1 BRA `(.L_x_9741) ;  /* 0xfffffffc00f09947 */ /* 0x001fea000383ffff */
[----:B------:R-:W-:Y:S05]  /*28f70*/  BRA `(.L_x_10022) ;  /* 0xffffff8c000c7947 */ /* 0x000fea000383ffff */
.L_x_10023:
        /* <DEDUP_REMOVED lines=16> */
.L_x_15996:


//--------------------- .text._ZN7cutlass13device_kernelIN5flash11enable_sm90INS1_16FlashAttnFwdSm90INS1_25CollectiveMainloopFwdSm90ILi2EN4cute5tupleIJNS5_1CILi1EEES8_S8_EEENS6_IJNS7_ILi192EEENS7_ILi128EEENS7_ILi96EEEEEELi96ENS_6half_tEfNS_4arch4Sm90ELb0ELb0ELb1ELb0ELb1ELb0ELb0ELb0ELb1ELb1ELb1ELb0EEENS1_21CollectiveEpilogueFwdINS6_IJSA_SC_SB_EEES9_SE_SG_Li384ELb0ELb1ELb1ELb0EEENS1_19SingleTileSchedulerILb0ELb1ELb1ELi192EEEEEEEEEvNT_6ParamsE --------------------------
	.section	.text._ZN7cutlass13device_kernelIN5flash11enable_sm90INS1_16FlashAttnFwdSm90INS1_25CollectiveMainloopFwdSm90ILi2EN4cute5tupleIJNS5_1CILi1EEES8_S8_EEENS6_IJNS7_ILi192EEENS7_ILi128EEENS7_ILi96EEEEEELi96ENS_6half_tEfNS_4arch4Sm90ELb0ELb0ELb1ELb0ELb1ELb0ELb0ELb0ELb1ELb1ELb1ELb0EEENS1_21CollectiveEpilogueFwdINS6_IJSA_SC_SB_EEES9_SE_SG_Li384ELb0ELb1ELb1ELb0EEENS1_19SingleTileSchedulerILb0ELb1ELb1ELi192EEEEEEEEEvNT_6ParamsE,"ax",@progbits
	.align	128
.text._ZN7cutlass13device_kernelIN5flash11enable_sm90INS1_16FlashAttnFwdSm90INS1_25CollectiveMainloopFwdSm90ILi2EN4cute5tupleIJNS5_1CILi1EEES8_S8_EEENS6_IJNS7_ILi192EEENS7_ILi128EEENS7_ILi96EEEEEELi96ENS_6half_tEfNS_4arch4Sm90ELb0ELb0ELb1ELb0ELb1ELb0ELb0ELb0ELb1ELb1ELb1ELb0EEENS1_21CollectiveEpilogueFwdINS6_IJSA_SC_SB_EEES9_SE_SG_Li384ELb0ELb1ELb1ELb0EEENS1_19SingleTileSchedulerILb0ELb1ELb1ELi192EEEEEEEEEvNT_6ParamsE:
        .type           _ZN7cutlass13device_kernelIN5flash11enable_sm90INS1_16FlashAttnFwdSm90INS1_25CollectiveMainloopFwdSm90ILi2EN4cute5tupleIJNS5_1CILi1EEES8_S8_EEENS6_IJNS7_ILi192EEENS7_ILi128EEENS7_ILi96EEEEEELi96ENS_6half_tEfNS_4arch4Sm90ELb0ELb0ELb1ELb0ELb1ELb0ELb0ELb0ELb1ELb1ELb1ELb0EEENS1_21CollectiveEpilogueFwdINS6_IJSA_SC_SB_EEES9_SE_SG_Li384ELb0ELb1ELb1ELb0EEENS1_19SingleTileSchedulerILb0ELb1ELb1ELi192EEEEEEEEEvNT_6ParamsE,@function
        .size           _ZN7cutlass13device_kernelIN5flash11enable_sm90INS1_16FlashAttnFwdSm90INS1_25CollectiveMainloopFwdSm90ILi2EN4cute5tupleIJNS5_1CILi1EEES8_S8_EEENS6_IJNS7_ILi192EEENS7_ILi128EEENS7_ILi96EEEEEELi96ENS_6half_tEfNS_4arch4Sm90ELb0ELb0ELb1ELb0ELb1ELb0ELb0ELb0ELb1ELb1ELb1ELb0EEENS1_21CollectiveEpilogueFwdINS6_IJSA_SC_SB_EEES9_SE_SG_Li384ELb0ELb1ELb1ELb0EEENS1_19SingleTileSchedulerILb0ELb1ELb1ELi192EEEEEEEEEvNT_6ParamsE,(.L_x_15997 - _ZN7cutlass13device_kernelIN5flash11enable_sm90INS1_16FlashAttnFwdSm90INS1_25CollectiveMainloopFwdSm90ILi2EN4cute5tupleIJNS5_1CILi1EEES8_S8_EEENS6_IJNS7_ILi192EEENS7_ILi128EEENS7_ILi96EEEEEELi96ENS_6half_tEfNS_4arch4Sm90ELb0ELb0ELb1ELb0ELb1ELb0ELb0ELb0ELb1ELb1ELb1ELb0EEENS1_21CollectiveEpilogueFwdINS6_IJSA_SC_SB_EEES9_SE_SG_Li384ELb0ELb1ELb1ELb0EEENS1_19SingleTileSchedulerILb0ELb1ELb1ELi192EEEEEEEEEvNT_6ParamsE)
        .other          _ZN7cutlass13device_kernelIN5flash11enable_sm90INS1_16FlashAttnFwdSm90INS1_25CollectiveMainloopFwdSm90ILi2EN4cute5tupleIJNS5_1CILi1EEES8_S8_EEENS6_IJNS7_ILi192EEENS7_ILi128EEENS7_ILi96EEEEEELi96ENS_6half_tEfNS_4arch4Sm90ELb0ELb0ELb1ELb0ELb1ELb0ELb0ELb0ELb1ELb1ELb1ELb0EEENS1_21CollectiveEpilogueFwdINS6_IJSA_SC_SB_EEES9_SE_SG_Li384ELb0ELb1ELb1ELb0EEENS1_19SingleTileSchedulerILb0ELb1ELb1ELi192EEEEEEEEEvNT_6ParamsE,@"STO_CUDA_ENTRY STV_DEFAULT"
_ZN7cutlass13device_kernelIN5flash11enable_sm90INS1_16FlashAttnFwdSm90INS1_25CollectiveMainloopFwdSm90ILi2EN4cute5tupleIJNS5_1CILi1EEES8_S8_EEENS6_IJNS7_ILi192EEENS7_ILi128EEENS7_ILi96EEEEEELi96ENS_6half_tEfNS_4arch4Sm90ELb0ELb0ELb1ELb0ELb1ELb0ELb0ELb0ELb1ELb1ELb1ELb0EEENS1_21CollectiveEpilogueFwdINS6_IJSA_SC_SB_EEES9_SE_SG_Li384ELb0ELb1ELb1ELb0EEENS1_19SingleTileSchedulerILb0ELb1ELb1ELi192EEEEEEEEEvNT_6ParamsE:
        /* <DEDUP_REMOVED lines=9> */
[----:B------:R1:W2:Y:S01]  /*0090*/  SHFL.IDX PT, R3, R16, RZ, 0x1f ;  /* 0x00001fff10037589 */ /* 0x0002a200000e0000 */
        /* <DEDUP_REMOVED lines=14> */
[----:B------:R1:W0:Y:S06]  /*0180*/  @!UP0 SYNCS.EXCH.64 URZ, [UR8+0x2d800], UR4 ;  /* 0x02d80004083f85b2 */ /* 0x00022c0008000100 */
[----:B------:R1:W3:Y:S02]  /*0190*/  @!UP1 SYNCS.EXCH.64 URZ, [UR8+0x2d820], UR6 ;  /* 0x02d82006083f95b2 */ /* 0x0002e40008000100 */
[----:B-12---:R-:W-:Y:S05]  /*01a0*/  @P1 BRA `(.L_x_10024) ;  /* 0x0000000000481947 */ /* 0x006fea0003800000 */
[----:B------:R-:W1:Y:S01]  /*01b0*/  S2UR UR5, SR_CgaCtaId ;  /* 0x00000000000579c3 */ /* 0x000e620000008800 */
[----:B------:R-:W-:Y:S01]  /*01c0*/  UMOV UR4, 0x400 ;  /* 0x0000040000047882 */ /* 0x000fe20000000000 */
[----:B------:R-:W-:Y:S01]  /*01d0*/  UMOV UR6, 0x80 ;  /* 0x0000008000067882 */ /* 0x000fe20000000000 */
[----:B------:R-:W-:Y:S01]  /*01e0*/  UMOV UR7, 0x180 ;  /* 0x0000018000077882 */ /* 0x000fe20000000000 */
[----:B------:R-:W-:Y:S01]  /*01f0*/  ELECT P0, URZ, PT ;  /* 0x00000000003f782f */ /* 0x000fe20003800000 */
[----:B-1----:R-:W-:Y:S02]  /*0200*/  ULEA UR8, UR5, UR4, 0x18 ;  /* 0x0000000405087291 */ /* 0x002fe4000f8ec03f */
[----:B------:R-:W-:-:S04]  /*0210*/  UIADD3 UR4, -UR6, 0x100000, URZ ;  /* 0x0010000006047890 */ /* 0x000fc8000fffe13f */
[----:B------:R-:W-:Y:S02]  /*0220*/  USHF.L.U32 UR5, UR4, 0xb, URZ ;  /* 0x0000000b04057899 */ /* 0x000fe4000800063f */
[----:B------:R-:W-:Y:S02]  /*0230*/  USHF.L.U32 UR4, UR4, 0x1, URZ ;  /* 0x0000000104047899 */ /* 0x000fe4000800063f */
[----:B------:R-:W-:-:S04]  /*0240*/  UIADD3 UR6, -UR7, 0x100000, URZ ;  /* 0x0010000007067890 */ /* 0x000fc8000fffe13f */
[----:B------:R-:W-:Y:S02]  /*0250*/  USHF.L.U32 UR7, UR6, 0xb, URZ ;  /* 0x0000000b06077899 */ /* 0x000fe4000800063f */
[----:B------:R-:W-:Y:S01]  /*0260*/  USHF.L.U32 UR6, UR6, 0x1, URZ ;  /* 0x0000000106067899 */ /* 0x000fe2000800063f */
[----:B------:R-:W1:Y:S03]  /*0270*/  FENCE.VIEW.ASYNC.S ;  /* 0x00000000000073c6 */ /* 0x000e660000000000 */
[----:B-1----:R1:W2:Y:S08]  /*0280*/  SYNCS.EXCH.64 URZ, [UR8+0x2d830], UR4 ;  /* 0x02d83004083f75b2 */ /* 0x0022b00008000100 */
[----:B------:R1:W4:Y:S01]  /*0290*/  SYNCS.EXCH.64 URZ, [UR8+0x2d840], UR6 ;  /* 0x02d84006083f75b2 */ /* 0x0003220008000100 */
[----:B------:R1:W0:Y:S01]  /*02a0*/  SYNCS.EXCH.64 URZ, [UR8+0x2d838], UR4 ;  /* 0x02d83804083f75b2 */ /* 0x0002220008000100 */
[----:B------:R1:W0:Y:S01]  /*02b0*/  SYNCS.EXCH.64 URZ, [UR8+0x2d848], UR6 ;  /* 0x02d84806083f75b2 */ /* 0x0002220008000100 */
[----:B------:R-:W-:Y:S01]  /*02c0*/  NOP ;  /* 0x0000000000007918 */ /* 0x000fe20000000000 */
.L_x_10024:
[----:B------:R-:W5:Y:S01]  /*02d0*/  SHFL.IDX PT, R2, R0, RZ, 0x1f ;  /* 0x00001fff00027589 */ /* 0x000f6200000e0000 */
[----:B------:R-:W-:Y:S01]  /*02e0*/  NOP ;  /* 0x0000000000007918 */ /* 0x000fe20000000000 */
[----:B-----5:R-:W-:-:S13]  /*02f0*/  ISETP.NE.AND P0, PT, R2, RZ, PT ;  /* 0x000000ff0200720c */ /* 0x020fda0003f05270 */
[----:B------:R-:W-:Y:S05]  /*0300*/  @P0 BRA `(.L_x_10025) ;  /* 0x0000000000480947 */ /* 0x000fea0003800000 */
[----:B-1----:R-:W1:Y:S01]  /*0310*/  S2UR UR5, SR_CgaCtaId ;  /* 0x00000000000579c3 */ /* 0x002e620000008800 */
        /* <DEDUP_REMOVED lines=12> */
[----:B-1----:R1:W0:Y:S08]  /*03e0*/  SYNCS.EXCH.64 URZ, [UR8+0x2d850], UR4 ;  /* 0x02d85004083f75b2 */ /* 0x0022300008000100 */
[----:B------:R1:W0:Y:S01]  /*03f0*/  SYNCS.EXCH.64 URZ, [UR8+0x2d860], UR6 ;  /* 0x02d86006083f75b2 */ /* 0x0002220008000100 */
[----:B------:R1:W0:Y:S01]  /*0400*/  SYNCS.EXCH.64 URZ, [UR8+0x2d858], UR4 ;  /* 0x02d85804083f75b2 */ /* 0x0002220008000100 */
[----:B------:R1:W0:Y:S01]  /*0410*/  SYNCS.EXCH.64 URZ, [UR8+0x2d868], UR6 ;  /* 0x02d86806083f75b2 */ /* 0x0002220008000100 */
[----:B------:R-:W-:Y:S01]  /*0420*/  NOP ;  /* 0x0000000000007918 */ /* 0x000fe20000000000 */
.L_x_10025:
[----:B------:R-:W5:Y:S01]  /*0430*/  SHFL.IDX PT, R2, R0, RZ, 0x1f ;  /* 0x00001fff00027589 */ /* 0x000f6200000e0000 */
[----:B------:R-:W-:Y:S01]  /*0440*/  NOP ;  /* 0x0000000000007918 */ /* 0x000fe20000000000 */
[----:B-----5:R-:W-:-:S13]  /*0450*/  ISETP.NE.AND P0, PT, R2, RZ, PT ;  /* 0x000000ff0200720c */ /* 0x020fda0003f05270 */
[----:B------:R-:W-:Y:S05]  /*0460*/  @P0 BRA `(.L_x_10026) ;  /* 0x0000000000380947 */ /* 0x000fea0003800000 */
[----:B-1----:R-:W1:Y:S01]  /*0470*/  S2UR UR5, SR_CgaCtaId ;  /* 0x00000000000579c3 */ /* 0x002e620000008800 */
[----:B------:R-:W-:Y:S01]  /*0480*/  UMOV UR4, 0x400 ;  /* 0x0000040000047882 */ /* 0x000fe20000000000 */
[----:B------:R-:W-:Y:S01]  /*0490*/  UMOV UR7, 0x80 ;  /* 0x0000008000077882 */ /* 0x000fe20000000000 */
[----:B------:R-:W-:Y:S01]  /*04a0*/  ELECT P0, URZ, PT ;  /* 0x00000000003f782f */ /* 0x000fe20003800000 */
[----:B-1----:R-:W-:Y:S02]  /*04b0*/  ULEA UR6, UR5, UR4, 0x18 ;  /* 0x0000000405067291 */ /* 0x002fe4000f8ec03f */
[----:B------:R-:W-:-:S04]  /*04c0*/  UIADD3 UR4, -UR7, 0x100000, URZ ;  /* 0x0010000007047890 */ /* 0x000fc8000fffe13f */
[----:B------:R-:W-:Y:S02]  /*04d0*/  USHF.L.U32 UR5, UR4, 0xb, URZ ;  /* 0x0000000b04057899 */ /* 0x000fe4000800063f */
[----:B------:R-:W-:Y:S01]  /*04e0*/  USHF.L.U32 UR4, UR4, 0x1, URZ ;  /* 0x0000000104047899 */ /* 0x000fe2000800063f */
[----:B------:R-:W1:Y:S11]  /*04f0*/  FENCE.VIEW.ASYNC.S ;  /* 0x00000000000073c6 */ /* 0x000e760000000000 */
[----:B-1----:R1:W0:Y:S01]  /*0500*/  SYNCS.EXCH.64 URZ, [UR6+0x2d870], UR4 ;  /* 0x02d87004063f75b2 */ /* 0x0022220008000100 */
[----:B------:R1:W0:Y:S01]  /*0510*/  SYNCS.EXCH.64 URZ, [UR6+0x2d880], UR4 ;  /* 0x02d88004063f75b2 */ /* 0x0002220008000100 */
[----:B------:R1:W0:Y:S01]  /*0520*/  SYNCS.EXCH.64 URZ, [UR6+0x2d878], UR4 ;  /* 0x02d87804063f75b2 */ /* 0x0002220008000100 */
[----:B------:R1:W0:Y:S01]  /*0530*/  SYNCS.EXCH.64 URZ, [UR6+0x2d888], UR4 ;  /* 0x02d88804063f75b2 */ /* 0x0002220008000100 */
[----:B------:R-:W-:Y:S01]  /*0540*/  NOP ;  /* 0x0000000000007918 */ /* 0x000fe20000000000 */
.L_x_10026:
        /* <DEDUP_REMOVED lines=22> */
.L_x_10027:
[----:B------:R-:W5:Y:S01]  /*06b0*/  SHFL.IDX PT, R2, R0, RZ, 0x1f ;  /* 0x00001fff00027589 */ /* 0x000f6200000e0000 */
[----:B------:R-:W-:Y:S01]  /*06c0*/  R2UR UR9, R3 ;  /* 0x00000000030972ca */ /* 0x000fe200000e0000 */
        /* <DEDUP_REMOVED lines=21> */
.L_x_10028:
[----:B------:R-:W-:Y:S01]  /*0820*/  UISETP.NE.AND UP0, UPT, UR9, URZ, UPT ;  /* 0x0000003f0900728c */ /* 0x000fe2000bf05270 */
[----:B------:R-:W-:Y:S01]  /*0830*/  NOP ;  /* 0x0000000000007918 */ /* 0x000fe20000000000 */
[----:B------:R-:W-:Y:S01]  /*0840*/  UMOV UR38, 0x1 ;  /* 0x0000000100267882 */ /* 0x000fe20000000000 */
[----:B------:R-:W-:Y:S01]  /*0850*/  ULDC.64 UR36, c[0x0][0x208] ;  /* 0x0000820000247ab9 */ /* 0x000fe20000000a00 */
[----:B------:R-:W-:Y:S01]  /*0860*/  USEL UR38, UR38, 0x2, !UP0 ;  /* 0x0000000226267887 */ /* 0x000fe2000c000000 */
[----:B------:R-:W-:Y:S01]  /*0870*/  BSSY B6, `(.L_x_10029) ;  /* 0x0000b9e000067945 */ /* 0x000fe20003800000 */
[----:B0-234-:R-:W-:Y:S01]  /*0880*/  BAR.SYNC.DEFER_BLOCKING 0x0 ;  /* 0x0000000000007b1d */ /* 0x01dfe20000010000 */
[----:B------:R-:W-:-:S13]  /*0890*/  PLOP3.LUT P0, PT, PT, PT, UP0, 0x80, 0x0 ;  /* 0x000000000000781c */ /* 0x000fda0003f0f008 */
[----:B------:R-:W-:Y:S05]  /*08a0*/  @!P0 BRA `(.L_x_10030) ;  /* 0x0000007c00dc8947 */ /* 0x000fea0003800000 */
.L_x_10031:
[----:B------:R-:W-:-:S08]  /*08b0*/  NOP ;  /* 0x0000000000007918 */ /* 0x000fd00000000000 */
[----:B------:R-:W0:Y:S02]  /*08c0*/  USETMAXREG.TRY_ALLOC.CTAPOOL UP0, 0xa0 ;  /* 0x000000a0000079c8 */ /* 0x000e240008000600 */
[----:B0-----:R-:W-:-:S13]  /*08d0*/  PLOP3.LUT P0, PT, PT, PT, UP0, 0x80, 0x0 ;  /* 0x000000000000781c */ /* 0x001fda0003f0f008 */
[----:B------:R-:W-:Y:S05]  /*08e0*/  @!P0 BRA `(.L_x_10031) ;  /* 0xfffffffc00f08947 */ /* 0x000fea000383ffff */
[----:B-1----:R-:W0:Y:S01]  /*08f0*/  S2UR UR6, SR_CTAID.Y ;  /* 0x00000000000679c3 */ /* 0x002e220000002600 */
        /* <DEDUP_REMOVED lines=28> */
[----:B------:R-:W-:-:S03]  /*0ac0*/  ULEA.HI UR5, UR5, UR4, URZ, 0x7 ;  /* 0x0000000405057291 */ /* 0x000fc6000f8f383f */
[----:B------:R-:W-:Y:S01]  /*0ad0*/  UMOV UR4, URZ ;  /* 0x0000003f00047c82 */ /* 0x000fe20008000000 */
[----:B------:R-:W-:-:S04]  /*0ae0*/  USHF.R.S32.HI UR6, URZ, 0x7, UR5 ;  /* 0x000000073f067899 */ /* 0x000fc80008011405 */
        /* <DEDUP_REMOVED lines=37> */
.L_x_10033:
[----:B------:R-:W-:Y:S01]  /*0d40*/  UIMAD UR40, UR40, UR4, URZ ;  /* 0x00000004282872a4 */ /* 0x000fe2000f8e023f */
[----:B------:R-:W-:Y:S01]  /*0d50*/  IMAD.U32 R0, RZ, RZ, UR6 ;  /* 0x00000006ff007e24 */ /* 0x000fe2000f8e00ff */
[----:B------:R-:W-:Y:S01]  /*0d60*/  MOV R3, UR4 ;  /* 0x0000000400037c02 */ /* 0x000fe20008000f00 */
[----:B------:R-:W-:Y:S01]  /*0d70*/  VIADD R17, R22, 0xffffff80 ;  /* 0xffffff8016117836 */ /* 0x000fe20000000000 */
[----:B------:R-:W-:Y:S01]  /*0d80*/  PLOP3.LUT P0, PT, PT, PT, PT, 0x80, 0x0 ;  /* 0x000000000000781c */ /* 0x000fe20003f0f070 */
[----:B------:R-:W-:Y:S01]  /*0d90*/  IMAD.MOV.U32 R23, RZ, RZ, RZ ;  /* 0x000000ffff177224 */ /* 0x000fe200078e00ff */
[----:B------:R-:W-:Y:S02]  /*0da0*/  VIADDMNMX R0, R3, UR40, R0, PT ;  /* 0x0000002803007c46 */ /* 0x000fe4000b800100 */
        /* <DEDUP_REMOVED lines=27> */
[----:B------:R-:W-:-:S03]  /*0f60*/  CS2R R24, SRZ ;  /* 0x0000000000187805 */ /* 0x000fc6000001ff00 */
[----:B------:R-:W-:Y:S05]  /*0f70*/  @!P1 BRA `(.L_x_10034) ;  /* 0x0000006000b09947 */ /* 0x000fea0003800000 */
        /* <DEDUP_REMOVED lines=11> */
[----:B------:R-:W-:-:S04]  /*1030*/  UIMAD.WIDE UR4, UR41, 0x55555556, URZ ;  /* 0x55555556290478a5 */ /* 0x000fc8000f8e023f */
[----:B------:R-:W-:-:S04]  /*1040*/  ULEA.HI UR5, UR5, UR5, URZ, 0x1 ;  /* 0x0000000505057291 */ /* 0x000fc8000f8f083f */
[----:B------:R-:W-:-:S04]  /*1050*/  UIMAD UR46, UR5, -0x3, UR41 ;  /* 0xfffffffd052e78a4 */ /* 0x000fc8000f8e0229 */
        /* <DEDUP_REMOVED lines=20> */
.L_x_10035:
[----:B------:R-:W-:-:S04]  /*11a0*/  SHF.L.U32 R0, RZ, 0x1f, RZ ;  /* 0x0000001fff007819 */ /* 0x000fc800000006ff */
[----:B------:R-:W0:Y:S02]  /*11b0*/  SYNCS.PHASECHK.TRANS64.TRYWAIT P0, [UR42+0x2d800], R0 ;  /* 0x02d80000ff0075a7 */ /* 0x000e24000800016a */
[----:B0-----:R-:W-:Y:S05]  /*11c0*/  @!P0 BRA `(.L_x_10036) ;  /* 0x000000b000288947 */ /* 0x001fea0003800000 */
.L_x_10109:
[----:B------:R-:W-:-:S06]  /*11d0*/  ULOP3.LUT UR4, UR38, 0x1, URZ, 0xfc, !UPT ;  /* 0x0000000126047892 */ /* 0x000fcc000f8efc3f */
[----:B------:R-:W-:-:S05]  /*11e0*/  IMAD.U32 R2, RZ, RZ, UR4 ;  /* 0x00000004ff027e24 */ /* 0x000fca000f8e00ff */
[----:B------:R-:W-:-:S13]  /*11f0*/  ISETP.NE.AND P0, PT, R2, 0x3, PT ;  /* 0x000000030200780c */ /* 0x000fda0003f05270 */
[----:B------:R-:W-:Y:S05]  /*1200*/  @!P0 BRA `(.L_x_10037) ;  /* 0x0000000000048947 */ /* 0x000fea0003800000 */
[----:B------:R-:W-:Y:S01]  /*1210*/  BPT.TRAP 0x1 ;  /* 0x000000040000795c */ /* 0x000fe20000300000 */
.L_x_10037:
[----:B------:R1:W2:Y:S01]  /*1220*/  SYNCS.PHASECHK.TRANS64.TRYWAIT P1, [UR42+0x2d830], R0 ;  /* 0x02d83000ff0075a7 */ /* 0x0002a2000802016a */
[----:B------:R-:W-:Y:S05]  /*1230*/  @!P0 BRA `(.L_x_10038) ;  /* 0x0000000000048947 */ /* 0x000fea0003800000 */
[----:B------:R-:W-:Y:S01]  /*1240*/  BPT.TRAP 0x1 ;  /* 0x000000040000795c */ /* 0x000fe20000300000 */
.L_x_10038:
[----:B--2---:R-:W-:Y:S05]  /*1250*/  @P1 BRA `(.L_x_10039) ;  /* 0x0000000000081947 */ /* 0x004fea0003800000 */
[----:B------:R-:W2:Y:S02]  /*1260*/  SYNCS.PHASECHK.TRANS64.TRYWAIT P1, [UR42+0x2d830], R0 ;  /* 0x02d83000ff0075a7 */ /* 0x000ea4000802016a */
[----:B--2---:R-:W-:Y:S05]  /*1270*/  @!P1 BRA `(.L_x_10040) ;  /* 0x000000b000149947 */ /* 0x004fea0003800000 */
.L_x_10039:
[----:B------:R-:W-:Y:S01]  /*1280*/  ULEA UR4, UR46, UR42, 0xc ;  /* 0x0000002a2e047291 */ /* 0x000fe2000f8e603f */
[----:B01----:R-:W-:Y:S01]  /*1290*/  IMAD.MOV.U32 R0, RZ, RZ, RZ ;  /* 0x000000ffff007224 */ /* 0x003fe200078e00ff */
[----:B------:R-:W-:Y:S01]  /*12a0*/  MOV R135, RZ ;  /* 0x000000ff00877202 */ /* 0x000fe20000000f00 */
[----:B------:R-:W-:Y:S01]  /*12b0*/  IMAD.MOV.U32 R3, RZ, RZ, -0x7fffffe0 ;  /* 0x80000020ff037424 */ /* 0x000fe200078e00ff */
[----:B------:R-:W-:-:S04]  /*12c0*/  UIADD3 UR4, UR4, 0xc400, URZ ;  /* 0x0000c40004047890 */ /* 0x000fc8000fffe03f */
[----:B------:R-:W-:-:S04]  /*12d0*/  USHF.R.U32.HI UR4, URZ, 0x4, UR4 ;  /* 0x000000043f047899 */ /* 0x000fc80008011604 */
[----:B------:R-:W-:-:S06]  /*12e0*/  ULOP3.LUT UR4, UR4, 0x3fff, URZ, 0xc0, !UPT ;  /* 0x00003fff04047892 */ /* 0x000fcc000f8ec03f */
[----:B------:R-:W-:Y:S01]  /*12f0*/  IMAD.U32 R2, RZ, RZ, UR4 ;  /* 0x00000004ff027e24 */ /* 0x000fe2000f8e00ff */
[----:B------:R-:W-:Y:S05]  /*1300*/  WARPSYNC.ALL ;  /* 0x0000000000007948 */ /* 0x000fea0003800000 */
        /* <DEDUP_REMOVED lines=10> */
[----:B------:R-:W0:Y:S01]  /*13b0*/  S2UR UR6, SR_CgaCtaId ;  /* 0x00000000000679c3 */ /* 0x000e220000008800 */
        /* <DEDUP_REMOVED lines=38> */
[----:B0-----:R-:W-:Y:S05]  /*1620*/  @!P0 BRA `(.L_x_10041) ;  /* 0x0000000000048947 */ /* 0x001fea0003800000 */
[----:B------:R-:W-:Y:S01]  /*1630*/  BPT.TRAP 0x1 ;  /* 0x000000040000795c */ /* 0x000fe20000300000 */
.L_x_10041:
[----:B------:R-:W-:Y:S01]  /*1640*/  ULDC UR5, c[0x0][0x9d8] ;  /* 0x0002760000057ab9 */ /* 0x000fe20000000800 */
[----:B------:R-:W-:Y:S01]  /*1650*/  ULDC UR4, c[0x0][0x988] ;  /* 0x0002620000047ab9 */ /* 0x000fe20000000800 */
[----:B------:R-:W-:Y:S01]  /*1660*/  FMUL.FTZ R10, R26, UR5 ;  /* 0x000000051a0a7c20 */ /* 0x000fe20008410000 */
[----:B------:R-:W-:Y:S01]  /*1670*/  FMUL.FTZ R26, R34, UR5 ;  /* 0x00000005221a7c20 */ /* 0x000fe20008410000 */
[----:B------:R-:W-:Y:S01]  /*1680*/  FMUL.FTZ R34, R42, UR5 ;  /* 0x000000052a227c20 */ /* 0x000fe20008410000 */
[----:B------:R-:W-:Y:S01]  /*1690*/  FMUL.FTZ R42, R50, UR5 ;  /* 0x00000005322a7c20 */ /* 0x000fe20008410000 */
[----:B------:R-:W-:Y:S01]  /*16a0*/  FMUL.FTZ R50, R58, UR5 ;  /* 0x000000053a327c20 */ /* 0x000fe20008410000 */
[----:B------:R-:W-:Y:S01]  /*16b0*/  LOP3.LUT R58, R19, 0xffffff80, RZ, 0xc0, !PT ;  /* 0xffffff80133a7812 */ /* 0x000fe200078ec0ff */
[----:B------:R-:W-:Y:S01]  /*16c0*/  FMUL.FTZ R11, R27, UR5 ;  /* 0x000000051b0b7c20 */ /* 0x000fe20008410000 */
[----:B------:R-:W-:Y:S01]  /*16d0*/  FMUL.FTZ R14, R30, UR5 ;  /* 0x000000051e0e7c20 */ /* 0x000fe20008410000 */
[----:B------:R-:W0:Y:S01]  /*16e0*/  MUFU.TANH R10, R10 ;  /* 0x0000000a000a7308 */ /* 0x000e220000002400 */
[----:B------:R-:W-:Y:S01]  /*16f0*/  FMUL.FTZ R23, R45, UR5 ;  /* 0x000000052d177c20 */ /* 0x000fe20008410000 */
[----:B------:R-:W-:-:S02]  /*1700*/  IMAD.IADD R58, R17, 0x1, -R58 ;  /* 0x00000001113a7824 */ /* 0x000fc400078e0a3a */
[----:B------:R-:W-:Y:S01]  /*1710*/  FMUL.FTZ R45, R55, UR5 ;  /* 0x00000005372d7c20 */ /* 0x000fe20008410000 */
[----:B------:R-:W-:Y:S01]  /*1720*/  FMUL.FTZ R21, R31, UR5 ;  /* 0x000000051f157c20 */ /* 0x000fe20008410000 */
[----:B------:R-:W-:Y:S01]  /*1730*/  FMUL.FTZ R55, R66, UR5 ;  /* 0x0000000542377c20 */ /* 0x000fe20008410000 */
[----:B------:R-:W-:Y:S01]  /*1740*/  FMUL.FTZ R66, R70, UR5 ;  /* 0x0000000546427c20 */ /* 0x000fe20008410000 */
[----:B------:R-:W-:Y:S01]  /*1750*/  SHF.R.S32.HI R19, RZ, 0x1f, R58 ;  /* 0x0000001fff137819 */ /* 0x000fe2000001143a */
[----:B------:R-:W1:Y:S01]  /*1760*/  MUFU.TANH R11, R11 ;  /* 0x0000000b000b7308 */ /* 0x000e620000002400 */
[----:B------:R-:W-:Y:S02]  /*1770*/  IMAD.U32 R70, RZ, RZ, UR45 ;  /* 0x0000002dff467e24 */ /* 0x000fe4000f8e00ff */
[----:B------:R-:W-:Y:S01]  /*1780*/  FMUL.FTZ R4, R24, UR5 ;  /* 0x0000000518047c20 */ /* 0x000fe20008410000 */
[----:B------:R-:W-:Y:S01]  /*1790*/  LEA.HI R19, R19, R58, RZ, 0x2 ;  /* 0x0000003a13137211 */ /* 0x000fe200078f10ff */
[----:B------:R-:W-:Y:S01]  /*17a0*/  FMUL.FTZ R5, R25, UR5 ;  /* 0x0000000519057c20 */ /* 0x000fe20008410000 */
[----:B------:R-:W-:Y:S01]  /*17b0*/  FMUL.FTZ R25, R35, UR5 ;  /* 0x0000000523197c20 */ /* 0x000fe20008410000 */
[----:B------:R-:W-:Y:S01]  /*17c0*/  FMUL.FTZ R30, R38, UR5 ;  /* 0x00000005261e7c20 */ /* 0x000fe20008410000 */
[----:B------:R-:W-:Y:S01]  /*17d0*/  LOP3.LUT R19, R19, 0x7ffffffc, RZ, 0xc0, !PT ;  /* 0x7ffffffc13137812 */ /* 0x000fe200078ec0ff */
[----:B------:R-:W2:Y:S01]  /*17e0*/  MUFU.TANH R14, R14 ;  /* 0x0000000e000e7308 */ /* 0x000ea20000002400 */
[----:B------:R-:W-:Y:S01]  /*17f0*/  FMUL.FTZ R12, R36, UR5 ;  /* 0x00000005240c7c20 */ /* 0x000fe20008410000 */
[----:B------:R-:W-:Y:S01]  /*1800*/  FMUL.FTZ R36, R57, UR5 ;  /* 0x0000000539247c20 */ /* 0x000fe20008410000 */
[----:B------:R-:W-:Y:S01]  /*1810*/  FMUL.FTZ R6, R28, UR5 ;  /* 0x000000051c067c20 */ /* 0x000fe20008410000 */
[----:B------:R-:W-:Y:S01]  /*1820*/  IMAD.IADD R19, R58, 0x1, -R19 ;  /* 0x000000013a137824 */ /* 0x000fe200078e0a13 */
[----:B------:R-:W-:Y:S01]  /*1830*/  MOV R58, 0xfffffffe ;  /* 0xfffffffe003a7802 */ /* 0x000fe20000000f00 */
[----:B------:R-:W-:Y:S01]  /*1840*/  FMUL.FTZ R7, R29, UR5 ;  /* 0x000000051d077c20 */ /* 0x000fe20008410000 */
[----:B------:R-:W-:Y:S01]  /*1850*/  FMUL.FTZ R29, R39, UR5 ;  /* 0x00000005271d7c20 */ /* 0x000fe20008410000 */
[----:B------:R-:W3:Y:S01]  /*1860*/  MUFU.TANH R21, R21 ;  /* 0x0000001500157308 */ /* 0x000ee20000002400 */
[----:B------:R-:W-:Y:S01]  /*1870*/  FMUL.FTZ R28, R49, UR5 ;  /* 0x00000005311c7c20 */ /* 0x000fe20008410000 */
[----:B------:R-:W-:-:S02]  /*1880*/  IMAD R19, R19, R58, 0x80 ;  /* 0x0000008013137424 */ /* 0x000fc400078e023a */
[----:B------:R-:W-:Y:S01]  /*1890*/  FMUL.FTZ R49, R59, UR5 ;  /* 0x000000053b317c20 */ /* 0x000fe20008410000 */
[----:B------:R-:W-:Y:S01]  /*18a0*/  FMUL.FTZ R24, R44, UR5 ;  /* 0x000000052c187c20 */ /* 0x000fe20008410000 */
[----:B------:R-:W-:Y:S01]  /*18b0*/  FMUL.FTZ R44, R65, UR5 ;  /* 0x00000005412c7c20 */ /* 0x000fe20008410000 */
[----:B------:R-:W-:Y:S02]  /*18c0*/  VIADD R19, R19, UR44 ;  /* 0x0000002c13137c36 */ /* 0x000fe40008000000 */
[----:B------:R-:W-:Y:S01]  /*18d0*/  FMUL.FTZ R8, R32, UR5 ;  /* 0x0000000520087c20 */ /* 0x000fe20008410000 */
[----:B------:R-:W4:Y:S01]  /*18e0*/  MUFU.TANH R26, R26 ;  /* 0x0000001a001a7308 */ /* 0x000f220000002400 */
[----:B------:R-:W-:Y:S01]  /*18f0*/  FMUL.FTZ R9, R33, UR5 ;  /* 0x0000000521097c20 */ /* 0x000fe20008410000 */
[----:B------:R-:W-:Y:S02]  /*1900*/  IMAD R70, R70, -0x80, R19 ;  /* 0xffffff8046467824 */ /* 0x000fe400078e0213 */
        /* <DEDUP_REMOVED lines=20> */
[C---:B------:R-:W-:Y:S01]  /*1a50*/  ISETP.GT.AND P4, PT, R70.reuse, 0x10, PT ;  /* 0x000000104600780c */ /* 0x040fe20003f84270 */
        /* <DEDUP_REMOVED lines=11> */
[----:B-----5:R-:W-:Y:S01]  /*1b10*/  FSEL R4, R4, -INF , P2 ;  /* 0xff80000004047808 */ /* 0x020fe20001000000 */
[----:B------:R-:W-:Y:S01]  /*1b20*/  FMUL.FTZ R27, R48, UR5 ;  /* 0x00000005301b7c20 */ /* 0x000fe20008410000 */
[----:B------:R-:W-:Y:S01]  /*1b30*/  ISETP.GT.AND P2, PT, R70, 0x18, PT ;  /* 0x000000184600780c */ /* 0x000fe20003f44270 */
[----:B------:R-:W-:Y:S01]  /*1b40*/  FMUL.FTZ R32, R52, UR5 ;  /* 0x0000000534207c20 */ /* 0x000fe20008410000 */
[----:B0-----:R-:W-:Y:S01]  /*1b50*/  FSEL R60, R25, -INF , P3 ;  /* 0xff800000193c7808 */ /* 0x001fe20001800000 */
[----:B------:R-:W0:Y:S01]  /*1b60*/  MUFU.TANH R6, R6 ;  /* 0x0000000600067308 */ /* 0x000e220000002400 */
        /* <DEDUP_REMOVED lines=27> */
[----:B------:R-:W-:Y:S01]  /*1d20*/  P2R R88, PR, RZ, 0x1 ;  /* 0x00000001ff587803 */ /* 0x000fe20000000000 */
[----:B------:R-:W-:Y:S01]  /*1d30*/  FMUL.FTZ R76, R76, UR5 ;  /* 0x000000054c4c7c20 */ /* 0x000fe20008410000 */
[----:B------:R-:W-:Y:S01]  /*1d40*/  FMNMX.FTZ R11, R61, R10, !PT ;  /* 0x0000000a3d0b7209 */ /* 0x000fe20007810000 */
        /* <DEDUP_REMOVED lines=8> */
[----:B------:R-:W-:Y:S01]  /*1dd0*/  UIADD3 UR5, UR42, 0x2d840, URZ ;  /* 0x0002d8402a057890 */ /* 0x000fe2000fffe03f */
[----:B------:R-:W2:Y:S01]  /*1de0*/  MUFU.TANH R33, R33 ;  /* 0x0000002100217308 */ /* 0x000ea20000002400 */
[----:B0-----:R-:W-:Y:S01]  /*1df0*/  FSEL R62, R34, -INF , P6 ;  /* 0xff800000223e7808 */ /* 0x001fe20003000000 */
[----:B------:R-:W-:Y:S01]  /*1e00*/  UIADD3 UR34, UR45, -0x2, URZ ;  /* 0xfffffffe2d227890 */ /* 0x000fe2000fffe03f */
[--C-:B------:R-:W-:Y:S01]  /*1e10*/  IMAD.MOV.U32 R134, RZ, RZ, R135.reuse ;  /* 0x000000ffff867224 */ /* 0x100fe200078e0087 */
[----:B------:R-:W-:Y:S01]  /*1e20*/  UPRMT UR5, UR6, 0x654, UR5 ;  /* 0x0000065406057896 */ /* 0x000fe20008000005 */
[----:B------:R-:W-:Y:S01]  /*1e30*/  FMNMX.FTZ R11, R62, R11, !PT ;  /* 0x0000000b3e0b7209 */ /* 0x000fe20007810000 */
[----:B------:R-:W-:Y:S01]  /*1e40*/  UISETP.GE.AND UP0, UPT, UR34, UR40, UPT ;  /* 0x000000282200728c */ /* 0x000fe2000bf06270 */
[-C--:B------:R-:W-:Y:S01]  /*1e50*/  MOV R133, R135.reuse ;  /* 0x0000008700857202 */ /* 0x080fe20000000f00 */
[----:B------:R-:W0:Y:S01]  /*1e60*/  MUFU.TANH R9, R9 ;  /* 0x0000000900097308 */ /* 0x000e220000002400 */
[----:B-1----:R-:W-:Y:S01]  /*1e70*/  FSEL R8, R8, -INF , P4 ;  /* 0xff80000008087808 */ /* 0x002fe20002000000 */
[----:B------:R-:W-:Y:S01]  /*1e80*/  UMOV UR33, URZ ;  /* 0x0000003f00217c82 */ /* 0x000fe20008000000 */
[----:B------:R-:W-:Y:S01]  /*1e90*/  ISETP.GT.AND P4, PT, R70, 0x28, PT ;  /* 0x000000284600780c */ /* 0x000fe20003f84270 */
[--C-:B------:R-:W-:Y:S01]  /*1ea0*/  IMAD.MOV.U32 R132, RZ, RZ, R135.reuse ;  /* 0x000000ffff847224 */ /* 0x100fe200078e0087 */
[----:B------:R-:W-:Y:S01]  /*1eb0*/  SYNCS.ARRIVE.TRANS64.RED.A1T0 RZ, [UR5], RZ ;  /* 0x000000ffffff79a7 */ /* 0x000fe20008100405 */
        /* <DEDUP_REMOVED lines=25> */
[----:B------:R-:W-:Y:S01]  /*2050*/  MOV R101, R135 ;  /* 0x0000008700657202 */ /* 0x000fe20000000f00 */
[----:B------:R-:W1:Y:S01]  /*2060*/  MUFU.TANH R13, R13 ;  /* 0x0000000d000d7308 */ /* 0x000e620000002400 */
[----:B--2---:R-:W-:Y:S01]  /*2070*/  FSEL R10, R12, -INF , P2 ;  /* 0xff8000000c0a7808 */ /* 0x004fe20001000000 */
[--C-:B------:R-:W-:Y:S01]  /*2080*/  IMAD.MOV.U32 R118, RZ, RZ, R135.reuse ;  /* 0x000000ffff767224 */ /* 0x100fe200078e0087 */
[----:B------:R-:W-:Y:S01]  /*2090*/  ISETP.GT.AND P2, PT, R70, 0x30, PT ;  /* 0x000000304600780c */ /* 0x000fe20003f44270 */
[--C-:B------:R-:W-:Y:S01]  /*20a0*/  IMAD.MOV.U32 R116, RZ, RZ, R135.reuse ;  /* 0x000000ffff747224 */ /* 0x100fe200078e0087 */
[----:B------:R-:W-:Y:S01]  /*20b0*/  FMNMX.FTZ R12, R38, R11, !PT ;  /* 0x0000000b260c7209 */ /* 0x000fe20007810000 */
[--C-:B------:R-:W-:Y:S01]  /*20c0*/  IMAD.MOV.U32 R115, RZ, RZ, R135.reuse ;  /* 0x000000ffff737224 */ /* 0x100fe200078e0087 */
[-C--:B------:R-:W-:Y:S01]  /*20d0*/  MOV R97, R135.reuse ;  /* 0x0000008700617202 */ /* 0x080fe20000000f00 */
[----:B------:R-:W2:Y:S01]  /*20e0*/  MUFU.TANH R42, R42 ;  /* 0x0000002a002a7308 */ /* 0x000ea20000002400 */
[----:B0-----:R-:W-:Y:S01]  /*20f0*/  FSEL R37, R37, -INF , P3 ;  /* 0xff80000025257808 */ /* 0x001fe20001800000 */
[--C-:B------:R-:W-:Y:S01]  /*2100*/  IMAD.MOV.U32 R114, RZ, RZ, R135.reuse ;  /* 0x000000ffff727224 */ /* 0x100fe200078e0087 */
[-C--:B------:R-:W-:Y:S01]  /*2110*/  MOV R93, R135.reuse ;  /* 0x00000087005d7202 */ /* 0x080fe20000000f00 */
[--C-:B------:R-:W-:Y:S01]  /*2120*/  IMAD.MOV.U32 R112, RZ, RZ, R135.reuse ;  /* 0x000000ffff707224 */ /* 0x100fe200078e0087 */
[----:B------:R-:W-:Y:S01]  /*2130*/  MOV R89, R135 ;  /* 0x0000008700597202 */ /* 0x000fe20000000f00 */
[----:B------:R-:W-:-:S02]  /*2140*/  IMAD.MOV.U32 R111, RZ, RZ, R135 ;  /* 0x000000ffff6f7224 */ /* 0x000fc400078e0087 */
[----:B------:R-:W0:Y:S01]  /*2150*/  MUFU.TANH R15, R15 ;  /* 0x0000000f000f7308 */ /* 0x000e220000002400 */
[----:B-1----:R-:W-:Y:S01]  /*2160*/  FSEL R11, R13, -INF , P1 ;  /* 0xff8000000d0b7808 */ /* 0x002fe20000800000 */
[--C-:B------:R-:W-:Y:S01]  /*2170*/  IMAD.MOV.U32 R110, RZ, RZ, R135.reuse ;  /* 0x000000ffff6e7224 */ /* 0x100fe200078e0087 */
[----:B------:R-:W-:Y:S01]  /*2180*/  ISETP.GT.AND P1, PT, R70, 0x31, PT ;  /* 0x000000314600780c */ /* 0x000fe20003f24270 */
[--C-:B------:R-:W-:Y:S01]  /*2190*/  IMAD.MOV.U32 R108, RZ, RZ, R135.reuse ;  /* 0x000000ffff6c7224 */ /* 0x100fe200078e0087 */
[----:B------:R-:W-:Y:S01]  /*21a0*/  FMNMX.FTZ R13, R37, R12, !PT ;  /* 0x0000000c250d7209 */ /* 0x000fe20007810000 */
[--C-:B------:R-:W-:Y:S02]  /*21b0*/  IMAD.MOV.U32 R107, RZ, RZ, R135.reuse ;  /* 0x000000ffff6b7224 */ /* 0x100fe400078e0087 */
[----:B------:R-:W1:Y:S01]  /*21c0*/  MUFU.TANH R41, R41 ;  /* 0x0000002900297308 */ /* 0x000e620000002400 */
[----:B--2---:R-:W-:Y:S01]  /*21d0*/  FSEL R42, R42, -INF , P2 ;  /* 0xff8000002a2a7808 */ /* 0x004fe20001000000 */
[----:B------:R-:W-:-:S02]  /*21e0*/  IMAD.MOV.U32 R106, RZ, RZ, R135 ;  /* 0x000000ffff6a7224 */ /* 0x000fc400078e0087 */
[--C-:B------:R-:W-:Y:S01]  /*21f0*/  IMAD.MOV.U32 R104, RZ, RZ, R135.reuse ;  /* 0x000000ffff687224 */ /* 0x100fe200078e0087 */
[----:B------:R-:W-:Y:S01]  /*2200*/  FMNMX.FTZ R14, R42, R13, !PT ;  /* 0x0000000d2a0e7209 */ /* 0x000fe20007810000 */
[--C-:B------:R-:W-:Y:S02]  /*2210*/  IMAD.MOV.U32 R103, RZ, RZ, R135.reuse ;  /* 0x000000ffff677224 */ /* 0x100fe400078e0087 */
[----:B------:R-:W2:Y:S01]  /*2220*/  MUFU.TANH R20, R20 ;  /* 0x0000001400147308 */ /* 0x000ea20000002400 */
[----:B0-----:R-:W-:Y:S01]  /*2230*/  FSEL R12, R15, -INF , P6 ;  /* 0xff8000000f0c7808 */ /* 0x001fe20003000000 */
[--C-:B------:R-:W-:Y:S01]  /*2240*/  IMAD.MOV.U32 R102, RZ, RZ, R135.reuse ;  /* 0x000000ffff667224 */ /* 0x100fe200078e0087 */
[----:B------:R-:W-:Y:S01]  /*2250*/  ISETP.GT.AND P6, PT, R70, 0x38, PT ;  /* 0x000000384600780c */ /* 0x000fe20003fc4270 */
[--C-:B------:R-:W-:Y:S02]  /*2260*/  IMAD.MOV.U32 R100, RZ, RZ, R135.reuse ;  /* 0x000000ffff647224 */ /* 0x100fe400078e0087 */
[----:B------:R-:W-:-:S02]  /*2270*/  IMAD.MOV.U32 R99, RZ, RZ, R135 ;  /* 0x000000ffff637224 */ /* 0x000fc400078e0087 */
[----:B------:R-:W0:Y:S01]  /*2280*/  MUFU.TANH R46, R46 ;  /* 0x0000002e002e7308 */ /* 0x000e220000002400 */
[----:B-1----:R-:W-:Y:S01]  /*2290*/  FSEL R41, R41, -INF , P1 ;  /* 0xff80000029297808 */ /* 0x002fe20000800000 */
[--C-:B------:R-:W-:Y:S02]  /*22a0*/  IMAD.MOV.U32 R98, RZ, RZ, R135.reuse ;  /* 0x000000ffff627224 */ /* 0x100fe400078e0087 */
[--C-:B------:R-:W-:Y:S01]  /*22b0*/  IMAD.MOV.U32 R96, RZ, RZ, R135.reuse ;  /* 0x000000ffff607224 */ /* 0x100fe200078e0087 */
[----:B------:R-:W-:Y:S01]  /*22c0*/  FMNMX.FTZ R13, R41, R14, !PT ;  /* 0x0000000e290d7209 */ /* 0x000fe20007810000 */
[--C-:B------:R-:W-:Y:S02]  /*22d0*/  IMAD.MOV.U32 R95, RZ, RZ, R135.reuse ;  /* 0x000000ffff5f7224 */ /* 0x100fe400078e0087 */
[----:B------:R-:W1:Y:S01]  /*22e0*/  MUFU.TANH R24, R24 ;  /* 0x0000001800187308 */ /* 0x000e620000002400 */
[----:B--2---:R-:W-:Y:S01]  /*22f0*/  FSEL R21, R20, -INF , P5 ;  /* 0xff80000014157808 */ /* 0x004fe20002800000 */
[--C-:B------:R-:W-:Y:S01]  /*2300*/  IMAD.MOV.U32 R94, RZ, RZ, R135.reuse ;  /* 0x000000ffff5e7224 */ /* 0x100fe200078e0087 */
[----:B------:R-:W-:Y:S01]  /*2310*/  ISETP.GT.AND P5, PT, R70, 0x39, PT ;  /* 0x000000394600780c */ /* 0x000fe20003fa4270 */
[----:B------:R-:W-:-:S02]  /*2320*/  IMAD.MOV.U32 R92, RZ, RZ, R135 ;  /* 0x000000ffff5c7224 */ /* 0x000fc400078e0087 */
[--C-:B------:R-:W-:Y:S02]  /*2330*/  IMAD.MOV.U32 R91, RZ, RZ, R135.reuse ;  /* 0x000000ffff5b7224 */ /* 0x100fe400078e0087 */
[----:B------:R-:W2:Y:S01]  /*2340*/  MUFU.TANH R45, R45 ;  /* 0x0000002d002d7308 */ /* 0x000ea20000002400 */
[----:B0-----:R-:W-:Y:S01]  /*2350*/  FSEL R46, R46, -INF , P6 ;  /* 0xff8000002e2e7808 */ /* 0x001fe20003000000 */
[----:B------:R-:W-:-:S03]  /*2360*/  IMAD.MOV.U32 R90, RZ, RZ, R135 ;  /* 0x000000ffff5a7224 */ /* 0x000fc600078e0087 */
        /* <DEDUP_REMOVED lines=64> */
[----:B------:R-:W-:-:S03]  /*2770*/  FMNMX.FTZ R43, R4, R5, !PT ;  /* 0x00000005042b7209 */ /* 0x000fc60007810000 */
[----:B------:R-:W0:Y:S01]  /*2780*/  MUFU.TANH R71, R71 ;  /* 0x0000004700477308 */ /* 0x000e220000002400 */
[----:B-1----:R-:W-:-:S04]  /*2790*/  FSEL R69, R69, -INF , P1 ;  /* 0xff80000045457808 */ /* 0x002fc80000800000 */
        /* <DEDUP_REMOVED lines=19> */
[----:B-1----:R-:W-:Y:S02]  /*28d0*/  FSEL R73, R73, -INF , P4 ;  /* 0xff80000049497808 */ /* 0x002fe40002000000 */
[----:B------:R-:W-:Y:S02]  /*28e0*/  FMNMX.FTZ R44, R8, R47, !PT ;  /* 0x0000002f082c7209 */ /* 0x000fe40007810000 */
[----:B------:R-:W-:Y:S02]  /*28f0*/  FMNMX.FTZ R35, R73, R36, !PT ;  /* 0x0000002449237209 */ /* 0x000fe40007810000 */
[----:B------:R-:W-:Y:S01]  /*2900*/  FMNMX.FTZ R47, R9, R44, !PT ;  /* 0x0000002c092f7209 */ /* 0x000fe20007810000 */
[----:B------:R-:W1:Y:S01]  /*2910*/  MUFU.TANH R51, R51 ;  /* 0x0000003300337308 */ /* 0x000e620000002400 */
[----:B--2---:R-:W-:Y:S02]  /*2920*/  FSEL R32, R52, -INF , P2 ;  /* 0xff80000034207808 */ /* 0x004fe40001000000 */
[----:B------:R-:W-:-:S02]  /*2930*/  ISETP.GT.AND P2, PT, R70, 0x78, PT ;  /* 0x000000784600780c */ /* 0x000fc40003f44270 */
        /* <DEDUP_REMOVED lines=11> */
[----:B0-----:R-:W-:-:S04]  /*29f0*/  FSEL R51, R87, -INF , P1 ;  /* 0xff80000057337808 */ /* 0x001fc80000800000 */
[----:B------:R-:W-:-:S03]  /*2a00*/  FMNMX.FTZ R36, R51, R36, !PT ;  /* 0x0000002433247209 */ /* 0x000fc60007810000 */
[----:B------:R-:W0:Y:S01]  /*2a10*/  MUFU.TANH R78, R80 ;  /* 0x00000050004e7308 */ /* 0x000e220000002400 */
[----:B-1----:R-:W-:Y:S01]  /*2a20*/  FSEL R76, R76, -INF , P6 ;  /* 0xff8000004c4c7808 */ /* 0x002fe20003000000 */
[----:B------:R-:W1:Y:S06]  /*2a30*/  SHFL.BFLY PT, R35, R36, 0x2, 0x1f ;  /* 0x0c401f0024237f89 */ /* 0x000e6c00000e0000 */
[----:B------:R-:W3:Y:S01]  /*2a40*/  MUFU.TANH R79, R81 ;  /* 0x00000051004f7308 */ /* 0x000ee20000002400 */
[----:B--2---:R-:W-:-:S07]  /*2a50*/  FSEL R77, R77, -INF , P5 ;  /* 0xff8000004d4d7808 */ /* 0x004fce0002800000 */
[----:B------:R-:W2:Y:S01]  /*2a60*/  MUFU.TANH R84, R84 ;  /* 0x0000005400547308 */ /* 0x000ea20000002400 */
[----:B0-----:R-:W-:-:S07]  /*2a70*/  FSEL R78, R78, -INF , P4 ;  /* 0xff8000004e4e7808 */ /* 0x001fce0002000000 */
[----:B------:R-:W0:Y:S01]  /*2a80*/  MUFU.TANH R85, R85 ;  /* 0x0000005500557308 */ /* 0x000e220000002400 */
[----:B---3--:R-:W-:Y:S02]  /*2a90*/  FSEL R79, R79, -INF , P3 ;  /* 0xff8000004f4f7808 */ /* 0x008fe40001800000 */
[----:B-1----:R-:W-:-:S05]  /*2aa0*/  FMNMX.FTZ R35, R36, R35, !PT ;  /* 0x0000002324237209 */ /* 0x002fca0007810000 */
[----:B------:R-:W1:Y:S01]  /*2ab0*/  SHFL.BFLY PT, R52, R35, 0x1, 0x1f ;  /* 0x0c201f0023347f89 */ /* 0x000e6200000e0000 */
[----:B--2---:R-:W-:Y:S02]  /*2ac0*/  FSEL R80, R84, -INF , P2 ;  /* 0xff80000054507808 */ /* 0x004fe40001000000 */
[----:B0-----:R-:W-:Y:S02]  /*2ad0*/  FSEL R81, R85, -INF , P1 ;  /* 0xff80000055517808 */ /* 0x001fe40000800000 */
[----:B-1----:R-:W-:-:S04]  /*2ae0*/  FMNMX.FTZ R52, R35, R52, !PT ;  /* 0x0000003423347209 */ /* 0x002fc80007810000 */
        /* <DEDUP_REMOVED lines=22> */
[----:B0-----:R-:W-:Y:S01]  /*2c50*/  FMNMX.FTZ R60, R25, R58, !PT ;  /* 0x0000003a193c7209 */ /* 0x001fe20007810000 */
[--C-:B------:R-:W-:Y:S01]  /*2c60*/  FFMA.FTZ R53, R56, UR4, -R70.reuse ;  /* 0x0000000438357c23 */ /* 0x100fe20008010846 */
[--C-:B------:R-:W-:Y:S01]  /*2c70*/  FFMA.FTZ R38, R38, UR4, -R70.reuse ;  /* 0x0000000426267c23 */ /* 0x100fe20008010846 */
[--C-:B------:R-:W-:Y:S01]  /*2c80*/  FFMA.FTZ R56, R71, UR4, -R70.reuse ;  /* 0x0000000447387c23 */ /* 0x100fe20008010846 */
[----:B------:R-:W-:Y:S01]  /*2c90*/  FMNMX.FTZ R60, R27, R60, !PT ;  /* 0x0000003c1b3c7209 */ /* 0x000fe20007810000 */
[--C-:B------:R-:W-:Y:S01]  /*2ca0*/  FFMA.FTZ R65, R72, UR4, -R70.reuse ;  /* 0x0000000448417c23 */ /* 0x100fe20008010846 */
[----:B------:R0:W-:Y:S01]  /*2cb0*/  MUFU.EX2 R58, R62 ;  /* 0x0000003e003a7308 */ /* 0x0001e20000000800 */
[--C-:B-1----:R-:W-:Y:S01]  /*2cc0*/  FFMA.FTZ R61, R37, UR4, -R70.reuse ;  /* 0x00000004253d7c23 */ /* 0x102fe20008010846 */
[----:B------:R-:W-:Y:S01]  /*2cd0*/  FMNMX.FTZ R57, R13, R60, !PT ;  /* 0x0000003c0d397209 */ /* 0x000fe20007810000 */
[--C-:B------:R-:W-:Y:S01]  /*2ce0*/  FFMA.FTZ R60, R45, UR4, -R70.reuse ;  /* 0x000000042d3c7c23 */ /* 0x100fe20008010846 */
[----:B------:R-:W-:-:S02]  /*2cf0*/  FFMA.FTZ R51, R51, UR4, -R70 ;  /* 0x0000000433337c23 */ /* 0x000fc40008010846 */
[----:B------:R-:W-:Y:S02]  /*2d00*/  FMNMX.FTZ R34, R14, R57, !PT ;  /* 0x000000390e227209 */ /* 0x000fe40007810000 */
[----:B------:R-:W-:Y:S01]  /*2d10*/  MUFU.EX2 R35, R35 ;  /* 0x0000002300237308 */ /* 0x000fe20000000800 */
[----:B0-----:R-:W-:Y:S01]  /*2d20*/  FFMA.FTZ R62, R54, UR4, -R70 ;  /* 0x00000004363e7c23 */ /* 0x001fe20008010846 */
[----:B------:R-:W-:-:S04]  /*2d30*/  FMNMX.FTZ R34, R15, R34, !PT ;  /* 0x000000220f227209 */ /* 0x000fc80007810000 */
[----:B------:R-:W-:Y:S02]  /*2d40*/  FMNMX.FTZ R57, R19, R34, !PT ;  /* 0x0000002213397209 */ /* 0x000fe40007810000 */
[----:B------:R-:W0:Y:S02]  /*2d50*/  MUFU.EX2 R36, R36 ;  /* 0x0000002400247308 */ /* 0x000e240000000800 */
[----:B------:R-:W-:-:S04]  /*2d60*/  FMNMX.FTZ R34, R20, R57, !PT ;  /* 0x0000003914227209 */ /* 0x000fc80007810000 */
[----:B------:R-:W-:Y:S01]  /*2d70*/  FMNMX.FTZ R37, R23, R34, !PT ;  /* 0x0000002217257209 */ /* 0x000fe20007810000 */
[----:B------:R-:W-:Y:S01]  /*2d80*/  FFMA.FTZ R34, R42, UR4, -R70 ;  /* 0x000000042a227c23 */ /* 0x000fe20008010846 */
[----:B------:R-:W1:Y:S02]  /*2d90*/  MUFU.EX2 R39, R39 ;  /* 0x0000002700277308 */ /* 0x000e640000000800 */
[----:B------:R-:W-:-:S04]  /*2da0*/  FMNMX.FTZ R37, R26, R37, !PT ;  /* 0x000000251a257209 */ /* 0x000fc80007810000 */
[----:B------:R-:W-:Y:S01]  /*2db0*/  FMNMX.FTZ R42, R28, R37, !PT ;  /* 0x000000251c2a7209 */ /* 0x000fe20007810000 */
[----:B------:R-:W-:Y:S01]  /*2dc0*/  FFMA.FTZ R37, R41, UR4, -R70 ;  /* 0x0000000429257c23 */ /* 0x000fe20008010846 */
[----:B------:R-:W2:Y:S02]  /*2dd0*/  MUFU.EX2 R40, R40 ;  /* 0x0000002800287308 */ /* 0x000ea40000000800 */
[----:B------:R-:W-:-:S04]  /*2de0*/  FMNMX.FTZ R41, R29, R42, !PT ;  /* 0x0000002a1d297209 */ /* 0x000fc80007810000 */
[----:B------:R-:W-:Y:S01]  /*2df0*/  FMNMX.FTZ R42, R30, R41, !PT ;  /* 0x000000291e2a7209 */ /* 0x000fe20007810000 */
[----:B------:R-:W-:Y:S01]  /*2e00*/  FFMA.FTZ R41, R46, UR4, -R70 ;  /* 0x000000042e297c23 */ /* 0x000fe20008010846 */
[----:B------:R-:W-:Y:S02]  /*2e10*/  MUFU.EX2 R43, R43 ;  /* 0x0000002b002b7308 */ /* 0x000fe40000000800 */
[----:B------:R-:W-:-:S04]  /*2e20*/  FMNMX.FTZ R57, R31, R42, !PT ;  /* 0x0000002a1f397209 */ /* 0x000fc80007810000 */
[----:B------:R-:W-:Y:S02]  /*2e30*/  FMNMX.FTZ R42, R32, R57, !PT ;  /* 0x00000039202a7209 */ /* 0x000fe40007810000 */
[----:B------:R-:W-:Y:S02]  /*2e40*/  MUFU.EX2 R47, R47 ;  /* 0x0000002f002f7308 */ /* 0x000fe40000000800 */
[----:B------:R-:W-:-:S04]  /*2e50*/  FMNMX.FTZ R45, R33, R42, !PT ;  /* 0x0000002a212d7209 */ /* 0x000fc80007810000 */
[----:B------:R-:W-:Y:S01]  /*2e60*/  FMNMX.FTZ R46, R76, R45, !PT ;  /* 0x0000002d4c2e7209 */ /* 0x000fe20007810000 */
[--C-:B------:R-:W-:Y:S01]  /*2e70*/  FFMA.FTZ R45, R50, UR4, -R70.reuse ;  /* 0x00000004322d7c23 */ /* 0x100fe20008010846 */
[----:B------:R-:W-:Y:S01]  /*2e80*/  FFMA.FTZ R50, R49, UR4, -R70 ;  /* 0x0000000431327c23 */ /* 0x000fe20008010846 */
[----:B------:R-:W-:Y:S01]  /*2e90*/  MUFU.EX2 R42, R60 ;  /* 0x0000003c002a7308 */ /* 0x000fe20000000800 */
[----:B------:R-:W-:-:S04]  /*2ea0*/  FMNMX.FTZ R57, R77, R46, !PT ;  /* 0x0000002e4d397209 */ /* 0x000fc80007810000 */
[----:B------:R-:W-:-:S03]  /*2eb0*/  FMNMX.FTZ R46, R78, R57, !PT ;  /* 0x000000394e2e7209 */ /* 0x000fc60007810000 */
[----:B------:R3:W-:Y:S01]  /*2ec0*/  MUFU.EX2 R60, R50 ;  /* 0x00000032003c7308 */ /* 0x0007e20000000800 */
[----:B------:R-:W-:-:S04]  /*2ed0*/  FMNMX.FTZ R49, R79, R46, !PT ;  /* 0x0000002e4f317209 */ /* 0x000fc80007810000 */
[----:B------:R-:W-:Y:S01]  /*2ee0*/  FMNMX.FTZ R46, R80, R49, !PT ;  /* 0x00000031502e7209 */ /* 0x000fe20007810000 */
[--C-:B------:R-:W-:Y:S01]  /*2ef0*/  FFMA.FTZ R49, R66, UR4, -R70.reuse ;  /* 0x0000000442317c23 */ /* 0x100fe20008010846 */
[--C-:B------:R-:W-:Y:S01]  /*2f00*/  FFMA.FTZ R66, R73, UR4, -R70.reuse ;  /* 0x0000000449427c23 */ /* 0x100fe20008010846 */
[----:B------:R-:W-:Y:S01]  /*2f10*/  MUFU.EX2 R59, R59 ;  /* 0x0000003b003b7308 */ /* 0x000fe20000000800 */
[----:B------:R-:W-:Y:S01]  /*2f20*/  FMNMX.FTZ R54, R81, R46, !PT ;  /* 0x0000002e51367209 */ /* 0x000fe20007810000 */
[--C-:B------:R-:W-:Y:S01]  /*2f30*/  FFMA.FTZ R46, R55, UR4, -R70.reuse ;  /* 0x00000004372e7c23 */ /* 0x100fe20008010846 */
[--C-:B---3--:R-:W-:Y:S01]  /*2f40*/  FFMA.FTZ R50, R67, UR4, -R70.reuse ;  /* 0x0000000443327c23 */ /* 0x108fe20008010846 */
[--C-:B------:R-:W-:Y:S01]  /*2f50*/  FFMA.FTZ R55, R69, UR4, -R70.reuse ;  /* 0x0000000445377c23 */ /* 0x100fe20008010846 */
[--C-:B------:R-:W-:Y:S01]  /*2f60*/  FFMA.FTZ R67, R74, UR4, -R70.reuse ;  /* 0x000000044a437c23 */ /* 0x100fe20008010846 */
[----:B------:R-:W3:Y:S02]  /*2f70*/  SHFL.BFLY PT, R57, R54, 0x2, 0x1f ;  /* 0x0c401f0036397f89 */ /* 0x000ee400000e0000 */
[----:B------:R-:W-:Y:S08]  /*2f80*/  MUFU.EX2 R38, R38 ;  /* 0x0000002600267308 */ /* 0x000ff00000000800 */
[----:B------:R-:W-:Y:S08]  /*2f90*/  MUFU.EX2 R61, R61 ;  /* 0x0000003d003d7308 */ /* 0x000ff00000000800 */
[----:B------:R-:W-:Y:S01]  /*2fa0*/  MUFU.EX2 R34, R34 ;  /* 0x0000002200227308 */ /* 0x000fe20000000800 */
[----:B---3--:R-:W-:Y:S01]  /*2fb0*/  FMNMX.FTZ R64, R54, R57, !PT ;  /* 0x0000003936407209 */ /* 0x008fe20007810000 */
[----:B------:R-:W-:-:S06]  /*2fc0*/  FFMA.FTZ R54, R68, UR4, -R70 ;  /* 0x0000000444367c23 */ /* 0x000fcc0008010846 */
[----:B------:R-:W-:Y:S01]  /*2fd0*/  MUFU.EX2 R37, R37 ;  /* 0x0000002500257308 */ /* 0x000fe20000000800 */
[----:B------:R-:W3:Y:S07]  /*2fe0*/  SHFL.BFLY PT, R57, R64, 0x1, 0x1f ;  /* 0x0c201f0040397f89 */ /* 0x000eee00000e0000 */
[----:B------:R-:W-:Y:S08]  /*2ff0*/  MUFU.EX2 R41, R41 ;  /* 0x0000002900297308 */ /* 0x000ff00000000800 */
[----:B------:R-:W-:Y:S08]  /*3000*/  MUFU.EX2 R45, R45 ;  /* 0x0000002d002d7308 */ /* 0x000ff00000000800 */
[----:B------:R-:W-:Y:S01]  /*3010*/  MUFU.EX2 R62, R62 ;  /* 0x0000003e003e7308 */ /* 0x000fe20000000800 */
[----:B---3--:R-:W-:Y:S01]  /*3020*/  FMNMX.FTZ R57, R64, R57, !PT ;  /* 0x0000003940397209 */ /* 0x008fe20007810000 */
[----:B------:R-:W-:-:S03]  /*3030*/  FFMA.FTZ R64, R75, UR4, -R70 ;  /* 0x000000044b407c23 */ /* 0x000fc60008010846 */
[C---:B------:R-:W-:Y:S01]  /*3040*/  FSETP.NEU.FTZ.AND P1, PT, R57.reuse, -INF , PT ;  /* 0xff8000003900780b */ /* 0x040fe20003f3d000 */
[----:B------:R-:W-:Y:S02]  /*3050*/  FMUL.FTZ R68, R57, UR4 ;  /* 0x0000000439447c20 */ /* 0x000fe40008410000 */
[----:B------:R-:W-:Y:S03]  /*3060*/  MUFU.EX2 R63, R63 ;  /* 0x0000003f003f7308 */ /* 0x000fe60000000800 */
[----:B------:R-:W-:-:S05]  /*3070*/  FSEL R84, R68, RZ, P1 ;  /* 0x000000ff44547208 */ /* 0x000fca0000800000 */
[----:B------:R-:W-:Y:S01]  /*3080*/  MUFU.EX2 R46, R46 ;  /* 0x0000002e002e7308 */ /* 0x000fe20000000800 */
[--C-:B------:R-:W-:Y:S01]  /*3090*/  FFMA.FTZ R70, R8, UR4, -R84.reuse ;  /* 0x0000000408467c23 */ /* 0x100fe20008010854 */
[-C--:B------:R-:W-:Y:S01]  /*30a0*/  LEA.HI R8, R18, R17.reuse, RZ, 0x4 ;  /* 0x0000001112087211 */ /* 0x080fe200078f20ff */
[--C-:B------:R-:W-:Y:S01]  /*30b0*/  FFMA.FTZ R72, R10, UR4, -R84.reuse ;  /* 0x000000040a487c23 */ /* 0x100fe20008010854 */
[--C-:B------:R-:W-:Y:S01]  /*30c0*/  FFMA.FTZ R71, R9, UR4, -R84.reuse ;  /* 0x0000000409477c23 */ /* 0x100fe20008010854 */
[--C-:B------:R-:W-:Y:S01]  /*30d0*/  FFMA.FTZ R75, R11, UR4, -R84.reuse ;  /* 0x000000040b4b7c23 */ /* 0x100fe20008010854 */
[----:B------:R-:W-:Y:S01]  /*30e0*/  LOP3.LUT R10, R8, 0xfffffff0, RZ, 0xc0, !PT ;  /* 0xfffffff0080a7812 */ /* 0x000fe200078ec0ff */
[--C-:B------:R-:W-:Y:S01]  /*30f0*/  FFMA.FTZ R68, R13, UR4, -R84.reuse ;  /* 0x000000040d447c23 */ /* 0x100fe20008010854 */
[--C-:B------:R-:W-:Y:S01]  /*3100*/  FFMA.FTZ R4, R4, UR4, -R84.reuse ;  /* 0x0000000404047c23 */ /* 0x100fe20008010854 */
[--C-:B------:R-:W-:Y:S01]  /*3110*/  FFMA.FTZ R5, R5, UR4, -R84.reuse ;  /* 0x0000000405057c23 */ /* 0x100fe20008010854 */
[----:B------:R-:W-:Y:S01]  /*3120*/  FFMA.FTZ R6, R6, UR4, -R84 ;  /* 0x0000000406067c23 */ /* 0x000fe20008010854 */
[----:B------:R-:W-:Y:S01]  /*3130*/  IMAD.IADD R10, R17, 0x1, -R10 ;  /* 0x00000001110a7824 */ /* 0x000fe200078e0a0a */
[----:B------:R-:W-:Y:S01]  /*3140*/  LEA.HI R17, R18, R17, RZ, 0x5 ;  /* 0x0000001112117211 */ /* 0x000fe200078f28ff */
[--C-:B------:R-:W-:Y:S01]  /*3150*/  FFMA.FTZ R7, R7, UR4, -R84.reuse ;  /* 0x0000000407077c23 */ /* 0x100fe20008010854 */
[----:B------:R-:W-:Y:S01]  /*3160*/  MUFU.EX2 R4, R4 ;  /* 0x0000000400047308 */ /* 0x000fe20000000800 */
[----:B------:R-:W-:Y:S01]  /*3170*/  FFMA.FTZ R73, R12, UR4, -R84 ;  /* 0x000000040c497c23 */ /* 0x000fe20008010854 */
[----:B------:R-:W-:Y:S01]  /*3180*/  SHF.R.S32.HI R9, RZ, 0x1f, R10 ;  /* 0x0000001fff097819 */ /* 0x000fe2000001140a */
[--C-:B------:R-:W-:Y:S01]  /*3190*/  FFMA.FTZ R82, R21, UR4, -R84.reuse ;  /* 0x0000000415527c23 */ /* 0x100fe20008010854 */
[--C-:B------:R-:W-:Y:S01]  /*31a0*/  FFMA.FTZ R15, R15, UR4, -R84.reuse ;  /* 0x000000040f0f7c23 */ /* 0x100fe20008010854 */
[--C-:B------:R-:W-:Y:S01]  /*31b0*/  FFMA.FTZ R74, R24, UR4, -R84.reuse ;  /* 0x00000004184a7c23 */ /* 0x100fe20008010854 */
[----:B------:R-:W-:Y:S01]  /*31c0*/  LEA.HI R9, R9, R10, RZ, 0x3 ;  /* 0x0000000a09097211 */ /* 0x000fe200078f18ff */
[--C-:B------:R-:W-:Y:S01]  /*31d0*/  FFMA.FTZ R83, R25, UR4, -R84.reuse ;  /* 0x0000000419537c23 */ /* 0x100fe20008010854 */
[----:B------:R-:W3:Y:S01]  /*31e0*/  MUFU.EX2 R5, R5 ;  /* 0x0000000500057308 */ /* 0x000ee20000000800 */
[--C-:B------:R-:W-:Y:S01]  /*31f0*/  FFMA.FTZ R21, R27, UR4, -R84.reuse ;  /* 0x000000041b157c23 */ /* 0x100fe20008010854 */
[----:B------:R-:W-:Y:S01]  /*3200*/  LOP3.LUT R11, R9, 0xfffffff8, RZ, 0xc0, !PT ;  /* 0xfffffff8090b7812 */ /* 0x000fe200078ec0ff */
[--C-:B------:R-:W-:Y:S01]  /*3210*/  FFMA.FTZ R85, R33, UR4, -R84.reuse ;  /* 0x0000000421557c23 */ /* 0x100fe20008010854 */
[----:B------:R-:W-:Y:S01]  /*3220*/  SHF.L.U32 R9, R9, 0x6, RZ ;  /* 0x0000000609097819 */ /* 0x000fe200000006ff */
[--C-:B------:R-:W-:Y:S01]  /*3230*/  FFMA.FTZ R69, R14, UR4, -R84.reuse ;  /* 0x000000040e457c23 */ /* 0x100fe20008010854 */
[----:B------:R-:W-:Y:S01]  /*3240*/  IADD3 R11, R10, -R11, RZ ;  /* 0x8000000b0a0b7210 */ /* 0x000fe20007ffe0ff */
[----:B------:R-:W-:Y:S01]  /*3250*/  FFMA.FTZ R30, R30, UR4, -R84 ;  /* 0x000000041e1e7c23 */ /* 0x000fe20008010854 */
[----:B------:R-:W-:Y:S01]  /*3260*/  SHF.R.S32.HI R10, RZ, 0x4, R8 ;  /* 0x00000004ff0a7819 */ /* 0x000fe20000011408 */
[----:B------:R-:W4:Y:S01]  /*3270*/  MUFU.EX2 R6, R6 ;  /* 0x0000000600067308 */ /* 0x000f220000000800 */
[----:B------:R-:W-:Y:S01]  /*3280*/  LOP3.LUT R9, R9, 0x7ffffe00, RZ, 0xc0, !PT ;  /* 0x7ffffe0009097812 */ /* 0x000fe200078ec0ff */
[C---:B------:R-:W-:Y:S01]  /*3290*/  IMAD.SHL.U32 R8, R11.reuse, 0x40, RZ ;  /* 0x000000400b087824 */ /* 0x040fe200078e00ff */
[C---:B------:R-:W-:Y:S01]  /*32a0*/  LOP3.LUT P1, RZ, R11.reuse, 0x4, RZ, 0xc0, !PT ;  /* 0x000000040bff7812 */ /* 0x040fe2000782c0ff */
[----:B------:R-:W-:Y:S01]  /*32b0*/  IMAD.SHL.U32 R13, R10, 0x8, RZ ;  /* 0x000000080a0d7824 */ /* 0x000fe200078e00ff */
[----:B------:R-:W-:Y:S01]  /*32c0*/  LOP3.LUT P2, RZ, R11, 0x2, RZ, 0xc0, !PT ;  /* 0x000000020bff7812 */ /* 0x000fe2000784c0ff */
[--C-:B------:R-:W-:Y:S01]  /*32d0*/  FFMA.FTZ R20, R20, UR4, -R84.reuse ;  /* 0x0000000414147c23 */ /* 0x100fe20008010854 */
[----:B------:R-:W-:Y:S01]  /*32e0*/  LOP3.LUT R8, R8, 0x1c0, RZ, 0xc0, !PT ;  /* 0x000001c008087812 */ /* 0x000fe200078ec0ff */
[----:B------:R-:W5:Y:S01]  /*32f0*/  MUFU.EX2 R7, R7 ;  /* 0x0000000700077308 */ /* 0x000f620000000800 */
[--C-:B------:R-:W-:Y:S01]  /*3300*/  FFMA.FTZ R29, R29, UR4, -R84.reuse ;  /* 0x000000041d1d7c23 */ /* 0x100fe20008010854 */
[--C-:B------:R-:W-:Y:S01]  /*3310*/  FFMA.FTZ R23, R23, UR4, -R84.reuse ;  /* 0x0000000417177c23 */ /* 0x100fe20008010854 */
[----:B------:R-:W-:Y:S01]  /*3320*/  LOP3.LUT R13, R8, 0x8, R13, 0xf8, !PT ;  /* 0x00000008080d7812 */ /* 0x000fe200078ef80d */
[----:B------:R-:W-:Y:S01]  /*3330*/  FFMA.FTZ R26, R26, UR4, -R84 ;  /* 0x000000041a1a7c23 */ /* 0x000fe20008010854 */
[----:B------:R-:W-:Y:S01]  /*3340*/  SHF.R.U32.HI R10, RZ, 0x3, R8 ;  /* 0x00000003ff0a7819 */ /* 0x000fe20000011608 */
[----:B------:R-:W-:-:S02]  /*3350*/  IMAD.SHL.U32 R8, R17, 0x20, RZ ;  /* 0x0000002011087824 */ /* 0x000fc400078e00ff */
[--C-:B------:R-:W-:Y:S01]  /*3360*/  FFMA.FTZ R17, R19, UR4, -R84.reuse ;  /* 0x0000000413117c23 */ /* 0x100fe20008010854 */
[----:B------:R-:W-:Y:S01]  /*3370*/  MUFU.EX2 R70, R70 ;  /* 0x0000004600467308 */ /* 0x000fe20000000800 */
[----:B------:R-:W-:Y:S01]  /*3380*/  LOP3.LUT R10, R13, R10, RZ, 0x3c, !PT ;  /* 0x0000000a0d0a7212 */ /* 0x000fe200078e3cff */
[--C-:B------:R-:W-:Y:S01]  /*3390*/  FFMA.FTZ R19, R28, UR4, -R84.reuse ;  /* 0x000000041c137c23 */ /* 0x100fe20008010854 */
[----:B------:R-:W-:Y:S01]  /*33a0*/  LOP3.LUT R8, R8, 0x7ffffc00, RZ, 0xc0, !PT ;  /* 0x7ffffc0008087812 */ /* 0x000fe200078ec0ff */
[--C-:B------:R-:W-:Y:S01]  /*33b0*/  FFMA.FTZ R28, R32, UR4, -R84.reuse ;  /* 0x00000004201c7c23 */ /* 0x100fe20008010854 */
[--C-:B------:R-:W-:Y:S01]  /*33c0*/  FFMA.FTZ R31, R31, UR4, -R84.reuse ;  /* 0x000000041f1f7c23 */ /* 0x100fe20008010854 */
[----:B------:R-:W-:Y:S01]  /*33d0*/  FFMA.FTZ R76, R76, UR4, -R84 ;  /* 0x000000044c4c7c23 */ /* 0x000fe20008010854 */
[----:B------:R-:W-:Y:S01]  /*33e0*/  IADD3 R86, R10, R9, R8 ;  /* 0x000000090a567210 */ /* 0x000fe20007ffe008 */
[----:B0-----:R-:W-:Y:S01]  /*33f0*/  FADD.FTZ R8, R35, R36 ;  /* 0x0000002423087221 */ /* 0x001fe20000010000 */
[----:B------:R-:W0:Y:S01]  /*3400*/  MUFU.EX2 R71, R71 ;  /* 0x0000004700477308 */ /* 0x000e220000000800 */
[--C-:B------:R-:W-:Y:S01]  /*3410*/  FFMA.FTZ R77, R77, UR4, -R84.reuse ;  /* 0x000000044d4d7c23 */ /* 0x100fe20008010854 */
[----:B------:R-:W-:Y:S01]  /*3420*/  FFMA.FTZ R78, R78, UR4, -R84 ;  /* 0x000000044e4e7c23 */ /* 0x000fe20008010854 */
[----:B-1----:R-:W-:Y:S01]  /*3430*/  FADD.FTZ R9, R39, R8 ;  /* 0x0000000827097221 */ /* 0x002fe20000010000 */
[--C-:B------:R-:W-:Y:S01]  /*3440*/  FFMA.FTZ R79, R79, UR4, -R84.reuse ;  /* 0x000000044f4f7c23 */ /* 0x100fe20008010854 */
[--C-:B------:R-:W-:Y:S01]  /*3450*/  FFMA.FTZ R80, R80, UR4, -R84.reuse ;  /* 0x0000000450507c23 */ /* 0x100fe20008010854 */
[----:B------:R-:W-:Y:S01]  /*3460*/  FFMA.FTZ R81, R81, UR4, -R84 ;  /* 0x0000000451517c23 */ /* 0x000fe20008010854 */
[----:B--2---:R-:W-:Y:S01]  /*3470*/  FADD.FTZ R8, R40, R9 ;  /* 0x0000000928087221 */ /* 0x004fe20000010000 */
[----:B---3--:R-:W-:Y:S01]  /*3480*/  FADD.FTZ R9, R4, R5 ;  /* 0x0000000504097221 */ /* 0x008fe20000010000 */
[----:B------:R-:W-:Y:S01]  /*3490*/  MUFU.EX2 R72, R72 ;  /* 0x0000004800487308 */ /* 0x000fe20000000800 */
[----:B------:R-:W-:Y:S01]  /*34a0*/  F2FP.F16.F32.PACK_AB R13, R44, R43 ;  /* 0x0000002b2c0d723e */ /* 0x000fe200000000ff */
[----:B------:R-:W-:Y:S01]  /*34b0*/  FADD.FTZ R11, R43, R8 ;  /* 0x000000082b0b7221 */ /* 0x000fe20000010000 */
[----:B----4-:R-:W-:Y:S01]  /*34c0*/  FADD.FTZ R8, R6, R9 ;  /* 0x0000000906087221 */ /* 0x010fe20000010000 */
[----:B------:R-:W-:Y:S01]  /*34d0*/  F2FP.F16.F32.PACK_AB R27, R61, R38 ;  /* 0x000000263d1b723e */ /* 0x000fe200000000ff */
[----:B------:R-:W-:-:S02]  /*34e0*/  IMAD.MOV.U32 R43, RZ, RZ, 0x40 ;  /* 0x00000040ff2b7424 */ /* 0x000fc400078e00ff */
[----:B------:R-:W-:Y:S01]  /*34f0*/  FADD.FTZ R10, R44, R11 ;  /* 0x0000000b2c0a7221 */ /* 0x000fe20000010000 */
[----:B-----5:R-:W-:Y:S01]  /*3500*/  FADD.FTZ R9, R7, R8 ;  /* 0x0000000807097221 */ /* 0x020fe20000010000 */
[----:B------:R-:W1:Y:S01]  /*3510*/  MUFU.EX2 R75, R75 ;  /* 0x0000004b004b7308 */ /* 0x000e620000000800 */
[----:B0-----:R-:W-:Y:S01]  /*3520*/  F2FP.F16.F32.PACK_AB R12, R71, R70 ;  /* 0x00000046470c723e */ /* 0x001fe200000000ff */
[----:B------:R-:W-:Y:S01]  /*3530*/  FADD.FTZ R11, R47, R10 ;  /* 0x0000000a2f0b7221 */ /* 0x000fe20000010000 */
[----:B------:R-:W-:Y:S01]  /*3540*/  FADD.FTZ R8, R70, R9 ;  /* 0x0000000946087221 */ /* 0x000fe20000010000 */
[----:B------:R-:W-:Y:S02]  /*3550*/  F2FP.F16.F32.PACK_AB R9, R36, R35 ;  /* 0x000000232409723e */ /* 0x000fe400000000ff */
[----:B------:R-:W-:Y:S01]  /*3560*/  FADD.FTZ R11, R48, R11 ;  /* 0x0000000b300b7221 */ /* 0x000fe20000010000 */
[----:B------:R-:W-:Y:S01]  /*3570*/  SEL R43, R43, 0xffffffc0, !P1 ;  /* 0xffffffc02b2b7807 */ /* 0x000fe20004800000 */
[----:B------:R-:W-:Y:S01]  /*3580*/  MUFU.EX2 R73, R73 ;  /* 0x0000004900497308 */ /* 0x000fe20000000800 */
[----:B------:R-:W-:Y:S01]  /*3590*/  PLOP3.LUT P1, PT, PT, PT, UP0, 0x80, 0x0 ;  /* 0x000000000000781c */ /* 0x000fe20003f2f008 */
[----:B------:R-:W-:Y:S01]  /*35a0*/  FADD.FTZ R10, R58, R11 ;  /* 0x0000000b3a0a7221 */ /* 0x000fe20000010000 */
[----:B------:R-:W-:-:S03]  /*35b0*/  F2FP.F16.F32.PACK_AB R11, R40, R39 ;  /* 0x00000027280b723e */ /* 0x000fc600000000ff */
[----:B------:R-:W-:Y:S02]  /*35c0*/  FADD.FTZ R25, R59, R10 ;  /* 0x0000000a3b197221 */ /* 0x000fe40000010000 */
[----:B------:R-:W0:Y:S01]  /*35d0*/  MUFU.EX2 R82, R82 ;  /* 0x0000005200527308 */ /* 0x000e220000000800 */
[----:B-1----:R-:W-:Y:S01]  /*35e0*/  F2FP.F16.F32.PACK_AB R14, R75, R72 ;  /* 0x000000484b0e723e */ /* 0x002fe200000000ff */
[----:B------:R-:W-:Y:S01]  /*35f0*/  FADD.FTZ R10, R38, R25 ;  /* 0x00000019260a7221 */ /* 0x000fe20000010000 */
[----:B------:R-:W-:-:S03]  /*3600*/  F2FP.F16.F32.PACK_AB R25, R59, R58 ;  /* 0x0000003a3b19723e */ /* 0x000fc600000000ff */
[----:B------:R-:W-:Y:S01]  /*3610*/  FADD.FTZ R35, R61, R10 ;  /* 0x0000000a3d237221 */ /* 0x000fe20000010000 */
[----:B------:R-:W-:Y:S01]  /*3620*/  F2FP.F16.F32.PACK_AB R10, R7, R6 ;  /* 0x00000006070a723e */ /* 0x000fe200000000ff */
[----:B------:R1:W-:Y:S01]  /*3630*/  MUFU.EX2 R18, R15 ;  /* 0x0000000f00127308 */ /* 0x0003e20000000800 */
[----:B------:R-:W-:-:S07]  /*3640*/  F2FP.F16.F32.PACK_AB R61, R60, R45 ;  /* 0x0000002d3c3d723e */ /* 0x000fce00000000ff */
[----:B------:R-:W2:Y:S01]  /*3650*/  MUFU.EX2 R74, R74 ;  /* 0x0000004a004a7308 */ /* 0x000ea20000000800 */
[----:B-1----:R-:W-:Y:S01]  /*3660*/  FADD.FTZ R15, R71, R8 ;  /* 0x00000008470f7221 */ /* 0x002fe20000010000 */
[----:B0-----:R-:W-:-:S03]  /*3670*/  F2FP.F16.F32.PACK_AB R24, R82, R73 ;  /* 0x000000495218723e */ /* 0x001fc600000000ff */
[----:B------:R-:W-:Y:S01]  /*3680*/  FADD.FTZ R8, R72, R15 ;  /* 0x0000000f48087221 */ /* 0x000fe20000010000 */
[----:B------:R-:W-:Y:S02]  /*3690*/  F2FP.F16.F32.PACK_AB R15, R48, R47 ;  /* 0x0000002f300f723e */ /* 0x000fe400000000ff */
[----:B------:R-:W0:Y:S01]  /*36a0*/  MUFU.EX2 R83, R83 ;  /* 0x0000005300537308 */ /* 0x000e220000000800 */
[----:B------:R-:W-:-:S04]  /*36b0*/  FADD.FTZ R8, R75, R8 ;  /* 0x000000084b087221 */ /* 0x000fc80000010000 */
[----:B------:R-:W-:Y:S01]  /*36c0*/  FADD.FTZ R33, R73, R8 ;  /* 0x0000000849217221 */ /* 0x000fe20000010000 */
[----:B------:R-:W-:Y:S02]  /*36d0*/  F2FP.F16.F32.PACK_AB R8, R5, R4 ;  /* 0x000000040508723e */ /* 0x000fe400000000ff */
[----:B------:R-:W1:Y:S01]  /*36e0*/  MUFU.EX2 R21, R21 ;  /* 0x0000001500157308 */ /* 0x000e620000000800 */
[----:B------:R-:W-:Y:S01]  /*36f0*/  FADD.FTZ R33, R82, R33 ;  /* 0x0000002152217221 */ /* 0x000fe20000010000 */
[----:B------:R-:W-:-:S03]  /*3700*/  LEA R5, R86, UR42, 0x1 ;  /* 0x0000002a56057c11 */ /* 0x000fc6000f8e08ff */
[----:B--2---:R-:W-:Y:S02]  /*3710*/  FADD.FTZ R6, R74, R33 ;  /* 0x000000214a067221 */ /* 0x004fe40000010000 */
[----:B------:R2:W-:Y:S01]  /*3720*/  STSM.16.M88.4 [R5+0x21800], R8 ;  /* 0x0218000805007844 */ /* 0x0005e20000000200 */
[----:B------:R-:W3:Y:S01]  /*3730*/  MUFU.EX2 R68, R68 ;  /* 0x0000004400447308 */ /* 0x000ee20000000800 */
[----:B0-----:R-:W-:Y:S01]  /*3740*/  FADD.FTZ R6, R83, R6 ;  /* 0x0000000653067221 */ /* 0x001fe20000010000 */
[----:B------:R-:W-:-:S06]  /*3750*/  VIADD R39, R5, 0x21800 ;  /* 0x0002180005277836 */ /* 0x000fcc0000000000 */
[----:B------:R-:W0:Y:S01]  /*3760*/  MUFU.EX2 R69, R69 ;  /* 0x0000004500457308 */ /* 0x000e220000000800 */
[----:B-1----:R-:W-:Y:S01]  /*3770*/  FADD.FTZ R7, R21, R6 ;  /* 0x0000000615077221 */ /* 0x002fe20000010000 */
[----:B------:R-:W-:Y:S01]  /*3780*/  VIADD R6, R5, 0x21820 ;  /* 0x0002182005067836 */ /* 0x000fe20000000000 */
[----:B------:R-:W-:-:S05]  /*3790*/  @P2 IADD3 R6, R39, -0x20, RZ ;  /* 0xffffffe027062810 */ /* 0x000fca0007ffe0ff */
[----:B------:R1:W-:Y:S01]  /*37a0*/  MUFU.EX2 R4, R30 ;  /* 0x0000001e00047308 */ /* 0x0003e20000000800 */
[----:B------:R-:W-:Y:S07]  /*37b0*/  STSM.16.M88.4 [R6], R12 ;  /* 0x0000000c06007844 */ /* 0x000fee0000000200 */
[----:B------:R-:W4:Y:S01]  /*37c0*/  MUFU.EX2 R17, R17 ;  /* 0x0000001100117308 */ /* 0x000f220000000800 */
[----:B-1----:R-:W-:-:S04]  /*37d0*/  FADD.FTZ R30, R34, R35 ;  /* 0x00000023221e7221 */ /* 0x002fc80000010000 */
[----:B------:R-:W-:-:S03]  /*37e0*/  FADD.FTZ R30, R37, R30 ;  /* 0x0000001e251e7221 */ /* 0x000fc60000010000 */
[----:B------:R1:W-:Y:S08]  /*37f0*/  MUFU.EX2 R36, R29 ;  /* 0x0000001d00247308 */ /* 0x0003f00000000800 */
[----:B------:R-:W5:Y:S01]  /*3800*/  MUFU.EX2 R20, R20 ;  /* 0x0000001400147308 */ /* 0x000f620000000800 */
[----:B-1----:R-:W-:Y:S01]  /*3810*/  FADD.FTZ R29, R41, R30 ;  /* 0x0000001e291d7221 */ /* 0x002fe20000010000 */
[----:B---3--:R-:W-:Y:S01]  /*3820*/  FADD.FTZ R30, R68, R7 ;  /* 0x00000007441e7221 */ /* 0x008fe20000010000 */
[----:B------:R-:W-:-:S02]  /*3830*/  IMAD.IADD R7, R39, 0x1, R43 ;  /* 0x0000000127077824 */ /* 0x000fc400078e022b */
[----:B------:R-:W-:Y:S01]  /*3840*/  FADD.FTZ R40, R42, R29 ;  /* 0x0000001d2a287221 */ /* 0x000fe20000010000 */
[----:B0-----:R-:W-:Y:S02]  /*3850*/  FADD.FTZ R29, R69, R30 ;  /* 0x0000001e451d7221 */ /* 0x001fe40000010000 */
[----:B------:R-:W0:Y:S08]  /*3860*/  MUFU.EX2 R23, R23 ;  /* 0x0000001700177308 */ /* 0x000e300000000800 */
[----:B------:R1:W2:Y:S08]  /*3870*/  MUFU.EX2 R32, R26 ;  /* 0x0000001a00207308 */ /* 0x0002b00000000800 */
[----:B------:R3:W-:Y:S01]  /*3880*/  MUFU.EX2 R35, R28 ;  /* 0x0000001c00237308 */ /* 0x0007e20000000800 */
[----:B-1----:R-:W-:-:S05]  /*3890*/  F2FP.F16.F32.PACK_AB R26, R83, R74 ;  /* 0x0000004a531a723e */ /* 0x002fca00000000ff */
[----:B------:R1:W-:Y:S02]  /*38a0*/  STSM.16.M88.4 [R7], R24 ;  /* 0x0000001807007844 */ /* 0x0003e40000000200 */
[----:B------:R-:W1:Y:S01]  /*38b0*/  MUFU.EX2 R19, R19 ;  /* 0x0000001300137308 */ /* 0x000e620000000800 */
[----:B---3--:R-:W-:-:S04]  /*38c0*/  FADD.FTZ R28, R18, R29 ;  /* 0x0000001d121c7221 */ /* 0x008fc80000010000 */
[----:B----4-:R-:W-:-:S03]  /*38d0*/  FADD.FTZ R29, R17, R28 ;  /* 0x0000001c111d7221 */ /* 0x010fc60000010000 */
[----:B------:R3:W4:Y:S01]  /*38e0*/  MUFU.EX2 R33, R31 ;  /* 0x0000001f00217308 */ /* 0x0007220000000800 */
[----:B-----5:R-:W-:Y:S01]  /*38f0*/  FADD.FTZ R28, R20, R29 ;  /* 0x0000001d141c7221 */ /* 0x020fe20000010000 */
[----:B------:R-:W-:-:S03]  /*3900*/  F2FP.F16.F32.PACK_AB R29, R37, R34 ;  /* 0x00000022251d723e */ /* 0x000fc600000000ff */
[----:B0-----:R-:W-:-:S03]  /*3910*/  FADD.FTZ R37, R23, R28 ;  /* 0x0000001c17257221 */ /* 0x001fc60000010000 */
[----:B------:R-:W0:Y:S01]  /*3920*/  MUFU.EX2 R53, R53 ;  /* 0x0000003500357308 */ /* 0x000e220000000800 */
[----:B---3--:R-:W-:Y:S01]  /*3930*/  FADD.FTZ R31, R45, R40 ;  /* 0x000000282d1f7221 */ /* 0x008fe20000010000 */
[----:B--2---:R-:W-:Y:S01]  /*3940*/  FADD.FTZ R8, R32, R37 ;  /* 0x0000002520087221 */ /* 0x004fe20000010000 */
[----:B-1----:R-:W-:Y:S02]  /*3950*/  F2FP.F16.F32.PACK_AB R24, R36, R19 ;  /* 0x000000132418723e */ /* 0x002fe400000000ff */
[----:B------:R-:W-:Y:S01]  /*3960*/  FADD.FTZ R31, R60, R31 ;  /* 0x0000001f3c1f7221 */ /* 0x000fe20000010000 */
[----:B------:R-:W-:Y:S01]  /*3970*/  FADD.FTZ R9, R19, R8 ;  /* 0x0000000813097221 */ /* 0x000fe20000010000 */
[----:B------:R-:W-:Y:S01]  /*3980*/  IMAD.IADD R8, R43, 0x1, R6 ;  /* 0x000000012b087824 */ /* 0x000fe200078e0206 */
[----:B------:R-:W1:Y:S01]  /*3990*/  MUFU.EX2 R49, R49 ;  /* 0x0000003100317308 */ /* 0x000e620000000800 */
[----:B------:R-:W-:Y:S01]  /*39a0*/  FADD.FTZ R30, R62, R31 ;  /* 0x0000001f3e1e7221 */ /* 0x000fe20000010000 */
[----:B------:R-:W-:Y:S01]  /*39b0*/  FADD.FTZ R9, R36, R9 ;  /* 0x0000000924097221 */ /* 0x000fe20000010000 */
[----:B------:R-:W-:-:S02]  /*39c0*/  F2FP.F16.F32.PACK_AB R60, R20, R17 ;  /* 0x00000011143c723e */ /* 0x000fc400000000ff */
[----:B------:R-:W-:Y:S01]  /*39d0*/  FADD.FTZ R31, R63, R30 ;  /* 0x0000001e3f1f7221 */ /* 0x000fe20000010000 */
[----:B------:R-:W-:Y:S01]  /*39e0*/  FADD.FTZ R10, R4, R9 ;  /* 0x00000009040a7221 */ /* 0x000fe20000010000 */
[----:B------:R-:W-:Y:S01]  /*39f0*/  F2FP.F16.F32.PACK_AB R30, R18, R69 ;  /* 0x00000045121e723e */ /* 0x000fe200000000ff */
[----:B------:R-:W2:Y:S01]  /*3a00*/  MUFU.EX2 R50, R50 ;  /* 0x0000003200327308 */ /* 0x000ea20000000800 */
[----:B------:R-:W-:Y:S01]  /*3a10*/  FADD.FTZ R28, R46, R31 ;  /* 0x0000001f2e1c7221 */ /* 0x000fe20000010000 */
[----:B----4-:R-:W-:Y:S01]  /*3a20*/  FADD.FTZ R10, R33, R10 ;  /* 0x0000000a210a7221 */ /* 0x010fe20000010000 */
[----:B------:R-:W-:Y:S02]  /*3a30*/  F2FP.F16.F32.PACK_AB R31, R42, R41 ;  /* 0x000000292a1f723e */ /* 0x000fe400000000ff */
[----:B0-----:R-:W-:Y:S01]  /*3a40*/  FADD.FTZ R28, R53, R28 ;  /* 0x0000001c351c7221 */ /* 0x001fe20000010000 */
[----:B------:R-:W-:Y:S01]  /*3a50*/  FADD.FTZ R9, R35, R10 ;  /* 0x0000000a23097221 */ /* 0x000fe20000010000 */
[----:B------:R-:W-:Y:S01]  /*3a60*/  F2FP.F16.F32.PACK_AB R63, R63, R62 ;  /* 0x0000003e3f3f723e */ /* 0x000fe200000000ff */
[----:B------:R-:W0:Y:S01]  /*3a70*/  MUFU.EX2 R54, R54 ;  /* 0x0000003600367308 */ /* 0x000e220000000800 */
[----:B-1----:R-:W-:Y:S01]  /*3a80*/  FADD.FTZ R11, R49, R28 ;  /* 0x0000001c310b7221 */ /* 0x002fe20000010000 */
[----:B------:R-:W-:-:S02]  /*3a90*/  F2FP.F16.F32.PACK_AB R28, R68, R21 ;  /* 0x00000015441c723e */ /* 0x000fc400000000ff */
[----:B------:R-:W-:Y:S02]  /*3aa0*/  F2FP.F16.F32.PACK_AB R62, R32, R23 ;  /* 0x00000017203e723e */ /* 0x000fe400000000ff */
[----:B------:R-:W-:Y:S01]  /*3ab0*/  F2FP.F16.F32.PACK_AB R25, R53, R46 ;  /* 0x0000002e3519723e */ /* 0x000fe200000000ff */
[----:B------:R1:W-:Y:S01]  /*3ac0*/  STSM.16.M88.4 [R8], R28 ;  /* 0x0000001c08007844 */ /* 0x0003e20000000200 */
[----:B------:R-:W1:Y:S01]  /*3ad0*/  MUFU.EX2 R55, R55 ;  /* 0x0000003700377308 */ /* 0x000e620000000800 */
[C---:B--2---:R-:W-:Y:S01]  /*3ae0*/  FADD.FTZ R11, R50.reuse, R11 ;  /* 0x0000000b320b7221 */ /* 0x044fe20000010000 */
[----:B------:R-:W-:Y:S01]  /*3af0*/  F2FP.F16.F32.PACK_AB R27, R50, R49 ;  /* 0x00000031321b723e */ /* 0x000fe200000000ff */
[----:B------:R2:W-:Y:S01]  /*3b00*/  STSM.16.M88.4 [R5+0x27800], R60 ;  /* 0x0278003c05007844 */ /* 0x0005e20000000200 */
[----:B------:R-:W-:-:S04]  /*3b10*/  F2FP.F16.F32.PACK_AB R26, R33, R4 ;  /* 0x00000004211a723e */ /* 0x000fc800000000ff */
[----:B------:R-:W3:Y:S01]  /*3b20*/  MUFU.EX2 R56, R56 ;  /* 0x0000003800387308 */ /* 0x000ee20000000800 */
[----:B0-----:R-:W-:Y:S01]  /*3b30*/  FADD.FTZ R12, R54, R11 ;  /* 0x0000000b360c7221 */ /* 0x001fe20000010000 */
[----:B------:R2:W-:Y:S06]  /*3b40*/  STSM.16.M88.4 [R6+0x6000], R24 ;  /* 0x0060001806007844 */ /* 0x0005ec0000000200 */
[----:B------:R-:W0:Y:S01]  /*3b50*/  MUFU.EX2 R65, R65 ;  /* 0x0000004100417308 */ /* 0x000e220000000800 */
[C---:B-1----:R-:W-:Y:S01]  /*3b60*/  F2FP.F16.F32.PACK_AB R29, R55.reuse, R54 ;  /* 0x00000036371d723e */ /* 0x042fe200000000ff */
[----:B------:R-:W-:-:S06]  /*3b70*/  FADD.FTZ R11, R55, R12 ;  /* 0x0000000c370b7221 */ /* 0x000fcc0000010000 */
[----:B------:R-:W1:Y:S01]  /*3b80*/  MUFU.EX2 R38, R85 ;  /* 0x0000005500267308 */ /* 0x000e620000000800 */
[----:B---3--:R-:W-:-:S07]  /*3b90*/  FADD.FTZ R10, R56, R11 ;  /* 0x0000000b380a7221 */ /* 0x008fce0000010000 */
[----:B------:R-:W3:Y:S01]  /*3ba0*/  MUFU.EX2 R76, R76 ;  /* 0x0000004c004c7308 */ /* 0x000ee20000000800 */
[C---:B0-----:R-:W-:Y:S01]  /*3bb0*/  F2FP.F16.F32.PACK_AB R31, R65.reuse, R56 ;  /* 0x00000038411f723e */ /* 0x041fe200000000ff */
[----:B------:R-:W-:-:S06]  /*3bc0*/  FADD.FTZ R11, R65, R10 ;  /* 0x0000000a410b7221 */ /* 0x000fcc0000010000 */
[----:B------:R-:W0:Y:S01]  /*3bd0*/  MUFU.EX2 R77, R77 ;  /* 0x0000004d004d7308 */ /* 0x000e220000000800 */
[C---:B-1----:R-:W-:Y:S01]  /*3be0*/  FADD.FTZ R9, R38.reuse, R9 ;  /* 0x0000000926097221 */ /* 0x042fe20000010000 */
[----:B------:R-:W-:-:S06]  /*3bf0*/  F2FP.F16.F32.PACK_AB R28, R38, R35 ;  /* 0x00000023261c723e */ /* 0x000fcc00000000ff */
[----:B------:R-:W1:Y:S01]  /*3c00*/  MUFU.EX2 R66, R66 ;  /* 0x0000004200427308 */ /* 0x000e620000000800 */
[----:B---3--:R-:W-:-:S07]  /*3c10*/  FADD.FTZ R10, R76, R9 ;  /* 0x000000094c0a7221 */ /* 0x008fce0000010000 */
[----:B------:R-:W3:Y:S01]  /*3c20*/  MUFU.EX2 R67, R67 ;  /* 0x0000004300437308 */ /* 0x000ee20000000800 */
[C---:B0-----:R-:W-:Y:S01]  /*3c30*/  F2FP.F16.F32.PACK_AB R30, R77.reuse, R76 ;  /* 0x0000004c4d1e723e */ /* 0x041fe200000000ff */
[----:B------:R-:W-:-:S04]  /*3c40*/  FADD.FTZ R9, R77, R10 ;  /* 0x0000000a4d097221 */ /* 0x000fc80000010000 */
[----:B------:R2:W-:Y:S02]  /*3c50*/  STSM.16.M88.4 [R7+0x6000], R28 ;  /* 0x0060001c07007844 */ /* 0x0005e40000000200 */
[----:B------:R-:W0:Y:S01]  /*3c60*/  MUFU.EX2 R64, R64 ;  /* 0x0000004000407308 */ /* 0x000e220000000800 */
[----:B-1----:R-:W-:-:S07]  /*3c70*/  FADD.FTZ R12, R66, R11 ;  /* 0x0000000b420c7221 */ /* 0x002fce0000010000 */
[----:B------:R-:W1:Y:S01]  /*3c80*/  MUFU.EX2 R51, R51 ;  /* 0x0000003300337308 */ /* 0x000e620000000800 */
[C---:B---3--:R-:W-:Y:S01]  /*3c90*/  F2FP.F16.F32.PACK_AB R37, R67.reuse, R66 ;  /* 0x000000424325723e */ /* 0x048fe200000000ff */
[----:B------:R-:W-:-:S06]  /*3ca0*/  FADD.FTZ R11, R67, R12 ;  /* 0x0000000c430b7221 */ /* 0x000fcc0000010000 */
[----:B------:R-:W3:Y:S01]  /*3cb0*/  MUFU.EX2 R78, R78 ;  /* 0x0000004e004e7308 */ /* 0x000ee20000000800 */
[----:B0-----:R-:W-:-:S07]  /*3cc0*/  FADD.FTZ R12, R64, R11 ;  /* 0x0000000b400c7221 */ /* 0x001fce0000010000 */
[----:B------:R-:W0:Y:S01]  /*3cd0*/  MUFU.EX2 R79, R79 ;  /* 0x0000004f004f7308 */ /* 0x000e220000000800 */
[C---:B-1----:R-:W-:Y:S01]  /*3ce0*/  F2FP.F16.F32.PACK_AB R39, R51.reuse, R64 ;  /* 0x000000403327723e */ /* 0x042fe200000000ff */
[----:B------:R-:W-:-:S06]  /*3cf0*/  FADD.FTZ R12, R51, R12 ;  /* 0x0000000c330c7221 */ /* 0x000fcc0000010000 */
[----:B------:R-:W-:Y:S01]  /*3d00*/  MUFU.EX2 R80, R80 ;  /* 0x0000005000507308 */ /* 0x000fe20000000800 */
[----:B---3--:R-:W-:-:S07]  /*3d10*/  FADD.FTZ R10, R78, R9 ;  /* 0x000000094e0a7221 */ /* 0x008fce0000010000 */
[----:B------:R-:W1:Y:S01]  /*3d20*/  MUFU.EX2 R81, R81 ;  /* 0x0000005100517308 */ /* 0x000e620000000800 */
[C---:B0-----:R-:W-:Y:S01]  /*3d30*/  F2FP.F16.F32.PACK_AB R36, R79.reuse, R78 ;  /* 0x0000004e4f24723e */ /* 0x041fe200000000ff */
[----:B------:R-:W-:Y:S01]  /*3d40*/  FADD.FTZ R9, R79, R10 ;  /* 0x0000000a4f097221 */ /* 0x000fe20000010000 */
[----:B-1----:R-:W-:-:S03]  /*3d50*/  F2FP.F16.F32.PACK_AB R38, R81, R80 ;  /* 0x000000505126723e */ /* 0x002fc600000000ff */
[----:B------:R-:W-:Y:S02]  /*3d60*/  FADD.FTZ R80, R80, R9 ;  /* 0x0000000950507221 */ /* 0x000fe40000010000 */
[----:B------:R2:W-:Y:S02]  /*3d70*/  STSM.16.M88.4 [R8+0x6000], R36 ;  /* 0x0060002408007844 */ /* 0x0005e40000000200 */
[----:B------:R-:W-:Y:S01]  /*3d80*/  FADD.FTZ R9, R81, R80 ;  /* 0x0000005051097221 */ /* 0x000fe20000010000 */
[----:B------:R0:W-:Y:S06]  /*3d90*/  MEMBAR.ALL.CTA ;  /* 0x0000000000007992 */ /* 0x0001ec0000008000 */
[----:B0-----:R-:W0:Y:S02]  /*3da0*/  FENCE.VIEW.ASYNC.S ;  /* 0x00000000000073c6 */ /* 0x001e240000000000 */
[----:B0-----:R-:W-:Y:S01]  /*3db0*/  NOP ;  /* 0x0000000000007918 */ /* 0x001fe20000000000 */
[----:B------:R-:W-:Y:S05]  /*3dc0*/  @!P1 BRA `(.L_x_10042) ;  /* 0x0000002800ac9947 */ /* 0x000fea0003800000 */
[----:B------:R-:W-:Y:S01]  /*3dd0*/  IMAD.MOV.U32 R11, RZ, RZ, R52 ;  /* 0x000000ffff0b7224 */ /* 0x000fe200078e0034 */
[----:B------:R-:W-:Y:S01]  /*3de0*/  IADD3 R10, R6, 0x6000, RZ ;  /* 0x00006000060a7810 */ /* 0x000fe20007ffe0ff */
        /* <DEDUP_REMOVED lines=27> */
[----:B------:R-:W-:Y:S01]  /*3fa0*/  ULDC UR5, c[0x0][0x9d8] ;  /* 0x0002760000057ab9 */ /* 0x000fe20000000800 */
[----:B------:R-:W-:-:S05]  /*3fb0*/  ULDC UR4, c[0x0][0x988] ;  /* 0x0002620000047ab9 */ /* 0x000fca0000000800 */
.L_x_10053:
[----:B------:R-:W-:Y:S01]  /*3fc0*/  ISETP.NE.AND P2, PT, RZ, UR41, PT ;  /* 0x00000029ff007c0c */ /* 0x000fe2000bf45270 */
[----:B------:R-:W-:-:S04]  /*3fd0*/  UISETP.NE.AND UP0, UPT, UR7, 0x1, UPT ;  /* 0x000000010700788c */ /* 0x000fc8000bf05270 */
[----:B------:R-:W-:-:S04]  /*3fe0*/  USEL UR33, URZ, 0x1, UP0 ;  /* 0x000000013f217887 */ /* 0x000fc80008000000 */
[----:B------:R-:W-:-:S04]  /*3ff0*/  ULOP3.LUT UR33, UR35, UR33, URZ, 0x3c, !UPT ;  /* 0x0000002123217292 */ /* 0x000fc8000f8e3c3f */
[----:B------:R-:W-:Y:S08]  /*4000*/  @P2 BRA `(.L_x_10043) ;  /* 0x0000000000382947 */ /* 0x000ff00003800000 */
[----:B------:R-:W-:Y:S05]  /*4010*/  @!P0 BRA `(.L_x_10044) ;  /* 0x0000000000048947 */ /* 0x000fea0003800000 */
[----:B------:R-:W-:Y:S01]  /*4020*/  BPT.TRAP 0x1 ;  /* 0x000000040000795c */ /* 0x000fe20000300000 */
.L_x_10044:
        /* <DEDUP_REMOVED lines=9> */
.L_x_10045:
[----:B-1----:R-:W-:Y:S05]  /*40c0*/  @P1 BRA `(.L_x_10043) ;  /* 0x0000000000081947 */ /* 0x002fea0003800000 */
[----:B------:R-:W1:Y:S02]  /*40d0*/  SYNCS.PHASECHK.TRANS64.TRYWAIT P1, [UR10+0x2d830], R0 ;  /* 0x02d83000ff0075a7 */ /* 0x000e64000802014a */
[----:B-1----:R-:W-:Y:S05]  /*40e0*/  @!P1 BRA `(.L_x_10046) ;  /* 0x0000008000909947 */ /* 0x002fea0003800000 */
.L_x_10043:
        /* <DEDUP_REMOVED lines=10> */
[----:B------:R-:W-:Y:S01]  /*4190*/  UIMAD UR30, UR44, 0x600, UR32 ;  /* 0x000006002c1e78a4 */ /* 0x000fe2000f8e0220 */
        /* <DEDUP_REMOVED lines=9> */
[----:B--2---:R-:W-:-:S06]  /*4230*/  WARPGROUP.ARRIVE ;  /* 0x00000000000079c5 */ /* 0x004fcc0000000000 */
        /* <DEDUP_REMOVED lines=20> */
.L_x_10048:
[----:B------:R-:W-:Y:S01]  /*4380*/  ULEA UR10, UR7, UR42, 0x3 ;  /* 0x0000002a070a7291 */ /* 0x000fe2000f8e183f */
[----:B------:R-:W-:-:S04]  /*4390*/  MOV R13, UR35 ;  /* 0x00000023000d7c02 */ /* 0x000fc80008000f00 */
[----:B------:R-:W-:-:S04]  /*43a0*/  SHF.L.U32 R13, R13, 0x1f, RZ ;  /* 0x0000001f0d0d7819 */ /* 0x000fc800000006ff */
[----:B------:R0:W1:Y:S01]  /*43b0*/  SYNCS.PHASECHK.TRANS64.TRYWAIT P1, [UR10+0x2d850], R13 ;  /* 0x02d8500dff0075a7 */ /* 0x000062000802014a */
[----:B------:R-:W-:Y:S05]  /*43c0*/  @!P0 BRA `(.L_x_10049) ;  /* 0x0000000000048947 */ /* 0x000fea0003800000 */
[----:B------:R-:W-:Y:S01]  /*43d0*/  BPT.TRAP 0x1 ;  /* 0x000000040000795c */ /* 0x000fe20000300000 */
.L_x_10049:
[----:B-1----:R-:W-:Y:S05]  /*43e0*/  @P1 BRA `(.L_x_10047) ;  /* 0x0000000000081947 */ /* 0x002fea0003800000 */
[----:B------:R-:W1:Y:S02]  /*43f0*/  SYNCS.PHASECHK.TRANS64.TRYWAIT P1, [UR10+0x2d850], R13 ;  /* 0x02d8500dff0075a7 */ /* 0x000e64000802014a */
[----:B-1----:R-:W-:Y:S05]  /*4400*/  @!P1 BRA `(.L_x_10050) ;  /* 0x0000007c00e09947 */ /* 0x002fea0003800000 */
.L_x_10047:
[----:B------:R-:W-:Y:S01]  /*4410*/  UIADD3 UR10, UR42, 0x400, URZ ;  /* 0x000004002a0a7890 */ /* 0x000fe2000fffe03f */
[----:B------:R-:W-:Y:S01]  /*4420*/  WARPGROUP.ARRIVE ;  /* 0x00000000000079c5 */ /* 0x000fe20000000000 */
[----:B------:R-:W-:Y:S01]  /*4430*/  ULOP3.LUT UR11, UR43, 0x10000, URZ, 0xfc, !UPT ;  /* 0x000100002b0b7892 */ /* 0x000fe2000f8efc3f */
[----:B01----:R-:W-:Y:S01]  /*4440*/  VIADD R13, R16, 0x9 ;  /* 0x00000009100d7836 */ /* 0x003fe20000000000 */
[----:B------:R-:W-:Y:S01]  /*4450*/  USHF.R.U32.HI UR10, URZ, 0x4, UR10 ;  /* 0x000000043f0a7899 */ /* 0x000fe2000801160a */
[----:B------:R-:W-:Y:S01]  /*4460*/  ISETP.GE.U32.AND P1, PT, R22, 0x180, PT ;  /* 0x000001801600780c */ /* 0x000fe20003f26070 */
[----:B------:R-:W-:Y:S01]  /*4470*/  UMOV UR29, 0x40000040 ;  /* 0x40000040001d7882 */ /* 0x000fe20000000000 */
[----:B------:R-:W-:Y:S01]  /*4480*/  UMOV UR31, 0x80000020 ;  /* 0x80000020001f7882 */ /* 0x000fe20000000000 */
[----:B------:R-:W-:Y:S01]  /*4490*/  ULOP3.LUT UR10, UR10, 0x3fff, URZ, 0xc0, !UPT ;  /* 0x00003fff0a0a7892 */ /* 0x000fe2000f8ec03f */
[----:B------:R-:W-:Y:S01]  /*44a0*/  SEL R13, R13, 0x9, !P1 ;  /* 0x000000090d0d7807 */ /* 0x000fe20004800000 */
[----:B------:R-:W-:-:S02]  /*44b0*/  UMOV UR28, UR11 ;  /* 0x0000000b001c7c82 */ /* 0x000fc40008000000 */
[----:B------:R-:W-:-:S04]  /*44c0*/  ULOP3.LUT UR10, UR10, 0x2000000, URZ, 0xfc, !UPT ;  /* 0x020000000a0a7892 */ /* 0x000fc8000f8efc3f */
[----:B------:R-:W-:-:S07]  /*44d0*/  UIMAD UR10, UR7, 0x600, UR10 ;  /* 0x00000600070a78a4 */ /* 0x000fce000f8e020a */
[----:B------:R-:W-:Y:S02]  /*44e0*/  UMOV UR30, UR10 ;  /* 0x0000000a001e7c82 */ /* 0x000fe40008000000 */
[----:B------:R-:W-:Y:S01]  /*44f0*/  HGMMA.64x96x16.F32 R88, gdesc[UR28].tnspB, R88, gsb0 ;  /* 0x416000001c5879f0 */ /* 0x000fe20008000858 */
[----:B------:R-:W-:Y:S02]  /*4500*/  UIADD3 UR28, UR11, 0x2, URZ ;  /* 0x000000020b1c7890 */ /* 0x000fe4000fffe03f */
[----:B------:R-:W-:Y:S01]  /*4510*/  UIADD3 UR30, UR10, 0x40, URZ ;  /* 0x000000400a1e7890 */ /* 0x000fe2000fffe03f */
[----:B------:R-:W-:Y:S01]  /*4520*/  UMOV UR29, 0x40000040 ;  /* 0x40000040001d7882 */ /* 0x000fe20000000000 */
[----:B------:R-:W-:Y:S01]  /*4530*/  UMOV UR31, 0x80000020 ;  /* 0x80000020001f7882 */ /* 0x000fe20000000000 */
[----:B------:R-:W-:Y:S02]  /*4540*/  WARPGROUP.DEPBAR.LE gsb0, 0x0 ;  /* 0x00008000000079c5 */ /* 0x000fe40000010000 */
[----:B------:R-:W-:-:S06]  /*4550*/  WARPGROUP.ARRIVE ;  /* 0x00000000000079c5 */ /* 0x000fcc0000000000 */
        /* <DEDUP_REMOVED lines=42> */
[----:B------:R-:W-:Y:S03]  /*4800*/  HGMMA.64x96x16.F32 R88, gdesc[UR28].tnspB, R88, gsb0 ;  /* 0x416000001c5879f0 */ /* 0x000fe60008000858 */
[----:B------:R-:W-:Y:S02]  /*4810*/  WARPGROUP.DEPBAR.LE gsb0, 0x0 ;  /* 0x00008000000079c5 */ /* 0x000fe40000010000 */
[----:B------:R0:W-:Y:S06]  /*4820*/  BAR.ARV R13, 0x100 ;  /* 0x0004000d0000751d */ /* 0x0001ec0000002000 */
[----:B------:R-:W-:Y:S05]  /*4830*/  @!P0 BRA `(.L_x_10051) ;  /* 0x0000000000048947 */ /* 0x000fea0003800000 */
[----:B------:R-:W-:Y:S01]  /*4840*/  BPT.TRAP 0x1 ;  /* 0x000000040000795c */ /* 0x000fe20000300000 */
.L_x_10051:
        /* <DEDUP_REMOVED lines=67> */
[----:B------:R-:W-:-:S03]  /*4c80*/  R2UR UR10, R0 ;  /* 0x00000000000a72ca */ /* 0x000fc600000e0000 */
[----:B------:R-:W2:Y:S01]  /*4c90*/  MUFU.TANH R23, R23 ;  /* 0x0000001700177308 */ /* 0x000ea20000002400 */
[----:B0-----:R-:W-:-:S07]  /*4ca0*/  FMNMX.FTZ R52, R19, R52, !PT ;  /* 0x0000003413347209 */ /* 0x001fce0007810000 */
[----:B------:R-:W0:Y:S01]  /*4cb0*/  MUFU.TANH R25, R25 ;  /* 0x0000001900197308 */ /* 0x000e220000002400 */
[----:B-1----:R-:W-:Y:S01]  /*4cc0*/  FMNMX.FTZ R70, R21, R70, !PT ;  /* 0x0000004615467209 */ /* 0x002fe20007810000 */
[----:B------:R-:W-:-:S04]  /*4cd0*/  ULEA UR10, UR10, UR42, 0x3 ;  /* 0x0000002a0a0a7291 */ /* 0x000fc8000f8e183f */
[----:B------:R-:W-:Y:S02]  /*4ce0*/  UIADD3 UR10, UR10, 0x2d840, URZ ;  /* 0x0002d8400a0a7890 */ /* 0x000fe4000fffe03f */
[----:B------:R-:W1:Y:S01]  /*4cf0*/  MUFU.TANH R24, R24 ;  /* 0x0000001800187308 */ /* 0x000e620000002400 */
[----:B--2---:R-:W-:Y:S01]  /*4d00*/  FMNMX.FTZ R57, R23, R52, !PT ;  /* 0x0000003417397209 */ /* 0x004fe20007810000 */
[----:B------:R-:W-:-:S06]  /*4d10*/  UPRMT UR10, UR6, 0x654, UR10 ;  /* 0x00000654060a7896 */ /* 0x000fcc000800000a */
[----:B------:R-:W2:Y:S01]  /*4d20*/  MUFU.TANH R26, R26 ;  /* 0x0000001a001a7308 */ /* 0x000ea20000002400 */
[----:B0-----:R-:W-:Y:S01]  /*4d30*/  FMNMX.FTZ R71, R25, R70, !PT ;  /* 0x0000004619477209 */ /* 0x001fe20007810000 */
[----:B------:R-:W-:Y:S01]  /*4d40*/  FMUL.FTZ R70, R77, UR5 ;  /* 0x000000054d467c20 */ /* 0x000fe20008410000 */
        /* <DEDUP_REMOVED lines=172> */
[----:B------:R-:W-:Y:S01]  /*5810*/  FFMA.FTZ R66, R78, UR4, -R82 ;  /* 0x000000044e427c23 */ /* 0x000fe20008010852 */
[----:B------:R-:W-:Y:S01]  /*5820*/  FFMA.FTZ R82, R26, UR4, -R61 ;  /* 0x000000041a527c23 */ /* 0x000fe2000801083d */
[----:B0-----:R-:W-:Y:S01]  /*5830*/  FFMA.FTZ R9, R4, R9, R85 ;  /* 0x0000000904097223 */ /* 0x001fe20000010055 */
[--C-:B------:R-:W-:Y:S01]  /*5840*/  FFMA.FTZ R31, R29, UR4, -R61.reuse ;  /* 0x000000041d1f7c23 */ /* 0x100fe2000801083d */
[--C-:B------:R-:W-:Y:S01]  /*5850*/  FFMA.FTZ R78, R30, UR4, -R61.reuse ;  /* 0x000000041e4e7c23 */ /* 0x100fe2000801083d */
        /* <DEDUP_REMOVED lines=16> */
[--C-:B------:R-:W-:Y:S01]  /*5960*/  FFMA.FTZ R46, R56, UR4, -R61.reuse ;  /* 0x00000004382e7c23 */ /* 0x100fe2000801083d */
[----:B------:R-:W2:Y:S01]  /*5970*/  MUFU.EX2 R35, R35 ;  /* 0x0000002300237308 */ /* 0x000ea20000000800 */
        /* <DEDUP_REMOVED lines=13> */
[----:B------:R-:W-:-:S02]  /*5a50*/  FFMA.FTZ R61, R80, UR4, -R61 ;  /* 0x00000004503d7c23 */ /* 0x000fc4000801083d */
        /* <DEDUP_REMOVED lines=118> */
.L_x_10052:
[----:B------:R-:W-:Y:S01]  /*61c0*/  ULEA UR7, UR7, UR42, 0x3 ;  /* 0x0000002a07077291 */ /* 0x000fe2000f8e183f */
[----:B------:R-:W-:Y:S01]  /*61d0*/  F2FP.F16.F32.PACK_AB R32, R144, R85 ;  /* 0x000000559020723e */ /* 0x000fe200000000ff */
[----:B------:R-:W-:Y:S01]  /*61e0*/  UISETP.GT.AND UP0, UPT, UR34, UR40, UPT ;  /* 0x000000282200728c */ /* 0x000fe2000bf04270 */
[----:B------:R-:W-:Y:S01]  /*61f0*/  F2FP.F16.F32.PACK_AB R33, R73, R18 ;  /* 0x000000124921723e */ /* 0x000fe200000000ff */
[----:B------:R-:W-:Y:S01]  /*6200*/  UIADD3 UR7, UR7, 0x2d860, URZ ;  /* 0x0002d86007077890 */ /* 0x000fe2000fffe03f */
[----:B------:R-:W-:Y:S01]  /*6210*/  F2FP.F16.F32.PACK_AB R34, R137, R84 ;  /* 0x000000548922723e */ /* 0x000fe200000000ff */
[----:B------:R-:W-:Y:S01]  /*6220*/  UIADD3 UR10, UR34, -0x1, URZ ;  /* 0xffffffff220a7890 */ /* 0x000fe2000fffe03f */
[----:B------:R-:W-:Y:S01]  /*6230*/  F2FP.F16.F32.PACK_AB R35, R28, R35 ;  /* 0x000000231c23723e */ /* 0x000fe200000000ff */
[----:B------:R-:W-:Y:S01]  /*6240*/  UPRMT UR7, UR6, 0x654, UR7 ;  /* 0x0000065406077896 */ /* 0x000fe20008000007 */
[----:B------:R-:W-:Y:S01]  /*6250*/  F2FP.F16.F32.PACK_AB R28, R142, R83 ;  /* 0x000000538e1c723e */ /* 0x000fe200000000ff */
[----:B------:R-:W-:Y:S01]  /*6260*/  UMOV UR35, UR33 ;  /* 0x0000002100237c82 */ /* 0x000fe20008000000 */
[----:B------:R-:W-:Y:S01]  /*6270*/  F2FP.F16.F32.PACK_AB R29, R82, R15 ;  /* 0x0000000f521d723e */ /* 0x000fe200000000ff */
[-C--:B------:R-:W-:Y:S01]  /*6280*/  FMUL.FTZ R88, R88, R4.reuse ;  /* 0x0000000458587220 */ /* 0x080fe20000410000 */
[----:B------:R-:W-:Y:S01]  /*6290*/  F2FP.F16.F32.PACK_AB R30, R140, R81 ;  /* 0x000000518c1e723e */ /* 0x000fe200000000ff */
[----:B------:R-:W-:Y:S01]  /*62a0*/  UMOV UR34, UR10 ;  /* 0x0000000a00227c82 */ /* 0x000fe20008000000 */
[----:B------:R-:W-:Y:S01]  /*62b0*/  F2FP.F16.F32.PACK_AB R31, R78, R31 ;  /* 0x0000001f4e1f723e */ /* 0x000fe200000000ff */
[----:B------:R-:W-:Y:S01]  /*62c0*/  FMUL.FTZ R89, R89, R4 ;  /* 0x0000000459597220 */ /* 0x000fe20000410000 */
[----:B------:R-:W-:Y:S01]  /*62d0*/  F2FP.F16.F32.PACK_AB R25, R26, R25 ;  /* 0x000000191a19723e */ /* 0x000fe200000000ff */
[----:B------:R-:W-:Y:S01]  /*62e0*/  SYNCS.ARRIVE.TRANS64.RED.A1T0 RZ, [UR7], RZ ;  /* 0x000000ffffff79a7 */ /* 0x000fe20008100407 */
[----:B------:R-:W-:Y:S01]  /*62f0*/  F2FP.F16.F32.PACK_AB R26, R138, R27 ;  /* 0x0000001b8a1a723e */ /* 0x000fe200000000ff */
[----:B------:R-:W-:Y:S01]  /*6300*/  STSM.16.M88.4 [R5+0x21800], R32 ;  /* 0x0218002005007844 */ /* 0x000fe20000000200 */
[----:B------:R-:W-:Y:S01]  /*6310*/  F2FP.F16.F32.PACK_AB R24, R87, R24 ;  /* 0x000000185718723e */ /* 0x000fe200000000ff */
[----:B------:R-:W-:Y:S01]  /*6320*/  FMUL.FTZ R92, R92, R4 ;  /* 0x000000045c5c7220 */ /* 0x000fe20000410000 */
[----:B------:R-:W-:Y:S01]  /*6330*/  F2FP.F16.F32.PACK_AB R27, R69, R20 ;  /* 0x00000014451b723e */ /* 0x000fe200000000ff */
[----:B------:R0:W-:Y:S01]  /*6340*/  STSM.16.M88.4 [R6], R28 ;  /* 0x0000001c06007844 */ /* 0x0001e20000000200 */
[----:B------:R-:W-:Y:S01]  /*6350*/  F2FP.F16.F32.PACK_AB R36, R39, R36 ;  /* 0x000000242724723e */ /* 0x000fe200000000ff */
[-C--:B------:R-:W-:Y:S01]  /*6360*/  FMUL.FTZ R93, R93, R4.reuse ;  /* 0x000000045d5d7220 */ /* 0x080fe20000410000 */
[----:B------:R-:W-:Y:S01]  /*6370*/  F2FP.F16.F32.PACK_AB R37, R38, R37 ;  /* 0x000000252625723e */ /* 0x000fe200000000ff */
[----:B------:R1:W-:Y:S01]  /*6380*/  STSM.16.M88.4 [R7], R24 ;  /* 0x0000001807007844 */ /* 0x0003e20000000200 */
[----:B------:R-:W-:Y:S01]  /*6390*/  F2FP.F16.F32.PACK_AB R38, R136, R23 ;  /* 0x000000178826723e */ /* 0x000fe200000000ff */
[-C--:B------:R-:W-:Y:S01]  /*63a0*/  FMUL.FTZ R96, R96, R4.reuse ;  /* 0x0000000460607220 */ /* 0x080fe20000410000 */
[----:B------:R-:W-:Y:S01]  /*63b0*/  F2FP.F16.F32.PACK_AB R39, R74, R21 ;  /* 0x000000154a27723e */ /* 0x000fe200000000ff */
[----:B------:R-:W-:Y:S01]  /*63c0*/  FMUL.FTZ R97, R97, R4 ;  /* 0x0000000461617220 */ /* 0x000fe20000410000 */
[----:B------:R-:W-:Y:S01]  /*63d0*/  F2FP.F16.F32.PACK_AB R40, R43, R40 ;  /* 0x000000282b28723e */ /* 0x000fe200000000ff */
[-C--:B------:R-:W-:Y:S01]  /*63e0*/  FMUL.FTZ R100, R100, R4.reuse ;  /* 0x0000000464647220 */ /* 0x080fe20000410000 */
[----:B------:R-:W-:Y:S01]  /*63f0*/  F2FP.F16.F32.PACK_AB R41, R42, R41 ;  /* 0x000000292a29723e */ /* 0x000fe200000000ff */
[----:B------:R3:W-:Y:S01]  /*6400*/  STSM.16.M88.4 [R8], R36 ;  /* 0x0000002408007844 */ /* 0x0007e20000000200 */
[----:B------:R-:W-:Y:S01]  /*6410*/  F2FP.F16.F32.PACK_AB R42, R86, R19 ;  /* 0x00000013562a723e */ /* 0x000fe200000000ff */
[-C--:B------:R-:W-:Y:S01]  /*6420*/  FMUL.FTZ R101, R101, R4.reuse ;  /* 0x0000000465657220 */ /* 0x080fe20000410000 */
[----:B------:R-:W-:Y:S01]  /*6430*/  F2FP.F16.F32.PACK_AB R43, R70, R45 ;  /* 0x0000002d462b723e */ /* 0x000fe200000000ff */
[-C--:B------:R-:W-:Y:S01]  /*6440*/  FMUL.FTZ R104, R104, R4.reuse ;  /* 0x0000000468687220 */ /* 0x080fe20000410000 */
[----:B0-----:R-:W-:Y:S01]  /*6450*/  F2FP.F16.F32.PACK_AB R28, R48, R17 ;  /* 0x00000011301c723e */ /* 0x001fe200000000ff */
[----:B------:R-:W-:Y:S01]  /*6460*/  FMUL.FTZ R105, R105, R4 ;  /* 0x0000000469697220 */ /* 0x000fe20000410000 */
[----:B------:R-:W-:Y:S01]  /*6470*/  F2FP.F16.F32.PACK_AB R29, R65, R46 ;  /* 0x0000002e411d723e */ /* 0x000fe200000000ff */
[----:B------:R3:W-:Y:S01]  /*6480*/  STSM.16.M88.4 [R5+0x27800], R40 ;  /* 0x0278002805007844 */ /* 0x0007e20000000200 */
[----:B------:R-:W-:Y:S01]  /*6490*/  F2FP.F16.F32.PACK_AB R30, R47, R14 ;  /* 0x0000000e2f1e723e */ /* 0x000fe200000000ff */
[-C--:B------:R-:W-:Y:S01]  /*64a0*/  FMUL.FTZ R108, R108, R4.reuse ;  /* 0x000000046c6c7220 */ /* 0x080fe20000410000 */
[----:B------:R-:W-:Y:S01]  /*64b0*/  F2FP.F16.F32.PACK_AB R31, R60, R49 ;  /* 0x000000313c1f723e */ /* 0x000fe200000000ff */
[-C--:B------:R-:W-:Y:S01]  /*64c0*/  FMUL.FTZ R109, R109, R4.reuse ;  /* 0x000000046d6d7220 */ /* 0x080fe20000410000 */
[----:B------:R-:W-:Y:S01]  /*64d0*/  F2FP.F16.F32.PACK_AB R44, R44, R13 ;  /* 0x0000000d2c2c723e */ /* 0x000fe200000000ff */
[----:B------:R-:W-:Y:S01]  /*64e0*/  FMUL.FTZ R112, R112, R4 ;  /* 0x0000000470707220 */ /* 0x000fe20000410000 */
[----:B------:R-:W-:Y:S01]  /*64f0*/  F2FP.F16.F32.PACK_AB R45, R63, R50 ;  /* 0x000000323f2d723e */ /* 0x000fe200000000ff */
[----:B------:R3:W-:Y:S01]  /*6500*/  STSM.16.M88.4 [R10], R28 ;  /* 0x0000001c0a007844 */ /* 0x0007e20000000200 */
[----:B------:R-:W-:Y:S01]  /*6510*/  F2FP.F16.F32.PACK_AB R46, R62, R51 ;  /* 0x000000333e2e723e */ /* 0x000fe200000000ff */
[-C--:B------:R-:W-:Y:S01]  /*6520*/  FMUL.FTZ R113, R113, R4.reuse ;  /* 0x0000000471717220 */ /* 0x080fe20000410000 */
[----:B------:R-:W-:Y:S01]  /*6530*/  F2FP.F16.F32.PACK_AB R47, R56, R53 ;  /* 0x00000035382f723e */ /* 0x000fe200000000ff */
[-C--:B------:R-:W-:Y:S01]  /*6540*/  FMUL.FTZ R116, R116, R4.reuse ;  /* 0x0000000474747220 */ /* 0x080fe20000410000 */
[----:B-1----:R-:W-:Y:S01]  /*6550*/  F2FP.F16.F32.PACK_AB R24, R58, R55 ;  /* 0x000000373a18723e */ /* 0x002fe200000000ff */
[----:B------:R-:W-:Y:S01]  /*6560*/  FMUL.FTZ R117, R117, R4 ;  /* 0x0000000475757220 */ /* 0x000fe20000410000 */
[----:B------:R-:W-:Y:S01]  /*6570*/  F2FP.F16.F32.PACK_AB R25, R67, R54 ;  /* 0x000000364319723e */ /* 0x000fe200000000ff */
[----:B------:R3:W-:Y:S01]  /*6580*/  STSM.16.M88.4 [R7+0x6000], R44 ;  /* 0x0060002c07007844 */ /* 0x0007e20000000200 */
[----:B------:R-:W-:Y:S01]  /*6590*/  F2FP.F16.F32.PACK_AB R26, R66, R59 ;  /* 0x0000003b421a723e */ /* 0x000fe200000000ff */
[----:B------:R-:W-:Y:S01]  /*65a0*/  FMUL.FTZ R120, R120, R4 ;  /* 0x0000000478787220 */ /* 0x000fe20000410000 */
[----:B------:R-:W-:Y:S01]  /*65b0*/  F2FP.F16.F32.PACK_AB R27, R61, R64 ;  /* 0x000000403d1b723e */ /* 0x000fe200000000ff */
[-C--:B------:R-:W-:Y:S01]  /*65c0*/  FMUL.FTZ R121, R121, R4.reuse ;  /* 0x0000000479797220 */ /* 0x080fe20000410000 */
[----:B------:R-:W-:Y:S01]  /*65d0*/  PLOP3.LUT P1, PT, PT, PT, UP0, 0x80, 0x0 ;  /* 0x000000000000781c */ /* 0x000fe20003f2f008 */
[-C--:B------:R-:W-:Y:S01]  /*65e0*/  FMUL.FTZ R124, R124, R4.reuse ;  /* 0x000000047c7c7220 */ /* 0x080fe20000410000 */
[----:B------:R-:W-:Y:S01]  /*65f0*/  R2UR UR7, R0 ;  /* 0x00000000000772ca */ /* 0x000fe200000e0000 */
[----:B------:R3:W-:Y:S01]  /*6600*/  STSM.16.M88.4 [R8+0x6000], R24 ;  /* 0x0060001808007844 */ /* 0x0007e20000000200 */
[-C--:B------:R-:W-:Y:S01]  /*6610*/  FMUL.FTZ R125, R125, R4.reuse ;  /* 0x000000047d7d7220 */ /* 0x080fe20000410000 */
[-C--:B------:R-:W-:Y:S01]  /*6620*/  FMUL.FTZ R128, R128, R4.reuse ;  /* 0x0000000480807220 */ /* 0x080fe20000410000 */
[-C--:B------:R-:W-:Y:S01]  /*6630*/  FMUL.FTZ R129, R129, R4.reuse ;  /* 0x0000000481817220 */ /* 0x080fe20000410000 */
[----:B------:R-:W-:Y:S01]  /*6640*/  @!PT LDS RZ, [RZ] ;  /* 0x00000000fffff984 */ /* 0x000fe20000000800 */
[----:B------:R-:W-:Y:S01]  /*6650*/  @!PT LDS RZ, [RZ] ;  /* 0x00000000fffff984 */ /* 0x000fe20000000800 */
[----:B------:R-:W-:Y:S01]  /*6660*/  @!PT LDS RZ, [RZ] ;  /* 0x00000000fffff984 */ /* 0x000fe20000000800 */
[----:B------:R-:W-:Y:S01]  /*6670*/  @!PT LDS RZ, [RZ] ;  /* 0x00000000fffff984 */ /* 0x000fe20000000800 */
[----:B------:R0:W-:Y:S06]  /*6680*/  MEMBAR.ALL.CTA ;  /* 0x0000000000007992 */ /* 0x0001ec0000008000 */
[----:B0-----:R-:W0:Y:S01]  /*6690*/  FENCE.VIEW.ASYNC.S ;  /* 0x00000000000073c6 */ /* 0x001e220000000000 */
        /* <DEDUP_REMOVED lines=28> */
[----:B0-----:R-:W-:Y:S01]  /*6860*/  NOP ;  /* 0x0000000000007918 */ /* 0x001fe20000000000 */
[----:B---3--:R-:W-:Y:S05]  /*6870*/  @P1 BRA `(.L_x_10053) ;  /* 0xffffffd400d01947 */ /* 0x008fea000383ffff */
.L_x_10042:
[----:B------:R-:W-:Y:S06]  /*6880*/  BAR.ARV 0x8, 0x200 ;  /* 0x0208000000007b1d */ /* 0x000fec0000002000 */
[----:B------:R-:W-:Y:S05]  /*6890*/  @!P0 BRA `(.L_x_10054) ;  /* 0x0000000000048947 */ /* 0x000fea0003800000 */
[----:B------:R-:W-:Y:S01]  /*68a0*/  BPT.TRAP 0x1 ;  /* 0x000000040000795c */ /* 0x000fe20000300000 */
.L_x_10054:
[----:B------:R-:W-:Y:S02]  /*68b0*/  R2UR UR5, R0 ;  /* 0x00000000000572ca */ /* 0x000fe400000e0000 */
[----:B------:R-:W-:-:S04]  /*68c0*/  MOV R2, UR33 ;  /* 0x0000002100027c02 */ /* 0x000fc80008000f00 */
[----:B------:R-:W-:-:S07]  /*68d0*/  SHF.L.U32 R2, R2, 0x1f, RZ ;  /* 0x0000001f02027819 */ /* 0x000fce00000006ff */
[----:B------:R-:W-:-:S09]  /*68e0*/  ULEA UR5, UR5, UR42, 0x3 ;  /* 0x0000002a05057291 */ /* 0x000fd2000f8e183f */
[----:B------:R0:W1:Y:S01]  /*68f0*/  SYNCS.PHASECHK.TRANS64.TRYWAIT P1, [UR5+0x2d850], R2 ;  /* 0x02d85002ff0075a7 */ /* 0x0000620008020145 */
[----:B------:R-:W-:Y:S05]  /*6900*/  @!P0 BRA `(.L_x_10055) ;  /* 0x0000000000048947 */ /* 0x000fea0003800000 */
[----:B------:R-:W-:Y:S01]  /*6910*/  BPT.TRAP 0x1 ;  /* 0x000000040000795c */ /* 0x000fe20000300000 */
.L_x_10055:
[----:B-1----:R-:W-:Y:S05]  /*6920*/  @P1 BRA `(.L_x_10056) ;  /* 0x0000000000081947 */ /* 0x002fea0003800000 */
[----:B------:R-:W1:Y:S02]  /*6930*/  SYNCS.PHASECHK.TRANS64.TRYWAIT P1, [UR5+0x2d850], R2 ;  /* 0x02d85002ff0075a7 */ /* 0x000e640008020145 */
[----:B-1----:R-:W-:Y:S05]  /*6940*/  @!P1 BRA `(.L_x_10057) ;  /* 0x0000005800a89947 */ /* 0x002fea0003800000 */
.L_x_10056:
[----:B------:R-:W-:Y:S01]  /*6950*/  UIADD3 UR42, UR42, 0x400, URZ ;  /* 0x000004002a2a7890 */ /* 0x000fe2000fffe03f */
[----:B------:R-:W-:Y:S01]  /*6960*/  R2UR UR8, R0 ;  /* 0x00000000000872ca */ /* 0x000fe200000e0000 */
[----:B------:R-:W-:Y:S01]  /*6970*/  ULOP3.LUT UR43, UR43, 0x10000, URZ, 0xfc, !UPT ;  /* 0x000100002b2b7892 */ /* 0x000fe2000f8efc3f */
[----:B------:R-:W-:Y:S01]  /*6980*/  WARPGROUP.ARRIVE ;  /* 0x00000000000079c5 */ /* 0x000fe20000000000 */
[----:B------:R-:W-:Y:S01]  /*6990*/  USHF.R.U32.HI UR42, URZ, 0x4, UR42 ;  /* 0x000000043f2a7899 */ /* 0x000fe2000801162a */
[----:B------:R-:W3:Y:S01]  /*69a0*/  SHFL.BFLY PT, R0, R9, 0x2, 0x1f ;  /* 0x0c401f0009007f89 */ /* 0x000ee200000e0000 */
[----:B------:R-:W-:Y:S01]  /*69b0*/  UMOV UR9, 0x40000040 ;  /* 0x4000004000097882 */ /* 0x000fe20000000000 */
[----:B------:R-:W-:Y:S01]  /*69c0*/  UMOV UR11, 0x80000020 ;  /* 0x80000020000b7882 */ /* 0x000fe20000000000 */
[----:B------:R-:W-:Y:S01]  /*69d0*/  ULOP3.LUT UR42, UR42, 0x3fff, URZ, 0xc0, !UPT ;  /* 0x00003fff2a2a7892 */ /* 0x000fe2000f8ec03f */
[----:B-1----:R-:W0:Y:S01]  /*69e0*/  SHFL.BFLY PT, R3, R12, 0x2, 0x1f ;  /* 0x0c401f000c037f89 */ /* 0x002e2200000e0000 */
[----:B------:R-:W-:Y:S01]  /*69f0*/  IMAD.MOV.U32 R43, RZ, RZ, RZ ;  /* 0x000000ffff2b7224 */ /* 0x000fe200078e00ff */
[----:B--2---:R-:W-:Y:S01]  /*6a00*/  MOV R8, UR4 ;  /* 0x0000000400087c02 */ /* 0x004fe20008000f00 */
[----:B------:R-:W-:Y:S01]  /*6a10*/  ULOP3.LUT UR7, UR42, 0x2000000, URZ, 0xfc, !UPT ;  /* 0x020000002a077892 */ /* 0x000fe2000f8efc3f */
[----:B------:R-:W-:-:S02]  /*6a20*/  IMAD.MOV.U32 R16, RZ, RZ, RZ ;  /* 0x000000ffff107224 */ /* 0x000fc400078e00ff */
[----:B------:R-:W-:Y:S01]  /*6a30*/  IMAD.MOV.U32 R23, RZ, RZ, -0x800000 ;  /* 0xff800000ff177424 */ /* 0x000fe200078e00ff */
[----:B------:R-:W-:-:S03]  /*6a40*/  UIMAD UR7, UR8, 0x600, UR7 ;  /* 0x00000600080778a4 */ /* 0x000fc6000f8e0207 */
[----:B------:R-:W-:-:S04]  /*6a50*/  UMOV UR8, UR43 ;  /* 0x0000002b00087c82 */ /* 0x000fc80008000000 */
[----:B------:R-:W-:Y:S02]  /*6a60*/  UMOV UR10, UR7 ;  /* 0x00000007000a7c82 */ /* 0x000fe40008000000 */
[----:B------:R-:W-:Y:S01]  /*6a70*/  HGMMA.64x96x16.F32 R88, gdesc[UR8].tnspB, R88, gsb0 ;  /* 0x41600000085879f0 */ /* 0x000fe20008000858 */
[----:B------:R-:W-:Y:S02]  /*6a80*/  UIADD3 UR8, UR43, 0x2, URZ ;  /* 0x000000022b087890 */ /* 0x000fe4000fffe03f */
[----:B------:R-:W-:Y:S01]  /*6a90*/  UIADD3 UR10, UR7, 0x40, URZ ;  /* 0x00000040070a7890 */ /* 0x000fe2000fffe03f */
[----:B---3--:R-:W-:Y:S01]  /*6aa0*/  FADD.FTZ R0, R0, R9 ;  /* 0x0000000900007221 */ /* 0x008fe20000010000 */
[----:B------:R-:W-:Y:S01]  /*6ab0*/  UMOV UR9, 0x40000040 ;  /* 0x4000004000097882 */ /* 0x000fe20000000000 */
[----:B------:R-:W-:Y:S01]  /*6ac0*/  UMOV UR11, 0x80000020 ;  /* 0x80000020000b7882 */ /* 0x000fe20000000000 */
[----:B0-----:R-:W-:Y:S02]  /*6ad0*/  FADD.FTZ R2, R3, R12 ;  /* 0x0000000c03027221 */ /* 0x001fe40000010000 */
[----:B------:R-:W0:Y:S04]  /*6ae0*/  SHFL.BFLY PT, R3, R0, 0x1, 0x1f ;  /* 0x0c201f0000037f89 */ /* 0x000e2800000e0000 */
[----:B------:R-:W1:Y:S01]  /*6af0*/  SHFL.BFLY PT, R5, R2, 0x1, 0x1f ;  /* 0x0c201f0002057f89 */ /* 0x000e6200000e0000 */
[----:B0-----:R-:W-:Y:S01]  /*6b00*/  FADD.FTZ R6, R0, R3 ;  /* 0x0000000300067221 */ /* 0x001fe20000010000 */
[----:B------:R-:W-:-:S02]  /*6b10*/  IMAD.MOV.U32 R0, RZ, RZ, -0x800000 ;  /* 0xff800000ff007424 */ /* 0x000fc400078e00ff */
[----:B-1----:R-:W-:Y:S02]  /*6b20*/  FADD.FTZ R7, R2, R5 ;  /* 0x0000000502077221 */ /* 0x002fe40000010000 */
[----:B------:R-:W-:Y:S01]  /*6b30*/  FSETP.NE.FTZ.AND P1, PT, R6, RZ, PT ;  /* 0x000000ff0600720b */ /* 0x000fe20003f35000 */
[----:B------:R-:W-:Y:S02]  /*6b40*/  IMAD.U32 R5, RZ, RZ, UR4 ;  /* 0x00000004ff057e24 */ /* 0x000fe4000f8e00ff */
        /* <DEDUP_REMOVED lines=57> */
[----:B0-23--:R-:W-:Y:S05]  /*6ee0*/  @!P0 BRA `(.L_x_10058) ;  /* 0x0000000000048947 */ /* 0x00dfea0003800000 */
[----:B------:R-:W-:Y:S01]  /*6ef0*/  BPT.TRAP 0x1 ;  /* 0x000000040000795c */ /* 0x000fe20000300000 */
.L_x_10058:
        /* <DEDUP_REMOVED lines=52> */
.L_x_10034:
[----:B------:R-:W-:Y:S05]  /*7240*/  @P0 BRA `(.L_x_10059) ;  /* 0x0000001000880947 */ /* 0x000fea0003800000 */
[----:B------:R-:W-:Y:S01]  /*7250*/  VIADD R58, R22, 0xffffff80 ;  /* 0xffffff80163a7836 */ /* 0x000fe20000000000 */
[----:B------:R-:W0:Y:S01]  /*7260*/  LDC R53, c[0x0][0xbe8] ;  /* 0x0002fa00ff357b82 */ /* 0x000e220000000800 */
[----:B------:R-:W1:Y:S01]  /*7270*/  S2R R60, SR_CTAID.X ;  /* 0x00000000003c7919 */ /* 0x000e620000002500 */
[----:B------:R-:W-:Y:S01]  /*7280*/  USHF.R.S32.HI UR7, URZ, 0x1f, UR39 ;  /* 0x0000001f3f077899 */ /* 0x000fe20008011427 */
[----:B------:R-:W-:Y:S01]  /*7290*/  BSSY B0, `(.L_x_10060) ;  /* 0x00000d1000007945 */ /* 0x000fe20003800000 */
[----:B------:R-:W-:Y:S01]  /*72a0*/  SHF.R.S32.HI R55, RZ, 0x1f, R58 ;  /* 0x0000001fff377819 */ /* 0x000fe2000001143a */
[----:B------:R-:W-:Y:S02]  /*72b0*/  ULDC.64 UR8, c[0x0][0xbd0] ;  /* 0x0002f40000087ab9 */ /* 0x000fe40000000a00 */
[----:B------:R-:W-:Y:S01]  /*72c0*/  UIMAD UR6, UR7, UR8, URZ ;  /* 0x00000008070672a4 */ /* 0x000fe2000f8e023f */
[CC--:B------:R-:W-:Y:S01]  /*72d0*/  LEA.HI R16, R55.reuse, R58.reuse, RZ, 0x7 ;  /* 0x0000003a37107211 */ /* 0x0c0fe200078f38ff */
[----:B------:R-:W2:Y:S01]  /*72e0*/  S2UR UR12, SR_CTAID.Z ;  /* 0x00000000000c79c3 */ /* 0x000ea20000002700 */
[----:B------:R-:W-:Y:S01]  /*72f0*/  LEA.HI R55, R55, R58, RZ, 0x2 ;  /* 0x0000003a37377211 */ /* 0x000fe200078f10ff */
[----:B------:R-:W-:Y:S01]  /*7300*/  UIMAD.WIDE.U32 UR4, UR39, UR8, URZ ;  /* 0x00000008270472a5 */ /* 0x000fe2000f8e003f */
[----:B------:R-:W-:Y:S01]  /*7310*/  LOP3.LUT R17, R16, 0xffffff80, RZ, 0xc0, !PT ;  /* 0xffffff8010117812 */ /* 0x000fe200078ec0ff */
[----:B------:R-:W-:Y:S01]  /*7320*/  UIMAD UR6, UR39, UR9, UR6 ;  /* 0x00000009270672a4 */ /* 0x000fe2000f8e0206 */
[----:B------:R-:W-:-:S02]  /*7330*/  SHF.R.S32.HI R57, RZ, 0x7, R16 ;  /* 0x00000007ff397819 */ /* 0x000fc40000011410 */
[C---:B------:R-:W-:Y:S01]  /*7340*/  IADD3 R22, R58.reuse, -R17, RZ ;  /* 0x800000113a167210 */ /* 0x040fe20007ffe0ff */
[----:B------:R-:W3:Y:S01]  /*7350*/  LDC.64 R62, c[0x0][0xbd8] ;  /* 0x0002f600ff3e7b82 */ /* 0x000ee20000000a00 */
[----:B------:R-:W-:Y:S01]  /*7360*/  LOP3.LUT R55, R55, 0xfffffffc, RZ, 0xc0, !PT ;  /* 0xfffffffc37377812 */ /* 0x000fe200078ec0ff */
[----:B------:R-:W-:Y:S01]  /*7370*/  IMAD.HI R16, R57, 0x55555556, RZ ;  /* 0x5555555639107827 */ /* 0x000fe200078e02ff */
[----:B------:R-:W-:Y:S01]  /*7380*/  SHF.R.S32.HI R59, RZ, 0x1f, R22 ;  /* 0x0000001fff3b7819 */ /* 0x000fe20000011416 */
[----:B------:R-:W-:Y:S02]  /*7390*/  UIADD3 UR6, UR5, UR6, URZ ;  /* 0x0000000605067290 */ /* 0x000fe4000fffe03f */
[----:B------:R-:W-:Y:S01]  /*73a0*/  IMAD.IADD R55, R58, 0x1, -R55 ;  /* 0x000000013a377824 */ /* 0x000fe200078e0a37 */
[----:B------:R-:W-:Y:S01]  /*73b0*/  LEA.HI R52, R59, R22, RZ, 0x2 ;  /* 0x000000163b347211 */ /* 0x000fe200078f10ff */
[----:B------:R-:W4:Y:S01]  /*73c0*/  S2UR UR11, SR_CTAID.Y ;  /* 0x00000000000b79c3 */ /* 0x000f220000002600 */
[----:B0-----:R-:W-:Y:S01]  /*73d0*/  ISETP.NE.AND P0, PT, R53, 0x1, PT ;  /* 0x000000013500780c */ /* 0x001fe20003f05270 */
[----:B------:R-:W-:Y:S01]  /*73e0*/  ULDC.64 UR8, c[0x0][0xb38] ;  /* 0x0002ce0000087ab9 */ /* 0x000fe20000000a00 */
[--C-:B------:R-:W-:Y:S01]  /*73f0*/  SHF.R.S32.HI R17, RZ, 0x2, R52.reuse ;  /* 0x00000002ff117819 */ /* 0x100fe20000011434 */
[----:B------:R-:W-:Y:S01]  /*7400*/  UIMAD UR7, UR7, UR8, URZ ;  /* 0x00000008070772a4 */ /* 0x000fe2000f8e023f */
[----:B------:R-:W-:-:S02]  /*7410*/  SHF.R.S32.HI R54, RZ, 0x1f, R52 ;  /* 0x0000001fff367819 */ /* 0x000fc40000011434 */
[----:B------:R-:W-:Y:S01]  /*7420*/  LEA.HI R16, R16, R16, RZ, 0x1 ;  /* 0x0000001010107211 */ /* 0x000fe200078f08ff */
[----:B------:R-:W4:Y:S01]  /*7430*/  LDC R68, c[0x0][0xc50] ;  /* 0x00031400ff447b82 */ /* 0x000f220000000800 */
[----:B------:R-:W-:Y:S01]  /*7440*/  LEA.HI R54, R54, R17, RZ, 0x3 ;  /* 0x0000001136367211 */ /* 0x000fe200078f18ff */
[----:B--2---:R-:W-:-:S03]  /*7450*/  USHF.R.S32.HI UR10, URZ, 0x1f, UR12 ;  /* 0x0000001f3f0a7899 */ /* 0x004fc6000801140c */
[----:B------:R-:W-:Y:S01]  /*7460*/  LOP3.LUT R56, R54, 0xfffffff8, RZ, 0xc0, !PT ;  /* 0xfffffff836387812 */ /* 0x000fe200078ec0ff */
[----:B------:R-:W-:Y:S01]  /*7470*/  IMAD R54, R16, -0x3, R57 ;  /* 0xfffffffd10367824 */ /* 0x000fe200078e0239 */
[----:B------:R-:W-:Y:S01]  /*7480*/  LEA.HI R16, R59, R22, RZ, 0x5 ;  /* 0x000000163b107211 */ /* 0x000fe200078f28ff */
[----:B------:R-:W0:Y:S02]  /*7490*/  LDC.64 R66, c[0x0][0xb40] ;  /* 0x0002d000ff427b82 */ /* 0x000e240000000a00 */
[----:B------:R-:W-:Y:S01]  /*74a0*/  IMAD.IADD R17, R17, 0x1, -R56 ;  /* 0x0000000111117824 */ /* 0x000fe200078e0a38 */
[C---:B------:R-:W-:Y:S02]  /*74b0*/  LEA.HI R56, R55.reuse, R55, RZ, 0x1 ;  /* 0x0000003737387211 */ /* 0x040fe400078f08ff */
[----:B------:R-:W-:Y:S02]  /*74c0*/  SHF.R.S32.HI R16, RZ, 0x5, R16 ;  /* 0x00000005ff107819 */ /* 0x000fe40000011410 */
[----:B------:R-:W-:Y:S01]  /*74d0*/  LOP3.LUT R56, R56, 0x1ffffffe, RZ, 0xc0, !PT ;  /* 0x1ffffffe38387812 */ /* 0x000fe200078ec0ff */
[----:B------:R-:W2:Y:S04]  /*74e0*/  @P0 LDC R59, c[0x0][0xbec] ;  /* 0x0002fb00ff3b0b82 */ /* 0x000ea80000000800 */
[----:B------:R-:W-:Y:S01]  /*74f0*/  IMAD.IADD R57, R55, 0x1, -R56 ;  /* 0x0000000137397824 */ /* 0x000fe200078e0a38 */
[----:B------:R-:W-:Y:S01]  /*7500*/  LEA R55, R16, R17, 0x4 ;  /* 0x0000001110377211 */ /* 0x000fe200078e20ff */
[----:B------:R-:W-:-:S02]  /*7510*/  IMAD.U32 R17, RZ, RZ, UR5 ;  /* 0x00000005ff117e24 */ /* 0x000fc4000f8e00ff */
[----:B------:R-:W5:Y:S01]  /*7520*/  @P0 LDC R65, c[0x0][0xbec] ;  /* 0x0002fb00ff410b82 */ /* 0x000f620000000800 */
[----:B------:R-:W-:Y:S01]  /*7530*/  IMAD.U32 R16, RZ, RZ, UR4 ;  /* 0x00000004ff107e24 */ /* 0x000fe2000f8e00ff */
[----:B------:R-:W-:Y:S01]  /*7540*/  UIMAD.WIDE.U32 UR4, UR39, UR8, URZ ;  /* 0x00000008270472a5 */ /* 0x000fe2000f8e003f */
[----:B------:R-:W-:Y:S01]  /*7550*/  IMAD.U32 R17, RZ, RZ, UR6 ;  /* 0x00000006ff117e24 */ /* 0x000fe2000f8e00ff */
[----:B------:R-:W-:Y:S01]  /*7560*/  LEA R56, R54, R55, 0x6 ;  /* 0x0000003736387211 */ /* 0x000fe200078e30ff */
[----:B------:R-:W-:Y:S01]  /*7570*/  UIMAD UR6, UR39, UR9, UR7 ;  /* 0x00000009270672a4 */ /* 0x000fe2000f8e0207 */
[----:B---3--:R-:W-:Y:S02]  /*7580*/  IMAD R54, R62, UR10, RZ ;  /* 0x0000000a3e367c24 */ /* 0x008fe4000f8e02ff */
[----:B------:R-:W3:Y:S01]  /*7590*/  @P0 LDC R64, c[0x0][0xbf0] ;  /* 0x0002fc00ff400b82 */ /* 0x000ee20000000800 */
[----:B------:R-:W-:Y:S01]  /*75a0*/  UIADD3 UR6, UR5, UR6, URZ ;  /* 0x0000000605067290 */ /* 0x000fe2000fffe03f */
[----:B------:R-:W-:Y:S01]  /*75b0*/  IMAD R61, R63, UR12, R54 ;  /* 0x0000000c3f3d7c24 */ /* 0x000fe2000f8e0236 */
[----:B------:R-:W-:Y:S01]  /*75c0*/  ULDC.64 UR8, c[0x0][0xb28] ;  /* 0x0002ca0000087ab9 */ /* 0x000fe20000000a00 */
[----:B------:R-:W-:-:S02]  /*75d0*/  IMAD R63, RZ, RZ, -UR39 ;  /* 0x80000027ff3f7e24 */ /* 0x000fc4000f8e02ff */
[----:B------:R-:W-:Y:S02]  /*75e0*/  IMAD R57, R57, 0x8, R56 ;  /* 0x0000000839397824 */ /* 0x000fe400078e0238 */
[----:B------:R-:W3:Y:S01]  /*75f0*/  @P0 LDC R70, c[0x0][0xbf0] ;  /* 0x0002fc00ff460b82 */ /* 0x000ee20000000800 */
[----:B------:R-:W-:-:S04]  /*7600*/  IMAD.WIDE.U32 R16, R62, UR12, R16 ;  /* 0x0000000c3e107c25 */ /* 0x000fc8000f8e0010 */
[----:B------:R-:W-:Y:S01]  /*7610*/  IMAD.U32 R55, RZ, RZ, UR5 ;  /* 0x00000005ff377e24 */ /* 0x000fe2000f8e00ff */
[----:B------:R-:W-:Y:S01]  /*7620*/  MOV R55, UR6 ;  /* 0x0000000600377c02 */ /* 0x000fe20008000f00 */
[----:B0-----:R-:W-:Y:S01]  /*7630*/  IMAD R62, R66, UR10, RZ ;  /* 0x0000000a423e7c24 */ /* 0x001fe2000f8e02ff */
[----:B------:R-:W-:Y:S01]  /*7640*/  ULDC.64 UR6, c[0x0][0xb48] ;  /* 0x0002d20000067ab9 */ /* 0x000fe20000000a00 */
[----:B----4-:R-:W-:Y:S02]  /*7650*/  IMAD R69, R68, R63, UR11 ;  /* 0x0000000b44457e24 */ /* 0x010fe4000f8e023f */
[----:B------:R-:W-:Y:S01]  /*7660*/  IMAD.U32 R54, RZ, RZ, UR4 ;  /* 0x00000004ff367e24 */ /* 0x000fe2000f8e00ff */
[----:B------:R-:W-:Y:S01]  /*7670*/  ULDC.64 UR4, c[0x0][0xbe0] ;  /* 0x0002f80000047ab9 */ /* 0x000fe20000000a00 */
[----:B-1----:R-:W-:Y:S02]  /*7680*/  IMAD R58, R60, 0xc0, R57 ;  /* 0x000000c03c3a7824 */ /* 0x002fe400078e0239 */
[----:B------:R-:W-:-:S02]  /*7690*/  IMAD.IADD R17, R17, 0x1, R61 ;  /* 0x0000000111117824 */ /* 0x000fc400078e023d */
[----:B------:R-:W-:Y:S01]  /*76a0*/  IMAD R61, R67, UR12, R62 ;  /* 0x0000000c433d7c24 */ /* 0x000fe2000f8e023e */
[----:B------:R-:W-:Y:S01]  /*76b0*/  SHF.R.S32.HI R62, RZ, 0x1f, R69 ;  /* 0x0000001fff3e7819 */ /* 0x000fe20000011445 */
[----:B------:R-:W-:-:S04]  /*76c0*/  IMAD.WIDE.U32 R54, R66, UR12, R54 ;  /* 0x0000000c42367c25 */ /* 0x000fc8000f8e0036 */
[----:B--2---:R-:W-:-:S04]  /*76d0*/  @P0 IMAD.HI.U32 R59, R58, R59, RZ ;  /* 0x0000003b3a3b0227 */ /* 0x004fc800078e00ff */
[----:B-----5:R-:W-:-:S04]  /*76e0*/  @P0 IMAD.HI.U32 R65, R58, R65, RZ ;  /* 0x000000413a410227 */ /* 0x020fc800078e00ff */
[----:B------:R-:W-:Y:S02]  /*76f0*/  IMAD.IADD R55, R55, 0x1, R61 ;  /* 0x0000000137377824 */ /* 0x000fe400078e023d */
[----:B------:R-:W-:Y:S01]  /*7700*/  IMAD.MOV.U32 R57, RZ, RZ, R58 ;  /* 0x000000ffff397224 */ /* 0x000fe200078e003a */
[----:B---3--:R-:W-:Y:S01]  /*7710*/  @P0 SHF.R.U32.HI R57, RZ, R64, R59 ;  /* 0x00000040ff390219 */ /* 0x008fe2000001163b */
[----:B------:R-:W-:Y:S01]  /*7720*/  IMAD R61, R62, UR4, RZ ;  /* 0x000000043e3d7c24 */ /* 0x000fe2000f8e02ff */
[----:B------:R-:W-:Y:S01]  /*7730*/  MOV R59, R58 ;  /* 0x0000003a003b7202 */ /* 0x000fe20000000f00 */
[----:B------:R-:W-:Y:S01]  /*7740*/  IMAD.WIDE.U32 R16, R69, UR4, R16 ;  /* 0x0000000445107c25 */ /* 0x000fe2000f8e0010 */
[----:B------:R-:W-:-:S03]  /*7750*/  @P0 SHF.R.U32.HI R59, RZ, R70, R65 ;  /* 0x00000046ff3b0219 */ /* 0x000fc60000011641 */
        /* <DEDUP_REMOVED lines=24> */
[----:B------:R-:W-:Y:S02]  /*78e0*/  IMAD R62, R59, UR8, RZ ;  /* 0x000000083b3e7c24 */ /* 0x000fe4000f8e02ff */
[----:B------:R-:W-:Y:S02]  /*78f0*/  IMAD.IADD R55, R55, 0x1, R63 ;  /* 0x0000000137377824 */ /* 0x000fe400078e023f */
[C---:B------:R-:W-:Y:S02]  /*7900*/  IMAD R59, R57.reuse, UR7, R58 ;  /* 0x00000007393b7c24 */ /* 0x040fe4000f8e023a */
[----:B------:R-:W-:Y:S01]  /*7910*/  IMAD.WIDE.U32 R16, R57, UR6, R16 ;  /* 0x0000000639107c25 */ /* 0x000fe2000f8e0010 */
[----:B------:R-:W-:-:S03]  /*7920*/  ULDC.64 UR6, c[0x0][0xba8] ;  /* 0x0002ea0000067ab9 */ /* 0x000fc60000000a00 */
[C---:B------:R-:W-:Y:S02]  /*7930*/  IMAD R63, R61.reuse, UR9, R62 ;  /* 0x000000093d3f7c24 */ /* 0x040fe4000f8e023e */
[----:B------:R-:W-:Y:S01]  /*7940*/  IMAD.WIDE.U32 R54, R61, UR8, R54 ;  /* 0x000000083d367c25 */ /* 0x000fe2000f8e0036 */
[----:B------:R-:W-:Y:S01]  /*7950*/  LEA R61, P0, R16, UR6, 0x2 ;  /* 0x00000006103d7c11 */ /* 0x000fe2000f8010ff */
[----:B------:R-:W-:Y:S01]  /*7960*/  ULDC.64 UR8, c[0x0][0xb00] ;  /* 0x0002c00000087ab9 */ /* 0x000fe20000000a00 */
[----:B------:R-:W-:Y:S01]  /*7970*/  ULDC UR6, c[0x0][0xa88] ;  /* 0x0002a20000067ab9 */ /* 0x000fe20000000800 */
[----:B------:R-:W-:Y:S01]  /*7980*/  IMAD.IADD R57, R17, 0x1, R59 ;  /* 0x0000000111397824 */ /* 0x000fe200078e023b */
[----:B------:R-:W-:Y:S01]  /*7990*/  LEA R66, P1, R54, UR8, 0x2 ;  /* 0x0000000836427c11 */ /* 0x000fe2000f8210ff */
[----:B------:R-:W-:Y:S01]  /*79a0*/  IMAD.IADD R17, R55, 0x1, R63 ;  /* 0x0000000137117824 */ /* 0x000fe200078e023f */
[----:B0-----:R-:W-:Y:S01]  /*79b0*/  ULEA UR4, UR5, UR4, 0x18 ;  /* 0x0000000405047291 */ /* 0x001fe2000f8ec03f */
[----:B------:R-:W-:Y:S01]  /*79c0*/  IMAD R58, R60, 0xc0, R56 ;  /* 0x000000c03c3a7824 */ /* 0x000fe200078e0238 */
[----:B------:R-:W-:Y:S01]  /*79d0*/  LEA.HI.X R59, R16, UR7, R57, 0x2, P0 ;  /* 0x00000007103b7c11 */ /* 0x000fe200080f1439 */
[----:B------:R-:W-:Y:S01]  /*79e0*/  SHFL.IDX PT, R56, R61, 0x1, 0x1c1f ;  /* 0x003c1f003d387f89 */ /* 0x000fe200000e0000 */
[----:B------:R-:W-:Y:S01]  /*79f0*/  LEA.HI.X R67, R54, UR9, R17, 0x2, P1 ;  /* 0x0000000936437c11 */ /* 0x000fe200088f1411 */
[----:B------:R-:W-:Y:S01]  /*7a00*/  IMAD R63, R53, UR6, RZ ;  /* 0x00000006353f7c24 */ /* 0x000fe2000f8e02ff */
[----:B------:R-:W-:Y:S01]  /*7a10*/  LOP3.LUT P0, RZ, R22, 0x3, RZ, 0xc0, !PT ;  /* 0x0000000316ff7812 */ /* 0x000fe2000780c0ff */
[----:B------:R-:W-:Y:S01]  /*7a20*/  SHFL.IDX PT, R54, R61, RZ, 0x1c1f ;  /* 0x001c1fff3d367589 */ /* 0x000fe200000e0000 */
[C---:B------:R-:W-:Y:S01]  /*7a30*/  IADD3 R62, R58.reuse, 0x8, RZ ;  /* 0x000000083a3e7810 */ /* 0x040fe20007ffe0ff */
[----:B------:R-:W-:Y:S01]  /*7a40*/  UIADD3 UR4, UR4, 0x2d820, URZ ;  /* 0x0002d82004047890 */ /* 0x000fe2000fffe03f */
[-C--:B------:R-:W-:Y:S01]  /*7a50*/  ISETP.GE.OR P1, PT, R58, R63.reuse, P0 ;  /* 0x0000003f3a00720c */ /* 0x080fe20000726670 */
[----:B------:R-:W0:Y:S01]  /*7a60*/  SHFL.IDX PT, R55, R59, RZ, 0x1c1f ;  /* 0x001c1fff3b377589 */ /* 0x000e2200000e0000 */
[-C--:B------:R-:W-:Y:S01]  /*7a70*/  ISETP.GE.OR P0, PT, R62, R63.reuse, P0 ;  /* 0x0000003f3e00720c */ /* 0x080fe20000706670 */
[----:B------:R-:W-:Y:S01]  /*7a80*/  UPRMT UR4, URZ, 0x654, UR4 ;  /* 0x000006543f047896 */ /* 0x000fe20008000004 */
[----:B------:R-:W-:Y:S01]  /*7a90*/  ISETP.GE.AND P2, PT, R58, R63, PT ;  /* 0x0000003f3a00720c */ /* 0x000fe20003f46270 */
[----:B------:R-:W1:Y:S01]  /*7aa0*/  SHFL.IDX PT, R57, R59, 0x1, 0x1c1f ;  /* 0x003c1f003b397f89 */ /* 0x000e6200000e0000 */
[----:B------:R-:W-:-:S03]  /*7ab0*/  LOP3.LUT R53, R52, 0x7ffffffc, RZ, 0xc0, !PT ;  /* 0x7ffffffc34357812 */ /* 0x000fc600078ec0ff */
[----:B------:R2:W3:Y:S02]  /*7ac0*/  SHFL.IDX PT, R16, R66, RZ, 0x1c1f ;  /* 0x001c1fff42107589 */ /* 0x0004e400000e0000 */
[----:B------:R-:W-:Y:S01]  /*7ad0*/  IMAD.IADD R53, R22, 0x1, -R53 ;  /* 0x0000000116357824 */ /* 0x000fe200078e0a35 */
[----:B------:R-:W-:Y:S01]  /*7ae0*/  SYNCS.ARRIVE.TRANS64.RED.A1T0 RZ, [UR4], RZ ;  /* 0x000000ffffff79a7 */ /* 0x000fe20008100404 */
[----:B------:R2:W4:Y:S02]  /*7af0*/  SHFL.IDX PT, R17, R67, RZ, 0x1c1f ;  /* 0x001c1fff43117589 */ /* 0x00052400000e0000 */
[----:B------:R-:W-:Y:S02]  /*7b00*/  IMAD.SHL.U32 R53, R53, 0x2, RZ ;  /* 0x0000000235357824 */ /* 0x000fe400078e00ff */
[----:B0-----:R2:W-:Y:S04]  /*7b10*/  @!P1 ST.E desc[UR36][R54.64], R0 ;  /* 0x0000000036009985 */ /* 0x0015e8000c101924 */
[----:B-1----:R2:W-:Y:S01]  /*7b20*/  @!P0 ST.E desc[UR36][R56.64], R23 ;  /* 0x0000001738008985 */ /* 0x0025e2000c101924 */
[----:B------:R-:W-:Y:S05]  /*7b30*/  @P2 BRA `(.L_x_10061) ;  /* 0x0000000400182947 */ /* 0x000fea0003800000 */
[C---:B--2---:R-:W-:Y:S01]  /*7b40*/  VIADD R0, R53.reuse, 0x8 ;  /* 0x0000000835007836 */ /* 0x044fe20000000000 */
        /* <DEDUP_REMOVED lines=8> */
[----:B------:R-:W-:Y:S01]  /*7bd0*/  VIADD R65, R53, 0x40 ;  /* 0x0000004035417836 */ /* 0x000fe20000000000 */
[----:B------:R-:W-:-:S02]  /*7be0*/  ISETP.GE.AND P3, PT, R23, UR4, PT ;  /* 0x0000000417007c0c */ /* 0x000fc4000bf66270 */
[----:B------:R-:W-:-:S07]  /*7bf0*/  ISETP.GE.AND P4, PT, R54, UR4, PT ;  /* 0x0000000436007c0c */ /* 0x000fce000bf86270 */
[----:B------:R-:W-:Y:S02]  /*7c00*/  @!P1 LEA.HI R0, R0, R0, RZ, 0x1 ;  /* 0x0000000000009211 */ /* 0x000fe400078f08ff */
[----:B------:R-:W-:Y:S02]  /*7c10*/  @!P2 LEA.HI R22, R22, R22, RZ, 0x1 ;  /* 0x000000161616a211 */ /* 0x000fe400078f08ff */
[----:B------:R-:W-:Y:S02]  /*7c20*/  @!P3 LEA.HI R52, R23, R23, RZ, 0x1 ;  /* 0x000000171734b211 */ /* 0x000fe400078f08ff */
[----:B------:R-:W-:Y:S02]  /*7c30*/  @!P1 LOP3.LUT R55, R0, 0xfffffffe, RZ, 0xc0, !PT ;  /* 0xfffffffe00379812 */ /* 0x000fe400078ec0ff */
[----:B------:R-:W-:Y:S02]  /*7c40*/  @!P4 LEA.HI R0, R54, R54, RZ, 0x1 ;  /* 0x000000363600c211 */ /* 0x000fe400078f08ff */
[----:B------:R-:W-:Y:S01]  /*7c50*/  @!P2 LOP3.LUT R57, R22, 0xfffffffe, RZ, 0xc0, !PT ;  /* 0xfffffffe1639a812 */ /* 0x000fe200078ec0ff */
[----:B---34-:R-:W-:Y:S01]  /*7c60*/  @!P0 IMAD.WIDE R22, R53, 0x4, R16 ;  /* 0x0000000435168825 */ /* 0x018fe200078e0210 */
[----:B------:R-:W-:-:S02]  /*7c70*/  @!P3 LOP3.LUT R59, R52, 0xfffffffe, RZ, 0xc0, !PT ;  /* 0xfffffffe343bb812 */ /* 0x000fc400078ec0ff */
[----:B------:R-:W-:Y:S01]  /*7c80*/  @!P4 LOP3.LUT R61, R0, 0xfffffffe, RZ, 0xc0, !PT ;  /* 0xfffffffe003dc812 */ /* 0x000fe200078ec0ff */
[--C-:B------:R-:W-:Y:S01]  /*7c90*/  @!P1 IMAD.WIDE R54, R55, 0x4, R16.reuse ;  /* 0x0000000437369825 */ /* 0x100fe200078e0210 */
[C---:B------:R-:W-:Y:S01]  /*7ca0*/  IADD3 R52, R53.reuse, 0x30, RZ ;  /* 0x0000003035347810 */ /* 0x040fe20007ffe0ff */
[----:B------:R0:W-:Y:S02]  /*7cb0*/  @!P0 ST.E.64 desc[UR36][R22.64], R24 ;  /* 0x0000001816008985 */ /* 0x0001e4000c101b24 */
[----:B------:R-:W-:Y:S02]  /*7cc0*/  VIADD R0, R53, 0x28 ;  /* 0x0000002835007836 */ /* 0x000fe40000000000 */
[--C-:B------:R-:W-:Y:S01]  /*7cd0*/  @!P2 IMAD.WIDE R56, R57, 0x4, R16.reuse ;  /* 0x000000043938a825 */ /* 0x100fe200078e0210 */
[----:B------:R1:W-:Y:S01]  /*7ce0*/  @!P1 ST.E.64 desc[UR36][R54.64], R26 ;  /* 0x0000001a36009985 */ /* 0x0003e2000c101b24 */
[----:B------:R-:W-:Y:S02]  /*7cf0*/  ISETP.GE.AND P1, PT, R52, UR4, PT ;  /* 0x0000000434007c0c */ /* 0x000fe4000bf26270 */
[--C-:B------:R-:W-:Y:S01]  /*7d00*/  @!P3 IMAD.WIDE R58, R59, 0x4, R16.reuse ;  /* 0x000000043b3ab825 */ /* 0x100fe200078e0210 */
[----:B------:R-:W-:Y:S01]  /*7d10*/  ISETP.GE.AND P0, PT, R0, UR4, PT ;  /* 0x0000000400007c0c */ /* 0x000fe2000bf06270 */
[----:B------:R2:W-:Y:S01]  /*7d20*/  @!P2 ST.E.64 desc[UR36][R56.64], R28 ;  /* 0x0000001c3800a985 */ /* 0x0005e2000c101b24 */
[----:B------:R-:W-:Y:S01]  /*7d30*/  ISETP.GE.AND P2, PT, R64, UR4, PT ;  /* 0x0000000440007c0c */ /* 0x000fe2000bf46270 */
[----:B------:R-:W-:Y:S01]  /*7d40*/  @!P4 IMAD.WIDE R60, R61, 0x4, R16 ;  /* 0x000000043d3cc825 */ /* 0x000fe200078e0210 */
[C---:B0-----:R-:W-:Y:S01]  /*7d50*/  IADD3 R23, R53.reuse, 0x50, RZ ;  /* 0x0000005035177810 */ /* 0x041fe20007ffe0ff */
[----:B------:R0:W-:Y:S02]  /*7d60*/  @!P3 ST.E.64 desc[UR36][R58.64], R34 ;  /* 0x000000223a00b985 */ /* 0x0001e4000c101b24 */
[----:B------:R-:W-:Y:S01]  /*7d70*/  VIADD R22, R53, 0x48 ;  /* 0x0000004835167836 */ /* 0x000fe20000000000 */
[----:B------:R-:W-:Y:S01]  /*7d80*/  ISETP.GE.AND P3, PT, R65, UR4, PT ;  /* 0x0000000441007c0c */ /* 0x000fe2000bf66270 */
[----:B------:R-:W-:Y:S01]  /*7d90*/  VIADD R25, R53, 0x58 ;  /* 0x0000005835197836 */ /* 0x000fe20000000000 */
[----:B------:R3:W-:Y:S01]  /*7da0*/  @!P4 ST.E.64 desc[UR36][R60.64], R48 ;  /* 0x000000303c00c985 */ /* 0x0007e2000c101b24 */
[----:B------:R-:W-:-:S02]  /*7db0*/  ISETP.GE.AND P5, PT, R23, UR4, PT ;  /* 0x0000000417007c0c */ /* 0x000fc4000bfa6270 */
[----:B------:R-:W-:Y:S02]  /*7dc0*/  ISETP.GE.AND P4, PT, R22, UR4, PT ;  /* 0x0000000416007c0c */ /* 0x000fe4000bf86270 */
[----:B------:R-:W-:Y:S02]  /*7dd0*/  ISETP.GE.AND P6, PT, R25, UR4, PT ;  /* 0x0000000419007c0c */ /* 0x000fe4000bfc6270 */
[----:B------:R-:W-:Y:S02]  /*7de0*/  @!P0 LEA.HI R0, R0, R0, RZ, 0x1 ;  /* 0x0000000000008211 */ /* 0x000fe400078f08ff */
[----:B------:R-:W-:Y:S02]  /*7df0*/  @!P1 LEA.HI R52, R52, R52, RZ, 0x1 ;  /* 0x0000003434349211 */ /* 0x000fe400078f08ff */
[----:B------:R-:W-:Y:S02]  /*7e00*/  @!P2 LEA.HI R64, R64, R64, RZ, 0x1 ;  /* 0x000000404040a211 */ /* 0x000fe400078f08ff */
[----:B------:R-:W-:-:S02]  /*7e10*/  @!P3 LEA.HI R65, R65, R65, RZ, 0x1 ;  /* 0x000000414141b211 */ /* 0x000fc400078f08ff */
[----:B------:R-:W-:Y:S02]  /*7e20*/  @!P5 LEA.HI R24, R23, R23, RZ, 0x1 ;  /* 0x000000171718d211 */ /* 0x000fe400078f08ff */
[----:B------:R-:W-:Y:S02]  /*7e30*/  @!P4 LEA.HI R22, R22, R22, RZ, 0x1 ;  /* 0x000000161616c211 */ /* 0x000fe400078f08ff */
[----:B-1----:R-:W-:Y:S02]  /*7e40*/  @!P6 LEA.HI R26, R25, R25, RZ, 0x1 ;  /* 0x00000019191ae211 */ /* 0x002fe400078f08ff */
[----:B------:R-:W-:Y:S02]  /*7e50*/  @!P0 LOP3.LUT R23, R0, 0xfffffffe, RZ, 0xc0, !PT ;  /* 0xfffffffe00178812 */ /* 0x000fe400078ec0ff */
[----:B------:R-:W-:Y:S02]  /*7e60*/  @!P1 LOP3.LUT R25, R52, 0xfffffffe, RZ, 0xc0, !PT ;  /* 0xfffffffe34199812 */ /* 0x000fe400078ec0ff */
[----:B------:R-:W-:-:S02]  /*7e70*/  @!P2 LOP3.LUT R27, R64, 0xfffffffe, RZ, 0xc0, !PT ;  /* 0xfffffffe401ba812 */ /* 0x000fc400078ec0ff */
[----:B--2---:R-:W-:Y:S02]  /*7e80*/  @!P3 LOP3.LUT R29, R65, 0xfffffffe, RZ, 0xc0, !PT ;  /* 0xfffffffe411db812 */ /* 0x004fe400078ec0ff */
[----:B0-----:R-:W-:Y:S01]  /*7e90*/  @!P4 LOP3.LUT R35, R22, 0xfffffffe, RZ, 0xc0, !PT ;  /* 0xfffffffe1623c812 */ /* 0x001fe200078ec0ff */
[--C-:B------:R-:W-:Y:S01]  /*7ea0*/  @!P0 IMAD.WIDE R22, R23, 0x4, R16.reuse ;  /* 0x0000000417168825 */ /* 0x100fe200078e0210 */
[----:B---3--:R-:W-:Y:S02]  /*7eb0*/  @!P5 LOP3.LUT R49, R24, 0xfffffffe, RZ, 0xc0, !PT ;  /* 0xfffffffe1831d812 */ /* 0x008fe400078ec0ff */
[----:B------:R-:W-:Y:S01]  /*7ec0*/  @!P6 LOP3.LUT R55, R26, 0xfffffffe, RZ, 0xc0, !PT ;  /* 0xfffffffe1a37e812 */ /* 0x000fe200078ec0ff */
        /* <DEDUP_REMOVED lines=12> */
[----:B------:R0:W-:Y:S02]  /*7f90*/  @!P6 ST.E.64 desc[UR36][R16.64], R42 ;  /* 0x0000002a1000e985 */ /* 0x0001e4000c101b24 */
.L_x_10061:
[----:B------:R-:W-:Y:S05]  /*7fa0*/  BSYNC B0 ;  /* 0x0000000000007941 */ /* 0x000fea0003800000 */
.L_x_10060:
[----:B------:R-:W-:Y:S01]  /*7fb0*/  ISETP.GE.AND P0, PT, R62, R63, PT ;  /* 0x0000003f3e00720c */ /* 0x000fe20003f06270 */
[----:B0-----:R1:W0:Y:S04]  /*7fc0*/  SHFL.IDX PT, R19, R67, 0x1, 0x1c1f ;  /* 0x003c1f0043137f89 */ /* 0x00122800000e0000 */
[----:B------:R1:W0:Y:S08]  /*7fd0*/  SHFL.IDX PT, R18, R66, 0x1, 0x1c1f ;  /* 0x003c1f0042127f89 */ /* 0x00023000000e0000 */
[----:B-1----:R-:W-:Y:S05]  /*7fe0*/  @P0 BRA `(.L_x_10032) ;  /* 0x0000004000980947 */ /* 0x002fea0003800000 */
        /* <DEDUP_REMOVED lines=8> */
[----:B------:R-:W-:Y:S01]  /*8070*/  VIADD R25, R53, 0x40 ;  /* 0x0000004035197836 */ /* 0x000fe20000000000 */
        /* <DEDUP_REMOVED lines=10> */
[----:B------:R-:W-:Y:S01]  /*8120*/  @!P3 LOP3.LUT R5, R0, 0xfffffffe, RZ, 0xc0, !PT ;  /* 0xfffffffe0005b812 */ /* 0x000fe200078ec0ff */
[----:B------:R-:W-:Y:S01]  /*8130*/  VIADD R0, R53, 0x30 ;  /* 0x0000003035007836 */ /* 0x000fe20000000000 */
[----:B------:R-:W-:-:S02]  /*8140*/  @!P4 LOP3.LUT R11, R2, 0xfffffffe, RZ, 0xc0, !PT ;  /* 0xfffffffe020bc812 */ /* 0x000fc400078ec0ff */
[----:B----4-:R-:W-:Y:S01]  /*8150*/  @!P5 LOP3.LUT R17, R3, 0xfffffffe, RZ, 0xc0, !PT ;  /* 0xfffffffe0311d812 */ /* 0x010fe200078ec0ff */
[--C-:B0-----:R-:W-:Y:S01]  /*8160*/  @!P2 IMAD.WIDE R2, R53, 0x4, R18.reuse ;  /* 0x000000043502a825 */ /* 0x101fe200078e0212 */
[----:B------:R-:W-:Y:S02]  /*8170*/  ISETP.GE.AND P6, PT, R27, UR4, PT ;  /* 0x000000041b007c0c */ /* 0x000fe4000bfc6270 */
[----:B------:R-:W-:Y:S01]  /*8180*/  @!P0 LEA.HI R22, R22, R22, RZ, 0x1 ;  /* 0x0000001616168211 */ /* 0x000fe200078f08ff */
[--C-:B------:R-:W-:Y:S01]  /*8190*/  @!P3 IMAD.WIDE R4, R5, 0x4, R18.reuse ;  /* 0x000000040504b825 */ /* 0x100fe200078e0212 */
[----:B------:R0:W-:Y:S01]  /*81a0*/  @!P2 ST.E.64 desc[UR36][R2.64], R12 ;  /* 0x0000000c0200a985 */ /* 0x0001e2000c101b24 */
[----:B------:R-:W-:Y:S02]  /*81b0*/  ISETP.GE.AND P2, PT, R0, UR4, PT ;  /* 0x0000000400007c0c */ /* 0x000fe4000bf46270 */
[----:B------:R-:W-:Y:S01]  /*81c0*/  @!P4 IMAD.WIDE R10, R11, 0x4, R18 ;  /* 0x000000040b0ac825 */ /* 0x000fe200078e0212 */
[----:B------:R1:W-:Y:S01]  /*81d0*/  @!P3 ST.E.64 desc[UR36][R4.64], R20 ;  /* 0x000000140400b985 */ /* 0x0003e2000c101b24 */
[----:B------:R-:W-:-:S02]  /*81e0*/  ISETP.GE.AND P3, PT, R24, UR4, PT ;  /* 0x0000000418007c0c */ /* 0x000fc4000bf66270 */
[----:B---3--:R-:W-:Y:S01]  /*81f0*/  @!P5 IMAD.WIDE R16, R17, 0x4, R18 ;  /* 0x000000041110d825 */ /* 0x008fe200078e0212 */
[----:B------:R2:W-:Y:S01]  /*8200*/  @!P4 ST.E.64 desc[UR36][R10.64], R32 ;  /* 0x000000200a00c985 */ /* 0x0005e2000c101b24 */
[----:B------:R-:W-:Y:S02]  /*8210*/  ISETP.GE.AND P4, PT, R25, UR4, PT ;  /* 0x0000000419007c0c */ /* 0x000fe4000bf86270 */
[----:B------:R-:W-:Y:S01]  /*8220*/  @!P1 LEA.HI R23, R23, R23, RZ, 0x1 ;  /* 0x0000001717179211 */ /* 0x000fe200078f08ff */
[----:B------:R3:W-:Y:S01]  /*8230*/  @!P5 ST.E.64 desc[UR36][R16.64], R50 ;  /* 0x000000321000d985 */ /* 0x0007e2000c101b24 */
[----:B------:R-:W-:Y:S02]  /*8240*/  ISETP.GE.AND P5, PT, R26, UR4, PT ;  /* 0x000000041a007c0c */ /* 0x000fe4000bfa6270 */
[----:B0-----:R-:W-:Y:S02]  /*8250*/  @!P0 LOP3.LUT R3, R22, 0xfffffffe, RZ, 0xc0, !PT ;  /* 0xfffffffe16038812 */ /* 0x001fe400078ec0ff */
        /* <DEDUP_REMOVED lines=11> */
[----:B------:R-:W-:-:S02]  /*8310*/  @!P3 LOP3.LUT R13, R24, 0xfffffffe, RZ, 0xc0, !PT ;  /* 0xfffffffe180db812 */ /* 0x000fc400078ec0ff */
[----:B------:R-:W-:Y:S02]  /*8320*/  @!P4 LOP3.LUT R25, R25, 0xfffffffe, RZ, 0xc0, !PT ;  /* 0xfffffffe1919c812 */ /* 0x000fe400078ec0ff */
[----:B---3--:R-:W-:Y:S02]  /*8330*/  @!P5 LOP3.LUT R17, R26, 0xfffffffe, RZ, 0xc0, !PT ;  /* 0xfffffffe1a11d812 */ /* 0x008fe400078ec0ff */
[----:B------:R-:W-:Y:S02]  /*8340*/  @!P6 LOP3.LUT R27, R27, 0xfffffffe, RZ, 0xc0, !PT ;  /* 0xfffffffe1b1be812 */ /* 0x000fe400078ec0ff */
[----:B------:R-:W-:Y:S01]  /*8350*/  IADD3 R53, R53, 0x58, RZ ;  /* 0x0000005835357810 */ /* 0x000fe20007ffe0ff */
[----:B0-----:R-:W-:-:S03]  /*8360*/  @!P2 IMAD.WIDE R2, R11, 0x4, R18 ;  /* 0x000000040b02a825 */ /* 0x001fc600078e0212 */
[----:B------:R-:W-:Y:S01]  /*8370*/  ISETP.GE.AND P0, PT, R53, UR4, PT ;  /* 0x0000000435007c0c */ /* 0x000fe2000bf06270 */
        /* <DEDUP_REMOVED lines=11> */
[----:B-1----:R-:W-:-:S05]  /*8430*/  LOP3.LUT R3, R53, 0xfffffffe, RZ, 0xc0, !PT ;  /* 0xfffffffe35037812 */ /* 0x002fca00078ec0ff */
[----:B------:R-:W-:-:S05]  /*8440*/  IMAD.WIDE R2, R3, 0x4, R18 ;  /* 0x0000000403027825 */ /* 0x000fca00078e0212 */
[----:B------:R0:W-:Y:S01]  /*8450*/  ST.E.64 desc[UR36][R2.64], R134 ;  /* 0x0000008602007985 */ /* 0x0001e2000c101b24 */
[----:B------:R-:W-:Y:S05]  /*8460*/  BRA `(.L_x_10032) ;  /* 0x0000003c00787947 */ /* 0x000fea0003800000 */
.L_x_10059:
[----:B------:R-:W-:-:S05]  /*8470*/  VIADD R0, R22, 0xffffff80 ;  /* 0xffffff8016007836 */ /* 0x000fca0000000000 */
        /* <DEDUP_REMOVED lines=12> */
[----:B------:R-:W-:Y:S02]  /*8540*/  USHF.R.S32.HI UR6, URZ, 0x1f, UR39 ;  /* 0x0000001f3f067899 */ /* 0x000fe40008011427 */
[----:B------:R-:W-:Y:S01]  /*8550*/  IMAD R6, RZ, RZ, -UR39 ;  /* 0x80000027ff067e24 */ /* 0x000fe2000f8e02ff */
[----:B------:R-:W-:Y:S01]  /*8560*/  ULDC.64 UR8, c[0x0][0xbd0] ;  /* 0x0002f40000087ab9 */ /* 0x000fe20000000a00 */
[----:B------:R-:W-:Y:S01]  /*8570*/  IMAD.MOV.U32 R5, RZ, RZ, R22 ;  /* 0x000000ffff057224 */ /* 0x000fe200078e0016 */
[----:B------:R-:W-:Y:S02]  /*8580*/  UIMAD UR6, UR6, UR8, URZ ;  /* 0x00000008060672a4 */ /* 0x000fe4000f8e023f */
[----:B------:R-:W-:Y:S01]  /*8590*/  UIMAD.WIDE.U32 UR4, UR39, UR8, URZ ;  /* 0x00000008270472a5 */ /* 0x000fe2000f8e003f */
[----:B------:R-:W1:Y:S01]  /*85a0*/  LDC.64 R12, c[0x0][0xbd8] ;  /* 0x0002f600ff0c7b82 */ /* 0x000e620000000a00 */
[----:B------:R-:W-:-:S04]  /*85b0*/  UIMAD UR6, UR39, UR9, UR6 ;  /* 0x00000009270672a4 */ /* 0x000fc8000f8e0206 */
[----:B------:R-:W-:Y:S01]  /*85c0*/  UIADD3 UR6, UR5, UR6, URZ ;  /* 0x0000000605067290 */ /* 0x000fe2000fffe03f */
[----:B------:R-:W-:Y:S01]  /*85d0*/  MOV R2, UR4 ;  /* 0x0000000400027c02 */ /* 0x000fe20008000f00 */
[----:B------:R-:W-:Y:S01]  /*85e0*/  IMAD.U32 R3, RZ, RZ, UR5 ;  /* 0x00000005ff037e24 */ /* 0x000fe2000f8e00ff */
[----:B------:R-:W2:Y:S01]  /*85f0*/  @P0 LDC R9, c[0x0][0xbec] ;  /* 0x0002fb00ff090b82 */ /* 0x000ea20000000800 */
[----:B------:R-:W-:Y:S02]  /*8600*/  ULDC.64 UR4, c[0x0][0xbe0] ;  /* 0x0002f80000047ab9 */ /* 0x000fe40000000a00 */
[----:B------:R-:W-:-:S05]  /*8610*/  IMAD.U32 R3, RZ, RZ, UR6 ;  /* 0x00000006ff037e24 */ /* 0x000fca000f8e00ff */
[----:B------:R-:W3:Y:S01]  /*8620*/  S2UR UR10, SR_CTAID.Y ;  /* 0x00000000000a79c3 */ /* 0x000ee20000002600 */
[----:B0-----:R-:W-:-:S07]  /*8630*/  USHF.R.S32.HI UR8, URZ, 0x1f, UR7 ;  /* 0x0000001f3f087899 */ /* 0x001fce0008011407 */
[----:B------:R-:W3:Y:S01]  /*8640*/  LDC R7, c[0x0][0xc50] ;  /* 0x00031400ff077b82 */ /* 0x000ee20000000800 */
[C---:B-1----:R-:W-:Y:S02]  /*8650*/  IMAD R8, R12.reuse, UR8, RZ ;  /* 0x000000080c087c24 */ /* 0x042fe4000f8e02ff */
[----:B------:R-:W-:-:S04]  /*8660*/  IMAD.WIDE.U32 R2, R12, UR7, R2 ;  /* 0x000000070c027c25 */ /* 0x000fc8000f8e0002 */
[----:B------:R-:W-:Y:S01]  /*8670*/  IMAD R13, R13, UR7, R8 ;  /* 0x000000070d0d7c24 */ /* 0x000fe2000f8e0208 */
[----:B------:R-:W0:Y:S01]  /*8680*/  @P0 LDC R11, c[0x0][0xbf0] ;  /* 0x0002fc00ff0b0b82 */ /* 0x000e220000000800 */
[----:B--2---:R-:W-:-:S04]  /*8690*/  @P0 IMAD.HI.U32 R0, R22, R9, RZ ;  /* 0x0000000916000227 */ /* 0x004fc800078e00ff */
[----:B------:R-:W-:Y:S02]  /*86a0*/  IMAD.IADD R3, R13, 0x1, R3 ;  /* 0x000000010d037824 */ /* 0x000fe400078e0203 */
[----:B---3--:R-:W-:-:S04]  /*86b0*/  IMAD R9, R7, R6, UR10 ;  /* 0x0000000a07097e24 */ /* 0x008fc8000f8e0206 */
[----:B------:R-:W-:Y:S01]  /*86c0*/  IMAD.WIDE.U32 R2, R9, UR4, R2 ;  /* 0x0000000409027c25 */ /* 0x000fe2000f8e0002 */
[----:B0-----:R-:W-:Y:S02]  /*86d0*/  @P0 SHF.R.U32.HI R5, RZ, R11, R0 ;  /* 0x0000000bff050219 */ /* 0x001fe40000011600 */
[----:B------:R-:W-:Y:S02]  /*86e0*/  SHF.R.S32.HI R0, RZ, 0x1f, R9 ;  /* 0x0000001fff007819 */ /* 0x000fe40000011409 */
[C---:B------:R-:W-:Y:S02]  /*86f0*/  IADD3 R7, -R5.reuse, RZ, RZ ;  /* 0x000000ff05077210 */ /* 0x040fe40007ffe1ff */
[----:B------:R-:W-:Y:S01]  /*8700*/  IADD3 R2, P0, R5, R2, RZ ;  /* 0x0000000205027210 */ /* 0x000fe20007f1e0ff */
[----:B------:R-:W-:Y:S02]  /*8710*/  IMAD R0, R0, UR4, RZ ;  /* 0x0000000400007c24 */ /* 0x000fe4000f8e02ff */
[----:B------:R-:W-:-:S02]  /*8720*/  IMAD R7, R4, R7, R22 ;  /* 0x0000000704077224 */ /* 0x000fc400078e0216 */
[----:B------:R-:W-:Y:S01]  /*8730*/  IMAD R4, R9, UR5, R0 ;  /* 0x0000000509047c24 */ /* 0x000fe2000f8e0200 */
[----:B------:R-:W-:Y:S01]  /*8740*/  SHF.R.S32.HI R9, RZ, 0x1f, R5 ;  /* 0x0000001fff097819 */ /* 0x000fe20000011405 */
[----:B------:R-:W-:Y:S01]  /*8750*/  ULDC.64 UR4, c[0x0][0xbc8] ;  /* 0x0002f20000047ab9 */ /* 0x000fe20000000a00 */
[----:B------:R-:W-:Y:S02]  /*8760*/  SHF.R.S32.HI R0, RZ, 0x1f, R7 ;  /* 0x0000001fff007819 */ /* 0x000fe40000011407 */
[----:B------:R-:W-:-:S03]  /*8770*/  IADD3.X R3, R9, R3, R4, P0, !PT ;  /* 0x0000000309037210 */ /* 0x000fc600007fe404 */
[----:B------:R-:W-:Y:S02]  /*8780*/  IMAD R0, R0, UR4, RZ ;  /* 0x0000000400007c24 */ /* 0x000fe4000f8e02ff */
[----:B------:R-:W-:-:S04]  /*8790*/  IMAD.WIDE.U32 R2, R7, UR4, R2 ;  /* 0x0000000407027c25 */ /* 0x000fc8000f8e0002 */
[----:B------:R-:W-:Y:S01]  /*87a0*/  IMAD R5, R7, UR5, R0 ;  /* 0x0000000507057c24 */ /* 0x000fe2000f8e0200 */
[----:B------:R-:W-:Y:S02]  /*87b0*/  ULDC.64 UR4, c[0x0][0xba8] ;  /* 0x0002ea0000047ab9 */ /* 0x000fe40000000a00 */
[----:B------:R-:W-:Y:S01]  /*87c0*/  LEA R4, P0, R2, UR4, 0x2 ;  /* 0x0000000402047c11 */ /* 0x000fe2000f8010ff */
[----:B------:R-:W-:-:S05]  /*87d0*/  IMAD.IADD R3, R3, 0x1, R5 ;  /* 0x0000000103037824 */ /* 0x000fca00078e0205 */
[----:B------:R-:W-:Y:S01]  /*87e0*/  LEA.HI.X R5, R2, UR5, R3, 0x2, P0 ;  /* 0x0000000502057c11 */ /* 0x000fe200080f1403 */
[----:B------:R-:W-:-:S05]  /*87f0*/  IMAD.MOV.U32 R3, RZ, RZ, -0x800000 ;  /* 0xff800000ff037424 */ /* 0x000fca00078e00ff */
[----:B------:R0:W-:Y:S01]  /*8800*/  STG.E desc[UR36][R4.64], R3 ;  /* 0x0000000304007986 */ /* 0x0001e2000c101924 */
[----:B------:R-:W-:Y:S05]  /*8810*/  BRA `(.L_x_10032) ;  /* 0x00000038008c7947 */ /* 0x000fea0003800000 */
.L_x_10030:
[----:B------:R-:W-:-:S08]  /*8820*/  NOP ;  /* 0x0000000000007918 */ /* 0x000fd00000000000 */
[----:B------:R-:W0:-:S00]  /*8830*/  USETMAXREG.DEALLOC.CTAPOOL 0x20 ;  /* 0x00000020000079c8 */ /* 0x000e0000080e0500 */
[----:B0-----:R-:W-:Y:S01]  /*8840*/  LOP3.LUT R18, R0, 0x3, RZ, 0xc0, !PT ;  /* 0x0000000300127812 */ /* 0x001fe200078ec0ff */
[----:B------:R-:W0:Y:S05]  /*8850*/  S2R R24, SR_CTAID.Z ;  /* 0x0000000000187919 */ /* 0x000e2a0000002700 */
[----:B-1----:R-:W1:Y:S01]  /*8860*/  S2UR UR6, SR_CTAID.Y ;  /* 0x00000000000679c3 */ /* 0x002e620000002600 */
        /* <DEDUP_REMOVED lines=13> */
.L_x_10062:
[----:B------:R-:W-:Y:S01]  /*8940*/  ULDC UR7, c[0x0][0xc50] ;  /* 0x0003140000077ab9 */ /* 0x000fe20000000800 */
[----:B------:R-:W-:Y:S01]  /*8950*/  UMOV UR42, UR6 ;  /* 0x00000006002a7c82 */ /* 0x000fe20008000000 */
[----:B------:R-:W-:-:S11]  /*8960*/  UISETP.NE.AND UP0, UPT, UR7, 0x1, UPT ;  /* 0x000000010700788c */ /* 0x000fd6000bf05270 */
[----:B------:R-:W-:Y:S01]  /*8970*/  @UP0 ULDC UR4, c[0x0][0xc54] ;  /* 0x0003150000040ab9 */ /* 0x000fe20000000800 */
[----:B------:R-:W-:Y:S01]  /*8980*/  @UP0 ULDC UR8, c[0x0][0xc58] ;  /* 0x0003160000080ab9 */ /* 0x000fe20000000800 */
[----:B------:R-:W-:-:S04]  /*8990*/  UIMAD.WIDE.U32 UR4, UR6, UR4, URZ ;  /* 0x00000004060472a5 */ /* 0x000fc8000f8e003f */
[----:B------:R-:W-:-:S12]  /*89a0*/  @UP0 USHF.R.U32.HI UR42, URZ, UR8, UR5 ;  /* 0x000000083f2a0299 */ /* 0x000fd80008011605 */
.L_x_10063:
        /* <DEDUP_REMOVED lines=11> */
[----:B------:R-:W-:Y:S01]  /*8a60*/  IMAD.MOV.U32 R19, RZ, RZ, RZ ;  /* 0x000000ffff137224 */ /* 0x000fe200078e00ff */
        /* <DEDUP_REMOVED lines=52> */
.L_x_10065:
[----:B------:R-:W-:Y:S02]  /*8db0*/  UIMAD UR48, UR47, UR39, URZ ;  /* 0x000000272f3072a4 */ /* 0x000fe4000f8e023f */
[----:B------:R-:W-:Y:S02]  /*8dc0*/  IMAD.U32 R3, RZ, RZ, UR39 ;  /* 0x00000027ff037e24 */ /* 0x000fe4000f8e00ff */
[----:B------:R-:W-:Y:S02]  /*8dd0*/  IMAD.MOV.U32 R6, RZ, RZ, 0x1 ;  /* 0x00000001ff067424 */ /* 0x000fe400078e00ff */
[----:B------:R-:W-:-:S05]  /*8de0*/  IMAD.U32 R2, RZ, RZ, UR48 ;  /* 0x00000030ff027e24 */ /* 0x000fca000f8e00ff */
[----:B------:R-:W-:-:S04]  /*8df0*/  VIADDMNMX R2, R2, R3, UR44, PT ;  /* 0x0000002c02027e46 */ /* 0x000fc8000b800103 */
[----:B------:R-:W-:Y:S02]  /*8e00*/  R2UR UR49, R2 ;  /* 0x00000000023172ca */ /* 0x000fe400000e0000 */
[----:B------:R-:W-:-:S11]  /*8e10*/  MOV R2, RZ ;  /* 0x000000ff00027202 */ /* 0x000fd60000000f00 */
        /* <DEDUP_REMOVED lines=19> */
[----:B------:R-:W-:Y:S01]  /*8f50*/  MOV R8, 0x70 ;  /* 0x0000007000087802 */ /* 0x000fe20000000f00 */
[----:B------:R-:W-:-:S02]  /*8f60*/  IMAD.U32 R10, RZ, RZ, UR4 ;  /* 0x00000004ff0a7e24 */ /* 0x000fc4000f8e00ff */
[----:B------:R-:W-:Y:S02]  /*8f70*/  IMAD.U32 R11, RZ, RZ, UR5 ;  /* 0x00000005ff0b7e24 */ /* 0x000fe4000f8e00ff */
[----:B------:R-:W-:Y:S02]  /*8f80*/  IMAD.MOV.U32 R12, RZ, RZ, 0x1 ;  /* 0x00000001ff0c7424 */ /* 0x000fe400078e00ff */
[----:B------:R-:W-:-:S07]  /*8f90*/  IMAD.MOV.U32 R13, RZ, RZ, RZ ;  /* 0x000000ffff0d7224 */ /* 0x000fce00078e00ff */
[----:B------:R-:W-:-:S07]  /*8fa0*/  LEPC R20, `(.L_x_10066) ;  /* 0x000000001014794e */ /* 0x000fce0000000000 */
[----:B0----5:R-:W-:Y:S05]  /*8fb0*/  CALL.ABS.NOINC R2 ;  /* 0x0000000002007343 */ /* 0x021fea0003c00000 */
.L_x_10066:
        /* <DEDUP_REMOVED lines=20> */
.L_x_10068:
        /* <DEDUP_REMOVED lines=15> */
.L_x_10067:
[----:B------:R-:W0:Y:S01]  /*91f0*/  LDC.64 R2, c[0x0][0x9f8] ;  /* 0x00027e00ff027b82 */ /* 0x000e220000000a00 */
[----:B------:R-:W-:-:S07]  /*9200*/  IMAD.MOV.U32 R6, RZ, RZ, R24 ;  /* 0x000000ffff067224 */ /* 0x000fce00078e0018 */
[----:B------:R-:W1:Y:S01]  /*9210*/  LDC R17, c[0x0][0x430] ;  /* 0x00010c00ff117b82 */ /* 0x000e620000000800 */
[----:B------:R-:W-:Y:S02]  /*9220*/  MOV R0, UR49 ;  /* 0x0000003100007c02 */ /* 0x000fe40008000f00 */
[C---:B------:R-:W-:Y:S01]  /*9230*/  LOP3.LUT R20, R22.reuse, 0x7f, RZ, 0xc0, !PT ;  /* 0x0000007f16147812 */ /* 0x040fe200078ec0ff */
[----:B------:R-:W-:Y:S01]  /*9240*/  IMAD.SHL.U32 R23, R22, 0x20, RZ ;  /* 0x0000002016177824 */ /* 0x000fe200078e00ff */
[----:B------:R-:W-:Y:S01]  /*9250*/  ULDC UR4, c[0x0][0x2f4] ;  /* 0x0000bd0000047ab9 */ /* 0x000fe20000000800 */
[----:B0-----:R-:W-:-:S04]  /*9260*/  ISETP.NE.U32.AND P0, PT, R2, RZ, PT ;  /* 0x000000ff0200720c */ /* 0x001fc80003f05070 */
[----:B------:R-:W-:-:S13]  /*9270*/  ISETP.NE.AND.EX P0, PT, R3, RZ, PT, P0 ;  /* 0x000000ff0300720c */ /* 0x000fda0003f05300 */
[----:B------:R-:W0:Y:S02]  /*9280*/  @P0 LDC.64 R2, c[0x0][0x9f8] ;  /* 0x00027e00ff020b82 */ /* 0x000e240000000a00 */
[----:B0-----:R-:W-:-:S05]  /*9290*/  @P0 IMAD.WIDE R2, R24, 0x4, R2 ;  /* 0x0000000418020825 */ /* 0x001fca00078e0202 */
[----:B------:R0:W2:Y:S01]  /*92a0*/  @P0 LDG.E R6, desc[UR36][R2.64] ;  /* 0x0000002402060981 */ /* 0x0000a2000c1e1900 */
[----:B------:R-:W-:Y:S01]  /*92b0*/  VIADD R0, R0, 0xffffffff ;  /* 0xffffffff00007836 */ /* 0x000fe20000000000 */
[----:B------:R-:W-:Y:S02]  /*92c0*/  SHF.R.U32.HI R4, RZ, 0x2, R20 ;  /* 0x00000002ff047819 */ /* 0x000fe40000011614 */
[----:B------:R-:W-:Y:S02]  /*92d0*/  LOP3.LUT R23, R23, 0x60, RZ, 0xc0, !PT ;  /* 0x0000006017177812 */ /* 0x000fe400078ec0ff */
[----:B------:R-:W-:Y:S02]  /*92e0*/  LEA R4, R0, R4, 0x7 ;  /* 0x0000000400047211 */ /* 0x000fe400078e38ff */
[----:B-1----:R-:W-:Y:S02]  /*92f0*/  ISETP.NE.AND P1, PT, R17, 0x1, PT ;  /* 0x000000011100780c */ /* 0x002fe40003f25270 */
[----:B------:R-:W-:Y:S01]  /*9300*/  LOP3.LUT R16, R16, 0xffffffef, RZ, 0xc0, !PT ;  /* 0xffffffef10107812 */ /* 0x000fe200078ec0ff */
[----:B------:R-:W-:-:S04]  /*9310*/  IMAD.IADD R4, R23, 0x1, R4 ;  /* 0x0000000117047824 */ /* 0x000fc800078e0204 */
[C---:B-----5:R-:W-:Y:S01]  /*9320*/  IMAD.IADD R9, R4.reuse, 0x1, R19 ;  /* 0x0000000104097824 */ /* 0x060fe200078e0213 */
[----:B------:R-:W-:-:S04]  /*9330*/  ISETP.GE.AND P0, PT, R4, UR43, PT ;  /* 0x0000002b04007c0c */ /* 0x000fc8000bf06270 */
[----:B------:R-:W-:Y:S01]  /*9340*/  MOV R7, R9 ;  /* 0x0000000900077202 */ /* 0x000fe20000000f00 */
[----:B0-----:R-:W0:Y:S01]  /*9350*/  @P1 LDC R2, c[0x0][0x434] ;  /* 0x00010d00ff021b82 */ /* 0x001e220000000800 */
[----:B------:R-:W-:-:S07]  /*9360*/  @P1 LOP3.LUT R16, R16, 0x10, RZ, 0xfc, !PT ;  /* 0x0000001010101812 */ /* 0x000fce00078efcff */
        /* <DEDUP_REMOVED lines=8> */
[----:B--2---:R-:W-:Y:S01]  /*93f0*/  SHF.R.S32.HI R8, RZ, 0x1f, R6 ;  /* 0x0000001fff087819 */ /* 0x004fe20000011406 */
[----:B------:R-:W-:Y:S04]  /*9400*/  STL [R1], R6 ;  /* 0x0000000601007387 */ /* 0x000fe80000100800 */
[----:B------:R0:W-:Y:S01]  /*9410*/  STL [R1+0x4], R8 ;  /* 0x0000040801007387 */ /* 0x0001e20000100800 */
[----:B---3--:R-:W-:-:S04]  /*9420*/  @!P0 IMAD R2, R8, R10, RZ ;  /* 0x0000000a08028224 */ /* 0x008fc800078e02ff */
[----:B------:R-:W-:Y:S02]  /*9430*/  @!P0 IMAD R11, R6, R11, R2 ;  /* 0x0000000b060b8224 */ /* 0x000fe400078e0202 */
[----:B------:R-:W-:Y:S02]  /*9440*/  @!P0 IMAD.MOV.U32 R2, RZ, RZ, R7 ;  /* 0x000000ffff028224 */ /* 0x000fe400078e0007 */
[----:B0-----:R-:W-:Y:S02]  /*9450*/  IMAD.SHL.U32 R8, R22, 0x8, RZ ;  /* 0x0000000816087824 */ /* 0x001fe400078e00ff */
[----:B------:R-:W-:Y:S01]  /*9460*/  @!P0 IMAD.WIDE.U32 R2, R6, R10, R2 ;  /* 0x0000000a06028225 */ /* 0x000fe200078e0002 */
[----:B------:R-:W-:Y:S02]  /*9470*/  MOV R6, RZ ;  /* 0x000000ff00067202 */ /* 0x000fe40000000f00 */
[----:B------:R-:W-:Y:S01]  /*9480*/  LOP3.LUT R14, R8, 0x18, RZ, 0xc0, !PT ;  /* 0x00000018080e7812 */ /* 0x000fe200078ec0ff */
[----:B------:R-:W-:Y:S01]  /*9490*/  @!P0 IMAD.IADD R3, R3, 0x1, R11 ;  /* 0x0000000103038824 */ /* 0x000fe200078e020b */
[----:B----4-:R-:W-:-:S02]  /*94a0*/  @!P0 LEA R4, P1, R2, R4, 0x2 ;  /* 0x0000000402048211 */ /* 0x010fc400078210ff */
[C---:B------:R-:W-:Y:S02]  /*94b0*/  ISETP.GE.AND P2, PT, R14.reuse, UR4, PT ;  /* 0x000000040e007c0c */ /* 0x040fe4000bf46270 */
[----:B------:R-:W-:Y:S02]  /*94c0*/  LOP3.LUT R13, R14, 0x20, RZ, 0xfc, !PT ;  /* 0x000000200e0d7812 */ /* 0x000fe400078efcff */
[----:B------:R-:W-:Y:S02]  /*94d0*/  @!P0 LEA.HI.X R5, R2, R5, R3, 0x2, P1 ;  /* 0x0000000502058211 */ /* 0x000fe400008f1403 */
[----:B------:R-:W-:Y:S02]  /*94e0*/  LOP3.LUT R12, R14, 0x40, RZ, 0xfc, !PT ;  /* 0x000000400e0c7812 */ /* 0x000fe400078efcff */
[----:B------:R-:W-:Y:S01]  /*94f0*/  ISETP.GE.AND P1, PT, R13, UR4, PT ;  /* 0x000000040d007c0c */ /* 0x000fe2000bf26270 */
[----:B------:R0:W5:Y:S01]  /*9500*/  @!P0 LDG.E R6, desc[UR36][R4.64] ;  /* 0x0000002404068981 */ /* 0x000162000c1e1900 */
[----:B------:R-:W-:-:S03]  /*9510*/  ISETP.GE.AND P0, PT, R12, UR4, PT ;  /* 0x000000040c007c0c */ /* 0x000fc6000bf06270 */
[----:B------:R-:W-:-:S04]  /*9520*/  @P2 LOP3.LUT R16, R16, 0x4, RZ, 0xfc, !PT ;  /* 0x0000000410102812 */ /* 0x000fc800078efcff */
[----:B------:R-:W-:-:S04]  /*9530*/  LOP3.LUT R16, R16, 0xfffffffe, RZ, 0xc0, !PT ;  /* 0xfffffffe10107812 */ /* 0x000fc800078ec0ff */
[----:B------:R-:W-:-:S04]  /*9540*/  LOP3.LUT R16, R16, 0xfffffffd, RZ, 0xc0, !PT ;  /* 0xfffffffd10107812 */ /* 0x000fc800078ec0ff */
[----:B------:R-:W-:-:S04]  /*9550*/  @P1 LOP3.LUT R16, R16, 0x2, RZ, 0xfc, !PT ;  /* 0x0000000210101812 */ /* 0x000fc800078efcff */
[----:B------:R-:W-:Y:S01]  /*9560*/  @P0 LOP3.LUT R16, R16, 0x1, RZ, 0xfc, !PT ;  /* 0x0000000110100812 */ /* 0x000fe200078efcff */
[----:B0-----:R-:W-:Y:S06]  /*9570*/  BRA.DIV UR5, `(.L_x_10069) ;  /* 0x0000002e05b47947 */ /* 0x001fec000b800000 */
.L_x_10111:
[----:B------:R-:W-:Y:S01]  /*9580*/  ULOP3.LUT UR4, UR38, 0x2, URZ, 0xfc, !UPT ;  /* 0x0000000226047892 */ /* 0x000fe2000f8efc3f */
[----:B------:R-:W-:Y:S01]  /*9590*/  IMAD.U32 R29, RZ, RZ, UR42 ;  /* 0x0000002aff1d7e24 */ /* 0x000fe2000f8e00ff */
[----:B------:R-:W-:Y:S01]  /*95a0*/  LOP3.LUT R16, R16, 0xfffffff7, RZ, 0xc0, !PT ;  /* 0xfffffff710107812 */ /* 0x000fe200078ec0ff */
[----:B------:R-:W-:Y:S02]  /*95b0*/  IMAD.MOV R2, RZ, RZ, -R7 ;  /* 0x000000ffff027224 */ /* 0x000fe400078e0a07 */
[----:B------:R-:W-:Y:S01]  /*95c0*/  IMAD.MOV.U32 R26, RZ, RZ, R0 ;  /* 0x000000ffff1a7224 */ /* 0x000fe200078e0000 */
[----:B------:R-:W-:Y:S01]  /*95d0*/  MOV R3, UR4 ;  /* 0x0000000400037c02 */ /* 0x000fe20008000f00 */
[----:B------:R-:W-:Y:S01]  /*95e0*/  IMAD R5, R17, R2, R9 ;  /* 0x0000000211057224 */ /* 0x000fe200078e0209 */
[----:B------:R-:W-:Y:S02]  /*95f0*/  SHF.R.S32.HI R29, RZ, 0x1f, R29 ;  /* 0x0000001fff1d7819 */ /* 0x000fe4000001141d */
[----:B------:R-:W-:-:S13]  /*9600*/  ISETP.NE.AND P0, PT, R3, 0x3, PT ;  /* 0x000000030300780c */ /* 0x000fda0003f05270 */
[----:B------:R-:W-:Y:S01]  /*9610*/  @P0 LOP3.LUT R16, R16, 0x8, RZ, 0xfc, !PT ;  /* 0x0000000810100812 */ /* 0x000fe200078efcff */
[----:B------:R-:W-:Y:S06]  /*9620*/  @!P0 BRA `(.L_x_10070) ;  /* 0x0000000000048947 */ /* 0x000fec0003800000 */
[----:B------:R-:W-:Y:S01]  /*9630*/  BPT.TRAP 0x1 ;  /* 0x000000040000795c */ /* 0x000fe20000300000 */
.L_x_10070:
        /* <DEDUP_REMOVED lines=15> */
[----:B------:R-:W-:Y:S01]  /*9730*/  MOV R11, UR4 ;  /* 0x00000004000b7c02 */ /* 0x000fe20008000f00 */
[----:B------:R-:W0:Y:S01]  /*9740*/  SYNCS.PHASECHK.TRANS64.TRYWAIT P0, [UR45+0x2d840], R9 ;  /* 0x02d84009ff0075a7 */ /* 0x000e22000800016d */
[----:B------:R-:W-:Y:S01]  /*9750*/  UIMAD UR4, UR6, UR4, URZ ;  /* 0x00000004060472a4 */ /* 0x000fe2000f8e023f */
[----:B------:R-:W-:-:S02]  /*9760*/  IMAD.IADD R3, R3, 0x1, R10 ;  /* 0x0000000103037824 */ /* 0x000fc400078e020a */
[----:B------:R-:W-:Y:S01]  /*9770*/  ULDC.64 UR6, c[0x0][0x318] ;  /* 0x0000c60000067ab9 */ /* 0x000fe20000000a00 */
[----:B------:R-:W-:Y:S02]  /*9780*/  UIMAD UR4, UR42, UR5, UR4 ;  /* 0x000000052a0472a4 */ /* 0x000fe4000f8e0204 */
[----:B------:R-:W-:-:S04]  /*9790*/  IMAD.WIDE.U32 R2, R11, UR42, R2 ;  /* 0x0000002a0b027c25 */ /* 0x000fc8000f8e0002 */
[----:B------:R-:W-:Y:S01]  /*97a0*/  VIADD R3, R3, UR4 ;  /* 0x0000000403037c36 */ /* 0x000fe20008000000 */
[----:B------:R-:W-:-:S04]  /*97b0*/  LEA R17, P1, R2, UR6, 0x1 ;  /* 0x0000000602117c11 */ /* 0x000fc8000f8208ff */
[----:B------:R-:W-:Y:S01]  /*97c0*/  LEA.HI.X R18, R2, UR7, R3, 0x1, P1 ;  /* 0x0000000702127c11 */ /* 0x000fe200088f0c03 */
[----:B0-----:R-:W-:Y:S08]  /*97d0*/  @!P0 BRA `(.L_x_10071) ;  /* 0x0000002c003c8947 */ /* 0x001ff00003800000 */
.L_x_10112:
[----:B------:R-:W1:Y:S01]  /*97e0*/  S2R R10, SR_TID.X ;  /* 0x00000000000a7919 */ /* 0x000e620000002100 */
[----:B------:R-:W-:Y:S01]  /*97f0*/  ULDC.64 UR4, c[0x0][0x300] ;  /* 0x0000c00000047ab9 */ /* 0x000fe20000000a00 */
[----:B------:R-:W-:Y:S01]  /*9800*/  R2UR UR6, R29 ;  /* 0x000000001d0672ca */ /* 0x000fe200000e0000 */
[----:B0-----:R-:W-:Y:S01]  /*9810*/  IMAD R2, R7, UR4, RZ ;  /* 0x0000000407027c24 */ /* 0x001fe2000f8e02ff */
[----:B------:R-:W-:Y:S02]  /*9820*/  LOP3.LUT R9, R8, 0xc0, RZ, 0xc0, !PT ;  /* 0x000000c008097812 */ /* 0x000fe400078ec0ff */
[C---:B------:R-:W-:Y:S01]  /*9830*/  LOP3.LUT P4, RZ, R16.reuse, 0x4, RZ, 0xc0, !PT ;  /* 0x0000000410ff7812 */ /* 0x040fe2000788c0ff */
[----:B------:R-:W-:Y:S01]  /*9840*/  IMAD R7, R5, UR5, R2 ;  /* 0x0000000505077c24 */ /* 0x000fe2000f8e0202 */
[----:B------:R-:W-:Y:S01]  /*9850*/  LOP3.LUT R9, R9, 0x18, R8, 0xf8, !PT ;  /* 0x0000001809097812 */ /* 0x000fe200078ef808 */
[----:B------:R-:W-:Y:S01]  /*9860*/  IMAD.WIDE.U32 R2, R5, UR4, RZ ;  /* 0x0000000405027c25 */ /* 0x000fe2000f8e00ff */
[----:B------:R-:W-:Y:S01]  /*9870*/  ULDC.64 UR4, c[0x0][0x310] ;  /* 0x0000c40000047ab9 */ /* 0x000fe20000000a00 */
[----:B------:R-:W-:-:S02]  /*9880*/  LOP3.LUT P3, RZ, R16, 0x2, RZ, 0xc0, !PT ;  /* 0x0000000210ff7812 */ /* 0x000fc4000786c0ff */
[----:B------:R-:W-:Y:S01]  /*9890*/  IMAD.IADD R3, R3, 0x1, R7 ;  /* 0x0000000103037824 */ /* 0x000fe200078e0207 */
[----:B------:R-:W-:Y:S01]  /*98a0*/  SHF.L.U32 R7, R20, 0x3, RZ ;  /* 0x0000000314077819 */ /* 0x000fe200000006ff */
[----:B------:R-:W-:Y:S01]  /*98b0*/  IMAD R5, R4, UR4, RZ ;  /* 0x0000000404057c24 */ /* 0x000fe2000f8e02ff */
[----:B------:R-:W-:Y:S01]  /*98c0*/  LOP3.LUT R28, R9, 0x18, R22, 0x78, !PT ;  /* 0x00000018091c7812 */ /* 0x000fe200078e7816 */
[----:B------:R-:W-:Y:S01]  /*98d0*/  IMAD.WIDE.U32 R2, R6, UR4, R2 ;  /* 0x0000000406027c25 */ /* 0x000fe2000f8e0002 */
[----:B------:R-:W-:Y:S02]  /*98e0*/  LOP3.LUT R7, R7, 0x300, RZ, 0xc0, !PT ;  /* 0x0000030007077812 */ /* 0x000fe400078ec0ff */
[----:B------:R-:W-:Y:S01]  /*98f0*/  LOP3.LUT P2, RZ, R16, 0x1, RZ, 0xc0, !PT ;  /* 0x0000000110ff7812 */ /* 0x000fe2000784c0ff */
[----:B------:R-:W-:Y:S01]  /*9900*/  IMAD R5, R6, UR5, R5 ;  /* 0x0000000506057c24 */ /* 0x000fe2000f8e0205 */
[----:B------:R-:W-:Y:S01]  /*9910*/  LOP3.LUT R4, R7, 0x20, R8, 0xf8, !PT ;  /* 0x0000002007047812 */ /* 0x000fe200078ef808 */
[----:B------:R-:W-:-:S02]  /*9920*/  ULDC.64 UR4, c[0x0][0x308] ;  /* 0x0000c20000047ab9 */ /* 0x000fc40000000a00 */
[----:B------:R-:W-:Y:S01]  /*9930*/  IMAD.IADD R3, R3, 0x1, R5 ;  /* 0x0000000103037824 */ /* 0x000fe200078e0205 */
[----:B------:R-:W-:Y:S01]  /*9940*/  LOP3.LUT R28, R4, R28, RZ, 0xfc, !PT ;  /* 0x0000001c041c7212 */ /* 0x000fe200078efcff */
[----:B------:R-:W-:-:S04]  /*9950*/  IMAD.MOV.U32 R5, RZ, RZ, -0x80 ;  /* 0xffffff80ff057424 */ /* 0x000fc800078e00ff */
[----:B------:R-:W-:Y:S01]  /*9960*/  IMAD R8, R0, R5, UR43 ;  /* 0x0000002b00087e24 */ /* 0x000fe2000f8e0205 */
[----:B------:R-:W-:Y:S01]  /*9970*/  MOV R5, UR4 ;  /* 0x0000000400057c02 */ /* 0x000fe20008000f00 */
[----:B------:R-:W-:Y:S01]  /*9980*/  UIMAD UR4, UR6, UR4, URZ ;  /* 0x00000004060472a4 */ /* 0x000fe2000f8e023f */
[----:B-1----:R-:W-:Y:S02]  /*9990*/  LOP3.LUT R10, R10, 0x7f, RZ, 0xc0, !PT ;  /* 0x0000007f0a0a7812 */ /* 0x002fe400078ec0ff */
[----:B------:R-:W-:Y:S01]  /*99a0*/  ULDC.64 UR6, c[0x0][0x2e8] ;  /* 0x0000ba0000067ab9 */ /* 0x000fe20000000a00 */
[----:B------:R-:W-:Y:S02]  /*99b0*/  UIMAD UR4, UR42, UR5, UR4 ;  /* 0x000000052a0472a4 */ /* 0x000fe4000f8e0204 */
[----:B------:R-:W-:Y:S01]  /*99c0*/  IMAD.WIDE.U32 R2, R5, UR42, R2 ;  /* 0x0000002a05027c25 */ /* 0x000fe2000f8e0002 */
[----:B------:R-:W-:-:S03]  /*99d0*/  SHF.R.U32.HI R10, RZ, 0x2, R10 ;  /* 0x00000002ff0a7819 */ /* 0x000fc6000001160a */
[----:B------:R-:W-:Y:S01]  /*99e0*/  VIADD R9, R3, UR4 ;  /* 0x0000000403097c36 */ /* 0x000fe20008000000 */
[----:B------:R-:W-:Y:S01]  /*99f0*/  LEA R0, P1, R2, UR6, 0x1 ;  /* 0x0000000602007c11 */ /* 0x000fe2000f8208ff */
[----:B------:R-:W-:Y:S01]  /*9a00*/  IMAD.IADD R8, R8, 0x1, -R10 ;  /* 0x0000000108087824 */ /* 0x000fe200078e0a0a */
[----:B------:R-:W-:Y:S02]  /*9a10*/  UMOV UR4, 0xffffffff ;  /* 0xffffffff00047882 */ /* 0x000fe40000000000 */
[----:B------:R-:W-:Y:S02]  /*9a20*/  LEA.HI.X R9, R2, UR7, R9, 0x1, P1 ;  /* 0x0000000702097c11 */ /* 0x000fe400088f0c09 */
[----:B------:R-:W-:Y:S01]  /*9a30*/  ISETP.GE.AND P0, PT, R8, 0x1, PT ;  /* 0x000000010800780c */ /* 0x000fe20003f06270 */
[----:B------:R-:W-:-:S12]  /*9a40*/  BRA.DIV UR4, `(.L_x_10072) ;  /* 0x0000002a04b87947 */ /* 0x000fd8000b800000 */
[----:B------:R-:W0:Y:S01]  /*9a50*/  S2R R10, SR_TID.X ;  /* 0x00000000000a7919 */ /* 0x000e220000002100 */
[----:B------:R-:W-:Y:S02]  /*9a60*/  @P0 LEA R21, R28, UR45, 0x1 ;  /* 0x0000002d1c150c11 */ /* 0x000fe4000f8e08ff */
[----:B------:R-:W-:Y:S01]  /*9a70*/  ISETP.GE.AND P1, PT, R8, 0x21, PT ;  /* 0x000000210800780c */ /* 0x000fe20003f26270 */
[----:B------:R-:W1:Y:S04]  /*9a80*/  SHFL.IDX PT, R6, R9, RZ, 0x1c1f ;  /* 0x001c1fff09067589 */ /* 0x000e6800000e0000 */
[----:B------:R-:W2:Y:S04]  /*9a90*/  SHFL.IDX PT, R14, R0, RZ, 0x1c1f ;  /* 0x001c1fff000e7589 */ /* 0x000ea800000e0000 */
[----:B------:R-:W-:Y:S04]  /*9aa0*/  SHFL.IDX PT, R4, R9, 0x1, 0x1c1f ;  /* 0x003c1f0009047f89 */ /* 0x000fe800000e0000 */
[----:B------:R-:W3:Y:S01]  /*9ab0*/  SHFL.IDX PT, R5, R0, 0x1, 0x1c1f ;  /* 0x003c1f0000057f89 */ /* 0x000ee200000e0000 */
[----:B------:R-:W-:-:S03]  /*9ac0*/  @P1 LEA R27, R28, UR45, 0x1 ;  /* 0x0000002d1c1b1c11 */ /* 0x000fc6000f8e08ff */
[----:B------:R-:W-:Y:S04]  /*9ad0*/  SHFL.IDX PT, R2, R9, 0x2, 0x1c1f ;  /* 0x005c1f0009027f89 */ /* 0x000fe800000e0000 */
[----:B------:R-:W4:Y:S01]  /*9ae0*/  SHFL.IDX PT, R3, R0, 0x2, 0x1c1f ;  /* 0x005c1f0000037f89 */ /* 0x000f2200000e0000 */
[----:B-1----:R-:W-:-:S03]  /*9af0*/  IMAD.MOV.U32 R7, RZ, RZ, R6 ;  /* 0x000000ffff077224 */ /* 0x002fc600078e0006 */
[----:B------:R-:W1:Y:S01]  /*9b00*/  SHFL.IDX PT, R9, R9, 0x3, 0x1c1f ;  /* 0x007c1f0009097f89 */ /* 0x000e6200000e0000 */
[----:B0-----:R-:W-:Y:S01]  /*9b10*/  SHF.L.U32 R10, R10, 0x3, RZ ;  /* 0x000000030a0a7819 */ /* 0x001fe200000006ff */
[----:B--2---:R-:W-:Y:S02]  /*9b20*/  IMAD.MOV.U32 R6, RZ, RZ, R14 ;  /* 0x000000ffff067224 */ /* 0x004fe400078e000e */
[----:B------:R0:W2:Y:S01]  /*9b30*/  SHFL.IDX PT, R14, R0, 0x3, 0x1c1f ;  /* 0x007c1f00000e7f89 */ /* 0x0000a200000e0000 */
[----:B------:R-:W-:Y:S02]  /*9b40*/  LOP3.LUT R10, R10, 0x18, RZ, 0xc0, !PT ;  /* 0x000000180a0a7812 */ /* 0x000fe400078ec0ff */
[----:B---3--:R-:W-:-:S03]  /*9b50*/  LOP3.LUT R5, R5, R4, RZ, 0x3c, !PT ;  /* 0x0000000405057212 */ /* 0x008fc600078e3cff */
[----:B------:R-:W-:Y:S01]  /*9b60*/  @P0 IMAD.WIDE.U32 R6, R10, 0x2, R6 ;  /* 0x000000020a060825 */ /* 0x000fe200078e0006 */
[----:B------:R-:W-:-:S04]  /*9b70*/  LOP3.LUT R4, R5, R4, RZ, 0x3c, !PT ;  /* 0x0000000405047212 */ /* 0x000fc800078e3cff */
[----:B------:R-:W-:Y:S01]  /*9b80*/  @P0 LDGSTS.E.BYPASS.LTC128B.128 [R21+0x15400], desc[UR36][R6.64], !P4 ;  /* 0x1540000006150fae */ /* 0x000fe2000e101d64 */
[----:B----4-:R-:W-:-:S03]  /*9b90*/  LOP3.LUT R3, R3, R2, RZ, 0x3c, !PT ;  /* 0x0000000203037212 */ /* 0x010fc600078e3cff */
[----:B------:R-:W-:Y:S01]  /*9ba0*/  @P0 LDGSTS.E.BYPASS.LTC128B.128 [R21+0x17400], desc[UR36][R6.64+0x40], !P3 ;  /* 0x1740004006150fae */ /* 0x000fe2000d901d64 */
[----:B------:R-:W-:Y:S02]  /*9bb0*/  LOP3.LUT R5, R5, R4, RZ, 0x3c, !PT ;  /* 0x0000000405057212 */ /* 0x000fe400078e3cff */
[C---:B------:R-:W-:Y:S01]  /*9bc0*/  LOP3.LUT R2, R3.reuse, R2, RZ, 0x3c, !PT ;  /* 0x0000000203027212 */ /* 0x040fe200078e3cff */
[----:B------:R3:W-:Y:S01]  /*9bd0*/  @P0 LDGSTS.E.BYPASS.LTC128B.128 [R21+0x19400], desc[UR36][R6.64+0x80], !P2 ;  /* 0x1940008006150fae */ /* 0x0007e2000d101d64 */
[----:B------:R-:W-:Y:S01]  /*9be0*/  ISETP.GE.AND P0, PT, R8, 0x41, PT ;  /* 0x000000410800780c */ /* 0x000fe20003f06270 */
[----:B------:R-:W-:Y:S01]  /*9bf0*/  @P1 IMAD.WIDE.U32 R4, R10, 0x2, R4 ;  /* 0x000000020a041825 */ /* 0x000fe200078e0004 */
[----:B------:R-:W-:-:S04]  /*9c00*/  LOP3.LUT R3, R3, R2, RZ, 0x3c, !PT ;  /* 0x0000000203037212 */ /* 0x000fc800078e3cff */
[----:B------:R0:W-:Y:S04]  /*9c10*/  @P1 LDGSTS.E.BYPASS.LTC128B.128 [R27+0x15c00], desc[UR36][R4.64], !P4 ;  /* 0x15c00000041b1fae */ /* 0x0001e8000e101d64 */
[----:B------:R0:W-:Y:S03]  /*9c20*/  @P1 LDGSTS.E.BYPASS.LTC128B.128 [R27+0x17c00], desc[UR36][R4.64+0x40], !P3 ;  /* 0x17c00040041b1fae */ /* 0x0001e6000d901d64 */
[----:B------:R-:W-:Y:S01]  /*9c30*/  @P0 IMAD.WIDE.U32 R2, R10, 0x2, R2 ;  /* 0x000000020a020825 */ /* 0x000fe200078e0002 */
[----:B---3--:R-:W-:Y:S01]  /*9c40*/  @P0 LEA R7, R28, UR45, 0x1 ;  /* 0x0000002d1c070c11 */ /* 0x008fe2000f8e08ff */
[----:B------:R0:W-:Y:S04]  /*9c50*/  @P1 LDGSTS.E.BYPASS.LTC128B.128 [R27+0x19c00], desc[UR36][R4.64+0x80], !P2 ;  /* 0x19c00080041b1fae */ /* 0x0001e8000d101d64 */
[----:B------:R0:W-:Y:S04]  /*9c60*/  @P0 LDGSTS.E.BYPASS.LTC128B.128 [R7+0x16400], desc[UR36][R2.64], !P4 ;  /* 0x1640000002070fae */ /* 0x0001e8000e101d64 */
[----:B------:R0:W-:Y:S04]  /*9c70*/  @P0 LDGSTS.E.BYPASS.LTC128B.128 [R7+0x18400], desc[UR36][R2.64+0x40], !P3 ;  /* 0x1840004002070fae */ /* 0x0001e8000d901d64 */
[----:B-12---:R0:W-:Y:S02]  /*9c80*/  @P0 LDGSTS.E.BYPASS.LTC128B.128 [R7+0x1a400], desc[UR36][R2.64+0x80], !P2 ;  /* 0x1a40008002070fae */ /* 0x0061e4000d101d64 */
.L_x_10122:
[----:B0-----:R-:W0:Y:S01]  /*9c90*/  S2R R27, SR_TID.X ;  /* 0x00000000001b7919 */ /* 0x001e220000002100 */
[----:B------:R-:W-:Y:S01]  /*9ca0*/  ISETP.GE.AND P0, PT, R8, 0x61, PT ;  /* 0x000000610800780c */ /* 0x000fe20003f06270 */
[----:B------:R-:W-:Y:S02]  /*9cb0*/  IMAD.MOV.U32 R2, RZ, RZ, R14 ;  /* 0x000000ffff027224 */ /* 0x000fe400078e000e */
[----:B------:R-:W-:-:S10]  /*9cc0*/  IMAD.MOV.U32 R3, RZ, RZ, R9 ;  /* 0x000000ffff037224 */ /* 0x000fd400078e0009 */
[----:B------:R-:W-:Y:S02]  /*9cd0*/  @P0 LEA R5, R28, UR45, 0x1 ;  /* 0x0000002d1c050c11 */ /* 0x000fe4000f8e08ff */
[----:B0-----:R-:W-:-:S04]  /*9ce0*/  SHF.L.U32 R27, R27, 0x3, RZ ;  /* 0x000000031b1b7819 */ /* 0x001fc800000006ff */
[----:B------:R-:W-:-:S05]  /*9cf0*/  LOP3.LUT R27, R27, 0x18, RZ, 0xc0, !PT ;  /* 0x000000181b1b7812 */ /* 0x000fca00078ec0ff */
[----:B------:R-:W-:-:S05]  /*9d00*/  @P0 IMAD.WIDE.U32 R2, R27, 0x2, R2 ;  /* 0x000000021b020825 */ /* 0x000fca00078e0002 */
        /* <DEDUP_REMOVED lines=10> */
[----:B------:R-:W-:-:S06]  /*9db0*/  ULOP3.LUT UR4, UR38, 0x2, URZ, 0xfc, !UPT ;  /* 0x0000000226047892 */ /* 0x000fcc000f8efc3f */
[----:B------:R-:W-:-:S04]  /*9dc0*/  MOV R4, UR4 ;  /* 0x0000000400047c02 */ /* 0x000fc80008000f00 */
[----:B------:R-:W-:-:S13]  /*9dd0*/  ISETP.NE.AND P1, PT, R4, 0x3, PT ;  /* 0x000000030400780c */ /* 0x000fda0003f25270 */
[----:B0-----:R-:W-:Y:S05]  /*9de0*/  @!P1 BRA `(.L_x_10073) ;  /* 0x0000000000049947 */ /* 0x001fea0003800000 */
[----:B------:R-:W-:Y:S01]  /*9df0*/  BPT.TRAP 0x1 ;  /* 0x000000040000795c */ /* 0x000fe20000300000 */
.L_x_10073:
        /* <DEDUP_REMOVED lines=30> */
.L_x_10074:
[----:B------:R-:W0:Y:S01]  /*9fe0*/  LDC R20, c[0x0][0x448] ;  /* 0x00011200ff147b82 */ /* 0x000e220000000800 */
[----:B------:R-:W1:Y:S01]  /*9ff0*/  S2R R21, SR_TID.X ;  /* 0x0000000000157919 */ /* 0x000e620000002100 */
[----:B------:R-:W-:Y:S01]  /*a000*/  ULDC.64 UR4, c[0x0][0x2e0] ;  /* 0x0000b80000047ab9 */ /* 0x000fe20000000a00 */
[----:B------:R-:W-:Y:S01]  /*a010*/  IMAD.U32 R4, RZ, RZ, UR40 ;  /* 0x00000028ff047e24 */ /* 0x000fe2000f8e00ff */
[----:B------:R-:W-:Y:S01]  /*a020*/  ULDC.64 UR6, c[0x0][0x2c8] ;  /* 0x0000b20000067ab9 */ /* 0x000fe20000000a00 */
[----:B------:R-:W-:Y:S01]  /*a030*/  IMAD R8, R22, UR4, RZ ;  /* 0x0000000416087c24 */ /* 0x000fe2000f8e02ff */
[----:B------:R-:W2:Y:S01]  /*a040*/  S2R R11, SR_TID.X ;  /* 0x00000000000b7919 */ /* 0x000ea20000002100 */
[----:B------:R-:W-:Y:S02]  /*a050*/  IMAD.U32 R5, RZ, RZ, UR41 ;  /* 0x00000029ff057e24 */ /* 0x000fe4000f8e00ff */
[----:B------:R-:W-:Y:S01]  /*a060*/  IMAD R5, R24, UR5, R8 ;  /* 0x0000000518057c24 */ /* 0x000fe2000f8e0208 */
[----:B------:R-:W3:Y:S01]  /*a070*/  S2R R22, SR_TID.X ;  /* 0x0000000000167919 */ /* 0x000ee20000002100 */
[----:B0-----:R-:W-:-:S02]  /*a080*/  ISETP.NE.AND P0, PT, R20, 0x1, PT ;  /* 0x000000011400780c */ /* 0x001fc40003f05270 */
[----:B-1----:R-:W-:-:S11]  /*a090*/  LOP3.LUT R21, R21, 0x7f, RZ, 0xc0, !PT ;  /* 0x0000007f15157812 */ /* 0x002fd600078ec0ff */
[----:B------:R-:W0:Y:S01]  /*a0a0*/  @P0 LDC R2, c[0x0][0x44c] ;  /* 0x00011300ff020b82 */ /* 0x000e220000000800 */
[----:B------:R-:W-:Y:S01]  /*a0b0*/  SHF.R.U32.HI R21, RZ, 0x2, R21 ;  /* 0x00000002ff157819 */ /* 0x000fe20000011615 */
[----:B--2---:R-:W-:Y:S01]  /*a0c0*/  IMAD.SHL.U32 R11, R11, 0x8, RZ ;  /* 0x000000080b0b7824 */ /* 0x004fe200078e00ff */
[----:B---3--:R-:W-:-:S03]  /*a0d0*/  LOP3.LUT R22, R22, 0x7f, RZ, 0xc0, !PT ;  /* 0x0000007f16167812 */ /* 0x008fc600078ec0ff */
[----:B------:R-:W-:Y:S01]  /*a0e0*/  IMAD.IADD R0, R23, 0x1, R21 ;  /* 0x0000000117007824 */ /* 0x000fe200078e0215 */
[----:B------:R-:W-:Y:S01]  /*a0f0*/  LOP3.LUT R11, R11, 0x18, RZ, 0xc0, !PT ;  /* 0x000000180b0b7812 */ /* 0x000fe200078ec0ff */
[----:B------:R-:W1:Y:S01]  /*a100*/  @P0 LDC R3, c[0x0][0x450] ;  /* 0x00011400ff030b82 */ /* 0x000e620000000800 */
[----:B------:R-:W2:Y:S01]  /*a110*/  S2R R21, SR_TID.X ;  /* 0x0000000000157919 */ /* 0x000ea20000002100 */
[----:B------:R-:W-:Y:S01]  /*a120*/  IMAD R7, R25, 0xc0, R0 ;  /* 0x000000c019077824 */ /* 0x000fe200078e0200 */
[----:B------:R-:W-:Y:S02]  /*a130*/  LOP3.LUT R11, R11, 0x20, RZ, 0xfc, !PT ;  /* 0x000000200b0b7812 */ /* 0x000fe400078efcff */
[----:B------:R-:W-:Y:S01]  /*a140*/  SHF.R.U32.HI R22, RZ, 0x2, R22 ;  /* 0x00000002ff167819 */ /* 0x000fe20000011616 */
[----:B------:R-:W-:Y:S02]  /*a150*/  IMAD.MOV.U32 R6, RZ, RZ, R7 ;  /* 0x000000ffff067224 */ /* 0x000fe400078e0007 */
[----:B------:R-:W3:Y:S01]  /*a160*/  @P0 LDC R9, c[0x0][0x450] ;  /* 0x00011400ff090b82 */ /* 0x000ee20000000800 */
[----:B------:R-:W-:-:S02]  /*a170*/  VIADD R8, R7, 0x80 ;  /* 0x0000008007087836 */ /* 0x000fc40000000000 */
[----:B0-----:R-:W-:Y:S01]  /*a180*/  @P0 IMAD.HI.U32 R0, R7, R2, RZ ;  /* 0x0000000207000227 */ /* 0x001fe200078e00ff */
[----:B------:R-:W-:-:S04]  /*a190*/  MOV R2, R4 ;  /* 0x0000000400027202 */ /* 0x000fc80000000f00 */
[----:B-1----:R-:W-:Y:S02]  /*a1a0*/  @P0 SHF.R.U32.HI R6, RZ, R3, R0 ;  /* 0x00000003ff060219 */ /* 0x002fe40000011600 */
[----:B------:R-:W0:Y:S01]  /*a1b0*/  @P0 LDC R0, c[0x0][0x44c] ;  /* 0x00011300ff000b82 */ /* 0x000e220000000800 */
[----:B------:R-:W-:-:S03]  /*a1c0*/  MOV R3, UR46 ;  /* 0x0000002e00037c02 */ /* 0x000fc60008000f00 */
[----:B------:R-:W-:Y:S01]  /*a1d0*/  IMAD.WIDE.U32 R2, R24, UR4, R2 ;  /* 0x0000000418027c25 */ /* 0x000fe2000f8e0002 */
[----:B------:R-:W-:-:S03]  /*a1e0*/  ULDC.64 UR4, c[0x0][0x2d0] ;  /* 0x0000b40000047ab9 */ /* 0x000fc60000000a00 */
[----:B--2---:R-:W-:Y:S01]  /*a1f0*/  IMAD.SHL.U32 R21, R21, 0x8, RZ ;  /* 0x0000000815157824 */ /* 0x004fe200078e00ff */
[----:B------:R-:W-:-:S04]  /*a200*/  IADD3 R3, R3, R5, RZ ;  /* 0x0000000503037210 */ /* 0x000fc80007ffe0ff */
[----:B------:R-:W-:Y:S01]  /*a210*/  LOP3.LUT R21, R21, 0x18, RZ, 0xc0, !PT ;  /* 0x0000001815157812 */ /* 0x000fe200078ec0ff */
[----:B0-----:R-:W-:-:S04]  /*a220*/  @P0 IMAD.HI.U32 R4, R8, R0, RZ ;  /* 0x0000000008040227 */ /* 0x001fc800078e00ff */
[----:B------:R-:W-:Y:S01]  /*a230*/  IMAD.MOV.U32 R0, RZ, RZ, R8 ;  /* 0x000000ffff007224 */ /* 0x000fe200078e0008 */
[----:B---3--:R-:W-:Y:S01]  /*a240*/  @P0 SHF.R.U32.HI R0, RZ, R9, R4 ;  /* 0x00000009ff000219 */ /* 0x008fe20000011604 */
[--C-:B------:R-:W-:Y:S01]  /*a250*/  IMAD.MOV R9, RZ, RZ, -R6.reuse ;  /* 0x000000ffff097224 */ /* 0x100fe200078e0a06 */
[----:B------:R-:W-:-:S03]  /*a260*/  SHF.R.S32.HI R4, RZ, 0x1f, R6 ;  /* 0x0000001fff047819 */ /* 0x000fc60000011406 */
[----:B------:R-:W-:Y:S02]  /*a270*/  IMAD R7, R20, R9, R7 ;  /* 0x0000000914077224 */ /* 0x000fe400078e0207 */
[----:B------:R-:W-:-:S04]  /*a280*/  IMAD R5, R4, UR4, RZ ;  /* 0x0000000404057c24 */ /* 0x000fc8000f8e02ff */
[C---:B------:R-:W-:Y:S02]  /*a290*/  IMAD R9, R6.reuse, UR5, R5 ;  /* 0x0000000506097c24 */ /* 0x040fe4000f8e0205 */
[----:B------:R-:W-:-:S04]  /*a2a0*/  IMAD.WIDE.U32 R4, R6, UR4, R2 ;  /* 0x0000000406047c25 */ /* 0x000fc8000f8e0002 */
[----:B------:R-:W-:Y:S01]  /*a2b0*/  IMAD.IADD R5, R5, 0x1, R9 ;  /* 0x0000000105057824 */ /* 0x000fe200078e0209 */
[C---:B------:R-:W-:Y:S01]  /*a2c0*/  IADD3 R9, -R0.reuse, RZ, RZ ;  /* 0x000000ff00097210 */ /* 0x040fe20007ffe1ff */
[----:B------:R-:W-:-:S04]  /*a2d0*/  IMAD.WIDE.U32 R2, R0, UR4, R2 ;  /* 0x0000000400027c25 */ /* 0x000fc8000f8e0002 */
[----:B------:R-:W-:Y:S01]  /*a2e0*/  IMAD R6, R20, R9, R8 ;  /* 0x0000000914067224 */ /* 0x000fe200078e0208 */
[----:B------:R-:W-:Y:S01]  /*a2f0*/  SHF.R.S32.HI R9, RZ, 0x1f, R0 ;  /* 0x0000001fff097819 */ /* 0x000fe20000011400 */
[----:B------:R-:W-:Y:S01]  /*a300*/  IMAD.WIDE.U32 R4, R7, UR6, R4 ;  /* 0x0000000607047c25 */ /* 0x000fe2000f8e0004 */
[----:B------:R-:W-:-:S03]  /*a310*/  SHF.R.S32.HI R8, RZ, 0x1f, R7 ;  /* 0x0000001fff087819 */ /* 0x000fc60000011407 */
[----:B------:R-:W-:Y:S02]  /*a320*/  IMAD R9, R9, UR4, RZ ;  /* 0x0000000409097c24 */ /* 0x000fe4000f8e02ff */
[----:B------:R-:W-:Y:S02]  /*a330*/  IMAD R8, R8, UR6, RZ ;  /* 0x0000000608087c24 */ /* 0x000fe4000f8e02ff */
[----:B------:R-:W-:Y:S01]  /*a340*/  IMAD R9, R0, UR5, R9 ;  /* 0x0000000500097c24 */ /* 0x000fe2000f8e0209 */
[----:B------:R-:W-:Y:S01]  /*a350*/  ULDC.64 UR4, c[0x0][0x280] ;  /* 0x0000a00000047ab9 */ /* 0x000fe20000000a00 */
[----:B------:R-:W-:Y:S01]  /*a360*/  IMAD R0, R7, UR7, R8 ;  /* 0x0000000707007c24 */ /* 0x000fe2000f8e0208 */
[----:B------:R-:W-:Y:S01]  /*a370*/  SHF.R.S32.HI R7, RZ, 0x1f, R6 ;  /* 0x0000001fff077819 */ /* 0x000fe20000011406 */
[----:B------:R-:W-:Y:S02]  /*a380*/  IMAD.IADD R3, R3, 0x1, R9 ;  /* 0x0000000103037824 */ /* 0x000fe400078e0209 */
[----:B------:R-:W-:-:S02]  /*a390*/  IMAD.IADD R9, R5, 0x1, R0 ;  /* 0x0000000105097824 */ /* 0x000fc400078e0200 */
[----:B------:R-:W-:Y:S02]  /*a3a0*/  IMAD R7, R7, UR6, RZ ;  /* 0x0000000607077c24 */ /* 0x000fe4000f8e02ff */
[----:B------:R-:W-:-:S04]  /*a3b0*/  IMAD.WIDE.U32 R2, R6, UR6, R2 ;  /* 0x0000000606027c25 */ /* 0x000fc8000f8e0002 */
[----:B------:R-:W-:Y:S01]  /*a3c0*/  IMAD R8, R6, UR7, R7 ;  /* 0x0000000706087c24 */ /* 0x000fe2000f8e0207 */
[----:B------:R-:W-:-:S04]  /*a3d0*/  LEA R7, P0, R4, UR4, 0x1 ;  /* 0x0000000404077c11 */ /* 0x000fc8000f8008ff */
[----:B------:R-:W-:Y:S02]  /*a3e0*/  LEA.HI.X R9, R4, UR5, R9, 0x1, P0 ;  /* 0x0000000504097c11 */ /* 0x000fe400080f0c09 */
[----:B------:R-:W-:Y:S02]  /*a3f0*/  IADD3 R3, R3, R8, RZ ;  /* 0x0000000803037210 */ /* 0x000fe40007ffe0ff */
[C---:B------:R-:W-:Y:S01]  /*a400*/  LEA R10, P0, R2.reuse, UR4, 0x1 ;  /* 0x00000004020a7c11 */ /* 0x040fe2000f8008ff */
[----:B------:R-:W-:Y:S02]  /*a410*/  ULDC UR4, c[0x0][0x2b8] ;  /* 0x0000ae0000047ab9 */ /* 0x000fe40000000800 */
[----:B------:R-:W-:Y:S02]  /*a420*/  ISETP.GE.AND P3, PT, R27, UR4, PT ;  /* 0x000000041b007c0c */ /* 0x000fe4000bf66270 */
[----:B------:R-:W-:Y:S01]  /*a430*/  LEA.HI.X R8, R2, UR5, R3, 0x1, P0 ;  /* 0x0000000502087c11 */ /* 0x000fe200080f0c03 */
[----:B------:R-:W-:Y:S01]  /*a440*/  UMOV UR5, 0xffffffff ;  /* 0xffffffff00057882 */ /* 0x000fe20000000000 */
[----:B------:R-:W-:-:S02]  /*a450*/  ISETP.GE.AND P0, PT, R11, UR4, PT ;  /* 0x000000040b007c0c */ /* 0x000fc4000bf06270 */
[----:B------:R-:W-:-:S04]  /*a460*/  LOP3.LUT R11, R21, 0x40, RZ, 0xfc, !PT ;  /* 0x00000040150b7812 */ /* 0x000fc800078efcff */
[----:B------:R-:W-:Y:S01]  /*a470*/  ISETP.GE.AND P1, PT, R11, UR4, PT ;  /* 0x000000040b007c0c */ /* 0x000fe2000bf26270 */
[----:B------:R-:W-:-:S12]  /*a480*/  BRA.DIV UR5, `(.L_x_10075) ;  /* 0x0000002605907947 */ /* 0x000fd8000b800000 */
[----:B------:R-:W0:Y:S01]  /*a490*/  SHFL.IDX PT, R2, R9, RZ, 0x1c1f ;  /* 0x001c1fff09027589 */ /* 0x000e2200000e0000 */
[----:B------:R-:W-:Y:S01]  /*a4a0*/  ULDC UR4, c[0x0][0x288] ;  /* 0x0000a20000047ab9 */ /* 0x000fe20000000800 */
[----:B------:R-:W-:Y:S01]  /*a4b0*/  IMAD R0, R25, 0xc0, R22 ;  /* 0x000000c019007824 */ /* 0x000fe200078e0216 */
[----:B------:R-:W-:Y:S01]  /*a4c0*/  MOV R24, 0x1 ;  /* 0x0000000100187802 */ /* 0x000fe20000000f00 */
[----:B------:R-:W1:Y:S01]  /*a4d0*/  SHFL.IDX PT, R14, R7, RZ, 0x1c1f ;  /* 0x001c1fff070e7589 */ /* 0x000e6200000e0000 */
[----:B------:R-:W-:Y:S02]  /*a4e0*/  IMAD R6, R20, UR4, RZ ;  /* 0x0000000414067c24 */ /* 0x000fe4000f8e02ff */
[C---:B------:R-:W-:Y:S01]  /*a4f0*/  VIADD R11, R0.reuse, 0x20 ;  /* 0x00000020000b7836 */ /* 0x040fe20000000000 */
[----:B------:R-:W-:Y:S02]  /*a500*/  SHFL.IDX PT, R5, R9, 0x1, 0x1c1f ;  /* 0x003c1f0009057f89 */ /* 0x000fe400000e0000 */
[----:B------:R-:W-:-:S02]  /*a510*/  ISETP.GE.AND P2, PT, R0, R6, PT ;  /* 0x000000060000720c */ /* 0x000fc40003f46270 */
[----:B------:R-:W2:Y:S11]  /*a520*/  SHFL.IDX PT, R4, R7, 0x1, 0x1c1f ;  /* 0x003c1f0007047f89 */ /* 0x000eb600000e0000 */
[----:B------:R-:W-:-:S02]  /*a530*/  @!P2 LEA R21, R28, UR45, 0x1 ;  /* 0x0000002d1c15ac11 */ /* 0x000fc4000f8e08ff */
[----:B0-----:R-:W-:Y:S01]  /*a540*/  MOV R3, R2 ;  /* 0x0000000200037202 */ /* 0x001fe20000000f00 */
[----:B-1----:R-:W-:Y:S02]  /*a550*/  IMAD.MOV.U32 R2, RZ, RZ, R14 ;  /* 0x000000ffff027224 */ /* 0x002fe400078e000e */
[----:B------:R-:W-:Y:S02]  /*a560*/  SHFL.IDX PT, R14, R10, 0x1, 0x1c1f ;  /* 0x003c1f000a0e7f89 */ /* 0x000fe400000e0000 */
[----:B------:R-:W-:-:S05]  /*a570*/  @!P2 IMAD.WIDE.U32 R2, R27, 0x2, R2 ;  /* 0x000000021b02a825 */ /* 0x000fca00078e0002 */
[----:B------:R-:W-:Y:S04]  /*a580*/  @!P2 LDGSTS.E.BYPASS.LTC128B.128 [R21+0xc400], desc[UR36][R2.64], !P3 ;  /* 0x0c4000000215afae */ /* 0x000fe8000d901d64 */
[----:B------:R-:W-:Y:S04]  /*a590*/  @!P2 LDGSTS.E.BYPASS.LTC128B.128 [R21+0xf400], desc[UR36][R2.64+0x40], !P0 ;  /* 0x0f4000400215afae */ /* 0x000fe8000c101d64 */
[----:B------:R0:W-:Y:S01]  /*a5a0*/  @!P2 LDGSTS.E.BYPASS.LTC128B.128 [R21+0x12400], desc[UR36][R2.64+0x80], !P1 ;  /* 0x124000800215afae */ /* 0x0001e2000c901d64 */
[-C--:B------:R-:W-:Y:S02]  /*a5b0*/  ISETP.GE.AND P2, PT, R11, R6.reuse, PT ;  /* 0x000000060b00720c */ /* 0x080fe40003f46270 */
[----:B------:R-:W-:Y:S01]  /*a5c0*/  IADD3 R11, R0, 0x40, RZ ;  /* 0x00000040000b7810 */ /* 0x000fe20007ffe0ff */
[----:B0-----:R-:W-:Y:S10]  /*a5d0*/  SHFL.IDX PT, R3, R9, 0x2, 0x1c1f ;  /* 0x005c1f0009037f89 */ /* 0x001ff400000e0000 */
[----:B--2---:R-:W-:Y:S01]  /*a5e0*/  @!P2 IMAD.WIDE.U32 R4, R27, 0x2, R4 ;  /* 0x000000021b04a825 */ /* 0x004fe200078e0004 */
[----:B------:R-:W-:Y:S01]  /*a5f0*/  @!P2 LEA R25, R28, UR45, 0x1 ;  /* 0x0000002d1c19ac11 */ /* 0x000fe2000f8e08ff */
[----:B------:R-:W0:Y:S04]  /*a600*/  SHFL.IDX PT, R2, R7, 0x2, 0x1c1f ;  /* 0x005c1f0007027f89 */ /* 0x000e2800000e0000 */
        /* <DEDUP_REMOVED lines=8> */
[----:B------:R0:W1:Y:S04]  /*a690*/  SHFL.IDX PT, R4, R7, 0x3, 0x1c1f ;  /* 0x007c1f0007047f89 */ /* 0x00006800000e0000 */
[----:B------:R-:W-:Y:S04]  /*a6a0*/  @!P2 LDGSTS.E.BYPASS.LTC128B.128 [R21+0xd400], desc[UR36][R2.64], !P3 ;  /* 0x0d4000000215afae */ /* 0x000fe8000d901d64 */
[----:B------:R-:W-:Y:S01]  /*a6b0*/  @!P2 LDGSTS.E.BYPASS.LTC128B.128 [R21+0x10400], desc[UR36][R2.64+0x40], !P0 ;  /* 0x104000400215afae */ /* 0x000fe2000c101d64 */
[----:B0-----:R-:W-:-:S03]  /*a6c0*/  VIADD R7, R0, 0x80 ;  /* 0x0000008000077836 */ /* 0x001fc60000000000 */
[----:B------:R0:W-:Y:S01]  /*a6d0*/  @!P2 LDGSTS.E.BYPASS.LTC128B.128 [R21+0x13400], desc[UR36][R2.64+0x80], !P1 ;  /* 0x134000800215afae */ /* 0x0001e2000c901d64 */
[----:B------:R-:W-:-:S03]  /*a6e0*/  ISETP.GE.AND P2, PT, R11, R6, PT ;  /* 0x000000060b00720c */ /* 0x000fc60003f46270 */
[----:B0-----:R-:W-:Y:S10]  /*a6f0*/  SHFL.IDX PT, R3, R8, RZ, 0x1c1f ;  /* 0x001c1fff08037589 */ /* 0x001ff400000e0000 */
[----:B-1----:R-:W-:Y:S01]  /*a700*/  @!P2 IMAD.WIDE.U32 R4, R27, 0x2, R4 ;  /* 0x000000021b04a825 */ /* 0x002fe200078e0004 */
[----:B------:R-:W-:Y:S01]  /*a710*/  @!P2 LEA R25, R28, UR45, 0x1 ;  /* 0x0000002d1c19ac11 */ /* 0x000fe2000f8e08ff */
[----:B------:R-:W0:Y:S04]  /*a720*/  SHFL.IDX PT, R2, R10, RZ, 0x1c1f ;  /* 0x001c1fff0a027589 */ /* 0x000e2800000e0000 */
        /* <DEDUP_REMOVED lines=10> */
.L_x_10135:
[----:B------:R-:W-:Y:S01]  /*a7d0*/  VIADD R5, R0, 0xa0 ;  /* 0x000000a000057836 */ /* 0x000fe20000000000 */
[----:B------:R-:W-:Y:S01]  /*a7e0*/  BSSY B0, `(.L_x_10076) ;  /* 0x000000d000007945 */ /* 0x000fe20003800000 */
[----:B-1----:R-:W-:Y:S01]  /*a7f0*/  IMAD.MOV.U32 R2, RZ, RZ, R14 ;  /* 0x000000ffff027224 */ /* 0x002fe200078e000e */
[----:B--2---:R-:W-:Y:S02]  /*a800*/  MOV R3, R4 ;  /* 0x0000000400037202 */ /* 0x004fe40000000f00 */
        /* <DEDUP_REMOVED lines=10> */
.L_x_10077:
[----:B------:R-:W-:Y:S05]  /*a8b0*/  BSYNC B0 ;  /* 0x0000000000007941 */ /* 0x000fea0003800000 */
.L_x_10076:
[----:B------:R-:W-:Y:S01]  /*a8c0*/  NOP ;  /* 0x0000000000007918 */ /* 0x000fe20000000000 */
[----:B------:R-:W-:Y:S01]  /*a8d0*/  SYNCS.ARRIVE.TRANS64.RED.A0T1 RZ, [UR45+0x2d800], RZ ;  /* 0x02d800ffffff79a7 */ /* 0x000fe2000820042d */
[----:B------:R-:W-:Y:S01]  /*a8e0*/  IMAD.MOV.U32 R0, RZ, RZ, 0x1 ;  /* 0x00000001ff007424 */ /* 0x000fe200078e00ff */
[----:B------:R-:W-:Y:S04]  /*a8f0*/  ARRIVES.LDGSTSBAR.64.TRANSCNT [UR45+0x2d800] ;  /* 0x02d80000ff0079b0 */ /* 0x000fe80008000aad */
[----:B------:R-:W-:Y:S01]  /*a900*/  SHF.L.U32 R0, R0, 0x1f, RZ ;  /* 0x0000001f00007819 */ /* 0x000fe200000006ff */
[----:B------:R-:W-:Y:S01]  /*a910*/  NOP ;  /* 0x0000000000007918 */ /* 0x000fe20000000000 */
[----:B------:R-:W-:Y:S02]  /*a920*/  SYNCS.ARRIVE.TRANS64.A1T0 RZ, [UR45+0x2d800], RZ ;  /* 0x02d800ffffff79a7 */ /* 0x000fe4000810002d */
[----:B------:R-:W1:Y:S02]  /*a930*/  SYNCS.PHASECHK.TRANS64.TRYWAIT P0, [UR45+0x2d820], R0 ;  /* 0x02d82000ff0075a7 */ /* 0x000e64000800016d */
[----:B-1----:R-:W-:Y:S05]  /*a940*/  @!P0 BRA `(.L_x_10078) ;  /* 0x0000002800488947 */ /* 0x002fea0003800000 */
.L_x_10136:
[----:B------:R-:W-:Y:S01]  /*a950*/  UIADD3 UR4, UR49, -0x2, URZ ;  /* 0xfffffffe31047890 */ /* 0x000fe2000fffe03f */
[----:B------:R-:W-:-:S03]  /*a960*/  IMAD.MOV.U32 R21, RZ, RZ, RZ ;  /* 0x000000ffff157224 */ /* 0x000fc600078e00ff */
[----:B------:R-:W-:-:S06]  /*a970*/  UISETP.GE.AND UP0, UPT, UR4, UR48, UPT ;  /* 0x000000300400728c */ /* 0x000fcc000bf06270 */
[----:B------:R-:W-:-:S13]  /*a980*/  PLOP3.LUT P0, PT, PT, PT, UP0, 0x80, 0x0 ;  /* 0x000000000000781c */ /* 0x000fda0003f0f008 */
[----:B------:R-:W-:Y:S05]  /*a990*/  @!P0 BRA `(.L_x_10079) ;  /* 0x0000000c00e08947 */ /* 0x000fea0003800000 */
[----:B0-----:R-:W0:Y:S01]  /*a9a0*/  S2R R2, SR_TID.X ;  /* 0x0000000000027919 */ /* 0x001e220000002100 */
[----:B------:R-:W-:Y:S01]  /*a9b0*/  UIADD3 UR4, UR47, 0x1, URZ ;  /* 0x000000012f047890 */ /* 0x000fe2000fffe03f */
[----:B------:R-:W-:Y:S01]  /*a9c0*/  LOP3.LUT R3, RZ, UR44, RZ, 0x33, !PT ;  /* 0x0000002cff037c12 */ /* 0x000fe2000f8e33ff */
[----:B------:R-:W-:Y:S01]  /*a9d0*/  BSSY B0, `(.L_x_10079) ;  /* 0x00000f4000007945 */ /* 0x000fe20003800000 */
[----:B------:R-:W1:Y:S01]  /*a9e0*/  S2R R4, SR_TID.X ;  /* 0x0000000000047919 */ /* 0x000e620000002100 */
[----:B------:R-:W-:Y:S01]  /*a9f0*/  UIMAD UR4, UR4, UR39, URZ ;  /* 0x00000027040472a4 */ /* 0x000fe2000f8e023f */
[----:B------:R-:W-:Y:S02]  /*aa00*/  IMAD.MOV.U32 R22, RZ, RZ, 0x1 ;  /* 0x00000001ff167424 */ /* 0x000fe400078e00ff */
[----:B------:R-:W-:-:S03]  /*aa10*/  IMAD.MOV.U32 R20, RZ, RZ, RZ ;  /* 0x000000ffff147224 */ /* 0x000fc600078e00ff */
[----:B------:R-:W-:Y:S01]  /*aa20*/  LOP3.LUT R0, RZ, UR4, RZ, 0x33, !PT ;  /* 0x00000004ff007c12 */ /* 0x000fe2000f8e33ff */
[----:B------:R-:W-:-:S03]  /*aa30*/  ULDC UR4, c[0x0][0x2f4] ;  /* 0x0000bd0000047ab9 */ /* 0x000fc60000000800 */
[----:B------:R-:W-:-:S04]  /*aa40*/  VIMNMX R0, R0, R3, !PT ;  /* 0x0000000300007248 */ /* 0x000fc80007fe0100 */
[----:B------:R-:W-:Y:S02]  /*aa50*/  IADD3 R26, -R0, -0x2, RZ ;  /* 0xfffffffe001a7810 */ /* 0x000fe40007ffe1ff */
[----:B0-----:R-:W-:-:S04]  /*aa60*/  LOP3.LUT R2, R2, 0x7f, RZ, 0xc0, !PT ;  /* 0x0000007f02027812 */ /* 0x001fc800078ec0ff */
[----:B------:R-:W-:Y:S01]  /*aa70*/  SHF.R.U32.HI R2, RZ, 0x2, R2 ;  /* 0x00000002ff027819 */ /* 0x000fe20000011602 */
[----:B-1----:R-:W-:-:S03]  /*aa80*/  IMAD.SHL.U32 R4, R4, 0x8, RZ ;  /* 0x0000000804047824 */ /* 0x002fc600078e00ff */
[----:B------:R-:W-:Y:S02]  /*aa90*/  IADD3 R19, R23, R19, R2 ;  /* 0x0000001317137210 */ /* 0x000fe40007ffe002 */
[----:B------:R-:W-:Y:S02]  /*aaa0*/  IADD3 R3, -R2, UR43, RZ ;  /* 0x0000002b02037c10 */ /* 0x000fe4000fffe1ff */
[----:B------:R-:W0:Y:S01]  /*aab0*/  S2R R2, SR_TID.X ;  /* 0x0000000000027919 */ /* 0x000e220000002100 */
[----:B------:R-:W-:Y:S02]  /*aac0*/  LOP3.LUT R4, R4, 0x18, RZ, 0xc0, !PT ;  /* 0x0000001804047812 */ /* 0x000fe400078ec0ff */
[----:B------:R-:W-:Y:S01]  /*aad0*/  IADD3 R19, R19, -0x180, RZ ;  /* 0xfffffe8013137810 */ /* 0x000fe20007ffe0ff */
[----:B------:R-:W-:Y:S01]  /*aae0*/  IMAD R3, R0, 0x80, R3 ;  /* 0x0000008000037824 */ /* 0x000fe200078e0203 */
[----:B------:R-:W-:-:S03]  /*aaf0*/  LOP3.LUT R4, R4, 0x20, RZ, 0xfc, !PT ;  /* 0x0000002004047812 */ /* 0x000fc600078efcff */
[----:B------:R-:W-:Y:S01]  /*ab00*/  IMAD R10, R0, -0x80, R19 ;  /* 0xffffff80000a7824 */ /* 0x000fe200078e0213 */
[----:B------:R-:W-:Y:S02]  /*ab10*/  ISETP.GE.AND P2, PT, R4, UR4, PT ;  /* 0x0000000404007c0c */ /* 0x000fe4000bf46270 */
[----:B------:R-:W-:Y:S02]  /*ab20*/  IADD3 R0, R3, 0x100, RZ ;  /* 0x0000010003007810 */ /* 0x000fe40007ffe0ff */
[----:B0-----:R-:W-:-:S04]  /*ab30*/  SHF.L.U32 R2, R2, 0x3, RZ ;  /* 0x0000000302027819 */ /* 0x001fc800000006ff */
[----:B------:R-:W-:-:S04]  /*ab40*/  LOP3.LUT R2, R2, 0x18, RZ, 0xc0, !PT ;  /* 0x0000001802027812 */ /* 0x000fc800078ec0ff */
[C---:B------:R-:W-:Y:S02]  /*ab50*/  ISETP.GE.AND P3, PT, R2.reuse, UR4, PT ;  /* 0x0000000402007c0c */ /* 0x040fe4000bf66270 */
[----:B------:R-:W-:-:S04]  /*ab60*/  LOP3.LUT R2, R2, 0x40, RZ, 0xfc, !PT ;  /* 0x0000004002027812 */ /* 0x000fc800078efcff */
[----:B------:R-:W-:-:S13]  /*ab70*/  ISETP.GE.AND P1, PT, R2, UR4, PT ;  /* 0x0000000402007c0c */ /* 0x000fda000bf26270 */
.L_x_10092:
[----:B------:R-:W2:Y:S01]  /*ab80*/  LDL R7, [R1+0x4] ;  /* 0x0000040001077983 */ /* 0x000ea20000100800 */
[----:B------:R-:W0:Y:S03]  /*ab90*/  LDC R2, c[0x0][0x430] ;  /* 0x00010c00ff027b82 */ /* 0x000e260000000800 */
[----:B------:R-:W3:Y:S01]  /*aba0*/  LDL R6, [R1] ;  /* 0x0000000001067983 */ /* 0x000ee20000100800 */
[----:B------:R-:W-:Y:S01]  /*abb0*/  IMAD.MOV.U32 R4, RZ, RZ, R10 ;  /* 0x000000ffff047224 */ /* 0x000fe200078e000a */
[----:B------:R-:W-:Y:S01]  /*abc0*/  ULDC.64 UR4, c[0x0][0x428] ;  /* 0x00010a0000047ab9 */ /* 0x000fe20000000a00 */
[----:B0-----:R-:W-:-:S13]  /*abd0*/  ISETP.NE.AND P0, PT, R2, 0x1, PT ;  /* 0x000000010200780c */ /* 0x001fda0003f05270 */
[----:B------:R-:W0:Y:S08]  /*abe0*/  @P0 LDC R3, c[0x0][0x434] ;  /* 0x00010d00ff030b82 */ /* 0x000e300000000800 */
[----:B------:R-:W1:Y:S01]  /*abf0*/  @P0 LDC R5, c[0x0][0x438] ;  /* 0x00010e00ff050b82 */ /* 0x000e620000000800 */
[----:B0-----:R-:W-:-:S05]  /*ac00*/  @P0 IMAD.HI.U32 R2, R10, R3, RZ ;  /* 0x000000030a020227 */ /* 0x001fca00078e00ff */
[----:B-1----:R-:W-:-:S04]  /*ac10*/  @P0 SHF.R.U32.HI R4, RZ, R5, R2 ;  /* 0x00000005ff040219 */ /* 0x002fc80000011602 */
[----:B------:R-:W-:Y:S01]  /*ac20*/  SHF.R.S32.HI R3, RZ, 0x1f, R4 ;  /* 0x0000001fff037819 */ /* 0x000fe20000011404 */
[----:B--2---:R-:W-:-:S04]  /*ac30*/  IMAD R2, R7, UR4, RZ ;  /* 0x0000000407027c24 */ /* 0x004fc8000f8e02ff */
[----:B---3--:R-:W-:Y:S02]  /*ac40*/  IMAD R5, R6, UR5, R2 ;  /* 0x0000000506057c24 */ /* 0x008fe4000f8e0202 */
[----:B------:R-:W-:-:S04]  /*ac50*/  IMAD.MOV.U32 R2, RZ, RZ, R4 ;  /* 0x000000ffff027224 */ /* 0x000fc800078e0004 */
[----:B------:R-:W-:Y:S01]  /*ac60*/  IMAD.WIDE.U32 R2, R6, UR4, R2 ;  /* 0x0000000406027c25 */ /* 0x000fe2000f8e0002 */
[----:B------:R-:W-:-:S04]  /*ac70*/  ULDC.64 UR4, c[0x0][0x418] ;  /* 0x0001060000047ab9 */ /* 0x000fc80000000a00 */
[----:B------:R-:W-:Y:S02]  /*ac80*/  IADD3 R3, R5, R3, RZ ;  /* 0x0000000305037210 */ /* 0x000fe40007ffe0ff */
[----:B------:R-:W-:-:S04]  /*ac90*/  LEA R6, P0, R2, UR4, 0x2 ;  /* 0x0000000402067c11 */ /* 0x000fc8000f8010ff */
[----:B------:R-:W-:-:S05]  /*aca0*/  LEA.HI.X R7, R2, UR5, R3, 0x2, P0 ;  /* 0x0000000502077c11 */ /* 0x000fca00080f1403 */
[----:B------:R-:W2:Y:S01]  /*acb0*/  LDG.E R6, desc[UR36][R6.64] ;  /* 0x0000002406067981 */ /* 0x000ea2000c1e1900 */
[----:B------:R-:W-:-:S06]  /*acc0*/  ULOP3.LUT UR6, UR38, 0x2, URZ, 0xfc, !UPT ;  /* 0x0000000226067892 */ /* 0x000fcc000f8efc3f */
[----:B------:R-:W-:Y:S02]  /*acd0*/  IMAD.U32 R8, RZ, RZ, UR6 ;  /* 0x00000006ff087e24 */ /* 0x000fe4000f8e00ff */
[----:B------:R-:W-:-:S03]  /*ace0*/  VIADD R21, R20, 0x1 ;  /* 0x0000000114157836 */ /* 0x000fc60000000000 */
        /* <DEDUP_REMOVED lines=8> */
.L_x_10080:
[----:B------:R-:W-:Y:S01]  /*ad70*/  LEA R7, R21, UR45, 0x3 ;  /* 0x0000002d15077c11 */ /* 0x000fe2000f8e18ff */
[----:B------:R-:W-:Y:S01]  /*ad80*/  BSSY B1, `(.L_x_10081) ;  /* 0x0000004000017945 */ /* 0x000fe20003800000 */
[----:B------:R-:W-:-:S04]  /*ad90*/  SHF.L.U32 R2, R24, 0x1f, RZ ;  /* 0x0000001f18027819 */ /* 0x000fc800000006ff */
[----:B------:R-:W0:Y:S02]  /*ada0*/  SYNCS.PHASECHK.TRANS64.TRYWAIT P0, [R7+URZ+0x2d840], R2 ;  /* 0x02d84002070075a7 */ /* 0x000e24000800017f */
[----:B0-----:R-:W-:Y:S05]  /*adb0*/  @!P0 BRA `(.L_x_10082) ;  /* 0x0000002400448947 */ /* 0x001fea0003800000 */
.L_x_10137:
[----:B------:R-:W-:Y:S05]  /*adc0*/  BSYNC B1 ;  /* 0x0000000000017941 */ /* 0x000fea0003800000 */
.L_x_10081:
[----:B------:R-:W-:Y:S01]  /*add0*/  ULDC UR4, c[0x0][0x430] ;  /* 0x00010c0000047ab9 */ /* 0x000fe20000000800 */
[----:B------:R-:W-:Y:S01]  /*ade0*/  R2UR UR6, R29 ;  /* 0x000000001d0672ca */ /* 0x000fe200000e0000 */
[----:B------:R-:W-:Y:S01]  /*adf0*/  UIADD3 UR4, -UR4, URZ, URZ ;  /* 0x0000003f04047290 */ /* 0x000fe2000fffe13f */
[C---:B------:R-:W-:Y:S02]  /*ae00*/  LOP3.LUT P5, RZ, R16.reuse, 0x2, RZ, 0xc0, !PT ;  /* 0x0000000210ff7812 */ /* 0x040fe400078ac0ff */
        /* <DEDUP_REMOVED lines=13> */
[----:B------:R-:W-:Y:S01]  /*aee0*/  IMAD.U32 R9, RZ, RZ, UR4 ;  /* 0x00000004ff097e24 */ /* 0x000fe2000f8e00ff */
[----:B------:R-:W-:Y:S01]  /*aef0*/  UIMAD UR4, UR6, UR4, URZ ;  /* 0x00000004060472a4 */ /* 0x000fe2000f8e023f */
[----:B------:R-:W-:Y:S02]  /*af00*/  IMAD.IADD R3, R3, 0x1, R4 ;  /* 0x0000000103037824 */ /* 0x000fe400078e0204 */
[----:B------:R-:W-:Y:S01]  /*af10*/  ULDC.64 UR6, c[0x0][0x2e8] ;  /* 0x0000ba0000067ab9 */ /* 0x000fe20000000a00 */
[----:B------:R-:W-:Y:S02]  /*af20*/  UIMAD UR4, UR42, UR5, UR4 ;  /* 0x000000052a0472a4 */ /* 0x000fe4000f8e0204 */
[----:B------:R-:W-:-:S04]  /*af30*/  IMAD.WIDE.U32 R2, R9, UR42, R2 ;  /* 0x0000002a09027c25 */ /* 0x000fc8000f8e0002 */
[----:B------:R-:W-:Y:S01]  /*af40*/  IMAD R9, R21, 0x3000, R28 ;  /* 0x0000300015097824 */ /* 0x000fe200078e021c */
[----:B------:R-:W-:Y:S01]  /*af50*/  IADD3 R19, R3, UR4, RZ ;  /* 0x0000000403137c10 */ /* 0x000fe2000fffe0ff */
[----:B------:R-:W-:Y:S01]  /*af60*/  UMOV UR4, 0xffffffff ;  /* 0xffffffff00047882 */ /* 0x000fe20000000000 */
[----:B------:R-:W-:-:S04]  /*af70*/  LEA R8, P0, R2, UR6, 0x1 ;  /* 0x0000000602087c11 */ /* 0x000fc8000f8008ff */
[----:B------:R-:W-:Y:S01]  /*af80*/  LEA.HI.X R19, R2, UR7, R19, 0x1, P0 ;  /* 0x0000000702137c11 */ /* 0x000fe200080f0c13 */
[----:B------:R-:W-:Y:S08]  /*af90*/  BRA.DIV UR4, `(.L_x_10083) ;  /* 0x0000002204e07947 */ /* 0x000ff0000b800000 */
[----:B------:R-:W0:Y:S01]  /*afa0*/  S2R R11, SR_TID.X ;  /* 0x00000000000b7919 */ /* 0x000e220000002100 */
[----:B------:R-:W-:Y:S02]  /*afb0*/  LOP3.LUT P6, RZ, R16, 0x4, RZ, 0xc0, !PT ;  /* 0x0000000410ff7812 */ /* 0x000fe400078cc0ff */
[----:B------:R-:W-:Y:S01]  /*afc0*/  LEA R9, R9, UR45, 0x1 ;  /* 0x0000002d09097c11 */ /* 0x000fe2000f8e08ff */
[----:B------:R-:W1:Y:S04]  /*afd0*/  SHFL.IDX PT, R2, R8, RZ, 0x1c1f ;  /* 0x001c1fff08027589 */ /* 0x000e6800000e0000 */
[----:B------:R-:W2:Y:S04]  /*afe0*/  SHFL.IDX PT, R3, R19, RZ, 0x1c1f ;  /* 0x001c1fff13037589 */ /* 0x000ea800000e0000 */
[----:B------:R-:W-:Y:S01]  /*aff0*/  SHFL.IDX PT, R27, R19, 0x2, 0x1c1f ;  /* 0x005c1f00131b7f89 */ /* 0x000fe200000e0000 */
[----:B0-----:R-:W-:-:S05]  /*b000*/  IMAD.SHL.U32 R11, R11, 0x8, RZ ;  /* 0x000000080b0b7824 */ /* 0x001fca00078e00ff */
[----:B------:R-:W-:-:S05]  /*b010*/  LOP3.LUT R11, R11, 0x18, RZ, 0xc0, !PT ;  /* 0x000000180b0b7812 */ /* 0x000fca00078ec0ff */
[----:B------:R-:W-:-:S05]  /*b020*/  IMAD.SHL.U32 R4, R11, 0x2, RZ ;  /* 0x000000020b047824 */ /* 0x000fca00078e00ff */
[----:B-1----:R-:W-:-:S04]  /*b030*/  IADD3 R2, P0, R2, R4, RZ ;  /* 0x0000000402027210 */ /* 0x002fc80007f1e0ff */
[----:B--2---:R-:W-:-:S05]  /*b040*/  IADD3.X R3, RZ, R3, RZ, P0, !PT ;  /* 0x00000003ff037210 */ /* 0x004fca00007fe4ff */
        /* <DEDUP_REMOVED lines=18> */
.L_x_10147:
[----:B------:R-:W-:Y:S02]  /*b170*/  LOP3.LUT P6, RZ, R16, 0x4, RZ, 0xc0, !PT ;  /* 0x0000000410ff7812 */ /* 0x000fe400078cc0ff */
[----:B--2---:R-:W-:-:S04]  /*b180*/  IADD3 R2, P0, R2, R4, RZ ;  /* 0x0000000402027210 */ /* 0x004fc80007f1e0ff */
[----:B------:R-:W-:Y:S02]  /*b190*/  IADD3.X R3, RZ, R27, RZ, P0, !PT ;  /* 0x0000001bff037210 */ /* 0x000fe400007fe4ff */
        /* <DEDUP_REMOVED lines=8> */
.L_x_10084:
[----:B------:R-:W-:Y:S02]  /*b220*/  PLOP3.LUT P4, PT, P4, P0, PT, 0xa2, 0x0 ;  /* 0x000000000000781c */ /* 0x000fe40002781472 */
[----:B------:R-:W-:-:S08]  /*b230*/  @P0 R2UR P4, UR4, R7 ;  /* 0x00000000070402ca */ /* 0x000fd00000080000 */
[----:B------:R-:W-:-:S05]  /*b240*/  @P0 PLOP3.LUT P0, PT, P4, PT, PT, 0x80, 0x0 ;  /* 0x000000000000081c */ /* 0x000fca000270f070 */
[----:B------:R-:W-:Y:S01]  /*b250*/  @!P4 SYNCS.ARRIVE.TRANS64.RED.A0T1 RZ, [UR4+0x2d830], RZ ;  /* 0x02d830ffffffc9a7 */ /* 0x000fe20008200404 */
[----:B------:R-:W-:Y:S07]  /*b260*/  @!P4 ARRIVES.LDGSTSBAR.64.TRANSCNT [UR4+0x2d830] ;  /* 0x02d83000ff00c9b0 */ /* 0x000fee0008000a84 */
[----:B------:R-:W-:Y:S05]  /*b270*/  @P0 BRA.U.ANY `(.L_x_10084) ;  /* 0xfffffffd00e80947 */ /* 0x000fea000393ffff */
[----:B------:R-:W-:Y:S01]  /*b280*/  NOP ;  /* 0x0000000000007918 */ /* 0x000fe20000000000 */
[----:B------:R-:W-:-:S06]  /*b290*/  ULOP3.LUT UR5, UR38, 0x2, URZ, 0xfc, !UPT ;  /* 0x0000000226057892 */ /* 0x000fcc000f8efc3f */
[----:B-1----:R-:W-:-:S05]  /*b2a0*/  IMAD.U32 R2, RZ, RZ, UR5 ;  /* 0x00000005ff027e24 */ /* 0x002fca000f8e00ff */
[----:B------:R-:W-:-:S13]  /*b2b0*/  ISETP.NE.AND P5, PT, R2, 0x3, PT ;  /* 0x000000030200780c */ /* 0x000fda0003fa5270 */
[----:B------:R-:W-:Y:S05]  /*b2c0*/  @!P5 BRA `(.L_x_10085) ;  /* 0x000000000004d947 */ /* 0x000fea0003800000 */
[----:B------:R-:W-:Y:S01]  /*b2d0*/  BPT.TRAP 0x1 ;  /* 0x000000040000795c */ /* 0x000fe20000300000 */
.L_x_10085:
[----:B------:R1:W-:Y:S01]  /*b2e0*/  SYNCS.ARRIVE.TRANS64.A1T0 RZ, [R7+URZ+0x2d830], RZ ;  /* 0x02d830ff07ff79a7 */ /* 0x0003e2000810003f */
[----:B------:R-:W-:Y:S05]  /*b2f0*/  @!P5 BRA `(.L_x_10086) ;  /* 0x000000000004d947 */ /* 0x000fea0003800000 */
[----:B------:R-:W-:Y:S01]  /*b300*/  BPT.TRAP 0x1 ;  /* 0x000000040000795c */ /* 0x000fe20000300000 */
.L_x_10086:
[----:B------:R-:W-:Y:S01]  /*b310*/  SHF.L.U32 R2, R22, 0x1f, RZ ;  /* 0x0000001f16027819 */ /* 0x000fe200000006ff */
[----:B------:R-:W-:Y:S01]  /*b320*/  BSSY B1, `(.L_x_10087) ;  /* 0x0000004000017945 */ /* 0x000fe20003800000 */
[----:B-1----:R-:W-:-:S04]  /*b330*/  LEA R7, R20, UR45, 0x3 ;  /* 0x0000002d14077c11 */ /* 0x002fc8000f8e18ff */
[----:B------:R-:W1:Y:S02]  /*b340*/  SYNCS.PHASECHK.TRANS64.TRYWAIT P0, [R7+URZ+0x2d860], R2 ;  /* 0x02d86002070075a7 */ /* 0x000e64000800017f */
[----:B-1----:R-:W-:Y:S05]  /*b350*/  @!P0 BRA `(.L_x_10088) ;  /* 0x0000002400448947 */ /* 0x002fea0003800000 */
.L_x_10148:
[----:B------:R-:W-:Y:S05]  /*b360*/  BSYNC B1 ;  /* 0x0000000000017941 */ /* 0x000fea0003800000 */
.L_x_10087:
[----:B------:R-:W-:Y:S01]  /*b370*/  UMOV UR4, 0xffffffff ;  /* 0xffffffff00047882 */ /* 0x000fe20000000000 */
[----:B0-----:R-:W-:Y:S02]  /*b380*/  IMAD R8, R20, 0x3000, R28 ;  /* 0x0000300014087824 */ /* 0x001fe400078e021c */
[----:B------:R-:W-:Y:S05]  /*b390*/  BRA.DIV UR4, `(.L_x_10089) ;  /* 0x0000002604487947 */ /* 0x000fea000b800000 */
[----:B------:R-:W1:Y:S01]  /*b3a0*/  SHFL.IDX PT, R14, R17, RZ, 0x1c1f ;  /* 0x001c1fff110e7589 */ /* 0x000e6200000e0000 */
[----:B------:R-:W-:-:S03]  /*b3b0*/  LEA R8, R8, UR45, 0x1 ;  /* 0x0000002d08087c11 */ /* 0x000fc6000f8e08ff */
[----:B------:R-:W0:Y:S01]  /*b3c0*/  SHFL.IDX PT, R3, R18, RZ, 0x1c1f ;  /* 0x001c1fff12037589 */ /* 0x000e2200000e0000 */
[----:B-1----:R-:W-:-:S03]  /*b3d0*/  IADD3 R2, P0, R14, R4, RZ ;  /* 0x000000040e027210 */ /* 0x002fc60007f1e0ff */
[----:B------:R-:W1:Y:S02]  /*b3e0*/  SHFL.IDX PT, R14, R17, 0x1, 0x1c1f ;  /* 0x003c1f00110e7f89 */ /* 0x000e6400000e0000 */
[----:B0-----:R-:W-:Y:S01]  /*b3f0*/  IMAD.X R3, RZ, RZ, R3, P0 ;  /* 0x000000ffff037224 */ /* 0x001fe200000e0603 */
[----:B------:R-:W-:-:S13]  /*b400*/  ISETP.LT.OR P0, PT, R0, 0x1, P3 ;  /* 0x000000010000780c */ /* 0x000fda0001f01670 */
[----:B------:R-:W-:Y:S01]  /*b410*/  LDGSTS.E.BYPASS.LTC128B.128 [R8+0x400], desc[UR36][R2.64], !P0 ;  /* 0x0040000002087fae */ /* 0x000fe2000c101d64 */
[----:B------:R-:W-:-:S13]  /*b420*/  ISETP.LT.OR P0, PT, R0, 0x1, P2 ;  /* 0x000000010000780c */ /* 0x000fda0001701670 */
[----:B------:R-:W-:Y:S01]  /*b430*/  LDGSTS.E.BYPASS.LTC128B.128 [R8+0x2400], desc[UR36][R2.64+0x40], !P0 ;  /* 0x0240004002087fae */ /* 0x000fe2000c101d64 */
[----:B------:R-:W-:-:S13]  /*b440*/  ISETP.LT.OR P0, PT, R0, 0x1, P1 ;  /* 0x000000010000780c */ /* 0x000fda0000f01670 */
[----:B------:R0:W-:Y:S04]  /*b450*/  LDGSTS.E.BYPASS.LTC128B.128 [R8+0x4400], desc[UR36][R2.64+0x80], !P0 ;  /* 0x0440008002087fae */ /* 0x0001e8000c101d64 */
[----:B0-----:R-:W0:Y:S01]  /*b460*/  SHFL.IDX PT, R3, R18, 0x1, 0x1c1f ;  /* 0x003c1f0012037f89 */ /* 0x001e2200000e0000 */
[----:B-1----:R-:W-:-:S03]  /*b470*/  IADD3 R2, P0, R14, R4, RZ ;  /* 0x000000040e027210 */ /* 0x002fc60007f1e0ff */
[----:B------:R-:W1:Y:S01]  /*b480*/  SHFL.IDX PT, R14, R17, 0x2, 0x1c1f ;  /* 0x005c1f00110e7f89 */ /* 0x000e6200000e0000 */
[----:B0-----:R-:W-:Y:S02]  /*b490*/  IADD3.X R3, RZ, R3, RZ, P0, !PT ;  /* 0x00000003ff037210 */ /* 0x001fe400007fe4ff */
        /* <DEDUP_REMOVED lines=8> */
[----:B------:R-:W1:Y:S04]  /*b520*/  SHFL.IDX PT, R18, R18, 0x3, 0x1c1f ;  /* 0x007c1f0012127f89 */ /* 0x000e6800000e0000 */
[----:B------:R2:W3:Y:S01]  /*b530*/  SHFL.IDX PT, R14, R17, 0x3, 0x1c1f ;  /* 0x007c1f00110e7f89 */ /* 0x0004e200000e0000 */
[----:B0-----:R-:W-:Y:S01]  /*b540*/  IMAD.X R3, RZ, RZ, R3, P0 ;  /* 0x000000ffff037224 */ /* 0x001fe200000e0603 */
[----:B------:R-:W-:-:S13]  /*b550*/  ISETP.LT.OR P0, PT, R0, 0x41, P3 ;  /* 0x000000410000780c */ /* 0x000fda0001f01670 */
[----:B------:R2:W-:Y:S01]  /*b560*/  LDGSTS.E.BYPASS.LTC128B.128 [R8+0x1400], desc[UR36][R2.64], !P0 ;  /* 0x0140000002087fae */ /* 0x0005e2000c101d64 */
[----:B------:R-:W-:-:S13]  /*b570*/  ISETP.LT.OR P0, PT, R0, 0x41, P2 ;  /* 0x000000410000780c */ /* 0x000fda0001701670 */
[----:B------:R2:W-:Y:S01]  /*b580*/  LDGSTS.E.BYPASS.LTC128B.128 [R8+0x3400], desc[UR36][R2.64+0x40], !P0 ;  /* 0x0340004002087fae */ /* 0x0005e2000c101d64 */
[----:B------:R-:W-:-:S13]  /*b590*/  ISETP.LT.OR P0, PT, R0, 0x41, P1 ;  /* 0x000000410000780c */ /* 0x000fda0000f01670 */
[----:B-1-3--:R2:W-:Y:S02]  /*b5a0*/  LDGSTS.E.BYPASS.LTC128B.128 [R8+0x5400], desc[UR36][R2.64+0x80], !P0 ;  /* 0x0540008002087fae */ /* 0x00a5e4000c101d64 */
.L_x_10158:
[----:B0-2---:R-:W-:Y:S01]  /*b5b0*/  IADD3 R2, P0, R14, R4, RZ ;  /* 0x000000040e027210 */ /* 0x005fe20007f1e0ff */
        /* <DEDUP_REMOVED lines=21> */
[----:B------:R-:W-:-:S07]  /*b710*/  IMAD.IADD R19, R3, 0x1, R25 ;  /* 0x0000000103137824 */ /* 0x000fce00078e0219 */
.L_x_10090:
        /* <DEDUP_REMOVED lines=8> */
[----:B------:R-:W-:-:S05]  /*b7a0*/  IMAD.U32 R4, RZ, RZ, UR5 ;  /* 0x00000005ff047e24 */ /* 0x000fca000f8e00ff */
[----:B------:R-:W-:-:S13]  /*b7b0*/  ISETP.NE.AND P5, PT, R4, 0x3, PT ;  /* 0x000000030400780c */ /* 0x000fda0003fa5270 */
[----:B------:R-:W-:Y:S05]  /*b7c0*/  @!P5 BRA `(.L_x_10091) ;  /* 0x000000000004d947 */ /* 0x000fea0003800000 */
[----:B------:R-:W-:Y:S01]  /*b7d0*/  BPT.TRAP 0x1 ;  /* 0x000000040000795c */ /* 0x000fe20000300000 */
.L_x_10091:
        /* <DEDUP_REMOVED lines=11> */
[----:B------:R-:W-:Y:S02]  /*b890*/  IMAD.MOV.U32 R20, RZ, RZ, R21 ;  /* 0x000000ffff147224 */ /* 0x000fe400078e0015 */
[----:B------:R-:W-:Y:S01]  /*b8a0*/  ULDC.64 UR6, c[0x0][0x318] ;  /* 0x0000c60000067ab9 */ /* 0x000fe20000000a00 */
[----:B------:R-:W-:Y:S01]  /*b8b0*/  UIMAD UR4, UR42, UR5, UR4 ;  /* 0x000000052a0472a4 */ /* 0x000fe2000f8e0204 */
[----:B------:R-:W-:-:S05]  /*b8c0*/  LEA R17, P0, R18, UR6, 0x1 ;  /* 0x0000000612117c11 */ /* 0x000fca000f8008ff */
[----:B------:R-:W-:-:S05]  /*b8d0*/  VIADD R3, R19, UR4 ;  /* 0x0000000413037c36 */ /* 0x000fca0008000000 */
[----:B------:R-:W-:Y:S02]  /*b8e0*/  LEA.HI.X R18, R18, UR7, R3, 0x1, P0 ;  /* 0x0000000712127c11 */ /* 0x000fe400080f0c03 */
[----:B------:R-:W-:-:S13]  /*b8f0*/  ISETP.GT.AND P0, PT, R26, UR48, PT ;  /* 0x000000301a007c0c */ /* 0x000fda000bf04270 */
[----:B0-----:R-:W-:Y:S05]  /*b900*/  @P0 BRA `(.L_x_10092) ;  /* 0xfffffff0009c0947 */ /* 0x001fea000383ffff */
[----:B------:R-:W-:Y:S05]  /*b910*/  BSYNC B0 ;  /* 0x0000000000007941 */ /* 0x000fea0003800000 */
.L_x_10079:
[----:B------:R-:W-:-:S06]  /*b920*/  ULOP3.LUT UR4, UR38, 0x2, URZ, 0xfc, !UPT ;  /* 0x0000000226047892 */ /* 0x000fcc000f8efc3f */
[----:B0-----:R-:W-:-:S05]  /*b930*/  IMAD.U32 R0, RZ, RZ, UR4 ;  /* 0x00000004ff007e24 */ /* 0x001fca000f8e00ff */
[----:B------:R-:W-:-:S13]  /*b940*/  ISETP.NE.AND P0, PT, R0, 0x3, PT ;  /* 0x000000030000780c */ /* 0x000fda0003f05270 */
[----:B------:R-:W-:Y:S05]  /*b950*/  @!P0 BRA `(.L_x_10093) ;  /* 0x0000000000048947 */ /* 0x000fea0003800000 */
[----:B------:R-:W-:Y:S01]  /*b960*/  BPT.TRAP 0x1 ;  /* 0x000000040000795c */ /* 0x000fe20000300000 */
.L_x_10093:
[C---:B------:R-:W-:Y:S01]  /*b970*/  LEA R0, R21.reuse, UR45, 0x3 ;  /* 0x0000002d15007c11 */ /* 0x040fe2000f8e18ff */
        /* <DEDUP_REMOVED lines=11> */
.L_x_10159:
[----:B------:R-:W-:Y:S05]  /*ba30*/  BSYNC B0 ;  /* 0x0000000000007941 */ /* 0x000fea0003800000 */
.L_x_10094:
[----:B------:R-:W1:Y:S01]  /*ba40*/  S2R R9, SR_TID.X ;  /* 0x0000000000097919 */ /* 0x000e620000002100 */
[----:B------:R-:W-:Y:S01]  /*ba50*/  UMOV UR4, 0xffffffff ;  /* 0xffffffff00047882 */ /* 0x000fe20000000000 */
[----:B-1----:R-:W-:-:S05]  /*ba60*/  IMAD.SHL.U32 R9, R9, 0x8, RZ ;  /* 0x0000000809097824 */ /* 0x002fca00078e00ff */
[----:B------:R-:W-:Y:S01]  /*ba70*/  LOP3.LUT R9, R9, 0x18, RZ, 0xc0, !PT ;  /* 0x0000001809097812 */ /* 0x000fe200078ec0ff */
[----:B------:R-:W-:Y:S06]  /*ba80*/  BRA.DIV UR4, `(.L_x_10096) ;  /* 0x0000002204f47947 */ /* 0x000fec000b800000 */
[----:B------:R-:W1:Y:S01]  /*ba90*/  S2R R7, SR_TID.X ;  /* 0x0000000000077919 */ /* 0x000e620000002100 */
[----:B------:R-:W-:Y:S01]  /*baa0*/  ULDC UR4, c[0x0][0x2f4] ;  /* 0x0000bd0000047ab9 */ /* 0x000fe20000000800 */
[----:B------:R-:W-:Y:S01]  /*bab0*/  LEA R4, R4, UR45, 0x1 ;  /* 0x0000002d04047c11 */ /* 0x000fe2000f8e08ff */
[----:B0-----:R-:W-:Y:S01]  /*bac0*/  SHFL.IDX PT, R3, R18, RZ, 0x1c1f ;  /* 0x001c1fff12037589 */ /* 0x001fe200000e0000 */
[----:B------:R-:W-:-:S03]  /*bad0*/  ISETP.GE.AND P2, PT, R9, UR4, PT ;  /* 0x0000000409007c0c */ /* 0x000fc6000bf46270 */
[----:B------:R-:W0:Y:S01]  /*bae0*/  SHFL.IDX PT, R2, R17, RZ, 0x1c1f ;  /* 0x001c1fff11027589 */ /* 0x000e2200000e0000 */
[----:B------:R-:W-:-:S03]  /*baf0*/  ISETP.LT.OR P3, PT, R5, 0x1, P2 ;  /* 0x000000010500780c */ /* 0x000fc60001761670 */
[----:B------:R-:W-:Y:S04]  /*bb00*/  SHFL.IDX PT, R6, R18, 0x1, 0x1c1f ;  /* 0x003c1f0012067f89 */ /* 0x000fe800000e0000 */
[----:B------:R-:W2:Y:S01]  /*bb10*/  SHFL.IDX PT, R14, R17, 0x1, 0x1c1f ;  /* 0x003c1f00110e7f89 */ /* 0x000ea200000e0000 */
[----:B-1----:R-:W-:Y:S01]  /*bb20*/  SHF.L.U32 R7, R7, 0x3, RZ ;  /* 0x0000000307077819 */ /* 0x002fe200000006ff */
[----:B0-----:R-:W-:-:S03]  /*bb30*/  IMAD.WIDE.U32 R2, R9, 0x2, R2 ;  /* 0x0000000209027825 */ /* 0x001fc600078e0002 */
[----:B------:R-:W-:Y:S02]  /*bb40*/  LOP3.LUT R7, R7, 0x18, RZ, 0xc0, !PT ;  /* 0x0000001807077812 */ /* 0x000fe400078ec0ff */
[----:B------:R-:W-:Y:S01]  /*bb50*/  LDGSTS.E.BYPASS.LTC128B.128 [R4+0x400], desc[UR36][R2.64], !P3 ;  /* 0x0040000002047fae */ /* 0x000fe2000d901d64 */
[----:B------:R-:W-:Y:S02]  /*bb60*/  ISETP.LT.OR P3, PT, R5, 0x21, P2 ;  /* 0x000000210500780c */ /* 0x000fe40001761670 */
[C---:B------:R-:W-:Y:S02]  /*bb70*/  LOP3.LUT R8, R7.reuse, 0x20, RZ, 0xfc, !PT ;  /* 0x0000002007087812 */ /* 0x040fe400078efcff */
[----:B------:R-:W-:Y:S02]  /*bb80*/  LOP3.LUT R7, R7, 0x40, RZ, 0xfc, !PT ;  /* 0x0000004007077812 */ /* 0x000fe400078efcff */
[----:B------:R-:W-:Y:S02]  /*bb90*/  ISETP.GE.AND P1, PT, R8, UR4, PT ;  /* 0x0000000408007c0c */ /* 0x000fe4000bf26270 */
[----:B------:R-:W-:Y:S01]  /*bba0*/  ISETP.GE.AND P0, PT, R7, UR4, PT ;  /* 0x0000000407007c0c */ /* 0x000fe2000bf06270 */
[----:B------:R-:W0:Y:S01]  /*bbb0*/  SHFL.IDX PT, R8, R17, 0x2, 0x1c1f ;  /* 0x005c1f0011087f89 */ /* 0x000e2200000e0000 */
[----:B------:R-:W-:-:S02]  /*bbc0*/  ISETP.LT.OR P4, PT, R5, 0x1, P1 ;  /* 0x000000010500780c */ /* 0x000fc40000f81670 */
[C---:B------:R-:W-:Y:S01]  /*bbd0*/  ISETP.LT.OR P5, PT, R5.reuse, 0x1, P0 ;  /* 0x000000010500780c */ /* 0x040fe200007a1670 */
[----:B------:R-:W1:Y:S04]  /*bbe0*/  SHFL.IDX PT, R7, R18, 0x2, 0x1c1f ;  /* 0x005c1f0012077f89 */ /* 0x000e6800000e0000 */
[----:B------:R-:W3:Y:S06]  /*bbf0*/  SHFL.IDX PT, R18, R18, 0x3, 0x1c1f ;  /* 0x007c1f0012127f89 */ /* 0x000eec00000e0000 */
[----:B------:R-:W-:Y:S01]  /*bc00*/  LDGSTS.E.BYPASS.LTC128B.128 [R4+0x2400], desc[UR36][R2.64+0x40], !P4 ;  /* 0x0240004002047fae */ /* 0x000fe2000e101d64 */
[----:B------:R-:W-:-:S03]  /*bc10*/  ISETP.LT.OR P4, PT, R5, 0x21, P1 ;  /* 0x000000210500780c */ /* 0x000fc60000f81670 */
[----:B------:R2:W-:Y:S01]  /*bc20*/  LDGSTS.E.BYPASS.LTC128B.128 [R4+0x4400], desc[UR36][R2.64+0x80], !P5 ;  /* 0x0440008002047fae */ /* 0x0005e2000e901d64 */
[----:B------:R-:W-:Y:S01]  /*bc30*/  ISETP.LT.OR P5, PT, R5, 0x21, P0 ;  /* 0x000000210500780c */ /* 0x000fe200007a1670 */
[----:B--2---:R-:W-:Y:S02]  /*bc40*/  IMAD.MOV.U32 R2, RZ, RZ, R14 ;  /* 0x000000ffff027224 */ /* 0x004fe400078e000e */
[----:B------:R-:W-:Y:S01]  /*bc50*/  IMAD.MOV.U32 R3, RZ, RZ, R6 ;  /* 0x000000ffff037224 */ /* 0x000fe200078e0006 */
        /* <DEDUP_REMOVED lines=9> */
[----:B0-----:R-:W-:Y:S01]  /*bcf0*/  MOV R2, R8 ;  /* 0x0000000800027202 */ /* 0x001fe20000000f00 */
[----:B-1----:R-:W-:-:S04]  /*bd00*/  IMAD.MOV.U32 R3, RZ, RZ, R7 ;  /* 0x000000ffff037224 */ /* 0x002fc800078e0007 */
[----:B------:R-:W-:-:S05]  /*bd10*/  IMAD.WIDE.U32 R2, R9, 0x2, R2 ;  /* 0x0000000209027825 */ /* 0x000fca00078e0002 */
[----:B------:R2:W-:Y:S04]  /*bd20*/  LDGSTS.E.BYPASS.LTC128B.128 [R4+0x1400], desc[UR36][R2.64], !P3 ;  /* 0x0140000002047fae */ /* 0x0005e8000d901d64 */
[----:B------:R2:W-:Y:S04]  /*bd30*/  LDGSTS.E.BYPASS.LTC128B.128 [R4+0x3400], desc[UR36][R2.64+0x40], !P4 ;  /* 0x0340004002047fae */ /* 0x0005e8000e101d64 */
[----:B---34-:R2:W-:Y:S02]  /*bd40*/  LDGSTS.E.BYPASS.LTC128B.128 [R4+0x5400], desc[UR36][R2.64+0x80], !P5 ;  /* 0x0540008002047fae */ /* 0x0185e4000e901d64 */
.L_x_10169:
[C---:B------:R-:W-:Y:S01]  /*bd50*/  ISETP.LT.OR P2, PT, R5.reuse, 0x61, P2 ;  /* 0x000000610500780c */ /* 0x040fe20001741670 */
[----:B--2---:R-:W-:Y:S01]  /*bd60*/  IMAD.MOV.U32 R3, RZ, RZ, R18 ;  /* 0x000000ffff037224 */ /* 0x004fe200078e0012 */
        /* <DEDUP_REMOVED lines=12> */
.L_x_10097:
        /* <DEDUP_REMOVED lines=8> */
[----:B0-----:R-:W-:-:S05]  /*beb0*/  IMAD.U32 R2, RZ, RZ, UR5 ;  /* 0x00000005ff027e24 */ /* 0x001fca000f8e00ff */
[----:B------:R-:W-:-:S13]  /*bec0*/  ISETP.NE.AND P2, PT, R2, 0x3, PT ;  /* 0x000000030200780c */ /* 0x000fda0003f45270 */
[----:B------:R-:W-:Y:S05]  /*bed0*/  @!P2 BRA `(.L_x_10098) ;  /* 0x000000000004a947 */ /* 0x000fea0003800000 */
[----:B------:R-:W-:Y:S01]  /*bee0*/  BPT.TRAP 0x1 ;  /* 0x000000040000795c */ /* 0x000fe20000300000 */
.L_x_10098:
[----:B------:R-:W-:Y:S01]  /*bef0*/  IADD3 R2, R21, 0x1, RZ ;  /* 0x0000000115027810 */ /* 0x000fe20007ffe0ff */
[----:B------:R0:W-:Y:S03]  /*bf00*/  SYNCS.ARRIVE.TRANS64.A1T0 RZ, [R0+URZ+0x2d850], RZ ;  /* 0x02d850ff00ff79a7 */ /* 0x0001e6000810003f */
[----:B------:R-:W-:-:S04]  /*bf10*/  ISETP.NE.AND P0, PT, R2, 0x2, PT ;  /* 0x000000020200780c */ /* 0x000fc80003f05270 */
[----:B------:R-:W-:Y:S02]  /*bf20*/  SEL R3, RZ, 0x1, P0 ;  /* 0x00000001ff037807 */ /* 0x000fe40000000000 */
[----:B------:R-:W-:Y:S02]  /*bf30*/  SEL R2, R2, RZ, P0 ;  /* 0x000000ff02027207 */ /* 0x000fe40000000000 */
[----:B0-----:R-:W-:-:S07]  /*bf40*/  LOP3.LUT R0, R24, R3, RZ, 0x3c, !PT ;  /* 0x0000000318007212 */ /* 0x001fce00078e3cff */
.L_x_10064:
[----:B------:R-:W0:Y:S01]  /*bf50*/  S2R R4, SR_CgaCtaId ;  /* 0x0000000000047919 */ /* 0x000e220000008800 */
[----:B------:R-:W-:Y:S02]  /*bf60*/  MOV R3, 0x400 ;  /* 0x0000040000037802 */ /* 0x000fe40000000f00 */
[----:B------:R-:W-:Y:S02]  /*bf70*/  SHF.L.U32 R6, R6, 0x1f, RZ ;  /* 0x0000001f06067819 */ /* 0x000fe400000006ff */
[----:B0-----:R-:W-:-:S04]  /*bf80*/  LEA R7, R4, R3, 0x18 ;  /* 0x0000000304077211 */ /* 0x001fc800078ec0ff */
[----:B------:R-:W0:Y:S02]  /*bf90*/  SYNCS.PHASECHK.TRANS64.TRYWAIT P0, [R7+URZ+0x2d820], R6 ;  /* 0x02d82006070075a7 */ /* 0x000e24000800017f */
[----:B0-----:R-:W-:Y:S05]  /*bfa0*/  @!P0 BRA `(.L_x_10099) ;  /* 0x0000002400288947 */ /* 0x001fea0003800000 */
.L_x_10170:
[----:B------:R-:W-:-:S03]  /*bfb0*/  UMOV UR4, 0xffffffff ;  /* 0xffffffff00047882 */ /* 0x000fc60000000000 */
[----:B------:R-:W-:Y:S05]  /*bfc0*/  BRA.DIV UR4, `(.L_x_10100) ;  /* 0x0000002604347947 */ /* 0x000fea000b800000 */
[----:B------:R-:W1:Y:S02]  /*bfd0*/  S2R R3, SR_TID.X ;  /* 0x0000000000037919 */ /* 0x000e640000002100 */
[----:B-1----:R-:W-:-:S04]  /*bfe0*/  SHF.R.U32.HI R3, RZ, 0x5, R3 ;  /* 0x00000005ff037819 */ /* 0x002fc80000011603 */
[----:B------:R-:W-:-:S05]  /*bff0*/  LOP3.LUT R3, R3, 0x3, RZ, 0xc0, !PT ;  /* 0x0000000303037812 */ /* 0x000fca00078ec0ff */
[----:B------:R1:W2:Y:S02]  /*c000*/  SHFL.IDX PT, R14, R3, RZ, 0x1f ;  /* 0x00001fff030e7589 */ /* 0x0002a400000e0000 */
.L_x_10173:
[----:B--2---:R-:W-:-:S13]  /*c010*/  ISETP.NE.AND P0, PT, R14, RZ, PT ;  /* 0x000000ff0e00720c */ /* 0x004fda0003f05270 */
[----:B------:R-:W-:Y:S05]  /*c020*/  @P0 BRA `(.L_x_10032) ;  /* 0x0000000000880947 */ /* 0x000fea0003800000 */
[----:B------:R-:W-:-:S03]  /*c030*/  UMOV UR4, 0xffffffff ;  /* 0xffffffff00047882 */ /* 0x000fc60000000000 */
[----:B------:R-:W-:Y:S05]  /*c040*/  BRA.DIV UR4, `(.L_x_10101) ;  /* 0x0000002604487947 */ /* 0x000fea000b800000 */
[----:B------:R-:W-:-:S13]  /*c050*/  ELECT P6, URZ, PT ;  /* 0x00000000003f782f */ /* 0x000fda00038c0000 */
.L_x_10176:
[----:B------:R-:W-:Y:S05]  /*c060*/  @!P6 BRA `(.L_x_10032) ;  /* 0x000000000078e947 */ /* 0x000fea0003800000 */
[----:B------:R-:W-:-:S06]  /*c070*/  ULOP3.LUT UR4, UR38, 0x2, URZ, 0xfc, !UPT ;  /* 0x0000000226047892 */ /* 0x000fcc000f8efc3f */
[----:B-1----:R-:W-:-:S05]  /*c080*/  IMAD.U32 R3, RZ, RZ, UR4 ;  /* 0x00000004ff037e24 */ /* 0x002fca000f8e00ff */
[----:B------:R-:W-:-:S13]  /*c090*/  ISETP.NE.AND P0, PT, R3, 0x3, PT ;  /* 0x000000030300780c */ /* 0x000fda0003f05270 */
[----:B------:R-:W-:Y:S05]  /*c0a0*/  @!P0 BRA `(.L_x_10102) ;  /* 0x0000000000048947 */ /* 0x000fea0003800000 */
[----:B------:R-:W-:Y:S01]  /*c0b0*/  BPT.TRAP 0x1 ;  /* 0x000000040000795c */ /* 0x000fe20000300000 */
.L_x_10102:
[----:B------:R-:W-:Y:S01]  /*c0c0*/  IMAD R5, R2, 0x8, R7 ;  /* 0x0000000802057824 */ /* 0x000fe200078e0207 */
[----:B------:R-:W-:Y:S02]  /*c0d0*/  SHF.L.U32 R4, R0, 0x1f, RZ ;  /* 0x0000001f00047819 */ /* 0x000fe400000006ff */
[----:B------:R-:W-:Y:S02]  /*c0e0*/  IADD3 R2, R2, 0x1, RZ ;  /* 0x0000000102027810 */ /* 0x000fe40007ffe0ff */
[----:B------:R-:W1:Y:S02]  /*c0f0*/  SYNCS.PHASECHK.TRANS64.TRYWAIT P1, [R5+URZ+0x2d840], R4 ;  /* 0x02d84004050075a7 */ /* 0x000e64000802017f */
[----:B------:R-:W-:-:S04]  /*c100*/  ISETP.NE.AND P2, PT, R2, 0x2, PT ;  /* 0x000000020200780c */ /* 0x000fc80003f45270 */
[----:B------:R-:W-:Y:S01]  /*c110*/  SEL R3, RZ, 0x1, P2 ;  /* 0x00000001ff037807 */ /* 0x000fe20001000000 */
[----:B-1----:R-:W-:Y:S08]  /*c120*/  @!P1 BRA `(.L_x_10103) ;  /* 0x0000002400309947 */ /* 0x002ff00003800000 */
.L_x_10177:
[----:B------:R-:W-:Y:S02]  /*c130*/  SEL R2, R2, RZ, P2 ;  /* 0x000000ff02027207 */ /* 0x000fe40001000000 */
[----:B------:R-:W-:Y:S01]  /*c140*/  LOP3.LUT R0, R0, R3, RZ, 0x3c, !PT ;  /* 0x0000000300007212 */ /* 0x000fe200078e3cff */
[----:B------:R-:W-:Y:S06]  /*c150*/  @!P0 BRA `(.L_x_10104) ;  /* 0x0000000000048947 */ /* 0x000fec0003800000 */
[----:B------:R-:W-:Y:S01]  /*c160*/  BPT.TRAP 0x1 ;  /* 0x000000040000795c */ /* 0x000fe20000300000 */
.L_x_10104:
[----:B------:R-:W-:Y:S01]  /*c170*/  IMAD R3, R2, 0x8, R7 ;  /* 0x0000000802037824 */ /* 0x000fe200078e0207 */
[----:B------:R-:W-:-:S04]  /*c180*/  SHF.L.U32 R0, R0, 0x1f, RZ ;  /* 0x0000001f00007819 */ /* 0x000fc800000006ff */
[----:B------:R-:W2:Y:S02]  /*c190*/  SYNCS.PHASECHK.TRANS64.TRYWAIT P1, [R3+URZ+0x2d840], R0 ;  /* 0x02d84000030075a7 */ /* 0x000ea4000802017f */
[----:B--2---:R-:W-:Y:S05]  /*c1a0*/  @!P1 BRA `(.L_x_10105) ;  /* 0x0000002400249947 */ /* 0x004fea0003800000 */
.L_x_10178:
[----:B------:R-:W-:Y:S05]  /*c1b0*/  @!P0 BRA `(.L_x_10106) ;  /* 0x0000000000048947 */ /* 0x000fea0003800000 */
[----:B------:R-:W-:Y:S01]  /*c1c0*/  BPT.TRAP 0x1 ;  /* 0x000000040000795c */ /* 0x000fe20000300000 */
.L_x_10106:
[----:B------:R-:W3:Y:S02]  /*c1d0*/  SYNCS.PHASECHK.TRANS64.TRYWAIT P1, [R5+URZ+0x2d860], R4 ;  /* 0x02d86004050075a7 */ /* 0x000ee4000802017f */
[----:B---3--:R-:W-:Y:S05]  /*c1e0*/  @!P1 BRA `(.L_x_10107) ;  /* 0x0000002400289947 */ /* 0x008fea0003800000 */
.L_x_10179:
[----:B------:R-:W-:Y:S05]  /*c1f0*/  @!P0 BRA `(.L_x_10108) ;  /* 0x0000000000048947 */ /* 0x000fea0003800000 */
[----:B------:R-:W-:Y:S01]  /*c200*/  BPT.TRAP 0x1 ;  /* 0x000000040000795c */ /* 0x000fe20000300000 */
.L_x_10108:
[----:B----4-:R4:W0:Y:S02]  /*c210*/  SYNCS.PHASECHK.TRANS64.TRYWAIT P0, [R3+URZ+0x2d860], R0 ;  /* 0x02d86000030075a7 */ /* 0x010824000800017f */
[----:B0-----:R-:W-:Y:S05]  /*c220*/  @!P0 NANOSLEEP.SYNCS 0x989680 ;  /* 0x009896800000895d */ /* 0x001fea0003900000 */
[----:B------:R-:W0:Y:S02]  /*c230*/  @!P0 SYNCS.PHASECHK.TRANS64 P0, [R3+URZ+0x2d860], R0 ;  /* 0x02d86000030085a7 */ /* 0x000e24000800007f */
[----:B0-----:R-:W-:Y:S05]  /*c240*/  @!P0 BRA `(.L_x_10108) ;  /* 0xfffffffc00f08947 */ /* 0x001fea000383ffff */
.L_x_10032:
[----:B------:R-:W-:Y:S05]  /*c250*/  BSYNC B6 ;  /* 0x0000000000067941 */ /* 0x000fea0003800000 */
.L_x_10029:
[----:B------:R-:W-:Y:S05]  /*c260*/  EXIT ;  /* 0x000000000000794d */ /* 0x000fea0003800000 */
.L_x_10036:
[----:B0-----:R-:W-:-:S04]  /*c270*/  IMAD.U32 R3, RZ, RZ, UR42 ;  /* 0x0000002aff037e24 */ /* 0x001fc8000f8e00ff */
[----:B------:R0:W1:Y:S03]  /*c280*/  SYNCS.PHASECHK.TRANS64.TRYWAIT P0, [R3+URZ+0x2d800], R0 ;  /* 0x02d80000030075a7 */ /* 0x000066000800017f */
[----:B-1----:R-:W-:Y:S05]  /*c290*/  @!P0 NANOSLEEP.SYNCS 0x989680 ;  /* 0x009896800000895d */ /* 0x002fea0003900000 */
[----:B------:R-:W1:Y:S02]  /*c2a0*/  @!P0 SYNCS.PHASECHK.TRANS64 P0, [R3+URZ+0x2d800], R0 ;  /* 0x02d80000030085a7 */ /* 0x000e64000800007f */
[----:B-1----:R-:W-:Y:S05]  /*c2b0*/  @!P0 BRA `(.L_x_10036) ;  /* 0xfffffffc00ec8947 */ /* 0x002fea000383ffff */
[----:B------:R-:W-:Y:S05]  /*c2c0*/  BRA `(.L_x_10109) ;  /* 0xffffff4c00c07947 */ /* 0x000fea000383ffff */
.L_x_10040:
[----:B0-----:R-:W-:-:S04]  /*c2d0*/  MOV R3, UR42 ;  /* 0x0000002a00037c02 */ /* 0x001fc80008000f00 */
[----:B------:R0:W2:Y:S03]  /*c2e0*/  SYNCS.PHASECHK.TRANS64.TRYWAIT P1, [R3+URZ+0x2d830], R0 ;  /* 0x02d83000030075a7 */ /* 0x0000a6000802017f */
[----:B--2---:R-:W-:Y:S05]  /*c2f0*/  @!P1 NANOSLEEP.SYNCS 0x989680 ;  /* 0x009896800000995d */ /* 0x004fea0003900000 */
[----:B------:R-:W2:Y:S02]  /*c300*/  @!P1 SYNCS.PHASECHK.TRANS64 P1, [R3+URZ+0x2d830], R0 ;  /* 0x02d83000030095a7 */ /* 0x000ea4000802007f */
[----:B--2---:R-:W-:Y:S05]  /*c310*/  @!P1 BRA `(.L_x_10040) ;  /* 0xfffffffc00ec9947 */ /* 0x004fea000383ffff */
[----:B------:R-:W-:Y:S05]  /*c320*/  BRA `(.L_x_10039) ;  /* 0xffffff4c00d47947 */ /* 0x000fea000383ffff */
.L_x_10046:
[----:B-1----:R-:W-:-:S04]  /*c330*/  IMAD.U32 R13, RZ, RZ, UR10 ;  /* 0x0000000aff0d7e24 */ /* 0x002fc8000f8e00ff */
[----:B------:R1:W3:Y:S03]  /*c340*/  SYNCS.PHASECHK.TRANS64.TRYWAIT P1, [R13+URZ+0x2d830], R0 ;  /* 0x02d830000d0075a7 */ /* 0x0002e6000802017f */
[----:B---3--:R-:W-:Y:S05]  /*c350*/  @!P1 NANOSLEEP.SYNCS 0x989680 ;  /* 0x009896800000995d */ /* 0x008fea0003900000 */
[----:B------:R-:W3:Y:S02]  /*c360*/  @!P1 SYNCS.PHASECHK.TRANS64 P1, [R13+URZ+0x2d830], R0 ;  /* 0x02d830000d0095a7 */ /* 0x000ee4000802007f */
[----:B---3--:R-:W-:Y:S05]  /*c370*/  @!P1 BRA `(.L_x_10046) ;  /* 0xfffffffc00ec9947 */ /* 0x008fea000383ffff */
[----:B------:R-:W-:Y:S05]  /*c380*/  BRA `(.L_x_10043) ;  /* 0xffffff7c00587947 */ /* 0x000fea000383ffff */
.L_x_10050:
[----:B-1----:R-:W-:-:S04]  /*c390*/  IMAD.U32 R14, RZ, RZ, UR10 ;  /* 0x0000000aff0e7e24 */ /* 0x002fc8000f8e00ff */
[----:B------:R1:W2:Y:S03]  /*c3a0*/  SYNCS.PHASECHK.TRANS64.TRYWAIT P1, [R14+URZ+0x2d850], R13 ;  /* 0x02d8500d0e0075a7 */ /* 0x0002a6000802017f */
[----:B--2---:R-:W-:Y:S05]  /*c3b0*/  @!P1 NANOSLEEP.SYNCS 0x989680 ;  /* 0x009896800000995d */ /* 0x004fea0003900000 */
[----:B------:R-:W2:Y:S02]  /*c3c0*/  @!P1 SYNCS.PHASECHK.TRANS64 P1, [R14+URZ+0x2d850], R13 ;  /* 0x02d8500d0e0095a7 */ /* 0x000ea4000802007f */
[----:B--2---:R-:W-:Y:S05]  /*c3d0*/  @!P1 BRA `(.L_x_10050) ;  /* 0xfffffffc00ec9947 */ /* 0x004fea000383ffff */
[----:B------:R-:W-:Y:S05]  /*c3e0*/  BRA `(.L_x_10047) ;  /* 0xffffff8000087947 */ /* 0x000fea000383ffff */
.L_x_10057:
[----:B-1----:R-:W-:-:S04]  /*c3f0*/  MOV R3, UR5 ;  /* 0x0000000500037c02 */ /* 0x002fc80008000f00 */
[----:B------:R1:W3:Y:S03]  /*c400*/  SYNCS.PHASECHK.TRANS64.TRYWAIT P1, [R3+URZ+0x2d850], R2 ;  /* 0x02d85002030075a7 */ /* 0x0002e6000802017f */
[----:B---3--:R-:W-:Y:S05]  /*c410*/  @!P1 NANOSLEEP.SYNCS 0x989680 ;  /* 0x009896800000995d */ /* 0x008fea0003900000 */
[----:B------:R-:W3:Y:S02]  /*c420*/  @!P1 SYNCS.PHASECHK.TRANS64 P1, [R3+URZ+0x2d850], R2 ;  /* 0x02d85002030095a7 */ /* 0x000ee4000802007f */
[----:B---3--:R-:W-:Y:S05]  /*c430*/  @!P1 BRA `(.L_x_10057) ;  /* 0xfffffffc00ec9947 */ /* 0x008fea000383ffff */
[----:B------:R-:W-:Y:S05]  /*c440*/  BRA `(.L_x_10056) ;  /* 0xffffffa400407947 */ /* 0x000fea000383ffff */
.L_x_10069:
[----:B------:R-:W-:Y:S01]  /*c450*/  IMAD.MOV.U32 R13, RZ, RZ, R18 ;  /* 0x000000ffff0d7224 */ /* 0x000fe200078e0012 */
[----:B------:R-:W-:Y:S01]  /*c460*/  MOV R11, 0x1f ;  /* 0x0000001f000b7802 */ /* 0x000fe20000000f00 */
[----:B------:R-:W-:Y:S02]  /*c470*/  IMAD.MOV.U32 R12, RZ, RZ, RZ ;  /* 0x000000ffff0c7224 */ /* 0x000fe400078e00ff */
[----:B------:R-:W-:-:S07]  /*c480*/  IMAD.MOV.U32 R15, RZ, RZ, -0x1 ;  /* 0xffffffffff0f7424 */ /* 0x000fce00078e00ff */
[----:B-----5:R-:W-:Y:S05]  /*c490*/  WARPSYNC.COLLECTIVE R15, `(.L_x_10110) ;  /* 0x000000000f087348 */ /* 0x020fea0003c00000 */
[----:B------:R0:W1:Y:S02]  /*c4a0*/  SHFL.IDX P6, R14, R13, R12, R11 ;  /* 0x0000000c0d0e7389 */ /* 0x00006400000c000b */
[----:B01---5:R-:W-:Y:S01]  /*c4b0*/  ENDCOLLECTIVE ;  /* 0x000000000000791b */ /* 0x023fe20003800000 */
.L_x_10110:
[----:B------:R-:W-:Y:S05]  /*c4c0*/  BRA `(.L_x_10111) ;  /* 0xffffffd0002c7947 */ /* 0x000fea000383ffff */
.L_x_10071:
[----:B0-----:R-:W-:-:S04]  /*c4d0*/  IMAD.U32 R2, RZ, RZ, UR45 ;  /* 0x0000002dff027e24 */ /* 0x001fc8000f8e00ff */
[----:B------:R0:W1:Y:S03]  /*c4e0*/  SYNCS.PHASECHK.TRANS64.TRYWAIT P0, [R2+URZ+0x2d840], R9 ;  /* 0x02d84009020075a7 */ /* 0x000066000800017f */
[----:B-1----:R-:W-:Y:S05]  /*c4f0*/  @!P0 NANOSLEEP.SYNCS 0x989680 ;  /* 0x009896800000895d */ /* 0x002fea0003900000 */
[----:B------:R-:W1:Y:S02]  /*c500*/  @!P0 SYNCS.PHASECHK.TRANS64 P0, [R2+URZ+0x2d840], R9 ;  /* 0x02d84009020085a7 */ /* 0x000e64000800007f */
[----:B-1----:R-:W-:Y:S05]  /*c510*/  @!P0 BRA `(.L_x_10071) ;  /* 0xfffffffc00ec8947 */ /* 0x002fea000383ffff */
[----:B------:R-:W-:Y:S05]  /*c520*/  BRA `(.L_x_10112) ;  /* 0xffffffd000ac7947 */ /* 0x000fea000383ffff */
.L_x_10072:
        /* <DEDUP_REMOVED lines=8> */
.L_x_10114:
[----:B------:R-:W-:Y:S05]  /*c5b0*/  BSYNC B0 ;  /* 0x0000000000007941 */ /* 0x000fea0003800000 */
.L_x_10113:
[----:B------:R-:W-:Y:S01]  /*c5c0*/  IMAD.MOV.U32 R13, RZ, RZ, R0 ;  /* 0x000000ffff0d7224 */ /* 0x000fe200078e0000 */
[----:B------:R-:W-:Y:S01]  /*c5d0*/  MOV R12, RZ ;  /* 0x000000ff000c7202 */ /* 0x000fe20000000f00 */
[----:B------:R-:W-:Y:S01]  /*c5e0*/  IMAD.MOV.U32 R11, RZ, RZ, 0x1c1f ;  /* 0x00001c1fff0b7424 */ /* 0x000fe200078e00ff */
[----:B------:R-:W0:Y:S01]  /*c5f0*/  S2R R10, SR_TID.X ;  /* 0x00000000000a7919 */ /* 0x000e220000002100 */
[----:B------:R-:W-:Y:S01]  /*c600*/  IMAD.MOV.U32 R15, RZ, RZ, -0x1 ;  /* 0xffffffffff0f7424 */ /* 0x000fe200078e00ff */
[----:B------:R-:W-:Y:S01]  /*c610*/  @P0 LEA R21, R28, UR45, 0x1 ;  /* 0x0000002d1c150c11 */ /* 0x000fe2000f8e08ff */
[----:B------:R-:W-:-:S07]  /*c620*/  IMAD.MOV.U32 R6, RZ, RZ, R14 ;  /* 0x000000ffff067224 */ /* 0x000fce00078e000e */
[----:B0-----:R-:W-:Y:S05]  /*c630*/  WARPSYNC.COLLECTIVE R15, `(.L_x_10115) ;  /* 0x000000000f087348 */ /* 0x001fea0003c00000 */
[----:B------:R1:W2:Y:S02]  /*c640*/  SHFL.IDX P6, R14, R13, R12, R11 ;  /* 0x0000000c0d0e7389 */ /* 0x0002a400000c000b */
[----:B012---:R-:W-:Y:S01]  /*c650*/  ENDCOLLECTIVE ;  /* 0x000000000000791b */ /* 0x007fe20003800000 */
.L_x_10115:
[----:B------:R-:W-:Y:S01]  /*c660*/  IMAD.MOV.U32 R7, RZ, RZ, R6 ;  /* 0x000000ffff077224 */ /* 0x000fe200078e0006 */
[----:B------:R-:W-:Y:S01]  /*c670*/  MOV R13, R9 ;  /* 0x00000009000d7202 */ /* 0x000fe20000000f00 */
[----:B------:R-:W-:Y:S02]  /*c680*/  IMAD.MOV.U32 R12, RZ, RZ, 0x1 ;  /* 0x00000001ff0c7424 */ /* 0x000fe400078e00ff */
[----:B------:R-:W-:-:S07]  /*c690*/  IMAD.MOV.U32 R6, RZ, RZ, R14 ;  /* 0x000000ffff067224 */ /* 0x000fce00078e000e */
[----:B------:R-:W-:Y:S05]  /*c6a0*/  WARPSYNC.COLLECTIVE R15, `(.L_x_10116) ;  /* 0x000000000f087348 */ /* 0x000fea0003c00000 */
[----:B------:R0:W1:Y:S02]  /*c6b0*/  SHFL.IDX P6, R14, R13, R12, R11 ;  /* 0x0000000c0d0e7389 */ /* 0x00006400000c000b */
[----:B01----:R-:W-:Y:S01]  /*c6c0*/  ENDCOLLECTIVE ;  /* 0x000000000000791b */ /* 0x003fe20003800000 */
.L_x_10116:
[----:B------:R-:W-:-:S04]  /*c6d0*/  SHF.L.U32 R10, R10, 0x3, RZ ;  /* 0x000000030a0a7819 */ /* 0x000fc800000006ff */
[----:B------:R-:W-:-:S05]  /*c6e0*/  LOP3.LUT R10, R10, 0x18, RZ, 0xc0, !PT ;  /* 0x000000180a0a7812 */ /* 0x000fca00078ec0ff */
[----:B------:R-:W-:Y:S01]  /*c6f0*/  @P0 IMAD.WIDE.U32 R6, R10, 0x2, R6 ;  /* 0x000000020a060825 */ /* 0x000fe200078e0006 */
[----:B------:R-:W-:-:S04]  /*c700*/  MOV R13, R0 ;  /* 0x00000000000d7202 */ /* 0x000fc80000000f00 */
[----:B------:R-:W-:Y:S01]  /*c710*/  @!PT LDS RZ, [RZ] ;  /* 0x00000000fffff984 */ /* 0x000fe20000000800 */
[----:B------:R-:W-:Y:S01]  /*c720*/  @!PT LDS RZ, [RZ] ;  /* 0x00000000fffff984 */ /* 0x000fe20000000800 */
[----:B------:R-:W-:Y:S01]  /*c730*/  @!PT LDS RZ, [RZ] ;  /* 0x00000000fffff984 */ /* 0x000fe20000000800 */
[----:B------:R0:W-:Y:S04]  /*c740*/  @P0 LDGSTS.E.BYPASS.LTC128B.128 [R21+0x15400], desc[UR36][R6.64], !P4 ;  /* 0x1540000006150fae */ /* 0x0001e8000e101d64 */
[----:B------:R0:W-:Y:S04]  /*c750*/  @P0 LDGSTS.E.BYPASS.LTC128B.128 [R21+0x17400], desc[UR36][R6.64+0x40], !P3 ;  /* 0x1740004006150fae */ /* 0x0001e8000d901d64 */
[----:B------:R0:W-:Y:S01]  /*c760*/  @P0 LDGSTS.E.BYPASS.LTC128B.128 [R21+0x19400], desc[UR36][R6.64+0x80], !P2 ;  /* 0x1940008006150fae */ /* 0x0001e2000d101d64 */
[----:B------:R-:W-:Y:S01]  /*c770*/  IMAD.MOV.U32 R4, RZ, RZ, R14 ;  /* 0x000000ffff047224 */ /* 0x000fe200078e000e */
[----:B------:R-:W-:-:S13]  /*c780*/  ISETP.GE.AND P0, PT, R8, 0x21, PT ;  /* 0x000000210800780c */ /* 0x000fda0003f06270 */
[----:B0-----:R-:W-:Y:S05]  /*c790*/  WARPSYNC.COLLECTIVE R15, `(.L_x_10117) ;  /* 0x000000000f087348 */ /* 0x001fea0003c00000 */
[----:B------:R1:W2:Y:S02]  /*c7a0*/  SHFL.IDX P6, R14, R13, R12, R11 ;  /* 0x0000000c0d0e7389 */ /* 0x0002a400000c000b */
[----:B012---:R-:W-:Y:S01]  /*c7b0*/  ENDCOLLECTIVE ;  /* 0x000000000000791b */ /* 0x007fe20003800000 */
.L_x_10117:
[----:B------:R-:W-:Y:S01]  /*c7c0*/  @P0 LEA R27, R28, UR45, 0x1 ;  /* 0x0000002d1c1b0c11 */ /* 0x000fe2000f8e08ff */
[----:B------:R-:W-:Y:S01]  /*c7d0*/  IMAD.MOV.U32 R13, RZ, RZ, R9 ;  /* 0x000000ffff0d7224 */ /* 0x000fe200078e0009 */
[----:B------:R-:W-:Y:S01]  /*c7e0*/  MOV R12, 0x2 ;  /* 0x00000002000c7802 */ /* 0x000fe20000000f00 */
[----:B------:R-:W-:-:S07]  /*c7f0*/  IMAD.MOV.U32 R5, RZ, RZ, R14 ;  /* 0x000000ffff057224 */ /* 0x000fce00078e000e */
[----:B------:R-:W-:Y:S05]  /*c800*/  WARPSYNC.COLLECTIVE R15, `(.L_x_10118) ;  /* 0x000000000f087348 */ /* 0x000fea0003c00000 */
[----:B------:R0:W1:Y:S02]  /*c810*/  SHFL.IDX P6, R14, R13, R12, R11 ;  /* 0x0000000c0d0e7389 */ /* 0x00006400000c000b */
[----:B01----:R-:W-:Y:S01]  /*c820*/  ENDCOLLECTIVE ;  /* 0x000000000000791b */ /* 0x003fe20003800000 */
.L_x_10118:
[----:B------:R-:W-:-:S04]  /*c830*/  LOP3.LUT R5, R5, R4, RZ, 0x3c, !PT ;  /* 0x0000000405057212 */ /* 0x000fc800078e3cff */
[----:B------:R-:W-:-:S04]  /*c840*/  LOP3.LUT R4, R5, R4, RZ, 0x3c, !PT ;  /* 0x0000000405047212 */ /* 0x000fc800078e3cff */
[----:B------:R-:W-:Y:S01]  /*c850*/  LOP3.LUT R5, R5, R4, RZ, 0x3c, !PT ;  /* 0x0000000405057212 */ /* 0x000fe200078e3cff */
[----:B------:R-:W-:Y:S02]  /*c860*/  IMAD.MOV.U32 R13, RZ, RZ, R0 ;  /* 0x000000ffff0d7224 */ /* 0x000fe400078e0000 */
[----:B------:R-:W-:-:S05]  /*c870*/  @P0 IMAD.WIDE.U32 R4, R10, 0x2, R4 ;  /* 0x000000020a040825 */ /* 0x000fca00078e0004 */
[----:B------:R-:W-:Y:S01]  /*c880*/  @!PT LDS RZ, [RZ] ;  /* 0x00000000fffff984 */ /* 0x000fe20000000800 */
[----:B------:R-:W-:Y:S01]  /*c890*/  @!PT LDS RZ, [RZ] ;  /* 0x00000000fffff984 */ /* 0x000fe20000000800 */
[----:B------:R-:W-:Y:S01]  /*c8a0*/  @!PT LDS RZ, [RZ] ;  /* 0x00000000fffff984 */ /* 0x000fe20000000800 */
[----:B------:R0:W-:Y:S01]  /*c8b0*/  @P0 LDGSTS.E.BYPASS.LTC128B.128 [R27+0x15c00], desc[UR36][R4.64], !P4 ;  /* 0x15c00000041b0fae */ /* 0x0001e2000e101d64 */
[----:B------:R-:W-:-:S03]  /*c8c0*/  IMAD.MOV.U32 R2, RZ, RZ, R14 ;  /* 0x000000ffff027224 */ /* 0x000fc600078e000e */
[----:B------:R0:W-:Y:S04]  /*c8d0*/  @P0 LDGSTS.E.BYPASS.LTC128B.128 [R27+0x17c00], desc[UR36][R4.64+0x40], !P3 ;  /* 0x17c00040041b0fae */ /* 0x0001e8000d901d64 */
[----:B0-----:R-:W-:Y:S05]  /*c8e0*/  WARPSYNC.COLLECTIVE R15, `(.L_x_10119) ;  /* 0x000000000f087348 */ /* 0x001fea0003c00000 */
[----:B------:R1:W2:Y:S02]  /*c8f0*/  SHFL.IDX P6, R14, R13, R12, R11 ;  /* 0x0000000c0d0e7389 */ /* 0x0002a400000c000b */
[----:B012---:R-:W-:Y:S01]  /*c900*/  ENDCOLLECTIVE ;  /* 0x000000000000791b */ /* 0x007fe20003800000 */
.L_x_10119:
[----:B------:R-:W-:Y:S01]  /*c910*/  @!PT LDS RZ, [RZ] ;  /* 0x00000000fffff984 */ /* 0x000fe20000000800 */
[----:B------:R-:W-:Y:S01]  /*c920*/  @!PT LDS RZ, [RZ] ;  /* 0x00000000fffff984 */ /* 0x000fe20000000800 */
[----:B------:R-:W-:Y:S01]  /*c930*/  @!PT LDS RZ, [RZ] ;  /* 0x00000000fffff984 */ /* 0x000fe20000000800 */
[----:B------:R0:W-:Y:S01]  /*c940*/  @P0 LDGSTS.E.BYPASS.LTC128B.128 [R27+0x19c00], desc[UR36][R4.64+0x80], !P2 ;  /* 0x19c00080041b0fae */ /* 0x0001e2000d101d64 */
[----:B------:R-:W-:Y:S01]  /*c950*/  ISETP.GE.AND P0, PT, R8, 0x41, PT ;  /* 0x000000410800780c */ /* 0x000fe20003f06270 */
[----:B------:R-:W-:Y:S02]  /*c960*/  IMAD.MOV.U32 R13, RZ, RZ, R9 ;  /* 0x000000ffff0d7224 */ /* 0x000fe400078e0009 */
[----:B------:R-:W-:-:S10]  /*c970*/  IMAD.MOV.U32 R12, RZ, RZ, 0x3 ;  /* 0x00000003ff0c7424 */ /* 0x000fd400078e00ff */
[----:B------:R-:W-:Y:S02]  /*c980*/  @P0 LEA R7, R28, UR45, 0x1 ;  /* 0x0000002d1c070c11 */ /* 0x000fe4000f8e08ff */
[----:B0-----:R-:W-:-:S07]  /*c990*/  MOV R3, R14 ;  /* 0x0000000e00037202 */ /* 0x001fce0000000f00 */
[----:B------:R-:W-:Y:S05]  /*c9a0*/  WARPSYNC.COLLECTIVE R15, `(.L_x_10120) ;  /* 0x000000000f087348 */ /* 0x000fea0003c00000 */
[----:B------:R0:W1:Y:S02]  /*c9b0*/  SHFL.IDX P6, R14, R13, R12, R11 ;  /* 0x0000000c0d0e7389 */ /* 0x00006400000c000b */
[----:B01----:R-:W-:Y:S01]  /*c9c0*/  ENDCOLLECTIVE ;  /* 0x000000000000791b */ /* 0x003fe20003800000 */
.L_x_10120:
        /* <DEDUP_REMOVED lines=9> */
[----:B------:R-:W-:-:S03]  /*ca60*/  MOV R9, R14 ;  /* 0x0000000e00097202 */ /* 0x000fc60000000f00 */
[----:B------:R0:W-:Y:S04]  /*ca70*/  @P0 LDGSTS.E.BYPASS.LTC128B.128 [R7+0x18400], desc[UR36][R2.64+0x40], !P3 ;  /* 0x1840004002070fae */ /* 0x0001e8000d901d64 */
[----:B------:R0:W-:Y:S02]  /*ca80*/  @P0 LDGSTS.E.BYPASS.LTC128B.128 [R7+0x1a400], desc[UR36][R2.64+0x80], !P2 ;  /* 0x1a40008002070fae */ /* 0x0001e4000d101d64 */
[----:B0-----:R-:W-:Y:S05]  /*ca90*/  WARPSYNC.COLLECTIVE R15, `(.L_x_10121) ;  /* 0x000000000f087348 */ /* 0x001fea0003c00000 */
[----:B------:R1:W2:Y:S02]  /*caa0*/  SHFL.IDX P6, R14, R13, R12, R11 ;  /* 0x0000000c0d0e7389 */ /* 0x0002a400000c000b */
[----:B012---:R-:W-:Y:S01]  /*cab0*/  ENDCOLLECTIVE ;  /* 0x000000000000791b */ /* 0x007fe20003800000 */
.L_x_10121:
[----:B------:R-:W-:Y:S05]  /*cac0*/  BRA `(.L_x_10122) ;  /* 0xffffffd000707947 */ /* 0x000fea000383ffff */
.L_x_10075:
[----:B------:R-:W-:Y:S01]  /*cad0*/  IMAD.MOV.U32 R13, RZ, RZ, R9 ;  /* 0x000000ffff0d7224 */ /* 0x000fe200078e0009 */
[----:B------:R-:W-:Y:S01]  /*cae0*/  MOV R12, RZ ;  /* 0x000000ff000c7202 */ /* 0x000fe20000000f00 */
[----:B------:R-:W-:Y:S02]  /*caf0*/  IMAD.MOV.U32 R11, RZ, RZ, 0x1c1f ;  /* 0x00001c1fff0b7424 */ /* 0x000fe400078e00ff */
[----:B------:R-:W-:Y:S02]  /*cb00*/  IMAD.MOV.U32 R15, RZ, RZ, -0x1 ;  /* 0xffffffffff0f7424 */ /* 0x000fe400078e00ff */
[----:B------:R-:W-:Y:S02]  /*cb10*/  IMAD R0, R25, 0xc0, R22 ;  /* 0x000000c019007824 */ /* 0x000fe400078e0216 */
[----:B------:R-:W-:-:S07]  /*cb20*/  IMAD.MOV.U32 R24, RZ, RZ, 0x1 ;  /* 0x00000001ff187424 */ /* 0x000fce00078e00ff */
[----:B------:R-:W-:Y:S05]  /*cb30*/  WARPSYNC.COLLECTIVE R15, `(.L_x_10123) ;  /* 0x000000000f087348 */ /* 0x000fea0003c00000 */
[----:B------:R0:W1:Y:S02]  /*cb40*/  SHFL.IDX P6, R14, R13, R12, R11 ;  /* 0x0000000c0d0e7389 */ /* 0x00006400000c000b */
[----:B01----:R-:W-:Y:S01]  /*cb50*/  ENDCOLLECTIVE ;  /* 0x000000000000791b */ /* 0x003fe20003800000 */
.L_x_10123:
[----:B------:R-:W-:Y:S02]  /*cb60*/  VIADD R5, R0, 0x20 ;  /* 0x0000002000057836 */ /* 0x000fe40000000000 */
[----:B------:R-:W-:Y:S01]  /*cb70*/  IMAD.MOV.U32 R13, RZ, RZ, R7 ;  /* 0x000000ffff0d7224 */ /* 0x000fe200078e0007 */
[----:B------:R-:W-:-:S07]  /*cb80*/  MOV R2, R14 ;  /* 0x0000000e00027202 */ /* 0x000fce0000000f00 */
[----:B------:R-:W-:Y:S05]  /*cb90*/  WARPSYNC.COLLECTIVE R15, `(.L_x_10124) ;  /* 0x000000000f087348 */ /* 0x000fea0003c00000 */
[----:B------:R0:W1:Y:S02]  /*cba0*/  SHFL.IDX P6, R14, R13, R12, R11 ;  /* 0x0000000c0d0e7389 */ /* 0x00006400000c000b */
[----:B01----:R-:W-:Y:S01]  /*cbb0*/  ENDCOLLECTIVE ;  /* 0x000000000000791b */ /* 0x003fe20003800000 */
.L_x_10124:
[----:B------:R-:W-:Y:S02]  /*cbc0*/  ULDC UR4, c[0x0][0x288] ;  /* 0x0000a20000047ab9 */ /* 0x000fe40000000800 */
[----:B------:R-:W-:Y:S02]  /*cbd0*/  IMAD R6, R20, UR4, RZ ;  /* 0x0000000414067c24 */ /* 0x000fe4000f8e02ff */
[----:B------:R-:W-:-:S03]  /*cbe0*/  IMAD.MOV.U32 R3, RZ, RZ, R2 ;  /* 0x000000ffff037224 */ /* 0x000fc600078e0002 */
        /* <DEDUP_REMOVED lines=8> */
.L_x_10125:
        /* <DEDUP_REMOVED lines=13> */
.L_x_10126:
        /* <DEDUP_REMOVED lines=8> */
.L_x_10127:
        /* <DEDUP_REMOVED lines=13> */
.L_x_10128:
[----:B------:R-:W-:Y:S01]  /*ce90*/  @!P2 LEA R21, R28, UR45, 0x1 ;  /* 0x0000002d1c15ac11 */ /* 0x000fe2000f8e08ff */
[----:B------:R-:W-:Y:S02]  /*cea0*/  IMAD.MOV.U32 R13, RZ, RZ, R9 ;  /* 0x000000ffff0d7224 */ /* 0x000fe400078e0009 */
[----:B------:R-:W-:Y:S01]  /*ceb0*/  IMAD.MOV.U32 R12, RZ, RZ, 0x3 ;  /* 0x00000003ff0c7424 */ /* 0x000fe200078e00ff */
[----:B------:R-:W-:-:S07]  /*cec0*/  MOV R2, R14 ;  /* 0x0000000e00027202 */ /* 0x000fce0000000f00 */
[----:B------:R-:W-:Y:S05]  /*ced0*/  WARPSYNC.COLLECTIVE R15, `(.L_x_10129) ;  /* 0x000000000f087348 */ /* 0x000fea0003c00000 */
[----:B------:R0:W1:Y:S02]  /*cee0*/  SHFL.IDX P6, R14, R13, R12, R11 ;  /* 0x0000000c0d0e7389 */ /* 0x00006400000c000b */
[----:B01----:R-:W-:Y:S01]  /*cef0*/  ENDCOLLECTIVE ;  /* 0x000000000000791b */ /* 0x003fe20003800000 */
.L_x_10129:
        /* <DEDUP_REMOVED lines=12> */
.L_x_10130:
[----:B------:R-:W-:-:S04]  /*cfc0*/  IADD3 R3, R0, 0x60, RZ ;  /* 0x0000006000037810 */ /* 0x000fc80007ffe0ff */
[----:B------:R-:W-:Y:S01]  /*cfd0*/  ISETP.GE.AND P2, PT, R3, R6, PT ;  /* 0x000000060300720c */ /* 0x000fe20003f46270 */
[----:B------:R-:W-:Y:S02]  /*cfe0*/  VIADD R3, R0, 0x80 ;  /* 0x0000008000037836 */ /* 0x000fe40000000000 */
[----:B------:R-:W-:Y:S01]  /*cff0*/  IMAD.MOV.U32 R13, RZ, RZ, R8 ;  /* 0x000000ffff0d7224 */ /* 0x000fe200078e0008 */
[----:B------:R-:W-:-:S09]  /*d000*/  MOV R12, RZ ;  /* 0x000000ff000c7202 */ /* 0x000fd20000000f00 */
[----:B------:R-:W-:Y:S01]  /*d010*/  @!P2 LEA R25, R28, UR45, 0x1 ;  /* 0x0000002d1c19ac11 */ /* 0x000fe2000f8e08ff */
[----:B------:R-:W-:-:S07]  /*d020*/  IMAD.MOV.U32 R4, RZ, RZ, R14 ;  /* 0x000000ffff047224 */ /* 0x000fce00078e000e */
[----:B------:R-:W-:Y:S05]  /*d030*/  WARPSYNC.COLLECTIVE R15, `(.L_x_10131) ;  /* 0x000000000f087348 */ /* 0x000fea0003c00000 */
[----:B------:R0:W1:Y:S02]  /*d040*/  SHFL.IDX P6, R14, R13, R12, R11 ;  /* 0x0000000c0d0e7389 */ /* 0x00006400000c000b */
[----:B01----:R-:W-:Y:S01]  /*d050*/  ENDCOLLECTIVE ;  /* 0x000000000000791b */ /* 0x003fe20003800000 */
.L_x_10131:
        /* <DEDUP_REMOVED lines=13> */
.L_x_10132:
[----:B------:R-:W-:Y:S01]  /*d130*/  @!P2 LEA R7, R28, UR45, 0x1 ;  /* 0x0000002d1c07ac11 */ /* 0x000fe2000f8e08ff */
[----:B------:R-:W-:Y:S02]  /*d140*/  IMAD.MOV.U32 R13, RZ, RZ, R8 ;  /* 0x000000ffff0d7224 */ /* 0x000fe400078e0008 */
[----:B------:R-:W-:Y:S01]  /*d150*/  IMAD.MOV.U32 R12, RZ, RZ, 0x1 ;  /* 0x00000001ff0c7424 */ /* 0x000fe200078e00ff */
[----:B------:R-:W-:-:S07]  /*d160*/  MOV R2, R14 ;  /* 0x0000000e00027202 */ /* 0x000fce0000000f00 */
[----:B------:R-:W-:Y:S05]  /*d170*/  WARPSYNC.COLLECTIVE R15, `(.L_x_10133) ;  /* 0x000000000f087348 */ /* 0x000fea0003c00000 */
[----:B------:R0:W1:Y:S02]  /*d180*/  SHFL.IDX P6, R14, R13, R12, R11 ;  /* 0x0000000c0d0e7389 */ /* 0x00006400000c000b */
[----:B01----:R-:W-:Y:S01]  /*d190*/  ENDCOLLECTIVE ;  /* 0x000000000000791b */ /* 0x003fe20003800000 */
.L_x_10133:
        /* <DEDUP_REMOVED lines=12> */
.L_x_10134:
[----:B------:R-:W-:Y:S05]  /*d260*/  BRA `(.L_x_10135) ;  /* 0xffffffd400587947 */ /* 0x000fea000383ffff */
.L_x_10078:
[----:B0-----:R-:W-:-:S04]  /*d270*/  MOV R3, UR45 ;  /* 0x0000002d00037c02 */ /* 0x001fc80008000f00 */
[----:B------:R0:W1:Y:S03]  /*d280*/  SYNCS.PHASECHK.TRANS64.TRYWAIT P0, [R3+URZ+0x2d820], R0 ;  /* 0x02d82000030075a7 */ /* 0x000066000800017f */
[----:B-1----:R-:W-:Y:S05]  /*d290*/  @!P0 NANOSLEEP.SYNCS 0x989680 ;  /* 0x009896800000895d */ /* 0x002fea0003900000 */
[----:B------:R-:W1:Y:S02]  /*d2a0*/  @!P0 SYNCS.PHASECHK.TRANS64 P0, [R3+URZ+0x2d820], R0 ;  /* 0x02d82000030085a7 */ /* 0x000e64000800007f */
[----:B-1----:R-:W-:Y:S05]  /*d2b0*/  @!P0 BRA `(.L_x_10078) ;  /* 0xfffffffc00ec8947 */ /* 0x002fea000383ffff */
[----:B------:R-:W-:Y:S05]  /*d2c0*/  BRA `(.L_x_10136) ;  /* 0xffffffd400a07947 */ /* 0x000fea000383ffff */
.L_x_10082:
[----:B0-----:R0:W1:Y:S02]  /*d2d0*/  SYNCS.PHASECHK.TRANS64.TRYWAIT P0, [R7+URZ+0x2d840], R2 ;  /* 0x02d84002070075a7 */ /* 0x001064000800017f */
[----:B-1----:R-:W-:Y:S05]  /*d2e0*/  @!P0 NANOSLEEP.SYNCS 0x989680 ;  /* 0x009896800000895d */ /* 0x002fea0003900000 */
[----:B------:R-:W1:Y:S02]  /*d2f0*/  @!P0 SYNCS.PHASECHK.TRANS64 P0, [R7+URZ+0x2d840], R2 ;  /* 0x02d84002070085a7 */ /* 0x000e64000800007f */
[----:B-1----:R-:W-:Y:S05]  /*d300*/  @!P0 BRA `(.L_x_10082) ;  /* 0xfffffffc00f08947 */ /* 0x002fea000383ffff */
[----:B------:R-:W-:Y:S05]  /*d310*/  BRA `(.L_x_10137) ;  /* 0xffffffd800a87947 */ /* 0x000fea000383ffff */
.L_x_10083:
        /* <DEDUP_REMOVED lines=8> */
.L_x_10139:
[----:B------:R-:W-:Y:S05]  /*d3a0*/  BSYNC B1 ;  /* 0x0000000000017941 */ /* 0x000fea0003800000 */
.L_x_10138:
[----:B------:R-:W0:Y:S01]  /*d3b0*/  S2R R27, SR_TID.X ;  /* 0x00000000001b7919 */ /* 0x000e220000002100 */
[----:B------:R-:W-:Y:S01]  /*d3c0*/  MOV R13, R8 ;  /* 0x00000008000d7202 */ /* 0x000fe20000000f00 */
[----:B------:R-:W-:Y:S01]  /*d3d0*/  IMAD.MOV.U32 R12, RZ, RZ, RZ ;  /* 0x000000ffff0c7224 */ /* 0x000fe200078e00ff */
[----:B------:R-:W-:Y:S01]  /*d3e0*/  LOP3.LUT R16, R16, 0xffffffdf, RZ, 0xc0, !PT ;  /* 0xffffffdf10107812 */ /* 0x000fe200078ec0ff */
[----:B------:R-:W-:Y:S01]  /*d3f0*/  IMAD.MOV.U32 R11, RZ, RZ, 0x1c1f ;  /* 0x00001c1fff0b7424 */ /* 0x000fe200078e00ff */
[----:B------:R-:W-:Y:S01]  /*d400*/  LEA R9, R9, UR45, 0x1 ;  /* 0x0000002d09097c11 */ /* 0x000fe2000f8e08ff */
[----:B------:R-:W-:Y:S01]  /*d410*/  IMAD.MOV.U32 R15, RZ, RZ, -0x1 ;  /* 0xffffffffff0f7424 */ /* 0x000fe200078e00ff */
[----:B------:R-:W-:Y:S01]  /*d420*/  @P1 LOP3.LUT R16, R16, 0x20, RZ, 0xfc, !PT ;  /* 0x0000002010101812 */ /* 0x000fe200078efcff */
[----:B------:R-:W-:-:S07]  /*d430*/  IMAD.MOV.U32 R3, RZ, RZ, R14 ;  /* 0x000000ffff037224 */ /* 0x000fce00078e000e */
[----:B0-----:R-:W-:Y:S05]  /*d440*/  WARPSYNC.COLLECTIVE R15, `(.L_x_10140) ;  /* 0x000000000f087348 */ /* 0x001fea0003c00000 */
[----:B------:R1:W2:Y:S02]  /*d450*/  SHFL.IDX P6, R14, R13, R12, R11 ;  /* 0x0000000c0d0e7389 */ /* 0x0002a400000c000b */
[----:B012---:R-:W-:Y:S01]  /*d460*/  ENDCOLLECTIVE ;  /* 0x000000000000791b */ /* 0x007fe20003800000 */
.L_x_10140:
[----:B------:R-:W-:Y:S01]  /*d470*/  LOP3.LUT P1, RZ, R16, 0x4, RZ, 0xc0, !PT ;  /* 0x0000000410ff7812 */ /* 0x000fe2000782c0ff */
[----:B------:R-:W-:Y:S01]  /*d480*/  IMAD.MOV.U32 R13, RZ, RZ, R19 ;  /* 0x000000ffff0d7224 */ /* 0x000fe200078e0013 */
[----:B------:R-:W-:Y:S02]  /*d490*/  MOV R12, 0x1 ;  /* 0x00000001000c7802 */ /* 0x000fe40000000f00 */
[----:B------:R-:W-:Y:S01]  /*d4a0*/  SHF.L.U32 R27, R27, 0x3, RZ ;  /* 0x000000031b1b7819 */ /* 0x000fe200000006ff */
[----:B------:R-:W-:-:S03]  /*d4b0*/  IMAD.MOV.U32 R2, RZ, RZ, R14 ;  /* 0x000000ffff027224 */ /* 0x000fc600078e000e */
[----:B------:R-:W-:-:S07]  /*d4c0*/  LOP3.LUT R27, R27, 0x18, RZ, 0xc0, !PT ;  /* 0x000000181b1b7812 */ /* 0x000fce00078ec0ff */
[----:B------:R-:W-:Y:S05]  /*d4d0*/  WARPSYNC.COLLECTIVE R15, `(.L_x_10141) ;  /* 0x000000000f087348 */ /* 0x000fea0003c00000 */
[----:B------:R0:W1:Y:S02]  /*d4e0*/  SHFL.IDX P6, R14, R13, R12, R11 ;  /* 0x0000000c0d0e7389 */ /* 0x00006400000c000b */
[----:B01----:R-:W-:Y:S01]  /*d4f0*/  ENDCOLLECTIVE ;  /* 0x000000000000791b */ /* 0x003fe20003800000 */
.L_x_10141:
[----:B------:R-:W-:-:S04]  /*d500*/  SHF.L.U32 R4, R27, 0x1, RZ ;  /* 0x000000011b047819 */ /* 0x000fc800000006ff */
[----:B------:R-:W-:-:S05]  /*d510*/  IADD3 R2, P0, R2, R4, RZ ;  /* 0x0000000402027210 */ /* 0x000fca0007f1e0ff */
[----:B------:R-:W-:Y:S02]  /*d520*/  IMAD.X R3, RZ, RZ, R3, P0 ;  /* 0x000000ffff037224 */ /* 0x000fe400000e0603 */
[----:B------:R-:W-:-:S03]  /*d530*/  IMAD.MOV.U32 R13, RZ, RZ, R8 ;  /* 0x000000ffff0d7224 */ /* 0x000fc600078e0008 */
[----:B------:R-:W-:Y:S01]  /*d540*/  @!PT LDS RZ, [RZ] ;  /* 0x00000000fffff984 */ /* 0x000fe20000000800 */
[----:B------:R-:W-:Y:S01]  /*d550*/  @!PT LDS RZ, [RZ] ;  /* 0x00000000fffff984 */ /* 0x000fe20000000800 */
[----:B------:R-:W-:Y:S01]  /*d560*/  @!PT LDS RZ, [RZ] ;  /* 0x00000000fffff984 */ /* 0x000fe20000000800 */
[----:B------:R-:W-:Y:S04]  /*d570*/  LDGSTS.E.BYPASS.LTC128B.128 [R9+0x15400], desc[UR36][R2.64], !P1 ;  /* 0x1540000002097fae */ /* 0x000fe8000c901d64 */
[----:B------:R-:W-:Y:S04]  /*d580*/  LDGSTS.E.BYPASS.LTC128B.128 [R9+0x17400], desc[UR36][R2.64+0x40], !P5 ;  /* 0x1740004002097fae */ /* 0x000fe8000e901d64 */
[----:B------:R0:W-:Y:S02]  /*d590*/  LDGSTS.E.BYPASS.LTC128B.128 [R9+0x19400], desc[UR36][R2.64+0x80], !P4 ;  /* 0x1940008002097fae */ /* 0x0001e4000e101d64 */
[----:B0-----:R-:W-:-:S07]  /*d5a0*/  IMAD.MOV.U32 R3, RZ, RZ, R14 ;  /* 0x000000ffff037224 */ /* 0x001fce00078e000e */
[----:B------:R-:W-:Y:S05]  /*d5b0*/  WARPSYNC.COLLECTIVE R15, `(.L_x_10142) ;  /* 0x000000000f087348 */ /* 0x000fea0003c00000 */
[----:B------:R0:W1:Y:S02]  /*d5c0*/  SHFL.IDX P6, R14, R13, R12, R11 ;  /* 0x0000000c0d0e7389 */ /* 0x00006400000c000b */
[----:B01----:R-:W-:Y:S01]  /*d5d0*/  ENDCOLLECTIVE ;  /* 0x000000000000791b */ /* 0x003fe20003800000 */
.L_x_10142:
[----:B------:R-:W-:Y:S01]  /*d5e0*/  IMAD.MOV.U32 R13, RZ, RZ, R19 ;  /* 0x000000ffff0d7224 */ /* 0x000fe200078e0013 */
[----:B------:R-:W-:Y:S02]  /*d5f0*/  MOV R12, 0x2 ;  /* 0x00000002000c7802 */ /* 0x000fe40000000f00 */
[----:B------:R-:W-:-:S07]  /*d600*/  MOV R2, R14 ;  /* 0x0000000e00027202 */ /* 0x000fce0000000f00 */
[----:B------:R-:W-:Y:S05]  /*d610*/  WARPSYNC.COLLECTIVE R15, `(.L_x_10143) ;  /* 0x000000000f087348 */ /* 0x000fea0003c00000 */
[----:B------:R0:W1:Y:S02]  /*d620*/  SHFL.IDX P6, R14, R13, R12, R11 ;  /* 0x0000000c0d0e7389 */ /* 0x00006400000c000b */
[----:B01----:R-:W-:Y:S01]  /*d630*/  ENDCOLLECTIVE ;  /* 0x000000000000791b */ /* 0x003fe20003800000 */
.L_x_10143:
        /* <DEDUP_REMOVED lines=13> */
.L_x_10144:
[----:B------:R-:W-:Y:S01]  /*d710*/  IMAD.MOV.U32 R13, RZ, RZ, R19 ;  /* 0x000000ffff0d7224 */ /* 0x000fe200078e0013 */
[----:B------:R-:W-:Y:S02]  /*d720*/  MOV R12, 0x3 ;  /* 0x00000003000c7802 */ /* 0x000fe40000000f00 */
[----:B------:R-:W-:-:S07]  /*d730*/  MOV R2, R14 ;  /* 0x0000000e00027202 */ /* 0x000fce0000000f00 */
[----:B------:R-:W-:Y:S05]  /*d740*/  WARPSYNC.COLLECTIVE R15, `(.L_x_10145) ;  /* 0x000000000f087348 */ /* 0x000fea0003c00000 */
[----:B------:R0:W1:Y:S02]  /*d750*/  SHFL.IDX P6, R14, R13, R12, R11 ;  /* 0x0000000c0d0e7389 */ /* 0x00006400000c000b */
[----:B01----:R-:W-:Y:S01]  /*d760*/  ENDCOLLECTIVE ;  /* 0x000000000000791b */ /* 0x003fe20003800000 */
.L_x_10145:
[----:B------:R-:W-:-:S05]  /*d770*/  IADD3 R2, P0, R2, R4, RZ ;  /* 0x0000000402027210 */ /* 0x000fca0007f1e0ff */
[----:B------:R-:W-:-:S05]  /*d780*/  IMAD.X R3, RZ, RZ, R27, P0 ;  /* 0x000000ffff037224 */ /* 0x000fca00000e061b */
[----:B------:R-:W-:Y:S01]  /*d790*/  @!PT LDS RZ, [RZ] ;  /* 0x00000000fffff984 */ /* 0x000fe20000000800 */
[----:B------:R-:W-:Y:S01]  /*d7a0*/  @!PT LDS RZ, [RZ] ;  /* 0x00000000fffff984 */ /* 0x000fe20000000800 */
[----:B------:R-:W-:Y:S01]  /*d7b0*/  @!PT LDS RZ, [RZ] ;  /* 0x00000000fffff984 */ /* 0x000fe20000000800 */
[----:B------:R0:W-:Y:S01]  /*d7c0*/  LDGSTS.E.BYPASS.LTC128B.128 [R9+0x16400], desc[UR36][R2.64], !P1 ;  /* 0x1640000002097fae */ /* 0x0001e2000c901d64 */
[----:B------:R-:W-:Y:S01]  /*d7d0*/  LOP3.LUT P1, RZ, R16, 0x20, RZ, 0xc0, !PT ;  /* 0x0000002010ff7812 */ /* 0x000fe2000782c0ff */
[----:B------:R-:W-:Y:S02]  /*d7e0*/  IMAD.MOV.U32 R13, RZ, RZ, R8 ;  /* 0x000000ffff0d7224 */ /* 0x000fe400078e0008 */
[----:B------:R0:W-:Y:S04]  /*d7f0*/  LDGSTS.E.BYPASS.LTC128B.128 [R9+0x18400], desc[UR36][R2.64+0x40], !P5 ;  /* 0x1840004002097fae */ /* 0x0001e8000e901d64 */
[----:B------:R0:W-:Y:S01]  /*d800*/  LDGSTS.E.BYPASS.LTC128B.128 [R9+0x1a400], desc[UR36][R2.64+0x80], !P4 ;  /* 0x1a40008002097fae */ /* 0x0001e2000e101d64 */
[----:B------:R-:W-:-:S07]  /*d810*/  IMAD.MOV.U32 R27, RZ, RZ, R14 ;  /* 0x000000ffff1b7224 */ /* 0x000fce00078e000e */
[----:B0-----:R-:W-:Y:S05]  /*d820*/  WARPSYNC.COLLECTIVE R15, `(.L_x_10146) ;  /* 0x000000000f087348 */ /* 0x001fea0003c00000 */
[----:B------:R1:W2:Y:S02]  /*d830*/  SHFL.IDX P6, R14, R13, R12, R11 ;  /* 0x0000000c0d0e7389 */ /* 0x0002a400000c000b */
[----:B012---:R-:W-:Y:S01]  /*d840*/  ENDCOLLECTIVE ;  /* 0x000000000000791b */ /* 0x007fe20003800000 */
.L_x_10146:
[----:B------:R-:W-:Y:S01]  /*d850*/  MOV R2, R14 ;  /* 0x0000000e00027202 */ /* 0x000fe20000000f00 */
[----:B------:R-:W-:Y:S06]  /*d860*/  BRA `(.L_x_10147) ;  /* 0xffffffd800407947 */ /* 0x000fec000383ffff */
.L_x_10088:
[----:B-1----:R1:W2:Y:S02]  /*d870*/  SYNCS.PHASECHK.TRANS64.TRYWAIT P0, [R7+URZ+0x2d860], R2 ;  /* 0x02d86002070075a7 */ /* 0x0022a4000800017f */
[----:B--2---:R-:W-:Y:S05]  /*d880*/  @!P0 NANOSLEEP.SYNCS 0x989680 ;  /* 0x009896800000895d */ /* 0x004fea0003900000 */
[----:B------:R-:W2:Y:S02]  /*d890*/  @!P0 SYNCS.PHASECHK.TRANS64 P0, [R7+URZ+0x2d860], R2 ;  /* 0x02d86002070085a7 */ /* 0x000ea4000800007f */
[----:B--2---:R-:W-:Y:S05]  /*d8a0*/  @!P0 BRA `(.L_x_10088) ;  /* 0xfffffffc00f08947 */ /* 0x004fea000383ffff */
[----:B------:R-:W-:Y:S05]  /*d8b0*/  BRA `(.L_x_10148) ;  /* 0xffffffd800a87947 */ /* 0x000fea000383ffff */
.L_x_10089:
        /* <DEDUP_REMOVED lines=8> */
.L_x_10150:
[----:B------:R-:W-:Y:S05]  /*d940*/  BSYNC B1 ;  /* 0x0000000000017941 */ /* 0x000fea0003800000 */
.L_x_10149:
        /* <DEDUP_REMOVED lines=9> */
.L_x_10151:
[----:B------:R-:W-:Y:S01]  /*d9e0*/  IMAD.MOV.U32 R13, RZ, RZ, R18 ;  /* 0x000000ffff0d7224 */ /* 0x000fe200078e0012 */
[----:B------:R-:W-:Y:S02]  /*d9f0*/  MOV R12, 0x1 ;  /* 0x00000001000c7802 */ /* 0x000fe40000000f00 */
[----:B------:R-:W-:-:S13]  /*da00*/  IADD3 R2, P0, R14, R4, RZ ;  /* 0x000000040e027210 */ /* 0x000fda0007f1e0ff */
[----:B------:R-:W-:Y:S05]  /*da10*/  WARPSYNC.COLLECTIVE R15, `(.L_x_10152) ;  /* 0x000000000f087348 */ /* 0x000fea0003c00000 */
[----:B------:R0:W1:Y:S02]  /*da20*/  SHFL.IDX P6, R14, R13, R12, R11 ;  /* 0x0000000c0d0e7389 */ /* 0x00006400000c000b */
[----:B01----:R-:W-:Y:S01]  /*da30*/  ENDCOLLECTIVE ;  /* 0x000000000000791b */ /* 0x003fe20003800000 */
.L_x_10152:
        /* <DEDUP_REMOVED lines=15> */
.L_x_10153:
[----:B------:R-:W-:Y:S02]  /*db30*/  IMAD.MOV.U32 R13, RZ, RZ, R18 ;  /* 0x000000ffff0d7224 */ /* 0x000fe400078e0012 */
[----:B------:R-:W-:Y:S01]  /*db40*/  IMAD.MOV.U32 R12, RZ, RZ, 0x2 ;  /* 0x00000002ff0c7424 */ /* 0x000fe200078e00ff */
[----:B------:R-:W-:-:S13]  /*db50*/  IADD3 R2, P0, R14, R4, RZ ;  /* 0x000000040e027210 */ /* 0x000fda0007f1e0ff */
[----:B------:R-:W-:Y:S05]  /*db60*/  WARPSYNC.COLLECTIVE R15, `(.L_x_10154) ;  /* 0x000000000f087348 */ /* 0x000fea0003c00000 */
[----:B------:R0:W1:Y:S02]  /*db70*/  SHFL.IDX P6, R14, R13, R12, R11 ;  /* 0x0000000c0d0e7389 */ /* 0x00006400000c000b */
[----:B01----:R-:W-:Y:S01]  /*db80*/  ENDCOLLECTIVE ;  /* 0x000000000000791b */ /* 0x003fe20003800000 */
.L_x_10154:
        /* <DEDUP_REMOVED lines=15> */
.L_x_10155:
[----:B------:R-:W-:Y:S01]  /*dc80*/  MOV R13, R18 ;  /* 0x00000012000d7202 */ /* 0x000fe20000000f00 */
[----:B------:R-:W-:Y:S01]  /*dc90*/  IMAD.MOV.U32 R12, RZ, RZ, 0x3 ;  /* 0x00000003ff0c7424 */ /* 0x000fe200078e00ff */
[----:B------:R-:W-:-:S13]  /*dca0*/  IADD3 R2, P0, R14, R4, RZ ;  /* 0x000000040e027210 */ /* 0x000fda0007f1e0ff */
[----:B------:R-:W-:Y:S05]  /*dcb0*/  WARPSYNC.COLLECTIVE R15, `(.L_x_10156) ;  /* 0x000000000f087348 */ /* 0x000fea0003c00000 */
[----:B------:R0:W1:Y:S02]  /*dcc0*/  SHFL.IDX P6, R14, R13, R12, R11 ;  /* 0x0000000c0d0e7389 */ /* 0x00006400000c000b */
[----:B01----:R-:W-:Y:S01]  /*dcd0*/  ENDCOLLECTIVE ;  /* 0x000000000000791b */ /* 0x003fe20003800000 */
.L_x_10156:
        /* <DEDUP_REMOVED lines=12> */
.L_x_10157:
[----:B------:R-:W-:Y:S01]  /*dda0*/  @!PT LDS RZ, [RZ] ;  /* 0x00000000fffff984 */ /* 0x000fe20000000800 */
[----:B------:R-:W-:Y:S01]  /*ddb0*/  @!PT LDS RZ, [RZ] ;  /* 0x00000000fffff984 */ /* 0x000fe20000000800 */
[----:B------:R-:W-:Y:S01]  /*ddc0*/  @!PT LDS RZ, [RZ] ;  /* 0x00000000fffff984 */ /* 0x000fe20000000800 */
[----:B------:R0:W-:Y:S01]  /*ddd0*/  LDGSTS.E.BYPASS.LTC128B.128 [R8+0x3400], desc[UR36][R2.64+0x40], !P0 ;  /* 0x0340004002087fae */ /* 0x0001e2000c101d64 */
[----:B------:R-:W-:-:S13]  /*dde0*/  ISETP.LT.OR P0, PT, R0, 0x41, P1 ;  /* 0x000000410000780c */ /* 0x000fda0000f01670 */
[----:B------:R0:W-:Y:S01]  /*ddf0*/  LDGSTS.E.BYPASS.LTC128B.128 [R8+0x5400], desc[UR36][R2.64+0x80], !P0 ;  /* 0x0540008002087fae */ /* 0x0001e2000c101d64 */
[----:B------:R-:W-:Y:S05]  /*de00*/  BRA `(.L_x_10158) ;  /* 0xffffffd400e87947 */ /* 0x000fea000383ffff */
.L_x_10095:
[----:B0-----:R0:W1:Y:S02]  /*de10*/  SYNCS.PHASECHK.TRANS64.TRYWAIT P0, [R0+URZ+0x2d860], R3 ;  /* 0x02d86003000075a7 */ /* 0x001064000800017f */
[----:B-1----:R-:W-:Y:S05]  /*de20*/  @!P0 NANOSLEEP.SYNCS 0x989680 ;  /* 0x009896800000895d */ /* 0x002fea0003900000 */
[----:B------:R-:W1:Y:S02]  /*de30*/  @!P0 SYNCS.PHASECHK.TRANS64 P0, [R0+URZ+0x2d860], R3 ;  /* 0x02d86003000085a7 */ /* 0x000e64000800007f */
[----:B-1----:R-:W-:Y:S05]  /*de40*/  @!P0 BRA `(.L_x_10095) ;  /* 0xfffffffc00f08947 */ /* 0x002fea000383ffff */
[----:B------:R-:W-:Y:S05]  /*de50*/  BRA `(.L_x_10159) ;  /* 0xffffffd800f47947 */ /* 0x000fea000383ffff */
.L_x_10096:
        /* <DEDUP_REMOVED lines=8> */
.L_x_10161:
[----:B------:R-:W-:Y:S05]  /*dee0*/  BSYNC B0 ;  /* 0x0000000000007941 */ /* 0x000fea0003800000 */
.L_x_10160:
[----:B------:R-:W0:Y:S01]  /*def0*/  S2R R2, SR_TID.X ;  /* 0x0000000000027919 */ /* 0x000e220000002100 */
[----:B------:R-:W-:Y:S01]  /*df00*/  MOV R13, R17 ;  /* 0x00000011000d7202 */ /* 0x000fe20000000f00 */
[----:B------:R-:W-:Y:S01]  /*df10*/  IMAD.MOV.U32 R12, RZ, RZ, RZ ;  /* 0x000000ffff0c7224 */ /* 0x000fe200078e00ff */
[----:B------:R-:W-:Y:S01]  /*df20*/  MOV R11, 0x1c1f ;  /* 0x00001c1f000b7802 */ /* 0x000fe20000000f00 */
[----:B------:R-:W-:Y:S01]  /*df30*/  IMAD.MOV.U32 R15, RZ, RZ, -0x1 ;  /* 0xffffffffff0f7424 */ /* 0x000fe200078e00ff */
[----:B------:R-:W-:Y:S01]  /*df40*/  LEA R4, R4, UR45, 0x1 ;  /* 0x0000002d04047c11 */ /* 0x000fe2000f8e08ff */
[----:B------:R-:W-:-:S07]  /*df50*/  IMAD.MOV.U32 R3, RZ, RZ, R14 ;  /* 0x000000ffff037224 */ /* 0x000fce00078e000e */
[----:B0-----:R-:W-:Y:S05]  /*df60*/  WARPSYNC.COLLECTIVE R15, `(.L_x_10162) ;  /* 0x000000000f087348 */ /* 0x001fea0003c00000 */
[----:B------:R1:W2:Y:S02]  /*df70*/  SHFL.IDX P6, R14, R13, R12, R11 ;  /* 0x0000000c0d0e7389 */ /* 0x0002a400000c000b */
[----:B012---:R-:W-:Y:S01]  /*df80*/  ENDCOLLECTIVE ;  /* 0x000000000000791b */ /* 0x007fe20003800000 */
.L_x_10162:
[----:B------:R-:W-:Y:S02]  /*df90*/  ULDC UR4, c[0x0][0x2f4] ;  /* 0x0000bd0000047ab9 */ /* 0x000fe40000000800 */
[----:B------:R-:W-:-:S04]  /*dfa0*/  ISETP.GE.AND P2, PT, R9, UR4, PT ;  /* 0x0000000409007c0c */ /* 0x000fc8000bf46270 */
[----:B------:R-:W-:Y:S02]  /*dfb0*/  ISETP.LT.OR P3, PT, R5, 0x1, P2 ;  /* 0x000000010500780c */ /* 0x000fe40001761670 */
[----:B------:R-:W-:Y:S01]  /*dfc0*/  MOV R13, R18 ;  /* 0x00000012000d7202 */ /* 0x000fe20000000f00 */
[----:B------:R-:W-:Y:S02]  /*dfd0*/  IMAD.MOV.U32 R12, RZ, RZ, 0x1 ;  /* 0x00000001ff0c7424 */ /* 0x000fe400078e00ff */
[----:B------:R-:W-:-:S05]  /*dfe0*/  IMAD.SHL.U32 R2, R2, 0x8, RZ ;  /* 0x0000000802027824 */ /* 0x000fca00078e00ff */
[----:B------:R-:W-:-:S04]  /*dff0*/  LOP3.LUT R2, R2, 0x18, RZ, 0xc0, !PT ;  /* 0x0000001802027812 */ /* 0x000fc800078ec0ff */
[C---:B------:R-:W-:Y:S02]  /*e000*/  LOP3.LUT R7, R2.reuse, 0x20, RZ, 0xfc, !PT ;  /* 0x0000002002077812 */ /* 0x040fe400078efcff */
[----:B------:R-:W-:Y:S01]  /*e010*/  LOP3.LUT R6, R2, 0x40, RZ, 0xfc, !PT ;  /* 0x0000004002067812 */ /* 0x000fe200078efcff */
[----:B------:R-:W-:Y:S01]  /*e020*/  IMAD.MOV.U32 R2, RZ, RZ, R14 ;  /* 0x000000ffff027224 */ /* 0x000fe200078e000e */
[----:B------:R-:W-:Y:S02]  /*e030*/  ISETP.GE.AND P1, PT, R7, UR4, PT ;  /* 0x0000000407007c0c */ /* 0x000fe4000bf26270 */
[----:B------:R-:W-:-:S13]  /*e040*/  ISETP.GE.AND P0, PT, R6, UR4, PT ;  /* 0x0000000406007c0c */ /* 0x000fda000bf06270 */
[----:B------:R-:W-:Y:S05]  /*e050*/  WARPSYNC.COLLECTIVE R15, `(.L_x_10163) ;  /* 0x000000000f087348 */ /* 0x000fea0003c00000 */
[----:B------:R0:W1:Y:S02]  /*e060*/  SHFL.IDX P6, R14, R13, R12, R11 ;  /* 0x0000000c0d0e7389 */ /* 0x00006400000c000b */
[----:B01----:R-:W-:Y:S01]  /*e070*/  ENDCOLLECTIVE ;  /* 0x000000000000791b */ /* 0x003fe20003800000 */
.L_x_10163:
[----:B------:R-:W-:Y:S01]  /*e080*/  ISETP.LT.OR P4, PT, R5, 0x1, P1 ;  /* 0x000000010500780c */ /* 0x000fe20000f81670 */
[----:B------:R-:W-:Y:S01]  /*e090*/  IMAD.WIDE.U32 R2, R9, 0x2, R2 ;  /* 0x0000000209027825 */ /* 0x000fe200078e0002 */
[----:B------:R-:W-:-:S04]  /*e0a0*/  ISETP.LT.OR P5, PT, R5, 0x1, P0 ;  /* 0x000000010500780c */ /* 0x000fc800007a1670 */
[----:B------:R-:W-:Y:S01]  /*e0b0*/  @!PT LDS RZ, [RZ] ;  /* 0x00000000fffff984 */ /* 0x000fe20000000800 */
[----:B------:R-:W-:Y:S01]  /*e0c0*/  @!PT LDS RZ, [RZ] ;  /* 0x00000000fffff984 */ /* 0x000fe20000000800 */
[----:B------:R-:W-:Y:S01]  /*e0d0*/  @!PT LDS RZ, [RZ] ;  /* 0x00000000fffff984 */ /* 0x000fe20000000800 */
[----:B------:R0:W-:Y:S01]  /*e0e0*/  LDGSTS.E.BYPASS.LTC128B.128 [R4+0x400], desc[UR36][R2.64], !P3 ;  /* 0x0040000002047fae */ /* 0x0001e2000d901d64 */
[----:B------:R-:W-:Y:S02]  /*e0f0*/  ISETP.LT.OR P3, PT, R5, 0x21, P2 ;  /* 0x000000210500780c */ /* 0x000fe40001761670 */
[----:B------:R-:W-:-:S04]  /*e100*/  MOV R13, R17 ;  /* 0x00000011000d7202 */ /* 0x000fc80000000f00 */
[----:B------:R0:W-:Y:S01]  /*e110*/  LDGSTS.E.BYPASS.LTC128B.128 [R4+0x2400], desc[UR36][R2.64+0x40], !P4 ;  /* 0x0240004002047fae */ /* 0x0001e2000e101d64 */
[----:B------:R-:W-:-:S03]  /*e120*/  ISETP.LT.OR P4, PT, R5, 0x21, P1 ;  /* 0x000000210500780c */ /* 0x000fc60000f81670 */
[----:B------:R0:W-:Y:S01]  /*e130*/  LDGSTS.E.BYPASS.LTC128B.128 [R4+0x4400], desc[UR36][R2.64+0x80], !P5 ;  /* 0x0440008002047fae */ /* 0x0001e2000e901d64 */
[----:B------:R-:W-:Y:S01]  /*e140*/  ISETP.LT.OR P5, PT, R5, 0x21, P0 ;  /* 0x000000210500780c */ /* 0x000fe200007a1670 */
[----:B------:R-:W-:-:S12]  /*e150*/  IMAD.MOV.U32 R6, RZ, RZ, R14 ;  /* 0x000000ffff067224 */ /* 0x000fd800078e000e */
[----:B0-----:R-:W-:Y:S05]  /*e160*/  WARPSYNC.COLLECTIVE R15, `(.L_x_10164) ;  /* 0x000000000f087348 */ /* 0x001fea0003c00000 */
[----:B------:R1:W2:Y:S02]  /*e170*/  SHFL.IDX P6, R14, R13, R12, R11 ;  /* 0x0000000c0d0e7389 */ /* 0x0002a400000c000b */
[----:B012---:R-:W-:Y:S01]  /*e180*/  ENDCOLLECTIVE ;  /* 0x000000000000791b */ /* 0x007fe20003800000 */
.L_x_10164:
[----:B------:R-:W-:Y:S02]  /*e190*/  IMAD.MOV.U32 R3, RZ, RZ, R6 ;  /* 0x000000ffff037224 */ /* 0x000fe400078e0006 */
[----:B------:R-:W-:Y:S01]  /*e1a0*/  IMAD.MOV.U32 R6, RZ, RZ, RZ ;  /* 0x000000ffff067224 */ /* 0x000fe200078e00ff */
[----:B------:R-:W-:Y:S01]  /*e1b0*/  MOV R13, R18 ;  /* 0x00000012000d7202 */ /* 0x000fe20000000f00 */
[----:B------:R-:W-:Y:S02]  /*e1c0*/  IMAD.MOV.U32 R12, RZ, RZ, 0x2 ;  /* 0x00000002ff0c7424 */ /* 0x000fe400078e00ff */
[----:B------:R-:W-:-:S07]  /*e1d0*/  IMAD.MOV.U32 R2, RZ, RZ, R14 ;  /* 0x000000ffff027224 */ /* 0x000fce00078e000e */
[----:B------:R-:W-:Y:S05]  /*e1e0*/  WARPSYNC.COLLECTIVE R15, `(.L_x_10165) ;  /* 0x000000000f087348 */ /* 0x000fea0003c00000 */
[----:B------:R0:W1:Y:S02]  /*e1f0*/  SHFL.IDX P6, R14, R13, R12, R11 ;  /* 0x0000000c0d0e7389 */ /* 0x00006400000c000b */
[----:B01----:R-:W-:Y:S01]  /*e200*/  ENDCOLLECTIVE ;  /* 0x000000000000791b */ /* 0x003fe20003800000 */
.L_x_10165:
        /* <DEDUP_REMOVED lines=15> */
.L_x_10166:
[----:B------:R-:W-:Y:S01]  /*e300*/  MOV R3, R7 ;  /* 0x0000000700037202 */ /* 0x000fe20000000f00 */
[----:B------:R-:W-:Y:S02]  /*e310*/  IMAD.MOV.U32 R13, RZ, RZ, R18 ;  /* 0x000000ffff0d7224 */ /* 0x000fe400078e0012 */
[----:B------:R-:W-:Y:S02]  /*e320*/  IMAD.MOV.U32 R12, RZ, RZ, 0x3 ;  /* 0x00000003ff0c7424 */ /* 0x000fe400078e00ff */
[----:B------:R-:W-:-:S07]  /*e330*/  IMAD.MOV.U32 R8, RZ, RZ, R14 ;  /* 0x000000ffff087224 */ /* 0x000fce00078e000e */
[----:B------:R-:W-:Y:S05]  /*e340*/  WARPSYNC.COLLECTIVE R15, `(.L_x_10167) ;  /* 0x000000000f087348 */ /* 0x000fea0003c00000 */
[----:B------:R0:W1:Y:S02]  /*e350*/  SHFL.IDX P6, R14, R13, R12, R11 ;  /* 0x0000000c0d0e7389 */ /* 0x00006400000c000b */
[----:B01----:R-:W-:Y:S01]  /*e360*/  ENDCOLLECTIVE ;  /* 0x000000000000791b */ /* 0x003fe20003800000 */
.L_x_10167:
        /* <DEDUP_REMOVED lines=13> */
.L_x_10168:
[----:B------:R-:W-:Y:S05]  /*e440*/  BRA `(.L_x_10169) ;  /* 0xffffffd800407947 */ /* 0x000fea000383ffff */
.L_x_10099:
[----:B0-----:R0:W1:Y:S02]  /*e450*/  SYNCS.PHASECHK.TRANS64.TRYWAIT P0, [R7+URZ+0x2d820], R6 ;  /* 0x02d82006070075a7 */ /* 0x001064000800017f */
[----:B-1----:R-:W-:Y:S05]  /*e460*/  @!P0 NANOSLEEP.SYNCS 0x989680 ;  /* 0x009896800000895d */ /* 0x002fea0003900000 */
[----:B------:R-:W1:Y:S02]  /*e470*/  @!P0 SYNCS.PHASECHK.TRANS64 P0, [R7+URZ+0x2d820], R6 ;  /* 0x02d82006070085a7 */ /* 0x000e64000800007f */
[----:B-1----:R-:W-:Y:S05]  /*e480*/  @!P0 BRA `(.L_x_10099) ;  /* 0xfffffffc00f08947 */ /* 0x002fea000383ffff */
[----:B------:R-:W-:Y:S05]  /*e490*/  BRA `(.L_x_10170) ;  /* 0xffffffd800c47947 */ /* 0x000fea000383ffff */
.L_x_10100:
        /* <DEDUP_REMOVED lines=11> */
.L_x_10172:
[----:B------:R-:W-:Y:S05]  /*e550*/  BSYNC B0 ;  /* 0x0000000000007941 */ /* 0x000fea0003800000 */
.L_x_10171:
[----:B------:R-:W-:Y:S05]  /*e560*/  BRA `(.L_x_10173) ;  /* 0xffffffd800a87947 */ /* 0x000fea000383ffff */
.L_x_10101:
[----:B------:R-:W-:Y:S01]  /*e570*/  BSSY B0, `(.L_x_10174) ;  /* 0x0000006000007945 */ /* 0x000fe20003800000 */
[----:B------:R-:W-:-:S07]  /*e580*/  IMAD.MOV.U32 R15, RZ, RZ, -0x1 ;  /* 0xffffffffff0f7424 */ /* 0x000fce00078e00ff */
[----:B01---5:R-:W-:Y:S05]  /*e590*/  WARPSYNC.COLLECTIVE R15, `(.L_x_10175) ;  /* 0x000000000f0c7348 */ /* 0x023fea0003c00000 */
[----:B------:R-:W-:Y:S02]  /*e5a0*/  ELECT P6, UR62, PT ;  /* 0x00000000003e782f */ /* 0x000fe400038c0000 */
[----:B------:R-:W-:Y:S01]  /*e5b0*/  MOV R14, UR62 ;  /* 0x0000003e000e7c02 */ /* 0x000fe20008000f00 */
[----:B01---5:R-:W-:Y:S10]  /*e5c0*/  ENDCOLLECTIVE ;  /* 0x000000000000791b */ /* 0x023ff40003800000 */
.L_x_10175:
[----:B------:R-:W-:Y:S05]  /*e5d0*/  BSYNC B0 ;  /* 0x0000000000007941 */ /* 0x000fea0003800000 */
.L_x_10174:
[----:B------:R-:W-:Y:S05]  /*e5e0*/  BRA `(.L_x_10176) ;  /* 0xffffffd8009c7947 */ /* 0x000fea000383ffff */
.L_x_10103:
[----:B-1----:R1:W2:Y:S02]  /*e5f0*/  SYNCS.PHASECHK.TRANS64.TRYWAIT P1, [R5+URZ+0x2d840], R4 ;  /* 0x02d84004050075a7 */ /* 0x0022a4000802017f */
[----:B--2---:R-:W-:Y:S05]  /*e600*/  @!P1 NANOSLEEP.SYNCS 0x989680 ;  /* 0x009896800000995d */ /* 0x004fea0003900000 */
[----:B------:R-:W2:Y:S02]  /*e610*/  @!P1 SYNCS.PHASECHK.TRANS64 P1, [R5+URZ+0x2d840], R4 ;  /* 0x02d84004050095a7 */ /* 0x000ea4000802007f */
[----:B--2---:R-:W-:Y:S05]  /*e620*/  @!P1 BRA `(.L_x_10103) ;  /* 0xfffffffc00f09947 */ /* 0x004fea000383ffff */
[----:B------:R-:W-:Y:S05]  /*e630*/  BRA `(.L_x_10177) ;  /* 0xffffffd800bc7947 */ /* 0x000fea000383ffff */
.L_x_10105:
[----:B--2---:R2:W3:Y:S02]  /*e640*/  SYNCS.PHASECHK.TRANS64.TRYWAIT P1, [R3+URZ+0x2d840], R0 ;  /* 0x02d84000030075a7 */ /* 0x0044e4000802017f */
[----:B---3--:R-:W-:Y:S05]  /*e650*/  @!P1 NANOSLEEP.SYNCS 0x989680 ;  /* 0x009896800000995d */ /* 0x008fea0003900000 */
[----:B------:R-:W3:Y:S02]  /*e660*/  @!P1 SYNCS.PHASECHK.TRANS64 P1, [R3+URZ+0x2d840], R0 ;  /* 0x02d84000030095a7 */ /* 0x000ee4000802007f */
[----:B---3--:R-:W-:Y:S05]  /*e670*/  @!P1 BRA `(.L_x_10105) ;  /* 0xfffffffc00f09947 */ /* 0x008fea000383ffff */
[----:B------:R-:W-:Y:S05]  /*e680*/  BRA `(.L_x_10178) ;  /* 0xffffffd800c87947 */ /* 0x000fea000383ffff */
.L_x_10107:
[----:B---3--:R3:W4:Y:S02]  /*e690*/  SYNCS.PHASECHK.TRANS64.TRYWAIT P1, [R5+URZ+0x2d860], R4 ;  /* 0x02d86004050075a7 */ /* 0x008724000802017f */
[----:B----4-:R-:W-:Y:S05]  /*e6a0*/  @!P1 NANOSLEEP.SYNCS 0x989680 ;  /* 0x009896800000995d */ /* 0x010fea0003900000 */
[----:B------:R-:W4:Y:S02]  /*e6b0*/  @!P1 SYNCS.PHASECHK.TRANS64 P1, [R5+URZ+0x2d860], R4 ;  /* 0x02d86004050095a7 */ /* 0x000f24000802007f */
[----:B----4-:R-:W-:Y:S05]  /*e6c0*/  @!P1 BRA `(.L_x_10107) ;  /* 0xfffffffc00f09947 */ /* 0x010fea000383ffff */
[----:B------:R-:W-:Y:S05]  /*e6d0*/  BRA `(.L_x_10179) ;  /* 0xffffffd800c47947 */ /* 0x000fea000383ffff */
.L_x_10180:
        /* <DEDUP_REMOVED lines=10> */
.L_x_15997:


//--------------------- .text._ZN7cutlass13device_kernelIN5flash11enable_sm90INS1_16FlashAttnFwdSm90INS1_25CollectiveMainloopFwdSm90ILi2EN4cute5tupleIJNS5_1CILi1EEES8_S8_EEENS6_IJNS7_ILi192EEENS7_ILi128EEENS7_ILi96EEEEEELi96ENS_6half_tEfNS_4arch4Sm90ELb0ELb0ELb1ELb1ELb1ELb0ELb0ELb0ELb1ELb1ELb1ELb0EEENS1_21CollectiveEpilogueFwdINS6_IJSA_SC_SB_EEES9_SE_SG_Li384ELb1ELb1ELb1ELb0EEENS1_36VarlenDynamicPersistentTileSchedulerILi192ELi128ELi384ELi128ELb1ELb1ELb1ELb0ELb1ELb1EEEEEEEEEvNT_6ParamsE --------------------------
	.section	.text._ZN7cutlass13device_kernelIN5flash11enable_sm90INS1_16FlashAttnFwdSm90INS1_25CollectiveMainloopFwdSm90ILi2EN4cute5tupleIJNS5_1CILi1EEES8_S8_EEENS6_IJNS7_ILi192EEENS7_ILi128EEENS7_ILi96EEEEEELi96ENS_6half_tEfNS_4arch4Sm90ELb0ELb0ELb1ELb1ELb1ELb0ELb0ELb0ELb1ELb1ELb1ELb0EEENS1_21CollectiveEpilogueFwdINS6_IJSA_SC_SB_EEES9_SE_SG_Li384ELb1ELb1ELb1ELb0EEENS1_36VarlenDynamicPersistentTileSchedulerILi192ELi128ELi384ELi128ELb1ELb1ELb1ELb0ELb1ELb1EEEEEEEEEvNT_6ParamsE,"ax",@progbits
	.align	128
.text._ZN7cutlass13device_kernelIN5flash11enable_sm90INS1_16FlashAttnFwdSm90INS1_25CollectiveMainloopFwdSm90ILi2EN4cute5tupleIJNS5_1CILi1EEES8_S8_EEENS6_IJNS7_ILi192EEENS7_ILi128EEENS7_ILi96EEEEEELi96ENS_6half_tEfNS_4arch4Sm90ELb0ELb0ELb1ELb1ELb1ELb0ELb0ELb0ELb1ELb1ELb1ELb0EEENS1_21CollectiveEpilogueFwdINS6_IJSA_SC_SB_EEES9_SE_SG_Li384ELb1ELb1ELb1ELb0EEENS1_36VarlenDynamicPersistentTileSchedulerILi192ELi128ELi384ELi128ELb1ELb1ELb1ELb0ELb1ELb1EEEEEEEEEvNT_6ParamsE:
        .type           _ZN7cutlass13device_kernelIN5flash11enable_sm90INS1_16FlashAttnFwdSm90INS1_25CollectiveMainloopFwdSm90ILi2EN4cute5tupleIJNS5_1CILi1EEES8_S8_EEENS6_IJNS7_ILi192EEENS7_ILi128EEENS7_ILi96EEEEEELi96ENS_6half_tEfNS_4arch4Sm90ELb0ELb0ELb1ELb1ELb1ELb0ELb0ELb0ELb1ELb1ELb1ELb0EEENS1_21CollectiveEpilogueFwdINS6_IJSA_SC_SB_EEES9_SE_SG_Li384ELb1ELb1ELb1ELb0EEENS1_36VarlenDynamicPersistentTileSchedulerILi192ELi128ELi384ELi128ELb1ELb1ELb1ELb0ELb1ELb1EEEEEEEEEvNT_6ParamsE,@function
        .size           _ZN7cutlass13device_kernelIN5flash11enable_sm90INS1_16FlashAttnFwdSm90INS1_25CollectiveMainloopFwdSm90ILi2EN4cute5tupleIJNS5_1CILi1EEES8_S8_EEENS6_IJNS7_ILi192EEENS7_ILi128EEENS7_ILi96EEEEEELi96ENS_6half_tEfNS_4arch4Sm90ELb0ELb0ELb1ELb1ELb1ELb0ELb0ELb0ELb1ELb1ELb1ELb0EEENS1_21CollectiveEpilogueFwdINS6_IJSA_SC_SB_EEES9_SE_SG_Li384ELb1ELb1ELb1ELb0EEENS1_36VarlenDynamicPersistentTileSchedulerILi192ELi128ELi384ELi128ELb1ELb1ELb1ELb0ELb1ELb1EEEEEEEEEvNT_6ParamsE,(.L_x_15998 - _ZN7cutlass13device_kernelIN5flash11enable_sm90INS1_16FlashAttnFwdSm90INS1_25CollectiveMainloopFwdSm90ILi2EN4cute5tupleIJNS5_1CILi1EEES8_S8_EEENS6_IJNS7_ILi192EEENS7_ILi128EEENS7_ILi96EEEEEELi96ENS_6half_tEfNS_4arch4Sm90ELb0ELb0ELb1ELb1ELb1ELb0ELb0ELb0ELb1ELb1ELb1ELb0EEENS1_21CollectiveEpilogueFwdINS6_IJSA_SC_SB_EEES9_SE_SG_Li384ELb1ELb1ELb1ELb0EEENS1_36VarlenDynamicPersistentTileSchedulerILi192ELi128ELi384ELi128ELb1ELb1ELb1ELb0ELb1ELb1EEEEEEEEEvNT_6ParamsE)
        .other          _ZN7cutlass13device_kernelIN5flash11enable_sm90INS1_16FlashAttnFwdSm90INS1_25CollectiveMainloopFwdSm90ILi2EN4cute5tupleIJNS5_1CILi1EEES8_S8_EEENS6_IJNS7_ILi192EEENS7_ILi128EEENS7_ILi96EEEEEELi96ENS_6half_tEfNS_4arch4Sm90ELb0ELb0ELb1ELb1ELb1ELb0ELb0ELb0ELb1ELb1ELb1ELb0EEENS1_21CollectiveEpilogueFwdINS6_IJSA_SC_SB_EEES9_SE_SG_Li384ELb1ELb1ELb1ELb0EEENS1_36VarlenDynamicPersistentTileSchedulerILi192ELi128ELi384ELi128ELb1ELb1ELb1ELb0ELb1ELb1EEEEEEEEEvNT_6ParamsE,@"STO_CUDA_ENTRY STV_DEFAULT"
_ZN7cutlass13device_kernelIN5flash11enable_sm90INS1_16FlashAttnFwdSm90INS1_25CollectiveMainloopFwdSm90ILi2EN4cute5tupleIJNS5_1CILi1EEES8_S8_EEENS6_IJNS7_ILi192EEENS7_ILi128EEENS7_ILi96EEEEEELi96ENS_6half_tEfNS_4arch4Sm90ELb0ELb0ELb1ELb1ELb1ELb0ELb0ELb0ELb1ELb1ELb1ELb0EEENS1_21CollectiveEpilogueFwdINS6_IJSA_SC_SB_EEES9_SE_SG_Li384ELb1ELb1ELb1ELb0EEENS1_36VarlenDynamicPersistentTileSchedulerILi192ELi128ELi384ELi128ELb1ELb1ELb1ELb0ELb1ELb1EEEEEEEEEvNT_6ParamsE:
        /* <DEDUP_REMOVED lines=45> */
.L_x_10181:
        /* <DEDUP_REMOVED lines=22> */
.L_x_10182:
        /* <DEDUP_REMOVED lines=18> */
.L_x_10183:
        /* <DEDUP_REMOVED lines=22> */
.L_x_10184:
        /* <DEDUP_REMOVED lines=22> */
.L_x_10185:
        /* <DEDUP_REMOVED lines=8> */
.L_x_10187:
[----:B------:R-:W-:-:S08]  /*0890*/  NOP ;  /* 0x0000000000007918 */ /* 0x000fd00000000000 */
[----:B------:R-:W0:Y:S02]  /*08a0*/  USETMAXREG.TRY_ALLOC.CTAPOOL UP0, 0xa0 ;  /* 0x000000a0000079c8 */ /* 0x000e240008000600 */
[----:B0-----:R-:W-:-:S13]  /*08b0*/  PLOP3.LUT P0, PT, PT, PT, UP0, 0x80, 0x0 ;  /* 0x000000000000781c */ /* 0x001fda0003f0f008 */
[----:B------:R-:W-:Y:S05]  /*08c0*/  @!P0 BRA `(.L_x_10187) ;  /* 0xfffffffc00f08947 */ /* 0x000fea000383ffff */
[----:B------:R-:W0:Y:S01]  /*08d0*/  S2R R2, SR_TID.X ;  /* 0x0000000000027919 */ /* 0x000e220000002100 */
[----:B------:R-:W1:Y:S01]  /*08e0*/  S2UR UR42, SR_CgaCtaId ;  /* 0x00000000002a79c3 */ /* 0x000e620000008800 */
[----:B------:R-:W-:Y:S01]  /*08f0*/  UMOV UR41, 0x400 ;  /* 0x0000040000297882 */ /* 0x000fe20000000000 */
[----:B------:R-:W-:Y:S01]  /*0900*/  ULDC UR4, c[0x0][0xc3c] ;  /* 0x00030f0000047ab9 */ /* 0x000fe20000000800 */
[----:B-1----:R-:W-:-:S05]  /*0910*/  ULEA UR41, UR42, UR41, 0x18 ;  /* 0x000000292a297291 */ /* 0x002fca000f8ec03f */
[----:B------:R-:W-:Y:S06]  /*0920*/  BAR.ARV 0x8, 0x200 ;  /* 0x0208000000007b1d */ /* 0x000fec0000002000 */
[----:B0-----:R-:W-:-:S04]  /*0930*/  LOP3.LUT R0, R2, 0xffffff80, RZ, 0xc0, !PT ;  /* 0xffffff8002007812 */ /* 0x001fc800078ec0ff */
[----:B------:R-:W-:-:S13]  /*0940*/  ISETP.NE.AND P0, PT, R0, 0x80, PT ;  /* 0x000000800000780c */ /* 0x000fda0003f05270 */
[----:B------:R-:W-:Y:S08]  /*0950*/  @!P0 BAR.ARV 0x9, 0x100 ;  /* 0x0244000000008b1d */ /* 0x000ff00000002000 */
[----:B------:R-:W-:Y:S06]  /*0960*/  BAR.SYNC.DEFER_BLOCKING 0x5, 0x200 ;  /* 0x0148000000007b1d */ /* 0x000fec0000010000 */
[----:B------:R-:W0:Y:S02]  /*0970*/  LDS.128 R8, [UR41+0x2d8d0] ;  /* 0x02d8d029ff087984 */ /* 0x000e240008000c00 */
[----:B------:R-:W-:Y:S06]  /*0980*/  BAR.ARV 0x4, 0x200 ;  /* 0x0108000000007b1d */ /* 0x000fec0000002000 */
[----:B0-----:R-:W-:-:S13]  /*0990*/  ISETP.GE.AND P0, PT, R11, UR4, PT ;  /* 0x000000040b007c0c */ /* 0x001fda000bf06270 */
[----:B------:R-:W-:Y:S05]  /*09a0*/  @P0 EXIT ;  /* 0x000000000000094d */ /* 0x000fea0003800000 */
[----:B------:R-:W2:Y:S01]  /*09b0*/  LDL R19, [R1+0x20] ;  /* 0x0000200001137983 */ /* 0x000ea20000100800 */
[----:B------:R-:W-:-:S05]  /*09c0*/  VIADD R17, R2, 0xffffff80 ;  /* 0xffffff8002117836 */ /* 0x000fca0000000000 */
[----:B------:R-:W-:-:S04]  /*09d0*/  SHF.R.S32.HI R0, RZ, 0x1f, R17 ;  /* 0x0000001fff007819 */ /* 0x000fc80000011411 */
[CC--:B------:R-:W-:Y:S02]  /*09e0*/  LEA.HI R2, R0.reuse, R17.reuse, RZ, 0x7 ;  /* 0x0000001100027211 */ /* 0x0c0fe400078f38ff */
[----:B------:R-:W-:Y:S02]  /*09f0*/  LEA.HI R3, R0, R17, RZ, 0x4 ;  /* 0x0000001100037211 */ /* 0x000fe400078f20ff */
[----:B------:R-:W-:-:S05]  /*0a00*/  LOP3.LUT R4, R2, 0xffffff80, RZ, 0xc0, !PT ;  /* 0xffffff8002047812 */ /* 0x000fca00078ec0ff */
[----:B------:R-:W-:Y:S01]  /*0a10*/  IMAD.IADD R18, R17, 0x1, -R4 ;  /* 0x0000000111127824 */ /* 0x000fe200078e0a04 */
[----:B------:R-:W-:-:S05]  /*0a20*/  LOP3.LUT R4, R3, 0xfffffff0, RZ, 0xc0, !PT ;  /* 0xfffffff003047812 */ /* 0x000fca00078ec0ff */
[----:B------:R-:W-:Y:S01]  /*0a30*/  IMAD.IADD R4, R17, 0x1, -R4 ;  /* 0x0000000111047824 */ /* 0x000fe200078e0a04 */
[----:B------:R-:W-:Y:S02]  /*0a40*/  SHF.R.S32.HI R6, RZ, 0x4, R3 ;  /* 0x00000004ff067819 */ /* 0x000fe40000011403 */
[----:B------:R-:W-:Y:S02]  /*0a50*/  LEA.HI R7, R0, R17, RZ, 0x5 ;  /* 0x0000001100077211 */ /* 0x000fe400078f28ff */
[----:B------:R-:W-:Y:S02]  /*0a60*/  SHF.R.S32.HI R5, RZ, 0x1f, R4 ;  /* 0x0000001fff057819 */ /* 0x000fe40000011404 */
[----:B------:R-:W-:Y:S02]  /*0a70*/  LEA.HI R3, R3, R6, RZ, 0x1 ;  /* 0x0000000603037211 */ /* 0x000fe400078f08ff */
[----:B------:R-:W-:Y:S02]  /*0a80*/  LEA.HI R5, R5, R4, RZ, 0x3 ;  /* 0x0000000405057211 */ /* 0x000fe400078f18ff */
[----:B------:R-:W-:-:S02]  /*0a90*/  SHF.R.S32.HI R16, RZ, 0x7, R2 ;  /* 0x00000007ff107819 */ /* 0x000fc40000011402 */
[----:B------:R-:W-:Y:S02]  /*0aa0*/  SHF.R.S32.HI R8, RZ, 0x5, R7 ;  /* 0x00000005ff087819 */ /* 0x000fe40000011407 */
[----:B------:R-:W-:Y:S02]  /*0ab0*/  LOP3.LUT R7, R3, 0x1ffffffe, RZ, 0xc0, !PT ;  /* 0x1ffffffe03077812 */ /* 0x000fe400078ec0ff */
[----:B------:R-:W-:Y:S01]  /*0ac0*/  LOP3.LUT R3, R5, 0xfffffff8, RZ, 0xc0, !PT ;  /* 0xfffffff805037812 */ /* 0x000fe200078ec0ff */
[----:B------:R-:W-:Y:S01]  /*0ad0*/  IMAD.HI R2, R16, 0x55555556, RZ ;  /* 0x5555555610027827 */ /* 0x000fe200078e02ff */
[----:B------:R-:W-:-:S03]  /*0ae0*/  SHF.R.S32.HI R12, RZ, 0x1f, R18 ;  /* 0x0000001fff0c7819 */ /* 0x000fc60000011412 */
[----:B------:R-:W-:Y:S01]  /*0af0*/  IMAD.IADD R3, R4, 0x1, -R3 ;  /* 0x0000000104037824 */ /* 0x000fe200078e0a03 */
[----:B------:R-:W-:Y:S01]  /*0b00*/  LEA.HI R13, R12, R18, RZ, 0x2 ;  /* 0x000000120c0d7211 */ /* 0x000fe200078f10ff */
[----:B------:R-:W-:Y:S02]  /*0b10*/  IMAD.IADD R7, R6, 0x1, -R7 ;  /* 0x0000000106077824 */ /* 0x000fe400078e0a07 */
[----:B------:R-:W-:Y:S01]  /*0b20*/  IMAD R6, R8, 0x10, R4 ;  /* 0x0000001008067824 */ /* 0x000fe200078e0204 */
[----:B------:R-:W-:Y:S01]  /*0b30*/  LEA.HI R4, R2, R2, RZ, 0x1 ;  /* 0x0000000202047211 */ /* 0x000fe200078f08ff */
[----:B------:R-:W-:Y:S01]  /*0b40*/  IMAD.SHL.U32 R2, R3, 0x40, RZ ;  /* 0x0000004003027824 */ /* 0x000fe200078e00ff */
[--C-:B------:R-:W-:Y:S02]  /*0b50*/  SHF.R.S32.HI R14, RZ, 0x2, R13.reuse ;  /* 0x00000002ff0e7819 */ /* 0x100fe4000001140d */
[----:B------:R-:W-:Y:S01]  /*0b60*/  SHF.R.S32.HI R15, RZ, 0x1f, R13 ;  /* 0x0000001fff0f7819 */ /* 0x000fe2000001140d */
[----:B------:R-:W-:Y:S01]  /*0b70*/  IMAD.SHL.U32 R7, R7, 0x8, RZ ;  /* 0x0000000807077824 */ /* 0x000fe200078e00ff */
[----:B------:R-:W-:Y:S01]  /*0b80*/  LOP3.LUT R2, R2, 0x1c0, RZ, 0xc0, !PT ;  /* 0x000001c002027812 */ /* 0x000fe200078ec0ff */
[----:B------:R-:W-:Y:S01]  /*0b90*/  IMAD.SHL.U32 R5, R5, 0x40, RZ ;  /* 0x0000004005057824 */ /* 0x000fe200078e00ff */
[----:B------:R-:W-:Y:S01]  /*0ba0*/  LEA.HI R15, R15, R14, RZ, 0x3 ;  /* 0x0000000e0f0f7211 */ /* 0x000fe200078f18ff */
[--C-:B------:R-:W-:Y:S01]  /*0bb0*/  IMAD.U32 R6, R6, 0x20, R7.reuse ;  /* 0x0000002006067824 */ /* 0x100fe200078e0007 */
[----:B------:R-:W-:-:S02]  /*0bc0*/  LOP3.LUT R7, R2, 0x8, R7, 0xf8, !PT ;  /* 0x0000000802077812 */ /* 0x000fc400078ef807 */
[----:B------:R-:W-:Y:S02]  /*0bd0*/  LOP3.LUT R15, R15, 0xfffffff8, RZ, 0xc0, !PT ;  /* 0xfffffff80f0f7812 */ /* 0x000fe400078ec0ff */
[----:B------:R-:W-:Y:S02]  /*0be0*/  LEA.HI R12, R12, R18, RZ, 0x5 ;  /* 0x000000120c0c7211 */ /* 0x000fe400078f28ff */
[----:B------:R-:W-:Y:S02]  /*0bf0*/  LOP3.LUT R5, R5, 0x7ffffe00, RZ, 0xc0, !PT ;  /* 0x7ffffe0005057812 */ /* 0x000fe400078ec0ff */
[----:B------:R-:W-:Y:S02]  /*0c00*/  SHF.R.U32.HI R2, RZ, 0x3, R2 ;  /* 0x00000003ff027819 */ /* 0x000fe40000011602 */
[----:B------:R-:W-:Y:S01]  /*0c10*/  IADD3 R15, R14, -R15, RZ ;  /* 0x8000000f0e0f7210 */ /* 0x000fe20007ffe0ff */
[----:B------:R-:W-:Y:S01]  /*0c20*/  IMAD R5, R8, 0x400, R5 ;  /* 0x0000040008057824 */ /* 0x000fe200078e0205 */
[----:B------:R-:W-:-:S02]  /*0c30*/  SHF.R.S32.HI R12, RZ, 0x5, R12 ;  /* 0x00000005ff0c7819 */ /* 0x000fc4000001140c */
[----:B------:R-:W-:Y:S02]  /*0c40*/  LOP3.LUT R2, R7, R2, RZ, 0x3c, !PT ;  /* 0x0000000207027212 */ /* 0x000fe400078e3cff */
[----:B------:R-:W-:Y:S01]  /*0c50*/  LEA.HI R0, R0, R17, RZ, 0x2 ;  /* 0x0000001100007211 */ /* 0x000fe200078f10ff */
[----:B------:R-:W-:Y:S02]  /*0c60*/  IMAD R4, R4, -0x3, R16 ;  /* 0xfffffffd04047824 */ /* 0x000fe400078e0210 */
[----:B------:R-:W-:Y:S02]  /*0c70*/  IMAD R15, R12, 0x10, R15 ;  /* 0x000000100c0f7824 */ /* 0x000fe400078e020f */
[----:B------:R-:W-:Y:S01]  /*0c80*/  IMAD.IADD R16, R5, 0x1, R2 ;  /* 0x0000000105107824 */ /* 0x000fe200078e0202 */
[----:B------:R-:W-:Y:S02]  /*0c90*/  LOP3.LUT R2, R0, 0xfffffffc, RZ, 0xc0, !PT ;  /* 0xfffffffc00027812 */ /* 0x000fe400078ec0ff */
[----:B------:R-:W-:-:S02]  /*0ca0*/  LOP3.LUT R13, R13, 0x7ffffffc, RZ, 0xc0, !PT ;  /* 0x7ffffffc0d0d7812 */ /* 0x000fc400078ec0ff */
[----:B------:R-:W-:Y:S01]  /*0cb0*/  LEA R8, R4, R15, 0x6 ;  /* 0x0000000f04087211 */ /* 0x000fe200078e30ff */
[----:B------:R-:W-:Y:S02]  /*0cc0*/  IMAD.IADD R4, R17, 0x1, -R2 ;  /* 0x0000000111047824 */ /* 0x000fe400078e0a02 */
[----:B------:R-:W-:Y:S01]  /*0cd0*/  IMAD.IADD R13, R18, 0x1, -R13 ;  /* 0x00000001120d7824 */ /* 0x000fe200078e0a0d */
[----:B------:R-:W-:Y:S02]  /*0ce0*/  R2P PR, R3, 0x6 ;  /* 0x0000000603007804 */ /* 0x000fe40000000000 */
[C---:B------:R-:W-:Y:S01]  /*0cf0*/  SHF.L.U32 R138, R4.reuse, 0x3, RZ ;  /* 0x00000003048a7819 */ /* 0x040fe200000006ff */
[----:B------:R-:W-:Y:S01]  /*0d00*/  IMAD.SHL.U32 R157, R13, 0x2, RZ ;  /* 0x000000020d9d7824 */ /* 0x000fe200078e00ff */
[----:B------:R-:W-:-:S03]  /*0d10*/  LEA.HI R3, R4, R4, RZ, 0x1 ;  /* 0x0000000404037211 */ /* 0x000fc600078f08ff */
[----:B------:R-:W-:Y:S01]  /*0d20*/  VIADD R144, R138, 0x40 ;  /* 0x000000408a907836 */ /* 0x000fe20000000000 */
[----:B------:R-:W-:Y:S01]  /*0d30*/  LOP3.LUT R3, R3, 0x1ffffffe, RZ, 0xc0, !PT ;  /* 0x1ffffffe03037812 */ /* 0x000fe200078ec0ff */
[C---:B------:R-:W-:Y:S02]  /*0d40*/  VIADD R155, R157.reuse, 0x8 ;  /* 0x000000089d9b7836 */ /* 0x040fe40000000000 */
        /* <DEDUP_REMOVED lines=8> */
[----:B------:R-:W-:Y:S02]  /*0dd0*/  SHF.R.S32.HI R0, RZ, 0x1f, R149 ;  /* 0x0000001fff007819 */ /* 0x000fe40000011495 */
[----:B------:R-:W-:Y:S01]  /*0de0*/  SHF.R.S32.HI R0, RZ, 0x1f, R146 ;  /* 0x0000001fff007819 */ /* 0x000fe20000011492 */
[----:B------:R-:W-:Y:S01]  /*0df0*/  IMAD R0, R3, 0x8, R8 ;  /* 0x0000000803007824 */ /* 0x000fe200078e0208 */
[----:B------:R0:W-:Y:S04]  /*0e00*/  STL [R1+0x44], R6 ;  /* 0x0000440601007387 */ /* 0x0001e80000100800 */
[----:B------:R1:W-:Y:S04]  /*0e10*/  STL [R1+0x3c], R8 ;  /* 0x00003c0801007387 */ /* 0x0003e80000100800 */
[----:B------:R1:W-:Y:S04]  /*0e20*/  STL [R1+0x8], RZ ;  /* 0x000008ff01007387 */ /* 0x0003e80000100800 */
[----:B------:R1:W-:Y:S01]  /*0e30*/  STL [R1+0x40], R0 ;  /* 0x0000400001007387 */ /* 0x0003e20000100800 */
[----:B------:R-:W-:Y:S01]  /*0e40*/  LEA R16, R16, UR41, 0x1 ;  /* 0x0000002910107c11 */ /* 0x000fe2000f8e08ff */
[----:B------:R-:W-:-:S02]  /*0e50*/  IMAD.MOV.U32 R17, RZ, RZ, 0x40 ;  /* 0x00000040ff117424 */ /* 0x000fc400078e00ff */
[----:B------:R-:W-:Y:S01]  /*0e60*/  VIADD R142, R138, 0x20 ;  /* 0x000000208a8e7836 */ /* 0x000fe20000000000 */
[----:B------:R-:W-:Y:S01]  /*0e70*/  IADD3 R153, R157, 0x18, RZ ;  /* 0x000000189d997810 */ /* 0x000fe20007ffe0ff */
[C---:B------:R-:W-:Y:S01]  /*0e80*/  VIADD R18, R16.reuse, 0x21800 ;  /* 0x0002180010127836 */ /* 0x040fe20000000000 */
[----:B------:R-:W-:Y:S01]  /*0e90*/  SEL R17, R17, 0xffffffc0, !P2 ;  /* 0xffffffc011117807 */ /* 0x000fe20005000000 */
[C---:B------:R-:W-:Y:S02]  /*0ea0*/  VIADD R154, R157.reuse, 0x10 ;  /* 0x000000109d9a7836 */ /* 0x040fe40000000000 */
[C---:B------:R-:W-:Y:S02]  /*0eb0*/  VIADD R150, R157.reuse, 0x30 ;  /* 0x000000309d967836 */ /* 0x040fe40000000000 */
[C---:B------:R-:W-:Y:S02]  /*0ec0*/  VIADD R151, R157.reuse, 0x28 ;  /* 0x000000289d977836 */ /* 0x040fe40000000000 */
[C---:B------:R-:W-:Y:S01]  /*0ed0*/  VIADD R147, R157.reuse, 0x48 ;  /* 0x000000489d937836 */ /* 0x040fe20000000000 */
[----:B------:R-:W-:Y:S01]  /*0ee0*/  SHF.R.S32.HI R4, RZ, 0x1f, R142 ;  /* 0x0000001fff047819 */ /* 0x000fe2000001148e */
[C---:B------:R-:W-:Y:S01]  /*0ef0*/  VIADD R148, R157.reuse, 0x40 ;  /* 0x000000409d947836 */ /* 0x040fe20000000000 */
[----:B------:R-:W-:Y:S01]  /*0f00*/  IADD3 R145, R157, 0x58, RZ ;  /* 0x000000589d917810 */ /* 0x000fe20007ffe0ff */
[----:B------:R-:W-:Y:S01]  /*0f10*/  VIADD R23, R16, 0x21820 ;  /* 0x0002182010177836 */ /* 0x000fe20000000000 */
[----:B------:R-:W-:Y:S01]  /*0f20*/  SHF.R.S32.HI R4, RZ, 0x1f, R153 ;  /* 0x0000001fff047819 */ /* 0x000fe20000011499 */
[C---:B------:R-:W-:Y:S01]  /*0f30*/  @P1 VIADD R23, R18.reuse, 0xffffffe0 ;  /* 0xffffffe012171836 */ /* 0x040fe20000000000 */
[----:B------:R-:W-:Y:S01]  /*0f40*/  SHF.R.S32.HI R4, RZ, 0x1f, R150 ;  /* 0x0000001fff047819 */ /* 0x000fe20000011496 */
[----:B------:R-:W-:Y:S01]  /*0f50*/  IMAD.MOV.U32 R5, RZ, RZ, R9 ;  /* 0x000000ffff057224 */ /* 0x000fe200078e0009 */
[----:B------:R-:W-:Y:S01]  /*0f60*/  SHF.R.S32.HI R9, RZ, 0x1f, R154 ;  /* 0x0000001fff097819 */ /* 0x000fe2000001149a */
[----:B------:R-:W-:Y:S01]  /*0f70*/  IMAD.IADD R18, R18, 0x1, R17 ;  /* 0x0000000112127824 */ /* 0x000fe200078e0211 */
[----:B------:R-:W-:Y:S01]  /*0f80*/  SHF.R.S32.HI R9, RZ, 0x1f, R151 ;  /* 0x0000001fff097819 */ /* 0x000fe20000011497 */
[----:B0-----:R-:W-:Y:S01]  /*0f90*/  IMAD.MOV.U32 R6, RZ, RZ, R10 ;  /* 0x000000ffff067224 */ /* 0x001fe200078e000a */
[----:B------:R-:W-:Y:S01]  /*0fa0*/  SHF.R.S32.HI R4, RZ, 0x1f, R147 ;  /* 0x0000001fff047819 */ /* 0x000fe20000011493 */
[----:B------:R-:W-:Y:S01]  /*0fb0*/  IMAD.MOV.U32 R7, RZ, RZ, R11 ;  /* 0x000000ffff077224 */ /* 0x000fe200078e000b */
[----:B------:R-:W-:Y:S01]  /*0fc0*/  SHF.R.S32.HI R9, RZ, 0x1f, R148 ;  /* 0x0000001fff097819 */ /* 0x000fe20000011494 */
[----:B------:R-:W-:Y:S01]  /*0fd0*/  IMAD.MOV.U32 R2, RZ, RZ, RZ ;  /* 0x000000ffff027224 */ /* 0x000fe200078e00ff */
[----:B------:R-:W-:Y:S01]  /*0fe0*/  SHF.R.S32.HI R4, RZ, 0x1f, R145 ;  /* 0x0000001fff047819 */ /* 0x000fe20000011491 */
[----:B------:R-:W-:-:S02]  /*0ff0*/  IMAD.IADD R17, R17, 0x1, R23 ;  /* 0x0000000111117824 */ /* 0x000fc400078e0217 */
[----:B------:R-:W-:Y:S01]  /*1000*/  VIADD R136, R23, 0x6000 ;  /* 0x0000600017887836 */ /* 0x000fe20000000000 */
[----:B------:R-:W-:Y:S01]  /*1010*/  UMOV UR38, URZ ;  /* 0x0000003f00267c82 */ /* 0x000fe20008000000 */
[----:B-12---:R-:W-:-:S07]  /*1020*/  LOP3.LUT R19, R19, 0x1, RZ, 0xfc, !PT ;  /* 0x0000000113137812 */ /* 0x006fce00078efcff */
.L_x_10229:
[----:B012-4-:R-:W0:Y:S01]  /*1030*/  LDC.64 R8, c[0x0][0xc88] ;  /* 0x00032200ff087b82 */ /* 0x017e220000000a00 */
[----:B------:R-:W-:-:S07]  /*1040*/  ULDC.64 UR4, c[0x0][0xa28] ;  /* 0x00028a0000047ab9 */ /* 0x000fce0000000a00 */
[----:B---3--:R-:W1:Y:S08]  /*1050*/  LDC.64 R12, c[0x0][0x418] ;  /* 0x00010600ff0c7b82 */ /* 0x008e700000000a00 */
[----:B------:R-:W2:Y:S01]  /*1060*/  LDC R0, c[0x0][0x424] ;  /* 0x00010900ff007b82 */ /* 0x000ea20000000800 */
[----:B0-----:R-:W-:-:S07]  /*1070*/  IMAD.WIDE R8, R7, 0x4, R8 ;  /* 0x0000000407087825 */ /* 0x001fce00078e0208 */
[----:B------:R-:W0:Y:S01]  /*1080*/  LDC R89, c[0x0][0x2f0] ;  /* 0x0000bc00ff597b82 */ /* 0x000e220000000800 */
[----:B------:R-:W3:Y:S01]  /*1090*/  LDG.E R137, desc[UR36][R8.64] ;  /* 0x0000002408897981 */ /* 0x000ee2000c1e1900 */
[----:B------:R-:W-:Y:S02]  /*10a0*/  ISETP.NE.U32.AND P0, PT, RZ, UR4, PT ;  /* 0x00000004ff007c0c */ /* 0x000fe4000bf05070 */
[----:B------:R-:W-:Y:S02]  /*10b0*/  MOV R4, RZ ;  /* 0x000000ff00047202 */ /* 0x000fe40000000f00 */
        /* <DEDUP_REMOVED lines=25> */
.L_x_10188:
[----:B-----5:R-:W-:Y:S01]  /*1250*/  IMAD.IADD R89, R89, 0x1, -R4 ;  /* 0x0000000159597824 */ /* 0x020fe200078e0a04 */
[C---:B------:R-:W-:Y:S02]  /*1260*/  LOP3.LUT R3, R6.reuse, 0xff000000, RZ, 0xc0, !PT ;  /* 0xff00000006037812 */ /* 0x040fe400078ec0ff */
[----:B------:R-:W-:Y:S01]  /*1270*/  LOP3.LUT R0, R6, 0xff0000, RZ, 0xc0, !PT ;  /* 0x00ff000006007812 */ /* 0x000fe200078ec0ff */
[C---:B------:R-:W-:Y:S01]  /*1280*/  VIADD R4, R89.reuse, 0x7f ;  /* 0x0000007f59047836 */ /* 0x040fe20000000000 */
[----:B------:R-:W-:Y:S02]  /*1290*/  ISETP.GE.AND P0, PT, R89, 0x1, PT ;  /* 0x000000015900780c */ /* 0x000fe40003f06270 */
[----:B------:R-:W-:Y:S02]  /*12a0*/  SHF.R.U32.HI R3, RZ, 0x8, R3 ;  /* 0x00000008ff037819 */ /* 0x000fe40000011603 */
[----:B------:R-:W-:Y:S02]  /*12b0*/  SHF.R.S32.HI R7, RZ, 0x1f, R4 ;  /* 0x0000001fff077819 */ /* 0x000fe40000011404 */
[----:B------:R-:W-:Y:S01]  /*12c0*/  LEA.HI R0, R0, R3, RZ, 0x10 ;  /* 0x0000000300007211 */ /* 0x000fe200078f80ff */
[----:B------:R-:W-:Y:S01]  /*12d0*/  IMAD.MOV.U32 R3, RZ, RZ, RZ ;  /* 0x000000ffff037224 */ /* 0x000fe200078e00ff */
[----:B------:R-:W-:-:S02]  /*12e0*/  LEA.HI R7, R7, R4, RZ, 0x7 ;  /* 0x0000000407077211 */ /* 0x000fc400078f38ff */
[----:B------:R-:W-:Y:S02]  /*12f0*/  LOP3.LUT R156, R0, 0xff, RZ, 0xc0, !PT ;  /* 0x000000ff009c7812 */ /* 0x000fe400078ec0ff */
[----:B------:R-:W-:Y:S02]  /*1300*/  SHF.R.U32.HI R140, RZ, 0x10, R0 ;  /* 0x00000010ff8c7819 */ /* 0x000fe40000011600 */
[----:B------:R-:W-:Y:S01]  /*1310*/  SHF.R.S32.HI R88, RZ, 0x7, R7 ;  /* 0x00000007ff587819 */ /* 0x000fe20000011407 */
[----:B------:R-:W-:Y:S06]  /*1320*/  @!P0 BRA `(.L_x_10189) ;  /* 0x0000000000748947 */ /* 0x000fec0003800000 */
[----:B------:R-:W3:Y:S01]  /*1330*/  LDC R3, c[0x0][0x9f0] ;  /* 0x00027c00ff037b82 */ /* 0x000ee20000000800 */
[----:B------:R-:W-:-:S04]  /*1340*/  ISETP.NE.AND P0, PT, R140, RZ, PT ;  /* 0x000000ff8c00720c */ /* 0x000fc80003f05270 */
[----:B---3--:R-:W-:-:S04]  /*1350*/  SEL R11, R140, R3, P0 ;  /* 0x000000038c0b7207 */ /* 0x008fc80000000000 */
        /* <DEDUP_REMOVED lines=26> */
.L_x_10189:
[-C--:B------:R-:W-:Y:S01]  /*1500*/  IMAD R22, R156, R3.reuse, RZ ;  /* 0x000000039c167224 */ /* 0x080fe200078e02ff */
[----:B------:R-:W-:Y:S01]  /*1510*/  LOP3.LUT R139, R6, 0xffff, RZ, 0xc0, !PT ;  /* 0x0000ffff068b7812 */ /* 0x000fe200078ec0ff */
[----:B------:R-:W-:Y:S01]  /*1520*/  IMAD.MOV.U32 R141, RZ, RZ, R5 ;  /* 0x000000ffff8d7224 */ /* 0x000fe200078e0005 */
[----:B------:R-:W-:Y:S02]  /*1530*/  PLOP3.LUT P0, PT, PT, PT, PT, 0x80, 0x0 ;  /* 0x000000000000781c */ /* 0x000fe40003f0f070 */
[----:B------:R-:W-:Y:S02]  /*1540*/  CS2R R134, SRZ ;  /* 0x0000000000867805 */ /* 0x000fe4000001ff00 */
[----:B------:R-:W-:Y:S01]  /*1550*/  VIADDMNMX R88, R22, R3, R88, PT ;  /* 0x0000000316587246 */ /* 0x000fe20003800158 */
[----:B------:R-:W-:Y:S01]  /*1560*/  IMAD.MOV.U32 R3, RZ, RZ, RZ ;  /* 0x000000ffff037224 */ /* 0x000fe200078e00ff */
[----:B------:R-:W-:Y:S02]  /*1570*/  MOV R0, RZ ;  /* 0x000000ff00007202 */ /* 0x000fe40000000f00 */
        /* <DEDUP_REMOVED lines=25> */
[----:B------:R-:W0:Y:S01]  /*1710*/  S2R R4, SR_TID.X ;  /* 0x0000000000047919 */ /* 0x000e220000002100 */
[----:B------:R-:W-:-:S04]  /*1720*/  UIADD3 UR6, UR41, 0x21800, URZ ;  /* 0x0002180029067890 */ /* 0x000fc8000fffe03f */
[----:B------:R-:W-:-:S06]  /*1730*/  ULOP3.LUT UP0, URZ, UR6, 0x3ff, URZ, 0xc0, !UPT ;  /* 0x000003ff063f7892 */ /* 0x000fcc000f80c03f */
[----:B------:R-:W-:Y:S01]  /*1740*/  PLOP3.LUT P0, PT, PT, PT, UP0, 0x80, 0x0 ;  /* 0x000000000000781c */ /* 0x000fe20003f0f008 */
[----:B0-----:R-:W-:-:S05]  /*1750*/  VIADD R7, R4, 0xffffff80 ;  /* 0xffffff8004077836 */ /* 0x001fca0000000000 */
[----:B------:R-:W-:-:S04]  /*1760*/  SHF.R.S32.HI R4, RZ, 0x1f, R7 ;  /* 0x0000001fff047819 */ /* 0x000fc80000011407 */
[----:B------:R-:W-:-:S04]  /*1770*/  LEA.HI R4, R4, R7, RZ, 0x7 ;  /* 0x0000000704047211 */ /* 0x000fc800078f38ff */
[----:B------:R-:W-:-:S05]  /*1780*/  SHF.R.S32.HI R4, RZ, 0x7, R4 ;  /* 0x00000007ff047819 */ /* 0x000fca0000011404 */
[----:B------:R-:W0:Y:S02]  /*1790*/  SHFL.IDX PT, R0, R4, RZ, 0x1f ;  /* 0x00001fff04007589 */ /* 0x000e2400000e0000 */
[----:B0-----:R-:W-:-:S13]  /*17a0*/  R2UR UR40, R0 ;  /* 0x00000000002872ca */ /* 0x001fda00000e0000 */
        /* <DEDUP_REMOVED lines=14> */
[----:B---3--:R-:W-:Y:S01]  /*1890*/  IMAD.U32 R10, RZ, RZ, UR6 ;  /* 0x00000006ff0a7e24 */ /* 0x008fe2000f8e00ff */
        /* <DEDUP_REMOVED lines=8> */
.L_x_10191:
[----:B------:R-:W2:Y:S01]  /*1920*/  LDL R20, [R1+0x8] ;  /* 0x0000080001147983 */ /* 0x000ea20000100800 */
[----:B------:R-:W-:Y:S02]  /*1930*/  ISETP.NE.AND P0, PT, R19, 0x3, PT ;  /* 0x000000031300780c */ /* 0x000fe40003f05270 */
[----:B--2---:R-:W-:-:S04]  /*1940*/  LEA.HI R0, R20, R20, RZ, 0x1 ;  /* 0x0000001414007211 */ /* 0x004fc800078f08ff */
[----:B------:R-:W-:-:S05]  /*1950*/  LOP3.LUT R0, R0, 0xfffffffe, RZ, 0xc0, !PT ;  /* 0xfffffffe00007812 */ /* 0x000fca00078ec0ff */
[----:B------:R-:W-:-:S05]  /*1960*/  IMAD.IADD R0, R20, 0x1, -R0 ;  /* 0x0000000114007824 */ /* 0x000fca00078e0a00 */
[----:B------:R-:W-:-:S04]  /*1970*/  SHF.L.U32 R0, R0, 0x1f, RZ ;  /* 0x0000001f00007819 */ /* 0x000fc800000006ff */
[----:B------:R-:W0:Y:S02]  /*1980*/  SYNCS.PHASECHK.TRANS64.TRYWAIT P1, [UR41+0x2d800], R0 ;  /* 0x02d80000ff0075a7 */ /* 0x000e240008020169 */
[----:B0-----:R-:W-:Y:S05]  /*1990*/  @!P1 BRA `(.L_x_10192) ;  /* 0x000000dc00b49947 */ /* 0x001fea0003800000 */
.L_x_10312:
[----:B------:R-:W-:Y:S05]  /*19a0*/  @!P0 BRA `(.L_x_10193) ;  /* 0x0000000000048947 */ /* 0x000fea0003800000 */
[----:B------:R-:W-:Y:S01]  /*19b0*/  BPT.TRAP 0x1 ;  /* 0x000000040000795c */ /* 0x000fe20000300000 */
.L_x_10193:
[----:B0-----:R-:W-:Y:S01]  /*19c0*/  IMAD.U32 R0, RZ, RZ, UR38 ;  /* 0x00000026ff007e24 */ /* 0x001fe2000f8e00ff */
[----:B------:R-:W-:-:S04]  /*19d0*/  SHF.L.U32 R3, R2, 0x1f, RZ ;  /* 0x0000001f02037819 */ /* 0x000fc800000006ff */
[----:B------:R-:W-:-:S04]  /*19e0*/  LEA R0, R0, UR41, 0x3 ;  /* 0x0000002900007c11 */ /* 0x000fc8000f8e18ff */
[----:B------:R0:W1:Y:S01]  /*19f0*/  SYNCS.PHASECHK.TRANS64.TRYWAIT P1, [R0+URZ+0x2d830], R3 ;  /* 0x02d83003000075a7 */ /* 0x000062000802017f */
[----:B------:R-:W-:Y:S05]  /*1a00*/  @!P0 BRA `(.L_x_10194) ;  /* 0x0000000000048947 */ /* 0x000fea0003800000 */
[----:B------:R-:W-:Y:S01]  /*1a10*/  BPT.TRAP 0x1 ;  /* 0x000000040000795c */ /* 0x000fe20000300000 */
.L_x_10194:
[----:B------:R-:W-:Y:S01]  /*1a20*/  IMAD.MOV.U32 R135, RZ, RZ, RZ ;  /* 0x000000ffff877224 */ /* 0x000fe200078e00ff */
[----:B-1----:R-:W-:Y:S06]  /*1a30*/  @P1 BRA `(.L_x_10195) ;  /* 0x0000000000081947 */ /* 0x002fec0003800000 */
[----:B------:R-:W1:Y:S02]  /*1a40*/  SYNCS.PHASECHK.TRANS64.TRYWAIT P1, [R0+URZ+0x2d830], R3 ;  /* 0x02d83003000075a7 */ /* 0x000e64000802017f */
[----:B-1----:R-:W-:Y:S05]  /*1a50*/  @!P1 BRA `(.L_x_10196) ;  /* 0x000000dc009c9947 */ /* 0x002fea0003800000 */
.L_x_10195:
[----:B------:R-:W-:Y:S05]  /*1a60*/  WARPSYNC.ALL ;  /* 0x0000000000007948 */ /* 0x000fea0003800000 */
[----:B------:R-:W-:Y:S01]  /*1a70*/  UIADD3 UR4, UR41, 0x15400, URZ ;  /* 0x0001540029047890 */ /* 0x000fe2000fffe03f */
[----:B------:R-:W-:Y:S01]  /*1a80*/  WARPGROUP.ARRIVE ;  /* 0x00000000000079c5 */ /* 0x000fe20000000000 */
[----:B------:R-:W-:Y:S02]  /*1a90*/  ULEA UR43, UR43, UR41, 0xc ;  /* 0x000000292b2b7291 */ /* 0x000fe4000f8e603f */
[----:B------:R-:W-:Y:S02]  /*1aa0*/  USHF.R.U32.HI UR4, URZ, 0x4, UR4 ;  /* 0x000000043f047899 */ /* 0x000fe40008011604 */
[----:B------:R-:W-:-:S02]  /*1ab0*/  UIADD3 UR43, UR43, 0xc400, URZ ;  /* 0x0000c4002b2b7890 */ /* 0x000fc4000fffe03f */
[----:B------:R-:W-:Y:S02]  /*1ac0*/  ULOP3.LUT UR4, UR4, 0x3fff, URZ, 0xc0, !UPT ;  /* 0x00003fff04047892 */ /* 0x000fe4000f8ec03f */
[----:B------:R-:W-:Y:S02]  /*1ad0*/  USHF.R.U32.HI UR43, URZ, 0x4, UR43 ;  /* 0x000000043f2b7899 */ /* 0x000fe4000801162b */
[----:B------:R-:W-:Y:S02]  /*1ae0*/  ULOP3.LUT UR28, UR4, 0x10000, URZ, 0xfc, !UPT ;  /* 0x00010000041c7892 */ /* 0x000fe4000f8efc3f */
[----:B------:R-:W-:Y:S02]  /*1af0*/  ULOP3.LUT UR43, UR43, 0x3fff, URZ, 0xc0, !UPT ;  /* 0x00003fff2b2b7892 */ /* 0x000fe4000f8ec03f */
[----:B------:R-:W-:Y:S02]  /*1b00*/  UIMAD UR6, UR38, 0x600, UR28 ;  /* 0x00000600260678a4 */ /* 0x000fe4000f8e021c */
[----:B------:R-:W-:Y:S01]  /*1b10*/  ULOP3.LUT UR4, UR43, 0x10000, URZ, 0xfc, !UPT ;  /* 0x000100002b047892 */ /* 0x000fe2000f8efc3f */
[----:B------:R-:W-:Y:S01]  /*1b20*/  UMOV UR7, 0x80000020 ;  /* 0x8000002000077882 */ /* 0x000fe20000000000 */
[----:B------:R-:W-:-:S02]  /*1b30*/  UMOV UR5, 0x80000020 ;  /* 0x8000002000057882 */ /* 0x000fc40000000000 */
        /* <DEDUP_REMOVED lines=21> */
[----:B------:R-:W-:-:S02]  /*1c90*/  WARPGROUP.DEPBAR.LE gsb0, 0x0 ;  /* 0x00008000000079c5 */ /* 0x000fc40000010000 */
        /* <DEDUP_REMOVED lines=17> */
.L_x_10197:
[----:B------:R-:W-:Y:S01]  /*1db0*/  ULDC UR6, c[0x0][0x9d8] ;  /* 0x0002760000067ab9 */ /* 0x000fe20000000800 */
[----:B------:R-:W-:Y:S01]  /*1dc0*/  IADD3 R89, R89, 0x80, -R157 ;  /* 0x0000008059597810 */ /* 0x000fe20007ffe89d */
[----:B01----:R-:W-:Y:S01]  /*1dd0*/  FMUL.FTZ R3, R24, UR6 ;  /* 0x0000000618037c20 */ /* 0x003fe20008410000 */
[----:B------:R-:W-:Y:S01]  /*1de0*/  FMUL.FTZ R4, R25, UR6 ;  /* 0x0000000619047c20 */ /* 0x000fe20008410000 */
[----:B------:R-:W-:Y:S01]  /*1df0*/  FMUL.FTZ R7, R28, UR6 ;  /* 0x000000061c077c20 */ /* 0x000fe20008410000 */
[----:B---3--:R-:W-:Y:S01]  /*1e00*/  FMUL.FTZ R8, R29, UR6 ;  /* 0x000000061d087c20 */ /* 0x008fe20008410000 */
[----:B------:R-:W-:Y:S01]  /*1e10*/  FMUL.FTZ R13, R34, UR6 ;  /* 0x00000006220d7c20 */ /* 0x000fe20008410000 */
[----:B------:R-:W-:Y:S01]  /*1e20*/  FMUL.FTZ R11, R32, UR6 ;  /* 0x00000006200b7c20 */ /* 0x000fe20008410000 */
[----:B------:R-:W0:Y:S01]  /*1e30*/  MUFU.TANH R3, R3 ;  /* 0x0000000300037308 */ /* 0x000e220000002400 */
[----:B------:R-:W-:Y:S01]  /*1e40*/  FMUL.FTZ R34, R49, UR6 ;  /* 0x0000000631227c20 */ /* 0x000fe20008410000 */
[----:B------:R-:W-:Y:S01]  /*1e50*/  FMUL.FTZ R49, R64, UR6 ;  /* 0x0000000640317c20 */ /* 0x000fe20008410000 */
[----:B------:R-:W-:-:S02]  /*1e60*/  IMAD R64, R88, -0x80, R89 ;  /* 0xffffff8058407824 */ /* 0x000fc400078e0259 */
[----:B------:R-:W-:Y:S01]  /*1e70*/  FMUL.FTZ R5, R26, UR6 ;  /* 0x000000061a057c20 */ /* 0x000fe20008410000 */
[----:B------:R-:W-:Y:S01]  /*1e80*/  FMUL.FTZ R12, R33, UR6 ;  /* 0x00000006210c7c20 */ /* 0x000fe20008410000 */
[----:B------:R-:W-:Y:S01]  /*1e90*/  FMUL.FTZ R6, R27, UR6 ;  /* 0x000000061b067c20 */ /* 0x000fe20008410000 */
[----:B------:R-:W-:Y:S01]  /*1ea0*/  FMUL.FTZ R15, R36, UR6 ;  /* 0x00000006240f7c20 */ /* 0x000fe20008410000 */
[----:B------:R-:W1:Y:S01]  /*1eb0*/  MUFU.TANH R4, R4 ;  /* 0x0000000400047308 */ /* 0x000e620000002400 */
[C---:B------:R-:W-:Y:S01]  /*1ec0*/  ISETP.GT.AND P2, PT, R64.reuse, RZ, PT ;  /* 0x000000ff4000720c */ /* 0x040fe20003f44270 */
[----:B------:R-:W-:Y:S01]  /*1ed0*/  FMUL.FTZ R36, R51, UR6 ;  /* 0x0000000633247c20 */ /* 0x000fe20008410000 */
[----:B------:R-:W-:Y:S01]  /*1ee0*/  ISETP.GT.AND P1, PT, R64, 0x1, PT ;  /* 0x000000014000780c */ /* 0x000fe20003f24270 */
[----:B------:R-:W-:Y:S01]  /*1ef0*/  FMUL.FTZ R51, R66, UR6 ;  /* 0x0000000642337c20 */ /* 0x000fe20008410000 */
[----:B------:R-:W-:Y:S01]  /*1f00*/  FMUL.FTZ R9, R30, UR6 ;  /* 0x000000061e097c20 */ /* 0x000fe20008410000 */
[----:B------:R-:W-:Y:S01]  /*1f10*/  ISETP.GT.AND P6, PT, R64, 0x8, PT ;  /* 0x000000084000780c */ /* 0x000fe20003fc4270 */
        /* <DEDUP_REMOVED lines=9> */
[----:B------:R-:W0:Y:S01]  /*1fb0*/  MUFU.TANH R8, R8 ;  /* 0x0000000800087308 */ /* 0x000e220000002400 */
[----:B-1----:R-:W-:Y:S01]  /*1fc0*/  FSEL R4, R4, -INF , P1 ;  /* 0xff80000004047808 */ /* 0x002fe20000800000 */
[----:B------:R-:W-:Y:S01]  /*1fd0*/  FMUL.FTZ R25, R40, UR6 ;  /* 0x0000000628197c20 */ /* 0x000fe20008410000 */
        /* <DEDUP_REMOVED lines=8> */
[----:B------:R-:W-:Y:S01]  /*2060*/  FMUL.FTZ R57, R72, UR6 ;  /* 0x0000000648397c20 */ /* 0x000fe20008410000 */
[----:B------:R-:W-:Y:S01]  /*2070*/  FMUL.FTZ R14, R35, UR6 ;  /* 0x00000006230e7c20 */ /* 0x000fe20008410000 */
[----:B------:R-:W-:Y:S01]  /*2080*/  FMNMX.FTZ R67, R68, R67, !PT ;  /* 0x0000004344437209 */ /* 0x000fe20007810000 */
[----:B------:R-:W-:Y:S01]  /*2090*/  FMUL.FTZ R29, R44, UR6 ;  /* 0x000000062c1d7c20 */ /* 0x000fe20008410000 */
[----:B------:R-:W-:Y:S01]  /*20a0*/  ISETP.GT.AND P3, PT, R64, 0x11, PT ;  /* 0x000000114000780c */ /* 0x000fe20003f64270 */
[----:B------:R-:W2:Y:S01]  /*20b0*/  MUFU.TANH R5, R5 ;  /* 0x0000000500057308 */ /* 0x000ea20000002400 */
        /* <DEDUP_REMOVED lines=41> */
[----:B------:R-:W-:Y:S01]  /*2350*/  FMUL.FTZ R56, R71, UR6 ;  /* 0x0000000647387c20 */ /* 0x000fe20008410000 */
[----:B------:R-:W-:Y:S01]  /*2360*/  FMUL.FTZ R65, R81, UR6 ;  /* 0x0000000651417c20 */ /* 0x000fe20008410000 */
[----:B------:R-:W-:Y:S01]  /*2370*/  FMUL.FTZ R60, R75, UR6 ;  /* 0x000000064b3c7c20 */ /* 0x000fe20008410000 */
[----:B------:R-:W-:Y:S01]  /*2380*/  FMNMX.FTZ R67, R76, R67, !PT ;  /* 0x000000434c437209 */ /* 0x000fe20007810000 */
[----:B------:R-:W-:Y:S01]  /*2390*/  FMUL.FTZ R7, R85, UR6 ;  /* 0x0000000655077c20 */ /* 0x000fe20008410000 */
[----:B------:R-:W-:Y:S01]  /*23a0*/  ULDC UR7, c[0x0][0x988] ;  /* 0x0002620000077ab9 */ /* 0x000fe20000000800 */
[----:B------:R-:W2:Y:S01]  /*23b0*/  MUFU.TANH R10, R10 ;  /* 0x0000000a000a7308 */ /* 0x000ea20000002400 */
[----:B0-----:R-:W-:Y:S01]  /*23c0*/  FSEL R74, R9, -INF , P6 ;  /* 0xff800000094a7808 */ /* 0x001fe20003000000 */
[----:B------:R-:W-:Y:S01]  /*23d0*/  IMAD.U32 R71, RZ, RZ, UR7 ;  /* 0x00000007ff477e24 */ /* 0x000fe2000f8e00ff */
[----:B------:R-:W-:Y:S01]  /*23e0*/  ISETP.GT.AND P6, PT, R64, 0x20, PT ;  /* 0x000000204000780c */ /* 0x000fe20003fc4270 */
[--C-:B------:R-:W-:Y:S01]  /*23f0*/  IMAD.MOV.U32 R133, RZ, RZ, R135.reuse ;  /* 0x000000ffff857224 */ /* 0x100fe200078e0087 */
[----:B------:R-:W-:Y:S01]  /*2400*/  FMNMX.FTZ R9, R70, R6, !PT ;  /* 0x0000000646097209 */ /* 0x000fe20007810000 */
[--C-:B------:R-:W-:Y:S01]  /*2410*/  IMAD.MOV.U32 R131, RZ, RZ, R135.reuse ;  /* 0x000000ffff837224 */ /* 0x100fe200078e0087 */
[----:B------:R-:W-:Y:S01]  /*2420*/  P2R R90, PR, RZ, 0x1 ;  /* 0x00000001ff5a7803 */ /* 0x000fe20000000000 */
[----:B------:R-:W-:Y:S01]  /*2430*/  MUFU.TANH R25, R25 ;  /* 0x0000001900197308 */ /* 0x000fe20000002400 */
[----:B-1----:R-:W-:Y:S01]  /*2440*/  FSEL R20, R20, -INF , P1 ;  /* 0xff80000014147808 */ /* 0x002fe20000800000 */
[--C-:B------:R-:W-:Y:S01]  /*2450*/  IMAD.MOV.U32 R129, RZ, RZ, R135.reuse ;  /* 0x000000ffff817224 */ /* 0x100fe200078e0087 */
[----:B------:R-:W-:Y:S01]  /*2460*/  FMNMX.FTZ R9, R74, R9, !PT ;  /* 0x000000094a097209 */ /* 0x000fe20007810000 */
[--C-:B------:R-:W-:Y:S01]  /*2470*/  IMAD.MOV.U32 R127, RZ, RZ, R135.reuse ;  /* 0x000000ffff7f7224 */ /* 0x100fe200078e0087 */
[----:B------:R-:W-:Y:S01]  /*2480*/  FMNMX.FTZ R67, R20, R67, !PT ;  /* 0x0000004314437209 */ /* 0x000fe20007810000 */
[----:B------:R-:W-:-:S02]  /*2490*/  IMAD.MOV.U32 R125, RZ, RZ, R135 ;  /* 0x000000ffff7d7224 */ /* 0x000fc400078e0087 */
[----:B------:R-:W0:Y:S01]  /*24a0*/  MUFU.TANH R13, R13 ;  /* 0x0000000d000d7308 */ /* 0x000e220000002400 */
[----:B--2---:R-:W-:Y:S01]  /*24b0*/  FSEL R10, R10, -INF , P5 ;  /* 0xff8000000a0a7808 */ /* 0x004fe20002800000 */
[--C-:B------:R-:W-:Y:S01]  /*24c0*/  IMAD.MOV.U32 R123, RZ, RZ, R135.reuse ;  /* 0x000000ffff7b7224 */ /* 0x100fe200078e0087 */
[----:B------:R-:W-:Y:S01]  /*24d0*/  ISETP.GT.AND P5, PT, R64, 0x21, PT ;  /* 0x000000214000780c */ /* 0x000fe20003fa4270 */
[--C-:B------:R-:W-:Y:S01]  /*24e0*/  IMAD.MOV.U32 R121, RZ, RZ, R135.reuse ;  /* 0x000000ffff797224 */ /* 0x100fe200078e0087 */
[----:B------:R-:W-:Y:S01]  /*24f0*/  FMNMX.FTZ R9, R10, R9, !PT ;  /* 0x000000090a097209 */ /* 0x000fe20007810000 */
[--C-:B------:R-:W-:Y:S02]  /*2500*/  IMAD.MOV.U32 R119, RZ, RZ, R135.reuse ;  /* 0x000000ffff777224 */ /* 0x100fe400078e0087 */
[----:B------:R-:W1:Y:S01]  /*2510*/  MUFU.TANH R26, R26 ;  /* 0x0000001a001a7308 */ /* 0x000e620000002400 */
[--C-:B------:R-:W-:Y:S02]  /*2520*/  IMAD.MOV.U32 R117, RZ, RZ, R135.reuse ;  /* 0x000000ffff757224 */ /* 0x100fe400078e0087 */
[----:B------:R-:W-:-:S02]  /*2530*/  IMAD.MOV.U32 R115, RZ, RZ, R135 ;  /* 0x000000ffff737224 */ /* 0x000fc400078e0087 */
[--C-:B------:R-:W-:Y:S02]  /*2540*/  IMAD.MOV.U32 R113, RZ, RZ, R135.reuse ;  /* 0x000000ffff717224 */ /* 0x100fe400078e0087 */
[--C-:B------:R-:W-:Y:S01]  /*2550*/  IMAD.MOV.U32 R111, RZ, RZ, R135.reuse ;  /* 0x000000ffff6f7224 */ /* 0x100fe200078e0087 */
[----:B------:R-:W2:Y:S01]  /*2560*/  MUFU.TANH R14, R14 ;  /* 0x0000000e000e7308 */ /* 0x000ea20000002400 */
[----:B0-----:R-:W-:Y:S01]  /*2570*/  FSEL R80, R13, -INF , P4 ;  /* 0xff8000000d507808 */ /* 0x001fe20002000000 */
[--C-:B------:R-:W-:Y:S01]  /*2580*/  IMAD.MOV.U32 R109, RZ, RZ, R135.reuse ;  /* 0x000000ffff6d7224 */ /* 0x100fe200078e0087 */
[----:B------:R-:W-:Y:S01]  /*2590*/  ISETP.GT.AND P4, PT, R64, 0x28, PT ;  /* 0x000000284000780c */ /* 0x000fe20003f84270 */
[--C-:B------:R-:W-:Y:S01]  /*25a0*/  IMAD.MOV.U32 R107, RZ, RZ, R135.reuse ;  /* 0x000000ffff6b7224 */ /* 0x100fe200078e0087 */
[----:B------:R-:W-:Y:S01]  /*25b0*/  FMNMX.FTZ R9, R80, R9, !PT ;  /* 0x0000000950097209 */ /* 0x000fe20007810000 */
[--C-:B------:R-:W-:Y:S02]  /*25c0*/  IMAD.MOV.U32 R105, RZ, RZ, R135.reuse ;  /* 0x000000ffff697224 */ /* 0x100fe400078e0087 */
[----:B------:R-:W0:Y:S01]  /*25d0*/  MUFU.TANH R29, R29 ;  /* 0x0000001d001d7308 */ /* 0x000e220000002400 */
[----:B-1----:R-:W-:Y:S01]  /*25e0*/  FSEL R26, R26, -INF , P5 ;  /* 0xff8000001a1a7808 */ /* 0x002fe20002800000 */
[----:B------:R-:W-:-:S02]  /*25f0*/  IMAD.MOV.U32 R103, RZ, RZ, R135 ;  /* 0x000000ffff677224 */ /* 0x000fc400078e0087 */
[--C-:B------:R-:W-:Y:S02]  /*2600*/  IMAD.MOV.U32 R101, RZ, RZ, R135.reuse ;  /* 0x000000ffff657224 */ /* 0x100fe400078e0087 */
[--C-:B------:R-:W-:Y:S02]  /*2610*/  IMAD.MOV.U32 R99, RZ, RZ, R135.reuse ;  /* 0x000000ffff637224 */ /* 0x100fe400078e0087 */
[----:B------:R-:W1:Y:S01]  /*2620*/  MUFU.TANH R21, R21 ;  /* 0x0000001500157308 */ /* 0x000e620000002400 */
[----:B--2---:R-:W-:Y:S01]  /*2630*/  FSEL R14, R14, -INF , P3 ;  /* 0xff8000000e0e7808 */ /* 0x004fe20001800000 */
[--C-:B------:R-:W-:Y:S01]  /*2640*/  IMAD.MOV.U32 R97, RZ, RZ, R135.reuse ;  /* 0x000000ffff617224 */ /* 0x100fe200078e0087 */
[----:B------:R-:W-:Y:S01]  /*2650*/  ISETP.GT.AND P3, PT, R64, 0x29, PT ;  /* 0x000000294000780c */ /* 0x000fe20003f64270 */
[--C-:B------:R-:W-:Y:S01]  /*2660*/  IMAD.MOV.U32 R95, RZ, RZ, R135.reuse ;  /* 0x000000ffff5f7224 */ /* 0x100fe200078e0087 */
[----:B------:R-:W-:Y:S01]  /*2670*/  FMNMX.FTZ R11, R14, R9, !PT ;  /* 0x000000090e0b7209 */ /* 0x000fe20007810000 */
[----:B------:R-:W-:-:S02]  /*2680*/  IMAD.MOV.U32 R93, RZ, RZ, R135 ;  /* 0x000000ffff5d7224 */ /* 0x000fc400078e0087 */
[----:B------:R-:W2:Y:S01]  /*2690*/  MUFU.TANH R30, R30 ;  /* 0x0000001e001e7308 */ /* 0x000ea20000002400 */
[----:B0-----:R-:W-:Y:S01]  /*26a0*/  FSEL R94, R29, -INF , P4 ;  /* 0xff8000001d5e7808 */ /* 0x001fe20002000000 */
[--C-:B------:R-:W-:Y:S02]  /*26b0*/  IMAD.MOV.U32 R91, RZ, RZ, R135.reuse ;  /* 0x000000ffff5b7224 */ /* 0x100fe400078e0087 */
[----:B------:R-:W-:-:S04]  /*26c0*/  IMAD.MOV.U32 R89, RZ, RZ, R135 ;  /* 0x000000ffff597224 */ /* 0x000fc800078e0087 */
[----:B------:R-:W0:Y:S01]  /*26d0*/  MUFU.TANH R24, R24 ;  /* 0x0000001800187308 */ /* 0x000e220000002400 */
[----:B-1----:R-:W-:Y:S01]  /*26e0*/  FSEL R92, R21, -INF , P2 ;  /* 0xff800000155c7808 */ /* 0x002fe20001000000 */
[----:B------:R-:W-:Y:S01]  /*26f0*/  FMUL.FTZ R21, R78, UR6 ;  /* 0x000000064e157c20 */ /* 0x000fe20008410000 */
[----:B------:R-:W-:Y:S02]  /*2700*/  ISETP.GT.AND P2, PT, R64, 0x30, PT ;  /* 0x000000304000780c */ /* 0x000fe40003f44270 */
[----:B------:R-:W-:-:S03]  /*2710*/  FMNMX.FTZ R11, R92, R11, !PT ;  /* 0x0000000b5c0b7209 */ /* 0x000fc60007810000 */
[----:B------:R-:W1:Y:S01]  /*2720*/  MUFU.TANH R33, R33 ;  /* 0x0000002100217308 */ /* 0x000e620000002400 */
[----:B--2---:R-:W-:-:S07]  /*2730*/  FSEL R30, R30, -INF , P3 ;  /* 0xff8000001e1e7808 */ /* 0x004fce0001800000 */
[----:B------:R2:W-:Y:S01]  /*2740*/  MUFU.TANH R3, R84 ;  /* 0x0000005400037308 */ /* 0x0005e20000002400 */
[----:B0-----:R-:W-:Y:S02]  /*2750*/  FSEL R24, R24, -INF , P1 ;  /* 0xff80000018187808 */ /* 0x001fe40000800000 */
[----:B------:R-:W-:Y:S02]  /*2760*/  ISETP.GT.AND P1, PT, R64, 0x31, PT ;  /* 0x000000314000780c */ /* 0x000fe40003f24270 */
[----:B------:R-:W-:-:S03]  /*2770*/  FMNMX.FTZ R13, R24, R11, !PT ;  /* 0x0000000b180d7209 */ /* 0x000fc60007810000 */
[----:B------:R-:W0:Y:S01]  /*2780*/  MUFU.TANH R27, R27 ;  /* 0x0000001b001b7308 */ /* 0x000e220000002400 */
[----:B--2---:R-:W-:Y:S01]  /*2790*/  FSEL R84, R25, -INF , P6 ;  /* 0xff80000019547808 */ /* 0x004fe20003000000 */
[----:B------:R-:W-:Y:S01]  /*27a0*/  FMUL.FTZ R25, R82, UR6 ;  /* 0x0000000652197c20 */ /* 0x000fe20008410000 */
[----:B-1----:R-:W-:Y:S01]  /*27b0*/  FSEL R96, R33, -INF , P2 ;  /* 0xff80000021607808 */ /* 0x002fe20001000000 */
[----:B------:R-:W-:Y:S01]  /*27c0*/  FMUL.FTZ R33, R83, UR6 ;  /* 0x0000000653217c20 */ /* 0x000fe20008410000 */
[----:B------:R-:W-:-:S03]  /*27d0*/  FMNMX.FTZ R67, R84, R67, !PT ;  /* 0x0000004354437209 */ /* 0x000fc60007810000 */
[----:B------:R-:W1:Y:S01]  /*27e0*/  MUFU.TANH R34, R34 ;  /* 0x0000002200227308 */ /* 0x000e620000002400 */
[----:B------:R-:W-:-:S04]  /*27f0*/  FMNMX.FTZ R67, R26, R67, !PT ;  /* 0x000000431a437209 */ /* 0x000fc80007810000 */
[----:B------:R-:W-:-:S03]  /*2800*/  FMNMX.FTZ R67, R94, R67, !PT ;  /* 0x000000435e437209 */ /* 0x000fc60007810000 */
[----:B------:R-:W2:Y:S01]  /*2810*/  MUFU.TANH R28, R28 ;  /* 0x0000001c001c7308 */ /* 0x000ea20000002400 */
[----:B------:R-:W-:Y:S02]  /*2820*/  FMNMX.FTZ R67, R30, R67, !PT ;  /* 0x000000431e437209 */ /* 0x000fe40007810000 */
[----:B0-----:R-:W-:Y:S02]  /*2830*/  FSEL R98, R27, -INF , P6 ;  /* 0xff8000001b627808 */ /* 0x001fe40003000000 */
[----:B------:R-:W-:Y:S02]  /*2840*/  ISETP.GT.AND P6, PT, R64, 0x38, PT ;  /* 0x000000384000780c */ /* 0x000fe40003fc4270 */
[----:B------:R-:W-:Y:S01]  /*2850*/  FMNMX.FTZ R67, R96, R67, !PT ;  /* 0x0000004360437209 */ /* 0x000fe20007810000 */
[----:B------:R-:W0:Y:S01]  /*2860*/  MUFU.TANH R37, R37 ;  /* 0x0000002500257308 */ /* 0x000e220000002400 */
[----:B-1----:R-:W-:Y:S02]  /*2870*/  FSEL R34, R34, -INF , P1 ;  /* 0xff80000022227808 */ /* 0x002fe40000800000 */
[----:B------:R-:W-:-:S02]  /*2880*/  FMNMX.FTZ R13, R98, R13, !PT ;  /* 0x0000000d620d7209 */ /* 0x000fc40007810000 */
        /* <DEDUP_REMOVED lines=9> */
[----:B-1----:R-:W-:Y:S01]  /*2920*/  FSEL R100, R31, -INF , P4 ;  /* 0xff8000001f647808 */ /* 0x002fe20002000000 */
[----:B------:R-:W-:Y:S01]  /*2930*/  FMUL.FTZ R31, R79, UR6 ;  /* 0x000000064f1f7c20 */ /* 0x000fe20008410000 */
[----:B------:R-:W-:Y:S02]  /*2940*/  ISETP.GT.AND P4, PT, R64, 0x40, PT ;  /* 0x000000404000780c */ /* 0x000fe40003f84270 */
[----:B------:R-:W-:-:S03]  /*2950*/  FMNMX.FTZ R13, R100, R13, !PT ;  /* 0x0000000d640d7209 */ /* 0x000fc60007810000 */
        /* <DEDUP_REMOVED lines=8> */
[----:B-1----:R-:W-:Y:S01]  /*29e0*/  FSEL R106, R41, -INF , P4 ;  /* 0xff800000296a7808 */ /* 0x002fe20002000000 */
[----:B------:R-:W-:-:S03]  /*29f0*/  FMUL.FTZ R41, R86, UR6 ;  /* 0x0000000656297c20 */ /* 0x000fc60008410000 */
[----:B------:R-:W-:-:S03]  /*2a00*/  FMNMX.FTZ R67, R106, R67, !PT ;  /* 0x000000436a437209 */ /* 0x000fc60007810000 */
[----:B------:R-:W1:Y:S01]  /*2a10*/  MUFU.TANH R36, R36 ;  /* 0x0000002400247308 */ /* 0x000e620000002400 */
[----:B--2---:R-:W-:Y:S01]  /*2a20*/  FSEL R38, R35, -INF , P2 ;  /* 0xff80000023267808 */ /* 0x004fe20001000000 */
[----:B------:R-:W-:Y:S01]  /*2a30*/  FMUL.FTZ R35, R87, UR6 ;  /* 0x0000000657237c20 */ /* 0x000fe20008410000 */
[----:B------:R-:W-:Y:S02]  /*2a40*/  ISETP.GT.AND P2, PT, R64, 0x48, PT ;  /* 0x000000484000780c */ /* 0x000fe40003f44270 */
[----:B------:R-:W-:Y:S02]  /*2a50*/  FMNMX.FTZ R13, R38, R13, !PT ;  /* 0x0000000d260d7209 */ /* 0x000fe40007810000 */
[----:B------:R-:W-:Y:S01]  /*2a60*/  R2UR UR6, R0 ;  /* 0x00000000000672ca */ /* 0x000fe200000e0000 */
[----:B------:R-:W2:Y:S01]  /*2a70*/  MUFU.TANH R45, R45 ;  /* 0x0000002d002d7308 */ /* 0x000ea20000002400 */
[----:B0-----:R-:W-:-:S04]  /*2a80*/  FSEL R108, R42, -INF , P3 ;  /* 0xff8000002a6c7808 */ /* 0x001fc80001800000 */
[----:B------:R-:W-:-:S03]  /*2a90*/  FMNMX.FTZ R67, R108, R67, !PT ;  /* 0x000000436c437209 */ /* 0x000fc60007810000 */
[----:B------:R-:W0:Y:S01]  /*2aa0*/  MUFU.TANH R39, R39 ;  /* 0x0000002700277308 */ /* 0x000e220000002400 */
[----:B-1----:R-:W-:Y:S02]  /*2ab0*/  FSEL R36, R36, -INF , P1 ;  /* 0xff80000024247808 */ /* 0x002fe40000800000 */
[----:B------:R-:W-:Y:S01]  /*2ac0*/  ISETP.GT.AND P1, PT, R64, 0x49, PT ;  /* 0x000000494000780c */ /* 0x000fe20003f24270 */
[----:B------:R-:W-:Y:S01]  /*2ad0*/  UIADD3 UR6, UR6, 0x2d840, URZ ;  /* 0x0002d84006067890 */ /* 0x000fe2000fffe03f */
[----:B------:R-:W-:-:S03]  /*2ae0*/  FMNMX.FTZ R13, R36, R13, !PT ;  /* 0x0000000d240d7209 */ /* 0x000fc60007810000 */
[----:B------:R-:W1:Y:S01]  /*2af0*/  MUFU.TANH R46, R46 ;  /* 0x0000002e002e7308 */ /* 0x000e620000002400 */
[----:B--2---:R-:W-:Y:S01]  /*2b00*/  FSEL R110, R45, -INF , P2 ;  /* 0xff8000002d6e7808 */ /* 0x004fe20001000000 */
[----:B------:R-:W-:-:S03]  /*2b10*/  UPRMT UR6, UR42, 0x654, UR6 ;  /* 0x000006542a067896 */ /* 0x000fc60008000006 */
[----:B------:R-:W-:-:S03]  /*2b20*/  FMNMX.FTZ R67, R110, R67, !PT ;  /* 0x000000436e437209 */ /* 0x000fc60007810000 */
[----:B------:R-:W2:Y:S01]  /*2b30*/  MUFU.TANH R40, R40 ;  /* 0x0000002800287308 */ /* 0x000ea20000002400 */
[----:B0-----:R-:W-:Y:S02]  /*2b40*/  FSEL R42, R39, -INF , P6 ;  /* 0xff800000272a7808 */ /* 0x001fe40003000000 */
[----:B------:R-:W-:Y:S01]  /*2b50*/  ISETP.GT.AND P6, PT, R64, 0x50, PT ;  /* 0x000000504000780c */ /* 0x000fe20003fc4270 */
[----:B------:R-:W-:Y:S01]  /*2b60*/  SYNCS.ARRIVE.TRANS64.RED.A1T0 RZ, [UR6], RZ ;  /* 0x000000ffffff79a7 */ /* 0x000fe20008100406 */
        /* <DEDUP_REMOVED lines=70> */
[----:B------:R-:W-:Y:S02]  /*2fd0*/  FMNMX.FTZ R37, R62, R37, !PT ;  /* 0x000000253e257209 */ /* 0x000fe40007810000 */
[----:B------:R-:W-:Y:S01]  /*2fe0*/  FSEL R134, R3, -INF , P2 ;  /* 0xff80000003867808 */ /* 0x000fe20001000000 */
[----:B------:R-:W2:Y:S01]  /*2ff0*/  MUFU.TANH R7, R7 ;  /* 0x0000000700077308 */ /* 0x000ea20000002400 */
[----:B0-----:R-:W-:-:S04]  /*3000*/  FSEL R132, R65, -INF , P3 ;  /* 0xff80000041847808 */ /* 0x001fc80001800000 */
[----:B------:R-:W-:-:S03]  /*3010*/  FMNMX.FTZ R67, R132, R67, !PT ;  /* 0x0000004384437209 */ /* 0x000fc60007810000 */
[----:B------:R-:W-:Y:S01]  /*3020*/  MUFU.TANH R21, R21 ;  /* 0x0000001500157308 */ /* 0x000fe20000002400 */
[----:B-1----:R-:W-:Y:S02]  /*3030*/  FSEL R60, R60, -INF , P1 ;  /* 0xff8000003c3c7808 */ /* 0x002fe40000800000 */
[----:B------:R-:W-:Y:S02]  /*3040*/  ISETP.GT.AND P1, PT, R64, 0x79, PT ;  /* 0x000000794000780c */ /* 0x000fe40003f24270 */
[----:B------:R-:W-:Y:S02]  /*3050*/  FMNMX.FTZ R67, R134, R67, !PT ;  /* 0x0000004386437209 */ /* 0x000fe40007810000 */
[----:B------:R-:W-:Y:S01]  /*3060*/  FMNMX.FTZ R37, R60, R37, !PT ;  /* 0x000000253c257209 */ /* 0x000fe20007810000 */
[----:B------:R-:W-:Y:S01]  /*3070*/  MUFU.TANH R31, R31 ;  /* 0x0000001f001f7308 */ /* 0x000fe20000002400 */
[----:B--2---:R-:W-:-:S04]  /*3080*/  FSEL R64, R7, -INF , P1 ;  /* 0xff80000007407808 */ /* 0x004fc80000800000 */
[----:B------:R-:W-:-:S03]  /*3090*/  FMNMX.FTZ R67, R64, R67, !PT ;  /* 0x0000004340437209 */ /* 0x000fc60007810000 */
[----:B------:R-:W-:Y:S02]  /*30a0*/  MUFU.TANH R25, R25 ;  /* 0x0000001900197308 */ /* 0x000fe40000002400 */
[----:B------:R-:W0:Y:S06]  /*30b0*/  SHFL.BFLY PT, R3, R67, 0x2, 0x1f ;  /* 0x0c401f0043037f89 */ /* 0x000e2c00000e0000 */
[----:B------:R-:W-:Y:S08]  /*30c0*/  MUFU.TANH R33, R33 ;  /* 0x0000002100217308 */ /* 0x000ff00000002400 */
[----:B------:R-:W1:Y:S08]  /*30d0*/  MUFU.TANH R41, R41 ;  /* 0x0000002900297308 */ /* 0x000e700000002400 */
[----:B------:R-:W2:Y:S01]  /*30e0*/  MUFU.TANH R35, R35 ;  /* 0x0000002300237308 */ /* 0x000ea20000002400 */
[----:B0-----:R-:W-:-:S05]  /*30f0*/  FMNMX.FTZ R5, R67, R3, !PT ;  /* 0x0000000343057209 */ /* 0x001fca0007810000 */
[----:B------:R-:W0:Y:S01]  /*3100*/  SHFL.BFLY PT, R47, R5, 0x1, 0x1f ;  /* 0x0c201f00052f7f89 */ /* 0x000e2200000e0000 */
[----:B-1----:R-:W-:Y:S02]  /*3110*/  FSEL R41, R41, -INF , P2 ;  /* 0xff80000029297808 */ /* 0x002fe40001000000 */
[----:B0-----:R-:W-:-:S04]  /*3120*/  FMNMX.FTZ R47, R5, R47, !PT ;  /* 0x0000002f052f7209 */ /* 0x001fc80007810000 */
[C---:B------:R-:W-:Y:S01]  /*3130*/  FSETP.NEU.FTZ.AND P0, PT, R47.reuse, -INF , PT ;  /* 0xff8000002f00780b */ /* 0x040fe20003f1d000 */
[----:B------:R-:W-:-:S05]  /*3140*/  FMUL.FTZ R3, R47, R71 ;  /* 0x000000472f037220 */ /* 0x000fca0000410000 */
[----:B------:R-:W-:Y:S02]  /*3150*/  FSEL R3, R3, RZ, P0 ;  /* 0x000000ff03037208 */ /* 0x000fe40000000000 */
[----:B------:R-:W-:-:S03]  /*3160*/  ISETP.NE.AND P0, PT, R90, RZ, PT ;  /* 0x000000ff5a00720c */ /* 0x000fc60003f05270 */
[-CC-:B------:R-:W-:Y:S01]  /*3170*/  FFMA.FTZ R12, R12, R71.reuse, -R3.reuse ;  /* 0x000000470c0c7223 */ /* 0x180fe20000010803 */
[-CC-:B------:R-:W-:Y:S01]  /*3180*/  FFMA.FTZ R7, R68, R71.reuse, -R3.reuse ;  /* 0x0000004744077223 */ /* 0x180fe20000010803 */
[-CC-:B------:R-:W-:Y:S01]  /*3190*/  FFMA.FTZ R76, R76, R71.reuse, -R3.reuse ;  /* 0x000000474c4c7223 */ /* 0x180fe20000010803 */
[-CC-:B------:R-:W-:Y:S01]  /*31a0*/  FFMA.FTZ R68, R20, R71.reuse, -R3.reuse ;  /* 0x0000004714447223 */ /* 0x180fe20000010803 */
[----:B------:R0:W-:Y:S01]  /*31b0*/  MUFU.EX2 R9, R12 ;  /* 0x0000000c00097308 */ /* 0x0001e20000000800 */
[-CC-:B------:R-:W-:Y:S01]  /*31c0*/  FFMA.FTZ R20, R102, R71.reuse, -R3.reuse ;  /* 0x0000004766147223 */ /* 0x180fe20000010803 */
[----:B------:R-:W-:Y:S01]  /*31d0*/  FSEL R102, R31, -INF , P5 ;  /* 0xff8000001f667808 */ /* 0x000fe20002800000 */
[-CC-:B------:R-:W-:Y:S01]  /*31e0*/  FFMA.FTZ R31, R106, R71.reuse, -R3.reuse ;  /* 0x000000476a1f7223 */ /* 0x180fe20000010803 */
[----:B------:R-:W-:Y:S01]  /*31f0*/  FSEL R106, R33, -INF , P3 ;  /* 0xff800000216a7808 */ /* 0x000fe20001800000 */
[-CC-:B------:R-:W-:Y:S01]  /*3200*/  FFMA.FTZ R27, R84, R71.reuse, -R3.reuse ;  /* 0x00000047541b7223 */ /* 0x180fe20000010803 */
[-CC-:B------:R-:W-:Y:S01]  /*3210*/  FFMA.FTZ R84, R108, R71.reuse, -R3.reuse ;  /* 0x000000476c547223 */ /* 0x180fe20000010803 */
[----:B--2---:R-:W-:Y:S01]  /*3220*/  FSEL R108, R35, -INF , P1 ;  /* 0xff800000236c7808 */ /* 0x004fe20000800000 */
[----:B------:R1:W-:Y:S01]  /*3230*/  MUFU.EX2 R11, R76 ;  /* 0x0000004c000b7308 */ /* 0x0003e20000000800 */
[-CC-:B0-----:R-:W-:Y:S01]  /*3240*/  FFMA.FTZ R12, R96, R71.reuse, -R3.reuse ;  /* 0x00000047600c7223 */ /* 0x181fe20000010803 */
[----:B------:R-:W-:Y:S01]  /*3250*/  FSEL R96, R21, -INF , P6 ;  /* 0xff80000015607808 */ /* 0x000fe20003000000 */
[-CC-:B------:R-:W-:Y:S01]  /*3260*/  FFMA.FTZ R5, R66, R71.reuse, -R3.reuse ;  /* 0x0000004742057223 */ /* 0x180fe20000010803 */
[-CC-:B------:R-:W-:Y:S01]  /*3270*/  FFMA.FTZ R4, R4, R71.reuse, -R3.reuse ;  /* 0x0000004704047223 */ /* 0x180fe20000010803 */
[--C-:B------:R-:W-:Y:S01]  /*3280*/  FFMA.FTZ R66, R8, R71, -R3.reuse ;  /* 0x0000004708427223 */ /* 0x100fe20000010803 */
[----:B------:R-:W-:Y:S01]  /*3290*/  FMNMX.FTZ R37, R96, R37, !PT ;  /* 0x0000002560257209 */ /* 0x000fe20007810000 */
[-CC-:B------:R-:W-:Y:S01]  /*32a0*/  FFMA.FTZ R8, R72, R71.reuse, -R3.reuse ;  /* 0x0000004748087223 */ /* 0x180fe20000010803 */
[----:B------:R0:W-:Y:S01]  /*32b0*/  MUFU.EX2 R15, R20 ;  /* 0x00000014000f7308 */ /* 0x0001e20000000800 */
[-CC-:B-1----:R-:W-:Y:S01]  /*32c0*/  FFMA.FTZ R76, R30, R71.reuse, -R3.reuse ;  /* 0x000000471e4c7223 */ /* 0x182fe20000010803 */
[-CC-:B------:R-:W-:Y:S01]  /*32d0*/  FFMA.FTZ R30, R104, R71.reuse, -R3.reuse ;  /* 0x00000047681e7223 */ /* 0x180fe20000010803 */
[----:B------:R-:W-:Y:S01]  /*32e0*/  FSEL R104, R25, -INF , P4 ;  /* 0xff80000019687808 */ /* 0x000fe20002000000 */
        /* <DEDUP_REMOVED lines=9> */
[----:B0-----:R-:W-:Y:S01]  /*3380*/  FMNMX.FTZ R20, R106, R37, !PT ;  /* 0x000000256a147209 */ /* 0x001fe20007810000 */
[-CC-:B------:R-:W-:Y:S01]  /*3390*/  FFMA.FTZ R37, R110, R71.reuse, -R3.reuse ;  /* 0x000000476e257223 */ /* 0x180fe20000010803 */
[-CC-:B------:R-:W-:Y:S01]  /*33a0*/  FFMA.FTZ R82, R124, R71.reuse, -R3.reuse ;  /* 0x000000477c527223 */ /* 0x180fe20000010803 */
[----:B------:R-:W0:Y:S01]  /*33b0*/  MUFU.EX2 R4, R4 ;  /* 0x0000000400047308 */ /* 0x000e220000000800 */
[----:B------:R-:W-:Y:S01]  /*33c0*/  FMNMX.FTZ R21, R41, R20, !PT ;  /* 0x0000001429157209 */ /* 0x000fe20007810000 */
[-CC-:B------:R-:W-:Y:S01]  /*33d0*/  FFMA.FTZ R35, R126, R71.reuse, -R3.reuse ;  /* 0x000000477e237223 */ /* 0x180fe20000010803 */
[-CC-:B------:R-:W-:Y:S01]  /*33e0*/  FFMA.FTZ R86, R128, R71.reuse, -R3.reuse ;  /* 0x0000004780567223 */ /* 0x180fe20000010803 */
[--C-:B------:R-:W-:Y:S01]  /*33f0*/  FFMA.FTZ R39, R130, R71, -R3.reuse ;  /* 0x0000004782277223 */ /* 0x100fe20000010803 */
[----:B------:R-:W-:Y:S01]  /*3400*/  FMNMX.FTZ R20, R108, R21, !PT ;  /* 0x000000156c147209 */ /* 0x000fe20007810000 */
[-CC-:B------:R-:W-:Y:S01]  /*3410*/  FFMA.FTZ R21, R114, R71.reuse, -R3.reuse ;  /* 0x0000004772157223 */ /* 0x180fe20000010803 */
[----:B------:R-:W-:Y:S01]  /*3420*/  FFMA.FTZ R94, R132, R71, -R3 ;  /* 0x00000047845e7223 */ /* 0x000fe20000010803 */
[----:B------:R-:W1:Y:S01]  /*3430*/  MUFU.EX2 R7, R7 ;  /* 0x0000000700077308 */ /* 0x000e620000000800 */
[--C-:B------:R-:W-:Y:S01]  /*3440*/  IMAD.MOV.U32 R132, RZ, RZ, R135.reuse ;  /* 0x000000ffff847224 */ /* 0x100fe200078e0087 */
[----:B------:R-:W2:Y:S01]  /*3450*/  SHFL.BFLY PT, R33, R20, 0x2, 0x1f ;  /* 0x0c401f0014217f89 */ /* 0x000ea200000e0000 */
[--C-:B------:R-:W-:Y:S01]  /*3460*/  IMAD.MOV.U32 R130, RZ, RZ, R135.reuse ;  /* 0x000000ffff827224 */ /* 0x100fe200078e0087 */
[-C--:B------:R-:W-:Y:S01]  /*3470*/  MOV R126, R135.reuse ;  /* 0x00000087007e7202 */ /* 0x080fe20000000f00 */
[--C-:B------:R-:W-:Y:S01]  /*3480*/  IMAD.MOV.U32 R128, RZ, RZ, R135.reuse ;  /* 0x000000ffff807224 */ /* 0x100fe200078e0087 */
[----:B------:R-:W-:Y:S01]  /*3490*/  MOV R118, R135 ;  /* 0x0000008700767202 */ /* 0x000fe20000000f00 */
[--C-:B------:R-:W-:Y:S01]  /*34a0*/  IMAD.MOV.U32 R124, RZ, RZ, R135.reuse ;  /* 0x000000ffff7c7224 */ /* 0x100fe200078e0087 */
[----:B------:R-:W3:Y:S01]  /*34b0*/  MUFU.EX2 R66, R66 ;  /* 0x0000004200427308 */ /* 0x000ee20000000800 */
[----:B------:R-:W-:-:S02]  /*34c0*/  IMAD.MOV.U32 R116, RZ, RZ, R135 ;  /* 0x000000ffff747224 */ /* 0x000fc400078e0087 */
[--C-:B------:R-:W-:Y:S02]  /*34d0*/  IMAD.MOV.U32 R114, RZ, RZ, R135.reuse ;  /* 0x000000ffff727224 */ /* 0x100fe400078e0087 */
[----:B------:R-:W-:-:S03]  /*34e0*/  IMAD.MOV.U32 R112, RZ, RZ, R135 ;  /* 0x000000ffff707224 */ /* 0x000fc600078e0087 */
[----:B------:R-:W-:Y:S08]  /*34f0*/  MUFU.EX2 R8, R8 ;  /* 0x0000000800087308 */ /* 0x000ff00000000800 */
[----:B------:R4:W-:Y:S01]  /*3500*/  MUFU.EX2 R13, R34 ;  /* 0x00000022000d7308 */ /* 0x0009e20000000800 */
[----:B--2---:R-:W-:Y:S01]  /*3510*/  FMNMX.FTZ R43, R20, R33, !PT ;  /* 0x00000021142b7209 */ /* 0x004fe20007810000 */
[-CC-:B------:R-:W-:Y:S01]  /*3520*/  FFMA.FTZ R33, R122, R71.reuse, -R3.reuse ;  /* 0x000000477a217223 */ /* 0x180fe20000010803 */
[----:B------:R-:W-:Y:S01]  /*3530*/  FFMA.FTZ R20, R134, R71, -R3 ;  /* 0x0000004786147223 */ /* 0x000fe20000010803 */
[----:B------:R-:W-:Y:S01]  /*3540*/  MOV R134, R135 ;  /* 0x0000008700867202 */ /* 0x000fe20000000f00 */
[----:B------:R-:W-:Y:S01]  /*3550*/  IMAD.MOV.U32 R122, RZ, RZ, R135 ;  /* 0x000000ffff7a7224 */ /* 0x000fe200078e0087 */
[----:B------:R-:W2:Y:S02]  /*3560*/  SHFL.BFLY PT, R78, R43, 0x1, 0x1f ;  /* 0x0c201f002b4e7f89 */ /* 0x000ea400000e0000 */
[----:B------:R-:W-:Y:S01]  /*3570*/  MUFU.EX2 R68, R68 ;  /* 0x0000004400447308 */ /* 0x000fe20000000800 */
[-CC-:B----4-:R-:W-:Y:S01]  /*3580*/  FFMA.FTZ R34, R120, R71.reuse, -R3.reuse ;  /* 0x0000004778227223 */ /* 0x190fe20000010803 */
[----:B------:R-:W-:Y:S01]  /*3590*/  FFMA.FTZ R3, R64, R71, -R3 ;  /* 0x0000004740037223 */ /* 0x000fe20000010803 */
[----:B------:R-:W-:-:S05]  /*35a0*/  IMAD.MOV.U32 R120, RZ, RZ, R135 ;  /* 0x000000ffff787224 */ /* 0x000fca00078e0087 */
[----:B------:R-:W-:Y:S08]  /*35b0*/  MUFU.EX2 R27, R27 ;  /* 0x0000001b001b7308 */ /* 0x000ff00000000800 */
[----:B------:R-:W-:Y:S01]  /*35c0*/  MUFU.EX2 R72, R72 ;  /* 0x0000004800487308 */ /* 0x000fe20000000800 */
[----:B--2---:R-:W-:-:S07]  /*35d0*/  FMNMX.FTZ R78, R43, R78, !PT ;  /* 0x0000004e2b4e7209 */ /* 0x004fce0007810000 */
[----:B------:R-:W-:Y:S01]  /*35e0*/  MUFU.EX2 R29, R29 ;  /* 0x0000001d001d7308 */ /* 0x000fe20000000800 */
[C---:B------:R-:W-:Y:S01]  /*35f0*/  FSETP.NEU.FTZ.AND P1, PT, R78.reuse, -INF , PT ;  /* 0xff8000004e00780b */ /* 0x040fe20003f3d000 */
[----:B------:R-:W-:-:S06]  /*3600*/  FMUL.FTZ R49, R78, R71 ;  /* 0x000000474e317220 */ /* 0x000fcc0000410000 */
[----:B------:R-:W-:Y:S01]  /*3610*/  MUFU.EX2 R76, R76 ;  /* 0x0000004c004c7308 */ /* 0x000fe20000000800 */
[----:B------:R-:W-:-:S05]  /*3620*/  FSEL R49, R49, RZ, P1 ;  /* 0x000000ff31317208 */ /* 0x000fca0000800000 */
        /* <DEDUP_REMOVED lines=8> */
[----:B0-----:R-:W-:Y:S01]  /*36b0*/  FADD.FTZ R6, R5, R4 ;  /* 0x0000000405067221 */ /* 0x001fe20000010000 */
[-CC-:B------:R-:W-:Y:S01]  /*36c0*/  FFMA.FTZ R24, R38, R71.reuse, -R49.reuse ;  /* 0x0000004726187223 */ /* 0x180fe20000010831 */
[-CC-:B------:R-:W-:Y:S01]  /*36d0*/  FFMA.FTZ R51, R92, R71.reuse, -R49.reuse ;  /* 0x000000475c337223 */ /* 0x180fe20000010831 */
[--C-:B------:R-:W-:Y:S01]  /*36e0*/  FFMA.FTZ R70, R28, R71, -R49.reuse ;  /* 0x000000471c467223 */ /* 0x100fe20000010831 */
[----:B-1----:R-:W-:Y:S01]  /*36f0*/  FADD.FTZ R65, R7, R6 ;  /* 0x0000000607417221 */ /* 0x002fe20000010000 */
[----:B---3--:R-:W-:Y:S01]  /*3700*/  F2FP.F16.F32.PACK_AB R6, R66, R7 ;  /* 0x000000074206723e */ /* 0x008fe200000000ff */
[----:B------:R-:W0:Y:S01]  /*3710*/  MUFU.EX2 R110, R110 ;  /* 0x0000006e006e7308 */ /* 0x000e220000000800 */
[-C--:B------:R-:W-:Y:S01]  /*3720*/  FFMA.FTZ R28, R42, R71.reuse, -R49 ;  /* 0x000000472a1c7223 */ /* 0x080fe20000010831 */
[----:B------:R-:W-:Y:S01]  /*3730*/  FADD.FTZ R65, R66, R65 ;  /* 0x0000004142417221 */ /* 0x000fe20000010000 */
[-CC-:B------:R-:W-:Y:S01]  /*3740*/  FFMA.FTZ R53, R98, R71.reuse, -R49.reuse ;  /* 0x0000004762357223 */ /* 0x180fe20000010831 */
[-CC-:B------:R-:W-:Y:S01]  /*3750*/  FFMA.FTZ R55, R100, R71.reuse, -R49.reuse ;  /* 0x0000004764377223 */ /* 0x180fe20000010831 */
[-CC-:B------:R-:W-:Y:S01]  /*3760*/  FFMA.FTZ R32, R32, R71.reuse, -R49.reuse ;  /* 0x0000004720207223 */ /* 0x180fe20000010831 */
[-CC-:B------:R-:W-:Y:S01]  /*3770*/  FFMA.FTZ R45, R36, R71.reuse, -R49.reuse ;  /* 0x00000047242d7223 */ /* 0x180fe20000010831 */
[-CC-:B------:R-:W-:Y:S01]  /*3780*/  FFMA.FTZ R59, R40, R71.reuse, -R49.reuse ;  /* 0x00000047283b7223 */ /* 0x180fe20000010831 */
[----:B------:R-:W1:Y:S01]  /*3790*/  MUFU.EX2 R61, R61 ;  /* 0x0000003d003d7308 */ /* 0x000e620000000800 */
[--C-:B------:R-:W-:Y:S01]  /*37a0*/  FFMA.FTZ R36, R46, R71, -R49.reuse ;  /* 0x000000472e247223 */ /* 0x100fe20000010831 */
[----:B------:R-:W-:Y:S01]  /*37b0*/  F2FP.F16.F32.PACK_AB R4, R4, R5 ;  /* 0x000000050404723e */ /* 0x000fe200000000ff */
[-CC-:B------:R-:W-:Y:S01]  /*37c0*/  FFMA.FTZ R63, R44, R71.reuse, -R49.reuse ;  /* 0x000000472c3f7223 */ /* 0x180fe20000010831 */
[-CC-:B------:R-:W-:Y:S01]  /*37d0*/  FFMA.FTZ R0, R50, R71.reuse, -R49.reuse ;  /* 0x0000004732007223 */ /* 0x180fe20000010831 */
[-CC-:B------:R-:W-:Y:S01]  /*37e0*/  FFMA.FTZ R54, R54, R71.reuse, -R49.reuse ;  /* 0x0000004736367223 */ /* 0x180fe20000010831 */
[-CC-:B------:R-:W-:Y:S01]  /*37f0*/  FFMA.FTZ R40, R58, R71.reuse, -R49.reuse ;  /* 0x000000473a287223 */ /* 0x180fe20000010831 */
[--C-:B------:R-:W-:Y:S01]  /*3800*/  FFMA.FTZ R56, R56, R71, -R49.reuse ;  /* 0x0000004738387223 */ /* 0x100fe20000010831 */
[----:B------:R-:W2:Y:S01]  /*3810*/  MUFU.EX2 R10, R10 ;  /* 0x0000000a000a7308 */ /* 0x000ea20000000800 */
[----:B0-----:R-:W-:Y:S01]  /*3820*/  FADD.FTZ R38, R57, R110 ;  /* 0x0000006e39267221 */ /* 0x001fe20000010000 */
[----:B------:R-:W-:Y:S01]  /*3830*/  F2FP.F16.F32.PACK_AB R5, R110, R57 ;  /* 0x000000396e05723e */ /* 0x000fe200000000ff */
[-CC-:B------:R-:W-:Y:S01]  /*3840*/  FFMA.FTZ R44, R62, R71.reuse, -R49.reuse ;  /* 0x000000473e2c7223 */ /* 0x180fe20000010831 */
[-CC-:B------:R-:W-:Y:S01]  /*3850*/  FFMA.FTZ R60, R60, R71.reuse, -R49.reuse ;  /* 0x000000473c3c7223 */ /* 0x180fe20000010831 */
[-CC-:B------:R-:W-:Y:S01]  /*3860*/  FFMA.FTZ R96, R96, R71.reuse, -R49.reuse ;  /* 0x0000004760607223 */ /* 0x180fe20000010831 */
[-CC-:B------:R-:W-:Y:S01]  /*3870*/  FFMA.FTZ R102, R102, R71.reuse, -R49.reuse ;  /* 0x0000004766667223 */ /* 0x180fe20000010831 */
[-CC-:B------:R-:W-:Y:S01]  /*3880*/  FFMA.FTZ R104, R104, R71.reuse, -R49.reuse ;  /* 0x0000004768687223 */ /* 0x180fe20000010831 */
[----:B------:R-:W0:Y:S01]  /*3890*/  MUFU.EX2 R43, R43 ;  /* 0x0000002b002b7308 */ /* 0x000e220000000800 */
[----:B-1----:R-:W-:Y:S01]  /*38a0*/  FADD.FTZ R7, R61, R38 ;  /* 0x000000263d077221 */ /* 0x002fe20000010000 */
[-CC-:B------:R-:W-:Y:S01]  /*38b0*/  FFMA.FTZ R38, R48, R71.reuse, -R49.reuse ;  /* 0x0000004730267223 */ /* 0x180fe20000010831 */
[----:B------:R-:W-:Y:S01]  /*38c0*/  FFMA.FTZ R106, R106, R71, -R49 ;  /* 0x000000476a6a7223 */ /* 0x000fe20000010831 */
[----:B------:R-:W-:Y:S01]  /*38d0*/  MOV R110, R135 ;  /* 0x00000087006e7202 */ /* 0x000fe20000000f00 */
[----:B------:R-:W-:-:S02]  /*38e0*/  IMAD.MOV.U32 R100, RZ, RZ, R135 ;  /* 0x000000ffff647224 */ /* 0x000fc400078e0087 */
[----:B------:R-:W-:Y:S01]  /*38f0*/  IMAD.MOV.U32 R98, RZ, RZ, R135 ;  /* 0x000000ffff627224 */ /* 0x000fe200078e0087 */
[----:B------:R-:W1:Y:S01]  /*3900*/  MUFU.EX2 R14, R14 ;  /* 0x0000000e000e7308 */ /* 0x000e620000000800 */
[C---:B--2---:R-:W-:Y:S01]  /*3910*/  FADD.FTZ R42, R10.reuse, R7 ;  /* 0x000000070a2a7221 */ /* 0x044fe20000010000 */
[----:B------:R-:W-:Y:S01]  /*3920*/  F2FP.F16.F32.PACK_AB R7, R10, R61 ;  /* 0x0000003d0a07723e */ /* 0x000fe200000000ff */
[----:B------:R-:W-:Y:S01]  /*3930*/  FADD.FTZ R10, R8, R65 ;  /* 0x00000041080a7221 */ /* 0x000fe20000010000 */
[----:B------:R-:W-:Y:S01]  /*3940*/  FFMA.FTZ R61, R52, R71, -R49 ;  /* 0x00000047343d7223 */ /* 0x000fe20000010831 */
[----:B------:R-:W-:Y:S02]  /*3950*/  IMAD.MOV.U32 R92, RZ, RZ, R135 ;  /* 0x000000ffff5c7224 */ /* 0x000fe400078e0087 */
[----:B------:R-:W-:Y:S01]  /*3960*/  FADD.FTZ R10, R9, R10 ;  /* 0x0000000a090a7221 */ /* 0x000fe20000010000 */
[----:B------:R-:W2:Y:S01]  /*3970*/  MUFU.EX2 R51, R51 ;  /* 0x0000003300337308 */ /* 0x000ea20000000800 */
[----:B0-----:R-:W-:Y:S01]  /*3980*/  FADD.FTZ R65, R43, R42 ;  /* 0x0000002a2b417221 */ /* 0x001fe20000010000 */
[----:B------:R0:W-:Y:S01]  /*3990*/  STSM.16.M88.4 [R16+0x21800], R4 ;  /* 0x0218000410007844 */ /* 0x0001e20000000200 */
[----:B------:R-:W-:-:S04]  /*39a0*/  FADD.FTZ R67, R11, R10 ;  /* 0x0000000a0b437221 */ /* 0x000fc80000010000 */
[----:B------:R-:W-:Y:S01]  /*39b0*/  FADD.FTZ R42, R68, R67 ;  /* 0x00000043442a7221 */ /* 0x000fe20000010000 */
[----:B------:R-:W3:Y:S01]  /*39c0*/  MUFU.EX2 R64, R64 ;  /* 0x0000004000407308 */ /* 0x000ee20000000800 */
[----:B-1----:R-:W-:Y:S02]  /*39d0*/  FADD.FTZ R10, R14, R65 ;  /* 0x000000410e0a7221 */ /* 0x002fe40000010000 */
[----:B------:R-:W-:-:S04]  /*39e0*/  FADD.FTZ R67, R27, R42 ;  /* 0x0000002a1b437221 */ /* 0x000fc80000010000 */
[----:B------:R-:W-:Y:S01]  /*39f0*/  FADD.FTZ R42, R72, R67 ;  /* 0x00000043482a7221 */ /* 0x000fe20000010000 */
[----:B------:R-:W1:Y:S01]  /*3a00*/  MUFU.EX2 R53, R53 ;  /* 0x0000003500357308 */ /* 0x000e620000000800 */
[----:B--2---:R-:W-:Y:S01]  /*3a10*/  FADD.FTZ R65, R51, R10 ;  /* 0x0000000a33417221 */ /* 0x004fe20000010000 */
[----:B0-----:R-:W-:Y:S01]  /*3a20*/  F2FP.F16.F32.PACK_AB R4, R9, R8 ;  /* 0x000000080904723e */ /* 0x001fe200000000ff */
[----:B------:R-:W-:Y:S01]  /*3a30*/  FADD.FTZ R67, R29, R42 ;  /* 0x0000002a1d437221 */ /* 0x000fe20000010000 */
[----:B------:R-:W-:Y:S01]  /*3a40*/  F2FP.F16.F32.PACK_AB R6, R68, R11 ;  /* 0x0000000b4406723e */ /* 0x000fe200000000ff */
[----:B------:R-:W-:Y:S01]  /*3a50*/  FFMA.FTZ R42, R41, R71, -R49 ;  /* 0x00000047292a7223 */ /* 0x000fe20000010831 */
[----:B------:R-:W-:Y:S01]  /*3a60*/  F2FP.F16.F32.PACK_AB R5, R14, R43 ;  /* 0x0000002b0e05723e */ /* 0x000fe200000000ff */
[----:B------:R-:W-:Y:S01]  /*3a70*/  FADD.FTZ R67, R76, R67 ;  /* 0x000000434c437221 */ /* 0x000fe20000010000 */
[----:B------:R-:W0:Y:S01]  /*3a80*/  MUFU.EX2 R70, R70 ;  /* 0x0000004600467308 */ /* 0x000e220000000800 */
[C---:B---3--:R-:W-:Y:S01]  /*3a90*/  FADD.FTZ R10, R64.reuse, R65 ;  /* 0x00000041400a7221 */ /* 0x048fe20000010000 */
[----:B------:R-:W-:Y:S01]  /*3aa0*/  F2FP.F16.F32.PACK_AB R7, R64, R51 ;  /* 0x000000334007723e */ /* 0x000fe200000000ff */
[----:B------:R-:W-:Y:S01]  /*3ab0*/  FFMA.FTZ R49, R108, R71, -R49 ;  /* 0x000000476c317223 */ /* 0x000fe20000010831 */
[----:B------:R-:W-:Y:S01]  /*3ac0*/  F2FP.F16.F32.PACK_AB R8, R72, R27 ;  /* 0x0000001b4808723e */ /* 0x000fe200000000ff */
[----:B------:R-:W-:-:S02]  /*3ad0*/  IMAD.MOV.U32 R108, RZ, RZ, R135 ;  /* 0x000000ffff6c7224 */ /* 0x000fc400078e0087 */
[----:B------:R2:W-:Y:S01]  /*3ae0*/  STSM.16.M88.4 [R23], R4 ;  /* 0x0000000417007844 */ /* 0x0005e20000000200 */
        /* <DEDUP_REMOVED lines=8> */
[----:B------:R-:W-:-:S03]  /*3b70*/  F2FP.F16.F32.PACK_AB R12, R13, R12 ;  /* 0x0000000c0d0c723e */ /* 0x000fc600000000ff */
[----:B------:R-:W-:-:S03]  /*3b80*/  FADD.FTZ R46, R13, R10 ;  /* 0x0000000a0d2e7221 */ /* 0x000fc60000010000 */
[----:B------:R-:W1:Y:S01]  /*3b90*/  MUFU.EX2 R45, R45 ;  /* 0x0000002d002d7308 */ /* 0x000e620000000800 */
[----:B0-----:R-:W-:-:S07]  /*3ba0*/  FADD.FTZ R65, R32, R65 ;  /* 0x0000004120417221 */ /* 0x001fce0000010000 */
[----:B------:R-:W0:Y:S01]  /*3bb0*/  MUFU.EX2 R30, R30 ;  /* 0x0000001e001e7308 */ /* 0x000e220000000800 */
[----:B---3--:R-:W-:Y:S01]  /*3bc0*/  FADD.FTZ R10, R24, R65 ;  /* 0x00000041180a7221 */ /* 0x008fe20000010000 */
[----:B------:R-:W-:-:S06]  /*3bd0*/  FADD.FTZ R65, R15, R46 ;  /* 0x0000002e0f417221 */ /* 0x000fcc0000010000 */
[----:B------:R-:W3:Y:S01]  /*3be0*/  MUFU.EX2 R28, R28 ;  /* 0x0000001c001c7308 */ /* 0x000ee20000000800 */
[----:B-1----:R-:W-:Y:S01]  /*3bf0*/  FADD.FTZ R9, R45, R10 ;  /* 0x0000000a2d097221 */ /* 0x002fe20000010000 */
[----:B------:R-:W-:-:S06]  /*3c00*/  F2FP.F16.F32.PACK_AB R10, R76, R29 ;  /* 0x0000001d4c0a723e */ /* 0x000fcc00000000ff */
        /* <DEDUP_REMOVED lines=10> */
[----:B------:R-:W-:Y:S02]  /*3cb0*/  F2FP.F16.F32.PACK_AB R9, R70, R53 ;  /* 0x000000354609723e */ /* 0x000fe400000000ff */
[----:B--2---:R-:W-:-:S04]  /*3cc0*/  F2FP.F16.F32.PACK_AB R4, R84, R31 ;  /* 0x0000001f5404723e */ /* 0x004fc800000000ff */
[----:B------:R-:W2:Y:S01]  /*3cd0*/  MUFU.EX2 R63, R63 ;  /* 0x0000003f003f7308 */ /* 0x000ea20000000800 */
[----:B-1----:R-:W-:Y:S01]  /*3ce0*/  FADD.FTZ R14, R36, R11 ;  /* 0x0000000b240e7221 */ /* 0x002fe20000010000 */
[----:B------:R-:W-:-:S05]  /*3cf0*/  F2FP.F16.F32.PACK_AB R11, R32, R55 ;  /* 0x00000037200b723e */ /* 0x000fca00000000ff */
[----:B------:R1:W-:Y:S01]  /*3d00*/  STSM.16.M88.4 [R18], R8 ;  /* 0x0000000812007844 */ /* 0x0003e20000000200 */
[----:B------:R-:W3:Y:S01]  /*3d10*/  MUFU.EX2 R90, R90 ;  /* 0x0000005a005a7308 */ /* 0x000ee20000000800 */
[----:B0-----:R-:W-:-:S07]  /*3d20*/  FADD.FTZ R51, R37, R46 ;  /* 0x0000002e25337221 */ /* 0x001fce0000010000 */
[----:B------:R-:W0:Y:S01]  /*3d30*/  MUFU.EX2 R0, R0 ;  /* 0x0000000000007308 */ /* 0x000e220000000800 */
[----:B--2---:R-:W-:-:S07]  /*3d40*/  FADD.FTZ R43, R63, R14 ;  /* 0x0000000e3f2b7221 */ /* 0x004fce0000010000 */
[----:B------:R-:W2:Y:S01]  /*3d50*/  MUFU.EX2 R21, R21 ;  /* 0x0000001500157308 */ /* 0x000ea20000000800 */
[C---:B---3--:R-:W-:Y:S01]  /*3d60*/  FADD.FTZ R14, R90.reuse, R51 ;  /* 0x000000335a0e7221 */ /* 0x048fe20000010000 */
[----:B------:R-:W-:Y:S01]  /*3d70*/  F2FP.F16.F32.PACK_AB R6, R90, R37 ;  /* 0x000000255a06723e */ /* 0x000fe200000000ff */
[----:B------:R-:W-:-:S05]  /*3d80*/  IMAD.MOV.U32 R90, RZ, RZ, R135 ;  /* 0x000000ffff5a7224 */ /* 0x000fca00078e0087 */
[----:B------:R-:W3:Y:S01]  /*3d90*/  MUFU.EX2 R57, R54 ;  /* 0x0000003600397308 */ /* 0x000ee20000000800 */
[----:B0-----:R-:W-:-:S07]  /*3da0*/  FADD.FTZ R32, R0, R43 ;  /* 0x0000002b00207221 */ /* 0x001fce0000010000 */
[----:B------:R-:W0:Y:S01]  /*3db0*/  MUFU.EX2 R26, R26 ;  /* 0x0000001a001a7308 */ /* 0x000e220000000800 */
[----:B--2---:R-:W-:Y:S01]  /*3dc0*/  FADD.FTZ R43, R21, R14 ;  /* 0x0000000e152b7221 */ /* 0x004fe20000010000 */
[----:B------:R-:W-:Y:S02]  /*3dd0*/  F2FP.F16.F32.PACK_AB R14, R30, R15 ;  /* 0x0000000f1e0e723e */ /* 0x000fe400000000ff */
[----:B------:R-:W-:-:S04]  /*3de0*/  F2FP.F16.F32.PACK_AB R15, R59, R28 ;  /* 0x0000001c3b0f723e */ /* 0x000fc800000000ff */
[----:B------:R-:W2:Y:S01]  /*3df0*/  MUFU.EX2 R38, R38 ;  /* 0x0000002600267308 */ /* 0x000ea20000000800 */
[----:B---3--:R-:W-:-:S07]  /*3e00*/  FADD.FTZ R13, R57, R32 ;  /* 0x00000020390d7221 */ /* 0x008fce0000010000 */
[----:B------:R-:W3:Y:S01]  /*3e10*/  MUFU.EX2 R25, R25 ;  /* 0x0000001900197308 */ /* 0x000ee20000000800 */
[----:B0-----:R-:W-:-:S07]  /*3e20*/  FADD.FTZ R32, R26, R43 ;  /* 0x0000002b1a207221 */ /* 0x001fce0000010000 */
[----:B------:R-:W0:Y:S01]  /*3e30*/  MUFU.EX2 R61, R61 ;  /* 0x0000003d003d7308 */ /* 0x000e220000000800 */
[----:B--2---:R-:W-:Y:S01]  /*3e40*/  FADD.FTZ R30, R38, R13 ;  /* 0x0000000d261e7221 */ /* 0x004fe20000010000 */
[----:B------:R-:W-:-:S05]  /*3e50*/  F2FP.F16.F32.PACK_AB R13, R45, R24 ;  /* 0x000000182d0d723e */ /* 0x000fca00000000ff */
[----:B------:R-:W-:Y:S01]  /*3e60*/  STSM.16.M88.4 [R17], R12 ;  /* 0x0000000c11007844 */ /* 0x000fe20000000200 */
[----:B------:R-:W1:Y:S01]  /*3e70*/  MUFU.EX2 R34, R34 ;  /* 0x0000002200227308 */ /* 0x000e620000000800 */
[----:B---3--:R-:W-:-:S07]  /*3e80*/  FADD.FTZ R7, R25, R32 ;  /* 0x0000002019077221 */ /* 0x008fce0000010000 */
[----:B------:R-:W2:Y:S01]  /*3e90*/  MUFU.EX2 R40, R40 ;  /* 0x0000002800287308 */ /* 0x000ea20000000800 */
[----:B0-----:R-:W-:-:S07]  /*3ea0*/  FADD.FTZ R5, R61, R30 ;  /* 0x0000001e3d057221 */ /* 0x001fce0000010000 */
[----:B------:R-:W0:Y:S01]  /*3eb0*/  MUFU.EX2 R33, R33 ;  /* 0x0000002100217308 */ /* 0x000e220000000800 */
[----:B-1----:R-:W-:Y:S01]  /*3ec0*/  FADD.FTZ R10, R34, R7 ;  /* 0x00000007220a7221 */ /* 0x002fe20000010000 */
[----:B------:R-:W-:-:S06]  /*3ed0*/  F2FP.F16.F32.PACK_AB R7, R57, R0 ;  /* 0x000000003907723e */ /* 0x000fcc00000000ff */
[----:B------:R-:W1:Y:S01]  /*3ee0*/  MUFU.EX2 R41, R56 ;  /* 0x0000003800297308 */ /* 0x000e620000000800 */
[----:B--2---:R-:W-:Y:S01]  /*3ef0*/  FADD.FTZ R8, R40, R5 ;  /* 0x0000000528087221 */ /* 0x004fe20000010000 */
[----:B------:R-:W-:-:S05]  /*3f00*/  F2FP.F16.F32.PACK_AB R5, R63, R36 ;  /* 0x000000243f05723e */ /* 0x000fca00000000ff */
[----:B------:R2:W-:Y:S01]  /*3f10*/  STSM.16.M88.4 [R16+0x27800], R4 ;  /* 0x0278000410007844 */ /* 0x0005e20000000200 */
[----:B------:R-:W3:Y:S01]  /*3f20*/  MUFU.EX2 R82, R82 ;  /* 0x0000005200527308 */ /* 0x000ee20000000800 */
[----:B0-----:R-:W-:-:S07]  /*3f30*/  FADD.FTZ R11, R33, R10 ;  /* 0x0000000a210b7221 */ /* 0x001fce0000010000 */
[----:B------:R-:W0:Y:S01]  /*3f40*/  MUFU.EX2 R44, R44 ;  /* 0x0000002c002c7308 */ /* 0x000e220000000800 */
[----:B-1----:R-:W-:Y:S01]  /*3f50*/  FADD.FTZ R9, R41, R8 ;  /* 0x0000000829097221 */ /* 0x002fe20000010000 */
[----:B--2---:R-:W-:-:S06]  /*3f60*/  F2FP.F16.F32.PACK_AB R4, R26, R21 ;  /* 0x000000151a04723e */ /* 0x004fcc00000000ff */
[----:B------:R-:W1:Y:S01]  /*3f70*/  MUFU.EX2 R35, R35 ;  /* 0x0000002300237308 */ /* 0x000e620000000800 */
[----:B---3--:R-:W-:Y:S01]  /*3f80*/  FADD.FTZ R8, R82, R11 ;  /* 0x0000000b52087221 */ /* 0x008fe20000010000 */
[----:B------:R-:W-:Y:S02]  /*3f90*/  F2FP.F16.F32.PACK_AB R6, R34, R25 ;  /* 0x000000192206723e */ /* 0x000fe400000000ff */
[----:B------:R-:W-:Y:S02]  /*3fa0*/  F2FP.F16.F32.PACK_AB R5, R61, R38 ;  /* 0x000000263d05723e */ /* 0x000fe400000000ff */
[----:B------:R-:W-:Y:S02]  /*3fb0*/  F2FP.F16.F32.PACK_AB R7, R41, R40 ;  /* 0x000000282907723e */ /* 0x000fe400000000ff */
[----:B------:R-:W2:Y:S01]  /*3fc0*/  MUFU.EX2 R27, R60 ;  /* 0x0000003c001b7308 */ /* 0x000ea20000000800 */
[----:B0-----:R-:W-:Y:S02]  /*3fd0*/  FADD.FTZ R0, R44, R9 ;  /* 0x000000092c007221 */ /* 0x001fe40000010000 */
[----:B------:R0:W-:Y:S05]  /*3fe0*/  STSM.16.M88.4 [R136], R4 ;  /* 0x0000000488007844 */ /* 0x0001ea0000000200 */
[----:B------:R-:W3:Y:S01]  /*3ff0*/  MUFU.EX2 R86, R86 ;  /* 0x0000005600567308 */ /* 0x000ee20000000800 */
[----:B-1----:R-:W-:-:S07]  /*4000*/  FADD.FTZ R9, R35, R8 ;  /* 0x0000000823097221 */ /* 0x002fce0000010000 */
[----:B------:R1:W4:Y:S01]  /*4010*/  MUFU.EX2 R29, R96 ;  /* 0x00000060001d7308 */ /* 0x0003220000000800 */
[----:B--2---:R-:W-:-:S07]  /*4020*/  FADD.FTZ R0, R27, R0 ;  /* 0x000000001b007221 */ /* 0x004fce0000010000 */
[----:B------:R-:W2:Y:S01]  /*4030*/  MUFU.EX2 R39, R39 ;  /* 0x0000002700277308 */ /* 0x000ea20000000800 */
[C---:B---3--:R-:W-:Y:S01]  /*4040*/  FADD.FTZ R8, R86.reuse, R9 ;  /* 0x0000000956087221 */ /* 0x048fe20000010000 */
[----:B------:R-:W-:Y:S01]  /*4050*/  F2FP.F16.F32.PACK_AB R10, R86, R35 ;  /* 0x00000023560a723e */ /* 0x000fe200000000ff */
[----:B-1----:R-:W-:-:S05]  /*4060*/  IMAD.MOV.U32 R96, RZ, RZ, R135 ;  /* 0x000000ffff607224 */ /* 0x002fca00078e0087 */
[----:B------:R-:W1:Y:S01]  /*4070*/  MUFU.EX2 R102, R102 ;  /* 0x0000006600667308 */ /* 0x000e620000000800 */
[----:B----4-:R-:W-:-:S07]  /*4080*/  FADD.FTZ R9, R29, R0 ;  /* 0x000000001d097221 */ /* 0x010fce0000010000 */
[----:B------:R-:W3:Y:S01]  /*4090*/  MUFU.EX2 R94, R94 ;  /* 0x0000005e005e7308 */ /* 0x000ee20000000800 */
[----:B--2---:R-:W-:Y:S01]  /*40a0*/  FADD.FTZ R11, R39, R8 ;  /* 0x00000008270b7221 */ /* 0x004fe20000010000 */
[----:B------:R-:W-:-:S06]  /*40b0*/  F2FP.F16.F32.PACK_AB R8, R82, R33 ;  /* 0x000000215208723e */ /* 0x000fcc00000000ff */
[----:B------:R-:W2:Y:S01]  /*40c0*/  MUFU.EX2 R104, R104 ;  /* 0x0000006800687308 */ /* 0x000ea20000000800 */
[----:B-1----:R-:W-:-:S07]  /*40d0*/  FADD.FTZ R9, R102, R9 ;  /* 0x0000000966097221 */ /* 0x002fce0000010000 */
[----:B------:R-:W-:Y:S01]  /*40e0*/  MUFU.EX2 R20, R20 ;  /* 0x0000001400147308 */ /* 0x000fe20000000800 */
[----:B---3--:R-:W-:Y:S01]  /*40f0*/  FADD.FTZ R21, R94, R11 ;  /* 0x0000000b5e157221 */ /* 0x008fe20000010000 */
[----:B------:R-:W-:Y:S02]  /*4100*/  F2FP.F16.F32.PACK_AB R11, R102, R29 ;  /* 0x0000001d660b723e */ /* 0x000fe400000000ff */
[----:B------:R-:W-:Y:S02]  /*4110*/  F2FP.F16.F32.PACK_AB R12, R94, R39 ;  /* 0x000000275e0c723e */ /* 0x000fe400000000ff */
[----:B------:R-:W-:Y:S02]  /*4120*/  MOV R102, R135 ;  /* 0x0000008700667202 */ /* 0x000fe40000000f00 */
[----:B------:R-:W1:Y:S01]  /*4130*/  MUFU.EX2 R3, R3 ;  /* 0x0000000300037308 */ /* 0x000e620000000800 */
[----:B--2---:R-:W-:Y:S01]  /*4140*/  FADD.FTZ R0, R104, R9 ;  /* 0x0000000968007221 */ /* 0x004fe20000010000 */
[----:B------:R-:W-:-:S02]  /*4150*/  F2FP.F16.F32.PACK_AB R9, R27, R44 ;  /* 0x0000002c1b09723e */ /* 0x000fc400000000ff */
[----:B------:R-:W-:-:S03]  /*4160*/  MOV R94, R135 ;  /* 0x00000087005e7202 */ /* 0x000fc60000000f00 */
[----:B------:R2:W-:Y:S01]  /*4170*/  STSM.16.M88.4 [R18+0x6000], R8 ;  /* 0x0060000812007844 */ /* 0x0005e20000000200 */
[----:B------:R3:W4:Y:S08]  /*4180*/  MUFU.EX2 R31, R106 ;  /* 0x0000006a001f7308 */ /* 0x0007300000000800 */
[----:B------:R-:W-:Y:S01]  /*4190*/  MUFU.EX2 R42, R42 ;  /* 0x0000002a002a7308 */ /* 0x000fe20000000800 */
[----:B-1----:R-:W-:Y:S01]  /*41a0*/  F2FP.F16.F32.PACK_AB R14, R3, R20 ;  /* 0x00000014030e723e */ /* 0x002fe200000000ff */
[----:B------:R-:W-:Y:S01]  /*41b0*/  FADD.FTZ R20, R20, R21 ;  /* 0x0000001514147221 */ /* 0x000fe20000010000 */
[----:B---3--:R-:W-:-:S03]  /*41c0*/  IMAD.MOV.U32 R106, RZ, RZ, R135 ;  /* 0x000000ffff6a7224 */ /* 0x008fc600078e0087 */
[----:B0-----:R-:W-:Y:S01]  /*41d0*/  FADD.FTZ R5, R3, R20 ;  /* 0x0000001403057221 */ /* 0x001fe20000010000 */
[----:B------:R-:W-:Y:S01]  /*41e0*/  VIADD R3, R88, 0xfffffffe ;  /* 0xfffffffe58037836 */ /* 0x000fe20000000000 */
[----:B------:R-:W0:Y:S01]  /*41f0*/  MUFU.EX2 R49, R49 ;  /* 0x0000003100317308 */ /* 0x000e220000000800 */
[C---:B----4-:R-:W-:Y:S01]  /*4200*/  F2FP.F16.F32.PACK_AB R13, R31.reuse, R104 ;  /* 0x000000681f0d723e */ /* 0x050fe200000000ff */
[----:B------:R-:W-:Y:S01]  /*4210*/  FADD.FTZ R25, R31, R0 ;  /* 0x000000001f197221 */ /* 0x000fe20000010000 */
[--C-:B------:R-:W-:Y:S01]  /*4220*/  IMAD.MOV.U32 R104, RZ, RZ, R135.reuse ;  /* 0x000000ffff687224 */ /* 0x100fe200078e0087 */
[----:B------:R-:W-:Y:S01]  /*4230*/  ISETP.GE.AND P1, PT, R3, R22, PT ;  /* 0x000000160300720c */ /* 0x000fe20003f26270 */
[----:B------:R-:W-:Y:S01]  /*4240*/  IMAD.MOV.U32 R88, RZ, RZ, R135 ;  /* 0x000000ffff587224 */ /* 0x000fe200078e0087 */
[----:B0-----:R-:W-:Y:S01]  /*4250*/  F2FP.F16.F32.PACK_AB R15, R49, R42 ;  /* 0x0000002a310f723e */ /* 0x001fe200000000ff */
[----:B------:R-:W-:-:S04]  /*4260*/  FADD.FTZ R42, R42, R25 ;  /* 0x000000192a2a7221 */ /* 0x000fc80000010000 */
[----:B------:R2:W-:Y:S01]  /*4270*/  STSM.16.M88.4 [R17+0x6000], R12 ;  /* 0x0060000c11007844 */ /* 0x0005e20000000200 */
[----:B------:R-:W-:Y:S01]  /*4280*/  FADD.FTZ R6, R49, R42 ;  /* 0x0000002a31067221 */ /* 0x000fe20000010000 */
[----:B------:R0:W-:Y:S06]  /*4290*/  MEMBAR.ALL.CTA ;  /* 0x0000000000007992 */ /* 0x0001ec0000008000 */
[----:B0-----:R-:W0:Y:S02]  /*42a0*/  FENCE.VIEW.ASYNC.S ;  /* 0x00000000000073c6 */ /* 0x001e240000000000 */
[----:B0-----:R-:W-:Y:S01]  /*42b0*/  NOP ;  /* 0x0000000000007918 */ /* 0x001fe20000000000 */
[----:B------:R-:W-:Y:S05]  /*42c0*/  @!P1 BRA `(.L_x_10198) ;  /* 0x0000002800a09947 */ /* 0x000fea0003800000 */
[----:B------:R-:W-:Y:S01]  /*42d0*/  IMAD.MOV.U32 R4, RZ, RZ, R78 ;  /* 0x000000ffff047224 */ /* 0x000fe200078e004e */
[----:B------:R-:W-:Y:S01]  /*42e0*/  MOV R0, R47 ;  /* 0x0000002f00007202 */ /* 0x000fe20000000f00 */
        /* <DEDUP_REMOVED lines=26> */
[----:B------:R-:W-:-:S05]  /*4490*/  ULDC UR10, c[0x0][0x9d8] ;  /* 0x00027600000a7ab9 */ /* 0x000fca0000000800 */
.L_x_10209:
[----:B------:R-:W-:Y:S01]  /*44a0*/  ISETP.NE.AND P2, PT, RZ, UR40, PT ;  /* 0x00000028ff007c0c */ /* 0x000fe2000bf45270 */
[----:B------:R-:W-:-:S04]  /*44b0*/  UISETP.NE.AND UP0, UPT, UR11, 0x1, UPT ;  /* 0x000000010b00788c */ /* 0x000fc8000bf05270 */
[----:B------:R-:W-:-:S06]  /*44c0*/  USEL UR6, URZ, 0x1, UP0 ;  /* 0x000000013f067887 */ /* 0x000fcc0008000000 */
[----:B------:R-:W-:Y:S02]  /*44d0*/  LOP3.LUT R2, R7, UR6, RZ, 0x3c, !PT ;  /* 0x0000000607027c12 */ /* 0x000fe4000f8e3cff */
[----:B------:R-:W-:Y:S05]  /*44e0*/  @P2 BRA `(.L_x_10199) ;  /* 0x0000000000342947 */ /* 0x000fea0003800000 */
[----:B------:R-:W-:Y:S05]  /*44f0*/  @!P0 BRA `(.L_x_10200) ;  /* 0x0000000000048947 */ /* 0x000fea0003800000 */
[----:B------:R-:W-:Y:S01]  /*4500*/  BPT.TRAP 0x1 ;  /* 0x000000040000795c */ /* 0x000fe20000300000 */
.L_x_10200:
[----:B------:R-:W-:Y:S01]  /*4510*/  UIADD3 UR6, UR11, 0x1, URZ ;  /* 0x000000010b067890 */ /* 0x000fe2000fffe03f */
[----:B--2---:R-:W-:-:S03]  /*4520*/  SHF.L.U32 R8, R2, 0x1f, RZ ;  /* 0x0000001f02087819 */ /* 0x004fc600000006ff */
[----:B------:R-:W-:-:S04]  /*4530*/  UISETP.NE.AND UP0, UPT, UR6, 0x2, UPT ;  /* 0x000000020600788c */ /* 0x000fc8000bf05270 */
[----:B------:R-:W-:-:S04]  /*4540*/  USEL UR6, UR6, URZ, UP0 ;  /* 0x0000003f06067287 */ /* 0x000fc80008000000 */
[----:B------:R-:W-:-:S09]  /*4550*/  ULEA UR6, UR6, UR41, 0x3 ;  /* 0x0000002906067291 */ /* 0x000fd2000f8e183f */
[----:B------:R0:W1:Y:S01]  /*4560*/  SYNCS.PHASECHK.TRANS64.TRYWAIT P1, [UR6+0x2d830], R8 ;  /* 0x02d83008ff0075a7 */ /* 0x0000620008020146 */
[----:B------:R-:W-:Y:S05]  /*4570*/  @!P0 BRA `(.L_x_10201) ;  /* 0x0000000000048947 */ /* 0x000fea0003800000 */
[----:B------:R-:W-:Y:S01]  /*4580*/  BPT.TRAP 0x1 ;  /* 0x000000040000795c */ /* 0x000fe20000300000 */
.L_x_10201:
[----:B-1----:R-:W-:Y:S05]  /*4590*/  @P1 BRA `(.L_x_10199) ;  /* 0x0000000000081947 */ /* 0x002fea0003800000 */
[----:B------:R-:W1:Y:S02]  /*45a0*/  SYNCS.PHASECHK.TRANS64.TRYWAIT P1, [UR6+0x2d830], R8 ;  /* 0x02d83008ff0075a7 */ /* 0x000e640008020146 */
[----:B-1----:R-:W-:Y:S05]  /*45b0*/  @!P1 BRA `(.L_x_10202) ;  /* 0x000000b000d89947 */ /* 0x002fea0003800000 */
.L_x_10199:
[----:B-12---:R-:W1:Y:S01]  /*45c0*/  S2R R9, SR_TID.X ;  /* 0x0000000000097919 */ /* 0x006e620000002100 */
[----:B------:R-:W-:Y:S01]  /*45d0*/  UIADD3 UR38, UR11, 0x1, URZ ;  /* 0x000000010b267890 */ /* 0x000fe2000fffe03f */
[----:B------:R-:W-:Y:S01]  /*45e0*/  UMOV UR7, 0x80000020 ;  /* 0x8000002000077882 */ /* 0x000fe20000000000 */
[----:B------:R-:W-:Y:S02]  /*45f0*/  UMOV UR32, UR8 ;  /* 0x0000000800207c82 */ /* 0x000fe40008000000 */
[----:B------:R-:W-:Y:S01]  /*4600*/  UISETP.NE.AND UP0, UPT, UR38, 0x2, UPT ;  /* 0x000000022600788c */ /* 0x000fe2000bf05270 */
[----:B------:R-:W-:Y:S01]  /*4610*/  UMOV UR33, UR9 ;  /* 0x0000000900217c82 */ /* 0x000fe20008000000 */
[----:B------:R-:W-:Y:S02]  /*4620*/  UMOV UR35, 0x80000020 ;  /* 0x8000002000237882 */ /* 0x000fe40000000000 */
[----:B------:R-:W-:Y:S01]  /*4630*/  USEL UR38, UR38, URZ, UP0 ;  /* 0x0000003f26267287 */ /* 0x000fe20008000000 */
[----:B------:R-:W-:Y:S01]  /*4640*/  UMOV UR15, 0x80000020 ;  /* 0x80000020000f7882 */ /* 0x000fe20000000000 */
[----:B------:R-:W-:-:S02]  /*4650*/  UMOV UR19, 0x80000020 ;  /* 0x8000002000137882 */ /* 0x000fc40000000000 */
[----:B------:R-:W-:Y:S01]  /*4660*/  UIMAD UR6, UR38, 0x600, UR28 ;  /* 0x00000600260678a4 */ /* 0x000fe2000f8e021c */
[----:B------:R-:W-:Y:S01]  /*4670*/  UMOV UR23, 0x80000020 ;  /* 0x8000002000177882 */ /* 0x000fe20000000000 */
[----:B------:R-:W-:Y:S02]  /*4680*/  UMOV UR27, 0x80000020 ;  /* 0x80000020001b7882 */ /* 0x000fe40000000000 */
[----:B------:R-:W-:Y:S02]  /*4690*/  UIADD3 UR34, UR6, 0x2, URZ ;  /* 0x0000000206227890 */ /* 0x000fe4000fffe03f */
[----:B------:R-:W-:Y:S02]  /*46a0*/  UIADD3 UR14, UR6, 0x200, URZ ;  /* 0x00000200060e7890 */ /* 0x000fe4000fffe03f */
[----:B------:R-:W-:Y:S02]  /*46b0*/  UIADD3 UR18, UR6, 0x202, URZ ;  /* 0x0000020206127890 */ /* 0x000fe4000fffe03f */
[----:B------:R-:W-:-:S02]  /*46c0*/  UIADD3 UR22, UR6, 0x400, URZ ;  /* 0x0000040006167890 */ /* 0x000fc4000fffe03f */
        /* <DEDUP_REMOVED lines=25> */
.L_x_10204:
[----:B------:R-:W-:Y:S01]  /*4860*/  ULEA UR6, UR11, UR41, 0x3 ;  /* 0x000000290b067291 */ /* 0x000fe2000f8e183f */
[----:B------:R-:W-:-:S08]  /*4870*/  SHF.L.U32 R7, R7, 0x1f, RZ ;  /* 0x0000001f07077819 */ /* 0x000fd000000006ff */
[----:B------:R0:W1:Y:S01]  /*4880*/  SYNCS.PHASECHK.TRANS64.TRYWAIT P1, [UR6+0x2d850], R7 ;  /* 0x02d85007ff0075a7 */ /* 0x0000620008020146 */
[----:B------:R-:W-:Y:S05]  /*4890*/  @!P0 BRA `(.L_x_10205) ;  /* 0x0000000000048947 */ /* 0x000fea0003800000 */
[----:B------:R-:W-:Y:S01]  /*48a0*/  BPT.TRAP 0x1 ;  /* 0x000000040000795c */ /* 0x000fe20000300000 */
.L_x_10205:
[----:B-1----:R-:W-:Y:S05]  /*48b0*/  @P1 BRA `(.L_x_10203) ;  /* 0x0000000000081947 */ /* 0x002fea0003800000 */
[----:B------:R-:W1:Y:S02]  /*48c0*/  SYNCS.PHASECHK.TRANS64.TRYWAIT P1, [UR6+0x2d850], R7 ;  /* 0x02d85007ff0075a7 */ /* 0x000e640008020146 */
[----:B-1----:R-:W-:Y:S05]  /*48d0*/  @!P1 BRA `(.L_x_10206) ;  /* 0x000000b000289947 */ /* 0x002fea0003800000 */
.L_x_10203:
[----:B------:R-:W-:Y:S01]  /*48e0*/  UIADD3 UR6, UR41, 0x400, URZ ;  /* 0x0000040029067890 */ /* 0x000fe2000fffe03f */
[----:B------:R-:W-:Y:S01]  /*48f0*/  WARPGROUP.ARRIVE ;  /* 0x00000000000079c5 */ /* 0x000fe20000000000 */
[----:B------:R-:W-:-:S05]  /*4900*/  ULOP3.LUT UR7, UR39, 0x10000, URZ, 0xfc, !UPT ;  /* 0x0001000027077892 */ /* 0x000fca000f8efc3f */
[----:B------:R-:W1:Y:S01]  /*4910*/  S2R R9, SR_TID.X ;  /* 0x0000000000097919 */ /* 0x000e620000002100 */
[----:B------:R-:W-:Y:S01]  /*4920*/  USHF.R.U32.HI UR6, URZ, 0x4, UR6 ;  /* 0x000000043f067899 */ /* 0x000fe20008011606 */
[----:B------:R-:W-:Y:S01]  /*4930*/  UMOV UR33, 0x40000040 ;  /* 0x4000004000217882 */ /* 0x000fe20000000000 */
[----:B------:R-:W-:Y:S02]  /*4940*/  UMOV UR35, 0x80000020 ;  /* 0x8000002000237882 */ /* 0x000fe40000000000 */
[----:B------:R-:W-:Y:S01]  /*4950*/  ULOP3.LUT UR6, UR6, 0x3fff, URZ, 0xc0, !UPT ;  /* 0x00003fff06067892 */ /* 0x000fe2000f8ec03f */
[----:B------:R-:W-:-:S03]  /*4960*/  UMOV UR32, UR7 ;  /* 0x0000000700207c82 */ /* 0x000fc60008000000 */
        /* <DEDUP_REMOVED lines=8> */
[----:B-1----:R-:W-:Y:S02]  /*49f0*/  SHF.R.U32.HI R8, RZ, 0x7, R9 ;  /* 0x00000007ff087819 */ /* 0x002fe40000011609 */
[----:B------:R-:W-:-:S03]  /*4a00*/  ISETP.GE.U32.AND P1, PT, R9, 0x180, PT ;  /* 0x000001800900780c */ /* 0x000fc60003f26070 */
[----:B0-----:R-:W-:-:S05]  /*4a10*/  VIADD R7, R8, 0x9 ;  /* 0x0000000908077836 */ /* 0x001fca0000000000 */
[----:B------:R-:W-:Y:S01]  /*4a20*/  SEL R7, R7, 0x9, !P1 ;  /* 0x0000000907077807 */ /* 0x000fe20004800000 */
        /* <DEDUP_REMOVED lines=49> */
.L_x_10207:
        /* <DEDUP_REMOVED lines=106> */
[----:B------:R0:W3:Y:S01]  /*53e0*/  MUFU.TANH R49, R72 ;  /* 0x0000004800317308 */ /* 0x0000e20000002400 */
[----:B-1----:R-:W-:-:S07]  /*53f0*/  FMNMX.FTZ R61, R45, R61, !PT ;  /* 0x0000003d2d3d7209 */ /* 0x002fce0007810000 */
[----:B------:R1:W4:Y:S01]  /*5400*/  MUFU.TANH R52, R73 ;  /* 0x0000004900347308 */ /* 0x0003220000002400 */
[----:B--2---:R-:W-:Y:S01]  /*5410*/  FMNMX.FTZ R64, R48, R61, !PT ;  /* 0x0000003d30407209 */ /* 0x004fe20007810000 */
[----:B0-----:R-:W-:Y:S01]  /*5420*/  FMUL.FTZ R72, R75, UR10 ;  /* 0x0000000a4b487c20 */ /* 0x001fe20008410000 */
[----:B------:R-:W-:-:S05]  /*5430*/  FMUL.FTZ R75, R82, UR10 ;  /* 0x0000000a524b7c20 */ /* 0x000fca0008410000 */
[----:B------:R0:W2:Y:S01]  /*5440*/  MUFU.TANH R53, R76 ;  /* 0x0000004c00357308 */ /* 0x0000a20000002400 */
[----:B---3--:R-:W-:Y:S01]  /*5450*/  FMNMX.FTZ R64, R49, R64, !PT ;  /* 0x0000004031407209 */ /* 0x008fe20007810000 */
[----:B-1----:R-:W-:-:S06]  /*5460*/  FMUL.FTZ R73, R78, UR10 ;  /* 0x0000000a4e497c20 */ /* 0x002fcc0008410000 */
[----:B------:R1:W3:Y:S01]  /*5470*/  MUFU.TANH R56, R77 ;  /* 0x0000004d00387308 */ /* 0x0002e20000002400 */
[----:B----4-:R-:W-:Y:S01]  /*5480*/  FMNMX.FTZ R65, R52, R64, !PT ;  /* 0x0000004034417209 */ /* 0x010fe20007810000 */
[----:B0-----:R-:W-:-:S06]  /*5490*/  FMUL.FTZ R76, R83, UR10 ;  /* 0x0000000a534c7c20 */ /* 0x001fcc0008410000 */
[----:B------:R-:W0:Y:S01]  /*54a0*/  MUFU.TANH R57, R80 ;  /* 0x0000005000397308 */ /* 0x000e220000002400 */
[----:B--2---:R-:W-:Y:S01]  /*54b0*/  FMNMX.FTZ R65, R53, R65, !PT ;  /* 0x0000004135417209 */ /* 0x004fe20007810000 */
[----:B-1----:R-:W-:-:S06]  /*54c0*/  FMUL.FTZ R77, R86, UR10 ;  /* 0x0000000a564d7c20 */ /* 0x002fcc0008410000 */
[----:B------:R-:W1:Y:S01]  /*54d0*/  MUFU.TANH R60, R81 ;  /* 0x00000051003c7308 */ /* 0x000e620000002400 */
[----:B---3--:R-:W-:-:S07]  /*54e0*/  FMNMX.FTZ R65, R56, R65, !PT ;  /* 0x0000004138417209 */ /* 0x008fce0007810000 */
        /* <DEDUP_REMOVED lines=8> */
[----:B------:R-:W-:-:S04]  /*5570*/  FMUL.FTZ R65, R47, UR10 ;  /* 0x0000000a2f417c20 */ /* 0x000fc80008410000 */
[----:B------:R-:W0:Y:S02]  /*5580*/  SHFL.BFLY PT, R69, R68, 0x2, 0x1f ;  /* 0x0c401f0044457f89 */ /* 0x000e2400000e0000 */
[----:B------:R-:W3:Y:S08]  /*5590*/  MUFU.TANH R13, R13 ;  /* 0x0000000d000d7308 */ /* 0x000ef00000002400 */
[----:B------:R-:W4:Y:S08]  /*55a0*/  MUFU.TANH R14, R14 ;  /* 0x0000000e000e7308 */ /* 0x000f300000002400 */
        /* <DEDUP_REMOVED lines=10> */
[----:B--2---:R-:W-:Y:S01]  /*5650*/  FMNMX.FTZ R68, R10, R68, !PT ;  /* 0x000000440a447209 */ /* 0x004fe20007810000 */
[----:B------:R-:W-:-:S03]  /*5660*/  FADD.FTZ R80, -R47, R0 ;  /* 0x000000002f507221 */ /* 0x000fc60000010100 */
[----:B---3--:R-:W-:-:S03]  /*5670*/  FMNMX.FTZ R68, R13, R68, !PT ;  /* 0x000000440d447209 */ /* 0x008fc60007810000 */
[----:B------:R-:W2:Y:S01]  /*5680*/  MUFU.TANH R46, R46 ;  /* 0x0000002e002e7308 */ /* 0x000ea20000002400 */
[----:B----4-:R-:W-:-:S04]  /*5690*/  FMNMX.FTZ R68, R14, R68, !PT ;  /* 0x000000440e447209 */ /* 0x010fc80007810000 */
[----:B-----5:R-:W-:-:S03]  /*56a0*/  FMNMX.FTZ R68, R21, R68, !PT ;  /* 0x0000004415447209 */ /* 0x020fc60007810000 */
[----:B------:R-:W3:Y:S01]  /*56b0*/  MUFU.TANH R65, R65 ;  /* 0x0000004100417308 */ /* 0x000ee20000002400 */
[----:B0-----:R-:W-:-:S04]  /*56c0*/  FMNMX.FTZ R68, R24, R68, !PT ;  /* 0x0000004418447209 */ /* 0x001fc80007810000 */
[----:B------:R-:W-:-:S03]  /*56d0*/  FMNMX.FTZ R68, R38, R68, !PT ;  /* 0x0000004426447209 */ /* 0x000fc60007810000 */
[----:B------:R-:W0:Y:S01]  /*56e0*/  MUFU.TANH R50, R50 ;  /* 0x0000003200327308 */ /* 0x000e220000002400 */
[----:B------:R-:W-:-:S04]  /*56f0*/  FMNMX.FTZ R68, R39, R68, !PT ;  /* 0x0000004427447209 */ /* 0x000fc80007810000 */
[----:B------:R-:W-:-:S03]  /*5700*/  FMNMX.FTZ R69, R42, R68, !PT ;  /* 0x000000442a457209 */ /* 0x000fc60007810000 */
[----:B------:R-:W4:Y:S01]  /*5710*/  MUFU.TANH R51, R51 ;  /* 0x0000003300337308 */ /* 0x000f220000002400 */
[----:B-1----:R-:W-:-:S07]  /*5720*/  FMNMX.FTZ R69, R43, R69, !PT ;  /* 0x000000452b457209 */ /* 0x002fce0007810000 */
[----:B------:R-:W1:Y:S08]  /*5730*/  MUFU.TANH R54, R54 ;  /* 0x0000003600367308 */ /* 0x000e700000002400 */
[----:B------:R2:W-:Y:S08]  /*5740*/  MUFU.TANH R68, R70 ;  /* 0x0000004600447308 */ /* 0x0005f00000002400 */
[----:B------:R-:W5:Y:S01]  /*5750*/  MUFU.TANH R55, R55 ;  /* 0x0000003700377308 */ /* 0x000f620000002400 */
[----:B--2---:R-:W-:-:S04]  /*5760*/  FMNMX.FTZ R70, R46, R69, !PT ;  /* 0x000000452e467209 */ /* 0x004fc80007810000 */
[----:B---3--:R-:W-:-:S03]  /*5770*/  FMNMX.FTZ R70, R65, R70, !PT ;  /* 0x0000004641467209 */ /* 0x008fc60007810000 */
[----:B------:R-:W2:Y:S08]  /*5780*/  MUFU.TANH R58, R58 ;  /* 0x0000003a003a7308 */ /* 0x000eb00000002400 */
[----:B------:R0:W-:Y:S08]  /*5790*/  MUFU.TANH R69, R71 ;  /* 0x0000004700457308 */ /* 0x0001f00000002400 */
[----:B------:R-:W3:Y:S01]  /*57a0*/  MUFU.TANH R59, R59 ;  /* 0x0000003b003b7308 */ /* 0x000ee20000002400 */
[----:B0-----:R-:W-:-:S04]  /*57b0*/  FMNMX.FTZ R71, R50, R70, !PT ;  /* 0x0000004632477209 */ /* 0x001fc80007810000 */
[----:B----4-:R-:W-:-:S03]  /*57c0*/  FMNMX.FTZ R71, R51, R71, !PT ;  /* 0x0000004733477209 */ /* 0x010fc60007810000 */
[----:B------:R-:W0:Y:S01]  /*57d0*/  MUFU.TANH R62, R62 ;  /* 0x0000003e003e7308 */ /* 0x000e220000002400 */
[----:B-1----:R-:W-:-:S04]  /*57e0*/  FMNMX.FTZ R71, R54, R71, !PT ;  /* 0x0000004736477209 */ /* 0x002fc80007810000 */
[----:B-----5:R-:W-:-:S03]  /*57f0*/  FMNMX.FTZ R71, R55, R71, !PT ;  /* 0x0000004737477209 */ /* 0x020fc60007810000 */
[----:B------:R-:W1:Y:S01]  /*5800*/  MUFU.TANH R63, R63 ;  /* 0x0000003f003f7308 */ /* 0x000e620000002400 */
[----:B--2---:R-:W-:-:S04]  /*5810*/  FMNMX.FTZ R71, R58, R71, !PT ;  /* 0x000000473a477209 */ /* 0x004fc80007810000 */
[----:B---3--:R-:W-:-:S03]  /*5820*/  FMNMX.FTZ R71, R59, R71, !PT ;  /* 0x000000473b477209 */ /* 0x008fc60007810000 */
[----:B------:R-:W2:Y:S01]  /*5830*/  MUFU.TANH R66, R66 ;  /* 0x0000004200427308 */ /* 0x000ea20000002400 */
[----:B0-----:R-:W-:-:S07]  /*5840*/  FMNMX.FTZ R71, R62, R71, !PT ;  /* 0x000000473e477209 */ /* 0x001fce0007810000 */
[----:B------:R-:W0:Y:S01]  /*5850*/  MUFU.TANH R67, R67 ;  /* 0x0000004300437308 */ /* 0x000e220000002400 */
[----:B-1----:R-:W-:-:S07]  /*5860*/  FMNMX.FTZ R71, R63, R71, !PT ;  /* 0x000000473f477209 */ /* 0x002fce0007810000 */
[----:B------:R1:W3:Y:S01]  /*5870*/  MUFU.TANH R70, R74 ;  /* 0x0000004a00467308 */ /* 0x0002e20000002400 */
[----:B--2---:R-:W-:-:S07]  /*5880*/  FMNMX.FTZ R71, R66, R71, !PT ;  /* 0x0000004742477209 */ /* 0x004fce0007810000 */
[----:B------:R-:W2:Y:S01]  /*5890*/  MUFU.TANH R72, R72 ;  /* 0x0000004800487308 */ /* 0x000ea20000002400 */
[----:B0-----:R-:W-:Y:S01]  /*58a0*/  FMNMX.FTZ R71, R67, R71, !PT ;  /* 0x0000004743477209 */ /* 0x001fe20007810000 */
[----:B-1----:R-:W-:Y:S01]  /*58b0*/  FMUL.FTZ R74, R79, UR10 ;  /* 0x0000000a4f4a7c20 */ /* 0x002fe20008410000 */
[----:B------:R-:W-:Y:S02]  /*58c0*/  FMUL.FTZ R79, R87, UR10 ;  /* 0x0000000a574f7c20 */ /* 0x000fe40008410000 */
[----:B------:R-:W-:-:S03]  /*58d0*/  FMNMX.FTZ R71, R68, R71, !PT ;  /* 0x0000004744477209 */ /* 0x000fc60007810000 */
[----:B------:R-:W0:Y:S01]  /*58e0*/  MUFU.TANH R73, R73 ;  /* 0x0000004900497308 */ /* 0x000e220000002400 */
[----:B------:R-:W-:-:S04]  /*58f0*/  FMNMX.FTZ R71, R69, R71, !PT ;  /* 0x0000004745477209 */ /* 0x000fc80007810000 */
[----:B---3--:R-:W-:-:S03]  /*5900*/  FMNMX.FTZ R71, R70, R71, !PT ;  /* 0x0000004746477209 */ /* 0x008fc60007810000 */
        /* <DEDUP_REMOVED lines=15> */
[----:B0-----:R-:W-:Y:S02]  /*5a00*/  FMNMX.FTZ R78, R78, R71, !PT ;  /* 0x000000474e4e7209 */ /* 0x001fe40007810000 */
[----:B------:R-:W0:Y:S03]  /*5a10*/  LDC R71, c[0x0][0x988] ;  /* 0x00026200ff477b82 */ /* 0x000e260000000800 */
[----:B------:R-:W-:Y:S01]  /*5a20*/  FADD.FTZ R81, -R78, R4 ;  /* 0x000000044e517221 */ /* 0x000fe20000010100 */
[-C--:B0-----:R-:W-:Y:S01]  /*5a30*/  FMUL.FTZ R0, R47, R71.reuse ;  /* 0x000000472f007220 */ /* 0x081fe20000410000 */
        /* <DEDUP_REMOVED lines=68> */
[-CC-:B------:R-:W-:Y:S01]  /*5e80*/  FFMA.FTZ R74, R74, R71.reuse, -R64.reuse ;  /* 0x000000474a4a7223 */ /* 0x180fe20000010840 */
[-CC-:B------:R-:W-:Y:S01]  /*5e90*/  FFMA.FTZ R75, R75, R71.reuse, -R64.reuse ;  /* 0x000000474b4b7223 */ /* 0x180fe20000010840 */
[-CC-:B------:R-:W-:Y:S01]  /*5ea0*/  FFMA.FTZ R76, R76, R71.reuse, -R64.reuse ;  /* 0x000000474c4c7223 */ /* 0x180fe20000010840 */
[-CC-:B------:R-:W-:Y:S01]  /*5eb0*/  FFMA.FTZ R77, R77, R71.reuse, -R64.reuse ;  /* 0x000000474d4d7223 */ /* 0x180fe20000010840 */
[----:B------:R-:W-:Y:S01]  /*5ec0*/  FFMA.FTZ R64, R79, R71, -R64 ;  /* 0x000000474f407223 */ /* 0x000fe20000010840 */
        /* <DEDUP_REMOVED lines=126> */
.L_x_10208:
[----:B------:R-:W-:Y:S01]  /*66b0*/  ULEA UR6, UR11, UR41, 0x3 ;  /* 0x000000290b067291 */ /* 0x000fe2000f8e183f */
[----:B------:R-:W-:Y:S01]  /*66c0*/  F2FP.F16.F32.PACK_AB R9, R10, R9 ;  /* 0x000000090a09723e */ /* 0x000fe200000000ff */
[-C--:B------:R-:W-:Y:S01]  /*66d0*/  FMUL.FTZ R88, R88, R4.reuse ;  /* 0x0000000458587220 */ /* 0x080fe20000410000 */
[----:B------:R-:W-:Y:S01]  /*66e0*/  F2FP.F16.F32.PACK_AB R10, R12, R11 ;  /* 0x0000000b0c0a723e */ /* 0x000fe200000000ff */
[----:B------:R-:W-:Y:S01]  /*66f0*/  UIADD3 UR6, UR6, 0x2d860, URZ ;  /* 0x0002d86006067890 */ /* 0x000fe2000fffe03f */
[----:B------:R-:W-:Y:S01]  /*6700*/  F2FP.F16.F32.PACK_AB R8, R8, R7 ;  /* 0x000000070808723e */ /* 0x000fe200000000ff */
[----:B------:R-:W-:Y:S01]  /*6710*/  UMOV UR11, UR38 ;  /* 0x00000026000b7c82 */ /* 0x000fe20008000000 */
[----:B------:R-:W-:Y:S01]  /*6720*/  F2FP.F16.F32.PACK_AB R11, R14, R13 ;  /* 0x0000000d0e0b723e */ /* 0x000fe200000000ff */
[----:B------:R-:W-:Y:S01]  /*6730*/  UPRMT UR6, UR42, 0x654, UR6 ;  /* 0x000006542a067896 */ /* 0x000fe20008000006 */
[----:B------:R-:W-:Y:S01]  /*6740*/  F2FP.F16.F32.PACK_AB R12, R20, R15 ;  /* 0x0000000f140c723e */ /* 0x000fe200000000ff */
[-C--:B------:R-:W-:Y:S01]  /*6750*/  FMUL.FTZ R89, R89, R4.reuse ;  /* 0x0000000459597220 */ /* 0x080fe20000410000 */
[----:B------:R-:W-:Y:S01]  /*6760*/  F2FP.F16.F32.PACK_AB R13, R24, R21 ;  /* 0x00000015180d723e */ /* 0x000fe200000000ff */
[-C--:B------:R-:W-:Y:S01]  /*6770*/  FMUL.FTZ R92, R92, R4.reuse ;  /* 0x000000045c5c7220 */ /* 0x080fe20000410000 */
[----:B------:R-:W-:Y:S01]  /*6780*/  F2FP.F16.F32.PACK_AB R14, R26, R25 ;  /* 0x000000191a0e723e */ /* 0x000fe200000000ff */
[----:B------:R-:W-:Y:S01]  /*6790*/  FMUL.FTZ R93, R93, R4 ;  /* 0x000000045d5d7220 */ /* 0x000fe20000410000 */
[----:B------:R-:W-:Y:S01]  /*67a0*/  F2FP.F16.F32.PACK_AB R15, R39, R38 ;  /* 0x00000026270f723e */ /* 0x000fe200000000ff */
[----:B------:R-:W-:Y:S01]  /*67b0*/  FMUL.FTZ R96, R96, R4 ;  /* 0x0000000460607220 */ /* 0x000fe20000410000 */
[----:B------:R-:W-:Y:S01]  /*67c0*/  F2FP.F16.F32.PACK_AB R24, R28, R27 ;  /* 0x0000001b1c18723e */ /* 0x000fe200000000ff */
[----:B------:R-:W-:Y:S01]  /*67d0*/  SYNCS.ARRIVE.TRANS64.RED.A1T0 RZ, [UR6], RZ ;  /* 0x000000ffffff79a7 */ /* 0x000fe20008100406 */
[----:B------:R-:W-:Y:S01]  /*67e0*/  F2FP.F16.F32.PACK_AB R25, R43, R42 ;  /* 0x0000002a2b19723e */ /* 0x000fe200000000ff */
[----:B------:R0:W-:Y:S01]  /*67f0*/  STSM.16.M88.4 [R16+0x21800], R8 ;  /* 0x0218000810007844 */ /* 0x0001e20000000200 */
[----:B------:R-:W-:Y:S01]  /*6800*/  F2FP.F16.F32.PACK_AB R26, R30, R29 ;  /* 0x0000001d1e1a723e */ /* 0x000fe200000000ff */
[----:B------:R-:W-:Y:S01]  /*6810*/  FMUL.FTZ R97, R97, R4 ;  /* 0x0000000461617220 */ /* 0x000fe20000410000 */
[----:B------:R-:W-:Y:S01]  /*6820*/  F2FP.F16.F32.PACK_AB R27, R65, R46 ;  /* 0x0000002e411b723e */ /* 0x000fe200000000ff */
[----:B------:R1:W-:Y:S01]  /*6830*/  STSM.16.M88.4 [R23], R12 ;  /* 0x0000000c17007844 */ /* 0x0003e20000000200 */
[----:B------:R-:W-:Y:S01]  /*6840*/  F2FP.F16.F32.PACK_AB R28, R32, R31 ;  /* 0x0000001f201c723e */ /* 0x000fe200000000ff */
[----:B------:R-:W-:Y:S01]  /*6850*/  FMUL.FTZ R100, R100, R4 ;  /* 0x0000000464647220 */ /* 0x000fe20000410000 */
[----:B------:R-:W-:Y:S01]  /*6860*/  F2FP.F16.F32.PACK_AB R29, R51, R50 ;  /* 0x00000032331d723e */ /* 0x000fe200000000ff */
[----:B------:R2:W-:Y:S01]  /*6870*/  STSM.16.M88.4 [R18], R24 ;  /* 0x0000001812007844 */ /* 0x0005e20000000200 */
[----:B------:R-:W-:Y:S01]  /*6880*/  F2FP.F16.F32.PACK_AB R30, R34, R33 ;  /* 0x00000021221e723e */ /* 0x000fe200000000ff */
[----:B------:R-:W-:Y:S01]  /*6890*/  FMUL.FTZ R101, R101, R4 ;  /* 0x0000000465657220 */ /* 0x000fe20000410000 */
[----:B------:R-:W-:Y:S01]  /*68a0*/  F2FP.F16.F32.PACK_AB R31, R55, R54 ;  /* 0x00000036371f723e */ /* 0x000fe200000000ff */
[----:B------:R-:W-:Y:S01]  /*68b0*/  FMUL.FTZ R104, R104, R4 ;  /* 0x0000000468687220 */ /* 0x000fe20000410000 */
[----:B------:R-:W-:Y:S01]  /*68c0*/  F2FP.F16.F32.PACK_AB R80, R52, R80 ;  /* 0x000000503450723e */ /* 0x000fe200000000ff */
[----:B------:R-:W-:Y:S01]  /*68d0*/  FMUL.FTZ R105, R105, R4 ;  /* 0x0000000469697220 */ /* 0x000fe20000410000 */
[----:B------:R-:W-:Y:S01]  /*68e0*/  F2FP.F16.F32.PACK_AB R81, R72, R70 ;  /* 0x000000464851723e */ /* 0x000fe200000000ff */
[----:B------:R3:W-:Y:S01]  /*68f0*/  STSM.16.M88.4 [R17], R28 ;  /* 0x0000001c11007844 */ /* 0x0007e20000000200 */
[----:B0-----:R-:W-:Y:S01]  /*6900*/  F2FP.F16.F32.PACK_AB R8, R36, R35 ;  /* 0x000000232408723e */ /* 0x001fe200000000ff */
[----:B------:R-:W-:Y:S01]  /*6910*/  FMUL.FTZ R108, R108, R4 ;  /* 0x000000046c6c7220 */ /* 0x000fe20000410000 */
[----:B------:R-:W-:Y:S01]  /*6920*/  F2FP.F16.F32.PACK_AB R9, R59, R58 ;  /* 0x0000003a3b09723e */ /* 0x000fe200000000ff */
[-C--:B------:R-:W-:Y:S01]  /*6930*/  FMUL.FTZ R109, R109, R4.reuse ;  /* 0x000000046d6d7220 */ /* 0x080fe20000410000 */
[----:B------:R-:W-:Y:S01]  /*6940*/  F2FP.F16.F32.PACK_AB R10, R40, R37 ;  /* 0x00000025280a723e */ /* 0x000fe200000000ff */
[----:B------:R-:W-:Y:S01]  /*6950*/  FMUL.FTZ R112, R112, R4 ;  /* 0x0000000470707220 */ /* 0x000fe20000410000 */
        /* <DEDUP_REMOVED lines=10> */
[----:B------:R-:W-:Y:S01]  /*6a00*/  F2FP.F16.F32.PACK_AB R82, R56, R53 ;  /* 0x000000353852723e */ /* 0x000fe200000000ff */
[-C--:B------:R-:W-:Y:S01]  /*6a10*/  FMUL.FTZ R121, R121, R4.reuse ;  /* 0x0000000479797220 */ /* 0x080fe20000410000 */
[----:B------:R-:W-:Y:S01]  /*6a20*/  F2FP.F16.F32.PACK_AB R83, R74, R73 ;  /* 0x000000494a53723e */ /* 0x000fe200000000ff */
[----:B------:R3:W-:Y:S01]  /*6a30*/  STSM.16.M88.4 [R136], R12 ;  /* 0x0000000c88007844 */ /* 0x0007e20000000200 */
[----:B--2---:R-:W-:Y:S01]  /*6a40*/  F2FP.F16.F32.PACK_AB R24, R60, R57 ;  /* 0x000000393c18723e */ /* 0x004fe200000000ff */
[-C--:B------:R-:W-:Y:S01]  /*6a50*/  FMUL.FTZ R124, R124, R4.reuse ;  /* 0x000000047c7c7220 */ /* 0x080fe20000410000 */
[----:B------:R-:W-:Y:S01]  /*6a60*/  F2FP.F16.F32.PACK_AB R25, R76, R75 ;  /* 0x0000004b4c19723e */ /* 0x000fe200000000ff */
[----:B------:R3:W-:Y:S01]  /*6a70*/  STSM.16.M88.4 [R18+0x6000], R80 ;  /* 0x0060005012007844 */ /* 0x0007e20000000200 */
[----:B------:R-:W-:Y:S01]  /*6a80*/  F2FP.F16.F32.PACK_AB R26, R0, R61 ;  /* 0x0000003d001a723e */ /* 0x000fe200000000ff */
[-C--:B------:R-:W-:Y:S01]  /*6a90*/  FMUL.FTZ R125, R125, R4.reuse ;  /* 0x000000047d7d7220 */ /* 0x080fe20000410000 */
[----:B------:R-:W-:Y:S01]  /*6aa0*/  F2FP.F16.F32.PACK_AB R27, R64, R77 ;  /* 0x0000004d401b723e */ /* 0x000fe200000000ff */
[----:B------:R-:W-:Y:S01]  /*6ab0*/  FMUL.FTZ R128, R128, R4 ;  /* 0x0000000480807220 */ /* 0x000fe20000410000 */
[----:B------:R-:W-:Y:S01]  /*6ac0*/  ISETP.GT.AND P1, PT, R3, R22, PT ;  /* 0x000000160300720c */ /* 0x000fe20003f24270 */
[-C--:B------:R-:W-:Y:S01]  /*6ad0*/  FMUL.FTZ R129, R129, R4.reuse ;  /* 0x0000000481817220 */ /* 0x080fe20000410000 */
[-C--:B------:R-:W-:Y:S01]  /*6ae0*/  FMUL.FTZ R132, R132, R4.reuse ;  /* 0x0000000484847220 */ /* 0x080fe20000410000 */
[----:B------:R3:W-:Y:S01]  /*6af0*/  STSM.16.M88.4 [R17+0x6000], R24 ;  /* 0x0060001811007844 */ /* 0x0007e20000000200 */
[----:B------:R-:W-:Y:S01]  /*6b00*/  FMUL.FTZ R133, R133, R4 ;  /* 0x0000000485857220 */ /* 0x000fe20000410000 */
        /* <DEDUP_REMOVED lines=33> */
[----:B------:R-:W-:Y:S01]  /*6d20*/  IMAD.MOV.U32 R7, RZ, RZ, R2 ;  /* 0x000000ffff077224 */ /* 0x000fe200078e0002 */
[----:B0-----:R-:W-:Y:S01]  /*6d30*/  NOP ;  /* 0x0000000000007918 */ /* 0x001fe20000000000 */
[----:B---3--:R-:W-:Y:S05]  /*6d40*/  @P1 BRA `(.L_x_10209) ;  /* 0xffffffd400d41947 */ /* 0x008fea000383ffff */
.L_x_10198:
[----:B------:R-:W-:Y:S06]  /*6d50*/  BAR.ARV 0x8, 0x200 ;  /* 0x0208000000007b1d */ /* 0x000fec0000002000 */
[----:B------:R-:W-:Y:S05]  /*6d60*/  @!P0 BRA `(.L_x_10210) ;  /* 0x0000000000048947 */ /* 0x000fea0003800000 */
[----:B------:R-:W-:Y:S01]  /*6d70*/  BPT.TRAP 0x1 ;  /* 0x000000040000795c */ /* 0x000fe20000300000 */
.L_x_10210:
[----:B------:R-:W-:Y:S01]  /*6d80*/  ULEA UR4, UR38, UR41, 0x3 ;  /* 0x0000002926047291 */ /* 0x000fe2000f8e183f */
[----:B------:R-:W-:-:S08]  /*6d90*/  SHF.L.U32 R0, R2, 0x1f, RZ ;  /* 0x0000001f02007819 */ /* 0x000fd000000006ff */
[----:B------:R0:W1:Y:S01]  /*6da0*/  SYNCS.PHASECHK.TRANS64.TRYWAIT P1, [UR4+0x2d850], R0 ;  /* 0x02d85000ff0075a7 */ /* 0x0000620008020144 */
[----:B------:R-:W-:Y:S05]  /*6db0*/  @!P0 BRA `(.L_x_10211) ;  /* 0x0000000000048947 */ /* 0x000fea0003800000 */
[----:B------:R-:W-:Y:S01]  /*6dc0*/  BPT.TRAP 0x1 ;  /* 0x000000040000795c */ /* 0x000fe20000300000 */
.L_x_10211:
[----:B-1----:R-:W-:Y:S05]  /*6dd0*/  @P1 BRA `(.L_x_10212) ;  /* 0x0000000000081947 */ /* 0x002fea0003800000 */
[----:B------:R-:W1:Y:S02]  /*6de0*/  SYNCS.PHASECHK.TRANS64.TRYWAIT P1, [UR4+0x2d850], R0 ;  /* 0x02d85000ff0075a7 */ /* 0x000e640008020144 */
[----:B-1----:R-:W-:Y:S05]  /*6df0*/  @!P1 BRA `(.L_x_10213) ;  /* 0x0000008800f89947 */ /* 0x002fea0003800000 */
.L_x_10212:
[----:B------:R-:W-:Y:S01]  /*6e00*/  UIADD3 UR41, UR41, 0x400, URZ ;  /* 0x0000040029297890 */ /* 0x000fe2000fffe03f */
[----:B------:R-:W-:Y:S01]  /*6e10*/  WARPGROUP.ARRIVE ;  /* 0x00000000000079c5 */ /* 0x000fe20000000000 */
[----:B------:R-:W-:Y:S01]  /*6e20*/  ULOP3.LUT UR39, UR39, 0x10000, URZ, 0xfc, !UPT ;  /* 0x0001000027277892 */ /* 0x000fe2000f8efc3f */
[----:B01----:R-:W0:Y:S01]  /*6e30*/  SHFL.BFLY PT, R0, R5, 0x2, 0x1f ;  /* 0x0c401f0005007f89 */ /* 0x003e2200000e0000 */
[----:B------:R-:W-:Y:S01]  /*6e40*/  USHF.R.U32.HI UR41, URZ, 0x4, UR41 ;  /* 0x000000043f297899 */ /* 0x000fe20008011629 */
[----:B------:R-:W-:Y:S01]  /*6e50*/  MOV R53, RZ ;  /* 0x000000ff00357202 */ /* 0x000fe20000000f00 */
[----:B------:R-:W-:Y:S01]  /*6e60*/  UMOV UR9, 0x40000040 ;  /* 0x4000004000097882 */ /* 0x000fe20000000000 */
[----:B------:R-:W-:Y:S01]  /*6e70*/  UMOV UR11, 0x80000020 ;  /* 0x80000020000b7882 */ /* 0x000fe20000000000 */
[----:B------:R-:W-:Y:S01]  /*6e80*/  ULOP3.LUT UR41, UR41, 0x3fff, URZ, 0xc0, !UPT ;  /* 0x00003fff29297892 */ /* 0x000fe2000f8ec03f */
[----:B------:R-:W1:Y:S01]  /*6e90*/  SHFL.BFLY PT, R3, R6, 0x2, 0x1f ;  /* 0x0c401f0006037f89 */ /* 0x000e6200000e0000 */
[----:B------:R-:W-:-:S02]  /*6ea0*/  UMOV UR8, UR39 ;  /* 0x0000002700087c82 */ /* 0x000fc40008000000 */
[----:B------:R-:W-:-:S04]  /*6eb0*/  ULOP3.LUT UR5, UR41, 0x2000000, URZ, 0xfc, !UPT ;  /* 0x0200000029057892 */ /* 0x000fc8000f8efc3f */
[----:B------:R-:W-:-:S07]  /*6ec0*/  UIMAD UR5, UR38, 0x600, UR5 ;  /* 0x00000600260578a4 */ /* 0x000fce000f8e0205 */
[----:B------:R-:W-:Y:S02]  /*6ed0*/  UMOV UR10, UR5 ;  /* 0x00000005000a7c82 */ /* 0x000fe40008000000 */
[----:B------:R-:W-:Y:S01]  /*6ee0*/  HGMMA.64x96x16.F32 R88, gdesc[UR8].tnspB, R88, gsb0 ;  /* 0x41600000085879f0 */ /* 0x000fe20008000858 */
[----:B------:R-:W-:Y:S01]  /*6ef0*/  UIADD3 UR8, UR39, 0x2, URZ ;  /* 0x0000000227087890 */ /* 0x000fe2000fffe03f */
[----:B0-----:R-:W-:Y:S01]  /*6f00*/  FADD.FTZ R0, R0, R5 ;  /* 0x0000000500007221 */ /* 0x001fe20000010000 */
[----:B------:R-:W-:Y:S01]  /*6f10*/  UIADD3 UR10, UR5, 0x40, URZ ;  /* 0x00000040050a7890 */ /* 0x000fe2000fffe03f */
[----:B------:R-:W-:Y:S01]  /*6f20*/  UMOV UR9, 0x40000040 ;  /* 0x4000004000097882 */ /* 0x000fe20000000000 */
[----:B------:R-:W-:Y:S01]  /*6f30*/  UMOV UR11, 0x80000020 ;  /* 0x80000020000b7882 */ /* 0x000fe20000000000 */
[----:B-1----:R-:W-:Y:S02]  /*6f40*/  FADD.FTZ R7, R3, R6 ;  /* 0x0000000603077221 */ /* 0x002fe40000010000 */
[----:B------:R-:W2:Y:S04]  /*6f50*/  SHFL.BFLY PT, R3, R0, 0x1, 0x1f ;  /* 0x0c201f0000037f89 */ /* 0x000ea800000e0000 */
[----:B------:R-:W0:Y:S01]  /*6f60*/  SHFL.BFLY PT, R4, R7, 0x1, 0x1f ;  /* 0x0c201f0007047f89 */ /* 0x000e2200000e0000 */
[----:B--2---:R-:W-:Y:S01]  /*6f70*/  FADD.FTZ R9, R0, R3 ;  /* 0x0000000300097221 */ /* 0x004fe20000010000 */
[----:B------:R-:W-:-:S02]  /*6f80*/  IMAD.MOV.U32 R0, RZ, RZ, -0x800000 ;  /* 0xff800000ff007424 */ /* 0x000fc400078e00ff */
[----:B------:R-:W-:Y:S02]  /*6f90*/  IMAD.MOV.U32 R3, RZ, RZ, -0x800000 ;  /* 0xff800000ff037424 */ /* 0x000fe400078e00ff */
[----:B0-----:R-:W-:Y:S01]  /*6fa0*/  FADD.FTZ R10, R7, R4 ;  /* 0x00000004070a7221 */ /* 0x001fe20000010000 */
[----:B------:R-:W-:Y:S01]  /*6fb0*/  FSETP.NE.FTZ.AND P1, PT, R9, RZ, PT ;  /* 0x000000ff0900720b */ /* 0x000fe20003f35000 */
[----:B------:R-:W-:-:S03]  /*6fc0*/  IMAD.MOV.U32 R4, RZ, RZ, RZ ;  /* 0x000000ffff047224 */ /* 0x000fc600078e00ff */
        /* <DEDUP_REMOVED lines=59> */
.L_x_10214:
[----:B------:R-:W2:Y:S01]  /*7380*/  LDL.LU R5, [R1+0x8] ;  /* 0x0000080001057983 */ /* 0x000ea20000300800 */
        /* <DEDUP_REMOVED lines=55> */
[----:B------:R-:W-:Y:S01]  /*7700*/  LOP3.LUT R2, R2, UR4, RZ, 0x3c, !PT ;  /* 0x0000000402027c12 */ /* 0x000fe2000f8e3cff */
[----:B------:R-:W-:Y:S01]  /*7710*/  USEL UR38, UR38, URZ, UP0 ;  /* 0x0000003f26267287 */ /* 0x000fe20008000000 */
[----:B--2---:R-:W-:-:S05]  /*7720*/  VIADD R5, R5, 0x1 ;  /* 0x0000000105057836 */ /* 0x004fca0000000000 */
[----:B------:R0:W-:Y:S06]  /*7730*/  STL [R1+0x8], R5 ;  /* 0x0000080501007387 */ /* 0x0001ec0000100800 */
.L_x_10190:
[----:B------:R-:W1:Y:S08]  /*7740*/  S2UR UR42, SR_CgaCtaId ;  /* 0x00000000002a79c3 */ /* 0x000e700000008800 */
[----:B------:R-:W-:Y:S06]  /*7750*/  BAR.SYNC.DEFER_BLOCKING 0x5, 0x200 ;  /* 0x0148000000007b1d */ /* 0x000fec0000010000 */
[----:B------:R-:W-:Y:S01]  /*7760*/  UMOV UR41, 0x400 ;  /* 0x0000040000297882 */ /* 0x000fe20000000000 */
[----:B------:R-:W-:Y:S01]  /*7770*/  BSSY B0, `(.L_x_10215) ;  /* 0x0000278000007945 */ /* 0x000fe20003800000 */
[----:B-1----:R-:W-:-:S09]  /*7780*/  ULEA UR41, UR42, UR41, 0x18 ;  /* 0x000000292a297291 */ /* 0x002fd2000f8ec03f */
[----:B0-----:R-:W0:Y:S01]  /*7790*/  LDS.128 R4, [UR41+0x2d8d0] ;  /* 0x02d8d029ff047984 */ /* 0x001e220008000c00 */
[----:B------:R-:W-:Y:S06]  /*77a0*/  BAR.ARV 0x4, 0x200 ;  /* 0x0108000000007b1d */ /* 0x000fec0000002000 */
[----:B------:R-:W-:Y:S05]  /*77b0*/  @P0 BRA `(.L_x_10216) ;  /* 0x0000001c00300947 */ /* 0x000fea0003800000 */
[----:B---3--:R-:W2:Y:S01]  /*77c0*/  LDL R8, [R1+0x44] ;  /* 0x0000440001087983 */ /* 0x008ea20000100800 */
[----:B------:R-:W1:Y:S03]  /*77d0*/  S2UR UR6, SR_SWINHI ;  /* 0x00000000000679c3 */ /* 0x000e660000002f00 */
[----:B------:R-:W3:Y:S01]  /*77e0*/  LDL R86, [R1+0x40] ;  /* 0x0000400001567983 */ /* 0x000ee20000100800 */
[----:B------:R-:W-:Y:S01]  /*77f0*/  UMOV UR4, UR41 ;  /* 0x0000002900047c82 */ /* 0x000fe20008000000 */
[----:B-1----:R-:W-:Y:S01]  /*7800*/  UMOV UR5, UR6 ;  /* 0x0000000600057c82 */ /* 0x002fe20008000000 */
[----:B------:R-:W-:Y:S02]  /*7810*/  IMAD.U32 R76, RZ, RZ, UR4 ;  /* 0x00000004ff4c7e24 */ /* 0x000fe4000f8e00ff */
[----:B------:R-:W-:Y:S01]  /*7820*/  IMAD.U32 R77, RZ, RZ, UR5 ;  /* 0x00000005ff4d7e24 */ /* 0x000fe2000f8e00ff */
[----:B------:R-:W-:Y:S01]  /*7830*/  SHF.L.U64.HI R84, R137, 0x2, R143 ;  /* 0x0000000289547819 */ /* 0x000fe2000001028f */
[----:B------:R-:W-:Y:S01]  /*7840*/  ULDC.64 UR4, c[0x0][0xc08] ;  /* 0x0003020000047ab9 */ /* 0x000fe20000000a00 */
[----:B------:R-:W-:Y:S01]  /*7850*/  BAR.SYNC.DEFER_BLOCKING 0x1, 0x180 ;  /* 0x0046000000007b1d */ /* 0x000fe20000010000 */
[----:B--2---:R-:W-:-:S03]  /*7860*/  IMAD.WIDE R8, R8, 0x2, R76 ;  /* 0x0000000208087825 */ /* 0x004fc600078e024c */
[----:B------:R-:W-:-:S04]  /*7870*/  IADD3 R83, P1, R8, 0x6000, RZ ;  /* 0x0000600008537810 */ /* 0x000fc80007f3e0ff */
[----:B0-----:R-:W-:Y:S02]  /*7880*/  LOP3.LUT R4, R83, 0x180, RZ, 0xc0, !PT ;  /* 0x0000018053047812 */ /* 0x001fe400078ec0ff */
[----:B------:R-:W-:Y:S02]  /*7890*/  IADD3 R79, P3, R8, 0x3000, RZ ;  /* 0x00003000084f7810 */ /* 0x000fe40007f7e0ff */
[----:B------:R-:W-:Y:S02]  /*78a0*/  SHF.R.U64 R4, R4, 0x3, RZ ;  /* 0x0000000304047819 */ /* 0x000fe400000012ff */
[C---:B------:R-:W-:Y:S02]  /*78b0*/  IADD3 R85, P0, R8.reuse, 0x6020, RZ ;  /* 0x0000602008557810 */ /* 0x040fe40007f1e0ff */
[C---:B------:R-:W-:Y:S02]  /*78c0*/  IADD3 R31, P4, R8.reuse, 0x20, RZ ;  /* 0x00000020081f7810 */ /* 0x040fe40007f9e0ff */
[----:B------:R-:W-:-:S02]  /*78d0*/  LOP3.LUT R11, R8, 0x180, RZ, 0xc0, !PT ;  /* 0x00000180080b7812 */ /* 0x000fc400078ec0ff */
[----:B------:R-:W-:Y:S02]  /*78e0*/  LOP3.LUT R12, R4, R83, RZ, 0x3c, !PT ;  /* 0x00000053040c7212 */ /* 0x000fe400078e3cff */
[----:B------:R-:W-:Y:S02]  /*78f0*/  LOP3.LUT R22, R79, 0x180, RZ, 0xc0, !PT ;  /* 0x000001804f167812 */ /* 0x000fe400078ec0ff */
[----:B------:R-:W-:Y:S02]  /*7900*/  LOP3.LUT R10, R85, 0x180, RZ, 0xc0, !PT ;  /* 0x00000180550a7812 */ /* 0x000fe400078ec0ff */
[----:B------:R-:W-:Y:S02]  /*7910*/  LOP3.LUT R4, R31, 0x180, RZ, 0xc0, !PT ;  /* 0x000001801f047812 */ /* 0x000fe400078ec0ff */
[----:B------:R-:W-:Y:S02]  /*7920*/  IADD3 R81, P2, R8, 0x3020, RZ ;  /* 0x0000302008517810 */ /* 0x000fe40007f5e0ff */
[----:B------:R-:W-:-:S02]  /*7930*/  SHF.R.U64 R11, R11, 0x3, RZ ;  /* 0x000000030b0b7819 */ /* 0x000fc400000012ff */
[----:B------:R-:W-:Y:S02]  /*7940*/  SHF.R.U64 R22, R22, 0x3, RZ ;  /* 0x0000000316167819 */ /* 0x000fe400000012ff */
[----:B------:R-:W-:Y:S02]  /*7950*/  SHF.R.U64 R10, R10, 0x3, RZ ;  /* 0x000000030a0a7819 */ /* 0x000fe400000012ff */
[----:B------:R-:W-:Y:S02]  /*7960*/  SHF.R.U64 R4, R4, 0x3, RZ ;  /* 0x0000000304047819 */ /* 0x000fe400000012ff */
[----:B------:R-:W-:Y:S02]  /*7970*/  LOP3.LUT R8, R11, R8, RZ, 0x3c, !PT ;  /* 0x000000080b087212 */ /* 0x000fe400078e3cff */
[----:B------:R-:W-:Y:S01]  /*7980*/  LOP3.LUT R14, R81, 0x180, RZ, 0xc0, !PT ;  /* 0x00000180510e7812 */ /* 0x000fe200078ec0ff */
[--C-:B------:R-:W-:Y:S01]  /*7990*/  IMAD.X R27, RZ, RZ, R9.reuse, P0 ;  /* 0x000000ffff1b7224 */ /* 0x100fe200000e0609 */
[----:B------:R-:W-:Y:S01]  /*79a0*/  LOP3.LUT R28, R22, R79, RZ, 0x3c, !PT ;  /* 0x0000004f161c7212 */ /* 0x000fe200078e3cff */
[--C-:B------:R-:W-:Y:S01]  /*79b0*/  IMAD.X R25, RZ, RZ, R9.reuse, P4 ;  /* 0x000000ffff197224 */ /* 0x100fe200020e0609 */
[----:B------:R-:W-:Y:S01]  /*79c0*/  LOP3.LUT R26, R10, R85, RZ, 0x3c, !PT ;  /* 0x000000550a1a7212 */ /* 0x000fe200078e3cff */
[----:B------:R-:W0:Y:S01]  /*79d0*/  LDC.64 R78, c[0x0][0xc00] ;  /* 0x00030000ff4e7b82 */ /* 0x000e220000000a00 */
[----:B------:R-:W-:Y:S01]  /*79e0*/  LOP3.LUT R24, R4, R31, RZ, 0x3c, !PT ;  /* 0x0000001f04187212 */ /* 0x000fe200078e3cff */
[--C-:B------:R-:W-:Y:S01]  /*79f0*/  IMAD.X R15, RZ, RZ, R9.reuse, P2 ;  /* 0x000000ffff0f7224 */ /* 0x100fe200010e0609 */
[-C--:B------:R-:W-:Y:S01]  /*7a00*/  IADD3.X R13, RZ, R9.reuse, RZ, P1, !PT ;  /* 0x00000009ff0d7210 */ /* 0x080fe20000ffe4ff */
[----:B------:R-:W-:Y:S01]  /*7a10*/  IMAD.X R29, RZ, RZ, R9, P3 ;  /* 0x000000ffff1d7224 */ /* 0x000fe200018e0609 */
[----:B------:R-:W-:-:S02]  /*7a20*/  MOV R30, R8 ;  /* 0x00000008001e7202 */ /* 0x000fc40000000f00 */
[----:B------:R-:W-:Y:S02]  /*7a30*/  SHF.R.U64 R14, R14, 0x3, RZ ;  /* 0x000000030e0e7819 */ /* 0x000fe400000012ff */
[----:B------:R-:W-:Y:S02]  /*7a40*/  F2FP.F16.F32.PACK_AB R8, R21, R20 ;  /* 0x000000141508723e */ /* 0x000fe400000000ff */
[----:B------:R-:W-:Y:S02]  /*7a50*/  F2FP.F16.F32.PACK_AB R9, R55, R54 ;  /* 0x000000363709723e */ /* 0x000fe400000000ff */
[----:B------:R-:W-:Y:S02]  /*7a60*/  F2FP.F16.F32.PACK_AB R10, R33, R32 ;  /* 0x00000020210a723e */ /* 0x000fe400000000ff */
[----:B------:R-:W-:Y:S02]  /*7a70*/  F2FP.F16.F32.PACK_AB R11, R57, R56 ;  /* 0x00000038390b723e */ /* 0x000fe400000000ff */
[----:B------:R-:W-:-:S02]  /*7a80*/  MOV R22, R26 ;  /* 0x0000001a00167202 */ /* 0x000fc40000000f00 */
[----:B------:R-:W-:Y:S02]  /*7a90*/  MOV R82, R24 ;  /* 0x0000001800527202 */ /* 0x000fe40000000f00 */
[----:B------:R-:W-:Y:S02]  /*7aa0*/  LOP3.LUT R14, R14, R81, RZ, 0x3c, !PT ;  /* 0x000000510e0e7212 */ /* 0x000fe400078e3cff */
[----:B------:R-:W-:Y:S02]  /*7ab0*/  F2FP.F16.F32.PACK_AB R24, R35, R34 ;  /* 0x000000222318723e */ /* 0x000fe400000000ff */
[----:B------:R-:W-:Y:S02]  /*7ac0*/  F2FP.F16.F32.PACK_AB R25, R59, R58 ;  /* 0x0000003a3b19723e */ /* 0x000fe400000000ff */
[----:B------:R-:W-:Y:S02]  /*7ad0*/  F2FP.F16.F32.PACK_AB R26, R37, R36 ;  /* 0x00000024251a723e */ /* 0x000fe400000000ff */
[----:B------:R-:W-:Y:S01]  /*7ae0*/  F2FP.F16.F32.PACK_AB R27, R61, R60 ;  /* 0x0000003c3d1b723e */ /* 0x000fe200000000ff */
[----:B------:R1:W-:Y:S01]  /*7af0*/  STSM.16.M88.4 [R30], R8 ;  /* 0x000000081e007844 */ /* 0x0003e20000000200 */
[----:B------:R-:W-:-:S02]  /*7b00*/  MOV R4, R28 ;  /* 0x0000001c00047202 */ /* 0x000fc40000000f00 */
[----:B------:R-:W-:Y:S02]  /*7b10*/  F2FP.F16.F32.PACK_AB R28, R39, R38 ;  /* 0x00000026271c723e */ /* 0x000fe400000000ff */
[----:B------:R-:W-:Y:S02]  /*7b20*/  F2FP.F16.F32.PACK_AB R29, R63, R62 ;  /* 0x0000003e3f1d723e */ /* 0x000fe400000000ff */
[----:B------:R-:W-:Y:S01]  /*7b30*/  F2FP.F16.F32.PACK_AB R31, R65, R64 ;  /* 0x00000040411f723e */ /* 0x000fe200000000ff */
[----:B------:R2:W-:Y:S01]  /*7b40*/  STSM.16.M88.4 [R82], R24 ;  /* 0x0000001852007844 */ /* 0x0005e20000000200 */
[----:B------:R-:W-:Y:S02]  /*7b50*/  MOV R80, R12 ;  /* 0x0000000c00507202 */ /* 0x000fe40000000f00 */
[----:B------:R-:W-:Y:S02]  /*7b60*/  MOV R81, R14 ;  /* 0x0000000e00517202 */ /* 0x000fe40000000f00 */
[----:B------:R-:W-:-:S02]  /*7b70*/  F2FP.F16.F32.PACK_AB R12, R47, R46 ;  /* 0x0000002e2f0c723e */ /* 0x000fc400000000ff */
[----:B-1----:R-:W-:Y:S02]  /*7b80*/  F2FP.F16.F32.PACK_AB R30, R41, R40 ;  /* 0x00000028291e723e */ /* 0x002fe400000000ff */
[----:B------:R-:W-:Y:S02]  /*7b90*/  F2FP.F16.F32.PACK_AB R8, R43, R42 ;  /* 0x0000002a2b08723e */ /* 0x000fe400000000ff */
[----:B------:R-:W-:Y:S02]  /*7ba0*/  F2FP.F16.F32.PACK_AB R9, R67, R66 ;  /* 0x000000424309723e */ /* 0x000fe400000000ff */
[----:B------:R-:W-:Y:S02]  /*7bb0*/  F2FP.F16.F32.PACK_AB R10, R45, R44 ;  /* 0x0000002c2d0a723e */ /* 0x000fe400000000ff */
        /* <DEDUP_REMOVED lines=8> */
[----:B------:R1:W-:Y:S04]  /*7c40*/  STSM.16.M88.4 [R4], R28 ;  /* 0x0000001c04007844 */ /* 0x0003e80000000200 */
[----:B------:R2:W-:Y:S04]  /*7c50*/  STSM.16.M88.4 [R81], R8 ;  /* 0x0000000851007844 */ /* 0x0005e80000000200 */
[----:B------:R-:W-:Y:S04]  /*7c60*/  STSM.16.M88.4 [R80], R12 ;  /* 0x0000000c50007844 */ /* 0x000fe80000000200 */
[----:B------:R4:W-:Y:S01]  /*7c70*/  STSM.16.M88.4 [R22], R24 ;  /* 0x0000001816007844 */ /* 0x0009e20000000200 */
[----:B0-----:R-:W-:Y:S01]  /*7c80*/  ISETP.NE.U32.AND P0, PT, R78, RZ, PT ;  /* 0x000000ff4e00720c */ /* 0x001fe20003f05070 */
[----:B------:R-:W-:-:S03]  /*7c90*/  IMAD.SHL.U32 R83, R137, 0x4, RZ ;  /* 0x0000000489537824 */ /* 0x000fc600078e00ff */
[----:B------:R-:W-:Y:S01]  /*7ca0*/  ISETP.NE.AND.EX P0, PT, R79, RZ, PT, P0 ;  /* 0x000000ff4f00720c */ /* 0x000fe20003f05300 */
[----:B------:R-:W-:Y:S01]  /*7cb0*/  BAR.SYNC.DEFER_BLOCKING 0x1, 0x180 ;  /* 0x0046000000007b1d */ /* 0x000fe20000010000 */
[----:B-1----:R-:W-:Y:S01]  /*7cc0*/  IADD3 R28, P1, R83, R78, RZ ;  /* 0x0000004e531c7210 */ /* 0x002fe20007f3e0ff */
[----:B------:R-:W-:-:S04]  /*7cd0*/  IMAD.MOV.U32 R4, RZ, RZ, RZ ;  /* 0x000000ffff047224 */ /* 0x000fc800078e00ff */
[----:B------:R-:W-:Y:S02]  /*7ce0*/  IMAD.X R29, R84, 0x1, R79, P1 ;  /* 0x00000001541d7824 */ /* 0x000fe400008e064f */
[----:B--2---:R-:W0:Y:S08]  /*7cf0*/  LDC R11, c[0x0][0xad4] ;  /* 0x0002b500ff0b7b82 */ /* 0x004e300000000800 */
[----:B----4-:R-:W1:Y:S08]  /*7d00*/  LDC R22, c[0x0][0xbe8] ;  /* 0x0002fa00ff167b82 */ /* 0x010e700000000800 */
[----:B------:R-:W2:Y:S01]  /*7d10*/  LDC.64 R14, c[0x0][0xba8] ;  /* 0x0002ea00ff0e7b82 */ /* 0x000ea20000000a00 */
[----:B------:R-:W4:Y:S01]  /*7d20*/  @P0 LDG.E R4, desc[UR36][R28.64] ;  /* 0x000000241c040981 */ /* 0x000f22000c1e1900 */
[----:B------:R-:W-:-:S04]  /*7d30*/  ISETP.NE.U32.AND P1, PT, RZ, UR4, PT ;  /* 0x00000004ff007c0c */ /* 0x000fc8000bf25070 */
[----:B------:R-:W-:-:S13]  /*7d40*/  ISETP.NE.AND.EX P1, PT, RZ, UR5, PT, P1 ;  /* 0x00000005ff007c0c */ /* 0x000fda000bf25310 */
[----:B------:R-:W-:-:S04]  /*7d50*/  @P1 IADD3 R8, P2, R83, UR4, RZ ;  /* 0x0000000453081c10 */ /* 0x000fc8000ff5e0ff */
[----:B------:R-:W-:Y:S02]  /*7d60*/  @P1 IADD3.X R9, R84, UR5, RZ, P2, !PT ;  /* 0x0000000554091c10 */ /* 0x000fe400097fe4ff */
[----:B------:R-:W-:Y:S01]  /*7d70*/  ISETP.NE.AND P2, PT, R140, RZ, PT ;  /* 0x000000ff8c00720c */ /* 0x000fe20003f45270 */
[----:B------:R-:W-:-:S03]  /*7d80*/  ULDC UR4, c[0x0][0xa88] ;  /* 0x0002a20000047ab9 */ /* 0x000fc60000000800 */
[----:B0-----:R-:W-:Y:S01]  /*7d90*/  SEL R11, R140, R11, P2 ;  /* 0x0000000b8c0b7207 */ /* 0x001fe20001000000 */
[----:B------:R-:W-:Y:S01]  /*7da0*/  IMAD.U32 R31, RZ, RZ, UR4 ;  /* 0x00000004ff1f7e24 */ /* 0x000fe2000f8e00ff */
[----:B------:R-:W-:Y:S02]  /*7db0*/  MOV R24, 0x9b8 ;  /* 0x000009b800187802 */ /* 0x000fe40000000f00 */
[----:B------:R-:W-:Y:S02]  /*7dc0*/  ISETP.GT.AND P3, PT, R11, 0x1, PT ;  /* 0x000000010b00780c */ /* 0x000fe40003f64270 */
[----:B-1----:R-:W-:Y:S01]  /*7dd0*/  ISETP.NE.AND P4, PT, R22, 0x1, PT ;  /* 0x000000011600780c */ /* 0x002fe20003f85270 */
[----:B------:R0:W5:Y:S01]  /*7de0*/  @P1 LDG.E R31, desc[UR36][R8.64] ;  /* 0x00000024081f1981 */ /* 0x000162000c1e1900 */
[----:B------:R-:W-:-:S04]  /*7df0*/  SEL R24, R24, 0x978, P3 ;  /* 0x0000097818187807 */ /* 0x000fc80001800000 */
[----:B------:R-:W1:Y:S08]  /*7e00*/  LDC.64 R10, c[0x0][R24+0x218] ;  /* 0x00008600180a7b82 */ /* 0x000e700000000a00 */
[----:B0-----:R-:W0:Y:S01]  /*7e10*/  LDC.64 R8, c[0x0][R24+0x220] ;  /* 0x0000880018087b82 */ /* 0x001e220000000a00 */
[----:B------:R-:W-:-:S07]  /*7e20*/  ISETP.NE.U32.AND P2, PT, R78, RZ, PT ;  /* 0x000000ff4e00720c */ /* 0x000fce0003f45070 */
[----:B------:R-:W4:Y:S01]  /*7e30*/  @P4 LDC R26, c[0x0][0xbec] ;  /* 0x0002fb00ff1a4b82 */ /* 0x000f220000000800 */
[----:B------:R-:W-:-:S04]  /*7e40*/  ISETP.NE.AND.EX P2, PT, R79, RZ, PT, P2 ;  /* 0x000000ff4f00720c */ /* 0x000fc80003f45320 */
[----:B------:R-:W-:-:S03]  /*7e50*/  SEL R137, R137, RZ, !P2 ;  /* 0x000000ff89897207 */ /* 0x000fc60005000000 */
[----:B------:R-:W4:Y:S01]  /*7e60*/  @P4 LDC R83, c[0x0][0xbf0] ;  /* 0x0002fc00ff534b82 */ /* 0x000f220000000800 */
[----:B------:R-:W-:-:S07]  /*7e70*/  SEL R143, R143, RZ, !P2 ;  /* 0x000000ff8f8f7207 */ /* 0x000fce0005000000 */
[----:B------:R3:W2:Y:S01]  /*7e80*/  LDC.64 R12, c[0x0][R24+0x228] ;  /* 0x00008a00180c7b82 */ /* 0x0006a20000000a00 */
[----:B0-----:R-:W-:Y:S02]  /*7e90*/  IMAD R9, R9, R137, RZ ;  /* 0x0000008909097224 */ /* 0x001fe400078e02ff */
[----:B-1----:R-:W-:Y:S02]  /*7ea0*/  IMAD R81, R11, R139, RZ ;  /* 0x0000008b0b517224 */ /* 0x002fe400078e02ff */
[----:B------:R-:W-:Y:S02]  /*7eb0*/  IMAD R143, R8, R143, R9 ;  /* 0x0000008f088f7224 */ /* 0x000fe400078e0209 */
[----:B------:R-:W-:Y:S01]  /*7ec0*/  IMAD.WIDE.U32 R10, R10, R139, RZ ;  /* 0x0000008b0a0a7225 */ /* 0x000fe200078e00ff */
[----:B---3--:R-:W0:Y:S03]  /*7ed0*/  LDC.64 R24, c[0x0][R24+0x210] ;  /* 0x0000840018187b82 */ /* 0x008e260000000a00 */
[----:B------:R-:W-:-:S04]  /*7ee0*/  IMAD.WIDE.U32 R8, R8, R137, RZ ;  /* 0x0000008908087225 */ /* 0x000fc800078e00ff */
[----:B------:R-:W-:Y:S01]  /*7ef0*/  IMAD R27, R141, 0xc0, R86 ;  /* 0x000000c08d1b7824 */ /* 0x000fe200078e0256 */
[----:B------:R-:W-:Y:S01]  /*7f00*/  SEL R79, R156, RZ, P3 ;  /* 0x000000ff9c4f7207 */ /* 0x000fe20001800000 */
[----:B------:R-:W-:Y:S01]  /*7f10*/  IMAD.IADD R143, R9, 0x1, R143 ;  /* 0x00000001098f7824 */ /* 0x000fe200078e028f */
[----:B--2---:R-:W1:Y:S01]  /*7f20*/  @!P3 LDC R14, c[0x0][0xb50] ;  /* 0x0002d400ff0ebb82 */ /* 0x004e620000000800 */
[----:B------:R-:W-:Y:S02]  /*7f30*/  IMAD.MOV.U32 R9, RZ, RZ, R27 ;  /* 0x000000ffff097224 */ /* 0x000fe400078e001b */
[----:B------:R-:W-:Y:S02]  /*7f40*/  IMAD.IADD R11, R11, 0x1, R81 ;  /* 0x000000010b0b7824 */ /* 0x000fe400078e0251 */
[-C--:B------:R-:W-:Y:S02]  /*7f50*/  IMAD R81, R13, R79.reuse, RZ ;  /* 0x0000004f0d517224 */ /* 0x080fe400078e02ff */
[----:B------:R-:W-:Y:S01]  /*7f60*/  IMAD.WIDE.U32 R12, R12, R79, RZ ;  /* 0x0000004f0c0c7225 */ /* 0x000fe200078e00ff */
[----:B------:R-:W2:Y:S03]  /*7f70*/  @!P3 LDC R15, c[0x0][0xb54] ;  /* 0x0002d500ff0fbb82 */ /* 0x000ea60000000800 */
[----:B------:R-:W-:Y:S01]  /*7f80*/  IMAD.IADD R81, R13, 0x1, R81 ;  /* 0x000000010d517824 */ /* 0x000fe200078e0251 */
[--C-:B----4-:R-:W-:Y:S01]  /*7f90*/  IADD3 R10, P2, P5, R8, R10, R4.reuse ;  /* 0x0000000a080a7210 */ /* 0x110fe20007d5e004 */
[----:B------:R-:W-:Y:S01]  /*7fa0*/  @P4 IMAD.HI.U32 R8, R27, R26, RZ ;  /* 0x0000001a1b084227 */ /* 0x000fe200078e00ff */
[----:B------:R-:W-:-:S04]  /*7fb0*/  SHF.R.S32.HI R78, RZ, 0x1f, R4 ;  /* 0x0000001fff4e7819 */ /* 0x000fc80000011404 */
[----:B------:R-:W-:Y:S02]  /*7fc0*/  @P4 SHF.R.U32.HI R9, RZ, R83, R8 ;  /* 0x00000053ff094219 */ /* 0x000fe40000011608 */
[----:B------:R-:W-:-:S03]  /*7fd0*/  IADD3.X R11, R143, R11, R78, P2, P5 ;  /* 0x0000000b8f0b7210 */ /* 0x000fc600017ea44e */
[--C-:B------:R-:W-:Y:S01]  /*7fe0*/  IMAD.MOV R26, RZ, RZ, -R9.reuse ;  /* 0x000000ffff1a7224 */ /* 0x100fe200078e0a09 */
[----:B------:R-:W-:Y:S02]  /*7ff0*/  IADD3 R12, P2, P5, R9, R10, R12 ;  /* 0x0000000a090c7210 */ /* 0x000fe40007d5e00c */
[----:B------:R-:W-:Y:S01]  /*8000*/  SHF.R.S32.HI R8, RZ, 0x1f, R9 ;  /* 0x0000001fff087819 */ /* 0x000fe20000011409 */
[----:B------:R-:W-:-:S03]  /*8010*/  IMAD R9, R22, R26, R27 ;  /* 0x0000001a16097224 */ /* 0x000fc600078e021b */
[----:B------:R-:W-:Y:S01]  /*8020*/  IADD3.X R13, R8, R11, R81, P2, P5 ;  /* 0x0000000b080d7210 */ /* 0x000fe200017ea451 */
[-C--:B0-----:R-:W-:Y:S01]  /*8030*/  IMAD R8, R25, R9.reuse, RZ ;  /* 0x0000000919087224 */ /* 0x081fe200078e02ff */
[----:B------:R-:W-:Y:S01]  /*8040*/  SHF.R.S32.HI R11, RZ, 0x1f, R9 ;  /* 0x0000001fff0b7819 */ /* 0x000fe20000011409 */
[----:B------:R-:W-:-:S04]  /*8050*/  IMAD.WIDE.U32 R12, R24, R9, R12 ;  /* 0x00000009180c7225 */ /* 0x000fc800078e000c */
[----:B------:R-:W-:Y:S01]  /*8060*/  IMAD R11, R24, R11, R8 ;  /* 0x0000000b180b7224 */ /* 0x000fe200078e0208 */
[----:B-1----:R-:W-:-:S03]  /*8070*/  LEA R14, P2, R12, R14, 0x2 ;  /* 0x0000000e0c0e7211 */ /* 0x002fc600078410ff */
[----:B------:R-:W-:-:S05]  /*8080*/  IMAD.IADD R8, R13, 0x1, R11 ;  /* 0x000000010d087824 */ /* 0x000fca00078e020b */
[----:B--2---:R-:W-:Y:S01]  /*8090*/  LEA.HI.X R15, R12, R15, R8, 0x2, P2 ;  /* 0x0000000f0c0f7211 */ /* 0x004fe200010f1408 */
[----:B------:R-:W-:Y:S06]  /*80a0*/  @P1 BRA `(.L_x_10217) ;  /* 0x0000000000101947 */ /* 0x000fec0003800000 */
[----:B------:R-:W-:Y:S05]  /*80b0*/  @!P0 BRA `(.L_x_10217) ;  /* 0x00000000000c8947 */ /* 0x000fea0003800000 */
[----:B------:R-:W2:Y:S04]  /*80c0*/  LDG.E R8, desc[UR36][R28.64] ;  /* 0x000000241c087981 */ /* 0x000ea8000c1e1900 */
[----:B-----5:R-:W2:Y:S02]  /*80d0*/  LDG.E R31, desc[UR36][R28.64+0x4] ;  /* 0x000004241c1f7981 */ /* 0x020ea4000c1e1900 */
[----:B--2---:R-:W-:-:S07]  /*80e0*/  IMAD.IADD R31, R31, 0x1, -R8 ;  /* 0x000000011f1f7824 */ /* 0x004fce00078e0a08 */
.L_x_10217:
[----:B------:R-:W2:Y:S01]  /*80f0*/  LDL R13, [R1+0x3c] ;  /* 0x00003c00010d7983 */ /* 0x000ea20000100800 */
[----:B------:R-:W0:Y:S03]  /*8100*/  S2R R8, SR_TID.X ;  /* 0x0000000000087919 */ /* 0x000e260000002100 */
[----:B------:R-:W-:Y:S04]  /*8110*/  SHFL.IDX PT, R9, R15, RZ, 0x1c1f ;  /* 0x001c1fff0f097589 */ /* 0x000fe800000e0000 */
[----:B------:R-:W-:Y:S04]  /*8120*/  SHFL.IDX PT, R10, R14, 0x1, 0x1c1f ;  /* 0x003c1f000e0a7f89 */ /* 0x000fe800000e0000 */
[----:B------:R-:W-:Y:S01]  /*8130*/  SHFL.IDX PT, R11, R15, 0x1, 0x1c1f ;  /* 0x003c1f000f0b7f89 */ /* 0x000fe200000e0000 */
[----:B0-----:R-:W-:-:S04]  /*8140*/  IADD3 R24, R8, -0x80, RZ ;  /* 0xffffff8008187810 */ /* 0x001fc80007ffe0ff */
[----:B------:R-:W-:-:S04]  /*8150*/  SHF.R.S32.HI R12, RZ, 0x1f, R24 ;  /* 0x0000001fff0c7819 */ /* 0x000fc80000011418 */
[----:B------:R-:W-:-:S04]  /*8160*/  LEA.HI R12, R12, R24, RZ, 0x7 ;  /* 0x000000180c0c7211 */ /* 0x000fc800078f38ff */
[----:B------:R-:W-:Y:S01]  /*8170*/  LOP3.LUT R12, R12, 0xffffff80, RZ, 0xc0, !PT ;  /* 0xffffff800c0c7812 */ /* 0x000fe200078ec0ff */
[----:B------:R-:W0:Y:S04]  /*8180*/  SHFL.IDX PT, R8, R14, RZ, 0x1c1f ;  /* 0x001c1fff0e087589 */ /* 0x000e2800000e0000 */
[----:B------:R-:W-:Y:S02]  /*8190*/  IMAD.IADD R12, R24, 0x1, -R12 ;  /* 0x00000001180c7824 */ /* 0x000fe400078e0a0c */
[----:B-----5:R-:W-:-:S03]  /*81a0*/  IMAD R79, R31, R22, RZ ;  /* 0x000000161f4f7224 */ /* 0x020fc600078e02ff */
[----:B------:R-:W-:Y:S01]  /*81b0*/  LOP3.LUT P0, RZ, R12, 0x3, RZ, 0xc0, !PT ;  /* 0x000000030cff7812 */ /* 0x000fe2000780c0ff */
[----:B--2---:R-:W-:-:S04]  /*81c0*/  IMAD R24, R141, 0xc0, R13 ;  /* 0x000000c08d187824 */ /* 0x004fc800078e020d */
[C---:B------:R-:W-:Y:S01]  /*81d0*/  VIADD R12, R24.reuse, 0x8 ;  /* 0x00000008180c7836 */ /* 0x040fe20000000000 */
[----:B------:R-:W-:-:S04]  /*81e0*/  ISETP.GE.OR P1, PT, R24, R79, P0 ;  /* 0x0000004f1800720c */ /* 0x000fc80000726670 */
[-C--:B------:R-:W-:Y:S02]  /*81f0*/  ISETP.GE.OR P0, PT, R12, R79.reuse, P0 ;  /* 0x0000004f0c00720c */ /* 0x080fe40000706670 */
[----:B------:R-:W-:-:S07]  /*8200*/  ISETP.GE.AND P2, PT, R24, R79, PT ;  /* 0x0000004f1800720c */ /* 0x000fce0003f46270 */
[----:B0-----:R0:W-:Y:S04]  /*8210*/  @!P1 ST.E desc[UR36][R8.64], R0 ;  /* 0x0000000008009985 */ /* 0x0011e8000c101924 */
[----:B------:R0:W-:Y:S01]  /*8220*/  @!P0 ST.E desc[UR36][R10.64], R3 ;  /* 0x000000030a008985 */ /* 0x0001e2000c101924 */
[----:B------:R-:W-:Y:S01]  /*8230*/  ISETP.GE.AND P0, PT, R12, R79, PT ;  /* 0x0000004f0c00720c */ /* 0x000fe20003f06270 */
[----:B------:R-:W-:-:S12]  /*8240*/  @P3 BRA `(.L_x_10218) ;  /* 0x0000000800103947 */ /* 0x000fd80003800000 */
[----:B------:R-:W1:Y:S01]  /*8250*/  S2R R13, SR_TID.X ;  /* 0x00000000000d7919 */ /* 0x000e620000002100 */
[----:B------:R-:W2:Y:S01]  /*8260*/  @P4 LDC R41, c[0x0][0xbec] ;  /* 0x0002fb00ff294b82 */ /* 0x000ea20000000800 */
[----:B------:R-:W-:Y:S01]  /*8270*/  ULDC.64 UR4, c[0x0][0xaa0] ;  /* 0x0002a80000047ab9 */ /* 0x000fe20000000a00 */
[----:B------:R-:W-:-:S06]  /*8280*/  ULDC.64 UR6, c[0x0][0xa80] ;  /* 0x0002a00000067ab9 */ /* 0x000fcc0000000a00 */
[----:B------:R-:W3:Y:S01]  /*8290*/  @P4 LDC R43, c[0x0][0xbf0] ;  /* 0x0002fc00ff2b4b82 */ /* 0x000ee20000000800 */
[----:B-1----:R-:W-:-:S05]  /*82a0*/  VIADD R81, R13, 0xffffff80 ;  /* 0xffffff800d517836 */ /* 0x002fca0000000000 */
[----:B------:R-:W-:-:S04]  /*82b0*/  SHF.R.S32.HI R80, RZ, 0x1f, R81 ;  /* 0x0000001fff507819 */ /* 0x000fc80000011451 */
[----:B------:R-:W-:-:S04]  /*82c0*/  LEA.HI R80, R80, R81, RZ, 0x2 ;  /* 0x0000005150507211 */ /* 0x000fc800078f10ff */
[----:B------:R-:W-:-:S05]  /*82d0*/  SHF.R.S32.HI R80, RZ, 0x2, R80 ;  /* 0x00000002ff507819 */ /* 0x000fca0000011450 */
[----:B0-----:R-:W-:-:S04]  /*82e0*/  IMAD R3, R80, 0x20, R138 ;  /* 0x0000002050037824 */ /* 0x001fc800078e028a */
[----:B------:R-:W-:Y:S01]  /*82f0*/  IMAD.WIDE R76, R3, 0x2, R76 ;  /* 0x00000002034c7825 */ /* 0x000fe200078e024c */
[----:B------:R-:W-:Y:S02]  /*8300*/  SHF.R.S32.HI R40, RZ, 0x1f, R81 ;  /* 0x0000001fff287819 */ /* 0x000fe40000011451 */
[----:B------:R-:W-:Y:S02]  /*8310*/  IADD3 R3, P5, R76, 0x7800, RZ ;  /* 0x000078004c037810 */ /* 0x000fe40007fbe0ff */
[----:B------:R-:W-:Y:S02]  /*8320*/  LEA.HI R40, R40, R81, RZ, 0x2 ;  /* 0x0000005128287211 */ /* 0x000fe400078f10ff */
[----:B------:R-:W-:Y:S01]  /*8330*/  LOP3.LUT R0, R3, 0x180, RZ, 0xc0, !PT ;  /* 0x0000018003007812 */ /* 0x000fe200078ec0ff */
[----:B------:R-:W-:Y:S01]  /*8340*/  IMAD.WIDE.U32 R20, R4, UR4, RZ ;  /* 0x0000000404147c25 */ /* 0x000fe2000f8e00ff */
[----:B------:R-:W-:Y:S02]  /*8350*/  LOP3.LUT R40, R40, 0xfffffffc, RZ, 0xc0, !PT ;  /* 0xfffffffc28287812 */ /* 0x000fe400078ec0ff */
[----:B------:R-:W-:Y:S01]  /*8360*/  SHF.R.U64 R0, R0, 0x3, RZ ;  /* 0x0000000300007819 */ /* 0x000fe200000012ff */
[----:B------:R-:W-:Y:S01]  /*8370*/  IMAD.X R37, RZ, RZ, R77, P5 ;  /* 0x000000ffff257224 */ /* 0x000fe200028e064d */
[----:B------:R-:W-:-:S02]  /*8380*/  IADD3 R13, P0, R76, 0x1800, RZ ;  /* 0x000018004c0d7810 */ /* 0x000fc40007f1e0ff */
[----:B------:R-:W-:Y:S01]  /*8390*/  LOP3.LUT R36, R0, R3, RZ, 0x3c, !PT ;  /* 0x0000000300247212 */ /* 0x000fe200078e3cff */
[----:B------:R-:W-:Y:S01]  /*83a0*/  IMAD R3, R78, UR4, RZ ;  /* 0x000000044e037c24 */ /* 0x000fe2000f8e02ff */
[C---:B------:R-:W-:Y:S01]  /*83b0*/  IADD3 R25, P1, R76.reuse, 0x3000, RZ ;  /* 0x000030004c197810 */ /* 0x040fe20007f3e0ff */
[----:B------:R-:W-:Y:S01]  /*83c0*/  IMAD.IADD R40, R81, 0x1, -R40 ;  /* 0x0000000151287824 */ /* 0x000fe200078e0a28 */
[----:B------:R-:W-:Y:S01]  /*83d0*/  IADD3 R29, P2, R76, 0x4800, RZ ;  /* 0x000048004c1d7810 */ /* 0x000fe20007f5e0ff */
[----:B------:R-:W-:Y:S01]  /*83e0*/  IMAD R3, R4, UR5, R3 ;  /* 0x0000000504037c24 */ /* 0x000fe2000f8e0203 */
[----:B------:R-:W-:Y:S01]  /*83f0*/  ULDC.64 UR4, c[0x0][0xae8] ;  /* 0x0002ba0000047ab9 */ /* 0x000fe20000000a00 */
[----:B------:R-:W-:Y:S01]  /*8400*/  IMAD R0, R40, 0x60, R80 ;  /* 0x0000006028007824 */ /* 0x000fe200078e0250 */
[----:B------:R-:W-:Y:S01]  /*8410*/  IADD3 R33, P3, R76, 0x6000, RZ ;  /* 0x000060004c217810 */ /* 0x000fe20007f7e0ff */
[----:B------:R-:W-:Y:S01]  /*8420*/  IMAD.IADD R21, R21, 0x1, R3 ;  /* 0x0000000115157824 */ /* 0x000fe200078e0203 */
[----:B------:R-:W-:Y:S01]  /*8430*/  LOP3.LUT R12, R13, 0x180, RZ, 0xc0, !PT ;  /* 0x000001800d0c7812 */ /* 0x000fe200078ec0ff */
[----:B------:R-:W-:Y:S01]  /*8440*/  IMAD R40, R141, 0xc0, R0 ;  /* 0x000000c08d287824 */ /* 0x000fe200078e0200 */
[----:B------:R-:W-:Y:S01]  /*8450*/  SHF.R.S32.HI R4, RZ, 0x1f, R137 ;  /* 0x0000001fff047819 */ /* 0x000fe20000011489 */
[----:B------:R-:W-:Y:S01]  /*8460*/  IMAD.WIDE.U32 R20, R139, UR4, R20 ;  /* 0x000000048b147c25 */ /* 0x000fe2000f8e0014 */
[----:B------:R-:W-:Y:S01]  /*8470*/  LOP3.LUT R24, R25, 0x180, RZ, 0xc0, !PT ;  /* 0x0000018019187812 */ /* 0x000fe200078ec0ff */
[----:B------:R-:W5:Y:S01]  /*8480*/  LD.E.128 R36, desc[UR36][R36.64] ;  /* 0x0000002424247980 */ /* 0x000f62000c101d00 */
[----:B------:R-:W-:Y:S01]  /*8490*/  LOP3.LUT R28, R29, 0x180, RZ, 0xc0, !PT ;  /* 0x000001801d1c7812 */ /* 0x000fe200078ec0ff */
[----:B--2---:R-:W-:Y:S01]  /*84a0*/  @P4 IMAD.HI.U32 R0, R40, R41, RZ ;  /* 0x0000002928004227 */ /* 0x004fe200078e00ff */
[----:B------:R-:W-:-:S02]  /*84b0*/  LOP3.LUT R32, R33, 0x180, RZ, 0xc0, !PT ;  /* 0x0000018021207812 */ /* 0x000fc400078ec0ff */
[----:B------:R-:W-:Y:S01]  /*84c0*/  LOP3.LUT R9, R76, 0x180, RZ, 0xc0, !PT ;  /* 0x000001804c097812 */ /* 0x000fe200078ec0ff */
[----:B------:R-:W-:Y:S01]  /*84d0*/  IMAD R21, R139, UR5, R21 ;  /* 0x000000058b157c24 */ /* 0x000fe2000f8e0215 */
[----:B------:R-:W-:Y:S01]  /*84e0*/  ULDC.64 UR4, c[0x0][0xaf0] ;  /* 0x0002bc0000047ab9 */ /* 0x000fe20000000a00 */
[----:B------:R-:W-:Y:S01]  /*84f0*/  IMAD.MOV.U32 R3, RZ, RZ, R40 ;  /* 0x000000ffff037224 */ /* 0x000fe200078e0028 */
[----:B---3--:R-:W-:Y:S01]  /*8500*/  @P4 SHF.R.U32.HI R3, RZ, R43, R0 ;  /* 0x0000002bff034219 */ /* 0x008fe20000011600 */
[----:B------:R-:W-:Y:S01]  /*8510*/  IMAD R4, R4, UR4, RZ ;  /* 0x0000000404047c24 */ /* 0x000fe2000f8e02ff */
[----:B------:R-:W-:Y:S01]  /*8520*/  SHF.R.U64 R12, R12, 0x3, RZ ;  /* 0x000000030c0c7819 */ /* 0x000fe200000012ff */
[C---:B------:R-:W-:Y:S01]  /*8530*/  IMAD.WIDE.U32 R20, R137.reuse, UR4, R20 ;  /* 0x0000000489147c25 */ /* 0x040fe2000f8e0014 */
[--C-:B------:R-:W-:Y:S02]  /*8540*/  SHF.R.S32.HI R0, RZ, 0x1f, R3.reuse ;  /* 0x0000001fff007819 */ /* 0x100fe40000011403 */
[----:B------:R-:W-:Y:S01]  /*8550*/  SHF.R.U64 R24, R24, 0x3, RZ ;  /* 0x0000000318187819 */ /* 0x000fe200000012ff */
[----:B------:R-:W-:Y:S01]  /*8560*/  IMAD R41, R137, UR5, R4 ;  /* 0x0000000589297c24 */ /* 0x000fe2000f8e0204 */
[----:B------:R-:W-:Y:S01]  /*8570*/  SHF.R.U64 R28, R28, 0x3, RZ ;  /* 0x000000031c1c7819 */ /* 0x000fe200000012ff */
[----:B------:R-:W-:Y:S01]  /*8580*/  IMAD.MOV R43, RZ, RZ, -R3 ;  /* 0x000000ffff2b7224 */ /* 0x000fe200078e0a03 */
[----:B------:R-:W-:Y:S01]  /*8590*/  SHF.R.U64 R32, R32, 0x3, RZ ;  /* 0x0000000320207819 */ /* 0x000fe200000012ff */
[----:B------:R-:W-:Y:S01]  /*85a0*/  ULDC.64 UR4, c[0x0][0xae0] ;  /* 0x0002b80000047ab9 */ /* 0x000fe20000000a00 */
[----:B------:R-:W-:Y:S01]  /*85b0*/  SHF.R.U64 R9, R9, 0x3, RZ ;  /* 0x0000000309097819 */ /* 0x000fe200000012ff */
[----:B------:R-:W-:Y:S01]  /*85c0*/  IMAD.IADD R21, R21, 0x1, R41 ;  /* 0x0000000115157824 */ /* 0x000fe200078e0229 */
[----:B------:R-:W-:Y:S01]  /*85d0*/  LOP3.LUT R12, R12, R13, RZ, 0x3c, !PT ;  /* 0x0000000d0c0c7212 */ /* 0x000fe200078e3cff */
[----:B------:R-:W-:Y:S01]  /*85e0*/  IMAD R0, R0, UR4, RZ ;  /* 0x0000000400007c24 */ /* 0x000fe2000f8e02ff */
[----:B------:R-:W-:Y:S01]  /*85f0*/  LOP3.LUT R24, R24, R25, RZ, 0x3c, !PT ;  /* 0x0000001918187212 */ /* 0x000fe200078e3cff */
[----:B------:R-:W-:Y:S01]  /*8600*/  IMAD R41, R22, R43, R40 ;  /* 0x0000002b16297224 */ /* 0x000fe200078e0228 */
[----:B------:R-:W-:Y:S01]  /*8610*/  LOP3.LUT R28, R28, R29, RZ, 0x3c, !PT ;  /* 0x0000001d1c1c7212 */ /* 0x000fe200078e3cff */
[--C-:B------:R-:W-:Y:S01]  /*8620*/  IMAD.X R13, RZ, RZ, R77.reuse, P0 ;  /* 0x000000ffff0d7224 */ /* 0x100fe200000e064d */
[----:B------:R-:W-:Y:S01]  /*8630*/  LOP3.LUT R32, R32, R33, RZ, 0x3c, !PT ;  /* 0x0000002120207212 */ /* 0x000fe200078e3cff */
[--C-:B------:R-:W-:Y:S01]  /*8640*/  IMAD.X R25, RZ, RZ, R77.reuse, P1 ;  /* 0x000000ffff197224 */ /* 0x100fe200008e064d */
[----:B------:R-:W-:Y:S01]  /*8650*/  IADD3.X R33, RZ, R77, RZ, P3, !PT ;  /* 0x0000004dff217210 */ /* 0x000fe20001ffe4ff */
[----:B------:R-:W-:Y:S01]  /*8660*/  IMAD.X R29, RZ, RZ, R77, P2 ;  /* 0x000000ffff1d7224 */ /* 0x000fe200010e064d */
[----:B------:R-:W-:Y:S01]  /*8670*/  LOP3.LUT R76, R9, R76, RZ, 0x3c, !PT ;  /* 0x0000004c094c7212 */ /* 0x000fe200078e3cff */
[C---:B------:R-:W-:Y:S01]  /*8680*/  IMAD R43, R3.reuse, UR5, R0 ;  /* 0x00000005032b7c24 */ /* 0x040fe2000f8e0200 */
[----:B------:R-:W-:Y:S01]  /*8690*/  SHF.R.S32.HI R0, RZ, 0x1f, R41 ;  /* 0x0000001fff007819 */ /* 0x000fe20000011429 */
[----:B------:R-:W5:Y:S01]  /*86a0*/  LD.E.128 R12, desc[UR36][R12.64] ;  /* 0x000000240c0c7980 */ /* 0x000f62000c101d00 */
[----:B------:R-:W-:Y:S01]  /*86b0*/  IMAD.WIDE.U32 R20, R3, UR4, R20 ;  /* 0x0000000403147c25 */ /* 0x000fe2000f8e0014 */
[----:B------:R-:W-:-:S02]  /*86c0*/  ULDC.64 UR4, c[0x0][0xad8] ;  /* 0x0002b60000047ab9 */ /* 0x000fc40000000a00 */
[----:B------:R0:W5:Y:S01]  /*86d0*/  LD.E.128 R8, desc[UR36][R76.64] ;  /* 0x000000244c087980 */ /* 0x000162000c101d00 */
[----:B------:R-:W-:-:S03]  /*86e0*/  IMAD R0, R0, UR4, RZ ;  /* 0x0000000400007c24 */ /* 0x000fc6000f8e02ff */
        /* <DEDUP_REMOVED lines=10> */
[----:B------:R-:W-:Y:S02]  /*8790*/  IMAD R3, R41, UR5, R0 ;  /* 0x0000000529037c24 */ /* 0x000fe4000f8e0200 */
[----:B------:R-:W-:Y:S02]  /*87a0*/  IMAD R0, R141, 0xc0, R80 ;  /* 0x000000c08d007824 */ /* 0x000fe400078e0250 */
[----:B------:R-:W-:Y:S01]  /*87b0*/  IMAD.WIDE.U32 R20, R41, UR4, R20 ;  /* 0x0000000429147c25 */ /* 0x000fe2000f8e0014 */
[----:B------:R-:W-:Y:S02]  /*87c0*/  UIADD3 UR4, UR41, 0x2d820, URZ ;  /* 0x0002d82029047890 */ /* 0x000fe4000fffe03f */
[----:B------:R-:W-:Y:S02]  /*87d0*/  ISETP.GE.AND P0, PT, R0, R79, PT ;  /* 0x0000004f0000720c */ /* 0x000fe40003f06270 */
[----:B------:R-:W-:Y:S01]  /*87e0*/  UPRMT UR4, URZ, 0x654, UR4 ;  /* 0x000006543f047896 */ /* 0x000fe20008000004 */
[----:B------:R-:W-:-:S02]  /*87f0*/  IADD3 R3, R21, R3, RZ ;  /* 0x0000000315037210 */ /* 0x000fc40007ffe0ff */
[----:B------:R-:W-:-:S04]  /*8800*/  LEA R4, P1, R20, UR6, 0x1 ;  /* 0x0000000614047c11 */ /* 0x000fc8000f8208ff */
[----:B------:R-:W-:Y:S01]  /*8810*/  LEA.HI.X R3, R20, UR7, R3, 0x1, P1 ;  /* 0x0000000714037c11 */ /* 0x000fe200088f0c03 */
[----:B-1----:R0:W1:Y:S01]  /*8820*/  SHFL.IDX PT, R40, R4, RZ, 0x1c1f ;  /* 0x001c1fff04287589 */ /* 0x00206200000e0000 */
[----:B------:R-:W-:Y:S01]  /*8830*/  BSSY B1, `(.L_x_10219) ;  /* 0x0000012000017945 */ /* 0x000fe20003800000 */
[----:B------:R-:W-:Y:S02]  /*8840*/  SYNCS.ARRIVE.TRANS64.RED.A1T0 RZ, [UR4], RZ ;  /* 0x000000ffffff79a7 */ /* 0x000fe40008100404 */
        /* <DEDUP_REMOVED lines=10> */
[----:B--2---:R-:W-:Y:S01]  /*88f0*/  @!P0 IMAD.WIDE R20, R138, 0x2, R40 ;  /* 0x000000028a148825 */ /* 0x004fe200078e0228 */
[-C--:B------:R-:W-:Y:S02]  /*8900*/  @!P1 LEA.HI.X R43, R142, R41.reuse, R47, 0x1, P3 ;  /* 0x000000298e2b9211 */ /* 0x080fe400018f0c2f */
[----:B------:R-:W-:Y:S02]  /*8910*/  @!P2 LEA.HI.X R45, R144, R41, R46, 0x1, P4 ;  /* 0x00000029902da211 */ /* 0x000fe400020f0c2e */
[----:B-----5:R3:W-:Y:S04]  /*8920*/  @!P0 ST.E.128 desc[UR36][R20.64], R8 ;  /* 0x0000000814008985 */ /* 0x0207e8000c101d24 */
[----:B------:R3:W-:Y:S04]  /*8930*/  @!P1 ST.E.128 desc[UR36][R42.64], R24 ;  /* 0x000000182a009985 */ /* 0x0007e8000c101d24 */
[----:B------:R3:W-:Y:S02]  /*8940*/  @!P2 ST.E.128 desc[UR36][R44.64], R32 ;  /* 0x000000202c00a985 */ /* 0x0007e4000c101d24 */
.L_x_10220:
[----:B------:R-:W-:Y:S05]  /*8950*/  BSYNC B1 ;  /* 0x0000000000017941 */ /* 0x000fea0003800000 */
.L_x_10219:
[----:B------:R-:W-:Y:S01]  /*8960*/  VIADD R0, R0, 0x60 ;  /* 0x0000006000007836 */ /* 0x000fe20000000000 */
[----:B---3-5:R3:W4:Y:S04]  /*8970*/  SHFL.IDX PT, R11, R3, 0x1, 0x1c1f ;  /* 0x003c1f00030b7f89 */ /* 0x02872800000e0000 */
[----:B------:R-:W-:Y:S01]  /*8980*/  ISETP.GE.AND P0, PT, R0, R79, PT ;  /* 0x0000004f0000720c */ /* 0x000fe20003f06270 */
[----:B------:R3:W0:-:S12]  /*8990*/  SHFL.IDX PT, R10, R4, 0x1, 0x1c1f ;  /* 0x003c1f00040a7f89 */ /* 0x00061800000e0000 */
[----:B---3--:R-:W-:Y:S05]  /*89a0*/  @P0 BRA `(.L_x_10221) ;  /* 0x0000001400500947 */ /* 0x008fea0003800000 */
[----:B------:R-:W-:Y:S02]  /*89b0*/  ULDC UR4, c[0x0][0xac8] ;  /* 0x0002b20000047ab9 */ /* 0x000fe40000000800 */
[----:B------:R-:W-:Y:S02]  /*89c0*/  ISETP.GE.AND P2, PT, R142, UR4, PT ;  /* 0x000000048e007c0c */ /* 0x000fe4000bf46270 */
[----:B------:R-:W-:-:S11]  /*89d0*/  ISETP.GE.AND P1, PT, R138, UR4, PT ;  /* 0x000000048a007c0c */ /* 0x000fd6000bf26270 */
[----:B0-----:R-:W-:Y:S02]  /*89e0*/  @!P2 LEA R20, P0, R142, R10, 0x1 ;  /* 0x0000000a8e14a211 */ /* 0x001fe400078008ff */
[----:B----4-:R-:W-:Y:S02]  /*89f0*/  @!P1 IMAD.WIDE R8, R138, 0x2, R10 ;  /* 0x000000028a089825 */ /* 0x010fe400078e020a */
        /* <DEDUP_REMOVED lines=9> */
.L_x_10218:
[----:B0-----:R-:W0:Y:S01]  /*8a90*/  @P4 LDC R10, c[0x0][0xbec] ;  /* 0x0002fb00ff0a4b82 */ /* 0x001e220000000800 */
[----:B------:R-:W-:Y:S01]  /*8aa0*/  ULDC.64 UR4, c[0x0][0xb08] ;  /* 0x0002c20000047ab9 */ /* 0x000fe20000000a00 */
[----:B------:R-:W-:Y:S01]  /*8ab0*/  SHF.R.S32.HI R0, RZ, 0x1f, R137 ;  /* 0x0000001fff007819 */ /* 0x000fe20000011489 */
[----:B------:R-:W-:Y:S01]  /*8ac0*/  IMAD R3, R78, UR4, RZ ;  /* 0x000000044e037c24 */ /* 0x000fe2000f8e02ff */
[----:B------:R-:W-:Y:S01]  /*8ad0*/  ULDC.64 UR6, c[0x0][0xb30] ;  /* 0x0002cc0000067ab9 */ /* 0x000fe20000000a00 */
[C---:B------:R-:W-:Y:S01]  /*8ae0*/  IMAD.WIDE.U32 R8, R4.reuse, UR4, RZ ;  /* 0x0000000404087c25 */ /* 0x040fe2000f8e00ff */
[----:B------:R-:W-:Y:S01]  /*8af0*/  BSSY B1, `(.L_x_10222) ;  /* 0x0000063000017945 */ /* 0x000fe20003800000 */
[----:B------:R-:W-:Y:S01]  /*8b00*/  SHF.R.S32.HI R28, RZ, 0x1f, R145 ;  /* 0x0000001fff1c7819 */ /* 0x000fe20000011491 */
[----:B------:R-:W1:Y:S01]  /*8b10*/  @P4 LDC R13, c[0x0][0xbf0] ;  /* 0x0002fc00ff0d4b82 */ /* 0x000e620000000800 */
[----:B------:R-:W-:Y:S01]  /*8b20*/  IMAD R3, R4, UR5, R3 ;  /* 0x0000000504037c24 */ /* 0x000fe2000f8e0203 */
[----:B------:R-:W-:Y:S01]  /*8b30*/  ULDC.64 UR4, c[0x0][0xb38] ;  /* 0x0002ce0000047ab9 */ /* 0x000fe20000000a00 */
[----:B------:R-:W-:-:S02]  /*8b40*/  SHF.R.S32.HI R29, RZ, 0x1f, R146 ;  /* 0x0000001fff1d7819 */ /* 0x000fc40000011492 */
[----:B------:R-:W-:Y:S01]  /*8b50*/  IMAD.IADD R9, R9, 0x1, R3 ;  /* 0x0000000109097824 */ /* 0x000fe200078e0203 */
[----:B------:R-:W-:Y:S01]  /*8b60*/  SHF.R.S32.HI R30, RZ, 0x1f, R147 ;  /* 0x0000001fff1e7819 */ /* 0x000fe20000011493 */
[----:B------:R-:W-:Y:S01]  /*8b70*/  IMAD.MOV.U32 R3, RZ, RZ, R27 ;  /* 0x000000ffff037224 */ /* 0x000fe200078e001b */
[----:B------:R-:W-:Y:S01]  /*8b80*/  SHF.R.S32.HI R31, RZ, 0x1f, R148 ;  /* 0x0000001fff1f7819 */ /* 0x000fe20000011494 */
[C---:B------:R-:W-:Y:S01]  /*8b90*/  IMAD.WIDE.U32 R8, R139.reuse, UR4, R8 ;  /* 0x000000048b087c25 */ /* 0x040fe2000f8e0008 */
[----:B------:R-:W-:Y:S02]  /*8ba0*/  SHF.R.S32.HI R76, RZ, 0x1f, R149 ;  /* 0x0000001fff4c7819 */ /* 0x000fe40000011495 */
[----:B------:R-:W-:Y:S01]  /*8bb0*/  SHF.R.S32.HI R77, RZ, 0x1f, R150 ;  /* 0x0000001fff4d7819 */ /* 0x000fe20000011496 */
[----:B------:R-:W-:Y:S01]  /*8bc0*/  IMAD R9, R139, UR5, R9 ;  /* 0x000000058b097c24 */ /* 0x000fe2000f8e0209 */
[----:B------:R-:W-:Y:S01]  /*8bd0*/  ULDC.64 UR4, c[0x0][0xb40] ;  /* 0x0002d00000047ab9 */ /* 0x000fe20000000a00 */
[----:B------:R-:W-:Y:S01]  /*8be0*/  SHF.R.S32.HI R79, RZ, 0x1f, R151 ;  /* 0x0000001fff4f7819 */ /* 0x000fe20000011497 */
[----:B------:R-:W-:Y:S01]  /*8bf0*/  IMAD R0, R0, UR4, RZ ;  /* 0x0000000400007c24 */ /* 0x000fe2000f8e02ff */
[----:B------:R-:W-:Y:S01]  /*8c00*/  SHF.R.S32.HI R80, RZ, 0x1f, R152 ;  /* 0x0000001fff507819 */ /* 0x000fe20000011498 */
[----:B0-----:R-:W-:Y:S01]  /*8c10*/  @P4 IMAD.HI.U32 R10, R27, R10, RZ ;  /* 0x0000000a1b0a4227 */ /* 0x001fe200078e00ff */
[----:B------:R-:W-:-:S02]  /*8c20*/  SHF.R.S32.HI R81, RZ, 0x1f, R153 ;  /* 0x0000001fff517819 */ /* 0x000fc40000011499 */
[----:B------:R-:W-:Y:S01]  /*8c30*/  SHF.R.S32.HI R82, RZ, 0x1f, R154 ;  /* 0x0000001fff527819 */ /* 0x000fe2000001149a */
[C---:B------:R-:W-:Y:S01]  /*8c40*/  IMAD R11, R137.reuse, UR5, R0 ;  /* 0x00000005890b7c24 */ /* 0x040fe2000f8e0200 */
[----:B------:R-:W-:Y:S01]  /*8c50*/  SHF.R.S32.HI R83, RZ, 0x1f, R155 ;  /* 0x0000001fff537819 */ /* 0x000fe2000001149b */
[----:B------:R-:W-:Y:S01]  /*8c60*/  IMAD.WIDE.U32 R8, R137, UR4, R8 ;  /* 0x0000000489087c25 */ /* 0x000fe2000f8e0008 */
[----:B-1----:R-:W-:Y:S01]  /*8c70*/  @P4 SHF.R.U32.HI R3, RZ, R13, R10 ;  /* 0x0000000dff034219 */ /* 0x002fe2000001160a */
[----:B------:R-:W-:Y:S02]  /*8c80*/  ULDC.64 UR4, c[0x0][0xb48] ;  /* 0x0002d20000047ab9 */ /* 0x000fe40000000a00 */
[----:B------:R-:W-:Y:S01]  /*8c90*/  IMAD.IADD R9, R9, 0x1, R11 ;  /* 0x0000000109097824 */ /* 0x000fe200078e020b */
[--C-:B------:R-:W-:Y:S01]  /*8ca0*/  SHF.R.S32.HI R0, RZ, 0x1f, R3.reuse ;  /* 0x0000001fff007819 */ /* 0x100fe20000011403 */
[----:B------:R-:W-:Y:S02]  /*8cb0*/  IMAD.MOV R11, RZ, RZ, -R3 ;  /* 0x000000ffff0b7224 */ /* 0x000fe400078e0a03 */
[----:B------:R-:W-:Y:S01]  /*8cc0*/  IMAD.WIDE.U32 R8, R156, UR4, R8 ;  /* 0x000000049c087c25 */ /* 0x000fe2000f8e0008 */
[----:B------:R-:W-:-:S03]  /*8cd0*/  UIADD3 UR4, UR41, 0x2d820, URZ ;  /* 0x0002d82029047890 */ /* 0x000fc6000fffe03f */
[----:B------:R-:W-:Y:S01]  /*8ce0*/  IMAD R11, R22, R11, R27 ;  /* 0x0000000b160b7224 */ /* 0x000fe200078e021b */
[----:B------:R-:W-:Y:S01]  /*8cf0*/  UPRMT UR4, URZ, 0x654, UR4 ;  /* 0x000006543f047896 */ /* 0x000fe20008000004 */
[----:B------:R-:W-:Y:S02]  /*8d00*/  IMAD R0, R0, UR6, RZ ;  /* 0x0000000600007c24 */ /* 0x000fe4000f8e02ff */
[----:B------:R-:W-:Y:S02]  /*8d10*/  IMAD R9, R156, UR5, R9 ;  /* 0x000000059c097c24 */ /* 0x000fe4000f8e0209 */
[C---:B------:R-:W-:Y:S01]  /*8d20*/  IMAD R13, R3.reuse, UR7, R0 ;  /* 0x00000007030d7c24 */ /* 0x040fe2000f8e0200 */
[----:B------:R-:W-:Y:S01]  /*8d30*/  SHF.R.S32.HI R0, RZ, 0x1f, R11 ;  /* 0x0000001fff007819 */ /* 0x000fe2000001140b */
[----:B------:R-:W-:Y:S01]  /*8d40*/  IMAD.WIDE.U32 R8, R3, UR6, R8 ;  /* 0x0000000603087c25 */ /* 0x000fe2000f8e0008 */
[----:B------:R-:W-:Y:S01]  /*8d50*/  ULDC.64 UR6, c[0x0][0xb28] ;  /* 0x0002ca0000067ab9 */ /* 0x000fe20000000a00 */
[----:B------:R-:W-:Y:S02]  /*8d60*/  SYNCS.ARRIVE.TRANS64.RED.A1T0 RZ, [UR4], RZ ;  /* 0x000000ffffff79a7 */ /* 0x000fe40008100404 */
[----:B------:R-:W-:-:S02]  /*8d70*/  IMAD R0, R0, UR6, RZ ;  /* 0x0000000600007c24 */ /* 0x000fc4000f8e02ff */
        /* <DEDUP_REMOVED lines=10> */
[----:B------:R-:W-:Y:S02]  /*8e20*/  ULDC UR4, c[0x0][0xac8] ;  /* 0x0002b20000047ab9 */ /* 0x000fe40000000800 */
[----:B------:R-:W-:Y:S02]  /*8e30*/  ISETP.GE.AND P3, PT, R155, UR4, PT ;  /* 0x000000049b007c0c */ /* 0x000fe4000bf66270 */
[----:B------:R-:W-:Y:S02]  /*8e40*/  ISETP.GE.AND P1, PT, R157, UR4, PT ;  /* 0x000000049d007c0c */ /* 0x000fe4000bf26270 */
[----:B------:R-:W-:Y:S02]  /*8e50*/  ISETP.GE.AND P4, PT, R154, UR4, PT ;  /* 0x000000049a007c0c */ /* 0x000fe4000bf86270 */
[----:B------:R-:W-:-:S07]  /*8e60*/  ISETP.GE.AND P2, PT, R153, UR4, PT ;  /* 0x0000000499007c0c */ /* 0x000fce000bf46270 */
[-C--:B-1----:R-:W-:Y:S02]  /*8e70*/  @!P3 LEA R12, P5, R155, R8.reuse, 0x2 ;  /* 0x000000089b0cb211 */ /* 0x082fe400078a10ff */
[----:B--2---:R-:W-:Y:S02]  /*8e80*/  @!P1 IMAD.WIDE R10, R157, 0x4, R8 ;  /* 0x000000049d0a9825 */ /* 0x004fe400078e0208 */
[----:B------:R-:W-:Y:S02]  /*8e90*/  @!P3 LEA.HI.X R13, R155, R9, R83, 0x2, P5 ;  /* 0x000000099b0db211 */ /* 0x000fe400028f1453 */
[----:B------:R-:W-:Y:S01]  /*8ea0*/  ISETP.GE.AND P5, PT, R152, UR4, PT ;  /* 0x0000000498007c0c */ /* 0x000fe2000bfa6270 */
[----:B------:R1:W-:Y:S01]  /*8eb0*/  @!P1 ST.E.64 desc[UR36][R10.64], R20 ;  /* 0x000000140a009985 */ /* 0x0003e2000c101b24 */
[-C--:B------:R-:W-:Y:S02]  /*8ec0*/  @!P4 LEA R14, P1, R154, R8.reuse, 0x2 ;  /* 0x000000089a0ec211 */ /* 0x080fe400078210ff */
[----:B------:R-:W-:Y:S01]  /*8ed0*/  @!P2 LEA R24, P6, R153, R8, 0x2 ;  /* 0x000000089918a211 */ /* 0x000fe200078c10ff */
[----:B------:R2:W-:Y:S01]  /*8ee0*/  @!P3 ST.E.64 desc[UR36][R12.64], R32 ;  /* 0x000000200c00b985 */ /* 0x0005e2000c101b24 */
[----:B------:R-:W-:-:S02]  /*8ef0*/  ISETP.GE.AND P3, PT, R151, UR4, PT ;  /* 0x0000000497007c0c */ /* 0x000fc4000bf66270 */
        /* <DEDUP_REMOVED lines=8> */
[CC--:B-1----:R-:W-:Y:S02]  /*8f80*/  @!P3 LEA R10, P6, R151.reuse, R8.reuse, 0x2 ;  /* 0x00000008970ab211 */ /* 0x0c2fe400078c10ff */
[----:B--2---:R-:W-:Y:S01]  /*8f90*/  @!P1 LEA R12, P4, R150, R8, 0x2 ;  /* 0x00000008960c9211 */ /* 0x004fe200078810ff */
[----:B------:R-:W-:Y:S01]  /*8fa0*/  @!P5 ST.E.64 desc[UR36][R26.64], R38 ;  /* 0x000000261a00d985 */ /* 0x000fe2000c101b24 */
        /* <DEDUP_REMOVED lines=10> */
[----:B------:R-:W-:-:S03]  /*9050*/  @!P5 LEA R20, P6, R148, R8, 0x2 ;  /* 0x000000089414d211 */ /* 0x000fc600078c10ff */
[----:B------:R3:W-:Y:S01]  /*9060*/  @!P2 ST.E.64 desc[UR36][R14.64], R44 ;  /* 0x0000002c0e00a985 */ /* 0x0007e2000c101b24 */
[CC--:B----4-:R-:W-:Y:S02]  /*9070*/  @!P4 LEA R24, P2, R147.reuse, R8.reuse, 0x2 ;  /* 0x000000089318c211 */ /* 0x0d0fe400078410ff */
        /* <DEDUP_REMOVED lines=10> */
.L_x_10223:
[----:B------:R-:W-:Y:S05]  /*9120*/  BSYNC B1 ;  /* 0x0000000000017941 */ /* 0x000fea0003800000 */
.L_x_10222:
[----:B---3--:R3:W4:Y:S04]  /*9130*/  SHFL.IDX PT, R11, R3, 0x1, 0x1c1f ;  /* 0x003c1f00030b7f89 */ /* 0x00872800000e0000 */
[----:B------:R3:W0:Y:S01]  /*9140*/  SHFL.IDX PT, R10, R0, 0x1, 0x1c1f ;  /* 0x003c1f00000a7f89 */ /* 0x00062200000e0000 */
[----:B------:R-:W-:Y:S05]  /*9150*/  @P0 BRA `(.L_x_10221) ;  /* 0x0000000c00640947 */ /* 0x000fea0003800000 */
[----:B------:R-:W-:Y:S02]  /*9160*/  ULDC UR4, c[0x0][0xac8] ;  /* 0x0002b20000047ab9 */ /* 0x000fe40000000800 */
[----:B------:R-:W-:Y:S02]  /*9170*/  ISETP.GE.AND P5, PT, R155, UR4, PT ;  /* 0x000000049b007c0c */ /* 0x000fe4000bfa6270 */
[----:B------:R-:W-:Y:S02]  /*9180*/  ISETP.GE.AND P1, PT, R157, UR4, PT ;  /* 0x000000049d007c0c */ /* 0x000fe4000bf26270 */
[----:B------:R-:W-:Y:S02]  /*9190*/  ISETP.GE.AND P3, PT, R154, UR4, PT ;  /* 0x000000049a007c0c */ /* 0x000fe4000bf66270 */
[----:B------:R-:W-:Y:S02]  /*91a0*/  ISETP.GE.AND P2, PT, R153, UR4, PT ;  /* 0x0000000499007c0c */ /* 0x000fe4000bf46270 */
[----:B------:R-:W-:-:S05]  /*91b0*/  ISETP.GE.AND P4, PT, R152, UR4, PT ;  /* 0x0000000498007c0c */ /* 0x000fca000bf86270 */
[-C--:B0-----:R-:W-:Y:S02]  /*91c0*/  @!P5 LEA R12, P0, R155, R10.reuse, 0x2 ;  /* 0x0000000a9b0cd211 */ /* 0x081fe400078010ff */
[----:B-12-4-:R-:W-:Y:S02]  /*91d0*/  @!P1 IMAD.WIDE R8, R157, 0x4, R10 ;  /* 0x000000049d089825 */ /* 0x016fe400078e020a */
[----:B------:R-:W-:Y:S02]  /*91e0*/  @!P5 LEA.HI.X R13, R155, R11, R83, 0x2, P0 ;  /* 0x0000000b9b0dd211 */ /* 0x000fe400000f1453 */
[-C--:B------:R-:W-:Y:S01]  /*91f0*/  @!P3 LEA R14, P0, R154, R10.reuse, 0x2 ;  /* 0x0000000a9a0eb211 */ /* 0x080fe200078010ff */
[----:B------:R0:W-:Y:S01]  /*9200*/  @!P1 ST.E.64 desc[UR36][R8.64], R54 ;  /* 0x0000003608009985 */ /* 0x0001e2000c101b24 */
[----:B------:R-:W-:Y:S02]  /*9210*/  ISETP.GE.AND P1, PT, R151, UR4, PT ;  /* 0x0000000497007c0c */ /* 0x000fe4000bf26270 */
[-C--:B------:R-:W-:Y:S01]  /*9220*/  @!P4 LEA R24, P6, R152, R10.reuse, 0x2 ;  /* 0x0000000a9818c211 */ /* 0x080fe200078c10ff */
[----:B------:R1:W-:Y:S01]  /*9230*/  @!P5 ST.E.64 desc[UR36][R12.64], R56 ;  /* 0x000000380c00d985 */ /* 0x0003e2000c101b24 */
[----:B------:R-:W-:-:S02]  /*9240*/  @!P2 LEA R20, P5, R153, R10, 0x2 ;  /* 0x0000000a9914a211 */ /* 0x000fc400078a10ff */
[-C--:B------:R-:W-:Y:S02]  /*9250*/  @!P3 LEA.HI.X R15, R154, R11.reuse, R82, 0x2, P0 ;  /* 0x0000000b9a0fb211 */ /* 0x080fe400000f1452 */
[-C--:B------:R-:W-:Y:S02]  /*9260*/  @!P2 LEA.HI.X R21, R153, R11.reuse, R81, 0x2, P5 ;  /* 0x0000000b9915a211 */ /* 0x080fe400028f1451 */
[----:B------:R-:W-:Y:S01]  /*9270*/  ISETP.GE.AND P0, PT, R150, UR4, PT ;  /* 0x0000000496007c0c */ /* 0x000fe2000bf06270 */
[----:B------:R-:W-:Y:S01]  /*9280*/  @!P3 ST.E.64 desc[UR36][R14.64], R58 ;  /* 0x0000003a0e00b985 */ /* 0x000fe2000c101b24 */
[----:B------:R-:W-:Y:S02]  /*9290*/  @!P4 LEA.HI.X R25, R152, R11, R80, 0x2, P6 ;  /* 0x0000000b9819c211 */ /* 0x000fe400030f1450 */
[----:B0-----:R-:W-:Y:S01]  /*92a0*/  @!P1 LEA R8, P5, R151, R10, 0x2 ;  /* 0x0000000a97089211 */ /* 0x001fe200078a10ff */
[----:B------:R0:W-:Y:S01]  /*92b0*/  @!P2 ST.E.64 desc[UR36][R20.64], R60 ;  /* 0x0000003c1400a985 */ /* 0x0001e2000c101b24 */
[----:B------:R-:W-:-:S02]  /*92c0*/  ISETP.GE.AND P3, PT, R148, UR4, PT ;  /* 0x0000000494007c0c */ /* 0x000fc4000bf66270 */
[----:B------:R-:W-:Y:S01]  /*92d0*/  ISETP.GE.AND P2, PT, R147, UR4, PT ;  /* 0x0000000493007c0c */ /* 0x000fe2000bf46270 */
[----:B------:R2:W-:Y:S01]  /*92e0*/  @!P4 ST.E.64 desc[UR36][R24.64], R62 ;  /* 0x0000003e1800c985 */ /* 0x0005e2000c101b24 */
[----:B------:R-:W-:Y:S02]  /*92f0*/  ISETP.GE.AND P4, PT, R149, UR4, PT ;  /* 0x0000000495007c0c */ /* 0x000fe4000bf86270 */
[-C--:B------:R-:W-:Y:S02]  /*9300*/  @!P1 LEA.HI.X R9, R151, R11.reuse, R79, 0x2, P5 ;  /* 0x0000000b97099211 */ /* 0x080fe400028f144f */
[----:B------:R-:W-:Y:S02]  /*9310*/  ISETP.GE.AND P5, PT, R146, UR4, PT ;  /* 0x0000000492007c0c */ /* 0x000fe4000bfa6270 */
[C---:B-1----:R-:W-:Y:S01]  /*9320*/  @!P0 LEA R12, P6, R150.reuse, R10, 0x2 ;  /* 0x0000000a960c8211 */ /* 0x042fe200078c10ff */
[----:B------:R1:W-:Y:S03]  /*9330*/  @!P1 ST.E.64 desc[UR36][R8.64], R64 ;  /* 0x0000004008009985 */ /* 0x0003e6000c101b24 */
[----:B------:R-:W-:-:S02]  /*9340*/  @!P0 LEA.HI.X R13, R150, R11, R77, 0x2, P6 ;  /* 0x0000000b960d8211 */ /* 0x000fc400030f144d */
[-C--:B0-----:R-:W-:Y:S02]  /*9350*/  @!P3 LEA R20, P6, R148, R10.reuse, 0x2 ;  /* 0x0000000a9414b211 */ /* 0x081fe400078c10ff */
        /* <DEDUP_REMOVED lines=14> */
[----:B-1----:R-:W-:-:S04]  /*9440*/  LEA R8, P0, R145, R10, 0x2 ;  /* 0x0000000a91087211 */ /* 0x002fc800078010ff */
[----:B------:R-:W-:-:S05]  /*9450*/  LEA.HI.X R9, R145, R11, R28, 0x2, P0 ;  /* 0x0000000b91097211 */ /* 0x000fca00000f141c */
[----:B------:R0:W-:Y:S01]  /*9460*/  ST.E.64 desc[UR36][R8.64], R134 ;  /* 0x0000008608007985 */ /* 0x0001e2000c101b24 */
[----:B------:R-:W-:Y:S05]  /*9470*/  BRA `(.L_x_10221) ;  /* 0x00000008009c7947 */ /* 0x000fea0003800000 */
.L_x_10216:
[----:B---3--:R-:W1:Y:S01]  /*9480*/  LDC.64 R10, c[0x0][0xc00] ;  /* 0x00030000ff0a7b82 */ /* 0x008e620000000a00 */
[----:B------:R-:W-:Y:S01]  /*9490*/  ULDC.64 UR4, c[0x0][0xc08] ;  /* 0x0003020000047ab9 */ /* 0x000fe20000000a00 */
[----:B------:R-:W-:Y:S02]  /*94a0*/  MOV R3, RZ ;  /* 0x000000ff00037202 */ /* 0x000fe40000000f00 */
[----:B------:R-:W-:-:S04]  /*94b0*/  ISETP.NE.U32.AND P1, PT, RZ, UR4, PT ;  /* 0x00000004ff007c0c */ /* 0x000fc8000bf25070 */
[----:B------:R-:W2:Y:S01]  /*94c0*/  LDC.64 R8, c[0x0][0xc00] ;  /* 0x00030000ff087b82 */ /* 0x000ea20000000a00 */
[----:B------:R-:W-:Y:S02]  /*94d0*/  ISETP.NE.AND.EX P1, PT, RZ, UR5, PT, P1 ;  /* 0x00000005ff007c0c */ /* 0x000fe4000bf25310 */
[----:B-1----:R-:W-:-:S04]  /*94e0*/  ISETP.NE.U32.AND P0, PT, R10, RZ, PT ;  /* 0x000000ff0a00720c */ /* 0x002fc80003f05070 */
[----:B------:R-:W-:Y:S01]  /*94f0*/  ISETP.NE.AND.EX P0, PT, R11, RZ, PT, P0 ;  /* 0x000000ff0b00720c */ /* 0x000fe20003f05300 */
[----:B--2---:R-:W-:-:S06]  /*9500*/  IMAD.WIDE R10, R137, 0x4, R8 ;  /* 0x00000004890a7825 */ /* 0x004fcc00078e0208 */
[C---:B------:R-:W-:Y:S01]  /*9510*/  @P1 LEA R8, P2, R137.reuse, UR4, 0x2 ;  /* 0x0000000489081c11 */ /* 0x040fe2000f8410ff */
[----:B------:R-:W-:Y:S02]  /*9520*/  ULDC UR4, c[0x0][0xa88] ;  /* 0x0002a20000047ab9 */ /* 0x000fe40000000800 */
[----:B------:R-:W-:Y:S01]  /*9530*/  IMAD.U32 R0, RZ, RZ, UR4 ;  /* 0x00000004ff007e24 */ /* 0x000fe2000f8e00ff */
[----:B------:R-:W-:Y:S02]  /*9540*/  @P1 LEA.HI.X R9, R137, UR5, R143, 0x2, P2 ;  /* 0x0000000589091c11 */ /* 0x000fe400090f148f */
[----:B------:R1:W5:Y:S04]  /*9550*/  @P0 LDG.E R3, desc[UR36][R10.64] ;  /* 0x000000240a030981 */ /* 0x000368000c1e1900 */
[----:B------:R1:W5:Y:S01]  /*9560*/  @P1 LDG.E R0, desc[UR36][R8.64] ;  /* 0x0000002408001981 */ /* 0x000362000c1e1900 */
[----:B------:R-:W-:Y:S01]  /*9570*/  ISETP.NE.AND P2, PT, R140, RZ, PT ;  /* 0x000000ff8c00720c */ /* 0x000fe20003f45270 */
[----:B0-----:R-:W0:-:S12]  /*9580*/  S2R R4, SR_TID.X ;  /* 0x0000000000047919 */ /* 0x001e180000002100 */
[----:B------:R-:W2:Y:S01]  /*9590*/  @!P2 LDC R140, c[0x0][0xad4] ;  /* 0x0002b500ff8cab82 */ /* 0x000ea20000000800 */
[----:B0-----:R-:W-:Y:S01]  /*95a0*/  VIADD R30, R4, 0xffffff80 ;  /* 0xffffff80041e7836 */ /* 0x001fe20000000000 */
[----:B--2---:R-:W-:-:S04]  /*95b0*/  ISETP.GT.AND P2, PT, R140, 0x1, PT ;  /* 0x000000018c00780c */ /* 0x004fc80003f44270 */
[----:B------:R-:W-:Y:S01]  /*95c0*/  ISETP.GT.AND P3, PT, R30, 0xbf, PT ;  /* 0x000000bf1e00780c */ /* 0x000fe20003f64270 */
[----:B-1----:R-:W-:-:S12]  /*95d0*/  @P1 BRA `(.L_x_10224) ;  /* 0x0000000000101947 */ /* 0x002fd80003800000 */
[----:B------:R-:W-:Y:S05]  /*95e0*/  @!P0 BRA `(.L_x_10224) ;  /* 0x00000000000c8947 */ /* 0x000fea0003800000 */
[----:B------:R-:W2:Y:S04]  /*95f0*/  LDG.E R9, desc[UR36][R10.64] ;  /* 0x000000240a097981 */ /* 0x000ea8000c1e1900 */
[----:B-----5:R-:W2:Y:S02]  /*9600*/  LDG.E R0, desc[UR36][R10.64+0x4] ;  /* 0x000004240a007981 */ /* 0x020ea4000c1e1900 */
[----:B--2---:R-:W-:-:S07]  /*9610*/  IMAD.IADD R0, R0, 0x1, -R9 ;  /* 0x0000000100007824 */ /* 0x004fce00078e0a09 */
.L_x_10224:
[----:B------:R-:W-:Y:S01]  /*9620*/  BSSY B1, `(.L_x_10225) ;  /* 0x0000036000017945 */ /* 0x000fe20003800000 */
[----:B------:R-:W-:Y:S02]  /*9630*/  SEL R137, R137, RZ, !P0 ;  /* 0x000000ff89897207 */ /* 0x000fe40004000000 */
[----:B------:R-:W-:Y:S02]  /*9640*/  SEL R143, R143, RZ, !P0 ;  /* 0x000000ff8f8f7207 */ /* 0x000fe40004000000 */
[----:B-----5:R-:W-:Y:S01]  /*9650*/  SHF.R.S32.HI R26, RZ, 0x1f, R3 ;  /* 0x0000001fff1a7819 */ /* 0x020fe20000011403 */
[----:B------:R-:W-:Y:S06]  /*9660*/  @P3 BRA `(.L_x_10226) ;  /* 0x0000000000c43947 */ /* 0x000fec0003800000 */
[----:B------:R-:W0:Y:S01]  /*9670*/  LDC R33, c[0x0][0xbe8] ;  /* 0x0002fa00ff217b82 */ /* 0x000e220000000800 */
[----:B------:R-:W-:-:S04]  /*9680*/  IMAD R4, R141, 0xc0, R4 ;  /* 0x000000c08d047824 */ /* 0x000fc800078e0204 */
[----:B------:R-:W-:Y:S02]  /*9690*/  VIADD R28, R4, 0xffffff80 ;  /* 0xffffff80041c7836 */ /* 0x000fe40000000000 */
[----:B0-----:R-:W-:-:S05]  /*96a0*/  IMAD R8, R0, R33, RZ ;  /* 0x0000002100087224 */ /* 0x001fca00078e02ff */
[----:B------:R-:W-:-:S13]  /*96b0*/  ISETP.GE.AND P0, PT, R28, R8, PT ;  /* 0x000000081c00720c */ /* 0x000fda0003f06270 */
[----:B------:R-:W-:Y:S05]  /*96c0*/  @P0 BRA `(.L_x_10226) ;  /* 0x0000000000ac0947 */ /* 0x000fea0003800000 */
[----:B------:R-:W-:Y:S01]  /*96d0*/  ISETP.NE.AND P1, PT, R33, 0x1, PT ;  /* 0x000000012100780c */ /* 0x000fe20003f25270 */
[----:B------:R-:W-:Y:S01]  /*96e0*/  IMAD.MOV.U32 R22, RZ, RZ, 0x9b8 ;  /* 0x000009b8ff167424 */ /* 0x000fe200078e00ff */
[----:B------:R-:W-:Y:S01]  /*96f0*/  ISETP.GT.AND P0, PT, R140, 0x1, PT ;  /* 0x000000018c00780c */ /* 0x000fe20003f04270 */
[----:B------:R-:W0:Y:S01]  /*9700*/  LDC.64 R8, c[0x0][0xba8] ;  /* 0x0002ea00ff087b82 */ /* 0x000e220000000a00 */
[----:B------:R-:W-:Y:S02]  /*9710*/  IMAD.MOV.U32 R27, RZ, RZ, R28 ;  /* 0x000000ffff1b7224 */ /* 0x000fe400078e001c */
[----:B------:R-:W-:-:S05]  /*9720*/  SEL R22, R22, 0x978, P0 ;  /* 0x0000097816167807 */ /* 0x000fca0000000000 */
[----:B------:R-:W1:Y:S08]  /*9730*/  LDC.64 R20, c[0x0][R22+0x220] ;  /* 0x0000880016147b82 */ /* 0x000e700000000a00 */
[----:B------:R-:W2:Y:S08]  /*9740*/  @P1 LDC R25, c[0x0][0xbec] ;  /* 0x0002fb00ff191b82 */ /* 0x000eb00000000800 */
[----:B------:R-:W3:Y:S08]  /*9750*/  @P1 LDC R31, c[0x0][0xbf0] ;  /* 0x0002fc00ff1f1b82 */ /* 0x000ef00000000800 */
[----:B------:R-:W4:Y:S01]  /*9760*/  LDC.64 R14, c[0x0][R22+0x218] ;  /* 0x00008600160e7b82 */ /* 0x000f220000000a00 */
[----:B-1----:R-:W-:-:S07]  /*9770*/  IMAD R21, R21, R137, RZ ;  /* 0x0000008915157224 */ /* 0x002fce00078e02ff */
[----:B------:R-:W1:Y:S01]  /*9780*/  LDC.64 R12, c[0x0][R22+0x228] ;  /* 0x00008a00160c7b82 */ /* 0x000e620000000a00 */
[----:B--2---:R-:W-:-:S04]  /*9790*/  @P1 IMAD.HI.U32 R4, R28, R25, RZ ;  /* 0x000000191c041227 */ /* 0x004fc800078e00ff */
[----:B------:R-:W-:-:S03]  /*97a0*/  IMAD.WIDE.U32 R24, R20, R137, RZ ;  /* 0x0000008914187225 */ /* 0x000fc600078e00ff */
[----:B------:R-:W2:Y:S01]  /*97b0*/  LDC.64 R10, c[0x0][R22+0x210] ;  /* 0x00008400160a7b82 */ /* 0x000ea20000000a00 */
[----:B---3--:R-:W-:Y:S01]  /*97c0*/  @P1 SHF.R.U32.HI R27, RZ, R31, R4 ;  /* 0x0000001fff1b1219 */ /* 0x008fe20000011604 */
[----:B------:R-:W-:Y:S01]  /*97d0*/  IMAD R31, R20, R143, R21 ;  /* 0x0000008f141f7224 */ /* 0x000fe200078e0215 */
[----:B------:R-:W-:-:S03]  /*97e0*/  SEL R21, R156, RZ, P0 ;  /* 0x000000ff9c157207 */ /* 0x000fc60000000000 */
[----:B------:R-:W-:Y:S02]  /*97f0*/  IMAD.IADD R4, R25, 0x1, R31 ;  /* 0x0000000119047824 */ /* 0x000fe400078e021f */
[-C--:B----4-:R-:W-:Y:S01]  /*9800*/  IMAD R29, R15, R139.reuse, RZ ;  /* 0x0000008b0f1d7224 */ /* 0x090fe200078e02ff */
[----:B0-----:R-:W0:Y:S01]  /*9810*/  @!P0 LDC R8, c[0x0][0xb50] ;  /* 0x0002d400ff088b82 */ /* 0x001e220000000800 */
[----:B------:R-:W-:-:S04]  /*9820*/  IMAD.WIDE.U32 R14, R14, R139, RZ ;  /* 0x0000008b0e0e7225 */ /* 0x000fc800078e00ff */
[----:B------:R-:W-:Y:S01]  /*9830*/  IMAD.IADD R29, R15, 0x1, R29 ;  /* 0x000000010f1d7824 */ /* 0x000fe200078e021d */
[----:B------:R-:W-:Y:S01]  /*9840*/  IADD3 R14, P1, P3, R24, R14, R3 ;  /* 0x0000000e180e7210 */ /* 0x000fe20007b3e003 */
[-C--:B-1----:R-:W-:Y:S01]  /*9850*/  IMAD R25, R13, R21.reuse, RZ ;  /* 0x000000150d197224 */ /* 0x082fe200078e02ff */
[----:B------:R-:W-:Y:S01]  /*9860*/  IADD3 R15, -R27, RZ, RZ ;  /* 0x000000ff1b0f7210 */ /* 0x000fe20007ffe1ff */
[----:B------:R-:W-:Y:S01]  /*9870*/  IMAD.WIDE.U32 R12, R12, R21, RZ ;  /* 0x000000150c0c7225 */ /* 0x000fe200078e00ff */
[----:B------:R-:W1:Y:S01]  /*9880*/  @!P0 LDC R9, c[0x0][0xb54] ;  /* 0x0002d500ff098b82 */ /* 0x000e620000000800 */
[----:B------:R-:W-:Y:S02]  /*9890*/  IADD3.X R4, R4, R29, R26, P1, P3 ;  /* 0x0000001d04047210 */ /* 0x000fe40000fe641a */
[----:B------:R-:W-:Y:S01]  /*98a0*/  IMAD R15, R33, R15, R28 ;  /* 0x0000000f210f7224 */ /* 0x000fe200078e021c */
[----:B------:R-:W-:Y:S01]  /*98b0*/  IADD3 R12, P0, P1, R27, R14, R12 ;  /* 0x0000000e1b0c7210 */ /* 0x000fe2000791e00c */
[----:B------:R-:W-:Y:S01]  /*98c0*/  IMAD.IADD R25, R13, 0x1, R25 ;  /* 0x000000010d197824 */ /* 0x000fe200078e0219 */
[----:B------:R-:W-:-:S02]  /*98d0*/  SHF.R.S32.HI R27, RZ, 0x1f, R27 ;  /* 0x0000001fff1b7819 */ /* 0x000fc4000001141b */
[----:B------:R-:W-:Y:S02]  /*98e0*/  SHF.R.S32.HI R21, RZ, 0x1f, R15 ;  /* 0x0000001fff157819 */ /* 0x000fe4000001140f */
[----:B------:R-:W-:Y:S01]  /*98f0*/  IADD3.X R13, R27, R4, R25, P0, P1 ;  /* 0x000000041b0d7210 */ /* 0x000fe200007e2419 */
[----:B--2---:R-:W-:-:S04]  /*9900*/  IMAD R4, R11, R15, RZ ;  /* 0x0000000f0b047224 */ /* 0x004fc800078e02ff */
[C---:B------:R-:W-:Y:S02]  /*9910*/  IMAD R21, R10.reuse, R21, R4 ;  /* 0x000000150a157224 */ /* 0x040fe400078e0204 */
[----:B------:R-:W-:-:S04]  /*9920*/  IMAD.WIDE.U32 R10, R10, R15, R12 ;  /* 0x0000000f0a0a7225 */ /* 0x000fc800078e000c */
[----:B------:R-:W-:Y:S01]  /*9930*/  IMAD.IADD R4, R11, 0x1, R21 ;  /* 0x000000010b047824 */ /* 0x000fe200078e0215 */
[----:B0-----:R-:W-:Y:S01]  /*9940*/  LEA R8, P0, R10, R8, 0x2 ;  /* 0x000000080a087211 */ /* 0x001fe200078010ff */
[----:B------:R-:W-:-:S03]  /*9950*/  IMAD.MOV.U32 R11, RZ, RZ, -0x800000 ;  /* 0xff800000ff0b7424 */ /* 0x000fc600078e00ff */
[----:B-1----:R-:W-:-:S05]  /*9960*/  LEA.HI.X R9, R10, R9, R4, 0x2, P0 ;  /* 0x000000090a097211 */ /* 0x002fca00000f1404 */
[----:B------:R0:W-:Y:S04]  /*9970*/  STG.E desc[UR36][R8.64], R11 ;  /* 0x0000000b08007986 */ /* 0x0001e8000c101924 */
.L_x_10226:
[----:B------:R-:W-:Y:S05]  /*9980*/  BSYNC B1 ;  /* 0x0000000000017941 */ /* 0x000fea0003800000 */
.L_x_10225:
[----:B------:R-:W-:Y:S05]  /*9990*/  @P2 BRA `(.L_x_10221) ;  /* 0x0000000400542947 */ /* 0x000fea0003800000 */
[----:B------:R-:W1:Y:S01]  /*99a0*/  LDC R15, c[0x0][0xbe8] ;  /* 0x0002fa00ff0f7b82 */ /* 0x000e620000000800 */
[--C-:B------:R-:W-:Y:S01]  /*99b0*/  SHF.R.S32.HI R10, RZ, 0x1f, R30.reuse ;  /* 0x0000001fff0a7819 */ /* 0x100fe2000001141e */
[----:B------:R-:W-:Y:S01]  /*99c0*/  ULDC.64 UR4, c[0x0][0xaa0] ;  /* 0x0002a80000047ab9 */ /* 0x000fe20000000a00 */
[----:B------:R-:W-:Y:S01]  /*99d0*/  SHF.R.S32.HI R14, RZ, 0x1f, R30 ;  /* 0x0000001fff0e7819 */ /* 0x000fe2000001141e */
[----:B------:R-:W-:Y:S01]  /*99e0*/  IMAD R4, R26, UR4, RZ ;  /* 0x000000041a047c24 */ /* 0x000fe2000f8e02ff */
[-C--:B------:R-:W-:Y:S01]  /*99f0*/  LEA.HI R10, R10, R30.reuse, RZ, 0x2 ;  /* 0x0000001e0a0a7211 */ /* 0x080fe200078f10ff */
[C---:B0-----:R-:W-:Y:S01]  /*9a00*/  IMAD.WIDE.U32 R8, R3.reuse, UR4, RZ ;  /* 0x0000000403087c25 */ /* 0x041fe2000f8e00ff */
[----:B------:R-:W-:Y:S01]  /*9a10*/  LEA.HI R14, R14, R30, RZ, 0x2 ;  /* 0x0000001e0e0e7211 */ /* 0x000fe200078f10ff */
[----:B------:R-:W-:Y:S01]  /*9a20*/  ULDC.64 UR6, c[0x0][0xaf0] ;  /* 0x0002bc0000067ab9 */ /* 0x000fe20000000a00 */
[----:B------:R-:W-:Y:S01]  /*9a30*/  LOP3.LUT R10, R10, 0xfffffffc, RZ, 0xc0, !PT ;  /* 0xfffffffc0a0a7812 */ /* 0x000fe200078ec0ff */
[----:B------:R-:W-:Y:S01]  /*9a40*/  IMAD R11, R3, UR5, R4 ;  /* 0x00000005030b7c24 */ /* 0x000fe2000f8e0204 */
[----:B------:R-:W-:Y:S01]  /*9a50*/  SHF.R.S32.HI R14, RZ, 0x2, R14 ;  /* 0x00000002ff0e7819 */ /* 0x000fe2000001140e */
[----:B------:R-:W-:Y:S01]  /*9a60*/  ULDC.64 UR4, c[0x0][0xae8] ;  /* 0x0002ba0000047ab9 */ /* 0x000fe20000000a00 */
[----:B------:R-:W-:Y:S01]  /*9a70*/  BSSY B1, `(.L_x_10227) ;  /* 0x0000036000017945 */ /* 0x000fe20003800000 */
[----:B------:R-:W-:Y:S01]  /*9a80*/  IMAD.IADD R10, R30, 0x1, -R10 ;  /* 0x000000011e0a7824 */ /* 0x000fe200078e0a0a */
[----:B------:R-:W-:Y:S01]  /*9a90*/  SHF.R.S32.HI R22, RZ, 0x1f, R144 ;  /* 0x0000001fff167819 */ /* 0x000fe20000011490 */
[----:B------:R-:W-:Y:S01]  /*9aa0*/  IMAD.IADD R9, R9, 0x1, R11 ;  /* 0x0000000109097824 */ /* 0x000fe200078e020b */
[----:B------:R-:W-:Y:S01]  /*9ab0*/  SHF.R.S32.HI R24, RZ, 0x1f, R142 ;  /* 0x0000001fff187819 */ /* 0x000fe2000001148e */
[----:B------:R-:W-:-:S02]  /*9ac0*/  IMAD R4, R10, 0x60, R14 ;  /* 0x000000600a047824 */ /* 0x000fc400078e020e */
[----:B------:R-:W-:Y:S01]  /*9ad0*/  IMAD.WIDE.U32 R8, R139, UR4, R8 ;  /* 0x000000048b087c25 */ /* 0x000fe2000f8e0008 */
[----:B-1----:R-:W-:-:S03]  /*9ae0*/  ISETP.NE.AND P0, PT, R15, 0x1, PT ;  /* 0x000000010f00780c */ /* 0x002fc60003f05270 */
[----:B------:R-:W-:Y:S02]  /*9af0*/  IMAD R12, R141, 0xc0, R4 ;  /* 0x000000c08d0c7824 */ /* 0x000fe400078e0204 */
[----:B------:R-:W-:Y:S02]  /*9b00*/  IMAD R10, R143, UR6, RZ ;  /* 0x000000068f0a7c24 */ /* 0x000fe4000f8e02ff */
[----:B------:R-:W-:Y:S02]  /*9b10*/  IMAD.MOV.U32 R3, RZ, RZ, R12 ;  /* 0x000000ffff037224 */ /* 0x000fe400078e000c */
[----:B------:R-:W-:Y:S01]  /*9b20*/  IMAD R9, R139, UR5, R9 ;  /* 0x000000058b097c24 */ /* 0x000fe2000f8e0209 */
[----:B------:R-:W-:Y:S01]  /*9b30*/  ULDC.64 UR4, c[0x0][0xae0] ;  /* 0x0002b80000047ab9 */ /* 0x000fe20000000a00 */
[----:B------:R-:W-:Y:S02]  /*9b40*/  IMAD.WIDE.U32 R8, R137, UR6, R8 ;  /* 0x0000000689087c25 */ /* 0x000fe4000f8e0008 */
[----:B------:R-:W0:Y:S08]  /*9b50*/  @P0 LDC R13, c[0x0][0xbec] ;  /* 0x0002fb00ff0d0b82 */ /* 0x000e300000000800 */
[----:B------:R-:W1:Y:S01]  /*9b60*/  @P0 LDC R21, c[0x0][0xbf0] ;  /* 0x0002fc00ff150b82 */ /* 0x000e620000000800 */
[----:B0-----:R-:W-:-:S04]  /*9b70*/  @P0 IMAD.HI.U32 R4, R12, R13, RZ ;  /* 0x0000000d0c040227 */ /* 0x001fc800078e00ff */
[----:B------:R-:W-:Y:S01]  /*9b80*/  IMAD R13, R137, UR7, R10 ;  /* 0x00000007890d7c24 */ /* 0x000fe2000f8e020a */
[----:B-1----:R-:W-:-:S03]  /*9b90*/  @P0 SHF.R.U32.HI R3, RZ, R21, R4 ;  /* 0x00000015ff030219 */ /* 0x002fc60000011604 */
[----:B------:R-:W-:Y:S01]  /*9ba0*/  IMAD.IADD R9, R9, 0x1, R13 ;  /* 0x0000000109097824 */ /* 0x000fe200078e020d */
[C---:B------:R-:W-:Y:S01]  /*9bb0*/  IADD3 R11, -R3.reuse, RZ, RZ ;  /* 0x000000ff030b7210 */ /* 0x040fe20007ffe1ff */
[----:B------:R-:W-:Y:S01]  /*9bc0*/  IMAD.WIDE.U32 R8, R3, UR4, R8 ;  /* 0x0000000403087c25 */ /* 0x000fe2000f8e0008 */
[----:B------:R-:W-:-:S03]  /*9bd0*/  SHF.R.S32.HI R4, RZ, 0x1f, R3 ;  /* 0x0000001fff047819 */ /* 0x000fc60000011403 */
[----:B------:R-:W-:Y:S02]  /*9be0*/  IMAD R11, R15, R11, R12 ;  /* 0x0000000b0f0b7224 */ /* 0x000fe400078e020c */
[----:B------:R-:W-:Y:S02]  /*9bf0*/  IMAD R4, R4, UR4, RZ ;  /* 0x0000000404047c24 */ /* 0x000fe4000f8e02ff */
[----:B------:R-:W-:Y:S02]  /*9c00*/  IMAD R15, R0, R15, RZ ;  /* 0x0000000f000f7224 */ /* 0x000fe400078e02ff */
[----:B------:R-:W-:Y:S01]  /*9c10*/  IMAD R13, R3, UR5, R4 ;  /* 0x00000005030d7c24 */ /* 0x000fe2000f8e0204 */
[----:B------:R-:W-:Y:S01]  /*9c20*/  SHF.R.S32.HI R4, RZ, 0x1f, R11 ;  /* 0x0000001fff047819 */ /* 0x000fe2000001140b */
[----:B------:R-:W-:Y:S01]  /*9c30*/  ULDC.64 UR4, c[0x0][0xad8] ;  /* 0x0002b60000047ab9 */ /* 0x000fe20000000a00 */
[----:B------:R-:W-:Y:S02]  /*9c40*/  IMAD R0, R141, 0xc0, R14 ;  /* 0x000000c08d007824 */ /* 0x000fe400078e020e */
[----:B------:R-:W-:-:S02]  /*9c50*/  IMAD.IADD R9, R9, 0x1, R13 ;  /* 0x0000000109097824 */ /* 0x000fc400078e020d */
[----:B------:R-:W-:Y:S01]  /*9c60*/  IMAD R4, R4, UR4, RZ ;  /* 0x0000000404047c24 */ /* 0x000fe2000f8e02ff */
[----:B------:R-:W-:Y:S01]  /*9c70*/  ISETP.GE.AND P0, PT, R0, R15, PT ;  /* 0x0000000f0000720c */ /* 0x000fe20003f06270 */
[----:B------:R-:W-:-:S04]  /*9c80*/  IMAD.WIDE.U32 R8, R11, UR4, R8 ;  /* 0x000000040b087c25 */ /* 0x000fc8000f8e0008 */
[----:B------:R-:W-:Y:S01]  /*9c90*/  IMAD R3, R11, UR5, R4 ;  /* 0x000000050b037c24 */ /* 0x000fe2000f8e0204 */
[----:B------:R-:W-:Y:S02]  /*9ca0*/  ULDC.64 UR4, c[0x0][0xa80] ;  /* 0x0002a00000047ab9 */ /* 0x000fe40000000a00 */
[----:B------:R-:W-:Y:S01]  /*9cb0*/  LEA R4, P1, R8, UR4, 0x1 ;  /* 0x0000000408047c11 */ /* 0x000fe2000f8208ff */
[----:B------:R-:W-:-:S05]  /*9cc0*/  IMAD.IADD R3, R9, 0x1, R3 ;  /* 0x0000000109037824 */ /* 0x000fca00078e0203 */
[----:B------:R-:W-:Y:S02]  /*9cd0*/  LEA.HI.X R3, R8, UR5, R3, 0x1, P1 ;  /* 0x0000000508037c11 */ /* 0x000fe400088f0c03 */
[----:B------:R0:W1:Y:S04]  /*9ce0*/  SHFL.IDX PT, R8, R4, RZ, 0x1c1f ;  /* 0x001c1fff04087589 */ /* 0x00006800000e0000 */
[----:B------:R0:W2:Y:S01]  /*9cf0*/  SHFL.IDX PT, R9, R3, RZ, 0x1c1f ;  /* 0x001c1fff03097589 */ /* 0x0000a200000e0000 */
[----:B------:R-:W-:Y:S05]  /*9d00*/  @P0 BRA `(.L_x_10228) ;  /* 0x0000000000300947 */ /* 0x000fea0003800000 */
        /* <DEDUP_REMOVED lines=9> */
[----:B------:R3:W-:Y:S04]  /*9da0*/  @!P2 ST.E.128 desc[UR36][R10.64], RZ ;  /* 0x000000ff0a00a985 */ /* 0x0007e8000c101d24 */
[----:B------:R3:W-:Y:S04]  /*9db0*/  @!P3 ST.E.128 desc[UR36][R12.64], RZ ;  /* 0x000000ff0c00b985 */ /* 0x0007e8000c101d24 */
[----:B------:R3:W-:Y:S02]  /*9dc0*/  @!P4 ST.E.128 desc[UR36][R20.64], RZ ;  /* 0x000000ff1400c985 */ /* 0x0007e4000c101d24 */
.L_x_10228:
[----:B------:R-:W-:Y:S05]  /*9dd0*/  BSYNC B1 ;  /* 0x0000000000017941 */ /* 0x000fea0003800000 */
.L_x_10227:
[----:B------:R-:W-:Y:S01]  /*9de0*/  VIADD R0, R0, 0x60 ;  /* 0x0000006000007836 */ /* 0x000fe20000000000 */
[----:B--2---:R2:W4:Y:S04]  /*9df0*/  SHFL.IDX PT, R9, R3, 0x1, 0x1c1f ;  /* 0x003c1f0003097f89 */ /* 0x00452800000e0000 */
[----:B------:R-:W-:Y:S01]  /*9e00*/  ISETP.GE.AND P0, PT, R0, R15, PT ;  /* 0x0000000f0000720c */ /* 0x000fe20003f06270 */
[----:B-1----:R2:W1:-:S12]  /*9e10*/  SHFL.IDX PT, R8, R4, 0x1, 0x1c1f ;  /* 0x003c1f0004087f89 */ /* 0x00245800000e0000 */
[----:B--2---:R-:W-:Y:S05]  /*9e20*/  @P0 BRA `(.L_x_10221) ;  /* 0x0000000000300947 */ /* 0x004fea0003800000 */
[----:B------:R-:W-:Y:S02]  /*9e30*/  ULDC UR4, c[0x0][0xac8] ;  /* 0x0002b20000047ab9 */ /* 0x000fe40000000800 */
[----:B------:R-:W-:Y:S02]  /*9e40*/  ISETP.GE.AND P3, PT, R142, UR4, PT ;  /* 0x000000048e007c0c */ /* 0x000fe4000bf66270 */
[----:B------:R-:W-:Y:S02]  /*9e50*/  ISETP.GE.AND P4, PT, R144, UR4, PT ;  /* 0x0000000490007c0c */ /* 0x000fe4000bf86270 */
[----:B------:R-:W-:-:S09]  /*9e60*/  ISETP.GE.AND P2, PT, R138, UR4, PT ;  /* 0x000000048a007c0c */ /* 0x000fd2000bf46270 */
[-C--:B-1-3--:R-:W-:Y:S02]  /*9e70*/  @!P3 LEA R12, P0, R142, R8.reuse, 0x1 ;  /* 0x000000088e0cb211 */ /* 0x08afe400078008ff */
[----:B------:R-:W-:Y:S02]  /*9e80*/  @!P4 LEA R14, P1, R144, R8, 0x1 ;  /* 0x00000008900ec211 */ /* 0x000fe400078208ff */
[----:B----4-:R-:W-:Y:S01]  /*9e90*/  @!P2 IMAD.WIDE R10, R138, 0x2, R8 ;  /* 0x000000028a0aa825 */ /* 0x010fe200078e0208 */
[-C--:B------:R-:W-:Y:S02]  /*9ea0*/  @!P3 LEA.HI.X R13, R142, R9.reuse, R24, 0x1, P0 ;  /* 0x000000098e0db211 */ /* 0x080fe400000f0c18 */
[----:B------:R-:W-:Y:S02]  /*9eb0*/  @!P4 LEA.HI.X R15, R144, R9, R22, 0x1, P1 ;  /* 0x00000009900fc211 */ /* 0x000fe400008f0c16 */
[----:B------:R2:W-:Y:S04]  /*9ec0*/  @!P2 ST.E.128 desc[UR36][R10.64], RZ ;  /* 0x000000ff0a00a985 */ /* 0x0005e8000c101d24 */
[----:B------:R2:W-:Y:S04]  /*9ed0*/  @!P3 ST.E.128 desc[UR36][R12.64], RZ ;  /* 0x000000ff0c00b985 */ /* 0x0005e8000c101d24 */
[----:B------:R2:W-:Y:S02]  /*9ee0*/  @!P4 ST.E.128 desc[UR36][R14.64], RZ ;  /* 0x000000ff0e00c985 */ /* 0x0005e4000c101d24 */
.L_x_10221:
[----:B------:R-:W-:Y:S05]  /*9ef0*/  BSYNC B0 ;  /* 0x0000000000007941 */ /* 0x000fea0003800000 */
.L_x_10215:
[----:B------:R-:W-:Y:S02]  /*9f00*/  ULDC UR4, c[0x0][0xc3c] ;  /* 0x00030f0000047ab9 */ /* 0x000fe40000000800 */
[----:B------:R-:W-:-:S13]  /*9f10*/  ISETP.GE.AND P0, PT, R7, UR4, PT ;  /* 0x0000000407007c0c */ /* 0x000fda000bf06270 */
[----:B------:R-:W-:Y:S05]  /*9f20*/  @!P0 BRA `(.L_x_10229) ;  /* 0xffffff7000408947 */ /* 0x000fea000383ffff */
[----:B------:R-:W-:Y:S05]  /*9f30*/  EXIT ;  /* 0x000000000000794d */ /* 0x000fea0003800000 */
.L_x_10186:
        /* <DEDUP_REMOVED lines=16> */
.L_x_10230:
        /* <DEDUP_REMOVED lines=44> */
.L_x_10234:
        /* <DEDUP_REMOVED lines=35> */
.L_x_10232:
        /* <DEDUP_REMOVED lines=8> */
[----:B------:R-:W1:Y:S01]  /*a5b0*/  SHFL.IDX PT, R9, R9, R27, 0x1f ;  /* 0x00001f1b09097589 */ /* 0x000e6200000e0000 */
[----:B0-----:R-:W-:-:S04]  /*a5c0*/  IABS R4, R0 ;  /* 0x0000000000047213 */ /* 0x001fc80000000000 */
[----:B------:R-:W0:Y:S01]  /*a5d0*/  I2F.RP R6, R4 ;  /* 0x0000000400067306 */ /* 0x000e220000209400 */
[----:B-1----:R-:W-:-:S07]  /*a5e0*/  IABS R8, R9 ;  /* 0x0000000900087213 */ /* 0x002fce0000000000 */
[----:B0-----:R-:W0:Y:S02]  /*a5f0*/  MUFU.RCP R6, R6 ;  /* 0x0000000600067308 */ /* 0x001e240000001000 */
[----:B0-----:R-:W-:-:S06]  /*a600*/  IADD3 R3, R6, 0xffffffe, RZ ;  /* 0x0ffffffe06037810 */ /* 0x001fcc0007ffe0ff */
[----:B------:R-:W0:Y:S02]  /*a610*/  F2I.FTZ.U32.TRUNC.NTZ R3, R3 ;  /* 0x0000000300037305 */ /* 0x000e24000021f000 */
[----:B0-----:R-:W-:Y:S01]  /*a620*/  IMAD.MOV R13, RZ, RZ, -R3 ;  /* 0x000000ffff0d7224 */ /* 0x001fe200078e0a03 */
[----:B------:R-:W-:Y:S06]  /*a630*/  @!P0 BRA `(.L_x_10235) ;  /* 0x0000000000088947 */ /* 0x000fec0003800000 */
[----:B------:R-:W-:-:S05]  /*a640*/  VIADD R5, R27, 0xffffffff ;  /* 0xffffffff1b057836 */ /* 0x000fca0000000000 */
[----:B------:R0:W1:Y:S02]  /*a650*/  SHFL.IDX PT, R24, R2, R5, 0x1f ;  /* 0x00001f0502187589 */ /* 0x00006400000e0000 */
.L_x_10235:
[----:B-1----:R-:W-:Y:S02]  /*a660*/  IMAD R24, R24, UR5, R11 ;  /* 0x0000000518187c24 */ /* 0x002fe4000f8e020b */
[----:B------:R-:W-:Y:S02]  /*a670*/  IMAD R11, R13, R4, RZ ;  /* 0x000000040d0b7224 */ /* 0x000fe400078e02ff */
[----:B0-----:R-:W-:Y:S01]  /*a680*/  IMAD.MOV.U32 R2, RZ, RZ, RZ ;  /* 0x000000ffff027224 */ /* 0x001fe200078e00ff */
[----:B------:R-:W-:Y:S01]  /*a690*/  IADD3 R25, -R24, UR6, RZ ;  /* 0x0000000618197c10 */ /* 0x000fe2000fffe1ff */
[----:B------:R-:W-:Y:S01]  /*a6a0*/  IMAD.MOV.U32 R5, RZ, RZ, R8 ;  /* 0x000000ffff057224 */ /* 0x000fe200078e0008 */
[----:B------:R-:W-:Y:S01]  /*a6b0*/  IABS R8, R0 ;  /* 0x0000000000087213 */ /* 0x000fe20000000000 */
[----:B------:R-:W-:Y:S01]  /*a6c0*/  IMAD.HI.U32 R2, R3, R11, R2 ;  /* 0x0000000b03027227 */ /* 0x000fe200078e0002 */
[----:B------:R-:W-:Y:S01]  /*a6d0*/  IABS R3, R25 ;  /* 0x0000001900037213 */ /* 0x000fe20000000000 */
[----:B------:R-:W0:Y:S02]  /*a6e0*/  I2F.RP R6, R5 ;  /* 0x0000000500067306 */ /* 0x000e240000209400 */
[----:B------:R-:W-:-:S02]  /*a6f0*/  IMAD.MOV R8, RZ, RZ, -R8 ;  /* 0x000000ffff087224 */ /* 0x000fc400078e0a08 */
[----:B------:R-:W-:-:S04]  /*a700*/  IMAD.HI.U32 R2, R2, R3, RZ ;  /* 0x0000000302027227 */ /* 0x000fc800078e00ff */
[----:B------:R-:W-:Y:S02]  /*a710*/  IMAD R3, R2, R8, R3 ;  /* 0x0000000802037224 */ /* 0x000fe400078e0203 */
[----:B------:R-:W-:-:S03]  /*a720*/  VIADD R27, R27, UR4 ;  /* 0x000000041b1b7c36 */ /* 0x000fc60008000000 */
[----:B------:R-:W-:Y:S01]  /*a730*/  ISETP.GT.U32.AND P1, PT, R4, R3, PT ;  /* 0x000000030400720c */ /* 0x000fe20003f24070 */
[----:B0-----:R-:W0:-:S12]  /*a740*/  MUFU.RCP R6, R6 ;  /* 0x0000000600067308 */ /* 0x001e180000001000 */
[----:B------:R-:W-:Y:S02]  /*a750*/  @!P1 IMAD.IADD R3, R3, 0x1, -R4 ;  /* 0x0000000103039824 */ /* 0x000fe400078e0a04 */
[----:B------:R-:W-:Y:S01]  /*a760*/  @!P1 VIADD R2, R2, 0x1 ;  /* 0x0000000102029836 */ /* 0x000fe20000000000 */
[----:B------:R-:W-:Y:S02]  /*a770*/  ISETP.NE.AND P1, PT, R0, RZ, PT ;  /* 0x000000ff0000720c */ /* 0x000fe40003f25270 */
[----:B------:R-:W-:Y:S02]  /*a780*/  ISETP.GE.U32.AND P0, PT, R3, R4, PT ;  /* 0x000000040300720c */ /* 0x000fe40003f06070 */
[----:B0-----:R-:W-:Y:S02]  /*a790*/  IADD3 R8, R6, 0xffffffe, RZ ;  /* 0x0ffffffe06087810 */ /* 0x001fe40007ffe0ff */
[----:B------:R-:W-:Y:S02]  /*a7a0*/  LOP3.LUT R4, R25, R0, RZ, 0x3c, !PT ;  /* 0x0000000019047212 */ /* 0x000fe400078e3cff */
[----:B------:R0:W1:Y:S02]  /*a7b0*/  F2I.FTZ.U32.TRUNC.NTZ R3, R8 ;  /* 0x0000000800037305 */ /* 0x000064000021f000 */
[----:B------:R-:W-:-:S05]  /*a7c0*/  ISETP.GE.AND P2, PT, R4, RZ, PT ;  /* 0x000000ff0400720c */ /* 0x000fca0003f46270 */
[----:B------:R-:W-:Y:S01]  /*a7d0*/  @P0 VIADD R2, R2, 0x1 ;  /* 0x0000000102020836 */ /* 0x000fe20000000000 */
[----:B0-----:R-:W-:-:S03]  /*a7e0*/  IABS R8, R9 ;  /* 0x0000000900087213 */ /* 0x001fc60000000000 */
[----:B------:R-:W-:Y:S02]  /*a7f0*/  IMAD.MOV.U32 R6, RZ, RZ, R2 ;  /* 0x000000ffff067224 */ /* 0x000fe400078e0002 */
[----:B------:R-:W-:Y:S02]  /*a800*/  IMAD.MOV R8, RZ, RZ, -R8 ;  /* 0x000000ffff087224 */ /* 0x000fe400078e0a08 */
[----:B-1----:R-:W-:Y:S02]  /*a810*/  IMAD.MOV R2, RZ, RZ, -R3 ;  /* 0x000000ffff027224 */ /* 0x002fe400078e0a03 */
[----:B------:R-:W-:Y:S01]  /*a820*/  @!P2 IMAD.MOV R6, RZ, RZ, -R6 ;  /* 0x000000ffff06a224 */ /* 0x000fe200078e0a06 */
[----:B------:R-:W-:Y:S01]  /*a830*/  @!P1 LOP3.LUT R6, RZ, R0, RZ, 0x33, !PT ;  /* 0x00000000ff069212 */ /* 0x000fe200078e33ff */
[----:B------:R-:W-:Y:S02]  /*a840*/  IMAD R11, R2, R5, RZ ;  /* 0x00000005020b7224 */ /* 0x000fe400078e02ff */
[----:B------:R-:W-:Y:S01]  /*a850*/  IMAD.MOV.U32 R2, RZ, RZ, RZ ;  /* 0x000000ffff027224 */ /* 0x000fe200078e00ff */
[-C--:B------:R-:W-:Y:S01]  /*a860*/  IABS R4, R6.reuse ;  /* 0x0000000600047213 */ /* 0x080fe20000000000 */
[----:B------:R-:W-:-:S02]  /*a870*/  IMAD R0, R0, R6, RZ ;  /* 0x0000000600007224 */ /* 0x000fc400078e02ff */
[----:B------:R-:W-:Y:S01]  /*a880*/  IMAD.HI.U32 R2, R3, R11, R2 ;  /* 0x0000000b03027227 */ /* 0x000fe200078e0002 */
[----:B------:R-:W-:Y:S02]  /*a890*/  MOV R3, R4 ;  /* 0x0000000400037202 */ /* 0x000fe40000000f00 */
[----:B------:R-:W-:Y:S01]  /*a8a0*/  IADD3 R25, R25, -R0, RZ ;  /* 0x8000000019197210 */ /* 0x000fe20007ffe0ff */
[----:B------:R-:W-:Y:S02]  /*a8b0*/  IMAD.MOV.U32 R4, RZ, RZ, R8 ;  /* 0x000000ffff047224 */ /* 0x000fe400078e0008 */
        /* <DEDUP_REMOVED lines=17> */
.L_x_10233:
[----:B------:R-:W-:Y:S01]  /*a9d0*/  ULDC UR4, c[0x0][0xc3c] ;  /* 0x00030f0000047ab9 */ /* 0x000fe20000000800 */
[----:B------:R-:W-:Y:S02]  /*a9e0*/  IMAD.MOV.U32 R25, RZ, RZ, RZ ;  /* 0x000000ffff197224 */ /* 0x000fe400078e00ff */
[----:B------:R-:W-:Y:S02]  /*a9f0*/  IMAD.U32 R24, RZ, RZ, UR6 ;  /* 0x00000006ff187e24 */ /* 0x000fe4000f8e00ff */
[----:B------:R-:W-:Y:S02]  /*aa00*/  IMAD.MOV.U32 R26, RZ, RZ, RZ ;  /* 0x000000ffff1a7224 */ /* 0x000fe400078e00ff */
[----:B------:R-:W-:-:S07]  /*aa10*/  IMAD.U32 R27, RZ, RZ, UR4 ;  /* 0x00000004ff1b7e24 */ /* 0x000fce000f8e00ff */
.L_x_10236:
[----:B------:R-:W-:-:S13]  /*aa20*/  ISETP.NE.AND P0, PT, R7, RZ, PT ;  /* 0x000000ff0700720c */ /* 0x000fda0003f05270 */
[----:B------:R-:W0:Y:S01]  /*aa30*/  @!P0 S2R R3, SR_CgaCtaId ;  /* 0x0000000000038919 */ /* 0x000e220000008800 */
[----:B------:R-:W-:-:S04]  /*aa40*/  @!P0 MOV R0, 0x400 ;  /* 0x0000040000008802 */ /* 0x000fc80000000f00 */
[----:B0-----:R-:W-:-:S05]  /*aa50*/  @!P0 LEA R0, R3, R0, 0x18 ;  /* 0x0000000003008211 */ /* 0x001fca00078ec0ff */
[----:B------:R0:W-:Y:S01]  /*aa60*/  @!P0 STS.128 [R0+0x2d8d0], R24 ;  /* 0x02d8d01800008388 */ /* 0x0001e20000000c00 */
[----:B------:R-:W-:Y:S06]  /*aa70*/  BAR.ARV 0x5, 0x200 ;  /* 0x0148000000007b1d */ /* 0x000fec0000002000 */
.L_x_10231:
[----:B------:R2:W-:Y:S01]  /*aa80*/  STL [R1+0x3c], RZ ;  /* 0x00003cff01007387 */ /* 0x0005e20000100800 */
[----:B------:R-:W-:Y:S01]  /*aa90*/  ULDC UR4, c[0x0][0xc3c] ;  /* 0x00030f0000047ab9 */ /* 0x000fe20000000800 */
[----:B------:R-:W-:Y:S01]  /*aaa0*/  IMAD.MOV.U32 R29, RZ, RZ, 0x1 ;  /* 0x00000001ff1d7424 */ /* 0x000fe200078e00ff */
[----:B-1----:R-:W-:Y:S02]  /*aab0*/  ISETP.GE.AND P0, PT, R27, UR4, PT ;  /* 0x000000041b007c0c */ /* 0x002fe4000bf06270 */
[----:B------:R-:W-:-:S11]  /*aac0*/  MOV R22, RZ ;  /* 0x000000ff00167202 */ /* 0x000fd60000000f00 */
[----:B--2---:R-:W-:Y:S05]  /*aad0*/  @P0 BRA `(.L_x_10237) ;  /* 0x00000048007c0947 */ /* 0x004fea0003800000 */
[----:B------:R-:W2:Y:S01]  /*aae0*/  LDL R6, [R1+0x20] ;  /* 0x0000200001067983 */ /* 0x000ea20000100800 */
[----:B------:R-:W0:Y:S01]  /*aaf0*/  S2R R3, SR_TID.X ;  /* 0x0000000000037919 */ /* 0x000e220000002100 */
[----:B------:R-:W1:Y:S01]  /*ab00*/  S2UR UR5, SR_CgaCtaId ;  /* 0x00000000000579c3 */ /* 0x000e620000008800 */
[----:B------:R-:W-:Y:S01]  /*ab10*/  UMOV UR4, 0x400 ;  /* 0x0000040000047882 */ /* 0x000fe20000000000 */
[C---:B0-----:R-:W-:Y:S01]  /*ab20*/  IMAD.SHL.U32 R0, R3.reuse, 0x8, RZ ;  /* 0x0000000803007824 */ /* 0x041fe200078e00ff */
[C---:B------:R-:W-:Y:S01]  /*ab30*/  LOP3.LUT R5, R3.reuse, 0x7f, RZ, 0xc0, !PT ;  /* 0x0000007f03057812 */ /* 0x040fe200078ec0ff */
[----:B------:R-:W-:-:S03]  /*ab40*/  IMAD.SHL.U32 R4, R3, 0x20, RZ ;  /* 0x0000002003047824 */ /* 0x000fc600078e00ff */
[----:B------:R-:W-:Y:S01]  /*ab50*/  LOP3.LUT R2, R0, 0xd8, RZ, 0xc0, !PT ;  /* 0x000000d800027812 */ /* 0x000fe200078ec0ff */
[----:B-1----:R-:W-:-:S03]  /*ab60*/  ULEA UR4, UR5, UR4, 0x18 ;  /* 0x0000000405047291 */ /* 0x002fc6000f8ec03f */
[----:B------:R-:W-:Y:S02]  /*ab70*/  LOP3.LUT R3, R2, 0x18, R3, 0x78, !PT ;  /* 0x0000001802037812 */ /* 0x000fe400078e7803 */
[----:B------:R-:W-:Y:S01]  /*ab80*/  SHF.R.U32.HI R5, RZ, 0x2, R5 ;  /* 0x00000002ff057819 */ /* 0x000fe20000011605 */
[----:B------:R-:W-:Y:S01]  /*ab90*/  IMAD.U32 R17, RZ, RZ, UR4 ;  /* 0x00000004ff117e24 */ /* 0x000fe2000f8e00ff */
[----:B------:R-:W-:Y:S01]  /*aba0*/  BSSY B8, `(.L_x_10237) ;  /* 0x0000492000087945 */ /* 0x000fe20003800000 */
[----:B------:R-:W-:Y:S02]  /*abb0*/  IMAD.MOV.U32 R29, RZ, RZ, 0x1 ;  /* 0x00000001ff1d7424 */ /* 0x000fe400078e00ff */
[----:B------:R-:W-:Y:S01]  /*abc0*/  IMAD.MOV.U32 R22, RZ, RZ, RZ ;  /* 0x000000ffff167224 */ /* 0x000fe200078e00ff */
[----:B------:R-:W-:Y:S01]  /*abd0*/  ULDC UR38, c[0x0][0xc] ;  /* 0x0000030000267ab9 */ /* 0x000fe20000000800 */
[----:B--2---:R-:W-:Y:S02]  /*abe0*/  LOP3.LUT R2, R6, 0x2, RZ, 0xfc, !PT ;  /* 0x0000000206027812 */ /* 0x004fe400078efcff */
[----:B------:R-:W-:-:S03]  /*abf0*/  LOP3.LUT R6, R4, 0x60, RZ, 0xc0, !PT ;  /* 0x0000006004067812 */ /* 0x000fc600078ec0ff */
[----:B------:R0:W-:Y:S01]  /*ac00*/  STL [R1+0x48], R2 ;  /* 0x0000480201007387 */ /* 0x0001e20000100800 */
[----:B------:R-:W-:Y:S02]  /*ac10*/  LOP3.LUT R4, R0, 0x18, RZ, 0xc0, !PT ;  /* 0x0000001800047812 */ /* 0x000fe400078ec0ff */
[----:B0-----:R-:W-:Y:S02]  /*ac20*/  LOP3.LUT R2, R3, 0x320, R0, 0xf8, !PT ;  /* 0x0000032003027812 */ /* 0x001fe400078ef800 */
[----:B------:R-:W-:-:S03]  /*ac30*/  LOP3.LUT R0, R5, R6, RZ, 0xfc, !PT ;  /* 0x0000000605007212 */ /* 0x000fc600078efcff */
[----:B------:R-:W-:Y:S01]  /*ac40*/  IMAD R0, R2, 0x2, R17 ;  /* 0x0000000202007824 */ /* 0x000fe200078e0211 */
[----:B------:R0:W-:Y:S04]  /*ac50*/  STL [R1+0x3c], RZ ;  /* 0x00003cff01007387 */ /* 0x0001e80000100800 */
[----:B------:R0:W-:Y:S01]  /*ac60*/  STL [R1+0x1c], R0 ;  /* 0x00001c0001007387 */ /* 0x0001e20000100800 */
[C---:B------:R-:W-:Y:S02]  /*ac70*/  LOP3.LUT R5, R4.reuse, 0x20, RZ, 0xfc, !PT ;  /* 0x0000002004057812 */ /* 0x040fe400078efcff */
[----:B------:R-:W-:-:S07]  /*ac80*/  LOP3.LUT R3, R4, 0x40, RZ, 0xfc, !PT ;  /* 0x0000004004037812 */ /* 0x000fce00078efcff */
.L_x_10298:
[----:B------:R-:W1:Y:S02]  /*ac90*/  LDC.64 R2, c[0x0][0xc88] ;  /* 0x00032200ff027b82 */ /* 0x000e640000000a00 */
[----:B-1----:R-:W-:-:S05]  /*aca0*/  IMAD.WIDE R2, R27, 0x4, R2 ;  /* 0x000000041b027825 */ /* 0x002fca00078e0202 */
[----:B0-----:R-:W0:Y:S01]  /*acb0*/  LDG.E R28, desc[UR36][R2.64] ;  /* 0x00000024021c7981 */ /* 0x001e22000c1e1900 */
[----:B------:R-:W-:Y:S05]  /*acc0*/  YIELD ;  /* 0x0000000000007946 */ /* 0x000fea0003800000 */
[----:B------:R-:W-:Y:S01]  /*acd0*/  ULDC.64 UR4, c[0x0][0xa28] ;  /* 0x00028a0000047ab9 */ /* 0x000fe20000000a00 */
[----:B------:R-:W-:Y:S01]  /*ace0*/  IMAD.MOV.U32 R6, RZ, RZ, RZ ;  /* 0x000000ffff067224 */ /* 0x000fe200078e00ff */
[----:B------:R-:W-:Y:S01]  /*acf0*/  ISETP.NE.U32.AND P0, PT, RZ, UR4, PT ;  /* 0x00000004ff007c0c */ /* 0x000fe2000bf05070 */
[----:B------:R-:W-:-:S03]  /*ad00*/  ULDC.64 UR6, c[0x0][0xa18] ;  /* 0x0002860000067ab9 */ /* 0x000fc60000000a00 */
[----:B------:R-:W-:Y:S02]  /*ad10*/  ISETP.NE.AND.EX P0, PT, RZ, UR5, PT, P0 ;  /* 0x00000005ff007c0c */ /* 0x000fe4000bf05300 */
        /* <DEDUP_REMOVED lines=18> */
[----:B------:R-:W3:Y:S02]  /*ae40*/  @P2 LDG.E R0, desc[UR36][R2.64] ;  /* 0x0000002402002981 */ /* 0x000ee4000c1e1900 */
[----:B------:R-:W-:-:S04]  /*ae50*/  @P0 IADD3 R4, P1, R18, UR6, RZ ;  /* 0x0000000612040c10 */ /* 0x000fc8000ff3e0ff */
[----:B------:R-:W-:-:S05]  /*ae60*/  @P0 IADD3.X R5, R19, UR7, RZ, P1, !PT ;  /* 0x0000000713050c10 */ /* 0x000fca0008ffe4ff */
[----:B------:R-:W4:Y:S01]  /*ae70*/  @P0 LDG.E R4, desc[UR36][R4.64] ;  /* 0x0000002404040981 */ /* 0x000f22000c1e1900 */
[----:B------:R-:W-:-:S03]  /*ae80*/  UISETP.NE.U32.AND UP0, UPT, UR4, URZ, UPT ;  /* 0x0000003f0400728c */ /* 0x000fc6000bf05070 */
[----:B------:R-:W-:Y:S01]  /*ae90*/  ULDC UR4, c[0x0][0x424] ;  /* 0x0001090000047ab9 */ /* 0x000fe20000000800 */
[----:B------:R-:W-:-:S03]  /*aea0*/  UISETP.NE.AND.EX UP0, UPT, UR5, URZ, UPT, UP0 ;  /* 0x0000003f0500728c */ /* 0x000fc6000bf05300 */
[----:B------:R-:W-:Y:S01]  /*aeb0*/  ULDC UR5, c[0x0][0x2f0] ;  /* 0x0000bc0000057ab9 */ /* 0x000fe20000000800 */
[----:B------:R-:W-:-:S04]  /*aec0*/  USEL UR4, UR4, 0x1, UP0 ;  /* 0x0000000104047887 */ /* 0x000fc80008000000 */
[----:B------:R-:W-:Y:S01]  /*aed0*/  UIMAD UR4, UR4, UR5, URZ ;  /* 0x00000005040472a4 */ /* 0x000fe2000f8e023f */
[----:B---3--:R0:W-:Y:S04]  /*aee0*/  STL [R1], R0 ;  /* 0x0000000001007387 */ /* 0x0081e80000100800 */
[----:B--2---:R1:W-:Y:S01]  /*aef0*/  STL [R1+0x14], R6 ;  /* 0x0000140601007387 */ /* 0x0043e20000100800 */
[----:B0-----:R-:W-:-:S03]  /*af00*/  IMAD.U32 R0, RZ, RZ, UR4 ;  /* 0x00000004ff007e24 */ /* 0x001fc6000f8e00ff */
[----:B----4-:R1:W-:Y:S01]  /*af10*/  @P0 STL [R1+0x30], R4 ;  /* 0x0000300401000387 */ /* 0x0103e20000100800 */
[----:B------:R-:W-:Y:S05]  /*af20*/  @P0 BRA `(.L_x_10238) ;  /* 0x0000000000200947 */ /* 0x000fea0003800000 */
[----:B------:R-:W-:Y:S02]  /*af30*/  ULDC UR4, c[0x0][0x288] ;  /* 0x0000a20000047ab9 */ /* 0x000fe40000000800 */
[----:B-1----:R-:W-:-:S05]  /*af40*/  IMAD.U32 R4, RZ, RZ, UR4 ;  /* 0x00000004ff047e24 */ /* 0x002fca000f8e00ff */
[----:B------:R0:W-:Y:S01]  /*af50*/  STL [R1+0x30], R4 ;  /* 0x0000300401007387 */ /* 0x0001e20000100800 */
[----:B------:R-:W-:Y:S05]  /*af60*/  @!P2 BRA `(.L_x_10238) ;  /* 0x000000000010a947 */ /* 0x000fea0003800000 */
[----:B0-----:R-:W2:Y:S04]  /*af70*/  LDG.E R4, desc[UR36][R2.64] ;  /* 0x0000002402047981 */ /* 0x001ea8000c1e1900 */
[----:B------:R-:W2:Y:S02]  /*af80*/  LDG.E R2, desc[UR36][R2.64+0x4] ;  /* 0x0000042402027981 */ /* 0x000ea4000c1e1900 */
[----:B--2---:R-:W-:-:S05]  /*af90*/  IMAD.IADD R2, R2, 0x1, -R4 ;  /* 0x0000000102027824 */ /* 0x004fca00078e0a04 */
[----:B------:R2:W-:Y:S02]  /*afa0*/  STL [R1+0x30], R2 ;  /* 0x0000300201007387 */ /* 0x0005e40000100800 */
.L_x_10238:
[----:B01----:R-:W-:Y:S01]  /*afb0*/  IMAD.MOV.U32 R4, RZ, RZ, R28 ;  /* 0x000000ffff047224 */ /* 0x003fe200078e001c */
[----:B------:R-:W-:Y:S02]  /*afc0*/  ULDC.64 UR4, c[0x0][0xa20] ;  /* 0x0002880000047ab9 */ /* 0x000fe40000000a00 */
[----:B------:R-:W-:Y:S02]  /*afd0*/  ISETP.NE.U32.AND P0, PT, RZ, UR4, PT ;  /* 0x00000004ff007c0c */ /* 0x000fe4000bf05070 */
[----:B------:R0:W-:Y:S02]  /*afe0*/  STL [R1+0x4], R4 ;  /* 0x0000040401007387 */ /* 0x0001e40000100800 */
[----:B------:R-:W-:-:S13]  /*aff0*/  ISETP.NE.AND.EX P0, PT, RZ, UR5, PT, P0 ;  /* 0x00000005ff007c0c */ /* 0x000fda000bf05300 */
[----:B0-----:R-:W-:Y:S05]  /*b000*/  @!P0 BRA `(.L_x_10239) ;  /* 0x0000000000108947 */ /* 0x001fea0003800000 */
[----:B--2---:R-:W-:-:S04]  /*b010*/  IADD3 R2, P0, R18, UR4, RZ ;  /* 0x0000000412027c10 */ /* 0x004fc8000ff1e0ff */
[----:B------:R-:W-:-:S05]  /*b020*/  IADD3.X R3, R19, UR5, RZ, P0, !PT ;  /* 0x0000000513037c10 */ /* 0x000fca00087fe4ff */
[----:B------:R0:W5:Y:S01]  /*b030*/  LDG.E R0, desc[UR36][R2.64] ;  /* 0x0000002402007981 */ /* 0x000162000c1e1900 */
[----:B------:R-:W-:Y:S05]  /*b040*/  BRA `(.L_x_10240) ;  /* 0x0000000000247947 */ /* 0x000fea0003800000 */
.L_x_10239:
[----:B------:R-:W-:Y:S02]  /*b050*/  ULDC.64 UR4, c[0x0][0xa08] ;  /* 0x0002820000047ab9 */ /* 0x000fe40000000a00 */
[----:B------:R-:W-:-:S04]  /*b060*/  ISETP.NE.U32.AND P0, PT, RZ, UR4, PT ;  /* 0x00000004ff007c0c */ /* 0x000fc8000bf05070 */
[----:B------:R-:W-:-:S13]  /*b070*/  ISETP.NE.AND.EX P0, PT, RZ, UR5, PT, P0 ;  /* 0x00000005ff007c0c */ /* 0x000fda000bf05300 */
[----:B------:R-:W-:Y:S05]  /*b080*/  @!P0 BRA `(.L_x_10240) ;  /* 0x0000000000148947 */ /* 0x000fea0003800000 */
[----:B--2---:R-:W0:Y:S02]  /*b090*/  LDC.64 R2, c[0x0][0xa08] ;  /* 0x00028200ff027b82 */ /* 0x004e240000000a00 */
[----:B0-----:R-:W-:-:S05]  /*b0a0*/  IMAD.WIDE R2, R4, 0x4, R2 ;  /* 0x0000000404027825 */ /* 0x001fca00078e0202 */
[----:B------:R-:W2:Y:S04]  /*b0b0*/  LDG.E R0, desc[UR36][R2.64] ;  /* 0x0000002402007981 */ /* 0x000ea8000c1e1900 */
[----:B------:R-:W2:Y:S02]  /*b0c0*/  LDG.E R2, desc[UR36][R2.64+0x4] ;  /* 0x0000042402027981 */ /* 0x000ea4000c1e1900 */
[----:B--2---:R-:W-:-:S07]  /*b0d0*/  IMAD.IADD R0, R2, 0x1, -R0 ;  /* 0x0000000102007824 */ /* 0x004fce00078e0a00 */
.L_x_10240:
[----:B0----5:R-:W-:Y:S01]  /*b0e0*/  IMAD.IADD R3, R0, 0x1, -R6 ;  /* 0x0000000100037824 */ /* 0x021fe200078e0a06 */
[C---:B--2---:R-:W-:Y:S01]  /*b0f0*/  LOP3.LUT R2, R26.reuse, 0xff000000, RZ, 0xc0, !PT ;  /* 0xff0000001a027812 */ /* 0x044fe200078ec0ff */
[----:B------:R-:W-:Y:S01]  /*b100*/  BSSY B0, `(.L_x_10241) ;  /* 0x0000029000007945 */ /* 0x000fe20003800000 */
[----:B------:R-:W-:Y:S02]  /*b110*/  LOP3.LUT R4, R26, 0xff0000, RZ, 0xc0, !PT ;  /* 0x00ff00001a047812 */ /* 0x000fe400078ec0ff */
[----:B------:R0:W-:Y:S01]  /*b120*/  STL [R1+0xc], R3 ;  /* 0x00000c0301007387 */ /* 0x0001e20000100800 */
[C---:B------:R-:W-:Y:S02]  /*b130*/  ISETP.GE.AND P0, PT, R3.reuse, 0x1, PT ;  /* 0x000000010300780c */ /* 0x040fe40003f06270 */
[----:B------:R-:W-:Y:S02]  /*b140*/  SHF.R.U32.HI R2, RZ, 0x8, R2 ;  /* 0x00000008ff027819 */ /* 0x000fe40000011602 */
[----:B------:R-:W-:-:S02]  /*b150*/  IADD3 R0, R3, 0x7f, RZ ;  /* 0x0000007f03007810 */ /* 0x000fc40007ffe0ff */
[----:B------:R-:W-:Y:S02]  /*b160*/  LEA.HI R4, R4, R2, RZ, 0x10 ;  /* 0x0000000204047211 */ /* 0x000fe400078f80ff */
[----:B------:R-:W-:-:S04]  /*b170*/  SHF.R.S32.HI R2, RZ, 0x1f, R0 ;  /* 0x0000001fff027819 */ /* 0x000fc80000011400 */
[----:B------:R-:W-:Y:S01]  /*b180*/  LEA.HI R0, R2, R0, RZ, 0x7 ;  /* 0x0000000002007211 */ /* 0x000fe200078f38ff */
[----:B------:R-:W-:-:S03]  /*b190*/  IMAD.MOV.U32 R2, RZ, RZ, RZ ;  /* 0x000000ffff027224 */ /* 0x000fc600078e00ff */
[----:B------:R-:W-:Y:S01]  /*b1a0*/  SHF.R.S32.HI R0, RZ, 0x7, R0 ;  /* 0x00000007ff007819 */ /* 0x000fe20000011400 */
[----:B0-----:R-:W-:Y:S06]  /*b1b0*/  @!P0 BRA `(.L_x_10242) ;  /* 0x0000000000748947 */ /* 0x001fec0003800000 */
[----:B------:R-:W-:-:S04]  /*b1c0*/  SHF.R.U32.HI R5, RZ, 0x10, R4 ;  /* 0x00000010ff057819 */ /* 0x000fc80000011604 */
[----:B------:R-:W-:-:S13]  /*b1d0*/  ISETP.NE.AND P0, PT, R5, RZ, PT ;  /* 0x000000ff0500720c */ /* 0x000fda0003f05270 */
[----:B------:R-:W0:Y:S02]  /*b1e0*/  @!P0 LDC R5, c[0x0][0x9f0] ;  /* 0x00027c00ff058b82 */ /* 0x000e240000000800 */
[----:B0-----:R-:W-:Y:S02]  /*b1f0*/  IABS R7, R5 ;  /* 0x0000000500077213 */ /* 0x001fe40000000000 */
        /* <DEDUP_REMOVED lines=25> */
.L_x_10242:
[----:B------:R-:W-:Y:S05]  /*b390*/  BSYNC B0 ;  /* 0x0000000000007941 */ /* 0x000fea0003800000 */
.L_x_10241:
[----:B------:R-:W-:Y:S01]  /*b3a0*/  LOP3.LUT R4, R4, 0xff, RZ, 0xc0, !PT ;  /* 0x000000ff04047812 */ /* 0x000fe200078ec0ff */
[----:B------:R-:W-:Y:S04]  /*b3b0*/  BSSY B7, `(.L_x_10243) ;  /* 0x000034e000077945 */ /* 0x000fe80003800000 */
[----:B------:R-:W-:-:S05]  /*b3c0*/  IMAD R3, R4, R2, RZ ;  /* 0x0000000204037224 */ /* 0x000fca00078e02ff */
        /* <DEDUP_REMOVED lines=22> */
.L_x_10244:
        /* <DEDUP_REMOVED lines=20> */
.L_x_10247:
[----:B------:R-:W-:Y:S05]  /*b670*/  BSYNC B6 ;  /* 0x0000000000067941 */ /* 0x000fea0003800000 */
.L_x_10246:
        /* <DEDUP_REMOVED lines=20> */
.L_x_10250:
        /* <DEDUP_REMOVED lines=15> */
.L_x_10249:
[----:B------:R-:W-:Y:S05]  /*b8b0*/  BSYNC B6 ;  /* 0x0000000000067941 */ /* 0x000fea0003800000 */
.L_x_10248:
[----:B------:R0:W2:Y:S01]  /*b8c0*/  LDL R20, [R1+0x4] ;  /* 0x0000040001147983 */ /* 0x0000a20000100800 */
[----:B------:R-:W-:Y:S01]  /*b8d0*/  ULDC.64 UR4, c[0x0][0x9f8] ;  /* 0x00027e0000047ab9 */ /* 0x000fe20000000a00 */
[----:B------:R-:W1:Y:S01]  /*b8e0*/  LDC R5, c[0x0][0x430] ;  /* 0x00010c00ff057b82 */ /* 0x000e620000000800 */
[----:B------:R-:W-:Y:S01]  /*b8f0*/  ISETP.NE.U32.AND P0, PT, RZ, UR4, PT ;  /* 0x00000004ff007c0c */ /* 0x000fe2000bf05070 */
[----:B------:R-:W3:Y:S03]  /*b900*/  LDL R2, [R1+0x34] ;  /* 0x0000340001027983 */ /* 0x000ee60000100800 */
[----:B------:R-:W-:Y:S01]  /*b910*/  ISETP.NE.AND.EX P0, PT, RZ, UR5, PT, P0 ;  /* 0x00000005ff007c0c */ /* 0x000fe2000bf05300 */
[----:B------:R-:W4:Y:S04]  /*b920*/  LDL R4, [R1+0xc] ;  /* 0x00000c0001047983 */ /* 0x000f280000100800 */
[----:B------:R-:W4:Y:S04]  /*b930*/  LDL R21, [R1+0x14] ;  /* 0x0000140001157983 */ /* 0x000f280000100800 */
[----:B------:R-:W4:Y:S04]  /*b940*/  LDL R9, [R1+0x48] ;  /* 0x0000480001097983 */ /* 0x000f280000100800 */
[----:B------:R-:W-:Y:S01]  /*b950*/  @P0 IADD3 R18, P1, R18, UR4, RZ ;  /* 0x0000000412120c10 */ /* 0x000fe2000ff3e0ff */
[----:B------:R-:W0:Y:S01]  /*b960*/  S2R R23, SR_TID.X ;  /* 0x0000000000177919 */ /* 0x000e220000002100 */
[----:B------:R-:W-:Y:S01]  /*b970*/  LOP3.LUT R16, R16, 0xffffffef, RZ, 0xc0, !PT ;  /* 0xffffffef10107812 */ /* 0x000fe200078ec0ff */
[----:B------:R-:W-:Y:S01]  /*b980*/  ULDC UR4, c[0x0][0x2f4] ;  /* 0x0000bd0000047ab9 */ /* 0x000fe20000000800 */
[----:B------:R-:W-:-:S02]  /*b990*/  @P0 IADD3.X R19, R19, UR5, RZ, P1, !PT ;  /* 0x0000000513130c10 */ /* 0x000fc40008ffe4ff */
[----:B-1----:R-:W-:-:S13]  /*b9a0*/  ISETP.NE.AND P2, PT, R5, 0x1, PT ;  /* 0x000000010500780c */ /* 0x002fda0003f45270 */
[----:B------:R-:W1:Y:S01]  /*b9b0*/  @P2 LDC R3, c[0x0][0x434] ;  /* 0x00010d00ff032b82 */ /* 0x000e620000000800 */
[----:B--2---:R-:W2:Y:S01]  /*b9c0*/  @P0 LDG.E R20, desc[UR36][R18.64] ;  /* 0x0000002412140981 */ /* 0x004ea2000c1e1900 */
[C---:B0-----:R-:W-:Y:S02]  /*b9d0*/  LOP3.LUT R0, R23.reuse, 0x7f, RZ, 0xc0, !PT ;  /* 0x0000007f17007812 */ /* 0x041fe400078ec0ff */
[----:B------:R-:W-:Y:S01]  /*b9e0*/  SHF.L.U32 R6, R23, 0x5, RZ ;  /* 0x0000000517067819 */ /* 0x000fe200000006ff */
[----:B---3--:R-:W-:-:S03]  /*b9f0*/  VIADD R23, R2, 0xffffffff ;  /* 0xffffffff02177836 */ /* 0x008fc60000000000 */
[----:B------:R-:W0:Y:S01]  /*ba00*/  @P2 LDC R2, c[0x0][0x438] ;  /* 0x00010e00ff022b82 */ /* 0x000e220000000800 */
[----:B------:R-:W-:Y:S01]  /*ba10*/  SHF.R.U32.HI R0, RZ, 0x2, R0 ;  /* 0x00000002ff007819 */ /* 0x000fe20000011600 */
[----:B------:R-:W-:Y:S01]  /*ba20*/  IMAD.SHL.U32 R8, R23, 0x80, RZ ;  /* 0x0000008017087824 */ /* 0x000fe200078e00ff */
[----:B------:R-:W-:-:S04]  /*ba30*/  LOP3.LUT R6, R6, 0x60, RZ, 0xc0, !PT ;  /* 0x0000006006067812 */ /* 0x000fc800078ec0ff */
[----:B------:R-:W-:Y:S02]  /*ba40*/  LOP3.LUT R0, R8, R0, R6, 0xfe, !PT ;  /* 0x0000000008007212 */ /* 0x000fe400078efe06 */
[----:B------:R-:W-:-:S04]  /*ba50*/  @P2 LOP3.LUT R16, R16, 0x10, RZ, 0xfc, !PT ;  /* 0x0000001010102812 */ /* 0x000fc800078efcff */
[----:B------:R-:W-:Y:S01]  /*ba60*/  LOP3.LUT R16, R16, 0xfffffff7, RZ, 0xc0, !PT ;  /* 0xfffffff710107812 */ /* 0x000fe200078ec0ff */
[----:B------:R-:W-:Y:S01]  /*ba70*/  UMOV UR5, 0xffffffff ;  /* 0xffffffff00057882 */ /* 0x000fe20000000000 */
[----:B--2---:R-:W-:Y:S01]  /*ba80*/  @P0 STL [R1+0x4], R20 ;  /* 0x0000041401000387 */ /* 0x004fe20000100800 */
[C---:B----4-:R-:W-:Y:S01]  /*ba90*/  ISETP.GE.AND P0, PT, R0.reuse, R4, PT ;  /* 0x000000040000720c */ /* 0x050fe20003f06270 */
[----:B------:R-:W-:-:S04]  /*baa0*/  IMAD.IADD R0, R0, 0x1, R21 ;  /* 0x0000000100007824 */ /* 0x000fc800078e0215 */
[----:B-1----:R-:W-:-:S04]  /*bab0*/  @P2 IMAD.HI.U32 R3, R0, R3, RZ ;  /* 0x0000000300032227 */ /* 0x002fc800078e00ff */
[----:B------:R-:W-:Y:S01]  /*bac0*/  IMAD.MOV.U32 R6, RZ, RZ, R0 ;  /* 0x000000ffff067224 */ /* 0x000fe200078e0000 */
[----:B0-----:R-:W-:-:S03]  /*bad0*/  @P2 SHF.R.U32.HI R6, RZ, R2, R3 ;  /* 0x00000002ff062219 */ /* 0x001fc60000011603 */
[----:B------:R-:W0:Y:S02]  /*bae0*/  @!P0 LDC.64 R2, c[0x0][0x428] ;  /* 0x00010a00ff028b82 */ /* 0x000e240000000a00 */
[----:B------:R-:W-:-:S04]  /*baf0*/  IMAD.MOV R4, RZ, RZ, -R6 ;  /* 0x000000ffff047224 */ /* 0x000fc800078e0a06 */
[----:B------:R-:W-:Y:S01]  /*bb00*/  IMAD R4, R5, R4, R0 ;  /* 0x0000000405047224 */ /* 0x000fe200078e0200 */
[----:B------:R-:W-:Y:S02]  /*bb10*/  SHF.R.S32.HI R5, RZ, 0x1f, R20 ;  /* 0x0000001fff057819 */ /* 0x000fe40000011414 */
[----:B------:R-:W-:-:S03]  /*bb20*/  @!P0 SHF.R.S32.HI R7, RZ, 0x1f, R6 ;  /* 0x0000001fff078819 */ /* 0x000fc60000011406 */
[----:B------:R1:W-:Y:S01]  /*bb30*/  STL [R1+0x18], R5 ;  /* 0x0000180501007387 */ /* 0x0003e20000100800 */
[-C--:B0-----:R-:W-:Y:S02]  /*bb40*/  @!P0 IMAD R0, R5, R2.reuse, RZ ;  /* 0x0000000205008224 */ /* 0x081fe400078e02ff */
[----:B-1----:R-:W0:Y:S01]  /*bb50*/  S2R R5, SR_TID.X ;  /* 0x0000000000057919 */ /* 0x002e220000002100 */
[----:B------:R-:W-:-:S04]  /*bb60*/  @!P0 IMAD.WIDE.U32 R6, R20, R2, R6 ;  /* 0x0000000214068225 */ /* 0x000fc800078e0006 */
[----:B------:R-:W-:Y:S02]  /*bb70*/  @!P0 IMAD R0, R20, R3, R0 ;  /* 0x0000000314008224 */ /* 0x000fe400078e0200 */
[----:B------:R-:W1:Y:S02]  /*bb80*/  @!P0 LDC.64 R2, c[0x0][0x418] ;  /* 0x00010600ff028b82 */ /* 0x000e640000000a00 */
[----:B------:R-:W-:Y:S01]  /*bb90*/  @!P0 IMAD.IADD R0, R7, 0x1, R0 ;  /* 0x0000000107008824 */ /* 0x000fe200078e0200 */
[----:B------:R-:W-:Y:S02]  /*bba0*/  ISETP.NE.AND P2, PT, R9, 0x3, PT ;  /* 0x000000030900780c */ /* 0x000fe40003f45270 */
[C---:B-1----:R-:W-:Y:S02]  /*bbb0*/  @!P0 LEA R2, P1, R6.reuse, R2, 0x2 ;  /* 0x0000000206028211 */ /* 0x042fe400078210ff */
[----:B0-----:R-:W-:Y:S02]  /*bbc0*/  SHF.L.U32 R5, R5, 0x3, RZ ;  /* 0x0000000305057819 */ /* 0x001fe400000006ff */
[----:B------:R-:W-:Y:S01]  /*bbd0*/  @!P0 LEA.HI.X R3, R6, R3, R0, 0x2, P1 ;  /* 0x0000000306038211 */ /* 0x000fe200008f1400 */
[----:B------:R-:W-:Y:S01]  /*bbe0*/  IMAD.MOV.U32 R0, RZ, RZ, RZ ;  /* 0x000000ffff007224 */ /* 0x000fe200078e00ff */
[----:B------:R-:W-:-:S05]  /*bbf0*/  LOP3.LUT R5, R5, 0x18, RZ, 0xc0, !PT ;  /* 0x0000001805057812 */ /* 0x000fca00078ec0ff */
[----:B------:R0:W5:Y:S01]  /*bc00*/  @!P0 LDG.E R0, desc[UR36][R2.64] ;  /* 0x0000002402008981 */ /* 0x000162000c1e1900 */
[C---:B------:R-:W-:Y:S02]  /*bc10*/  ISETP.GE.AND P0, PT, R5.reuse, UR4, PT ;  /* 0x0000000405007c0c */ /* 0x040fe4000bf06270 */
[----:B------:R-:W-:Y:S02]  /*bc20*/  @P2 LOP3.LUT R16, R16, 0x8, RZ, 0xfc, !PT ;  /* 0x0000000810102812 */ /* 0x000fe400078efcff */
[C---:B------:R-:W-:Y:S02]  /*bc30*/  LOP3.LUT R9, R5.reuse, 0x20, RZ, 0xfc, !PT ;  /* 0x0000002005097812 */ /* 0x040fe400078efcff */
[----:B------:R-:W-:Y:S02]  /*bc40*/  LOP3.LUT R16, R16, 0xfffffffb, RZ, 0xc0, !PT ;  /* 0xfffffffb10107812 */ /* 0x000fe400078ec0ff */
[----:B------:R-:W-:Y:S02]  /*bc50*/  LOP3.LUT R5, R5, 0x40, RZ, 0xfc, !PT ;  /* 0x0000004005057812 */ /* 0x000fe400078efcff */
[----:B------:R-:W-:-:S03]  /*bc60*/  ISETP.GE.AND P1, PT, R9, UR4, PT ;  /* 0x0000000409007c0c */ /* 0x000fc6000bf26270 */
[----:B------:R-:W-:Y:S02]  /*bc70*/  @P0 LOP3.LUT R16, R16, 0x4, RZ, 0xfc, !PT ;  /* 0x0000000410100812 */ /* 0x000fe400078efcff */
[----:B------:R-:W-:Y:S02]  /*bc80*/  ISETP.GE.AND P0, PT, R5, UR4, PT ;  /* 0x0000000405007c0c */ /* 0x000fe4000bf06270 */
[----:B------:R-:W-:-:S04]  /*bc90*/  LOP3.LUT R16, R16, 0xfffffffe, RZ, 0xc0, !PT ;  /* 0xfffffffe10107812 */ /* 0x000fc800078ec0ff */
[----:B------:R-:W-:-:S04]  /*bca0*/  LOP3.LUT R16, R16, 0xfffffffd, RZ, 0xc0, !PT ;  /* 0xfffffffd10107812 */ /* 0x000fc800078ec0ff */
[----:B------:R-:W-:-:S04]  /*bcb0*/  @P1 LOP3.LUT R16, R16, 0x2, RZ, 0xfc, !PT ;  /* 0x0000000210101812 */ /* 0x000fc800078efcff */
[----:B------:R-:W-:Y:S01]  /*bcc0*/  @P0 LOP3.LUT R16, R16, 0x1, RZ, 0xfc, !PT ;  /* 0x0000000110100812 */ /* 0x000fe200078efcff */
[----:B0-----:R-:W-:Y:S06]  /*bcd0*/  BRA.DIV UR5, `(.L_x_10251) ;  /* 0x0000003e05587947 */ /* 0x001fec000b800000 */
.L_x_10315:
[----:B------:R-:W-:Y:S01]  /*bce0*/  LOP3.LUT R26, R26, 0xffff, RZ, 0xc0, !PT ;  /* 0x0000ffff1a1a7812 */ /* 0x000fe200078ec0ff */
[----:B------:R-:W-:Y:S06]  /*bcf0*/  @!P2 BRA `(.L_x_10252) ;  /* 0x000000000004a947 */ /* 0x000fec0003800000 */
[----:B------:R-:W-:Y:S01]  /*bd00*/  BPT.TRAP 0x1 ;  /* 0x000000040000795c */ /* 0x000fe20000300000 */
.L_x_10252:
        /* <DEDUP_REMOVED lines=15> */
[----:B------:R-:W-:-:S04]  /*be00*/  IMAD.WIDE.U32 R2, R26, UR4, R2 ;  /* 0x000000041a027c25 */ /* 0x000fc8000f8e0002 */
[----:B------:R-:W-:Y:S01]  /*be10*/  IMAD R19, R26, UR5, R3 ;  /* 0x000000051a137c24 */ /* 0x000fe2000f8e0203 */
[C---:B------:R-:W-:Y:S02]  /*be20*/  LEA R18, P0, R2.reuse, UR6, 0x1 ;  /* 0x0000000602127c11 */ /* 0x040fe4000f8008ff */
[----:B------:R-:W-:Y:S02]  /*be30*/  SHF.L.U32 R3, R29, 0x1f, RZ ;  /* 0x0000001f1d037819 */ /* 0x000fe400000006ff */
[----:B------:R-:W-:Y:S01]  /*be40*/  LEA.HI.X R19, R2, UR7, R19, 0x1, P0 ;  /* 0x0000000702137c11 */ /* 0x000fe200080f0c13 */
[----:B------:R-:W-:-:S07]  /*be50*/  IMAD R2, R22, 0x8, R17 ;  /* 0x0000000816027824 */ /* 0x000fce00078e0211 */
[----:B------:R-:W0:Y:S02]  /*be60*/  SYNCS.PHASECHK.TRANS64.TRYWAIT P0, [R2+URZ+0x2d840], R3 ;  /* 0x02d84003020075a7 */ /* 0x000e24000800017f */
[----:B0-----:R-:W-:Y:S05]  /*be70*/  @!P0 BRA `(.L_x_10254) ;  /* 0x0000003c00248947 */ /* 0x001fea0003800000 */
.L_x_10316:
[----:B------:R-:W-:Y:S05]  /*be80*/  BSYNC B0 ;  /* 0x0000000000007941 */ /* 0x000fea0003800000 */
.L_x_10253:
[----:B------:R-:W2:Y:S01]  /*be90*/  LDL R12, [R1+0xc] ;  /* 0x00000c00010c7983 */ /* 0x000ea20000100800 */
[----:B------:R-:W-:Y:S01]  /*bea0*/  ULDC.64 UR4, c[0x0][0x300] ;  /* 0x0000c00000047ab9 */ /* 0x000fe20000000a00 */
[----:B------:R-:W-:Y:S01]  /*beb0*/  ULDC.64 UR6, c[0x0][0x2e8] ;  /* 0x0000ba0000067ab9 */ /* 0x000fe20000000a00 */
[----:B------:R-:W-:Y:S01]  /*bec0*/  IMAD R5, R5, UR4, RZ ;  /* 0x0000000405057c24 */ /* 0x000fe2000f8e02ff */
[----:B------:R-:W1:Y:S01]  /*bed0*/  S2R R7, SR_TID.X ;  /* 0x0000000000077919 */ /* 0x000e620000002100 */
[----:B------:R-:W-:Y:S02]  /*bee0*/  LOP3.LUT P4, RZ, R16, 0x4, RZ, 0xc0, !PT ;  /* 0x0000000410ff7812 */ /* 0x000fe4000788c0ff */
[C---:B0-----:R-:W-:Y:S01]  /*bef0*/  IMAD R3, R4.reuse, UR5, R5 ;  /* 0x0000000504037c24 */ /* 0x041fe2000f8e0205 */
[----:B------:R-:W0:Y:S01]  /*bf00*/  S2R R9, SR_TID.X ;  /* 0x0000000000097919 */ /* 0x000e220000002100 */
        /* <DEDUP_REMOVED lines=13> */
[C---:B------:R-:W-:Y:S02]  /*bfe0*/  LEA R0, P0, R4.reuse, UR6, 0x1 ;  /* 0x0000000604007c11 */ /* 0x040fe4000f8008ff */
[----:B-1----:R-:W-:Y:S02]  /*bff0*/  LOP3.LUT R11, R7, 0x7f, RZ, 0xc0, !PT ;  /* 0x0000007f070b7812 */ /* 0x002fe400078ec0ff */
[----:B------:R-:W-:Y:S01]  /*c000*/  LEA.HI.X R6, R4, UR7, R6, 0x1, P0 ;  /* 0x0000000704067c11 */ /* 0x000fe200080f0c06 */
[C---:B0-----:R-:W-:Y:S01]  /*c010*/  IMAD.SHL.U32 R7, R9.reuse, 0x8, RZ ;  /* 0x0000000809077824 */ /* 0x041fe200078e00ff */
[----:B------:R-:W-:Y:S01]  /*c020*/  SHF.R.U32.HI R11, RZ, 0x2, R11 ;  /* 0x00000002ff0b7819 */ /* 0x000fe2000001160b */
[----:B------:R-:W-:-:S03]  /*c030*/  IMAD.SHL.U32 R10, R9, 0x8, RZ ;  /* 0x00000008090a7824 */ /* 0x000fc600078e00ff */
[----:B------:R-:W-:-:S04]  /*c040*/  LOP3.LUT R7, R7, 0xd8, RZ, 0xc0, !PT ;  /* 0x000000d807077812 */ /* 0x000fc800078ec0ff */
[----:B------:R-:W-:Y:S02]  /*c050*/  LOP3.LUT R7, R7, 0x18, R9, 0x78, !PT ;  /* 0x0000001807077812 */ /* 0x000fe400078e7809 */
[----:B------:R-:W-:Y:S02]  /*c060*/  SHF.L.U32 R9, R9, 0x3, RZ ;  /* 0x0000000309097819 */ /* 0x000fe400000006ff */
[----:B------:R-:W-:Y:S02]  /*c070*/  LOP3.LUT R7, R7, 0x320, R10, 0xf8, !PT ;  /* 0x0000032007077812 */ /* 0x000fe400078ef80a */
[----:B------:R-:W-:-:S03]  /*c080*/  LOP3.LUT R9, R9, 0x18, RZ, 0xc0, !PT ;  /* 0x0000001809097812 */ /* 0x000fc600078ec0ff */
[----:B------:R-:W-:Y:S01]  /*c090*/  IMAD R7, R22, 0x3000, R7 ;  /* 0x0000300016077824 */ /* 0x000fe200078e0207 */
[----:B--2---:R-:W-:-:S04]  /*c0a0*/  IADD3 R3, -R11, R12, -R8 ;  /* 0x0000000c0b037210 */ /* 0x004fc80007ffe908 */
        /* <DEDUP_REMOVED lines=30> */
[----:B------:R-:W2:Y:S04]  /*c290*/  SHFL.IDX PT, R6, R6, 0x3, 0x1c1f ;  /* 0x007c1f0006067f89 */ /* 0x000ea800000e0000 */
[----:B------:R-:W3:Y:S01]  /*c2a0*/  SHFL.IDX PT, R0, R0, 0x3, 0x1c1f ;  /* 0x007c1f0000007f89 */ /* 0x000ee200000e0000 */
[----:B0-----:R-:W-:-:S05]  /*c2b0*/  @P1 LEA R5, P0, R9, R5, 0x1 ;  /* 0x0000000509051211 */ /* 0x001fca00078008ff */
[----:B-1----:R-:W-:-:S05]  /*c2c0*/  @P1 IMAD.X R4, RZ, RZ, R4, P0 ;  /* 0x000000ffff041224 */ /* 0x002fca00000e0604 */
[----:B------:R-:W-:-:S04]  /*c2d0*/  @P1 LOP3.LUT R5, R5, R4, RZ, 0x3c, !PT ;  /* 0x0000000405051212 */ /* 0x000fc800078e3cff */
[----:B------:R-:W-:-:S04]  /*c2e0*/  @P1 LOP3.LUT R4, R5, R4, RZ, 0x3c, !PT ;  /* 0x0000000405041212 */ /* 0x000fc800078e3cff */
[----:B------:R-:W-:-:S05]  /*c2f0*/  @P1 LOP3.LUT R5, R5, R4, RZ, 0x3c, !PT ;  /* 0x0000000405051212 */ /* 0x000fca00078e3cff */
[----:B------:R1:W-:Y:S04]  /*c300*/  @P1 LDGSTS.E.BYPASS.LTC128B.128 [R8+0x16400], desc[UR36][R4.64], !P4 ;  /* 0x1640000004081fae */ /* 0x0003e8000e101d64 */
[----:B------:R1:W-:Y:S04]  /*c310*/  @P1 LDGSTS.E.BYPASS.LTC128B.128 [R8+0x18400], desc[UR36][R4.64+0x40], !P3 ;  /* 0x1840004004081fae */ /* 0x0003e8000d901d64 */
[----:B--23--:R1:W-:Y:S02]  /*c320*/  @P1 LDGSTS.E.BYPASS.LTC128B.128 [R8+0x1a400], desc[UR36][R4.64+0x80], !P2 ;  /* 0x1a40008004081fae */ /* 0x00c3e4000d101d64 */
.L_x_10326:
[----:B------:R-:W-:-:S13]  /*c330*/  ISETP.GE.AND P0, PT, R3, 0x61, PT ;  /* 0x000000610300780c */ /* 0x000fda0003f06270 */
[----:B01----:R-:W-:Y:S02]  /*c340*/  @P0 LEA R4, P1, R9, R0, 0x1 ;  /* 0x0000000009040211 */ /* 0x003fe400078208ff */
        /* <DEDUP_REMOVED lines=10> */
.L_x_10256:
        /* <DEDUP_REMOVED lines=11> */
.L_x_10257:
[----:B0-----:R0:W5:Y:S01]  /*c4a0*/  LDL.LU R4, [R1+0x28] ;  /* 0x0000280001047983 */ /* 0x0011620000300800 */
[----:B------:R0:W-:Y:S03]  /*c4b0*/  SYNCS.ARRIVE.TRANS64.A1T0 RZ, [R2+URZ+0x2d830], RZ ;  /* 0x02d830ff02ff79a7 */ /* 0x0001e6000810003f */
[----:B------:R0:W5:Y:S02]  /*c4c0*/  LDL.LU R3, [R1] ;  /* 0x0000000001037983 */ /* 0x0001640000300800 */
[----:B------:R-:W-:Y:S05]  /*c4d0*/  WARPSYNC.ALL ;  /* 0x0000000000007948 */ /* 0x000fea0003800000 */
[----:B------:R-:W-:Y:S01]  /*c4e0*/  ULDC.64 UR4, c[0x0][0x298] ;  /* 0x0000a60000047ab9 */ /* 0x000fe20000000a00 */
[----:B------:R-:W-:Y:S01]  /*c4f0*/  BAR.SYNC.DEFER_BLOCKING 0x8, 0x200 ;  /* 0x0208000000007b1d */ /* 0x000fe20000010000 */
[----:B------:R-:W-:Y:S01]  /*c500*/  LOP3.LUT P0, RZ, R16, 0x20, RZ, 0xc0, !PT ;  /* 0x0000002010ff7812 */ /* 0x000fe2000780c0ff */
[----:B0-----:R-:W-:-:S03]  /*c510*/  VIADD R2, R17, 0xc400 ;  /* 0x0000c40011027836 */ /* 0x001fc60000000000 */
        /* <DEDUP_REMOVED lines=8> */
[----:B------:R-:W-:-:S04]  /*c5a0*/  IMAD.WIDE.U32 R2, R3, UR4, RZ ;  /* 0x0000000403027c25 */ /* 0x000fc8000f8e00ff */
[----:B------:R-:W-:Y:S01]  /*c5b0*/  IMAD.IADD R0, R3, 0x1, R0 ;  /* 0x0000000103007824 */ /* 0x000fe200078e0200 */
[----:B------:R0:W-:Y:S04]  /*c5c0*/  STL.64 [R1+0x28], R2 ;  /* 0x0000280201007387 */ /* 0x0001e80000100a00 */
[----:B------:R0:W-:Y:S01]  /*c5d0*/  STL [R1], R0 ;  /* 0x0000000001007387 */ /* 0x0001e20000100800 */
        /* <DEDUP_REMOVED lines=17> */
.L_x_10259:
[----:B------:R-:W-:Y:S05]  /*c6f0*/  BSYNC B6 ;  /* 0x0000000000067941 */ /* 0x000fea0003800000 */
.L_x_10258:
[----:B0-----:R-:W2:Y:S01]  /*c700*/  LDL.LU R2, [R1] ;  /* 0x0000000001027983 */ /* 0x001ea20000300800 */
[----:B------:R-:W0:Y:S01]  /*c710*/  LDC R10, c[0x0][0x448] ;  /* 0x00011200ff0a7b82 */ /* 0x000e220000000800 */
[----:B------:R-:W-:Y:S01]  /*c720*/  ULDC.64 UR4, c[0x0][0x2d8] ;  /* 0x0000b60000047ab9 */ /* 0x000fe20000000a00 */
[----:B------:R-:W-:Y:S01]  /*c730*/  ULDC.64 UR6, c[0x0][0x2e0] ;  /* 0x0000b80000067ab9 */ /* 0x000fe20000000a00 */
[----:B------:R-:W3:Y:S01]  /*c740*/  LDL.LU.64 R20, [R1+0x28] ;  /* 0x0000280001147983 */ /* 0x000ee20000300a00 */
[----:B------:R-:W-:-:S03]  /*c750*/  ULDC.64 UR8, c[0x0][0x280] ;  /* 0x0000a00000087ab9 */ /* 0x000fc60000000a00 */
[----:B------:R-:W4:Y:S01]  /*c760*/  LDL.LU R0, [R1+0x38] ;  /* 0x0000380001007983 */ /* 0x000f220000300800 */
[----:B------:R-:W1:Y:S01]  /*c770*/  S2R R13, SR_TID.X ;  /* 0x00000000000d7919 */ /* 0x000e620000002100 */
[----:B0-----:R-:W-:-:S13]  /*c780*/  ISETP.NE.AND P0, PT, R10, 0x1, PT ;  /* 0x000000010a00780c */ /* 0x001fda0003f05270 */
[----:B------:R-:W0:Y:S01]  /*c790*/  @P0 LDC R4, c[0x0][0x44c] ;  /* 0x00011300ff040b82 */ /* 0x000e220000000800 */
[----:B-1----:R-:W-:-:S07]  /*c7a0*/  IMAD.SHL.U32 R11, R13, 0x8, RZ ;  /* 0x000000080d0b7824 */ /* 0x002fce00078e00ff */
[----:B------:R-:W1:Y:S01]  /*c7b0*/  @P0 LDC R5, c[0x0][0x450] ;  /* 0x00011400ff050b82 */ /* 0x000e620000000800 */
[----:B------:R-:W-:-:S04]  /*c7c0*/  LOP3.LUT R11, R11, 0x18, RZ, 0xc0, !PT ;  /* 0x000000180b0b7812 */ /* 0x000fc800078ec0ff */
[C---:B------:R-:W-:Y:S02]  /*c7d0*/  LOP3.LUT R12, R11.reuse, 0x20, RZ, 0xfc, !PT ;  /* 0x000000200b0c7812 */ /* 0x040fe400078efcff */
[----:B------:R-:W-:Y:S01]  /*c7e0*/  LOP3.LUT R11, R11, 0x40, RZ, 0xfc, !PT ;  /* 0x000000400b0b7812 */ /* 0x000fe200078efcff */
[----:B--2---:R-:W-:Y:S02]  /*c7f0*/  IMAD.MOV.U32 R3, RZ, RZ, R2 ;  /* 0x000000ffff037224 */ /* 0x004fe400078e0002 */
[----:B---3--:R-:W-:Y:S01]  /*c800*/  IMAD.MOV.U32 R2, RZ, RZ, R20 ;  /* 0x000000ffff027224 */ /* 0x008fe200078e0014 */
[----:B------:R-:W2:Y:S03]  /*c810*/  S2R R21, SR_TID.X ;  /* 0x0000000000157919 */ /* 0x000ea60000002100 */
[C---:B------:R-:W-:Y:S01]  /*c820*/  IMAD.WIDE.U32 R2, R26.reuse, UR4, R2 ;  /* 0x000000041a027c25 */ /* 0x040fe2000f8e0002 */
[----:B------:R-:W3:Y:S03]  /*c830*/  S2R R20, SR_TID.X ;  /* 0x0000000000147919 */ /* 0x000ee60000002100 */
[----:B------:R-:W-:Y:S01]  /*c840*/  IMAD R3, R26, UR5, R3 ;  /* 0x000000051a037c24 */ /* 0x000fe2000f8e0203 */
[----:B------:R-:W-:Y:S01]  /*c850*/  ULDC.64 UR4, c[0x0][0x2d0] ;  /* 0x0000b40000047ab9 */ /* 0x000fe20000000a00 */
[----:B----4-:R-:W-:-:S02]  /*c860*/  IMAD R0, R0, UR6, RZ ;  /* 0x0000000600007c24 */ /* 0x010fc4000f8e02ff */
[----:B------:R-:W-:-:S04]  /*c870*/  IMAD.WIDE.U32 R2, R28, UR6, R2 ;  /* 0x000000061c027c25 */ /* 0x000fc8000f8e0002 */
[----:B------:R-:W-:Y:S01]  /*c880*/  IMAD R0, R28, UR7, R0 ;  /* 0x000000071c007c24 */ /* 0x000fe2000f8e0200 */
[----:B------:R-:W-:-:S03]  /*c890*/  ULDC.64 UR6, c[0x0][0x2c8] ;  /* 0x0000b20000067ab9 */ /* 0x000fc60000000a00 */
[----:B------:R-:W-:Y:S02]  /*c8a0*/  IMAD.IADD R3, R3, 0x1, R0 ;  /* 0x0000000103037824 */ /* 0x000fe400078e0200 */
[----:B--2---:R-:W-:Y:S01]  /*c8b0*/  IMAD.SHL.U32 R21, R21, 0x20, RZ ;  /* 0x0000002015157824 */ /* 0x004fe200078e00ff */
[----:B---3--:R-:W-:-:S04]  /*c8c0*/  LOP3.LUT R20, R20, 0x7f, RZ, 0xc0, !PT ;  /* 0x0000007f14147812 */ /* 0x008fc800078ec0ff */
[----:B------:R-:W-:Y:S02]  /*c8d0*/  LOP3.LUT R21, R21, 0x60, RZ, 0xc0, !PT ;  /* 0x0000006015157812 */ /* 0x000fe400078ec0ff */
[----:B------:R-:W-:-:S04]  /*c8e0*/  SHF.R.U32.HI R20, RZ, 0x2, R20 ;  /* 0x00000002ff147819 */ /* 0x000fc80000011614 */
[----:B------:R-:W-:Y:S02]  /*c8f0*/  LOP3.LUT R20, R20, R21, RZ, 0xfc, !PT ;  /* 0x0000001514147212 */ /* 0x000fe400078efcff */
[----:B------:R-:W-:-:S03]  /*c900*/  LOP3.LUT R21, R13, 0x7f, RZ, 0xc0, !PT ;  /* 0x0000007f0d157812 */ /* 0x000fc600078ec0ff */
[----:B------:R-:W-:Y:S01]  /*c910*/  IMAD R6, R25, 0xc0, R20 ;  /* 0x000000c019067824 */ /* 0x000fe200078e0214 */
[----:B------:R-:W-:Y:S01]  /*c920*/  SHF.R.U32.HI R21, RZ, 0x2, R21 ;  /* 0x00000002ff157819 */ /* 0x000fe20000011615 */
[----:B------:R-:W-:Y:S02]  /*c930*/  IMAD.SHL.U32 R20, R13, 0x8, RZ ;  /* 0x000000080d147824 */ /* 0x000fe400078e00ff */
[----:B0-----:R-:W-:Y:S01]  /*c940*/  @P0 IMAD.HI.U32 R0, R6, R4, RZ ;  /* 0x0000000406000227 */ /* 0x001fe200078e00ff */
[----:B------:R-:W-:Y:S02]  /*c950*/  MOV R4, R6 ;  /* 0x0000000600047202 */ /* 0x000fe40000000f00 */
[----:B------:R-:W-:Y:S02]  /*c960*/  LOP3.LUT R20, R20, 0x18, RZ, 0xc0, !PT ;  /* 0x0000001814147812 */ /* 0x000fe400078ec0ff */
[----:B-1----:R-:W-:-:S04]  /*c970*/  @P0 SHF.R.U32.HI R4, RZ, R5, R0 ;  /* 0x00000005ff040219 */ /* 0x002fc80000011600 */
[----:B------:R-:W-:-:S05]  /*c980*/  SHF.R.S32.HI R0, RZ, 0x1f, R4 ;  /* 0x0000001fff007819 */ /* 0x000fca0000011404 */
[----:B------:R-:W-:-:S04]  /*c990*/  IMAD R0, R0, UR4, RZ ;  /* 0x0000000400007c24 */ /* 0x000fc8000f8e02ff */
[C---:B------:R-:W-:Y:S02]  /*c9a0*/  IMAD R7, R4.reuse, UR5, R0 ;  /* 0x0000000504077c24 */ /* 0x040fe4000f8e0200 */
[----:B------:R-:W-:Y:S02]  /*c9b0*/  IMAD.MOV R0, RZ, RZ, -R4 ;  /* 0x000000ffff007224 */ /* 0x000fe400078e0a04 */
[----:B------:R-:W-:-:S04]  /*c9c0*/  IMAD.WIDE.U32 R4, R4, UR4, R2 ;  /* 0x0000000404047c25 */ /* 0x000fc8000f8e0002 */
[----:B------:R-:W-:Y:S02]  /*c9d0*/  IMAD R0, R10, R0, R6 ;  /* 0x000000000a007224 */ /* 0x000fe400078e0206 */
[----:B------:R-:W-:-:S03]  /*c9e0*/  IMAD.IADD R5, R5, 0x1, R7 ;  /* 0x0000000105057824 */ /* 0x000fc600078e0207 */
[----:B------:R-:W-:Y:S01]  /*c9f0*/  SHF.R.S32.HI R7, RZ, 0x1f, R0 ;  /* 0x0000001fff077819 */ /* 0x000fe20000011400 */
[----:B------:R-:W-:-:S04]  /*ca00*/  IMAD.WIDE.U32 R8, R0, UR6, R4 ;  /* 0x0000000600087c25 */ /* 0x000fc8000f8e0004 */
[----:B------:R-:W-:Y:S01]  /*ca10*/  IMAD R7, R7, UR6, RZ ;  /* 0x0000000607077c24 */ /* 0x000fe2000f8e02ff */
[----:B------:R-:W-:Y:S01]  /*ca20*/  LEA R4, P1, R8, UR8, 0x1 ;  /* 0x0000000808047c11 */ /* 0x000fe2000f8208ff */
[----:B------:R-:W-:Y:S02]  /*ca30*/  VIADD R5, R6, 0x80 ;  /* 0x0000008006057836 */ /* 0x000fe40000000000 */
[----:B------:R-:W-:Y:S02]  /*ca40*/  IMAD R0, R0, UR7, R7 ;  /* 0x0000000700007c24 */ /* 0x000fe4000f8e0207 */
[----:B------:R-:W0:Y:S01]  /*ca50*/  @P0 LDC R7, c[0x0][0x44c] ;  /* 0x00011300ff070b82 */ /* 0x000e220000000800 */
[----:B------:R-:W-:Y:S02]  /*ca60*/  IMAD.MOV.U32 R6, RZ, RZ, R5 ;  /* 0x000000ffff067224 */ /* 0x000fe400078e0005 */
[----:B------:R-:W-:-:S05]  /*ca70*/  IMAD.IADD R0, R9, 0x1, R0 ;  /* 0x0000000109007824 */ /* 0x000fca00078e0200 */
[----:B------:R-:W-:Y:S02]  /*ca80*/  LEA.HI.X R0, R8, UR9, R0, 0x1, P1 ;  /* 0x0000000908007c11 */ /* 0x000fe400088f0c00 */
[----:B------:R-:W1:Y:S01]  /*ca90*/  @P0 LDC R8, c[0x0][0x450] ;  /* 0x00011400ff080b82 */ /* 0x000e620000000800 */
[----:B0-----:R-:W-:-:S05]  /*caa0*/  @P0 IMAD.HI.U32 R7, R5, R7, RZ ;  /* 0x0000000705070227 */ /* 0x001fca00078e00ff */
[----:B-1----:R-:W-:-:S05]  /*cab0*/  @P0 SHF.R.U32.HI R6, RZ, R8, R7 ;  /* 0x00000008ff060219 */ /* 0x002fca0000011607 */
[----:B------:R-:W-:Y:S02]  /*cac0*/  IMAD.MOV R7, RZ, RZ, -R6 ;  /* 0x000000ffff077224 */ /* 0x000fe400078e0a06 */
[----:B------:R-:W-:-:S04]  /*cad0*/  IMAD.WIDE.U32 R2, R6, UR4, R2 ;  /* 0x0000000406027c25 */ /* 0x000fc8000f8e0002 */
[----:B------:R-:W-:Y:S01]  /*cae0*/  IMAD R5, R10, R7, R5 ;  /* 0x000000070a057224 */ /* 0x000fe200078e0205 */
[----:B------:R-:W-:-:S05]  /*caf0*/  SHF.R.S32.HI R7, RZ, 0x1f, R6 ;  /* 0x0000001fff077819 */ /* 0x000fca0000011406 */
[----:B------:R-:W-:Y:S01]  /*cb00*/  IMAD R7, R7, UR4, RZ ;  /* 0x0000000407077c24 */ /* 0x000fe2000f8e02ff */
[----:B------:R-:W-:Y:S02]  /*cb10*/  ULDC UR4, c[0x0][0x2b8] ;  /* 0x0000ae0000047ab9 */ /* 0x000fe40000000800 */
[----:B------:R-:W-:Y:S01]  /*cb20*/  ISETP.GE.AND P3, PT, R20, UR4, PT ;  /* 0x0000000414007c0c */ /* 0x000fe2000bf66270 */
[----:B------:R-:W-:Y:S01]  /*cb30*/  IMAD R7, R6, UR5, R7 ;  /* 0x0000000506077c24 */ /* 0x000fe2000f8e0207 */
[----:B------:R-:W-:Y:S01]  /*cb40*/  SHF.R.S32.HI R6, RZ, 0x1f, R5 ;  /* 0x0000001fff067819 */ /* 0x000fe20000011405 */
[----:B------:R-:W-:Y:S01]  /*cb50*/  UMOV UR5, 0xffffffff ;  /* 0xffffffff00057882 */ /* 0x000fe20000000000 */
[----:B------:R-:W-:Y:S01]  /*cb60*/  ISETP.GE.AND P1, PT, R11, UR4, PT ;  /* 0x000000040b007c0c */ /* 0x000fe2000bf26270 */
[----:B------:R-:W-:Y:S02]  /*cb70*/  IMAD.IADD R3, R3, 0x1, R7 ;  /* 0x0000000103037824 */ /* 0x000fe400078e0207 */
[----:B------:R-:W-:-:S02]  /*cb80*/  IMAD R6, R6, UR6, RZ ;  /* 0x0000000606067c24 */ /* 0x000fc4000f8e02ff */
[----:B------:R-:W-:-:S04]  /*cb90*/  IMAD.WIDE.U32 R2, R5, UR6, R2 ;  /* 0x0000000605027c25 */ /* 0x000fc8000f8e0002 */
[----:B------:R-:W-:Y:S01]  /*cba0*/  IMAD R6, R5, UR7, R6 ;  /* 0x0000000705067c24 */ /* 0x000fe2000f8e0206 */
[----:B------:R-:W-:-:S04]  /*cbb0*/  LEA R8, P0, R2, UR8, 0x1 ;  /* 0x0000000802087c11 */ /* 0x000fc8000f8008ff */
[----:B------:R-:W-:-:S04]  /*cbc0*/  IADD3 R3, R3, R6, RZ ;  /* 0x0000000603037210 */ /* 0x000fc80007ffe0ff */
[----:B------:R-:W-:Y:S02]  /*cbd0*/  LEA.HI.X R3, R2, UR9, R3, 0x1, P0 ;  /* 0x0000000902037c11 */ /* 0x000fe400080f0c03 */
[----:B------:R-:W-:Y:S01]  /*cbe0*/  ISETP.GE.AND P0, PT, R12, UR4, PT ;  /* 0x000000040c007c0c */ /* 0x000fe2000bf06270 */
[----:B------:R-:W-:-:S12]  /*cbf0*/  BRA.DIV UR5, `(.L_x_10260) ;  /* 0x0000003605407947 */ /* 0x000fd8000b800000 */
[----:B------:R-:W2:Y:S04]  /*cc00*/  LDL.LU R5, [R1+0x30] ;  /* 0x0000300001057983 */ /* 0x000ea80000300800 */
[----:B------:R-:W3:Y:S01]  /*cc10*/  LDL R9, [R1+0x1c] ;  /* 0x00001c0001097983 */ /* 0x000ee20000100800 */
[----:B------:R-:W-:-:S03]  /*cc20*/  IMAD R25, R25, 0xc0, R21 ;  /* 0x000000c019197824 */ /* 0x000fc600078e0215 */
[----:B------:R-:W-:Y:S01]  /*cc30*/  SHFL.IDX PT, R6, R0, RZ, 0x1c1f ;  /* 0x001c1fff00067589 */ /* 0x000fe200000e0000 */
[----:B--2---:R-:W-:-:S03]  /*cc40*/  IMAD R2, R5, R10, RZ ;  /* 0x0000000a05027224 */ /* 0x004fc600078e02ff */
[----:B------:R-:W0:Y:S02]  /*cc50*/  SHFL.IDX PT, R5, R4, RZ, 0x1c1f ;  /* 0x001c1fff04057589 */ /* 0x000e2400000e0000 */
[----:B------:R-:W-:-:S13]  /*cc60*/  ISETP.GE.AND P2, PT, R25, R2, PT ;  /* 0x000000021900720c */ /* 0x000fda0003f46270 */
[----:B0-----:R-:W-:-:S05]  /*cc70*/  @!P2 LEA R5, P4, R20, R5, 0x1 ;  /* 0x000000051405a211 */ /* 0x001fca00078808ff */
[----:B------:R-:W-:-:S04]  /*cc80*/  @!P2 IMAD.X R6, RZ, RZ, R6, P4 ;  /* 0x000000ffff06a224 */ /* 0x000fc800020e0606 */
[----:B------:R-:W-:Y:S02]  /*cc90*/  @!P2 IMAD.MOV.U32 R7, RZ, RZ, R6 ;  /* 0x000000ffff07a224 */ /* 0x000fe400078e0006 */
[----:B------:R-:W-:Y:S02]  /*cca0*/  @!P2 IMAD.MOV.U32 R6, RZ, RZ, R5 ;  /* 0x000000ffff06a224 */ /* 0x000fe400078e0005 */
[----:B------:R-:W0:Y:S04]  /*ccb0*/  SHFL.IDX PT, R5, R4, 0x1, 0x1c1f ;  /* 0x003c1f0004057f89 */ /* 0x000e2800000e0000 */
[----:B---3--:R-:W-:Y:S04]  /*ccc0*/  @!P2 LDGSTS.E.BYPASS.LTC128B.128 [R9+0xc400], desc[UR36][R6.64], !P3 ;  /* 0x0c4000000609afae */ /* 0x008fe8000d901d64 */
[----:B------:R-:W-:Y:S04]  /*ccd0*/  @!P2 LDGSTS.E.BYPASS.LTC128B.128 [R9+0xf400], desc[UR36][R6.64+0x40], !P0 ;  /* 0x0f4000400609afae */ /* 0x000fe8000c101d64 */
[----:B------:R1:W-:Y:S04]  /*cce0*/  @!P2 LDGSTS.E.BYPASS.LTC128B.128 [R9+0x12400], desc[UR36][R6.64+0x80], !P1 ;  /* 0x124000800609afae */ /* 0x0003e8000c901d64 */
[----:B-1----:R-:W1:Y:S01]  /*ccf0*/  SHFL.IDX PT, R7, R0, 0x1, 0x1c1f ;  /* 0x003c1f0000077f89 */ /* 0x002e6200000e0000 */
[----:B------:R-:W-:-:S05]  /*cd00*/  VIADD R6, R25, 0x20 ;  /* 0x0000002019067836 */ /* 0x000fca0000000000 */
[----:B------:R-:W-:-:S13]  /*cd10*/  ISETP.GE.AND P2, PT, R6, R2, PT ;  /* 0x000000020600720c */ /* 0x000fda0003f46270 */
[----:B0-----:R-:W-:-:S04]  /*cd20*/  @!P2 LEA R5, P4, R20, R5, 0x1 ;  /* 0x000000051405a211 */ /* 0x001fc800078808ff */
[----:B------:R-:W-:Y:S01]  /*cd30*/  @!P2 MOV R6, R5 ;  /* 0x000000050006a202 */ /* 0x000fe20000000f00 */
[----:B-1----:R-:W-:Y:S01]  /*cd40*/  @!P2 IMAD.X R7, RZ, RZ, R7, P4 ;  /* 0x000000ffff07a224 */ /* 0x002fe200020e0607 */
[----:B------:R-:W0:Y:S04]  /*cd50*/  SHFL.IDX PT, R5, R4, 0x2, 0x1c1f ;  /* 0x005c1f0004057f89 */ /* 0x000e2800000e0000 */
[----:B------:R-:W-:Y:S04]  /*cd60*/  @!P2 LDGSTS.E.BYPASS.LTC128B.128 [R9+0xcc00], desc[UR36][R6.64], !P3 ;  /* 0x0cc000000609afae */ /* 0x000fe8000d901d64 */
[----:B------:R-:W-:Y:S04]  /*cd70*/  @!P2 LDGSTS.E.BYPASS.LTC128B.128 [R9+0xfc00], desc[UR36][R6.64+0x40], !P0 ;  /* 0x0fc000400609afae */ /* 0x000fe8000c101d64 */
[----:B------:R1:W-:Y:S04]  /*cd80*/  @!P2 LDGSTS.E.BYPASS.LTC128B.128 [R9+0x12c00], desc[UR36][R6.64+0x80], !P1 ;  /* 0x12c000800609afae */ /* 0x0003e8000c901d64 */
[----:B------:R-:W-:Y:S04]  /*cd90*/  SHFL.IDX PT, R4, R4, 0x3, 0x1c1f ;  /* 0x007c1f0004047f89 */ /* 0x000fe800000e0000 */
[----:B-1----:R-:W1:Y:S01]  /*cda0*/  SHFL.IDX PT, R7, R0, 0x2, 0x1c1f ;  /* 0x005c1f0000077f89 */ /* 0x002e6200000e0000 */
[----:B------:R-:W-:-:S03]  /*cdb0*/  VIADD R6, R25, 0x40 ;  /* 0x0000004019067836 */ /* 0x000fc60000000000 */
[----:B------:R-:W2:Y:S02]  /*cdc0*/  SHFL.IDX PT, R0, R0, 0x3, 0x1c1f ;  /* 0x007c1f0000007f89 */ /* 0x000ea400000e0000 */
[----:B------:R-:W-:-:S13]  /*cdd0*/  ISETP.GE.AND P2, PT, R6, R2, PT ;  /* 0x000000020600720c */ /* 0x000fda0003f46270 */
[----:B0-----:R-:W-:-:S05]  /*cde0*/  @!P2 LEA R5, P4, R20, R5, 0x1 ;  /* 0x000000051405a211 */ /* 0x001fca00078808ff */
[----:B-1----:R-:W-:Y:S02]  /*cdf0*/  @!P2 IMAD.X R7, RZ, RZ, R7, P4 ;  /* 0x000000ffff07a224 */ /* 0x002fe400020e0607 */
[----:B------:R-:W-:Y:S02]  /*ce00*/  @!P2 IMAD.MOV.U32 R6, RZ, RZ, R5 ;  /* 0x000000ffff06a224 */ /* 0x000fe400078e0005 */
[----:B------:R-:W-:-:S03]  /*ce10*/  VIADD R5, R25, 0x60 ;  /* 0x0000006019057836 */ /* 0x000fc60000000000 */
[----:B------:R-:W-:Y:S04]  /*ce20*/  @!P2 LDGSTS.E.BYPASS.LTC128B.128 [R9+0xd400], desc[UR36][R6.64], !P3 ;  /* 0x0d4000000609afae */ /* 0x000fe8000d901d64 */
[----:B------:R-:W-:Y:S04]  /*ce30*/  @!P2 LDGSTS.E.BYPASS.LTC128B.128 [R9+0x10400], desc[UR36][R6.64+0x40], !P0 ;  /* 0x104000400609afae */ /* 0x000fe8000c101d64 */
[----:B------:R-:W-:Y:S01]  /*ce40*/  @!P2 LDGSTS.E.BYPASS.LTC128B.128 [R9+0x13400], desc[UR36][R6.64+0x80], !P1 ;  /* 0x134000800609afae */ /* 0x000fe2000c901d64 */
[----:B------:R-:W-:-:S13]  /*ce50*/  ISETP.GE.AND P2, PT, R5, R2, PT ;  /* 0x000000020500720c */ /* 0x000fda0003f46270 */
[----:B------:R-:W-:-:S05]  /*ce60*/  @!P2 LEA R4, P4, R20, R4, 0x1 ;  /* 0x000000041404a211 */ /* 0x000fca00078808ff */
[----:B--2---:R-:W-:-:S04]  /*ce70*/  @!P2 IMAD.X R0, RZ, RZ, R0, P4 ;  /* 0x000000ffff00a224 */ /* 0x004fc800020e0600 */
[----:B------:R-:W-:Y:S02]  /*ce80*/  @!P2 IMAD.MOV.U32 R5, RZ, RZ, R0 ;  /* 0x000000ffff05a224 */ /* 0x000fe400078e0000 */
[----:B------:R-:W-:Y:S04]  /*ce90*/  SHFL.IDX PT, R0, R3, RZ, 0x1c1f ;  /* 0x001c1fff03007589 */ /* 0x000fe800000e0000 */
[----:B------:R-:W-:Y:S04]  /*cea0*/  @!P2 LDGSTS.E.BYPASS.LTC128B.128 [R9+0xdc00], desc[UR36][R4.64], !P3 ;  /* 0x0dc000000409afae */ /* 0x000fe8000d901d64 */
[----:B------:R-:W-:Y:S04]  /*ceb0*/  @!P2 LDGSTS.E.BYPASS.LTC128B.128 [R9+0x10c00], desc[UR36][R4.64+0x40], !P0 ;  /* 0x10c000400409afae */ /* 0x000fe8000c101d64 */
[----:B------:R0:W-:Y:S04]  /*cec0*/  @!P2 LDGSTS.E.BYPASS.LTC128B.128 [R9+0x13c00], desc[UR36][R4.64+0x80], !P1 ;  /* 0x13c000800409afae */ /* 0x0001e8000c901d64 */
[----:B------:R-:W-:Y:S04]  /*ced0*/  SHFL.IDX PT, R3, R3, 0x1, 0x1c1f ;  /* 0x003c1f0003037f89 */ /* 0x000fe800000e0000 */
[----:B0-----:R-:W0:Y:S01]  /*cee0*/  SHFL.IDX PT, R4, R8, RZ, 0x1c1f ;  /* 0x001c1fff08047589 */ /* 0x001e2200000e0000 */
[----:B------:R-:W-:-:S03]  /*cef0*/  VIADD R5, R25, 0x80 ;  /* 0x0000008019057836 */ /* 0x000fc60000000000 */
[----:B------:R-:W1:Y:S02]  /*cf00*/  SHFL.IDX PT, R8, R8, 0x1, 0x1c1f ;  /* 0x003c1f0008087f89 */ /* 0x000e6400000e0000 */
[----:B------:R-:W-:-:S13]  /*cf10*/  ISETP.GE.AND P2, PT, R5, R2, PT ;  /* 0x000000020500720c */ /* 0x000fda0003f46270 */
[----:B0-----:R-:W-:-:S04]  /*cf20*/  @!P2 LEA R4, P4, R20, R4, 0x1 ;  /* 0x000000041404a211 */ /* 0x001fc800078808ff */
[----:B------:R-:W-:-:S05]  /*cf30*/  @!P2 IADD3.X R0, RZ, R0, RZ, P4, !PT ;  /* 0x00000000ff00a210 */ /* 0x000fca00027fe4ff */
[----:B------:R-:W-:-:S05]  /*cf40*/  @!P2 IMAD.MOV.U32 R5, RZ, RZ, R0 ;  /* 0x000000ffff05a224 */ /* 0x000fca00078e0000 */
[----:B------:R0:W-:Y:S04]  /*cf50*/  @!P2 LDGSTS.E.BYPASS.LTC128B.128 [R9+0xe400], desc[UR36][R4.64], !P3 ;  /* 0x0e4000000409afae */ /* 0x0001e8000d901d64 */
[----:B------:R0:W-:Y:S04]  /*cf60*/  @!P2 LDGSTS.E.BYPASS.LTC128B.128 [R9+0x11400], desc[UR36][R4.64+0x40], !P0 ;  /* 0x114000400409afae */ /* 0x0001e8000c101d64 */
[----:B-1----:R0:W-:Y:S02]  /*cf70*/  @!P2 LDGSTS.E.BYPASS.LTC128B.128 [R9+0x14400], desc[UR36][R4.64+0x80], !P1 ;  /* 0x144000800409afae */ /* 0x0021e4000c901d64 */
.L_x_10339:
[----:B------:R-:W2:Y:S01]  /*cf80*/  LDL R0, [R1+0x1c] ;  /* 0x00001c0001007983 */ /* 0x000ea20000100800 */
[----:B------:R-:W-:-:S05]  /*cf90*/  VIADD R25, R25, 0xa0 ;  /* 0x000000a019197836 */ /* 0x000fca0000000000 */
[----:B------:R-:W-:-:S13]  /*cfa0*/  ISETP.GE.AND P2, PT, R25, R2, PT ;  /* 0x000000021900720c */ /* 0x000fda0003f46270 */
[----:B------:R-:W-:-:S05]  /*cfb0*/  @!P2 LEA R2, P4, R20, R8, 0x1 ;  /* 0x000000081402a211 */ /* 0x000fca00078808ff */
[----:B------:R-:W-:-:S05]  /*cfc0*/  @!P2 IMAD.X R3, RZ, RZ, R3, P4 ;  /* 0x000000ffff03a224 */ /* 0x000fca00020e0603 */
[----:B------:R-:W-:Y:S01]  /*cfd0*/  @!PT LDS RZ, [RZ] ;  /* 0x00000000fffff984 */ /* 0x000fe20000000800 */
[----:B------:R-:W-:Y:S01]  /*cfe0*/  @!PT LDS RZ, [RZ] ;  /* 0x00000000fffff984 */ /* 0x000fe20000000800 */
[----:B------:R-:W-:Y:S01]  /*cff0*/  @!PT LDS RZ, [RZ] ;  /* 0x00000000fffff984 */ /* 0x000fe20000000800 */
[----:B--2---:R1:W-:Y:S04]  /*d000*/  @!P2 LDGSTS.E.BYPASS.LTC128B.128 [R0+0xec00], desc[UR36][R2.64], !P3 ;  /* 0x0ec000000200afae */ /* 0x0043e8000d901d64 */
[----:B------:R1:W-:Y:S01]  /*d010*/  @!P2 LDGSTS.E.BYPASS.LTC128B.128 [R0+0x11c00], desc[UR36][R2.64+0x40], !P0 ;  /* 0x11c000400200afae */ /* 0x0003e2000c101d64 */
[----:B------:R-:W-:-:S03]  /*d020*/  PLOP3.LUT P0, PT, PT, PT, PT, 0x80, 0x0 ;  /* 0x000000000000781c */ /* 0x000fc60003f0f070 */
[----:B------:R1:W-:Y:S01]  /*d030*/  @!P2 LDGSTS.E.BYPASS.LTC128B.128 [R0+0x14c00], desc[UR36][R2.64+0x80], !P1 ;  /* 0x14c000800200afae */ /* 0x0003e2000c901d64 */
[----:B------:R-:W-:-:S09]  /*d040*/  NOP ;  /* 0x0000000000007918 */ /* 0x000fd20000000000 */
.L_x_10261:
[----:B------:R-:W-:Y:S02]  /*d050*/  PLOP3.LUT P1, PT, P1, P0, PT, 0xa2, 0x0 ;  /* 0x000000000000781c */ /* 0x000fe40000f21472 */
[----:B------:R-:W-:-:S08]  /*d060*/  @P0 R2UR P1, UR4, R17 ;  /* 0x00000000110402ca */ /* 0x000fd00000020000 */
[----:B------:R-:W-:-:S05]  /*d070*/  @P0 PLOP3.LUT P0, PT, P1, PT, PT, 0x80, 0x0 ;  /* 0x000000000000081c */ /* 0x000fca0000f0f070 */
[----:B------:R-:W-:Y:S01]  /*d080*/  @!P1 SYNCS.ARRIVE.TRANS64.RED.A0T1 RZ, [UR4+0x2d800], RZ ;  /* 0x02d800ffffff99a7 */ /* 0x000fe20008200404 */
[----:B------:R-:W-:Y:S07]  /*d090*/  @!P1 ARRIVES.LDGSTSBAR.64.TRANSCNT [UR4+0x2d800] ;  /* 0x02d80000ff0099b0 */ /* 0x000fee0008000a84 */
[----:B------:R-:W-:Y:S05]  /*d0a0*/  @P0 BRA.U.ANY `(.L_x_10261) ;  /* 0xfffffffd00e80947 */ /* 0x000fea000393ffff */
[----:B-1----:R-:W2:Y:S02]  /*d0b0*/  LDL.LU R2, [R1+0x3c] ;  /* 0x00003c0001027983 */ /* 0x002ea40000300800 */
[----:B--2---:R-:W-:-:S05]  /*d0c0*/  VIADD R2, R2, 0x1 ;  /* 0x0000000102027836 */ /* 0x004fca0000000000 */
        /* <DEDUP_REMOVED lines=9> */
[----:B-12---:R-:W-:Y:S05]  /*d160*/  @!P0 BRA `(.L_x_10263) ;  /* 0x0000003400e48947 */ /* 0x006fea0003800000 */
.L_x_10340:
[----:B------:R-:W-:Y:S05]  /*d170*/  BSYNC B0 ;  /* 0x0000000000007941 */ /* 0x000fea0003800000 */
.L_x_10262:
[----:B------:R-:W1:Y:S04]  /*d180*/  LDL.LU R3, [R1+0x34] ;  /* 0x0000340001037983 */ /* 0x000e680000300800 */
[----:B------:R-:W2:Y:S01]  /*d190*/  LDL R2, [R1+0x10] ;  /* 0x0000100001027983 */ /* 0x000ea20000100800 */
[----:B------:R-:W-:Y:S01]  /*d1a0*/  BSSY B0, `(.L_x_10264) ;  /* 0x00000fa000007945 */ /* 0x000fe20003800000 */
[----:B-1----:R-:W-:-:S05]  /*d1b0*/  VIADD R0, R3, 0xfffffffe ;  /* 0xfffffffe03007836 */ /* 0x002fca0000000000 */
[----:B--2---:R-:W-:-:S13]  /*d1c0*/  ISETP.GE.AND P0, PT, R0, R2, PT ;  /* 0x000000020000720c */ /* 0x004fda0003f06270 */
[----:B------:R-:W-:Y:S05]  /*d1d0*/  @!P0 BRA `(.L_x_10265) ;  /* 0x0000000c00d88947 */ /* 0x000fea0003800000 */
[----:B------:R-:W0:Y:S01]  /*d1e0*/  S2R R2, SR_TID.X ;  /* 0x0000000000027919 */ /* 0x000e220000002100 */
[----:B------:R-:W-:Y:S01]  /*d1f0*/  ULDC UR4, c[0x0][0x2f4] ;  /* 0x0000bd0000047ab9 */ /* 0x000fe20000000800 */
[----:B------:R-:W-:Y:S01]  /*d200*/  MOV R20, R29 ;  /* 0x0000001d00147202 */ /* 0x000fe20000000f00 */
[----:B------:R-:W-:Y:S01]  /*d210*/  IMAD.MOV.U32 R10, RZ, RZ, R22 ;  /* 0x000000ffff0a7224 */ /* 0x000fe200078e0016 */
[----:B------:R1:W-:Y:S01]  /*d220*/  STL [R1], R23 ;  /* 0x0000001701007387 */ /* 0x0003e20000100800 */
[----:B0-----:R-:W-:-:S05]  /*d230*/  IMAD.SHL.U32 R4, R2, 0x8, RZ ;  /* 0x0000000802047824 */ /* 0x001fca00078e00ff */
[----:B------:R-:W-:-:S04]  /*d240*/  LOP3.LUT R4, R4, 0x18, RZ, 0xc0, !PT ;  /* 0x0000001804047812 */ /* 0x000fc800078ec0ff */
[C---:B------:R-:W-:Y:S02]  /*d250*/  LOP3.LUT R3, R4.reuse, 0x20, RZ, 0xfc, !PT ;  /* 0x0000002004037812 */ /* 0x040fe400078efcff */
[C---:B------:R-:W-:Y:S02]  /*d260*/  LOP3.LUT R2, R4.reuse, 0x40, RZ, 0xfc, !PT ;  /* 0x0000004004027812 */ /* 0x040fe400078efcff */
[----:B------:R-:W-:Y:S02]  /*d270*/  ISETP.GE.AND P3, PT, R4, UR4, PT ;  /* 0x0000000404007c0c */ /* 0x000fe4000bf66270 */
[----:B------:R-:W-:Y:S02]  /*d280*/  ISETP.GE.AND P2, PT, R3, UR4, PT ;  /* 0x0000000403007c0c */ /* 0x000fe4000bf46270 */
[----:B-1----:R-:W-:-:S13]  /*d290*/  ISETP.GE.AND P1, PT, R2, UR4, PT ;  /* 0x0000000402007c0c */ /* 0x002fda000bf26270 */
.L_x_10278:
[----:B------:R-:W2:Y:S01]  /*d2a0*/  LDL R9, [R1+0x14] ;  /* 0x0000140001097983 */ /* 0x000ea20000100800 */
[----:B------:R-:W0:Y:S03]  /*d2b0*/  LDC R4, c[0x0][0x430] ;  /* 0x00010c00ff047b82 */ /* 0x000e260000000800 */
[----:B------:R-:W3:Y:S04]  /*d2c0*/  LDL R8, [R1+0x18] ;  /* 0x0000180001087983 */ /* 0x000ee80000100800 */
[----:B------:R-:W4:Y:S01]  /*d2d0*/  LDL R7, [R1+0x4] ;  /* 0x0000040001077983 */ /* 0x000f220000100800 */
[----:B------:R-:W1:Y:S03]  /*d2e0*/  S2R R2, SR_TID.X ;  /* 0x0000000000027919 */ /* 0x000e660000002100 */
[----:B------:R-:W5:Y:S01]  /*d2f0*/  LDL R6, [R1+0x48] ;  /* 0x0000480001067983 */ /* 0x000f620000100800 */
[----:B0-----:R-:W-:-:S13]  /*d300*/  ISETP.NE.AND P0, PT, R4, 0x1, PT ;  /* 0x000000010400780c */ /* 0x001fda0003f05270 */
[----:B------:R-:W0:Y:S01]  /*d310*/  @P0 LDC R5, c[0x0][0x434] ;  /* 0x00010d00ff050b82 */ /* 0x000e220000000800 */
[----:B-1----:R-:W-:-:S04]  /*d320*/  LOP3.LUT R3, R2, 0x7f, RZ, 0xc0, !PT ;  /* 0x0000007f02037812 */ /* 0x002fc800078ec0ff */
[----:B------:R-:W-:-:S03]  /*d330*/  SHF.R.U32.HI R4, RZ, 0x2, R3 ;  /* 0x00000002ff047819 */ /* 0x000fc60000011603 */
[----:B------:R-:W1:Y:S01]  /*d340*/  @P0 LDC R3, c[0x0][0x438] ;  /* 0x00010e00ff030b82 */ /* 0x000e620000000800 */
[----:B------:R-:W-:Y:S02]  /*d350*/  IMAD.SHL.U32 R2, R2, 0x20, RZ ;  /* 0x0000002002027824 */ /* 0x000fe400078e00ff */
[----:B------:R-:W-:-:S03]  /*d360*/  IMAD R4, R0, 0x80, R4 ;  /* 0x0000008000047824 */ /* 0x000fc600078e0204 */
[----:B------:R-:W-:Y:S01]  /*d370*/  LOP3.LUT R2, R2, 0x60, RZ, 0xc0, !PT ;  /* 0x0000006002027812 */ /* 0x000fe200078ec0ff */
[----:B------:R-:W-:Y:S05]  /*d380*/  YIELD ;  /* 0x0000000000007946 */ /* 0x000fea0003800000 */
[----:B------:R-:W-:Y:S01]  /*d390*/  ULDC UR4, c[0x0][0x430] ;  /* 0x00010c0000047ab9 */ /* 0x000fe20000000800 */
[----:B--2---:R-:W-:-:S05]  /*d3a0*/  IADD3 R4, R2, R4, R9 ;  /* 0x0000000402047210 */ /* 0x004fca0007ffe009 */
[----:B0-----:R-:W-:-:S04]  /*d3b0*/  @P0 IMAD.HI.U32 R5, R4, R5, RZ ;  /* 0x0000000504050227 */ /* 0x001fc800078e00ff */
[----:B------:R-:W-:Y:S01]  /*d3c0*/  IMAD.MOV.U32 R2, RZ, RZ, R4 ;  /* 0x000000ffff027224 */ /* 0x000fe200078e0004 */
[----:B-1----:R-:W-:-:S05]  /*d3d0*/  @P0 SHF.R.U32.HI R2, RZ, R3, R5 ;  /* 0x00000003ff020219 */ /* 0x002fca0000011605 */
[--C-:B------:R-:W-:Y:S01]  /*d3e0*/  IMAD.MOV R9, RZ, RZ, -R2.reuse ;  /* 0x000000ffff097224 */ /* 0x100fe200078e0a02 */
[----:B------:R-:W-:-:S03]  /*d3f0*/  SHF.R.S32.HI R3, RZ, 0x1f, R2 ;  /* 0x0000001fff037819 */ /* 0x000fc60000011402 */
[----:B------:R-:W-:Y:S01]  /*d400*/  IMAD R9, R9, UR4, R4 ;  /* 0x0000000409097c24 */ /* 0x000fe2000f8e0204 */
[----:B------:R-:W-:Y:S02]  /*d410*/  ULDC.64 UR4, c[0x0][0x428] ;  /* 0x00010a0000047ab9 */ /* 0x000fe40000000a00 */
[----:B---3--:R-:W-:Y:S02]  /*d420*/  IMAD R4, R8, UR4, RZ ;  /* 0x0000000408047c24 */ /* 0x008fe4000f8e02ff */
[----:B----4-:R-:W-:-:S04]  /*d430*/  IMAD.WIDE.U32 R2, R7, UR4, R2 ;  /* 0x0000000407027c25 */ /* 0x010fc8000f8e0002 */
[----:B------:R-:W-:Y:S01]  /*d440*/  IMAD R4, R7, UR5, R4 ;  /* 0x0000000507047c24 */ /* 0x000fe2000f8e0204 */
[----:B------:R-:W-:-:S03]  /*d450*/  ULDC.64 UR4, c[0x0][0x418] ;  /* 0x0001060000047ab9 */ /* 0x000fc60000000a00 */
[----:B------:R-:W-:Y:S01]  /*d460*/  IMAD.IADD R3, R4, 0x1, R3 ;  /* 0x0000000104037824 */ /* 0x000fe200078e0203 */
[----:B------:R-:W-:-:S04]  /*d470*/  LEA R4, P0, R2, UR4, 0x2 ;  /* 0x0000000402047c11 */ /* 0x000fc8000f8010ff */
[----:B------:R-:W-:-:S05]  /*d480*/  LEA.HI.X R5, R2, UR5, R3, 0x2, P0 ;  /* 0x0000000502057c11 */ /* 0x000fca00080f1403 */
[----:B------:R-:W2:Y:S01]  /*d490*/  LDG.E R7, desc[UR36][R4.64] ;  /* 0x0000002404077981 */ /* 0x000ea2000c1e1900 */
[----:B-----5:R-:W-:Y:S01]  /*d4a0*/  ISETP.NE.AND P4, PT, R6, 0x3, PT ;  /* 0x000000030600780c */ /* 0x020fe20003f85270 */
[----:B------:R-:W-:-:S05]  /*d4b0*/  VIADD R22, R10, 0x1 ;  /* 0x000000010a167836 */ /* 0x000fca0000000000 */
[----:B------:R-:W-:-:S04]  /*d4c0*/  ISETP.NE.AND P0, PT, R22, 0x2, PT ;  /* 0x000000021600780c */ /* 0x000fc80003f05270 */
[----:B------:R-:W-:Y:S02]  /*d4d0*/  SEL R29, RZ, 0x1, P0 ;  /* 0x00000001ff1d7807 */ /* 0x000fe40000000000 */
[----:B------:R-:W-:Y:S02]  /*d4e0*/  SEL R22, R22, RZ, P0 ;  /* 0x000000ff16167207 */ /* 0x000fe40000000000 */
[----:B------:R-:W-:Y:S02]  /*d4f0*/  MOV R23, R0 ;  /* 0x0000000000177202 */ /* 0x000fe40000000f00 */
[----:B------:R-:W-:Y:S02]  /*d500*/  LOP3.LUT R29, R20, R29, RZ, 0x3c, !PT ;  /* 0x0000001d141d7212 */ /* 0x000fe400078e3cff */
[----:B--2---:R-:W-:Y:S01]  /*d510*/  SHF.R.S32.HI R28, RZ, 0x1f, R7 ;  /* 0x0000001fff1c7819 */ /* 0x004fe20000011407 */
[----:B------:R-:W-:Y:S06]  /*d520*/  @!P4 BRA `(.L_x_10266) ;  /* 0x000000000004c947 */ /* 0x000fec0003800000 */
[----:B------:R-:W-:Y:S01]  /*d530*/  BPT.TRAP 0x1 ;  /* 0x000000040000795c */ /* 0x000fe20000300000 */
.L_x_10266:
[----:B------:R-:W-:Y:S01]  /*d540*/  IMAD R5, R22, 0x8, R17 ;  /* 0x0000000816057824 */ /* 0x000fe200078e0211 */
[----:B------:R-:W-:Y:S01]  /*d550*/  SHF.L.U32 R0, R29, 0x1f, RZ ;  /* 0x0000001f1d007819 */ /* 0x000fe200000006ff */
[----:B------:R-:W-:Y:S03]  /*d560*/  BSSY B1, `(.L_x_10267) ;  /* 0x0000003000017945 */ /* 0x000fe60003800000 */
[----:B------:R-:W0:Y:S02]  /*d570*/  SYNCS.PHASECHK.TRANS64.TRYWAIT P0, [R5+URZ+0x2d840], R0 ;  /* 0x02d84000050075a7 */ /* 0x000e24000800017f */
[----:B0-----:R-:W-:Y:S05]  /*d580*/  @!P0 BRA `(.L_x_10268) ;  /* 0x0000003000f08947 */ /* 0x001fea0003800000 */
.L_x_10341:
[----:B------:R-:W-:Y:S05]  /*d590*/  BSYNC B1 ;  /* 0x0000000000017941 */ /* 0x000fea0003800000 */
.L_x_10267:
[----:B------:R-:W1:Y:S01]  /*d5a0*/  S2R R6, SR_TID.X ;  /* 0x0000000000067919 */ /* 0x000e620000002100 */
[----:B------:R-:W-:Y:S01]  /*d5b0*/  SHF.R.S32.HI R21, RZ, 0x1f, R9 ;  /* 0x0000001fff157819 */ /* 0x000fe20000011409 */
[----:B------:R-:W-:Y:S01]  /*d5c0*/  ULDC.64 UR4, c[0x0][0x300] ;  /* 0x0000c00000047ab9 */ /* 0x000fe20000000a00 */
[----:B------:R-:W-:Y:S01]  /*d5d0*/  ULDC.64 UR6, c[0x0][0x2e8] ;  /* 0x0000ba0000067ab9 */ /* 0x000fe20000000a00 */
[----:B------:R-:W-:Y:S01]  /*d5e0*/  IMAD.WIDE.U32 R2, R9, UR4, RZ ;  /* 0x0000000409027c25 */ /* 0x000fe2000f8e00ff */
[C---:B------:R-:W-:Y:S02]  /*d5f0*/  LOP3.LUT P5, RZ, R16.reuse, 0x2, RZ, 0xc0, !PT ;  /* 0x0000000210ff7812 */ /* 0x040fe400078ac0ff */
[----:B------:R-:W-:Y:S01]  /*d600*/  LOP3.LUT P4, RZ, R16, 0x1, RZ, 0xc0, !PT ;  /* 0x0000000110ff7812 */ /* 0x000fe2000788c0ff */
[----:B0-----:R-:W-:-:S04]  /*d610*/  IMAD R0, R21, UR4, RZ ;  /* 0x0000000415007c24 */ /* 0x001fc8000f8e02ff */
        /* <DEDUP_REMOVED lines=8> */
[----:B-1----:R-:W-:Y:S02]  /*d6a0*/  IMAD.SHL.U32 R4, R6, 0x8, RZ ;  /* 0x0000000806047824 */ /* 0x002fe400078e00ff */
[----:B------:R-:W-:Y:S01]  /*d6b0*/  IMAD.WIDE.U32 R2, R26, UR4, R2 ;  /* 0x000000041a027c25 */ /* 0x000fe2000f8e0002 */
[----:B------:R-:W-:Y:S02]  /*d6c0*/  UMOV UR4, 0xffffffff ;  /* 0xffffffff00047882 */ /* 0x000fe40000000000 */
[----:B------:R-:W-:Y:S01]  /*d6d0*/  LOP3.LUT R4, R4, 0xd8, RZ, 0xc0, !PT ;  /* 0x000000d804047812 */ /* 0x000fe200078ec0ff */
[----:B------:R-:W-:Y:S02]  /*d6e0*/  IMAD.SHL.U32 R11, R6, 0x8, RZ ;  /* 0x00000008060b7824 */ /* 0x000fe400078e00ff */
[----:B------:R-:W-:Y:S01]  /*d6f0*/  IMAD R8, R26, UR5, R3 ;  /* 0x000000051a087c24 */ /* 0x000fe2000f8e0203 */
[----:B------:R-:W-:-:S02]  /*d700*/  LOP3.LUT R4, R4, 0x18, R6, 0x78, !PT ;  /* 0x0000001804047812 */ /* 0x000fc400078e7806 */
[----:B------:R-:W-:Y:S02]  /*d710*/  LEA R6, P0, R2, UR6, 0x1 ;  /* 0x0000000602067c11 */ /* 0x000fe4000f8008ff */
[----:B------:R-:W-:Y:S02]  /*d720*/  LOP3.LUT R4, R4, 0x320, R11, 0xf8, !PT ;  /* 0x0000032004047812 */ /* 0x000fe400078ef80b */
[----:B------:R-:W-:-:S03]  /*d730*/  LEA.HI.X R8, R2, UR7, R8, 0x1, P0 ;  /* 0x0000000702087c11 */ /* 0x000fc600080f0c08 */
[----:B------:R-:W-:Y:S01]  /*d740*/  IMAD R4, R22, 0x3000, R4 ;  /* 0x0000300016047824 */ /* 0x000fe200078e0204 */
[----:B------:R-:W-:Y:S06]  /*d750*/  BRA.DIV UR4, `(.L_x_10269) ;  /* 0x0000003204907947 */ /* 0x000fec000b800000 */
[----:B------:R-:W0:Y:S01]  /*d760*/  S2R R3, SR_TID.X ;  /* 0x0000000000037919 */ /* 0x000e220000002100 */
[----:B------:R-:W-:Y:S01]  /*d770*/  LOP3.LUT P6, RZ, R16, 0x4, RZ, 0xc0, !PT ;  /* 0x0000000410ff7812 */ /* 0x000fe200078cc0ff */
[----:B------:R-:W-:Y:S01]  /*d780*/  IMAD R4, R4, 0x2, R17 ;  /* 0x0000000204047824 */ /* 0x000fe200078e0211 */
[----:B------:R-:W1:Y:S04]  /*d790*/  SHFL.IDX PT, R2, R6, RZ, 0x1c1f ;  /* 0x001c1fff06027589 */ /* 0x000e6800000e0000 */
[----:B------:R-:W-:Y:S01]  /*d7a0*/  SHFL.IDX PT, R25, R8, 0x2, 0x1c1f ;  /* 0x005c1f0008197f89 */ /* 0x000fe200000e0000 */
[----:B0-----:R-:W-:-:S03]  /*d7b0*/  IMAD.SHL.U32 R11, R3, 0x8, RZ ;  /* 0x00000008030b7824 */ /* 0x001fc600078e00ff */
[----:B------:R-:W0:Y:S02]  /*d7c0*/  SHFL.IDX PT, R3, R8, RZ, 0x1c1f ;  /* 0x001c1fff08037589 */ /* 0x000e2400000e0000 */
[----:B------:R-:W-:-:S05]  /*d7d0*/  LOP3.LUT R11, R11, 0x18, RZ, 0xc0, !PT ;  /* 0x000000180b0b7812 */ /* 0x000fca00078ec0ff */
[----:B------:R-:W-:-:S05]  /*d7e0*/  IMAD.SHL.U32 R0, R11, 0x2, RZ ;  /* 0x000000020b007824 */ /* 0x000fca00078e00ff */
[----:B-1----:R-:W-:-:S04]  /*d7f0*/  IADD3 R2, P0, R2, R0, RZ ;  /* 0x0000000002027210 */ /* 0x002fc80007f1e0ff */
[----:B0-----:R-:W-:-:S05]  /*d800*/  IADD3.X R3, RZ, R3, RZ, P0, !PT ;  /* 0x00000003ff037210 */ /* 0x001fca00007fe4ff */
        /* <DEDUP_REMOVED lines=18> */
.L_x_10351:
        /* <DEDUP_REMOVED lines=11> */
.L_x_10270:
        /* <DEDUP_REMOVED lines=11> */
.L_x_10271:
[----:B------:R1:W-:Y:S01]  /*da90*/  SYNCS.ARRIVE.TRANS64.A1T0 RZ, [R5+URZ+0x2d830], RZ ;  /* 0x02d830ff05ff79a7 */ /* 0x0003e2000810003f */
[----:B------:R-:W-:Y:S05]  /*daa0*/  @!P5 BRA `(.L_x_10272) ;  /* 0x000000000004d947 */ /* 0x000fea0003800000 */
[----:B------:R-:W-:Y:S01]  /*dab0*/  BPT.TRAP 0x1 ;  /* 0x000000040000795c */ /* 0x000fe20000300000 */
.L_x_10272:
[----:B------:R-:W-:Y:S01]  /*dac0*/  SHF.L.U32 R2, R20, 0x1f, RZ ;  /* 0x0000001f14027819 */ /* 0x000fe200000006ff */
[----:B-1----:R-:W-:Y:S01]  /*dad0*/  IMAD R5, R10, 0x8, R17 ;  /* 0x000000080a057824 */ /* 0x002fe200078e0211 */
[----:B------:R-:W-:Y:S03]  /*dae0*/  BSSY B1, `(.L_x_10273) ;  /* 0x0000003000017945 */ /* 0x000fe60003800000 */
[----:B------:R-:W1:Y:S02]  /*daf0*/  SYNCS.PHASECHK.TRANS64.TRYWAIT P0, [R5+URZ+0x2d860], R2 ;  /* 0x02d86002050075a7 */ /* 0x000e64000800017f */
[----:B-1----:R-:W-:Y:S05]  /*db00*/  @!P0 BRA `(.L_x_10274) ;  /* 0x0000003000f88947 */ /* 0x002fea0003800000 */
.L_x_10352:
[----:B------:R-:W-:Y:S05]  /*db10*/  BSYNC B1 ;  /* 0x0000000000017941 */ /* 0x000fea0003800000 */
.L_x_10273:
[----:B------:R-:W2:Y:S04]  /*db20*/  LDL R11, [R1+0xc] ;  /* 0x00000c00010b7983 */ /* 0x000ea80000100800 */
[----:B0-----:R-:W2:Y:S01]  /*db30*/  LDL.LU R6, [R1] ;  /* 0x0000000001067983 */ /* 0x001ea20000300800 */
[----:B------:R-:W0:Y:S01]  /*db40*/  S2R R12, SR_TID.X ;  /* 0x00000000000c7919 */ /* 0x000e220000002100 */
[----:B------:R-:W-:Y:S01]  /*db50*/  UMOV UR4, 0xffffffff ;  /* 0xffffffff00047882 */ /* 0x000fe20000000000 */
[C---:B0-----:R-:W-:Y:S02]  /*db60*/  IMAD.SHL.U32 R4, R12.reuse, 0x8, RZ ;  /* 0x000000080c047824 */ /* 0x041fe400078e00ff */
[----:B------:R-:W-:-:S03]  /*db70*/  IMAD.SHL.U32 R8, R12, 0x8, RZ ;  /* 0x000000080c087824 */ /* 0x000fc600078e00ff */
[----:B------:R-:W-:Y:S02]  /*db80*/  LOP3.LUT R4, R4, 0xd8, RZ, 0xc0, !PT ;  /* 0x000000d804047812 */ /* 0x000fe400078ec0ff */
[----:B------:R-:W-:Y:S02]  /*db90*/  LOP3.LUT R3, R12, 0x7f, RZ, 0xc0, !PT ;  /* 0x0000007f0c037812 */ /* 0x000fe400078ec0ff */
[----:B------:R-:W-:Y:S02]  /*dba0*/  LOP3.LUT R4, R4, 0x18, R12, 0x78, !PT ;  /* 0x0000001804047812 */ /* 0x000fe400078e780c */
[----:B------:R-:W-:Y:S02]  /*dbb0*/  SHF.R.U32.HI R3, RZ, 0x2, R3 ;  /* 0x00000002ff037819 */ /* 0x000fe40000011603 */
[----:B------:R-:W-:-:S05]  /*dbc0*/  LOP3.LUT R4, R4, 0x320, R8, 0xf8, !PT ;  /* 0x0000032004047812 */ /* 0x000fca00078ef808 */
[----:B------:R-:W-:Y:S02]  /*dbd0*/  IMAD R4, R10, 0x3000, R4 ;  /* 0x000030000a047824 */ /* 0x000fe400078e0204 */
[----:B--2---:R-:W-:-:S05]  /*dbe0*/  IMAD R6, R6, -0x80, R11 ;  /* 0xffffff8006067824 */ /* 0x004fca00078e020b */
[----:B------:R-:W-:Y:S01]  /*dbf0*/  IADD3 R6, -R3, R6, RZ ;  /* 0x0000000603067210 */ /* 0x000fe20007ffe1ff */
        /* <DEDUP_REMOVED lines=34> */
[----:B0-2---:R0:W1:Y:S02]  /*de20*/  SHFL.IDX PT, R2, R18, 0x3, 0x1c1f ;  /* 0x007c1f0012027f89 */ /* 0x00506400000e0000 */
.L_x_10362:
        /* <DEDUP_REMOVED lines=26> */
[----:B------:R-:W-:Y:S01]  /*dfd0*/  LEA.HI.X R0, R2, UR7, R0, 0x1, P0 ;  /* 0x0000000702007c11 */ /* 0x000fe200080f0c00 */
[----:B------:R-:W-:Y:S01]  /*dfe0*/  NOP ;  /* 0x0000000000007918 */ /* 0x000fe20000000000 */
[----:B------:R-:W-:-:S13]  /*dff0*/  PLOP3.LUT P0, PT, PT, PT, PT, 0x80, 0x0 ;  /* 0x000000000000781c */ /* 0x000fda0003f0f070 */
.L_x_10276:
[----:B------:R-:W-:Y:S02]  /*e000*/  PLOP3.LUT P4, PT, P4, P0, PT, 0xa2, 0x0 ;  /* 0x000000000000781c */ /* 0x000fe40002781472 */
[----:B------:R-:W-:-:S08]  /*e010*/  @P0 R2UR P4, UR4, R5 ;  /* 0x00000000050402ca */ /* 0x000fd00000080000 */
[----:B------:R-:W-:-:S05]  /*e020*/  @P0 PLOP3.LUT P0, PT, P4, PT, PT, 0x80, 0x0 ;  /* 0x000000000000081c */ /* 0x000fca000270f070 */
[----:B------:R-:W-:Y:S01]  /*e030*/  @!P4 SYNCS.ARRIVE.TRANS64.RED.A0T1 RZ, [UR4+0x2d850], RZ ;  /* 0x02d850ffffffc9a7 */ /* 0x000fe20008200404 */
[----:B------:R-:W-:Y:S07]  /*e040*/  @!P4 ARRIVES.LDGSTSBAR.64.TRANSCNT [UR4+0x2d850] ;  /* 0x02d85000ff00c9b0 */ /* 0x000fee0008000a84 */
[----:B------:R-:W-:Y:S05]  /*e050*/  @P0 BRA.U.ANY `(.L_x_10276) ;  /* 0xfffffffd00e80947 */ /* 0x000fea000393ffff */
[----:B------:R-:W-:Y:S01]  /*e060*/  NOP ;  /* 0x0000000000007918 */ /* 0x000fe20000000000 */
[----:B------:R-:W2:Y:S01]  /*e070*/  LDL R2, [R1+0x48] ;  /* 0x0000480001027983 */ /* 0x000ea20000100800 */
[----:B------:R-:W-:Y:S02]  /*e080*/  MOV R19, R0 ;  /* 0x0000000000137202 */ /* 0x000fe40000000f00 */
[----:B--2---:R-:W-:-:S13]  /*e090*/  ISETP.NE.AND P5, PT, R2, 0x3, PT ;  /* 0x000000030200780c */ /* 0x004fda0003fa5270 */
[----:B------:R-:W-:Y:S05]  /*e0a0*/  @!P5 BRA `(.L_x_10277) ;  /* 0x000000000004d947 */ /* 0x000fea0003800000 */
[----:B------:R-:W-:Y:S01]  /*e0b0*/  BPT.TRAP 0x1 ;  /* 0x000000040000795c */ /* 0x000fe20000300000 */
.L_x_10277:
[----:B------:R-:W2:Y:S01]  /*e0c0*/  LDL R2, [R1+0x10] ;  /* 0x0000100001027983 */ /* 0x000ea20000100800 */
[----:B------:R1:W-:Y:S01]  /*e0d0*/  SYNCS.ARRIVE.TRANS64.A1T0 RZ, [R5+URZ+0x2d850], RZ ;  /* 0x02d850ff05ff79a7 */ /* 0x0003e2000810003f */
[C---:B------:R-:W-:Y:S02]  /*e0e0*/  VIADD R0, R23.reuse, 0xffffffff ;  /* 0xffffffff17007836 */ /* 0x040fe40000000000 */
[----:B------:R1:W-:Y:S01]  /*e0f0*/  STL [R1], R23 ;  /* 0x0000001701007387 */ /* 0x0003e20000100800 */
[----:B------:R-:W-:Y:S02]  /*e100*/  IMAD.MOV.U32 R20, RZ, RZ, R29 ;  /* 0x000000ffff147224 */ /* 0x000fe400078e001d */
[----:B------:R-:W-:Y:S01]  /*e110*/  IMAD.MOV.U32 R10, RZ, RZ, R22 ;  /* 0x000000ffff0a7224 */ /* 0x000fe200078e0016 */
[----:B--2---:R-:W-:-:S13]  /*e120*/  ISETP.GT.AND P0, PT, R23, R2, PT ;  /* 0x000000021700720c */ /* 0x004fda0003f04270 */
[----:B-1----:R-:W-:Y:S05]  /*e130*/  @P0 BRA `(.L_x_10278) ;  /* 0xfffffff000580947 */ /* 0x002fea000383ffff */
.L_x_10265:
[----:B------:R-:W-:Y:S05]  /*e140*/  BSYNC B0 ;  /* 0x0000000000007941 */ /* 0x000fea0003800000 */
.L_x_10264:
[----:B------:R-:W1:Y:S01]  /*e150*/  S2R R2, SR_TID.X ;  /* 0x0000000000027919 */ /* 0x000e620000002100 */
[----:B------:R-:W-:Y:S01]  /*e160*/  BSSY B0, `(.L_x_10279) ;  /* 0x0000010000007945 */ /* 0x000fe20003800000 */
[----:B-1----:R-:W-:-:S04]  /*e170*/  LOP3.LUT R2, R2, 0x7f, RZ, 0xc0, !PT ;  /* 0x0000007f02027812 */ /* 0x002fc800078ec0ff */
[----:B------:R-:W-:-:S13]  /*e180*/  ISETP.NE.AND P0, PT, R2, RZ, PT ;  /* 0x000000ff0200720c */ /* 0x000fda0003f05270 */
[----:B------:R-:W-:Y:S05]  /*e190*/  @P0 BRA `(.L_x_10280) ;  /* 0x0000000000300947 */ /* 0x000fea0003800000 */
[----:B0-----:R-:W0:Y:S01]  /*e1a0*/  S2R R5, SR_LANEID ;  /* 0x0000000000057919 */ /* 0x001e220000000000 */
        /* <DEDUP_REMOVED lines=10> */
[----:B0-----:R-:W-:-:S07]  /*e250*/  IADD3 R24, R0, UR38, R7 ;  /* 0x0000002600187c10 */ /* 0x001fce000fffe007 */
.L_x_10280:
[----:B------:R-:W-:Y:S05]  /*e260*/  BSYNC B0 ;  /* 0x0000000000007941 */ /* 0x000fea0003800000 */
.L_x_10279:
[----:B------:R-:W2:Y:S02]  /*e270*/  LDL R0, [R1+0x48] ;  /* 0x0000480001007983 */ /* 0x000ea40000100800 */
[----:B--2---:R-:W-:-:S13]  /*e280*/  ISETP.NE.AND P0, PT, R0, 0x3, PT ;  /* 0x000000030000780c */ /* 0x004fda0003f05270 */
[----:B------:R-:W-:Y:S05]  /*e290*/  @!P0 BRA `(.L_x_10281) ;  /* 0x0000000000048947 */ /* 0x000fea0003800000 */
[----:B------:R-:W-:Y:S01]  /*e2a0*/  BPT.TRAP 0x1 ;  /* 0x000000040000795c */ /* 0x000fe20000300000 */
.L_x_10281:
[----:B------:R-:W2:Y:S01]  /*e2b0*/  LDL.LU R2, [R1+0xc] ;  /* 0x00000c0001027983 */ /* 0x000ea20000300800 */
[----:B------:R-:W-:Y:S01]  /*e2c0*/  IMAD R0, R22, 0x8, R17 ;  /* 0x0000000816007824 */ /* 0x000fe200078e0211 */
[----:B------:R-:W-:Y:S01]  /*e2d0*/  SHF.L.U32 R3, R29, 0x1f, RZ ;  /* 0x0000001f1d037819 */ /* 0x000fe200000006ff */
[----:B------:R-:W-:Y:S03]  /*e2e0*/  BSSY B0, `(.L_x_10282) ;  /* 0x0000004000007945 */ /* 0x000fe60003800000 */
[----:B------:R-:W1:Y:S01]  /*e2f0*/  SYNCS.PHASECHK.TRANS64.TRYWAIT P0, [R0+URZ+0x2d860], R3 ;  /* 0x02d86003000075a7 */ /* 0x000e62000800017f */
[----:B--2---:R-:W-:Y:S01]  /*e300*/  IMAD R6, R23, -0x80, R2 ;  /* 0xffffff8017067824 */ /* 0x004fe200078e0202 */
[----:B-1----:R-:W-:Y:S06]  /*e310*/  @!P0 BRA `(.L_x_10283) ;  /* 0x00000030006c8947 */ /* 0x002fec0003800000 */
.L_x_10363:
[----:B------:R-:W-:Y:S05]  /*e320*/  BSYNC B0 ;  /* 0x0000000000007941 */ /* 0x000fea0003800000 */
.L_x_10282:
[----:B------:R-:W0:Y:S01]  /*e330*/  S2R R2, SR_TID.X ;  /* 0x0000000000027919 */ /* 0x000e220000002100 */
[----:B------:R-:W-:Y:S01]  /*e340*/  UMOV UR4, 0xffffffff ;  /* 0xffffffff00047882 */ /* 0x000fe20000000000 */
[----:B------:R-:W2:Y:S01]  /*e350*/  S2R R7, SR_TID.X ;  /* 0x0000000000077919 */ /* 0x000ea20000002100 */
[----:B0-----:R-:W-:Y:S01]  /*e360*/  LOP3.LUT R5, R2, 0x7f, RZ, 0xc0, !PT ;  /* 0x0000007f02057812 */ /* 0x001fe200078ec0ff */
[----:B--2---:R-:W-:-:S03]  /*e370*/  IMAD.SHL.U32 R2, R7, 0x8, RZ ;  /* 0x0000000807027824 */ /* 0x004fc600078e00ff */
[----:B------:R-:W-:Y:S01]  /*e380*/  SHF.R.U32.HI R5, RZ, 0x2, R5 ;  /* 0x00000002ff057819 */ /* 0x000fe20000011605 */
[----:B------:R-:W-:Y:S01]  /*e390*/  IMAD.SHL.U32 R4, R7, 0x8, RZ ;  /* 0x0000000807047824 */ /* 0x000fe200078e00ff */
[----:B------:R-:W-:-:S03]  /*e3a0*/  LOP3.LUT R2, R2, 0xd8, RZ, 0xc0, !PT ;  /* 0x000000d802027812 */ /* 0x000fc600078ec0ff */
[----:B------:R-:W-:Y:S01]  /*e3b0*/  IMAD.IADD R6, R6, 0x1, -R5 ;  /* 0x0000000106067824 */ /* 0x000fe200078e0a05 */
[----:B------:R-:W-:-:S04]  /*e3c0*/  LOP3.LUT R2, R2, 0x18, R7, 0x78, !PT ;  /* 0x0000001802027812 */ /* 0x000fc800078e7807 */
[----:B------:R-:W-:-:S05]  /*e3d0*/  LOP3.LUT R2, R2, 0x320, R4, 0xf8, !PT ;  /* 0x0000032002027812 */ /* 0x000fca00078ef804 */
[----:B------:R-:W-:Y:S01]  /*e3e0*/  IMAD R4, R22, 0x3000, R2 ;  /* 0x0000300016047824 */ /* 0x000fe200078e0202 */
[----:B------:R-:W-:Y:S06]  /*e3f0*/  BRA.DIV UR4, `(.L_x_10284) ;  /* 0x0000003204487947 */ /* 0x000fec000b800000 */
[----:B------:R-:W0:Y:S01]  /*e400*/  S2R R2, SR_TID.X ;  /* 0x0000000000027919 */ /* 0x000e220000002100 */
[----:B------:R-:W-:Y:S01]  /*e410*/  ULDC UR4, c[0x0][0x2f4] ;  /* 0x0000bd0000047ab9 */ /* 0x000fe20000000800 */
[----:B------:R-:W-:Y:S01]  /*e420*/  IMAD R4, R4, 0x2, R17 ;  /* 0x0000000204047824 */ /* 0x000fe200078e0211 */
[----:B------:R-:W2:Y:S04]  /*e430*/  SHFL.IDX PT, R14, R18, RZ, 0x1c1f ;  /* 0x001c1fff120e7589 */ /* 0x000ea800000e0000 */
[----:B-1----:R-:W1:Y:S01]  /*e440*/  SHFL.IDX PT, R3, R19, RZ, 0x1c1f ;  /* 0x001c1fff13037589 */ /* 0x002e6200000e0000 */
[----:B0-----:R-:W-:-:S04]  /*e450*/  SHF.L.U32 R7, R2, 0x3, RZ ;  /* 0x0000000302077819 */ /* 0x001fc800000006ff */
[----:B------:R-:W-:-:S04]  /*e460*/  LOP3.LUT R7, R7, 0x18, RZ, 0xc0, !PT ;  /* 0x0000001807077812 */ /* 0x000fc800078ec0ff */
[C---:B------:R-:W-:Y:S01]  /*e470*/  ISETP.GE.AND P2, PT, R7.reuse, UR4, PT ;  /* 0x0000000407007c0c */ /* 0x040fe2000bf46270 */
[C---:B------:R-:W-:Y:S01]  /*e480*/  IMAD.SHL.U32 R5, R7.reuse, 0x2, RZ ;  /* 0x0000000207057824 */ /* 0x040fe200078e00ff */
[C---:B------:R-:W-:Y:S02]  /*e490*/  LOP3.LUT R8, R7.reuse, 0x20, RZ, 0xfc, !PT ;  /* 0x0000002007087812 */ /* 0x040fe400078efcff */
[----:B------:R-:W-:Y:S02]  /*e4a0*/  ISETP.LT.OR P4, PT, R6, 0x1, P2 ;  /* 0x000000010600780c */ /* 0x000fe40001781670 */
[----:B--2---:R-:W-:Y:S02]  /*e4b0*/  IADD3 R2, P0, R14, R5, RZ ;  /* 0x000000050e027210 */ /* 0x004fe40007f1e0ff */
[----:B------:R-:W-:Y:S01]  /*e4c0*/  LOP3.LUT R7, R7, 0x40, RZ, 0xfc, !PT ;  /* 0x0000004007077812 */ /* 0x000fe200078efcff */
[----:B------:R-:W0:Y:S01]  /*e4d0*/  SHFL.IDX PT, R14, R18, 0x1, 0x1c1f ;  /* 0x003c1f00120e7f89 */ /* 0x000e2200000e0000 */
[----:B------:R-:W-:Y:S01]  /*e4e0*/  ISETP.GE.AND P1, PT, R8, UR4, PT ;  /* 0x0000000408007c0c */ /* 0x000fe2000bf26270 */
[----:B-1----:R-:W-:Y:S01]  /*e4f0*/  IMAD.X R3, RZ, RZ, R3, P0 ;  /* 0x000000ffff037224 */ /* 0x002fe200000e0603 */
[----:B------:R-:W-:-:S02]  /*e500*/  ISETP.GE.AND P0, PT, R7, UR4, PT ;  /* 0x0000000407007c0c */ /* 0x000fc4000bf06270 */
[----:B------:R-:W-:-:S03]  /*e510*/  ISETP.LT.OR P3, PT, R6, 0x1, P1 ;  /* 0x000000010600780c */ /* 0x000fc60000f61670 */
[----:B------:R-:W-:Y:S01]  /*e520*/  LDGSTS.E.BYPASS.LTC128B.128 [R4+0x400], desc[UR36][R2.64], !P4 ;  /* 0x0040000002047fae */ /* 0x000fe2000e101d64 */
[----:B------:R-:W-:-:S09]  /*e530*/  ISETP.LT.OR P4, PT, R6, 0x1, P0 ;  /* 0x000000010600780c */ /* 0x000fd20000781670 */
[----:B------:R-:W-:Y:S04]  /*e540*/  LDGSTS.E.BYPASS.LTC128B.128 [R4+0x2400], desc[UR36][R2.64+0x40], !P3 ;  /* 0x0240004002047fae */ /* 0x000fe8000d901d64 */
[----:B------:R1:W-:Y:S01]  /*e550*/  LDGSTS.E.BYPASS.LTC128B.128 [R4+0x4400], desc[UR36][R2.64+0x80], !P4 ;  /* 0x0440008002047fae */ /* 0x0003e2000e101d64 */
[----:B------:R-:W-:-:S03]  /*e560*/  ISETP.LT.OR P4, PT, R6, 0x21, P2 ;  /* 0x000000210600780c */ /* 0x000fc60001781670 */
[----:B-1----:R-:W1:Y:S01]  /*e570*/  SHFL.IDX PT, R3, R19, 0x1, 0x1c1f ;  /* 0x003c1f0013037f89 */ /* 0x002e6200000e0000 */
[----:B0-----:R-:W-:-:S03]  /*e580*/  IADD3 R2, P3, R14, R5, RZ ;  /* 0x000000050e027210 */ /* 0x001fc60007f7e0ff */
[----:B------:R-:W0:Y:S02]  /*e590*/  SHFL.IDX PT, R14, R18, 0x2, 0x1c1f ;  /* 0x005c1f00120e7f89 */ /* 0x000e2400000e0000 */
[----:B-1----:R-:W-:Y:S01]  /*e5a0*/  IMAD.X R3, RZ, RZ, R3, P3 ;  /* 0x000000ffff037224 */ /* 0x002fe200018e0603 */
[----:B------:R-:W-:-:S04]  /*e5b0*/  ISETP.LT.OR P3, PT, R6, 0x21, P1 ;  /* 0x000000210600780c */ /* 0x000fc80000f61670 */
[----:B------:R-:W-:Y:S01]  /*e5c0*/  LDGSTS.E.BYPASS.LTC128B.128 [R4+0xc00], desc[UR36][R2.64], !P4 ;  /* 0x00c0000002047fae */ /* 0x000fe2000e101d64 */
[----:B------:R-:W-:-:S08]  /*e5d0*/  ISETP.LT.OR P4, PT, R6, 0x21, P0 ;  /* 0x000000210600780c */ /* 0x000fd00000781670 */
[----:B------:R-:W-:Y:S05]  /*e5e0*/  LDGSTS.E.BYPASS.LTC128B.128 [R4+0x2c00], desc[UR36][R2.64+0x40], !P3 ;  /* 0x02c0004002047fae */ /* 0x000fea000d901d64 */
[----:B------:R1:W-:Y:S01]  /*e5f0*/  LDGSTS.E.BYPASS.LTC128B.128 [R4+0x4c00], desc[UR36][R2.64+0x80], !P4 ;  /* 0x04c0008002047fae */ /* 0x0003e2000e101d64 */
[----:B------:R-:W-:-:S03]  /*e600*/  ISETP.LT.OR P4, PT, R6, 0x41, P2 ;  /* 0x000000410600780c */ /* 0x000fc60001781670 */
[----:B-1----:R-:W1:Y:S01]  /*e610*/  SHFL.IDX PT, R3, R19, 0x2, 0x1c1f ;  /* 0x005c1f0013037f89 */ /* 0x002e6200000e0000 */
[----:B0-----:R-:W-:-:S03]  /*e620*/  IADD3 R2, P3, R14, R5, RZ ;  /* 0x000000050e027210 */ /* 0x001fc60007f7e0ff */
[----:B------:R-:W0:Y:S04]  /*e630*/  SHFL.IDX PT, R19, R19, 0x3, 0x1c1f ;  /* 0x007c1f0013137f89 */ /* 0x000e2800000e0000 */
[----:B------:R2:W3:Y:S01]  /*e640*/  SHFL.IDX PT, R14, R18, 0x3, 0x1c1f ;  /* 0x007c1f00120e7f89 */ /* 0x0004e200000e0000 */
[----:B-1----:R-:W-:Y:S01]  /*e650*/  IMAD.X R3, RZ, RZ, R3, P3 ;  /* 0x000000ffff037224 */ /* 0x002fe200018e0603 */
[----:B------:R-:W-:-:S04]  /*e660*/  ISETP.LT.OR P3, PT, R6, 0x41, P1 ;  /* 0x000000410600780c */ /* 0x000fc80000f61670 */
[----:B------:R2:W-:Y:S01]  /*e670*/  LDGSTS.E.BYPASS.LTC128B.128 [R4+0x1400], desc[UR36][R2.64], !P4 ;  /* 0x0140000002047fae */ /* 0x0005e2000e101d64 */
[----:B------:R-:W-:-:S08]  /*e680*/  ISETP.LT.OR P4, PT, R6, 0x41, P0 ;  /* 0x000000410600780c */ /* 0x000fd00000781670 */
[----:B------:R2:W-:Y:S05]  /*e690*/  LDGSTS.E.BYPASS.LTC128B.128 [R4+0x3400], desc[UR36][R2.64+0x40], !P3 ;  /* 0x0340004002047fae */ /* 0x0005ea000d901d64 */
[----:B0--3--:R2:W-:Y:S02]  /*e6a0*/  LDGSTS.E.BYPASS.LTC128B.128 [R4+0x5400], desc[UR36][R2.64+0x80], !P4 ;  /* 0x0540008002047fae */ /* 0x0095e4000e101d64 */
.L_x_10373:
[C---:B------:R-:W-:Y:S02]  /*e6b0*/  ISETP.LT.OR P2, PT, R6.reuse, 0x61, P2 ;  /* 0x000000610600780c */ /* 0x040fe40001741670 */
[C---:B------:R-:W-:Y:S02]  /*e6c0*/  ISETP.LT.OR P1, PT, R6.reuse, 0x61, P1 ;  /* 0x000000610600780c */ /* 0x040fe40000f21670 */
[----:B------:R-:W-:Y:S02]  /*e6d0*/  ISETP.LT.OR P0, PT, R6, 0x61, P0 ;  /* 0x000000610600780c */ /* 0x000fe40000701670 */
[----:B--2---:R-:W-:-:S05]  /*e6e0*/  IADD3 R2, P3, R14, R5, RZ ;  /* 0x000000050e027210 */ /* 0x004fca0007f7e0ff */
        /* <DEDUP_REMOVED lines=9> */
.L_x_10285:
        /* <DEDUP_REMOVED lines=11> */
.L_x_10286:
[----:B------:R-:W-:Y:S01]  /*e830*/  VIADD R22, R22, 0x1 ;  /* 0x0000000116167836 */ /* 0x000fe20000000000 */
[----:B------:R0:W-:Y:S04]  /*e840*/  SYNCS.ARRIVE.TRANS64.A1T0 RZ, [R0+URZ+0x2d850], RZ ;  /* 0x02d850ff00ff79a7 */ /* 0x0001e8000810003f */
[----:B------:R-:W-:-:S04]  /*e850*/  ISETP.NE.AND P0, PT, R22, 0x2, PT ;  /* 0x000000021600780c */ /* 0x000fc80003f05270 */
[----:B0-----:R-:W-:Y:S02]  /*e860*/  SEL R0, RZ, 0x1, P0 ;  /* 0x00000001ff007807 */ /* 0x001fe40000000000 */
[----:B------:R-:W-:Y:S02]  /*e870*/  SEL R22, R22, RZ, P0 ;  /* 0x000000ff16167207 */ /* 0x000fe40000000000 */
[----:B------:R-:W-:-:S07]  /*e880*/  LOP3.LUT R29, R29, R0, RZ, 0x3c, !PT ;  /* 0x000000001d1d7212 */ /* 0x000fce00078e3cff */
.L_x_10245:
[----:B------:R-:W-:Y:S05]  /*e890*/  BSYNC B7 ;  /* 0x0000000000077941 */ /* 0x000fea0003800000 */
.L_x_10243:
        /* <DEDUP_REMOVED lines=8> */
[----:B------:R0:W1:Y:S01]  /*e920*/  LDS.128 R24, [R17+0x2d8d0] ;  /* 0x02d8d00011187984 */ /* 0x0000620000000c00 */
[----:B------:R-:W-:Y:S06]  /*e930*/  BAR.ARV 0x4, 0x200 ;  /* 0x0108000000007b1d */ /* 0x000fec0000002000 */
[----:B------:R-:W-:Y:S05]  /*e940*/  BRA `(.L_x_10288) ;  /* 0x0000000800d07947 */ /* 0x000fea0003800000 */
.L_x_10287:
        /* <DEDUP_REMOVED lines=15> */
[C---:B------:R-:W-:Y:S02]  /*ea40*/  ISETP.GE.U32.AND P2, PT, R8.reuse, 0x2, PT ;  /* 0x000000020800780c */ /* 0x040fe40003f46070 */
[C---:B------:R-:W-:Y:S01]  /*ea50*/  ISETP.GE.U32.AND P3, PT, R8.reuse, 0x4, PT ;  /* 0x000000040800780c */ /* 0x040fe20003f66070 */
[----:B------:R-:W-:Y:S01]  /*ea60*/  SHFL.IDX PT, R0, R24, RZ, 0x1f ;  /* 0x00001fff18007589 */ /* 0x000fe200000e0000 */
[C---:B------:R-:W-:Y:S02]  /*ea70*/  ISETP.GE.U32.AND P4, PT, R8.reuse, 0x8, PT ;  /* 0x000000080800780c */ /* 0x040fe40003f86070 */
[----:B------:R-:W-:Y:S01]  /*ea80*/  ISETP.GE.U32.AND P5, PT, R8, 0x10, PT ;  /* 0x000000100800780c */ /* 0x000fe20003fa6070 */
[----:B------:R0:W-:Y:S02]  /*ea90*/  SHFL.IDX PT, R6, R24, 0x1, 0x1f ;  /* 0x00201f0018067f89 */ /* 0x0001e400000e0000 */
[----:B0-----:R-:W-:-:S02]  /*eaa0*/  IMAD.MOV.U32 R24, RZ, RZ, RZ ;  /* 0x000000ffff187224 */ /* 0x001fc400078e00ff */
[----:B--2---:R-:W-:Y:S02]  /*eab0*/  @!P1 IMAD.MOV.U32 R4, RZ, RZ, R7 ;  /* 0x000000ffff049224 */ /* 0x004fe400078e0007 */
        /* <DEDUP_REMOVED lines=20> */
.L_x_10383:
[----:B------:R-:W-:Y:S02]  /*ec00*/  ULDC UR4, c[0x0][0xc38] ;  /* 0x00030e0000047ab9 */ /* 0x000fe40000000800 */
[----:B------:R-:W-:-:S04]  /*ec10*/  IMAD.U32 R3, RZ, RZ, UR4 ;  /* 0x00000004ff037e24 */ /* 0x000fc8000f8e00ff */
[----:B-1----:R-:W-:-:S04]  /*ec20*/  IMAD R5, R14, R3, RZ ;  /* 0x000000030e057224 */ /* 0x002fc800078e02ff */
[----:B------:R-:W-:-:S05]  /*ec30*/  IMAD.IADD R6, R6, 0x1, R5 ;  /* 0x0000000106067824 */ /* 0x000fca00078e0205 */
[----:B------:R-:W-:-:S13]  /*ec40*/  ISETP.GT.AND P6, PT, R6, R0, PT ;  /* 0x000000000600720c */ /* 0x000fda0003fc4270 */
[----:B------:R-:W-:Y:S05]  /*ec50*/  @P6 BRA `(.L_x_10290) ;  /* 0x0000000000a46947 */ /* 0x000fea0003800000 */
.L_x_10293:
        /* <DEDUP_REMOVED lines=9> */
[----:B------:R-:W0:Y:S02]  /*ecf0*/  @!P6 LDC.64 R2, c[0x0][0xc80] ;  /* 0x00032000ff02eb82 */ /* 0x000e240000000a00 */
[----:B0-----:R-:W-:-:S05]  /*ed00*/  @!P6 IMAD.WIDE R2, R5, 0x4, R2 ;  /* 0x000000040502e825 */ /* 0x001fca00078e0202 */
[----:B------:R0:W2:Y:S01]  /*ed10*/  @!P6 LDG.E R4, desc[UR36][R2.64] ;  /* 0x000000240204e981 */ /* 0x0000a2000c1e1900 */
[----:B------:R-:W-:Y:S01]  /*ed20*/  IMAD.MOV.U32 R7, RZ, RZ, RZ ;  /* 0x000000ffff077224 */ /* 0x000fe200078e00ff */
[----:B0-----:R-:W0:Y:S02]  /*ed30*/  @!P6 LDC.64 R2, c[0x0][0xc78] ;  /* 0x00031e00ff02eb82 */ /* 0x001e240000000a00 */
[----:B0-----:R-:W-:-:S05]  /*ed40*/  @!P6 IMAD.WIDE R2, R5, 0x4, R2 ;  /* 0x000000040502e825 */ /* 0x001fca00078e0202 */
        /* <DEDUP_REMOVED lines=20> */
.L_x_10391:
[----:B------:R-:W-:Y:S02]  /*ee90*/  ULDC UR4, c[0x0][0xc38] ;  /* 0x00030e0000047ab9 */ /* 0x000fe40000000800 */
[----:B------:R-:W-:-:S04]  /*eea0*/  IMAD.U32 R3, RZ, RZ, UR4 ;  /* 0x00000004ff037e24 */ /* 0x000fc8000f8e00ff */
[----:B-1----:R-:W-:-:S05]  /*eeb0*/  IMAD R5, R14, R3, RZ ;  /* 0x000000030e057224 */ /* 0x002fca00078e02ff */
[----:B------:R-:W-:-:S04]  /*eec0*/  IADD3 R6, R5, R6, RZ ;  /* 0x0000000605067210 */ /* 0x000fc80007ffe0ff */
[----:B------:R-:W-:-:S13]  /*eed0*/  ISETP.GT.AND P6, PT, R6, R0, PT ;  /* 0x000000000600720c */ /* 0x000fda0003fc4270 */
[----:B------:R-:W-:Y:S05]  /*eee0*/  @!P6 BRA `(.L_x_10293) ;  /* 0xfffffffc005ce947 */ /* 0x000fea000383ffff */
.L_x_10290:
        /* <DEDUP_REMOVED lines=9> */
.L_x_10396:
[----:B------:R-:W-:-:S13]  /*ef80*/  ISETP.NE.AND P0, PT, R6, RZ, PT ;  /* 0x000000ff0600720c */ /* 0x000fda0003f05270 */
[----:B------:R-:W-:Y:S05]  /*ef90*/  @!P0 BRA `(.L_x_10295) ;  /* 0x0000000000108947 */ /* 0x000fea0003800000 */
[----:B------:R-:W-:Y:S01]  /*efa0*/  UMOV UR4, 0xffffffff ;  /* 0xffffffff00047882 */ /* 0x000fe20000000000 */
[----:B------:R-:W-:Y:S02]  /*efb0*/  VIADD R12, R5, 0xffffffff ;  /* 0xffffffff050c7836 */ /* 0x000fe40000000000 */
[----:B------:R-:W-:Y:S05]  /*efc0*/  BRA.DIV UR4, `(.L_x_10296) ;  /* 0x0000003604147947 */ /* 0x000fea000b800000 */
[----:B------:R4:W0:Y:S02]  /*efd0*/  SHFL.IDX PT, R24, R2, R12, 0x1f ;  /* 0x00001f0c02187589 */ /* 0x00082400000e0000 */
.L_x_10295:
[----:B0-----:R-:W-:Y:S01]  /*efe0*/  IMAD R24, R24, R3, R8 ;  /* 0x0000000318187224 */ /* 0x001fe200078e0208 */
[-C--:B--2---:R-:W-:Y:S01]  /*eff0*/  IABS R8, R4.reuse ;  /* 0x0000000400087213 */ /* 0x084fe20000000000 */
[----:B----4-:R-:W-:Y:S02]  /*f000*/  IMAD.MOV.U32 R2, RZ, RZ, RZ ;  /* 0x000000ffff027224 */ /* 0x010fe400078e00ff */
[----:B------:R-:W-:Y:S01]  /*f010*/  IMAD.IADD R25, R0, 0x1, -R24 ;  /* 0x0000000100197824 */ /* 0x000fe200078e0a18 */
[----:B------:R-:W0:Y:S01]  /*f020*/  I2F.RP R6, R8 ;  /* 0x0000000800067306 */ /* 0x000e220000209400 */
[----:B------:R-:W-:Y:S01]  /*f030*/  IABS R0, R4 ;  /* 0x0000000400007213 */ /* 0x000fe20000000000 */
[----:B------:R-:W-:-:S04]  /*f040*/  IMAD.IADD R27, R5, 0x1, R27 ;  /* 0x00000001051b7824 */ /* 0x000fc800078e021b */
[----:B------:R-:W-:Y:S02]  /*f050*/  IMAD.MOV R0, RZ, RZ, -R0 ;  /* 0x000000ffff007224 */ /* 0x000fe400078e0a00 */
[----:B0-----:R-:W0:Y:S02]  /*f060*/  MUFU.RCP R6, R6 ;  /* 0x0000000600067308 */ /* 0x001e240000001000 */
[----:B0-----:R-:W-:-:S06]  /*f070*/  VIADD R9, R6, 0xffffffe ;  /* 0x0ffffffe06097836 */ /* 0x001fcc0000000000 */
[----:B------:R-:W0:Y:S02]  /*f080*/  F2I.FTZ.U32.TRUNC.NTZ R3, R9 ;  /* 0x0000000900037305 */ /* 0x000e24000021f000 */
[----:B0-----:R-:W-:-:S04]  /*f090*/  IMAD.MOV R11, RZ, RZ, -R3 ;  /* 0x000000ffff0b7224 */ /* 0x001fc800078e0a03 */
[----:B------:R-:W-:-:S04]  /*f0a0*/  IMAD R11, R11, R8, RZ ;  /* 0x000000080b0b7224 */ /* 0x000fc800078e02ff */
[----:B------:R-:W-:Y:S01]  /*f0b0*/  IMAD.HI.U32 R2, R3, R11, R2 ;  /* 0x0000000b03027227 */ /* 0x000fe200078e0002 */
[----:B------:R-:W-:-:S05]  /*f0c0*/  IABS R3, R25 ;  /* 0x0000001900037213 */ /* 0x000fca0000000000 */
[----:B------:R-:W-:-:S04]  /*f0d0*/  IMAD.HI.U32 R6, R2, R3, RZ ;  /* 0x0000000302067227 */ /* 0x000fc800078e00ff */
[----:B------:R-:W-:Y:S01]  /*f0e0*/  IMAD R3, R6, R0, R3 ;  /* 0x0000000006037224 */ /* 0x000fe200078e0203 */
[----:B---3--:R-:W-:Y:S01]  /*f0f0*/  IABS R0, R7 ;  /* 0x0000000700007213 */ /* 0x008fe20000000000 */
[----:B------:R-:W-:-:S03]  /*f100*/  IMAD.MOV.U32 R2, RZ, RZ, RZ ;  /* 0x000000ffff027224 */ /* 0x000fc600078e00ff */
[----:B------:R-:W-:-:S13]  /*f110*/  ISETP.GT.U32.AND P1, PT, R8, R3, PT ;  /* 0x000000030800720c */ /* 0x000fda0003f24070 */
[-C--:B------:R-:W-:Y:S01]  /*f120*/  @!P1 IADD3 R3, R3, -R8.reuse, RZ ;  /* 0x8000000803039210 */ /* 0x080fe20007ffe0ff */
[----:B------:R-:W-:Y:S01]  /*f130*/  @!P1 VIADD R6, R6, 0x1 ;  /* 0x0000000106069836 */ /* 0x000fe20000000000 */
[----:B------:R-:W-:Y:S02]  /*f140*/  ISETP.NE.AND P1, PT, R4, RZ, PT ;  /* 0x000000ff0400720c */ /* 0x000fe40003f25270 */
[----:B------:R-:W-:Y:S02]  /*f150*/  ISETP.GE.U32.AND P0, PT, R3, R8, PT ;  /* 0x000000080300720c */ /* 0x000fe40003f06070 */
[----:B------:R-:W0:Y:S11]  /*f160*/  I2F.RP R8, R0 ;  /* 0x0000000000087306 */ /* 0x000e360000209400 */
[----:B------:R-:W-:Y:S01]  /*f170*/  @P0 VIADD R6, R6, 0x1 ;  /* 0x0000000106060836 */ /* 0x000fe20000000000 */
        /* <DEDUP_REMOVED lines=8> */
[----:B------:R-:W-:-:S04]  /*f200*/  LOP3.LUT R3, R25, R4, RZ, 0x3c, !PT ;  /* 0x0000000419037212 */ /* 0x000fc800078e3cff */
[----:B------:R-:W-:-:S13]  /*f210*/  ISETP.GE.AND P2, PT, R3, RZ, PT ;  /* 0x000000ff0300720c */ /* 0x000fda0003f46270 */
        /* <DEDUP_REMOVED lines=17> */
[----:B------:R-:W-:-:S04]  /*f330*/  IMAD.MOV R0, RZ, RZ, -R2 ;  /* 0x000000ffff007224 */ /* 0x000fc800078e0a02 */
[C---:B------:R-:W-:Y:S02]  /*f340*/  IMAD R6, R7.reuse, R0, R6 ;  /* 0x0000000007067224 */ /* 0x040fe400078e0206 */
[----:B------:R-:W-:-:S05]  /*f350*/  IMAD R7, R7, 0x1000000, R2 ;  /* 0x0100000007077824 */ /* 0x000fca00078e0202 */
[----:B------:R-:W-:Y:S01]  /*f360*/  LEA R26, R6, R7, 0x10 ;  /* 0x00000007061a7211 */ /* 0x000fe200078e80ff */
[----:B------:R-:W-:Y:S06]  /*f370*/  BRA `(.L_x_10297) ;  /* 0x00000000001c7947 */ /* 0x000fec0003800000 */
.L_x_10291:
[----:B------:R-:W-:Y:S01]  /*f380*/  UMOV UR4, URZ ;  /* 0x0000003f00047c82 */ /* 0x000fe20008000000 */
[----:B------:R-:W-:Y:S01]  /*f390*/  UMOV UR5, URZ ;  /* 0x0000003f00057c82 */ /* 0x000fe20008000000 */
[----:B------:R-:W-:Y:S01]  /*f3a0*/  ULDC UR6, c[0x0][0xc3c] ;  /* 0x00030f0000067ab9 */ /* 0x000fe20000000800 */
[----:B------:R-:W-:Y:S02]  /*f3b0*/  IMAD.MOV.U32 R24, RZ, RZ, R0 ;  /* 0x000000ffff187224 */ /* 0x000fe400078e0000 */
[----:B------:R-:W-:Y:S02]  /*f3c0*/  IMAD.U32 R25, RZ, RZ, UR4 ;  /* 0x00000004ff197e24 */ /* 0x000fe4000f8e00ff */
[----:B------:R-:W-:Y:S02]  /*f3d0*/  IMAD.U32 R26, RZ, RZ, UR5 ;  /* 0x00000005ff1a7e24 */ /* 0x000fe4000f8e00ff */
[----:B------:R-:W-:-:S07]  /*f3e0*/  IMAD.U32 R27, RZ, RZ, UR6 ;  /* 0x00000006ff1b7e24 */ /* 0x000fce000f8e00ff */
.L_x_10297:
        /* <DEDUP_REMOVED lines=10> */
.L_x_10288:
[----:B------:R-:W-:Y:S02]  /*f490*/  ULDC UR4, c[0x0][0xc3c] ;  /* 0x00030f0000047ab9 */ /* 0x000fe40000000800 */
[----:B-1----:R-:W-:-:S13]  /*f4a0*/  ISETP.GE.AND P0, PT, R27, UR4, PT ;  /* 0x000000041b007c0c */ /* 0x002fda000bf06270 */
[----:B------:R-:W-:Y:S05]  /*f4b0*/  @!P0 BRA `(.L_x_10298) ;  /* 0xffffffb400f48947 */ /* 0x000fea000383ffff */
[----:B------:R-:W-:Y:S05]  /*f4c0*/  BSYNC B8 ;  /* 0x0000000000087941 */ /* 0x000fea0003800000 */
.L_x_10237:
        /* <DEDUP_REMOVED lines=12> */
.L_x_10399:
[----:B------:R-:W-:Y:S05]  /*f590*/  BSYNC B0 ;  /* 0x0000000000007941 */ /* 0x000fea0003800000 */
.L_x_10299:
[----:B------:R-:W-:-:S03]  /*f5a0*/  UMOV UR4, 0xffffffff ;  /* 0xffffffff00047882 */ /* 0x000fc60000000000 */
[----:B------:R-:W-:Y:S05]  /*f5b0*/  BRA.DIV UR4, `(.L_x_10301) ;  /* 0x0000002e04d47947 */ /* 0x000fea000b800000 */
[----:B0-----:R-:W0:Y:S02]  /*f5c0*/  S2R R0, SR_TID.X ;  /* 0x0000000000007919 */ /* 0x001e240000002100 */
[----:B0-----:R-:W-:-:S04]  /*f5d0*/  SHF.R.U32.HI R0, RZ, 0x5, R0 ;  /* 0x00000005ff007819 */ /* 0x001fc80000011600 */
[----:B------:R-:W-:-:S05]  /*f5e0*/  LOP3.LUT R0, R0, 0x3, RZ, 0xc0, !PT ;  /* 0x0000000300007812 */ /* 0x000fca00078ec0ff */
[----:B------:R0:W1:Y:S02]  /*f5f0*/  SHFL.IDX PT, R14, R0, RZ, 0x1f ;  /* 0x00001fff000e7589 */ /* 0x00006400000e0000 */
.L_x_10402:
[----:B-1----:R-:W-:Y:S01]  /*f600*/  ISETP.NE.AND P0, PT, R14, RZ, PT ;  /* 0x000000ff0e00720c */ /* 0x002fe20003f05270 */
[----:B------:R-:W-:-:S12]  /*f610*/  BSSY B0, `(.L_x_10302) ;  /* 0x0000024000007945 */ /* 0x000fd80003800000 */
[----:B------:R-:W-:Y:S05]  /*f620*/  @P0 BRA `(.L_x_10303) ;  /* 0x0000000000880947 */ /* 0x000fea0003800000 */
[----:B------:R-:W-:-:S03]  /*f630*/  UMOV UR4, 0xffffffff ;  /* 0xffffffff00047882 */ /* 0x000fc60000000000 */
[----:B------:R-:W-:Y:S05]  /*f640*/  BRA.DIV UR4, `(.L_x_10304) ;  /* 0x0000002e04e47947 */ /* 0x000fea000b800000 */
[----:B------:R-:W-:-:S13]  /*f650*/  ELECT P6, URZ, PT ;  /* 0x00000000003f782f */ /* 0x000fda00038c0000 */
.L_x_10405:
[----:B------:R-:W-:Y:S05]  /*f660*/  @!P6 BRA `(.L_x_10303) ;  /* 0x000000000078e947 */ /* 0x000fea0003800000 */
[----:B0-----:R-:W3:Y:S02]  /*f670*/  LDL.LU R0, [R1+0x20] ;  /* 0x0000200001007983 */ /* 0x001ee40000300800 */
[----:B---3--:R-:W-:-:S04]  /*f680*/  LOP3.LUT R0, R0, 0x2, RZ, 0xfc, !PT ;  /* 0x0000000200007812 */ /* 0x008fc800078efcff */
[----:B------:R-:W-:-:S13]  /*f690*/  ISETP.NE.AND P0, PT, R0, 0x3, PT ;  /* 0x000000030000780c */ /* 0x000fda0003f05270 */
[----:B------:R-:W-:Y:S05]  /*f6a0*/  @!P0 BRA `(.L_x_10305) ;  /* 0x0000000000048947 */ /* 0x000fea0003800000 */
[----:B------:R-:W-:Y:S01]  /*f6b0*/  BPT.TRAP 0x1 ;  /* 0x000000040000795c */ /* 0x000fe20000300000 */
.L_x_10305:
[C---:B------:R-:W-:Y:S01]  /*f6c0*/  IMAD R3, R22.reuse, 0x8, R5 ;  /* 0x0000000816037824 */ /* 0x040fe200078e0205 */
[----:B------:R-:W-:Y:S02]  /*f6d0*/  SHF.L.U32 R2, R29, 0x1f, RZ ;  /* 0x0000001f1d027819 */ /* 0x000fe400000006ff */
[----:B------:R-:W-:Y:S02]  /*f6e0*/  IADD3 R22, R22, 0x1, RZ ;  /* 0x0000000116167810 */ /* 0x000fe40007ffe0ff */
[----:B------:R-:W0:Y:S02]  /*f6f0*/  SYNCS.PHASECHK.TRANS64.TRYWAIT P1, [R3+URZ+0x2d840], R2 ;  /* 0x02d84002030075a7 */ /* 0x000e24000802017f */
[----:B------:R-:W-:-:S04]  /*f700*/  ISETP.NE.AND P2, PT, R22, 0x2, PT ;  /* 0x000000021600780c */ /* 0x000fc80003f45270 */
[----:B------:R-:W-:Y:S01]  /*f710*/  SEL R0, RZ, 0x1, P2 ;  /* 0x00000001ff007807 */ /* 0x000fe20001000000 */
[----:B0-----:R-:W-:Y:S08]  /*f720*/  @!P1 BRA `(.L_x_10306) ;  /* 0x0000002c00cc9947 */ /* 0x001ff00003800000 */
.L_x_10406:
[----:B------:R-:W-:Y:S02]  /*f730*/  SEL R22, R22, RZ, P2 ;  /* 0x000000ff16167207 */ /* 0x000fe40001000000 */
[----:B------:R-:W-:Y:S01]  /*f740*/  LOP3.LUT R0, R29, R0, RZ, 0x3c, !PT ;  /* 0x000000001d007212 */ /* 0x000fe200078e3cff */
[----:B------:R-:W-:Y:S06]  /*f750*/  @!P0 BRA `(.L_x_10307) ;  /* 0x0000000000048947 */ /* 0x000fec0003800000 */
[----:B------:R-:W-:Y:S01]  /*f760*/  BPT.TRAP 0x1 ;  /* 0x000000040000795c */ /* 0x000fe20000300000 */
.L_x_10307:
[----:B------:R-:W-:Y:S01]  /*f770*/  IMAD R5, R22, 0x8, R5 ;  /* 0x0000000816057824 */ /* 0x000fe200078e0205 */
[----:B------:R-:W-:-:S04]  /*f780*/  SHF.L.U32 R0, R0, 0x1f, RZ ;  /* 0x0000001f00007819 */ /* 0x000fc800000006ff */
[----:B------:R-:W1:Y:S02]  /*f790*/  SYNCS.PHASECHK.TRANS64.TRYWAIT P1, [R5+URZ+0x2d840], R0 ;  /* 0x02d84000050075a7 */ /* 0x000e64000802017f */
[----:B-1----:R-:W-:Y:S05]  /*f7a0*/  @!P1 BRA `(.L_x_10308) ;  /* 0x0000002c00c09947 */ /* 0x002fea0003800000 */
.L_x_10407:
[----:B------:R-:W-:Y:S05]  /*f7b0*/  @!P0 BRA `(.L_x_10309) ;  /* 0x0000000000048947 */ /* 0x000fea0003800000 */
[----:B------:R-:W-:Y:S01]  /*f7c0*/  BPT.TRAP 0x1 ;  /* 0x000000040000795c */ /* 0x000fe20000300000 */
.L_x_10309:
[----:B------:R-:W3:Y:S02]  /*f7d0*/  SYNCS.PHASECHK.TRANS64.TRYWAIT P1, [R3+URZ+0x2d860], R2 ;  /* 0x02d86002030075a7 */ /* 0x000ee4000802017f */
[----:B---3--:R-:W-:Y:S05]  /*f7e0*/  @!P1 BRA `(.L_x_10310) ;  /* 0x0000002c00c49947 */ /* 0x008fea0003800000 */
.L_x_10408:
[----:B------:R-:W-:Y:S05]  /*f7f0*/  @!P0 BRA `(.L_x_10311) ;  /* 0x0000000000048947 */ /* 0x000fea0003800000 */
[----:B------:R-:W-:Y:S01]  /*f800*/  BPT.TRAP 0x1 ;  /* 0x000000040000795c */ /* 0x000fe20000300000 */
.L_x_10311:
[----:B----4-:R4:W0:Y:S02]  /*f810*/  SYNCS.PHASECHK.TRANS64.TRYWAIT P0, [R5+URZ+0x2d860], R0 ;  /* 0x02d86000050075a7 */ /* 0x010824000800017f */
[----:B0-----:R-:W-:Y:S05]  /*f820*/  @!P0 NANOSLEEP.SYNCS 0x989680 ;  /* 0x009896800000895d */ /* 0x001fea0003900000 */
[----:B------:R-:W0:Y:S02]  /*f830*/  @!P0 SYNCS.PHASECHK.TRANS64 P0, [R5+URZ+0x2d860], R0 ;  /* 0x02d86000050085a7 */ /* 0x000e24000800007f */
[----:B0-----:R-:W-:Y:S05]  /*f840*/  @!P0 BRA `(.L_x_10311) ;  /* 0xfffffffc00f08947 */ /* 0x001fea000383ffff */
.L_x_10303:
[----:B------:R-:W-:Y:S05]  /*f850*/  BSYNC B0 ;  /* 0x0000000000007941 */ /* 0x000fea0003800000 */
.L_x_10302:
[----:B------:R-:W-:Y:S05]  /*f860*/  EXIT ;  /* 0x000000000000794d */ /* 0x000fea0003800000 */
.L_x_10192:
[----:B0-----:R-:W-:-:S04]  /*f870*/  IMAD.U32 R3, RZ, RZ, UR41 ;  /* 0x00000029ff037e24 */ /* 0x001fc8000f8e00ff */
[----:B------:R0:W1:Y:S03]  /*f880*/  SYNCS.PHASECHK.TRANS64.TRYWAIT P1, [R3+URZ+0x2d800], R0 ;  /* 0x02d80000030075a7 */ /* 0x000066000802017f */
[----:B-1----:R-:W-:Y:S05]  /*f890*/  @!P1 NANOSLEEP.SYNCS 0x989680 ;  /* 0x009896800000995d */ /* 0x002fea0003900000 */
[----:B------:R-:W1:Y:S02]  /*f8a0*/  @!P1 SYNCS.PHASECHK.TRANS64 P1, [R3+URZ+0x2d800], R0 ;  /* 0x02d80000030095a7 */ /* 0x000e64000802007f */
[----:B-1----:R-:W-:Y:S05]  /*f8b0*/  @!P1 BRA `(.L_x_10192) ;  /* 0xfffffffc00ec9947 */ /* 0x002fea000383ffff */
[----:B------:R-:W-:Y:S05]  /*f8c0*/  BRA `(.L_x_10312) ;  /* 0xffffff2000347947 */ /* 0x000fea000383ffff */
.L_x_10196:
[----:B-1----:R1:W2:Y:S02]  /*f8d0*/  SYNCS.PHASECHK.TRANS64.TRYWAIT P1, [R0+URZ+0x2d830], R3 ;  /* 0x02d83003000075a7 */ /* 0x0022a4000802017f */
[----:B--2---:R-:W-:Y:S05]  /*f8e0*/  @!P1 NANOSLEEP.SYNCS 0x989680 ;  /* 0x009896800000995d */ /* 0x004fea0003900000 */
[----:B------:R-:W2:Y:S02]  /*f8f0*/  @!P1 SYNCS.PHASECHK.TRANS64 P1, [R0+URZ+0x2d830], R3 ;  /* 0x02d83003000095a7 */ /* 0x000ea4000802007f */
[----:B--2---:R-:W-:Y:S05]  /*f900*/  @!P1 BRA `(.L_x_10196) ;  /* 0xfffffffc00f09947 */ /* 0x004fea000383ffff */
[----:B------:R-:W-:Y:S05]  /*f910*/  BRA `(.L_x_10195) ;  /* 0xffffff2000507947 */ /* 0x000fea000383ffff */
.L_x_10202:
[----:B-1----:R-:W-:-:S04]  /*f920*/  IMAD.U32 R9, RZ, RZ, UR6 ;  /* 0x00000006ff097e24 */ /* 0x002fc8000f8e00ff */
[----:B------:R1:W2:Y:S03]  /*f930*/  SYNCS.PHASECHK.TRANS64.TRYWAIT P1, [R9+URZ+0x2d830], R8 ;  /* 0x02d83008090075a7 */ /* 0x0002a6000802017f */
[----:B--2---:R-:W-:Y:S05]  /*f940*/  @!P1 NANOSLEEP.SYNCS 0x989680 ;  /* 0x009896800000995d */ /* 0x004fea0003900000 */
[----:B------:R-:W2:Y:S02]  /*f950*/  @!P1 SYNCS.PHASECHK.TRANS64 P1, [R9+URZ+0x2d830], R8 ;  /* 0x02d83008090095a7 */ /* 0x000ea4000802007f */
[----:B--2---:R-:W-:Y:S05]  /*f960*/  @!P1 BRA `(.L_x_10202) ;  /* 0xfffffffc00ec9947 */ /* 0x004fea000383ffff */
[----:B------:R-:W-:Y:S05]  /*f970*/  BRA `(.L_x_10199) ;  /* 0xffffff4c00107947 */ /* 0x000fea000383ffff */
.L_x_10206:
[----:B-1----:R-:W-:-:S04]  /*f980*/  IMAD.U32 R8, RZ, RZ, UR6 ;  /* 0x00000006ff087e24 */ /* 0x002fc8000f8e00ff */
[----:B------:R1:W2:Y:S03]  /*f990*/  SYNCS.PHASECHK.TRANS64.TRYWAIT P1, [R8+URZ+0x2d850], R7 ;  /* 0x02d85007080075a7 */ /* 0x0002a6000802017f */
[----:B--2---:R-:W-:Y:S05]  /*f9a0*/  @!P1 NANOSLEEP.SYNCS 0x989680 ;  /* 0x009896800000995d */ /* 0x004fea0003900000 */
[----:B------:R-:W2:Y:S02]  /*f9b0*/  @!P1 SYNCS.PHASECHK.TRANS64 P1, [R8+URZ+0x2d850], R7 ;  /* 0x02d85007080095a7 */ /* 0x000ea4000802007f */
[----:B--2---:R-:W-:Y:S05]  /*f9c0*/  @!P1 BRA `(.L_x_10206) ;  /* 0xfffffffc00ec9947 */ /* 0x004fea000383ffff */
[----:B------:R-:W-:Y:S05]  /*f9d0*/  BRA `(.L_x_10203) ;  /* 0xffffff4c00c07947 */ /* 0x000fea000383ffff */
.L_x_10213:
[----:B-1----:R-:W-:-:S04]  /*f9e0*/  IMAD.U32 R3, RZ, RZ, UR4 ;  /* 0x00000004ff037e24 */ /* 0x002fc8000f8e00ff */
[----:B------:R1:W3:Y:S03]  /*f9f0*/  SYNCS.PHASECHK.TRANS64.TRYWAIT P1, [R3+URZ+0x2d850], R0 ;  /* 0x02d85000030075a7 */ /* 0x0002e6000802017f */
[----:B---3--:R-:W-:Y:S05]  /*fa00*/  @!P1 NANOSLEEP.SYNCS 0x989680 ;  /* 0x009896800000995d */ /* 0x008fea0003900000 */
[----:B------:R-:W3:Y:S02]  /*fa10*/  @!P1 SYNCS.PHASECHK.TRANS64 P1, [R3+URZ+0x2d850], R0 ;  /* 0x02d85000030095a7 */ /* 0x000ee4000802007f */
[----:B---3--:R-:W-:Y:S05]  /*fa20*/  @!P1 BRA `(.L_x_10213) ;  /* 0xfffffffc00ec9947 */ /* 0x008fea000383ffff */
[----:B------:R-:W-:Y:S05]  /*fa30*/  BRA `(.L_x_10212) ;  /* 0xffffff7000f07947 */ /* 0x000fea000383ffff */
.L_x_10251:
        /* <DEDUP_REMOVED lines=11> */
.L_x_10314:
[----:B------:R-:W-:Y:S05]  /*faf0*/  BSYNC B0 ;  /* 0x0000000000007941 */ /* 0x000fea0003800000 */
.L_x_10313:
[----:B------:R-:W-:Y:S05]  /*fb00*/  BRA `(.L_x_10315) ;  /* 0xffffffc000747947 */ /* 0x000fea000383ffff */
.L_x_10254:
[----:B0-----:R0:W1:Y:S02]  /*fb10*/  SYNCS.PHASECHK.TRANS64.TRYWAIT P0, [R2+URZ+0x2d840], R3 ;  /* 0x02d84003020075a7 */ /* 0x001064000800017f */
[----:B-1----:R-:W-:Y:S05]  /*fb20*/  @!P0 NANOSLEEP.SYNCS 0x989680 ;  /* 0x009896800000895d */ /* 0x002fea0003900000 */
[----:B------:R-:W1:Y:S02]  /*fb30*/  @!P0 SYNCS.PHASECHK.TRANS64 P0, [R2+URZ+0x2d840], R3 ;  /* 0x02d84003020085a7 */ /* 0x000e64000800007f */
[----:B-1----:R-:W-:Y:S05]  /*fb40*/  @!P0 BRA `(.L_x_10254) ;  /* 0xfffffffc00f08947 */ /* 0x002fea000383ffff */
[----:B------:R-:W-:Y:S05]  /*fb50*/  BRA `(.L_x_10316) ;  /* 0xffffffc000c87947 */ /* 0x000fea000383ffff */
.L_x_10255:
        /* <DEDUP_REMOVED lines=8> */
.L_x_10318:
[----:B------:R-:W-:Y:S05]  /*fbe0*/  BSYNC B0 ;  /* 0x0000000000007941 */ /* 0x000fea0003800000 */
.L_x_10317:
        /* <DEDUP_REMOVED lines=9> */
.L_x_10319:
[----:B------:R-:W-:Y:S02]  /*fc80*/  IMAD.MOV.U32 R13, RZ, RZ, R6 ;  /* 0x000000ffff0d7224 */ /* 0x000fe400078e0006 */
[----:B------:R-:W-:Y:S02]  /*fc90*/  IMAD.MOV.U32 R12, RZ, RZ, 0x1 ;  /* 0x00000001ff0c7424 */ /* 0x000fe400078e00ff */
[----:B------:R-:W-:-:S07]  /*fca0*/  IMAD.MOV.U32 R5, RZ, RZ, R14 ;  /* 0x000000ffff057224 */ /* 0x000fce00078e000e */
[----:B------:R-:W-:Y:S05]  /*fcb0*/  WARPSYNC.COLLECTIVE R15, `(.L_x_10320) ;  /* 0x000000000f087348 */ /* 0x000fea0003c00000 */
[----:B------:R0:W1:Y:S02]  /*fcc0*/  SHFL.IDX P6, R14, R13, R12, R11 ;  /* 0x0000000c0d0e7389 */ /* 0x00006400000c000b */
[----:B01----:R-:W-:Y:S01]  /*fcd0*/  ENDCOLLECTIVE ;  /* 0x000000000000791b */ /* 0x003fe20003800000 */
.L_x_10320:
        /* <DEDUP_REMOVED lines=18> */
.L_x_10321:
[----:B------:R-:W-:Y:S02]  /*fe00*/  IMAD.MOV.U32 R13, RZ, RZ, R6 ;  /* 0x000000ffff0d7224 */ /* 0x000fe400078e0006 */
[----:B------:R-:W-:Y:S02]  /*fe10*/  IMAD.MOV.U32 R12, RZ, RZ, 0x2 ;  /* 0x00000002ff0c7424 */ /* 0x000fe400078e00ff */
[----:B------:R-:W-:-:S07]  /*fe20*/  IMAD.MOV.U32 R5, RZ, RZ, R14 ;  /* 0x000000ffff057224 */ /* 0x000fce00078e000e */
[----:B------:R-:W-:Y:S05]  /*fe30*/  WARPSYNC.COLLECTIVE R15, `(.L_x_10322) ;  /* 0x000000000f087348 */ /* 0x000fea0003c00000 */
[----:B------:R0:W1:Y:S02]  /*fe40*/  SHFL.IDX P6, R14, R13, R12, R11 ;  /* 0x0000000c0d0e7389 */ /* 0x00006400000c000b */
[----:B01----:R-:W-:Y:S01]  /*fe50*/  ENDCOLLECTIVE ;  /* 0x000000000000791b */ /* 0x003fe20003800000 */
.L_x_10322:
        /* <DEDUP_REMOVED lines=17> */
.L_x_10323:
[----:B------:R-:W-:Y:S02]  /*ff70*/  @P1 IMAD R8, R7, 0x2, R17 ;  /* 0x0000000207081824 */ /* 0x000fe400078e0211 */
[----:B------:R-:W-:Y:S02]  /*ff80*/  IMAD.MOV.U32 R13, RZ, RZ, R6 ;  /* 0x000000ffff0d7224 */ /* 0x000fe400078e0006 */
[----:B------:R-:W-:Y:S02]  /*ff90*/  IMAD.MOV.U32 R12, RZ, RZ, 0x3 ;  /* 0x00000003ff0c7424 */ /* 0x000fe400078e00ff */
[----:B------:R-:W-:-:S07]  /*ffa0*/  IMAD.MOV.U32 R5, RZ, RZ, R14 ;  /* 0x000000ffff057224 */ /* 0x000fce00078e000e */
[----:B------:R-:W-:Y:S05]  /*ffb0*/  WARPSYNC.COLLECTIVE R15, `(.L_x_10324) ;  /* 0x000000000f087348 */ /* 0x000fea0003c00000 */
[----:B------:R0:W1:Y:S02]  /*ffc0*/  SHFL.IDX P6, R14, R13, R12, R11 ;  /* 0x0000000c0d0e7389 */ /* 0x00006400000c000b */
[----:B01----:R-:W-:Y:S01]  /*ffd0*/  ENDCOLLECTIVE ;  /* 0x000000000000791b */ /* 0x003fe20003800000 */
.L_x_10324:
        /* <DEDUP_REMOVED lines=10> */
.L_x_10325:
[----:B------:R-:W-:Y:S01]  /*10080*/  @!PT LDS RZ, [RZ] ;  /* 0x00000000fffff984 */ /* 0x000fe20000000800 */
[----:B------:R-:W-:Y:S01]  /*10090*/  @!PT LDS RZ, [RZ] ;  /* 0x00000000fffff984 */ /* 0x000fe20000000800 */
[----:B------:R-:W-:Y:S01]  /*100a0*/  @!PT LDS RZ, [RZ] ;  /* 0x00000000fffff984 */ /* 0x000fe20000000800 */
[----:B------:R0:W-:Y:S04]  /*100b0*/  @P1 LDGSTS.E.BYPASS.LTC128B.128 [R8+0x16400], desc[UR36][R4.64], !P4 ;  /* 0x1640000004081fae */ /* 0x0001e8000e101d64 */
[----:B------:R0:W-:Y:S04]  /*100c0*/  @P1 LDGSTS.E.BYPASS.LTC128B.128 [R8+0x18400], desc[UR36][R4.64+0x40], !P3 ;  /* 0x1840004004081fae */ /* 0x0001e8000d901d64 */
[----:B------:R0:W-:Y:S01]  /*100d0*/  @P1 LDGSTS.E.BYPASS.LTC128B.128 [R8+0x1a400], desc[UR36][R4.64+0x80], !P2 ;  /* 0x1a40008004081fae */ /* 0x0001e2000d101d64 */
[----:B------:R-:W-:Y:S01]  /*100e0*/  MOV R0, R14 ;  /* 0x0000000e00007202 */ /* 0x000fe20000000f00 */
[----:B------:R-:W-:Y:S06]  /*100f0*/  BRA `(.L_x_10326) ;  /* 0xffffffc0008c7947 */ /* 0x000fec000383ffff */
.L_x_10260:
[----:B------:R-:W2:Y:S04]  /*10100*/  LDL.LU R11, [R1+0x30] ;  /* 0x00003000010b7983 */ /* 0x000ea80000300800 */
[----:B------:R0:W5:Y:S01]  /*10110*/  LDL R9, [R1+0x1c] ;  /* 0x00001c0001097983 */ /* 0x0001620000100800 */
[----:B------:R-:W-:Y:S02]  /*10120*/  IMAD.MOV.U32 R13, RZ, RZ, R0 ;  /* 0x000000ffff0d7224 */ /* 0x000fe400078e0000 */
[----:B------:R-:W-:Y:S02]  /*10130*/  IMAD.MOV.U32 R12, RZ, RZ, RZ ;  /* 0x000000ffff0c7224 */ /* 0x000fe400078e00ff */
[----:B------:R-:W-:Y:S02]  /*10140*/  IMAD.MOV.U32 R15, RZ, RZ, -0x1 ;  /* 0xffffffffff0f7424 */ /* 0x000fe400078e00ff */
[----:B------:R-:W-:-:S02]  /*10150*/  IMAD R25, R25, 0xc0, R21 ;  /* 0x000000c019197824 */ /* 0x000fc400078e0215 */
[----:B--2---:R-:W-:Y:S02]  /*10160*/  IMAD R2, R11, R10, RZ ;  /* 0x0000000a0b027224 */ /* 0x004fe400078e02ff */
[----:B0-----:R-:W-:-:S07]  /*10170*/  IMAD.MOV.U32 R11, RZ, RZ, 0x1c1f ;  /* 0x00001c1fff0b7424 */ /* 0x001fce00078e00ff */
[----:B-----5:R-:W-:Y:S05]  /*10180*/  WARPSYNC.COLLECTIVE R15, `(.L_x_10327) ;  /* 0x000000000f087348 */ /* 0x020fea0003c00000 */
[----:B------:R0:W1:Y:S02]  /*10190*/  SHFL.IDX P6, R14, R13, R12, R11 ;  /* 0x0000000c0d0e7389 */ /* 0x00006400000c000b */
[----:B01---5:R-:W-:Y:S01]  /*101a0*/  ENDCOLLECTIVE ;  /* 0x000000000000791b */ /* 0x023fe20003800000 */
.L_x_10327:
[----:B------:R-:W-:Y:S02]  /*101b0*/  IMAD.MOV.U32 R13, RZ, RZ, R4 ;  /* 0x000000ffff0d7224 */ /* 0x000fe400078e0004 */
[----:B------:R-:W-:-:S07]  /*101c0*/  IMAD.MOV.U32 R6, RZ, RZ, R14 ;  /* 0x000000ffff067224 */ /* 0x000fce00078e000e */
[----:B------:R-:W-:Y:S05]  /*101d0*/  WARPSYNC.COLLECTIVE R15, `(.L_x_10328) ;  /* 0x000000000f087348 */ /* 0x000fea0003c00000 */
[----:B------:R0:W1:Y:S02]  /*101e0*/  SHFL.IDX P6, R14, R13, R12, R11 ;  /* 0x0000000c0d0e7389 */ /* 0x00006400000c000b */
[----:B01----:R-:W-:Y:S01]  /*101f0*/  ENDCOLLECTIVE ;  /* 0x000000000000791b */ /* 0x003fe20003800000 */
.L_x_10328:
[----:B------:R-:W-:Y:S01]  /*10200*/  ISETP.GE.AND P2, PT, R25, R2, PT ;  /* 0x000000021900720c */ /* 0x000fe20003f46270 */
[----:B------:R-:W-:Y:S02]  /*10210*/  IMAD.MOV.U32 R13, RZ, RZ, R0 ;  /* 0x000000ffff0d7224 */ /* 0x000fe400078e0000 */
[----:B------:R-:W-:Y:S02]  /*10220*/  IMAD.MOV.U32 R12, RZ, RZ, 0x1 ;  /* 0x00000001ff0c7424 */ /* 0x000fe400078e00ff */
[----:B------:R-:W-:-:S08]  /*10230*/  IMAD.MOV.U32 R5, RZ, RZ, R14 ;  /* 0x000000ffff057224 */ /* 0x000fd000078e000e */
[----:B------:R-:W-:Y:S05]  /*10240*/  WARPSYNC.COLLECTIVE R15, `(.L_x_10329) ;  /* 0x000000000f087348 */ /* 0x000fea0003c00000 */
[----:B------:R0:W1:Y:S02]  /*10250*/  SHFL.IDX P6, R14, R13, R12, R11 ;  /* 0x0000000c0d0e7389 */ /* 0x00006400000c000b */
[----:B01----:R-:W-:Y:S01]  /*10260*/  ENDCOLLECTIVE ;  /* 0x000000000000791b */ /* 0x003fe20003800000 */
.L_x_10329:
[----:B------:R-:W-:-:S04]  /*10270*/  @!P2 LEA R5, P4, R20, R5, 0x1 ;  /* 0x000000051405a211 */ /* 0x000fc800078808ff */
[----:B------:R-:W-:-:S05]  /*10280*/  @!P2 IADD3.X R6, RZ, R6, RZ, P4, !PT ;  /* 0x00000006ff06a210 */ /* 0x000fca00027fe4ff */
[----:B------:R-:W-:Y:S02]  /*10290*/  @!P2 IMAD.MOV.U32 R7, RZ, RZ, R6 ;  /* 0x000000ffff07a224 */ /* 0x000fe400078e0006 */
[----:B------:R-:W-:Y:S02]  /*102a0*/  @!P2 IMAD.MOV.U32 R6, RZ, RZ, R5 ;  /* 0x000000ffff06a224 */ /* 0x000fe400078e0005 */
[----:B------:R-:W-:-:S03]  /*102b0*/  IMAD.MOV.U32 R13, RZ, RZ, R4 ;  /* 0x000000ffff0d7224 */ /* 0x000fc600078e0004 */
[----:B------:R-:W-:Y:S01]  /*102c0*/  @!PT LDS RZ, [RZ] ;  /* 0x00000000fffff984 */ /* 0x000fe20000000800 */
[----:B------:R-:W-:Y:S01]  /*102d0*/  @!PT LDS RZ, [RZ] ;  /* 0x00000000fffff984 */ /* 0x000fe20000000800 */
[----:B------:R-:W-:Y:S01]  /*102e0*/  @!PT LDS RZ, [RZ] ;  /* 0x00000000fffff984 */ /* 0x000fe20000000800 */
[----:B------:R-:W-:Y:S04]  /*102f0*/  @!P2 LDGSTS.E.BYPASS.LTC128B.128 [R9+0xc400], desc[UR36][R6.64], !P3 ;  /* 0x0c4000000609afae */ /* 0x000fe8000d901d64 */
[----:B------:R-:W-:Y:S04]  /*10300*/  @!P2 LDGSTS.E.BYPASS.LTC128B.128 [R9+0xf400], desc[UR36][R6.64+0x40], !P0 ;  /* 0x0f4000400609afae */ /* 0x000fe8000c101d64 */
[----:B------:R0:W-:Y:S02]  /*10310*/  @!P2 LDGSTS.E.BYPASS.LTC128B.128 [R9+0x12400], desc[UR36][R6.64+0x80], !P1 ;  /* 0x124000800609afae */ /* 0x0001e4000c901d64 */
[----:B0-----:R-:W-:-:S07]  /*10320*/  IMAD.MOV.U32 R7, RZ, RZ, R14 ;  /* 0x000000ffff077224 */ /* 0x001fce00078e000e */
[----:B------:R-:W-:Y:S05]  /*10330*/  WARPSYNC.COLLECTIVE R15, `(.L_x_10330) ;  /* 0x000000000f087348 */ /* 0x000fea0003c00000 */
[----:B------:R0:W1:Y:S02]  /*10340*/  SHFL.IDX P6, R14, R13, R12, R11 ;  /* 0x0000000c0d0e7389 */ /* 0x00006400000c000b */
[----:B01----:R-:W-:Y:S01]  /*10350*/  ENDCOLLECTIVE ;  /* 0x000000000000791b */ /* 0x003fe20003800000 */
.L_x_10330:
[----:B------:R-:W-:-:S05]  /*10360*/  VIADD R5, R25, 0x20 ;  /* 0x0000002019057836 */ /* 0x000fca0000000000 */
[----:B------:R-:W-:Y:S01]  /*10370*/  ISETP.GE.AND P2, PT, R5, R2, PT ;  /* 0x000000020500720c */ /* 0x000fe20003f46270 */
[----:B------:R-:W-:Y:S02]  /*10380*/  IMAD.MOV.U32 R13, RZ, RZ, R0 ;  /* 0x000000ffff0d7224 */ /* 0x000fe400078e0000 */
[----:B------:R-:W-:Y:S01]  /*10390*/  IMAD.MOV.U32 R12, RZ, RZ, 0x2 ;  /* 0x00000002ff0c7424 */ /* 0x000fe200078e00ff */
[----:B------:R-:W-:-:S09]  /*103a0*/  MOV R5, R14 ;  /* 0x0000000e00057202 */ /* 0x000fd20000000f00 */
[----:B------:R-:W-:Y:S05]  /*103b0*/  WARPSYNC.COLLECTIVE R15, `(.L_x_10331) ;  /* 0x000000000f087348 */ /* 0x000fea0003c00000 */
[----:B------:R0:W1:Y:S02]  /*103c0*/  SHFL.IDX P6, R14, R13, R12, R11 ;  /* 0x0000000c0d0e7389 */ /* 0x00006400000c000b */
[----:B01----:R-:W-:Y:S01]  /*103d0*/  ENDCOLLECTIVE ;  /* 0x000000000000791b */ /* 0x003fe20003800000 */
.L_x_10331:
[----:B------:R-:W-:-:S05]  /*103e0*/  @!P2 LEA R5, P4, R20, R5, 0x1 ;  /* 0x000000051405a211 */ /* 0x000fca00078808ff */
[----:B------:R-:W-:Y:S02]  /*103f0*/  @!P2 IMAD.X R7, RZ, RZ, R7, P4 ;  /* 0x000000ffff07a224 */ /* 0x000fe400020e0607 */
        /* <DEDUP_REMOVED lines=12> */
.L_x_10332:
        /* <DEDUP_REMOVED lines=8> */
.L_x_10333:
[----:B------:R-:W-:Y:S01]  /*10540*/  @!P2 LEA R5, P4, R20, R5, 0x1 ;  /* 0x000000051405a211 */ /* 0x000fe200078808ff */
[----:B------:R-:W-:Y:S02]  /*10550*/  IMAD.MOV.U32 R13, RZ, RZ, R4 ;  /* 0x000000ffff0d7224 */ /* 0x000fe400078e0004 */
[----:B------:R-:W-:-:S10]  /*10560*/  IMAD.MOV.U32 R0, RZ, RZ, R14 ;  /* 0x000000ffff007224 */ /* 0x000fd400078e000e */
[----:B------:R-:W-:Y:S05]  /*10570*/  WARPSYNC.COLLECTIVE R15, `(.L_x_10334) ;  /* 0x000000000f087348 */ /* 0x000fea0003c00000 */
[----:B------:R0:W1:Y:S02]  /*10580*/  SHFL.IDX P6, R14, R13, R12, R11 ;  /* 0x0000000c0d0e7389 */ /* 0x00006400000c000b */
[----:B01----:R-:W-:Y:S01]  /*10590*/  ENDCOLLECTIVE ;  /* 0x000000000000791b */ /* 0x003fe20003800000 */
.L_x_10334:
[----:B------:R-:W-:Y:S02]  /*105a0*/  @!P2 IMAD.X R7, RZ, RZ, R7, P4 ;  /* 0x000000ffff07a224 */ /* 0x000fe400020e0607 */
[----:B------:R-:W-:Y:S01]  /*105b0*/  @!P2 IMAD.MOV.U32 R6, RZ, RZ, R5 ;  /* 0x000000ffff06a224 */ /* 0x000fe200078e0005 */
[----:B------:R-:W-:-:S04]  /*105c0*/  IADD3 R5, R25, 0x60, RZ ;  /* 0x0000006019057810 */ /* 0x000fc80007ffe0ff */
[----:B------:R-:W-:Y:S01]  /*105d0*/  @!PT LDS RZ, [RZ] ;  /* 0x00000000fffff984 */ /* 0x000fe20000000800 */
[----:B------:R-:W-:Y:S01]  /*105e0*/  @!PT LDS RZ, [RZ] ;  /* 0x00000000fffff984 */ /* 0x000fe20000000800 */
[----:B------:R-:W-:Y:S01]  /*105f0*/  @!PT LDS RZ, [RZ] ;  /* 0x00000000fffff984 */ /* 0x000fe20000000800 */
[----:B------:R0:W-:Y:S04]  /*10600*/  @!P2 LDGSTS.E.BYPASS.LTC128B.128 [R9+0xd400], desc[UR36][R6.64], !P3 ;  /* 0x0d4000000609afae */ /* 0x0001e8000d901d64 */
[----:B------:R0:W-:Y:S04]  /*10610*/  @!P2 LDGSTS.E.BYPASS.LTC128B.128 [R9+0x10400], desc[UR36][R6.64+0x40], !P0 ;  /* 0x104000400609afae */ /* 0x0001e8000c101d64 */
[----:B------:R0:W-:Y:S01]  /*10620*/  @!P2 LDGSTS.E.BYPASS.LTC128B.128 [R9+0x13400], desc[UR36][R6.64+0x80], !P1 ;  /* 0x134000800609afae */ /* 0x0001e2000c901d64 */
[----:B------:R-:W-:Y:S01]  /*10630*/  ISETP.GE.AND P2, PT, R5, R2, PT ;  /* 0x000000020500720c */ /* 0x000fe20003f46270 */
[----:B------:R-:W-:-:S02]  /*10640*/  IMAD.MOV.U32 R13, RZ, RZ, R3 ;  /* 0x000000ffff0d7224 */ /* 0x000fc400078e0003 */
[----:B------:R-:W-:Y:S02]  /*10650*/  IMAD.MOV.U32 R12, RZ, RZ, RZ ;  /* 0x000000ffff0c7224 */ /* 0x000fe400078e00ff */
[----:B------:R-:W-:-:S08]  /*10660*/  IMAD.MOV.U32 R4, RZ, RZ, R14 ;  /* 0x000000ffff047224 */ /* 0x000fd000078e000e */
[----:B0-----:R-:W-:Y:S05]  /*10670*/  WARPSYNC.COLLECTIVE R15, `(.L_x_10335) ;  /* 0x000000000f087348 */ /* 0x001fea0003c00000 */
[----:B------:R1:W2:Y:S02]  /*10680*/  SHFL.IDX P6, R14, R13, R12, R11 ;  /* 0x0000000c0d0e7389 */ /* 0x0002a400000c000b */
[----:B012---:R-:W-:Y:S01]  /*10690*/  ENDCOLLECTIVE ;  /* 0x000000000000791b */ /* 0x007fe20003800000 */
.L_x_10335:
[----:B------:R-:W-:-:S05]  /*106a0*/  @!P2 LEA R4, P4, R20, R4, 0x1 ;  /* 0x000000041404a211 */ /* 0x000fca00078808ff */
[----:B------:R-:W-:-:S04]  /*106b0*/  @!P2 IMAD.X R0, RZ, RZ, R0, P4 ;  /* 0x000000ffff00a224 */ /* 0x000fc800020e0600 */
[----:B------:R-:W-:Y:S02]  /*106c0*/  @!P2 IMAD.MOV.U32 R5, RZ, RZ, R0 ;  /* 0x000000ffff05a224 */ /* 0x000fe400078e0000 */
[----:B------:R-:W-:Y:S02]  /*106d0*/  VIADD R0, R25, 0x80 ;  /* 0x0000008019007836 */ /* 0x000fe40000000000 */
[----:B------:R-:W-:Y:S01]  /*106e0*/  IMAD.MOV.U32 R13, RZ, RZ, R8 ;  /* 0x000000ffff0d7224 */ /* 0x000fe200078e0008 */
[----:B------:R-:W-:Y:S01]  /*106f0*/  @!PT LDS RZ, [RZ] ;  /* 0x00000000fffff984 */ /* 0x000fe20000000800 */
[----:B------:R-:W-:Y:S01]  /*10700*/  @!PT LDS RZ, [RZ] ;  /* 0x00000000fffff984 */ /* 0x000fe20000000800 */
[----:B------:R-:W-:Y:S01]  /*10710*/  @!PT LDS RZ, [RZ] ;  /* 0x00000000fffff984 */ /* 0x000fe20000000800 */
[----:B------:R0:W-:Y:S04]  /*10720*/  @!P2 LDGSTS.E.BYPASS.LTC128B.128 [R9+0xdc00], desc[UR36][R4.64], !P3 ;  /* 0x0dc000000409afae */ /* 0x0001e8000d901d64 */
[----:B------:R0:W-:Y:S04]  /*10730*/  @!P2 LDGSTS.E.BYPASS.LTC128B.128 [R9+0x10c00], desc[UR36][R4.64+0x40], !P0 ;  /* 0x10c000400409afae */ /* 0x0001e8000c101d64 */
[----:B------:R0:W-:Y:S01]  /*10740*/  @!P2 LDGSTS.E.BYPASS.LTC128B.128 [R9+0x13c00], desc[UR36][R4.64+0x80], !P1 ;  /* 0x13c000800409afae */ /* 0x0001e2000c901d64 */
[----:B------:R-:W-:Y:S01]  /*10750*/  ISETP.GE.AND P2, PT, R0, R2, PT ;  /* 0x000000020000720c */ /* 0x000fe20003f46270 */
[----:B------:R-:W-:-:S12]  /*10760*/  IMAD.MOV.U32 R0, RZ, RZ, R14 ;  /* 0x000000ffff007224 */ /* 0x000fd800078e000e */
[----:B0-----:R-:W-:Y:S05]  /*10770*/  WARPSYNC.COLLECTIVE R15, `(.L_x_10336) ;  /* 0x000000000f087348 */ /* 0x001fea0003c00000 */
[----:B------:R1:W2:Y:S02]  /*10780*/  SHFL.IDX P6, R14, R13, R12, R11 ;  /* 0x0000000c0d0e7389 */ /* 0x0002a400000c000b */
[----:B012---:R-:W-:Y:S01]  /*10790*/  ENDCOLLECTIVE ;  /* 0x000000000000791b */ /* 0x007fe20003800000 */
.L_x_10336:
[----:B------:R-:W-:Y:S02]  /*107a0*/  IMAD.MOV.U32 R13, RZ, RZ, R3 ;  /* 0x000000ffff0d7224 */ /* 0x000fe400078e0003 */
[----:B------:R-:W-:Y:S01]  /*107b0*/  IMAD.MOV.U32 R12, RZ, RZ, 0x1 ;  /* 0x00000001ff0c7424 */ /* 0x000fe200078e00ff */
[----:B------:R-:W-:-:S07]  /*107c0*/  MOV R4, R14 ;  /* 0x0000000e00047202 */ /* 0x000fce0000000f00 */
[----:B------:R-:W-:Y:S05]  /*107d0*/  WARPSYNC.COLLECTIVE R15, `(.L_x_10337) ;  /* 0x000000000f087348 */ /* 0x000fea0003c00000 */
[----:B------:R0:W1:Y:S02]  /*107e0*/  SHFL.IDX P6, R14, R13, R12, R11 ;  /* 0x0000000c0d0e7389 */ /* 0x00006400000c000b */
[----:B01----:R-:W-:Y:S01]  /*107f0*/  ENDCOLLECTIVE ;  /* 0x000000000000791b */ /* 0x003fe20003800000 */
.L_x_10337:
[----:B------:R-:W-:-:S05]  /*10800*/  @!P2 LEA R4, P4, R20, R4, 0x1 ;  /* 0x000000041404a211 */ /* 0x000fca00078808ff */
[----:B------:R-:W-:-:S04]  /*10810*/  @!P2 IMAD.X R0, RZ, RZ, R0, P4 ;  /* 0x000000ffff00a224 */ /* 0x000fc800020e0600 */
[----:B------:R-:W-:Y:S02]  /*10820*/  @!P2 IMAD.MOV.U32 R5, RZ, RZ, R0 ;  /* 0x000000ffff05a224 */ /* 0x000fe400078e0000 */
[----:B------:R-:W-:-:S03]  /*10830*/  IMAD.MOV.U32 R13, RZ, RZ, R8 ;  /* 0x000000ffff0d7224 */ /* 0x000fc600078e0008 */
[----:B------:R-:W-:Y:S01]  /*10840*/  @!PT LDS RZ, [RZ] ;  /* 0x00000000fffff984 */ /* 0x000fe20000000800 */
[----:B------:R-:W-:Y:S01]  /*10850*/  @!PT LDS RZ, [RZ] ;  /* 0x00000000fffff984 */ /* 0x000fe20000000800 */
[----:B------:R-:W-:Y:S01]  /*10860*/  @!PT LDS RZ, [RZ] ;  /* 0x00000000fffff984 */ /* 0x000fe20000000800 */
[----:B------:R0:W-:Y:S04]  /*10870*/  @!P2 LDGSTS.E.BYPASS.LTC128B.128 [R9+0xe400], desc[UR36][R4.64], !P3 ;  /* 0x0e4000000409afae */ /* 0x0001e8000d901d64 */
[----:B------:R0:W-:Y:S01]  /*10880*/  @!P2 LDGSTS.E.BYPASS.LTC128B.128 [R9+0x11400], desc[UR36][R4.64+0x40], !P0 ;  /* 0x114000400409afae */ /* 0x0001e2000c101d64 */
[----:B------:R-:W-:-:S03]  /*10890*/  IMAD.MOV.U32 R3, RZ, RZ, R14 ;  /* 0x000000ffff037224 */ /* 0x000fc600078e000e */
[----:B------:R0:W-:Y:S04]  /*108a0*/  @!P2 LDGSTS.E.BYPASS.LTC128B.128 [R9+0x14400], desc[UR36][R4.64+0x80], !P1 ;  /* 0x144000800409afae */ /* 0x0001e8000c901d64 */
[----:B0-----:R-:W-:Y:S05]  /*108b0*/  WARPSYNC.COLLECTIVE R15, `(.L_x_10338) ;  /* 0x000000000f087348 */ /* 0x001fea0003c00000 */
[----:B------:R1:W2:Y:S02]  /*108c0*/  SHFL.IDX P6, R14, R13, R12, R11 ;  /* 0x0000000c0d0e7389 */ /* 0x0002a400000c000b */
[----:B012---:R-:W-:Y:S01]  /*108d0*/  ENDCOLLECTIVE ;  /* 0x000000000000791b */ /* 0x007fe20003800000 */
.L_x_10338:
[----:B------:R-:W-:Y:S01]  /*108e0*/  IMAD.MOV.U32 R8, RZ, RZ, R14 ;  /* 0x000000ffff087224 */ /* 0x000fe200078e000e */
[----:B------:R-:W-:Y:S06]  /*108f0*/  BRA `(.L_x_10339) ;  /* 0xffffffc400a07947 */ /* 0x000fec000383ffff */
.L_x_10263:
[----:B-1----:R1:W2:Y:S02]  /*10900*/  SYNCS.PHASECHK.TRANS64.TRYWAIT P0, [R17+URZ+0x2d820], R0 ;  /* 0x02d82000110075a7 */ /* 0x0022a4000800017f */
[----:B--2---:R-:W-:Y:S05]  /*10910*/  @!P0 NANOSLEEP.SYNCS 0x989680 ;  /* 0x009896800000895d */ /* 0x004fea0003900000 */
[----:B------:R-:W2:Y:S02]  /*10920*/  @!P0 SYNCS.PHASECHK.TRANS64 P0, [R17+URZ+0x2d820], R0 ;  /* 0x02d82000110085a7 */ /* 0x000ea4000800007f */
[----:B--2---:R-:W-:Y:S05]  /*10930*/  @!P0 BRA `(.L_x_10263) ;  /* 0xfffffffc00f08947 */ /* 0x004fea000383ffff */
[----:B------:R-:W-:Y:S05]  /*10940*/  BRA `(.L_x_10340) ;  /* 0xffffffc800087947 */ /* 0x000fea000383ffff */
.L_x_10268:
[----:B0-----:R0:W1:Y:S02]  /*10950*/  SYNCS.PHASECHK.TRANS64.TRYWAIT P0, [R5+URZ+0x2d840], R0 ;  /* 0x02d84000050075a7 */ /* 0x001064000800017f */
[----:B-1----:R-:W-:Y:S05]  /*10960*/  @!P0 NANOSLEEP.SYNCS 0x989680 ;  /* 0x009896800000895d */ /* 0x002fea0003900000 */
[----:B------:R-:W1:Y:S02]  /*10970*/  @!P0 SYNCS.PHASECHK.TRANS64 P0, [R5+URZ+0x2d840], R0 ;  /* 0x02d84000050085a7 */ /* 0x000e64000800007f */
[----:B-1----:R-:W-:Y:S05]  /*10980*/  @!P0 BRA `(.L_x_10268) ;  /* 0xfffffffc00f08947 */ /* 0x002fea000383ffff */
[----:B------:R-:W-:Y:S05]  /*10990*/  BRA `(.L_x_10341) ;  /* 0xffffffc800fc7947 */ /* 0x000fea000383ffff */
.L_x_10269:
        /* <DEDUP_REMOVED lines=8> */
.L_x_10343:
[----:B------:R-:W-:Y:S05]  /*10a20*/  BSYNC B1 ;  /* 0x0000000000017941 */ /* 0x000fea0003800000 */
.L_x_10342:
[----:B------:R-:W0:Y:S01]  /*10a30*/  S2R R25, SR_TID.X ;  /* 0x0000000000197919 */ /* 0x000e220000002100 */
        /* <DEDUP_REMOVED lines=8> */
[----:B------:R-:W-:-:S12]  /*10ac0*/  IMAD R4, R4, 0x2, R17 ;  /* 0x0000000204047824 */ /* 0x000fd800078e0211 */
[----:B0-----:R-:W-:Y:S05]  /*10ad0*/  WARPSYNC.COLLECTIVE R15, `(.L_x_10344) ;  /* 0x000000000f087348 */ /* 0x001fea0003c00000 */
[----:B------:R1:W2:Y:S02]  /*10ae0*/  SHFL.IDX P6, R14, R13, R12, R11 ;  /* 0x0000000c0d0e7389 */ /* 0x0002a400000c000b */
[----:B012---:R-:W-:Y:S01]  /*10af0*/  ENDCOLLECTIVE ;  /* 0x000000000000791b */ /* 0x007fe20003800000 */
.L_x_10344:
[----:B------:R-:W-:Y:S02]  /*10b00*/  IMAD.MOV.U32 R13, RZ, RZ, R8 ;  /* 0x000000ffff0d7224 */ /* 0x000fe400078e0008 */
[----:B------:R-:W-:Y:S01]  /*10b10*/  IMAD.MOV.U32 R12, RZ, RZ, 0x1 ;  /* 0x00000001ff0c7424 */ /* 0x000fe200078e00ff */
[----:B------:R-:W-:Y:S01]  /*10b20*/  SHF.L.U32 R25, R25, 0x3, RZ ;  /* 0x0000000319197819 */ /* 0x000fe200000006ff */
[----:B------:R-:W-:-:S03]  /*10b30*/  IMAD.MOV.U32 R2, RZ, RZ, R14 ;  /* 0x000000ffff027224 */ /* 0x000fc600078e000e */
[----:B------:R-:W-:-:S07]  /*10b40*/  LOP3.LUT R25, R25, 0x18, RZ, 0xc0, !PT ;  /* 0x0000001819197812 */ /* 0x000fce00078ec0ff */
[----:B------:R-:W-:Y:S05]  /*10b50*/  WARPSYNC.COLLECTIVE R15, `(.L_x_10345) ;  /* 0x000000000f087348 */ /* 0x000fea0003c00000 */
[----:B------:R0:W1:Y:S02]  /*10b60*/  SHFL.IDX P6, R14, R13, R12, R11 ;  /* 0x0000000c0d0e7389 */ /* 0x00006400000c000b */
[----:B01----:R-:W-:Y:S01]  /*10b70*/  ENDCOLLECTIVE ;  /* 0x000000000000791b */ /* 0x003fe20003800000 */
.L_x_10345:
[----:B------:R-:W-:-:S05]  /*10b80*/  IMAD.SHL.U32 R0, R25, 0x2, RZ ;  /* 0x0000000219007824 */ /* 0x000fca00078e00ff */
        /* <DEDUP_REMOVED lines=9> */
[----:B0-----:R-:W-:-:S07]  /*10c20*/  MOV R3, R14 ;  /* 0x0000000e00037202 */ /* 0x001fce0000000f00 */
[----:B------:R-:W-:Y:S05]  /*10c30*/  WARPSYNC.COLLECTIVE R15, `(.L_x_10346) ;  /* 0x000000000f087348 */ /* 0x000fea0003c00000 */
[----:B------:R0:W1:Y:S02]  /*10c40*/  SHFL.IDX P6, R14, R13, R12, R11 ;  /* 0x0000000c0d0e7389 */ /* 0x00006400000c000b */
[----:B01----:R-:W-:Y:S01]  /*10c50*/  ENDCOLLECTIVE ;  /* 0x000000000000791b */ /* 0x003fe20003800000 */
.L_x_10346:
[----:B------:R-:W-:Y:S02]  /*10c60*/  IMAD.MOV.U32 R13, RZ, RZ, R8 ;  /* 0x000000ffff0d7224 */ /* 0x000fe400078e0008 */
[----:B------:R-:W-:Y:S02]  /*10c70*/  IMAD.MOV.U32 R12, RZ, RZ, 0x2 ;  /* 0x00000002ff0c7424 */ /* 0x000fe400078e00ff */
[----:B------:R-:W-:-:S07]  /*10c80*/  IMAD.MOV.U32 R2, RZ, RZ, R14 ;  /* 0x000000ffff027224 */ /* 0x000fce00078e000e */
[----:B------:R-:W-:Y:S05]  /*10c90*/  WARPSYNC.COLLECTIVE R15, `(.L_x_10347) ;  /* 0x000000000f087348 */ /* 0x000fea0003c00000 */
[----:B------:R0:W1:Y:S02]  /*10ca0*/  SHFL.IDX P6, R14, R13, R12, R11 ;  /* 0x0000000c0d0e7389 */ /* 0x00006400000c000b */
[----:B01----:R-:W-:Y:S01]  /*10cb0*/  ENDCOLLECTIVE ;  /* 0x000000000000791b */ /* 0x003fe20003800000 */
.L_x_10347:
        /* <DEDUP_REMOVED lines=13> */
.L_x_10348:
[----:B------:R-:W-:Y:S02]  /*10d90*/  IMAD.MOV.U32 R13, RZ, RZ, R8 ;  /* 0x000000ffff0d7224 */ /* 0x000fe400078e0008 */
[----:B------:R-:W-:Y:S01]  /*10da0*/  IMAD.MOV.U32 R12, RZ, RZ, 0x3 ;  /* 0x00000003ff0c7424 */ /* 0x000fe200078e00ff */
[----:B------:R-:W-:-:S07]  /*10db0*/  MOV R2, R14 ;  /* 0x0000000e00027202 */ /* 0x000fce0000000f00 */
[----:B------:R-:W-:Y:S05]  /*10dc0*/  WARPSYNC.COLLECTIVE R15, `(.L_x_10349) ;  /* 0x000000000f087348 */ /* 0x000fea0003c00000 */
[----:B------:R0:W1:Y:S02]  /*10dd0*/  SHFL.IDX P6, R14, R13, R12, R11 ;  /* 0x0000000c0d0e7389 */ /* 0x00006400000c000b */
[----:B01----:R-:W-:Y:S01]  /*10de0*/  ENDCOLLECTIVE ;  /* 0x000000000000791b */ /* 0x003fe20003800000 */
.L_x_10349:
        /* <DEDUP_REMOVED lines=14> */
.L_x_10350:
[----:B------:R-:W-:Y:S01]  /*10ed0*/  IMAD.MOV.U32 R2, RZ, RZ, R14 ;  /* 0x000000ffff027224 */ /* 0x000fe200078e000e */
[----:B------:R-:W-:Y:S06]  /*10ee0*/  BRA `(.L_x_10351) ;  /* 0xffffffc800907947 */ /* 0x000fec000383ffff */
.L_x_10274:
[----:B-1----:R1:W2:Y:S02]  /*10ef0*/  SYNCS.PHASECHK.TRANS64.TRYWAIT P0, [R5+URZ+0x2d860], R2 ;  /* 0x02d86002050075a7 */ /* 0x0022a4000800017f */
[----:B--2---:R-:W-:Y:S05]  /*10f00*/  @!P0 NANOSLEEP.SYNCS 0x989680 ;  /* 0x009896800000895d */ /* 0x004fea0003900000 */
[----:B------:R-:W2:Y:S02]  /*10f10*/  @!P0 SYNCS.PHASECHK.TRANS64 P0, [R5+URZ+0x2d860], R2 ;  /* 0x02d86002050085a7 */ /* 0x000ea4000800007f */
[----:B--2---:R-:W-:Y:S05]  /*10f20*/  @!P0 BRA `(.L_x_10274) ;  /* 0xfffffffc00f08947 */ /* 0x004fea000383ffff */
[----:B------:R-:W-:Y:S05]  /*10f30*/  BRA `(.L_x_10352) ;  /* 0xffffffc800f47947 */ /* 0x000fea000383ffff */
.L_x_10275:
        /* <DEDUP_REMOVED lines=8> */
.L_x_10354:
[----:B------:R-:W-:Y:S05]  /*10fc0*/  BSYNC B1 ;  /* 0x0000000000017941 */ /* 0x000fea0003800000 */
.L_x_10353:
        /* <DEDUP_REMOVED lines=9> */
.L_x_10355:
[----:B------:R-:W-:Y:S02]  /*11060*/  IMAD.MOV.U32 R13, RZ, RZ, R19 ;  /* 0x000000ffff0d7224 */ /* 0x000fe400078e0013 */
[----:B------:R-:W-:Y:S01]  /*11070*/  IMAD.MOV.U32 R12, RZ, RZ, 0x1 ;  /* 0x00000001ff0c7424 */ /* 0x000fe200078e00ff */
[----:B------:R-:W-:-:S07]  /*11080*/  MOV R2, R14 ;  /* 0x0000000e00027202 */ /* 0x000fce0000000f00 */
[----:B------:R-:W-:Y:S05]  /*11090*/  WARPSYNC.COLLECTIVE R15, `(.L_x_10356) ;  /* 0x000000000f087348 */ /* 0x000fea0003c00000 */
[----:B------:R0:W1:Y:S02]  /*110a0*/  SHFL.IDX P6, R14, R13, R12, R11 ;  /* 0x0000000c0d0e7389 */ /* 0x00006400000c000b */
[----:B01----:R-:W-:Y:S01]  /*110b0*/  ENDCOLLECTIVE ;  /* 0x000000000000791b */ /* 0x003fe20003800000 */
.L_x_10356:
        /* <DEDUP_REMOVED lines=16> */
.L_x_10357:
[----:B------:R-:W-:Y:S02]  /*111c0*/  IMAD.MOV.U32 R13, RZ, RZ, R19 ;  /* 0x000000ffff0d7224 */ /* 0x000fe400078e0013 */
[----:B------:R-:W-:Y:S01]  /*111d0*/  IMAD.MOV.U32 R12, RZ, RZ, 0x2 ;  /* 0x00000002ff0c7424 */ /* 0x000fe200078e00ff */
[----:B------:R-:W-:-:S07]  /*111e0*/  MOV R2, R14 ;  /* 0x0000000e00027202 */ /* 0x000fce0000000f00 */
[----:B------:R-:W-:Y:S05]  /*111f0*/  WARPSYNC.COLLECTIVE R15, `(.L_x_10358) ;  /* 0x000000000f087348 */ /* 0x000fea0003c00000 */
[----:B------:R0:W1:Y:S02]  /*11200*/  SHFL.IDX P6, R14, R13, R12, R11 ;  /* 0x0000000c0d0e7389 */ /* 0x00006400000c000b */
[----:B01----:R-:W-:Y:S01]  /*11210*/  ENDCOLLECTIVE ;  /* 0x000000000000791b */ /* 0x003fe20003800000 */
.L_x_10358:
        /* <DEDUP_REMOVED lines=16> */
.L_x_10359:
[----:B------:R-:W-:Y:S02]  /*11320*/  IMAD.MOV.U32 R13, RZ, RZ, R19 ;  /* 0x000000ffff0d7224 */ /* 0x000fe400078e0013 */
[----:B------:R-:W-:Y:S02]  /*11330*/  IMAD.MOV.U32 R12, RZ, RZ, 0x3 ;  /* 0x00000003ff0c7424 */ /* 0x000fe400078e00ff */
[----:B------:R-:W-:-:S07]  /*11340*/  IMAD.MOV.U32 R2, RZ, RZ, R14 ;  /* 0x000000ffff027224 */ /* 0x000fce00078e000e */
[----:B------:R-:W-:Y:S05]  /*11350*/  WARPSYNC.COLLECTIVE R15, `(.L_x_10360) ;  /* 0x000000000f087348 */ /* 0x000fea0003c00000 */
[----:B------:R0:W1:Y:S02]  /*11360*/  SHFL.IDX P6, R14, R13, R12, R11 ;  /* 0x0000000c0d0e7389 */ /* 0x00006400000c000b */
[----:B01----:R-:W-:Y:S01]  /*11370*/  ENDCOLLECTIVE ;  /* 0x000000000000791b */ /* 0x003fe20003800000 */
.L_x_10360:
        /* <DEDUP_REMOVED lines=13> */
.L_x_10361:
[----:B------:R-:W-:Y:S01]  /*11450*/  @!PT LDS RZ, [RZ] ;  /* 0x00000000fffff984 */ /* 0x000fe20000000800 */
[----:B------:R-:W-:Y:S01]  /*11460*/  @!PT LDS RZ, [RZ] ;  /* 0x00000000fffff984 */ /* 0x000fe20000000800 */
[----:B------:R-:W-:Y:S01]  /*11470*/  @!PT LDS RZ, [RZ] ;  /* 0x00000000fffff984 */ /* 0x000fe20000000800 */
[----:B------:R-:W-:Y:S01]  /*11480*/  LDGSTS.E.BYPASS.LTC128B.128 [R4+0x3400], desc[UR36][R2.64+0x40], !P0 ;  /* 0x0340004002047fae */ /* 0x000fe2000c101d64 */
[----:B------:R-:W-:-:S13]  /*11490*/  ISETP.LT.OR P0, PT, R6, 0x41, P1 ;  /* 0x000000410600780c */ /* 0x000fda0000f01670 */
[----:B------:R0:W-:Y:S02]  /*114a0*/  LDGSTS.E.BYPASS.LTC128B.128 [R4+0x5400], desc[UR36][R2.64+0x80], !P0 ;  /* 0x0540008002047fae */ /* 0x0001e4000c101d64 */
[----:B0-----:R-:W-:Y:S01]  /*114b0*/  IMAD.MOV.U32 R2, RZ, RZ, R14 ;  /* 0x000000ffff027224 */ /* 0x001fe200078e000e */
[----:B------:R-:W-:Y:S06]  /*114c0*/  BRA `(.L_x_10362) ;  /* 0xffffffc800587947 */ /* 0x000fec000383ffff */
.L_x_10283:
[----:B-1----:R1:W2:Y:S02]  /*114d0*/  SYNCS.PHASECHK.TRANS64.TRYWAIT P0, [R0+URZ+0x2d860], R3 ;  /* 0x02d86003000075a7 */ /* 0x0022a4000800017f */
[----:B--2---:R-:W-:Y:S05]  /*114e0*/  @!P0 NANOSLEEP.SYNCS 0x989680 ;  /* 0x009896800000895d */ /* 0x004fea0003900000 */
[----:B------:R-:W2:Y:S02]  /*114f0*/  @!P0 SYNCS.PHASECHK.TRANS64 P0, [R0+URZ+0x2d860], R3 ;  /* 0x02d86003000085a7 */ /* 0x000ea4000800007f */
[----:B--2---:R-:W-:Y:S05]  /*11500*/  @!P0 BRA `(.L_x_10283) ;  /* 0xfffffffc00f08947 */ /* 0x004fea000383ffff */
[----:B------:R-:W-:Y:S05]  /*11510*/  BRA `(.L_x_10363) ;  /* 0xffffffcc00807947 */ /* 0x000fea000383ffff */
.L_x_10284:
        /* <DEDUP_REMOVED lines=8> */
.L_x_10365:
[----:B------:R-:W-:Y:S05]  /*115a0*/  BSYNC B0 ;  /* 0x0000000000007941 */ /* 0x000fea0003800000 */
.L_x_10364:
[----:B------:R-:W0:Y:S01]  /*115b0*/  S2R R2, SR_TID.X ;  /* 0x0000000000027919 */ /* 0x000e220000002100 */
[----:B------:R-:W-:Y:S01]  /*115c0*/  IMAD.MOV.U32 R13, RZ, RZ, R18 ;  /* 0x000000ffff0d7224 */ /* 0x000fe200078e0012 */
[----:B------:R-:W-:Y:S01]  /*115d0*/  MOV R15, 0xffffffff ;  /* 0xffffffff000f7802 */ /* 0x000fe20000000f00 */
[----:B------:R-:W-:Y:S02]  /*115e0*/  IMAD.MOV.U32 R12, RZ, RZ, RZ ;  /* 0x000000ffff0c7224 */ /* 0x000fe400078e00ff */
[----:B------:R-:W-:Y:S02]  /*115f0*/  IMAD.MOV.U32 R11, RZ, RZ, 0x1c1f ;  /* 0x00001c1fff0b7424 */ /* 0x000fe400078e00ff */
[----:B------:R-:W-:Y:S02]  /*11600*/  IMAD.MOV.U32 R3, RZ, RZ, R14 ;  /* 0x000000ffff037224 */ /* 0x000fe400078e000e */
[----:B------:R-:W-:-:S07]  /*11610*/  IMAD R4, R4, 0x2, R17 ;  /* 0x0000000204047824 */ /* 0x000fce00078e0211 */
[----:B0-----:R-:W-:Y:S05]  /*11620*/  WARPSYNC.COLLECTIVE R15, `(.L_x_10366) ;  /* 0x000000000f087348 */ /* 0x001fea0003c00000 */
[----:B------:R1:W2:Y:S02]  /*11630*/  SHFL.IDX P6, R14, R13, R12, R11 ;  /* 0x0000000c0d0e7389 */ /* 0x0002a400000c000b */
[----:B012---:R-:W-:Y:S01]  /*11640*/  ENDCOLLECTIVE ;  /* 0x000000000000791b */ /* 0x007fe20003800000 */
.L_x_10366:
[----:B------:R-:W-:Y:S01]  /*11650*/  ULDC UR4, c[0x0][0x2f4] ;  /* 0x0000bd0000047ab9 */ /* 0x000fe20000000800 */
[----:B------:R-:W-:Y:S02]  /*11660*/  IMAD.MOV.U32 R13, RZ, RZ, R19 ;  /* 0x000000ffff0d7224 */ /* 0x000fe400078e0013 */
[----:B------:R-:W-:Y:S02]  /*11670*/  IMAD.MOV.U32 R12, RZ, RZ, 0x1 ;  /* 0x00000001ff0c7424 */ /* 0x000fe400078e00ff */
[----:B------:R-:W-:-:S05]  /*11680*/  IMAD.SHL.U32 R7, R2, 0x8, RZ ;  /* 0x0000000802077824 */ /* 0x000fca00078e00ff */
[----:B------:R-:W-:-:S04]  /*11690*/  LOP3.LUT R7, R7, 0x18, RZ, 0xc0, !PT ;  /* 0x0000001807077812 */ /* 0x000fc800078ec0ff */
[C---:B------:R-:W-:Y:S01]  /*116a0*/  ISETP.GE.AND P2, PT, R7.reuse, UR4, PT ;  /* 0x0000000407007c0c */ /* 0x040fe2000bf46270 */
[C---:B------:R-:W-:Y:S01]  /*116b0*/  IMAD.SHL.U32 R5, R7.reuse, 0x2, RZ ;  /* 0x0000000207057824 */ /* 0x040fe200078e00ff */
[C---:B------:R-:W-:Y:S02]  /*116c0*/  LOP3.LUT R8, R7.reuse, 0x20, RZ, 0xfc, !PT ;  /* 0x0000002007087812 */ /* 0x040fe400078efcff */
[----:B------:R-:W-:Y:S02]  /*116d0*/  LOP3.LUT R7, R7, 0x40, RZ, 0xfc, !PT ;  /* 0x0000004007077812 */ /* 0x000fe400078efcff */
[----:B------:R-:W-:Y:S02]  /*116e0*/  IADD3 R2, P0, R14, R5, RZ ;  /* 0x000000050e027210 */ /* 0x000fe40007f1e0ff */
[----:B------:R-:W-:Y:S02]  /*116f0*/  ISETP.LT.OR P3, PT, R6, 0x1, P2 ;  /* 0x000000010600780c */ /* 0x000fe40001761670 */
[----:B------:R-:W-:Y:S01]  /*11700*/  ISETP.GE.AND P1, PT, R8, UR4, PT ;  /* 0x0000000408007c0c */ /* 0x000fe2000bf26270 */
[----:B------:R-:W-:Y:S01]  /*11710*/  IMAD.X R3, RZ, RZ, R3, P0 ;  /* 0x000000ffff037224 */ /* 0x000fe200000e0603 */
[----:B------:R-:W-:-:S13]  /*11720*/  ISETP.GE.AND P0, PT, R7, UR4, PT ;  /* 0x0000000407007c0c */ /* 0x000fda000bf06270 */
[----:B------:R-:W-:Y:S05]  /*11730*/  WARPSYNC.COLLECTIVE R15, `(.L_x_10367) ;  /* 0x000000000f087348 */ /* 0x000fea0003c00000 */
[----:B------:R0:W1:Y:S02]  /*11740*/  SHFL.IDX P6, R14, R13, R12, R11 ;  /* 0x0000000c0d0e7389 */ /* 0x00006400000c000b */
[----:B01----:R-:W-:Y:S01]  /*11750*/  ENDCOLLECTIVE ;  /* 0x000000000000791b */ /* 0x003fe20003800000 */
.L_x_10367:
[C---:B------:R-:W-:Y:S01]  /*11760*/  ISETP.LT.OR P4, PT, R6.reuse, 0x1, P1 ;  /* 0x000000010600780c */ /* 0x040fe20000f81670 */
[----:B------:R-:W-:Y:S01]  /*11770*/  @!PT LDS RZ, [RZ] ;  /* 0x00000000fffff984 */ /* 0x000fe20000000800 */
[----:B------:R-:W-:Y:S01]  /*11780*/  @!PT LDS RZ, [RZ] ;  /* 0x00000000fffff984 */ /* 0x000fe20000000800 */
[----:B------:R-:W-:Y:S01]  /*11790*/  @!PT LDS RZ, [RZ] ;  /* 0x00000000fffff984 */ /* 0x000fe20000000800 */
[----:B------:R-:W-:Y:S01]  /*117a0*/  LDGSTS.E.BYPASS.LTC128B.128 [R4+0x400], desc[UR36][R2.64], !P3 ;  /* 0x0040000002047fae */ /* 0x000fe2000d901d64 */
[----:B------:R-:W-:Y:S01]  /*117b0*/  ISETP.LT.OR P3, PT, R6, 0x1, P0 ;  /* 0x000000010600780c */ /* 0x000fe20000761670 */
[----:B------:R-:W-:-:S10]  /*117c0*/  IMAD.MOV.U32 R13, RZ, RZ, R18 ;  /* 0x000000ffff0d7224 */ /* 0x000fd400078e0012 */
[----:B------:R-:W-:Y:S04]  /*117d0*/  LDGSTS.E.BYPASS.LTC128B.128 [R4+0x2400], desc[UR36][R2.64+0x40], !P4 ;  /* 0x0240004002047fae */ /* 0x000fe8000e101d64 */
[----:B------:R0:W-:Y:S01]  /*117e0*/  LDGSTS.E.BYPASS.LTC128B.128 [R4+0x4400], desc[UR36][R2.64+0x80], !P3 ;  /* 0x0440008002047fae */ /* 0x0001e2000d901d64 */
[----:B------:R-:W-:Y:S02]  /*117f0*/  ISETP.LT.OR P3, PT, R6, 0x21, P2 ;  /* 0x000000210600780c */ /* 0x000fe40001761670 */
[----:B0-----:R-:W-:-:S11]  /*11800*/  MOV R3, R14 ;  /* 0x0000000e00037202 */ /* 0x001fd60000000f00 */
[----:B------:R-:W-:Y:S05]  /*11810*/  WARPSYNC.COLLECTIVE R15, `(.L_x_10368) ;  /* 0x000000000f087348 */ /* 0x000fea0003c00000 */
[----:B------:R0:W1:Y:S02]  /*11820*/  SHFL.IDX P6, R14, R13, R12, R11 ;  /* 0x0000000c0d0e7389 */ /* 0x00006400000c000b */
[----:B01----:R-:W-:Y:S01]  /*11830*/  ENDCOLLECTIVE ;  /* 0x000000000000791b */ /* 0x003fe20003800000 */
.L_x_10368:
[----:B------:R-:W-:Y:S02]  /*11840*/  IMAD.MOV.U32 R13, RZ, RZ, R19 ;  /* 0x000000ffff0d7224 */ /* 0x000fe400078e0013 */
[----:B------:R-:W-:Y:S01]  /*11850*/  IMAD.MOV.U32 R12, RZ, RZ, 0x2 ;  /* 0x00000002ff0c7424 */ /* 0x000fe200078e00ff */
[----:B------:R-:W-:-:S13]  /*11860*/  IADD3 R2, P4, R14, R5, RZ ;  /* 0x000000050e027210 */ /* 0x000fda0007f9e0ff */
[----:B------:R-:W-:Y:S05]  /*11870*/  WARPSYNC.COLLECTIVE R15, `(.L_x_10369) ;  /* 0x000000000f087348 */ /* 0x000fea0003c00000 */
[----:B------:R0:W1:Y:S02]  /*11880*/  SHFL.IDX P6, R14, R13, R12, R11 ;  /* 0x0000000c0d0e7389 */ /* 0x00006400000c000b */
[----:B01----:R-:W-:Y:S01]  /*11890*/  ENDCOLLECTIVE ;  /* 0x000000000000791b */ /* 0x003fe20003800000 */
.L_x_10369:
[----:B------:R-:W-:Y:S01]  /*118a0*/  IMAD.X R3, RZ, RZ, R3, P4 ;  /* 0x000000ffff037224 */ /* 0x000fe200020e0603 */
[----:B------:R-:W-:-:S04]  /*118b0*/  ISETP.LT.OR P4, PT, R6, 0x21, P1 ;  /* 0x000000210600780c */ /* 0x000fc80000f81670 */
[----:B------:R-:W-:Y:S01]  /*118c0*/  @!PT LDS RZ, [RZ] ;  /* 0x00000000fffff984 */ /* 0x000fe20000000800 */
[----:B------:R-:W-:Y:S01]  /*118d0*/  @!PT LDS RZ, [RZ] ;  /* 0x00000000fffff984 */ /* 0x000fe20000000800 */
[----:B------:R-:W-:Y:S01]  /*118e0*/  @!PT LDS RZ, [RZ] ;  /* 0x00000000fffff984 */ /* 0x000fe20000000800 */
[----:B------:R-:W-:Y:S01]  /*118f0*/  LDGSTS.E.BYPASS.LTC128B.128 [R4+0xc00], desc[UR36][R2.64], !P3 ;  /* 0x00c0000002047fae */ /* 0x000fe2000d901d64 */
[----:B------:R-:W-:Y:S01]  /*11900*/  ISETP.LT.OR P3, PT, R6, 0x21, P0 ;  /* 0x000000210600780c */ /* 0x000fe20000761670 */
[----:B------:R-:W-:-:S07]  /*11910*/  IMAD.MOV.U32 R13, RZ, RZ, R18 ;  /* 0x000000ffff0d7224 */ /* 0x000fce00078e0012 */
[----:B------:R-:W-:Y:S05]  /*11920*/  LDGSTS.E.BYPASS.LTC128B.128 [R4+0x2c00], desc[UR36][R2.64+0x40], !P4 ;  /* 0x02c0004002047fae */ /* 0x000fea000e101d64 */
[----:B------:R0:W-:Y:S01]  /*11930*/  LDGSTS.E.BYPASS.LTC128B.128 [R4+0x4c00], desc[UR36][R2.64+0x80], !P3 ;  /* 0x04c0008002047fae */ /* 0x0001e2000d901d64 */
[----:B------:R-:W-:Y:S01]  /*11940*/  ISETP.LT.OR P3, PT, R6, 0x41, P2 ;  /* 0x000000410600780c */ /* 0x000fe20001761670 */
[----:B0-----:R-:W-:-:S12]  /*11950*/  IMAD.MOV.U32 R3, RZ, RZ, R14 ;  /* 0x000000ffff037224 */ /* 0x001fd800078e000e */
[----:B------:R-:W-:Y:S05]  /*11960*/  WARPSYNC.COLLECTIVE R15, `(.L_x_10370) ;  /* 0x000000000f087348 */ /* 0x000fea0003c00000 */
[----:B------:R0:W1:Y:S02]  /*11970*/  SHFL.IDX P6, R14, R13, R12, R11 ;  /* 0x0000000c0d0e7389 */ /* 0x00006400000c000b */
[----:B01----:R-:W-:Y:S01]  /*11980*/  ENDCOLLECTIVE ;  /* 0x000000000000791b */ /* 0x003fe20003800000 */
.L_x_10370:
[----:B------:R-:W-:Y:S02]  /*11990*/  IMAD.MOV.U32 R13, RZ, RZ, R19 ;  /* 0x000000ffff0d7224 */ /* 0x000fe400078e0013 */
[----:B------:R-:W-:Y:S01]  /*119a0*/  IMAD.MOV.U32 R12, RZ, RZ, 0x3 ;  /* 0x00000003ff0c7424 */ /* 0x000fe200078e00ff */
[----:B------:R-:W-:-:S13]  /*119b0*/  IADD3 R2, P4, R14, R5, RZ ;  /* 0x000000050e027210 */ /* 0x000fda0007f9e0ff */
[----:B------:R-:W-:Y:S05]  /*119c0*/  WARPSYNC.COLLECTIVE R15, `(.L_x_10371) ;  /* 0x000000000f087348 */ /* 0x000fea0003c00000 */
[----:B------:R0:W1:Y:S02]  /*119d0*/  SHFL.IDX P6, R14, R13, R12, R11 ;  /* 0x0000000c0d0e7389 */ /* 0x00006400000c000b */
[----:B01----:R-:W-:Y:S01]  /*119e0*/  ENDCOLLECTIVE ;  /* 0x000000000000791b */ /* 0x003fe20003800000 */
.L_x_10371:
        /* <DEDUP_REMOVED lines=10> */
[----:B------:R-:W-:-:S07]  /*11a90*/  IMAD.MOV.U32 R19, RZ, RZ, R14 ;  /* 0x000000ffff137224 */ /* 0x000fce00078e000e */
[----:B0-----:R-:W-:Y:S05]  /*11aa0*/  WARPSYNC.COLLECTIVE R15, `(.L_x_10372) ;  /* 0x000000000f087348 */ /* 0x001fea0003c00000 */
[----:B------:R1:W2:Y:S02]  /*11ab0*/  SHFL.IDX P6, R14, R13, R12, R11 ;  /* 0x0000000c0d0e7389 */ /* 0x0002a400000c000b */
[----:B012---:R-:W-:Y:S01]  /*11ac0*/  ENDCOLLECTIVE ;  /* 0x000000000000791b */ /* 0x007fe20003800000 */
.L_x_10372:
[----:B------:R-:W-:Y:S05]  /*11ad0*/  BRA `(.L_x_10373) ;  /* 0xffffffc800f47947 */ /* 0x000fea000383ffff */
.L_x_10289:
        /* <DEDUP_REMOVED lines=8> */
.L_x_10375:
[----:B------:R-:W-:Y:S05]  /*11b60*/  BSYNC B0 ;  /* 0x0000000000007941 */ /* 0x000fea0003800000 */
.L_x_10374:
        /* <DEDUP_REMOVED lines=9> */
.L_x_10376:
        /* <DEDUP_REMOVED lines=24> */
.L_x_10377:
[----:B------:R-:W-:Y:S01]  /*11d80*/  IMAD.MOV.U32 R12, RZ, RZ, 0x2 ;  /* 0x00000002ff0c7424 */ /* 0x000fe200078e00ff */
[----:B------:R-:W-:-:S04]  /*11d90*/  SEL R14, R14, RZ, P1 ;  /* 0x000000ff0e0e7207 */ /* 0x000fc80000800000 */
[----:B------:R-:W-:-:S05]  /*11da0*/  IADD3 R5, R13, R14, RZ ;  /* 0x0000000e0d057210 */ /* 0x000fca0007ffe0ff */
[----:B------:R-:W-:-:S07]  /*11db0*/  IMAD.MOV.U32 R13, RZ, RZ, R5 ;  /* 0x000000ffff0d7224 */ /* 0x000fce00078e0005 */
[----:B------:R-:W-:Y:S05]  /*11dc0*/  WARPSYNC.COLLECTIVE R15, `(.L_x_10378) ;  /* 0x000000000f087348 */ /* 0x000fea0003c00000 */
[----:B------:R0:W1:Y:S02]  /*11dd0*/  SHFL.UP P6, R14, R13, R12, R11 ;  /* 0x0400000c0d0e7389 */ /* 0x00006400000c000b */
[----:B01----:R-:W-:Y:S01]  /*11de0*/  ENDCOLLECTIVE ;  /* 0x000000000000791b */ /* 0x003fe20003800000 */
.L_x_10378:
[----:B------:R-:W-:Y:S01]  /*11df0*/  IMAD.MOV.U32 R12, RZ, RZ, 0x4 ;  /* 0x00000004ff0c7424 */ /* 0x000fe200078e00ff */
[----:B------:R-:W-:-:S05]  /*11e00*/  SEL R2, R14, RZ, P2 ;  /* 0x000000ff0e027207 */ /* 0x000fca0001000000 */
[----:B------:R-:W-:-:S04]  /*11e10*/  IMAD.IADD R2, R5, 0x1, R2 ;  /* 0x0000000105027824 */ /* 0x000fc800078e0202 */
[----:B------:R-:W-:-:S07]  /*11e20*/  IMAD.MOV.U32 R13, RZ, RZ, R2 ;  /* 0x000000ffff0d7224 */ /* 0x000fce00078e0002 */
[----:B------:R-:W-:Y:S05]  /*11e30*/  WARPSYNC.COLLECTIVE R15, `(.L_x_10379) ;  /* 0x000000000f087348 */ /* 0x000fea0003c00000 */
[----:B------:R0:W1:Y:S02]  /*11e40*/  SHFL.UP P6, R14, R13, R12, R11 ;  /* 0x0400000c0d0e7389 */ /* 0x00006400000c000b */
[----:B01----:R-:W-:Y:S01]  /*11e50*/  ENDCOLLECTIVE ;  /* 0x000000000000791b */ /* 0x003fe20003800000 */
.L_x_10379:
[----:B------:R-:W-:Y:S01]  /*11e60*/  IMAD.MOV.U32 R12, RZ, RZ, 0x8 ;  /* 0x00000008ff0c7424 */ /* 0x000fe200078e00ff */
[----:B------:R-:W-:-:S05]  /*11e70*/  SEL R3, R14, RZ, P3 ;  /* 0x000000ff0e037207 */ /* 0x000fca0001800000 */
[----:B------:R-:W-:-:S05]  /*11e80*/  IMAD.IADD R3, R2, 0x1, R3 ;  /* 0x0000000102037824 */ /* 0x000fca00078e0203 */
[----:B------:R-:W-:-:S07]  /*11e90*/  MOV R13, R3 ;  /* 0x00000003000d7202 */ /* 0x000fce0000000f00 */
[----:B------:R-:W-:Y:S05]  /*11ea0*/  WARPSYNC.COLLECTIVE R15, `(.L_x_10380) ;  /* 0x000000000f087348 */ /* 0x000fea0003c00000 */
[----:B------:R0:W1:Y:S02]  /*11eb0*/  SHFL.UP P6, R14, R13, R12, R11 ;  /* 0x0400000c0d0e7389 */ /* 0x00006400000c000b */
[----:B01----:R-:W-:Y:S01]  /*11ec0*/  ENDCOLLECTIVE ;  /* 0x000000000000791b */ /* 0x003fe20003800000 */
.L_x_10380:
[----:B------:R-:W-:Y:S01]  /*11ed0*/  IMAD.MOV.U32 R12, RZ, RZ, 0x10 ;  /* 0x00000010ff0c7424 */ /* 0x000fe200078e00ff */
[----:B------:R-:W-:-:S05]  /*11ee0*/  SEL R14, R14, RZ, P4 ;  /* 0x000000ff0e0e7207 */ /* 0x000fca0002000000 */
[----:B------:R-:W-:-:S04]  /*11ef0*/  IMAD.IADD R5, R3, 0x1, R14 ;  /* 0x0000000103057824 */ /* 0x000fc800078e020e */
[----:B------:R-:W-:-:S07]  /*11f00*/  IMAD.MOV.U32 R13, RZ, RZ, R5 ;  /* 0x000000ffff0d7224 */ /* 0x000fce00078e0005 */
[----:B------:R-:W-:Y:S05]  /*11f10*/  WARPSYNC.COLLECTIVE R15, `(.L_x_10381) ;  /* 0x000000000f087348 */ /* 0x000fea0003c00000 */
[----:B------:R0:W1:Y:S02]  /*11f20*/  SHFL.UP P6, R14, R13, R12, R11 ;  /* 0x0400000c0d0e7389 */ /* 0x00006400000c000b */
[----:B01----:R-:W-:Y:S01]  /*11f30*/  ENDCOLLECTIVE ;  /* 0x000000000000791b */ /* 0x003fe20003800000 */
.L_x_10381:
        /* <DEDUP_REMOVED lines=8> */
.L_x_10382:
[----:B------:R-:W-:Y:S05]  /*11fc0*/  BRA `(.L_x_10383) ;  /* 0xffffffcc000c7947 */ /* 0x000fea000383ffff */
.L_x_10292:
[----:B------:R-:W-:Y:S01]  /*11fd0*/  BSSY B0, `(.L_x_10384) ;  /* 0x0000007000007945 */ /* 0x000fe20003800000 */
[----:B------:R-:W-:Y:S02]  /*11fe0*/  IMAD.MOV.U32 R12, RZ, RZ, 0x1 ;  /* 0x00000001ff0c7424 */ /* 0x000fe400078e00ff */
[----:B------:R-:W-:Y:S02]  /*11ff0*/  IMAD.MOV.U32 R11, RZ, RZ, RZ ;  /* 0x000000ffff0b7224 */ /* 0x000fe400078e00ff */
[----:B------:R-:W-:-:S07]  /*12000*/  IMAD.MOV.U32 R15, RZ, RZ, -0x1 ;  /* 0xffffffffff0f7424 */ /* 0x000fce00078e00ff */
[----:B------:R-:W-:Y:S05]  /*12010*/  WARPSYNC.COLLECTIVE R15, `(.L_x_10385) ;  /* 0x000000000f087348 */ /* 0x000fea0003c00000 */
[----:B------:R0:W1:Y:S02]  /*12020*/  SHFL.UP P6, R14, R13, R12, R11 ;  /* 0x0400000c0d0e7389 */ /* 0x00006400000c000b */
[----:B01----:R-:W-:Y:S01]  /*12030*/  ENDCOLLECTIVE ;  /* 0x000000000000791b */ /* 0x003fe20003800000 */
.L_x_10385:
[----:B------:R-:W-:Y:S05]  /*12040*/  BSYNC B0 ;  /* 0x0000000000007941 */ /* 0x000fea0003800000 */
.L_x_10384:
        /* <DEDUP_REMOVED lines=8> */
.L_x_10386:
[----:B------:R-:W-:Y:S01]  /*120d0*/  IMAD.MOV.U32 R12, RZ, RZ, 0x4 ;  /* 0x00000004ff0c7424 */ /* 0x000fe200078e00ff */
[----:B------:R-:W-:-:S05]  /*120e0*/  SEL R14, R14, RZ, P2 ;  /* 0x000000ff0e0e7207 */ /* 0x000fca0001000000 */
[----:B------:R-:W-:-:S04]  /*120f0*/  IMAD.IADD R3, R13, 0x1, R14 ;  /* 0x000000010d037824 */ /* 0x000fc800078e020e */
[----:B------:R-:W-:-:S07]  /*12100*/  IMAD.MOV.U32 R13, RZ, RZ, R3 ;  /* 0x000000ffff0d7224 */ /* 0x000fce00078e0003 */
[----:B------:R-:W-:Y:S05]  /*12110*/  WARPSYNC.COLLECTIVE R15, `(.L_x_10387) ;  /* 0x000000000f087348 */ /* 0x000fea0003c00000 */
[----:B------:R0:W1:Y:S02]  /*12120*/  SHFL.UP P6, R14, R13, R12, R11 ;  /* 0x0400000c0d0e7389 */ /* 0x00006400000c000b */
[----:B01----:R-:W-:Y:S01]  /*12130*/  ENDCOLLECTIVE ;  /* 0x000000000000791b */ /* 0x003fe20003800000 */
.L_x_10387:
[----:B------:R-:W-:Y:S01]  /*12140*/  IMAD.MOV.U32 R12, RZ, RZ, 0x8 ;  /* 0x00000008ff0c7424 */ /* 0x000fe200078e00ff */
[----:B------:R-:W-:-:S05]  /*12150*/  SEL R14, R14, RZ, P3 ;  /* 0x000000ff0e0e7207 */ /* 0x000fca0001800000 */
[----:B------:R-:W-:-:S05]  /*12160*/  IMAD.IADD R5, R3, 0x1, R14 ;  /* 0x0000000103057824 */ /* 0x000fca00078e020e */
[----:B------:R-:W-:-:S07]  /*12170*/  MOV R13, R5 ;  /* 0x00000005000d7202 */ /* 0x000fce0000000f00 */
[----:B------:R-:W-:Y:S05]  /*12180*/  WARPSYNC.COLLECTIVE R15, `(.L_x_10388) ;  /* 0x000000000f087348 */ /* 0x000fea0003c00000 */
[----:B------:R0:W1:Y:S02]  /*12190*/  SHFL.UP P6, R14, R13, R12, R11 ;  /* 0x0400000c0d0e7389 */ /* 0x00006400000c000b */
[----:B01----:R-:W-:Y:S01]  /*121a0*/  ENDCOLLECTIVE ;  /* 0x000000000000791b */ /* 0x003fe20003800000 */
.L_x_10388:
[----:B------:R-:W-:Y:S01]  /*121b0*/  IMAD.MOV.U32 R12, RZ, RZ, 0x10 ;  /* 0x00000010ff0c7424 */ /* 0x000fe200078e00ff */
[----:B------:R-:W-:-:S05]  /*121c0*/  SEL R8, R14, RZ, P4 ;  /* 0x000000ff0e087207 */ /* 0x000fca0002000000 */
[----:B------:R-:W-:-:S04]  /*121d0*/  IMAD.IADD R8, R5, 0x1, R8 ;  /* 0x0000000105087824 */ /* 0x000fc800078e0208 */
[----:B------:R-:W-:-:S07]  /*121e0*/  IMAD.MOV.U32 R13, RZ, RZ, R8 ;  /* 0x000000ffff0d7224 */ /* 0x000fce00078e0008 */
[----:B------:R-:W-:Y:S05]  /*121f0*/  WARPSYNC.COLLECTIVE R15, `(.L_x_10389) ;  /* 0x000000000f087348 */ /* 0x000fea0003c00000 */
[----:B------:R0:W1:Y:S02]  /*12200*/  SHFL.UP P6, R14, R13, R12, R11 ;  /* 0x0400000c0d0e7389 */ /* 0x00006400000c000b */
[----:B01----:R-:W-:Y:S01]  /*12210*/  ENDCOLLECTIVE ;  /* 0x000000000000791b */ /* 0x003fe20003800000 */
.L_x_10389:
        /* <DEDUP_REMOVED lines=8> */
.L_x_10390:
[----:B------:R-:W-:Y:S05]  /*122a0*/  BRA `(.L_x_10391) ;  /* 0xffffffc800f87947 */ /* 0x000fea000383ffff */
.L_x_10294:
[----:B------:R-:W-:Y:S01]  /*122b0*/  BSSY B0, `(.L_x_10392) ;  /* 0x0000006000007945 */ /* 0x000fe20003800000 */
[----:B------:R-:W-:Y:S01]  /*122c0*/  PLOP3.LUT P6, PT, P6, PT, PT, 0x8, 0x0 ;  /* 0x000000000000781c */ /* 0x000fe200037ce170 */
[----:B------:R-:W-:-:S12]  /*122d0*/  IMAD.MOV.U32 R15, RZ, RZ, -0x1 ;  /* 0xffffffffff0f7424 */ /* 0x000fd800078e00ff */
[----:B0-----:R-:W-:Y:S05]  /*122e0*/  WARPSYNC.COLLECTIVE R15, `(.L_x_10393) ;  /* 0x000000000f087348 */ /* 0x001fea0003c00000 */
[----:B------:R-:W-:Y:S01]  /*122f0*/  VOTE.ANY R14, PT, P6 ;  /* 0x00000000000e7806 */ /* 0x000fe200030e0100 */
[----:B0-----:R-:W-:Y:S06]  /*12300*/  ENDCOLLECTIVE ;  /* 0x000000000000791b */ /* 0x001fec0003800000 */
.L_x_10393:
[----:B------:R-:W-:Y:S05]  /*12310*/  BSYNC B0 ;  /* 0x0000000000007941 */ /* 0x000fea0003800000 */
.L_x_10392:
        /* <DEDUP_REMOVED lines=9> */
.L_x_10394:
[----:B------:R-:W-:Y:S02]  /*123b0*/  IMAD.MOV.U32 R13, RZ, RZ, R7 ;  /* 0x000000ffff0d7224 */ /* 0x000fe400078e0007 */
[----:B------:R-:W-:-:S07]  /*123c0*/  IMAD.MOV.U32 R4, RZ, RZ, R14 ;  /* 0x000000ffff047224 */ /* 0x000fce00078e000e */
[----:B------:R-:W-:Y:S05]  /*123d0*/  WARPSYNC.COLLECTIVE R15, `(.L_x_10395) ;  /* 0x000000000f087348 */ /* 0x000fea0003c00000 */
[----:B------:R0:W1:Y:S02]  /*123e0*/  SHFL.IDX P6, R14, R13, R12, R11 ;  /* 0x0000000c0d0e7389 */ /* 0x00006400000c000b */
[----:B01----:R-:W-:Y:S01]  /*123f0*/  ENDCOLLECTIVE ;  /* 0x000000000000791b */ /* 0x003fe20003800000 */
.L_x_10395:
[----:B------:R-:W-:Y:S01]  /*12400*/  IMAD.MOV.U32 R7, RZ, RZ, R14 ;  /* 0x000000ffff077224 */ /* 0x000fe200078e000e */
[----:B------:R-:W-:Y:S06]  /*12410*/  BRA `(.L_x_10396) ;  /* 0xffffffc800d87947 */ /* 0x000fec000383ffff */
.L_x_10296:
[----:B------:R-:W-:Y:S01]  /*12420*/  BSSY B0, `(.L_x_10397) ;  /* 0x0000007000007945 */ /* 0x000fe20003800000 */
[----:B------:R-:W-:Y:S02]  /*12430*/  IMAD.MOV.U32 R13, RZ, RZ, R2 ;  /* 0x000000ffff0d7224 */ /* 0x000fe400078e0002 */
[----:B------:R-:W-:Y:S02]  /*12440*/  IMAD.MOV.U32 R11, RZ, RZ, 0x1f ;  /* 0x0000001fff0b7424 */ /* 0x000fe400078e00ff */
[----:B------:R-:W-:-:S07]  /*12450*/  IMAD.MOV.U32 R15, RZ, RZ, -0x1 ;  /* 0xffffffffff0f7424 */ /* 0x000fce00078e00ff */
[----:B0123--:R-:W-:Y:S05]  /*12460*/  WARPSYNC.COLLECTIVE R15, `(.L_x_10398) ;  /* 0x000000000f087348 */ /* 0x00ffea0003c00000 */
[----:B------:R4:W0:Y:S02]  /*12470*/  SHFL.IDX P6, R14, R13, R12, R11 ;  /* 0x0000000c0d0e7389 */ /* 0x00082400000c000b */
[----:B01234-:R-:W-:Y:S01]  /*12480*/  ENDCOLLECTIVE ;  /* 0x000000000000791b */ /* 0x01ffe20003800000 */
.L_x_10398:
[----:B------:R-:W-:Y:S05]  /*12490*/  BSYNC B0 ;  /* 0x0000000000007941 */ /* 0x000fea0003800000 */
.L_x_10397:
[----:B------:R-:W-:Y:S01]  /*124a0*/  MOV R24, R14 ;  /* 0x0000000e00187202 */ /* 0x000fe20000000f00 */
[----:B------:R-:W-:Y:S06]  /*124b0*/  BRA `(.L_x_10295) ;  /* 0xffffffc800c87947 */ /* 0x000fec000383ffff */
.L_x_10300:
[----:B0-----:R0:W1:Y:S02]  /*124c0*/  SYNCS.PHASECHK.TRANS64.TRYWAIT P0, [R5+URZ+0x2d820], R0 ;  /* 0x02d82000050075a7 */ /* 0x001064000800017f */
[----:B-1----:R-:W-:Y:S05]  /*124d0*/  @!P0 NANOSLEEP.SYNCS 0x989680 ;  /* 0x009896800000895d */ /* 0x002fea0003900000 */
[----:B------:R-:W1:Y:S02]  /*124e0*/  @!P0 SYNCS.PHASECHK.TRANS64 P0, [R5+URZ+0x2d820], R0 ;  /* 0x02d82000050085a7 */ /* 0x000e64000800007f */
[----:B-1----:R-:W-:Y:S05]  /*124f0*/  @!P0 BRA `(.L_x_10300) ;  /* 0xfffffffc00f08947 */ /* 0x002fea000383ffff */
[----:B------:R-:W-:Y:S05]  /*12500*/  BRA `(.L_x_10399) ;  /* 0xffffffd000207947 */ /* 0x000fea000383ffff */
.L_x_10301:
        /* <DEDUP_REMOVED lines=11> */
.L_x_10401:
[----:B------:R-:W-:Y:S05]  /*125c0*/  BSYNC B0 ;  /* 0x0000000000007941 */ /* 0x000fea0003800000 */
.L_x_10400:
[----:B------:R-:W-:Y:S05]  /*125d0*/  BRA `(.L_x_10402) ;  /* 0xffffffd000087947 */ /* 0x000fea000383ffff */
.L_x_10304:
[----:B------:R-:W-:Y:S01]  /*125e0*/  BSSY B1, `(.L_x_10403) ;  /* 0x0000006000017945 */ /* 0x000fe20003800000 */
[----:B------:R-:W-:-:S07]  /*125f0*/  IMAD.MOV.U32 R15, RZ, RZ, -0x1 ;  /* 0xffffffffff0f7424 */ /* 0x000fce00078e00ff */
[----:B0-2---:R-:W-:Y:S05]  /*12600*/  WARPSYNC.COLLECTIVE R15, `(.L_x_10404) ;  /* 0x000000000f0c7348 */ /* 0x005fea0003c00000 */
[----:B------:R-:W-:Y:S02]  /*12610*/  ELECT P6, UR62, PT ;  /* 0x00000000003e782f */ /* 0x000fe400038c0000 */
[----:B------:R-:W-:Y:S01]  /*12620*/  MOV R14, UR62 ;  /* 0x0000003e000e7c02 */ /* 0x000fe20008000f00 */
[----:B0-2---:R-:W-:Y:S10]  /*12630*/  ENDCOLLECTIVE ;  /* 0x000000000000791b */ /* 0x005ff40003800000 */
.L_x_10404:
[----:B------:R-:W-:Y:S05]  /*12640*/  BSYNC B1 ;  /* 0x0000000000017941 */ /* 0x000fea0003800000 */
.L_x_10403:
[----:B------:R-:W-:Y:S05]  /*12650*/  BRA `(.L_x_10405) ;  /* 0xffffffd000007947 */ /* 0x000fea000383ffff */
.L_x_10306:
[----:B0-----:R0:W1:Y:S02]  /*12660*/  SYNCS.PHASECHK.TRANS64.TRYWAIT P1, [R3+URZ+0x2d840], R2 ;  /* 0x02d84002030075a7 */ /* 0x001064000802017f */
[----:B-1----:R-:W-:Y:S05]  /*12670*/  @!P1 NANOSLEEP.SYNCS 0x989680 ;  /* 0x009896800000995d */ /* 0x002fea0003900000 */
[----:B------:R-:W1:Y:S02]  /*12680*/  @!P1 SYNCS.PHASECHK.TRANS64 P1, [R3+URZ+0x2d840], R2 ;  /* 0x02d84002030095a7 */ /* 0x000e64000802007f */
[----:B-1----:R-:W-:Y:S05]  /*12690*/  @!P1 BRA `(.L_x_10306) ;  /* 0xfffffffc00f09947 */ /* 0x002fea000383ffff */
[----:B------:R-:W-:Y:S05]  /*126a0*/  BRA `(.L_x_10406) ;  /* 0xffffffd000207947 */ /* 0x000fea000383ffff */
.L_x_10308:
[----:B-1----:R1:W3:Y:S02]  /*126b0*/  SYNCS.PHASECHK.TRANS64.TRYWAIT P1, [R5+URZ+0x2d840], R0 ;  /* 0x02d84000050075a7 */ /* 0x0022e4000802017f */
[----:B---3--:R-:W-:Y:S05]  /*126c0*/  @!P1 NANOSLEEP.SYNCS 0x989680 ;  /* 0x009896800000995d */ /* 0x008fea0003900000 */
[----:B------:R-:W3:Y:S02]  /*126d0*/  @!P1 SYNCS.PHASECHK.TRANS64 P1, [R5+URZ+0x2d840], R0 ;  /* 0x02d84000050095a7 */ /* 0x000ee4000802007f */
[----:B---3--:R-:W-:Y:S05]  /*126e0*/  @!P1 BRA `(.L_x_10308) ;  /* 0xfffffffc00f09947 */ /* 0x008fea000383ffff */
[----:B------:R-:W-:Y:S05]  /*126f0*/  BRA `(.L_x_10407) ;  /* 0xffffffd0002c7947 */ /* 0x000fea000383ffff */
.L_x_10310:
[----:B---3--:R3:W4:Y:S02]  /*12700*/  SYNCS.PHASECHK.TRANS64.TRYWAIT P1, [R3+URZ+0x2d860], R2 ;  /* 0x02d86002030075a7 */ /* 0x008724000802017f */
[----:B----4-:R-:W-:Y:S05]  /*12710*/  @!P1 NANOSLEEP.SYNCS 0x989680 ;  /* 0x009896800000995d */ /* 0x010fea0003900000 */
[----:B------:R-:W4:Y:S02]  /*12720*/  @!P1 SYNCS.PHASECHK.TRANS64 P1, [R3+URZ+0x2d860], R2 ;  /* 0x02d86002030095a7 */ /* 0x000f24000802007f */
[----:B----4-:R-:W-:Y:S05]  /*12730*/  @!P1 BRA `(.L_x_10310) ;  /* 0xfffffffc00f09947 */ /* 0x010fea000383ffff */
[----:B------:R-:W-:Y:S05]  /*12740*/  BRA `(.L_x_10408) ;  /* 0xffffffd000287947 */ /* 0x000fea000383ffff */
.L_x_10409:
        /* <DEDUP_REMOVED lines=11> */
.L_x_15998:


//--------------------- .text._ZN7cutlass13device_kernelIN5flash11enable_sm90INS1_16FlashAttnFwdSm90INS1_25CollectiveMainloopFwdSm90ILi2EN4cute5tupleIJNS5_1CILi1EEES8_S8_EEENS6_IJNS7_ILi192EEENS7_ILi128EEENS7_ILi96EEEEEELi96ENS_6half_tEfNS_4arch4Sm90ELb0ELb0ELb1ELb1ELb1ELb1ELb0ELb0ELb1ELb1ELb1ELb0EEENS1_21CollectiveEpilogueFwdINS6_IJSA_SC_SB_EEES9_SE_SG_Li384ELb1ELb1ELb1ELb0EEENS1_36VarlenDynamicPersistentTileSchedulerILi192ELi128ELi384ELi128ELb1ELb1ELb1ELb0ELb1ELb1EEEEEEEEEvNT_6ParamsE --------------------------
	.section	.text._ZN7cutlass13device_kernelIN5flash11enable_sm90INS1_16FlashAttnFwdSm90INS1_25CollectiveMainloopFwdSm90ILi2EN4cute5tupleIJNS5_1CILi1EEES8_S8_EEENS6_IJNS7_ILi192EEENS7_ILi128EEENS7_ILi96EEEEEELi96ENS_6half_tEfNS_4arch4Sm90ELb0ELb0ELb1ELb1ELb1ELb1ELb0ELb0ELb1ELb1ELb1ELb0EEENS1_21CollectiveEpilogueFwdINS6_IJSA_SC_SB_EEES9_SE_SG_Li384ELb1ELb1ELb1ELb0EEENS1_36VarlenDynamicPersistentTileSchedulerILi192ELi128ELi384ELi128ELb1ELb1ELb1ELb0ELb1ELb1EEEEEEEEEvNT_6ParamsE,"ax",@progbits
	.align	128
.text._ZN7cutlass13device_kernelIN5flash11enable_sm90INS1_16FlashAttnFwdSm90INS1_25CollectiveMainloopFwdSm90ILi2EN4cute5tupleIJNS5_1CILi1EEES8_S8_EEENS6_IJNS7_ILi192EEENS7_ILi128EEENS7_ILi96EEEEEELi96ENS_6half_tEfNS_4arch4Sm90ELb0ELb0ELb1ELb1ELb1ELb1ELb0ELb0ELb1ELb1ELb1ELb0EEENS1_21CollectiveEpilogueFwdINS6_IJSA_SC_SB_EEES9_SE_SG_Li384ELb1ELb1ELb1ELb0EEENS1_36VarlenDynamicPersistentTileSchedulerILi192ELi128ELi384ELi128ELb1ELb1ELb1ELb0ELb1ELb1EEEEEEEEEvNT_6ParamsE:
        .type           _ZN7cutlass13device_kernelIN5flash11enable_sm90INS1_16FlashAttnFwdSm90INS1_25CollectiveMainloopFwdSm90ILi2EN4cute5tupleIJNS5_1CILi1EEES8_S8_EEENS6_IJNS7_ILi192EEENS7_ILi128EEENS7_ILi96EEEEEELi96ENS_6half_tEfNS_4arch4Sm90ELb0ELb0ELb1ELb1ELb1ELb1ELb0ELb0ELb1ELb1ELb1ELb0EEENS1_21CollectiveEpilogueFwdINS6_IJSA_SC_SB_EEES9_SE_SG_Li384ELb1ELb1ELb1ELb0EEENS1_36VarlenDynamicPersistentTileSchedulerILi192ELi128ELi384ELi128ELb1ELb1ELb1ELb0ELb1ELb1EEEEEEEEEvNT_6ParamsE,@function
        .size           _ZN7cutlass13device_kernelIN5flash11enable_sm90INS1_16FlashAttnFwdSm90INS1_25CollectiveMainloopFwdSm90ILi2EN4cute5tupleIJNS5_1CILi1EEES8_S8_EEENS6_IJNS7_ILi192EEENS7_ILi128EEENS7_ILi96EEEEEELi96ENS_6half_tEfNS_4arch4Sm90ELb0ELb0ELb1ELb1ELb1ELb1ELb0ELb0ELb1ELb1ELb1ELb0EEENS1_21CollectiveEpilogueFwdINS6_IJSA_SC_SB_EEES9_SE_SG_Li384ELb1ELb1ELb1ELb0EEENS1_36VarlenDynamicPersistentTileSchedulerILi192ELi128ELi384ELi128ELb1ELb1ELb1ELb0ELb1ELb1EEEEEEEEEvNT_6ParamsE,(.L_x_15999 - _ZN7cutlass13device_kernelIN5flash11enable_sm90INS1_16FlashAttnFwdSm90INS1_25CollectiveMainloopFwdSm90ILi2EN4cute5tupleIJNS5_1CILi1EEES8_S8_EEENS6_IJNS7_ILi192EEENS7_ILi128EEENS7_ILi96EEEEEELi96ENS_6half_tEfNS_4arch4Sm90ELb0ELb0ELb1ELb1ELb1ELb1ELb0ELb0ELb1ELb1ELb1ELb0EEENS1_21CollectiveEpilogueFwdINS6_IJSA_SC_SB_EEES9_SE_SG_Li384ELb1ELb1ELb1ELb0EEENS1_36VarlenDynamicPersistentTileSchedulerILi192ELi128ELi384ELi128ELb1ELb1ELb1ELb0ELb1ELb1EEEEEEEEEvNT_6ParamsE)
        .other          _ZN7cutlass13device_kernelIN5flash11enable_sm90INS1_16FlashAttnFwdSm90INS1_25CollectiveMainloopFwdSm90ILi2EN4cute5tupleIJNS5_1CILi1EEES8_S8_EEENS6_IJNS7_ILi192EEENS7_ILi128EEENS7_ILi96EEEEEELi96ENS_6half_tEfNS_4arch4Sm90ELb0ELb0ELb1ELb1ELb1ELb1ELb0ELb0ELb1ELb1ELb1ELb0EEENS1_21CollectiveEpilogueFwdINS6_IJSA_SC_SB_EEES9_SE_SG_Li384ELb1ELb1ELb1ELb0EEENS1_36VarlenDynamicPersistentTileSchedulerILi192ELi128ELi384ELi128ELb1ELb1ELb1ELb0ELb1ELb1EEEEEEEEEvNT_6ParamsE,@"STO_CUDA_ENTRY STV_DEFAULT"
_ZN7cutlass13device_kernelIN5flash11enable_sm90INS1_16FlashAttnFwdSm90INS1_25CollectiveMainloopFwdSm90ILi2EN4cute5tupleIJNS5_1CILi1EEES8_S8_EEENS6_IJNS7_ILi192EEENS7_ILi128EEENS7_ILi96EEEEEELi96ENS_6half_tEfNS_4arch4Sm90ELb0ELb0ELb1ELb1ELb1ELb1ELb0ELb0ELb1ELb1ELb1ELb0EEENS1_21CollectiveEpilogueFwdINS6_IJSA_SC_SB_EEES9_SE_SG_Li384ELb1ELb1ELb1ELb0EEENS1_36VarlenDynamicPersistentTileSchedulerILi192ELi128ELi384ELi128ELb1ELb1ELb1ELb0ELb1ELb1EEEEEEEEEvNT_6ParamsE:
        /* <DEDUP_REMOVED lines=18> */
.L_x_10411:
[----:B------:R-:W-:Y:S05]  /*0120*/  BSYNC B0 ;  /* 0x0000000000007941 */ /* 0x000fea0003800000 */
.L_x_10410:
        /* <DEDUP_REMOVED lines=41> */
.L_x_10412:
        /* <DEDUP_REMOVED lines=22> */
.L_x_10413:
        /* <DEDUP_REMOVED lines=18> */
.L_x_10414:
        /* <DEDUP_REMOVED lines=22> */
.L_x_10415:
        /* <DEDUP_REMOVED lines=22> */
.L_x_10416:
        /* <DEDUP_REMOVED lines=8> */
.L_x_10419:
[----:B------:R-:W-:-:S08]  /*0980*/  NOP ;  /* 0x0000000000007918 */ /* 0x000fd00000000000 */
[----:B------:R-:W0:Y:S02]  /*0990*/  USETMAXREG.TRY_ALLOC.CTAPOOL UP0, 0xa0 ;  /* 0x000000a0000079c8 */ /* 0x000e240008000600 */
[----:B0-----:R-:W-:-:S13]  /*09a0*/  PLOP3.LUT P0, PT, PT, PT, UP0, 0x80, 0x0 ;  /* 0x000000000000781c */ /* 0x001fda0003f0f008 */
[----:B------:R-:W-:Y:S05]  /*09b0*/  @!P0 BRA `(.L_x_10419) ;  /* 0xfffffffc00f08947 */ /* 0x000fea000383ffff */
[----:B------:R-:W0:Y:S01]  /*09c0*/  S2R R0, SR_TID.X ;  /* 0x0000000000007919 */ /* 0x000e220000002100 */
[----:B------:R-:W1:Y:S01]  /*09d0*/  S2UR UR38, SR_CgaCtaId ;  /* 0x00000000002679c3 */ /* 0x000e620000008800 */
[----:B------:R-:W-:Y:S01]  /*09e0*/  UMOV UR4, 0x400 ;  /* 0x0000040000047882 */ /* 0x000fe20000000000 */
[----:B------:R-:W-:-:S06]  /*09f0*/  LOP3.LUT R19, R19, 0xffffffef, RZ, 0xc0, !PT ;  /* 0xffffffef13137812 */ /* 0x000fcc00078ec0ff */
[----:B------:R-:W-:Y:S06]  /*0a00*/  BAR.ARV 0x8, 0x200 ;  /* 0x0208000000007b1d */ /* 0x000fec0000002000 */
[----:B-1----:R-:W-:-:S06]  /*0a10*/  ULEA UR4, UR38, UR4, 0x18 ;  /* 0x0000000426047291 */ /* 0x002fcc000f8ec03f */
[----:B------:R-:W-:Y:S01]  /*0a20*/  IMAD.U32 R2, RZ, RZ, UR4 ;  /* 0x00000004ff027e24 */ /* 0x000fe2000f8e00ff */
[----:B0-----:R-:W-:Y:S01]  /*0a30*/  SHF.R.U32.HI R0, RZ, 0x7, R0 ;  /* 0x00000007ff007819 */ /* 0x001fe20000011600 */
[----:B------:R-:W-:-:S03]  /*0a40*/  ULDC UR4, c[0x0][0xc3c] ;  /* 0x00030f0000047ab9 */ /* 0x000fc60000000800 */
[----:B------:R-:W-:-:S13]  /*0a50*/  ISETP.NE.AND P0, PT, R0, 0x1, PT ;  /* 0x000000010000780c */ /* 0x000fda0003f05270 */
[----:B------:R-:W-:Y:S01]  /*0a60*/  @P0 LOP3.LUT R19, R19, 0x10, RZ, 0xfc, !PT ;  /* 0x0000001013130812 */ /* 0x000fe200078efcff */
[----:B------:R-:W-:Y:S08]  /*0a70*/  @!P0 BAR.ARV 0x9, 0x100 ;  /* 0x0244000000008b1d */ /* 0x000ff00000002000 */
[----:B------:R-:W-:Y:S06]  /*0a80*/  BAR.SYNC.DEFER_BLOCKING 0x5, 0x200 ;  /* 0x0148000000007b1d */ /* 0x000fec0000010000 */
[----:B------:R-:W0:Y:S02]  /*0a90*/  LDS.128 R96, [R2+0x2d8d0] ;  /* 0x02d8d00002607984 */ /* 0x000e240000000c00 */
[----:B------:R-:W-:Y:S06]  /*0aa0*/  BAR.ARV 0x4, 0x200 ;  /* 0x0108000000007b1d */ /* 0x000fec0000002000 */
[----:B0-----:R-:W-:-:S13]  /*0ab0*/  ISETP.GE.AND P0, PT, R99, UR4, PT ;  /* 0x0000000463007c0c */ /* 0x001fda000bf06270 */
[----:B------:R-:W-:Y:S05]  /*0ac0*/  @P0 BRA `(.L_x_10420) ;  /* 0x000001ac00f00947 */ /* 0x000fea0003800000 */
[----:B------:R-:W0:Y:S01]  /*0ad0*/  S2R R0, SR_TID.X ;  /* 0x0000000000007919 */ /* 0x000e220000002100 */
[----:B------:R-:W-:Y:S01]  /*0ae0*/  R2UR UR40, R2 ;  /* 0x00000000022872ca */ /* 0x000fe200000e0000 */
[----:B------:R-:W-:Y:S01]  /*0af0*/  IMAD.MOV.U32 R140, RZ, RZ, RZ ;  /* 0x000000ffff8c7224 */ /* 0x000fe200078e00ff */
[----:B------:R-:W-:Y:S01]  /*0b00*/  MOV R18, RZ ;  /* 0x000000ff00127202 */ /* 0x000fe20000000f00 */
[----:B------:R-:W-:Y:S01]  /*0b10*/  IMAD.MOV.U32 R142, RZ, RZ, RZ ;  /* 0x000000ffff8e7224 */ /* 0x000fe200078e00ff */
[----:B------:R-:W-:Y:S01]  /*0b20*/  ULOP3.LUT UR39, UR36, 0x1, URZ, 0xfc, !UPT ;  /* 0x0000000124277892 */ /* 0x000fe2000f8efc3f */
[----:B------:R-:W-:-:S08]  /*0b30*/  UMOV UR37, URZ ;  /* 0x0000003f00257c82 */ /* 0x000fd00008000000 */
[----:B------:R-:W-:Y:S01]  /*0b40*/  UIADD3 UR40, UR40, 0xc400, URZ ;  /* 0x0000c40028287890 */ /* 0x000fe2000fffe03f */
[----:B0-----:R-:W-:-:S05]  /*0b50*/  VIADD R0, R0, 0xffffff80 ;  /* 0xffffff8000007836 */ /* 0x001fca0000000000 */
[----:B------:R-:W-:Y:S02]  /*0b60*/  SHF.R.S32.HI R3, RZ, 0x1f, R0 ;  /* 0x0000001fff037819 */ /* 0x000fe40000011400 */
[-C--:B------:R-:W-:Y:S02]  /*0b70*/  LEA.HI R12, R0, R0.reuse, RZ, 0x1 ;  /* 0x00000000000c7211 */ /* 0x080fe400078f08ff */
[CC--:B------:R-:W-:Y:S02]  /*0b80*/  LEA.HI R4, R3.reuse, R0.reuse, RZ, 0x7 ;  /* 0x0000000003047211 */ /* 0x0c0fe400078f38ff */
[----:B------:R-:W-:Y:S02]  /*0b90*/  LEA.HI R5, R3, R0, RZ, 0x4 ;  /* 0x0000000003057211 */ /* 0x000fe400078f20ff */
[----:B------:R-:W-:Y:S02]  /*0ba0*/  LOP3.LUT R13, R12, 0xfffffffe, RZ, 0xc0, !PT ;  /* 0xfffffffe0c0d7812 */ /* 0x000fe400078ec0ff */
[----:B------:R-:W-:-:S02]  /*0bb0*/  SHF.R.S32.HI R141, RZ, 0x1, R12 ;  /* 0x00000001ff8d7819 */ /* 0x000fc4000001140c */
[CC--:B------:R-:W-:Y:S01]  /*0bc0*/  LEA.HI R7, R3.reuse, R0.reuse, RZ, 0x2 ;  /* 0x0000000003077211 */ /* 0x0c0fe200078f10ff */
[----:B------:R-:W-:Y:S01]  /*0bd0*/  IMAD.IADD R16, R0, 0x1, -R13 ;  /* 0x0000000100107824 */ /* 0x000fe200078e0a0d */
[----:B------:R-:W-:Y:S02]  /*0be0*/  LEA.HI R6, R3, R0, RZ, 0x5 ;  /* 0x0000000003067211 */ /* 0x000fe400078f28ff */
[----:B------:R-:W-:Y:S02]  /*0bf0*/  SHF.R.S32.HI R3, RZ, 0x7, R4 ;  /* 0x00000007ff037819 */ /* 0x000fe40000011404 */
[----:B------:R-:W-:Y:S01]  /*0c00*/  LOP3.LUT R11, R4, 0xffffff80, RZ, 0xc0, !PT ;  /* 0xffffff80040b7812 */ /* 0x000fe200078ec0ff */
[----:B------:R0:W-:Y:S01]  /*0c10*/  STL [R1+0xdc], R16 ;  /* 0x0000dc1001007387 */ /* 0x0001e20000100800 */
[----:B------:R-:W-:Y:S01]  /*0c20*/  SHF.R.S32.HI R4, RZ, 0x4, R5 ;  /* 0x00000004ff047819 */ /* 0x000fe20000011405 */
[----:B------:R-:W-:Y:S01]  /*0c30*/  IMAD.HI R10, R3, 0x55555556, RZ ;  /* 0x55555556030a7827 */ /* 0x000fe200078e02ff */
[----:B------:R-:W-:-:S02]  /*0c40*/  LEA.HI R12, R12, R141, RZ, 0x1 ;  /* 0x0000008d0c0c7211 */ /* 0x000fc400078f08ff */
[----:B------:R-:W-:Y:S01]  /*0c50*/  SHF.R.S32.HI R8, RZ, 0x2, R7 ;  /* 0x00000002ff087819 */ /* 0x000fe20000011407 */
[C---:B------:R-:W-:Y:S01]  /*0c60*/  IMAD.IADD R20, R0.reuse, 0x1, -R11 ;  /* 0x0000000100147824 */ /* 0x040fe200078e0a0b */
[----:B------:R-:W-:Y:S02]  /*0c70*/  SHF.R.S32.HI R15, RZ, 0x1f, R7 ;  /* 0x0000001fff0f7819 */ /* 0x000fe40000011407 */
[----:B------:R-:W-:Y:S02]  /*0c80*/  LOP3.LUT R9, R7, 0xfffffffc, RZ, 0xc0, !PT ;  /* 0xfffffffc07097812 */ /* 0x000fe400078ec0ff */
[C---:B------:R-:W-:Y:S01]  /*0c90*/  LOP3.LUT R7, R5.reuse, 0xfffffff0, RZ, 0xc0, !PT ;  /* 0xfffffff005077812 */ /* 0x040fe200078ec0ff */
[----:B------:R-:W-:Y:S01]  /*0ca0*/  STL [R1+0xe0], R20 ;  /* 0x0000e01401007387 */ /* 0x000fe20000100800 */
[----:B------:R-:W-:Y:S01]  /*0cb0*/  LEA.HI R5, R5, R4, RZ, 0x1 ;  /* 0x0000000405057211 */ /* 0x000fe200078f08ff */
[----:B------:R-:W-:Y:S01]  /*0cc0*/  IMAD.IADD R9, R0, 0x1, -R9 ;  /* 0x0000000100097824 */ /* 0x000fe200078e0a09 */
[----:B------:R-:W-:-:S02]  /*0cd0*/  LOP3.LUT R12, R12, 0x7fffffe, RZ, 0xc0, !PT ;  /* 0x07fffffe0c0c7812 */ /* 0x000fc400078ec0ff */
[----:B------:R-:W-:Y:S02]  /*0ce0*/  LEA.HI R15, R15, R8, RZ, 0x2 ;  /* 0x000000080f0f7211 */ /* 0x000fe400078f10ff */
[C---:B------:R-:W-:Y:S01]  /*0cf0*/  SHF.L.U32 R138, R16.reuse, 0x2, RZ ;  /* 0x00000002108a7819 */ /* 0x040fe200000006ff */
[----:B------:R-:W-:Y:S01]  /*0d00*/  IMAD.IADD R13, R141, 0x1, -R12 ;  /* 0x000000018d0d7824 */ /* 0x000fe200078e0a0c */
[----:B------:R-:W-:Y:S01]  /*0d10*/  LOP3.LUT R5, R5, 0x1ffffffe, RZ, 0xc0, !PT ;  /* 0x1ffffffe05057812 */ /* 0x000fe200078ec0ff */
[----:B0-----:R-:W-:Y:S01]  /*0d20*/  IMAD.SHL.U32 R16, R16, 0x8, RZ ;  /* 0x0000000810107824 */ /* 0x001fe200078e00ff */
[----:B------:R-:W-:Y:S01]  /*0d30*/  LOP3.LUT R15, R15, 0xfffffffc, RZ, 0xc0, !PT ;  /* 0xfffffffc0f0f7812 */ /* 0x000fe200078ec0ff */
[----:B------:R-:W-:Y:S01]  /*0d40*/  VIADD R14, R138, 0x10 ;  /* 0x000000108a0e7836 */ /* 0x000fe20000000000 */
[----:B------:R-:W-:Y:S01]  /*0d50*/  IADD3 R7, R0, -R7, RZ ;  /* 0x8000000700077210 */ /* 0x000fe20007ffe0ff */
[----:B------:R-:W-:Y:S01]  /*0d60*/  IMAD.IADD R5, R4, 0x1, -R5 ;  /* 0x0000000104057824 */ /* 0x000fe200078e0a05 */
[----:B------:R-:W-:Y:S01]  /*0d70*/  LEA.HI R10, R10, R10, RZ, 0x1 ;  /* 0x0000000a0a0a7211 */ /* 0x000fe200078f08ff */
[----:B------:R-:W-:Y:S01]  /*0d80*/  IMAD R153, R4, 0x8, R13 ;  /* 0x0000000804997824 */ /* 0x000fe200078e020d */
[C---:B------:R-:W-:Y:S01]  /*0d90*/  LEA.HI R4, R9.reuse, R9, RZ, 0x1 ;  /* 0x0000000909047211 */ /* 0x040fe200078f08ff */
[----:B------:R-:W-:Y:S01]  /*0da0*/  IMAD.IADD R15, R8, 0x1, -R15 ;  /* 0x00000001080f7824 */ /* 0x000fe200078e0a0f */
[----:B------:R-:W-:Y:S01]  /*0db0*/  SHF.R.S32.HI R0, RZ, 0x1f, R7 ;  /* 0x0000001fff007819 */ /* 0x000fe20000011407 */
[----:B------:R-:W-:Y:S01]  /*0dc0*/  IMAD.IADD R8, R138, 0x1, R14 ;  /* 0x000000018a087824 */ /* 0x000fe200078e020e */
[----:B------:R-:W-:Y:S01]  /*0dd0*/  LOP3.LUT R4, R4, 0x1ffffffe, RZ, 0xc0, !PT ;  /* 0x1ffffffe04047812 */ /* 0x000fe200078ec0ff */
[----:B------:R-:W-:Y:S01]  /*0de0*/  IMAD R10, R10, -0x3, R3 ;  /* 0xfffffffd0a0a7824 */ /* 0x000fe200078e0203 */
[----:B------:R-:W-:Y:S01]  /*0df0*/  LEA.HI R0, R0, R7, RZ, 0x3 ;  /* 0x0000000700007211 */ /* 0x000fe200078f18ff */
[----:B------:R0:W-:Y:S01]  /*0e00*/  STL [R1+0x4c], R14 ;  /* 0x00004c0e01007387 */ /* 0x0001e20000100800 */
[----:B------:R-:W-:Y:S01]  /*0e10*/  SHF.R.S32.HI R17, RZ, 0x1f, R8 ;  /* 0x0000001fff117819 */ /* 0x000fe20000011408 */
[C---:B------:R-:W-:Y:S01]  /*0e20*/  VIADD R23, R16.reuse, 0x30 ;  /* 0x0000003010177836 */ /* 0x040fe20000000000 */
[----:B------:R-:W-:Y:S01]  /*0e30*/  SHF.R.S32.HI R3, RZ, 0x1f, R20 ;  /* 0x0000001fff037819 */ /* 0x000fe20000011414 */
[----:B------:R-:W-:Y:S01]  /*0e40*/  VIADD R136, R16, 0x50 ;  /* 0x0000005010887836 */ /* 0x000fe20000000000 */
[----:B------:R-:W-:Y:S01]  /*0e50*/  IADD3 R9, R9, -R4, RZ ;  /* 0x8000000409097210 */ /* 0x000fe20007ffe0ff */
[----:B------:R-:W-:Y:S01]  /*0e60*/  IMAD.SHL.U32 R153, R153, 0x20, RZ ;  /* 0x0000002099997824 */ /* 0x000fe200078e00ff */
[----:B------:R-:W-:-:S02]  /*0e70*/  LOP3.LUT R4, R0, 0xfffffff8, RZ, 0xc0, !PT ;  /* 0xfffffff800047812 */ /* 0x000fc400078ec0ff */
[----:B------:R-:W-:Y:S01]  /*0e80*/  LEA.HI R156, R17, R8, RZ, 0x3 ;  /* 0x00000008119c7211 */ /* 0x000fe200078f18ff */
[----:B0-----:R-:W-:Y:S01]  /*0e90*/  VIADD R14, R138, 0x20 ;  /* 0x000000208a0e7836 */ /* 0x001fe20000000000 */
[-C--:B------:R-:W-:Y:S01]  /*0ea0*/  LEA.HI R11, R3, R20.reuse, RZ, 0x2 ;  /* 0x00000014030b7211 */ /* 0x080fe200078f10ff */
[----:B------:R-:W-:Y:S01]  /*0eb0*/  IMAD.IADD R4, R7, 0x1, -R4 ;  /* 0x0000000107047824 */ /* 0x000fe200078e0a04 */
[----:B------:R-:W-:Y:S01]  /*0ec0*/  SHF.R.S32.HI R8, RZ, 0x5, R6 ;  /* 0x00000005ff087819 */ /* 0x000fe20000011406 */
[----:B------:R-:W-:Y:S01]  /*0ed0*/  IMAD.SHL.U32 R6, R0, 0x40, RZ ;  /* 0x0000004000067824 */ /* 0x000fe200078e00ff */
[--C-:B------:R-:W-:Y:S01]  /*0ee0*/  SHF.R.S32.HI R12, RZ, 0x2, R11.reuse ;  /* 0x00000002ff0c7819 */ /* 0x100fe2000001140b */
[----:B------:R-:W-:Y:S01]  /*0ef0*/  IMAD.SHL.U32 R0, R5, 0x8, RZ ;  /* 0x0000000805007824 */ /* 0x000fe200078e00ff */
[----:B------:R-:W-:Y:S01]  /*0f00*/  SHF.R.S32.HI R13, RZ, 0x1f, R11 ;  /* 0x0000001fff0d7819 */ /* 0x000fe2000001140b */
[----:B------:R-:W-:Y:S01]  /*0f10*/  IMAD R17, R8, 0x10, R7 ;  /* 0x0000001008117824 */ /* 0x000fe200078e0207 */
[----:B------:R-:W-:Y:S01]  /*0f20*/  LEA.HI R7, R3, R20, RZ, 0x5 ;  /* 0x0000001403077211 */ /* 0x000fe200078f28ff */
[----:B------:R-:W-:Y:S01]  /*0f30*/  IMAD.SHL.U32 R3, R4, 0x40, RZ ;  /* 0x0000004004037824 */ /* 0x000fe200078e00ff */
[----:B------:R-:W-:Y:S01]  /*0f40*/  LEA.HI R13, R13, R12, RZ, 0x3 ;  /* 0x0000000c0d0d7211 */ /* 0x000fe200078f18ff */
[----:B------:R-:W-:Y:S01]  /*0f50*/  IMAD.U32 R5, R17, 0x20, R0 ;  /* 0x0000002011057824 */ /* 0x000fe200078e0000 */
[----:B------:R-:W-:Y:S01]  /*0f60*/  SHF.R.S32.HI R7, RZ, 0x5, R7 ;  /* 0x00000005ff077819 */ /* 0x000fe20000011407 */
[----:B------:R-:W-:Y:S01]  /*0f70*/  STL [R1+0x48], R14 ;  /* 0x0000480e01007387 */ /* 0x000fe20000100800 */
[----:B------:R-:W-:-:S02]  /*0f80*/  LOP3.LUT R13, R13, 0xfffffff8, RZ, 0xc0, !PT ;  /* 0xfffffff80d0d7812 */ /* 0x000fc400078ec0ff */
[----:B------:R-:W-:Y:S01]  /*0f90*/  LOP3.LUT R3, R3, 0x1c0, RZ, 0xc0, !PT ;  /* 0x000001c003037812 */ /* 0x000fe200078ec0ff */
[----:B------:R0:W-:Y:S01]  /*0fa0*/  STL [R1+0x114], R5 ;  /* 0x0001140501007387 */ /* 0x0001e20000100800 */
[----:B------:R-:W-:Y:S01]  /*0fb0*/  LOP3.LUT R6, R6, 0x7ffffe00, RZ, 0xc0, !PT ;  /* 0x7ffffe0006067812 */ /* 0x000fe200078ec0ff */
[----:B------:R-:W-:Y:S01]  /*0fc0*/  IMAD.IADD R12, R12, 0x1, -R13 ;  /* 0x000000010c0c7824 */ /* 0x000fe200078e0a0d */
[----:B------:R-:W-:Y:S02]  /*0fd0*/  LOP3.LUT R0, R3, 0x8, R0, 0xf8, !PT ;  /* 0x0000000803007812 */ /* 0x000fe400078ef800 */
[----:B------:R-:W-:Y:S01]  /*0fe0*/  SHF.R.U32.HI R3, RZ, 0x3, R3 ;  /* 0x00000003ff037819 */ /* 0x000fe20000011603 */
[----:B------:R-:W-:Y:S01]  /*0ff0*/  IMAD R7, R7, 0x10, R12 ;  /* 0x0000001007077824 */ /* 0x000fe200078e020c */
[----:B------:R-:W-:Y:S02]  /*1000*/  LEA R6, R8, R6, 0xa ;  /* 0x0000000608067211 */ /* 0x000fe400078e50ff */
[----:B------:R-:W-:Y:S01]  /*1010*/  LOP3.LUT R3, R0, R3, RZ, 0x3c, !PT ;  /* 0x0000000300037212 */ /* 0x000fe200078e3cff */
[----:B------:R-:W-:Y:S01]  /*1020*/  IMAD R10, R10, 0x40, R7 ;  /* 0x000000400a0a7824 */ /* 0x000fe200078e0207 */
[----:B------:R-:W-:Y:S01]  /*1030*/  LOP3.LUT R11, R11, 0x7ffffffc, RZ, 0xc0, !PT ;  /* 0x7ffffffc0b0b7812 */ /* 0x000fe200078ec0ff */
[----:B0-----:R-:W-:Y:S01]  /*1040*/  VIADD R5, R138, 0x18 ;  /* 0x000000188a057836 */ /* 0x001fe20000000000 */
[----:B------:R-:W-:Y:S01]  /*1050*/  IADD3 R22, R16, 0x40, RZ ;  /* 0x0000004010167810 */ /* 0x000fe20007ffe0ff */
[----:B------:R-:W-:Y:S01]  /*1060*/  IMAD.IADD R3, R6, 0x1, R3 ;  /* 0x0000000106037824 */ /* 0x000fe200078e0203 */
[----:B------:R-:W-:Y:S01]  /*1070*/  STL [R1+0x10c], R10 ;  /* 0x00010c0a01007387 */ /* 0x000fe20000100800 */
[C---:B------:R-:W-:Y:S01]  /*1080*/  VIADD R6, R138.reuse, 0x8 ;  /* 0x000000088a067836 */ /* 0x040fe20000000000 */
[----:B------:R-:W-:Y:S01]  /*1090*/  SHF.L.U32 R15, R15, 0x6, RZ ;  /* 0x000000060f0f7819 */ /* 0x000fe200000006ff */
[----:B------:R-:W-:Y:S01]  /*10a0*/  VIADD R0, R138, 0x28 ;  /* 0x000000288a007836 */ /* 0x000fe20000000000 */
[----:B------:R-:W-:Y:S01]  /*10b0*/  STL [R1], RZ ;  /* 0x000000ff01007387 */ /* 0x000fe20000100800 */
[----:B------:R-:W-:Y:S01]  /*10c0*/  IMAD.IADD R11, R20, 0x1, -R11 ;  /* 0x00000001140b7824 */ /* 0x000fe200078e0a0b */
[----:B------:R-:W-:Y:S01]  /*10d0*/  IADD3 R13, R138, R14, RZ ;  /* 0x0000000e8a0d7210 */ /* 0x000fe20007ffe0ff */
[----:B------:R-:W-:Y:S01]  /*10e0*/  IMAD R3, R3, 0x2, R2 ;  /* 0x0000000203037824 */ /* 0x000fe200078e0202 */
[----:B------:R-:W-:Y:S01]  /*10f0*/  STL [R1+0x54], R6 ;  /* 0x0000540601007387 */ /* 0x000fe20000100800 */
[----:B------:R-:W-:Y:S01]  /*1100*/  LOP3.LUT R143, R15, 0xc0, RZ, 0xc0, !PT ;  /* 0x000000c00f8f7812 */ /* 0x000fe200078ec0ff */
[----:B------:R-:W-:Y:S01]  /*1110*/  IMAD.SHL.U32 R11, R11, 0x2, RZ ;  /* 0x000000020b0b7824 */ /* 0x000fe200078e00ff */
[----:B------:R-:W-:Y:S01]  /*1120*/  R2P PR, R4, 0x6 ;  /* 0x0000000604007804 */ /* 0x000fe20000000000 */
[----:B------:R0:W-:Y:S01]  /*1130*/  STL [R1+0x50], R5 ;  /* 0x0000500501007387 */ /* 0x0001e20000100800 */
[----:B------:R-:W-:Y:S01]  /*1140*/  SHF.R.S32.HI R14, RZ, 0x1f, R13 ;  /* 0x0000001fff0e7819 */ /* 0x000fe2000001140d */
[----:B------:R-:W-:Y:S01]  /*1150*/  IMAD.MOV.U32 R4, RZ, RZ, 0x40 ;  /* 0x00000040ff047424 */ /* 0x000fe200078e00ff */
[----:B------:R-:W-:Y:S01]  /*1160*/  SHF.R.U32.HI R144, RZ, 0x3, R143 ;  /* 0x00000003ff907819 */ /* 0x000fe2000001168f */
[----:B------:R1:W-:Y:S01]  /*1170*/  STL [R1+0x58], R0 ;  /* 0x0000580001007387 */ /* 0x0003e20000100800 */
[C---:B------:R-:W-:Y:S01]  /*1180*/  VIADD R25, R11.reuse, 0x8 ;  /* 0x000000080b197836 */ /* 0x040fe20000000000 */
[C---:B------:R-:W-:Y:S01]  /*1190*/  IADD3 R24, R11.reuse, 0x10, RZ ;  /* 0x000000100b187810 */ /* 0x040fe20007ffe0ff */
[----:B------:R-:W-:Y:S01]  /*11a0*/  VIADD R21, R11, 0x18 ;  /* 0x000000180b157836 */ /* 0x000fe20000000000 */
[----:B------:R-:W-:Y:S01]  /*11b0*/  LOP3.LUT R7, R143, 0x18, R16, 0xf8, !PT ;  /* 0x000000188f077812 */ /* 0x000fe200078ef810 */
[C---:B------:R-:W-:Y:S01]  /*11c0*/  VIADD R20, R11.reuse, 0x20 ;  /* 0x000000200b147836 */ /* 0x040fe20000000000 */
[----:B0-----:R-:W-:Y:S01]  /*11d0*/  SHF.R.S32.HI R5, RZ, 0x1f, R23 ;  /* 0x0000001fff057819 */ /* 0x001fe20000011417 */
[C---:B------:R-:W-:Y:S01]  /*11e0*/  VIADD R15, R11.reuse, 0x28 ;  /* 0x000000280b0f7836 */ /* 0x040fe20000000000 */
[----:B------:R-:W-:Y:S01]  /*11f0*/  LEA.HI R14, R14, R13, RZ, 0x3 ;  /* 0x0000000d0e0e7211 */ /* 0x000fe200078f18ff */
[C---:B------:R-:W-:Y:S01]  /*1200*/  VIADD R13, R11.reuse, 0x30 ;  /* 0x000000300b0d7836 */ /* 0x040fe20000000000 */
[----:B-1----:R-:W-:Y:S01]  /*1210*/  SHF.R.S32.HI R0, RZ, 0x1f, R22 ;  /* 0x0000001fff007819 */ /* 0x002fe20000011416 */
[----:B------:R0:W-:Y:S01]  /*1220*/  STL [R1+0x2c], R5 ;  /* 0x00002c0501007387 */ /* 0x0001e20000100800 */
[C---:B------:R-:W-:Y:S01]  /*1230*/  IADD3 R12, R11.reuse, 0x38, RZ ;  /* 0x000000380b0c7810 */ /* 0x040fe20007ffe0ff */
[C---:B------:R-:W-:Y:S01]  /*1240*/  VIADD R8, R11.reuse, 0x40 ;  /* 0x000000400b087836 */ /* 0x040fe20000000000 */
[----:B------:R-:W-:Y:S01]  /*1250*/  SHF.R.S32.HI R17, RZ, 0x1f, R16 ;  /* 0x0000001fff117819 */ /* 0x000fe20000011410 */
[----:B------:R1:W-:Y:S01]  /*1260*/  STL [R1+0x28], R0 ;  /* 0x0000280001007387 */ /* 0x0003e20000100800 */
[----:B------:R-:W-:Y:S01]  /*1270*/  VIADD R6, R11, 0x48 ;  /* 0x000000480b067836 */ /* 0x000fe20000000000 */
[----:B------:R-:W-:-:S02]  /*1280*/  SHF.R.S32.HI R156, RZ, 0x3, R156 ;  /* 0x00000003ff9c7819 */ /* 0x000fc4000001149c */
[----:B------:R-:W-:Y:S02]  /*1290*/  SHF.R.S32.HI R157, RZ, 0x3, R14 ;  /* 0x00000003ff9d7819 */ /* 0x000fe4000001140e */
[----:B0-----:R-:W-:Y:S02]  /*12a0*/  LOP3.LUT R5, R143, 0x8, R16, 0xf8, !PT ;  /* 0x000000088f057812 */ /* 0x001fe400078ef810 */
[----:B-1----:R-:W-:-:S05]  /*12b0*/  SHF.R.S32.HI R0, RZ, 0x1f, R136 ;  /* 0x0000001fff007819 */ /* 0x002fca0000011488 */
[----:B------:R0:W-:Y:S04]  /*12c0*/  STL [R1+0x24], R0 ;  /* 0x0000240001007387 */ /* 0x0001e80000100800 */
[----:B------:R1:W-:Y:S04]  /*12d0*/  STL [R1+0xac], R11 ;  /* 0x0000ac0b01007387 */ /* 0x0003e80000100800 */
[----:B------:R-:W-:Y:S01]  /*12e0*/  STL [R1+0xd4], R25 ;  /* 0x0000d41901007387 */ /* 0x000fe20000100800 */
[-C--:B0-----:R-:W-:Y:S02]  /*12f0*/  LOP3.LUT R0, R5, R144.reuse, RZ, 0x3c, !PT ;  /* 0x0000009005007212 */ /* 0x081fe400078e3cff */
[----:B------:R-:W-:Y:S01]  /*1300*/  SEL R5, R4, 0xffffffc0, !P2 ;  /* 0xffffffc004057807 */ /* 0x000fe20005000000 */
[----:B------:R-:W-:Y:S01]  /*1310*/  STL [R1+0xd0], R24 ;  /* 0x0000d01801007387 */ /* 0x000fe20000100800 */
[----:B------:R-:W-:Y:S01]  /*1320*/  LOP3.LUT R4, R7, R144, RZ, 0x3c, !PT ;  /* 0x0000009007047212 */ /* 0x000fe200078e3cff */
[----:B------:R-:W-:Y:S01]  /*1330*/  VIADD R7, R11, 0x50 ;  /* 0x000000500b077836 */ /* 0x000fe20000000000 */
[----:B-1----:R-:W-:Y:S01]  /*1340*/  SHF.R.S32.HI R11, RZ, 0x1f, R25 ;  /* 0x0000001fff0b7819 */ /* 0x002fe20000011419 */
[----:B------:R-:W-:Y:S01]  /*1350*/  STL [R1+0xcc], R21 ;  /* 0x0000cc1501007387 */ /* 0x000fe20000100800 */
[C---:B------:R-:W-:Y:S01]  /*1360*/  IMAD.IADD R0, R153.reuse, 0x1, R0 ;  /* 0x0000000199007824 */ /* 0x040fe200078e0200 */
[----:B------:R-:W-:-:S02]  /*1370*/  IADD3 R4, R153, R4, RZ ;  /* 0x0000000499047210 */ /* 0x000fc40007ffe0ff */
[----:B------:R-:W-:Y:S04]  /*1380*/  STL [R1+0xc8], R20 ;  /* 0x0000c81401007387 */ /* 0x000fe80000100800 */
[----:B------:R-:W-:Y:S04]  /*1390*/  STL [R1+0xc4], R15 ;  /* 0x0000c40f01007387 */ /* 0x000fe80000100800 */
[----:B------:R-:W-:Y:S04]  /*13a0*/  STL [R1+0xc0], R13 ;  /* 0x0000c00d01007387 */ /* 0x000fe80000100800 */
[----:B------:R-:W-:Y:S04]  /*13b0*/  STL [R1+0xbc], R12 ;  /* 0x0000bc0c01007387 */ /* 0x000fe80000100800 */
[----:B------:R0:W-:Y:S04]  /*13c0*/  STL [R1+0xa8], R7 ;  /* 0x0000a80701007387 */ /* 0x0001e80000100800 */
[----:B------:R1:W-:Y:S04]  /*13d0*/  STL [R1+0xb8], R8 ;  /* 0x0000b80801007387 */ /* 0x0003e80000100800 */
[----:B------:R2:W-:Y:S01]  /*13e0*/  STL [R1+0x88], R0 ;  /* 0x0000880001007387 */ /* 0x0005e20000100800 */
[----:B0-----:R-:W-:-:S03]  /*13f0*/  SHF.R.S32.HI R7, RZ, 0x1f, R24 ;  /* 0x0000001fff077819 */ /* 0x001fc60000011418 */
[----:B------:R-:W-:Y:S01]  /*1400*/  STL [R1+0xb4], R6 ;  /* 0x0000b40601007387 */ /* 0x000fe20000100800 */
[----:B-1----:R-:W-:-:S03]  /*1410*/  SHF.R.S32.HI R8, RZ, 0x1f, R8 ;  /* 0x0000001fff087819 */ /* 0x002fc60000011408 */
[----:B------:R0:W-:Y:S01]  /*1420*/  STL [R1+0x104], R11 ;  /* 0x0001040b01007387 */ /* 0x0001e20000100800 */
[----:B--2---:R-:W-:-:S03]  /*1430*/  SHF.R.S32.HI R0, RZ, 0x1f, R21 ;  /* 0x0000001fff007819 */ /* 0x004fc60000011415 */
[----:B------:R1:W-:Y:S04]  /*1440*/  STL [R1+0x100], R7 ;  /* 0x0001000701007387 */ /* 0x0003e80000100800 */
[----:B------:R2:W-:Y:S01]  /*1450*/  STL [R1+0xfc], R0 ;  /* 0x0000fc0001007387 */ /* 0x0005e20000100800 */
[----:B0-----:R-:W-:Y:S02]  /*1460*/  SHF.R.S32.HI R11, RZ, 0x1f, R20 ;  /* 0x0000001fff0b7819 */ /* 0x001fe40000011414 */
[----:B-1----:R-:W-:-:S03]  /*1470*/  SHF.R.S32.HI R7, RZ, 0x1f, R13 ;  /* 0x0000001fff077819 */ /* 0x002fc6000001140d */
[----:B------:R0:W-:Y:S01]  /*1480*/  STL [R1+0xf8], R11 ;  /* 0x0000f80b01007387 */ /* 0x0001e20000100800 */
[----:B--2---:R-:W-:-:S03]  /*1490*/  SHF.R.S32.HI R0, RZ, 0x1f, R15 ;  /* 0x0000001fff007819 */ /* 0x004fc6000001140f */
[----:B------:R-:W-:Y:S04]  /*14a0*/  STL [R1+0x5c], R3 ;  /* 0x00005c0301007387 */ /* 0x000fe80000100800 */
[----:B------:R1:W-:Y:S01]  /*14b0*/  STL [R1+0xf4], R0 ;  /* 0x0000f40001007387 */ /* 0x0003e20000100800 */
[----:B0-----:R-:W-:-:S03]  /*14c0*/  SHF.R.S32.HI R11, RZ, 0x1f, R12 ;  /* 0x0000001fff0b7819 */ /* 0x001fc6000001140c */
[----:B------:R0:W-:Y:S04]  /*14d0*/  STL [R1+0xf0], R7 ;  /* 0x0000f00701007387 */ /* 0x0001e80000100800 */
[----:B------:R-:W-:Y:S01]  /*14e0*/  STL [R1+0xec], R11 ;  /* 0x0000ec0b01007387 */ /* 0x000fe20000100800 */
[C---:B-1----:R-:W-:Y:S02]  /*14f0*/  VIADD R0, R3.reuse, 0x21800 ;  /* 0x0002180003007836 */ /* 0x042fe40000000000 */
[----:B------:R-:W-:Y:S01]  /*1500*/  VIADD R3, R3, 0x21820 ;  /* 0x0002182003037836 */ /* 0x000fe20000000000 */
[----:B------:R-:W-:Y:S01]  /*1510*/  STL [R1+0xe8], R8 ;  /* 0x0000e80801007387 */ /* 0x000fe20000100800 */
[----:B0-----:R-:W-:Y:S01]  /*1520*/  SHF.R.S32.HI R7, RZ, 0x1f, R6 ;  /* 0x0000001fff077819 */ /* 0x001fe20000011406 */
[----:B------:R-:W-:Y:S01]  /*1530*/  @P1 VIADD R3, R0, 0xffffffe0 ;  /* 0xffffffe000031836 */ /* 0x000fe20000000000 */
[----:B------:R-:W-:Y:S01]  /*1540*/  LEA R6, R4, UR40, 0x1 ;  /* 0x0000002804067c11 */ /* 0x000fe2000f8e08ff */
[----:B------:R-:W-:Y:S01]  /*1550*/  IMAD.IADD R0, R0, 0x1, R5 ;  /* 0x0000000100007824 */ /* 0x000fe200078e0205 */
[----:B------:R-:W-:Y:S01]  /*1560*/  LEA R4, R9, R10, 0x3 ;  /* 0x0000000a09047211 */ /* 0x000fe200078e18ff */
[----:B------:R-:W-:Y:S04]  /*1570*/  STL [R1+0xe4], R7 ;  /* 0x0000e40701007387 */ /* 0x000fe80000100800 */
[----:B------:R-:W-:Y:S04]  /*1580*/  STL [R1+0x108], R6 ;  /* 0x0001080601007387 */ /* 0x000fe80000100800 */
[----:B------:R-:W-:Y:S04]  /*1590*/  STL [R1+0x8c], R3 ;  /* 0x00008c0301007387 */ /* 0x000fe80000100800 */
[----:B------:R0:W-:Y:S04]  /*15a0*/  STL [R1+0x110], R4 ;  /* 0x0001100401007387 */ /* 0x0001e80000100800 */
[----:B------:R1:W-:Y:S01]  /*15b0*/  STL [R1+0x74], R0 ;  /* 0x0000740001007387 */ /* 0x0003e20000100800 */
[----:B0-----:R-:W-:-:S02]  /*15c0*/  IMAD.IADD R4, R5, 0x1, R3 ;  /* 0x0000000105047824 */ /* 0x001fc400078e0203 */
[----:B-1----:R-:W-:-:S03]  /*15d0*/  VIADD R0, R3, 0x6000 ;  /* 0x0000600003007836 */ /* 0x002fc60000000000 */
[----:B------:R0:W-:Y:S04]  /*15e0*/  STL [R1+0x70], R4 ;  /* 0x0000700401007387 */ /* 0x0001e80000100800 */
[----:B------:R0:W-:Y:S02]  /*15f0*/  STL [R1+0x90], R0 ;  /* 0x0000900001007387 */ /* 0x0001e40000100800 */
.L_x_10573:
[----:B0-2---:R-:W0:Y:S02]  /*1600*/  LDC.64 R4, c[0x0][0xc88] ;  /* 0x00032200ff047b82 */ /* 0x005e240000000a00 */
[----:B0-----:R-:W-:-:S05]  /*1610*/  IMAD.WIDE R4, R99, 0x4, R4 ;  /* 0x0000000463047825 */ /* 0x001fca00078e0204 */
[----:B----4-:R-:W2:Y:S01]  /*1620*/  LDG.E R27, desc[UR42][R4.64] ;  /* 0x0000002a041b7981 */ /* 0x010ea2000c1e1900 */
[----:B------:R-:W-:Y:S05]  /*1630*/  YIELD ;  /* 0x0000000000007946 */ /* 0x000fea0003800000 */
[----:B------:R-:W-:Y:S01]  /*1640*/  ULDC.64 UR4, c[0x0][0xa28] ;  /* 0x00028a0000047ab9 */ /* 0x000fe20000000a00 */
[----:B------:R-:W-:Y:S01]  /*1650*/  ULDC.64 UR8, c[0x0][0xa18] ;  /* 0x0002860000087ab9 */ /* 0x000fe20000000a00 */
[----:B------:R-:W-:Y:S01]  /*1660*/  ISETP.NE.U32.AND P1, PT, RZ, UR4, PT ;  /* 0x00000004ff007c0c */ /* 0x000fe2000bf25070 */
[----:B------:R-:W-:Y:S01]  /*1670*/  ULDC.64 UR6, c[0x0][0xa08] ;  /* 0x0002820000067ab9 */ /* 0x000fe20000000a00 */
[----:B------:R-:W-:Y:S01]  /*1680*/  MOV R11, RZ ;  /* 0x000000ff000b7202 */ /* 0x000fe20000000f00 */
[----:B------:R-:W-:Y:S01]  /*1690*/  IMAD.MOV.U32 R83, RZ, RZ, RZ ;  /* 0x000000ffff537224 */ /* 0x000fe200078e00ff */
[----:B------:R-:W-:-:S02]  /*16a0*/  ISETP.NE.AND.EX P1, PT, RZ, UR5, PT, P1 ;  /* 0x00000005ff007c0c */ /* 0x000fc4000bf25310 */
[----:B------:R-:W-:-:S04]  /*16b0*/  ISETP.NE.U32.AND P0, PT, RZ, UR6, PT ;  /* 0x00000006ff007c0c */ /* 0x000fc8000bf05070 */
[----:B------:R-:W-:Y:S02]  /*16c0*/  ISETP.NE.AND.EX P0, PT, RZ, UR7, PT, P0 ;  /* 0x00000007ff007c0c */ /* 0x000fe4000bf05300 */
[----:B-12---:R-:W-:Y:S01]  /*16d0*/  SHF.R.S32.HI R0, RZ, 0x1f, R27 ;  /* 0x0000001fff007819 */ /* 0x006fe2000001141b */
[----:B------:R-:W-:-:S04]  /*16e0*/  IMAD.SHL.U32 R31, R27, 0x4, RZ ;  /* 0x000000041b1f7824 */ /* 0x000fc800078e00ff */
[C---:B------:R-:W-:Y:S01]  /*16f0*/  @P1 LEA R6, P2, R27.reuse, UR4, 0x2 ;  /* 0x000000041b061c11 */ /* 0x040fe2000f8410ff */
[----:B------:R0:W-:Y:S01]  /*1700*/  STL [R1+0x98], R27 ;  /* 0x0000981b01007387 */ /* 0x0001e20000100800 */
[C-C-:B------:R-:W-:Y:S02]  /*1710*/  SHF.L.U64.HI R30, R27.reuse, 0x2, R0.reuse ;  /* 0x000000021b1e7819 */ /* 0x140fe40000010200 */
[----:B------:R-:W-:Y:S01]  /*1720*/  @P1 LEA.HI.X R7, R27, UR5, R0, 0x2, P2 ;  /* 0x000000051b071c11 */ /* 0x000fe200090f1400 */
[----:B------:R-:W-:Y:S01]  /*1730*/  ULDC UR4, c[0x0][0x288] ;  /* 0x0000a20000047ab9 */ /* 0x000fe20000000800 */
[----:B------:R-:W-:Y:S01]  /*1740*/  ISETP.NE.U32.AND P2, PT, RZ, UR8, PT ;  /* 0x00000008ff007c0c */ /* 0x000fe2000bf45070 */
[----:B------:R0:W-:Y:S01]  /*1750*/  STL [R1+0xd8], R0 ;  /* 0x0000d80001007387 */ /* 0x0001e20000100800 */
[C---:B------:R-:W-:Y:S02]  /*1760*/  IADD3 R4, P3, R31.reuse, UR6, RZ ;  /* 0x000000061f047c10 */ /* 0x040fe4000ff7e0ff */
[----:B------:R-:W-:Y:S01]  /*1770*/  ISETP.NE.AND.EX P2, PT, RZ, UR9, PT, P2 ;  /* 0x00000009ff007c0c */ /* 0x000fe2000bf45320 */
[----:B------:R0:W5:Y:S01]  /*1780*/  @P1 LDG.E R11, desc[UR42][R6.64] ;  /* 0x0000002a060b1981 */ /* 0x000162000c1e1900 */
[----:B------:R-:W-:Y:S01]  /*1790*/  IMAD.U32 R100, RZ, RZ, UR4 ;  /* 0x00000004ff647e24 */ /* 0x000fe2000f8e00ff */
[C---:B------:R-:W-:Y:S01]  /*17a0*/  IADD3.X R5, R30.reuse, UR7, RZ, P3, !PT ;  /* 0x000000071e057c10 */ /* 0x040fe20009ffe4ff */
[----:B------:R-:W-:Y:S01]  /*17b0*/  ULDC.64 UR4, c[0x0][0x418] ;  /* 0x0001060000047ab9 */ /* 0x000fe20000000a00 */
[----:B------:R0:W-:Y:S04]  /*17c0*/  STL [R1+0x9c], R31 ;  /* 0x00009c1f01007387 */ /* 0x0001e80000100800 */
[----:B------:R0:W5:Y:S04]  /*17d0*/  @P0 LDG.E R83, desc[UR42][R4.64] ;  /* 0x0000002a04530981 */ /* 0x000168000c1e1900 */
[----:B------:R-:W-:Y:S01]  /*17e0*/  @P2 IADD3 R8, P1, R31, UR8, RZ ;  /* 0x000000081f082c10 */ /* 0x000fe2000ff3e0ff */
[----:B------:R-:W-:Y:S01]  /*17f0*/  UISETP.NE.U32.AND UP0, UPT, UR4, URZ, UPT ;  /* 0x0000003f0400728c */ /* 0x000fe2000bf05070 */
[----:B------:R0:W-:Y:S02]  /*1800*/  STL [R1+0xa0], R30 ;  /* 0x0000a01e01007387 */ /* 0x0001e40000100800 */
[----:B------:R-:W-:Y:S01]  /*1810*/  @P2 IADD3.X R9, R30, UR9, RZ, P1, !PT ;  /* 0x000000091e092c10 */ /* 0x000fe20008ffe4ff */
[----:B------:R-:W-:-:S04]  /*1820*/  ULDC UR4, c[0x0][0x424] ;  /* 0x0001090000047ab9 */ /* 0x000fc80000000800 */
[----:B------:R0:W5:Y:S01]  /*1830*/  @P2 LDG.E R100, desc[UR42][R8.64] ;  /* 0x0000002a08642981 */ /* 0x000162000c1e1900 */
[----:B------:R-:W-:-:S03]  /*1840*/  UISETP.NE.AND.EX UP0, UPT, UR5, URZ, UPT, UP0 ;  /* 0x0000003f0500728c */ /* 0x000fc6000bf05300 */
[----:B------:R-:W-:Y:S01]  /*1850*/  ULDC UR5, c[0x0][0x2f0] ;  /* 0x0000bc0000057ab9 */ /* 0x000fe20000000800 */
[----:B------:R-:W-:-:S04]  /*1860*/  USEL UR4, UR4, 0x1, UP0 ;  /* 0x0000000104047887 */ /* 0x000fc80008000000 */
[----:B------:R-:W-:-:S03]  /*1870*/  UIMAD UR4, UR4, UR5, URZ ;  /* 0x00000005040472a4 */ /* 0x000fc6000f8e023f */
[----:B------:R-:W-:Y:S02]  /*1880*/  ULDC UR5, c[0x0][0x348] ;  /* 0x0000d20000057ab9 */ /* 0x000fe40000000800 */
[----:B------:R-:W-:Y:S02]  /*1890*/  IMAD.U32 R24, RZ, RZ, UR5 ;  /* 0x00000005ff187e24 */ /* 0x000fe4000f8e00ff */
[----:B------:R-:W-:Y:S01]  /*18a0*/  IMAD.U32 R28, RZ, RZ, UR4 ;  /* 0x00000004ff1c7e24 */ /* 0x000fe2000f8e00ff */
[----:B0--3--:R-:W-:Y:S06]  /*18b0*/  @P2 BRA `(.L_x_10421) ;  /* 0x0000000000242947 */ /* 0x009fec0003800000 */
        /* <DEDUP_REMOVED lines=8> */
[----:B--2---:R-:W-:-:S07]  /*1940*/  IADD3 R100, -R100, R3, RZ ;  /* 0x0000000364647210 */ /* 0x004fce0007ffe1ff */
.L_x_10421:
[----:B------:R-:W-:Y:S01]  /*1950*/  ULDC.64 UR4, c[0x0][0xa20] ;  /* 0x0002880000047ab9 */ /* 0x000fe20000000a00 */
[----:B------:R0:W-:Y:S01]  /*1960*/  STL [R1+0xa4], R97 ;  /* 0x0000a46101007387 */ /* 0x0001e20000100800 */
[----:B------:R-:W-:Y:S02]  /*1970*/  ISETP.NE.U32.AND P1, PT, RZ, UR4, PT ;  /* 0x00000004ff007c0c */ /* 0x000fe4000bf25070 */
[C---:B------:R-:W-:Y:S02]  /*1980*/  LOP3.LUT R3, R98.reuse, 0xff000000, RZ, 0xc0, !PT ;  /* 0xff00000062037812 */ /* 0x040fe400078ec0ff */
[----:B------:R-:W-:Y:S02]  /*1990*/  ISETP.NE.AND.EX P1, PT, RZ, UR5, PT, P1 ;  /* 0x00000005ff007c0c */ /* 0x000fe4000bf25310 */
[----:B------:R-:W-:Y:S02]  /*19a0*/  LOP3.LUT R0, R98, 0xff0000, RZ, 0xc0, !PT ;  /* 0x00ff000062007812 */ /* 0x000fe400078ec0ff */
[----:B------:R-:W-:-:S02]  /*19b0*/  SHF.R.U32.HI R3, RZ, 0x8, R3 ;  /* 0x00000008ff037819 */ /* 0x000fc40000011603 */
[----:B------:R-:W-:Y:S02]  /*19c0*/  LOP3.LUT R137, R98, 0xffff, RZ, 0xc0, !PT ;  /* 0x0000ffff62897812 */ /* 0x000fe400078ec0ff */
[----:B------:R-:W-:-:S05]  /*19d0*/  LEA.HI R8, R0, R3, RZ, 0x10 ;  /* 0x0000000300087211 */ /* 0x000fca00078f80ff */
[----:B0-----:R-:W-:Y:S05]  /*19e0*/  @!P1 BRA `(.L_x_10422) ;  /* 0x0000000000109947 */ /* 0x001fea0003800000 */
[----:B------:R-:W-:-:S04]  /*19f0*/  IADD3 R28, P0, R31, UR4, RZ ;  /* 0x000000041f1c7c10 */ /* 0x000fc8000ff1e0ff */
[----:B------:R-:W-:-:S05]  /*1a00*/  IADD3.X R29, R30, UR5, RZ, P0, !PT ;  /* 0x000000051e1d7c10 */ /* 0x000fca00087fe4ff */
[----:B------:R0:W5:Y:S01]  /*1a10*/  LDG.E R28, desc[UR42][R28.64] ;  /* 0x0000002a1c1c7981 */ /* 0x000162000c1e1900 */
[----:B------:R-:W-:Y:S05]  /*1a20*/  BRA `(.L_x_10423) ;  /* 0x0000000000107947 */ /* 0x000fea0003800000 */
.L_x_10422:
[----:B------:R-:W-:Y:S05]  /*1a30*/  @!P0 BRA `(.L_x_10423) ;  /* 0x00000000000c8947 */ /* 0x000fea0003800000 */
[----:B------:R-:W2:Y:S04]  /*1a40*/  LDG.E R3, desc[UR42][R4.64] ;  /* 0x0000002a04037981 */ /* 0x000ea8000c1e1900 */
[----:B------:R-:W2:Y:S02]  /*1a50*/  LDG.E R28, desc[UR42][R4.64+0x4] ;  /* 0x0000042a041c7981 */ /* 0x000ea4000c1e1900 */
[----:B--2---:R-:W-:-:S07]  /*1a60*/  IMAD.IADD R28, R28, 0x1, -R3 ;  /* 0x000000011c1c7824 */ /* 0x004fce00078e0a03 */
.L_x_10423:
[----:B------:R-:W-:Y:S02]  /*1a70*/  ULDC.64 UR4, c[0x0][0xa10] ;  /* 0x0002840000047ab9 */ /* 0x000fe40000000a00 */
[----:B------:R-:W-:-:S04]  /*1a80*/  ISETP.NE.U32.AND P0, PT, RZ, UR4, PT ;  /* 0x00000004ff007c0c */ /* 0x000fc8000bf05070 */
[----:B------:R-:W-:Y:S01]  /*1a90*/  ISETP.NE.AND.EX P0, PT, RZ, UR5, PT, P0 ;  /* 0x00000005ff007c0c */ /* 0x000fe2000bf05300 */
[----:B------:R-:W-:Y:S02]  /*1aa0*/  ULDC.64 UR4, c[0x0][0xa30] ;  /* 0x00028c0000047ab9 */ /* 0x000fe40000000a00 */
[----:B------:R-:W-:-:S10]  /*1ab0*/  ISETP.NE.U32.AND P1, PT, RZ, UR4, PT ;  /* 0x00000004ff007c0c */ /* 0x000fd4000bf25070 */
[----:B------:R-:W1:Y:S01]  /*1ac0*/  @P0 LDC.64 R4, c[0x0][0xa10] ;  /* 0x00028400ff040b82 */ /* 0x000e620000000a00 */
[----:B------:R-:W-:Y:S01]  /*1ad0*/  ISETP.NE.AND.EX P1, PT, RZ, UR5, PT, P1 ;  /* 0x00000005ff007c0c */ /* 0x000fe2000bf25310 */
[----:B-1----:R-:W-:-:S05]  /*1ae0*/  @P0 IMAD.WIDE R4, R27, 0x4, R4 ;  /* 0x000000041b040825 */ /* 0x002fca00078e0204 */
[----:B------:R-:W2:Y:S04]  /*1af0*/  @P0 LDG.E R0, desc[UR42][R4.64] ;  /* 0x0000002a04000981 */ /* 0x000ea8000c1e1900 */
[----:B------:R-:W2:Y:S03]  /*1b00*/  @P0 LDG.E R3, desc[UR42][R4.64+0x4] ;  /* 0x0000042a04030981 */ /* 0x000ea6000c1e1900 */
[----:B------:R-:W-:Y:S01]  /*1b10*/  @P1 IADD3 R6, P2, R31, UR4, RZ ;  /* 0x000000041f061c10 */ /* 0x000fe2000ff5e0ff */
[----:B-----5:R-:W-:-:S03]  /*1b20*/  IMAD.MOV.U32 R95, RZ, RZ, R28 ;  /* 0x000000ffff5f7224 */ /* 0x020fc600078e001c */
[----:B------:R-:W-:-:S05]  /*1b30*/  @P1 IADD3.X R7, R30, UR5, RZ, P2, !PT ;  /* 0x000000051e071c10 */ /* 0x000fca00097fe4ff */
[----:B------:R1:W5:Y:S01]  /*1b40*/  @P1 LDG.E R95, desc[UR42][R6.64] ;  /* 0x0000002a065f1981 */ /* 0x000362000c1e1900 */
[----:B------:R-:W-:Y:S01]  /*1b50*/  LOP3.LUT R12, R8, 0xff, RZ, 0xc0, !PT ;  /* 0x000000ff080c7812 */ /* 0x000fe200078ec0ff */
[----:B------:R-:W-:Y:S01]  /*1b60*/  IMAD.IADD R11, R28, 0x1, -R11 ;  /* 0x000000011c0b7824 */ /* 0x000fe200078e0a0b */
[----:B------:R-:W-:Y:S01]  /*1b70*/  SHF.R.U32.HI R9, RZ, 0x10, R8 ;  /* 0x00000010ff097819 */ /* 0x000fe20000011608 */
[----:B------:R-:W-:Y:S01]  /*1b80*/  BSSY B0, `(.L_x_10424) ;  /* 0x000002b000007945 */ /* 0x000fe20003800000 */
[----:B------:R-:W-:Y:S01]  /*1b90*/  LOP3.LUT R19, R19, 0xfffffff7, RZ, 0xc0, !PT ;  /* 0xfffffff713137812 */ /* 0x000fe200078ec0ff */
[----:B------:R1:W-:Y:S04]  /*1ba0*/  STL [R1+0xb0], R12 ;  /* 0x0000b00c01007387 */ /* 0x0003e80000100800 */
[----:B------:R1:W-:Y:S01]  /*1bb0*/  STL [R1+0x94], R9 ;  /* 0x0000940901007387 */ /* 0x0003e20000100800 */
[----:B--2---:R-:W-:-:S05]  /*1bc0*/  @P0 IMAD.IADD R24, R3, 0x1, -R0 ;  /* 0x0000000103180824 */ /* 0x004fca00078e0a00 */
[----:B------:R-:W-:-:S04]  /*1bd0*/  IADD3 R102, R11, R24, RZ ;  /* 0x000000180b667210 */ /* 0x000fc80007ffe0ff */
[C---:B------:R-:W-:Y:S01]  /*1be0*/  ISETP.GE.AND P3, PT, R102.reuse, 0x1, PT ;  /* 0x000000016600780c */ /* 0x040fe20003f66270 */
[----:B------:R-:W-:-:S05]  /*1bf0*/  VIADD R0, R102, 0x7f ;  /* 0x0000007f66007836 */ /* 0x000fca0000000000 */
[----:B------:R-:W-:-:S04]  /*1c00*/  SHF.R.S32.HI R3, RZ, 0x1f, R0 ;  /* 0x0000001fff037819 */ /* 0x000fc80000011400 */
[----:B------:R-:W-:Y:S01]  /*1c10*/  LEA.HI R3, R3, R0, RZ, 0x7 ;  /* 0x0000000003037211 */ /* 0x000fe200078f38ff */
[----:B------:R-:W-:Y:S02]  /*1c20*/  IMAD.MOV.U32 R0, RZ, RZ, RZ ;  /* 0x000000ffff007224 */ /* 0x000fe400078e00ff */
[----:B------:R-:W-:Y:S02]  /*1c30*/  @P3 LOP3.LUT R19, R19, 0x8, RZ, 0xfc, !PT ;  /* 0x0000000813133812 */ /* 0x000fe400078efcff */
[----:B------:R-:W-:Y:S01]  /*1c40*/  SHF.R.S32.HI R99, RZ, 0x7, R3 ;  /* 0x00000007ff637819 */ /* 0x000fe20000011403 */
[----:B-1----:R-:W-:Y:S06]  /*1c50*/  @!P3 BRA `(.L_x_10425) ;  /* 0x000000000074b947 */ /* 0x002fec0003800000 */
[----:B------:R-:W-:Y:S01]  /*1c60*/  ISETP.NE.AND P0, PT, R9, RZ, PT ;  /* 0x000000ff0900720c */ /* 0x000fe20003f05270 */
[----:B------:R-:W-:-:S03]  /*1c70*/  ULDC UR4, c[0x0][0x9f0] ;  /* 0x00027c0000047ab9 */ /* 0x000fc60000000800 */
[----:B------:R-:W-:-:S04]  /*1c80*/  SEL R9, R9, UR4, P0 ;  /* 0x0000000409097c07 */ /* 0x000fc80008000000 */
[-C--:B------:R-:W-:Y:S02]  /*1c90*/  IABS R6, R9.reuse ;  /* 0x0000000900067213 */ /* 0x080fe40000000000 */
[----:B------:R-:W-:Y:S02]  /*1ca0*/  IADD3 R0, R99, -0x1, R9 ;  /* 0xffffffff63007810 */ /* 0x000fe40007ffe009 */
[----:B------:R-:W1:Y:S01]  /*1cb0*/  I2F.RP R3, R6 ;  /* 0x0000000600037306 */ /* 0x000e620000209400 */
[-C--:B------:R-:W-:Y:S02]  /*1cc0*/  IABS R10, R9.reuse ;  /* 0x00000009000a7213 */ /* 0x080fe40000000000 */
[----:B------:R-:W-:Y:S02]  /*1cd0*/  IABS R8, R0 ;  /* 0x0000000000087213 */ /* 0x000fe40000000000 */
[----:B------:R-:W-:-:S04]  /*1ce0*/  LOP3.LUT R0, R0, R9, RZ, 0x3c, !PT ;  /* 0x0000000900007212 */ /* 0x000fc800078e3cff */
[----:B------:R-:W-:Y:S01]  /*1cf0*/  ISETP.GE.AND P2, PT, R0, RZ, PT ;  /* 0x000000ff0000720c */ /* 0x000fe20003f46270 */
[----:B-1----:R-:W1:Y:S02]  /*1d00*/  MUFU.RCP R3, R3 ;  /* 0x0000000300037308 */ /* 0x002e640000001000 */
[----:B-1----:R-:W-:Y:S01]  /*1d10*/  VIADD R4, R3, 0xffffffe ;  /* 0x0ffffffe03047836 */ /* 0x002fe20000000000 */
[----:B------:R-:W-:-:S05]  /*1d20*/  IADD3 R3, RZ, -R10, RZ ;  /* 0x8000000aff037210 */ /* 0x000fca0007ffe0ff */
[----:B------:R1:W2:Y:S02]  /*1d30*/  F2I.FTZ.U32.TRUNC.NTZ R5, R4 ;  /* 0x0000000400057305 */ /* 0x0002a4000021f000 */
[----:B-1----:R-:W-:Y:S02]  /*1d40*/  IMAD.MOV.U32 R4, RZ, RZ, RZ ;  /* 0x000000ffff047224 */ /* 0x002fe400078e00ff */
[----:B--2---:R-:W-:-:S04]  /*1d50*/  IMAD.MOV R7, RZ, RZ, -R5 ;  /* 0x000000ffff077224 */ /* 0x004fc800078e0a05 */
        /* <DEDUP_REMOVED lines=13> */
.L_x_10425:
[----:B------:R-:W-:Y:S05]  /*1e30*/  BSYNC B0 ;  /* 0x0000000000007941 */ /* 0x000fea0003800000 */
.L_x_10424:
        /* <DEDUP_REMOVED lines=26> */
[----:B------:R-:W1:Y:S01]  /*1fe0*/  LDC.64 R14, c[0x4][R14] ;  /* 0x010000000e0e7b82 */ /* 0x000e620000000a00 */
        /* <DEDUP_REMOVED lines=8> */
[----:B01---5:R-:W-:Y:S05]  /*2070*/  CALL.ABS.NOINC R14 ;  /* 0x000000000e007343 */ /* 0x023fea0003c00000 */
.L_x_10428:
[----:B------:R-:W-:Y:S05]  /*2080*/  BSYNC B6 ;  /* 0x0000000000067941 */ /* 0x000fea0003800000 */
.L_x_10427:
        /* <DEDUP_REMOVED lines=20> */
.L_x_10430:
[----:B------:R-:W-:Y:S05]  /*21d0*/  BSYNC B6 ;  /* 0x0000000000067941 */ /* 0x000fea0003800000 */
.L_x_10429:
[----:B------:R-:W-:Y:S01]  /*21e0*/  ULDC.64 UR4, c[0x0][0x9f8] ;  /* 0x00027e0000047ab9 */ /* 0x000fe20000000a00 */
[----:B------:R-:W-:Y:S01]  /*21f0*/  IMAD.MOV.U32 R0, RZ, RZ, R27 ;  /* 0x000000ffff007224 */ /* 0x000fe200078e001b */
[----:B------:R-:W-:Y:S01]  /*2200*/  ISETP.NE.U32.AND P0, PT, RZ, UR4, PT ;  /* 0x00000004ff007c0c */ /* 0x000fe2000bf05070 */
[----:B------:R-:W2:Y:S01]  /*2210*/  LDL R27, [R1+0xdc] ;  /* 0x0000dc00011b7983 */ /* 0x000ea20000100800 */
[----:B------:R-:W1:Y:S02]  /*2220*/  LDC.64 R86, c[0x0][0x408] ;  /* 0x00010200ff567b82 */ /* 0x000e640000000a00 */
[----:B------:R-:W-:Y:S01]  /*2230*/  ISETP.NE.AND.EX P0, PT, RZ, UR5, PT, P0 ;  /* 0x00000005ff007c0c */ /* 0x000fe2000bf05300 */
[----:B------:R-:W3:Y:S01]  /*2240*/  S2R R20, SR_TID.X ;  /* 0x0000000000147919 */ /* 0x000ee20000002100 */
[----:B------:R-:W-:-:S04]  /*2250*/  SHF.R.S32.HI R11, RZ, 0x1f, R141 ;  /* 0x0000001fff0b7819 */ /* 0x000fc8000001148d */
[----:B------:R-:W4:Y:S07]  /*2260*/  LDC R9, c[0x0][0x3f4] ;  /* 0x0000fd00ff097b82 */ /* 0x000f2e0000000800 */
[----:B------:R-:W-:-:S04]  /*2270*/  @P0 IADD3 R4, P1, R31, UR4, RZ ;  /* 0x000000041f040c10 */ /* 0x000fc8000ff3e0ff */
[----:B------:R-:W-:-:S05]  /*2280*/  @P0 IADD3.X R5, R30, UR5, RZ, P1, !PT ;  /* 0x000000051e050c10 */ /* 0x000fca0008ffe4ff */
[----:B------:R0:W2:Y:S01]  /*2290*/  @P0 LDG.E R0, desc[UR42][R4.64] ;  /* 0x0000002a04000981 */ /* 0x0000a2000c1e1900 */
[----:B---3--:R-:W-:Y:S01]  /*22a0*/  VIADD R3, R20, 0xffffff80 ;  /* 0xffffff8014037836 */ /* 0x008fe20000000000 */
[----:B------:R-:W-:-:S04]  /*22b0*/  SHF.R.U32.HI R20, RZ, 0x7, R20 ;  /* 0x00000007ff147819 */ /* 0x000fc80000011614 */
[----:B------:R-:W-:Y:S02]  /*22c0*/  ISETP.NE.AND P6, PT, R20, 0x1, PT ;  /* 0x000000011400780c */ /* 0x000fe40003fc5270 */
[----:B------:R-:W-:-:S04]  /*22d0*/  SHF.R.S32.HI R6, RZ, 0x1f, R3 ;  /* 0x0000001fff067819 */ /* 0x000fc80000011403 */
[----:B------:R-:W-:Y:S01]  /*22e0*/  LEA.HI R6, R6, R3, RZ, 0x2 ;  /* 0x0000000306067211 */ /* 0x000fe200078f10ff */
[----:B------:R-:W-:-:S06]  /*22f0*/  VIADD R3, R16, 0x10 ;  /* 0x0000001010037836 */ /* 0x000fcc0000000000 */
[----:B------:R-:W-:Y:S05]  /*2300*/  @!P6 WARPSYNC.ALL ;  /* 0x000000000000e948 */ /* 0x000fea0003800000 */
[----:B------:R-:W-:Y:S02]  /*2310*/  ULDC UR4, c[0x0][0x2f4] ;  /* 0x0000bd0000047ab9 */ /* 0x000fe40000000800 */
[----:B------:R-:W-:Y:S02]  /*2320*/  ISETP.GE.AND P1, PT, R3, UR4, PT ;  /* 0x0000000403007c0c */ /* 0x000fe4000bf26270 */
[----:B------:R-:W-:Y:S02]  /*2330*/  ISETP.GE.AND P0, PT, R16, UR4, PT ;  /* 0x0000000410007c0c */ /* 0x000fe4000bf06270 */
[----:B0-----:R-:W-:-:S02]  /*2340*/  SEL R5, RZ, 0xffffffff, P1 ;  /* 0xffffffffff057807 */ /* 0x001fc40000800000 */
[--C-:B------:R-:W-:Y:S02]  /*2350*/  SHF.R.S32.HI R71, RZ, 0x2, R6.reuse ;  /* 0x00000002ff477819 */ /* 0x100fe40000011406 */
[----:B------:R-:W-:Y:S01]  /*2360*/  SHF.R.S32.HI R6, RZ, 0x1f, R6 ;  /* 0x0000001fff067819 */ /* 0x000fe20000011406 */
[----:B------:R-:W-:Y:S01]  /*2370*/  IMAD.SHL.U32 R5, R5, 0x2, RZ ;  /* 0x0000000205057824 */ /* 0x000fe200078e00ff */
[----:B------:R-:W-:Y:S02]  /*2380*/  SEL R4, RZ, 0x1, P0 ;  /* 0x00000001ff047807 */ /* 0x000fe40000000000 */
[----:B------:R-:W-:Y:S02]  /*2390*/  LEA.HI R6, R6, R71, RZ, 0x2 ;  /* 0x0000004706067211 */ /* 0x000fe400078f10ff */
[----:B------:R-:W-:Y:S01]  /*23a0*/  LOP3.LUT R5, R5, 0x2, R4, 0xe2, !PT ;  /* 0x0000000205057812 */ /* 0x000fe200078ee204 */
[----:B------:R-:W-:Y:S01]  /*23b0*/  VIADD R4, R16, 0x20 ;  /* 0x0000002010047836 */ /* 0x000fe20000000000 */
[----:B------:R-:W-:Y:S01]  /*23c0*/  LOP3.LUT R6, R6, 0xfffffffc, RZ, 0xc0, !PT ;  /* 0xfffffffc06067812 */ /* 0x000fe200078ec0ff */
[----:B-1----:R-:W-:Y:S01]  /*23d0*/  IMAD R8, R11, R86, RZ ;  /* 0x000000560b087224 */ /* 0x002fe200078e02ff */
[----:B------:R-:W-:-:S02]  /*23e0*/  ISETP.GE.AND P1, PT, R23, UR4, PT ;  /* 0x0000000417007c0c */ /* 0x000fc4000bf26270 */
[----:B------:R-:W-:Y:S01]  /*23f0*/  ISETP.GE.AND P0, PT, R4, UR4, PT ;  /* 0x0000000404007c0c */ /* 0x000fe2000bf06270 */
[----:B------:R-:W-:Y:S01]  /*2400*/  IMAD R13, R141, R87, R8 ;  /* 0x000000578d0d7224 */ /* 0x000fe200078e0208 */
[----:B------:R-:W-:Y:S02]  /*2410*/  IADD3 R71, R71, -R6, RZ ;  /* 0x8000000647477210 */ /* 0x000fe40007ffe0ff */
[----:B------:R-:W0:Y:S01]  /*2420*/  LDC.64 R6, c[0x0][0x3f8] ;  /* 0x0000fe00ff067b82 */ /* 0x000e220000000a00 */
[----:B------:R-:W-:Y:S02]  /*2430*/  SEL R10, RZ, 0x8, P1 ;  /* 0x00000008ff0a7807 */ /* 0x000fe40000800000 */
[----:B------:R-:W-:Y:S02]  /*2440*/  SEL R8, RZ, 0x4, P0 ;  /* 0x00000004ff087807 */ /* 0x000fe40000000000 */
[----:B------:R-:W-:Y:S02]  /*2450*/  ISETP.GE.AND P0, PT, R22, UR4, PT ;  /* 0x0000000416007c0c */ /* 0x000fe4000bf06270 */
[----:B------:R-:W-:-:S02]  /*2460*/  LOP3.LUT R5, R10, R5, R8, 0xfe, !PT ;  /* 0x000000050a057212 */ /* 0x000fc400078efe08 */
[----:B------:R-:W-:Y:S02]  /*2470*/  SEL R8, RZ, 0x10, P0 ;  /* 0x00000010ff087807 */ /* 0x000fe40000000000 */
[----:B------:R-:W-:Y:S02]  /*2480*/  LOP3.LUT P0, RZ, R71, 0x2, RZ, 0xc0, !PT ;  /* 0x0000000247ff7812 */ /* 0x000fe4000780c0ff */
[----:B------:R-:W-:Y:S02]  /*2490*/  LOP3.LUT R19, R19, 0xfffffffb, RZ, 0xc0, !PT ;  /* 0xfffffffb13137812 */ /* 0x000fe400078ec0ff */
[----:B------:R-:W-:Y:S01]  /*24a0*/  SHF.R.S32.HI R139, RZ, 0x1f, R138 ;  /* 0x0000001fff8b7819 */ /* 0x000fe2000001148a */
[----:B------:R-:W-:Y:S01]  /*24b0*/  IMAD.WIDE.U32 R60, R141, R86, R16 ;  /* 0x000000568d3c7225 */ /* 0x000fe200078e0010 */
[----:B------:R-:W-:-:S03]  /*24c0*/  LOP3.LUT R21, R5, R8, RZ, 0xfc, !PT ;  /* 0x0000000805157212 */ /* 0x000fc600078efcff */
[----:B------:R-:W-:-:S04]  /*24d0*/  IMAD.WIDE.U32 R62, R141, R86, R138 ;  /* 0x000000568d3e7225 */ /* 0x000fc800078e008a */
[----:B------:R-:W-:Y:S02]  /*24e0*/  @P0 LOP3.LUT R19, R19, 0x4, RZ, 0xfc, !PT ;  /* 0x0000000413130812 */ /* 0x000fe400078efcff */
[-C--:B----4-:R-:W-:Y:S01]  /*24f0*/  ISETP.GE.AND P0, PT, R16, R9.reuse, PT ;  /* 0x000000091000720c */ /* 0x090fe20003f06270 */
[----:B0-----:R-:W-:Y:S01]  /*2500*/  IMAD R8, R11, R6, RZ ;  /* 0x000000060b087224 */ /* 0x001fe200078e02ff */
[-C--:B------:R-:W-:Y:S02]  /*2510*/  ISETP.GE.AND P2, PT, R3, R9.reuse, PT ;  /* 0x000000090300720c */ /* 0x080fe40003f46270 */
[----:B------:R-:W-:Y:S01]  /*2520*/  SEL R5, R9, RZ, P0 ;  /* 0x000000ff09057207 */ /* 0x000fe20000000000 */
[----:B------:R-:W-:Y:S02]  /*2530*/  IMAD.IADD R61, R61, 0x1, R13 ;  /* 0x000000013d3d7824 */ /* 0x000fe400078e020d */
[----:B------:R-:W-:Y:S01]  /*2540*/  IMAD.IADD R63, R13, 0x1, R63 ;  /* 0x000000010d3f7824 */ /* 0x000fe200078e023f */
[----:B------:R-:W-:Y:S01]  /*2550*/  ISETP.GE.AND P1, PT, R4, R9, PT ;  /* 0x000000090400720c */ /* 0x000fe20003f26270 */
[----:B------:R-:W-:Y:S01]  /*2560*/  IMAD R13, R141, R7, R8 ;  /* 0x000000078d0d7224 */ /* 0x000fe200078e0208 */
[C---:B------:R-:W-:Y:S01]  /*2570*/  SEL R8, R9.reuse, RZ, P2 ;  /* 0x000000ff09087207 */ /* 0x040fe20001000000 */
[----:B------:R-:W-:Y:S01]  /*2580*/  IMAD.IADD R5, R16, 0x1, R5 ;  /* 0x0000000110057824 */ /* 0x000fe200078e0205 */
[----:B------:R-:W-:-:S03]  /*2590*/  SEL R11, R9, RZ, P1 ;  /* 0x000000ff090b7207 */ /* 0x000fc60000800000 */
[----:B------:R-:W-:Y:S01]  /*25a0*/  IMAD.IADD R10, R3, 0x1, R8 ;  /* 0x00000001030a7824 */ /* 0x000fe200078e0208 */
[----:B------:R-:W-:Y:S01]  /*25b0*/  SHF.R.S32.HI R8, RZ, 0x1f, R5 ;  /* 0x0000001fff087819 */ /* 0x000fe20000011405 */
[-C--:B------:R-:W-:Y:S01]  /*25c0*/  IMAD.WIDE.U32 R64, R141, R6.reuse, R16 ;  /* 0x000000068d407225 */ /* 0x080fe200078e0010 */
[----:B------:R-:W-:Y:S02]  /*25d0*/  LOP3.LUT R19, R19, 0xfffffffe, RZ, 0xc0, !PT ;  /* 0xfffffffe13137812 */ /* 0x000fe400078ec0ff */
[-C--:B------:R-:W-:Y:S01]  /*25e0*/  LEA.HI R70, R8, R5.reuse, RZ, 0x3 ;  /* 0x0000000508467211 */ /* 0x080fe200078f18ff */
[----:B------:R-:W-:Y:S01]  /*25f0*/  IMAD.IADD R12, R4, 0x1, R11 ;  /* 0x00000001040c7824 */ /* 0x000fe200078e020b */
[----:B------:R-:W-:Y:S01]  /*2600*/  SHF.R.S32.HI R11, RZ, 0x1f, R10 ;  /* 0x0000001fff0b7819 */ /* 0x000fe2000001140a */
[----:B------:R-:W-:Y:S01]  /*2610*/  IMAD.WIDE.U32 R66, R141, R6, R138 ;  /* 0x000000068d427225 */ /* 0x000fe200078e008a */
[----:B------:R-:W-:Y:S02]  /*2620*/  LEA.HI R5, R8, R5, RZ, 0x5 ;  /* 0x0000000508057211 */ /* 0x000fe400078f28ff */
[----:B------:R-:W-:Y:S01]  /*2630*/  @P2 LOP3.LUT R19, R19, 0x1, RZ, 0xfc, !PT ;  /* 0x0000000113132812 */ /* 0x000fe200078efcff */
[----:B------:R-:W-:Y:S01]  /*2640*/  IMAD.IADD R67, R13, 0x1, R67 ;  /* 0x000000010d437824 */ /* 0x000fe200078e0243 */
[----:B------:R-:W-:-:S02]  /*2650*/  IADD3 R65, R65, R13, RZ ;  /* 0x0000000d41417210 */ /* 0x000fc40007ffe0ff */
[CC--:B------:R-:W-:Y:S02]  /*2660*/  LEA.HI R69, R11.reuse, R10.reuse, RZ, 0x3 ;  /* 0x0000000a0b457211 */ /* 0x0c0fe400078f18ff */
[----:B------:R-:W-:Y:S02]  /*2670*/  SHF.R.S32.HI R13, RZ, 0x1f, R12 ;  /* 0x0000001fff0d7819 */ /* 0x000fe4000001140c */
[----:B------:R-:W-:Y:S02]  /*2680*/  LEA.HI R10, R11, R10, RZ, 0x5 ;  /* 0x0000000a0b0a7211 */ /* 0x000fe400078f28ff */
[----:B------:R-:W-:Y:S02]  /*2690*/  SHF.L.U32 R8, R5, 0x7, RZ ;  /* 0x0000000705087819 */ /* 0x000fe400000006ff */
[----:B------:R-:W-:Y:S02]  /*26a0*/  LOP3.LUT R5, R143, 0x18, R70, 0xf8, !PT ;  /* 0x000000188f057812 */ /* 0x000fe400078ef846 */
[----:B------:R-:W-:Y:S01]  /*26b0*/  LOP3.LUT R19, R19, 0xfffffffd, RZ, 0xc0, !PT ;  /* 0xfffffffd13137812 */ /* 0x000fe200078ec0ff */
[----:B------:R-:W-:Y:S01]  /*26c0*/  IMAD.SHL.U32 R10, R10, 0x80, RZ ;  /* 0x000000800a0a7824 */ /* 0x000fe200078e00ff */
[----:B------:R-:W-:-:S02]  /*26d0*/  LEA.HI R68, R13, R12, RZ, 0x3 ;  /* 0x0000000c0d447211 */ /* 0x000fc400078f18ff */
[----:B------:R-:W-:Y:S02]  /*26e0*/  LEA.HI R12, R13, R12, RZ, 0x5 ;  /* 0x0000000c0d0c7211 */ /* 0x000fe400078f28ff */
[----:B-----5:R-:W-:Y:S02]  /*26f0*/  SHF.R.S32.HI R15, RZ, 0x1f, R95 ;  /* 0x0000001fff0f7819 */ /* 0x020fe4000001145f */
[----:B------:R-:W-:Y:S02]  /*2700*/  LOP3.LUT R8, R8, 0xfffff000, RZ, 0xc0, !PT ;  /* 0xfffff00008087812 */ /* 0x000fe400078ec0ff */
[----:B------:R-:W-:Y:S02]  /*2710*/  LOP3.LUT R5, R5, R144, RZ, 0x3c, !PT ;  /* 0x0000009005057212 */ /* 0x000fe400078e3cff */
[----:B------:R-:W-:Y:S02]  /*2720*/  @P1 LOP3.LUT R19, R19, 0x2, RZ, 0xfc, !PT ;  /* 0x0000000213131812 */ /* 0x000fe400078efcff */
[----:B------:R-:W-:-:S02]  /*2730*/  LOP3.LUT R11, R143, 0x18, R69, 0xf8, !PT ;  /* 0x000000188f0b7812 */ /* 0x000fc400078ef845 */
[----:B------:R-:W-:Y:S01]  /*2740*/  ISETP.GE.AND P1, PT, R136, UR4, PT ;  /* 0x0000000488007c0c */ /* 0x000fe2000bf26270 */
[----:B------:R-:W-:Y:S01]  /*2750*/  IMAD.SHL.U32 R12, R12, 0x80, RZ ;  /* 0x000000800c0c7824 */ /* 0x000fe200078e00ff */
[----:B------:R-:W-:Y:S01]  /*2760*/  IADD3 R94, R5, R8, R153 ;  /* 0x00000008055e7210 */ /* 0x000fe20007ffe099 */
[C---:B------:R-:W-:Y:S01]  /*2770*/  IMAD R8, R15.reuse, R6, RZ ;  /* 0x000000060f087224 */ /* 0x040fe200078e02ff */
[----:B------:R-:W-:Y:S01]  /*2780*/  LOP3.LUT R10, R10, 0xfffff000, RZ, 0xc0, !PT ;  /* 0xfffff0000a0a7812 */ /* 0x000fe200078ec0ff */
[----:B------:R-:W-:Y:S01]  /*2790*/  IMAD R14, R15, R86, RZ ;  /* 0x000000560f0e7224 */ /* 0x000fe200078e02ff */
[----:B------:R-:W-:Y:S02]  /*27a0*/  LOP3.LUT R11, R11, R144, RZ, 0x3c, !PT ;  /* 0x000000900b0b7212 */ /* 0x000fe400078e3cff */
[----:B------:R-:W-:Y:S02]  /*27b0*/  IADD3 R101, R20, 0x8, RZ ;  /* 0x0000000814657810 */ /* 0x000fe40007ffe0ff */
[----:B------:R-:W-:-:S02]  /*27c0*/  LOP3.LUT R13, R143, 0x18, R68, 0xf8, !PT ;  /* 0x000000188f0d7812 */ /* 0x000fc400078ef844 */
[----:B------:R-:W-:Y:S01]  /*27d0*/  SEL R20, RZ, 0x20, P1 ;  /* 0x00000020ff147807 */ /* 0x000fe20000800000 */
[----:B------:R-:W-:Y:S01]  /*27e0*/  IMAD R73, R95, R7, R8 ;  /* 0x000000075f497224 */ /* 0x000fe200078e0208 */
[----:B------:R-:W-:Y:S01]  /*27f0*/  IADD3 R93, R11, R10, R153 ;  /* 0x0000000a0b5d7210 */ /* 0x000fe20007ffe099 */
[----:B------:R-:W-:Y:S01]  /*2800*/  IMAD.WIDE.U32 R64, R95, R6, R64 ;  /* 0x000000065f407225 */ /* 0x000fe200078e0040 */
[----:B------:R-:W-:Y:S02]  /*2810*/  LOP3.LUT R12, R12, 0xfffff000, RZ, 0xc0, !PT ;  /* 0xfffff0000c0c7812 */ /* 0x000fe400078ec0ff */
[----:B------:R-:W-:Y:S01]  /*2820*/  LOP3.LUT R13, R13, R144, RZ, 0x3c, !PT ;  /* 0x000000900d0d7212 */ /* 0x000fe200078e3cff */
[----:B------:R-:W-:Y:S01]  /*2830*/  IMAD.WIDE.U32 R66, R95, R6, R66 ;  /* 0x000000065f427225 */ /* 0x000fe200078e0042 */
[----:B------:R-:W-:Y:S02]  /*2840*/  LOP3.LUT R8, R70, 0xfffffff8, RZ, 0xc0, !PT ;  /* 0xfffffff846087812 */ /* 0x000fe400078ec0ff */
[----:B------:R-:W-:Y:S01]  /*2850*/  LOP3.LUT R10, R68, 0xfffffff8, RZ, 0xc0, !PT ;  /* 0xfffffff8440a7812 */ /* 0x000fe200078ec0ff */
[----:B------:R-:W-:Y:S01]  /*2860*/  IMAD.SHL.U32 R98, R9, 0x2, RZ ;  /* 0x0000000209627824 */ /* 0x000fe200078e00ff */
[----:B------:R-:W-:Y:S01]  /*2870*/  LOP3.LUT R9, R69, 0xfffffff8, RZ, 0xc0, !PT ;  /* 0xfffffff845097812 */ /* 0x000fe200078ec0ff */
[----:B------:R-:W-:Y:S01]  /*2880*/  IMAD R11, R95, R87, R14 ;  /* 0x000000575f0b7224 */ /* 0x000fe200078e020e */
[----:B------:R-:W-:Y:S01]  /*2890*/  LOP3.LUT R20, R21, R20, RZ, 0xfc, !PT ;  /* 0x0000001415147212 */ /* 0x000fe200078efcff */
[----:B------:R-:W-:Y:S01]  /*28a0*/  IMAD.WIDE.U32 R60, R95, R86, R60 ;  /* 0x000000565f3c7225 */ /* 0x000fe200078e003c */
[----:B------:R-:W-:-:S03]  /*28b0*/  SHF.L.U64.HI R88, R6, 0x7, R7 ;  /* 0x0000000706587819 */ /* 0x000fc60000010207 */
[----:B------:R-:W-:Y:S01]  /*28c0*/  IMAD.WIDE.U32 R62, R95, R86, R62 ;  /* 0x000000565f3e7225 */ /* 0x000fe200078e003e */
[C---:B------:R-:W-:Y:S02]  /*28d0*/  SHF.L.U64.HI R87, R86.reuse, 0x7, R87 ;  /* 0x0000000756577819 */ /* 0x040fe40000010257 */
[----:B------:R-:W-:Y:S01]  /*28e0*/  IADD3 R92, R13, R12, R153 ;  /* 0x0000000c0d5c7210 */ /* 0x000fe20007ffe099 */
[----:B------:R-:W-:Y:S01]  /*28f0*/  IMAD.SHL.U32 R5, R86, 0x80, RZ ;  /* 0x0000008056057824 */ /* 0x000fe200078e00ff */
[----:B------:R-:W-:Y:S01]  /*2900*/  SHF.R.S32.HI R91, RZ, 0x1f, R8 ;  /* 0x0000001fff5b7819 */ /* 0x000fe20000011408 */
[----:B------:R-:W-:Y:S01]  /*2910*/  IMAD.IADD R81, R65, 0x1, R73 ;  /* 0x0000000141517824 */ /* 0x000fe200078e0249 */
[----:B------:R-:W-:Y:S01]  /*2920*/  IADD3 R73, R73, R67, RZ ;  /* 0x0000004349497210 */ /* 0x000fe20007ffe0ff */
[----:B------:R-:W-:Y:S01]  /*2930*/  IMAD.IADD R83, R83, 0x1, R28 ;  /* 0x0000000153537824 */ /* 0x000fe200078e021c */
[----:B------:R-:W-:Y:S01]  /*2940*/  SHF.R.S32.HI R90, RZ, 0x1f, R9 ;  /* 0x0000001fff5a7819 */ /* 0x000fe20000011409 */
[----:B------:R-:W-:Y:S01]  /*2950*/  IMAD.SHL.U32 R6, R6, 0x80, RZ ;  /* 0x0000008006067824 */ /* 0x000fe200078e00ff */
[----:B------:R-:W-:Y:S01]  /*2960*/  SHF.R.S32.HI R89, RZ, 0x1f, R10 ;  /* 0x0000001fff597819 */ /* 0x000fe2000001140a */
[----:B------:R-:W-:Y:S01]  /*2970*/  IMAD.IADD R82, R61, 0x1, R11 ;  /* 0x000000013d527824 */ /* 0x000fe200078e020b */
[----:B------:R-:W-:Y:S01]  /*2980*/  LOP3.LUT R21, R21, 0x1, RZ, 0xc0, !PT ;  /* 0x0000000115157812 */ /* 0x000fe200078ec0ff */
[----:B------:R-:W-:Y:S01]  /*2990*/  IMAD.IADD R74, R11, 0x1, R63 ;  /* 0x000000010b4a7824 */ /* 0x000fe200078e023f */
[C---:B------:R-:W-:Y:S01]  /*29a0*/  LOP3.LUT R52, R20.reuse, 0x4, RZ, 0xc0, !PT ;  /* 0x0000000414347812 */ /* 0x040fe200078ec0ff */
[----:B--2---:R-:W-:Y:S01]  /*29b0*/  IMAD R7, R27, 0xc0, R141 ;  /* 0x000000c01b077824 */ /* 0x004fe200078e028d */
[----:B------:R-:W-:-:S02]  /*29c0*/  LOP3.LUT R27, R20, 0x2, RZ, 0xc0, !PT ;  /* 0x00000002141b7812 */ /* 0x000fc400078ec0ff */
[----:B------:R-:W-:Y:S01]  /*29d0*/  SHF.R.S32.HI R86, RZ, 0x1f, R0 ;  /* 0x0000001fff567819 */ /* 0x000fe20000011400 */
[----:B------:R-:W-:Y:S06]  /*29e0*/  @!P6 BAR.SYNC.DEFER_BLOCKING 0x9, 0x100 ;  /* 0x024400000000eb1d */ /* 0x000fec0000010000 */
.L_x_10489:
[----:B--2---:R-:W2:Y:S01]  /*29f0*/  LDL R30, [R1+0x88] ;  /* 0x00008800011e7983 */ /* 0x004ea20000100800 */
[----:B0-----:R-:W0:Y:S01]  /*2a00*/  LDC R76, c[0x0][0x430] ;  /* 0x00010c00ff4c7b82 */ /* 0x001e220000000800 */
[----:B------:R-:W-:Y:S02]  /*2a10*/  VIADD R11, R25, 0xffffffff ;  /* 0xffffffff190b7836 */ /* 0x000fe40000000000 */
[----:B------:R-:W-:Y:S02]  /*2a20*/  IMAD.MOV.U32 R75, RZ, RZ, RZ ;  /* 0x000000ffff4b7224 */ /* 0x000fe400078e00ff */
[----:B------:R-:W-:-:S03]  /*2a30*/  IMAD R14, R11, 0x80, R7 ;  /* 0x000000800b0e7824 */ /* 0x000fc600078e0207 */
[----:B-1----:R-:W1:Y:S01]  /*2a40*/  LDC R96, c[0x0][0x3f4] ;  /* 0x0000fd00ff607b82 */ /* 0x002e620000000800 */
[----:B------:R-:W-:-:S04]  /*2a50*/  IMAD.IADD R31, R83, 0x1, R14 ;  /* 0x00000001531f7824 */ /* 0x000fc800078e020e */
[----:B------:R-:W-:Y:S01]  /*2a60*/  IMAD.MOV.U32 R28, RZ, RZ, R31 ;  /* 0x000000ffff1c7224 */ /* 0x000fe200078e001f */
[----:B0-----:R-:W-:-:S13]  /*2a70*/  ISETP.NE.AND P1, PT, R76, 0x1, PT ;  /* 0x000000014c00780c */ /* 0x001fda0003f25270 */
[----:B------:R-:W0:Y:S08]  /*2a80*/  @P1 LDC R12, c[0x0][0x434] ;  /* 0x00010d00ff0c1b82 */ /* 0x000e300000000800 */
[----:B---3--:R-:W3:Y:S01]  /*2a90*/  @P1 LDC R13, c[0x0][0x438] ;  /* 0x00010e00ff0d1b82 */ /* 0x008ee20000000800 */
[----:B0-----:R-:W-:-:S05]  /*2aa0*/  @P1 IMAD.HI.U32 R12, R31, R12, RZ ;  /* 0x0000000c1f0c1227 */ /* 0x001fca00078e00ff */
[----:B---3--:R-:W-:Y:S02]  /*2ab0*/  @P1 SHF.R.U32.HI R28, RZ, R13, R12 ;  /* 0x0000000dff1c1219 */ /* 0x008fe4000001160c */
[----:B------:R-:W-:-:S04]  /*2ac0*/  ISETP.GE.AND P1, PT, R14, R24, PT ;  /* 0x000000180e00720c */ /* 0x000fc80003f26270 */
[----:B------:R-:W-:-:S13]  /*2ad0*/  ISETP.GT.OR P1, PT, R7, 0x7f, P1 ;  /* 0x0000007f0700780c */ /* 0x000fda0000f24670 */
[----:B------:R-:W0:Y:S01]  /*2ae0*/  @!P1 LDC.64 R14, c[0x0][0x428] ;  /* 0x00010a00ff0e9b82 */ /* 0x000e220000000a00 */
[----:B------:R-:W-:-:S07]  /*2af0*/  @!P1 SHF.R.S32.HI R29, RZ, 0x1f, R28 ;  /* 0x0000001fff1d9819 */ /* 0x000fce000001141c */
[----:B------:R-:W3:Y:S01]  /*2b00*/  @!P1 LDC.64 R12, c[0x0][0x418] ;  /* 0x00010600ff0c9b82 */ /* 0x000ee20000000a00 */
[----:B------:R-:W-:Y:S01]  /*2b10*/  LOP3.LUT P3, RZ, R71, 0x2, RZ, 0xc0, !PT ;  /* 0x0000000247ff7812 */ /* 0x000fe2000786c0ff */
[----:B0-----:R-:W-:-:S04]  /*2b20*/  @!P1 IMAD R25, R86, R14, RZ ;  /* 0x0000000e56199224 */ /* 0x001fc800078e02ff */
[C---:B------:R-:W-:Y:S02]  /*2b30*/  @!P1 IMAD R25, R0.reuse, R15, R25 ;  /* 0x0000000f00199224 */ /* 0x040fe400078e0219 */
[----:B------:R-:W-:-:S05]  /*2b40*/  @!P1 IMAD.WIDE.U32 R14, R0, R14, R28 ;  /* 0x0000000e000e9225 */ /* 0x000fca00078e001c */
[----:B------:R-:W-:Y:S02]  /*2b50*/  @!P1 IADD3 R15, R15, R25, RZ ;  /* 0x000000190f0f9210 */ /* 0x000fe40007ffe0ff */
[----:B---3--:R-:W-:-:S04]  /*2b60*/  @!P1 LEA R12, P2, R14, R12, 0x2 ;  /* 0x0000000c0e0c9211 */ /* 0x008fc800078410ff */
[----:B------:R-:W-:Y:S02]  /*2b70*/  @!P1 LEA.HI.X R13, R14, R13, R15, 0x2, P2 ;  /* 0x0000000d0e0d9211 */ /* 0x000fe400010f140f */
[----:B-1----:R-:W-:Y:S01]  /*2b80*/  ISETP.GE.AND P2, PT, R96, 0x1, PT ;  /* 0x000000016000780c */ /* 0x002fe20003f46270 */
[----:B------:R-:W-:Y:S01]  /*2b90*/  IMAD.MOV R15, RZ, RZ, -R28 ;  /* 0x000000ffff0f7224 */ /* 0x000fe200078e0a1c */
[----:B------:R-:W-:Y:S05]  /*2ba0*/  YIELD ;  /* 0x0000000000007946 */ /* 0x000fea0003800000 */
[----:B------:R-:W-:Y:S01]  /*2bb0*/  IMAD R76, R76, R15, R31 ;  /* 0x0000000f4c4c7224 */ /* 0x000fe200078e021f */
[----:B------:R-:W-:Y:S01]  /*2bc0*/  BSSY B0, `(.L_x_10431) ;  /* 0x0000416000007945 */ /* 0x000fe20003800000 */
[----:B------:R0:W5:Y:S01]  /*2bd0*/  @!P1 LDG.E R75, desc[UR42][R12.64] ;  /* 0x0000002a0c4b9981 */ /* 0x000162000c1e1900 */
[----:B------:R-:W-:Y:S01]  /*2be0*/  ISETP.GT.AND P1, PT, R11, R72, PT ;  /* 0x000000480b00720c */ /* 0x000fe20003f24270 */
[----:B------:R-:W-:-:S02]  /*2bf0*/  IMAD.MOV.U32 R25, RZ, RZ, R11 ;  /* 0x000000ffff197224 */ /* 0x000fc400078e000b */
[----:B--2---:R-:W-:-:S04]  /*2c00*/  IMAD R55, R18, 0x3000, R30 ;  /* 0x0000300012377824 */ /* 0x004fc800078e021e */
[C---:B------:R-:W-:Y:S02]  /*2c10*/  VIADD R15, R55.reuse, 0x10 ;  /* 0x00000010370f7836 */ /* 0x040fe40000000000 */
[C---:B------:R-:W-:Y:S01]  /*2c20*/  @P3 VIADD R15, R55.reuse, 0xfffffff0 ;  /* 0xfffffff0370f3836 */ /* 0x040fe20000000000 */
[----:B------:R-:W-:-:S03]  /*2c30*/  LEA R55, R55, R26, 0x1 ;  /* 0x0000001a37377211 */ /* 0x000fc600078e08ff */
[----:B------:R-:W-:Y:S01]  /*2c40*/  IMAD R54, R15, 0x2, R26 ;  /* 0x000000020f367824 */ /* 0x000fe200078e021a */
[----:B0-----:R-:W-:Y:S06]  /*2c50*/  @!P2 BRA `(.L_x_10432) ;  /* 0x0000003c0008a947 */ /* 0x001fec0003800000 */
[----:B------:R-:W-:Y:S01]  /*2c60*/  SHF.R.S32.HI R77, RZ, 0x1f, R76 ;  /* 0x0000001fff4d7819 */ /* 0x000fe2000001144c */
[----:B------:R-:W-:Y:S01]  /*2c70*/  ULDC.64 UR4, c[0x0][0x300] ;  /* 0x0000c00000047ab9 */ /* 0x000fe20000000a00 */
[----:B-----5:R-:W-:Y:S01]  /*2c80*/  SHF.R.S32.HI R78, RZ, 0x1f, R75 ;  /* 0x0000001fff4e7819 */ /* 0x020fe2000001144b */
[----:B------:R-:W-:Y:S01]  /*2c90*/  IMAD.WIDE.U32 R12, R76, UR4, RZ ;  /* 0x000000044c0c7c25 */ /* 0x000fe2000f8e00ff */
[----:B------:R-:W-:-:S03]  /*2ca0*/  ULDC.64 UR6, c[0x0][0x2e8] ;  /* 0x0000ba0000067ab9 */ /* 0x000fc60000000a00 */
        /* <DEDUP_REMOVED lines=10> */
[----:B------:R-:W-:Y:S02]  /*2d50*/  IMAD.IADD R13, R13, 0x1, R15 ;  /* 0x000000010d0d7824 */ /* 0x000fe400078e020f */
[----:B------:R-:W-:Y:S02]  /*2d60*/  IMAD R14, R87, R25, RZ ;  /* 0x00000019570e7224 */ /* 0x000fe400078e02ff */
[----:B------:R-:W-:Y:S01]  /*2d70*/  IMAD.WIDE.U32 R12, R137, UR4, R12 ;  /* 0x00000004890c7c25 */ /* 0x000fe2000f8e000c */
[----:B------:R-:W-:-:S03]  /*2d80*/  ULDC.U8 UR4, c[0x0][0x410] ;  /* 0x0001040000047ab9 */ /* 0x000fc60000000000 */
[----:B------:R-:W-:Y:S01]  /*2d90*/  IMAD R57, R137, UR5, R13 ;  /* 0x0000000589397c24 */ /* 0x000fe2000f8e020d */
[----:B------:R-:W-:Y:S01]  /*2da0*/  LEA R56, P2, R12, UR6, 0x1 ;  /* 0x000000060c387c11 */ /* 0x000fe2000f8408ff */
[----:B------:R-:W-:-:S03]  /*2db0*/  IMAD R13, R88, R25, RZ ;  /* 0x00000019580d7224 */ /* 0x000fc600078e02ff */
[----:B------:R-:W-:Y:S02]  /*2dc0*/  LEA.HI.X R57, R12, UR7, R57, 0x1, P2 ;  /* 0x000000070c397c11 */ /* 0x000fe400090f0c39 */
[----:B------:R-:W-:Y:S02]  /*2dd0*/  ISETP.NE.AND P2, PT, RZ, UR4, PT ;  /* 0x00000004ff007c0c */ /* 0x000fe4000bf45270 */
[----:B------:R-:W-:-:S05]  /*2de0*/  SHF.R.S32.HI R12, RZ, 0x1f, R25 ;  /* 0x0000001fff0c7819 */ /* 0x000fca0000011419 */
[C---:B------:R-:W-:Y:S02]  /*2df0*/  IMAD R53, R12.reuse, R5, R14 ;  /* 0x000000050c357224 */ /* 0x040fe400078e020e */
[----:B------:R-:W-:Y:S02]  /*2e00*/  IMAD R29, R12, R6, R13 ;  /* 0x000000060c1d7224 */ /* 0x000fe400078e020d */
[----:B------:R-:W-:-:S04]  /*2e10*/  IMAD.WIDE.U32 R14, R6, R25, RZ ;  /* 0x00000019060e7225 */ /* 0x000fc800078e00ff */
        /* <DEDUP_REMOVED lines=19> */
[----:B------:R-:W2:Y:S04]  /*2f50*/  LDL R85, [R1+0x54] ;  /* 0x0000540001557983 */ /* 0x000ea80000100800 */
[----:B------:R-:W3:Y:S04]  /*2f60*/  LDL R84, [R1+0x4c] ;  /* 0x00004c0001547983 */ /* 0x000ee80000100800 */
[----:B------:R-:W4:Y:S04]  /*2f70*/  LDL R80, [R1+0x50] ;  /* 0x0000500001507983 */ /* 0x000f280000100800 */
[----:B------:R-:W4:Y:S04]  /*2f80*/  LDL R59, [R1+0x48] ;  /* 0x00004800013b7983 */ /* 0x000f280000100800 */
[----:B------:R-:W4:Y:S01]  /*2f90*/  LDL R58, [R1+0x58] ;  /* 0x00005800013a7983 */ /* 0x000f220000100800 */
[----:B------:R-:W-:Y:S01]  /*2fa0*/  IADD3 R15, P2, R66, R14, RZ ;  /* 0x0000000e420f7210 */ /* 0x000fe20007f5e0ff */
[----:B------:R-:W-:Y:S01]  /*2fb0*/  ULDC.64 UR4, c[0x0][0x3e8] ;  /* 0x0000fa0000047ab9 */ /* 0x000fe20000000a00 */
[----:B------:R-:W-:-:S02]  /*2fc0*/  CS2R R48, SRZ ;  /* 0x0000000000307805 */ /* 0x000fc4000001ff00 */
        /* <DEDUP_REMOVED lines=22> */
[----:B--2---:R-:W-:-:S13]  /*3130*/  ISETP.GE.AND P2, PT, R85, R96, PT ;  /* 0x000000605500720c */ /* 0x004fda0003f46270 */
[----:B------:R0:W5:Y:S04]  /*3140*/  @!P2 LDG.E.64 R44, desc[UR42][R14.64+0x10] ;  /* 0x0000102a0e2ca981 */ /* 0x000168000c1e1b00 */
[----:B------:R0:W5:Y:S01]  /*3150*/  @!P2 LDG.E.64 R46, desc[UR42][R12.64+0x10] ;  /* 0x0000102a0c2ea981 */ /* 0x000162000c1e1b00 */
[----:B---3--:R-:W-:-:S13]  /*3160*/  ISETP.GE.AND P2, PT, R84, R96, PT ;  /* 0x000000605400720c */ /* 0x008fda0003f46270 */
[----:B------:R0:W5:Y:S04]  /*3170*/  @!P2 LDG.E.64 R40, desc[UR42][R14.64+0x20] ;  /* 0x0000202a0e28a981 */ /* 0x000168000c1e1b00 */
[----:B------:R0:W5:Y:S01]  /*3180*/  @!P2 LDG.E.64 R42, desc[UR42][R12.64+0x20] ;  /* 0x0000202a0c2aa981 */ /* 0x000162000c1e1b00 */
[----:B----4-:R-:W-:-:S13]  /*3190*/  ISETP.GE.AND P2, PT, R80, R96, PT ;  /* 0x000000605000720c */ /* 0x010fda0003f46270 */
[----:B------:R0:W5:Y:S04]  /*31a0*/  @!P2 LDG.E.64 R36, desc[UR42][R14.64+0x30] ;  /* 0x0000302a0e24a981 */ /* 0x000168000c1e1b00 */
[----:B------:R0:W5:Y:S01]  /*31b0*/  @!P2 LDG.E.64 R38, desc[UR42][R12.64+0x30] ;  /* 0x0000302a0c26a981 */ /* 0x000162000c1e1b00 */
[----:B------:R-:W-:-:S13]  /*31c0*/  ISETP.GE.AND P2, PT, R59, R96, PT ;  /* 0x000000603b00720c */ /* 0x000fda0003f46270 */
[----:B------:R0:W5:Y:S04]  /*31d0*/  @!P2 LDG.E.64 R32, desc[UR42][R14.64+0x40] ;  /* 0x0000402a0e20a981 */ /* 0x000168000c1e1b00 */
[----:B------:R0:W5:Y:S01]  /*31e0*/  @!P2 LDG.E.64 R34, desc[UR42][R12.64+0x40] ;  /* 0x0000402a0c22a981 */ /* 0x000162000c1e1b00 */
[----:B------:R-:W-:-:S13]  /*31f0*/  ISETP.GE.AND P2, PT, R58, R96, PT ;  /* 0x000000603a00720c */ /* 0x000fda0003f46270 */
[----:B------:R0:W5:Y:S04]  /*3200*/  @!P2 LDG.E.64 R28, desc[UR42][R14.64+0x50] ;  /* 0x0000502a0e1ca981 */ /* 0x000168000c1e1b00 */
[----:B------:R0:W5:Y:S02]  /*3210*/  @!P2 LDG.E.64 R30, desc[UR42][R12.64+0x50] ;  /* 0x0000502a0c1ea981 */ /* 0x000164000c1e1b00 */
.L_x_10435:
[----:B------:R-:W-:Y:S05]  /*3220*/  BSYNC B1 ;  /* 0x0000000000017941 */ /* 0x000fea0003800000 */
.L_x_10434:
[----:B-----5:R-:W-:Y:S01]  /*3230*/  IMAD.MOV.U32 R11, RZ, RZ, R28 ;  /* 0x000000ffff0b7224 */ /* 0x020fe200078e001c */
[----:B0-----:R-:W-:Y:S01]  /*3240*/  MOV R12, R29 ;  /* 0x0000001d000c7202 */ /* 0x001fe20000000f00 */
[----:B------:R-:W-:-:S03]  /*3250*/  UISETP.NE.AND UP0, UPT, UR39, 0x3, UPT ;  /* 0x000000032700788c */ /* 0x000fc6000bf05270 */
[----:B------:R-:W-:Y:S01]  /*3260*/  PRMT R58, R11, 0x5410, R12 ;  /* 0x000054100b3a7816 */ /* 0x000fe2000000000c */
[----:B------:R-:W-:Y:S02]  /*3270*/  IMAD.MOV.U32 R12, RZ, RZ, R32 ;  /* 0x000000ffff0c7224 */ /* 0x000fe400078e0020 */
[----:B------:R-:W-:Y:S01]  /*3280*/  IMAD.MOV.U32 R11, RZ, RZ, R33 ;  /* 0x000000ffff0b7224 */ /* 0x000fe200078e0021 */
[----:B------:R-:W-:-:S04]  /*3290*/  PLOP3.LUT P2, PT, PT, PT, UP0, 0x80, 0x0 ;  /* 0x000000000000781c */ /* 0x000fc80003f4f008 */
        /* <DEDUP_REMOVED lines=36> */
.L_x_10436:
[----:B------:R-:W-:Y:S01]  /*34e0*/  IMAD R53, R18, 0x8, R2 ;  /* 0x0000000812357824 */ /* 0x000fe200078e0202 */
[----:B------:R-:W-:Y:S01]  /*34f0*/  SHF.L.U32 R80, R140, 0x1f, RZ ;  /* 0x0000001f8c507819 */ /* 0x000fe200000006ff */
[----:B------:R-:W-:Y:S03]  /*3500*/  BSSY B1, `(.L_x_10437) ;  /* 0x0000003000017945 */ /* 0x000fe60003800000 */
[----:B------:R-:W0:Y:S02]  /*3510*/  SYNCS.PHASECHK.TRANS64.TRYWAIT P4, [R53+URZ+0x2d890], R80 ;  /* 0x02d89050350075a7 */ /* 0x000e24000808017f */
[----:B0-----:R-:W-:Y:S05]  /*3520*/  @!P4 BRA `(.L_x_10438) ;  /* 0x000001840060c947 */ /* 0x001fea0003800000 */
.L_x_10696:
[----:B------:R-:W-:Y:S05]  /*3530*/  BSYNC B1 ;  /* 0x0000000000017941 */ /* 0x000fea0003800000 */
.L_x_10437:
[----:B------:R-:W-:-:S03]  /*3540*/  UMOV UR4, 0xffffffff ;  /* 0xffffffff00047882 */ /* 0x000fc60000000000 */
[----:B------:R-:W-:Y:S05]  /*3550*/  BRA.DIV UR4, `(.L_x_10439) ;  /* 0x0000018604687947 */ /* 0x000fea000b800000 */
[----:B------:R-:W1:Y:S04]  /*3560*/  SHFL.IDX PT, R57, R57, RZ, 0x1e1f ;  /* 0x001e1fff39397589 */ /* 0x000e6800000e0000 */
[----:B------:R-:W2:Y:S02]  /*3570*/  SHFL.IDX PT, R56, R56, RZ, 0x1e1f ;  /* 0x001e1fff38387589 */ /* 0x000ea400000e0000 */
.L_x_10700:
[----:B------:R-:W-:Y:S05]  /*3580*/  @P3 BRA `(.L_x_10440) ;  /* 0x0000003400e43947 */ /* 0x000fea0003800000 */
[----:B------:R-:W-:Y:S01]  /*3590*/  ISETP.NE.AND P3, PT, R21, RZ, PT ;  /* 0x000000ff1500720c */ /* 0x000fe20003f65270 */
[----:B------:R-:W-:-:S12]  /*35a0*/  BSSY B1, `(.L_x_10441) ;  /* 0x0000034000017945 */ /* 0x000fd80003800000 */
[----:B------:R-:W-:Y:S05]  /*35b0*/  @!P3 BRA `(.L_x_10442) ;  /* 0x0000000000c8b947 */ /* 0x000fea0003800000 */
[----:B------:R3:W4:Y:S01]  /*35c0*/  LDS.128 R12, [R55+0x15000] ;  /* 0x01500000370c7984 */ /* 0x0007220000000c00 */
[----:B------:R-:W-:Y:S01]  /*35d0*/  ISETP.GE.AND P3, PT, R138, R96, PT ;  /* 0x000000608a00720c */ /* 0x000fe20003f66270 */
[----:B------:R-:W-:-:S12]  /*35e0*/  BSSY B2, `(.L_x_10443) ;  /* 0x000002c000027945 */ /* 0x000fd80003800000 */
[----:B---3--:R-:W-:Y:S05]  /*35f0*/  @P3 BRA `(.L_x_10444) ;  /* 0x0000000000a83947 */ /* 0x008fea0003800000 */
[--C-:B------:R-:W-:Y:S01]  /*3600*/  SHF.R.U64 R11, R48, 0x10, R49.reuse ;  /* 0x00000010300b7819 */ /* 0x100fe20000001231 */
[----:B----4-:R-:W-:Y:S01]  /*3610*/  HADD2.F32 R84, -RZ, R13.H0_H0 ;  /* 0x2000000dff547230 */ /* 0x010fe20000004100 */
        /* <DEDUP_REMOVED lines=11> */
[----:B------:R-:W-:Y:S01]  /*36d0*/  IMAD.MOV.U32 R49, RZ, RZ, R15 ;  /* 0x000000ffff317224 */ /* 0x000fe200078e000f */
[----:B------:R-:W-:Y:S01]  /*36e0*/  MOV R84, R12 ;  /* 0x0000000c00547202 */ /* 0x000fe20000000f00 */
[----:B------:R-:W-:Y:S02]  /*36f0*/  HADD2.F32 R51, -RZ, R48.H0_H0 ;  /* 0x20000030ff337230 */ /* 0x000fe40000004100 */
[----:B------:R-:W-:Y:S01]  /*3700*/  F2FP.F16.F32.PACK_AB R13, R11, R13 ;  /* 0x0000000d0b0d723e */ /* 0x000fe200000000ff */
[--C-:B------:R-:W-:Y:S02]  /*3710*/  HADD2.F32 R15, -RZ, R49.reuse.H1_H1 ;  /* 0x30000031ff0f7230 */ /* 0x100fe40000004100 */
[----:B------:R-:W-:Y:S02]  /*3720*/  HADD2.F32 R49, -RZ, R49.H0_H0 ;  /* 0x20000031ff317230 */ /* 0x000fe40000004100 */
[----:B------:R-:W-:-:S02]  /*3730*/  HADD2.F32 R12, -RZ, R84.H1_H1 ;  /* 0x30000054ff0c7230 */ /* 0x000fc40000004100 */
[----:B------:R-:W-:Y:S01]  /*3740*/  FMUL.FTZ R48, R15, R50 ;  /* 0x000000320f307220 */ /* 0x000fe20000410000 */
[----:B------:R-:W-:-:S03]  /*3750*/  HADD2.F32 R84, -RZ, R84.H0_H0 ;  /* 0x20000054ff547230 */ /* 0x000fc60000004100 */
[C---:B------:R-:W-:Y:S01]  /*3760*/  FFMA.FTZ R48, R49.reuse, R51, -R48 ;  /* 0x0000003331307223 */ /* 0x040fe20000010830 */
[----:B------:R-:W-:-:S04]  /*3770*/  FMUL.FTZ R49, R49, R50 ;  /* 0x0000003231317220 */ /* 0x000fc80000410000 */
        /* <DEDUP_REMOVED lines=9> */
[--C-:B------:R-:W-:Y:S02]  /*3810*/  HADD2.F32 R51, -RZ, R14.reuse.H1_H1 ;  /* 0x3000000eff337230 */ /* 0x100fe40000004100 */
        /* <DEDUP_REMOVED lines=8> */
.L_x_10444:
[----:B------:R-:W-:Y:S05]  /*38a0*/  BSYNC B2 ;  /* 0x0000000000027941 */ /* 0x000fea0003800000 */
.L_x_10443:
[----:B--2---:R-:W-:-:S04]  /*38b0*/  LEA R48, P3, R16, R56, 0x1 ;  /* 0x0000003810307211 */ /* 0x004fc800078608ff */
[----:B-1----:R-:W-:-:S05]  /*38c0*/  LEA.HI.X R49, R16, R57, R17, 0x1, P3 ;  /* 0x0000003910317211 */ /* 0x002fca00018f0c11 */
[----:B----4-:R3:W-:Y:S04]  /*38d0*/  ST.E.128 desc[UR42][R48.64], R12 ;  /* 0x0000000c30007985 */ /* 0x0107e8000c101d2a */
.L_x_10442:
[----:B------:R-:W-:Y:S05]  /*38e0*/  BSYNC B1 ;  /* 0x0000000000017941 */ /* 0x000fea0003800000 */
.L_x_10441:
[----:B------:R-:W-:Y:S01]  /*38f0*/  ISETP.NE.AND P3, PT, R27, RZ, PT ;  /* 0x000000ff1b00720c */ /* 0x000fe20003f65270 */
[----:B------:R-:W-:-:S12]  /*3900*/  BSSY B1, `(.L_x_10445) ;  /* 0x0000037000017945 */ /* 0x000fd80003800000 */
[----:B------:R-:W-:Y:S05]  /*3910*/  @!P3 BRA `(.L_x_10446) ;  /* 0x0000000000d4b947 */ /* 0x000fea0003800000 */
[----:B------:R-:W4:Y:S01]  /*3920*/  LDL R11, [R1+0x54] ;  /* 0x00005400010b7983 */ /* 0x000f220000100800 */
[----:B------:R-:W-:Y:S03]  /*3930*/  BSSY B2, `(.L_x_10447) ;  /* 0x000002e000027945 */ /* 0x000fe60003800000 */
[----:B---3--:R3:W0:Y:S01]  /*3940*/  LDS.128 R12, [R54+0x15000] ;  /* 0x01500000360c7984 */ /* 0x0086220000000c00 */
[----:B----4-:R-:W-:-:S13]  /*3950*/  ISETP.GE.AND P3, PT, R11, R96, PT ;  /* 0x000000600b00720c */ /* 0x010fda0003f66270 */
[----:B0--3--:R-:W-:Y:S05]  /*3960*/  @P3 BRA `(.L_x_10448) ;  /* 0x0000000000a83947 */ /* 0x009fea0003800000 */
[--C-:B------:R-:W-:Y:S01]  /*3970*/  SHF.R.U64 R11, R44, 0x10, R45.reuse ;  /* 0x000000102c0b7819 */ /* 0x100fe2000000122d */
[----:B------:R-:W-:Y:S01]  /*3980*/  HADD2.F32 R48, -RZ, R13.H0_H0 ;  /* 0x2000000dff307230 */ /* 0x000fe20000004100 */
        /* <DEDUP_REMOVED lines=11> */
[----:B------:R-:W-:Y:S02]  /*3a40*/  IMAD.MOV.U32 R45, RZ, RZ, R15 ;  /* 0x000000ffff2d7224 */ /* 0x000fe400078e000f */
[----:B------:R-:W-:Y:S02]  /*3a50*/  HADD2.F32 R47, -RZ, R44.H0_H0 ;  /* 0x2000002cff2f7230 */ /* 0x000fe40000004100 */
[----:B------:R-:W-:Y:S01]  /*3a60*/  IMAD.MOV.U32 R48, RZ, RZ, R12 ;  /* 0x000000ffff307224 */ /* 0x000fe200078e000c */
[----:B------:R-:W-:Y:S01]  /*3a70*/  F2FP.F16.F32.PACK_AB R13, R11, R13 ;  /* 0x0000000d0b0d723e */ /* 0x000fe200000000ff */
[--C-:B------:R-:W-:Y:S02]  /*3a80*/  HADD2.F32 R15, -RZ, R45.reuse.H1_H1 ;  /* 0x3000002dff0f7230 */ /* 0x100fe40000004100 */
[----:B------:R-:W-:-:S02]  /*3a90*/  HADD2.F32 R45, -RZ, R45.H0_H0 ;  /* 0x2000002dff2d7230 */ /* 0x000fc40000004100 */
[--C-:B------:R-:W-:Y:S02]  /*3aa0*/  HADD2.F32 R12, -RZ, R48.reuse.H1_H1 ;  /* 0x30000030ff0c7230 */ /* 0x100fe40000004100 */
        /* <DEDUP_REMOVED lines=22> */
.L_x_10448:
[----:B------:R-:W-:Y:S05]  /*3c10*/  BSYNC B2 ;  /* 0x0000000000027941 */ /* 0x000fea0003800000 */
.L_x_10447:
[----:B-1----:R-:W-:Y:S01]  /*3c20*/  MOV R45, R57 ;  /* 0x00000039002d7202 */ /* 0x002fe20000000f00 */
[----:B------:R-:W-:Y:S02]  /*3c30*/  IMAD.SHL.U32 R11, R156, 0x8, RZ ;  /* 0x000000089c0b7824 */ /* 0x000fe400078e00ff */
[----:B--2---:R-:W-:-:S04]  /*3c40*/  IMAD.MOV.U32 R44, RZ, RZ, R56 ;  /* 0x000000ffff2c7224 */ /* 0x004fc800078e0038 */
[----:B------:R-:W-:-:S05]  /*3c50*/  IMAD.WIDE R44, R11, 0x2, R44 ;  /* 0x000000020b2c7825 */ /* 0x000fca00078e022c */
[----:B------:R4:W-:Y:S02]  /*3c60*/  ST.E.128 desc[UR42][R44.64], R12 ;  /* 0x0000000c2c007985 */ /* 0x0009e4000c101d2a */
.L_x_10446:
[----:B------:R-:W-:Y:S05]  /*3c70*/  BSYNC B1 ;  /* 0x0000000000017941 */ /* 0x000fea0003800000 */
.L_x_10445:
[----:B------:R-:W-:Y:S01]  /*3c80*/  ISETP.NE.AND P3, PT, R52, RZ, PT ;  /* 0x000000ff3400720c */ /* 0x000fe20003f65270 */
[----:B------:R-:W-:-:S12]  /*3c90*/  BSSY B1, `(.L_x_10449) ;  /* 0x0000039000017945 */ /* 0x000fd80003800000 */
[----:B------:R-:W-:Y:S05]  /*3ca0*/  @!P3 BRA `(.L_x_10450) ;  /* 0x0000000000dcb947 */ /* 0x000fea0003800000 */
[----:B------:R-:W5:Y:S01]  /*3cb0*/  LDL R11, [R1+0x4c] ;  /* 0x00004c00010b7983 */ /* 0x000f620000100800 */
[----:B------:R-:W-:Y:S03]  /*3cc0*/  BSSY B2, `(.L_x_10451) ;  /* 0x0000030000027945 */ /* 0x000fe60003800000 */
[----:B---34-:R3:W4:Y:S01]  /*3cd0*/  LDS.128 R12, [R55+0x17000] ;  /* 0x01700000370c7984 */ /* 0x0187220000000c00 */
[----:B-----5:R-:W-:-:S13]  /*3ce0*/  ISETP.GE.AND P3, PT, R11, R96, PT ;  /* 0x000000600b00720c */ /* 0x020fda0003f66270 */
[----:B---34-:R-:W-:Y:S05]  /*3cf0*/  @P3 BRA `(.L_x_10452) ;  /* 0x0000000000b03947 */ /* 0x018fea0003800000 */
[----:B------:R-:W-:Y:S01]  /*3d00*/  SHF.R.U64 R11, R40, 0x10, R41 ;  /* 0x00000010280b7819 */ /* 0x000fe20000001229 */
[----:B------:R-:W-:Y:S01]  /*3d10*/  IMAD.MOV.U32 R44, RZ, RZ, R13 ;  /* 0x000000ffff2c7224 */ /* 0x000fe200078e000d */
[----:B------:R-:W-:Y:S02]  /*3d20*/  SHF.R.U32.HI R40, RZ, 0x10, R41 ;  /* 0x00000010ff287819 */ /* 0x000fe40000011629 */
[--C-:B------:R-:W-:Y:S02]  /*3d30*/  SHF.R.U64 R41, R42, 0x10, R43.reuse ;  /* 0x000000102a297819 */ /* 0x100fe4000000122b */
        /* <DEDUP_REMOVED lines=19> */
[----:B------:R-:W-:Y:S02]  /*3e70*/  IMAD.MOV.U32 R42, RZ, RZ, R12 ;  /* 0x000000ffff2a7224 */ /* 0x000fe400078e000c */
[--C-:B------:R-:W-:Y:S02]  /*3e80*/  HADD2.F32 R41, -RZ, R107.reuse.H1_H1 ;  /* 0x3000006bff297230 */ /* 0x100fe40000004100 */
[----:B------:R-:W-:Y:S01]  /*3e90*/  HADD2.F32 R107, -RZ, R107.H0_H0 ;  /* 0x2000006bff6b7230 */ /* 0x000fe20000004100 */
[----:B------:R-:W-:Y:S01]  /*3ea0*/  F2FP.F16.F32.PACK_AB R15, R40, R15 ;  /* 0x0000000f280f723e */ /* 0x000fe200000000ff */
[--C-:B------:R-:W-:Y:S02]  /*3eb0*/  HADD2.F32 R12, -RZ, R42.reuse.H1_H1 ;  /* 0x3000002aff0c7230 */ /* 0x100fe40000004100 */
[----:B------:R-:W-:-:S03]  /*3ec0*/  HADD2.F32 R42, -RZ, R42.H0_H0 ;  /* 0x2000002aff2a7230 */ /* 0x000fc60000004100 */
[----:B------:R-:W-:-:S04]  /*3ed0*/  FMUL.FTZ R44, R12, R43 ;  /* 0x0000002b0c2c7220 */ /* 0x000fc80000410000 */
[C---:B------:R-:W-:Y:S01]  /*3ee0*/  FFMA.FTZ R44, R42.reuse, R41, -R44 ;  /* 0x000000292a2c7223 */ /* 0x040fe2000001082c */
[----:B------:R-:W-:-:S04]  /*3ef0*/  FMUL.FTZ R42, R42, R43 ;  /* 0x0000002b2a2a7220 */ /* 0x000fc80000410000 */
[----:B------:R-:W-:Y:S01]  /*3f00*/  FFMA.FTZ R42, R12, R41, R42 ;  /* 0x000000290c2a7223 */ /* 0x000fe2000001002a */
[----:B------:R-:W-:Y:S02]  /*3f10*/  HADD2.F32 R12, -RZ, R108.H0_H0 ;  /* 0x2000006cff0c7230 */ /* 0x000fe40000004100 */
[--C-:B------:R-:W-:Y:S02]  /*3f20*/  HADD2.F32 R41, -RZ, R14.reuse.H1_H1 ;  /* 0x3000000eff297230 */ /* 0x100fe40000004100 */
[----:B------:R-:W-:Y:S01]  /*3f30*/  HADD2.F32 R14, -RZ, R14.H0_H0 ;  /* 0x2000000eff0e7230 */ /* 0x000fe20000004100 */
[----:B------:R-:W-:Y:S02]  /*3f40*/  F2FP.F16.F32.PACK_AB R42, R42, R44 ;  /* 0x0000002c2a2a723e */ /* 0x000fe400000000ff */
[-C--:B------:R-:W-:Y:S02]  /*3f50*/  FMUL.FTZ R43, R41, R12.reuse ;  /* 0x0000000c292b7220 */ /* 0x080fe40000410000 */
[----:B------:R-:W-:-:S02]  /*3f60*/  FMUL.FTZ R12, R14, R12 ;  /* 0x0000000c0e0c7220 */ /* 0x000fc40000410000 */
[-C--:B------:R-:W-:Y:S02]  /*3f70*/  FFMA.FTZ R43, R14, R107.reuse, -R43 ;  /* 0x0000006b0e2b7223 */ /* 0x080fe4000001082b */
[----:B------:R-:W-:-:S05]  /*3f80*/  FFMA.FTZ R12, R41, R107, R12 ;  /* 0x0000006b290c7223 */ /* 0x000fca000001000c */
[----:B------:R-:W-:Y:S01]  /*3f90*/  F2FP.F16.F32.PACK_AB R43, R12, R43 ;  /* 0x0000002b0c2b723e */ /* 0x000fe200000000ff */
[----:B------:R-:W-:-:S04]  /*3fa0*/  IMAD.MOV.U32 R12, RZ, RZ, R42 ;  /* 0x000000ffff0c7224 */ /* 0x000fc800078e002a */
[----:B------:R-:W-:-:S07]  /*3fb0*/  IMAD.MOV.U32 R14, RZ, RZ, R43 ;  /* 0x000000ffff0e7224 */ /* 0x000fce00078e002b */
.L_x_10452:
[----:B------:R-:W-:Y:S05]  /*3fc0*/  BSYNC B2 ;  /* 0x0000000000027941 */ /* 0x000fea0003800000 */
.L_x_10451:
[----:B------:R-:W-:Y:S01]  /*3fd0*/  SHF.L.U32 R11, R157, 0x3, RZ ;  /* 0x000000039d0b7819 */ /* 0x000fe200000006ff */
[----:B--2---:R-:W-:Y:S02]  /*3fe0*/  IMAD.MOV.U32 R40, RZ, RZ, R56 ;  /* 0x000000ffff287224 */ /* 0x004fe400078e0038 */
[----:B-1----:R-:W-:Y:S02]  /*3ff0*/  IMAD.MOV.U32 R41, RZ, RZ, R57 ;  /* 0x000000ffff297224 */ /* 0x002fe400078e0039 */
[----:B------:R-:W-:-:S05]  /*4000*/  IMAD.WIDE R40, R11, 0x2, R40 ;  /* 0x000000020b287825 */ /* 0x000fca00078e0228 */
[----:B------:R1:W-:Y:S02]  /*4010*/  ST.E.128 desc[UR42][R40.64], R12 ;  /* 0x0000000c28007985 */ /* 0x0003e4000c101d2a */
.L_x_10450:
[----:B------:R-:W-:Y:S05]  /*4020*/  BSYNC B1 ;  /* 0x0000000000017941 */ /* 0x000fea0003800000 */
.L_x_10449:
[----:B------:R-:W-:Y:S01]  /*4030*/  LOP3.LUT P3, RZ, R20, 0x8, RZ, 0xc0, !PT ;  /* 0x0000000814ff7812 */ /* 0x000fe2000786c0ff */
[----:B------:R-:W-:-:S12]  /*4040*/  BSSY B1, `(.L_x_10453) ;  /* 0x0000038000017945 */ /* 0x000fd80003800000 */
[----:B------:R-:W-:Y:S05]  /*4050*/  @!P3 BRA `(.L_x_10454) ;  /* 0x0000000000d8b947 */ /* 0x000fea0003800000 */
[----:B------:R-:W5:Y:S01]  /*4060*/  LDL R11, [R1+0x50] ;  /* 0x00005000010b7983 */ /* 0x000f620000100800 */
[----:B------:R-:W-:Y:S03]  /*4070*/  BSSY B2, `(.L_x_10455) ;  /* 0x0000030000027945 */ /* 0x000fe60003800000 */
[----:B-1-34-:R1:W3:Y:S01]  /*4080*/  LDS.128 R12, [R54+0x17000] ;  /* 0x01700000360c7984 */ /* 0x01a2e20000000c00 */
[----:B-----5:R-:W-:-:S13]  /*4090*/  ISETP.GE.AND P3, PT, R11, R96, PT ;  /* 0x000000600b00720c */ /* 0x020fda0003f66270 */
[----:B-1-3--:R-:W-:Y:S05]  /*40a0*/  @P3 BRA `(.L_x_10456) ;  /* 0x0000000000b03947 */ /* 0x00afea0003800000 */
[--C-:B------:R-:W-:Y:S02]  /*40b0*/  SHF.R.U64 R11, R36, 0x10, R37.reuse ;  /* 0x00000010240b7819 */ /* 0x100fe40000001225 */
[----:B------:R-:W-:Y:S01]  /*40c0*/  SHF.R.U32.HI R36, RZ, 0x10, R37 ;  /* 0x00000010ff247819 */ /* 0x000fe20000011625 */
[----:B------:R-:W-:Y:S01]  /*40d0*/  IMAD.MOV.U32 R37, RZ, RZ, R13 ;  /* 0x000000ffff257224 */ /* 0x000fe200078e000d */
[--C-:B------:R-:W-:Y:S01]  /*40e0*/  SHF.R.U64 R38, R38, 0x10, R39.reuse ;  /* 0x0000001026267819 */ /* 0x100fe20000001227 */
[----:B------:R-:W-:Y:S01]  /*40f0*/  HADD2.F32 R11, -RZ, R11.H0_H0 ;  /* 0x2000000bff0b7230 */ /* 0x000fe20000004100 */
[----:B------:R-:W-:Y:S01]  /*4100*/  SHF.R.U32.HI R39, RZ, 0x10, R39 ;  /* 0x00000010ff277819 */ /* 0x000fe20000011627 */
[----:B------:R-:W-:Y:S02]  /*4110*/  HADD2.F32 R36, -RZ, R36.H0_H0 ;  /* 0x20000024ff247230 */ /* 0x000fe40000004100 */
[----:B------:R-:W-:Y:S02]  /*4120*/  HADD2.F32 R38, -RZ, R38.H0_H0 ;  /* 0x20000026ff267230 */ /* 0x000fe40000004100 */
[----:B------:R-:W-:-:S02]  /*4130*/  HADD2.F32 R13, -RZ, R37.H1_H1 ;  /* 0x30000025ff0d7230 */ /* 0x000fc40000004100 */
[----:B------:R-:W-:-:S03]  /*4140*/  HADD2.F32 R37, -RZ, R37.H0_H0 ;  /* 0x20000025ff257230 */ /* 0x000fc60000004100 */
[-C--:B------:R-:W-:Y:S02]  /*4150*/  FMUL.FTZ R40, R13, R38.reuse ;  /* 0x000000260d287220 */ /* 0x080fe40000410000 */
[C---:B------:R-:W-:Y:S02]  /*4160*/  FMUL.FTZ R38, R37.reuse, R38 ;  /* 0x0000002625267220 */ /* 0x040fe40000410000 */
[-C--:B------:R-:W-:Y:S02]  /*4170*/  FFMA.FTZ R40, R37, R11.reuse, -R40 ;  /* 0x0000000b25287223 */ /* 0x080fe40000010828 */
[----:B------:R-:W-:Y:S01]  /*4180*/  FFMA.FTZ R38, R13, R11, R38 ;  /* 0x0000000b0d267223 */ /* 0x000fe20000010026 */
[----:B------:R-:W-:Y:S02]  /*4190*/  IMAD.MOV.U32 R13, RZ, RZ, R15 ;  /* 0x000000ffff0d7224 */ /* 0x000fe400078e000f */
[----:B------:R-:W-:Y:S02]  /*41a0*/  HADD2.F32 R15, -RZ, R39.H0_H0 ;  /* 0x20000027ff0f7230 */ /* 0x000fe40000004100 */
[----:B------:R-:W-:Y:S01]  /*41b0*/  F2FP.F16.F32.PACK_AB R38, R38, R40 ;  /* 0x000000282626723e */ /* 0x000fe200000000ff */
[----:B------:R-:W-:-:S02]  /*41c0*/  HADD2.F32 R11, -RZ, R13.H1_H1 ;  /* 0x3000000dff0b7230 */ /* 0x000fc40000004100 */
        /* <DEDUP_REMOVED lines=19> */
[CC--:B------:R-:W-:Y:S01]  /*4300*/  FMUL.FTZ R12, R14.reuse, R106.reuse ;  /* 0x0000006a0e0c7220 */ /* 0x0c0fe20000410000 */
[C---:B------:R-:W-:Y:S01]  /*4310*/  FMUL.FTZ R106, R11.reuse, R106 ;  /* 0x0000006a0b6a7220 */ /* 0x040fe20000410000 */
[----:B------:R-:W-:Y:S02]  /*4320*/  IMAD.MOV.U32 R13, RZ, RZ, R38 ;  /* 0x000000ffff0d7224 */ /* 0x000fe400078e0026 */
[-C--:B------:R-:W-:Y:S01]  /*4330*/  FFMA.FTZ R12, R11, R105.reuse, -R12 ;  /* 0x000000690b0c7223 */ /* 0x080fe2000001080c */
[----:B------:R-:W-:-:S05]  /*4340*/  FFMA.FTZ R105, R14, R105, R106 ;  /* 0x000000690e697223 */ /* 0x000fca000001006a */
[----:B------:R-:W-:Y:S02]  /*4350*/  F2FP.F16.F32.PACK_AB R14, R105, R12 ;  /* 0x0000000c690e723e */ /* 0x000fe400000000ff */
[----:B------:R-:W-:-:S07]  /*4360*/  MOV R12, R39 ;  /* 0x00000027000c7202 */ /* 0x000fce0000000f00 */
.L_x_10456:
[----:B------:R-:W-:Y:S05]  /*4370*/  BSYNC B2 ;  /* 0x0000000000027941 */ /* 0x000fea0003800000 */
.L_x_10455:
[----:B------:R-:W3:Y:S01]  /*4380*/  LDL R11, [R1+0x2c] ;  /* 0x00002c00010b7983 */ /* 0x000ee20000100800 */
[----:B--2---:R-:W-:-:S04]  /*4390*/  LEA R36, P3, R23, R56, 0x1 ;  /* 0x0000003817247211 */ /* 0x004fc800078608ff */
[----:B---3--:R-:W-:-:S05]  /*43a0*/  LEA.HI.X R37, R23, R57, R11, 0x1, P3 ;  /* 0x0000003917257211 */ /* 0x008fca00018f0c0b */
[----:B------:R1:W-:Y:S04]  /*43b0*/  ST.E.128 desc[UR42][R36.64], R12 ;  /* 0x0000000c24007985 */ /* 0x0003e8000c101d2a */
.L_x_10454:
[----:B------:R-:W-:Y:S05]  /*43c0*/  BSYNC B1 ;  /* 0x0000000000017941 */ /* 0x000fea0003800000 */
.L_x_10453:
[----:B------:R-:W-:Y:S01]  /*43d0*/  LOP3.LUT P3, RZ, R20, 0x10, RZ, 0xc0, !PT ;  /* 0x0000001014ff7812 */ /* 0x000fe2000786c0ff */
[----:B------:R-:W-:-:S12]  /*43e0*/  BSSY B1, `(.L_x_10457) ;  /* 0x0000038000017945 */ /* 0x000fd80003800000 */
[----:B------:R-:W-:Y:S05]  /*43f0*/  @!P3 BRA `(.L_x_10458) ;  /* 0x0000000000d8b947 */ /* 0x000fea0003800000 */
[----:B-1-34-:R-:W3:Y:S04]  /*4400*/  LDL R12, [R1+0x28] ;  /* 0x00002800010c7983 */ /* 0x01aee80000100800 */
[----:B------:R-:W4:Y:S01]  /*4410*/  LDL R11, [R1+0x48] ;  /* 0x00004800010b7983 */ /* 0x000f220000100800 */
[C---:B--2---:R-:W-:Y:S01]  /*4420*/  LEA R36, P3, R22.reuse, R56, 0x1 ;  /* 0x0000003816247211 */ /* 0x044fe200078608ff */
[----:B------:R-:W-:Y:S03]  /*4430*/  BSSY B2, `(.L_x_10459) ;  /* 0x0000031000027945 */ /* 0x000fe60003800000 */
[----:B---3--:R-:W-:Y:S02]  /*4440*/  LEA.HI.X R37, R22, R57, R12, 0x1, P3 ;  /* 0x0000003916257211 */ /* 0x008fe400018f0c0c */
[----:B------:R1:W2:Y:S01]  /*4450*/  LDS.128 R12, [R55+0x19000] ;  /* 0x01900000370c7984 */ /* 0x0002a20000000c00 */
[----:B----4-:R-:W-:-:S13]  /*4460*/  ISETP.GE.AND P3, PT, R11, R96, PT ;  /* 0x000000600b00720c */ /* 0x010fda0003f66270 */
[----:B-1----:R-:W-:Y:S05]  /*4470*/  @P3 BRA `(.L_x_10460) ;  /* 0x0000000000b03947 */ /* 0x002fea0003800000 */
[----:B------:R-:W-:Y:S01]  /*4480*/  SHF.R.U64 R38, R34, 0x10, R35 ;  /* 0x0000001022267819 */ /* 0x000fe20000001223 */
[----:B--2---:R-:W-:Y:S01]  /*4490*/  IMAD.MOV.U32 R34, RZ, RZ, R13 ;  /* 0x000000ffff227224 */ /* 0x004fe200078e000d */
        /* <DEDUP_REMOVED lines=12> */
[----:B------:R-:W-:Y:S02]  /*4560*/  IMAD.MOV.U32 R32, RZ, RZ, R12 ;  /* 0x000000ffff207224 */ /* 0x000fe400078e000c */
[----:B------:R-:W-:Y:S01]  /*4570*/  FFMA.FTZ R11, R11, R13, R38 ;  /* 0x0000000d0b0b7223 */ /* 0x000fe20000010026 */
[----:B------:R-:W-:-:S02]  /*4580*/  HADD2.F32 R13, -RZ, R15.H1_H1 ;  /* 0x3000000fff0d7230 */ /* 0x000fc40000004100 */
[----:B------:R-:W-:Y:S02]  /*4590*/  HADD2.F32 R12, -RZ, R15.H0_H0 ;  /* 0x2000000fff0c7230 */ /* 0x000fe40000004100 */
[----:B------:R-:W-:Y:S01]  /*45a0*/  F2FP.F16.F32.PACK_AB R11, R11, R34 ;  /* 0x000000220b0b723e */ /* 0x000fe200000000ff */
[CC--:B------:R-:W-:Y:S02]  /*45b0*/  FMUL.FTZ R15, R13.reuse, R35.reuse ;  /* 0x000000230d0f7220 */ /* 0x0c0fe40000410000 */
[C---:B------:R-:W-:Y:S01]  /*45c0*/  FMUL.FTZ R38, R12.reuse, R35 ;  /* 0x000000230c267220 */ /* 0x040fe20000410000 */
[----:B------:R-:W-:Y:S02]  /*45d0*/  HADD2.F32 R35, -RZ, R104.H0_H0 ;  /* 0x20000068ff237230 */ /* 0x000fe40000004100 */
[-C--:B------:R-:W-:Y:S01]  /*45e0*/  FFMA.FTZ R12, R12, R33.reuse, -R15 ;  /* 0x000000210c0c7223 */ /* 0x080fe2000001080f */
[--C-:B------:R-:W-:Y:S02]  /*45f0*/  HADD2.F32 R15, -RZ, R32.reuse.H0_H0 ;  /* 0x20000020ff0f7230 */ /* 0x100fe40000004100 */
[----:B------:R-:W-:Y:S01]  /*4600*/  FFMA.FTZ R13, R13, R33, R38 ;  /* 0x000000210d0d7223 */ /* 0x000fe20000010026 */
[----:B------:R-:W-:-:S02]  /*4610*/  HADD2.F32 R32, -RZ, R32.H1_H1 ;  /* 0x30000020ff207230 */ /* 0x000fc40000004100 */
[--C-:B------:R-:W-:Y:S02]  /*4620*/  HADD2.F32 R33, -RZ, R103.reuse.H0_H0 ;  /* 0x20000067ff217230 */ /* 0x100fe40000004100 */
[----:B------:R-:W-:Y:S02]  /*4630*/  HADD2.F32 R104, -RZ, R104.H1_H1 ;  /* 0x30000068ff687230 */ /* 0x000fe40000004100 */
[CC--:B------:R-:W-:Y:S01]  /*4640*/  FMUL.FTZ R38, R32.reuse, R35.reuse ;  /* 0x0000002320267220 */ /* 0x0c0fe20000410000 */
[C---:B------:R-:W-:Y:S01]  /*4650*/  FMUL.FTZ R35, R15.reuse, R35 ;  /* 0x000000230f237220 */ /* 0x040fe20000410000 */
[----:B------:R-:W-:Y:S02]  /*4660*/  HADD2.F32 R103, -RZ, R103.H1_H1 ;  /* 0x30000067ff677230 */ /* 0x000fe40000004100 */
[-C--:B------:R-:W-:Y:S01]  /*4670*/  FFMA.FTZ R15, R15, R33.reuse, -R38 ;  /* 0x000000210f0f7223 */ /* 0x080fe20000010826 */
[----:B------:R-:W-:Y:S01]  /*4680*/  FFMA.FTZ R32, R32, R33, R35 ;  /* 0x0000002120207223 */ /* 0x000fe20000010023 */
[----:B------:R-:W-:-:S02]  /*4690*/  HADD2.F32 R33, -RZ, R14.H0_H0 ;  /* 0x2000000eff217230 */ /* 0x000fc40000004100 */
[----:B------:R-:W-:-:S03]  /*46a0*/  HADD2.F32 R14, -RZ, R14.H1_H1 ;  /* 0x3000000eff0e7230 */ /* 0x000fc60000004100 */
[CC--:B------:R-:W-:Y:S02]  /*46b0*/  FMUL.FTZ R35, R33.reuse, R104.reuse ;  /* 0x0000006821237220 */ /* 0x0c0fe40000410000 */
[C---:B------:R-:W-:Y:S02]  /*46c0*/  FMUL.FTZ R38, R14.reuse, R104 ;  /* 0x000000680e267220 */ /* 0x040fe40000410000 */
[-C--:B------:R-:W-:Y:S02]  /*46d0*/  FFMA.FTZ R35, R14, R103.reuse, R35 ;  /* 0x000000670e237223 */ /* 0x080fe40000010023 */
[----:B------:R-:W-:Y:S01]  /*46e0*/  FFMA.FTZ R38, R33, R103, -R38 ;  /* 0x0000006721267223 */ /* 0x000fe20000010826 */
[----:B------:R-:W-:Y:S01]  /*46f0*/  F2FP.F16.F32.PACK_AB R33, R13, R12 ;  /* 0x0000000c0d21723e */ /* 0x000fe200000000ff */
[----:B------:R-:W-:Y:S01]  /*4700*/  IMAD.MOV.U32 R13, RZ, RZ, R11 ;  /* 0x000000ffff0d7224 */ /* 0x000fe200078e000b */
[----:B------:R-:W-:Y:S02]  /*4710*/  F2FP.F16.F32.PACK_AB R12, R32, R15 ;  /* 0x0000000f200c723e */ /* 0x000fe400000000ff */
[----:B------:R-:W-:-:S02]  /*4720*/  F2FP.F16.F32.PACK_AB R14, R35, R38 ;  /* 0x00000026230e723e */ /* 0x000fc400000000ff */
[----:B------:R-:W-:-:S07]  /*4730*/  MOV R15, R33 ;  /* 0x00000021000f7202 */ /* 0x000fce0000000f00 */
.L_x_10460:
[----:B------:R-:W-:Y:S05]  /*4740*/  BSYNC B2 ;  /* 0x0000000000027941 */ /* 0x000fea0003800000 */
.L_x_10459:
[----:B--2---:R1:W-:Y:S02]  /*4750*/  ST.E.128 desc[UR42][R36.64], R12 ;  /* 0x0000000c24007985 */ /* 0x0043e4000c101d2a */
.L_x_10458:
[----:B------:R-:W-:Y:S05]  /*4760*/  BSYNC B1 ;  /* 0x0000000000017941 */ /* 0x000fea0003800000 */
.L_x_10457:
[----:B------:R-:W-:-:S13]  /*4770*/  LOP3.LUT P3, RZ, R20, 0x20, RZ, 0xc0, !PT ;  /* 0x0000002014ff7812 */ /* 0x000fda000786c0ff */
        /* <DEDUP_REMOVED lines=9> */
[--C-:B------:R-:W-:Y:S02]  /*4810*/  SHF.R.U64 R11, R30, 0x10, R31.reuse ;  /* 0x000000101e0b7819 */ /* 0x100fe4000000121f */
[----:B------:R-:W-:Y:S02]  /*4820*/  SHF.R.U32.HI R36, RZ, 0x10, R31 ;  /* 0x00000010ff247819 */ /* 0x000fe4000001161f */
[--C-:B------:R-:W-:Y:S01]  /*4830*/  SHF.R.U64 R35, R28, 0x10, R29.reuse ;  /* 0x000000101c237819 */ /* 0x100fe2000000121d */
[----:B--2---:R-:W-:Y:S01]  /*4840*/  IMAD.MOV.U32 R28, RZ, RZ, R12 ;  /* 0x000000ffff1c7224 */ /* 0x004fe200078e000c */
        /* <DEDUP_REMOVED lines=17> */
[----:B------:R-:W-:Y:S02]  /*4960*/  HADD2.F32 R31, -RZ, R59.H0_H0 ;  /* 0x2000003bff1f7230 */ /* 0x000fe40000004100 */
[----:B------:R-:W-:Y:S01]  /*4970*/  FFMA.FTZ R13, R13, R34, -R40 ;  /* 0x000000220d0d7223 */ /* 0x000fe20000010828 */
[----:B------:R-:W-:Y:S01]  /*4980*/  HADD2.F32 R28, -RZ, R28.H0_H0 ;  /* 0x2000001cff1c7230 */ /* 0x000fe20000004100 */
[----:B------:R-:W-:Y:S01]  /*4990*/  F2FP.F16.F32.PACK_AB R11, R12, R11 ;  /* 0x0000000b0c0b723e */ /* 0x000fe200000000ff */
[----:B------:R-:W-:-:S02]  /*49a0*/  HADD2.F32 R29, -RZ, R14.H1_H1 ;  /* 0x3000000eff1d7230 */ /* 0x000fc40000004100 */
[-C--:B------:R-:W-:Y:S01]  /*49b0*/  FMUL.FTZ R35, R15, R31.reuse ;  /* 0x0000001f0f237220 */ /* 0x080fe20000410000 */
[----:B------:R-:W-:Y:S02]  /*49c0*/  HADD2.F32 R59, -RZ, R59.H1_H1 ;  /* 0x3000003bff3b7230 */ /* 0x000fe40000004100 */
[----:B------:R-:W-:Y:S01]  /*49d0*/  FMUL.FTZ R34, R28, R31 ;  /* 0x0000001f1c227220 */ /* 0x000fe20000410000 */
[----:B------:R-:W-:Y:S02]  /*49e0*/  HADD2.F32 R14, -RZ, R14.H0_H0 ;  /* 0x2000000eff0e7230 */ /* 0x000fe40000004100 */
        /* <DEDUP_REMOVED lines=12> */
.L_x_10462:
[----:B------:R-:W-:Y:S05]  /*4ab0*/  BSYNC B1 ;  /* 0x0000000000017941 */ /* 0x000fea0003800000 */
.L_x_10461:
[----:B--2---:R1:W-:Y:S01]  /*4ac0*/  ST.E.128 desc[UR42][R32.64], R12 ;  /* 0x0000000c20007985 */ /* 0x0043e2000c101d2a */
[----:B------:R-:W-:Y:S05]  /*4ad0*/  BRA `(.L_x_10440) ;  /* 0x0000002000907947 */ /* 0x000fea0003800000 */
.L_x_10433:
        /* <DEDUP_REMOVED lines=46> */
.L_x_10464:
[----:B------:R-:W-:Y:S05]  /*4dc0*/  BSYNC B1 ;  /* 0x0000000000017941 */ /* 0x000fea0003800000 */
.L_x_10463:
[----:B0----5:R-:W-:Y:S01]  /*4dd0*/  IMAD.MOV.U32 R12, RZ, RZ, R31 ;  /* 0x000000ffff0c7224 */ /* 0x021fe200078e001f */
[----:B------:R-:W-:Y:S01]  /*4de0*/  MOV R11, R30 ;  /* 0x0000001e000b7202 */ /* 0x000fe20000000f00 */
[----:B------:R-:W-:-:S03]  /*4df0*/  UISETP.NE.AND UP0, UPT, UR39, 0x3, UPT ;  /* 0x000000032700788c */ /* 0x000fc6000bf05270 */
[----:B------:R-:W-:Y:S01]  /*4e00*/  PRMT R110, R11, 0x5410, R12 ;  /* 0x000054100b6e7816 */ /* 0x000fe2000000000c */
[----:B------:R-:W-:Y:S02]  /*4e10*/  IMAD.MOV.U32 R12, RZ, RZ, R28 ;  /* 0x000000ffff0c7224 */ /* 0x000fe400078e001c */
[----:B------:R-:W-:Y:S01]  /*4e20*/  IMAD.MOV.U32 R11, RZ, RZ, R29 ;  /* 0x000000ffff0b7224 */ /* 0x000fe200078e001d */
[----:B------:R-:W-:-:S04]  /*4e30*/  PLOP3.LUT P2, PT, PT, PT, UP0, 0x80, 0x0 ;  /* 0x000000000000781c */ /* 0x000fc80003f4f008 */
        /* <DEDUP_REMOVED lines=26> */
[----:B------:R-:W-:-:S04]  /*4fe0*/  PRMT R114, R12, 0x7610, R114 ;  /* 0x000076100c727816 */ /* 0x000fc80000000072 */
        /* <DEDUP_REMOVED lines=13> */
.L_x_10465:
[----:B------:R-:W-:Y:S01]  /*50c0*/  IMAD R53, R18, 0x8, R2 ;  /* 0x0000000812357824 */ /* 0x000fe200078e0202 */
[----:B------:R-:W-:Y:S01]  /*50d0*/  SHF.L.U32 R80, R140, 0x1f, RZ ;  /* 0x0000001f8c507819 */ /* 0x000fe200000006ff */
[----:B------:R-:W-:Y:S03]  /*50e0*/  BSSY B1, `(.L_x_10466) ;  /* 0x0000003000017945 */ /* 0x000fe60003800000 */
[----:B------:R-:W0:Y:S02]  /*50f0*/  SYNCS.PHASECHK.TRANS64.TRYWAIT P4, [R53+URZ+0x2d890], R80 ;  /* 0x02d89050350075a7 */ /* 0x000e24000808017f */
[----:B0-----:R-:W-:Y:S05]  /*5100*/  @!P4 BRA `(.L_x_10467) ;  /* 0x0000016800c8c947 */ /* 0x001fea0003800000 */
.L_x_10701:
[----:B------:R-:W-:Y:S05]  /*5110*/  BSYNC B1 ;  /* 0x0000000000017941 */ /* 0x000fea0003800000 */
.L_x_10466:
[----:B------:R-:W-:-:S03]  /*5120*/  UMOV UR4, 0xffffffff ;  /* 0xffffffff00047882 */ /* 0x000fc60000000000 */
[----:B------:R-:W-:Y:S05]  /*5130*/  BRA.DIV UR4, `(.L_x_10468) ;  /* 0x0000016a04d07947 */ /* 0x000fea000b800000 */
[----:B------:R1:W2:Y:S04]  /*5140*/  SHFL.IDX PT, R85, R57, RZ, 0x1e1f ;  /* 0x001e1fff39557589 */ /* 0x0002a800000e0000 */
[----:B------:R1:W3:Y:S02]  /*5150*/  SHFL.IDX PT, R84, R56, RZ, 0x1e1f ;  /* 0x001e1fff38547589 */ /* 0x0002e400000e0000 */
.L_x_10705:
[----:B------:R-:W-:Y:S05]  /*5160*/  @P3 BRA `(.L_x_10440) ;  /* 0x0000001800ec3947 */ /* 0x000fea0003800000 */
[----:B------:R-:W4:Y:S01]  /*5170*/  LDC R11, c[0x0][0x2f4] ;  /* 0x0000bd00ff0b7b82 */ /* 0x000f220000000800 */
[----:B------:R-:W-:Y:S01]  /*5180*/  ISETP.NE.AND P3, PT, R21, RZ, PT ;  /* 0x000000ff1500720c */ /* 0x000fe20003f65270 */
[----:B------:R-:W-:Y:S01]  /*5190*/  BSSY B1, `(.L_x_10469) ;  /* 0x000007a000017945 */ /* 0x000fe20003800000 */
[----:B----4-:R-:W-:-:S11]  /*51a0*/  IADD3 R103, -R98, R11, RZ ;  /* 0x0000000b62677210 */ /* 0x010fd60007ffe1ff */
[----:B------:R-:W-:Y:S05]  /*51b0*/  @!P3 BRA `(.L_x_10470) ;  /* 0x0000000400dcb947 */ /* 0x000fea0003800000 */
[----:B------:R-:W-:Y:S01]  /*51c0*/  SEL R12, R98, R103, !P0 ;  /* 0x00000067620c7207 */ /* 0x000fe20004000000 */
[----:B------:R-:W-:Y:S01]  /*51d0*/  BSSY B2, `(.L_x_10471) ;  /* 0x000006f000027945 */ /* 0x000fe20003800000 */
[----:B------:R-:W-:Y:S02]  /*51e0*/  ISETP.GE.AND P3, PT, R16, R96, PT ;  /* 0x000000601000720c */ /* 0x000fe40003f66270 */
[----:B------:R-:W-:-:S04]  /*51f0*/  SHF.R.S32.HI R13, RZ, 0x1f, R12 ;  /* 0x0000001fff0d7819 */ /* 0x000fc8000001140c */
[----:B------:R-:W-:-:S04]  /*5200*/  LEA.HI R13, R13, R12, RZ, 0x4 ;  /* 0x0000000c0d0d7211 */ /* 0x000fc800078f20ff */
[----:B------:R-:W-:-:S04]  /*5210*/  SHF.R.S32.HI R13, RZ, 0x4, R13 ;  /* 0x00000004ff0d7819 */ /* 0x000fc8000001140d */
[----:B------:R-:W-:-:S04]  /*5220*/  LEA.HI.SX32 R104, R70, R13, 0x1d ;  /* 0x0000000d46687211 */ /* 0x000fc800078feaff */
[----:B------:R-:W-:-:S04]  /*5230*/  SHF.R.S32.HI R12, RZ, 0x1f, R104 ;  /* 0x0000001fff0c7819 */ /* 0x000fc80000011468 */
[----:B------:R-:W-:Y:S01]  /*5240*/  LEA.HI R12, R12, R104, RZ, 0x2 ;  /* 0x000000680c0c7211 */ /* 0x000fe200078f10ff */
[----:B------:R-:W-:-:S04]  /*5250*/  IMAD.SHL.U32 R104, R104, 0x8, RZ ;  /* 0x0000000868687824 */ /* 0x000fc800078e00ff */
[----:B------:R-:W-:Y:S01]  /*5260*/  IMAD.SHL.U32 R12, R12, 0x400, RZ ;  /* 0x000004000c0c7824 */ /* 0x000fe200078e00ff */
[----:B------:R-:W-:-:S04]  /*5270*/  LOP3.LUT R13, R143, 0x18, R104, 0xf8, !PT ;  /* 0x000000188f0d7812 */ /* 0x000fc800078ef868 */
[----:B------:R-:W-:Y:S02]  /*5280*/  LOP3.LUT R13, R13, R144, RZ, 0x3c, !PT ;  /* 0x000000900d0d7212 */ /* 0x000fe400078e3cff */
[----:B------:R-:W-:-:S04]  /*5290*/  LOP3.LUT R12, R12, 0x7ffff000, RZ, 0xc0, !PT ;  /* 0x7ffff0000c0c7812 */ /* 0x000fc800078ec0ff */
[----:B------:R-:W-:-:S05]  /*52a0*/  IADD3 R12, R13, R12, R153 ;  /* 0x0000000c0d0c7210 */ /* 0x000fca0007ffe099 */
[C---:B-1----:R-:W-:Y:S02]  /*52b0*/  IMAD R56, R18.reuse, 0x3000, R12 ;  /* 0x0000300012387824 */ /* 0x042fe400078e020c */
[----:B------:R-:W-:Y:S02]  /*52c0*/  IMAD R12, R18, 0x3000, R94 ;  /* 0x00003000120c7824 */ /* 0x000fe400078e025e */
[--C-:B------:R-:W-:Y:S02]  /*52d0*/  IMAD R56, R56, 0x2, R2.reuse ;  /* 0x0000000238387824 */ /* 0x100fe400078e0202 */
[----:B------:R-:W-:-:S04]  /*52e0*/  IMAD R12, R12, 0x2, R2 ;  /* 0x000000020c0c7824 */ /* 0x000fc800078e0202 */
[----:B------:R-:W1:Y:S04]  /*52f0*/  LDS.128 R56, [R56+0x15400] ;  /* 0x0154000038387984 */ /* 0x000e680000000c00 */
[----:B------:R-:W4:Y:S01]  /*5300*/  LDS.128 R12, [R12+0x15400] ;  /* 0x015400000c0c7984 */ /* 0x000f220000000c00 */
[----:B------:R-:W-:Y:S05]  /*5310*/  @P3 BRA `(.L_x_10472) ;  /* 0x0000000400683947 */ /* 0x000fea0003800000 */
[----:B-1----:R-:W-:Y:S01]  /*5320*/  MOV R106, R57 ;  /* 0x00000039006a7202 */ /* 0x002fe20000000f00 */
[----:B----4-:R-:W-:Y:S01]  /*5330*/  IMAD.MOV.U32 R105, RZ, RZ, R13 ;  /* 0x000000ffff697224 */ /* 0x010fe200078e000d */
[--C-:B------:R-:W-:Y:S01]  /*5340*/  SHF.R.U64 R36, R36, 0x10, R37.reuse ;  /* 0x0000001024247819 */ /* 0x100fe20000001225 */
[----:B------:R-:W-:Y:S01]  /*5350*/  HADD2.F32 R107, -RZ, R107.H0_H0 ;  /* 0x2000006bff6b7230 */ /* 0x000fe20000004100 */
[----:B------:R-:W-:Y:S01]  /*5360*/  SHF.R.U32.HI R37, RZ, 0x10, R37 ;  /* 0x00000010ff257819 */ /* 0x000fe20000011625 */
[----:B------:R-:W-:Y:S01]  /*5370*/  HADD2.F32 R13, -RZ, R106.H0_H0 ;  /* 0x2000006aff0d7230 */ /* 0x000fe20000004100 */
[----:B------:R-:W-:Y:S01]  /*5380*/  SHF.R.U64 R38, R38, 0x10, R39 ;  /* 0x0000001026267819 */ /* 0x000fe20000001227 */
[----:B------:R-:W-:Y:S02]  /*5390*/  HADD2.F32 R109, -RZ, R105.H0_H0 ;  /* 0x20000069ff6d7230 */ /* 0x000fe40000004100 */
[----:B------:R-:W-:Y:S02]  /*53a0*/  HADD2.F32 R108, -RZ, R108.H0_H0 ;  /* 0x2000006cff6c7230 */ /* 0x000fe40000004100 */
[----:B------:R-:W-:Y:S01]  /*53b0*/  FMUL.FTZ R57, R13, R107 ;  /* 0x0000006b0d397220 */ /* 0x000fe20000410000 */
[----:B------:R-:W-:-:S02]  /*53c0*/  HADD2.F32 R106, -RZ, R106.H1_H1 ;  /* 0x3000006aff6a7230 */ /* 0x000fc40000004100 */
        /* <DEDUP_REMOVED lines=18> */
[----:B------:R-:W-:Y:S02]  /*54f0*/  HADD2.F32 R106, -RZ, R120.H0_H0 ;  /* 0x20000078ff6a7230 */ /* 0x000fe40000004100 */
[----:B------:R-:W-:Y:S01]  /*5500*/  HADD2.F32 R38, -RZ, R38.H0_H0 ;  /* 0x20000026ff267230 */ /* 0x000fe20000004100 */
[----:B------:R-:W-:Y:S01]  /*5510*/  F2FP.F16.F32.PACK_AB R48, R48, R57 ;  /* 0x000000393030723e */ /* 0x000fe200000000ff */
[----:B------:R-:W-:Y:S01]  /*5520*/  HADD2.F32 R107, -RZ, R105.H0_H0 ;  /* 0x20000069ff6b7230 */ /* 0x000fe20000004100 */
[----:B------:R-:W-:-:S03]  /*5530*/  F2FP.F16.F32.PACK_AB R37, R37, R13 ;  /* 0x0000000d2525723e */ /* 0x000fc600000000ff */
[----:B------:R-:W-:Y:S02]  /*5540*/  IMAD.MOV.U32 R13, RZ, RZ, R48 ;  /* 0x000000ffff0d7224 */ /* 0x000fe400078e0030 */
[-C--:B------:R-:W-:Y:S01]  /*5550*/  FMUL.FTZ R59, R107, R106.reuse ;  /* 0x0000006a6b3b7220 */ /* 0x080fe20000410000 */
[C---:B------:R-:W-:Y:S01]  /*5560*/  FMUL.FTZ R106, R109.reuse, R106 ;  /* 0x0000006a6d6a7220 */ /* 0x040fe20000410000 */
[----:B------:R-:W-:Y:S02]  /*5570*/  MOV R57, R37 ;  /* 0x0000002500397202 */ /* 0x000fe40000000f00 */
[-C--:B------:R-:W-:Y:S01]  /*5580*/  FFMA.FTZ R59, R109, R108.reuse, -R59 ;  /* 0x0000006c6d3b7223 */ /* 0x080fe2000001083b */
[----:B------:R-:W-:Y:S01]  /*5590*/  FFMA.FTZ R107, R107, R108, R106 ;  /* 0x0000006c6b6b7223 */ /* 0x000fe2000001006a */
[----:B------:R-:W-:Y:S01]  /*55a0*/  SHF.R.U32.HI R106, RZ, 0x10, R39 ;  /* 0x00000010ff6a7819 */ /* 0x000fe20000011627 */
[----:B------:R-:W-:Y:S01]  /*55b0*/  HADD2.F32 R109, -RZ, R120.H1_H1 ;  /* 0x30000078ff6d7230 */ /* 0x000fe20000004100 */
[--C-:B------:R-:W-:Y:S01]  /*55c0*/  SHF.R.U64 R39, R50, 0x10, R51.reuse ;  /* 0x0000001032277819 */ /* 0x100fe20000001233 */
[----:B------:R-:W-:Y:S01]  /*55d0*/  HADD2.F32 R50, -RZ, R105.H1_H1 ;  /* 0x30000069ff327230 */ /* 0x000fe20000004100 */
        /* <DEDUP_REMOVED lines=22> */
[----:B------:R-:W-:Y:S02]  /*5740*/  HADD2.F32 R51, -RZ, R14.H0_H0 ;  /* 0x2000000eff337230 */ /* 0x000fe40000004100 */
        /* <DEDUP_REMOVED lines=16> */
[----:B------:R-:W-:Y:S01]  /*5850*/  FFMA.FTZ R39, R58, R38, R39 ;  /* 0x000000263a277223 */ /* 0x000fe20000010027 */
[----:B------:R-:W-:-:S03]  /*5860*/  IMAD.MOV.U32 R59, RZ, RZ, R107 ;  /* 0x000000ffff3b7224 */ /* 0x000fc600078e006b */
[----:B------:R-:W-:Y:S01]  /*5870*/  F2FP.F16.F32.PACK_AB R49, R49, R56 ;  /* 0x000000383131723e */ /* 0x000fe200000000ff */
[----:B------:R-:W-:Y:S01]  /*5880*/  IMAD.MOV.U32 R56, RZ, RZ, R36 ;  /* 0x000000ffff387224 */ /* 0x000fe200078e0024 */
[----:B------:R-:W-:-:S03]  /*5890*/  F2FP.F16.F32.PACK_AB R39, R39, R106 ;  /* 0x0000006a2727723e */ /* 0x000fc600000000ff */
[----:B------:R-:W-:Y:S02]  /*58a0*/  IMAD.MOV.U32 R14, RZ, RZ, R49 ;  /* 0x000000ffff0e7224 */ /* 0x000fe400078e0031 */
[----:B------:R-:W-:-:S07]  /*58b0*/  IMAD.MOV.U32 R58, RZ, RZ, R39 ;  /* 0x000000ffff3a7224 */ /* 0x000fce00078e0027 */
.L_x_10472:
[----:B------:R-:W-:Y:S05]  /*58c0*/  BSYNC B2 ;  /* 0x0000000000027941 */ /* 0x000fea0003800000 */
.L_x_10471:
[----:B---3--:R-:W-:-:S04]  /*58d0*/  LEA R36, P3, R8, R84, 0x1 ;  /* 0x0000005408247211 */ /* 0x008fc800078608ff */
[----:B--2---:R-:W-:Y:S02]  /*58e0*/  LEA.HI.X R37, R8, R85, R91, 0x1, P3 ;  /* 0x0000005508257211 */ /* 0x004fe400018f0c5b */
[----:B------:R-:W-:-:S03]  /*58f0*/  ISETP.GE.AND P3, PT, R104, R11, PT ;  /* 0x0000000b6800720c */ /* 0x000fc60003f66270 */
[----:B----4-:R2:W-:Y:S10]  /*5900*/  ST.E.128 desc[UR42][R36.64], R12 ;  /* 0x0000000c24007985 */ /* 0x0105f4000c101d2a */
[----:B--2---:R-:W-:-:S05]  /*5910*/  @!P3 IMAD.WIDE R12, R104, 0x2, R84 ;  /* 0x00000002680cb825 */ /* 0x004fca00078e0254 */
[----:B-1----:R4:W-:Y:S02]  /*5920*/  @!P3 ST.E.128 desc[UR42][R12.64], R56 ;  /* 0x000000380c00b985 */ /* 0x0029e4000c101d2a */
.L_x_10470:
[----:B------:R-:W-:Y:S05]  /*5930*/  BSYNC B1 ;  /* 0x0000000000017941 */ /* 0x000fea0003800000 */
.L_x_10469:
[----:B------:R-:W-:Y:S01]  /*5940*/  ISETP.NE.AND P3, PT, R27, RZ, PT ;  /* 0x000000ff1b00720c */ /* 0x000fe20003f65270 */
[----:B------:R-:W-:-:S12]  /*5950*/  BSSY B1, `(.L_x_10473) ;  /* 0x000007a000017945 */ /* 0x000fd80003800000 */
[----:B------:R-:W-:Y:S05]  /*5960*/  @!P3 BRA `(.L_x_10474) ;  /* 0x0000000400e0b947 */ /* 0x000fea0003800000 */
[----:B------:R-:W-:Y:S01]  /*5970*/  LOP3.LUT P4, RZ, R19, 0x1, RZ, 0xc0, !PT ;  /* 0x0000000113ff7812 */ /* 0x000fe2000788c0ff */
[----:B------:R-:W-:Y:S01]  /*5980*/  BSSY B2, `(.L_x_10475) ;  /* 0x0000070000027945 */ /* 0x000fe20003800000 */
[----:B------:R-:W-:Y:S02]  /*5990*/  ISETP.GE.AND P3, PT, R3, R96, PT ;  /* 0x000000600300720c */ /* 0x000fe40003f66270 */
[----:B----4-:R-:W-:-:S04]  /*59a0*/  SEL R12, R98, R103, !P4 ;  /* 0x00000067620c7207 */ /* 0x010fc80006000000 */
[----:B------:R-:W-:-:S04]  /*59b0*/  SHF.R.S32.HI R13, RZ, 0x1f, R12 ;  /* 0x0000001fff0d7819 */ /* 0x000fc8000001140c */
[----:B------:R-:W-:-:S04]  /*59c0*/  LEA.HI R13, R13, R12, RZ, 0x4 ;  /* 0x0000000c0d0d7211 */ /* 0x000fc800078f20ff */
[----:B------:R-:W-:-:S04]  /*59d0*/  SHF.R.S32.HI R13, RZ, 0x4, R13 ;  /* 0x00000004ff0d7819 */ /* 0x000fc8000001140d */
[----:B------:R-:W-:-:S04]  /*59e0*/  LEA.HI.SX32 R48, R69, R13, 0x1d ;  /* 0x0000000d45307211 */ /* 0x000fc800078feaff */
[----:B------:R-:W-:-:S04]  /*59f0*/  SHF.R.S32.HI R12, RZ, 0x1f, R48 ;  /* 0x0000001fff0c7819 */ /* 0x000fc80000011430 */
[----:B------:R-:W-:Y:S02]  /*5a00*/  LEA.HI R12, R12, R48, RZ, 0x2 ;  /* 0x000000300c0c7211 */ /* 0x000fe400078f10ff */
[----:B------:R-:W-:-:S03]  /*5a10*/  SHF.L.U32 R48, R48, 0x3, RZ ;  /* 0x0000000330307819 */ /* 0x000fc600000006ff */
[----:B------:R-:W-:Y:S01]  /*5a20*/  IMAD.SHL.U32 R12, R12, 0x400, RZ ;  /* 0x000004000c0c7824 */ /* 0x000fe200078e00ff */
[----:B------:R-:W-:-:S04]  /*5a30*/  LOP3.LUT R13, R143, 0x18, R48, 0xf8, !PT ;  /* 0x000000188f0d7812 */ /* 0x000fc800078ef830 */
[----:B------:R-:W-:Y:S02]  /*5a40*/  LOP3.LUT R13, R13, R144, RZ, 0x3c, !PT ;  /* 0x000000900d0d7212 */ /* 0x000fe400078e3cff */
[----:B------:R-:W-:-:S04]  /*5a50*/  LOP3.LUT R12, R12, 0x7ffff000, RZ, 0xc0, !PT ;  /* 0x7ffff0000c0c7812 */ /* 0x000fc800078ec0ff */
[----:B------:R-:W-:-:S05]  /*5a60*/  IADD3 R12, R13, R12, R153 ;  /* 0x0000000c0d0c7210 */ /* 0x000fca0007ffe099 */
[C---:B------:R-:W-:Y:S02]  /*5a70*/  IMAD R36, R18.reuse, 0x3000, R12 ;  /* 0x0000300012247824 */ /* 0x040fe400078e020c */
[----:B------:R-:W-:Y:S02]  /*5a80*/  IMAD R12, R18, 0x3000, R93 ;  /* 0x00003000120c7824 */ /* 0x000fe400078e025d */
[--C-:B------:R-:W-:Y:S02]  /*5a90*/  IMAD R36, R36, 0x2, R2.reuse ;  /* 0x0000000224247824 */ /* 0x100fe400078e0202 */
[----:B------:R-:W-:-:S04]  /*5aa0*/  IMAD R12, R12, 0x2, R2 ;  /* 0x000000020c0c7824 */ /* 0x000fc800078e0202 */
[----:B------:R-:W4:Y:S04]  /*5ab0*/  LDS.128 R36, [R36+0x15400] ;  /* 0x0154000024247984 */ /* 0x000f280000000c00 */
[----:B------:R-:W0:Y:S01]  /*5ac0*/  LDS.128 R12, [R12+0x15400] ;  /* 0x015400000c0c7984 */ /* 0x000e220000000c00 */
[----:B------:R-:W-:Y:S05]  /*5ad0*/  @P3 BRA `(.L_x_10476) ;  /* 0x0000000400683947 */ /* 0x000fea0003800000 */
[----:B----4-:R-:W-:Y:S01]  /*5ae0*/  IMAD.MOV.U32 R50, RZ, RZ, R37 ;  /* 0x000000ffff327224 */ /* 0x010fe200078e0025 */
[----:B0-----:R-:W-:Y:S01]  /*5af0*/  MOV R49, R13 ;  /* 0x0000000d00317202 */ /* 0x001fe20000000f00 */
[--C-:B------:R-:W-:Y:S01]  /*5b00*/  HADD2.F32 R51, -RZ, R117.reuse.H1_H1 ;  /* 0x30000075ff337230 */ /* 0x100fe20000004100 */
[--C-:B------:R-:W-:Y:S01]  /*5b10*/  SHF.R.U64 R32, R32, 0x10, R33.reuse ;  /* 0x0000001020207819 */ /* 0x100fe20000001221 */
[----:B-1----:R-:W-:Y:S01]  /*5b20*/  HADD2.F32 R56, -RZ, R117.H0_H0 ;  /* 0x20000075ff387230 */ /* 0x002fe20000004100 */
        /* <DEDUP_REMOVED lines=24> */
[--C-:B------:R-:W-:Y:S02]  /*5cb0*/  HADD2.F32 R51, -RZ, R15.reuse.H0_H0 ;  /* 0x2000000fff337230 */ /* 0x100fe40000004100 */
[----:B------:R-:W-:Y:S01]  /*5cc0*/  FMUL.FTZ R57, R49, R56 ;  /* 0x0000003831397220 */ /* 0x000fe20000410000 */
[----:B------:R-:W-:Y:S01]  /*5cd0*/  HADD2.F32 R15, -RZ, R15.H1_H1 ;  /* 0x3000000fff0f7230 */ /* 0x000fe20000004100 */
[----:B------:R-:W-:-:S02]  /*5ce0*/  F2FP.F16.F32.PACK_AB R37, R44, R37 ;  /* 0x000000252c25723e */ /* 0x000fc400000000ff */
[C---:B------:R-:W-:Y:S01]  /*5cf0*/  FFMA.FTZ R57, R51.reuse, R50, -R57 ;  /* 0x0000003233397223 */ /* 0x040fe20000010839 */
[----:B------:R-:W-:Y:S01]  /*5d00*/  FMUL.FTZ R51, R51, R56 ;  /* 0x0000003833337220 */ /* 0x000fe20000410000 */
[----:B------:R-:W-:Y:S01]  /*5d10*/  F2FP.F16.F32.PACK_AB R33, R33, R13 ;  /* 0x0000000d2121723e */ /* 0x000fe200000000ff */
[----:B------:R-:W-:Y:S02]  /*5d20*/  IMAD.MOV.U32 R13, RZ, RZ, R37 ;  /* 0x000000ffff0d7224 */ /* 0x000fe400078e0025 */
[----:B------:R-:W-:Y:S01]  /*5d30*/  FFMA.FTZ R51, R49, R50, R51 ;  /* 0x0000003231337223 */ /* 0x000fe20000010033 */
[----:B------:R-:W-:Y:S01]  /*5d40*/  SHF.R.U32.HI R49, RZ, 0x10, R35 ;  /* 0x00000010ff317819 */ /* 0x000fe20000011623 */
[----:B------:R-:W-:Y:S01]  /*5d50*/  IMAD.MOV.U32 R37, RZ, RZ, R33 ;  /* 0x000000ffff257224 */ /* 0x000fe200078e0021 */
        /* <DEDUP_REMOVED lines=9> */
[--C-:B------:R-:W-:Y:S02]  /*5df0*/  HADD2.F32 R39, -RZ, R36.reuse.H0_H0 ;  /* 0x20000024ff277230 */ /* 0x100fe40000004100 */
[----:B------:R-:W-:Y:S02]  /*5e00*/  HADD2.F32 R36, -RZ, R36.H1_H1 ;  /* 0x30000024ff247230 */ /* 0x000fe40000004100 */
[----:B------:R-:W-:Y:S01]  /*5e10*/  FFMA.FTZ R15, R46, R49, R15 ;  /* 0x000000312e0f7223 */ /* 0x000fe2000001000f */
[--C-:B------:R-:W-:Y:S01]  /*5e20*/  HADD2.F32 R49, -RZ, R115.reuse.H1_H1 ;  /* 0x30000073ff317230 */ /* 0x100fe20000004100 */
[----:B------:R-:W-:Y:S01]  /*5e30*/  F2FP.F16.F32.PACK_AB R47, R47, R57 ;  /* 0x000000392f2f723e */ /* 0x000fe200000000ff */
[----:B------:R-:W-:Y:S02]  /*5e40*/  HADD2.F32 R46, -RZ, R12.H0_H0 ;  /* 0x2000000cff2e7230 */ /* 0x000fe40000004100 */
[----:B------:R-:W-:-:S02]  /*5e50*/  HADD2.F32 R115, -RZ, R115.H0_H0 ;  /* 0x20000073ff737230 */ /* 0x000fc40000004100 */
[-C--:B------:R-:W-:Y:S01]  /*5e60*/  FMUL.FTZ R50, R39, R49.reuse ;  /* 0x0000003127327220 */ /* 0x080fe20000410000 */
[----:B------:R-:W-:Y:S02]  /*5e70*/  HADD2.F32 R12, -RZ, R12.H1_H1 ;  /* 0x3000000cff0c7230 */ /* 0x000fe40000004100 */
[C---:B------:R-:W-:Y:S01]  /*5e80*/  FMUL.FTZ R49, R46.reuse, R49 ;  /* 0x000000312e317220 */ /* 0x040fe20000410000 */
[----:B------:R-:W-:Y:S01]  /*5e90*/  F2FP.F16.F32.PACK_AB R51, R15, R51 ;  /* 0x000000330f33723e */ /* 0x000fe200000000ff */
[-C--:B------:R-:W-:Y:S01]  /*5ea0*/  FFMA.FTZ R50, R46, R115.reuse, -R50 ;  /* 0x000000732e327223 */ /* 0x080fe20000010832 */
[----:B------:R-:W-:Y:S02]  /*5eb0*/  IMAD.MOV.U32 R15, RZ, RZ, R47 ;  /* 0x000000ffff0f7224 */ /* 0x000fe400078e002f */
        /* <DEDUP_REMOVED lines=8> */
[----:B------:R-:W-:Y:S01]  /*5f40*/  HADD2.F32 R32, -RZ, R14.H0_H0 ;  /* 0x2000000eff207230 */ /* 0x000fe20000004100 */
[----:B------:R-:W-:Y:S01]  /*5f50*/  F2FP.F16.F32.PACK_AB R45, R45, R49 ;  /* 0x000000312d2d723e */ /* 0x000fe200000000ff */
[----:B------:R-:W-:Y:S02]  /*5f60*/  HADD2.F32 R114, -RZ, R114.H1_H1 ;  /* 0x30000072ff727230 */ /* 0x000fe40000004100 */
[----:B------:R-:W-:Y:S01]  /*5f70*/  FMUL.FTZ R46, R12, R36 ;  /* 0x000000240c2e7220 */ /* 0x000fe20000410000 */
[----:B------:R-:W-:-:S02]  /*5f80*/  HADD2.F32 R38, -RZ, R38.H1_H1 ;  /* 0x30000026ff267230 */ /* 0x000fc40000004100 */
[C---:B------:R-:W-:Y:S01]  /*5f90*/  FMUL.FTZ R36, R32.reuse, R36 ;  /* 0x0000002420247220 */ /* 0x040fe20000410000 */
[----:B------:R-:W-:Y:S02]  /*5fa0*/  HADD2.F32 R14, -RZ, R14.H1_H1 ;  /* 0x3000000eff0e7230 */ /* 0x000fe40000004100 */
[-C--:B------:R-:W-:Y:S01]  /*5fb0*/  FFMA.FTZ R46, R32, R114.reuse, -R46 ;  /* 0x00000072202e7223 */ /* 0x080fe2000001082e */
        /* <DEDUP_REMOVED lines=9> */
[----:B------:R-:W-:Y:S01]  /*6050*/  MOV R14, R46 ;  /* 0x0000002e000e7202 */ /* 0x000fe20000000f00 */
[----:B------:R-:W-:Y:S02]  /*6060*/  IMAD.MOV.U32 R39, RZ, RZ, R51 ;  /* 0x000000ffff277224 */ /* 0x000fe400078e0033 */
[----:B------:R-:W-:-:S07]  /*6070*/  IMAD.MOV.U32 R38, RZ, RZ, R35 ;  /* 0x000000ffff267224 */ /* 0x000fce00078e0023 */
.L_x_10476:
[----:B------:R-:W-:Y:S05]  /*6080*/  BSYNC B2 ;  /* 0x0000000000027941 */ /* 0x000fea0003800000 */
.L_x_10475:
[----:B---3--:R-:W-:-:S04]  /*6090*/  LEA R32, P3, R9, R84, 0x1 ;  /* 0x0000005409207211 */ /* 0x008fc800078608ff */
[----:B--2---:R-:W-:Y:S02]  /*60a0*/  LEA.HI.X R33, R9, R85, R90, 0x1, P3 ;  /* 0x0000005509217211 */ /* 0x004fe400018f0c5a */
[----:B------:R-:W-:-:S03]  /*60b0*/  ISETP.GE.AND P3, PT, R48, R11, PT ;  /* 0x0000000b3000720c */ /* 0x000fc60003f66270 */
[----:B0-----:R0:W-:Y:S10]  /*60c0*/  ST.E.128 desc[UR42][R32.64], R12 ;  /* 0x0000000c20007985 */ /* 0x0011f4000c101d2a */
[----:B0-----:R-:W-:-:S05]  /*60d0*/  @!P3 IMAD.WIDE R12, R48, 0x2, R84 ;  /* 0x00000002300cb825 */ /* 0x001fca00078e0254 */
[----:B----4-:R0:W-:Y:S02]  /*60e0*/  @!P3 ST.E.128 desc[UR42][R12.64], R36 ;  /* 0x000000240c00b985 */ /* 0x0101e4000c101d2a */
.L_x_10474:
[----:B------:R-:W-:Y:S05]  /*60f0*/  BSYNC B1 ;  /* 0x0000000000017941 */ /* 0x000fea0003800000 */
.L_x_10473:
[----:B------:R-:W-:-:S13]  /*6100*/  ISETP.NE.AND P3, PT, R52, RZ, PT ;  /* 0x000000ff3400720c */ /* 0x000fda0003f65270 */
[----:B------:R-:W-:Y:S05]  /*6110*/  @!P3 BRA `(.L_x_10440) ;  /* 0x0000000c0000b947 */ /* 0x000fea0003800000 */
[----:B------:R-:W-:Y:S01]  /*6120*/  LOP3.LUT P4, RZ, R19, 0x2, RZ, 0xc0, !PT ;  /* 0x0000000213ff7812 */ /* 0x000fe2000788c0ff */
[----:B------:R-:W-:Y:S01]  /*6130*/  BSSY B1, `(.L_x_10477) ;  /* 0x000006e000017945 */ /* 0x000fe20003800000 */
[----:B0--3--:R-:W-:Y:S02]  /*6140*/  LEA R36, P3, R10, R84, 0x1 ;  /* 0x000000540a247211 */ /* 0x009fe400078608ff */
[----:B------:R-:W-:Y:S02]  /*6150*/  SEL R103, R98, R103, !P4 ;  /* 0x0000006762677207 */ /* 0x000fe40006000000 */
[----:B--2---:R-:W-:Y:S02]  /*6160*/  LEA.HI.X R37, R10, R85, R89, 0x1, P3 ;  /* 0x000000550a257211 */ /* 0x004fe400018f0c59 */
[----:B----4-:R-:W-:Y:S02]  /*6170*/  SHF.R.S32.HI R12, RZ, 0x1f, R103 ;  /* 0x0000001fff0c7819 */ /* 0x010fe40000011467 */
[----:B------:R-:W-:-:S02]  /*6180*/  ISETP.GE.AND P3, PT, R4, R96, PT ;  /* 0x000000600400720c */ /* 0x000fc40003f66270 */
[----:B------:R-:W-:-:S04]  /*6190*/  LEA.HI R12, R12, R103, RZ, 0x4 ;  /* 0x000000670c0c7211 */ /* 0x000fc800078f20ff */
[----:B------:R-:W-:-:S04]  /*61a0*/  SHF.R.S32.HI R13, RZ, 0x4, R12 ;  /* 0x00000004ff0d7819 */ /* 0x000fc8000001140c */
        /* <DEDUP_REMOVED lines=8> */
[----:B------:R-:W-:-:S05]  /*6230*/  IADD3 R13, R13, R12, R153 ;  /* 0x0000000c0d0d7210 */ /* 0x000fca0007ffe099 */
[C---:B------:R-:W-:Y:S02]  /*6240*/  IMAD R15, R18.reuse, 0x3000, R13 ;  /* 0x00003000120f7824 */ /* 0x040fe400078e020d */
[----:B------:R-:W-:Y:S02]  /*6250*/  IMAD R13, R18, 0x3000, R92 ;  /* 0x00003000120d7824 */ /* 0x000fe400078e025c */
[--C-:B------:R-:W-:Y:S02]  /*6260*/  IMAD R32, R15, 0x2, R2.reuse ;  /* 0x000000020f207824 */ /* 0x100fe400078e0202 */
[----:B------:R-:W-:-:S04]  /*6270*/  IMAD R13, R13, 0x2, R2 ;  /* 0x000000020d0d7824 */ /* 0x000fc800078e0202 */
[----:B------:R-:W0:Y:S04]  /*6280*/  LDS.128 R32, [R32+0x15400] ;  /* 0x0154000020207984 */ /* 0x000e280000000c00 */
[----:B------:R-:W2:Y:S01]  /*6290*/  LDS.128 R12, [R13+0x15400] ;  /* 0x015400000d0c7984 */ /* 0x000ea20000000c00 */
[----:B------:R-:W-:Y:S05]  /*62a0*/  @P3 BRA `(.L_x_10478) ;  /* 0x0000000400583947 */ /* 0x000fea0003800000 */
[----:B------:R-:W-:Y:S01]  /*62b0*/  HADD2.F32 R44, -RZ, R113.H1_H1 ;  /* 0x30000071ff2c7230 */ /* 0x000fe20000004100 */
[--C-:B------:R-:W-:Y:S01]  /*62c0*/  SHF.R.U64 R28, R28, 0x10, R29.reuse ;  /* 0x000000101c1c7819 */ /* 0x100fe2000000121d */
[----:B0-----:R-:W-:Y:S01]  /*62d0*/  HADD2.F32 R39, -RZ, R33.H0_H0 ;  /* 0x20000021ff277230 */ /* 0x001fe20000004100 */
[----:B------:R-:W-:Y:S01]  /*62e0*/  SHF.R.U32.HI R29, RZ, 0x10, R29 ;  /* 0x00000010ff1d7819 */ /* 0x000fe2000001161d */
[----:B--2---:R-:W-:Y:S01]  /*62f0*/  HADD2.F32 R46, -RZ, R13.H0_H0 ;  /* 0x2000000dff2e7230 */ /* 0x004fe20000004100 */
        /* <DEDUP_REMOVED lines=25> */
[--C-:B------:R-:W-:Y:S01]  /*6490*/  HADD2.F32 R41, -RZ, R33.reuse.H0_H0 ;  /* 0x20000021ff297230 */ /* 0x100fe20000004100 */
[----:B------:R-:W-:Y:S01]  /*64a0*/  MOV R13, R29 ;  /* 0x0000001d000d7202 */ /* 0x000fe20000000f00 */
[----:B------:R-:W-:-:S03]  /*64b0*/  HADD2.F32 R33, -RZ, R33.H1_H1 ;  /* 0x30000021ff217230 */ /* 0x000fc60000004100 */
[-C--:B------:R-:W-:Y:S01]  /*64c0*/  FMUL.FTZ R46, R41, R35.reuse ;  /* 0x00000023292e7220 */ /* 0x080fe20000410000 */
[----:B------:R-:W-:-:S03]  /*64d0*/  FMUL.FTZ R35, R45, R35 ;  /* 0x000000232d237220 */ /* 0x000fc60000410000 */
[-C--:B------:R-:W-:Y:S01]  /*64e0*/  FFMA.FTZ R46, R45, R44.reuse, -R46 ;  /* 0x0000002c2d2e7223 */ /* 0x080fe2000001082e */
[----:B------:R-:W-:Y:S01]  /*64f0*/  FFMA.FTZ R35, R41, R44, R35 ;  /* 0x0000002c29237223 */ /* 0x000fe20000010023 */
[----:B------:R-:W-:Y:S02]  /*6500*/  SHF.R.U32.HI R41, RZ, 0x10, R31 ;  /* 0x00000010ff297819 */ /* 0x000fe4000001161f */
[--C-:B------:R-:W-:Y:S02]  /*6510*/  SHF.R.U64 R31, R42, 0x10, R43.reuse ;  /* 0x000000102a1f7819 */ /* 0x100fe4000000122b */
[----:B------:R-:W-:Y:S01]  /*6520*/  SHF.R.U32.HI R42, RZ, 0x10, R43 ;  /* 0x00000010ff2a7819 */ /* 0x000fe2000001162b */
[----:B------:R-:W-:Y:S02]  /*6530*/  HADD2.F32 R41, -RZ, R41.H0_H0 ;  /* 0x20000029ff297230 */ /* 0x000fe40000004100 */
[----:B------:R-:W-:Y:S02]  /*6540*/  HADD2.F32 R31, -RZ, R31.H0_H0 ;  /* 0x2000001fff1f7230 */ /* 0x000fe40000004100 */
[----:B------:R-:W-:-:S05]  /*6550*/  HADD2.F32 R42, -RZ, R42.H0_H0 ;  /* 0x2000002aff2a7230 */ /* 0x000fca0000004100 */
        /* <DEDUP_REMOVED lines=15> */
[----:B------:R-:W-:Y:S02]  /*6650*/  HADD2.F32 R33, -RZ, R40.H0_H0 ;  /* 0x20000028ff217230 */ /* 0x000fe40000004100 */
[--C-:B------:R-:W-:Y:S02]  /*6660*/  HADD2.F32 R28, -RZ, R14.reuse.H0_H0 ;  /* 0x2000000eff1c7230 */ /* 0x100fe40000004100 */
[----:B------:R-:W-:Y:S02]  /*6670*/  HADD2.F32 R14, -RZ, R14.H1_H1 ;  /* 0x3000000eff0e7230 */ /* 0x000fe40000004100 */
[-C--:B------:R-:W-:Y:S01]  /*6680*/  FMUL.FTZ R45, R32, R33.reuse ;  /* 0x00000021202d7220 */ /* 0x080fe20000410000 */
[C---:B------:R-:W-:Y:S01]  /*6690*/  FMUL.FTZ R49, R12.reuse, R33 ;  /* 0x000000210c317220 */ /* 0x040fe20000410000 */
[----:B------:R-:W-:Y:S02]  /*66a0*/  IMAD.MOV.U32 R15, RZ, RZ, R43 ;  /* 0x000000ffff0f7224 */ /* 0x000fe400078e002b */
[-C--:B------:R-:W-:Y:S01]  /*66b0*/  FFMA.FTZ R33, R12, R41.reuse, -R45 ;  /* 0x000000290c217223 */ /* 0x080fe2000001082d */
[----:B------:R-:W-:Y:S01]  /*66c0*/  FFMA.FTZ R12, R32, R41, R49 ;  /* 0x00000029200c7223 */ /* 0x000fe20000010031 */
[----:B------:R-:W-:-:S02]  /*66d0*/  HADD2.F32 R45, -RZ, R112.H0_H0 ;  /* 0x20000070ff2d7230 */ /* 0x000fc40000004100 */
[----:B------:R-:W-:Y:S01]  /*66e0*/  HADD2.F32 R32, -RZ, R34.H0_H0 ;  /* 0x20000022ff207230 */ /* 0x000fe20000004100 */
[----:B------:R-:W-:Y:S01]  /*66f0*/  F2FP.F16.F32.PACK_AB R42, R33, R42 ;  /* 0x0000002a212a723e */ /* 0x000fe200000000ff */
[----:B------:R-:W-:Y:S02]  /*6700*/  HADD2.F32 R41, -RZ, R110.H0_H0 ;  /* 0x2000006eff297230 */ /* 0x000fe40000004100 */
[----:B------:R-:W-:Y:S02]  /*6710*/  HADD2.F32 R34, -RZ, R34.H1_H1 ;  /* 0x30000022ff227230 */ /* 0x000fe40000004100 */
[-C--:B------:R-:W-:Y:S01]  /*6720*/  FMUL.FTZ R49, R32, R45.reuse ;  /* 0x0000002d20317220 */ /* 0x080fe20000410000 */
[C---:B------:R-:W-:Y:S01]  /*6730*/  FMUL.FTZ R45, R28.reuse, R45 ;  /* 0x0000002d1c2d7220 */ /* 0x040fe20000410000 */
[----:B------:R-:W-:Y:S02]  /*6740*/  IMAD.MOV.U32 R33, RZ, RZ, R39 ;  /* 0x000000ffff217224 */ /* 0x000fe400078e0027 */
[-C--:B------:R-:W-:Y:S01]  /*6750*/  FFMA.FTZ R28, R28, R41.reuse, -R49 ;  /* 0x000000291c1c7223 */ /* 0x080fe20000010831 */
[----:B------:R-:W-:Y:S01]  /*6760*/  FFMA.FTZ R32, R32, R41, R45 ;  /* 0x0000002920207223 */ /* 0x000fe2000001002d */
[----:B------:R-:W-:-:S02]  /*6770*/  HADD2.F32 R41, -RZ, R30.H0_H0 ;  /* 0x2000001eff297230 */ /* 0x000fc40000004100 */
[-C--:B------:R-:W-:Y:S01]  /*6780*/  FMUL.FTZ R49, R14, R31.reuse ;  /* 0x0000001f0e317220 */ /* 0x080fe20000410000 */
[----:B------:R-:W-:Y:S01]  /*6790*/  FMUL.FTZ R45, R34, R31 ;  /* 0x0000001f222d7220 */ /* 0x000fe20000410000 */
[----:B------:R-:W-:Y:S01]  /*67a0*/  F2FP.F16.F32.PACK_AB R30, R12, R113 ;  /* 0x000000710c1e723e */ /* 0x000fe200000000ff */
[----:B------:R-:W-:Y:S02]  /*67b0*/  IMAD.MOV.U32 R12, RZ, RZ, R42 ;  /* 0x000000ffff0c7224 */ /* 0x000fe400078e002a */
[-C--:B------:R-:W-:Y:S01]  /*67c0*/  FFMA.FTZ R49, R34, R41.reuse, R49 ;  /* 0x0000002922317223 */ /* 0x080fe20000010031 */
[----:B------:R-:W-:-:S04]  /*67d0*/  FFMA.FTZ R31, R14, R41, -R45 ;  /* 0x000000290e1f7223 */ /* 0x000fc8000001082d */
[----:B------:R-:W-:Y:S01]  /*67e0*/  F2FP.F16.F32.PACK_AB R34, R49, R32 ;  /* 0x000000203122723e */ /* 0x000fe200000000ff */
[----:B------:R-:W-:Y:S01]  /*67f0*/  IMAD.MOV.U32 R32, RZ, RZ, R30 ;  /* 0x000000ffff207224 */ /* 0x000fe200078e001e */
[----:B------:R-:W-:-:S07]  /*6800*/  F2FP.F16.F32.PACK_AB R14, R31, R28 ;  /* 0x0000001c1f0e723e */ /* 0x000fce00000000ff */
.L_x_10478:
[----:B------:R-:W-:Y:S05]  /*6810*/  BSYNC B1 ;  /* 0x0000000000017941 */ /* 0x000fea0003800000 */
.L_x_10477:
[----:B--2---:R2:W-:Y:S01]  /*6820*/  ST.E.128 desc[UR42][R36.64], R12 ;  /* 0x0000000c24007985 */ /* 0x0045e2000c101d2a */
[----:B------:R-:W-:-:S13]  /*6830*/  ISETP.GE.AND P3, PT, R38, R11, PT ;  /* 0x0000000b2600720c */ /* 0x000fda0003f66270 */
[----:B------:R-:W-:Y:S05]  /*6840*/  @P3 BRA `(.L_x_10440) ;  /* 0x0000000400343947 */ /* 0x000fea0003800000 */
[----:B------:R-:W-:-:S05]  /*6850*/  IMAD.WIDE R84, R38, 0x2, R84 ;  /* 0x0000000226547825 */ /* 0x000fca00078e0254 */
[----:B0-----:R0:W-:Y:S01]  /*6860*/  ST.E.128 desc[UR42][R84.64], R32 ;  /* 0x0000002054007985 */ /* 0x0011e2000c101d2a */
[----:B------:R-:W-:Y:S05]  /*6870*/  BRA `(.L_x_10440) ;  /* 0x0000000400287947 */ /* 0x000fea0003800000 */
.L_x_10432:
[----:B------:R-:W-:-:S06]  /*6880*/  UISETP.NE.AND UP0, UPT, UR39, 0x3, UPT ;  /* 0x000000032700788c */ /* 0x000fcc000bf05270 */
[----:B------:R-:W-:-:S13]  /*6890*/  PLOP3.LUT P2, PT, PT, PT, UP0, 0x80, 0x0 ;  /* 0x000000000000781c */ /* 0x000fda0003f4f008 */
[----:B------:R-:W-:Y:S05]  /*68a0*/  @!P2 BRA `(.L_x_10479) ;  /* 0x000000000004a947 */ /* 0x000fea0003800000 */
[----:B------:R-:W-:Y:S01]  /*68b0*/  BPT.TRAP 0x1 ;  /* 0x000000040000795c */ /* 0x000fe20000300000 */
.L_x_10479:
[----:B------:R-:W-:Y:S01]  /*68c0*/  IMAD R53, R18, 0x8, R2 ;  /* 0x0000000812357824 */ /* 0x000fe200078e0202 */
[----:B------:R-:W-:Y:S01]  /*68d0*/  SHF.L.U32 R80, R140, 0x1f, RZ ;  /* 0x0000001f8c507819 */ /* 0x000fe200000006ff */
[----:B------:R-:W-:Y:S01]  /*68e0*/  BSSY B1, `(.L_x_10480) ;  /* 0x0000004000017945 */ /* 0x000fe20003800000 */
[----:B------:R-:W-:Y:S02]  /*68f0*/  SHF.R.S32.HI R77, RZ, 0x1f, R76 ;  /* 0x0000001fff4d7819 */ /* 0x000fe4000001144c */
[----:B------:R-:W0:Y:S02]  /*6900*/  SYNCS.PHASECHK.TRANS64.TRYWAIT P3, [R53+URZ+0x2d890], R80 ;  /* 0x02d89050350075a7 */ /* 0x000e24000806017f */
[----:B0-----:R-:W-:Y:S05]  /*6910*/  @!P3 BRA `(.L_x_10481) ;  /* 0x000001540024b947 */ /* 0x001fea0003800000 */
.L_x_10706:
[----:B------:R-:W-:Y:S05]  /*6920*/  BSYNC B1 ;  /* 0x0000000000017941 */ /* 0x000fea0003800000 */
.L_x_10480:
        /* <DEDUP_REMOVED lines=20> */
[----:B------:R-:W-:Y:S01]  /*6a70*/  ISETP.GT.AND P3, PT, R79, R141, PT ;  /* 0x0000008d4f00720c */ /* 0x000fe20003f64270 */
[----:B------:R-:W-:-:S12]  /*6a80*/  BRA.DIV UR4, `(.L_x_10482) ;  /* 0x0000015204dc7947 */ /* 0x000fd8000b800000 */
[----:B------:R1:W2:Y:S04]  /*6a90*/  SHFL.IDX PT, R34, R13, RZ, 0x1e1f ;  /* 0x001e1fff0d227589 */ /* 0x0002a800000e0000 */
[----:B------:R-:W3:Y:S02]  /*6aa0*/  SHFL.IDX PT, R35, R35, RZ, 0x1e1f ;  /* 0x001e1fff23237589 */ /* 0x000ee400000e0000 */
.L_x_10710:
[----:B------:R-:W-:Y:S05]  /*6ab0*/  @!P3 BRA `(.L_x_10440) ;  /* 0x000000000098b947 */ /* 0x000fea0003800000 */
[----:B------:R-:W4:Y:S01]  /*6ac0*/  LDL R12, [R1+0x2c] ;  /* 0x00002c00010c7983 */ /* 0x000f220000100800 */
[----:B------:R-:W-:-:S03]  /*6ad0*/  ULDC UR4, c[0x0][0x2f4] ;  /* 0x0000bd0000047ab9 */ /* 0x000fc60000000800 */
[----:B------:R-:W5:Y:S04]  /*6ae0*/  LDL R11, [R1+0x28] ;  /* 0x00002800010b7983 */ /* 0x000f680000100800 */
[----:B------:R-:W5:Y:S01]  /*6af0*/  LDL R36, [R1+0x24] ;  /* 0x0000240001247983 */ /* 0x000f620000100800 */
[----:B------:R-:W-:Y:S02]  /*6b00*/  ISETP.GE.AND P5, PT, R16, UR4, PT ;  /* 0x0000000410007c0c */ /* 0x000fe4000bfa6270 */
[----:B------:R-:W-:-:S11]  /*6b10*/  ISETP.GE.AND P4, PT, R23, UR4, PT ;  /* 0x0000000417007c0c */ /* 0x000fd6000bf86270 */
[----:B---3--:R-:W-:-:S04]  /*6b20*/  @!P5 LEA R32, P3, R16, R35, 0x1 ;  /* 0x000000231020d211 */ /* 0x008fc800078608ff */
[----:B--2---:R-:W-:Y:S02]  /*6b30*/  @!P5 LEA.HI.X R33, R16, R34, R17, 0x1, P3 ;  /* 0x000000221021d211 */ /* 0x004fe400018f0c11 */
[----:B------:R-:W-:-:S04]  /*6b40*/  @!P4 LEA R30, P3, R23, R35, 0x1 ;  /* 0x00000023171ec211 */ /* 0x000fc800078608ff */
[----:B----4-:R-:W-:Y:S02]  /*6b50*/  @!P4 LEA.HI.X R31, R23, R34, R12, 0x1, P3 ;  /* 0x00000022171fc211 */ /* 0x010fe400018f0c0c */
[----:B-1----:R-:W1:Y:S01]  /*6b60*/  @!P5 LDS.128 R12, [R55+0x15000] ;  /* 0x01500000370cd984 */ /* 0x002e620000000c00 */
[----:B------:R-:W-:-:S13]  /*6b70*/  ISETP.GE.AND P3, PT, R22, UR4, PT ;  /* 0x0000000416007c0c */ /* 0x000fda000bf66270 */
[----:B------:R-:W-:-:S04]  /*6b80*/  @!P3 LEA R28, P6, R22, R35, 0x1 ;  /* 0x00000023161cb211 */ /* 0x000fc800078c08ff */
[----:B-----5:R-:W-:Y:S01]  /*6b90*/  @!P3 LEA.HI.X R29, R22, R34, R11, 0x1, P6 ;  /* 0x00000022161db211 */ /* 0x020fe200030f0c0b */
[----:B-1----:R1:W-:Y:S01]  /*6ba0*/  @!P5 ST.E.128 desc[UR42][R32.64], R12 ;  /* 0x0000000c2000d985 */ /* 0x0023e2000c101d2a */
[----:B------:R-:W-:-:S13]  /*6bb0*/  ISETP.GE.AND P5, PT, R3, UR4, PT ;  /* 0x0000000403007c0c */ /* 0x000fda000bfa6270 */
[----:B------:R-:W2:Y:S01]  /*6bc0*/  @!P5 LDS.128 R12, [R54+0x15000] ;  /* 0x01500000360cd984 */ /* 0x000ea20000000c00 */
[----:B------:R-:W-:Y:S02]  /*6bd0*/  @!P5 IMAD.SHL.U32 R11, R156, 0x8, RZ ;  /* 0x000000089c0bd824 */ /* 0x000fe400078e00ff */
[----:B-1----:R-:W-:Y:S02]  /*6be0*/  @!P5 IMAD.MOV.U32 R32, RZ, RZ, R35 ;  /* 0x000000ffff20d224 */ /* 0x002fe400078e0023 */
[----:B------:R-:W-:Y:S02]  /*6bf0*/  @!P5 IMAD.MOV.U32 R33, RZ, RZ, R34 ;  /* 0x000000ffff21d224 */ /* 0x000fe400078e0022 */
[----:B------:R-:W-:-:S05]  /*6c00*/  @!P5 IMAD.WIDE R32, R11, 0x2, R32 ;  /* 0x000000020b20d825 */ /* 0x000fca00078e0220 */
[----:B--2---:R1:W-:Y:S01]  /*6c10*/  @!P5 ST.E.128 desc[UR42][R32.64], R12 ;  /* 0x0000000c2000d985 */ /* 0x0043e2000c101d2a */
[----:B------:R-:W-:-:S13]  /*6c20*/  ISETP.GE.AND P5, PT, R4, UR4, PT ;  /* 0x0000000404007c0c */ /* 0x000fda000bfa6270 */
[----:B------:R-:W2:Y:S01]  /*6c30*/  @!P5 LDS.128 R12, [R55+0x17000] ;  /* 0x01700000370cd984 */ /* 0x000ea20000000c00 */
[----:B------:R-:W-:Y:S01]  /*6c40*/  @!P5 SHF.L.U32 R11, R157, 0x3, RZ ;  /* 0x000000039d0bd819 */ /* 0x000fe200000006ff */
[----:B-1----:R-:W-:Y:S02]  /*6c50*/  @!P5 IMAD.MOV.U32 R32, RZ, RZ, R35 ;  /* 0x000000ffff20d224 */ /* 0x002fe400078e0023 */
[----:B------:R-:W-:Y:S02]  /*6c60*/  @!P5 IMAD.MOV.U32 R33, RZ, RZ, R34 ;  /* 0x000000ffff21d224 */ /* 0x000fe400078e0022 */
[----:B------:R-:W-:-:S05]  /*6c70*/  @!P5 IMAD.WIDE R32, R11, 0x2, R32 ;  /* 0x000000020b20d825 */ /* 0x000fca00078e0220 */
[----:B--2---:R1:W-:Y:S01]  /*6c80*/  @!P5 ST.E.128 desc[UR42][R32.64], R12 ;  /* 0x0000000c2000d985 */ /* 0x0043e2000c101d2a */
[----:B------:R-:W-:-:S03]  /*6c90*/  ISETP.GE.AND P5, PT, R136, UR4, PT ;  /* 0x0000000488007c0c */ /* 0x000fc6000bfa6270 */
[----:B------:R-:W2:Y:S10]  /*6ca0*/  @!P4 LDS.128 R12, [R54+0x17000] ;  /* 0x01700000360cc984 */ /* 0x000eb40000000c00 */
[----:B-1----:R-:W-:-:S04]  /*6cb0*/  @!P5 LEA R32, P6, R136, R35, 0x1 ;  /* 0x000000238820d211 */ /* 0x002fc800078c08ff */
[----:B------:R-:W-:Y:S01]  /*6cc0*/  @!P5 LEA.HI.X R33, R136, R34, R36, 0x1, P6 ;  /* 0x000000228821d211 */ /* 0x000fe200030f0c24 */
[----:B--2---:R-:W-:Y:S04]  /*6cd0*/  @!P4 ST.E.128 desc[UR42][R30.64], R12 ;  /* 0x0000000c1e00c985 */ /* 0x004fe8000c101d2a */
[----:B------:R-:W1:Y:S04]  /*6ce0*/  @!P3 LDS.128 R12, [R55+0x19000] ;  /* 0x01900000370cb984 */ /* 0x000e680000000c00 */
[----:B-1----:R-:W-:Y:S04]  /*6cf0*/  @!P3 ST.E.128 desc[UR42][R28.64], R12 ;  /* 0x0000000c1c00b985 */ /* 0x002fe8000c101d2a */
[----:B------:R-:W1:Y:S04]  /*6d00*/  @!P5 LDS.128 R12, [R54+0x19000] ;  /* 0x01900000360cd984 */ /* 0x000e680000000c00 */
[----:B-1----:R4:W-:Y:S02]  /*6d10*/  @!P5 ST.E.128 desc[UR42][R32.64], R12 ;  /* 0x0000000c2000d985 */ /* 0x0029e4000c101d2a */
.L_x_10440:
[----:B------:R-:W-:Y:S05]  /*6d20*/  BSYNC B0 ;  /* 0x0000000000007941 */ /* 0x000fea0003800000 */
.L_x_10431:
[----:B------:R-:W5:Y:S01]  /*6d30*/  S2R R11, SR_TID.X ;  /* 0x00000000000b7919 */ /* 0x000f620000002100 */
[----:B------:R-:W-:Y:S01]  /*6d40*/  @!PT LDS RZ, [RZ] ;  /* 0x00000000fffff984 */ /* 0x000fe20000000800 */
[----:B------:R-:W-:Y:S01]  /*6d50*/  @!PT LDS RZ, [RZ] ;  /* 0x00000000fffff984 */ /* 0x000fe20000000800 */
[----:B------:R-:W-:Y:S01]  /*6d60*/  @!PT LDS RZ, [RZ] ;  /* 0x00000000fffff984 */ /* 0x000fe20000000800 */
[----:B------:R-:W-:Y:S01]  /*6d70*/  @!PT LDS RZ, [RZ] ;  /* 0x00000000fffff984 */ /* 0x000fe20000000800 */
[----:B------:R0:W-:Y:S06]  /*6d80*/  MEMBAR.ALL.CTA ;  /* 0x0000000000007992 */ /* 0x0001ec0000008000 */
[----:B0-----:R-:W0:Y:S01]  /*6d90*/  FENCE.VIEW.ASYNC.S ;  /* 0x00000000000073c6 */ /* 0x001e220000000000 */
[----:B------:R-:W-:Y:S05]  /*6da0*/  WARPSYNC.ALL ;  /* 0x0000000000007948 */ /* 0x000fea0003800000 */
[----:B------:R-:W-:Y:S01]  /*6db0*/  BSSY B0, `(.L_x_10483) ;  /* 0x0000008000007945 */ /* 0x000fe20003800000 */
[----:B0-----:R0:W-:Y:S01]  /*6dc0*/  BAR.SYNC.DEFER_BLOCKING R101, 0x80 ;  /* 0x000200650000751d */ /* 0x0011e20000010000 */
[----:B-----5:R-:W-:-:S13]  /*6dd0*/  LOP3.LUT P3, RZ, R11, 0x7f, RZ, 0xc0, !PT ;  /* 0x0000007f0bff7812 */ /* 0x020fda000786c0ff */
[----:B------:R-:W-:-:S05]  /*6de0*/  @!P3 VIADD R11, R53, 0x2d8a0 ;  /* 0x0002d8a0350bb836 */ /* 0x000fca0000000000 */
[----:B------:R-:W-:-:S04]  /*6df0*/  @!P3 PRMT R11, RZ, 0x654, R11 ;  /* 0x00000654ff0bb816 */ /* 0x000fc8000000000b */
[----:B------:R0:W-:Y:S01]  /*6e00*/  @!P3 SYNCS.ARRIVE.TRANS64.RED.A1T0 RZ, [R11+URZ], RZ ;  /* 0x000000ff0bffb9a7 */ /* 0x0001e2000810043f */
[----:B------:R-:W-:Y:S05]  /*6e10*/  @!P2 BRA `(.L_x_10484) ;  /* 0x000000000004a947 */ /* 0x000fea0003800000 */
[----:B------:R-:W-:Y:S01]  /*6e20*/  BPT.TRAP 0x1 ;  /* 0x000000040000795c */ /* 0x000fe20000300000 */
.L_x_10484:
[----:B------:R-:W-:Y:S05]  /*6e30*/  BSYNC B0 ;  /* 0x0000000000007941 */ /* 0x000fea0003800000 */
.L_x_10483:
[----:B------:R-:W5:Y:S01]  /*6e40*/  SYNCS.PHASECHK.TRANS64.TRYWAIT P2, [R53+URZ+0x2d8b0], R80 ;  /* 0x02d8b050350075a7 */ /* 0x000f62000804017f */
[----:B------:R-:W-:Y:S04]  /*6e50*/  BSSY B0, `(.L_x_10485) ;  /* 0x0000002000007945 */ /* 0x000fe80003800000 */
[----:B-----5:R-:W-:Y:S05]  /*6e60*/  @!P2 BRA `(.L_x_10486) ;  /* 0x00000150002ca947 */ /* 0x020fea0003800000 */
.L_x_10711:
[----:B------:R-:W-:Y:S05]  /*6e70*/  BSYNC B0 ;  /* 0x0000000000007941 */ /* 0x000fea0003800000 */
.L_x_10485:
[----:B------:R-:W-:Y:S01]  /*6e80*/  ULDC.64 UR4, c[0x0][0x328] ;  /* 0x0000ca0000047ab9 */ /* 0x000fe20000000a00 */
[----:B------:R-:W-:Y:S01]  /*6e90*/  ULDC.64 UR6, c[0x0][0x318] ;  /* 0x0000c60000067ab9 */ /* 0x000fe20000000a00 */
[----:B------:R-:W-:Y:S01]  /*6ea0*/  IMAD R77, R77, UR4, RZ ;  /* 0x000000044d4d7c24 */ /* 0x000fe2000f8e02ff */
[----:B------:R-:W-:Y:S01]  /*6eb0*/  BSSY B0, `(.L_x_10487) ;  /* 0x0000036000007945 */ /* 0x000fe20003800000 */
[----:B-1234-:R-:W-:-:S04]  /*6ec0*/  IMAD.WIDE.U32 R12, R76, UR4, RZ ;  /* 0x000000044c0c7c25 */ /* 0x01efc8000f8e00ff */
[----:B------:R-:W-:Y:S01]  /*6ed0*/  IMAD R77, R76, UR5, R77 ;  /* 0x000000054c4d7c24 */ /* 0x000fe2000f8e024d */
[----:B------:R-:W-:Y:S02]  /*6ee0*/  ULDC.64 UR4, c[0x0][0x338] ;  /* 0x0000ce0000047ab9 */ /* 0x000fe40000000a00 */
        /* <DEDUP_REMOVED lines=8> */
[----:B------:R-:W-:-:S04]  /*6f70*/  LEA R11, P2, R12, UR6, 0x1 ;  /* 0x000000060c0b7c11 */ /* 0x000fc8000f8408ff */
[----:B------:R-:W-:Y:S01]  /*6f80*/  LEA.HI.X R12, R12, UR7, R13, 0x1, P2 ;  /* 0x000000070c0c7c11 */ /* 0x000fe200090f0c0d */
[----:B------:R0:W1:Y:S01]  /*6f90*/  SHFL.IDX PT, R32, R11, RZ, 0x1e1f ;  /* 0x001e1fff0b207589 */ /* 0x00006200000e0000 */
[----:B------:R-:W-:-:S03]  /*6fa0*/  ISETP.GT.AND P2, PT, R79, R141, PT ;  /* 0x0000008d4f00720c */ /* 0x000fc60003f44270 */
[----:B------:R0:W2:Y:S10]  /*6fb0*/  SHFL.IDX PT, R33, R12, RZ, 0x1e1f ;  /* 0x001e1fff0c217589 */ /* 0x0000b400000e0000 */
[----:B0-----:R-:W-:Y:S05]  /*6fc0*/  @!P2 BRA `(.L_x_10488) ;  /* 0x000000000090a947 */ /* 0x001fea0003800000 */
[----:B------:R-:W3:Y:S01]  /*6fd0*/  LDL R15, [R1+0x2c] ;  /* 0x00002c00010f7983 */ /* 0x000ee20000100800 */
[----:B------:R-:W-:-:S03]  /*6fe0*/  ULDC UR4, c[0x0][0x2f4] ;  /* 0x0000bd0000047ab9 */ /* 0x000fc60000000800 */
[----:B------:R-:W4:Y:S01]  /*6ff0*/  LDL R14, [R1+0x28] ;  /* 0x00002800010e7983 */ /* 0x000f220000100800 */
[C---:B------:R-:W-:Y:S02]  /*7000*/  ISETP.GE.AND P5, PT, R16.reuse, UR4, PT ;  /* 0x0000000410007c0c */ /* 0x040fe4000bfa6270 */
[----:B------:R-:W-:Y:S01]  /*7010*/  ISETP.GE.AND P4, PT, R23, UR4, PT ;  /* 0x0000000417007c0c */ /* 0x000fe2000bf86270 */
[----:B------:R-:W5:Y:S10]  /*7020*/  LDL R36, [R1+0x24] ;  /* 0x0000240001247983 */ /* 0x000f740000100800 */
[----:B-1----:R-:W-:-:S04]  /*7030*/  @!P5 LEA R34, P2, R16, R32, 0x1 ;  /* 0x000000201022d211 */ /* 0x002fc800078408ff */
[----:B--2---:R-:W-:Y:S02]  /*7040*/  @!P5 LEA.HI.X R35, R16, R33, R17, 0x1, P2 ;  /* 0x000000211023d211 */ /* 0x004fe400010f0c11 */
[----:B------:R-:W-:-:S04]  /*7050*/  @!P4 LEA R30, P2, R23, R32, 0x1 ;  /* 0x00000020171ec211 */ /* 0x000fc800078408ff */
[----:B---3--:R-:W-:Y:S02]  /*7060*/  @!P4 LEA.HI.X R31, R23, R33, R15, 0x1, P2 ;  /* 0x00000021171fc211 */ /* 0x008fe400010f0c0f */
[----:B------:R-:W-:-:S13]  /*7070*/  ISETP.GE.AND P2, PT, R22, UR4, PT ;  /* 0x0000000416007c0c */ /* 0x000fda000bf46270 */
[----:B------:R-:W-:-:S04]  /*7080*/  @!P2 LEA R28, P6, R22, R32, 0x1 ;  /* 0x00000020161ca211 */ /* 0x000fc800078c08ff */
[----:B----4-:R-:W-:Y:S02]  /*7090*/  @!P2 LEA.HI.X R29, R22, R33, R14, 0x1, P6 ;  /* 0x00000021161da211 */ /* 0x010fe400030f0c0e */
[----:B------:R-:W0:Y:S04]  /*70a0*/  @!P5 LDS.128 R12, [R55] ;  /* 0x00000000370cd984 */ /* 0x000e280000000c00 */
        /* <DEDUP_REMOVED lines=16> */
[----:B-----5:R-:W-:Y:S01]  /*71b0*/  @!P5 LEA.HI.X R33, R136, R33, R36, 0x1, P6 ;  /* 0x000000218821d211 */ /* 0x020fe200030f0c24 */
[----:B0-----:R-:W-:Y:S04]  /*71c0*/  @!P4 ST.E.128 desc[UR42][R30.64], R12 ;  /* 0x0000000c1e00c985 */ /* 0x001fe8000c101d2a */
[----:B------:R-:W0:Y:S04]  /*71d0*/  @!P2 LDS.128 R12, [R55+0x4000] ;  /* 0x00400000370ca984 */ /* 0x000e280000000c00 */
[----:B0-----:R-:W-:Y:S04]  /*71e0*/  @!P2 ST.E.128 desc[UR42][R28.64], R12 ;  /* 0x0000000c1c00a985 */ /* 0x001fe8000c101d2a */
[----:B------:R-:W0:Y:S04]  /*71f0*/  @!P5 LDS.128 R12, [R54+0x4000] ;  /* 0x00400000360cd984 */ /* 0x000e280000000c00 */
[----:B0-----:R0:W-:Y:S02]  /*7200*/  @!P5 ST.E.128 desc[UR42][R32.64], R12 ;  /* 0x0000000c2000d985 */ /* 0x0011e4000c101d2a */
.L_x_10488:
[----:B------:R-:W-:Y:S05]  /*7210*/  BSYNC B0 ;  /* 0x0000000000007941 */ /* 0x000fea0003800000 */
.L_x_10487:
[----:B------:R-:W-:Y:S01]  /*7220*/  @!PT LDS RZ, [RZ] ;  /* 0x00000000fffff984 */ /* 0x000fe20000000800 */
[----:B------:R-:W-:Y:S01]  /*7230*/  @!PT LDS RZ, [RZ] ;  /* 0x00000000fffff984 */ /* 0x000fe20000000800 */
[----:B------:R-:W-:Y:S01]  /*7240*/  @!PT LDS RZ, [RZ] ;  /* 0x00000000fffff984 */ /* 0x000fe20000000800 */
[----:B------:R-:W-:Y:S01]  /*7250*/  @!PT LDS RZ, [RZ] ;  /* 0x00000000fffff984 */ /* 0x000fe20000000800 */
[----:B------:R3:W-:Y:S06]  /*7260*/  MEMBAR.ALL.CTA ;  /* 0x0000000000007992 */ /* 0x0007ec0000008000 */
[----:B---3--:R-:W3:Y:S01]  /*7270*/  FENCE.VIEW.ASYNC.S ;  /* 0x00000000000073c6 */ /* 0x008ee20000000000 */
[----:B------:R-:W-:Y:S01]  /*7280*/  VIADD R18, R18, 0x1 ;  /* 0x0000000112127836 */ /* 0x000fe20000000000 */
[----:B------:R-:W-:Y:S01]  /*7290*/  @!P3 IADD3 R53, R53, 0x2d8c0, RZ ;  /* 0x0002d8c03535b810 */ /* 0x000fe20007ffe0ff */
[----:B---3--:R3:W-:Y:S03]  /*72a0*/  BAR.SYNC.DEFER_BLOCKING R101, 0x80 ;  /* 0x000200650000751d */ /* 0x0087e60000010000 */
[----:B------:R-:W-:-:S02]  /*72b0*/  ISETP.NE.AND P2, PT, R18, 0x2, PT ;  /* 0x000000021200780c */ /* 0x000fc40003f45270 */
[----:B------:R-:W-:Y:S02]  /*72c0*/  @!P3 PRMT R53, RZ, 0x654, R53 ;  /* 0x00000654ff35b816 */ /* 0x000fe40000000035 */
[----:B------:R-:W-:Y:S02]  /*72d0*/  SEL R11, RZ, 0x1, P2 ;  /* 0x00000001ff0b7807 */ /* 0x000fe40001000000 */
[----:B------:R-:W-:Y:S02]  /*72e0*/  SEL R18, R18, RZ, P2 ;  /* 0x000000ff12127207 */ /* 0x000fe40001000000 */
[----:B------:R-:W-:Y:S01]  /*72f0*/  LOP3.LUT R140, R140, R11, RZ, 0x3c, !PT ;  /* 0x0000000b8c8c7212 */ /* 0x000fe200078e3cff */
[----:B------:R3:W-:Y:S01]  /*7300*/  @!P3 SYNCS.ARRIVE.TRANS64.RED.A1T0 RZ, [R53+URZ], RZ ;  /* 0x000000ff35ffb9a7 */ /* 0x0007e2000810043f */
[----:B------:R-:W-:Y:S05]  /*7310*/  @P1 BRA `(.L_x_10489) ;  /* 0xffffffb400b41947 */ /* 0x000fea000383ffff */
[----:B0-----:R-:W0:Y:S01]  /*7320*/  S2R R12, SR_TID.X ;  /* 0x00000000000c7919 */ /* 0x001e220000002100 */
[----:B------:R-:W-:Y:S02]  /*7330*/  PLOP3.LUT P0, PT, PT, PT, PT, 0x8, 0x0 ;  /* 0x000000000000781c */ /* 0x000fe40003f0e170 */
[----:B0-----:R-:W-:-:S04]  /*7340*/  SHF.R.U32.HI R12, RZ, 0x7, R12 ;  /* 0x00000007ff0c7819 */ /* 0x001fc8000001160c */
[----:B------:R-:W-:-:S13]  /*7350*/  ISETP.NE.AND P4, PT, R12, 0x1, PT ;  /* 0x000000010c00780c */ /* 0x000fda0003f85270 */
[----:B------:R-:W-:Y:S06]  /*7360*/  @!P4 BAR.ARV 0x9, 0x100 ;  /* 0x024400000000cb1d */ /* 0x000fec0000002000 */
.L_x_10426:
[----:B------:R-:W-:Y:S01]  /*7370*/  IMAD.MOV.U32 R88, RZ, RZ, RZ ;  /* 0x000000ffff587224 */ /* 0x000fe200078e00ff */
[----:B------:R-:W-:Y:S06]  /*7380*/  @P0 BRA `(.L_x_10490) ;  /* 0x00000000000c0947 */ /* 0x000fec0003800000 */
[----:B------:R-:W4:Y:S01]  /*7390*/  FENCE.VIEW.ASYNC.G ;  /* 0x00000000000073c6 */ /* 0x000f220000000100 */
[----:B------:R-:W-:Y:S05]  /*73a0*/  WARPSYNC.ALL ;  /* 0x0000000000007948 */ /* 0x000fea0003800000 */
[----:B----4-:R-:W-:Y:S06]  /*73b0*/  BAR.ARV 0xc, 0x200 ;  /* 0x0308000000007b1d */ /* 0x010fec0000002000 */
.L_x_10490:
[----:B------:R-:W-:Y:S01]  /*73c0*/  LOP3.LUT P0, RZ, R19, 0x8, RZ, 0xc0, !PT ;  /* 0x0000000813ff7812 */ /* 0x000fe2000780c0ff */
[----:B------:R-:W-:-:S12]  /*73d0*/  BSSY B0, `(.L_x_10491) ;  /* 0x0000020000007945 */ /* 0x000fd80003800000 */
[----:B------:R-:W-:Y:S05]  /*73e0*/  @!P0 BRA `(.L_x_10492) ;  /* 0x0000000000788947 */ /* 0x000fea0003800000 */
[----:B------:R-:W4:Y:S01]  /*73f0*/  LDL R0, [R1+0x94] ;  /* 0x0000940001007983 */ /* 0x000f220000100800 */
[----:B------:R-:W-:Y:S01]  /*7400*/  ULDC UR4, c[0x0][0x9f0] ;  /* 0x00027c0000047ab9 */ /* 0x000fe20000000800 */
[----:B----4-:R-:W-:-:S04]  /*7410*/  ISETP.NE.AND P0, PT, R0, RZ, PT ;  /* 0x000000ff0000720c */ /* 0x010fc80003f05270 */
[----:B------:R-:W-:-:S04]  /*7420*/  SEL R9, R0, UR4, P0 ;  /* 0x0000000400097c07 */ /* 0x000fc80008000000 */
[-C--:B------:R-:W-:Y:S02]  /*7430*/  IABS R6, R9.reuse ;  /* 0x0000000900067213 */ /* 0x080fe40000000000 */
[----:B------:R-:W-:Y:S02]  /*7440*/  IADD3 R0, R99, -0x1, R9 ;  /* 0xffffffff63007810 */ /* 0x000fe40007ffe009 */
[----:B------:R-:W4:Y:S01]  /*7450*/  I2F.RP R3, R6 ;  /* 0x0000000600037306 */ /* 0x000f220000209400 */
[-C--:B------:R-:W-:Y:S02]  /*7460*/  IABS R10, R9.reuse ;  /* 0x00000009000a7213 */ /* 0x080fe40000000000 */
[----:B------:R-:W-:Y:S02]  /*7470*/  IABS R8, R0 ;  /* 0x0000000000087213 */ /* 0x000fe40000000000 */
[----:B------:R-:W-:-:S04]  /*7480*/  LOP3.LUT R0, R0, R9, RZ, 0x3c, !PT ;  /* 0x0000000900007212 */ /* 0x000fc800078e3cff */
[----:B------:R-:W-:Y:S01]  /*7490*/  ISETP.GE.AND P2, PT, R0, RZ, PT ;  /* 0x000000ff0000720c */ /* 0x000fe20003f46270 */
[----:B----4-:R-:W4:Y:S02]  /*74a0*/  MUFU.RCP R3, R3 ;  /* 0x0000000300037308 */ /* 0x010f240000001000 */
[----:B----4-:R-:W-:Y:S01]  /*74b0*/  VIADD R4, R3, 0xffffffe ;  /* 0x0ffffffe03047836 */ /* 0x010fe20000000000 */
[----:B------:R-:W-:-:S05]  /*74c0*/  IADD3 R3, RZ, -R10, RZ ;  /* 0x8000000aff037210 */ /* 0x000fca0007ffe0ff */
[----:B------:R4:W0:Y:S02]  /*74d0*/  F2I.FTZ.U32.TRUNC.NTZ R5, R4 ;  /* 0x0000000400057305 */ /* 0x000824000021f000 */
[----:B----4-:R-:W-:Y:S02]  /*74e0*/  IMAD.MOV.U32 R4, RZ, RZ, RZ ;  /* 0x000000ffff047224 */ /* 0x010fe400078e00ff */
[----:B0-----:R-:W-:-:S04]  /*74f0*/  IMAD.MOV R7, RZ, RZ, -R5 ;  /* 0x000000ffff077224 */ /* 0x001fc800078e0a05 */
        /* <DEDUP_REMOVED lines=13> */
.L_x_10492:
[----:B------:R-:W-:Y:S05]  /*75d0*/  BSYNC B0 ;  /* 0x0000000000007941 */ /* 0x000fea0003800000 */
.L_x_10491:
[----:B------:R-:W4:Y:S01]  /*75e0*/  LDL R0, [R1+0xb0] ;  /* 0x0000b00001007983 */ /* 0x000f220000100800 */
[----:B------:R-:W-:Y:S01]  /*75f0*/  PLOP3.LUT P0, PT, PT, PT, PT, 0x80, 0x0 ;  /* 0x000000000000781c */ /* 0x000fe20003f0f070 */
        /* <DEDUP_REMOVED lines=18> */
[----:B-12---:R-:W-:Y:S02]  /*7720*/  CS2R R32, SRZ ;  /* 0x0000000000207805 */ /* 0x006fe4000001ff00 */
[----:B------:R-:W-:Y:S02]  /*7730*/  CS2R R54, SRZ ;  /* 0x0000000000367805 */ /* 0x000fe4000001ff00 */
[----:B------:R-:W-:Y:S02]  /*7740*/  CS2R R30, SRZ ;  /* 0x00000000001e7805 */ /* 0x000fe4000001ff00 */
[----:B---3--:R-:W-:Y:S02]  /*7750*/  CS2R R52, SRZ ;  /* 0x0000000000347805 */ /* 0x008fe4000001ff00 */
[----:B0-----:R-:W-:Y:S02]  /*7760*/  CS2R R28, SRZ ;  /* 0x00000000001c7805 */ /* 0x001fe4000001ff00 */
[----:B------:R-:W-:-:S02]  /*7770*/  CS2R R50, SRZ ;  /* 0x0000000000327805 */ /* 0x000fc4000001ff00 */
[----:B------:R-:W-:Y:S01]  /*7780*/  CS2R R20, SRZ ;  /* 0x0000000000147805 */ /* 0x000fe2000001ff00 */
[----:B----4-:R-:W-:Y:S02]  /*7790*/  IMAD R4, R0, R88, RZ ;  /* 0x0000005800047224 */ /* 0x010fe400078e02ff */
[----:B------:R-:W-:-:S03]  /*77a0*/  IMAD.MOV.U32 R0, RZ, RZ, RZ ;  /* 0x000000ffff007224 */ /* 0x000fc600078e00ff */
[----:B------:R0:W-:Y:S01]  /*77b0*/  STL [R1+0x78], R4 ;  /* 0x0000780401007387 */ /* 0x0001e20000100800 */
[----:B------:R-:W-:-:S04]  /*77c0*/  VIADDMNMX R88, R4, R88, R99, PT ;  /* 0x0000005804587246 */ /* 0x000fc80003800163 */
[----:B------:R-:W-:-:S13]  /*77d0*/  ISETP.GT.AND P1, PT, R88, R4, PT ;  /* 0x000000045800720c */ /* 0x000fda0003f24270 */
[----:B0-----:R-:W-:Y:S05]  /*77e0*/  @!P1 BRA `(.L_x_10493) ;  /* 0x000000a4003c9947 */ /* 0x001fea0003800000 */
[----:B------:R-:W0:Y:S01]  /*77f0*/  S2R R4, SR_TID.X ;  /* 0x0000000000047919 */ /* 0x000e220000002100 */
[----:B------:R-:W-:Y:S01]  /*7800*/  UMOV UR4, 0xffffffff ;  /* 0xffffffff00047882 */ /* 0x000fe20000000000 */
[----:B0-----:R-:W-:-:S05]  /*7810*/  VIADD R40, R4, 0xffffff80 ;  /* 0xffffff8004287836 */ /* 0x001fca0000000000 */
[----:B------:R-:W-:-:S04]  /*7820*/  SHF.R.S32.HI R41, RZ, 0x1f, R40 ;  /* 0x0000001fff297819 */ /* 0x000fc80000011428 */
[----:B------:R-:W-:-:S04]  /*7830*/  LEA.HI R13, R41, R40, RZ, 0x7 ;  /* 0x00000028290d7211 */ /* 0x000fc800078f38ff */
[----:B------:R-:W-:Y:S01]  /*7840*/  SHF.R.S32.HI R13, RZ, 0x7, R13 ;  /* 0x00000007ff0d7819 */ /* 0x000fe2000001140d */
[----:B------:R-:W-:Y:S06]  /*7850*/  BRA.DIV UR4, `(.L_x_10494) ;  /* 0x0000014604c47947 */ /* 0x000fec000b800000 */
[----:B------:R-:W0:Y:S04]  /*7860*/  SHFL.IDX PT, R0, R13, RZ, 0x1f ;  /* 0x00001fff0d007589 */ /* 0x000e2800000e0000 */
[----:B0-----:R1:W-:Y:S02]  /*7870*/  STL [R1+0x7c], R0 ;  /* 0x00007c0001007387 */ /* 0x0013e40000100800 */
.L_x_10714:
[----:B------:R-:W1:Y:S01]  /*7880*/  LDL R3, [R1+0x7c] ;  /* 0x00007c0001037983 */ /* 0x000e620000100800 */
[----:B------:R-:W-:Y:S01]  /*7890*/  BSSY B6, `(.L_x_10495) ;  /* 0x000001b000067945 */ /* 0x000fe20003800000 */
[----:B-1----:R-:W-:-:S05]  /*78a0*/  IMAD.HI R0, R3, 0x55555556, RZ ;  /* 0x5555555603007827 */ /* 0x002fca00078e02ff */
[----:B------:R-:W-:-:S05]  /*78b0*/  LEA.HI R44, R0, R0, RZ, 0x1 ;  /* 0x00000000002c7211 */ /* 0x000fca00078f08ff */
[----:B------:R-:W-:Y:S01]  /*78c0*/  IMAD R44, R44, -0x3, R3 ;  /* 0xfffffffd2c2c7824 */ /* 0x000fe200078e0203 */
[----:B------:R-:W-:-:S04]  /*78d0*/  IADD3 R3, R2, 0x21800, RZ ;  /* 0x0002180002037810 */ /* 0x000fc80007ffe0ff */
[----:B------:R-:W-:Y:S01]  /*78e0*/  LOP3.LUT P0, RZ, R3, 0x3ff, RZ, 0xc0, !PT ;  /* 0x000003ff03ff7812 */ /* 0x000fe2000780c0ff */
[----:B------:R-:W-:-:S05]  /*78f0*/  IMAD R0, R44, 0x2000, R3 ;  /* 0x000020002c007824 */ /* 0x000fca00078e0203 */
[----:B------:R-:W-:-:S04]  /*7900*/  SHF.R.U32.HI R0, RZ, 0x4, R0 ;  /* 0x00000004ff007819 */ /* 0x000fc80000011600 */
[----:B------:R-:W-:-:S05]  /*7910*/  LOP3.LUT R0, R0, 0x3fff, RZ, 0xc0, !PT ;  /* 0x00003fff00007812 */ /* 0x000fca00078ec0ff */
[----:B------:R1:W-:Y:S01]  /*7920*/  STL [R1+0x84], R0 ;  /* 0x0000840001007387 */ /* 0x0003e20000100800 */
[----:B------:R-:W-:Y:S05]  /*7930*/  @!P0 BRA `(.L_x_10496) ;  /* 0x0000000000408947 */ /* 0x000fea0003800000 */
[----:B0-----:R-:W-:Y:S01]  /*7940*/  MOV R14, 0x0 ;  /* 0x00000000000e7802 */ /* 0x001fe20000000f00 */
        /* <DEDUP_REMOVED lines=14> */
[----:B01---5:R-:W-:Y:S05]  /*7a30*/  CALL.ABS.NOINC R14 ;  /* 0x000000000e007343 */ /* 0x023fea0003c00000 */
.L_x_10496:
[----:B------:R-:W-:Y:S05]  /*7a40*/  BSYNC B6 ;  /* 0x0000000000067941 */ /* 0x000fea0003800000 */
.L_x_10495:
        /* <DEDUP_REMOVED lines=13> */
.L_x_10500:
[----:B---3--:R3:W4:Y:S02]  /*7b20*/  SYNCS.PHASECHK.TRANS64.TRYWAIT P0, [R2+URZ+0x2d800], R3 ;  /* 0x02d80003020075a7 */ /* 0x008724000800017f */
[----:B----4-:R-:W-:Y:S05]  /*7b30*/  @!P0 NANOSLEEP.SYNCS 0x989680 ;  /* 0x009896800000895d */ /* 0x010fea0003900000 */
[----:B------:R-:W4:Y:S02]  /*7b40*/  @!P0 SYNCS.PHASECHK.TRANS64 P0, [R2+URZ+0x2d800], R3 ;  /* 0x02d80003020085a7 */ /* 0x000f24000800007f */
[----:B----4-:R-:W-:Y:S05]  /*7b50*/  @!P0 BRA `(.L_x_10500) ;  /* 0xfffffffc00f08947 */ /* 0x010fea000383ffff */
.L_x_10499:
[----:B------:R-:W-:Y:S05]  /*7b60*/  BSYNC B0 ;  /* 0x0000000000007941 */ /* 0x000fea0003800000 */
.L_x_10498:
[----:B------:R-:W-:Y:S05]  /*7b70*/  BRA `(.L_x_10501) ;  /* 0x0000003800987947 */ /* 0x000fea0003800000 */
.L_x_10497:
[----:B-1---5:R-:W-:Y:S01]  /*7b80*/  SHF.R.S32.HI R0, RZ, 0x1f, R95 ;  /* 0x0000001fff007819 */ /* 0x022fe2000001145f */
[----:B------:R-:W-:Y:S01]  /*7b90*/  ULOP3.LUT UP0, URZ, UR40, 0x1bf, URZ, 0xc0, !UPT ;  /* 0x000001bf283f7892 */ /* 0x000fe2000f80c03f */
[----:B------:R-:W-:Y:S01]  /*7ba0*/  ULDC.64 UR4, c[0x0][0x3f8] ;  /* 0x0000fe0000047ab9 */ /* 0x000fe20000000a00 */
[----:B------:R-:W-:Y:S02]  /*7bb0*/  ULDC.64 UR6, c[0x0][0x408] ;  /* 0x0001020000067ab9 */ /* 0x000fe40000000a00 */
[C---:B------:R-:W-:Y:S02]  /*7bc0*/  IMAD R6, R0.reuse, UR4, RZ ;  /* 0x0000000400067c24 */ /* 0x040fe4000f8e02ff */
[----:B------:R-:W-:Y:S01]  /*7bd0*/  IMAD R0, R0, UR6, RZ ;  /* 0x0000000600007c24 */ /* 0x000fe2000f8e02ff */
[----:B------:R-:W-:Y:S01]  /*7be0*/  PLOP3.LUT P2, PT, PT, PT, UP0, 0x80, 0x0 ;  /* 0x000000000000781c */ /* 0x000fe20003f4f008 */
[C---:B------:R-:W-:Y:S02]  /*7bf0*/  IMAD R25, R95.reuse, UR5, R6 ;  /* 0x000000055f197c24 */ /* 0x040fe4000f8e0206 */
[----:B------:R-:W-:Y:S01]  /*7c00*/  IMAD.WIDE.U32 R4, R95, UR4, RZ ;  /* 0x000000045f047c25 */ /* 0x000fe2000f8e00ff */
[----:B------:R-:W-:-:S03]  /*7c10*/  ULDC.64 UR4, c[0x0][0x3e8] ;  /* 0x0000fa0000047ab9 */ /* 0x000fc60000000a00 */
[C---:B------:R-:W-:Y:S01]  /*7c20*/  IMAD R37, R95.reuse, UR7, R0 ;  /* 0x000000075f257c24 */ /* 0x040fe2000f8e0200 */
        /* <DEDUP_REMOVED lines=9> */
[----:B0-----:R-:W-:Y:S01]  /*7cc0*/  MOV R14, 0x0 ;  /* 0x00000000000e7802 */ /* 0x001fe20000000f00 */
        /* <DEDUP_REMOVED lines=15> */
.L_x_10502:
[----:B------:R-:W-:Y:S01]  /*7dc0*/  ULDC.U8 UR4, c[0x0][0x410] ;  /* 0x0001040000047ab9 */ /* 0x000fe20000000000 */
[----:B------:R-:W-:Y:S01]  /*7dd0*/  BSSY B0, `(.L_x_10503) ;  /* 0x0000378000007945 */ /* 0x000fe20003800000 */
[----:B------:R-:W-:Y:S01]  /*7de0*/  ISETP.NE.AND P0, PT, RZ, UR4, PT ;  /* 0x00000004ff007c0c */ /* 0x000fe2000bf05270 */
[----:B------:R-:W-:-:S12]  /*7df0*/  IMAD R6, R97, 0xc0, R141 ;  /* 0x000000c061067824 */ /* 0x000fd800078e028d */
[----:B------:R-:W-:Y:S05]  /*7e00*/  @!P0 BRA `(.L_x_10504) ;  /* 0x0000001800fc8947 */ /* 0x000fea0003800000 */
[----:B------:R-:W-:-:S03]  /*7e10*/  UMOV UR4, 0xffffffff ;  /* 0xffffffff00047882 */ /* 0x000fc60000000000 */
[----:B------:R-:W-:Y:S05]  /*7e20*/  BRA.DIV UR4, `(.L_x_10505) ;  /* 0x0000014204787947 */ /* 0x000fea000b800000 */
[----:B------:R1:W2:Y:S04]  /*7e30*/  SHFL.IDX PT, R3, R25, RZ, 0x1e1f ;  /* 0x001e1fff19037589 */ /* 0x0002a800000e0000 */
[----:B------:R1:W3:Y:S04]  /*7e40*/  SHFL.IDX PT, R38, R24, RZ, 0x1e1f ;  /* 0x001e1fff18267589 */ /* 0x0002e800000e0000 */
[----:B------:R1:W4:Y:S04]  /*7e50*/  SHFL.IDX PT, R0, R37, RZ, 0x1e1f ;  /* 0x001e1fff25007589 */ /* 0x00032800000e0000 */
[----:B------:R-:W0:Y:S02]  /*7e60*/  SHFL.IDX PT, R39, R39, RZ, 0x1e1f ;  /* 0x001e1fff27277589 */ /* 0x000e2400000e0000 */
.L_x_10720:
        /* <DEDUP_REMOVED lines=11> */
[----:B-1----:R-:W-:Y:S02]  /*7f20*/  CS2R R36, SRZ ;  /* 0x0000000000247805 */ /* 0x002fe4000001ff00 */
[----:B------:R-:W-:Y:S02]  /*7f30*/  CS2R R32, SRZ ;  /* 0x0000000000207805 */ /* 0x000fe4000001ff00 */
[----:B------:R-:W-:Y:S02]  /*7f40*/  CS2R R28, SRZ ;  /* 0x00000000001c7805 */ /* 0x000fe4000001ff00 */
[----:B------:R-:W-:Y:S02]  /*7f50*/  CS2R R24, SRZ ;  /* 0x0000000000187805 */ /* 0x000fe4000001ff00 */
[----:B0-----:R-:W-:-:S02]  /*7f60*/  CS2R R14, SRZ ;  /* 0x00000000000e7805 */ /* 0x001fc4000001ff00 */
[----:B------:R-:W-:Y:S01]  /*7f70*/  CS2R R10, SRZ ;  /* 0x00000000000a7805 */ /* 0x000fe2000001ff00 */
[----:B------:R-:W-:Y:S06]  /*7f80*/  @P0 BRA `(.L_x_10507) ;  /* 0x0000000400340947 */ /* 0x000fec0003800000 */
[----:B------:R-:W2:Y:S01]  /*7f90*/  LDL R48, [R1+0x54] ;  /* 0x0000540001307983 */ /* 0x000ea20000100800 */
[----:B------:R-:W-:-:S03]  /*7fa0*/  ULDC UR4, c[0x0][0x3f4] ;  /* 0x0000fd0000047ab9 */ /* 0x000fc60000000800 */
[----:B------:R-:W3:Y:S04]  /*7fb0*/  LDL R47, [R1+0x4c] ;  /* 0x00004c00012f7983 */ /* 0x000ee80000100800 */
[----:B------:R-:W4:Y:S04]  /*7fc0*/  LDL R46, [R1+0x50] ;  /* 0x00005000012e7983 */ /* 0x000f280000100800 */
[----:B------:R-:W4:Y:S04]  /*7fd0*/  LDL R45, [R1+0x48] ;  /* 0x00004800012d7983 */ /* 0x000f280000100800 */
[----:B------:R-:W4:Y:S01]  /*7fe0*/  LDL R43, [R1+0x58] ;  /* 0x00005800012b7983 */ /* 0x000f220000100800 */
[----:B------:R-:W-:-:S02]  /*7ff0*/  CS2R R36, SRZ ;  /* 0x0000000000247805 */ /* 0x000fc4000001ff00 */
[----:B------:R-:W-:Y:S02]  /*8000*/  CS2R R34, SRZ ;  /* 0x0000000000227805 */ /* 0x000fe4000001ff00 */
[----:B------:R-:W-:Y:S02]  /*8010*/  CS2R R32, SRZ ;  /* 0x0000000000207805 */ /* 0x000fe4000001ff00 */
[C---:B--2---:R-:W-:Y:S01]  /*8020*/  ISETP.GE.AND P3, PT, R48.reuse, UR4, PT ;  /* 0x0000000430007c0c */ /* 0x044fe2000bf66270 */
[C---:B------:R-:W-:Y:S01]  /*8030*/  IMAD.SHL.U32 R24, R48.reuse, 0x2, RZ ;  /* 0x0000000230187824 */ /* 0x040fe200078e00ff */
[----:B------:R-:W-:Y:S02]  /*8040*/  SHF.R.S32.HI R4, RZ, 0x1f, R48 ;  /* 0x0000001fff047819 */ /* 0x000fe40000011430 */
[C---:B---3--:R-:W-:Y:S01]  /*8050*/  ISETP.GE.AND P2, PT, R47.reuse, UR4, PT ;  /* 0x000000042f007c0c */ /* 0x048fe2000bf46270 */
[----:B------:R-:W-:Y:S01]  /*8060*/  IMAD.SHL.U32 R14, R47, 0x2, RZ ;  /* 0x000000022f0e7824 */ /* 0x000fe200078e00ff */
[----:B------:R-:W-:-:S02]  /*8070*/  SHF.L.U64.HI R4, R48, 0x1, R4 ;  /* 0x0000000130047819 */ /* 0x000fc40000010204 */
[----:B----4-:R-:W-:Y:S02]  /*8080*/  ISETP.GE.AND P1, PT, R46, UR4, PT ;  /* 0x000000042e007c0c */ /* 0x010fe4000bf26270 */
[----:B------:R-:W-:Y:S02]  /*8090*/  SHF.R.S32.HI R5, RZ, 0x1f, R47 ;  /* 0x0000001fff057819 */ /* 0x000fe4000001142f */
[C---:B------:R-:W-:Y:S01]  /*80a0*/  ISETP.GE.AND P0, PT, R45.reuse, UR4, PT ;  /* 0x000000042d007c0c */ /* 0x040fe2000bf06270 */
[----:B------:R-:W-:Y:S01]  /*80b0*/  IMAD.SHL.U32 R28, R45, 0x2, RZ ;  /* 0x000000022d1c7824 */ /* 0x000fe200078e00ff */
[CC--:B------:R-:W-:Y:S02]  /*80c0*/  @!P3 IADD3 R26, P4, R38.reuse, R24.reuse, RZ ;  /* 0x00000018261ab210 */ /* 0x0c0fe40007f9e0ff */
[----:B------:R-:W-:Y:S01]  /*80d0*/  @!P3 IADD3 R24, P5, R39, R24, RZ ;  /* 0x000000182718b210 */ /* 0x000fe20007fbe0ff */
[----:B------:R-:W-:Y:S01]  /*80e0*/  IMAD.SHL.U32 R30, R43, 0x2, RZ ;  /* 0x000000022b1e7824 */ /* 0x000fe200078e00ff */
[----:B------:R-:W-:Y:S01]  /*80f0*/  SHF.L.U64.HI R5, R47, 0x1, R5 ;  /* 0x000000012f057819 */ /* 0x000fe20000010205 */
[--C-:B------:R-:W-:Y:S01]  /*8100*/  @!P3 IMAD.X R27, R3, 0x1, R4.reuse, P4 ;  /* 0x00000001031bb824 */ /* 0x100fe200020e0604 */
[----:B------:R-:W-:Y:S01]  /*8110*/  @!P2 IADD3 R20, P4, R38, R14, RZ ;  /* 0x0000000e2614a210 */ /* 0x000fe20007f9e0ff */
[----:B------:R-:W-:Y:S01]  /*8120*/  @!P3 IMAD.X R25, R0, 0x1, R4, P5 ;  /* 0x000000010019b824 */ /* 0x000fe200028e0604 */
[----:B------:R-:W-:-:S02]  /*8130*/  SHF.L.U32 R10, R46, 0x1, RZ ;  /* 0x000000012e0a7819 */ /* 0x000fc400000006ff */
[----:B------:R-:W-:Y:S01]  /*8140*/  @!P2 IADD3 R14, P5, R39, R14, RZ ;  /* 0x0000000e270ea210 */ /* 0x000fe20007fbe0ff */
[----:B------:R-:W-:Y:S01]  /*8150*/  @!P2 IMAD.X R21, R3, 0x1, R5, P4 ;  /* 0x000000010315a824 */ /* 0x000fe200020e0605 */
[----:B------:R-:W-:Y:S01]  /*8160*/  SHF.R.S32.HI R6, RZ, 0x1f, R46 ;  /* 0x0000001fff067819 */ /* 0x000fe2000001142e */
[----:B------:R-:W5:Y:S01]  /*8170*/  @!P3 LD.E.64 R32, desc[UR42][R26.64] ;  /* 0x0000002a1a20b980 */ /* 0x000f62000c101b00 */
[-C--:B------:R-:W-:Y:S02]  /*8180*/  @!P1 IADD3 R12, P4, R38, R10.reuse, RZ ;  /* 0x0000000a260c9210 */ /* 0x080fe40007f9e0ff */
[----:B------:R-:W-:Y:S02]  /*8190*/  @!P2 IADD3.X R15, R0, R5, RZ, P5, !PT ;  /* 0x00000005000fa210 */ /* 0x000fe40002ffe4ff */
[----:B------:R-:W-:Y:S02]  /*81a0*/  SHF.L.U64.HI R6, R46, 0x1, R6 ;  /* 0x000000012e067819 */ /* 0x000fe40000010206 */
[----:B------:R-:W-:-:S02]  /*81b0*/  @!P1 IADD3 R10, P5, R39, R10, RZ ;  /* 0x0000000a270a9210 */ /* 0x000fc40007fbe0ff */
[----:B------:R-:W-:Y:S01]  /*81c0*/  SHF.R.S32.HI R7, RZ, 0x1f, R45 ;  /* 0x0000001fff077819 */ /* 0x000fe2000001142d */
[--C-:B------:R-:W-:Y:S01]  /*81d0*/  @!P1 IMAD.X R13, R3, 0x1, R6.reuse, P4 ;  /* 0x00000001030d9824 */ /* 0x100fe200020e0606 */
[----:B------:R-:W-:Y:S01]  /*81e0*/  ISETP.GE.AND P4, PT, R138, UR4, PT ;  /* 0x000000048a007c0c */ /* 0x000fe2000bf86270 */
[----:B------:R-:W-:Y:S01]  /*81f0*/  @!P1 IMAD.X R11, R0, 0x1, R6, P5 ;  /* 0x00000001000b9824 */ /* 0x000fe200028e0606 */
[----:B------:R-:W-:Y:S02]  /*8200*/  SHF.L.U64.HI R7, R45, 0x1, R7 ;  /* 0x000000012d077819 */ /* 0x000fe40000010207 */
[----:B------:R-:W-:Y:S02]  /*8210*/  @!P0 IADD3 R8, P5, R38, R28, RZ ;  /* 0x0000001c26088210 */ /* 0x000fe40007fbe0ff */
[----:B------:R-:W-:-:S03]  /*8220*/  SHF.R.S32.HI R31, RZ, 0x1f, R43 ;  /* 0x0000001fff1f7819 */ /* 0x000fc6000001142b */
[----:B------:R-:W-:Y:S01]  /*8230*/  @!P0 IMAD.X R9, R3, 0x1, R7, P5 ;  /* 0x0000000103098824 */ /* 0x000fe200028e0607 */
[----:B------:R-:W-:-:S03]  /*8240*/  @!P0 IADD3 R4, P5, R39, R28, RZ ;  /* 0x0000001c27048210 */ /* 0x000fc60007fbe0ff */
[----:B------:R-:W-:Y:S01]  /*8250*/  @!P4 MOV R28, R38 ;  /* 0x00000026001cc202 */ /* 0x000fe20000000f00 */
[----:B------:R-:W-:Y:S02]  /*8260*/  @!P4 IMAD.MOV.U32 R29, RZ, RZ, R3 ;  /* 0x000000ffff1dc224 */ /* 0x000fe400078e0003 */
[----:B------:R-:W-:Y:S01]  /*8270*/  @!P0 IMAD.X R5, R0, 0x1, R7, P5 ;  /* 0x0000000100058824 */ /* 0x000fe200028e0607 */
[----:B------:R-:W-:Y:S01]  /*8280*/  ISETP.GE.AND P5, PT, R43, UR4, PT ;  /* 0x000000042b007c0c */ /* 0x000fe2000bfa6270 */
[----:B------:R-:W-:Y:S02]  /*8290*/  @!P4 IMAD.MOV.U32 R6, RZ, RZ, R39 ;  /* 0x000000ffff06c224 */ /* 0x000fe400078e0027 */
[----:B------:R-:W-:Y:S02]  /*82a0*/  @!P4 IMAD.MOV.U32 R7, RZ, RZ, R0 ;  /* 0x000000ffff07c224 */ /* 0x000fe400078e0000 */
[----:B------:R-:W-:-:S04]  /*82b0*/  @!P4 IMAD.WIDE R28, R138, 0x2, R28 ;  /* 0x000000028a1cc825 */ /* 0x000fc800078e021c */
[----:B------:R-:W-:Y:S01]  /*82c0*/  @!P4 IMAD.WIDE R6, R138, 0x2, R6 ;  /* 0x000000028a06c825 */ /* 0x000fe200078e0206 */
[----:B------:R-:W5:Y:S01]  /*82d0*/  @!P4 LD.E.64 R36, desc[UR42][R28.64] ;  /* 0x0000002a1c24c980 */ /* 0x000f62000c101b00 */
[----:B------:R-:W-:-:S03]  /*82e0*/  SHF.L.U64.HI R31, R43, 0x1, R31 ;  /* 0x000000012b1f7819 */ /* 0x000fc6000001021f */
[----:B------:R0:W5:Y:S02]  /*82f0*/  @!P4 LD.E.64 R34, desc[UR42][R6.64] ;  /* 0x0000002a0622c980 */ /* 0x000164000c101b00 */
[----:B0-----:R-:W-:-:S04]  /*8300*/  @!P5 IADD3 R6, P4, R38, R30, RZ ;  /* 0x0000001e2606d210 */ /* 0x001fc80007f9e0ff */
[----:B------:R-:W-:Y:S02]  /*8310*/  @!P5 IADD3.X R7, R3, R31, RZ, P4, !PT ;  /* 0x0000001f0307d210 */ /* 0x000fe400027fe4ff */
[----:B------:R-:W-:Y:S02]  /*8320*/  @!P5 IADD3 R38, P4, R39, R30, RZ ;  /* 0x0000001e2726d210 */ /* 0x000fe40007f9e0ff */
[----:B------:R-:W-:Y:S02]  /*8330*/  CS2R R28, SRZ ;  /* 0x00000000001c7805 */ /* 0x000fe4000001ff00 */
[----:B------:R-:W-:Y:S01]  /*8340*/  CS2R R26, SRZ ;  /* 0x00000000001a7805 */ /* 0x000fe2000001ff00 */
[----:B------:R-:W-:Y:S01]  /*8350*/  @!P5 IMAD.X R39, R0, 0x1, R31, P4 ;  /* 0x000000010027d824 */ /* 0x000fe200020e061f */
[----:B------:R-:W-:Y:S02]  /*8360*/  CS2R R30, SRZ ;  /* 0x00000000001e7805 */ /* 0x000fe4000001ff00 */
[----:B------:R0:W5:Y:S04]  /*8370*/  @!P2 LD.E.64 R28, desc[UR42][R20.64] ;  /* 0x0000002a141ca980 */ /* 0x000168000c101b00 */
[----:B------:R1:W5:Y:S04]  /*8380*/  @!P2 LD.E.64 R26, desc[UR42][R14.64] ;  /* 0x0000002a0e1aa980 */ /* 0x000368000c101b00 */
[----:B------:R2:W5:Y:S01]  /*8390*/  @!P3 LD.E.64 R30, desc[UR42][R24.64] ;  /* 0x0000002a181eb980 */ /* 0x000562000c101b00 */
[----:B0-----:R-:W-:-:S02]  /*83a0*/  CS2R R20, SRZ ;  /* 0x0000000000147805 */ /* 0x001fc4000001ff00 */
[----:B-1----:R-:W-:-:S04]  /*83b0*/  CS2R R14, SRZ ;  /* 0x00000000000e7805 */ /* 0x002fc8000001ff00 */
[----:B------:R0:W5:Y:S01]  /*83c0*/  @!P1 LD.E.64 R20, desc[UR42][R10.64] ;  /* 0x0000002a0a149980 */ /* 0x000162000c101b00 */
[----:B--2---:R-:W-:-:S03]  /*83d0*/  CS2R R24, SRZ ;  /* 0x0000000000187805 */ /* 0x004fc6000001ff00 */
[----:B------:R1:W5:Y:S04]  /*83e0*/  @!P0 LD.E.64 R14, desc[UR42][R8.64] ;  /* 0x0000002a080e8980 */ /* 0x000368000c101b00 */
[----:B------:R2:W5:Y:S01]  /*83f0*/  @!P1 LD.E.64 R24, desc[UR42][R12.64] ;  /* 0x0000002a0c189980 */ /* 0x000562000c101b00 */
[----:B0-----:R-:W-:Y:S02]  /*8400*/  CS2R R10, SRZ ;  /* 0x00000000000a7805 */ /* 0x001fe4000001ff00 */
[----:B-1----:R-:W-:-:S04]  /*8410*/  CS2R R8, SRZ ;  /* 0x0000000000087805 */ /* 0x002fc8000001ff00 */
[----:B------:R0:W5:Y:S01]  /*8420*/  @!P5 LD.E.64 R10, desc[UR42][R6.64] ;  /* 0x0000002a060ad980 */ /* 0x000162000c101b00 */
[----:B--2---:R-:W-:-:S03]  /*8430*/  CS2R R12, SRZ ;  /* 0x00000000000c7805 */ /* 0x004fc6000001ff00 */
[----:B------:R0:W5:Y:S04]  /*8440*/  @!P5 LD.E.64 R8, desc[UR42][R38.64] ;  /* 0x0000002a2608d980 */ /* 0x000168000c101b00 */
[----:B------:R0:W5:Y:S02]  /*8450*/  @!P0 LD.E.64 R12, desc[UR42][R4.64] ;  /* 0x0000002a040c8980 */ /* 0x000164000c101b00 */
.L_x_10507:
[----:B------:R-:W-:Y:S05]  /*8460*/  BSYNC B1 ;  /* 0x0000000000017941 */ /* 0x000fea0003800000 */
.L_x_10506:
[----:B------:R-:W-:Y:S01]  /*8470*/  ULEA.HI UR4, UR37, UR37, URZ, 0x1 ;  /* 0x0000002525047291 */ /* 0x000fe2000f8f083f */
[----:B--2--5:R-:W-:Y:S01]  /*8480*/  IMAD.MOV.U32 R3, RZ, RZ, R35 ;  /* 0x000000ffff037224 */ /* 0x024fe200078e0023 */
[----:B------:R-:W-:Y:S01]  /*8490*/  VIMNMX R42, R42, 0xc0, PT ;  /* 0x000000c02a2a7848 */ /* 0x000fe20003fe0100 */
[----:B0-----:R-:W-:Y:S01]  /*84a0*/  IMAD.MOV.U32 R4, RZ, RZ, R30 ;  /* 0x000000ffff047224 */ /* 0x001fe200078e001e */
[----:B------:R-:W-:Y:S01]  /*84b0*/  ULOP3.LUT UR4, UR4, 0xfffffffe, URZ, 0xc0, !UPT ;  /* 0xfffffffe04047892 */ /* 0x000fe2000f8ec03f */
[----:B----4-:R-:W-:Y:S01]  /*84c0*/  IMAD.MOV.U32 R0, RZ, RZ, R34 ;  /* 0x000000ffff007224 */ /* 0x010fe200078e0022 */
[----:B------:R-:W-:Y:S01]  /*84d0*/  ISETP.GE.AND P1, PT, R141, R42, PT ;  /* 0x0000002a8d00720c */ /* 0x000fe20003f26270 */
[----:B------:R-:W-:Y:S01]  /*84e0*/  IMAD.MOV.U32 R5, RZ, RZ, R27 ;  /* 0x000000ffff057224 */ /* 0x000fe200078e001b */
[----:B------:R-:W-:Y:S01]  /*84f0*/  UIADD3 UR4, UR37, -UR4, URZ ;  /* 0x8000000425047290 */ /* 0x000fe2000fffe03f */
[----:B------:R-:W-:Y:S01]  /*8500*/  PRMT R50, R4, 0x5410, R3 ;  /* 0x0000541004327816 */ /* 0x000fe20000000003 */
[----:B------:R-:W-:Y:S01]  /*8510*/  IMAD.MOV.U32 R4, RZ, RZ, R26 ;  /* 0x000000ffff047224 */ /* 0x000fe200078e001a */
[----:B------:R-:W-:Y:S01]  /*8520*/  PRMT R51, R0, 0x7610, R51 ;  /* 0x0000761000337816 */ /* 0x000fe20000000033 */
[----:B------:R-:W-:Y:S01]  /*8530*/  IMAD.MOV.U32 R0, RZ, RZ, R31 ;  /* 0x000000ffff007224 */ /* 0x000fe200078e001f */
[----:B------:R-:W-:Y:S01]  /*8540*/  PRMT R47, R47, 0x5410, R5 ;  /* 0x000054102f2f7816 */ /* 0x000fe20000000005 */
[----:B------:R-:W-:Y:S01]  /*8550*/  IMAD.MOV.U32 R5, RZ, RZ, R12 ;  /* 0x000000ffff057224 */ /* 0x000fe200078e000c */
[----:B------:R-:W-:Y:S01]  /*8560*/  MOV R3, UR4 ;  /* 0x0000000400037c02 */ /* 0x000fe20008000f00 */
[----:B------:R-:W-:Y:S01]  /*8570*/  IMAD.MOV.U32 R6, RZ, RZ, R13 ;  /* 0x000000ffff067224 */ /* 0x000fe200078e000d */
[----:B------:R-:W-:Y:S01]  /*8580*/  PRMT R49, R0, 0x7610, R49 ;  /* 0x0000761000317816 */ /* 0x000fe20000000031 */
[----:B------:R-:W-:Y:S01]  /*8590*/  IMAD.MOV.U32 R0, RZ, RZ, R20 ;  /* 0x000000ffff007224 */ /* 0x000fe200078e0014 */
[----:B------:R-:W-:Y:S01]  /*85a0*/  SHF.L.U32 R3, R3, 0x1f, RZ ;  /* 0x0000001f03037819 */ /* 0x000fe200000006ff */
[----:B------:R-:W-:Y:S01]  /*85b0*/  BSSY B1, `(.L_x_10508) ;  /* 0x000001e000017945 */ /* 0x000fe20003800000 */
[----:B------:R-:W-:-:S02]  /*85c0*/  PRMT R48, R4, 0x7610, R48 ;  /* 0x0000761004307816 */ /* 0x000fc40000000030 */
[----:B------:R-:W0:Y:S01]  /*85d0*/  SYNCS.PHASECHK.TRANS64.TRYWAIT P0, [R2+URZ+0x2d800], R3 ;  /* 0x02d80003020075a7 */ /* 0x000e22000800017f */
[----:B------:R-:W-:Y:S02]  /*85e0*/  MOV R4, R21 ;  /* 0x0000001500047202 */ /* 0x000fe40000000f00 */
[----:B------:R-:W-:Y:S01]  /*85f0*/  PRMT R42, R5, 0x5410, R6 ;  /* 0x00005410052a7816 */ /* 0x000fe20000000006 */
[----:B------:R-:W-:Y:S01]  /*8600*/  IMAD.MOV.U32 R6, RZ, RZ, R37 ;  /* 0x000000ffff067224 */ /* 0x000fe200078e0025 */
[----:B------:R-:W-:Y:S01]  /*8610*/  PRMT R45, R0, 0x5410, R4 ;  /* 0x00005410002d7816 */ /* 0x000fe20000000004 */
[----:B------:R-:W-:Y:S01]  /*8620*/  IMAD.MOV.U32 R0, RZ, RZ, R8 ;  /* 0x000000ffff007224 */ /* 0x000fe200078e0008 */
[----:B------:R-:W-:Y:S01]  /*8630*/  MOV R5, R36 ;  /* 0x0000002400057202 */ /* 0x000fe20000000f00 */
[----:B------:R-:W-:Y:S01]  /*8640*/  IMAD.MOV.U32 R4, RZ, RZ, R9 ;  /* 0x000000ffff047224 */ /* 0x000fe200078e0009 */
[----:B------:R-:W-:Y:S02]  /*8650*/  PRMT R58, R6, 0x7610, R58 ;  /* 0x00007610063a7816 */ /* 0x000fe4000000003a */
[----:B------:R-:W-:Y:S01]  /*8660*/  PRMT R51, R51, 0x5410, R5 ;  /* 0x0000541033337816 */ /* 0x000fe20000000005 */
[----:B------:R-:W-:Y:S01]  /*8670*/  IMAD.MOV.U32 R5, RZ, RZ, R28 ;  /* 0x000000ffff057224 */ /* 0x000fe200078e001c */
[----:B---3--:R-:W-:Y:S01]  /*8680*/  PRMT R38, R0, 0x5410, R4 ;  /* 0x0000541000267816 */ /* 0x008fe20000000004 */
        /* <DEDUP_REMOVED lines=10> */
[----:B------:R-:W-:-:S03]  /*8730*/  IMAD.MOV.U32 R6, RZ, RZ, R15 ;  /* 0x000000ffff067224 */ /* 0x000fc600078e000f */
[----:B------:R-:W-:Y:S01]  /*8740*/  PRMT R46, R0, 0x5410, R4 ;  /* 0x00005410002e7816 */ /* 0x000fe20000000004 */
[----:B------:R-:W-:Y:S01]  /*8750*/  IMAD.MOV.U32 R4, RZ, RZ, R11 ;  /* 0x000000ffff047224 */ /* 0x000fe200078e000b */
[----:B------:R-:W-:Y:S02]  /*8760*/  PRMT R43, R5, 0x5410, R6 ;  /* 0x00005410052b7816 */ /* 0x000fe40000000006 */
[----:B------:R-:W-:Y:S01]  /*8770*/  MOV R0, R10 ;  /* 0x0000000a00007202 */ /* 0x000fe20000000f00 */
[----:B0-----:R-:W-:Y:S06]  /*8780*/  @!P0 BRA `(.L_x_10509) ;  /* 0x0000013800948947 */ /* 0x001fec0003800000 */
.L_x_10721:
[----:B------:R-:W-:Y:S05]  /*8790*/  BSYNC B1 ;  /* 0x0000000000017941 */ /* 0x000fea0003800000 */
.L_x_10508:
[----:B------:R-:W-:Y:S01]  /*87a0*/  PRMT R39, R0, 0x5410, R4 ;  /* 0x0000541000277816 */ /* 0x000fe20000000004 */
[----:B------:R-:W-:Y:S06]  /*87b0*/  @P1 BRA `(.L_x_10510) ;  /* 0x0000002c00641947 */ /* 0x000fec0003800000 */
[----:B------:R-:W2:Y:S01]  /*87c0*/  LDL R56, [R1+0x88] ;  /* 0x0000880001387983 */ /* 0x000ea20000100800 */
[----:B------:R-:W1:Y:S03]  /*87d0*/  LDC R5, c[0x0][0x3f4] ;  /* 0x0000fd00ff057b82 */ /* 0x000e660000000800 */
[----:B------:R-:W3:Y:S04]  /*87e0*/  LDL R55, [R1+0x54] ;  /* 0x0000540001377983 */ /* 0x000ee80000100800 */
[----:B------:R-:W4:Y:S04]  /*87f0*/  LDL R54, [R1+0x4c] ;  /* 0x00004c0001367983 */ /* 0x000f280000100800 */
[----:B------:R-:W5:Y:S04]  /*8800*/  LDL R53, [R1+0x50] ;  /* 0x0000500001357983 */ /* 0x000f680000100800 */
[----:B------:R-:W5:Y:S04]  /*8810*/  LDL R52, [R1+0x48] ;  /* 0x0000480001347983 */ /* 0x000f680000100800 */
[----:B------:R-:W5:Y:S01]  /*8820*/  LDL R6, [R1+0x58] ;  /* 0x0000580001067983 */ /* 0x000f620000100800 */
[----:B------:R-:W-:Y:S01]  /*8830*/  LEA.HI R40, R41, R40, RZ, 0x2 ;  /* 0x0000002829287211 */ /* 0x000fe200078f10ff */
[----:B------:R-:W-:Y:S03]  /*8840*/  BSSY B1, `(.L_x_10511) ;  /* 0x000003a000017945 */ /* 0x000fe60003800000 */
[----:B------:R-:W-:-:S02]  /*8850*/  SHF.R.S32.HI R0, RZ, 0x2, R40 ;  /* 0x00000002ff007819 */ /* 0x000fc40000011428 */
[----:B0-----:R-:W-:Y:S02]  /*8860*/  SHF.R.S32.HI R3, RZ, 0x1f, R40 ;  /* 0x0000001fff037819 */ /* 0x001fe40000011428 */
[----:B-1----:R-:W-:Y:S02]  /*8870*/  ISETP.GE.AND P6, PT, R138, R5, PT ;  /* 0x000000058a00720c */ /* 0x002fe40003fc6270 */
[----:B------:R-:W-:-:S04]  /*8880*/  LEA.HI R3, R3, R0, RZ, 0x2 ;  /* 0x0000000003037211 */ /* 0x000fc800078f10ff */
[----:B------:R-:W-:-:S05]  /*8890*/  LOP3.LUT R7, R3, 0xfffffffc, RZ, 0xc0, !PT ;  /* 0xfffffffc03077812 */ /* 0x000fca00078ec0ff */
[----:B------:R-:W-:-:S05]  /*88a0*/  IMAD.IADD R7, R0, 0x1, -R7 ;  /* 0x0000000100077824 */ /* 0x000fca00078e0a07 */
[----:B------:R-:W-:Y:S01]  /*88b0*/  LOP3.LUT P0, RZ, R7, 0x2, RZ, 0xc0, !PT ;  /* 0x0000000207ff7812 */ /* 0x000fe2000780c0ff */
[----:B--2---:R-:W-:-:S04]  /*88c0*/  IMAD R3, R56, 0x2, R2 ;  /* 0x0000000238037824 */ /* 0x004fc800078e0202 */
[----:B------:R-:W-:Y:S01]  /*88d0*/  VIADD R0, R3, 0x20 ;  /* 0x0000002003007836 */ /* 0x000fe20000000000 */
[-C--:B---3--:R-:W-:Y:S02]  /*88e0*/  ISETP.GE.AND P1, PT, R55, R5.reuse, PT ;  /* 0x000000053700720c */ /* 0x088fe40003f26270 */
[-C--:B----4-:R-:W-:Y:S02]  /*88f0*/  ISETP.GE.AND P2, PT, R54, R5.reuse, PT ;  /* 0x000000053600720c */ /* 0x090fe40003f46270 */
[-C--:B-----5:R-:W-:Y:S02]  /*8900*/  ISETP.GE.AND P3, PT, R53, R5.reuse, PT ;  /* 0x000000053500720c */ /* 0x0a0fe40003f66270 */
[-C--:B------:R-:W-:Y:S02]  /*8910*/  ISETP.GE.AND P4, PT, R52, R5.reuse, PT ;  /* 0x000000053400720c */ /* 0x080fe40003f86270 */
[----:B------:R-:W-:Y:S01]  /*8920*/  ISETP.GE.AND P5, PT, R6, R5, PT ;  /* 0x000000050600720c */ /* 0x000fe20003fa6270 */
[----:B------:R-:W-:-:S12]  /*8930*/  @P6 BRA `(.L_x_10512) ;  /* 0x0000000000a86947 */ /* 0x000fd80003800000 */
[----:B------:R-:W0:Y:S01]  /*8940*/  LDS.128 R4, [R3+0xc400] ;  /* 0x00c4000003047984 */ /* 0x000e220000000c00 */
        /* <DEDUP_REMOVED lines=8> */
[----:B0-----:R-:W-:-:S02]  /*89d0*/  HADD2.F32 R36, -RZ, R7.H0_H0 ;  /* 0x20000007ff247230 */ /* 0x001fc40000004100 */
[----:B------:R-:W-:Y:S02]  /*89e0*/  HADD2.F32 R37, -RZ, R7.H1_H1 ;  /* 0x30000007ff257230 */ /* 0x000fe40000004100 */
[--C-:B------:R-:W-:Y:S02]  /*89f0*/  HADD2.F32 R7, -RZ, R4.reuse.H0_H0 ;  /* 0x20000004ff077230 */ /* 0x100fe40000004100 */
[----:B------:R-:W-:Y:S02]  /*8a00*/  HADD2.F32 R4, -RZ, R4.H1_H1 ;  /* 0x30000004ff047230 */ /* 0x000fe40000004100 */
[CC--:B------:R-:W-:Y:S01]  /*8a10*/  FMUL.FTZ R53, R37.reuse, R52.reuse ;  /* 0x0000003425357220 */ /* 0x0c0fe20000410000 */
[----:B------:R-:W-:Y:S01]  /*8a20*/  FMUL.FTZ R37, R37, R41 ;  /* 0x0000002925257220 */ /* 0x000fe20000410000 */
[--C-:B------:R-:W-:Y:S02]  /*8a30*/  HADD2.F32 R34, -RZ, R6.reuse.H0_H0 ;  /* 0x20000006ff227230 */ /* 0x100fe40000004100 */
[----:B------:R-:W-:Y:S01]  /*8a40*/  FMUL.FTZ R54, R4, R51 ;  /* 0x0000003304367220 */ /* 0x000fe20000410000 */
[----:B------:R-:W-:Y:S01]  /*8a50*/  FFMA.FTZ R56, R36, R52, R37 ;  /* 0x0000003424387223 */ /* 0x000fe20000010025 */
[----:B------:R-:W-:-:S02]  /*8a60*/  HADD2.F32 R35, -RZ, R6.H1_H1 ;  /* 0x30000006ff237230 */ /* 0x000fc40000004100 */
[-C--:B------:R-:W-:Y:S01]  /*8a70*/  FMUL.FTZ R52, R4, R40.reuse ;  /* 0x0000002804347220 */ /* 0x080fe20000410000 */
[C---:B------:R-:W-:Y:S01]  /*8a80*/  FFMA.FTZ R54, R7.reuse, R40, -R54 ;  /* 0x0000002807367223 */ /* 0x040fe20000010836 */
[--C-:B------:R-:W-:Y:S02]  /*8a90*/  HADD2.F32 R6, -RZ, R5.reuse.H0_H0 ;  /* 0x20000005ff067230 */ /* 0x100fe40000004100 */
[----:B------:R-:W-:Y:S01]  /*8aa0*/  FFMA.FTZ R53, R36, R41, -R53 ;  /* 0x0000002924357223 */ /* 0x000fe20000010835 */
[----:B------:R-:W-:Y:S02]  /*8ab0*/  HADD2.F32 R40, -RZ, R50.H1_H1 ;  /* 0x30000032ff287230 */ /* 0x000fe40000004100 */
[----:B------:R-:W-:Y:S01]  /*8ac0*/  FFMA.FTZ R51, R7, R51, R52 ;  /* 0x0000003307337223 */ /* 0x000fe20000010034 */
[----:B------:R-:W-:Y:S02]  /*8ad0*/  HADD2.F32 R5, -RZ, R5.H1_H1 ;  /* 0x30000005ff057230 */ /* 0x000fe40000004100 */
[----:B------:R-:W-:-:S02]  /*8ae0*/  HADD2.F32 R36, -RZ, R58.H0_H0 ;  /* 0x2000003aff247230 */ /* 0x000fc40000004100 */
[C---:B------:R-:W-:Y:S01]  /*8af0*/  FMUL.FTZ R41, R35.reuse, R40 ;  /* 0x0000002823297220 */ /* 0x040fe20000410000 */
[----:B------:R-:W-:Y:S02]  /*8b00*/  HADD2.F32 R37, -RZ, R55.H0_H0 ;  /* 0x20000037ff257230 */ /* 0x000fe40000004100 */
[----:B------:R-:W-:Y:S02]  /*8b10*/  HADD2.F32 R4, -RZ, R57.H0_H0 ;  /* 0x20000039ff047230 */ /* 0x000fe40000004100 */
[-C--:B------:R-:W-:Y:S01]  /*8b20*/  FMUL.FTZ R35, R35, R36.reuse ;  /* 0x0000002423237220 */ /* 0x080fe20000410000 */
[C---:B------:R-:W-:Y:S01]  /*8b30*/  FFMA.FTZ R41, R34.reuse, R36, -R41 ;  /* 0x0000002422297223 */ /* 0x040fe20000010829 */
[C---:B------:R-:W-:Y:S01]  /*8b40*/  FMUL.FTZ R7, R5.reuse, R37 ;  /* 0x0000002505077220 */ /* 0x040fe20000410000 */
[----:B------:R-:W-:Y:S01]  /*8b50*/  FMUL.FTZ R52, R5, R4 ;  /* 0x0000000405347220 */ /* 0x000fe20000410000 */
[----:B------:R-:W-:Y:S02]  /*8b60*/  FFMA.FTZ R34, R34, R40, R35 ;  /* 0x0000002822227223 */ /* 0x000fe40000010023 */
[----:B------:R-:W-:Y:S01]  /*8b70*/  FFMA.FTZ R5, R6, R4, -R7 ;  /* 0x0000000406057223 */ /* 0x000fe20000010807 */
[----:B------:R-:W-:Y:S01]  /*8b80*/  F2FP.F16.F32.PACK_AB R7, R56, R53 ;  /* 0x000000353807723e */ /* 0x000fe200000000ff */
[----:B------:R-:W-:Y:S01]  /*8b90*/  FFMA.FTZ R52, R6, R37, R52 ;  /* 0x0000002506347223 */ /* 0x000fe20000010034 */
[----:B------:R-:W-:-:S02]  /*8ba0*/  F2FP.F16.F32.PACK_AB R4, R51, R54 ;  /* 0x000000363304723e */ /* 0x000fc400000000ff */
[----:B------:R-:W-:Y:S02]  /*8bb0*/  F2FP.F16.F32.PACK_AB R6, R34, R41 ;  /* 0x000000292206723e */ /* 0x000fe400000000ff */
[----:B------:R-:W-:-:S05]  /*8bc0*/  F2FP.F16.F32.PACK_AB R5, R52, R5 ;  /* 0x000000053405723e */ /* 0x000fca00000000ff */
[----:B------:R0:W-:Y:S02]  /*8bd0*/  STS.128 [R3+0xc400], R4 ;  /* 0x00c4000403007388 */ /* 0x0001e40000000c00 */
.L_x_10512:
[----:B------:R-:W-:Y:S05]  /*8be0*/  BSYNC B1 ;  /* 0x0000000000017941 */ /* 0x000fea0003800000 */
.L_x_10511:
[----:B------:R-:W-:Y:S01]  /*8bf0*/  BSSY B1, `(.L_x_10513) ;  /* 0x000002d000017945 */ /* 0x000fe20003800000 */
[----:B------:R-:W-:-:S03]  /*8c00*/  @P0 IADD3 R0, R3, -0x20, RZ ;  /* 0xffffffe003000810 */ /* 0x000fc60007ffe0ff */
[----:B------:R-:W-:Y:S05]  /*8c10*/  @P1 BRA `(.L_x_10514) ;  /* 0x0000000000a81947 */ /* 0x000fea0003800000 */
[----:B0-----:R-:W0:Y:S01]  /*8c20*/  LDS.128 R4, [R0+0xc400] ;  /* 0x00c4000000047984 */ /* 0x001e220000000c00 */
[----:B------:R-:W-:Y:S01]  /*8c30*/  SHF.R.U32.HI R36, RZ, 0x10, R31 ;  /* 0x00000010ff247819 */ /* 0x000fe2000001161f */
[----:B------:R-:W-:Y:S01]  /*8c40*/  HADD2.F32 R34, -RZ, R58.H1_H1 ;  /* 0x3000003aff227230 */ /* 0x000fe20000004100 */
        /* <DEDUP_REMOVED lines=39> */
.L_x_10514:
[----:B------:R-:W-:Y:S05]  /*8ec0*/  BSYNC B1 ;  /* 0x0000000000017941 */ /* 0x000fea0003800000 */
.L_x_10513:
[----:B------:R-:W-:Y:S04]  /*8ed0*/  BSSY B1, `(.L_x_10515) ;  /* 0x000002c000017945 */ /* 0x000fe80003800000 */
        /* <DEDUP_REMOVED lines=43> */
.L_x_10516:
[----:B------:R-:W-:Y:S05]  /*9190*/  BSYNC B1 ;  /* 0x0000000000017941 */ /* 0x000fea0003800000 */
.L_x_10515:
[----:B------:R-:W-:Y:S04]  /*91a0*/  BSSY B1, `(.L_x_10517) ;  /* 0x000002c000017945 */ /* 0x000fe80003800000 */
[----:B------:R-:W-:Y:S05]  /*91b0*/  @P3 BRA `(.L_x_10518) ;  /* 0x0000000000a83947 */ /* 0x000fea0003800000 */
[----:B012---:R-:W0:Y:S01]  /*91c0*/  LDS.128 R4, [R0+0xf400] ;  /* 0x00f4000000047984 */ /* 0x007e220000000c00 */
        /* <DEDUP_REMOVED lines=41> */
.L_x_10518:
[----:B------:R-:W-:Y:S05]  /*9460*/  BSYNC B1 ;  /* 0x0000000000017941 */ /* 0x000fea0003800000 */
.L_x_10517:
[----:B------:R-:W-:Y:S04]  /*9470*/  BSSY B1, `(.L_x_10519) ;  /* 0x000002c000017945 */ /* 0x000fe80003800000 */
[----:B------:R-:W-:Y:S05]  /*9480*/  @P4 BRA `(.L_x_10520) ;  /* 0x0000000000a84947 */ /* 0x000fea0003800000 */
[----:B0123--:R-:W0:Y:S01]  /*9490*/  LDS.128 R4, [R3+0x12400] ;  /* 0x0124000003047984 */ /* 0x00fe220000000c00 */
        /* <DEDUP_REMOVED lines=41> */
.L_x_10520:
[----:B------:R-:W-:Y:S05]  /*9730*/  BSYNC B1 ;  /* 0x0000000000017941 */ /* 0x000fea0003800000 */
.L_x_10519:
[----:B------:R-:W-:Y:S05]  /*9740*/  @P5 BRA `(.L_x_10510) ;  /* 0x0000001c00805947 */ /* 0x000fea0003800000 */
[----:B01234-:R-:W0:Y:S01]  /*9750*/  LDS.128 R4, [R0+0x12400] ;  /* 0x0124000000047984 */ /* 0x01fe220000000c00 */
        /* <DEDUP_REMOVED lines=42> */
.L_x_10504:
[----:B------:R-:W-:-:S03]  /*9a00*/  UMOV UR4, 0xffffffff ;  /* 0xffffffff00047882 */ /* 0x000fc60000000000 */
[----:B------:R-:W-:Y:S05]  /*9a10*/  BRA.DIV UR4, `(.L_x_10521) ;  /* 0x0000012a04047947 */ /* 0x000fea000b800000 */
[----:B------:R1:W2:Y:S04]  /*9a20*/  SHFL.IDX PT, R0, R25, RZ, 0x1e1f ;  /* 0x001e1fff19007589 */ /* 0x0002a800000e0000 */
[----:B------:R1:W3:Y:S04]  /*9a30*/  SHFL.IDX PT, R3, R24, RZ, 0x1e1f ;  /* 0x001e1fff18037589 */ /* 0x0002e800000e0000 */
[----:B------:R-:W4:Y:S04]  /*9a40*/  SHFL.IDX PT, R37, R37, RZ, 0x1e1f ;  /* 0x001e1fff25257589 */ /* 0x000f2800000e0000 */
[----:B------:R1:W0:Y:S02]  /*9a50*/  SHFL.IDX PT, R38, R39, RZ, 0x1e1f ;  /* 0x001e1fff27267589 */ /* 0x00022400000e0000 */
.L_x_10727:
        /* <DEDUP_REMOVED lines=10> */
[----:B0-----:R-:W-:Y:S02]  /*9b00*/  CS2R R14, SRZ ;  /* 0x00000000000e7805 */ /* 0x001fe4000001ff00 */
[----:B-1----:R-:W-:Y:S02]  /*9b10*/  CS2R R24, SRZ ;  /* 0x0000000000187805 */ /* 0x002fe4000001ff00 */
[----:B------:R-:W-:Y:S02]  /*9b20*/  CS2R R26, SRZ ;  /* 0x00000000001a7805 */ /* 0x000fe4000001ff00 */
[----:B------:R-:W-:Y:S02]  /*9b30*/  CS2R R28, SRZ ;  /* 0x00000000001c7805 */ /* 0x000fe4000001ff00 */
[----:B------:R-:W-:Y:S02]  /*9b40*/  CS2R R30, SRZ ;  /* 0x00000000001e7805 */ /* 0x000fe4000001ff00 */
[----:B------:R-:W-:-:S02]  /*9b50*/  CS2R R32, SRZ ;  /* 0x0000000000207805 */ /* 0x000fc4000001ff00 */
[----:B------:R-:W-:Y:S01]  /*9b60*/  CS2R R34, SRZ ;  /* 0x0000000000227805 */ /* 0x000fe2000001ff00 */
[----:B------:R-:W-:Y:S06]  /*9b70*/  @P0 BRA `(.L_x_10523) ;  /* 0x0000000000a00947 */ /* 0x000fec0003800000 */
[C---:B------:R-:W-:Y:S01]  /*9b80*/  VIADD R4, R16.reuse, 0x10 ;  /* 0x0000001010047836 */ /* 0x040fe20000000000 */
[----:B------:R-:W-:Y:S01]  /*9b90*/  ULDC UR4, c[0x0][0x3f4] ;  /* 0x0000fd0000047ab9 */ /* 0x000fe20000000800 */
[C---:B------:R-:W-:Y:S01]  /*9ba0*/  VIADD R5, R16.reuse, 0x20 ;  /* 0x0000002010057836 */ /* 0x040fe20000000000 */
[----:B------:R-:W-:Y:S01]  /*9bb0*/  ISETP.GE.AND P2, PT, R16, UR4, PT ;  /* 0x0000000410007c0c */ /* 0x000fe2000bf46270 */
[----:B---3--:R-:W-:Y:S01]  /*9bc0*/  IMAD.MOV.U32 R6, RZ, RZ, R3 ;  /* 0x000000ffff067224 */ /* 0x008fe200078e0003 */
[----:B------:R-:W-:Y:S01]  /*9bd0*/  ISETP.GE.AND P3, PT, R4, UR4, PT ;  /* 0x0000000404007c0c */ /* 0x000fe2000bf66270 */
[----:B------:R-:W-:Y:S01]  /*9be0*/  IMAD.MOV.U32 R8, RZ, RZ, R38 ;  /* 0x000000ffff087224 */ /* 0x000fe200078e0026 */
[----:B------:R-:W-:Y:S01]  /*9bf0*/  ISETP.GE.AND P4, PT, R5, UR4, PT ;  /* 0x0000000405007c0c */ /* 0x000fe2000bf86270 */
[----:B----4-:R-:W-:Y:S01]  /*9c00*/  IMAD.MOV.U32 R9, RZ, RZ, R37 ;  /* 0x000000ffff097224 */ /* 0x010fe200078e0025 */
[----:B--2---:R-:W-:Y:S02]  /*9c10*/  MOV R7, R0 ;  /* 0x0000000000077202 */ /* 0x004fe40000000f00 */
[----:B------:R-:W-:-:S02]  /*9c20*/  CS2R R28, SRZ ;  /* 0x00000000001c7805 */ /* 0x000fc4000001ff00 */
[----:B------:R-:W-:Y:S02]  /*9c30*/  CS2R R30, SRZ ;  /* 0x00000000001e7805 */ /* 0x000fe4000001ff00 */
[----:B------:R-:W-:Y:S02]  /*9c40*/  CS2R R10, SRZ ;  /* 0x00000000000a7805 */ /* 0x000fe4000001ff00 */
[----:B------:R-:W-:Y:S02]  /*9c50*/  CS2R R32, SRZ ;  /* 0x0000000000207805 */ /* 0x000fe4000001ff00 */
[----:B------:R-:W-:Y:S01]  /*9c60*/  CS2R R34, SRZ ;  /* 0x0000000000227805 */ /* 0x000fe2000001ff00 */
[----:B------:R-:W-:Y:S02]  /*9c70*/  @!P2 IMAD.SHL.U32 R36, R16, 0x2, RZ ;  /* 0x000000021024a824 */ /* 0x000fe400078e00ff */
[----:B------:R-:W-:Y:S02]  /*9c80*/  @!P3 IMAD.SHL.U32 R13, R156, 0x8, RZ ;  /* 0x000000089c0db824 */ /* 0x000fe400078e00ff */
[----:B------:R-:W-:Y:S01]  /*9c90*/  @!P4 IMAD.SHL.U32 R39, R157, 0x8, RZ ;  /* 0x000000089d27c824 */ /* 0x000fe200078e00ff */
[-C--:B------:R-:W-:Y:S01]  /*9ca0*/  @!P2 IADD3 R20, P0, R3, R36.reuse, RZ ;  /* 0x000000240314a210 */ /* 0x080fe20007f1e0ff */
[----:B------:R-:W-:Y:S01]  /*9cb0*/  @!P3 IMAD.WIDE R4, R13, 0x2, R6 ;  /* 0x000000020d04b825 */ /* 0x000fe200078e0206 */
[----:B------:R-:W-:-:S02]  /*9cc0*/  @!P2 IADD3 R36, P1, R38, R36, RZ ;  /* 0x000000242624a210 */ /* 0x000fc40007f3e0ff */
[----:B------:R-:W-:Y:S01]  /*9cd0*/  @!P2 SHF.L.U64.HI R3, R16, 0x1, R17 ;  /* 0x000000011003a819 */ /* 0x000fe20000010211 */
[----:B------:R-:W-:Y:S01]  /*9ce0*/  @!P4 IMAD.WIDE R6, R39, 0x2, R6 ;  /* 0x000000022706c825 */ /* 0x000fe200078e0206 */
[----:B------:R0:W5:Y:S01]  /*9cf0*/  @!P3 LD.E.128 R28, desc[UR42][R4.64] ;  /* 0x0000002a041cb980 */ /* 0x000162000c101d00 */
[----:B------:R-:W-:Y:S02]  /*9d00*/  CS2R R14, SRZ ;  /* 0x00000000000e7805 */ /* 0x000fe4000001ff00 */
[----:B------:R-:W-:Y:S01]  /*9d10*/  CS2R R24, SRZ ;  /* 0x0000000000187805 */ /* 0x000fe2000001ff00 */
[--C-:B------:R-:W-:Y:S01]  /*9d20*/  @!P3 IMAD.WIDE R12, R13, 0x2, R8.reuse ;  /* 0x000000020d0cb825 */ /* 0x100fe200078e0208 */
[----:B------:R1:W5:Y:S01]  /*9d30*/  @!P4 LD.E.128 R32, desc[UR42][R6.64] ;  /* 0x0000002a0620c980 */ /* 0x000362000c101d00 */
[----:B------:R-:W-:Y:S02]  /*9d40*/  CS2R R26, SRZ ;  /* 0x00000000001a7805 */ /* 0x000fe4000001ff00 */
[----:B------:R-:W-:Y:S01]  /*9d50*/  @!P2 IADD3.X R21, R0, R3, RZ, P0, !PT ;  /* 0x000000030015a210 */ /* 0x000fe200007fe4ff */
[----:B------:R-:W-:Y:S01]  /*9d60*/  @!P4 IMAD.WIDE R38, R39, 0x2, R8 ;  /* 0x000000022726c825 */ /* 0x000fe200078e0208 */
[----:B------:R-:W-:-:S02]  /*9d70*/  CS2R R8, SRZ ;  /* 0x0000000000087805 */ /* 0x000fc4000001ff00 */
[----:B0-----:R-:W-:Y:S01]  /*9d80*/  CS2R R4, SRZ ;  /* 0x0000000000047805 */ /* 0x001fe2000001ff00 */
[----:B------:R-:W-:Y:S01]  /*9d90*/  @!P2 IMAD.X R37, R37, 0x1, R3, P1 ;  /* 0x000000012525a824 */ /* 0x000fe200008e0603 */
[----:B------:R-:W5:Y:S01]  /*9da0*/  @!P2 LD.E.128 R24, desc[UR42][R20.64] ;  /* 0x0000002a1418a980 */ /* 0x000f62000c101d00 */
[----:B-1----:R-:W-:-:S03]  /*9db0*/  CS2R R6, SRZ ;  /* 0x0000000000067805 */ /* 0x002fc6000001ff00 */
[----:B------:R0:W5:Y:S04]  /*9dc0*/  @!P3 LD.E.128 R8, desc[UR42][R12.64] ;  /* 0x0000002a0c08b980 */ /* 0x000168000c101d00 */
[----:B------:R1:W5:Y:S01]  /*9dd0*/  @!P2 LD.E.128 R4, desc[UR42][R36.64] ;  /* 0x0000002a2404a980 */ /* 0x000362000c101d00 */
[----:B0-----:R-:W-:-:S06]  /*9de0*/  CS2R R12, SRZ ;  /* 0x00000000000c7805 */ /* 0x001fcc000001ff00 */
[----:B------:R1:W5:Y:S02]  /*9df0*/  @!P4 LD.E.128 R12, desc[UR42][R38.64] ;  /* 0x0000002a260cc980 */ /* 0x000364000c101d00 */
.L_x_10523:
[----:B------:R-:W-:Y:S05]  /*9e00*/  BSYNC B1 ;  /* 0x0000000000017941 */ /* 0x000fea0003800000 */
.L_x_10522:
[----:B------:R-:W-:Y:S01]  /*9e10*/  ULEA.HI UR4, UR37, UR37, URZ, 0x1 ;  /* 0x0000002525047291 */ /* 0x000fe2000f8f083f */
[----:B---3-5:R-:W-:Y:S01]  /*9e20*/  IMAD.MOV.U32 R3, RZ, RZ, R5 ;  /* 0x000000ffff037224 */ /* 0x028fe200078e0005 */
[----:B-1--4-:R-:W-:Y:S01]  /*9e30*/  MOV R37, R24 ;  /* 0x0000001800257202 */ /* 0x012fe20000000f00 */
[----:B--2---:R-:W-:Y:S01]  /*9e40*/  IMAD.MOV.U32 R0, RZ, RZ, R4 ;  /* 0x000000ffff007224 */ /* 0x004fe200078e0004 */
[----:B------:R-:W-:Y:S01]  /*9e50*/  ULOP3.LUT UR4, UR4, 0xfffffffe, URZ, 0xc0, !UPT ;  /* 0xfffffffe04047892 */ /* 0x000fe2000f8ec03f */
[----:B------:R-:W-:Y:S01]  /*9e60*/  IMAD.MOV.U32 R20, RZ, RZ, R6 ;  /* 0x000000ffff147224 */ /* 0x000fe200078e0006 */
[----:B------:R-:W-:Y:S01]  /*9e70*/  PRMT R62, R3, 0x7610, R62 ;  /* 0x00007610033e7816 */ /* 0x000fe2000000003e */
        /* <DEDUP_REMOVED lines=13> */
[----:B------:R-:W-:Y:S01]  /*9f50*/  IMAD.MOV.U32 R38, RZ, RZ, R25 ;  /* 0x000000ffff267224 */ /* 0x000fe200078e0019 */
[----:B------:R-:W-:Y:S01]  /*9f60*/  PRMT R49, R49, 0x5410, R20 ;  /* 0x0000541031317816 */ /* 0x000fe20000000014 */
[----:B------:R-:W-:Y:S01]  /*9f70*/  BSSY B1, `(.L_x_10524) ;  /* 0x000001c000017945 */ /* 0x000fe20003800000 */
[----:B------:R-:W0:Y:S01]  /*9f80*/  SYNCS.PHASECHK.TRANS64.TRYWAIT P0, [R2+URZ+0x2d800], R3 ;  /* 0x02d80003020075a7 */ /* 0x000e22000800017f */
        /* <DEDUP_REMOVED lines=14> */
[----:B------:R-:W-:Y:S01]  /*a070*/  IMAD.MOV.U32 R37, RZ, RZ, R32 ;  /* 0x000000ffff257224 */ /* 0x000fe200078e0020 */
[----:B------:R-:W-:Y:S01]  /*a080*/  VIMNMX R40, R40, 0xc0, PT ;  /* 0x000000c028287848 */ /* 0x000fe20003fe0100 */
[----:B------:R-:W-:Y:S01]  /*a090*/  IMAD.MOV.U32 R38, RZ, RZ, R33 ;  /* 0x000000ffff267224 */ /* 0x000fe200078e0021 */
[----:B------:R-:W-:Y:S01]  /*a0a0*/  PRMT R68, R0, 0x5410, R36 ;  /* 0x0000541000447816 */ /* 0x000fe20000000024 */
[----:B------:R-:W-:Y:S01]  /*a0b0*/  IMAD.MOV.U32 R0, RZ, RZ, R30 ;  /* 0x000000ffff007224 */ /* 0x000fe200078e001e */
[----:B------:R-:W-:Y:S01]  /*a0c0*/  ISETP.GE.AND P1, PT, R141, R40, PT ;  /* 0x000000288d00720c */ /* 0x000fe20003f26270 */
[----:B------:R-:W-:Y:S01]  /*a0d0*/  IMAD.MOV.U32 R36, RZ, RZ, R31 ;  /* 0x000000ffff247224 */ /* 0x000fe200078e001f */
[----:B------:R-:W-:-:S04]  /*a0e0*/  PRMT R45, R37, 0x5410, R38 ;  /* 0x00005410252d7816 */ /* 0x000fc80000000026 */
[----:B------:R-:W-:Y:S01]  /*a0f0*/  PRMT R48, R0, 0x5410, R36 ;  /* 0x0000541000307816 */ /* 0x000fe20000000024 */
[----:B------:R-:W-:Y:S01]  /*a100*/  IMAD.MOV.U32 R36, RZ, RZ, R35 ;  /* 0x000000ffff247224 */ /* 0x000fe200078e0023 */
[----:B------:R-:W-:Y:S01]  /*a110*/  MOV R0, R34 ;  /* 0x0000002200007202 */ /* 0x000fe20000000f00 */
[----:B0-----:R-:W-:Y:S06]  /*a120*/  @!P0 BRA `(.L_x_10525) ;  /* 0x0000012000b48947 */ /* 0x001fec0003800000 */
.L_x_10728:
[----:B------:R-:W-:Y:S05]  /*a130*/  BSYNC B1 ;  /* 0x0000000000017941 */ /* 0x000fea0003800000 */
.L_x_10524:
[----:B------:R-:W-:Y:S01]  /*a140*/  PRMT R46, R0, 0x5410, R36 ;  /* 0x00005410002e7816 */ /* 0x000fe20000000024 */
[----:B------:R-:W-:Y:S06]  /*a150*/  @P1 BRA `(.L_x_10510) ;  /* 0x0000001000fc1947 */ /* 0x000fec0003800000 */
[----:B0-----:R-:W0:Y:S01]  /*a160*/  LDC R3, c[0x0][0x3f4] ;  /* 0x0000fd00ff037b82 */ /* 0x001e220000000800 */
[C---:B------:R-:W-:Y:S01]  /*a170*/  VIADD R0, R16.reuse, 0x10 ;  /* 0x0000001010007836 */ /* 0x040fe20000000000 */
[----:B------:R-:W-:Y:S01]  /*a180*/  BSSY B1, `(.L_x_10526) ;  /* 0x0000066000017945 */ /* 0x000fe20003800000 */
[C---:B------:R-:W-:Y:S01]  /*a190*/  VIADD R36, R16.reuse, 0x20 ;  /* 0x0000002010247836 */ /* 0x040fe20000000000 */
[-C--:B0-----:R-:W-:Y:S02]  /*a1a0*/  ISETP.GE.AND P0, PT, R16, R3.reuse, PT ;  /* 0x000000031000720c */ /* 0x081fe40003f06270 */
[-C--:B------:R-:W-:Y:S02]  /*a1b0*/  ISETP.GE.AND P1, PT, R0, R3.reuse, PT ;  /* 0x000000030000720c */ /* 0x080fe40003f26270 */
[----:B------:R-:W-:-:S09]  /*a1c0*/  ISETP.GE.AND P2, PT, R36, R3, PT ;  /* 0x000000032400720c */ /* 0x000fd20003f46270 */
[----:B------:R-:W-:Y:S05]  /*a1d0*/  @P0 BRA `(.L_x_10527) ;  /* 0x0000000400800947 */ /* 0x000fea0003800000 */
[----:B------:R-:W2:Y:S04]  /*a1e0*/  LDL R37, [R1+0xdc] ;  /* 0x0000dc0001257983 */ /* 0x000ea80000100800 */
[----:B------:R-:W3:Y:S01]  /*a1f0*/  LDL R69, [R1+0x108] ;  /* 0x0001080001457983 */ /* 0x000ee20000100800 */
[----:B------:R-:W-:Y:S01]  /*a200*/  HADD2.F32 R60, -RZ, R60.H0_H0 ;  /* 0x2000003cff3c7230 */ /* 0x000fe20000004100 */
[----:B------:R-:W-:Y:S01]  /*a210*/  SHF.R.U32.HI R54, RZ, 0x10, R25 ;  /* 0x00000010ff367819 */ /* 0x000fe20000011619 */
[----:B------:R-:W-:Y:S01]  /*a220*/  HADD2.F32 R62, -RZ, R62.H0_H0 ;  /* 0x2000003eff3e7230 */ /* 0x000fe20000004100 */
[--C-:B------:R-:W-:Y:S01]  /*a230*/  SHF.R.U32.HI R63, RZ, 0x10, R5.reuse ;  /* 0x00000010ff3f7819 */ /* 0x100fe20000011605 */
[----:B------:R-:W-:Y:S01]  /*a240*/  HADD2.F32 R61, -RZ, R61.H0_H0 ;  /* 0x2000003dff3d7230 */ /* 0x000fe20000004100 */
[----:B------:R-:W-:Y:S01]  /*a250*/  SHF.R.U64 R4, R4, 0x10, R5 ;  /* 0x0000001004047819 */ /* 0x000fe20000001205 */
[----:B------:R-:W-:Y:S01]  /*a260*/  HADD2.F32 R54, -RZ, R54.H0_H0 ;  /* 0x20000036ff367230 */ /* 0x000fe20000004100 */
[--C-:B------:R-:W-:Y:S01]  /*a270*/  SHF.R.U64 R5, R26, 0x10, R27.reuse ;  /* 0x000000101a057819 */ /* 0x100fe2000000121b */
[----:B------:R-:W-:Y:S01]  /*a280*/  HADD2.F32 R63, -RZ, R63.H0_H0 ;  /* 0x2000003fff3f7230 */ /* 0x000fe20000004100 */
[----:B------:R-:W-:-:S02]  /*a290*/  SHF.R.U32.HI R26, RZ, 0x10, R27 ;  /* 0x00000010ff1a7819 */ /* 0x000fc4000001161b */
[--C-:B------:R-:W-:Y:S01]  /*a2a0*/  SHF.R.U64 R6, R6, 0x10, R7.reuse ;  /* 0x0000001006067819 */ /* 0x100fe20000001207 */
[----:B------:R-:W-:Y:S01]  /*a2b0*/  HADD2.F32 R5, -RZ, R5.H0_H0 ;  /* 0x20000005ff057230 */ /* 0x000fe20000004100 */
[----:B------:R-:W-:Y:S02]  /*a2c0*/  SHF.R.U32.HI R7, RZ, 0x10, R7 ;  /* 0x00000010ff077819 */ /* 0x000fe40000011607 */
[----:B------:R-:W-:Y:S02]  /*a2d0*/  SHF.R.U64 R24, R24, 0x10, R25 ;  /* 0x0000001018187819 */ /* 0x000fe40000001219 */
[----:B--2---:R-:W-:-:S04]  /*a2e0*/  LEA.HI R0, R3, R37, RZ, 0x1d ;  /* 0x0000002503007211 */ /* 0x004fc800078fe8ff */
[----:B------:R-:W-:-:S04]  /*a2f0*/  SHF.R.S32.HI R37, RZ, 0x1f, R0 ;  /* 0x0000001fff257819 */ /* 0x000fc80000011400 */
[----:B------:R-:W-:Y:S01]  /*a300*/  LEA.HI R37, R37, R0, RZ, 0x2 ;  /* 0x0000000025257211 */ /* 0x000fe200078f10ff */
[----:B------:R-:W-:-:S03]  /*a310*/  IMAD.SHL.U32 R0, R0, 0x8, RZ ;  /* 0x0000000800007824 */ /* 0x000fc600078e00ff */
[----:B------:R-:W-:Y:S02]  /*a320*/  SHF.R.S32.HI R36, RZ, 0x2, R37 ;  /* 0x00000002ff247819 */ /* 0x000fe40000011425 */
[----:B------:R-:W-:-:S03]  /*a330*/  LOP3.LUT R37, R143, 0x18, R0, 0xf8, !PT ;  /* 0x000000188f257812 */ /* 0x000fc600078ef800 */
[----:B------:R-:W-:Y:S01]  /*a340*/  IMAD R0, R36, 0x1800, R153 ;  /* 0x0000180024007824 */ /* 0x000fe200078e0299 */
[----:B------:R-:W-:Y:S02]  /*a350*/  LOP3.LUT R41, R37, R144, RZ, 0x3c, !PT ;  /* 0x0000009025297212 */ /* 0x000fe400078e3cff */
[----:B---3--:R-:W0:Y:S02]  /*a360*/  LDS.128 R36, [R69] ;  /* 0x0000000045247984 */ /* 0x008e240000000c00 */
[----:B------:R-:W-:-:S05]  /*a370*/  IADD3 R41, R0, R41, RZ ;  /* 0x0000002900297210 */ /* 0x000fca0007ffe0ff */
        /* <DEDUP_REMOVED lines=13> */
[----:B------:R-:W-:Y:S01]  /*a450*/  FMUL.FTZ R65, R59, R63 ;  /* 0x0000003f3b417220 */ /* 0x000fe20000410000 */
[----:B------:R-:W-:Y:S02]  /*a460*/  HADD2.F32 R53, -RZ, R42.H0_H0 ;  /* 0x2000002aff357230 */ /* 0x000fe40000004100 */
[C---:B------:R-:W-:Y:S01]  /*a470*/  FFMA.FTZ R37, R55.reuse, R60, -R64 ;  /* 0x0000003c37257223 */ /* 0x040fe20000010840 */
[----:B------:R-:W-:Y:S01]  /*a480*/  FFMA.FTZ R41, R55, R62, R66 ;  /* 0x0000003e37297223 */ /* 0x000fe20000010042 */
[----:B------:R-:W-:-:S02]  /*a490*/  HADD2.F32 R55, -RZ, R67.H0_H0 ;  /* 0x20000043ff377230 */ /* 0x000fc40000004100 */
[-C--:B------:R-:W-:Y:S01]  /*a4a0*/  FMUL.FTZ R67, R59, R54.reuse ;  /* 0x000000363b437220 */ /* 0x080fe20000410000 */
[----:B------:R-:W-:Y:S01]  /*a4b0*/  FMUL.FTZ R59, R58, R61 ;  /* 0x0000003d3a3b7220 */ /* 0x000fe20000410000 */
[----:B------:R-:W-:Y:S02]  /*a4c0*/  HADD2.F32 R62, -RZ, R57.H1_H1 ;  /* 0x30000039ff3e7230 */ /* 0x000fe40000004100 */
[----:B------:R-:W-:Y:S01]  /*a4d0*/  FFMA.FTZ R54, R56, R54, -R65 ;  /* 0x0000003638367223 */ /* 0x000fe20000010841 */
[-C--:B------:R-:W-:Y:S01]  /*a4e0*/  FMUL.FTZ R60, R58, R55.reuse ;  /* 0x000000373a3c7220 */ /* 0x080fe20000410000 */
[----:B------:R-:W-:Y:S01]  /*a4f0*/  FFMA.FTZ R55, R52, R55, -R59 ;  /* 0x0000003734377223 */ /* 0x000fe2000001083b */
[----:B------:R-:W-:Y:S02]  /*a500*/  HADD2.F32 R58, -RZ, R68.H0_H0 ;  /* 0x20000044ff3a7230 */ /* 0x000fe40000004100 */
[----:B------:R-:W-:Y:S01]  /*a510*/  FMUL.FTZ R66, R53, R62 ;  /* 0x0000003e35427220 */ /* 0x000fe20000410000 */
[----:B------:R-:W-:-:S02]  /*a520*/  HADD2.F32 R51, -RZ, R43.H0_H0 ;  /* 0x2000002bff337230 */ /* 0x000fc40000004100 */
[----:B------:R-:W-:Y:S01]  /*a530*/  FFMA.FTZ R52, R52, R61, R60 ;  /* 0x0000003d34347223 */ /* 0x000fe2000001003c */
[----:B------:R-:W-:Y:S02]  /*a540*/  HADD2.F32 R64, -RZ, R57.H0_H0 ;  /* 0x20000039ff407230 */ /* 0x000fe40000004100 */
        /* <DEDUP_REMOVED lines=8> */
[----:B------:R-:W-:Y:S01]  /*a5d0*/  FFMA.FTZ R70, R25, R60, -R70 ;  /* 0x0000003c19467223 */ /* 0x000fe20000010846 */
[----:B------:R-:W-:Y:S02]  /*a5e0*/  HADD2.F32 R58, -RZ, R26.H0_H0 ;  /* 0x2000001aff3a7230 */ /* 0x000fe40000004100 */
[----:B------:R-:W-:Y:S01]  /*a5f0*/  FFMA.FTZ R26, R27, R62, R68 ;  /* 0x0000003e1b1a7223 */ /* 0x000fe20000010044 */
        /* <DEDUP_REMOVED lines=30> */
.L_x_10527:
[----:B------:R-:W-:Y:S05]  /*a7e0*/  BSYNC B1 ;  /* 0x0000000000017941 */ /* 0x000fea0003800000 */
.L_x_10526:
[----:B------:R-:W-:Y:S04]  /*a7f0*/  BSSY B1, `(.L_x_10528) ;  /* 0x000006b000017945 */ /* 0x000fe80003800000 */
[----:B------:R-:W-:Y:S05]  /*a800*/  @P1 BRA `(.L_x_10529) ;  /* 0x0000000400a41947 */ /* 0x000fea0003800000 */
[----:B0-----:R-:W2:Y:S01]  /*a810*/  LDL R0, [R1+0x4c] ;  /* 0x00004c0001007983 */ /* 0x001ea20000100800 */
[--C-:B------:R-:W-:Y:S01]  /*a820*/  SHF.R.U64 R28, R28, 0x10, R29.reuse ;  /* 0x000000101c1c7819 */ /* 0x100fe2000000121d */
[--C-:B------:R-:W-:Y:S01]  /*a830*/  HADD2.F32 R43, -RZ, R50.reuse.H1_H1 ;  /* 0x30000032ff2b7230 */ /* 0x100fe20000004100 */
[----:B------:R-:W-:Y:S01]  /*a840*/  SHF.R.U32.HI R52, RZ, 0x10, R29 ;  /* 0x00000010ff347819 */ /* 0x000fe2000001161d */
[----:B------:R-:W-:Y:S01]  /*a850*/  HADD2.F32 R50, -RZ, R50.H0_H0 ;  /* 0x20000032ff327230 */ /* 0x000fe20000004100 */
[--C-:B------:R-:W-:Y:S01]  /*a860*/  SHF.R.U64 R29, R8, 0x10, R9.reuse ;  /* 0x00000010081d7819 */ /* 0x100fe20000001209 */
[--C-:B------:R-:W-:Y:S01]  /*a870*/  HADD2.F32 R54, -RZ, R47.reuse.H0_H0 ;  /* 0x2000002fff367230 */ /* 0x100fe20000004100 */
[----:B------:R-:W-:Y:S01]  /*a880*/  SHF.R.U32.HI R51, RZ, 0x10, R9 ;  /* 0x00000010ff337819 */ /* 0x000fe20000011609 */
[----:B------:R-:W-:Y:S01]  /*a890*/  HADD2.F32 R47, -RZ, R47.H1_H1 ;  /* 0x3000002fff2f7230 */ /* 0x000fe20000004100 */
[----:B------:R-:W-:Y:S01]  /*a8a0*/  SHF.R.U64 R9, R10, 0x10, R11 ;  /* 0x000000100a097819 */ /* 0x000fe2000000120b */
[----:B------:R-:W-:Y:S01]  /*a8b0*/  HADD2.F32 R29, -RZ, R29.H0_H0 ;  /* 0x2000001dff1d7230 */ /* 0x000fe20000004100 */
[--C-:B------:R-:W-:Y:S01]  /*a8c0*/  SHF.R.U64 R8, R30, 0x10, R31.reuse ;  /* 0x000000101e087819 */ /* 0x100fe2000000121f */
[----:B------:R-:W-:Y:S01]  /*a8d0*/  HADD2.F32 R51, -RZ, R51.H0_H0 ;  /* 0x20000033ff337230 */ /* 0x000fe20000004100 */
[----:B------:R-:W-:-:S02]  /*a8e0*/  SHF.R.U32.HI R30, RZ, 0x10, R31 ;  /* 0x00000010ff1e7819 */ /* 0x000fc4000001161f */
[----:B------:R-:W-:-:S03]  /*a8f0*/  SHF.R.U32.HI R37, RZ, 0x10, R11 ;  /* 0x00000010ff257819 */ /* 0x000fc6000001160b */
[----:B------:R-:W-:Y:S02]  /*a900*/  HADD2.F32 R30, -RZ, R30.H0_H0 ;  /* 0x2000001eff1e7230 */ /* 0x000fe40000004100 */
[----:B--2---:R-:W-:Y:S01]  /*a910*/  IMAD.IADD R4, R138, 0x1, R0 ;  /* 0x000000018a047824 */ /* 0x004fe200078e0200 */
[----:B------:R-:W-:-:S04]  /*a920*/  LEA.HI R0, R3, R156, RZ, 0x1d ;  /* 0x0000009c03007211 */ /* 0x000fc800078fe8ff */
[----:B------:R-:W-:-:S04]  /*a930*/  SHF.R.S32.HI R5, RZ, 0x1f, R4 ;  /* 0x0000001fff057819 */ /* 0x000fc80000011404 */
[CC--:B------:R-:W-:Y:S02]  /*a940*/  LEA.HI R6, R5.reuse, R4.reuse, RZ, 0x5 ;  /* 0x0000000405067211 */ /* 0x0c0fe400078f28ff */
[----:B------:R-:W-:Y:S02]  /*a950*/  LEA.HI R4, R5, R4, RZ, 0x3 ;  /* 0x0000000405047211 */ /* 0x000fe400078f18ff */
[----:B------:R-:W-:Y:S02]  /*a960*/  SHF.R.S32.HI R5, RZ, 0x1f, R0 ;  /* 0x0000001fff057819 */ /* 0x000fe40000011400 */
[----:B------:R-:W-:Y:S02]  /*a970*/  LOP3.LUT R7, R143, 0x18, R4, 0xf8, !PT ;  /* 0x000000188f077812 */ /* 0x000fe400078ef804 */
[----:B------:R-:W-:Y:S01]  /*a980*/  LEA.HI R5, R5, R0, RZ, 0x2 ;  /* 0x0000000005057211 */ /* 0x000fe200078f10ff */
[----:B------:R-:W-:Y:S01]  /*a990*/  IMAD.SHL.U32 R0, R0, 0x8, RZ ;  /* 0x0000000800007824 */ /* 0x000fe200078e00ff */
[----:B------:R-:W-:-:S02]  /*a9a0*/  SHF.R.S32.HI R6, RZ, 0x5, R6 ;  /* 0x00000005ff067819 */ /* 0x000fc40000011406 */
[----:B------:R-:W-:Y:S02]  /*a9b0*/  SHF.R.S32.HI R4, RZ, 0x2, R5 ;  /* 0x00000002ff047819 */ /* 0x000fe40000011405 */
[----:B------:R-:W-:Y:S01]  /*a9c0*/  LOP3.LUT R5, R143, 0x18, R0, 0xf8, !PT ;  /* 0x000000188f057812 */ /* 0x000fe200078ef800 */
[--C-:B------:R-:W-:Y:S01]  /*a9d0*/  IMAD R6, R6, 0x1800, R153.reuse ;  /* 0x0000180006067824 */ /* 0x100fe200078e0299 */
[-C--:B------:R-:W-:Y:S01]  /*a9e0*/  LOP3.LUT R7, R7, R144.reuse, RZ, 0x3c, !PT ;  /* 0x0000009007077212 */ /* 0x080fe200078e3cff */
[----:B------:R-:W-:Y:S01]  /*a9f0*/  IMAD R24, R4, 0x1800, R153 ;  /* 0x0000180004187824 */ /* 0x000fe200078e0299 */
[----:B------:R-:W-:-:S03]  /*aa00*/  LOP3.LUT R25, R5, R144, RZ, 0x3c, !PT ;  /* 0x0000009005197212 */ /* 0x000fc600078e3cff */
[----:B------:R-:W-:Y:S01]  /*aa10*/  IMAD.IADD R6, R6, 0x1, R7 ;  /* 0x0000000106067824 */ /* 0x000fe200078e0207 */
[----:B------:R-:W-:-:S04]  /*aa20*/  IADD3 R25, R24, R25, RZ ;  /* 0x0000001918197210 */ /* 0x000fc80007ffe0ff */
[----:B------:R-:W-:Y:S01]  /*aa30*/  LEA R0, R6, UR40, 0x1 ;  /* 0x0000002806007c11 */ /* 0x000fe2000f8e08ff */
[----:B------:R-:W-:-:S04]  /*aa40*/  IMAD R36, R25, 0x2, R2 ;  /* 0x0000000219247824 */ /* 0x000fc800078e0202 */
[----:B------:R-:W0:Y:S04]  /*aa50*/  LDS.128 R4, [R0] ;  /* 0x0000000000047984 */ /* 0x000e280000000c00 */
[----:B------:R-:W1:Y:S01]  /*aa60*/  LDS.128 R24, [R36+0xc400] ;  /* 0x00c4000024187984 */ /* 0x000e620000000c00 */
[--C-:B0-----:R-:W-:Y:S02]  /*aa70*/  HADD2.F32 R10, -RZ, R5.reuse.H0_H0 ;  /* 0x20000005ff0a7230 */ /* 0x101fe40000004100 */
[----:B------:R-:W-:Y:S02]  /*aa80*/  HADD2.F32 R40, -RZ, R5.H1_H1 ;  /* 0x30000005ff287230 */ /* 0x000fe40000004100 */
[--C-:B-1----:R-:W-:Y:S02]  /*aa90*/  HADD2.F32 R5, -RZ, R25.reuse.H0_H0 ;  /* 0x20000019ff057230 */ /* 0x102fe40000004100 */
[----:B------:R-:W-:-:S02]  /*aaa0*/  HADD2.F32 R38, -RZ, R25.H1_H1 ;  /* 0x30000019ff267230 */ /* 0x000fc40000004100 */
[----:B------:R-:W-:Y:S02]  /*aab0*/  HADD2.F32 R25, -RZ, R24.H0_H0 ;  /* 0x20000018ff197230 */ /* 0x000fe40000004100 */
[CC--:B------:R-:W-:Y:S01]  /*aac0*/  FMUL.FTZ R53, R5.reuse, R50.reuse ;  /* 0x0000003205357220 */ /* 0x0c0fe20000410000 */
[-C--:B------:R-:W-:Y:S01]  /*aad0*/  FMUL.FTZ R55, R5, R43.reuse ;  /* 0x0000002b05377220 */ /* 0x080fe20000410000 */
[----:B------:R-:W-:Y:S02]  /*aae0*/  HADD2.F32 R39, -RZ, R4.H0_H0 ;  /* 0x20000004ff277230 */ /* 0x000fe40000004100 */
[C---:B------:R-:W-:Y:S01]  /*aaf0*/  FFMA.FTZ R5, R10.reuse, R43, -R53 ;  /* 0x0000002b0a057223 */ /* 0x040fe20000010835 */
[----:B------:R-:W-:Y:S02]  /*ab00*/  HADD2.F32 R43, -RZ, R52.H0_H0 ;  /* 0x20000034ff2b7230 */ /* 0x000fe40000004100 */
[----:B------:R-:W-:Y:S01]  /*ab10*/  FFMA.FTZ R10, R10, R50, R55 ;  /* 0x000000320a0a7223 */ /* 0x000fe20000010037 */
[----:B------:R-:W-:-:S02]  /*ab20*/  HADD2.F32 R52, -RZ, R49.H1_H1 ;  /* 0x30000031ff347230 */ /* 0x000fc40000004100 */
[C---:B------:R-:W-:Y:S01]  /*ab30*/  FMUL.FTZ R53, R38.reuse, R51 ;  /* 0x0000003326357220 */ /* 0x040fe20000410000 */
[----:B------:R-:W-:Y:S02]  /*ab40*/  HADD2.F32 R50, -RZ, R49.H0_H0 ;  /* 0x20000031ff327230 */ /* 0x000fe40000004100 */
[-C--:B------:R-:W-:Y:S01]  /*ab50*/  FMUL.FTZ R49, R38, R43.reuse ;  /* 0x0000002b26317220 */ /* 0x080fe20000410000 */
[----:B------:R-:W-:Y:S02]  /*ab60*/  HADD2.F32 R41, -RZ, R26.H0_H0 ;  /* 0x2000001aff297230 */ /* 0x000fe40000004100 */
[C---:B------:R-:W-:Y:S01]  /*ab70*/  FMUL.FTZ R56, R25.reuse, R52 ;  /* 0x0000003419387220 */ /* 0x040fe20000410000 */
[C---:B------:R-:W-:Y:S01]  /*ab80*/  FFMA.FTZ R38, R40.reuse, R43, -R53 ;  /* 0x0000002b28267223 */ /* 0x040fe20000010835 */
[----:B------:R-:W-:Y:S01]  /*ab90*/  FFMA.FTZ R49, R40, R51, R49 ;  /* 0x0000003328317223 */ /* 0x000fe20000010031 */
[----:B------:R-:W-:Y:S02]  /*aba0*/  HADD2.F32 R31, -RZ, R6.H0_H0 ;  /* 0x20000006ff1f7230 */ /* 0x000fe40000004100 */
[-C--:B------:R-:W-:Y:S01]  /*abb0*/  FMUL.FTZ R25, R25, R50.reuse ;  /* 0x0000003219197220 */ /* 0x080fe20000410000 */
        /* <DEDUP_REMOVED lines=8> */
[----:B------:R-:W-:Y:S01]  /*ac40*/  FFMA.FTZ R50, R31, R40, -R50 ;  /* 0x000000281f327223 */ /* 0x000fe20000010832 */
[----:B------:R-:W-:-:S02]  /*ac50*/  HADD2.F32 R27, -RZ, R27.H1_H1 ;  /* 0x3000001bff1b7230 */ /* 0x000fc40000004100 */
[C---:B------:R-:W-:Y:S01]  /*ac60*/  FMUL.FTZ R58, R42.reuse, R47 ;  /* 0x0000002f2a3a7220 */ /* 0x040fe20000410000 */
[----:B------:R-:W-:Y:S02]  /*ac70*/  HADD2.F32 R40, -RZ, R37.H0_H0 ;  /* 0x20000025ff287230 */ /* 0x000fe40000004100 */
[----:B------:R-:W-:Y:S01]  /*ac80*/  FMUL.FTZ R42, R42, R48 ;  /* 0x000000302a2a7220 */ /* 0x000fe20000410000 */
[----:B------:R-:W-:Y:S02]  /*ac90*/  HADD2.F32 R7, -RZ, R7.H1_H1 ;  /* 0x30000007ff077230 */ /* 0x000fe40000004100 */
[----:B------:R-:W-:Y:S01]  /*aca0*/  FFMA.FTZ R52, R31, R54, R52 ;  /* 0x000000361f347223 */ /* 0x000fe20000010034 */
[----:B------:R-:W-:Y:S01]  /*acb0*/  FFMA.FTZ R58, R11, R48, -R58 ;  /* 0x000000300b3a7223 */ /* 0x000fe2000001083a */
[----:B------:R-:W-:Y:S02]  /*acc0*/  HADD2.F32 R24, -RZ, R24.H1_H1 ;  /* 0x30000018ff187230 */ /* 0x000fe40000004100 */
[----:B------:R-:W-:Y:S01]  /*acd0*/  FMUL.FTZ R54, R27, R40 ;  /* 0x000000281b367220 */ /* 0x000fe20000410000 */
        /* <DEDUP_REMOVED lines=28> */
.L_x_10529:
[----:B------:R-:W-:Y:S05]  /*aea0*/  BSYNC B1 ;  /* 0x0000000000017941 */ /* 0x000fea0003800000 */
.L_x_10528:
[----:B------:R-:W-:Y:S05]  /*aeb0*/  @P2 BRA `(.L_x_10510) ;  /* 0x0000000400a42947 */ /* 0x000fea0003800000 */
[----:B01----:R-:W2:Y:S01]  /*aec0*/  LDL R0, [R1+0x48] ;  /* 0x0000480001007983 */ /* 0x003ea20000100800 */
[----:B------:R-:W-:Y:S02]  /*aed0*/  LEA.HI R3, R3, R157, RZ, 0x1d ;  /* 0x0000009d03037211 */ /* 0x000fe400078fe8ff */
[----:B------:R-:W-:Y:S02]  /*aee0*/  SHF.R.U64 R25, R12, 0x10, R13 ;  /* 0x000000100c197819 */ /* 0x000fe4000000120d */
[----:B------:R-:W-:Y:S01]  /*aef0*/  SHF.R.U64 R12, R34, 0x10, R35 ;  /* 0x00000010220c7819 */ /* 0x000fe20000001223 */
[----:B------:R-:W-:Y:S01]  /*af00*/  HADD2.F32 R34, -RZ, R20.H1_H1 ;  /* 0x30000014ff227230 */ /* 0x000fe20000004100 */
[----:B------:R-:W-:Y:S01]  /*af10*/  SHF.R.U64 R24, R32, 0x10, R33 ;  /* 0x0000001020187819 */ /* 0x000fe20000001221 */
[----:B------:R-:W-:Y:S01]  /*af20*/  HADD2.F32 R32, -RZ, R45.H1_H1 ;  /* 0x3000002dff207230 */ /* 0x000fe20000004100 */
[----:B------:R-:W-:Y:S01]  /*af30*/  SHF.R.U32.HI R31, RZ, 0x10, R13 ;  /* 0x00000010ff1f7819 */ /* 0x000fe2000001160d */
[----:B------:R-:W-:Y:S01]  /*af40*/  HADD2.F32 R25, -RZ, R25.H0_H0 ;  /* 0x20000019ff197230 */ /* 0x000fe20000004100 */
[----:B------:R-:W-:-:S02]  /*af50*/  SHF.R.U32.HI R33, RZ, 0x10, R33 ;  /* 0x00000010ff217819 */ /* 0x000fc40000011621 */
[----:B------:R-:W-:Y:S01]  /*af60*/  SHF.R.U64 R37, R14, 0x10, R15 ;  /* 0x000000100e257819 */ /* 0x000fe2000000120f */
[----:B------:R-:W-:Y:S01]  /*af70*/  HADD2.F32 R31, -RZ, R31.H0_H0 ;  /* 0x2000001fff1f7230 */ /* 0x000fe20000004100 */
[----:B------:R-:W-:Y:S02]  /*af80*/  SHF.R.U32.HI R39, RZ, 0x10, R35 ;  /* 0x00000010ff277819 */ /* 0x000fe40000011623 */
[----:B------:R-:W-:Y:S01]  /*af90*/  SHF.R.U32.HI R35, RZ, 0x10, R15 ;  /* 0x00000010ff237819 */ /* 0x000fe2000001160f */
[----:B--2---:R-:W-:-:S05]  /*afa0*/  IMAD.IADD R0, R138, 0x1, R0 ;  /* 0x000000018a007824 */ /* 0x004fca00078e0200 */
        /* <DEDUP_REMOVED lines=30> */
[----:B------:R-:W-:Y:S02]  /*b190*/  HADD2.F32 R32, -RZ, R20.H0_H0 ;  /* 0x20000014ff207230 */ /* 0x000fe40000004100 */
[----:B------:R-:W-:Y:S01]  /*b1a0*/  FFMA.FTZ R38, R13, R34, R38 ;  /* 0x000000220d267223 */ /* 0x000fe20000010026 */
[----:B------:R-:W-:-:S02]  /*b1b0*/  HADD2.F32 R20, -RZ, R45.H0_H0 ;  /* 0x2000002dff147230 */ /* 0x000fc40000004100 */
[-C--:B------:R-:W-:Y:S01]  /*b1c0*/  FMUL.FTZ R13, R28, R27.reuse ;  /* 0x0000001b1c0d7220 */ /* 0x080fe20000410000 */
[----:B------:R-:W-:Y:S02]  /*b1d0*/  HADD2.F32 R5, -RZ, R4.H0_H0 ;  /* 0x20000004ff057230 */ /* 0x000fe40000004100 */
[C---:B------:R-:W-:Y:S01]  /*b1e0*/  FMUL.FTZ R34, R9.reuse, R32 ;  /* 0x0000002009227220 */ /* 0x040fe20000410000 */
[----:B------:R-:W-:Y:S02]  /*b1f0*/  HADD2.F32 R29, -RZ, R10.H0_H0 ;  /* 0x2000000aff1d7230 */ /* 0x000fe40000004100 */
[----:B------:R-:W-:Y:S01]  /*b200*/  FMUL.FTZ R9, R9, R20 ;  /* 0x0000001409097220 */ /* 0x000fe20000410000 */
[----:B------:R-:W-:Y:S02]  /*b210*/  HADD2.F32 R28, -RZ, R21.H0_H0 ;  /* 0x20000015ff1c7230 */ /* 0x000fe40000004100 */
[C---:B------:R-:W-:Y:S01]  /*b220*/  FFMA.FTZ R33, R14.reuse, R27, -R33 ;  /* 0x0000001b0e217223 */ /* 0x040fe20000010821 */
[----:B------:R-:W-:Y:S01]  /*b230*/  FFMA.FTZ R31, R14, R31, R13 ;  /* 0x0000001f0e1f7223 */ /* 0x000fe2000001000d */
[----:B------:R-:W-:-:S02]  /*b240*/  HADD2.F32 R15, -RZ, R6.H0_H0 ;  /* 0x20000006ff0f7230 */ /* 0x000fc40000004100 */
[C---:B------:R-:W-:Y:S01]  /*b250*/  FFMA.FTZ R34, R5.reuse, R20, -R34 ;  /* 0x0000001405227223 */ /* 0x040fe20000010822 */
[----:B------:R-:W-:Y:S02]  /*b260*/  HADD2.F32 R30, -RZ, R11.H0_H0 ;  /* 0x2000000bff1e7230 */ /* 0x000fe40000004100 */
[----:B------:R-:W-:Y:S01]  /*b270*/  FFMA.FTZ R32, R5, R32, R9 ;  /* 0x0000002005207223 */ /* 0x000fe20000010009 */
[--C-:B------:R-:W-:Y:S02]  /*b280*/  HADD2.F32 R14, -RZ, R46.reuse.H0_H0 ;  /* 0x2000002eff0e7230 */ /* 0x100fe40000004100 */
[C---:B------:R-:W-:Y:S01]  /*b290*/  FMUL.FTZ R20, R29.reuse, R28 ;  /* 0x0000001c1d147220 */ /* 0x040fe20000410000 */
[----:B------:R-:W-:Y:S02]  /*b2a0*/  HADD2.F32 R21, -RZ, R21.H1_H1 ;  /* 0x30000015ff157230 */ /* 0x000fe40000004100 */
[----:B------:R-:W-:Y:S02]  /*b2b0*/  HADD2.F32 R5, -RZ, R46.H1_H1 ;  /* 0x3000002eff057230 */ /* 0x000fe40000004100 */
[----:B------:R-:W-:Y:S01]  /*b2c0*/  FMUL.FTZ R40, R29, R14 ;  /* 0x0000000e1d287220 */ /* 0x000fe20000410000 */
[----:B------:R-:W-:-:S02]  /*b2d0*/  HADD2.F32 R26, -RZ, R7.H0_H0 ;  /* 0x20000007ff1a7230 */ /* 0x000fc40000004100 */
[C---:B------:R-:W-:Y:S01]  /*b2e0*/  FFMA.FTZ R27, R15.reuse, R14, -R20 ;  /* 0x0000000e0f1b7223 */ /* 0x040fe20000010814 */
[C---:B------:R-:W-:Y:S01]  /*b2f0*/  FMUL.FTZ R9, R30.reuse, R21 ;  /* 0x000000151e097220 */ /* 0x040fe20000410000 */
[----:B------:R-:W-:Y:S02]  /*b300*/  HADD2.F32 R11, -RZ, R11.H1_H1 ;  /* 0x3000000bff0b7230 */ /* 0x000fe40000004100 */
[-C--:B------:R-:W-:Y:S01]  /*b310*/  FMUL.FTZ R30, R30, R5.reuse ;  /* 0x000000051e1e7220 */ /* 0x080fe20000410000 */
[----:B------:R-:W-:Y:S02]  /*b320*/  HADD2.F32 R20, -RZ, R35.H0_H0 ;  /* 0x20000023ff147230 */ /* 0x000fe40000004100 */
[----:B------:R-:W-:Y:S01]  /*b330*/  FFMA.FTZ R40, R15, R28, R40 ;  /* 0x0000001c0f287223 */ /* 0x000fe20000010028 */
[----:B------:R-:W-:Y:S02]  /*b340*/  HADD2.F32 R14, -RZ, R39.H0_H0 ;  /* 0x20000027ff0e7230 */ /* 0x000fe40000004100 */
[C---:B------:R-:W-:Y:S01]  /*b350*/  FFMA.FTZ R28, R26.reuse, R5, -R9 ;  /* 0x000000051a1c7223 */ /* 0x040fe20000010809 */
[----:B------:R-:W-:Y:S01]  /*b360*/  FFMA.FTZ R30, R26, R21, R30 ;  /* 0x000000151a1e7223 */ /* 0x000fe2000001001e */
[----:B------:R-:W-:-:S02]  /*b370*/  HADD2.F32 R7, -RZ, R7.H1_H1 ;  /* 0x30000007ff077230 */ /* 0x000fc40000004100 */
[C---:B------:R-:W-:Y:S01]  /*b380*/  FMUL.FTZ R42, R11.reuse, R20 ;  /* 0x000000140b2a7220 */ /* 0x040fe20000410000 */
[-C--:B------:R-:W-:Y:S01]  /*b390*/  FMUL.FTZ R26, R11, R14.reuse ;  /* 0x0000000e0b1a7220 */ /* 0x080fe20000410000 */
[----:B------:R-:W-:Y:S02]  /*b3a0*/  HADD2.F32 R8, -RZ, R8.H1_H1 ;  /* 0x30000008ff087230 */ /* 0x000fe40000004100 */
[----:B------:R-:W-:Y:S02]  /*b3b0*/  HADD2.F32 R10, -RZ, R10.H1_H1 ;  /* 0x3000000aff0a7230 */ /* 0x000fe40000004100 */
        /* <DEDUP_REMOVED lines=25> */
.L_x_10510:
[----:B------:R-:W-:Y:S05]  /*b550*/  BSYNC B0 ;  /* 0x0000000000007941 */ /* 0x000fea0003800000 */
.L_x_10503:
        /* <DEDUP_REMOVED lines=8> */
.L_x_10501:
[----:B01-3--:R-:W-:-:S05]  /*b5e0*/  IMAD.U32 R0, RZ, RZ, UR39 ;  /* 0x00000027ff007e24 */ /* 0x00bfca000f8e00ff */
[----:B------:R-:W-:-:S13]  /*b5f0*/  ISETP.NE.AND P0, PT, R0, 0x3, PT ;  /* 0x000000030000780c */ /* 0x000fda0003f05270 */
[----:B------:R-:W-:Y:S05]  /*b600*/  @!P0 BRA `(.L_x_10530) ;  /* 0x0000000000048947 */ /* 0x000fea0003800000 */
[----:B------:R-:W-:Y:S01]  /*b610*/  BPT.TRAP 0x1 ;  /* 0x000000040000795c */ /* 0x000fe20000300000 */
.L_x_10530:
[----:B--2-4-:R-:W2:Y:S01]  /*b620*/  LDL R3, [R1] ;  /* 0x0000000001037983 */ /* 0x014ea20000100800 */
[----:B------:R-:W-:Y:S01]  /*b630*/  IMAD R0, R142, 0x8, R2 ;  /* 0x000000088e007824 */ /* 0x000fe200078e0202 */
[----:B--2---:R-:W-:-:S04]  /*b640*/  SHF.L.U32 R5, R3, 0x1f, RZ ;  /* 0x0000001f03057819 */ /* 0x004fc800000006ff */
[----:B------:R0:W1:Y:S01]  /*b650*/  SYNCS.PHASECHK.TRANS64.TRYWAIT P1, [R0+URZ+0x2d830], R5 ;  /* 0x02d83005000075a7 */ /* 0x000062000802017f */
[----:B------:R-:W-:Y:S05]  /*b660*/  @!P0 BRA `(.L_x_10531) ;  /* 0x0000000000048947 */ /* 0x000fea0003800000 */
[----:B------:R-:W-:Y:S01]  /*b670*/  BPT.TRAP 0x1 ;  /* 0x000000040000795c */ /* 0x000fe20000300000 */
.L_x_10531:
[----:B------:R-:W-:Y:S01]  /*b680*/  IADD3 R3, R2, 0x15400, RZ ;  /* 0x0001540002037810 */ /* 0x000fe20007ffe0ff */
[----:B------:R-:W-:-:S03]  /*b690*/  IMAD R44, R44, 0x1000, R2 ;  /* 0x000010002c2c7824 */ /* 0x000fc600078e0202 */
[----:B------:R-:W-:Y:S01]  /*b6a0*/  SHF.R.U32.HI R3, RZ, 0x4, R3 ;  /* 0x00000004ff037819 */ /* 0x000fe20000011603 */
[----:B------:R-:W-:-:S03]  /*b6b0*/  VIADD R44, R44, 0xc400 ;  /* 0x0000c4002c2c7836 */ /* 0x000fc60000000000 */
[----:B------:R-:W-:Y:S02]  /*b6c0*/  LOP3.LUT R3, R3, 0x3fff, RZ, 0xc0, !PT ;  /* 0x00003fff03037812 */ /* 0x000fe400078ec0ff */
[----:B------:R-:W-:Y:S02]  /*b6d0*/  SHF.R.U32.HI R44, RZ, 0x4, R44 ;  /* 0x00000004ff2c7819 */ /* 0x000fe4000001162c */
[----:B------:R-:W-:Y:S02]  /*b6e0*/  LOP3.LUT R3, R3, 0x10000, RZ, 0xfc, !PT ;  /* 0x0001000003037812 */ /* 0x000fe400078efcff */
[----:B------:R-:W-:-:S03]  /*b6f0*/  LOP3.LUT R44, R44, 0x3fff, RZ, 0xc0, !PT ;  /* 0x00003fff2c2c7812 */ /* 0x000fc600078ec0ff */
[----:B------:R2:W-:Y:S01]  /*b700*/  STL [R1+0x80], R3 ;  /* 0x0000800301007387 */ /* 0x0005e20000100800 */
[----:B-1----:R-:W-:Y:S05]  /*b710*/  @P1 BRA `(.L_x_10532) ;  /* 0x0000000000081947 */ /* 0x002fea0003800000 */
[----:B------:R-:W1:Y:S02]  /*b720*/  SYNCS.PHASECHK.TRANS64.TRYWAIT P1, [R0+URZ+0x2d830], R5 ;  /* 0x02d83005000075a7 */ /* 0x000e64000802017f */
[----:B-1----:R-:W-:Y:S05]  /*b730*/  @!P1 BRA `(.L_x_10533) ;  /* 0x0000010c00449947 */ /* 0x002fea0003800000 */
.L_x_10532:
[----:B--2---:R-:W2:Y:S01]  /*b740*/  LDL R3, [R1+0x80] ;  /* 0x0000800001037983 */ /* 0x004ea20000100800 */
[----:B01----:R-:W-:Y:S01]  /*b750*/  IMAD.MOV.U32 R5, RZ, RZ, -0x7fffffe0 ;  /* 0x80000020ff057424 */ /* 0x003fe200078e00ff */
[----:B------:R-:W-:Y:S01]  /*b760*/  LOP3.LUT R8, R44, 0x10000, RZ, 0xfc, !PT ;  /* 0x000100002c087812 */ /* 0x000fe200078efcff */
[----:B------:R-:W-:Y:S01]  /*b770*/  IMAD.MOV.U32 R9, RZ, RZ, -0x7fffffe0 ;  /* 0x80000020ff097424 */ /* 0x000fe200078e00ff */
[----:B------:R-:W-:Y:S05]  /*b780*/  WARPSYNC.ALL ;  /* 0x0000000000007948 */ /* 0x000fea0003800000 */
[----:B------:R-:W-:Y:S01]  /*b790*/  R2UR UR7, R5 ;  /* 0x00000000050772ca */ /* 0x000fe200000e0000 */
[----:B------:R-:W-:Y:S01]  /*b7a0*/  WARPGROUP.ARRIVE ;  /* 0x00000000000079c5 */ /* 0x000fe20000000000 */
[C---:B------:R-:W-:Y:S01]  /*b7b0*/  R2UR UR4, R8.reuse ;  /* 0x00000000080472ca */ /* 0x040fe200000e0000 */
[----:B------:R-:W-:Y:S01]  /*b7c0*/  IMAD.MOV.U32 R7, RZ, RZ, -0x7fffffe0 ;  /* 0x80000020ff077424 */ /* 0x000fe200078e00ff */
[----:B------:R-:W-:Y:S01]  /*b7d0*/  R2UR UR5, R9 ;  /* 0x00000000090572ca */ /* 0x000fe200000e0000 */
[----:B------:R-:W-:Y:S01]  /*b7e0*/  IMAD.MOV.U32 R21, RZ, RZ, -0x7fffffe0 ;  /* 0x80000020ff157424 */ /* 0x000fe200078e00ff */
[C---:B------:R-:W-:Y:S01]  /*b7f0*/  IADD3 R20, R8.reuse, 0x2, RZ ;  /* 0x0000000208147810 */ /* 0x040fe20007ffe0ff */
[----:B------:R-:W-:Y:S01]  /*b800*/  IMAD.MOV.U32 R15, RZ, RZ, -0x7fffffe0 ;  /* 0x80000020ff0f7424 */ /* 0x000fe200078e00ff */
[C---:B------:R-:W-:Y:S01]  /*b810*/  IADD3 R14, R8.reuse, 0x300, RZ ;  /* 0x00000300080e7810 */ /* 0x040fe20007ffe0ff */
[C---:B------:R-:W-:Y:S01]  /*b820*/  VIADD R12, R8.reuse, 0x302 ;  /* 0x00000302080c7836 */ /* 0x040fe20000000000 */
[----:B------:R-:W-:Y:S01]  /*b830*/  MOV R13, 0x80000020 ;  /* 0x80000020000d7802 */ /* 0x000fe20000000f00 */
[----:B------:R-:W-:Y:S01]  /*b840*/  VIADD R10, R8, 0x600 ;  /* 0x00000600080a7836 */ /* 0x000fe20000000000 */
[----:B------:R0:W-:Y:S01]  /*b850*/  STL.64 [R1+0x18], R8 ;  /* 0x0000180801007387 */ /* 0x0001e20000100a00 */
[----:B------:R-:W-:-:S02]  /*b860*/  IMAD.MOV.U32 R11, RZ, RZ, -0x7fffffe0 ;  /* 0x80000020ff0b7424 */ /* 0x000fc400078e00ff */
[----:B------:R-:W-:Y:S01]  /*b870*/  IMAD.MOV.U32 R5, RZ, RZ, -0x7fffffe0 ;  /* 0x80000020ff057424 */ /* 0x000fe200078e00ff */
[----:B------:R0:W-:Y:S01]  /*b880*/  STL.64 [R1+0x68], R20 ;  /* 0x0000681401007387 */ /* 0x0001e20000100a00 */
[----:B------:R-:W-:-:S03]  /*b890*/  IMAD.MOV.U32 R135, RZ, RZ, RZ ;  /* 0x000000ffff877224 */ /* 0x000fc600078e00ff */
[----:B------:R0:W-:Y:S04]  /*b8a0*/  STL.64 [R1+0x60], R14 ;  /* 0x0000600e01007387 */ /* 0x0001e80000100a00 */
[----:B------:R0:W-:Y:S04]  /*b8b0*/  STL.64 [R1+0x40], R12 ;  /* 0x0000400c01007387 */ /* 0x0001e80000100a00 */
[----:B------:R0:W-:Y:S01]  /*b8c0*/  STL.64 [R1+0x38], R10 ;  /* 0x0000380a01007387 */ /* 0x0001e20000100a00 */
[----:B--2---:R-:W-:-:S04]  /*b8d0*/  IMAD R4, R142, 0x600, R3 ;  /* 0x000006008e047824 */ /* 0x004fc800078e0203 */
[C---:B------:R-:W-:Y:S01]  /*b8e0*/  VIADD R6, R4.reuse, 0x2 ;  /* 0x0000000204067836 */ /* 0x040fe20000000000 */
[----:B------:R-:W-:-:S13]  /*b8f0*/  R2UR UR6, R4 ;  /* 0x00000000040672ca */ /* 0x000fda00000e0000 */
[----:B------:R-:W-:Y:S01]  /*b900*/  HGMMA.64x128x16.F32 R24, gdesc[UR4], RZ, !UPT, gsb0 ;  /* 0x01e00000041879f0 */ /* 0x000fe2000c0008ff */
[----:B------:R-:W-:Y:S01]  /*b910*/  R2UR UR6, R6 ;  /* 0x00000000060672ca */ /* 0x000fe200000e0000 */
[----:B------:R-:W-:Y:S01]  /*b920*/  VIADD R6, R4, 0x200 ;  /* 0x0000020004067836 */ /* 0x000fe20000000000 */
[----:B------:R-:W-:Y:S01]  /*b930*/  R2UR UR7, R7 ;  /* 0x00000000070772ca */ /* 0x000fe200000e0000 */
[----:B------:R-:W-:Y:S01]  /*b940*/  IMAD.MOV.U32 R7, RZ, RZ, -0x7fffffe0 ;  /* 0x80000020ff077424 */ /* 0x000fe200078e00ff */
[----:B------:R-:W-:Y:S02]  /*b950*/  R2UR UR4, R20 ;  /* 0x00000000140472ca */ /* 0x000fe400000e0000 */
[----:B------:R-:W-:Y:S01]  /*b960*/  R2UR UR5, R21 ;  /* 0x00000000150572ca */ /* 0x000fe200000e0000 */
[----:B------:R-:W-:Y:S02]  /*b970*/  WARPGROUP.DEPBAR.LE gsb0, 0x0 ;  /* 0x00008000000079c5 */ /* 0x000fe40000010000 */
[----:B------:R-:W-:-:S10]  /*b980*/  WARPGROUP.ARRIVE ;  /* 0x00000000000079c5 */ /* 0x000fd40000000000 */
[----:B------:R-:W-:Y:S01]  /*b990*/  HGMMA.64x128x16.F32 R24, gdesc[UR4], R24, gsb0 ;  /* 0x01e00000041879f0 */ /* 0x000fe20008000818 */
        /* <DEDUP_REMOVED lines=14> */
[----:B------:R-:W-:Y:S02]  /*ba80*/  R2UR UR5, R13 ;  /* 0x000000000d0572ca */ /* 0x000fe400000e0000 */
[----:B------:R-:W-:Y:S01]  /*ba90*/  IADD3 R4, R4, 0x402, RZ ;  /* 0x0000040204047810 */ /* 0x000fe20007ffe0ff */
[----:B------:R-:W-:-:S02]  /*baa0*/  WARPGROUP.DEPBAR.LE gsb0, 0x0 ;  /* 0x00008000000079c5 */ /* 0x000fc40000010000 */
[----:B------:R-:W-:-:S08]  /*bab0*/  WARPGROUP.ARRIVE ;  /* 0x00000000000079c5 */ /* 0x000fd00000000000 */
[----:B------:R-:W-:Y:S01]  /*bac0*/  HGMMA.64x128x16.F32 R24, gdesc[UR4], R24, gsb0 ;  /* 0x01e00000041879f0 */ /* 0x000fe20008000818 */
[----:B------:R-:W-:Y:S01]  /*bad0*/  R2UR UR6, R6 ;  /* 0x00000000060672ca */ /* 0x000fe200000e0000 */
[----:B------:R-:W-:Y:S01]  /*bae0*/  VIADD R6, R8, 0x602 ;  /* 0x0000060208067836 */ /* 0x000fe20000000000 */
[----:B------:R-:W-:Y:S01]  /*baf0*/  R2UR UR7, R7 ;  /* 0x00000000070772ca */ /* 0x000fe200000e0000 */
[----:B------:R-:W-:Y:S01]  /*bb00*/  IMAD.MOV.U32 R7, RZ, RZ, -0x7fffffe0 ;  /* 0x80000020ff077424 */ /* 0x000fe200078e00ff */
[----:B------:R-:W-:Y:S02]  /*bb10*/  R2UR UR4, R10 ;  /* 0x000000000a0472ca */ /* 0x000fe400000e0000 */
[----:B------:R-:W-:Y:S02]  /*bb20*/  R2UR UR5, R11 ;  /* 0x000000000b0572ca */ /* 0x000fe400000e0000 */
[----:B------:R0:W-:Y:S01]  /*bb30*/  STL.64 [R1+0x30], R6 ;  /* 0x0000300601007387 */ /* 0x0001e20000100a00 */
[----:B------:R-:W-:-:S02]  /*bb40*/  WARPGROUP.DEPBAR.LE gsb0, 0x0 ;  /* 0x00008000000079c5 */ /* 0x000fc40000010000 */
[----:B------:R-:W-:-:S08]  /*bb50*/  WARPGROUP.ARRIVE ;  /* 0x00000000000079c5 */ /* 0x000fd00000000000 */
        /* <DEDUP_REMOVED lines=9> */
[----:B0-----:R-:W-:Y:S05]  /*bbf0*/  @!P0 BRA `(.L_x_10534) ;  /* 0x0000000000048947 */ /* 0x001fea0003800000 */
[----:B------:R-:W-:Y:S01]  /*bc00*/  BPT.TRAP 0x1 ;  /* 0x000000040000795c */ /* 0x000fe20000300000 */
.L_x_10534:
[----:B------:R-:W2:Y:S01]  /*bc10*/  LDL R89, [R1+0xac] ;  /* 0x0000ac0001597983 */ /* 0x000ea20000100800 */
[----:B------:R-:W-:Y:S01]  /*bc20*/  ULDC UR4, c[0x0][0x9d8] ;  /* 0x0002760000047ab9 */ /* 0x000fe20000000800 */
[----:B------:R-:W-:Y:S01]  /*bc30*/  ULDC UR45, c[0x0][0x988] ;  /* 0x00026200002d7ab9 */ /* 0x000fe20000000800 */
[----:B------:R-:W-:Y:S01]  /*bc40*/  FMUL.FTZ R3, R24, UR4 ;  /* 0x0000000418037c20 */ /* 0x000fe20008410000 */
[----:B------:R-:W3:Y:S01]  /*bc50*/  LDL R91, [R1+0x5c] ;  /* 0x00005c00015b7983 */ /* 0x000ee20000100800 */
        /* <DEDUP_REMOVED lines=46> */
[----:B------:R-:W3:Y:S01]  /*bf40*/  LDL R92, [R1+0x8c] ;  /* 0x00008c00015c7983 */ /* 0x000ee20000100800 */
        /* <DEDUP_REMOVED lines=14> */
[----:B------:R-:W3:Y:S01]  /*c030*/  LDL R90, [R1+0x74] ;  /* 0x00007400015a7983 */ /* 0x000ee20000100800 */
[----:B------:R-:W-:Y:S01]  /*c040*/  IADD3 R0, R0, 0x2d840, RZ ;  /* 0x0002d84000007810 */ /* 0x000fe20007ffe0ff */
[----:B------:R-:W-:Y:S01]  /*c050*/  ULDC UR41, c[0x0][0x9d8] ;  /* 0x0002760000297ab9 */ /* 0x000fe20000000800 */
[----:B------:R-:W-:-:S04]  /*c060*/  ULDC UR44, c[0x0][0x988] ;  /* 0x00026200002c7ab9 */ /* 0x000fc80000000800 */
        /* <DEDUP_REMOVED lines=20> */
[----:B------:R-:W3:Y:S08]  /*c1b0*/  MUFU.TANH R35, R35 ;  /* 0x0000002300237308 */ /* 0x000ef00000002400 */
[----:B------:R-:W3:Y:S08]  /*c1c0*/  MUFU.TANH R41, R41 ;  /* 0x0000002900297308 */ /* 0x000ef00000002400 */
[----:B------:R-:W3:Y:S08]  /*c1d0*/  MUFU.TANH R36, R36 ;  /* 0x0000002400247308 */ /* 0x000ef00000002400 */
[----:B------:R-:W3:Y:S08]  /*c1e0*/  MUFU.TANH R42, R42 ;  /* 0x0000002a002a7308 */ /* 0x000ef00000002400 */
[----:B------:R-:W3:Y:S08]  /*c1f0*/  MUFU.TANH R39, R39 ;  /* 0x0000002700277308 */ /* 0x000ef00000002400 */
[----:B------:R-:W3:Y:S01]  /*c200*/  MUFU.TANH R45, R45 ;  /* 0x0000002d002d7308 */ /* 0x000ee20000002400 */
[----:B--2---:R-:W-:-:S07]  /*c210*/  IADD3 R65, R102, 0x80, -R89 ;  /* 0x0000008066417810 */ /* 0x004fce0007ffe859 */
[----:B------:R-:W2:Y:S01]  /*c220*/  MUFU.TANH R40, R40 ;  /* 0x0000002800287308 */ /* 0x000ea20000002400 */
[----:B------:R-:W-:Y:S01]  /*c230*/  FMUL.FTZ R63, R78, UR4 ;  /* 0x000000044e3f7c20 */ /* 0x000fe20008410000 */
[----:B------:R-:W2:Y:S01]  /*c240*/  LDL R89, [R1+0x70] ;  /* 0x0000700001597983 */ /* 0x000ea20000100800 */
[----:B------:R-:W-:-:S05]  /*c250*/  IMAD R62, R88, -0x80, R65 ;  /* 0xffffff80583e7824 */ /* 0x000fca00078e0241 */
[----:B------:R-:W2:Y:S01]  /*c260*/  MUFU.TANH R46, R46 ;  /* 0x0000002e002e7308 */ /* 0x000ea20000002400 */
[C---:B------:R-:W-:Y:S02]  /*c270*/  ISETP.GT.AND P1, PT, R62.reuse, RZ, PT ;  /* 0x000000ff3e00720c */ /* 0x040fe40003f24270 */
[C---:B------:R-:W-:Y:S02]  /*c280*/  ISETP.GT.AND P3, PT, R62.reuse, 0x1, PT ;  /* 0x000000013e00780c */ /* 0x040fe40003f64270 */
[----:B------:R-:W-:Y:S02]  /*c290*/  ISETP.GT.AND P2, PT, R62, 0x8, PT ;  /* 0x000000083e00780c */ /* 0x000fe40003f44270 */
[----:B0-----:R-:W-:Y:S01]  /*c2a0*/  FSEL R3, R3, -INF , P1 ;  /* 0xff80000003037808 */ /* 0x001fe20000800000 */
[----:B------:R-:W0:Y:S01]  /*c2b0*/  MUFU.TANH R43, R43 ;  /* 0x0000002b002b7308 */ /* 0x000e220000002400 */
[----:B-1----:R-:W-:Y:S02]  /*c2c0*/  FSEL R4, R4, -INF , P3 ;  /* 0xff80000004047808 */ /* 0x002fe40001800000 */
[----:B----4-:R-:W-:-:S02]  /*c2d0*/  FSEL R65, R9, -INF , P2 ;  /* 0xff80000009417808 */ /* 0x010fc40001000000 */
[----:B------:R-:W-:Y:S02]  /*c2e0*/  ISETP.GT.AND P5, PT, R62, 0x9, PT ;  /* 0x000000093e00780c */ /* 0x000fe40003fa4270 */
[----:B------:R-:W-:Y:S01]  /*c2f0*/  FSEL R66, R7, -INF , P2 ;  /* 0xff80000007427808 */ /* 0x000fe20001000000 */
[----:B------:R-:W1:Y:S01]  /*c300*/  MUFU.TANH R49, R49 ;  /* 0x0000003100317308 */ /* 0x000e620000002400 */
[----:B------:R-:W-:Y:S02]  /*c310*/  FMNMX.FTZ R9, R3, R4, !PT ;  /* 0x0000000403097209 */ /* 0x000fe40007810000 */
[----:B------:R-:W-:Y:S02]  /*c320*/  FSEL R64, R6, -INF , P3 ;  /* 0xff80000006407808 */ /* 0x000fe40001800000 */
[----:B------:R-:W-:Y:S02]  /*c330*/  ISETP.GT.AND P4, PT, R62, 0x10, PT ;  /* 0x000000103e00780c */ /* 0x000fe40003f84270 */
[----:B------:R-:W-:Y:S01]  /*c340*/  FSEL R67, R8, -INF , P5 ;  /* 0xff80000008437808 */ /* 0x000fe20002800000 */
[----:B------:R-:W4:Y:S01]  /*c350*/  MUFU.TANH R44, R44 ;  /* 0x0000002c002c7308 */ /* 0x000f220000002400 */
[----:B------:R-:W-:-:S02]  /*c360*/  FMNMX.FTZ R6, R66, R9, !PT ;  /* 0x0000000942067209 */ /* 0x000fc40007810000 */
[----:B------:R-:W-:Y:S02]  /*c370*/  FSEL R5, R5, -INF , P1 ;  /* 0xff80000005057808 */ /* 0x000fe40000800000 */
[C---:B------:R-:W-:Y:S02]  /*c380*/  ISETP.GT.AND P1, PT, R62.reuse, 0x11, PT ;  /* 0x000000113e00780c */ /* 0x040fe40003f24270 */
[----:B------:R-:W-:Y:S01]  /*c390*/  FSEL R11, R11, -INF , P4 ;  /* 0xff8000000b0b7808 */ /* 0x000fe20002000000 */
[----:B------:R-:W4:Y:S01]  /*c3a0*/  MUFU.TANH R47, R47 ;  /* 0x0000002f002f7308 */ /* 0x000f220000002400 */
[----:B------:R-:W-:Y:S02]  /*c3b0*/  FMNMX.FTZ R6, R67, R6, !PT ;  /* 0x0000000643067209 */ /* 0x000fe40007810000 */
[----:B------:R-:W-:Y:S02]  /*c3c0*/  ISETP.GT.AND P3, PT, R62, 0x18, PT ;  /* 0x000000183e00780c */ /* 0x000fe40003f64270 */
[----:B------:R-:W-:-:S02]  /*c3d0*/  FSEL R68, R12, -INF , P1 ;  /* 0xff8000000c447808 */ /* 0x000fc40000800000 */
[----:B------:R-:W-:Y:S01]  /*c3e0*/  FMNMX.FTZ R9, R11, R6, !PT ;  /* 0x000000060b097209 */ /* 0x000fe20007810000 */
[----:B------:R-:W4:Y:S01]  /*c3f0*/  MUFU.TANH R48, R48 ;  /* 0x0000003000307308 */ /* 0x000f220000002400 */
[----:B------:R-:W-:Y:S02]  /*c400*/  FSEL R69, R15, -INF , P3 ;  /* 0xff8000000f457808 */ /* 0x000fe40001800000 */
[----:B------:R-:W-:Y:S02]  /*c410*/  FMNMX.FTZ R6, R68, R9, !PT ;  /* 0x0000000944067209 */ /* 0x000fe40007810000 */
[----:B------:R-:W-:Y:S02]  /*c420*/  FSEL R7, R13, -INF , P4 ;  /* 0xff8000000d077808 */ /* 0x000fe40002000000 */
[----:B------:R-:W-:Y:S01]  /*c430*/  ISETP.GT.AND P2, PT, R62, 0x19, PT ;  /* 0x000000193e00780c */ /* 0x000fe20003f44270 */
[----:B------:R-:W-:Y:S01]  /*c440*/  MUFU.TANH R50, R50 ;  /* 0x0000003200327308 */ /* 0x000fe20000002400 */
[----:B------:R-:W-:-:S02]  /*c450*/  FMNMX.FTZ R13, R69, R6, !PT ;  /* 0x00000006450d7209 */ /* 0x000fc40007810000 */
[----:B------:R-:W-:Y:S02]  /*c460*/  FMNMX.FTZ R6, R5, R64, !PT ;  /* 0x0000004005067209 */ /* 0x000fe40007810000 */
[----:B------:R-:W-:Y:S02]  /*c470*/  FSEL R10, R10, -INF , P5 ;  /* 0xff8000000a0a7808 */ /* 0x000fe40002800000 */
[----:B------:R-:W-:Y:S01]  /*c480*/  ISETP.GT.AND P5, PT, R62, 0x20, PT ;  /* 0x000000203e00780c */ /* 0x000fe20003fa4270 */
[----:B------:R-:W4:Y:S01]  /*c490*/  MUFU.TANH R51, R51 ;  /* 0x0000003300337308 */ /* 0x000f220000002400 */
[----:B------:R-:W-:Y:S02]  /*c4a0*/  FSEL R20, R20, -INF , P2 ;  /* 0xff80000014147808 */ /* 0x000fe40001000000 */
[----:B------:R-:W-:Y:S02]  /*c4b0*/  FMNMX.FTZ R9, R65, R6, !PT ;  /* 0x0000000641097209 */ /* 0x000fe40007810000 */
[----:B------:R-:W-:-:S02]  /*c4c0*/  ISETP.GT.AND P4, PT, R62, 0x21, PT ;  /* 0x000000213e00780c */ /* 0x000fc40003f84270 */
[----:B------:R-:W-:Y:S01]  /*c4d0*/  FSEL R25, R25, -INF , P5 ;  /* 0xff80000019197808 */ /* 0x000fe20002800000 */
[----:B------:R-:W4:Y:S01]  /*c4e0*/  MUFU.TANH R52, R52 ;  /* 0x0000003400347308 */ /* 0x000f220000002400 */
[----:B------:R-:W-:Y:S02]  /*c4f0*/  FMNMX.FTZ R12, R20, R13, !PT ;  /* 0x0000000d140c7209 */ /* 0x000fe40007810000 */
[----:B------:R-:W-:Y:S02]  /*c500*/  FMNMX.FTZ R6, R10, R9, !PT ;  /* 0x000000090a067209 */ /* 0x000fe40007810000 */
[----:B------:R-:W-:Y:S02]  /*c510*/  FSEL R8, R14, -INF , P1 ;  /* 0xff8000000e087808 */ /* 0x000fe40000800000 */
[----:B------:R-:W-:Y:S01]  /*c520*/  ISETP.GT.AND P1, PT, R62, 0x28, PT ;  /* 0x000000283e00780c */ /* 0x000fe20003f24270 */
[----:B------:R-:W-:Y:S01]  /*c530*/  MUFU.TANH R53, R53 ;  /* 0x0000003500357308 */ /* 0x000fe20000002400 */
[----:B------:R-:W-:-:S02]  /*c540*/  FSEL R26, R26, -INF , P4 ;  /* 0xff8000001a1a7808 */ /* 0x000fc40002000000 */
[----:B------:R-:W-:Y:S02]  /*c550*/  FMNMX.FTZ R13, R25, R12, !PT ;  /* 0x0000000c190d7209 */ /* 0x000fe40007810000 */
[----:B------:R-:W-:Y:S02]  /*c560*/  FMNMX.FTZ R9, R7, R6, !PT ;  /* 0x0000000607097209 */ /* 0x000fe40007810000 */
[----:B------:R-:W-:Y:S01]  /*c570*/  FSEL R21, R21, -INF , P3 ;  /* 0xff80000015157808 */ /* 0x000fe20001800000 */
[----:B------:R-:W-:Y:S01]  /*c580*/  MUFU.TANH R54, R54 ;  /* 0x0000003600367308 */ /* 0x000fe20000002400 */
[----:B------:R-:W-:Y:S02]  /*c590*/  ISETP.GT.AND P3, PT, R62, 0x29, PT ;  /* 0x000000293e00780c */ /* 0x000fe40003f64270 */
[----:B------:R-:W-:Y:S02]  /*c5a0*/  FSEL R29, R29, -INF , P1 ;  /* 0xff8000001d1d7808 */ /* 0x000fe40000800000 */
[----:B------:R-:W-:-:S02]  /*c5b0*/  FMNMX.FTZ R12, R26, R13, !PT ;  /* 0x0000000d1a0c7209 */ /* 0x000fc40007810000 */
[----:B------:R-:W-:Y:S01]  /*c5c0*/  FMNMX.FTZ R6, R8, R9, !PT ;  /* 0x0000000908067209 */ /* 0x000fe20007810000 */
[----:B------:R-:W4:Y:S01]  /*c5d0*/  MUFU.TANH R55, R55 ;  /* 0x0000003700377308 */ /* 0x000f220000002400 */
[----:B------:R-:W-:Y:S02]  /*c5e0*/  FSEL R24, R24, -INF , P2 ;  /* 0xff80000018187808 */ /* 0x000fe40001000000 */
[----:B------:R-:W-:Y:S02]  /*c5f0*/  ISETP.GT.AND P2, PT, R62, 0x30, PT ;  /* 0x000000303e00780c */ /* 0x000fe40003f44270 */
[----:B------:R-:W-:Y:S02]  /*c600*/  FSEL R30, R30, -INF , P3 ;  /* 0xff8000001e1e7808 */ /* 0x000fe40001800000 */
[----:B------:R-:W-:Y:S01]  /*c610*/  FMNMX.FTZ R13, R29, R12, !PT ;  /* 0x0000000c1d0d7209 */ /* 0x000fe20007810000 */
[----:B------:R-:W4:Y:S01]  /*c620*/  MUFU.TANH R56, R56 ;  /* 0x0000003800387308 */ /* 0x000f220000002400 */
[----:B------:R-:W-:-:S02]  /*c630*/  FMNMX.FTZ R9, R21, R6, !PT ;  /* 0x0000000615097209 */ /* 0x000fc40007810000 */
[----:B------:R-:W-:Y:S02]  /*c640*/  FSEL R27, R27, -INF , P5 ;  /* 0xff8000001b1b7808 */ /* 0x000fe40002800000 */
[----:B------:R-:W-:Y:S02]  /*c650*/  ISETP.GT.AND P5, PT, R62, 0x31, PT ;  /* 0x000000313e00780c */ /* 0x000fe40003fa4270 */
[----:B------:R-:W-:Y:S01]  /*c660*/  FSEL R33, R33, -INF , P2 ;  /* 0xff80000021217808 */ /* 0x000fe20001000000 */
[----:B------:R-:W-:Y:S01]  /*c670*/  MUFU.TANH R57, R57 ;  /* 0x0000003900397308 */ /* 0x000fe20000002400 */
[----:B------:R-:W-:Y:S02]  /*c680*/  FMNMX.FTZ R12, R30, R13, !PT ;  /* 0x0000000d1e0c7209 */ /* 0x000fe40007810000 */
[----:B------:R-:W-:Y:S02]  /*c690*/  FMNMX.FTZ R6, R24, R9, !PT ;  /* 0x0000000918067209 */ /* 0x000fe40007810000 */
[----:B------:R-:W-:-:S02]  /*c6a0*/  FSEL R28, R28, -INF , P4 ;  /* 0xff8000001c1c7808 */ /* 0x000fc40002000000 */
[----:B------:R-:W-:Y:S01]  /*c6b0*/  ISETP.GT.AND P4, PT, R62, 0x38, PT ;  /* 0x000000383e00780c */ /* 0x000fe20003f84270 */
[----:B------:R-:W-:Y:S01]  /*c6c0*/  MUFU.TANH R58, R58 ;  /* 0x0000003a003a7308 */ /* 0x000fe20000002400 */
[----:B------:R-:W-:Y:S02]  /*c6d0*/  FSEL R34, R34, -INF , P5 ;  /* 0xff80000022227808 */ /* 0x000fe40002800000 */
[----:B------:R-:W-:Y:S02]  /*c6e0*/  FMNMX.FTZ R13, R33, R12, !PT ;  /* 0x0000000c210d7209 */ /* 0x000fe40007810000 */
[----:B------:R-:W-:Y:S02]  /*c6f0*/  FMNMX.FTZ R9, R27, R6, !PT ;  /* 0x000000061b097209 */ /* 0x000fe40007810000 */
[----:B------:R-:W-:Y:S01]  /*c700*/  FSEL R31, R31, -INF , P1 ;  /* 0xff8000001f1f7808 */ /* 0x000fe20000800000 */
[----:B------:R-:W4:Y:S01]  /*c710*/  MUFU.TANH R59, R59 ;  /* 0x0000003b003b7308 */ /* 0x000f220000002400 */
[----:B------:R-:W-:-:S02]  /*c720*/  ISETP.GT.AND P1, PT, R62, 0x39, PT ;  /* 0x000000393e00780c */ /* 0x000fc40003f24270 */
[----:B------:R-:W-:Y:S02]  /*c730*/  FSEL R37, R37, -INF , P4 ;  /* 0xff80000025257808 */ /* 0x000fe40002000000 */
[----:B------:R-:W-:Y:S02]  /*c740*/  FMNMX.FTZ R12, R34, R13, !PT ;  /* 0x0000000d220c7209 */ /* 0x000fe40007810000 */
[----:B------:R-:W-:Y:S01]  /*c750*/  FMNMX.FTZ R6, R28, R9, !PT ;  /* 0x000000091c067209 */ /* 0x000fe20007810000 */
[----:B------:R-:W4:Y:S01]  /*c760*/  MUFU.TANH R60, R60 ;  /* 0x0000003c003c7308 */ /* 0x000f220000002400 */
[----:B------:R-:W-:Y:S02]  /*c770*/  FSEL R32, R32, -INF , P3 ;  /* 0xff80000020207808 */ /* 0x000fe40001800000 */
[----:B------:R-:W-:Y:S02]  /*c780*/  ISETP.GT.AND P3, PT, R62, 0x40, PT ;  /* 0x000000403e00780c */ /* 0x000fe40003f64270 */
[----:B------:R-:W-:-:S02]  /*c790*/  FSEL R38, R38, -INF , P1 ;  /* 0xff80000026267808 */ /* 0x000fc40000800000 */
[----:B------:R-:W-:Y:S02]  /*c7a0*/  FMNMX.FTZ R13, R37, R12, !PT ;  /* 0x0000000c250d7209 */ /* 0x000fe40007810000 */
[----:B------:R-:W-:Y:S02]  /*c7b0*/  FMNMX.FTZ R9, R31, R6, !PT ;  /* 0x000000061f097209 */ /* 0x000fe40007810000 */
[----:B---3--:R-:W-:Y:S02]  /*c7c0*/  FSEL R35, R35, -INF , P2 ;  /* 0xff80000023237808 */ /* 0x008fe40001000000 */
[----:B------:R-:W-:Y:S02]  /*c7d0*/  ISETP.GT.AND P2, PT, R62, 0x41, PT ;  /* 0x000000413e00780c */ /* 0x000fe40003f44270 */
[----:B------:R-:W-:Y:S02]  /*c7e0*/  FSEL R41, R41, -INF , P3 ;  /* 0xff80000029297808 */ /* 0x000fe40001800000 */
[----:B------:R-:W-:-:S02]  /*c7f0*/  FMNMX.FTZ R12, R38, R13, !PT ;  /* 0x0000000d260c7209 */ /* 0x000fc40007810000 */
[----:B------:R-:W-:Y:S02]  /*c800*/  FMNMX.FTZ R6, R32, R9, !PT ;  /* 0x0000000920067209 */ /* 0x000fe40007810000 */
[----:B------:R-:W-:Y:S02]  /*c810*/  FSEL R36, R36, -INF , P5 ;  /* 0xff80000024247808 */ /* 0x000fe40002800000 */
[----:B------:R-:W-:Y:S02]  /*c820*/  ISETP.GT.AND P5, PT, R62, 0x48, PT ;  /* 0x000000483e00780c */ /* 0x000fe40003fa4270 */
[----:B------:R-:W-:Y:S02]  /*c830*/  FSEL R42, R42, -INF , P2 ;  /* 0xff8000002a2a7808 */ /* 0x000fe40001000000 */
[----:B------:R-:W-:Y:S01]  /*c840*/  FMNMX.FTZ R13, R41, R12, !PT ;  /* 0x0000000c290d7209 */ /* 0x000fe20007810000 */
[----:B------:R-:W-:Y:S01]  /*c850*/  MUFU.TANH R61, R61 ;  /* 0x0000003d003d7308 */ /* 0x000fe20000002400 */
[----:B------:R-:W-:-:S02]  /*c860*/  FMNMX.FTZ R9, R35, R6, !PT ;  /* 0x0000000623097209 */ /* 0x000fc40007810000 */
[----:B------:R-:W-:Y:S02]  /*c870*/  FSEL R39, R39, -INF , P4 ;  /* 0xff80000027277808 */ /* 0x000fe40002000000 */
[----:B------:R-:W-:-:S03]  /*c880*/  ISETP.GT.AND P4, PT, R62, 0x49, PT ;  /* 0x000000493e00780c */ /* 0x000fc60003f84270 */
[----:B------:R-:W3:Y:S01]  /*c890*/  MUFU.TANH R63, R63 ;  /* 0x0000003f003f7308 */ /* 0x000ee20000002400 */
[----:B------:R-:W-:Y:S02]  /*c8a0*/  FSEL R45, R45, -INF , P5 ;  /* 0xff8000002d2d7808 */ /* 0x000fe40002800000 */
[----:B------:R-:W-:Y:S02]  /*c8b0*/  FMNMX.FTZ R12, R42, R13, !PT ;  /* 0x0000000d2a0c7209 */ /* 0x000fe40007810000 */
[----:B------:R-:W-:Y:S02]  /*c8c0*/  FMNMX.FTZ R6, R36, R9, !PT ;  /* 0x0000000924067209 */ /* 0x000fe40007810000 */
[----:B--2---:R-:W-:Y:S02]  /*c8d0*/  FSEL R40, R40, -INF , P1 ;  /* 0xff80000028287808 */ /* 0x004fe40000800000 */
[----:B------:R-:W-:Y:S02]  /*c8e0*/  ISETP.GT.AND P1, PT, R62, 0x50, PT ;  /* 0x000000503e00780c */ /* 0x000fe40003f24270 */
[----:B------:R-:W-:-:S02]  /*c8f0*/  FSEL R46, R46, -INF , P4 ;  /* 0xff8000002e2e7808 */ /* 0x000fc40002000000 */
[----:B------:R-:W-:Y:S02]  /*c900*/  FMNMX.FTZ R13, R45, R12, !PT ;  /* 0x0000000c2d0d7209 */ /* 0x000fe40007810000 */
[----:B0-----:R-:W-:Y:S02]  /*c910*/  FSEL R43, R43, -INF , P3 ;  /* 0xff8000002b2b7808 */ /* 0x001fe40001800000 */
[----:B------:R-:W-:Y:S02]  /*c920*/  FMNMX.FTZ R9, R39, R6, !PT ;  /* 0x0000000627097209 */ /* 0x000fe40007810000 */
[----:B------:R-:W-:Y:S02]  /*c930*/  ISETP.GT.AND P3, PT, R62, 0x51, PT ;  /* 0x000000513e00780c */ /* 0x000fe40003f64270 */
[----:B-1----:R-:W-:Y:S02]  /*c940*/  FSEL R49, R49, -INF , P1 ;  /* 0xff80000031317808 */ /* 0x002fe40000800000 */
[----:B------:R-:W-:-:S02]  /*c950*/  FMNMX.FTZ R12, R46, R13, !PT ;  /* 0x0000000d2e0c7209 */ /* 0x000fc40007810000 */
[----:B------:R-:W-:Y:S02]  /*c960*/  FMNMX.FTZ R6, R40, R9, !PT ;  /* 0x0000000928067209 */ /* 0x000fe40007810000 */
[----:B----4-:R-:W-:Y:S02]  /*c970*/  FSEL R44, R44, -INF , P2 ;  /* 0xff8000002c2c7808 */ /* 0x010fe40001000000 */
[----:B------:R-:W-:Y:S02]  /*c980*/  FSEL R47, R47, -INF , P5 ;  /* 0xff8000002f2f7808 */ /* 0x000fe40002800000 */
[----:B------:R-:W-:Y:S02]  /*c990*/  FSEL R48, R48, -INF , P4 ;  /* 0xff80000030307808 */ /* 0x000fe40002000000 */
[----:B------:R-:W-:Y:S02]  /*c9a0*/  FSEL R51, R51, -INF , P1 ;  /* 0xff80000033337808 */ /* 0x000fe40000800000 */
[----:B------:R-:W-:-:S02]  /*c9b0*/  FSEL R52, R52, -INF , P3 ;  /* 0xff80000034347808 */ /* 0x000fc40001800000 */
[----:B------:R-:W-:Y:S02]  /*c9c0*/  FSEL R50, R50, -INF , P3 ;  /* 0xff80000032327808 */ /* 0x000fe40001800000 */
[C---:B------:R-:W-:Y:S02]  /*c9d0*/  ISETP.GT.AND P2, PT, R62.reuse, 0x58, PT ;  /* 0x000000583e00780c */ /* 0x040fe40003f44270 */
[C---:B------:R-:W-:Y:S02]  /*c9e0*/  ISETP.GT.AND P5, PT, R62.reuse, 0x59, PT ;  /* 0x000000593e00780c */ /* 0x040fe40003fa4270 */
[C---:B------:R-:W-:Y:S02]  /*c9f0*/  ISETP.GT.AND P4, PT, R62.reuse, 0x60, PT ;  /* 0x000000603e00780c */ /* 0x040fe40003f84270 */
[C---:B------:R-:W-:Y:S02]  /*ca00*/  ISETP.GT.AND P1, PT, R62.reuse, 0x61, PT ;  /* 0x000000613e00780c */ /* 0x040fe40003f24270 */
[----:B------:R-:W-:Y:S01]  /*ca10*/  ISETP.GT.AND P3, PT, R62, 0x68, PT ;  /* 0x000000683e00780c */ /* 0x000fe20003f64270 */
[----:B------:R-:W-:Y:S01]  /*ca20*/  FMUL.FTZ R70, R77, UR4 ;  /* 0x000000044d467c20 */ /* 0x000fe20008410000 */
[----:B------:R-:W-:-:S02]  /*ca30*/  FMNMX.FTZ R13, R49, R12, !PT ;  /* 0x0000000c310d7209 */ /* 0x000fc40007810000 */
[----:B------:R-:W-:Y:S02]  /*ca40*/  FMNMX.FTZ R9, R43, R6, !PT ;  /* 0x000000062b097209 */ /* 0x000fe40007810000 */
[----:B------:R-:W-:Y:S02]  /*ca50*/  FSEL R55, R55, -INF , P2 ;  /* 0xff80000037377808 */ /* 0x000fe40001000000 */
[----:B------:R-:W-:Y:S02]  /*ca60*/  FSEL R53, R53, -INF , P2 ;  /* 0xff80000035357808 */ /* 0x000fe40001000000 */
[----:B------:R-:W-:Y:S02]  /*ca70*/  FSEL R56, R56, -INF , P5 ;  /* 0xff80000038387808 */ /* 0x000fe40002800000 */
[----:B------:R-:W-:Y:S02]  /*ca80*/  FSEL R54, R54, -INF , P5 ;  /* 0xff80000036367808 */ /* 0x000fe40002800000 */
[----:B------:R-:W-:-:S02]  /*ca90*/  FSEL R59, R59, -INF , P4 ;  /* 0xff8000003b3b7808 */ /* 0x000fc40002000000 */
[----:B------:R-:W-:Y:S02]  /*caa0*/  FSEL R57, R57, -INF , P4 ;  /* 0xff80000039397808 */ /* 0x000fe40002000000 */
[----:B------:R-:W-:Y:S02]  /*cab0*/  FSEL R60, R60, -INF , P1 ;  /* 0xff8000003c3c7808 */ /* 0x000fe40000800000 */
[----:B------:R-:W-:Y:S02]  /*cac0*/  FSEL R58, R58, -INF , P1 ;  /* 0xff8000003a3a7808 */ /* 0x000fe40000800000 */
[----:B---3--:R-:W-:Y:S02]  /*cad0*/  FSEL R63, R63, -INF , P3 ;  /* 0xff8000003f3f7808 */ /* 0x008fe40001800000 */
[----:B------:R-:W-:Y:S02]  /*cae0*/  FSEL R61, R61, -INF , P3 ;  /* 0xff8000003d3d7808 */ /* 0x000fe40001800000 */
[----:B------:R-:W-:-:S02]  /*caf0*/  ISETP.GT.AND P2, PT, R62, 0x69, PT ;  /* 0x000000693e00780c */ /* 0x000fc40003f44270 */
[C---:B------:R-:W-:Y:S02]  /*cb00*/  ISETP.GT.AND P5, PT, R62.reuse, 0x70, PT ;  /* 0x000000703e00780c */ /* 0x040fe40003fa4270 */
[C---:B------:R-:W-:Y:S02]  /*cb10*/  ISETP.GT.AND P4, PT, R62.reuse, 0x71, PT ;  /* 0x000000713e00780c */ /* 0x040fe40003f84270 */
[C---:B------:R-:W-:Y:S02]  /*cb20*/  ISETP.GT.AND P1, PT, R62.reuse, 0x78, PT ;  /* 0x000000783e00780c */ /* 0x040fe40003f24270 */
[----:B------:R-:W-:Y:S01]  /*cb30*/  ISETP.GT.AND P3, PT, R62, 0x79, PT ;  /* 0x000000793e00780c */ /* 0x000fe20003f64270 */
[----:B------:R-:W-:Y:S01]  /*cb40*/  FMUL.FTZ R62, R80, UR4 ;  /* 0x00000004503e7c20 */ /* 0x000fe20008410000 */
[----:B------:R-:W-:Y:S02]  /*cb50*/  FMNMX.FTZ R12, R50, R13, !PT ;  /* 0x0000000d320c7209 */ /* 0x000fe40007810000 */
[----:B------:R-:W-:Y:S01]  /*cb60*/  FMNMX.FTZ R6, R44, R9, !PT ;  /* 0x000000092c067209 */ /* 0x000fe20007810000 */
[----:B------:R-:W0:Y:S01]  /*cb70*/  MUFU.TANH R70, R70 ;  /* 0x0000004600467308 */ /* 0x000e220000002400 */
[----:B------:R-:W-:Y:S01]  /*cb80*/  FMNMX.FTZ R13, R53, R12, !PT ;  /* 0x0000000c350d7209 */ /* 0x000fe20007810000 */
[----:B------:R-:W-:Y:S01]  /*cb90*/  FMUL.FTZ R72, R81, UR4 ;  /* 0x0000000451487c20 */ /* 0x000fe20008410000 */
[----:B------:R-:W-:Y:S01]  /*cba0*/  FMNMX.FTZ R9, R47, R6, !PT ;  /* 0x000000062f097209 */ /* 0x000fe20007810000 */
[----:B------:R-:W-:Y:S01]  /*cbb0*/  FMUL.FTZ R71, R84, UR4 ;  /* 0x0000000454477c20 */ /* 0x000fe20008410000 */
[----:B------:R-:W-:-:S03]  /*cbc0*/  FMNMX.FTZ R12, R54, R13, !PT ;  /* 0x0000000d360c7209 */ /* 0x000fc60007810000 */
[----:B------:R-:W1:Y:S01]  /*cbd0*/  MUFU.TANH R62, R62 ;  /* 0x0000003e003e7308 */ /* 0x000e620000002400 */
[----:B------:R-:W-:Y:S01]  /*cbe0*/  FMNMX.FTZ R6, R48, R9, !PT ;  /* 0x0000000930067209 */ /* 0x000fe20007810000 */
[----:B------:R-:W-:Y:S01]  /*cbf0*/  FMUL.FTZ R76, R79, UR4 ;  /* 0x000000044f4c7c20 */ /* 0x000fe20008410000 */
[----:B------:R-:W-:Y:S01]  /*cc00*/  FMNMX.FTZ R13, R57, R12, !PT ;  /* 0x0000000c390d7209 */ /* 0x000fe20007810000 */
[----:B------:R-:W-:Y:S01]  /*cc10*/  FMUL.FTZ R79, R85, UR4 ;  /* 0x00000004554f7c20 */ /* 0x000fe20008410000 */
[----:B------:R-:W-:-:S03]  /*cc20*/  FMNMX.FTZ R9, R51, R6, !PT ;  /* 0x0000000633097209 */ /* 0x000fc60007810000 */
[----:B------:R-:W2:Y:S01]  /*cc30*/  MUFU.TANH R72, R72 ;  /* 0x0000004800487308 */ /* 0x000ea20000002400 */
[----:B------:R-:W-:Y:S01]  /*cc40*/  FMNMX.FTZ R12, R58, R13, !PT ;  /* 0x0000000d3a0c7209 */ /* 0x000fe20007810000 */
[----:B------:R-:W-:Y:S01]  /*cc50*/  FMUL.FTZ R75, R82, UR4 ;  /* 0x00000004524b7c20 */ /* 0x000fe20008410000 */
[----:B------:R-:W-:-:S05]  /*cc60*/  FMNMX.FTZ R6, R52, R9, !PT ;  /* 0x0000000934067209 */ /* 0x000fca0007810000 */
[----:B------:R-:W3:Y:S01]  /*cc70*/  MUFU.TANH R71, R71 ;  /* 0x0000004700477308 */ /* 0x000ee20000002400 */
[----:B0-----:R-:W-:Y:S02]  /*cc80*/  FSEL R70, R70, -INF , P2 ;  /* 0xff80000046467808 */ /* 0x001fe40001000000 */
[----:B------:R-:W-:Y:S01]  /*cc90*/  FMNMX.FTZ R13, R61, R12, !PT ;  /* 0x0000000c3d0d7209 */ /* 0x000fe20007810000 */
[----:B------:R-:W-:Y:S01]  /*cca0*/  FMUL.FTZ R74, R83, UR4 ;  /* 0x00000004534a7c20 */ /* 0x000fe20008410000 */
[----:B------:R-:W-:-:S03]  /*ccb0*/  FMNMX.FTZ R9, R55, R6, !PT ;  /* 0x0000000637097209 */ /* 0x000fc60007810000 */
[----:B------:R-:W0:Y:S01]  /*ccc0*/  MUFU.TANH R79, R79 ;  /* 0x0000004f004f7308 */ /* 0x000e220000002400 */
[----:B-1----:R-:W-:Y:S02]  /*ccd0*/  FSEL R62, R62, -INF , P5 ;  /* 0xff8000003e3e7808 */ /* 0x002fe40002800000 */
[----:B------:R-:W-:-:S05]  /*cce0*/  FMNMX.FTZ R13, R70, R13, !PT ;  /* 0x0000000d460d7209 */ /* 0x000fca0007810000 */
[----:B------:R-:W1:Y:S01]  /*ccf0*/  MUFU.TANH R76, R76 ;  /* 0x0000004c004c7308 */ /* 0x000e620000002400 */
[----:B------:R-:W-:Y:S01]  /*cd00*/  FMNMX.FTZ R6, R56, R9, !PT ;  /* 0x0000000938067209 */ /* 0x000fe20007810000 */
[----:B------:R-:W-:Y:S01]  /*cd10*/  FMUL.FTZ R73, R86, UR4 ;  /* 0x0000000456497c20 */ /* 0x000fe20008410000 */
[----:B--2---:R-:W-:-:S05]  /*cd20*/  FSEL R72, R72, -INF , P4 ;  /* 0xff80000048487808 */ /* 0x004fca0002000000 */
[----:B------:R-:W2:Y:S01]  /*cd30*/  MUFU.TANH R75, R75 ;  /* 0x0000004b004b7308 */ /* 0x000ea20000002400 */
[----:B------:R-:W-:Y:S01]  /*cd40*/  FMNMX.FTZ R13, R62, R13, !PT ;  /* 0x0000000d3e0d7209 */ /* 0x000fe20007810000 */
[----:B------:R-:W-:Y:S01]  /*cd50*/  FMUL.FTZ R77, R87, UR4 ;  /* 0x00000004574d7c20 */ /* 0x000fe20008410000 */
[----:B------:R-:W-:-:S05]  /*cd60*/  FMNMX.FTZ R9, R59, R6, !PT ;  /* 0x000000063b097209 */ /* 0x000fca0007810000 */
[----:B------:R-:W4:Y:S01]  /*cd70*/  MUFU.TANH R74, R74 ;  /* 0x0000004a004a7308 */ /* 0x000f220000002400 */
[----:B---3--:R-:W-:Y:S02]  /*cd80*/  FSEL R71, R71, -INF , P1 ;  /* 0xff80000047477808 */ /* 0x008fe40000800000 */
[----:B------:R-:W-:Y:S02]  /*cd90*/  FMNMX.FTZ R12, R72, R13, !PT ;  /* 0x0000000d480c7209 */ /* 0x000fe40007810000 */
[----:B------:R-:W-:-:S03]  /*cda0*/  FMNMX.FTZ R6, R60, R9, !PT ;  /* 0x000000093c067209 */ /* 0x000fc60007810000 */
[----:B------:R-:W3:Y:S01]  /*cdb0*/  MUFU.TANH R73, R73 ;  /* 0x0000004900497308 */ /* 0x000ee20000002400 */
[----:B0-----:R-:W-:Y:S02]  /*cdc0*/  FSEL R79, R79, -INF , P3 ;  /* 0xff8000004f4f7808 */ /* 0x001fe40001800000 */
[----:B------:R-:W-:Y:S02]  /*cdd0*/  FMNMX.FTZ R12, R71, R12, !PT ;  /* 0x0000000c470c7209 */ /* 0x000fe40007810000 */
[----:B-1----:R-:W-:Y:S02]  /*cde0*/  FSEL R76, R76, -INF , P2 ;  /* 0xff8000004c4c7808 */ /* 0x002fe40001000000 */
[----:B------:R-:W-:Y:S01]  /*cdf0*/  FMNMX.FTZ R9, R63, R6, !PT ;  /* 0x000000063f097209 */ /* 0x000fe20007810000 */
[----:B------:R-:W0:Y:S01]  /*ce00*/  MUFU.TANH R77, R77 ;  /* 0x0000004d004d7308 */ /* 0x000e220000002400 */
[----:B------:R-:W-:Y:S02]  /*ce10*/  FMNMX.FTZ R6, R79, R12, !PT ;  /* 0x0000000c4f067209 */ /* 0x000fe40007810000 */
[----:B--2---:R-:W-:-:S02]  /*ce20*/  FSEL R75, R75, -INF , P5 ;  /* 0xff8000004b4b7808 */ /* 0x004fc40002800000 */
[----:B------:R-:W-:Y:S02]  /*ce30*/  FMNMX.FTZ R12, R76, R9, !PT ;  /* 0x000000094c0c7209 */ /* 0x000fe40007810000 */
[----:B----4-:R-:W-:Y:S02]  /*ce40*/  FSEL R74, R74, -INF , P4 ;  /* 0xff8000004a4a7808 */ /* 0x010fe40002000000 */
[----:B------:R-:W-:Y:S02]  /*ce50*/  FMNMX.FTZ R13, R75, R12, !PT ;  /* 0x0000000c4b0d7209 */ /* 0x000fe40007810000 */
[----:B---3--:R-:W-:Y:S02]  /*ce60*/  FSEL R73, R73, -INF , P1 ;  /* 0xff80000049497808 */ /* 0x008fe40000800000 */
[----:B------:R-:W-:Y:S01]  /*ce70*/  FMNMX.FTZ R12, R74, R13, !PT ;  /* 0x0000000d4a0c7209 */ /* 0x000fe20007810000 */
[----:B------:R-:W1:Y:S01]  /*ce80*/  SHFL.BFLY PT, R9, R6, 0x2, 0x1f ;  /* 0x0c401f0006097f89 */ /* 0x000e6200000e0000 */
[----:B0-----:R-:W-:-:S02]  /*ce90*/  FSEL R77, R77, -INF , P3 ;  /* 0xff8000004d4d7808 */ /* 0x001fc40001800000 */
[----:B------:R-:W-:-:S04]  /*cea0*/  FMNMX.FTZ R12, R73, R12, !PT ;  /* 0x0000000c490c7209 */ /* 0x000fc80007810000 */
[----:B------:R-:W-:-:S05]  /*ceb0*/  FMNMX.FTZ R12, R77, R12, !PT ;  /* 0x0000000c4d0c7209 */ /* 0x000fca0007810000 */
[----:B------:R-:W0:Y:S01]  /*cec0*/  SHFL.BFLY PT, R13, R12, 0x2, 0x1f ;  /* 0x0c401f000c0d7f89 */ /* 0x000e2200000e0000 */
[----:B-1----:R-:W-:-:S05]  /*ced0*/  FMNMX.FTZ R6, R6, R9, !PT ;  /* 0x0000000906067209 */ /* 0x002fca0007810000 */
[----:B------:R-:W1:Y:S01]  /*cee0*/  SHFL.BFLY PT, R14, R6, 0x1, 0x1f ;  /* 0x0c201f00060e7f89 */ /* 0x000e6200000e0000 */
[----:B0-----:R-:W-:-:S05]  /*cef0*/  FMNMX.FTZ R9, R12, R13, !PT ;  /* 0x0000000d0c097209 */ /* 0x001fca0007810000 */
[----:B------:R-:W0:Y:S01]  /*cf00*/  SHFL.BFLY PT, R12, R9, 0x1, 0x1f ;  /* 0x0c201f00090c7f89 */ /* 0x000e2200000e0000 */
[----:B-1----:R-:W-:-:S04]  /*cf10*/  FMNMX.FTZ R6, R6, R14, !PT ;  /* 0x0000000e06067209 */ /* 0x002fc80007810000 */
[C---:B------:R-:W-:Y:S01]  /*cf20*/  FSETP.NEU.FTZ.AND P1, PT, R6.reuse, -INF , PT ;  /* 0xff8000000600780b */ /* 0x040fe20003f3d000 */
[----:B------:R-:W-:-:S05]  /*cf30*/  FMUL.FTZ R78, R6, UR45 ;  /* 0x0000002d064e7c20 */ /* 0x000fca0008410000 */
[----:B------:R-:W-:Y:S02]  /*cf40*/  FSEL R78, R78, RZ, P1 ;  /* 0x000000ff4e4e7208 */ /* 0x000fe40000800000 */
[----:B0-----:R-:W-:-:S03]  /*cf50*/  FMNMX.FTZ R9, R9, R12, !PT ;  /* 0x0000000c09097209 */ /* 0x001fc60007810000 */
[----:B------:R-:W-:Y:S01]  /*cf60*/  FFMA.FTZ R80, R66, UR45, -R78 ;  /* 0x0000002d42507c23 */ /* 0x000fe2000801084e */
[C---:B------:R-:W-:Y:S01]  /*cf70*/  FSETP.NEU.FTZ.AND P1, PT, R9.reuse, -INF , PT ;  /* 0xff8000000900780b */ /* 0x040fe20003f3d000 */
[----:B------:R-:W-:-:S05]  /*cf80*/  FMUL.FTZ R66, R9, UR45 ;  /* 0x0000002d09427c20 */ /* 0x000fca0008410000 */
[----:B------:R-:W-:Y:S01]  /*cf90*/  FSEL R66, R66, RZ, P1 ;  /* 0x000000ff42427208 */ /* 0x000fe20000800000 */
[--C-:B------:R-:W-:Y:S01]  /*cfa0*/  FFMA.FTZ R3, R3, UR45, -R78.reuse ;  /* 0x0000002d03037c23 */ /* 0x100fe2000801084e */
[--C-:B------:R-:W-:Y:S01]  /*cfb0*/  FFMA.FTZ R4, R4, UR45, -R78.reuse ;  /* 0x0000002d04047c23 */ /* 0x100fe2000801084e */
[----:B------:R-:W-:Y:S02]  /*cfc0*/  FFMA.FTZ R67, R67, UR45, -R78 ;  /* 0x0000002d43437c23 */ /* 0x000fe4000801084e */
[--C-:B------:R-:W-:Y:S01]  /*cfd0*/  FFMA.FTZ R5, R5, UR45, -R66.reuse ;  /* 0x0000002d05057c23 */ /* 0x100fe20008010842 */
[--C-:B------:R-:W-:Y:S01]  /*cfe0*/  FFMA.FTZ R64, R64, UR45, -R66.reuse ;  /* 0x0000002d40407c23 */ /* 0x100fe20008010842 */
[--C-:B------:R-:W-:Y:S01]  /*cff0*/  FFMA.FTZ R65, R65, UR45, -R66.reuse ;  /* 0x0000002d41417c23 */ /* 0x100fe20008010842 */
[----:B------:R-:W-:Y:S01]  /*d000*/  FFMA.FTZ R10, R10, UR45, -R66 ;  /* 0x0000002d0a0a7c23 */ /* 0x000fe20008010842 */
[----:B------:R-:W-:Y:S08]  /*d010*/  MUFU.EX2 R3, R3 ;  /* 0x0000000300037308 */ /* 0x000ff00000000800 */
[----:B------:R-:W0:Y:S08]  /*d020*/  MUFU.EX2 R4, R4 ;  /* 0x0000000400047308 */ /* 0x000e300000000800 */
[----:B------:R-:W-:Y:S08]  /*d030*/  MUFU.EX2 R80, R80 ;  /* 0x0000005000507308 */ /* 0x000ff00000000800 */
[----:B------:R-:W1:Y:S08]  /*d040*/  MUFU.EX2 R67, R67 ;  /* 0x0000004300437308 */ /* 0x000e700000000800 */
[----:B------:R-:W-:Y:S08]  /*d050*/  MUFU.EX2 R5, R5 ;  /* 0x0000000500057308 */ /* 0x000ff00000000800 */
[----:B------:R-:W2:Y:S08]  /*d060*/  MUFU.EX2 R64, R64 ;  /* 0x0000004000407308 */ /* 0x000eb00000000800 */
[----:B------:R-:W-:Y:S08]  /*d070*/  MUFU.EX2 R65, R65 ;  /* 0x0000004100417308 */ /* 0x000ff00000000800 */
[----:B------:R-:W3:Y:S01]  /*d080*/  MUFU.EX2 R10, R10 ;  /* 0x0000000a000a7308 */ /* 0x000ee20000000800 */
[----:B------:R-:W-:Y:S01]  /*d090*/  IMAD.U32 R13, RZ, RZ, UR38 ;  /* 0x00000026ff0d7e24 */ /* 0x000fe2000f8e00ff */
[----:B0-----:R-:W-:-:S02]  /*d0a0*/  F2FP.F16.F32.PACK_AB R12, R4, R3 ;  /* 0x00000003040c723e */ /* 0x001fc400000000ff */
[----:B-1----:R-:W-:Y:S02]  /*d0b0*/  F2FP.F16.F32.PACK_AB R14, R67, R80 ;  /* 0x00000050430e723e */ /* 0x002fe400000000ff */
[----:B------:R-:W-:Y:S02]  /*d0c0*/  PRMT R0, R13, 0x654, R0 ;  /* 0x000006540d007816 */ /* 0x000fe40000000000 */
[----:B--2---:R-:W-:Y:S01]  /*d0d0*/  F2FP.F16.F32.PACK_AB R13, R64, R5 ;  /* 0x00000005400d723e */ /* 0x004fe200000000ff */
[--C-:B------:R-:W-:Y:S01]  /*d0e0*/  FFMA.FTZ R11, R11, UR45, -R78.reuse ;  /* 0x0000002d0b0b7c23 */ /* 0x100fe2000801084e */
[--C-:B------:R-:W-:Y:S01]  /*d0f0*/  FFMA.FTZ R69, R69, UR45, -R78.reuse ;  /* 0x0000002d45457c23 */ /* 0x100fe2000801084e */
[----:B------:R0:W-:Y:S01]  /*d100*/  SYNCS.ARRIVE.TRANS64.RED.A1T0 RZ, [R0+URZ], RZ ;  /* 0x000000ff00ff79a7 */ /* 0x0001e2000810043f */
[----:B---3--:R-:W-:Y:S01]  /*d110*/  F2FP.F16.F32.PACK_AB R15, R10, R65 ;  /* 0x000000410a0f723e */ /* 0x008fe200000000ff */
[----:B------:R-:W-:Y:S01]  /*d120*/  FFMA.FTZ R68, R68, UR45, -R78 ;  /* 0x0000002d44447c23 */ /* 0x000fe2000801084e */
[----:B------:R-:W-:-:S03]  /*d130*/  FFMA.FTZ R7, R7, UR45, -R66 ;  /* 0x0000002d07077c23 */ /* 0x000fc60008010842 */
[----:B------:R1:W-:Y:S01]  /*d140*/  STSM.16.M88.4 [R91+0x21800], R12 ;  /* 0x0218000c5b007844 */ /* 0x0003e20000000200 */
[----:B------:R-:W-:Y:S02]  /*d150*/  FFMA.FTZ R20, R20, UR45, -R78 ;  /* 0x0000002d14147c23 */ /* 0x000fe4000801084e */
[----:B------:R-:W-:Y:S01]  /*d160*/  MUFU.EX2 R7, R7 ;  /* 0x0000000700077308 */ /* 0x000fe20000000800 */
[----:B------:R-:W-:Y:S01]  /*d170*/  FFMA.FTZ R21, R21, UR45, -R66 ;  /* 0x0000002d15157c23 */ /* 0x000fe20008010842 */
[----:B------:R-:W-:-:S06]  /*d180*/  FFMA.FTZ R25, R25, UR45, -R78 ;  /* 0x0000002d19197c23 */ /* 0x000fcc000801084e */
[----:B-1----:R-:W1:Y:S08]  /*d190*/  MUFU.EX2 R12, R11 ;  /* 0x0000000b000c7308 */ /* 0x002e700000000800 */
[----:B------:R2:W-:Y:S02]  /*d1a0*/  MUFU.EX2 R14, R69 ;  /* 0x00000045000e7308 */ /* 0x0005e40000000800 */
[--C-:B--2---:R-:W-:Y:S01]  /*d1b0*/  FFMA.FTZ R69, R45, UR45, -R78.reuse ;  /* 0x0000002d2d457c23 */ /* 0x104fe2000801084e */
[----:B------:R-:W-:Y:S01]  /*d1c0*/  FFMA.FTZ R45, R57, UR45, -R78 ;  /* 0x0000002d392d7c23 */ /* 0x000fe2000801084e */
[----:B------:R-:W-:-:S04]  /*d1d0*/  FFMA.FTZ R57, R8, UR45, -R66 ;  /* 0x0000002d08397c23 */ /* 0x000fc80008010842 */
[----:B------:R-:W2:Y:S01]  /*d1e0*/  MUFU.EX2 R13, R68 ;  /* 0x00000044000d7308 */ /* 0x000ea20000000800 */
[----:B------:R-:W-:Y:S01]  /*d1f0*/  FFMA.FTZ R8, R35, UR45, -R66 ;  /* 0x0000002d23087c23 */ /* 0x000fe20008010842 */
[----:B------:R-:W-:Y:S01]  /*d200*/  FADD.FTZ R35, R3, R4 ;  /* 0x0000000403237221 */ /* 0x000fe20000010000 */
[----:B------:R-:W-:-:S03]  /*d210*/  FFMA.FTZ R83, R46, UR45, -R78 ;  /* 0x0000002d2e537c23 */ /* 0x000fc6000801084e */
[----:B------:R-:W-:Y:S01]  /*d220*/  FADD.FTZ R80, R80, R35 ;  /* 0x0000002350507221 */ /* 0x000fe20000010000 */
[----:B------:R-:W-:Y:S01]  /*d230*/  FFMA.FTZ R46, R58, UR45, -R78 ;  /* 0x0000002d3a2e7c23 */ /* 0x000fe2000801084e */
[----:B------:R-:W3:Y:S01]  /*d240*/  MUFU.EX2 R57, R57 ;  /* 0x0000003900397308 */ /* 0x000ee20000000800 */
[----:B------:R-:W-:Y:S01]  /*d250*/  FADD.FTZ R64, R5, R64 ;  /* 0x0000004005407221 */ /* 0x000fe20000010000 */
[----:B------:R-:W-:Y:S01]  /*d260*/  FFMA.FTZ R58, R24, UR45, -R66 ;  /* 0x0000002d183a7c23 */ /* 0x000fe20008010842 */
[----:B------:R-:W-:Y:S01]  /*d270*/  FADD.FTZ R67, R67, R80 ;  /* 0x0000005043437221 */ /* 0x000fe20000010000 */
[----:B------:R-:W-:-:S04]  /*d280*/  FFMA.FTZ R26, R26, UR45, -R78 ;  /* 0x0000002d1a1a7c23 */ /* 0x000fc8000801084e */
[----:B------:R4:W0:Y:S01]  /*d290*/  MUFU.EX2 R15, R20 ;  /* 0x00000014000f7308 */ /* 0x0008220000000800 */
[----:B------:R-:W-:Y:S01]  /*d2a0*/  FADD.FTZ R65, R65, R64 ;  /* 0x0000004041417221 */ /* 0x000fe20000010000 */
[----:B------:R-:W-:Y:S01]  /*d2b0*/  FFMA.FTZ R27, R27, UR45, -R66 ;  /* 0x0000002d1b1b7c23 */ /* 0x000fe20008010842 */
[----:B-1----:R-:W-:Y:S01]  /*d2c0*/  FADD.FTZ R24, R12, R67 ;  /* 0x000000430c187221 */ /* 0x002fe20000010000 */
[----:B------:R-:W-:-:S04]  /*d2d0*/  FFMA.FTZ R81, R29, UR45, -R78 ;  /* 0x0000002d1d517c23 */ /* 0x000fc8000801084e */
[----:B------:R-:W1:Y:S01]  /*d2e0*/  MUFU.EX2 R21, R21 ;  /* 0x0000001500157308 */ /* 0x000e620000000800 */
[--C-:B------:R-:W-:Y:S01]  /*d2f0*/  FFMA.FTZ R35, R47, UR45, -R66.reuse ;  /* 0x0000002d2f237c23 */ /* 0x100fe20008010842 */
[----:B------:R-:W-:Y:S01]  /*d300*/  FADD.FTZ R10, R10, R65 ;  /* 0x000000410a0a7221 */ /* 0x000fe20000010000 */
[----:B------:R-:W-:-:S05]  /*d310*/  FFMA.FTZ R28, R28, UR45, -R66 ;  /* 0x0000002d1c1c7c23 */ /* 0x000fca0008010842 */
[----:B------:R-:W1:Y:S01]  /*d320*/  MUFU.EX2 R25, R25 ;  /* 0x0000001900197308 */ /* 0x000e620000000800 */
[----:B--2---:R-:W-:Y:S01]  /*d330*/  FADD.FTZ R47, R13, R24 ;  /* 0x000000180d2f7221 */ /* 0x004fe20000010000 */
[--C-:B------:R-:W-:Y:S01]  /*d340*/  FFMA.FTZ R82, R30, UR45, -R78.reuse ;  /* 0x0000002d1e527c23 */ /* 0x100fe2000801084e */
[----:B----4-:R-:W-:-:S05]  /*d350*/  FFMA.FTZ R20, R49, UR45, -R78 ;  /* 0x0000002d31147c23 */ /* 0x010fca000801084e */
[----:B------:R-:W2:Y:S01]  /*d360*/  MUFU.EX2 R58, R58 ;  /* 0x0000003a003a7308 */ /* 0x000ea20000000800 */
[----:B------:R-:W-:Y:S01]  /*d370*/  FFMA.FTZ R49, R61, UR45, -R78 ;  /* 0x0000002d3d317c23 */ /* 0x000fe2000801084e */
[----:B------:R-:W-:Y:S01]  /*d380*/  FADD.FTZ R10, R7, R10 ;  /* 0x0000000a070a7221 */ /* 0x000fe20000010000 */
[----:B------:R-:W-:-:S05]  /*d390*/  FFMA.FTZ R61, R31, UR45, -R66 ;  /* 0x0000002d1f3d7c23 */ /* 0x000fca0008010842 */
[----:B------:R-:W4:Y:S01]  /*d3a0*/  MUFU.EX2 R26, R26 ;  /* 0x0000001a001a7308 */ /* 0x000f220000000800 */
[----:B------:R-:W-:Y:S01]  /*d3b0*/  FADD.FTZ R24, R14, R47 ;  /* 0x0000002f0e187221 */ /* 0x000fe20000010000 */
[--C-:B------:R-:W-:Y:S01]  /*d3c0*/  FFMA.FTZ R11, R33, UR45, -R78.reuse ;  /* 0x0000002d210b7c23 */ /* 0x100fe2000801084e */
[--C-:B------:R-:W-:Y:S01]  /*d3d0*/  FFMA.FTZ R29, R34, UR45, -R78.reuse ;  /* 0x0000002d221d7c23 */ /* 0x100fe2000801084e */
[----:B------:R-:W-:-:S04]  /*d3e0*/  FFMA.FTZ R34, R53, UR45, -R78 ;  /* 0x0000002d35227c23 */ /* 0x000fc8000801084e */
[----:B------:R-:W4:Y:S01]  /*d3f0*/  MUFU.EX2 R27, R27 ;  /* 0x0000001b001b7308 */ /* 0x000f220000000800 */
[----:B------:R-:W-:Y:S01]  /*d400*/  FFMA.FTZ R53, R62, UR45, -R78 ;  /* 0x0000002d3e357c23 */ /* 0x000fe2000801084e */
[----:B---3--:R-:W-:Y:S01]  /*d410*/  FADD.FTZ R10, R57, R10 ;  /* 0x0000000a390a7221 */ /* 0x008fe20000010000 */
[----:B------:R-:W-:-:S05]  /*d420*/  FFMA.FTZ R62, R32, UR45, -R66 ;  /* 0x0000002d203e7c23 */ /* 0x000fca0008010842 */
[----:B------:R-:W3:Y:S01]  /*d430*/  MUFU.EX2 R81, R81 ;  /* 0x0000005100517308 */ /* 0x000ee20000000800 */
[----:B0-----:R-:W-:Y:S01]  /*d440*/  FADD.FTZ R24, R15, R24 ;  /* 0x000000180f187221 */ /* 0x001fe20000010000 */
[--C-:B------:R-:W-:Y:S01]  /*d450*/  FFMA.FTZ R32, R39, UR45, -R66.reuse ;  /* 0x0000002d27207c23 */ /* 0x100fe20008010842 */
[----:B------:R-:W-:-:S05]  /*d460*/  FFMA.FTZ R39, R51, UR45, -R66 ;  /* 0x0000002d33277c23 */ /* 0x000fca0008010842 */
[----:B------:R-:W0:Y:S01]  /*d470*/  MUFU.EX2 R28, R28 ;  /* 0x0000001c001c7308 */ /* 0x000e220000000800 */
[----:B-1----:R-:W-:Y:S01]  /*d480*/  FADD.FTZ R47, R21, R10 ;  /* 0x0000000a152f7221 */ /* 0x002fe20000010000 */
[----:B------:R-:W-:-:S06]  /*d490*/  FADD.FTZ R51, R25, R24 ;  /* 0x0000001819337221 */ /* 0x000fcc0000010000 */
[----:B------:R-:W1:Y:S01]  /*d4a0*/  MUFU.EX2 R82, R82 ;  /* 0x0000005200527308 */ /* 0x000e620000000800 */
[----:B------:R-:W-:Y:S01]  /*d4b0*/  FFMA.FTZ R30, R37, UR45, -R78 ;  /* 0x0000002d251e7c23 */ /* 0x000fe2000801084e */
[--C-:B------:R-:W-:Y:S01]  /*d4c0*/  FFMA.FTZ R5, R44, UR45, -R66.reuse ;  /* 0x0000002d2c057c23 */ /* 0x100fe20008010842 */
[----:B------:R-:W-:-:S05]  /*d4d0*/  FFMA.FTZ R44, R48, UR45, -R66 ;  /* 0x0000002d302c7c23 */ /* 0x000fca0008010842 */
[----:B------:R-:W1:Y:S01]  /*d4e0*/  MUFU.EX2 R61, R61 ;  /* 0x0000003d003d7308 */ /* 0x000e620000000800 */
[----:B--2---:R-:W-:Y:S01]  /*d4f0*/  FADD.FTZ R24, R58, R47 ;  /* 0x0000002f3a187221 */ /* 0x004fe20000010000 */
[----:B------:R-:W-:Y:S01]  /*d500*/  FFMA.FTZ R31, R36, UR45, -R66 ;  /* 0x0000002d241f7c23 */ /* 0x000fe20008010842 */
[----:B----4-:R-:W-:-:S05]  /*d510*/  FADD.FTZ R48, R26, R51 ;  /* 0x000000331a307221 */ /* 0x010fca0000010000 */
[----:B------:R-:W2:Y:S01]  /*d520*/  MUFU.EX2 R11, R11 ;  /* 0x0000000b000b7308 */ /* 0x000ea20000000800 */
[----:B------:R-:W-:Y:S01]  /*d530*/  FFMA.FTZ R38, R38, UR45, -R78 ;  /* 0x0000002d26267c23 */ /* 0x000fe2000801084e */
[----:B------:R-:W-:-:S06]  /*d540*/  FADD.FTZ R47, R27, R24 ;  /* 0x000000181b2f7221 */ /* 0x000fcc0000010000 */
[----:B------:R-:W4:Y:S01]  /*d550*/  MUFU.EX2 R62, R62 ;  /* 0x0000003e003e7308 */ /* 0x000f220000000800 */
[----:B---3--:R-:W-:Y:S01]  /*d560*/  FADD.FTZ R51, R81, R48 ;  /* 0x0000003051337221 */ /* 0x008fe20000010000 */
[----:B------:R-:W-:-:S06]  /*d570*/  FFMA.FTZ R41, R41, UR45, -R78 ;  /* 0x0000002d29297c23 */ /* 0x000fcc000801084e */
[----:B------:R-:W3:Y:S01]  /*d580*/  MUFU.EX2 R29, R29 ;  /* 0x0000001d001d7308 */ /* 0x000ee20000000800 */
[----:B0-----:R-:W-:Y:S01]  /*d590*/  FADD.FTZ R24, R28, R47 ;  /* 0x0000002f1c187221 */ /* 0x001fe20000010000 */
[----:B------:R-:W-:-:S06]  /*d5a0*/  FFMA.FTZ R3, R40, UR45, -R66 ;  /* 0x0000002d28037c23 */ /* 0x000fcc0008010842 */
[----:B------:R-:W0:Y:S01]  /*d5b0*/  MUFU.EX2 R8, R8 ;  /* 0x0000000800087308 */ /* 0x000e220000000800 */
[----:B-1----:R-:W-:Y:S01]  /*d5c0*/  FADD.FTZ R48, R82, R51 ;  /* 0x0000003352307221 */ /* 0x002fe20000010000 */
[----:B------:R-:W-:-:S06]  /*d5d0*/  FFMA.FTZ R68, R42, UR45, -R78 ;  /* 0x0000002d2a447c23 */ /* 0x000fcc000801084e */
[----:B------:R-:W1:Y:S01]  /*d5e0*/  MUFU.EX2 R30, R30 ;  /* 0x0000001e001e7308 */ /* 0x000e620000000800 */
[----:B------:R-:W-:Y:S01]  /*d5f0*/  FADD.FTZ R47, R61, R24 ;  /* 0x000000183d2f7221 */ /* 0x000fe20000010000 */
[----:B--2---:R-:W-:-:S06]  /*d600*/  FADD.FTZ R48, R11, R48 ;  /* 0x000000300b307221 */ /* 0x004fcc0000010000 */
[----:B------:R-:W2:Y:S08]  /*d610*/  MUFU.EX2 R31, R31 ;  /* 0x0000001f001f7308 */ /* 0x000eb00000000800 */
[----:B------:R-:W2:Y:S01]  /*d620*/  MUFU.EX2 R38, R38 ;  /* 0x0000002600267308 */ /* 0x000ea20000000800 */
[----:B------:R-:W-:Y:S01]  /*d630*/  FFMA.FTZ R4, R43, UR45, -R66 ;  /* 0x0000002d2b047c23 */ /* 0x000fe20008010842 */
[----:B------:R-:W-:Y:S01]  /*d640*/  F2FP.F16.F32.PACK_AB R12, R13, R12 ;  /* 0x0000000c0d0c723e */ /* 0x000fe200000000ff */
[----:B----4-:R-:W-:-:S05]  /*d650*/  FADD.FTZ R47, R62, R47 ;  /* 0x0000002f3e2f7221 */ /* 0x010fca0000010000 */
[----:B------:R-:W4:Y:S01]  /*d660*/  MUFU.EX2 R32, R32 ;  /* 0x0000002000207308 */ /* 0x000f220000000800 */
[----:B---3--:R-:W-:-:S07]  /*d670*/  FADD.FTZ R13, R29, R48 ;  /* 0x000000301d0d7221 */ /* 0x008fce0000010000 */
[----:B------:R-:W3:Y:S01]  /*d680*/  MUFU.EX2 R41, R41 ;  /* 0x0000002900297308 */ /* 0x000ee20000000800 */
[----:B0-----:R-:W-:Y:S01]  /*d690*/  FADD.FTZ R48, R8, R47 ;  /* 0x0000002f08307221 */ /* 0x001fe20000010000 */
[----:B-1----:R-:W-:-:S06]  /*d6a0*/  FADD.FTZ R47, R30, R13 ;  /* 0x0000000d1e2f7221 */ /* 0x002fcc0000010000 */
[----:B------:R-:W0:Y:S08]  /*d6b0*/  MUFU.EX2 R3, R3 ;  /* 0x0000000300037308 */ /* 0x000e300000000800 */
[----:B------:R-:W1:Y:S01]  /*d6c0*/  MUFU.EX2 R68, R68 ;  /* 0x0000004400447308 */ /* 0x000e620000000800 */
[----:B------:R-:W-:Y:S01]  /*d6d0*/  FFMA.FTZ R40, R52, UR45, -R66 ;  /* 0x0000002d34287c23 */ /* 0x000fe20008010842 */
[----:B--2---:R-:W-:Y:S01]  /*d6e0*/  FADD.FTZ R13, R31, R48 ;  /* 0x000000301f0d7221 */ /* 0x004fe20000010000 */
[----:B------:R-:W-:-:S05]  /*d6f0*/  FADD.FTZ R52, R38, R47 ;  /* 0x0000002f26347221 */ /* 0x000fca0000010000 */
[----:B------:R-:W2:Y:S01]  /*d700*/  MUFU.EX2 R69, R69 ;  /* 0x0000004500457308 */ /* 0x000ea20000000800 */
[----:B------:R-:W-:Y:S01]  /*d710*/  FFMA.FTZ R37, R50, UR45, -R78 ;  /* 0x0000002d32257c23 */ /* 0x000fe2000801084e */
[----:B------:R-:W-:-:S06]  /*d720*/  F2FP.F16.F32.PACK_AB R24, R26, R25 ;  /* 0x000000191a18723e */ /* 0x000fcc00000000ff */
[----:B------:R-:W2:Y:S01]  /*d730*/  MUFU.EX2 R4, R4 ;  /* 0x0000000400047308 */ /* 0x000ea20000000800 */
[----:B----4-:R-:W-:Y:S01]  /*d740*/  FADD.FTZ R48, R32, R13 ;  /* 0x0000000d20307221 */ /* 0x010fe20000010000 */
[----:B---3--:R-:W-:-:S06]  /*d750*/  FADD.FTZ R25, R41, R52 ;  /* 0x0000003429197221 */ /* 0x008fcc0000010000 */
[----:B------:R-:W3:Y:S01]  /*d760*/  MUFU.EX2 R83, R83 ;  /* 0x0000005300537308 */ /* 0x000ee20000000800 */
[----:B------:R-:W-:Y:S01]  /*d770*/  F2FP.F16.F32.PACK_AB R13, R57, R7 ;  /* 0x00000007390d723e */ /* 0x000fe200000000ff */
[----:B0-----:R-:W-:-:S06]  /*d780*/  FADD.FTZ R7, R3, R48 ;  /* 0x0000003003077221 */ /* 0x001fcc0000010000 */
[----:B------:R-:W0:Y:S01]  /*d790*/  MUFU.EX2 R5, R5 ;  /* 0x0000000500057308 */ /* 0x000e220000000800 */
[----:B-1----:R-:W-:Y:S01]  /*d7a0*/  FADD.FTZ R48, R68, R25 ;  /* 0x0000001944307221 */ /* 0x002fe20000010000 */
[----:B------:R-:W-:-:S06]  /*d7b0*/  FFMA.FTZ R42, R54, UR45, -R78 ;  /* 0x0000002d362a7c23 */ /* 0x000fcc000801084e */
[----:B------:R-:W1:Y:S01]  /*d7c0*/  MUFU.EX2 R20, R20 ;  /* 0x0000001400147308 */ /* 0x000e620000000800 */
[----:B--2---:R-:W-:-:S07]  /*d7d0*/  FADD.FTZ R48, R69, R48 ;  /* 0x0000003045307221 */ /* 0x004fce0000010000 */
[----:B------:R-:W2:Y:S01]  /*d7e0*/  MUFU.EX2 R35, R35 ;  /* 0x0000002300237308 */ /* 0x000ea20000000800 */
[----:B------:R-:W-:Y:S02]  /*d7f0*/  F2FP.F16.F32.PACK_AB R25, R28, R27 ;  /* 0x0000001b1c19723e */ /* 0x000fe400000000ff */
[----:B------:R-:W-:-:S05]  /*d800*/  F2FP.F16.F32.PACK_AB R14, R15, R14 ;  /* 0x0000000e0f0e723e */ /* 0x000fca00000000ff */
[----:B------:R-:W-:Y:S01]  /*d810*/  MUFU.EX2 R45, R45 ;  /* 0x0000002d002d7308 */ /* 0x000fe20000000800 */
[----:B------:R-:W-:-:S07]  /*d820*/  FADD.FTZ R28, R4, R7 ;  /* 0x00000007041c7221 */ /* 0x000fce0000010000 */
[----:B------:R-:W-:Y:S08]  /*d830*/  MUFU.EX2 R46, R46 ;  /* 0x0000002e002e7308 */ /* 0x000ff00000000800 */
[----:B------:R-:W-:Y:S01]  /*d840*/  MUFU.EX2 R49, R49 ;  /* 0x0000003100317308 */ /* 0x000fe20000000800 */
[--C-:B------:R-:W-:Y:S01]  /*d850*/  FFMA.FTZ R0, R71, UR45, -R78.reuse ;  /* 0x0000002d47007c23 */ /* 0x100fe2000801084e */
[----:B------:R-:W-:Y:S01]  /*d860*/  FFMA.FTZ R33, R79, UR45, -R78 ;  /* 0x0000002d4f217c23 */ /* 0x000fe2000801084e */
[----:B------:R-:W4:Y:S05]  /*d870*/  LDL R47, [R1+0x90] ;  /* 0x00009000012f7983 */ /* 0x000f2a0000100800 */
[----:B------:R-:W2:Y:S01]  /*d880*/  MUFU.EX2 R37, R37 ;  /* 0x0000002500257308 */ /* 0x000ea20000000800 */
[----:B------:R-:W-:Y:S01]  /*d890*/  F2FP.F16.F32.PACK_AB R15, R58, R21 ;  /* 0x000000153a0f723e */ /* 0x000fe200000000ff */
[----:B---3--:R-:W-:-:S06]  /*d8a0*/  FADD.FTZ R21, R83, R48 ;  /* 0x0000003053157221 */ /* 0x008fcc0000010000 */
[----:B------:R-:W3:Y:S01]  /*d8b0*/  MUFU.EX2 R34, R34 ;  /* 0x0000002200227308 */ /* 0x000ee20000000800 */
[----:B0-----:R-:W-:Y:S01]  /*d8c0*/  FADD.FTZ R28, R5, R28 ;  /* 0x0000001c051c7221 */ /* 0x001fe20000010000 */
[----:B-1----:R-:W-:-:S06]  /*d8d0*/  FADD.FTZ R48, R20, R21 ;  /* 0x0000001514307221 */ /* 0x002fcc0000010000 */
[----:B------:R-:W0:Y:S01]  /*d8e0*/  MUFU.EX2 R42, R42 ;  /* 0x0000002a002a7308 */ /* 0x000e220000000800 */
[----:B--2---:R-:W-:Y:S01]  /*d8f0*/  FADD.FTZ R7, R35, R28 ;  /* 0x0000001c23077221 */ /* 0x004fe20000010000 */
[----:B------:R-:W-:Y:S01]  /*d900*/  F2FP.F16.F32.PACK_AB R28, R29, R11 ;  /* 0x0000000b1d1c723e */ /* 0x000fe200000000ff */
[----:B------:R-:W-:Y:S01]  /*d910*/  FADD.FTZ R11, R37, R48 ;  /* 0x00000030250b7221 */ /* 0x000fe20000010000 */
[----:B------:R-:W-:Y:S01]  /*d920*/  FFMA.FTZ R50, R70, UR45, -R78 ;  /* 0x0000002d46327c23 */ /* 0x000fe2000801084e */
[----:B------:R-:W-:Y:S02]  /*d930*/  F2FP.F16.F32.PACK_AB R29, R31, R8 ;  /* 0x000000081f1d723e */ /* 0x000fe400000000ff */
[----:B---3--:R-:W-:-:S03]  /*d940*/  FADD.FTZ R11, R34, R11 ;  /* 0x0000000b220b7221 */ /* 0x008fc60000010000 */
[----:B------:R-:W1:Y:S01]  /*d950*/  MUFU.EX2 R50, R50 ;  /* 0x0000003200327308 */ /* 0x000e620000000800 */
[----:B------:R-:W-:Y:S01]  /*d960*/  FFMA.FTZ R54, R72, UR45, -R78 ;  /* 0x0000002d48367c23 */ /* 0x000fe2000801084e */
[----:B------:R-:W-:Y:S01]  /*d970*/  F2FP.F16.F32.PACK_AB R31, R3, R32 ;  /* 0x00000020031f723e */ /* 0x000fe200000000ff */
[----:B0-----:R-:W-:-:S05]  /*d980*/  FADD.FTZ R8, R42, R11 ;  /* 0x0000000b2a087221 */ /* 0x001fca0000010000 */
[----:B------:R-:W0:Y:S01]  /*d990*/  MUFU.EX2 R53, R53 ;  /* 0x0000003500357308 */ /* 0x000e220000000800 */
[----:B------:R-:W-:Y:S01]  /*d9a0*/  FADD.FTZ R3, R45, R8 ;  /* 0x000000082d037221 */ /* 0x000fe20000010000 */
[----:B------:R2:W-:Y:S03]  /*d9b0*/  STSM.16.M88.4 [R92], R12 ;  /* 0x0000000c5c007844 */ /* 0x0005e60000000200 */
[----:B------:R-:W-:-:S03]  /*d9c0*/  FADD.FTZ R8, R46, R3 ;  /* 0x000000032e087221 */ /* 0x000fc60000010000 */
[----:B------:R-:W3:Y:S08]  /*d9d0*/  MUFU.EX2 R54, R54 ;  /* 0x0000003600367308 */ /* 0x000ef00000000800 */
[----:B------:R-:W-:Y:S01]  /*d9e0*/  MUFU.EX2 R0, R0 ;  /* 0x0000000000007308 */ /* 0x000fe20000000800 */
[----:B--2---:R-:W-:Y:S01]  /*d9f0*/  F2FP.F16.F32.PACK_AB R13, R5, R4 ;  /* 0x00000004050d723e */ /* 0x004fe200000000ff */
[----:B------:R-:W-:-:S06]  /*da00*/  FADD.FTZ R5, R49, R8 ;  /* 0x0000000831057221 */ /* 0x000fcc0000010000 */
[----:B------:R-:W2:Y:S01]  /*da10*/  MUFU.EX2 R33, R33 ;  /* 0x0000002100217308 */ /* 0x000ea20000000800 */
[----:B-1----:R-:W-:Y:S01]  /*da20*/  FADD.FTZ R8, R50, R5 ;  /* 0x0000000532087221 */ /* 0x002fe20000010000 */
[----:B------:R-:W-:Y:S02]  /*da30*/  F2FP.F16.F32.PACK_AB R26, R82, R81 ;  /* 0x00000051521a723e */ /* 0x000fe400000000ff */
[----:B------:R-:W-:Y:S01]  /*da40*/  F2FP.F16.F32.PACK_AB R27, R62, R61 ;  /* 0x0000003d3e1b723e */ /* 0x000fe200000000ff */
[----:B0-----:R-:W-:Y:S01]  /*da50*/  FADD.FTZ R5, R53, R8 ;  /* 0x0000000835057221 */ /* 0x001fe20000010000 */
[----:B------:R-:W-:-:S03]  /*da60*/  F2FP.F16.F32.PACK_AB R30, R38, R30 ;  /* 0x0000001e261e723e */ /* 0x000fc600000000ff */
[----:B---3--:R-:W-:Y:S01]  /*da70*/  FADD.FTZ R5, R54, R5 ;  /* 0x0000000536057221 */ /* 0x008fe20000010000 */
[----:B------:R-:W-:Y:S04]  /*da80*/  STSM.16.M88.4 [R90], R24 ;  /* 0x000000185a007844 */ /* 0x000fe80000000200 */
[----:B------:R2:W-:Y:S02]  /*da90*/  STSM.16.M88.4 [R89], R28 ;  /* 0x0000001c59007844 */ /* 0x0005e40000000200 */
[----:B--2---:R-:W-:Y:S01]  /*daa0*/  F2FP.F16.F32.PACK_AB R30, R33, R0 ;  /* 0x00000000211e723e */ /* 0x004fe200000000ff */
[----:B------:R-:W-:Y:S02]  /*dab0*/  FADD.FTZ R0, R0, R5 ;  /* 0x0000000500007221 */ /* 0x000fe40000010000 */
[----:B------:R-:W2:Y:S01]  /*dac0*/  LDL R5, [R1+0x78] ;  /* 0x0000780001057983 */ /* 0x000ea20000100800 */
[----:B------:R-:W0:Y:S01]  /*dad0*/  MUFU.EX2 R44, R44 ;  /* 0x0000002c002c7308 */ /* 0x000e220000000800 */
[--C-:B------:R-:W-:Y:S01]  /*dae0*/  FFMA.FTZ R55, R55, UR45, -R66.reuse ;  /* 0x0000002d37377c23 */ /* 0x100fe20008010842 */
[----:B------:R-:W-:-:S06]  /*daf0*/  FFMA.FTZ R36, R56, UR45, -R66 ;  /* 0x0000002d38247c23 */ /* 0x000fcc0008010842 */
[----:B------:R-:W1:Y:S01]  /*db00*/  MUFU.EX2 R39, R39 ;  /* 0x0000002700277308 */ /* 0x000e620000000800 */
[----:B------:R-:W-:-:S07]  /*db10*/  FFMA.FTZ R43, R59, UR45, -R66 ;  /* 0x0000002d3b2b7c23 */ /* 0x000fce0008010842 */
[----:B------:R-:W3:Y:S01]  /*db20*/  MUFU.EX2 R40, R40 ;  /* 0x0000002800287308 */ /* 0x000ee20000000800 */
[----:B0-----:R-:W-:Y:S01]  /*db30*/  FADD.FTZ R38, R44, R7 ;  /* 0x000000072c267221 */ /* 0x001fe20000010000 */
[----:B------:R-:W-:-:S06]  /*db40*/  FFMA.FTZ R60, R60, UR45, -R66 ;  /* 0x0000002d3c3c7c23 */ /* 0x000fcc0008010842 */
[----:B------:R-:W0:Y:S01]  /*db50*/  MUFU.EX2 R10, R55 ;  /* 0x00000037000a7308 */ /* 0x000e220000000800 */
[----:B-1----:R-:W-:Y:S01]  /*db60*/  FADD.FTZ R7, R39, R38 ;  /* 0x0000002627077221 */ /* 0x002fe20000010000 */
[----:B------:R-:W-:-:S06]  /*db70*/  FFMA.FTZ R63, R63, UR45, -R66 ;  /* 0x0000002d3f3f7c23 */ /* 0x000fcc0008010842 */
[----:B------:R-:W1:Y:S01]  /*db80*/  MUFU.EX2 R36, R36 ;  /* 0x0000002400247308 */ /* 0x000e620000000800 */
[--C-:B------:R-:W-:Y:S01]  /*db90*/  FFMA.FTZ R76, R76, UR45, -R66.reuse ;  /* 0x0000002d4c4c7c23 */ /* 0x100fe20008010842 */
[--C-:B------:R-:W-:Y:S01]  /*dba0*/  FFMA.FTZ R75, R75, UR45, -R66.reuse ;  /* 0x0000002d4b4b7c23 */ /* 0x100fe20008010842 */
[--C-:B------:R-:W-:Y:S01]  /*dbb0*/  FFMA.FTZ R74, R74, UR45, -R66.reuse ;  /* 0x0000002d4a4a7c23 */ /* 0x100fe20008010842 */
[--C-:B------:R-:W-:Y:S01]  /*dbc0*/  FFMA.FTZ R73, R73, UR45, -R66.reuse ;  /* 0x0000002d49497c23 */ /* 0x100fe20008010842 */
[----:B------:R-:W-:-:S03]  /*dbd0*/  FFMA.FTZ R66, R77, UR45, -R66 ;  /* 0x0000002d4d427c23 */ /* 0x000fc60008010842 */
[----:B------:R-:W1:Y:S01]  /*dbe0*/  MUFU.EX2 R43, R43 ;  /* 0x0000002b002b7308 */ /* 0x000e620000000800 */
[----:B---3--:R-:W-:-:S07]  /*dbf0*/  FADD.FTZ R7, R40, R7 ;  /* 0x0000000728077221 */ /* 0x008fce0000010000 */
[----:B------:R-:W3:Y:S01]  /*dc00*/  MUFU.EX2 R60, R60 ;  /* 0x0000003c003c7308 */ /* 0x000ee20000000800 */
[----:B0-----:R-:W-:-:S07]  /*dc10*/  FADD.FTZ R7, R10, R7 ;  /* 0x000000070a077221 */ /* 0x001fce0000010000 */
[----:B------:R-:W0:Y:S01]  /*dc20*/  MUFU.EX2 R63, R63 ;  /* 0x0000003f003f7308 */ /* 0x000e220000000800 */
[----:B-1----:R-:W-:-:S07]  /*dc30*/  FADD.FTZ R4, R36, R7 ;  /* 0x0000000724047221 */ /* 0x002fce0000010000 */
[----:B------:R-:W1:Y:S08]  /*dc40*/  MUFU.EX2 R76, R76 ;  /* 0x0000004c004c7308 */ /* 0x000e700000000800 */
[----:B------:R-:W-:Y:S08]  /*dc50*/  MUFU.EX2 R75, R75 ;  /* 0x0000004b004b7308 */ /* 0x000ff00000000800 */
[----:B------:R-:W1:Y:S08]  /*dc60*/  MUFU.EX2 R74, R74 ;  /* 0x0000004a004a7308 */ /* 0x000e700000000800 */
[----:B------:R-:W-:Y:S08]  /*dc70*/  MUFU.EX2 R73, R73 ;  /* 0x0000004900497308 */ /* 0x000ff00000000800 */
[----:B------:R-:W1:Y:S01]  /*dc80*/  MUFU.EX2 R66, R66 ;  /* 0x0000004200427308 */ /* 0x000e620000000800 */
[----:B------:R-:W-:Y:S01]  /*dc90*/  FADD.FTZ R3, R43, R4 ;  /* 0x000000042b037221 */ /* 0x000fe20000010000 */
[----:B------:R-:W-:-:S02]  /*dca0*/  F2FP.F16.F32.PACK_AB R12, R68, R41 ;  /* 0x00000029440c723e */ /* 0x000fc400000000ff */
[----:B------:R-:W-:Y:S02]  /*dcb0*/  F2FP.F16.F32.PACK_AB R14, R83, R69 ;  /* 0x00000045530e723e */ /* 0x000fe400000000ff */
[----:B------:R-:W-:Y:S01]  /*dcc0*/  F2FP.F16.F32.PACK_AB R15, R44, R35 ;  /* 0x000000232c0f723e */ /* 0x000fe200000000ff */
[----:B---3--:R-:W-:Y:S01]  /*dcd0*/  FADD.FTZ R4, R60, R3 ;  /* 0x000000033c047221 */ /* 0x008fe20000010000 */
[----:B------:R-:W-:-:S03]  /*dce0*/  F2FP.F16.F32.PACK_AB R24, R46, R45 ;  /* 0x0000002d2e18723e */ /* 0x000fc600000000ff */
[----:B------:R3:W-:Y:S01]  /*dcf0*/  STSM.16.M88.4 [R91+0x27800], R12 ;  /* 0x0278000c5b007844 */ /* 0x0007e20000000200 */
[----:B0-----:R-:W-:Y:S01]  /*dd00*/  FADD.FTZ R3, R63, R4 ;  /* 0x000000043f037221 */ /* 0x001fe20000010000 */
[----:B------:R-:W-:Y:S02]  /*dd10*/  F2FP.F16.F32.PACK_AB R26, R50, R49 ;  /* 0x00000031321a723e */ /* 0x000fe400000000ff */
[----:B------:R-:W-:Y:S02]  /*dd20*/  F2FP.F16.F32.PACK_AB R25, R60, R43 ;  /* 0x0000002b3c19723e */ /* 0x000fe400000000ff */
[----:B-1----:R-:W-:Y:S02]  /*dd30*/  F2FP.F16.F32.PACK_AB R27, R76, R63 ;  /* 0x0000003f4c1b723e */ /* 0x002fe400000000ff */
[----:B------:R-:W-:Y:S02]  /*dd40*/  F2FP.F16.F32.PACK_AB R28, R54, R53 ;  /* 0x00000035361c723e */ /* 0x000fe400000000ff */
[----:B------:R-:W-:-:S02]  /*dd50*/  F2FP.F16.F32.PACK_AB R29, R74, R75 ;  /* 0x0000004b4a1d723e */ /* 0x000fc400000000ff */
[----:B------:R-:W-:Y:S02]  /*dd60*/  F2FP.F16.F32.PACK_AB R31, R66, R73 ;  /* 0x00000049421f723e */ /* 0x000fe400000000ff */
[----:B---3--:R-:W-:Y:S02]  /*dd70*/  F2FP.F16.F32.PACK_AB R12, R37, R20 ;  /* 0x00000014250c723e */ /* 0x008fe400000000ff */
[----:B------:R-:W-:Y:S02]  /*dd80*/  F2FP.F16.F32.PACK_AB R14, R42, R34 ;  /* 0x000000222a0e723e */ /* 0x000fe400000000ff */
[----:B------:R-:W-:Y:S02]  /*dd90*/  F2FP.F16.F32.PACK_AB R13, R40, R39 ;  /* 0x00000027280d723e */ /* 0x000fe400000000ff */
[----:B------:R-:W-:Y:S01]  /*dda0*/  F2FP.F16.F32.PACK_AB R15, R36, R10 ;  /* 0x0000000a240f723e */ /* 0x000fe200000000ff */
[----:B------:R-:W-:-:S04]  /*ddb0*/  FADD.FTZ R4, R76, R3 ;  /* 0x000000034c047221 */ /* 0x000fc80000010000 */
[----:B------:R-:W-:-:S04]  /*ddc0*/  FADD.FTZ R3, R75, R4 ;  /* 0x000000044b037221 */ /* 0x000fc80000010000 */
[----:B------:R-:W-:Y:S01]  /*ddd0*/  FADD.FTZ R4, R74, R3 ;  /* 0x000000034a047221 */ /* 0x000fe20000010000 */
[----:B------:R-:W-:Y:S01]  /*dde0*/  FADD.FTZ R3, R33, R0 ;  /* 0x0000000021037221 */ /* 0x000fe20000010000 */
[----:B------:R-:W-:Y:S02]  /*ddf0*/  VIADD R0, R88, 0xfffffffe ;  /* 0xfffffffe58007836 */ /* 0x000fe40000000000 */
[----:B------:R-:W-:Y:S01]  /*de00*/  FADD.FTZ R73, R73, R4 ;  /* 0x0000000449497221 */ /* 0x000fe20000010000 */
[--C-:B------:R-:W-:Y:S01]  /*de10*/  IMAD.MOV.U32 R134, RZ, RZ, R135.reuse ;  /* 0x000000ffff867224 */ /* 0x100fe200078e0087 */
[-C--:B------:R-:W-:Y:S01]  /*de20*/  MOV R132, R135.reuse ;  /* 0x0000008700847202 */ /* 0x080fe20000000f00 */
[----:B------:R-:W-:Y:S02]  /*de30*/  IMAD.MOV.U32 R133, RZ, RZ, R135 ;  /* 0x000000ffff857224 */ /* 0x000fe400078e0087 */
[----:B------:R-:W-:Y:S01]  /*de40*/  FADD.FTZ R4, R66, R73 ;  /* 0x0000004942047221 */ /* 0x000fe20000010000 */
        /* <DEDUP_REMOVED lines=21> */
[--C-:B------:R-:W-:Y:S01]  /*dfa0*/  IMAD.MOV.U32 R115, RZ, RZ, R135.reuse ;  /* 0x000000ffff737224 */ /* 0x100fe200078e0087 */
[----:B----4-:R-:W-:Y:S04]  /*dfb0*/  STSM.16.M88.4 [R47], R12 ;  /* 0x0000000c2f007844 */ /* 0x010fe80000000200 */
[----:B------:R0:W-:Y:S04]  /*dfc0*/  STSM.16.M88.4 [R90+0x6000], R24 ;  /* 0x006000185a007844 */ /* 0x0001e80000000200 */
[----:B------:R1:W-:Y:S01]  /*dfd0*/  STSM.16.M88.4 [R89+0x6000], R28 ;  /* 0x0060001c59007844 */ /* 0x0003e20000000200 */
[----:B------:R3:W-:Y:S06]  /*dfe0*/  MEMBAR.ALL.CTA ;  /* 0x0000000000007992 */ /* 0x0007ec0000008000 */
[----:B---3--:R-:W3:Y:S01]  /*dff0*/  FENCE.VIEW.ASYNC.S ;  /* 0x00000000000073c6 */ /* 0x008ee20000000000 */
        /* <DEDUP_REMOVED lines=15> */
[--C-:B-----5:R-:W-:Y:S02]  /*e0f0*/  IMAD.MOV.U32 R95, RZ, RZ, R135.reuse ;  /* 0x000000ffff5f7224 */ /* 0x120fe400078e0087 */
[--C-:B------:R-:W-:Y:S02]  /*e100*/  IMAD.MOV.U32 R94, RZ, RZ, R135.reuse ;  /* 0x000000ffff5e7224 */ /* 0x100fe400078e0087 */
[--C-:B------:R-:W-:Y:S02]  /*e110*/  IMAD.MOV.U32 R93, RZ, RZ, R135.reuse ;  /* 0x000000ffff5d7224 */ /* 0x100fe400078e0087 */
[----:B------:R-:W-:-:S02]  /*e120*/  IMAD.MOV.U32 R91, RZ, RZ, R135 ;  /* 0x000000ffff5b7224 */ /* 0x000fc400078e0087 */
[--C-:B0-----:R-:W-:Y:S02]  /*e130*/  IMAD.MOV.U32 R90, RZ, RZ, R135.reuse ;  /* 0x000000ffff5a7224 */ /* 0x101fe400078e0087 */
[--C-:B-1----:R-:W-:Y:S02]  /*e140*/  IMAD.MOV.U32 R89, RZ, RZ, R135.reuse ;  /* 0x000000ffff597224 */ /* 0x102fe400078e0087 */
[----:B------:R-:W-:Y:S01]  /*e150*/  IMAD.MOV.U32 R88, RZ, RZ, R135 ;  /* 0x000000ffff587224 */ /* 0x000fe200078e0087 */
[----:B--2---:R-:W-:Y:S01]  /*e160*/  ISETP.GE.AND P1, PT, R0, R5, PT ;  /* 0x000000050000720c */ /* 0x004fe20003f26270 */
[----:B---3--:R-:W-:-:S12]  /*e170*/  NOP ;  /* 0x0000000000007918 */ /* 0x008fd80000000000 */
[----:B------:R-:W-:Y:S05]  /*e180*/  @!P1 BRA `(.L_x_10535) ;  /* 0x0000002c00c49947 */ /* 0x000fea0003800000 */
[----:B------:R0:W5:Y:S01]  /*e190*/  LDL.LU R10, [R1] ;  /* 0x00000000010a7983 */ /* 0x0001620000300800 */
[----:B------:R-:W-:Y:S01]  /*e1a0*/  MOV R8, R9 ;  /* 0x0000000900087202 */ /* 0x000fe20000000f00 */
[----:B------:R-:W-:Y:S01]  /*e1b0*/  IMAD.MOV.U32 R7, RZ, RZ, R6 ;  /* 0x000000ffff077224 */ /* 0x000fe200078e0006 */
[----:B------:R-:W-:Y:S01]  /*e1c0*/  CS2R R134, SRZ ;  /* 0x0000000000867805 */ /* 0x000fe2000001ff00 */
        /* <DEDUP_REMOVED lines=23> */
[----:B0-----:R-:W-:-:S07]  /*e340*/  CS2R R88, SRZ ;  /* 0x0000000000587805 */ /* 0x001fce000001ff00 */
.L_x_10547:
[----:B------:R-:W2:Y:S01]  /*e350*/  LDL R6, [R1+0x7c] ;  /* 0x00007c0001067983 */ /* 0x000ea20000100800 */
[----:B------:R-:W-:Y:S01]  /*e360*/  ISETP.NE.AND P1, PT, R5, 0x1, PT ;  /* 0x000000010500780c */ /* 0x000fe20003f25270 */
[----:B------:R-:W-:Y:S05]  /*e370*/  YIELD ;  /* 0x0000000000007946 */ /* 0x000fea0003800000 */
[----:B------:R-:W-:-:S04]  /*e380*/  SEL R9, RZ, 0x1, P1 ;  /* 0x00000001ff097807 */ /* 0x000fc80000800000 */
[----:B-----5:R-:W-:-:S05]  /*e390*/  LOP3.LUT R11, R10, R9, RZ, 0x3c, !PT ;  /* 0x000000090a0b7212 */ /* 0x020fca00078e3cff */
[----:B------:R0:W-:Y:S01]  /*e3a0*/  STL [R1], R11 ;  /* 0x0000000b01007387 */ /* 0x0001e20000100800 */
[----:B--2---:R-:W-:-:S13]  /*e3b0*/  ISETP.NE.AND P1, PT, R6, RZ, PT ;  /* 0x000000ff0600720c */ /* 0x004fda0003f25270 */
[----:B0-----:R-:W-:Y:S05]  /*e3c0*/  @P1 BRA `(.L_x_10536) ;  /* 0x00000000003c1947 */ /* 0x001fea0003800000 */
[----:B------:R-:W-:Y:S05]  /*e3d0*/  @!P0 BRA `(.L_x_10537) ;  /* 0x0000000000048947 */ /* 0x000fea0003800000 */
[----:B------:R-:W-:Y:S01]  /*e3e0*/  BPT.TRAP 0x1 ;  /* 0x000000040000795c */ /* 0x000fe20000300000 */
.L_x_10537:
        /* <DEDUP_REMOVED lines=8> */
.L_x_10538:
[----:B------:R-:W-:Y:S04]  /*e470*/  BSSY B0, `(.L_x_10536) ;  /* 0x0000004000007945 */ /* 0x000fe80003800000 */
[----:B-1----:R-:W-:Y:S05]  /*e480*/  @P2 BRA `(.L_x_10539) ;  /* 0x0000000000082947 */ /* 0x002fea0003800000 */
[----:B------:R-:W1:Y:S02]  /*e490*/  SYNCS.PHASECHK.TRANS64.TRYWAIT P2, [R9+URZ+0x2d830], R6 ;  /* 0x02d83006090075a7 */ /* 0x000e64000804017f */
[----:B-1----:R-:W-:Y:S05]  /*e4a0*/  @!P2 BRA `(.L_x_10540) ;  /* 0x000000dc00fca947 */ /* 0x002fea0003800000 */
.L_x_10539:
[----:B------:R-:W-:Y:S05]  /*e4b0*/  BSYNC B0 ;  /* 0x0000000000007941 */ /* 0x000fea0003800000 */
.L_x_10536:
[----:B01----:R-:W2:Y:S04]  /*e4c0*/  LDL R9, [R1+0x80] ;  /* 0x0000800001097983 */ /* 0x003ea80000100800 */
[----:B------:R-:W3:Y:S01]  /*e4d0*/  LDL.64 R26, [R1+0x18] ;  /* 0x00001800011a7983 */ /* 0x000ee20000100a00 */
[----:B------:R-:W-:Y:S01]  /*e4e0*/  IADD3 R142, R5, 0x1, RZ ;  /* 0x00000001058e7810 */ /* 0x000fe20007ffe0ff */
[----:B------:R-:W-:Y:S05]  /*e4f0*/  WARPSYNC.ALL ;  /* 0x0000000000007948 */ /* 0x000fea0003800000 */
[C---:B------:R-:W-:Y:S01]  /*e500*/  ISETP.NE.AND P2, PT, R142.reuse, 0x2, PT ;  /* 0x000000028e00780c */ /* 0x040fe20003f45270 */
[----:B------:R-:W4:Y:S03]  /*e510*/  LDL.64 R154, [R1+0x60] ;  /* 0x00006000019a7983 */ /* 0x000f260000100a00 */
[----:B------:R-:W-:Y:S01]  /*e520*/  SEL R142, R142, RZ, P2 ;  /* 0x000000ff8e8e7207 */ /* 0x000fe20001000000 */
[----:B------:R-:W-:Y:S01]  /*e530*/  IMAD.MOV.U32 R15, RZ, RZ, -0x7fffffe0 ;  /* 0x80000020ff0f7424 */ /* 0x000fe200078e00ff */
[----:B------:R-:W0:Y:S04]  /*e540*/  S2R R6, SR_TID.X ;  /* 0x0000000000067919 */ /* 0x000e280000002100 */
[----:B------:R-:W-:Y:S01]  /*e550*/  R2UR UR15, R15 ;  /* 0x000000000f0f72ca */ /* 0x000fe200000e0000 */
[----:B------:R-:W-:Y:S01]  /*e560*/  IMAD.MOV.U32 R13, RZ, RZ, -0x7fffffe0 ;  /* 0x80000020ff0d7424 */ /* 0x000fe200078e00ff */
[----:B------:R-:W5:Y:S04]  /*e570*/  LDL.64 R150, [R1+0x40] ;  /* 0x0000400001967983 */ /* 0x000f680000100a00 */
[----:B------:R-:W5:Y:S04]  /*e580*/  LDL.64 R148, [R1+0x38] ;  /* 0x0000380001947983 */ /* 0x000f680000100a00 */
[----:B------:R-:W5:Y:S01]  /*e590*/  LDL.64 R146, [R1+0x30] ;  /* 0x0000300001927983 */ /* 0x000f620000100a00 */
[----:B0-----:R-:W-:-:S05]  /*e5a0*/  SHF.R.U32.HI R6, RZ, 0x7, R6 ;  /* 0x00000007ff067819 */ /* 0x001fca0000011606 */
[----:B------:R-:W-:Y:S01]  /*e5b0*/  VIADD R6, R6, 0x8 ;  /* 0x0000000806067836 */ /* 0x000fe20000000000 */
[----:B------:R-:W-:Y:S02]  /*e5c0*/  R2UR UR7, R13 ;  /* 0x000000000d0772ca */ /* 0x000fe400000e0000 */
[----:B------:R-:W-:-:S04]  /*e5d0*/  MOV R25, 0x80000020 ;  /* 0x8000002000197802 */ /* 0x000fc80000000f00 */
[----:B------:R-:W-:Y:S02]  /*e5e0*/  R2UR UR23, R25 ;  /* 0x00000000191772ca */ /* 0x000fe400000e0000 */
[----:B------:R-:W-:Y:S01]  /*e5f0*/  MOV R21, 0x80000020 ;  /* 0x8000002000157802 */ /* 0x000fe20000000f00 */
[----:B--2---:R-:W-:-:S04]  /*e600*/  IMAD R12, R142, 0x600, R9 ;  /* 0x000006008e0c7824 */ /* 0x004fc800078e0209 */
[----:B------:R-:W-:-:S05]  /*e610*/  VIADD R14, R12, 0x200 ;  /* 0x000002000c0e7836 */ /* 0x000fca0000000000 */
[----:B------:R-:W-:Y:S02]  /*e620*/  R2UR UR14, R14 ;  /* 0x000000000e0e72ca */ /* 0x000fe400000e0000 */
[----:B------:R-:W2:Y:S01]  /*e630*/  LDL.64 R14, [R1+0x68] ;  /* 0x00006800010e7983 */ /* 0x000ea20000100a00 */
[C---:B------:R-:W-:Y:S01]  /*e640*/  R2UR UR6, R12.reuse ;  /* 0x000000000c0672ca */ /* 0x040fe200000e0000 */
[----:B------:R-:W-:Y:S01]  /*e650*/  VIADD R24, R12, 0x400 ;  /* 0x000004000c187836 */ /* 0x000fe20000000000 */
[----:B---3--:R-:W-:Y:S02]  /*e660*/  R2UR UR4, R26 ;  /* 0x000000001a0472ca */ /* 0x008fe400000e0000 */
[----:B------:R-:W-:Y:S02]  /*e670*/  R2UR UR5, R27 ;  /* 0x000000001b0572ca */ /* 0x000fe400000e0000 */
[----:B------:R-:W-:Y:S01]  /*e680*/  R2UR UR22, R24 ;  /* 0x00000000181672ca */ /* 0x000fe200000e0000 */
[----:B------:R0:W-:Y:S06]  /*e690*/  BAR.SYNC.DEFER_BLOCKING R6, 0x100 ;  /* 0x000400060000751d */ /* 0x0001ec0000010000 */
[----:B------:R-:W-:-:S06]  /*e6a0*/  WARPGROUP.ARRIVE ;  /* 0x00000000000079c5 */ /* 0x000fcc0000000000 */
[----:B------:R-:W-:Y:S01]  /*e6b0*/  HGMMA.64x128x16.F32 R24, gdesc[UR4], RZ, !UPT, gsb0 ;  /* 0x01e00000041879f0 */ /* 0x000fe2000c0008ff */
[----:B------:R-:W-:Y:S01]  /*e6c0*/  VIADD R20, R12, 0x2 ;  /* 0x000000020c147836 */ /* 0x000fe20000000000 */
[----:B------:R-:W-:-:S04]  /*e6d0*/  R2UR UR11, R21 ;  /* 0x00000000150b72ca */ /* 0x000fc800000e0000 */
[----:B------:R-:W-:Y:S02]  /*e6e0*/  R2UR UR10, R20 ;  /* 0x00000000140a72ca */ /* 0x000fe400000e0000 */
[----:B----4-:R-:W-:Y:S02]  /*e6f0*/  R2UR UR12, R154 ;  /* 0x000000009a0c72ca */ /* 0x010fe400000e0000 */
[----:B------:R-:W-:Y:S01]  /*e700*/  R2UR UR13, R155 ;  /* 0x000000009b0d72ca */ /* 0x000fe200000e0000 */
[----:B------:R-:W-:Y:S02]  /*e710*/  WARPGROUP.DEPBAR.LE gsb0, 0x0 ;  /* 0x00008000000079c5 */ /* 0x000fe40000010000 */
[----:B------:R-:W-:Y:S01]  /*e720*/  WARPGROUP.ARRIVE ;  /* 0x00000000000079c5 */ /* 0x000fe20000000000 */
[----:B--2---:R-:W-:Y:S02]  /*e730*/  R2UR UR8, R14 ;  /* 0x000000000e0872ca */ /* 0x004fe400000e0000 */
[----:B------:R-:W-:-:S13]  /*e740*/  R2UR UR9, R15 ;  /* 0x000000000f0972ca */ /* 0x000fda00000e0000 */
[----:B------:R-:W-:Y:S01]  /*e750*/  HGMMA.64x128x16.F32 R24, gdesc[UR8], R24, gsb0 ;  /* 0x01e00000081879f0 */ /* 0x000fe20008000818 */
[----:B------:R-:W-:Y:S01]  /*e760*/  VIADD R20, R12, 0x202 ;  /* 0x000002020c147836 */ /* 0x000fe20000000000 */
[----:B------:R-:W-:Y:S02]  /*e770*/  R2UR UR19, R21 ;  /* 0x00000000151372ca */ /* 0x000fe400000e0000 */
[----:B-----5:R-:W-:Y:S02]  /*e780*/  R2UR UR16, R150 ;  /* 0x00000000961072ca */ /* 0x020fe400000e0000 */
[----:B------:R-:W-:Y:S02]  /*e790*/  R2UR UR18, R20 ;  /* 0x00000000141272ca */ /* 0x000fe400000e0000 */
[----:B------:R-:W-:Y:S01]  /*e7a0*/  R2UR UR17, R151 ;  /* 0x00000000971172ca */ /* 0x000fe200000e0000 */
[----:B------:R-:W-:Y:S02]  /*e7b0*/  WARPGROUP.DEPBAR.LE gsb0, 0x0 ;  /* 0x00008000000079c5 */ /* 0x000fe40000010000 */
[----:B------:R-:W-:-:S06]  /*e7c0*/  WARPGROUP.ARRIVE ;  /* 0x00000000000079c5 */ /* 0x000fcc0000000000 */
[----:B------:R-:W-:Y:S01]  /*e7d0*/  HGMMA.64x128x16.F32 R24, gdesc[UR12], R24, gsb0 ;  /* 0x01e000000c1879f0 */ /* 0x000fe20008000818 */
[----:B------:R-:W-:Y:S02]  /*e7e0*/  R2UR UR20, R148 ;  /* 0x00000000941472ca */ /* 0x000fe400000e0000 */
[----:B------:R-:W-:Y:S01]  /*e7f0*/  R2UR UR21, R149 ;  /* 0x00000000951572ca */ /* 0x000fe200000e0000 */
[----:B------:R-:W-:Y:S02]  /*e800*/  WARPGROUP.DEPBAR.LE gsb0, 0x0 ;  /* 0x00008000000079c5 */ /* 0x000fe40000010000 */
[----:B------:R-:W-:-:S06]  /*e810*/  WARPGROUP.ARRIVE ;  /* 0x00000000000079c5 */ /* 0x000fcc0000000000 */
[----:B------:R-:W-:Y:S01]  /*e820*/  HGMMA.64x128x16.F32 R24, gdesc[UR16], R24, gsb0 ;  /* 0x01e00000101879f0 */ /* 0x000fe20008000818 */
[----:B------:R-:W-:Y:S01]  /*e830*/  VIADD R12, R12, 0x402 ;  /* 0x000004020c0c7836 */ /* 0x000fe20000000000 */
        /* <DEDUP_REMOVED lines=14> */
.L_x_10542:
[----:B------:R-:W-:Y:S01]  /*e920*/  SHF.L.U32 R6, R10, 0x1f, RZ ;  /* 0x0000001f0a067819 */ /* 0x000fe200000006ff */
[----:B------:R-:W-:-:S04]  /*e930*/  IMAD R9, R5, 0x8, R2 ;  /* 0x0000000805097824 */ /* 0x000fc800078e0202 */
[----:B------:R0:W1:Y:S01]  /*e940*/  SYNCS.PHASECHK.TRANS64.TRYWAIT P1, [R9+URZ+0x2d850], R6 ;  /* 0x02d85006090075a7 */ /* 0x000062000802017f */
[----:B------:R-:W-:Y:S05]  /*e950*/  @!P0 BRA `(.L_x_10543) ;  /* 0x0000000000048947 */ /* 0x000fea0003800000 */
[----:B------:R-:W-:Y:S01]  /*e960*/  BPT.TRAP 0x1 ;  /* 0x000000040000795c */ /* 0x000fe20000300000 */
.L_x_10543:
[----:B-1----:R-:W-:Y:S05]  /*e970*/  @P1 BRA `(.L_x_10541) ;  /* 0x0000000000081947 */ /* 0x002fea0003800000 */
[----:B------:R-:W1:Y:S02]  /*e980*/  SYNCS.PHASECHK.TRANS64.TRYWAIT P1, [R9+URZ+0x2d850], R6 ;  /* 0x02d85006090075a7 */ /* 0x000e64000802017f */
[----:B-1----:R-:W-:Y:S05]  /*e990*/  @!P1 BRA `(.L_x_10544) ;  /* 0x000000d800d49947 */ /* 0x002fea0003800000 */
.L_x_10541:
[----:B------:R-:W2:Y:S01]  /*e9a0*/  LDL R14, [R1+0x84] ;  /* 0x00008400010e7983 */ /* 0x000ea20000100800 */
[----:B01----:R-:W-:Y:S01]  /*e9b0*/  VIADD R6, R2, 0x400 ;  /* 0x0000040002067836 */ /* 0x003fe20000000000 */
[----:B------:R-:W-:Y:S05]  /*e9c0*/  WARPSYNC.ALL ;  /* 0x0000000000007948 */ /* 0x000fea0003800000 */
[----:B------:R-:W-:Y:S01]  /*e9d0*/  SHF.R.U32.HI R6, RZ, 0x4, R6 ;  /* 0x00000004ff067819 */ /* 0x000fe20000011606 */
[----:B------:R-:W-:Y:S01]  /*e9e0*/  IMAD.MOV.U32 R11, RZ, RZ, -0x7fffffe0 ;  /* 0x80000020ff0b7424 */ /* 0x000fe200078e00ff */
[----:B------:R-:W-:Y:S01]  /*e9f0*/  WARPGROUP.ARRIVE ;  /* 0x00000000000079c5 */ /* 0x000fe20000000000 */
[----:B------:R-:W-:-:S02]  /*ea00*/  MOV R13, 0x80000020 ;  /* 0x80000020000d7802 */ /* 0x000fc40000000f00 */
[----:B------:R-:W-:Y:S02]  /*ea10*/  LOP3.LUT R6, R6, 0x3fff, RZ, 0xc0, !PT ;  /* 0x00003fff06067812 */ /* 0x000fe400078ec0ff */
[C---:B------:R-:W-:Y:S02]  /*ea20*/  R2UR UR7, R11.reuse ;  /* 0x000000000b0772ca */ /* 0x040fe400000e0000 */
[----:B------:R-:W-:Y:S02]  /*ea30*/  LOP3.LUT R6, R6, 0x2000000, RZ, 0xfc, !PT ;  /* 0x0200000006067812 */ /* 0x000fe400078efcff */
[----:B------:R-:W-:Y:S01]  /*ea40*/  R2UR UR35, R11 ;  /* 0x000000000b2372ca */ /* 0x000fe200000e0000 */
[----:B------:R-:W-:Y:S01]  /*ea50*/  IMAD.MOV.U32 R11, RZ, RZ, 0x40000040 ;  /* 0x40000040ff0b7424 */ /* 0x000fe200078e00ff */
[----:B------:R-:W-:Y:S01]  /*ea60*/  R2UR UR11, R13 ;  /* 0x000000000d0b72ca */ /* 0x000fe200000e0000 */
[----:B------:R-:W-:Y:S01]  /*ea70*/  IMAD R10, R5, 0x600, R6 ;  /* 0x00000600050a7824 */ /* 0x000fe200078e0206 */
[----:B------:R-:W-:-:S02]  /*ea80*/  R2UR UR15, R13 ;  /* 0x000000000d0f72ca */ /* 0x000fc400000e0000 */
[----:B------:R-:W-:Y:S01]  /*ea90*/  R2UR UR5, R11 ;  /* 0x000000000b0572ca */ /* 0x000fe200000e0000 */
[C---:B------:R-:W-:Y:S01]  /*eaa0*/  VIADD R12, R10.reuse, 0x40 ;  /* 0x000000400a0c7836 */ /* 0x040fe20000000000 */
[----:B------:R-:W-:Y:S01]  /*eab0*/  R2UR UR6, R10 ;  /* 0x000000000a0672ca */ /* 0x000fe200000e0000 */
[----:B------:R-:W-:Y:S01]  /*eac0*/  IMAD.MOV.U32 R11, RZ, RZ, 0x40000040 ;  /* 0x40000040ff0b7424 */ /* 0x000fe200078e00ff */
[C---:B------:R-:W-:Y:S02]  /*ead0*/  R2UR UR19, R13.reuse ;  /* 0x000000000d1372ca */ /* 0x040fe400000e0000 */
[----:B------:R-:W-:Y:S01]  /*eae0*/  R2UR UR10, R12 ;  /* 0x000000000c0a72ca */ /* 0x000fe200000e0000 */
[----:B------:R-:W-:Y:S01]  /*eaf0*/  VIADD R12, R10, 0x80 ;  /* 0x000000800a0c7836 */ /* 0x000fe20000000000 */
[C---:B------:R-:W-:Y:S02]  /*eb00*/  R2UR UR23, R13.reuse ;  /* 0x000000000d1772ca */ /* 0x040fe400000e0000 */
[----:B------:R-:W-:-:S02]  /*eb10*/  R2UR UR27, R13 ;  /* 0x000000000d1b72ca */ /* 0x000fc400000e0000 */
[----:B------:R-:W-:Y:S01]  /*eb20*/  R2UR UR14, R12 ;  /* 0x000000000c0e72ca */ /* 0x000fe200000e0000 */
[----:B------:R-:W-:Y:S01]  /*eb30*/  VIADD R12, R10, 0xc0 ;  /* 0x000000c00a0c7836 */ /* 0x000fe20000000000 */
[----:B------:R-:W-:Y:S01]  /*eb40*/  R2UR UR31, R13 ;  /* 0x000000000d1f72ca */ /* 0x000fe200000e0000 */
[----:B------:R-:W-:Y:S01]  /*eb50*/  IMAD.MOV.U32 R13, RZ, RZ, 0x40000040 ;  /* 0x40000040ff0d7424 */ /* 0x000fe200078e00ff */
[----:B------:R-:W-:Y:S02]  /*eb60*/  R2UR UR33, R11 ;  /* 0x000000000b2172ca */ /* 0x000fe400000e0000 */
        /* <DEDUP_REMOVED lines=9> */
[C---:B------:R-:W-:Y:S01]  /*ec00*/  IADD3 R12, R10.reuse, 0x180, RZ ;  /* 0x000001800a0c7810 */ /* 0x040fe20007ffe0ff */
[----:B------:R-:W-:Y:S01]  /*ec10*/  VIADD R10, R10, 0x1c0 ;  /* 0x000001c00a0a7836 */ /* 0x000fe20000000000 */
[----:B------:R-:W-:Y:S02]  /*ec20*/  R2UR UR17, R13 ;  /* 0x000000000d1172ca */ /* 0x000fe400000e0000 */
[----:B------:R-:W-:Y:S02]  /*ec30*/  R2UR UR30, R12 ;  /* 0x000000000c1e72ca */ /* 0x000fe400000e0000 */
[----:B------:R-:W-:Y:S02]  /*ec40*/  R2UR UR34, R10 ;  /* 0x000000000a2272ca */ /* 0x000fe400000e0000 */
[----:B------:R-:W-:-:S04]  /*ec50*/  MOV R13, 0x40000040 ;  /* 0x40000040000d7802 */ /* 0x000fc80000000f00 */
[----:B------:R-:W-:Y:S01]  /*ec60*/  R2UR UR21, R13 ;  /* 0x000000000d1572ca */ /* 0x000fe200000e0000 */
[----:B------:R-:W-:-:S05]  /*ec70*/  IMAD.MOV.U32 R13, RZ, RZ, 0x40000040 ;  /* 0x40000040ff0d7424 */ /* 0x000fca00078e00ff */
[----:B------:R-:W-:Y:S01]  /*ec80*/  R2UR UR25, R13 ;  /* 0x000000000d1972ca */ /* 0x000fe200000e0000 */
[----:B------:R-:W-:-:S05]  /*ec90*/  IMAD.MOV.U32 R13, RZ, RZ, 0x40000040 ;  /* 0x40000040ff0d7424 */ /* 0x000fca00078e00ff */
[----:B------:R-:W-:Y:S02]  /*eca0*/  R2UR UR29, R13 ;  /* 0x000000000d1d72ca */ /* 0x000fe400000e0000 */
[----:B--2---:R-:W-:Y:S02]  /*ecb0*/  LOP3.LUT R10, R14, 0x10000, RZ, 0xfc, !PT ;  /* 0x000100000e0a7812 */ /* 0x004fe400078efcff */
[----:B------:R-:W0:Y:S02]  /*ecc0*/  S2R R14, SR_TID.X ;  /* 0x00000000000e7919 */ /* 0x000e240000002100 */
[C---:B------:R-:W-:Y:S01]  /*ecd0*/  R2UR UR4, R10.reuse ;  /* 0x000000000a0472ca */ /* 0x040fe200000e0000 */
[----:B------:R-:W-:-:S05]  /*ece0*/  VIADD R12, R10, 0x2 ;  /* 0x000000020a0c7836 */ /* 0x000fca0000000000 */
[----:B------:R-:W-:Y:S02]  /*ecf0*/  R2UR UR8, R12 ;  /* 0x000000000c0872ca */ /* 0x000fe400000e0000 */
[----:B------:R-:W-:-:S04]  /*ed00*/  IADD3 R12, R10, 0x4, RZ ;  /* 0x000000040a0c7810 */ /* 0x000fc80007ffe0ff */
[----:B------:R-:W-:Y:S01]  /*ed10*/  R2UR UR12, R12 ;  /* 0x000000000c0c72ca */ /* 0x000fe200000e0000 */
[----:B------:R-:W-:Y:S01]  /*ed20*/  HGMMA.64x96x16.F32 R88, gdesc[UR4].tnspB, R88, gsb0 ;  /* 0x41600000045879f0 */ /* 0x000fe20008000858 */
[----:B------:R-:W-:-:S05]  /*ed30*/  VIADD R12, R10, 0x6 ;  /* 0x000000060a0c7836 */ /* 0x000fca0000000000 */
[----:B------:R-:W-:Y:S01]  /*ed40*/  R2UR UR16, R12 ;  /* 0x000000000c1072ca */ /* 0x000fe200000e0000 */
[----:B------:R-:W-:-:S05]  /*ed50*/  VIADD R12, R10, 0x600 ;  /* 0x000006000a0c7836 */ /* 0x000fca0000000000 */
[----:B------:R-:W-:Y:S01]  /*ed60*/  R2UR UR20, R12 ;  /* 0x000000000c1472ca */ /* 0x000fe200000e0000 */
[----:B------:R-:W-:Y:S01]  /*ed70*/  VIADD R12, R10, 0x602 ;  /* 0x000006020a0c7836 */ /* 0x000fe20000000000 */
[----:B0-----:R-:W-:-:S04]  /*ed80*/  SHF.R.U32.HI R6, RZ, 0x7, R14 ;  /* 0x00000007ff067819 */ /* 0x001fc8000001160e */
[----:B------:R-:W-:Y:S01]  /*ed90*/  R2UR UR24, R12 ;  /* 0x000000000c1872ca */ /* 0x000fe200000e0000 */
[C---:B------:R-:W-:Y:S01]  /*eda0*/  VIADD R12, R10.reuse, 0x604 ;  /* 0x000006040a0c7836 */ /* 0x040fe20000000000 */
[----:B------:R-:W-:Y:S01]  /*edb0*/  IADD3 R10, R10, 0x606, RZ ;  /* 0x000006060a0a7810 */ /* 0x000fe20007ffe0ff */
[----:B------:R-:W-:Y:S01]  /*edc0*/  VIADD R6, R6, 0x9 ;  /* 0x0000000906067836 */ /* 0x000fe20000000000 */
[----:B------:R-:W-:Y:S02]  /*edd0*/  ISETP.GE.U32.AND P1, PT, R14, 0x180, PT ;  /* 0x000001800e00780c */ /* 0x000fe40003f26070 */
[----:B------:R-:W-:Y:S02]  /*ede0*/  R2UR UR28, R12 ;  /* 0x000000000c1c72ca */ /* 0x000fe400000e0000 */
[----:B------:R-:W-:Y:S02]  /*edf0*/  R2UR UR32, R10 ;  /* 0x000000000a2072ca */ /* 0x000fe400000e0000 */
[----:B------:R-:W-:Y:S01]  /*ee00*/  SEL R6, R6, 0x9, !P1 ;  /* 0x0000000906067807 */ /* 0x000fe20004800000 */
[----:B------:R-:W-:-:S02]  /*ee10*/  WARPGROUP.DEPBAR.LE gsb0, 0x0 ;  /* 0x00008000000079c5 */ /* 0x000fc40000010000 */
[----:B------:R-:W-:-:S06]  /*ee20*/  WARPGROUP.ARRIVE ;  /* 0x00000000000079c5 */ /* 0x000fcc0000000000 */
[----:B------:R-:W-:Y:S03]  /*ee30*/  HGMMA.64x96x16.F32 R88, gdesc[UR8].tnspB, R88, gsb0 ;  /* 0x41600000085879f0 */ /* 0x000fe60008000858 */
[----:B------:R-:W-:Y:S02]  /*ee40*/  WARPGROUP.DEPBAR.LE gsb0, 0x0 ;  /* 0x00008000000079c5 */ /* 0x000fe40000010000 */
        /* <DEDUP_REMOVED lines=18> */
[----:B------:R0:W-:Y:S06]  /*ef70*/  BAR.ARV R6, 0x100 ;  /* 0x000400060000751d */ /* 0x0001ec0000002000 */
[----:B------:R-:W-:Y:S05]  /*ef80*/  @!P0 BRA `(.L_x_10545) ;  /* 0x0000000000048947 */ /* 0x000fea0003800000 */
[----:B------:R-:W-:Y:S01]  /*ef90*/  BPT.TRAP 0x1 ;  /* 0x000000040000795c */ /* 0x000fe20000300000 */
.L_x_10545:
[----:B------:R-:W-:Y:S01]  /*efa0*/  FMUL.FTZ R12, R24, UR41 ;  /* 0x00000029180c7c20 */ /* 0x000fe20008410000 */
[----:B------:R-:W-:Y:S01]  /*efb0*/  FMUL.FTZ R13, R25, UR41 ;  /* 0x00000029190d7c20 */ /* 0x000fe20008410000 */
[----:B------:R-:W-:Y:S01]  /*efc0*/  FMUL.FTZ R14, R28, UR41 ;  /* 0x000000291c0e7c20 */ /* 0x000fe20008410000 */
[----:B0-----:R-:W-:Y:S02]  /*efd0*/  IMAD R6, R142, 0x8, R2 ;  /* 0x000000088e067824 */ /* 0x001fe400078e0202 */
[----:B------:R-:W-:Y:S01]  /*efe0*/  FMUL.FTZ R15, R29, UR41 ;  /* 0x000000291d0f7c20 */ /* 0x000fe20008410000 */
[----:B------:R-:W-:Y:S01]  /*eff0*/  MOV R9, UR38 ;  /* 0x0000002600097c02 */ /* 0x000fe20008000f00 */
        /* <DEDUP_REMOVED lines=32> */
[----:B------:R1:W-:Y:S01]  /*f200*/  MUFU.TANH R11, R26 ;  /* 0x0000001a000b7308 */ /* 0x0003e20000002400 */
        /* <DEDUP_REMOVED lines=8> */
[----:B-1----:R-:W-:Y:S01]  /*f290*/  FMUL.FTZ R26, R33, UR41 ;  /* 0x00000029211a7c20 */ /* 0x002fe20008410000 */
[----:B0-----:R-:W-:Y:S01]  /*f2a0*/  FMNMX.FTZ R6, R15, R6, !PT ;  /* 0x000000060f067209 */ /* 0x001fe20007810000 */
        /* <DEDUP_REMOVED lines=18> */
[----:B------:R-:W-:-:S03]  /*f3d0*/  UMOV UR45, UR44 ;  /* 0x0000002c002d7c82 */ /* 0x000fc60008000000 */
[----:B------:R-:W2:Y:S01]  /*f3e0*/  MUFU.TANH R28, R28 ;  /* 0x0000001c001c7308 */ /* 0x000ea20000002400 */
[----:B-1----:R-:W-:Y:S01]  /*f3f0*/  FMUL.FTZ R30, R37, UR41 ;  /* 0x00000029251e7c20 */ /* 0x002fe20008410000 */
[----:B0-----:R-:W-:Y:S01]  /*f400*/  FMNMX.FTZ R6, R26, R6, !PT ;  /* 0x000000061a067209 */ /* 0x001fe20007810000 */
[----:B------:R-:W-:-:S05]  /*f410*/  FMUL.FTZ R37, R74, UR41 ;  /* 0x000000294a257c20 */ /* 0x000fca0008410000 */
[----:B------:R-:W0:Y:S08]  /*f420*/  MUFU.TANH R30, R30 ;  /* 0x0000001e001e7308 */ /* 0x000e300000002400 */
[----:B------:R-:W1:Y:S01]  /*f430*/  MUFU.TANH R32, R32 ;  /* 0x0000002000207308 */ /* 0x000e620000002400 */
[----:B--2---:R-:W-:-:S07]  /*f440*/  FMNMX.FTZ R6, R28, R6, !PT ;  /* 0x000000061c067209 */ /* 0x004fce0007810000 */
[----:B------:R2:W3:Y:S01]  /*f450*/  MUFU.TANH R154, R34 ;  /* 0x00000022009a7308 */ /* 0x0004e20000002400 */
[----:B0-----:R-:W-:-:S07]  /*f460*/  FMNMX.FTZ R6, R30, R6, !PT ;  /* 0x000000061e067209 */ /* 0x001fce0007810000 */
[----:B------:R-:W0:Y:S01]  /*f470*/  MUFU.TANH R33, R33 ;  /* 0x0000002100217308 */ /* 0x000e220000002400 */
[----:B--2---:R-:W-:Y:S01]  /*f480*/  FMUL.FTZ R34, R44, UR41 ;  /* 0x000000292c227c20 */ /* 0x004fe20008410000 */
[----:B-1----:R-:W-:Y:S01]  /*f490*/  FMNMX.FTZ R6, R32, R6, !PT ;  /* 0x0000000620067209 */ /* 0x002fe20007810000 */
[----:B------:R-:W-:Y:S01]  /*f4a0*/  FMUL.FTZ R44, R52, UR41 ;  /* 0x00000029342c7c20 */ /* 0x000fe20008410000 */
[----:B------:R-:W-:-:S04]  /*f4b0*/  FMUL.FTZ R52, R67, UR41 ;  /* 0x0000002943347c20 */ /* 0x000fc80008410000 */
[----:B------:R-:W1:Y:S01]  /*f4c0*/  MUFU.TANH R34, R34 ;  /* 0x0000002200227308 */ /* 0x000e620000002400 */
[----:B---3--:R-:W-:-:S07]  /*f4d0*/  IMAD.MOV.U32 R70, RZ, RZ, R154 ;  /* 0x000000ffff467224 */ /* 0x008fce00078e009a */
        /* <DEDUP_REMOVED lines=42> */
[----:B------:R2:W3:Y:S01]  /*f780*/  MUFU.TANH R20, R27 ;  /* 0x0000001b00147308 */ /* 0x0004e20000002400 */
[----:B0-----:R-:W-:-:S07]  /*f790*/  FMNMX.FTZ R6, R84, R6, !PT ;  /* 0x0000000654067209 */ /* 0x001fce0007810000 */
[----:B------:R0:W4:Y:S01]  /*f7a0*/  MUFU.TANH R152, R31 ;  /* 0x0000001f00987308 */ /* 0x0001220000002400 */
[----:B-1----:R-:W-:Y:S01]  /*f7b0*/  FMNMX.FTZ R6, R85, R6, !PT ;  /* 0x0000000655067209 */ /* 0x002fe20007810000 */
[----:B--2---:R-:W-:-:S04]  /*f7c0*/  FMUL.FTZ R27, R47, UR41 ;  /* 0x000000292f1b7c20 */ /* 0x004fc80008410000 */
[----:B------:R-:W1:Y:S02]  /*f7d0*/  SHFL.BFLY PT, R9, R6, 0x2, 0x1f ;  /* 0x0c401f0006097f89 */ /* 0x000e6400000e0000 */
[----:B------:R2:W5:Y:S01]  /*f7e0*/  MUFU.TANH R155, R35 ;  /* 0x00000023009b7308 */ /* 0x0005620000002400 */
[----:B---3--:R-:W-:Y:S02]  /*f7f0*/  IMAD.MOV.U32 R38, RZ, RZ, R20 ;  /* 0x000000ffff267224 */ /* 0x008fe400078e0014 */
[----:B------:R-:W-:Y:S01]  /*f800*/  FMUL.FTZ R20, R50, UR41 ;  /* 0x0000002932147c20 */ /* 0x000fe20008410000 */
[----:B0-----:R-:W-:-:S04]  /*f810*/  FMUL.FTZ R31, R55, UR41 ;  /* 0x00000029371f7c20 */ /* 0x001fc80008410000 */
[----:B------:R-:W0:Y:S01]  /*f820*/  MUFU.TANH R72, R72 ;  /* 0x0000004800487308 */ /* 0x000e220000002400 */
[----:B--2---:R-:W-:Y:S01]  /*f830*/  FMUL.FTZ R35, R39, UR41 ;  /* 0x0000002927237c20 */ /* 0x004fe20008410000 */
[----:B----4-:R-:W-:-:S06]  /*f840*/  IMAD.MOV.U32 R74, RZ, RZ, R152 ;  /* 0x000000ffff4a7224 */ /* 0x010fcc00078e0098 */
[----:B------:R-:W2:Y:S01]  /*f850*/  MUFU.TANH R35, R35 ;  /* 0x0000002300237308 */ /* 0x000ea20000002400 */
[----:B-----5:R-:W-:Y:S02]  /*f860*/  IMAD.MOV.U32 R66, RZ, RZ, R155 ;  /* 0x000000ffff427224 */ /* 0x020fe400078e009b */
[----:B------:R-:W-:Y:S01]  /*f870*/  FMUL.FTZ R155, R78, UR41 ;  /* 0x000000294e9b7c20 */ /* 0x000fe20008410000 */
[----:B------:R-:W-:Y:S01]  /*f880*/  IMAD.MOV.U32 R78, RZ, RZ, R11 ;  /* 0x000000ffff4e7224 */ /* 0x000fe200078e000b */
[----:B-1----:R-:W-:-:S03]  /*f890*/  FMNMX.FTZ R6, R6, R9, !PT ;  /* 0x0000000906067209 */ /* 0x002fc60007810000 */
[----:B------:R-:W1:Y:S02]  /*f8a0*/  MUFU.TANH R21, R21 ;  /* 0x0000001500157308 */ /* 0x000e640000002400 */
[----:B------:R-:W3:Y:S06]  /*f8b0*/  SHFL.BFLY PT, R9, R6, 0x1, 0x1f ;  /* 0x0c201f0006097f89 */ /* 0x000eec00000e0000 */
[----:B------:R-:W4:Y:S08]  /*f8c0*/  MUFU.TANH R25, R25 ;  /* 0x0000001900197308 */ /* 0x000f300000002400 */
[----:B------:R-:W5:Y:S08]  /*f8d0*/  MUFU.TANH R68, R68 ;  /* 0x0000004400447308 */ /* 0x000f700000002400 */
[----:B------:R-:W5:Y:S01]  /*f8e0*/  MUFU.TANH R27, R27 ;  /* 0x0000001b001b7308 */ /* 0x000f620000002400 */
[----:B---3--:R-:W-:-:S02]  /*f8f0*/  FMNMX.FTZ R6, R6, R9, !PT ;  /* 0x0000000906067209 */ /* 0x008fc40007810000 */
[----:B------:R-:W-:Y:S01]  /*f900*/  FMNMX.FTZ R9, R11, R8, !PT ;  /* 0x000000080b097209 */ /* 0x000fe20007810000 */
[----:B------:R-:W-:-:S04]  /*f910*/  FMUL.FTZ R11, R87, UR41 ;  /* 0x00000029570b7c20 */ /* 0x000fc80008410000 */
[----:B------:R-:W3:Y:S01]  /*f920*/  MUFU.TANH R20, R20 ;  /* 0x0000001400147308 */ /* 0x000ee20000002400 */
[----:B------:R-:W-:Y:S01]  /*f930*/  FMNMX.FTZ R9, R38, R9, !PT ;  /* 0x0000000926097209 */ /* 0x000fe20007810000 */
[C---:B------:R-:W-:Y:S01]  /*f940*/  FMUL.FTZ R39, R6.reuse, UR45 ;  /* 0x0000002d06277c20 */ /* 0x040fe20008410000 */
[----:B------:R-:W-:Y:S02]  /*f950*/  FADD.FTZ R7, -R6, R7 ;  /* 0x0000000706077221 */ /* 0x000fe40000010100 */
[----:B------:R-:W-:Y:S01]  /*f960*/  FMNMX.FTZ R9, R10, R9, !PT ;  /* 0x000000090a097209 */ /* 0x000fe20007810000 */
[--C-:B------:R-:W-:Y:S01]  /*f970*/  FFMA.FTZ R43, R80, UR45, -R39.reuse ;  /* 0x0000002d502b7c23 */ /* 0x100fe20008010827 */
[--C-:B------:R-:W-:Y:S01]  /*f980*/  FFMA.FTZ R24, R24, UR45, -R39.reuse ;  /* 0x0000002d18187c23 */ /* 0x100fe20008010827 */
[----:B------:R-:W3:Y:S01]  /*f990*/  MUFU.TANH R29, R29 ;  /* 0x0000001d001d7308 */ /* 0x000ee20000002400 */
[----:B------:R-:W-:Y:S01]  /*f9a0*/  FMNMX.FTZ R9, R152, R9, !PT ;  /* 0x0000000998097209 */ /* 0x000fe20007810000 */
[----:B------:R-:W-:Y:S01]  /*f9b0*/  FMUL.FTZ R152, R82, UR41 ;  /* 0x0000002952987c20 */ /* 0x000fe20008410000 */
[----:B------:R-:W-:Y:S01]  /*f9c0*/  FMUL.FTZ R82, R83, UR41 ;  /* 0x0000002953527c20 */ /* 0x000fe20008410000 */
[----:B------:R-:W-:Y:S01]  /*f9d0*/  MOV R83, R10 ;  /* 0x0000000a00537202 */ /* 0x000fe20000000f00 */
[----:B------:R-:W-:Y:S01]  /*f9e0*/  FMUL.FTZ R10, R86, UR41 ;  /* 0x00000029560a7c20 */ /* 0x000fe20008410000 */
[----:B------:R-:W-:Y:S01]  /*f9f0*/  FMNMX.FTZ R9, R154, R9, !PT ;  /* 0x000000099a097209 */ /* 0x000fe20007810000 */
[----:B------:R-:W-:Y:S01]  /*fa00*/  FMUL.FTZ R154, R79, UR41 ;  /* 0x000000294f9a7c20 */ /* 0x000fe20008410000 */
[----:B------:R-:W3:Y:S01]  /*fa10*/  MUFU.TANH R64, R64 ;  /* 0x0000004000407308 */ /* 0x000ee20000002400 */
[----:B------:R-:W-:Y:S01]  /*fa20*/  IMAD.MOV.U32 R86, RZ, RZ, R38 ;  /* 0x000000ffff567224 */ /* 0x000fe200078e0026 */
[----:B------:R-:W-:Y:S01]  /*fa30*/  FMNMX.FTZ R9, R66, R9, !PT ;  /* 0x0000000942097209 */ /* 0x000fe20007810000 */
[--C-:B------:R-:W-:Y:S01]  /*fa40*/  FFMA.FTZ R79, R13, UR45, -R39.reuse ;  /* 0x0000002d0d4f7c23 */ /* 0x100fe20008010827 */
[--C-:B------:R-:W-:Y:S01]  /*fa50*/  FFMA.FTZ R13, R32, UR45, -R39.reuse ;  /* 0x0000002d200d7c23 */ /* 0x100fe20008010827 */
[--C-:B------:R-:W-:Y:S01]  /*fa60*/  FFMA.FTZ R12, R12, UR45, -R39.reuse ;  /* 0x0000002d0c0c7c23 */ /* 0x100fe20008010827 */
[----:B0-----:R-:W-:Y:S01]  /*fa70*/  FMNMX.FTZ R9, R72, R9, !PT ;  /* 0x0000000948097209 */ /* 0x001fe20007810000 */
[--C-:B------:R-:W-:Y:S01]  /*fa80*/  FFMA.FTZ R15, R15, UR45, -R39.reuse ;  /* 0x0000002d0f0f7c23 */ /* 0x100fe20008010827 */
[----:B------:R-:W0:Y:S01]  /*fa90*/  MUFU.TANH R31, R31 ;  /* 0x0000001f001f7308 */ /* 0x000e220000002400 */
[--C-:B------:R-:W-:Y:S01]  /*faa0*/  FFMA.FTZ R14, R14, UR45, -R39.reuse ;  /* 0x0000002d0e0e7c23 */ /* 0x100fe20008010827 */
[----:B--2---:R-:W-:Y:S01]  /*fab0*/  FMNMX.FTZ R9, R35, R9, !PT ;  /* 0x0000000923097209 */ /* 0x004fe20007810000 */
[--C-:B------:R-:W-:Y:S01]  /*fac0*/  FFMA.FTZ R67, R41, UR45, -R39.reuse ;  /* 0x0000002d29437c23 */ /* 0x100fe20008010827 */
[--C-:B------:R-:W-:Y:S01]  /*fad0*/  FFMA.FTZ R41, R77, UR45, -R39.reuse ;  /* 0x0000002d4d297c23 */ /* 0x100fe20008010827 */
[--C-:B------:R-:W-:Y:S01]  /*fae0*/  FFMA.FTZ R36, R36, UR45, -R39.reuse ;  /* 0x0000002d24247c23 */ /* 0x100fe20008010827 */
[----:B-1----:R-:W-:Y:S01]  /*faf0*/  FMNMX.FTZ R9, R21, R9, !PT ;  /* 0x0000000915097209 */ /* 0x002fe20007810000 */
[--C-:B------:R-:W-:Y:S01]  /*fb00*/  FFMA.FTZ R71, R33, UR45, -R39.reuse ;  /* 0x0000002d21477c23 */ /* 0x100fe20008010827 */
[----:B------:R-:W1:Y:S01]  /*fb10*/  MUFU.TANH R61, R61 ;  /* 0x0000003d003d7308 */ /* 0x000e620000002400 */
[--C-:B------:R-:W-:Y:S01]  /*fb20*/  FFMA.FTZ R33, R73, UR45, -R39.reuse ;  /* 0x0000002d49217c23 */ /* 0x100fe20008010827 */
[----:B----4-:R-:W-:Y:S01]  /*fb30*/  FMNMX.FTZ R9, R25, R9, !PT ;  /* 0x0000000919097209 */ /* 0x010fe20007810000 */
[--C-:B------:R-:W-:Y:S01]  /*fb40*/  FFMA.FTZ R51, R69, UR45, -R39.reuse ;  /* 0x0000002d45337c23 */ /* 0x100fe20008010827 */
[--C-:B------:R-:W-:Y:S01]  /*fb50*/  FFMA.FTZ R75, R26, UR45, -R39.reuse ;  /* 0x0000002d1a4b7c23 */ /* 0x100fe20008010827 */
[--C-:B------:R-:W-:Y:S01]  /*fb60*/  FFMA.FTZ R28, R28, UR45, -R39.reuse ;  /* 0x0000002d1c1c7c23 */ /* 0x100fe20008010827 */
[----:B-----5:R-:W-:Y:S01]  /*fb70*/  FMNMX.FTZ R9, R68, R9, !PT ;  /* 0x0000000944097209 */ /* 0x020fe20007810000 */
[--C-:B------:R-:W-:Y:S01]  /*fb80*/  FFMA.FTZ R26, R34, UR45, -R39.reuse ;  /* 0x0000002d221a7c23 */ /* 0x100fe20008010827 */
[----:B------:R-:W2:Y:S01]  /*fb90*/  MUFU.TANH R60, R60 ;  /* 0x0000003c003c7308 */ /* 0x000ea20000002400 */
[--C-:B------:R-:W-:Y:S01]  /*fba0*/  FFMA.FTZ R30, R30, UR45, -R39.reuse ;  /* 0x0000002d1e1e7c23 */ /* 0x100fe20008010827 */
[----:B------:R-:W-:Y:S01]  /*fbb0*/  FMNMX.FTZ R9, R27, R9, !PT ;  /* 0x000000091b097209 */ /* 0x000fe20007810000 */
[--C-:B------:R-:W-:Y:S01]  /*fbc0*/  FFMA.FTZ R40, R40, UR45, -R39.reuse ;  /* 0x0000002d28287c23 */ /* 0x100fe20008010827 */
[--C-:B------:R-:W-:Y:S01]  /*fbd0*/  FFMA.FTZ R44, R44, UR45, -R39.reuse ;  /* 0x0000002d2c2c7c23 */ /* 0x100fe20008010827 */
[--C-:B------:R-:W-:Y:S01]  /*fbe0*/  FFMA.FTZ R45, R45, UR45, -R39.reuse ;  /* 0x0000002d2d2d7c23 */ /* 0x100fe20008010827 */
[----:B---3--:R-:W-:Y:S01]  /*fbf0*/  FMNMX.FTZ R9, R20, R9, !PT ;  /* 0x0000000914097209 */ /* 0x008fe20007810000 */
[--C-:B------:R-:W-:Y:S01]  /*fc00*/  FFMA.FTZ R62, R145, UR45, -R39.reuse ;  /* 0x0000002d913e7c23 */ /* 0x100fe20008010827 */
[----:B------:R-:W3:Y:S01]  /*fc10*/  MUFU.TANH R57, R57 ;  /* 0x0000003900397308 */ /* 0x000ee20000002400 */
[--C-:B------:R-:W-:Y:S01]  /*fc20*/  FFMA.FTZ R55, R65, UR45, -R39.reuse ;  /* 0x0000002d41377c23 */ /* 0x100fe20008010827 */
[----:B------:R-:W-:Y:S01]  /*fc30*/  FMNMX.FTZ R9, R29, R9, !PT ;  /* 0x000000091d097209 */ /* 0x000fe20007810000 */
[--C-:B------:R-:W-:Y:S01]  /*fc40*/  FFMA.FTZ R63, R147, UR45, -R39.reuse ;  /* 0x0000002d933f7c23 */ /* 0x100fe20008010827 */
[--C-:B------:R-:W-:Y:S01]  /*fc50*/  FFMA.FTZ R58, R146, UR45, -R39.reuse ;  /* 0x0000002d923a7c23 */ /* 0x100fe20008010827 */
[--C-:B------:R-:W-:Y:S01]  /*fc60*/  FFMA.FTZ R59, R148, UR45, -R39.reuse ;  /* 0x0000002d943b7c23 */ /* 0x100fe20008010827 */
[----:B------:R-:W-:Y:S01]  /*fc70*/  FMNMX.FTZ R9, R64, R9, !PT ;  /* 0x0000000940097209 */ /* 0x000fe20007810000 */
[--C-:B------:R-:W-:Y:S01]  /*fc80*/  FFMA.FTZ R54, R149, UR45, -R39.reuse ;  /* 0x0000002d95367c23 */ /* 0x100fe20008010827 */
[----:B------:R-:W4:Y:S01]  /*fc90*/  MUFU.TANH R56, R56 ;  /* 0x0000003800387308 */ /* 0x000f220000002400 */
[--C-:B------:R-:W-:Y:S01]  /*fca0*/  FFMA.FTZ R50, R150, UR45, -R39.reuse ;  /* 0x0000002d96327c23 */ /* 0x100fe20008010827 */
[----:B0-----:R-:W-:Y:S01]  /*fcb0*/  FMNMX.FTZ R9, R31, R9, !PT ;  /* 0x000000091f097209 */ /* 0x001fe20007810000 */
[--C-:B------:R-:W-:Y:S01]  /*fcc0*/  FFMA.FTZ R47, R151, UR45, -R39.reuse ;  /* 0x0000002d972f7c23 */ /* 0x100fe20008010827 */
[--C-:B------:R-:W-:Y:S01]  /*fcd0*/  FFMA.FTZ R42, R81, UR45, -R39.reuse ;  /* 0x0000002d512a7c23 */ /* 0x100fe20008010827 */
[--C-:B------:R-:W-:Y:S01]  /*fce0*/  FFMA.FTZ R84, R84, UR45, -R39.reuse ;  /* 0x0000002d54547c23 */ /* 0x100fe20008010827 */
[----:B-1----:R-:W-:Y:S01]  /*fcf0*/  FMNMX.FTZ R9, R61, R9, !PT ;  /* 0x000000093d097209 */ /* 0x002fe20007810000 */
[----:B------:R-:W-:Y:S01]  /*fd00*/  FFMA.FTZ R85, R85, UR45, -R39 ;  /* 0x0000002d55557c23 */ /* 0x000fe20008010827 */
[----:B------:R-:W0:Y:S02]  /*fd10*/  MUFU.TANH R53, R53 ;  /* 0x0000003500357308 */ /* 0x000e240000002400 */
[----:B--2---:R-:W-:-:S04]  /*fd20*/  FMNMX.FTZ R9, R60, R9, !PT ;  /* 0x000000093c097209 */ /* 0x004fc80007810000 */
[----:B---3--:R-:W-:Y:S02]  /*fd30*/  FMNMX.FTZ R9, R57, R9, !PT ;  /* 0x0000000939097209 */ /* 0x008fe40007810000 */
[----:B------:R-:W1:Y:S02]  /*fd40*/  MUFU.TANH R52, R52 ;  /* 0x0000003400347308 */ /* 0x000e640000002400 */
[----:B----4-:R-:W-:-:S06]  /*fd50*/  FMNMX.FTZ R9, R56, R9, !PT ;  /* 0x0000000938097209 */ /* 0x010fcc0007810000 */
        /* <DEDUP_REMOVED lines=20> */
[----:B------:R-:W-:Y:S01]  /*fea0*/  MUFU.EX2 R32, R24 ;  /* 0x0000001800207308 */ /* 0x000fe20000000800 */
[----:B-1----:R-:W-:-:S07]  /*feb0*/  FMNMX.FTZ R9, R10, R9, !PT ;  /* 0x000000090a097209 */ /* 0x002fce0007810000 */
[----:B------:R0:W-:Y:S01]  /*fec0*/  MUFU.EX2 R24, R13 ;  /* 0x0000000d00187308 */ /* 0x0001e20000000800 */
[----:B--2---:R-:W-:-:S05]  /*fed0*/  FMNMX.FTZ R9, R11, R9, !PT ;  /* 0x000000090b097209 */ /* 0x004fca0007810000 */
[----:B------:R-:W1:Y:S02]  /*fee0*/  SHFL.BFLY PT, R38, R9, 0x2, 0x1f ;  /* 0x0c401f0009267f89 */ /* 0x000e6400000e0000 */
[----:B------:R-:W-:Y:S08]  /*fef0*/  MUFU.EX2 R12, R12 ;  /* 0x0000000c000c7308 */ /* 0x000ff00000000800 */
[----:B------:R-:W-:Y:S08]  /*ff00*/  MUFU.EX2 R79, R79 ;  /* 0x0000004f004f7308 */ /* 0x000ff00000000800 */
[----:B------:R2:W-:Y:S01]  /*ff10*/  MUFU.EX2 R77, R15 ;  /* 0x0000000f004d7308 */ /* 0x0005e20000000800 */
[----:B-1----:R-:W-:-:S07]  /*ff20*/  FMNMX.FTZ R9, R9, R38, !PT ;  /* 0x0000002609097209 */ /* 0x002fce0007810000 */
[----:B------:R-:W-:Y:S01]  /*ff30*/  MUFU.EX2 R14, R14 ;  /* 0x0000000e000e7308 */ /* 0x000fe20000000800 */
[----:B------:R-:W1:Y:S07]  /*ff40*/  SHFL.BFLY PT, R38, R9, 0x1, 0x1f ;  /* 0x0c201f0009267f89 */ /* 0x000e6e00000e0000 */
[----:B------:R-:W-:Y:S08]  /*ff50*/  MUFU.EX2 R69, R36 ;  /* 0x0000002400457308 */ /* 0x000ff00000000800 */
[----:B------:R3:W-:Y:S08]  /*ff60*/  MUFU.EX2 R36, R33 ;  /* 0x0000002100247308 */ /* 0x0007f00000000800 */
[----:B------:R-:W-:Y:S01]  /*ff70*/  MUFU.EX2 R75, R75 ;  /* 0x0000004b004b7308 */ /* 0x000fe20000000800 */
[----:B-1----:R-:W-:-:S05]  /*ff80*/  FMNMX.FTZ R9, R9, R38, !PT ;  /* 0x0000002609097209 */ /* 0x002fca0007810000 */
[C---:B------:R-:W-:Y:S01]  /*ff90*/  FADD.FTZ R38, -R9.reuse, R8 ;  /* 0x0000000809267221 */ /* 0x040fe20000010100 */
[----:B------:R-:W-:Y:S01]  /*ffa0*/  FMUL.FTZ R80, R9, UR45 ;  /* 0x0000002d09507c20 */ /* 0x000fe20008410000 */
[----:B------:R-:W-:Y:S01]  /*ffb0*/  FMUL.FTZ R8, R7, UR45 ;  /* 0x0000002d07087c20 */ /* 0x000fe20008410000 */
[----:B------:R-:W-:Y:S01]  /*ffc0*/  MUFU.EX2 R34, R28 ;  /* 0x0000001c00227308 */ /* 0x000fe20000000800 */
[----:B------:R-:W-:Y:S01]  /*ffd0*/  FMUL.FTZ R7, R38, UR45 ;  /* 0x0000002d26077c20 */ /* 0x000fe20008410000 */
[--C-:B------:R-:W-:Y:S01]  /*ffe0*/  FFMA.FTZ R78, R78, UR45, -R80.reuse ;  /* 0x0000002d4e4e7c23 */ /* 0x100fe20008010850 */
[--C-:B0-----:R-:W-:Y:S01]  /*fff0*/  FFMA.FTZ R13, R86, UR45, -R80.reuse ;  /* 0x0000002d560d7c23 */ /* 0x101fe20008010850 */
[----:B------:R-:W-:Y:S01]  /*10000*/  FFMA.FTZ R38, R76, UR45, -R39 ;  /* 0x0000002d4c267c23 */ /* 0x000fe20008010827 */
[--C-:B------:R-:W-:Y:S01]  /*10010*/  FFMA.FTZ R76, R83, UR45, -R80.reuse ;  /* 0x0000002d534c7c23 */ /* 0x100fe20008010850 */
[--C-:B--2---:R-:W-:Y:S01]  /*10020*/  FFMA.FTZ R15, R74, UR45, -R80.reuse ;  /* 0x0000002d4a0f7c23 */ /* 0x104fe20008010850 */
[--C-:B------:R-:W-:Y:S01]  /*10030*/  FFMA.FTZ R74, R70, UR45, -R80.reuse ;  /* 0x0000002d464a7c23 */ /* 0x100fe20008010850 */
[----:B------:R-:W0:Y:S01]  /*10040*/  MUFU.EX2 R8, R8 ;  /* 0x0000000800087308 */ /* 0x000e220000000800 */
[--C-:B---3--:R-:W-:Y:S01]  /*10050*/  FFMA.FTZ R33, R66, UR45, -R80.reuse ;  /* 0x0000002d42217c23 */ /* 0x108fe20008010850 */
        /* <DEDUP_REMOVED lines=19> */
[----:B------:R-:W-:Y:S01]  /*10190*/  FADD.FTZ R3, R79, R3 ;  /* 0x000000034f037221 */ /* 0x000fe20000010000 */
[--C-:B------:R-:W-:Y:S01]  /*101a0*/  FFMA.FTZ R48, R48, UR45, -R80.reuse ;  /* 0x0000002d30307c23 */ /* 0x100fe20008010850 */
[--C-:B------:R-:W-:Y:S01]  /*101b0*/  FFMA.FTZ R49, R49, UR45, -R80.reuse ;  /* 0x0000002d31317c23 */ /* 0x100fe20008010850 */
        /* <DEDUP_REMOVED lines=9> */
[----:B-1----:R-:W-:Y:S01]  /*10250*/  FFMA.FTZ R4, R7, R4, R78 ;  /* 0x0000000407047223 */ /* 0x002fe2000001004e */
[----:B------:R-:W-:-:S04]  /*10260*/  FADD.FTZ R3, R32, R3 ;  /* 0x0000000320037221 */ /* 0x000fc80000010000 */
[----:B------:R-:W-:Y:S02]  /*10270*/  FADD.FTZ R3, R75, R3 ;  /* 0x000000034b037221 */ /* 0x000fe40000010000 */
        /* <DEDUP_REMOVED lines=14> */
[----:B0-----:R-:W-:-:S04]  /*10360*/  FADD.FTZ R3, R73, R3 ;  /* 0x0000000349037221 */ /* 0x001fc80000010000 */
[----:B------:R-:W-:-:S03]  /*10370*/  FADD.FTZ R3, R24, R3 ;  /* 0x0000000318037221 */ /* 0x000fc60000010000 */
        /* <DEDUP_REMOVED lines=9> */
[----:B-1----:R-:W-:-:S04]  /*10410*/  FADD.FTZ R3, R26, R3 ;  /* 0x000000031a037221 */ /* 0x002fc80000010000 */
[----:B------:R-:W-:-:S03]  /*10420*/  FADD.FTZ R3, R69, R3 ;  /* 0x0000000345037221 */ /* 0x000fc60000010000 */
[----:B------:R1:W3:Y:S01]  /*10430*/  MUFU.EX2 R28, R40 ;  /* 0x00000028001c7308 */ /* 0x0002e20000000800 */
[----:B0-----:R-:W-:-:S07]  /*10440*/  FADD.FTZ R4, R68, R4 ;  /* 0x0000000444047221 */ /* 0x001fce0000010000 */
[----:B------:R-:W0:Y:S01]  /*10450*/  MUFU.EX2 R66, R66 ;  /* 0x0000004200427308 */ /* 0x000e220000000800 */
[----:B--2---:R-:W-:Y:S01]  /*10460*/  FADD.FTZ R4, R27, R4 ;  /* 0x000000041b047221 */ /* 0x004fe20000010000 */
[----:B-1----:R-:W-:-:S06]  /*10470*/  FFMA.FTZ R40, R152, UR45, -R80 ;  /* 0x0000002d98287c23 */ /* 0x002fcc0008010850 */
[----:B------:R-:W1:Y:S01]  /*10480*/  MUFU.EX2 R67, R67 ;  /* 0x0000004300437308 */ /* 0x000e620000000800 */
[----:B---3--:R-:W-:-:S07]  /*10490*/  FADD.FTZ R3, R28, R3 ;  /* 0x000000031c037221 */ /* 0x008fce0000010000 */
[----:B------:R-:W2:Y:S01]  /*104a0*/  MUFU.EX2 R29, R29 ;  /* 0x0000001d001d7308 */ /* 0x000ea20000000800 */
[----:B0-----:R-:W-:-:S07]  /*104b0*/  FADD.FTZ R4, R66, R4 ;  /* 0x0000000442047221 */ /* 0x001fce0000010000 */
[----:B------:R0:W3:Y:S01]  /*104c0*/  MUFU.EX2 R30, R44 ;  /* 0x0000002c001e7308 */ /* 0x0000e20000000800 */
[----:B-1----:R-:W-:-:S07]  /*104d0*/  FADD.FTZ R3, R67, R3 ;  /* 0x0000000343037221 */ /* 0x002fce0000010000 */
[----:B------:R-:W1:Y:S01]  /*104e0*/  MUFU.EX2 R64, R64 ;  /* 0x0000004000407308 */ /* 0x000e620000000800 */
[----:B--2---:R-:W-:Y:S01]  /*104f0*/  FADD.FTZ R4, R29, R4 ;  /* 0x000000041d047221 */ /* 0x004fe20000010000 */
[----:B0-----:R-:W-:-:S06]  /*10500*/  FFMA.FTZ R44, R154, UR45, -R80 ;  /* 0x0000002d9a2c7c23 */ /* 0x001fcc0008010850 */
[----:B------:R-:W0:Y:S01]  /*10510*/  MUFU.EX2 R65, R45 ;  /* 0x0000002d00417308 */ /* 0x000e220000000800 */
[----:B---3--:R-:W-:-:S07]  /*10520*/  FADD.FTZ R3, R30, R3 ;  /* 0x000000031e037221 */ /* 0x008fce0000010000 */
        /* <DEDUP_REMOVED lines=45> */
[----:B------:R1:W3:Y:S01]  /*10800*/  MUFU.EX2 R45, R41 ;  /* 0x00000029002d7308 */ /* 0x0002e20000000800 */
[----:B0-----:R-:W-:-:S07]  /*10810*/  FADD.FTZ R3, R38, R3 ;  /* 0x0000000326037221 */ /* 0x001fce0000010000 */
[----:B------:R-:W0:Y:S01]  /*10820*/  MUFU.EX2 R44, R44 ;  /* 0x0000002c002c7308 */ /* 0x000e220000000800 */
[----:B-1----:R-:W-:Y:S01]  /*10830*/  FFMA.FTZ R41, R82, UR45, -R80 ;  /* 0x0000002d52297c23 */ /* 0x002fe20008010850 */
[----:B--2---:R-:W-:-:S06]  /*10840*/  FADD.FTZ R4, R39, R4 ;  /* 0x0000000427047221 */ /* 0x004fcc0000010000 */
        /* <DEDUP_REMOVED lines=20> */
.L_x_10546:
[----:B------:R-:W2:Y:S04]  /*10990*/  LDL R84, [R1+0x5c] ;  /* 0x00005c0001547983 */ /* 0x000ea80000100800 */
[----:B------:R-:W3:Y:S04]  /*109a0*/  LDL R85, [R1+0x8c] ;  /* 0x00008c0001557983 */ /* 0x000ee80000100800 */
[----:B------:R-:W4:Y:S01]  /*109b0*/  LDL R82, [R1+0x74] ;  /* 0x0000740001527983 */ /* 0x000f220000100800 */
[----:B------:R-:W-:-:S03]  /*109c0*/  IMAD R5, R5, 0x8, R2 ;  /* 0x0000000805057824 */ /* 0x000fc600078e0202 */
[----:B------:R-:W4:Y:S04]  /*109d0*/  LDL R81, [R1+0x70] ;  /* 0x0000700001517983 */ /* 0x000f280000100800 */
[----:B------:R-:W4:Y:S01]  /*109e0*/  LDL R83, [R1+0x90] ;  /* 0x0000900001537983 */ /* 0x000f220000100800 */
[----:B------:R-:W-:Y:S01]  /*109f0*/  VIADD R5, R5, 0x2d860 ;  /* 0x0002d86005057836 */ /* 0x000fe20000000000 */
[----:B------:R-:W-:-:S04]  /*10a00*/  MOV R80, UR38 ;  /* 0x0000002600507c02 */ /* 0x000fc80008000f00 */
[----:B------:R-:W-:-:S04]  /*10a10*/  PRMT R5, R80, 0x654, R5 ;  /* 0x0000065450057816 */ /* 0x000fc80000000005 */
[----:B------:R0:W-:Y:S02]  /*10a20*/  SYNCS.ARRIVE.TRANS64.RED.A1T0 RZ, [R5+URZ], RZ ;  /* 0x000000ff05ff79a7 */ /* 0x0001e4000810043f */
[----:B0-----:R-:W4:Y:S01]  /*10a30*/  LDL R5, [R1+0x78] ;  /* 0x0000780001057983 */ /* 0x001f220000100800 */
        /* <DEDUP_REMOVED lines=12> */
[----:B--2---:R-:W-:Y:S04]  /*10b00*/  STSM.16.M88.4 [R84+0x21800], R12 ;  /* 0x0218000c54007844 */ /* 0x004fe80000000200 */
[----:B---3--:R-:W-:Y:S04]  /*10b10*/  STSM.16.M88.4 [R85], R32 ;  /* 0x0000002055007844 */ /* 0x008fe80000000200 */
[----:B----4-:R0:W-:Y:S02]  /*10b20*/  STSM.16.M88.4 [R82], R24 ;  /* 0x0000001852007844 */ /* 0x0101e40000000200 */
[----:B0-----:R-:W-:-:S02]  /*10b30*/  F2FP.F16.F32.PACK_AB R27, R11, R10 ;  /* 0x0000000a0b1b723e */ /* 0x001fc400000000ff */
[----:B------:R0:W5:Y:S01]  /*10b40*/  LDL R10, [R1] ;  /* 0x00000000010a7983 */ /* 0x0001620000100800 */
        /* <DEDUP_REMOVED lines=16> */
[----:B------:R0:W-:Y:S01]  /*10c50*/  STSM.16.M88.4 [R81], R28 ;  /* 0x0000001c51007844 */ /* 0x0001e20000000200 */
[----:B------:R-:W-:Y:S02]  /*10c60*/  F2FP.F16.F32.PACK_AB R24, R42, R43 ;  /* 0x0000002b2a18723e */ /* 0x000fe400000000ff */
[----:B------:R-:W-:-:S02]  /*10c70*/  F2FP.F16.F32.PACK_AB R25, R41, R40 ;  /* 0x000000282919723e */ /* 0x000fc400000000ff */
[----:B------:R-:W-:Y:S01]  /*10c80*/  F2FP.F16.F32.PACK_AB R26, R21, R20 ;  /* 0x00000014151a723e */ /* 0x000fe200000000ff */
[----:B------:R0:W-:Y:S04]  /*10c90*/  STSM.16.M88.4 [R84+0x27800], R12 ;  /* 0x0278000c54007844 */ /* 0x0001e80000000200 */
[----:B------:R0:W-:Y:S04]  /*10ca0*/  STSM.16.M88.4 [R83], R32 ;  /* 0x0000002053007844 */ /* 0x0001e80000000200 */
[----:B------:R0:W-:Y:S04]  /*10cb0*/  STSM.16.M88.4 [R82+0x6000], R36 ;  /* 0x0060002452007844 */ /* 0x0001e80000000200 */
[----:B------:R0:W-:Y:S01]  /*10cc0*/  STSM.16.M88.4 [R81+0x6000], R24 ;  /* 0x0060001851007844 */ /* 0x0001e20000000200 */
[----:B------:R-:W-:Y:S01]  /*10cd0*/  @!PT LDS RZ, [RZ] ;  /* 0x00000000fffff984 */ /* 0x000fe20000000800 */
[----:B------:R-:W-:Y:S01]  /*10ce0*/  @!PT LDS RZ, [RZ] ;  /* 0x00000000fffff984 */ /* 0x000fe20000000800 */
[----:B------:R-:W-:Y:S01]  /*10cf0*/  @!PT LDS RZ, [RZ] ;  /* 0x00000000fffff984 */ /* 0x000fe20000000800 */
[----:B------:R-:W-:Y:S01]  /*10d00*/  @!PT LDS RZ, [RZ] ;  /* 0x00000000fffff984 */ /* 0x000fe20000000800 */
[----:B------:R1:W-:Y:S06]  /*10d10*/  MEMBAR.ALL.CTA ;  /* 0x0000000000007992 */ /* 0x0003ec0000008000 */
[----:B-1----:R-:W1:Y:S01]  /*10d20*/  FENCE.VIEW.ASYNC.S ;  /* 0x00000000000073c6 */ /* 0x002e620000000000 */
[----:B------:R-:W-:Y:S01]  /*10d30*/  ISETP.GT.AND P1, PT, R0, R5, PT ;  /* 0x000000050000720c */ /* 0x000fe20003f24270 */
        /* <DEDUP_REMOVED lines=52> */
[----:B-1----:R-:W-:Y:S01]  /*11080*/  NOP ;  /* 0x0000000000007918 */ /* 0x002fe20000000000 */
[----:B0-----:R-:W-:Y:S05]  /*11090*/  @P1 BRA `(.L_x_10547) ;  /* 0xffffffd000ac1947 */ /* 0x001fea000383ffff */
.L_x_10535:
[----:B------:R-:W-:Y:S05]  /*110a0*/  WARPSYNC.ALL ;  /* 0x0000000000007948 */ /* 0x000fea0003800000 */
[----:B------:R-:W-:Y:S06]  /*110b0*/  BAR.ARV 0x8, 0x200 ;  /* 0x0208000000007b1d */ /* 0x000fec0000002000 */
[----:B------:R-:W-:Y:S05]  /*110c0*/  @!P0 BRA `(.L_x_10548) ;  /* 0x0000000000048947 */ /* 0x000fea0003800000 */
[----:B------:R-:W-:Y:S01]  /*110d0*/  BPT.TRAP 0x1 ;  /* 0x000000040000795c */ /* 0x000fe20000300000 */
.L_x_10548:
[----:B------:R-:W2:Y:S01]  /*110e0*/  LDL R0, [R1] ;  /* 0x0000000001007983 */ /* 0x000ea20000100800 */
[----:B------:R-:W-:Y:S02]  /*110f0*/  LEA R5, R142, R2, 0x3 ;  /* 0x000000028e057211 */ /* 0x000fe400078e18ff */
[----:B--2---:R-:W-:-:S04]  /*11100*/  SHF.L.U32 R0, R0, 0x1f, RZ ;  /* 0x0000001f00007819 */ /* 0x004fc800000006ff */
[----:B------:R0:W1:Y:S01]  /*11110*/  SYNCS.PHASECHK.TRANS64.TRYWAIT P1, [R5+URZ+0x2d850], R0 ;  /* 0x02d85000050075a7 */ /* 0x000062000802017f */
[----:B------:R-:W-:Y:S05]  /*11120*/  @!P0 BRA `(.L_x_10549) ;  /* 0x0000000000048947 */ /* 0x000fea0003800000 */
[----:B------:R-:W-:Y:S01]  /*11130*/  BPT.TRAP 0x1 ;  /* 0x000000040000795c */ /* 0x000fe20000300000 */
.L_x_10549:
[----:B------:R-:W2:Y:S01]  /*11140*/  LDL.LU R7, [R1+0x84] ;  /* 0x0000840001077983 */ /* 0x000ea20000300800 */
[----:B------:R-:W-:Y:S02]  /*11150*/  VIADD R2, R2, 0x400 ;  /* 0x0000040002027836 */ /* 0x000fe40000000000 */
[----:B------:R-:W-:-:S03]  /*11160*/  IMAD.MOV.U32 R11, RZ, RZ, 0x40000040 ;  /* 0x40000040ff0b7424 */ /* 0x000fc600078e00ff */
[----:B------:R-:W-:-:S04]  /*11170*/  SHF.R.U32.HI R2, RZ, 0x4, R2 ;  /* 0x00000004ff027819 */ /* 0x000fc80000011602 */
[----:B------:R-:W-:-:S04]  /*11180*/  LOP3.LUT R2, R2, 0x3fff, RZ, 0xc0, !PT ;  /* 0x00003fff02027812 */ /* 0x000fc800078ec0ff */
[----:B------:R-:W-:Y:S02]  /*11190*/  LOP3.LUT R13, R2, 0x2000000, RZ, 0xfc, !PT ;  /* 0x02000000020d7812 */ /* 0x000fe400078efcff */
[----:B--2--5:R-:W-:Y:S01]  /*111a0*/  LOP3.LUT R10, R7, 0x10000, RZ, 0xfc, !PT ;  /* 0x00010000070a7812 */ /* 0x024fe200078efcff */
[----:B-1----:R-:W-:Y:S06]  /*111b0*/  @P1 BRA `(.L_x_10550) ;  /* 0x0000000000081947 */ /* 0x002fec0003800000 */
[----:B------:R-:W1:Y:S02]  /*111c0*/  SYNCS.PHASECHK.TRANS64.TRYWAIT P1, [R5+URZ+0x2d850], R0 ;  /* 0x02d85000050075a7 */ /* 0x000e64000802017f */
[----:B-1----:R-:W-:Y:S05]  /*111d0*/  @!P1 BRA `(.L_x_10551) ;  /* 0x000000b000d89947 */ /* 0x002fea0003800000 */
.L_x_10550:
[----:B------:R-:W-:Y:S01]  /*111e0*/  IMAD R12, R142, 0x600, R13 ;  /* 0x000006008e0c7824 */ /* 0x000fe200078e020d */
[----:B------:R-:W-:Y:S05]  /*111f0*/  WARPSYNC.ALL ;  /* 0x0000000000007948 */ /* 0x000fea0003800000 */
[----:B------:R-:W-:Y:S01]  /*11200*/  IMAD.MOV.U32 R13, RZ, RZ, -0x7fffffe0 ;  /* 0x80000020ff0d7424 */ /* 0x000fe200078e00ff */
[C---:B------:R-:W-:Y:S01]  /*11210*/  R2UR UR4, R10.reuse ;  /* 0x000000000a0472ca */ /* 0x040fe200000e0000 */
[----:B------:R-:W-:Y:S01]  /*11220*/  WARPGROUP.ARRIVE ;  /* 0x00000000000079c5 */ /* 0x000fe20000000000 */
[----:B------:R-:W-:Y:S01]  /*11230*/  R2UR UR5, R11 ;  /* 0x000000000b0572ca */ /* 0x000fe200000e0000 */
[----:B------:R-:W-:Y:S01]  /*11240*/  VIADD R14, R10, 0x2 ;  /* 0x000000020a0e7836 */ /* 0x000fe20000000000 */
[C---:B------:R-:W-:Y:S01]  /*11250*/  R2UR UR6, R12.reuse ;  /* 0x000000000c0672ca */ /* 0x040fe200000e0000 */
[----:B------:R-:W-:Y:S01]  /*11260*/  IMAD.MOV.U32 R15, RZ, RZ, 0x40000040 ;  /* 0x40000040ff0f7424 */ /* 0x000fe200078e00ff */
[----:B------:R-:W-:Y:S01]  /*11270*/  R2UR UR7, R13 ;  /* 0x000000000d0772ca */ /* 0x000fe200000e0000 */
[----:B------:R-:W-:Y:S01]  /*11280*/  IMAD.MOV.U32 R21, RZ, RZ, -0x7fffffe0 ;  /* 0x80000020ff157424 */ /* 0x000fe200078e00ff */
[----:B------:R-:W-:Y:S01]  /*11290*/  IADD3 R20, R12, 0x40, RZ ;  /* 0x000000400c147810 */ /* 0x000fe20007ffe0ff */
[----:B------:R-:W-:Y:S01]  /*112a0*/  IMAD.MOV.U32 R13, RZ, RZ, -0x7fffffe0 ;  /* 0x80000020ff0d7424 */ /* 0x000fe200078e00ff */
[----:B------:R-:W-:Y:S01]  /*112b0*/  MOV R11, 0x40000040 ;  /* 0x40000040000b7802 */ /* 0x000fe20000000f00 */
[----:B01----:R-:W0:Y:S01]  /*112c0*/  SHFL.BFLY PT, R0, R3, 0x2, 0x1f ;  /* 0x0c401f0003007f89 */ /* 0x003e2200000e0000 */
[----:B------:R-:W-:-:S02]  /*112d0*/  IMAD.MOV.U32 R49, RZ, RZ, RZ ;  /* 0x000000ffff317224 */ /* 0x000fc400078e00ff */
[----:B------:R-:W-:Y:S01]  /*112e0*/  IMAD.MOV.U32 R2, RZ, RZ, RZ ;  /* 0x000000ffff027224 */ /* 0x000fe200078e00ff */
[----:B------:R-:W1:Y:S04]  /*112f0*/  SHFL.BFLY PT, R7, R4, 0x2, 0x1f ;  /* 0x0c401f0004077f89 */ /* 0x000e6800000e0000 */
[----:B------:R-:W-:Y:S01]  /*11300*/  HGMMA.64x96x16.F32 R88, gdesc[UR4].tnspB, R88, gsb0 ;  /* 0x41600000045879f0 */ /* 0x000fe20008000858 */
[----:B------:R-:W-:Y:S01]  /*11310*/  R2UR UR4, R14 ;  /* 0x000000000e0472ca */ /* 0x000fe200000e0000 */
[----:B------:R-:W-:Y:S01]  /*11320*/  VIADD R14, R10, 0x4 ;  /* 0x000000040a0e7836 */ /* 0x000fe20000000000 */
[----:B------:R-:W-:Y:S02]  /*11330*/  R2UR UR5, R15 ;  /* 0x000000000f0572ca */ /* 0x000fe400000e0000 */
[----:B------:R-:W-:Y:S01]  /*11340*/  R2UR UR6, R20 ;  /* 0x00000000140672ca */ /* 0x000fe200000e0000 */
[----:B------:R-:W-:Y:S01]  /*11350*/  VIADD R20, R12, 0x80 ;  /* 0x000000800c147836 */ /* 0x000fe20000000000 */
[----:B------:R-:W-:Y:S01]  /*11360*/  R2UR UR7, R21 ;  /* 0x00000000150772ca */ /* 0x000fe200000e0000 */
[----:B------:R-:W-:Y:S01]  /*11370*/  IMAD.MOV.U32 R21, RZ, RZ, -0x7fffffe0 ;  /* 0x80000020ff157424 */ /* 0x000fe200078e00ff */
[----:B------:R-:W-:Y:S01]  /*11380*/  MOV R15, 0x40000040 ;  /* 0x40000040000f7802 */ /* 0x000fe20000000f00 */
[----:B0-----:R-:W-:Y:S01]  /*11390*/  FADD.FTZ R0, R0, R3 ;  /* 0x0000000300007221 */ /* 0x001fe20000010000 */
[----:B------:R-:W-:-:S02]  /*113a0*/  IMAD.MOV.U32 R3, RZ, RZ, -0x800000 ;  /* 0xff800000ff037424 */ /* 0x000fc400078e00ff */
[----:B-1----:R-:W-:Y:S02]  /*113b0*/  FADD.FTZ R8, R7, R4 ;  /* 0x0000000407087221 */ /* 0x002fe40000010000 */
[----:B------:R-:W0:Y:S01]  /*113c0*/  SHFL.BFLY PT, R7, R0, 0x1, 0x1f ;  /* 0x0c201f0000077f89 */ /* 0x000e2200000e0000 */
[----:B------:R-:W-:Y:S02]  /*113d0*/  WARPGROUP.DEPBAR.LE gsb0, 0x0 ;  /* 0x00008000000079c5 */ /* 0x000fe40000010000 */
[----:B------:R-:W-:-:S06]  /*113e0*/  WARPGROUP.ARRIVE ;  /* 0x00000000000079c5 */ /* 0x000fcc0000000000 */
[----:B------:R-:W-:Y:S01]  /*113f0*/  HGMMA.64x96x16.F32 R88, gdesc[UR4].tnspB, R88, gsb0 ;  /* 0x41600000045879f0 */ /* 0x000fe20008000858 */
[----:B------:R-:W-:Y:S01]  /*11400*/  R2UR UR4, R14 ;  /* 0x000000000e0472ca */ /* 0x000fe200000e0000 */
[----:B------:R-:W-:Y:S01]  /*11410*/  VIADD R14, R10, 0x6 ;  /* 0x000000060a0e7836 */ /* 0x000fe20000000000 */
[----:B------:R-:W-:Y:S01]  /*11420*/  R2UR UR5, R15 ;  /* 0x000000000f0572ca */ /* 0x000fe200000e0000 */
[----:B------:R-:W-:Y:S01]  /*11430*/  IMAD.MOV.U32 R15, RZ, RZ, 0x40000040 ;  /* 0x40000040ff0f7424 */ /* 0x000fe200078e00ff */
[----:B------:R-:W-:Y:S01]  /*11440*/  R2UR UR6, R20 ;  /* 0x00000000140672ca */ /* 0x000fe200000e0000 */
[----:B------:R-:W-:Y:S01]  /*11450*/  VIADD R20, R12, 0xc0 ;  /* 0x000000c00c147836 */ /* 0x000fe20000000000 */
[----:B------:R-:W-:Y:S02]  /*11460*/  R2UR UR7, R21 ;  /* 0x00000000150772ca */ /* 0x000fe400000e0000 */
[----:B------:R-:W-:Y:S01]  /*11470*/  MOV R21, 0x80000020 ;  /* 0x8000002000157802 */ /* 0x000fe20000000f00 */
[----:B------:R-:W-:-:S02]  /*11480*/  WARPGROUP.DEPBAR.LE gsb0, 0x0 ;  /* 0x00008000000079c5 */ /* 0x000fc40000010000 */
[----:B------:R-:W-:-:S08]  /*11490*/  WARPGROUP.ARRIVE ;  /* 0x00000000000079c5 */ /* 0x000fd00000000000 */
[----:B------:R-:W-:Y:S01]  /*114a0*/  HGMMA.64x96x16.F32 R88, gdesc[UR4].tnspB, R88, gsb0 ;  /* 0x41600000045879f0 */ /* 0x000fe20008000858 */
[----:B------:R-:W-:Y:S01]  /*114b0*/  R2UR UR4, R14 ;  /* 0x000000000e0472ca */ /* 0x000fe200000e0000 */
[----:B------:R-:W-:Y:S01]  /*114c0*/  VIADD R14, R10, 0x600 ;  /* 0x000006000a0e7836 */ /* 0x000fe20000000000 */
[----:B------:R-:W-:Y:S01]  /*114d0*/  R2UR UR5, R15 ;  /* 0x000000000f0572ca */ /* 0x000fe200000e0000 */
[----:B------:R-:W-:Y:S01]  /*114e0*/  IMAD.MOV.U32 R15, RZ, RZ, 0x40000040 ;  /* 0x40000040ff0f7424 */ /* 0x000fe200078e00ff */
[----:B------:R-:W-:Y:S01]  /*114f0*/  R2UR UR6, R20 ;  /* 0x00000000140672ca */ /* 0x000fe200000e0000 */
[----:B------:R-:W-:Y:S01]  /*11500*/  VIADD R20, R12, 0x100 ;  /* 0x000001000c147836 */ /* 0x000fe20000000000 */
[----:B------:R-:W-:Y:S01]  /*11510*/  R2UR UR7, R21 ;  /* 0x00000000150772ca */ /* 0x000fe200000e0000 */
[----:B------:R-:W-:Y:S01]  /*11520*/  IMAD.MOV.U32 R21, RZ, RZ, -0x7fffffe0 ;  /* 0x80000020ff157424 */ /* 0x000fe200078e00ff */
[----:B------:R-:W-:Y:S02]  /*11530*/  WARPGROUP.DEPBAR.LE gsb0, 0x0 ;  /* 0x00008000000079c5 */ /* 0x000fe40000010000 */
[----:B------:R-:W-:-:S09]  /*11540*/  WARPGROUP.ARRIVE ;  /* 0x00000000000079c5 */ /* 0x000fd20000000000 */
[----:B------:R-:W-:Y:S01]  /*11550*/  HGMMA.64x96x16.F32 R88, gdesc[UR4].tnspB, R88, gsb0 ;  /* 0x41600000045879f0 */ /* 0x000fe20008000858 */
[----:B------:R-:W-:Y:S02]  /*11560*/  R2UR UR4, R14 ;  /* 0x000000000e0472ca */ /* 0x000fe400000e0000 */
[----:B------:R-:W-:Y:S01]  /*11570*/  R2UR UR5, R15 ;  /* 0x000000000f0572ca */ /* 0x000fe200000e0000 */
[----:B------:R-:W-:Y:S01]  /*11580*/  IMAD.MOV.U32 R15, RZ, RZ, 0x40000040 ;  /* 0x40000040ff0f7424 */ /* 0x000fe200078e00ff */
[----:B------:R-:W-:Y:S01]  /*11590*/  R2UR UR6, R20 ;  /* 0x00000000140672ca */ /* 0x000fe200000e0000 */
[----:B------:R-:W-:Y:S01]  /*115a0*/  VIADD R20, R12, 0x140 ;  /* 0x000001400c147836 */ /* 0x000fe20000000000 */
[----:B------:R-:W-:Y:S01]  /*115b0*/  R2UR UR7, R21 ;  /* 0x00000000150772ca */ /* 0x000fe200000e0000 */
[----:B------:R-:W-:Y:S01]  /*115c0*/  IMAD.MOV.U32 R21, RZ, RZ, -0x7fffffe0 ;  /* 0x80000020ff157424 */ /* 0x000fe200078e00ff */
[----:B------:R-:W-:Y:S01]  /*115d0*/  IADD3 R14, R10, 0x602, RZ ;  /* 0x000006020a0e7810 */ /* 0x000fe20007ffe0ff */
        /* <DEDUP_REMOVED lines=11> */
[C---:B------:R-:W-:Y:S01]  /*11690*/  IADD3 R20, R12.reuse, 0x180, RZ ;  /* 0x000001800c147810 */ /* 0x040fe20007ffe0ff */
[----:B------:R-:W-:Y:S01]  /*116a0*/  VIADD R12, R12, 0x1c0 ;  /* 0x000001c00c0c7836 */ /* 0x000fe20000000000 */
[----:B------:R-:W-:-:S02]  /*116b0*/  WARPGROUP.DEPBAR.LE gsb0, 0x0 ;  /* 0x00008000000079c5 */ /* 0x000fc40000010000 */
[----:B------:R-:W-:-:S07]  /*116c0*/  WARPGROUP.ARRIVE ;  /* 0x00000000000079c5 */ /* 0x000fce0000000000 */
[----:B------:R-:W-:Y:S01]  /*116d0*/  HGMMA.64x96x16.F32 R88, gdesc[UR4].tnspB, R88, gsb0 ;  /* 0x41600000045879f0 */ /* 0x000fe20008000858 */
[----:B------:R-:W-:Y:S02]  /*116e0*/  R2UR UR4, R14 ;  /* 0x000000000e0472ca */ /* 0x000fe400000e0000 */
[----:B------:R-:W-:Y:S02]  /*116f0*/  R2UR UR5, R15 ;  /* 0x000000000f0572ca */ /* 0x000fe400000e0000 */
[----:B------:R-:W-:Y:S02]  /*11700*/  R2UR UR6, R20 ;  /* 0x00000000140672ca */ /* 0x000fe400000e0000 */
[----:B------:R-:W-:Y:S01]  /*11710*/  R2UR UR7, R21 ;  /* 0x00000000150772ca */ /* 0x000fe200000e0000 */
[----:B------:R-:W-:Y:S02]  /*11720*/  WARPGROUP.DEPBAR.LE gsb0, 0x0 ;  /* 0x00008000000079c5 */ /* 0x000fe40000010000 */
[----:B------:R-:W-:-:S10]  /*11730*/  WARPGROUP.ARRIVE ;  /* 0x00000000000079c5 */ /* 0x000fd40000000000 */
[----:B------:R-:W-:Y:S01]  /*11740*/  HGMMA.64x96x16.F32 R88, gdesc[UR4].tnspB, R88, gsb0 ;  /* 0x41600000045879f0 */ /* 0x000fe20008000858 */
[----:B------:R-:W-:Y:S02]  /*11750*/  R2UR UR4, R10 ;  /* 0x000000000a0472ca */ /* 0x000fe400000e0000 */
[----:B------:R-:W-:Y:S02]  /*11760*/  R2UR UR5, R11 ;  /* 0x000000000b0572ca */ /* 0x000fe400000e0000 */
[----:B------:R-:W-:Y:S01]  /*11770*/  R2UR UR6, R12 ;  /* 0x000000000c0672ca */ /* 0x000fe200000e0000 */
[----:B------:R-:W1:Y:S01]  /*11780*/  SHFL.BFLY PT, R11, R8, 0x1, 0x1f ;  /* 0x0c201f00080b7f89 */ /* 0x000e6200000e0000 */
[----:B------:R-:W-:Y:S01]  /*11790*/  R2UR UR7, R13 ;  /* 0x000000000d0772ca */ /* 0x000fe200000e0000 */
[----:B0-----:R-:W-:Y:S01]  /*117a0*/  FADD.FTZ R12, R0, R7 ;  /* 0x00000007000c7221 */ /* 0x001fe20000010000 */
[----:B------:R-:W-:Y:S01]  /*117b0*/  MOV R13, UR45 ;  /* 0x0000002d000d7c02 */ /* 0x000fe20008000f00 */
[----:B------:R-:W-:-:S02]  /*117c0*/  IMAD.U32 R7, RZ, RZ, UR45 ;  /* 0x0000002dff077e24 */ /* 0x000fc4000f8e00ff */
[----:B------:R-:W-:Y:S01]  /*117d0*/  IMAD.MOV.U32 R0, RZ, RZ, -0x800000 ;  /* 0xff800000ff007424 */ /* 0x000fe200078e00ff */
[----:B------:R-:W-:-:S13]  /*117e0*/  FSETP.NE.FTZ.AND P1, PT, R12, RZ, PT ;  /* 0x000000ff0c00720b */ /* 0x000fda0003f35000 */
[----:B------:R-:W0:Y:S01]  /*117f0*/  @P1 MUFU.LG2 R10, R12 ;  /* 0x0000000c000a1308 */ /* 0x000e220000000c00 */
[----:B------:R-:W-:Y:S01]  /*11800*/  @P1 FMUL.FTZ R7, R7, 0.69314718246459960938 ;  /* 0x3f31721807071820 */ /* 0x000fe20000410000 */
[----:B-1----:R-:W-:-:S06]  /*11810*/  FADD.FTZ R11, R8, R11 ;  /* 0x0000000b080b7221 */ /* 0x002fcc0000010000 */
[----:B------:R-:W-:Y:S01]  /*11820*/  @P1 MUFU.RCP R49, R12 ;  /* 0x0000000c00311308 */ /* 0x000fe20000001000 */
[----:B------:R-:W-:Y:S01]  /*11830*/  FSETP.NE.FTZ.AND P2, PT, R11, RZ, PT ;  /* 0x000000ff0b00720b */ /* 0x000fe20003f55000 */
[----:B0-----:R-:W-:-:S04]  /*11840*/  @P1 FMUL.FTZ R10, R10, 0.69314718246459960938 ;  /* 0x3f3172180a0a1820 */ /* 0x001fc80000410000 */
        /* <DEDUP_REMOVED lines=8> */
[----:B------:R-:W-:Y:S03]  /*118d0*/  HGMMA.64x96x16.F32 R88, gdesc[UR4].tnspB, R88, gsb0 ;  /* 0x41600000045879f0 */ /* 0x000fe60008000858 */
[----:B------:R-:W-:Y:S02]  /*118e0*/  WARPGROUP.DEPBAR.LE gsb0, 0x0 ;  /* 0x00008000000079c5 */ /* 0x000fe40000010000 */
[----:B-12---:R-:W-:Y:S05]  /*118f0*/  @!P0 BRA `(.L_x_10552) ;  /* 0x0000000000048947 */ /* 0x006fea0003800000 */
[----:B------:R-:W-:Y:S01]  /*11900*/  BPT.TRAP 0x1 ;  /* 0x000000040000795c */ /* 0x000fe20000300000 */
.L_x_10552:
[----:B------:R-:W2:Y:S01]  /*11910*/  LDL.LU R6, [R1] ;  /* 0x0000000001067983 */ /* 0x000ea20000300800 */
[----:B------:R-:W-:Y:S01]  /*11920*/  IADD3 R142, R142, 0x1, RZ ;  /* 0x000000018e8e7810 */ /* 0x000fe20007ffe0ff */
[----:B------:R-:W-:Y:S02]  /*11930*/  VIADD R5, R5, 0x2d860 ;  /* 0x0002d86005057836 */ /* 0x000fe40000000000 */
[-C--:B------:R-:W-:Y:S01]  /*11940*/  FMUL.FTZ R20, R88, R49.reuse ;  /* 0x0000003158147220 */ /* 0x080fe20000410000 */
[----:B------:R-:W-:Y:S01]  /*11950*/  IMAD.U32 R4, RZ, RZ, UR38 ;  /* 0x00000026ff047e24 */ /* 0x000fe2000f8e00ff */
[----:B------:R-:W-:Y:S01]  /*11960*/  ISETP.NE.AND P1, PT, R142, 0x2, PT ;  /* 0x000000028e00780c */ /* 0x000fe20003f25270 */
[-C--:B------:R-:W-:Y:S01]  /*11970*/  FMUL.FTZ R21, R89, R49.reuse ;  /* 0x0000003159157220 */ /* 0x080fe20000410000 */
[-C--:B------:R-:W-:Y:S01]  /*11980*/  FMUL.FTZ R28, R92, R49.reuse ;  /* 0x000000315c1c7220 */ /* 0x080fe20000410000 */
        /* <DEDUP_REMOVED lines=49> */
[----:B------:R-:W-:Y:S01]  /*11ca0*/  SEL R142, R142, RZ, P1 ;  /* 0x000000ff8e8e7207 */ /* 0x000fe20000800000 */
[----:B------:R-:W-:Y:S01]  /*11cb0*/  UIADD3 UR37, UR37, 0x1, URZ ;  /* 0x0000000125257890 */ /* 0x000fe2000fffe03f */
[----:B--2---:R-:W-:-:S05]  /*11cc0*/  LOP3.LUT R6, R6, R4, RZ, 0x3c, !PT ;  /* 0x0000000406067212 */ /* 0x004fca00078e3cff */
[----:B------:R0:W-:Y:S06]  /*11cd0*/  STL [R1], R6 ;  /* 0x0000000601007387 */ /* 0x0001ec0000100800 */
.L_x_10493:
[----:B------:R-:W-:Y:S05]  /*11ce0*/  WARPSYNC.ALL ;  /* 0x0000000000007948 */ /* 0x000fea0003800000 */
[----:B------:R-:W1:Y:S08]  /*11cf0*/  S2UR UR38, SR_CgaCtaId ;  /* 0x00000000002679c3 */ /* 0x000e700000008800 */
[----:B------:R-:W-:Y:S06]  /*11d00*/  BAR.SYNC.DEFER_BLOCKING 0x5, 0x200 ;  /* 0x0148000000007b1d */ /* 0x000fec0000010000 */
[----:B------:R-:W-:Y:S01]  /*11d10*/  UMOV UR4, 0x400 ;  /* 0x0000040000047882 */ /* 0x000fe20000000000 */
[----:B------:R-:W-:Y:S01]  /*11d20*/  BSSY B0, `(.L_x_10553) ;  /* 0x00002b9000007945 */ /* 0x000fe20003800000 */
[----:B-1----:R-:W-:-:S06]  /*11d30*/  ULEA UR4, UR38, UR4, 0x18 ;  /* 0x0000000426047291 */ /* 0x002fcc000f8ec03f */
[----:B------:R-:W-:-:S05]  /*11d40*/  IMAD.U32 R2, RZ, RZ, UR4 ;  /* 0x00000004ff027e24 */ /* 0x000fca000f8e00ff */
[----:B------:R1:W2:Y:S01]  /*11d50*/  LDS.128 R96, [R2+0x2d8d0] ;  /* 0x02d8d00002607984 */ /* 0x0002a20000000c00 */
[----:B------:R-:W-:Y:S06]  /*11d60*/  BAR.ARV 0x4, 0x200 ;  /* 0x0108000000007b1d */ /* 0x000fec0000002000 */
[----:B------:R-:W-:Y:S05]  /*11d70*/  @P0 BRA `(.L_x_10554) ;  /* 0x0000001c00f00947 */ /* 0x000fea0003800000 */
[----:B------:R-:W3:Y:S01]  /*11d80*/  LDL R4, [R1+0x114] ;  /* 0x0001140001047983 */ /* 0x000ee20000100800 */
[----:B------:R-:W-:-:S03]  /*11d90*/  ULDC UR4, c[0x0][0xad4] ;  /* 0x0002b50000047ab9 */ /* 0x000fc60000000800 */
[----:B------:R-:W4:Y:S04]  /*11da0*/  LDL.LU R74, [R1+0x94] ;  /* 0x00009400014a7983 */ /* 0x000f280000300800 */
[----:B------:R-:W2:Y:S04]  /*11db0*/  LDL.LU R81, [R1+0x9c] ;  /* 0x00009c0001517983 */ /* 0x000ea80000300800 */
[----:B------:R-:W2:Y:S01]  /*11dc0*/  LDL.LU R80, [R1+0xa0] ;  /* 0x0000a00001507983 */ /* 0x000ea20000300800 */
[----:B0-----:R-:W0:Y:S01]  /*11dd0*/  S2R R5, SR_SWINHI ;  /* 0x0000000000057919 */ /* 0x001e220000002f00 */
[----:B------:R-:W-:-:S02]  /*11de0*/  MOV R72, R2 ;  /* 0x0000000200487202 */ /* 0x000fc40000000f00 */
[----:B0-----:R-:W-:-:S03]  /*11df0*/  MOV R73, R5 ;  /* 0x0000000500497202 */ /* 0x001fc60000000f00 */
[----:B---3--:R-:W-:-:S03]  /*11e00*/  IMAD.WIDE R4, R4, 0x2, R72 ;  /* 0x0000000204047825 */ /* 0x008fc600078e0248 */
[----:B------:R-:W-:-:S04]  /*11e10*/  IADD3 R27, P4, R4, 0x20, RZ ;  /* 0x00000020041b7810 */ /* 0x000fc80007f9e0ff */
[----:B------:R-:W-:Y:S02]  /*11e20*/  LOP3.LUT R6, R27, 0x180, RZ, 0xc0, !PT ;  /* 0x000001801b067812 */ /* 0x000fe400078ec0ff */
[----:B------:R-:W-:Y:S02]  /*11e30*/  IADD3 R75, P3, R4, 0x3000, RZ ;  /* 0x00003000044b7810 */ /* 0x000fe40007f7e0ff */
[----:B------:R-:W-:Y:S02]  /*11e40*/  SHF.R.U64 R6, R6, 0x3, RZ ;  /* 0x0000000306067819 */ /* 0x000fe400000012ff */
[----:B------:R-:W-:Y:S02]  /*11e50*/  IADD3 R79, P0, R4, 0x6020, RZ ;  /* 0x00006020044f7810 */ /* 0x000fe40007f1e0ff */
[----:B------:R-:W-:Y:S02]  /*11e60*/  LOP3.LUT R12, R6, R27, RZ, 0x3c, !PT ;  /* 0x0000001b060c7212 */ /* 0x000fe400078e3cff */
[----:B------:R-:W-:Y:S01]  /*11e70*/  LOP3.LUT R6, R75, 0x180, RZ, 0xc0, !PT ;  /* 0x000001804b067812 */ /* 0x000fe200078ec0ff */
[----:B------:R-:W-:Y:S01]  /*11e80*/  IMAD.X R11, RZ, RZ, R5, P0 ;  /* 0x000000ffff0b7224 */ /* 0x000fe200000e0605 */
[----:B----4-:R-:W-:-:S02]  /*11e90*/  ISETP.NE.AND P0, PT, R74, RZ, PT ;  /* 0x000000ff4a00720c */ /* 0x010fc40003f05270 */
[----:B------:R-:W-:-:S04]  /*11ea0*/  SHF.R.U64 R6, R6, 0x3, RZ ;  /* 0x0000000306067819 */ /* 0x000fc800000012ff */
[----:B------:R-:W-:Y:S02]  /*11eb0*/  LOP3.LUT R14, R6, R75, RZ, 0x3c, !PT ;  /* 0x0000004b060e7212 */ /* 0x000fe400078e3cff */
[----:B------:R-:W-:Y:S01]  /*11ec0*/  SEL R75, R74, UR4, P0 ;  /* 0x000000044a4b7c07 */ /* 0x000fe20008000000 */
[----:B------:R-:W-:Y:S05]  /*11ed0*/  WARPSYNC.ALL ;  /* 0x0000000000007948 */ /* 0x000fea0003800000 */
[C---:B------:R-:W-:Y:S02]  /*11ee0*/  LOP3.LUT R7, R4.reuse, 0x180, RZ, 0xc0, !PT ;  /* 0x0000018004077812 */ /* 0x040fe400078ec0ff */
[----:B------:R-:W-:-:S02]  /*11ef0*/  IADD3 R8, P2, R4, 0x3020, RZ ;  /* 0x0000302004087810 */ /* 0x000fc40007f5e0ff */
[----:B------:R-:W-:Y:S01]  /*11f00*/  IADD3 R77, P1, R4, 0x6000, RZ ;  /* 0x00006000044d7810 */ /* 0x000fe20007f3e0ff */
[--C-:B------:R-:W-:Y:S01]  /*11f10*/  IMAD.X R13, RZ, RZ, R5.reuse, P4 ;  /* 0x000000ffff0d7224 */ /* 0x100fe200020e0605 */
[----:B------:R-:W-:Y:S01]  /*11f20*/  SHF.R.U64 R7, R7, 0x3, RZ ;  /* 0x0000000307077819 */ /* 0x000fe200000012ff */
[----:B------:R-:W-:Y:S01]  /*11f30*/  IMAD.X R15, RZ, RZ, R5, P3 ;  /* 0x000000ffff0f7224 */ /* 0x000fe200018e0605 */
[----:B------:R-:W-:Y:S01]  /*11f40*/  LOP3.LUT R10, R77, 0x180, RZ, 0xc0, !PT ;  /* 0x000001804d0a7812 */ /* 0x000fe200078ec0ff */
[----:B------:R-:W-:Y:S01]  /*11f50*/  ULDC.64 UR4, c[0x0][0xc00] ;  /* 0x0003000000047ab9 */ /* 0x000fe20000000a00 */
[----:B------:R-:W-:Y:S01]  /*11f60*/  LOP3.LUT R4, R7, R4, RZ, 0x3c, !PT ;  /* 0x0000000407047212 */ /* 0x000fe200078e3cff */
[----:B------:R-:W-:Y:S01]  /*11f70*/  ULDC.64 UR6, c[0x0][0xc08] ;  /* 0x0003020000067ab9 */ /* 0x000fe20000000a00 */
[----:B------:R-:W-:Y:S02]  /*11f80*/  LOP3.LUT R7, R8, 0x180, RZ, 0xc0, !PT ;  /* 0x0000018008077812 */ /* 0x000fe400078ec0ff */
[----:B------:R-:W-:-:S02]  /*11f90*/  LOP3.LUT R26, R79, 0x180, RZ, 0xc0, !PT ;  /* 0x000001804f1a7812 */ /* 0x000fc400078ec0ff */
[----:B------:R-:W-:Y:S02]  /*11fa0*/  SHF.R.U64 R7, R7, 0x3, RZ ;  /* 0x0000000307077819 */ /* 0x000fe400000012ff */
[----:B------:R-:W-:Y:S02]  /*11fb0*/  SHF.R.U64 R10, R10, 0x3, RZ ;  /* 0x000000030a0a7819 */ /* 0x000fe400000012ff */
[----:B------:R-:W-:Y:S01]  /*11fc0*/  SHF.R.U64 R26, R26, 0x3, RZ ;  /* 0x000000031a1a7819 */ /* 0x000fe200000012ff */
[----:B------:R-:W-:Y:S01]  /*11fd0*/  IMAD.X R25, RZ, RZ, R5, P2 ;  /* 0x000000ffff197224 */ /* 0x000fe200010e0605 */
[-C--:B------:R-:W-:Y:S02]  /*11fe0*/  IADD3.X R9, RZ, R5.reuse, RZ, P1, !PT ;  /* 0x00000005ff097210 */ /* 0x080fe40000ffe4ff */
[----:B------:R-:W-:Y:S02]  /*11ff0*/  LOP3.LUT R24, R7, R8, RZ, 0x3c, !PT ;  /* 0x0000000807187212 */ /* 0x000fe400078e3cff */
[----:B------:R-:W-:-:S02]  /*12000*/  MOV R27, R4 ;  /* 0x00000004001b7202 */ /* 0x000fc40000000f00 */
[----:B------:R-:W-:Y:S02]  /*12010*/  LOP3.LUT R8, R10, R77, RZ, 0x3c, !PT ;  /* 0x0000004d0a087212 */ /* 0x000fe400078e3cff */
[----:B------:R-:W-:Y:S02]  /*12020*/  F2FP.F16.F32.PACK_AB R4, R21, R20 ;  /* 0x000000141504723e */ /* 0x000fe400000000ff */
[----:B------:R-:W-:Y:S02]  /*12030*/  F2FP.F16.F32.PACK_AB R5, R51, R50 ;  /* 0x000000323305723e */ /* 0x000fe400000000ff */
[----:B------:R-:W-:Y:S02]  /*12040*/  F2FP.F16.F32.PACK_AB R6, R29, R28 ;  /* 0x0000001c1d06723e */ /* 0x000fe400000000ff */
[----:B------:R-:W-:Y:S01]  /*12050*/  F2FP.F16.F32.PACK_AB R7, R53, R52 ;  /* 0x000000343507723e */ /* 0x000fe200000000ff */
[----:B------:R-:W-:Y:S01]  /*12060*/  BAR.SYNC.DEFER_BLOCKING 0x1, 0x180 ;  /* 0x0046000000007b1d */ /* 0x000fe20000010000 */
[----:B------:R-:W-:-:S02]  /*12070*/  LOP3.LUT R10, R26, R79, RZ, 0x3c, !PT ;  /* 0x0000004f1a0a7212 */ /* 0x000fc400078e3cff */
[----:B------:R-:W-:Y:S02]  /*12080*/  MOV R79, R12 ;  /* 0x0000000c004f7202 */ /* 0x000fe40000000f00 */
[----:B------:R-:W-:Y:S02]  /*12090*/  MOV R74, R14 ;  /* 0x0000000e004a7202 */ /* 0x000fe40000000f00 */
[----:B------:R-:W-:Y:S02]  /*120a0*/  F2FP.F16.F32.PACK_AB R12, R31, R30 ;  /* 0x0000001e1f0c723e */ /* 0x000fe400000000ff */
[----:B------:R-:W-:Y:S02]  /*120b0*/  F2FP.F16.F32.PACK_AB R13, R55, R54 ;  /* 0x00000036370d723e */ /* 0x000fe400000000ff */
[----:B------:R-:W-:Y:S02]  /*120c0*/  F2FP.F16.F32.PACK_AB R14, R33, R32 ;  /* 0x00000020210e723e */ /* 0x000fe400000000ff */
[----:B------:R-:W-:-:S02]  /*120d0*/  F2FP.F16.F32.PACK_AB R15, R57, R56 ;  /* 0x00000038390f723e */ /* 0x000fc400000000ff */
[----:B------:R-:W-:Y:S02]  /*120e0*/  MOV R78, R24 ;  /* 0x00000018004e7202 */ /* 0x000fe40000000f00 */
[----:B------:R-:W-:Y:S02]  /*120f0*/  F2FP.F16.F32.PACK_AB R24, R35, R34 ;  /* 0x000000222318723e */ /* 0x000fe400000000ff */
[----:B------:R-:W-:Y:S02]  /*12100*/  F2FP.F16.F32.PACK_AB R25, R59, R58 ;  /* 0x0000003a3b19723e */ /* 0x000fe400000000ff */
[----:B------:R-:W-:Y:S01]  /*12110*/  F2FP.F16.F32.PACK_AB R26, R37, R36 ;  /* 0x00000024251a723e */ /* 0x000fe200000000ff */
[----:B------:R0:W-:Y:S01]  /*12120*/  STSM.16.M88.4 [R27], R4 ;  /* 0x000000041b007844 */ /* 0x0001e20000000200 */
[----:B------:R-:W-:Y:S02]  /*12130*/  MOV R77, R8 ;  /* 0x00000008004d7202 */ /* 0x000fe40000000f00 */
[----:B------:R-:W-:Y:S01]  /*12140*/  MOV R76, R10 ;  /* 0x0000000a004c7202 */ /* 0x000fe20000000f00 */
[----:B------:R3:W-:Y:S01]  /*12150*/  STSM.16.M88.4 [R79], R12 ;  /* 0x0000000c4f007844 */ /* 0x0007e20000000200 */
[----:B------:R-:W-:-:S02]  /*12160*/  F2FP.F16.F32.PACK_AB R8, R43, R42 ;  /* 0x0000002a2b08723e */ /* 0x000fc400000000ff */
[----:B------:R-:W-:Y:S02]  /*12170*/  F2FP.F16.F32.PACK_AB R9, R67, R66 ;  /* 0x000000424309723e */ /* 0x000fe400000000ff */
[----:B------:R-:W-:Y:S02]  /*12180*/  F2FP.F16.F32.PACK_AB R10, R45, R44 ;  /* 0x0000002c2d0a723e */ /* 0x000fe400000000ff */
[----:B------:R-:W-:Y:S02]  /*12190*/  F2FP.F16.F32.PACK_AB R11, R69, R68 ;  /* 0x00000044450b723e */ /* 0x000fe400000000ff */
[----:B0-----:R-:W-:Y:S02]  /*121a0*/  F2FP.F16.F32.PACK_AB R27, R61, R60 ;  /* 0x0000003c3d1b723e */ /* 0x001fe400000000ff */
[----:B------:R-:W-:Y:S02]  /*121b0*/  F2FP.F16.F32.PACK_AB R4, R39, R38 ;  /* 0x000000262704723e */ /* 0x000fe400000000ff */
[----:B------:R-:W-:-:S02]  /*121c0*/  F2FP.F16.F32.PACK_AB R5, R63, R62 ;  /* 0x0000003e3f05723e */ /* 0x000fc400000000ff */
[----:B------:R-:W-:Y:S02]  /*121d0*/  F2FP.F16.F32.PACK_AB R6, R41, R40 ;  /* 0x000000282906723e */ /* 0x000fe400000000ff */
[----:B------:R-:W-:Y:S02]  /*121e0*/  F2FP.F16.F32.PACK_AB R7, R65, R64 ;  /* 0x000000404107723e */ /* 0x000fe400000000ff */
[----:B---3--:R-:W-:Y:S02]  /*121f0*/  F2FP.F16.F32.PACK_AB R12, R47, R46 ;  /* 0x0000002e2f0c723e */ /* 0x008fe400000000ff */
[----:B------:R-:W-:Y:S02]  /*12200*/  F2FP.F16.F32.PACK_AB R13, R71, R70 ;  /* 0x00000046470d723e */ /* 0x000fe400000000ff */
[----:B------:R-:W-:Y:S02]  /*12210*/  F2FP.F16.F32.PACK_AB R14, R49, R48 ;  /* 0x00000030310e723e */ /* 0x000fe400000000ff */
[----:B------:R-:W-:Y:S01]  /*12220*/  F2FP.F16.F32.PACK_AB R15, R135, R134 ;  /* 0x00000086870f723e */ /* 0x000fe200000000ff */
[----:B------:R2:W-:Y:S04]  /*12230*/  STSM.16.M88.4 [R74], R24 ;  /* 0x000000184a007844 */ /* 0x0005e80000000200 */
[----:B------:R-:W-:Y:S04]  /*12240*/  STSM.16.M88.4 [R78], R4 ;  /* 0x000000044e007844 */ /* 0x000fe80000000200 */
[----:B------:R0:W-:Y:S04]  /*12250*/  STSM.16.M88.4 [R77], R8 ;  /* 0x000000084d007844 */ /* 0x0001e80000000200 */
[----:B------:R3:W-:Y:S01]  /*12260*/  STSM.16.M88.4 [R76], R12 ;  /* 0x0000000c4c007844 */ /* 0x0007e20000000200 */
[----:B------:R-:W-:Y:S01]  /*12270*/  BAR.SYNC.DEFER_BLOCKING 0x1, 0x180 ;  /* 0x0046000000007b1d */ /* 0x000fe20000010000 */
[----:B------:R-:W-:-:S04]  /*12280*/  ISETP.NE.U32.AND P0, PT, RZ, UR4, PT ;  /* 0x00000004ff007c0c */ /* 0x000fc8000bf05070 */
[----:B------:R-:W-:Y:S02]  /*12290*/  ISETP.NE.AND.EX P0, PT, RZ, UR5, PT, P0 ;  /* 0x00000005ff007c0c */ /* 0x000fe4000bf05300 */
[----:B--2---:R-:W-:Y:S01]  /*122a0*/  IADD3 R24, P1, R81, UR4, RZ ;  /* 0x0000000451187c10 */ /* 0x004fe2000ff3e0ff */
[----:B------:R-:W-:-:S03]  /*122b0*/  IMAD.MOV.U32 R74, RZ, RZ, RZ ;  /* 0x000000ffff4a7224 */ /* 0x000fc600078e00ff */
[----:B------:R-:W-:-:S07]  /*122c0*/  IADD3.X R25, R80, UR5, RZ, P1, !PT ;  /* 0x0000000550197c10 */ /* 0x000fce0008ffe4ff */
[----:B------:R-:W5:Y:S01]  /*122d0*/  @P0 LDG.E R74, desc[UR42][R24.64] ;  /* 0x0000002a184a0981 */ /* 0x000f62000c1e1900 */
[----:B------:R-:W-:-:S04]  /*122e0*/  ISETP.NE.U32.AND P3, PT, RZ, UR6, PT ;  /* 0x00000006ff007c0c */ /* 0x000fc8000bf65070 */
[----:B------:R-:W-:Y:S01]  /*122f0*/  ISETP.NE.AND.EX P3, PT, RZ, UR7, PT, P3 ;  /* 0x00000007ff007c0c */ /* 0x000fe2000bf65330 */
[----:B0-----:R-:W-:Y:S01]  /*12300*/  IMAD.MOV.U32 R10, RZ, RZ, 0x9b8 ;  /* 0x000009b8ff0a7424 */ /* 0x001fe200078e00ff */
[----:B------:R-:W-:Y:S02]  /*12310*/  ISETP.GT.AND P2, PT, R75, 0x1, PT ;  /* 0x000000014b00780c */ /* 0x000fe40003f44270 */
[----:B------:R-:W0:Y:S02]  /*12320*/  LDC R75, c[0x0][0xbe8] ;  /* 0x0002fa00ff4b7b82 */ /* 0x000e240000000800 */
[----:B------:R-:W-:-:S07]  /*12330*/  SEL R10, R10, 0x978, P2 ;  /* 0x000009780a0a7807 */ /* 0x000fce0001000000 */
[----:B------:R-:W-:Y:S01]  /*12340*/  @P3 IADD3 R4, P1, R81, UR6, RZ ;  /* 0x0000000651043c10 */ /* 0x000fe2000ff3e0ff */
[----:B------:R-:W-:Y:S02]  /*12350*/  ULDC UR6, c[0x0][0xa88] ;  /* 0x0002a20000067ab9 */ /* 0x000fe40000000800 */
[----:B------:R-:W-:Y:S01]  /*12360*/  IMAD.U32 R26, RZ, RZ, UR6 ;  /* 0x00000006ff1a7e24 */ /* 0x000fe2000f8e00ff */
[----:B------:R-:W-:Y:S01]  /*12370*/  @P3 IADD3.X R5, R80, UR7, RZ, P1, !PT ;  /* 0x0000000750053c10 */ /* 0x000fe20008ffe4ff */
[----:B------:R3:W2:Y:S04]  /*12380*/  LDC.64 R6, c[0x0][R10+0x218] ;  /* 0x000086000a067b82 */ /* 0x0006a80000000a00 */
[----:B------:R4:W5:Y:S04]  /*12390*/  @P3 LDG.E R26, desc[UR42][R4.64] ;  /* 0x0000002a041a3981 */ /* 0x000968000c1e1900 */
[----:B------:R3:W1:Y:S08]  /*123a0*/  LDC.64 R8, c[0x0][R10+0x228] ;  /* 0x00008a000a087b82 */ /* 0x0006700000000a00 */
[----:B----4-:R3:W4:Y:S01]  /*123b0*/  LDC.64 R4, c[0x0][R10+0x220] ;  /* 0x000088000a047b82 */ /* 0x0107220000000a00 */
[----:B0-----:R-:W-:Y:S01]  /*123c0*/  ISETP.NE.AND P1, PT, R75, 0x1, PT ;  /* 0x000000014b00780c */ /* 0x001fe20003f25270 */
[----:B---3--:R-:W-:-:S12]  /*123d0*/  @P3 BRA `(.L_x_10555) ;  /* 0x0000000000103947 */ /* 0x008fd80003800000 */
[----:B------:R-:W-:Y:S05]  /*123e0*/  @!P0 BRA `(.L_x_10555) ;  /* 0x00000000000c8947 */ /* 0x000fea0003800000 */
[----:B------:R-:W3:Y:S04]  /*123f0*/  LDG.E R11, desc[UR42][R24.64] ;  /* 0x0000002a180b7981 */ /* 0x000ee8000c1e1900 */
[----:B-----5:R-:W3:Y:S02]  /*12400*/  LDG.E R26, desc[UR42][R24.64+0x4] ;  /* 0x0000042a181a7981 */ /* 0x020ee4000c1e1900 */
[----:B---3--:R-:W-:-:S07]  /*12410*/  IADD3 R26, -R11, R26, RZ ;  /* 0x0000001a0b1a7210 */ /* 0x008fce0007ffe1ff */
.L_x_10555:
[----:B------:R-:W3:Y:S01]  /*12420*/  LDL.LU R12, [R1+0x98] ;  /* 0x00009800010c7983 */ /* 0x000ee20000300800 */
[----:B------:R-:W0:Y:S03]  /*12430*/  LDC.64 R10, c[0x0][R10+0x210] ;  /* 0x000084000a0a7b82 */ /* 0x000e260000000a00 */
[----:B------:R-:W2:Y:S04]  /*12440*/  LDL.LU R15, [R1+0xd8] ;  /* 0x0000d800010f7983 */ /* 0x000ea80000300800 */
[----:B------:R-:W4:Y:S01]  /*12450*/  LDL R24, [R1+0x110] ;  /* 0x0001100001187983 */ /* 0x000f220000100800 */
[----:B------:R-:W-:Y:S01]  /*12460*/  ISETP.NE.U32.AND P0, PT, RZ, UR4, PT ;  /* 0x00000004ff007c0c */ /* 0x000fe2000bf05070 */
[----:B------:R-:W1:Y:S02]  /*12470*/  @P1 LDC R77, c[0x0][0xbec] ;  /* 0x0002fb00ff4d1b82 */ /* 0x000e640000000800 */
[----:B------:R-:W4:Y:S04]  /*12480*/  LDL R80, [R1+0xa4] ;  /* 0x0000a40001507983 */ /* 0x000f280000100800 */
[----:B------:R-:W4:Y:S01]  /*12490*/  LDL R78, [R1+0xb0] ;  /* 0x0000b000014e7983 */ /* 0x000f220000100800 */
[----:B------:R-:W-:Y:S01]  /*124a0*/  ISETP.NE.AND.EX P0, PT, RZ, UR5, PT, P0 ;  /* 0x00000005ff007c0c */ /* 0x000fe2000bf05300 */
[----:B------:R-:W0:Y:S02]  /*124b0*/  @P1 LDC R79, c[0x0][0xbf0] ;  /* 0x0002fc00ff4f1b82 */ /* 0x000e240000000800 */
[----:B------:R-:W4:Y:S04]  /*124c0*/  LDL R82, [R1+0x10c] ;  /* 0x00010c0001527983 */ /* 0x000f280000100800 */
[----:B------:R-:W4:Y:S01]  /*124d0*/  LDL R81, [R1+0xe0] ;  /* 0x0000e00001517983 */ /* 0x000f220000100800 */
[----:B---3--:R-:W-:-:S02]  /*124e0*/  SEL R14, R12, RZ, !P0 ;  /* 0x000000ff0c0e7207 */ /* 0x008fc40004000000 */
[----:B------:R-:W3:Y:S01]  /*124f0*/  LDC.64 R12, c[0x0][0xba8] ;  /* 0x0002ea00ff0c7b82 */ /* 0x000ee20000000a00 */
[----:B--2---:R-:W-:Y:S02]  /*12500*/  SEL R15, R15, RZ, !P0 ;  /* 0x000000ff0f0f7207 */ /* 0x004fe40004000000 */
[----:B----4-:R-:W-:-:S04]  /*12510*/  IMAD R5, R5, R14, RZ ;  /* 0x0000000e05057224 */ /* 0x010fc800078e02ff */
[----:B------:R-:W-:Y:S02]  /*12520*/  IMAD R27, R4, R15, R5 ;  /* 0x0000000f041b7224 */ /* 0x000fe400078e0205 */
[-C--:B------:R-:W-:Y:S02]  /*12530*/  IMAD R15, R7, R137.reuse, RZ ;  /* 0x00000089070f7224 */ /* 0x080fe400078e02ff */
[----:B------:R-:W-:-:S04]  /*12540*/  IMAD.WIDE.U32 R6, R6, R137, RZ ;  /* 0x0000008906067225 */ /* 0x000fc800078e00ff */
[----:B------:R-:W-:-:S04]  /*12550*/  IMAD.WIDE.U32 R4, R4, R14, RZ ;  /* 0x0000000e04047225 */ /* 0x000fc800078e00ff */
[----:B------:R-:W-:Y:S01]  /*12560*/  IMAD R24, R80, 0xc0, R24 ;  /* 0x000000c050187824 */ /* 0x000fe200078e0218 */
[----:B-----5:R-:W-:Y:S01]  /*12570*/  IADD3 R6, P0, P3, R4, R6, R74 ;  /* 0x0000000604067210 */ /* 0x020fe20007b1e04a */
[----:B------:R-:W-:Y:S02]  /*12580*/  IMAD.IADD R76, R7, 0x1, R15 ;  /* 0x00000001074c7824 */ /* 0x000fe400078e020f */
[----:B-1----:R-:W-:Y:S01]  /*12590*/  @P1 IMAD.HI.U32 R4, R24, R77, RZ ;  /* 0x0000004d18041227 */ /* 0x002fe200078e00ff */
[----:B------:R-:W-:Y:S01]  /*125a0*/  SEL R25, R78, RZ, P2 ;  /* 0x000000ff4e197207 */ /* 0x000fe20001000000 */
[----:B---3--:R-:W1:Y:S02]  /*125b0*/  @!P2 LDC R12, c[0x0][0xb50] ;  /* 0x0002d400ff0cab82 */ /* 0x008e640000000800 */
[----:B------:R-:W-:Y:S02]  /*125c0*/  IMAD.IADD R7, R5, 0x1, R27 ;  /* 0x0000000105077824 */ /* 0x000fe400078e021b */
[----:B------:R-:W-:Y:S01]  /*125d0*/  IMAD.MOV.U32 R5, RZ, RZ, R24 ;  /* 0x000000ffff057224 */ /* 0x000fe200078e0018 */
[----:B0-----:R-:W-:Y:S01]  /*125e0*/  @P1 SHF.R.U32.HI R5, RZ, R79, R4 ;  /* 0x0000004fff051219 */ /* 0x001fe20000011604 */
[-C--:B------:R-:W-:Y:S01]  /*125f0*/  IMAD R27, R9, R25.reuse, RZ ;  /* 0x00000019091b7224 */ /* 0x080fe200078e02ff */
[----:B------:R-:W-:Y:S01]  /*12600*/  SHF.R.S32.HI R15, RZ, 0x1f, R74 ;  /* 0x0000001fff0f7819 */ /* 0x000fe2000001144a */
[----:B------:R-:W-:Y:S01]  /*12610*/  IMAD.WIDE.U32 R8, R8, R25, RZ ;  /* 0x0000001908087225 */ /* 0x000fe200078e00ff */
[----:B------:R-:W0:Y:S03]  /*12620*/  @!P2 LDC R13, c[0x0][0xb54] ;  /* 0x0002d500ff0dab82 */ /* 0x000e260000000800 */
[----:B------:R-:W-:Y:S01]  /*12630*/  IMAD.MOV R25, RZ, RZ, -R5 ;  /* 0x000000ffff197224 */ /* 0x000fe200078e0a05 */
[----:B------:R-:W-:-:S02]  /*12640*/  IADD3.X R7, R7, R76, R15, P0, P3 ;  /* 0x0000004c07077210 */ /* 0x000fc400007e640f */
[----:B------:R-:W-:Y:S02]  /*12650*/  IADD3 R8, P0, P3, R5, R6, R8 ;  /* 0x0000000605087210 */ /* 0x000fe40007b1e008 */
[----:B------:R-:W-:Y:S01]  /*12660*/  SHF.R.S32.HI R4, RZ, 0x1f, R5 ;  /* 0x0000001fff047819 */ /* 0x000fe20000011405 */
[----:B------:R-:W-:Y:S01]  /*12670*/  IMAD R5, R75, R25, R24 ;  /* 0x000000194b057224 */ /* 0x000fe200078e0218 */
[----:B------:R-:W-:-:S04]  /*12680*/  IADD3 R27, R9, R27, RZ ;  /* 0x0000001b091b7210 */ /* 0x000fc80007ffe0ff */
[----:B------:R-:W-:Y:S01]  /*12690*/  IADD3.X R9, R4, R7, R27, P0, P3 ;  /* 0x0000000704097210 */ /* 0x000fe200007e641b */
[-C--:B------:R-:W-:Y:S01]  /*126a0*/  IMAD R4, R11, R5.reuse, RZ ;  /* 0x000000050b047224 */ /* 0x080fe200078e02ff */
[----:B------:R-:W-:Y:S01]  /*126b0*/  SHF.R.S32.HI R7, RZ, 0x1f, R5 ;  /* 0x0000001fff077819 */ /* 0x000fe20000011405 */
[----:B------:R-:W-:-:S04]  /*126c0*/  IMAD.WIDE.U32 R8, R10, R5, R8 ;  /* 0x000000050a087225 */ /* 0x000fc800078e0008 */
[----:B------:R-:W-:Y:S01]  /*126d0*/  IMAD R7, R10, R7, R4 ;  /* 0x000000070a077224 */ /* 0x000fe200078e0204 */
[----:B-1----:R-:W-:-:S03]  /*126e0*/  LEA R12, P0, R8, R12, 0x2 ;  /* 0x0000000c080c7211 */ /* 0x002fc600078010ff */
[----:B------:R-:W-:-:S05]  /*126f0*/  IMAD.IADD R4, R9, 0x1, R7 ;  /* 0x0000000109047824 */ /* 0x000fca00078e0207 */
[----:B0-----:R-:W-:Y:S01]  /*12700*/  LEA.HI.X R13, R8, R13, R4, 0x2, P0 ;  /* 0x0000000d080d7211 */ /* 0x001fe200000f1404 */
[----:B------:R-:W-:Y:S01]  /*12710*/  SHFL.IDX PT, R6, R12, 0x1, 0x1c1f ;  /* 0x003c1f000c067f89 */ /* 0x000fe200000e0000 */
[----:B------:R-:W-:-:S03]  /*12720*/  IMAD R10, R80, 0xc0, R82 ;  /* 0x000000c0500a7824 */ /* 0x000fc600078e0252 */
[----:B------:R-:W-:Y:S04]  /*12730*/  SHFL.IDX PT, R4, R12, RZ, 0x1c1f ;  /* 0x001c1fff0c047589 */ /* 0x000fe800000e0000 */
[----:B------:R-:W0:Y:S04]  /*12740*/  SHFL.IDX PT, R5, R13, RZ, 0x1c1f ;  /* 0x001c1fff0d057589 */ /* 0x000e2800000e0000 */
[----:B------:R-:W1:Y:S01]  /*12750*/  SHFL.IDX PT, R7, R13, 0x1, 0x1c1f ;  /* 0x003c1f000d077f89 */ /* 0x000e6200000e0000 */
[----:B------:R-:W-:Y:S01]  /*12760*/  IMAD R8, R26, R75, RZ ;  /* 0x0000004b1a087224 */ /* 0x000fe200078e02ff */
[----:B------:R-:W-:Y:S01]  /*12770*/  LOP3.LUT P0, RZ, R81, 0x3, RZ, 0xc0, !PT ;  /* 0x0000000351ff7812 */ /* 0x000fe2000780c0ff */
[----:B------:R-:W-:-:S03]  /*12780*/  VIADD R9, R10, 0x8 ;  /* 0x000000080a097836 */ /* 0x000fc60000000000 */
[-C--:B------:R-:W-:Y:S02]  /*12790*/  ISETP.GE.OR P3, PT, R10, R8.reuse, P0 ;  /* 0x000000080a00720c */ /* 0x080fe40000766670 */
[----:B------:R-:W-:-:S11]  /*127a0*/  ISETP.GE.OR P0, PT, R9, R8, P0 ;  /* 0x000000080900720c */ /* 0x000fd60000706670 */
[----:B0-----:R0:W-:Y:S04]  /*127b0*/  @!P3 ST.E desc[UR42][R4.64], R3 ;  /* 0x000000030400b985 */ /* 0x0011e8000c10192a */
[----:B-1----:R0:W-:Y:S01]  /*127c0*/  @!P0 ST.E desc[UR42][R6.64], R0 ;  /* 0x0000000006008985 */ /* 0x0021e2000c10192a */
[----:B------:R-:W-:Y:S05]  /*127d0*/  @P2 BRA `(.L_x_10556) ;  /* 0x00000008002c2947 */ /* 0x000fea0003800000 */
[----:B------:R-:W0:Y:S01]  /*127e0*/  S2R R81, SR_TID.X ;  /* 0x0000000000517919 */ /* 0x000e220000002100 */
[----:B------:R-:W1:Y:S01]  /*127f0*/  @P1 LDC R12, c[0x0][0xbec] ;  /* 0x0002fb00ff0c1b82 */ /* 0x000e620000000800 */
[----:B------:R-:W-:-:S07]  /*12800*/  ULDC.64 UR4, c[0x0][0xaa0] ;  /* 0x0002a80000047ab9 */ /* 0x000fce0000000a00 */
[----:B------:R-:W2:Y:S01]  /*12810*/  @P1 LDC R45, c[0x0][0xbf0] ;  /* 0x0002fc00ff2d1b82 */ /* 0x000ea20000000800 */
[----:B0-----:R-:W-:-:S05]  /*12820*/  VIADD R0, R81, 0xffffff80 ;  /* 0xffffff8051007836 */ /* 0x001fca0000000000 */
[----:B------:R-:W-:-:S04]  /*12830*/  SHF.R.S32.HI R3, RZ, 0x1f, R0 ;  /* 0x0000001fff037819 */ /* 0x000fc80000011400 */
[----:B------:R-:W-:-:S04]  /*12840*/  LEA.HI R3, R3, R0, RZ, 0x2 ;  /* 0x0000000003037211 */ /* 0x000fc800078f10ff */
[----:B------:R-:W-:Y:S02]  /*12850*/  LOP3.LUT R5, R3, 0xfffffffc, RZ, 0xc0, !PT ;  /* 0xfffffffc03057812 */ /* 0x000fe400078ec0ff */
[----:B------:R-:W-:-:S03]  /*12860*/  SHF.R.S32.HI R20, RZ, 0x2, R3 ;  /* 0x00000002ff147819 */ /* 0x000fc60000011403 */
[----:B------:R-:W-:-:S05]  /*12870*/  IMAD.IADD R9, R0, 0x1, -R5 ;  /* 0x0000000100097824 */ /* 0x000fca00078e0a05 */
[----:B------:R-:W-:-:S05]  /*12880*/  SHF.L.U32 R21, R9, 0x3, RZ ;  /* 0x0000000309157819 */ /* 0x000fca00000006ff */
[----:B------:R-:W-:-:S04]  /*12890*/  IMAD R3, R20, 0x20, R21 ;  /* 0x0000002014037824 */ /* 0x000fc800078e0215 */
[----:B------:R-:W-:-:S03]  /*128a0*/  IMAD.WIDE R72, R3, 0x2, R72 ;  /* 0x0000000203487825 */ /* 0x000fc600078e0248 */
[C---:B------:R-:W-:Y:S01]  /*128b0*/  IADD3 R3, P5, R72.reuse, 0x7800, RZ ;  /* 0x0000780048037810 */ /* 0x040fe20007fbe0ff */
[----:B------:R-:W-:Y:S01]  /*128c0*/  IMAD R15, R15, UR4, RZ ;  /* 0x000000040f0f7c24 */ /* 0x000fe2000f8e02ff */
[----:B------:R-:W-:Y:S02]  /*128d0*/  IADD3 R25, P0, R72, 0x1800, RZ ;  /* 0x0000180048197810 */ /* 0x000fe40007f1e0ff */
[----:B------:R-:W-:Y:S01]  /*128e0*/  LOP3.LUT R0, R3, 0x180, RZ, 0xc0, !PT ;  /* 0x0000018003007812 */ /* 0x000fe200078ec0ff */
[----:B------:R-:W-:Y:S01]  /*128f0*/  IMAD R15, R74, UR5, R15 ;  /* 0x000000054a0f7c24 */ /* 0x000fe2000f8e020f */
[----:B------:R-:W-:Y:S01]  /*12900*/  IADD3 R29, P2, R72, 0x3000, RZ ;  /* 0x00003000481d7810 */ /* 0x000fe20007f5e0ff */
[----:B------:R-:W-:Y:S01]  /*12910*/  IMAD.WIDE.U32 R10, R74, UR4, RZ ;  /* 0x000000044a0a7c25 */ /* 0x000fe2000f8e00ff */
[----:B------:R-:W-:Y:S01]  /*12920*/  SHF.R.U64 R0, R0, 0x3, RZ ;  /* 0x0000000300007819 */ /* 0x000fe200000012ff */
[----:B------:R-:W-:Y:S01]  /*12930*/  ULDC.64 UR4, c[0x0][0xae8] ;  /* 0x0002ba0000047ab9 */ /* 0x000fe20000000a00 */
[C---:B------:R-:W-:Y:S01]  /*12940*/  IADD3 R33, P3, R72.reuse, 0x4800, RZ ;  /* 0x0000480048217810 */ /* 0x040fe20007f7e0ff */
[----:B------:R-:W-:Y:S01]  /*12950*/  IMAD.X R41, RZ, RZ, R73, P5 ;  /* 0x000000ffff297224 */ /* 0x000fe200028e0649 */
[----:B------:R-:W-:-:S02]  /*12960*/  IADD3 R37, P4, R72, 0x6000, RZ ;  /* 0x0000600048257810 */ /* 0x000fc40007f9e0ff */
[----:B------:R-:W-:Y:S01]  /*12970*/  LOP3.LUT R40, R0, R3, RZ, 0x3c, !PT ;  /* 0x0000000300287212 */ /* 0x000fe200078e3cff */
[----:B------:R-:W-:Y:S01]  /*12980*/  IMAD R0, R9, 0x60, R20 ;  /* 0x0000006009007824 */ /* 0x000fe200078e0214 */
[----:B------:R-:W-:Y:S01]  /*12990*/  LOP3.LUT R24, R25, 0x180, RZ, 0xc0, !PT ;  /* 0x0000018019187812 */ /* 0x000fe200078ec0ff */
[----:B------:R-:W-:Y:S01]  /*129a0*/  IMAD.IADD R11, R11, 0x1, R15 ;  /* 0x000000010b0b7824 */ /* 0x000fe200078e020f */
[----:B------:R-:W-:Y:S02]  /*129b0*/  LOP3.LUT R28, R29, 0x180, RZ, 0xc0, !PT ;  /* 0x000001801d1c7812 */ /* 0x000fe400078ec0ff */
[----:B------:R-:W-:Y:S02]  /*129c0*/  LOP3.LUT R32, R33, 0x180, RZ, 0xc0, !PT ;  /* 0x0000018021207812 */ /* 0x000fe400078ec0ff */
[----:B------:R-:W-:Y:S02]  /*129d0*/  LOP3.LUT R36, R37, 0x180, RZ, 0xc0, !PT ;  /* 0x0000018025247812 */ /* 0x000fe400078ec0ff */
[----:B------:R-:W-:Y:S01]  /*129e0*/  LOP3.LUT R5, R72, 0x180, RZ, 0xc0, !PT ;  /* 0x0000018048057812 */ /* 0x000fe200078ec0ff */
[----:B------:R-:W-:Y:S01]  /*129f0*/  IMAD R13, R80, 0xc0, R0 ;  /* 0x000000c0500d7824 */ /* 0x000fe200078e0200 */
[----:B------:R-:W-:Y:S01]  /*12a00*/  SHF.R.U64 R24, R24, 0x3, RZ ;  /* 0x0000000318187819 */ /* 0x000fe200000012ff */
[----:B------:R-:W-:Y:S01]  /*12a10*/  IMAD.WIDE.U32 R10, R137, UR4, R10 ;  /* 0x00000004890a7c25 */ /* 0x000fe2000f8e000a */
[----:B------:R-:W-:Y:S01]  /*12a20*/  SHF.R.U64 R28, R28, 0x3, RZ ;  /* 0x000000031c1c7819 */ /* 0x000fe200000012ff */
[----:B------:R-:W5:Y:S01]  /*12a30*/  LD.E.128 R40, desc[UR42][R40.64] ;  /* 0x0000002a28287980 */ /* 0x000f62000c101d00 */
[----:B------:R-:W-:-:S02]  /*12a40*/  SHF.R.U64 R32, R32, 0x3, RZ ;  /* 0x0000000320207819 */ /* 0x000fc400000012ff */
[----:B------:R-:W-:Y:S02]  /*12a50*/  SHF.R.U64 R36, R36, 0x3, RZ ;  /* 0x0000000324247819 */ /* 0x000fe400000012ff */
[----:B------:R-:W-:Y:S01]  /*12a60*/  SHF.R.U64 R5, R5, 0x3, RZ ;  /* 0x0000000305057819 */ /* 0x000fe200000012ff */
[----:B-1----:R-:W-:Y:S01]  /*12a70*/  @P1 IMAD.HI.U32 R0, R13, R12, RZ ;  /* 0x0000000c0d001227 */ /* 0x002fe200078e00ff */
[----:B------:R-:W-:Y:S02]  /*12a80*/  SHF.R.S32.HI R9, RZ, 0x1f, R14 ;  /* 0x0000001fff097819 */ /* 0x000fe4000001140e */
[----:B------:R-:W-:Y:S01]  /*12a90*/  LOP3.LUT R24, R24, R25, RZ, 0x3c, !PT ;  /* 0x0000001918187212 */ /* 0x000fe200078e3cff */
[--C-:B------:R-:W-:Y:S01]  /*12aa0*/  IMAD.X R25, RZ, RZ, R73.reuse, P0 ;  /* 0x000000ffff197224 */ /* 0x100fe200000e0649 */
[----:B------:R-:W-:Y:S01]  /*12ab0*/  LOP3.LUT R28, R28, R29, RZ, 0x3c, !PT ;  /* 0x0000001d1c1c7212 */ /* 0x000fe200078e3cff */
[--C-:B------:R-:W-:Y:S01]  /*12ac0*/  IMAD.X R29, RZ, RZ, R73.reuse, P2 ;  /* 0x000000ffff1d7224 */ /* 0x100fe200010e0649 */
[----:B------:R-:W-:Y:S01]  /*12ad0*/  LOP3.LUT R32, R32, R33, RZ, 0x3c, !PT ;  /* 0x0000002120207212 */ /* 0x000fe200078e3cff */
[----:B------:R-:W-:Y:S01]  /*12ae0*/  IMAD.X R33, RZ, RZ, R73, P3 ;  /* 0x000000ffff217224 */ /* 0x000fe200018e0649 */
[----:B------:R-:W-:Y:S01]  /*12af0*/  LOP3.LUT R36, R36, R37, RZ, 0x3c, !PT ;  /* 0x0000002524247212 */ /* 0x000fe200078e3cff */
[----:B------:R-:W-:Y:S01]  /*12b00*/  IMAD R11, R137, UR5, R11 ;  /* 0x00000005890b7c24 */ /* 0x000fe2000f8e020b */
[----:B------:R-:W-:Y:S01]  /*12b10*/  IADD3.X R37, RZ, R73, RZ, P4, !PT ;  /* 0x00000049ff257210 */ /* 0x000fe200027fe4ff */
[----:B------:R-:W-:Y:S01]  /*12b20*/  ULDC.64 UR4, c[0x0][0xaf0] ;  /* 0x0002bc0000047ab9 */ /* 0x000fe20000000a00 */
[----:B------:R-:W-:Y:S01]  /*12b30*/  LOP3.LUT R72, R5, R72, RZ, 0x3c, !PT ;  /* 0x0000004805487212 */ /* 0x000fe200078e3cff */
[----:B------:R-:W-:Y:S01]  /*12b40*/  IMAD.MOV.U32 R3, RZ, RZ, R13 ;  /* 0x000000ffff037224 */ /* 0x000fe200078e000d */
[----:B--2---:R-:W-:Y:S01]  /*12b50*/  @P1 SHF.R.U32.HI R3, RZ, R45, R0 ;  /* 0x0000002dff031219 */ /* 0x004fe20000011600 */
[----:B------:R-:W-:Y:S01]  /*12b60*/  IMAD R9, R9, UR4, RZ ;  /* 0x0000000409097c24 */ /* 0x000fe2000f8e02ff */
[----:B------:R-:W5:Y:S01]  /*12b70*/  LD.E.128 R24, desc[UR42][R24.64] ;  /* 0x0000002a18187980 */ /* 0x000f62000c101d00 */
[----:B------:R-:W-:Y:S01]  /*12b80*/  IMAD.WIDE.U32 R10, R14, UR4, R10 ;  /* 0x000000040e0a7c25 */ /* 0x000fe2000f8e000a */
[----:B------:R-:W-:-:S02]  /*12b90*/  SHF.R.S32.HI R0, RZ, 0x1f, R3 ;  /* 0x0000001fff007819 */ /* 0x000fc40000011403 */
[----:B------:R0:W5:Y:S01]  /*12ba0*/  LD.E.128 R4, desc[UR42][R72.64] ;  /* 0x0000002a48047980 */ /* 0x000162000c101d00 */
[----:B------:R-:W-:Y:S01]  /*12bb0*/  IMAD R9, R14, UR5, R9 ;  /* 0x000000050e097c24 */ /* 0x000fe2000f8e0209 */
[----:B------:R-:W-:Y:S02]  /*12bc0*/  ULDC.64 UR4, c[0x0][0xae0] ;  /* 0x0002b80000047ab9 */ /* 0x000fe40000000a00 */
[----:B------:R-:W5:Y:S01]  /*12bd0*/  LD.E.128 R28, desc[UR42][R28.64] ;  /* 0x0000002a1c1c7980 */ /* 0x000f62000c101d00 */
[----:B------:R-:W-:-:S03]  /*12be0*/  IMAD.MOV R12, RZ, RZ, -R3 ;  /* 0x000000ffff0c7224 */ /* 0x000fc600078e0a03 */
        /* <DEDUP_REMOVED lines=8> */
[----:B------:R-:W-:Y:S01]  /*12c70*/  IADD3 R11, R11, R9, RZ ;  /* 0x000000090b0b7210 */ /* 0x000fe20007ffe0ff */
[----:B------:R-:W-:-:S02]  /*12c80*/  IMAD R0, R0, UR4, RZ ;  /* 0x0000000400007c24 */ /* 0x000fc4000f8e02ff */
[----:B------:R-:W-:Y:S02]  /*12c90*/  IMAD R75, R75, R12, R13 ;  /* 0x0000000c4b4b7224 */ /* 0x000fe400078e020d */
[----:B------:R-:W-:-:S04]  /*12ca0*/  IMAD.WIDE.U32 R10, R3, UR4, R10 ;  /* 0x00000004030a7c25 */ /* 0x000fc8000f8e000a */
[----:B------:R-:W-:Y:S01]  /*12cb0*/  IMAD R9, R3, UR5, R0 ;  /* 0x0000000503097c24 */ /* 0x000fe2000f8e0200 */
[----:B------:R-:W-:Y:S01]  /*12cc0*/  SHF.R.S32.HI R3, RZ, 0x1f, R75 ;  /* 0x0000001fff037819 */ /* 0x000fe2000001144b */
[----:B------:R-:W-:Y:S01]  /*12cd0*/  ULDC.64 UR4, c[0x0][0xad8] ;  /* 0x0002b60000047ab9 */ /* 0x000fe20000000a00 */
[----:B------:R-:W-:Y:S02]  /*12ce0*/  VIADD R0, R2, 0x2d820 ;  /* 0x0002d82002007836 */ /* 0x000fe40000000000 */
[----:B------:R-:W-:Y:S02]  /*12cf0*/  IMAD.IADD R11, R11, 0x1, R9 ;  /* 0x000000010b0b7824 */ /* 0x000fe400078e0209 */
[----:B------:R-:W-:Y:S01]  /*12d00*/  IMAD R12, R3, UR4, RZ ;  /* 0x00000004030c7c24 */ /* 0x000fe2000f8e02ff */
[----:B------:R-:W-:Y:S01]  /*12d10*/  PRMT R0, RZ, 0x654, R0 ;  /* 0x00000654ff007816 */ /* 0x000fe20000000000 */
[----:B------:R-:W-:-:S04]  /*12d20*/  IMAD.WIDE.U32 R10, R75, UR4, R10 ;  /* 0x000000044b0a7c25 */ /* 0x000fc8000f8e000a */
[----:B------:R-:W-:Y:S01]  /*12d30*/  IMAD R9, R75, UR5, R12 ;  /* 0x000000054b097c24 */ /* 0x000fe2000f8e020c */
[----:B------:R-:W-:Y:S01]  /*12d40*/  ULDC.64 UR4, c[0x0][0xa80] ;  /* 0x0002a00000047ab9 */ /* 0x000fe20000000a00 */
[----:B-1----:R1:W-:Y:S02]  /*12d50*/  SYNCS.ARRIVE.TRANS64.RED.A1T0 RZ, [R0+URZ], RZ ;  /* 0x000000ff00ff79a7 */ /* 0x0023e4000810043f */
[----:B------:R-:W-:Y:S01]  /*12d60*/  IMAD.IADD R9, R11, 0x1, R9 ;  /* 0x000000010b097824 */ /* 0x000fe200078e0209 */
[C---:B------:R-:W-:Y:S01]  /*12d70*/  IADD3 R47, R21.reuse, 0x40, RZ ;  /* 0x00000040152f7810 */ /* 0x040fe20007ffe0ff */
[----:B------:R-:W-:Y:S01]  /*12d80*/  VIADD R44, R21, 0x20 ;  /* 0x00000020152c7836 */ /* 0x000fe20000000000 */
[----:B-1----:R-:W-:Y:S01]  /*12d90*/  LEA R0, P0, R10, UR4, 0x1 ;  /* 0x000000040a007c11 */ /* 0x002fe2000f8008ff */
[----:B------:R-:W-:-:S03]  /*12da0*/  UMOV UR4, 0xffffffff ;  /* 0xffffffff00047882 */ /* 0x000fc60000000000 */
[----:B------:R-:W-:Y:S02]  /*12db0*/  LEA.HI.X R9, R10, UR5, R9, 0x1, P0 ;  /* 0x000000050a097c11 */ /* 0x000fe400080f0c09 */
[----:B------:R-:W-:Y:S02]  /*12dc0*/  SHF.R.S32.HI R46, RZ, 0x1f, R44 ;  /* 0x0000001fff2e7819 */ /* 0x000fe4000001142c */
[----:B------:R-:W-:Y:S01]  /*12dd0*/  SHF.R.S32.HI R48, RZ, 0x1f, R47 ;  /* 0x0000001fff307819 */ /* 0x000fe2000001142f */
[----:B0-----:R-:W-:Y:S06]  /*12de0*/  BRA.DIV UR4, `(.L_x_10557) ;  /* 0x0000009604e87947 */ /* 0x001fec000b800000 */
[----:B------:R0:W1:Y:S04]  /*12df0*/  SHFL.IDX PT, R3, R9, RZ, 0x1c1f ;  /* 0x001c1fff09037589 */ /* 0x00006800000e0000 */
[----:B------:R0:W2:Y:S02]  /*12e00*/  SHFL.IDX PT, R14, R0, RZ, 0x1c1f ;  /* 0x001c1fff000e7589 */ /* 0x0000a400000e0000 */
.L_x_10731:
[----:B------:R-:W-:Y:S01]  /*12e10*/  IMAD R45, R80, 0xc0, R20 ;  /* 0x000000c0502d7824 */ /* 0x000fe200078e0214 */
[----:B------:R-:W-:Y:S04]  /*12e20*/  BSSY B1, `(.L_x_10558) ;  /* 0x0000010000017945 */ /* 0x000fe80003800000 */
[----:B------:R-:W-:-:S13]  /*12e30*/  ISETP.GE.AND P0, PT, R45, R8, PT ;  /* 0x000000082d00720c */ /* 0x000fda0003f06270 */
[----:B------:R-:W-:Y:S05]  /*12e40*/  @P0 BRA `(.L_x_10559) ;  /* 0x0000000000340947 */ /* 0x000fea0003800000 */
[----:B------:R-:W-:Y:S02]  /*12e50*/  ULDC UR4, c[0x0][0xac8] ;  /* 0x0002b20000047ab9 */ /* 0x000fe40000000800 */
[----:B------:R-:W-:Y:S02]  /*12e60*/  ISETP.GE.AND P0, PT, R21, UR4, PT ;  /* 0x0000000415007c0c */ /* 0x000fe4000bf06270 */
[----:B------:R-:W-:Y:S02]  /*12e70*/  ISETP.GE.AND P1, PT, R44, UR4, PT ;  /* 0x000000042c007c0c */ /* 0x000fe4000bf26270 */
[----:B------:R-:W-:-:S09]  /*12e80*/  ISETP.GE.AND P2, PT, R47, UR4, PT ;  /* 0x000000042f007c0c */ /* 0x000fd2000bf46270 */
[----:B-1----:R-:W-:Y:S02]  /*12e90*/  @!P0 IMAD.MOV.U32 R15, RZ, RZ, R3 ;  /* 0x000000ffff0f8224 */ /* 0x002fe400078e0003 */
[CC--:B--2---:R-:W-:Y:S02]  /*12ea0*/  @!P1 LEA R12, P3, R44.reuse, R14.reuse, 0x1 ;  /* 0x0000000e2c0c9211 */ /* 0x0c4fe400078608ff */
[----:B------:R-:W-:Y:S01]  /*12eb0*/  @!P2 LEA R10, P4, R47, R14, 0x1 ;  /* 0x0000000e2f0aa211 */ /* 0x000fe200078808ff */
[----:B------:R-:W-:Y:S01]  /*12ec0*/  @!P0 IMAD.WIDE R14, R21, 0x2, R14 ;  /* 0x00000002150e8825 */ /* 0x000fe200078e020e */
[-C--:B------:R-:W-:Y:S02]  /*12ed0*/  @!P1 LEA.HI.X R13, R44, R3.reuse, R46, 0x1, P3 ;  /* 0x000000032c0d9211 */ /* 0x080fe400018f0c2e */
[----:B------:R-:W-:Y:S02]  /*12ee0*/  @!P2 LEA.HI.X R11, R47, R3, R48, 0x1, P4 ;  /* 0x000000032f0ba211 */ /* 0x000fe400020f0c30 */
[----:B-----5:R3:W-:Y:S04]  /*12ef0*/  @!P0 ST.E.128 desc[UR42][R14.64], R4 ;  /* 0x000000040e008985 */ /* 0x0207e8000c101d2a */
[----:B------:R3:W-:Y:S04]  /*12f00*/  @!P1 ST.E.128 desc[UR42][R12.64], R28 ;  /* 0x0000001c0c009985 */ /* 0x0007e8000c101d2a */
[----:B------:R3:W-:Y:S02]  /*12f10*/  @!P2 ST.E.128 desc[UR42][R10.64], R36 ;  /* 0x000000240a00a985 */ /* 0x0007e4000c101d2a */
.L_x_10559:
[----:B------:R-:W-:Y:S05]  /*12f20*/  BSYNC B1 ;  /* 0x0000000000017941 */ /* 0x000fea0003800000 */
.L_x_10558:
[----:B------:R-:W-:-:S03]  /*12f30*/  UMOV UR4, 0xffffffff ;  /* 0xffffffff00047882 */ /* 0x000fc60000000000 */
[----:B------:R-:W-:Y:S05]  /*12f40*/  BRA.DIV UR4, `(.L_x_10560) ;  /* 0x0000009604c47947 */ /* 0x000fea000b800000 */
[----:B-1----:R1:W4:Y:S04]  /*12f50*/  SHFL.IDX PT, R3, R9, 0x1, 0x1c1f ;  /* 0x003c1f0009037f89 */ /* 0x00232800000e0000 */
[----:B--23--:R1:W2:Y:S02]  /*12f60*/  SHFL.IDX PT, R14, R0, 0x1, 0x1c1f ;  /* 0x003c1f00000e7f89 */ /* 0x00c2a400000e0000 */
.L_x_10735:
[----:B-----5:R-:W-:-:S05]  /*12f70*/  VIADD R5, R45, 0x60 ;  /* 0x000000602d057836 */ /* 0x020fca0000000000 */
[----:B------:R-:W-:-:S13]  /*12f80*/  ISETP.GE.AND P0, PT, R5, R8, PT ;  /* 0x000000080500720c */ /* 0x000fda0003f06270 */
[----:B------:R-:W-:Y:S05]  /*12f90*/  @P0 BRA `(.L_x_10561) ;  /* 0x0000001800440947 */ /* 0x000fea0003800000 */
[----:B------:R-:W-:Y:S02]  /*12fa0*/  ULDC UR4, c[0x0][0xac8] ;  /* 0x0002b20000047ab9 */ /* 0x000fe40000000800 */
[----:B------:R-:W-:Y:S02]  /*12fb0*/  ISETP.GE.AND P1, PT, R21, UR4, PT ;  /* 0x0000000415007c0c */ /* 0x000fe4000bf26270 */
[----:B------:R-:W-:-:S11]  /*12fc0*/  ISETP.GE.AND P2, PT, R44, UR4, PT ;  /* 0x000000042c007c0c */ /* 0x000fd6000bf46270 */
[----:B----4-:R-:W-:Y:S02]  /*12fd0*/  @!P1 IMAD.MOV.U32 R15, RZ, RZ, R3 ;  /* 0x000000ffff0f9224 */ /* 0x010fe400078e0003 */
[----:B--2---:R-:W-:Y:S01]  /*12fe0*/  @!P2 LEA R6, P0, R44, R14, 0x1 ;  /* 0x0000000e2c06a211 */ /* 0x004fe200078008ff */
[----:B------:R-:W-:-:S03]  /*12ff0*/  @!P1 IMAD.WIDE R4, R21, 0x2, R14 ;  /* 0x0000000215049825 */ /* 0x000fc600078e020e */
[----:B------:R-:W-:Y:S02]  /*13000*/  @!P2 LEA.HI.X R7, R44, R3, R46, 0x1, P0 ;  /* 0x000000032c07a211 */ /* 0x000fe400000f0c2e */
[----:B------:R-:W-:Y:S01]  /*13010*/  ISETP.GE.AND P0, PT, R47, UR4, PT ;  /* 0x000000042f007c0c */ /* 0x000fe2000bf06270 */
[----:B------:R2:W-:Y:S04]  /*13020*/  @!P1 ST.E.128 desc[UR42][R4.64], R24 ;  /* 0x0000001804009985 */ /* 0x0005e8000c101d2a */
[----:B------:R2:W-:Y:S08]  /*13030*/  @!P2 ST.E.128 desc[UR42][R6.64], R32 ;  /* 0x000000200600a985 */ /* 0x0005f0000c101d2a */
[----:B------:R-:W-:Y:S05]  /*13040*/  @P0 BRA `(.L_x_10561) ;  /* 0x0000001800180947 */ /* 0x000fea0003800000 */
[----:B------:R-:W-:-:S04]  /*13050*/  LEA R14, P0, R47, R14, 0x1 ;  /* 0x0000000e2f0e7211 */ /* 0x000fc800078008ff */
[----:B------:R-:W-:-:S05]  /*13060*/  LEA.HI.X R15, R47, R3, R48, 0x1, P0 ;  /* 0x000000032f0f7211 */ /* 0x000fca00000f0c30 */
[----:B------:R3:W-:Y:S01]  /*13070*/  ST.E.128 desc[UR42][R14.64], R40 ;  /* 0x000000280e007985 */ /* 0x0007e2000c101d2a */
[----:B------:R-:W-:Y:S05]  /*13080*/  BRA `(.L_x_10561) ;  /* 0x0000001800087947 */ /* 0x000fea0003800000 */
.L_x_10556:
[----:B------:R-:W-:Y:S01]  /*13090*/  ULDC.64 UR4, c[0x0][0xb08] ;  /* 0x0002c20000047ab9 */ /* 0x000fe20000000a00 */
[----:B------:R-:W1:Y:S01]  /*130a0*/  @P1 LDC R11, c[0x0][0xbec] ;  /* 0x0002fb00ff0b1b82 */ /* 0x000e620000000800 */
[----:B------:R-:W-:Y:S01]  /*130b0*/  IMAD R15, R15, UR4, RZ ;  /* 0x000000040f0f7c24 */ /* 0x000fe2000f8e02ff */
[----:B0-----:R-:W-:Y:S01]  /*130c0*/  SHF.R.S32.HI R3, RZ, 0x1f, R14 ;  /* 0x0000001fff037819 */ /* 0x001fe2000001140e */
[----:B------:R-:W-:-:S04]  /*130d0*/  IMAD.WIDE.U32 R4, R74, UR4, RZ ;  /* 0x000000044a047c25 */ /* 0x000fc8000f8e00ff */
[----:B------:R-:W-:Y:S01]  /*130e0*/  IMAD R15, R74, UR5, R15 ;  /* 0x000000054a0f7c24 */ /* 0x000fe2000f8e020f */
[----:B------:R-:W0:Y:S01]  /*130f0*/  @P1 LDC R0, c[0x0][0xbf0] ;  /* 0x0002fc00ff001b82 */ /* 0x000e220000000800 */
[----:B------:R-:W-:Y:S02]  /*13100*/  ULDC.64 UR4, c[0x0][0xb38] ;  /* 0x0002ce0000047ab9 */ /* 0x000fe40000000a00 */
[----:B------:R-:W-:Y:S02]  /*13110*/  IMAD.IADD R5, R5, 0x1, R15 ;  /* 0x0000000105057824 */ /* 0x000fe400078e020f */
[----:B------:R-:W-:-:S04]  /*13120*/  IMAD.WIDE.U32 R4, R137, UR4, R4 ;  /* 0x0000000489047c25 */ /* 0x000fc8000f8e0004 */
[----:B------:R-:W-:Y:S01]  /*13130*/  IMAD R5, R137, UR5, R5 ;  /* 0x0000000589057c24 */ /* 0x000fe2000f8e0205 */
[----:B------:R-:W-:Y:S02]  /*13140*/  ULDC.64 UR4, c[0x0][0xb40] ;  /* 0x0002d00000047ab9 */ /* 0x000fe40000000a00 */
[----:B------:R-:W-:Y:S02]  /*13150*/  IMAD R3, R3, UR4, RZ ;  /* 0x0000000403037c24 */ /* 0x000fe4000f8e02ff */
[----:B------:R-:W-:-:S04]  /*13160*/  IMAD.WIDE.U32 R4, R14, UR4, R4 ;  /* 0x000000040e047c25 */ /* 0x000fc8000f8e0004 */
[----:B------:R-:W-:Y:S01]  /*13170*/  IMAD R7, R14, UR5, R3 ;  /* 0x000000050e077c24 */ /* 0x000fe2000f8e0203 */
[----:B------:R-:W-:Y:S01]  /*13180*/  MOV R3, R24 ;  /* 0x0000001800037202 */ /* 0x000fe20000000f00 */
[----:B-1----:R-:W-:Y:S01]  /*13190*/  @P1 IMAD.HI.U32 R11, R24, R11, RZ ;  /* 0x0000000b180b1227 */ /* 0x002fe200078e00ff */
[----:B------:R-:W-:-:S03]  /*131a0*/  ULDC.64 UR4, c[0x0][0xb48] ;  /* 0x0002d20000047ab9 */ /* 0x000fc60000000a00 */
[----:B------:R-:W-:Y:S01]  /*131b0*/  IMAD.IADD R5, R5, 0x1, R7 ;  /* 0x0000000105057824 */ /* 0x000fe200078e0207 */
[----:B0-----:R-:W-:Y:S01]  /*131c0*/  @P1 SHF.R.U32.HI R3, RZ, R0, R11 ;  /* 0x00000000ff031219 */ /* 0x001fe2000001160b */
[----:B------:R-:W-:Y:S02]  /*131d0*/  VIADD R7, R2, 0x2d820 ;  /* 0x0002d82002077836 */ /* 0x000fe40000000000 */
[----:B------:R-:W-:Y:S01]  /*131e0*/  IMAD.WIDE.U32 R4, R78, UR4, R4 ;  /* 0x000000044e047c25 */ /* 0x000fe2000f8e0004 */
[----:B------:R-:W-:-:S03]  /*131f0*/  SHF.R.S32.HI R0, RZ, 0x1f, R3 ;  /* 0x0000001fff007819 */ /* 0x000fc60000011403 */
[----:B------:R-:W-:Y:S02]  /*13200*/  IMAD.MOV R6, RZ, RZ, -R3 ;  /* 0x000000ffff067224 */ /* 0x000fe400078e0a03 */
[----:B------:R-:W-:Y:S01]  /*13210*/  IMAD R5, R78, UR5, R5 ;  /* 0x000000054e057c24 */ /* 0x000fe2000f8e0205 */
[----:B------:R-:W-:Y:S01]  /*13220*/  ULDC.64 UR4, c[0x0][0xb30] ;  /* 0x0002cc0000047ab9 */ /* 0x000fe20000000a00 */
[----:B------:R-:W-:Y:S01]  /*13230*/  IMAD R75, R75, R6, R24 ;  /* 0x000000064b4b7224 */ /* 0x000fe200078e0218 */
[----:B------:R-:W-:Y:S01]  /*13240*/  PRMT R6, RZ, 0x654, R7 ;  /* 0x00000654ff067816 */ /* 0x000fe20000000007 */
[----:B------:R-:W-:Y:S02]  /*13250*/  IMAD R0, R0, UR4, RZ ;  /* 0x0000000400007c24 */ /* 0x000fe4000f8e02ff */
[C---:B------:R-:W-:Y:S01]  /*13260*/  IMAD.WIDE.U32 R4, R3.reuse, UR4, R4 ;  /* 0x0000000403047c25 */ /* 0x040fe2000f8e0004 */
[----:B------:R0:W-:Y:S03]  /*13270*/  SYNCS.ARRIVE.TRANS64.RED.A1T0 RZ, [R6+URZ], RZ ;  /* 0x000000ff06ff79a7 */ /* 0x0001e6000810043f */
[----:B------:R-:W-:Y:S01]  /*13280*/  IMAD R7, R3, UR5, R0 ;  /* 0x0000000503077c24 */ /* 0x000fe2000f8e0200 */
[----:B------:R-:W-:Y:S01]  /*13290*/  SHF.R.S32.HI R0, RZ, 0x1f, R75 ;  /* 0x0000001fff007819 */ /* 0x000fe2000001144b */
[----:B------:R-:W-:-:S02]  /*132a0*/  ULDC.64 UR4, c[0x0][0xb28] ;  /* 0x0002ca0000047ab9 */ /* 0x000fc40000000a00 */
        /* <DEDUP_REMOVED lines=9> */
[----:B0-----:R-:W-:Y:S06]  /*13340*/  BRA.DIV UR4, `(.L_x_10562) ;  /* 0x00000096040c7947 */ /* 0x001fec000b800000 */
[----:B------:R0:W1:Y:S04]  /*13350*/  SHFL.IDX PT, R3, R24, RZ, 0x1c1f ;  /* 0x001c1fff18037589 */ /* 0x00006800000e0000 */
[----:B------:R0:W2:Y:S02]  /*13360*/  SHFL.IDX PT, R14, R0, RZ, 0x1c1f ;  /* 0x001c1fff000e7589 */ /* 0x0000a400000e0000 */
.L_x_10738:
[----:B------:R-:W-:Y:S01]  /*13370*/  ISETP.GE.AND P0, PT, R10, R8, PT ;  /* 0x000000080a00720c */ /* 0x000fe20003f06270 */
[----:B------:R-:W-:-:S12]  /*13380*/  BSSY B1, `(.L_x_10563) ;  /* 0x000004b000017945 */ /* 0x000fd80003800000 */
[----:B------:R-:W-:Y:S05]  /*13390*/  @P0 BRA `(.L_x_10564) ;  /* 0x0000000400240947 */ /* 0x000fea0003800000 */
[----:B------:R-:W3:Y:S01]  /*133a0*/  LDL R15, [R1+0xac] ;  /* 0x0000ac00010f7983 */ /* 0x000ee20000100800 */
[----:B------:R-:W-:-:S03]  /*133b0*/  ULDC UR4, c[0x0][0xac8] ;  /* 0x0002b20000047ab9 */ /* 0x000fc60000000800 */
[----:B------:R-:W4:Y:S04]  /*133c0*/  LDL R83, [R1+0xd4] ;  /* 0x0000d40001537983 */ /* 0x000f280000100800 */
[----:B------:R-:W5:Y:S04]  /*133d0*/  LDL R81, [R1+0xd0] ;  /* 0x0000d00001517983 */ /* 0x000f680000100800 */
[----:B------:R-:W2:Y:S04]  /*133e0*/  LDL R79, [R1+0xcc] ;  /* 0x0000cc00014f7983 */ /* 0x000ea80000100800 */
        /* <DEDUP_REMOVED lines=15> */
[----:B------:R-:W2:Y:S01]  /*134e0*/  LDL R13, [R1+0xe4] ;  /* 0x0000e400010d7983 */ /* 0x000ea20000100800 */
[----:B---3--:R-:W-:-:S02]  /*134f0*/  ISETP.GE.AND P2, PT, R15, UR4, PT ;  /* 0x000000040f007c0c */ /* 0x008fc4000bf46270 */
[----:B----4-:R-:W-:Y:S02]  /*13500*/  ISETP.GE.AND P3, PT, R83, UR4, PT ;  /* 0x0000000453007c0c */ /* 0x010fe4000bf66270 */
[----:B-----5:R-:W-:-:S09]  /*13510*/  ISETP.GE.AND P0, PT, R81, UR4, PT ;  /* 0x0000000451007c0c */ /* 0x020fd2000bf06270 */
[----:B--2---:R-:W-:Y:S02]  /*13520*/  @!P2 IMAD.MOV.U32 R4, RZ, RZ, R14 ;  /* 0x000000ffff04a224 */ /* 0x004fe400078e000e */
[----:B-1----:R-:W-:Y:S01]  /*13530*/  @!P2 IMAD.MOV.U32 R5, RZ, RZ, R3 ;  /* 0x000000ffff05a224 */ /* 0x002fe200078e0003 */
[----:B------:R-:W-:Y:S01]  /*13540*/  ISETP.GE.AND P1, PT, R79, UR4, PT ;  /* 0x000000044f007c0c */ /* 0x000fe2000bf26270 */
[----:B------:R-:W-:Y:S01]  /*13550*/  @!P2 IMAD.WIDE R4, R15, 0x4, R4 ;  /* 0x000000040f04a825 */ /* 0x000fe200078e0204 */
[----:B------:R-:W-:-:S04]  /*13560*/  @!P3 LEA R6, P4, R83, R14, 0x2 ;  /* 0x0000000e5306b211 */ /* 0x000fc800078810ff */
[----:B------:R1:W-:Y:S01]  /*13570*/  @!P2 ST.E.64 desc[UR42][R4.64], R20 ;  /* 0x000000140400a985 */ /* 0x0003e2000c101b2a */
[----:B------:R-:W-:Y:S02]  /*13580*/  ISETP.GE.AND P2, PT, R77, UR4, PT ;  /* 0x000000044d007c0c */ /* 0x000fe4000bf46270 */
[----:B------:R-:W-:-:S05]  /*13590*/  @!P3 LEA.HI.X R7, R83, R3, R84, 0x2, P4 ;  /* 0x000000035307b211 */ /* 0x000fca00020f1454 */
[----:B------:R2:W-:Y:S01]  /*135a0*/  @!P3 ST.E.64 desc[UR42][R6.64], R28 ;  /* 0x0000001c0600b985 */ /* 0x0005e2000c101b2a */
[----:B-1----:R-:W-:-:S04]  /*135b0*/  @!P0 LEA R4, P5, R81, R14, 0x2 ;  /* 0x0000000e51048211 */ /* 0x002fc800078a10ff */
[-C--:B------:R-:W-:Y:S02]  /*135c0*/  @!P0 LEA.HI.X R5, R81, R3.reuse, R82, 0x2, P5 ;  /* 0x0000000351058211 */ /* 0x080fe400028f1452 */
[----:B------:R-:W-:Y:S02]  /*135d0*/  ISETP.GE.AND P3, PT, R75, UR4, PT ;  /* 0x000000044b007c0c */ /* 0x000fe4000bf66270 */
[----:B--2---:R-:W-:Y:S01]  /*135e0*/  @!P1 LEA R6, P4, R79, R14, 0x2 ;  /* 0x0000000e4f069211 */ /* 0x004fe200078810ff */
        /* <DEDUP_REMOVED lines=10> */
[----:B------:R-:W-:Y:S02]  /*13690*/  @!P3 LEA.HI.X R7, R75, R3, R76, 0x2, P5 ;  /* 0x000000034b07b211 */ /* 0x000fe400028f144c */
[----:B------:R-:W-:Y:S01]  /*136a0*/  ISETP.GE.AND P5, PT, R12, UR4, PT ;  /* 0x000000040c007c0c */ /* 0x000fe2000bfa6270 */
[----:B------:R-:W-:-:S02]  /*136b0*/  VIADD R15, R15, 0x58 ;  /* 0x000000580f0f7836 */ /* 0x000fc40000000000 */
[----:B------:R2:W-:Y:S01]  /*136c0*/  @!P3 ST.E.64 desc[UR42][R6.64], R36 ;  /* 0x000000240600b985 */ /* 0x0005e2000c101b2a */
[----:B-1----:R-:W-:-:S04]  /*136d0*/  @!P0 LEA R4, P4, R73, R14, 0x2 ;  /* 0x0000000e49048211 */ /* 0x002fc800078810ff */
[-C--:B------:R-:W-:Y:S02]  /*136e0*/  @!P0 LEA.HI.X R5, R73, R3.reuse, R74, 0x2, P4 ;  /* 0x0000000349058211 */ /* 0x080fe400020f144a */
[----:B------:R-:W-:Y:S02]  /*136f0*/  ISETP.GE.AND P3, PT, R25, UR4, PT ;  /* 0x0000000419007c0c */ /* 0x000fe4000bf66270 */
[C---:B--2---:R-:W-:Y:S01]  /*13700*/  @!P1 LEA R6, P4, R27.reuse, R14, 0x2 ;  /* 0x0000000e1b069211 */ /* 0x044fe200078810ff */
[----:B------:R1:W-:Y:S03]  /*13710*/  @!P0 ST.E.64 desc[UR42][R4.64], R38 ;  /* 0x0000002604008985 */ /* 0x0003e6000c101b2a */
[----:B------:R-:W-:Y:S02]  /*13720*/  @!P1 LEA.HI.X R7, R27, R3, R72, 0x2, P4 ;  /* 0x000000031b079211 */ /* 0x000fe400020f1448 */
[----:B------:R-:W-:-:S02]  /*13730*/  ISETP.GE.AND P4, PT, R15, UR4, PT ;  /* 0x000000040f007c0c */ /* 0x000fc4000bf86270 */
[----:B-1----:R-:W-:-:S04]  /*13740*/  @!P2 LEA R4, P0, R11, R14, 0x2 ;  /* 0x0000000e0b04a211 */ /* 0x002fc800078010ff */
[-C--:B------:R-:W-:Y:S02]  /*13750*/  @!P2 LEA.HI.X R5, R11, R3.reuse, R26, 0x2, P0 ;  /* 0x000000030b05a211 */ /* 0x080fe400000f141a */
[CC--:B------:R-:W-:Y:S02]  /*13760*/  @!P5 LEA R10, P0, R12.reuse, R14.reuse, 0x2 ;  /* 0x0000000e0c0ad211 */ /* 0x0c0fe400078010ff */
[----:B------:R-:W-:Y:S02]  /*13770*/  SHF.R.S32.HI R20, RZ, 0x1f, R25 ;  /* 0x0000001fff147819 */ /* 0x000fe40000011419 */
[----:B------:R-:W-:Y:S02]  /*13780*/  @!P5 LEA.HI.X R11, R12, R3, R13, 0x2, P0 ;  /* 0x000000030c0bd211 */ /* 0x000fe400000f140d */
[----:B------:R-:W-:Y:S02]  /*13790*/  @!P3 LEA R12, P0, R25, R14, 0x2 ;  /* 0x0000000e190cb211 */ /* 0x000fe400078010ff */
[----:B------:R-:W-:-:S02]  /*137a0*/  SHF.R.S32.HI R26, RZ, 0x1f, R15 ;  /* 0x0000001fff1a7819 */ /* 0x000fc4000001140f */
[-C--:B------:R-:W-:Y:S02]  /*137b0*/  @!P3 LEA.HI.X R13, R25, R3.reuse, R20, 0x2, P0 ;  /* 0x00000003190db211 */ /* 0x080fe400000f1414 */
[C---:B------:R-:W-:Y:S01]  /*137c0*/  @!P4 LEA R14, P0, R15.reuse, R14, 0x2 ;  /* 0x0000000e0f0ec211 */ /* 0x040fe200078010ff */
[----:B------:R3:W-:Y:S03]  /*137d0*/  @!P1 ST.E.64 desc[UR42][R6.64], R40 ;  /* 0x0000002806009985 */ /* 0x0007e6000c101b2a */
[----:B------:R-:W-:Y:S01]  /*137e0*/  @!P4 LEA.HI.X R15, R15, R3, R26, 0x2, P0 ;  /* 0x000000030f0fc211 */ /* 0x000fe200000f141a */
[----:B------:R3:W-:Y:S04]  /*137f0*/  @!P2 ST.E.64 desc[UR42][R4.64], R42 ;  /* 0x0000002a0400a985 */ /* 0x0007e8000c101b2a */
[----:B------:R3:W-:Y:S04]  /*13800*/  @!P5 ST.E.64 desc[UR42][R10.64], R44 ;  /* 0x0000002c0a00d985 */ /* 0x0007e8000c101b2a */
[----:B------:R3:W-:Y:S04]  /*13810*/  @!P3 ST.E.64 desc[UR42][R12.64], R46 ;  /* 0x0000002e0c00b985 */ /* 0x0007e8000c101b2a */
[----:B------:R3:W-:Y:S02]  /*13820*/  @!P4 ST.E.64 desc[UR42][R14.64], R48 ;  /* 0x000000300e00c985 */ /* 0x0007e4000c101b2a */
.L_x_10564:
[----:B------:R-:W-:Y:S05]  /*13830*/  BSYNC B1 ;  /* 0x0000000000017941 */ /* 0x000fea0003800000 */
.L_x_10563:
[----:B------:R-:W-:-:S03]  /*13840*/  UMOV UR4, 0xffffffff ;  /* 0xffffffff00047882 */ /* 0x000fc60000000000 */
[----:B------:R-:W-:Y:S05]  /*13850*/  BRA.DIV UR4, `(.L_x_10565) ;  /* 0x0000008e04fc7947 */ /* 0x000fea000b800000 */
[----:B-1----:R1:W4:Y:S04]  /*13860*/  SHFL.IDX PT, R3, R24, 0x1, 0x1c1f ;  /* 0x003c1f0018037f89 */ /* 0x00232800000e0000 */
[----:B--23--:R1:W2:Y:S02]  /*13870*/  SHFL.IDX PT, R14, R0, 0x1, 0x1c1f ;  /* 0x003c1f00000e7f89 */ /* 0x00c2a400000e0000 */
.L_x_10742:
[----:B------:R-:W-:-:S13]  /*13880*/  ISETP.GE.AND P0, PT, R9, R8, PT ;  /* 0x000000080900720c */ /* 0x000fda0003f06270 */
[----:B------:R-:W-:Y:S05]  /*13890*/  @P0 BRA `(.L_x_10561) ;  /* 0x0000001000040947 */ /* 0x000fea0003800000 */
[----:B01----:R-:W3:Y:S01]  /*138a0*/  LDL R24, [R1+0xac] ;  /* 0x0000ac0001187983 */ /* 0x003ee20000100800 */
[----:B------:R-:W-:-:S03]  /*138b0*/  ULDC UR4, c[0x0][0xac8] ;  /* 0x0002b20000047ab9 */ /* 0x000fc60000000800 */
[----:B------:R-:W5:Y:S04]  /*138c0*/  LDL R12, [R1+0xd4] ;  /* 0x0000d400010c7983 */ /* 0x000f680000100800 */
[----:B------:R-:W4:Y:S04]  /*138d0*/  LDL R10, [R1+0xd0] ;  /* 0x0000d000010a7983 */ /* 0x000f280000100800 */
        /* <DEDUP_REMOVED lines=18> */
[----:B-----5:R-:W-:Y:S02]  /*13a00*/  ISETP.GE.AND P4, PT, R12, UR4, PT ;  /* 0x000000040c007c0c */ /* 0x020fe4000bf86270 */
[----:B----4-:R-:W-:-:S09]  /*13a10*/  ISETP.GE.AND P1, PT, R10, UR4, PT ;  /* 0x000000040a007c0c */ /* 0x010fd2000bf26270 */
[----:B------:R-:W-:Y:S01]  /*13a20*/  @!P3 IMAD.MOV.U32 R15, RZ, RZ, R3 ;  /* 0x000000ffff0fb224 */ /* 0x000fe200078e0003 */
[----:B--2---:R-:W-:Y:S01]  /*13a30*/  ISETP.GE.AND P2, PT, R35, UR4, PT ;  /* 0x0000000423007c0c */ /* 0x004fe2000bf46270 */
[----:B------:R-:W-:Y:S01]  /*13a40*/  @!P3 IMAD.WIDE R4, R24, 0x4, R14 ;  /* 0x000000041804b825 */ /* 0x000fe200078e020e */
[-C--:B------:R-:W-:Y:S02]  /*13a50*/  @!P4 LEA R6, P0, R12, R14.reuse, 0x2 ;  /* 0x0000000e0c06c211 */ /* 0x080fe400078010ff */
[----:B------:R-:W-:Y:S02]  /*13a60*/  @!P1 LEA R8, P5, R10, R14, 0x2 ;  /* 0x0000000e0a089211 */ /* 0x000fe400078a10ff */
[----:B------:R0:W-:Y:S01]  /*13a70*/  @!P3 ST.E.64 desc[UR42][R4.64], R50 ;  /* 0x000000320400b985 */ /* 0x0001e2000c101b2a */
[----:B------:R-:W-:Y:S02]  /*13a80*/  ISETP.GE.AND P3, PT, R33, UR4, PT ;  /* 0x0000000421007c0c */ /* 0x000fe4000bf66270 */
[----:B------:R-:W-:-:S02]  /*13a90*/  @!P4 LEA.HI.X R7, R12, R3, R13, 0x2, P0 ;  /* 0x000000030c07c211 */ /* 0x000fc400000f140d */
[----:B------:R-:W-:Y:S02]  /*13aa0*/  ISETP.GE.AND P0, PT, R31, UR4, PT ;  /* 0x000000041f007c0c */ /* 0x000fe4000bf06270 */
[----:B------:R-:W-:Y:S01]  /*13ab0*/  @!P1 LEA.HI.X R9, R10, R3, R11, 0x2, P5 ;  /* 0x000000030a099211 */ /* 0x000fe200028f140b */
[----:B------:R1:W-:Y:S01]  /*13ac0*/  @!P4 ST.E.64 desc[UR42][R6.64], R52 ;  /* 0x000000340600c985 */ /* 0x0003e2000c101b2a */
[----:B------:R-:W-:-:S03]  /*13ad0*/  @!P2 LEA R10, P4, R35, R14, 0x2 ;  /* 0x0000000e230aa211 */ /* 0x000fc600078810ff */
[----:B------:R2:W-:Y:S01]  /*13ae0*/  @!P1 ST.E.64 desc[UR42][R8.64], R54 ;  /* 0x0000003608009985 */ /* 0x0005e2000c101b2a */
[----:B------:R-:W-:Y:S02]  /*13af0*/  ISETP.GE.AND P1, PT, R0, UR4, PT ;  /* 0x0000000400007c0c */ /* 0x000fe4000bf26270 */
[-C--:B------:R-:W-:Y:S02]  /*13b00*/  @!P2 LEA.HI.X R11, R35, R3.reuse, R36, 0x2, P4 ;  /* 0x00000003230ba211 */ /* 0x080fe400020f1424 */
[-C--:B------:R-:W-:Y:S02]  /*13b10*/  @!P3 LEA R12, P5, R33, R14.reuse, 0x2 ;  /* 0x0000000e210cb211 */ /* 0x080fe400078a10ff */
[----:B0-----:R-:W-:Y:S01]  /*13b20*/  @!P0 LEA R4, P4, R31, R14, 0x2 ;  /* 0x0000000e1f048211 */ /* 0x001fe200078810ff */
[----:B------:R0:W-:Y:S01]  /*13b30*/  @!P2 ST.E.64 desc[UR42][R10.64], R56 ;  /* 0x000000380a00a985 */ /* 0x0001e2000c101b2a */
[----:B------:R-:W-:Y:S02]  /*13b40*/  @!P3 LEA.HI.X R13, R33, R3, R34, 0x2, P5 ;  /* 0x00000003210db211 */ /* 0x000fe400028f1422 */
[----:B------:R-:W-:-:S02]  /*13b50*/  ISETP.GE.AND P2, PT, R28, UR4, PT ;  /* 0x000000041c007c0c */ /* 0x000fc4000bf46270 */
[----:B------:R-:W-:Y:S01]  /*13b60*/  @!P0 LEA.HI.X R5, R31, R3, R32, 0x2, P4 ;  /* 0x000000031f058211 */ /* 0x000fe200020f1420 */
[----:B------:R3:W-:Y:S01]  /*13b70*/  @!P3 ST.E.64 desc[UR42][R12.64], R58 ;  /* 0x0000003a0c00b985 */ /* 0x0007e2000c101b2a */
[----:B------:R-:W-:-:S03]  /*13b80*/  ISETP.GE.AND P4, PT, R20, UR4, PT ;  /* 0x0000000414007c0c */ /* 0x000fc6000bf86270 */
[----:B------:R4:W-:Y:S01]  /*13b90*/  @!P0 ST.E.64 desc[UR42][R4.64], R60 ;  /* 0x0000003c04008985 */ /* 0x0009e2000c101b2a */
[-C--:B-1----:R-:W-:Y:S02]  /*13ba0*/  @!P1 LEA R6, P5, R0, R14.reuse, 0x2 ;  /* 0x0000000e00069211 */ /* 0x082fe400078a10ff */
[----:B------:R-:W-:Y:S02]  /*13bb0*/  ISETP.GE.AND P3, PT, R26, UR4, PT ;  /* 0x000000041a007c0c */ /* 0x000fe4000bf66270 */
[----:B------:R-:W-:Y:S02]  /*13bc0*/  ISETP.GE.AND P0, PT, R25, UR4, PT ;  /* 0x0000000419007c0c */ /* 0x000fe4000bf06270 */
[----:B------:R-:W-:Y:S02]  /*13bd0*/  @!P1 LEA.HI.X R7, R0, R3, R30, 0x2, P5 ;  /* 0x0000000300079211 */ /* 0x000fe400028f141e */
[----:B--2---:R-:W-:-:S03]  /*13be0*/  @!P2 LEA R8, P5, R28, R14, 0x2 ;  /* 0x0000000e1c08a211 */ /* 0x004fc600078a10ff */
[----:B------:R4:W-:Y:S01]  /*13bf0*/  @!P1 ST.E.64 desc[UR42][R6.64], R62 ;  /* 0x0000003e06009985 */ /* 0x0009e2000c101b2a */
[-C--:B0-----:R-:W-:Y:S02]  /*13c00*/  @!P4 LEA R10, P1, R20, R14.reuse, 0x2 ;  /* 0x0000000e140ac211 */ /* 0x081fe400078210ff */
[-C--:B------:R-:W-:Y:S02]  /*13c10*/  @!P2 LEA.HI.X R9, R28, R3.reuse, R29, 0x2, P5 ;  /* 0x000000031c09a211 */ /* 0x080fe400028f141d */
[-C--:B---3--:R-:W-:Y:S02]  /*13c20*/  @!P3 LEA R12, P5, R26, R14.reuse, 0x2 ;  /* 0x0000000e1a0cb211 */ /* 0x088fe400078a10ff */
[----:B------:R-:W-:Y:S02]  /*13c30*/  @!P4 LEA.HI.X R11, R20, R3, R21, 0x2, P1 ;  /* 0x00000003140bc211 */ /* 0x000fe400008f1415 */
[----:B------:R-:W-:Y:S02]  /*13c40*/  SHF.R.S32.HI R0, RZ, 0x1f, R25 ;  /* 0x0000001fff007819 */ /* 0x000fe40000011419 */
[----:B------:R-:W-:-:S02]  /*13c50*/  @!P0 LEA R20, P1, R25, R14, 0x2 ;  /* 0x0000000e19148211 */ /* 0x000fc400078210ff */
[-C--:B------:R-:W-:Y:S02]  /*13c60*/  @!P3 LEA.HI.X R13, R26, R3.reuse, R27, 0x2, P5 ;  /* 0x000000031a0db211 */ /* 0x080fe400028f141b */
[----:B------:R-:W-:Y:S01]  /*13c70*/  @!P0 LEA.HI.X R21, R25, R3, R0, 0x2, P1 ;  /* 0x0000000319158211 */ /* 0x000fe200008f1400 */
[----:B------:R4:W-:Y:S01]  /*13c80*/  @!P2 ST.E.64 desc[UR42][R8.64], R64 ;  /* 0x000000400800a985 */ /* 0x0009e2000c101b2a */
[----:B------:R-:W-:-:S03]  /*13c90*/  IADD3 R0, R24, 0x58, RZ ;  /* 0x0000005818007810 */ /* 0x000fc60007ffe0ff */
[----:B------:R4:W-:Y:S04]  /*13ca0*/  @!P4 ST.E.64 desc[UR42][R10.64], R66 ;  /* 0x000000420a00c985 */ /* 0x0009e8000c101b2a */
[----:B------:R4:W-:Y:S04]  /*13cb0*/  @!P3 ST.E.64 desc[UR42][R12.64], R68 ;  /* 0x000000440c00b985 */ /* 0x0009e8000c101b2a */
[----:B------:R4:W-:Y:S01]  /*13cc0*/  @!P0 ST.E.64 desc[UR42][R20.64], R70 ;  /* 0x0000004614008985 */ /* 0x0009e2000c101b2a */
[----:B------:R-:W-:-:S13]  /*13cd0*/  ISETP.GE.AND P0, PT, R0, UR4, PT ;  /* 0x0000000400007c0c */ /* 0x000fda000bf06270 */
[----:B----4-:R-:W-:Y:S05]  /*13ce0*/  @P0 BRA `(.L_x_10561) ;  /* 0x0000000800f00947 */ /* 0x010fea0003800000 */
[----:B------:R-:W-:Y:S02]  /*13cf0*/  LEA R14, P0, R0, R14, 0x2 ;  /* 0x0000000e000e7211 */ /* 0x000fe400078010ff */
[----:B------:R-:W-:-:S04]  /*13d00*/  SHF.R.S32.HI R4, RZ, 0x1f, R0 ;  /* 0x0000001fff047819 */ /* 0x000fc80000011400 */
[----:B------:R-:W-:-:S05]  /*13d10*/  LEA.HI.X R15, R0, R3, R4, 0x2, P0 ;  /* 0x00000003000f7211 */ /* 0x000fca00000f1404 */
[----:B------:R0:W-:Y:S01]  /*13d20*/  ST.E.64 desc[UR42][R14.64], R134 ;  /* 0x000000860e007985 */ /* 0x0001e2000c101b2a */
[----:B------:R-:W-:Y:S05]  /*13d30*/  BRA `(.L_x_10561) ;  /* 0x0000000800dc7947 */ /* 0x000fea0003800000 */
.L_x_10554:
[----:B0-----:R-:W3:Y:S01]  /*13d40*/  LDL.LU R6, [R1+0x9c] ;  /* 0x00009c0001067983 */ /* 0x001ee20000300800 */
[----:B------:R-:W-:Y:S01]  /*13d50*/  ULDC.64 UR6, c[0x0][0xc08] ;  /* 0x0003020000067ab9 */ /* 0x000fe20000000a00 */
[----:B------:R-:W-:Y:S02]  /*13d60*/  ULDC.64 UR4, c[0x0][0xc00] ;  /* 0x0003000000047ab9 */ /* 0x000fe40000000a00 */
[----:B------:R-:W4:Y:S04]  /*13d70*/  LDL.LU R0, [R1+0xa0] ;  /* 0x0000a00001007983 */ /* 0x000f280000300800 */
[----:B------:R-:W2:Y:S01]  /*13d80*/  LDL R8, [R1+0x94] ;  /* 0x0000940001087983 */ /* 0x000ea20000100800 */
[----:B------:R-:W-:Y:S01]  /*13d90*/  ISETP.NE.U32.AND P1, PT, RZ, UR6, PT ;  /* 0x00000006ff007c0c */ /* 0x000fe2000bf25070 */
[----:B------:R-:W-:Y:S01]  /*13da0*/  IMAD.MOV.U32 R3, RZ, RZ, RZ ;  /* 0x000000ffff037224 */ /* 0x000fe200078e00ff */
[----:B------:R-:W-:-:S02]  /*13db0*/  ISETP.NE.U32.AND P0, PT, RZ, UR4, PT ;  /* 0x00000004ff007c0c */ /* 0x000fc4000bf05070 */
[----:B------:R-:W-:Y:S02]  /*13dc0*/  ISETP.NE.AND.EX P1, PT, RZ, UR7, PT, P1 ;  /* 0x00000007ff007c0c */ /* 0x000fe4000bf25310 */
[----:B------:R-:W-:Y:S01]  /*13dd0*/  ISETP.NE.AND.EX P0, PT, RZ, UR5, PT, P0 ;  /* 0x00000005ff007c0c */ /* 0x000fe2000bf05300 */
[----:B------:R-:W0:Y:S01]  /*13de0*/  S2R R9, SR_TID.X ;  /* 0x0000000000097919 */ /* 0x000e220000002100 */
[----:B---3--:R-:W-:Y:S01]  /*13df0*/  IADD3 R4, P2, R6, UR4, RZ ;  /* 0x0000000406047c10 */ /* 0x008fe2000ff5e0ff */
[----:B------:R-:W-:-:S03]  /*13e00*/  ULDC UR4, c[0x0][0xa88] ;  /* 0x0002a20000047ab9 */ /* 0x000fc60000000800 */
[----:B----4-:R-:W-:-:S05]  /*13e10*/  IADD3.X R5, R0, UR5, RZ, P2, !PT ;  /* 0x0000000500057c10 */ /* 0x010fca00097fe4ff */
[----:B------:R-:W-:Y:S01]  /*13e20*/  @P1 IADD3 R6, P2, R6, UR6, RZ ;  /* 0x0000000606061c10 */ /* 0x000fe2000ff5e0ff */
[----:B------:R-:W-:Y:S01]  /*13e30*/  IMAD.U32 R20, RZ, RZ, UR4 ;  /* 0x00000004ff147e24 */ /* 0x000fe2000f8e00ff */
[----:B------:R3:W5:Y:S02]  /*13e40*/  @P0 LDG.E R3, desc[UR42][R4.64] ;  /* 0x0000002a04030981 */ /* 0x000764000c1e1900 */
[----:B------:R-:W-:-:S05]  /*13e50*/  @P1 IADD3.X R7, R0, UR7, RZ, P2, !PT ;  /* 0x0000000700071c10 */ /* 0x000fca00097fe4ff */
[----:B------:R3:W5:Y:S01]  /*13e60*/  @P1 LDG.E R20, desc[UR42][R6.64] ;  /* 0x0000002a06141981 */ /* 0x000762000c1e1900 */
[----:B--2---:R-:W-:Y:S01]  /*13e70*/  ISETP.NE.AND P2, PT, R8, RZ, PT ;  /* 0x000000ff0800720c */ /* 0x004fe20003f45270 */
[----:B0-----:R-:W-:-:S05]  /*13e80*/  VIADD R30, R9, 0xffffff80 ;  /* 0xffffff80091e7836 */ /* 0x001fca0000000000 */
[----:B------:R-:W-:-:S07]  /*13e90*/  ISETP.GT.AND P3, PT, R30, 0xbf, PT ;  /* 0x000000bf1e00780c */ /* 0x000fce0003f64270 */
[----:B------:R-:W0:Y:S02]  /*13ea0*/  @!P2 LDC R8, c[0x0][0xad4] ;  /* 0x0002b500ff08ab82 */ /* 0x000e240000000800 */
[----:B0-----:R3:W-:Y:S01]  /*13eb0*/  @!P2 STL [R1+0x94], R8 ;  /* 0x000094080100a387 */ /* 0x0017e20000100800 */
[----:B------:R-:W-:Y:S01]  /*13ec0*/  ISETP.GT.AND P2, PT, R8, 0x1, PT ;  /* 0x000000010800780c */ /* 0x000fe20003f44270 */
[----:B------:R-:W-:-:S12]  /*13ed0*/  @P1 BRA `(.L_x_10566) ;  /* 0x0000000000101947 */ /* 0x000fd80003800000 */
[----:B------:R-:W-:Y:S05]  /*13ee0*/  @!P0 BRA `(.L_x_10566) ;  /* 0x00000000000c8947 */ /* 0x000fea0003800000 */
[----:B---3--:R-:W2:Y:S04]  /*13ef0*/  LDG.E R7, desc[UR42][R4.64] ;  /* 0x0000002a04077981 */ /* 0x008ea8000c1e1900 */
[----:B-----5:R-:W2:Y:S02]  /*13f00*/  LDG.E R20, desc[UR42][R4.64+0x4] ;  /* 0x0000042a04147981 */ /* 0x020ea4000c1e1900 */
[----:B--2---:R-:W-:-:S07]  /*13f10*/  IMAD.IADD R20, R20, 0x1, -R7 ;  /* 0x0000000114147824 */ /* 0x004fce00078e0a07 */
.L_x_10566:
[----:B---3--:R-:W2:Y:S04]  /*13f20*/  LDL.LU R4, [R1+0x98] ;  /* 0x0000980001047983 */ /* 0x008ea80000300800 */
        /* <DEDUP_REMOVED lines=9> */
[----:B--2---:R-:W-:-:S05]  /*13fc0*/  IMAD R0, R0, 0xc0, R9 ;  /* 0x000000c000007824 */ /* 0x004fca00078e0209 */
[----:B------:R-:W-:-:S04]  /*13fd0*/  IADD3 R31, R0, -0x80, RZ ;  /* 0xffffff80001f7810 */ /* 0x000fc80007ffe0ff */
        /* <DEDUP_REMOVED lines=38> */
[----:B------:R-:W-:Y:S02]  /*14240*/  IMAD R0, R7, R11, RZ ;  /* 0x0000000b07007224 */ /* 0x000fe400078e02ff */
[----:B------:R-:W-:Y:S02]  /*14250*/  IMAD.MOV.U32 R7, RZ, RZ, -0x800000 ;  /* 0xff800000ff077424 */ /* 0x000fe400078e00ff */
[C---:B------:R-:W-:Y:S02]  /*14260*/  IMAD R13, R6.reuse, R13, R0 ;  /* 0x0000000d060d7224 */ /* 0x040fe400078e0200 */
[----:B------:R-:W-:-:S04]  /*14270*/  IMAD.WIDE.U32 R8, R6, R11, R8 ;  /* 0x0000000b06087225 */ /* 0x000fc800078e0008 */
[----:B------:R-:W-:Y:S01]  /*14280*/  IMAD.IADD R0, R9, 0x1, R13 ;  /* 0x0000000109007824 */ /* 0x000fe200078e020d */
[----:B0-----:R-:W-:-:S04]  /*14290*/  LEA R4, P0, R8, R4, 0x2 ;  /* 0x0000000408047211 */ /* 0x001fc800078010ff */
[----:B-1----:R-:W-:-:S05]  /*142a0*/  LEA.HI.X R5, R8, R5, R0, 0x2, P0 ;  /* 0x0000000508057211 */ /* 0x002fca00000f1400 */
[----:B------:R0:W-:Y:S04]  /*142b0*/  STG.E desc[UR42][R4.64], R7 ;  /* 0x0000000704007986 */ /* 0x0001e8000c10192a */
.L_x_10568:
[----:B------:R-:W-:Y:S05]  /*142c0*/  BSYNC B1 ;  /* 0x0000000000017941 */ /* 0x000fea0003800000 */
.L_x_10567:
[----:B------:R-:W-:Y:S05]  /*142d0*/  @P2 BRA `(.L_x_10561) ;  /* 0x0000000400742947 */ /* 0x000fea0003800000 */
[----:B------:R-:W2:Y:S01]  /*142e0*/  LDL R27, [R1+0xa4] ;  /* 0x0000a400011b7983 */ /* 0x000ea20000100800 */
[----:B------:R-:W3:Y:S01]  /*142f0*/  LDC R21, c[0x0][0xbe8] ;  /* 0x0002fa00ff157b82 */ /* 0x000ee20000000800 */
[----:B0-----:R-:W-:Y:S01]  /*14300*/  SHF.R.S32.HI R5, RZ, 0x1f, R30 ;  /* 0x0000001fff057819 */ /* 0x001fe2000001141e */
[----:B------:R-:W-:Y:S01]  /*14310*/  ULDC.64 UR4, c[0x0][0xaa0] ;  /* 0x0002a80000047ab9 */ /* 0x000fe20000000a00 */
[----:B------:R-:W-:Y:S01]  /*14320*/  ULDC.64 UR6, c[0x0][0xaf0] ;  /* 0x0002bc0000067ab9 */ /* 0x000fe20000000a00 */
[----:B------:R-:W-:Y:S01]  /*14330*/  IMAD R0, R26, UR4, RZ ;  /* 0x000000041a007c24 */ /* 0x000fe2000f8e02ff */
[----:B------:R-:W-:Y:S01]  /*14340*/  LEA.HI R6, R5, R30, RZ, 0x2 ;  /* 0x0000001e05067211 */ /* 0x000fe200078f10ff */
[----:B------:R-:W-:-:S03]  /*14350*/  IMAD.WIDE.U32 R4, R3, UR4, RZ ;  /* 0x0000000403047c25 */ /* 0x000fc6000f8e00ff */
[----:B------:R-:W-:Y:S01]  /*14360*/  LOP3.LUT R9, R6, 0xfffffffc, RZ, 0xc0, !PT ;  /* 0xfffffffc06097812 */ /* 0x000fe200078ec0ff */
[----:B------:R-:W-:Y:S01]  /*14370*/  IMAD R7, R3, UR5, R0 ;  /* 0x0000000503077c24 */ /* 0x000fe2000f8e0200 */
[----:B------:R-:W-:Y:S01]  /*14380*/  SHF.R.S32.HI R25, RZ, 0x2, R6 ;  /* 0x00000002ff197819 */ /* 0x000fe20000011406 */
[----:B------:R-:W-:Y:S01]  /*14390*/  ULDC.64 UR4, c[0x0][0xae8] ;  /* 0x0002ba0000047ab9 */ /* 0x000fe20000000a00 */
[----:B------:R-:W-:Y:S02]  /*143a0*/  IMAD R6, R28, UR6, RZ ;  /* 0x000000061c067c24 */ /* 0x000fe4000f8e02ff */
[----:B------:R-:W-:Y:S01]  /*143b0*/  IMAD.IADD R30, R30, 0x1, -R9 ;  /* 0x000000011e1e7824 */ /* 0x000fe200078e0a09 */
[----:B------:R-:W-:Y:S01]  /*143c0*/  IADD3 R5, R5, R7, RZ ;  /* 0x0000000705057210 */ /* 0x000fe20007ffe0ff */
[----:B------:R-:W-:Y:S02]  /*143d0*/  IMAD R7, R29, UR7, R6 ;  /* 0x000000071d077c24 */ /* 0x000fe4000f8e0206 */
[----:B------:R-:W-:-:S02]  /*143e0*/  IMAD R0, R30, 0x60, R25 ;  /* 0x000000601e007824 */ /* 0x000fc400078e0219 */
[----:B------:R-:W-:Y:S01]  /*143f0*/  IMAD.WIDE.U32 R4, R137, UR4, R4 ;  /* 0x0000000489047c25 */ /* 0x000fe2000f8e0004 */
[----:B---3--:R-:W-:-:S03]  /*14400*/  ISETP.NE.AND P0, PT, R21, 0x1, PT ;  /* 0x000000011500780c */ /* 0x008fc60003f05270 */
[----:B------:R-:W-:Y:S01]  /*14410*/  IMAD R5, R137, UR5, R5 ;  /* 0x0000000589057c24 */ /* 0x000fe2000f8e0205 */
[----:B------:R-:W-:Y:S01]  /*14420*/  ULDC.64 UR4, c[0x0][0xae0] ;  /* 0x0002b80000047ab9 */ /* 0x000fe20000000a00 */
[----:B------:R-:W-:-:S04]  /*14430*/  IMAD.WIDE.U32 R4, R29, UR6, R4 ;  /* 0x000000061d047c25 */ /* 0x000fc8000f8e0004 */
[----:B------:R-:W-:-:S04]  /*14440*/  IMAD.IADD R5, R5, 0x1, R7 ;  /* 0x0000000105057824 */ /* 0x000fc800078e0207 */
[----:B------:R-:W0:Y:S08]  /*14450*/  @P0 LDC R8, c[0x0][0xbec] ;  /* 0x0002fb00ff080b82 */ /* 0x000e300000000800 */
[----:B------:R-:W3:Y:S01]  /*14460*/  @P0 LDC R11, c[0x0][0xbf0] ;  /* 0x0002fc00ff0b0b82 */ /* 0x000ee20000000800 */
[----:B--2---:R-:W-:-:S04]  /*14470*/  IMAD R9, R27, 0xc0, R0 ;  /* 0x000000c01b097824 */ /* 0x004fc800078e0200 */
[----:B0-----:R-:W-:-:S04]  /*14480*/  @P0 IMAD.HI.U32 R0, R9, R8, RZ ;  /* 0x0000000809000227 */ /* 0x001fc800078e00ff */
[----:B------:R-:W-:Y:S01]  /*14490*/  IMAD.MOV.U32 R3, RZ, RZ, R9 ;  /* 0x000000ffff037224 */ /* 0x000fe200078e0009 */
[----:B---3--:R-:W-:-:S04]  /*144a0*/  @P0 SHF.R.U32.HI R3, RZ, R11, R0 ;  /* 0x0000000bff030219 */ /* 0x008fc80000011600 */
[--C-:B------:R-:W-:Y:S01]  /*144b0*/  SHF.R.S32.HI R0, RZ, 0x1f, R3.reuse ;  /* 0x0000001fff007819 */ /* 0x100fe20000011403 */
[----:B------:R-:W-:Y:S02]  /*144c0*/  IMAD.MOV R6, RZ, RZ, -R3 ;  /* 0x000000ffff067224 */ /* 0x000fe400078e0a03 */
[----:B------:R-:W-:-:S04]  /*144d0*/  IMAD.WIDE.U32 R4, R3, UR4, R4 ;  /* 0x0000000403047c25 */ /* 0x000fc8000f8e0004 */
[----:B------:R-:W-:Y:S02]  /*144e0*/  IMAD R0, R0, UR4, RZ ;  /* 0x0000000400007c24 */ /* 0x000fe4000f8e02ff */
[----:B------:R-:W-:Y:S02]  /*144f0*/  IMAD R7, R21, R6, R9 ;  /* 0x0000000615077224 */ /* 0x000fe400078e0209 */
[----:B------:R-:W-:Y:S01]  /*14500*/  IMAD R9, R3, UR5, R0 ;  /* 0x0000000503097c24 */ /* 0x000fe2000f8e0200 */
[----:B------:R-:W-:Y:S02]  /*14510*/  ULDC.64 UR4, c[0x0][0xad8] ;  /* 0x0002b60000047ab9 */ /* 0x000fe40000000a00 */
[----:B------:R-:W-:Y:S01]  /*14520*/  SHF.R.S32.HI R0, RZ, 0x1f, R7 ;  /* 0x0000001fff007819 */ /* 0x000fe20000011407 */
[----:B------:R-:W-:Y:S01]  /*14530*/  IMAD.IADD R5, R5, 0x1, R9 ;  /* 0x0000000105057824 */ /* 0x000fe200078e0209 */
[----:B------:R-:W-:-:S03]  /*14540*/  SHF.L.U32 R9, R30, 0x3, RZ ;  /* 0x000000031e097819 */ /* 0x000fc600000006ff */
[----:B------:R-:W-:Y:S02]  /*14550*/  IMAD R0, R0, UR4, RZ ;  /* 0x0000000400007c24 */ /* 0x000fe4000f8e02ff */
[----:B------:R-:W-:-:S04]  /*14560*/  IMAD.WIDE.U32 R4, R7, UR4, R4 ;  /* 0x0000000407047c25 */ /* 0x000fc8000f8e0004 */
[----:B------:R-:W-:Y:S01]  /*14570*/  IMAD R3, R7, UR5, R0 ;  /* 0x0000000507037c24 */ /* 0x000fe2000f8e0200 */
[----:B------:R-:W-:Y:S01]  /*14580*/  ULDC.64 UR4, c[0x0][0xa80] ;  /* 0x0002a00000047ab9 */ /* 0x000fe20000000a00 */
[----:B------:R-:W-:Y:S01]  /*14590*/  VIADD R7, R9, 0x20 ;  /* 0x0000002009077836 */ /* 0x000fe20000000000 */
[C---:B------:R-:W-:Y:S01]  /*145a0*/  LEA R0, P0, R4.reuse, UR4, 0x1 ;  /* 0x0000000404007c11 */ /* 0x040fe2000f8008ff */
[----:B------:R-:W-:Y:S01]  /*145b0*/  IMAD.IADD R3, R5, 0x1, R3 ;  /* 0x0000000105037824 */ /* 0x000fe200078e0203 */
[----:B------:R-:W-:Y:S01]  /*145c0*/  UMOV UR4, 0xffffffff ;  /* 0xffffffff00047882 */ /* 0x000fe20000000000 */
[----:B------:R-:W-:Y:S01]  /*145d0*/  VIADD R8, R9, 0x40 ;  /* 0x0000004009087836 */ /* 0x000fe20000000000 */
[----:B------:R-:W-:Y:S02]  /*145e0*/  SHF.R.S32.HI R10, RZ, 0x1f, R7 ;  /* 0x0000001fff0a7819 */ /* 0x000fe40000011407 */
[----:B------:R-:W-:Y:S02]  /*145f0*/  LEA.HI.X R4, R4, UR5, R3, 0x1, P0 ;  /* 0x0000000504047c11 */ /* 0x000fe400080f0c03 */
[----:B------:R-:W-:Y:S01]  /*14600*/  SHF.R.S32.HI R24, RZ, 0x1f, R8 ;  /* 0x0000001fff187819 */ /* 0x000fe20000011408 */
[----:B------:R-:W-:Y:S06]  /*14610*/  BRA.DIV UR4, `(.L_x_10569) ;  /* 0x0000008204d47947 */ /* 0x000fec000b800000 */
[----:B------:R0:W2:Y:S04]  /*14620*/  SHFL.IDX PT, R3, R4, RZ, 0x1c1f ;  /* 0x001c1fff04037589 */ /* 0x0000a800000e0000 */
[----:B------:R0:W3:Y:S02]  /*14630*/  SHFL.IDX PT, R14, R0, RZ, 0x1c1f ;  /* 0x001c1fff000e7589 */ /* 0x0000e400000e0000 */
.L_x_10745:
[----:B------:R-:W-:Y:S01]  /*14640*/  IMAD R21, R20, R21, RZ ;  /* 0x0000001514157224 */ /* 0x000fe200078e02ff */
[----:B------:R-:W-:Y:S01]  /*14650*/  BSSY B1, `(.L_x_10570) ;  /* 0x0000011000017945 */ /* 0x000fe20003800000 */
[----:B------:R-:W-:-:S05]  /*14660*/  IMAD R6, R27, 0xc0, R25 ;  /* 0x000000c01b067824 */ /* 0x000fca00078e0219 */
[----:B------:R-:W-:-:S13]  /*14670*/  ISETP.GE.AND P0, PT, R6, R21, PT ;  /* 0x000000150600720c */ /* 0x000fda0003f06270 */
[----:B------:R-:W-:Y:S05]  /*14680*/  @P0 BRA `(.L_x_10571) ;  /* 0x0000000000340947 */ /* 0x000fea0003800000 */
[----:B------:R-:W-:Y:S02]  /*14690*/  ULDC UR4, c[0x0][0xac8] ;  /* 0x0002b20000047ab9 */ /* 0x000fe40000000800 */
[----:B------:R-:W-:Y:S02]  /*146a0*/  ISETP.GE.AND P2, PT, R9, UR4, PT ;  /* 0x0000000409007c0c */ /* 0x000fe4000bf46270 */
[----:B------:R-:W-:Y:S02]  /*146b0*/  ISETP.GE.AND P3, PT, R7, UR4, PT ;  /* 0x0000000407007c0c */ /* 0x000fe4000bf66270 */
[----:B------:R-:W-:-:S09]  /*146c0*/  ISETP.GE.AND P4, PT, R8, UR4, PT ;  /* 0x0000000408007c0c */ /* 0x000fd2000bf86270 */
[----:B--2---:R-:W-:Y:S02]  /*146d0*/  @!P2 IMAD.MOV.U32 R15, RZ, RZ, R3 ;  /* 0x000000ffff0fa224 */ /* 0x004fe400078e0003 */
[-C--:B---3--:R-:W-:Y:S02]  /*146e0*/  @!P3 LEA R26, P0, R7, R14.reuse, 0x1 ;  /* 0x0000000e071ab211 */ /* 0x088fe400078008ff */
[C---:B------:R-:W-:Y:S01]  /*146f0*/  @!P4 LEA R28, P1, R8.reuse, R14, 0x1 ;  /* 0x0000000e081cc211 */ /* 0x040fe200078208ff */
[----:B------:R-:W-:Y:S01]  /*14700*/  @!P2 IMAD.WIDE R12, R9, 0x2, R14 ;  /* 0x00000002090ca825 */ /* 0x000fe200078e020e */
[-C--:B------:R-:W-:Y:S02]  /*14710*/  @!P3 LEA.HI.X R27, R7, R3.reuse, R10, 0x1, P0 ;  /* 0x00000003071bb211 */ /* 0x080fe400000f0c0a */
[----:B------:R-:W-:Y:S02]  /*14720*/  @!P4 LEA.HI.X R29, R8, R3, R24, 0x1, P1 ;  /* 0x00000003081dc211 */ /* 0x000fe400008f0c18 */
[----:B------:R4:W-:Y:S04]  /*14730*/  @!P2 ST.E.128 desc[UR42][R12.64], RZ ;  /* 0x000000ff0c00a985 */ /* 0x0009e8000c101d2a */
[----:B------:R4:W-:Y:S04]  /*14740*/  @!P3 ST.E.128 desc[UR42][R26.64], RZ ;  /* 0x000000ff1a00b985 */ /* 0x0009e8000c101d2a */
[----:B------:R4:W-:Y:S02]  /*14750*/  @!P4 ST.E.128 desc[UR42][R28.64], RZ ;  /* 0x000000ff1c00c985 */ /* 0x0009e4000c101d2a */
.L_x_10571:
[----:B------:R-:W-:Y:S05]  /*14760*/  BSYNC B1 ;  /* 0x0000000000017941 */ /* 0x000fea0003800000 */
.L_x_10570:
[----:B------:R-:W-:-:S03]  /*14770*/  UMOV UR4, 0xffffffff ;  /* 0xffffffff00047882 */ /* 0x000fc60000000000 */
[----:B------:R-:W-:Y:S05]  /*14780*/  BRA.DIV UR4, `(.L_x_10572) ;  /* 0x0000008204ac7947 */ /* 0x000fea000b800000 */
[----:B--2---:R2:W0:Y:S04]  /*14790*/  SHFL.IDX PT, R3, R4, 0x1, 0x1c1f ;  /* 0x003c1f0004037f89 */ /* 0x00442800000e0000 */
[----:B---3--:R2:W3:Y:S02]  /*147a0*/  SHFL.IDX PT, R14, R0, 0x1, 0x1c1f ;  /* 0x003c1f00000e7f89 */ /* 0x0084e400000e0000 */
.L_x_10749:
[----:B0-2---:R-:W-:-:S04]  /*147b0*/  IADD3 R0, R6, 0x60, RZ ;  /* 0x0000006006007810 */ /* 0x005fc80007ffe0ff */
[----:B------:R-:W-:-:S13]  /*147c0*/  ISETP.GE.AND P0, PT, R0, R21, PT ;  /* 0x000000150000720c */ /* 0x000fda0003f06270 */
[----:B------:R-:W-:Y:S05]  /*147d0*/  @P0 BRA `(.L_x_10561) ;  /* 0x0000000000340947 */ /* 0x000fea0003800000 */
[----:B------:R-:W-:Y:S02]  /*147e0*/  ULDC UR4, c[0x0][0xac8] ;  /* 0x0002b20000047ab9 */ /* 0x000fe40000000800 */
[----:B------:R-:W-:Y:S02]  /*147f0*/  ISETP.GE.AND P2, PT, R9, UR4, PT ;  /* 0x0000000409007c0c */ /* 0x000fe4000bf46270 */
[----:B------:R-:W-:Y:S02]  /*14800*/  ISETP.GE.AND P3, PT, R7, UR4, PT ;  /* 0x0000000407007c0c */ /* 0x000fe4000bf66270 */
[----:B------:R-:W-:-:S09]  /*14810*/  ISETP.GE.AND P4, PT, R8, UR4, PT ;  /* 0x0000000408007c0c */ /* 0x000fd2000bf86270 */
[----:B------:R-:W-:Y:S02]  /*14820*/  @!P2 IMAD.MOV.U32 R15, RZ, RZ, R3 ;  /* 0x000000ffff0fa224 */ /* 0x000fe400078e0003 */
[-C--:B---3--:R-:W-:Y:S02]  /*14830*/  @!P3 LEA R6, P0, R7, R14.reuse, 0x1 ;  /* 0x0000000e0706b211 */ /* 0x088fe400078008ff */
[C---:B----4-:R-:W-:Y:S01]  /*14840*/  @!P4 LEA R12, P1, R8.reuse, R14, 0x1 ;  /* 0x0000000e080cc211 */ /* 0x050fe200078208ff */
[----:B------:R-:W-:Y:S01]  /*14850*/  @!P2 IMAD.WIDE R4, R9, 0x2, R14 ;  /* 0x000000020904a825 */ /* 0x000fe200078e020e */
[-C--:B------:R-:W-:Y:S02]  /*14860*/  @!P3 LEA.HI.X R7, R7, R3.reuse, R10, 0x1, P0 ;  /* 0x000000030707b211 */ /* 0x080fe400000f0c0a */
[----:B------:R-:W-:Y:S02]  /*14870*/  @!P4 LEA.HI.X R13, R8, R3, R24, 0x1, P1 ;  /* 0x00000003080dc211 */ /* 0x000fe400008f0c18 */
[----:B------:R2:W-:Y:S04]  /*14880*/  @!P2 ST.E.128 desc[UR42][R4.64], RZ ;  /* 0x000000ff0400a985 */ /* 0x0005e8000c101d2a */
[----:B------:R2:W-:Y:S04]  /*14890*/  @!P3 ST.E.128 desc[UR42][R6.64], RZ ;  /* 0x000000ff0600b985 */ /* 0x0005e8000c101d2a */
[----:B------:R2:W-:Y:S02]  /*148a0*/  @!P4 ST.E.128 desc[UR42][R12.64], RZ ;  /* 0x000000ff0c00c985 */ /* 0x0005e4000c101d2a */
.L_x_10561:
[----:B------:R-:W-:Y:S05]  /*148b0*/  BSYNC B0 ;  /* 0x0000000000007941 */ /* 0x000fea0003800000 */
.L_x_10553:
[----:B------:R-:W-:Y:S02]  /*148c0*/  ULDC UR4, c[0x0][0xc3c] ;  /* 0x00030f0000047ab9 */ /* 0x000fe40000000800 */
[----:B------:R-:W-:-:S13]  /*148d0*/  ISETP.GE.AND P0, PT, R99, UR4, PT ;  /* 0x0000000463007c0c */ /* 0x000fda000bf06270 */
[----:B------:R-:W-:Y:S05]  /*148e0*/  @!P0 BRA `(.L_x_10573) ;  /* 0xfffffecc00448947 */ /* 0x000fea000383ffff */
[----:B------:R-:W-:Y:S05]  /*148f0*/  BRA `(.L_x_10420) ;  /* 0x0000007000647947 */ /* 0x000fea0003800000 */
.L_x_10418:
        /* <DEDUP_REMOVED lines=16> */
.L_x_10574:
        /* <DEDUP_REMOVED lines=41> */
[----:B------:R-:W-:Y:S01]  /*14c90*/  MOV R6, R3 ;  /* 0x0000000300067202 */ /* 0x000fe20000000f00 */
[----:B------:R-:W-:Y:S01]  /*14ca0*/  UMOV UR4, URZ ;  /* 0x0000003f00047c82 */ /* 0x000fe20008000000 */
[----:B------:R-:W-:-:S05]  /*14cb0*/  ULDC UR5, c[0x0][0xc38] ;  /* 0x00030e0000057ab9 */ /* 0x000fca0000000800 */
.L_x_10578:
[----:B------:R-:W0:Y:S01]  /*14cc0*/  LDC R0, c[0x0][0xc3c] ;  /* 0x00030f00ff007b82 */ /* 0x000e220000000800 */
[----:B------:R-:W-:Y:S01]  /*14cd0*/  UIADD3 UR4, UR4, 0x1f, URZ ;  /* 0x0000001f04047890 */ /* 0x000fe2000fffe03f */
[----:B------:R-:W-:Y:S02]  /*14ce0*/  ULDC UR7, c[0x0][0xc3c] ;  /* 0x00030f0000077ab9 */ /* 0x000fe40000000800 */
[----:B------:R-:W-:-:S03]  /*14cf0*/  IMAD.U32 R27, RZ, RZ, UR7 ;  /* 0x00000007ff1b7e24 */ /* 0x000fc6000f8e00ff */
        /* <DEDUP_REMOVED lines=33> */
.L_x_10576:
        /* <DEDUP_REMOVED lines=13> */
[----:B0-----:R-:W-:-:S06]  /*14fe0*/  VIADD R3, R6, 0xffffffe ;  /* 0x0ffffffe06037836 */ /* 0x001fcc0000000000 */
[----:B------:R-:W0:Y:S02]  /*14ff0*/  F2I.FTZ.U32.TRUNC.NTZ R3, R3 ;  /* 0x0000000300037305 */ /* 0x000e24000021f000 */
[----:B0-----:R-:W-:Y:S01]  /*15000*/  IMAD.MOV R13, RZ, RZ, -R3 ;  /* 0x000000ffff0d7224 */ /* 0x001fe200078e0a03 */
[----:B------:R-:W-:Y:S06]  /*15010*/  @!P0 BRA `(.L_x_10579) ;  /* 0x0000000000088947 */ /* 0x000fec0003800000 */
[----:B------:R-:W-:-:S05]  /*15020*/  IADD3 R5, R27, -0x1, RZ ;  /* 0xffffffff1b057810 */ /* 0x000fca0007ffe0ff */
[----:B------:R0:W1:Y:S02]  /*15030*/  SHFL.IDX PT, R24, R2, R5, 0x1f ;  /* 0x00001f0502187589 */ /* 0x00006400000e0000 */
.L_x_10579:
        /* <DEDUP_REMOVED lines=27> */
[----:B-1----:R-:W-:Y:S01]  /*151f0*/  IMAD.MOV R2, RZ, RZ, -R3 ;  /* 0x000000ffff027224 */ /* 0x002fe200078e0a03 */
[----:B------:R-:W-:Y:S02]  /*15200*/  @!P2 IADD3 R6, -R6, RZ, RZ ;  /* 0x000000ff0606a210 */ /* 0x000fe40007ffe1ff */
        /* <DEDUP_REMOVED lines=14> */
[-C--:B------:R-:W-:Y:S01]  /*152f0*/  @!P1 IADD3 R4, R4, -R5.reuse, RZ ;  /* 0x8000000504049210 */ /* 0x080fe20007ffe0ff */
[----:B------:R-:W-:Y:S01]  /*15300*/  @!P1 VIADD R2, R2, 0x1 ;  /* 0x0000000102029836 */ /* 0x000fe20000000000 */
[----:B------:R-:W-:Y:S02]  /*15310*/  ISETP.NE.AND P1, PT, R9, RZ, PT ;  /* 0x000000ff0900720c */ /* 0x000fe40003f25270 */
[----:B------:R-:W-:-:S13]  /*15320*/  ISETP.GE.U32.AND P0, PT, R4, R5, PT ;  /* 0x000000050400720c */ /* 0x000fda0003f06070 */
[----:B------:R-:W-:-:S04]  /*15330*/  @P0 VIADD R2, R2, 0x1 ;  /* 0x0000000102020836 */ /* 0x000fc80000000000 */
[----:B------:R-:W-:Y:S01]  /*15340*/  @!P2 IMAD.MOV R2, RZ, RZ, -R2 ;  /* 0x000000ffff02a224 */ /* 0x000fe200078e0a02 */
[----:B------:R-:W-:-:S05]  /*15350*/  @!P1 LOP3.LUT R2, RZ, R9, RZ, 0x33, !PT ;  /* 0x00000009ff029212 */ /* 0x000fca00078e33ff */
[----:B------:R-:W-:-:S04]  /*15360*/  IMAD.MOV R26, RZ, RZ, -R2 ;  /* 0x000000ffff1a7224 */ /* 0x000fc800078e0a02 */
[C---:B------:R-:W-:Y:S01]  /*15370*/  IMAD R26, R9.reuse, R26, R6 ;  /* 0x0000001a091a7224 */ /* 0x040fe200078e0206 */
[----:B------:R-:W-:-:S05]  /*15380*/  LEA R9, R9, R2, 0x18 ;  /* 0x0000000209097211 */ /* 0x000fca00078ec0ff */
[----:B------:R-:W-:Y:S01]  /*15390*/  IMAD R26, R26, 0x10000, R9 ;  /* 0x000100001a1a7824 */ /* 0x000fe200078e0209 */
[----:B------:R-:W-:Y:S06]  /*153a0*/  BRA `(.L_x_10580) ;  /* 0x00000000000c7947 */ /* 0x000fec0003800000 */
.L_x_10577:
[----:B------:R-:W-:Y:S01]  /*153b0*/  IMAD.MOV.U32 R25, RZ, RZ, RZ ;  /* 0x000000ffff197224 */ /* 0x000fe200078e00ff */
[----:B------:R-:W-:Y:S01]  /*153c0*/  MOV R24, UR6 ;  /* 0x0000000600187c02 */ /* 0x000fe20008000f00 */
[----:B------:R-:W-:-:S07]  /*153d0*/  IMAD.MOV.U32 R26, RZ, RZ, RZ ;  /* 0x000000ffff1a7224 */ /* 0x000fce00078e00ff */
.L_x_10580:
[----:B------:R-:W-:-:S13]  /*153e0*/  ISETP.NE.AND P0, PT, R7, RZ, PT ;  /* 0x000000ff0700720c */ /* 0x000fda0003f05270 */
[----:B------:R-:W0:Y:S01]  /*153f0*/  @!P0 S2R R3, SR_CgaCtaId ;  /* 0x0000000000038919 */ /* 0x000e220000008800 */
[----:B------:R-:W-:-:S04]  /*15400*/  @!P0 MOV R0, 0x400 ;  /* 0x0000040000008802 */ /* 0x000fc80000000f00 */
[----:B0-----:R-:W-:-:S05]  /*15410*/  @!P0 LEA R0, R3, R0, 0x18 ;  /* 0x0000000003008211 */ /* 0x001fca00078ec0ff */
[----:B------:R0:W-:Y:S01]  /*15420*/  @!P0 STS.128 [R0+0x2d8d0], R24 ;  /* 0x02d8d01800008388 */ /* 0x0001e20000000c00 */
[----:B------:R-:W-:Y:S06]  /*15430*/  BAR.ARV 0x5, 0x200 ;  /* 0x0148000000007b1d */ /* 0x000fec0000002000 */
.L_x_10575:
[----:B0-----:R-:W-:Y:S01]  /*15440*/  IMAD.MOV.U32 R0, RZ, RZ, 0x1 ;  /* 0x00000001ff007424 */ /* 0x001fe200078e00ff */
[----:B------:R-:W-:Y:S01]  /*15450*/  ULDC UR4, c[0x0][0xc3c] ;  /* 0x00030f0000047ab9 */ /* 0x000fe20000000800 */
[----:B------:R-:W-:Y:S01]  /*15460*/  IMAD.MOV.U32 R28, RZ, RZ, RZ ;  /* 0x000000ffff1c7224 */ /* 0x000fe200078e00ff */
[----:B-1----:R-:W-:Y:S02]  /*15470*/  ISETP.GE.AND P0, PT, R27, UR4, PT ;  /* 0x000000041b007c0c */ /* 0x002fe4000bf06270 */
[----:B------:R0:W-:Y:S04]  /*15480*/  STL [R1], R0 ;  /* 0x0000000001007387 */ /* 0x0001e80000100800 */
[----:B------:R0:W-:Y:S07]  /*15490*/  STL [R1+0x4c], RZ ;  /* 0x00004cff01007387 */ /* 0x0001ee0000100800 */
[----:B------:R-:W-:Y:S05]  /*154a0*/  @P0 BRA `(.L_x_10581) ;  /* 0x0000006000940947 */ /* 0x000fea0003800000 */
[----:B------:R-:W1:Y:S01]  /*154b0*/  S2R R7, SR_TID.X ;  /* 0x0000000000077919 */ /* 0x000e620000002100 */
[----:B------:R-:W2:Y:S01]  /*154c0*/  S2UR UR5, SR_CgaCtaId ;  /* 0x00000000000579c3 */ /* 0x000ea20000008800 */
[----:B------:R-:W-:Y:S01]  /*154d0*/  UMOV UR4, 0x400 ;  /* 0x0000040000047882 */ /* 0x000fe20000000000 */
[----:B------:R-:W-:Y:S01]  /*154e0*/  BSSY B8, `(.L_x_10581) ;  /* 0x0000621000087945 */ /* 0x000fe20003800000 */
[----:B------:R-:W-:Y:S01]  /*154f0*/  CS2R R28, SRZ ;  /* 0x00000000001c7805 */ /* 0x000fe2000001ff00 */
[----:B------:R-:W-:Y:S01]  /*15500*/  ULDC.64 UR40, c[0x0][0x198] ;  /* 0x0000660000287ab9 */ /* 0x000fe20000000a00 */
[----:B------:R-:W-:Y:S01]  /*15510*/  ULOP3.LUT UR38, UR36, 0x2, URZ, 0xfc, !UPT ;  /* 0x0000000224267892 */ /* 0x000fe2000f8efc3f */
[----:B------:R-:W-:Y:S01]  /*15520*/  ULDC UR37, c[0x0][0xc] ;  /* 0x0000030000257ab9 */ /* 0x000fe20000000800 */
[----:B--2---:R-:W-:-:S06]  /*15530*/  ULEA UR4, UR5, UR4, 0x18 ;  /* 0x0000000405047291 */ /* 0x004fcc000f8ec03f */
[----:B------:R-:W-:Y:S01]  /*15540*/  IMAD.U32 R16, RZ, RZ, UR4 ;  /* 0x00000004ff107e24 */ /* 0x000fe2000f8e00ff */
[C---:B-1----:R-:W-:Y:S01]  /*15550*/  LOP3.LUT R6, R7.reuse, 0x7f, RZ, 0xc0, !PT ;  /* 0x0000007f07067812 */ /* 0x042fe200078ec0ff */
[----:B0-----:R-:W-:-:S03]  /*15560*/  IMAD.SHL.U32 R0, R7, 0x8, RZ ;  /* 0x0000000807007824 */ /* 0x001fc600078e00ff */
[----:B------:R-:W-:Y:S02]  /*15570*/  SHF.L.U32 R4, R6, 0x3, RZ ;  /* 0x0000000306047819 */ /* 0x000fe400000006ff */
[C---:B------:R-:W-:Y:S02]  /*15580*/  LOP3.LUT R3, R0.reuse, 0x20, RZ, 0xc0, !PT ;  /* 0x0000002000037812 */ /* 0x040fe400078ec0ff */
[----:B------:R-:W-:Y:S02]  /*15590*/  LOP3.LUT R2, R0, 0xd8, RZ, 0xc0, !PT ;  /* 0x000000d800027812 */ /* 0x000fe400078ec0ff */
[----:B------:R-:W-:Y:S01]  /*155a0*/  LOP3.LUT R3, R3, 0x300, R4, 0xf8, !PT ;  /* 0x0000030003037812 */ /* 0x000fe200078ef804 */
[----:B------:R-:W-:Y:S01]  /*155b0*/  IMAD.MOV.U32 R4, RZ, RZ, 0x1 ;  /* 0x00000001ff047424 */ /* 0x000fe200078e00ff */
[----:B------:R-:W-:Y:S02]  /*155c0*/  LOP3.LUT R2, R2, 0x18, R7, 0x78, !PT ;  /* 0x0000001802027812 */ /* 0x000fe400078e7807 */
[----:B------:R-:W-:-:S02]  /*155d0*/  LOP3.LUT R0, R0, 0x18, RZ, 0xc0, !PT ;  /* 0x0000001800007812 */ /* 0x000fc400078ec0ff */
[----:B------:R-:W-:Y:S01]  /*155e0*/  LOP3.LUT R5, R3, R2, RZ, 0xfc, !PT ;  /* 0x0000000203057212 */ /* 0x000fe200078efcff */
[----:B------:R-:W-:Y:S01]  /*155f0*/  IMAD.SHL.U32 R2, R7, 0x20, RZ ;  /* 0x0000002007027824 */ /* 0x000fe200078e00ff */
[----:B------:R-:W-:-:S03]  /*15600*/  SHF.R.U32.HI R3, RZ, 0x2, R6 ;  /* 0x00000002ff037819 */ /* 0x000fc60000011606 */
[----:B------:R-:W-:Y:S01]  /*15610*/  STL [R1+0x10], R5 ;  /* 0x0000100501007387 */ /* 0x000fe20000100800 */
[----:B------:R-:W-:-:S03]  /*15620*/  LOP3.LUT R2, R2, 0x60, RZ, 0xc0, !PT ;  /* 0x0000006002027812 */ /* 0x000fc600078ec0ff */
[----:B------:R-:W-:Y:S04]  /*15630*/  STL [R1+0x4c], RZ ;  /* 0x00004cff01007387 */ /* 0x000fe80000100800 */
[----:B------:R-:W-:Y:S04]  /*15640*/  STL [R1+0x4], R4 ;  /* 0x0000040401007387 */ /* 0x000fe80000100800 */
[----:B------:R0:W-:Y:S02]  /*15650*/  STL [R1], R4 ;  /* 0x0000000401007387 */ /* 0x0001e40000100800 */
[----:B0-----:R-:W-:-:S02]  /*15660*/  LOP3.LUT R4, R3, R2, RZ, 0xfc, !PT ;  /* 0x0000000203047212 */ /* 0x001fc400078efcff */
[C---:B------:R-:W-:Y:S02]  /*15670*/  LOP3.LUT R3, R0.reuse, 0x20, RZ, 0xfc, !PT ;  /* 0x0000002000037812 */ /* 0x040fe400078efcff */
[----:B------:R-:W-:Y:S01]  /*15680*/  LOP3.LUT R2, R0, 0x40, RZ, 0xfc, !PT ;  /* 0x0000004000027812 */ /* 0x000fe200078efcff */
[----:B------:R-:W-:-:S05]  /*15690*/  IMAD R0, R5, 0x2, R16 ;  /* 0x0000000205007824 */ /* 0x000fca00078e0210 */
[----:B------:R0:W-:Y:S02]  /*156a0*/  STL [R1+0x30], R0 ;  /* 0x0000300001007387 */ /* 0x0001e40000100800 */
.L_x_10684:
[----:B01----:R-:W1:Y:S02]  /*156b0*/  LDC.64 R2, c[0x0][0xc88] ;  /* 0x00032200ff027b82 */ /* 0x003e640000000a00 */
[----:B-1----:R-:W-:-:S05]  /*156c0*/  IMAD.WIDE R2, R27, 0x4, R2 ;  /* 0x000000041b027825 */ /* 0x002fca00078e0202 */
[----:B------:R-:W0:Y:S01]  /*156d0*/  LDG.E R10, desc[UR42][R2.64] ;  /* 0x0000002a020a7981 */ /* 0x000e22000c1e1900 */
[----:B------:R-:W-:Y:S05]  /*156e0*/  YIELD ;  /* 0x0000000000007946 */ /* 0x000fea0003800000 */
[----:B------:R-:W-:Y:S01]  /*156f0*/  ULDC.64 UR4, c[0x0][0xa28] ;  /* 0x00028a0000047ab9 */ /* 0x000fe20000000a00 */
[----:B------:R-:W-:Y:S01]  /*15700*/  MOV R9, RZ ;  /* 0x000000ff00097202 */ /* 0x000fe20000000f00 */
[----:B------:R-:W-:Y:S01]  /*15710*/  IMAD.MOV.U32 R6, RZ, RZ, RZ ;  /* 0x000000ffff067224 */ /* 0x000fe200078e00ff */
[----:B------:R-:W-:Y:S01]  /*15720*/  ISETP.NE.U32.AND P0, PT, RZ, UR4, PT ;  /* 0x00000004ff007c0c */ /* 0x000fe2000bf05070 */
[----:B------:R-:W-:Y:S01]  /*15730*/  ULDC.64 UR8, c[0x0][0xa18] ;  /* 0x0002860000087ab9 */ /* 0x000fe20000000a00 */
[----:B------:R-:W-:-:S02]  /*15740*/  ULDC.64 UR6, c[0x0][0xa10] ;  /* 0x0002840000067ab9 */ /* 0x000fc40000000a00 */
[----:B------:R-:W-:Y:S02]  /*15750*/  ISETP.NE.AND.EX P0, PT, RZ, UR5, PT, P0 ;  /* 0x00000005ff007c0c */ /* 0x000fe4000bf05300 */
[----:B0-----:R-:W-:Y:S01]  /*15760*/  SHF.R.S32.HI R0, RZ, 0x1f, R10 ;  /* 0x0000001fff007819 */ /* 0x001fe2000001140a */
[----:B------:R-:W-:-:S10]  /*15770*/  IMAD.SHL.U32 R18, R10, 0x4, RZ ;  /* 0x000000040a127824 */ /* 0x000fd400078e00ff */
[C---:B------:R-:W-:Y:S01]  /*15780*/  @P0 LEA R2, P1, R10.reuse, UR4, 0x2 ;  /* 0x000000040a020c11 */ /* 0x040fe2000f8210ff */
[----:B------:R-:W-:Y:S03]  /*15790*/  STL [R1+0x8], R10 ;  /* 0x0000080a01007387 */ /* 0x000fe60000100800 */
[C-C-:B------:R-:W-:Y:S01]  /*157a0*/  @P0 LEA.HI.X R3, R10.reuse, UR5, R0.reuse, 0x2, P1 ;  /* 0x000000050a030c11 */ /* 0x140fe200088f1400 */
[----:B------:R-:W-:Y:S01]  /*157b0*/  ULDC.64 UR4, c[0x0][0xa00] ;  /* 0x0002800000047ab9 */ /* 0x000fe20000000a00 */
[----:B------:R-:W-:Y:S01]  /*157c0*/  SHF.L.U64.HI R22, R10, 0x2, R0 ;  /* 0x000000020a167819 */ /* 0x000fe20000010200 */
[----:B------:R0:W-:Y:S04]  /*157d0*/  STL [R1+0x44], R0 ;  /* 0x0000440001007387 */ /* 0x0001e80000100800 */
[----:B--2---:R1:W2:Y:S01]  /*157e0*/  @P0 LDG.E R9, desc[UR42][R2.64] ;  /* 0x0000002a02090981 */ /* 0x0042a2000c1e1900 */
[----:B------:R-:W-:-:S02]  /*157f0*/  ISETP.NE.U32.AND P0, PT, RZ, UR4, PT ;  /* 0x00000004ff007c0c */ /* 0x000fc4000bf05070 */
[----:B------:R-:W-:Y:S02]  /*15800*/  ISETP.NE.U32.AND P1, PT, RZ, UR8, PT ;  /* 0x00000008ff007c0c */ /* 0x000fe4000bf25070 */
[----:B------:R-:W-:Y:S01]  /*15810*/  ISETP.NE.AND.EX P0, PT, RZ, UR5, PT, P0 ;  /* 0x00000005ff007c0c */ /* 0x000fe2000bf05300 */
[----:B0-----:R-:W-:Y:S01]  /*15820*/  IMAD.MOV.U32 R0, RZ, RZ, RZ ;  /* 0x000000ffff007224 */ /* 0x001fe200078e00ff */
[----:B------:R-:W-:Y:S02]  /*15830*/  ISETP.NE.AND.EX P1, PT, RZ, UR9, PT, P1 ;  /* 0x00000009ff007c0c */ /* 0x000fe4000bf25310 */
[----:B------:R-:W-:Y:S02]  /*15840*/  ISETP.NE.U32.AND P2, PT, RZ, UR6, PT ;  /* 0x00000006ff007c0c */ /* 0x000fe4000bf45070 */
[----:B-1----:R-:W-:Y:S02]  /*15850*/  IADD3 R2, P3, R18, UR4, RZ ;  /* 0x0000000412027c10 */ /* 0x002fe4000ff7e0ff */
[----:B------:R-:W-:-:S02]  /*15860*/  ISETP.NE.AND.EX P2, PT, RZ, UR7, PT, P2 ;  /* 0x00000007ff007c0c */ /* 0x000fc4000bf45320 */
[----:B------:R-:W-:Y:S02]  /*15870*/  IADD3.X R3, R22, UR5, RZ, P3, !PT ;  /* 0x0000000516037c10 */ /* 0x000fe40009ffe4ff */
[----:B------:R-:W-:-:S03]  /*15880*/  IADD3 R4, P4, R18, UR6, RZ ;  /* 0x0000000612047c10 */ /* 0x000fc6000ff9e0ff */
[----:B---3--:R-:W3:Y:S01]  /*15890*/  @P0 LDG.E R6, desc[UR42][R2.64] ;  /* 0x0000002a02060981 */ /* 0x008ee2000c1e1900 */
[----:B------:R-:W-:Y:S01]  /*158a0*/  ULDC UR4, c[0x0][0x288] ;  /* 0x0000a20000047ab9 */ /* 0x000fe20000000800 */
[----:B------:R-:W-:Y:S01]  /*158b0*/  IADD3.X R5, R22, UR7, RZ, P4, !PT ;  /* 0x0000000716057c10 */ /* 0x000fe2000a7fe4ff */
[----:B------:R-:W-:Y:S01]  /*158c0*/  IMAD.U32 R8, RZ, RZ, UR4 ;  /* 0x00000004ff087e24 */ /* 0x000fe2000f8e00ff */
[----:B------:R-:W-:-:S03]  /*158d0*/  ULDC.64 UR4, c[0x0][0x418] ;  /* 0x0001060000047ab9 */ /* 0x000fc60000000a00 */
[----:B-----5:R-:W5:Y:S04]  /*158e0*/  @P2 LDG.E R0, desc[UR42][R4.64] ;  /* 0x0000002a04002981 */ /* 0x020f68000c1e1900 */
        /* <DEDUP_REMOVED lines=10> */
[----:B------:R-:W-:-:S03]  /*15990*/  ULDC UR5, c[0x0][0x348] ;  /* 0x0000d20000057ab9 */ /* 0x000fc60000000800 */
[----:B0-----:R-:W-:Y:S01]  /*159a0*/  IMAD.U32 R7, RZ, RZ, UR4 ;  /* 0x00000004ff077e24 */ /* 0x001fe2000f8e00ff */
[----:B---3--:R0:W-:Y:S04]  /*159b0*/  STL [R1+0x48], R8 ;  /* 0x0000480801007387 */ /* 0x0081e80000100800 */
[----:B--2---:R1:W-:Y:S01]  /*159c0*/  STL [R1+0x28], R9 ;  /* 0x0000280901007387 */ /* 0x0043e20000100800 */
[----:B0-----:R-:W-:Y:S01]  /*159d0*/  MOV R8, UR5 ;  /* 0x0000000500087c02 */ /* 0x001fe20008000f00 */
[----:B------:R-:W-:Y:S06]  /*159e0*/  @P1 BRA `(.L_x_10582) ;  /* 0x0000000000141947 */ /* 0x000fec0003800000 */
[----:B------:R-:W-:Y:S05]  /*159f0*/  @!P0 BRA `(.L_x_10582) ;  /* 0x0000000000108947 */ /* 0x000fea0003800000 */
[----:B------:R-:W2:Y:S04]  /*15a00*/  LDG.E R6, desc[UR42][R2.64] ;  /* 0x0000002a02067981 */ /* 0x000ea8000c1e1900 */
[----:B------:R-:W2:Y:S02]  /*15a10*/  LDG.E R2, desc[UR42][R2.64+0x4] ;  /* 0x0000042a02027981 */ /* 0x000ea4000c1e1900 */
[----:B--2---:R-:W-:-:S05]  /*15a20*/  IMAD.IADD R2, R2, 0x1, -R6 ;  /* 0x0000000102027824 */ /* 0x004fca00078e0a06 */
[----:B------:R0:W-:Y:S02]  /*15a30*/  STL [R1+0x48], R2 ;  /* 0x0000480201007387 */ /* 0x0001e40000100800 */
.L_x_10582:
[----:B------:R-:W-:Y:S01]  /*15a40*/  IMAD.MOV.U32 R11, RZ, RZ, R10 ;  /* 0x000000ffff0b7224 */ /* 0x000fe200078e000a */
[----:B------:R-:W-:Y:S01]  /*15a50*/  ULDC.64 UR4, c[0x0][0xa20] ;  /* 0x0002880000047ab9 */ /* 0x000fe20000000a00 */
[C---:B------:R-:W-:Y:S02]  /*15a60*/  LOP3.LUT R6, R26.reuse, 0xff000000, RZ, 0xc0, !PT ;  /* 0xff0000001a067812 */ /* 0x040fe400078ec0ff */
[----:B------:R-:W-:Y:S01]  /*15a70*/  ISETP.NE.U32.AND P0, PT, RZ, UR4, PT ;  /* 0x00000004ff007c0c */ /* 0x000fe2000bf05070 */
[----:B------:R2:W-:Y:S01]  /*15a80*/  STL [R1+0xc], R11 ;  /* 0x00000c0b01007387 */ /* 0x0005e20000100800 */
[----:B------:R-:W-:Y:S02]  /*15a90*/  SHF.R.U32.HI R6, RZ, 0x8, R6 ;  /* 0x00000008ff067819 */ /* 0x000fe40000011606 */
[----:B------:R-:W-:Y:S02]  /*15aa0*/  ISETP.NE.AND.EX P0, PT, RZ, UR5, PT, P0 ;  /* 0x00000005ff007c0c */ /* 0x000fe4000bf05300 */
[----:B0-----:R-:W-:-:S02]  /*15ab0*/  LOP3.LUT R2, R26, 0xff0000, RZ, 0xc0, !PT ;  /* 0x00ff00001a027812 */ /* 0x001fc400078ec0ff */
[----:B------:R-:W-:Y:S02]  /*15ac0*/  LOP3.LUT R17, R26, 0xffff, RZ, 0xc0, !PT ;  /* 0x0000ffff1a117812 */ /* 0x000fe400078ec0ff */
[----:B------:R-:W-:-:S07]  /*15ad0*/  LEA.HI R6, R2, R6, RZ, 0x10 ;  /* 0x0000000602067211 */ /* 0x000fce00078f80ff */
[----:B--2---:R-:W-:Y:S05]  /*15ae0*/  @!P0 BRA `(.L_x_10583) ;  /* 0x0000000000108947 */ /* 0x004fea0003800000 */
[----:B------:R-:W-:-:S04]  /*15af0*/  IADD3 R2, P0, R18, UR4, RZ ;  /* 0x0000000412027c10 */ /* 0x000fc8000ff1e0ff */
[----:B------:R-:W-:-:S05]  /*15b00*/  IADD3.X R3, R22, UR5, RZ, P0, !PT ;  /* 0x0000000516037c10 */ /* 0x000fca00087fe4ff */
[----:B------:R0:W5:Y:S01]  /*15b10*/  LDG.E R7, desc[UR42][R2.64] ;  /* 0x0000002a02077981 */ /* 0x000162000c1e1900 */
[----:B------:R-:W-:Y:S05]  /*15b20*/  BRA `(.L_x_10584) ;  /* 0x0000000000247947 */ /* 0x000fea0003800000 */
.L_x_10583:
        /* <DEDUP_REMOVED lines=9> */
.L_x_10584:
[----:B0-----:R-:W2:Y:S04]  /*15bc0*/  @P2 LDG.E R2, desc[UR42][R4.64] ;  /* 0x0000002a04022981 */ /* 0x001ea8000c1e1900 */
[----:B------:R0:W2:Y:S01]  /*15bd0*/  @P2 LDG.E R4, desc[UR42][R4.64+0x4] ;  /* 0x0000042a04042981 */ /* 0x0000a2000c1e1900 */
[----:B------:R-:W-:Y:S01]  /*15be0*/  BSSY B0, `(.L_x_10585) ;  /* 0x000002b000007945 */ /* 0x000fe20003800000 */
[----:B------:R-:W-:Y:S01]  /*15bf0*/  LOP3.LUT R21, R6, 0xff, RZ, 0xc0, !PT ;  /* 0x000000ff06157812 */ /* 0x000fe200078ec0ff */
[----:B0----5:R-:W-:Y:S01]  /*15c00*/  IMAD.IADD R5, R7, 0x1, -R9 ;  /* 0x0000000107057824 */ /* 0x021fe200078e0a09 */
[----:B--2---:R-:W-:Y:S02]  /*15c10*/  @P2 IADD3 R8, -R2, R4, RZ ;  /* 0x0000000402082210 */ /* 0x004fe40007ffe1ff */
[----:B------:R-:W-:-:S03]  /*15c20*/  SHF.R.U32.HI R4, RZ, 0x10, R6 ;  /* 0x00000010ff047819 */ /* 0x000fc60000011606 */
[----:B------:R-:W-:-:S04]  /*15c30*/  IMAD.IADD R2, R5, 0x1, R8 ;  /* 0x0000000105027824 */ /* 0x000fc800078e0208 */
[C---:B------:R-:W-:Y:S01]  /*15c40*/  VIADD R20, R2.reuse, 0x7f ;  /* 0x0000007f02147836 */ /* 0x040fe20000000000 */
[----:B------:R-:W-:Y:S01]  /*15c50*/  ISETP.GE.AND P1, PT, R2, 0x1, PT ;  /* 0x000000010200780c */ /* 0x000fe20003f26270 */
[----:B------:R0:W-:Y:S03]  /*15c60*/  STL [R1+0x20], R2 ;  /* 0x0000200201007387 */ /* 0x0001e60000100800 */
[----:B0-----:R-:W-:-:S04]  /*15c70*/  SHF.R.S32.HI R2, RZ, 0x1f, R20 ;  /* 0x0000001fff027819 */ /* 0x001fc80000011414 */
        /* <DEDUP_REMOVED lines=8> */
[----:B-1----:R-:W-:Y:S02]  /*15d00*/  IADD3 R9, R6, -0x1, R20 ;  /* 0xffffffff06097810 */ /* 0x002fe40007ffe014 */
        /* <DEDUP_REMOVED lines=24> */
.L_x_10586:
[----:B------:R-:W-:Y:S05]  /*15e90*/  BSYNC B0 ;  /* 0x0000000000007941 */ /* 0x000fea0003800000 */
.L_x_10585:
[-C--:B------:R-:W-:Y:S01]  /*15ea0*/  IMAD R3, R21, R2.reuse, RZ ;  /* 0x0000000215037224 */ /* 0x080fe200078e02ff */
[----:B------:R-:W-:Y:S04]  /*15eb0*/  BSSY B0, `(.L_x_10587) ;  /* 0x0000156000007945 */ /* 0x000fe80003800000 */
[C---:B------:R-:W-:Y:S01]  /*15ec0*/  VIADDMNMX R2, R3.reuse, R2, R20, PT ;  /* 0x0000000203027246 */ /* 0x040fe20003800114 */
[----:B------:R-:W-:-:S03]  /*15ed0*/  IMAD R3, R3, 0x80, -R5 ;  /* 0x0000008003037824 */ /* 0x000fc600078e0a05 */
[----:B------:R-:W-:Y:S02]  /*15ee0*/  LEA R2, R2, -R5, 0x7 ;  /* 0x8000000502027211 */ /* 0x000fe400078e38ff */
[----:B------:R-:W-:Y:S02]  /*15ef0*/  VIMNMX R3, RZ, R3, !PT ;  /* 0x00000003ff037248 */ /* 0x000fe40007fe0100 */
        /* <DEDUP_REMOVED lines=18> */
.L_x_10752:
[----:B--2---:R-:W-:Y:S02]  /*16020*/  ISETP.NE.AND P0, PT, R14, RZ, PT ;  /* 0x000000ff0e00720c */ /* 0x004fe40003f05270 */
[----:B------:R-:W-:-:S11]  /*16030*/  PLOP3.LUT P6, PT, PT, PT, PT, 0x8, 0x0 ;  /* 0x000000000000781c */ /* 0x000fd60003fce170 */
[----:B------:R-:W-:Y:S05]  /*16040*/  @P0 BRA `(.L_x_10590) ;  /* 0x00000000000c0947 */ /* 0x000fea0003800000 */
[----:B------:R-:W-:-:S03]  /*16050*/  UMOV UR4, 0xffffffff ;  /* 0xffffffff00047882 */ /* 0x000fc60000000000 */
[----:B------:R-:W-:Y:S05]  /*16060*/  BRA.DIV UR4, `(.L_x_10591) ;  /* 0x0000006a04f07947 */ /* 0x000fea000b800000 */
[----:B------:R-:W-:-:S13]  /*16070*/  ELECT P6, URZ, PT ;  /* 0x00000000003f782f */ /* 0x000fda00038c0000 */
.L_x_10590:
        /* <DEDUP_REMOVED lines=9> */
.L_x_10755:
[----:B------:R-:W-:Y:S05]  /*16110*/  BSYNC B1 ;  /* 0x0000000000017941 */ /* 0x000fea0003800000 */
.L_x_10592:
[----:B------:R-:W-:Y:S04]  /*16120*/  BSSY B1, `(.L_x_10594) ;  /* 0x000008c000017945 */ /* 0x000fe80003800000 */
[----:B------:R-:W-:Y:S05]  /*16130*/  @!P6 BRA `(.L_x_10595) ;  /* 0x000000080028e947 */ /* 0x000fea0003800000 */
[----:B------:R-:W2:Y:S01]  /*16140*/  LDL R8, [R1+0x4] ;  /* 0x0000040001087983 */ /* 0x000ea20000100800 */
[----:B-1----:R-:W-:Y:S01]  /*16150*/  LEA R9, R29, R16, 0x3 ;  /* 0x000000101d097211 */ /* 0x002fe200078e18ff */
[----:B------:R-:W1:Y:S01]  /*16160*/  S2R R7, SR_TID.X ;  /* 0x0000000000077919 */ /* 0x000e620000002100 */
[----:B------:R-:W-:Y:S01]  /*16170*/  BSSY B2, `(.L_x_10596) ;  /* 0x0000006000027945 */ /* 0x000fe20003800000 */
[----:B-1----:R-:W-:-:S04]  /*16180*/  LOP3.LUT R7, R7, 0x7f, RZ, 0xc0, !PT ;  /* 0x0000007f07077812 */ /* 0x002fc800078ec0ff */
[----:B------:R-:W-:Y:S02]  /*16190*/  ISETP.NE.AND P2, PT, R7, RZ, PT ;  /* 0x000000ff0700720c */ /* 0x000fe40003f45270 */
[----:B--2---:R-:W-:-:S04]  /*161a0*/  SHF.L.U32 R11, R8, 0x1f, RZ ;  /* 0x0000001f080b7819 */ /* 0x004fc800000006ff */
[----:B------:R-:W1:Y:S02]  /*161b0*/  SYNCS.PHASECHK.TRANS64.TRYWAIT P0, [R9+URZ+0x2d8a0], R11 ;  /* 0x02d8a00b090075a7 */ /* 0x000e64000800017f */
[----:B-1----:R-:W-:Y:S05]  /*161c0*/  @!P0 BRA `(.L_x_10597) ;  /* 0x0000006800cc8947 */ /* 0x002fea0003800000 */
.L_x_10756:
[----:B------:R-:W-:Y:S05]  /*161d0*/  BSYNC B2 ;  /* 0x0000000000027941 */ /* 0x000fea0003800000 */
.L_x_10596:
[----:B------:R-:W-:Y:S04]  /*161e0*/  BSSY B2, `(.L_x_10598) ;  /* 0x0000009000027945 */ /* 0x000fe80003800000 */
[----:B------:R-:W-:Y:S05]  /*161f0*/  @P2 BRA `(.L_x_10599) ;  /* 0x00000000001c2947 */ /* 0x000fea0003800000 */
[----:B0-----:R-:W0:Y:S02]  /*16200*/  S2R R6, SR_TID.X ;  /* 0x0000000000067919 */ /* 0x001e240000002100 */
[----:B0-----:R-:W-:Y:S01]  /*16210*/  LOP3.LUT R7, R6, 0x1f, RZ, 0xc0, !PT ;  /* 0x0000001f06077812 */ /* 0x001fe200078ec0ff */
[----:B------:R-:W-:-:S03]  /*16220*/  IMAD.MOV.U32 R6, RZ, RZ, 0x6000 ;  /* 0x00006000ff067424 */ /* 0x000fc600078e00ff */
[----:B------:R-:W-:Y:S01]  /*16230*/  ISETP.NE.AND P0, PT, R7, RZ, PT ;  /* 0x000000ff0700720c */ /* 0x000fe20003f05270 */
[----:B------:R2:W-:-:S12]  /*16240*/  SYNCS.ARRIVE.TRANS64 RZ, [R9+URZ+0x2d890], R6 ;  /* 0x02d8900609ff79a7 */ /* 0x0005d8000800003f */
[----:B--2---:R-:W-:Y:S05]  /*16250*/  @!P0 BRA `(.L_x_10599) ;  /* 0x0000000000048947 */ /* 0x004fea0003800000 */
[----:B------:R-:W-:Y:S01]  /*16260*/  BPT.TRAP 0x1 ;  /* 0x000000040000795c */ /* 0x000fe20000300000 */
.L_x_10599:
[----:B------:R-:W-:Y:S05]  /*16270*/  BSYNC B2 ;  /* 0x0000000000027941 */ /* 0x000fea0003800000 */
.L_x_10598:
[----:B------:R-:W-:Y:S01]  /*16280*/  IMAD.MOV.U32 R14, RZ, RZ, RZ ;  /* 0x000000ffff0e7224 */ /* 0x000fe200078e00ff */
[----:B------:R-:W-:Y:S01]  /*16290*/  UIADD3 UR4, UP0, UR40, 0x570, URZ ;  /* 0x0000057028047890 */ /* 0x000fe2000ff1e03f */
[----:B------:R-:W-:Y:S01]  /*162a0*/  IMAD R7, R5, 0x80, R0 ;  /* 0x0000008005077824 */ /* 0x000fe200078e0200 */
[----:B------:R-:W-:Y:S01]  /*162b0*/  PLOP3.LUT P0, PT, PT, PT, PT, 0x80, 0x0 ;  /* 0x000000000000781c */ /* 0x000fe20003f0f070 */
[----:B------:R-:W-:Y:S01]  /*162c0*/  IMAD R8, R29, 0x6000, R16 ;  /* 0x000060001d087824 */ /* 0x000fe200078e0210 */
[----:B------:R-:W-:Y:S01]  /*162d0*/  R2UR UR10, R14 ;  /* 0x000000000e0a72ca */ /* 0x000fe200000e0000 */
[----:B------:R-:W-:Y:S01]  /*162e0*/  VIADD R7, R7, 0xffffff80 ;  /* 0xffffff8007077836 */ /* 0x000fe20000000000 */
[----:B0-----:R-:W-:Y:S01]  /*162f0*/  IADD3 R6, R9, 0x2d890, RZ ;  /* 0x0002d89009067810 */ /* 0x001fe20007ffe0ff */
[----:B------:R-:W-:Y:S01]  /*16300*/  VIADD R10, R8, 0x15400 ;  /* 0x00015400080a7836 */ /* 0x000fe20000000000 */
[----:B------:R-:W-:Y:S01]  /*16310*/  UIADD3.X UR5, URZ, UR41, URZ, UP0, !UPT ;  /* 0x000000293f057290 */ /* 0x000fe200087fe43f */
[----:B------:R-:W-:Y:S01]  /*16320*/  UMOV UR6, 0x0 ;  /* 0x0000000000067882 */ /* 0x000fe20000000000 */
[----:B------:R-:W-:-:S10]  /*16330*/  UMOV UR7, 0x12f00000 ;  /* 0x12f0000000077882 */ /* 0x000fd40000000000 */
.L_x_10600:
        /* <DEDUP_REMOVED lines=16> */
.L_x_10601:
        /* <DEDUP_REMOVED lines=16> */
.L_x_10602:
        /* <DEDUP_REMOVED lines=13> */
.L_x_10757:
[----:B------:R-:W-:Y:S05]  /*16610*/  BSYNC B2 ;  /* 0x0000000000027941 */ /* 0x000fea0003800000 */
.L_x_10603:
[----:B------:R-:W-:Y:S01]  /*16620*/  BSSY B2, `(.L_x_10605) ;  /* 0x000000b000027945 */ /* 0x000fe20003800000 */
[----:B------:R-:W-:Y:S02]  /*16630*/  IMAD.MOV.U32 R10, RZ, RZ, 0x0 ;  /* 0x00000000ff0a7424 */ /* 0x000fe400078e00ff */
[----:B01----:R-:W-:Y:S01]  /*16640*/  IMAD.MOV.U32 R11, RZ, RZ, 0x12f00000 ;  /* 0x12f00000ff0b7424 */ /* 0x003fe200078e00ff */
[----:B------:R-:W-:Y:S06]  /*16650*/  @P2 BRA `(.L_x_10606) ;  /* 0x00000000001c2947 */ /* 0x000fec0003800000 */
[----:B------:R-:W0:Y:S02]  /*16660*/  S2R R6, SR_TID.X ;  /* 0x0000000000067919 */ /* 0x000e240000002100 */
[----:B0-----:R-:W-:Y:S01]  /*16670*/  LOP3.LUT R15, R6, 0x1f, RZ, 0xc0, !PT ;  /* 0x0000001f060f7812 */ /* 0x001fe200078ec0ff */
[----:B------:R-:W-:-:S03]  /*16680*/  IMAD.MOV.U32 R6, RZ, RZ, 0x6000 ;  /* 0x00006000ff067424 */ /* 0x000fc600078e00ff */
[----:B------:R-:W-:Y:S01]  /*16690*/  ISETP.NE.AND P0, PT, R15, RZ, PT ;  /* 0x000000ff0f00720c */ /* 0x000fe20003f05270 */
[----:B------:R0:W-:-:S12]  /*166a0*/  SYNCS.ARRIVE.TRANS64 RZ, [R9+URZ+0x2d8b0], R6 ;  /* 0x02d8b00609ff79a7 */ /* 0x0001d8000800003f */
[----:B0-----:R-:W-:Y:S05]  /*166b0*/  @!P0 BRA `(.L_x_10606) ;  /* 0x0000000000048947 */ /* 0x001fea0003800000 */
[----:B------:R-:W-:Y:S01]  /*166c0*/  BPT.TRAP 0x1 ;  /* 0x000000040000795c */ /* 0x000fe20000300000 */
.L_x_10606:
[----:B------:R-:W-:Y:S05]  /*166d0*/  BSYNC B2 ;  /* 0x0000000000027941 */ /* 0x000fea0003800000 */
.L_x_10605:
        /* <DEDUP_REMOVED lines=8> */
.L_x_10607:
        /* <DEDUP_REMOVED lines=15> */
.L_x_10608:
        /* <DEDUP_REMOVED lines=15> */
.L_x_10609:
        /* <DEDUP_REMOVED lines=10> */
.L_x_10595:
[----:B------:R-:W-:Y:S05]  /*169e0*/  BSYNC B1 ;  /* 0x0000000000017941 */ /* 0x000fea0003800000 */
.L_x_10594:
[----:B0-----:R-:W2:Y:S01]  /*169f0*/  LDL.LU R6, [R1+0x4] ;  /* 0x0000040001067983 */ /* 0x001ea20000300800 */
[----:B------:R-:W-:Y:S01]  /*16a00*/  VIADD R29, R29, 0x1 ;  /* 0x000000011d1d7836 */ /* 0x000fe20000000000 */
[----:B------:R-:W-:Y:S02]  /*16a10*/  IADD3 R10, R5, -0x2, RZ ;  /* 0xfffffffe050a7810 */ /* 0x000fe40007ffe0ff */
[----:B------:R-:W-:Y:S02]  /*16a20*/  PLOP3.LUT P0, PT, PT, PT, PT, 0x8, 0x0 ;  /* 0x000000000000781c */ /* 0x000fe40003f0e170 */
[----:B------:R-:W-:Y:S02]  /*16a30*/  ISETP.NE.AND P2, PT, R29, 0x2, PT ;  /* 0x000000021d00780c */ /* 0x000fe40003f45270 */
[----:B------:R-:W-:Y:S02]  /*16a40*/  ISETP.GE.AND P3, PT, R10, R3, PT ;  /* 0x000000030a00720c */ /* 0x000fe40003f66270 */
[----:B------:R-:W-:-:S02]  /*16a50*/  SEL R5, RZ, 0x1, P2 ;  /* 0x00000001ff057807 */ /* 0x000fc40001000000 */
[----:B------:R-:W-:Y:S02]  /*16a60*/  SEL R29, R29, RZ, P2 ;  /* 0x000000ff1d1d7207 */ /* 0x000fe40001000000 */
[----:B--2---:R-:W-:-:S05]  /*16a70*/  LOP3.LUT R6, R6, R5, RZ, 0x3c, !PT ;  /* 0x0000000506067212 */ /* 0x004fca00078e3cff */
[----:B------:R0:W-:Y:S02]  /*16a80*/  STL [R1+0x4], R6 ;  /* 0x0000040601007387 */ /* 0x0001e40000100800 */
[----:B------:R-:W-:Y:S05]  /*16a90*/  @!P3 BRA `(.L_x_10588) ;  /* 0x00000008005cb947 */ /* 0x000fea0003800000 */
.L_x_10626:
[----:B------:R-:W-:Y:S05]  /*16aa0*/  YIELD ;  /* 0x0000000000007946 */ /* 0x000fea0003800000 */
[----:B------:R-:W-:Y:S04]  /*16ab0*/  BSSY B1, `(.L_x_10610) ;  /* 0x000008b000017945 */ /* 0x000fe80003800000 */
[----:B--2---:R-:W-:Y:S05]  /*16ac0*/  @!P6 BRA `(.L_x_10611) ;  /* 0x000000080024e947 */ /* 0x004fea0003800000 */
[----:B0-----:R-:W2:Y:S01]  /*16ad0*/  LDL R6, [R1+0x4] ;  /* 0x0000040001067983 */ /* 0x001ea20000100800 */
[----:B-1----:R-:W-:Y:S01]  /*16ae0*/  IMAD R9, R29, 0x8, R16 ;  /* 0x000000081d097824 */ /* 0x002fe200078e0210 */
[----:B------:R-:W0:Y:S01]  /*16af0*/  S2R R5, SR_TID.X ;  /* 0x0000000000057919 */ /* 0x000e220000002100 */
[----:B------:R-:W-:Y:S01]  /*16b00*/  BSSY B2, `(.L_x_10612) ;  /* 0x0000006000027945 */ /* 0x000fe20003800000 */
[----:B0-----:R-:W-:-:S04]  /*16b10*/  LOP3.LUT R5, R5, 0x7f, RZ, 0xc0, !PT ;  /* 0x0000007f05057812 */ /* 0x001fc800078ec0ff */
[----:B------:R-:W-:Y:S02]  /*16b20*/  ISETP.NE.AND P3, PT, R5, RZ, PT ;  /* 0x000000ff0500720c */ /* 0x000fe40003f65270 */
[----:B--2---:R-:W-:-:S04]  /*16b30*/  SHF.L.U32 R8, R6, 0x1f, RZ ;  /* 0x0000001f06087819 */ /* 0x004fc800000006ff */
[----:B------:R-:W0:Y:S02]  /*16b40*/  SYNCS.PHASECHK.TRANS64.TRYWAIT P2, [R9+URZ+0x2d8a0], R8 ;  /* 0x02d8a008090075a7 */ /* 0x000e24000804017f */
[----:B0-----:R-:W-:Y:S05]  /*16b50*/  @!P2 BRA `(.L_x_10613) ;  /* 0x000000600090a947 */ /* 0x001fea0003800000 */
.L_x_10758:
[----:B------:R-:W-:Y:S05]  /*16b60*/  BSYNC B2 ;  /* 0x0000000000027941 */ /* 0x000fea0003800000 */
.L_x_10612:
[----:B------:R-:W-:Y:S04]  /*16b70*/  BSSY B2, `(.L_x_10614) ;  /* 0x0000009000027945 */ /* 0x000fe80003800000 */
[----:B------:R-:W-:Y:S05]  /*16b80*/  @P3 BRA `(.L_x_10615) ;  /* 0x00000000001c3947 */ /* 0x000fea0003800000 */
[----:B------:R-:W1:Y:S02]  /*16b90*/  S2R R5, SR_TID.X ;  /* 0x0000000000057919 */ /* 0x000e640000002100 */
[----:B-1----:R-:W-:Y:S01]  /*16ba0*/  LOP3.LUT R6, R5, 0x1f, RZ, 0xc0, !PT ;  /* 0x0000001f05067812 */ /* 0x002fe200078ec0ff */
[----:B------:R-:W-:-:S03]  /*16bb0*/  IMAD.MOV.U32 R5, RZ, RZ, 0x6000 ;  /* 0x00006000ff057424 */ /* 0x000fc600078e00ff */
[----:B------:R-:W-:Y:S01]  /*16bc0*/  ISETP.NE.AND P2, PT, R6, RZ, PT ;  /* 0x000000ff0600720c */ /* 0x000fe20003f45270 */
[----:B------:R1:W-:-:S12]  /*16bd0*/  SYNCS.ARRIVE.TRANS64 RZ, [R9+URZ+0x2d890], R5 ;  /* 0x02d8900509ff79a7 */ /* 0x0003d8000800003f */
[----:B-1----:R-:W-:Y:S05]  /*16be0*/  @!P2 BRA `(.L_x_10615) ;  /* 0x000000000004a947 */ /* 0x002fea0003800000 */
[----:B------:R-:W-:Y:S01]  /*16bf0*/  BPT.TRAP 0x1 ;  /* 0x000000040000795c */ /* 0x000fe20000300000 */
.L_x_10615:
[----:B------:R-:W-:Y:S05]  /*16c00*/  BSYNC B2 ;  /* 0x0000000000027941 */ /* 0x000fea0003800000 */
.L_x_10614:
[----:B------:R-:W-:Y:S01]  /*16c10*/  IMAD.MOV.U32 R14, RZ, RZ, RZ ;  /* 0x000000ffff0e7224 */ /* 0x000fe200078e00ff */
[----:B------:R-:W-:Y:S01]  /*16c20*/  UIADD3 UR4, UP0, UR40, 0x570, URZ ;  /* 0x0000057028047890 */ /* 0x000fe2000ff1e03f */
[----:B------:R-:W-:Y:S01]  /*16c30*/  IMAD R7, R29, 0x6000, R16 ;  /* 0x000060001d077824 */ /* 0x000fe200078e0210 */
[----:B------:R-:W-:Y:S01]  /*16c40*/  PLOP3.LUT P2, PT, PT, PT, PT, 0x80, 0x0 ;  /* 0x000000000000781c */ /* 0x000fe20003f4f070 */
[----:B------:R-:W-:Y:S01]  /*16c50*/  VIADD R5, R9, 0x2d890 ;  /* 0x0002d89009057836 */ /* 0x000fe20000000000 */
[----:B------:R-:W-:Y:S01]  /*16c60*/  R2UR UR10, R14 ;  /* 0x000000000e0a72ca */ /* 0x000fe200000e0000 */
[----:B------:R-:W-:Y:S01]  /*16c70*/  VIADD R11, R7, 0x15400 ;  /* 0x00015400070b7836 */ /* 0x000fe20000000000 */
[----:B------:R-:W-:Y:S01]  /*16c80*/  LEA R6, R10, R0, 0x7 ;  /* 0x000000000a067211 */ /* 0x000fe200078e38ff */
[----:B------:R-:W-:Y:S01]  /*16c90*/  UIADD3.X UR5, URZ, UR41, URZ, UP0, !UPT ;  /* 0x000000293f057290 */ /* 0x000fe200087fe43f */
[----:B------:R-:W-:Y:S01]  /*16ca0*/  UMOV UR6, 0x0 ;  /* 0x0000000000067882 */ /* 0x000fe20000000000 */
[----:B------:R-:W-:-:S10]  /*16cb0*/  UMOV UR7, 0x12f00000 ;  /* 0x12f0000000077882 */ /* 0x000fd40000000000 */
.L_x_10616:
        /* <DEDUP_REMOVED lines=16> */
.L_x_10617:
        /* <DEDUP_REMOVED lines=16> */
.L_x_10618:
        /* <DEDUP_REMOVED lines=13> */
.L_x_10759:
[----:B------:R-:W-:Y:S05]  /*16f90*/  BSYNC B2 ;  /* 0x0000000000027941 */ /* 0x000fea0003800000 */
.L_x_10619:
[----:B------:R-:W-:Y:S01]  /*16fa0*/  BSSY B2, `(.L_x_10621) ;  /* 0x000000b000027945 */ /* 0x000fe20003800000 */
[----:B------:R-:W-:Y:S01]  /*16fb0*/  IMAD.MOV.U32 R12, RZ, RZ, 0x0 ;  /* 0x00000000ff0c7424 */ /* 0x000fe200078e00ff */
[----:B------:R-:W-:Y:S02]  /*16fc0*/  MOV R13, 0x12f00000 ;  /* 0x12f00000000d7802 */ /* 0x000fe40000000f00 */
[----:B------:R-:W-:Y:S05]  /*16fd0*/  @P3 BRA `(.L_x_10622) ;  /* 0x00000000001c3947 */ /* 0x000fea0003800000 */
[----:B------:R-:W2:Y:S02]  /*16fe0*/  S2R R5, SR_TID.X ;  /* 0x0000000000057919 */ /* 0x000ea40000002100 */
[----:B--2---:R-:W-:Y:S01]  /*16ff0*/  LOP3.LUT R11, R5, 0x1f, RZ, 0xc0, !PT ;  /* 0x0000001f050b7812 */ /* 0x004fe200078ec0ff */
[----:B------:R-:W-:-:S03]  /*17000*/  IMAD.MOV.U32 R5, RZ, RZ, 0x6000 ;  /* 0x00006000ff057424 */ /* 0x000fc600078e00ff */
[----:B------:R-:W-:Y:S01]  /*17010*/  ISETP.NE.AND P2, PT, R11, RZ, PT ;  /* 0x000000ff0b00720c */ /* 0x000fe20003f45270 */
[----:B------:R2:W-:-:S12]  /*17020*/  SYNCS.ARRIVE.TRANS64 RZ, [R9+URZ+0x2d8b0], R5 ;  /* 0x02d8b00509ff79a7 */ /* 0x0005d8000800003f */
[----:B--2---:R-:W-:Y:S05]  /*17030*/  @!P2 BRA `(.L_x_10622) ;  /* 0x000000000004a947 */ /* 0x004fea0003800000 */
[----:B------:R-:W-:Y:S01]  /*17040*/  BPT.TRAP 0x1 ;  /* 0x000000040000795c */ /* 0x000fe20000300000 */
.L_x_10622:
[----:B------:R-:W-:Y:S05]  /*17050*/  BSYNC B2 ;  /* 0x0000000000027941 */ /* 0x000fea0003800000 */
.L_x_10621:
        /* <DEDUP_REMOVED lines=8> */
.L_x_10623:
        /* <DEDUP_REMOVED lines=15> */
.L_x_10624:
        /* <DEDUP_REMOVED lines=15> */
.L_x_10625:
        /* <DEDUP_REMOVED lines=10> */
.L_x_10611:
[----:B------:R-:W-:Y:S05]  /*17360*/  BSYNC B1 ;  /* 0x0000000000017941 */ /* 0x000fea0003800000 */
.L_x_10610:
[----:B------:R-:W2:Y:S01]  /*17370*/  LDL.LU R8, [R1+0x4] ;  /* 0x0000040001087983 */ /* 0x000ea20000300800 */
[----:B------:R-:W-:Y:S01]  /*17380*/  VIADD R29, R29, 0x1 ;  /* 0x000000011d1d7836 */ /* 0x000fe20000000000 */
[C---:B------:R-:W-:Y:S01]  /*17390*/  ISETP.GT.AND P3, PT, R10.reuse, R3, PT ;  /* 0x000000030a00720c */ /* 0x040fe20003f64270 */
[----:B------:R-:W-:-:S03]  /*173a0*/  VIADD R10, R10, 0xffffffff ;  /* 0xffffffff0a0a7836 */ /* 0x000fc60000000000 */
[----:B------:R-:W-:-:S04]  /*173b0*/  ISETP.NE.AND P2, PT, R29, 0x2, PT ;  /* 0x000000021d00780c */ /* 0x000fc80003f45270 */
[----:B------:R-:W-:Y:S02]  /*173c0*/  SEL R5, RZ, 0x1, P2 ;  /* 0x00000001ff057807 */ /* 0x000fe40001000000 */
[----:B------:R-:W-:Y:S02]  /*173d0*/  SEL R29, R29, RZ, P2 ;  /* 0x000000ff1d1d7207 */ /* 0x000fe40001000000 */
[----:B--2---:R-:W-:-:S05]  /*173e0*/  LOP3.LUT R8, R8, R5, RZ, 0x3c, !PT ;  /* 0x0000000508087212 */ /* 0x004fca00078e3cff */
[----:B------:R2:W-:Y:S01]  /*173f0*/  STL [R1+0x4], R8 ;  /* 0x0000040801007387 */ /* 0x0005e20000100800 */
[----:B------:R-:W-:Y:S05]  /*17400*/  @P3 BRA `(.L_x_10626) ;  /* 0xfffffff400a43947 */ /* 0x000fea000383ffff */
.L_x_10588:
[----:B------:R-:W-:Y:S05]  /*17410*/  BSYNC B0 ;  /* 0x0000000000007941 */ /* 0x000fea0003800000 */
.L_x_10587:
[----:B------:R-:W-:Y:S05]  /*17420*/  @!P0 WARPSYNC.ALL ;  /* 0x0000000000008948 */ /* 0x000fea0003800000 */
[----:B------:R-:W-:Y:S01]  /*17430*/  @!P0 BAR.SYNC.DEFER_BLOCKING 0xc, 0x200 ;  /* 0x0308000000008b1d */ /* 0x000fe20000010000 */
[----:B------:R-:W-:-:S05]  /*17440*/  MOV R0, RZ ;  /* 0x000000ff00007202 */ /* 0x000fca0000000f00 */
[----:B------:R-:W-:Y:S04]  /*17450*/  BSSY B0, `(.L_x_10627) ;  /* 0x000001e000007945 */ /* 0x000fe80003800000 */
[----:B------:R-:W-:Y:S05]  /*17460*/  @!P1 BRA `(.L_x_10628) ;  /* 0x0000000000709947 */ /* 0x000fea0003800000 */
[----:B------:R-:W-:-:S13]  /*17470*/  ISETP.NE.AND P0, PT, R4, RZ, PT ;  /* 0x000000ff0400720c */ /* 0x000fda0003f05270 */
[----:B------:R-:W3:Y:S02]  /*17480*/  @!P0 LDC R4, c[0x0][0x9f0] ;  /* 0x00027c00ff048b82 */ /* 0x000ee40000000800 */
[-C--:B---3--:R-:W-:Y:S02]  /*17490*/  IABS R0, R4.reuse ;  /* 0x0000000400007213 */ /* 0x088fe40000000000 */
[----:B0-----:R-:W-:Y:S02]  /*174a0*/  IABS R6, R4 ;  /* 0x0000000400067213 */ /* 0x001fe40000000000 */
[----:B------:R-:W0:Y:S02]  /*174b0*/  I2F.RP R2, R0 ;  /* 0x0000000000027306 */ /* 0x000e240000209400 */
[----:B------:R-:W-:-:S06]  /*174c0*/  IADD3 R6, RZ, -R6, RZ ;  /* 0x80000006ff067210 */ /* 0x000fcc0007ffe0ff */
[----:B0-----:R-:W0:Y:S02]  /*174d0*/  MUFU.RCP R2, R2 ;  /* 0x0000000200027308 */ /* 0x001e240000001000 */
[----:B0-----:R-:W-:-:S06]  /*174e0*/  VIADD R2, R2, 0xffffffe ;  /* 0x0ffffffe02027836 */ /* 0x001fcc0000000000 */
[----:B------:R-:W0:Y:S02]  /*174f0*/  F2I.FTZ.U32.TRUNC.NTZ R3, R2 ;  /* 0x0000000200037305 */ /* 0x000e24000021f000 */
[----:B0-----:R-:W-:-:S04]  /*17500*/  IMAD.MOV R2, RZ, RZ, -R3 ;  /* 0x000000ffff027224 */ /* 0x001fc800078e0a03 */
        /* <DEDUP_REMOVED lines=18> */
.L_x_10628:
[----:B------:R-:W-:Y:S05]  /*17630*/  BSYNC B0 ;  /* 0x0000000000007941 */ /* 0x000fea0003800000 */
.L_x_10627:
[-C--:B------:R-:W-:Y:S01]  /*17640*/  IMAD R2, R21, R0.reuse, RZ ;  /* 0x0000000015027224 */ /* 0x080fe200078e02ff */
[----:B------:R-:W-:Y:S04]  /*17650*/  BSSY B7, `(.L_x_10629) ;  /* 0x0000347000077945 */ /* 0x000fe80003800000 */
[----:B------:R-:W-:Y:S01]  /*17660*/  VIADDMNMX R26, R2, R0, R20, PT ;  /* 0x00000000021a7246 */ /* 0x000fe20003800114 */
[----:B------:R3:W-:Y:S03]  /*17670*/  STL [R1+0x24], R2 ;  /* 0x0000240201007387 */ /* 0x0007e60000100800 */
[----:B------:R-:W-:Y:S01]  /*17680*/  ISETP.GT.AND P0, PT, R26, R2, PT ;  /* 0x000000021a00720c */ /* 0x000fe20003f04270 */
[----:B------:R3:W-:-:S12]  /*17690*/  STL [R1+0x40], R26 ;  /* 0x0000401a01007387 */ /* 0x0007d80000100800 */
[----:B---3--:R-:W-:Y:S05]  /*176a0*/  @P0 BRA `(.L_x_10630) ;  /* 0x0000000000440947 */ /* 0x008fea0003800000 */
[----:B------:R-:W3:Y:S02]  /*176b0*/  S2R R2, SR_TID.X ;  /* 0x0000000000027919 */ /* 0x000ee40000002100 */
[----:B---3--:R-:W-:-:S04]  /*176c0*/  LOP3.LUT R2, R2, 0x7f, RZ, 0xc0, !PT ;  /* 0x0000007f02027812 */ /* 0x008fc800078ec0ff */
[----:B------:R-:W-:-:S13]  /*176d0*/  ISETP.NE.AND P0, PT, R2, RZ, PT ;  /* 0x000000ff0200720c */ /* 0x000fda0003f05270 */
[----:B------:R-:W-:Y:S05]  /*176e0*/  @P0 BRA `(.L_x_10631) ;  /* 0x0000003000f40947 */ /* 0x000fea0003800000 */
[----:B------:R-:W3:Y:S01]  /*176f0*/  S2R R5, SR_LANEID ;  /* 0x0000000000057919 */ /* 0x000ee20000000000 */
[----:B------:R-:W-:Y:S01]  /*17700*/  VOTEU.ANY UR4, UPT, PT ;  /* 0x0000000000047886 */ /* 0x000fe200038e0100 */
[----:B------:R-:W4:Y:S01]  /*17710*/  LDC.64 R2, c[0x0][0xc60] ;  /* 0x00031800ff027b82 */ /* 0x000f220000000a00 */
[----:B------:R-:W3:Y:S02]  /*17720*/  FLO.U32 R0, UR4 ;  /* 0x0000000400007d00 */ /* 0x000ee400080e0000 */
[----:B---3--:R-:W-:-:S06]  /*17730*/  ISETP.EQ.U32.AND P0, PT, R0, R5, PT ;  /* 0x000000050000720c */ /* 0x008fcc0003f02070 */
[----:B------:R-:W4:Y:S07]  /*17740*/  POPC R5, UR4 ;  /* 0x0000000400057d09 */ /* 0x000f2e0008000000 */
[----:B----4-:R-:W3:Y:S01]  /*17750*/  @P0 ATOMG.E.ADD.STRONG.GPU PT, R3, desc[UR42][R2.64], R5 ;  /* 0x00000005020309a8 */ /* 0x010ee200081ee1ea */
[----:B------:R-:W4:Y:S02]  /*17760*/  S2R R4, SR_LTMASK ;  /* 0x0000000000047919 */ /* 0x000f240000003900 */
[----:B----4-:R-:W-:-:S04]  /*17770*/  LOP3.LUT R4, R4, UR4, RZ, 0xc0, !PT ;  /* 0x0000000404047c12 */ /* 0x010fc8000f8ec0ff */
[----:B------:R-:W4:Y:S01]  /*17780*/  POPC R7, R4 ;  /* 0x0000000400077309 */ /* 0x000f220000000000 */
[----:B---3--:R-:W4:Y:S02]  /*17790*/  SHFL.IDX PT, R0, R3, R0, 0x1f ;  /* 0x00001f0003007589 */ /* 0x008f2400000e0000 */
[----:B----4-:R-:W-:Y:S01]  /*177a0*/  IADD3 R24, R0, UR37, R7 ;  /* 0x0000002500187c10 */ /* 0x010fe2000fffe007 */
[----:B------:R-:W-:Y:S06]  /*177b0*/  BRA `(.L_x_10631) ;  /* 0x0000003000c07947 */ /* 0x000fec0003800000 */
.L_x_10630:
        /* <DEDUP_REMOVED lines=10> */
[----:B------:R-:W3:Y:S01]  /*17860*/  LDC.64 R2, c[0x4][R2] ;  /* 0x0100000002027b82 */ /* 0x000ee20000000a00 */
[----:B0-----:R-:W-:Y:S01]  /*17870*/  IMAD.U32 R6, RZ, RZ, UR8 ;  /* 0x00000008ff067e24 */ /* 0x001fe2000f8e00ff */
[----:B------:R-:W-:Y:S01]  /*17880*/  MOV R11, UR5 ;  /* 0x00000005000b7c02 */ /* 0x000fe20008000f00 */
[----:B------:R-:W-:Y:S02]  /*17890*/  IMAD.U32 R7, RZ, RZ, UR9 ;  /* 0x00000009ff077e24 */ /* 0x000fe4000f8e00ff */
[----:B------:R-:W-:-:S02]  /*178a0*/  IMAD.U32 R10, RZ, RZ, UR4 ;  /* 0x00000004ff0a7e24 */ /* 0x000fc4000f8e00ff */
[----:B--2---:R-:W-:Y:S02]  /*178b0*/  IMAD.MOV.U32 R8, RZ, RZ, 0x70 ;  /* 0x00000070ff087424 */ /* 0x004fe400078e00ff */
[----:B------:R-:W-:Y:S02]  /*178c0*/  IMAD.MOV.U32 R12, RZ, RZ, 0x1 ;  /* 0x00000001ff0c7424 */ /* 0x000fe400078e00ff */
[----:B------:R-:W-:-:S07]  /*178d0*/  IMAD.MOV.U32 R13, RZ, RZ, RZ ;  /* 0x000000ffff0d7224 */ /* 0x000fce00078e00ff */
[----:B------:R-:W-:-:S07]  /*178e0*/  LEPC R20, `(.L_x_10633) ;  /* 0x000000001014794e */ /* 0x000fce0000000000 */
[----:B-1-3--:R-:W-:Y:S05]  /*178f0*/  CALL.ABS.NOINC R2 ;  /* 0x0000000002007343 */ /* 0x00afea0003c00000 */
.L_x_10633:
[----:B------:R-:W-:Y:S05]  /*17900*/  BSYNC B6 ;  /* 0x0000000000067941 */ /* 0x000fea0003800000 */
.L_x_10632:
        /* <DEDUP_REMOVED lines=8> */
[----:B------:R3:W4:Y:S01]  /*17990*/  LDC.64 R2, c[0x4][R23] ;  /* 0x0100000017027b82 */ /* 0x0007220000000a00 */
[----:B------:R-:W-:Y:S01]  /*179a0*/  IMAD.U32 R4, RZ, RZ, UR6 ;  /* 0x00000006ff047e24 */ /* 0x000fe2000f8e00ff */
[----:B------:R-:W-:Y:S01]  /*179b0*/  MOV R7, UR9 ;  /* 0x0000000900077c02 */ /* 0x000fe20008000f00 */
[----:B------:R-:W-:Y:S01]  /*179c0*/  IMAD.U32 R5, RZ, RZ, UR7 ;  /* 0x00000007ff057e24 */ /* 0x000fe2000f8e00ff */
[----:B------:R-:W-:Y:S01]  /*179d0*/  MOV R12, 0x1 ;  /* 0x00000001000c7802 */ /* 0x000fe20000000f00 */
[----:B0-----:R-:W-:Y:S02]  /*179e0*/  IMAD.U32 R6, RZ, RZ, UR8 ;  /* 0x00000008ff067e24 */ /* 0x001fe4000f8e00ff */
[----:B------:R-:W-:-:S02]  /*179f0*/  IMAD.U32 R10, RZ, RZ, UR4 ;  /* 0x00000004ff0a7e24 */ /* 0x000fc4000f8e00ff */
[----:B------:R-:W-:Y:S02]  /*17a00*/  IMAD.U32 R11, RZ, RZ, UR5 ;  /* 0x00000005ff0b7e24 */ /* 0x000fe4000f8e00ff */
[----:B--2---:R-:W-:Y:S02]  /*17a10*/  IMAD.MOV.U32 R8, RZ, RZ, 0x70 ;  /* 0x00000070ff087424 */ /* 0x004fe400078e00ff */
[----:B---3--:R-:W-:-:S07]  /*17a20*/  IMAD.MOV.U32 R13, RZ, RZ, RZ ;  /* 0x000000ffff0d7224 */ /* 0x008fce00078e00ff */
[----:B------:R-:W-:-:S07]  /*17a30*/  LEPC R20, `(.L_x_10636) ;  /* 0x000000001014794e */ /* 0x000fce0000000000 */
[----:B-1--4-:R-:W-:Y:S05]  /*17a40*/  CALL.ABS.NOINC R2 ;  /* 0x0000000002007343 */ /* 0x012fea0003c00000 */
.L_x_10636:
[----:B------:R0:W1:Y:S01]  /*17a50*/  LDC.64 R2, c[0x4][R23] ;  /* 0x0100000017027b82 */ /* 0x0000620000000a00 */
[----:B------:R-:W-:Y:S01]  /*17a60*/  ULDC.64 UR4, c[0x4][0x138] ;  /* 0x01004e0000047ab9 */ /* 0x000fe20000000a00 */
[----:B------:R-:W-:Y:S01]  /*17a70*/  ULDC.64 UR6, c[0x4][0x140] ;  /* 0x0100500000067ab9 */ /* 0x000fe20000000a00 */
[----:B------:R-:W-:Y:S01]  /*17a80*/  ULDC.64 UR8, c[0x4][0x40] ;  /* 0x0100100000087ab9 */ /* 0x000fe20000000a00 */
[----:B------:R-:W-:Y:S01]  /*17a90*/  IMAD.U32 R4, RZ, RZ, UR4 ;  /* 0x00000004ff047e24 */ /* 0x000fe2000f8e00ff */
[----:B------:R-:W-:Y:S01]  /*17aa0*/  MOV R6, UR6 ;  /* 0x0000000600067c02 */ /* 0x000fe20008000f00 */
        /* <DEDUP_REMOVED lines=9> */
.L_x_10635:
[----:B------:R-:W-:Y:S05]  /*17b40*/  BSYNC B6 ;  /* 0x0000000000067941 */ /* 0x000fea0003800000 */
.L_x_10634:
[----:B------:R-:W3:Y:S01]  /*17b50*/  LDL R20, [R1+0xc] ;  /* 0x00000c0001147983 */ /* 0x000ee20000100800 */
[----:B------:R-:W-:Y:S01]  /*17b60*/  ULDC.64 UR4, c[0x0][0x9f8] ;  /* 0x00027e0000047ab9 */ /* 0x000fe20000000a00 */
[----:B------:R-:W-:Y:S01]  /*17b70*/  IMAD.MOV.U32 R23, RZ, RZ, R26 ;  /* 0x000000ffff177224 */ /* 0x000fe200078e001a */
[----:B------:R-:W-:Y:S01]  /*17b80*/  ISETP.NE.U32.AND P0, PT, RZ, UR4, PT ;  /* 0x00000004ff007c0c */ /* 0x000fe2000bf05070 */
[----:B------:R-:W4:Y:S01]  /*17b90*/  LDL R26, [R1+0x20] ;  /* 0x00002000011a7983 */ /* 0x000f220000100800 */
[----:B------:R-:W0:Y:S02]  /*17ba0*/  LDC R5, c[0x0][0x430] ;  /* 0x00010c00ff057b82 */ /* 0x000e240000000800 */
[----:B------:R-:W-:Y:S01]  /*17bb0*/  ISETP.NE.AND.EX P0, PT, RZ, UR5, PT, P0 ;  /* 0x00000005ff007c0c */ /* 0x000fe2000bf05300 */
[----:B------:R-:W2:-:S12]  /*17bc0*/  LDL R21, [R1+0x28] ;  /* 0x0000280001157983 */ /* 0x000e980000100800 */
[----:B------:R-:W-:Y:S01]  /*17bd0*/  @P0 IADD3 R2, P1, R18, UR4, RZ ;  /* 0x0000000412020c10 */ /* 0x000fe2000ff3e0ff */
[----:B------:R-:W1:Y:S01]  /*17be0*/  S2R R0, SR_TID.X ;  /* 0x0000000000007919 */ /* 0x000e620000002100 */
[----:B------:R-:W1:Y:S02]  /*17bf0*/  S2R R4, SR_TID.X ;  /* 0x0000000000047919 */ /* 0x000e640000002100 */
[----:B------:R-:W-:Y:S01]  /*17c00*/  @P0 IADD3.X R3, R22, UR5, RZ, P1, !PT ;  /* 0x0000000516030c10 */ /* 0x000fe20008ffe4ff */
[----:B------:R-:W-:Y:S01]  /*17c10*/  VIADD R23, R23, 0xffffffff ;  /* 0xffffffff17177836 */ /* 0x000fe20000000000 */
[----:B------:R-:W-:Y:S01]  /*17c20*/  ULDC UR4, c[0x0][0x2f4] ;  /* 0x0000bd0000047ab9 */ /* 0x000fe20000000800 */
[----:B0-----:R-:W-:Y:S02]  /*17c30*/  ISETP.NE.AND P1, PT, R5, 0x1, PT ;  /* 0x000000010500780c */ /* 0x001fe40003f25270 */
[----:B---3--:R0:W3:Y:S01]  /*17c40*/  @P0 LDG.E R20, desc[UR42][R2.64] ;  /* 0x0000002a02140981 */ /* 0x0080e2000c1e1900 */
[----:B-1----:R-:W-:-:S02]  /*17c50*/  LOP3.LUT R0, R0, 0x7f, RZ, 0xc0, !PT ;  /* 0x0000007f00007812 */ /* 0x002fc400078ec0ff */
[----:B------:R-:W-:-:S08]  /*17c60*/  SHF.L.U32 R4, R4, 0x5, RZ ;  /* 0x0000000504047819 */ /* 0x000fd000000006ff */
[----:B0-----:R-:W0:Y:S01]  /*17c70*/  @P1 LDC R2, c[0x0][0x434] ;  /* 0x00010d00ff021b82 */ /* 0x001e220000000800 */
[----:B------:R-:W-:Y:S01]  /*17c80*/  IMAD.SHL.U32 R10, R23, 0x80, RZ ;  /* 0x00000080170a7824 */ /* 0x000fe200078e00ff */
[----:B------:R-:W-:Y:S02]  /*17c90*/  SHF.R.U32.HI R0, RZ, 0x2, R0 ;  /* 0x00000002ff007819 */ /* 0x000fe40000011600 */
[----:B------:R-:W-:-:S04]  /*17ca0*/  LOP3.LUT R4, R4, 0x60, RZ, 0xc0, !PT ;  /* 0x0000006004047812 */ /* 0x000fc800078ec0ff */
[----:B------:R-:W1:Y:S01]  /*17cb0*/  @P1 LDC R3, c[0x0][0x438] ;  /* 0x00010e00ff031b82 */ /* 0x000e620000000800 */
[----:B------:R-:W-:Y:S01]  /*17cc0*/  LOP3.LUT R0, R10, R0, R4, 0xfe, !PT ;  /* 0x000000000a007212 */ /* 0x000fe200078efe04 */
[----:B------:R-:W4:Y:S01]  /*17cd0*/  S2R R11, SR_TID.X ;  /* 0x00000000000b7919 */ /* 0x000f220000002100 */
[----:B------:R-:W-:Y:S01]  /*17ce0*/  LOP3.LUT R19, R19, 0xfffffff7, RZ, 0xc0, !PT ;  /* 0xfffffff713137812 */ /* 0x000fe200078ec0ff */
[----:B----4-:R-:W-:-:S05]  /*17cf0*/  IMAD.SHL.U32 R11, R11, 0x8, RZ ;  /* 0x000000080b0b7824 */ /* 0x010fca00078e00ff */
[----:B------:R-:W-:-:S04]  /*17d00*/  LOP3.LUT R11, R11, 0x18, RZ, 0xc0, !PT ;  /* 0x000000180b0b7812 */ /* 0x000fc800078ec0ff */
[----:B------:R-:W-:Y:S01]  /*17d10*/  LOP3.LUT R12, R11, 0x20, RZ, 0xfc, !PT ;  /* 0x000000200b0c7812 */ /* 0x000fe200078efcff */
[----:B------:R-:W-:Y:S01]  /*17d20*/  UMOV UR5, 0xffffffff ;  /* 0xffffffff00057882 */ /* 0x000fe20000000000 */
[----:B---3--:R-:W-:Y:S01]  /*17d30*/  @P0 STL [R1+0xc], R20 ;  /* 0x00000c1401000387 */ /* 0x008fe20000100800 */
[C---:B------:R-:W-:Y:S01]  /*17d40*/  ISETP.GE.AND P0, PT, R0.reuse, R26, PT ;  /* 0x0000001a0000720c */ /* 0x040fe20003f06270 */
[----:B--2---:R-:W-:-:S04]  /*17d50*/  IMAD.IADD R0, R0, 0x1, R21 ;  /* 0x0000000100007824 */ /* 0x004fc800078e0215 */
[----:B0-----:R-:W-:Y:S01]  /*17d60*/  @P1 IMAD.HI.U32 R2, R0, R2, RZ ;  /* 0x0000000200021227 */ /* 0x001fe200078e00ff */
[----:B------:R-:W-:-:S04]  /*17d70*/  MOV R6, R0 ;  /* 0x0000000000067202 */ /* 0x000fc80000000f00 */
[----:B-1----:R-:W-:-:S03]  /*17d80*/  @P1 SHF.R.U32.HI R6, RZ, R3, R2 ;  /* 0x00000003ff061219 */ /* 0x002fc60000011602 */
[----:B------:R-:W0:Y:S01]  /*17d90*/  @!P0 LDC.64 R2, c[0x0][0x428] ;  /* 0x00010a00ff028b82 */ /* 0x000e220000000a00 */
[----:B------:R-:W-:Y:S01]  /*17da0*/  SHF.R.S32.HI R8, RZ, 0x1f, R20 ;  /* 0x0000001fff087819 */ /* 0x000fe20000011414 */
[--C-:B------:R-:W-:Y:S01]  /*17db0*/  IMAD.MOV R4, RZ, RZ, -R6.reuse ;  /* 0x000000ffff047224 */ /* 0x100fe200078e0a06 */
[----:B------:R-:W-:-:S03]  /*17dc0*/  @!P0 SHF.R.S32.HI R7, RZ, 0x1f, R6 ;  /* 0x0000001fff078819 */ /* 0x000fc60000011406 */
[----:B------:R-:W-:Y:S02]  /*17dd0*/  IMAD R4, R5, R4, R0 ;  /* 0x0000000405047224 */ /* 0x000fe400078e0200 */
[-C--:B0-----:R-:W-:Y:S02]  /*17de0*/  @!P0 IMAD R0, R8, R2.reuse, RZ ;  /* 0x0000000208008224 */ /* 0x081fe400078e02ff */
[----:B------:R-:W-:-:S04]  /*17df0*/  @!P0 IMAD.WIDE.U32 R6, R20, R2, R6 ;  /* 0x0000000214068225 */ /* 0x000fc800078e0006 */
[----:B------:R-:W-:Y:S02]  /*17e00*/  @!P0 IMAD R0, R20, R3, R0 ;  /* 0x0000000314008224 */ /* 0x000fe400078e0200 */
[----:B------:R-:W0:Y:S01]  /*17e10*/  @!P0 LDC.64 R2, c[0x0][0x418] ;  /* 0x00010600ff028b82 */ /* 0x000e220000000a00 */
[----:B------:R-:W-:Y:S01]  /*17e20*/  MOV R5, UR38 ;  /* 0x0000002600057c02 */ /* 0x000fe20008000f00 */
[----:B------:R0:W-:Y:S01]  /*17e30*/  STL [R1+0x2c], R8 ;  /* 0x00002c0801007387 */ /* 0x0001e20000100800 */
[----:B------:R-:W-:Y:S02]  /*17e40*/  @!P0 IMAD.IADD R0, R7, 0x1, R0 ;  /* 0x0000000107008824 */ /* 0x000fe400078e0200 */
[----:B------:R-:W-:Y:S02]  /*17e50*/  ISETP.NE.AND P2, PT, R5, 0x3, PT ;  /* 0x000000030500780c */ /* 0x000fe40003f45270 */
[----:B0-----:R-:W-:Y:S01]  /*17e60*/  @!P0 LEA R8, P1, R6, R2, 0x2 ;  /* 0x0000000206088211 */ /* 0x001fe200078210ff */
[----:B------:R-:W-:-:S03]  /*17e70*/  IMAD.MOV.U32 R2, RZ, RZ, RZ ;  /* 0x000000ffff027224 */ /* 0x000fc600078e00ff */
[----:B------:R-:W-:-:S05]  /*17e80*/  @!P0 LEA.HI.X R9, R6, R3, R0, 0x2, P1 ;  /* 0x0000000306098211 */ /* 0x000fca00008f1400 */
[----:B------:R0:W5:Y:S01]  /*17e90*/  @!P0 LDG.E R2, desc[UR42][R8.64] ;  /* 0x0000002a08028981 */ /* 0x000162000c1e1900 */
[----:B------:R-:W-:Y:S02]  /*17ea0*/  ISETP.GE.AND P0, PT, R11, UR4, PT ;  /* 0x000000040b007c0c */ /* 0x000fe4000bf06270 */
[----:B------:R-:W-:-:S04]  /*17eb0*/  @P2 LOP3.LUT R19, R19, 0x8, RZ, 0xfc, !PT ;  /* 0x0000000813132812 */ /* 0x000fc800078efcff */
        /* <DEDUP_REMOVED lines=10> */
.L_x_10762:
[----:B------:R-:W-:Y:S05]  /*17f60*/  @!P2 BRA `(.L_x_10638) ;  /* 0x000000000004a947 */ /* 0x000fea0003800000 */
[----:B------:R-:W-:Y:S01]  /*17f70*/  BPT.TRAP 0x1 ;  /* 0x000000040000795c */ /* 0x000fe20000300000 */
.L_x_10638:
[----:B------:R-:W2:Y:S01]  /*17f80*/  LDL R5, [R1] ;  /* 0x0000000001057983 */ /* 0x000ea20000100800 */
        /* <DEDUP_REMOVED lines=20> */
[----:B--2---:R-:W-:-:S06]  /*180d0*/  SHF.L.U32 R5, R5, 0x1f, RZ ;  /* 0x0000001f05057819 */ /* 0x004fcc00000006ff */
[----:B------:R-:W0:Y:S02]  /*180e0*/  SYNCS.PHASECHK.TRANS64.TRYWAIT P0, [R0+URZ+0x2d840], R5 ;  /* 0x02d84005000075a7 */ /* 0x000e24000800017f */
[----:B0-----:R-:W-:Y:S05]  /*180f0*/  @!P0 BRA `(.L_x_10640) ;  /* 0x0000004c00848947 */ /* 0x001fea0003800000 */
.L_x_10763:
[----:B------:R-:W-:Y:S05]  /*18100*/  BSYNC B0 ;  /* 0x0000000000007941 */ /* 0x000fea0003800000 */
.L_x_10639:
[----:B------:R-:W2:Y:S01]  /*18110*/  LDL R9, [R1+0x10] ;  /* 0x0000100001097983 */ /* 0x000ea20000100800 */
[----:B------:R-:W-:Y:S01]  /*18120*/  ULDC.64 UR4, c[0x0][0x300] ;  /* 0x0000c00000047ab9 */ /* 0x000fe20000000a00 */
[----:B------:R-:W-:Y:S02]  /*18130*/  ULDC.64 UR6, c[0x0][0x2e8] ;  /* 0x0000ba0000067ab9 */ /* 0x000fe40000000a00 */
[----:B------:R-:W3:Y:S01]  /*18140*/  LDL R12, [R1+0x20] ;  /* 0x00002000010c7983 */ /* 0x000ee20000100800 */
[----:B------:R-:W1:Y:S01]  /*18150*/  S2R R6, SR_TID.X ;  /* 0x0000000000067919 */ /* 0x000e620000002100 */
[----:B------:R-:W-:-:S04]  /*18160*/  IMAD R3, R3, UR4, RZ ;  /* 0x0000000403037c24 */ /* 0x000fc8000f8e02ff */
[C---:B------:R-:W-:Y:S02]  /*18170*/  IMAD R3, R4.reuse, UR5, R3 ;  /* 0x0000000504037c24 */ /* 0x040fe4000f8e0203 */
[----:B0-----:R-:W-:Y:S01]  /*18180*/  IMAD.WIDE.U32 R4, R4, UR4, RZ ;  /* 0x0000000404047c25 */ /* 0x001fe2000f8e00ff */
[----:B------:R-:W-:-:S03]  /*18190*/  ULDC.64 UR4, c[0x0][0x310] ;  /* 0x0000c40000047ab9 */ /* 0x000fc60000000a00 */
[----:B------:R-:W-:Y:S02]  /*181a0*/  IMAD.IADD R5, R5, 0x1, R3 ;  /* 0x0000000105057824 */ /* 0x000fe400078e0203 */
[----:B------:R-:W-:Y:S01]  /*181b0*/  IMAD R8, R8, UR4, RZ ;  /* 0x0000000408087c24 */ /* 0x000fe2000f8e02ff */
[----:B-1----:R-:W-:-:S04]  /*181c0*/  LOP3.LUT R6, R6, 0x7f, RZ, 0xc0, !PT ;  /* 0x0000007f06067812 */ /* 0x002fc800078ec0ff */
[----:B------:R-:W-:Y:S02]  /*181d0*/  SHF.R.U32.HI R11, RZ, 0x2, R6 ;  /* 0x00000002ff0b7819 */ /* 0x000fe40000011606 */
[----:B------:R-:W0:Y:S01]  /*181e0*/  S2R R6, SR_TID.X ;  /* 0x0000000000067919 */ /* 0x000e220000002100 */
[----:B------:R-:W-:-:S04]  /*181f0*/  IMAD.WIDE.U32 R4, R2, UR4, R4 ;  /* 0x0000000402047c25 */ /* 0x000fc8000f8e0004 */
[----:B------:R-:W-:Y:S01]  /*18200*/  IMAD R2, R2, UR5, R8 ;  /* 0x0000000502027c24 */ /* 0x000fe2000f8e0208 */
[----:B------:R-:W-:-:S03]  /*18210*/  ULDC.64 UR4, c[0x0][0x308] ;  /* 0x0000c20000047ab9 */ /* 0x000fc60000000a00 */
[----:B------:R-:W-:Y:S02]  /*18220*/  IMAD.IADD R3, R5, 0x1, R2 ;  /* 0x0000000105037824 */ /* 0x000fe400078e0202 */
[----:B------:R-:W-:-:S04]  /*18230*/  IMAD.MOV.U32 R2, RZ, RZ, R4 ;  /* 0x000000ffff027224 */ /* 0x000fc800078e0004 */
[----:B------:R-:W-:Y:S01]  /*18240*/  IMAD.WIDE.U32 R4, R17, UR4, R2 ;  /* 0x0000000411047c25 */ /* 0x000fe2000f8e0002 */
[----:B------:R-:W-:-:S03]  /*18250*/  UMOV UR4, 0xffffffff ;  /* 0xffffffff00047882 */ /* 0x000fc60000000000 */
[----:B------:R-:W-:Y:S01]  /*18260*/  IMAD R7, R17, UR5, R5 ;  /* 0x0000000511077c24 */ /* 0x000fe2000f8e0205 */
[----:B------:R-:W-:-:S04]  /*18270*/  LEA R2, P0, R4, UR6, 0x1 ;  /* 0x0000000604027c11 */ /* 0x000fc8000f8008ff */
[----:B------:R-:W-:Y:S02]  /*18280*/  LEA.HI.X R7, R4, UR7, R7, 0x1, P0 ;  /* 0x0000000704077c11 */ /* 0x000fe400080f0c07 */
[C---:B------:R-:W-:Y:S02]  /*18290*/  LOP3.LUT P4, RZ, R19.reuse, 0x4, RZ, 0xc0, !PT ;  /* 0x0000000413ff7812 */ /* 0x040fe4000788c0ff */
[C---:B------:R-:W-:Y:S02]  /*182a0*/  LOP3.LUT P3, RZ, R19.reuse, 0x2, RZ, 0xc0, !PT ;  /* 0x0000000213ff7812 */ /* 0x040fe4000786c0ff */
[----:B------:R-:W-:Y:S01]  /*182b0*/  LOP3.LUT P2, RZ, R19, 0x1, RZ, 0xc0, !PT ;  /* 0x0000000113ff7812 */ /* 0x000fe2000784c0ff */
[----:B--2---:R-:W-:Y:S01]  /*182c0*/  IMAD R8, R28, 0x3000, R9 ;  /* 0x000030001c087824 */ /* 0x004fe200078e0209 */
[----:B0-----:R-:W-:Y:S02]  /*182d0*/  SHF.L.U32 R9, R6, 0x3, RZ ;  /* 0x0000000306097819 */ /* 0x001fe400000006ff */
[----:B---3--:R-:W-:-:S02]  /*182e0*/  IADD3 R3, -R11, R12, -R10 ;  /* 0x0000000c0b037210 */ /* 0x008fc40007ffe90a */
[----:B------:R-:W-:Y:S02]  /*182f0*/  LOP3.LUT R9, R9, 0x18, RZ, 0xc0, !PT ;  /* 0x0000001809097812 */ /* 0x000fe400078ec0ff */
[----:B------:R-:W-:Y:S01]  /*18300*/  ISETP.GE.AND P0, PT, R3, 0x1, PT ;  /* 0x000000010300780c */ /* 0x000fe20003f06270 */
[----:B------:R-:W-:-:S12]  /*18310*/  BRA.DIV UR4, `(.L_x_10641) ;  /* 0x0000004e04107947 */ /* 0x000fd8000b800000 */
[----:B------:R-:W0:Y:S04]  /*18320*/  SHFL.IDX PT, R4, R2, RZ, 0x1c1f ;  /* 0x001c1fff02047589 */ /* 0x000e2800000e0000 */
[----:B------:R-:W1:Y:S01]  /*18330*/  SHFL.IDX PT, R6, R7, RZ, 0x1c1f ;  /* 0x001c1fff07067589 */ /* 0x000e6200000e0000 */
[----:B0-----:R-:W-:-:S05]  /*18340*/  @P0 LEA R5, P1, R9, R4, 0x1 ;  /* 0x0000000409050211 */ /* 0x001fca00078208ff */
[----:B-1----:R-:W-:Y:S01]  /*18350*/  @P0 IMAD.X R4, RZ, RZ, R6, P1 ;  /* 0x000000ffff040224 */ /* 0x002fe200008e0606 */
[----:B------:R-:W-:Y:S01]  /*18360*/  ISETP.GE.AND P1, PT, R3, 0x21, PT ;  /* 0x000000210300780c */ /* 0x000fe20003f26270 */
[----:B------:R-:W-:-:S03]  /*18370*/  @P0 IMAD R6, R8, 0x2, R16 ;  /* 0x0000000208060824 */ /* 0x000fc600078e0210 */
[----:B------:R-:W-:-:S04]  /*18380*/  @P0 LOP3.LUT R5, R5, R4, RZ, 0x3c, !PT ;  /* 0x0000000405050212 */ /* 0x000fc800078e3cff */
[----:B------:R-:W-:-:S04]  /*18390*/  @P0 LOP3.LUT R4, R5, R4, RZ, 0x3c, !PT ;  /* 0x0000000405040212 */ /* 0x000fc800078e3cff */
[----:B------:R-:W-:-:S05]  /*183a0*/  @P0 LOP3.LUT R5, R5, R4, RZ, 0x3c, !PT ;  /* 0x0000000405050212 */ /* 0x000fca00078e3cff */
[----:B------:R-:W-:Y:S01]  /*183b0*/  @!PT LDS RZ, [RZ] ;  /* 0x00000000fffff984 */ /* 0x000fe20000000800 */
[----:B------:R-:W-:Y:S04]  /*183c0*/  @P0 LDGSTS.E.BYPASS.LTC128B.128 [R6+0x15400], desc[UR42][R4.64], !P4 ;  /* 0x1540000004060fae */ /* 0x000fe8000e101d6a */
[----:B------:R-:W-:Y:S04]  /*183d0*/  @P0 LDGSTS.E.BYPASS.LTC128B.128 [R6+0x17400], desc[UR42][R4.64+0x40], !P3 ;  /* 0x1740004004060fae */ /* 0x000fe8000d901d6a */
[----:B------:R0:W-:Y:S04]  /*183e0*/  @P0 LDGSTS.E.BYPASS.LTC128B.128 [R6+0x19400], desc[UR42][R4.64+0x80], !P2 ;  /* 0x1940008004060fae */ /* 0x0001e8000d101d6a */
[----:B0-----:R-:W0:Y:S04]  /*183f0*/  SHFL.IDX PT, R4, R2, 0x1, 0x1c1f ;  /* 0x003c1f0002047f89 */ /* 0x001e2800000e0000 */
[----:B------:R-:W1:Y:S01]  /*18400*/  SHFL.IDX PT, R6, R7, 0x1, 0x1c1f ;  /* 0x003c1f0007067f89 */ /* 0x000e6200000e0000 */
[----:B0-----:R-:W-:-:S05]  /*18410*/  @P1 LEA R5, P0, R9, R4, 0x1 ;  /* 0x0000000409051211 */ /* 0x001fca00078008ff */
[----:B-1----:R-:W-:Y:S01]  /*18420*/  @P1 IMAD.X R4, RZ, RZ, R6, P0 ;  /* 0x000000ffff041224 */ /* 0x002fe200000e0606 */
[----:B------:R-:W-:-:S04]  /*18430*/  @P1 LEA R6, R8, R16, 0x1 ;  /* 0x0000001008061211 */ /* 0x000fc800078e08ff */
[----:B------:R-:W-:-:S04]  /*18440*/  @P1 LOP3.LUT R5, R5, R4, RZ, 0x3c, !PT ;  /* 0x0000000405051212 */ /* 0x000fc800078e3cff */
[----:B------:R-:W-:-:S04]  /*18450*/  @P1 LOP3.LUT R4, R5, R4, RZ, 0x3c, !PT ;  /* 0x0000000405041212 */ /* 0x000fc800078e3cff */
[----:B------:R-:W-:-:S05]  /*18460*/  @P1 LOP3.LUT R5, R5, R4, RZ, 0x3c, !PT ;  /* 0x0000000405051212 */ /* 0x000fca00078e3cff */
[----:B------:R-:W-:Y:S04]  /*18470*/  @P1 LDGSTS.E.BYPASS.LTC128B.128 [R6+0x15c00], desc[UR42][R4.64], !P4 ;  /* 0x15c0000004061fae */ /* 0x000fe8000e101d6a */
[----:B------:R-:W-:Y:S04]  /*18480*/  @P1 LDGSTS.E.BYPASS.LTC128B.128 [R6+0x17c00], desc[UR42][R4.64+0x40], !P3 ;  /* 0x17c0004004061fae */ /* 0x000fe8000d901d6a */
[----:B------:R0:W-:Y:S01]  /*18490*/  @P1 LDGSTS.E.BYPASS.LTC128B.128 [R6+0x19c00], desc[UR42][R4.64+0x80], !P2 ;  /* 0x19c0008004061fae */ /* 0x0001e2000d101d6a */
[----:B------:R-:W-:-:S03]  /*184a0*/  ISETP.GE.AND P1, PT, R3, 0x41, PT ;  /* 0x000000410300780c */ /* 0x000fc60003f26270 */
[----:B0-----:R-:W0:Y:S04]  /*184b0*/  SHFL.IDX PT, R4, R2, 0x2, 0x1c1f ;  /* 0x005c1f0002047f89 */ /* 0x001e2800000e0000 */
[----:B------:R-:W1:Y:S04]  /*184c0*/  SHFL.IDX PT, R6, R7, 0x2, 0x1c1f ;  /* 0x005c1f0007067f89 */ /* 0x000e6800000e0000 */
[----:B------:R-:W2:Y:S04]  /*184d0*/  SHFL.IDX PT, R7, R7, 0x3, 0x1c1f ;  /* 0x007c1f0007077f89 */ /* 0x000ea800000e0000 */
[----:B------:R-:W3:Y:S01]  /*184e0*/  SHFL.IDX PT, R2, R2, 0x3, 0x1c1f ;  /* 0x007c1f0002027f89 */ /* 0x000ee200000e0000 */
[----:B0-----:R-:W-:-:S05]  /*184f0*/  @P1 LEA R5, P0, R9, R4, 0x1 ;  /* 0x0000000409051211 */ /* 0x001fca00078008ff */
[----:B-1----:R-:W-:Y:S02]  /*18500*/  @P1 IMAD.X R4, RZ, RZ, R6, P0 ;  /* 0x000000ffff041224 */ /* 0x002fe400000e0606 */
[----:B------:R-:W-:-:S03]  /*18510*/  @P1 IMAD R6, R8, 0x2, R16 ;  /* 0x0000000208061824 */ /* 0x000fc600078e0210 */
[----:B------:R-:W-:-:S04]  /*18520*/  @P1 LOP3.LUT R5, R5, R4, RZ, 0x3c, !PT ;  /* 0x0000000405051212 */ /* 0x000fc800078e3cff */
[----:B------:R-:W-:-:S04]  /*18530*/  @P1 LOP3.LUT R4, R5, R4, RZ, 0x3c, !PT ;  /* 0x0000000405041212 */ /* 0x000fc800078e3cff */
[----:B------:R-:W-:-:S05]  /*18540*/  @P1 LOP3.LUT R5, R5, R4, RZ, 0x3c, !PT ;  /* 0x0000000405051212 */ /* 0x000fca00078e3cff */
[----:B------:R1:W-:Y:S04]  /*18550*/  @P1 LDGSTS.E.BYPASS.LTC128B.128 [R6+0x16400], desc[UR42][R4.64], !P4 ;  /* 0x1640000004061fae */ /* 0x0003e8000e101d6a */
[----:B------:R1:W-:Y:S04]  /*18560*/  @P1 LDGSTS.E.BYPASS.LTC128B.128 [R6+0x18400], desc[UR42][R4.64+0x40], !P3 ;  /* 0x1840004004061fae */ /* 0x0003e8000d901d6a */
[----:B--23--:R1:W-:Y:S02]  /*18570*/  @P1 LDGSTS.E.BYPASS.LTC128B.128 [R6+0x1a400], desc[UR42][R4.64+0x80], !P2 ;  /* 0x1a40008004061fae */ /* 0x00c3e4000d101d6a */
.L_x_10773:
[----:B------:R-:W-:-:S13]  /*18580*/  ISETP.GE.AND P0, PT, R3, 0x61, PT ;  /* 0x000000610300780c */ /* 0x000fda0003f06270 */
[----:B------:R-:W-:Y:S02]  /*18590*/  @P0 LEA R2, P1, R9, R2, 0x1 ;  /* 0x0000000209020211 */ /* 0x000fe400078208ff */
        /* <DEDUP_REMOVED lines=10> */
.L_x_10642:
[----:B------:R-:W-:Y:S02]  /*18640*/  PLOP3.LUT P1, PT, P1, P0, PT, 0xa2, 0x0 ;  /* 0x000000000000781c */ /* 0x000fe40000f21472 */
[----:B------:R-:W-:-:S08]  /*18650*/  @P0 R2UR P1, UR4, R0 ;  /* 0x00000000000402ca */ /* 0x000fd00000020000 */
[----:B------:R-:W-:-:S05]  /*18660*/  @P0 PLOP3.LUT P0, PT, P1, PT, PT, 0x80, 0x0 ;  /* 0x000000000000081c */ /* 0x000fca0000f0f070 */
[----:B------:R-:W-:Y:S01]  /*18670*/  @!P1 SYNCS.ARRIVE.TRANS64.RED.A0T1 RZ, [UR4+0x2d830], RZ ;  /* 0x02d830ffffff99a7 */ /* 0x000fe20008200404 */
[----:B------:R-:W-:Y:S07]  /*18680*/  @!P1 ARRIVES.LDGSTSBAR.64.TRANSCNT [UR4+0x2d830] ;  /* 0x02d83000ff0099b0 */ /* 0x000fee0008000a84 */
[----:B------:R-:W-:Y:S05]  /*18690*/  @P0 BRA.U.ANY `(.L_x_10642) ;  /* 0xfffffffd00e80947 */ /* 0x000fea000393ffff */
[----:B------:R-:W-:Y:S01]  /*186a0*/  NOP ;  /* 0x0000000000007918 */ /* 0x000fe20000000000 */
[----:B--2---:R-:W-:-:S05]  /*186b0*/  IMAD.U32 R2, RZ, RZ, UR38 ;  /* 0x00000026ff027e24 */ /* 0x004fca000f8e00ff */
[----:B------:R-:W-:-:S13]  /*186c0*/  ISETP.NE.AND P2, PT, R2, 0x3, PT ;  /* 0x000000030200780c */ /* 0x000fda0003f45270 */
[----:B------:R-:W-:Y:S05]  /*186d0*/  @!P2 BRA `(.L_x_10643) ;  /* 0x000000000004a947 */ /* 0x000fea0003800000 */
[----:B------:R-:W-:Y:S01]  /*186e0*/  BPT.TRAP 0x1 ;  /* 0x000000040000795c */ /* 0x000fe20000300000 */
.L_x_10643:
[----:B01----:R0:W5:Y:S01]  /*186f0*/  LDL.LU R4, [R1+0x34] ;  /* 0x0000340001047983 */ /* 0x0031620000300800 */
[----:B------:R0:W-:Y:S03]  /*18700*/  SYNCS.ARRIVE.TRANS64.A1T0 RZ, [R0+URZ+0x2d830], RZ ;  /* 0x02d830ff00ff79a7 */ /* 0x0001e6000810003f */
[----:B------:R0:W5:Y:S04]  /*18710*/  LDL.LU R6, [R1+0x8] ;  /* 0x0000080001067983 */ /* 0x0001680000300800 */
[----:B------:R0:W5:Y:S02]  /*18720*/  LDL.LU R3, [R1+0x44] ;  /* 0x0000440001037983 */ /* 0x0001640000300800 */
[----:B------:R-:W-:Y:S05]  /*18730*/  WARPSYNC.ALL ;  /* 0x0000000000007948 */ /* 0x000fea0003800000 */
[----:B------:R-:W-:Y:S01]  /*18740*/  ULDC.64 UR4, c[0x0][0x298] ;  /* 0x0000a60000047ab9 */ /* 0x000fe20000000a00 */
[----:B------:R-:W-:Y:S01]  /*18750*/  ULDC.64 UR6, c[0x0][0xa00] ;  /* 0x0002800000067ab9 */ /* 0x000fe20000000a00 */
[----:B0-----:R-:W-:Y:S01]  /*18760*/  VIADD R0, R16, 0xc400 ;  /* 0x0000c40010007836 */ /* 0x001fe20000000000 */
[----:B------:R-:W-:Y:S01]  /*18770*/  BAR.SYNC.DEFER_BLOCKING 0x8, 0x200 ;  /* 0x0208000000007b1d */ /* 0x000fe20000010000 */
[----:B------:R-:W-:-:S03]  /*18780*/  ISETP.NE.U32.AND P0, PT, RZ, UR6, PT ;  /* 0x00000006ff007c0c */ /* 0x000fc6000bf05070 */
[----:B------:R-:W-:Y:S02]  /*18790*/  LOP3.LUT P1, RZ, R0, 0x1bf, RZ, 0xc0, !PT ;  /* 0x000001bf00ff7812 */ /* 0x000fe4000782c0ff */
[----:B------:R-:W-:Y:S01]  /*187a0*/  ISETP.NE.AND.EX P0, PT, RZ, UR7, PT, P0 ;  /* 0x00000007ff007c0c */ /* 0x000fe2000bf05300 */
[----:B------:R-:W-:Y:S01]  /*187b0*/  BSSY B6, `(.L_x_10644) ;  /* 0x000001c000067945 */ /* 0x000fe20003800000 */
[----:B-----5:R-:W-:Y:S02]  /*187c0*/  SHF.R.S32.HI R2, RZ, 0x1f, R4 ;  /* 0x0000001fff027819 */ /* 0x020fe40000011404 */
[----:B------:R-:W-:-:S03]  /*187d0*/  SEL R26, R6, RZ, !P0 ;  /* 0x000000ff061a7207 */ /* 0x000fc60004000000 */
[----:B------:R-:W-:-:S04]  /*187e0*/  IMAD R2, R2, UR4, RZ ;  /* 0x0000000402027c24 */ /* 0x000fc8000f8e02ff */
[C---:B------:R-:W-:Y:S01]  /*187f0*/  IMAD R0, R4.reuse, UR5, R2 ;  /* 0x0000000504007c24 */ /* 0x040fe2000f8e0202 */
[----:B------:R-:W-:Y:S01]  /*18800*/  SEL R2, R3, RZ, !P0 ;  /* 0x000000ff03027207 */ /* 0x000fe20004000000 */
        /* <DEDUP_REMOVED lines=10> */
[----:B------:R-:W-:Y:S01]  /*188b0*/  MOV R4, UR4 ;  /* 0x0000000400047c02 */ /* 0x000fe20008000f00 */
[----:B------:R-:W-:Y:S01]  /*188c0*/  IMAD.U32 R5, RZ, RZ, UR5 ;  /* 0x00000005ff057e24 */ /* 0x000fe2000f8e00ff */
        /* <DEDUP_REMOVED lines=10> */
.L_x_10645:
[----:B------:R-:W-:Y:S05]  /*18970*/  BSYNC B6 ;  /* 0x0000000000067941 */ /* 0x000fea0003800000 */
.L_x_10644:
[----:B0-----:R-:W2:Y:S01]  /*18980*/  LDL.LU R2, [R1+0x8] ;  /* 0x0000080001027983 */ /* 0x001ea20000300800 */
[----:B------:R-:W0:Y:S01]  /*18990*/  LDC R9, c[0x0][0x448] ;  /* 0x00011200ff097b82 */ /* 0x000e220000000800 */
[----:B------:R-:W-:Y:S01]  /*189a0*/  ULDC.64 UR4, c[0x0][0x2d8] ;  /* 0x0000b60000047ab9 */ /* 0x000fe20000000a00 */
[----:B------:R-:W-:Y:S01]  /*189b0*/  ULDC.64 UR6, c[0x0][0x2e0] ;  /* 0x0000b80000067ab9 */ /* 0x000fe20000000a00 */
[----:B------:R-:W3:Y:S01]  /*189c0*/  LDL.LU.64 R20, [R1+0x38] ;  /* 0x0000380001147983 */ /* 0x000ee20000300a00 */
[----:B------:R-:W-:-:S03]  /*189d0*/  ULDC.64 UR8, c[0x0][0x280] ;  /* 0x0000a00000087ab9 */ /* 0x000fc60000000a00 */
[----:B------:R-:W4:Y:S01]  /*189e0*/  LDL.LU R0, [R1+0x34] ;  /* 0x0000340001007983 */ /* 0x000f220000300800 */
[----:B0-----:R-:W-:-:S13]  /*189f0*/  ISETP.NE.AND P0, PT, R9, 0x1, PT ;  /* 0x000000010900780c */ /* 0x001fda0003f05270 */
[----:B------:R-:W0:Y:S08]  /*18a00*/  @P0 LDC R5, c[0x0][0x44c] ;  /* 0x00011300ff050b82 */ /* 0x000e300000000800 */
[----:B------:R-:W1:Y:S08]  /*18a10*/  @P0 LDC R6, c[0x0][0x450] ;  /* 0x00011400ff060b82 */ /* 0x000e700000000800 */
[----:B------:R-:W1:Y:S01]  /*18a20*/  @P0 LDC R8, c[0x0][0x450] ;  /* 0x00011400ff080b82 */ /* 0x000e620000000800 */
[----:B--2---:R-:W-:-:S02]  /*18a30*/  IMAD.MOV.U32 R3, RZ, RZ, R2 ;  /* 0x000000ffff037224 */ /* 0x004fc400078e0002 */
        /* <DEDUP_REMOVED lines=9> */
[----:B------:R-:W-:-:S04]  /*18ad0*/  ULDC.64 UR6, c[0x0][0x2c8] ;  /* 0x0000b20000067ab9 */ /* 0x000fc80000000a00 */
[----:B------:R-:W-:Y:S01]  /*18ae0*/  IADD3 R3, R3, R0, RZ ;  /* 0x0000000003037210 */ /* 0x000fe20007ffe0ff */
[----:B--2---:R-:W-:Y:S01]  /*18af0*/  IMAD.SHL.U32 R21, R21, 0x20, RZ ;  /* 0x0000002015157824 */ /* 0x004fe200078e00ff */
[----:B---3--:R-:W-:-:S04]  /*18b00*/  LOP3.LUT R20, R20, 0x7f, RZ, 0xc0, !PT ;  /* 0x0000007f14147812 */ /* 0x008fc800078ec0ff */
[----:B------:R-:W-:Y:S02]  /*18b10*/  LOP3.LUT R21, R21, 0x60, RZ, 0xc0, !PT ;  /* 0x0000006015157812 */ /* 0x000fe400078ec0ff */
[----:B------:R-:W-:-:S04]  /*18b20*/  SHF.R.U32.HI R20, RZ, 0x2, R20 ;  /* 0x00000002ff147819 */ /* 0x000fc80000011614 */
[----:B------:R-:W-:Y:S02]  /*18b30*/  LOP3.LUT R20, R20, R21, RZ, 0xfc, !PT ;  /* 0x0000001514147212 */ /* 0x000fe400078efcff */
[----:B------:R2:W5:Y:S03]  /*18b40*/  LDL R21, [R1+0x48] ;  /* 0x0000480001157983 */ /* 0x0005660000100800 */
[----:B------:R-:W-:-:S04]  /*18b50*/  IMAD R0, R25, 0xc0, R20 ;  /* 0x000000c019007824 */ /* 0x000fc800078e0214 */
[----:B0-----:R-:W-:-:S04]  /*18b60*/  @P0 IMAD.HI.U32 R5, R0, R5, RZ ;  /* 0x0000000500050227 */ /* 0x001fc800078e00ff */
[----:B------:R-:W-:Y:S01]  /*18b70*/  IMAD.MOV.U32 R4, RZ, RZ, R0 ;  /* 0x000000ffff047224 */ /* 0x000fe200078e0000 */
[----:B-1----:R-:W-:-:S04]  /*18b80*/  @P0 SHF.R.U32.HI R4, RZ, R6, R5 ;  /* 0x00000006ff040219 */ /* 0x002fc80000011605 */
[--C-:B------:R-:W-:Y:S01]  /*18b90*/  SHF.R.S32.HI R5, RZ, 0x1f, R4.reuse ;  /* 0x0000001fff057819 */ /* 0x100fe20000011404 */
[----:B------:R-:W-:-:S04]  /*18ba0*/  IMAD.MOV R7, RZ, RZ, -R4 ;  /* 0x000000ffff077224 */ /* 0x000fc800078e0a04 */
[----:B------:R-:W-:-:S04]  /*18bb0*/  IMAD R5, R5, UR4, RZ ;  /* 0x0000000405057c24 */ /* 0x000fc8000f8e02ff */
[C---:B------:R-:W-:Y:S02]  /*18bc0*/  IMAD R6, R4.reuse, UR5, R5 ;  /* 0x0000000504067c24 */ /* 0x040fe4000f8e0205 */
[----:B------:R-:W-:-:S04]  /*18bd0*/  IMAD.WIDE.U32 R4, R4, UR4, R2 ;  /* 0x0000000404047c25 */ /* 0x000fc8000f8e0002 */
[----:B------:R-:W-:Y:S02]  /*18be0*/  IMAD.IADD R5, R5, 0x1, R6 ;  /* 0x0000000105057824 */ /* 0x000fe400078e0206 */
[----:B------:R-:W-:-:S05]  /*18bf0*/  IMAD R6, R9, R7, R0 ;  /* 0x0000000709067224 */ /* 0x000fca00078e0200 */
[----:B------:R-:W-:Y:S01]  /*18c00*/  SHF.R.S32.HI R7, RZ, 0x1f, R6 ;  /* 0x0000001fff077819 */ /* 0x000fe20000011406 */
[----:B------:R-:W-:-:S04]  /*18c10*/  IMAD.WIDE.U32 R4, R6, UR6, R4 ;  /* 0x0000000606047c25 */ /* 0x000fc8000f8e0004 */
[----:B------:R-:W-:-:S04]  /*18c20*/  IMAD R7, R7, UR6, RZ ;  /* 0x0000000607077c24 */ /* 0x000fc8000f8e02ff */
[----:B------:R-:W-:Y:S02]  /*18c30*/  IMAD R6, R6, UR7, R7 ;  /* 0x0000000706067c24 */ /* 0x000fe4000f8e0207 */
[----:B------:R-:W0:Y:S01]  /*18c40*/  @P0 LDC R7, c[0x0][0x44c] ;  /* 0x00011300ff070b82 */ /* 0x000e220000000800 */
[----:B------:R-:W-:Y:S02]  /*18c50*/  VIADD R0, R0, 0x80 ;  /* 0x0000008000007836 */ /* 0x000fe40000000000 */
[----:B------:R-:W-:Y:S02]  /*18c60*/  IADD3 R6, R5, R6, RZ ;  /* 0x0000000605067210 */ /* 0x000fe40007ffe0ff */
[----:B------:R-:W-:-:S04]  /*18c70*/  LEA R5, P1, R4, UR8, 0x1 ;  /* 0x0000000804057c11 */ /* 0x000fc8000f8208ff */
[----:B------:R-:W-:Y:S01]  /*18c80*/  LEA.HI.X R4, R4, UR9, R6, 0x1, P1 ;  /* 0x0000000904047c11 */ /* 0x000fe200088f0c06 */
[----:B------:R-:W-:Y:S02]  /*18c90*/  IMAD.MOV.U32 R6, RZ, RZ, R0 ;  /* 0x000000ffff067224 */ /* 0x000fe400078e0000 */
[----:B0-----:R-:W-:-:S05]  /*18ca0*/  @P0 IMAD.HI.U32 R7, R0, R7, RZ ;  /* 0x0000000700070227 */ /* 0x001fca00078e00ff */
[----:B------:R-:W-:Y:S02]  /*18cb0*/  @P0 SHF.R.U32.HI R6, RZ, R8, R7 ;  /* 0x00000008ff060219 */ /* 0x000fe40000011607 */
[----:B------:R2:W5:Y:S01]  /*18cc0*/  LDL R8, [R1+0x30] ;  /* 0x0000300001087983 */ /* 0x0005620000100800 */
[----:B------:R-:W0:Y:S02]  /*18cd0*/  S2R R13, SR_TID.X ;  /* 0x00000000000d7919 */ /* 0x000e240000002100 */
[----:B------:R-:W-:-:S04]  /*18ce0*/  IMAD.MOV R7, RZ, RZ, -R6 ;  /* 0x000000ffff077224 */ /* 0x000fc800078e0a06 */
[----:B------:R-:W-:Y:S01]  /*18cf0*/  IMAD R0, R9, R7, R0 ;  /* 0x0000000709007224 */ /* 0x000fe200078e0200 */
[----:B------:R-:W-:Y:S01]  /*18d00*/  SHF.R.S32.HI R7, RZ, 0x1f, R6 ;  /* 0x0000001fff077819 */ /* 0x000fe20000011406 */
[----:B------:R-:W-:-:S04]  /*18d10*/  IMAD.WIDE.U32 R2, R6, UR4, R2 ;  /* 0x0000000406027c25 */ /* 0x000fc8000f8e0002 */
[----:B------:R-:W-:Y:S01]  /*18d20*/  IMAD R7, R7, UR4, RZ ;  /* 0x0000000407077c24 */ /* 0x000fe2000f8e02ff */
[----:B------:R-:W-:-:S03]  /*18d30*/  ULDC UR4, c[0x0][0x2b8] ;  /* 0x0000ae0000047ab9 */ /* 0x000fc60000000800 */
[----:B------:R-:W-:Y:S01]  /*18d40*/  IMAD R7, R6, UR5, R7 ;  /* 0x0000000506077c24 */ /* 0x000fe2000f8e0207 */
[----:B------:R-:W-:-:S04]  /*18d50*/  SHF.R.S32.HI R6, RZ, 0x1f, R0 ;  /* 0x0000001fff067819 */ /* 0x000fc80000011400 */
[----:B------:R-:W-:Y:S01]  /*18d60*/  IADD3 R3, R3, R7, RZ ;  /* 0x0000000703037210 */ /* 0x000fe20007ffe0ff */
[----:B------:R-:W-:Y:S02]  /*18d70*/  IMAD R6, R6, UR6, RZ ;  /* 0x0000000606067c24 */ /* 0x000fe4000f8e02ff */
[----:B------:R-:W-:-:S04]  /*18d80*/  IMAD.WIDE.U32 R2, R0, UR6, R2 ;  /* 0x0000000600027c25 */ /* 0x000fc8000f8e0002 */
[C---:B0-----:R-:W-:Y:S02]  /*18d90*/  IMAD.SHL.U32 R11, R13.reuse, 0x8, RZ ;  /* 0x000000080d0b7824 */ /* 0x041fe400078e00ff */
[----:B------:R-:W-:Y:S02]  /*18da0*/  IMAD R6, R0, UR7, R6 ;  /* 0x0000000700067c24 */ /* 0x000fe4000f8e0206 */
[----:B------:R-:W-:Y:S01]  /*18db0*/  IMAD.SHL.U32 R10, R13, 0x8, RZ ;  /* 0x000000080d0a7824 */ /* 0x000fe200078e00ff */
[----:B------:R-:W-:Y:S01]  /*18dc0*/  LOP3.LUT R11, R11, 0x18, RZ, 0xc0, !PT ;  /* 0x000000180b0b7812 */ /* 0x000fe200078ec0ff */
[----:B------:R-:W-:Y:S01]  /*18dd0*/  IMAD.IADD R6, R3, 0x1, R6 ;  /* 0x0000000103067824 */ /* 0x000fe200078e0206 */
[----:B------:R-:W-:Y:S02]  /*18de0*/  LEA R7, P0, R2, UR8, 0x1 ;  /* 0x0000000802077c11 */ /* 0x000fe4000f8008ff */
[----:B------:R-:W-:Y:S02]  /*18df0*/  LOP3.LUT R12, R11, 0x20, RZ, 0xfc, !PT ;  /* 0x000000200b0c7812 */ /* 0x000fe400078efcff */
[----:B------:R-:W-:-:S02]  /*18e00*/  LOP3.LUT R10, R10, 0x18, RZ, 0xc0, !PT ;  /* 0x000000180a0a7812 */ /* 0x000fc400078ec0ff */
[----:B------:R-:W-:Y:S01]  /*18e10*/  LOP3.LUT R11, R11, 0x40, RZ, 0xfc, !PT ;  /* 0x000000400b0b7812 */ /* 0x000fe200078efcff */
[----:B------:R-:W-:Y:S01]  /*18e20*/  UMOV UR5, 0xffffffff ;  /* 0xffffffff00057882 */ /* 0x000fe20000000000 */
[----:B------:R-:W-:Y:S02]  /*18e30*/  LEA.HI.X R6, R2, UR9, R6, 0x1, P0 ;  /* 0x0000000902067c11 */ /* 0x000fe400080f0c06 */
[----:B------:R-:W-:Y:S02]  /*18e40*/  LOP3.LUT R20, R13, 0x7f, RZ, 0xc0, !PT ;  /* 0x0000007f0d147812 */ /* 0x000fe400078ec0ff */
[----:B------:R-:W-:Y:S02]  /*18e50*/  ISETP.GE.AND P0, PT, R10, UR4, PT ;  /* 0x000000040a007c0c */ /* 0x000fe4000bf06270 */
[----:B------:R-:W-:Y:S02]  /*18e60*/  ISETP.GE.AND P1, PT, R12, UR4, PT ;  /* 0x000000040c007c0c */ /* 0x000fe4000bf26270 */
[----:B------:R-:W-:-:S02]  /*18e70*/  ISETP.GE.AND P2, PT, R11, UR4, PT ;  /* 0x000000040b007c0c */ /* 0x000fc4000bf46270 */
[----:B------:R-:W-:Y:S01]  /*18e80*/  SHF.R.U32.HI R20, RZ, 0x2, R20 ;  /* 0x00000002ff147819 */ /* 0x000fe20000011614 */
[----:B--2---:R-:W-:Y:S10]  /*18e90*/  BRA.DIV UR5, `(.L_x_10646) ;  /* 0x0000004605a47947 */ /* 0x004ff4000b800000 */
[----:B------:R-:W0:Y:S01]  /*18ea0*/  SHFL.IDX PT, R3, R5, RZ, 0x1c1f ;  /* 0x001c1fff05037589 */ /* 0x000e2200000e0000 */
[----:B-----5:R-:W-:Y:S02]  /*18eb0*/  IMAD R0, R21, R9, RZ ;  /* 0x0000000915007224 */ /* 0x020fe400078e02ff */
[----:B------:R-:W-:Y:S01]  /*18ec0*/  IMAD R25, R25, 0xc0, R20 ;  /* 0x000000c019197824 */ /* 0x000fe200078e0214 */
[----:B------:R-:W1:Y:S04]  /*18ed0*/  SHFL.IDX PT, R2, R4, RZ, 0x1c1f ;  /* 0x001c1fff04027589 */ /* 0x000e6800000e0000 */
[----:B------:R-:W-:-:S13]  /*18ee0*/  ISETP.GE.AND P3, PT, R25, R0, PT ;  /* 0x000000001900720c */ /* 0x000fda0003f66270 */
[----:B0-----:R-:W-:-:S04]  /*18ef0*/  @!P3 LEA R3, P4, R10, R3, 0x1 ;  /* 0x000000030a03b211 */ /* 0x001fc800078808ff */
[----:B-1----:R-:W-:-:S04]  /*18f00*/  @!P3 IADD3.X R2, RZ, R2, RZ, P4, !PT ;  /* 0x00000002ff02b210 */ /* 0x002fc800027fe4ff */
[----:B------:R-:W-:-:S04]  /*18f10*/  @!P3 LOP3.LUT R3, R3, R2, RZ, 0x3c, !PT ;  /* 0x000000020303b212 */ /* 0x000fc800078e3cff */
[----:B------:R-:W-:-:S04]  /*18f20*/  @!P3 LOP3.LUT R2, R3, R2, RZ, 0x3c, !PT ;  /* 0x000000020302b212 */ /* 0x000fc800078e3cff */
[----:B------:R-:W-:-:S05]  /*18f30*/  @!P3 LOP3.LUT R3, R3, R2, RZ, 0x3c, !PT ;  /* 0x000000020303b212 */ /* 0x000fca00078e3cff */
[----:B------:R-:W-:Y:S01]  /*18f40*/  @!PT LDS RZ, [RZ] ;  /* 0x00000000fffff984 */ /* 0x000fe20000000800 */
[----:B------:R-:W-:Y:S04]  /*18f50*/  @!P3 LDGSTS.E.BYPASS.LTC128B.128 [R8+0xc400], desc[UR42][R2.64], !P0 ;  /* 0x0c4000000208bfae */ /* 0x000fe8000c101d6a */
[----:B------:R-:W-:Y:S04]  /*18f60*/  @!P3 LDGSTS.E.BYPASS.LTC128B.128 [R8+0xf400], desc[UR42][R2.64+0x40], !P1 ;  /* 0x0f4000400208bfae */ /* 0x000fe8000c901d6a */
[----:B------:R0:W-:Y:S02]  /*18f70*/  @!P3 LDGSTS.E.BYPASS.LTC128B.128 [R8+0x12400], desc[UR42][R2.64+0x80], !P2 ;  /* 0x124000800208bfae */ /* 0x0001e4000d101d6a */
[----:B0-----:R-:W-:-:S02]  /*18f80*/  VIADD R2, R25, 0x20 ;  /* 0x0000002019027836 */ /* 0x001fc40000000000 */
[----:B------:R-:W0:Y:S03]  /*18f90*/  SHFL.IDX PT, R3, R5, 0x1, 0x1c1f ;  /* 0x003c1f0005037f89 */ /* 0x000e2600000e0000 */
[----:B------:R-:W-:Y:S02]  /*18fa0*/  ISETP.GE.AND P3, PT, R2, R0, PT ;  /* 0x000000000200720c */ /* 0x000fe40003f66270 */
[----:B------:R-:W1:Y:S11]  /*18fb0*/  SHFL.IDX PT, R2, R4, 0x1, 0x1c1f ;  /* 0x003c1f0004027f89 */ /* 0x000e7600000e0000 */
[----:B0-----:R-:W-:-:S05]  /*18fc0*/  @!P3 LEA R3, P4, R10, R3, 0x1 ;  /* 0x000000030a03b211 */ /* 0x001fca00078808ff */
[----:B-1----:R-:W-:-:S05]  /*18fd0*/  @!P3 IMAD.X R2, RZ, RZ, R2, P4 ;  /* 0x000000ffff02b224 */ /* 0x002fca00020e0602 */
[----:B------:R-:W-:-:S04]  /*18fe0*/  @!P3 LOP3.LUT R3, R3, R2, RZ, 0x3c, !PT ;  /* 0x000000020303b212 */ /* 0x000fc800078e3cff */
[----:B------:R-:W-:-:S04]  /*18ff0*/  @!P3 LOP3.LUT R2, R3, R2, RZ, 0x3c, !PT ;  /* 0x000000020302b212 */ /* 0x000fc800078e3cff */
[----:B------:R-:W-:-:S05]  /*19000*/  @!P3 LOP3.LUT R3, R3, R2, RZ, 0x3c, !PT ;  /* 0x000000020303b212 */ /* 0x000fca00078e3cff */
[----:B------:R-:W-:Y:S04]  /*19010*/  @!P3 LDGSTS.E.BYPASS.LTC128B.128 [R8+0xcc00], desc[UR42][R2.64], !P0 ;  /* 0x0cc000000208bfae */ /* 0x000fe8000c101d6a */
[----:B------:R-:W-:Y:S04]  /*19020*/  @!P3 LDGSTS.E.BYPASS.LTC128B.128 [R8+0xfc00], desc[UR42][R2.64+0x40], !P1 ;  /* 0x0fc000400208bfae */ /* 0x000fe8000c901d6a */
[----:B------:R0:W-:Y:S02]  /*19030*/  @!P3 LDGSTS.E.BYPASS.LTC128B.128 [R8+0x12c00], desc[UR42][R2.64+0x80], !P2 ;  /* 0x12c000800208bfae */ /* 0x0001e4000d101d6a */
[----:B0-----:R-:W-:-:S02]  /*19040*/  VIADD R2, R25, 0x40 ;  /* 0x0000004019027836 */ /* 0x001fc40000000000 */
[----:B------:R-:W0:Y:S03]  /*19050*/  SHFL.IDX PT, R3, R5, 0x2, 0x1c1f ;  /* 0x005c1f0005037f89 */ /* 0x000e2600000e0000 */
[----:B------:R-:W-:Y:S01]  /*19060*/  ISETP.GE.AND P3, PT, R2, R0, PT ;  /* 0x000000000200720c */ /* 0x000fe20003f66270 */
[----:B------:R-:W-:Y:S04]  /*19070*/  SHFL.IDX PT, R5, R5, 0x3, 0x1c1f ;  /* 0x007c1f0005057f89 */ /* 0x000fe800000e0000 */
[----:B------:R-:W1:Y:S04]  /*19080*/  SHFL.IDX PT, R2, R4, 0x2, 0x1c1f ;  /* 0x005c1f0004027f89 */ /* 0x000e6800000e0000 */
[----:B------:R-:W2:Y:S04]  /*19090*/  SHFL.IDX PT, R4, R4, 0x3, 0x1c1f ;  /* 0x007c1f0004047f89 */ /* 0x000ea800000e0000 */
[----:B0-----:R-:W-:-:S04]  /*190a0*/  @!P3 LEA R3, P4, R10, R3, 0x1 ;  /* 0x000000030a03b211 */ /* 0x001fc800078808ff */
[----:B-1----:R-:W-:-:S04]  /*190b0*/  @!P3 IADD3.X R2, RZ, R2, RZ, P4, !PT ;  /* 0x00000002ff02b210 */ /* 0x002fc800027fe4ff */
[----:B------:R-:W-:-:S04]  /*190c0*/  @!P3 LOP3.LUT R3, R3, R2, RZ, 0x3c, !PT ;  /* 0x000000020303b212 */ /* 0x000fc800078e3cff */
[----:B------:R-:W-:-:S04]  /*190d0*/  @!P3 LOP3.LUT R2, R3, R2, RZ, 0x3c, !PT ;  /* 0x000000020302b212 */ /* 0x000fc800078e3cff */
[----:B------:R-:W-:-:S05]  /*190e0*/  @!P3 LOP3.LUT R3, R3, R2, RZ, 0x3c, !PT ;  /* 0x000000020303b212 */ /* 0x000fca00078e3cff */
[----:B------:R-:W-:Y:S04]  /*190f0*/  @!P3 LDGSTS.E.BYPASS.LTC128B.128 [R8+0xd400], desc[UR42][R2.64], !P0 ;  /* 0x0d4000000208bfae */ /* 0x000fe8000c101d6a */
[----:B------:R-:W-:Y:S04]  /*19100*/  @!P3 LDGSTS.E.BYPASS.LTC128B.128 [R8+0x10400], desc[UR42][R2.64+0x40], !P1 ;  /* 0x104000400208bfae */ /* 0x000fe8000c901d6a */
[----:B------:R0:W-:Y:S02]  /*19110*/  @!P3 LDGSTS.E.BYPASS.LTC128B.128 [R8+0x13400], desc[UR42][R2.64+0x80], !P2 ;  /* 0x134000800208bfae */ /* 0x0001e4000d101d6a */
[----:B0-----:R-:W-:-:S05]  /*19120*/  VIADD R2, R25, 0x60 ;  /* 0x0000006019027836 */ /* 0x001fca0000000000 */
[----:B------:R-:W-:-:S13]  /*19130*/  ISETP.GE.AND P3, PT, R2, R0, PT ;  /* 0x000000000200720c */ /* 0x000fda0003f66270 */
[----:B------:R-:W-:-:S05]  /*19140*/  @!P3 LEA R2, P4, R10, R5, 0x1 ;  /* 0x000000050a02b211 */ /* 0x000fca00078808ff */
[----:B--2---:R-:W-:Y:S02]  /*19150*/  @!P3 IMAD.X R3, RZ, RZ, R4, P4 ;  /* 0x000000ffff03b224 */ /* 0x004fe400020e0604 */
[----:B------:R-:W-:-:S03]  /*19160*/  VIADD R4, R25, 0x80 ;  /* 0x0000008019047836 */ /* 0x000fc60000000000 */
[----:B------:R-:W-:Y:S04]  /*19170*/  @!P3 LDGSTS.E.BYPASS.LTC128B.128 [R8+0xdc00], desc[UR42][R2.64], !P0 ;  /* 0x0dc000000208bfae */ /* 0x000fe8000c101d6a */
[----:B------:R-:W-:Y:S04]  /*19180*/  @!P3 LDGSTS.E.BYPASS.LTC128B.128 [R8+0x10c00], desc[UR42][R2.64+0x40], !P1 ;  /* 0x10c000400208bfae */ /* 0x000fe8000c901d6a */
[----:B------:R0:W-:Y:S01]  /*19190*/  @!P3 LDGSTS.E.BYPASS.LTC128B.128 [R8+0x13c00], desc[UR42][R2.64+0x80], !P2 ;  /* 0x13c000800208bfae */ /* 0x0001e2000d101d6a */
[----:B------:R-:W-:-:S03]  /*191a0*/  ISETP.GE.AND P3, PT, R4, R0, PT ;  /* 0x000000000400720c */ /* 0x000fc60003f66270 */
[----:B0-----:R-:W0:Y:S04]  /*191b0*/  SHFL.IDX PT, R3, R7, RZ, 0x1c1f ;  /* 0x001c1fff07037589 */ /* 0x001e2800000e0000 */
[----:B------:R-:W1:Y:S04]  /*191c0*/  SHFL.IDX PT, R2, R6, RZ, 0x1c1f ;  /* 0x001c1fff06027589 */ /* 0x000e6800000e0000 */
[----:B------:R-:W2:Y:S02]  /*191d0*/  SHFL.IDX PT, R6, R6, 0x1, 0x1c1f ;  /* 0x003c1f0006067f89 */ /* 0x000ea400000e0000 */
[----:B0-----:R-:W-:-:S04]  /*191e0*/  @!P3 LEA R3, P4, R10, R3, 0x1 ;  /* 0x000000030a03b211 */ /* 0x001fc800078808ff */
[----:B-1----:R-:W-:-:S04]  /*191f0*/  @!P3 IADD3.X R2, RZ, R2, RZ, P4, !PT ;  /* 0x00000002ff02b210 */ /* 0x002fc800027fe4ff */
[----:B------:R-:W-:-:S04]  /*19200*/  @!P3 LOP3.LUT R3, R3, R2, RZ, 0x3c, !PT ;  /* 0x000000020303b212 */ /* 0x000fc800078e3cff */
[----:B------:R-:W-:-:S04]  /*19210*/  @!P3 LOP3.LUT R2, R3, R2, RZ, 0x3c, !PT ;  /* 0x000000020302b212 */ /* 0x000fc800078e3cff */
[----:B------:R-:W-:-:S05]  /*19220*/  @!P3 LOP3.LUT R3, R3, R2, RZ, 0x3c, !PT ;  /* 0x000000020303b212 */ /* 0x000fca00078e3cff */
[----:B------:R-:W-:Y:S04]  /*19230*/  @!P3 LDGSTS.E.BYPASS.LTC128B.128 [R8+0xe400], desc[UR42][R2.64], !P0 ;  /* 0x0e4000000208bfae */ /* 0x000fe8000c101d6a */
[----:B------:R-:W-:Y:S04]  /*19240*/  @!P3 LDGSTS.E.BYPASS.LTC128B.128 [R8+0x11400], desc[UR42][R2.64+0x40], !P1 ;  /* 0x114000400208bfae */ /* 0x000fe8000c901d6a */
[----:B------:R0:W-:Y:S04]  /*19250*/  @!P3 LDGSTS.E.BYPASS.LTC128B.128 [R8+0x14400], desc[UR42][R2.64+0x80], !P2 ;  /* 0x144000800208bfae */ /* 0x0001e8000d101d6a */
[----:B0-2---:R0:W1:Y:S02]  /*19260*/  SHFL.IDX PT, R2, R7, 0x1, 0x1c1f ;  /* 0x003c1f0007027f89 */ /* 0x00506400000e0000 */
.L_x_10786:
[----:B------:R-:W-:-:S05]  /*19270*/  VIADD R25, R25, 0xa0 ;  /* 0x000000a019197836 */ /* 0x000fca0000000000 */
[----:B------:R-:W-:-:S13]  /*19280*/  ISETP.GE.AND P3, PT, R25, R0, PT ;  /* 0x000000001900720c */ /* 0x000fda0003f66270 */
[----:B-1----:R-:W-:-:S05]  /*19290*/  @!P3 LEA R2, P4, R10, R2, 0x1 ;  /* 0x000000020a02b211 */ /* 0x002fca00078808ff */
[----:B------:R-:W-:-:S05]  /*192a0*/  @!P3 IMAD.X R3, RZ, RZ, R6, P4 ;  /* 0x000000ffff03b224 */ /* 0x000fca00020e0606 */
[----:B------:R-:W-:Y:S01]  /*192b0*/  @!PT LDS RZ, [RZ] ;  /* 0x00000000fffff984 */ /* 0x000fe20000000800 */
[----:B------:R-:W-:Y:S01]  /*192c0*/  @!PT LDS RZ, [RZ] ;  /* 0x00000000fffff984 */ /* 0x000fe20000000800 */
[----:B------:R-:W-:Y:S01]  /*192d0*/  @!PT LDS RZ, [RZ] ;  /* 0x00000000fffff984 */ /* 0x000fe20000000800 */
[----:B------:R1:W-:Y:S01]  /*192e0*/  @!P3 LDGSTS.E.BYPASS.LTC128B.128 [R8+0xec00], desc[UR42][R2.64], !P0 ;  /* 0x0ec000000208bfae */ /* 0x0003e2000c101d6a */
[----:B------:R-:W-:-:S03]  /*192f0*/  PLOP3.LUT P0, PT, PT, PT, PT, 0x80, 0x0 ;  /* 0x000000000000781c */ /* 0x000fc60003f0f070 */
[----:B------:R1:W-:Y:S04]  /*19300*/  @!P3 LDGSTS.E.BYPASS.LTC128B.128 [R8+0x11c00], desc[UR42][R2.64+0x40], !P1 ;  /* 0x11c000400208bfae */ /* 0x0003e8000c901d6a */
[----:B------:R1:W-:Y:S01]  /*19310*/  @!P3 LDGSTS.E.BYPASS.LTC128B.128 [R8+0x14c00], desc[UR42][R2.64+0x80], !P2 ;  /* 0x14c000800208bfae */ /* 0x0003e2000d101d6a */
[----:B------:R-:W-:-:S05]  /*19320*/  NOP ;  /* 0x0000000000007918 */ /* 0x000fca0000000000 */
.L_x_10647:
        /* <DEDUP_REMOVED lines=17> */
[----:B-12---:R-:W-:Y:S05]  /*19440*/  @!P0 BRA `(.L_x_10649) ;  /* 0x0000004800548947 */ /* 0x006fea0003800000 */
.L_x_10787:
[----:B------:R-:W-:Y:S05]  /*19450*/  BSYNC B0 ;  /* 0x0000000000007941 */ /* 0x000fea0003800000 */
.L_x_10648:
[----:B------:R-:W1:Y:S04]  /*19460*/  LDL.LU R3, [R1+0x40] ;  /* 0x0000400001037983 */ /* 0x000e680000300800 */
[----:B------:R-:W2:Y:S01]  /*19470*/  LDL R2, [R1+0x24] ;  /* 0x0000240001027983 */ /* 0x000ea20000100800 */
[----:B------:R-:W-:Y:S01]  /*19480*/  BSSY B0, `(.L_x_10650) ;  /* 0x00000f1000007945 */ /* 0x000fe20003800000 */
[----:B-1----:R-:W-:-:S05]  /*19490*/  VIADD R0, R3, 0xfffffffe ;  /* 0xfffffffe03007836 */ /* 0x002fca0000000000 */
[----:B--2---:R-:W-:-:S13]  /*194a0*/  ISETP.GE.AND P0, PT, R0, R2, PT ;  /* 0x000000020000720c */ /* 0x004fda0003f06270 */
[----:B------:R-:W-:Y:S05]  /*194b0*/  @!P0 BRA `(.L_x_10651) ;  /* 0x0000000c00b48947 */ /* 0x000fea0003800000 */
[----:B------:R-:W1:Y:S01]  /*194c0*/  S2R R2, SR_TID.X ;  /* 0x0000000000027919 */ /* 0x000e620000002100 */
[----:B------:R-:W-:Y:S01]  /*194d0*/  ULDC UR4, c[0x0][0x2f4] ;  /* 0x0000bd0000047ab9 */ /* 0x000fe20000000800 */
[----:B------:R2:W5:Y:S04]  /*194e0*/  LDL.LU R20, [R1] ;  /* 0x0000000001147983 */ /* 0x0005680000300800 */
[----:B------:R2:W-:Y:S01]  /*194f0*/  STL [R1+0x8], R23 ;  /* 0x0000081701007387 */ /* 0x0005e20000100800 */
[----:B------:R-:W-:Y:S02]  /*19500*/  IMAD.MOV.U32 R10, RZ, RZ, R28 ;  /* 0x000000ffff0a7224 */ /* 0x000fe400078e001c */
[----:B-1----:R-:W-:-:S05]  /*19510*/  IMAD.SHL.U32 R4, R2, 0x8, RZ ;  /* 0x0000000802047824 */ /* 0x002fca00078e00ff */
[----:B------:R-:W-:-:S04]  /*19520*/  LOP3.LUT R4, R4, 0x18, RZ, 0xc0, !PT ;  /* 0x0000001804047812 */ /* 0x000fc800078ec0ff */
[C---:B------:R-:W-:Y:S02]  /*19530*/  LOP3.LUT R3, R4.reuse, 0x20, RZ, 0xfc, !PT ;  /* 0x0000002004037812 */ /* 0x040fe400078efcff */
[C---:B------:R-:W-:Y:S02]  /*19540*/  LOP3.LUT R2, R4.reuse, 0x40, RZ, 0xfc, !PT ;  /* 0x0000004004027812 */ /* 0x040fe400078efcff */
[----:B------:R-:W-:Y:S02]  /*19550*/  ISETP.GE.AND P3, PT, R4, UR4, PT ;  /* 0x0000000404007c0c */ /* 0x000fe4000bf66270 */
[----:B------:R-:W-:Y:S02]  /*19560*/  ISETP.GE.AND P2, PT, R3, UR4, PT ;  /* 0x0000000403007c0c */ /* 0x000fe4000bf46270 */
[----:B--2---:R-:W-:-:S13]  /*19570*/  ISETP.GE.AND P1, PT, R2, UR4, PT ;  /* 0x0000000402007c0c */ /* 0x004fda000bf26270 */
.L_x_10664:
[----:B------:R-:W2:Y:S01]  /*19580*/  LDL R8, [R1+0x28] ;  /* 0x0000280001087983 */ /* 0x000ea20000100800 */
[----:B------:R-:W1:Y:S03]  /*19590*/  LDC R9, c[0x0][0x430] ;  /* 0x00010c00ff097b82 */ /* 0x000e660000000800 */
[----:B0-----:R-:W3:Y:S04]  /*195a0*/  LDL R7, [R1+0x2c] ;  /* 0x00002c0001077983 */ /* 0x001ee80000100800 */
[----:B------:R-:W4:Y:S01]  /*195b0*/  LDL R6, [R1+0xc] ;  /* 0x00000c0001067983 */ /* 0x000f220000100800 */
[----:B------:R-:W0:Y:S01]  /*195c0*/  S2R R2, SR_TID.X ;  /* 0x0000000000027919 */ /* 0x000e220000002100 */
[----:B-1----:R-:W-:-:S13]  /*195d0*/  ISETP.NE.AND P0, PT, R9, 0x1, PT ;  /* 0x000000010900780c */ /* 0x002fda0003f05270 */
[----:B------:R-:W1:Y:S01]  /*195e0*/  @P0 LDC R5, c[0x0][0x434] ;  /* 0x00010d00ff050b82 */ /* 0x000e620000000800 */
[----:B0-----:R-:W-:-:S04]  /*195f0*/  LOP3.LUT R3, R2, 0x7f, RZ, 0xc0, !PT ;  /* 0x0000007f02037812 */ /* 0x001fc800078ec0ff */
[----:B------:R-:W-:-:S03]  /*19600*/  SHF.R.U32.HI R4, RZ, 0x2, R3 ;  /* 0x00000002ff047819 */ /* 0x000fc60000011603 */
[----:B------:R-:W0:Y:S01]  /*19610*/  @P0 LDC R3, c[0x0][0x438] ;  /* 0x00010e00ff030b82 */ /* 0x000e220000000800 */
[----:B------:R-:W-:Y:S01]  /*19620*/  SHF.L.U32 R2, R2, 0x5, RZ ;  /* 0x0000000502027819 */ /* 0x000fe200000006ff */
[----:B------:R-:W-:-:S03]  /*19630*/  IMAD R4, R0, 0x80, R4 ;  /* 0x0000008000047824 */ /* 0x000fc600078e0204 */
[----:B------:R-:W-:Y:S01]  /*19640*/  LOP3.LUT R2, R2, 0x60, RZ, 0xc0, !PT ;  /* 0x0000006002027812 */ /* 0x000fe200078ec0ff */
[----:B------:R-:W-:Y:S05]  /*19650*/  YIELD ;  /* 0x0000000000007946 */ /* 0x000fea0003800000 */
[----:B------:R-:W-:Y:S01]  /*19660*/  ULDC.64 UR4, c[0x0][0x428] ;  /* 0x00010a0000047ab9 */ /* 0x000fe20000000a00 */
[----:B--2---:R-:W-:-:S05]  /*19670*/  IADD3 R4, R2, R4, R8 ;  /* 0x0000000402047210 */ /* 0x004fca0007ffe008 */
[----:B-1----:R-:W-:-:S04]  /*19680*/  @P0 IMAD.HI.U32 R5, R4, R5, RZ ;  /* 0x0000000504050227 */ /* 0x002fc800078e00ff */
[----:B------:R-:W-:Y:S01]  /*19690*/  IMAD.MOV.U32 R2, RZ, RZ, R4 ;  /* 0x000000ffff027224 */ /* 0x000fe200078e0004 */
[----:B0-----:R-:W-:-:S05]  /*196a0*/  @P0 SHF.R.U32.HI R2, RZ, R3, R5 ;  /* 0x00000003ff020219 */ /* 0x001fca0000011605 */
[----:B------:R-:W-:-:S04]  /*196b0*/  IMAD.MOV R3, RZ, RZ, -R2 ;  /* 0x000000ffff037224 */ /* 0x000fc800078e0a02 */
[----:B------:R-:W-:Y:S01]  /*196c0*/  IMAD R9, R9, R3, R4 ;  /* 0x0000000309097224 */ /* 0x000fe200078e0204 */
[----:B------:R-:W-:Y:S01]  /*196d0*/  SHF.R.S32.HI R3, RZ, 0x1f, R2 ;  /* 0x0000001fff037819 */ /* 0x000fe20000011402 */
[----:B---3--:R-:W-:-:S04]  /*196e0*/  IMAD R4, R7, UR4, RZ ;  /* 0x0000000407047c24 */ /* 0x008fc8000f8e02ff */
[C---:B----4-:R-:W-:Y:S02]  /*196f0*/  IMAD R4, R6.reuse, UR5, R4 ;  /* 0x0000000506047c24 */ /* 0x050fe4000f8e0204 */
[----:B------:R-:W-:Y:S01]  /*19700*/  IMAD.WIDE.U32 R2, R6, UR4, R2 ;  /* 0x0000000406027c25 */ /* 0x000fe2000f8e0002 */
[----:B------:R-:W-:-:S04]  /*19710*/  ULDC.64 UR4, c[0x0][0x418] ;  /* 0x0001060000047ab9 */ /* 0x000fc80000000a00 */
[----:B------:R-:W-:Y:S02]  /*19720*/  IADD3 R3, R4, R3, RZ ;  /* 0x0000000304037210 */ /* 0x000fe40007ffe0ff */
[----:B------:R-:W-:-:S04]  /*19730*/  LEA R4, P0, R2, UR4, 0x2 ;  /* 0x0000000402047c11 */ /* 0x000fc8000f8010ff */
[----:B------:R-:W-:-:S05]  /*19740*/  LEA.HI.X R5, R2, UR5, R3, 0x2, P0 ;  /* 0x0000000502057c11 */ /* 0x000fca00080f1403 */
[----:B------:R-:W2:Y:S01]  /*19750*/  LDG.E R8, desc[UR42][R4.64] ;  /* 0x0000002a04087981 */ /* 0x000ea2000c1e1900 */
[----:B------:R-:W-:-:S05]  /*19760*/  VIADD R28, R10, 0x1 ;  /* 0x000000010a1c7836 */ /* 0x000fca0000000000 */
[----:B------:R-:W-:-:S04]  /*19770*/  ISETP.NE.AND P0, PT, R28, 0x2, PT ;  /* 0x000000021c00780c */ /* 0x000fc80003f05270 */
[----:B------:R-:W-:-:S04]  /*19780*/  SEL R2, RZ, 0x1, P0 ;  /* 0x00000001ff027807 */ /* 0x000fc80000000000 */
[----:B-----5:R-:W-:Y:S01]  /*19790*/  LOP3.LUT R2, R20, R2, RZ, 0x3c, !PT ;  /* 0x0000000214027212 */ /* 0x020fe200078e3cff */
[----:B------:R-:W-:-:S04]  /*197a0*/  IMAD.U32 R6, RZ, RZ, UR38 ;  /* 0x00000026ff067e24 */ /* 0x000fc8000f8e00ff */
[----:B------:R0:W-:Y:S01]  /*197b0*/  STL [R1], R2 ;  /* 0x0000000201007387 */ /* 0x0001e20000100800 */
[----:B------:R-:W-:Y:S01]  /*197c0*/  ISETP.NE.AND P4, PT, R6, 0x3, PT ;  /* 0x000000030600780c */ /* 0x000fe20003f85270 */
[----:B------:R-:W-:Y:S01]  /*197d0*/  IMAD.MOV.U32 R23, RZ, RZ, R0 ;  /* 0x000000ffff177224 */ /* 0x000fe200078e0000 */
[----:B------:R-:W-:Y:S02]  /*197e0*/  SEL R28, R28, RZ, P0 ;  /* 0x000000ff1c1c7207 */ /* 0x000fe40000000000 */
[----:B--2---:R-:W-:-:S09]  /*197f0*/  SHF.R.S32.HI R26, RZ, 0x1f, R8 ;  /* 0x0000001fff1a7819 */ /* 0x004fd20000011408 */
[----:B0-----:R-:W-:Y:S05]  /*19800*/  @!P4 BRA `(.L_x_10652) ;  /* 0x000000000004c947 */ /* 0x001fea0003800000 */
[----:B------:R-:W-:Y:S01]  /*19810*/  BPT.TRAP 0x1 ;  /* 0x000000040000795c */ /* 0x000fe20000300000 */
.L_x_10652:
[----:B------:R-:W-:Y:S01]  /*19820*/  LEA R5, R28, R16, 0x3 ;  /* 0x000000101c057211 */ /* 0x000fe200078e18ff */
[----:B------:R-:W-:Y:S01]  /*19830*/  BSSY B1, `(.L_x_10653) ;  /* 0x0000004000017945 */ /* 0x000fe20003800000 */
[----:B------:R-:W-:-:S04]  /*19840*/  SHF.L.U32 R0, R2, 0x1f, RZ ;  /* 0x0000001f02007819 */ /* 0x000fc800000006ff */
[----:B------:R-:W0:Y:S02]  /*19850*/  SYNCS.PHASECHK.TRANS64.TRYWAIT P0, [R5+URZ+0x2d840], R0 ;  /* 0x02d84000050075a7 */ /* 0x000e24000800017f */
[----:B0-----:R-:W-:Y:S05]  /*19860*/  @!P0 BRA `(.L_x_10654) ;  /* 0x0000004400608947 */ /* 0x001fea0003800000 */
.L_x_10788:
[----:B------:R-:W-:Y:S05]  /*19870*/  BSYNC B1 ;  /* 0x0000000000017941 */ /* 0x000fea0003800000 */
.L_x_10653:
[----:B------:R-:W2:Y:S01]  /*19880*/  LDL R4, [R1+0x10] ;  /* 0x0000100001047983 */ /* 0x000ea20000100800 */
        /* <DEDUP_REMOVED lines=20> */
[----:B--2---:R-:W-:Y:S01]  /*199d0*/  IMAD R4, R28, 0x3000, R4 ;  /* 0x000030001c047824 */ /* 0x004fe200078e0204 */
[----:B------:R-:W-:Y:S07]  /*199e0*/  BRA.DIV UR4, `(.L_x_10655) ;  /* 0x0000004604147947 */ /* 0x000fee000b800000 */
[----:B------:R-:W0:Y:S01]  /*199f0*/  S2R R3, SR_TID.X ;  /* 0x0000000000037919 */ /* 0x000e220000002100 */
[----:B------:R-:W-:Y:S01]  /*19a00*/  LOP3.LUT P6, RZ, R19, 0x4, RZ, 0xc0, !PT ;  /* 0x0000000413ff7812 */ /* 0x000fe200078cc0ff */
[----:B------:R-:W-:Y:S01]  /*19a10*/  IMAD R4, R4, 0x2, R16 ;  /* 0x0000000204047824 */ /* 0x000fe200078e0210 */
[----:B------:R-:W1:Y:S04]  /*19a20*/  SHFL.IDX PT, R2, R6, RZ, 0x1c1f ;  /* 0x001c1fff06027589 */ /* 0x000e6800000e0000 */
[----:B------:R-:W-:Y:S01]  /*19a30*/  SHFL.IDX PT, R21, R7, 0x2, 0x1c1f ;  /* 0x005c1f0007157f89 */ /* 0x000fe200000e0000 */
[----:B0-----:R-:W-:-:S03]  /*19a40*/  IMAD.SHL.U32 R11, R3, 0x8, RZ ;  /* 0x00000008030b7824 */ /* 0x001fc600078e00ff */
[----:B------:R-:W0:Y:S02]  /*19a50*/  SHFL.IDX PT, R3, R7, RZ, 0x1c1f ;  /* 0x001c1fff07037589 */ /* 0x000e2400000e0000 */
[----:B------:R-:W-:-:S04]  /*19a60*/  LOP3.LUT R11, R11, 0x18, RZ, 0xc0, !PT ;  /* 0x000000180b0b7812 */ /* 0x000fc800078ec0ff */
[----:B------:R-:W-:-:S04]  /*19a70*/  SHF.L.U32 R0, R11, 0x1, RZ ;  /* 0x000000010b007819 */ /* 0x000fc800000006ff */
[----:B-1----:R-:W-:-:S05]  /*19a80*/  IADD3 R2, P0, R2, R0, RZ ;  /* 0x0000000002027210 */ /* 0x002fca0007f1e0ff */
[----:B0-----:R-:W-:-:S05]  /*19a90*/  IMAD.X R3, RZ, RZ, R3, P0 ;  /* 0x000000ffff037224 */ /* 0x001fca00000e0603 */
        /* <DEDUP_REMOVED lines=18> */
.L_x_10798:
        /* <DEDUP_REMOVED lines=11> */
.L_x_10656:
        /* <DEDUP_REMOVED lines=11> */
.L_x_10657:
[----:B------:R1:W-:Y:S01]  /*19d20*/  SYNCS.ARRIVE.TRANS64.A1T0 RZ, [R5+URZ+0x2d830], RZ ;  /* 0x02d830ff05ff79a7 */ /* 0x0003e2000810003f */
[----:B------:R-:W-:Y:S05]  /*19d30*/  @!P5 BRA `(.L_x_10658) ;  /* 0x000000000004d947 */ /* 0x000fea0003800000 */
[----:B------:R-:W-:Y:S01]  /*19d40*/  BPT.TRAP 0x1 ;  /* 0x000000040000795c */ /* 0x000fe20000300000 */
.L_x_10658:
[----:B------:R-:W-:Y:S01]  /*19d50*/  SHF.L.U32 R2, R20, 0x1f, RZ ;  /* 0x0000001f14027819 */ /* 0x000fe200000006ff */
[----:B-1----:R-:W-:Y:S01]  /*19d60*/  IMAD R5, R10, 0x8, R16 ;  /* 0x000000080a057824 */ /* 0x002fe200078e0210 */
[----:B------:R-:W-:Y:S03]  /*19d70*/  BSSY B1, `(.L_x_10659) ;  /* 0x0000003000017945 */ /* 0x000fe60003800000 */
[----:B------:R-:W1:Y:S02]  /*19d80*/  SYNCS.PHASECHK.TRANS64.TRYWAIT P0, [R5+URZ+0x2d860], R2 ;  /* 0x02d86002050075a7 */ /* 0x000e64000800017f */
[----:B-1----:R-:W-:Y:S05]  /*19d90*/  @!P0 BRA `(.L_x_10660) ;  /* 0x00000044007c8947 */ /* 0x002fea0003800000 */
.L_x_10799:
[----:B------:R-:W-:Y:S05]  /*19da0*/  BSYNC B1 ;  /* 0x0000000000017941 */ /* 0x000fea0003800000 */
.L_x_10659:
[----:B0-----:R-:W2:Y:S04]  /*19db0*/  LDL R7, [R1+0x20] ;  /* 0x0000200001077983 */ /* 0x001ea80000100800 */
[----:B------:R-:W2:Y:S04]  /*19dc0*/  LDL.LU R6, [R1+0x8] ;  /* 0x0000080001067983 */ /* 0x000ea80000300800 */
[----:B------:R-:W3:Y:S01]  /*19dd0*/  LDL R4, [R1+0x10] ;  /* 0x0000100001047983 */ /* 0x000ee20000100800 */
[----:B------:R-:W0:Y:S01]  /*19de0*/  S2R R3, SR_TID.X ;  /* 0x0000000000037919 */ /* 0x000e220000002100 */
[----:B------:R-:W-:Y:S01]  /*19df0*/  UMOV UR4, 0xffffffff ;  /* 0xffffffff00047882 */ /* 0x000fe20000000000 */
[----:B0-----:R-:W-:-:S04]  /*19e00*/  LOP3.LUT R3, R3, 0x7f, RZ, 0xc0, !PT ;  /* 0x0000007f03037812 */ /* 0x001fc800078ec0ff */
[----:B------:R-:W-:Y:S01]  /*19e10*/  SHF.R.U32.HI R3, RZ, 0x2, R3 ;  /* 0x00000002ff037819 */ /* 0x000fe20000011603 */
[----:B--2---:R-:W-:Y:S02]  /*19e20*/  IMAD R6, R6, -0x80, R7 ;  /* 0xffffff8006067824 */ /* 0x004fe400078e0207 */
[----:B---3--:R-:W-:-:S03]  /*19e30*/  IMAD R4, R10, 0x3000, R4 ;  /* 0x000030000a047824 */ /* 0x008fc600078e0204 */
        /* <DEDUP_REMOVED lines=35> */
[----:B0-2---:R0:W1:Y:S02]  /*1a070*/  SHFL.IDX PT, R2, R18, 0x3, 0x1c1f ;  /* 0x007c1f0012027f89 */ /* 0x00506400000e0000 */
.L_x_10809:
        /* <DEDUP_REMOVED lines=29> */
.L_x_10662:
[----:B------:R-:W-:Y:S02]  /*1a250*/  PLOP3.LUT P4, PT, P4, P0, PT, 0xa2, 0x0 ;  /* 0x000000000000781c */ /* 0x000fe40002781472 */
[----:B------:R-:W-:-:S08]  /*1a260*/  @P0 R2UR P4, UR4, R5 ;  /* 0x00000000050402ca */ /* 0x000fd00000080000 */
[----:B------:R-:W-:-:S05]  /*1a270*/  @P0 PLOP3.LUT P0, PT, P4, PT, PT, 0x80, 0x0 ;  /* 0x000000000000081c */ /* 0x000fca000270f070 */
[----:B------:R-:W-:Y:S01]  /*1a280*/  @!P4 SYNCS.ARRIVE.TRANS64.RED.A0T1 RZ, [UR4+0x2d850], RZ ;  /* 0x02d850ffffffc9a7 */ /* 0x000fe20008200404 */
[----:B------:R-:W-:Y:S07]  /*1a290*/  @!P4 ARRIVES.LDGSTSBAR.64.TRANSCNT [UR4+0x2d850] ;  /* 0x02d85000ff00c9b0 */ /* 0x000fee0008000a84 */
[----:B------:R-:W-:Y:S05]  /*1a2a0*/  @P0 BRA.U.ANY `(.L_x_10662) ;  /* 0xfffffffd00e80947 */ /* 0x000fea000393ffff */
[----:B------:R-:W-:Y:S01]  /*1a2b0*/  NOP ;  /* 0x0000000000007918 */ /* 0x000fe20000000000 */
[----:B------:R-:W-:Y:S01]  /*1a2c0*/  MOV R2, UR38 ;  /* 0x0000002600027c02 */ /* 0x000fe20008000f00 */
[----:B------:R-:W-:-:S03]  /*1a2d0*/  IMAD.MOV.U32 R22, RZ, RZ, R0 ;  /* 0x000000ffff167224 */ /* 0x000fc600078e0000 */
[----:B------:R-:W-:-:S13]  /*1a2e0*/  ISETP.NE.AND P5, PT, R2, 0x3, PT ;  /* 0x000000030200780c */ /* 0x000fda0003fa5270 */
[----:B------:R-:W-:Y:S05]  /*1a2f0*/  @!P5 BRA `(.L_x_10663) ;  /* 0x000000000004d947 */ /* 0x000fea0003800000 */
[----:B------:R-:W-:Y:S01]  /*1a300*/  BPT.TRAP 0x1 ;  /* 0x000000040000795c */ /* 0x000fe20000300000 */
.L_x_10663:
[----:B------:R-:W2:Y:S01]  /*1a310*/  LDL R2, [R1+0x24] ;  /* 0x0000240001027983 */ /* 0x000ea20000100800 */
[----:B------:R1:W-:Y:S01]  /*1a320*/  SYNCS.ARRIVE.TRANS64.A1T0 RZ, [R5+URZ+0x2d850], RZ ;  /* 0x02d850ff05ff79a7 */ /* 0x0003e2000810003f */
[----:B------:R-:W-:Y:S02]  /*1a330*/  VIADD R0, R23, 0xffffffff ;  /* 0xffffffff17007836 */ /* 0x000fe40000000000 */
[----:B------:R1:W5:Y:S01]  /*1a340*/  LDL R20, [R1] ;  /* 0x0000000001147983 */ /* 0x0003620000100800 */
[----:B------:R-:W-:-:S03]  /*1a350*/  IMAD.MOV.U32 R10, RZ, RZ, R28 ;  /* 0x000000ffff0a7224 */ /* 0x000fc600078e001c */
[----:B------:R1:W-:Y:S01]  /*1a360*/  STL [R1+0x8], R23 ;  /* 0x0000081701007387 */ /* 0x0003e20000100800 */
[----:B--2---:R-:W-:-:S13]  /*1a370*/  ISETP.GT.AND P0, PT, R23, R2, PT ;  /* 0x000000021700720c */ /* 0x004fda0003f04270 */
[----:B-1----:R-:W-:Y:S05]  /*1a380*/  @P0 BRA `(.L_x_10664) ;  /* 0xfffffff0007c0947 */ /* 0x002fea000383ffff */
.L_x_10651:
[----:B------:R-:W-:Y:S05]  /*1a390*/  BSYNC B0 ;  /* 0x0000000000007941 */ /* 0x000fea0003800000 */
.L_x_10650:
[----:B------:R-:W1:Y:S01]  /*1a3a0*/  S2R R2, SR_TID.X ;  /* 0x0000000000027919 */ /* 0x000e620000002100 */
[----:B------:R-:W-:Y:S01]  /*1a3b0*/  BSSY B0, `(.L_x_10665) ;  /* 0x0000010000007945 */ /* 0x000fe20003800000 */
        /* <DEDUP_REMOVED lines=14> */
[----:B0-----:R-:W-:-:S07]  /*1a4a0*/  IADD3 R24, R0, UR37, R7 ;  /* 0x0000002500187c10 */ /* 0x001fce000fffe007 */
.L_x_10666:
[----:B------:R-:W-:Y:S05]  /*1a4b0*/  BSYNC B0 ;  /* 0x0000000000007941 */ /* 0x000fea0003800000 */
.L_x_10665:
[----:B------:R-:W-:-:S04]  /*1a4c0*/  MOV R0, UR38 ;  /* 0x0000002600007c02 */ /* 0x000fc80008000f00 */
[----:B------:R-:W-:-:S13]  /*1a4d0*/  ISETP.NE.AND P0, PT, R0, 0x3, PT ;  /* 0x000000030000780c */ /* 0x000fda0003f05270 */
[----:B------:R-:W-:Y:S05]  /*1a4e0*/  @!P0 BRA `(.L_x_10667) ;  /* 0x0000000000048947 */ /* 0x000fea0003800000 */
[----:B------:R-:W-:Y:S01]  /*1a4f0*/  BPT.TRAP 0x1 ;  /* 0x000000040000795c */ /* 0x000fe20000300000 */
.L_x_10667:
[----:B------:R-:W2:Y:S04]  /*1a500*/  LDL R3, [R1] ;  /* 0x0000000001037983 */ /* 0x000ea80000100800 */
[----:B------:R-:W3:Y:S01]  /*1a510*/  LDL.LU R2, [R1+0x20] ;  /* 0x0000200001027983 */ /* 0x000ee20000300800 */
[----:B------:R-:W-:Y:S01]  /*1a520*/  IMAD R0, R28, 0x8, R16 ;  /* 0x000000081c007824 */ /* 0x000fe200078e0210 */
[----:B------:R-:W-:Y:S01]  /*1a530*/  BSSY B0, `(.L_x_10668) ;  /* 0x0000005000007945 */ /* 0x000fe20003800000 */
[----:B--2---:R-:W-:-:S04]  /*1a540*/  SHF.L.U32 R3, R3, 0x1f, RZ ;  /* 0x0000001f03037819 */ /* 0x004fc800000006ff */
[----:B------:R-:W1:Y:S01]  /*1a550*/  SYNCS.PHASECHK.TRANS64.TRYWAIT P0, [R0+URZ+0x2d860], R3 ;  /* 0x02d86003000075a7 */ /* 0x000e62000800017f */
[----:B---3--:R-:W-:Y:S01]  /*1a560*/  IMAD R6, R23, -0x80, R2 ;  /* 0xffffff8017067824 */ /* 0x008fe200078e0202 */
[----:B-1----:R-:W-:Y:S06]  /*1a570*/  @!P0 BRA `(.L_x_10669) ;  /* 0x0000004000fc8947 */ /* 0x002fec0003800000 */
.L_x_10810:
[----:B------:R-:W-:Y:S05]  /*1a580*/  BSYNC B0 ;  /* 0x0000000000007941 */ /* 0x000fea0003800000 */
.L_x_10668:
[----:B------:R-:W2:Y:S02]  /*1a590*/  S2R R2, SR_TID.X ;  /* 0x0000000000027919 */ /* 0x000ea40000002100 */
[----:B--2---:R-:W-:-:S04]  /*1a5a0*/  LOP3.LUT R2, R2, 0x7f, RZ, 0xc0, !PT ;  /* 0x0000007f02027812 */ /* 0x004fc800078ec0ff */
[----:B------:R-:W-:Y:S02]  /*1a5b0*/  SHF.R.U32.HI R4, RZ, 0x2, R2 ;  /* 0x00000002ff047819 */ /* 0x000fe40000011602 */
[----:B------:R-:W2:Y:S01]  /*1a5c0*/  LDL R2, [R1+0x10] ;  /* 0x0000100001027983 */ /* 0x000ea20000100800 */
[----:B------:R-:W-:Y:S02]  /*1a5d0*/  UMOV UR4, 0xffffffff ;  /* 0xffffffff00047882 */ /* 0x000fe40000000000 */
[----:B------:R-:W-:Y:S02]  /*1a5e0*/  IMAD.IADD R6, R6, 0x1, -R4 ;  /* 0x0000000106067824 */ /* 0x000fe400078e0a04 */
[----:B--2---:R-:W-:Y:S01]  /*1a5f0*/  IMAD R4, R28, 0x3000, R2 ;  /* 0x000030001c047824 */ /* 0x004fe200078e0202 */
[----:B------:R-:W-:Y:S06]  /*1a600*/  BRA.DIV UR4, `(.L_x_10670) ;  /* 0x0000004204ec7947 */ /* 0x000fec000b800000 */
[----:B------:R-:W0:Y:S01]  /*1a610*/  S2R R2, SR_TID.X ;  /* 0x0000000000027919 */ /* 0x000e220000002100 */
[----:B------:R-:W-:Y:S01]  /*1a620*/  ULDC UR4, c[0x0][0x2f4] ;  /* 0x0000bd0000047ab9 */ /* 0x000fe20000000800 */
[----:B------:R-:W-:Y:S01]  /*1a630*/  IMAD R4, R4, 0x2, R16 ;  /* 0x0000000204047824 */ /* 0x000fe200078e0210 */
[----:B------:R-:W2:Y:S04]  /*1a640*/  SHFL.IDX PT, R14, R18, RZ, 0x1c1f ;  /* 0x001c1fff120e7589 */ /* 0x000ea800000e0000 */
[----:B-1----:R-:W1:Y:S01]  /*1a650*/  SHFL.IDX PT, R3, R22, RZ, 0x1c1f ;  /* 0x001c1fff16037589 */ /* 0x002e6200000e0000 */
[----:B0-----:R-:W-:-:S05]  /*1a660*/  IMAD.SHL.U32 R7, R2, 0x8, RZ ;  /* 0x0000000802077824 */ /* 0x001fca00078e00ff */
[----:B------:R-:W-:-:S04]  /*1a670*/  LOP3.LUT R7, R7, 0x18, RZ, 0xc0, !PT ;  /* 0x0000001807077812 */ /* 0x000fc800078ec0ff */
[C---:B------:R-:W-:Y:S02]  /*1a680*/  ISETP.GE.AND P2, PT, R7.reuse, UR4, PT ;  /* 0x0000000407007c0c */ /* 0x040fe4000bf46270 */
[C---:B------:R-:W-:Y:S02]  /*1a690*/  SHF.L.U32 R5, R7.reuse, 0x1, RZ ;  /* 0x0000000107057819 */ /* 0x040fe400000006ff */
[----:B------:R-:W-:Y:S02]  /*1a6a0*/  ISETP.LT.OR P4, PT, R6, 0x1, P2 ;  /* 0x000000010600780c */ /* 0x000fe40001781670 */
[----:B--2---:R-:W-:Y:S02]  /*1a6b0*/  IADD3 R2, P0, R14, R5, RZ ;  /* 0x000000050e027210 */ /* 0x004fe40007f1e0ff */
[C---:B------:R-:W-:Y:S01]  /*1a6c0*/  LOP3.LUT R8, R7.reuse, 0x20, RZ, 0xfc, !PT ;  /* 0x0000002007087812 */ /* 0x040fe200078efcff */
[----:B------:R-:W0:Y:S01]  /*1a6d0*/  SHFL.IDX PT, R14, R18, 0x1, 0x1c1f ;  /* 0x003c1f00120e7f89 */ /* 0x000e2200000e0000 */
[----:B------:R-:W-:Y:S01]  /*1a6e0*/  LOP3.LUT R7, R7, 0x40, RZ, 0xfc, !PT ;  /* 0x0000004007077812 */ /* 0x000fe200078efcff */
[----:B-1----:R-:W-:Y:S01]  /*1a6f0*/  IMAD.X R3, RZ, RZ, R3, P0 ;  /* 0x000000ffff037224 */ /* 0x002fe200000e0603 */
[----:B------:R-:W-:-:S02]  /*1a700*/  ISETP.GE.AND P1, PT, R8, UR4, PT ;  /* 0x0000000408007c0c */ /* 0x000fc4000bf26270 */
[----:B------:R-:W-:Y:S02]  /*1a710*/  ISETP.GE.AND P0, PT, R7, UR4, PT ;  /* 0x0000000407007c0c */ /* 0x000fe4000bf06270 */
[C---:B------:R-:W-:Y:S01]  /*1a720*/  ISETP.LT.OR P3, PT, R6.reuse, 0x1, P1 ;  /* 0x000000010600780c */ /* 0x040fe20000f61670 */
[----:B------:R-:W-:Y:S01]  /*1a730*/  LDGSTS.E.BYPASS.LTC128B.128 [R4+0x400], desc[UR42][R2.64], !P4 ;  /* 0x0040000002047fae */ /* 0x000fe2000e101d6a */
[----:B------:R-:W-:-:S11]  /*1a740*/  ISETP.LT.OR P4, PT, R6, 0x1, P0 ;  /* 0x000000010600780c */ /* 0x000fd60000781670 */
        /* <DEDUP_REMOVED lines=17> */
[----:B-1----:R-:W-:Y:S02]  /*1a860*/  IADD3.X R3, RZ, R3, RZ, P3, !PT ;  /* 0x00000003ff037210 */ /* 0x002fe40001ffe4ff */
[----:B------:R-:W-:-:S03]  /*1a870*/  ISETP.LT.OR P3, PT, R6, 0x41, P1 ;  /* 0x000000410600780c */ /* 0x000fc60000f61670 */
[----:B------:R2:W-:Y:S01]  /*1a880*/  LDGSTS.E.BYPASS.LTC128B.128 [R4+0x1400], desc[UR42][R2.64], !P4 ;  /* 0x0140000002047fae */ /* 0x0005e2000e101d6a */
[----:B------:R-:W-:-:S09]  /*1a890*/  ISETP.LT.OR P4, PT, R6, 0x41, P0 ;  /* 0x000000410600780c */ /* 0x000fd20000781670 */
[----:B------:R2:W-:Y:S04]  /*1a8a0*/  LDGSTS.E.BYPASS.LTC128B.128 [R4+0x3400], desc[UR42][R2.64+0x40], !P3 ;  /* 0x0340004002047fae */ /* 0x0005e8000d901d6a */
[----:B0--3--:R2:W-:Y:S02]  /*1a8b0*/  LDGSTS.E.BYPASS.LTC128B.128 [R4+0x5400], desc[UR42][R2.64+0x80], !P4 ;  /* 0x0540008002047fae */ /* 0x0095e4000e101d6a */
.L_x_10820:
        /* <DEDUP_REMOVED lines=13> */
.L_x_10671:
        /* <DEDUP_REMOVED lines=11> */
.L_x_10672:
[----:B------:R-:W2:Y:S01]  /*1aa40*/  LDL.LU R2, [R1] ;  /* 0x0000000001027983 */ /* 0x000ea20000300800 */
[----:B------:R-:W-:Y:S01]  /*1aa50*/  VIADD R28, R28, 0x1 ;  /* 0x000000011c1c7836 */ /* 0x000fe20000000000 */
[----:B------:R0:W-:Y:S04]  /*1aa60*/  SYNCS.ARRIVE.TRANS64.A1T0 RZ, [R0+URZ+0x2d850], RZ ;  /* 0x02d850ff00ff79a7 */ /* 0x0001e8000810003f */
[----:B------:R-:W-:-:S04]  /*1aa70*/  ISETP.NE.AND P0, PT, R28, 0x2, PT ;  /* 0x000000021c00780c */ /* 0x000fc80003f05270 */
[----:B0-----:R-:W-:Y:S02]  /*1aa80*/  SEL R0, RZ, 0x1, P0 ;  /* 0x00000001ff007807 */ /* 0x001fe40000000000 */
[----:B------:R-:W-:Y:S02]  /*1aa90*/  SEL R28, R28, RZ, P0 ;  /* 0x000000ff1c1c7207 */ /* 0x000fe40000000000 */
[----:B--2---:R-:W-:-:S05]  /*1aaa0*/  LOP3.LUT R2, R2, R0, RZ, 0x3c, !PT ;  /* 0x0000000002027212 */ /* 0x004fca00078e3cff */
[----:B------:R0:W-:Y:S02]  /*1aab0*/  STL [R1], R2 ;  /* 0x0000000201007387 */ /* 0x0001e40000100800 */
.L_x_10631:
[----:B------:R-:W-:Y:S05]  /*1aac0*/  BSYNC B7 ;  /* 0x0000000000077941 */ /* 0x000fea0003800000 */
.L_x_10629:
[----:B------:R-:W-:-:S13]  /*1aad0*/  LOP3.LUT P0, RZ, R19, 0x10, RZ, 0xc0, !PT ;  /* 0x0000001013ff7812 */ /* 0x000fda000780c0ff */
[----:B------:R-:W-:Y:S05]  /*1aae0*/  @!P0 BRA `(.L_x_10673) ;  /* 0x0000000000248947 */ /* 0x000fea0003800000 */
[----:B------:R-:W-:Y:S05]  /*1aaf0*/  WARPSYNC.ALL ;  /* 0x0000000000007948 */ /* 0x000fea0003800000 */
[----:B------:R-:W3:Y:S08]  /*1ab00*/  S2UR UR5, SR_CgaCtaId ;  /* 0x00000000000579c3 */ /* 0x000ef00000008800 */
[----:B------:R-:W-:Y:S06]  /*1ab10*/  BAR.SYNC.DEFER_BLOCKING 0x5, 0x200 ;  /* 0x0148000000007b1d */ /* 0x000fec0000010000 */
[----:B------:R-:W-:-:S02]  /*1ab20*/  UMOV UR4, 0x400 ;  /* 0x0000040000047882 */ /* 0x000fc40000000000 */
[----:B---3--:R-:W-:-:S06]  /*1ab30*/  ULEA UR4, UR5, UR4, 0x18 ;  /* 0x0000000405047291 */ /* 0x008fcc000f8ec03f */
[----:B------:R-:W-:-:S05]  /*1ab40*/  MOV R16, UR4 ;  /* 0x0000000400107c02 */ /* 0x000fca0008000f00 */
[----:B------:R3:W4:Y:S01]  /*1ab50*/  LDS.128 R24, [R16+0x2d8d0] ;  /* 0x02d8d00010187984 */ /* 0x0007220000000c00 */
[----:B------:R-:W-:Y:S06]  /*1ab60*/  BAR.ARV 0x4, 0x200 ;  /* 0x0108000000007b1d */ /* 0x000fec0000002000 */
[----:B------:R-:W-:Y:S05]  /*1ab70*/  BRA `(.L_x_10674) ;  /* 0x0000000800d07947 */ /* 0x000fea0003800000 */
.L_x_10673:
[----:B------:R-:W2:Y:S01]  /*1ab80*/  S2R R0, SR_TID.X ;  /* 0x0000000000007919 */ /* 0x000ea20000002100 */
[----:B------:R-:W-:Y:S01]  /*1ab90*/  UMOV UR4, 0xffffffff ;  /* 0xffffffff00047882 */ /* 0x000fe20000000000 */
[----:B--2---:R-:W-:-:S04]  /*1aba0*/  LOP3.LUT R8, R0, 0x1f, RZ, 0xc0, !PT ;  /* 0x0000001f00087812 */ /* 0x004fc800078ec0ff */
[----:B------:R-:W-:Y:S01]  /*1abb0*/  ISETP.NE.AND P0, PT, R8, 0x1f, PT ;  /* 0x0000001f0800780c */ /* 0x000fe20003f05270 */
[----:B------:R-:W-:-:S12]  /*1abc0*/  BRA.DIV UR4, `(.L_x_10675) ;  /* 0x0000004204ec7947 */ /* 0x000fd8000b800000 */
[----:B-1----:R-:W-:Y:S01]  /*1abd0*/  IMAD.IADD R9, R27, 0x1, R8 ;  /* 0x000000011b097824 */ /* 0x002fe200078e0208 */
[----:B------:R-:W-:-:S04]  /*1abe0*/  ULDC UR4, c[0x0][0xc3c] ;  /* 0x00030f0000047ab9 */ /* 0x000fc80000000800 */
[----:B------:R-:W-:-:S13]  /*1abf0*/  ISETP.GE.OR P1, PT, R9, UR4, !P0 ;  /* 0x0000000409007c0c */ /* 0x000fda000c726670 */
[----:B0-----:R-:W0:Y:S08]  /*1ac00*/  @!P1 LDC.64 R2, c[0x0][0xc80] ;  /* 0x00032000ff029b82 */ /* 0x001e300000000a00 */
        /* <DEDUP_REMOVED lines=13> */
[----:B--2---:R-:W-:Y:S01]  /*1ace0*/  @!P1 IMAD.MOV.U32 R4, RZ, RZ, R7 ;  /* 0x000000ffff049224 */ /* 0x004fe200078e0007 */
[----:B------:R-:W-:Y:S01]  /*1acf0*/  MOV R7, RZ ;  /* 0x000000ff00077202 */ /* 0x000fe20000000f00 */
        /* <DEDUP_REMOVED lines=19> */
.L_x_10830:
[----:B------:R-:W-:Y:S02]  /*1ae30*/  ULDC UR4, c[0x0][0xc38] ;  /* 0x00030e0000047ab9 */ /* 0x000fe40000000800 */
[----:B------:R-:W-:-:S05]  /*1ae40*/  MOV R3, UR4 ;  /* 0x0000000400037c02 */ /* 0x000fca0008000f00 */
[----:B-1----:R-:W-:-:S04]  /*1ae50*/  IMAD R5, R14, R3, RZ ;  /* 0x000000030e057224 */ /* 0x002fc800078e02ff */
[----:B------:R-:W-:-:S05]  /*1ae60*/  IMAD.IADD R6, R6, 0x1, R5 ;  /* 0x0000000106067824 */ /* 0x000fca00078e0205 */
[----:B------:R-:W-:-:S13]  /*1ae70*/  ISETP.GT.AND P6, PT, R6, R0, PT ;  /* 0x000000000600720c */ /* 0x000fda0003fc4270 */
[----:B------:R-:W-:Y:S05]  /*1ae80*/  @P6 BRA `(.L_x_10676) ;  /* 0x0000000000a46947 */ /* 0x000fea0003800000 */
.L_x_10679:
        /* <DEDUP_REMOVED lines=35> */
.L_x_10838:
[----:B------:R-:W-:Y:S02]  /*1b0c0*/  ULDC UR4, c[0x0][0xc38] ;  /* 0x00030e0000047ab9 */ /* 0x000fe40000000800 */
[----:B------:R-:W-:-:S04]  /*1b0d0*/  IMAD.U32 R3, RZ, RZ, UR4 ;  /* 0x00000004ff037e24 */ /* 0x000fc8000f8e00ff */
[----:B-1----:R-:W-:-:S05]  /*1b0e0*/  IMAD R5, R14, R3, RZ ;  /* 0x000000030e057224 */ /* 0x002fca00078e02ff */
[----:B------:R-:W-:-:S04]  /*1b0f0*/  IADD3 R6, R5, R6, RZ ;  /* 0x0000000605067210 */ /* 0x000fc80007ffe0ff */
[----:B------:R-:W-:-:S13]  /*1b100*/  ISETP.GT.AND P6, PT, R6, R0, PT ;  /* 0x000000000600720c */ /* 0x000fda0003fc4270 */
[----:B------:R-:W-:Y:S05]  /*1b110*/  @!P6 BRA `(.L_x_10679) ;  /* 0xfffffffc005ce947 */ /* 0x000fea000383ffff */
.L_x_10676:
        /* <DEDUP_REMOVED lines=9> */
.L_x_10843:
[----:B------:R-:W-:-:S13]  /*1b1b0*/  ISETP.NE.AND P0, PT, R6, RZ, PT ;  /* 0x000000ff0600720c */ /* 0x000fda0003f05270 */
[----:B------:R-:W-:Y:S05]  /*1b1c0*/  @!P0 BRA `(.L_x_10681) ;  /* 0x0000000000108947 */ /* 0x000fea0003800000 */
[----:B------:R-:W-:Y:S01]  /*1b1d0*/  UMOV UR4, 0xffffffff ;  /* 0xffffffff00047882 */ /* 0x000fe20000000000 */
[----:B------:R-:W-:Y:S02]  /*1b1e0*/  VIADD R12, R5, 0xffffffff ;  /* 0xffffffff050c7836 */ /* 0x000fe40000000000 */
[----:B------:R-:W-:Y:S05]  /*1b1f0*/  BRA.DIV UR4, `(.L_x_10682) ;  /* 0x0000004604b07947 */ /* 0x000fea000b800000 */
[----:B------:R4:W0:Y:S02]  /*1b200*/  SHFL.IDX PT, R24, R2, R12, 0x1f ;  /* 0x00001f0c02187589 */ /* 0x00082400000e0000 */
.L_x_10681:
        /* <DEDUP_REMOVED lines=11> */
[----:B0-----:R-:W-:-:S05]  /*1b2c0*/  IADD3 R11, RZ, -R3, RZ ;  /* 0x80000003ff0b7210 */ /* 0x001fca0007ffe0ff */
        /* <DEDUP_REMOVED lines=8> */
[-C--:B------:R-:W-:Y:S02]  /*1b350*/  @!P1 IADD3 R3, R3, -R8.reuse, RZ ;  /* 0x8000000803039210 */ /* 0x080fe40007ffe0ff */
[----:B------:R-:W-:Y:S02]  /*1b360*/  @!P1 IADD3 R6, R6, 0x1, RZ ;  /* 0x0000000106069810 */ /* 0x000fe40007ffe0ff */
[----:B------:R-:W-:Y:S02]  /*1b370*/  ISETP.GE.U32.AND P0, PT, R3, R8, PT ;  /* 0x000000080300720c */ /* 0x000fe40003f06070 */
[----:B------:R-:W0:Y:S01]  /*1b380*/  I2F.RP R8, R0 ;  /* 0x0000000000087306 */ /* 0x000e220000209400 */
[----:B------:R-:W-:-:S10]  /*1b390*/  ISETP.NE.AND P1, PT, R4, RZ, PT ;  /* 0x000000ff0400720c */ /* 0x000fd40003f25270 */
        /* <DEDUP_REMOVED lines=27> */
[----:B------:R-:W-:-:S04]  /*1b550*/  @!P1 LOP3.LUT R2, RZ, R7, RZ, 0x33, !PT ;  /* 0x00000007ff029212 */ /* 0x000fc800078e33ff */
[----:B------:R-:W-:-:S05]  /*1b560*/  IADD3 R0, -R2, RZ, RZ ;  /* 0x000000ff02007210 */ /* 0x000fca0007ffe1ff */
[C---:B------:R-:W-:Y:S02]  /*1b570*/  IMAD R6, R7.reuse, R0, R6 ;  /* 0x0000000007067224 */ /* 0x040fe400078e0206 */
[----:B------:R-:W-:-:S05]  /*1b580*/  IMAD R7, R7, 0x1000000, R2 ;  /* 0x0100000007077824 */ /* 0x000fca00078e0202 */
[----:B------:R-:W-:Y:S01]  /*1b590*/  LEA R26, R6, R7, 0x10 ;  /* 0x00000007061a7211 */ /* 0x000fe200078e80ff */
[----:B------:R-:W-:Y:S06]  /*1b5a0*/  BRA `(.L_x_10683) ;  /* 0x00000000001c7947 */ /* 0x000fec0003800000 */
.L_x_10677:
[----:B------:R-:W-:Y:S01]  /*1b5b0*/  UMOV UR4, URZ ;  /* 0x0000003f00047c82 */ /* 0x000fe20008000000 */
[----:B------:R-:W-:Y:S01]  /*1b5c0*/  UMOV UR5, URZ ;  /* 0x0000003f00057c82 */ /* 0x000fe20008000000 */
[----:B------:R-:W-:Y:S01]  /*1b5d0*/  ULDC UR6, c[0x0][0xc3c] ;  /* 0x00030f0000067ab9 */ /* 0x000fe20000000800 */
[----:B------:R-:W-:Y:S01]  /*1b5e0*/  IMAD.MOV.U32 R24, RZ, RZ, R0 ;  /* 0x000000ffff187224 */ /* 0x000fe200078e0000 */
[----:B------:R-:W-:Y:S01]  /*1b5f0*/  MOV R27, UR6 ;  /* 0x00000006001b7c02 */ /* 0x000fe20008000f00 */
[----:B------:R-:W-:Y:S02]  /*1b600*/  IMAD.U32 R25, RZ, RZ, UR4 ;  /* 0x00000004ff197e24 */ /* 0x000fe4000f8e00ff */
[----:B------:R-:W-:-:S07]  /*1b610*/  IMAD.U32 R26, RZ, RZ, UR5 ;  /* 0x00000005ff1a7e24 */ /* 0x000fce000f8e00ff */
.L_x_10683:
        /* <DEDUP_REMOVED lines=10> */
.L_x_10674:
[----:B------:R-:W-:Y:S02]  /*1b6c0*/  ULDC UR4, c[0x0][0xc3c] ;  /* 0x00030f0000047ab9 */ /* 0x000fe40000000800 */
[----:B----4-:R-:W-:-:S13]  /*1b6d0*/  ISETP.GE.AND P0, PT, R27, UR4, PT ;  /* 0x000000041b007c0c */ /* 0x010fda000bf06270 */
[----:B------:R-:W-:Y:S05]  /*1b6e0*/  @!P0 BRA `(.L_x_10684) ;  /* 0xffffff9c00f08947 */ /* 0x000fea000383ffff */
[----:B------:R-:W-:Y:S05]  /*1b6f0*/  BSYNC B8 ;  /* 0x0000000000087941 */ /* 0x000fea0003800000 */
.L_x_10581:
[----:B0-----:R-:W4:Y:S01]  /*1b700*/  LDL.LU R0, [R1+0x4c] ;  /* 0x00004c0001007983 */ /* 0x001f220000300800 */
[----:B------:R-:W-:Y:S01]  /*1b710*/  BSSY B0, `(.L_x_10685) ;  /* 0x000000b000007945 */ /* 0x000fe20003800000 */
[----:B-1----:R-:W0:Y:S01]  /*1b720*/  S2R R5, SR_CgaCtaId ;  /* 0x0000000000057919 */ /* 0x002e220000008800 */
[----:B----4-:R-:W-:-:S05]  /*1b730*/  VIADD R0, R0, 0x1 ;  /* 0x0000000100007836 */ /* 0x010fca0000000000 */
        /* <DEDUP_REMOVED lines=8> */
.L_x_10846:
[----:B------:R-:W-:Y:S05]  /*1b7c0*/  BSYNC B0 ;  /* 0x0000000000007941 */ /* 0x000fea0003800000 */
.L_x_10685:
[----:B------:R-:W-:-:S03]  /*1b7d0*/  UMOV UR4, 0xffffffff ;  /* 0xffffffff00047882 */ /* 0x000fc60000000000 */
[----:B------:R-:W-:Y:S05]  /*1b7e0*/  BRA.DIV UR4, `(.L_x_10687) ;  /* 0x0000004204707947 */ /* 0x000fea000b800000 */
[----:B0-----:R-:W0:Y:S02]  /*1b7f0*/  S2R R0, SR_TID.X ;  /* 0x0000000000007919 */ /* 0x001e240000002100 */
[----:B0-----:R-:W-:-:S04]  /*1b800*/  SHF.R.U32.HI R0, RZ, 0x5, R0 ;  /* 0x00000005ff007819 */ /* 0x001fc80000011600 */
[----:B------:R-:W-:-:S05]  /*1b810*/  LOP3.LUT R0, R0, 0x3, RZ, 0xc0, !PT ;  /* 0x0000000300007812 */ /* 0x000fca00078ec0ff */
[----:B------:R0:W1:Y:S02]  /*1b820*/  SHFL.IDX PT, R14, R0, RZ, 0x1f ;  /* 0x00001fff000e7589 */ /* 0x00006400000e0000 */
.L_x_10849:
[----:B-1----:R-:W-:-:S13]  /*1b830*/  ISETP.NE.AND P0, PT, R14, RZ, PT ;  /* 0x000000ff0e00720c */ /* 0x002fda0003f05270 */
[----:B------:R-:W-:Y:S05]  /*1b840*/  @P0 BRA `(.L_x_10420) ;  /* 0x0000000000900947 */ /* 0x000fea0003800000 */
[----:B------:R-:W-:-:S03]  /*1b850*/  UMOV UR4, 0xffffffff ;  /* 0xffffffff00047882 */ /* 0x000fc60000000000 */
[----:B------:R-:W-:Y:S05]  /*1b860*/  BRA.DIV UR4, `(.L_x_10688) ;  /* 0x0000004204847947 */ /* 0x000fea000b800000 */
[----:B------:R-:W-:-:S13]  /*1b870*/  ELECT P6, URZ, PT ;  /* 0x00000000003f782f */ /* 0x000fda00038c0000 */
.L_x_10852:
[----:B------:R-:W-:Y:S05]  /*1b880*/  @!P6 BRA `(.L_x_10420) ;  /* 0x000000000080e947 */ /* 0x000fea0003800000 */
[----:B------:R-:W-:-:S06]  /*1b890*/  ULOP3.LUT UR4, UR36, 0x2, URZ, 0xfc, !UPT ;  /* 0x0000000224047892 */ /* 0x000fcc000f8efc3f */
[----:B0-----:R-:W-:-:S05]  /*1b8a0*/  IMAD.U32 R0, RZ, RZ, UR4 ;  /* 0x00000004ff007e24 */ /* 0x001fca000f8e00ff */
[----:B------:R-:W-:-:S13]  /*1b8b0*/  ISETP.NE.AND P0, PT, R0, 0x3, PT ;  /* 0x000000030000780c */ /* 0x000fda0003f05270 */
[----:B------:R-:W-:Y:S05]  /*1b8c0*/  @!P0 BRA `(.L_x_10689) ;  /* 0x0000000000048947 */ /* 0x000fea0003800000 */
[----:B------:R-:W-:Y:S01]  /*1b8d0*/  BPT.TRAP 0x1 ;  /* 0x000000040000795c */ /* 0x000fe20000300000 */
.L_x_10689:
[----:B------:R-:W4:Y:S01]  /*1b8e0*/  LDL R0, [R1] ;  /* 0x0000000001007983 */ /* 0x000f220000100800 */
[C---:B------:R-:W-:Y:S01]  /*1b8f0*/  LEA R3, R28.reuse, R5, 0x3 ;  /* 0x000000051c037211 */ /* 0x040fe200078e18ff */
[----:B------:R-:W-:-:S05]  /*1b900*/  VIADD R28, R28, 0x1 ;  /* 0x000000011c1c7836 */ /* 0x000fca0000000000 */
[----:B------:R-:W-:Y:S02]  /*1b910*/  ISETP.NE.AND P2, PT, R28, 0x2, PT ;  /* 0x000000021c00780c */ /* 0x000fe40003f45270 */
[----:B----4-:R-:W-:Y:S02]  /*1b920*/  SHF.L.U32 R2, R0, 0x1f, RZ ;  /* 0x0000001f00027819 */ /* 0x010fe400000006ff */
[----:B------:R-:W-:Y:S02]  /*1b930*/  SEL R0, RZ, 0x1, P2 ;  /* 0x00000001ff007807 */ /* 0x000fe40001000000 */
[----:B------:R-:W0:Y:S02]  /*1b940*/  SYNCS.PHASECHK.TRANS64.TRYWAIT P1, [R3+URZ+0x2d840], R2 ;  /* 0x02d84002030075a7 */ /* 0x000e24000802017f */
[----:B0-----:R-:W-:Y:S05]  /*1b950*/  @!P1 BRA `(.L_x_10690) ;  /* 0x0000004000689947 */ /* 0x001fea0003800000 */
.L_x_10853:
[----:B------:R-:W4:Y:S01]  /*1b960*/  LDL.LU R4, [R1] ;  /* 0x0000000001047983 */ /* 0x000f220000300800 */
[----:B------:R-:W-:Y:S02]  /*1b970*/  SEL R28, R28, RZ, P2 ;  /* 0x000000ff1c1c7207 */ /* 0x000fe40001000000 */
[----:B----4-:R-:W-:Y:S01]  /*1b980*/  LOP3.LUT R0, R4, R0, RZ, 0x3c, !PT ;  /* 0x0000000004007212 */ /* 0x010fe200078e3cff */
[----:B------:R-:W-:Y:S06]  /*1b990*/  @!P0 BRA `(.L_x_10691) ;  /* 0x0000000000048947 */ /* 0x000fec0003800000 */
[----:B------:R-:W-:Y:S01]  /*1b9a0*/  BPT.TRAP 0x1 ;  /* 0x000000040000795c */ /* 0x000fe20000300000 */
.L_x_10691:
[----:B------:R-:W-:Y:S01]  /*1b9b0*/  IMAD R5, R28, 0x8, R5 ;  /* 0x000000081c057824 */ /* 0x000fe200078e0205 */
[----:B------:R-:W-:-:S04]  /*1b9c0*/  SHF.L.U32 R0, R0, 0x1f, RZ ;  /* 0x0000001f00007819 */ /* 0x000fc800000006ff */
[----:B------:R-:W1:Y:S02]  /*1b9d0*/  SYNCS.PHASECHK.TRANS64.TRYWAIT P1, [R5+URZ+0x2d840], R0 ;  /* 0x02d84000050075a7 */ /* 0x000e64000802017f */
[----:B-1----:R-:W-:Y:S05]  /*1b9e0*/  @!P1 BRA `(.L_x_10692) ;  /* 0x0000004000589947 */ /* 0x002fea0003800000 */
.L_x_10854:
[----:B------:R-:W-:Y:S05]  /*1b9f0*/  @!P0 BRA `(.L_x_10693) ;  /* 0x0000000000048947 */ /* 0x000fea0003800000 */
[----:B------:R-:W-:Y:S01]  /*1ba00*/  BPT.TRAP 0x1 ;  /* 0x000000040000795c */ /* 0x000fe20000300000 */
.L_x_10693:
[----:B------:R-:W4:Y:S02]  /*1ba10*/  SYNCS.PHASECHK.TRANS64.TRYWAIT P1, [R3+URZ+0x2d860], R2 ;  /* 0x02d86002030075a7 */ /* 0x000f24000802017f */
[----:B----4-:R-:W-:Y:S05]  /*1ba20*/  @!P1 BRA `(.L_x_10694) ;  /* 0x00000040005c9947 */ /* 0x010fea0003800000 */
.L_x_10855:
[----:B------:R-:W-:Y:S05]  /*1ba30*/  @!P0 BRA `(.L_x_10695) ;  /* 0x0000000000048947 */ /* 0x000fea0003800000 */
[----:B------:R-:W-:Y:S01]  /*1ba40*/  BPT.TRAP 0x1 ;  /* 0x000000040000795c */ /* 0x000fe20000300000 */
.L_x_10695:
[----:B------:R0:W0:Y:S02]  /*1ba50*/  SYNCS.PHASECHK.TRANS64.TRYWAIT P0, [R5+URZ+0x2d860], R0 ;  /* 0x02d86000050075a7 */ /* 0x000024000800017f */
[----:B0-----:R-:W-:Y:S05]  /*1ba60*/  @!P0 NANOSLEEP.SYNCS 0x989680 ;  /* 0x009896800000895d */ /* 0x001fea0003900000 */
[----:B------:R-:W0:Y:S02]  /*1ba70*/  @!P0 SYNCS.PHASECHK.TRANS64 P0, [R5+URZ+0x2d860], R0 ;  /* 0x02d86000050085a7 */ /* 0x000e24000800007f */
[----:B0-----:R-:W-:Y:S05]  /*1ba80*/  @!P0 BRA `(.L_x_10695) ;  /* 0xfffffffc00f08947 */ /* 0x001fea000383ffff */
.L_x_10420:
[----:B------:R-:W-:Y:S05]  /*1ba90*/  BSYNC B9 ;  /* 0x0000000000097941 */ /* 0x000fea0003800000 */
.L_x_10417:
[----:B------:R-:W-:Y:S05]  /*1baa0*/  EXIT ;  /* 0x000000000000794d */ /* 0x000fea0003800000 */
.L_x_10438:
[----:B0-----:R0:W1:Y:S02]  /*1bab0*/  SYNCS.PHASECHK.TRANS64.TRYWAIT P4, [R53+URZ+0x2d890], R80 ;  /* 0x02d89050350075a7 */ /* 0x001064000808017f */
[----:B-1----:R-:W-:Y:S05]  /*1bac0*/  @!P4 NANOSLEEP.SYNCS 0x989680 ;  /* 0x009896800000c95d */ /* 0x002fea0003900000 */
[----:B------:R-:W1:Y:S02]  /*1bad0*/  @!P4 SYNCS.PHASECHK.TRANS64 P4, [R53+URZ+0x2d890], R80 ;  /* 0x02d890503500c5a7 */ /* 0x000e64000808007f */
[----:B-1----:R-:W-:Y:S05]  /*1bae0*/  @!P4 BRA `(.L_x_10438) ;  /* 0xfffffffc00f0c947 */ /* 0x002fea000383ffff */
[----:B------:R-:W-:Y:S05]  /*1baf0*/  BRA `(.L_x_10696) ;  /* 0xfffffe78008c7947 */ /* 0x000fea000383ffff */
.L_x_10439:
        /* <DEDUP_REMOVED lines=8> */
.L_x_10698:
[----:B------:R-:W-:Y:S05]  /*1bb80*/  BSYNC B1 ;  /* 0x0000000000017941 */ /* 0x000fea0003800000 */
.L_x_10697:
        /* <DEDUP_REMOVED lines=8> */
.L_x_10699:
[----:B------:R-:W-:Y:S01]  /*1bc10*/  MOV R56, R14 ;  /* 0x0000000e00387202 */ /* 0x000fe20000000f00 */
[----:B------:R-:W-:Y:S06]  /*1bc20*/  BRA `(.L_x_10700) ;  /* 0xfffffe7800547947 */ /* 0x000fec000383ffff */
.L_x_10467:
[----:B0-----:R0:W1:Y:S02]  /*1bc30*/  SYNCS.PHASECHK.TRANS64.TRYWAIT P4, [R53+URZ+0x2d890], R80 ;  /* 0x02d89050350075a7 */ /* 0x001064000808017f */
[----:B-1----:R-:W-:Y:S05]  /*1bc40*/  @!P4 NANOSLEEP.SYNCS 0x989680 ;  /* 0x009896800000c95d */ /* 0x002fea0003900000 */
[----:B------:R-:W1:Y:S02]  /*1bc50*/  @!P4 SYNCS.PHASECHK.TRANS64 P4, [R53+URZ+0x2d890], R80 ;  /* 0x02d890503500c5a7 */ /* 0x000e64000808007f */
[----:B-1----:R-:W-:Y:S05]  /*1bc60*/  @!P4 BRA `(.L_x_10467) ;  /* 0xfffffffc00f0c947 */ /* 0x002fea000383ffff */
[----:B------:R-:W-:Y:S05]  /*1bc70*/  BRA `(.L_x_10701) ;  /* 0xfffffe9400247947 */ /* 0x000fea000383ffff */
.L_x_10468:
        /* <DEDUP_REMOVED lines=8> */
.L_x_10703:
[----:B------:R-:W-:Y:S05]  /*1bd00*/  BSYNC B1 ;  /* 0x0000000000017941 */ /* 0x000fea0003800000 */
.L_x_10702:
        /* <DEDUP_REMOVED lines=8> */
.L_x_10704:
[----:B------:R-:W-:Y:S01]  /*1bd90*/  IMAD.MOV.U32 R84, RZ, RZ, R14 ;  /* 0x000000ffff547224 */ /* 0x000fe200078e000e */
[----:B------:R-:W-:Y:S06]  /*1bda0*/  BRA `(.L_x_10705) ;  /* 0xfffffe9000ec7947 */ /* 0x000fec000383ffff */
.L_x_10481:
[----:B0-----:R0:W1:Y:S02]  /*1bdb0*/  SYNCS.PHASECHK.TRANS64.TRYWAIT P3, [R53+URZ+0x2d890], R80 ;  /* 0x02d89050350075a7 */ /* 0x001064000806017f */
[----:B-1----:R-:W-:Y:S05]  /*1bdc0*/  @!P3 NANOSLEEP.SYNCS 0x989680 ;  /* 0x009896800000b95d */ /* 0x002fea0003900000 */
[----:B------:R-:W1:Y:S02]  /*1bdd0*/  @!P3 SYNCS.PHASECHK.TRANS64 P3, [R53+URZ+0x2d890], R80 ;  /* 0x02d890503500b5a7 */ /* 0x000e64000806007f */
[----:B-1----:R-:W-:Y:S05]  /*1bde0*/  @!P3 BRA `(.L_x_10481) ;  /* 0xfffffffc00f0b947 */ /* 0x002fea000383ffff */
[----:B------:R-:W-:Y:S05]  /*1bdf0*/  BRA `(.L_x_10706) ;  /* 0xfffffea800c87947 */ /* 0x000fea000383ffff */
.L_x_10482:
[----:B------:R-:W-:Y:S01]  /*1be00*/  BSSY B1, `(.L_x_10707) ;  /* 0x0000007000017945 */ /* 0x000fe20003800000 */
[----:B------:R-:W-:Y:S01]  /*1be10*/  IMAD.MOV.U32 R12, RZ, RZ, RZ ;  /* 0x000000ffff0c7224 */ /* 0x000fe200078e00ff */
[----:B------:R-:W-:Y:S01]  /*1be20*/  MOV R11, 0x1e1f ;  /* 0x00001e1f000b7802 */ /* 0x000fe20000000f00 */
[----:B------:R-:W-:-:S07]  /*1be30*/  IMAD.MOV.U32 R15, RZ, RZ, -0x1 ;  /* 0xffffffffff0f7424 */ /* 0x000fce00078e00ff */
[----:B0-----:R-:W-:Y:S05]  /*1be40*/  WARPSYNC.COLLECTIVE R15, `(.L_x_10708) ;  /* 0x000000000f087348 */ /* 0x001fea0003c00000 */
[----:B------:R1:W2:Y:S02]  /*1be50*/  SHFL.IDX P6, R14, R13, R12, R11 ;  /* 0x0000000c0d0e7389 */ /* 0x0002a400000c000b */
[----:B012---:R-:W-:Y:S01]  /*1be60*/  ENDCOLLECTIVE ;  /* 0x000000000000791b */ /* 0x007fe20003800000 */
.L_x_10708:
[----:B------:R-:W-:Y:S05]  /*1be70*/  BSYNC B1 ;  /* 0x0000000000017941 */ /* 0x000fea0003800000 */
.L_x_10707:
        /* <DEDUP_REMOVED lines=8> */
.L_x_10709:
[----:B------:R-:W-:Y:S01]  /*1bf00*/  IMAD.MOV.U32 R35, RZ, RZ, R14 ;  /* 0x000000ffff237224 */ /* 0x000fe200078e000e */
[----:B------:R-:W-:Y:S06]  /*1bf10*/  BRA `(.L_x_10710) ;  /* 0xfffffea800e47947 */ /* 0x000fec000383ffff */
.L_x_10486:
[----:B------:R0:W0:Y:S02]  /*1bf20*/  SYNCS.PHASECHK.TRANS64.TRYWAIT P2, [R53+URZ+0x2d8b0], R80 ;  /* 0x02d8b050350075a7 */ /* 0x000024000804017f */
[----:B0-----:R-:W-:Y:S05]  /*1bf30*/  @!P2 NANOSLEEP.SYNCS 0x989680 ;  /* 0x009896800000a95d */ /* 0x001fea0003900000 */
[----:B------:R-:W0:Y:S02]  /*1bf40*/  @!P2 SYNCS.PHASECHK.TRANS64 P2, [R53+URZ+0x2d8b0], R80 ;  /* 0x02d8b0503500a5a7 */ /* 0x000e24000804007f */
[----:B0-----:R-:W-:Y:S05]  /*1bf50*/  @!P2 BRA `(.L_x_10486) ;  /* 0xfffffffc00f0a947 */ /* 0x001fea000383ffff */
[----:B------:R-:W-:Y:S05]  /*1bf60*/  BRA `(.L_x_10711) ;  /* 0xfffffeac00c07947 */ /* 0x000fea000383ffff */
.L_x_10494:
[----:B------:R-:W-:Y:S01]  /*1bf70*/  BSSY B0, `(.L_x_10712) ;  /* 0x0000007000007945 */ /* 0x000fe20003800000 */
[----:B------:R-:W-:Y:S01]  /*1bf80*/  MOV R12, RZ ;  /* 0x000000ff000c7202 */ /* 0x000fe20000000f00 */
[----:B------:R-:W-:Y:S02]  /*1bf90*/  IMAD.MOV.U32 R11, RZ, RZ, 0x1f ;  /* 0x0000001fff0b7424 */ /* 0x000fe400078e00ff */
[----:B------:R-:W-:-:S07]  /*1bfa0*/  IMAD.MOV.U32 R15, RZ, RZ, -0x1 ;  /* 0xffffffffff0f7424 */ /* 0x000fce00078e00ff */
[----:B-----5:R-:W-:Y:S05]  /*1bfb0*/  WARPSYNC.COLLECTIVE R15, `(.L_x_10713) ;  /* 0x000000000f087348 */ /* 0x020fea0003c00000 */
[----:B------:R0:W1:Y:S02]  /*1bfc0*/  SHFL.IDX P6, R14, R13, R12, R11 ;  /* 0x0000000c0d0e7389 */ /* 0x00006400000c000b */
[----:B01---5:R-:W-:Y:S01]  /*1bfd0*/  ENDCOLLECTIVE ;  /* 0x000000000000791b */ /* 0x023fe20003800000 */
.L_x_10713:
[----:B------:R-:W-:Y:S05]  /*1bfe0*/  BSYNC B0 ;  /* 0x0000000000007941 */ /* 0x000fea0003800000 */
.L_x_10712:
[----:B------:R0:W-:Y:S01]  /*1bff0*/  STL [R1+0x7c], R14 ;  /* 0x00007c0e01007387 */ /* 0x0001e20000100800 */
[----:B------:R-:W-:Y:S05]  /*1c000*/  BRA `(.L_x_10714) ;  /* 0xfffffeb8001c7947 */ /* 0x000fea000383ffff */
.L_x_10505:
[----:B------:R-:W-:Y:S01]  /*1c010*/  BSSY B1, `(.L_x_10715) ;  /* 0x0000008000017945 */ /* 0x000fe20003800000 */
[----:B------:R-:W-:Y:S01]  /*1c020*/  IMAD.MOV.U32 R13, RZ, RZ, R25 ;  /* 0x000000ffff0d7224 */ /* 0x000fe200078e0019 */
[----:B------:R-:W-:Y:S01]  /*1c030*/  MOV R12, RZ ;  /* 0x000000ff000c7202 */ /* 0x000fe20000000f00 */
[----:B------:R-:W-:Y:S02]  /*1c040*/  IMAD.MOV.U32 R11, RZ, RZ, 0x1e1f ;  /* 0x00001e1fff0b7424 */ /* 0x000fe400078e00ff */
[----:B------:R-:W-:-:S07]  /*1c050*/  IMAD.MOV.U32 R15, RZ, RZ, -0x1 ;  /* 0xffffffffff0f7424 */ /* 0x000fce00078e00ff */
[----:B0-----:R-:W-:Y:S05]  /*1c060*/  WARPSYNC.COLLECTIVE R15, `(.L_x_10716) ;  /* 0x000000000f087348 */ /* 0x001fea0003c00000 */
[----:B0-----:R0:W1:Y:S02]  /*1c070*/  SHFL.IDX P6, R14, R13, R12, R11 ;  /* 0x0000000c0d0e7389 */ /* 0x00106400000c000b */
[----:B01----:R-:W-:Y:S01]  /*1c080*/  ENDCOLLECTIVE ;  /* 0x000000000000791b */ /* 0x003fe20003800000 */
.L_x_10716:
[----:B------:R-:W-:Y:S05]  /*1c090*/  BSYNC B1 ;  /* 0x0000000000017941 */ /* 0x000fea0003800000 */
.L_x_10715:
        /* <DEDUP_REMOVED lines=8> */
.L_x_10717:
[----:B------:R-:W-:Y:S01]  /*1c120*/  IMAD.MOV.U32 R13, RZ, RZ, R37 ;  /* 0x000000ffff0d7224 */ /* 0x000fe200078e0025 */
[----:B------:R-:W-:-:S07]  /*1c130*/  MOV R38, R14 ;  /* 0x0000000e00267202 */ /* 0x000fce0000000f00 */
[----:B------:R-:W-:Y:S05]  /*1c140*/  WARPSYNC.COLLECTIVE R15, `(.L_x_10718) ;  /* 0x000000000f087348 */ /* 0x000fea0003c00000 */
[----:B------:R0:W1:Y:S02]  /*1c150*/  SHFL.IDX P6, R14, R13, R12, R11 ;  /* 0x0000000c0d0e7389 */ /* 0x00006400000c000b */
[----:B01----:R-:W-:Y:S01]  /*1c160*/  ENDCOLLECTIVE ;  /* 0x000000000000791b */ /* 0x003fe20003800000 */
.L_x_10718:
[----:B------:R-:W-:Y:S02]  /*1c170*/  IMAD.MOV.U32 R13, RZ, RZ, R39 ;  /* 0x000000ffff0d7224 */ /* 0x000fe400078e0027 */
[----:B------:R-:W-:-:S07]  /*1c180*/  IMAD.MOV.U32 R0, RZ, RZ, R14 ;  /* 0x000000ffff007224 */ /* 0x000fce00078e000e */
[----:B------:R-:W-:Y:S05]  /*1c190*/  WARPSYNC.COLLECTIVE R15, `(.L_x_10719) ;  /* 0x000000000f087348 */ /* 0x000fea0003c00000 */
[----:B------:R0:W1:Y:S02]  /*1c1a0*/  SHFL.IDX P6, R14, R13, R12, R11 ;  /* 0x0000000c0d0e7389 */ /* 0x00006400000c000b */
[----:B01----:R-:W-:Y:S01]  /*1c1b0*/  ENDCOLLECTIVE ;  /* 0x000000000000791b */ /* 0x003fe20003800000 */
.L_x_10719:
[----:B------:R-:W-:Y:S01]  /*1c1c0*/  MOV R39, R14 ;  /* 0x0000000e00277202 */ /* 0x000fe20000000f00 */
[----:B------:R-:W-:Y:S06]  /*1c1d0*/  BRA `(.L_x_10720) ;  /* 0xfffffebc00247947 */ /* 0x000fec000383ffff */
.L_x_10509:
[----:B0-----:R0:W1:Y:S02]  /*1c1e0*/  SYNCS.PHASECHK.TRANS64.TRYWAIT P0, [R2+URZ+0x2d800], R3 ;  /* 0x02d80003020075a7 */ /* 0x001064000800017f */
[----:B-1----:R-:W-:Y:S05]  /*1c1f0*/  @!P0 NANOSLEEP.SYNCS 0x989680 ;  /* 0x009896800000895d */ /* 0x002fea0003900000 */
[----:B------:R-:W1:Y:S02]  /*1c200*/  @!P0 SYNCS.PHASECHK.TRANS64 P0, [R2+URZ+0x2d800], R3 ;  /* 0x02d80003020085a7 */ /* 0x000e64000800007f */
[----:B-1----:R-:W-:Y:S05]  /*1c210*/  @!P0 BRA `(.L_x_10509) ;  /* 0xfffffffc00f08947 */ /* 0x002fea000383ffff */
[----:B------:R-:W-:Y:S05]  /*1c220*/  BRA `(.L_x_10721) ;  /* 0xfffffec400587947 */ /* 0x000fea000383ffff */
.L_x_10521:
[----:B------:R-:W-:Y:S01]  /*1c230*/  BSSY B1, `(.L_x_10722) ;  /* 0x0000008000017945 */ /* 0x000fe20003800000 */
[----:B------:R-:W-:Y:S01]  /*1c240*/  IMAD.MOV.U32 R13, RZ, RZ, R25 ;  /* 0x000000ffff0d7224 */ /* 0x000fe200078e0019 */
[----:B------:R-:W-:Y:S01]  /*1c250*/  MOV R15, 0xffffffff ;  /* 0xffffffff000f7802 */ /* 0x000fe20000000f00 */
[----:B------:R-:W-:Y:S02]  /*1c260*/  IMAD.MOV.U32 R12, RZ, RZ, RZ ;  /* 0x000000ffff0c7224 */ /* 0x000fe400078e00ff */
[----:B------:R-:W-:-:S07]  /*1c270*/  IMAD.MOV.U32 R11, RZ, RZ, 0x1e1f ;  /* 0x00001e1fff0b7424 */ /* 0x000fce00078e00ff */
[----:B0-----:R-:W-:Y:S05]  /*1c280*/  WARPSYNC.COLLECTIVE R15, `(.L_x_10723) ;  /* 0x000000000f087348 */ /* 0x001fea0003c00000 */
[----:B0-----:R0:W1:Y:S02]  /*1c290*/  SHFL.IDX P6, R14, R13, R12, R11 ;  /* 0x0000000c0d0e7389 */ /* 0x00106400000c000b */
[----:B01----:R-:W-:Y:S01]  /*1c2a0*/  ENDCOLLECTIVE ;  /* 0x000000000000791b */ /* 0x003fe20003800000 */
.L_x_10723:
[----:B------:R-:W-:Y:S05]  /*1c2b0*/  BSYNC B1 ;  /* 0x0000000000017941 */ /* 0x000fea0003800000 */
.L_x_10722:
        /* <DEDUP_REMOVED lines=8> */
.L_x_10724:
[----:B------:R-:W-:Y:S02]  /*1c340*/  IMAD.MOV.U32 R13, RZ, RZ, R37 ;  /* 0x000000ffff0d7224 */ /* 0x000fe400078e0025 */
[----:B------:R-:W-:-:S07]  /*1c350*/  IMAD.MOV.U32 R3, RZ, RZ, R14 ;  /* 0x000000ffff037224 */ /* 0x000fce00078e000e */
[----:B------:R-:W-:Y:S05]  /*1c360*/  WARPSYNC.COLLECTIVE R15, `(.L_x_10725) ;  /* 0x000000000f087348 */ /* 0x000fea0003c00000 */
[----:B------:R0:W1:Y:S02]  /*1c370*/  SHFL.IDX P6, R14, R13, R12, R11 ;  /* 0x0000000c0d0e7389 */ /* 0x00006400000c000b */
[----:B01----:R-:W-:Y:S01]  /*1c380*/  ENDCOLLECTIVE ;  /* 0x000000000000791b */ /* 0x003fe20003800000 */
.L_x_10725:
[----:B------:R-:W-:Y:S01]  /*1c390*/  IMAD.MOV.U32 R13, RZ, RZ, R39 ;  /* 0x000000ffff0d7224 */ /* 0x000fe200078e0027 */
[----:B------:R-:W-:-:S07]  /*1c3a0*/  MOV R37, R14 ;  /* 0x0000000e00257202 */ /* 0x000fce0000000f00 */
[----:B------:R-:W-:Y:S05]  /*1c3b0*/  WARPSYNC.COLLECTIVE R15, `(.L_x_10726) ;  /* 0x000000000f087348 */ /* 0x000fea0003c00000 */
[----:B------:R0:W1:Y:S02]  /*1c3c0*/  SHFL.IDX P6, R14, R13, R12, R11 ;  /* 0x0000000c0d0e7389 */ /* 0x00006400000c000b */
[----:B01----:R-:W-:Y:S01]  /*1c3d0*/  ENDCOLLECTIVE ;  /* 0x000000000000791b */ /* 0x003fe20003800000 */
.L_x_10726:
[----:B------:R-:W-:Y:S01]  /*1c3e0*/  IMAD.MOV.U32 R38, RZ, RZ, R14 ;  /* 0x000000ffff267224 */ /* 0x000fe200078e000e */
[----:B------:R-:W-:Y:S06]  /*1c3f0*/  BRA `(.L_x_10727) ;  /* 0xfffffed400987947 */ /* 0x000fec000383ffff */
.L_x_10525:
[----:B0-----:R0:W1:Y:S02]  /*1c400*/  SYNCS.PHASECHK.TRANS64.TRYWAIT P0, [R2+URZ+0x2d800], R3 ;  /* 0x02d80003020075a7 */ /* 0x001064000800017f */
[----:B-1----:R-:W-:Y:S05]  /*1c410*/  @!P0 NANOSLEEP.SYNCS 0x989680 ;  /* 0x009896800000895d */ /* 0x002fea0003900000 */
[----:B------:R-:W1:Y:S02]  /*1c420*/  @!P0 SYNCS.PHASECHK.TRANS64 P0, [R2+URZ+0x2d800], R3 ;  /* 0x02d80003020085a7 */ /* 0x000e64000800007f */
[----:B-1----:R-:W-:Y:S05]  /*1c430*/  @!P0 BRA `(.L_x_10525) ;  /* 0xfffffffc00f08947 */ /* 0x002fea000383ffff */
[----:B------:R-:W-:Y:S05]  /*1c440*/  BRA `(.L_x_10728) ;  /* 0xfffffedc00387947 */ /* 0x000fea000383ffff */
.L_x_10533:
[----:B-1----:R1:W3:Y:S02]  /*1c450*/  SYNCS.PHASECHK.TRANS64.TRYWAIT P1, [R0+URZ+0x2d830], R5 ;  /* 0x02d83005000075a7 */ /* 0x0022e4000802017f */
[----:B---3--:R-:W-:Y:S05]  /*1c460*/  @!P1 NANOSLEEP.SYNCS 0x989680 ;  /* 0x009896800000995d */ /* 0x008fea0003900000 */
[----:B------:R-:W3:Y:S02]  /*1c470*/  @!P1 SYNCS.PHASECHK.TRANS64 P1, [R0+URZ+0x2d830], R5 ;  /* 0x02d83005000095a7 */ /* 0x000ee4000802007f */
[----:B---3--:R-:W-:Y:S05]  /*1c480*/  @!P1 BRA `(.L_x_10533) ;  /* 0xfffffffc00f09947 */ /* 0x008fea000383ffff */
[----:B------:R-:W-:Y:S05]  /*1c490*/  BRA `(.L_x_10532) ;  /* 0xfffffef000a87947 */ /* 0x000fea000383ffff */
.L_x_10540:
[----:B-1----:R1:W2:Y:S02]  /*1c4a0*/  SYNCS.PHASECHK.TRANS64.TRYWAIT P2, [R9+URZ+0x2d830], R6 ;  /* 0x02d83006090075a7 */ /* 0x0022a4000804017f */
[----:B--2---:R-:W-:Y:S05]  /*1c4b0*/  @!P2 NANOSLEEP.SYNCS 0x989680 ;  /* 0x009896800000a95d */ /* 0x004fea0003900000 */
[----:B------:R-:W2:Y:S02]  /*1c4c0*/  @!P2 SYNCS.PHASECHK.TRANS64 P2, [R9+URZ+0x2d830], R6 ;  /* 0x02d830060900a5a7 */ /* 0x000ea4000804007f */
[----:B--2---:R-:W-:Y:S05]  /*1c4d0*/  @!P2 BRA `(.L_x_10540) ;  /* 0xfffffffc00f0a947 */ /* 0x004fea000383ffff */
[----:B------:R-:W-:Y:S05]  /*1c4e0*/  BRA `(.L_x_10539) ;  /* 0xffffff1c00f07947 */ /* 0x000fea000383ffff */
.L_x_10544:
[----:B-1----:R1:W2:Y:S02]  /*1c4f0*/  SYNCS.PHASECHK.TRANS64.TRYWAIT P1, [R9+URZ+0x2d850], R6 ;  /* 0x02d85006090075a7 */ /* 0x0022a4000802017f */
[----:B--2---:R-:W-:Y:S05]  /*1c500*/  @!P1 NANOSLEEP.SYNCS 0x989680 ;  /* 0x009896800000995d */ /* 0x004fea0003900000 */
[----:B------:R-:W2:Y:S02]  /*1c510*/  @!P1 SYNCS.PHASECHK.TRANS64 P1, [R9+URZ+0x2d850], R6 ;  /* 0x02d85006090095a7 */ /* 0x000ea4000802007f */
[----:B--2---:R-:W-:Y:S05]  /*1c520*/  @!P1 BRA `(.L_x_10544) ;  /* 0xfffffffc00f09947 */ /* 0x004fea000383ffff */
[----:B------:R-:W-:Y:S05]  /*1c530*/  BRA `(.L_x_10541) ;  /* 0xffffff2400187947 */ /* 0x000fea000383ffff */
.L_x_10551:
[----:B-1----:R1:W2:Y:S02]  /*1c540*/  SYNCS.PHASECHK.TRANS64.TRYWAIT P1, [R5+URZ+0x2d850], R0 ;  /* 0x02d85000050075a7 */ /* 0x0022a4000802017f */
[----:B--2---:R-:W-:Y:S05]  /*1c550*/  @!P1 NANOSLEEP.SYNCS 0x989680 ;  /* 0x009896800000995d */ /* 0x004fea0003900000 */
[----:B------:R-:W2:Y:S02]  /*1c560*/  @!P1 SYNCS.PHASECHK.TRANS64 P1, [R5+URZ+0x2d850], R0 ;  /* 0x02d85000050095a7 */ /* 0x000ea4000802007f */
[----:B--2---:R-:W-:Y:S05]  /*1c570*/  @!P1 BRA `(.L_x_10551) ;  /* 0xfffffffc00f09947 */ /* 0x004fea000383ffff */
[----:B------:R-:W-:Y:S05]  /*1c580*/  BRA `(.L_x_10550) ;  /* 0xffffff4c00147947 */ /* 0x000fea000383ffff */
.L_x_10557:
[----:B------:R-:W-:Y:S01]  /*1c590*/  IMAD.MOV.U32 R13, RZ, RZ, R9 ;  /* 0x000000ffff0d7224 */ /* 0x000fe200078e0009 */
[----:B------:R-:W-:Y:S01]  /*1c5a0*/  MOV R12, RZ ;  /* 0x000000ff000c7202 */ /* 0x000fe20000000f00 */
[----:B------:R-:W-:Y:S02]  /*1c5b0*/  IMAD.MOV.U32 R11, RZ, RZ, 0x1c1f ;  /* 0x00001c1fff0b7424 */ /* 0x000fe400078e00ff */
[----:B------:R-:W-:-:S07]  /*1c5c0*/  IMAD.MOV.U32 R15, RZ, RZ, -0x1 ;  /* 0xffffffffff0f7424 */ /* 0x000fce00078e00ff */
[----:B-----5:R-:W-:Y:S05]  /*1c5d0*/  WARPSYNC.COLLECTIVE R15, `(.L_x_10729) ;  /* 0x000000000f087348 */ /* 0x020fea0003c00000 */
[----:B------:R0:W1:Y:S02]  /*1c5e0*/  SHFL.IDX P6, R14, R13, R12, R11 ;  /* 0x0000000c0d0e7389 */ /* 0x00006400000c000b */
[----:B01---5:R-:W-:Y:S01]  /*1c5f0*/  ENDCOLLECTIVE ;  /* 0x000000000000791b */ /* 0x023fe20003800000 */
.L_x_10729:
[----:B------:R-:W-:Y:S01]  /*1c600*/  MOV R13, R0 ;  /* 0x00000000000d7202 */ /* 0x000fe20000000f00 */
[----:B------:R-:W-:-:S07]  /*1c610*/  IMAD.MOV.U32 R3, RZ, RZ, R14 ;  /* 0x000000ffff037224 */ /* 0x000fce00078e000e */
[----:B------:R-:W-:Y:S05]  /*1c620*/  WARPSYNC.COLLECTIVE R15, `(.L_x_10730) ;  /* 0x000000000f087348 */ /* 0x000fea0003c00000 */
[----:B------:R0:W1:Y:S02]  /*1c630*/  SHFL.IDX P6, R14, R13, R12, R11 ;  /* 0x0000000c0d0e7389 */ /* 0x00006400000c000b */
[----:B01----:R-:W-:Y:S01]  /*1c640*/  ENDCOLLECTIVE ;  /* 0x000000000000791b */ /* 0x003fe20003800000 */
.L_x_10730:
[----:B------:R-:W-:Y:S05]  /*1c650*/  BRA `(.L_x_10731) ;  /* 0xffffff6400ec7947 */ /* 0x000fea000383ffff */
.L_x_10560:
[----:B------:R-:W-:Y:S01]  /*1c660*/  BSSY B1, `(.L_x_10732) ;  /* 0x0000008000017945 */ /* 0x000fe20003800000 */
[----:B---3--:R-:W-:Y:S01]  /*1c670*/  IMAD.MOV.U32 R13, RZ, RZ, R9 ;  /* 0x000000ffff0d7224 */ /* 0x008fe200078e0009 */
[----:B------:R-:W-:Y:S01]  /*1c680*/  MOV R15, 0xffffffff ;  /* 0xffffffff000f7802 */ /* 0x000fe20000000f00 */
[----:B------:R-:W-:Y:S02]  /*1c690*/  IMAD.MOV.U32 R12, RZ, RZ, 0x1 ;  /* 0x00000001ff0c7424 */ /* 0x000fe400078e00ff */
[----:B------:R-:W-:-:S07]  /*1c6a0*/  IMAD.MOV.U32 R11, RZ, RZ, 0x1c1f ;  /* 0x00001c1fff0b7424 */ /* 0x000fce00078e00ff */
[----:B012--5:R-:W-:Y:S05]  /*1c6b0*/  WARPSYNC.COLLECTIVE R15, `(.L_x_10733) ;  /* 0x000000000f087348 */ /* 0x027fea0003c00000 */
[----:B--2---:R2:W3:Y:S02]  /*1c6c0*/  SHFL.IDX P6, R14, R13, R12, R11 ;  /* 0x0000000c0d0e7389 */ /* 0x0044e400000c000b */
[----:B0123-5:R-:W-:Y:S01]  /*1c6d0*/  ENDCOLLECTIVE ;  /* 0x000000000000791b */ /* 0x02ffe20003800000 */
.L_x_10733:
[----:B------:R-:W-:Y:S05]  /*1c6e0*/  BSYNC B1 ;  /* 0x0000000000017941 */ /* 0x000fea0003800000 */
.L_x_10732:
        /* <DEDUP_REMOVED lines=8> */
.L_x_10734:
[----:B------:R-:W-:Y:S05]  /*1c770*/  BRA `(.L_x_10735) ;  /* 0xffffff6400fc7947 */ /* 0x000fea000383ffff */
.L_x_10562:
[----:B------:R-:W-:Y:S01]  /*1c780*/  IMAD.MOV.U32 R13, RZ, RZ, R24 ;  /* 0x000000ffff0d7224 */ /* 0x000fe200078e0018 */
[----:B------:R-:W-:Y:S01]  /*1c790*/  MOV R11, 0x1c1f ;  /* 0x00001c1f000b7802 */ /* 0x000fe20000000f00 */
[----:B------:R-:W-:Y:S02]  /*1c7a0*/  IMAD.MOV.U32 R12, RZ, RZ, RZ ;  /* 0x000000ffff0c7224 */ /* 0x000fe400078e00ff */
[----:B------:R-:W-:-:S07]  /*1c7b0*/  IMAD.MOV.U32 R15, RZ, RZ, -0x1 ;  /* 0xffffffffff0f7424 */ /* 0x000fce00078e00ff */
[----:B------:R-:W-:Y:S05]  /*1c7c0*/  WARPSYNC.COLLECTIVE R15, `(.L_x_10736) ;  /* 0x000000000f087348 */ /* 0x000fea0003c00000 */
[----:B------:R0:W1:Y:S02]  /*1c7d0*/  SHFL.IDX P6, R14, R13, R12, R11 ;  /* 0x0000000c0d0e7389 */ /* 0x00006400000c000b */
[----:B01----:R-:W-:Y:S01]  /*1c7e0*/  ENDCOLLECTIVE ;  /* 0x000000000000791b */ /* 0x003fe20003800000 */
.L_x_10736:
[----:B------:R-:W-:Y:S02]  /*1c7f0*/  IMAD.MOV.U32 R13, RZ, RZ, R0 ;  /* 0x000000ffff0d7224 */ /* 0x000fe400078e0000 */
[----:B------:R-:W-:-:S07]  /*1c800*/  IMAD.MOV.U32 R3, RZ, RZ, R14 ;  /* 0x000000ffff037224 */ /* 0x000fce00078e000e */
[----:B------:R-:W-:Y:S05]  /*1c810*/  WARPSYNC.COLLECTIVE R15, `(.L_x_10737) ;  /* 0x000000000f087348 */ /* 0x000fea0003c00000 */
[----:B------:R0:W1:Y:S02]  /*1c820*/  SHFL.IDX P6, R14, R13, R12, R11 ;  /* 0x0000000c0d0e7389 */ /* 0x00006400000c000b */
[----:B01----:R-:W-:Y:S01]  /*1c830*/  ENDCOLLECTIVE ;  /* 0x000000000000791b */ /* 0x003fe20003800000 */
.L_x_10737:
[----:B------:R-:W-:Y:S05]  /*1c840*/  BRA `(.L_x_10738) ;  /* 0xffffff6800c87947 */ /* 0x000fea000383ffff */
.L_x_10565:
[----:B------:R-:W-:Y:S01]  /*1c850*/  BSSY B1, `(.L_x_10739) ;  /* 0x0000008000017945 */ /* 0x000fe20003800000 */
[----:B---3--:R-:W-:Y:S01]  /*1c860*/  MOV R13, R24 ;  /* 0x00000018000d7202 */ /* 0x008fe20000000f00 */
[----:B------:R-:W-:Y:S02]  /*1c870*/  IMAD.MOV.U32 R12, RZ, RZ, 0x1 ;  /* 0x00000001ff0c7424 */ /* 0x000fe400078e00ff */
[----:B------:R-:W-:Y:S02]  /*1c880*/  IMAD.MOV.U32 R11, RZ, RZ, 0x1c1f ;  /* 0x00001c1fff0b7424 */ /* 0x000fe400078e00ff */
[----:B------:R-:W-:-:S07]  /*1c890*/  IMAD.MOV.U32 R15, RZ, RZ, -0x1 ;  /* 0xffffffffff0f7424 */ /* 0x000fce00078e00ff */
[----:B012---:R-:W-:Y:S05]  /*1c8a0*/  WARPSYNC.COLLECTIVE R15, `(.L_x_10740) ;  /* 0x000000000f087348 */ /* 0x007fea0003c00000 */
[----:B--2---:R2:W3:Y:S02]  /*1c8b0*/  SHFL.IDX P6, R14, R13, R12, R11 ;  /* 0x0000000c0d0e7389 */ /* 0x0044e400000c000b */
[----:B0123--:R-:W-:Y:S01]  /*1c8c0*/  ENDCOLLECTIVE ;  /* 0x000000000000791b */ /* 0x00ffe20003800000 */
.L_x_10740:
[----:B------:R-:W-:Y:S05]  /*1c8d0*/  BSYNC B1 ;  /* 0x0000000000017941 */ /* 0x000fea0003800000 */
.L_x_10739:
        /* <DEDUP_REMOVED lines=8> */
.L_x_10741:
[----:B------:R-:W-:Y:S05]  /*1c960*/  BRA `(.L_x_10742) ;  /* 0xffffff6c00c47947 */ /* 0x000fea000383ffff */
.L_x_10569:
[----:B------:R-:W-:Y:S01]  /*1c970*/  IMAD.MOV.U32 R13, RZ, RZ, R4 ;  /* 0x000000ffff0d7224 */ /* 0x000fe200078e0004 */
[----:B------:R-:W-:Y:S01]  /*1c980*/  MOV R15, 0xffffffff ;  /* 0xffffffff000f7802 */ /* 0x000fe20000000f00 */
[----:B------:R-:W-:Y:S02]  /*1c990*/  IMAD.MOV.U32 R12, RZ, RZ, RZ ;  /* 0x000000ffff0c7224 */ /* 0x000fe400078e00ff */
[----:B------:R-:W-:-:S07]  /*1c9a0*/  IMAD.MOV.U32 R11, RZ, RZ, 0x1c1f ;  /* 0x00001c1fff0b7424 */ /* 0x000fce00078e00ff */
[----:B-1----:R-:W-:Y:S05]  /*1c9b0*/  WARPSYNC.COLLECTIVE R15, `(.L_x_10743) ;  /* 0x000000000f087348 */ /* 0x002fea0003c00000 */
[----:B------:R0:W2:Y:S02]  /*1c9c0*/  SHFL.IDX P6, R14, R13, R12, R11 ;  /* 0x0000000c0d0e7389 */ /* 0x0000a400000c000b */
[----:B012---:R-:W-:Y:S01]  /*1c9d0*/  ENDCOLLECTIVE ;  /* 0x000000000000791b */ /* 0x007fe20003800000 */
.L_x_10743:
[----:B------:R-:W-:Y:S02]  /*1c9e0*/  IMAD.MOV.U32 R13, RZ, RZ, R0 ;  /* 0x000000ffff0d7224 */ /* 0x000fe400078e0000 */
[----:B------:R-:W-:-:S07]  /*1c9f0*/  IMAD.MOV.U32 R3, RZ, RZ, R14 ;  /* 0x000000ffff037224 */ /* 0x000fce00078e000e */
[----:B------:R-:W-:Y:S05]  /*1ca00*/  WARPSYNC.COLLECTIVE R15, `(.L_x_10744) ;  /* 0x000000000f087348 */ /* 0x000fea0003c00000 */
[----:B------:R0:W1:Y:S02]  /*1ca10*/  SHFL.IDX P6, R14, R13, R12, R11 ;  /* 0x0000000c0d0e7389 */ /* 0x00006400000c000b */
[----:B01----:R-:W-:Y:S01]  /*1ca20*/  ENDCOLLECTIVE ;  /* 0x000000000000791b */ /* 0x003fe20003800000 */
.L_x_10744:
[----:B------:R-:W-:Y:S05]  /*1ca30*/  BRA `(.L_x_10745) ;  /* 0xffffff7c00007947 */ /* 0x000fea000383ffff */
.L_x_10572:
        /* <DEDUP_REMOVED lines=8> */
.L_x_10747:
[----:B------:R-:W-:Y:S05]  /*1cac0*/  BSYNC B1 ;  /* 0x0000000000017941 */ /* 0x000fea0003800000 */
.L_x_10746:
        /* <DEDUP_REMOVED lines=8> */
.L_x_10748:
[----:B------:R-:W-:Y:S05]  /*1cb50*/  BRA `(.L_x_10749) ;  /* 0xffffff7c00147947 */ /* 0x000fea000383ffff */
.L_x_10589:
        /* <DEDUP_REMOVED lines=8> */
[----:B-1----:R-:W-:Y:S05]  /*1cbe0*/  WARPSYNC.COLLECTIVE R15, `(.L_x_10751) ;  /* 0x000000000f087348 */ /* 0x002fea0003c00000 */
[----:B------:R0:W2:Y:S02]  /*1cbf0*/  SHFL.IDX P6, R14, R13, R12, R11 ;  /* 0x0000000c0d0e7389 */ /* 0x0000a400000c000b */
[----:B012---:R-:W-:Y:S01]  /*1cc00*/  ENDCOLLECTIVE ;  /* 0x000000000000791b */ /* 0x007fe20003800000 */
.L_x_10751:
[----:B------:R-:W-:Y:S05]  /*1cc10*/  BSYNC B1 ;  /* 0x0000000000017941 */ /* 0x000fea0003800000 */
.L_x_10750:
[----:B------:R-:W-:Y:S05]  /*1cc20*/  BRA `(.L_x_10752) ;  /* 0xffffff9000fc7947 */ /* 0x000fea000383ffff */
.L_x_10591:
[----:B------:R-:W-:Y:S01]  /*1cc30*/  BSSY B1, `(.L_x_10753) ;  /* 0x0000006000017945 */ /* 0x000fe20003800000 */
[----:B------:R-:W-:-:S07]  /*1cc40*/  MOV R15, 0xffffffff ;  /* 0xffffffff000f7802 */ /* 0x000fce0000000f00 */
[----:B01----:R-:W-:Y:S05]  /*1cc50*/  WARPSYNC.COLLECTIVE R15, `(.L_x_10754) ;  /* 0x000000000f0c7348 */ /* 0x003fea0003c00000 */
[----:B------:R-:W-:Y:S02]  /*1cc60*/  ELECT P6, UR62, PT ;  /* 0x00000000003e782f */ /* 0x000fe400038c0000 */
[----:B------:R-:W-:Y:S01]  /*1cc70*/  MOV R14, UR62 ;  /* 0x0000003e000e7c02 */ /* 0x000fe20008000f00 */
[----:B01----:R-:W-:Y:S10]  /*1cc80*/  ENDCOLLECTIVE ;  /* 0x000000000000791b */ /* 0x003ff40003800000 */
.L_x_10754:
[----:B------:R-:W-:Y:S05]  /*1cc90*/  BSYNC B1 ;  /* 0x0000000000017941 */ /* 0x000fea0003800000 */
.L_x_10753:
[----:B------:R-:W-:Y:S05]  /*1cca0*/  BRA `(.L_x_10590) ;  /* 0xffffff9000f47947 */ /* 0x000fea000383ffff */
.L_x_10593:
[----:B0-----:R0:W2:Y:S02]  /*1ccb0*/  SYNCS.PHASECHK.TRANS64.TRYWAIT P0, [R16+URZ+0x2d820], R6 ;  /* 0x02d82006100075a7 */ /* 0x0010a4000800017f */
[----:B--2---:R-:W-:Y:S05]  /*1ccc0*/  @!P0 NANOSLEEP.SYNCS 0x989680 ;  /* 0x009896800000895d */ /* 0x004fea0003900000 */
[----:B------:R-:W2:Y:S02]  /*1ccd0*/  @!P0 SYNCS.PHASECHK.TRANS64 P0, [R16+URZ+0x2d820], R6 ;  /* 0x02d82006100085a7 */ /* 0x000ea4000800007f */
[----:B--2---:R-:W-:Y:S05]  /*1cce0*/  @!P0 BRA `(.L_x_10593) ;  /* 0xfffffffc00f08947 */ /* 0x004fea000383ffff */
[----:B------:R-:W-:Y:S05]  /*1ccf0*/  BRA `(.L_x_10755) ;  /* 0xffffff9400047947 */ /* 0x000fea000383ffff */
.L_x_10597:
[----:B-1----:R1:W2:Y:S02]  /*1cd00*/  SYNCS.PHASECHK.TRANS64.TRYWAIT P0, [R9+URZ+0x2d8a0], R11 ;  /* 0x02d8a00b090075a7 */ /* 0x0022a4000800017f */
[----:B--2---:R-:W-:Y:S05]  /*1cd10*/  @!P0 NANOSLEEP.SYNCS 0x989680 ;  /* 0x009896800000895d */ /* 0x004fea0003900000 */
[----:B------:R-:W2:Y:S02]  /*1cd20*/  @!P0 SYNCS.PHASECHK.TRANS64 P0, [R9+URZ+0x2d8a0], R11 ;  /* 0x02d8a00b090085a7 */ /* 0x000ea4000800007f */
[----:B--2---:R-:W-:Y:S05]  /*1cd30*/  @!P0 BRA `(.L_x_10597) ;  /* 0xfffffffc00f08947 */ /* 0x004fea000383ffff */
[----:B------:R-:W-:Y:S05]  /*1cd40*/  BRA `(.L_x_10756) ;  /* 0xffffff9400207947 */ /* 0x000fea000383ffff */
.L_x_10604:
[----:B0-----:R0:W2:Y:S02]  /*1cd50*/  SYNCS.PHASECHK.TRANS64.TRYWAIT P0, [R9+URZ+0x2d8c0], R11 ;  /* 0x02d8c00b090075a7 */ /* 0x0010a4000800017f */
[----:B--2---:R-:W-:Y:S05]  /*1cd60*/  @!P0 NANOSLEEP.SYNCS 0x989680 ;  /* 0x009896800000895d */ /* 0x004fea0003900000 */
[----:B------:R-:W2:Y:S02]  /*1cd70*/  @!P0 SYNCS.PHASECHK.TRANS64 P0, [R9+URZ+0x2d8c0], R11 ;  /* 0x02d8c00b090085a7 */ /* 0x000ea4000800007f */
[----:B--2---:R-:W-:Y:S05]  /*1cd80*/  @!P0 BRA `(.L_x_10604) ;  /* 0xfffffffc00f08947 */ /* 0x004fea000383ffff */
[----:B------:R-:W-:Y:S05]  /*1cd90*/  BRA `(.L_x_10757) ;  /* 0xffffff98001c7947 */ /* 0x000fea000383ffff */
.L_x_10613:
[----:B0-----:R0:W1:Y:S02]  /*1cda0*/  SYNCS.PHASECHK.TRANS64.TRYWAIT P2, [R9+URZ+0x2d8a0], R8 ;  /* 0x02d8a008090075a7 */ /* 0x001064000804017f */
[----:B-1----:R-:W-:Y:S05]  /*1cdb0*/  @!P2 NANOSLEEP.SYNCS 0x989680 ;  /* 0x009896800000a95d */ /* 0x002fea0003900000 */
[----:B------:R-:W1:Y:S02]  /*1cdc0*/  @!P2 SYNCS.PHASECHK.TRANS64 P2, [R9+URZ+0x2d8a0], R8 ;  /* 0x02d8a0080900a5a7 */ /* 0x000e64000804007f */
[----:B-1----:R-:W-:Y:S05]  /*1cdd0*/  @!P2 BRA `(.L_x_10613) ;  /* 0xfffffffc00f0a947 */ /* 0x002fea000383ffff */
[----:B------:R-:W-:Y:S05]  /*1cde0*/  BRA `(.L_x_10758) ;  /* 0xffffff9c005c7947 */ /* 0x000fea000383ffff */
.L_x_10620:
[----:B-1----:R1:W2:Y:S02]  /*1cdf0*/  SYNCS.PHASECHK.TRANS64.TRYWAIT P2, [R9+URZ+0x2d8c0], R8 ;  /* 0x02d8c008090075a7 */ /* 0x0022a4000804017f */
[----:B--2---:R-:W-:Y:S05]  /*1ce00*/  @!P2 NANOSLEEP.SYNCS 0x989680 ;  /* 0x009896800000a95d */ /* 0x004fea0003900000 */
[----:B------:R-:W2:Y:S02]  /*1ce10*/  @!P2 SYNCS.PHASECHK.TRANS64 P2, [R9+URZ+0x2d8c0], R8 ;  /* 0x02d8c0080900a5a7 */ /* 0x000ea4000804007f */
[----:B--2---:R-:W-:Y:S05]  /*1ce20*/  @!P2 BRA `(.L_x_10620) ;  /* 0xfffffffc00f0a947 */ /* 0x004fea000383ffff */
[----:B------:R-:W-:Y:S05]  /*1ce30*/  BRA `(.L_x_10759) ;  /* 0xffffffa000547947 */ /* 0x000fea000383ffff */
.L_x_10637:
[----:B------:R-:W0:Y:S01]  /*1ce40*/  S2R R20, SR_TID.X ;  /* 0x0000000000147919 */ /* 0x000e220000002100 */
[----:B------:R-:W-:Y:S01]  /*1ce50*/  BSSY B0, `(.L_x_10760) ;  /* 0x000000a000007945 */ /* 0x000fe20003800000 */
[----:B------:R-:W-:Y:S01]  /*1ce60*/  IMAD.MOV.U32 R12, RZ, RZ, RZ ;  /* 0x000000ffff0c7224 */ /* 0x000fe200078e00ff */
[----:B------:R-:W-:Y:S02]  /*1ce70*/  MOV R15, 0xffffffff ;  /* 0xffffffff000f7802 */ /* 0x000fe40000000f00 */
[----:B0-----:R-:W-:-:S04]  /*1ce80*/  SHF.R.U32.HI R11, RZ, 0x5, R20 ;  /* 0x00000005ff0b7819 */ /* 0x001fc80000011614 */
[----:B------:R-:W-:-:S05]  /*1ce90*/  LOP3.LUT R11, R11, 0x3, RZ, 0xc0, !PT ;  /* 0x000000030b0b7812 */ /* 0x000fca00078ec0ff */
[----:B------:R-:W-:Y:S02]  /*1cea0*/  IMAD.MOV.U32 R13, RZ, RZ, R11 ;  /* 0x000000ffff0d7224 */ /* 0x000fe400078e000b */
[----:B------:R-:W-:-:S07]  /*1ceb0*/  IMAD.MOV.U32 R11, RZ, RZ, 0x1f ;  /* 0x0000001fff0b7424 */ /* 0x000fce00078e00ff */
[----:B-----5:R-:W-:Y:S05]  /*1cec0*/  WARPSYNC.COLLECTIVE R15, `(.L_x_10761) ;  /* 0x000000000f087348 */ /* 0x020fea0003c00000 */
[----:B------:R0:W1:Y:S02]  /*1ced0*/  SHFL.IDX P6, R14, R13, R12, R11 ;  /* 0x0000000c0d0e7389 */ /* 0x00006400000c000b */
[----:B01---5:R-:W-:Y:S01]  /*1cee0*/  ENDCOLLECTIVE ;  /* 0x000000000000791b */ /* 0x023fe20003800000 */
.L_x_10761:
[----:B------:R-:W-:Y:S05]  /*1cef0*/  BSYNC B0 ;  /* 0x0000000000007941 */ /* 0x000fea0003800000 */
.L_x_10760:
[----:B------:R-:W-:Y:S05]  /*1cf00*/  BRA `(.L_x_10762) ;  /* 0xffffffb000147947 */ /* 0x000fea000383ffff */
.L_x_10640:
[----:B0-----:R0:W1:Y:S02]  /*1cf10*/  SYNCS.PHASECHK.TRANS64.TRYWAIT P0, [R0+URZ+0x2d840], R5 ;  /* 0x02d84005000075a7 */ /* 0x001064000800017f */
[----:B-1----:R-:W-:Y:S05]  /*1cf20*/  @!P0 NANOSLEEP.SYNCS 0x989680 ;  /* 0x009896800000895d */ /* 0x002fea0003900000 */
[----:B------:R-:W1:Y:S02]  /*1cf30*/  @!P0 SYNCS.PHASECHK.TRANS64 P0, [R0+URZ+0x2d840], R5 ;  /* 0x02d84005000085a7 */ /* 0x000e64000800007f */
[----:B-1----:R-:W-:Y:S05]  /*1cf40*/  @!P0 BRA `(.L_x_10640) ;  /* 0xfffffffc00f08947 */ /* 0x002fea000383ffff */
[----:B------:R-:W-:Y:S05]  /*1cf50*/  BRA `(.L_x_10763) ;  /* 0xffffffb000687947 */ /* 0x000fea000383ffff */
.L_x_10641:
        /* <DEDUP_REMOVED lines=8> */
.L_x_10765:
[----:B------:R-:W-:Y:S05]  /*1cfe0*/  BSYNC B0 ;  /* 0x0000000000007941 */ /* 0x000fea0003800000 */
.L_x_10764:
        /* <DEDUP_REMOVED lines=8> */
.L_x_10766:
[----:B------:R-:W-:Y:S02]  /*1d070*/  IMAD.MOV.U32 R13, RZ, RZ, R7 ;  /* 0x000000ffff0d7224 */ /* 0x000fe400078e0007 */
[----:B------:R-:W-:Y:S02]  /*1d080*/  IMAD.MOV.U32 R12, RZ, RZ, 0x1 ;  /* 0x00000001ff0c7424 */ /* 0x000fe400078e00ff */
[----:B------:R-:W-:-:S07]  /*1d090*/  IMAD.MOV.U32 R4, RZ, RZ, R14 ;  /* 0x000000ffff047224 */ /* 0x000fce00078e000e */
[----:B------:R-:W-:Y:S05]  /*1d0a0*/  WARPSYNC.COLLECTIVE R15, `(.L_x_10767) ;  /* 0x000000000f087348 */ /* 0x000fea0003c00000 */
[----:B------:R0:W1:Y:S02]  /*1d0b0*/  SHFL.IDX P6, R14, R13, R12, R11 ;  /* 0x0000000c0d0e7389 */ /* 0x00006400000c000b */
[----:B01----:R-:W-:Y:S01]  /*1d0c0*/  ENDCOLLECTIVE ;  /* 0x000000000000791b */ /* 0x003fe20003800000 */
.L_x_10767:
[----:B------:R-:W-:-:S05]  /*1d0d0*/  @P0 LEA R5, P1, R9, R4, 0x1 ;  /* 0x0000000409050211 */ /* 0x000fca00078208ff */
[----:B------:R-:W-:Y:S01]  /*1d0e0*/  @P0 IMAD.X R4, RZ, RZ, R6, P1 ;  /* 0x000000ffff040224 */ /* 0x000fe200008e0606 */
[----:B------:R-:W-:Y:S02]  /*1d0f0*/  @P0 LEA R6, R8, R16, 0x1 ;  /* 0x0000001008060211 */ /* 0x000fe400078e08ff */
[----:B------:R-:W-:Y:S02]  /*1d100*/  ISETP.GE.AND P1, PT, R3, 0x21, PT ;  /* 0x000000210300780c */ /* 0x000fe40003f26270 */
        /* <DEDUP_REMOVED lines=14> */
.L_x_10768:
[----:B------:R-:W-:Y:S01]  /*1d1f0*/  MOV R13, R7 ;  /* 0x00000007000d7202 */ /* 0x000fe20000000f00 */
[----:B------:R-:W-:Y:S02]  /*1d200*/  IMAD.MOV.U32 R12, RZ, RZ, 0x2 ;  /* 0x00000002ff0c7424 */ /* 0x000fe400078e00ff */
[----:B------:R-:W-:-:S07]  /*1d210*/  IMAD.MOV.U32 R4, RZ, RZ, R14 ;  /* 0x000000ffff047224 */ /* 0x000fce00078e000e */
[----:B------:R-:W-:Y:S05]  /*1d220*/  WARPSYNC.COLLECTIVE R15, `(.L_x_10769) ;  /* 0x000000000f087348 */ /* 0x000fea0003c00000 */
[----:B------:R0:W1:Y:S02]  /*1d230*/  SHFL.IDX P6, R14, R13, R12, R11 ;  /* 0x0000000c0d0e7389 */ /* 0x00006400000c000b */
[----:B01----:R-:W-:Y:S01]  /*1d240*/  ENDCOLLECTIVE ;  /* 0x000000000000791b */ /* 0x003fe20003800000 */
.L_x_10769:
[----:B------:R-:W-:-:S05]  /*1d250*/  @P1 LEA R5, P0, R9, R4, 0x1 ;  /* 0x0000000409051211 */ /* 0x000fca00078008ff */
[----:B------:R-:W-:Y:S02]  /*1d260*/  @P1 IMAD.X R4, RZ, RZ, R6, P0 ;  /* 0x000000ffff041224 */ /* 0x000fe400000e0606 */
[----:B------:R-:W-:-:S03]  /*1d270*/  @P1 IMAD R6, R8, 0x2, R16 ;  /* 0x0000000208061824 */ /* 0x000fc600078e0210 */
        /* <DEDUP_REMOVED lines=15> */
.L_x_10770:
[----:B------:R-:W-:Y:S01]  /*1d370*/  IMAD.MOV.U32 R13, RZ, RZ, R7 ;  /* 0x000000ffff0d7224 */ /* 0x000fe200078e0007 */
[----:B------:R-:W-:Y:S02]  /*1d380*/  MOV R12, 0x3 ;  /* 0x00000003000c7802 */ /* 0x000fe40000000f00 */
[----:B------:R-:W-:-:S07]  /*1d390*/  MOV R4, R14 ;  /* 0x0000000e00047202 */ /* 0x000fce0000000f00 */
[----:B------:R-:W-:Y:S05]  /*1d3a0*/  WARPSYNC.COLLECTIVE R15, `(.L_x_10771) ;  /* 0x000000000f087348 */ /* 0x000fea0003c00000 */
[----:B------:R0:W1:Y:S02]  /*1d3b0*/  SHFL.IDX P6, R14, R13, R12, R11 ;  /* 0x0000000c0d0e7389 */ /* 0x00006400000c000b */
[----:B01----:R-:W-:Y:S01]  /*1d3c0*/  ENDCOLLECTIVE ;  /* 0x000000000000791b */ /* 0x003fe20003800000 */
.L_x_10771:
[----:B------:R-:W-:-:S05]  /*1d3d0*/  @P1 LEA R5, P0, R9, R4, 0x1 ;  /* 0x0000000409051211 */ /* 0x000fca00078008ff */
[----:B------:R-:W-:Y:S02]  /*1d3e0*/  @P1 IMAD.X R4, RZ, RZ, R6, P0 ;  /* 0x000000ffff041224 */ /* 0x000fe400000e0606 */
[----:B------:R-:W-:-:S03]  /*1d3f0*/  @P1 IMAD R6, R8, 0x2, R16 ;  /* 0x0000000208061824 */ /* 0x000fc600078e0210 */
        /* <DEDUP_REMOVED lines=12> */
.L_x_10772:
[----:B------:R-:W-:Y:S01]  /*1d4c0*/  @!PT LDS RZ, [RZ] ;  /* 0x00000000fffff984 */ /* 0x000fe20000000800 */
[----:B------:R-:W-:Y:S01]  /*1d4d0*/  @!PT LDS RZ, [RZ] ;  /* 0x00000000fffff984 */ /* 0x000fe20000000800 */
[----:B------:R-:W-:Y:S01]  /*1d4e0*/  @!PT LDS RZ, [RZ] ;  /* 0x00000000fffff984 */ /* 0x000fe20000000800 */
[----:B------:R0:W-:Y:S04]  /*1d4f0*/  @P1 LDGSTS.E.BYPASS.LTC128B.128 [R6+0x18400], desc[UR42][R4.64+0x40], !P3 ;  /* 0x1840004004061fae */ /* 0x0001e8000d901d6a */
[----:B------:R0:W-:Y:S01]  /*1d500*/  @P1 LDGSTS.E.BYPASS.LTC128B.128 [R6+0x1a400], desc[UR42][R4.64+0x80], !P2 ;  /* 0x1a40008004061fae */ /* 0x0001e2000d101d6a */
[----:B------:R-:W-:Y:S01]  /*1d510*/  IMAD.MOV.U32 R2, RZ, RZ, R14 ;  /* 0x000000ffff027224 */ /* 0x000fe200078e000e */
[----:B------:R-:W-:Y:S06]  /*1d520*/  BRA `(.L_x_10773) ;  /* 0xffffffb000147947 */ /* 0x000fec000383ffff */
.L_x_10646:
        /* <DEDUP_REMOVED lines=9> */
.L_x_10774:
[C---:B------:R-:W-:Y:S02]  /*1d5c0*/  ISETP.GE.AND P3, PT, R25.reuse, R0, PT ;  /* 0x000000001900720c */ /* 0x040fe40003f66270 */
[----:B------:R-:W-:Y:S01]  /*1d5d0*/  IADD3 R9, R25, 0x20, RZ ;  /* 0x0000002019097810 */ /* 0x000fe20007ffe0ff */
[----:B------:R-:W-:Y:S01]  /*1d5e0*/  IMAD.MOV.U32 R13, RZ, RZ, R5 ;  /* 0x000000ffff0d7224 */ /* 0x000fe200078e0005 */
[----:B------:R-:W-:-:S09]  /*1d5f0*/  MOV R2, R14 ;  /* 0x0000000e00027202 */ /* 0x000fd20000000f00 */
[----:B------:R-:W-:Y:S05]  /*1d600*/  WARPSYNC.COLLECTIVE R15, `(.L_x_10775) ;  /* 0x000000000f087348 */ /* 0x000fea0003c00000 */
[----:B------:R0:W1:Y:S02]  /*1d610*/  SHFL.IDX P6, R14, R13, R12, R11 ;  /* 0x0000000c0d0e7389 */ /* 0x00006400000c000b */
[----:B01----:R-:W-:Y:S01]  /*1d620*/  ENDCOLLECTIVE ;  /* 0x000000000000791b */ /* 0x003fe20003800000 */
.L_x_10775:
[----:B------:R-:W-:Y:S02]  /*1d630*/  IMAD.MOV.U32 R13, RZ, RZ, R4 ;  /* 0x000000ffff0d7224 */ /* 0x000fe400078e0004 */
[----:B------:R-:W-:Y:S02]  /*1d640*/  IMAD.MOV.U32 R12, RZ, RZ, 0x1 ;  /* 0x00000001ff0c7424 */ /* 0x000fe400078e00ff */
[----:B------:R-:W-:-:S07]  /*1d650*/  IMAD.MOV.U32 R3, RZ, RZ, R14 ;  /* 0x000000ffff037224 */ /* 0x000fce00078e000e */
[----:B------:R-:W-:Y:S05]  /*1d660*/  WARPSYNC.COLLECTIVE R15, `(.L_x_10776) ;  /* 0x000000000f087348 */ /* 0x000fea0003c00000 */
[----:B------:R0:W1:Y:S02]  /*1d670*/  SHFL.IDX P6, R14, R13, R12, R11 ;  /* 0x0000000c0d0e7389 */ /* 0x00006400000c000b */
[----:B01----:R-:W-:Y:S01]  /*1d680*/  ENDCOLLECTIVE ;  /* 0x000000000000791b */ /* 0x003fe20003800000 */
.L_x_10776:
[----:B------:R-:W-:-:S05]  /*1d690*/  @!P3 LEA R3, P4, R10, R3, 0x1 ;  /* 0x000000030a03b211 */ /* 0x000fca00078808ff */
[----:B------:R-:W-:-:S05]  /*1d6a0*/  @!P3 IMAD.X R2, RZ, RZ, R2, P4 ;  /* 0x000000ffff02b224 */ /* 0x000fca00020e0602 */
[-C--:B------:R-:W-:Y:S02]  /*1d6b0*/  @!P3 LOP3.LUT R3, R3, R2.reuse, RZ, 0x3c, !PT ;  /* 0x000000020303b212 */ /* 0x080fe400078e3cff */
[----:B------:R-:W-:Y:S02]  /*1d6c0*/  MOV R13, R5 ;  /* 0x00000005000d7202 */ /* 0x000fe40000000f00 */
[----:B------:R-:W-:-:S04]  /*1d6d0*/  @!P3 LOP3.LUT R2, R3, R2, RZ, 0x3c, !PT ;  /* 0x000000020302b212 */ /* 0x000fc800078e3cff */
[----:B------:R-:W-:-:S05]  /*1d6e0*/  @!P3 LOP3.LUT R3, R3, R2, RZ, 0x3c, !PT ;  /* 0x000000020303b212 */ /* 0x000fca00078e3cff */
[----:B------:R-:W-:Y:S01]  /*1d6f0*/  @!PT LDS RZ, [RZ] ;  /* 0x00000000fffff984 */ /* 0x000fe20000000800 */
[----:B------:R-:W-:Y:S01]  /*1d700*/  @!PT LDS RZ, [RZ] ;  /* 0x00000000fffff984 */ /* 0x000fe20000000800 */
[----:B------:R-:W-:Y:S01]  /*1d710*/  @!PT LDS RZ, [RZ] ;  /* 0x00000000fffff984 */ /* 0x000fe20000000800 */
        /* <DEDUP_REMOVED lines=8> */
.L_x_10777:
[----:B------:R-:W-:Y:S01]  /*1d7a0*/  MOV R13, R4 ;  /* 0x00000004000d7202 */ /* 0x000fe20000000f00 */
[----:B------:R-:W-:Y:S02]  /*1d7b0*/  IMAD.MOV.U32 R12, RZ, RZ, 0x2 ;  /* 0x00000002ff0c7424 */ /* 0x000fe400078e00ff */
[----:B------:R-:W-:-:S07]  /*1d7c0*/  IMAD.MOV.U32 R3, RZ, RZ, R14 ;  /* 0x000000ffff037224 */ /* 0x000fce00078e000e */
[----:B------:R-:W-:Y:S05]  /*1d7d0*/  WARPSYNC.COLLECTIVE R15, `(.L_x_10778) ;  /* 0x000000000f087348 */ /* 0x000fea0003c00000 */
[----:B------:R0:W1:Y:S02]  /*1d7e0*/  SHFL.IDX P6, R14, R13, R12, R11 ;  /* 0x0000000c0d0e7389 */ /* 0x00006400000c000b */
[----:B01----:R-:W-:Y:S01]  /*1d7f0*/  ENDCOLLECTIVE ;  /* 0x000000000000791b */ /* 0x003fe20003800000 */
.L_x_10778:
[----:B------:R-:W-:-:S05]  /*1d800*/  @!P3 LEA R3, P4, R10, R3, 0x1 ;  /* 0x000000030a03b211 */ /* 0x000fca00078808ff */
[----:B------:R-:W-:-:S05]  /*1d810*/  @!P3 IMAD.X R2, RZ, RZ, R2, P4 ;  /* 0x000000ffff02b224 */ /* 0x000fca00020e0602 */
[----:B------:R-:W-:Y:S01]  /*1d820*/  @!P3 LOP3.LUT R3, R3, R2, RZ, 0x3c, !PT ;  /* 0x000000020303b212 */ /* 0x000fe200078e3cff */
[----:B------:R-:W-:-:S03]  /*1d830*/  IMAD.MOV.U32 R13, RZ, RZ, R5 ;  /* 0x000000ffff0d7224 */ /* 0x000fc600078e0005 */
[----:B------:R-:W-:-:S04]  /*1d840*/  @!P3 LOP3.LUT R2, R3, R2, RZ, 0x3c, !PT ;  /* 0x000000020302b212 */ /* 0x000fc800078e3cff */
[----:B------:R-:W-:-:S05]  /*1d850*/  @!P3 LOP3.LUT R3, R3, R2, RZ, 0x3c, !PT ;  /* 0x000000020303b212 */ /* 0x000fca00078e3cff */
[----:B------:R-:W-:Y:S01]  /*1d860*/  @!PT LDS RZ, [RZ] ;  /* 0x00000000fffff984 */ /* 0x000fe20000000800 */
[----:B------:R-:W-:Y:S01]  /*1d870*/  @!PT LDS RZ, [RZ] ;  /* 0x00000000fffff984 */ /* 0x000fe20000000800 */
[----:B------:R-:W-:Y:S01]  /*1d880*/  @!PT LDS RZ, [RZ] ;  /* 0x00000000fffff984 */ /* 0x000fe20000000800 */
[----:B------:R-:W-:Y:S04]  /*1d890*/  @!P3 LDGSTS.E.BYPASS.LTC128B.128 [R8+0xcc00], desc[UR42][R2.64], !P0 ;  /* 0x0cc000000208bfae */ /* 0x000fe8000c101d6a */
[----:B------:R-:W-:Y:S04]  /*1d8a0*/  @!P3 LDGSTS.E.BYPASS.LTC128B.128 [R8+0xfc00], desc[UR42][R2.64+0x40], !P1 ;  /* 0x0fc000400208bfae */ /* 0x000fe8000c901d6a */
[----:B------:R0:W-:Y:S02]  /*1d8b0*/  @!P3 LDGSTS.E.BYPASS.LTC128B.128 [R8+0x12c00], desc[UR42][R2.64+0x80], !P2 ;  /* 0x12c000800208bfae */ /* 0x0001e4000d101d6a */
[----:B0-----:R-:W-:-:S05]  /*1d8c0*/  VIADD R2, R25, 0x40 ;  /* 0x0000004019027836 */ /* 0x001fca0000000000 */
[----:B------:R-:W-:Y:S01]  /*1d8d0*/  ISETP.GE.AND P3, PT, R2, R0, PT ;  /* 0x000000000200720c */ /* 0x000fe20003f66270 */
[----:B------:R-:W-:-:S12]  /*1d8e0*/  IMAD.MOV.U32 R2, RZ, RZ, R14 ;  /* 0x000000ffff027224 */ /* 0x000fd800078e000e */
[----:B------:R-:W-:Y:S05]  /*1d8f0*/  WARPSYNC.COLLECTIVE R15, `(.L_x_10779) ;  /* 0x000000000f087348 */ /* 0x000fea0003c00000 */
[----:B------:R0:W1:Y:S02]  /*1d900*/  SHFL.IDX P6, R14, R13, R12, R11 ;  /* 0x0000000c0d0e7389 */ /* 0x00006400000c000b */
[----:B01----:R-:W-:Y:S01]  /*1d910*/  ENDCOLLECTIVE ;  /* 0x000000000000791b */ /* 0x003fe20003800000 */
.L_x_10779:
[----:B------:R-:W-:Y:S02]  /*1d920*/  IMAD.MOV.U32 R13, RZ, RZ, R4 ;  /* 0x000000ffff0d7224 */ /* 0x000fe400078e0004 */
[----:B------:R-:W-:Y:S01]  /*1d930*/  IMAD.MOV.U32 R12, RZ, RZ, 0x3 ;  /* 0x00000003ff0c7424 */ /* 0x000fe200078e00ff */
[----:B------:R-:W-:-:S07]  /*1d940*/  MOV R3, R14 ;  /* 0x0000000e00037202 */ /* 0x000fce0000000f00 */
[----:B------:R-:W-:Y:S05]  /*1d950*/  WARPSYNC.COLLECTIVE R15, `(.L_x_10780) ;  /* 0x000000000f087348 */ /* 0x000fea0003c00000 */
[----:B------:R0:W1:Y:S02]  /*1d960*/  SHFL.IDX P6, R14, R13, R12, R11 ;  /* 0x0000000c0d0e7389 */ /* 0x00006400000c000b */
[----:B01----:R-:W-:Y:S01]  /*1d970*/  ENDCOLLECTIVE ;  /* 0x000000000000791b */ /* 0x003fe20003800000 */
.L_x_10780:
[----:B------:R-:W-:-:S05]  /*1d980*/  @!P3 LEA R3, P4, R10, R3, 0x1 ;  /* 0x000000030a03b211 */ /* 0x000fca00078808ff */
[----:B------:R-:W-:-:S05]  /*1d990*/  @!P3 IMAD.X R2, RZ, RZ, R2, P4 ;  /* 0x000000ffff02b224 */ /* 0x000fca00020e0602 */
[----:B------:R-:W-:Y:S01]  /*1d9a0*/  @!P3 LOP3.LUT R3, R3, R2, RZ, 0x3c, !PT ;  /* 0x000000020303b212 */ /* 0x000fe200078e3cff */
[----:B------:R-:W-:-:S03]  /*1d9b0*/  IMAD.MOV.U32 R13, RZ, RZ, R5 ;  /* 0x000000ffff0d7224 */ /* 0x000fc600078e0005 */
[----:B------:R-:W-:-:S04]  /*1d9c0*/  @!P3 LOP3.LUT R2, R3, R2, RZ, 0x3c, !PT ;  /* 0x000000020302b212 */ /* 0x000fc800078e3cff */
[----:B------:R-:W-:Y:S02]  /*1d9d0*/  @!P3 LOP3.LUT R3, R3, R2, RZ, 0x3c, !PT ;  /* 0x000000020303b212 */ /* 0x000fe400078e3cff */
[----:B------:R-:W-:-:S03]  /*1d9e0*/  MOV R4, R14 ;  /* 0x0000000e00047202 */ /* 0x000fc60000000f00 */
[----:B------:R-:W-:Y:S01]  /*1d9f0*/  @!PT LDS RZ, [RZ] ;  /* 0x00000000fffff984 */ /* 0x000fe20000000800 */
[----:B------:R-:W-:Y:S01]  /*1da00*/  @!PT LDS RZ, [RZ] ;  /* 0x00000000fffff984 */ /* 0x000fe20000000800 */
[----:B------:R-:W-:Y:S01]  /*1da10*/  @!PT LDS RZ, [RZ] ;  /* 0x00000000fffff984 */ /* 0x000fe20000000800 */
[----:B------:R0:W-:Y:S04]  /*1da20*/  @!P3 LDGSTS.E.BYPASS.LTC128B.128 [R8+0xd400], desc[UR42][R2.64], !P0 ;  /* 0x0d4000000208bfae */ /* 0x0001e8000c101d6a */
[----:B0-----:R-:W-:Y:S05]  /*1da30*/  WARPSYNC.COLLECTIVE R15, `(.L_x_10781) ;  /* 0x000000000f087348 */ /* 0x001fea0003c00000 */
[----:B------:R1:W2:Y:S02]  /*1da40*/  SHFL.IDX P6, R14, R13, R12, R11 ;  /* 0x0000000c0d0e7389 */ /* 0x0002a400000c000b */
[----:B012---:R-:W-:Y:S01]  /*1da50*/  ENDCOLLECTIVE ;  /* 0x000000000000791b */ /* 0x007fe20003800000 */
.L_x_10781:
[----:B------:R-:W-:Y:S01]  /*1da60*/  @!PT LDS RZ, [RZ] ;  /* 0x00000000fffff984 */ /* 0x000fe20000000800 */
[----:B------:R-:W-:Y:S01]  /*1da70*/  @!PT LDS RZ, [RZ] ;  /* 0x00000000fffff984 */ /* 0x000fe20000000800 */
[----:B------:R-:W-:Y:S01]  /*1da80*/  @!PT LDS RZ, [RZ] ;  /* 0x00000000fffff984 */ /* 0x000fe20000000800 */
[----:B------:R-:W-:Y:S04]  /*1da90*/  @!P3 LDGSTS.E.BYPASS.LTC128B.128 [R8+0x10400], desc[UR42][R2.64+0x40], !P1 ;  /* 0x104000400208bfae */ /* 0x000fe8000c901d6a */
[----:B------:R0:W-:Y:S01]  /*1daa0*/  @!P3 LDGSTS.E.BYPASS.LTC128B.128 [R8+0x13400], desc[UR42][R2.64+0x80], !P2 ;  /* 0x134000800208bfae */ /* 0x0001e2000d101d6a */
[----:B------:R-:W-:Y:S02]  /*1dab0*/  IMAD.MOV.U32 R13, RZ, RZ, R6 ;  /* 0x000000ffff0d7224 */ /* 0x000fe400078e0006 */
[----:B------:R-:W-:Y:S02]  /*1dac0*/  IMAD.MOV.U32 R12, RZ, RZ, RZ ;  /* 0x000000ffff0c7224 */ /* 0x000fe400078e00ff */
[----:B0-----:R-:W-:Y:S02]  /*1dad0*/  VIADD R2, R25, 0x60 ;  /* 0x0000006019027836 */ /* 0x001fe40000000000 */
[----:B------:R-:W-:-:S03]  /*1dae0*/  IMAD.MOV.U32 R5, RZ, RZ, R14 ;  /* 0x000000ffff057224 */ /* 0x000fc600078e000e */
[----:B------:R-:W-:-:S13]  /*1daf0*/  ISETP.GE.AND P3, PT, R2, R0, PT ;  /* 0x000000000200720c */ /* 0x000fda0003f66270 */
[----:B------:R-:W-:Y:S05]  /*1db00*/  WARPSYNC.COLLECTIVE R15, `(.L_x_10782) ;  /* 0x000000000f087348 */ /* 0x000fea0003c00000 */
[----:B------:R0:W1:Y:S02]  /*1db10*/  SHFL.IDX P6, R14, R13, R12, R11 ;  /* 0x0000000c0d0e7389 */ /* 0x00006400000c000b */
[----:B01----:R-:W-:Y:S01]  /*1db20*/  ENDCOLLECTIVE ;  /* 0x000000000000791b */ /* 0x003fe20003800000 */
.L_x_10782:
[----:B------:R-:W-:Y:S01]  /*1db30*/  @!P3 LEA R2, P4, R10, R5, 0x1 ;  /* 0x000000050a02b211 */ /* 0x000fe200078808ff */
[----:B------:R-:W-:-:S03]  /*1db40*/  IMAD.MOV.U32 R13, RZ, RZ, R7 ;  /* 0x000000ffff0d7224 */ /* 0x000fc600078e0007 */
[----:B------:R-:W-:-:S05]  /*1db50*/  @!P3 IADD3.X R3, RZ, R4, RZ, P4, !PT ;  /* 0x00000004ff03b210 */ /* 0x000fca00027fe4ff */
[----:B------:R-:W-:Y:S01]  /*1db60*/  @!PT LDS RZ, [RZ] ;  /* 0x00000000fffff984 */ /* 0x000fe20000000800 */
[----:B------:R-:W-:Y:S01]  /*1db70*/  @!PT LDS RZ, [RZ] ;  /* 0x00000000fffff984 */ /* 0x000fe20000000800 */
[----:B------:R-:W-:Y:S01]  /*1db80*/  @!PT LDS RZ, [RZ] ;  /* 0x00000000fffff984 */ /* 0x000fe20000000800 */
[----:B------:R-:W-:Y:S04]  /*1db90*/  @!P3 LDGSTS.E.BYPASS.LTC128B.128 [R8+0xdc00], desc[UR42][R2.64], !P0 ;  /* 0x0dc000000208bfae */ /* 0x000fe8000c101d6a */
[----:B------:R-:W-:Y:S04]  /*1dba0*/  @!P3 LDGSTS.E.BYPASS.LTC128B.128 [R8+0x10c00], desc[UR42][R2.64+0x40], !P1 ;  /* 0x10c000400208bfae */ /* 0x000fe8000c901d6a */
[----:B------:R0:W-:Y:S02]  /*1dbb0*/  @!P3 LDGSTS.E.BYPASS.LTC128B.128 [R8+0x13c00], desc[UR42][R2.64+0x80], !P2 ;  /* 0x13c000800208bfae */ /* 0x0001e4000d101d6a */
[----:B0-----:R-:W-:-:S05]  /*1dbc0*/  VIADD R2, R25, 0x80 ;  /* 0x0000008019027836 */ /* 0x001fca0000000000 */
[----:B------:R-:W-:Y:S02]  /*1dbd0*/  ISETP.GE.AND P3, PT, R2, R0, PT ;  /* 0x000000000200720c */ /* 0x000fe40003f66270 */
[----:B------:R-:W-:-:S11]  /*1dbe0*/  MOV R2, R14 ;  /* 0x0000000e00027202 */ /* 0x000fd60000000f00 */
[----:B------:R-:W-:Y:S05]  /*1dbf0*/  WARPSYNC.COLLECTIVE R15, `(.L_x_10783) ;  /* 0x000000000f087348 */ /* 0x000fea0003c00000 */
[----:B------:R0:W1:Y:S02]  /*1dc00*/  SHFL.IDX P6, R14, R13, R12, R11 ;  /* 0x0000000c0d0e7389 */ /* 0x00006400000c000b */
[----:B01----:R-:W-:Y:S01]  /*1dc10*/  ENDCOLLECTIVE ;  /* 0x000000000000791b */ /* 0x003fe20003800000 */
.L_x_10783:
[----:B------:R-:W-:Y:S01]  /*1dc20*/  MOV R13, R6 ;  /* 0x00000006000d7202 */ /* 0x000fe20000000f00 */
[----:B------:R-:W-:Y:S02]  /*1dc30*/  IMAD.MOV.U32 R12, RZ, RZ, 0x1 ;  /* 0x00000001ff0c7424 */ /* 0x000fe400078e00ff */
[----:B------:R-:W-:-:S07]  /*1dc40*/  IMAD.MOV.U32 R3, RZ, RZ, R14 ;  /* 0x000000ffff037224 */ /* 0x000fce00078e000e */
[----:B------:R-:W-:Y:S05]  /*1dc50*/  WARPSYNC.COLLECTIVE R15, `(.L_x_10784) ;  /* 0x000000000f087348 */ /* 0x000fea0003c00000 */
[----:B------:R0:W1:Y:S02]  /*1dc60*/  SHFL.IDX P6, R14, R13, R12, R11 ;  /* 0x0000000c0d0e7389 */ /* 0x00006400000c000b */
[----:B01----:R-:W-:Y:S01]  /*1dc70*/  ENDCOLLECTIVE ;  /* 0x000000000000791b */ /* 0x003fe20003800000 */
.L_x_10784:
[----:B------:R-:W-:-:S05]  /*1dc80*/  @!P3 LEA R3, P4, R10, R3, 0x1 ;  /* 0x000000030a03b211 */ /* 0x000fca00078808ff */
[----:B------:R-:W-:-:S05]  /*1dc90*/  @!P3 IMAD.X R2, RZ, RZ, R2, P4 ;  /* 0x000000ffff02b224 */ /* 0x000fca00020e0602 */
[----:B------:R-:W-:Y:S01]  /*1dca0*/  @!P3 LOP3.LUT R3, R3, R2, RZ, 0x3c, !PT ;  /* 0x000000020303b212 */ /* 0x000fe200078e3cff */
[----:B------:R-:W-:-:S03]  /*1dcb0*/  IMAD.MOV.U32 R13, RZ, RZ, R7 ;  /* 0x000000ffff0d7224 */ /* 0x000fc600078e0007 */
[----:B------:R-:W-:-:S04]  /*1dcc0*/  @!P3 LOP3.LUT R2, R3, R2, RZ, 0x3c, !PT ;  /* 0x000000020302b212 */ /* 0x000fc800078e3cff */
[----:B------:R-:W-:Y:S01]  /*1dcd0*/  @!P3 LOP3.LUT R3, R3, R2, RZ, 0x3c, !PT ;  /* 0x000000020303b212 */ /* 0x000fe200078e3cff */
[----:B------:R-:W-:-:S07]  /*1dce0*/  IMAD.MOV.U32 R6, RZ, RZ, R14 ;  /* 0x000000ffff067224 */ /* 0x000fce00078e000e */
[----:B------:R-:W-:Y:S05]  /*1dcf0*/  WARPSYNC.COLLECTIVE R15, `(.L_x_10785) ;  /* 0x000000000f087348 */ /* 0x000fea0003c00000 */
[----:B------:R0:W1:Y:S02]  /*1dd00*/  SHFL.IDX P6, R14, R13, R12, R11 ;  /* 0x0000000c0d0e7389 */ /* 0x00006400000c000b */
[----:B01----:R-:W-:Y:S01]  /*1dd10*/  ENDCOLLECTIVE ;  /* 0x000000000000791b */ /* 0x003fe20003800000 */
.L_x_10785:
[----:B------:R-:W-:Y:S01]  /*1dd20*/  @!PT LDS RZ, [RZ] ;  /* 0x00000000fffff984 */ /* 0x000fe20000000800 */
[----:B------:R-:W-:Y:S01]  /*1dd30*/  @!PT LDS RZ, [RZ] ;  /* 0x00000000fffff984 */ /* 0x000fe20000000800 */
[----:B------:R-:W-:Y:S01]  /*1dd40*/  @!PT LDS RZ, [RZ] ;  /* 0x00000000fffff984 */ /* 0x000fe20000000800 */
[----:B------:R-:W-:Y:S04]  /*1dd50*/  @!P3 LDGSTS.E.BYPASS.LTC128B.128 [R8+0xe400], desc[UR42][R2.64], !P0 ;  /* 0x0e4000000208bfae */ /* 0x000fe8000c101d6a */
[----:B------:R-:W-:Y:S04]  /*1dd60*/  @!P3 LDGSTS.E.BYPASS.LTC128B.128 [R8+0x11400], desc[UR42][R2.64+0x40], !P1 ;  /* 0x114000400208bfae */ /* 0x000fe8000c901d6a */
[----:B------:R0:W-:Y:S02]  /*1dd70*/  @!P3 LDGSTS.E.BYPASS.LTC128B.128 [R8+0x14400], desc[UR42][R2.64+0x80], !P2 ;  /* 0x144000800208bfae */ /* 0x0001e4000d101d6a */
[----:B0-----:R-:W-:Y:S01]  /*1dd80*/  MOV R2, R14 ;  /* 0x0000000e00027202 */ /* 0x001fe20000000f00 */
[----:B------:R-:W-:Y:S06]  /*1dd90*/  BRA `(.L_x_10786) ;  /* 0xffffffb400347947 */ /* 0x000fec000383ffff */
.L_x_10649:
[----:B-1----:R1:W2:Y:S02]  /*1dda0*/  SYNCS.PHASECHK.TRANS64.TRYWAIT P0, [R16+URZ+0x2d820], R0 ;  /* 0x02d82000100075a7 */ /* 0x0022a4000800017f */
[----:B--2---:R-:W-:Y:S05]  /*1ddb0*/  @!P0 NANOSLEEP.SYNCS 0x989680 ;  /* 0x009896800000895d */ /* 0x004fea0003900000 */
[----:B------:R-:W2:Y:S02]  /*1ddc0*/  @!P0 SYNCS.PHASECHK.TRANS64 P0, [R16+URZ+0x2d820], R0 ;  /* 0x02d82000100085a7 */ /* 0x000ea4000800007f */
[----:B--2---:R-:W-:Y:S05]  /*1ddd0*/  @!P0 BRA `(.L_x_10649) ;  /* 0xfffffffc00f08947 */ /* 0x004fea000383ffff */
[----:B------:R-:W-:Y:S05]  /*1dde0*/  BRA `(.L_x_10787) ;  /* 0xffffffb400987947 */ /* 0x000fea000383ffff */
.L_x_10654:
[----:B0-----:R0:W1:Y:S02]  /*1ddf0*/  SYNCS.PHASECHK.TRANS64.TRYWAIT P0, [R5+URZ+0x2d840], R0 ;  /* 0x02d84000050075a7 */ /* 0x001064000800017f */
[----:B-1----:R-:W-:Y:S05]  /*1de00*/  @!P0 NANOSLEEP.SYNCS 0x989680 ;  /* 0x009896800000895d */ /* 0x002fea0003900000 */
[----:B------:R-:W1:Y:S02]  /*1de10*/  @!P0 SYNCS.PHASECHK.TRANS64 P0, [R5+URZ+0x2d840], R0 ;  /* 0x02d84000050085a7 */ /* 0x000e64000800007f */
[----:B-1----:R-:W-:Y:S05]  /*1de20*/  @!P0 BRA `(.L_x_10654) ;  /* 0xfffffffc00f08947 */ /* 0x002fea000383ffff */
[----:B------:R-:W-:Y:S05]  /*1de30*/  BRA `(.L_x_10788) ;  /* 0xffffffb8008c7947 */ /* 0x000fea000383ffff */
.L_x_10655:
        /* <DEDUP_REMOVED lines=8> */
.L_x_10790:
[----:B------:R-:W-:Y:S05]  /*1dec0*/  BSYNC B1 ;  /* 0x0000000000017941 */ /* 0x000fea0003800000 */
.L_x_10789:
[----:B------:R-:W0:Y:S01]  /*1ded0*/  S2R R21, SR_TID.X ;  /* 0x0000000000157919 */ /* 0x000e220000002100 */
[----:B------:R-:W-:Y:S01]  /*1dee0*/  IMAD.MOV.U32 R13, RZ, RZ, R6 ;  /* 0x000000ffff0d7224 */ /* 0x000fe200078e0006 */
[----:B------:R-:W-:Y:S01]  /*1def0*/  MOV R11, 0x1c1f ;  /* 0x00001c1f000b7802 */ /* 0x000fe20000000f00 */
[----:B------:R-:W-:Y:S01]  /*1df00*/  IMAD.MOV.U32 R12, RZ, RZ, RZ ;  /* 0x000000ffff0c7224 */ /* 0x000fe200078e00ff */
[----:B------:R-:W-:Y:S01]  /*1df10*/  LOP3.LUT R19, R19, 0xffffffdf, RZ, 0xc0, !PT ;  /* 0xffffffdf13137812 */ /* 0x000fe200078ec0ff */
[----:B------:R-:W-:Y:S02]  /*1df20*/  IMAD.MOV.U32 R15, RZ, RZ, -0x1 ;  /* 0xffffffffff0f7424 */ /* 0x000fe400078e00ff */
[----:B------:R-:W-:Y:S01]  /*1df30*/  IMAD.MOV.U32 R3, RZ, RZ, R14 ;  /* 0x000000ffff037224 */ /* 0x000fe200078e000e */
[----:B------:R-:W-:Y:S01]  /*1df40*/  @P1 LOP3.LUT R19, R19, 0x20, RZ, 0xfc, !PT ;  /* 0x0000002013131812 */ /* 0x000fe200078efcff */
[----:B------:R-:W-:-:S07]  /*1df50*/  IMAD R4, R4, 0x2, R16 ;  /* 0x0000000204047824 */ /* 0x000fce00078e0210 */
[----:B0-----:R-:W-:Y:S05]  /*1df60*/  WARPSYNC.COLLECTIVE R15, `(.L_x_10791) ;  /* 0x000000000f087348 */ /* 0x001fea0003c00000 */
[----:B------:R1:W2:Y:S02]  /*1df70*/  SHFL.IDX P6, R14, R13, R12, R11 ;  /* 0x0000000c0d0e7389 */ /* 0x0002a400000c000b */
[----:B012---:R-:W-:Y:S01]  /*1df80*/  ENDCOLLECTIVE ;  /* 0x000000000000791b */ /* 0x007fe20003800000 */
.L_x_10791:
[----:B------:R-:W-:Y:S01]  /*1df90*/  LOP3.LUT P1, RZ, R19, 0x4, RZ, 0xc0, !PT ;  /* 0x0000000413ff7812 */ /* 0x000fe2000782c0ff */
[----:B------:R-:W-:Y:S01]  /*1dfa0*/  IMAD.MOV.U32 R13, RZ, RZ, R7 ;  /* 0x000000ffff0d7224 */ /* 0x000fe200078e0007 */
[----:B------:R-:W-:Y:S01]  /*1dfb0*/  MOV R12, 0x1 ;  /* 0x00000001000c7802 */ /* 0x000fe20000000f00 */
[----:B------:R-:W-:Y:S02]  /*1dfc0*/  IMAD.SHL.U32 R21, R21, 0x8, RZ ;  /* 0x0000000815157824 */ /* 0x000fe400078e00ff */
[----:B------:R-:W-:-:S08]  /*1dfd0*/  IMAD.MOV.U32 R2, RZ, RZ, R14 ;  /* 0x000000ffff027224 */ /* 0x000fd000078e000e */
[----:B------:R-:W-:Y:S05]  /*1dfe0*/  WARPSYNC.COLLECTIVE R15, `(.L_x_10792) ;  /* 0x000000000f087348 */ /* 0x000fea0003c00000 */
[----:B------:R0:W1:Y:S02]  /*1dff0*/  SHFL.IDX P6, R14, R13, R12, R11 ;  /* 0x0000000c0d0e7389 */ /* 0x00006400000c000b */
[----:B01----:R-:W-:Y:S01]  /*1e000*/  ENDCOLLECTIVE ;  /* 0x000000000000791b */ /* 0x003fe20003800000 */
.L_x_10792:
[----:B------:R-:W-:-:S04]  /*1e010*/  LOP3.LUT R21, R21, 0x18, RZ, 0xc0, !PT ;  /* 0x0000001815157812 */ /* 0x000fc800078ec0ff */
        /* <DEDUP_REMOVED lines=14> */
.L_x_10793:
[----:B------:R-:W-:Y:S02]  /*1e100*/  IMAD.MOV.U32 R13, RZ, RZ, R7 ;  /* 0x000000ffff0d7224 */ /* 0x000fe400078e0007 */
[----:B------:R-:W-:Y:S02]  /*1e110*/  IMAD.MOV.U32 R12, RZ, RZ, 0x2 ;  /* 0x00000002ff0c7424 */ /* 0x000fe400078e00ff */
[----:B------:R-:W-:-:S07]  /*1e120*/  IMAD.MOV.U32 R2, RZ, RZ, R14 ;  /* 0x000000ffff027224 */ /* 0x000fce00078e000e */
[----:B------:R-:W-:Y:S05]  /*1e130*/  WARPSYNC.COLLECTIVE R15, `(.L_x_10794) ;  /* 0x000000000f087348 */ /* 0x000fea0003c00000 */
[----:B------:R0:W1:Y:S02]  /*1e140*/  SHFL.IDX P6, R14, R13, R12, R11 ;  /* 0x0000000c0d0e7389 */ /* 0x00006400000c000b */
[----:B01----:R-:W-:Y:S01]  /*1e150*/  ENDCOLLECTIVE ;  /* 0x000000000000791b */ /* 0x003fe20003800000 */
.L_x_10794:
        /* <DEDUP_REMOVED lines=13> */
.L_x_10795:
[----:B------:R-:W-:Y:S01]  /*1e230*/  IMAD.MOV.U32 R13, RZ, RZ, R7 ;  /* 0x000000ffff0d7224 */ /* 0x000fe200078e0007 */
[----:B------:R-:W-:Y:S01]  /*1e240*/  MOV R12, 0x3 ;  /* 0x00000003000c7802 */ /* 0x000fe20000000f00 */
[----:B------:R-:W-:-:S07]  /*1e250*/  IMAD.MOV.U32 R2, RZ, RZ, R14 ;  /* 0x000000ffff027224 */ /* 0x000fce00078e000e */
[----:B------:R-:W-:Y:S05]  /*1e260*/  WARPSYNC.COLLECTIVE R15, `(.L_x_10796) ;  /* 0x000000000f087348 */ /* 0x000fea0003c00000 */
[----:B------:R0:W1:Y:S02]  /*1e270*/  SHFL.IDX P6, R14, R13, R12, R11 ;  /* 0x0000000c0d0e7389 */ /* 0x00006400000c000b */
[----:B01----:R-:W-:Y:S01]  /*1e280*/  ENDCOLLECTIVE ;  /* 0x000000000000791b */ /* 0x003fe20003800000 */
.L_x_10796:
        /* <DEDUP_REMOVED lines=14> */
.L_x_10797:
[----:B------:R-:W-:Y:S01]  /*1e370*/  IMAD.MOV.U32 R2, RZ, RZ, R14 ;  /* 0x000000ffff027224 */ /* 0x000fe200078e000e */
[----:B------:R-:W-:Y:S06]  /*1e380*/  BRA `(.L_x_10798) ;  /* 0xffffffb8000c7947 */ /* 0x000fec000383ffff */
.L_x_10660:
[----:B-1----:R1:W2:Y:S02]  /*1e390*/  SYNCS.PHASECHK.TRANS64.TRYWAIT P0, [R5+URZ+0x2d860], R2 ;  /* 0x02d86002050075a7 */ /* 0x0022a4000800017f */
[----:B--2---:R-:W-:Y:S05]  /*1e3a0*/  @!P0 NANOSLEEP.SYNCS 0x989680 ;  /* 0x009896800000895d */ /* 0x004fea0003900000 */
[----:B------:R-:W2:Y:S02]  /*1e3b0*/  @!P0 SYNCS.PHASECHK.TRANS64 P0, [R5+URZ+0x2d860], R2 ;  /* 0x02d86002050085a7 */ /* 0x000ea4000800007f */
[----:B--2---:R-:W-:Y:S05]  /*1e3c0*/  @!P0 BRA `(.L_x_10660) ;  /* 0xfffffffc00f08947 */ /* 0x004fea000383ffff */
[----:B------:R-:W-:Y:S05]  /*1e3d0*/  BRA `(.L_x_10799) ;  /* 0xffffffb800707947 */ /* 0x000fea000383ffff */
.L_x_10661:
        /* <DEDUP_REMOVED lines=8> */
.L_x_10801:
[----:B------:R-:W-:Y:S05]  /*1e460*/  BSYNC B1 ;  /* 0x0000000000017941 */ /* 0x000fea0003800000 */
.L_x_10800:
        /* <DEDUP_REMOVED lines=9> */
.L_x_10802:
[----:B------:R-:W-:Y:S01]  /*1e500*/  MOV R13, R22 ;  /* 0x00000016000d7202 */ /* 0x000fe20000000f00 */
[----:B------:R-:W-:Y:S02]  /*1e510*/  IMAD.MOV.U32 R12, RZ, RZ, 0x1 ;  /* 0x00000001ff0c7424 */ /* 0x000fe400078e00ff */
[----:B------:R-:W-:-:S07]  /*1e520*/  IMAD.MOV.U32 R2, RZ, RZ, R14 ;  /* 0x000000ffff027224 */ /* 0x000fce00078e000e */
[----:B------:R-:W-:Y:S05]  /*1e530*/  WARPSYNC.COLLECTIVE R15, `(.L_x_10803) ;  /* 0x000000000f087348 */ /* 0x000fea0003c00000 */
[----:B------:R0:W1:Y:S02]  /*1e540*/  SHFL.IDX P6, R14, R13, R12, R11 ;  /* 0x0000000c0d0e7389 */ /* 0x00006400000c000b */
[----:B01----:R-:W-:Y:S01]  /*1e550*/  ENDCOLLECTIVE ;  /* 0x000000000000791b */ /* 0x003fe20003800000 */
.L_x_10803:
        /* <DEDUP_REMOVED lines=16> */
.L_x_10804:
[----:B------:R-:W-:Y:S02]  /*1e660*/  IMAD.MOV.U32 R13, RZ, RZ, R22 ;  /* 0x000000ffff0d7224 */ /* 0x000fe400078e0016 */
[----:B------:R-:W-:Y:S01]  /*1e670*/  IMAD.MOV.U32 R12, RZ, RZ, 0x2 ;  /* 0x00000002ff0c7424 */ /* 0x000fe200078e00ff */
[----:B------:R-:W-:-:S07]  /*1e680*/  MOV R2, R14 ;  /* 0x0000000e00027202 */ /* 0x000fce0000000f00 */
[----:B------:R-:W-:Y:S05]  /*1e690*/  WARPSYNC.COLLECTIVE R15, `(.L_x_10805) ;  /* 0x000000000f087348 */ /* 0x000fea0003c00000 */
[----:B------:R0:W1:Y:S02]  /*1e6a0*/  SHFL.IDX P6, R14, R13, R12, R11 ;  /* 0x0000000c0d0e7389 */ /* 0x00006400000c000b */
[----:B01----:R-:W-:Y:S01]  /*1e6b0*/  ENDCOLLECTIVE ;  /* 0x000000000000791b */ /* 0x003fe20003800000 */
.L_x_10805:
        /* <DEDUP_REMOVED lines=16> */
.L_x_10806:
[----:B------:R-:W-:Y:S01]  /*1e7c0*/  MOV R13, R22 ;  /* 0x00000016000d7202 */ /* 0x000fe20000000f00 */
[----:B------:R-:W-:Y:S02]  /*1e7d0*/  IMAD.MOV.U32 R12, RZ, RZ, 0x3 ;  /* 0x00000003ff0c7424 */ /* 0x000fe400078e00ff */
[----:B------:R-:W-:-:S07]  /*1e7e0*/  IMAD.MOV.U32 R2, RZ, RZ, R14 ;  /* 0x000000ffff027224 */ /* 0x000fce00078e000e */
[----:B------:R-:W-:Y:S05]  /*1e7f0*/  WARPSYNC.COLLECTIVE R15, `(.L_x_10807) ;  /* 0x000000000f087348 */ /* 0x000fea0003c00000 */
[----:B------:R0:W1:Y:S02]  /*1e800*/  SHFL.IDX P6, R14, R13, R12, R11 ;  /* 0x0000000c0d0e7389 */ /* 0x00006400000c000b */
[----:B01----:R-:W-:Y:S01]  /*1e810*/  ENDCOLLECTIVE ;  /* 0x000000000000791b */ /* 0x003fe20003800000 */
.L_x_10807:
        /* <DEDUP_REMOVED lines=13> */
.L_x_10808:
[----:B------:R-:W-:Y:S01]  /*1e8f0*/  @!PT LDS RZ, [RZ] ;  /* 0x00000000fffff984 */ /* 0x000fe20000000800 */
[----:B------:R-:W-:Y:S01]  /*1e900*/  @!PT LDS RZ, [RZ] ;  /* 0x00000000fffff984 */ /* 0x000fe20000000800 */
[----:B------:R-:W-:Y:S01]  /*1e910*/  @!PT LDS RZ, [RZ] ;  /* 0x00000000fffff984 */ /* 0x000fe20000000800 */
[----:B------:R-:W-:Y:S01]  /*1e920*/  LDGSTS.E.BYPASS.LTC128B.128 [R4+0x3400], desc[UR42][R2.64+0x40], !P0 ;  /* 0x0340004002047fae */ /* 0x000fe2000c101d6a */
[----:B------:R-:W-:-:S13]  /*1e930*/  ISETP.LT.OR P0, PT, R6, 0x41, P1 ;  /* 0x000000410600780c */ /* 0x000fda0000f01670 */
[----:B------:R0:W-:Y:S02]  /*1e940*/  LDGSTS.E.BYPASS.LTC128B.128 [R4+0x5400], desc[UR42][R2.64+0x80], !P0 ;  /* 0x0540008002047fae */ /* 0x0001e4000c101d6a */
[----:B0-----:R-:W-:Y:S01]  /*1e950*/  MOV R2, R14 ;  /* 0x0000000e00027202 */ /* 0x001fe20000000f00 */
[----:B------:R-:W-:Y:S06]  /*1e960*/  BRA `(.L_x_10809) ;  /* 0xffffffb400c47947 */ /* 0x000fec000383ffff */
.L_x_10669:
[----:B-1----:R1:W2:Y:S02]  /*1e970*/  SYNCS.PHASECHK.TRANS64.TRYWAIT P0, [R0+URZ+0x2d860], R3 ;  /* 0x02d86003000075a7 */ /* 0x0022a4000800017f */
[----:B--2---:R-:W-:Y:S05]  /*1e980*/  @!P0 NANOSLEEP.SYNCS 0x989680 ;  /* 0x009896800000895d */ /* 0x004fea0003900000 */
[----:B------:R-:W2:Y:S02]  /*1e990*/  @!P0 SYNCS.PHASECHK.TRANS64 P0, [R0+URZ+0x2d860], R3 ;  /* 0x02d86003000085a7 */ /* 0x000ea4000800007f */
[----:B--2---:R-:W-:Y:S05]  /*1e9a0*/  @!P0 BRA `(.L_x_10669) ;  /* 0xfffffffc00f08947 */ /* 0x004fea000383ffff */
[----:B------:R-:W-:Y:S05]  /*1e9b0*/  BRA `(.L_x_10810) ;  /* 0xffffffb800f07947 */ /* 0x000fea000383ffff */
.L_x_10670:
[----:B------:R-:W-:Y:S01]  /*1e9c0*/  BSSY B0, `(.L_x_10811) ;  /* 0x0000008000007945 */ /* 0x000fe20003800000 */
[----:B------:R-:W-:Y:S01]  /*1e9d0*/  IMAD.MOV.U32 R13, RZ, RZ, R22 ;  /* 0x000000ffff0d7224 */ /* 0x000fe200078e0016 */
[----:B------:R-:W-:Y:S01]  /*1e9e0*/  MOV R15, 0xffffffff ;  /* 0xffffffff000f7802 */ /* 0x000fe20000000f00 */
[----:B------:R-:W-:Y:S02]  /*1e9f0*/  IMAD.MOV.U32 R12, RZ, RZ, RZ ;  /* 0x000000ffff0c7224 */ /* 0x000fe400078e00ff */
[----:B------:R-:W-:-:S07]  /*1ea00*/  IMAD.MOV.U32 R11, RZ, RZ, 0x1c1f ;  /* 0x00001c1fff0b7424 */ /* 0x000fce00078e00ff */
[----:B01---5:R-:W-:Y:S05]  /*1ea10*/  WARPSYNC.COLLECTIVE R15, `(.L_x_10812) ;  /* 0x000000000f087348 */ /* 0x023fea0003c00000 */
[----:B------:R2:W3:Y:S02]  /*1ea20*/  SHFL.IDX P6, R14, R13, R12, R11 ;  /* 0x0000000c0d0e7389 */ /* 0x0004e400000c000b */
[----:B0123-5:R-:W-:Y:S01]  /*1ea30*/  ENDCOLLECTIVE ;  /* 0x000000000000791b */ /* 0x02ffe20003800000 */
.L_x_10812:
[----:B------:R-:W-:Y:S05]  /*1ea40*/  BSYNC B0 ;  /* 0x0000000000007941 */ /* 0x000fea0003800000 */
.L_x_10811:
[----:B------:R-:W0:Y:S01]  /*1ea50*/  S2R R2, SR_TID.X ;  /* 0x0000000000027919 */ /* 0x000e220000002100 */
[----:B------:R-:W-:Y:S01]  /*1ea60*/  IMAD.MOV.U32 R13, RZ, RZ, R18 ;  /* 0x000000ffff0d7224 */ /* 0x000fe200078e0012 */
[----:B------:R-:W-:Y:S01]  /*1ea70*/  MOV R11, 0x1c1f ;  /* 0x00001c1f000b7802 */ /* 0x000fe20000000f00 */
[----:B------:R-:W-:Y:S02]  /*1ea80*/  IMAD.MOV.U32 R12, RZ, RZ, RZ ;  /* 0x000000ffff0c7224 */ /* 0x000fe400078e00ff */
[----:B------:R-:W-:Y:S02]  /*1ea90*/  IMAD.MOV.U32 R15, RZ, RZ, -0x1 ;  /* 0xffffffffff0f7424 */ /* 0x000fe400078e00ff */
[----:B------:R-:W-:Y:S02]  /*1eaa0*/  IMAD.MOV.U32 R3, RZ, RZ, R14 ;  /* 0x000000ffff037224 */ /* 0x000fe400078e000e */
[----:B------:R-:W-:-:S07]  /*1eab0*/  IMAD R4, R4, 0x2, R16 ;  /* 0x0000000204047824 */ /* 0x000fce00078e0210 */
[----:B0-----:R-:W-:Y:S05]  /*1eac0*/  WARPSYNC.COLLECTIVE R15, `(.L_x_10813) ;  /* 0x000000000f087348 */ /* 0x001fea0003c00000 */
[----:B------:R1:W2:Y:S02]  /*1ead0*/  SHFL.IDX P6, R14, R13, R12, R11 ;  /* 0x0000000c0d0e7389 */ /* 0x0002a400000c000b */
[----:B012---:R-:W-:Y:S01]  /*1eae0*/  ENDCOLLECTIVE ;  /* 0x000000000000791b */ /* 0x007fe20003800000 */
.L_x_10813:
        /* <DEDUP_REMOVED lines=11> */
[----:B------:R-:W-:-:S02]  /*1eba0*/  IADD3.X R3, RZ, R3, RZ, P0, !PT ;  /* 0x00000003ff037210 */ /* 0x000fc400007fe4ff */
[----:B------:R-:W-:Y:S02]  /*1ebb0*/  ISETP.GE.AND P1, PT, R8, UR4, PT ;  /* 0x0000000408007c0c */ /* 0x000fe4000bf26270 */
[----:B------:R-:W-:-:S13]  /*1ebc0*/  ISETP.GE.AND P0, PT, R7, UR4, PT ;  /* 0x0000000407007c0c */ /* 0x000fda000bf06270 */
[----:B------:R-:W-:Y:S05]  /*1ebd0*/  WARPSYNC.COLLECTIVE R15, `(.L_x_10814) ;  /* 0x000000000f087348 */ /* 0x000fea0003c00000 */
[----:B------:R0:W1:Y:S02]  /*1ebe0*/  SHFL.IDX P6, R14, R13, R12, R11 ;  /* 0x0000000c0d0e7389 */ /* 0x00006400000c000b */
[----:B01----:R-:W-:Y:S01]  /*1ebf0*/  ENDCOLLECTIVE ;  /* 0x000000000000791b */ /* 0x003fe20003800000 */
.L_x_10814:
        /* <DEDUP_REMOVED lines=14> */
.L_x_10815:
[----:B------:R-:W-:Y:S01]  /*1ece0*/  IMAD.MOV.U32 R13, RZ, RZ, R22 ;  /* 0x000000ffff0d7224 */ /* 0x000fe200078e0016 */
[----:B------:R-:W-:Y:S02]  /*1ecf0*/  MOV R12, 0x2 ;  /* 0x00000002000c7802 */ /* 0x000fe40000000f00 */
[----:B------:R-:W-:-:S13]  /*1ed00*/  IADD3 R2, P4, R14, R5, RZ ;  /* 0x000000050e027210 */ /* 0x000fda0007f9e0ff */
[----:B------:R-:W-:Y:S05]  /*1ed10*/  WARPSYNC.COLLECTIVE R15, `(.L_x_10816) ;  /* 0x000000000f087348 */ /* 0x000fea0003c00000 */
[----:B------:R0:W1:Y:S02]  /*1ed20*/  SHFL.IDX P6, R14, R13, R12, R11 ;  /* 0x0000000c0d0e7389 */ /* 0x00006400000c000b */
[----:B01----:R-:W-:Y:S01]  /*1ed30*/  ENDCOLLECTIVE ;  /* 0x000000000000791b */ /* 0x003fe20003800000 */
.L_x_10816:
        /* <DEDUP_REMOVED lines=15> */
.L_x_10817:
[----:B------:R-:W-:Y:S01]  /*1ee30*/  MOV R13, R22 ;  /* 0x00000016000d7202 */ /* 0x000fe20000000f00 */
[----:B------:R-:W-:Y:S01]  /*1ee40*/  IMAD.MOV.U32 R12, RZ, RZ, 0x3 ;  /* 0x00000003ff0c7424 */ /* 0x000fe200078e00ff */
[----:B------:R-:W-:-:S13]  /*1ee50*/  IADD3 R2, P4, R14, R5, RZ ;  /* 0x000000050e027210 */ /* 0x000fda0007f9e0ff */
[----:B------:R-:W-:Y:S05]  /*1ee60*/  WARPSYNC.COLLECTIVE R15, `(.L_x_10818) ;  /* 0x000000000f087348 */ /* 0x000fea0003c00000 */
[----:B------:R0:W1:Y:S02]  /*1ee70*/  SHFL.IDX P6, R14, R13, R12, R11 ;  /* 0x0000000c0d0e7389 */ /* 0x00006400000c000b */
[----:B01----:R-:W-:Y:S01]  /*1ee80*/  ENDCOLLECTIVE ;  /* 0x000000000000791b */ /* 0x003fe20003800000 */
.L_x_10818:
        /* <DEDUP_REMOVED lines=14> */
.L_x_10819:
[----:B------:R-:W-:Y:S05]  /*1ef70*/  BRA `(.L_x_10820) ;  /* 0xffffffb800507947 */ /* 0x000fea000383ffff */
.L_x_10675:
[----:B------:R-:W-:Y:S01]  /*1ef80*/  BSSY B0, `(.L_x_10821) ;  /* 0x0000008000007945 */ /* 0x000fe20003800000 */
[----:B------:R-:W-:Y:S01]  /*1ef90*/  MOV R13, R24 ;  /* 0x00000018000d7202 */ /* 0x000fe20000000f00 */
[----:B------:R-:W-:Y:S02]  /*1efa0*/  IMAD.MOV.U32 R12, RZ, RZ, RZ ;  /* 0x000000ffff0c7224 */ /* 0x000fe400078e00ff */
[----:B------:R-:W-:Y:S02]  /*1efb0*/  IMAD.MOV.U32 R11, RZ, RZ, 0x1f ;  /* 0x0000001fff0b7424 */ /* 0x000fe400078e00ff */
[----:B------:R-:W-:-:S07]  /*1efc0*/  IMAD.MOV.U32 R15, RZ, RZ, -0x1 ;  /* 0xffffffffff0f7424 */ /* 0x000fce00078e00ff */
[----:B01---5:R-:W-:Y:S05]  /*1efd0*/  WARPSYNC.COLLECTIVE R15, `(.L_x_10822) ;  /* 0x000000000f087348 */ /* 0x023fea0003c00000 */
[----:B------:R2:W3:Y:S02]  /*1efe0*/  SHFL.IDX P6, R14, R13, R12, R11 ;  /* 0x0000000c0d0e7389 */ /* 0x0004e400000c000b */
[----:B0123-5:R-:W-:Y:S01]  /*1eff0*/  ENDCOLLECTIVE ;  /* 0x000000000000791b */ /* 0x02ffe20003800000 */
.L_x_10822:
[----:B------:R-:W-:Y:S05]  /*1f000*/  BSYNC B0 ;  /* 0x0000000000007941 */ /* 0x000fea0003800000 */
.L_x_10821:
[----:B------:R-:W-:Y:S01]  /*1f010*/  IMAD.MOV.U32 R13, RZ, RZ, R24 ;  /* 0x000000ffff0d7224 */ /* 0x000fe200078e0018 */
[----:B------:R-:W-:Y:S01]  /*1f020*/  MOV R15, 0xffffffff ;  /* 0xffffffff000f7802 */ /* 0x000fe20000000f00 */
[----:B------:R-:W-:Y:S01]  /*1f030*/  IMAD.MOV.U32 R12, RZ, RZ, 0x1 ;  /* 0x00000001ff0c7424 */ /* 0x000fe200078e00ff */
[----:B------:R-:W-:Y:S01]  /*1f040*/  MOV R0, R14 ;  /* 0x0000000e00007202 */ /* 0x000fe20000000f00 */
[----:B------:R-:W-:Y:S02]  /*1f050*/  IMAD.MOV.U32 R11, RZ, RZ, 0x1f ;  /* 0x0000001fff0b7424 */ /* 0x000fe400078e00ff */
[----:B------:R-:W-:-:S07]  /*1f060*/  IMAD.IADD R9, R27, 0x1, R8 ;  /* 0x000000011b097824 */ /* 0x000fce00078e0208 */
[----:B------:R-:W-:Y:S05]  /*1f070*/  WARPSYNC.COLLECTIVE R15, `(.L_x_10823) ;  /* 0x000000000f087348 */ /* 0x000fea0003c00000 */
[----:B------:R0:W1:Y:S02]  /*1f080*/  SHFL.IDX P6, R14, R13, R12, R11 ;  /* 0x0000000c0d0e7389 */ /* 0x00006400000c000b */
[----:B01----:R-:W-:Y:S01]  /*1f090*/  ENDCOLLECTIVE ;  /* 0x000000000000791b */ /* 0x003fe20003800000 */
.L_x_10823:
        /* <DEDUP_REMOVED lines=15> */
[----:B------:R-:W-:-:S02]  /*1f190*/  MOV R24, RZ ;  /* 0x000000ff00187202 */ /* 0x000fc40000000f00 */
[----:B--2---:R-:W-:Y:S01]  /*1f1a0*/  @!P1 MOV R4, R7 ;  /* 0x0000000700049202 */ /* 0x004fe20000000f00 */
[----:B------:R-:W-:Y:S02]  /*1f1b0*/  IMAD.MOV.U32 R7, RZ, RZ, RZ ;  /* 0x000000ffff077224 */ /* 0x000fe400078e00ff */
[----:B---3--:R-:W-:Y:S01]  /*1f1c0*/  @!P1 IMAD.MOV.U32 R7, RZ, RZ, R5 ;  /* 0x000000ffff079224 */ /* 0x008fe200078e0005 */
[----:B------:R-:W-:-:S03]  /*1f1d0*/  ISETP.NE.AND P1, PT, R8, RZ, PT ;  /* 0x000000ff0800720c */ /* 0x000fc60003f25270 */
[----:B------:R-:W-:-:S10]  /*1f1e0*/  IMAD R13, R7, R4, RZ ;  /* 0x00000004070d7224 */ /* 0x000fd400078e02ff */
[----:B------:R-:W-:Y:S05]  /*1f1f0*/  WARPSYNC.COLLECTIVE R15, `(.L_x_10824) ;  /* 0x000000000f087348 */ /* 0x000fea0003c00000 */
[----:B------:R0:W1:Y:S02]  /*1f200*/  SHFL.UP P6, R14, R13, R12, R11 ;  /* 0x0400000c0d0e7389 */ /* 0x00006400000c000b */
[----:B01----:R-:W-:Y:S01]  /*1f210*/  ENDCOLLECTIVE ;  /* 0x000000000000791b */ /* 0x003fe20003800000 */
.L_x_10824:
[----:B------:R-:W-:Y:S01]  /*1f220*/  IMAD.MOV.U32 R12, RZ, RZ, 0x2 ;  /* 0x00000002ff0c7424 */ /* 0x000fe200078e00ff */
[----:B------:R-:W-:-:S04]  /*1f230*/  SEL R14, R14, RZ, P1 ;  /* 0x000000ff0e0e7207 */ /* 0x000fc80000800000 */
[----:B------:R-:W-:-:S05]  /*1f240*/  IADD3 R5, R13, R14, RZ ;  /* 0x0000000e0d057210 */ /* 0x000fca0007ffe0ff */
[----:B------:R-:W-:-:S07]  /*1f250*/  IMAD.MOV.U32 R13, RZ, RZ, R5 ;  /* 0x000000ffff0d7224 */ /* 0x000fce00078e0005 */
[----:B------:R-:W-:Y:S05]  /*1f260*/  WARPSYNC.COLLECTIVE R15, `(.L_x_10825) ;  /* 0x000000000f087348 */ /* 0x000fea0003c00000 */
[----:B------:R0:W1:Y:S02]  /*1f270*/  SHFL.UP P6, R14, R13, R12, R11 ;  /* 0x0400000c0d0e7389 */ /* 0x00006400000c000b */
[----:B01----:R-:W-:Y:S01]  /*1f280*/  ENDCOLLECTIVE ;  /* 0x000000000000791b */ /* 0x003fe20003800000 */
.L_x_10825:
[----:B------:R-:W-:Y:S01]  /*1f290*/  IMAD.MOV.U32 R12, RZ, RZ, 0x4 ;  /* 0x00000004ff0c7424 */ /* 0x000fe200078e00ff */
[----:B------:R-:W-:-:S05]  /*1f2a0*/  SEL R2, R14, RZ, P2 ;  /* 0x000000ff0e027207 */ /* 0x000fca0001000000 */
[----:B------:R-:W-:-:S05]  /*1f2b0*/  IMAD.IADD R2, R5, 0x1, R2 ;  /* 0x0000000105027824 */ /* 0x000fca00078e0202 */
[----:B------:R-:W-:-:S07]  /*1f2c0*/  MOV R13, R2 ;  /* 0x00000002000d7202 */ /* 0x000fce0000000f00 */
[----:B------:R-:W-:Y:S05]  /*1f2d0*/  WARPSYNC.COLLECTIVE R15, `(.L_x_10826) ;  /* 0x000000000f087348 */ /* 0x000fea0003c00000 */
[----:B------:R0:W1:Y:S02]  /*1f2e0*/  SHFL.UP P6, R14, R13, R12, R11 ;  /* 0x0400000c0d0e7389 */ /* 0x00006400000c000b */
[----:B01----:R-:W-:Y:S01]  /*1f2f0*/  ENDCOLLECTIVE ;  /* 0x000000000000791b */ /* 0x003fe20003800000 */
.L_x_10826:
[----:B------:R-:W-:Y:S02]  /*1f300*/  MOV R12, 0x8 ;  /* 0x00000008000c7802 */ /* 0x000fe40000000f00 */
[----:B------:R-:W-:-:S05]  /*1f310*/  SEL R3, R14, RZ, P3 ;  /* 0x000000ff0e037207 */ /* 0x000fca0001800000 */
[----:B------:R-:W-:-:S04]  /*1f320*/  IMAD.IADD R3, R2, 0x1, R3 ;  /* 0x0000000102037824 */ /* 0x000fc800078e0203 */
[----:B------:R-:W-:-:S07]  /*1f330*/  IMAD.MOV.U32 R13, RZ, RZ, R3 ;  /* 0x000000ffff0d7224 */ /* 0x000fce00078e0003 */
[----:B------:R-:W-:Y:S05]  /*1f340*/  WARPSYNC.COLLECTIVE R15, `(.L_x_10827) ;  /* 0x000000000f087348 */ /* 0x000fea0003c00000 */
[----:B------:R0:W1:Y:S02]  /*1f350*/  SHFL.UP P6, R14, R13, R12, R11 ;  /* 0x0400000c0d0e7389 */ /* 0x00006400000c000b */
[----:B01----:R-:W-:Y:S01]  /*1f360*/  ENDCOLLECTIVE ;  /* 0x000000000000791b */ /* 0x003fe20003800000 */
.L_x_10827:
[----:B------:R-:W-:Y:S01]  /*1f370*/  IMAD.MOV.U32 R12, RZ, RZ, 0x10 ;  /* 0x00000010ff0c7424 */ /* 0x000fe200078e00ff */
[----:B------:R-:W-:-:S05]  /*1f380*/  SEL R14, R14, RZ, P4 ;  /* 0x000000ff0e0e7207 */ /* 0x000fca0002000000 */
[----:B------:R-:W-:-:S04]  /*1f390*/  IMAD.IADD R5, R3, 0x1, R14 ;  /* 0x0000000103057824 */ /* 0x000fc800078e020e */
[----:B------:R-:W-:-:S07]  /*1f3a0*/  IMAD.MOV.U32 R13, RZ, RZ, R5 ;  /* 0x000000ffff0d7224 */ /* 0x000fce00078e0005 */
[----:B------:R-:W-:Y:S05]  /*1f3b0*/  WARPSYNC.COLLECTIVE R15, `(.L_x_10828) ;  /* 0x000000000f087348 */ /* 0x000fea0003c00000 */
[----:B------:R0:W1:Y:S02]  /*1f3c0*/  SHFL.UP P6, R14, R13, R12, R11 ;  /* 0x0400000c0d0e7389 */ /* 0x00006400000c000b */
[----:B01----:R-:W-:Y:S01]  /*1f3d0*/  ENDCOLLECTIVE ;  /* 0x000000000000791b */ /* 0x003fe20003800000 */
.L_x_10828:
        /* <DEDUP_REMOVED lines=8> */
.L_x_10829:
[----:B------:R-:W-:Y:S05]  /*1f460*/  BRA `(.L_x_10830) ;  /* 0xffffffb800707947 */ /* 0x000fea000383ffff */
.L_x_10678:
[----:B------:R-:W-:Y:S01]  /*1f470*/  BSSY B0, `(.L_x_10831) ;  /* 0x0000007000007945 */ /* 0x000fe20003800000 */
[----:B------:R-:W-:Y:S02]  /*1f480*/  IMAD.MOV.U32 R12, RZ, RZ, 0x1 ;  /* 0x00000001ff0c7424 */ /* 0x000fe400078e00ff */
[----:B------:R-:W-:Y:S02]  /*1f490*/  IMAD.MOV.U32 R11, RZ, RZ, RZ ;  /* 0x000000ffff0b7224 */ /* 0x000fe400078e00ff */
[----:B------:R-:W-:-:S07]  /*1f4a0*/  IMAD.MOV.U32 R15, RZ, RZ, -0x1 ;  /* 0xffffffffff0f7424 */ /* 0x000fce00078e00ff */
[----:B-----5:R-:W-:Y:S05]  /*1f4b0*/  WARPSYNC.COLLECTIVE R15, `(.L_x_10832) ;  /* 0x000000000f087348 */ /* 0x020fea0003c00000 */
[----:B------:R0:W1:Y:S02]  /*1f4c0*/  SHFL.UP P6, R14, R13, R12, R11 ;  /* 0x0400000c0d0e7389 */ /* 0x00006400000c000b */
[----:B01---5:R-:W-:Y:S01]  /*1f4d0*/  ENDCOLLECTIVE ;  /* 0x000000000000791b */ /* 0x023fe20003800000 */
.L_x_10832:
[----:B------:R-:W-:Y:S05]  /*1f4e0*/  BSYNC B0 ;  /* 0x0000000000007941 */ /* 0x000fea0003800000 */
.L_x_10831:
        /* <DEDUP_REMOVED lines=8> */
.L_x_10833:
[----:B------:R-:W-:Y:S01]  /*1f570*/  IMAD.MOV.U32 R12, RZ, RZ, 0x4 ;  /* 0x00000004ff0c7424 */ /* 0x000fe200078e00ff */
[----:B------:R-:W-:-:S04]  /*1f580*/  SEL R14, R14, RZ, P2 ;  /* 0x000000ff0e0e7207 */ /* 0x000fc80001000000 */
[----:B------:R-:W-:-:S05]  /*1f590*/  IADD3 R3, R13, R14, RZ ;  /* 0x0000000e0d037210 */ /* 0x000fca0007ffe0ff */
[----:B------:R-:W-:-:S07]  /*1f5a0*/  IMAD.MOV.U32 R13, RZ, RZ, R3 ;  /* 0x000000ffff0d7224 */ /* 0x000fce00078e0003 */
[----:B------:R-:W-:Y:S05]  /*1f5b0*/  WARPSYNC.COLLECTIVE R15, `(.L_x_10834) ;  /* 0x000000000f087348 */ /* 0x000fea0003c00000 */
[----:B------:R0:W1:Y:S02]  /*1f5c0*/  SHFL.UP P6, R14, R13, R12, R11 ;  /* 0x0400000c0d0e7389 */ /* 0x00006400000c000b */
[----:B01----:R-:W-:Y:S01]  /*1f5d0*/  ENDCOLLECTIVE ;  /* 0x000000000000791b */ /* 0x003fe20003800000 */
.L_x_10834:
[----:B------:R-:W-:Y:S01]  /*1f5e0*/  IMAD.MOV.U32 R12, RZ, RZ, 0x8 ;  /* 0x00000008ff0c7424 */ /* 0x000fe200078e00ff */
[----:B------:R-:W-:-:S05]  /*1f5f0*/  SEL R14, R14, RZ, P3 ;  /* 0x000000ff0e0e7207 */ /* 0x000fca0001800000 */
[----:B------:R-:W-:-:S05]  /*1f600*/  IMAD.IADD R5, R3, 0x1, R14 ;  /* 0x0000000103057824 */ /* 0x000fca00078e020e */
[----:B------:R-:W-:-:S07]  /*1f610*/  MOV R13, R5 ;  /* 0x00000005000d7202 */ /* 0x000fce0000000f00 */
[----:B------:R-:W-:Y:S05]  /*1f620*/  WARPSYNC.COLLECTIVE R15, `(.L_x_10835) ;  /* 0x000000000f087348 */ /* 0x000fea0003c00000 */
[----:B------:R0:W1:Y:S02]  /*1f630*/  SHFL.UP P6, R14, R13, R12, R11 ;  /* 0x0400000c0d0e7389 */ /* 0x00006400000c000b */
[----:B01----:R-:W-:Y:S01]  /*1f640*/  ENDCOLLECTIVE ;  /* 0x000000000000791b */ /* 0x003fe20003800000 */
.L_x_10835:
[----:B------:R-:W-:Y:S02]  /*1f650*/  MOV R12, 0x10 ;  /* 0x00000010000c7802 */ /* 0x000fe40000000f00 */
[----:B------:R-:W-:-:S05]  /*1f660*/  SEL R8, R14, RZ, P4 ;  /* 0x000000ff0e087207 */ /* 0x000fca0002000000 */
[----:B------:R-:W-:-:S04]  /*1f670*/  IMAD.IADD R8, R5, 0x1, R8 ;  /* 0x0000000105087824 */ /* 0x000fc800078e0208 */
[----:B------:R-:W-:-:S07]  /*1f680*/  IMAD.MOV.U32 R13, RZ, RZ, R8 ;  /* 0x000000ffff0d7224 */ /* 0x000fce00078e0008 */
[----:B------:R-:W-:Y:S05]  /*1f690*/  WARPSYNC.COLLECTIVE R15, `(.L_x_10836) ;  /* 0x000000000f087348 */ /* 0x000fea0003c00000 */
[----:B------:R0:W1:Y:S02]  /*1f6a0*/  SHFL.UP P6, R14, R13, R12, R11 ;  /* 0x0400000c0d0e7389 */ /* 0x00006400000c000b */
[----:B01----:R-:W-:Y:S01]  /*1f6b0*/  ENDCOLLECTIVE ;  /* 0x000000000000791b */ /* 0x003fe20003800000 */
.L_x_10836:
        /* <DEDUP_REMOVED lines=8> */
.L_x_10837:
[----:B------:R-:W-:Y:S05]  /*1f740*/  BRA `(.L_x_10838) ;  /* 0xffffffb8005c7947 */ /* 0x000fea000383ffff */
.L_x_10680:
[----:B------:R-:W-:Y:S01]  /*1f750*/  BSSY B0, `(.L_x_10839) ;  /* 0x0000006000007945 */ /* 0x000fe20003800000 */
[----:B------:R-:W-:Y:S01]  /*1f760*/  PLOP3.LUT P6, PT, P6, PT, PT, 0x8, 0x0 ;  /* 0x000000000000781c */ /* 0x000fe200037ce170 */
[----:B------:R-:W-:-:S12]  /*1f770*/  IMAD.MOV.U32 R15, RZ, RZ, -0x1 ;  /* 0xffffffffff0f7424 */ /* 0x000fd800078e00ff */
[----:B0----5:R-:W-:Y:S05]  /*1f780*/  WARPSYNC.COLLECTIVE R15, `(.L_x_10840) ;  /* 0x000000000f087348 */ /* 0x021fea0003c00000 */
[----:B------:R-:W-:Y:S01]  /*1f790*/  VOTE.ANY R14, PT, P6 ;  /* 0x00000000000e7806 */ /* 0x000fe200030e0100 */
[----:B0----5:R-:W-:Y:S06]  /*1f7a0*/  ENDCOLLECTIVE ;  /* 0x000000000000791b */ /* 0x021fec0003800000 */
.L_x_10840:
[----:B------:R-:W-:Y:S05]  /*1f7b0*/  BSYNC B0 ;  /* 0x0000000000007941 */ /* 0x000fea0003800000 */
.L_x_10839:
        /* <DEDUP_REMOVED lines=9> */
.L_x_10841:
[----:B------:R-:W-:Y:S01]  /*1f850*/  MOV R13, R7 ;  /* 0x00000007000d7202 */ /* 0x000fe20000000f00 */
[----:B------:R-:W-:-:S07]  /*1f860*/  IMAD.MOV.U32 R4, RZ, RZ, R14 ;  /* 0x000000ffff047224 */ /* 0x000fce00078e000e */
[----:B------:R-:W-:Y:S05]  /*1f870*/  WARPSYNC.COLLECTIVE R15, `(.L_x_10842) ;  /* 0x000000000f087348 */ /* 0x000fea0003c00000 */
[----:B------:R0:W1:Y:S02]  /*1f880*/  SHFL.IDX P6, R14, R13, R12, R11 ;  /* 0x0000000c0d0e7389 */ /* 0x00006400000c000b */
[----:B01----:R-:W-:Y:S01]  /*1f890*/  ENDCOLLECTIVE ;  /* 0x000000000000791b */ /* 0x003fe20003800000 */
.L_x_10842:
[----:B------:R-:W-:Y:S01]  /*1f8a0*/  IMAD.MOV.U32 R7, RZ, RZ, R14 ;  /* 0x000000ffff077224 */ /* 0x000fe200078e000e */
[----:B------:R-:W-:Y:S06]  /*1f8b0*/  BRA `(.L_x_10843) ;  /* 0xffffffb8003c7947 */ /* 0x000fec000383ffff */
.L_x_10682:
[----:B------:R-:W-:Y:S01]  /*1f8c0*/  BSSY B0, `(.L_x_10844) ;  /* 0x0000007000007945 */ /* 0x000fe20003800000 */
[----:B------:R-:W-:Y:S01]  /*1f8d0*/  IMAD.MOV.U32 R13, RZ, RZ, R2 ;  /* 0x000000ffff0d7224 */ /* 0x000fe200078e0002 */
[----:B------:R-:W-:Y:S01]  /*1f8e0*/  MOV R15, 0xffffffff ;  /* 0xffffffff000f7802 */ /* 0x000fe20000000f00 */
[----:B------:R-:W-:-:S07]  /*1f8f0*/  IMAD.MOV.U32 R11, RZ, RZ, 0x1f ;  /* 0x0000001fff0b7424 */ /* 0x000fce00078e00ff */
[----:B0123-5:R-:W-:Y:S05]  /*1f900*/  WARPSYNC.COLLECTIVE R15, `(.L_x_10845) ;  /* 0x000000000f087348 */ /* 0x02ffea0003c00000 */
[----:B------:R4:W0:Y:S02]  /*1f910*/  SHFL.IDX P6, R14, R13, R12, R11 ;  /* 0x0000000c0d0e7389 */ /* 0x00082400000c000b */
[----:B012345:R-:W-:Y:S01]  /*1f920*/  ENDCOLLECTIVE ;  /* 0x000000000000791b */ /* 0x03ffe20003800000 */
.L_x_10845:
[----:B------:R-:W-:Y:S05]  /*1f930*/  BSYNC B0 ;  /* 0x0000000000007941 */ /* 0x000fea0003800000 */
.L_x_10844:
[----:B------:R-:W-:Y:S01]  /*1f940*/  IMAD.MOV.U32 R24, RZ, RZ, R14 ;  /* 0x000000ffff187224 */ /* 0x000fe200078e000e */
[----:B------:R-:W-:Y:S06]  /*1f950*/  BRA `(.L_x_10681) ;  /* 0xffffffb8002c7947 */ /* 0x000fec000383ffff */
.L_x_10686:
[----:B0-----:R0:W1:Y:S02]  /*1f960*/  SYNCS.PHASECHK.TRANS64.TRYWAIT P0, [R5+URZ+0x2d820], R0 ;  /* 0x02d82000050075a7 */ /* 0x001064000800017f */
[----:B-1----:R-:W-:Y:S05]  /*1f970*/  @!P0 NANOSLEEP.SYNCS 0x989680 ;  /* 0x009896800000895d */ /* 0x002fea0003900000 */
[----:B------:R-:W1:Y:S02]  /*1f980*/  @!P0 SYNCS.PHASECHK.TRANS64 P0, [R5+URZ+0x2d820], R0 ;  /* 0x02d82000050085a7 */ /* 0x000e64000800007f */
[----:B-1----:R-:W-:Y:S05]  /*1f990*/  @!P0 BRA `(.L_x_10686) ;  /* 0xfffffffc00f08947 */ /* 0x002fea000383ffff */
[----:B------:R-:W-:Y:S05]  /*1f9a0*/  BRA `(.L_x_10846) ;  /* 0xffffffbc00847947 */ /* 0x000fea000383ffff */
.L_x_10687:
[----:B------:R-:W1:Y:S01]  /*1f9b0*/  S2R R2, SR_TID.X ;  /* 0x0000000000027919 */ /* 0x000e620000002100 */
[----:B------:R-:W-:Y:S01]  /*1f9c0*/  BSSY B0, `(.L_x_10847) ;  /* 0x000000a000007945 */ /* 0x000fe20003800000 */
[----:B------:R-:W-:Y:S01]  /*1f9d0*/  IMAD.MOV.U32 R12, RZ, RZ, RZ ;  /* 0x000000ffff0c7224 */ /* 0x000fe200078e00ff */
[----:B------:R-:W-:Y:S01]  /*1f9e0*/  MOV R11, 0x1f ;  /* 0x0000001f000b7802 */ /* 0x000fe20000000f00 */
[----:B------:R-:W-:Y:S01]  /*1f9f0*/  IMAD.MOV.U32 R15, RZ, RZ, -0x1 ;  /* 0xffffffffff0f7424 */ /* 0x000fe200078e00ff */
[----:B-1----:R-:W-:-:S04]  /*1fa00*/  SHF.R.U32.HI R2, RZ, 0x5, R2 ;  /* 0x00000005ff027819 */ /* 0x002fc80000011602 */
[----:B------:R-:W-:-:S05]  /*1fa10*/  LOP3.LUT R2, R2, 0x3, RZ, 0xc0, !PT ;  /* 0x0000000302027812 */ /* 0x000fca00078ec0ff */
[----:B------:R-:W-:-:S07]  /*1fa20*/  IMAD.MOV.U32 R13, RZ, RZ, R2 ;  /* 0x000000ffff0d7224 */ /* 0x000fce00078e0002 */
[----:B0-23-5:R-:W-:Y:S05]  /*1fa30*/  WARPSYNC.COLLECTIVE R15, `(.L_x_10848) ;  /* 0x000000000f087348 */ /* 0x02dfea0003c00000 */
[----:B------:R1:W4:Y:S02]  /*1fa40*/  SHFL.IDX P6, R14, R13, R12, R11 ;  /* 0x0000000c0d0e7389 */ /* 0x00032400000c000b */
[----:B012345:R-:W-:Y:S01]  /*1fa50*/  ENDCOLLECTIVE ;  /* 0x000000000000791b */ /* 0x03ffe20003800000 */
.L_x_10848:
[----:B------:R-:W-:Y:S05]  /*1fa60*/  BSYNC B0 ;  /* 0x0000000000007941 */ /* 0x000fea0003800000 */
.L_x_10847:
[----:B------:R-:W-:Y:S05]  /*1fa70*/  BRA `(.L_x_10849) ;  /* 0xffffffbc006c7947 */ /* 0x000fea000383ffff */
.L_x_10688:
[----:B------:R-:W-:Y:S01]  /*1fa80*/  BSSY B0, `(.L_x_10850) ;  /* 0x0000006000007945 */ /* 0x000fe20003800000 */
[----:B------:R-:W-:-:S07]  /*1fa90*/  IMAD.MOV.U32 R15, RZ, RZ, -0x1 ;  /* 0xffffffffff0f7424 */ /* 0x000fce00078e00ff */
[----:B0-23-5:R-:W-:Y:S05]  /*1faa0*/  WARPSYNC.COLLECTIVE R15, `(.L_x_10851) ;  /* 0x000000000f0c7348 */ /* 0x02dfea0003c00000 */
[----:B------:R-:W-:Y:S02]  /*1fab0*/  ELECT P6, UR62, PT ;  /* 0x00000000003e782f */ /* 0x000fe400038c0000 */
[----:B------:R-:W-:Y:S01]  /*1fac0*/  MOV R14, UR62 ;  /* 0x0000003e000e7c02 */ /* 0x000fe20008000f00 */
[----:B0-23-5:R-:W-:Y:S10]  /*1fad0*/  ENDCOLLECTIVE ;  /* 0x000000000000791b */ /* 0x02dff40003800000 */
.L_x_10851:
[----:B------:R-:W-:Y:S05]  /*1fae0*/  BSYNC B0 ;  /* 0x0000000000007941 */ /* 0x000fea0003800000 */
.L_x_10850:
[----:B------:R-:W-:Y:S05]  /*1faf0*/  BRA `(.L_x_10852) ;  /* 0xffffffbc00607947 */ /* 0x000fea000383ffff */
.L_x_10690:
[----:B0-----:R0:W1:Y:S02]  /*1fb00*/  SYNCS.PHASECHK.TRANS64.TRYWAIT P1, [R3+URZ+0x2d840], R2 ;  /* 0x02d84002030075a7 */ /* 0x001064000802017f */
[----:B-1----:R-:W-:Y:S05]  /*1fb10*/  @!P1 NANOSLEEP.SYNCS 0x989680 ;  /* 0x009896800000995d */ /* 0x002fea0003900000 */
[----:B------:R-:W1:Y:S02]  /*1fb20*/  @!P1 SYNCS.PHASECHK.TRANS64 P1, [R3+URZ+0x2d840], R2 ;  /* 0x02d84002030095a7 */ /* 0x000e64000802007f */
[----:B-1----:R-:W-:Y:S05]  /*1fb30*/  @!P1 BRA `(.L_x_10690) ;  /* 0xfffffffc00f09947 */ /* 0x002fea000383ffff */
[----:B------:R-:W-:Y:S05]  /*1fb40*/  BRA `(.L_x_10853) ;  /* 0xffffffbc00847947 */ /* 0x000fea000383ffff */
.L_x_10692:
[----:B-1----:R1:W4:Y:S02]  /*1fb50*/  SYNCS.PHASECHK.TRANS64.TRYWAIT P1, [R5+URZ+0x2d840], R0 ;  /* 0x02d84000050075a7 */ /* 0x002324000802017f */
[----:B----4-:R-:W-:Y:S05]  /*1fb60*/  @!P1 NANOSLEEP.SYNCS 0x989680 ;  /* 0x009896800000995d */ /* 0x010fea0003900000 */
[----:B------:R-:W4:Y:S02]  /*1fb70*/  @!P1 SYNCS.PHASECHK.TRANS64 P1, [R5+URZ+0x2d840], R0 ;  /* 0x02d84000050095a7 */ /* 0x000f24000802007f */
[----:B----4-:R-:W-:Y:S05]  /*1fb80*/  @!P1 BRA `(.L_x_10692) ;  /* 0xfffffffc00f09947 */ /* 0x010fea000383ffff */
[----:B------:R-:W-:Y:S05]  /*1fb90*/  BRA `(.L_x_10854) ;  /* 0xffffffbc00947947 */ /* 0x000fea000383ffff */
.L_x_10694:
[----:B----4-:R4:W0:Y:S02]  /*1fba0*/  SYNCS.PHASECHK.TRANS64.TRYWAIT P1, [R3+URZ+0x2d860], R2 ;  /* 0x02d86002030075a7 */ /* 0x010824000802017f */
[----:B0-----:R-:W-:Y:S05]  /*1fbb0*/  @!P1 NANOSLEEP.SYNCS 0x989680 ;  /* 0x009896800000995d */ /* 0x001fea0003900000 */
[----:B------:R-:W0:Y:S02]  /*1fbc0*/  @!P1 SYNCS.PHASECHK.TRANS64 P1, [R3+URZ+0x2d860], R2 ;  /* 0x02d86002030095a7 */ /* 0x000e24000802007f */
[----:B0-----:R-:W-:Y:S05]  /*1fbd0*/  @!P1 BRA `(.L_x_10694) ;  /* 0xfffffffc00f09947 */ /* 0x001fea000383ffff */
[----:B------:R-:W-:Y:S05]  /*1fbe0*/  BRA `(.L_x_10855) ;  /* 0xffffffbc00907947 */ /* 0x000fea000383ffff */
.L_x_10856:
        /* <DEDUP_REMOVED lines=9> */
.L_x_15999:


//--------------------- .text._ZN7cutlass13device_kernelIN5flash11enable_sm90INS1_16FlashAttnFwdSm90INS1_25CollectiveMainloopFwdSm90ILi2EN4cute5tupleIJNS5_1CILi1EEES8_S8_EEENS6_IJNS7_ILi192EEENS7_ILi128EEENS7_ILi96EEEEEELi96ENS_6half_tEfNS_4arch4Sm90ELb0ELb1ELb1ELb0ELb1ELb0ELb0ELb0ELb1ELb1ELb1ELb0EEENS1_21CollectiveEpilogueFwdINS6_IJSA_SC_SB_EEES9_SE_SG_Li384ELb0ELb1ELb1ELb0EEENS1_19SingleTileSchedulerILb0ELb1ELb1ELi192EEEEEEEEEvNT_6ParamsE --------------------------
	.section	.text._ZN7cutlass13device_kernelIN5flash11enable_sm90INS1_16FlashAttnFwdSm90INS1_25CollectiveMainloopFwdSm90ILi2EN4cute5tupleIJNS5_1CILi1EEES8_S8_EEENS6_IJNS7_ILi192EEENS7_ILi128EEENS7_ILi96EEEEEELi96ENS_6half_tEfNS_4arch4Sm90ELb0ELb1ELb1ELb0ELb1ELb0ELb0ELb0ELb1ELb1ELb1ELb0EEENS1_21CollectiveEpilogueFwdINS6_IJSA_SC_SB_EEES9_SE_SG_Li384ELb0ELb1ELb1ELb0EEENS1_19SingleTileSchedulerILb0ELb1ELb1ELi192EEEEEEEEEvNT_6ParamsE,"ax",@progbits
	.align	128
.text._ZN7cutlass13device_kernelIN5flash11enable_sm90INS1_16FlashAttnFwdSm90INS1_25CollectiveMainloopFwdSm90ILi2EN4cute5tupleIJNS5_1CILi1EEES8_S8_EEENS6_IJNS7_ILi192EEENS7_ILi128EEENS7_ILi96EEEEEELi96ENS_6half_tEfNS_4arch4Sm90ELb0ELb1ELb1ELb0ELb1ELb0ELb0ELb0ELb1ELb1ELb1ELb0EEENS1_21CollectiveEpilogueFwdINS6_IJSA_SC_SB_EEES9_SE_SG_Li384ELb0ELb1ELb1ELb0EEENS1_19SingleTileSchedulerILb0ELb1ELb1ELi192EEEEEEEEEvNT_6ParamsE:
        .type           _ZN7cutlass13device_kernelIN5flash11enable_sm90INS1_16FlashAttnFwdSm90INS1_25CollectiveMainloopFwdSm90ILi2EN4cute5tupleIJNS5_1CILi1EEES8_S8_EEENS6_IJNS7_ILi192EEENS7_ILi128EEENS7_ILi96EEEEEELi96ENS_6half_tEfNS_4arch4Sm90ELb0ELb1ELb1ELb0ELb1ELb0ELb0ELb0ELb1ELb1ELb1ELb0EEENS1_21CollectiveEpilogueFwdINS6_IJSA_SC_SB_EEES9_SE_SG_Li384ELb0ELb1ELb1ELb0EEENS1_19SingleTileSchedulerILb0ELb1ELb1ELi192EEEEEEEEEvNT_6ParamsE,@function
        .size           _ZN7cutlass13device_kernelIN5flash11enable_sm90INS1_16FlashAttnFwdSm90INS1_25CollectiveMainloopFwdSm90ILi2EN4cute5tupleIJNS5_1CILi1EEES8_S8_EEENS6_IJNS7_ILi192EEENS7_ILi128EEENS7_ILi96EEEEEELi96ENS_6half_tEfNS_4arch4Sm90ELb0ELb1ELb1ELb0ELb1ELb0ELb0ELb0ELb1ELb1ELb1ELb0EEENS1_21CollectiveEpilogueFwdINS6_IJSA_SC_SB_EEES9_SE_SG_Li384ELb0ELb1ELb1ELb0EEENS1_19SingleTileSchedulerILb0ELb1ELb1ELi192EEEEEEEEEvNT_6ParamsE,(.L_x_16000 - _ZN7cutlass13device_kernelIN5flash11enable_sm90INS1_16FlashAttnFwdSm90INS1_25CollectiveMainloopFwdSm90ILi2EN4cute5tupleIJNS5_1CILi1EEES8_S8_EEENS6_IJNS7_ILi192EEENS7_ILi128EEENS7_ILi96EEEEEELi96ENS_6half_tEfNS_4arch4Sm90ELb0ELb1ELb1ELb0ELb1ELb0ELb0ELb0ELb1ELb1ELb1ELb0EEENS1_21CollectiveEpilogueFwdINS6_IJSA_SC_SB_EEES9_SE_SG_Li384ELb0ELb1ELb1ELb0EEENS1_19SingleTileSchedulerILb0ELb1ELb1ELi192EEEEEEEEEvNT_6ParamsE)
        .other          _ZN7cutlass13device_kernelIN5flash11enable_sm90INS1_16FlashAttnFwdSm90INS1_25CollectiveMainloopFwdSm90ILi2EN4cute5tupleIJNS5_1CILi1EEES8_S8_EEENS6_IJNS7_ILi192EEENS7_ILi128EEENS7_ILi96EEEEEELi96ENS_6half_tEfNS_4arch4Sm90ELb0ELb1ELb1ELb0ELb1ELb0ELb0ELb0ELb1ELb1ELb1ELb0EEENS1_21CollectiveEpilogueFwdINS6_IJSA_SC_SB_EEES9_SE_SG_Li384ELb0ELb1ELb1ELb0EEENS1_19SingleTileSchedulerILb0ELb1ELb1ELi192EEEEEEEEEvNT_6ParamsE,@"STO_CUDA_ENTRY STV_DEFAULT"
_ZN7cutlass13device_kernelIN5flash11enable_sm90INS1_16FlashAttnFwdSm90INS1_25CollectiveMainloopFwdSm90ILi2EN4cute5tupleIJNS5_1CILi1EEES8_S8_EEENS6_IJNS7_ILi192EEENS7_ILi128EEENS7_ILi96EEEEEELi96ENS_6half_tEfNS_4arch4Sm90ELb0ELb1ELb1ELb0ELb1ELb0ELb0ELb0ELb1ELb1ELb1ELb0EEENS1_21CollectiveEpilogueFwdINS6_IJSA_SC_SB_EEES9_SE_SG_Li384ELb0ELb1ELb1ELb0EEENS1_19SingleTileSchedulerILb0ELb1ELb1ELi192EEEEEEEEEvNT_6ParamsE:
        /* <DEDUP_REMOVED lines=45> */
.L_x_10857:
        /* <DEDUP_REMOVED lines=22> */
.L_x_10858:
        /* <DEDUP_REMOVED lines=18> */
.L_x_10859:
        /* <DEDUP_REMOVED lines=22> */
.L_x_10860:
        /* <DEDUP_REMOVED lines=23> */
.L_x_10861:
        /* <DEDUP_REMOVED lines=11> */
.L_x_10864:
[----:B------:R-:W-:-:S08]  /*08d0*/  NOP ;  /* 0x0000000000007918 */ /* 0x000fd00000000000 */
[----:B------:R-:W1:Y:S02]  /*08e0*/  USETMAXREG.TRY_ALLOC.CTAPOOL UP0, 0xa0 ;  /* 0x000000a0000079c8 */ /* 0x000e640008000600 */
[----:B-1----:R-:W-:-:S13]  /*08f0*/  PLOP3.LUT P0, PT, PT, PT, UP0, 0x80, 0x0 ;  /* 0x000000000000781c */ /* 0x002fda0003f0f008 */
[----:B------:R-:W-:Y:S05]  /*0900*/  @!P0 BRA `(.L_x_10864) ;  /* 0xfffffffc00f08947 */ /* 0x000fea000383ffff */
[----:B------:R-:W1:Y:S01]  /*0910*/  S2R R4, SR_TID.X ;  /* 0x0000000000047919 */ /* 0x000e620000002100 */
[----:B------:R-:W2:Y:S01]  /*0920*/  S2UR UR6, SR_CTAID.Y ;  /* 0x00000000000679c3 */ /* 0x000ea20000002600 */
[----:B------:R-:W-:Y:S02]  /*0930*/  ULDC UR7, c[0x0][0xc50] ;  /* 0x0003140000077ab9 */ /* 0x000fe40000000800 */
[----:B------:R-:W-:-:S05]  /*0940*/  UISETP.NE.AND UP0, UPT, UR7, 0x1, UPT ;  /* 0x000000010700788c */ /* 0x000fca000bf05270 */
[----:B------:R-:W3:Y:S06]  /*0950*/  S2UR UR8, SR_CTAID.Z ;  /* 0x00000000000879c3 */ /* 0x000eec0000002700 */
[----:B------:R-:W-:Y:S01]  /*0960*/  @UP0 ULDC UR4, c[0x0][0xc54] ;  /* 0x0003150000040ab9 */ /* 0x000fe20000000800 */
[----:B------:R-:W-:Y:S01]  /*0970*/  @UP0 ULDC UR9, c[0x0][0xc58] ;  /* 0x0003160000090ab9 */ /* 0x000fe20000000800 */
[----:B--2---:R-:W-:Y:S02]  /*0980*/  UIMAD.WIDE.U32 UR4, UR6, UR4, URZ ;  /* 0x00000004060472a5 */ /* 0x004fe4000f8e003f */
[----:B------:R-:W-:-:S02]  /*0990*/  UMOV UR10, UR6 ;  /* 0x00000006000a7c82 */ /* 0x000fc40008000000 */
[----:B------:R-:W-:Y:S01]  /*09a0*/  @UP0 USHF.R.U32.HI UR10, URZ, UR9, UR5 ;  /* 0x000000093f0a0299 */ /* 0x000fe20008011605 */
[----:B-1----:R-:W-:-:S03]  /*09b0*/  LOP3.LUT R0, R4, 0xffffff80, RZ, 0xc0, !PT ;  /* 0xffffff8004007812 */ /* 0x002fc600078ec0ff */
[----:B------:R-:W-:Y:S01]  /*09c0*/  UIADD3 UR4, -UR10, URZ, URZ ;  /* 0x0000003f0a047290 */ /* 0x000fe2000fffe13f */
[----:B------:R-:W-:Y:S06]  /*09d0*/  BAR.ARV 0x8, 0x200 ;  /* 0x0208000000007b1d */ /* 0x000fec0000002000 */
[----:B------:R-:W-:Y:S01]  /*09e0*/  ISETP.NE.AND P0, PT, R0, 0x80, PT ;  /* 0x000000800000780c */ /* 0x000fe20003f05270 */
[----:B------:R-:W-:Y:S01]  /*09f0*/  IMAD.U32 R0, RZ, RZ, UR10 ;  /* 0x0000000aff007e24 */ /* 0x000fe2000f8e00ff */
[----:B------:R-:W-:-:S04]  /*0a00*/  UIMAD UR6, UR7, UR4, UR6 ;  /* 0x00000004070672a4 */ /* 0x000fc8000f8e0206 */
[----:B------:R1:W-:Y:S07]  /*0a10*/  STL [R1+0x4], R0 ;  /* 0x0000040001007387 */ /* 0x0003ee0000100800 */
[----:B------:R-:W-:Y:S06]  /*0a20*/  @!P0 BAR.ARV 0x9, 0x100 ;  /* 0x0244000000008b1d */ /* 0x000fec0000002000 */
[----:B---3--:R-:W-:-:S13]  /*0a30*/  ISETP.LE.AND P0, PT, RZ, UR8, PT ;  /* 0x00000008ff007c0c */ /* 0x008fda000bf03270 */
[----:B-1----:R-:W-:Y:S05]  /*0a40*/  @!P0 BRA `(.L_x_10865) ;  /* 0x0000014800c48947 */ /* 0x002fea0003800000 */
[----:B0-----:R-:W0:Y:S01]  /*0a50*/  LDC.64 R2, c[0x0][0x418] ;  /* 0x00010600ff027b82 */ /* 0x001e220000000a00 */
[----:B------:R-:W-:Y:S01]  /*0a60*/  ULDC UR4, c[0x0][0x448] ;  /* 0x0001120000047ab9 */ /* 0x000fe20000000800 */
[----:B------:R-:W-:Y:S01]  /*0a70*/  VIADD R18, R4, 0xffffff80 ;  /* 0xffffff8004127836 */ /* 0x000fe20000000000 */
[----:B------:R-:W-:-:S04]  /*0a80*/  UISETP.NE.AND UP0, UPT, UR4, 0x1, UPT ;  /* 0x000000010400788c */ /* 0x000fc8000bf05270 */
[----:B------:R-:W-:Y:S01]  /*0a90*/  UP2UR UR4, UPR, URZ, 0x1 ;  /* 0x000000013f047883 */ /* 0x000fe20008000000 */
[----:B------:R-:W1:Y:S05]  /*0aa0*/  LDC R19, c[0x0][0x288] ;  /* 0x0000a200ff137b82 */ /* 0x000e6a0000000800 */
[----:B------:R-:W-:Y:S01]  /*0ab0*/  IMAD.U32 R143, RZ, RZ, UR4 ;  /* 0x00000004ff8f7e24 */ /* 0x000fe2000f8e00ff */
        /* <DEDUP_REMOVED lines=10> */
[----:B---3--:R-:W-:-:S04]  /*0b60*/  UIMAD UR40, UR40, 0xc0, URZ ;  /* 0x000000c0282878a4 */ /* 0x008fc8000f8e023f */
        /* <DEDUP_REMOVED lines=23> */
.L_x_10867:
[----:B------:R-:W-:-:S11]  /*0ce0*/  UISETP.NE.AND UP0, UPT, UR5, 0x1, UPT ;  /* 0x000000010500788c */ /* 0x000fd6000bf05270 */
[----:B------:R-:W-:Y:S02]  /*0cf0*/  @UP0 ULDC.64 UR10, c[0x0][0x9e8] ;  /* 0x00027a00000a0ab9 */ /* 0x000fe40000000a00 */
[----:B------:R-:W-:-:S04]  /*0d00*/  UIMAD.WIDE.U32 UR8, UR4, UR10, URZ ;  /* 0x0000000a040872a5 */ /* 0x000fc8000f8e003f */
[----:B------:R-:W-:-:S12]  /*0d10*/  @UP0 USHF.R.U32.HI UR4, URZ, UR11, UR9 ;  /* 0x0000000b3f040299 */ /* 0x000fd80008011609 */
.L_x_10868:
[----:B------:R-:W-:-:S06]  /*0d20*/  UIMAD UR4, UR4, UR5, UR5 ;  /* 0x00000005040472a4 */ /* 0x000fcc000f8e0205 */
[----:B------:R-:W-:-:S07]  /*0d30*/  VIMNMX R0, R0, UR4, PT ;  /* 0x0000000400007c48 */ /* 0x000fce000bfe0100 */
.L_x_10866:
[----:B------:R-:W-:Y:S01]  /*0d40*/  R2UR UR4, R143 ;  /* 0x000000008f0472ca */ /* 0x000fe200000e0000 */
[-C--:B------:R-:W-:Y:S02]  /*0d50*/  IMAD R19, R16, R5.reuse, -R19 ;  /* 0x0000000510137224 */ /* 0x080fe400078e0a13 */
[----:B------:R-:W-:Y:S02]  /*0d60*/  VIADD R2, R0, 0x7f ;  /* 0x0000007f00027836 */ /* 0x000fe40000000000 */
[----:B------:R-:W-:Y:S01]  /*0d70*/  IMAD R0, R16, R5, 0x7f ;  /* 0x0000007f10007424 */ /* 0x000fe200078e0205 */
[----:B------:R-:W-:Y:S02]  /*0d80*/  R2UR UR7, R19 ;  /* 0x00000000130772ca */ /* 0x000fe400000e0000 */
[----:B------:R-:W-:Y:S02]  /*0d90*/  SHF.R.S32.HI R5, RZ, 0x1f, R2 ;  /* 0x0000001fff057819 */ /* 0x000fe40000011402 */
[----:B------:R-:W-:-:S02]  /*0da0*/  SHF.R.S32.HI R3, RZ, 0x1f, R0 ;  /* 0x0000001fff037819 */ /* 0x000fc40000011400 */
[----:B------:R-:W-:Y:S01]  /*0db0*/  LEA.HI R5, R5, R2, RZ, 0x7 ;  /* 0x0000000205057211 */ /* 0x000fe200078f38ff */
[----:B------:R-:W-:Y:S01]  /*0dc0*/  UISETP.NE.AND UP0, UPT, UR4, URZ, UPT ;  /* 0x0000003f0400728c */ /* 0x000fe2000bf05270 */
[----:B------:R-:W-:Y:S02]  /*0dd0*/  LEA.HI R3, R3, R0, RZ, 0x7 ;  /* 0x0000000003037211 */ /* 0x000fe400078f38ff */
[----:B------:R-:W-:Y:S01]  /*0de0*/  UMOV UR4, UR40 ;  /* 0x0000002800047c82 */ /* 0x000fe20008000000 */
[----:B------:R-:W-:Y:S02]  /*0df0*/  SHF.R.S32.HI R0, RZ, 0x7, R5 ;  /* 0x00000007ff007819 */ /* 0x000fe40000011405 */
        /* <DEDUP_REMOVED lines=22> */
.L_x_10870:
[----:B------:R-:W-:-:S11]  /*0f60*/  UISETP.NE.AND UP0, UPT, UR5, 0x1, UPT ;  /* 0x000000010500788c */ /* 0x000fd6000bf05270 */
[----:B------:R-:W-:Y:S02]  /*0f70*/  @UP0 ULDC.64 UR10, c[0x0][0x9e8] ;  /* 0x00027a00000a0ab9 */ /* 0x000fe40000000a00 */
[----:B------:R-:W-:-:S04]  /*0f80*/  UIMAD.WIDE.U32 UR8, UR4, UR10, URZ ;  /* 0x0000000a040872a5 */ /* 0x000fc8000f8e003f */
[----:B------:R-:W-:-:S12]  /*0f90*/  @UP0 USHF.R.U32.HI UR4, URZ, UR11, UR9 ;  /* 0x0000000b3f040299 */ /* 0x000fd80008011609 */
.L_x_10871:
[----:B------:R-:W-:-:S04]  /*0fa0*/  UIMAD UR4, UR4, UR5, URZ ;  /* 0x00000005040472a4 */ /* 0x000fc8000f8e023f */
[----:B------:R-:W-:-:S04]  /*0fb0*/  UISETP.LT.AND UP0, UPT, UR7, UR4, UPT ;  /* 0x000000040700728c */ /* 0x000fc8000bf01270 */
[----:B------:R-:W-:-:S12]  /*0fc0*/  USEL UR7, UR7, UR4, !UP0 ;  /* 0x0000000407077287 */ /* 0x000fd8000c000000 */
.L_x_10869:
        /* <DEDUP_REMOVED lines=47> */
.L_x_10872:
[----:B------:R-:W-:Y:S02]  /*12c0*/  UIMAD UR5, UR7, UR4, UR10 ;  /* 0x00000004070572a4 */ /* 0x000fe4000f8e020a */
[----:B------:R-:W-:Y:S01]  /*12d0*/  IMAD.U32 R0, RZ, RZ, UR4 ;  /* 0x00000004ff007e24 */ /* 0x000fe2000f8e00ff */
[----:B------:R-:W-:Y:S01]  /*12e0*/  PLOP3.LUT P0, PT, PT, PT, PT, 0x80, 0x0 ;  /* 0x000000000000781c */ /* 0x000fe20003f0f070 */
[----:B------:R-:W-:Y:S01]  /*12f0*/  IMAD.MOV.U32 R2, RZ, RZ, RZ ;  /* 0x000000ffff027224 */ /* 0x000fe200078e00ff */
[----:B------:R-:W-:Y:S02]  /*1300*/  CS2R R134, SRZ ;  /* 0x0000000000867805 */ /* 0x000fe4000001ff00 */
[----:B------:R-:W-:Y:S02]  /*1310*/  CS2R R132, SRZ ;  /* 0x0000000000847805 */ /* 0x000fe4000001ff00 */
[----:B------:R-:W-:Y:S01]  /*1320*/  VIADDMNMX R17, R0, UR5, R17, PT ;  /* 0x0000000500117c46 */ /* 0x000fe2000b800111 */
[----:B------:R-:W-:Y:S01]  /*1330*/  IMAD.U32 R146, RZ, RZ, UR5 ;  /* 0x00000005ff927e24 */ /* 0x000fe2000f8e00ff */
[----:B------:R-:W-:Y:S01]  /*1340*/  CS2R R130, SRZ ;  /* 0x0000000000827805 */ /* 0x000fe2000001ff00 */
[----:B------:R-:W-:Y:S01]  /*1350*/  IMAD.MOV.U32 R0, RZ, RZ, RZ ;  /* 0x000000ffff007224 */ /* 0x000fe200078e00ff */
        /* <DEDUP_REMOVED lines=34> */
[----:B------:R-:W-:Y:S02]  /*1580*/  UIMAD.WIDE UR4, UR7, 0x55555556, URZ ;  /* 0x55555556070478a5 */ /* 0x000fe4000f8e023f */
[----:B------:R-:W-:Y:S02]  /*1590*/  IMAD.U32 R142, RZ, RZ, UR7 ;  /* 0x00000007ff8e7e24 */ /* 0x000fe4000f8e00ff */
[----:B------:R-:W-:-:S04]  /*15a0*/  ULEA.HI UR5, UR5, UR5, URZ, 0x1 ;  /* 0x0000000505057291 */ /* 0x000fc8000f8f083f */
[----:B------:R-:W-:-:S04]  /*15b0*/  UIMAD UR5, UR5, -0x3, UR7 ;  /* 0xfffffffd050578a4 */ /* 0x000fc8000f8e0207 */
[----:B------:R-:W-:Y:S02]  /*15c0*/  ULEA UR4, UR5, UR38, 0xc ;  /* 0x0000002605047291 */ /* 0x000fe4000f8e603f */
[----:B------:R-:W-:Y:S02]  /*15d0*/  ULEA UR5, UR5, UR6, 0xd ;  /* 0x0000000605057291 */ /* 0x000fe4000f8e683f */
[----:B------:R-:W-:Y:S02]  /*15e0*/  UIADD3 UR4, UR4, 0xc400, URZ ;  /* 0x0000c40004047890 */ /* 0x000fe4000fffe03f */
[----:B------:R-:W-:Y:S02]  /*15f0*/  USHF.R.U32.HI UR5, URZ, 0x4, UR5 ;  /* 0x000000043f057899 */ /* 0x000fe40008011605 */
[----:B------:R-:W-:Y:S02]  /*1600*/  USHF.R.U32.HI UR4, URZ, 0x4, UR4 ;  /* 0x000000043f047899 */ /* 0x000fe40008011604 */
[----:B------:R-:W-:-:S02]  /*1610*/  ULOP3.LUT UR5, UR5, 0x3fff, URZ, 0xc0, !UPT ;  /* 0x00003fff05057892 */ /* 0x000fc4000f8ec03f */
[----:B------:R-:W-:-:S04]  /*1620*/  ULOP3.LUT UR39, UR4, 0x3fff, URZ, 0xc0, !UPT ;  /* 0x00003fff04277892 */ /* 0x000fc8000f8ec03f */
[----:B------:R-:W-:Y:S01]  /*1630*/  IMAD.U32 R145, RZ, RZ, UR5 ;  /* 0x00000005ff917e24 */ /* 0x000fe2000f8e00ff */
[----:B------:R-:W-:Y:S07]  /*1640*/  @!P0 BRA `(.L_x_10874) ;  /* 0x0000000000408947 */ /* 0x000fee0003800000 */
        /* <DEDUP_REMOVED lines=16> */
.L_x_10874:
[----:B------:R-:W-:-:S04]  /*1750*/  SHF.L.U32 R0, RZ, 0x1f, RZ ;  /* 0x0000001fff007819 */ /* 0x000fc800000006ff */
[----:B------:R-:W0:Y:S02]  /*1760*/  SYNCS.PHASECHK.TRANS64.TRYWAIT P0, [UR38+0x2d800], R0 ;  /* 0x02d80000ff0075a7 */ /* 0x000e240008000166 */
[----:B0-----:R-:W-:Y:S05]  /*1770*/  @!P0 BRA `(.L_x_10875) ;  /* 0x0000013c00808947 */ /* 0x001fea0003800000 */
.L_x_11008:
[----:B------:R-:W2:Y:S02]  /*1780*/  LDL R2, [R1+0xc] ;  /* 0x00000c0001027983 */ /* 0x000ea40000100800 */
[----:B--2---:R-:W-:-:S13]  /*1790*/  R2UR UR4, R2 ;  /* 0x00000000020472ca */ /* 0x004fda00000e0000 */
[----:B------:R-:W-:-:S06]  /*17a0*/  ULOP3.LUT UR4, UR4, 0x1, URZ, 0xfc, !UPT ;  /* 0x0000000104047892 */ /* 0x000fcc000f8efc3f */
[----:B------:R-:W-:-:S05]  /*17b0*/  IMAD.U32 R2, RZ, RZ, UR4 ;  /* 0x00000004ff027e24 */ /* 0x000fca000f8e00ff */
[----:B------:R-:W-:-:S13]  /*17c0*/  ISETP.NE.AND P0, PT, R2, 0x3, PT ;  /* 0x000000030200780c */ /* 0x000fda0003f05270 */
[----:B------:R-:W-:Y:S05]  /*17d0*/  @!P0 BRA `(.L_x_10876) ;  /* 0x0000000000048947 */ /* 0x000fea0003800000 */
[----:B------:R-:W-:Y:S01]  /*17e0*/  BPT.TRAP 0x1 ;  /* 0x000000040000795c */ /* 0x000fe20000300000 */
.L_x_10876:
[----:B------:R1:W2:Y:S01]  /*17f0*/  SYNCS.PHASECHK.TRANS64.TRYWAIT P1, [UR38+0x2d830], R0 ;  /* 0x02d83000ff0075a7 */ /* 0x0002a20008020166 */
[----:B------:R-:W-:Y:S05]  /*1800*/  @!P0 BRA `(.L_x_10877) ;  /* 0x0000000000048947 */ /* 0x000fea0003800000 */
[----:B------:R-:W-:Y:S01]  /*1810*/  BPT.TRAP 0x1 ;  /* 0x000000040000795c */ /* 0x000fe20000300000 */
.L_x_10877:
[----:B------:R-:W-:-:S05]  /*1820*/  IMAD.U32 R8, RZ, RZ, UR39 ;  /* 0x00000027ff087e24 */ /* 0x000fca000f8e00ff */
[----:B------:R-:W-:Y:S01]  /*1830*/  LOP3.LUT R8, R8, 0x10000, RZ, 0xfc, !PT ;  /* 0x0001000008087812 */ /* 0x000fe200078efcff */
[----:B--2---:R-:W-:Y:S06]  /*1840*/  @P1 BRA `(.L_x_10878) ;  /* 0x0000000000081947 */ /* 0x004fec0003800000 */
[----:B------:R-:W2:Y:S02]  /*1850*/  SYNCS.PHASECHK.TRANS64.TRYWAIT P1, [UR38+0x2d830], R0 ;  /* 0x02d83000ff0075a7 */ /* 0x000ea40008020166 */
[----:B--2---:R-:W-:Y:S05]  /*1860*/  @!P1 BRA `(.L_x_10879) ;  /* 0x0000013c005c9947 */ /* 0x004fea0003800000 */
.L_x_10878:
[----:B------:R-:W-:Y:S05]  /*1870*/  WARPSYNC.ALL ;  /* 0x0000000000007948 */ /* 0x000fea0003800000 */
[----:B------:R-:W-:Y:S01]  /*1880*/  IMAD.MOV.U32 R9, RZ, RZ, -0x7fffffe0 ;  /* 0x80000020ff097424 */ /* 0x000fe200078e00ff */
        /* <DEDUP_REMOVED lines=9> */
[----:B------:R-:W-:Y:S01]  /*1920*/  UMOV UR15, 0x80000020 ;  /* 0x80000020000f7882 */ /* 0x000fe20000000000 */
[----:B------:R-:W-:-:S02]  /*1930*/  UMOV UR17, 0x80000020 ;  /* 0x8000002000117882 */ /* 0x000fc40000000000 */
[----:B------:R-:W-:Y:S01]  /*1940*/  ULOP3.LUT UR39, UR4, 0x10000, URZ, 0xfc, !UPT ;  /* 0x0001000004277892 */ /* 0x000fe2000f8efc3f */
[----:B------:R-:W-:Y:S01]  /*1950*/  UMOV UR19, 0x80000020 ;  /* 0x8000002000137882 */ /* 0x000fe20000000000 */
[----:B------:R-:W-:Y:S02]  /*1960*/  UMOV UR21, 0x80000020 ;  /* 0x8000002000157882 */ /* 0x000fe40000000000 */
[----:B------:R-:W-:Y:S02]  /*1970*/  UIADD3 UR14, UR39, 0x200, URZ ;  /* 0x00000200270e7890 */ /* 0x000fe4000fffe03f */
[----:B------:R-:W-:Y:S01]  /*1980*/  UIADD3 UR12, UR24, 0x300, URZ ;  /* 0x00000300180c7890 */ /* 0x000fe2000fffe03f */
[----:B------:R-:W-:Y:S01]  /*1990*/  UMOV UR10, UR39 ;  /* 0x00000027000a7c82 */ /* 0x000fe20008000000 */
[----:B------:R-:W-:Y:S01]  /*19a0*/  UIADD3 UR16, UR24, 0x302, URZ ;  /* 0x0000030218107890 */ /* 0x000fe2000fffe03f */
[----:B------:R-:W-:Y:S01]  /*19b0*/  HGMMA.64x128x16.F32 R24, gdesc[UR8], RZ, !UPT, gsb0 ;  /* 0x01e00000081879f0 */ /* 0x000fe2000c0008ff */
[----:B------:R-:W-:-:S02]  /*19c0*/  UIADD3 UR8, UR24, 0x2, URZ ;  /* 0x0000000218087890 */ /* 0x000fc4000fffe03f */
[----:B------:R-:W-:Y:S01]  /*19d0*/  UIADD3 UR10, UR39, 0x2, URZ ;  /* 0x00000002270a7890 */ /* 0x000fe2000fffe03f */
[----:B------:R-:W-:Y:S01]  /*19e0*/  UMOV UR9, 0x80000020 ;  /* 0x8000002000097882 */ /* 0x000fe20000000000 */
[----:B------:R-:W-:Y:S01]  /*19f0*/  UMOV UR11, 0x80000020 ;  /* 0x80000020000b7882 */ /* 0x000fe20000000000 */
[----:B------:R-:W-:Y:S02]  /*1a00*/  UIADD3 UR18, UR39, 0x202, URZ ;  /* 0x0000020227127890 */ /* 0x000fe4000fffe03f */
[----:B------:R-:W-:Y:S02]  /*1a10*/  UIADD3 UR20, UR24, 0x600, URZ ;  /* 0x0000060018147890 */ /* 0x000fe4000fffe03f */
[----:B------:R-:W-:Y:S01]  /*1a20*/  UIADD3 UR6, UR39, 0x400, URZ ;  /* 0x0000040027067890 */ /* 0x000fe2000fffe03f */
[----:B------:R-:W-:Y:S01]  /*1a30*/  UMOV UR5, UR21 ;  /* 0x0000001500057c82 */ /* 0x000fe20008000000 */
[----:B------:R-:W-:Y:S01]  /*1a40*/  UMOV UR7, 0x80000020 ;  /* 0x8000002000077882 */ /* 0x000fe20000000000 */
[----:B------:R-:W-:-:S02]  /*1a50*/  UIADD3 UR24, UR24, 0x602, URZ ;  /* 0x0000060218187890 */ /* 0x000fc4000fffe03f */
[----:B------:R-:W-:Y:S01]  /*1a60*/  UMOV UR4, UR20 ;  /* 0x0000001400047c82 */ /* 0x000fe20008000000 */
        /* <DEDUP_REMOVED lines=12> */
[----:B------:R-:W-:Y:S01]  /*1b30*/  HGMMA.64x128x16.F32 R24, gdesc[UR4], R24, gsb0 ;  /* 0x01e00000041879f0 */ /* 0x000fe20008000818 */
[----:B------:R-:W-:Y:S01]  /*1b40*/  UIADD3 UR6, UR39, 0x402, URZ ;  /* 0x0000040227067890 */ /* 0x000fe2000fffe03f */
[----:B------:R-:W-:Y:S01]  /*1b50*/  UMOV UR4, UR24 ;  /* 0x0000001800047c82 */ /* 0x000fe20008000000 */
[----:B------:R-:W-:Y:S01]  /*1b60*/  UMOV UR5, UR25 ;  /* 0x0000001900057c82 */ /* 0x000fe20008000000 */
[----:B------:R-:W-:Y:S01]  /*1b70*/  UMOV UR7, 0x80000020 ;  /* 0x8000002000077882 */ /* 0x000fe20000000000 */
[----:B------:R-:W-:Y:S02]  /*1b80*/  WARPGROUP.DEPBAR.LE gsb0, 0x0 ;  /* 0x00008000000079c5 */ /* 0x000fe40000010000 */
[----:B------:R-:W-:-:S06]  /*1b90*/  WARPGROUP.ARRIVE ;  /* 0x00000000000079c5 */ /* 0x000fcc0000000000 */
[----:B------:R-:W-:Y:S03]  /*1ba0*/  HGMMA.64x128x16.F32 R24, gdesc[UR4], R24, gsb0 ;  /* 0x01e00000041879f0 */ /* 0x000fe60008000818 */
[----:B------:R-:W-:Y:S02]  /*1bb0*/  WARPGROUP.DEPBAR.LE gsb0, 0x0 ;  /* 0x00008000000079c5 */ /* 0x000fe40000010000 */
[----:B------:R-:W-:Y:S05]  /*1bc0*/  @!P0 BRA `(.L_x_10880) ;  /* 0x0000000000048947 */ /* 0x000fea0003800000 */
[----:B------:R-:W-:Y:S01]  /*1bd0*/  BPT.TRAP 0x1 ;  /* 0x000000040000795c */ /* 0x000fe20000300000 */
.L_x_10880:
[----:B------:R-:W-:Y:S01]  /*1be0*/  LOP3.LUT R91, R91, 0xffffff80, RZ, 0xc0, !PT ;  /* 0xffffff805b5b7812 */ /* 0x000fe200078ec0ff */
[----:B------:R-:W-:Y:S01]  /*1bf0*/  ULDC UR5, c[0x0][0x9d8] ;  /* 0x0002760000057ab9 */ /* 0x000fe20000000800 */
[----:B------:R-:W-:Y:S01]  /*1c00*/  R2UR UR4, R143 ;  /* 0x000000008f0472ca */ /* 0x000fe200000e0000 */
[----:B------:R-:W-:Y:S01]  /*1c10*/  FMUL.FTZ R95, R37, UR5 ;  /* 0x00000005255f7c20 */ /* 0x000fe20008410000 */
[----:B------:R-:W-:Y:S01]  /*1c20*/  LEA.HI R37, R23, R18, RZ, 0x2 ;  /* 0x0000001217257211 */ /* 0x000fe200078f10ff */
[----:B------:R-:W-:Y:S02]  /*1c30*/  IMAD.IADD R91, R18, 0x1, -R91 ;  /* 0x00000001125b7824 */ /* 0x000fe400078e0a5b */
[----:B------:R-:W-:Y:S01]  /*1c40*/  FMUL.FTZ R10, R35, UR5 ;  /* 0x00000005230a7c20 */ /* 0x000fe20008410000 */
[----:B------:R-:W-:Y:S01]  /*1c50*/  IMAD.HI R35, R22, 0x55555556, RZ ;  /* 0x5555555616237827 */ /* 0x000fe200078e02ff */
[----:B------:R-:W-:-:S03]  /*1c60*/  LOP3.LUT R37, R37, 0xfffffffc, RZ, 0xc0, !PT ;  /* 0xfffffffc25257812 */ /* 0x000fc600078ec0ff */
[----:B------:R-:W-:Y:S01]  /*1c70*/  FMUL.FTZ R12, R39, UR5 ;  /* 0x00000005270c7c20 */ /* 0x000fe20008410000 */
[----:B------:R-:W-:Y:S01]  /*1c80*/  SHF.R.S32.HI R2, RZ, 0x1f, R91 ;  /* 0x0000001fff027819 */ /* 0x000fe2000001145b */
[----:B------:R-:W2:Y:S01]  /*1c90*/  S2UR UR7, SR_CgaCtaId ;  /* 0x00000000000779c3 */ /* 0x000ea20000008800 */
[----:B------:R-:W-:Y:S01]  /*1ca0*/  LEA.HI R35, R35, R35, RZ, 0x1 ;  /* 0x0000002323237211 */ /* 0x000fe200078f08ff */
[----:B------:R-:W-:Y:S01]  /*1cb0*/  IMAD.IADD R37, R18, 0x1, -R37 ;  /* 0x0000000112257824 */ /* 0x000fe200078e0a25 */
[CC--:B------:R-:W-:Y:S01]  /*1cc0*/  LEA.HI R20, R2.reuse, R91.reuse, RZ, 0x2 ;  /* 0x0000005b02147211 */ /* 0x0c0fe200078f10ff */
[----:B------:R-:W-:Y:S01]  /*1cd0*/  UISETP.NE.AND UP1, UPT, UR4, URZ, UPT ;  /* 0x0000003f0400728c */ /* 0x000fe2000bf25270 */
[----:B------:R-:W-:Y:S01]  /*1ce0*/  LEA.HI R7, R2, R91, RZ, 0x5 ;  /* 0x0000005b02077211 */ /* 0x000fe200078f28ff */
[----:B------:R-:W-:Y:S01]  /*1cf0*/  IMAD R35, R35, -0x3, R22 ;  /* 0xfffffffd23237824 */ /* 0x000fe200078e0216 */
[--C-:B------:R-:W-:Y:S01]  /*1d00*/  SHF.R.S32.HI R2, RZ, 0x2, R20.reuse ;  /* 0x00000002ff027819 */ /* 0x100fe20000011414 */
[----:B------:R-:W-:Y:S01]  /*1d10*/  FMUL.FTZ R99, R45, UR5 ;  /* 0x000000052d637c20 */ /* 0x000fe20008410000 */
[----:B------:R-:W-:Y:S01]  /*1d20*/  SHF.R.S32.HI R21, RZ, 0x1f, R20 ;  /* 0x0000001fff157819 */ /* 0x000fe20000011414 */
[----:B------:R-:W-:Y:S01]  /*1d30*/  FMUL.FTZ R96, R40, UR5 ;  /* 0x0000000528607c20 */ /* 0x000fe20008410000 */
[----:B------:R-:W-:Y:S01]  /*1d40*/  SHF.R.S32.HI R7, RZ, 0x5, R7 ;  /* 0x00000005ff077819 */ /* 0x000fe20000011407 */
[----:B------:R-:W-:Y:S01]  /*1d50*/  IMAD.MOV.U32 R40, RZ, RZ, -0x80 ;  /* 0xffffff80ff287424 */ /* 0x000fe200078e00ff */
[-C--:B------:R-:W-:Y:S01]  /*1d60*/  LEA.HI R21, R21, R2.reuse, RZ, 0x3 ;  /* 0x0000000215157211 */ /* 0x080fe200078f18ff */
[----:B------:R-:W-:Y:S01]  /*1d70*/  FMUL.FTZ R6, R34, UR5 ;  /* 0x0000000522067c20 */ /* 0x000fe20008410000 */
[----:B------:R-:W-:Y:S01]  /*1d80*/  LEA R39, R7, UR40, 0x4 ;  /* 0x0000002807277c11 */ /* 0x000fe2000f8e20ff */
[----:B------:R-:W-:Y:S01]  /*1d90*/  @UP1 ULDC UR4, c[0x0][0x44c] ;  /* 0x0001130000041ab9 */ /* 0x000fe20000000800 */
[----:B------:R-:W-:Y:S01]  /*1da0*/  LOP3.LUT R21, R21, 0xfffffff8, RZ, 0xc0, !PT ;  /* 0xfffffff815157812 */ /* 0x000fe200078ec0ff */
[----:B------:R-:W-:Y:S01]  /*1db0*/  @UP1 ULDC UR6, c[0x0][0x450] ;  /* 0x0001140000061ab9 */ /* 0x000fe20000000800 */
[----:B------:R-:W-:Y:S01]  /*1dc0*/  LEA.HI R7, R37, R37, RZ, 0x1 ;  /* 0x0000002525077211 */ /* 0x000fe200078f08ff */
[----:B------:R-:W-:Y:S01]  /*1dd0*/  UISETP.NE.AND UP0, UPT, UR60, URZ, UPT ;  /* 0x0000003f3c00728c */ /* 0x000fe2000bf05270 */
[----:B------:R-:W-:Y:S01]  /*1de0*/  IADD3 R22, R39, R2, -R21 ;  /* 0x0000000227167210 */ /* 0x000fe20007ffe815 */
[----:B------:R-:W-:Y:S01]  /*1df0*/  FMUL.FTZ R14, R43, UR5 ;  /* 0x000000052b0e7c20 */ /* 0x000fe20008410000 */
[----:B------:R-:W-:Y:S01]  /*1e00*/  LOP3.LUT R2, R7, 0x1ffffffe, RZ, 0xc0, !PT ;  /* 0x1ffffffe07027812 */ /* 0x000fe200078ec0ff */
[----:B------:R-:W-:Y:S01]  /*1e10*/  FMUL.FTZ R34, R54, UR5 ;  /* 0x0000000536227c20 */ /* 0x000fe20008410000 */
[----:B------:R-:W-:Y:S01]  /*1e20*/  PLOP3.LUT P1, PT, PT, PT, UP1, 0x80, 0x0 ;  /* 0x000000000000781c */ /* 0x000fe20003f2f018 */
[----:B------:R-:W-:Y:S01]  /*1e30*/  IMAD R7, R35, 0x40, R22 ;  /* 0x0000004023077824 */ /* 0x000fe200078e0216 */
[----:B------:R-:W-:Y:S01]  /*1e40*/  PLOP3.LUT P2, PT, PT, PT, UP1, 0x80, 0x0 ;  /* 0x000000000000781c */ /* 0x000fe20003f4f018 */
[----:B------:R-:W-:-:S02]  /*1e50*/  IMAD.IADD R2, R37, 0x1, -R2 ;  /* 0x0000000125027824 */ /* 0x000fc400078e0a02 */
[----:B------:R-:W-:Y:S01]  /*1e60*/  FMUL.FTZ R92, R32, UR5 ;  /* 0x00000005205c7c20 */ /* 0x000fe20008410000 */
[----:B------:R-:W-:Y:S02]  /*1e70*/  IMAD R37, R17, R40, 0x80 ;  /* 0x0000008011257424 */ /* 0x000fe400078e0228 */
[----:B------:R-:W-:Y:S01]  /*1e80*/  FMUL.FTZ R94, R36, UR5 ;  /* 0x00000005245e7c20 */ /* 0x000fe20008410000 */
[----:B------:R-:W-:Y:S01]  /*1e90*/  IMAD R7, R2, 0x8, R7 ;  /* 0x0000000802077824 */ /* 0x000fe200078e0207 */
[----:B------:R-:W-:Y:S01]  /*1ea0*/  LOP3.LUT R2, R20, 0x7ffffffc, RZ, 0xc0, !PT ;  /* 0x7ffffffc14027812 */ /* 0x000fe200078ec0ff */
[----:B------:R-:W-:Y:S01]  /*1eb0*/  FMUL.FTZ R11, R38, UR5 ;  /* 0x00000005260b7c20 */ /* 0x000fe20008410000 */
[----:B------:R-:W-:Y:S01]  /*1ec0*/  FMUL.FTZ R13, R42, UR5 ;  /* 0x000000052a0d7c20 */ /* 0x000fe20008410000 */
[----:B------:R-:W-:Y:S02]  /*1ed0*/  IMAD.MOV.U32 R45, RZ, RZ, R7 ;  /* 0x000000ffff2d7224 */ /* 0x000fe400078e0007 */
[----:B------:R-:W-:Y:S01]  /*1ee0*/  FMUL.FTZ R54, R56, UR5 ;  /* 0x0000000538367c20 */ /* 0x000fe20008410000 */
[----:B------:R-:W-:Y:S01]  /*1ef0*/  @P1 IMAD.HI.U32 R21, R7, UR4, RZ ;  /* 0x0000000407151c27 */ /* 0x000fe2000f8e00ff */
[----:B------:R-:W-:-:S03]  /*1f00*/  UIADD3 UR4, UR38, 0x2d840, URZ ;  /* 0x0002d84026047890 */ /* 0x000fc6000fffe03f */
[----:B------:R-:W-:Y:S01]  /*1f10*/  FMUL.FTZ R43, R67, UR5 ;  /* 0x00000005432b7c20 */ /* 0x000fe20008410000 */
[----:B------:R-:W-:Y:S01]  /*1f20*/  FMUL.FTZ R105, R68, UR5 ;  /* 0x0000000544697c20 */ /* 0x000fe20008410000 */
[----:B------:R-:W-:Y:S01]  /*1f30*/  IMAD.IADD R2, R91, 0x1, -R2 ;  /* 0x000000015b027824 */ /* 0x000fe200078e0a02 */
[----:B------:R-:W-:Y:S01]  /*1f40*/  @P2 SHF.R.U32.HI R45, RZ, UR6, R21 ;  /* 0x00000006ff2d2c19 */ /* 0x000fe20008011615 */
[----:B--2---:R-:W-:Y:S01]  /*1f50*/  UPRMT UR4, UR7, 0x654, UR4 ;  /* 0x0000065407047896 */ /* 0x004fe20008000004 */
[----:B------:R-:W-:Y:S02]  /*1f60*/  VIADD R21, R37, 0x1 ;  /* 0x0000000125157836 */ /* 0x000fe40000000000 */
[----:B------:R-:W-:Y:S01]  /*1f70*/  FMUL.FTZ R106, R69, UR5 ;  /* 0x00000005456a7c20 */ /* 0x000fe20008410000 */
[----:B------:R-:W-:Y:S01]  /*1f80*/  FMUL.FTZ R88, R24, UR5 ;  /* 0x0000000518587c20 */ /* 0x000fe20008410000 */
[----:B------:R-:W2:Y:S01]  /*1f90*/  SHFL.IDX PT, R20, R45, RZ, 0x1c1f ;  /* 0x001c1fff2d147589 */ /* 0x000ea200000e0000 */
[----:B01----:R-:W-:Y:S01]  /*1fa0*/  FMUL.FTZ R0, R26, UR5 ;  /* 0x000000051a007c20 */ /* 0x003fe20008410000 */
        /* <DEDUP_REMOVED lines=46> */
[----:B------:R-:W-:Y:S01]  /*2290*/  IMAD R21, R2, -0x2, R21 ;  /* 0xfffffffe02157824 */ /* 0x000fe200078e0215 */
[----:B------:R-:W-:Y:S01]  /*22a0*/  ULDC UR35, c[0x0][0x2f0] ;  /* 0x0000bc0000237ab9 */ /* 0x000fe20000000800 */
[----:B------:R-:W-:Y:S01]  /*22b0*/  ULDC UR5, c[0x0][0x288] ;  /* 0x0000a20000057ab9 */ /* 0x000fe20000000800 */
[----:B------:R-:W-:Y:S01]  /*22c0*/  PLOP3.LUT P1, PT, PT, PT, UP0, 0x40, 0x0 ;  /* 0x000000000000781c */ /* 0x000fe20003f2e808 */
[----:B------:R-:W-:Y:S01]  /*22d0*/  SYNCS.ARRIVE.TRANS64.RED.A1T0 RZ, [UR4], RZ ;  /* 0x000000ffffff79a7 */ /* 0x000fe20008100404 */
[C---:B------:R-:W-:Y:S01]  /*22e0*/  IMAD R39, R16.reuse, UR35, R21 ;  /* 0x0000002310277c24 */ /* 0x040fe2000f8e0215 */
[----:B------:R-:W0:Y:S01]  /*22f0*/  MUFU.TANH R88, R88 ;  /* 0x0000005800587308 */ /* 0x000e220000002400 */
        /* <DEDUP_REMOVED lines=10> */
[----:B------:R-:W-:-:S02]  /*23a0*/  VIADD R83, R39, UR7 ;  /* 0x0000000727537c36 */ /* 0x000fc40008000000 */
[----:B------:R-:W-:Y:S01]  /*23b0*/  IMAD.U32 R144, RZ, RZ, UR7 ;  /* 0x00000007ff907e24 */ /* 0x000fe2000f8e00ff */
[----:B--2---:R-:W-:Y:S01]  /*23c0*/  VIADDMNMX R39, R20, R48, R81, PT ;  /* 0x0000003014277246 */ /* 0x004fe20003800151 */
[----:B------:R-:W-:Y:S01]  /*23d0*/  IMAD.IADD R40, R83, 0x1, R20 ;  /* 0x0000000153287824 */ /* 0x000fe200078e0214 */
[----:B------:R-:W2:Y:S08]  /*23e0*/  MUFU.TANH R0, R0 ;  /* 0x0000000000007308 */ /* 0x000eb00000002400 */
        /* <DEDUP_REMOVED lines=76> */
.L_x_10883:
[----:B------:R-:W-:Y:S02]  /*28b0*/  ULDC UR4, c[0x0][0x9e4] ;  /* 0x0002790000047ab9 */ /* 0x000fe40000000800 */
[----:B------:R-:W-:-:S05]  /*28c0*/  IMAD.U32 R50, RZ, RZ, UR4 ;  /* 0x00000004ff327e24 */ /* 0x000fca000f8e00ff */
[----:B------:R-:W-:-:S13]  /*28d0*/  ISETP.NE.AND P1, PT, R50, 0x1, PT ;  /* 0x000000013200780c */ /* 0x000fda0003f25270 */
[----:B------:R-:W1:Y:S02]  /*28e0*/  @P1 LDC.64 R20, c[0x0][0x9e8] ;  /* 0x00027a00ff141b82 */ /* 0x000e640000000a00 */
[----:B-1----:R-:W-:-:S05]  /*28f0*/  @P1 IMAD.HI.U32 R20, R47, R20, RZ ;  /* 0x000000142f141227 */ /* 0x002fca00078e00ff */
[----:B------:R-:W-:-:S07]  /*2900*/  @P1 SHF.R.U32.HI R47, RZ, R21, R20 ;  /* 0x00000015ff2f1219 */ /* 0x000fce0000011614 */
.L_x_10884:
[----:B------:R-:W-:Y:S05]  /*2910*/  BSYNC B0 ;  /* 0x0000000000007941 */ /* 0x000fea0003800000 */
.L_x_10882:
[----:B------:R-:W-:-:S04]  /*2920*/  IMAD R47, R47, R50, -R46 ;  /* 0x000000322f2f7224 */ /* 0x000fc800078e0a2e */
[----:B------:R-:W-:-:S05]  /*2930*/  IMAD R47, R2, -0x2, R47 ;  /* 0xfffffffe022f7824 */ /* 0x000fca00078e022f */
[----:B------:R-:W-:Y:S02]  /*2940*/  VIADDMNMX R39, R47, R50, R39, PT ;  /* 0x000000322f277246 */ /* 0x000fe40003800127 */
[----:B------:R-:W-:-:S07]  /*2950*/  VIMNMX R40, R40, R47, !PT ;  /* 0x0000002f28287248 */ /* 0x000fce0007fe0100 */
.L_x_10881:
[----:B------:R-:W1:Y:S01]  /*2960*/  SHFL.IDX PT, R21, R45, 0x1, 0x1c1f ;  /* 0x003c1f002d157f89 */ /* 0x000e6200000e0000 */
[----:B------:R-:W-:-:S06]  /*2970*/  UISETP.NE.AND UP0, UPT, UR60, URZ, UPT ;  /* 0x0000003f3c00728c */ /* 0x000fcc000bf05270 */
[----:B------:R-:W-:Y:S02]  /*2980*/  PLOP3.LUT P1, PT, PT, PT, UP0, 0x40, 0x0 ;  /* 0x000000000000781c */ /* 0x000fe40003f2e808 */
[----:B-1----:R-:W-:Y:S01]  /*2990*/  VIADDMNMX R81, R21, R48, R81, PT ;  /* 0x0000003015517246 */ /* 0x002fe20003800151 */
        /* <DEDUP_REMOVED lines=16> */
.L_x_10887:
[----:B------:R-:W-:Y:S02]  /*2aa0*/  ULDC UR4, c[0x0][0x9e4] ;  /* 0x0002790000047ab9 */ /* 0x000fe40000000800 */
[----:B------:R-:W-:-:S05]  /*2ab0*/  IMAD.U32 R47, RZ, RZ, UR4 ;  /* 0x00000004ff2f7e24 */ /* 0x000fca000f8e00ff */
[----:B------:R-:W-:-:S13]  /*2ac0*/  ISETP.NE.AND P1, PT, R47, 0x1, PT ;  /* 0x000000012f00780c */ /* 0x000fda0003f25270 */
[----:B------:R-:W1:Y:S02]  /*2ad0*/  @P1 LDC.64 R20, c[0x0][0x9e8] ;  /* 0x00027a00ff141b82 */ /* 0x000e640000000a00 */
[----:B-1----:R-:W-:-:S05]  /*2ae0*/  @P1 IMAD.HI.U32 R20, R45, R20, RZ ;  /* 0x000000142d141227 */ /* 0x002fca00078e00ff */
[----:B------:R-:W-:-:S07]  /*2af0*/  @P1 SHF.R.U32.HI R45, RZ, R21, R20 ;  /* 0x00000015ff2d1219 */ /* 0x000fce0000011614 */
.L_x_10888:
[----:B------:R-:W-:Y:S05]  /*2b00*/  BSYNC B0 ;  /* 0x0000000000007941 */ /* 0x000fea0003800000 */
.L_x_10886:
[----:B------:R-:W-:-:S04]  /*2b10*/  IMAD R45, R45, R47, -R46 ;  /* 0x0000002f2d2d7224 */ /* 0x000fc800078e0a2e */
[----:B------:R-:W-:-:S05]  /*2b20*/  IMAD R20, R2, -0x2, R45 ;  /* 0xfffffffe02147824 */ /* 0x000fca00078e022d */
[----:B------:R-:W-:Y:S02]  /*2b30*/  VIADDMNMX R81, R20, R47, R81, PT ;  /* 0x0000002f14517246 */ /* 0x000fe40003800151 */
[----:B------:R-:W-:-:S07]  /*2b40*/  VIMNMX R83, R83, R20, !PT ;  /* 0x0000001453537248 */ /* 0x000fce0007fe0100 */
.L_x_10885:
[C---:B------:R-:W-:Y:S01]  /*2b50*/  ISETP.GE.AND P5, PT, R37.reuse, 0x2, PT ;  /* 0x000000022500780c */ /* 0x040fe20003fa6270 */
[----:B------:R-:W-:Y:S01]  /*2b60*/  ULDC UR11, c[0x0][0x988] ;  /* 0x00026200000b7ab9 */ /* 0x000fe20000000800 */
[----:B------:R-:W-:Y:S01]  /*2b70*/  ISETP.GE.AND P4, PT, R37, 0xa, PT ;  /* 0x0000000a2500780c */ /* 0x000fe20003f86270 */
[----:B------:R-:W-:Y:S01]  /*2b80*/  UISETP.NE.AND UP0, UPT, UR60, URZ, UPT ;  /* 0x0000003f3c00728c */ /* 0x000fe2000bf05270 */
[----:B------:R-:W-:Y:S02]  /*2b90*/  ISETP.GT.AND P1, PT, R40, 0x1, !P5 ;  /* 0x000000012800780c */ /* 0x000fe40006f24270 */
[----:B------:R-:W-:Y:S02]  /*2ba0*/  P2R R85, PR, RZ, 0x1 ;  /* 0x00000001ff557803 */ /* 0x000fe40000000000 */
[----:B------:R-:W-:Y:S02]  /*2bb0*/  ISETP.LT.OR P1, PT, R39, 0x2, P1 ;  /* 0x000000022700780c */ /* 0x000fe40000f21670 */
[----:B------:R-:W-:-:S02]  /*2bc0*/  ISETP.GE.AND P0, PT, R37, 0x11, PT ;  /* 0x000000112500780c */ /* 0x000fc40003f06270 */
[----:B------:R-:W-:Y:S02]  /*2bd0*/  FSEL R25, R25, -INF , !P1 ;  /* 0xff80000019197808 */ /* 0x000fe40004800000 */
[C---:B------:R-:W-:Y:S02]  /*2be0*/  ISETP.GT.AND P1, PT, R40.reuse, 0x9, !P4 ;  /* 0x000000092800780c */ /* 0x040fe40006724270 */
[----:B------:R-:W-:Y:S02]  /*2bf0*/  ISETP.GE.AND P2, PT, R37, 0x1, PT ;  /* 0x000000012500780c */ /* 0x000fe40003f46270 */
[----:B------:R-:W-:Y:S02]  /*2c00*/  ISETP.LT.OR P1, PT, R39, 0xa, P1 ;  /* 0x0000000a2700780c */ /* 0x000fe40000f21670 */
[----:B------:R-:W-:Y:S02]  /*2c10*/  ISETP.GT.AND P3, PT, R40, RZ, !P2 ;  /* 0x000000ff2800720c */ /* 0x000fe40005764270 */
[----:B0-----:R-:W-:-:S02]  /*2c20*/  FSEL R21, R89, -INF , !P1 ;  /* 0xff80000059157808 */ /* 0x001fc40004800000 */
[----:B------:R-:W-:Y:S02]  /*2c30*/  ISETP.GT.AND P1, PT, R40, 0x10, !P0 ;  /* 0x000000102800780c */ /* 0x000fe40004724270 */
[----:B------:R-:W-:Y:S02]  /*2c40*/  ISETP.GE.AND P0, PT, R37, 0x12, PT ;  /* 0x000000122500780c */ /* 0x000fe40003f06270 */
[----:B------:R-:W-:Y:S02]  /*2c50*/  ISETP.LT.OR P1, PT, R39, 0x11, P1 ;  /* 0x000000112700780c */ /* 0x000fe40000f21670 */
[----:B------:R-:W-:Y:S02]  /*2c60*/  ISETP.GE.AND P4, PT, R37, 0x4a, PT ;  /* 0x0000004a2500780c */ /* 0x000fe40003f86270 */
[----:B------:R-:W-:Y:S02]  /*2c70*/  FSEL R45, R92, -INF , !P1 ;  /* 0xff8000005c2d7808 */ /* 0x000fe40004800000 */
[----:B------:R-:W-:-:S02]  /*2c80*/  ISETP.GT.AND P1, PT, R40, 0x11, !P0 ;  /* 0x000000112800780c */ /* 0x000fc40004724270 */
[----:B------:R-:W-:Y:S02]  /*2c90*/  ISETP.GE.AND P0, PT, R37, 0x19, PT ;  /* 0x000000192500780c */ /* 0x000fe40003f06270 */
[C---:B------:R-:W-:Y:S02]  /*2ca0*/  ISETP.LT.OR P1, PT, R39.reuse, 0x12, P1 ;  /* 0x000000122700780c */ /* 0x040fe40000f21670 */
[----:B------:R-:W-:Y:S02]  /*2cb0*/  ISETP.LT.OR P3, PT, R39, 0x1, P3 ;  /* 0x000000012700780c */ /* 0x000fe40001f61670 */
[----:B------:R-:W-:Y:S02]  /*2cc0*/  FSEL R46, R93, -INF , !P1 ;  /* 0xff8000005d2e7808 */ /* 0x000fe40004800000 */
[----:B------:R-:W-:Y:S02]  /*2cd0*/  ISETP.GT.AND P1, PT, R40, 0x18, !P0 ;  /* 0x000000182800780c */ /* 0x000fe40004724270 */
[----:B------:R-:W-:-:S02]  /*2ce0*/  ISETP.GE.AND P0, PT, R37, 0x1a, PT ;  /* 0x0000001a2500780c */ /* 0x000fc40003f06270 */
[----:B------:R-:W-:Y:S02]  /*2cf0*/  ISETP.LT.OR P1, PT, R39, 0x19, P1 ;  /* 0x000000192700780c */ /* 0x000fe40000f21670 */
[C---:B------:R-:W-:Y:S02]  /*2d00*/  ISETP.GE.AND P6, PT, R37.reuse, 0x9, PT ;  /* 0x000000092500780c */ /* 0x040fe40003fc6270 */
[----:B------:R-:W-:Y:S02]  /*2d10*/  FSEL R47, R94, -INF , !P1 ;  /* 0xff8000005e2f7808 */ /* 0x000fe40004800000 */
[----:B------:R-:W-:Y:S02]  /*2d20*/  ISETP.GT.AND P1, PT, R40, 0x19, !P0 ;  /* 0x000000192800780c */ /* 0x000fe40004724270 */
[----:B------:R-:W-:Y:S02]  /*2d30*/  ISETP.GE.AND P0, PT, R37, 0x21, PT ;  /* 0x000000212500780c */ /* 0x000fe40003f06270 */
[----:B------:R-:W-:-:S02]  /*2d40*/  ISETP.LT.OR P1, PT, R39, 0x1a, P1 ;  /* 0x0000001a2700780c */ /* 0x000fc40000f21670 */
[----:B------:R-:W-:Y:S02]  /*2d50*/  FSEL R88, R88, -INF , !P3 ;  /* 0xff80000058587808 */ /* 0x000fe40005800000 */
[----:B------:R-:W-:Y:S02]  /*2d60*/  FSEL R48, R95, -INF , !P1 ;  /* 0xff8000005f307808 */ /* 0x000fe40004800000 */
[C---:B------:R-:W-:Y:S02]  /*2d70*/  ISETP.GT.AND P1, PT, R40.reuse, 0x20, !P0 ;  /* 0x000000202800780c */ /* 0x040fe40004724270 */
[----:B------:R-:W-:Y:S02]  /*2d80*/  ISETP.GE.AND P0, PT, R37, 0x22, PT ;  /* 0x000000222500780c */ /* 0x000fe40003f06270 */
[----:B------:R-:W-:Y:S02]  /*2d90*/  ISETP.LT.OR P1, PT, R39, 0x21, P1 ;  /* 0x000000212700780c */ /* 0x000fe40000f21670 */
[----:B------:R-:W-:-:S02]  /*2da0*/  ISETP.GT.AND P3, PT, R40, 0x8, !P6 ;  /* 0x000000082800780c */ /* 0x000fc40007764270 */
[----:B------:R-:W-:Y:S02]  /*2db0*/  FSEL R49, R96, -INF , !P1 ;  /* 0xff80000060317808 */ /* 0x000fe40004800000 */
[----:B------:R-:W-:Y:S02]  /*2dc0*/  ISETP.GT.AND P1, PT, R40, 0x21, !P0 ;  /* 0x000000212800780c */ /* 0x000fe40004724270 */
[----:B------:R-:W-:Y:S02]  /*2dd0*/  ISETP.GE.AND P0, PT, R37, 0x29, PT ;  /* 0x000000292500780c */ /* 0x000fe40003f06270 */
[C---:B------:R-:W-:Y:S02]  /*2de0*/  ISETP.LT.OR P1, PT, R39.reuse, 0x22, P1 ;  /* 0x000000222700780c */ /* 0x040fe40000f21670 */
[----:B------:R-:W-:Y:S02]  /*2df0*/  ISETP.LT.OR P3, PT, R39, 0x9, P3 ;  /* 0x000000092700780c */ /* 0x000fe40001f61670 */
[----:B------:R-:W-:-:S02]  /*2e00*/  FSEL R50, R97, -INF , !P1 ;  /* 0xff80000061327808 */ /* 0x000fc40004800000 */
[----:B------:R-:W-:Y:S02]  /*2e10*/  ISETP.GT.AND P1, PT, R40, 0x28, !P0 ;  /* 0x000000282800780c */ /* 0x000fe40004724270 */
[----:B------:R-:W-:Y:S02]  /*2e20*/  ISETP.GE.AND P0, PT, R37, 0x2a, PT ;  /* 0x0000002a2500780c */ /* 0x000fe40003f06270 */
[----:B------:R-:W-:Y:S02]  /*2e30*/  ISETP.LT.OR P1, PT, R39, 0x29, P1 ;  /* 0x000000292700780c */ /* 0x000fe40000f21670 */
[----:B------:R-:W-:Y:S02]  /*2e40*/  FSEL R20, R90, -INF , !P3 ;  /* 0xff8000005a147808 */ /* 0x000fe40005800000 */
[----:B------:R-:W-:Y:S02]  /*2e50*/  FSEL R51, R98, -INF , !P1 ;  /* 0xff80000062337808 */ /* 0x000fe40004800000 */
[----:B------:R-:W-:-:S02]  /*2e60*/  ISETP.GT.AND P1, PT, R40, 0x29, !P0 ;  /* 0x000000292800780c */ /* 0x000fc40004724270 */
[----:B------:R-:W-:Y:S02]  /*2e70*/  ISETP.GE.AND P0, PT, R37, 0x31, PT ;  /* 0x000000312500780c */ /* 0x000fe40003f06270 */
[----:B------:R-:W-:Y:S02]  /*2e80*/  ISETP.LT.OR P1, PT, R39, 0x2a, P1 ;  /* 0x0000002a2700780c */ /* 0x000fe40000f21670 */
[----:B------:R-:W-:Y:S02]  /*2e90*/  ISETP.GT.AND P2, PT, R83, RZ, !P2 ;  /* 0x000000ff5300720c */ /* 0x000fe40005744270 */
[----:B------:R-:W-:Y:S02]  /*2ea0*/  FSEL R52, R99, -INF , !P1 ;  /* 0xff80000063347808 */ /* 0x000fe40004800000 */
[----:B------:R-:W-:Y:S02]  /*2eb0*/  ISETP.GT.AND P1, PT, R40, 0x30, !P0 ;  /* 0x000000302800780c */ /* 0x000fe40004724270 */
[----:B------:R-:W-:-:S02]  /*2ec0*/  ISETP.GE.AND P0, PT, R37, 0x32, PT ;  /* 0x000000322500780c */ /* 0x000fc40003f06270 */
[----:B------:R-:W-:Y:S02]  /*2ed0*/  ISETP.LT.OR P1, PT, R39, 0x31, P1 ;  /* 0x000000312700780c */ /* 0x000fe40000f21670 */
[----:B------:R-:W-:Y:S02]  /*2ee0*/  ISETP.LT.OR P2, PT, R81, 0x1, P2 ;  /* 0x000000015100780c */ /* 0x000fe40001741670 */
[----:B------:R-:W-:Y:S02]  /*2ef0*/  FSEL R53, R100, -INF , !P1 ;  /* 0xff80000064357808 */ /* 0x000fe40004800000 */
[----:B------:R-:W-:Y:S02]  /*2f00*/  ISETP.GT.AND P1, PT, R40, 0x31, !P0 ;  /* 0x000000312800780c */ /* 0x000fe40004724270 */
[----:B------:R-:W-:Y:S02]  /*2f10*/  ISETP.GE.AND P0, PT, R37, 0x39, PT ;  /* 0x000000392500780c */ /* 0x000fe40003f06270 */
[----:B------:R-:W-:-:S02]  /*2f20*/  ISETP.LT.OR P1, PT, R39, 0x32, P1 ;  /* 0x000000322700780c */ /* 0x000fc40000f21670 */
[----:B------:R-:W-:Y:S02]  /*2f30*/  ISETP.GT.AND P5, PT, R83, 0x1, !P5 ;  /* 0x000000015300780c */ /* 0x000fe40006fa4270 */
[----:B------:R-:W-:Y:S02]  /*2f40*/  FSEL R55, R101, -INF , !P1 ;  /* 0xff80000065377808 */ /* 0x000fe40004800000 */
[----:B------:R-:W-:Y:S02]  /*2f50*/  ISETP.GT.AND P1, PT, R40, 0x38, !P0 ;  /* 0x000000382800780c */ /* 0x000fe40004724270 */
[----:B------:R-:W-:Y:S02]  /*2f60*/  ISETP.GE.AND P0, PT, R37, 0x3a, PT ;  /* 0x0000003a2500780c */ /* 0x000fe40003f06270 */
[----:B------:R-:W-:Y:S02]  /*2f70*/  ISETP.LT.OR P1, PT, R39, 0x39, P1 ;  /* 0x000000392700780c */ /* 0x000fe40000f21670 */
[----:B------:R-:W-:-:S02]  /*2f80*/  FSEL R82, R0, -INF , !P2 ;  /* 0xff80000000527808 */ /* 0x000fc40005000000 */
[----:B------:R-:W-:Y:S02]  /*2f90*/  FSEL R60, R102, -INF , !P1 ;  /* 0xff800000663c7808 */ /* 0x000fe40004800000 */
[----:B------:R-:W-:Y:S02]  /*2fa0*/  ISETP.GT.AND P1, PT, R40, 0x39, !P0 ;  /* 0x000000392800780c */ /* 0x000fe40004724270 */
[----:B------:R-:W-:Y:S02]  /*2fb0*/  ISETP.GE.AND P0, PT, R37, 0x41, PT ;  /* 0x000000412500780c */ /* 0x000fe40003f06270 */
[----:B------:R-:W-:Y:S02]  /*2fc0*/  ISETP.LT.OR P1, PT, R39, 0x3a, P1 ;  /* 0x0000003a2700780c */ /* 0x000fe40000f21670 */
        /* <DEDUP_REMOVED lines=10> */
[----:B------:R-:W-:Y:S02]  /*3070*/  ISETP.GE.AND P5, PT, R37, 0xa, PT ;  /* 0x0000000a2500780c */ /* 0x000fe40003fa6270 */
[----:B------:R-:W-:Y:S02]  /*3080*/  FSEL R64, R57, -INF , !P1 ;  /* 0xff80000039407808 */ /* 0x000fe40004800000 */
[----:B------:R-:W-:Y:S02]  /*3090*/  ISETP.GT.AND P1, PT, R40, 0x48, !P0 ;  /* 0x000000482800780c */ /* 0x000fe40004724270 */
[----:B------:R-:W-:-:S02]  /*30a0*/  ISETP.GE.AND P0, PT, R37, 0x59, PT ;  /* 0x000000592500780c */ /* 0x000fc40003f06270 */
[----:B------:R-:W-:Y:S02]  /*30b0*/  ISETP.LT.OR P1, PT, R39, 0x49, P1 ;  /* 0x000000492700780c */ /* 0x000fe40000f21670 */
[----:B------:R-:W-:Y:S02]  /*30c0*/  FMNMX.FTZ R3, R82, R86, !PT ;  /* 0x0000005652037209 */ /* 0x000fe40007810000 */
[----:B------:R-:W-:Y:S02]  /*30d0*/  FSEL R66, R58, -INF , !P1 ;  /* 0xff8000003a427808 */ /* 0x000fe40004800000 */
[----:B------:R-:W-:Y:S02]  /*30e0*/  ISETP.GT.AND P1, PT, R40, 0x49, !P4 ;  /* 0x000000492800780c */ /* 0x000fe40006724270 */
[----:B------:R-:W-:Y:S02]  /*30f0*/  ISETP.GT.AND P4, PT, R83, 0x49, !P4 ;  /* 0x000000495300780c */ /* 0x000fe40006784270 */
[----:B------:R-:W-:-:S02]  /*3100*/  ISETP.LT.OR P1, PT, R39, 0x4a, P1 ;  /* 0x0000004a2700780c */ /* 0x000fc40000f21670 */
[----:B------:R-:W-:Y:S02]  /*3110*/  ISETP.LT.OR P4, PT, R81, 0x4a, P4 ;  /* 0x0000004a5100780c */ /* 0x000fe40002781670 */
[----:B------:R-:W-:Y:S02]  /*3120*/  FSEL R65, R59, -INF , !P1 ;  /* 0xff8000003b417808 */ /* 0x000fe40004800000 */
[----:B------:R-:W-:Y:S02]  /*3130*/  ISETP.GE.AND P1, PT, R37, 0x51, PT ;  /* 0x000000512500780c */ /* 0x000fe40003f26270 */
[----:B------:R-:W-:Y:S02]  /*3140*/  FSEL R41, R41, -INF , !P4 ;  /* 0xff80000029297808 */ /* 0x000fe40006000000 */
[----:B------:R-:W-:Y:S02]  /*3150*/  ISETP.GT.AND P3, PT, R40, 0x50, !P1 ;  /* 0x000000502800780c */ /* 0x000fe40004f64270 */
[----:B------:R-:W-:-:S02]  /*3160*/  ISETP.GT.AND P4, PT, R83, 0x58, !P0 ;  /* 0x000000585300780c */ /* 0x000fc40004784270 */
[----:B------:R-:W-:Y:S02]  /*3170*/  ISETP.LT.OR P3, PT, R39, 0x51, P3 ;  /* 0x000000512700780c */ /* 0x000fe40001f61670 */
[----:B------:R-:W-:Y:S02]  /*3180*/  ISETP.LT.OR P4, PT, R81, 0x59, P4 ;  /* 0x000000595100780c */ /* 0x000fe40002781670 */
[----:B------:R-:W-:Y:S02]  /*3190*/  FSEL R62, R62, -INF , !P3 ;  /* 0xff8000003e3e7808 */ /* 0x000fe40005800000 */
[----:B------:R-:W-:Y:S02]  /*31a0*/  ISETP.GE.AND P3, PT, R37, 0x52, PT ;  /* 0x000000522500780c */ /* 0x000fe40003f66270 */
[----:B------:R-:W-:Y:S02]  /*31b0*/  FSEL R67, R67, -INF , !P4 ;  /* 0xff80000043437808 */ /* 0x000fe40006000000 */
[----:B------:R-:W-:-:S02]  /*31c0*/  ISETP.GT.AND P6, PT, R40, 0x51, !P3 ;  /* 0x000000512800780c */ /* 0x000fc40005fc4270 */
[----:B------:R-:W-:Y:S02]  /*31d0*/  R2UR UR7, R19 ;  /* 0x00000000130772ca */ /* 0x000fe400000e0000 */
[----:B------:R-:W-:Y:S02]  /*31e0*/  ISETP.LT.OR P6, PT, R39, 0x52, P6 ;  /* 0x000000522700780c */ /* 0x000fe400037c1670 */
[----:B------:R-:W-:Y:S02]  /*31f0*/  R2UR UR4, R143 ;  /* 0x000000008f0472ca */ /* 0x000fe400000e0000 */
[----:B------:R-:W-:Y:S02]  /*3200*/  FSEL R57, R104, -INF , !P6 ;  /* 0xff80000068397808 */ /* 0x000fe40007000000 */
[----:B------:R-:W-:Y:S02]  /*3210*/  ISETP.GT.AND P6, PT, R40, 0x58, !P0 ;  /* 0x000000582800780c */ /* 0x000fe400047c4270 */
[----:B------:R-:W-:-:S02]  /*3220*/  ISETP.GE.AND P0, PT, R37, 0x69, PT ;  /* 0x000000692500780c */ /* 0x000fc40003f06270 */
[----:B------:R-:W-:-:S04]  /*3230*/  ISETP.LT.OR P6, PT, R39, 0x59, P6 ;  /* 0x000000592700780c */ /* 0x000fc800037c1670 */
[----:B------:R-:W-:Y:S01]  /*3240*/  FSEL R54, R105, -INF , !P6 ;  /* 0xff80000069367808 */ /* 0x000fe20007000000 */
[----:B------:R-:W-:Y:S01]  /*3250*/  UISETP.NE.AND UP1, UPT, UR4, URZ, UPT ;  /* 0x0000003f0400728c */ /* 0x000fe2000bf25270 */
[----:B------:R-:W-:-:S04]  /*3260*/  ISETP.GE.AND P6, PT, R37, 0x5a, PT ;  /* 0x0000005a2500780c */ /* 0x000fc80003fc6270 */
[----:B------:R-:W-:-:S04]  /*3270*/  ISETP.GT.AND P6, PT, R40, 0x59, !P6 ;  /* 0x000000592800780c */ /* 0x000fc800077c4270 */
[----:B------:R-:W-:Y:S02]  /*3280*/  ISETP.LT.OR P6, PT, R39, 0x5a, P6 ;  /* 0x0000005a2700780c */ /* 0x000fe400037c1670 */
[----:B------:R-:W-:Y:S01]  /*3290*/  @UP1 ULDC UR4, c[0x0][0x44c] ;  /* 0x0001130000041ab9 */ /* 0x000fe20000000800 */
[----:B------:R-:W-:Y:S01]  /*32a0*/  @UP1 ULDC UR10, c[0x0][0x450] ;  /* 0x00011400000a1ab9 */ /* 0x000fe20000000800 */
[----:B------:R-:W-:Y:S01]  /*32b0*/  FSEL R58, R106, -INF , !P6 ;  /* 0xff8000006a3a7808 */ /* 0x000fe20007000000 */
[----:B------:R-:W-:Y:S01]  /*32c0*/  UIMAD.WIDE.U32 UR4, UR40, UR4, URZ ;  /* 0x00000004280472a5 */ /* 0x000fe2000f8e003f */
[----:B------:R-:W-:-:S03]  /*32d0*/  ISETP.GE.AND P6, PT, R37, 0x61, PT ;  /* 0x000000612500780c */ /* 0x000fc60003fc6270 */
[----:B------:R-:W-:Y:S01]  /*32e0*/  @UP1 USHF.R.U32.HI UR40, URZ, UR10, UR5 ;  /* 0x0000000a3f281299 */ /* 0x000fe20008011605 */
[----:B------:R-:W-:-:S03]  /*32f0*/  ISETP.GT.AND P6, PT, R40, 0x60, !P6 ;  /* 0x000000602800780c */ /* 0x000fc600077c4270 */
[----:B------:R-:W-:Y:S01]  /*3300*/  UIADD3 UR40, UR7, UR40, URZ ;  /* 0x0000002807287290 */ /* 0x000fe2000fffe03f */
[----:B------:R-:W-:-:S03]  /*3310*/  ISETP.LT.OR P6, PT, R39, 0x61, P6 ;  /* 0x000000612700780c */ /* 0x000fc600037c1670 */
[----:B------:R-:W-:Y:S01]  /*3320*/  UIADD3 UR6, UR40, UR6, URZ ;  /* 0x0000000628067290 */ /* 0x000fe2000fffe03f */
[----:B------:R-:W-:Y:S02]  /*3330*/  FSEL R59, R107, -INF , !P6 ;  /* 0xff8000006b3b7808 */ /* 0x000fe40007000000 */
[----:B------:R-:W-:-:S04]  /*3340*/  ISETP.GE.AND P6, PT, R37, 0x9, PT ;  /* 0x000000092500780c */ /* 0x000fc80003fc6270 */
[----:B------:R-:W-:Y:S02]  /*3350*/  ISETP.GT.AND P2, PT, R83, 0x8, !P6 ;  /* 0x000000085300780c */ /* 0x000fe40007744270 */
[----:B------:R-:W-:Y:S02]  /*3360*/  ISETP.GE.AND P6, PT, R37, 0x11, PT ;  /* 0x000000112500780c */ /* 0x000fe40003fc6270 */
[----:B------:R-:W-:-:S04]  /*3370*/  ISETP.LT.OR P2, PT, R81, 0x9, P2 ;  /* 0x000000095100780c */ /* 0x000fc80001741670 */
[----:B------:R-:W-:Y:S02]  /*3380*/  FSEL R0, R4, -INF , !P2 ;  /* 0xff80000004007808 */ /* 0x000fe40005000000 */
[----:B------:R-:W-:Y:S02]  /*3390*/  ISETP.GT.AND P2, PT, R83, 0x9, !P5 ;  /* 0x000000095300780c */ /* 0x000fe40006f44270 */
[----:B------:R-:W-:Y:S02]  /*33a0*/  ISETP.GE.AND P5, PT, R37, 0x12, PT ;  /* 0x000000122500780c */ /* 0x000fe40003fa6270 */
[----:B------:R-:W-:Y:S02]  /*33b0*/  ISETP.LT.OR P2, PT, R81, 0xa, P2 ;  /* 0x0000000a5100780c */ /* 0x000fe40001741670 */
[----:B------:R-:W-:Y:S02]  /*33c0*/  FMNMX.FTZ R3, R0, R3, !PT ;  /* 0x0000000300037209 */ /* 0x000fe40007810000 */
[----:B------:R-:W-:-:S02]  /*33d0*/  FSEL R84, R5, -INF , !P2 ;  /* 0xff80000005547808 */ /* 0x000fc40005000000 */
[----:B------:R-:W-:Y:S02]  /*33e0*/  ISETP.GT.AND P2, PT, R83, 0x10, !P6 ;  /* 0x000000105300780c */ /* 0x000fe40007744270 */
[----:B------:R-:W-:Y:S02]  /*33f0*/  ISETP.GE.AND P6, PT, R37, 0x19, PT ;  /* 0x000000192500780c */ /* 0x000fe40003fc6270 */
[----:B------:R-:W-:Y:S02]  /*3400*/  ISETP.LT.OR P2, PT, R81, 0x11, P2 ;  /* 0x000000115100780c */ /* 0x000fe40001741670 */
[----:B------:R-:W-:Y:S02]  /*3410*/  FMNMX.FTZ R3, R84, R3, !PT ;  /* 0x0000000354037209 */ /* 0x000fe40007810000 */
[----:B------:R-:W-:Y:S02]  /*3420*/  FSEL R80, R6, -INF , !P2 ;  /* 0xff80000006507808 */ /* 0x000fe40005000000 */
[----:B------:R-:W-:-:S02]  /*3430*/  ISETP.GT.AND P2, PT, R83, 0x11, !P5 ;  /* 0x000000115300780c */ /* 0x000fc40006f44270 */
[----:B------:R-:W-:Y:S02]  /*3440*/  ISETP.GE.AND P5, PT, R37, 0x1a, PT ;  /* 0x0000001a2500780c */ /* 0x000fe40003fa6270 */
[----:B------:R-:W-:Y:S02]  /*3450*/  ISETP.LT.OR P2, PT, R81, 0x12, P2 ;  /* 0x000000125100780c */ /* 0x000fe40001741670 */
[----:B------:R-:W-:Y:S02]  /*3460*/  FMNMX.FTZ R3, R80, R3, !PT ;  /* 0x0000000350037209 */ /* 0x000fe40007810000 */
[----:B------:R-:W-:Y:S02]  /*3470*/  FSEL R10, R10, -INF , !P2 ;  /* 0xff8000000a0a7808 */ /* 0x000fe40005000000 */
[----:B------:R-:W-:Y:S02]  /*3480*/  ISETP.GT.AND P2, PT, R83, 0x18, !P6 ;  /* 0x000000185300780c */ /* 0x000fe40007744270 */
[----:B------:R-:W-:-:S02]  /*3490*/  ISETP.GE.AND P6, PT, R37, 0x21, PT ;  /* 0x000000212500780c */ /* 0x000fc40003fc6270 */
[----:B------:R-:W-:Y:S02]  /*34a0*/  ISETP.LT.OR P2, PT, R81, 0x19, P2 ;  /* 0x000000195100780c */ /* 0x000fe40001741670 */
[----:B------:R-:W-:Y:S02]  /*34b0*/  FMNMX.FTZ R4, R10, R3, !PT ;  /* 0x000000030a047209 */ /* 0x000fe40007810000 */
[----:B------:R-:W-:Y:S02]  /*34c0*/  FSEL R11, R11, -INF , !P2 ;  /* 0xff8000000b0b7808 */ /* 0x000fe40005000000 */
[----:B------:R-:W-:Y:S02]  /*34d0*/  ISETP.GT.AND P2, PT, R83, 0x19, !P5 ;  /* 0x000000195300780c */ /* 0x000fe40006f44270 */
[----:B------:R-:W-:Y:S02]  /*34e0*/  ISETP.GE.AND P5, PT, R37, 0x22, PT ;  /* 0x000000222500780c */ /* 0x000fe40003fa6270 */
[----:B------:R-:W-:-:S02]  /*34f0*/  ISETP.LT.OR P2, PT, R81, 0x1a, P2 ;  /* 0x0000001a5100780c */ /* 0x000fc40001741670 */
[----:B------:R-:W-:Y:S02]  /*3500*/  FMNMX.FTZ R4, R11, R4, !PT ;  /* 0x000000040b047209 */ /* 0x000fe40007810000 */
[----:B------:R-:W-:Y:S02]  /*3510*/  FSEL R79, R12, -INF , !P2 ;  /* 0xff8000000c4f7808 */ /* 0x000fe40005000000 */
[----:B------:R-:W-:Y:S02]  /*3520*/  ISETP.GT.AND P2, PT, R83, 0x20, !P6 ;  /* 0x000000205300780c */ /* 0x000fe40007744270 */
[----:B------:R-:W-:Y:S02]  /*3530*/  ISETP.GE.AND P6, PT, R37, 0x29, PT ;  /* 0x000000292500780c */ /* 0x000fe40003fc6270 */
[----:B------:R-:W-:Y:S02]  /*3540*/  ISETP.LT.OR P2, PT, R81, 0x21, P2 ;  /* 0x000000215100780c */ /* 0x000fe40001741670 */
[----:B------:R-:W-:-:S02]  /*3550*/  FMNMX.FTZ R3, R79, R4, !PT ;  /* 0x000000044f037209 */ /* 0x000fc40007810000 */
        /* <DEDUP_REMOVED lines=47> */
[----:B------:R-:W-:-:S02]  /*3850*/  FMNMX.FTZ R3, R36, R3, !PT ;  /* 0x0000000324037209 */ /* 0x000fc40007810000 */
[----:B------:R-:W-:Y:S02]  /*3860*/  ISETP.LT.OR P2, PT, R81, 0x49, P2 ;  /* 0x000000495100780c */ /* 0x000fe40001741670 */
[----:B------:R-:W-:Y:S02]  /*3870*/  ISETP.GE.AND P6, PT, R37, 0x62, PT ;  /* 0x000000622500780c */ /* 0x000fe40003fc6270 */
[----:B------:R-:W-:Y:S02]  /*3880*/  FSEL R42, R42, -INF , !P2 ;  /* 0xff8000002a2a7808 */ /* 0x000fe40005000000 */
[C---:B------:R-:W-:Y:S02]  /*3890*/  ISETP.GT.AND P2, PT, R83.reuse, 0x50, !P1 ;  /* 0x000000505300780c */ /* 0x040fe40004f44270 */
[C---:B------:R-:W-:Y:S02]  /*38a0*/  ISETP.GT.AND P1, PT, R83.reuse, 0x51, !P3 ;  /* 0x000000515300780c */ /* 0x040fe40005f24270 */
[----:B------:R-:W-:-:S02]  /*38b0*/  ISETP.GT.AND P3, PT, R83, 0x59, !P5 ;  /* 0x000000595300780c */ /* 0x000fc40006f64270 */
[----:B------:R-:W-:Y:S02]  /*38c0*/  ISETP.LT.OR P1, PT, R81, 0x52, P1 ;  /* 0x000000525100780c */ /* 0x000fe40000f21670 */
[----:B------:R-:W-:Y:S02]  /*38d0*/  ISETP.GE.AND P5, PT, R37, 0x61, PT ;  /* 0x000000612500780c */ /* 0x000fe40003fa6270 */
[----:B------:R-:W-:Y:S02]  /*38e0*/  FSEL R43, R43, -INF , !P1 ;  /* 0xff8000002b2b7808 */ /* 0x000fe40004800000 */
[----:B------:R-:W-:Y:S02]  /*38f0*/  ISETP.LT.OR P3, PT, R81, 0x5a, P3 ;  /* 0x0000005a5100780c */ /* 0x000fe40001f61670 */
[----:B------:R-:W-:Y:S02]  /*3900*/  ISETP.GT.AND P1, PT, R83, 0x60, !P5 ;  /* 0x000000605300780c */ /* 0x000fe40006f24270 */
[----:B------:R-:W-:-:S02]  /*3910*/  FSEL R5, R56, -INF , !P3 ;  /* 0xff80000038057808 */ /* 0x000fc40005800000 */
[C---:B------:R-:W-:Y:S02]  /*3920*/  ISETP.LT.OR P2, PT, R81.reuse, 0x51, P2 ;  /* 0x000000515100780c */ /* 0x040fe40001741670 */
[----:B------:R-:W-:Y:S02]  /*3930*/  ISETP.LT.OR P1, PT, R81, 0x61, P1 ;  /* 0x000000615100780c */ /* 0x000fe40000f21670 */
[----:B------:R-:W-:Y:S02]  /*3940*/  ISETP.GT.AND P3, PT, R83, 0x68, !P0 ;  /* 0x000000685300780c */ /* 0x000fe40004764270 */
[----:B------:R-:W-:Y:S02]  /*3950*/  FMNMX.FTZ R4, R42, R3, !PT ;  /* 0x000000032a047209 */ /* 0x000fe40007810000 */
[----:B------:R-:W-:Y:S02]  /*3960*/  FSEL R44, R44, -INF , !P2 ;  /* 0xff8000002c2c7808 */ /* 0x000fe40005000000 */
[----:B------:R-:W-:-:S02]  /*3970*/  FSEL R69, R69, -INF , !P1 ;  /* 0xff80000045457808 */ /* 0x000fc40004800000 */
[----:B------:R-:W-:Y:S02]  /*3980*/  ISETP.LT.OR P3, PT, R81, 0x69, P3 ;  /* 0x000000695100780c */ /* 0x000fe40001f61670 */
[----:B------:R-:W-:Y:S02]  /*3990*/  FMNMX.FTZ R3, R41, R4, !PT ;  /* 0x0000000429037209 */ /* 0x000fe40007810000 */
[----:B------:R-:W-:Y:S02]  /*39a0*/  ISETP.GT.AND P4, PT, R83, 0x61, !P6 ;  /* 0x000000615300780c */ /* 0x000fe40007784270 */
[----:B------:R-:W-:Y:S02]  /*39b0*/  ISETP.GE.AND P1, PT, R37, 0x71, PT ;  /* 0x000000712500780c */ /* 0x000fe40003f26270 */
[----:B------:R-:W-:Y:S02]  /*39c0*/  FSEL R70, R70, -INF , !P3 ;  /* 0xff80000046467808 */ /* 0x000fe40005800000 */
[----:B------:R-:W-:-:S02]  /*39d0*/  FMNMX.FTZ R4, R44, R3, !PT ;  /* 0x000000032c047209 */ /* 0x000fc40007810000 */
[----:B------:R-:W-:Y:S02]  /*39e0*/  ISETP.LT.OR P4, PT, R81, 0x62, P4 ;  /* 0x000000625100780c */ /* 0x000fe40002781670 */
[----:B------:R-:W-:Y:S02]  /*39f0*/  ISETP.GT.AND P3, PT, R83, 0x70, !P1 ;  /* 0x000000705300780c */ /* 0x000fe40004f64270 */
[----:B------:R-:W-:Y:S02]  /*3a00*/  ISETP.GE.AND P2, PT, R37, 0x6a, PT ;  /* 0x0000006a2500780c */ /* 0x000fe40003f46270 */
[----:B------:R-:W-:Y:S02]  /*3a10*/  FMNMX.FTZ R4, R43, R4, !PT ;  /* 0x000000042b047209 */ /* 0x000fe40007810000 */
[----:B------:R-:W-:Y:S02]  /*3a20*/  FSEL R68, R68, -INF , !P4 ;  /* 0xff80000044447808 */ /* 0x000fe40006000000 */
[----:B------:R-:W-:-:S02]  /*3a30*/  ISETP.LT.OR P3, PT, R81, 0x71, P3 ;  /* 0x000000715100780c */ /* 0x000fc40001f61670 */
[----:B------:R-:W-:Y:S02]  /*3a40*/  ISETP.GT.AND P4, PT, R83, 0x69, !P2 ;  /* 0x000000695300780c */ /* 0x000fe40005784270 */
[----:B------:R-:W-:Y:S02]  /*3a50*/  ISETP.GE.AND P5, PT, R37, 0x72, PT ;  /* 0x000000722500780c */ /* 0x000fe40003fa6270 */
[----:B------:R-:W-:Y:S02]  /*3a60*/  FMNMX.FTZ R4, R67, R4, !PT ;  /* 0x0000000443047209 */ /* 0x000fe40007810000 */
[----:B------:R-:W-:Y:S02]  /*3a70*/  FSEL R72, R72, -INF , !P3 ;  /* 0xff80000048487808 */ /* 0x000fe40005800000 */
[----:B------:R-:W-:Y:S02]  /*3a80*/  ISETP.LT.OR P4, PT, R81, 0x6a, P4 ;  /* 0x0000006a5100780c */ /* 0x000fe40002781670 */
[----:B------:R-:W-:-:S02]  /*3a90*/  ISETP.GT.AND P3, PT, R83, 0x71, !P5 ;  /* 0x000000715300780c */ /* 0x000fc40006f64270 */
[----:B------:R-:W-:Y:S02]  /*3aa0*/  FMNMX.FTZ R4, R5, R4, !PT ;  /* 0x0000000405047209 */ /* 0x000fe40007810000 */
[----:B------:R-:W-:Y:S02]  /*3ab0*/  FSEL R71, R71, -INF , !P4 ;  /* 0xff80000047477808 */ /* 0x000fe40006000000 */
[----:B------:R-:W-:Y:S02]  /*3ac0*/  ISETP.LT.OR P3, PT, R81, 0x72, P3 ;  /* 0x000000725100780c */ /* 0x000fe40001f61670 */
[----:B------:R-:W-:Y:S02]  /*3ad0*/  ISETP.GE.AND P4, PT, R37, 0x79, PT ;  /* 0x000000792500780c */ /* 0x000fe40003f86270 */
[----:B------:R-:W-:Y:S02]  /*3ae0*/  FMNMX.FTZ R3, R69, R4, !PT ;  /* 0x0000000445037209 */ /* 0x000fe40007810000 */
[----:B------:R-:W-:-:S02]  /*3af0*/  FSEL R73, R73, -INF , !P3 ;  /* 0xff80000049497808 */ /* 0x000fc40005800000 */
[----:B------:R-:W-:Y:S02]  /*3b00*/  ISETP.GT.AND P3, PT, R83, 0x78, !P4 ;  /* 0x000000785300780c */ /* 0x000fe40006764270 */
[----:B------:R-:W-:Y:S02]  /*3b10*/  FMNMX.FTZ R3, R68, R3, !PT ;  /* 0x0000000344037209 */ /* 0x000fe40007810000 */
[----:B------:R-:W-:Y:S02]  /*3b20*/  ISETP.LT.OR P3, PT, R81, 0x79, P3 ;  /* 0x000000795100780c */ /* 0x000fe40001f61670 */
[----:B------:R-:W-:Y:S02]  /*3b30*/  FMNMX.FTZ R4, R70, R3, !PT ;  /* 0x0000000346047209 */ /* 0x000fe40007810000 */
[----:B------:R-:W-:Y:S02]  /*3b40*/  FSEL R74, R74, -INF , !P3 ;  /* 0xff8000004a4a7808 */ /* 0x000fe40005800000 */
[----:B------:R-:W-:-:S02]  /*3b50*/  ISETP.GE.AND P3, PT, R37, 0x7a, PT ;  /* 0x0000007a2500780c */ /* 0x000fc40003f66270 */
[----:B------:R-:W-:Y:S02]  /*3b60*/  FMNMX.FTZ R3, R71, R4, !PT ;  /* 0x0000000447037209 */ /* 0x000fe40007810000 */
[----:B------:R-:W-:Y:S02]  /*3b70*/  ISETP.GT.AND P0, PT, R83, 0x79, !P3 ;  /* 0x000000795300780c */ /* 0x000fe40005f04270 */
[----:B------:R-:W-:Y:S02]  /*3b80*/  FMNMX.FTZ R4, R72, R3, !PT ;  /* 0x0000000348047209 */ /* 0x000fe40007810000 */
[----:B------:R-:W-:Y:S02]  /*3b90*/  ISETP.LT.OR P0, PT, R81, 0x7a, P0 ;  /* 0x0000007a5100780c */ /* 0x000fe40000701670 */
[----:B------:R-:W-:Y:S02]  /*3ba0*/  FMNMX.FTZ R3, R73, R4, !PT ;  /* 0x0000000449037209 */ /* 0x000fe40007810000 */
[----:B------:R-:W-:-:S02]  /*3bb0*/  FSEL R75, R75, -INF , !P0 ;  /* 0xff8000004b4b7808 */ /* 0x000fc40004000000 */
[----:B------:R-:W-:Y:S02]  /*3bc0*/  FMNMX.FTZ R4, R74, R3, !PT ;  /* 0x000000034a047209 */ /* 0x000fe40007810000 */
[C---:B------:R-:W-:Y:S02]  /*3bd0*/  ISETP.GT.AND P6, PT, R40.reuse, 0x61, !P6 ;  /* 0x000000612800780c */ /* 0x040fe400077c4270 */
[----:B------:R-:W-:Y:S02]  /*3be0*/  FMNMX.FTZ R4, R75, R4, !PT ;  /* 0x000000044b047209 */ /* 0x000fe40007810000 */
[----:B------:R-:W-:Y:S02]  /*3bf0*/  ISETP.LT.OR P6, PT, R39, 0x62, P6 ;  /* 0x000000622700780c */ /* 0x000fe400037c1670 */
[----:B------:R-:W-:Y:S01]  /*3c00*/  ISETP.GT.AND P2, PT, R40, 0x69, !P2 ;  /* 0x000000692800780c */ /* 0x000fe20005744270 */
[----:B------:R-:W0:Y:S01]  /*3c10*/  SHFL.BFLY PT, R3, R4, 0x2, 0x1f ;  /* 0x0c401f0004037f89 */ /* 0x000e2200000e0000 */
[----:B------:R-:W-:-:S02]  /*3c20*/  FSEL R32, R32, -INF , !P6 ;  /* 0xff80000020207808 */ /* 0x000fc40007000000 */
[----:B------:R-:W-:Y:S02]  /*3c30*/  ISETP.GE.AND P6, PT, R37, 0x69, PT ;  /* 0x000000692500780c */ /* 0x000fe40003fc6270 */
[C---:B------:R-:W-:Y:S02]  /*3c40*/  ISETP.GT.AND P1, PT, R40.reuse, 0x70, !P1 ;  /* 0x000000702800780c */ /* 0x040fe40004f24270 */
[C---:B------:R-:W-:Y:S02]  /*3c50*/  ISETP.GT.AND P6, PT, R40.reuse, 0x68, !P6 ;  /* 0x000000682800780c */ /* 0x040fe400077c4270 */
[C---:B------:R-:W-:Y:S02]  /*3c60*/  ISETP.LT.OR P2, PT, R39.reuse, 0x6a, P2 ;  /* 0x0000006a2700780c */ /* 0x040fe40001741670 */
[----:B------:R-:W-:Y:S02]  /*3c70*/  ISETP.LT.OR P6, PT, R39, 0x69, P6 ;  /* 0x000000692700780c */ /* 0x000fe400037c1670 */
[----:B------:R-:W-:-:S02]  /*3c80*/  ISETP.GT.AND P5, PT, R40, 0x71, !P5 ;  /* 0x000000712800780c */ /* 0x000fc40006fa4270 */
[----:B------:R-:W-:Y:S02]  /*3c90*/  FSEL R27, R27, -INF , !P6 ;  /* 0xff8000001b1b7808 */ /* 0x000fe40007000000 */
[C---:B------:R-:W-:Y:S02]  /*3ca0*/  ISETP.GT.AND P4, PT, R40.reuse, 0x78, !P4 ;  /* 0x000000782800780c */ /* 0x040fe40006784270 */
[----:B------:R-:W-:Y:S02]  /*3cb0*/  ISETP.GT.AND P3, PT, R40, 0x79, !P3 ;  /* 0x000000792800780c */ /* 0x000fe40005f64270 */
[----:B------:R-:W-:Y:S02]  /*3cc0*/  ISETP.LT.OR P1, PT, R39, 0x71, P1 ;  /* 0x000000712700780c */ /* 0x000fe40000f21670 */
[----:B------:R-:W-:Y:S02]  /*3cd0*/  FSEL R40, R28, -INF , !P2 ;  /* 0xff8000001c287808 */ /* 0x000fe40005000000 */
[----:B0-----:R-:W-:-:S02]  /*3ce0*/  FMNMX.FTZ R3, R4, R3, !PT ;  /* 0x0000000304037209 */ /* 0x001fc40007810000 */
[C---:B------:R-:W-:Y:S02]  /*3cf0*/  ISETP.LT.OR P5, PT, R39.reuse, 0x72, P5 ;  /* 0x000000722700780c */ /* 0x040fe40002fa1670 */
[C---:B------:R-:W-:Y:S01]  /*3d00*/  ISETP.LT.OR P4, PT, R39.reuse, 0x79, P4 ;  /* 0x000000792700780c */ /* 0x040fe20002781670 */
[----:B------:R-:W0:Y:S01]  /*3d10*/  SHFL.BFLY PT, R56, R3, 0x1, 0x1f ;  /* 0x0c201f0003387f89 */ /* 0x000e2200000e0000 */
[----:B------:R-:W-:Y:S02]  /*3d20*/  ISETP.LT.OR P3, PT, R39, 0x7a, P3 ;  /* 0x0000007a2700780c */ /* 0x000fe40001f61670 */
[----:B0-----:R-:W-:Y:S02]  /*3d30*/  FMNMX.FTZ R56, R3, R56, !PT ;  /* 0x0000003803387209 */ /* 0x001fe40007810000 */
        /* <DEDUP_REMOVED lines=51> */
[----:B------:R-:W-:-:S03]  /*4070*/  FFMA.FTZ R37, R12, UR11, -R81 ;  /* 0x0000000b0c257c23 */ /* 0x000fc60008010851 */
[----:B------:R-:W-:Y:S02]  /*4080*/  FMNMX.FTZ R79, R57, R78, !PT ;  /* 0x0000004e394f7209 */ /* 0x000fe40007810000 */
[----:B------:R-:W-:Y:S01]  /*4090*/  FSEL R78, R30, -INF , !P1 ;  /* 0xff8000001e4e7808 */ /* 0x000fe20004800000 */
        /* <DEDUP_REMOVED lines=8> */
[----:B------:R-:W-:Y:S02]  /*4120*/  FMNMX.FTZ R83, R40, R79, !PT ;  /* 0x0000004f28537209 */ /* 0x000fe40007810000 */
        /* <DEDUP_REMOVED lines=45> */
[CC--:B0-----:R-:W-:Y:S01]  /*4400*/  LEA.HI R20, R23.reuse, R18.reuse, RZ, 0x4 ;  /* 0x0000001217147211 */ /* 0x0c1fe200078f20ff */
[--C-:B------:R-:W-:Y:S01]  /*4410*/  FFMA.FTZ R51, R60, UR11, -R71.reuse ;  /* 0x0000000b3c337c23 */ /* 0x100fe20008010847 */
[----:B------:R-:W-:Y:S01]  /*4420*/  LEA.HI R23, R23, R18, RZ, 0x5 ;  /* 0x0000001217177211 */ /* 0x000fe200078f28ff */
[--C-:B------:R-:W-:Y:S01]  /*4430*/  FFMA.FTZ R55, R55, UR11, -R71.reuse ;  /* 0x0000000b37377c23 */ /* 0x100fe20008010847 */
[--C-:B------:R-:W-:Y:S01]  /*4440*/  FFMA.FTZ R19, R64, UR11, -R71.reuse ;  /* 0x0000000b40137c23 */ /* 0x100fe20008010847 */
[--C-:B------:R-:W-:Y:S01]  /*4450*/  FFMA.FTZ R66, R66, UR11, -R71.reuse ;  /* 0x0000000b42427c23 */ /* 0x100fe20008010847 */
[----:B------:R-:W-:Y:S01]  /*4460*/  FFMA.FTZ R57, R57, UR11, -R71 ;  /* 0x0000000b39397c23 */ /* 0x000fe20008010847 */
[----:B------:R0:W-:Y:S01]  /*4470*/  MUFU.EX2 R73, R25 ;  /* 0x0000001900497308 */ /* 0x0001e20000000800 */
[----:B-1----:R-:W-:Y:S01]  /*4480*/  LOP3.LUT R21, R20, 0xfffffff0, RZ, 0xc0, !PT ;  /* 0xfffffff014157812 */ /* 0x002fe200078ec0ff */
[----:B------:R-:W-:-:S02]  /*4490*/  IMAD.SHL.U32 R23, R23, 0x20, RZ ;  /* 0x0000002017177824 */ /* 0x000fc400078e00ff */
[--C-:B------:R-:W-:Y:S01]  /*44a0*/  FFMA.FTZ R54, R54, UR11, -R71.reuse ;  /* 0x0000000b36367c23 */ /* 0x100fe20008010847 */
[--C-:B------:R-:W-:Y:S01]  /*44b0*/  FFMA.FTZ R32, R32, UR11, -R71.reuse ;  /* 0x0000000b20207c23 */ /* 0x100fe20008010847 */
[----:B------:R-:W-:Y:S01]  /*44c0*/  FFMA.FTZ R58, R58, UR11, -R71 ;  /* 0x0000000b3a3a7c23 */ /* 0x000fe20008010847 */
[----:B------:R-:W-:Y:S01]  /*44d0*/  IMAD.IADD R21, R18, 0x1, -R21 ;  /* 0x0000000112157824 */ /* 0x000fe200078e0a15 */
[----:B------:R-:W-:Y:S01]  /*44e0*/  LOP3.LUT R60, R23, 0x7ffffc00, RZ, 0xc0, !PT ;  /* 0x7ffffc00173c7812 */ /* 0x000fe200078ec0ff */
[----:B------:R-:W1:Y:S01]  /*44f0*/  MUFU.EX2 R12, R12 ;  /* 0x0000000c000c7308 */ /* 0x000e620000000800 */
[--C-:B0-----:R-:W-:Y:S01]  /*4500*/  FFMA.FTZ R25, R48, UR11, -R71.reuse ;  /* 0x0000000b30197c23 */ /* 0x101fe20008010847 */
[----:B------:R-:W-:Y:S01]  /*4510*/  FFMA.FTZ R48, R52, UR11, -R71 ;  /* 0x0000000b34307c23 */ /* 0x000fe20008010847 */
[----:B------:R-:W-:Y:S01]  /*4520*/  SHF.R.S32.HI R50, RZ, 0x1f, R21 ;  /* 0x0000001fff327819 */ /* 0x000fe20000011415 */
[--C-:B------:R-:W-:Y:S01]  /*4530*/  FFMA.FTZ R18, R63, UR11, -R71.reuse ;  /* 0x0000000b3f127c23 */ /* 0x100fe20008010847 */
[--C-:B------:R-:W-:Y:S01]  /*4540*/  FFMA.FTZ R59, R59, UR11, -R71.reuse ;  /* 0x0000000b3b3b7c23 */ /* 0x100fe20008010847 */
[--C-:B------:R-:W-:Y:S01]  /*4550*/  FFMA.FTZ R78, R78, UR11, -R71.reuse ;  /* 0x0000000b4e4e7c23 */ /* 0x100fe20008010847 */
[--C-:B------:R-:W-:Y:S01]  /*4560*/  FFMA.FTZ R79, R79, UR11, -R71.reuse ;  /* 0x0000000b4f4f7c23 */ /* 0x100fe20008010847 */
[----:B------:R0:W-:Y:S01]  /*4570*/  MUFU.EX2 R85, R25 ;  /* 0x0000001900557308 */ /* 0x0001e20000000800 */
[----:B------:R-:W-:-:S07]  /*4580*/  FFMA.FTZ R82, R82, UR11, -R71 ;  /* 0x0000000b52527c23 */ /* 0x000fce0008010847 */
[----:B------:R-:W2:Y:S01]  /*4590*/  MUFU.EX2 R74, R74 ;  /* 0x0000004a004a7308 */ /* 0x000ea20000000800 */
[----:B0-----:R-:W-:-:S04]  /*45a0*/  LEA.HI R25, R50, R21, RZ, 0x3 ;  /* 0x0000001532197211 */ /* 0x001fc800078f18ff */
[C---:B------:R-:W-:Y:S01]  /*45b0*/  LOP3.LUT R52, R25.reuse, 0xfffffff8, RZ, 0xc0, !PT ;  /* 0xfffffff819347812 */ /* 0x040fe200078ec0ff */
[----:B------:R-:W-:Y:S02]  /*45c0*/  IMAD.SHL.U32 R25, R25, 0x40, RZ ;  /* 0x0000004019197824 */ /* 0x000fe400078e00ff */
[----:B------:R-:W0:Y:S02]  /*45d0*/  MUFU.EX2 R81, R81 ;  /* 0x0000005100517308 */ /* 0x000e240000000800 */
[----:B------:R-:W-:Y:S01]  /*45e0*/  IMAD.IADD R21, R21, 0x1, -R52 ;  /* 0x0000000115157824 */ /* 0x000fe200078e0a34 */
[----:B------:R-:W-:Y:S02]  /*45f0*/  SHF.R.S32.HI R52, RZ, 0x4, R20 ;  /* 0x00000004ff347819 */ /* 0x000fe40000011414 */
[----:B------:R-:W-:Y:S01]  /*4600*/  LOP3.LUT R25, R25, 0x7ffffe00, RZ, 0xc0, !PT ;  /* 0x7ffffe0019197812 */ /* 0x000fe200078ec0ff */
[C---:B------:R-:W-:Y:S01]  /*4610*/  IMAD.SHL.U32 R20, R21.reuse, 0x40, RZ ;  /* 0x0000004015147824 */ /* 0x040fe200078e00ff */
[C---:B------:R-:W-:Y:S01]  /*4620*/  LOP3.LUT P1, RZ, R21.reuse, 0x4, RZ, 0xc0, !PT ;  /* 0x0000000415ff7812 */ /* 0x040fe2000782c0ff */
[----:B------:R-:W-:Y:S01]  /*4630*/  IMAD.SHL.U32 R53, R52, 0x8, RZ ;  /* 0x0000000834357824 */ /* 0x000fe200078e00ff */
[----:B------:R-:W-:Y:S01]  /*4640*/  LOP3.LUT P2, RZ, R21, 0x2, RZ, 0xc0, !PT ;  /* 0x0000000215ff7812 */ /* 0x000fe2000784c0ff */
[----:B-1----:R-:W-:Y:S01]  /*4650*/  FADD.FTZ R21, R12, R73 ;  /* 0x000000490c157221 */ /* 0x002fe20000010000 */
[----:B------:R-:W-:Y:S01]  /*4660*/  LOP3.LUT R20, R20, 0x1c0, RZ, 0xc0, !PT ;  /* 0x000001c014147812 */ /* 0x000fe200078ec0ff */
[----:B------:R-:W1:Y:S01]  /*4670*/  MUFU.EX2 R22, R22 ;  /* 0x0000001600167308 */ /* 0x000e620000000800 */
[----:B------:R-:W-:Y:S01]  /*4680*/  FFMA.FTZ R52, R61, UR11, -R71 ;  /* 0x0000000b3d347c23 */ /* 0x000fe20008010847 */
[----:B------:R-:W-:-:S02]  /*4690*/  F2FP.F16.F32.PACK_AB R12, R73, R12 ;  /* 0x0000000c490c723e */ /* 0x000fc400000000ff */
[----:B------:R-:W-:Y:S02]  /*46a0*/  LOP3.LUT R53, R20, 0x8, R53, 0xf8, !PT ;  /* 0x0000000814357812 */ /* 0x000fe400078ef835 */
[----:B------:R-:W-:Y:S02]  /*46b0*/  SHF.R.U32.HI R20, RZ, 0x3, R20 ;  /* 0x00000003ff147819 */ /* 0x000fe40000011614 */
[----:B------:R-:W3:Y:S02]  /*46c0*/  MUFU.EX2 R45, R45 ;  /* 0x0000002d002d7308 */ /* 0x000ee40000000800 */
[----:B------:R-:W-:Y:S01]  /*46d0*/  LOP3.LUT R53, R53, R20, RZ, 0x3c, !PT ;  /* 0x0000001435357212 */ /* 0x000fe200078e3cff */
[----:B------:R-:W-:Y:S01]  /*46e0*/  FADD.FTZ R20, R13, R4 ;  /* 0x000000040d147221 */ /* 0x000fe20000010000 */
[----:B------:R-:W-:Y:S02]  /*46f0*/  F2FP.F16.F32.PACK_AB R13, R4, R13 ;  /* 0x0000000d040d723e */ /* 0x000fe400000000ff */
[----:B------:R-:W-:Y:S01]  /*4700*/  IADD3 R60, R53, R25, R60 ;  /* 0x00000019353c7210 */ /* 0x000fe20007ffe03c */
[----:B------:R-:W-:Y:S01]  /*4710*/  FADD.FTZ R23, R15, R20 ;  /* 0x000000140f177221 */ /* 0x000fe20000010000 */
[C---:B------:R-:W-:Y:S01]  /*4720*/  F2FP.F16.F32.PACK_AB R15, R0.reuse, R15 ;  /* 0x0000000f000f723e */ /* 0x040fe200000000ff */
[----:B------:R-:W4:Y:S01]  /*4730*/  MUFU.EX2 R46, R46 ;  /* 0x0000002e002e7308 */ /* 0x000f220000000800 */
[----:B------:R-:W-:Y:S01]  /*4740*/  FFMA.FTZ R53, R65, UR11, -R71 ;  /* 0x0000000b41357c23 */ /* 0x000fe20008010847 */
[----:B------:R-:W-:Y:S01]  /*4750*/  FADD.FTZ R20, R0, R23 ;  /* 0x0000001700147221 */ /* 0x000fe20000010000 */
[----:B------:R-:W-:Y:S01]  /*4760*/  FADD.FTZ R0, R72, R21 ;  /* 0x0000001548007221 */ /* 0x000fe20000010000 */
[----:B------:R-:W-:-:S02]  /*4770*/  F2FP.F16.F32.PACK_AB R21, R10, R3 ;  /* 0x000000030a15723e */ /* 0x000fc400000000ff */
[----:B------:R-:W-:Y:S01]  /*4780*/  FADD.FTZ R23, R3, R20 ;  /* 0x0000001403177221 */ /* 0x000fe20000010000 */
[----:B------:R-:W-:Y:S01]  /*4790*/  FADD.FTZ R3, R75, R0 ;  /* 0x000000004b037221 */ /* 0x000fe20000010000 */
[----:B------:R-:W5:Y:S02]  /*47a0*/  MUFU.EX2 R47, R47 ;  /* 0x0000002f002f7308 */ /* 0x000f640000000800 */
[----:B------:R-:W-:Y:S01]  /*47b0*/  FADD.FTZ R20, R10, R23 ;  /* 0x000000170a147221 */ /* 0x000fe20000010000 */
[----:B--2---:R-:W-:Y:S01]  /*47c0*/  FADD.FTZ R0, R74, R3 ;  /* 0x000000034a007221 */ /* 0x004fe20000010000 */
[----:B------:R-:W-:Y:S02]  /*47d0*/  FFMA.FTZ R10, R62, UR11, -R71 ;  /* 0x0000000b3e0a7c23 */ /* 0x000fe40008010847 */
[----:B------:R-:W-:Y:S01]  /*47e0*/  FADD.FTZ R23, R11, R20 ;  /* 0x000000140b177221 */ /* 0x000fe20000010000 */
[----:B0-----:R-:W-:Y:S01]  /*47f0*/  FADD.FTZ R3, R81, R0 ;  /* 0x0000000051037221 */ /* 0x001fe20000010000 */
[----:B------:R-:W-:Y:S01]  /*4800*/  LEA R0, R60, UR38, 0x1 ;  /* 0x000000263c007c11 */ /* 0x000fe2000f8e08ff */
[----:B------:R-:W0:Y:S01]  /*4810*/  MUFU.EX2 R48, R48 ;  /* 0x0000003000307308 */ /* 0x000e220000000800 */
[----:B------:R-:W-:Y:S01]  /*4820*/  FADD.FTZ R25, R14, R23 ;  /* 0x000000170e197221 */ /* 0x000fe20000010000 */
[----:B-1----:R-:W-:Y:S01]  /*4830*/  FADD.FTZ R60, R22, R3 ;  /* 0x00000003163c7221 */ /* 0x002fe20000010000 */
[----:B------:R-:W-:Y:S01]  /*4840*/  FFMA.FTZ R3, R27, UR11, -R71 ;  /* 0x0000000b1b037c23 */ /* 0x000fe20008010847 */
[----:B------:R-:W-:-:S02]  /*4850*/  VIADD R63, R0, 0x21800 ;  /* 0x00021800003f7836 */ /* 0x000fc40000000000 */
[----:B------:R-:W-:Y:S01]  /*4860*/  FADD.FTZ R62, R6, R25 ;  /* 0x00000019063e7221 */ /* 0x000fe20000010000 */
[----:B------:R-:W-:Y:S01]  /*4870*/  FADD.FTZ R60, R85, R60 ;  /* 0x0000003c553c7221 */ /* 0x000fe20000010000 */
[----:B------:R-:W-:Y:S01]  /*4880*/  F2FP.F16.F32.PACK_AB R23, R14, R11 ;  /* 0x0000000b0e17723e */ /* 0x000fe200000000ff */
[----:B------:R-:W1:Y:S01]  /*4890*/  MUFU.EX2 R49, R49 ;  /* 0x0000003100317308 */ /* 0x000e620000000800 */
[----:B------:R-:W-:Y:S01]  /*48a0*/  FADD.FTZ R62, R29, R62 ;  /* 0x0000003e1d3e7221 */ /* 0x000fe20000010000 */
[----:B---3--:R-:W-:Y:S01]  /*48b0*/  FADD.FTZ R25, R45, R60 ;  /* 0x0000003c2d197221 */ /* 0x008fe20000010000 */
[----:B------:R-:W-:Y:S01]  /*48c0*/  F2FP.F16.F32.PACK_AB R14, R75, R72 ;  /* 0x000000484b0e723e */ /* 0x000fe200000000ff */
[----:B------:R-:W-:Y:S02]  /*48d0*/  VIADD R140, R0, 0x21820 ;  /* 0x00021820008c7836 */ /* 0x000fe40000000000 */
[----:B------:R-:W-:Y:S01]  /*48e0*/  FADD.FTZ R27, R77, R62 ;  /* 0x0000003e4d1b7221 */ /* 0x000fe20000010000 */
[----:B------:R-:W-:Y:S01]  /*48f0*/  F2FP.F16.F32.PACK_AB R20, R81, R74 ;  /* 0x0000004a5114723e */ /* 0x000fe200000000ff */
[----:B------:R-:W-:Y:S01]  /*4900*/  @P2 VIADD R140, R63, 0xffffffe0 ;  /* 0xffffffe03f8c2836 */ /* 0x000fe20000000000 */
[----:B------:R2:W3:Y:S01]  /*4910*/  MUFU.EX2 R50, R55 ;  /* 0x0000003700327308 */ /* 0x0004e20000000800 */
[----:B------:R-:W-:Y:S01]  /*4920*/  FADD.FTZ R27, R24, R27 ;  /* 0x0000001b181b7221 */ /* 0x000fe20000010000 */
[----:B------:R-:W-:Y:S01]  /*4930*/  F2FP.F16.F32.PACK_AB R22, R85, R22 ;  /* 0x000000165516723e */ /* 0x000fe200000000ff */
[----:B------:R1:W-:Y:S01]  /*4940*/  STSM.16.M88.4 [R0+0x21800], R12 ;  /* 0x0218000c00007844 */ /* 0x0003e20000000200 */
[----:B------:R-:W-:-:S02]  /*4950*/  VIADD R141, R140, 0x6000 ;  /* 0x000060008c8d7836 */ /* 0x000fc40000000000 */
[----:B------:R-:W-:Y:S01]  /*4960*/  FADD.FTZ R60, R26, R27 ;  /* 0x0000001b1a3c7221 */ /* 0x000fe20000010000 */
[----:B------:R-:W-:Y:S01]  /*4970*/  F2FP.F16.F32.PACK_AB R27, R24, R77 ;  /* 0x0000004d181b723e */ /* 0x000fe200000000ff */
[----:B------:R3:W-:Y:S01]  /*4980*/  STSM.16.M88.4 [R140], R20 ;  /* 0x000000148c007844 */ /* 0x0007e20000000200 */
[----:B------:R-:W3:Y:S01]  /*4990*/  MUFU.EX2 R51, R51 ;  /* 0x0000003300337308 */ /* 0x000ee20000000800 */
[----:B--2---:R-:W-:Y:S01]  /*49a0*/  FFMA.FTZ R55, R40, UR11, -R71 ;  /* 0x0000000b28377c23 */ /* 0x004fe20008010847 */
[----:B----4-:R-:W-:Y:S01]  /*49b0*/  FADD.FTZ R40, R46, R25 ;  /* 0x000000192e287221 */ /* 0x010fe20000010000 */
[----:B------:R-:W-:Y:S01]  /*49c0*/  FADD.FTZ R61, R37, R60 ;  /* 0x0000003c253d7221 */ /* 0x000fe20000010000 */
[----:B------:R-:W-:Y:S02]  /*49d0*/  FFMA.FTZ R71, R83, UR11, -R71 ;  /* 0x0000000b53477c23 */ /* 0x000fe40008010847 */
[----:B-----5:R-:W-:Y:S01]  /*49e0*/  FADD.FTZ R25, R47, R40 ;  /* 0x000000282f197221 */ /* 0x020fe20000010000 */
[----:B------:R-:W-:Y:S01]  /*49f0*/  FADD.FTZ R24, R34, R61 ;  /* 0x0000003d22187221 */ /* 0x000fe20000010000 */
[----:B------:R-:W2:Y:S02]  /*4a00*/  MUFU.EX2 R52, R52 ;  /* 0x0000003400347308 */ /* 0x000ea40000000800 */
[----:B0-----:R-:W-:Y:S01]  /*4a10*/  FADD.FTZ R40, R48, R25 ;  /* 0x0000001930287221 */ /* 0x001fe20000010000 */
[----:B------:R-:W-:-:S02]  /*4a20*/  F2FP.F16.F32.PACK_AB R25, R29, R6 ;  /* 0x000000061d19723e */ /* 0x000fc400000000ff */
[----:B-1----:R-:W-:Y:S01]  /*4a30*/  F2FP.F16.F32.PACK_AB R13, R37, R26 ;  /* 0x0000001a250d723e */ /* 0x002fe200000000ff */
[----:B------:R-:W-:Y:S01]  /*4a40*/  FADD.FTZ R29, R49, R40 ;  /* 0x00000028311d7221 */ /* 0x000fe20000010000 */
[C---:B---3--:R-:W-:Y:S01]  /*4a50*/  FADD.FTZ R23, R33.reuse, R24 ;  /* 0x0000001821177221 */ /* 0x048fe20000010000 */
[----:B------:R-:W0:Y:S01]  /*4a60*/  MUFU.EX2 R31, R31 ;  /* 0x0000001f001f7308 */ /* 0x000e220000000800 */
[----:B------:R-:W-:Y:S01]  /*4a70*/  F2FP.F16.F32.PACK_AB R24, R46, R45 ;  /* 0x0000002d2e18723e */ /* 0x000fe200000000ff */
[----:B------:R-:W-:Y:S01]  /*4a80*/  FADD.FTZ R6, R50, R29 ;  /* 0x0000001d32067221 */ /* 0x000fe20000010000 */
[----:B------:R-:W-:Y:S02]  /*4a90*/  F2FP.F16.F32.PACK_AB R26, R48, R47 ;  /* 0x0000002f301a723e */ /* 0x000fe400000000ff */
[----:B------:R-:W-:Y:S01]  /*4aa0*/  F2FP.F16.F32.PACK_AB R15, R33, R34 ;  /* 0x00000022210f723e */ /* 0x000fe200000000ff */
[----:B------:R-:W-:Y:S01]  /*4ab0*/  FADD.FTZ R21, R51, R6 ;  /* 0x0000000633157221 */ /* 0x000fe20000010000 */
[----:B------:R-:W-:Y:S01]  /*4ac0*/  FADD.FTZ R6, R28, R23 ;  /* 0x000000171c067221 */ /* 0x000fe20000010000 */
[----:B------:R-:W1:Y:S01]  /*4ad0*/  MUFU.EX2 R18, R18 ;  /* 0x0000001200127308 */ /* 0x000e620000000800 */
[----:B------:R-:W-:Y:S01]  /*4ae0*/  F2FP.F16.F32.PACK_AB R12, R50, R49 ;  /* 0x00000031320c723e */ /* 0x000fe200000000ff */
        /* <DEDUP_REMOVED lines=9> */
[----:B------:R-:W-:-:S06]  /*4b80*/  F2FP.F16.F32.PACK_AB R14, R52, R51 ;  /* 0x00000033340e723e */ /* 0x000fcc00000000ff */
        /* <DEDUP_REMOVED lines=18> */
[----:B------:R2:W-:Y:S01]  /*4cb0*/  MUFU.EX2 R40, R32 ;  /* 0x0000002000287308 */ /* 0x0005e20000000800 */
[----:B0-----:R-:W-:-:S07]  /*4cc0*/  FADD.FTZ R20, R54, R31 ;  /* 0x0000001f36147221 */ /* 0x001fce0000010000 */
[----:B------:R-:W0:Y:S01]  /*4cd0*/  MUFU.EX2 R11, R58 ;  /* 0x0000003a000b7308 */ /* 0x000e220000000800 */
[----:B--2---:R-:W-:Y:S02]  /*4ce0*/  IMAD.MOV.U32 R32, RZ, RZ, 0x40 ;  /* 0x00000040ff207424 */ /* 0x004fe400078e00ff */
[----:B-1----:R-:W-:Y:S01]  /*4cf0*/  FADD.FTZ R22, R80, R23 ;  /* 0x0000001750167221 */ /* 0x002fe20000010000 */
[----:B------:R-:W-:Y:S02]  /*4d00*/  F2FP.F16.F32.PACK_AB R23, R36, R35 ;  /* 0x000000232417723e */ /* 0x000fe400000000ff */
[----:B------:R-:W-:Y:S02]  /*4d10*/  F2FP.F16.F32.PACK_AB R35, R80, R41 ;  /* 0x000000295023723e */ /* 0x000fe400000000ff */
[----:B------:R-:W-:Y:S01]  /*4d20*/  SEL R32, R32, 0xffffffc0, !P1 ;  /* 0xffffffc020207807 */ /* 0x000fe20004800000 */
[----:B------:R-:W1:Y:S01]  /*4d30*/  MUFU.EX2 R69, R69 ;  /* 0x0000004500457308 */ /* 0x000e620000000800 */
[----:B------:R-:W-:-:S03]  /*4d40*/  PLOP3.LUT P1, PT, PT, PT, UP0, 0x40, 0x0 ;  /* 0x000000000000781c */ /* 0x000fc60003f2e808 */
[----:B------:R-:W-:-:S04]  /*4d50*/  IMAD.IADD R6, R63, 0x1, R32 ;  /* 0x000000013f067824 */ /* 0x000fc800078e0220 */
[----:B------:R-:W-:Y:S01]  /*4d60*/  MUFU.EX2 R59, R59 ;  /* 0x0000003b003b7308 */ /* 0x000fe20000000800 */
[----:B------:R1:W-:Y:S01]  /*4d70*/  STSM.16.M88.4 [R6], R24 ;  /* 0x0000001806007844 */ /* 0x0003e20000000200 */
[----:B0-----:R-:W-:-:S06]  /*4d80*/  F2FP.F16.F32.PACK_AB R34, R11, R54 ;  /* 0x000000360b22723e */ /* 0x001fcc00000000ff */
[----:B------:R-:W0:Y:S08]  /*4d90*/  MUFU.EX2 R68, R68 ;  /* 0x0000004400447308 */ /* 0x000e300000000800 */
[----:B------:R-:W2:Y:S01]  /*4da0*/  MUFU.EX2 R42, R42 ;  /* 0x0000002a002a7308 */ /* 0x000ea20000000800 */
[----:B-1----:R-:W-:Y:S01]  /*4db0*/  FADD.FTZ R25, R69, R22 ;  /* 0x0000001645197221 */ /* 0x002fe20000010000 */
[----:B------:R-:W-:-:S06]  /*4dc0*/  F2FP.F16.F32.PACK_AB R22, R53, R4 ;  /* 0x000000043516723e */ /* 0x000fcc00000000ff */
[----:B------:R-:W-:Y:S01]  /*4dd0*/  MUFU.EX2 R5, R5 ;  /* 0x0000000500057308 */ /* 0x000fe20000000800 */
[----:B0-----:R-:W-:-:S07]  /*4de0*/  FADD.FTZ R25, R68, R25 ;  /* 0x0000001944197221 */ /* 0x001fce0000010000 */
[----:B------:R0:W-:Y:S08]  /*4df0*/  MUFU.EX2 R29, R3 ;  /* 0x00000003001d7308 */ /* 0x0001f00000000800 */
[----:B------:R-:W1:Y:S01]  /*4e00*/  MUFU.EX2 R46, R55 ;  /* 0x00000037002e7308 */ /* 0x000e620000000800 */
[----:B0-----:R-:W-:Y:S01]  /*4e10*/  IMAD.IADD R3, R32, 0x1, R140 ;  /* 0x0000000120037824 */ /* 0x001fe200078e028c */
[----:B------:R-:W-:Y:S01]  /*4e20*/  F2FP.F16.F32.PACK_AB R32, R57, R10 ;  /* 0x0000000a3920723e */ /* 0x000fe200000000ff */
[----:B--2---:R-:W-:-:S03]  /*4e30*/  FADD.FTZ R10, R42, R25 ;  /* 0x000000192a0a7221 */ /* 0x004fc60000010000 */
[----:B------:R0:W-:Y:S02]  /*4e40*/  STSM.16.M88.4 [R3], R12 ;  /* 0x0000000c03007844 */ /* 0x0001e40000000200 */
[----:B------:R-:W-:Y:S08]  /*4e50*/  MUFU.EX2 R38, R38 ;  /* 0x0000002600267308 */ /* 0x000ff00000000800 */
[----:B------:R-:W2:Y:S01]  /*4e60*/  MUFU.EX2 R43, R43 ;  /* 0x0000002b002b7308 */ /* 0x000ea20000000800 */
[----:B0-----:R-:W-:Y:S01]  /*4e70*/  FADD.FTZ R12, R11, R20 ;  /* 0x000000140b0c7221 */ /* 0x001fe20000010000 */
[----:B------:R-:W-:-:S06]  /*4e80*/  F2FP.F16.F32.PACK_AB R20, R19, R18 ;  /* 0x000000121314723e */ /* 0x000fcc00000000ff */
[----:B------:R-:W-:Y:S01]  /*4e90*/  MUFU.EX2 R67, R67 ;  /* 0x0000004300437308 */ /* 0x000fe20000000800 */
[----:B------:R-:W-:Y:S01]  /*4ea0*/  F2FP.F16.F32.PACK_AB R13, R68, R69 ;  /* 0x00000045440d723e */ /* 0x000fe200000000ff */
[----:B------:R-:W-:Y:S01]  /*4eb0*/  FADD.FTZ R15, R59, R12 ;  /* 0x0000000c3b0f7221 */ /* 0x000fe20000010000 */
[----:B------:R-:W-:Y:S01]  /*4ec0*/  F2FP.F16.F32.PACK_AB R12, R40, R59 ;  /* 0x0000003b280c723e */ /* 0x000fe200000000ff */
[----:B------:R0:W-:Y:S01]  /*4ed0*/  STSM.16.M88.4 [R0+0x27800], R20 ;  /* 0x0278001400007844 */ /* 0x0001e20000000200 */
[----:B-1----:R-:W-:Y:S01]  /*4ee0*/  F2FP.F16.F32.PACK_AB R14, R46, R29 ;  /* 0x0000001d2e0e723e */ /* 0x002fe200000000ff */
[----:B------:R-:W-:Y:S01]  /*4ef0*/  FADD.FTZ R4, R40, R15 ;  /* 0x0000000f28047221 */ /* 0x000fe20000010000 */
[----:B------:R-:W-:Y:S01]  /*4f00*/  F2FP.F16.F32.PACK_AB R15, R5, R42 ;  /* 0x0000002a050f723e */ /* 0x000fe200000000ff */
[----:B------:R-:W1:Y:S01]  /*4f10*/  MUFU.EX2 R70, R70 ;  /* 0x0000004600467308 */ /* 0x000e620000000800 */
[----:B--2---:R-:W-:Y:S01]  /*4f20*/  F2FP.F16.F32.PACK_AB R25, R43, R38 ;  /* 0x000000262b19723e */ /* 0x004fe200000000ff */
[----:B------:R0:W-:Y:S01]  /*4f30*/  STSM.16.M88.4 [R140+0x6000], R32 ;  /* 0x006000208c007844 */ /* 0x0001e20000000200 */
[----:B------:R-:W-:Y:S01]  /*4f40*/  FADD.FTZ R29, R29, R4 ;  /* 0x000000041d1d7221 */ /* 0x000fe20000010000 */
[----:B------:R-:W-:Y:S01]  /*4f50*/  FADD.FTZ R5, R5, R10 ;  /* 0x0000000a05057221 */ /* 0x000fe20000010000 */
[----:B------:R-:W-:Y:S01]  /*4f60*/  VIADD R10, R17, 0xfffffffe ;  /* 0xfffffffe110a7836 */ /* 0x000fe20000000000 */
[----:B------:R0:W-:Y:S01]  /*4f70*/  STSM.16.M88.4 [R6+0x6000], R12 ;  /* 0x0060000c06007844 */ /* 0x0001e20000000200 */
[----:B------:R-:W-:Y:S01]  /*4f80*/  FADD.FTZ R29, R46, R29 ;  /* 0x0000001d2e1d7221 */ /* 0x000fe20000010000 */
[----:B------:R-:W-:Y:S01]  /*4f90*/  MUFU.EX2 R78, R78 ;  /* 0x0000004e004e7308 */ /* 0x000fe20000000800 */
[----:B------:R-:W-:-:S04]  /*4fa0*/  FADD.FTZ R4, R38, R5 ;  /* 0x0000000526047221 */ /* 0x000fc80000010000 */
[----:B------:R-:W-:-:S03]  /*4fb0*/  FADD.FTZ R4, R43, R4 ;  /* 0x000000042b047221 */ /* 0x000fc60000010000 */
[----:B------:R-:W2:Y:S01]  /*4fc0*/  MUFU.EX2 R79, R79 ;  /* 0x0000004f004f7308 */ /* 0x000ea20000000800 */
[----:B-1----:R-:W-:Y:S01]  /*4fd0*/  F2FP.F16.F32.PACK_AB R27, R70, R67 ;  /* 0x00000043461b723e */ /* 0x002fe200000000ff */
[----:B------:R-:W-:-:S04]  /*4fe0*/  FADD.FTZ R67, R67, R4 ;  /* 0x0000000443437221 */ /* 0x000fc80000010000 */
[----:B------:R-:W-:Y:S02]  /*4ff0*/  FADD.FTZ R4, R70, R67 ;  /* 0x0000004346047221 */ /* 0x000fe40000010000 */
[----:B------:R-:W-:Y:S08]  /*5000*/  MUFU.EX2 R82, R82 ;  /* 0x0000005200527308 */ /* 0x000ff00000000800 */
[----:B------:R-:W1:Y:S01]  /*5010*/  MUFU.EX2 R71, R71 ;  /* 0x0000004700477308 */ /* 0x000e620000000800 */
[----:B--2---:R-:W-:Y:S01]  /*5020*/  F2FP.F16.F32.PACK_AB R24, R79, R78 ;  /* 0x0000004e4f18723e */ /* 0x004fe200000000ff */
[----:B------:R-:W-:-:S04]  /*5030*/  FADD.FTZ R78, R78, R29 ;  /* 0x0000001d4e4e7221 */ /* 0x000fc80000010000 */
[----:B------:R-:W-:Y:S01]  /*5040*/  FADD.FTZ R79, R79, R78 ;  /* 0x0000004e4f4f7221 */ /* 0x000fe20000010000 */
[----:B-1----:R-:W-:-:S03]  /*5050*/  F2FP.F16.F32.PACK_AB R26, R71, R82 ;  /* 0x00000052471a723e */ /* 0x002fc600000000ff */
[----:B------:R-:W-:Y:S02]  /*5060*/  FADD.FTZ R82, R82, R79 ;  /* 0x0000004f52527221 */ /* 0x000fe40000010000 */
[----:B------:R0:W-:Y:S02]  /*5070*/  STSM.16.M88.4 [R3+0x6000], R24 ;  /* 0x0060001803007844 */ /* 0x0001e40000000200 */
[----:B------:R-:W-:Y:S01]  /*5080*/  FADD.FTZ R5, R71, R82 ;  /* 0x0000005247057221 */ /* 0x000fe20000010000 */
[----:B------:R1:W-:Y:S06]  /*5090*/  MEMBAR.ALL.CTA ;  /* 0x0000000000007992 */ /* 0x0003ec0000008000 */
[----:B-1----:R-:W1:Y:S02]  /*50a0*/  FENCE.VIEW.ASYNC.S ;  /* 0x00000000000073c6 */ /* 0x002e640000000000 */
[----:B-1----:R-:W-:Y:S01]  /*50b0*/  NOP ;  /* 0x0000000000007918 */ /* 0x002fe20000000000 */
[----:B------:R-:W-:Y:S05]  /*50c0*/  @P1 BRA `(.L_x_10889) ;  /* 0x00000000004c1947 */ /* 0x000fea0003800000 */
        /* <DEDUP_REMOVED lines=11> */
.L_x_10890:
[----:B------:R-:W-:Y:S02]  /*5180*/  ULDC UR10, c[0x0][0x9e4] ;  /* 0x00027900000a7ab9 */ /* 0x000fe40000000800 */
[----:B------:R-:W-:-:S11]  /*5190*/  UISETP.NE.AND UP0, UPT, UR10, 0x1, UPT ;  /* 0x000000010a00788c */ /* 0x000fd6000bf05270 */
[----:B------:R-:W-:Y:S02]  /*51a0*/  @UP0 ULDC.64 UR14, c[0x0][0x9e8] ;  /* 0x00027a00000e0ab9 */ /* 0x000fe40000000a00 */
[----:B------:R-:W-:-:S04]  /*51b0*/  UIMAD.WIDE.U32 UR4, UR7, UR14, URZ ;  /* 0x0000000e070472a5 */ /* 0x000fc8000f8e003f */
[----:B------:R-:W-:-:S12]  /*51c0*/  @UP0 USHF.R.U32.HI UR7, URZ, UR15, UR5 ;  /* 0x0000000f3f070299 */ /* 0x000fd80008011605 */
.L_x_10891:
[----:B------:R-:W-:-:S04]  /*51d0*/  UIMAD UR7, UR7, UR10, UR10 ;  /* 0x0000000a070772a4 */ /* 0x000fc8000f8e020a */
[----:B------:R-:W-:-:S04]  /*51e0*/  UISETP.LT.AND UP0, UPT, UR6, UR7, UPT ;  /* 0x000000070600728c */ /* 0x000fc8000bf01270 */
[----:B------:R-:W-:-:S12]  /*51f0*/  USEL UR6, UR6, UR7, UP0 ;  /* 0x0000000706067287 */ /* 0x000fd80008000000 */
.L_x_10889:
[----:B------:R-:W-:Y:S01]  /*5200*/  R2UR UR5, R146 ;  /* 0x00000000920572ca */ /* 0x000fe200000e0000 */
[----:B------:R-:W-:Y:S01]  /*5210*/  USHF.R.S32.HI UR4, URZ, 0x1f, UR6 ;  /* 0x0000001f3f047899 */ /* 0x000fe20008011406 */
[----:B------:R-:W-:Y:S02]  /*5220*/  CS2R R134, SRZ ;  /* 0x0000000000867805 */ /* 0x000fe4000001ff00 */
[----:B------:R-:W-:Y:S02]  /*5230*/  CS2R R132, SRZ ;  /* 0x0000000000847805 */ /* 0x000fe4000001ff00 */
[----:B------:R-:W-:Y:S01]  /*5240*/  CS2R R130, SRZ ;  /* 0x0000000000827805 */ /* 0x000fe2000001ff00 */
[----:B------:R-:W-:Y:S01]  /*5250*/  ULEA.HI UR4, UR4, UR6, URZ, 0x7 ;  /* 0x0000000604047291 */ /* 0x000fe2000f8f383f */
[----:B------:R-:W-:Y:S02]  /*5260*/  CS2R R128, SRZ ;  /* 0x0000000000807805 */ /* 0x000fe4000001ff00 */
[----:B------:R-:W-:-:S02]  /*5270*/  CS2R R126, SRZ ;  /* 0x00000000007e7805 */ /* 0x000fc4000001ff00 */
[----:B------:R-:W-:Y:S01]  /*5280*/  CS2R R124, SRZ ;  /* 0x00000000007c7805 */ /* 0x000fe2000001ff00 */
[----:B------:R-:W-:Y:S01]  /*5290*/  USHF.R.S32.HI UR4, URZ, 0x7, UR4 ;  /* 0x000000073f047899 */ /* 0x000fe20008011404 */
[----:B------:R-:W-:Y:S02]  /*52a0*/  CS2R R122, SRZ ;  /* 0x00000000007a7805 */ /* 0x000fe4000001ff00 */
[----:B------:R-:W-:Y:S02]  /*52b0*/  CS2R R120, SRZ ;  /* 0x0000000000787805 */ /* 0x000fe4000001ff00 */
[----:B------:R-:W-:Y:S01]  /*52c0*/  CS2R R118, SRZ ;  /* 0x0000000000767805 */ /* 0x000fe2000001ff00 */
[----:B------:R-:W-:Y:S01]  /*52d0*/  UISETP.LT.AND UP0, UPT, UR5, UR4, UPT ;  /* 0x000000040500728c */ /* 0x000fe2000bf01270 */
[----:B------:R-:W-:Y:S02]  /*52e0*/  CS2R R116, SRZ ;  /* 0x0000000000747805 */ /* 0x000fe4000001ff00 */
[----:B------:R-:W-:-:S02]  /*52f0*/  CS2R R114, SRZ ;  /* 0x0000000000727805 */ /* 0x000fc4000001ff00 */
[----:B------:R-:W-:Y:S01]  /*5300*/  CS2R R112, SRZ ;  /* 0x0000000000707805 */ /* 0x000fe2000001ff00 */
[----:B------:R-:W-:Y:S01]  /*5310*/  USEL UR32, UR5, UR4, !UP0 ;  /* 0x0000000405207287 */ /* 0x000fe2000c000000 */
[----:B------:R-:W-:Y:S02]  /*5320*/  CS2R R110, SRZ ;  /* 0x00000000006e7805 */ /* 0x000fe4000001ff00 */
[----:B------:R-:W-:Y:S01]  /*5330*/  CS2R R108, SRZ ;  /* 0x00000000006c7805 */ /* 0x000fe2000001ff00 */
[----:B------:R-:W-:Y:S01]  /*5340*/  UMOV UR4, URZ ;  /* 0x0000003f00047c82 */ /* 0x000fe20008000000 */
[----:B------:R-:W-:Y:S01]  /*5350*/  UMOV UR5, URZ ;  /* 0x0000003f00057c82 */ /* 0x000fe20008000000 */
        /* <DEDUP_REMOVED lines=12> */
[----:B0-----:R-:W-:Y:S01]  /*5420*/  IMAD.MOV.U32 R12, RZ, RZ, R56 ;  /* 0x000000ffff0c7224 */ /* 0x001fe200078e0038 */
[----:B------:R-:W-:Y:S01]  /*5430*/  UMOV UR41, URZ ;  /* 0x0000003f00297c82 */ /* 0x000fe20008000000 */
[----:B------:R-:W-:Y:S01]  /*5440*/  IMAD.MOV.U32 R11, RZ, RZ, R30 ;  /* 0x000000ffff0b7224 */ /* 0x000fe200078e001e */
[----:B------:R-:W-:Y:S01]  /*5450*/  UMOV UR6, URZ ;  /* 0x0000003f00067c82 */ /* 0x000fe20008000000 */
[----:B------:R-:W-:Y:S01]  /*5460*/  IMAD.MOV.U32 R135, RZ, RZ, RZ ;  /* 0x000000ffff877224 */ /* 0x000fe200078e00ff */
[----:B------:R-:W-:Y:S01]  /*5470*/  ULDC UR33, c[0x0][0x9e4] ;  /* 0x0002790000217ab9 */ /* 0x000fe20000000800 */
[----:B------:R-:W-:Y:S01]  /*5480*/  ULDC UR35, c[0x0][0x2f0] ;  /* 0x0000bc0000237ab9 */ /* 0x000fe20000000800 */
[----:B------:R-:W-:Y:S01]  /*5490*/  ULDC UR7, c[0x0][0x9d8] ;  /* 0x0002760000077ab9 */ /* 0x000fe20000000800 */
[----:B------:R-:W-:Y:S01]  /*54a0*/  ULDC UR34, c[0x0][0x988] ;  /* 0x0002620000227ab9 */ /* 0x000fe20000000800 */
[----:B------:R-:W-:-:S05]  /*54b0*/  ULDC UR40, c[0x0][0x9e0] ;  /* 0x0002780000287ab9 */ /* 0x000fca0000000800 */
.L_x_10911:
[----:B------:R-:W-:Y:S01]  /*54c0*/  R2UR UR4, R142 ;  /* 0x000000008e0472ca */ /* 0x000fe200000e0000 */
[----:B------:R-:W-:-:S04]  /*54d0*/  UISETP.NE.AND UP0, UPT, UR6, 0x1, UPT ;  /* 0x000000010600788c */ /* 0x000fc8000bf05270 */
[----:B------:R-:W-:-:S04]  /*54e0*/  USEL UR5, URZ, 0x1, UP0 ;  /* 0x000000013f057887 */ /* 0x000fc80008000000 */
[----:B------:R-:W-:-:S04]  /*54f0*/  ULOP3.LUT UR5, UR41, UR5, URZ, 0x3c, !UPT ;  /* 0x0000000529057292 */ /* 0x000fc8000f8e3c3f */
[----:B------:R-:W-:-:S13]  /*5500*/  ISETP.NE.AND P2, PT, RZ, UR4, PT ;  /* 0x00000004ff007c0c */ /* 0x000fda000bf45270 */
[----:B------:R-:W-:Y:S05]  /*5510*/  @P2 BRA `(.L_x_10893) ;  /* 0x0000000000382947 */ /* 0x000fea0003800000 */
[----:B------:R-:W-:Y:S05]  /*5520*/  @!P0 BRA `(.L_x_10894) ;  /* 0x0000000000048947 */ /* 0x000fea0003800000 */
[----:B------:R-:W-:Y:S01]  /*5530*/  BPT.TRAP 0x1 ;  /* 0x000000040000795c */ /* 0x000fe20000300000 */
.L_x_10894:
        /* <DEDUP_REMOVED lines=9> */
.L_x_10895:
[----:B-1----:R-:W-:Y:S05]  /*55d0*/  @P1 BRA `(.L_x_10893) ;  /* 0x0000000000081947 */ /* 0x002fea0003800000 */
[----:B------:R-:W1:Y:S02]  /*55e0*/  SYNCS.PHASECHK.TRANS64.TRYWAIT P1, [UR4+0x2d830], R13 ;  /* 0x02d8300dff0075a7 */ /* 0x000e640008020144 */
[----:B-1----:R-:W-:Y:S05]  /*55f0*/  @!P1 BRA `(.L_x_10896) ;  /* 0x0000010000109947 */ /* 0x002fea0003800000 */
.L_x_10893:
[----:B-1----:R-:W1:Y:S01]  /*5600*/  S2R R14, SR_TID.X ;  /* 0x00000000000e7919 */ /* 0x002e620000002100 */
[----:B------:R-:W-:Y:S01]  /*5610*/  UIADD3 UR4, UR6, 0x1, URZ ;  /* 0x0000000106047890 */ /* 0x000fe2000fffe03f */
[----:B------:R-:W-:Y:S01]  /*5620*/  R2UR UR28, R8 ;  /* 0x00000000081c72ca */ /* 0x000fe200000e0000 */
[----:B------:R-:W-:Y:S01]  /*5630*/  UMOV UR31, 0x80000020 ;  /* 0x80000020001f7882 */ /* 0x000fe20000000000 */
[----:B------:R-:W-:Y:S01]  /*5640*/  R2UR UR29, R9 ;  /* 0x00000000091d72ca */ /* 0x000fe200000e0000 */
[----:B------:R-:W-:Y:S01]  /*5650*/  UISETP.NE.AND UP0, UPT, UR4, 0x2, UPT ;  /* 0x000000020400788c */ /* 0x000fe2000bf05270 */
[----:B------:R-:W-:Y:S01]  /*5660*/  UMOV UR11, 0x80000020 ;  /* 0x80000020000b7882 */ /* 0x000fe20000000000 */
[----:B------:R-:W-:Y:S02]  /*5670*/  UMOV UR15, 0x80000020 ;  /* 0x80000020000f7882 */ /* 0x000fe40000000000 */
[----:B------:R-:W-:Y:S01]  /*5680*/  USEL UR4, UR4, URZ, UP0 ;  /* 0x0000003f04047287 */ /* 0x000fe20008000000 */
[----:B------:R-:W-:Y:S01]  /*5690*/  UMOV UR19, 0x80000020 ;  /* 0x8000002000137882 */ /* 0x000fe20000000000 */
[----:B------:R-:W-:-:S02]  /*56a0*/  UMOV UR23, 0x80000020 ;  /* 0x8000002000177882 */ /* 0x000fc40000000000 */
[----:B------:R-:W-:Y:S01]  /*56b0*/  UIMAD UR30, UR4, 0x600, UR39 ;  /* 0x00000600041e78a4 */ /* 0x000fe2000f8e0227 */
[----:B------:R-:W-:-:S03]  /*56c0*/  UMOV UR27, 0x80000020 ;  /* 0x80000020001b7882 */ /* 0x000fc60000000000 */
[----:B------:R-:W-:Y:S02]  /*56d0*/  UIADD3 UR10, UR30, 0x2, URZ ;  /* 0x000000021e0a7890 */ /* 0x000fe4000fffe03f */
[----:B------:R-:W-:Y:S02]  /*56e0*/  UIADD3 UR14, UR30, 0x200, URZ ;  /* 0x000002001e0e7890 */ /* 0x000fe4000fffe03f */
        /* <DEDUP_REMOVED lines=27> */
.L_x_10898:
[----:B------:R-:W-:Y:S01]  /*58a0*/  ULEA UR10, UR6, UR38, 0x3 ;  /* 0x00000026060a7291 */ /* 0x000fe2000f8e183f */
[----:B------:R-:W-:-:S05]  /*58b0*/  IMAD.U32 R13, RZ, RZ, UR41 ;  /* 0x00000029ff0d7e24 */ /* 0x000fca000f8e00ff */
[----:B------:R-:W-:-:S04]  /*58c0*/  SHF.L.U32 R13, R13, 0x1f, RZ ;  /* 0x0000001f0d0d7819 */ /* 0x000fc800000006ff */
[----:B------:R0:W1:Y:S01]  /*58d0*/  SYNCS.PHASECHK.TRANS64.TRYWAIT P1, [UR10+0x2d850], R13 ;  /* 0x02d8500dff0075a7 */ /* 0x000062000802014a */
[----:B------:R-:W-:Y:S05]  /*58e0*/  @!P0 BRA `(.L_x_10899) ;  /* 0x0000000000048947 */ /* 0x000fea0003800000 */
[----:B------:R-:W-:Y:S01]  /*58f0*/  BPT.TRAP 0x1 ;  /* 0x000000040000795c */ /* 0x000fe20000300000 */
.L_x_10899:
[----:B-1----:R-:W-:Y:S05]  /*5900*/  @P1 BRA `(.L_x_10897) ;  /* 0x0000000000081947 */ /* 0x002fea0003800000 */
[----:B------:R-:W1:Y:S02]  /*5910*/  SYNCS.PHASECHK.TRANS64.TRYWAIT P1, [UR10+0x2d850], R13 ;  /* 0x02d8500dff0075a7 */ /* 0x000e64000802014a */
[----:B-1----:R-:W-:Y:S05]  /*5920*/  @!P1 BRA `(.L_x_10900) ;  /* 0x000000fc005c9947 */ /* 0x002fea0003800000 */
.L_x_10897:
[----:B------:R-:W-:Y:S01]  /*5930*/  UIADD3 UR10, UR38, 0x400, URZ ;  /* 0x00000400260a7890 */ /* 0x000fe2000fffe03f */
[----:B------:R-:W-:Y:S01]  /*5940*/  R2UR UR14, R145 ;  /* 0x00000000910e72ca */ /* 0x000fe200000e0000 */
[----:B------:R-:W-:Y:S01]  /*5950*/  WARPGROUP.ARRIVE ;  /* 0x00000000000079c5 */ /* 0x000fe20000000000 */
[----:B------:R-:W-:Y:S01]  /*5960*/  UMOV UR29, 0x40000040 ;  /* 0x40000040001d7882 */ /* 0x000fe20000000000 */
[----:B------:R-:W-:-:S04]  /*5970*/  USHF.R.U32.HI UR10, URZ, 0x4, UR10 ;  /* 0x000000043f0a7899 */ /* 0x000fc8000801160a */
[----:B------:R-:W1:Y:S01]  /*5980*/  S2R R15, SR_TID.X ;  /* 0x00000000000f7919 */ /* 0x000e620000002100 */
[----:B------:R-:W-:Y:S01]  /*5990*/  UMOV UR31, 0x80000020 ;  /* 0x80000020001f7882 */ /* 0x000fe20000000000 */
[----:B------:R-:W-:-:S04]  /*59a0*/  ULOP3.LUT UR10, UR10, 0x3fff, URZ, 0xc0, !UPT ;  /* 0x00003fff0a0a7892 */ /* 0x000fc8000f8ec03f */
[----:B------:R-:W-:Y:S02]  /*59b0*/  ULOP3.LUT UR11, UR10, 0x2000000, URZ, 0xfc, !UPT ;  /* 0x020000000a0b7892 */ /* 0x000fe4000f8efc3f */
[----:B------:R-:W-:Y:S02]  /*59c0*/  ULOP3.LUT UR10, UR14, 0x10000, URZ, 0xfc, !UPT ;  /* 0x000100000e0a7892 */ /* 0x000fe4000f8efc3f */
[----:B------:R-:W-:-:S05]  /*59d0*/  UIMAD UR11, UR6, 0x600, UR11 ;  /* 0x00000600060b78a4 */ /* 0x000fca000f8e020b */
[----:B------:R-:W-:Y:S02]  /*59e0*/  UMOV UR28, UR10 ;  /* 0x0000000a001c7c82 */ /* 0x000fe40008000000 */
[----:B------:R-:W-:Y:S02]  /*59f0*/  UMOV UR30, UR11 ;  /* 0x0000000b001e7c82 */ /* 0x000fe40008000000 */
[----:B------:R-:W-:Y:S01]  /*5a00*/  HGMMA.64x96x16.F32 R88, gdesc[UR28].tnspB, R88, gsb0 ;  /* 0x416000001c5879f0 */ /* 0x000fe20008000858 */
[----:B------:R-:W-:Y:S02]  /*5a10*/  UIADD3 UR28, UR10, 0x2, URZ ;  /* 0x000000020a1c7890 */ /* 0x000fe4000fffe03f */
[----:B------:R-:W-:Y:S01]  /*5a20*/  UIADD3 UR30, UR11, 0x40, URZ ;  /* 0x000000400b1e7890 */ /* 0x000fe2000fffe03f */
[----:B------:R-:W-:Y:S01]  /*5a30*/  UMOV UR29, 0x40000040 ;  /* 0x40000040001d7882 */ /* 0x000fe20000000000 */
[----:B------:R-:W-:Y:S01]  /*5a40*/  UMOV UR31, 0x80000020 ;  /* 0x80000020001f7882 */ /* 0x000fe20000000000 */
[----:B-1----:R-:W-:-:S02]  /*5a50*/  SHF.R.U32.HI R14, RZ, 0x7, R15 ;  /* 0x00000007ff0e7819 */ /* 0x002fc4000001160f */
        /* <DEDUP_REMOVED lines=52> */
.L_x_10901:
[----:B------:R-:W-:Y:S01]  /*5da0*/  R2UR UR10, R143 ;  /* 0x000000008f0a72ca */ /* 0x000fe200000e0000 */
[----:B------:R-:W-:Y:S01]  /*5db0*/  FMUL.FTZ R15, R26, UR7 ;  /* 0x000000071a0f7c20 */ /* 0x000fe20008410000 */
[----:B------:R-:W-:Y:S01]  /*5dc0*/  FMUL.FTZ R20, R30, UR7 ;  /* 0x000000071e147c20 */ /* 0x000fe20008410000 */
[----:B------:R-:W-:Y:S01]  /*5dd0*/  FMUL.FTZ R26, R36, UR7 ;  /* 0x00000007241a7c20 */ /* 0x000fe20008410000 */
[----:B------:R-:W-:Y:S01]  /*5de0*/  FMUL.FTZ R30, R40, UR7 ;  /* 0x00000007281e7c20 */ /* 0x000fe20008410000 */
[----:B------:R-:W-:Y:S01]  /*5df0*/  FMUL.FTZ R36, R46, UR7 ;  /* 0x000000072e247c20 */ /* 0x000fe20008410000 */
[----:B------:R-:W-:Y:S01]  /*5e00*/  FMUL.FTZ R40, R50, UR7 ;  /* 0x0000000732287c20 */ /* 0x000fe20008410000 */
[----:B------:R-:W1:Y:S01]  /*5e10*/  S2UR UR15, SR_CgaCtaId ;  /* 0x00000000000f79c3 */ /* 0x000e620000008800 */
[----:B------:R-:W-:Y:S01]  /*5e20*/  FMUL.FTZ R46, R56, UR7 ;  /* 0x00000007382e7c20 */ /* 0x000fe20008410000 */
[----:B------:R-:W-:Y:S01]  /*5e30*/  FMUL.FTZ R50, R60, UR7 ;  /* 0x000000073c327c20 */ /* 0x000fe20008410000 */
[----:B------:R-:W-:Y:S01]  /*5e40*/  FMUL.FTZ R60, R68, UR7 ;  /* 0x00000007443c7c20 */ /* 0x000fe20008410000 */
[----:B------:R-:W-:Y:S01]  /*5e50*/  FMUL.FTZ R68, R76, UR7 ;  /* 0x000000074c447c20 */ /* 0x000fe20008410000 */
[----:B------:R-:W-:Y:S01]  /*5e60*/  FMUL.FTZ R22, R32, UR7 ;  /* 0x0000000720167c20 */ /* 0x000fe20008410000 */
[----:B------:R-:W-:Y:S01]  /*5e70*/  UISETP.NE.AND UP1, UPT, UR10, URZ, UPT ;  /* 0x0000003f0a00728c */ /* 0x000fe2000bf25270 */
[----:B------:R-:W-:Y:S01]  /*5e80*/  FMUL.FTZ R32, R42, UR7 ;  /* 0x000000072a207c20 */ /* 0x000fe20008410000 */
[----:B------:R-:W2:Y:S01]  /*5e90*/  LDC R76, c[0x0][0x288] ;  /* 0x0000a200ff4c7b82 */ /* 0x000ea20000000800 */
[----:B------:R-:W-:Y:S01]  /*5ea0*/  FMUL.FTZ R42, R52, UR7 ;  /* 0x00000007342a7c20 */ /* 0x000fe20008410000 */
[----:B------:R-:W-:-:S02]  /*5eb0*/  IMAD.MOV.U32 R136, RZ, RZ, R7 ;  /* 0x000000ffff887224 */ /* 0x000fc400078e0007 */
[----:B------:R-:W-:Y:S01]  /*5ec0*/  FMUL.FTZ R52, R62, UR7 ;  /* 0x000000073e347c20 */ /* 0x000fe20008410000 */
[----:B------:R-:W-:Y:S01]  /*5ed0*/  PLOP3.LUT P1, PT, PT, PT, UP1, 0x80, 0x0 ;  /* 0x000000000000781c */ /* 0x000fe20003f2f018 */
[----:B------:R-:W-:Y:S01]  /*5ee0*/  FMUL.FTZ R62, R70, UR7 ;  /* 0x00000007463e7c20 */ /* 0x000fe20008410000 */
[----:B------:R-:W-:Y:S01]  /*5ef0*/  PLOP3.LUT P2, PT, PT, PT, UP1, 0x80, 0x0 ;  /* 0x000000000000781c */ /* 0x000fe20003f4f018 */
[----:B------:R-:W-:Y:S01]  /*5f00*/  FMUL.FTZ R70, R78, UR7 ;  /* 0x000000074e467c20 */ /* 0x000fe20008410000 */
[----:B------:R-:W-:Y:S01]  /*5f10*/  IMAD.SHL.U32 R78, R10, 0x80, RZ ;  /* 0x000000800a4e7824 */ /* 0x000fe200078e00ff */
[----:B------:R-:W-:Y:S01]  /*5f20*/  @UP1 ULDC UR11, c[0x0][0x44c] ;  /* 0x00011300000b1ab9 */ /* 0x000fe20000000800 */
[----:B0-----:R-:W-:Y:S01]  /*5f30*/  FMUL.FTZ R13, R24, UR7 ;  /* 0x00000007180d7c20 */ /* 0x001fe20008410000 */
        /* <DEDUP_REMOVED lines=33> */
[----:B------:R-:W-:Y:S01]  /*6150*/  FMUL.FTZ R55, R65, UR7 ;  /* 0x0000000741377c20 */ /* 0x000fe20008410000 */
[----:B------:R-:W-:Y:S01]  /*6160*/  IADD3 R57, -R78, 0x1, RZ ;  /* 0x000000014e397810 */ /* 0x000fe20007ffe1ff */
[----:B------:R-:W-:Y:S01]  /*6170*/  FMUL.FTZ R58, R66, UR7 ;  /* 0x00000007423a7c20 */ /* 0x000fe20008410000 */
[----:B------:R-:W-:Y:S01]  /*6180*/  FMUL.FTZ R59, R67, UR7 ;  /* 0x00000007433b7c20 */ /* 0x000fe20008410000 */
[----:B------:R-:W-:Y:S01]  /*6190*/  FMUL.FTZ R61, R69, UR7 ;  /* 0x00000007453d7c20 */ /* 0x000fe20008410000 */
        /* <DEDUP_REMOVED lines=17> */
[----:B------:R-:W-:Y:S01]  /*62b0*/  UIADD3 UR10, UR10, 0x2d840, URZ ;  /* 0x0002d8400a0a7890 */ /* 0x000fe2000fffe03f */
[----:B------:R-:W-:Y:S01]  /*62c0*/  IMAD R57, R2, -0x2, R57 ;  /* 0xfffffffe02397824 */ /* 0x000fe200078e0239 */
[----:B------:R-:W-:Y:S01]  /*62d0*/  PLOP3.LUT P1, PT, PT, PT, UP0, 0x40, 0x0 ;  /* 0x000000000000781c */ /* 0x000fe20003f2e808 */
[----:B------:R-:W3:Y:S01]  /*62e0*/  MUFU.TANH R13, R13 ;  /* 0x0000000d000d7308 */ /* 0x000ee20000002400 */
[----:B-1----:R-:W-:Y:S01]  /*62f0*/  UPRMT UR10, UR15, 0x654, UR10 ;  /* 0x000006540f0a7896 */ /* 0x002fe2000800000a */
[----:B------:R-:W-:-:S04]  /*6300*/  IMAD R57, R16, UR35, R57 ;  /* 0x0000002310397c24 */ /* 0x000fc8000f8e0239 */
[----:B--2---:R-:W-:Y:S02]  /*6310*/  IMAD.IADD R57, R57, 0x1, -R76 ;  /* 0x0000000139397824 */ /* 0x004fe400078e0a4c */
[----:B------:R-:W1:Y:S02]  /*6320*/  MUFU.TANH R14, R14 ;  /* 0x0000000e000e7308 */ /* 0x000e640000002400 */
[C---:B------:R-:W-:Y:S01]  /*6330*/  VIADD R85, R57.reuse, UR40 ;  /* 0x0000002839557c36 */ /* 0x040fe20008000000 */
[----:B------:R-:W-:Y:S01]  /*6340*/  SYNCS.ARRIVE.TRANS64.RED.A1T0 RZ, [UR10], RZ ;  /* 0x000000ffffff79a7 */ /* 0x000fe2000810040a */
[----:B------:R-:W-:Y:S02]  /*6350*/  VIADD R84, R57, UR14 ;  /* 0x0000000e39547c36 */ /* 0x000fe40008000000 */
[----:B0-----:R-:W-:Y:S02]  /*6360*/  IMAD.IADD R83, R85, 0x1, R137 ;  /* 0x0000000155537824 */ /* 0x001fe400078e0289 */
[----:B------:R-:W0:Y:S01]  /*6370*/  MUFU.TANH R15, R15 ;  /* 0x0000000f000f7308 */ /* 0x000e220000002400 */
[----:B------:R-:W-:-:S07]  /*6380*/  IMAD.IADD R82, R137, 0x1, R84 ;  /* 0x0000000189527824 */ /* 0x000fce00078e0254 */
[----:B------:R-:W2:Y:S08]  /*6390*/  MUFU.TANH R17, R17 ;  /* 0x0000001100117308 */ /* 0x000eb00000002400 */
        /* <DEDUP_REMOVED lines=74> */
.L_x_10904:
[----:B------:R-:W-:-:S05]  /*6840*/  IMAD.U32 R86, RZ, RZ, UR33 ;  /* 0x00000021ff567e24 */ /* 0x000fca000f8e00ff */
[----:B------:R-:W-:-:S13]  /*6850*/  ISETP.NE.AND P1, PT, R86, 0x1, PT ;  /* 0x000000015600780c */ /* 0x000fda0003f25270 */
[----:B------:R-:W1:Y:S02]  /*6860*/  @P1 LDC.64 R56, c[0x0][0x9e8] ;  /* 0x00027a00ff381b82 */ /* 0x000e640000000a00 */
[----:B-1----:R-:W-:-:S05]  /*6870*/  @P1 IMAD.HI.U32 R56, R87, R56, RZ ;  /* 0x0000003857381227 */ /* 0x002fca00078e00ff */
[----:B------:R-:W-:-:S07]  /*6880*/  @P1 SHF.R.U32.HI R87, RZ, R57, R56 ;  /* 0x00000039ff571219 */ /* 0x000fce0000011638 */
.L_x_10905:
[----:B------:R-:W-:Y:S05]  /*6890*/  BSYNC B0 ;  /* 0x0000000000007941 */ /* 0x000fea0003800000 */
.L_x_10903:
[----:B------:R-:W-:-:S04]  /*68a0*/  IMAD R87, R87, R86, -R78 ;  /* 0x0000005657577224 */ /* 0x000fc800078e0a4e */
[----:B------:R-:W-:-:S05]  /*68b0*/  IMAD R87, R2, -0x2, R87 ;  /* 0xfffffffe02577824 */ /* 0x000fca00078e0257 */
[----:B------:R-:W-:Y:S02]  /*68c0*/  VIADDMNMX R83, R87, R86, R83, PT ;  /* 0x0000005657537246 */ /* 0x000fe40003800153 */
[----:B------:R-:W-:-:S07]  /*68d0*/  VIMNMX R82, R82, R87, !PT ;  /* 0x0000005752527248 */ /* 0x000fce0007fe0100 */
.L_x_10902:
[----:B------:R-:W-:Y:S01]  /*68e0*/  ISETP.GT.AND P1, PT, R10, -0x1, PT ;  /* 0xffffffff0a00780c */ /* 0x000fe20003f24270 */
[----:B------:R-:W1:Y:S01]  /*68f0*/  SHFL.IDX PT, R56, R136, 0x1, 0x1c1f ;  /* 0x003c1f0088387f89 */ /* 0x000e6200000e0000 */
[----:B------:R-:W-:Y:S02]  /*6900*/  UISETP.NE.AND UP0, UPT, UR60, URZ, UPT ;  /* 0x0000003f3c00728c */ /* 0x000fe4000bf05270 */
[C---:B------:R-:W-:Y:S02]  /*6910*/  ISETP.GT.AND P3, PT, R82.reuse, 0x8, P1 ;  /* 0x000000085200780c */ /* 0x040fe40000f64270 */
[C---:B------:R-:W-:Y:S02]  /*6920*/  ISETP.GT.AND P6, PT, R82.reuse, RZ, P1 ;  /* 0x000000ff5200720c */ /* 0x040fe40000fc4270 */
        /* <DEDUP_REMOVED lines=8> */
[----:B------:R-:W-:Y:S01]  /*69b0*/  FSEL R14, R14, -INF , !P2 ;  /* 0xff8000000e0e7808 */ /* 0x000fe20005000000 */
[--C-:B-1----:R-:W-:Y:S01]  /*69c0*/  IMAD.IADD R85, R85, 0x1, R56.reuse ;  /* 0x0000000155557824 */ /* 0x102fe200078e0238 */
[----:B------:R-:W-:Y:S01]  /*69d0*/  ISETP.GT.AND P5, PT, R82, 0x9, P1 ;  /* 0x000000095200780c */ /* 0x000fe20000fa4270 */
[----:B------:R-:W-:Y:S01]  /*69e0*/  IMAD.IADD R84, R84, 0x1, R56 ;  /* 0x0000000154547824 */ /* 0x000fe200078e0238 */
        /* <DEDUP_REMOVED lines=99> */
.L_x_10908:
[----:B------:R-:W-:-:S05]  /*7020*/  IMAD.U32 R56, RZ, RZ, UR33 ;  /* 0x00000021ff387e24 */ /* 0x000fca000f8e00ff */
[----:B------:R-:W-:-:S13]  /*7030*/  ISETP.NE.AND P2, PT, R56, 0x1, PT ;  /* 0x000000013800780c */ /* 0x000fda0003f45270 */
[----:B------:R-:W0:Y:S02]  /*7040*/  @P2 LDC.64 R30, c[0x0][0x9e8] ;  /* 0x00027a00ff1e2b82 */ /* 0x000e240000000a00 */
[----:B0-----:R-:W-:-:S05]  /*7050*/  @P2 IMAD.HI.U32 R30, R83, R30, RZ ;  /* 0x0000001e531e2227 */ /* 0x001fca00078e00ff */
[----:B------:R-:W-:-:S07]  /*7060*/  @P2 SHF.R.U32.HI R83, RZ, R31, R30 ;  /* 0x0000001fff532219 */ /* 0x000fce000001161e */
.L_x_10909:
[----:B------:R-:W-:Y:S05]  /*7070*/  BSYNC B0 ;  /* 0x0000000000007941 */ /* 0x000fea0003800000 */
.L_x_10907:
[----:B------:R-:W-:-:S04]  /*7080*/  IMAD R83, R83, R56, -R78 ;  /* 0x0000003853537224 */ /* 0x000fc800078e0a4e */
[----:B------:R-:W-:-:S05]  /*7090*/  IMAD R83, R2, -0x2, R83 ;  /* 0xfffffffe02537824 */ /* 0x000fca00078e0253 */
[----:B------:R-:W-:Y:S02]  /*70a0*/  VIADDMNMX R85, R83, R56, R85, PT ;  /* 0x0000003853557246 */ /* 0x000fe40003800155 */
[----:B------:R-:W-:-:S07]  /*70b0*/  VIMNMX R84, R84, R83, !PT ;  /* 0x0000005354547248 */ /* 0x000fce0007fe0100 */
.L_x_10906:
        /* <DEDUP_REMOVED lines=30> */
[----:B------:R-:W-:-:S02]  /*72a0*/  ISETP.LT.OR P4, PT, R85, 0xa, P4 ;  /* 0x0000000a5500780c */ /* 0x000fc40002781670 */
[----:B------:R-:W-:Y:S02]  /*72b0*/  FMNMX.FTZ R31, R43, R30, !PT ;  /* 0x0000001e2b1f7209 */ /* 0x000fe40007810000 */
[----:B------:R-:W-:Y:S02]  /*72c0*/  FSEL R20, R20, -INF , !P3 ;  /* 0xff80000014147808 */ /* 0x000fe40005800000 */
[----:B------:R-:W-:Y:S02]  /*72d0*/  FMNMX.FTZ R30, R46, R31, !PT ;  /* 0x0000001f2e1e7209 */ /* 0x000fe40007810000 */
[----:B------:R-:W-:Y:S02]  /*72e0*/  ISETP.GT.AND P2, PT, R84, 0x11, P1 ;  /* 0x000000115400780c */ /* 0x000fe40000f44270 */
        /* <DEDUP_REMOVED lines=30> */
[----:B------:R-:W-:Y:S01]  /*74d0*/  ISETP.GT.AND P2, PT, R84, 0x30, P1 ;  /* 0x000000305400780c */ /* 0x000fe20000f44270 */
[----:B------:R-:W0:Y:S01]  /*74e0*/  SHFL.BFLY PT, R30, R31, 0x2, 0x1f ;  /* 0x0c401f001f1e7f89 */ /* 0x000e2200000e0000 */
[----:B------:R-:W-:-:S02]  /*74f0*/  FSEL R36, R36, -INF , !P3 ;  /* 0xff80000024247808 */ /* 0x000fc40005800000 */
[C---:B------:R-:W-:Y:S02]  /*7500*/  ISETP.LT.OR P4, PT, R85.reuse, 0x2a, P4 ;  /* 0x0000002a5500780c */ /* 0x040fe40002781670 */
[----:B------:R-:W-:Y:S02]  /*7510*/  ISETP.GT.AND P3, PT, R84, 0x31, P1 ;  /* 0x000000315400780c */ /* 0x000fe40000f64270 */
[----:B------:R-:W-:Y:S02]  /*7520*/  ISETP.LT.OR P2, PT, R85, 0x31, P2 ;  /* 0x000000315500780c */ /* 0x000fe40001741670 */
[----:B------:R-:W-:Y:S02]  /*7530*/  FSEL R37, R37, -INF , !P4 ;  /* 0xff80000025257808 */ /* 0x000fe40006000000 */
[----:B------:R-:W-:Y:S02]  /*7540*/  FSEL R40, R40, -INF , !P2 ;  /* 0xff80000028287808 */ /* 0x000fe40005000000 */
[----:B------:R-:W-:-:S02]  /*7550*/  ISETP.LT.OR P3, PT, R85, 0x32, P3 ;  /* 0x000000325500780c */ /* 0x000fc40001f61670 */
[C---:B------:R-:W-:Y:S02]  /*7560*/  ISETP.GT.AND P4, PT, R84.reuse, 0x39, P1 ;  /* 0x000000395400780c */ /* 0x040fe40000f84270 */
[----:B------:R-:W-:Y:S02]  /*7570*/  FSEL R41, R41, -INF , !P3 ;  /* 0xff80000029297808 */ /* 0x000fe40005800000 */
[C---:B------:R-:W-:Y:S02]  /*7580*/  ISETP.GT.AND P2, PT, R84.reuse, 0x40, P1 ;  /* 0x000000405400780c */ /* 0x040fe40000f44270 */
[----:B------:R-:W-:Y:S02]  /*7590*/  ISETP.LT.OR P4, PT, R85, 0x3a, P4 ;  /* 0x0000003a5500780c */ /* 0x000fe40002781670 */
[----:B------:R-:W-:Y:S02]  /*75a0*/  ISETP.GT.AND P3, PT, R84, 0x41, P1 ;  /* 0x000000415400780c */ /* 0x000fe40000f64270 */
[----:B0-----:R-:W-:-:S02]  /*75b0*/  FMNMX.FTZ R56, R31, R30, !PT ;  /* 0x0000001e1f387209 */ /* 0x001fc40007810000 */
[----:B------:R-:W-:Y:S02]  /*75c0*/  ISETP.LT.OR P2, PT, R85, 0x41, P2 ;  /* 0x000000415500780c */ /* 0x000fe40001741670 */
[----:B------:R-:W-:Y:S01]  /*75d0*/  FSEL R45, R45, -INF , !P4 ;  /* 0xff8000002d2d7808 */ /* 0x000fe20006000000 */
[----:B------:R-:W0:Y:S01]  /*75e0*/  SHFL.BFLY PT, R83, R56, 0x1, 0x1f ;  /* 0x0c201f0038537f89 */ /* 0x000e2200000e0000 */
[----:B------:R-:W-:Y:S02]  /*75f0*/  FSEL R48, R48, -INF , !P2 ;  /* 0xff80000030307808 */ /* 0x000fe40005000000 */
[----:B------:R-:W-:Y:S02]  /*7600*/  ISETP.LT.OR P3, PT, R85, 0x42, P3 ;  /* 0x000000425500780c */ /* 0x000fe40001f61670 */
[----:B------:R-:W-:Y:S02]  /*7610*/  ISETP.GT.AND P4, PT, R84, 0x49, P1 ;  /* 0x000000495400780c */ /* 0x000fe40000f84270 */
[----:B------:R-:W-:-:S02]  /*7620*/  FSEL R49, R49, -INF , !P3 ;  /* 0xff80000031317808 */ /* 0x000fc40005800000 */
[C---:B------:R-:W-:Y:S02]  /*7630*/  ISETP.GT.AND P2, PT, R84.reuse, 0x50, P1 ;  /* 0x000000505400780c */ /* 0x040fe40000f44270 */
[C---:B------:R-:W-:Y:S02]  /*7640*/  ISETP.LT.OR P4, PT, R85.reuse, 0x4a, P4 ;  /* 0x0000004a5500780c */ /* 0x040fe40002781670 */
[----:B------:R-:W-:Y:S02]  /*7650*/  ISETP.GT.AND P3, PT, R84, 0x51, P1 ;  /* 0x000000515400780c */ /* 0x000fe40000f64270 */
[----:B------:R-:W-:Y:S02]  /*7660*/  ISETP.LT.OR P2, PT, R85, 0x51, P2 ;  /* 0x000000515500780c */ /* 0x000fe40001741670 */
[----:B------:R-:W-:Y:S02]  /*7670*/  FSEL R53, R53, -INF , !P4 ;  /* 0xff80000035357808 */ /* 0x000fe40006000000 */
[----:B------:R-:W-:-:S02]  /*7680*/  FSEL R58, R58, -INF , !P2 ;  /* 0xff8000003a3a7808 */ /* 0x000fc40005000000 */
[----:B------:R-:W-:Y:S02]  /*7690*/  ISETP.LT.OR P3, PT, R85, 0x52, P3 ;  /* 0x000000525500780c */ /* 0x000fe40001f61670 */
[----:B------:R-:W-:Y:S02]  /*76a0*/  ISETP.GT.AND P2, PT, R84, 0x60, P1 ;  /* 0x000000605400780c */ /* 0x000fe40000f44270 */
[----:B0-----:R-:W-:Y:S02]  /*76b0*/  FMNMX.FTZ R30, R56, R83, !PT ;  /* 0x00000053381e7209 */ /* 0x001fe40007810000 */
[----:B------:R-:W-:Y:S02]  /*76c0*/  ISETP.GT.AND P4, PT, R84, 0x59, P1 ;  /* 0x000000595400780c */ /* 0x000fe40000f84270 */
[C---:B------:R-:W-:Y:S01]  /*76d0*/  FSETP.NEU.FTZ.AND P6, PT, R30.reuse, -INF , PT ;  /* 0xff8000001e00780b */ /* 0x040fe20003fdd000 */
[----:B------:R-:W-:Y:S01]  /*76e0*/  FMUL.FTZ R78, R30, UR11 ;  /* 0x0000000b1e4e7c20 */ /* 0x000fe20008410000 */
[----:B------:R-:W-:-:S02]  /*76f0*/  FSEL R59, R59, -INF , !P3 ;  /* 0xff8000003b3b7808 */ /* 0x000fc40005800000 */
[----:B------:R-:W-:Y:S02]  /*7700*/  ISETP.GT.AND P3, PT, R84, 0x61, P1 ;  /* 0x000000615400780c */ /* 0x000fe40000f64270 */
[----:B------:R-:W-:Y:S02]  /*7710*/  FSEL R56, R78, RZ, P6 ;  /* 0x000000ff4e387208 */ /* 0x000fe40003000000 */
[C---:B------:R-:W-:Y:S02]  /*7720*/  ISETP.LT.OR P2, PT, R85.reuse, 0x61, P2 ;  /* 0x000000615500780c */ /* 0x040fe40001741670 */
[----:B------:R-:W-:Y:S01]  /*7730*/  ISETP.LT.OR P4, PT, R85, 0x5a, P4 ;  /* 0x0000005a5500780c */ /* 0x000fe20002781670 */
[--C-:B------:R-:W-:Y:S01]  /*7740*/  FFMA.FTZ R82, R22, UR11, -R56.reuse ;  /* 0x0000000b16527c23 */ /* 0x100fe20008010838 */
[----:B------:R-:W-:Y:S01]  /*7750*/  FSEL R22, R15, -INF , !P5 ;  /* 0xff8000000f167808 */ /* 0x000fe20006800000 */
[--C-:B------:R-:W-:Y:S01]  /*7760*/  FFMA.FTZ R13, R13, UR11, -R56.reuse ;  /* 0x0000000b0d0d7c23 */ /* 0x100fe20008010838 */
[----:B------:R-:W-:Y:S01]  /*7770*/  ISETP.GT.AND P5, PT, R84, 0x38, P1 ;  /* 0x000000385400780c */ /* 0x000fe20000fa4270 */
[----:B------:R0:W-:Y:S01]  /*7780*/  MUFU.EX2 R15, R82 ;  /* 0x00000052000f7308 */ /* 0x0001e20000000800 */
        /* <DEDUP_REMOVED lines=49> */
[----:B------:R-:W-:Y:S01]  /*7aa0*/  FFMA.FTZ R69, R69, UR11, -R56 ;  /* 0x0000000b45457c23 */ /* 0x000fe20008010838 */
[----:B------:R-:W-:Y:S01]  /*7ab0*/  ISETP.LT.OR P5, PT, R85, 0x69, P5 ;  /* 0x000000695500780c */ /* 0x000fe20002fa1670 */
[----:B------:R-:W-:Y:S01]  /*7ac0*/  MUFU.EX2 R13, R13 ;  /* 0x0000000d000d7308 */ /* 0x000fe20000000800 */
[----:B------:R-:W-:-:S02]  /*7ad0*/  FMNMX.FTZ R83, R41, R78, !PT ;  /* 0x0000004e29537209 */ /* 0x000fc40007810000 */
[----:B------:R-:W-:Y:S02]  /*7ae0*/  FSEL R46, R70, -INF , !P5 ;  /* 0xff800000462e7808 */ /* 0x000fe40006800000 */
[----:B------:R-:W-:Y:S02]  /*7af0*/  FMNMX.FTZ R78, R44, R83, !PT ;  /* 0x000000532c4e7209 */ /* 0x000fe40007810000 */
[----:B------:R-:W-:Y:S01]  /*7b00*/  ISETP.LT.OR P4, PT, R85, 0x6a, P4 ;  /* 0x0000006a5500780c */ /* 0x000fe20002781670 */
[----:B------:R-:W-:Y:S01]  /*7b10*/  MUFU.EX2 R14, R14 ;  /* 0x0000000e000e7308 */ /* 0x000fe20000000800 */
[----:B------:R-:W-:Y:S02]  /*7b20*/  FMNMX.FTZ R83, R45, R78, !PT ;  /* 0x0000004e2d537209 */ /* 0x000fe40007810000 */
[----:B------:R-:W-:Y:S02]  /*7b30*/  ISETP.GT.AND P5, PT, R84, 0x78, P1 ;  /* 0x000000785400780c */ /* 0x000fe40000fa4270 */
[----:B------:R-:W-:-:S02]  /*7b40*/  FMNMX.FTZ R78, R48, R83, !PT ;  /* 0x00000053304e7209 */ /* 0x000fc40007810000 */
[----:B------:R-:W-:Y:S01]  /*7b50*/  ISETP.LT.OR P5, PT, R85, 0x79, P5 ;  /* 0x000000795500780c */ /* 0x000fe20002fa1670 */
[----:B------:R-:W-:Y:S01]  /*7b60*/  MUFU.EX2 R18, R18 ;  /* 0x0000001200127308 */ /* 0x000fe20000000800 */
[----:B------:R-:W-:Y:S02]  /*7b70*/  FMNMX.FTZ R83, R49, R78, !PT ;  /* 0x0000004e31537209 */ /* 0x000fe40007810000 */
[----:B------:R-:W-:Y:S02]  /*7b80*/  FSEL R80, R80, -INF , !P5 ;  /* 0xff80000050507808 */ /* 0x000fe40006800000 */
[----:B------:R-:W-:-:S03]  /*7b90*/  FMNMX.FTZ R78, R52, R83, !PT ;  /* 0x00000053344e7209 */ /* 0x000fc60007810000 */
[----:B------:R-:W-:Y:S01]  /*7ba0*/  MUFU.EX2 R19, R19 ;  /* 0x0000001300137308 */ /* 0x000fe20000000800 */
[----:B------:R-:W-:Y:S02]  /*7bb0*/  FMNMX.FTZ R83, R53, R78, !PT ;  /* 0x0000004e35537209 */ /* 0x000fe40007810000 */
[----:B------:R-:W-:Y:S02]  /*7bc0*/  FSEL R78, R66, -INF , !P2 ;  /* 0xff800000424e7808 */ /* 0x000fe40005000000 */
[----:B0-----:R-:W-:Y:S02]  /*7bd0*/  FMNMX.FTZ R82, R58, R83, !PT ;  /* 0x000000533a527209 */ /* 0x001fe40007810000 */
[----:B------:R-:W-:Y:S01]  /*7be0*/  ISETP.GT.AND P2, PT, R84, 0x70, P1 ;  /* 0x000000705400780c */ /* 0x000fe20000f44270 */
[----:B------:R-:W-:Y:S01]  /*7bf0*/  MUFU.EX2 R23, R23 ;  /* 0x0000001700177308 */ /* 0x000fe20000000800 */
[----:B------:R-:W-:Y:S02]  /*7c00*/  FMNMX.FTZ R83, R59, R82, !PT ;  /* 0x000000523b537209 */ /* 0x000fe40007810000 */
[----:B------:R-:W-:-:S02]  /*7c10*/  FSEL R82, R67, -INF , !P3 ;  /* 0xff80000043527808 */ /* 0x000fc40005800000 */
[----:B------:R-:W-:Y:S02]  /*7c20*/  FMNMX.FTZ R66, R62, R83, !PT ;  /* 0x000000533e427209 */ /* 0x000fe40007810000 */
[C---:B------:R-:W-:Y:S01]  /*7c30*/  ISETP.GT.AND P3, PT, R84.reuse, 0x71, P1 ;  /* 0x000000715400780c */ /* 0x040fe20000f64270 */
[----:B------:R-:W-:Y:S01]  /*7c40*/  MUFU.EX2 R26, R26 ;  /* 0x0000001a001a7308 */ /* 0x000fe20000000800 */
[----:B------:R-:W-:Y:S02]  /*7c50*/  FMNMX.FTZ R67, R63, R66, !PT ;  /* 0x000000423f437209 */ /* 0x000fe40007810000 */
[----:B------:R-:W-:Y:S01]  /*7c60*/  ISETP.GT.AND P1, PT, R84, 0x79, P1 ;  /* 0x000000795400780c */ /* 0x000fe20000f24270 */
[----:B------:R-:W-:Y:S01]  /*7c70*/  FFMA.FTZ R84, R47, UR11, -R56 ;  /* 0x0000000b2f547c23 */ /* 0x000fe20008010838 */
[----:B------:R-:W-:Y:S02]  /*7c80*/  FMNMX.FTZ R67, R78, R67, !PT ;  /* 0x000000434e437209 */ /* 0x000fe40007810000 */
[----:B------:R-:W-:Y:S01]  /*7c90*/  ISETP.LT.OR P2, PT, R85, 0x71, P2 ;  /* 0x000000715500780c */ /* 0x000fe20001741670 */
[----:B------:R0:W-:Y:S01]  /*7ca0*/  MUFU.EX2 R66, R86 ;  /* 0x0000005600427308 */ /* 0x0001e20000000800 */
[----:B------:R-:W-:-:S02]  /*7cb0*/  FMNMX.FTZ R83, R82, R67, !PT ;  /* 0x0000004352537209 */ /* 0x000fc40007810000 */
[----:B------:R-:W-:Y:S02]  /*7cc0*/  FSEL R47, R71, -INF , !P4 ;  /* 0xff800000472f7808 */ /* 0x000fe40006000000 */
[----:B------:R-:W-:Y:S02]  /*7cd0*/  FMNMX.FTZ R70, R46, R83, !PT ;  /* 0x000000532e467209 */ /* 0x000fe40007810000 */
[----:B------:R-:W-:Y:S01]  /*7ce0*/  ISETP.LT.OR P3, PT, R85, 0x72, P3 ;  /* 0x000000725500780c */ /* 0x000fe20001f61670 */
[----:B------:R1:W-:Y:S01]  /*7cf0*/  MUFU.EX2 R67, R84 ;  /* 0x0000005400437308 */ /* 0x0003e20000000800 */
[----:B------:R-:W-:Y:S02]  /*7d00*/  FSEL R74, R74, -INF , !P2 ;  /* 0xff8000004a4a7808 */ /* 0x000fe40005000000 */
[----:B------:R-:W-:Y:S02]  /*7d10*/  FMNMX.FTZ R71, R47, R70, !PT ;  /* 0x000000462f477209 */ /* 0x000fe40007810000 */
[----:B------:R-:W-:-:S02]  /*7d20*/  FSEL R75, R75, -INF , !P3 ;  /* 0xff8000004b4b7808 */ /* 0x000fc40005800000 */
[----:B------:R-:W-:Y:S01]  /*7d30*/  FMNMX.FTZ R70, R74, R71, !PT ;  /* 0x000000474a467209 */ /* 0x000fe20007810000 */
[----:B------:R-:W-:Y:S01]  /*7d40*/  MUFU.EX2 R27, R27 ;  /* 0x0000001b001b7308 */ /* 0x000fe20000000800 */
[----:B------:R-:W-:Y:S02]  /*7d50*/  ISETP.LT.OR P1, PT, R85, 0x7a, P1 ;  /* 0x0000007a5500780c */ /* 0x000fe40000f21670 */
[----:B------:R-:W-:Y:S02]  /*7d60*/  FMNMX.FTZ R71, R75, R70, !PT ;  /* 0x000000464b477209 */ /* 0x000fe40007810000 */
[----:B------:R-:W-:Y:S02]  /*7d70*/  FSEL R81, R81, -INF , !P1 ;  /* 0xff80000051517808 */ /* 0x000fe40004800000 */
[----:B------:R-:W-:Y:S01]  /*7d80*/  FMNMX.FTZ R70, R80, R71, !PT ;  /* 0x0000004750467209 */ /* 0x000fe20007810000 */
[----:B------:R-:W-:Y:S01]  /*7d90*/  MUFU.EX2 R31, R31 ;  /* 0x0000001f001f7308 */ /* 0x000fe20000000800 */
[----:B0-----:R-:W-:-:S02]  /*7da0*/  FSEL R86, R30, RZ, P6 ;  /* 0x000000ff1e567208 */ /* 0x001fc40003000000 */
[----:B------:R-:W-:-:S03]  /*7db0*/  FMNMX.FTZ R70, R81, R70, !PT ;  /* 0x0000004651467209 */ /* 0x000fc60007810000 */
[----:B------:R-:W-:Y:S02]  /*7dc0*/  FADD.FTZ R86, -R86, R11 ;  /* 0x0000000b56567221 */ /* 0x000fe40000010100 */
[----:B------:R-:W0:Y:S01]  /*7dd0*/  SHFL.BFLY PT, R71, R70, 0x2, 0x1f ;  /* 0x0c401f0046477f89 */ /* 0x000e2200000e0000 */
[----:B------:R-:W-:Y:S01]  /*7de0*/  MUFU.EX2 R57, R57 ;  /* 0x0000003900397308 */ /* 0x000fe20000000800 */
[----:B------:R-:W-:-:S07]  /*7df0*/  FMUL.FTZ R11, R86, UR11 ;  /* 0x0000000b560b7c20 */ /* 0x000fce0008410000 */
[----:B------:R-:W2:Y:S08]  /*7e00*/  MUFU.EX2 R11, R11 ;  /* 0x0000000b000b7308 */ /* 0x000eb00000000800 */
[----:B------:R-:W-:Y:S01]  /*7e10*/  MUFU.EX2 R34, R34 ;  /* 0x0000002200227308 */ /* 0x000fe20000000800 */
[----:B0-----:R-:W-:Y:S01]  /*7e20*/  FMNMX.FTZ R83, R70, R71, !PT ;  /* 0x0000004746537209 */ /* 0x001fe20007810000 */
[--C-:B------:R-:W-:Y:S01]  /*7e30*/  FFMA.FTZ R70, R72, UR11, -R56.reuse ;  /* 0x0000000b48467c23 */ /* 0x100fe20008010838 */
[--C-:B------:R-:W-:Y:S01]  /*7e40*/  FFMA.FTZ R71, R73, UR11, -R56.reuse ;  /* 0x0000000b49477c23 */ /* 0x100fe20008010838 */
[--C-:B------:R-:W-:Y:S01]  /*7e50*/  FFMA.FTZ R72, R77, UR11, -R56.reuse ;  /* 0x0000000b4d487c23 */ /* 0x100fe20008010838 */
[----:B------:R-:W-:Y:S01]  /*7e60*/  FFMA.FTZ R73, R79, UR11, -R56 ;  /* 0x0000000b4f497c23 */ /* 0x000fe20008010838 */
[----:B-1----:R-:W0:Y:S01]  /*7e70*/  SHFL.BFLY PT, R84, R83, 0x1, 0x1f ;  /* 0x0c201f0053547f89 */ /* 0x002e2200000e0000 */
[----:B--2---:R-:W-:Y:S01]  /*7e80*/  FFMA.FTZ R5, R11, R5, R13 ;  /* 0x000000050b057223 */ /* 0x004fe2000001000d */
[----:B------:R-:W-:Y:S03]  /*7e90*/  MUFU.EX2 R35, R35 ;  /* 0x0000002300237308 */ /* 0x000fe60000000800 */
[----:B------:R-:W-:-:S05]  /*7ea0*/  FADD.FTZ R5, R14, R5 ;  /* 0x000000050e057221 */ /* 0x000fca0000010000 */
[----:B------:R-:W-:Y:S08]  /*7eb0*/  MUFU.EX2 R38, R38 ;  /* 0x0000002600267308 */ /* 0x000ff00000000800 */
[----:B------:R-:W-:Y:S01]  /*7ec0*/  MUFU.EX2 R39, R39 ;  /* 0x0000002700277308 */ /* 0x000fe20000000800 */
[----:B0-----:R-:W-:-:S07]  /*7ed0*/  FMNMX.FTZ R56, R83, R84, !PT ;  /* 0x0000005453387209 */ /* 0x001fce0007810000 */
[----:B------:R-:W-:Y:S01]  /*7ee0*/  MUFU.EX2 R42, R42 ;  /* 0x0000002a002a7308 */ /* 0x000fe20000000800 */
[C---:B------:R-:W-:Y:S01]  /*7ef0*/  FSETP.NEU.FTZ.AND P1, PT, R56.reuse, -INF , PT ;  /* 0xff8000003800780b */ /* 0x040fe20003f3d000 */
[----:B------:R-:W-:-:S05]  /*7f00*/  FMUL.FTZ R85, R56, UR11 ;  /* 0x0000000b38557c20 */ /* 0x000fca0008410000 */
[----:B------:R-:W-:Y:S01]  /*7f10*/  FSEL R85, R85, RZ, P1 ;  /* 0x000000ff55557208 */ /* 0x000fe20000800000 */
[----:B------:R-:W-:Y:S04]  /*7f20*/  MUFU.EX2 R43, R43 ;  /* 0x0000002b002b7308 */ /* 0x000fe80000000800 */
        /* <DEDUP_REMOVED lines=11> */
[----:B------:R-:W-:Y:S01]  /*7fe0*/  FFMA.FTZ R84, R29, UR11, -R85 ;  /* 0x0000000b1d547c23 */ /* 0x000fe20008010855 */
[----:B------:R-:W-:Y:S01]  /*7ff0*/  FADD.FTZ R24, R18, R5 ;  /* 0x0000000512187221 */ /* 0x000fe20000010000 */
[--C-:B------:R-:W-:Y:S01]  /*8000*/  FFMA.FTZ R22, R32, UR11, -R85.reuse ;  /* 0x0000000b20167c23 */ /* 0x100fe20008010855 */
[--C-:B------:R-:W-:Y:S01]  /*8010*/  FFMA.FTZ R33, R33, UR11, -R85.reuse ;  /* 0x0000000b21217c23 */ /* 0x100fe20008010855 */
[----:B------:R-:W-:Y:S01]  /*8020*/  MUFU.EX2 R83, R83 ;  /* 0x0000005300537308 */ /* 0x000fe20000000800 */
[----:B------:R-:W-:Y:S01]  /*8030*/  FADD.FTZ R24, R19, R24 ;  /* 0x0000001813187221 */ /* 0x000fe20000010000 */
[--C-:B------:R-:W-:Y:S01]  /*8040*/  FFMA.FTZ R21, R36, UR11, -R85.reuse ;  /* 0x0000000b24157c23 */ /* 0x100fe20008010855 */
[--C-:B------:R-:W-:Y:S01]  /*8050*/  FFMA.FTZ R139, R45, UR11, -R85.reuse ;  /* 0x0000000b2d8b7c23 */ /* 0x100fe20008010855 */
[--C-:B------:R-:W-:Y:S01]  /*8060*/  FFMA.FTZ R29, R37, UR11, -R85.reuse ;  /* 0x0000000b251d7c23 */ /* 0x100fe20008010855 */
[----:B------:R-:W-:Y:S01]  /*8070*/  FADD.FTZ R24, R15, R24 ;  /* 0x000000180f187221 */ /* 0x000fe20000010000 */
        /* <DEDUP_REMOVED lines=19> */
[----:B0-----:R-:W-:Y:S01]  /*81b0*/  FFMA.FTZ R4, R17, R4, R83 ;  /* 0x0000000411047223 */ /* 0x001fe20000010053 */
[--C-:B------:R-:W-:Y:S01]  /*81c0*/  FFMA.FTZ R74, R75, UR11, -R85.reuse ;  /* 0x0000000b4b4a7c23 */ /* 0x100fe20008010855 */
[--C-:B------:R-:W-:Y:S01]  /*81d0*/  FFMA.FTZ R75, R80, UR11, -R85.reuse ;  /* 0x0000000b504b7c23 */ /* 0x100fe20008010855 */
[----:B------:R-:W-:Y:S01]  /*81e0*/  FFMA.FTZ R80, R81, UR11, -R85 ;  /* 0x0000000b51507c23 */ /* 0x000fe20008010855 */
[----:B------:R-:W-:-:S03]  /*81f0*/  FADD.FTZ R4, R87, R4 ;  /* 0x0000000457047221 */ /* 0x000fc60000010000 */
[----:B------:R-:W0:Y:S01]  /*8200*/  MUFU.EX2 R77, R77 ;  /* 0x0000004d004d7308 */ /* 0x000e220000000800 */
[----:B-1----:R-:W-:-:S07]  /*8210*/  FADD.FTZ R5, R79, R4 ;  /* 0x000000044f057221 */ /* 0x002fce0000010000 */
[----:B------:R-:W1:Y:S01]  /*8220*/  MUFU.EX2 R25, R25 ;  /* 0x0000001900197308 */ /* 0x000e620000000800 */
[----:B--2---:R-:W-:Y:S01]  /*8230*/  FADD.FTZ R4, R86, R5 ;  /* 0x0000000556047221 */ /* 0x004fe20000010000 */
[----:B------:R-:W-:-:S06]  /*8240*/  FADD.FTZ R5, R23, R24 ;  /* 0x0000001817057221 */ /* 0x000fcc0000010000 */
        /* <DEDUP_REMOVED lines=96> */
.L_x_10910:
[----:B------:R-:W0:Y:S01]  /*8850*/  S2UR UR10, SR_CgaCtaId ;  /* 0x00000000000a79c3 */ /* 0x000e220000008800 */
[----:B------:R-:W-:Y:S01]  /*8860*/  ULEA UR6, UR6, UR38, 0x3 ;  /* 0x0000002606067291 */ /* 0x000fe2000f8e183f */
[----:B------:R-:W-:Y:S01]  /*8870*/  F2FP.F16.F32.PACK_AB R44, R14, R13 ;  /* 0x0000000d0e2c723e */ /* 0x000fe200000000ff */
[----:B------:R-:W-:Y:S01]  /*8880*/  UMOV UR41, UR5 ;  /* 0x0000000500297c82 */ /* 0x000fe20008000000 */
[----:B------:R-:W-:Y:S01]  /*8890*/  F2FP.F16.F32.PACK_AB R45, R87, R83 ;  /* 0x00000053572d723e */ /* 0x000fe200000000ff */
[----:B------:R-:W-:Y:S01]  /*88a0*/  UIADD3 UR6, UR6, 0x2d860, URZ ;  /* 0x0002d86006067890 */ /* 0x000fe2000fffe03f */
        /* <DEDUP_REMOVED lines=18> */
[----:B0-----:R-:W-:Y:S01]  /*89d0*/  UPRMT UR6, UR10, 0x654, UR6 ;  /* 0x000006540a067896 */ /* 0x001fe20008000006 */
        /* <DEDUP_REMOVED lines=9> */
[----:B------:R-:W-:Y:S01]  /*8a70*/  SYNCS.ARRIVE.TRANS64.RED.A1T0 RZ, [UR6], RZ ;  /* 0x000000ffffff79a7 */ /* 0x000fe20008100406 */
[----:B------:R-:W-:Y:S01]  /*8a80*/  F2FP.F16.F32.PACK_AB R50, R51, R50 ;  /* 0x000000323332723e */ /* 0x000fe200000000ff */
[----:B------:R-:W-:Y:S01]  /*8a90*/  STSM.16.M88.4 [R0+0x21800], R44 ;  /* 0x0218002c00007844 */ /* 0x000fe20000000200 */
[----:B------:R-:W-:Y:S01]  /*8aa0*/  F2FP.F16.F32.PACK_AB R48, R67, R66 ;  /* 0x000000424330723e */ /* 0x000fe200000000ff */
[----:B------:R-:W-:Y:S01]  /*8ab0*/  UMOV UR6, UR4 ;  /* 0x0000000400067c82 */ /* 0x000fe20008000000 */
[----:B------:R-:W-:Y:S01]  /*8ac0*/  F2FP.F16.F32.PACK_AB R49, R49, R36 ;  /* 0x000000243131723e */ /* 0x000fe200000000ff */
[----:B------:R-:W-:Y:S01]  /*8ad0*/  STSM.16.M88.4 [R140], R24 ;  /* 0x000000188c007844 */ /* 0x000fe20000000200 */
[----:B------:R-:W-:Y:S01]  /*8ae0*/  F2FP.F16.F32.PACK_AB R51, R138, R37 ;  /* 0x000000258a33723e */ /* 0x000fe200000000ff */
[-C--:B------:R-:W-:Y:S01]  /*8af0*/  FMUL.FTZ R113, R113, R11.reuse ;  /* 0x0000000b71717220 */ /* 0x080fe20000410000 */
[----:B------:R-:W-:Y:S01]  /*8b00*/  F2FP.F16.F32.PACK_AB R12, R55, R54 ;  /* 0x00000036370c723e */ /* 0x000fe200000000ff */
[----:B------:R-:W-:Y:S01]  /*8b10*/  STSM.16.M88.4 [R6], R32 ;  /* 0x0000002006007844 */ /* 0x000fe20000000200 */
[----:B------:R-:W-:Y:S01]  /*8b20*/  F2FP.F16.F32.PACK_AB R13, R137, R52 ;  /* 0x00000034890d723e */ /* 0x000fe200000000ff */
[----:B------:R-:W-:Y:S01]  /*8b30*/  FMUL.FTZ R116, R116, R11 ;  /* 0x0000000b74747220 */ /* 0x000fe20000410000 */
[----:B------:R-:W-:Y:S01]  /*8b40*/  F2FP.F16.F32.PACK_AB R14, R61, R60 ;  /* 0x0000003c3d0e723e */ /* 0x000fe200000000ff */
[----:B------:R-:W-:Y:S01]  /*8b50*/  STSM.16.M88.4 [R3], R40 ;  /* 0x0000002803007844 */ /* 0x000fe20000000200 */
[----:B------:R-:W-:Y:S01]  /*8b60*/  F2FP.F16.F32.PACK_AB R15, R136, R53 ;  /* 0x00000035880f723e */ /* 0x000fe200000000ff */
[-C--:B------:R-:W-:Y:S01]  /*8b70*/  FMUL.FTZ R117, R117, R11.reuse ;  /* 0x0000000b75757220 */ /* 0x080fe20000410000 */
        /* <DEDUP_REMOVED lines=10> */
[----:B------:R-:W-:Y:S01]  /*8c20*/  F2FP.F16.F32.PACK_AB R21, R74, R62 ;  /* 0x0000003e4a15723e */ /* 0x000fe200000000ff */
[----:B------:R1:W-:Y:S01]  /*8c30*/  STSM.16.M88.4 [R6+0x6000], R64 ;  /* 0x0060004006007844 */ /* 0x0003e20000000200 */
[----:B------:R-:W-:Y:S01]  /*8c40*/  F2FP.F16.F32.PACK_AB R22, R73, R72 ;  /* 0x000000484916723e */ /* 0x000fe200000000ff */
[----:B------:R-:W-:Y:S01]  /*8c50*/  FMUL.FTZ R125, R125, R11 ;  /* 0x0000000b7d7d7220 */ /* 0x000fe20000410000 */
[----:B------:R-:W-:Y:S01]  /*8c60*/  F2FP.F16.F32.PACK_AB R23, R80, R75 ;  /* 0x0000004b5017723e */ /* 0x000fe200000000ff */
[-C--:B------:R-:W-:Y:S01]  /*8c70*/  FMUL.FTZ R128, R128, R11.reuse ;  /* 0x0000000b80807220 */ /* 0x080fe20000410000 */
[----:B------:R-:W-:Y:S01]  /*8c80*/  ISETP.GT.AND P1, PT, R10, UR32, PT ;  /* 0x000000200a007c0c */ /* 0x000fe2000bf24270 */
        /* <DEDUP_REMOVED lines=11> */
[----:B--2---:R-:W2:Y:S01]  /*8d40*/  FENCE.VIEW.ASYNC.S ;  /* 0x00000000000073c6 */ /* 0x004ea20000000000 */
        /* <DEDUP_REMOVED lines=23> */
[----:B0-----:R-:W-:Y:S02]  /*8ec0*/  IMAD.MOV.U32 R12, RZ, RZ, R56 ;  /* 0x000000ffff0c7224 */ /* 0x001fe400078e0038 */
[----:B------:R-:W-:Y:S01]  /*8ed0*/  IMAD.MOV.U32 R11, RZ, RZ, R30 ;  /* 0x000000ffff0b7224 */ /* 0x000fe200078e001e */
[----:B--2---:R-:W-:Y:S01]  /*8ee0*/  NOP ;  /* 0x0000000000007918 */ /* 0x004fe20000000000 */
[----:B-1----:R-:W-:Y:S05]  /*8ef0*/  @P1 BRA `(.L_x_10911) ;  /* 0xffffffc400701947 */ /* 0x002fea000383ffff */
.L_x_10892:
[----:B------:R-:W-:Y:S01]  /*8f00*/  R2UR UR6, R143 ;  /* 0x000000008f0672ca */ /* 0x000fe200000e0000 */
[----:B------:R-:W-:Y:S01]  /*8f10*/  UISETP.NE.AND UP0, UPT, UR60, URZ, UPT ;  /* 0x0000003f3c00728c */ /* 0x000fe2000bf05270 */
[----:B------:R-:W-:Y:S01]  /*8f20*/  IADD3 R11, -R76, 0x1, RZ ;  /* 0x000000014c0b7810 */ /* 0x000fe20007ffe1ff */
[----:B------:R-:W-:-:S04]  /*8f30*/  UMOV UR10, 0xc0 ;  /* 0x000000c0000a7882 */ /* 0x000fc80000000000 */
[----:B------:R-:W-:Y:S01]  /*8f40*/  IMAD R11, R16, UR35, R11 ;  /* 0x00000023100b7c24 */ /* 0x000fe2000f8e020b */
[----:B------:R-:W-:-:S04]  /*8f50*/  PLOP3.LUT P1, PT, PT, PT, UP0, 0x40, 0x0 ;  /* 0x000000000000781c */ /* 0x000fc80003f2e808 */
[----:B------:R-:W-:Y:S01]  /*8f60*/  R2UR UR14, R11 ;  /* 0x000000000b0e72ca */ /* 0x000fe200000e0000 */
[----:B------:R-:W-:Y:S01]  /*8f70*/  UISETP.NE.AND UP1, UPT, UR6, URZ, UPT ;  /* 0x0000003f0600728c */ /* 0x000fe2000bf25270 */
[----:B------:R-:W1:Y:S10]  /*8f80*/  S2UR UR6, SR_CTAID.X ;  /* 0x00000000000679c3 */ /* 0x000e740000002500 */
[----:B------:R-:W-:Y:S01]  /*8f90*/  @UP1 ULDC UR15, c[0x0][0x450] ;  /* 0x00011400000f1ab9 */ /* 0x000fe20000000800 */
[----:B-1----:R-:W-:-:S03]  /*8fa0*/  UIMAD UR10, UR6, UR10, 0xbf ;  /* 0x000000bf060a74a4 */ /* 0x002fc6000f8e020a */
        /* <DEDUP_REMOVED lines=18> */
.L_x_10913:
[----:B------:R-:W-:Y:S02]  /*90d0*/  ULDC UR15, c[0x0][0x9e4] ;  /* 0x00027900000f7ab9 */ /* 0x000fe40000000800 */
[----:B------:R-:W-:-:S11]  /*90e0*/  UISETP.NE.AND UP0, UPT, UR15, 0x1, UPT ;  /* 0x000000010f00788c */ /* 0x000fd6000bf05270 */
[----:B------:R-:W-:Y:S02]  /*90f0*/  @UP0 ULDC.64 UR18, c[0x0][0x9e8] ;  /* 0x00027a0000120ab9 */ /* 0x000fe40000000a00 */
[----:B------:R-:W-:-:S04]  /*9100*/  UIMAD.WIDE.U32 UR6, UR10, UR18, URZ ;  /* 0x000000120a0672a5 */ /* 0x000fc8000f8e003f */
[----:B------:R-:W-:-:S12]  /*9110*/  @UP0 USHF.R.U32.HI UR10, URZ, UR19, UR7 ;  /* 0x000000133f0a0299 */ /* 0x000fd80008011607 */
.L_x_10914:
[----:B------:R-:W-:-:S04]  /*9120*/  UIMAD UR10, UR10, UR15, URZ ;  /* 0x0000000f0a0a72a4 */ /* 0x000fc8000f8e023f */
[----:B------:R-:W-:-:S04]  /*9130*/  UISETP.LT.AND UP0, UPT, UR14, UR10, UPT ;  /* 0x0000000a0e00728c */ /* 0x000fc8000bf01270 */
[----:B------:R-:W-:-:S12]  /*9140*/  USEL UR14, UR14, UR10, !UP0 ;  /* 0x0000000a0e0e7287 */ /* 0x000fd8000c000000 */
.L_x_10912:
        /* <DEDUP_REMOVED lines=9> */
[----:B0-----:R-:W-:Y:S01]  /*91e0*/  IMAD.MOV.U32 R12, RZ, RZ, R56 ;  /* 0x000000ffff0c7224 */ /* 0x001fe200078e0038 */
[----:B------:R-:W-:Y:S01]  /*91f0*/  UMOV UR32, UR5 ;  /* 0x0000000500207c82 */ /* 0x000fe20008000000 */
[----:B------:R-:W-:Y:S01]  /*9200*/  IMAD.MOV.U32 R11, RZ, RZ, R30 ;  /* 0x000000ffff0b7224 */ /* 0x000fe200078e001e */
[----:B------:R-:W-:Y:S01]  /*9210*/  UMOV UR7, UR4 ;  /* 0x0000000400077c82 */ /* 0x000fe20008000000 */
[----:B------:R-:W-:Y:S01]  /*9220*/  ULDC UR10, c[0x0][0x9d8] ;  /* 0x00027600000a7ab9 */ /* 0x000fe20000000800 */
[----:B------:R-:W-:-:S05]  /*9230*/  ULDC UR11, c[0x0][0x988] ;  /* 0x00026200000b7ab9 */ /* 0x000fca0000000800 */
.L_x_10926:
        /* <DEDUP_REMOVED lines=8> */
.L_x_10917:
        /* <DEDUP_REMOVED lines=9> */
.L_x_10918:
[----:B-1----:R-:W-:Y:S05]  /*9350*/  @P1 BRA `(.L_x_10916) ;  /* 0x0000000000081947 */ /* 0x002fea0003800000 */
[----:B------:R-:W1:Y:S02]  /*9360*/  SYNCS.PHASECHK.TRANS64.TRYWAIT P1, [UR4+0x2d830], R13 ;  /* 0x02d8300dff0075a7 */ /* 0x000e640008020144 */
[----:B-1----:R-:W-:Y:S05]  /*9370*/  @!P1 BRA `(.L_x_10919) ;  /* 0x000000c000e09947 */ /* 0x002fea0003800000 */
.L_x_10916:
        /* <DEDUP_REMOVED lines=11> */
[----:B------:R-:W-:-:S04]  /*9430*/  UIMAD UR26, UR4, 0x600, UR39 ;  /* 0x00000600041a78a4 */ /* 0x000fc8000f8e0227 */
[----:B------:R-:W-:Y:S02]  /*9440*/  UIADD3 UR14, UR26, 0x200, URZ ;  /* 0x000002001a0e7890 */ /* 0x000fe4000fffe03f */
[----:B------:R-:W-:Y:S02]  /*9450*/  UIADD3 UR18, UR26, 0x202, URZ ;  /* 0x000002021a127890 */ /* 0x000fe4000fffe03f */
[----:B------:R-:W-:Y:S01]  /*9460*/  UMOV UR30, UR26 ;  /* 0x0000001a001e7c82 */ /* 0x000fe20008000000 */
[----:B------:R-:W-:Y:S01]  /*9470*/  UIADD3 UR22, UR26, 0x400, URZ ;  /* 0x000004001a167890 */ /* 0x000fe2000fffe03f */
[----:B-1----:R-:W-:-:S05]  /*9480*/  SHF.R.U32.HI R14, RZ, 0x7, R14 ;  /* 0x00000007ff0e7819 */ /* 0x002fca000001160e */
[----:B0-----:R-:W-:-:S05]  /*9490*/  VIADD R13, R14, 0x8 ;  /* 0x000000080e0d7836 */ /* 0x001fca0000000000 */
[----:B------:R0:W-:Y:S06]  /*94a0*/  BAR.SYNC.DEFER_BLOCKING R13, 0x100 ;  /* 0x0004000d0000751d */ /* 0x0001ec0000010000 */
[----:B------:R-:W-:-:S06]  /*94b0*/  WARPGROUP.ARRIVE ;  /* 0x00000000000079c5 */ /* 0x000fcc0000000000 */
[----:B------:R-:W-:Y:S01]  /*94c0*/  HGMMA.64x128x16.F32 R24, gdesc[UR28], RZ, !UPT, gsb0 ;  /* 0x01e000001c1879f0 */ /* 0x000fe2000c0008ff */
[----:B------:R-:W-:Y:S01]  /*94d0*/  UIADD3 UR30, UR26, 0x2, URZ ;  /* 0x000000021a1e7890 */ /* 0x000fe2000fffe03f */
[----:B------:R-:W-:Y:S01]  /*94e0*/  UMOV UR28, UR8 ;  /* 0x00000008001c7c82 */ /* 0x000fe20008000000 */
[----:B------:R-:W-:Y:S01]  /*94f0*/  UMOV UR29, UR9 ;  /* 0x00000009001d7c82 */ /* 0x000fe20008000000 */
[----:B------:R-:W-:Y:S01]  /*9500*/  UMOV UR31, 0x80000020 ;  /* 0x80000020001f7882 */ /* 0x000fe20000000000 */
[----:B------:R-:W-:Y:S01]  /*9510*/  UIADD3 UR26, UR26, 0x402, URZ ;  /* 0x000004021a1a7890 */ /* 0x000fe2000fffe03f */
        /* <DEDUP_REMOVED lines=19> */
.L_x_10921:
[----:B------:R-:W-:Y:S01]  /*9650*/  ULEA UR14, UR7, UR38, 0x3 ;  /* 0x00000026070e7291 */ /* 0x000fe2000f8e183f */
[----:B------:R-:W-:-:S05]  /*9660*/  IMAD.U32 R13, RZ, RZ, UR32 ;  /* 0x00000020ff0d7e24 */ /* 0x000fca000f8e00ff */
[----:B------:R-:W-:-:S04]  /*9670*/  SHF.L.U32 R13, R13, 0x1f, RZ ;  /* 0x0000001f0d0d7819 */ /* 0x000fc800000006ff */
[----:B------:R0:W1:Y:S01]  /*9680*/  SYNCS.PHASECHK.TRANS64.TRYWAIT P1, [UR14+0x2d850], R13 ;  /* 0x02d8500dff0075a7 */ /* 0x000062000802014e */
[----:B------:R-:W-:Y:S05]  /*9690*/  @!P0 BRA `(.L_x_10922) ;  /* 0x0000000000048947 */ /* 0x000fea0003800000 */
[----:B------:R-:W-:Y:S01]  /*96a0*/  BPT.TRAP 0x1 ;  /* 0x000000040000795c */ /* 0x000fe20000300000 */
.L_x_10922:
[----:B-1----:R-:W-:Y:S05]  /*96b0*/  @P1 BRA `(.L_x_10920) ;  /* 0x0000000000081947 */ /* 0x002fea0003800000 */
[----:B------:R-:W1:Y:S02]  /*96c0*/  SYNCS.PHASECHK.TRANS64.TRYWAIT P1, [UR14+0x2d850], R13 ;  /* 0x02d8500dff0075a7 */ /* 0x000e64000802014e */
[----:B-1----:R-:W-:Y:S05]  /*96d0*/  @!P1 BRA `(.L_x_10923) ;  /* 0x000000c000209947 */ /* 0x002fea0003800000 */
.L_x_10920:
        /* <DEDUP_REMOVED lines=71> */
.L_x_10924:
        /* <DEDUP_REMOVED lines=74> */
[----:B------:R-:W0:Y:S01]  /*9ff0*/  S2UR UR15, SR_CgaCtaId ;  /* 0x00000000000f79c3 */ /* 0x000e220000008800 */
[----:B------:R-:W-:-:S03]  /*a000*/  ULEA UR14, UR4, UR38, 0x3 ;  /* 0x00000026040e7291 */ /* 0x000fc6000f8e183f */
[----:B------:R-:W3:Y:S01]  /*a010*/  MUFU.TANH R24, R24 ;  /* 0x0000001800187308 */ /* 0x000ee20000002400 */
[----:B-1----:R-:W-:Y:S01]  /*a020*/  FMNMX.FTZ R71, R21, R56, !PT ;  /* 0x0000003815477209 */ /* 0x002fe20007810000 */
[----:B------:R-:W-:-:S06]  /*a030*/  UIADD3 UR14, UR14, 0x2d840, URZ ;  /* 0x0002d8400e0e7890 */ /* 0x000fcc000fffe03f */
[----:B------:R-:W1:Y:S01]  /*a040*/  MUFU.TANH R23, R23 ;  /* 0x0000001700177308 */ /* 0x000e620000002400 */
[----:B--2---:R-:W-:-:S07]  /*a050*/  FMNMX.FTZ R30, R22, R69, !PT ;  /* 0x00000045161e7209 */ /* 0x004fce0007810000 */
        /* <DEDUP_REMOVED lines=131> */
[----:B------:R-:W-:Y:S01]  /*a890*/  FFMA.FTZ R14, R14, UR11, -R80 ;  /* 0x0000000b0e0e7c23 */ /* 0x000fe20008010850 */
[----:B------:R-:W-:Y:S01]  /*a8a0*/  FMUL.FTZ R11, R11, UR11 ;  /* 0x0000000b0b0b7c20 */ /* 0x000fe20008410000 */
[--C-:B------:R-:W-:Y:S01]  /*a8b0*/  FFMA.FTZ R15, R15, UR11, -R40.reuse ;  /* 0x0000000b0f0f7c23 */ /* 0x100fe20008010828 */
[----:B------:R-:W-:Y:S01]  /*a8c0*/  FFMA.FTZ R137, R17, UR11, -R40 ;  /* 0x0000000b11897c23 */ /* 0x000fe20008010828 */
[----:B------:R-:W-:Y:S01]  /*a8d0*/  MUFU.EX2 R12, R84 ;  /* 0x00000054000c7308 */ /* 0x000fe20000000800 */
[--C-:B------:R-:W-:Y:S01]  /*a8e0*/  FFMA.FTZ R18, R18, UR11, -R80.reuse ;  /* 0x0000000b12127c23 */ /* 0x100fe20008010850 */
[----:B------:R-:W-:Y:S01]  /*a8f0*/  FFMA.FTZ R82, R43, UR11, -R80 ;  /* 0x0000000b2b527c23 */ /* 0x000fe20008010850 */
[----:B------:R-:W-:Y:S01]  /*a900*/  FFMA.FTZ R43, R20, UR11, -R40 ;  /* 0x0000000b142b7c23 */ /* 0x000fe20008010828 */
[----:B------:R-:W-:Y:S01]  /*a910*/  FFMA.FTZ R19, R19, UR11, -R80 ;  /* 0x0000000b13137c23 */ /* 0x000fe20008010850 */
[----:B------:R-:W-:Y:S01]  /*a920*/  FFMA.FTZ R136, R21, UR11, -R40 ;  /* 0x0000000b15887c23 */ /* 0x000fe20008010828 */
[----:B------:R-:W-:Y:S01]  /*a930*/  FFMA.FTZ R22, R22, UR11, -R80 ;  /* 0x0000000b16167c23 */ /* 0x000fe20008010850 */
        /* <DEDUP_REMOVED lines=184> */
.L_x_10925:
        /* <DEDUP_REMOVED lines=24> */
[----:B0-----:R-:W-:Y:S01]  /*b640*/  UPRMT UR7, UR14, 0x654, UR7 ;  /* 0x000006540e077896 */ /* 0x001fe20008000007 */
        /* <DEDUP_REMOVED lines=13> */
[----:B------:R-:W-:Y:S01]  /*b720*/  UMOV UR7, UR4 ;  /* 0x0000000400077c82 */ /* 0x000fe20008000000 */
[----:B------:R-:W-:Y:S01]  /*b730*/  F2FP.F16.F32.PACK_AB R48, R48, R47 ;  /* 0x0000002f3030723e */ /* 0x000fe200000000ff */
[----:B------:R1:W-:Y:S01]  /*b740*/  STSM.16.M88.4 [R140], R24 ;  /* 0x000000188c007844 */ /* 0x0003e20000000200 */
[----:B------:R-:W-:Y:S01]  /*b750*/  F2FP.F16.F32.PACK_AB R51, R84, R29 ;  /* 0x0000001d5433723e */ /* 0x000fe200000000ff */
[-C--:B------:R-:W-:Y:S01]  /*b760*/  FMUL.FTZ R113, R113, R12.reuse ;  /* 0x0000000c71717220 */ /* 0x080fe20000410000 */
        /* <DEDUP_REMOVED lines=19> */
[----:B------:R1:W-:Y:S01]  /*b8a0*/  STSM.16.M88.4 [R6+0x6000], R64 ;  /* 0x0060004006007844 */ /* 0x0003e20000000200 */
[----:B------:R-:W-:Y:S01]  /*b8b0*/  F2FP.F16.F32.PACK_AB R54, R77, R76 ;  /* 0x0000004c4d36723e */ /* 0x000fe200000000ff */
[-C--:B------:R-:W-:Y:S01]  /*b8c0*/  FMUL.FTZ R125, R125, R12.reuse ;  /* 0x0000000c7d7d7220 */ /* 0x080fe20000410000 */
        /* <DEDUP_REMOVED lines=39> */
[----:B------:R-:W-:Y:S01]  /*bb40*/  IMAD.MOV.U32 R11, RZ, RZ, R30 ;  /* 0x000000ffff0b7224 */ /* 0x000fe200078e001e */
[----:B0-----:R-:W-:Y:S01]  /*bb50*/  NOP ;  /* 0x0000000000007918 */ /* 0x001fe20000000000 */
[----:B-1----:R-:W-:Y:S05]  /*bb60*/  @P1 BRA `(.L_x_10926) ;  /* 0xffffffd400b41947 */ /* 0x002fea000383ffff */
.L_x_10915:
[----:B------:R-:W-:-:S13]  /*bb70*/  R2UR UR6, R146 ;  /* 0x00000000920672ca */ /* 0x000fda00000e0000 */
[----:B------:R-:W-:-:S13]  /*bb80*/  ISETP.GE.AND P1, PT, R10, UR6, PT ;  /* 0x000000060a007c0c */ /* 0x000fda000bf26270 */
[----:B------:R-:W-:Y:S05]  /*bb90*/  @!P1 BRA `(.L_x_10927) ;  /* 0x0000003800d49947 */ /* 0x000fea0003800000 */
[----:B------:R-:W1:Y:S01]  /*bba0*/  S2R R11, SR_TID.X ;  /* 0x00000000000b7919 */ /* 0x000e620000002100 */
[----:B------:R-:W-:Y:S01]  /*bbb0*/  R2UR UR6, R145 ;  /* 0x00000000910672ca */ /* 0x000fe200000e0000 */
[----:B------:R-:W-:Y:S01]  /*bbc0*/  UMOV UR7, UR4 ;  /* 0x0000000400077c82 */ /* 0x000fe20008000000 */
[----:B------:R-:W-:Y:S01]  /*bbd0*/  UMOV UR30, UR5 ;  /* 0x00000005001e7c82 */ /* 0x000fe20008000000 */
[----:B------:R-:W-:Y:S01]  /*bbe0*/  UMOV UR5, 0x40000040 ;  /* 0x4000004000057882 */ /* 0x000fe20000000000 */
[----:B0-----:R-:W-:Y:S01]  /*bbf0*/  IMAD.MOV.U32 R12, RZ, RZ, R56 ;  /* 0x000000ffff0c7224 */ /* 0x001fe200078e0038 */
[----:B------:R-:W-:Y:S01]  /*bc00*/  UMOV UR57, 0x40000040 ;  /* 0x4000004000397882 */ /* 0x000fe20000000000 */
[----:B------:R-:W-:Y:S01]  /*bc10*/  IMAD.U32 R139, RZ, RZ, UR5 ;  /* 0x00000005ff8b7e24 */ /* 0x000fe2000f8e00ff */
[----:B------:R-:W-:Y:S01]  /*bc20*/  UMOV UR53, 0x40000040 ;  /* 0x4000004000357882 */ /* 0x000fe20000000000 */
[----:B------:R-:W-:Y:S01]  /*bc30*/  UMOV UR29, 0x40000040 ;  /* 0x40000040001d7882 */ /* 0x000fe20000000000 */
[----:B------:R-:W-:Y:S01]  /*bc40*/  UMOV UR33, 0x40000040 ;  /* 0x4000004000217882 */ /* 0x000fe20000000000 */
[----:B------:R-:W-:Y:S01]  /*bc50*/  UMOV UR41, 0x40000040 ;  /* 0x4000004000297882 */ /* 0x000fe20000000000 */
[----:B------:R-:W-:-:S02]  /*bc60*/  UMOV UR45, 0x40000040 ;  /* 0x40000040002d7882 */ /* 0x000fc40000000000 */
[----:B------:R-:W-:-:S03]  /*bc70*/  ULOP3.LUT UR61, UR6, 0x10000, URZ, 0xfc, !UPT ;  /* 0x00010000063d7892 */ /* 0x000fc6000f8efc3f */
[----:B------:R-:W-:Y:S01]  /*bc80*/  ULDC UR6, c[0x0][0x9d8] ;  /* 0x0002760000067ab9 */ /* 0x000fe20000000800 */
[----:B------:R-:W-:Y:S02]  /*bc90*/  UIADD3 UR4, UR61, 0x2, URZ ;  /* 0x000000023d047890 */ /* 0x000fe4000fffe03f */
[----:B------:R-:W-:Y:S02]  /*bca0*/  UIADD3 UR56, UR61, 0x4, URZ ;  /* 0x000000043d387890 */ /* 0x000fe4000fffe03f */
[----:B------:R-:W-:Y:S02]  /*bcb0*/  UIADD3 UR52, UR61, 0x6, URZ ;  /* 0x000000063d347890 */ /* 0x000fe4000fffe03f */
[----:B------:R-:W-:Y:S01]  /*bcc0*/  IMAD.U32 R138, RZ, RZ, UR4 ;  /* 0x00000004ff8a7e24 */ /* 0x000fe2000f8e00ff */
[----:B------:R-:W-:Y:S02]  /*bcd0*/  UIADD3 UR28, UR61, 0x600, URZ ;  /* 0x000006003d1c7890 */ /* 0x000fe4000fffe03f */
[----:B------:R-:W-:-:S02]  /*bce0*/  UIADD3 UR32, UR61, 0x602, URZ ;  /* 0x000006023d207890 */ /* 0x000fc4000fffe03f */
[----:B------:R-:W-:Y:S02]  /*bcf0*/  UIADD3 UR40, UR61, 0x604, URZ ;  /* 0x000006043d287890 */ /* 0x000fe4000fffe03f */
[----:B------:R-:W-:Y:S01]  /*bd00*/  UIADD3 UR44, UR61, 0x606, URZ ;  /* 0x000006063d2c7890 */ /* 0x000fe2000fffe03f */
[----:B-1----:R-:W-:Y:S02]  /*bd10*/  SHF.R.U32.HI R13, RZ, 0x7, R11 ;  /* 0x00000007ff0d7819 */ /* 0x002fe4000001160b */
[----:B------:R-:W-:Y:S01]  /*bd20*/  ISETP.GE.U32.AND P1, PT, R11, 0x180, PT ;  /* 0x000001800b00780c */ /* 0x000fe20003f26070 */
[----:B------:R-:W-:Y:S02]  /*bd30*/  IMAD.MOV.U32 R11, RZ, RZ, R30 ;  /* 0x000000ffff0b7224 */ /* 0x000fe400078e001e */
[C---:B------:R-:W-:Y:S02]  /*bd40*/  VIADD R137, R13.reuse, 0x9 ;  /* 0x000000090d897836 */ /* 0x040fe40000000000 */
[----:B------:R-:W-:-:S03]  /*bd50*/  VIADD R147, R13, 0x8 ;  /* 0x000000080d937836 */ /* 0x000fc60000000000 */
[----:B------:R-:W-:-:S07]  /*bd60*/  SEL R137, R137, 0x9, !P1 ;  /* 0x0000000989897807 */ /* 0x000fce0004800000 */
.L_x_10946:
[----:B------:R-:W-:Y:S01]  /*bd70*/  R2UR UR10, R142 ;  /* 0x000000008e0a72ca */ /* 0x000fe200000e0000 */
[----:B------:R-:W-:-:S04]  /*bd80*/  UIADD3 UR4, UR7, 0x1, URZ ;  /* 0x0000000107047890 */ /* 0x000fc8000fffe03f */
[----:B------:R-:W-:-:S04]  /*bd90*/  UISETP.NE.AND UP0, UPT, UR4, 0x2, UPT ;  /* 0x000000020400788c */ /* 0x000fc8000bf05270 */
[----:B------:R-:W-:Y:S02]  /*bda0*/  USEL UR5, URZ, 0x1, UP0 ;  /* 0x000000013f057887 */ /* 0x000fe40008000000 */
[----:B------:R-:W-:Y:S02]  /*bdb0*/  USEL UR4, UR4, URZ, UP0 ;  /* 0x0000003f04047287 */ /* 0x000fe40008000000 */
[----:B------:R-:W-:Y:S01]  /*bdc0*/  ISETP.NE.AND P2, PT, RZ, UR10, PT ;  /* 0x0000000aff007c0c */ /* 0x000fe2000bf45270 */
[----:B------:R-:W-:-:S12]  /*bdd0*/  ULOP3.LUT UR5, UR30, UR5, URZ, 0x3c, !UPT ;  /* 0x000000051e057292 */ /* 0x000fd8000f8e3c3f */
[----:B--2---:R-:W-:Y:S05]  /*bde0*/  @P2 BRA `(.L_x_10928) ;  /* 0x00000000002c2947 */ /* 0x004fea0003800000 */
[----:B------:R-:W-:Y:S05]  /*bdf0*/  @!P0 BRA `(.L_x_10929) ;  /* 0x0000000000048947 */ /* 0x000fea0003800000 */
[----:B------:R-:W-:Y:S01]  /*be00*/  BPT.TRAP 0x1 ;  /* 0x000000040000795c */ /* 0x000fe20000300000 */
.L_x_10929:
[----:B------:R-:W-:Y:S01]  /*be10*/  ULEA UR10, UR4, UR38, 0x3 ;  /* 0x00000026040a7291 */ /* 0x000fe2000f8e183f */
[----:B------:R-:W-:-:S05]  /*be20*/  IMAD.U32 R13, RZ, RZ, UR5 ;  /* 0x00000005ff0d7e24 */ /* 0x000fca000f8e00ff */
[----:B------:R-:W-:-:S04]  /*be30*/  SHF.L.U32 R13, R13, 0x1f, RZ ;  /* 0x0000001f0d0d7819 */ /* 0x000fc800000006ff */
[----:B------:R0:W1:Y:S01]  /*be40*/  SYNCS.PHASECHK.TRANS64.TRYWAIT P1, [UR10+0x2d830], R13 ;  /* 0x02d8300dff0075a7 */ /* 0x000062000802014a */
[----:B------:R-:W-:Y:S05]  /*be50*/  @!P0 BRA `(.L_x_10930) ;  /* 0x0000000000048947 */ /* 0x000fea0003800000 */
[----:B------:R-:W-:Y:S01]  /*be60*/  BPT.TRAP 0x1 ;  /* 0x000000040000795c */ /* 0x000fe20000300000 */
.L_x_10930:
[----:B-1----:R-:W-:Y:S05]  /*be70*/  @P1 BRA `(.L_x_10928) ;  /* 0x0000000000081947 */ /* 0x002fea0003800000 */
[----:B------:R-:W1:Y:S02]  /*be80*/  SYNCS.PHASECHK.TRANS64.TRYWAIT P1, [UR10+0x2d830], R13 ;  /* 0x02d8300dff0075a7 */ /* 0x000e64000802014a */
[----:B-1----:R-:W-:Y:S05]  /*be90*/  @!P1 BRA `(.L_x_10931) ;  /* 0x0000009800489947 */ /* 0x002fea0003800000 */
.L_x_10928:
[----:B------:R2:W-:Y:S01]  /*bea0*/  BAR.SYNC.DEFER_BLOCKING R147, 0x100 ;  /* 0x000400930000751d */ /* 0x0005e20000010000 */
[----:B------:R-:W-:Y:S01]  /*beb0*/  R2UR UR48, R8 ;  /* 0x00000000083072ca */ /* 0x000fe200000e0000 */
[----:B------:R-:W-:Y:S01]  /*bec0*/  UIMAD UR26, UR4, 0x600, UR39 ;  /* 0x00000600041a78a4 */ /* 0x000fe2000f8e0227 */
[----:B------:R-:W-:-:S03]  /*bed0*/  R2UR UR49, R9 ;  /* 0x00000000093172ca */ /* 0x000fc600000e0000 */
[----:B------:R-:W-:Y:S01]  /*bee0*/  UMOV UR51, 0x80000020 ;  /* 0x8000002000337882 */ /* 0x000fe20000000000 */
        /* <DEDUP_REMOVED lines=32> */
.L_x_10933:
[----:B------:R-:W-:Y:S01]  /*c0f0*/  ULEA UR10, UR7, UR38, 0x3 ;  /* 0x00000026070a7291 */ /* 0x000fe2000f8e183f */
[----:B01----:R-:W-:-:S05]  /*c100*/  IMAD.U32 R13, RZ, RZ, UR30 ;  /* 0x0000001eff0d7e24 */ /* 0x003fca000f8e00ff */
[----:B------:R-:W-:-:S04]  /*c110*/  SHF.L.U32 R13, R13, 0x1f, RZ ;  /* 0x0000001f0d0d7819 */ /* 0x000fc800000006ff */
[----:B------:R0:W1:Y:S01]  /*c120*/  SYNCS.PHASECHK.TRANS64.TRYWAIT P1, [UR10+0x2d850], R13 ;  /* 0x02d8500dff0075a7 */ /* 0x000062000802014a */
[----:B------:R-:W-:Y:S05]  /*c130*/  @!P0 BRA `(.L_x_10934) ;  /* 0x0000000000048947 */ /* 0x000fea0003800000 */
[----:B------:R-:W-:Y:S01]  /*c140*/  BPT.TRAP 0x1 ;  /* 0x000000040000795c */ /* 0x000fe20000300000 */
.L_x_10934:
[----:B-1----:R-:W-:Y:S05]  /*c150*/  @P1 BRA `(.L_x_10932) ;  /* 0x0000000000081947 */ /* 0x002fea0003800000 */
[----:B------:R-:W1:Y:S02]  /*c160*/  SYNCS.PHASECHK.TRANS64.TRYWAIT P1, [UR10+0x2d850], R13 ;  /* 0x02d8500dff0075a7 */ /* 0x000e64000802014a */
[----:B-1----:R-:W-:Y:S05]  /*c170*/  @!P1 BRA `(.L_x_10935) ;  /* 0x0000009400a89947 */ /* 0x002fea0003800000 */
.L_x_10932:
[----:B------:R-:W-:Y:S01]  /*c180*/  UIADD3 UR10, UR38, 0x400, URZ ;  /* 0x00000400260a7890 */ /* 0x000fe2000fffe03f */
[----:B------:R-:W-:Y:S01]  /*c190*/  WARPGROUP.ARRIVE ;  /* 0x00000000000079c5 */ /* 0x000fe20000000000 */
[----:B------:R-:W-:Y:S01]  /*c1a0*/  UMOV UR48, UR61 ;  /* 0x0000003d00307c82 */ /* 0x000fe20008000000 */
[----:B------:R-:W-:Y:S01]  /*c1b0*/  UMOV UR49, 0x40000040 ;  /* 0x4000004000317882 */ /* 0x000fe20000000000 */
[----:B------:R-:W-:Y:S01]  /*c1c0*/  USHF.R.U32.HI UR10, URZ, 0x4, UR10 ;  /* 0x000000043f0a7899 */ /* 0x000fe2000801160a */
[----:B------:R-:W-:Y:S01]  /*c1d0*/  UMOV UR51, 0x80000020 ;  /* 0x8000002000337882 */ /* 0x000fe20000000000 */
[----:B------:R-:W-:Y:S02]  /*c1e0*/  UMOV UR59, 0x80000020 ;  /* 0x80000020003b7882 */ /* 0x000fe40000000000 */
[----:B------:R-:W-:Y:S01]  /*c1f0*/  ULOP3.LUT UR10, UR10, 0x3fff, URZ, 0xc0, !UPT ;  /* 0x00003fff0a0a7892 */ /* 0x000fe2000f8ec03f */
[----:B------:R-:W-:Y:S01]  /*c200*/  UMOV UR55, 0x80000020 ;  /* 0x8000002000377882 */ /* 0x000fe20000000000 */
[----:B------:R-:W-:-:S02]  /*c210*/  UMOV UR31, 0x80000020 ;  /* 0x80000020001f7882 */ /* 0x000fc40000000000 */
[----:B------:R-:W-:Y:S01]  /*c220*/  ULOP3.LUT UR10, UR10, 0x2000000, URZ, 0xfc, !UPT ;  /* 0x020000000a0a7892 */ /* 0x000fe2000f8efc3f */
[----:B------:R-:W-:Y:S01]  /*c230*/  UMOV UR35, 0x80000020 ;  /* 0x8000002000237882 */ /* 0x000fe20000000000 */
[----:B------:R-:W-:Y:S02]  /*c240*/  UMOV UR43, 0x80000020 ;  /* 0x80000020002b7882 */ /* 0x000fe40000000000 */
[----:B------:R-:W-:Y:S01]  /*c250*/  UIMAD UR10, UR7, 0x600, UR10 ;  /* 0x00000600070a78a4 */ /* 0x000fe2000f8e020a */
[----:B------:R-:W-:-:S03]  /*c260*/  UMOV UR47, 0x80000020 ;  /* 0x80000020002f7882 */ /* 0x000fc60000000000 */
[----:B------:R-:W-:Y:S02]  /*c270*/  UIADD3 UR11, UR10, 0x40, URZ ;  /* 0x000000400a0b7890 */ /* 0x000fe4000fffe03f */
[----:B------:R-:W-:Y:S02]  /*c280*/  UIADD3 UR58, UR10, 0x80, URZ ;  /* 0x000000800a3a7890 */ /* 0x000fe4000fffe03f */
[----:B------:R-:W-:Y:S01]  /*c290*/  UMOV UR50, UR10 ;  /* 0x0000000a00327c82 */ /* 0x000fe20008000000 */
[----:B------:R-:W-:Y:S01]  /*c2a0*/  UIADD3 UR54, UR10, 0xc0, URZ ;  /* 0x000000c00a367890 */ /* 0x000fe2000fffe03f */
[----:B------:R-:W-:Y:S01]  /*c2b0*/  HGMMA.64x96x16.F32 R88, gdesc[UR48].tnspB, R88, gsb0 ;  /* 0x41600000305879f0 */ /* 0x000fe20008000858 */
[----:B------:R-:W-:Y:S01]  /*c2c0*/  R2UR UR48, R138 ;  /* 0x000000008a3072ca */ /* 0x000fe200000e0000 */
[----:B------:R-:W-:Y:S01]  /*c2d0*/  UMOV UR50, UR11 ;  /* 0x0000000b00327c82 */ /* 0x000fe20008000000 */
[----:B------:R-:W-:Y:S01]  /*c2e0*/  R2UR UR49, R139 ;  /* 0x000000008b3172ca */ /* 0x000fe200000e0000 */
[----:B------:R-:W-:Y:S01]  /*c2f0*/  UMOV UR51, 0x80000020 ;  /* 0x8000002000337882 */ /* 0x000fe20000000000 */
[----:B------:R-:W-:-:S02]  /*c300*/  UIADD3 UR30, UR10, 0x100, URZ ;  /* 0x000001000a1e7890 */ /* 0x000fc4000fffe03f */
[----:B------:R-:W-:Y:S02]  /*c310*/  UIADD3 UR34, UR10, 0x140, URZ ;  /* 0x000001400a227890 */ /* 0x000fe4000fffe03f */
[----:B------:R-:W-:Y:S02]  /*c320*/  UIADD3 UR42, UR10, 0x180, URZ ;  /* 0x000001800a2a7890 */ /* 0x000fe4000fffe03f */
[----:B------:R-:W-:Y:S01]  /*c330*/  UIADD3 UR46, UR10, 0x1c0, URZ ;  /* 0x000001c00a2e7890 */ /* 0x000fe2000fffe03f */
        /* <DEDUP_REMOVED lines=25> */
.L_x_10936:
[----:B------:R-:W-:Y:S01]  /*c4d0*/  R2UR UR10, R143 ;  /* 0x000000008f0a72ca */ /* 0x000fe200000e0000 */
[----:B------:R-:W3:Y:S01]  /*c4e0*/  S2UR UR15, SR_CgaCtaId ;  /* 0x00000000000f79c3 */ /* 0x000ee20000008800 */
[----:B------:R-:W-:Y:S01]  /*c4f0*/  FMUL.FTZ R23, R33, UR6 ;  /* 0x0000000621177c20 */ /* 0x000fe20008410000 */
[----:B------:R-:W-:Y:S01]  /*c500*/  FMUL.FTZ R33, R43, UR6 ;  /* 0x000000062b217c20 */ /* 0x000fe20008410000 */
[----:B------:R-:W-:Y:S01]  /*c510*/  FMUL.FTZ R43, R54, UR6 ;  /* 0x00000006362b7c20 */ /* 0x000fe20008410000 */
[----:B01----:R-:W-:Y:S01]  /*c520*/  FMUL.FTZ R13, R24, UR6 ;  /* 0x00000006180d7c20 */ /* 0x003fe20008410000 */
[----:B------:R-:W-:Y:S01]  /*c530*/  FMUL.FTZ R22, R32, UR6 ;  /* 0x0000000620167c20 */ /* 0x000fe20008410000 */
[----:B------:R-:W-:Y:S01]  /*c540*/  FMUL.FTZ R24, R34, UR6 ;  /* 0x0000000622187c20 */ /* 0x000fe20008410000 */
[----:B------:R-:W-:Y:S01]  /*c550*/  FMUL.FTZ R32, R41, UR6 ;  /* 0x0000000629207c20 */ /* 0x000fe20008410000 */
[----:B------:R-:W-:Y:S01]  /*c560*/  FMUL.FTZ R34, R44, UR6 ;  /* 0x000000062c227c20 */ /* 0x000fe20008410000 */
[----:B------:R-:W-:Y:S01]  /*c570*/  FMUL.FTZ R41, R51, UR6 ;  /* 0x0000000633297c20 */ /* 0x000fe20008410000 */
[----:B------:R-:W-:-:S02]  /*c580*/  IMAD.MOV.U32 R136, RZ, RZ, R7 ;  /* 0x000000ffff887224 */ /* 0x000fc400078e0007 */
        /* <DEDUP_REMOVED lines=10> */
[----:B------:R-:W-:-:S02]  /*c630*/  IMAD.SHL.U32 R78, R10, 0x80, RZ ;  /* 0x000000800a4e7824 */ /* 0x000fc400078e00ff */
        /* <DEDUP_REMOVED lines=51> */
[----:B------:R-:W-:Y:S01]  /*c970*/  FMUL.FTZ R74, R81, UR6 ;  /* 0x00000006514a7c20 */ /* 0x000fe20008410000 */
[----:B------:R-:W-:Y:S01]  /*c980*/  FMUL.FTZ R73, R82, UR6 ;  /* 0x0000000652497c20 */ /* 0x000fe20008410000 */
[----:B------:R-:W-:Y:S01]  /*c990*/  FMUL.FTZ R75, R83, UR6 ;  /* 0x00000006534b7c20 */ /* 0x000fe20008410000 */
[----:B------:R-:W-:Y:S01]  /*c9a0*/  FMUL.FTZ R76, R84, UR6 ;  /* 0x00000006544c7c20 */ /* 0x000fe20008410000 */
[----:B------:R-:W-:Y:S01]  /*c9b0*/  FMUL.FTZ R77, R86, UR6 ;  /* 0x00000006564d7c20 */ /* 0x000fe20008410000 */
[----:B------:R-:W-:Y:S01]  /*c9c0*/  FMUL.FTZ R80, R87, UR6 ;  /* 0x0000000657507c20 */ /* 0x000fe20008410000 */
[----:B------:R-:W-:Y:S01]  /*c9d0*/  R2UR UR14, R144 ;  /* 0x00000000900e72ca */ /* 0x000fe200000e0000 */
[----:B------:R-:W-:Y:S01]  /*c9e0*/  IMAD R55, R2, -0x2, R55 ;  /* 0xfffffffe02377824 */ /* 0x000fe200078e0237 */
        /* <DEDUP_REMOVED lines=8> */
[----:B------:R-:W3:Y:S01]  /*ca70*/  MUFU.TANH R15, R15 ;  /* 0x0000000f000f7308 */ /* 0x000ee20000002400 */
[----:B------:R-:W-:Y:S02]  /*ca80*/  SYNCS.ARRIVE.TRANS64.RED.A1T0 RZ, [UR10], RZ ;  /* 0x000000ffffff79a7 */ /* 0x000fe4000810040a */
[C---:B------:R-:W-:Y:S02]  /*ca90*/  VIADD R84, R55.reuse, UR15 ;  /* 0x0000000f37547c36 */ /* 0x040fe40008000000 */
[----:B------:R-:W-:Y:S02]  /*caa0*/  VIADD R83, R55, UR14 ;  /* 0x0000000e37537c36 */ /* 0x000fe40008000000 */
[--C-:B0-----:R-:W-:Y:S01]  /*cab0*/  IMAD.IADD R82, R84, 0x1, R85.reuse ;  /* 0x0000000154527824 */ /* 0x101fe200078e0255 */
[----:B------:R-:W0:Y:S01]  /*cac0*/  MUFU.TANH R14, R14 ;  /* 0x0000000e000e7308 */ /* 0x000e220000002400 */
[----:B------:R-:W-:-:S07]  /*cad0*/  IMAD.IADD R81, R83, 0x1, R85 ;  /* 0x0000000153517824 */ /* 0x000fce00078e0255 */
        /* <DEDUP_REMOVED lines=61> */
[----:B-1-34-:R-:W-:Y:S05]  /*ceb0*/  @P1 BRA `(.L_x_10937) ;  /* 0x00000000006c1947 */ /* 0x01afea0003800000 */
        /* <DEDUP_REMOVED lines=16> */
.L_x_10939:
[----:B------:R-:W-:Y:S02]  /*cfc0*/  ULDC UR10, c[0x0][0x9e4] ;  /* 0x00027900000a7ab9 */ /* 0x000fe40000000800 */
[----:B------:R-:W-:-:S05]  /*cfd0*/  IMAD.U32 R86, RZ, RZ, UR10 ;  /* 0x0000000aff567e24 */ /* 0x000fca000f8e00ff */
[----:B------:R-:W-:-:S13]  /*cfe0*/  ISETP.NE.AND P1, PT, R86, 0x1, PT ;  /* 0x000000015600780c */ /* 0x000fda0003f25270 */
[----:B------:R-:W1:Y:S02]  /*cff0*/  @P1 LDC.64 R54, c[0x0][0x9e8] ;  /* 0x00027a00ff361b82 */ /* 0x000e640000000a00 */
[----:B-1----:R-:W-:-:S05]  /*d000*/  @P1 IMAD.HI.U32 R54, R85, R54, RZ ;  /* 0x0000003655361227 */ /* 0x002fca00078e00ff */
[----:B------:R-:W-:-:S07]  /*d010*/  @P1 SHF.R.U32.HI R85, RZ, R55, R54 ;  /* 0x00000037ff551219 */ /* 0x000fce0000011636 */
.L_x_10940:
[----:B------:R-:W-:Y:S05]  /*d020*/  BSYNC B0 ;  /* 0x0000000000007941 */ /* 0x000fea0003800000 */
.L_x_10938:
[----:B------:R-:W-:-:S04]  /*d030*/  IMAD R85, R85, R86, -R78 ;  /* 0x0000005655557224 */ /* 0x000fc800078e0a4e */
[----:B------:R-:W-:-:S05]  /*d040*/  IMAD R85, R2, -0x2, R85 ;  /* 0xfffffffe02557824 */ /* 0x000fca00078e0255 */
[----:B------:R-:W-:Y:S02]  /*d050*/  VIADDMNMX R82, R85, R86, R82, PT ;  /* 0x0000005655527246 */ /* 0x000fe40003800152 */
[----:B------:R-:W-:-:S07]  /*d060*/  VIMNMX R81, R81, R85, !PT ;  /* 0x0000005551517248 */ /* 0x000fce0007fe0100 */
.L_x_10937:
[----:B------:R-:W-:Y:S01]  /*d070*/  ISETP.GT.AND P1, PT, R10, -0x1, PT ;  /* 0xffffffff0a00780c */ /* 0x000fe20003f24270 */
[----:B------:R-:W1:Y:S01]  /*d080*/  SHFL.IDX PT, R54, R136, 0x1, 0x1c1f ;  /* 0x003c1f0088367f89 */ /* 0x000e6200000e0000 */
[----:B------:R-:W-:Y:S02]  /*d090*/  UISETP.NE.AND UP0, UPT, UR60, URZ, UPT ;  /* 0x0000003f3c00728c */ /* 0x000fe4000bf05270 */
[C---:B------:R-:W-:Y:S02]  /*d0a0*/  ISETP.GT.AND P3, PT, R81.reuse, 0x8, P1 ;  /* 0x000000085100780c */ /* 0x040fe40000f64270 */
[C---:B------:R-:W-:Y:S02]  /*d0b0*/  ISETP.GT.AND P6, PT, R81.reuse, RZ, P1 ;  /* 0x000000ff5100720c */ /* 0x040fe40000fc4270 */
        /* <DEDUP_REMOVED lines=114> */
.L_x_10943:
[----:B------:R-:W-:Y:S02]  /*d7e0*/  ULDC UR10, c[0x0][0x9e4] ;  /* 0x00027900000a7ab9 */ /* 0x000fe40000000800 */
[----:B------:R-:W-:-:S05]  /*d7f0*/  IMAD.U32 R30, RZ, RZ, UR10 ;  /* 0x0000000aff1e7e24 */ /* 0x000fca000f8e00ff */
[----:B------:R-:W-:-:S13]  /*d800*/  ISETP.NE.AND P2, PT, R30, 0x1, PT ;  /* 0x000000011e00780c */ /* 0x000fda0003f45270 */
[----:B------:R-:W0:Y:S02]  /*d810*/  @P2 LDC.64 R54, c[0x0][0x9e8] ;  /* 0x00027a00ff362b82 */ /* 0x000e240000000a00 */
[----:B0-----:R-:W-:-:S05]  /*d820*/  @P2 IMAD.HI.U32 R54, R81, R54, RZ ;  /* 0x0000003651362227 */ /* 0x001fca00078e00ff */
[----:B------:R-:W-:-:S07]  /*d830*/  @P2 SHF.R.U32.HI R81, RZ, R55, R54 ;  /* 0x00000037ff512219 */ /* 0x000fce0000011636 */
.L_x_10944:
[----:B------:R-:W-:Y:S05]  /*d840*/  BSYNC B0 ;  /* 0x0000000000007941 */ /* 0x000fea0003800000 */
.L_x_10942:
[----:B------:R-:W-:-:S04]  /*d850*/  IMAD R81, R81, R30, -R78 ;  /* 0x0000001e51517224 */ /* 0x000fc800078e0a4e */
[----:B------:R-:W-:-:S05]  /*d860*/  IMAD R81, R2, -0x2, R81 ;  /* 0xfffffffe02517824 */ /* 0x000fca00078e0251 */
[----:B------:R-:W-:Y:S02]  /*d870*/  VIADDMNMX R84, R81, R30, R84, PT ;  /* 0x0000001e51547246 */ /* 0x000fe40003800154 */
[----:B------:R-:W-:-:S07]  /*d880*/  VIMNMX R83, R83, R81, !PT ;  /* 0x0000005153537248 */ /* 0x000fce0007fe0100 */
.L_x_10941:
[----:B------:R-:W-:Y:S01]  /*d890*/  FMNMX.FTZ R30, R13, R11, !PT ;  /* 0x0000000b0d1e7209 */ /* 0x000fe20007810000 */
[----:B------:R-:W-:Y:S01]  /*d8a0*/  ULDC UR10, c[0x0][0x988] ;  /* 0x00026200000a7ab9 */ /* 0x000fe20000000800 */
[----:B------:R-:W-:Y:S01]  /*d8b0*/  ISETP.GT.AND P5, PT, R83, 0x10, P1 ;  /* 0x000000105300780c */ /* 0x000fe20000fa4270 */
[----:B------:R-:W-:Y:S01]  /*d8c0*/  UMOV UR11, UR10 ;  /* 0x0000000a000b7c82 */ /* 0x000fe20008000000 */
        /* <DEDUP_REMOVED lines=17> */
[C---:B------:R-:W-:Y:S02]  /*d9e0*/  ISETP.GT.AND P3, PT, R83.reuse, 0x8, P1 ;  /* 0x000000085300780c */ /* 0x040fe40000f64270 */
        /* <DEDUP_REMOVED lines=49> */
[C---:B------:R-:W-:Y:S02]  /*dd00*/  ISETP.LT.OR P2, PT, R84.reuse, 0x31, P2 ;  /* 0x000000315400780c */ /* 0x040fe40001741670 */
[----:B------:R-:W-:Y:S02]  /*dd10*/  FSEL R37, R37, -INF , !P4 ;  /* 0xff80000025257808 */ /* 0x000fe40006000000 */
[----:B------:R-:W-:Y:S02]  /*dd20*/  FSEL R39, R39, -INF , !P2 ;  /* 0xff80000027277808 */ /* 0x000fe40005000000 */
[----:B------:R-:W-:-:S02]  /*dd30*/  ISETP.LT.OR P3, PT, R84, 0x32, P3 ;  /* 0x000000325400780c */ /* 0x000fc40001f61670 */
[----:B------:R-:W-:Y:S02]  /*dd40*/  ISETP.GT.AND P4, PT, R83, 0x39, P1 ;  /* 0x000000395300780c */ /* 0x000fe40000f84270 */
[----:B------:R-:W-:Y:S02]  /*dd50*/  FSEL R41, R41, -INF , !P3 ;  /* 0xff80000029297808 */ /* 0x000fe40005800000 */
[C---:B------:R-:W-:Y:S02]  /*dd60*/  ISETP.GT.AND P2, PT, R83.reuse, 0x40, P1 ;  /* 0x000000405300780c */ /* 0x040fe40000f44270 */
[----:B------:R-:W-:Y:S02]  /*dd70*/  ISETP.LT.OR P4, PT, R84, 0x3a, P4 ;  /* 0x0000003a5400780c */ /* 0x000fe40002781670 */
[----:B------:R-:W-:Y:S02]  /*dd80*/  ISETP.GT.AND P3, PT, R83, 0x41, P1 ;  /* 0x000000415300780c */ /* 0x000fe40000f64270 */
[----:B0-----:R-:W-:-:S02]  /*dd90*/  FMNMX.FTZ R55, R54, R55, !PT ;  /* 0x0000003736377209 */ /* 0x001fc40007810000 */
[C---:B------:R-:W-:Y:S02]  /*dda0*/  ISETP.LT.OR P2, PT, R84.reuse, 0x41, P2 ;  /* 0x000000415400780c */ /* 0x040fe40001741670 */
[----:B------:R-:W-:Y:S01]  /*ddb0*/  ISETP.LT.OR P3, PT, R84, 0x42, P3 ;  /* 0x000000425400780c */ /* 0x000fe20001f61670 */
[----:B------:R-:W0:Y:S01]  /*ddc0*/  SHFL.BFLY PT, R30, R55, 0x1, 0x1f ;  /* 0x0c201f00371e7f89 */ /* 0x000e2200000e0000 */
[----:B------:R-:W-:Y:S02]  /*ddd0*/  FSEL R47, R47, -INF , !P2 ;  /* 0xff8000002f2f7808 */ /* 0x000fe40005000000 */
[----:B------:R-:W-:Y:S02]  /*dde0*/  FSEL R49, R49, -INF , !P3 ;  /* 0xff80000031317808 */ /* 0x000fe40005800000 */
[C---:B------:R-:W-:Y:S02]  /*ddf0*/  ISETP.GT.AND P2, PT, R83.reuse, 0x50, P1 ;  /* 0x000000505300780c */ /* 0x040fe40000f44270 */
[----:B------:R-:W-:-:S02]  /*de00*/  ISETP.GT.AND P3, PT, R83, 0x51, P1 ;  /* 0x000000515300780c */ /* 0x000fc40000f64270 */
[C---:B------:R-:W-:Y:S02]  /*de10*/  ISETP.LT.OR P2, PT, R84.reuse, 0x51, P2 ;  /* 0x000000515400780c */ /* 0x040fe40001741670 */
[----:B------:R-:W-:Y:S02]  /*de20*/  ISETP.LT.OR P3, PT, R84, 0x52, P3 ;  /* 0x000000525400780c */ /* 0x000fe40001f61670 */
[----:B------:R-:W-:Y:S02]  /*de30*/  FSEL R57, R57, -INF , !P2 ;  /* 0xff80000039397808 */ /* 0x000fe40005000000 */
[----:B------:R-:W-:Y:S02]  /*de40*/  FSEL R59, R59, -INF , !P3 ;  /* 0xff8000003b3b7808 */ /* 0x000fe40005800000 */
[C---:B------:R-:W-:Y:S02]  /*de50*/  ISETP.GT.AND P2, PT, R83.reuse, 0x60, P1 ;  /* 0x000000605300780c */ /* 0x040fe40000f44270 */
[----:B------:R-:W-:-:S02]  /*de60*/  ISETP.GT.AND P3, PT, R83, 0x61, P1 ;  /* 0x000000615300780c */ /* 0x000fc40000f64270 */
[C---:B------:R-:W-:Y:S02]  /*de70*/  ISETP.LT.OR P2, PT, R84.reuse, 0x61, P2 ;  /* 0x000000615400780c */ /* 0x040fe40001741670 */
[----:B------:R-:W-:Y:S02]  /*de80*/  ISETP.LT.OR P3, PT, R84, 0x62, P3 ;  /* 0x000000625400780c */ /* 0x000fe40001f61670 */
[----:B0-----:R-:W-:Y:S02]  /*de90*/  FMNMX.FTZ R30, R55, R30, !PT ;  /* 0x0000001e371e7209 */ /* 0x001fe40007810000 */
[----:B------:R-:W-:Y:S02]  /*dea0*/  FSEL R65, R65, -INF , !P2 ;  /* 0xff80000041417808 */ /* 0x000fe40005000000 */
[C---:B------:R-:W-:Y:S01]  /*deb0*/  FSETP.NEU.FTZ.AND P6, PT, R30.reuse, -INF , PT ;  /* 0xff8000001e00780b */ /* 0x040fe20003fdd000 */
[----:B------:R-:W-:Y:S01]  /*dec0*/  FMUL.FTZ R78, R30, UR11 ;  /* 0x0000000b1e4e7c20 */ /* 0x000fe20008410000 */
[----:B------:R-:W-:-:S04]  /*ded0*/  ISETP.GT.AND P2, PT, R83, 0x70, P1 ;  /* 0x000000705300780c */ /* 0x000fc80000f44270 */
[----:B------:R-:W-:Y:S02]  /*dee0*/  FSEL R55, R78, RZ, P6 ;  /* 0x000000ff4e377208 */ /* 0x000fe40003000000 */
[----:B------:R-:W-:-:S03]  /*def0*/  ISETP.LT.OR P2, PT, R84, 0x71, P2 ;  /* 0x000000715400780c */ /* 0x000fc60001741670 */
        /* <DEDUP_REMOVED lines=15> */
[----:B------:R-:W-:Y:S01]  /*dff0*/  ISETP.GT.AND P5, PT, R83, 0x48, P1 ;  /* 0x000000485300780c */ /* 0x000fe20000fa4270 */
[--C-:B------:R-:W-:Y:S01]  /*e000*/  FFMA.FTZ R20, R20, UR11, -R55.reuse ;  /* 0x0000000b14147c23 */ /* 0x100fe20008010837 */
[----:B------:R-:W-:Y:S01]  /*e010*/  FMNMX.FTZ R81, R21, R54, !PT ;  /* 0x0000003615517209 */ /* 0x000fe20007810000 */
[--C-:B------:R-:W-:Y:S01]  /*e020*/  FFMA.FTZ R23, R23, UR11, -R55.reuse ;  /* 0x0000000b17177c23 */ /* 0x100fe20008010837 */
[----:B------:R-:W-:Y:S01]  /*e030*/  ISETP.LT.OR P5, PT, R84, 0x49, P5 ;  /* 0x000000495400780c */ /* 0x000fe20002fa1670 */
[--C-:B------:R-:W-:Y:S01]  /*e040*/  FFMA.FTZ R26, R26, UR11, -R55.reuse ;  /* 0x0000000b1a1a7c23 */ /* 0x100fe20008010837 */
[----:B------:R-:W-:Y:S01]  /*e050*/  FMNMX.FTZ R54, R24, R81, !PT ;  /* 0x0000005118367209 */ /* 0x000fe20007810000 */
[----:B------:R-:W-:Y:S01]  /*e060*/  MUFU.EX2 R15, R15 ;  /* 0x0000000f000f7308 */ /* 0x000fe20000000800 */
[----:B------:R-:W-:Y:S01]  /*e070*/  FSEL R51, R51, -INF , !P5 ;  /* 0xff80000033337808 */ /* 0x000fe20006800000 */
[--C-:B------:R-:W-:Y:S01]  /*e080*/  FFMA.FTZ R28, R28, UR11, -R55.reuse ;  /* 0x0000000b1c1c7c23 */ /* 0x100fe20008010837 */
[----:B------:R-:W-:Y:S01]  /*e090*/  FMNMX.FTZ R54, R25, R54, !PT ;  /* 0x0000003619367209 */ /* 0x000fe20007810000 */
[--C-:B------:R-:W-:Y:S01]  /*e0a0*/  FFMA.FTZ R32, R32, UR11, -R55.reuse ;  /* 0x0000000b20207c23 */ /* 0x100fe20008010837 */
[----:B------:R-:W-:Y:S01]  /*e0b0*/  ISETP.GT.AND P5, PT, R83, 0x58, P1 ;  /* 0x000000585300780c */ /* 0x000fe20000fa4270 */
[--C-:B------:R-:W-:Y:S01]  /*e0c0*/  FFMA.FTZ R34, R34, UR11, -R55.reuse ;  /* 0x0000000b22227c23 */ /* 0x100fe20008010837 */
[----:B------:R-:W-:Y:S01]  /*e0d0*/  FMNMX.FTZ R54, R27, R54, !PT ;  /* 0x000000361b367209 */ /* 0x000fe20007810000 */
[----:B------:R-:W-:Y:S01]  /*e0e0*/  MUFU.EX2 R18, R18 ;  /* 0x0000001200127308 */ /* 0x000fe20000000800 */
[----:B------:R-:W-:Y:S01]  /*e0f0*/  ISETP.LT.OR P5, PT, R84, 0x59, P5 ;  /* 0x000000595400780c */ /* 0x000fe20002fa1670 */
[--C-:B------:R-:W-:Y:S01]  /*e100*/  FFMA.FTZ R36, R36, UR11, -R55.reuse ;  /* 0x0000000b24247c23 */ /* 0x100fe20008010837 */
[----:B0-----:R-:W-:Y:S01]  /*e110*/  FMNMX.FTZ R78, R29, R54, !PT ;  /* 0x000000361d4e7209 */ /* 0x001fe20007810000 */
        /* <DEDUP_REMOVED lines=30> */
[----:B------:R-:W-:Y:S01]  /*e300*/  FFMA.FTZ R70, R70, UR11, -R55 ;  /* 0x0000000b46467c23 */ /* 0x000fe20008010837 */
[----:B------:R-:W-:Y:S01]  /*e310*/  FMNMX.FTZ R78, R54, R81, !PT ;  /* 0x00000051364e7209 */ /* 0x000fe20007810000 */
[----:B------:R-:W-:Y:S01]  /*e320*/  MUFU.EX2 R26, R26 ;  /* 0x0000001a001a7308 */ /* 0x000fe20000000800 */
[----:B------:R-:W-:-:S02]  /*e330*/  ISETP.LT.OR P5, PT, R84, 0x69, P5 ;  /* 0x000000695400780c */ /* 0x000fc40002fa1670 */
[----:B------:R-:W-:Y:S02]  /*e340*/  FMNMX.FTZ R78, R47, R78, !PT ;  /* 0x0000004e2f4e7209 */ /* 0x000fe40007810000 */
[----:B------:R-:W-:Y:S02]  /*e350*/  FSEL R81, R67, -INF , !P3 ;  /* 0xff80000043517808 */ /* 0x000fe40005800000 */
[----:B------:R-:W-:Y:S01]  /*e360*/  FMNMX.FTZ R78, R49, R78, !PT ;  /* 0x0000004e314e7209 */ /* 0x000fe20007810000 */
[----:B------:R-:W-:Y:S01]  /*e370*/  MUFU.EX2 R28, R28 ;  /* 0x0000001c001c7308 */ /* 0x000fe20000000800 */
[----:B------:R-:W-:Y:S02]  /*e380*/  ISETP.GT.AND P3, PT, R83, 0x71, P1 ;  /* 0x000000715300780c */ /* 0x000fe40000f64270 */
[----:B------:R-:W-:Y:S02]  /*e390*/  FMNMX.FTZ R78, R51, R78, !PT ;  /* 0x0000004e334e7209 */ /* 0x000fe40007810000 */
[----:B------:R-:W-:-:S02]  /*e3a0*/  ISETP.LT.OR P3, PT, R84, 0x72, P3 ;  /* 0x000000725400780c */ /* 0x000fc40001f61670 */
[----:B------:R-:W-:Y:S01]  /*e3b0*/  FMNMX.FTZ R82, R53, R78, !PT ;  /* 0x0000004e35527209 */ /* 0x000fe20007810000 */
[----:B------:R-:W-:Y:S01]  /*e3c0*/  MUFU.EX2 R32, R32 ;  /* 0x0000002000207308 */ /* 0x000fe20000000800 */
[----:B------:R-:W-:Y:S02]  /*e3d0*/  FSEL R78, R63, -INF , !P4 ;  /* 0xff8000003f4e7808 */ /* 0x000fe40006000000 */
[----:B------:R-:W-:Y:S02]  /*e3e0*/  FMNMX.FTZ R82, R57, R82, !PT ;  /* 0x0000005239527209 */ /* 0x000fe40007810000 */
[----:B------:R-:W-:Y:S02]  /*e3f0*/  ISETP.GT.AND P4, PT, R83, 0x69, P1 ;  /* 0x000000695300780c */ /* 0x000fe40000f84270 */
[----:B------:R-:W-:Y:S01]  /*e400*/  FMNMX.FTZ R82, R59, R82, !PT ;  /* 0x000000523b527209 */ /* 0x000fe20007810000 */
[----:B------:R-:W-:Y:S01]  /*e410*/  MUFU.EX2 R34, R34 ;  /* 0x0000002200227308 */ /* 0x000fe20000000800 */
[----:B------:R-:W-:-:S02]  /*e420*/  ISETP.LT.OR P4, PT, R84, 0x6a, P4 ;  /* 0x0000006a5400780c */ /* 0x000fc40002781670 */
[----:B------:R-:W-:Y:S02]  /*e430*/  FMNMX.FTZ R63, R61, R82, !PT ;  /* 0x000000523d3f7209 */ /* 0x000fe40007810000 */
[----:B------:R-:W-:Y:S02]  /*e440*/  FSEL R82, R69, -INF , !P5 ;  /* 0xff80000045527808 */ /* 0x000fe40006800000 */
[----:B------:R-:W-:Y:S01]  /*e450*/  FMNMX.FTZ R86, R78, R63, !PT ;  /* 0x0000003f4e567209 */ /* 0x000fe20007810000 */
[--C-:B------:R-:W-:Y:S01]  /*e460*/  FFMA.FTZ R63, R48, UR11, -R55.reuse ;  /* 0x0000000b303f7c23 */ /* 0x100fe20008010837 */
[----:B------:R-:W-:Y:S01]  /*e470*/  FSEL R48, R71, -INF , !P4 ;  /* 0xff80000047307808 */ /* 0x000fe20006000000 */
[----:B------:R-:W-:Y:S01]  /*e480*/  FFMA.FTZ R71, R50, UR11, -R55 ;  /* 0x0000000b32477c23 */ /* 0x000fe20008010837 */
[----:B------:R-:W-:Y:S01]  /*e490*/  FMNMX.FTZ R86, R65, R86, !PT ;  /* 0x0000005641567209 */ /* 0x000fe20007810000 */
[----:B------:R-:W-:Y:S01]  /*e4a0*/  MUFU.EX2 R36, R36 ;  /* 0x0000002400247308 */ /* 0x000fe20000000800 */
[----:B------:R-:W-:-:S02]  /*e4b0*/  ISETP.GT.AND P5, PT, R83, 0x78, P1 ;  /* 0x000000785300780c */ /* 0x000fc40000fa4270 */
[----:B------:R-:W-:Y:S02]  /*e4c0*/  FMNMX.FTZ R67, R81, R86, !PT ;  /* 0x0000005651437209 */ /* 0x000fe40007810000 */
[----:B------:R-:W-:Y:S02]  /*e4d0*/  ISETP.GT.AND P1, PT, R83, 0x79, P1 ;  /* 0x000000795300780c */ /* 0x000fe40000f24270 */
[----:B------:R-:W-:Y:S01]  /*e4e0*/  FMNMX.FTZ R67, R82, R67, !PT ;  /* 0x0000004352437209 */ /* 0x000fe20007810000 */
[----:B------:R-:W-:Y:S01]  /*e4f0*/  MUFU.EX2 R38, R38 ;  /* 0x0000002600267308 */ /* 0x000fe20000000800 */
[----:B------:R-:W-:Y:S01]  /*e500*/  FSEL R83, R73, -INF , !P2 ;  /* 0xff80000049537808 */ /* 0x000fe20005000000 */
[----:B------:R-:W-:Y:S01]  /*e510*/  FFMA.FTZ R73, R76, UR11, -R55 ;  /* 0x0000000b4c497c23 */ /* 0x000fe20008010837 */
[----:B------:R-:W-:Y:S02]  /*e520*/  FMNMX.FTZ R50, R48, R67, !PT ;  /* 0x0000004330327209 */ /* 0x000fe40007810000 */
[----:B------:R-:W-:-:S02]  /*e530*/  ISETP.LT.OR P5, PT, R84, 0x79, P5 ;  /* 0x000000795400780c */ /* 0x000fc40002fa1670 */
[----:B------:R-:W-:Y:S01]  /*e540*/  FSEL R75, R75, -INF , !P3 ;  /* 0xff8000004b4b7808 */ /* 0x000fe20005800000 */
[----:B------:R0:W-:Y:S01]  /*e550*/  MUFU.EX2 R67, R71 ;  /* 0x0000004700437308 */ /* 0x0001e20000000800 */
[----:B------:R-:W-:Y:S02]  /*e560*/  FMNMX.FTZ R50, R83, R50, !PT ;  /* 0x0000003253327209 */ /* 0x000fe40007810000 */
[----:B------:R-:W-:Y:S02]  /*e570*/  ISETP.LT.OR P1, PT, R84, 0x7a, P1 ;  /* 0x0000007a5400780c */ /* 0x000fe40000f21670 */
[----:B------:R-:W-:Y:S02]  /*e580*/  FSEL R77, R77, -INF , !P5 ;  /* 0xff8000004d4d7808 */ /* 0x000fe40006800000 */
[----:B------:R-:W-:Y:S01]  /*e590*/  FMNMX.FTZ R50, R75, R50, !PT ;  /* 0x000000324b327209 */ /* 0x000fe20007810000 */
[----:B------:R-:W-:Y:S01]  /*e5a0*/  MUFU.EX2 R40, R40 ;  /* 0x0000002800287308 */ /* 0x000fe20000000800 */
[----:B------:R-:W-:-:S02]  /*e5b0*/  FSEL R80, R80, -INF , !P1 ;  /* 0xff80000050507808 */ /* 0x000fc40004800000 */
[----:B------:R-:W-:-:S04]  /*e5c0*/  FMNMX.FTZ R69, R77, R50, !PT ;  /* 0x000000324d457209 */ /* 0x000fc80007810000 */
[----:B------:R-:W-:Y:S01]  /*e5d0*/  FMNMX.FTZ R50, R80, R69, !PT ;  /* 0x0000004550327209 */ /* 0x000fe20007810000 */
[----:B------:R-:W-:Y:S04]  /*e5e0*/  MUFU.EX2 R42, R42 ;  /* 0x0000002a002a7308 */ /* 0x000fe80000000800 */
[----:B0-----:R-:W0:Y:S04]  /*e5f0*/  SHFL.BFLY PT, R71, R50, 0x2, 0x1f ;  /* 0x0c401f0032477f89 */ /* 0x001e2800000e0000 */
[----:B------:R0:W-:Y:S08]  /*e600*/  MUFU.EX2 R69, R56 ;  /* 0x0000003800457308 */ /* 0x0001f00000000800 */
[----:B------:R-:W-:Y:S08]  /*e610*/  MUFU.EX2 R44, R44 ;  /* 0x0000002c002c7308 */ /* 0x000ff00000000800 */
[----:B------:R-:W-:Y:S01]  /*e620*/  MUFU.EX2 R46, R46 ;  /* 0x0000002e002e7308 */ /* 0x000fe20000000800 */
[----:B0-----:R-:W-:Y:S01]  /*e630*/  FMNMX.FTZ R56, R50, R71, !PT ;  /* 0x0000004732387209 */ /* 0x001fe20007810000 */
[--C-:B------:R-:W-:Y:S01]  /*e640*/  FFMA.FTZ R71, R72, UR11, -R55.reuse ;  /* 0x0000000b48477c23 */ /* 0x100fe20008010837 */
[----:B------:R-:W-:Y:S01]  /*e650*/  FSEL R50, R30, RZ, P6 ;  /* 0x000000ff1e327208 */ /* 0x000fe20003000000 */
[--C-:B------:R-:W-:Y:S01]  /*e660*/  FFMA.FTZ R72, R74, UR11, -R55.reuse ;  /* 0x0000000b4a487c23 */ /* 0x100fe20008010837 */
[----:B------:R-:W-:Y:S01]  /*e670*/  FFMA.FTZ R55, R79, UR11, -R55 ;  /* 0x0000000b4f377c23 */ /* 0x000fe20008010837 */
[----:B------:R-:W0:Y:S02]  /*e680*/  SHFL.BFLY PT, R85, R56, 0x1, 0x1f ;  /* 0x0c201f0038557f89 */ /* 0x000e2400000e0000 */
[----:B------:R-:W-:Y:S01]  /*e690*/  MUFU.EX2 R63, R63 ;  /* 0x0000003f003f7308 */ /* 0x000fe20000000800 */
[----:B------:R-:W-:-:S04]  /*e6a0*/  FADD.FTZ R50, -R50, R11 ;  /* 0x0000000b32327221 */ /* 0x000fc80000010100 */
[----:B------:R-:W-:-:S03]  /*e6b0*/  FMUL.FTZ R11, R50, UR11 ;  /* 0x0000000b320b7c20 */ /* 0x000fc60008410000 */
[----:B------:R-:W-:Y:S08]  /*e6c0*/  MUFU.EX2 R52, R52 ;  /* 0x0000003400347308 */ /* 0x000ff00000000800 */
[----:B------:R-:W1:Y:S01]  /*e6d0*/  MUFU.EX2 R11, R11 ;  /* 0x0000000b000b7308 */ /* 0x000e620000000800 */
[----:B0-----:R-:W-:-:S07]  /*e6e0*/  FMNMX.FTZ R56, R56, R85, !PT ;  /* 0x0000005538387209 */ /* 0x001fce0007810000 */
        /* <DEDUP_REMOVED lines=14> */
[----:B-1----:R-:W-:Y:S01]  /*e7d0*/  FFMA.FTZ R24, R11, R5, R13 ;  /* 0x000000050b187223 */ /* 0x002fe2000001000d */
[----:B------:R-:W-:Y:S01]  /*e7e0*/  FMUL.FTZ R17, R17, UR11 ;  /* 0x0000000b11117c20 */ /* 0x000fe20008410000 */
[--C-:B------:R-:W-:Y:S01]  /*e7f0*/  FFMA.FTZ R27, R27, UR11, -R76.reuse ;  /* 0x0000000b1b1b7c23 */ /* 0x100fe2000801084c */
[----:B------:R-:W-:Y:S01]  /*e800*/  FFMA.FTZ R19, R39, UR11, -R76 ;  /* 0x0000000b27137c23 */ /* 0x000fe2000801084c */
[----:B------:R-:W-:Y:S01]  /*e810*/  FADD.FTZ R5, R15, R24 ;  /* 0x000000180f057221 */ /* 0x000fe20000010000 */
[--C-:B------:R-:W-:Y:S01]  /*e820*/  FFMA.FTZ R79, R29, UR11, -R76.reuse ;  /* 0x0000000b1d4f7c23 */ /* 0x100fe2000801084c */
[----:B------:R-:W-:Y:S01]  /*e830*/  MUFU.EX2 R50, R50 ;  /* 0x0000003200327308 */ /* 0x000fe20000000800 */
[--C-:B------:R-:W-:Y:S01]  /*e840*/  FFMA.FTZ R21, R31, UR11, -R76.reuse ;  /* 0x0000000b1f157c23 */ /* 0x100fe2000801084c */
[----:B------:R-:W-:Y:S01]  /*e850*/  FADD.FTZ R5, R18, R5 ;  /* 0x0000000512057221 */ /* 0x000fe20000010000 */
[--C-:B------:R-:W-:Y:S01]  /*e860*/  FFMA.FTZ R31, R47, UR11, -R76.reuse ;  /* 0x0000000b2f1f7c23 */ /* 0x100fe2000801084c */
[--C-:B------:R-:W-:Y:S01]  /*e870*/  FFMA.FTZ R33, R33, UR11, -R76.reuse ;  /* 0x0000000b21217c23 */ /* 0x100fe2000801084c */
[--C-:B------:R-:W-:Y:S01]  /*e880*/  FFMA.FTZ R35, R35, UR11, -R76.reuse ;  /* 0x0000000b23237c23 */ /* 0x100fe2000801084c */
[----:B------:R-:W-:Y:S01]  /*e890*/  FADD.FTZ R5, R20, R5 ;  /* 0x0000000514057221 */ /* 0x000fe20000010000 */
        /* <DEDUP_REMOVED lines=15> */
[----:B------:R-:W-:-:S02]  /*e990*/  FFMA.FTZ R77, R77, UR11, -R76 ;  /* 0x0000000b4d4d7c23 */ /* 0x000fc4000801084c */
[----:B------:R-:W3:Y:S01]  /*e9a0*/  MUFU.EX2 R84, R84 ;  /* 0x0000005400547308 */ /* 0x000ee20000000800 */
        /* <DEDUP_REMOVED lines=8> */
[----:B---3--:R-:W-:Y:S01]  /*ea30*/  FADD.FTZ R47, R84, R39 ;  /* 0x00000027542f7221 */ /* 0x008fe20000010000 */
[----:B------:R-:W-:Y:S01]  /*ea40*/  FADD.FTZ R4, R28, R5 ;  /* 0x000000051c047221 */ /* 0x000fe20000010000 */
[--C-:B------:R-:W-:Y:S01]  /*ea50*/  FFMA.FTZ R39, R57, UR11, -R76.reuse ;  /* 0x0000000b39277c23 */ /* 0x100fe2000801084c */
[----:B------:R-:W-:Y:S02]  /*ea60*/  FFMA.FTZ R57, R83, UR11, -R76 ;  /* 0x0000000b53397c23 */ /* 0x000fe4000801084c */
[----:B------:R-:W-:Y:S02]  /*ea70*/  FADD.FTZ R5, R45, R4 ;  /* 0x000000042d057221 */ /* 0x000fe40000010000 */
[----:B------:R-:W3:Y:S01]  /*ea80*/  MUFU.EX2 R27, R27 ;  /* 0x0000001b001b7308 */ /* 0x000ee20000000800 */
[----:B0-----:R-:W-:Y:S01]  /*ea90*/  FADD.FTZ R24, R22, R47 ;  /* 0x0000002f16187221 */ /* 0x001fe20000010000 */
[----:B------:R-:W-:Y:S01]  /*eaa0*/  FADD.FTZ R5, R32, R5 ;  /* 0x0000000520057221 */ /* 0x000fe20000010000 */
[--C-:B------:R-:W-:Y:S01]  /*eab0*/  FFMA.FTZ R47, R61, UR11, -R76.reuse ;  /* 0x0000000b3d2f7c23 */ /* 0x100fe2000801084c */
[--C-:B------:R-:W-:Y:S01]  /*eac0*/  FFMA.FTZ R61, R78, UR11, -R76.reuse ;  /* 0x0000000b4e3d7c23 */ /* 0x100fe2000801084c */
[----:B------:R-:W-:Y:S01]  /*ead0*/  FFMA.FTZ R76, R80, UR11, -R76 ;  /* 0x0000000b504c7c23 */ /* 0x000fe2000801084c */
[----:B------:R-:W-:-:S02]  /*eae0*/  FADD.FTZ R5, R34, R5 ;  /* 0x0000000522057221 */ /* 0x000fc40000010000 */
        /* <DEDUP_REMOVED lines=10> */
[----:B------:R-:W-:-:S06]  /*eb90*/  FADD.FTZ R5, R44, R5 ;  /* 0x000000052c057221 */ /* 0x000fcc0000010000 */
        /* <DEDUP_REMOVED lines=13> */
[----:B-1----:R-:W-:Y:S01]  /*ec70*/  FADD.FTZ R49, R43, R24 ;  /* 0x000000182b317221 */ /* 0x002fe20000010000 */
[----:B------:R-:W-:-:S04]  /*ec80*/  FADD.FTZ R24, R46, R5 ;  /* 0x000000052e187221 */ /* 0x000fc80000010000 */
[----:B------:R-:W-:Y:S02]  /*ec90*/  FADD.FTZ R24, R63, R24 ;  /* 0x000000183f187221 */ /* 0x000fe40000010000 */
        /* <DEDUP_REMOVED lines=53> */
[----:B---3--:R-:W-:-:S03]  /*eff0*/  FADD.FTZ R5, R55, R24 ;  /* 0x0000001837057221 */ /* 0x008fc60000010000 */
[----:B0-----:R-:W-:Y:S01]  /*f000*/  FADD.FTZ R4, R76, R49 ;  /* 0x000000314c047221 */ /* 0x001fe20000010000 */
[----:B------:R-:W-:Y:S06]  /*f010*/  @!P0 BRA `(.L_x_10945) ;  /* 0x0000000000048947 */ /* 0x000fec0003800000 */
[----:B------:R-:W-:Y:S01]  /*f020*/  BPT.TRAP 0x1 ;  /* 0x000000040000795c */ /* 0x000fe20000300000 */
.L_x_10945:
[----:B------:R-:W0:Y:S01]  /*f030*/  S2UR UR10, SR_CgaCtaId ;  /* 0x00000000000a79c3 */ /* 0x000e220000008800 */
[----:B------:R-:W-:Y:S01]  /*f040*/  ULEA UR7, UR7, UR38, 0x3 ;  /* 0x0000002607077291 */ /* 0x000fe2000f8e183f */
[----:B------:R-:W-:Y:S01]  /*f050*/  F2FP.F16.F32.PACK_AB R49, R85, R50 ;  /* 0x000000325531723e */ /* 0x000fe200000000ff */
[----:B------:R-:W-:Y:S01]  /*f060*/  UMOV UR30, UR5 ;  /* 0x00000005001e7c82 */ /* 0x000fe20008000000 */
[----:B------:R-:W-:Y:S01]  /*f070*/  F2FP.F16.F32.PACK_AB R48, R15, R13 ;  /* 0x0000000d0f30723e */ /* 0x000fe200000000ff */
[----:B------:R-:W-:Y:S01]  /*f080*/  UIADD3 UR7, UR7, 0x2d860, URZ ;  /* 0x0002d86007077890 */ /* 0x000fe2000fffe03f */
        /* <DEDUP_REMOVED lines=34> */
[----:B------:R0:W-:Y:S01]  /*f2b0*/  STSM.16.M88.4 [R140], R24 ;  /* 0x000000188c007844 */ /* 0x0001e20000000200 */
[----:B------:R-:W-:Y:S01]  /*f2c0*/  F2FP.F16.F32.PACK_AB R15, R87, R37 ;  /* 0x00000025570f723e */ /* 0x000fe200000000ff */
[----:B------:R-:W-:Y:S01]  /*f2d0*/  FMUL.FTZ R113, R113, R11 ;  /* 0x0000000b71717220 */ /* 0x000fe20000410000 */
[----:B------:R-:W-:Y:S01]  /*f2e0*/  F2FP.F16.F32.PACK_AB R20, R58, R69 ;  /* 0x000000453a14723e */ /* 0x000fe200000000ff */
[----:B------:R-:W-:Y:S01]  /*f2f0*/  STSM.16.M88.4 [R6], R32 ;  /* 0x0000002006007844 */ /* 0x000fe20000000200 */
[----:B------:R-:W-:Y:S01]  /*f300*/  F2FP.F16.F32.PACK_AB R21, R86, R39 ;  /* 0x000000275615723e */ /* 0x000fe200000000ff */
[----:B------:R-:W-:Y:S01]  /*f310*/  FMUL.FTZ R116, R116, R11 ;  /* 0x0000000b74747220 */ /* 0x000fe20000410000 */
[----:B------:R-:W-:Y:S01]  /*f320*/  F2FP.F16.F32.PACK_AB R22, R62, R60 ;  /* 0x0000003c3e16723e */ /* 0x000fe200000000ff */
[----:B------:R-:W-:Y:S01]  /*f330*/  STSM.16.M88.4 [R3], R40 ;  /* 0x0000002803007844 */ /* 0x000fe20000000200 */
[----:B------:R-:W-:Y:S01]  /*f340*/  F2FP.F16.F32.PACK_AB R23, R61, R47 ;  /* 0x0000002f3d17723e */ /* 0x000fe200000000ff */
[----:B------:R-:W-:Y:S01]  /*f350*/  FMUL.FTZ R117, R117, R11 ;  /* 0x0000000b75757220 */ /* 0x000fe20000410000 */
[----:B------:R-:W-:Y:S01]  /*f360*/  F2FP.F16.F32.PACK_AB R64, R66, R64 ;  /* 0x000000404240723e */ /* 0x000fe200000000ff */
[----:B------:R1:W-:Y:S01]  /*f370*/  STSM.16.M88.4 [R0+0x27800], R12 ;  /* 0x0278000c00007844 */ /* 0x0003e20000000200 */
[----:B------:R-:W-:Y:S01]  /*f380*/  F2FP.F16.F32.PACK_AB R65, R65, R53 ;  /* 0x000000354141723e */ /* 0x000fe200000000ff */
[-C--:B------:R-:W-:Y:S01]  /*f390*/  FMUL.FTZ R120, R120, R11.reuse ;  /* 0x0000000b78787220 */ /* 0x080fe20000410000 */
[----:B------:R-:W-:Y:S01]  /*f3a0*/  F2FP.F16.F32.PACK_AB R66, R70, R68 ;  /* 0x000000444642723e */ /* 0x000fe200000000ff */
[----:B------:R3:W-:Y:S01]  /*f3b0*/  STSM.16.M88.4 [R141], R20 ;  /* 0x000000148d007844 */ /* 0x0007e20000000200 */
[----:B------:R-:W-:Y:S01]  /*f3c0*/  F2FP.F16.F32.PACK_AB R67, R59, R54 ;  /* 0x000000363b43723e */ /* 0x000fe200000000ff */
[----:B------:R-:W-:Y:S01]  /*f3d0*/  FMUL.FTZ R121, R121, R11 ;  /* 0x0000000b79797220 */ /* 0x000fe20000410000 */
[----:B0-----:R-:W-:Y:S01]  /*f3e0*/  F2FP.F16.F32.PACK_AB R24, R72, R71 ;  /* 0x000000474818723e */ /* 0x001fe200000000ff */
[----:B------:R-:W-:Y:S01]  /*f3f0*/  FMUL.FTZ R124, R124, R11 ;  /* 0x0000000b7c7c7220 */ /* 0x000fe20000410000 */
[----:B------:R-:W-:Y:S01]  /*f400*/  F2FP.F16.F32.PACK_AB R25, R75, R57 ;  /* 0x000000394b19723e */ /* 0x000fe200000000ff */
[----:B------:R3:W-:Y:S01]  /*f410*/  STSM.16.M88.4 [R6+0x6000], R64 ;  /* 0x0060004006007844 */ /* 0x0007e20000000200 */
[----:B------:R-:W-:Y:S01]  /*f420*/  F2FP.F16.F32.PACK_AB R26, R55, R73 ;  /* 0x00000049371a723e */ /* 0x000fe200000000ff */
[----:B------:R-:W-:Y:S01]  /*f430*/  FMUL.FTZ R125, R125, R11 ;  /* 0x0000000b7d7d7220 */ /* 0x000fe20000410000 */
[----:B------:R-:W-:Y:S01]  /*f440*/  F2FP.F16.F32.PACK_AB R27, R76, R77 ;  /* 0x0000004d4c1b723e */ /* 0x000fe200000000ff */
[-C--:B------:R-:W-:Y:S01]  /*f450*/  FMUL.FTZ R128, R128, R11.reuse ;  /* 0x0000000b80807220 */ /* 0x080fe20000410000 */
[----:B------:R-:W-:Y:S01]  /*f460*/  R2UR UR10, R146 ;  /* 0x00000000920a72ca */ /* 0x000fe200000e0000 */
        /* <DEDUP_REMOVED lines=17> */
[----:B------:R-:W-:Y:S01]  /*f580*/  ISETP.GT.AND P1, PT, R10, UR10, PT ;  /* 0x0000000a0a007c0c */ /* 0x000fe2000bf24270 */
        /* <DEDUP_REMOVED lines=18> */
[----:B-1----:R-:W-:Y:S02]  /*f6b0*/  IMAD.MOV.U32 R12, RZ, RZ, R56 ;  /* 0x000000ffff0c7224 */ /* 0x002fe400078e0038 */
[----:B------:R-:W-:Y:S01]  /*f6c0*/  IMAD.MOV.U32 R11, RZ, RZ, R30 ;  /* 0x000000ffff0b7224 */ /* 0x000fe200078e001e */
[----:B0-----:R-:W-:Y:S01]  /*f6d0*/  NOP ;  /* 0x0000000000007918 */ /* 0x001fe20000000000 */
[----:B---3--:R-:W-:Y:S05]  /*f6e0*/  @P1 BRA `(.L_x_10946) ;  /* 0xffffffc400a01947 */ /* 0x008fea000383ffff */
.L_x_10927:
[----:B------:R-:W-:Y:S06]  /*f6f0*/  BAR.ARV 0x8, 0x200 ;  /* 0x0208000000007b1d */ /* 0x000fec0000002000 */
[----:B------:R-:W-:Y:S05]  /*f700*/  @!P0 BRA `(.L_x_10947) ;  /* 0x0000000000048947 */ /* 0x000fea0003800000 */
[----:B------:R-:W-:Y:S01]  /*f710*/  BPT.TRAP 0x1 ;  /* 0x000000040000795c */ /* 0x000fe20000300000 */
.L_x_10947:
[----:B------:R-:W-:Y:S01]  /*f720*/  ULEA UR6, UR4, UR38, 0x3 ;  /* 0x0000002604067291 */ /* 0x000fe2000f8e183f */
[----:B0-----:R-:W-:-:S05]  /*f730*/  IMAD.U32 R0, RZ, RZ, UR5 ;  /* 0x00000005ff007e24 */ /* 0x001fca000f8e00ff */
[----:B------:R-:W-:-:S04]  /*f740*/  SHF.L.U32 R0, R0, 0x1f, RZ ;  /* 0x0000001f00007819 */ /* 0x000fc800000006ff */
[----:B------:R0:W1:Y:S01]  /*f750*/  SYNCS.PHASECHK.TRANS64.TRYWAIT P1, [UR6+0x2d850], R0 ;  /* 0x02d85000ff0075a7 */ /* 0x0000620008020146 */
[----:B------:R-:W-:Y:S05]  /*f760*/  @!P0 BRA `(.L_x_10948) ;  /* 0x0000000000048947 */ /* 0x000fea0003800000 */
[----:B------:R-:W-:Y:S01]  /*f770*/  BPT.TRAP 0x1 ;  /* 0x000000040000795c */ /* 0x000fe20000300000 */
.L_x_10948:
[----:B-1----:R-:W-:Y:S05]  /*f780*/  @P1 BRA `(.L_x_10949) ;  /* 0x0000000000081947 */ /* 0x002fea0003800000 */
[----:B------:R-:W1:Y:S02]  /*f790*/  SYNCS.PHASECHK.TRANS64.TRYWAIT P1, [UR6+0x2d850], R0 ;  /* 0x02d85000ff0075a7 */ /* 0x000e640008020146 */
[----:B-1----:R-:W-:Y:S05]  /*f7a0*/  @!P1 BRA `(.L_x_10950) ;  /* 0x0000006000349947 */ /* 0x002fea0003800000 */
.L_x_10949:
[----:B------:R-:W-:Y:S01]  /*f7b0*/  UIADD3 UR38, UR38, 0x400, URZ ;  /* 0x0000040026267890 */ /* 0x000fe2000fffe03f */
[----:B------:R-:W-:Y:S01]  /*f7c0*/  R2UR UR5, R145 ;  /* 0x00000000910572ca */ /* 0x000fe200000e0000 */
[----:B------:R-:W-:Y:S01]  /*f7d0*/  WARPGROUP.ARRIVE ;  /* 0x00000000000079c5 */ /* 0x000fe20000000000 */
[----:B------:R-:W-:Y:S01]  /*f7e0*/  UMOV UR13, 0x40000040 ;  /* 0x40000040000d7882 */ /* 0x000fe20000000000 */
[----:B------:R-:W-:Y:S01]  /*f7f0*/  USHF.R.U32.HI UR38, URZ, 0x4, UR38 ;  /* 0x000000043f267899 */ /* 0x000fe20008011626 */
[----:B01----:R-:W0:Y:S01]  /*f800*/  SHFL.BFLY PT, R0, R5, 0x2, 0x1f ;  /* 0x0c401f0005007f89 */ /* 0x003e2200000e0000 */
[----:B------:R-:W-:Y:S01]  /*f810*/  UMOV UR15, 0x80000020 ;  /* 0x80000020000f7882 */ /* 0x000fe20000000000 */
[----:B------:R-:W-:Y:S01]  /*f820*/  IMAD.MOV.U32 R6, RZ, RZ, RZ ;  /* 0x000000ffff067224 */ /* 0x000fe200078e00ff */
[----:B------:R-:W-:Y:S01]  /*f830*/  ULOP3.LUT UR38, UR38, 0x3fff, URZ, 0xc0, !UPT ;  /* 0x00003fff26267892 */ /* 0x000fe2000f8ec03f */
[----:B------:R-:W1:Y:S01]  /*f840*/  SHFL.BFLY PT, R3, R4, 0x2, 0x1f ;  /* 0x0c401f0004037f89 */ /* 0x000e6200000e0000 */
[----:B------:R-:W-:-:S02]  /*f850*/  IMAD.U32 R10, RZ, RZ, UR11 ;  /* 0x0000000bff0a7e24 */ /* 0x000fc4000f8e00ff */
        /* <DEDUP_REMOVED lines=8> */
[----:B0-----:R-:W-:Y:S01]  /*f8e0*/  FADD.FTZ R0, R0, R5 ;  /* 0x0000000500007221 */ /* 0x001fe20000010000 */
[----:B------:R-:W-:Y:S01]  /*f8f0*/  UMOV UR13, 0x40000040 ;  /* 0x40000040000d7882 */ /* 0x000fe20000000000 */
[----:B------:R-:W-:Y:S01]  /*f900*/  UMOV UR15, 0x80000020 ;  /* 0x80000020000f7882 */ /* 0x000fe20000000000 */
[----:B------:R-:W-:-:S02]  /*f910*/  IMAD.U32 R5, RZ, RZ, UR11 ;  /* 0x0000000bff057e24 */ /* 0x000fc4000f8e00ff */
[----:B-1----:R-:W-:Y:S02]  /*f920*/  FADD.FTZ R2, R3, R4 ;  /* 0x0000000403027221 */ /* 0x002fe40000010000 */
[----:B------:R-:W0:Y:S04]  /*f930*/  SHFL.BFLY PT, R3, R0, 0x1, 0x1f ;  /* 0x0c201f0000037f89 */ /* 0x000e2800000e0000 */
[----:B------:R-:W1:Y:S01]  /*f940*/  SHFL.BFLY PT, R7, R2, 0x1, 0x1f ;  /* 0x0c201f0002077f89 */ /* 0x000e6200000e0000 */
[----:B0-----:R-:W-:Y:S01]  /*f950*/  FADD.FTZ R8, R0, R3 ;  /* 0x0000000300087221 */ /* 0x001fe20000010000 */
[----:B------:R-:W-:Y:S02]  /*f960*/  IMAD.MOV.U32 R3, RZ, RZ, RZ ;  /* 0x000000ffff037224 */ /* 0x000fe400078e00ff */
[----:B------:R-:W-:-:S02]  /*f970*/  IMAD.MOV.U32 R0, RZ, RZ, -0x800000 ;  /* 0xff800000ff007424 */ /* 0x000fc400078e00ff */
        /* <DEDUP_REMOVED lines=60> */
[----:B0--34-:R-:W-:Y:S05]  /*fd40*/  @!P0 BRA `(.L_x_10951) ;  /* 0x0000000000048947 */ /* 0x019fea0003800000 */
[----:B------:R-:W-:Y:S01]  /*fd50*/  BPT.TRAP 0x1 ;  /* 0x000000040000795c */ /* 0x000fe20000300000 */
.L_x_10951:
        /* <DEDUP_REMOVED lines=53> */
.L_x_10873:
[----:B------:R-:W-:Y:S05]  /*100b0*/  @P0 BRA `(.L_x_10952) ;  /* 0x0000001000940947 */ /* 0x000fea0003800000 */
[----:B------:R-:W3:Y:S01]  /*100c0*/  LDL R4, [R1+0x4] ;  /* 0x0000040001047983 */ /* 0x000ee20000100800 */
[----:B------:R-:W0:Y:S01]  /*100d0*/  LDC R7, c[0x0][0xbe8] ;  /* 0x0002fa00ff077b82 */ /* 0x000e220000000800 */
[----:B------:R-:W-:Y:S01]  /*100e0*/  ULDC.64 UR8, c[0x0][0xbd0] ;  /* 0x0002f40000087ab9 */ /* 0x000fe20000000a00 */
[----:B------:R-:W-:Y:S01]  /*100f0*/  BSSY B0, `(.L_x_10953) ;  /* 0x00000d5000007945 */ /* 0x000fe20003800000 */
[----:B------:R-:W1:Y:S01]  /*10100*/  S2R R3, SR_TID.X ;  /* 0x0000000000037919 */ /* 0x000e620000002100 */
[----:B------:R-:W4:Y:S04]  /*10110*/  S2R R21, SR_CTAID.X ;  /* 0x0000000000157919 */ /* 0x000f280000002500 */
[----:B------:R-:W5:Y:S08]  /*10120*/  S2UR UR12, SR_CTAID.Z ;  /* 0x00000000000c79c3 */ /* 0x000f700000002700 */
[----:B------:R-:W2:Y:S08]  /*10130*/  LDC.64 R14, c[0x0][0xbd8] ;  /* 0x0002f600ff0e7b82 */ /* 0x000eb00000000a00 */
[----:B------:R-:W-:Y:S01]  /*10140*/  BAR.SYNC.DEFER_BLOCKING 0x1, 0x180 ;  /* 0x0046000000007b1d */ /* 0x000fe20000010000 */
[----:B0-----:R-:W-:-:S07]  /*10150*/  ISETP.NE.AND P0, PT, R7, 0x1, PT ;  /* 0x000000010700780c */ /* 0x001fce0003f05270 */
[----:B------:R-:W0:Y:S01]  /*10160*/  S2UR UR11, SR_CTAID.Y ;  /* 0x00000000000b79c3 */ /* 0x000e220000002600 */
[----:B-----5:R-:W-:-:S07]  /*10170*/  USHF.R.S32.HI UR10, URZ, 0x1f, UR12 ;  /* 0x0000001f3f0a7899 */ /* 0x020fce000801140c */
[----:B------:R-:W0:Y:S08]  /*10180*/  LDC R20, c[0x0][0xc50] ;  /* 0x00031400ff147b82 */ /* 0x000e300000000800 */
[----:B------:R-:W5:Y:S08]  /*10190*/  LDC.64 R18, c[0x0][0xb40] ;  /* 0x0002d000ff127b82 */ /* 0x000f700000000a00 */
[----:B------:R-:W5:Y:S08]  /*101a0*/  @P0 LDC R16, c[0x0][0xbf0] ;  /* 0x0002fc00ff100b82 */ /* 0x000f700000000800 */
[----:B------:R-:W5:Y:S08]  /*101b0*/  @P0 LDC R25, c[0x0][0xbec] ;  /* 0x0002fb00ff190b82 */ /* 0x000f700000000800 */
[----:B------:R-:W5:Y:S01]  /*101c0*/  @P0 LDC R22, c[0x0][0xbf0] ;  /* 0x0002fc00ff160b82 */ /* 0x000f620000000800 */
[----:B---3--:R-:W-:Y:S01]  /*101d0*/  R2UR UR13, R4 ;  /* 0x00000000040d72ca */ /* 0x008fe200000e0000 */
[----:B-1----:R-:W-:-:S05]  /*101e0*/  VIADD R4, R3, 0xffffff80 ;  /* 0xffffff8003047836 */ /* 0x002fca0000000000 */
[----:B------:R-:W-:-:S04]  /*101f0*/  SHF.R.S32.HI R5, RZ, 0x1f, R4 ;  /* 0x0000001fff057819 */ /* 0x000fc80000011404 */
[CC--:B------:R-:W-:Y:S02]  /*10200*/  LEA.HI R8, R5.reuse, R4.reuse, RZ, 0x7 ;  /* 0x0000000405087211 */ /* 0x0c0fe400078f38ff */
[----:B------:R-:W-:Y:S01]  /*10210*/  LEA.HI R9, R5, R4, RZ, 0x2 ;  /* 0x0000000405097211 */ /* 0x000fe200078f10ff */
[----:B------:R-:W-:Y:S01]  /*10220*/  USHF.R.S32.HI UR7, URZ, 0x1f, UR13 ;  /* 0x0000001f3f077899 */ /* 0x000fe2000801140d */
[----:B------:R-:W-:Y:S01]  /*10230*/  LOP3.LUT R3, R8, 0xffffff80, RZ, 0xc0, !PT ;  /* 0xffffff8008037812 */ /* 0x000fe200078ec0ff */
[----:B------:R-:W-:Y:S01]  /*10240*/  UIMAD.WIDE.U32 UR4, UR13, UR8, URZ ;  /* 0x000000080d0472a5 */ /* 0x000fe2000f8e003f */
[----:B------:R-:W-:Y:S01]  /*10250*/  SHF.R.S32.HI R8, RZ, 0x7, R8 ;  /* 0x00000007ff087819 */ /* 0x000fe20000011408 */
[----:B------:R-:W-:Y:S01]  /*10260*/  UIMAD UR6, UR7, UR8, URZ ;  /* 0x00000008070672a4 */ /* 0x000fe2000f8e023f */
[----:B------:R-:W-:Y:S01]  /*10270*/  LOP3.LUT R9, R9, 0xfffffffc, RZ, 0xc0, !PT ;  /* 0xfffffffc09097812 */ /* 0x000fe200078ec0ff */
[----:B------:R-:W-:Y:S02]  /*10280*/  IMAD.IADD R3, R4, 0x1, -R3 ;  /* 0x0000000104037824 */ /* 0x000fe400078e0a03 */
[----:B------:R-:W-:Y:S01]  /*10290*/  IMAD.HI R5, R8, 0x55555556, RZ ;  /* 0x5555555608057827 */ /* 0x000fe200078e02ff */
[----:B------:R-:W-:-:S02]  /*102a0*/  UIMAD UR6, UR13, UR9, UR6 ;  /* 0x000000090d0672a4 */ /* 0x000fc4000f8e0206 */
[----:B------:R-:W-:Y:S01]  /*102b0*/  SHF.R.S32.HI R10, RZ, 0x1f, R3 ;  /* 0x0000001fff0a7819 */ /* 0x000fe20000011403 */
[----:B------:R-:W-:Y:S01]  /*102c0*/  IMAD.IADD R13, R4, 0x1, -R9 ;  /* 0x00000001040d7824 */ /* 0x000fe200078e0a09 */
[----:B------:R-:W-:Y:S01]  /*102d0*/  LEA.HI R5, R5, R5, RZ, 0x1 ;  /* 0x0000000505057211 */ /* 0x000fe200078f08ff */
[----:B------:R-:W-:Y:S01]  /*102e0*/  UIADD3 UR6, UR5, UR6, URZ ;  /* 0x0000000605067290 */ /* 0x000fe2000fffe03f */
[CC--:B------:R-:W-:Y:S01]  /*102f0*/  LEA.HI R6, R10.reuse, R3.reuse, RZ, 0x2 ;  /* 0x000000030a067211 */ /* 0x0c0fe200078f10ff */
[----:B------:R-:W-:Y:S01]  /*10300*/  ULDC.64 UR8, c[0x0][0xb38] ;  /* 0x0002ce0000087ab9 */ /* 0x000fe20000000a00 */
[----:B------:R-:W-:Y:S01]  /*10310*/  LEA.HI R10, R10, R3, RZ, 0x5 ;  /* 0x000000030a0a7211 */ /* 0x000fe200078f28ff */
[----:B------:R-:W-:Y:S01]  /*10320*/  IMAD R9, R5, -0x3, R8 ;  /* 0xfffffffd05097824 */ /* 0x000fe200078e0208 */
[--C-:B------:R-:W-:Y:S01]  /*10330*/  SHF.R.S32.HI R11, RZ, 0x2, R6.reuse ;  /* 0x00000002ff0b7819 */ /* 0x100fe20000011406 */
[----:B------:R-:W-:Y:S01]  /*10340*/  UIMAD UR7, UR7, UR8, URZ ;  /* 0x00000008070772a4 */ /* 0x000fe2000f8e023f */
[----:B------:R-:W-:Y:S01]  /*10350*/  SHF.R.S32.HI R12, RZ, 0x1f, R6 ;  /* 0x0000001fff0c7819 */ /* 0x000fe20000011406 */
[----:B------:R-:W-:Y:S01]  /*10360*/  IMAD R17, RZ, RZ, -UR13 ;  /* 0x8000000dff117e24 */ /* 0x000fe2000f8e02ff */
[----:B------:R-:W-:-:S02]  /*10370*/  LEA.HI R5, R13, R13, RZ, 0x1 ;  /* 0x0000000d0d057211 */ /* 0x000fc400078f08ff */
[----:B------:R-:W-:Y:S01]  /*10380*/  LEA.HI R12, R12, R11, RZ, 0x3 ;  /* 0x0000000b0c0c7211 */ /* 0x000fe200078f18ff */
[----:B0-----:R-:W-:Y:S01]  /*10390*/  IMAD R23, R20, R17, UR11 ;  /* 0x0000000b14177e24 */ /* 0x001fe2000f8e0211 */
[----:B------:R-:W-:Y:S02]  /*103a0*/  LOP3.LUT R8, R5, 0x1ffffffe, RZ, 0xc0, !PT ;  /* 0x1ffffffe05087812 */ /* 0x000fe400078ec0ff */
[----:B------:R-:W-:Y:S02]  /*103b0*/  LOP3.LUT R12, R12, 0xfffffff8, RZ, 0xc0, !PT ;  /* 0xfffffff80c0c7812 */ /* 0x000fe400078ec0ff */
[----:B------:R-:W-:Y:S02]  /*103c0*/  SHF.R.S32.HI R5, RZ, 0x5, R10 ;  /* 0x00000005ff057819 */ /* 0x000fe4000001140a */
[----:B------:R-:W-:Y:S01]  /*103d0*/  LOP3.LUT R6, R6, 0x7ffffffc, RZ, 0xc0, !PT ;  /* 0x7ffffffc06067812 */ /* 0x000fe200078ec0ff */
[----:B------:R-:W-:Y:S02]  /*103e0*/  IMAD.IADD R4, R11, 0x1, -R12 ;  /* 0x000000010b047824 */ /* 0x000fe400078e0a0c */
[----:B------:R-:W-:-:S02]  /*103f0*/  IMAD.IADD R11, R13, 0x1, -R8 ;  /* 0x000000010d0b7824 */ /* 0x000fc400078e0a08 */
[----:B------:R-:W0:Y:S01]  /*10400*/  @P0 LDC R13, c[0x0][0xbec] ;  /* 0x0002fb00ff0d0b82 */ /* 0x000e220000000800 */
[----:B------:R-:W-:Y:S02]  /*10410*/  IMAD R8, R5, 0x10, R4 ;  /* 0x0000001005087824 */ /* 0x000fe400078e0204 */
[----:B------:R-:W-:Y:S02]  /*10420*/  IMAD.U32 R5, RZ, RZ, UR5 ;  /* 0x00000005ff057e24 */ /* 0x000fe4000f8e00ff */
[----:B------:R-:W-:Y:S02]  /*10430*/  IMAD R10, R9, 0x40, R8 ;  /* 0x00000040090a7824 */ /* 0x000fe400078e0208 */
[----:B------:R-:W-:Y:S01]  /*10440*/  IMAD.U32 R4, RZ, RZ, UR4 ;  /* 0x00000004ff047e24 */ /* 0x000fe2000f8e00ff */
[----:B------:R-:W-:Y:S01]  /*10450*/  UIMAD.WIDE.U32 UR4, UR13, UR8, URZ ;  /* 0x000000080d0472a5 */ /* 0x000fe2000f8e003f */
[----:B------:R-:W-:Y:S01]  /*10460*/  IMAD.U32 R5, RZ, RZ, UR6 ;  /* 0x00000006ff057e24 */ /* 0x000fe2000f8e00ff */
[----:B------:R-:W-:Y:S01]  /*10470*/  UIMAD UR6, UR13, UR9, UR7 ;  /* 0x000000090d0672a4 */ /* 0x000fe2000f8e0207 */
[----:B--2---:R-:W-:-:S02]  /*10480*/  IMAD R12, R14, UR10, RZ ;  /* 0x0000000a0e0c7c24 */ /* 0x004fc4000f8e02ff */
[----:B------:R-:W-:Y:S01]  /*10490*/  IMAD R8, R11, 0x8, R10 ;  /* 0x000000080b087824 */ /* 0x000fe200078e020a */
[----:B------:R-:W-:Y:S01]  /*104a0*/  UIADD3 UR6, UR5, UR6, URZ ;  /* 0x0000000605067290 */ /* 0x000fe2000fffe03f */
[----:B------:R-:W-:Y:S01]  /*104b0*/  IMAD R15, R15, UR12, R12 ;  /* 0x0000000c0f0f7c24 */ /* 0x000fe2000f8e020c */
[----:B------:R-:W-:Y:S01]  /*104c0*/  ULDC.64 UR8, c[0x0][0xb28] ;  /* 0x0002ca0000087ab9 */ /* 0x000fe20000000a00 */
[----:B----4-:R-:W-:Y:S02]  /*104d0*/  IMAD R12, R21, 0xc0, R8 ;  /* 0x000000c0150c7824 */ /* 0x010fe400078e0208 */
[----:B------:R-:W-:-:S04]  /*104e0*/  IMAD.WIDE.U32 R4, R14, UR12, R4 ;  /* 0x0000000c0e047c25 */ /* 0x000fc8000f8e0004 */
[----:B------:R-:W-:Y:S02]  /*104f0*/  IMAD.U32 R9, RZ, RZ, UR5 ;  /* 0x00000005ff097e24 */ /* 0x000fe4000f8e00ff */
[----:B0-----:R-:W-:-:S04]  /*10500*/  @P0 IMAD.HI.U32 R13, R12, R13, RZ ;  /* 0x0000000d0c0d0227 */ /* 0x001fc800078e00ff */
[----:B------:R-:W-:Y:S01]  /*10510*/  IMAD.U32 R8, RZ, RZ, UR4 ;  /* 0x00000004ff087e24 */ /* 0x000fe2000f8e00ff */
[----:B------:R-:W-:Y:S01]  /*10520*/  ULDC.64 UR4, c[0x0][0xbe0] ;  /* 0x0002f80000047ab9 */ /* 0x000fe20000000a00 */
[----:B------:R-:W-:Y:S01]  /*10530*/  IMAD.U32 R9, RZ, RZ, UR6 ;  /* 0x00000006ff097e24 */ /* 0x000fe2000f8e00ff */
[----:B------:R-:W-:Y:S01]  /*10540*/  ULDC.64 UR6, c[0x0][0xb48] ;  /* 0x0002d20000067ab9 */ /* 0x000fe20000000a00 */
[----:B-----5:R-:W-:Y:S02]  /*10550*/  IMAD R14, R18, UR10, RZ ;  /* 0x0000000a120e7c24 */ /* 0x020fe4000f8e02ff */
[----:B------:R-:W-:Y:S01]  /*10560*/  IMAD.MOV.U32 R11, RZ, RZ, R12 ;  /* 0x000000ffff0b7224 */ /* 0x000fe200078e000c */
[----:B------:R-:W-:Y:S01]  /*10570*/  @P0 SHF.R.U32.HI R11, RZ, R16, R13 ;  /* 0x00000010ff0b0219 */ /* 0x000fe2000001160d */
[----:B------:R-:W-:Y:S01]  /*10580*/  IMAD.IADD R5, R5, 0x1, R15 ;  /* 0x0000000105057824 */ /* 0x000fe200078e020f */
[----:B------:R-:W-:Y:S01]  /*10590*/  SHF.R.S32.HI R16, RZ, 0x1f, R23 ;  /* 0x0000001fff107819 */ /* 0x000fe20000011417 */
[----:B------:R-:W-:-:S02]  /*105a0*/  IMAD R15, R19, UR12, R14 ;  /* 0x0000000c130f7c24 */ /* 0x000fc4000f8e020e */
[----:B------:R-:W-:-:S04]  /*105b0*/  IMAD.WIDE.U32 R8, R18, UR12, R8 ;  /* 0x0000000c12087c25 */ /* 0x000fc8000f8e0008 */
[----:B------:R-:W-:-:S04]  /*105c0*/  @P0 IMAD.HI.U32 R25, R12, R25, RZ ;  /* 0x000000190c190227 */ /* 0x000fc800078e00ff */
        /* <DEDUP_REMOVED lines=10> */
[C---:B------:R-:W-:Y:S01]  /*10670*/  IMAD R16, R23.reuse, UR5, R14 ;  /* 0x0000000517107c24 */ /* 0x040fe2000f8e020e */
[----:B------:R-:W-:Y:S01]  /*10680*/  SHF.R.S32.HI R14, RZ, 0x1f, R13 ;  /* 0x0000001fff0e7819 */ /* 0x000fe2000001140d */
[----:B------:R-:W-:Y:S01]  /*10690*/  IMAD.WIDE.U32 R8, R23, UR6, R8 ;  /* 0x0000000617087c25 */ /* 0x000fe2000f8e0008 */
[----:B------:R-:W-:Y:S01]  /*106a0*/  ULDC.64 UR4, c[0x0][0xb30] ;  /* 0x0002cc0000047ab9 */ /* 0x000fe20000000a00 */
[----:B------:R-:W-:Y:S01]  /*106b0*/  ULDC.64 UR6, c[0x0][0xbc8] ;  /* 0x0002f20000067ab9 */ /* 0x000fe20000000a00 */
[----:B------:R-:W-:Y:S01]  /*106c0*/  IADD3.X R5, R15, R5, R16, P0, !PT ;  /* 0x000000050f057210 */ /* 0x000fe200007fe410 */
[----:B------:R-:W-:-:S02]  /*106d0*/  IMAD.MOV R18, RZ, RZ, -R13 ;  /* 0x000000ffff127224 */ /* 0x000fc400078e0a0d */
[--C-:B------:R-:W-:Y:S02]  /*106e0*/  IMAD R11, R7, R11, R12.reuse ;  /* 0x0000000b070b7224 */ /* 0x100fe400078e020c */
[----:B------:R-:W-:Y:S02]  /*106f0*/  IMAD.IADD R9, R9, 0x1, R17 ;  /* 0x0000000109097824 */ /* 0x000fe400078e0211 */
[----:B------:R-:W-:Y:S02]  /*10700*/  IMAD R14, R14, UR4, RZ ;  /* 0x000000040e0e7c24 */ /* 0x000fe4000f8e02ff */
[----:B------:R-:W-:Y:S01]  /*10710*/  IMAD R15, R7, R18, R12 ;  /* 0x00000012070f7224 */ /* 0x000fe200078e020c */
[----:B------:R-:W-:Y:S01]  /*10720*/  SHF.R.S32.HI R12, RZ, 0x1f, R11 ;  /* 0x0000001fff0c7819 */ /* 0x000fe2000001140b */
[C---:B------:R-:W-:Y:S01]  /*10730*/  IMAD R17, R13.reuse, UR5, R14 ;  /* 0x000000050d117c24 */ /* 0x040fe2000f8e020e */
[----:B------:R-:W0:Y:S01]  /*10740*/  S2UR UR5, SR_CgaCtaId ;  /* 0x00000000000579c3 */ /* 0x000e220000008800 */
[----:B------:R-:W-:Y:S01]  /*10750*/  IMAD.WIDE.U32 R8, R13, UR4, R8 ;  /* 0x000000040d087c25 */ /* 0x000fe2000f8e0008 */
[----:B------:R-:W-:Y:S01]  /*10760*/  SHF.R.S32.HI R13, RZ, 0x1f, R15 ;  /* 0x0000001fff0d7819 */ /* 0x000fe2000001140f */
[----:B------:R-:W-:-:S02]  /*10770*/  UMOV UR4, 0x400 ;  /* 0x0000040000047882 */ /* 0x000fc40000000000 */
[----:B------:R-:W-:Y:S02]  /*10780*/  IMAD R12, R12, UR6, RZ ;  /* 0x000000060c0c7c24 */ /* 0x000fe4000f8e02ff */
[----:B------:R-:W-:Y:S02]  /*10790*/  IMAD R14, R13, UR8, RZ ;  /* 0x000000080d0e7c24 */ /* 0x000fe4000f8e02ff */
[----:B------:R-:W-:Y:S02]  /*107a0*/  IMAD.IADD R9, R9, 0x1, R17 ;  /* 0x0000000109097824 */ /* 0x000fe400078e0211 */
        /* <DEDUP_REMOVED lines=17> */
[C---:B------:R-:W-:Y:S01]  /*108c0*/  LOP3.LUT P0, RZ, R3.reuse, 0x3, RZ, 0xc0, !PT ;  /* 0x0000000303ff7812 */ /* 0x040fe2000780c0ff */
[----:B------:R-:W-:Y:S01]  /*108d0*/  SHFL.IDX PT, R8, R14, RZ, 0x1c1f ;  /* 0x001c1fff0e087589 */ /* 0x000fe200000e0000 */
[C---:B------:R-:W-:Y:S01]  /*108e0*/  VIADD R18, R12.reuse, 0x8 ;  /* 0x000000080c127836 */ /* 0x040fe20000000000 */
[----:B------:R-:W-:Y:S01]  /*108f0*/  UIADD3 UR4, UR4, 0x2d820, URZ ;  /* 0x0002d82004047890 */ /* 0x000fe2000fffe03f */
[CC--:B------:R-:W-:Y:S01]  /*10900*/  ISETP.GE.OR P1, PT, R12.reuse, R19.reuse, P0 ;  /* 0x000000130c00720c */ /* 0x0c0fe20000726670 */
[----:B------:R-:W0:Y:S01]  /*10910*/  SHFL.IDX PT, R9, R13, RZ, 0x1c1f ;  /* 0x001c1fff0d097589 */ /* 0x000e2200000e0000 */
[-C--:B------:R-:W-:Y:S01]  /*10920*/  ISETP.GE.AND P2, PT, R12, R19.reuse, PT ;  /* 0x000000130c00720c */ /* 0x080fe20003f46270 */
[----:B------:R-:W-:Y:S01]  /*10930*/  UPRMT UR4, URZ, 0x654, UR4 ;  /* 0x000006543f047896 */ /* 0x000fe20008000004 */
[----:B------:R-:W-:Y:S01]  /*10940*/  ISETP.GE.OR P0, PT, R18, R19, P0 ;  /* 0x000000131200720c */ /* 0x000fe20000706670 */
[----:B------:R-:W1:Y:S01]  /*10950*/  SHFL.IDX PT, R11, R13, 0x1, 0x1c1f ;  /* 0x003c1f000d0b7f89 */ /* 0x000e6200000e0000 */
[----:B------:R-:W-:-:S03]  /*10960*/  IMAD.IADD R3, R3, 0x1, -R6 ;  /* 0x0000000103037824 */ /* 0x000fc600078e0a06 */
[----:B------:R2:W3:Y:S01]  /*10970*/  SHFL.IDX PT, R4, R20, RZ, 0x1c1f ;  /* 0x001c1fff14047589 */ /* 0x0004e200000e0000 */
[----:B------:R-:W-:Y:S02]  /*10980*/  IMAD.SHL.U32 R3, R3, 0x2, RZ ;  /* 0x0000000203037824 */ /* 0x000fe400078e00ff */
        /* <DEDUP_REMOVED lines=16> */
[----:B------:R-:W-:-:S07]  /*10a90*/  ISETP.GE.AND P4, PT, R7, UR4, PT ;  /* 0x0000000407007c0c */ /* 0x000fce000bf86270 */
[----:B------:R-:W-:Y:S02]  /*10aa0*/  @!P1 LEA.HI R0, R0, R0, RZ, 0x1 ;  /* 0x0000000000009211 */ /* 0x000fe400078f08ff */
[----:B------:R-:W-:Y:S02]  /*10ab0*/  @!P2 LEA.HI R2, R2, R2, RZ, 0x1 ;  /* 0x000000020202a211 */ /* 0x000fe400078f08ff */
[----:B------:R-:W-:Y:S02]  /*10ac0*/  @!P3 LEA.HI R8, R6, R6, RZ, 0x1 ;  /* 0x000000060608b211 */ /* 0x000fe400078f08ff */
[----:B------:R-:W-:Y:S02]  /*10ad0*/  @!P1 LOP3.LUT R9, R0, 0xfffffffe, RZ, 0xc0, !PT ;  /* 0xfffffffe00099812 */ /* 0x000fe400078ec0ff */
[----:B------:R-:W-:Y:S01]  /*10ae0*/  @!P4 LEA.HI R0, R7, R7, RZ, 0x1 ;  /* 0x000000070700c211 */ /* 0x000fe200078f08ff */
[----:B---34-:R-:W-:Y:S01]  /*10af0*/  @!P0 IMAD.WIDE R6, R3, 0x4, R4 ;  /* 0x0000000403068825 */ /* 0x018fe200078e0204 */
[----:B------:R-:W-:-:S02]  /*10b00*/  @!P2 LOP3.LUT R11, R2, 0xfffffffe, RZ, 0xc0, !PT ;  /* 0xfffffffe020ba812 */ /* 0x000fc400078ec0ff */
[----:B------:R-:W-:Y:S01]  /*10b10*/  @!P3 LOP3.LUT R13, R8, 0xfffffffe, RZ, 0xc0, !PT ;  /* 0xfffffffe080db812 */ /* 0x000fe200078ec0ff */
[--C-:B------:R-:W-:Y:S01]  /*10b20*/  @!P1 IMAD.WIDE R8, R9, 0x4, R4.reuse ;  /* 0x0000000409089825 */ /* 0x100fe200078e0204 */
[----:B------:R-:W-:Y:S01]  /*10b30*/  @!P4 LOP3.LUT R15, R0, 0xfffffffe, RZ, 0xc0, !PT ;  /* 0xfffffffe000fc812 */ /* 0x000fe200078ec0ff */
[----:B------:R0:W-:Y:S02]  /*10b40*/  @!P0 ST.E.64 desc[UR36][R6.64], R88 ;  /* 0x0000005806008985 */ /* 0x0001e4000c101b24 */
[----:B------:R-:W-:Y:S02]  /*10b50*/  VIADD R0, R3, 0x28 ;  /* 0x0000002803007836 */ /* 0x000fe40000000000 */
[--C-:B------:R-:W-:Y:S01]  /*10b60*/  @!P2 IMAD.WIDE R10, R11, 0x4, R4.reuse ;  /* 0x000000040b0aa825 */ /* 0x100fe200078e0204 */
[----:B------:R1:W-:Y:S02]  /*10b70*/  @!P1 ST.E.64 desc[UR36][R8.64], R92 ;  /* 0x0000005c08009985 */ /* 0x0003e4000c101b24 */
[----:B------:R-:W-:Y:S01]  /*10b80*/  ISETP.GE.AND P0, PT, R0, UR4, PT ;  /* 0x0000000400007c0c */ /* 0x000fe2000bf06270 */
        /* <DEDUP_REMOVED lines=8> */
[C---:B0-----:R-:W-:Y:S01]  /*10c10*/  VIADD R7, R3.reuse, 0x50 ;  /* 0x0000005003077836 */ /* 0x041fe20000000000 */
[----:B------:R0:W-:Y:S01]  /*10c20*/  @!P4 ST.E.64 desc[UR36][R14.64], R104 ;  /* 0x000000680e00c985 */ /* 0x0001e2000c101b24 */
[C---:B------:R-:W-:Y:S01]  /*10c30*/  VIADD R6, R3.reuse, 0x48 ;  /* 0x0000004803067836 */ /* 0x040fe20000000000 */
[----:B------:R-:W-:Y:S01]  /*10c40*/  @!P0 LEA.HI R0, R0, R0, RZ, 0x1 ;  /* 0x0000000000008211 */ /* 0x000fe200078f08ff */
[----:B-1----:R-:W-:Y:S01]  /*10c50*/  VIADD R9, R3, 0x58 ;  /* 0x0000005803097836 */ /* 0x002fe20000000000 */
[----:B------:R-:W-:-:S02]  /*10c60*/  ISETP.GE.AND P5, PT, R7, UR4, PT ;  /* 0x0000000407007c0c */ /* 0x000fc4000bfa6270 */
[----:B------:R-:W-:Y:S02]  /*10c70*/  ISETP.GE.AND P4, PT, R6, UR4, PT ;  /* 0x0000000406007c0c */ /* 0x000fe4000bf86270 */
[----:B------:R-:W-:Y:S02]  /*10c80*/  ISETP.GE.AND P6, PT, R9, UR4, PT ;  /* 0x0000000409007c0c */ /* 0x000fe4000bfc6270 */
[----:B------:R-:W-:Y:S02]  /*10c90*/  @!P1 LEA.HI R2, R2, R2, RZ, 0x1 ;  /* 0x0000000202029211 */ /* 0x000fe400078f08ff */
[----:B------:R-:W-:Y:S02]  /*10ca0*/  @!P2 LEA.HI R16, R16, R16, RZ, 0x1 ;  /* 0x000000101010a211 */ /* 0x000fe400078f08ff */
[----:B------:R-:W-:Y:S02]  /*10cb0*/  @!P3 LEA.HI R17, R17, R17, RZ, 0x1 ;  /* 0x000000111111b211 */ /* 0x000fe400078f08ff */
[----:B--2---:R-:W-:-:S02]  /*10cc0*/  @!P2 LOP3.LUT R11, R16, 0xfffffffe, RZ, 0xc0, !PT ;  /* 0xfffffffe100ba812 */ /* 0x004fc400078ec0ff */
[----:B------:R-:W-:Y:S02]  /*10cd0*/  @!P5 LEA.HI R8, R7, R7, RZ, 0x1 ;  /* 0x000000070708d211 */ /* 0x000fe400078f08ff */
[----:B------:R-:W-:Y:S02]  /*10ce0*/  @!P4 LEA.HI R6, R6, R6, RZ, 0x1 ;  /* 0x000000060606c211 */ /* 0x000fe400078f08ff */
[----:B------:R-:W-:Y:S02]  /*10cf0*/  @!P6 LEA.HI R10, R9, R9, RZ, 0x1 ;  /* 0x00000009090ae211 */ /* 0x000fe400078f08ff */
[----:B------:R-:W-:Y:S02]  /*10d00*/  @!P0 LOP3.LUT R7, R0, 0xfffffffe, RZ, 0xc0, !PT ;  /* 0xfffffffe00078812 */ /* 0x000fe400078ec0ff */
[----:B------:R-:W-:Y:S02]  /*10d10*/  @!P1 LOP3.LUT R9, R2, 0xfffffffe, RZ, 0xc0, !PT ;  /* 0xfffffffe02099812 */ /* 0x000fe400078ec0ff */
[----:B---3--:R-:W-:-:S02]  /*10d20*/  @!P3 LOP3.LUT R13, R17, 0xfffffffe, RZ, 0xc0, !PT ;  /* 0xfffffffe110db812 */ /* 0x008fc400078ec0ff */
[----:B0-----:R-:W-:Y:S01]  /*10d30*/  @!P4 LOP3.LUT R15, R6, 0xfffffffe, RZ, 0xc0, !PT ;  /* 0xfffffffe060fc812 */ /* 0x001fe200078ec0ff */
[--C-:B------:R-:W-:Y:S01]  /*10d40*/  @!P0 IMAD.WIDE R6, R7, 0x4, R4.reuse ;  /* 0x0000000407068825 */ /* 0x100fe200078e0204 */
[----:B------:R-:W-:Y:S02]  /*10d50*/  @!P5 LOP3.LUT R17, R8, 0xfffffffe, RZ, 0xc0, !PT ;  /* 0xfffffffe0811d812 */ /* 0x000fe400078ec0ff */
        /* <DEDUP_REMOVED lines=14> */
.L_x_10954:
[----:B------:R-:W-:Y:S05]  /*10e40*/  BSYNC B0 ;  /* 0x0000000000007941 */ /* 0x000fea0003800000 */
.L_x_10953:
[----:B------:R-:W-:Y:S01]  /*10e50*/  ISETP.GE.AND P0, PT, R18, R19, PT ;  /* 0x000000131200720c */ /* 0x000fe20003f06270 */
[----:B0-----:R1:W0:Y:S04]  /*10e60*/  SHFL.IDX PT, R15, R22, 0x1, 0x1c1f ;  /* 0x003c1f00160f7f89 */ /* 0x00122800000e0000 */
[----:B------:R1:W0:Y:S08]  /*10e70*/  SHFL.IDX PT, R14, R20, 0x1, 0x1c1f ;  /* 0x003c1f00140e7f89 */ /* 0x00023000000e0000 */
[----:B-1----:R-:W-:Y:S05]  /*10e80*/  @P0 BRA `(.L_x_10865) ;  /* 0x0000004400b40947 */ /* 0x002fea0003800000 */
[C---:B--2---:R-:W-:Y:S01]  /*10e90*/  VIADD R0, R3.reuse, 0x8 ;  /* 0x0000000803007836 */ /* 0x044fe20000000000 */
[----:B------:R-:W-:Y:S01]  /*10ea0*/  ULDC UR4, c[0x0][0xac8] ;  /* 0x0002b20000047ab9 */ /* 0x000fe20000000800 */
[C---:B------:R-:W-:Y:S01]  /*10eb0*/  VIADD R2, R3.reuse, 0x10 ;  /* 0x0000001003027836 */ /* 0x040fe20000000000 */
[C---:B------:R-:W-:Y:S01]  /*10ec0*/  ISETP.GE.AND P2, PT, R3.reuse, UR4, PT ;  /* 0x0000000403007c0c */ /* 0x040fe2000bf46270 */
[C---:B---3--:R-:W-:Y:S01]  /*10ed0*/  VIADD R4, R3.reuse, 0x18 ;  /* 0x0000001803047836 */ /* 0x048fe20000000000 */
[----:B------:R-:W-:Y:S01]  /*10ee0*/  ISETP.GE.AND P3, PT, R0, UR4, PT ;  /* 0x0000000400007c0c */ /* 0x000fe2000bf66270 */
        /* <DEDUP_REMOVED lines=8> */
[----:B------:R-:W-:-:S04]  /*10f70*/  VIADD R18, R3, 0x50 ;  /* 0x0000005003127836 */ /* 0x000fc80000000000 */
[----:B------:R-:W-:Y:S02]  /*10f80*/  @!P3 LEA.HI R0, R0, R0, RZ, 0x1 ;  /* 0x000000000000b211 */ /* 0x000fe400078f08ff */
[----:B------:R-:W-:Y:S02]  /*10f90*/  @!P4 LEA.HI R2, R2, R2, RZ, 0x1 ;  /* 0x000000020202c211 */ /* 0x000fe400078f08ff */
[----:B------:R-:W-:Y:S02]  /*10fa0*/  @!P5 LEA.HI R4, R4, R4, RZ, 0x1 ;  /* 0x000000040404d211 */ /* 0x000fe400078f08ff */
[----:B------:R-:W-:Y:S01]  /*10fb0*/  @!P3 LOP3.LUT R7, R0, 0xfffffffe, RZ, 0xc0, !PT ;  /* 0xfffffffe0007b812 */ /* 0x000fe200078ec0ff */
[C---:B------:R-:W-:Y:S01]  /*10fc0*/  VIADD R0, R3.reuse, 0x30 ;  /* 0x0000003003007836 */ /* 0x040fe20000000000 */
[----:B------:R-:W-:Y:S01]  /*10fd0*/  @!P4 LOP3.LUT R9, R2, 0xfffffffe, RZ, 0xc0, !PT ;  /* 0xfffffffe0209c812 */ /* 0x000fe200078ec0ff */
[C---:B------:R-:W-:Y:S01]  /*10fe0*/  VIADD R2, R3.reuse, 0x38 ;  /* 0x0000003803027836 */ /* 0x040fe20000000000 */
[----:B------:R-:W-:Y:S01]  /*10ff0*/  @!P5 LOP3.LUT R11, R4, 0xfffffffe, RZ, 0xc0, !PT ;  /* 0xfffffffe040bd812 */ /* 0x000fe200078ec0ff */
[----:B0---4-:R-:W-:Y:S01]  /*11000*/  @!P2 IMAD.WIDE R4, R3, 0x4, R14 ;  /* 0x000000040304a825 */ /* 0x011fe200078e020e */
[----:B------:R-:W-:-:S02]  /*11010*/  ISETP.GE.AND P6, PT, R18, UR4, PT ;  /* 0x0000000412007c0c */ /* 0x000fc4000bfc6270 */
[----:B------:R-:W-:Y:S01]  /*11020*/  @!P0 LEA.HI R12, R12, R12, RZ, 0x1 ;  /* 0x0000000c0c0c8211 */ /* 0x000fe200078f08ff */
        /* <DEDUP_REMOVED lines=8> */
[----:B------:R-:W-:-:S02]  /*110b0*/  ISETP.GE.AND P4, PT, R16, UR4, PT ;  /* 0x0000000410007c0c */ /* 0x000fc4000bf86270 */
[----:B------:R-:W-:Y:S01]  /*110c0*/  @!P1 LEA.HI R13, R13, R13, RZ, 0x1 ;  /* 0x0000000d0d0d9211 */ /* 0x000fe200078f08ff */
[----:B------:R3:W-:Y:S01]  /*110d0*/  @!P5 ST.E.64 desc[UR36][R10.64], R102 ;  /* 0x000000660a00d985 */ /* 0x0007e2000c101b24 */
[----:B------:R-:W-:Y:S01]  /*110e0*/  ISETP.GE.AND P5, PT, R17, UR4, PT ;  /* 0x0000000411007c0c */ /* 0x000fe2000bfa6270 */
[----:B------:R-:W-:Y:S01]  /*110f0*/  VIADD R3, R3, 0x58 ;  /* 0x0000005803037836 */ /* 0x000fe20000000000 */
[----:B0-----:R-:W-:Y:S02]  /*11100*/  @!P0 LOP3.LUT R5, R12, 0xfffffffe, RZ, 0xc0, !PT ;  /* 0xfffffffe0c058812 */ /* 0x001fe400078ec0ff */
[----:B------:R-:W-:Y:S02]  /*11110*/  @!P2 LEA.HI R0, R0, R0, RZ, 0x1 ;  /* 0x000000000000a211 */ /* 0x000fe400078f08ff */
[----:B-1----:R-:W-:Y:S01]  /*11120*/  @!P1 LOP3.LUT R7, R13, 0xfffffffe, RZ, 0xc0, !PT ;  /* 0xfffffffe0d079812 */ /* 0x002fe200078ec0ff */
        /* <DEDUP_REMOVED lines=10> */
[----:B------:R-:W-:-:S02]  /*111d0*/  @!P4 LOP3.LUT R13, R16, 0xfffffffe, RZ, 0xc0, !PT ;  /* 0xfffffffe100dc812 */ /* 0x000fc400078ec0ff */
[----:B------:R-:W-:Y:S02]  /*111e0*/  @!P5 LOP3.LUT R17, R17, 0xfffffffe, RZ, 0xc0, !PT ;  /* 0xfffffffe1111d812 */ /* 0x000fe400078ec0ff */
        /* <DEDUP_REMOVED lines=18> */
.L_x_10952:
[----:B------:R-:W0:Y:S02]  /*11310*/  S2R R2, SR_TID.X ;  /* 0x0000000000027919 */ /* 0x000e240000002100 */
[----:B0-----:R-:W-:-:S05]  /*11320*/  VIADD R0, R2, 0xffffff80 ;  /* 0xffffff8002007836 */ /* 0x001fca0000000000 */
[----:B------:R-:W-:-:S13]  /*11330*/  ISETP.GT.AND P0, PT, R0, 0xbf, PT ;  /* 0x000000bf0000780c */ /* 0x000fda0003f04270 */
[----:B------:R-:W-:Y:S05]  /*11340*/  @P0 BRA `(.L_x_10865) ;  /* 0x0000004000840947 */ /* 0x000fea0003800000 */
[----:B------:R-:W0:Y:S01]  /*11350*/  S2R R0, SR_CTAID.X ;  /* 0x0000000000007919 */ /* 0x000e220000002500 */
[----:B------:R-:W1:Y:S01]  /*11360*/  LDC R6, c[0x0][0xbe8] ;  /* 0x0002fa00ff067b82 */ /* 0x000e620000000800 */
[----:B------:R-:W-:Y:S02]  /*11370*/  ULDC UR4, c[0x0][0xa88] ;  /* 0x0002a20000047ab9 */ /* 0x000fe40000000800 */
[----:B-1----:R-:W-:Y:S02]  /*11380*/  IMAD R3, R6, UR4, RZ ;  /* 0x0000000406037c24 */ /* 0x002fe4000f8e02ff */
[----:B0-----:R-:W-:-:S04]  /*11390*/  IMAD R0, R0, 0xc0, R2 ;  /* 0x000000c000007824 */ /* 0x001fc800078e0202 */
[----:B------:R-:W-:-:S05]  /*113a0*/  VIADD R0, R0, 0xffffff80 ;  /* 0xffffff8000007836 */ /* 0x000fca0000000000 */
[----:B------:R-:W-:-:S13]  /*113b0*/  ISETP.GE.AND P0, PT, R0, R3, PT ;  /* 0x000000030000720c */ /* 0x000fda0003f06270 */
[----:B------:R-:W-:Y:S05]  /*113c0*/  @P0 BRA `(.L_x_10865) ;  /* 0x0000004000640947 */ /* 0x000fea0003800000 */
[----:B------:R-:W3:Y:S01]  /*113d0*/  LDL R2, [R1+0x4] ;  /* 0x0000040001027983 */ /* 0x000ee20000100800 */
[----:B------:R-:W-:Y:S01]  /*113e0*/  ISETP.NE.AND P0, PT, R6, 0x1, PT ;  /* 0x000000010600780c */ /* 0x000fe20003f05270 */
[----:B------:R-:W-:Y:S01]  /*113f0*/  S2UR UR7, SR_CTAID.Z ;  /* 0x00000000000779c3 */ /* 0x000fe20000002700 */
[----:B------:R-:W-:Y:S01]  /*11400*/  ULDC.64 UR8, c[0x0][0xbd0] ;  /* 0x0002f40000087ab9 */ /* 0x000fe20000000a00 */
[----:B------:R-:W-:-:S06]  /*11410*/  IMAD.MOV.U32 R5, RZ, RZ, R0 ;  /* 0x000000ffff057224 */ /* 0x000fcc00078e0000 */
[----:B------:R-:W0:Y:S08]  /*11420*/  LDC.64 R10, c[0x0][0xbd8] ;  /* 0x0002f600ff0a7b82 */ /* 0x000e300000000a00 */
[----:B------:R-:W1:Y:S08]  /*11430*/  @P0 LDC R7, c[0x0][0xbec] ;  /* 0x0002fb00ff070b82 */ /* 0x000e700000000800 */
[----:B------:R-:W4:Y:S08]  /*11440*/  @P0 LDC R9, c[0x0][0xbf0] ;  /* 0x0002fc00ff090b82 */ /* 0x000f300000000800 */
[----:B------:R-:W5:Y:S08]  /*11450*/  S2UR UR10, SR_CTAID.Y ;  /* 0x00000000000a79c3 */ /* 0x000f700000002600 */
[----:B------:R-:W5:Y:S01]  /*11460*/  LDC R8, c[0x0][0xc50] ;  /* 0x00031400ff087b82 */ /* 0x000f620000000800 */
[----:B-1----:R-:W-:-:S05]  /*11470*/  @P0 IMAD.HI.U32 R4, R0, R7, RZ ;  /* 0x0000000700040227 */ /* 0x002fca00078e00ff */
[----:B----4-:R-:W-:Y:S02]  /*11480*/  @P0 SHF.R.U32.HI R5, RZ, R9, R4 ;  /* 0x00000009ff050219 */ /* 0x010fe40000011604 */
[----:B---3--:R-:W-:-:S13]  /*11490*/  R2UR UR11, R2 ;  /* 0x00000000020b72ca */ /* 0x008fda00000e0000 */
[----:B------:R-:W-:Y:S02]  /*114a0*/  USHF.R.S32.HI UR6, URZ, 0x1f, UR11 ;  /* 0x0000001f3f067899 */ /* 0x000fe4000801140b */
[----:B------:R-:W-:Y:S01]  /*114b0*/  IMAD R7, RZ, RZ, -UR11 ;  /* 0x8000000bff077e24 */ /* 0x000fe2000f8e02ff */
[----:B------:R-:W-:Y:S02]  /*114c0*/  UIMAD.WIDE.U32 UR4, UR11, UR8, URZ ;  /* 0x000000080b0472a5 */ /* 0x000fe4000f8e003f */
[----:B------:R-:W-:Y:S01]  /*114d0*/  UIMAD UR6, UR6, UR8, URZ ;  /* 0x00000008060672a4 */ /* 0x000fe2000f8e023f */
[----:B-----5:R-:W-:Y:S01]  /*114e0*/  IMAD R9, R8, R7, UR10 ;  /* 0x0000000a08097e24 */ /* 0x020fe2000f8e0207 */
        /* <DEDUP_REMOVED lines=32> */
.L_x_10863:
        /* <DEDUP_REMOVED lines=18> */
.L_x_10955:
[----:B------:R-:W-:Y:S01]  /*11810*/  ULDC UR7, c[0x0][0xc50] ;  /* 0x0003140000077ab9 */ /* 0x000fe20000000800 */
[----:B------:R-:W-:Y:S01]  /*11820*/  UMOV UR41, UR6 ;  /* 0x0000000600297c82 */ /* 0x000fe20008000000 */
[----:B------:R-:W-:-:S11]  /*11830*/  UISETP.NE.AND UP0, UPT, UR7, 0x1, UPT ;  /* 0x000000010700788c */ /* 0x000fd6000bf05270 */
[----:B------:R-:W-:Y:S01]  /*11840*/  @UP0 ULDC UR4, c[0x0][0xc54] ;  /* 0x0003150000040ab9 */ /* 0x000fe20000000800 */
[----:B------:R-:W-:Y:S01]  /*11850*/  @UP0 ULDC UR8, c[0x0][0xc58] ;  /* 0x0003160000080ab9 */ /* 0x000fe20000000800 */
[----:B------:R-:W-:-:S04]  /*11860*/  UIMAD.WIDE.U32 UR4, UR6, UR4, URZ ;  /* 0x00000004060472a5 */ /* 0x000fc8000f8e003f */
[----:B------:R-:W-:-:S12]  /*11870*/  @UP0 USHF.R.U32.HI UR41, URZ, UR8, UR5 ;  /* 0x000000083f290299 */ /* 0x000fd80008011605 */
.L_x_10956:
        /* <DEDUP_REMOVED lines=32> */
[----:B-1----:R-:W-:-:S04]  /*11a80*/  UIMAD UR42, UR42, 0xc0, URZ ;  /* 0x000000c02a2a78a4 */ /* 0x002fc8000f8e023f */
        /* <DEDUP_REMOVED lines=20> */
.L_x_10959:
[----:B------:R-:W-:-:S11]  /*11bd0*/  UISETP.NE.AND UP0, UPT, UR5, 0x1, UPT ;  /* 0x000000010500788c */ /* 0x000fd6000bf05270 */
[----:B------:R-:W-:Y:S02]  /*11be0*/  @UP0 ULDC.64 UR12, c[0x0][0x9e8] ;  /* 0x00027a00000c0ab9 */ /* 0x000fe40000000a00 */
[----:B------:R-:W-:-:S04]  /*11bf0*/  UIMAD.WIDE.U32 UR6, UR8, UR12, URZ ;  /* 0x0000000c080672a5 */ /* 0x000fc8000f8e003f */
[----:B------:R-:W-:-:S12]  /*11c00*/  @UP0 USHF.R.U32.HI UR8, URZ, UR13, UR7 ;  /* 0x0000000d3f080299 */ /* 0x000fd80008011607 */
.L_x_10960:
[----:B------:R-:W-:-:S04]  /*11c10*/  UIMAD UR8, UR8, UR5, UR5 ;  /* 0x00000005080872a4 */ /* 0x000fc8000f8e0205 */
[----:B------:R-:W-:-:S04]  /*11c20*/  UISETP.LT.AND UP0, UPT, UR4, UR8, UPT ;  /* 0x000000080400728c */ /* 0x000fc8000bf01270 */
[----:B------:R-:W-:-:S12]  /*11c30*/  USEL UR4, UR4, UR8, UP0 ;  /* 0x0000000804047287 */ /* 0x000fd80008000000 */
.L_x_10958:
        /* <DEDUP_REMOVED lines=26> */
.L_x_10962:
[----:B------:R-:W-:-:S11]  /*11de0*/  UISETP.NE.AND UP0, UPT, UR5, 0x1, UPT ;  /* 0x000000010500788c */ /* 0x000fd6000bf05270 */
[----:B------:R-:W-:Y:S02]  /*11df0*/  @UP0 ULDC.64 UR10, c[0x0][0x9e8] ;  /* 0x00027a00000a0ab9 */ /* 0x000fe40000000a00 */
[----:B------:R-:W-:-:S04]  /*11e00*/  UIMAD.WIDE.U32 UR6, UR4, UR10, URZ ;  /* 0x0000000a040672a5 */ /* 0x000fc8000f8e003f */
[----:B------:R-:W-:-:S12]  /*11e10*/  @UP0 USHF.R.U32.HI UR4, URZ, UR11, UR7 ;  /* 0x0000000b3f040299 */ /* 0x000fd80008011607 */
.L_x_10963:
[----:B------:R-:W-:-:S04]  /*11e20*/  UIMAD UR4, UR4, UR5, URZ ;  /* 0x00000005040472a4 */ /* 0x000fc8000f8e023f */
[----:B------:R-:W-:-:S04]  /*11e30*/  UISETP.LT.AND UP0, UPT, UR8, UR4, UPT ;  /* 0x000000040800728c */ /* 0x000fc8000bf01270 */
[----:B------:R-:W-:-:S12]  /*11e40*/  USEL UR8, UR8, UR4, !UP0 ;  /* 0x0000000408087287 */ /* 0x000fd8000c000000 */
.L_x_10961:
        /* <DEDUP_REMOVED lines=44> */
.L_x_10964:
[----:B------:R-:W-:Y:S02]  /*12110*/  UIMAD UR51, UR46, UR40, UR45 ;  /* 0x000000282e3372a4 */ /* 0x000fe4000f8e022d */
[----:B------:R-:W-:Y:S02]  /*12120*/  IMAD.U32 R0, RZ, RZ, UR40 ;  /* 0x00000028ff007e24 */ /* 0x000fe4000f8e00ff */
[----:B------:R-:W-:Y:S02]  /*12130*/  IMAD.MOV.U32 R2, RZ, RZ, RZ ;  /* 0x000000ffff027224 */ /* 0x000fe400078e00ff */
        /* <DEDUP_REMOVED lines=29> */
.L_x_10965:
        /* <DEDUP_REMOVED lines=20> */
.L_x_10967:
[----:B------:R0:W1:Y:S01]  /*12450*/  LDC.64 R2, c[0x4][R16] ;  /* 0x0100000010027b82 */ /* 0x0000620000000a00 */
[----:B------:R-:W-:Y:S01]  /*12460*/  ULDC.64 UR4, c[0x4][0x138] ;  /* 0x01004e0000047ab9 */ /* 0x000fe20000000a00 */
[----:B------:R-:W-:Y:S01]  /*12470*/  ULDC.64 UR6, c[0x4][0x140] ;  /* 0x0100500000067ab9 */ /* 0x000fe20000000a00 */
[----:B------:R-:W-:Y:S02]  /*12480*/  IMAD.U32 R4, RZ, RZ, UR4 ;  /* 0x00000004ff047e24 */ /* 0x000fe4000f8e00ff */
        /* <DEDUP_REMOVED lines=11> */
.L_x_10966:
[----:B------:R-:W0:Y:S01]  /*12540*/  LDC.64 R2, c[0x0][0x9f8] ;  /* 0x00027e00ff027b82 */ /* 0x000e220000000a00 */
[----:B------:R-:W-:Y:S01]  /*12550*/  IMAD.MOV.U32 R6, RZ, RZ, R24 ;  /* 0x000000ffff067224 */ /* 0x000fe200078e0018 */
[----:B------:R-:W1:Y:S06]  /*12560*/  S2R R21, SR_TID.X ;  /* 0x0000000000157919 */ /* 0x000e6c0000002100 */
[----:B------:R-:W2:Y:S01]  /*12570*/  LDC R17, c[0x0][0x430] ;  /* 0x00010c00ff117b82 */ /* 0x000ea20000000800 */
[----:B------:R-:W-:Y:S01]  /*12580*/  VIADD R0, R19, 0xffffffff ;  /* 0xffffffff13007836 */ /* 0x000fe20000000000 */
[----:B------:R-:W-:Y:S01]  /*12590*/  LOP3.LUT R16, R16, 0xffffffef, RZ, 0xc0, !PT ;  /* 0xffffffef10107812 */ /* 0x000fe200078ec0ff */
[----:B------:R-:W-:Y:S01]  /*125a0*/  ULDC UR4, c[0x0][0x2f4] ;  /* 0x0000bd0000047ab9 */ /* 0x000fe20000000800 */
[----:B0-----:R-:W-:-:S04]  /*125b0*/  ISETP.NE.U32.AND P0, PT, R2, RZ, PT ;  /* 0x000000ff0200720c */ /* 0x001fc80003f05070 */
[----:B------:R-:W-:-:S13]  /*125c0*/  ISETP.NE.AND.EX P0, PT, R3, RZ, PT, P0 ;  /* 0x000000ff0300720c */ /* 0x000fda0003f05300 */
[----:B------:R-:W0:Y:S02]  /*125d0*/  @P0 LDC.64 R2, c[0x0][0x9f8] ;  /* 0x00027e00ff020b82 */ /* 0x000e240000000a00 */
[----:B0-----:R-:W-:-:S05]  /*125e0*/  @P0 IMAD.WIDE R2, R24, 0x4, R2 ;  /* 0x0000000418020825 */ /* 0x001fca00078e0202 */
[----:B------:R0:W3:Y:S01]  /*125f0*/  @P0 LDG.E R6, desc[UR36][R2.64] ;  /* 0x0000002402060981 */ /* 0x0000e2000c1e1900 */
[C---:B-1----:R-:W-:Y:S01]  /*12600*/  LOP3.LUT R20, R21.reuse, 0x7f, RZ, 0xc0, !PT ;  /* 0x0000007f15147812 */ /* 0x042fe200078ec0ff */
[----:B------:R-:W-:Y:S01]  /*12610*/  IMAD.SHL.U32 R23, R21, 0x20, RZ ;  /* 0x0000002015177824 */ /* 0x000fe200078e00ff */
[----:B--2---:R-:W-:Y:S02]  /*12620*/  ISETP.NE.AND P1, PT, R17, 0x1, PT ;  /* 0x000000011100780c */ /* 0x004fe40003f25270 */
[----:B------:R-:W-:Y:S02]  /*12630*/  SHF.R.U32.HI R4, RZ, 0x2, R20 ;  /* 0x00000002ff047819 */ /* 0x000fe40000011614 */
[----:B------:R-:W-:-:S03]  /*12640*/  LOP3.LUT R23, R23, 0x60, RZ, 0xc0, !PT ;  /* 0x0000006017177812 */ /* 0x000fc600078ec0ff */
[----:B------:R-:W-:-:S04]  /*12650*/  IMAD R4, R0, 0x80, R4 ;  /* 0x0000008000047824 */ /* 0x000fc800078e0204 */
[----:B------:R-:W-:Y:S02]  /*12660*/  IMAD.IADD R7, R23, 0x1, R4 ;  /* 0x0000000117077824 */ /* 0x000fe400078e0204 */
[----:B------:R-:W1:Y:S01]  /*12670*/  @P1 LDC R5, c[0x0][0x434] ;  /* 0x00010d00ff051b82 */ /* 0x000e620000000800 */
[----:B------:R-:W-:Y:S01]  /*12680*/  @P1 LOP3.LUT R16, R16, 0x10, RZ, 0xfc, !PT ;  /* 0x0000001010101812 */ /* 0x000fe200078efcff */
[C---:B-----5:R-:W-:Y:S01]  /*12690*/  IMAD.IADD R8, R7.reuse, 0x1, R22 ;  /* 0x0000000107087824 */ /* 0x060fe200078e0216 */
[----:B------:R-:W-:-:S03]  /*126a0*/  ISETP.GE.AND P0, PT, R7, UR49, PT ;  /* 0x0000003107007c0c */ /* 0x000fc6000bf06270 */
[----:B------:R-:W-:Y:S02]  /*126b0*/  IMAD.MOV.U32 R7, RZ, RZ, R8 ;  /* 0x000000ffff077224 */ /* 0x000fe400078e0008 */
[----:B0-----:R-:W0:Y:S08]  /*126c0*/  @P1 LDC R3, c[0x0][0x438] ;  /* 0x00010e00ff031b82 */ /* 0x001e300000000800 */
[----:B------:R-:W2:Y:S01]  /*126d0*/  @!P0 LDC.64 R10, c[0x0][0x428] ;  /* 0x00010a00ff0a8b82 */ /* 0x000ea20000000a00 */
[----:B-1----:R-:W-:-:S07]  /*126e0*/  @P1 IMAD.HI.U32 R2, R8, R5, RZ ;  /* 0x0000000508021227 */ /* 0x002fce00078e00ff */
[----:B------:R-:W1:Y:S01]  /*126f0*/  @!P0 LDC.64 R4, c[0x0][0x418] ;  /* 0x00010600ff048b82 */ /* 0x000e620000000a00 */
[----:B0-----:R-:W-:-:S04]  /*12700*/  @P1 SHF.R.U32.HI R7, RZ, R3, R2 ;  /* 0x00000003ff071219 */ /* 0x001fc80000011602 */
[----:B------:R-:W-:Y:S02]  /*12710*/  @!P0 SHF.R.S32.HI R3, RZ, 0x1f, R7 ;  /* 0x0000001fff038819 */ /* 0x000fe40000011407 */
[----:B------:R-:W-:Y:S01]  /*12720*/  LOP3.LUT R16, R16, 0xfffffffb, RZ, 0xc0, !PT ;  /* 0xfffffffb10107812 */ /* 0x000fe200078ec0ff */
[----:B------:R-:W-:Y:S01]  /*12730*/  UMOV UR5, 0xffffffff ;  /* 0xffffffff00057882 */ /* 0x000fe20000000000 */
[----:B---3--:R-:W-:Y:S01]  /*12740*/  SHF.R.S32.HI R9, RZ, 0x1f, R6 ;  /* 0x0000001fff097819 */ /* 0x008fe20000011406 */
[----:B------:R0:W-:Y:S04]  /*12750*/  STL [R1], R6 ;  /* 0x0000000601007387 */ /* 0x0001e80000100800 */
[----:B--2---:R-:W-:Y:S01]  /*12760*/  @!P0 IMAD R2, R9, R10, RZ ;  /* 0x0000000a09028224 */ /* 0x004fe200078e02ff */
[----:B------:R2:W-:Y:S03]  /*12770*/  STL [R1+0x8], R9 ;  /* 0x0000080901007387 */ /* 0x0005e60000100800 */
[----:B------:R-:W-:-:S02]  /*12780*/  @!P0 IMAD R11, R6, R11, R2 ;  /* 0x0000000b060b8224 */ /* 0x000fc400078e0202 */
[----:B------:R-:W-:-:S04]  /*12790*/  @!P0 IMAD.MOV.U32 R2, RZ, RZ, R7 ;  /* 0x000000ffff028224 */ /* 0x000fc800078e0007 */
[----:B------:R-:W-:-:S04]  /*127a0*/  @!P0 IMAD.WIDE.U32 R2, R6, R10, R2 ;  /* 0x0000000a06028225 */ /* 0x000fc800078e0002 */
[----:B------:R-:W-:Y:S01]  /*127b0*/  @!P0 IMAD.IADD R3, R3, 0x1, R11 ;  /* 0x0000000103038824 */ /* 0x000fe200078e020b */
[C---:B-1----:R-:W-:Y:S01]  /*127c0*/  @!P0 LEA R4, P1, R2.reuse, R4, 0x2 ;  /* 0x0000000402048211 */ /* 0x042fe200078210ff */
[----:B0-----:R-:W-:Y:S02]  /*127d0*/  IMAD.MOV.U32 R6, RZ, RZ, RZ ;  /* 0x000000ffff067224 */ /* 0x001fe400078e00ff */
[----:B--2---:R-:W-:Y:S01]  /*127e0*/  IMAD.SHL.U32 R9, R21, 0x8, RZ ;  /* 0x0000000815097824 */ /* 0x004fe200078e00ff */
[----:B------:R-:W-:-:S05]  /*127f0*/  @!P0 LEA.HI.X R5, R2, R5, R3, 0x2, P1 ;  /* 0x0000000502058211 */ /* 0x000fca00008f1403 */
[----:B------:R0:W5:Y:S02]  /*12800*/  @!P0 LDG.E R6, desc[UR36][R4.64] ;  /* 0x0000002404068981 */ /* 0x000164000c1e1900 */
[----:B0-----:R-:W-:-:S04]  /*12810*/  LOP3.LUT R4, R9, 0x18, RZ, 0xc0, !PT ;  /* 0x0000001809047812 */ /* 0x001fc800078ec0ff */
        /* <DEDUP_REMOVED lines=10> */
[----:B------:R-:W-:Y:S06]  /*128c0*/  BRA.DIV UR5, `(.L_x_10968) ;  /* 0x0000003205047947 */ /* 0x000fec000b800000 */
.L_x_11010:
[----:B------:R-:W2:Y:S01]  /*128d0*/  LDL R2, [R1+0xc] ;  /* 0x00000c0001027983 */ /* 0x000ea20000100800 */
[----:B------:R-:W-:Y:S01]  /*128e0*/  IMAD.U32 R29, RZ, RZ, UR41 ;  /* 0x00000029ff1d7e24 */ /* 0x000fe2000f8e00ff */
[----:B------:R-:W-:Y:S01]  /*128f0*/  LOP3.LUT R16, R16, 0xfffffff7, RZ, 0xc0, !PT ;  /* 0xfffffff710107812 */ /* 0x000fe200078ec0ff */
[----:B------:R-:W-:Y:S02]  /*12900*/  IMAD.MOV R5, RZ, RZ, -R7 ;  /* 0x000000ffff057224 */ /* 0x000fe400078e0a07 */
[----:B------:R-:W-:Y:S01]  /*12910*/  IMAD.MOV.U32 R26, RZ, RZ, R0 ;  /* 0x000000ffff1a7224 */ /* 0x000fe200078e0000 */
[----:B------:R-:W-:Y:S01]  /*12920*/  SHF.R.S32.HI R29, RZ, 0x1f, R29 ;  /* 0x0000001fff1d7819 */ /* 0x000fe2000001141d */
[----:B------:R-:W-:Y:S01]  /*12930*/  IMAD R5, R17, R5, R8 ;  /* 0x0000000511057224 */ /* 0x000fe200078e0208 */
[----:B--2---:R-:W-:-:S13]  /*12940*/  R2UR UR4, R2 ;  /* 0x00000000020472ca */ /* 0x004fda00000e0000 */
[----:B------:R-:W-:-:S06]  /*12950*/  ULOP3.LUT UR4, UR4, 0x2, URZ, 0xfc, !UPT ;  /* 0x0000000204047892 */ /* 0x000fcc000f8efc3f */
[----:B------:R-:W-:-:S05]  /*12960*/  IMAD.U32 R2, RZ, RZ, UR4 ;  /* 0x00000004ff027e24 */ /* 0x000fca000f8e00ff */
[----:B------:R-:W-:-:S13]  /*12970*/  ISETP.NE.AND P0, PT, R2, 0x3, PT ;  /* 0x000000030200780c */ /* 0x000fda0003f05270 */
[----:B------:R-:W-:Y:S01]  /*12980*/  @P0 LOP3.LUT R16, R16, 0x8, RZ, 0xfc, !PT ;  /* 0x0000000810100812 */ /* 0x000fe200078efcff */
[----:B------:R-:W-:Y:S06]  /*12990*/  @!P0 BRA `(.L_x_10969) ;  /* 0x0000000000048947 */ /* 0x000fec0003800000 */
[----:B------:R-:W-:Y:S01]  /*129a0*/  BPT.TRAP 0x1 ;  /* 0x000000040000795c */ /* 0x000fe20000300000 */
.L_x_10969:
        /* <DEDUP_REMOVED lines=11> */
[----:B------:R-:W-:Y:S02]  /*12a60*/  IMAD.IADD R3, R3, 0x1, R11 ;  /* 0x0000000103037824 */ /* 0x000fe400078e020b */
[----:B------:R-:W-:Y:S02]  /*12a70*/  IMAD R11, R4, UR4, RZ ;  /* 0x00000004040b7c24 */ /* 0x000fe4000f8e02ff */
[----:B------:R-:W-:-:S04]  /*12a80*/  IMAD.WIDE.U32 R2, R6, UR4, R2 ;  /* 0x0000000406027c25 */ /* 0x000fc8000f8e0002 */
[----:B------:R-:W-:Y:S01]  /*12a90*/  IMAD R8, R6, UR5, R11 ;  /* 0x0000000506087c24 */ /* 0x000fe2000f8e020b */
[----:B------:R-:W-:Y:S02]  /*12aa0*/  ULDC.64 UR4, c[0x0][0x330] ;  /* 0x0000cc0000047ab9 */ /* 0x000fe40000000a00 */
[----:B------:R-:W-:Y:S01]  /*12ab0*/  IMAD.U32 R11, RZ, RZ, UR4 ;  /* 0x00000004ff0b7e24 */ /* 0x000fe2000f8e00ff */
[----:B------:R-:W-:Y:S01]  /*12ac0*/  UIMAD UR4, UR6, UR4, URZ ;  /* 0x00000004060472a4 */ /* 0x000fe2000f8e023f */
[----:B------:R-:W-:Y:S02]  /*12ad0*/  IMAD.IADD R3, R3, 0x1, R8 ;  /* 0x0000000103037824 */ /* 0x000fe400078e0208 */
[----:B------:R-:W-:Y:S01]  /*12ae0*/  ULDC.64 UR6, c[0x0][0x318] ;  /* 0x0000c60000067ab9 */ /* 0x000fe20000000a00 */
[----:B------:R-:W-:Y:S02]  /*12af0*/  UIMAD UR4, UR41, UR5, UR4 ;  /* 0x00000005290472a4 */ /* 0x000fe4000f8e0204 */
[----:B------:R-:W-:-:S04]  /*12b00*/  IMAD.WIDE.U32 R2, R11, UR41, R2 ;  /* 0x000000290b027c25 */ /* 0x000fc8000f8e0002 */
[----:B------:R-:W-:Y:S01]  /*12b10*/  VIADD R3, R3, UR4 ;  /* 0x0000000403037c36 */ /* 0x000fe20008000000 */
[----:B------:R-:W-:-:S04]  /*12b20*/  LEA R17, P1, R2, UR6, 0x1 ;  /* 0x0000000602117c11 */ /* 0x000fc8000f8208ff */
[----:B------:R-:W-:Y:S01]  /*12b30*/  LEA.HI.X R18, R2, UR7, R3, 0x1, P1 ;  /* 0x0000000702127c11 */ /* 0x000fe200088f0c03 */
[----:B0-----:R-:W-:Y:S08]  /*12b40*/  @!P0 BRA `(.L_x_10970) ;  /* 0x0000002c00848947 */ /* 0x001ff00003800000 */
.L_x_11011:
[----:B------:R-:W1:Y:S01]  /*12b50*/  S2R R11, SR_TID.X ;  /* 0x00000000000b7919 */ /* 0x000e620000002100 */
[----:B------:R-:W-:Y:S01]  /*12b60*/  ULDC.64 UR4, c[0x0][0x300] ;  /* 0x0000c00000047ab9 */ /* 0x000fe20000000a00 */
[----:B------:R-:W-:Y:S01]  /*12b70*/  R2UR UR6, R29 ;  /* 0x000000001d0672ca */ /* 0x000fe200000e0000 */
[----:B------:R-:W-:Y:S01]  /*12b80*/  IMAD R2, R7, UR4, RZ ;  /* 0x0000000407027c24 */ /* 0x000fe2000f8e02ff */
[----:B0-----:R-:W0:Y:S01]  /*12b90*/  S2R R10, SR_TID.X ;  /* 0x00000000000a7919 */ /* 0x001e220000002100 */
[C---:B------:R-:W-:Y:S02]  /*12ba0*/  LOP3.LUT P4, RZ, R16.reuse, 0x4, RZ, 0xc0, !PT ;  /* 0x0000000410ff7812 */ /* 0x040fe4000788c0ff */
        /* <DEDUP_REMOVED lines=10> */
[----:B------:R-:W-:Y:S01]  /*12c50*/  IMAD.SHL.U32 R4, R20, 0x8, RZ ;  /* 0x0000000814047824 */ /* 0x000fe200078e00ff */
[----:B------:R-:W-:Y:S01]  /*12c60*/  LOP3.LUT R6, R9, 0xc0, RZ, 0xc0, !PT ;  /* 0x000000c009067812 */ /* 0x000fe200078ec0ff */
[----:B------:R-:W-:Y:S02]  /*12c70*/  IMAD.IADD R3, R3, 0x1, R5 ;  /* 0x0000000103037824 */ /* 0x000fe400078e0205 */
[----:B------:R-:W-:Y:S01]  /*12c80*/  IMAD.MOV.U32 R5, RZ, RZ, -0x80 ;  /* 0xffffff80ff057424 */ /* 0x000fe200078e00ff */
[----:B------:R-:W-:Y:S02]  /*12c90*/  LOP3.LUT R4, R4, 0x300, RZ, 0xc0, !PT ;  /* 0x0000030004047812 */ /* 0x000fe400078ec0ff */
[--C-:B------:R-:W-:Y:S01]  /*12ca0*/  LOP3.LUT R6, R6, 0x18, R9.reuse, 0xf8, !PT ;  /* 0x0000001806067812 */ /* 0x100fe200078ef809 */
[----:B------:R-:W-:Y:S01]  /*12cb0*/  IMAD R8, R0, R5, UR49 ;  /* 0x0000003100087e24 */ /* 0x000fe2000f8e0205 */
[----:B-1----:R-:W-:Y:S01]  /*12cc0*/  LOP3.LUT R11, R11, 0x7f, RZ, 0xc0, !PT ;  /* 0x0000007f0b0b7812 */ /* 0x002fe200078ec0ff */
[----:B------:R-:W-:Y:S01]  /*12cd0*/  IMAD.U32 R5, RZ, RZ, UR4 ;  /* 0x00000004ff057e24 */ /* 0x000fe2000f8e00ff */
[----:B------:R-:W-:Y:S01]  /*12ce0*/  UIMAD UR4, UR6, UR4, URZ ;  /* 0x00000004060472a4 */ /* 0x000fe2000f8e023f */
[----:B------:R-:W-:-:S02]  /*12cf0*/  LOP3.LUT R4, R4, 0x20, R9, 0xf8, !PT ;  /* 0x0000002004047812 */ /* 0x000fc400078ef809 */
[----:B------:R-:W-:Y:S01]  /*12d00*/  IMAD.WIDE.U32 R2, R5, UR41, R2 ;  /* 0x0000002905027c25 */ /* 0x000fe2000f8e0002 */
[----:B------:R-:W-:Y:S01]  /*12d10*/  UIMAD UR4, UR41, UR5, UR4 ;  /* 0x00000005290472a4 */ /* 0x000fe2000f8e0204 */
[----:B------:R-:W-:Y:S01]  /*12d20*/  SHF.R.U32.HI R11, RZ, 0x2, R11 ;  /* 0x00000002ff0b7819 */ /* 0x000fe2000001160b */
[----:B------:R-:W-:Y:S01]  /*12d30*/  ULDC.64 UR6, c[0x0][0x2e8] ;  /* 0x0000ba0000067ab9 */ /* 0x000fe20000000a00 */
[----:B0-----:R-:W-:Y:S02]  /*12d40*/  LOP3.LUT R28, R6, 0x18, R10, 0x78, !PT ;  /* 0x00000018061c7812 */ /* 0x001fe400078e780a */
[----:B------:R-:W-:Y:S01]  /*12d50*/  LEA R0, P1, R2, UR6, 0x1 ;  /* 0x0000000602007c11 */ /* 0x000fe2000f8208ff */
[----:B------:R-:W-:Y:S01]  /*12d60*/  VIADD R9, R3, UR4 ;  /* 0x0000000403097c36 */ /* 0x000fe20008000000 */
[----:B------:R-:W-:Y:S01]  /*12d70*/  UMOV UR4, 0xffffffff ;  /* 0xffffffff00047882 */ /* 0x000fe20000000000 */
[----:B------:R-:W-:Y:S01]  /*12d80*/  IMAD.IADD R8, R8, 0x1, -R11 ;  /* 0x0000000108087824 */ /* 0x000fe200078e0a0b */
[----:B------:R-:W-:-:S02]  /*12d90*/  LOP3.LUT R28, R4, R28, RZ, 0xfc, !PT ;  /* 0x0000001c041c7212 */ /* 0x000fc400078efcff */
        /* <DEDUP_REMOVED lines=11> */
[----:B------:R-:W-:Y:S01]  /*12e50*/  SHFL.IDX PT, R3, R0, 0x2, 0x1c1f ;  /* 0x005c1f0000037f89 */ /* 0x000fe200000e0000 */
[----:B-1----:R-:W-:Y:S02]  /*12e60*/  IMAD.MOV.U32 R7, RZ, RZ, R6 ;  /* 0x000000ffff077224 */ /* 0x002fe400078e0006 */
[----:B0-----:R-:W-:Y:S02]  /*12e70*/  IMAD.SHL.U32 R11, R2, 0x8, RZ ;  /* 0x00000008020b7824 */ /* 0x001fe400078e00ff */
[----:B------:R-:W0:Y:S01]  /*12e80*/  SHFL.IDX PT, R2, R9, 0x2, 0x1c1f ;  /* 0x005c1f0009027f89 */ /* 0x000e2200000e0000 */
[----:B--2---:R-:W-:Y:S02]  /*12e90*/  IMAD.MOV.U32 R6, RZ, RZ, R14 ;  /* 0x000000ffff067224 */ /* 0x004fe400078e000e */
[----:B------:R-:W-:Y:S01]  /*12ea0*/  LOP3.LUT R11, R11, 0x18, RZ, 0xc0, !PT ;  /* 0x000000180b0b7812 */ /* 0x000fe200078ec0ff */
[----:B------:R-:W1:Y:S01]  /*12eb0*/  SHFL.IDX PT, R9, R9, 0x3, 0x1c1f ;  /* 0x007c1f0009097f89 */ /* 0x000e6200000e0000 */
[----:B---3--:R-:W-:-:S03]  /*12ec0*/  LOP3.LUT R5, R5, R4, RZ, 0x3c, !PT ;  /* 0x0000000405057212 */ /* 0x008fc600078e3cff */
[----:B------:R-:W-:Y:S01]  /*12ed0*/  @P0 IMAD.WIDE.U32 R6, R11, 0x2, R6 ;  /* 0x000000020b060825 */ /* 0x000fe200078e0006 */
[----:B------:R2:W3:Y:S01]  /*12ee0*/  SHFL.IDX PT, R14, R0, 0x3, 0x1c1f ;  /* 0x007c1f00000e7f89 */ /* 0x0004e200000e0000 */
[----:B------:R-:W-:-:S03]  /*12ef0*/  LOP3.LUT R4, R5, R4, RZ, 0x3c, !PT ;  /* 0x0000000405047212 */ /* 0x000fc600078e3cff */
[----:B------:R2:W-:Y:S01]  /*12f00*/  @P0 LDGSTS.E.BYPASS.LTC128B.128 [R21+0x15400], desc[UR36][R6.64], !P4 ;  /* 0x1540000006150fae */ /* 0x0005e2000e101d64 */
[----:B------:R-:W-:-:S03]  /*12f10*/  LOP3.LUT R5, R5, R4, RZ, 0x3c, !PT ;  /* 0x0000000405057212 */ /* 0x000fc600078e3cff */
[----:B------:R2:W-:Y:S01]  /*12f20*/  @P0 LDGSTS.E.BYPASS.LTC128B.128 [R21+0x17400], desc[UR36][R6.64+0x40], !P3 ;  /* 0x1740004006150fae */ /* 0x0005e2000d901d64 */
[----:B------:R-:W-:-:S03]  /*12f30*/  @P1 IMAD.WIDE.U32 R4, R11, 0x2, R4 ;  /* 0x000000020b041825 */ /* 0x000fc600078e0004 */
[----:B------:R2:W-:Y:S01]  /*12f40*/  @P0 LDGSTS.E.BYPASS.LTC128B.128 [R21+0x19400], desc[UR36][R6.64+0x80], !P2 ;  /* 0x1940008006150fae */ /* 0x0005e2000d101d64 */
[----:B------:R-:W-:Y:S02]  /*12f50*/  ISETP.GE.AND P0, PT, R8, 0x41, PT ;  /* 0x000000410800780c */ /* 0x000fe40003f06270 */
[-C--:B0-----:R-:W-:Y:S01]  /*12f60*/  LOP3.LUT R3, R3, R2.reuse, RZ, 0x3c, !PT ;  /* 0x0000000203037212 */ /* 0x081fe200078e3cff */
[----:B------:R2:W-:Y:S03]  /*12f70*/  @P1 LDGSTS.E.BYPASS.LTC128B.128 [R25+0x15c00], desc[UR36][R4.64], !P4 ;  /* 0x15c0000004191fae */ /* 0x0005e6000e101d64 */
[C---:B------:R-:W-:Y:S01]  /*12f80*/  LOP3.LUT R2, R3.reuse, R2, RZ, 0x3c, !PT ;  /* 0x0000000203027212 */ /* 0x040fe200078e3cff */
[----:B------:R2:W-:Y:S03]  /*12f90*/  @P1 LDGSTS.E.BYPASS.LTC128B.128 [R25+0x17c00], desc[UR36][R4.64+0x40], !P3 ;  /* 0x17c0004004191fae */ /* 0x0005e6000d901d64 */
[----:B------:R-:W-:Y:S01]  /*12fa0*/  LOP3.LUT R3, R3, R2, RZ, 0x3c, !PT ;  /* 0x0000000203037212 */ /* 0x000fe200078e3cff */
[----:B------:R2:W-:Y:S02]  /*12fb0*/  @P1 LDGSTS.E.BYPASS.LTC128B.128 [R25+0x19c00], desc[UR36][R4.64+0x80], !P2 ;  /* 0x19c0008004191fae */ /* 0x0005e4000d101d64 */
[----:B------:R-:W-:Y:S01]  /*12fc0*/  @P0 LEA R27, R28, UR47, 0x1 ;  /* 0x0000002f1c1b0c11 */ /* 0x000fe2000f8e08ff */
[----:B------:R-:W-:-:S05]  /*12fd0*/  @P0 IMAD.WIDE.U32 R2, R11, 0x2, R2 ;  /* 0x000000020b020825 */ /* 0x000fca00078e0002 */
[----:B------:R2:W-:Y:S04]  /*12fe0*/  @P0 LDGSTS.E.BYPASS.LTC128B.128 [R27+0x16400], desc[UR36][R2.64], !P4 ;  /* 0x16400000021b0fae */ /* 0x0005e8000e101d64 */
[----:B------:R2:W-:Y:S04]  /*12ff0*/  @P0 LDGSTS.E.BYPASS.LTC128B.128 [R27+0x18400], desc[UR36][R2.64+0x40], !P3 ;  /* 0x18400040021b0fae */ /* 0x0005e8000d901d64 */
[----:B-1-3--:R2:W-:Y:S02]  /*13000*/  @P0 LDGSTS.E.BYPASS.LTC128B.128 [R27+0x1a400], desc[UR36][R2.64+0x80], !P2 ;  /* 0x1a400080021b0fae */ /* 0x00a5e4000d101d64 */
.L_x_11021:
[----:B------:R-:W-:Y:S01]  /*13010*/  ISETP.GE.AND P0, PT, R8, 0x61, PT ;  /* 0x000000610800780c */ /* 0x000fe20003f06270 */
[----:B--2---:R-:W-:Y:S02]  /*13020*/  IMAD.SHL.U32 R27, R10, 0x8, RZ ;  /* 0x000000080a1b7824 */ /* 0x004fe400078e00ff */
[----:B------:R-:W-:Y:S02]  /*13030*/  IMAD.MOV.U32 R2, RZ, RZ, R14 ;  /* 0x000000ffff027224 */ /* 0x000fe400078e000e */
[----:B------:R-:W-:Y:S01]  /*13040*/  IMAD.MOV.U32 R3, RZ, RZ, R9 ;  /* 0x000000ffff037224 */ /* 0x000fe200078e0009 */
[----:B------:R-:W-:-:S07]  /*13050*/  LOP3.LUT R27, R27, 0x18, RZ, 0xc0, !PT ;  /* 0x000000181b1b7812 */ /* 0x000fce00078ec0ff */
        /* <DEDUP_REMOVED lines=15> */
.L_x_10972:
        /* <DEDUP_REMOVED lines=30> */
.L_x_10973:
[----:B------:R-:W0:Y:S01]  /*13330*/  S2R R13, SR_TID.X ;  /* 0x00000000000d7919 */ /* 0x000e220000002100 */
[----:B------:R-:W-:Y:S01]  /*13340*/  UISETP.NE.AND UP0, UPT, UR50, URZ, UPT ;  /* 0x0000003f3200728c */ /* 0x000fe2000bf05270 */
[----:B------:R-:W-:Y:S01]  /*13350*/  IMAD.U32 R4, RZ, RZ, UR38 ;  /* 0x00000026ff047e24 */ /* 0x000fe2000f8e00ff */
[----:B------:R-:W-:Y:S01]  /*13360*/  ULDC.64 UR4, c[0x0][0x2e0] ;  /* 0x0000b80000047ab9 */ /* 0x000fe20000000a00 */
[----:B------:R-:W-:Y:S01]  /*13370*/  IMAD.U32 R3, RZ, RZ, UR48 ;  /* 0x00000030ff037e24 */ /* 0x000fe2000f8e00ff */
[----:B------:R-:W1:Y:S01]  /*13380*/  LDC R20, c[0x0][0x448] ;  /* 0x00011200ff147b82 */ /* 0x000e620000000800 */
[----:B------:R-:W-:Y:S01]  /*13390*/  IMAD.MOV.U32 R2, RZ, RZ, R4 ;  /* 0x000000ffff027224 */ /* 0x000fe200078e0004 */
[----:B------:R-:W-:Y:S01]  /*133a0*/  PLOP3.LUT P1, PT, PT, PT, UP0, 0x80, 0x0 ;  /* 0x000000000000781c */ /* 0x000fe20003f2f008 */
[----:B------:R-:W-:Y:S01]  /*133b0*/  IMAD R25, R25, UR4, RZ ;  /* 0x0000000419197c24 */ /* 0x000fe2000f8e02ff */
[----:B------:R-:W-:Y:S01]  /*133c0*/  PLOP3.LUT P0, PT, PT, PT, UP0, 0x80, 0x0 ;  /* 0x000000000000781c */ /* 0x000fe20003f0f008 */
[----:B------:R-:W-:-:S02]  /*133d0*/  IMAD.WIDE.U32 R2, R24, UR4, R2 ;  /* 0x0000000418027c25 */ /* 0x000fc4000f8e0002 */
[----:B------:R-:W-:Y:S02]  /*133e0*/  @UP0 ULDC UR4, c[0x0][0x44c] ;  /* 0x0001130000040ab9 */ /* 0x000fe40000000800 */
[----:B------:R-:W-:Y:S02]  /*133f0*/  IMAD.U32 R5, RZ, RZ, UR39 ;  /* 0x00000027ff057e24 */ /* 0x000fe4000f8e00ff */
[----:B------:R-:W-:-:S04]  /*13400*/  IMAD R25, R24, UR5, R25 ;  /* 0x0000000518197c24 */ /* 0x000fc8000f8e0219 */
[----:B------:R-:W-:Y:S01]  /*13410*/  IMAD.IADD R3, R3, 0x1, R25 ;  /* 0x0000000103037824 */ /* 0x000fe200078e0219 */
[C---:B0-----:R-:W-:Y:S01]  /*13420*/  LOP3.LUT R21, R13.reuse, 0x7f, RZ, 0xc0, !PT ;  /* 0x0000007f0d157812 */ /* 0x041fe200078ec0ff */
[----:B------:R-:W-:-:S03]  /*13430*/  IMAD.SHL.U32 R13, R13, 0x8, RZ ;  /* 0x000000080d0d7824 */ /* 0x000fc600078e00ff */
[----:B------:R-:W-:Y:S02]  /*13440*/  SHF.R.U32.HI R21, RZ, 0x2, R21 ;  /* 0x00000002ff157819 */ /* 0x000fe40000011615 */
[----:B------:R-:W-:Y:S02]  /*13450*/  LOP3.LUT R13, R13, 0x18, RZ, 0xc0, !PT ;  /* 0x000000180d0d7812 */ /* 0x000fe400078ec0ff */
[----:B------:R-:W-:Y:S02]  /*13460*/  IADD3 R7, R21, UR42, R23 ;  /* 0x0000002a15077c10 */ /* 0x000fe4000fffe017 */
[C---:B------:R-:W-:Y:S02]  /*13470*/  LOP3.LUT R14, R13.reuse, 0x20, RZ, 0xfc, !PT ;  /* 0x000000200d0e7812 */ /* 0x040fe400078efcff */
[----:B------:R-:W-:Y:S01]  /*13480*/  LOP3.LUT R13, R13, 0x40, RZ, 0xfc, !PT ;  /* 0x000000400d0d7812 */ /* 0x000fe200078efcff */
[----:B------:R-:W-:Y:S01]  /*13490*/  @P1 IMAD.HI.U32 R0, R7, UR4, RZ ;  /* 0x0000000407001c27 */ /* 0x000fe2000f8e00ff */
[----:B------:R-:W-:Y:S01]  /*134a0*/  PLOP3.LUT P1, PT, PT, PT, UP0, 0x80, 0x0 ;  /* 0x000000000000781c */ /* 0x000fe20003f2f008 */
[----:B------:R-:W-:-:S02]  /*134b0*/  @UP0 ULDC UR4, c[0x0][0x450] ;  /* 0x0001140000040ab9 */ /* 0x000fc40000000800 */
[----:B------:R-:W-:Y:S01]  /*134c0*/  IMAD.MOV.U32 R5, RZ, RZ, R7 ;  /* 0x000000ffff057224 */ /* 0x000fe200078e0007 */
[----:B------:R-:W-:Y:S01]  /*134d0*/  @P0 SHF.R.U32.HI R5, RZ, UR4, R0 ;  /* 0x00000004ff050c19 */ /* 0x000fe20008011600 */
[----:B------:R-:W-:Y:S01]  /*134e0*/  VIADD R0, R7, 0x80 ;  /* 0x0000008007007836 */ /* 0x000fe20000000000 */
[----:B------:R-:W-:Y:S01]  /*134f0*/  PLOP3.LUT P0, PT, PT, PT, UP0, 0x80, 0x0 ;  /* 0x000000000000781c */ /* 0x000fe20003f0f008 */
[----:B------:R-:W-:Y:S02]  /*13500*/  @UP0 ULDC UR4, c[0x0][0x44c] ;  /* 0x0001130000040ab9 */ /* 0x000fe40000000800 */
[----:B------:R-:W-:Y:S02]  /*13510*/  IMAD.MOV.U32 R10, RZ, RZ, R0 ;  /* 0x000000ffff0a7224 */ /* 0x000fe400078e0000 */
[----:B------:R-:W-:Y:S02]  /*13520*/  IMAD.MOV R9, RZ, RZ, -R5 ;  /* 0x000000ffff097224 */ /* 0x000fe400078e0a05 */
[----:B------:R-:W-:Y:S01]  /*13530*/  @P1 IMAD.HI.U32 R4, R0, UR4, RZ ;  /* 0x0000000400041c27 */ /* 0x000fe2000f8e00ff */
[----:B------:R-:W-:-:S03]  /*13540*/  @UP0 ULDC UR4, c[0x0][0x450] ;  /* 0x0001140000040ab9 */ /* 0x000fc60000000800 */
[----:B-1----:R-:W-:Y:S02]  /*13550*/  IMAD R9, R20, R9, R7 ;  /* 0x0000000914097224 */ /* 0x002fe400078e0207 */
[----:B------:R-:W-:Y:S01]  /*13560*/  @P0 SHF.R.U32.HI R10, RZ, UR4, R4 ;  /* 0x00000004ff0a0c19 */ /* 0x000fe20008011604 */
[----:B------:R-:W-:Y:S01]  /*13570*/  ULDC.64 UR4, c[0x0][0x2d0] ;  /* 0x0000b40000047ab9 */ /* 0x000fe20000000a00 */
[----:B------:R-:W-:Y:S02]  /*13580*/  SHF.R.S32.HI R4, RZ, 0x1f, R5 ;  /* 0x0000001fff047819 */ /* 0x000fe40000011405 */
[----:B------:R-:W-:Y:S01]  /*13590*/  SHF.R.S32.HI R12, RZ, 0x1f, R10 ;  /* 0x0000001fff0c7819 */ /* 0x000fe2000001140a */
[----:B------:R-:W-:-:S04]  /*135a0*/  IMAD.WIDE.U32 R6, R10, UR4, R2 ;  /* 0x000000040a067c25 */ /* 0x000fc8000f8e0002 */
[----:B------:R-:W-:Y:S02]  /*135b0*/  IMAD R4, R4, UR4, RZ ;  /* 0x0000000404047c24 */ /* 0x000fe4000f8e02ff */
[----:B------:R-:W-:Y:S02]  /*135c0*/  IMAD R12, R12, UR4, RZ ;  /* 0x000000040c0c7c24 */ /* 0x000fe4000f8e02ff */
[C---:B------:R-:W-:Y:S02]  /*135d0*/  IMAD R8, R5.reuse, UR5, R4 ;  /* 0x0000000505087c24 */ /* 0x040fe4000f8e0204 */
[----:B------:R-:W-:Y:S01]  /*135e0*/  IMAD.WIDE.U32 R4, R5, UR4, R2 ;  /* 0x0000000405047c25 */ /* 0x000fe2000f8e0002 */
[----:B------:R-:W-:-:S03]  /*135f0*/  SHF.R.S32.HI R2, RZ, 0x1f, R9 ;  /* 0x0000001fff027819 */ /* 0x000fc60000011409 */
[----:B------:R-:W-:Y:S02]  /*13600*/  IMAD.MOV R11, RZ, RZ, -R10 ;  /* 0x000000ffff0b7224 */ /* 0x000fe400078e0a0a */
[----:B------:R-:W-:Y:S01]  /*13610*/  IMAD R10, R10, UR5, R12 ;  /* 0x000000050a0a7c24 */ /* 0x000fe2000f8e020c */
[----:B------:R-:W-:Y:S01]  /*13620*/  ULDC.64 UR4, c[0x0][0x2c8] ;  /* 0x0000b20000047ab9 */ /* 0x000fe20000000a00 */
[----:B------:R-:W-:Y:S02]  /*13630*/  IMAD.IADD R3, R5, 0x1, R8 ;  /* 0x0000000105037824 */ /* 0x000fe400078e0208 */
[----:B------:R-:W-:Y:S02]  /*13640*/  IMAD R8, R2, UR4, RZ ;  /* 0x0000000402087c24 */ /* 0x000fe4000f8e02ff */
[----:B------:R-:W-:Y:S02]  /*13650*/  IMAD R0, R20, R11, R0 ;  /* 0x0000000b14007224 */ /* 0x000fe400078e0200 */
[----:B------:R-:W-:-:S02]  /*13660*/  IMAD.MOV.U32 R2, RZ, RZ, R4 ;  /* 0x000000ffff027224 */ /* 0x000fc400078e0004 */
[C---:B------:R-:W-:Y:S02]  /*13670*/  IMAD R8, R9.reuse, UR5, R8 ;  /* 0x0000000509087c24 */ /* 0x040fe4000f8e0208 */
[----:B------:R-:W-:Y:S01]  /*13680*/  IMAD.WIDE.U32 R4, R9, UR4, R2 ;  /* 0x0000000409047c25 */ /* 0x000fe2000f8e0002 */
[----:B------:R-:W-:-:S03]  /*13690*/  SHF.R.S32.HI R2, RZ, 0x1f, R0 ;  /* 0x0000001fff027819 */ /* 0x000fc60000011400 */
[----:B------:R-:W-:Y:S02]  /*136a0*/  IMAD.IADD R3, R7, 0x1, R10 ;  /* 0x0000000107037824 */ /* 0x000fe400078e020a */
[----:B------:R-:W-:Y:S02]  /*136b0*/  IMAD R7, R2, UR4, RZ ;  /* 0x0000000402077c24 */ /* 0x000fe4000f8e02ff */
[----:B------:R-:W-:Y:S02]  /*136c0*/  IMAD.MOV.U32 R2, RZ, RZ, R6 ;  /* 0x000000ffff027224 */ /* 0x000fe400078e0006 */
[C---:B------:R-:W-:Y:S02]  /*136d0*/  IMAD R6, R0.reuse, UR5, R7 ;  /* 0x0000000500067c24 */ /* 0x040fe4000f8e0207 */
[----:B------:R-:W-:Y:S01]  /*136e0*/  IMAD.WIDE.U32 R2, R0, UR4, R2 ;  /* 0x0000000400027c25 */ /* 0x000fe2000f8e0002 */
[----:B------:R-:W-:Y:S02]  /*136f0*/  ULDC.64 UR4, c[0x0][0x280] ;  /* 0x0000a00000047ab9 */ /* 0x000fe40000000a00 */
[----:B------:R-:W-:Y:S01]  /*13700*/  LEA R7, P0, R4, UR4, 0x1 ;  /* 0x0000000404077c11 */ /* 0x000fe2000f8008ff */
[----:B------:R-:W-:-:S02]  /*13710*/  IMAD.IADD R9, R5, 0x1, R8 ;  /* 0x0000000105097824 */ /* 0x000fc400078e0208 */
[----:B------:R-:W-:-:S03]  /*13720*/  IMAD.IADD R3, R3, 0x1, R6 ;  /* 0x0000000103037824 */ /* 0x000fc600078e0206 */
[----:B------:R-:W-:Y:S02]  /*13730*/  LEA.HI.X R9, R4, UR5, R9, 0x1, P0 ;  /* 0x0000000504097c11 */ /* 0x000fe400080f0c09 */
        /* <DEDUP_REMOVED lines=8> */
[----:B------:R-:W0:Y:S01]  /*137c0*/  S2R R3, SR_TID.X ;  /* 0x0000000000037919 */ /* 0x000e220000002100 */
[----:B------:R-:W-:Y:S01]  /*137d0*/  ULDC UR4, c[0x0][0x288] ;  /* 0x0000a20000047ab9 */ /* 0x000fe20000000800 */
[----:B------:R-:W-:Y:S01]  /*137e0*/  IMAD.MOV.U32 R24, RZ, RZ, 0x1 ;  /* 0x00000001ff187424 */ /* 0x000fe200078e00ff */
[----:B------:R-:W-:Y:S01]  /*137f0*/  SHFL.IDX PT, R2, R9, RZ, 0x1c1f ;  /* 0x001c1fff09027589 */ /* 0x000fe200000e0000 */
[----:B------:R-:W-:-:S03]  /*13800*/  IMAD R0, R20, UR4, RZ ;  /* 0x0000000414007c24 */ /* 0x000fc6000f8e02ff */
[----:B------:R-:W-:Y:S04]  /*13810*/  SHFL.IDX PT, R14, R7, RZ, 0x1c1f ;  /* 0x001c1fff070e7589 */ /* 0x000fe800000e0000 */
[----:B------:R-:W1:Y:S01]  /*13820*/  SHFL.IDX PT, R4, R9, 0x1, 0x1c1f ;  /* 0x003c1f0009047f89 */ /* 0x000e6200000e0000 */
[----:B0-----:R-:W-:-:S04]  /*13830*/  LOP3.LUT R3, R3, 0x7f, RZ, 0xc0, !PT ;  /* 0x0000007f03037812 */ /* 0x001fc800078ec0ff */
[----:B------:R-:W-:Y:S01]  /*13840*/  SHF.R.U32.HI R3, RZ, 0x2, R3 ;  /* 0x00000002ff037819 */ /* 0x000fe20000011603 */
[----:B-1----:R-:W-:-:S04]  /*13850*/  IMAD.MOV.U32 R5, RZ, RZ, R4 ;  /* 0x000000ffff057224 */ /* 0x002fc800078e0004 */
[----:B------:R-:W-:Y:S02]  /*13860*/  VIADD R6, R3, UR42 ;  /* 0x0000002a03067c36 */ /* 0x000fe40008000000 */
[----:B------:R-:W-:Y:S02]  /*13870*/  IMAD.MOV.U32 R3, RZ, RZ, R2 ;  /* 0x000000ffff037224 */ /* 0x000fe400078e0002 */
[----:B------:R-:W-:Y:S01]  /*13880*/  IMAD.MOV.U32 R2, RZ, RZ, R14 ;  /* 0x000000ffff027224 */ /* 0x000fe200078e000e */
[C---:B------:R-:W-:Y:S01]  /*13890*/  ISETP.GE.AND P2, PT, R6.reuse, R0, PT ;  /* 0x000000000600720c */ /* 0x040fe20003f46270 */
[----:B------:R-:W0:Y:S01]  /*138a0*/  SHFL.IDX PT, R14, R7, 0x1, 0x1c1f ;  /* 0x003c1f00070e7f89 */ /* 0x000e2200000e0000 */
[----:B------:R-:W-:-:S11]  /*138b0*/  VIADD R11, R6, 0x20 ;  /* 0x00000020060b7836 */ /* 0x000fd60000000000 */
[----:B------:R-:W-:Y:S01]  /*138c0*/  @!P2 IMAD.WIDE.U32 R2, R27, 0x2, R2 ;  /* 0x000000021b02a825 */ /* 0x000fe200078e0002 */
[----:B------:R-:W-:-:S05]  /*138d0*/  @!P2 LEA R21, R28, UR47, 0x1 ;  /* 0x0000002f1c15ac11 */ /* 0x000fca000f8e08ff */
[----:B------:R-:W-:Y:S04]  /*138e0*/  @!P2 LDGSTS.E.BYPASS.LTC128B.128 [R21+0xc400], desc[UR36][R2.64], !P3 ;  /* 0x0c4000000215afae */ /* 0x000fe8000d901d64 */
[----:B------:R-:W-:Y:S01]  /*138f0*/  @!P2 LDGSTS.E.BYPASS.LTC128B.128 [R21+0xf400], desc[UR36][R2.64+0x40], !P0 ;  /* 0x0f4000400215afae */ /* 0x000fe2000c101d64 */
[----:B0-----:R-:W-:-:S03]  /*13900*/  IMAD.MOV.U32 R4, RZ, RZ, R14 ;  /* 0x000000ffff047224 */ /* 0x001fc600078e000e */
[----:B------:R0:W-:Y:S01]  /*13910*/  @!P2 LDGSTS.E.BYPASS.LTC128B.128 [R21+0x12400], desc[UR36][R2.64+0x80], !P1 ;  /* 0x124000800215afae */ /* 0x0001e2000c901d64 */
[----:B------:R-:W-:Y:S01]  /*13920*/  ISETP.GE.AND P2, PT, R11, R0, PT ;  /* 0x000000000b00720c */ /* 0x000fe20003f46270 */
[----:B------:R-:W-:Y:S02]  /*13930*/  VIADD R11, R6, 0x40 ;  /* 0x00000040060b7836 */ /* 0x000fe40000000000 */
[----:B------:R-:W-:Y:S04]  /*13940*/  SHFL.IDX PT, R14, R7, 0x2, 0x1c1f ;  /* 0x005c1f00070e7f89 */ /* 0x000fe800000e0000 */
[----:B0-----:R-:W0:Y:S06]  /*13950*/  SHFL.IDX PT, R2, R9, 0x2, 0x1c1f ;  /* 0x005c1f0009027f89 */ /* 0x001e2c00000e0000 */
[----:B------:R-:W-:Y:S01]  /*13960*/  @!P2 IMAD.WIDE.U32 R4, R27, 0x2, R4 ;  /* 0x000000021b04a825 */ /* 0x000fe200078e0004 */
[----:B------:R-:W-:-:S05]  /*13970*/  @!P2 LEA R25, R28, UR47, 0x1 ;  /* 0x0000002f1c19ac11 */ /* 0x000fca000f8e08ff */
[----:B------:R-:W-:Y:S04]  /*13980*/  @!P2 LDGSTS.E.BYPASS.LTC128B.128 [R25+0xcc00], desc[UR36][R4.64], !P3 ;  /* 0x0cc000000419afae */ /* 0x000fe8000d901d64 */
[----:B------:R-:W-:Y:S04]  /*13990*/  @!P2 LDGSTS.E.BYPASS.LTC128B.128 [R25+0xfc00], desc[UR36][R4.64+0x40], !P0 ;  /* 0x0fc000400419afae */ /* 0x000fe8000c101d64 */
[----:B------:R1:W-:Y:S01]  /*139a0*/  @!P2 LDGSTS.E.BYPASS.LTC128B.128 [R25+0x12c00], desc[UR36][R4.64+0x80], !P1 ;  /* 0x12c000800419afae */ /* 0x0003e2000c901d64 */
[----:B------:R-:W-:Y:S01]  /*139b0*/  ISETP.GE.AND P2, PT, R11, R0, PT ;  /* 0x000000000b00720c */ /* 0x000fe20003f46270 */
[----:B------:R-:W-:-:S02]  /*139c0*/  VIADD R11, R6, 0x60 ;  /* 0x00000060060b7836 */ /* 0x000fc40000000000 */
[----:B0-----:R-:W-:Y:S02]  /*139d0*/  IMAD.MOV.U32 R3, RZ, RZ, R2 ;  /* 0x000000ffff037224 */ /* 0x001fe400078e0002 */
[----:B------:R-:W-:Y:S01]  /*139e0*/  IMAD.MOV.U32 R2, RZ, RZ, R14 ;  /* 0x000000ffff027224 */ /* 0x000fe200078e000e */
[----:B-1----:R-:W-:Y:S07]  /*139f0*/  SHFL.IDX PT, R5, R9, 0x3, 0x1c1f ;  /* 0x007c1f0009057f89 */ /* 0x002fee00000e0000 */
[----:B------:R-:W-:Y:S01]  /*13a00*/  @!P2 IMAD.WIDE.U32 R2, R27, 0x2, R2 ;  /* 0x000000021b02a825 */ /* 0x000fe200078e0002 */
[----:B------:R-:W-:Y:S01]  /*13a10*/  @!P2 LEA R21, R28, UR47, 0x1 ;  /* 0x0000002f1c15ac11 */ /* 0x000fe2000f8e08ff */
[----:B------:R0:W1:Y:S04]  /*13a20*/  SHFL.IDX PT, R4, R7, 0x3, 0x1c1f ;  /* 0x007c1f0007047f89 */ /* 0x00006800000e0000 */
[----:B------:R-:W-:Y:S04]  /*13a30*/  @!P2 LDGSTS.E.BYPASS.LTC128B.128 [R21+0xd400], desc[UR36][R2.64], !P3 ;  /* 0x0d4000000215afae */ /* 0x000fe8000d901d64 */
[----:B------:R-:W-:Y:S01]  /*13a40*/  @!P2 LDGSTS.E.BYPASS.LTC128B.128 [R21+0x10400], desc[UR36][R2.64+0x40], !P0 ;  /* 0x104000400215afae */ /* 0x000fe2000c101d64 */
[----:B0-----:R-:W-:-:S03]  /*13a50*/  VIADD R7, R6, 0x80 ;  /* 0x0000008006077836 */ /* 0x001fc60000000000 */
[----:B------:R0:W-:Y:S01]  /*13a60*/  @!P2 LDGSTS.E.BYPASS.LTC128B.128 [R21+0x13400], desc[UR36][R2.64+0x80], !P1 ;  /* 0x134000800215afae */ /* 0x0001e2000c901d64 */
[----:B------:R-:W-:-:S03]  /*13a70*/  ISETP.GE.AND P2, PT, R11, R0, PT ;  /* 0x000000000b00720c */ /* 0x000fc60003f46270 */
[----:B------:R-:W-:Y:S04]  /*13a80*/  SHFL.IDX PT, R14, R10, 0x1, 0x1c1f ;  /* 0x003c1f000a0e7f89 */ /* 0x000fe800000e0000 */
[----:B0-----:R-:W-:Y:S06]  /*13a90*/  SHFL.IDX PT, R3, R8, RZ, 0x1c1f ;  /* 0x001c1fff08037589 */ /* 0x001fec00000e0000 */
        /* <DEDUP_REMOVED lines=13> */
.L_x_11034:
        /* <DEDUP_REMOVED lines=14> */
.L_x_10976:
[----:B------:R-:W-:Y:S05]  /*13c50*/  BSYNC B0 ;  /* 0x0000000000007941 */ /* 0x000fea0003800000 */
.L_x_10975:
[----:B------:R-:W-:Y:S01]  /*13c60*/  NOP ;  /* 0x0000000000007918 */ /* 0x000fe20000000000 */
[----:B------:R-:W-:Y:S01]  /*13c70*/  SYNCS.ARRIVE.TRANS64.RED.A0T1 RZ, [UR47+0x2d800], RZ ;  /* 0x02d800ffffff79a7 */ /* 0x000fe2000820042f */
[----:B------:R-:W-:Y:S01]  /*13c80*/  IMAD.MOV.U32 R0, RZ, RZ, 0x1 ;  /* 0x00000001ff007424 */ /* 0x000fe200078e00ff */
[----:B------:R-:W-:Y:S04]  /*13c90*/  ARRIVES.LDGSTSBAR.64.TRANSCNT [UR47+0x2d800] ;  /* 0x02d80000ff0079b0 */ /* 0x000fe80008000aaf */
[----:B------:R-:W-:Y:S01]  /*13ca0*/  SHF.L.U32 R0, R0, 0x1f, RZ ;  /* 0x0000001f00007819 */ /* 0x000fe200000006ff */
[----:B------:R-:W-:Y:S01]  /*13cb0*/  NOP ;  /* 0x0000000000007918 */ /* 0x000fe20000000000 */
[----:B------:R-:W-:Y:S01]  /*13cc0*/  SYNCS.ARRIVE.TRANS64.A1T0 RZ, [UR47+0x2d800], RZ ;  /* 0x02d800ffffff79a7 */ /* 0x000fe2000810002f */
[----:B------:R-:W-:-:S05]  /*13cd0*/  VIADD R19, R19, 0xfffffffe ;  /* 0xfffffffe13137836 */ /* 0x000fca0000000000 */
[----:B------:R-:W-:Y:S01]  /*13ce0*/  ISETP.GE.AND P0, PT, R19, UR51, PT ;  /* 0x0000003313007c0c */ /* 0x000fe2000bf06270 */
[----:B------:R-:W1:Y:S02]  /*13cf0*/  SYNCS.PHASECHK.TRANS64.TRYWAIT P1, [UR47+0x2d820], R0 ;  /* 0x02d82000ff0075a7 */ /* 0x000e64000802016f */
[----:B-1----:R-:W-:Y:S10]  /*13d00*/  @!P1 BRA `(.L_x_10977) ;  /* 0x0000002800849947 */ /* 0x002ff40003800000 */
.L_x_11035:
[----:B------:R-:W-:Y:S01]  /*13d10*/  IMAD.MOV.U32 R21, RZ, RZ, RZ ;  /* 0x000000ffff157224 */ /* 0x000fe200078e00ff */
[----:B------:R-:W-:Y:S06]  /*13d20*/  @!P0 BRA `(.L_x_10978) ;  /* 0x0000000c00cc8947 */ /* 0x000fec0003800000 */
[----:B0-----:R-:W0:Y:S01]  /*13d30*/  S2R R2, SR_TID.X ;  /* 0x0000000000027919 */ /* 0x001e220000002100 */
[----:B------:R-:W-:Y:S01]  /*13d40*/  UIADD3 UR4, UR46, 0x1, URZ ;  /* 0x000000012e047890 */ /* 0x000fe2000fffe03f */
[----:B------:R-:W-:Y:S01]  /*13d50*/  LOP3.LUT R3, RZ, UR44, RZ, 0x33, !PT ;  /* 0x0000002cff037c12 */ /* 0x000fe2000f8e33ff */
[----:B------:R-:W-:Y:S01]  /*13d60*/  BSSY B0, `(.L_x_10978) ;  /* 0x00000ef000007945 */ /* 0x000fe20003800000 */
[----:B------:R-:W1:Y:S01]  /*13d70*/  S2R R4, SR_TID.X ;  /* 0x0000000000047919 */ /* 0x000e620000002100 */
[----:B------:R-:W-:Y:S01]  /*13d80*/  UIMAD UR4, UR4, UR40, URZ ;  /* 0x00000028040472a4 */ /* 0x000fe2000f8e023f */
[----:B------:R-:W-:Y:S01]  /*13d90*/  LOP3.LUT R5, RZ, UR43, RZ, 0x33, !PT ;  /* 0x0000002bff057c12 */ /* 0x000fe2000f8e33ff */
[----:B------:R-:W-:-:S04]  /*13da0*/  IMAD.MOV.U32 R20, RZ, RZ, RZ ;  /* 0x000000ffff147224 */ /* 0x000fc800078e00ff */
[----:B------:R-:W-:Y:S01]  /*13db0*/  LOP3.LUT R0, RZ, UR4, RZ, 0x33, !PT ;  /* 0x00000004ff007c12 */ /* 0x000fe2000f8e33ff */
[----:B------:R-:W-:-:S03]  /*13dc0*/  ULDC UR4, c[0x0][0x2f4] ;  /* 0x0000bd0000047ab9 */ /* 0x000fc60000000800 */
[----:B------:R-:W-:-:S04]  /*13dd0*/  VIADDMNMX R0, R0, -UR45, R3, !PT ;  /* 0x8000002d00007c46 */ /* 0x000fc8000f800103 */
[----:B------:R-:W-:-:S04]  /*13de0*/  VIMNMX R0, R0, R5, !PT ;  /* 0x0000000500007248 */ /* 0x000fc80007fe0100 */
[----:B------:R-:W-:Y:S02]  /*13df0*/  IADD3 R26, -R0, -0x2, RZ ;  /* 0xfffffffe001a7810 */ /* 0x000fe40007ffe1ff */
[----:B0-----:R-:W-:-:S04]  /*13e00*/  LOP3.LUT R2, R2, 0x7f, RZ, 0xc0, !PT ;  /* 0x0000007f02027812 */ /* 0x001fc800078ec0ff */
[----:B------:R-:W-:-:S04]  /*13e10*/  SHF.R.U32.HI R2, RZ, 0x2, R2 ;  /* 0x00000002ff027819 */ /* 0x000fc80000011602 */
[----:B------:R-:W-:Y:S01]  /*13e20*/  IADD3 R23, R23, R22, R2 ;  /* 0x0000001617177210 */ /* 0x000fe20007ffe002 */
[----:B------:R-:W-:Y:S01]  /*13e30*/  IMAD.MOV.U32 R22, RZ, RZ, 0x1 ;  /* 0x00000001ff167424 */ /* 0x000fe200078e00ff */
[----:B------:R-:W-:Y:S01]  /*13e40*/  IADD3 R3, -R2, UR49, RZ ;  /* 0x0000003102037c10 */ /* 0x000fe2000fffe1ff */
[C---:B-1----:R-:W-:Y:S02]  /*13e50*/  IMAD.SHL.U32 R2, R4.reuse, 0x8, RZ ;  /* 0x0000000804027824 */ /* 0x042fe400078e00ff */
[----:B------:R-:W-:Y:S02]  /*13e60*/  IMAD.SHL.U32 R4, R4, 0x8, RZ ;  /* 0x0000000804047824 */ /* 0x000fe400078e00ff */
[----:B------:R-:W-:Y:S01]  /*13e70*/  VIADD R23, R23, 0xfffffe80 ;  /* 0xfffffe8017177836 */ /* 0x000fe20000000000 */
[----:B------:R-:W-:Y:S01]  /*13e80*/  LOP3.LUT R2, R2, 0x18, RZ, 0xc0, !PT ;  /* 0x0000001802027812 */ /* 0x000fe200078ec0ff */
[----:B------:R-:W-:Y:S01]  /*13e90*/  IMAD R3, R0, 0x80, R3 ;  /* 0x0000008000037824 */ /* 0x000fe200078e0203 */
[----:B------:R-:W-:Y:S01]  /*13ea0*/  LOP3.LUT R4, R4, 0x18, RZ, 0xc0, !PT ;  /* 0x0000001804047812 */ /* 0x000fe200078ec0ff */
[----:B------:R-:W-:Y:S01]  /*13eb0*/  IMAD R10, R0, -0x80, R23 ;  /* 0xffffff80000a7824 */ /* 0x000fe200078e0217 */
[----:B------:R-:W-:Y:S01]  /*13ec0*/  ISETP.GE.AND P3, PT, R2, UR4, PT ;  /* 0x0000000402007c0c */ /* 0x000fe2000bf66270 */
[----:B------:R-:W-:Y:S01]  /*13ed0*/  VIADD R0, R3, 0x100 ;  /* 0x0000010003007836 */ /* 0x000fe20000000000 */
[----:B------:R-:W-:-:S02]  /*13ee0*/  LOP3.LUT R4, R4, 0x20, RZ, 0xfc, !PT ;  /* 0x0000002004047812 */ /* 0x000fc400078efcff */
[----:B------:R-:W-:Y:S02]  /*13ef0*/  LOP3.LUT R2, R2, 0x40, RZ, 0xfc, !PT ;  /* 0x0000004002027812 */ /* 0x000fe400078efcff */
[----:B------:R-:W-:Y:S02]  /*13f00*/  ISETP.GE.AND P2, PT, R4, UR4, PT ;  /* 0x0000000404007c0c */ /* 0x000fe4000bf46270 */
[----:B------:R-:W-:-:S13]  /*13f10*/  ISETP.GE.AND P1, PT, R2, UR4, PT ;  /* 0x0000000402007c0c */ /* 0x000fda000bf26270 */
.L_x_10991:
        /* <DEDUP_REMOVED lines=15> */
[----:B------:R-:W-:-:S03]  /*14010*/  ULDC.64 UR4, c[0x0][0x418] ;  /* 0x0001060000047ab9 */ /* 0x000fc60000000a00 */
[----:B------:R-:W-:Y:S01]  /*14020*/  IMAD.IADD R3, R5, 0x1, R3 ;  /* 0x0000000105037824 */ /* 0x000fe200078e0203 */
[----:B------:R-:W-:-:S04]  /*14030*/  LEA R6, P0, R2, UR4, 0x2 ;  /* 0x0000000402067c11 */ /* 0x000fc8000f8010ff */
[----:B------:R-:W-:-:S05]  /*14040*/  LEA.HI.X R7, R2, UR5, R3, 0x2, P0 ;  /* 0x0000000502077c11 */ /* 0x000fca00080f1403 */
[----:B------:R-:W2:Y:S01]  /*14050*/  LDG.E R6, desc[UR36][R6.64] ;  /* 0x0000002406067981 */ /* 0x000ea2000c1e1900 */
[----:B------:R-:W-:Y:S01]  /*14060*/  LOP3.LUT P4, RZ, R16, 0x8, RZ, 0xc0, !PT ;  /* 0x0000000810ff7812 */ /* 0x000fe2000788c0ff */
        /* <DEDUP_REMOVED lines=8> */
.L_x_10979:
[----:B------:R-:W-:Y:S01]  /*140f0*/  LEA R7, R21, UR47, 0x3 ;  /* 0x0000002f15077c11 */ /* 0x000fe2000f8e18ff */
[----:B------:R-:W-:Y:S01]  /*14100*/  BSSY B1, `(.L_x_10980) ;  /* 0x0000004000017945 */ /* 0x000fe20003800000 */
[----:B------:R-:W-:-:S04]  /*14110*/  SHF.L.U32 R2, R24, 0x1f, RZ ;  /* 0x0000001f18027819 */ /* 0x000fc800000006ff */
[----:B------:R-:W0:Y:S02]  /*14120*/  SYNCS.PHASECHK.TRANS64.TRYWAIT P0, [R7+URZ+0x2d840], R2 ;  /* 0x02d84002070075a7 */ /* 0x000e24000800017f */
[----:B0-----:R-:W-:Y:S05]  /*14130*/  @!P0 BRA `(.L_x_10981) ;  /* 0x0000002400908947 */ /* 0x001fea0003800000 */
.L_x_11036:
[----:B------:R-:W-:Y:S05]  /*14140*/  BSYNC B1 ;  /* 0x0000000000017941 */ /* 0x000fea0003800000 */
.L_x_10980:
        /* <DEDUP_REMOVED lines=23> */
[----:B------:R-:W-:Y:S01]  /*142c0*/  IMAD R9, R21, 0x3000, R28 ;  /* 0x0000300015097824 */ /* 0x000fe200078e021c */
[----:B------:R-:W-:Y:S01]  /*142d0*/  LEA R8, P0, R2, UR6, 0x1 ;  /* 0x0000000602087c11 */ /* 0x000fe2000f8008ff */
[----:B------:R-:W-:Y:S01]  /*142e0*/  VIADD R19, R3, UR4 ;  /* 0x0000000403137c36 */ /* 0x000fe20008000000 */
[----:B------:R-:W-:-:S04]  /*142f0*/  UMOV UR4, 0xffffffff ;  /* 0xffffffff00047882 */ /* 0x000fc80000000000 */
[----:B------:R-:W-:Y:S01]  /*14300*/  LEA.HI.X R19, R2, UR7, R19, 0x1, P0 ;  /* 0x0000000702137c11 */ /* 0x000fe200080f0c13 */
[----:B------:R-:W-:Y:S06]  /*14310*/  BRA.DIV UR4, `(.L_x_10982) ;  /* 0x00000026042c7947 */ /* 0x000fec000b800000 */
[----:B------:R-:W0:Y:S01]  /*14320*/  S2R R3, SR_TID.X ;  /* 0x0000000000037919 */ /* 0x000e220000002100 */
[----:B------:R-:W-:Y:S02]  /*14330*/  LOP3.LUT P6, RZ, R16, 0x4, RZ, 0xc0, !PT ;  /* 0x0000000410ff7812 */ /* 0x000fe400078cc0ff */
[----:B------:R-:W-:Y:S01]  /*14340*/  LEA R9, R9, UR47, 0x1 ;  /* 0x0000002f09097c11 */ /* 0x000fe2000f8e08ff */
[----:B------:R-:W1:Y:S04]  /*14350*/  SHFL.IDX PT, R2, R8, RZ, 0x1c1f ;  /* 0x001c1fff08027589 */ /* 0x000e6800000e0000 */
[----:B------:R-:W-:Y:S01]  /*14360*/  SHFL.IDX PT, R27, R19, 0x2, 0x1c1f ;  /* 0x005c1f00131b7f89 */ /* 0x000fe200000e0000 */
[----:B0-----:R-:W-:-:S03]  /*14370*/  IMAD.SHL.U32 R11, R3, 0x8, RZ ;  /* 0x00000008030b7824 */ /* 0x001fc600078e00ff */
[----:B------:R-:W0:Y:S02]  /*14380*/  SHFL.IDX PT, R3, R19, RZ, 0x1c1f ;  /* 0x001c1fff13037589 */ /* 0x000e2400000e0000 */
[----:B------:R-:W-:-:S05]  /*14390*/  LOP3.LUT R11, R11, 0x18, RZ, 0xc0, !PT ;  /* 0x000000180b0b7812 */ /* 0x000fca00078ec0ff */
[----:B------:R-:W-:-:S05]  /*143a0*/  IMAD.SHL.U32 R4, R11, 0x2, RZ ;  /* 0x000000020b047824 */ /* 0x000fca00078e00ff */
        /* <DEDUP_REMOVED lines=20> */
.L_x_11046:
        /* <DEDUP_REMOVED lines=11> */
.L_x_10983:
        /* <DEDUP_REMOVED lines=10> */
.L_x_10984:
[----:B------:R2:W-:Y:S01]  /*14640*/  SYNCS.ARRIVE.TRANS64.A1T0 RZ, [R7+URZ+0x2d830], RZ ;  /* 0x02d830ff07ff79a7 */ /* 0x0005e2000810003f */
[----:B------:R-:W-:Y:S05]  /*14650*/  @!P5 BRA `(.L_x_10985) ;  /* 0x000000000004d947 */ /* 0x000fea0003800000 */
[----:B------:R-:W-:Y:S01]  /*14660*/  BPT.TRAP 0x1 ;  /* 0x000000040000795c */ /* 0x000fe20000300000 */
.L_x_10985:
[----:B-1----:R-:W-:Y:S01]  /*14670*/  SHF.L.U32 R2, R22, 0x1f, RZ ;  /* 0x0000001f16027819 */ /* 0x002fe200000006ff */
[----:B------:R-:W-:Y:S01]  /*14680*/  BSSY B1, `(.L_x_10986) ;  /* 0x0000004000017945 */ /* 0x000fe20003800000 */
[----:B--2---:R-:W-:-:S04]  /*14690*/  LEA R7, R20, UR47, 0x3 ;  /* 0x0000002f14077c11 */ /* 0x004fc8000f8e18ff */
[----:B------:R-:W1:Y:S02]  /*146a0*/  SYNCS.PHASECHK.TRANS64.TRYWAIT P0, [R7+URZ+0x2d860], R2 ;  /* 0x02d86002070075a7 */ /* 0x000e64000800017f */
[----:B-1----:R-:W-:Y:S05]  /*146b0*/  @!P0 BRA `(.L_x_10987) ;  /* 0x0000002400988947 */ /* 0x002fea0003800000 */
.L_x_11047:
[----:B------:R-:W-:Y:S05]  /*146c0*/  BSYNC B1 ;  /* 0x0000000000017941 */ /* 0x000fea0003800000 */
.L_x_10986:
        /* <DEDUP_REMOVED lines=36> */
.L_x_11057:
        /* <DEDUP_REMOVED lines=22> */
[----:B------:R-:W-:-:S07]  /*14a70*/  IMAD.IADD R19, R3, 0x1, R25 ;  /* 0x0000000103137824 */ /* 0x000fce00078e0219 */
.L_x_10989:
        /* <DEDUP_REMOVED lines=10> */
.L_x_10990:
[----:B------:R-:W-:Y:S01]  /*14b20*/  R2UR UR6, R29 ;  /* 0x000000001d0672ca */ /* 0x000fe200000e0000 */
[----:B------:R-:W-:Y:S01]  /*14b30*/  ULDC.64 UR4, c[0x0][0x330] ;  /* 0x0000cc0000047ab9 */ /* 0x000fe20000000a00 */
[----:B------:R-:W-:Y:S01]  /*14b40*/  IMAD.MOV.U32 R18, RZ, RZ, R2 ;  /* 0x000000ffff127224 */ /* 0x000fe200078e0002 */
[----:B------:R0:W-:Y:S01]  /*14b50*/  SYNCS.ARRIVE.TRANS64.A1T0 RZ, [R7+URZ+0x2d850], RZ ;  /* 0x02d850ff07ff79a7 */ /* 0x0001e2000810003f */
[----:B------:R-:W-:Y:S02]  /*14b60*/  IMAD.U32 R3, RZ, RZ, UR4 ;  /* 0x00000004ff037e24 */ /* 0x000fe4000f8e00ff */
[----:B------:R-:W-:Y:S02]  /*14b70*/  VIADD R26, R26, 0xffffffff ;  /* 0xffffffff1a1a7836 */ /* 0x000fe40000000000 */
[----:B------:R-:W-:-:S04]  /*14b80*/  IMAD.WIDE.U32 R18, R3, UR41, R18 ;  /* 0x0000002903127c25 */ /* 0x000fc8000f8e0012 */
[----:B------:R-:W-:Y:S01]  /*14b90*/  VIADD R0, R0, 0x80 ;  /* 0x0000008000007836 */ /* 0x000fe20000000000 */
[----:B------:R-:W-:Y:S01]  /*14ba0*/  UIMAD UR4, UR6, UR4, URZ ;  /* 0x00000004060472a4 */ /* 0x000fe2000f8e023f */
[----:B------:R-:W-:Y:S02]  /*14bb0*/  VIADD R10, R10, 0xffffff80 ;  /* 0xffffff800a0a7836 */ /* 0x000fe40000000000 */
[----:B------:R-:W-:Y:S01]  /*14bc0*/  ULDC.64 UR6, c[0x0][0x318] ;  /* 0x0000c60000067ab9 */ /* 0x000fe20000000a00 */
[----:B------:R-:W-:Y:S01]  /*14bd0*/  UIMAD UR4, UR41, UR5, UR4 ;  /* 0x00000005290472a4 */ /* 0x000fe2000f8e0204 */
[----:B------:R-:W-:Y:S01]  /*14be0*/  LEA R17, P0, R18, UR6, 0x1 ;  /* 0x0000000612117c11 */ /* 0x000fe2000f8008ff */
[----:B------:R-:W-:Y:S02]  /*14bf0*/  IMAD.MOV.U32 R22, RZ, RZ, R24 ;  /* 0x000000ffff167224 */ /* 0x000fe400078e0018 */
[----:B------:R-:W-:Y:S02]  /*14c00*/  IMAD.MOV.U32 R20, RZ, RZ, R21 ;  /* 0x000000ffff147224 */ /* 0x000fe400078e0015 */
[----:B------:R-:W-:-:S05]  /*14c10*/  VIADD R3, R19, UR4 ;  /* 0x0000000413037c36 */ /* 0x000fca0008000000 */
[----:B------:R-:W-:Y:S02]  /*14c20*/  LEA.HI.X R18, R18, UR7, R3, 0x1, P0 ;  /* 0x0000000712127c11 */ /* 0x000fe400080f0c03 */
[----:B------:R-:W-:-:S13]  /*14c30*/  ISETP.GT.AND P0, PT, R26, UR51, PT ;  /* 0x000000331a007c0c */ /* 0x000fda000bf04270 */
[----:B0-----:R-:W-:Y:S05]  /*14c40*/  @P0 BRA `(.L_x_10991) ;  /* 0xfffffff000b40947 */ /* 0x001fea000383ffff */
[----:B------:R-:W-:Y:S05]  /*14c50*/  BSYNC B0 ;  /* 0x0000000000007941 */ /* 0x000fea0003800000 */
.L_x_10978:
[----:B------:R-:W-:-:S13]  /*14c60*/  LOP3.LUT P0, RZ, R16, 0x8, RZ, 0xc0, !PT ;  /* 0x0000000810ff7812 */ /* 0x000fda000780c0ff */
[----:B------:R-:W-:Y:S05]  /*14c70*/  @!P0 BRA `(.L_x_10992) ;  /* 0x0000000000048947 */ /* 0x000fea0003800000 */
[----:B------:R-:W-:Y:S01]  /*14c80*/  BPT.TRAP 0x1 ;  /* 0x000000040000795c */ /* 0x000fe20000300000 */
.L_x_10992:
        /* <DEDUP_REMOVED lines=12> */
.L_x_11058:
[----:B------:R-:W-:Y:S05]  /*14d50*/  BSYNC B0 ;  /* 0x0000000000007941 */ /* 0x000fea0003800000 */
.L_x_10993:
[----:B------:R-:W1:Y:S01]  /*14d60*/  S2R R10, SR_TID.X ;  /* 0x00000000000a7919 */ /* 0x000e620000002100 */
[----:B------:R-:W-:Y:S01]  /*14d70*/  UMOV UR4, 0xffffffff ;  /* 0xffffffff00047882 */ /* 0x000fe20000000000 */
[----:B-1----:R-:W-:-:S05]  /*14d80*/  IMAD.SHL.U32 R9, R10, 0x8, RZ ;  /* 0x000000080a097824 */ /* 0x002fca00078e00ff */
[----:B------:R-:W-:Y:S01]  /*14d90*/  LOP3.LUT R9, R9, 0x18, RZ, 0xc0, !PT ;  /* 0x0000001809097812 */ /* 0x000fe200078ec0ff */
[----:B------:R-:W-:Y:S06]  /*14da0*/  BRA.DIV UR4, `(.L_x_10995) ;  /* 0x0000002604587947 */ /* 0x000fec000b800000 */
[----:B------:R-:W-:Y:S01]  /*14db0*/  IMAD.SHL.U32 R7, R10, 0x8, RZ ;  /* 0x000000080a077824 */ /* 0x000fe200078e00ff */
[----:B0-----:R-:W-:Y:S01]  /*14dc0*/  SHFL.IDX PT, R3, R18, RZ, 0x1c1f ;  /* 0x001c1fff12037589 */ /* 0x001fe200000e0000 */
[----:B------:R-:W-:Y:S01]  /*14dd0*/  ULDC UR4, c[0x0][0x2f4] ;  /* 0x0000bd0000047ab9 */ /* 0x000fe20000000800 */
[----:B------:R-:W-:Y:S02]  /*14de0*/  LEA R4, R4, UR47, 0x1 ;  /* 0x0000002f04047c11 */ /* 0x000fe4000f8e08ff */
[----:B------:R-:W0:Y:S01]  /*14df0*/  SHFL.IDX PT, R2, R17, RZ, 0x1c1f ;  /* 0x001c1fff11027589 */ /* 0x000e2200000e0000 */
[----:B------:R-:W-:Y:S02]  /*14e00*/  LOP3.LUT R7, R7, 0x18, RZ, 0xc0, !PT ;  /* 0x0000001807077812 */ /* 0x000fe400078ec0ff */
[----:B------:R-:W-:Y:S01]  /*14e10*/  ISETP.GE.AND P2, PT, R9, UR4, PT ;  /* 0x0000000409007c0c */ /* 0x000fe2000bf46270 */
[----:B------:R-:W-:Y:S01]  /*14e20*/  SHFL.IDX PT, R6, R18, 0x1, 0x1c1f ;  /* 0x003c1f0012067f89 */ /* 0x000fe200000e0000 */
[----:B------:R-:W-:-:S02]  /*14e30*/  LOP3.LUT R8, R7, 0x20, RZ, 0xfc, !PT ;  /* 0x0000002007087812 */ /* 0x000fc400078efcff */
[----:B------:R-:W-:Y:S01]  /*14e40*/  LOP3.LUT R7, R7, 0x40, RZ, 0xfc, !PT ;  /* 0x0000004007077812 */ /* 0x000fe200078efcff */
[----:B------:R-:W1:Y:S01]  /*14e50*/  SHFL.IDX PT, R14, R17, 0x1, 0x1c1f ;  /* 0x003c1f00110e7f89 */ /* 0x000e6200000e0000 */
[----:B------:R-:W-:Y:S02]  /*14e60*/  ISETP.GE.AND P1, PT, R8, UR4, PT ;  /* 0x0000000408007c0c */ /* 0x000fe4000bf26270 */
[----:B------:R-:W-:Y:S01]  /*14e70*/  ISETP.GE.AND P0, PT, R7, UR4, PT ;  /* 0x0000000407007c0c */ /* 0x000fe2000bf06270 */
[----:B------:R-:W2:Y:S01]  /*14e80*/  SHFL.IDX PT, R8, R17, 0x2, 0x1c1f ;  /* 0x005c1f0011087f89 */ /* 0x000ea200000e0000 */
[C---:B------:R-:W-:Y:S02]  /*14e90*/  ISETP.LT.OR P3, PT, R5.reuse, 0x1, P2 ;  /* 0x000000010500780c */ /* 0x040fe40001761670 */
[C---:B------:R-:W-:Y:S01]  /*14ea0*/  ISETP.LT.OR P4, PT, R5.reuse, 0x1, P1 ;  /* 0x000000010500780c */ /* 0x040fe20000f81670 */
[----:B------:R-:W3:Y:S01]  /*14eb0*/  SHFL.IDX PT, R7, R18, 0x2, 0x1c1f ;  /* 0x005c1f0012077f89 */ /* 0x000ee200000e0000 */
[----:B------:R-:W-:-:S03]  /*14ec0*/  ISETP.LT.OR P5, PT, R5, 0x1, P0 ;  /* 0x000000010500780c */ /* 0x000fc600007a1670 */
[----:B------:R-:W4:Y:S01]  /*14ed0*/  SHFL.IDX PT, R18, R18, 0x3, 0x1c1f ;  /* 0x007c1f0012127f89 */ /* 0x000f2200000e0000 */
        /* <DEDUP_REMOVED lines=18> */
[----:B--2---:R-:W-:Y:S02]  /*15000*/  IMAD.MOV.U32 R2, RZ, RZ, R8 ;  /* 0x000000ffff027224 */ /* 0x004fe400078e0008 */
[----:B---3--:R-:W-:Y:S02]  /*15010*/  IMAD.MOV.U32 R3, RZ, RZ, R7 ;  /* 0x000000ffff037224 */ /* 0x008fe400078e0007 */
[----:B------:R-:W-:-:S05]  /*15020*/  IMAD.WIDE.U32 R2, R9, 0x2, R2 ;  /* 0x0000000209027825 */ /* 0x000fca00078e0002 */
[----:B------:R0:W-:Y:S04]  /*15030*/  LDGSTS.E.BYPASS.LTC128B.128 [R4+0x1400], desc[UR36][R2.64], !P3 ;  /* 0x0140000002047fae */ /* 0x0001e8000d901d64 */
[----:B------:R0:W-:Y:S04]  /*15040*/  LDGSTS.E.BYPASS.LTC128B.128 [R4+0x3400], desc[UR36][R2.64+0x40], !P4 ;  /* 0x0340004002047fae */ /* 0x0001e8000e101d64 */
[----:B-1--4-:R0:W-:Y:S02]  /*15050*/  LDGSTS.E.BYPASS.LTC128B.128 [R4+0x5400], desc[UR36][R2.64+0x80], !P5 ;  /* 0x0540008002047fae */ /* 0x0121e4000e901d64 */
.L_x_11068:
        /* <DEDUP_REMOVED lines=14> */
.L_x_10996:
        /* <DEDUP_REMOVED lines=10> */
.L_x_10997:
[----:B0-----:R-:W-:Y:S01]  /*151e0*/  VIADD R2, R21, 0x1 ;  /* 0x0000000115027836 */ /* 0x001fe20000000000 */
[----:B------:R0:W-:Y:S04]  /*151f0*/  SYNCS.ARRIVE.TRANS64.A1T0 RZ, [R0+URZ+0x2d850], RZ ;  /* 0x02d850ff00ff79a7 */ /* 0x0001e8000810003f */
[----:B------:R-:W-:-:S04]  /*15200*/  ISETP.NE.AND P0, PT, R2, 0x2, PT ;  /* 0x000000020200780c */ /* 0x000fc80003f05270 */
[----:B------:R-:W-:Y:S02]  /*15210*/  SEL R3, RZ, 0x1, P0 ;  /* 0x00000001ff037807 */ /* 0x000fe40000000000 */
[----:B------:R-:W-:Y:S02]  /*15220*/  SEL R2, R2, RZ, P0 ;  /* 0x000000ff02027207 */ /* 0x000fe40000000000 */
[----:B0-----:R-:W-:-:S07]  /*15230*/  LOP3.LUT R0, R24, R3, RZ, 0x3c, !PT ;  /* 0x0000000318007212 */ /* 0x001fce00078e3cff */
.L_x_10957:
[----:B------:R-:W0:Y:S01]  /*15240*/  S2R R4, SR_CgaCtaId ;  /* 0x0000000000047919 */ /* 0x000e220000008800 */
[----:B------:R-:W-:Y:S02]  /*15250*/  MOV R3, 0x400 ;  /* 0x0000040000037802 */ /* 0x000fe40000000f00 */
[----:B------:R-:W-:Y:S02]  /*15260*/  SHF.L.U32 R6, R6, 0x1f, RZ ;  /* 0x0000001f06067819 */ /* 0x000fe400000006ff */
[----:B0-----:R-:W-:-:S04]  /*15270*/  LEA R7, R4, R3, 0x18 ;  /* 0x0000000304077211 */ /* 0x001fc800078ec0ff */
[----:B------:R-:W0:Y:S02]  /*15280*/  SYNCS.PHASECHK.TRANS64.TRYWAIT P0, [R7+URZ+0x2d820], R6 ;  /* 0x02d82006070075a7 */ /* 0x000e24000800017f */
[----:B0-----:R-:W-:Y:S05]  /*15290*/  @!P0 BRA `(.L_x_10998) ;  /* 0x0000002400988947 */ /* 0x001fea0003800000 */
.L_x_11069:
[----:B------:R-:W-:-:S03]  /*152a0*/  UMOV UR4, 0xffffffff ;  /* 0xffffffff00047882 */ /* 0x000fc60000000000 */
[----:B------:R-:W-:Y:S05]  /*152b0*/  BRA.DIV UR4, `(.L_x_10999) ;  /* 0x0000002604a47947 */ /* 0x000fea000b800000 */
[----:B------:R-:W1:Y:S02]  /*152c0*/  S2R R3, SR_TID.X ;  /* 0x0000000000037919 */ /* 0x000e640000002100 */
[----:B-1----:R-:W-:-:S04]  /*152d0*/  SHF.R.U32.HI R3, RZ, 0x5, R3 ;  /* 0x00000005ff037819 */ /* 0x002fc80000011603 */
[----:B------:R-:W-:-:S05]  /*152e0*/  LOP3.LUT R3, R3, 0x3, RZ, 0xc0, !PT ;  /* 0x0000000303037812 */ /* 0x000fca00078ec0ff */
[----:B------:R1:W2:Y:S02]  /*152f0*/  SHFL.IDX PT, R14, R3, RZ, 0x1f ;  /* 0x00001fff030e7589 */ /* 0x0002a400000e0000 */
.L_x_11072:
[----:B--2---:R-:W-:-:S13]  /*15300*/  ISETP.NE.AND P0, PT, R14, RZ, PT ;  /* 0x000000ff0e00720c */ /* 0x004fda0003f05270 */
[----:B------:R-:W-:Y:S05]  /*15310*/  @P0 BRA `(.L_x_10865) ;  /* 0x0000000000900947 */ /* 0x000fea0003800000 */
[----:B------:R-:W-:-:S03]  /*15320*/  UMOV UR4, 0xffffffff ;  /* 0xffffffff00047882 */ /* 0x000fc60000000000 */
[----:B------:R-:W-:Y:S05]  /*15330*/  BRA.DIV UR4, `(.L_x_11000) ;  /* 0x0000002604b87947 */ /* 0x000fea000b800000 */
[----:B------:R-:W-:-:S13]  /*15340*/  ELECT P6, URZ, PT ;  /* 0x00000000003f782f */ /* 0x000fda00038c0000 */
.L_x_11075:
        /* <DEDUP_REMOVED lines=8> */
.L_x_11001:
[----:B------:R-:W-:Y:S01]  /*153d0*/  IMAD R5, R2, 0x8, R7 ;  /* 0x0000000802057824 */ /* 0x000fe200078e0207 */
[----:B------:R-:W-:Y:S01]  /*153e0*/  SHF.L.U32 R4, R0, 0x1f, RZ ;  /* 0x0000001f00047819 */ /* 0x000fe200000006ff */
[----:B------:R-:W-:-:S03]  /*153f0*/  VIADD R2, R2, 0x1 ;  /* 0x0000000102027836 */ /* 0x000fc60000000000 */
[----:B------:R-:W1:Y:S02]  /*15400*/  SYNCS.PHASECHK.TRANS64.TRYWAIT P1, [R5+URZ+0x2d840], R4 ;  /* 0x02d84004050075a7 */ /* 0x000e64000802017f */
[----:B------:R-:W-:-:S04]  /*15410*/  ISETP.NE.AND P2, PT, R2, 0x2, PT ;  /* 0x000000020200780c */ /* 0x000fc80003f45270 */
[----:B------:R-:W-:Y:S01]  /*15420*/  SEL R3, RZ, 0x1, P2 ;  /* 0x00000001ff037807 */ /* 0x000fe20001000000 */
[----:B-1----:R-:W-:Y:S08]  /*15430*/  @!P1 BRA `(.L_x_11002) ;  /* 0x0000002400989947 */ /* 0x002ff00003800000 */
.L_x_11076:
[----:B------:R-:W-:Y:S02]  /*15440*/  SEL R2, R2, RZ, P2 ;  /* 0x000000ff02027207 */ /* 0x000fe40001000000 */
[----:B------:R-:W-:Y:S01]  /*15450*/  LOP3.LUT R0, R0, R3, RZ, 0x3c, !PT ;  /* 0x0000000300007212 */ /* 0x000fe200078e3cff */
[----:B------:R-:W-:Y:S06]  /*15460*/  @!P0 BRA `(.L_x_11003) ;  /* 0x0000000000048947 */ /* 0x000fec0003800000 */
[----:B------:R-:W-:Y:S01]  /*15470*/  BPT.TRAP 0x1 ;  /* 0x000000040000795c */ /* 0x000fe20000300000 */
.L_x_11003:
[----:B------:R-:W-:Y:S01]  /*15480*/  IMAD R3, R2, 0x8, R7 ;  /* 0x0000000802037824 */ /* 0x000fe200078e0207 */
[----:B------:R-:W-:-:S04]  /*15490*/  SHF.L.U32 R0, R0, 0x1f, RZ ;  /* 0x0000001f00007819 */ /* 0x000fc800000006ff */
[----:B------:R-:W2:Y:S02]  /*154a0*/  SYNCS.PHASECHK.TRANS64.TRYWAIT P1, [R3+URZ+0x2d840], R0 ;  /* 0x02d84000030075a7 */ /* 0x000ea4000802017f */
[----:B--2---:R-:W-:Y:S05]  /*154b0*/  @!P1 BRA `(.L_x_11004) ;  /* 0x00000024008c9947 */ /* 0x004fea0003800000 */
.L_x_11077:
[----:B------:R-:W-:Y:S05]  /*154c0*/  @!P0 BRA `(.L_x_11005) ;  /* 0x0000000000048947 */ /* 0x000fea0003800000 */
[----:B------:R-:W-:Y:S01]  /*154d0*/  BPT.TRAP 0x1 ;  /* 0x000000040000795c */ /* 0x000fe20000300000 */
.L_x_11005:
[----:B------:R-:W3:Y:S02]  /*154e0*/  SYNCS.PHASECHK.TRANS64.TRYWAIT P1, [R5+URZ+0x2d860], R4 ;  /* 0x02d86004050075a7 */ /* 0x000ee4000802017f */
[----:B---3--:R-:W-:Y:S05]  /*154f0*/  @!P1 BRA `(.L_x_11006) ;  /* 0x0000002400909947 */ /* 0x008fea0003800000 */
.L_x_11078:
[----:B------:R-:W-:Y:S05]  /*15500*/  @!P0 BRA `(.L_x_11007) ;  /* 0x0000000000048947 */ /* 0x000fea0003800000 */
[----:B------:R-:W-:Y:S01]  /*15510*/  BPT.TRAP 0x1 ;  /* 0x000000040000795c */ /* 0x000fe20000300000 */
.L_x_11007:
[----:B----4-:R4:W0:Y:S02]  /*15520*/  SYNCS.PHASECHK.TRANS64.TRYWAIT P0, [R3+URZ+0x2d860], R0 ;  /* 0x02d86000030075a7 */ /* 0x010824000800017f */
[----:B0-----:R-:W-:Y:S05]  /*15530*/  @!P0 NANOSLEEP.SYNCS 0x989680 ;  /* 0x009896800000895d */ /* 0x001fea0003900000 */
[----:B------:R-:W0:Y:S02]  /*15540*/  @!P0 SYNCS.PHASECHK.TRANS64 P0, [R3+URZ+0x2d860], R0 ;  /* 0x02d86000030085a7 */ /* 0x000e24000800007f */
[----:B0-----:R-:W-:Y:S05]  /*15550*/  @!P0 BRA `(.L_x_11007) ;  /* 0xfffffffc00f08947 */ /* 0x001fea000383ffff */
.L_x_10865:
[----:B------:R-:W-:Y:S05]  /*15560*/  BSYNC B6 ;  /* 0x0000000000067941 */ /* 0x000fea0003800000 */
.L_x_10862:
[----:B------:R-:W-:Y:S05]  /*15570*/  EXIT ;  /* 0x000000000000794d */ /* 0x000fea0003800000 */
.L_x_10875:
[----:B0-----:R-:W-:-:S04]  /*15580*/  IMAD.U32 R3, RZ, RZ, UR38 ;  /* 0x00000026ff037e24 */ /* 0x001fc8000f8e00ff */
[----:B------:R0:W1:Y:S03]  /*15590*/  SYNCS.PHASECHK.TRANS64.TRYWAIT P0, [R3+URZ+0x2d800], R0 ;  /* 0x02d80000030075a7 */ /* 0x000066000800017f */
[----:B-1----:R-:W-:Y:S05]  /*155a0*/  @!P0 NANOSLEEP.SYNCS 0x989680 ;  /* 0x009896800000895d */ /* 0x002fea0003900000 */
[----:B------:R-:W1:Y:S02]  /*155b0*/  @!P0 SYNCS.PHASECHK.TRANS64 P0, [R3+URZ+0x2d800], R0 ;  /* 0x02d80000030085a7 */ /* 0x000e64000800007f */
[----:B-1----:R-:W-:Y:S05]  /*155c0*/  @!P0 BRA `(.L_x_10875) ;  /* 0xfffffffc00ec8947 */ /* 0x002fea000383ffff */
[----:B------:R-:W-:Y:S05]  /*155d0*/  BRA `(.L_x_11008) ;  /* 0xfffffec000687947 */ /* 0x000fea000383ffff */
.L_x_10879:
[----:B0-----:R-:W-:-:S04]  /*155e0*/  IMAD.U32 R3, RZ, RZ, UR38 ;  /* 0x00000026ff037e24 */ /* 0x001fc8000f8e00ff */
[----:B------:R0:W2:Y:S03]  /*155f0*/  SYNCS.PHASECHK.TRANS64.TRYWAIT P1, [R3+URZ+0x2d830], R0 ;  /* 0x02d83000030075a7 */ /* 0x0000a6000802017f */
[----:B--2---:R-:W-:Y:S05]  /*15600*/  @!P1 NANOSLEEP.SYNCS 0x989680 ;  /* 0x009896800000995d */ /* 0x004fea0003900000 */
[----:B------:R-:W2:Y:S02]  /*15610*/  @!P1 SYNCS.PHASECHK.TRANS64 P1, [R3+URZ+0x2d830], R0 ;  /* 0x02d83000030095a7 */ /* 0x000ea4000802007f */
[----:B--2---:R-:W-:Y:S05]  /*15620*/  @!P1 BRA `(.L_x_10879) ;  /* 0xfffffffc00ec9947 */ /* 0x004fea000383ffff */
[----:B------:R-:W-:Y:S05]  /*15630*/  BRA `(.L_x_10878) ;  /* 0xfffffec0008c7947 */ /* 0x000fea000383ffff */
.L_x_10896:
[----:B-1----:R-:W-:-:S04]  /*15640*/  IMAD.U32 R14, RZ, RZ, UR4 ;  /* 0x00000004ff0e7e24 */ /* 0x002fc8000f8e00ff */
[----:B------:R1:W2:Y:S03]  /*15650*/  SYNCS.PHASECHK.TRANS64.TRYWAIT P1, [R14+URZ+0x2d830], R13 ;  /* 0x02d8300d0e0075a7 */ /* 0x0002a6000802017f */
[----:B--2---:R-:W-:Y:S05]  /*15660*/  @!P1 NANOSLEEP.SYNCS 0x989680 ;  /* 0x009896800000995d */ /* 0x004fea0003900000 */
[----:B------:R-:W2:Y:S02]  /*15670*/  @!P1 SYNCS.PHASECHK.TRANS64 P1, [R14+URZ+0x2d830], R13 ;  /* 0x02d8300d0e0095a7 */ /* 0x000ea4000802007f */
[----:B--2---:R-:W-:Y:S05]  /*15680*/  @!P1 BRA `(.L_x_10896) ;  /* 0xfffffffc00ec9947 */ /* 0x004fea000383ffff */
[----:B------:R-:W-:Y:S05]  /*15690*/  BRA `(.L_x_10893) ;  /* 0xfffffefc00d87947 */ /* 0x000fea000383ffff */
.L_x_10900:
[----:B-1----:R-:W-:-:S04]  /*156a0*/  IMAD.U32 R14, RZ, RZ, UR10 ;  /* 0x0000000aff0e7e24 */ /* 0x002fc8000f8e00ff */
[----:B------:R1:W2:Y:S03]  /*156b0*/  SYNCS.PHASECHK.TRANS64.TRYWAIT P1, [R14+URZ+0x2d850], R13 ;  /* 0x02d8500d0e0075a7 */ /* 0x0002a6000802017f */
[----:B--2---:R-:W-:Y:S05]  /*156c0*/  @!P1 NANOSLEEP.SYNCS 0x989680 ;  /* 0x009896800000995d */ /* 0x004fea0003900000 */
[----:B------:R-:W2:Y:S02]  /*156d0*/  @!P1 SYNCS.PHASECHK.TRANS64 P1, [R14+URZ+0x2d850], R13 ;  /* 0x02d8500d0e0095a7 */ /* 0x000ea4000802007f */
[----:B--2---:R-:W-:Y:S05]  /*156e0*/  @!P1 BRA `(.L_x_10900) ;  /* 0xfffffffc00ec9947 */ /* 0x004fea000383ffff */
[----:B------:R-:W-:Y:S05]  /*156f0*/  BRA `(.L_x_10897) ;  /* 0xffffff00008c7947 */ /* 0x000fea000383ffff */
.L_x_10919:
[----:B-1----:R-:W-:-:S04]  /*15700*/  IMAD.U32 R14, RZ, RZ, UR4 ;  /* 0x00000004ff0e7e24 */ /* 0x002fc8000f8e00ff */
[----:B------:R1:W2:Y:S03]  /*15710*/  SYNCS.PHASECHK.TRANS64.TRYWAIT P1, [R14+URZ+0x2d830], R13 ;  /* 0x02d8300d0e0075a7 */ /* 0x0002a6000802017f */
[----:B--2---:R-:W-:Y:S05]  /*15720*/  @!P1 NANOSLEEP.SYNCS 0x989680 ;  /* 0x009896800000995d */ /* 0x004fea0003900000 */
[----:B------:R-:W2:Y:S02]  /*15730*/  @!P1 SYNCS.PHASECHK.TRANS64 P1, [R14+URZ+0x2d830], R13 ;  /* 0x02d8300d0e0095a7 */ /* 0x000ea4000802007f */
[----:B--2---:R-:W-:Y:S05]  /*15740*/  @!P1 BRA `(.L_x_10919) ;  /* 0xfffffffc00ec9947 */ /* 0x004fea000383ffff */
[----:B------:R-:W-:Y:S05]  /*15750*/  BRA `(.L_x_10916) ;  /* 0xffffff3c00087947 */ /* 0x000fea000383ffff */
.L_x_10923:
[----:B-1----:R-:W-:-:S04]  /*15760*/  IMAD.U32 R14, RZ, RZ, UR14 ;  /* 0x0000000eff0e7e24 */ /* 0x002fc8000f8e00ff */
[----:B------:R1:W2:Y:S03]  /*15770*/  SYNCS.PHASECHK.TRANS64.TRYWAIT P1, [R14+URZ+0x2d850], R13 ;  /* 0x02d8500d0e0075a7 */ /* 0x0002a6000802017f */
[----:B--2---:R-:W-:Y:S05]  /*15780*/  @!P1 NANOSLEEP.SYNCS 0x989680 ;  /* 0x009896800000995d */ /* 0x004fea0003900000 */
[----:B------:R-:W2:Y:S02]  /*15790*/  @!P1 SYNCS.PHASECHK.TRANS64 P1, [R14+URZ+0x2d850], R13 ;  /* 0x02d8500d0e0095a7 */ /* 0x000ea4000802007f */
[----:B--2---:R-:W-:Y:S05]  /*157a0*/  @!P1 BRA `(.L_x_10923) ;  /* 0xfffffffc00ec9947 */ /* 0x004fea000383ffff */
[----:B------:R-:W-:Y:S05]  /*157b0*/  BRA `(.L_x_10920) ;  /* 0xffffff3c00c87947 */ /* 0x000fea000383ffff */
.L_x_10931:
[----:B-1----:R-:W-:-:S04]  /*157c0*/  IMAD.U32 R14, RZ, RZ, UR10 ;  /* 0x0000000aff0e7e24 */ /* 0x002fc8000f8e00ff */
[----:B------:R1:W2:Y:S03]  /*157d0*/  SYNCS.PHASECHK.TRANS64.TRYWAIT P1, [R14+URZ+0x2d830], R13 ;  /* 0x02d8300d0e0075a7 */ /* 0x0002a6000802017f */
[----:B--2---:R-:W-:Y:S05]  /*157e0*/  @!P1 NANOSLEEP.SYNCS 0x989680 ;  /* 0x009896800000995d */ /* 0x004fea0003900000 */
[----:B------:R-:W2:Y:S02]  /*157f0*/  @!P1 SYNCS.PHASECHK.TRANS64 P1, [R14+URZ+0x2d830], R13 ;  /* 0x02d8300d0e0095a7 */ /* 0x000ea4000802007f */
[----:B--2---:R-:W-:Y:S05]  /*15800*/  @!P1 BRA `(.L_x_10931) ;  /* 0xfffffffc00ec9947 */ /* 0x004fea000383ffff */
[----:B------:R-:W-:Y:S05]  /*15810*/  BRA `(.L_x_10928) ;  /* 0xffffff6400a07947 */ /* 0x000fea000383ffff */
.L_x_10935:
[----:B-1----:R-:W-:-:S04]  /*15820*/  IMAD.U32 R14, RZ, RZ, UR10 ;  /* 0x0000000aff0e7e24 */ /* 0x002fc8000f8e00ff */
[----:B------:R1:W2:Y:S03]  /*15830*/  SYNCS.PHASECHK.TRANS64.TRYWAIT P1, [R14+URZ+0x2d850], R13 ;  /* 0x02d8500d0e0075a7 */ /* 0x0002a6000802017f */
[----:B--2---:R-:W-:Y:S05]  /*15840*/  @!P1 NANOSLEEP.SYNCS 0x989680 ;  /* 0x009896800000995d */ /* 0x004fea0003900000 */
[----:B------:R-:W2:Y:S02]  /*15850*/  @!P1 SYNCS.PHASECHK.TRANS64 P1, [R14+URZ+0x2d850], R13 ;  /* 0x02d8500d0e0095a7 */ /* 0x000ea4000802007f */
[----:B--2---:R-:W-:Y:S05]  /*15860*/  @!P1 BRA `(.L_x_10935) ;  /* 0xfffffffc00ec9947 */ /* 0x004fea000383ffff */
[----:B------:R-:W-:Y:S05]  /*15870*/  BRA `(.L_x_10932) ;  /* 0xffffff6800407947 */ /* 0x000fea000383ffff */
.L_x_10950:
[----:B-1----:R-:W-:-:S04]  /*15880*/  IMAD.U32 R3, RZ, RZ, UR6 ;  /* 0x00000006ff037e24 */ /* 0x002fc8000f8e00ff */
[----:B------:R1:W3:Y:S03]  /*15890*/  SYNCS.PHASECHK.TRANS64.TRYWAIT P1, [R3+URZ+0x2d850], R0 ;  /* 0x02d85000030075a7 */ /* 0x0002e6000802017f */
[----:B---3--:R-:W-:Y:S05]  /*158a0*/  @!P1 NANOSLEEP.SYNCS 0x989680 ;  /* 0x009896800000995d */ /* 0x008fea0003900000 */
[----:B------:R-:W3:Y:S02]  /*158b0*/  @!P1 SYNCS.PHASECHK.TRANS64 P1, [R3+URZ+0x2d850], R0 ;  /* 0x02d85000030095a7 */ /* 0x000ee4000802007f */
[----:B---3--:R-:W-:Y:S05]  /*158c0*/  @!P1 BRA `(.L_x_10950) ;  /* 0xfffffffc00ec9947 */ /* 0x008fea000383ffff */
[----:B------:R-:W-:Y:S05]  /*158d0*/  BRA `(.L_x_10949) ;  /* 0xffffff9c00b47947 */ /* 0x000fea000383ffff */
.L_x_10968:
[----:B------:R-:W-:Y:S02]  /*158e0*/  IMAD.MOV.U32 R13, RZ, RZ, R18 ;  /* 0x000000ffff0d7224 */ /* 0x000fe400078e0012 */
[----:B------:R-:W-:Y:S02]  /*158f0*/  IMAD.MOV.U32 R12, RZ, RZ, RZ ;  /* 0x000000ffff0c7224 */ /* 0x000fe400078e00ff */
[----:B------:R-:W-:Y:S02]  /*15900*/  IMAD.MOV.U32 R11, RZ, RZ, 0x1f ;  /* 0x0000001fff0b7424 */ /* 0x000fe400078e00ff */
[----:B------:R-:W-:-:S07]  /*15910*/  IMAD.MOV.U32 R15, RZ, RZ, -0x1 ;  /* 0xffffffffff0f7424 */ /* 0x000fce00078e00ff */
[----:B-----5:R-:W-:Y:S05]  /*15920*/  WARPSYNC.COLLECTIVE R15, `(.L_x_11009) ;  /* 0x000000000f087348 */ /* 0x020fea0003c00000 */
[----:B------:R0:W1:Y:S02]  /*15930*/  SHFL.IDX P6, R14, R13, R12, R11 ;  /* 0x0000000c0d0e7389 */ /* 0x00006400000c000b */
[----:B01---5:R-:W-:Y:S01]  /*15940*/  ENDCOLLECTIVE ;  /* 0x000000000000791b */ /* 0x023fe20003800000 */
.L_x_11009:
[----:B------:R-:W-:Y:S05]  /*15950*/  BRA `(.L_x_11010) ;  /* 0xffffffcc00dc7947 */ /* 0x000fea000383ffff */
.L_x_10970:
[----:B0-----:R-:W-:-:S04]  /*15960*/  IMAD.U32 R3, RZ, RZ, UR47 ;  /* 0x0000002fff037e24 */ /* 0x001fc8000f8e00ff */
[----:B------:R0:W1:Y:S03]  /*15970*/  SYNCS.PHASECHK.TRANS64.TRYWAIT P0, [R3+URZ+0x2d840], R10 ;  /* 0x02d8400a030075a7 */ /* 0x000066000800017f */
[----:B-1----:R-:W-:Y:S05]  /*15980*/  @!P0 NANOSLEEP.SYNCS 0x989680 ;  /* 0x009896800000895d */ /* 0x002fea0003900000 */
[----:B------:R-:W1:Y:S02]  /*15990*/  @!P0 SYNCS.PHASECHK.TRANS64 P0, [R3+URZ+0x2d840], R10 ;  /* 0x02d8400a030085a7 */ /* 0x000e64000800007f */
[----:B-1----:R-:W-:Y:S05]  /*159a0*/  @!P0 BRA `(.L_x_10970) ;  /* 0xfffffffc00ec8947 */ /* 0x002fea000383ffff */
[----:B------:R-:W-:Y:S05]  /*159b0*/  BRA `(.L_x_11011) ;  /* 0xffffffd000647947 */ /* 0x000fea000383ffff */
.L_x_10971:
        /* <DEDUP_REMOVED lines=8> */
.L_x_11013:
[----:B------:R-:W-:Y:S05]  /*15a40*/  BSYNC B0 ;  /* 0x0000000000007941 */ /* 0x000fea0003800000 */
.L_x_11012:
[----:B------:R-:W-:Y:S01]  /*15a50*/  IMAD.MOV.U32 R13, RZ, RZ, R0 ;  /* 0x000000ffff0d7224 */ /* 0x000fe200078e0000 */
[----:B------:R-:W0:Y:S01]  /*15a60*/  S2R R21, SR_TID.X ;  /* 0x0000000000157919 */ /* 0x000e220000002100 */
[----:B------:R-:W-:Y:S02]  /*15a70*/  IMAD.MOV.U32 R12, RZ, RZ, RZ ;  /* 0x000000ffff0c7224 */ /* 0x000fe400078e00ff */
[----:B------:R-:W-:Y:S02]  /*15a80*/  IMAD.MOV.U32 R11, RZ, RZ, 0x1c1f ;  /* 0x00001c1fff0b7424 */ /* 0x000fe400078e00ff */
[----:B------:R-:W-:Y:S02]  /*15a90*/  IMAD.MOV.U32 R15, RZ, RZ, -0x1 ;  /* 0xffffffffff0f7424 */ /* 0x000fe400078e00ff */
[----:B------:R-:W-:-:S07]  /*15aa0*/  IMAD.MOV.U32 R6, RZ, RZ, R14 ;  /* 0x000000ffff067224 */ /* 0x000fce00078e000e */
[----:B0-----:R-:W-:Y:S05]  /*15ab0*/  WARPSYNC.COLLECTIVE R15, `(.L_x_11014) ;  /* 0x000000000f087348 */ /* 0x001fea0003c00000 */
[----:B------:R1:W2:Y:S02]  /*15ac0*/  SHFL.IDX P6, R14, R13, R12, R11 ;  /* 0x0000000c0d0e7389 */ /* 0x0002a400000c000b */
[----:B012---:R-:W-:Y:S01]  /*15ad0*/  ENDCOLLECTIVE ;  /* 0x000000000000791b */ /* 0x007fe20003800000 */
.L_x_11014:
[----:B------:R-:W-:Y:S02]  /*15ae0*/  IMAD.MOV.U32 R7, RZ, RZ, R6 ;  /* 0x000000ffff077224 */ /* 0x000fe400078e0006 */
[----:B------:R-:W-:Y:S02]  /*15af0*/  IMAD.MOV.U32 R13, RZ, RZ, R9 ;  /* 0x000000ffff0d7224 */ /* 0x000fe400078e0009 */
[----:B------:R-:W-:Y:S02]  /*15b00*/  IMAD.MOV.U32 R12, RZ, RZ, 0x1 ;  /* 0x00000001ff0c7424 */ /* 0x000fe400078e00ff */
[----:B------:R-:W-:Y:S01]  /*15b10*/  IMAD.SHL.U32 R27, R21, 0x8, RZ ;  /* 0x00000008151b7824 */ /* 0x000fe200078e00ff */
[----:B------:R-:W-:Y:S01]  /*15b20*/  @P0 LEA R21, R28, UR47, 0x1 ;  /* 0x0000002f1c150c11 */ /* 0x000fe2000f8e08ff */
[----:B------:R-:W-:-:S07]  /*15b30*/  IMAD.MOV.U32 R6, RZ, RZ, R14 ;  /* 0x000000ffff067224 */ /* 0x000fce00078e000e */
[----:B------:R-:W-:Y:S05]  /*15b40*/  WARPSYNC.COLLECTIVE R15, `(.L_x_11015) ;  /* 0x000000000f087348 */ /* 0x000fea0003c00000 */
[----:B------:R0:W1:Y:S02]  /*15b50*/  SHFL.IDX P6, R14, R13, R12, R11 ;  /* 0x0000000c0d0e7389 */ /* 0x00006400000c000b */
[----:B01----:R-:W-:Y:S01]  /*15b60*/  ENDCOLLECTIVE ;  /* 0x000000000000791b */ /* 0x003fe20003800000 */
.L_x_11015:
[----:B------:R-:W-:-:S05]  /*15b70*/  LOP3.LUT R27, R27, 0x18, RZ, 0xc0, !PT ;  /* 0x000000181b1b7812 */ /* 0x000fca00078ec0ff */
        /* <DEDUP_REMOVED lines=13> */
.L_x_11016:
[----:B------:R-:W-:Y:S01]  /*15c50*/  @P0 LEA R25, R28, UR47, 0x1 ;  /* 0x0000002f1c190c11 */ /* 0x000fe2000f8e08ff */
[----:B------:R-:W-:Y:S02]  /*15c60*/  IMAD.MOV.U32 R13, RZ, RZ, R9 ;  /* 0x000000ffff0d7224 */ /* 0x000fe400078e0009 */
[----:B------:R-:W-:Y:S02]  /*15c70*/  IMAD.MOV.U32 R12, RZ, RZ, 0x2 ;  /* 0x00000002ff0c7424 */ /* 0x000fe400078e00ff */
[----:B------:R-:W-:-:S07]  /*15c80*/  IMAD.MOV.U32 R5, RZ, RZ, R14 ;  /* 0x000000ffff057224 */ /* 0x000fce00078e000e */
[----:B------:R-:W-:Y:S05]  /*15c90*/  WARPSYNC.COLLECTIVE R15, `(.L_x_11017) ;  /* 0x000000000f087348 */ /* 0x000fea0003c00000 */
[----:B------:R0:W1:Y:S02]  /*15ca0*/  SHFL.IDX P6, R14, R13, R12, R11 ;  /* 0x0000000c0d0e7389 */ /* 0x00006400000c000b */
[----:B01----:R-:W-:Y:S01]  /*15cb0*/  ENDCOLLECTIVE ;  /* 0x000000000000791b */ /* 0x003fe20003800000 */
.L_x_11017:
        /* <DEDUP_REMOVED lines=14> */
.L_x_11018:
[----:B------:R-:W-:Y:S01]  /*15da0*/  @!PT LDS RZ, [RZ] ;  /* 0x00000000fffff984 */ /* 0x000fe20000000800 */
[----:B------:R-:W-:Y:S01]  /*15db0*/  @!PT LDS RZ, [RZ] ;  /* 0x00000000fffff984 */ /* 0x000fe20000000800 */
[----:B------:R-:W-:Y:S01]  /*15dc0*/  @!PT LDS RZ, [RZ] ;  /* 0x00000000fffff984 */ /* 0x000fe20000000800 */
[----:B------:R0:W-:Y:S01]  /*15dd0*/  @P0 LDGSTS.E.BYPASS.LTC128B.128 [R25+0x19c00], desc[UR36][R4.64+0x80], !P2 ;  /* 0x19c0008004190fae */ /* 0x0001e2000d101d64 */
[----:B------:R-:W-:Y:S01]  /*15de0*/  ISETP.GE.AND P0, PT, R8, 0x41, PT ;  /* 0x000000410800780c */ /* 0x000fe20003f06270 */
[----:B------:R-:W-:Y:S02]  /*15df0*/  IMAD.MOV.U32 R13, RZ, RZ, R9 ;  /* 0x000000ffff0d7224 */ /* 0x000fe400078e0009 */
[----:B------:R-:W-:Y:S02]  /*15e00*/  IMAD.MOV.U32 R12, RZ, RZ, 0x3 ;  /* 0x00000003ff0c7424 */ /* 0x000fe400078e00ff */
[----:B------:R-:W-:-:S08]  /*15e10*/  IMAD.MOV.U32 R3, RZ, RZ, R14 ;  /* 0x000000ffff037224 */ /* 0x000fd000078e000e */
[----:B0-----:R-:W-:Y:S05]  /*15e20*/  WARPSYNC.COLLECTIVE R15, `(.L_x_11019) ;  /* 0x000000000f087348 */ /* 0x001fea0003c00000 */
[----:B------:R1:W2:Y:S02]  /*15e30*/  SHFL.IDX P6, R14, R13, R12, R11 ;  /* 0x0000000c0d0e7389 */ /* 0x0002a400000c000b */
[----:B012---:R-:W-:Y:S01]  /*15e40*/  ENDCOLLECTIVE ;  /* 0x000000000000791b */ /* 0x007fe20003800000 */
.L_x_11019:
[----:B------:R-:W-:-:S04]  /*15e50*/  LOP3.LUT R3, R3, R2, RZ, 0x3c, !PT ;  /* 0x0000000203037212 */ /* 0x000fc800078e3cff */
[----:B------:R-:W-:-:S04]  /*15e60*/  LOP3.LUT R2, R3, R2, RZ, 0x3c, !PT ;  /* 0x0000000203027212 */ /* 0x000fc800078e3cff */
[----:B------:R-:W-:Y:S01]  /*15e70*/  LOP3.LUT R3, R3, R2, RZ, 0x3c, !PT ;  /* 0x0000000203037212 */ /* 0x000fe200078e3cff */
[----:B------:R-:W-:Y:S02]  /*15e80*/  IMAD.MOV.U32 R13, RZ, RZ, R0 ;  /* 0x000000ffff0d7224 */ /* 0x000fe400078e0000 */
[----:B------:R-:W-:Y:S01]  /*15e90*/  @P0 IMAD.WIDE.U32 R2, R27, 0x2, R2 ;  /* 0x000000021b020825 */ /* 0x000fe200078e0002 */
[----:B------:R-:W-:-:S05]  /*15ea0*/  @P0 LEA R27, R28, UR47, 0x1 ;  /* 0x0000002f1c1b0c11 */ /* 0x000fca000f8e08ff */
[----:B------:R-:W-:Y:S01]  /*15eb0*/  @!PT LDS RZ, [RZ] ;  /* 0x00000000fffff984 */ /* 0x000fe20000000800 */
[----:B------:R-:W-:Y:S01]  /*15ec0*/  @!PT LDS RZ, [RZ] ;  /* 0x00000000fffff984 */ /* 0x000fe20000000800 */
[----:B------:R-:W-:Y:S01]  /*15ed0*/  @!PT LDS RZ, [RZ] ;  /* 0x00000000fffff984 */ /* 0x000fe20000000800 */
[----:B------:R0:W-:Y:S01]  /*15ee0*/  @P0 LDGSTS.E.BYPASS.LTC128B.128 [R27+0x16400], desc[UR36][R2.64], !P4 ;  /* 0x16400000021b0fae */ /* 0x0001e2000e101d64 */
[----:B------:R-:W-:-:S03]  /*15ef0*/  IMAD.MOV.U32 R9, RZ, RZ, R14 ;  /* 0x000000ffff097224 */ /* 0x000fc600078e000e */
[----:B------:R0:W-:Y:S04]  /*15f00*/  @P0 LDGSTS.E.BYPASS.LTC128B.128 [R27+0x18400], desc[UR36][R2.64+0x40], !P3 ;  /* 0x18400040021b0fae */ /* 0x0001e8000d901d64 */
[----:B------:R0:W-:Y:S02]  /*15f10*/  @P0 LDGSTS.E.BYPASS.LTC128B.128 [R27+0x1a400], desc[UR36][R2.64+0x80], !P2 ;  /* 0x1a400080021b0fae */ /* 0x0001e4000d101d64 */
[----:B0-----:R-:W-:Y:S05]  /*15f20*/  WARPSYNC.COLLECTIVE R15, `(.L_x_11020) ;  /* 0x000000000f087348 */ /* 0x001fea0003c00000 */
[----:B------:R1:W2:Y:S02]  /*15f30*/  SHFL.IDX P6, R14, R13, R12, R11 ;  /* 0x0000000c0d0e7389 */ /* 0x0002a400000c000b */
[----:B012---:R-:W-:Y:S01]  /*15f40*/  ENDCOLLECTIVE ;  /* 0x000000000000791b */ /* 0x007fe20003800000 */
.L_x_11020:
[----:B------:R-:W-:Y:S05]  /*15f50*/  BRA `(.L_x_11021) ;  /* 0xffffffd0002c7947 */ /* 0x000fea000383ffff */
.L_x_10974:
[----:B------:R-:W-:Y:S02]  /*15f60*/  IMAD.MOV.U32 R13, RZ, RZ, R9 ;  /* 0x000000ffff0d7224 */ /* 0x000fe400078e0009 */
[----:B------:R-:W-:Y:S02]  /*15f70*/  IMAD.MOV.U32 R12, RZ, RZ, RZ ;  /* 0x000000ffff0c7224 */ /* 0x000fe400078e00ff */
[----:B------:R-:W-:Y:S02]  /*15f80*/  IMAD.MOV.U32 R11, RZ, RZ, 0x1c1f ;  /* 0x00001c1fff0b7424 */ /* 0x000fe400078e00ff */
[----:B------:R-:W-:Y:S02]  /*15f90*/  IMAD.MOV.U32 R15, RZ, RZ, -0x1 ;  /* 0xffffffffff0f7424 */ /* 0x000fe400078e00ff */
[----:B------:R-:W-:Y:S02]  /*15fa0*/  VIADD R6, R21, UR42 ;  /* 0x0000002a15067c36 */ /* 0x000fe40008000000 */
[----:B------:R-:W-:-:S07]  /*15fb0*/  IMAD.MOV.U32 R24, RZ, RZ, 0x1 ;  /* 0x00000001ff187424 */ /* 0x000fce00078e00ff */
[----:B------:R-:W-:Y:S05]  /*15fc0*/  WARPSYNC.COLLECTIVE R15, `(.L_x_11022) ;  /* 0x000000000f087348 */ /* 0x000fea0003c00000 */
[----:B------:R0:W1:Y:S02]  /*15fd0*/  SHFL.IDX P6, R14, R13, R12, R11 ;  /* 0x0000000c0d0e7389 */ /* 0x00006400000c000b */
[----:B01----:R-:W-:Y:S01]  /*15fe0*/  ENDCOLLECTIVE ;  /* 0x000000000000791b */ /* 0x003fe20003800000 */
.L_x_11022:
[----:B------:R-:W-:Y:S02]  /*15ff0*/  VIADD R5, R6, 0x20 ;  /* 0x0000002006057836 */ /* 0x000fe40000000000 */
[----:B------:R-:W-:Y:S02]  /*16000*/  IMAD.MOV.U32 R13, RZ, RZ, R7 ;  /* 0x000000ffff0d7224 */ /* 0x000fe400078e0007 */
[----:B------:R-:W-:-:S07]  /*16010*/  IMAD.MOV.U32 R2, RZ, RZ, R14 ;  /* 0x000000ffff027224 */ /* 0x000fce00078e000e */
[----:B------:R-:W-:Y:S05]  /*16020*/  WARPSYNC.COLLECTIVE R15, `(.L_x_11023) ;  /* 0x000000000f087348 */ /* 0x000fea0003c00000 */
[----:B------:R0:W1:Y:S02]  /*16030*/  SHFL.IDX P6, R14, R13, R12, R11 ;  /* 0x0000000c0d0e7389 */ /* 0x00006400000c000b */
[----:B01----:R-:W-:Y:S01]  /*16040*/  ENDCOLLECTIVE ;  /* 0x000000000000791b */ /* 0x003fe20003800000 */
.L_x_11023:
[----:B------:R-:W-:Y:S01]  /*16050*/  ULDC UR4, c[0x0][0x288] ;  /* 0x0000a20000047ab9 */ /* 0x000fe20000000800 */
[----:B------:R-:W-:Y:S02]  /*16060*/  IMAD.MOV.U32 R3, RZ, RZ, R2 ;  /* 0x000000ffff037224 */ /* 0x000fe400078e0002 */
        /* <DEDUP_REMOVED lines=9> */
.L_x_11024:
        /* <DEDUP_REMOVED lines=13> */
.L_x_11025:
[----:B------:R-:W-:Y:S02]  /*161d0*/  VIADD R3, R6, 0x40 ;  /* 0x0000004006037836 */ /* 0x000fe40000000000 */
[----:B------:R-:W-:Y:S01]  /*161e0*/  IMAD.MOV.U32 R5, RZ, RZ, R4 ;  /* 0x000000ffff057224 */ /* 0x000fe200078e0004 */
[----:B------:R-:W-:Y:S01]  /*161f0*/  @!P2 LEA R25, R28, UR47, 0x1 ;  /* 0x0000002f1c19ac11 */ /* 0x000fe2000f8e08ff */
[----:B------:R-:W-:Y:S02]  /*16200*/  IMAD.MOV.U32 R13, RZ, RZ, R9 ;  /* 0x000000ffff0d7224 */ /* 0x000fe400078e0009 */
[----:B------:R-:W-:Y:S02]  /*16210*/  IMAD.MOV.U32 R12, RZ, RZ, 0x2 ;  /* 0x00000002ff0c7424 */ /* 0x000fe400078e00ff */
[----:B------:R-:W-:-:S07]  /*16220*/  IMAD.MOV.U32 R4, RZ, RZ, R14 ;  /* 0x000000ffff047224 */ /* 0x000fce00078e000e */
[----:B------:R-:W-:Y:S05]  /*16230*/  WARPSYNC.COLLECTIVE R15, `(.L_x_11026) ;  /* 0x000000000f087348 */ /* 0x000fea0003c00000 */
[----:B------:R0:W1:Y:S02]  /*16240*/  SHFL.IDX P6, R14, R13, R12, R11 ;  /* 0x0000000c0d0e7389 */ /* 0x00006400000c000b */
[----:B01----:R-:W-:Y:S01]  /*16250*/  ENDCOLLECTIVE ;  /* 0x000000000000791b */ /* 0x003fe20003800000 */
.L_x_11026:
        /* <DEDUP_REMOVED lines=13> */
.L_x_11027:
        /* <DEDUP_REMOVED lines=8> */
.L_x_11028:
        /* <DEDUP_REMOVED lines=12> */
.L_x_11029:
[----:B------:R-:W-:-:S05]  /*16470*/  VIADD R3, R6, 0x60 ;  /* 0x0000006006037836 */ /* 0x000fca0000000000 */
[----:B------:R-:W-:Y:S01]  /*16480*/  ISETP.GE.AND P2, PT, R3, R0, PT ;  /* 0x000000000300720c */ /* 0x000fe20003f46270 */
[----:B------:R-:W-:Y:S02]  /*16490*/  VIADD R3, R6, 0x80 ;  /* 0x0000008006037836 */ /* 0x000fe40000000000 */
[----:B------:R-:W-:Y:S02]  /*164a0*/  IMAD.MOV.U32 R13, RZ, RZ, R8 ;  /* 0x000000ffff0d7224 */ /* 0x000fe400078e0008 */
[----:B------:R-:W-:-:S08]  /*164b0*/  IMAD.MOV.U32 R12, RZ, RZ, RZ ;  /* 0x000000ffff0c7224 */ /* 0x000fd000078e00ff */
[----:B------:R-:W-:Y:S01]  /*164c0*/  @!P2 LEA R25, R28, UR47, 0x1 ;  /* 0x0000002f1c19ac11 */ /* 0x000fe2000f8e08ff */
[----:B------:R-:W-:-:S07]  /*164d0*/  IMAD.MOV.U32 R4, RZ, RZ, R14 ;  /* 0x000000ffff047224 */ /* 0x000fce00078e000e */
[----:B------:R-:W-:Y:S05]  /*164e0*/  WARPSYNC.COLLECTIVE R15, `(.L_x_11030) ;  /* 0x000000000f087348 */ /* 0x000fea0003c00000 */
[----:B------:R0:W1:Y:S02]  /*164f0*/  SHFL.IDX P6, R14, R13, R12, R11 ;  /* 0x0000000c0d0e7389 */ /* 0x00006400000c000b */
[----:B01----:R-:W-:Y:S01]  /*16500*/  ENDCOLLECTIVE ;  /* 0x000000000000791b */ /* 0x003fe20003800000 */
.L_x_11030:
        /* <DEDUP_REMOVED lines=13> */
.L_x_11031:
[----:B------:R-:W-:Y:S01]  /*165e0*/  @!P2 LEA R7, R28, UR47, 0x1 ;  /* 0x0000002f1c07ac11 */ /* 0x000fe2000f8e08ff */
[----:B------:R-:W-:Y:S02]  /*165f0*/  IMAD.MOV.U32 R13, RZ, RZ, R8 ;  /* 0x000000ffff0d7224 */ /* 0x000fe400078e0008 */
[----:B------:R-:W-:Y:S02]  /*16600*/  IMAD.MOV.U32 R12, RZ, RZ, 0x1 ;  /* 0x00000001ff0c7424 */ /* 0x000fe400078e00ff */
[----:B------:R-:W-:-:S07]  /*16610*/  IMAD.MOV.U32 R2, RZ, RZ, R14 ;  /* 0x000000ffff027224 */ /* 0x000fce00078e000e */
[----:B------:R-:W-:Y:S05]  /*16620*/  WARPSYNC.COLLECTIVE R15, `(.L_x_11032) ;  /* 0x000000000f087348 */ /* 0x000fea0003c00000 */
[----:B------:R0:W1:Y:S02]  /*16630*/  SHFL.IDX P6, R14, R13, R12, R11 ;  /* 0x0000000c0d0e7389 */ /* 0x00006400000c000b */
[----:B01----:R-:W-:Y:S01]  /*16640*/  ENDCOLLECTIVE ;  /* 0x000000000000791b */ /* 0x003fe20003800000 */
.L_x_11032:
        /* <DEDUP_REMOVED lines=12> */
.L_x_11033:
[----:B------:R-:W-:Y:S05]  /*16710*/  BRA `(.L_x_11034) ;  /* 0xffffffd400147947 */ /* 0x000fea000383ffff */
.L_x_10977:
[----:B0-----:R-:W-:-:S04]  /*16720*/  IMAD.U32 R3, RZ, RZ, UR47 ;  /* 0x0000002fff037e24 */ /* 0x001fc8000f8e00ff */
[----:B------:R0:W1:Y:S03]  /*16730*/  SYNCS.PHASECHK.TRANS64.TRYWAIT P1, [R3+URZ+0x2d820], R0 ;  /* 0x02d82000030075a7 */ /* 0x000066000802017f */
[----:B-1----:R-:W-:Y:S05]  /*16740*/  @!P1 NANOSLEEP.SYNCS 0x989680 ;  /* 0x009896800000995d */ /* 0x002fea0003900000 */
[----:B------:R-:W1:Y:S02]  /*16750*/  @!P1 SYNCS.PHASECHK.TRANS64 P1, [R3+URZ+0x2d820], R0 ;  /* 0x02d82000030095a7 */ /* 0x000e64000802007f */
[----:B-1----:R-:W-:Y:S05]  /*16760*/  @!P1 BRA `(.L_x_10977) ;  /* 0xfffffffc00ec9947 */ /* 0x002fea000383ffff */
[----:B------:R-:W-:Y:S05]  /*16770*/  BRA `(.L_x_11035) ;  /* 0xffffffd400647947 */ /* 0x000fea000383ffff */
.L_x_10981:
[----:B0-----:R0:W1:Y:S02]  /*16780*/  SYNCS.PHASECHK.TRANS64.TRYWAIT P0, [R7+URZ+0x2d840], R2 ;  /* 0x02d84002070075a7 */ /* 0x001064000800017f */
[----:B-1----:R-:W-:Y:S05]  /*16790*/  @!P0 NANOSLEEP.SYNCS 0x989680 ;  /* 0x009896800000895d */ /* 0x002fea0003900000 */
[----:B------:R-:W1:Y:S02]  /*167a0*/  @!P0 SYNCS.PHASECHK.TRANS64 P0, [R7+URZ+0x2d840], R2 ;  /* 0x02d84002070085a7 */ /* 0x000e64000800007f */
[----:B-1----:R-:W-:Y:S05]  /*167b0*/  @!P0 BRA `(.L_x_10981) ;  /* 0xfffffffc00f08947 */ /* 0x002fea000383ffff */
[----:B------:R-:W-:Y:S05]  /*167c0*/  BRA `(.L_x_11036) ;  /* 0xffffffd8005c7947 */ /* 0x000fea000383ffff */
.L_x_10982:
        /* <DEDUP_REMOVED lines=8> */
.L_x_11038:
[----:B------:R-:W-:Y:S05]  /*16850*/  BSYNC B1 ;  /* 0x0000000000017941 */ /* 0x000fea0003800000 */
.L_x_11037:
[----:B------:R-:W0:Y:S01]  /*16860*/  S2R R27, SR_TID.X ;  /* 0x00000000001b7919 */ /* 0x000e220000002100 */
[----:B------:R-:W-:Y:S01]  /*16870*/  IMAD.MOV.U32 R13, RZ, RZ, R8 ;  /* 0x000000ffff0d7224 */ /* 0x000fe200078e0008 */
[----:B------:R-:W-:Y:S01]  /*16880*/  LOP3.LUT R16, R16, 0xffefffff, RZ, 0xc0, !PT ;  /* 0xffefffff10107812 */ /* 0x000fe200078ec0ff */
[----:B------:R-:W-:Y:S01]  /*16890*/  IMAD.MOV.U32 R12, RZ, RZ, RZ ;  /* 0x000000ffff0c7224 */ /* 0x000fe200078e00ff */
[----:B------:R-:W-:Y:S01]  /*168a0*/  LEA R9, R9, UR47, 0x1 ;  /* 0x0000002f09097c11 */ /* 0x000fe2000f8e08ff */
[----:B------:R-:W-:Y:S01]  /*168b0*/  IMAD.MOV.U32 R11, RZ, RZ, 0x1c1f ;  /* 0x00001c1fff0b7424 */ /* 0x000fe200078e00ff */
[----:B------:R-:W-:Y:S01]  /*168c0*/  @P1 LOP3.LUT R16, R16, 0x100000, RZ, 0xfc, !PT ;  /* 0x0010000010101812 */ /* 0x000fe200078efcff */
[----:B------:R-:W-:Y:S02]  /*168d0*/  IMAD.MOV.U32 R15, RZ, RZ, -0x1 ;  /* 0xffffffffff0f7424 */ /* 0x000fe400078e00ff */
[----:B------:R-:W-:Y:S01]  /*168e0*/  IMAD.MOV.U32 R3, RZ, RZ, R14 ;  /* 0x000000ffff037224 */ /* 0x000fe200078e000e */
[----:B------:R-:W-:-:S13]  /*168f0*/  LOP3.LUT P1, RZ, R16, 0x4, RZ, 0xc0, !PT ;  /* 0x0000000410ff7812 */ /* 0x000fda000782c0ff */
[----:B0-----:R-:W-:Y:S05]  /*16900*/  WARPSYNC.COLLECTIVE R15, `(.L_x_11039) ;  /* 0x000000000f087348 */ /* 0x001fea0003c00000 */
[----:B------:R1:W2:Y:S02]  /*16910*/  SHFL.IDX P6, R14, R13, R12, R11 ;  /* 0x0000000c0d0e7389 */ /* 0x0002a400000c000b */
[----:B012---:R-:W-:Y:S01]  /*16920*/  ENDCOLLECTIVE ;  /* 0x000000000000791b */ /* 0x007fe20003800000 */
.L_x_11039:
[----:B------:R-:W-:Y:S02]  /*16930*/  IMAD.MOV.U32 R13, RZ, RZ, R19 ;  /* 0x000000ffff0d7224 */ /* 0x000fe400078e0013 */
[----:B------:R-:W-:Y:S02]  /*16940*/  IMAD.MOV.U32 R12, RZ, RZ, 0x1 ;  /* 0x00000001ff0c7424 */ /* 0x000fe400078e00ff */
[----:B------:R-:W-:Y:S02]  /*16950*/  IMAD.SHL.U32 R27, R27, 0x8, RZ ;  /* 0x000000081b1b7824 */ /* 0x000fe400078e00ff */
[----:B------:R-:W-:-:S03]  /*16960*/  IMAD.MOV.U32 R2, RZ, RZ, R14 ;  /* 0x000000ffff027224 */ /* 0x000fc600078e000e */
[----:B------:R-:W-:-:S07]  /*16970*/  LOP3.LUT R27, R27, 0x18, RZ, 0xc0, !PT ;  /* 0x000000181b1b7812 */ /* 0x000fce00078ec0ff */
[----:B------:R-:W-:Y:S05]  /*16980*/  WARPSYNC.COLLECTIVE R15, `(.L_x_11040) ;  /* 0x000000000f087348 */ /* 0x000fea0003c00000 */
[----:B------:R0:W1:Y:S02]  /*16990*/  SHFL.IDX P6, R14, R13, R12, R11 ;  /* 0x0000000c0d0e7389 */ /* 0x00006400000c000b */
[----:B01----:R-:W-:Y:S01]  /*169a0*/  ENDCOLLECTIVE ;  /* 0x000000000000791b */ /* 0x003fe20003800000 */
.L_x_11040:
        /* <DEDUP_REMOVED lines=14> */
.L_x_11041:
[----:B------:R-:W-:Y:S02]  /*16a90*/  IMAD.MOV.U32 R13, RZ, RZ, R19 ;  /* 0x000000ffff0d7224 */ /* 0x000fe400078e0013 */
[----:B------:R-:W-:Y:S02]  /*16aa0*/  IMAD.MOV.U32 R12, RZ, RZ, 0x2 ;  /* 0x00000002ff0c7424 */ /* 0x000fe400078e00ff */
[----:B------:R-:W-:-:S07]  /*16ab0*/  IMAD.MOV.U32 R2, RZ, RZ, R14 ;  /* 0x000000ffff027224 */ /* 0x000fce00078e000e */
[----:B------:R-:W-:Y:S05]  /*16ac0*/  WARPSYNC.COLLECTIVE R15, `(.L_x_11042) ;  /* 0x000000000f087348 */ /* 0x000fea0003c00000 */
[----:B------:R0:W1:Y:S02]  /*16ad0*/  SHFL.IDX P6, R14, R13, R12, R11 ;  /* 0x0000000c0d0e7389 */ /* 0x00006400000c000b */
[----:B01----:R-:W-:Y:S01]  /*16ae0*/  ENDCOLLECTIVE ;  /* 0x000000000000791b */ /* 0x003fe20003800000 */
.L_x_11042:
        /* <DEDUP_REMOVED lines=13> */
.L_x_11043:
[----:B------:R-:W-:Y:S02]  /*16bc0*/  IMAD.MOV.U32 R13, RZ, RZ, R19 ;  /* 0x000000ffff0d7224 */ /* 0x000fe400078e0013 */
[----:B------:R-:W-:Y:S02]  /*16bd0*/  IMAD.MOV.U32 R12, RZ, RZ, 0x3 ;  /* 0x00000003ff0c7424 */ /* 0x000fe400078e00ff */
[----:B------:R-:W-:-:S07]  /*16be0*/  IMAD.MOV.U32 R2, RZ, RZ, R14 ;  /* 0x000000ffff027224 */ /* 0x000fce00078e000e */
[----:B------:R-:W-:Y:S05]  /*16bf0*/  WARPSYNC.COLLECTIVE R15, `(.L_x_11044) ;  /* 0x000000000f087348 */ /* 0x000fea0003c00000 */
[----:B------:R0:W1:Y:S02]  /*16c00*/  SHFL.IDX P6, R14, R13, R12, R11 ;  /* 0x0000000c0d0e7389 */ /* 0x00006400000c000b */
[----:B01----:R-:W-:Y:S01]  /*16c10*/  ENDCOLLECTIVE ;  /* 0x000000000000791b */ /* 0x003fe20003800000 */
.L_x_11044:
        /* <DEDUP_REMOVED lines=14> */
.L_x_11045:
[----:B------:R-:W-:Y:S01]  /*16d00*/  IMAD.MOV.U32 R2, RZ, RZ, R14 ;  /* 0x000000ffff027224 */ /* 0x000fe200078e000e */
[----:B------:R-:W-:Y:S06]  /*16d10*/  BRA `(.L_x_11046) ;  /* 0xffffffd400f47947 */ /* 0x000fec000383ffff */
.L_x_10987:
[----:B-1----:R1:W2:Y:S02]  /*16d20*/  SYNCS.PHASECHK.TRANS64.TRYWAIT P0, [R7+URZ+0x2d860], R2 ;  /* 0x02d86002070075a7 */ /* 0x0022a4000800017f */
[----:B--2---:R-:W-:Y:S05]  /*16d30*/  @!P0 NANOSLEEP.SYNCS 0x989680 ;  /* 0x009896800000895d */ /* 0x004fea0003900000 */
[----:B------:R-:W2:Y:S02]  /*16d40*/  @!P0 SYNCS.PHASECHK.TRANS64 P0, [R7+URZ+0x2d860], R2 ;  /* 0x02d86002070085a7 */ /* 0x000ea4000800007f */
[----:B--2---:R-:W-:Y:S05]  /*16d50*/  @!P0 BRA `(.L_x_10987) ;  /* 0xfffffffc00f08947 */ /* 0x004fea000383ffff */
[----:B------:R-:W-:Y:S05]  /*16d60*/  BRA `(.L_x_11047) ;  /* 0xffffffd800547947 */ /* 0x000fea000383ffff */
.L_x_10988:
        /* <DEDUP_REMOVED lines=8> */
.L_x_11049:
[----:B------:R-:W-:Y:S05]  /*16df0*/  BSYNC B1 ;  /* 0x0000000000017941 */ /* 0x000fea0003800000 */
.L_x_11048:
        /* <DEDUP_REMOVED lines=9> */
.L_x_11050:
[----:B------:R-:W-:Y:S02]  /*16e90*/  IMAD.MOV.U32 R13, RZ, RZ, R18 ;  /* 0x000000ffff0d7224 */ /* 0x000fe400078e0012 */
[----:B------:R-:W-:Y:S01]  /*16ea0*/  IMAD.MOV.U32 R12, RZ, RZ, 0x1 ;  /* 0x00000001ff0c7424 */ /* 0x000fe200078e00ff */
[----:B------:R-:W-:-:S13]  /*16eb0*/  IADD3 R2, P0, R14, R4, RZ ;  /* 0x000000040e027210 */ /* 0x000fda0007f1e0ff */
[----:B------:R-:W-:Y:S05]  /*16ec0*/  WARPSYNC.COLLECTIVE R15, `(.L_x_11051) ;  /* 0x000000000f087348 */ /* 0x000fea0003c00000 */
[----:B------:R0:W1:Y:S02]  /*16ed0*/  SHFL.IDX P6, R14, R13, R12, R11 ;  /* 0x0000000c0d0e7389 */ /* 0x00006400000c000b */
[----:B01----:R-:W-:Y:S01]  /*16ee0*/  ENDCOLLECTIVE ;  /* 0x000000000000791b */ /* 0x003fe20003800000 */
.L_x_11051:
        /* <DEDUP_REMOVED lines=15> */
.L_x_11052:
[----:B------:R-:W-:Y:S02]  /*16fe0*/  IMAD.MOV.U32 R13, RZ, RZ, R18 ;  /* 0x000000ffff0d7224 */ /* 0x000fe400078e0012 */
[----:B------:R-:W-:Y:S01]  /*16ff0*/  IMAD.MOV.U32 R12, RZ, RZ, 0x2 ;  /* 0x00000002ff0c7424 */ /* 0x000fe200078e00ff */
[----:B------:R-:W-:-:S13]  /*17000*/  IADD3 R2, P0, R14, R4, RZ ;  /* 0x000000040e027210 */ /* 0x000fda0007f1e0ff */
[----:B------:R-:W-:Y:S05]  /*17010*/  WARPSYNC.COLLECTIVE R15, `(.L_x_11053) ;  /* 0x000000000f087348 */ /* 0x000fea0003c00000 */
[----:B------:R0:W1:Y:S02]  /*17020*/  SHFL.IDX P6, R14, R13, R12, R11 ;  /* 0x0000000c0d0e7389 */ /* 0x00006400000c000b */
[----:B01----:R-:W-:Y:S01]  /*17030*/  ENDCOLLECTIVE ;  /* 0x000000000000791b */ /* 0x003fe20003800000 */
.L_x_11053:
        /* <DEDUP_REMOVED lines=15> */
.L_x_11054:
[----:B------:R-:W-:Y:S02]  /*17130*/  IMAD.MOV.U32 R13, RZ, RZ, R18 ;  /* 0x000000ffff0d7224 */ /* 0x000fe400078e0012 */
[----:B------:R-:W-:Y:S01]  /*17140*/  IMAD.MOV.U32 R12, RZ, RZ, 0x3 ;  /* 0x00000003ff0c7424 */ /* 0x000fe200078e00ff */
[----:B------:R-:W-:-:S13]  /*17150*/  IADD3 R2, P0, R14, R4, RZ ;  /* 0x000000040e027210 */ /* 0x000fda0007f1e0ff */
[----:B------:R-:W-:Y:S05]  /*17160*/  WARPSYNC.COLLECTIVE R15, `(.L_x_11055) ;  /* 0x000000000f087348 */ /* 0x000fea0003c00000 */
[----:B------:R0:W1:Y:S02]  /*17170*/  SHFL.IDX P6, R14, R13, R12, R11 ;  /* 0x0000000c0d0e7389 */ /* 0x00006400000c000b */
[----:B01----:R-:W-:Y:S01]  /*17180*/  ENDCOLLECTIVE ;  /* 0x000000000000791b */ /* 0x003fe20003800000 */
.L_x_11055:
        /* <DEDUP_REMOVED lines=12> */
.L_x_11056:
[----:B------:R-:W-:Y:S01]  /*17250*/  @!PT LDS RZ, [RZ] ;  /* 0x00000000fffff984 */ /* 0x000fe20000000800 */
[----:B------:R-:W-:Y:S01]  /*17260*/  @!PT LDS RZ, [RZ] ;  /* 0x00000000fffff984 */ /* 0x000fe20000000800 */
[----:B------:R-:W-:Y:S01]  /*17270*/  @!PT LDS RZ, [RZ] ;  /* 0x00000000fffff984 */ /* 0x000fe20000000800 */
[----:B------:R0:W-:Y:S01]  /*17280*/  LDGSTS.E.BYPASS.LTC128B.128 [R8+0x3400], desc[UR36][R2.64+0x40], !P0 ;  /* 0x0340004002087fae */ /* 0x0001e2000c101d64 */
[----:B------:R-:W-:-:S13]  /*17290*/  ISETP.LT.OR P0, PT, R0, 0x41, P1 ;  /* 0x000000410000780c */ /* 0x000fda0000f01670 */
[----:B------:R0:W-:Y:S01]  /*172a0*/  LDGSTS.E.BYPASS.LTC128B.128 [R8+0x5400], desc[UR36][R2.64+0x80], !P0 ;  /* 0x0540008002087fae */ /* 0x0001e2000c101d64 */
[----:B------:R-:W-:Y:S05]  /*172b0*/  BRA `(.L_x_11057) ;  /* 0xffffffd400947947 */ /* 0x000fea000383ffff */
.L_x_10994:
[----:B0-----:R0:W1:Y:S02]  /*172c0*/  SYNCS.PHASECHK.TRANS64.TRYWAIT P0, [R0+URZ+0x2d860], R3 ;  /* 0x02d86003000075a7 */ /* 0x001064000800017f */
[----:B-1----:R-:W-:Y:S05]  /*172d0*/  @!P0 NANOSLEEP.SYNCS 0x989680 ;  /* 0x009896800000895d */ /* 0x002fea0003900000 */
[----:B------:R-:W1:Y:S02]  /*172e0*/  @!P0 SYNCS.PHASECHK.TRANS64 P0, [R0+URZ+0x2d860], R3 ;  /* 0x02d86003000085a7 */ /* 0x000e64000800007f */
[----:B-1----:R-:W-:Y:S05]  /*172f0*/  @!P0 BRA `(.L_x_10994) ;  /* 0xfffffffc00f08947 */ /* 0x002fea000383ffff */
[----:B------:R-:W-:Y:S05]  /*17300*/  BRA `(.L_x_11058) ;  /* 0xffffffd800907947 */ /* 0x000fea000383ffff */
.L_x_10995:
        /* <DEDUP_REMOVED lines=8> */
.L_x_11060:
[----:B------:R-:W-:Y:S05]  /*17390*/  BSYNC B0 ;  /* 0x0000000000007941 */ /* 0x000fea0003800000 */
.L_x_11059:
[----:B------:R-:W0:Y:S01]  /*173a0*/  S2R R2, SR_TID.X ;  /* 0x0000000000027919 */ /* 0x000e220000002100 */
[----:B------:R-:W-:Y:S01]  /*173b0*/  IMAD.MOV.U32 R13, RZ, RZ, R17 ;  /* 0x000000ffff0d7224 */ /* 0x000fe200078e0011 */
[----:B------:R-:W-:Y:S01]  /*173c0*/  LEA R4, R4, UR47, 0x1 ;  /* 0x0000002f04047c11 */ /* 0x000fe2000f8e08ff */
[----:B------:R-:W-:Y:S02]  /*173d0*/  IMAD.MOV.U32 R12, RZ, RZ, RZ ;  /* 0x000000ffff0c7224 */ /* 0x000fe400078e00ff */
[----:B------:R-:W-:Y:S02]  /*173e0*/  IMAD.MOV.U32 R11, RZ, RZ, 0x1c1f ;  /* 0x00001c1fff0b7424 */ /* 0x000fe400078e00ff */
[----:B------:R-:W-:Y:S02]  /*173f0*/  IMAD.MOV.U32 R15, RZ, RZ, -0x1 ;  /* 0xffffffffff0f7424 */ /* 0x000fe400078e00ff */
[----:B------:R-:W-:-:S07]  /*17400*/  IMAD.MOV.U32 R3, RZ, RZ, R14 ;  /* 0x000000ffff037224 */ /* 0x000fce00078e000e */
[----:B0-----:R-:W-:Y:S05]  /*17410*/  WARPSYNC.COLLECTIVE R15, `(.L_x_11061) ;  /* 0x000000000f087348 */ /* 0x001fea0003c00000 */
[----:B------:R1:W2:Y:S02]  /*17420*/  SHFL.IDX P6, R14, R13, R12, R11 ;  /* 0x0000000c0d0e7389 */ /* 0x0002a400000c000b */
[----:B012---:R-:W-:Y:S01]  /*17430*/  ENDCOLLECTIVE ;  /* 0x000000000000791b */ /* 0x007fe20003800000 */
.L_x_11061:
[----:B------:R-:W-:Y:S02]  /*17440*/  ULDC UR4, c[0x0][0x2f4] ;  /* 0x0000bd0000047ab9 */ /* 0x000fe40000000800 */
[----:B------:R-:W-:-:S04]  /*17450*/  ISETP.GE.AND P2, PT, R9, UR4, PT ;  /* 0x0000000409007c0c */ /* 0x000fc8000bf46270 */
[----:B------:R-:W-:Y:S01]  /*17460*/  ISETP.LT.OR P3, PT, R5, 0x1, P2 ;  /* 0x000000010500780c */ /* 0x000fe20001761670 */
[----:B------:R-:W-:Y:S02]  /*17470*/  IMAD.MOV.U32 R13, RZ, RZ, R18 ;  /* 0x000000ffff0d7224 */ /* 0x000fe400078e0012 */
        /* <DEDUP_REMOVED lines=11> */
.L_x_11062:
[----:B------:R-:W-:Y:S01]  /*17530*/  ISETP.LT.OR P4, PT, R5, 0x1, P1 ;  /* 0x000000010500780c */ /* 0x000fe20000f81670 */
[----:B------:R-:W-:Y:S01]  /*17540*/  IMAD.WIDE.U32 R2, R9, 0x2, R2 ;  /* 0x0000000209027825 */ /* 0x000fe200078e0002 */
[----:B------:R-:W-:-:S04]  /*17550*/  ISETP.LT.OR P5, PT, R5, 0x1, P0 ;  /* 0x000000010500780c */ /* 0x000fc800007a1670 */
[----:B------:R-:W-:Y:S01]  /*17560*/  @!PT LDS RZ, [RZ] ;  /* 0x00000000fffff984 */ /* 0x000fe20000000800 */
[----:B------:R-:W-:Y:S01]  /*17570*/  @!PT LDS RZ, [RZ] ;  /* 0x00000000fffff984 */ /* 0x000fe20000000800 */
[----:B------:R-:W-:Y:S01]  /*17580*/  @!PT LDS RZ, [RZ] ;  /* 0x00000000fffff984 */ /* 0x000fe20000000800 */
[----:B------:R0:W-:Y:S01]  /*17590*/  LDGSTS.E.BYPASS.LTC128B.128 [R4+0x400], desc[UR36][R2.64], !P3 ;  /* 0x0040000002047fae */ /* 0x0001e2000d901d64 */
[----:B------:R-:W-:Y:S01]  /*175a0*/  ISETP.LT.OR P3, PT, R5, 0x21, P2 ;  /* 0x000000210500780c */ /* 0x000fe20001761670 */
[----:B------:R-:W-:-:S05]  /*175b0*/  IMAD.MOV.U32 R13, RZ, RZ, R17 ;  /* 0x000000ffff0d7224 */ /* 0x000fca00078e0011 */
        /* <DEDUP_REMOVED lines=8> */
.L_x_11063:
        /* <DEDUP_REMOVED lines=8> */
.L_x_11064:
        /* <DEDUP_REMOVED lines=15> */
.L_x_11065:
[----:B------:R-:W-:Y:S02]  /*177b0*/  IMAD.MOV.U32 R3, RZ, RZ, R7 ;  /* 0x000000ffff037224 */ /* 0x000fe400078e0007 */
[----:B------:R-:W-:Y:S02]  /*177c0*/  IMAD.MOV.U32 R13, RZ, RZ, R18 ;  /* 0x000000ffff0d7224 */ /* 0x000fe400078e0012 */
[----:B------:R-:W-:Y:S02]  /*177d0*/  IMAD.MOV.U32 R12, RZ, RZ, 0x3 ;  /* 0x00000003ff0c7424 */ /* 0x000fe400078e00ff */
[----:B------:R-:W-:-:S07]  /*177e0*/  IMAD.MOV.U32 R8, RZ, RZ, R14 ;  /* 0x000000ffff087224 */ /* 0x000fce00078e000e */
[----:B------:R-:W-:Y:S05]  /*177f0*/  WARPSYNC.COLLECTIVE R15, `(.L_x_11066) ;  /* 0x000000000f087348 */ /* 0x000fea0003c00000 */
[----:B------:R0:W1:Y:S02]  /*17800*/  SHFL.IDX P6, R14, R13, R12, R11 ;  /* 0x0000000c0d0e7389 */ /* 0x00006400000c000b */
[----:B01----:R-:W-:Y:S01]  /*17810*/  ENDCOLLECTIVE ;  /* 0x000000000000791b */ /* 0x003fe20003800000 */
.L_x_11066:
        /* <DEDUP_REMOVED lines=13> */
.L_x_11067:
[----:B------:R-:W-:Y:S05]  /*178f0*/  BRA `(.L_x_11068) ;  /* 0xffffffd400d87947 */ /* 0x000fea000383ffff */
.L_x_10998:
[----:B0-----:R0:W1:Y:S02]  /*17900*/  SYNCS.PHASECHK.TRANS64.TRYWAIT P0, [R7+URZ+0x2d820], R6 ;  /* 0x02d82006070075a7 */ /* 0x001064000800017f */
[----:B-1----:R-:W-:Y:S05]  /*17910*/  @!P0 NANOSLEEP.SYNCS 0x989680 ;  /* 0x009896800000895d */ /* 0x002fea0003900000 */
[----:B------:R-:W1:Y:S02]  /*17920*/  @!P0 SYNCS.PHASECHK.TRANS64 P0, [R7+URZ+0x2d820], R6 ;  /* 0x02d82006070085a7 */ /* 0x000e64000800007f */
[----:B-1----:R-:W-:Y:S05]  /*17930*/  @!P0 BRA `(.L_x_10998) ;  /* 0xfffffffc00f08947 */ /* 0x002fea000383ffff */
[----:B------:R-:W-:Y:S05]  /*17940*/  BRA `(.L_x_11069) ;  /* 0xffffffd800547947 */ /* 0x000fea000383ffff */
.L_x_10999:
        /* <DEDUP_REMOVED lines=11> */
.L_x_11071:
[----:B------:R-:W-:Y:S05]  /*17a00*/  BSYNC B0 ;  /* 0x0000000000007941 */ /* 0x000fea0003800000 */
.L_x_11070:
[----:B------:R-:W-:Y:S05]  /*17a10*/  BRA `(.L_x_11072) ;  /* 0xffffffd800387947 */ /* 0x000fea000383ffff */
.L_x_11000:
[----:B------:R-:W-:Y:S01]  /*17a20*/  BSSY B0, `(.L_x_11073) ;  /* 0x0000006000007945 */ /* 0x000fe20003800000 */
[----:B------:R-:W-:-:S07]  /*17a30*/  IMAD.MOV.U32 R15, RZ, RZ, -0x1 ;  /* 0xffffffffff0f7424 */ /* 0x000fce00078e00ff */
[----:B01---5:R-:W-:Y:S05]  /*17a40*/  WARPSYNC.COLLECTIVE R15, `(.L_x_11074) ;  /* 0x000000000f0c7348 */ /* 0x023fea0003c00000 */
[----:B------:R-:W-:Y:S02]  /*17a50*/  ELECT P6, UR62, PT ;  /* 0x00000000003e782f */ /* 0x000fe400038c0000 */
[----:B------:R-:W-:Y:S01]  /*17a60*/  MOV R14, UR62 ;  /* 0x0000003e000e7c02 */ /* 0x000fe20008000f00 */
[----:B01---5:R-:W-:Y:S10]  /*17a70*/  ENDCOLLECTIVE ;  /* 0x000000000000791b */ /* 0x023ff40003800000 */
.L_x_11074:
[----:B------:R-:W-:Y:S05]  /*17a80*/  BSYNC B0 ;  /* 0x0000000000007941 */ /* 0x000fea0003800000 */
.L_x_11073:
[----:B------:R-:W-:Y:S05]  /*17a90*/  BRA `(.L_x_11075) ;  /* 0xffffffd8002c7947 */ /* 0x000fea000383ffff */
.L_x_11002:
[----:B-1----:R1:W2:Y:S02]  /*17aa0*/  SYNCS.PHASECHK.TRANS64.TRYWAIT P1, [R5+URZ+0x2d840], R4 ;  /* 0x02d84004050075a7 */ /* 0x0022a4000802017f */
[----:B--2---:R-:W-:Y:S05]  /*17ab0*/  @!P1 NANOSLEEP.SYNCS 0x989680 ;  /* 0x009896800000995d */ /* 0x004fea0003900000 */
[----:B------:R-:W2:Y:S02]  /*17ac0*/  @!P1 SYNCS.PHASECHK.TRANS64 P1, [R5+URZ+0x2d840], R4 ;  /* 0x02d84004050095a7 */ /* 0x000ea4000802007f */
[----:B--2---:R-:W-:Y:S05]  /*17ad0*/  @!P1 BRA `(.L_x_11002) ;  /* 0xfffffffc00f09947 */ /* 0x004fea000383ffff */
[----:B------:R-:W-:Y:S05]  /*17ae0*/  BRA `(.L_x_11076) ;  /* 0xffffffd800547947 */ /* 0x000fea000383ffff */
.L_x_11004:
[----:B--2---:R2:W3:Y:S02]  /*17af0*/  SYNCS.PHASECHK.TRANS64.TRYWAIT P1, [R3+URZ+0x2d840], R0 ;  /* 0x02d84000030075a7 */ /* 0x0044e4000802017f */
[----:B---3--:R-:W-:Y:S05]  /*17b00*/  @!P1 NANOSLEEP.SYNCS 0x989680 ;  /* 0x009896800000995d */ /* 0x008fea0003900000 */
[----:B------:R-:W3:Y:S02]  /*17b10*/  @!P1 SYNCS.PHASECHK.TRANS64 P1, [R3+URZ+0x2d840], R0 ;  /* 0x02d84000030095a7 */ /* 0x000ee4000802007f */
[----:B---3--:R-:W-:Y:S05]  /*17b20*/  @!P1 BRA `(.L_x_11004) ;  /* 0xfffffffc00f09947 */ /* 0x008fea000383ffff */
[----:B------:R-:W-:Y:S05]  /*17b30*/  BRA `(.L_x_11077) ;  /* 0xffffffd800607947 */ /* 0x000fea000383ffff */
.L_x_11006:
[----:B---3--:R3:W4:Y:S02]  /*17b40*/  SYNCS.PHASECHK.TRANS64.TRYWAIT P1, [R5+URZ+0x2d860], R4 ;  /* 0x02d86004050075a7 */ /* 0x008724000802017f */
[----:B----4-:R-:W-:Y:S05]  /*17b50*/  @!P1 NANOSLEEP.SYNCS 0x989680 ;  /* 0x009896800000995d */ /* 0x010fea0003900000 */
[----:B------:R-:W4:Y:S02]  /*17b60*/  @!P1 SYNCS.PHASECHK.TRANS64 P1, [R5+URZ+0x2d860], R4 ;  /* 0x02d86004050095a7 */ /* 0x000f24000802007f */
[----:B----4-:R-:W-:Y:S05]  /*17b70*/  @!P1 BRA `(.L_x_11006) ;  /* 0xfffffffc00f09947 */ /* 0x010fea000383ffff */
[----:B------:R-:W-:Y:S05]  /*17b80*/  BRA `(.L_x_11078) ;  /* 0xffffffd8005c7947 */ /* 0x000fea000383ffff */
.L_x_11079:
        /* <DEDUP_REMOVED lines=15> */
.L_x_16000:


//--------------------- .text._ZN7cutlass13device_kernelIN5flash11enable_sm90INS1_16FlashAttnFwdSm90INS1_25CollectiveMainloopFwdSm90ILi2EN4cute5tupleIJNS5_1CILi1EEES8_S8_EEENS6_IJNS7_ILi192EEENS7_ILi128EEENS7_ILi96EEEEEELi96ENS_6half_tEfNS_4arch4Sm90ELb0ELb1ELb1ELb1ELb1ELb0ELb0ELb0ELb1ELb1ELb1ELb0EEENS1_21CollectiveEpilogueFwdINS6_IJSA_SC_SB_EEES9_SE_SG_Li384ELb1ELb1ELb1ELb0EEENS1_36VarlenDynamicPersistentTileSchedulerILi192ELi128ELi384ELi128ELb1ELb1ELb1ELb1ELb0ELb1EEEEEEEEEvNT_6ParamsE --------------------------
	.section	.text._ZN7cutlass13device_kernelIN5flash11enable_sm90INS1_16FlashAttnFwdSm90INS1_25CollectiveMainloopFwdSm90ILi2EN4cute5tupleIJNS5_1CILi1EEES8_S8_EEENS6_IJNS7_ILi192EEENS7_ILi128EEENS7_ILi96EEEEEELi96ENS_6half_tEfNS_4arch4Sm90ELb0ELb1ELb1ELb1ELb1ELb0ELb0ELb0ELb1ELb1ELb1ELb0EEENS1_21CollectiveEpilogueFwdINS6_IJSA_SC_SB_EEES9_SE_SG_Li384ELb1ELb1ELb1ELb0EEENS1_36VarlenDynamicPersistentTileSchedulerILi192ELi128ELi384ELi128ELb1ELb1ELb1ELb1ELb0ELb1EEEEEEEEEvNT_6ParamsE,"ax",@progbits
	.align	128
.text._ZN7cutlass13device_kernelIN5flash11enable_sm90INS1_16FlashAttnFwdSm90INS1_25CollectiveMainloopFwdSm90ILi2EN4cute5tupleIJNS5_1CILi1EEES8_S8_EEENS6_IJNS7_ILi192EEENS7_ILi128EEENS7_ILi96EEEEEELi96ENS_6half_tEfNS_4arch4Sm90ELb0ELb1ELb1ELb1ELb1ELb0ELb0ELb0ELb1ELb1ELb1ELb0EEENS1_21CollectiveEpilogueFwdINS6_IJSA_SC_SB_EEES9_SE_SG_Li384ELb1ELb1ELb1ELb0EEENS1_36VarlenDynamicPersistentTileSchedulerILi192ELi128ELi384ELi128ELb1ELb1ELb1ELb1ELb0ELb1EEEEEEEEEvNT_6ParamsE:
        .type           _ZN7cutlass13device_kernelIN5flash11enable_sm90INS1_16FlashAttnFwdSm90INS1_25CollectiveMainloopFwdSm90ILi2EN4cute5tupleIJNS5_1CILi1EEES8_S8_EEENS6_IJNS7_ILi192EEENS7_ILi128EEENS7_ILi96EEEEEELi96ENS_6half_tEfNS_4arch4Sm90ELb0ELb1ELb1ELb1ELb1ELb0ELb0ELb0ELb1ELb1ELb1ELb0EEENS1_21CollectiveEpilogueFwdINS6_IJSA_SC_SB_EEES9_SE_SG_Li384ELb1ELb1ELb1ELb0EEENS1_36VarlenDynamicPersistentTileSchedulerILi192ELi128ELi384ELi128ELb1ELb1ELb1ELb1ELb0ELb1EEEEEEEEEvNT_6ParamsE,@function
        .size           _ZN7cutlass13device_kernelIN5flash11enable_sm90INS1_16FlashAttnFwdSm90INS1_25CollectiveMainloopFwdSm90ILi2EN4cute5tupleIJNS5_1CILi1EEES8_S8_EEENS6_IJNS7_ILi192EEENS7_ILi128EEENS7_ILi96EEEEEELi96ENS_6half_tEfNS_4arch4Sm90ELb0ELb1ELb1ELb1ELb1ELb0ELb0ELb0ELb1ELb1ELb1ELb0EEENS1_21CollectiveEpilogueFwdINS6_IJSA_SC_SB_EEES9_SE_SG_Li384ELb1ELb1ELb1ELb0EEENS1_36VarlenDynamicPersistentTileSchedulerILi192ELi128ELi384ELi128ELb1ELb1ELb1ELb1ELb0ELb1EEEEEEEEEvNT_6ParamsE,(.L_x_16001 - _ZN7cutlass13device_kernelIN5flash11enable_sm90INS1_16FlashAttnFwdSm90INS1_25CollectiveMainloopFwdSm90ILi2EN4cute5tupleIJNS5_1CILi1EEES8_S8_EEENS6_IJNS7_ILi192EEENS7_ILi128EEENS7_ILi96EEEEEELi96ENS_6half_tEfNS_4arch4Sm90ELb0ELb1ELb1ELb1ELb1ELb0ELb0ELb0ELb1ELb1ELb1ELb0EEENS1_21CollectiveEpilogueFwdINS6_IJSA_SC_SB_EEES9_SE_SG_Li384ELb1ELb1ELb1ELb0EEENS1_36VarlenDynamicPersistentTileSchedulerILi192ELi128ELi384ELi128ELb1ELb1ELb1ELb1ELb0ELb1EEEEEEEEEvNT_6ParamsE)
        .other          _ZN7cutlass13device_kernelIN5flash11enable_sm90INS1_16FlashAttnFwdSm90INS1_25CollectiveMainloopFwdSm90ILi2EN4cute5tupleIJNS5_1CILi1EEES8_S8_EEENS6_IJNS7_ILi192EEENS7_ILi128EEENS7_ILi96EEEEEELi96ENS_6half_tEfNS_4arch4Sm90ELb0ELb1ELb1ELb1ELb1ELb0ELb0ELb0ELb1ELb1ELb1ELb0EEENS1_21CollectiveEpilogueFwdINS6_IJSA_SC_SB_EEES9_SE_SG_Li384ELb1ELb1ELb1ELb0EEENS1_36VarlenDynamicPersistentTileSchedulerILi192ELi128ELi384ELi128ELb1ELb1ELb1ELb1ELb0ELb1EEEEEEEEEvNT_6ParamsE,@"STO_CUDA_ENTRY STV_DEFAULT"
_ZN7cutlass13device_kernelIN5flash11enable_sm90INS1_16FlashAttnFwdSm90INS1_25CollectiveMainloopFwdSm90ILi2EN4cute5tupleIJNS5_1CILi1EEES8_S8_EEENS6_IJNS7_ILi192EEENS7_ILi128EEENS7_ILi96EEEEEELi96ENS_6half_tEfNS_4arch4Sm90ELb0ELb1ELb1ELb1ELb1ELb0ELb0ELb0ELb1ELb1ELb1ELb0EEENS1_21CollectiveEpilogueFwdINS6_IJSA_SC_SB_EEES9_SE_SG_Li384ELb1ELb1ELb1ELb0EEENS1_36VarlenDynamicPersistentTileSchedulerILi192ELi128ELi384ELi128ELb1ELb1ELb1ELb1ELb0ELb1EEEEEEEEEvNT_6ParamsE:
        /* <DEDUP_REMOVED lines=45> */
.L_x_11080:
        /* <DEDUP_REMOVED lines=22> */
.L_x_11081:
        /* <DEDUP_REMOVED lines=18> */
.L_x_11082:
        /* <DEDUP_REMOVED lines=22> */
.L_x_11083:
        /* <DEDUP_REMOVED lines=23> */
.L_x_11084:
[----:B------:R-:W-:Y:S01]  /*0820*/  UISETP.NE.AND UP0, UPT, UR9, URZ, UPT ;  /* 0x0000003f0900728c */ /* 0x000fe2000bf05270 */
[----:B------:R-:W-:Y:S01]  /*0830*/  NOP ;  /* 0x0000000000007918 */ /* 0x000fe20000000000 */
[----:B------:R-:W-:Y:S01]  /*0840*/  UMOV UR44, 0x1 ;  /* 0x00000001002c7882 */ /* 0x000fe20000000000 */
[----:B------:R-:W-:Y:S01]  /*0850*/  ULDC.64 UR56, c[0x0][0x208] ;  /* 0x0000820000387ab9 */ /* 0x000fe20000000a00 */
[----:B------:R-:W-:Y:S01]  /*0860*/  USEL UR44, UR44, 0x2, !UP0 ;  /* 0x000000022c2c7887 */ /* 0x000fe2000c000000 */
[----:B01234-:R-:W-:Y:S01]  /*0870*/  BAR.SYNC.DEFER_BLOCKING 0x0 ;  /* 0x0000000000007b1d */ /* 0x01ffe20000010000 */
[----:B------:R-:W-:-:S13]  /*0880*/  PLOP3.LUT P0, PT, PT, PT, UP0, 0x80, 0x0 ;  /* 0x000000000000781c */ /* 0x000fda0003f0f008 */
[----:B------:R-:W-:Y:S05]  /*0890*/  @!P0 BRA `(.L_x_11085) ;  /* 0x0000012c00048947 */ /* 0x000fea0003800000 */
.L_x_11086:
        /* <DEDUP_REMOVED lines=18> */
[----:B------:R-:W-:Y:S01]  /*09c0*/  VIADD R13, R2, 0xffffff80 ;  /* 0xffffff80020d7836 */ /* 0x000fe20000000000 */
[----:B------:R-:W-:Y:S01]  /*09d0*/  R2UR UR6, R9 ;  /* 0x00000000090672ca */ /* 0x000fe200000e0000 */
[----:B------:R-:W-:Y:S01]  /*09e0*/  IMAD.MOV.U32 R19, RZ, RZ, 0x40 ;  /* 0x00000040ff137424 */ /* 0x000fe200078e00ff */
[----:B------:R-:W-:Y:S01]  /*09f0*/  R2UR UR5, R10 ;  /* 0x000000000a0572ca */ /* 0x000fe200000e0000 */
[----:B------:R-:W-:Y:S01]  /*0a00*/  ULOP3.LUT UR52, UR44, 0x1, URZ, 0xfc, !UPT ;  /* 0x000000012c347892 */ /* 0x000fe2000f8efc3f */
[----:B------:R-:W-:Y:S01]  /*0a10*/  SHF.R.S32.HI R0, RZ, 0x1f, R13 ;  /* 0x0000001fff007819 */ /* 0x000fe2000001140d */
[----:B------:R-:W-:Y:S01]  /*0a20*/  UMOV UR51, URZ ;  /* 0x0000003f00337c82 */ /* 0x000fe20008000000 */
[----:B------:R-:W-:Y:S01]  /*0a30*/  R2UR UR7, R11 ;  /* 0x000000000b0772ca */ /* 0x000fe200000e0000 */
[----:B------:R-:W-:Y:S01]  /*0a40*/  UMOV UR50, URZ ;  /* 0x0000003f00327c82 */ /* 0x000fe20008000000 */
[CC--:B------:R-:W-:Y:S01]  /*0a50*/  LEA.HI R3, R0.reuse, R13.reuse, RZ, 0x4 ;  /* 0x0000000d00037211 */ /* 0x0c0fe200078f20ff */
[----:B------:R-:W-:Y:S01]  /*0a60*/  UMOV UR49, URZ ;  /* 0x0000003f00317c82 */ /* 0x000fe20008000000 */
[----:B------:R-:W-:-:S02]  /*0a70*/  LEA.HI R2, R0, R13, RZ, 0x7 ;  /* 0x0000000d00027211 */ /* 0x000fc400078f38ff */
[----:B------:R-:W-:Y:S02]  /*0a80*/  LOP3.LUT R4, R3, 0xfffffff0, RZ, 0xc0, !PT ;  /* 0xfffffff003047812 */ /* 0x000fe400078ec0ff */
[----:B------:R-:W-:Y:S02]  /*0a90*/  SHF.R.S32.HI R6, RZ, 0x4, R3 ;  /* 0x00000004ff067819 */ /* 0x000fe40000011403 */
[----:B------:R-:W-:Y:S01]  /*0aa0*/  LOP3.LUT R153, R2, 0xffffff80, RZ, 0xc0, !PT ;  /* 0xffffff8002997812 */ /* 0x000fe200078ec0ff */
[----:B------:R-:W-:Y:S01]  /*0ab0*/  IMAD.IADD R4, R13, 0x1, -R4 ;  /* 0x000000010d047824 */ /* 0x000fe200078e0a04 */
[----:B------:R-:W-:Y:S02]  /*0ac0*/  LEA.HI R3, R3, R6, RZ, 0x1 ;  /* 0x0000000603037211 */ /* 0x000fe400078f08ff */
[----:B------:R-:W-:Y:S01]  /*0ad0*/  LEA.HI R7, R0, R13, RZ, 0x5 ;  /* 0x0000000d00077211 */ /* 0x000fe200078f28ff */
[----:B------:R-:W-:Y:S01]  /*0ae0*/  IMAD.IADD R153, R13, 0x1, -R153 ;  /* 0x000000010d997824 */ /* 0x000fe200078e0a99 */
[----:B------:R-:W-:-:S02]  /*0af0*/  LOP3.LUT R5, R3, 0x1ffffffe, RZ, 0xc0, !PT ;  /* 0x1ffffffe03057812 */ /* 0x000fc400078ec0ff */
[----:B------:R-:W-:Y:S02]  /*0b00*/  SHF.R.S32.HI R3, RZ, 0x1f, R4 ;  /* 0x0000001fff037819 */ /* 0x000fe40000011404 */
[----:B------:R-:W-:Y:S01]  /*0b10*/  SHF.R.S32.HI R8, RZ, 0x1f, R153 ;  /* 0x0000001fff087819 */ /* 0x000fe20000011499 */
[----:B------:R-:W-:Y:S01]  /*0b20*/  IMAD.IADD R5, R6, 0x1, -R5 ;  /* 0x0000000106057824 */ /* 0x000fe200078e0a05 */
[----:B------:R-:W-:Y:S02]  /*0b30*/  LEA.HI R3, R3, R4, RZ, 0x3 ;  /* 0x0000000403037211 */ /* 0x000fe400078f18ff */
[----:B------:R-:W-:Y:S01]  /*0b40*/  LEA.HI R9, R8, R153, RZ, 0x2 ;  /* 0x0000009908097211 */ /* 0x000fe200078f10ff */
[----:B------:R-:W-:Y:S01]  /*0b50*/  IMAD.SHL.U32 R5, R5, 0x8, RZ ;  /* 0x0000000805057824 */ /* 0x000fe200078e00ff */
[----:B------:R-:W-:Y:S01]  /*0b60*/  SHF.R.S32.HI R7, RZ, 0x5, R7 ;  /* 0x00000005ff077819 */ /* 0x000fe20000011407 */
[----:B------:R-:W-:Y:S01]  /*0b70*/  IMAD.SHL.U32 R6, R3, 0x40, RZ ;  /* 0x0000004003067824 */ /* 0x000fe200078e00ff */
[----:B------:R-:W-:-:S02]  /*0b80*/  SHF.R.S32.HI R10, RZ, 0x2, R9 ;  /* 0x00000002ff0a7819 */ /* 0x000fc40000011409 */
[----:B------:R-:W-:Y:S01]  /*0b90*/  SHF.R.S32.HI R11, RZ, 0x1f, R9 ;  /* 0x0000001fff0b7819 */ /* 0x000fe20000011409 */
[----:B------:R-:W-:Y:S01]  /*0ba0*/  IMAD R12, R7, 0x10, R4 ;  /* 0x00000010070c7824 */ /* 0x000fe200078e0204 */
[----:B------:R-:W-:Y:S02]  /*0bb0*/  LOP3.LUT R3, R3, 0xfffffff8, RZ, 0xc0, !PT ;  /* 0xfffffff803037812 */ /* 0x000fe400078ec0ff */
[----:B------:R-:W-:Y:S02]  /*0bc0*/  SHF.R.S32.HI R14, RZ, 0x7, R2 ;  /* 0x00000007ff0e7819 */ /* 0x000fe40000011402 */
[----:B------:R-:W-:Y:S01]  /*0bd0*/  LEA.HI R11, R11, R10, RZ, 0x3 ;  /* 0x0000000a0b0b7211 */ /* 0x000fe200078f18ff */
[----:B------:R-:W-:Y:S01]  /*0be0*/  IMAD.IADD R3, R4, 0x1, -R3 ;  /* 0x0000000104037824 */ /* 0x000fe200078e0a03 */
[----:B------:R-:W-:Y:S01]  /*0bf0*/  LEA.HI R8, R8, R153, RZ, 0x5 ;  /* 0x0000009908087211 */ /* 0x000fe200078f28ff */
[----:B------:R-:W-:Y:S01]  /*0c00*/  IMAD.HI R4, R14, 0x55555556, RZ ;  /* 0x555555560e047827 */ /* 0x000fe200078e02ff */
[----:B------:R-:W-:-:S02]  /*0c10*/  LOP3.LUT R11, R11, 0xfffffff8, RZ, 0xc0, !PT ;  /* 0xfffffff80b0b7812 */ /* 0x000fc400078ec0ff */
[----:B------:R-:W-:Y:S01]  /*0c20*/  LOP3.LUT R6, R6, 0x7ffffe00, RZ, 0xc0, !PT ;  /* 0x7ffffe0006067812 */ /* 0x000fe200078ec0ff */
[----:B------:R-:W-:Y:S01]  /*0c30*/  IMAD.SHL.U32 R2, R3, 0x40, RZ ;  /* 0x0000004003027824 */ /* 0x000fe200078e00ff */
[----:B------:R-:W-:Y:S01]  /*0c40*/  LEA.HI R4, R4, R4, RZ, 0x1 ;  /* 0x0000000404047211 */ /* 0x000fe200078f08ff */
[----:B------:R-:W-:Y:S01]  /*0c50*/  IMAD.IADD R11, R10, 0x1, -R11 ;  /* 0x000000010a0b7824 */ /* 0x000fe200078e0a0b */
[----:B------:R-:W-:Y:S01]  /*0c60*/  SHF.R.S32.HI R8, RZ, 0x5, R8 ;  /* 0x00000005ff087819 */ /* 0x000fe20000011408 */
[----:B------:R-:W-:Y:S01]  /*0c70*/  IMAD R6, R7, 0x400, R6 ;  /* 0x0000040007067824 */ /* 0x000fe200078e0206 */
[----:B------:R-:W-:Y:S01]  /*0c80*/  LOP3.LUT R2, R2, 0x1c0, RZ, 0xc0, !PT ;  /* 0x000001c002027812 */ /* 0x000fe200078ec0ff */
[--C-:B------:R-:W-:Y:S01]  /*0c90*/  IMAD.U32 R7, R12, 0x20, R5.reuse ;  /* 0x000000200c077824 */ /* 0x100fe200078e0005 */
[----:B------:R-:W-:Y:S01]  /*0ca0*/  LEA.HI R0, R0, R13, RZ, 0x2 ;  /* 0x0000000d00007211 */ /* 0x000fe200078f10ff */
[----:B------:R-:W-:Y:S01]  /*0cb0*/  IMAD R4, R4, -0x3, R14 ;  /* 0xfffffffd04047824 */ /* 0x000fe200078e020e */
[----:B------:R-:W-:Y:S01]  /*0cc0*/  LOP3.LUT R5, R2, 0x8, R5, 0xf8, !PT ;  /* 0x0000000802057812 */ /* 0x000fe200078ef805 */
[----:B------:R-:W-:Y:S01]  /*0cd0*/  IMAD R11, R8, 0x10, R11 ;  /* 0x00000010080b7824 */ /* 0x000fe200078e020b */
[----:B------:R-:W-:Y:S01]  /*0ce0*/  SHF.R.U32.HI R2, RZ, 0x3, R2 ;  /* 0x00000003ff027819 */ /* 0x000fe20000011602 */
[----:B------:R0:W-:Y:S01]  /*0cf0*/  STL [R1+0x14], R7 ;  /* 0x0000140701007387 */ /* 0x0001e20000100800 */
[----:B------:R-:W-:-:S02]  /*0d00*/  LOP3.LUT R151, R0, 0xfffffffc, RZ, 0xc0, !PT ;  /* 0xfffffffc00977812 */ /* 0x000fc400078ec0ff */
[----:B------:R-:W-:Y:S02]  /*0d10*/  LOP3.LUT R5, R5, R2, RZ, 0x3c, !PT ;  /* 0x0000000205057212 */ /* 0x000fe400078e3cff */
[----:B------:R-:W-:Y:S01]  /*0d20*/  R2P PR, R3, 0x6 ;  /* 0x0000000603007804 */ /* 0x000fe20000000000 */
[----:B------:R-:W-:Y:S01]  /*0d30*/  IMAD.IADD R151, R13, 0x1, -R151 ;  /* 0x000000010d977824 */ /* 0x000fe200078e0a97 */
[----:B------:R-:W-:Y:S01]  /*0d40*/  SHF.R.S32.HI R152, RZ, 0x2, R0 ;  /* 0x00000002ff987819 */ /* 0x000fe20000011400 */
[----:B------:R-:W-:Y:S02]  /*0d50*/  IMAD.IADD R5, R6, 0x1, R5 ;  /* 0x0000000106057824 */ /* 0x000fe400078e0205 */
[----:B0-----:R-:W-:Y:S01]  /*0d60*/  IMAD R7, R4, 0x40, R11 ;  /* 0x0000004004077824 */ /* 0x001fe200078e020b */
[----:B------:R-:W-:Y:S01]  /*0d70*/  LOP3.LUT R4, R9, 0x7ffffffc, RZ, 0xc0, !PT ;  /* 0x7ffffffc09047812 */ /* 0x000fe200078ec0ff */
[C---:B------:R-:W-:Y:S01]  /*0d80*/  IMAD.SHL.U32 R138, R151.reuse, 0x8, RZ ;  /* 0x00000008978a7824 */ /* 0x040fe200078e00ff */
[----:B------:R-:W-:-:S02]  /*0d90*/  LEA.HI R2, R151, R151, RZ, 0x1 ;  /* 0x0000009797027211 */ /* 0x000fc400078f08ff */
[----:B------:R0:W-:Y:S01]  /*0da0*/  STL [R1+0x10], R7 ;  /* 0x0000100701007387 */ /* 0x0001e20000100800 */
[----:B------:R-:W-:Y:S01]  /*0db0*/  IMAD.IADD R4, R153, 0x1, -R4 ;  /* 0x0000000199047824 */ /* 0x000fe200078e0a04 */
[----:B------:R-:W-:Y:S01]  /*0dc0*/  LEA R18, R5, UR41, 0x1 ;  /* 0x0000002905127c11 */ /* 0x000fe2000f8e08ff */
[----:B------:R-:W-:Y:S01]  /*0dd0*/  VIADD R139, R138, 0x20 ;  /* 0x000000208a8b7836 */ /* 0x000fe20000000000 */
[----:B------:R-:W-:Y:S01]  /*0de0*/  LOP3.LUT R2, R2, 0x1ffffffe, RZ, 0xc0, !PT ;  /* 0x1ffffffe02027812 */ /* 0x000fe200078ec0ff */
[----:B------:R-:W-:Y:S01]  /*0df0*/  IMAD.SHL.U32 R17, R4, 0x2, RZ ;  /* 0x0000000204117824 */ /* 0x000fe200078e00ff */
[----:B------:R-:W-:Y:S01]  /*0e00*/  SEL R19, R19, 0xffffffc0, !P2 ;  /* 0xffffffc013137807 */ /* 0x000fe20005000000 */
[----:B------:R-:W-:Y:S01]  /*0e10*/  VIADD R22, R18, 0x21800 ;  /* 0x0002180012167836 */ /* 0x000fe20000000000 */
[----:B------:R-:W-:Y:S01]  /*0e20*/  SHF.R.S32.HI R3, RZ, 0x1f, R139 ;  /* 0x0000001fff037819 */ /* 0x000fe2000001148b */
[----:B------:R-:W-:Y:S02]  /*0e30*/  VIADD R141, R138, 0x40 ;  /* 0x000000408a8d7836 */ /* 0x000fe40000000000 */
[----:B------:R-:W-:-:S02]  /*0e40*/  VIADD R150, R17, 0x18 ;  /* 0x0000001811967836 */ /* 0x000fc40000000000 */
        /* <DEDUP_REMOVED lines=16> */
[----:B------:R-:W-:Y:S01]  /*0f50*/  VIADD R23, R18, 0x21820 ;  /* 0x0002182012177836 */ /* 0x000fe20000000000 */
[----:B------:R-:W-:Y:S01]  /*0f60*/  SHF.R.S32.HI R155, RZ, 0x1f, R143 ;  /* 0x0000001fff9b7819 */ /* 0x000fe2000001148f */
[----:B------:R-:W-:Y:S01]  /*0f70*/  IMAD.IADD R2, R151, 0x1, -R2 ;  /* 0x0000000197027824 */ /* 0x000fe200078e0a02 */
[----:B------:R-:W-:Y:S01]  /*0f80*/  SHF.R.S32.HI R154, RZ, 0x1f, R142 ;  /* 0x0000001fff9a7819 */ /* 0x000fe2000001148e */
[----:B------:R-:W-:-:S02]  /*0f90*/  @P1 VIADD R23, R22, 0xffffffe0 ;  /* 0xffffffe016171836 */ /* 0x000fc40000000000 */
[----:B------:R-:W-:Y:S02]  /*0fa0*/  IMAD.IADD R22, R22, 0x1, R19 ;  /* 0x0000000116167824 */ /* 0x000fe400078e0213 */
[----:B------:R-:W-:Y:S02]  /*0fb0*/  VIADD R140, R17, 0x10 ;  /* 0x00000010118c7836 */ /* 0x000fe40000000000 */
[----:B------:R-:W-:Y:S02]  /*0fc0*/  IMAD R137, R2, 0x8, R7 ;  /* 0x0000000802897824 */ /* 0x000fe400078e0207 */
[----:B------:R-:W-:Y:S02]  /*0fd0*/  IMAD.IADD R19, R19, 0x1, R23 ;  /* 0x0000000113137824 */ /* 0x000fe400078e0217 */
[----:B0-----:R-:W-:-:S07]  /*0fe0*/  VIADD R136, R23, 0x6000 ;  /* 0x0000600017887836 */ /* 0x001fce0000000000 */
.L_x_11190:
        /* <DEDUP_REMOVED lines=12> */
[----:B----4-:R-:W-:Y:S01]  /*10b0*/  IMAD.U32 R3, RZ, RZ, UR9 ;  /* 0x00000009ff037e24 */ /* 0x010fe2000f8e00ff */
[----:B------:R-:W-:Y:S02]  /*10c0*/  @UP1 ULDC.64 UR8, c[0x0][0xa18] ;  /* 0x0002860000081ab9 */ /* 0x000fe40000000a00 */
[----:B------:R-:W-:Y:S02]  /*10d0*/  @UP1 UIMAD.WIDE UR8, UR7, 0x4, UR8 ;  /* 0x00000004070818a5 */ /* 0x000fe4000f8e0208 */
[----:B--2---:R-:W2:Y:S04]  /*10e0*/  @P0 LDG.E R2, desc[UR56][R2.64] ;  /* 0x0000003802020981 */ /* 0x004ea8000c1e1900 */
[----:B------:R-:W-:-:S02]  /*10f0*/  IMAD.U32 R4, RZ, RZ, UR8 ;  /* 0x00000008ff047e24 */ /* 0x000fc4000f8e00ff */
[----:B------:R-:W-:Y:S01]  /*1100*/  IMAD.U32 R5, RZ, RZ, UR9 ;  /* 0x00000009ff057e24 */ /* 0x000fe2000f8e00ff */
        /* <DEDUP_REMOVED lines=29> */
.L_x_11087:
        /* <DEDUP_REMOVED lines=9> */
.L_x_11088:
        /* <DEDUP_REMOVED lines=13> */
.L_x_11089:
[----:B------:R-:W-:Y:S01]  /*1440*/  ULDC UR7, c[0x0][0x448] ;  /* 0x0001120000077ab9 */ /* 0x000fe20000000800 */
[----:B------:R-:W-:Y:S02]  /*1450*/  UIMAD UR39, UR6, 0xc0, URZ ;  /* 0x000000c0062778a4 */ /* 0x000fe4000f8e023f */
        /* <DEDUP_REMOVED lines=26> */
.L_x_11091:
[----:B------:R-:W-:-:S11]  /*1600*/  UISETP.NE.AND UP0, UPT, UR7, 0x1, UPT ;  /* 0x000000010700788c */ /* 0x000fd6000bf05270 */
[----:B------:R-:W-:Y:S02]  /*1610*/  @UP0 ULDC.64 UR10, c[0x0][0x9e8] ;  /* 0x00027a00000a0ab9 */ /* 0x000fe40000000a00 */
[----:B------:R-:W-:-:S04]  /*1620*/  UIMAD.WIDE.U32 UR8, UR4, UR10, URZ ;  /* 0x0000000a040872a5 */ /* 0x000fc8000f8e003f */
[----:B------:R-:W-:-:S12]  /*1630*/  @UP0 USHF.R.U32.HI UR4, URZ, UR11, UR9 ;  /* 0x0000000b3f040299 */ /* 0x000fd80008011609 */
.L_x_11092:
[----:B------:R-:W-:-:S04]  /*1640*/  UIMAD UR4, UR4, UR7, UR7 ;  /* 0x00000007040472a4 */ /* 0x000fc8000f8e0207 */
[----:B------:R-:W-:-:S04]  /*1650*/  UISETP.LT.AND UP0, UPT, UR6, UR4, UPT ;  /* 0x000000040600728c */ /* 0x000fc8000bf01270 */
[----:B------:R-:W-:-:S12]  /*1660*/  USEL UR6, UR6, UR4, UP0 ;  /* 0x0000000406067287 */ /* 0x000fd80008000000 */
.L_x_11090:
        /* <DEDUP_REMOVED lines=33> */
.L_x_11094:
[----:B------:R-:W-:-:S11]  /*1880*/  UISETP.NE.AND UP0, UPT, UR7, 0x1, UPT ;  /* 0x000000010700788c */ /* 0x000fd6000bf05270 */
[----:B------:R-:W-:Y:S02]  /*1890*/  @UP0 ULDC.64 UR12, c[0x0][0x9e8] ;  /* 0x00027a00000c0ab9 */ /* 0x000fe40000000a00 */
[----:B------:R-:W-:-:S04]  /*18a0*/  UIMAD.WIDE.U32 UR8, UR4, UR12, URZ ;  /* 0x0000000c040872a5 */ /* 0x000fc8000f8e003f */
[----:B------:R-:W-:-:S12]  /*18b0*/  @UP0 USHF.R.U32.HI UR4, URZ, UR13, UR9 ;  /* 0x0000000d3f040299 */ /* 0x000fd80008011609 */
.L_x_11095:
[----:B------:R-:W-:-:S04]  /*18c0*/  UIMAD UR4, UR4, UR7, URZ ;  /* 0x00000007040472a4 */ /* 0x000fc8000f8e023f */
[----:B------:R-:W-:-:S04]  /*18d0*/  UISETP.LT.AND UP0, UPT, UR10, UR4, UPT ;  /* 0x000000040a00728c */ /* 0x000fc8000bf01270 */
[----:B------:R-:W-:-:S12]  /*18e0*/  USEL UR10, UR10, UR4, !UP0 ;  /* 0x000000040a0a7287 */ /* 0x000fd8000c000000 */
.L_x_11093:
        /* <DEDUP_REMOVED lines=52> */
.L_x_11096:
        /* <DEDUP_REMOVED lines=33> */
[----:B------:R-:W0:Y:S02]  /*1e40*/  S2R R4, SR_TID.X ;  /* 0x0000000000047919 */ /* 0x000e240000002100 */
[----:B0-----:R-:W-:-:S05]  /*1e50*/  VIADD R5, R4, 0xffffff80 ;  /* 0xffffff8004057836 */ /* 0x001fca0000000000 */
[----:B------:R-:W-:-:S04]  /*1e60*/  SHF.R.S32.HI R4, RZ, 0x1f, R5 ;  /* 0x0000001fff047819 */ /* 0x000fc80000011405 */
[----:B------:R-:W-:-:S04]  /*1e70*/  LEA.HI R4, R4, R5, RZ, 0x7 ;  /* 0x0000000504047211 */ /* 0x000fc800078f38ff */
[----:B------:R-:W-:-:S05]  /*1e80*/  SHF.R.S32.HI R4, RZ, 0x7, R4 ;  /* 0x00000007ff047819 */ /* 0x000fca0000011404 */
[----:B------:R-:W0:Y:S02]  /*1e90*/  SHFL.IDX PT, R0, R4, RZ, 0x1f ;  /* 0x00001fff04007589 */ /* 0x000e2400000e0000 */
[----:B0-----:R-:W-:-:S13]  /*1ea0*/  R2UR UR46, R0 ;  /* 0x00000000002e72ca */ /* 0x001fda00000e0000 */
[----:B------:R-:W-:-:S04]  /*1eb0*/  UIMAD.WIDE UR4, UR46, 0x55555556, URZ ;  /* 0x555555562e0478a5 */ /* 0x000fc8000f8e023f */
[----:B------:R-:W-:Y:S02]  /*1ec0*/  ULEA.HI UR55, UR5, UR5, URZ, 0x1 ;  /* 0x0000000505377291 */ /* 0x000fe4000f8f083f */
[----:B------:R-:W-:Y:S02]  /*1ed0*/  UIADD3 UR5, UR41, 0x21800, URZ ;  /* 0x0002180029057890 */ /* 0x000fe4000fffe03f */
[----:B------:R-:W-:Y:S02]  /*1ee0*/  UIMAD UR55, UR55, -0x3, UR46 ;  /* 0xfffffffd373778a4 */ /* 0x000fe4000f8e022e */
[----:B------:R-:W-:Y:S02]  /*1ef0*/  ULOP3.LUT UP0, URZ, UR5, 0x3ff, URZ, 0xc0, !UPT ;  /* 0x000003ff053f7892 */ /* 0x000fe4000f80c03f */
[----:B------:R-:W-:Y:S02]  /*1f00*/  ULEA UR4, UR55, UR41, 0xc ;  /* 0x0000002937047291 */ /* 0x000fe4000f8e603f */
[----:B------:R-:W-:-:S02]  /*1f10*/  ULEA UR5, UR55, UR5, 0xd ;  /* 0x0000000537057291 */ /* 0x000fc4000f8e683f */
[----:B------:R-:W-:Y:S01]  /*1f20*/  PLOP3.LUT P0, PT, PT, PT, UP0, 0x80, 0x0 ;  /* 0x000000000000781c */ /* 0x000fe20003f0f008 */
[----:B------:R-:W-:Y:S02]  /*1f30*/  UIADD3 UR4, UR4, 0xc400, URZ ;  /* 0x0000c40004047890 */ /* 0x000fe4000fffe03f */
[----:B------:R-:W-:Y:S02]  /*1f40*/  USHF.R.U32.HI UR5, URZ, 0x4, UR5 ;  /* 0x000000043f057899 */ /* 0x000fe40008011605 */
[----:B------:R-:W-:Y:S02]  /*1f50*/  USHF.R.U32.HI UR4, URZ, 0x4, UR4 ;  /* 0x000000043f047899 */ /* 0x000fe40008011604 */
[----:B------:R-:W-:Y:S02]  /*1f60*/  ULOP3.LUT UR45, UR5, 0x3fff, URZ, 0xc0, !UPT ;  /* 0x00003fff052d7892 */ /* 0x000fe4000f8ec03f */
[----:B------:R-:W-:-:S04]  /*1f70*/  ULOP3.LUT UR59, UR4, 0x3fff, URZ, 0xc0, !UPT ;  /* 0x00003fff043b7892 */ /* 0x000fc8000f8ec03f */
[----:B------:R-:W-:Y:S08]  /*1f80*/  @!P0 BRA `(.L_x_11098) ;  /* 0x0000000000408947 */ /* 0x000ff00003800000 */
        /* <DEDUP_REMOVED lines=16> */
.L_x_11098:
        /* <DEDUP_REMOVED lines=9> */
.L_x_11285:
[----:B------:R-:W-:Y:S05]  /*2120*/  @!P0 BRA `(.L_x_11100) ;  /* 0x0000000000048947 */ /* 0x000fea0003800000 */
[----:B------:R-:W-:Y:S01]  /*2130*/  BPT.TRAP 0x1 ;  /* 0x000000040000795c */ /* 0x000fe20000300000 */
.L_x_11100:
[----:B------:R-:W-:Y:S02]  /*2140*/  IMAD.U32 R2, RZ, RZ, UR49 ;  /* 0x00000031ff027e24 */ /* 0x000fe4000f8e00ff */
[----:B0-----:R-:W-:-:S03]  /*2150*/  IMAD.U32 R3, RZ, RZ, UR50 ;  /* 0x00000032ff037e24 */ /* 0x001fc6000f8e00ff */
[----:B------:R-:W-:Y:S02]  /*2160*/  LEA R2, R2, UR41, 0x3 ;  /* 0x0000002902027c11 */ /* 0x000fe4000f8e18ff */
[----:B------:R-:W-:-:S04]  /*2170*/  SHF.L.U32 R3, R3, 0x1f, RZ ;  /* 0x0000001f03037819 */ /* 0x000fc800000006ff */
[----:B------:R0:W1:Y:S01]  /*2180*/  SYNCS.PHASECHK.TRANS64.TRYWAIT P1, [R2+URZ+0x2d830], R3 ;  /* 0x02d83003020075a7 */ /* 0x000062000802017f */
[----:B------:R-:W-:Y:S05]  /*2190*/  @!P0 BRA `(.L_x_11101) ;  /* 0x0000000000048947 */ /* 0x000fea0003800000 */
[----:B------:R-:W-:Y:S01]  /*21a0*/  BPT.TRAP 0x1 ;  /* 0x000000040000795c */ /* 0x000fe20000300000 */
.L_x_11101:
[----:B-1----:R-:W-:Y:S05]  /*21b0*/  @P1 BRA `(.L_x_11102) ;  /* 0x0000000000081947 */ /* 0x002fea0003800000 */
[----:B------:R-:W1:Y:S02]  /*21c0*/  SYNCS.PHASECHK.TRANS64.TRYWAIT P1, [R2+URZ+0x2d830], R3 ;  /* 0x02d83003020075a7 */ /* 0x000e64000802017f */
[----:B-1----:R-:W-:Y:S05]  /*21d0*/  @!P1 BRA `(.L_x_11103) ;  /* 0x0000017400fc9947 */ /* 0x002fea0003800000 */
.L_x_11102:
[----:B------:R-:W-:Y:S05]  /*21e0*/  WARPSYNC.ALL ;  /* 0x0000000000007948 */ /* 0x000fea0003800000 */
[----:B------:R-:W-:Y:S01]  /*21f0*/  UIADD3 UR4, UR41, 0x15400, URZ ;  /* 0x0001540029047890 */ /* 0x000fe2000fffe03f */
[----:B------:R-:W-:Y:S01]  /*2200*/  WARPGROUP.ARRIVE ;  /* 0x00000000000079c5 */ /* 0x000fe20000000000 */
[----:B------:R-:W-:Y:S01]  /*2210*/  UMOV UR5, 0x80000020 ;  /* 0x8000002000057882 */ /* 0x000fe20000000000 */
[----:B------:R-:W-:Y:S01]  /*2220*/  UMOV UR7, 0x80000020 ;  /* 0x8000002000077882 */ /* 0x000fe20000000000 */
[----:B------:R-:W-:Y:S01]  /*2230*/  USHF.R.U32.HI UR4, URZ, 0x4, UR4 ;  /* 0x000000043f047899 */ /* 0x000fe20008011604 */
[----:B------:R-:W-:Y:S01]  /*2240*/  UMOV UR9, 0x80000020 ;  /* 0x8000002000097882 */ /* 0x000fe20000000000 */
[----:B------:R-:W-:-:S02]  /*2250*/  UMOV UR11, 0x80000020 ;  /* 0x80000020000b7882 */ /* 0x000fc40000000000 */
[----:B------:R-:W-:Y:S01]  /*2260*/  ULOP3.LUT UR4, UR4, 0x3fff, URZ, 0xc0, !UPT ;  /* 0x00003fff04047892 */ /* 0x000fe2000f8ec03f */
[----:B------:R-:W-:Y:S01]  /*2270*/  UMOV UR13, 0x80000020 ;  /* 0x80000020000d7882 */ /* 0x000fe20000000000 */
[----:B------:R-:W-:Y:S02]  /*2280*/  UMOV UR15, 0x80000020 ;  /* 0x80000020000f7882 */ /* 0x000fe40000000000 */
[----:B------:R-:W-:Y:S02]  /*2290*/  ULOP3.LUT UR32, UR4, 0x10000, URZ, 0xfc, !UPT ;  /* 0x0001000004207892 */ /* 0x000fe4000f8efc3f */
[----:B------:R-:W-:Y:S02]  /*22a0*/  ULOP3.LUT UR4, UR59, 0x10000, URZ, 0xfc, !UPT ;  /* 0x000100003b047892 */ /* 0x000fe4000f8efc3f */
[----:B------:R-:W-:Y:S02]  /*22b0*/  UIMAD UR6, UR49, 0x600, UR32 ;  /* 0x00000600310678a4 */ /* 0x000fe4000f8e0220 */
[----:B------:R-:W-:-:S02]  /*22c0*/  UIADD3 UR8, UR4, 0x2, URZ ;  /* 0x0000000204087890 */ /* 0x000fc4000fffe03f */
[----:B------:R-:W-:Y:S02]  /*22d0*/  UIADD3 UR10, UR6, 0x2, URZ ;  /* 0x00000002060a7890 */ /* 0x000fe4000fffe03f */
[----:B------:R-:W-:Y:S02]  /*22e0*/  UIADD3 UR12, UR4, 0x300, URZ ;  /* 0x00000300040c7890 */ /* 0x000fe4000fffe03f */
[----:B------:R-:W-:Y:S02]  /*22f0*/  UIADD3 UR14, UR6, 0x200, URZ ;  /* 0x00000200060e7890 */ /* 0x000fe4000fffe03f */
[----:B------:R-:W-:Y:S01]  /*2300*/  HGMMA.64x128x16.F32 R24, gdesc[UR4], RZ, !UPT, gsb0 ;  /* 0x01e00000041879f0 */ /* 0x000fe2000c0008ff */
        /* <DEDUP_REMOVED lines=30> */
.L_x_11104:
[----:B------:R-:W-:Y:S01]  /*24f0*/  UISETP.NE.AND UP1, UPT, UR54, URZ, UPT ;  /* 0x0000003f3600728c */ /* 0x000fe2000bf25270 */
[----:B------:R-:W-:Y:S01]  /*2500*/  R2UR UR6, R2 ;  /* 0x00000000020672ca */ /* 0x000fe200000e0000 */
[----:B------:R-:W-:Y:S01]  /*2510*/  ULDC UR7, c[0x0][0x9d8] ;  /* 0x0002760000077ab9 */ /* 0x000fe20000000800 */
[----:B01----:R-:W-:Y:S02]  /*2520*/  IMAD.MOV.U32 R3, RZ, RZ, -0x80 ;  /* 0xffffff80ff037424 */ /* 0x003fe400078e00ff */
[----:B------:R-:W-:Y:S01]  /*2530*/  FMUL.FTZ R8, R35, UR7 ;  /* 0x0000000723087c20 */ /* 0x000fe20008410000 */
[----:B------:R-:W-:Y:S01]  /*2540*/  FMUL.FTZ R35, R75, UR7 ;  /* 0x000000074b237c20 */ /* 0x000fe20008410000 */
[----:B------:R-:W-:Y:S01]  /*2550*/  PLOP3.LUT P1, PT, PT, PT, UP1, 0x80, 0x0 ;  /* 0x000000000000781c */ /* 0x000fe20003f2f018 */
[----:B------:R-:W-:Y:S01]  /*2560*/  VIADD R75, R137, UR39 ;  /* 0x00000027894b7c36 */ /* 0x000fe20008000000 */
[----:B------:R-:W-:Y:S01]  /*2570*/  PLOP3.LUT P2, PT, PT, PT, UP1, 0x80, 0x0 ;  /* 0x000000000000781c */ /* 0x000fe20003f4f018 */
[----:B------:R-:W-:Y:S01]  /*2580*/  FMUL.FTZ R7, R24, UR7 ;  /* 0x0000000718077c20 */ /* 0x000fe20008410000 */
        /* <DEDUP_REMOVED lines=72> */
[----:B------:R-:W1:Y:S01]  /*2a10*/  MUFU.TANH R7, R7 ;  /* 0x0000000700077308 */ /* 0x000e620000002400 */
[----:B------:R-:W-:Y:S01]  /*2a20*/  IADD3 R2, -R17, 0x1, R80 ;  /* 0x0000000111027810 */ /* 0x000fe20007ffe150 */
[----:B------:R-:W-:Y:S01]  /*2a30*/  ULDC UR35, c[0x0][0x9dc] ;  /* 0x0002770000237ab9 */ /* 0x000fe20000000800 */
[----:B------:R-:W-:Y:S01]  /*2a40*/  SYNCS.ARRIVE.TRANS64.RED.A1T0 RZ, [UR6], RZ ;  /* 0x000000ffffff79a7 */ /* 0x000fe20008100406 */
[----:B------:R-:W-:Y:S01]  /*2a50*/  ULOP3.LUT UR6, URZ, UR35, URZ, 0x33, !UPT ;  /* 0x000000233f067292 */ /* 0x000fe2000f8e333f */
[----:B------:R-:W-:Y:S01]  /*2a60*/  IADD3 R2, -R3, UR38, R2 ;  /* 0x0000002603027c10 */ /* 0x000fe2000fffe102 */
[----:B------:R-:W-:Y:S01]  /*2a70*/  ULDC UR14, c[0x0][0x9e0] ;  /* 0x00027800000e7ab9 */ /* 0x000fe20000000800 */
[----:B------:R-:W-:Y:S01]  /*2a80*/  IADD3 R79, -R17, UR38, R80 ;  /* 0x00000026114f7c10 */ /* 0x000fe2000fffe150 */
[----:B------:R-:W2:Y:S01]  /*2a90*/  MUFU.TANH R89, R89 ;  /* 0x0000005900597308 */ /* 0x000ea20000002400 */
[----:B------:R-:W-:Y:S01]  /*2aa0*/  LEA R77, R88, 0xffffff80, 0x7 ;  /* 0xffffff80584d7811 */ /* 0x000fe200078e38ff */
[----:B------:R-:W-:-:S02]  /*2ab0*/  VIADD R82, R2, UR14 ;  /* 0x0000000e02527c36 */ /* 0x000fc40008000000 */
[----:B------:R-:W-:-:S03]  /*2ac0*/  VIADD R81, R2, UR6 ;  /* 0x0000000602517c36 */ /* 0x000fc60008000000 */
[----:B0-----:R-:W-:Y:S01]  /*2ad0*/  VIADDMNMX R83, R54, R82, R79, PT ;  /* 0x0000005236537246 */ /* 0x001fe2000380014f */
        /* <DEDUP_REMOVED lines=78> */
.L_x_11107:
[----:B------:R-:W-:Y:S02]  /*2fc0*/  ULDC UR6, c[0x0][0x9e4] ;  /* 0x0002790000067ab9 */ /* 0x000fe40000000800 */
[----:B------:R-:W-:-:S05]  /*2fd0*/  IMAD.U32 R54, RZ, RZ, UR6 ;  /* 0x00000006ff367e24 */ /* 0x000fca000f8e00ff */
[----:B------:R-:W-:-:S13]  /*2fe0*/  ISETP.NE.AND P1, PT, R54, 0x1, PT ;  /* 0x000000013600780c */ /* 0x000fda0003f25270 */
[----:B------:R-:W1:Y:S02]  /*2ff0*/  @P1 LDC.64 R2, c[0x0][0x9e8] ;  /* 0x00027a00ff021b82 */ /* 0x000e640000000a00 */
[----:B-1----:R-:W-:-:S05]  /*3000*/  @P1 IMAD.HI.U32 R2, R53, R2, RZ ;  /* 0x0000000235021227 */ /* 0x002fca00078e00ff */
[----:B------:R-:W-:-:S07]  /*3010*/  @P1 SHF.R.U32.HI R53, RZ, R3, R2 ;  /* 0x00000003ff351219 */ /* 0x000fce0000011602 */
.L_x_11108:
[----:B------:R-:W-:Y:S05]  /*3020*/  BSYNC B0 ;  /* 0x0000000000007941 */ /* 0x000fea0003800000 */
.L_x_11106:
[----:B------:R-:W-:-:S04]  /*3030*/  IMAD R2, R53, R54, -R77 ;  /* 0x0000003635027224 */ /* 0x000fc800078e0a4d */
[----:B------:R-:W-:-:S05]  /*3040*/  IMAD.IADD R2, R2, 0x1, -R17 ;  /* 0x0000000102027824 */ /* 0x000fca00078e0a11 */
[----:B------:R-:W-:Y:S02]  /*3050*/  VIADDMNMX R83, R2, R54, R83, PT ;  /* 0x0000003602537246 */ /* 0x000fe40003800153 */
[----:B------:R-:W-:-:S07]  /*3060*/  VIMNMX R84, R84, R2, !PT ;  /* 0x0000000254547248 */ /* 0x000fce0007fe0100 */
.L_x_11105:
        /* <DEDUP_REMOVED lines=15> */
[----:B------:R-:W-:Y:S02]  /*3160*/  ISETP.GT.AND P4, PT, R84, 0x9, !P6 ;  /* 0x000000095400780c */ /* 0x000fe40007784270 */
        /* <DEDUP_REMOVED lines=122> */
[----:B------:R-:W-:Y:S02]  /*3910*/  ISETP.GT.AND P3, PT, R84, 0x60, !P4 ;  /* 0x000000605400780c */ /* 0x000fe40006764270 */
[----:B-1----:R-:W-:-:S02]  /*3920*/  VIADDMNMX R67, R2, R82, R79, PT ;  /* 0x0000005202437246 */ /* 0x002fc4000380014f */
        /* <DEDUP_REMOVED lines=34> */
[----:B------:R-:W-:Y:S01]  /*3b50*/  IMAD.IADD R76, R81, 0x1, R2 ;  /* 0x00000001514c7824 */ /* 0x000fe200078e0202 */
        /* <DEDUP_REMOVED lines=27> */
.L_x_11111:
[----:B------:R-:W-:Y:S02]  /*3d10*/  ULDC UR6, c[0x0][0x9e4] ;  /* 0x0002790000067ab9 */ /* 0x000fe40000000800 */
[----:B------:R-:W-:-:S05]  /*3d20*/  IMAD.U32 R70, RZ, RZ, UR6 ;  /* 0x00000006ff467e24 */ /* 0x000fca000f8e00ff */
[----:B------:R-:W-:-:S13]  /*3d30*/  ISETP.NE.AND P6, PT, R70, 0x1, PT ;  /* 0x000000014600780c */ /* 0x000fda0003fc5270 */
[----:B------:R-:W0:Y:S02]  /*3d40*/  @P6 LDC.64 R2, c[0x0][0x9e8] ;  /* 0x00027a00ff026b82 */ /* 0x000e240000000a00 */
[----:B0-----:R-:W-:-:S05]  /*3d50*/  @P6 IMAD.HI.U32 R2, R69, R2, RZ ;  /* 0x0000000245026227 */ /* 0x001fca00078e00ff */
[----:B------:R-:W-:-:S07]  /*3d60*/  @P6 SHF.R.U32.HI R69, RZ, R3, R2 ;  /* 0x00000003ff456219 */ /* 0x000fce0000011602 */
.L_x_11112:
[----:B------:R-:W-:Y:S05]  /*3d70*/  BSYNC B0 ;  /* 0x0000000000007941 */ /* 0x000fea0003800000 */
.L_x_11110:
[----:B------:R-:W-:-:S04]  /*3d80*/  IMAD R2, R69, R70, -R77 ;  /* 0x0000004645027224 */ /* 0x000fc800078e0a4d */
[----:B------:R-:W-:-:S05]  /*3d90*/  IMAD.IADD R2, R2, 0x1, -R17 ;  /* 0x0000000102027824 */ /* 0x000fca00078e0a11 */
[----:B------:R-:W-:Y:S02]  /*3da0*/  VIADDMNMX R67, R2, R70, R67, PT ;  /* 0x0000004602437246 */ /* 0x000fe40003800143 */
[----:B------:R-:W-:-:S07]  /*3db0*/  VIMNMX R76, R76, R2, !PT ;  /* 0x000000024c4c7248 */ /* 0x000fce0007fe0100 */
.L_x_11109:
[----:B------:R-:W-:Y:S01]  /*3dc0*/  ISETP.GT.AND P1, PT, R76, 0x1, !P1 ;  /* 0x000000014c00780c */ /* 0x000fe20004f24270 */
[----:B------:R-:W-:Y:S01]  /*3dd0*/  ULDC UR33, c[0x0][0x988] ;  /* 0x0002620000217ab9 */ /* 0x000fe20000000800 */
[----:B------:R-:W-:Y:S01]  /*3de0*/  LOP3.LUT P6, RZ, R16, 0x4, RZ, 0xc0, !PT ;  /* 0x0000000410ff7812 */ /* 0x000fe200078cc0ff */
[----:B------:R-:W-:Y:S01]  /*3df0*/  UISETP.NE.AND UP1, UPT, UR54, URZ, UPT ;  /* 0x0000003f3600728c */ /* 0x000fe2000bf25270 */
[----:B------:R-:W-:Y:S01]  /*3e00*/  ISETP.LT.OR P1, PT, R67, 0x2, P1 ;  /* 0x000000024300780c */ /* 0x000fe20000f21670 */
[----:B------:R-:W-:Y:S01]  /*3e10*/  UISETP.NE.AND UP0, UPT, UR53, URZ, UPT ;  /* 0x0000003f3500728c */ /* 0x000fe2000bf05270 */
[----:B------:R-:W-:Y:S01]  /*3e20*/  ISETP.GT.AND P2, PT, R76, 0x8, !P2 ;  /* 0x000000084c00780c */ /* 0x000fe20005744270 */
        /* <DEDUP_REMOVED lines=10> */
[C---:B------:R-:W-:Y:S01]  /*3ed0*/  LOP3.LUT P1, RZ, R16.reuse, 0x8, RZ, 0xc0, !PT ;  /* 0x0000000810ff7812 */ /* 0x040fe2000782c0ff */
[----:B------:R-:W-:Y:S01]  /*3ee0*/  @UP1 USHF.R.U32.HI UR10, URZ, UR11, UR7 ;  /* 0x0000000b3f0a1299 */ /* 0x000fe20008011607 */
[----:B------:R-:W-:-:S02]  /*3ef0*/  LOP3.LUT P2, RZ, R16, 0x40000, RZ, 0xc0, !PT ;  /* 0x0004000010ff7812 */ /* 0x000fc4000784c0ff */
[----:B------:R-:W-:Y:S01]  /*3f00*/  ISETP.GT.AND P1, PT, R76, 0x10, !P1 ;  /* 0x000000104c00780c */ /* 0x000fe20004f24270 */
[----:B------:R-:W-:Y:S01]  /*3f10*/  UIADD3 UR58, UR58, UR10, URZ ;  /* 0x0000000a3a3a7290 */ /* 0x000fe2000fffe03f */
[----:B------:R-:W-:Y:S02]  /*3f20*/  LOP3.LUT P6, RZ, R16, 0x20000, RZ, 0xc0, !PT ;  /* 0x0002000010ff7812 */ /* 0x000fe400078cc0ff */
[----:B------:R-:W-:Y:S01]  /*3f30*/  ISETP.LT.OR P1, PT, R67, 0x11, P1 ;  /* 0x000000114300780c */ /* 0x000fe20000f21670 */
[----:B------:R-:W-:Y:S01]  /*3f40*/  UIADD3 UR14, UR58, UR14, URZ ;  /* 0x0000000e3a0e7290 */ /* 0x000fe2000fffe03f */
[----:B------:R-:W-:Y:S02]  /*3f50*/  ISETP.GT.AND P3, PT, R76, 0x70, !P3 ;  /* 0x000000704c00780c */ /* 0x000fe40005f64270 */
[----:B------:R-:W-:Y:S02]  /*3f60*/  FSEL R9, R9, -INF , !P1 ;  /* 0xff80000009097808 */ /* 0x000fe40004800000 */
[----:B------:R-:W-:-:S02]  /*3f70*/  LOP3.LUT P1, RZ, R16, 0x10, RZ, 0xc0, !PT ;  /* 0x0000001010ff7812 */ /* 0x000fc4000782c0ff */
[C---:B------:R-:W-:Y:S02]  /*3f80*/  ISETP.GT.AND P4, PT, R76.reuse, 0x71, !P4 ;  /* 0x000000714c00780c */ /* 0x040fe40006784270 */
[C---:B------:R-:W-:Y:S02]  /*3f90*/  ISETP.GT.AND P1, PT, R76.reuse, 0x11, !P1 ;  /* 0x000000114c00780c */ /* 0x040fe40004f24270 */
[----:B------:R-:W-:Y:S02]  /*3fa0*/  ISETP.GT.AND P5, PT, R76, 0x78, !P5 ;  /* 0x000000784c00780c */ /* 0x000fe40006fa4270 */
[C---:B------:R-:W-:Y:S02]  /*3fb0*/  ISETP.LT.OR P1, PT, R67.reuse, 0x12, P1 ;  /* 0x000000124300780c */ /* 0x040fe40000f21670 */
[----:B------:R-:W-:Y:S02]  /*3fc0*/  ISETP.LT.OR P3, PT, R67, 0x71, P3 ;  /* 0x000000714300780c */ /* 0x000fe40001f61670 */
[----:B------:R-:W-:-:S02]  /*3fd0*/  FSEL R8, R8, -INF , !P1 ;  /* 0xff80000008087808 */ /* 0x000fc40004800000 */
[----:B------:R-:W-:Y:S02]  /*3fe0*/  LOP3.LUT P1, RZ, R16, 0x2000000, RZ, 0xc0, !PT ;  /* 0x0200000010ff7812 */ /* 0x000fe4000782c0ff */
[C---:B------:R-:W-:Y:S02]  /*3ff0*/  ISETP.LT.OR P4, PT, R67.reuse, 0x72, P4 ;  /* 0x000000724300780c */ /* 0x040fe40002781670 */
[----:B------:R-:W-:Y:S02]  /*4000*/  ISETP.GT.AND P1, PT, R76, 0x18, !P1 ;  /* 0x000000184c00780c */ /* 0x000fe40004f24270 */
[C---:B------:R-:W-:Y:S02]  /*4010*/  ISETP.LT.OR P5, PT, R67.reuse, 0x79, P5 ;  /* 0x000000794300780c */ /* 0x040fe40002fa1670 */
[----:B------:R-:W-:Y:S02]  /*4020*/  ISETP.LT.OR P1, PT, R67, 0x19, P1 ;  /* 0x000000194300780c */ /* 0x000fe40000f21670 */
[----:B------:R-:W-:-:S02]  /*4030*/  FSEL R81, R39, -INF , !P4 ;  /* 0xff80000027517808 */ /* 0x000fc40006000000 */
[----:B------:R-:W-:Y:S02]  /*4040*/  FSEL R11, R11, -INF , !P1 ;  /* 0xff8000000b0b7808 */ /* 0x000fe40004800000 */
[----:B------:R-:W-:-:S04]  /*4050*/  LOP3.LUT P1, RZ, R16, 0x1000000, RZ, 0xc0, !PT ;  /* 0x0100000010ff7812 */ /* 0x000fc8000782c0ff */
[----:B------:R-:W-:-:S04]  /*4060*/  ISETP.GT.AND P1, PT, R76, 0x19, !P1 ;  /* 0x000000194c00780c */ /* 0x000fc80004f24270 */
[----:B------:R-:W-:-:S04]  /*4070*/  ISETP.LT.OR P1, PT, R67, 0x1a, P1 ;  /* 0x0000001a4300780c */ /* 0x000fc80000f21670 */
        /* <DEDUP_REMOVED lines=21> */
[----:B------:R-:W-:Y:S02]  /*41d0*/  ISETP.GT.AND P1, PT, R76, 0x31, !P2 ;  /* 0x000000314c00780c */ /* 0x000fe40005724270 */
[----:B------:R-:W-:Y:S02]  /*41e0*/  LOP3.LUT P2, RZ, R16, 0x80, RZ, 0xc0, !PT ;  /* 0x0000008010ff7812 */ /* 0x000fe4000784c0ff */
[----:B------:R-:W-:-:S04]  /*41f0*/  ISETP.LT.OR P1, PT, R67, 0x32, P1 ;  /* 0x000000324300780c */ /* 0x000fc80000f21670 */
[----:B------:R-:W-:Y:S02]  /*4200*/  FSEL R21, R21, -INF , !P1 ;  /* 0xff80000015157808 */ /* 0x000fe40004800000 */
[----:B------:R-:W-:Y:S02]  /*4210*/  ISETP.GT.AND P1, PT, R76, 0x38, !P6 ;  /* 0x000000384c00780c */ /* 0x000fe40007724270 */
[----:B------:R-:W-:Y:S02]  /*4220*/  LOP3.LUT P6, RZ, R16, 0x40, RZ, 0xc0, !PT ;  /* 0x0000004010ff7812 */ /* 0x000fe400078cc0ff */
[----:B------:R-:W-:-:S04]  /*4230*/  ISETP.LT.OR P1, PT, R67, 0x39, P1 ;  /* 0x000000394300780c */ /* 0x000fc80000f21670 */
[----:B------:R-:W-:Y:S02]  /*4240*/  FSEL R2, R24, -INF , !P1 ;  /* 0xff80000018027808 */ /* 0x000fe40004800000 */
[----:B------:R-:W-:Y:S02]  /*4250*/  LOP3.LUT P1, RZ, R16, 0x10000, RZ, 0xc0, !PT ;  /* 0x0001000010ff7812 */ /* 0x000fe4000782c0ff */
[----:B------:R-:W-:Y:S02]  /*4260*/  FMNMX.FTZ R24, R68, R89, !PT ;  /* 0x0000005944187209 */ /* 0x000fe40007810000 */
[----:B------:R-:W-:-:S04]  /*4270*/  ISETP.GT.AND P1, PT, R76, 0x39, !P1 ;  /* 0x000000394c00780c */ /* 0x000fc80004f24270 */
[----:B------:R-:W-:-:S04]  /*4280*/  ISETP.LT.OR P1, PT, R67, 0x3a, P1 ;  /* 0x0000003a4300780c */ /* 0x000fc80000f21670 */
[----:B------:R-:W-:Y:S02]  /*4290*/  FSEL R3, R25, -INF , !P1 ;  /* 0xff80000019037808 */ /* 0x000fe40004800000 */
[----:B------:R-:W-:Y:S02]  /*42a0*/  FMNMX.FTZ R25, R91, R24, !PT ;  /* 0x000000185b197209 */ /* 0x000fe40007810000 */
[----:B------:R-:W-:Y:S02]  /*42b0*/  LOP3.LUT P1, RZ, R16, 0x8000, RZ, 0xc0, !PT ;  /* 0x0000800010ff7812 */ /* 0x000fe4000782c0ff */
[----:B------:R-:W-:Y:S02]  /*42c0*/  FMNMX.FTZ R24, R90, R25, !PT ;  /* 0x000000195a187209 */ /* 0x000fe40007810000 */
[----:B------:R-:W-:Y:S02]  /*42d0*/  ISETP.GT.AND P1, PT, R76, 0x40, !P1 ;  /* 0x000000404c00780c */ /* 0x000fe40004f24270 */
[----:B------:R-:W-:-:S02]  /*42e0*/  FMNMX.FTZ R25, R93, R24, !PT ;  /* 0x000000185d197209 */ /* 0x000fc40007810000 */
[----:B------:R-:W-:Y:S02]  /*42f0*/  ISETP.LT.OR P1, PT, R67, 0x41, P1 ;  /* 0x000000414300780c */ /* 0x000fe40000f21670 */
[----:B------:R-:W-:Y:S02]  /*4300*/  FMNMX.FTZ R24, R92, R25, !PT ;  /* 0x000000195c187209 */ /* 0x000fe40007810000 */
[----:B------:R-:W-:Y:S02]  /*4310*/  FSEL R26, R26, -INF , !P1 ;  /* 0xff8000001a1a7808 */ /* 0x000fe40004800000 */
[----:B------:R-:W-:Y:S02]  /*4320*/  FMNMX.FTZ R25, R53, R24, !PT ;  /* 0x0000001835197209 */ /* 0x000fe40007810000 */
[----:B------:R-:W-:Y:S02]  /*4330*/  LOP3.LUT P1, RZ, R16, 0x4000, RZ, 0xc0, !PT ;  /* 0x0000400010ff7812 */ /* 0x000fe4000782c0ff */
[----:B------:R-:W-:-:S02]  /*4340*/  FMNMX.FTZ R24, R54, R25, !PT ;  /* 0x0000001936187209 */ /* 0x000fc40007810000 */
[----:B------:R-:W-:Y:S02]  /*4350*/  ISETP.GT.AND P1, PT, R76, 0x41, !P1 ;  /* 0x000000414c00780c */ /* 0x000fe40004f24270 */
[----:B------:R-:W-:Y:S02]  /*4360*/  FMNMX.FTZ R25, R55, R24, !PT ;  /* 0x0000001837197209 */ /* 0x000fe40007810000 */
[----:B------:R-:W-:Y:S02]  /*4370*/  ISETP.LT.OR P1, PT, R67, 0x42, P1 ;  /* 0x000000424300780c */ /* 0x000fe40000f21670 */
[----:B------:R-:W-:Y:S02]  /*4380*/  FMNMX.FTZ R24, R56, R25, !PT ;  /* 0x0000001938187209 */ /* 0x000fe40007810000 */
[----:B------:R-:W-:Y:S02]  /*4390*/  FSEL R27, R27, -INF , !P1 ;  /* 0xff8000001b1b7808 */ /* 0x000fe40004800000 */
[----:B------:R-:W-:-:S02]  /*43a0*/  FMNMX.FTZ R25, R57, R24, !PT ;  /* 0x0000001839197209 */ /* 0x000fc40007810000 */
[----:B------:R-:W-:Y:S02]  /*43b0*/  LOP3.LUT P1, RZ, R16, 0x2000, RZ, 0xc0, !PT ;  /* 0x0000200010ff7812 */ /* 0x000fe4000782c0ff */
[----:B------:R-:W-:Y:S02]  /*43c0*/  FMNMX.FTZ R24, R58, R25, !PT ;  /* 0x000000193a187209 */ /* 0x000fe40007810000 */
[----:B------:R-:W-:Y:S02]  /*43d0*/  ISETP.GT.AND P1, PT, R76, 0x48, !P1 ;  /* 0x000000484c00780c */ /* 0x000fe40004f24270 */
[----:B------:R-:W-:Y:S02]  /*43e0*/  FMNMX.FTZ R25, R59, R24, !PT ;  /* 0x000000183b197209 */ /* 0x000fe40007810000 */
[----:B------:R-:W-:Y:S02]  /*43f0*/  ISETP.LT.OR P1, PT, R67, 0x49, P1 ;  /* 0x000000494300780c */ /* 0x000fe40000f21670 */
[----:B------:R-:W-:-:S02]  /*4400*/  FMNMX.FTZ R24, R60, R25, !PT ;  /* 0x000000193c187209 */ /* 0x000fc40007810000 */
        /* <DEDUP_REMOVED lines=36> */
[----:B------:R-:W-:-:S03]  /*4650*/  ISETP.GT.AND P1, PT, R76, 0x59, !P1 ;  /* 0x000000594c00780c */ /* 0x000fc60004f24270 */
[----:B------:R-:W0:Y:S01]  /*4660*/  SHFL.BFLY PT, R24, R25, 0x2, 0x1f ;  /* 0x0c401f0019187f89 */ /* 0x000e2200000e0000 */
[----:B------:R-:W-:-:S04]  /*4670*/  ISETP.LT.OR P1, PT, R67, 0x5a, P1 ;  /* 0x0000005a4300780c */ /* 0x000fc80000f21670 */
[----:B------:R-:W-:Y:S02]  /*4680*/  FSEL R33, R33, -INF , !P1 ;  /* 0xff80000021217808 */ /* 0x000fe40004800000 */
[----:B------:R-:W-:Y:S02]  /*4690*/  ISETP.GT.AND P1, PT, R76, 0x60, !P2 ;  /* 0x000000604c00780c */ /* 0x000fe40005724270 */
[----:B------:R-:W-:Y:S02]  /*46a0*/  LOP3.LUT P2, RZ, R16, 0x20, RZ, 0xc0, !PT ;  /* 0x0000002010ff7812 */ /* 0x000fe4000784c0ff */
[----:B------:R-:W-:Y:S02]  /*46b0*/  ISETP.LT.OR P1, PT, R67, 0x61, P1 ;  /* 0x000000614300780c */ /* 0x000fe40000f21670 */
[----:B------:R-:W-:Y:S02]  /*46c0*/  ISETP.GT.AND P2, PT, R76, 0x69, !P2 ;  /* 0x000000694c00780c */ /* 0x000fe40005744270 */
[----:B------:R-:W-:-:S02]  /*46d0*/  FSEL R34, R34, -INF , !P1 ;  /* 0xff80000022227808 */ /* 0x000fc40004800000 */
[----:B------:R-:W-:Y:S02]  /*46e0*/  ISETP.GT.AND P1, PT, R76, 0x61, !P6 ;  /* 0x000000614c00780c */ /* 0x000fe40007724270 */
[----:B------:R-:W-:Y:S02]  /*46f0*/  LOP3.LUT P6, RZ, R16, 0x2, RZ, 0xc0, !PT ;  /* 0x0000000210ff7812 */ /* 0x000fe400078cc0ff */
[C---:B------:R-:W-:Y:S02]  /*4700*/  ISETP.LT.OR P1, PT, R67.reuse, 0x62, P1 ;  /* 0x000000624300780c */ /* 0x040fe40000f21670 */
[----:B------:R-:W-:Y:S02]  /*4710*/  ISETP.LT.OR P2, PT, R67, 0x6a, P2 ;  /* 0x0000006a4300780c */ /* 0x000fe40001741670 */
[----:B0-----:R-:W-:Y:S02]  /*4720*/  FMNMX.FTZ R69, R25, R24, !PT ;  /* 0x0000001819457209 */ /* 0x001fe40007810000 */
[----:B------:R-:W-:-:S02]  /*4730*/  FSEL R35, R35, -INF , !P1 ;  /* 0xff80000023237808 */ /* 0x000fc40004800000 */
[----:B------:R-:W-:Y:S01]  /*4740*/  FSEL R80, R37, -INF , !P2 ;  /* 0xff80000025507808 */ /* 0x000fe20005000000 */
[----:B------:R-:W0:Y:S02]  /*4750*/  SHFL.BFLY PT, R24, R69, 0x1, 0x1f ;  /* 0x0c201f0045187f89 */ /* 0x000e2400000e0000 */
[----:B0-----:R-:W-:-:S04]  /*4760*/  FMNMX.FTZ R24, R69, R24, !PT ;  /* 0x0000001845187209 */ /* 0x001fc80007810000 */
[C---:B------:R-:W-:Y:S01]  /*4770*/  FSETP.NEU.FTZ.AND P1, PT, R24.reuse, -INF , PT ;  /* 0xff8000001800780b */ /* 0x040fe20003f3d000 */
[----:B------:R-:W-:-:S05]  /*4780*/  FMUL.FTZ R78, R24, UR33 ;  /* 0x00000021184e7c20 */ /* 0x000fca0008410000 */
[----:B------:R-:W-:Y:S02]  /*4790*/  FSEL R78, R78, RZ, P1 ;  /* 0x000000ff4e4e7208 */ /* 0x000fe40000800000 */
[----:B------:R-:W-:Y:S02]  /*47a0*/  ISETP.GT.AND P1, PT, R76, RZ, !P6 ;  /* 0x000000ff4c00720c */ /* 0x000fe40007724270 */
[----:B------:R-:W-:Y:S01]  /*47b0*/  LOP3.LUT P6, RZ, R16, 0x1, RZ, 0xc0, !PT ;  /* 0x0000000110ff7812 */ /* 0x000fe200078cc0ff */
[--C-:B------:R-:W-:Y:S01]  /*47c0*/  FFMA.FTZ R75, R54, UR33, -R78.reuse ;  /* 0x00000021364b7c23 */ /* 0x100fe2000801084e */
[----:B------:R-:W-:Y:S01]  /*47d0*/  ISETP.LT.OR P1, PT, R67, 0x1, P1 ;  /* 0x000000014300780c */ /* 0x000fe20000f21670 */
[--C-:B------:R-:W-:Y:S01]  /*47e0*/  FFMA.FTZ R77, R56, UR33, -R78.reuse ;  /* 0x00000021384d7c23 */ /* 0x100fe2000801084e */
[--C-:B------:R-:W-:Y:S01]  /*47f0*/  FFMA.FTZ R56, R57, UR33, -R78.reuse ;  /* 0x0000002139387c23 */ /* 0x100fe2000801084e */
[--C-:B------:R-:W-:Y:S01]  /*4800*/  FFMA.FTZ R57, R58, UR33, -R78.reuse ;  /* 0x000000213a397c23 */ /* 0x100fe2000801084e */
[----:B------:R-:W-:Y:S01]  /*4810*/  FSEL R79, R0, -INF , !P1 ;  /* 0xff800000004f7808 */ /* 0x000fe20004800000 */
[--C-:B------:R-:W-:Y:S01]  /*4820*/  FFMA.FTZ R53, R53, UR33, -R78.reuse ;  /* 0x0000002135357c23 */ /* 0x100fe2000801084e */
[----:B------:R-:W-:Y:S01]  /*4830*/  LOP3.LUT P1, RZ, R16, 0x4000000, RZ, 0xc0, !PT ;  /* 0x0400000010ff7812 */ /* 0x000fe2000782c0ff */
        /* <DEDUP_REMOVED lines=11> */
[----:B------:R-:W-:Y:S01]  /*48f0*/  ISETP.GT.AND P6, PT, R76, 0x79, !P6 ;  /* 0x000000794c00780c */ /* 0x000fe200077c4270 */
[--C-:B------:R-:W-:Y:S01]  /*4900*/  FFMA.FTZ R71, R92, UR33, -R78.reuse ;  /* 0x000000215c477c23 */ /* 0x100fe2000801084e */
[----:B------:R-:W-:Y:S01]  /*4910*/  FMNMX.FTZ R25, R9, R70, !PT ;  /* 0x0000004609197209 */ /* 0x000fe20007810000 */
[----:B------:R-:W0:Y:S01]  /*4920*/  MUFU.EX2 R73, R73 ;  /* 0x0000004900497308 */ /* 0x000e220000000800 */
[----:B------:R-:W-:Y:S01]  /*4930*/  FSEL R76, R36, -INF , !P1 ;  /* 0xff800000244c7808 */ /* 0x000fe20004800000 */
        /* <DEDUP_REMOVED lines=11> */
[--C-:B------:R-:W-:Y:S01]  /*49f0*/  FFMA.FTZ R52, R52, UR33, -R78.reuse ;  /* 0x0000002134347c23 */ /* 0x100fe2000801084e */
        /* <DEDUP_REMOVED lines=11> */
[--C-:B-1----:R-:W-:Y:S01]  /*4ab0*/  FFMA.FTZ R53, R59, UR33, -R78.reuse ;  /* 0x000000213b357c23 */ /* 0x102fe2000801084e */
[----:B------:R-:W-:Y:S01]  /*4ac0*/  FFMA.FTZ R59, R63, UR33, -R78 ;  /* 0x000000213f3b7c23 */ /* 0x000fe2000801084e */
[----:B------:R-:W-:-:S02]  /*4ad0*/  FMNMX.FTZ R25, R15, R54, !PT ;  /* 0x000000360f197209 */ /* 0x000fc40007810000 */
[----:B------:R-:W-:Y:S02]  /*4ae0*/  FSEL R63, R38, -INF , !P3 ;  /* 0xff800000263f7808 */ /* 0x000fe40005800000 */
        /* <DEDUP_REMOVED lines=17> */
[----:B------:R-:W-:Y:S03]  /*4c00*/  MUFU.EX2 R56, R56 ;  /* 0x0000003800387308 */ /* 0x000fe60000000800 */
[----:B------:R-:W-:Y:S01]  /*4c10*/  FMNMX.FTZ R25, R33, R58, !PT ;  /* 0x0000003a21197209 */ /* 0x000fe20007810000 */
[--C-:B------:R-:W-:Y:S01]  /*4c20*/  FFMA.FTZ R58, R62, UR33, -R78.reuse ;  /* 0x000000213e3a7c23 */ /* 0x100fe2000801084e */
[--C-:B------:R-:W-:Y:S02]  /*4c30*/  FFMA.FTZ R62, R66, UR33, -R78.reuse ;  /* 0x00000021423e7c23 */ /* 0x100fe4000801084e */
[----:B------:R-:W-:Y:S01]  /*4c40*/  FMNMX.FTZ R60, R34, R25, !PT ;  /* 0x00000019223c7209 */ /* 0x000fe20007810000 */
[----:B------:R-:W-:Y:S03]  /*4c50*/  MUFU.EX2 R57, R57 ;  /* 0x0000003900397308 */ /* 0x000fe60000000800 */
[----:B------:R-:W-:Y:S01]  /*4c60*/  FMNMX.FTZ R25, R35, R60, !PT ;  /* 0x0000003c23197209 */ /* 0x000fe20007810000 */
[--C-:B------:R-:W-:Y:S01]  /*4c70*/  FFMA.FTZ R60, R64, UR33, -R78.reuse ;  /* 0x00000021403c7c23 */ /* 0x100fe2000801084e */
[----:B------:R-:W-:Y:S01]  /*4c80*/  FSEL R64, R40, -INF , !P5 ;  /* 0xff80000028407808 */ /* 0x000fe20006800000 */
        /* <DEDUP_REMOVED lines=10> */
[----:B------:R-:W1:Y:S01]  /*4d30*/  SHFL.BFLY PT, R25, R36, 0x2, 0x1f ;  /* 0x0c401f0024197f89 */ /* 0x000e6200000e0000 */
[----:B------:R-:W-:Y:S08]  /*4d40*/  MUFU.EX2 R58, R58 ;  /* 0x0000003a003a7308 */ /* 0x000ff00000000800 */
[----:B------:R-:W-:Y:S08]  /*4d50*/  MUFU.EX2 R59, R59 ;  /* 0x0000003b003b7308 */ /* 0x000ff00000000800 */
[----:B------:R-:W-:Y:S01]  /*4d60*/  MUFU.EX2 R60, R60 ;  /* 0x0000003c003c7308 */ /* 0x000fe20000000800 */
[----:B-1----:R-:W-:Y:S01]  /*4d70*/  FMNMX.FTZ R38, R36, R25, !PT ;  /* 0x0000001924267209 */ /* 0x002fe20007810000 */
[----:B------:R-:W-:-:S06]  /*4d80*/  FFMA.FTZ R36, R44, UR33, -R78 ;  /* 0x000000212c247c23 */ /* 0x000fcc000801084e */
[----:B------:R-:W-:Y:S01]  /*4d90*/  MUFU.EX2 R61, R61 ;  /* 0x0000003d003d7308 */ /* 0x000fe20000000800 */
[----:B------:R-:W1:Y:S07]  /*4da0*/  SHFL.BFLY PT, R25, R38, 0x1, 0x1f ;  /* 0x0c201f0026197f89 */ /* 0x000e6e00000e0000 */
[----:B------:R-:W-:Y:S08]  /*4db0*/  MUFU.EX2 R62, R62 ;  /* 0x0000003e003e7308 */ /* 0x000ff00000000800 */
[----:B------:R-:W-:Y:S08]  /*4dc0*/  MUFU.EX2 R52, R52 ;  /* 0x0000003400347308 */ /* 0x000ff00000000800 */
[----:B------:R-:W-:Y:S01]  /*4dd0*/  MUFU.EX2 R51, R51 ;  /* 0x0000003300337308 */ /* 0x000fe20000000800 */
[----:B-1----:R-:W-:Y:S01]  /*4de0*/  FMNMX.FTZ R25, R38, R25, !PT ;  /* 0x0000001926197209 */ /* 0x002fe20007810000 */
[----:B------:R-:W-:-:S03]  /*4df0*/  FFMA.FTZ R38, R42, UR33, -R78 ;  /* 0x000000212a267c23 */ /* 0x000fc6000801084e */
        /* <DEDUP_REMOVED lines=28> */
[--C-:B------:R-:W-:Y:S01]  /*4fc0*/  FFMA.FTZ R3, R3, UR33, -R42.reuse ;  /* 0x0000002103037c23 */ /* 0x100fe2000801082a */
[----:B------:R2:W3:Y:S01]  /*4fd0*/  MUFU.EX2 R7, R6 ;  /* 0x0000000600077308 */ /* 0x0004e20000000800 */
[----:B0-----:R-:W-:Y:S01]  /*4fe0*/  FADD.FTZ R4, R0, R73 ;  /* 0x0000004900047221 */ /* 0x001fe20000010000 */
[--C-:B------:R-:W-:Y:S01]  /*4ff0*/  FFMA.FTZ R35, R35, UR33, -R42.reuse ;  /* 0x0000002123237c23 */ /* 0x100fe2000801082a */
[--C-:B------:R-:W-:Y:S01]  /*5000*/  FFMA.FTZ R76, R76, UR33, -R42.reuse ;  /* 0x000000214c4c7c23 */ /* 0x100fe2000801082a */
[--C-:B------:R-:W-:Y:S01]  /*5010*/  FFMA.FTZ R63, R63, UR33, -R42.reuse ;  /* 0x000000213f3f7c23 */ /* 0x100fe2000801082a */
[--C-:B------:R-:W-:Y:S01]  /*5020*/  FFMA.FTZ R64, R64, UR33, -R42.reuse ;  /* 0x0000002140407c23 */ /* 0x100fe2000801082a */
[--C-:B------:R-:W-:Y:S01]  /*5030*/  FFMA.FTZ R80, R80, UR33, -R42.reuse ;  /* 0x0000002150507c23 */ /* 0x100fe2000801082a */
[----:B------:R-:W-:Y:S01]  /*5040*/  FFMA.FTZ R81, R81, UR33, -R42 ;  /* 0x0000002151517c23 */ /* 0x000fe2000801082a */
[----:B------:R0:W4:Y:S01]  /*5050*/  MUFU.EX2 R78, R5 ;  /* 0x00000005004e7308 */ /* 0x0001220000000800 */
[----:B-1----:R-:W-:Y:S01]  /*5060*/  FADD.FTZ R8, R79, R66 ;  /* 0x000000424f087221 */ /* 0x002fe20000010000 */
[----:B--2---:R-:W-:-:S06]  /*5070*/  F2FP.F16.F32.PACK_AB R6, R72, R69 ;  /* 0x000000454806723e */ /* 0x004fcc00000000ff */
[----:B------:R-:W1:Y:S01]  /*5080*/  MUFU.EX2 R9, R9 ;  /* 0x0000000900097308 */ /* 0x000e620000000800 */
[----:B0-----:R-:W-:Y:S01]  /*5090*/  FADD.FTZ R5, R69, R4 ;  /* 0x0000000445057221 */ /* 0x001fe20000010000 */
[----:B---3--:R-:W-:Y:S01]  /*50a0*/  FADD.FTZ R29, R7, R8 ;  /* 0x00000008071d7221 */ /* 0x008fe20000010000 */
[----:B------:R-:W-:Y:S01]  /*50b0*/  F2FP.F16.F32.PACK_AB R4, R73, R0 ;  /* 0x000000004904723e */ /* 0x000fe200000000ff */
[--C-:B------:R-:W-:Y:S01]  /*50c0*/  FFMA.FTZ R0, R30, UR33, -R42.reuse ;  /* 0x000000211e007c23 */ /* 0x100fe2000801082a */
[----:B------:R-:W-:Y:S01]  /*50d0*/  FADD.FTZ R5, R72, R5 ;  /* 0x0000000548057221 */ /* 0x000fe20000010000 */
[--C-:B------:R-:W-:Y:S02]  /*50e0*/  FFMA.FTZ R30, R33, UR33, -R42.reuse ;  /* 0x00000021211e7c23 */ /* 0x100fe4000801082a */
[----:B------:R-:W0:Y:S01]  /*50f0*/  MUFU.EX2 R44, R44 ;  /* 0x0000002c002c7308 */ /* 0x000e220000000800 */
[----:B------:R-:W-:Y:S01]  /*5100*/  FADD.FTZ R10, R68, R5 ;  /* 0x00000005440a7221 */ /* 0x000fe20000010000 */
[----:B----4-:R-:W-:Y:S01]  /*5110*/  FADD.FTZ R8, R78, R29 ;  /* 0x0000001d4e087221 */ /* 0x010fe20000010000 */
[----:B------:R-:W-:Y:S01]  /*5120*/  F2FP.F16.F32.PACK_AB R5, R66, R79 ;  /* 0x0000004f4205723e */ /* 0x000fe200000000ff */
[----:B------:R-:W-:Y:S01]  /*5130*/  FFMA.FTZ R29, R32, UR33, -R42 ;  /* 0x00000021201d7c23 */ /* 0x000fe2000801082a */
[----:B------:R-:W-:Y:S01]  /*5140*/  FADD.FTZ R31, R71, R10 ;  /* 0x0000000a471f7221 */ /* 0x000fe20000010000 */
[----:B------:R-:W-:-:S02]  /*5150*/  F2FP.F16.F32.PACK_AB R7, R78, R7 ;  /* 0x000000074e07723e */ /* 0x000fc400000000ff */
[----:B------:R-:W2:Y:S01]  /*5160*/  MUFU.EX2 R11, R11 ;  /* 0x0000000b000b7308 */ /* 0x000ea20000000800 */
[----:B------:R-:W-:Y:S01]  /*5170*/  FADD.FTZ R10, R70, R31 ;  /* 0x0000001f460a7221 */ /* 0x000fe20000010000 */
[----:B-1----:R-:W-:Y:S01]  /*5180*/  FADD.FTZ R65, R9, R8 ;  /* 0x0000000809417221 */ /* 0x002fe20000010000 */
[----:B------:R-:W-:Y:S01]  /*5190*/  FFMA.FTZ R31, R34, UR33, -R42 ;  /* 0x00000021221f7c23 */ /* 0x000fe2000801082a */
[----:B------:R1:W-:Y:S01]  /*51a0*/  STSM.16.M88.4 [R18+0x21800], R4 ;  /* 0x0218000412007844 */ /* 0x0003e20000000200 */
[----:B------:R-:W-:Y:S01]  /*51b0*/  FADD.FTZ R33, R75, R10 ;  /* 0x0000000a4b217221 */ /* 0x000fe20000010000 */
[----:B------:R-:W-:Y:S02]  /*51c0*/  FFMA.FTZ R42, R67, UR33, -R42 ;  /* 0x00000021432a7c23 */ /* 0x000fe4000801082a */
[----:B------:R-:W3:Y:S01]  /*51d0*/  MUFU.EX2 R48, R48 ;  /* 0x0000003000307308 */ /* 0x000ee20000000800 */
[----:B0-----:R-:W-:Y:S01]  /*51e0*/  FADD.FTZ R8, R44, R65 ;  /* 0x000000412c087221 */ /* 0x001fe20000010000 */
[----:B------:R-:W-:-:S04]  /*51f0*/  FADD.FTZ R10, R74, R33 ;  /* 0x000000214a0a7221 */ /* 0x000fc80000010000 */
[----:B------:R-:W-:Y:S02]  /*5200*/  FADD.FTZ R65, R77, R10 ;  /* 0x0000000a4d417221 */ /* 0x000fe40000010000 */
[----:B------:R-:W0:Y:S01]  /*5210*/  MUFU.EX2 R12, R12 ;  /* 0x0000000c000c7308 */ /* 0x000e220000000800 */
[----:B--2---:R-:W-:Y:S01]  /*5220*/  FADD.FTZ R33, R11, R8 ;  /* 0x000000080b217221 */ /* 0x004fe20000010000 */
[----:B------:R-:W-:Y:S01]  /*5230*/  FADD.FTZ R10, R56, R65 ;  /* 0x00000041380a7221 */ /* 0x000fe20000010000 */
[----:B-1----:R-:W-:-:S03]  /*5240*/  F2FP.F16.F32.PACK_AB R5, R44, R9 ;  /* 0x000000092c05723e */ /* 0x002fc600000000ff */
[----:B------:R-:W-:Y:S01]  /*5250*/  FADD.FTZ R10, R57, R10 ;  /* 0x0000000a390a7221 */ /* 0x000fe20000010000 */
[----:B------:R-:W-:Y:S01]  /*5260*/  F2FP.F16.F32.PACK_AB R4, R71, R68 ;  /* 0x000000444704723e */ /* 0x000fe200000000ff */
[----:B------:R-:W1:Y:S01]  /*5270*/  MUFU.EX2 R43, R43 ;  /* 0x0000002b002b7308 */ /* 0x000e620000000800 */
[C---:B---3--:R-:W-:Y:S01]  /*5280*/  FADD.FTZ R33, R48.reuse, R33 ;  /* 0x0000002130217221 */ /* 0x048fe20000010000 */
[----:B------:R-:W-:Y:S01]  /*5290*/  FADD.FTZ R65, R53, R10 ;  /* 0x0000000a35417221 */ /* 0x000fe20000010000 */
[----:B------:R-:W-:Y:S02]  /*52a0*/  F2FP.F16.F32.PACK_AB R7, R48, R11 ;  /* 0x0000000b3007723e */ /* 0x000fe400000000ff */
[----:B------:R-:W-:Y:S01]  /*52b0*/  F2FP.F16.F32.PACK_AB R6, R75, R70 ;  /* 0x000000464b06723e */ /* 0x000fe200000000ff */
[----:B------:R-:W-:Y:S02]  /*52c0*/  FADD.FTZ R10, R54, R65 ;  /* 0x00000041360a7221 */ /* 0x000fe40000010000 */
[----:B------:R-:W2:Y:S01]  /*52d0*/  MUFU.EX2 R14, R14 ;  /* 0x0000000e000e7308 */ /* 0x000ea20000000800 */
[----:B0-----:R-:W-:Y:S01]  /*52e0*/  FADD.FTZ R8, R12, R33 ;  /* 0x000000210c087221 */ /* 0x001fe20000010000 */
[----:B------:R-:W-:Y:S01]  /*52f0*/  FADD.FTZ R65, R55, R10 ;  /* 0x0000000a37417221 */ /* 0x000fe20000010000 */
[----:B------:R0:W-:Y:S01]  /*5300*/  STSM.16.M88.4 [R23], R4 ;  /* 0x0000000417007844 */ /* 0x0001e20000000200 */
[----:B------:R-:W-:-:S02]  /*5310*/  F2FP.F16.F32.PACK_AB R10, R57, R56 ;  /* 0x00000038390a723e */ /* 0x000fc400000000ff */
[----:B------:R-:W-:Y:S02]  /*5320*/  FADD.FTZ R34, R58, R65 ;  /* 0x000000413a227221 */ /* 0x000fe40000010000 */
[----:B------:R-:W3:Y:S01]  /*5330*/  MUFU.EX2 R45, R45 ;  /* 0x0000002d002d7308 */ /* 0x000ee20000000800 */
[----:B-1----:R-:W-:Y:S01]  /*5340*/  FADD.FTZ R33, R43, R8 ;  /* 0x000000082b217221 */ /* 0x002fe20000010000 */
[----:B------:R-:W-:-:S04]  /*5350*/  FADD.FTZ R9, R59, R34 ;  /* 0x000000223b097221 */ /* 0x000fc80000010000 */
[----:B------:R-:W-:Y:S01]  /*5360*/  FADD.FTZ R44, R60, R9 ;  /* 0x000000093c2c7221 */ /* 0x000fe20000010000 */
[----:B------:R-:W-:Y:S01]  /*5370*/  F2FP.F16.F32.PACK_AB R9, R43, R12 ;  /* 0x0000000c2b09723e */ /* 0x000fe200000000ff */
[----:B------:R-:W1:Y:S01]  /*5380*/  MUFU.EX2 R13, R13 ;  /* 0x0000000d000d7308 */ /* 0x000e620000000800 */
[----:B--2---:R-:W-:Y:S01]  /*5390*/  FADD.FTZ R8, R14, R33 ;  /* 0x000000210e087221 */ /* 0x004fe20000010000 */
[----:B------:R-:W-:Y:S01]  /*53a0*/  FADD.FTZ R43, R61, R44 ;  /* 0x0000002c3d2b7221 */ /* 0x000fe20000010000 */
[----:B0-----:R-:W-:Y:S02]  /*53b0*/  F2FP.F16.F32.PACK_AB R4, R54, R53 ;  /* 0x000000353604723e */ /* 0x001fe400000000ff */
[----:B------:R-:W-:Y:S01]  /*53c0*/  F2FP.F16.F32.PACK_AB R6, R58, R55 ;  /* 0x000000373a06723e */ /* 0x000fe200000000ff */
[----:B------:R-:W-:Y:S02]  /*53d0*/  FADD.FTZ R43, R62, R43 ;  /* 0x0000002b3e2b7221 */ /* 0x000fe40000010000 */
[----:B------:R-:W0:Y:S01]  /*53e0*/  MUFU.EX2 R20, R20 ;  /* 0x0000001400147308 */ /* 0x000e220000000800 */
[C---:B---3--:R-:W-:Y:S01]  /*53f0*/  FADD.FTZ R8, R45.reuse, R8 ;  /* 0x000000082d087221 */ /* 0x048fe20000010000 */
[----:B------:R-:W-:Y:S01]  /*5400*/  F2FP.F16.F32.PACK_AB R11, R45, R14 ;  /* 0x0000000e2d0b723e */ /* 0x000fe200000000ff */
[----:B------:R-:W-:-:S04]  /*5410*/  FADD.FTZ R14, R52, R43 ;  /* 0x0000002b340e7221 */ /* 0x000fc80000010000 */
[----:B------:R-:W-:Y:S01]  /*5420*/  FADD.FTZ R14, R51, R14 ;  /* 0x0000000e330e7221 */ /* 0x000fe20000010000 */
[----:B------:R-:W2:Y:S01]  /*5430*/  MUFU.EX2 R2, R2 ;  /* 0x0000000200027308 */ /* 0x000ea20000000800 */
[----:B-1----:R-:W-:Y:S01]  /*5440*/  FADD.FTZ R33, R13, R8 ;  /* 0x000000080d217221 */ /* 0x002fe20000010000 */
[----:B------:R-:W-:Y:S01]  /*5450*/  F2FP.F16.F32.PACK_AB R8, R77, R74 ;  /* 0x0000004a4d08723e */ /* 0x000fe200000000ff */
[----:B------:R-:W-:Y:S01]  /*5460*/  FADD.FTZ R5, R49, R14 ;  /* 0x0000000e31057221 */ /* 0x000fe20000010000 */
[----:B------:R-:W-:-:S03]  /*5470*/  F2FP.F16.F32.PACK_AB R14, R50, R49 ;  /* 0x00000031320e723e */ /* 0x000fc600000000ff */
[----:B------:R1:W-:Y:S01]  /*5480*/  STSM.16.M88.4 [R22], R8 ;  /* 0x0000000816007844 */ /* 0x0003e20000000200 */
[----:B------:R-:W3:Y:S01]  /*5490*/  MUFU.EX2 R3, R3 ;  /* 0x0000000300037308 */ /* 0x000ee20000000800 */
[----:B0-----:R-:W-:-:S07]  /*54a0*/  FADD.FTZ R33, R20, R33 ;  /* 0x0000002114217221 */ /* 0x001fce0000010000 */
[----:B------:R-:W-:Y:S01]  /*54b0*/  MUFU.EX2 R15, R15 ;  /* 0x0000000f000f7308 */ /* 0x000fe20000000800 */
[----:B--2---:R-:W-:Y:S01]  /*54c0*/  FADD.FTZ R34, R2, R33 ;  /* 0x0000002102227221 */ /* 0x004fe20000010000 */
[----:B-1----:R-:W-:-:S06]  /*54d0*/  F2FP.F16.F32.PACK_AB R8, R60, R59 ;  /* 0x0000003b3c08723e */ /* 0x002fcc00000000ff */
[----:B------:R-:W0:Y:S01]  /*54e0*/  MUFU.EX2 R26, R26 ;  /* 0x0000001a001a7308 */ /* 0x000e220000000800 */
[C---:B---3--:R-:W-:Y:S01]  /*54f0*/  FADD.FTZ R34, R3.reuse, R34 ;  /* 0x0000002203227221 */ /* 0x048fe20000010000 */
[----:B------:R-:W-:Y:S02]  /*5500*/  F2FP.F16.F32.PACK_AB R7, R3, R2 ;  /* 0x000000020307723e */ /* 0x000fe400000000ff */
[----:B------:R-:W-:-:S04]  /*5510*/  F2FP.F16.F32.PACK_AB R10, R62, R61 ;  /* 0x0000003d3e0a723e */ /* 0x000fc800000000ff */
        /* <DEDUP_REMOVED lines=10> */
[----:B------:R-:W-:Y:S01]  /*55c0*/  FADD.FTZ R35, R21, R12 ;  /* 0x0000000c15237221 */ /* 0x000fe20000010000 */
[----:B------:R-:W-:-:S03]  /*55d0*/  F2FP.F16.F32.PACK_AB R12, R51, R52 ;  /* 0x00000034330c723e */ /* 0x000fc600000000ff */
[----:B------:R-:W-:-:S03]  /*55e0*/  FADD.FTZ R35, R28, R35 ;  /* 0x000000231c237221 */ /* 0x000fc60000010000 */
[----:B------:R-:W3:Y:S01]  /*55f0*/  MUFU.EX2 R30, R30 ;  /* 0x0000001e001e7308 */ /* 0x000ee20000000800 */
[----:B0-----:R-:W-:Y:S01]  /*5600*/  FADD.FTZ R44, R0, R35 ;  /* 0x00000023002c7221 */ /* 0x001fe20000010000 */
[----:B------:R-:W-:Y:S01]  /*5610*/  FADD.FTZ R35, R50, R5 ;  /* 0x0000000532237221 */ /* 0x000fe20000010000 */
[----:B------:R-:W-:Y:S02]  /*5620*/  F2FP.F16.F32.PACK_AB R5, R20, R13 ;  /* 0x0000000d1405723e */ /* 0x000fe400000000ff */
[C---:B-1----:R-:W-:Y:S01]  /*5630*/  FADD.FTZ R44, R27.reuse, R44 ;  /* 0x0000002c1b2c7221 */ /* 0x042fe20000010000 */
[----:B------:R-:W-:Y:S02]  /*5640*/  F2FP.F16.F32.PACK_AB R13, R27, R0 ;  /* 0x000000001b0d723e */ /* 0x000fe400000000ff */
[----:B------:R-:W0:Y:S01]  /*5650*/  MUFU.EX2 R31, R31 ;  /* 0x0000001f001f7308 */ /* 0x000e220000000800 */
[----:B--2---:R-:W-:Y:S01]  /*5660*/  FADD.FTZ R3, R29, R44 ;  /* 0x0000002c1d037221 */ /* 0x004fe20000010000 */
[----:B------:R1:W-:Y:S04]  /*5670*/  STSM.16.M88.4 [R19], R4 ;  /* 0x0000000413007844 */ /* 0x0003e80000000200 */
[----:B------:R-:W-:Y:S02]  /*5680*/  STSM.16.M88.4 [R18+0x27800], R8 ;  /* 0x0278000812007844 */ /* 0x000fe40000000200 */
[----:B------:R-:W2:Y:S01]  /*5690*/  MUFU.EX2 R40, R40 ;  /* 0x0000002800287308 */ /* 0x000ea20000000800 */
[C---:B---3--:R-:W-:Y:S01]  /*56a0*/  FADD.FTZ R0, R30.reuse, R3 ;  /* 0x000000031e007221 */ /* 0x048fe20000010000 */
[----:B------:R-:W-:-:S05]  /*56b0*/  F2FP.F16.F32.PACK_AB R15, R30, R29 ;  /* 0x0000001d1e0f723e */ /* 0x000fca00000000ff */
[----:B------:R-:W-:Y:S01]  /*56c0*/  STSM.16.M88.4 [R136], R12 ;  /* 0x0000000c88007844 */ /* 0x000fe20000000200 */
[----:B------:R-:W3:Y:S01]  /*56d0*/  MUFU.EX2 R47, R47 ;  /* 0x0000002f002f7308 */ /* 0x000ee20000000800 */
[----:B0-----:R-:W-:Y:S01]  /*56e0*/  FADD.FTZ R21, R31, R0 ;  /* 0x000000001f157221 */ /* 0x001fe20000010000 */
[----:B------:R-:W-:-:S03]  /*56f0*/  F2FP.F16.F32.PACK_AB R29, R32, R31 ;  /* 0x0000001f201d723e */ /* 0x000fc600000000ff */
[----:B------:R-:W-:-:S03]  /*5700*/  FADD.FTZ R21, R32, R21 ;  /* 0x0000001520157221 */ /* 0x000fc60000010000 */
[----:B------:R-:W0:Y:S01]  /*5710*/  MUFU.EX2 R41, R41 ;  /* 0x0000002900297308 */ /* 0x000e220000000800 */
[----:B--2---:R-:W-:-:S07]  /*5720*/  FADD.FTZ R2, R40, R35 ;  /* 0x0000002328027221 */ /* 0x004fce0000010000 */
[----:B------:R-:W2:Y:S01]  /*5730*/  MUFU.EX2 R46, R46 ;  /* 0x0000002e002e7308 */ /* 0x000ea20000000800 */
[C---:B---3--:R-:W-:Y:S01]  /*5740*/  F2FP.F16.F32.PACK_AB R28, R47.reuse, R40 ;  /* 0x000000282f1c723e */ /* 0x048fe200000000ff */
[----:B------:R-:W-:-:S06]  /*5750*/  FADD.FTZ R2, R47, R2 ;  /* 0x000000022f027221 */ /* 0x000fcc0000010000 */
[----:B------:R-:W3:Y:S01]  /*5760*/  MUFU.EX2 R76, R76 ;  /* 0x0000004c004c7308 */ /* 0x000ee20000000800 */
[----:B0-----:R-:W-:-:S07]  /*5770*/  FADD.FTZ R27, R41, R2 ;  /* 0x00000002291b7221 */ /* 0x001fce0000010000 */
[----:B------:R-:W0:Y:S01]  /*5780*/  MUFU.EX2 R33, R80 ;  /* 0x0000005000217308 */ /* 0x000e220000000800 */
[C---:B--2---:R-:W-:Y:S01]  /*5790*/  F2FP.F16.F32.PACK_AB R30, R46.reuse, R41 ;  /* 0x000000292e1e723e */ /* 0x044fe200000000ff */
[----:B------:R-:W-:-:S06]  /*57a0*/  FADD.FTZ R27, R46, R27 ;  /* 0x0000001b2e1b7221 */ /* 0x000fcc0000010000 */
[----:B------:R-:W-:Y:S01]  /*57b0*/  MUFU.EX2 R36, R36 ;  /* 0x0000002400247308 */ /* 0x000fe20000000800 */
[----:B---3--:R-:W-:-:S07]  /*57c0*/  FADD.FTZ R0, R76, R21 ;  /* 0x000000154c007221 */ /* 0x008fce0000010000 */
[----:B------:R-:W1:Y:S01]  /*57d0*/  MUFU.EX2 R37, R37 ;  /* 0x0000002500257308 */ /* 0x000e620000000800 */
[C---:B0-----:R-:W-:Y:S01]  /*57e0*/  F2FP.F16.F32.PACK_AB R31, R33.reuse, R76 ;  /* 0x0000004c211f723e */ /* 0x041fe200000000ff */
[----:B------:R-:W-:-:S04]  /*57f0*/  FADD.FTZ R0, R33, R0 ;  /* 0x0000000021007221 */ /* 0x000fc80000010000 */
[----:B------:R-:W-:Y:S02]  /*5800*/  STSM.16.M88.4 [R22+0x6000], R28 ;  /* 0x0060001c16007844 */ /* 0x000fe40000000200 */
[----:B------:R-:W0:Y:S08]  /*5810*/  MUFU.EX2 R38, R38 ;  /* 0x0000002600267308 */ /* 0x000e300000000800 */
[----:B------:R-:W2:Y:S01]  /*5820*/  MUFU.EX2 R39, R39 ;  /* 0x0000002700277308 */ /* 0x000ea20000000800 */
[----:B-1----:R-:W-:Y:S01]  /*5830*/  F2FP.F16.F32.PACK_AB R4, R37, R36 ;  /* 0x000000242504723e */ /* 0x002fe200000000ff */
[----:B------:R-:W-:-:S04]  /*5840*/  FADD.FTZ R36, R36, R27 ;  /* 0x0000001b24247221 */ /* 0x000fc80000010000 */
[----:B------:R-:W-:Y:S02]  /*5850*/  FADD.FTZ R37, R37, R36 ;  /* 0x0000002425257221 */ /* 0x000fe40000010000 */
[----:B------:R-:W-:Y:S02]  /*5860*/  MUFU.EX2 R63, R63 ;  /* 0x0000003f003f7308 */ /* 0x000fe40000000800 */
[----:B0-----:R-:W-:-:S06]  /*5870*/  FADD.FTZ R2, R38, R37 ;  /* 0x0000002526027221 */ /* 0x001fcc0000010000 */
[----:B------:R-:W0:Y:S01]  /*5880*/  MUFU.EX2 R34, R81 ;  /* 0x0000005100227308 */ /* 0x000e220000000800 */
[C---:B--2---:R-:W-:Y:S01]  /*5890*/  F2FP.F16.F32.PACK_AB R6, R39.reuse, R38 ;  /* 0x000000262706723e */ /* 0x044fe200000000ff */
[----:B------:R-:W-:-:S06]  /*58a0*/  FADD.FTZ R2, R39, R2 ;  /* 0x0000000227027221 */ /* 0x000fcc0000010000 */
[----:B------:R-:W1:Y:S08]  /*58b0*/  MUFU.EX2 R64, R64 ;  /* 0x0000004000407308 */ /* 0x000e700000000800 */
[----:B------:R-:W2:Y:S01]  /*58c0*/  MUFU.EX2 R3, R42 ;  /* 0x0000002a00037308 */ /* 0x000ea20000000800 */
[----:B0-----:R-:W-:Y:S01]  /*58d0*/  F2FP.F16.F32.PACK_AB R5, R34, R63 ;  /* 0x0000003f2205723e */ /* 0x001fe200000000ff */
[----:B------:R-:W-:-:S04]  /*58e0*/  FADD.FTZ R63, R63, R0 ;  /* 0x000000003f3f7221 */ /* 0x000fc80000010000 */
[----:B------:R-:W-:-:S04]  /*58f0*/  FADD.FTZ R63, R34, R63 ;  /* 0x0000003f223f7221 */ /* 0x000fc80000010000 */
[----:B-1----:R-:W-:Y:S01]  /*5900*/  FADD.FTZ R0, R64, R63 ;  /* 0x0000003f40007221 */ /* 0x002fe20000010000 */
[----:B--2---:R-:W-:-:S03]  /*5910*/  F2FP.F16.F32.PACK_AB R7, R3, R64 ;  /* 0x000000400307723e */ /* 0x004fc600000000ff */
[----:B------:R-:W-:Y:S02]  /*5920*/  FADD.FTZ R0, R3, R0 ;  /* 0x0000000003007221 */ /* 0x000fe40000010000 */
[----:B------:R0:W-:Y:S01]  /*5930*/  STSM.16.M88.4 [R19+0x6000], R4 ;  /* 0x0060000413007844 */ /* 0x0001e20000000200 */
[----:B------:R1:W-:Y:S06]  /*5940*/  MEMBAR.ALL.CTA ;  /* 0x0000000000007992 */ /* 0x0003ec0000008000 */
[----:B-1----:R-:W1:Y:S01]  /*5950*/  FENCE.VIEW.ASYNC.S ;  /* 0x00000000000073c6 */ /* 0x002e620000000000 */
[----:B0-----:R-:W-:Y:S01]  /*5960*/  VIADD R6, R88, 0xfffffffe ;  /* 0xfffffffe58067836 */ /* 0x001fe20000000000 */
        /* <DEDUP_REMOVED lines=13> */
.L_x_11114:
[----:B------:R-:W-:Y:S02]  /*5a40*/  ULDC UR18, c[0x0][0x9e4] ;  /* 0x0002790000127ab9 */ /* 0x000fe40000000800 */
[----:B------:R-:W-:-:S11]  /*5a50*/  UISETP.NE.AND UP0, UPT, UR18, 0x1, UPT ;  /* 0x000000011200788c */ /* 0x000fd6000bf05270 */
[----:B------:R-:W-:Y:S02]  /*5a60*/  @UP0 ULDC.64 UR6, c[0x0][0x9e8] ;  /* 0x00027a0000060ab9 */ /* 0x000fe40000000a00 */
[----:B------:R-:W-:-:S04]  /*5a70*/  UIMAD.WIDE.U32 UR10, UR15, UR6, URZ ;  /* 0x000000060f0a72a5 */ /* 0x000fc8000f8e003f */
[----:B------:R-:W-:-:S12]  /*5a80*/  @UP0 USHF.R.U32.HI UR15, URZ, UR7, UR11 ;  /* 0x000000073f0f0299 */ /* 0x000fd8000801160b */
.L_x_11115:
[----:B------:R-:W-:-:S04]  /*5a90*/  UIMAD UR15, UR15, UR18, UR18 ;  /* 0x000000120f0f72a4 */ /* 0x000fc8000f8e0212 */
[----:B------:R-:W-:-:S04]  /*5aa0*/  UISETP.LT.AND UP0, UPT, UR14, UR15, UPT ;  /* 0x0000000f0e00728c */ /* 0x000fc8000bf01270 */
[----:B------:R-:W-:-:S12]  /*5ab0*/  USEL UR14, UR14, UR15, UP0 ;  /* 0x0000000f0e0e7287 */ /* 0x000fd80008000000 */
.L_x_11113:
        /* <DEDUP_REMOVED lines=35> */
[----:B------:R-:W-:Y:S01]  /*5cf0*/  IMAD.MOV.U32 R3, RZ, RZ, R6 ;  /* 0x000000ffff037224 */ /* 0x000fe200078e0006 */
[----:B------:R-:W-:Y:S01]  /*5d00*/  ULDC UR34, c[0x0][0x9e4] ;  /* 0x0002790000227ab9 */ /* 0x000fe20000000800 */
[----:B------:R-:W-:Y:S01]  /*5d10*/  IMAD.MOV.U32 R135, RZ, RZ, RZ ;  /* 0x000000ffff877224 */ /* 0x000fe200078e00ff */
[----:B------:R-:W-:Y:S01]  /*5d20*/  ULDC UR35, c[0x0][0x9dc] ;  /* 0x0002770000237ab9 */ /* 0x000fe20000000800 */
[----:B------:R-:W-:Y:S01]  /*5d30*/  ULDC UR59, c[0x0][0x9d8] ;  /* 0x00027600003b7ab9 */ /* 0x000fe20000000800 */
[----:B------:R-:W-:Y:S01]  /*5d40*/  ULDC UR33, c[0x0][0x988] ;  /* 0x0002620000217ab9 */ /* 0x000fe20000000800 */
[----:B------:R-:W-:-:S05]  /*5d50*/  ULDC UR58, c[0x0][0x9e0] ;  /* 0x00027800003a7ab9 */ /* 0x000fca0000000800 */
.L_x_11135:
[----:B------:R-:W-:Y:S01]  /*5d60*/  ISETP.NE.AND P2, PT, RZ, UR46, PT ;  /* 0x0000002eff007c0c */ /* 0x000fe2000bf45270 */
[----:B------:R-:W-:-:S04]  /*5d70*/  UISETP.NE.AND UP0, UPT, UR61, 0x1, UPT ;  /* 0x000000013d00788c */ /* 0x000fc8000bf05270 */
[----:B------:R-:W-:-:S04]  /*5d80*/  USEL UR50, URZ, 0x1, UP0 ;  /* 0x000000013f327887 */ /* 0x000fc80008000000 */
[----:B------:R-:W-:-:S04]  /*5d90*/  ULOP3.LUT UR50, UR28, UR50, URZ, 0x3c, !UPT ;  /* 0x000000321c327292 */ /* 0x000fc8000f8e3c3f */
[----:B------:R-:W-:Y:S08]  /*5da0*/  @P2 BRA `(.L_x_11117) ;  /* 0x0000000000382947 */ /* 0x000ff00003800000 */
[----:B------:R-:W-:Y:S05]  /*5db0*/  @!P0 BRA `(.L_x_11118) ;  /* 0x0000000000048947 */ /* 0x000fea0003800000 */
[----:B------:R-:W-:Y:S01]  /*5dc0*/  BPT.TRAP 0x1 ;  /* 0x000000040000795c */ /* 0x000fe20000300000 */
.L_x_11118:
        /* <DEDUP_REMOVED lines=9> */
.L_x_11119:
[----:B-1----:R-:W-:Y:S05]  /*5e60*/  @P1 BRA `(.L_x_11117) ;  /* 0x0000000000081947 */ /* 0x002fea0003800000 */
[----:B------:R-:W1:Y:S02]  /*5e70*/  SYNCS.PHASECHK.TRANS64.TRYWAIT P1, [UR6+0x2d830], R6 ;  /* 0x02d83006ff0075a7 */ /* 0x000e640008020146 */
[----:B-1----:R-:W-:Y:S05]  /*5e80*/  @!P1 BRA `(.L_x_11120) ;  /* 0x0000013800e49947 */ /* 0x002fea0003800000 */
.L_x_11117:
        /* <DEDUP_REMOVED lines=40> */
.L_x_11122:
[----:B------:R-:W-:Y:S01]  /*6110*/  ULEA UR6, UR61, UR41, 0x3 ;  /* 0x000000293d067291 */ /* 0x000fe2000f8e183f */
[----:B------:R-:W-:-:S05]  /*6120*/  IMAD.U32 R6, RZ, RZ, UR28 ;  /* 0x0000001cff067e24 */ /* 0x000fca000f8e00ff */
[----:B------:R-:W-:-:S04]  /*6130*/  SHF.L.U32 R6, R6, 0x1f, RZ ;  /* 0x0000001f06067819 */ /* 0x000fc800000006ff */
[----:B------:R0:W1:Y:S01]  /*6140*/  SYNCS.PHASECHK.TRANS64.TRYWAIT P1, [UR6+0x2d850], R6 ;  /* 0x02d85006ff0075a7 */ /* 0x0000620008020146 */
[----:B------:R-:W-:Y:S05]  /*6150*/  @!P0 BRA `(.L_x_11123) ;  /* 0x0000000000048947 */ /* 0x000fea0003800000 */
[----:B------:R-:W-:Y:S01]  /*6160*/  BPT.TRAP 0x1 ;  /* 0x000000040000795c */ /* 0x000fe20000300000 */
.L_x_11123:
[----:B-1----:R-:W-:Y:S05]  /*6170*/  @P1 BRA `(.L_x_11121) ;  /* 0x0000000000081947 */ /* 0x002fea0003800000 */
[----:B------:R-:W1:Y:S02]  /*6180*/  SYNCS.PHASECHK.TRANS64.TRYWAIT P1, [UR6+0x2d850], R6 ;  /* 0x02d85006ff0075a7 */ /* 0x000e640008020146 */
[----:B-1----:R-:W-:Y:S05]  /*6190*/  @!P1 BRA `(.L_x_11124) ;  /* 0x0000013800389947 */ /* 0x002fea0003800000 */
.L_x_11121:
[----:B------:R-:W-:Y:S01]  /*61a0*/  UIADD3 UR6, UR41, 0x400, URZ ;  /* 0x0000040029067890 */ /* 0x000fe2000fffe03f */
[----:B------:R-:W-:Y:S01]  /*61b0*/  WARPGROUP.ARRIVE ;  /* 0x00000000000079c5 */ /* 0x000fe20000000000 */
[----:B------:R-:W-:-:S05]  /*61c0*/  ULEA UR7, UR55, UR41, 0xd ;  /* 0x0000002937077291 */ /* 0x000fca000f8e683f */
[----:B------:R-:W1:Y:S01]  /*61d0*/  S2R R8, SR_TID.X ;  /* 0x0000000000087919 */ /* 0x000e620000002100 */
[----:B------:R-:W-:Y:S02]  /*61e0*/  USHF.R.U32.HI UR6, URZ, 0x4, UR6 ;  /* 0x000000043f067899 */ /* 0x000fe40008011606 */
[----:B------:R-:W-:Y:S02]  /*61f0*/  UIADD3 UR7, UR7, 0x21800, URZ ;  /* 0x0002180007077890 */ /* 0x000fe4000fffe03f */
[----:B------:R-:W-:Y:S02]  /*6200*/  ULOP3.LUT UR6, UR6, 0x3fff, URZ, 0xc0, !UPT ;  /* 0x00003fff06067892 */ /* 0x000fe4000f8ec03f */
[----:B------:R-:W-:Y:S02]  /*6210*/  USHF.R.U32.HI UR7, URZ, 0x4, UR7 ;  /* 0x000000043f077899 */ /* 0x000fe40008011607 */
[----:B------:R-:W-:Y:S02]  /*6220*/  ULOP3.LUT UR10, UR6, 0x2000000, URZ, 0xfc, !UPT ;  /* 0x02000000060a7892 */ /* 0x000fe4000f8efc3f */
[----:B------:R-:W-:-:S02]  /*6230*/  ULOP3.LUT UR6, UR7, 0x3fff, URZ, 0xc0, !UPT ;  /* 0x00003fff07067892 */ /* 0x000fc4000f8ec03f */
[----:B------:R-:W-:Y:S02]  /*6240*/  UIMAD UR7, UR61, 0x600, UR10 ;  /* 0x000006003d0778a4 */ /* 0x000fe4000f8e020a */
[----:B------:R-:W-:Y:S01]  /*6250*/  ULOP3.LUT UR6, UR6, 0x10000, URZ, 0xfc, !UPT ;  /* 0x0001000006067892 */ /* 0x000fe2000f8efc3f */
[----:B------:R-:W-:Y:S01]  /*6260*/  UMOV UR31, 0x80000020 ;  /* 0x80000020001f7882 */ /* 0x000fe20000000000 */
[----:B------:R-:W-:-:S03]  /*6270*/  UMOV UR29, 0x40000040 ;  /* 0x40000040001d7882 */ /* 0x000fc60000000000 */
        /* <DEDUP_REMOVED lines=60> */
.L_x_11125:
[----:B------:R-:W-:Y:S01]  /*6640*/  UISETP.NE.AND UP1, UPT, UR54, URZ, UPT ;  /* 0x0000003f3600728c */ /* 0x000fe2000bf25270 */
[----:B------:R-:W-:Y:S01]  /*6650*/  FMUL.FTZ R9, R27, UR59 ;  /* 0x0000003b1b097c20 */ /* 0x000fe20008410000 */
[----:B------:R-:W-:Y:S01]  /*6660*/  FMUL.FTZ R27, R39, UR59 ;  /* 0x0000003b271b7c20 */ /* 0x000fe20008410000 */
[----:B------:R-:W-:Y:S01]  /*6670*/  FMUL.FTZ R39, R51, UR59 ;  /* 0x0000003b33277c20 */ /* 0x000fe20008410000 */
[----:B------:R-:W-:Y:S02]  /*6680*/  VIADD R51, R137, UR39 ;  /* 0x0000002789337c36 */ /* 0x000fe40008000000 */
        /* <DEDUP_REMOVED lines=13> */
[----:B------:R-:W-:-:S02]  /*6760*/  IMAD.MOV.U32 R83, RZ, RZ, R51 ;  /* 0x000000ffff537224 */ /* 0x000fc400078e0033 */
        /* <DEDUP_REMOVED lines=10> */
[----:B0-----:R-:W-:Y:S01]  /*6810*/  FMUL.FTZ R6, R24, UR59 ;  /* 0x0000003b18067c20 */ /* 0x001fe20008410000 */
[----:B------:R-:W-:Y:S01]  /*6820*/  UIADD3 UR6, UR6, 0x2d840, URZ ;  /* 0x0002d84006067890 */ /* 0x000fe2000fffe03f */
        /* <DEDUP_REMOVED lines=51> */
[----:B------:R-:W-:Y:S01]  /*6b60*/  IADD3 R50, -R17, 0x1, -R74 ;  /* 0x0000000111327810 */ /* 0x000fe20007ffe94a */
[----:B------:R-:W-:Y:S01]  /*6b70*/  SYNCS.ARRIVE.TRANS64.RED.A1T0 RZ, [UR6], RZ ;  /* 0x000000ffffff79a7 */ /* 0x000fe20008100406 */
[----:B------:R-:W-:-:S02]  /*6b80*/  ULOP3.LUT UR6, URZ, UR35, URZ, 0x33, !UPT ;  /* 0x000000233f067292 */ /* 0x000fc4000f8e333f */
[----:B------:R-:W-:-:S03]  /*6b90*/  IADD3 R81, -R81, UR38, R50 ;  /* 0x0000002651517c10 */ /* 0x000fc6000fffe132 */
[----:B------:R-:W2:Y:S02]  /*6ba0*/  MUFU.TANH R7, R7 ;  /* 0x0000000700077308 */ /* 0x000ea40000002400 */
[C---:B------:R-:W-:Y:S02]  /*6bb0*/  VIADD R82, R81.reuse, UR58 ;  /* 0x0000003a51527c36 */ /* 0x040fe40008000000 */
[----:B------:R-:W-:Y:S02]  /*6bc0*/  VIADD R81, R81, UR6 ;  /* 0x0000000651517c36 */ /* 0x000fe40008000000 */
[----:B0-----:R-:W-:Y:S02]  /*6bd0*/  IMAD.IADD R80, R82, 0x1, R84 ;  /* 0x0000000152507824 */ /* 0x001fe400078e0254 */
        /* <DEDUP_REMOVED lines=77> */
.L_x_11128:
[----:B------:R-:W-:-:S05]  /*70b0*/  IMAD.U32 R85, RZ, RZ, UR34 ;  /* 0x00000022ff557e24 */ /* 0x000fca000f8e00ff */
[----:B------:R-:W-:-:S13]  /*70c0*/  ISETP.NE.AND P1, PT, R85, 0x1, PT ;  /* 0x000000015500780c */ /* 0x000fda0003f25270 */
[----:B------:R-:W1:Y:S02]  /*70d0*/  @P1 LDC.64 R50, c[0x0][0x9e8] ;  /* 0x00027a00ff321b82 */ /* 0x000e640000000a00 */
[----:B-1----:R-:W-:-:S05]  /*70e0*/  @P1 IMAD.HI.U32 R50, R84, R50, RZ ;  /* 0x0000003254321227 */ /* 0x002fca00078e00ff */
[----:B------:R-:W-:-:S07]  /*70f0*/  @P1 SHF.R.U32.HI R84, RZ, R51, R50 ;  /* 0x00000033ff541219 */ /* 0x000fce0000011632 */
.L_x_11129:
[----:B------:R-:W-:Y:S05]  /*7100*/  BSYNC B0 ;  /* 0x0000000000007941 */ /* 0x000fea0003800000 */
.L_x_11127:
[----:B------:R-:W-:-:S04]  /*7110*/  IMAD R84, R84, R85, -R74 ;  /* 0x0000005554547224 */ /* 0x000fc800078e0a4a */
[----:B------:R-:W-:-:S05]  /*7120*/  IMAD.IADD R84, R84, 0x1, -R17 ;  /* 0x0000000154547824 */ /* 0x000fca00078e0a11 */
[----:B------:R-:W-:Y:S02]  /*7130*/  VIMNMX R79, R79, R84, !PT ;  /* 0x000000544f4f7248 */ /* 0x000fe40007fe0100 */
[----:B------:R-:W-:-:S07]  /*7140*/  VIADDMNMX R80, R84, R85, R80, PT ;  /* 0x0000005554507246 */ /* 0x000fce0003800150 */
.L_x_11126:
        /* <DEDUP_REMOVED lines=116> */
.L_x_11132:
[----:B------:R-:W-:-:S05]  /*7890*/  IMAD.U32 R79, RZ, RZ, UR34 ;  /* 0x00000022ff4f7e24 */ /* 0x000fca000f8e00ff */
[----:B------:R-:W-:-:S13]  /*78a0*/  ISETP.NE.AND P2, PT, R79, 0x1, PT ;  /* 0x000000014f00780c */ /* 0x000fda0003f45270 */
[----:B------:R-:W0:Y:S02]  /*78b0*/  @P2 LDC.64 R24, c[0x0][0x9e8] ;  /* 0x00027a00ff182b82 */ /* 0x000e240000000a00 */
[----:B0-----:R-:W-:-:S05]  /*78c0*/  @P2 IMAD.HI.U32 R24, R50, R24, RZ ;  /* 0x0000001832182227 */ /* 0x001fca00078e00ff */
[----:B------:R-:W-:-:S07]  /*78d0*/  @P2 SHF.R.U32.HI R50, RZ, R25, R24 ;  /* 0x00000019ff322219 */ /* 0x000fce0000011618 */
.L_x_11133:
[----:B------:R-:W-:Y:S05]  /*78e0*/  BSYNC B0 ;  /* 0x0000000000007941 */ /* 0x000fea0003800000 */
.L_x_11131:
[----:B------:R-:W-:-:S04]  /*78f0*/  IMAD R50, R50, R79, -R74 ;  /* 0x0000004f32327224 */ /* 0x000fc800078e0a4a */
[----:B------:R-:W-:-:S05]  /*7900*/  IMAD.IADD R50, R50, 0x1, -R17 ;  /* 0x0000000132327824 */ /* 0x000fca00078e0a11 */
[----:B------:R-:W-:Y:S02]  /*7910*/  VIMNMX R81, R81, R50, !PT ;  /* 0x0000003251517248 */ /* 0x000fe40007fe0100 */
[----:B------:R-:W-:-:S07]  /*7920*/  VIADDMNMX R82, R50, R79, R82, PT ;  /* 0x0000004f32527246 */ /* 0x000fce0003800152 */
.L_x_11130:
[----:B------:R-:W-:Y:S02]  /*7930*/  FMNMX.FTZ R24, R6, R4, !PT ;  /* 0x0000000406187209 */ /* 0x000fe40007810000 */
[----:B------:R-:W-:Y:S02]  /*7940*/  LOP3.LUT R16, R16, 0xf7ffffff, RZ, 0xc0, !PT ;  /* 0xf7ffffff10107812 */ /* 0x000fe400078ec0ff */
[----:B------:R-:W-:Y:S02]  /*7950*/  FMNMX.FTZ R24, R7, R24, !PT ;  /* 0x0000001807187209 */ /* 0x000fe40007810000 */
[----:B------:R-:W-:Y:S02]  /*7960*/  @P0 LOP3.LUT R16, R16, 0x8000000, RZ, 0xfc, !PT ;  /* 0x0800000010100812 */ /* 0x000fe400078efcff */
[----:B------:R-:W-:Y:S02]  /*7970*/  FMNMX.FTZ R24, R10, R24, !PT ;  /* 0x000000180a187209 */ /* 0x000fe40007810000 */
[----:B------:R-:W-:-:S02]  /*7980*/  ISETP.GT.AND P0, PT, R81, 0x59, P1 ;  /* 0x000000595100780c */ /* 0x000fc40000f04270 */
[----:B------:R-:W-:Y:S02]  /*7990*/  FMNMX.FTZ R24, R11, R24, !PT ;  /* 0x000000180b187209 */ /* 0x000fe40007810000 */
[C---:B------:R-:W-:Y:S02]  /*79a0*/  ISETP.GT.AND P4, PT, R81.reuse, 0x1, P1 ;  /* 0x000000015100780c */ /* 0x040fe40000f84270 */
[----:B------:R-:W-:Y:S02]  /*79b0*/  FMNMX.FTZ R24, R14, R24, !PT ;  /* 0x000000180e187209 */ /* 0x000fe40007810000 */
[----:B------:R-:W-:Y:S02]  /*79c0*/  ISETP.GT.AND P5, PT, R81, 0x8, P1 ;  /* 0x000000085100780c */ /* 0x000fe40000fa4270 */
[----:B------:R-:W-:Y:S02]  /*79d0*/  FMNMX.FTZ R24, R15, R24, !PT ;  /* 0x000000180f187209 */ /* 0x000fe40007810000 */
[----:B------:R-:W-:-:S02]  /*79e0*/  LOP3.LUT R16, R16, 0xbfffffff, RZ, 0xc0, !PT ;  /* 0xbfffffff10107812 */ /* 0x000fc400078ec0ff */
[----:B------:R-:W-:Y:S02]  /*79f0*/  FMNMX.FTZ R24, R51, R24, !PT ;  /* 0x0000001833187209 */ /* 0x000fe40007810000 */
[C---:B------:R-:W-:Y:S02]  /*7a00*/  ISETP.LT.OR P4, PT, R82.reuse, 0x2, P4 ;  /* 0x000000025200780c */ /* 0x040fe40002781670 */
[----:B------:R-:W-:Y:S02]  /*7a10*/  FMNMX.FTZ R24, R83, R24, !PT ;  /* 0x0000001853187209 */ /* 0x000fe40007810000 */
[----:B------:R-:W-:Y:S02]  /*7a20*/  ISETP.LT.OR P5, PT, R82, 0x9, P5 ;  /* 0x000000095200780c */ /* 0x000fe40002fa1670 */
[----:B------:R-:W-:Y:S02]  /*7a30*/  FMNMX.FTZ R24, R28, R24, !PT ;  /* 0x000000181c187209 */ /* 0x000fe40007810000 */
[----:B------:R-:W-:-:S02]  /*7a40*/  @P0 LOP3.LUT R16, R16, 0x40000000, RZ, 0xfc, !PT ;  /* 0x4000000010100812 */ /* 0x000fc400078efcff */
        /* <DEDUP_REMOVED lines=13> */
[C---:B------:R-:W-:Y:S02]  /*7b20*/  ISETP.GT.AND P4, PT, R81.reuse, 0x18, P1 ;  /* 0x000000185100780c */ /* 0x040fe40000f84270 */
[----:B------:R-:W-:Y:S02]  /*7b30*/  FMNMX.FTZ R24, R44, R24, !PT ;  /* 0x000000182c187209 */ /* 0x000fe40007810000 */
[----:B------:R-:W-:Y:S02]  /*7b40*/  ISETP.GT.AND P5, PT, R81, 0x19, P1 ;  /* 0x000000195100780c */ /* 0x000fe40000fa4270 */
[----:B------:R-:W-:Y:S02]  /*7b50*/  FMNMX.FTZ R24, R45, R24, !PT ;  /* 0x000000182d187209 */ /* 0x000fe40007810000 */
[----:B------:R-:W-:-:S02]  /*7b60*/  ISETP.LT.OR P6, PT, R82, 0xa, P6 ;  /* 0x0000000a5200780c */ /* 0x000fc400037c1670 */
[----:B------:R-:W-:Y:S02]  /*7b70*/  FMNMX.FTZ R24, R48, R24, !PT ;  /* 0x0000001830187209 */ /* 0x000fe40007810000 */
[C---:B------:R-:W-:Y:S02]  /*7b80*/  ISETP.LT.OR P2, PT, R82.reuse, 0x11, P2 ;  /* 0x000000115200780c */ /* 0x040fe40001741670 */
[----:B------:R-:W-:Y:S02]  /*7b90*/  FMNMX.FTZ R24, R49, R24, !PT ;  /* 0x0000001831187209 */ /* 0x000fe40007810000 */
[----:B------:R-:W-:Y:S02]  /*7ba0*/  ISETP.LT.OR P3, PT, R82, 0x12, P3 ;  /* 0x000000125200780c */ /* 0x000fe40001f61670 */
[----:B------:R-:W-:Y:S02]  /*7bb0*/  FMNMX.FTZ R24, R54, R24, !PT ;  /* 0x0000001836187209 */ /* 0x000fe40007810000 */
[----:B------:R-:W-:-:S02]  /*7bc0*/  ISETP.LT.OR P4, PT, R82, 0x19, P4 ;  /* 0x000000195200780c */ /* 0x000fc40002781670 */
[----:B------:R-:W-:Y:S02]  /*7bd0*/  FMNMX.FTZ R24, R55, R24, !PT ;  /* 0x0000001837187209 */ /* 0x000fe40007810000 */
[----:B------:R-:W-:Y:S02]  /*7be0*/  ISETP.LT.OR P5, PT, R82, 0x1a, P5 ;  /* 0x0000001a5200780c */ /* 0x000fe40002fa1670 */
[----:B------:R-:W-:Y:S02]  /*7bf0*/  FMNMX.FTZ R24, R58, R24, !PT ;  /* 0x000000183a187209 */ /* 0x000fe40007810000 */
[----:B------:R-:W-:Y:S02]  /*7c00*/  LOP3.LUT R16, R16, 0xfffffffd, RZ, 0xc0, !PT ;  /* 0xfffffffd10107812 */ /* 0x000fe400078ec0ff */
[----:B------:R-:W-:Y:S02]  /*7c10*/  FSEL R13, R13, -INF , !P6 ;  /* 0xff8000000d0d7808 */ /* 0x000fe40007000000 */
        /* <DEDUP_REMOVED lines=9> */
[----:B------:R-:W-:Y:S02]  /*7cb0*/  FMNMX.FTZ R24, R59, R24, !PT ;  /* 0x000000183b187209 */ /* 0x000fe40007810000 */
[----:B------:R-:W-:Y:S02]  /*7cc0*/  @P0 LOP3.LUT R16, R16, 0x2, RZ, 0xfc, !PT ;  /* 0x0000000210100812 */ /* 0x000fe400078efcff */
[----:B------:R-:W-:Y:S02]  /*7cd0*/  ISETP.GT.AND P0, PT, R81, 0x78, P1 ;  /* 0x000000785100780c */ /* 0x000fe40000f04270 */
[----:B------:R-:W-:-:S02]  /*7ce0*/  ISETP.LT.OR P6, PT, R82, 0x21, P6 ;  /* 0x000000215200780c */ /* 0x000fc400037c1670 */
[C---:B------:R-:W-:Y:S02]  /*7cf0*/  ISETP.LT.OR P2, PT, R82.reuse, 0x22, P2 ;  /* 0x000000225200780c */ /* 0x040fe40001741670 */
[C---:B------:R-:W-:Y:S02]  /*7d00*/  ISETP.LT.OR P3, PT, R82.reuse, 0x29, P3 ;  /* 0x000000295200780c */ /* 0x040fe40001f61670 */
[C---:B------:R-:W-:Y:S02]  /*7d10*/  ISETP.LT.OR P4, PT, R82.reuse, 0x2a, P4 ;  /* 0x0000002a5200780c */ /* 0x040fe40002781670 */
[----:B------:R-:W-:Y:S02]  /*7d20*/  ISETP.LT.OR P5, PT, R82, 0x31, P5 ;  /* 0x000000315200780c */ /* 0x000fe40002fa1670 */
[----:B------:R-:W-:Y:S02]  /*7d30*/  FMNMX.FTZ R24, R62, R24, !PT ;  /* 0x000000183e187209 */ /* 0x000fe40007810000 */
[----:B------:R-:W-:-:S02]  /*7d40*/  FSEL R30, R30, -INF , !P6 ;  /* 0xff8000001e1e7808 */ /* 0x000fc40007000000 */
[----:B------:R-:W-:Y:S02]  /*7d50*/  FSEL R31, R31, -INF , !P2 ;  /* 0xff8000001f1f7808 */ /* 0x000fe40005000000 */
[----:B------:R-:W-:Y:S02]  /*7d60*/  FSEL R34, R34, -INF , !P3 ;  /* 0xff80000022227808 */ /* 0x000fe40005800000 */
[----:B------:R-:W-:Y:S02]  /*7d70*/  FSEL R35, R35, -INF , !P4 ;  /* 0xff80000023237808 */ /* 0x000fe40006000000 */
[----:B------:R-:W-:Y:S02]  /*7d80*/  FSEL R38, R38, -INF , !P5 ;  /* 0xff80000026267808 */ /* 0x000fe40006800000 */
[----:B------:R-:W-:Y:S02]  /*7d90*/  FMNMX.FTZ R24, R63, R24, !PT ;  /* 0x000000183f187209 */ /* 0x000fe40007810000 */
[----:B------:R-:W-:-:S02]  /*7da0*/  ISETP.GT.AND P6, PT, R81, 0x31, P1 ;  /* 0x000000315100780c */ /* 0x000fc40000fc4270 */
[C---:B------:R-:W-:Y:S02]  /*7db0*/  ISETP.GT.AND P2, PT, R81.reuse, 0x38, P1 ;  /* 0x000000385100780c */ /* 0x040fe40000f44270 */
[C---:B------:R-:W-:Y:S02]  /*7dc0*/  ISETP.GT.AND P3, PT, R81.reuse, 0x39, P1 ;  /* 0x000000395100780c */ /* 0x040fe40000f64270 */
[C---:B------:R-:W-:Y:S02]  /*7dd0*/  ISETP.GT.AND P4, PT, R81.reuse, 0x40, P1 ;  /* 0x000000405100780c */ /* 0x040fe40000f84270 */
[----:B------:R-:W-:Y:S02]  /*7de0*/  ISETP.GT.AND P5, PT, R81, 0x41, P1 ;  /* 0x000000415100780c */ /* 0x000fe40000fa4270 */
[----:B------:R-:W-:Y:S02]  /*7df0*/  LOP3.LUT R16, R16, 0xfffffff7, RZ, 0xc0, !PT ;  /* 0xfffffff710107812 */ /* 0x000fe400078ec0ff */
[----:B------:R-:W-:-:S02]  /*7e00*/  FMNMX.FTZ R24, R66, R24, !PT ;  /* 0x0000001842187209 */ /* 0x000fc40007810000 */
[C---:B------:R-:W-:Y:S02]  /*7e10*/  ISETP.LT.OR P6, PT, R82.reuse, 0x32, P6 ;  /* 0x000000325200780c */ /* 0x040fe400037c1670 */
[C---:B------:R-:W-:Y:S02]  /*7e20*/  ISETP.LT.OR P2, PT, R82.reuse, 0x39, P2 ;  /* 0x000000395200780c */ /* 0x040fe40001741670 */
[C---:B------:R-:W-:Y:S02]  /*7e30*/  ISETP.LT.OR P3, PT, R82.reuse, 0x3a, P3 ;  /* 0x0000003a5200780c */ /* 0x040fe40001f61670 */
[C---:B------:R-:W-:Y:S02]  /*7e40*/  ISETP.LT.OR P4, PT, R82.reuse, 0x41, P4 ;  /* 0x000000415200780c */ /* 0x040fe40002781670 */
[----:B------:R-:W-:Y:S02]  /*7e50*/  ISETP.LT.OR P5, PT, R82, 0x42, P5 ;  /* 0x000000425200780c */ /* 0x000fe40002fa1670 */
[----:B------:R-:W-:-:S02]  /*7e60*/  @P0 LOP3.LUT R16, R16, 0x8, RZ, 0xfc, !PT ;  /* 0x0000000810100812 */ /* 0x000fc400078efcff */
[----:B------:R-:W-:Y:S02]  /*7e70*/  ISETP.GT.AND P0, PT, R81, RZ, P1 ;  /* 0x000000ff5100720c */ /* 0x000fe40000f04270 */
[----:B------:R-:W-:Y:S02]  /*7e80*/  FMNMX.FTZ R24, R67, R24, !PT ;  /* 0x0000001843187209 */ /* 0x000fe40007810000 */
[----:B------:R-:W-:Y:S02]  /*7e90*/  FSEL R39, R39, -INF , !P6 ;  /* 0xff80000027277808 */ /* 0x000fe40007000000 */
[----:B------:R-:W-:Y:S02]  /*7ea0*/  FSEL R42, R42, -INF , !P2 ;  /* 0xff8000002a2a7808 */ /* 0x000fe40005000000 */
[----:B------:R-:W-:Y:S02]  /*7eb0*/  FSEL R43, R43, -INF , !P3 ;  /* 0xff8000002b2b7808 */ /* 0x000fe40005800000 */
[----:B------:R-:W-:-:S02]  /*7ec0*/  FSEL R46, R46, -INF , !P4 ;  /* 0xff8000002e2e7808 */ /* 0x000fc40006000000 */
[----:B------:R-:W-:Y:S02]  /*7ed0*/  FSEL R47, R47, -INF , !P5 ;  /* 0xff8000002f2f7808 */ /* 0x000fe40006800000 */
[C---:B------:R-:W-:Y:S02]  /*7ee0*/  ISETP.GT.AND P6, PT, R81.reuse, 0x48, P1 ;  /* 0x000000485100780c */ /* 0x040fe40000fc4270 */
[C---:B------:R-:W-:Y:S02]  /*7ef0*/  ISETP.GT.AND P2, PT, R81.reuse, 0x49, P1 ;  /* 0x000000495100780c */ /* 0x040fe40000f44270 */
[C---:B------:R-:W-:Y:S02]  /*7f00*/  ISETP.GT.AND P3, PT, R81.reuse, 0x50, P1 ;  /* 0x000000505100780c */ /* 0x040fe40000f64270 */
[C---:B------:R-:W-:Y:S02]  /*7f10*/  ISETP.GT.AND P4, PT, R81.reuse, 0x51, P1 ;  /* 0x000000515100780c */ /* 0x040fe40000f84270 */
[----:B------:R-:W-:-:S02]  /*7f20*/  ISETP.GT.AND P5, PT, R81, 0x58, P1 ;  /* 0x000000585100780c */ /* 0x000fc40000fa4270 */
[----:B------:R-:W-:Y:S02]  /*7f30*/  FMNMX.FTZ R24, R70, R24, !PT ;  /* 0x0000001846187209 */ /* 0x000fe40007810000 */
[C---:B------:R-:W-:Y:S02]  /*7f40*/  ISETP.LT.OR P6, PT, R82.reuse, 0x49, P6 ;  /* 0x000000495200780c */ /* 0x040fe400037c1670 */
[C---:B------:R-:W-:Y:S02]  /*7f50*/  ISETP.LT.OR P2, PT, R82.reuse, 0x4a, P2 ;  /* 0x0000004a5200780c */ /* 0x040fe40001741670 */
[C---:B------:R-:W-:Y:S02]  /*7f60*/  ISETP.LT.OR P3, PT, R82.reuse, 0x51, P3 ;  /* 0x000000515200780c */ /* 0x040fe40001f61670 */
[C---:B------:R-:W-:Y:S02]  /*7f70*/  ISETP.LT.OR P4, PT, R82.reuse, 0x52, P4 ;  /* 0x000000525200780c */ /* 0x040fe40002781670 */
[----:B------:R-:W-:-:S02]  /*7f80*/  ISETP.LT.OR P5, PT, R82, 0x59, P5 ;  /* 0x000000595200780c */ /* 0x000fc40002fa1670 */
[----:B------:R-:W-:Y:S02]  /*7f90*/  FMNMX.FTZ R24, R71, R24, !PT ;  /* 0x0000001847187209 */ /* 0x000fe40007810000 */
[----:B------:R-:W-:Y:S02]  /*7fa0*/  LOP3.LUT R16, R16, 0xffffff7f, RZ, 0xc0, !PT ;  /* 0xffffff7f10107812 */ /* 0x000fe400078ec0ff */
        /* <DEDUP_REMOVED lines=11> */
[----:B------:R-:W-:Y:S02]  /*8060*/  FMNMX.FTZ R24, R76, R24, !PT ;  /* 0x000000184c187209 */ /* 0x000fe40007810000 */
[----:B------:R-:W-:Y:S02]  /*8070*/  @P0 LOP3.LUT R16, R16, 0x80, RZ, 0xfc, !PT ;  /* 0x0000008010100812 */ /* 0x000fe400078efcff */
[----:B------:R-:W-:Y:S02]  /*8080*/  FMNMX.FTZ R24, R75, R24, !PT ;  /* 0x000000184b187209 */ /* 0x000fe40007810000 */
[C---:B------:R-:W-:Y:S02]  /*8090*/  LOP3.LUT P0, RZ, R16.reuse, 0x40000000, RZ, 0xc0, !PT ;  /* 0x4000000010ff7812 */ /* 0x040fe4000780c0ff */
[----:B------:R-:W-:Y:S01]  /*80a0*/  LOP3.LUT R16, R16, 0xffffffdf, RZ, 0xc0, !PT ;  /* 0xffffffdf10107812 */ /* 0x000fe200078ec0ff */
[----:B------:R-:W0:Y:S01]  /*80b0*/  SHFL.BFLY PT, R25, R24, 0x2, 0x1f ;  /* 0x0c401f0018197f89 */ /* 0x000e2200000e0000 */
[----:B------:R-:W-:-:S02]  /*80c0*/  ISETP.LT.OR P0, PT, R82, 0x5a, P0 ;  /* 0x0000005a5200780c */ /* 0x000fc40000701670 */
[----:B------:R-:W-:Y:S02]  /*80d0*/  @P1 LOP3.LUT R16, R16, 0x20, RZ, 0xfc, !PT ;  /* 0x0000002010101812 */ /* 0x000fe400078efcff */
[----:B------:R-:W-:Y:S02]  /*80e0*/  ISETP.LT.OR P6, PT, R82, 0x71, P6 ;  /* 0x000000715200780c */ /* 0x000fe400037c1670 */
[C---:B------:R-:W-:Y:S02]  /*80f0*/  LOP3.LUT P1, RZ, R16.reuse, 0x2, RZ, 0xc0, !PT ;  /* 0x0000000210ff7812 */ /* 0x040fe4000782c0ff */
[----:B------:R-:W-:Y:S02]  /*8100*/  LOP3.LUT R16, R16, 0xfffffeff, RZ, 0xc0, !PT ;  /* 0xfffffeff10107812 */ /* 0x000fe400078ec0ff */
[----:B------:R-:W-:-:S03]  /*8110*/  ISETP.LT.OR P1, PT, R82, 0x72, P1 ;  /* 0x000000725200780c */ /* 0x000fc60000f21670 */
[----:B------:R-:W-:Y:S02]  /*8120*/  @P0 LOP3.LUT R16, R16, 0x100, RZ, 0xfc, !PT ;  /* 0x0000010010100812 */ /* 0x000fe400078efcff */
[----:B------:R-:W-:Y:S02]  /*8130*/  ISETP.LT.OR P0, PT, R82, 0x61, P2 ;  /* 0x000000615200780c */ /* 0x000fe40001701670 */
[C---:B------:R-:W-:Y:S02]  /*8140*/  LOP3.LUT P2, RZ, R16.reuse, 0x8, RZ, 0xc0, !PT ;  /* 0x0000000810ff7812 */ /* 0x040fe4000784c0ff */
[----:B------:R-:W-:Y:S02]  /*8150*/  LOP3.LUT R16, R16, 0xffffffbf, RZ, 0xc0, !PT ;  /* 0xffffffbf10107812 */ /* 0x000fe400078ec0ff */
[----:B------:R-:W-:Y:S02]  /*8160*/  ISETP.LT.OR P2, PT, R82, 0x79, P2 ;  /* 0x000000795200780c */ /* 0x000fe40001741670 */
[----:B0-----:R-:W-:-:S02]  /*8170*/  FMNMX.FTZ R24, R24, R25, !PT ;  /* 0x0000001918187209 */ /* 0x001fc40007810000 */
[----:B------:R-:W-:Y:S02]  /*8180*/  FSEL R73, R73, -INF , !P1 ;  /* 0xff80000049497808 */ /* 0x000fe40004800000 */
[----:B------:R-:W-:Y:S01]  /*8190*/  FSEL R77, R77, -INF , !P2 ;  /* 0xff8000004d4d7808 */ /* 0x000fe20005000000 */
[----:B------:R-:W0:Y:S01]  /*81a0*/  SHFL.BFLY PT, R25, R24, 0x1, 0x1f ;  /* 0x0c201f0018197f89 */ /* 0x000e2200000e0000 */
[----:B------:R-:W-:Y:S02]  /*81b0*/  @P0 LOP3.LUT R16, R16, 0x40, RZ, 0xfc, !PT ;  /* 0x0000004010100812 */ /* 0x000fe400078efcff */
[----:B------:R-:W-:Y:S02]  /*81c0*/  ISETP.LT.OR P0, PT, R82, 0x62, P3 ;  /* 0x000000625200780c */ /* 0x000fe40001f01670 */
[C---:B------:R-:W-:Y:S02]  /*81d0*/  LOP3.LUT P3, RZ, R16.reuse, 0x80, RZ, 0xc0, !PT ;  /* 0x0000008010ff7812 */ /* 0x040fe4000786c0ff */
[----:B------:R-:W-:-:S02]  /*81e0*/  LOP3.LUT R16, R16, 0xffffffef, RZ, 0xc0, !PT ;  /* 0xffffffef10107812 */ /* 0x000fc400078ec0ff */
[----:B------:R-:W-:-:S04]  /*81f0*/  ISETP.LT.OR P3, PT, R82, 0x1, P3 ;  /* 0x000000015200780c */ /* 0x000fc80001f61670 */
[----:B------:R-:W-:-:S03]  /*8200*/  FSEL R8, R8, -INF , !P3 ;  /* 0xff80000008087808 */ /* 0x000fc60005800000 */
[----:B------:R-:W-:Y:S02]  /*8210*/  @P0 LOP3.LUT R16, R16, 0x10, RZ, 0xfc, !PT ;  /* 0x0000001010100812 */ /* 0x000fe400078efcff */
[----:B------:R-:W-:Y:S02]  /*8220*/  ISETP.LT.OR P0, PT, R82, 0x69, P4 ;  /* 0x000000695200780c */ /* 0x000fe40002701670 */
[C---:B------:R-:W-:Y:S02]  /*8230*/  LOP3.LUT P4, RZ, R16.reuse, 0x20, RZ, 0xc0, !PT ;  /* 0x0000002010ff7812 */ /* 0x040fe4000788c0ff */
[----:B------:R-:W-:Y:S02]  /*8240*/  LOP3.LUT R16, R16, 0xfffffffb, RZ, 0xc0, !PT ;  /* 0xfffffffb10107812 */ /* 0x000fe400078ec0ff */
[----:B0-----:R-:W-:Y:S02]  /*8250*/  FMNMX.FTZ R24, R24, R25, !PT ;  /* 0x0000001918187209 */ /* 0x001fe40007810000 */
[----:B------:R-:W-:-:S03]  /*8260*/  ISETP.LT.OR P4, PT, R82, 0x7a, P4 ;  /* 0x0000007a5200780c */ /* 0x000fc60002781670 */
[----:B------:R-:W-:Y:S01]  /*8270*/  FMUL.FTZ R50, R24, UR33 ;  /* 0x0000002118327c20 */ /* 0x000fe20008410000 */
[----:B------:R-:W-:Y:S02]  /*8280*/  FSEL R78, R78, -INF , !P4 ;  /* 0xff8000004e4e7808 */ /* 0x000fe40006000000 */
[----:B------:R-:W-:Y:S02]  /*8290*/  @P0 LOP3.LUT R16, R16, 0x4, RZ, 0xfc, !PT ;  /* 0x0000000410100812 */ /* 0x000fe400078efcff */
[----:B------:R-:W-:Y:S02]  /*82a0*/  ISETP.LT.OR P0, PT, R82, 0x6a, P5 ;  /* 0x0000006a5200780c */ /* 0x000fe40002f01670 */
[----:B------:R-:W-:Y:S02]  /*82b0*/  FSETP.NEU.FTZ.AND P5, PT, R24, -INF , PT ;  /* 0xff8000001800780b */ /* 0x000fe40003fbd000 */
[----:B------:R-:W-:Y:S02]  /*82c0*/  LOP3.LUT R16, R16, 0xefffffff, RZ, 0xc0, !PT ;  /* 0xefffffff10107812 */ /* 0x000fe400078ec0ff */
[----:B------:R-:W-:-:S02]  /*82d0*/  FSEL R25, R24, RZ, P5 ;  /* 0x000000ff18197208 */ /* 0x000fc40002800000 */
[----:B------:R-:W-:-:S03]  /*82e0*/  FSEL R50, R50, RZ, P5 ;  /* 0x000000ff32327208 */ /* 0x000fc60002800000 */
[----:B------:R-:W-:Y:S01]  /*82f0*/  FADD.FTZ R4, -R25, R4 ;  /* 0x0000000419047221 */ /* 0x000fe20000010100 */
[----:B------:R-:W-:Y:S01]  /*8300*/  FMNMX.FTZ R25, R8, R5, !PT ;  /* 0x0000000508197209 */ /* 0x000fe20007810000 */
[--C-:B------:R-:W-:Y:S01]  /*8310*/  FFMA.FTZ R6, R6, UR33, -R50.reuse ;  /* 0x0000002106067c23 */ /* 0x100fe20008010832 */
[----:B------:R-:W-:Y:S01]  /*8320*/  @P0 LOP3.LUT R16, R16, 0x10000000, RZ, 0xfc, !PT ;  /* 0x1000000010100812 */ /* 0x000fe200078efcff */
[--C-:B------:R-:W-:Y:S01]  /*8330*/  FFMA.FTZ R7, R7, UR33, -R50.reuse ;  /* 0x0000002107077c23 */ /* 0x100fe20008010832 */
[----:B------:R-:W-:Y:S01]  /*8340*/  FMNMX.FTZ R25, R9, R25, !PT ;  /* 0x0000001909197209 */ /* 0x000fe20007810000 */
[--C-:B------:R-:W-:Y:S01]  /*8350*/  FFMA.FTZ R10, R10, UR33, -R50.reuse ;  /* 0x000000210a0a7c23 */ /* 0x100fe20008010832 */
[----:B------:R-:W-:Y:S01]  /*8360*/  LOP3.LUT R16, R16, 0xdfffffff, RZ, 0xc0, !PT ;  /* 0xdfffffff10107812 */ /* 0x000fe200078ec0ff */
[--C-:B------:R-:W-:Y:S01]  /*8370*/  FFMA.FTZ R11, R11, UR33, -R50.reuse ;  /* 0x000000210b0b7c23 */ /* 0x100fe20008010832 */
[----:B------:R-:W-:Y:S01]  /*8380*/  FMNMX.FTZ R25, R12, R25, !PT ;  /* 0x000000190c197209 */ /* 0x000fe20007810000 */
[--C-:B------:R-:W-:Y:S01]  /*8390*/  FFMA.FTZ R14, R14, UR33, -R50.reuse ;  /* 0x000000210e0e7c23 */ /* 0x100fe20008010832 */
[----:B------:R-:W-:Y:S01]  /*83a0*/  @P6 LOP3.LUT R16, R16, 0x20000000, RZ, 0xfc, !PT ;  /* 0x2000000010106812 */ /* 0x000fe200078efcff */
[--C-:B------:R-:W-:Y:S01]  /*83b0*/  FFMA.FTZ R15, R15, UR33, -R50.reuse ;  /* 0x000000210f0f7c23 */ /* 0x100fe20008010832 */
[----:B------:R-:W-:Y:S01]  /*83c0*/  FMNMX.FTZ R25, R13, R25, !PT ;  /* 0x000000190d197209 */ /* 0x000fe20007810000 */
[--C-:B------:R-:W-:Y:S01]  /*83d0*/  FFMA.FTZ R51, R51, UR33, -R50.reuse ;  /* 0x0000002133337c23 */ /* 0x100fe20008010832 */
[----:B------:R-:W-:Y:S01]  /*83e0*/  LOP3.LUT P6, RZ, R16, 0x100, RZ, 0xc0, !PT ;  /* 0x0000010010ff7812 */ /* 0x000fe200078cc0ff */
[--C-:B------:R-:W-:Y:S01]  /*83f0*/  FFMA.FTZ R83, R83, UR33, -R50.reuse ;  /* 0x0000002153537c23 */ /* 0x100fe20008010832 */
[----:B------:R-:W-:Y:S01]  /*8400*/  FMNMX.FTZ R25, R20, R25, !PT ;  /* 0x0000001914197209 */ /* 0x000fe20007810000 */
[--C-:B------:R-:W-:Y:S01]  /*8410*/  FFMA.FTZ R28, R28, UR33, -R50.reuse ;  /* 0x000000211c1c7c23 */ /* 0x100fe20008010832 */
[----:B------:R-:W-:Y:S01]  /*8420*/  LOP3.LUT P0, RZ, R16, 0x40, RZ, 0xc0, !PT ;  /* 0x0000004010ff7812 */ /* 0x000fe2000780c0ff */
[--C-:B------:R-:W-:Y:S01]  /*8430*/  FFMA.FTZ R29, R29, UR33, -R50.reuse ;  /* 0x000000211d1d7c23 */ /* 0x100fe20008010832 */
[----:B------:R-:W-:Y:S01]  /*8440*/  FMNMX.FTZ R25, R21, R25, !PT ;  /* 0x0000001915197209 */ /* 0x000fe20007810000 */
[--C-:B------:R-:W-:Y:S01]  /*8450*/  FFMA.FTZ R32, R32, UR33, -R50.reuse ;  /* 0x0000002120207c23 */ /* 0x100fe20008010832 */
[----:B------:R-:W-:Y:S01]  /*8460*/  FSEL R61, R61, -INF , !P6 ;  /* 0xff8000003d3d7808 */ /* 0x000fe20007000000 */
        /* <DEDUP_REMOVED lines=39> */
[----:B------:R-:W-:Y:S01]  /*86e0*/  FFMA.FTZ R50, R75, UR33, -R50 ;  /* 0x000000214b327c23 */ /* 0x000fe20008010832 */
[----:B------:R-:W-:Y:S01]  /*86f0*/  FMUL.FTZ R75, R4, UR33 ;  /* 0x00000021044b7c20 */ /* 0x000fe20008410000 */
[----:B------:R-:W-:Y:S01]  /*8700*/  FMNMX.FTZ R25, R46, R25, !PT ;  /* 0x000000192e197209 */ /* 0x000fe20007810000 */
[----:B------:R-:W-:Y:S01]  /*8710*/  MUFU.EX2 R6, R6 ;  /* 0x0000000600067308 */ /* 0x000fe20000000800 */
[----:B------:R-:W-:-:S02]  /*8720*/  LOP3.LUT P0, RZ, R16, 0x8000000, RZ, 0xc0, !PT ;  /* 0x0800000010ff7812 */ /* 0x000fc4000780c0ff */
        /* <DEDUP_REMOVED lines=33> */
[----:B------:R-:W-:-:S03]  /*8940*/  FSETP.NEU.FTZ.AND P1, PT, R25, -INF , PT ;  /* 0xff8000001900780b */ /* 0x000fc60003f3d000 */
[----:B------:R-:W-:Y:S01]  /*8950*/  MUFU.EX2 R41, R41 ;  /* 0x0000002900297308 */ /* 0x000fe20000000800 */
[----:B------:R-:W-:-:S05]  /*8960*/  FSEL R74, R25, RZ, P1 ;  /* 0x000000ff194a7208 */ /* 0x000fca0000800000 */
[----:B------:R-:W-:Y:S01]  /*8970*/  FADD.FTZ R5, -R74, R5 ;  /* 0x000000054a057221 */ /* 0x000fe20000010100 */
[----:B------:R-:W-:Y:S01]  /*8980*/  FMUL.FTZ R74, R25, UR33 ;  /* 0x00000021194a7c20 */ /* 0x000fe20008410000 */
[----:B------:R-:W-:Y:S02]  /*8990*/  MUFU.EX2 R44, R44 ;  /* 0x0000002c002c7308 */ /* 0x000fe40000000800 */
[----:B------:R-:W-:Y:S02]  /*89a0*/  FMUL.FTZ R5, R5, UR33 ;  /* 0x0000002105057c20 */ /* 0x000fe40008410000 */
[----:B------:R-:W-:-:S04]  /*89b0*/  FSEL R4, R74, RZ, P1 ;  /* 0x000000ff4a047208 */ /* 0x000fc80000800000 */
        /* <DEDUP_REMOVED lines=34> */
[----:B0-----:R-:W-:-:S04]  /*8be0*/  FFMA.FTZ R2, R74, R2, R6 ;  /* 0x000000024a027223 */ /* 0x001fc80000010006 */
[----:B------:R-:W-:-:S03]  /*8bf0*/  FADD.FTZ R2, R7, R2 ;  /* 0x0000000207027221 */ /* 0x000fc60000010000 */
[----:B------:R-:W-:Y:S08]  /*8c00*/  MUFU.EX2 R4, R12 ;  /* 0x0000000c00047308 */ /* 0x000ff00000000800 */
[----:B------:R-:W0:Y:S08]  /*8c10*/  MUFU.EX2 R12, R5 ;  /* 0x00000005000c7308 */ /* 0x000e300000000800 */
[----:B------:R-:W1:Y:S08]  /*8c20*/  MUFU.EX2 R9, R9 ;  /* 0x0000000900097308 */ /* 0x000e700000000800 */
[----:B------:R-:W2:Y:S01]  /*8c30*/  MUFU.EX2 R79, R13 ;  /* 0x0000000d004f7308 */ /* 0x000ea20000000800 */
[----:B0-----:R-:W-:-:S07]  /*8c40*/  FFMA.FTZ R0, R12, R0, R75 ;  /* 0x000000000c007223 */ /* 0x001fce000001004b */
[----:B------:R-:W0:Y:S01]  /*8c50*/  MUFU.EX2 R20, R20 ;  /* 0x0000001400147308 */ /* 0x000e220000000800 */
[----:B-1----:R-:W-:Y:S01]  /*8c60*/  FADD.FTZ R5, R9, R0 ;  /* 0x0000000009057221 */ /* 0x002fe20000010000 */
        /* <DEDUP_REMOVED lines=104> */
.L_x_11134:
[----:B------:R-:W-:Y:S01]  /*92f0*/  ULEA UR6, UR61, UR41, 0x3 ;  /* 0x000000293d067291 */ /* 0x000fe2000f8e183f */
[----:B------:R-:W-:Y:S01]  /*9300*/  F2FP.F16.F32.PACK_AB R10, R11, R10 ;  /* 0x0000000a0b0a723e */ /* 0x000fe200000000ff */
[----:B------:R-:W-:Y:S01]  /*9310*/  UMOV UR28, UR50 ;  /* 0x00000032001c7c82 */ /* 0x000fe20008000000 */
[----:B------:R-:W-:Y:S01]  /*9320*/  F2FP.F16.F32.PACK_AB R8, R7, R6 ;  /* 0x000000060708723e */ /* 0x000fe200000000ff */
[----:B------:R-:W-:Y:S01]  /*9330*/  UIADD3 UR6, UR6, 0x2d860, URZ ;  /* 0x0002d86006067890 */ /* 0x000fe2000fffe03f */
[----:B------:R-:W-:Y:S01]  /*9340*/  F2FP.F16.F32.PACK_AB R9, R9, R75 ;  /* 0x0000004b0909723e */ /* 0x000fe200000000ff */
[----:B------:R-:W-:Y:S01]  /*9350*/  UMOV UR61, UR49 ;  /* 0x00000031003d7c82 */ /* 0x000fe20008000000 */
[----:B------:R-:W-:Y:S01]  /*9360*/  F2FP.F16.F32.PACK_AB R11, R79, R4 ;  /* 0x000000044f0b723e */ /* 0x000fe200000000ff */
[----:B------:R-:W-:Y:S01]  /*9370*/  UPRMT UR6, UR42, 0x654, UR6 ;  /* 0x000006542a067896 */ /* 0x000fe20008000006 */
        /* <DEDUP_REMOVED lines=21> */
[----:B------:R-:W-:Y:S01]  /*94d0*/  STSM.16.M88.4 [R22], R28 ;  /* 0x0000001c16007844 */ /* 0x000fe20000000200 */
[----:B------:R-:W-:Y:S01]  /*94e0*/  F2FP.F16.F32.PACK_AB R38, R41, R40 ;  /* 0x000000282926723e */ /* 0x000fe200000000ff */
[-C--:B------:R-:W-:Y:S01]  /*94f0*/  FMUL.FTZ R101, R101, R74.reuse ;  /* 0x0000004a65657220 */ /* 0x080fe20000410000 */
[----:B------:R-:W-:Y:S01]  /*9500*/  F2FP.F16.F32.PACK_AB R39, R43, R39 ;  /* 0x000000272b27723e */ /* 0x000fe200000000ff */
[----:B------:R-:W-:Y:S01]  /*9510*/  FMUL.FTZ R104, R104, R74 ;  /* 0x0000004a68687220 */ /* 0x000fe20000410000 */
[----:B------:R-:W-:Y:S01]  /*9520*/  F2FP.F16.F32.PACK_AB R45, R35, R46 ;  /* 0x0000002e232d723e */ /* 0x000fe200000000ff */
[----:B------:R-:W-:Y:S01]  /*9530*/  FMUL.FTZ R105, R105, R74 ;  /* 0x0000004a69697220 */ /* 0x000fe20000410000 */
[----:B------:R-:W-:Y:S01]  /*9540*/  F2FP.F16.F32.PACK_AB R46, R49, R48 ;  /* 0x00000030312e723e */ /* 0x000fe200000000ff */
[----:B------:R-:W-:Y:S01]  /*9550*/  STSM.16.M88.4 [R19], R36 ;  /* 0x0000002413007844 */ /* 0x000fe20000000200 */
[----:B------:R-:W-:Y:S01]  /*9560*/  F2FP.F16.F32.PACK_AB R47, R53, R47 ;  /* 0x0000002f352f723e */ /* 0x000fe200000000ff */
[----:B------:R-:W-:Y:S01]  /*9570*/  FMUL.FTZ R108, R108, R74 ;  /* 0x0000004a6c6c7220 */ /* 0x000fe20000410000 */
[----:B------:R-:W-:Y:S01]  /*9580*/  F2FP.F16.F32.PACK_AB R58, R59, R58 ;  /* 0x0000003a3b3a723e */ /* 0x000fe200000000ff */
[----:B------:R-:W-:Y:S01]  /*9590*/  FMUL.FTZ R109, R109, R74 ;  /* 0x0000004a6d6d7220 */ /* 0x000fe20000410000 */
[----:B------:R-:W-:Y:S01]  /*95a0*/  F2FP.F16.F32.PACK_AB R56, R55, R54 ;  /* 0x000000363738723e */ /* 0x000fe200000000ff */
[----:B------:R-:W-:Y:S01]  /*95b0*/  STSM.16.M88.4 [R18+0x27800], R44 ;  /* 0x0278002c12007844 */ /* 0x000fe20000000200 */
[----:B------:R-:W-:Y:S01]  /*95c0*/  F2FP.F16.F32.PACK_AB R57, R57, R34 ;  /* 0x000000223939723e */ /* 0x000fe200000000ff */
[----:B------:R-:W-:Y:S01]  /*95d0*/  FMUL.FTZ R112, R112, R74 ;  /* 0x0000004a70707220 */ /* 0x000fe20000410000 */
[----:B------:R-:W-:Y:S01]  /*95e0*/  F2FP.F16.F32.PACK_AB R59, R61, R60 ;  /* 0x0000003c3d3b723e */ /* 0x000fe200000000ff */
[----:B------:R-:W-:Y:S01]  /*95f0*/  FMUL.FTZ R113, R113, R74 ;  /* 0x0000004a71717220 */ /* 0x000fe20000410000 */
[----:B0-----:R-:W-:Y:S01]  /*9600*/  F2FP.F16.F32.PACK_AB R4, R63, R62 ;  /* 0x0000003e3f04723e */ /* 0x001fe200000000ff */
        /* <DEDUP_REMOVED lines=19> */
[-C--:B------:R-:W-:Y:S01]  /*9740*/  FMUL.FTZ R132, R132, R74.reuse ;  /* 0x0000004a84847220 */ /* 0x080fe20000410000 */
[----:B------:R-:W-:Y:S01]  /*9750*/  FMUL.FTZ R133, R133, R74 ;  /* 0x0000004a85857220 */ /* 0x000fe20000410000 */
        /* <DEDUP_REMOVED lines=35> */
[----:B------:R-:W-:-:S07]  /*9990*/  IMAD.MOV.U32 R6, RZ, RZ, R3 ;  /* 0x000000ffff067224 */ /* 0x000fce00078e0003 */
.L_x_11116:
        /* <DEDUP_REMOVED lines=24> */
.L_x_11137:
[----:B------:R-:W-:Y:S02]  /*9b20*/  ULDC UR15, c[0x0][0x9e4] ;  /* 0x00027900000f7ab9 */ /* 0x000fe40000000800 */
[----:B------:R-:W-:-:S11]  /*9b30*/  UISETP.NE.AND UP0, UPT, UR15, 0x1, UPT ;  /* 0x000000010f00788c */ /* 0x000fd6000bf05270 */
[----:B------:R-:W-:Y:S02]  /*9b40*/  @UP0 ULDC.64 UR6, c[0x0][0x9e8] ;  /* 0x00027a0000060ab9 */ /* 0x000fe40000000a00 */
[----:B------:R-:W-:-:S04]  /*9b50*/  UIMAD.WIDE.U32 UR10, UR14, UR6, URZ ;  /* 0x000000060e0a72a5 */ /* 0x000fc8000f8e003f */
[----:B------:R-:W-:-:S12]  /*9b60*/  @UP0 USHF.R.U32.HI UR14, URZ, UR7, UR11 ;  /* 0x000000073f0e0299 */ /* 0x000fd8000801160b */
.L_x_11138:
[----:B------:R-:W-:-:S04]  /*9b70*/  UIMAD UR14, UR14, UR15, URZ ;  /* 0x0000000f0e0e72a4 */ /* 0x000fc8000f8e023f */
[----:B------:R-:W-:-:S04]  /*9b80*/  UISETP.LT.AND UP0, UPT, UR35, UR14, UPT ;  /* 0x0000000e2300728c */ /* 0x000fc8000bf01270 */
[----:B------:R-:W-:-:S12]  /*9b90*/  USEL UR35, UR35, UR14, !UP0 ;  /* 0x0000000e23237287 */ /* 0x000fd8000c000000 */
.L_x_11136:
        /* <DEDUP_REMOVED lines=13> */
[----:B------:R-:W-:Y:S01]  /*9c70*/  ULDC UR34, c[0x0][0x9d8] ;  /* 0x0002760000227ab9 */ /* 0x000fe20000000800 */
[----:B------:R-:W-:-:S05]  /*9c80*/  ULDC UR33, c[0x0][0x988] ;  /* 0x0002620000217ab9 */ /* 0x000fca0000000800 */
.L_x_11150:
[----:B------:R-:W-:Y:S01]  /*9c90*/  ISETP.NE.AND P2, PT, RZ, UR46, PT ;  /* 0x0000002eff007c0c */ /* 0x000fe2000bf45270 */
[----:B------:R-:W-:-:S04]  /*9ca0*/  UISETP.NE.AND UP0, UPT, UR55, 0x1, UPT ;  /* 0x000000013700788c */ /* 0x000fc8000bf05270 */
[----:B------:R-:W-:-:S04]  /*9cb0*/  USEL UR50, URZ, 0x1, UP0 ;  /* 0x000000013f327887 */ /* 0x000fc80008000000 */
[----:B------:R-:W-:-:S04]  /*9cc0*/  ULOP3.LUT UR50, UR28, UR50, URZ, 0x3c, !UPT ;  /* 0x000000321c327292 */ /* 0x000fc8000f8e3c3f */
[----:B------:R-:W-:Y:S08]  /*9cd0*/  @P2 BRA `(.L_x_11140) ;  /* 0x0000000000382947 */ /* 0x000ff00003800000 */
[----:B------:R-:W-:Y:S05]  /*9ce0*/  @!P0 BRA `(.L_x_11141) ;  /* 0x0000000000048947 */ /* 0x000fea0003800000 */
[----:B------:R-:W-:Y:S01]  /*9cf0*/  BPT.TRAP 0x1 ;  /* 0x000000040000795c */ /* 0x000fe20000300000 */
.L_x_11141:
        /* <DEDUP_REMOVED lines=9> */
.L_x_11142:
[----:B-1----:R-:W-:Y:S05]  /*9d90*/  @P1 BRA `(.L_x_11140) ;  /* 0x0000000000081947 */ /* 0x002fea0003800000 */
[----:B------:R-:W1:Y:S02]  /*9da0*/  SYNCS.PHASECHK.TRANS64.TRYWAIT P1, [UR6+0x2d830], R6 ;  /* 0x02d83006ff0075a7 */ /* 0x000e640008020146 */
[----:B-1----:R-:W-:Y:S05]  /*9db0*/  @!P1 BRA `(.L_x_11143) ;  /* 0x000000fc00489947 */ /* 0x002fea0003800000 */
.L_x_11140:
        /* <DEDUP_REMOVED lines=40> */
.L_x_11145:
[----:B------:R-:W-:Y:S01]  /*a040*/  ULEA UR6, UR55, UR41, 0x3 ;  /* 0x0000002937067291 */ /* 0x000fe2000f8e183f */
[----:B------:R-:W-:-:S05]  /*a050*/  IMAD.U32 R6, RZ, RZ, UR28 ;  /* 0x0000001cff067e24 */ /* 0x000fca000f8e00ff */
[----:B------:R-:W-:-:S04]  /*a060*/  SHF.L.U32 R6, R6, 0x1f, RZ ;  /* 0x0000001f06067819 */ /* 0x000fc800000006ff */
[----:B------:R0:W1:Y:S01]  /*a070*/  SYNCS.PHASECHK.TRANS64.TRYWAIT P1, [UR6+0x2d850], R6 ;  /* 0x02d85006ff0075a7 */ /* 0x0000620008020146 */
[----:B------:R-:W-:Y:S05]  /*a080*/  @!P0 BRA `(.L_x_11146) ;  /* 0x0000000000048947 */ /* 0x000fea0003800000 */
[----:B------:R-:W-:Y:S01]  /*a090*/  BPT.TRAP 0x1 ;  /* 0x000000040000795c */ /* 0x000fe20000300000 */
.L_x_11146:
[----:B-1----:R-:W-:Y:S05]  /*a0a0*/  @P1 BRA `(.L_x_11144) ;  /* 0x0000000000081947 */ /* 0x002fea0003800000 */
[----:B------:R-:W1:Y:S02]  /*a0b0*/  SYNCS.PHASECHK.TRANS64.TRYWAIT P1, [UR6+0x2d850], R6 ;  /* 0x02d85006ff0075a7 */ /* 0x000e640008020146 */
[----:B-1----:R-:W-:Y:S05]  /*a0c0*/  @!P1 BRA `(.L_x_11147) ;  /* 0x000000f8009c9947 */ /* 0x002fea0003800000 */
.L_x_11144:
[----:B------:R-:W-:Y:S01]  /*a0d0*/  UIADD3 UR6, UR41, 0x400, URZ ;  /* 0x0000040029067890 */ /* 0x000fe2000fffe03f */
[----:B------:R-:W-:Y:S01]  /*a0e0*/  WARPGROUP.ARRIVE ;  /* 0x00000000000079c5 */ /* 0x000fe20000000000 */
[----:B------:R-:W-:Y:S01]  /*a0f0*/  UMOV UR29, 0x40000040 ;  /* 0x40000040001d7882 */ /* 0x000fe20000000000 */
[----:B------:R-:W-:Y:S01]  /*a100*/  UMOV UR31, 0x80000020 ;  /* 0x80000020001f7882 */ /* 0x000fe20000000000 */
[----:B------:R-:W-:-:S03]  /*a110*/  USHF.R.U32.HI UR6, URZ, 0x4, UR6 ;  /* 0x000000043f067899 */ /* 0x000fc60008011606 */
[----:B------:R-:W1:Y:S01]  /*a120*/  S2R R8, SR_TID.X ;  /* 0x0000000000087919 */ /* 0x000e620000002100 */
        /* <DEDUP_REMOVED lines=64> */
.L_x_11148:
        /* <DEDUP_REMOVED lines=147> */
[----:B0-----:R-:W-:-:S04]  /*ae60*/  FMNMX.FTZ R25, R9, R25, !PT ;  /* 0x0000001909197209 */ /* 0x001fc80007810000 */
[----:B---3--:R-:W-:-:S03]  /*ae70*/  FMNMX.FTZ R25, R12, R25, !PT ;  /* 0x000000190c197209 */ /* 0x008fc60007810000 */
        /* <DEDUP_REMOVED lines=54> */
[----:B0-----:R-:W-:Y:S01]  /*b1e0*/  FMNMX.FTZ R25, R25, R78, !PT ;  /* 0x0000004e19197209 */ /* 0x001fe20007810000 */
[C---:B------:R-:W-:Y:S01]  /*b1f0*/  FADD.FTZ R78, -R24.reuse, R3 ;  /* 0x00000003184e7221 */ /* 0x040fe20000010100 */
[----:B------:R-:W-:-:S03]  /*b200*/  FMUL.FTZ R3, R24, UR33 ;  /* 0x0000002118037c20 */ /* 0x000fc60008410000 */
[----:B------:R-:W-:Y:S01]  /*b210*/  FADD.FTZ R79, -R25, R5 ;  /* 0x00000005194f7221 */ /* 0x000fe20000010100 */
        /* <DEDUP_REMOVED lines=34> */
[----:B------:R-:W-:Y:S01]  /*b440*/  FMUL.FTZ R79, R79, UR33 ;  /* 0x000000214f4f7c20 */ /* 0x000fe20008410000 */
[----:B------:R-:W-:Y:S02]  /*b450*/  MUFU.EX2 R5, R5 ;  /* 0x0000000500057308 */ /* 0x000fe40000000800 */
        /* <DEDUP_REMOVED lines=34> */
[----:B0-----:R-:W-:-:S07]  /*b680*/  FFMA.FTZ R2, R5, R2, R6 ;  /* 0x0000000205027223 */ /* 0x001fce0000010006 */
[----:B------:R-:W0:Y:S08]  /*b690*/  MUFU.EX2 R65, R8 ;  /* 0x0000000800417308 */ /* 0x000e300000000800 */
        /* <DEDUP_REMOVED lines=127> */
.L_x_11149:
        /* <DEDUP_REMOVED lines=18> */
[----:B------:R-:W-:Y:S01]  /*bfb0*/  SYNCS.ARRIVE.TRANS64.RED.A1T0 RZ, [UR6], RZ ;  /* 0x000000ffffff79a7 */ /* 0x000fe20008100406 */
[----:B------:R-:W-:Y:S01]  /*bfc0*/  F2FP.F16.F32.PACK_AB R30, R31, R30 ;  /* 0x0000001e1f1e723e */ /* 0x000fe200000000ff */
[----:B------:R0:W-:Y:S01]  /*bfd0*/  STSM.16.M88.4 [R18+0x21800], R8 ;  /* 0x0218000812007844 */ /* 0x0001e20000000200 */
[----:B------:R-:W-:Y:S01]  /*bfe0*/  F2FP.F16.F32.PACK_AB R29, R43, R42 ;  /* 0x0000002a2b1d723e */ /* 0x000fe200000000ff */
[-C--:B------:R-:W-:Y:S01]  /*bff0*/  FMUL.FTZ R96, R96, R5.reuse ;  /* 0x0000000560607220 */ /* 0x080fe20000410000 */
        /* <DEDUP_REMOVED lines=10> */
[----:B------:R-:W-:Y:S01]  /*c0a0*/  F2FP.F16.F32.PACK_AB R36, R37, R36 ;  /* 0x000000242524723e */ /* 0x000fe200000000ff */
[-C--:B------:R-:W-:Y:S01]  /*c0b0*/  FMUL.FTZ R104, R104, R5.reuse ;  /* 0x0000000568687220 */ /* 0x080fe20000410000 */
[----:B------:R-:W-:Y:S01]  /*c0c0*/  F2FP.F16.F32.PACK_AB R37, R59, R58 ;  /* 0x0000003a3b25723e */ /* 0x000fe200000000ff */
[----:B------:R1:W-:Y:S01]  /*c0d0*/  STSM.16.M88.4 [R19], R32 ;  /* 0x0000002013007844 */ /* 0x0003e20000000200 */
[----:B------:R-:W-:Y:S01]  /*c0e0*/  F2FP.F16.F32.PACK_AB R38, R41, R40 ;  /* 0x000000282926723e */ /* 0x000fe200000000ff */
[----:B------:R-:W-:Y:S01]  /*c0f0*/  FMUL.FTZ R105, R105, R5 ;  /* 0x0000000569697220 */ /* 0x000fe20000410000 */
        /* <DEDUP_REMOVED lines=10> */
[----:B0-----:R-:W-:Y:S01]  /*c1a0*/  F2FP.F16.F32.PACK_AB R8, R53, R78 ;  /* 0x0000004e3508723e */ /* 0x001fe200000000ff */
        /* <DEDUP_REMOVED lines=56> */
[----:B------:R-:W-:-:S07]  /*c530*/  IMAD.MOV.U32 R6, RZ, RZ, R4 ;  /* 0x000000ffff067224 */ /* 0x000fce00078e0004 */
.L_x_11139:
        /* <DEDUP_REMOVED lines=11> */
.L_x_11170:
[----:B------:R-:W-:Y:S01]  /*c5f0*/  ISETP.NE.AND P2, PT, RZ, UR46, PT ;  /* 0x0000002eff007c0c */ /* 0x000fe2000bf45270 */
[----:B------:R-:W-:-:S04]  /*c600*/  UISETP.NE.AND UP0, UPT, UR59, 0x1, UPT ;  /* 0x000000013b00788c */ /* 0x000fc8000bf05270 */
[----:B------:R-:W-:-:S04]  /*c610*/  USEL UR50, URZ, 0x1, UP0 ;  /* 0x000000013f327887 */ /* 0x000fc80008000000 */
[----:B------:R-:W-:-:S04]  /*c620*/  ULOP3.LUT UR50, UR28, UR50, URZ, 0x3c, !UPT ;  /* 0x000000321c327292 */ /* 0x000fc8000f8e3c3f */
[----:B------:R-:W-:Y:S08]  /*c630*/  @P2 BRA `(.L_x_11152) ;  /* 0x0000000000382947 */ /* 0x000ff00003800000 */
[----:B------:R-:W-:Y:S05]  /*c640*/  @!P0 BRA `(.L_x_11153) ;  /* 0x0000000000048947 */ /* 0x000fea0003800000 */
[----:B------:R-:W-:Y:S01]  /*c650*/  BPT.TRAP 0x1 ;  /* 0x000000040000795c */ /* 0x000fe20000300000 */
.L_x_11153:
        /* <DEDUP_REMOVED lines=9> */
.L_x_11154:
[----:B-1----:R-:W-:Y:S05]  /*c6f0*/  @P1 BRA `(.L_x_11152) ;  /* 0x0000000000081947 */ /* 0x002fea0003800000 */
[----:B------:R-:W1:Y:S02]  /*c700*/  SYNCS.PHASECHK.TRANS64.TRYWAIT P1, [UR6+0x2d830], R5 ;  /* 0x02d83005ff0075a7 */ /* 0x000e640008020146 */
[----:B-1----:R-:W-:Y:S05]  /*c710*/  @!P1 BRA `(.L_x_11155) ;  /* 0x000000d400209947 */ /* 0x002fea0003800000 */
.L_x_11152:
[----:B------:R-:W2:Y:S01]  /*c720*/  S2R R7, SR_TID.X ;  /* 0x0000000000077919 */ /* 0x000ea20000002100 */
        /* <DEDUP_REMOVED lines=15> */
[----:B--2---:R-:W-:-:S05]  /*c820*/  SHF.R.U32.HI R7, RZ, 0x7, R7 ;  /* 0x00000007ff077819 */ /* 0x004fca0000011607 */
[----:B01----:R-:W-:-:S05]  /*c830*/  VIADD R5, R7, 0x8 ;  /* 0x0000000807057836 */ /* 0x003fca0000000000 */
        /* <DEDUP_REMOVED lines=22> */
.L_x_11157:
[----:B------:R-:W-:Y:S01]  /*c9a0*/  ULEA UR6, UR59, UR41, 0x3 ;  /* 0x000000293b067291 */ /* 0x000fe2000f8e183f */
[----:B------:R-:W-:-:S05]  /*c9b0*/  IMAD.U32 R5, RZ, RZ, UR28 ;  /* 0x0000001cff057e24 */ /* 0x000fca000f8e00ff */
[----:B------:R-:W-:-:S04]  /*c9c0*/  SHF.L.U32 R5, R5, 0x1f, RZ ;  /* 0x0000001f05057819 */ /* 0x000fc800000006ff */
[----:B------:R0:W1:Y:S01]  /*c9d0*/  SYNCS.PHASECHK.TRANS64.TRYWAIT P1, [UR6+0x2d850], R5 ;  /* 0x02d85005ff0075a7 */ /* 0x0000620008020146 */
[----:B------:R-:W-:Y:S05]  /*c9e0*/  @!P0 BRA `(.L_x_11158) ;  /* 0x0000000000048947 */ /* 0x000fea0003800000 */
[----:B------:R-:W-:Y:S01]  /*c9f0*/  BPT.TRAP 0x1 ;  /* 0x000000040000795c */ /* 0x000fe20000300000 */
.L_x_11158:
[----:B-1----:R-:W-:Y:S05]  /*ca00*/  @P1 BRA `(.L_x_11156) ;  /* 0x0000000000081947 */ /* 0x002fea0003800000 */
[----:B------:R-:W1:Y:S02]  /*ca10*/  SYNCS.PHASECHK.TRANS64.TRYWAIT P1, [UR6+0x2d850], R5 ;  /* 0x02d85005ff0075a7 */ /* 0x000e640008020146 */
[----:B-1----:R-:W-:Y:S05]  /*ca20*/  @!P1 BRA `(.L_x_11159) ;  /* 0x000000d000749947 */ /* 0x002fea0003800000 */
.L_x_11156:
        /* <DEDUP_REMOVED lines=70> */
.L_x_11160:
        /* <DEDUP_REMOVED lines=167> */
.L_x_11163:
[----:B------:R-:W-:-:S05]  /*d900*/  IMAD.U32 R85, RZ, RZ, UR34 ;  /* 0x00000022ff557e24 */ /* 0x000fca000f8e00ff */
[----:B------:R-:W-:-:S13]  /*d910*/  ISETP.NE.AND P1, PT, R85, 0x1, PT ;  /* 0x000000015500780c */ /* 0x000fda0003f25270 */
[----:B------:R-:W1:Y:S02]  /*d920*/  @P1 LDC.64 R50, c[0x0][0x9e8] ;  /* 0x00027a00ff321b82 */ /* 0x000e640000000a00 */
[----:B-1----:R-:W-:-:S05]  /*d930*/  @P1 IMAD.HI.U32 R50, R84, R50, RZ ;  /* 0x0000003254321227 */ /* 0x002fca00078e00ff */
[----:B------:R-:W-:-:S07]  /*d940*/  @P1 SHF.R.U32.HI R84, RZ, R51, R50 ;  /* 0x00000033ff541219 */ /* 0x000fce0000011632 */
.L_x_11164:
[----:B------:R-:W-:Y:S05]  /*d950*/  BSYNC B0 ;  /* 0x0000000000007941 */ /* 0x000fea0003800000 */
.L_x_11162:
[----:B------:R-:W-:-:S04]  /*d960*/  IMAD R84, R84, R85, -R75 ;  /* 0x0000005554547224 */ /* 0x000fc800078e0a4b */
[----:B------:R-:W-:-:S05]  /*d970*/  IMAD.IADD R84, R84, 0x1, -R17 ;  /* 0x0000000154547824 */ /* 0x000fca00078e0a11 */
[----:B------:R-:W-:Y:S02]  /*d980*/  VIMNMX R79, R79, R84, !PT ;  /* 0x000000544f4f7248 */ /* 0x000fe40007fe0100 */
[----:B------:R-:W-:-:S07]  /*d990*/  VIADDMNMX R80, R84, R85, R80, PT ;  /* 0x0000005554507246 */ /* 0x000fce0003800150 */
.L_x_11161:
        /* <DEDUP_REMOVED lines=116> */
.L_x_11167:
[----:B------:R-:W-:-:S05]  /*e0e0*/  IMAD.U32 R79, RZ, RZ, UR34 ;  /* 0x00000022ff4f7e24 */ /* 0x000fca000f8e00ff */
[----:B------:R-:W-:-:S13]  /*e0f0*/  ISETP.NE.AND P2, PT, R79, 0x1, PT ;  /* 0x000000014f00780c */ /* 0x000fda0003f45270 */
[----:B------:R-:W0:Y:S02]  /*e100*/  @P2 LDC.64 R24, c[0x0][0x9e8] ;  /* 0x00027a00ff182b82 */ /* 0x000e240000000a00 */
[----:B0-----:R-:W-:-:S05]  /*e110*/  @P2 IMAD.HI.U32 R24, R50, R24, RZ ;  /* 0x0000001832182227 */ /* 0x001fca00078e00ff */
[----:B------:R-:W-:-:S07]  /*e120*/  @P2 SHF.R.U32.HI R50, RZ, R25, R24 ;  /* 0x00000019ff322219 */ /* 0x000fce0000011618 */
.L_x_11168:
[----:B------:R-:W-:Y:S05]  /*e130*/  BSYNC B0 ;  /* 0x0000000000007941 */ /* 0x000fea0003800000 */
.L_x_11166:
[----:B------:R-:W-:-:S04]  /*e140*/  IMAD R50, R50, R79, -R75 ;  /* 0x0000004f32327224 */ /* 0x000fc800078e0a4b */
[----:B------:R-:W-:-:S05]  /*e150*/  IMAD.IADD R50, R50, 0x1, -R17 ;  /* 0x0000000132327824 */ /* 0x000fca00078e0a11 */
[----:B------:R-:W-:Y:S02]  /*e160*/  VIMNMX R81, R81, R50, !PT ;  /* 0x0000003251517248 */ /* 0x000fe40007fe0100 */
[----:B------:R-:W-:-:S07]  /*e170*/  VIADDMNMX R82, R50, R79, R82, PT ;  /* 0x0000004f32527246 */ /* 0x000fce0003800152 */
.L_x_11165:
        /* <DEDUP_REMOVED lines=147> */
[----:B------:R-:W-:-:S04]  /*eab0*/  ISETP.LT.OR P4, PT, R82, 0x7a, P4 ;  /* 0x0000007a5200780c */ /* 0x000fc80002781670 */
[----:B------:R-:W-:Y:S02]  /*eac0*/  FSEL R78, R78, -INF , !P4 ;  /* 0xff8000004e4e7808 */ /* 0x000fe40006000000 */
[----:B------:R-:W-:Y:S02]  /*ead0*/  @P0 LOP3.LUT R16, R16, 0x4, RZ, 0xfc, !PT ;  /* 0x0000000410100812 */ /* 0x000fe400078efcff */
[----:B------:R-:W-:Y:S02]  /*eae0*/  ISETP.LT.OR P0, PT, R82, 0x6a, P5 ;  /* 0x0000006a5200780c */ /* 0x000fe40002f01670 */
[----:B------:R-:W-:Y:S02]  /*eaf0*/  FSETP.NEU.FTZ.AND P5, PT, R24, -INF , PT ;  /* 0xff8000001800780b */ /* 0x000fe40003fbd000 */
[----:B------:R-:W-:Y:S02]  /*eb00*/  LOP3.LUT R16, R16, 0xefffffff, RZ, 0xc0, !PT ;  /* 0xefffffff10107812 */ /* 0x000fe400078ec0ff */
[----:B------:R-:W-:-:S05]  /*eb10*/  FSEL R25, R24, RZ, P5 ;  /* 0x000000ff18197208 */ /* 0x000fca0002800000 */
[----:B------:R-:W-:Y:S01]  /*eb20*/  FADD.FTZ R3, -R25, R3 ;  /* 0x0000000319037221 */ /* 0x000fe20000010100 */
[----:B------:R-:W-:Y:S01]  /*eb30*/  FMUL.FTZ R25, R24, UR33 ;  /* 0x0000002118197c20 */ /* 0x000fe20008410000 */
[----:B------:R-:W-:Y:S02]  /*eb40*/  @P0 LOP3.LUT R16, R16, 0x10000000, RZ, 0xfc, !PT ;  /* 0x1000000010100812 */ /* 0x000fe400078efcff */
[----:B------:R-:W-:Y:S02]  /*eb50*/  FMUL.FTZ R3, R3, UR33 ;  /* 0x0000002103037c20 */ /* 0x000fe40008410000 */
[----:B------:R-:W-:Y:S02]  /*eb60*/  FSEL R25, R25, RZ, P5 ;  /* 0x000000ff19197208 */ /* 0x000fe40002800000 */
[----:B------:R-:W-:Y:S02]  /*eb70*/  LOP3.LUT R16, R16, 0xdfffffff, RZ, 0xc0, !PT ;  /* 0xdfffffff10107812 */ /* 0x000fe400078ec0ff */
        /* <DEDUP_REMOVED lines=34> */
[----:B------:R-:W0:Y:S01]  /*eda0*/  MUFU.EX2 R5, R5 ;  /* 0x0000000500057308 */ /* 0x000e220000000800 */
[----:B------:R-:W-:-:S02]  /*edb0*/  @P6 LOP3.LUT R16, R16, 0x20000000, RZ, 0xfc, !PT ;  /* 0x2000000010106812 */ /* 0x000fc400078efcff */
[----:B------:R-:W-:Y:S02]  /*edc0*/  FMNMX.FTZ R25, R9, R25, !PT ;  /* 0x0000001909197209 */ /* 0x000fe40007810000 */
[----:B------:R-:W-:Y:S02]  /*edd0*/  LOP3.LUT P6, RZ, R16, 0x100, RZ, 0xc0, !PT ;  /* 0x0000010010ff7812 */ /* 0x000fe400078cc0ff */
[----:B------:R-:W-:Y:S01]  /*ede0*/  FMNMX.FTZ R25, R12, R25, !PT ;  /* 0x000000190c197209 */ /* 0x000fe20007810000 */
[----:B------:R-:W1:Y:S01]  /*edf0*/  MUFU.EX2 R8, R8 ;  /* 0x0000000800087308 */ /* 0x000e620000000800 */
[----:B------:R-:W-:Y:S02]  /*ee00*/  LOP3.LUT P0, RZ, R16, 0x40, RZ, 0xc0, !PT ;  /* 0x0000004010ff7812 */ /* 0x000fe4000780c0ff */
[----:B------:R-:W-:Y:S02]  /*ee10*/  FMNMX.FTZ R25, R13, R25, !PT ;  /* 0x000000190d197209 */ /* 0x000fe40007810000 */
[----:B------:R-:W-:-:S02]  /*ee20*/  FSEL R60, R60, -INF , !P6 ;  /* 0xff8000003c3c7808 */ /* 0x000fc40007000000 */
[----:B------:R-:W-:Y:S01]  /*ee30*/  FMNMX.FTZ R25, R20, R25, !PT ;  /* 0x0000001914197209 */ /* 0x000fe20007810000 */
[----:B------:R-:W-:Y:S01]  /*ee40*/  MUFU.EX2 R10, R10 ;  /* 0x0000000a000a7308 */ /* 0x000fe20000000800 */
[----:B------:R-:W-:Y:S01]  /*ee50*/  LOP3.LUT P5, RZ, R16, 0x10, RZ, 0xc0, !PT ;  /* 0x0000001010ff7812 */ /* 0x000fe200078ac0ff */
[----:B0-----:R-:W-:Y:S01]  /*ee60*/  FFMA.FTZ R2, R3, R2, R5 ;  /* 0x0000000203027223 */ /* 0x001fe20000010005 */
[----:B------:R-:W-:Y:S02]  /*ee70*/  FMNMX.FTZ R25, R21, R25, !PT ;  /* 0x0000001915197209 */ /* 0x000fe40007810000 */
[----:B------:R-:W-:Y:S02]  /*ee80*/  FSEL R63, R63, -INF , !P0 ;  /* 0xff8000003f3f7808 */ /* 0x000fe40004000000 */
[----:B------:R-:W-:Y:S01]  /*ee90*/  FMNMX.FTZ R25, R26, R25, !PT ;  /* 0x000000191a197209 */ /* 0x000fe20007810000 */
[----:B------:R-:W-:Y:S01]  /*eea0*/  MUFU.EX2 R11, R11 ;  /* 0x0000000b000b7308 */ /* 0x000fe20000000800 */
[----:B------:R-:W-:Y:S01]  /*eeb0*/  FSEL R65, R65, -INF , !P5 ;  /* 0xff80000041417808 */ /* 0x000fe20006800000 */
[----:B-1----:R-:W-:Y:S01]  /*eec0*/  FADD.FTZ R2, R8, R2 ;  /* 0x0000000208027221 */ /* 0x002fe20000010000 */
[----:B------:R-:W-:-:S02]  /*eed0*/  FMNMX.FTZ R25, R27, R25, !PT ;  /* 0x000000191b197209 */ /* 0x000fc40007810000 */
[----:B------:R-:W-:Y:S02]  /*eee0*/  LOP3.LUT P5, RZ, R16, 0x4, RZ, 0xc0, !PT ;  /* 0x0000000410ff7812 */ /* 0x000fe400078ac0ff */
[----:B------:R-:W-:Y:S01]  /*eef0*/  FMNMX.FTZ R25, R30, R25, !PT ;  /* 0x000000191e197209 */ /* 0x000fe20007810000 */
[----:B------:R-:W-:Y:S01]  /*ef00*/  MUFU.EX2 R14, R14 ;  /* 0x0000000e000e7308 */ /* 0x000fe20000000800 */
[----:B------:R-:W-:Y:S02]  /*ef10*/  LOP3.LUT P0, RZ, R16, 0x10000000, RZ, 0xc0, !PT ;  /* 0x1000000010ff7812 */ /* 0x000fe4000780c0ff */
[----:B------:R-:W-:Y:S02]  /*ef20*/  FMNMX.FTZ R25, R31, R25, !PT ;  /* 0x000000191f197209 */ /* 0x000fe40007810000 */
[----:B------:R-:W-:Y:S02]  /*ef30*/  FSEL R67, R67, -INF , !P5 ;  /* 0xff80000043437808 */ /* 0x000fe40006800000 */
[----:B------:R-:W-:Y:S01]  /*ef40*/  FMNMX.FTZ R25, R34, R25, !PT ;  /* 0x0000001922197209 */ /* 0x000fe20007810000 */
[----:B------:R-:W-:Y:S01]  /*ef50*/  MUFU.EX2 R15, R15 ;  /* 0x0000000f000f7308 */ /* 0x000fe20000000800 */
[----:B------:R-:W-:-:S02]  /*ef60*/  LOP3.LUT P6, RZ, R16, 0x20000000, RZ, 0xc0, !PT ;  /* 0x2000000010ff7812 */ /* 0x000fc400078cc0ff */
[----:B------:R-:W-:Y:S02]  /*ef70*/  FMNMX.FTZ R25, R35, R25, !PT ;  /* 0x0000001923197209 */ /* 0x000fe40007810000 */
[----:B------:R-:W-:Y:S02]  /*ef80*/  FSEL R69, R69, -INF , !P0 ;  /* 0xff80000045457808 */ /* 0x000fe40004000000 */
[----:B------:R-:W-:Y:S01]  /*ef90*/  FMNMX.FTZ R25, R38, R25, !PT ;  /* 0x0000001926197209 */ /* 0x000fe20007810000 */
[----:B------:R-:W-:Y:S01]  /*efa0*/  MUFU.EX2 R51, R51 ;  /* 0x0000003300337308 */ /* 0x000fe20000000800 */
[----:B------:R-:W-:Y:S02]  /*efb0*/  FSEL R71, R71, -INF , !P6 ;  /* 0xff80000047477808 */ /* 0x000fe40007000000 */
[----:B------:R-:W-:Y:S02]  /*efc0*/  FMNMX.FTZ R25, R39, R25, !PT ;  /* 0x0000001927197209 */ /* 0x000fe40007810000 */
[----:B------:R-:W-:-:S02]  /*efd0*/  LOP3.LUT P0, RZ, R16, 0x8000000, RZ, 0xc0, !PT ;  /* 0x0800000010ff7812 */ /* 0x000fc4000780c0ff */
        /* <DEDUP_REMOVED lines=83> */
[----:B------:R-:W-:-:S03]  /*f510*/  FFMA.FTZ R50, R78, UR33, -R50 ;  /* 0x000000214e327c23 */ /* 0x000fc60008010832 */
[----:B------:R-:W3:Y:S08]  /*f520*/  MUFU.EX2 R13, R20 ;  /* 0x00000014000d7308 */ /* 0x000ef00000000800 */
[----:B------:R-:W-:Y:S08]  /*f530*/  MUFU.EX2 R20, R31 ;  /* 0x0000001f00147308 */ /* 0x000ff00000000800 */
[----:B------:R-:W4:Y:S08]  /*f540*/  MUFU.EX2 R21, R21 ;  /* 0x0000001500157308 */ /* 0x000f300000000800 */
[----:B------:R1:W-:Y:S08]  /*f550*/  MUFU.EX2 R31, R34 ;  /* 0x00000022001f7308 */ /* 0x0003f00000000800 */
[----:B------:R-:W5:Y:S01]  /*f560*/  MUFU.EX2 R26, R26 ;  /* 0x0000001a001a7308 */ /* 0x000f620000000800 */
[----:B-1----:R-:W-:Y:S01]  /*f570*/  FADD.FTZ R34, R9, R0 ;  /* 0x0000000009227221 */ /* 0x002fe20000010000 */
[----:B------:R-:W-:-:S03]  /*f580*/  FADD.FTZ R0, R10, R2 ;  /* 0x000000020a007221 */ /* 0x000fc60000010000 */
[----:B--2---:R-:W-:Y:S01]  /*f590*/  FADD.FTZ R2, R12, R34 ;  /* 0x000000220c027221 */ /* 0x004fe20000010000 */
[----:B------:R-:W-:Y:S02]  /*f5a0*/  FADD.FTZ R0, R11, R0 ;  /* 0x000000000b007221 */ /* 0x000fe40000010000 */
[----:B------:R-:W1:Y:S01]  /*f5b0*/  MUFU.EX2 R27, R27 ;  /* 0x0000001b001b7308 */ /* 0x000e620000000800 */
[----:B0-----:R-:W-:Y:S01]  /*f5c0*/  FADD.FTZ R2, R75, R2 ;  /* 0x000000024b027221 */ /* 0x001fe20000010000 */
[----:B------:R-:W-:-:S03]  /*f5d0*/  FADD.FTZ R0, R14, R0 ;  /* 0x000000000e007221 */ /* 0x000fc60000010000 */
[----:B---3--:R-:W-:Y:S01]  /*f5e0*/  FADD.FTZ R2, R13, R2 ;  /* 0x000000020d027221 */ /* 0x008fe20000010000 */
[----:B------:R-:W-:Y:S02]  /*f5f0*/  FADD.FTZ R0, R15, R0 ;  /* 0x000000000f007221 */ /* 0x000fe40000010000 */
[----:B------:R-:W0:Y:S01]  /*f600*/  MUFU.EX2 R30, R30 ;  /* 0x0000001e001e7308 */ /* 0x000e220000000800 */
[----:B----4-:R-:W-:Y:S01]  /*f610*/  FADD.FTZ R2, R21, R2 ;  /* 0x0000000215027221 */ /* 0x010fe20000010000 */
[----:B------:R-:W-:-:S03]  /*f620*/  FADD.FTZ R0, R51, R0 ;  /* 0x0000000033007221 */ /* 0x000fc60000010000 */
[----:B-----5:R-:W-:Y:S01]  /*f630*/  FADD.FTZ R2, R26, R2 ;  /* 0x000000021a027221 */ /* 0x020fe20000010000 */
[----:B------:R-:W-:Y:S02]  /*f640*/  FADD.FTZ R0, R83, R0 ;  /* 0x0000000053007221 */ /* 0x000fe40000010000 */
[----:B------:R-:W2:Y:S01]  /*f650*/  MUFU.EX2 R79, R35 ;  /* 0x00000023004f7308 */ /* 0x000ea20000000800 */
[----:B-1----:R-:W-:Y:S01]  /*f660*/  FADD.FTZ R2, R27, R2 ;  /* 0x000000021b027221 */ /* 0x002fe20000010000 */
[----:B------:R-:W-:-:S04]  /*f670*/  FADD.FTZ R0, R28, R0 ;  /* 0x000000001c007221 */ /* 0x000fc80000010000 */
[----:B------:R-:W-:Y:S02]  /*f680*/  FADD.FTZ R0, R29, R0 ;  /* 0x000000001d007221 */ /* 0x000fe40000010000 */
[----:B------:R-:W1:Y:S01]  /*f690*/  MUFU.EX2 R38, R38 ;  /* 0x0000002600267308 */ /* 0x000e620000000800 */
[----:B0-----:R-:W-:Y:S01]  /*f6a0*/  FADD.FTZ R2, R30, R2 ;  /* 0x000000021e027221 */ /* 0x001fe20000010000 */
[----:B------:R-:W-:-:S03]  /*f6b0*/  FADD.FTZ R0, R32, R0 ;  /* 0x0000000020007221 */ /* 0x000fc60000010000 */
[----:B------:R-:W-:Y:S01]  /*f6c0*/  FADD.FTZ R2, R20, R2 ;  /* 0x0000000214027221 */ /* 0x000fe20000010000 */
[----:B------:R-:W-:Y:S02]  /*f6d0*/  FADD.FTZ R0, R33, R0 ;  /* 0x0000000021007221 */ /* 0x000fe40000010000 */
[----:B------:R-:W0:Y:S01]  /*f6e0*/  MUFU.EX2 R78, R39 ;  /* 0x00000027004e7308 */ /* 0x000e220000000800 */
[----:B------:R-:W-:Y:S01]  /*f6f0*/  FADD.FTZ R2, R31, R2 ;  /* 0x000000021f027221 */ /* 0x000fe20000010000 */
[----:B------:R-:W-:-:S03]  /*f700*/  FADD.FTZ R0, R36, R0 ;  /* 0x0000000024007221 */ /* 0x000fc60000010000 */
[----:B--2---:R-:W-:Y:S01]  /*f710*/  FADD.FTZ R2, R79, R2 ;  /* 0x000000024f027221 */ /* 0x004fe20000010000 */
        /* <DEDUP_REMOVED lines=23> */
[----:B------:R-:W-:-:S06]  /*f890*/  FADD.FTZ R0, R62, R0 ;  /* 0x000000003e007221 */ /* 0x000fcc0000010000 */
        /* <DEDUP_REMOVED lines=42> */
.L_x_11169:
        /* <DEDUP_REMOVED lines=54> */
[----:B------:R-:W-:Y:S01]  /*fea0*/  FMUL.FTZ R117, R117, R3 ;  /* 0x0000000375757220 */ /* 0x000fe20000410000 */
        /* <DEDUP_REMOVED lines=51> */
.L_x_11151:
[----:B------:R-:W-:Y:S06]  /*101e0*/  BAR.ARV 0x8, 0x200 ;  /* 0x0208000000007b1d */ /* 0x000fec0000002000 */
[----:B------:R-:W-:Y:S05]  /*101f0*/  @!P0 BRA `(.L_x_11171) ;  /* 0x0000000000048947 */ /* 0x000fea0003800000 */
[----:B------:R-:W-:Y:S01]  /*10200*/  BPT.TRAP 0x1 ;  /* 0x000000040000795c */ /* 0x000fe20000300000 */
.L_x_11171:
[----:B------:R-:W-:Y:S01]  /*10210*/  ULEA UR8, UR49, UR41, 0x3 ;  /* 0x0000002931087291 */ /* 0x000fe2000f8e183f */
[----:B------:R-:W-:-:S05]  /*10220*/  IMAD.U32 R3, RZ, RZ, UR50 ;  /* 0x00000032ff037e24 */ /* 0x000fca000f8e00ff */
[----:B------:R-:W-:-:S04]  /*10230*/  SHF.L.U32 R3, R3, 0x1f, RZ ;  /* 0x0000001f03037819 */ /* 0x000fc800000006ff */
[----:B------:R0:W1:Y:S01]  /*10240*/  SYNCS.PHASECHK.TRANS64.TRYWAIT P1, [UR8+0x2d850], R3 ;  /* 0x02d85003ff0075a7 */ /* 0x0000620008020148 */
[----:B------:R-:W-:Y:S05]  /*10250*/  @!P0 BRA `(.L_x_11172) ;  /* 0x0000000000048947 */ /* 0x000fea0003800000 */
[----:B------:R-:W-:Y:S01]  /*10260*/  BPT.TRAP 0x1 ;  /* 0x000000040000795c */ /* 0x000fe20000300000 */
.L_x_11172:
[----:B-1----:R-:W-:Y:S05]  /*10270*/  @P1 BRA `(.L_x_11173) ;  /* 0x0000000000081947 */ /* 0x002fea0003800000 */
[----:B------:R-:W1:Y:S02]  /*10280*/  SYNCS.PHASECHK.TRANS64.TRYWAIT P1, [UR8+0x2d850], R3 ;  /* 0x02d85003ff0075a7 */ /* 0x000e640008020148 */
[----:B-1----:R-:W-:Y:S05]  /*10290*/  @!P1 BRA `(.L_x_11174) ;  /* 0x0000009800709947 */ /* 0x002fea0003800000 */
.L_x_11173:
[----:B------:R-:W-:Y:S01]  /*102a0*/  UIADD3 UR41, UR41, 0x400, URZ ;  /* 0x0000040029297890 */ /* 0x000fe2000fffe03f */
[----:B------:R-:W-:Y:S01]  /*102b0*/  WARPGROUP.ARRIVE ;  /* 0x00000000000079c5 */ /* 0x000fe20000000000 */
[----:B------:R-:W-:Y:S01]  /*102c0*/  ULOP3.LUT UR45, UR45, 0x10000, URZ, 0xfc, !UPT ;  /* 0x000100002d2d7892 */ /* 0x000fe2000f8efc3f */
[----:B01----:R-:W0:Y:S01]  /*102d0*/  SHFL.BFLY PT, R3, R2, 0x2, 0x1f ;  /* 0x0c401f0002037f89 */ /* 0x003e2200000e0000 */
[----:B------:R-:W-:Y:S01]  /*102e0*/  USHF.R.U32.HI UR41, URZ, 0x4, UR41 ;  /* 0x000000043f297899 */ /* 0x000fe20008011629 */
[----:B------:R-:W-:Y:S01]  /*102f0*/  IMAD.MOV.U32 R7, RZ, RZ, RZ ;  /* 0x000000ffff077224 */ /* 0x000fe200078e00ff */
        /* <DEDUP_REMOVED lines=12> */
[----:B------:R-:W-:Y:S01]  /*103c0*/  IMAD.MOV.U32 R2, RZ, RZ, -0x800000 ;  /* 0xff800000ff027424 */ /* 0x000fe200078e00ff */
[----:B------:R-:W-:Y:S01]  /*103d0*/  UMOV UR5, 0x40000040 ;  /* 0x4000004000057882 */ /* 0x000fe20000000000 */
[----:B------:R-:W-:Y:S01]  /*103e0*/  UMOV UR7, 0x80000020 ;  /* 0x8000002000077882 */ /* 0x000fe20000000000 */
[----:B------:R-:W0:Y:S01]  /*103f0*/  SHFL.BFLY PT, R4, R3, 0x1, 0x1f ;  /* 0x0c201f0003047f89 */ /* 0x000e2200000e0000 */
[----:B-1----:R-:W-:Y:S01]  /*10400*/  FADD.FTZ R5, R5, R0 ;  /* 0x0000000005057221 */ /* 0x002fe20000010000 */
[----:B------:R-:W-:-:S04]  /*10410*/  IMAD.MOV.U32 R0, RZ, RZ, -0x800000 ;  /* 0xff800000ff007424 */ /* 0x000fc800078e00ff */
[----:B------:R-:W1:Y:S01]  /*10420*/  SHFL.BFLY PT, R6, R5, 0x1, 0x1f ;  /* 0x0c201f0005067f89 */ /* 0x000e6200000e0000 */
[----:B0-----:R-:W-:Y:S01]  /*10430*/  FADD.FTZ R9, R3, R4 ;  /* 0x0000000403097221 */ /* 0x001fe20000010000 */
[----:B------:R-:W-:Y:S02]  /*10440*/  IMAD.MOV.U32 R4, RZ, RZ, RZ ;  /* 0x000000ffff047224 */ /* 0x000fe400078e00ff */
[----:B------:R-:W-:Y:S02]  /*10450*/  IMAD.U32 R3, RZ, RZ, UR33 ;  /* 0x00000021ff037e24 */ /* 0x000fe4000f8e00ff */
[----:B------:R-:W-:Y:S01]  /*10460*/  FSETP.NE.FTZ.AND P1, PT, R9, RZ, PT ;  /* 0x000000ff0900720b */ /* 0x000fe20003f35000 */
[----:B-1----:R-:W-:Y:S01]  /*10470*/  FADD.FTZ R10, R5, R6 ;  /* 0x00000006050a7221 */ /* 0x002fe20000010000 */
[----:B------:R-:W-:-:S04]  /*10480*/  IMAD.U32 R5, RZ, RZ, UR33 ;  /* 0x00000021ff057e24 */ /* 0x000fc8000f8e00ff */
[----:B------:R-:W-:-:S07]  /*10490*/  FSETP.NE.FTZ.AND P2, PT, R10, RZ, PT ;  /* 0x000000ff0a00720b */ /* 0x000fce0003f55000 */
[----:B------:R-:W0:Y:S01]  /*104a0*/  @P1 MUFU.LG2 R6, R9 ;  /* 0x0000000900061308 */ /* 0x000e220000000c00 */
[----:B------:R-:W-:-:S05]  /*104b0*/  @P1 FMUL.FTZ R3, R3, 0.69314718246459960938 ;  /* 0x3f31721803031820 */ /* 0x000fca0000410000 */
[----:B------:R-:W-:Y:S02]  /*104c0*/  @P2 FMUL.FTZ R5, R5, 0.69314718246459960938 ;  /* 0x3f31721805052820 */ /* 0x000fe40000410000 */
        /* <DEDUP_REMOVED lines=55> */
.L_x_11175:
        /* <DEDUP_REMOVED lines=10> */
[----:B------:R-:W-:Y:S01]  /*108e0*/  USEL UR4, URZ, 0x1, UP0 ;  /* 0x000000013f047887 */ /* 0x000fe20008000000 */
        /* <DEDUP_REMOVED lines=47> */
.L_x_11097:
        /* <DEDUP_REMOVED lines=13> */
[----:B------:R-:W-:-:S07]  /*10cb0*/  ULDC.64 UR10, c[0x0][0xc00] ;  /* 0x00030000000a7ab9 */ /* 0x000fce0000000a00 */
[----:B------:R-:W1:Y:S01]  /*10cc0*/  LDC R36, c[0x0][0xbe8] ;  /* 0x0002fa00ff247b82 */ /* 0x000e620000000800 */
[----:B------:R-:W-:Y:S01]  /*10cd0*/  UMOV UR8, UR41 ;  /* 0x0000002900087c82 */ /* 0x000fe20008000000 */
[----:B0-----:R-:W-:Y:S01]  /*10ce0*/  UMOV UR9, UR4 ;  /* 0x0000000400097c82 */ /* 0x001fe20008000000 */
[----:B------:R-:W-:Y:S02]  /*10cf0*/  IMAD.U32 R28, RZ, RZ, UR8 ;  /* 0x00000008ff1c7e24 */ /* 0x000fe4000f8e00ff */
[----:B------:R-:W-:Y:S01]  /*10d00*/  IMAD.U32 R29, RZ, RZ, UR9 ;  /* 0x00000009ff1d7e24 */ /* 0x000fe2000f8e00ff */
[----:B------:R-:W-:Y:S02]  /*10d10*/  ULDC.64 UR8, c[0x0][0xc00] ;  /* 0x0003000000087ab9 */ /* 0x000fe40000000a00 */
[----:B------:R-:W-:Y:S01]  /*10d20*/  UIMAD.WIDE UR8, UR43, 0x4, UR8 ;  /* 0x000000042b0878a5 */ /* 0x000fe2000f8e0208 */
[----:B------:R-:W-:Y:S01]  /*10d30*/  BAR.SYNC.DEFER_BLOCKING 0x1, 0x180 ;  /* 0x0046000000007b1d */ /* 0x000fe20000010000 */
[----:B--2---:R-:W-:-:S03]  /*10d40*/  IMAD.WIDE R4, R3, 0x2, R28 ;  /* 0x0000000203047825 */ /* 0x004fc600078e021c */
[C---:B------:R-:W-:Y:S02]  /*10d50*/  LOP3.LUT R3, R4.reuse, 0x180, RZ, 0xc0, !PT ;  /* 0x0000018004037812 */ /* 0x040fe400078ec0ff */
[----:B------:R-:W-:Y:S02]  /*10d60*/  IADD3 R8, P4, R4, 0x20, RZ ;  /* 0x0000002004087810 */ /* 0x000fe40007f9e0ff */
[----:B------:R-:W-:Y:S02]  /*10d70*/  SHF.R.U64 R3, R3, 0x3, RZ ;  /* 0x0000000303037819 */ /* 0x000fe400000012ff */
[----:B------:R-:W-:Y:S01]  /*10d80*/  LOP3.LUT R6, R8, 0x180, RZ, 0xc0, !PT ;  /* 0x0000018008067812 */ /* 0x000fe200078ec0ff */
[----:B------:R-:W-:Y:S01]  /*10d90*/  IMAD.X R25, RZ, RZ, R5, P4 ;  /* 0x000000ffff197224 */ /* 0x000fe200020e0605 */
[C---:B------:R-:W-:Y:S02]  /*10da0*/  IADD3 R27, P3, R4.reuse, 0x3000, RZ ;  /* 0x00003000041b7810 */ /* 0x040fe40007f7e0ff */
[----:B------:R-:W-:-:S02]  /*10db0*/  IADD3 R10, P2, R4, 0x3020, RZ ;  /* 0x00003020040a7810 */ /* 0x000fc40007f5e0ff */
[C---:B------:R-:W-:Y:S01]  /*10dc0*/  IADD3 R31, P1, R4.reuse, 0x6000, RZ ;  /* 0x00006000041f7810 */ /* 0x040fe20007f3e0ff */
[--C-:B------:R-:W-:Y:S01]  /*10dd0*/  IMAD.X R15, RZ, RZ, R5.reuse, P3 ;  /* 0x000000ffff0f7224 */ /* 0x100fe200018e0605 */
[----:B------:R-:W-:Y:S01]  /*10de0*/  IADD3 R30, P0, R4, 0x6020, RZ ;  /* 0x00006020041e7810 */ /* 0x000fe20007f1e0ff */
[--C-:B------:R-:W-:Y:S01]  /*10df0*/  IMAD.X R13, RZ, RZ, R5.reuse, P2 ;  /* 0x000000ffff0d7224 */ /* 0x100fe200010e0605 */
[----:B------:R-:W-:Y:S01]  /*10e00*/  LOP3.LUT R4, R3, R4, RZ, 0x3c, !PT ;  /* 0x0000000403047212 */ /* 0x000fe200078e3cff */
[--C-:B------:R-:W-:Y:S01]  /*10e10*/  IMAD.X R9, RZ, RZ, R5.reuse, P1 ;  /* 0x000000ffff097224 */ /* 0x100fe200008e0605 */
[----:B------:R-:W-:Y:S01]  /*10e20*/  SHF.R.U64 R3, R6, 0x3, RZ ;  /* 0x0000000306037819 */ /* 0x000fe200000012ff */
[----:B------:R-:W-:Y:S01]  /*10e30*/  IMAD.X R11, RZ, RZ, R5, P0 ;  /* 0x000000ffff0b7224 */ /* 0x000fe200000e0605 */
[----:B------:R-:W-:Y:S02]  /*10e40*/  LOP3.LUT R7, R27, 0x180, RZ, 0xc0, !PT ;  /* 0x000001801b077812 */ /* 0x000fe400078ec0ff */
[----:B------:R-:W-:-:S02]  /*10e50*/  LOP3.LUT R24, R3, R8, RZ, 0x3c, !PT ;  /* 0x0000000803187212 */ /* 0x000fc400078e3cff */
[----:B------:R-:W-:Y:S02]  /*10e60*/  SHF.R.U64 R6, R7, 0x3, RZ ;  /* 0x0000000307067819 */ /* 0x000fe400000012ff */
[----:B------:R-:W-:Y:S02]  /*10e70*/  LOP3.LUT R3, R10, 0x180, RZ, 0xc0, !PT ;  /* 0x000001800a037812 */ /* 0x000fe400078ec0ff */
[----:B------:R-:W-:Y:S02]  /*10e80*/  LOP3.LUT R14, R6, R27, RZ, 0x3c, !PT ;  /* 0x0000001b060e7212 */ /* 0x000fe400078e3cff */
[----:B------:R-:W-:Y:S02]  /*10e90*/  SHF.R.U64 R3, R3, 0x3, RZ ;  /* 0x0000000303037819 */ /* 0x000fe400000012ff */
[----:B------:R-:W-:Y:S02]  /*10ea0*/  LOP3.LUT R8, R31, 0x180, RZ, 0xc0, !PT ;  /* 0x000001801f087812 */ /* 0x000fe400078ec0ff */
[----:B------:R-:W-:-:S02]  /*10eb0*/  LOP3.LUT R27, R30, 0x180, RZ, 0xc0, !PT ;  /* 0x000001801e1b7812 */ /* 0x000fc400078ec0ff */
[----:B------:R-:W-:Y:S02]  /*10ec0*/  LOP3.LUT R12, R3, R10, RZ, 0x3c, !PT ;  /* 0x0000000a030c7212 */ /* 0x000fe400078e3cff */
[----:B------:R-:W-:Y:S02]  /*10ed0*/  SHF.R.U64 R8, R8, 0x3, RZ ;  /* 0x0000000308087819 */ /* 0x000fe400000012ff */
[----:B------:R-:W-:Y:S02]  /*10ee0*/  SHF.R.U64 R27, R27, 0x3, RZ ;  /* 0x000000031b1b7819 */ /* 0x000fe400000012ff */
[----:B------:R-:W-:Y:S02]  /*10ef0*/  MOV R26, R4 ;  /* 0x00000004001a7202 */ /* 0x000fe40000000f00 */
[----:B------:R-:W-:Y:S02]  /*10f00*/  F2FP.F16.F32.PACK_AB R4, R21, R20 ;  /* 0x000000141504723e */ /* 0x000fe400000000ff */
[----:B------:R-:W-:-:S02]  /*10f10*/  F2FP.F16.F32.PACK_AB R5, R91, R90 ;  /* 0x0000005a5b05723e */ /* 0x000fc400000000ff */
[----:B------:R-:W-:Y:S02]  /*10f20*/  F2FP.F16.F32.PACK_AB R6, R93, R92 ;  /* 0x0000005c5d06723e */ /* 0x000fe400000000ff */
[----:B------:R-:W-:Y:S02]  /*10f30*/  F2FP.F16.F32.PACK_AB R7, R95, R94 ;  /* 0x0000005e5f07723e */ /* 0x000fe400000000ff */
[----:B------:R-:W-:Y:S02]  /*10f40*/  MOV R35, R14 ;  /* 0x0000000e00237202 */ /* 0x000fe40000000f00 */
[----:B------:R-:W-:Y:S01]  /*10f50*/  MOV R34, R12 ;  /* 0x0000000c00227202 */ /* 0x000fe20000000f00 */
[----:B------:R0:W-:Y:S01]  /*10f60*/  STSM.16.M88.4 [R26], R4 ;  /* 0x000000041a007844 */ /* 0x0001e20000000200 */
[----:B------:R-:W-:Y:S01]  /*10f70*/  LOP3.LUT R8, R8, R31, RZ, 0x3c, !PT ;  /* 0x0000001f08087212 */ /* 0x000fe200078e3cff */
[----:B------:R-:W-:Y:S01]  /*10f80*/  IMAD.U32 R31, RZ, RZ, UR9 ;  /* 0x00000009ff1f7e24 */ /* 0x000fe2000f8e00ff */
[----:B------:R-:W-:Y:S01]  /*10f90*/  LOP3.LUT R10, R27, R30, RZ, 0x3c, !PT ;  /* 0x0000001e1b0a7212 */ /* 0x000fe200078e3cff */
[----:B------:R-:W-:Y:S01]  /*10fa0*/  IMAD.U32 R30, RZ, RZ, UR8 ;  /* 0x00000008ff1e7e24 */ /* 0x000fe2000f8e00ff */
[----:B------:R-:W-:Y:S01]  /*10fb0*/  MOV R24, R24 ;  /* 0x0000001800187202 */ /* 0x000fe20000000f00 */
[----:B------:R-:W-:Y:S01]  /*10fc0*/  ULDC.64 UR8, c[0x0][0xc08] ;  /* 0x0003020000087ab9 */ /* 0x000fe20000000a00 */
[----:B------:R-:W-:-:S02]  /*10fd0*/  F2FP.F16.F32.PACK_AB R12, R97, R96 ;  /* 0x00000060610c723e */ /* 0x000fc400000000ff */
[----:B------:R-:W-:Y:S02]  /*10fe0*/  F2FP.F16.F32.PACK_AB R13, R99, R98 ;  /* 0x00000062630d723e */ /* 0x000fe400000000ff */
[----:B------:R-:W-:Y:S02]  /*10ff0*/  F2FP.F16.F32.PACK_AB R14, R101, R100 ;  /* 0x00000064650e723e */ /* 0x000fe400000000ff */
[----:B------:R-:W-:Y:S02]  /*11000*/  F2FP.F16.F32.PACK_AB R15, R103, R102 ;  /* 0x00000066670f723e */ /* 0x000fe400000000ff */
[----:B------:R-:W-:Y:S02]  /*11010*/  MOV R3, R8 ;  /* 0x0000000800037202 */ /* 0x000fe40000000f00 */
[----:B------:R-:W-:Y:S01]  /*11020*/  MOV R33, R10 ;  /* 0x0000000a00217202 */ /* 0x000fe20000000f00 */
[----:B------:R2:W-:Y:S01]  /*11030*/  STSM.16.M88.4 [R24], R12 ;  /* 0x0000000c18007844 */ /* 0x0005e20000000200 */
[----:B0-----:R-:W-:-:S02]  /*11040*/  F2FP.F16.F32.PACK_AB R4, R105, R104 ;  /* 0x000000686904723e */ /* 0x001fc400000000ff */
        /* <DEDUP_REMOVED lines=18> */
[----:B------:R-:W-:-:S03]  /*11170*/  ISETP.NE.U32.AND P0, PT, RZ, UR10, PT ;  /* 0x0000000aff007c0c */ /* 0x000fc6000bf05070 */
[----:B------:R2:W-:Y:S01]  /*11180*/  STSM.16.M88.4 [R33], R24 ;  /* 0x0000001821007844 */ /* 0x0005e20000000200 */
[----:B------:R-:W-:Y:S01]  /*11190*/  BAR.SYNC.DEFER_BLOCKING 0x1, 0x180 ;  /* 0x0046000000007b1d */ /* 0x000fe20000010000 */
[----:B------:R-:W-:-:S13]  /*111a0*/  ISETP.NE.AND.EX P0, PT, RZ, UR11, PT, P0 ;  /* 0x0000000bff007c0c */ /* 0x000fda000bf05300 */
[----:B------:R-:W3:Y:S01]  /*111b0*/  @P0 LDG.E R32, desc[UR56][R30.64] ;  /* 0x000000381e200981 */ /* 0x000ee2000c1e1900 */
[----:B------:R-:W-:Y:S01]  /*111c0*/  UISETP.NE.U32.AND UP0, UPT, UR8, URZ, UPT ;  /* 0x0000003f0800728c */ /* 0x000fe2000bf05070 */
[----:B-1----:R-:W-:Y:S01]  /*111d0*/  ISETP.NE.AND P1, PT, R36, 0x1, PT ;  /* 0x000000012400780c */ /* 0x002fe20003f25270 */
[----:B------:R-:W-:Y:S02]  /*111e0*/  ULDC UR4, c[0x0][0xa88] ;  /* 0x0002a20000047ab9 */ /* 0x000fe40000000800 */
[----:B------:R-:W-:Y:S01]  /*111f0*/  UISETP.NE.AND.EX UP0, UPT, UR9, URZ, UPT, UP0 ;  /* 0x0000003f0900728c */ /* 0x000fe2000bf05300 */
[----:B0-----:R-:W-:Y:S01]  /*11200*/  IMAD.U32 R3, RZ, RZ, UR4 ;  /* 0x00000004ff037e24 */ /* 0x001fe2000f8e00ff */
[----:B------:R-:W-:-:S04]  /*11210*/  ULDC UR4, c[0x0][0xad4] ;  /* 0x0002b50000047ab9 */ /* 0x000fc80000000800 */
[----:B------:R-:W-:-:S04]  /*11220*/  PLOP3.LUT P4, PT, PT, PT, UP0, 0x80, 0x0 ;  /* 0x000000000000781c */ /* 0x000fc80003f8f008 */
[----:B------:R-:W0:Y:S01]  /*11230*/  @P1 LDC R6, c[0x0][0xbec] ;  /* 0x0002fb00ff061b82 */ /* 0x000e220000000800 */
[----:B------:R-:W-:Y:S02]  /*11240*/  @UP0 ULDC.64 UR8, c[0x0][0xc08] ;  /* 0x0003020000080ab9 */ /* 0x000fe40000000a00 */
[----:B------:R-:W-:Y:S02]  /*11250*/  @UP0 UIMAD.WIDE UR8, UR43, 0x4, UR8 ;  /* 0x000000042b0808a5 */ /* 0x000fe4000f8e0208 */
[----:B------:R-:W-:-:S03]  /*11260*/  UISETP.NE.AND UP0, UPT, UR47, URZ, UPT ;  /* 0x0000003f2f00728c */ /* 0x000fc6000bf05270 */
[----:B------:R-:W1:Y:S01]  /*11270*/  @P1 LDC R9, c[0x0][0xbf0] ;  /* 0x0002fc00ff091b82 */ /* 0x000e620000000800 */
[----:B------:R-:W-:Y:S01]  /*11280*/  USEL UR4, UR47, UR4, UP0 ;  /* 0x000000042f047287 */ /* 0x000fe20008000000 */
[----:B------:R-:W-:Y:S01]  /*11290*/  IMAD.U32 R4, RZ, RZ, UR8 ;  /* 0x00000008ff047e24 */ /* 0x000fe2000f8e00ff */
[----:B------:R-:W-:Y:S01]  /*112a0*/  UMOV UR19, 0x9b8 ;  /* 0x000009b800137882 */ /* 0x000fe20000000000 */
[----:B------:R-:W-:Y:S01]  /*112b0*/  IMAD.U32 R5, RZ, RZ, UR9 ;  /* 0x00000009ff057e24 */ /* 0x000fe2000f8e00ff */
[----:B------:R-:W-:Y:S02]  /*112c0*/  UISETP.GT.AND UP1, UPT, UR4, 0x1, UPT ;  /* 0x000000010400788c */ /* 0x000fe4000bf24270 */
[----:B------:R-:W-:Y:S02]  /*112d0*/  UISETP.NE.U32.AND UP0, UPT, UR10, URZ, UPT ;  /* 0x0000003f0a00728c */ /* 0x000fe4000bf05070 */
[----:B------:R-:W-:Y:S01]  /*112e0*/  USEL UR19, UR19, 0x978, UP1 ;  /* 0x0000097813137887 */ /* 0x000fe20008800000 */
[----:B------:R-:W-:Y:S01]  /*112f0*/  VIADD R11, R137, UR39 ;  /* 0x00000027890b7c36 */ /* 0x000fe20008000000 */
        /* <DEDUP_REMOVED lines=10> */
[----:B0-----:R-:W-:Y:S01]  /*113a0*/  @P1 IMAD.HI.U32 R4, R11, R6, RZ ;  /* 0x000000060b041227 */ /* 0x001fe200078e00ff */
[----:B------:R-:W-:Y:S01]  /*113b0*/  ULDC.64 UR16, c[0x0][UR19+0x228] ;  /* 0x00008a0013107abb */ /* 0x000fe20008000a00 */
[----:B------:R-:W-:Y:S02]  /*113c0*/  UIMAD UR15, UR15, UR8, URZ ;  /* 0x000000080f0f72a4 */ /* 0x000fe4000f8e023f */
[----:B------:R-:W-:Y:S01]  /*113d0*/  UIMAD.WIDE.U32 UR12, UR10, UR40, URZ ;  /* 0x000000280a0c72a5 */ /* 0x000fe2000f8e003f */
[----:B-1----:R-:W-:Y:S01]  /*113e0*/  @P1 SHF.R.U32.HI R7, RZ, R9, R4 ;  /* 0x00000009ff071219 */ /* 0x002fe20000011604 */
        /* <DEDUP_REMOVED lines=12> */
[----:B---3--:R-:W-:-:S13]  /*114b0*/  @P0 R2UR UR4, R32 ;  /* 0x00000000200402ca */ /* 0x008fda00000e0000 */
        /* <DEDUP_REMOVED lines=18> */
[----:B--2---:R-:W-:Y:S08]  /*115e0*/  @P4 BRA `(.L_x_11178) ;  /* 0x0000000000104947 */ /* 0x004ff00003800000 */
[----:B------:R-:W-:Y:S05]  /*115f0*/  @!P0 BRA `(.L_x_11178) ;  /* 0x00000000000c8947 */ /* 0x000fea0003800000 */
[----:B------:R-:W2:Y:S04]  /*11600*/  LDG.E R4, desc[UR56][R30.64] ;  /* 0x000000381e047981 */ /* 0x000ea8000c1e1900 */
[----:B-----5:R-:W2:Y:S02]  /*11610*/  LDG.E R3, desc[UR56][R30.64+0x4] ;  /* 0x000004381e037981 */ /* 0x020ea4000c1e1900 */
[----:B--2---:R-:W-:-:S07]  /*11620*/  IMAD.IADD R3, R3, 0x1, -R4 ;  /* 0x0000000103037824 */ /* 0x004fce00078e0a04 */
.L_x_11178:
        /* <DEDUP_REMOVED lines=23> */
[----:B------:R-:W-:Y:S01]  /*117a0*/  UIMAD UR9, UR14, UR12, URZ ;  /* 0x0000000c0e0972a4 */ /* 0x000fe2000f8e023f */
[C---:B------:R-:W-:Y:S02]  /*117b0*/  IADD3 R9, P0, R28.reuse, 0x1800, RZ ;  /* 0x000018001c097810 */ /* 0x040fe40007f1e0ff */
[----:B------:R-:W-:Y:S01]  /*117c0*/  LOP3.LUT R0, R7, 0x180, RZ, 0xc0, !PT ;  /* 0x0000018007007812 */ /* 0x000fe200078ec0ff */
[----:B------:R-:W-:Y:S01]  /*117d0*/  UIMAD.WIDE.U32 UR10, UR4, UR12, URZ ;  /* 0x0000000c040a72a5 */ /* 0x000fe2000f8e003f */
[----:B------:R-:W-:Y:S01]  /*117e0*/  IADD3 R13, P2, R28, 0x3000, RZ ;  /* 0x000030001c0d7810 */ /* 0x000fe20007f5e0ff */
[----:B------:R-:W-:Y:S01]  /*117f0*/  IMAD.X R33, RZ, RZ, R29, P5 ;  /* 0x000000ffff217224 */ /* 0x000fe200028e061d */
[----:B------:R-:W-:Y:S01]  /*11800*/  SHF.R.U64 R0, R0, 0x3, RZ ;  /* 0x0000000300007819 */ /* 0x000fe200000012ff */
[----:B------:R-:W-:Y:S01]  /*11810*/  UIMAD UR9, UR4, UR13, UR9 ;  /* 0x0000000d040972a4 */ /* 0x000fe2000f8e0209 */
[----:B------:R-:W-:-:S02]  /*11820*/  IADD3 R25, P3, R28, 0x4800, RZ ;  /* 0x000048001c197810 */ /* 0x000fc40007f7e0ff */
[----:B------:R-:W-:Y:S01]  /*11830*/  LOP3.LUT R32, R0, R7, RZ, 0x3c, !PT ;  /* 0x0000000700207212 */ /* 0x000fe200078e3cff */
[----:B------:R-:W-:Y:S01]  /*11840*/  IMAD R0, R151, 0x60, R152 ;  /* 0x0000006097007824 */ /* 0x000fe200078e0298 */
[----:B------:R-:W-:Y:S01]  /*11850*/  UIADD3 UR11, UR11, UR9, URZ ;  /* 0x000000090b0b7290 */ /* 0x000fe2000fffe03f */
[----:B------:R-:W-:Y:S01]  /*11860*/  IADD3 R31, P4, R28, 0x6000, RZ ;  /* 0x000060001c1f7810 */ /* 0x000fe20007f9e0ff */
[----:B------:R-:W-:Y:S01]  /*11870*/  ULDC.64 UR12, c[0x0][0xae8] ;  /* 0x0002ba00000c7ab9 */ /* 0x000fe20000000a00 */
[----:B------:R-:W-:Y:S01]  /*11880*/  VIADD R2, R0, UR39 ;  /* 0x0000002700027c36 */ /* 0x000fe20008000000 */
[----:B------:R-:W-:Y:S01]  /*11890*/  UIMAD.WIDE.U32 UR10, UR40, UR12, UR10 ;  /* 0x0000000c280a72a5 */ /* 0x000fe2000f8e000a */
[----:B------:R-:W-:Y:S01]  /*118a0*/  LOP3.LUT R8, R9, 0x180, RZ, 0xc0, !PT ;  /* 0x0000018009087812 */ /* 0x000fe200078ec0ff */
[----:B------:R-:W-:Y:S01]  /*118b0*/  USHF.R.S32.HI UR4, URZ, 0x1f, UR8 ;  /* 0x0000001f3f047899 */ /* 0x000fe20008011408 */
[----:B0-----:R-:W-:Y:S01]  /*118c0*/  @P1 IMAD.HI.U32 R0, R2, R21, RZ ;  /* 0x0000001502001227 */ /* 0x001fe200078e00ff */
[----:B------:R-:W-:Y:S01]  /*118d0*/  UIMAD UR11, UR40, UR13, UR11 ;  /* 0x0000000d280b72a4 */ /* 0x000fe2000f8e020b */
[----:B------:R-:W-:Y:S01]  /*118e0*/  LOP3.LUT R12, R13, 0x180, RZ, 0xc0, !PT ;  /* 0x000001800d0c7812 */ /* 0x000fe200078ec0ff */
[----:B------:R-:W5:Y:S01]  /*118f0*/  LD.E.128 R32, desc[UR56][R32.64] ;  /* 0x0000003820207980 */ /* 0x000f62000c101d00 */
[----:B------:R-:W-:Y:S01]  /*11900*/  ULDC.64 UR12, c[0x0][0xaf0] ;  /* 0x0002bc00000c7ab9 */ /* 0x000fe20000000a00 */
[----:B------:R-:W-:Y:S01]  /*11910*/  IMAD.MOV.U32 R37, RZ, RZ, R2 ;  /* 0x000000ffff257224 */ /* 0x000fe200078e0002 */
[----:B------:R-:W-:Y:S01]  /*11920*/  UIMAD UR4, UR4, UR12, URZ ;  /* 0x0000000c040472a4 */ /* 0x000fe2000f8e023f */
[----:B-1----:R-:W-:-:S02]  /*11930*/  @P1 SHF.R.U32.HI R37, RZ, R39, R0 ;  /* 0x00000027ff251219 */ /* 0x002fc40000011600 */
[----:B------:R-:W-:Y:S02]  /*11940*/  LOP3.LUT R24, R25, 0x180, RZ, 0xc0, !PT ;  /* 0x0000018019187812 */ /* 0x000fe400078ec0ff */
[----:B------:R-:W-:Y:S02]  /*11950*/  LOP3.LUT R30, R31, 0x180, RZ, 0xc0, !PT ;  /* 0x000001801f1e7812 */ /* 0x000fe400078ec0ff */
[----:B------:R-:W-:Y:S01]  /*11960*/  LOP3.LUT R5, R28, 0x180, RZ, 0xc0, !PT ;  /* 0x000001801c057812 */ /* 0x000fe200078ec0ff */
[----:B------:R-:W-:Y:S01]  /*11970*/  UIMAD UR4, UR8, UR13, UR4 ;  /* 0x0000000d080472a4 */ /* 0x000fe2000f8e0204 */
[--C-:B------:R-:W-:Y:S01]  /*11980*/  SHF.R.S32.HI R0, RZ, 0x1f, R37.reuse ;  /* 0x0000001fff007819 */ /* 0x100fe20000011425 */
[----:B------:R-:W-:Y:S01]  /*11990*/  UIMAD.WIDE.U32 UR8, UR8, UR12, UR10 ;  /* 0x0000000c080872a5 */ /* 0x000fe2000f8e000a */
[----:B------:R-:W-:Y:S01]  /*119a0*/  SHF.R.U64 R8, R8, 0x3, RZ ;  /* 0x0000000308087819 */ /* 0x000fe200000012ff */
[----:B------:R-:W-:Y:S01]  /*119b0*/  IMAD.MOV R39, RZ, RZ, -R37 ;  /* 0x000000ffff277224 */ /* 0x000fe200078e0a25 */
[----:B------:R-:W-:Y:S01]  /*119c0*/  SHF.R.U64 R12, R12, 0x3, RZ ;  /* 0x000000030c0c7819 */ /* 0x000fe200000012ff */
[----:B------:R-:W-:Y:S01]  /*119d0*/  ULDC.64 UR10, c[0x0][0xae0] ;  /* 0x0002b800000a7ab9 */ /* 0x000fe20000000a00 */
[----:B------:R-:W-:-:S02]  /*119e0*/  SHF.R.U64 R24, R24, 0x3, RZ ;  /* 0x0000000318187819 */ /* 0x000fc400000012ff */
[----:B------:R-:W-:Y:S02]  /*119f0*/  SHF.R.U64 R30, R30, 0x3, RZ ;  /* 0x000000031e1e7819 */ /* 0x000fe400000012ff */
[----:B------:R-:W-:Y:S01]  /*11a00*/  SHF.R.U64 R5, R5, 0x3, RZ ;  /* 0x0000000305057819 */ /* 0x000fe200000012ff */
[----:B------:R-:W-:Y:S01]  /*11a10*/  UIADD3 UR4, UR9, UR4, URZ ;  /* 0x0000000409047290 */ /* 0x000fe2000fffe03f */
        /* <DEDUP_REMOVED lines=8> */
[----:B------:R-:W-:Y:S01]  /*11aa0*/  LOP3.LUT R4, R5, R28, RZ, 0x3c, !PT ;  /* 0x0000001c05047212 */ /* 0x000fe200078e3cff */
[----:B------:R-:W-:-:S02]  /*11ab0*/  IMAD.X R25, RZ, RZ, R29, P3 ;  /* 0x000000ffff197224 */ /* 0x000fc400018e061d */
[--C-:B------:R-:W-:Y:S01]  /*11ac0*/  IMAD.X R31, RZ, RZ, R29.reuse, P4 ;  /* 0x000000ffff1f7224 */ /* 0x100fe200020e061d */
[----:B------:R-:W5:Y:S01]  /*11ad0*/  LD.E.128 R8, desc[UR56][R8.64] ;  /* 0x0000003808087980 */ /* 0x000f62000c101d00 */
[----:B------:R-:W-:Y:S02]  /*11ae0*/  IMAD.MOV.U32 R5, RZ, RZ, R29 ;  /* 0x000000ffff057224 */ /* 0x000fe400078e001d */
[----:B------:R-:W-:Y:S01]  /*11af0*/  IMAD R41, R37, UR11, R0 ;  /* 0x0000000b25297c24 */ /* 0x000fe2000f8e0200 */
[----:B------:R-:W-:Y:S01]  /*11b00*/  SHF.R.S32.HI R0, RZ, 0x1f, R39 ;  /* 0x0000001fff007819 */ /* 0x000fe20000011427 */
[----:B------:R-:W-:Y:S01]  /*11b10*/  IMAD.U32 R21, RZ, RZ, UR9 ;  /* 0x00000009ff157e24 */ /* 0x000fe2000f8e00ff */
[----:B------:R-:W5:Y:S01]  /*11b20*/  LD.E.128 R12, desc[UR56][R12.64] ;  /* 0x000000380c0c7980 */ /* 0x000f62000c101d00 */
[----:B------:R-:W-:Y:S01]  /*11b30*/  IMAD.U32 R20, RZ, RZ, UR8 ;  /* 0x00000008ff147e24 */ /* 0x000fe2000f8e00ff */
[----:B------:R-:W-:Y:S01]  /*11b40*/  ULDC.64 UR8, c[0x0][0xad8] ;  /* 0x0002b60000087ab9 */ /* 0x000fe20000000a00 */
[----:B------:R-:W-:Y:S01]  /*11b50*/  IMAD.U32 R21, RZ, RZ, UR4 ;  /* 0x00000004ff157e24 */ /* 0x000fe2000f8e00ff */
[----:B------:R-:W5:Y:S01]  /*11b60*/  LD.E.128 R4, desc[UR56][R4.64] ;  /* 0x0000003804047980 */ /* 0x000f62000c101d00 */
[----:B------:R-:W-:-:S03]  /*11b70*/  IMAD R0, R0, UR8, RZ ;  /* 0x0000000800007c24 */ /* 0x000fc6000f8e02ff */
[----:B------:R-:W5:Y:S01]  /*11b80*/  LD.E.128 R24, desc[UR56][R24.64] ;  /* 0x0000003818187980 */ /* 0x000f62000c101d00 */
[----:B------:R-:W-:-:S03]  /*11b90*/  IMAD.WIDE.U32 R20, R37, UR10, R20 ;  /* 0x0000000a25147c25 */ /* 0x000fc6000f8e0014 */
[----:B------:R-:W5:Y:S01]  /*11ba0*/  LD.E.128 R28, desc[UR56][R30.64] ;  /* 0x000000381e1c7980 */ /* 0x000f62000c101d00 */
[----:B------:R-:W-:Y:S01]  /*11bb0*/  @!PT LDS RZ, [RZ] ;  /* 0x00000000fffff984 */ /* 0x000fe20000000800 */
[----:B------:R-:W-:Y:S01]  /*11bc0*/  @!PT LDS RZ, [RZ] ;  /* 0x00000000fffff984 */ /* 0x000fe20000000800 */
[----:B------:R-:W-:Y:S01]  /*11bd0*/  @!PT LDS RZ, [RZ] ;  /* 0x00000000fffff984 */ /* 0x000fe20000000800 */
[----:B------:R-:W-:Y:S01]  /*11be0*/  @!PT LDS RZ, [RZ] ;  /* 0x00000000fffff984 */ /* 0x000fe20000000800 */
[----:B------:R0:W-:Y:S06]  /*11bf0*/  MEMBAR.ALL.CTA ;  /* 0x0000000000007992 */ /* 0x0001ec0000008000 */
[----:B0-----:R-:W0:Y:S01]  /*11c00*/  FENCE.VIEW.ASYNC.S ;  /* 0x00000000000073c6 */ /* 0x001e220000000000 */
[----:B------:R-:W-:Y:S02]  /*11c10*/  IMAD.IADD R21, R21, 0x1, R41 ;  /* 0x0000000115157824 */ /* 0x000fe400078e0229 */
[----:B------:R-:W-:-:S02]  /*11c20*/  IMAD R37, R39, UR9, R0 ;  /* 0x0000000927257c24 */ /* 0x000fc4000f8e0200 */
[----:B------:R-:W-:Y:S01]  /*11c30*/  VIADD R0, R152, UR39 ;  /* 0x0000002798007c36 */ /* 0x000fe20008000000 */
[----:B------:R-:W-:Y:S01]  /*11c40*/  UIADD3 UR4, UR41, 0x2d820, URZ ;  /* 0x0002d82029047890 */ /* 0x000fe2000fffe03f */
[----:B------:R-:W-:Y:S01]  /*11c50*/  IMAD.WIDE.U32 R20, R39, UR8, R20 ;  /* 0x0000000827147c25 */ /* 0x000fe2000f8e0014 */
[----:B------:R-:W-:Y:S02]  /*11c60*/  ULDC.64 UR8, c[0x0][0xa80] ;  /* 0x0002a00000087ab9 */ /* 0x000fe40000000a00 */
[----:B------:R-:W-:Y:S01]  /*11c70*/  ISETP.GE.AND P0, PT, R0, R3, PT ;  /* 0x000000030000720c */ /* 0x000fe20003f06270 */
[----:B------:R-:W-:Y:S01]  /*11c80*/  IMAD.IADD R21, R21, 0x1, R37 ;  /* 0x0000000115157824 */ /* 0x000fe200078e0225 */
[----:B------:R-:W-:Y:S01]  /*11c90*/  UPRMT UR4, URZ, 0x654, UR4 ;  /* 0x000006543f047896 */ /* 0x000fe20008000004 */
[----:B------:R-:W-:-:S04]  /*11ca0*/  LEA R2, P1, R20, UR8, 0x1 ;  /* 0x0000000814027c11 */ /* 0x000fc8000f8208ff */
[----:B------:R-:W-:Y:S01]  /*11cb0*/  LEA.HI.X R42, R20, UR9, R21, 0x1, P1 ;  /* 0x00000009142a7c11 */ /* 0x000fe200088f0c15 */
[----:B0-----:R0:W1:Y:S01]  /*11cc0*/  SHFL.IDX PT, R36, R2, RZ, 0x1c1f ;  /* 0x001c1fff02247589 */ /* 0x00106200000e0000 */
[----:B------:R-:W-:Y:S03]  /*11cd0*/  BSSY B1, `(.L_x_11180) ;  /* 0x0000012000017945 */ /* 0x000fe60003800000 */
[----:B------:R0:W2:Y:S01]  /*11ce0*/  SHFL.IDX PT, R37, R42, RZ, 0x1c1f ;  /* 0x001c1fff2a257589 */ /* 0x0000a200000e0000 */
[----:B------:R-:W-:Y:S01]  /*11cf0*/  SYNCS.ARRIVE.TRANS64.RED.A1T0 RZ, [UR4], RZ ;  /* 0x000000ffffff79a7 */ /* 0x000fe20008100404 */
        /* <DEDUP_REMOVED lines=15> */
.L_x_11181:
[----:B------:R-:W-:Y:S05]  /*11df0*/  BSYNC B1 ;  /* 0x0000000000017941 */ /* 0x000fea0003800000 */
.L_x_11180:
        /* <DEDUP_REMOVED lines=8> */
[C---:B0-----:R-:W-:Y:S02]  /*11e80*/  @!P2 LEA R6, P0, R139.reuse, R4, 0x1 ;  /* 0x000000048b06a211 */ /* 0x041fe400078008ff */
        /* <DEDUP_REMOVED lines=10> */
.L_x_11179:
        /* <DEDUP_REMOVED lines=11> */
[----:B------:R-:W-:Y:S01]  /*11fe0*/  SHF.R.S32.HI R24, RZ, 0x1f, R17 ;  /* 0x0000001fff187819 */ /* 0x000fe20000011411 */
[----:B------:R-:W-:Y:S01]  /*11ff0*/  ULDC.64 UR12, c[0x0][0xb38] ;  /* 0x0002ce00000c7ab9 */ /* 0x000fe20000000a00 */
[----:B------:R-:W-:Y:S01]  /*12000*/  SHF.R.S32.HI R27, RZ, 0x1f, R140 ;  /* 0x0000001fff1b7819 */ /* 0x000fe2000001148c */
[----:B------:R-:W-:Y:S01]  /*12010*/  UIMAD.WIDE.U32 UR10, UR40, UR12, UR10 ;  /* 0x0000000c280a72a5 */ /* 0x000fe2000f8e000a */
[----:B------:R-:W-:-:S02]  /*12020*/  SHF.R.S32.HI R25, RZ, 0x1f, R26 ;  /* 0x0000001fff197819 */ /* 0x000fc4000001141a */
[----:B------:R-:W-:Y:S01]  /*12030*/  SHF.R.S32.HI R28, RZ, 0x1f, R146 ;  /* 0x0000001fff1c7819 */ /* 0x000fe20000011492 */
[----:B------:R-:W-:Y:S01]  /*12040*/  UIMAD UR11, UR40, UR13, UR11 ;  /* 0x0000000d280b72a4 */ /* 0x000fe2000f8e020b */
[----:B------:R-:W-:Y:S02]  /*12050*/  SHF.R.S32.HI R29, RZ, 0x1f, R147 ;  /* 0x0000001fff1d7819 */ /* 0x000fe40000011493 */
[----:B------:R-:W-:Y:S01]  /*12060*/  ULDC.64 UR12, c[0x0][0xb40] ;  /* 0x0002d000000c7ab9 */ /* 0x000fe20000000a00 */
[----:B------:R-:W-:Y:S01]  /*12070*/  SHF.R.S32.HI R30, RZ, 0x1f, R148 ;  /* 0x0000001fff1e7819 */ /* 0x000fe20000011494 */
[----:B------:R-:W-:Y:S01]  /*12080*/  UIMAD UR4, UR4, UR12, URZ ;  /* 0x0000000c040472a4 */ /* 0x000fe2000f8e023f */
[----:B------:R-:W-:Y:S01]  /*12090*/  SHF.R.S32.HI R31, RZ, 0x1f, R149 ;  /* 0x0000001fff1f7819 */ /* 0x000fe20000011495 */
[----:B0-----:R-:W-:Y:S01]  /*120a0*/  @P1 IMAD.HI.U32 R0, R11, R0, RZ ;  /* 0x000000000b001227 */ /* 0x001fe200078e00ff */
[----:B------:R-:W-:Y:S01]  /*120b0*/  SHF.R.S32.HI R32, RZ, 0x1f, R150 ;  /* 0x0000001fff207819 */ /* 0x000fe20000011496 */
[----:B------:R-:W-:-:S02]  /*120c0*/  UIMAD UR4, UR8, UR13, UR4 ;  /* 0x0000000d080472a4 */ /* 0x000fc4000f8e0204 */
[----:B------:R-:W-:-:S03]  /*120d0*/  UIMAD.WIDE.U32 UR8, UR8, UR12, UR10 ;  /* 0x0000000c080872a5 */ /* 0x000fc6000f8e000a */
[----:B------:R-:W-:Y:S01]  /*120e0*/  ULDC.64 UR10, c[0x0][0xb48] ;  /* 0x0002d200000a7ab9 */ /* 0x000fe20000000a00 */
[----:B------:R-:W-:Y:S01]  /*120f0*/  UIADD3 UR9, UR9, UR4, URZ ;  /* 0x0000000409097290 */ /* 0x000fe2000fffe03f */
[----:B-1----:R-:W-:Y:S01]  /*12100*/  @P1 SHF.R.U32.HI R5, RZ, R3, R0 ;  /* 0x00000003ff051219 */ /* 0x002fe20000011600 */
[----:B------:R-:W-:Y:S02]  /*12110*/  UIADD3 UR4, UR41, 0x2d820, URZ ;  /* 0x0002d82029047890 */ /* 0x000fe4000fffe03f */
[----:B------:R-:W-:Y:S01]  /*12120*/  UIMAD.WIDE.U32 UR8, UR37, UR10, UR8 ;  /* 0x0000000a250872a5 */ /* 0x000fe2000f8e0008 */
[--C-:B------:R-:W-:Y:S01]  /*12130*/  SHF.R.S32.HI R0, RZ, 0x1f, R5.reuse ;  /* 0x0000001fff007819 */ /* 0x100fe20000011405 */
[----:B------:R-:W-:Y:S01]  /*12140*/  IMAD.MOV R7, RZ, RZ, -R5 ;  /* 0x000000ffff077224 */ /* 0x000fe200078e0a05 */
[----:B------:R-:W-:Y:S02]  /*12150*/  UPRMT UR4, URZ, 0x654, UR4 ;  /* 0x000006543f047896 */ /* 0x000fe40008000004 */
[----:B------:R-:W-:Y:S01]  /*12160*/  UIMAD UR37, UR37, UR11, UR9 ;  /* 0x0000000b252572a4 */ /* 0x000fe2000f8e0209 */
[----:B------:R-:W-:-:S02]  /*12170*/  IMAD R7, R36, R7, R11 ;  /* 0x0000000724077224 */ /* 0x000fc400078e020b */
[----:B------:R-:W-:Y:S01]  /*12180*/  ULDC.64 UR10, c[0x0][0xb30] ;  /* 0x0002cc00000a7ab9 */ /* 0x000fe20000000a00 */
[----:B------:R-:W-:Y:S02]  /*12190*/  IMAD.U32 R3, RZ, RZ, UR9 ;  /* 0x00000009ff037e24 */ /* 0x000fe4000f8e00ff */
[----:B------:R-:W-:Y:S01]  /*121a0*/  IMAD R0, R0, UR10, RZ ;  /* 0x0000000a00007c24 */ /* 0x000fe2000f8e02ff */
[----:B------:R-:W-:Y:S01]  /*121b0*/  SYNCS.ARRIVE.TRANS64.RED.A1T0 RZ, [UR4], RZ ;  /* 0x000000ffffff79a7 */ /* 0x000fe20008100404 */
        /* <DEDUP_REMOVED lines=24> */
[-C--:B--2---:R-:W-:Y:S02]  /*12340*/  @!P1 LEA.HI.X R3, R17, R13.reuse, R24, 0x2, P5 ;  /* 0x0000000d11039211 */ /* 0x084fe400028f1418 */
[----:B------:R-:W-:Y:S02]  /*12350*/  @!P3 LEA.HI.X R5, R26, R13, R25, 0x2, P6 ;  /* 0x0000000d1a05b211 */ /* 0x000fe400030f1419 */
[----:B------:R-:W-:Y:S01]  /*12360*/  ISETP.GE.AND P5, PT, R149, UR4, PT ;  /* 0x0000000495007c0c */ /* 0x000fe2000bfa6270 */
[----:B------:R1:W-:Y:S01]  /*12370*/  @!P1 ST.E.64 desc[UR56][R2.64], R20 ;  /* 0x0000001402009985 */ /* 0x0003e2000c101b38 */
[----:B------:R-:W-:-:S02]  /*12380*/  @!P4 LEA R6, P1, R140, R15, 0x2 ;  /* 0x0000000f8c06c211 */ /* 0x000fc400078210ff */
[----:B------:R-:W-:Y:S01]  /*12390*/  @!P2 LEA R8, P6, R150, R15, 0x2 ;  /* 0x0000000f9608a211 */ /* 0x000fe200078c10ff */
[----:B------:R2:W-:Y:S01]  /*123a0*/  @!P3 ST.E.64 desc[UR56][R4.64], R92 ;  /* 0x0000005c0400b985 */ /* 0x0005e2000c101b38 */
        /* <DEDUP_REMOVED lines=8> */
[----:B------:R-:W-:Y:S02]  /*12430*/  @!P5 LEA.HI.X R11, R149, R13, R31, 0x2, P4 ;  /* 0x0000000d950bd211 */ /* 0x000fe400020f141f */
[CC--:B-1----:R-:W-:Y:S02]  /*12440*/  @!P3 LEA R2, P6, R148.reuse, R15.reuse, 0x2 ;  /* 0x0000000f9402b211 */ /* 0x0c2fe400078c10ff */
[----:B--2---:R-:W-:Y:S01]  /*12450*/  @!P1 LEA R4, P4, R147, R15, 0x2 ;  /* 0x0000000f93049211 */ /* 0x004fe200078810ff */
[----:B------:R1:W-:Y:S01]  /*12460*/  @!P5 ST.E.64 desc[UR56][R10.64], R104 ;  /* 0x000000680a00d985 */ /* 0x0003e2000c101b38 */
[----:B------:R-:W-:Y:S02]  /*12470*/  @!P3 LEA.HI.X R3, R148, R13, R30, 0x2, P6 ;  /* 0x0000000d9403b211 */ /* 0x000fe400030f141e */
[----:B------:R-:W-:-:S02]  /*12480*/  ISETP.GE.AND P5, PT, R145, UR4, PT ;  /* 0x0000000491007c0c */ /* 0x000fc4000bfa6270 */
[----:B------:R-:W-:Y:S01]  /*12490*/  @!P1 LEA.HI.X R5, R147, R13, R29, 0x2, P4 ;  /* 0x0000000d93059211 */ /* 0x000fe200020f141d */
        /* <DEDUP_REMOVED lines=9> */
[C---:B-1----:R-:W-:Y:S02]  /*12530*/  @!P4 LEA R10, P2, R144.reuse, R15, 0x2 ;  /* 0x0000000f900ac211 */ /* 0x042fe400078410ff */
[----:B------:R-:W-:Y:S02]  /*12540*/  @!P5 LEA.HI.X R9, R145, R13, R157, 0x2, P6 ;  /* 0x0000000d9109d211 */ /* 0x000fe400030f149d */
[C---:B--2---:R-:W-:Y:S02]  /*12550*/  @!P3 LEA R2, P6, R143.reuse, R15, 0x2 ;  /* 0x0000000f8f02b211 */ /* 0x044fe400078c10ff */
[----:B------:R-:W-:Y:S01]  /*12560*/  @!P4 LEA.HI.X R11, R144, R13, R156, 0x2, P2 ;  /* 0x0000000d900bc211 */ /* 0x000fe200010f149c */
[----:B------:R3:W-:Y:S01]  /*12570*/  @!P5 ST.E.64 desc[UR56][R8.64], R120 ;  /* 0x000000780800d985 */ /* 0x0007e2000c101b38 */
[C---:B------:R-:W-:Y:S02]  /*12580*/  @!P1 LEA R12, P2, R142.reuse, R15, 0x2 ;  /* 0x0000000f8e0c9211 */ /* 0x040fe400078410ff */
[-C--:B------:R-:W-:Y:S01]  /*12590*/  @!P3 LEA.HI.X R3, R143, R13.reuse, R155, 0x2, P6 ;  /* 0x0000000d8f03b211 */ /* 0x080fe200030f149b */
[----:B------:R3:W-:Y:S01]  /*125a0*/  @!P4 ST.E.64 desc[UR56][R10.64], R124 ;  /* 0x0000007c0a00c985 */ /* 0x0007e2000c101b38 */
[----:B------:R-:W-:-:S03]  /*125b0*/  @!P1 LEA.HI.X R13, R142, R13, R154, 0x2, P2 ;  /* 0x0000000d8e0d9211 */ /* 0x000fc600010f149a */
[----:B------:R3:W-:Y:S04]  /*125c0*/  @!P3 ST.E.64 desc[UR56][R2.64], R128 ;  /* 0x000000800200b985 */ /* 0x0007e8000c101b38 */
[----:B------:R3:W-:Y:S02]  /*125d0*/  @!P1 ST.E.64 desc[UR56][R12.64], R132 ;  /* 0x000000840c009985 */ /* 0x0007e4000c101b38 */
.L_x_11184:
[----:B------:R-:W-:Y:S05]  /*125e0*/  BSYNC B1 ;  /* 0x0000000000017941 */ /* 0x000fea0003800000 */
.L_x_11183:
[----:B-1----:R1:W4:Y:S04]  /*125f0*/  SHFL.IDX PT, R15, R14, 0x1, 0x1c1f ;  /* 0x003c1f000e0f7f89 */ /* 0x00232800000e0000 */
        /* <DEDUP_REMOVED lines=8> */
[CC--:B0--3--:R-:W-:Y:S02]  /*12680*/  @!P5 LEA R2, P0, R17.reuse, R21.reuse, 0x2 ;  /* 0x000000151102d211 */ /* 0x0c9fe400078010ff */
[C---:B------:R-:W-:Y:S02]  /*12690*/  @!P6 LEA R4, P1, R26.reuse, R21, 0x2 ;  /* 0x000000151a04e211 */ /* 0x040fe400078210ff */
[-C--:B----4-:R-:W-:Y:S02]  /*126a0*/  @!P5 LEA.HI.X R3, R17, R15.reuse, R24, 0x2, P0 ;  /* 0x0000000f1103d211 */ /* 0x090fe400000f1418 */
[----:B------:R-:W-:Y:S02]  /*126b0*/  @!P6 LEA.HI.X R5, R26, R15, R25, 0x2, P1 ;  /* 0x0000000f1a05e211 */ /* 0x000fe400008f1419 */
[----:B------:R-:W-:Y:S01]  /*126c0*/  ISETP.GE.AND P1, PT, R148, UR4, PT ;  /* 0x0000000494007c0c */ /* 0x000fe2000bf26270 */
[----:B------:R0:W-:Y:S01]  /*126d0*/  @!P5 ST.E.64 desc[UR56][R2.64], R90 ;  /* 0x0000005a0200d985 */ /* 0x0001e2000c101b38 */
[----:B------:R-:W-:-:S02]  /*126e0*/  @!P2 LEA R6, P0, R140, R21, 0x2 ;  /* 0x000000158c06a211 */ /* 0x000fc400078010ff */
[-C--:B------:R-:W-:Y:S01]  /*126f0*/  @!P3 LEA R8, P5, R150, R21.reuse, 0x2 ;  /* 0x000000159608b211 */ /* 0x080fe200078a10ff */
[----:B------:R3:W-:Y:S01]  /*12700*/  @!P6 ST.E.64 desc[UR56][R4.64], R94 ;  /* 0x0000005e0400e985 */ /* 0x0007e2000c101b38 */
[----:B------:R-:W-:Y:S02]  /*12710*/  @!P4 LEA R10, P6, R149, R21, 0x2 ;  /* 0x00000015950ac211 */ /* 0x000fe400078c10ff */
[-C--:B------:R-:W-:Y:S02]  /*12720*/  @!P2 LEA.HI.X R7, R140, R15.reuse, R27, 0x2, P0 ;  /* 0x0000000f8c07a211 */ /* 0x080fe400000f141b */
[-C--:B------:R-:W-:Y:S02]  /*12730*/  @!P3 LEA.HI.X R9, R150, R15.reuse, R32, 0x2, P5 ;  /* 0x0000000f9609b211 */ /* 0x080fe400028f1420 */
[----:B------:R-:W-:Y:S01]  /*12740*/  ISETP.GE.AND P0, PT, R147, UR4, PT ;  /* 0x0000000493007c0c */ /* 0x000fe2000bf06270 */
[----:B------:R-:W-:Y:S01]  /*12750*/  @!P2 ST.E.64 desc[UR56][R6.64], R98 ;  /* 0x000000620600a985 */ /* 0x000fe2000c101b38 */
[----:B------:R-:W-:-:S02]  /*12760*/  @!P4 LEA.HI.X R11, R149, R15, R31, 0x2, P6 ;  /* 0x0000000f950bc211 */ /* 0x000fc400030f141f */
[----:B0-----:R-:W-:Y:S01]  /*12770*/  @!P1 LEA R2, P5, R148, R21, 0x2 ;  /* 0x0000001594029211 */ /* 0x001fe200078a10ff */
[----:B------:R0:W-:Y:S01]  /*12780*/  @!P3 ST.E.64 desc[UR56][R8.64], R102 ;  /* 0x000000660800b985 */ /* 0x0001e2000c101b38 */
[----:B------:R-:W-:Y:S02]  /*12790*/  ISETP.GE.AND P3, PT, R145, UR4, PT ;  /* 0x0000000491007c0c */ /* 0x000fe4000bf66270 */
[----:B------:R-:W-:Y:S01]  /*127a0*/  ISETP.GE.AND P2, PT, R144, UR4, PT ;  /* 0x0000000490007c0c */ /* 0x000fe2000bf46270 */
[----:B------:R4:W-:Y:S01]  /*127b0*/  @!P4 ST.E.64 desc[UR56][R10.64], R106 ;  /* 0x0000006a0a00c985 */ /* 0x0009e2000c101b38 */
[----:B------:R-:W-:Y:S02]  /*127c0*/  ISETP.GE.AND P4, PT, R146, UR4, PT ;  /* 0x0000000492007c0c */ /* 0x000fe4000bf86270 */
[----:B------:R-:W-:Y:S02]  /*127d0*/  @!P1 LEA.HI.X R3, R148, R15, R30, 0x2, P5 ;  /* 0x0000000f94039211 */ /* 0x000fe400028f141e */
[----:B------:R-:W-:-:S02]  /*127e0*/  ISETP.GE.AND P5, PT, R143, UR4, PT ;  /* 0x000000048f007c0c */ /* 0x000fc4000bfa6270 */
[C---:B---3--:R-:W-:Y:S01]  /*127f0*/  @!P0 LEA R4, P6, R147.reuse, R21, 0x2 ;  /* 0x0000001593048211 */ /* 0x048fe200078c10ff */
[----:B------:R3:W-:Y:S03]  /*12800*/  @!P1 ST.E.64 desc[UR56][R2.64], R110 ;  /* 0x0000006e02009985 */ /* 0x0007e6000c101b38 */
[----:B------:R-:W-:Y:S02]  /*12810*/  @!P0 LEA.HI.X R5, R147, R15, R29, 0x2, P6 ;  /* 0x0000000f93058211 */ /* 0x000fe400030f141d */
[-C--:B0-----:R-:W-:Y:S02]  /*12820*/  @!P3 LEA R8, P6, R145, R21.reuse, 0x2 ;  /* 0x000000159108b211 */ /* 0x081fe400078c10ff */
[-C--:B------:R-:W-:Y:S01]  /*12830*/  @!P4 LEA R6, P1, R146, R21.reuse, 0x2 ;  /* 0x000000159206c211 */ /* 0x080fe200078210ff */
[----:B------:R3:W-:Y:S01]  /*12840*/  @!P0 ST.E.64 desc[UR56][R4.64], R114 ;  /* 0x0000007204008985 */ /* 0x0007e2000c101b38 */
[----:B----4-:R-:W-:-:S02]  /*12850*/  @!P2 LEA R10, P0, R144, R21, 0x2 ;  /* 0x00000015900aa211 */ /* 0x010fc400078010ff */
[----:B------:R-:W-:Y:S02]  /*12860*/  @!P4 LEA.HI.X R7, R146, R15, R28, 0x2, P1 ;  /* 0x0000000f9207c211 */ /* 0x000fe400008f141c */
[----:B------:R-:W-:Y:S02]  /*12870*/  @!P5 LEA R12, P1, R143, R21, 0x2 ;  /* 0x000000158f0cd211 */ /* 0x000fe400078210ff */
[-C--:B------:R-:W-:Y:S01]  /*12880*/  @!P3 LEA.HI.X R9, R145, R15.reuse, R157, 0x2, P6 ;  /* 0x0000000f9109b211 */ /* 0x080fe200030f149d */
[----:B------:R3:W-:Y:S01]  /*12890*/  @!P4 ST.E.64 desc[UR56][R6.64], R118 ;  /* 0x000000760600c985 */ /* 0x0007e2000c101b38 */
[-C--:B------:R-:W-:Y:S02]  /*128a0*/  @!P2 LEA.HI.X R11, R144, R15.reuse, R156, 0x2, P0 ;  /* 0x0000000f900ba211 */ /* 0x080fe400000f149c */
[----:B--2---:R-:W-:Y:S01]  /*128b0*/  @!P5 LEA.HI.X R13, R143, R15, R155, 0x2, P1 ;  /* 0x0000000f8f0dd211 */ /* 0x004fe200008f149b */
        /* <DEDUP_REMOVED lines=9> */
.L_x_11177:
        /* <DEDUP_REMOVED lines=13> */
[----:B------:R-:W-:Y:S01]  /*12a20*/  IMAD.U32 R0, RZ, RZ, UR4 ;  /* 0x00000004ff007e24 */ /* 0x000fe2000f8e00ff */
[----:B------:R-:W0:Y:S04]  /*12a30*/  S2R R7, SR_TID.X ;  /* 0x0000000000077919 */ /* 0x000e280000002100 */
[----:B------:R-:W-:-:S05]  /*12a40*/  PLOP3.LUT P2, PT, PT, PT, UP1, 0x80, 0x0 ;  /* 0x000000000000781c */ /* 0x000fca0003f4f018 */
[----:B------:R-:W-:Y:S02]  /*12a50*/  @UP1 ULDC.64 UR8, c[0x0][0xc08] ;  /* 0x0003020000081ab9 */ /* 0x000fe40000000a00 */
[----:B------:R-:W-:-:S06]  /*12a60*/  @UP1 UIMAD.WIDE UR8, UR43, 0x4, UR8 ;  /* 0x000000042b0818a5 */ /* 0x000fcc000f8e0208 */
[----:B------:R-:W-:Y:S02]  /*12a70*/  IMAD.U32 R4, RZ, RZ, UR8 ;  /* 0x00000008ff047e24 */ /* 0x000fe4000f8e00ff */
[----:B------:R-:W-:-:S05]  /*12a80*/  IMAD.U32 R5, RZ, RZ, UR9 ;  /* 0x00000009ff057e24 */ /* 0x000fca000f8e00ff */
[----:B------:R1:W5:Y:S01]  /*12a90*/  @P2 LDG.E R0, desc[UR56][R4.64] ;  /* 0x0000003804002981 */ /* 0x000362000c1e1900 */
[----:B------:R-:W-:Y:S01]  /*12aa0*/  UISETP.NE.AND UP1, UPT, UR47, URZ, UPT ;  /* 0x0000003f2f00728c */ /* 0x000fe2000bf25270 */
[----:B------:R-:W-:Y:S01]  /*12ab0*/  UMOV UR4, URZ ;  /* 0x0000003f00047c82 */ /* 0x000fe20008000000 */
[----:B0-----:R-:W-:-:S09]  /*12ac0*/  VIADD R7, R7, 0xffffff80 ;  /* 0xffffff8007077836 */ /* 0x001fd20000000000 */
[----:B------:R-:W-:Y:S01]  /*12ad0*/  @!UP1 ULDC UR47, c[0x0][0xad4] ;  /* 0x0002b500002f9ab9 */ /* 0x000fe20000000800 */
[----:B------:R-:W-:Y:S02]  /*12ae0*/  ISETP.GT.AND P0, PT, R7, 0xbf, PT ;  /* 0x000000bf0700780c */ /* 0x000fe40003f04270 */
[----:B--2---:R-:W-:Y:S01]  /*12af0*/  @P1 R2UR UR4, R6 ;  /* 0x00000000060412ca */ /* 0x004fe200000e0000 */
[----:B-1----:R-:W-:-:S14]  /*12b00*/  @P2 BRA `(.L_x_11185) ;  /* 0x0000000000102947 */ /* 0x002fdc0003800000 */
[----:B------:R-:W-:Y:S05]  /*12b10*/  @!P1 BRA `(.L_x_11185) ;  /* 0x00000000000c9947 */ /* 0x000fea0003800000 */
[----:B------:R-:W2:Y:S04]  /*12b20*/  LDG.E R5, desc[UR56][R2.64] ;  /* 0x0000003802057981 */ /* 0x000ea8000c1e1900 */
[----:B-----5:R-:W2:Y:S02]  /*12b30*/  LDG.E R0, desc[UR56][R2.64+0x4] ;  /* 0x0000043802007981 */ /* 0x020ea4000c1e1900 */
[----:B--2---:R-:W-:-:S07]  /*12b40*/  IMAD.IADD R0, R0, 0x1, -R5 ;  /* 0x0000000100007824 */ /* 0x004fce00078e0a05 */
.L_x_11185:
        /* <DEDUP_REMOVED lines=59> */
.L_x_11187:
[----:B------:R-:W-:Y:S05]  /*12f00*/  BSYNC B1 ;  /* 0x0000000000017941 */ /* 0x000fea0003800000 */
.L_x_11186:
        /* <DEDUP_REMOVED lines=9> */
[----:B0-----:R-:W-:Y:S01]  /*12fa0*/  VIADD R4, R2, UR39 ;  /* 0x0000002702047c36 */ /* 0x001fe20008000000 */
[----:B------:R-:W-:Y:S01]  /*12fb0*/  UIMAD UR10, UR4, UR13, UR10 ;  /* 0x0000000d040a72a4 */ /* 0x000fe2000f8e020a */
[----:B------:R-:W-:Y:S02]  /*12fc0*/  SHF.R.S32.HI R10, RZ, 0x1f, R141 ;  /* 0x0000001fff0a7819 */ /* 0x000fe4000001148d */
[----:B------:R-:W-:Y:S01]  /*12fd0*/  IMAD.MOV.U32 R5, RZ, RZ, R4 ;  /* 0x000000ffff057224 */ /* 0x000fe200078e0004 */
[----:B------:R-:W-:Y:S01]  /*12fe0*/  UIADD3 UR9, UR9, UR10, URZ ;  /* 0x0000000a09097290 */ /* 0x000fe2000fffe03f */
[----:B------:R-:W-:-:S02]  /*12ff0*/  SHF.R.S32.HI R14, RZ, 0x1f, R139 ;  /* 0x0000001fff0e7819 */ /* 0x000fc4000001148b */
        /* <DEDUP_REMOVED lines=27> */
[----:B-----5:R-:W-:Y:S02]  /*131b0*/  IMAD R11, R0, R11, RZ ;  /* 0x0000000b000b7224 */ /* 0x020fe400078e02ff */
[----:B------:R-:W-:Y:S02]  /*131c0*/  VIADD R0, R152, UR39 ;  /* 0x0000002798007c36 */ /* 0x000fe40008000000 */
[C---:B------:R-:W-:Y:S02]  /*131d0*/  IMAD R5, R7.reuse, UR9, R4 ;  /* 0x0000000907057c24 */ /* 0x040fe4000f8e0204 */
[----:B------:R-:W-:Y:S01]  /*131e0*/  IMAD.WIDE.U32 R2, R7, UR8, R2 ;  /* 0x0000000807027c25 */ /* 0x000fe2000f8e0002 */
[----:B------:R-:W-:Y:S01]  /*131f0*/  ISETP.GE.AND P0, PT, R0, R11, PT ;  /* 0x0000000b0000720c */ /* 0x000fe20003f06270 */
[----:B------:R-:W-:-:S02]  /*13200*/  ULDC.64 UR8, c[0x0][0xa80] ;  /* 0x0002a00000087ab9 */ /* 0x000fc40000000a00 */
        /* <DEDUP_REMOVED lines=18> */
.L_x_11189:
[----:B------:R-:W-:Y:S05]  /*13330*/  BSYNC B1 ;  /* 0x0000000000017941 */ /* 0x000fea0003800000 */
.L_x_11188:
        /* <DEDUP_REMOVED lines=11> */
[----:B0---4-:R-:W-:Y:S01]  /*133f0*/  @!P2 IMAD.WIDE R4, R138, 0x2, R2 ;  /* 0x000000028a04a825 */ /* 0x011fe200078e0202 */
[-C--:B------:R-:W-:Y:S02]  /*13400*/  @!P3 LEA.HI.X R7, R139, R3.reuse, R14, 0x1, P0 ;  /* 0x000000038b07b211 */ /* 0x080fe400000f0c0e */
[----:B------:R-:W-:Y:S02]  /*13410*/  @!P4 LEA.HI.X R9, R141, R3, R10, 0x1, P1 ;  /* 0x000000038d09c211 */ /* 0x000fe400008f0c0a */
[----:B------:R2:W-:Y:S04]  /*13420*/  @!P2 ST.E.128 desc[UR56][R4.64], RZ ;  /* 0x000000ff0400a985 */ /* 0x0005e8000c101d38 */
[----:B------:R2:W-:Y:S04]  /*13430*/  @!P3 ST.E.128 desc[UR56][R6.64], RZ ;  /* 0x000000ff0600b985 */ /* 0x0005e8000c101d38 */
[----:B------:R2:W-:Y:S02]  /*13440*/  @!P4 ST.E.128 desc[UR56][R8.64], RZ ;  /* 0x000000ff0800c985 */ /* 0x0005e4000c101d38 */
.L_x_11182:
[----:B------:R-:W-:Y:S05]  /*13450*/  BSYNC B0 ;  /* 0x0000000000007941 */ /* 0x000fea0003800000 */
.L_x_11176:
[----:B------:R-:W-:Y:S02]  /*13460*/  ULDC UR4, c[0x0][0xc3c] ;  /* 0x00030f0000047ab9 */ /* 0x000fe40000000800 */
[----:B------:R-:W-:-:S06]  /*13470*/  UISETP.GE.AND UP0, UPT, UR7, UR4, UPT ;  /* 0x000000040700728c */ /* 0x000fcc000bf06270 */
[----:B------:R-:W-:-:S13]  /*13480*/  PLOP3.LUT P0, PT, PT, PT, UP0, 0x80, 0x0 ;  /* 0x000000000000781c */ /* 0x000fda0003f0f008 */
[----:B------:R-:W-:Y:S05]  /*13490*/  @!P0 BRA `(.L_x_11190) ;  /* 0xfffffed800d48947 */ /* 0x000fea000383ffff */
[----:B------:R-:W-:Y:S05]  /*134a0*/  EXIT ;  /* 0x000000000000794d */ /* 0x000fea0003800000 */
.L_x_11085:
        /* <DEDUP_REMOVED lines=16> */
.L_x_11191:
        /* <DEDUP_REMOVED lines=44> */
.L_x_11195:
[----:B------:R-:W0:Y:S01]  /*13870*/  LDC R2, c[0x0][0xc3c] ;  /* 0x00030f00ff027b82 */ /* 0x000e220000000800 */
[----:B------:R-:W-:-:S06]  /*13880*/  UIADD3 UR4, UR4, 0x1f, URZ ;  /* 0x0000001f04047890 */ /* 0x000fcc000fffe03f */
[----:B0-----:R-:W-:-:S13]  /*13890*/  ISETP.LE.AND P6, PT, R2, UR4, PT ;  /* 0x0000000402007c0c */ /* 0x001fda000bfc3270 */
[----:B------:R-:W-:Y:S05]  /*138a0*/  @P6 BRA `(.L_x_11194) ;  /* 0x0000000800a46947 */ /* 0x000fea0003800000 */
[----:B------:R-:W-:-:S05]  /*138b0*/  VIADD R7, R0, UR4 ;  /* 0x0000000400077c36 */ /* 0x000fca0008000000 */
[----:B------:R-:W-:-:S13]  /*138c0*/  ISETP.GE.OR P6, PT, R7, R2, !P0 ;  /* 0x000000020700720c */ /* 0x000fda00047c6670 */
[----:B------:R-:W0:Y:S08]  /*138d0*/  @!P6 LDC.64 R4, c[0x0][0xc80] ;  /* 0x00032000ff04eb82 */ /* 0x000e300000000a00 */
[----:B------:R-:W1:Y:S01]  /*138e0*/  @!P6 LDC.64 R2, c[0x0][0xc78] ;  /* 0x00031e00ff02eb82 */ /* 0x000e620000000a00 */
[----:B0-----:R-:W-:-:S04]  /*138f0*/  @!P6 IMAD.WIDE R4, R7, 0x4, R4 ;  /* 0x000000040704e825 */ /* 0x001fc800078e0204 */
[----:B-1----:R-:W-:Y:S01]  /*13900*/  @!P6 IMAD.WIDE R2, R7, 0x4, R2 ;  /* 0x000000040702e825 */ /* 0x002fe200078e0202 */
[----:B------:R-:W-:-:S06]  /*13910*/  CS2R R6, SRZ ;  /* 0x0000000000067805 */ /* 0x000fcc000001ff00 */
[----:B------:R-:W2:Y:S04]  /*13920*/  @!P6 LDG.E R6, desc[UR56][R4.64] ;  /* 0x000000380406e981 */ /* 0x000ea8000c1e1900 */
        /* <DEDUP_REMOVED lines=22> */
.L_x_11193:
        /* <DEDUP_REMOVED lines=13> */
.L_x_11196:
[----:B-1----:R-:W-:Y:S02]  /*13b60*/  IMAD R24, R24, UR5, R3 ;  /* 0x0000000518187c24 */ /* 0x002fe4000f8e0203 */
[----:B------:R-:W-:-:S03]  /*13b70*/  VIADD R27, R27, UR4 ;  /* 0x000000041b1b7c36 */ /* 0x000fc60008000000 */
[----:B0-----:R-:W-:Y:S01]  /*13b80*/  IADD3 R5, -R24, UR6, RZ ;  /* 0x0000000618057c10 */ /* 0x001fe2000fffe1ff */
[----:B------:R-:W-:Y:S06]  /*13b90*/  @!P1 BRA `(.L_x_11197) ;  /* 0x0000000000e89947 */ /* 0x000fec0003800000 */
[-C--:B--2---:R-:W-:Y:S02]  /*13ba0*/  IABS R8, R6.reuse ;  /* 0x0000000600087213 */ /* 0x084fe40000000000 */
[----:B------:R-:W-:Y:S02]  /*13bb0*/  IABS R4, R7 ;  /* 0x0000000700047213 */ /* 0x000fe40000000000 */
[----:B------:R-:W0:Y:S01]  /*13bc0*/  I2F.RP R9, R8 ;  /* 0x0000000800097306 */ /* 0x000e220000209400 */
[----:B------:R-:W-:Y:S02]  /*13bd0*/  IABS R10, R5 ;  /* 0x00000005000a7213 */ /* 0x000fe40000000000 */
[----:B------:R-:W-:-:S05]  /*13be0*/  IABS R12, R6 ;  /* 0x00000006000c7213 */ /* 0x000fca0000000000 */
[----:B0-----:R-:W0:Y:S02]  /*13bf0*/  MUFU.RCP R9, R9 ;  /* 0x0000000900097308 */ /* 0x001e240000001000 */
[----:B0-----:R-:W-:-:S06]  /*13c00*/  VIADD R2, R9, 0xffffffe ;  /* 0x0ffffffe09027836 */ /* 0x001fcc0000000000 */
[----:B------:R-:W0:Y:S08]  /*13c10*/  I2F.RP R9, R4 ;  /* 0x0000000400097306 */ /* 0x000e300000209400 */
[----:B------:R1:W2:Y:S08]  /*13c20*/  F2I.FTZ.U32.TRUNC.NTZ R3, R2 ;  /* 0x0000000200037305 */ /* 0x0002b0000021f000 */
[----:B0-----:R-:W0:Y:S01]  /*13c30*/  MUFU.RCP R9, R9 ;  /* 0x0000000900097308 */ /* 0x001e220000001000 */
[----:B-1----:R-:W-:-:S02]  /*13c40*/  IMAD.MOV.U32 R2, RZ, RZ, RZ ;  /* 0x000000ffff027224 */ /* 0x002fc400078e00ff */
[----:B--2---:R-:W-:-:S04]  /*13c50*/  IMAD.MOV R11, RZ, RZ, -R3 ;  /* 0x000000ffff0b7224 */ /* 0x004fc800078e0a03 */
[----:B------:R-:W-:-:S04]  /*13c60*/  IMAD R11, R11, R8, RZ ;  /* 0x000000080b0b7224 */ /* 0x000fc800078e02ff */
[----:B------:R-:W-:-:S04]  /*13c70*/  IMAD.HI.U32 R3, R3, R11, R2 ;  /* 0x0000000b03037227 */ /* 0x000fc800078e0002 */
[----:B------:R-:W-:Y:S02]  /*13c80*/  IMAD.MOV R11, RZ, RZ, -R12 ;  /* 0x000000ffff0b7224 */ /* 0x000fe400078e0a0c */
[----:B------:R-:W-:-:S04]  /*13c90*/  IMAD.HI.U32 R2, R3, R10, RZ ;  /* 0x0000000a03027227 */ /* 0x000fc800078e00ff */
[----:B------:R-:W-:Y:S02]  /*13ca0*/  IMAD R3, R2, R11, R10 ;  /* 0x0000000b02037224 */ /* 0x000fe400078e020a */
[----:B0-----:R-:W-:-:S03]  /*13cb0*/  VIADD R10, R9, 0xffffffe ;  /* 0x0ffffffe090a7836 */ /* 0x001fc60000000000 */
[----:B------:R-:W-:-:S13]  /*13cc0*/  ISETP.GT.U32.AND P1, PT, R8, R3, PT ;  /* 0x000000030800720c */ /* 0x000fda0003f24070 */
[----:B------:R-:W-:Y:S02]  /*13cd0*/  @!P1 IMAD.IADD R3, R3, 0x1, -R8 ;  /* 0x0000000103039824 */ /* 0x000fe400078e0a08 */
[----:B------:R-:W-:Y:S01]  /*13ce0*/  @!P1 VIADD R2, R2, 0x1 ;  /* 0x0000000102029836 */ /* 0x000fe20000000000 */
[----:B------:R-:W-:Y:S02]  /*13cf0*/  ISETP.NE.AND P1, PT, R6, RZ, PT ;  /* 0x000000ff0600720c */ /* 0x000fe40003f25270 */
[----:B------:R-:W-:Y:S02]  /*13d00*/  ISETP.GE.U32.AND P0, PT, R3, R8, PT ;  /* 0x000000080300720c */ /* 0x000fe40003f06070 */
[----:B------:R-:W-:Y:S01]  /*13d10*/  LOP3.LUT R8, R5, R6, RZ, 0x3c, !PT ;  /* 0x0000000605087212 */ /* 0x000fe200078e3cff */
[----:B------:R-:W0:Y:S03]  /*13d20*/  F2I.FTZ.U32.TRUNC.NTZ R3, R10 ;  /* 0x0000000a00037305 */ /* 0x000e26000021f000 */
[----:B------:R-:W-:-:S07]  /*13d30*/  ISETP.GE.AND P2, PT, R8, RZ, PT ;  /* 0x000000ff0800720c */ /* 0x000fce0003f46270 */
        /* <DEDUP_REMOVED lines=32> */
.L_x_11197:
        /* <DEDUP_REMOVED lines=31> */
[----:B------:R-:W-:-:S03]  /*14130*/  IMAD R12, R4, R2, R5 ;  /* 0x00000002040c7224 */ /* 0x000fc600078e0205 */
[----:B------:R-:W-:-:S04]  /*14140*/  VIADDMNMX R7, R10, UR5, R7, PT ;  /* 0x000000050a077c46 */ /* 0x000fc8000b800107 */
[-C--:B------:R-:W-:Y:S01]  /*14150*/  IABS R9, R7.reuse ;  /* 0x0000000700097213 */ /* 0x080fe20000000000 */
[----:B------:R-:W-:Y:S01]  /*14160*/  IMAD.MOV R26, RZ, RZ, -R7 ;  /* 0x000000ffff1a7224 */ /* 0x000fe200078e0a07 */
[----:B------:R-:W-:Y:S02]  /*14170*/  IABS R4, R7 ;  /* 0x0000000700047213 */ /* 0x000fe40000000000 */
[----:B------:R-:W0:Y:S03]  /*14180*/  I2F.RP R10, R9 ;  /* 0x00000009000a7306 */ /* 0x000e260000209400 */
[----:B------:R-:W-:-:S05]  /*14190*/  IMAD.MOV R4, RZ, RZ, -R4 ;  /* 0x000000ffff047224 */ /* 0x000fca00078e0a04 */
[----:B0-----:R-:W0:Y:S02]  /*141a0*/  MUFU.RCP R10, R10 ;  /* 0x0000000a000a7308 */ /* 0x001e240000001000 */
[----:B0-----:R-:W-:-:S06]  /*141b0*/  VIADD R3, R10, 0xffffffe ;  /* 0x0ffffffe0a037836 */ /* 0x001fcc0000000000 */
[----:B------:R-:W0:Y:S02]  /*141c0*/  F2I.FTZ.U32.TRUNC.NTZ R3, R3 ;  /* 0x0000000300037305 */ /* 0x000e24000021f000 */
[----:B0-----:R-:W-:-:S04]  /*141d0*/  IMAD.MOV R11, RZ, RZ, -R3 ;  /* 0x000000ffff0b7224 */ /* 0x001fc800078e0a03 */
[----:B------:R-:W-:Y:S01]  /*141e0*/  IMAD.MOV.U32 R2, RZ, RZ, R11 ;  /* 0x000000ffff027224 */ /* 0x000fe200078e000b */
[----:B------:R-:W-:-:S03]  /*141f0*/  IABS R11, R12 ;  /* 0x0000000c000b7213 */ /* 0x000fc60000000000 */
[----:B------:R-:W-:Y:S02]  /*14200*/  IMAD R5, R2, R9, RZ ;  /* 0x0000000902057224 */ /* 0x000fe400078e02ff */
[----:B------:R-:W-:-:S04]  /*14210*/  IMAD.MOV.U32 R2, RZ, RZ, RZ ;  /* 0x000000ffff027224 */ /* 0x000fc800078e00ff */
[----:B------:R-:W-:Y:S01]  /*14220*/  IMAD.HI.U32 R2, R3, R5, R2 ;  /* 0x0000000503027227 */ /* 0x000fe200078e0002 */
[----:B------:R-:W-:-:S04]  /*14230*/  LOP3.LUT R3, R12, R7, RZ, 0x3c, !PT ;  /* 0x000000070c037212 */ /* 0x000fc800078e3cff */
[----:B------:R-:W-:Y:S01]  /*14240*/  ISETP.GE.AND P2, PT, R3, RZ, PT ;  /* 0x000000ff0300720c */ /* 0x000fe20003f46270 */
[----:B------:R-:W-:Y:S01]  /*14250*/  IMAD.HI.U32 R2, R2, R11, RZ ;  /* 0x0000000b02027227 */ /* 0x000fe200078e00ff */
[----:B------:R-:W-:-:S03]  /*14260*/  IADD3 R3, R8, 0x1000000, R12 ;  /* 0x0100000008037810 */ /* 0x000fc60007ffe00c */
        /* <DEDUP_REMOVED lines=9> */
[----:B------:R-:W-:-:S07]  /*14300*/  IMAD R26, R2, R26, R3 ;  /* 0x0000001a021a7224 */ /* 0x000fce00078e0203 */
.L_x_11198:
[----:B------:R-:W-:-:S05]  /*14310*/  LOP3.LUT R25, RZ, R2, RZ, 0x33, !PT ;  /* 0x00000002ff197212 */ /* 0x000fca00078e33ff */
[----:B------:R-:W-:Y:S01]  /*14320*/  IMAD.IADD R25, R6, 0x1, R25 ;  /* 0x0000000106197824 */ /* 0x000fe200078e0219 */
[----:B------:R-:W-:Y:S06]  /*14330*/  BRA `(.L_x_11199) ;  /* 0x0000000000147947 */ /* 0x000fec0003800000 */
.L_x_11194:
[----:B------:R-:W-:Y:S01]  /*14340*/  ULDC UR4, c[0x0][0xc3c] ;  /* 0x00030f0000047ab9 */ /* 0x000fe20000000800 */
[----:B------:R-:W-:Y:S02]  /*14350*/  IMAD.MOV.U32 R25, RZ, RZ, RZ ;  /* 0x000000ffff197224 */ /* 0x000fe400078e00ff */
[----:B------:R-:W-:Y:S02]  /*14360*/  IMAD.U32 R24, RZ, RZ, UR6 ;  /* 0x00000006ff187e24 */ /* 0x000fe4000f8e00ff */
[----:B------:R-:W-:Y:S02]  /*14370*/  IMAD.MOV.U32 R26, RZ, RZ, RZ ;  /* 0x000000ffff1a7224 */ /* 0x000fe400078e00ff */
[----:B------:R-:W-:-:S07]  /*14380*/  IMAD.U32 R27, RZ, RZ, UR4 ;  /* 0x00000004ff1b7e24 */ /* 0x000fce000f8e00ff */
.L_x_11199:
[----:B------:R-:W-:-:S13]  /*14390*/  ISETP.NE.AND P0, PT, R0, RZ, PT ;  /* 0x000000ff0000720c */ /* 0x000fda0003f05270 */
[----:B------:R-:W0:Y:S01]  /*143a0*/  @!P0 S2R R3, SR_CgaCtaId ;  /* 0x0000000000038919 */ /* 0x000e220000008800 */
[----:B------:R-:W-:-:S04]  /*143b0*/  @!P0 MOV R0, 0x400 ;  /* 0x0000040000008802 */ /* 0x000fc80000000f00 */
[----:B0-----:R-:W-:-:S05]  /*143c0*/  @!P0 LEA R0, R3, R0, 0x18 ;  /* 0x0000000003008211 */ /* 0x001fca00078ec0ff */
[----:B------:R0:W-:Y:S01]  /*143d0*/  @!P0 STS.128 [R0+0x2d8d0], R24 ;  /* 0x02d8d01800008388 */ /* 0x0001e20000000c00 */
[----:B------:R-:W-:Y:S06]  /*143e0*/  BAR.ARV 0x5, 0x200 ;  /* 0x0148000000007b1d */ /* 0x000fec0000002000 */
.L_x_11192:
[----:B------:R2:W-:Y:S01]  /*143f0*/  STL [R1+0x28], RZ ;  /* 0x000028ff01007387 */ /* 0x0005e20000100800 */
[----:B------:R-:W-:Y:S01]  /*14400*/  ULDC UR4, c[0x0][0xc3c] ;  /* 0x00030f0000047ab9 */ /* 0x000fe20000000800 */
[----:B------:R-:W-:Y:S01]  /*14410*/  IMAD.MOV.U32 R29, RZ, RZ, 0x1 ;  /* 0x00000001ff1d7424 */ /* 0x000fe200078e00ff */
[----:B-1----:R-:W-:Y:S01]  /*14420*/  ISETP.GE.AND P0, PT, R27, UR4, PT ;  /* 0x000000041b007c0c */ /* 0x002fe2000bf06270 */
[----:B------:R-:W-:-:S12]  /*14430*/  IMAD.MOV.U32 R23, RZ, RZ, RZ ;  /* 0x000000ffff177224 */ /* 0x000fd800078e00ff */
[----:B--2---:R-:W-:Y:S05]  /*14440*/  @P0 BRA `(.L_x_11200) ;  /* 0x0000005000600947 */ /* 0x004fea0003800000 */
[----:B------:R-:W1:Y:S01]  /*14450*/  S2R R3, SR_TID.X ;  /* 0x0000000000037919 */ /* 0x000e620000002100 */
[----:B------:R-:W2:Y:S01]  /*14460*/  S2UR UR5, SR_CgaCtaId ;  /* 0x00000000000579c3 */ /* 0x000ea20000008800 */
[----:B------:R-:W-:Y:S01]  /*14470*/  UMOV UR4, 0x400 ;  /* 0x0000040000047882 */ /* 0x000fe20000000000 */
[----:B------:R-:W-:Y:S01]  /*14480*/  BSSY B8, `(.L_x_11200) ;  /* 0x0000514000087945 */ /* 0x000fe20003800000 */
[----:B------:R3:W-:Y:S01]  /*14490*/  STL [R1+0x28], RZ ;  /* 0x000028ff01007387 */ /* 0x0007e20000100800 */
[----:B------:R-:W-:Y:S01]  /*144a0*/  IMAD.MOV.U32 R29, RZ, RZ, 0x1 ;  /* 0x00000001ff1d7424 */ /* 0x000fe200078e00ff */
[----:B------:R-:W-:Y:S01]  /*144b0*/  ULOP3.LUT UR36, UR44, 0x2, URZ, 0xfc, !UPT ;  /* 0x000000022c247892 */ /* 0x000fe2000f8efc3f */
[----:B------:R-:W-:Y:S01]  /*144c0*/  IMAD.MOV.U32 R23, RZ, RZ, RZ ;  /* 0x000000ffff177224 */ /* 0x000fe200078e00ff */
[----:B------:R-:W-:Y:S01]  /*144d0*/  ULDC UR37, c[0x0][0xc] ;  /* 0x0000030000257ab9 */ /* 0x000fe20000000800 */
[----:B--2---:R-:W-:-:S06]  /*144e0*/  ULEA UR4, UR5, UR4, 0x18 ;  /* 0x0000000405047291 */ /* 0x004fcc000f8ec03f */
[----:B------:R-:W-:Y:S01]  /*144f0*/  IMAD.U32 R17, RZ, RZ, UR4 ;  /* 0x00000004ff117e24 */ /* 0x000fe2000f8e00ff */
[C---:B-1----:R-:W-:Y:S01]  /*14500*/  LOP3.LUT R5, R3.reuse, 0x7f, RZ, 0xc0, !PT ;  /* 0x0000007f03057812 */ /* 0x042fe200078ec0ff */
[C---:B0-----:R-:W-:Y:S02]  /*14510*/  IMAD.SHL.U32 R0, R3.reuse, 0x8, RZ ;  /* 0x0000000803007824 */ /* 0x041fe400078e00ff */
[----:B------:R-:W-:Y:S01]  /*14520*/  IMAD.SHL.U32 R4, R3, 0x20, RZ ;  /* 0x0000002003047824 */ /* 0x000fe200078e00ff */
[----:B------:R-:W-:Y:S02]  /*14530*/  SHF.R.U32.HI R5, RZ, 0x2, R5 ;  /* 0x00000002ff057819 */ /* 0x000fe40000011605 */
[----:B------:R-:W-:Y:S02]  /*14540*/  LOP3.LUT R2, R0, 0xd8, RZ, 0xc0, !PT ;  /* 0x000000d800027812 */ /* 0x000fe400078ec0ff */
[----:B------:R-:W-:Y:S02]  /*14550*/  LOP3.LUT R6, R4, 0x60, RZ, 0xc0, !PT ;  /* 0x0000006004067812 */ /* 0x000fe400078ec0ff */
[----:B------:R-:W-:-:S02]  /*14560*/  LOP3.LUT R3, R2, 0x18, R3, 0x78, !PT ;  /* 0x0000001802037812 */ /* 0x000fc400078e7803 */
[----:B------:R-:W-:Y:S02]  /*14570*/  LOP3.LUT R4, R0, 0x18, RZ, 0xc0, !PT ;  /* 0x0000001800047812 */ /* 0x000fe400078ec0ff */
[----:B------:R-:W-:Y:S02]  /*14580*/  LOP3.LUT R2, R3, 0x320, R0, 0xf8, !PT ;  /* 0x0000032003027812 */ /* 0x000fe400078ef800 */
[----:B------:R-:W-:Y:S02]  /*14590*/  LOP3.LUT R0, R5, R6, RZ, 0xfc, !PT ;  /* 0x0000000605007212 */ /* 0x000fe400078efcff */
[----:B------:R-:W-:Y:S01]  /*145a0*/  LOP3.LUT R5, R4, 0x20, RZ, 0xfc, !PT ;  /* 0x0000002004057812 */ /* 0x000fe200078efcff */
[----:B------:R-:W-:Y:S01]  /*145b0*/  IMAD R0, R2, 0x2, R17 ;  /* 0x0000000202007824 */ /* 0x000fe200078e0211 */
[----:B------:R-:W-:-:S04]  /*145c0*/  LOP3.LUT R3, R4, 0x40, RZ, 0xfc, !PT ;  /* 0x0000004004037812 */ /* 0x000fc800078efcff */
[----:B------:R3:W-:Y:S03]  /*145d0*/  STL [R1+0x18], R0 ;  /* 0x0000180001007387 */ /* 0x0007e60000100800 */
.L_x_11271:
        /* <DEDUP_REMOVED lines=10> */
[----:B---3--:R-:W-:Y:S01]  /*14680*/  IMAD.MOV.U32 R0, RZ, RZ, RZ ;  /* 0x000000ffff007224 */ /* 0x008fe200078e00ff */
        /* <DEDUP_REMOVED lines=10> */
[----:B------:R-:W3:Y:S01]  /*14730*/  @P2 LDG.E R0, desc[UR56][R2.64] ;  /* 0x0000003802002981 */ /* 0x000ee2000c1e1900 */
[----:B-1----:R-:W-:-:S05]  /*14740*/  @P1 IMAD.WIDE R4, R27, 0x4, R4 ;  /* 0x000000041b041825 */ /* 0x002fca00078e0204 */
[----:B------:R0:W5:Y:S01]  /*14750*/  @P1 LDG.E R28, desc[UR56][R4.64] ;  /* 0x00000038041c1981 */ /* 0x000162000c1e1900 */
        /* <DEDUP_REMOVED lines=8> */
[----:B-1----:R-:W-:Y:S01]  /*147e0*/  IMAD.U32 R0, RZ, RZ, UR4 ;  /* 0x00000004ff007e24 */ /* 0x002fe2000f8e00ff */
[----:B------:R-:W-:Y:S06]  /*147f0*/  @P1 BRA `(.L_x_11201) ;  /* 0x0000000000181947 */ /* 0x000fec0003800000 */
[----:B------:R-:W-:Y:S02]  /*14800*/  ULDC UR4, c[0x0][0x288] ;  /* 0x0000a20000047ab9 */ /* 0x000fe40000000800 */
[----:B-----5:R-:W-:Y:S01]  /*14810*/  IMAD.U32 R28, RZ, RZ, UR4 ;  /* 0x00000004ff1c7e24 */ /* 0x020fe2000f8e00ff */
[----:B------:R-:W-:Y:S06]  /*14820*/  @!P2 BRA `(.L_x_11201) ;  /* 0x00000000000ca947 */ /* 0x000fec0003800000 */
[----:B0-----:R-:W2:Y:S04]  /*14830*/  LDG.E R5, desc[UR56][R2.64] ;  /* 0x0000003802057981 */ /* 0x001ea8000c1e1900 */
[----:B------:R-:W2:Y:S02]  /*14840*/  LDG.E R28, desc[UR56][R2.64+0x4] ;  /* 0x00000438021c7981 */ /* 0x000ea4000c1e1900 */
[----:B--2---:R-:W-:-:S07]  /*14850*/  IMAD.IADD R28, R28, 0x1, -R5 ;  /* 0x000000011c1c7824 */ /* 0x004fce00078e0a05 */
.L_x_11201:
        /* <DEDUP_REMOVED lines=8> */
.L_x_11202:
        /* <DEDUP_REMOVED lines=9> */
.L_x_11203:
[----:B-1----:R-:W1:Y:S01]  /*14970*/  LDC R2, c[0x0][0x448] ;  /* 0x00011200ff027b82 */ /* 0x002e620000000800 */
[----:B------:R-:W-:Y:S01]  /*14980*/  IMAD R25, R25, 0xc0, RZ ;  /* 0x000000c019197824 */ /* 0x000fe200078e02ff */
[----:B------:R-:W-:Y:S01]  /*14990*/  LOP3.LUT R16, R16, 0xfffffff7, RZ, 0xc0, !PT ;  /* 0xfffffff710107812 */ /* 0x000fe200078ec0ff */
[----:B-----5:R-:W-:Y:S02]  /*149a0*/  IMAD.IADD R7, R0, 0x1, -R19 ;  /* 0x0000000100077824 */ /* 0x020fe400078e0a13 */
[----:B------:R-:W-:-:S03]  /*149b0*/  VIADD R3, R25, 0xbf ;  /* 0x000000bf19037836 */ /* 0x000fc60000000000 */
[----:B------:R-:W-:Y:S01]  /*149c0*/  IADD3 R0, R7, 0x1, -R28 ;  /* 0x0000000107007810 */ /* 0x000fe20007ffe81c */
[----:B------:R2:W-:Y:S01]  /*149d0*/  STL [R1+0x8], R7 ;  /* 0x0000080701007387 */ /* 0x0005e20000100800 */
[----:B-1----:R-:W-:-:S13]  /*149e0*/  ISETP.NE.AND P2, PT, R2, 0x1, PT ;  /* 0x000000010200780c */ /* 0x002fda0003f45270 */
[----:B0-----:R-:W0:Y:S01]  /*149f0*/  @P2 LDC R4, c[0x0][0x44c] ;  /* 0x00011300ff042b82 */ /* 0x001e220000000800 */
[----:B------:R-:W-:-:S07]  /*14a00*/  @P2 LOP3.LUT R16, R16, 0x8, RZ, 0xfc, !PT ;  /* 0x0000000810102812 */ /* 0x000fce00078efcff */
[----:B------:R-:W1:Y:S01]  /*14a10*/  @P2 LDC R2, c[0x0][0x450] ;  /* 0x00011400ff022b82 */ /* 0x000e620000000800 */
[----:B0-----:R-:W-:-:S05]  /*14a20*/  @P2 IMAD.HI.U32 R5, R3, R4, RZ ;  /* 0x0000000403052227 */ /* 0x001fca00078e00ff */
[----:B-1----:R-:W-:-:S05]  /*14a30*/  @P2 SHF.R.U32.HI R3, RZ, R2, R5 ;  /* 0x00000002ff032219 */ /* 0x002fca0000011605 */
[----:B------:R-:W-:Y:S02]  /*14a40*/  IMAD.IADD R0, R0, 0x1, R3 ;  /* 0x0000000100007824 */ /* 0x000fe400078e0203 */
[----:B------:R-:W0:Y:S02]  /*14a50*/  LDC.64 R2, c[0x0][0x9e0] ;  /* 0x00027800ff027b82 */ /* 0x000e240000000a00 */
[----:B0-----:R-:W-:Y:S01]  /*14a60*/  ISETP.GE.AND P1, PT, R3, 0x1, PT ;  /* 0x000000010300780c */ /* 0x001fe20003f26270 */
[----:B------:R-:W-:-:S12]  /*14a70*/  IMAD.IADD R2, R0, 0x1, R2 ;  /* 0x0000000100027824 */ /* 0x000fd800078e0202 */
[----:B--2---:R-:W-:Y:S05]  /*14a80*/  @!P1 BRA `(.L_x_11204) ;  /* 0x0000000000489947 */ /* 0x004fea0003800000 */
        /* <DEDUP_REMOVED lines=11> */
.L_x_11206:
[----:B------:R-:W-:-:S13]  /*14b40*/  ISETP.NE.AND P0, PT, R3, 0x1, PT ;  /* 0x000000010300780c */ /* 0x000fda0003f05270 */
[----:B------:R-:W0:Y:S02]  /*14b50*/  @P0 LDC.64 R4, c[0x0][0x9e8] ;  /* 0x00027a00ff040b82 */ /* 0x000e240000000a00 */
[----:B0-----:R-:W-:-:S05]  /*14b60*/  @P0 IMAD.HI.U32 R4, R6, R4, RZ ;  /* 0x0000000406040227 */ /* 0x001fca00078e00ff */
[----:B------:R-:W-:-:S07]  /*14b70*/  @P0 SHF.R.U32.HI R6, RZ, R5, R4 ;  /* 0x00000005ff060219 */ /* 0x000fce0000011604 */
.L_x_11207:
[----:B------:R-:W-:Y:S05]  /*14b80*/  BSYNC B0 ;  /* 0x0000000000007941 */ /* 0x000fea0003800000 */
.L_x_11205:
[----:B------:R-:W-:-:S05]  /*14b90*/  IMAD R5, R6, R3, R3 ;  /* 0x0000000306057224 */ /* 0x000fca00078e0203 */
[----:B------:R-:W-:-:S07]  /*14ba0*/  VIMNMX R2, R2, R5, PT ;  /* 0x0000000502027248 */ /* 0x000fce0003fe0100 */
.L_x_11204:
[----:B------:R-:W0:Y:S01]  /*14bb0*/  @P2 LDC R4, c[0x0][0x44c] ;  /* 0x00011300ff042b82 */ /* 0x000e220000000800 */
[----:B------:R-:W-:-:S07]  /*14bc0*/  ULDC UR4, c[0x0][0x9dc] ;  /* 0x0002770000047ab9 */ /* 0x000fce0000000800 */
[----:B------:R-:W1:Y:S01]  /*14bd0*/  @P2 LDC R0, c[0x0][0x450] ;  /* 0x00011400ff002b82 */ /* 0x000e620000000800 */
[----:B0-----:R-:W-:-:S04]  /*14be0*/  @P2 IMAD.HI.U32 R5, R25, R4, RZ ;  /* 0x0000000419052227 */ /* 0x001fc800078e00ff */
[----:B------:R-:W-:Y:S01]  /*14bf0*/  IMAD.MOV.U32 R4, RZ, RZ, R25 ;  /* 0x000000ffff047224 */ /* 0x000fe200078e0019 */
[----:B-1----:R-:W-:Y:S01]  /*14c00*/  @P2 SHF.R.U32.HI R4, RZ, R0, R5 ;  /* 0x00000000ff042219 */ /* 0x002fe20000011605 */
[----:B------:R-:W-:Y:S02]  /*14c10*/  VIADD R0, R2, 0x7f ;  /* 0x0000007f02007836 */ /* 0x000fe40000000000 */
[----:B------:R-:W-:Y:S01]  /*14c20*/  VIADD R2, R7, 0x7f ;  /* 0x0000007f07027836 */ /* 0x000fe20000000000 */
[----:B------:R-:W-:Y:S02]  /*14c30*/  IADD3 R6, R4, R7, -R28 ;  /* 0x0000000704067210 */ /* 0x000fe40007ffe81c */
[----:B------:R-:W-:-:S04]  /*14c40*/  SHF.R.S32.HI R5, RZ, 0x1f, R0 ;  /* 0x0000001fff057819 */ /* 0x000fc80000011400 */
[----:B------:R-:W-:Y:S02]  /*14c50*/  LEA.HI R0, R5, R0, RZ, 0x7 ;  /* 0x0000000005007211 */ /* 0x000fe400078f38ff */
[----:B------:R-:W-:Y:S02]  /*14c60*/  SHF.R.S32.HI R5, RZ, 0x1f, R2 ;  /* 0x0000001fff057819 */ /* 0x000fe40000011402 */
[----:B------:R-:W-:Y:S02]  /*14c70*/  SHF.R.S32.HI R0, RZ, 0x7, R0 ;  /* 0x00000007ff007819 */ /* 0x000fe40000011400 */
[----:B------:R-:W-:Y:S01]  /*14c80*/  LEA.HI R5, R5, R2, RZ, 0x7 ;  /* 0x0000000205057211 */ /* 0x000fe200078f38ff */
[----:B------:R-:W-:-:S03]  /*14c90*/  VIADD R2, R6, -UR4 ;  /* 0x8000000406027c36 */ /* 0x000fc60008000000 */
[----:B------:R-:W-:-:S04]  /*14ca0*/  SHF.R.S32.HI R5, RZ, 0x7, R5 ;  /* 0x00000007ff057819 */ /* 0x000fc80000011405 */
        /* <DEDUP_REMOVED lines=12> */
.L_x_11210:
[----:B------:R-:W-:-:S13]  /*14d70*/  ISETP.NE.AND P0, PT, R3, 0x1, PT ;  /* 0x000000010300780c */ /* 0x000fda0003f05270 */
[----:B------:R-:W0:Y:S02]  /*14d80*/  @P0 LDC.64 R4, c[0x0][0x9e8] ;  /* 0x00027a00ff040b82 */ /* 0x000e240000000a00 */
[----:B0-----:R-:W-:-:S05]  /*14d90*/  @P0 IMAD.HI.U32 R4, R6, R4, RZ ;  /* 0x0000000406040227 */ /* 0x001fca00078e00ff */
[----:B------:R-:W-:-:S07]  /*14da0*/  @P0 SHF.R.U32.HI R6, RZ, R5, R4 ;  /* 0x00000005ff060219 */ /* 0x000fce0000011604 */
.L_x_11211:
[----:B------:R-:W-:Y:S05]  /*14db0*/  BSYNC B0 ;  /* 0x0000000000007941 */ /* 0x000fea0003800000 */
.L_x_11209:
[----:B------:R-:W-:-:S05]  /*14dc0*/  IMAD R3, R6, R3, RZ ;  /* 0x0000000306037224 */ /* 0x000fca00078e02ff */
[----:B------:R-:W-:-:S07]  /*14dd0*/  VIMNMX R2, R2, R3, !PT ;  /* 0x0000000302027248 */ /* 0x000fce0007fe0100 */
.L_x_11208:
[C---:B------:R-:W-:Y:S01]  /*14de0*/  LOP3.LUT R3, R26.reuse, 0xff000000, RZ, 0xc0, !PT ;  /* 0xff0000001a037812 */ /* 0x040fe200078ec0ff */
[----:B------:R-:W-:Y:S01]  /*14df0*/  BSSY B0, `(.L_x_11212) ;  /* 0x0000029000007945 */ /* 0x000fe20003800000 */
[----:B------:R-:W-:Y:S02]  /*14e00*/  LOP3.LUT R4, R26, 0xff0000, RZ, 0xc0, !PT ;  /* 0x00ff00001a047812 */ /* 0x000fe400078ec0ff */
[----:B------:R-:W-:-:S04]  /*14e10*/  SHF.R.U32.HI R3, RZ, 0x8, R3 ;  /* 0x00000008ff037819 */ /* 0x000fc80000011603 */
[----:B------:R-:W-:Y:S02]  /*14e20*/  LEA.HI R4, R4, R3, RZ, 0x10 ;  /* 0x0000000304047211 */ /* 0x000fe400078f80ff */
[----:B------:R-:W-:-:S04]  /*14e30*/  SHF.R.S32.HI R3, RZ, 0x1f, R2 ;  /* 0x0000001fff037819 */ /* 0x000fc80000011402 */
[----:B------:R-:W-:Y:S01]  /*14e40*/  LEA.HI R3, R3, R2, RZ, 0x7 ;  /* 0x0000000203037211 */ /* 0x000fe200078f38ff */
[----:B------:R-:W-:-:S03]  /*14e50*/  IMAD.MOV.U32 R2, RZ, RZ, RZ ;  /* 0x000000ffff027224 */ /* 0x000fc600078e00ff */
[----:B------:R-:W-:-:S04]  /*14e60*/  SHF.R.S32.HI R3, RZ, 0x7, R3 ;  /* 0x00000007ff037819 */ /* 0x000fc80000011403 */
[----:B------:R-:W-:-:S04]  /*14e70*/  VIMNMX R5, RZ, R3, !PT ;  /* 0x00000003ff057248 */ /* 0x000fc80007fe0100 */
[----:B------:R-:W-:-:S13]  /*14e80*/  ISETP.GT.AND P0, PT, R0, R5, PT ;  /* 0x000000050000720c */ /* 0x000fda0003f04270 */
[----:B------:R-:W-:Y:S05]  /*14e90*/  @!P0 BRA `(.L_x_11213) ;  /* 0x0000000000788947 */ /* 0x000fea0003800000 */
[----:B------:R-:W-:-:S04]  /*14ea0*/  SHF.R.U32.HI R6, RZ, 0x10, R4 ;  /* 0x00000010ff067819 */ /* 0x000fc80000011604 */
[----:B------:R-:W-:-:S13]  /*14eb0*/  ISETP.NE.AND P0, PT, R6, RZ, PT ;  /* 0x000000ff0600720c */ /* 0x000fda0003f05270 */
[----:B------:R-:W0:Y:S02]  /*14ec0*/  @!P0 LDC R6, c[0x0][0x9f0] ;  /* 0x00027c00ff068b82 */ /* 0x000e240000000800 */
[----:B0-----:R-:W-:Y:S02]  /*14ed0*/  IABS R8, R6 ;  /* 0x0000000600087213 */ /* 0x001fe40000000000 */
        /* <DEDUP_REMOVED lines=26> */
.L_x_11213:
[----:B------:R-:W-:Y:S05]  /*15080*/  BSYNC B0 ;  /* 0x0000000000007941 */ /* 0x000fea0003800000 */
.L_x_11212:
[----:B------:R-:W-:Y:S01]  /*15090*/  LOP3.LUT R4, R4, 0xff, RZ, 0xc0, !PT ;  /* 0x000000ff04047812 */ /* 0x000fe200078ec0ff */
[----:B------:R-:W-:Y:S04]  /*150a0*/  BSSY B7, `(.L_x_11214) ;  /* 0x000034d000077945 */ /* 0x000fe80003800000 */
[----:B------:R-:W-:-:S05]  /*150b0*/  IMAD R3, R4, R2, R5 ;  /* 0x0000000204037224 */ /* 0x000fca00078e0205 */
        /* <DEDUP_REMOVED lines=22> */
.L_x_11215:
        /* <DEDUP_REMOVED lines=20> */
.L_x_11218:
[----:B------:R-:W-:Y:S05]  /*15360*/  BSYNC B6 ;  /* 0x0000000000067941 */ /* 0x000fea0003800000 */
.L_x_11217:
        /* <DEDUP_REMOVED lines=20> */
.L_x_11221:
        /* <DEDUP_REMOVED lines=15> */
.L_x_11220:
[----:B------:R-:W-:Y:S05]  /*155a0*/  BSYNC B6 ;  /* 0x0000000000067941 */ /* 0x000fea0003800000 */
.L_x_11219:
[----:B------:R-:W-:Y:S01]  /*155b0*/  ULDC.64 UR4, c[0x0][0x9f8] ;  /* 0x00027e0000047ab9 */ /* 0x000fe20000000a00 */
[----:B------:R-:W2:Y:S01]  /*155c0*/  LDL R18, [R1+0x8] ;  /* 0x0000080001127983 */ /* 0x000ea20000100800 */
[----:B------:R-:W-:Y:S01]  /*155d0*/  ISETP.NE.U32.AND P0, PT, RZ, UR4, PT ;  /* 0x00000004ff007c0c */ /* 0x000fe2000bf05070 */
[----:B------:R-:W-:Y:S01]  /*155e0*/  IMAD.MOV.U32 R7, RZ, RZ, R27 ;  /* 0x000000ffff077224 */ /* 0x000fe200078e001b */
[----:B------:R-:W0:Y:S01]  /*155f0*/  LDC R6, c[0x0][0x430] ;  /* 0x00010c00ff067b82 */ /* 0x000e220000000800 */
[----:B------:R-:W1:Y:S01]  /*15600*/  S2R R21, SR_TID.X ;  /* 0x0000000000157919 */ /* 0x000e620000002100 */
[----:B------:R-:W-:Y:S01]  /*15610*/  ISETP.NE.AND.EX P0, PT, RZ, UR5, PT, P0 ;  /* 0x00000005ff007c0c */ /* 0x000fe2000bf05300 */
[----:B------:R-:W3:Y:S01]  /*15620*/  S2R R20, SR_TID.X ;  /* 0x0000000000147919 */ /* 0x000ee20000002100 */
[----:B------:R-:W-:Y:S01]  /*15630*/  VIADD R22, R22, 0xffffffff ;  /* 0xffffffff16167836 */ /* 0x000fe20000000000 */
[----:B------:R-:W-:Y:S01]  /*15640*/  LOP3.LUT R16, R16, 0xffffffdf, RZ, 0xc0, !PT ;  /* 0xffffffdf10107812 */ /* 0x000fe200078ec0ff */
[----:B------:R-:W-:-:S09]  /*15650*/  ULDC UR4, c[0x0][0x2f4] ;  /* 0x0000bd0000047ab9 */ /* 0x000fd20000000800 */
[----:B------:R-:W4:Y:S02]  /*15660*/  @P0 LDC.64 R2, c[0x0][0x9f8] ;  /* 0x00027e00ff020b82 */ /* 0x000f240000000a00 */
[----:B----4-:R-:W-:-:S05]  /*15670*/  @P0 IMAD.WIDE R2, R27, 0x4, R2 ;  /* 0x000000041b020825 */ /* 0x010fca00078e0202 */
[----:B------:R4:W2:Y:S01]  /*15680*/  @P0 LDG.E R7, desc[UR56][R2.64] ;  /* 0x0000003802070981 */ /* 0x0008a2000c1e1900 */
[----:B0-----:R-:W-:Y:S01]  /*15690*/  ISETP.NE.AND P1, PT, R6, 0x1, PT ;  /* 0x000000010600780c */ /* 0x001fe20003f25270 */
[----:B-1----:R-:W-:Y:S01]  /*156a0*/  IMAD.SHL.U32 R21, R21, 0x20, RZ ;  /* 0x0000002015157824 */ /* 0x002fe200078e00ff */
[----:B---3--:R-:W-:Y:S01]  /*156b0*/  LOP3.LUT R20, R20, 0x7f, RZ, 0xc0, !PT ;  /* 0x0000007f14147812 */ /* 0x008fe200078ec0ff */
[----:B------:R-:W-:Y:S01]  /*156c0*/  IMAD.SHL.U32 R9, R22, 0x80, RZ ;  /* 0x0000008016097824 */ /* 0x000fe200078e00ff */
[----:B------:R-:W0:Y:S02]  /*156d0*/  S2R R8, SR_TID.X ;  /* 0x0000000000087919 */ /* 0x000e240000002100 */
[----:B------:R-:W-:Y:S02]  /*156e0*/  SHF.R.U32.HI R20, RZ, 0x2, R20 ;  /* 0x00000002ff147819 */ /* 0x000fe40000011614 */
[----:B------:R-:W-:-:S04]  /*156f0*/  LOP3.LUT R21, R21, 0x60, RZ, 0xc0, !PT ;  /* 0x0000006015157812 */ /* 0x000fc800078ec0ff */
[----:B------:R-:W-:Y:S01]  /*15700*/  LOP3.LUT R0, R9, R20, R21, 0xfe, !PT ;  /* 0x0000001409007212 */ /* 0x000fe200078efe15 */
[----:B----4-:R-:W1:Y:S01]  /*15710*/  @P1 LDC R3, c[0x0][0x434] ;  /* 0x00010d00ff031b82 */ /* 0x010e620000000800 */
[----:B------:R-:W-:-:S07]  /*15720*/  @P1 LOP3.LUT R16, R16, 0x20, RZ, 0xfc, !PT ;  /* 0x0000002010101812 */ /* 0x000fce00078efcff */
[----:B------:R-:W3:Y:S01]  /*15730*/  @P1 LDC R2, c[0x0][0x438] ;  /* 0x00010e00ff021b82 */ /* 0x000ee20000000800 */
[----:B------:R-:W-:Y:S01]  /*15740*/  LOP3.LUT R16, R16, 0xfffffffb, RZ, 0xc0, !PT ;  /* 0xfffffffb10107812 */ /* 0x000fe200078ec0ff */
[----:B------:R-:W-:Y:S01]  /*15750*/  UMOV UR5, 0xffffffff ;  /* 0xffffffff00057882 */ /* 0x000fe20000000000 */
[----:B------:R-:W-:Y:S02]  /*15760*/  LOP3.LUT R26, R26, 0xffff, RZ, 0xc0, !PT ;  /* 0x0000ffff1a1a7812 */ /* 0x000fe400078ec0ff */
[C---:B--2---:R-:W-:Y:S01]  /*15770*/  ISETP.GE.AND P0, PT, R0.reuse, R18, PT ;  /* 0x000000120000720c */ /* 0x044fe20003f06270 */
[----:B------:R-:W-:Y:S02]  /*15780*/  IMAD.IADD R0, R0, 0x1, R19 ;  /* 0x0000000100007824 */ /* 0x000fe400078e0213 */
[----:B0-----:R-:W-:Y:S02]  /*15790*/  IMAD.SHL.U32 R18, R8, 0x8, RZ ;  /* 0x0000000808127824 */ /* 0x001fe400078e00ff */
[----:B-1----:R-:W-:-:S03]  /*157a0*/  @P1 IMAD.HI.U32 R3, R0, R3, RZ ;  /* 0x0000000300031227 */ /* 0x002fc600078e00ff */
[----:B------:R-:W-:Y:S01]  /*157b0*/  LOP3.LUT R18, R18, 0x18, RZ, 0xc0, !PT ;  /* 0x0000001812127812 */ /* 0x000fe200078ec0ff */
[----:B------:R-:W-:Y:S01]  /*157c0*/  IMAD.MOV.U32 R4, RZ, RZ, R0 ;  /* 0x000000ffff047224 */ /* 0x000fe200078e0000 */
[----:B---3--:R-:W-:-:S03]  /*157d0*/  @P1 SHF.R.U32.HI R4, RZ, R2, R3 ;  /* 0x00000002ff041219 */ /* 0x008fc60000011603 */
[----:B------:R-:W0:Y:S02]  /*157e0*/  @!P0 LDC.64 R2, c[0x0][0x428] ;  /* 0x00010a00ff028b82 */ /* 0x000e240000000a00 */
[----:B------:R-:W-:-:S04]  /*157f0*/  IMAD.MOV R5, RZ, RZ, -R4 ;  /* 0x000000ffff057224 */ /* 0x000fc800078e0a04 */
[----:B------:R-:W-:Y:S01]  /*15800*/  IMAD R0, R6, R5, R0 ;  /* 0x0000000506007224 */ /* 0x000fe200078e0200 */
[--C-:B------:R-:W-:Y:S02]  /*15810*/  @!P0 SHF.R.S32.HI R5, RZ, 0x1f, R4.reuse ;  /* 0x0000001fff058819 */ /* 0x100fe40000011404 */
[----:B------:R-:W-:Y:S01]  /*15820*/  SHF.R.S32.HI R6, RZ, 0x1f, R7 ;  /* 0x0000001fff067819 */ /* 0x000fe20000011407 */
[----:B------:R-:W-:Y:S01]  /*15830*/  STL [R1+0x4], R7 ;  /* 0x0000040701007387 */ /* 0x000fe20000100800 */
[----:B0-----:R-:W-:-:S03]  /*15840*/  @!P0 IMAD.WIDE.U32 R4, R7, R2, R4 ;  /* 0x0000000207048225 */ /* 0x001fc600078e0004 */
[----:B------:R0:W-:Y:S02]  /*15850*/  STL [R1+0x14], R6 ;  /* 0x0000140601007387 */ /* 0x0001e40000100800 */
[----:B0-----:R-:W-:-:S04]  /*15860*/  @!P0 IMAD R6, R6, R2, RZ ;  /* 0x0000000206068224 */ /* 0x001fc800078e02ff */
[----:B------:R-:W-:Y:S02]  /*15870*/  @!P0 IMAD R6, R7, R3, R6 ;  /* 0x0000000307068224 */ /* 0x000fe400078e0206 */
[----:B------:R-:W0:Y:S01]  /*15880*/  @!P0 LDC.64 R2, c[0x0][0x418] ;  /* 0x00010600ff028b82 */ /* 0x000e220000000a00 */
[C---:B------:R-:W-:Y:S01]  /*15890*/  ISETP.GE.AND P2, PT, R18.reuse, UR4, PT ;  /* 0x0000000412007c0c */ /* 0x040fe2000bf46270 */
[----:B------:R-:W-:Y:S01]  /*158a0*/  @!P0 IMAD.IADD R5, R5, 0x1, R6 ;  /* 0x0000000105058824 */ /* 0x000fe200078e0206 */
[C---:B------:R-:W-:Y:S02]  /*158b0*/  LOP3.LUT R10, R18.reuse, 0x20, RZ, 0xfc, !PT ;  /* 0x00000020120a7812 */ /* 0x040fe400078efcff */
[----:B------:R-:W-:-:S09]  /*158c0*/  LOP3.LUT R8, R18, 0x40, RZ, 0xfc, !PT ;  /* 0x0000004012087812 */ /* 0x000fd200078efcff */
[----:B------:R-:W-:Y:S02]  /*158d0*/  @P2 LOP3.LUT R16, R16, 0x4, RZ, 0xfc, !PT ;  /* 0x0000000410102812 */ /* 0x000fe400078efcff */
[----:B0-----:R-:W-:Y:S01]  /*158e0*/  @!P0 LEA R6, P1, R4, R2, 0x2 ;  /* 0x0000000204068211 */ /* 0x001fe200078210ff */
[----:B------:R-:W-:-:S03]  /*158f0*/  IMAD.MOV.U32 R2, RZ, RZ, RZ ;  /* 0x000000ffff027224 */ /* 0x000fc600078e00ff */
[----:B------:R-:W-:Y:S02]  /*15900*/  @!P0 LEA.HI.X R7, R4, R3, R5, 0x2, P1 ;  /* 0x0000000304078211 */ /* 0x000fe400008f1405 */
[----:B------:R-:W-:-:S03]  /*15910*/  ISETP.GE.AND P1, PT, R10, UR4, PT ;  /* 0x000000040a007c0c */ /* 0x000fc6000bf26270 */
[----:B------:R0:W5:Y:S01]  /*15920*/  @!P0 LDG.E R2, desc[UR56][R6.64] ;  /* 0x0000003806028981 */ /* 0x000162000c1e1900 */
[----:B------:R-:W-:Y:S01]  /*15930*/  ISETP.GE.AND P0, PT, R8, UR4, PT ;  /* 0x0000000408007c0c */ /* 0x000fe2000bf06270 */
[----:B------:R-:W-:Y:S01]  /*15940*/  IMAD.U32 R3, RZ, RZ, UR36 ;  /* 0x00000024ff037e24 */ /* 0x000fe2000f8e00ff */
[----:B------:R-:W-:-:S07]  /*15950*/  LOP3.LUT R16, R16, 0xfffffffd, RZ, 0xc0, !PT ;  /* 0xfffffffd10107812 */ /* 0x000fce00078ec0ff */
[----:B------:R-:W-:-:S04]  /*15960*/  @P1 LOP3.LUT R16, R16, 0x2, RZ, 0xfc, !PT ;  /* 0x0000000210101812 */ /* 0x000fc800078efcff */
[----:B------:R-:W-:-:S04]  /*15970*/  LOP3.LUT R16, R16, 0xfffffffe, RZ, 0xc0, !PT ;  /* 0xfffffffe10107812 */ /* 0x000fc800078ec0ff */
[----:B------:R-:W-:Y:S01]  /*15980*/  @P0 LOP3.LUT R16, R16, 0x1, RZ, 0xfc, !PT ;  /* 0x0000000110100812 */ /* 0x000fe200078efcff */
[----:B0-----:R-:W-:Y:S06]  /*15990*/  BRA.DIV UR5, `(.L_x_11222) ;  /* 0x0000004205c87947 */ /* 0x001fec000b800000 */
.L_x_11288:
[----:B------:R-:W-:Y:S02]  /*159a0*/  ISETP.NE.AND P0, PT, R3, 0x3, PT ;  /* 0x000000030300780c */ /* 0x000fe40003f05270 */
[----:B------:R-:W-:-:S11]  /*159b0*/  LOP3.LUT R16, R16, 0xffffffef, RZ, 0xc0, !PT ;  /* 0xffffffef10107812 */ /* 0x000fd600078ec0ff */
[----:B------:R-:W-:Y:S01]  /*159c0*/  @P0 LOP3.LUT R16, R16, 0x10, RZ, 0xfc, !PT ;  /* 0x0000001010100812 */ /* 0x000fe200078efcff */
[----:B------:R-:W-:Y:S06]  /*159d0*/  @!P0 BRA `(.L_x_11223) ;  /* 0x0000000000048947 */ /* 0x000fec0003800000 */
[----:B------:R-:W-:Y:S01]  /*159e0*/  BPT.TRAP 0x1 ;  /* 0x000000040000795c */ /* 0x000fe20000300000 */
.L_x_11223:
        /* <DEDUP_REMOVED lines=23> */
.L_x_11289:
[----:B------:R-:W-:Y:S05]  /*15b60*/  BSYNC B0 ;  /* 0x0000000000007941 */ /* 0x000fea0003800000 */
.L_x_11224:
[----:B------:R-:W0:Y:S01]  /*15b70*/  LDL R14, [R1+0x8] ;  /* 0x00000800010e7983 */ /* 0x000e220000100800 */
[----:B------:R-:W-:Y:S01]  /*15b80*/  ULDC.64 UR4, c[0x0][0x300] ;  /* 0x0000c00000047ab9 */ /* 0x000fe20000000a00 */
[----:B------:R-:W-:Y:S01]  /*15b90*/  ULDC.64 UR6, c[0x0][0x2e8] ;  /* 0x0000ba0000067ab9 */ /* 0x000fe20000000a00 */
[----:B------:R-:W-:Y:S01]  /*15ba0*/  IMAD R3, R3, UR4, RZ ;  /* 0x0000000403037c24 */ /* 0x000fe2000f8e02ff */
[----:B------:R-:W1:Y:S01]  /*15bb0*/  S2R R11, SR_TID.X ;  /* 0x00000000000b7919 */ /* 0x000e620000002100 */
[----:B------:R-:W-:Y:S01]  /*15bc0*/  IMAD.WIDE.U32 R6, R0, UR4, RZ ;  /* 0x0000000400067c25 */ /* 0x000fe2000f8e00ff */
[----:B------:R-:W-:Y:S01]  /*15bd0*/  LOP3.LUT P4, RZ, R16, 0x4, RZ, 0xc0, !PT ;  /* 0x0000000410ff7812 */ /* 0x000fe2000788c0ff */
[----:B------:R-:W2:Y:S02]  /*15be0*/  S2R R10, SR_TID.X ;  /* 0x00000000000a7919 */ /* 0x000ea40000002100 */
[----:B------:R-:W-:Y:S01]  /*15bf0*/  IMAD R3, R0, UR5, R3 ;  /* 0x0000000500037c24 */ /* 0x000fe2000f8e0203 */
[----:B------:R-:W-:Y:S01]  /*15c00*/  ULDC.64 UR4, c[0x0][0x310] ;  /* 0x0000c40000047ab9 */ /* 0x000fe20000000a00 */
[----:B------:R-:W-:Y:S01]  /*15c10*/  LOP3.LUT P3, RZ, R16, 0x2, RZ, 0xc0, !PT ;  /* 0x0000000210ff7812 */ /* 0x000fe2000786c0ff */
[----:B------:R-:W-:Y:S01]  /*15c20*/  IMAD R8, R8, UR4, RZ ;  /* 0x0000000408087c24 */ /* 0x000fe2000f8e02ff */
[----:B------:R-:W-:Y:S01]  /*15c30*/  LOP3.LUT P2, RZ, R16, 0x1, RZ, 0xc0, !PT ;  /* 0x0000000110ff7812 */ /* 0x000fe2000784c0ff */
[----:B------:R-:W-:-:S02]  /*15c40*/  IMAD.IADD R7, R7, 0x1, R3 ;  /* 0x0000000107077824 */ /* 0x000fc400078e0203 */
[----:B------:R-:W-:-:S04]  /*15c50*/  IMAD.WIDE.U32 R6, R2, UR4, R6 ;  /* 0x0000000402067c25 */ /* 0x000fc8000f8e0006 */
[----:B------:R-:W-:Y:S01]  /*15c60*/  IMAD R2, R2, UR5, R8 ;  /* 0x0000000502027c24 */ /* 0x000fe2000f8e0208 */
[----:B------:R-:W-:-:S03]  /*15c70*/  ULDC.64 UR4, c[0x0][0x308] ;  /* 0x0000c20000047ab9 */ /* 0x000fc60000000a00 */
[----:B------:R-:W-:Y:S02]  /*15c80*/  IMAD.IADD R3, R7, 0x1, R2 ;  /* 0x0000000107037824 */ /* 0x000fe400078e0202 */
[----:B------:R-:W-:-:S04]  /*15c90*/  IMAD.MOV.U32 R2, RZ, RZ, R6 ;  /* 0x000000ffff027224 */ /* 0x000fc800078e0006 */
[C---:B------:R-:W-:Y:S01]  /*15ca0*/  IMAD.WIDE.U32 R2, R26.reuse, UR4, R2 ;  /* 0x000000041a027c25 */ /* 0x040fe2000f8e0002 */
[----:B------:R-:W-:Y:S01]  /*15cb0*/  UMOV UR4, 0xffffffff ;  /* 0xffffffff00047882 */ /* 0x000fe20000000000 */
[----:B-1----:R-:W-:Y:S02]  /*15cc0*/  LOP3.LUT R13, R11, 0x7f, RZ, 0xc0, !PT ;  /* 0x0000007f0b0d7812 */ /* 0x002fe400078ec0ff */
[----:B------:R-:W-:Y:S01]  /*15cd0*/  IMAD R6, R26, UR5, R3 ;  /* 0x000000051a067c24 */ /* 0x000fe2000f8e0203 */
[----:B------:R-:W-:Y:S01]  /*15ce0*/  LEA R0, P0, R2, UR6, 0x1 ;  /* 0x0000000602007c11 */ /* 0x000fe2000f8008ff */
[C---:B--2---:R-:W-:Y:S01]  /*15cf0*/  IMAD.SHL.U32 R11, R10.reuse, 0x8, RZ ;  /* 0x000000080a0b7824 */ /* 0x044fe200078e00ff */
[----:B------:R-:W-:Y:S01]  /*15d00*/  SHF.R.U32.HI R13, RZ, 0x2, R13 ;  /* 0x00000002ff0d7819 */ /* 0x000fe2000001160d */
[----:B------:R-:W-:Y:S01]  /*15d10*/  IMAD.SHL.U32 R12, R10, 0x8, RZ ;  /* 0x000000080a0c7824 */ /* 0x000fe200078e00ff */
[----:B------:R-:W-:Y:S02]  /*15d20*/  LEA.HI.X R6, R2, UR7, R6, 0x1, P0 ;  /* 0x0000000702067c11 */ /* 0x000fe400080f0c06 */
[----:B------:R-:W-:-:S04]  /*15d30*/  LOP3.LUT R11, R11, 0xd8, RZ, 0xc0, !PT ;  /* 0x000000d80b0b7812 */ /* 0x000fc800078ec0ff */
[----:B------:R-:W-:Y:S01]  /*15d40*/  LOP3.LUT R11, R11, 0x18, R10, 0x78, !PT ;  /* 0x000000180b0b7812 */ /* 0x000fe200078e780a */
[----:B------:R-:W-:-:S03]  /*15d50*/  IMAD.SHL.U32 R10, R10, 0x8, RZ ;  /* 0x000000080a0a7824 */ /* 0x000fc600078e00ff */
[----:B------:R-:W-:Y:S02]  /*15d60*/  LOP3.LUT R11, R11, 0x320, R12, 0xf8, !PT ;  /* 0x000003200b0b7812 */ /* 0x000fe400078ef80c */
[----:B------:R-:W-:-:S03]  /*15d70*/  LOP3.LUT R10, R10, 0x18, RZ, 0xc0, !PT ;  /* 0x000000180a0a7812 */ /* 0x000fc600078ec0ff */
[----:B------:R-:W-:Y:S01]  /*15d80*/  IMAD R7, R23, 0x3000, R11 ;  /* 0x0000300017077824 */ /* 0x000fe200078e020b */
[----:B0-----:R-:W-:-:S04]  /*15d90*/  IADD3 R5, -R13, R14, -R9 ;  /* 0x0000000e0d057210 */ /* 0x001fc80007ffe909 */
        /* <DEDUP_REMOVED lines=40> */
.L_x_11299:
[----:B------:R-:W-:-:S13]  /*16020*/  ISETP.GE.AND P0, PT, R5, 0x61, PT ;  /* 0x000000610500780c */ /* 0x000fda0003f06270 */
[----:B01----:R-:W-:Y:S01]  /*16030*/  @P0 LEA R2, P1, R10, R0, 0x1 ;  /* 0x000000000a020211 */ /* 0x003fe200078208ff */
        /* <DEDUP_REMOVED lines=10> */
.L_x_11227:
        /* <DEDUP_REMOVED lines=11> */
.L_x_11228:
[----:B0-----:R0:W5:Y:S01]  /*16190*/  LDL.LU R3, [R1] ;  /* 0x0000000001037983 */ /* 0x0011620000300800 */
[----:B------:R0:W-:Y:S02]  /*161a0*/  SYNCS.ARRIVE.TRANS64.A1T0 RZ, [R4+URZ+0x2d830], RZ ;  /* 0x02d830ff04ff79a7 */ /* 0x0001e4000810003f */
[----:B------:R-:W-:Y:S05]  /*161b0*/  WARPSYNC.ALL ;  /* 0x0000000000007948 */ /* 0x000fea0003800000 */
[----:B------:R-:W-:Y:S01]  /*161c0*/  ULDC.64 UR4, c[0x0][0x298] ;  /* 0x0000a60000047ab9 */ /* 0x000fe20000000a00 */
[----:B------:R-:W-:Y:S01]  /*161d0*/  VIADD R2, R17, 0xc400 ;  /* 0x0000c40011027836 */ /* 0x000fe20000000000 */
[----:B------:R-:W-:Y:S01]  /*161e0*/  BSSY B6, `(.L_x_11229) ;  /* 0x000001b000067945 */ /* 0x000fe20003800000 */
[----:B------:R-:W-:Y:S03]  /*161f0*/  BAR.SYNC.DEFER_BLOCKING 0x8, 0x200 ;  /* 0x0208000000007b1d */ /* 0x000fe60000010000 */
[----:B------:R-:W-:-:S02]  /*16200*/  LOP3.LUT P0, RZ, R2, 0x1bf, RZ, 0xc0, !PT ;  /* 0x000001bf02ff7812 */ /* 0x000fc4000780c0ff */
[----:B-----5:R-:W-:Y:S01]  /*16210*/  SHF.R.S32.HI R0, RZ, 0x1f, R3 ;  /* 0x0000001fff007819 */ /* 0x020fe20000011403 */
[----:B0-----:R-:W-:-:S04]  /*16220*/  IMAD.WIDE.U32 R4, R3, UR4, RZ ;  /* 0x0000000403047c25 */ /* 0x001fc8000f8e00ff */
[----:B------:R-:W-:Y:S01]  /*16230*/  IMAD R0, R0, UR4, RZ ;  /* 0x0000000400007c24 */ /* 0x000fe2000f8e02ff */
[----:B------:R0:W-:Y:S03]  /*16240*/  STL.64 [R1+0x20], R4 ;  /* 0x0000200401007387 */ /* 0x0001e60000100a00 */
[----:B------:R-:W-:-:S04]  /*16250*/  IMAD R0, R3, UR5, R0 ;  /* 0x0000000503007c24 */ /* 0x000fc8000f8e0200 */
[----:B------:R-:W-:-:S05]  /*16260*/  IMAD.IADD R0, R5, 0x1, R0 ;  /* 0x0000000105007824 */ /* 0x000fca00078e0200 */
[----:B------:R0:W-:Y:S01]  /*16270*/  STL [R1], R0 ;  /* 0x0000000001007387 */ /* 0x0001e20000100800 */
        /* <DEDUP_REMOVED lines=17> */
.L_x_11230:
[----:B------:R-:W-:Y:S05]  /*16390*/  BSYNC B6 ;  /* 0x0000000000067941 */ /* 0x000fea0003800000 */
.L_x_11229:
[----:B------:R-:W2:Y:S01]  /*163a0*/  LDL.LU R2, [R1] ;  /* 0x0000000001027983 */ /* 0x000ea20000300800 */
[----:B0-----:R-:W0:Y:S01]  /*163b0*/  LDC R5, c[0x0][0x448] ;  /* 0x00011200ff057b82 */ /* 0x001e220000000800 */
[----:B------:R-:W-:Y:S01]  /*163c0*/  LOP3.LUT P6, RZ, R16, 0x40, RZ, 0xc0, !PT ;  /* 0x0000004010ff7812 */ /* 0x000fe200078cc0ff */
[----:B------:R-:W-:Y:S01]  /*163d0*/  ULDC.64 UR6, c[0x0][0x2e0] ;  /* 0x0000b80000067ab9 */ /* 0x000fe20000000a00 */
[----:B------:R-:W3:Y:S01]  /*163e0*/  LDL.LU.64 R20, [R1+0x20] ;  /* 0x0000200001147983 */ /* 0x000ee20000300a00 */
[----:B------:R-:W-:Y:S01]  /*163f0*/  SHF.R.S32.HI R4, RZ, 0x1f, R27 ;  /* 0x0000001fff047819 */ /* 0x000fe2000001141b */
[----:B------:R-:W-:Y:S01]  /*16400*/  ULDC.64 UR4, c[0x0][0x2d8] ;  /* 0x0000b60000047ab9 */ /* 0x000fe20000000a00 */
[----:B------:R-:W-:Y:S01]  /*16410*/  SEL R0, R27, RZ, !P6 ;  /* 0x000000ff1b007207 */ /* 0x000fe20007000000 */
[----:B------:R-:W-:Y:S01]  /*16420*/  ULDC.64 UR8, c[0x0][0x280] ;  /* 0x0000a00000087ab9 */ /* 0x000fe20000000a00 */
[----:B------:R-:W-:Y:S01]  /*16430*/  SEL R4, R4, RZ, !P6 ;  /* 0x000000ff04047207 */ /* 0x000fe20007000000 */
[----:B------:R-:W1:Y:S01]  /*16440*/  LDC R9, c[0x0][0x448] ;  /* 0x00011200ff097b82 */ /* 0x000e620000000800 */
[----:B------:R-:W4:Y:S03]  /*16450*/  S2R R11, SR_TID.X ;  /* 0x00000000000b7919 */ /* 0x000f260000002100 */
[----:B------:R-:W-:Y:S01]  /*16460*/  IMAD R4, R4, UR6, RZ ;  /* 0x0000000604047c24 */ /* 0x000fe2000f8e02ff */
[----:B0-----:R-:W-:-:S03]  /*16470*/  ISETP.NE.AND P6, PT, R5, 0x1, PT ;  /* 0x000000010500780c */ /* 0x001fc60003fc5270 */
[----:B------:R-:W-:-:S10]  /*16480*/  IMAD R5, R0, UR7, R4 ;  /* 0x0000000700057c24 */ /* 0x000fd4000f8e0204 */
[----:B------:R-:W0:Y:S01]  /*16490*/  @P6 LDC R4, c[0x0][0x44c] ;  /* 0x00011300ff046b82 */ /* 0x000e220000000800 */
[----:B----4-:R-:W-:-:S07]  /*164a0*/  IMAD.SHL.U32 R10, R11, 0x8, RZ ;  /* 0x000000080b0a7824 */ /* 0x010fce00078e00ff */
[----:B------:R-:W4:Y:S01]  /*164b0*/  @P6 LDC R8, c[0x0][0x450] ;  /* 0x00011400ff086b82 */ /* 0x000f220000000800 */
        /* <DEDUP_REMOVED lines=8> */
[----:B------:R-:W-:Y:S01]  /*16540*/  IMAD.WIDE.U32 R2, R0, UR6, R2 ;  /* 0x0000000600027c25 */ /* 0x000fe2000f8e0002 */
[----:B------:R-:W-:Y:S01]  /*16550*/  ULDC.64 UR6, c[0x0][0x2c8] ;  /* 0x0000b20000067ab9 */ /* 0x000fe20000000a00 */
[----:B------:R-:W5:Y:S02]  /*16560*/  @P6 LDC R0, c[0x0][0x450] ;  /* 0x00011400ff006b82 */ /* 0x000f640000000800 */
[----:B------:R-:W-:-:S02]  /*16570*/  IMAD.IADD R3, R3, 0x1, R5 ;  /* 0x0000000103037824 */ /* 0x000fc400078e0205 */
[----:B--2---:R-:W-:Y:S01]  /*16580*/  IMAD.SHL.U32 R21, R21, 0x20, RZ ;  /* 0x0000002015157824 */ /* 0x004fe200078e00ff */
[----:B---3--:R-:W-:-:S04]  /*16590*/  LOP3.LUT R20, R20, 0x7f, RZ, 0xc0, !PT ;  /* 0x0000007f14147812 */ /* 0x008fc800078ec0ff */
[----:B------:R-:W-:Y:S02]  /*165a0*/  LOP3.LUT R21, R21, 0x60, RZ, 0xc0, !PT ;  /* 0x0000006015157812 */ /* 0x000fe400078ec0ff */
[----:B------:R-:W-:-:S04]  /*165b0*/  SHF.R.U32.HI R20, RZ, 0x2, R20 ;  /* 0x00000002ff147819 */ /* 0x000fc80000011614 */
[----:B------:R-:W-:Y:S01]  /*165c0*/  LOP3.LUT R20, R20, R21, RZ, 0xfc, !PT ;  /* 0x0000001514147212 */ /* 0x000fe200078efcff */
[----:B------:R-:W-:-:S04]  /*165d0*/  IMAD.SHL.U32 R21, R11, 0x8, RZ ;  /* 0x000000080b157824 */ /* 0x000fc800078e00ff */
[----:B------:R-:W-:Y:S01]  /*165e0*/  IMAD.IADD R6, R20, 0x1, R25 ;  /* 0x0000000114067824 */ /* 0x000fe200078e0219 */
[----:B------:R-:W-:Y:S02]  /*165f0*/  LOP3.LUT R21, R21, 0x18, RZ, 0xc0, !PT ;  /* 0x0000001815157812 */ /* 0x000fe400078ec0ff */
[----:B------:R-:W-:Y:S01]  /*16600*/  LOP3.LUT R20, R11, 0x7f, RZ, 0xc0, !PT ;  /* 0x0000007f0b147812 */ /* 0x000fe200078ec0ff */
[----:B0-----:R-:W-:Y:S01]  /*16610*/  @P6 IMAD.HI.U32 R5, R6, R4, RZ ;  /* 0x0000000406056227 */ /* 0x001fe200078e00ff */
[C---:B------:R-:W-:Y:S02]  /*16620*/  LOP3.LUT R12, R21.reuse, 0x20, RZ, 0xfc, !PT ;  /* 0x00000020150c7812 */ /* 0x040fe400078efcff */
[----:B------:R-:W-:Y:S01]  /*16630*/  LOP3.LUT R11, R21, 0x40, RZ, 0xfc, !PT ;  /* 0x00000040150b7812 */ /* 0x000fe200078efcff */
[----:B------:R-:W-:Y:S01]  /*16640*/  IMAD.MOV.U32 R4, RZ, RZ, R6 ;  /* 0x000000ffff047224 */ /* 0x000fe200078e0006 */
[----:B-----5:R-:W-:Y:S02]  /*16650*/  @P6 SHF.R.U32.HI R4, RZ, R0, R5 ;  /* 0x00000000ff046219 */ /* 0x020fe40000011605 */
[----:B------:R-:W-:-:S02]  /*16660*/  SHF.R.U32.HI R20, RZ, 0x2, R20 ;  /* 0x00000002ff147819 */ /* 0x000fc40000011614 */
[--C-:B------:R-:W-:Y:S01]  /*16670*/  SHF.R.S32.HI R0, RZ, 0x1f, R4.reuse ;  /* 0x0000001fff007819 */ /* 0x100fe20000011404 */
[----:B------:R-:W-:-:S04]  /*16680*/  IMAD.MOV R7, RZ, RZ, -R4 ;  /* 0x000000ffff077224 */ /* 0x000fc800078e0a04 */
[----:B------:R-:W-:-:S04]  /*16690*/  IMAD R0, R0, UR4, RZ ;  /* 0x0000000400007c24 */ /* 0x000fc8000f8e02ff */
[C---:B------:R-:W-:Y:S02]  /*166a0*/  IMAD R0, R4.reuse, UR5, R0 ;  /* 0x0000000504007c24 */ /* 0x040fe4000f8e0200 */
[----:B------:R-:W-:-:S04]  /*166b0*/  IMAD.WIDE.U32 R4, R4, UR4, R2 ;  /* 0x0000000404047c25 */ /* 0x000fc8000f8e0002 */
[----:B------:R-:W-:Y:S02]  /*166c0*/  IMAD.IADD R5, R5, 0x1, R0 ;  /* 0x0000000105057824 */ /* 0x000fe400078e0200 */
[----:B-1----:R-:W-:-:S04]  /*166d0*/  IMAD R0, R9, R7, R6 ;  /* 0x0000000709007224 */ /* 0x002fc800078e0206 */
[----:B------:R-:W-:Y:S01]  /*166e0*/  IMAD.WIDE.U32 R4, R0, UR6, R4 ;  /* 0x0000000600047c25 */ /* 0x000fe2000f8e0004 */
[----:B------:R-:W-:-:S05]  /*166f0*/  SHF.R.S32.HI R7, RZ, 0x1f, R0 ;  /* 0x0000001fff077819 */ /* 0x000fca0000011400 */
[----:B------:R-:W-:-:S04]  /*16700*/  IMAD R7, R7, UR6, RZ ;  /* 0x0000000607077c24 */ /* 0x000fc8000f8e02ff */
[----:B------:R-:W-:Y:S01]  /*16710*/  IMAD R7, R0, UR7, R7 ;  /* 0x0000000700077c24 */ /* 0x000fe2000f8e0207 */
[----:B------:R-:W-:-:S03]  /*16720*/  LEA R0, P0, R4, UR8, 0x1 ;  /* 0x0000000804007c11 */ /* 0x000fc6000f8008ff */
[----:B------:R-:W-:Y:S02]  /*16730*/  IMAD.IADD R5, R5, 0x1, R7 ;  /* 0x0000000105057824 */ /* 0x000fe400078e0207 */
[----:B------:R-:W0:Y:S03]  /*16740*/  @P6 LDC R7, c[0x0][0x44c] ;  /* 0x00011300ff076b82 */ /* 0x000e260000000800 */
[----:B------:R-:W-:Y:S01]  /*16750*/  LEA.HI.X R4, R4, UR9, R5, 0x1, P0 ;  /* 0x0000000904047c11 */ /* 0x000fe200080f0c05 */
[----:B------:R-:W-:-:S04]  /*16760*/  VIADD R5, R6, 0x80 ;  /* 0x0000008006057836 */ /* 0x000fc80000000000 */
[----:B------:R-:W-:Y:S02]  /*16770*/  IMAD.MOV.U32 R6, RZ, RZ, R5 ;  /* 0x000000ffff067224 */ /* 0x000fe400078e0005 */
[----:B0-----:R-:W-:-:S05]  /*16780*/  @P6 IMAD.HI.U32 R7, R5, R7, RZ ;  /* 0x0000000705076227 */ /* 0x001fca00078e00ff */
[----:B----4-:R-:W-:-:S05]  /*16790*/  @P6 SHF.R.U32.HI R6, RZ, R8, R7 ;  /* 0x00000008ff066219 */ /* 0x010fca0000011607 */
        /* <DEDUP_REMOVED lines=15> */
[----:B------:R-:W-:-:S03]  /*16890*/  LEA R8, P0, R2, UR8, 0x1 ;  /* 0x0000000802087c11 */ /* 0x000fc6000f8008ff */
[----:B------:R-:W-:-:S05]  /*168a0*/  IMAD.IADD R3, R3, 0x1, R6 ;  /* 0x0000000103037824 */ /* 0x000fca00078e0206 */
[----:B------:R-:W-:Y:S02]  /*168b0*/  LEA.HI.X R3, R2, UR9, R3, 0x1, P0 ;  /* 0x0000000902037c11 */ /* 0x000fe400080f0c03 */
[----:B------:R-:W-:Y:S01]  /*168c0*/  ISETP.GE.AND P0, PT, R10, UR4, PT ;  /* 0x000000040a007c0c */ /* 0x000fe2000bf06270 */
[----:B------:R-:W-:-:S12]  /*168d0*/  BRA.DIV UR5, `(.L_x_11231) ;  /* 0x0000003a05a87947 */ /* 0x000fd8000b800000 */
[----:B------:R-:W2:Y:S01]  /*168e0*/  LDL R11, [R1+0x18] ;  /* 0x00001800010b7983 */ /* 0x000ea20000100800 */
[----:B------:R-:W-:Y:S02]  /*168f0*/  IMAD R2, R28, R9, RZ ;  /* 0x000000091c027224 */ /* 0x000fe400078e02ff */
[----:B------:R-:W-:Y:S01]  /*16900*/  IMAD.IADD R25, R20, 0x1, R25 ;  /* 0x0000000114197824 */ /* 0x000fe200078e0219 */
[----:B------:R-:W0:Y:S04]  /*16910*/  SHFL.IDX PT, R5, R0, RZ, 0x1c1f ;  /* 0x001c1fff00057589 */ /* 0x000e2800000e0000 */
[----:B------:R-:W1:Y:S01]  /*16920*/  SHFL.IDX PT, R6, R4, RZ, 0x1c1f ;  /* 0x001c1fff04067589 */ /* 0x000e6200000e0000 */
[----:B------:R-:W-:-:S13]  /*16930*/  ISETP.GE.AND P3, PT, R25, R2, PT ;  /* 0x000000021900720c */ /* 0x000fda0003f66270 */
[----:B0-----:R-:W-:-:S05]  /*16940*/  @!P3 LEA R5, P4, R10, R5, 0x1 ;  /* 0x000000050a05b211 */ /* 0x001fca00078808ff */
[----:B-1----:R-:W-:-:S04]  /*16950*/  @!P3 IMAD.X R6, RZ, RZ, R6, P4 ;  /* 0x000000ffff06b224 */ /* 0x002fc800020e0606 */
[----:B------:R-:W-:Y:S02]  /*16960*/  @!P3 IMAD.MOV.U32 R7, RZ, RZ, R6 ;  /* 0x000000ffff07b224 */ /* 0x000fe400078e0006 */
[----:B------:R-:W-:Y:S02]  /*16970*/  @!P3 IMAD.MOV.U32 R6, RZ, RZ, R5 ;  /* 0x000000ffff06b224 */ /* 0x000fe400078e0005 */
[----:B------:R-:W0:Y:S04]  /*16980*/  SHFL.IDX PT, R5, R0, 0x1, 0x1c1f ;  /* 0x003c1f0000057f89 */ /* 0x000e2800000e0000 */
[----:B--2---:R-:W-:Y:S04]  /*16990*/  @!P3 LDGSTS.E.BYPASS.LTC128B.128 [R11+0xc400], desc[UR56][R6.64], !P0 ;  /* 0x0c400000060bbfae */ /* 0x004fe8000c101d78 */
[----:B------:R-:W-:Y:S04]  /*169a0*/  @!P3 LDGSTS.E.BYPASS.LTC128B.128 [R11+0xf400], desc[UR56][R6.64+0x40], !P1 ;  /* 0x0f400040060bbfae */ /* 0x000fe8000c901d78 */
[----:B------:R1:W-:Y:S04]  /*169b0*/  @!P3 LDGSTS.E.BYPASS.LTC128B.128 [R11+0x12400], desc[UR56][R6.64+0x80], !P2 ;  /* 0x12400080060bbfae */ /* 0x0003e8000d101d78 */
[----:B-1----:R-:W1:Y:S01]  /*169c0*/  SHFL.IDX PT, R7, R4, 0x1, 0x1c1f ;  /* 0x003c1f0004077f89 */ /* 0x002e6200000e0000 */
[----:B------:R-:W-:-:S05]  /*169d0*/  VIADD R6, R25, 0x20 ;  /* 0x0000002019067836 */ /* 0x000fca0000000000 */
[----:B------:R-:W-:-:S13]  /*169e0*/  ISETP.GE.AND P3, PT, R6, R2, PT ;  /* 0x000000020600720c */ /* 0x000fda0003f66270 */
[----:B0-----:R-:W-:-:S05]  /*169f0*/  @!P3 LEA R5, P4, R10, R5, 0x1 ;  /* 0x000000050a05b211 */ /* 0x001fca00078808ff */
[----:B-1----:R-:W-:Y:S02]  /*16a00*/  @!P3 IMAD.X R7, RZ, RZ, R7, P4 ;  /* 0x000000ffff07b224 */ /* 0x002fe400020e0607 */
[----:B------:R-:W-:Y:S02]  /*16a10*/  @!P3 IMAD.MOV.U32 R6, RZ, RZ, R5 ;  /* 0x000000ffff06b224 */ /* 0x000fe400078e0005 */
        /* <DEDUP_REMOVED lines=30> */
[----:B0-----:R-:W-:-:S05]  /*16c00*/  @!P3 LEA R4, P4, R10, R4, 0x1 ;  /* 0x000000040a04b211 */ /* 0x001fca00078808ff */
[----:B------:R-:W-:-:S04]  /*16c10*/  @!P3 IMAD.X R0, RZ, RZ, R0, P4 ;  /* 0x000000ffff00b224 */ /* 0x000fc800020e0600 */
[----:B------:R-:W-:-:S05]  /*16c20*/  @!P3 IMAD.MOV.U32 R5, RZ, RZ, R0 ;  /* 0x000000ffff05b224 */ /* 0x000fca00078e0000 */
[----:B------:R0:W-:Y:S04]  /*16c30*/  @!P3 LDGSTS.E.BYPASS.LTC128B.128 [R11+0xe400], desc[UR56][R4.64], !P0 ;  /* 0x0e400000040bbfae */ /* 0x0001e8000c101d78 */
[----:B------:R0:W-:Y:S04]  /*16c40*/  @!P3 LDGSTS.E.BYPASS.LTC128B.128 [R11+0x11400], desc[UR56][R4.64+0x40], !P1 ;  /* 0x11400040040bbfae */ /* 0x0001e8000c901d78 */
[----:B-1----:R0:W-:Y:S02]  /*16c50*/  @!P3 LDGSTS.E.BYPASS.LTC128B.128 [R11+0x14400], desc[UR56][R4.64+0x80], !P2 ;  /* 0x14400080040bbfae */ /* 0x0021e4000d101d78 */
.L_x_11312:
        /* <DEDUP_REMOVED lines=8> */
[----:B--2---:R1:W-:Y:S01]  /*16ce0*/  @!P3 LDGSTS.E.BYPASS.LTC128B.128 [R0+0xec00], desc[UR56][R2.64], !P0 ;  /* 0x0ec000000200bfae */ /* 0x0043e2000c101d78 */
[----:B------:R-:W-:-:S03]  /*16cf0*/  PLOP3.LUT P0, PT, PT, PT, PT, 0x80, 0x0 ;  /* 0x000000000000781c */ /* 0x000fc60003f0f070 */
[----:B------:R1:W-:Y:S04]  /*16d00*/  @!P3 LDGSTS.E.BYPASS.LTC128B.128 [R0+0x11c00], desc[UR56][R2.64+0x40], !P1 ;  /* 0x11c000400200bfae */ /* 0x0003e8000c901d78 */
[----:B------:R1:W-:Y:S01]  /*16d10*/  @!P3 LDGSTS.E.BYPASS.LTC128B.128 [R0+0x14c00], desc[UR56][R2.64+0x80], !P2 ;  /* 0x14c000800200bfae */ /* 0x0003e2000d101d78 */
[----:B------:R-:W-:-:S05]  /*16d20*/  NOP ;  /* 0x0000000000007918 */ /* 0x000fca0000000000 */
.L_x_11232:
        /* <DEDUP_REMOVED lines=18> */
.L_x_11313:
[----:B------:R-:W-:Y:S05]  /*16e50*/  BSYNC B0 ;  /* 0x0000000000007941 */ /* 0x000fea0003800000 */
.L_x_11233:
        /* <DEDUP_REMOVED lines=8> */
[----:B------:R-:W-:Y:S01]  /*16ee0*/  IMAD.MOV.U32 R20, RZ, RZ, R29 ;  /* 0x000000ffff147224 */ /* 0x000fe200078e001d */
[----:B------:R1:W-:Y:S01]  /*16ef0*/  STL [R1], R22 ;  /* 0x0000001601007387 */ /* 0x0003e20000100800 */
[----:B------:R-:W-:Y:S02]  /*16f00*/  IMAD.MOV.U32 R10, RZ, RZ, R23 ;  /* 0x000000ffff0a7224 */ /* 0x000fe400078e0017 */
[----:B0-----:R-:W-:-:S05]  /*16f10*/  IMAD.SHL.U32 R4, R2, 0x8, RZ ;  /* 0x0000000802047824 */ /* 0x001fca00078e00ff */
[----:B------:R-:W-:-:S04]  /*16f20*/  LOP3.LUT R4, R4, 0x18, RZ, 0xc0, !PT ;  /* 0x0000001804047812 */ /* 0x000fc800078ec0ff */
[C---:B------:R-:W-:Y:S02]  /*16f30*/  LOP3.LUT R3, R4.reuse, 0x20, RZ, 0xfc, !PT ;  /* 0x0000002004037812 */ /* 0x040fe400078efcff */
[C---:B------:R-:W-:Y:S02]  /*16f40*/  LOP3.LUT R2, R4.reuse, 0x40, RZ, 0xfc, !PT ;  /* 0x0000004004027812 */ /* 0x040fe400078efcff */
[----:B------:R-:W-:Y:S02]  /*16f50*/  ISETP.GE.AND P3, PT, R4, UR4, PT ;  /* 0x0000000404007c0c */ /* 0x000fe4000bf66270 */
[----:B------:R-:W-:Y:S02]  /*16f60*/  ISETP.GE.AND P2, PT, R3, UR4, PT ;  /* 0x0000000403007c0c */ /* 0x000fe4000bf46270 */
[----:B-1----:R-:W-:-:S13]  /*16f70*/  ISETP.GE.AND P1, PT, R2, UR4, PT ;  /* 0x0000000402007c0c */ /* 0x002fda000bf26270 */
.L_x_11249:
[----:B------:R-:W2:Y:S01]  /*16f80*/  LDL R8, [R1+0x10] ;  /* 0x0000100001087983 */ /* 0x000ea20000100800 */
[----:B------:R-:W0:Y:S03]  /*16f90*/  LDC R4, c[0x0][0x430] ;  /* 0x00010c00ff047b82 */ /* 0x000e260000000800 */
[----:B------:R-:W3:Y:S04]  /*16fa0*/  LDL R7, [R1+0x14] ;  /* 0x0000140001077983 */ /* 0x000ee80000100800 */
[----:B------:R-:W4:Y:S01]  /*16fb0*/  LDL R6, [R1+0x4] ;  /* 0x0000040001067983 */ /* 0x000f220000100800 */
[----:B------:R-:W1:Y:S01]  /*16fc0*/  S2R R2, SR_TID.X ;  /* 0x0000000000027919 */ /* 0x000e620000002100 */
        /* <DEDUP_REMOVED lines=26> */
[----:B------:R-:W-:Y:S02]  /*17170*/  IMAD.U32 R6, RZ, RZ, UR36 ;  /* 0x00000024ff067e24 */ /* 0x000fe4000f8e00ff */
[----:B------:R-:W-:-:S03]  /*17180*/  VIADD R23, R10, 0x1 ;  /* 0x000000010a177836 */ /* 0x000fc60000000000 */
[----:B------:R-:W-:Y:S02]  /*17190*/  ISETP.NE.AND P4, PT, R6, 0x3, PT ;  /* 0x000000030600780c */ /* 0x000fe40003f85270 */
[----:B------:R-:W-:-:S04]  /*171a0*/  ISETP.NE.AND P0, PT, R23, 0x2, PT ;  /* 0x000000021700780c */ /* 0x000fc80003f05270 */
[----:B------:R-:W-:Y:S01]  /*171b0*/  SEL R29, RZ, 0x1, P0 ;  /* 0x00000001ff1d7807 */ /* 0x000fe20000000000 */
[----:B------:R-:W-:Y:S01]  /*171c0*/  IMAD.MOV.U32 R22, RZ, RZ, R0 ;  /* 0x000000ffff167224 */ /* 0x000fe200078e0000 */
[----:B------:R-:W-:Y:S02]  /*171d0*/  SEL R23, R23, RZ, P0 ;  /* 0x000000ff17177207 */ /* 0x000fe40000000000 */
[----:B------:R-:W-:Y:S02]  /*171e0*/  LOP3.LUT R29, R20, R29, RZ, 0x3c, !PT ;  /* 0x0000001d141d7212 */ /* 0x000fe400078e3cff */
[----:B--2---:R-:W-:Y:S01]  /*171f0*/  SHF.R.S32.HI R28, RZ, 0x1f, R7 ;  /* 0x0000001fff1c7819 */ /* 0x004fe20000011407 */
[----:B------:R-:W-:Y:S06]  /*17200*/  @!P4 BRA `(.L_x_11237) ;  /* 0x000000000004c947 */ /* 0x000fec0003800000 */
[----:B------:R-:W-:Y:S01]  /*17210*/  BPT.TRAP 0x1 ;  /* 0x000000040000795c */ /* 0x000fe20000300000 */
.L_x_11237:
[----:B------:R-:W-:Y:S01]  /*17220*/  IMAD R5, R23, 0x8, R17 ;  /* 0x0000000817057824 */ /* 0x000fe200078e0211 */
[----:B------:R-:W-:Y:S01]  /*17230*/  SHF.L.U32 R0, R29, 0x1f, RZ ;  /* 0x0000001f1d007819 */ /* 0x000fe200000006ff */
[----:B------:R-:W-:Y:S03]  /*17240*/  BSSY B1, `(.L_x_11238) ;  /* 0x0000003000017945 */ /* 0x000fe60003800000 */
[----:B------:R-:W0:Y:S02]  /*17250*/  SYNCS.PHASECHK.TRANS64.TRYWAIT P0, [R5+URZ+0x2d840], R0 ;  /* 0x02d84000050075a7 */ /* 0x000e24000800017f */
[----:B0-----:R-:W-:Y:S05]  /*17260*/  @!P0 BRA `(.L_x_11239) ;  /* 0x0000003800588947 */ /* 0x001fea0003800000 */
.L_x_11314:
[----:B------:R-:W-:Y:S05]  /*17270*/  BSYNC B1 ;  /* 0x0000000000017941 */ /* 0x000fea0003800000 */
.L_x_11238:
        /* <DEDUP_REMOVED lines=57> */
.L_x_11324:
        /* <DEDUP_REMOVED lines=11> */
.L_x_11241:
        /* <DEDUP_REMOVED lines=11> */
.L_x_11242:
[----:B------:R1:W-:Y:S01]  /*17770*/  SYNCS.ARRIVE.TRANS64.A1T0 RZ, [R5+URZ+0x2d830], RZ ;  /* 0x02d830ff05ff79a7 */ /* 0x0003e2000810003f */
[----:B------:R-:W-:Y:S05]  /*17780*/  @!P5 BRA `(.L_x_11243) ;  /* 0x000000000004d947 */ /* 0x000fea0003800000 */
[----:B------:R-:W-:Y:S01]  /*17790*/  BPT.TRAP 0x1 ;  /* 0x000000040000795c */ /* 0x000fe20000300000 */
.L_x_11243:
[----:B------:R-:W-:Y:S01]  /*177a0*/  SHF.L.U32 R2, R20, 0x1f, RZ ;  /* 0x0000001f14027819 */ /* 0x000fe200000006ff */
[----:B-1----:R-:W-:Y:S01]  /*177b0*/  IMAD R5, R10, 0x8, R17 ;  /* 0x000000080a057824 */ /* 0x002fe200078e0211 */
[----:B------:R-:W-:Y:S03]  /*177c0*/  BSSY B1, `(.L_x_11244) ;  /* 0x0000003000017945 */ /* 0x000fe60003800000 */
[----:B------:R-:W1:Y:S02]  /*177d0*/  SYNCS.PHASECHK.TRANS64.TRYWAIT P0, [R5+URZ+0x2d860], R2 ;  /* 0x02d86002050075a7 */ /* 0x000e64000800017f */
[----:B-1----:R-:W-:Y:S05]  /*177e0*/  @!P0 BRA `(.L_x_11245) ;  /* 0x0000003800608947 */ /* 0x002fea0003800000 */
.L_x_11325:
[----:B------:R-:W-:Y:S05]  /*177f0*/  BSYNC B1 ;  /* 0x0000000000017941 */ /* 0x000fea0003800000 */
.L_x_11244:
[----:B------:R-:W2:Y:S04]  /*17800*/  LDL R11, [R1+0x8] ;  /* 0x00000800010b7983 */ /* 0x000ea80000100800 */
[----:B0-----:R-:W2:Y:S01]  /*17810*/  LDL.LU R6, [R1] ;  /* 0x0000000001067983 */ /* 0x001ea20000300800 */
[----:B------:R-:W0:Y:S01]  /*17820*/  S2R R12, SR_TID.X ;  /* 0x00000000000c7919 */ /* 0x000e220000002100 */
[----:B------:R-:W-:Y:S01]  /*17830*/  UMOV UR4, 0xffffffff ;  /* 0xffffffff00047882 */ /* 0x000fe20000000000 */
[C---:B0-----:R-:W-:Y:S01]  /*17840*/  IMAD.SHL.U32 R4, R12.reuse, 0x8, RZ ;  /* 0x000000080c047824 */ /* 0x041fe200078e00ff */
[C---:B------:R-:W-:Y:S01]  /*17850*/  LOP3.LUT R3, R12.reuse, 0x7f, RZ, 0xc0, !PT ;  /* 0x0000007f0c037812 */ /* 0x040fe200078ec0ff */
[----:B------:R-:W-:-:S03]  /*17860*/  IMAD.SHL.U32 R8, R12, 0x8, RZ ;  /* 0x000000080c087824 */ /* 0x000fc600078e00ff */
[----:B------:R-:W-:-:S04]  /*17870*/  LOP3.LUT R4, R4, 0xd8, RZ, 0xc0, !PT ;  /* 0x000000d804047812 */ /* 0x000fc800078ec0ff */
[----:B------:R-:W-:Y:S02]  /*17880*/  LOP3.LUT R4, R4, 0x18, R12, 0x78, !PT ;  /* 0x0000001804047812 */ /* 0x000fe400078e780c */
[----:B------:R-:W-:Y:S02]  /*17890*/  SHF.R.U32.HI R3, RZ, 0x2, R3 ;  /* 0x00000002ff037819 */ /* 0x000fe40000011603 */
[----:B------:R-:W-:-:S05]  /*178a0*/  LOP3.LUT R4, R4, 0x320, R8, 0xf8, !PT ;  /* 0x0000032004047812 */ /* 0x000fca00078ef808 */
[----:B------:R-:W-:Y:S02]  /*178b0*/  IMAD R4, R10, 0x3000, R4 ;  /* 0x000030000a047824 */ /* 0x000fe400078e0204 */
        /* <DEDUP_REMOVED lines=37> */
.L_x_11335:
        /* <DEDUP_REMOVED lines=29> */
.L_x_11247:
[----:B------:R-:W-:Y:S02]  /*17ce0*/  PLOP3.LUT P4, PT, P4, P0, PT, 0xa2, 0x0 ;  /* 0x000000000000781c */ /* 0x000fe40002781472 */
[----:B------:R-:W-:-:S08]  /*17cf0*/  @P0 R2UR P4, UR4, R5 ;  /* 0x00000000050402ca */ /* 0x000fd00000080000 */
[----:B------:R-:W-:-:S05]  /*17d00*/  @P0 PLOP3.LUT P0, PT, P4, PT, PT, 0x80, 0x0 ;  /* 0x000000000000081c */ /* 0x000fca000270f070 */
[----:B------:R-:W-:Y:S01]  /*17d10*/  @!P4 SYNCS.ARRIVE.TRANS64.RED.A0T1 RZ, [UR4+0x2d850], RZ ;  /* 0x02d850ffffffc9a7 */ /* 0x000fe20008200404 */
[----:B------:R-:W-:Y:S07]  /*17d20*/  @!P4 ARRIVES.LDGSTSBAR.64.TRANSCNT [UR4+0x2d850] ;  /* 0x02d85000ff00c9b0 */ /* 0x000fee0008000a84 */
[----:B------:R-:W-:Y:S05]  /*17d30*/  @P0 BRA.U.ANY `(.L_x_11247) ;  /* 0xfffffffd00e80947 */ /* 0x000fea000393ffff */
[----:B------:R-:W-:Y:S01]  /*17d40*/  NOP ;  /* 0x0000000000007918 */ /* 0x000fe20000000000 */
[----:B------:R-:W-:Y:S02]  /*17d50*/  IMAD.U32 R2, RZ, RZ, UR36 ;  /* 0x00000024ff027e24 */ /* 0x000fe4000f8e00ff */
[----:B------:R-:W-:-:S03]  /*17d60*/  IMAD.MOV.U32 R19, RZ, RZ, R0 ;  /* 0x000000ffff137224 */ /* 0x000fc600078e0000 */
[----:B------:R-:W-:-:S13]  /*17d70*/  ISETP.NE.AND P5, PT, R2, 0x3, PT ;  /* 0x000000030200780c */ /* 0x000fda0003fa5270 */
[----:B------:R-:W-:Y:S05]  /*17d80*/  @!P5 BRA `(.L_x_11248) ;  /* 0x000000000004d947 */ /* 0x000fea0003800000 */
[----:B------:R-:W-:Y:S01]  /*17d90*/  BPT.TRAP 0x1 ;  /* 0x000000040000795c */ /* 0x000fe20000300000 */
.L_x_11248:
        /* <DEDUP_REMOVED lines=8> */
.L_x_11236:
[----:B------:R-:W-:Y:S05]  /*17e20*/  BSYNC B0 ;  /* 0x0000000000007941 */ /* 0x000fea0003800000 */
.L_x_11235:
        /* <DEDUP_REMOVED lines=17> */
.L_x_11251:
[----:B------:R-:W-:Y:S05]  /*17f40*/  BSYNC B0 ;  /* 0x0000000000007941 */ /* 0x000fea0003800000 */
.L_x_11250:
[----:B------:R-:W-:-:S05]  /*17f50*/  IMAD.U32 R0, RZ, RZ, UR36 ;  /* 0x00000024ff007e24 */ /* 0x000fca000f8e00ff */
[----:B------:R-:W-:-:S13]  /*17f60*/  ISETP.NE.AND P0, PT, R0, 0x3, PT ;  /* 0x000000030000780c */ /* 0x000fda0003f05270 */
[----:B------:R-:W-:Y:S05]  /*17f70*/  @!P0 BRA `(.L_x_11252) ;  /* 0x0000000000048947 */ /* 0x000fea0003800000 */
[----:B------:R-:W-:Y:S01]  /*17f80*/  BPT.TRAP 0x1 ;  /* 0x000000040000795c */ /* 0x000fe20000300000 */
.L_x_11252:
[----:B------:R-:W2:Y:S01]  /*17f90*/  LDL.LU R2, [R1+0x8] ;  /* 0x0000080001027983 */ /* 0x000ea20000300800 */
[----:B------:R-:W-:Y:S01]  /*17fa0*/  IMAD R0, R23, 0x8, R17 ;  /* 0x0000000817007824 */ /* 0x000fe200078e0211 */
[----:B------:R-:W-:Y:S01]  /*17fb0*/  SHF.L.U32 R3, R29, 0x1f, RZ ;  /* 0x0000001f1d037819 */ /* 0x000fe200000006ff */
[----:B------:R-:W-:Y:S03]  /*17fc0*/  BSSY B0, `(.L_x_11253) ;  /* 0x0000004000007945 */ /* 0x000fe60003800000 */
[----:B------:R-:W1:Y:S01]  /*17fd0*/  SYNCS.PHASECHK.TRANS64.TRYWAIT P0, [R0+URZ+0x2d860], R3 ;  /* 0x02d86003000075a7 */ /* 0x000e62000800017f */
[----:B--2---:R-:W-:Y:S01]  /*17fe0*/  IMAD R6, R22, -0x80, R2 ;  /* 0xffffff8016067824 */ /* 0x004fe200078e0202 */
[----:B-1----:R-:W-:Y:S06]  /*17ff0*/  @!P0 BRA `(.L_x_11254) ;  /* 0x0000003400d48947 */ /* 0x002fec0003800000 */
.L_x_11336:
[----:B------:R-:W-:Y:S05]  /*18000*/  BSYNC B0 ;  /* 0x0000000000007941 */ /* 0x000fea0003800000 */
.L_x_11253:
        /* <DEDUP_REMOVED lines=56> */
.L_x_11346:
        /* <DEDUP_REMOVED lines=13> */
.L_x_11256:
        /* <DEDUP_REMOVED lines=11> */
.L_x_11257:
[----:B------:R-:W-:Y:S01]  /*18510*/  VIADD R23, R23, 0x1 ;  /* 0x0000000117177836 */ /* 0x000fe20000000000 */
[----:B------:R0:W-:Y:S04]  /*18520*/  SYNCS.ARRIVE.TRANS64.A1T0 RZ, [R0+URZ+0x2d850], RZ ;  /* 0x02d850ff00ff79a7 */ /* 0x0001e8000810003f */
[----:B------:R-:W-:-:S04]  /*18530*/  ISETP.NE.AND P0, PT, R23, 0x2, PT ;  /* 0x000000021700780c */ /* 0x000fc80003f05270 */
[----:B0-----:R-:W-:Y:S02]  /*18540*/  SEL R0, RZ, 0x1, P0 ;  /* 0x00000001ff007807 */ /* 0x001fe40000000000 */
[----:B------:R-:W-:Y:S02]  /*18550*/  SEL R23, R23, RZ, P0 ;  /* 0x000000ff17177207 */ /* 0x000fe40000000000 */
[----:B------:R-:W-:-:S07]  /*18560*/  LOP3.LUT R29, R29, R0, RZ, 0x3c, !PT ;  /* 0x000000001d1d7212 */ /* 0x000fce00078e3cff */
.L_x_11216:
[----:B------:R-:W-:Y:S05]  /*18570*/  BSYNC B7 ;  /* 0x0000000000077941 */ /* 0x000fea0003800000 */
.L_x_11214:
        /* <DEDUP_REMOVED lines=11> */
.L_x_11258:
        /* <DEDUP_REMOVED lines=21> */
[----:B------:R0:W-:Y:S02]  /*18780*/  SHFL.IDX PT, R6, R24, 0x1, 0x1f ;  /* 0x00201f0018067f89 */ /* 0x0001e400000e0000 */
[----:B0-----:R-:W-:-:S02]  /*18790*/  IMAD.MOV.U32 R24, RZ, RZ, RZ ;  /* 0x000000ffff187224 */ /* 0x001fc400078e00ff */
[----:B--2---:R-:W-:Y:S02]  /*187a0*/  @!P1 IMAD.MOV.U32 R25, RZ, RZ, R7 ;  /* 0x000000ffff199224 */ /* 0x004fe400078e0007 */
        /* <DEDUP_REMOVED lines=19> */
.L_x_11356:
[----:B------:R-:W-:Y:S02]  /*188e0*/  ULDC UR4, c[0x0][0xc38] ;  /* 0x00030e0000047ab9 */ /* 0x000fe40000000800 */
[----:B------:R-:W-:-:S04]  /*188f0*/  IMAD.U32 R4, RZ, RZ, UR4 ;  /* 0x00000004ff047e24 */ /* 0x000fc8000f8e00ff */
[----:B-1----:R-:W-:-:S04]  /*18900*/  IMAD R3, R14, R4, RZ ;  /* 0x000000040e037224 */ /* 0x002fc800078e02ff */
[----:B------:R-:W-:-:S05]  /*18910*/  IMAD.IADD R6, R6, 0x1, R3 ;  /* 0x0000000106067824 */ /* 0x000fca00078e0203 */
[----:B------:R-:W-:-:S13]  /*18920*/  ISETP.GT.AND P6, PT, R6, R0, PT ;  /* 0x000000000600720c */ /* 0x000fda0003fc4270 */
[----:B------:R-:W-:Y:S05]  /*18930*/  @P6 BRA `(.L_x_11261) ;  /* 0x0000000000a46947 */ /* 0x000fea0003800000 */
.L_x_11264:
        /* <DEDUP_REMOVED lines=35> */
.L_x_11364:
[----:B------:R-:W-:Y:S02]  /*18b70*/  ULDC UR4, c[0x0][0xc38] ;  /* 0x00030e0000047ab9 */ /* 0x000fe40000000800 */
[----:B------:R-:W-:-:S04]  /*18b80*/  IMAD.U32 R4, RZ, RZ, UR4 ;  /* 0x00000004ff047e24 */ /* 0x000fc8000f8e00ff */
[----:B-1----:R-:W-:-:S04]  /*18b90*/  IMAD R3, R14, R4, RZ ;  /* 0x000000040e037224 */ /* 0x002fc800078e02ff */
[----:B------:R-:W-:-:S05]  /*18ba0*/  IMAD.IADD R6, R3, 0x1, R6 ;  /* 0x0000000103067824 */ /* 0x000fca00078e0206 */
[----:B------:R-:W-:-:S13]  /*18bb0*/  ISETP.GT.AND P6, PT, R6, R0, PT ;  /* 0x000000000600720c */ /* 0x000fda0003fc4270 */
[----:B------:R-:W-:Y:S05]  /*18bc0*/  @!P6 BRA `(.L_x_11264) ;  /* 0xfffffffc005ce947 */ /* 0x000fea000383ffff */
.L_x_11261:
        /* <DEDUP_REMOVED lines=10> */
.L_x_11369:
[----:B------:R-:W-:-:S13]  /*18c70*/  ISETP.NE.AND P0, PT, R3, RZ, PT ;  /* 0x000000ff0300720c */ /* 0x000fda0003f05270 */
[----:B------:R-:W-:Y:S05]  /*18c80*/  @!P0 BRA `(.L_x_11266) ;  /* 0x0000000000108947 */ /* 0x000fea0003800000 */
[----:B------:R-:W-:Y:S01]  /*18c90*/  UMOV UR4, 0xffffffff ;  /* 0xffffffff00047882 */ /* 0x000fe20000000000 */
[----:B------:R-:W-:Y:S02]  /*18ca0*/  VIADD R12, R7, 0xffffffff ;  /* 0xffffffff070c7836 */ /* 0x000fe40000000000 */
[----:B------:R-:W-:Y:S05]  /*18cb0*/  BRA.DIV UR4, `(.L_x_11267) ;  /* 0x0000003a04787947 */ /* 0x000fea000b800000 */
[----:B------:R4:W0:Y:S02]  /*18cc0*/  SHFL.IDX PT, R24, R2, R12, 0x1f ;  /* 0x00001f0c02187589 */ /* 0x00082400000e0000 */
.L_x_11266:
[----:B---3--:R-:W-:Y:S01]  /*18cd0*/  ISETP.NE.AND P0, PT, R5, 0x1, PT ;  /* 0x000000010500780c */ /* 0x008fe20003f05270 */
[----:B0-----:R-:W-:-:S04]  /*18ce0*/  IMAD R24, R24, R4, R6 ;  /* 0x0000000418187224 */ /* 0x001fc800078e0206 */
[----:B------:R-:W-:-:S08]  /*18cf0*/  IMAD.IADD R0, R0, 0x1, -R24 ;  /* 0x0000000100007824 */ /* 0x000fd000078e0a18 */
[----:B------:R-:W-:Y:S05]  /*18d00*/  @!P0 BRA `(.L_x_11268) ;  /* 0x0000000000dc8947 */ /* 0x000fea0003800000 */
[----:B--2---:R-:W-:Y:S01]  /*18d10*/  IABS R4, R25 ;  /* 0x0000001900047213 */ /* 0x004fe20000000000 */
[----:B----4-:R-:W-:Y:S01]  /*18d20*/  IMAD.MOV.U32 R2, RZ, RZ, RZ ;  /* 0x000000ffff027224 */ /* 0x010fe200078e00ff */
[----:B------:R-:W-:Y:S02]  /*18d30*/  IABS R6, R5 ;  /* 0x0000000500067213 */ /* 0x000fe40000000000 */
[----:B-1----:R-:W0:Y:S08]  /*18d40*/  I2F.RP R7, R4 ;  /* 0x0000000400077306 */ /* 0x002e300000209400 */
[----:B------:R-:W-:Y:S08]  /*18d50*/  I2F.RP R10, R6 ;  /* 0x00000006000a7306 */ /* 0x000ff00000209400 */
[----:B0-----:R-:W0:Y:S02]  /*18d60*/  MUFU.RCP R7, R7 ;  /* 0x0000000700077308 */ /* 0x001e240000001000 */
[----:B0-----:R-:W-:Y:S01]  /*18d70*/  VIADD R8, R7, 0xffffffe ;  /* 0x0ffffffe07087836 */ /* 0x001fe20000000000 */
[----:B------:R-:W-:-:S05]  /*18d80*/  IABS R7, R25 ;  /* 0x0000001900077213 */ /* 0x000fca0000000000 */
[----:B------:R0:W1:Y:S02]  /*18d90*/  F2I.FTZ.U32.TRUNC.NTZ R3, R8 ;  /* 0x0000000800037305 */ /* 0x000064000021f000 */
[----:B0-----:R-:W-:Y:S01]  /*18da0*/  IABS R8, R0 ;  /* 0x0000000000087213 */ /* 0x001fe20000000000 */
[----:B-1----:R-:W-:-:S04]  /*18db0*/  IMAD.MOV R9, RZ, RZ, -R3 ;  /* 0x000000ffff097224 */ /* 0x002fc800078e0a03 */
[----:B------:R-:W-:-:S04]  /*18dc0*/  IMAD R9, R9, R4, RZ ;  /* 0x0000000409097224 */ /* 0x000fc800078e02ff */
[----:B------:R-:W-:Y:S02]  /*18dd0*/  IMAD.HI.U32 R3, R3, R9, R2 ;  /* 0x0000000903037227 */ /* 0x000fe400078e0002 */
[----:B------:R-:W0:Y:S02]  /*18de0*/  MUFU.RCP R2, R10 ;  /* 0x0000000a00027308 */ /* 0x000e240000001000 */
[----:B------:R-:W-:Y:S02]  /*18df0*/  IMAD.MOV R9, RZ, RZ, -R7 ;  /* 0x000000ffff097224 */ /* 0x000fe400078e0a07 */
[----:B------:R-:W-:-:S04]  /*18e00*/  IMAD.HI.U32 R7, R3, R8, RZ ;  /* 0x0000000803077227 */ /* 0x000fc800078e00ff */
[----:B------:R-:W-:-:S05]  /*18e10*/  IMAD R9, R7, R9, R8 ;  /* 0x0000000907097224 */ /* 0x000fca00078e0208 */
[----:B------:R-:W-:Y:S01]  /*18e20*/  ISETP.GT.U32.AND P1, PT, R4, R9, PT ;  /* 0x000000090400720c */ /* 0x000fe20003f24070 */
[----:B0-----:R-:W-:Y:S02]  /*18e30*/  VIADD R8, R2, 0xffffffe ;  /* 0x0ffffffe02087836 */ /* 0x001fe40000000000 */
[----:B------:R-:W-:Y:S02]  /*18e40*/  IMAD.MOV.U32 R2, RZ, RZ, RZ ;  /* 0x000000ffff027224 */ /* 0x000fe400078e00ff */
[----:B------:R-:W0:Y:S08]  /*18e50*/  F2I.FTZ.U32.TRUNC.NTZ R3, R8 ;  /* 0x0000000800037305 */ /* 0x000e30000021f000 */
[----:B------:R-:W-:-:S02]  /*18e60*/  @!P1 IMAD.IADD R9, R9, 0x1, -R4 ;  /* 0x0000000109099824 */ /* 0x000fc400078e0a04 */
[----:B------:R-:W-:Y:S01]  /*18e70*/  @!P1 VIADD R7, R7, 0x1 ;  /* 0x0000000107079836 */ /* 0x000fe20000000000 */
[----:B------:R-:W-:Y:S02]  /*18e80*/  ISETP.NE.AND P1, PT, R25, RZ, PT ;  /* 0x000000ff1900720c */ /* 0x000fe40003f25270 */
[----:B------:R-:W-:Y:S02]  /*18e90*/  ISETP.GE.U32.AND P0, PT, R9, R4, PT ;  /* 0x000000040900720c */ /* 0x000fe40003f06070 */
[----:B------:R-:W-:Y:S01]  /*18ea0*/  IABS R4, R5 ;  /* 0x0000000500047213 */ /* 0x000fe20000000000 */
[----:B0-----:R-:W-:-:S04]  /*18eb0*/  IMAD.MOV R9, RZ, RZ, -R3 ;  /* 0x000000ffff097224 */ /* 0x001fc800078e0a03 */
[----:B------:R-:W-:Y:S02]  /*18ec0*/  IMAD.MOV R4, RZ, RZ, -R4 ;  /* 0x000000ffff047224 */ /* 0x000fe400078e0a04 */
[----:B------:R-:W-:-:S04]  /*18ed0*/  IMAD R9, R9, R6, RZ ;  /* 0x0000000609097224 */ /* 0x000fc800078e02ff */
[----:B------:R-:W-:Y:S01]  /*18ee0*/  IMAD.HI.U32 R2, R3, R9, R2 ;  /* 0x0000000903027227 */ /* 0x000fe200078e0002 */
[----:B------:R-:W-:-:S03]  /*18ef0*/  LOP3.LUT R3, R0, R25, RZ, 0x3c, !PT ;  /* 0x0000001900037212 */ /* 0x000fc600078e3cff */
[----:B------:R-:W-:Y:S01]  /*18f00*/  @P0 VIADD R7, R7, 0x1 ;  /* 0x0000000107070836 */ /* 0x000fe20000000000 */
[----:B------:R-:W-:-:S13]  /*18f10*/  ISETP.GE.AND P2, PT, R3, RZ, PT ;  /* 0x000000ff0300720c */ /* 0x000fda0003f46270 */
        /* <DEDUP_REMOVED lines=22> */
.L_x_11268:
[----:B----4-:R-:W0:Y:S02]  /*19080*/  LDC.64 R2, c[0x0][0xc90] ;  /* 0x00032400ff027b82 */ /* 0x010e240000000a00 */
[----:B0-----:R-:W-:-:S05]  /*19090*/  IMAD.WIDE R2, R27, 0x4, R2 ;  /* 0x000000041b027825 */ /* 0x001fca00078e0202 */
[----:B-1----:R0:W2:Y:S02]  /*190a0*/  LDG.E R7, desc[UR56][R2.64] ;  /* 0x0000003802077981 */ /* 0x0020a4000c1e1900 */
[----:B0-----:R-:W-:Y:S02]  /*190b0*/  IMAD.MOV.U32 R2, RZ, RZ, RZ ;  /* 0x000000ffff027224 */ /* 0x001fe400078e00ff */
[----:B--2---:R-:W-:-:S05]  /*190c0*/  IMAD R5, R25, R7, RZ ;  /* 0x0000000719057224 */ /* 0x004fca00078e02ff */
[-C--:B------:R-:W-:Y:S02]  /*190d0*/  IABS R6, R5.reuse ;  /* 0x0000000500067213 */ /* 0x080fe40000000000 */
[----:B------:R-:W-:Y:S02]  /*190e0*/  IABS R10, R5 ;  /* 0x00000005000a7213 */ /* 0x000fe40000000000 */
[----:B------:R-:W0:Y:S08]  /*190f0*/  I2F.RP R8, R6 ;  /* 0x0000000600087306 */ /* 0x000e300000209400 */
[----:B0-----:R-:W0:Y:S02]  /*19100*/  MUFU.RCP R8, R8 ;  /* 0x0000000800087308 */ /* 0x001e240000001000 */
[----:B0-----:R-:W-:-:S02]  /*19110*/  VIADD R9, R8, 0xffffffe ;  /* 0x0ffffffe08097836 */ /* 0x001fc40000000000 */
[----:B------:R-:W-:-:S04]  /*19120*/  IMAD.MOV R8, RZ, RZ, -R10 ;  /* 0x000000ffff087224 */ /* 0x000fc800078e0a0a */
[----:B------:R-:W0:Y:S02]  /*19130*/  F2I.FTZ.U32.TRUNC.NTZ R3, R9 ;  /* 0x0000000900037305 */ /* 0x000e24000021f000 */
[----:B0-----:R-:W-:-:S04]  /*19140*/  IMAD.MOV R11, RZ, RZ, -R3 ;  /* 0x000000ffff0b7224 */ /* 0x001fc800078e0a03 */
[----:B------:R-:W-:-:S04]  /*19150*/  IMAD R11, R11, R6, RZ ;  /* 0x000000060b0b7224 */ /* 0x000fc800078e02ff */
[----:B------:R-:W-:Y:S01]  /*19160*/  IMAD.HI.U32 R3, R3, R11, R2 ;  /* 0x0000000b03037227 */ /* 0x000fe200078e0002 */
        /* <DEDUP_REMOVED lines=11> */
[----:B------:R-:W-:-:S04]  /*19220*/  IMAD.MOV.U32 R2, RZ, RZ, R3 ;  /* 0x000000ffff027224 */ /* 0x000fc800078e0003 */
        /* <DEDUP_REMOVED lines=30> */
[----:B------:R-:W-:Y:S01]  /*19410*/  @!P2 IMAD.MOV R2, RZ, RZ, -R2 ;  /* 0x000000ffff02a224 */ /* 0x000fe200078e0a02 */
[----:B------:R-:W-:Y:S01]  /*19420*/  @!P1 LOP3.LUT R2, RZ, R4, RZ, 0x33, !PT ;  /* 0x00000004ff029212 */ /* 0x000fe200078e33ff */
[----:B------:R-:W-:-:S04]  /*19430*/  IMAD.MOV R4, RZ, RZ, -R4 ;  /* 0x000000ffff047224 */ /* 0x000fc800078e0a04 */
[----:B------:R-:W-:-:S07]  /*19440*/  IMAD R26, R2, R4, R5 ;  /* 0x00000004021a7224 */ /* 0x000fce00078e0205 */
.L_x_11269:
[----:B------:R-:W-:-:S05]  /*19450*/  LOP3.LUT R2, RZ, R2, RZ, 0x33, !PT ;  /* 0x00000002ff027212 */ /* 0x000fca00078e33ff */
[----:B------:R-:W-:Y:S01]  /*19460*/  IMAD.IADD R25, R25, 0x1, R2 ;  /* 0x0000000119197824 */ /* 0x000fe200078e0202 */
[----:B------:R-:W-:Y:S06]  /*19470*/  BRA `(.L_x_11270) ;  /* 0x00000000001c7947 */ /* 0x000fec0003800000 */
.L_x_11262:
[----:B------:R-:W-:Y:S01]  /*19480*/  UMOV UR4, URZ ;  /* 0x0000003f00047c82 */ /* 0x000fe20008000000 */
[----:B------:R-:W-:Y:S01]  /*19490*/  UMOV UR5, URZ ;  /* 0x0000003f00057c82 */ /* 0x000fe20008000000 */
[----:B------:R-:W-:Y:S01]  /*194a0*/  ULDC UR6, c[0x0][0xc3c] ;  /* 0x00030f0000067ab9 */ /* 0x000fe20000000800 */
[----:B------:R-:W-:Y:S02]  /*194b0*/  IMAD.MOV.U32 R24, RZ, RZ, R0 ;  /* 0x000000ffff187224 */ /* 0x000fe400078e0000 */
[----:B------:R-:W-:Y:S02]  /*194c0*/  IMAD.U32 R25, RZ, RZ, UR4 ;  /* 0x00000004ff197e24 */ /* 0x000fe4000f8e00ff */
[----:B------:R-:W-:Y:S02]  /*194d0*/  IMAD.U32 R26, RZ, RZ, UR5 ;  /* 0x00000005ff1a7e24 */ /* 0x000fe4000f8e00ff */
[----:B------:R-:W-:-:S07]  /*194e0*/  IMAD.U32 R27, RZ, RZ, UR6 ;  /* 0x00000006ff1b7e24 */ /* 0x000fce000f8e00ff */
.L_x_11270:
        /* <DEDUP_REMOVED lines=10> */
.L_x_11259:
[----:B------:R-:W-:Y:S02]  /*19590*/  ULDC UR4, c[0x0][0xc3c] ;  /* 0x00030f0000047ab9 */ /* 0x000fe40000000800 */
[----:B-1----:R-:W-:-:S13]  /*195a0*/  ISETP.GE.AND P0, PT, R27, UR4, PT ;  /* 0x000000041b007c0c */ /* 0x002fda000bf06270 */
[----:B------:R-:W-:Y:S05]  /*195b0*/  @!P0 BRA `(.L_x_11271) ;  /* 0xffffffb000088947 */ /* 0x000fea000383ffff */
[----:B------:R-:W-:Y:S05]  /*195c0*/  BSYNC B8 ;  /* 0x0000000000087941 */ /* 0x000fea0003800000 */
.L_x_11200:
        /* <DEDUP_REMOVED lines=12> */
.L_x_11372:
[----:B------:R-:W-:Y:S05]  /*19690*/  BSYNC B0 ;  /* 0x0000000000007941 */ /* 0x000fea0003800000 */
.L_x_11272:
[----:B------:R-:W-:-:S03]  /*196a0*/  UMOV UR4, 0xffffffff ;  /* 0xffffffff00047882 */ /* 0x000fc60000000000 */
[----:B------:R-:W-:Y:S05]  /*196b0*/  BRA.DIV UR4, `(.L_x_11274) ;  /* 0x0000003204347947 */ /* 0x000fea000b800000 */
[----:B0-----:R-:W0:Y:S02]  /*196c0*/  S2R R0, SR_TID.X ;  /* 0x0000000000007919 */ /* 0x001e240000002100 */
[----:B0-----:R-:W-:-:S04]  /*196d0*/  SHF.R.U32.HI R0, RZ, 0x5, R0 ;  /* 0x00000005ff007819 */ /* 0x001fc80000011600 */
[----:B------:R-:W-:-:S05]  /*196e0*/  LOP3.LUT R0, R0, 0x3, RZ, 0xc0, !PT ;  /* 0x0000000300007812 */ /* 0x000fca00078ec0ff */
[----:B------:R0:W1:Y:S02]  /*196f0*/  SHFL.IDX PT, R14, R0, RZ, 0x1f ;  /* 0x00001fff000e7589 */ /* 0x00006400000e0000 */
.L_x_11375:
[----:B-1----:R-:W-:Y:S01]  /*19700*/  ISETP.NE.AND P0, PT, R14, RZ, PT ;  /* 0x000000ff0e00720c */ /* 0x002fe20003f05270 */
[----:B------:R-:W-:-:S12]  /*19710*/  BSSY B0, `(.L_x_11275) ;  /* 0x0000024000007945 */ /* 0x000fd80003800000 */
[----:B------:R-:W-:Y:S05]  /*19720*/  @P0 BRA `(.L_x_11276) ;  /* 0x0000000000880947 */ /* 0x000fea0003800000 */
[----:B------:R-:W-:-:S03]  /*19730*/  UMOV UR4, 0xffffffff ;  /* 0xffffffff00047882 */ /* 0x000fc60000000000 */
[----:B------:R-:W-:Y:S05]  /*19740*/  BRA.DIV UR4, `(.L_x_11277) ;  /* 0x0000003204447947 */ /* 0x000fea000b800000 */
[----:B------:R-:W-:-:S13]  /*19750*/  ELECT P6, URZ, PT ;  /* 0x00000000003f782f */ /* 0x000fda00038c0000 */
.L_x_11378:
[----:B------:R-:W-:Y:S05]  /*19760*/  @!P6 BRA `(.L_x_11276) ;  /* 0x000000000078e947 */ /* 0x000fea0003800000 */
[----:B------:R-:W-:-:S06]  /*19770*/  ULOP3.LUT UR4, UR44, 0x2, URZ, 0xfc, !UPT ;  /* 0x000000022c047892 */ /* 0x000fcc000f8efc3f */
[----:B0-----:R-:W-:-:S05]  /*19780*/  IMAD.U32 R0, RZ, RZ, UR4 ;  /* 0x00000004ff007e24 */ /* 0x001fca000f8e00ff */
[----:B------:R-:W-:-:S13]  /*19790*/  ISETP.NE.AND P0, PT, R0, 0x3, PT ;  /* 0x000000030000780c */ /* 0x000fda0003f05270 */
[----:B------:R-:W-:Y:S05]  /*197a0*/  @!P0 BRA `(.L_x_11278) ;  /* 0x0000000000048947 */ /* 0x000fea0003800000 */
[----:B------:R-:W-:Y:S01]  /*197b0*/  BPT.TRAP 0x1 ;  /* 0x000000040000795c */ /* 0x000fe20000300000 */
.L_x_11278:
[----:B------:R-:W-:Y:S01]  /*197c0*/  IMAD R3, R23, 0x8, R5 ;  /* 0x0000000817037824 */ /* 0x000fe200078e0205 */
[----:B------:R-:W-:Y:S01]  /*197d0*/  SHF.L.U32 R2, R29, 0x1f, RZ ;  /* 0x0000001f1d027819 */ /* 0x000fe200000006ff */
[----:B------:R-:W-:-:S03]  /*197e0*/  VIADD R23, R23, 0x1 ;  /* 0x0000000117177836 */ /* 0x000fc60000000000 */
[----:B------:R-:W0:Y:S02]  /*197f0*/  SYNCS.PHASECHK.TRANS64.TRYWAIT P1, [R3+URZ+0x2d840], R2 ;  /* 0x02d84002030075a7 */ /* 0x000e24000802017f */
[----:B------:R-:W-:-:S04]  /*19800*/  ISETP.NE.AND P2, PT, R23, 0x2, PT ;  /* 0x000000021700780c */ /* 0x000fc80003f45270 */
[----:B------:R-:W-:Y:S01]  /*19810*/  SEL R0, RZ, 0x1, P2 ;  /* 0x00000001ff007807 */ /* 0x000fe20001000000 */
[----:B0-----:R-:W-:Y:S08]  /*19820*/  @!P1 BRA `(.L_x_11279) ;  /* 0x00000030002c9947 */ /* 0x001ff00003800000 */
.L_x_11379:
[----:B------:R-:W-:Y:S02]  /*19830*/  SEL R23, R23, RZ, P2 ;  /* 0x000000ff17177207 */ /* 0x000fe40001000000 */
[----:B------:R-:W-:Y:S01]  /*19840*/  LOP3.LUT R0, R29, R0, RZ, 0x3c, !PT ;  /* 0x000000001d007212 */ /* 0x000fe200078e3cff */
[----:B------:R-:W-:Y:S06]  /*19850*/  @!P0 BRA `(.L_x_11280) ;  /* 0x0000000000048947 */ /* 0x000fec0003800000 */
[----:B------:R-:W-:Y:S01]  /*19860*/  BPT.TRAP 0x1 ;  /* 0x000000040000795c */ /* 0x000fe20000300000 */
.L_x_11280:
[----:B------:R-:W-:Y:S01]  /*19870*/  IMAD R23, R23, 0x8, R5 ;  /* 0x0000000817177824 */ /* 0x000fe200078e0205 */
[----:B------:R-:W-:-:S04]  /*19880*/  SHF.L.U32 R0, R0, 0x1f, RZ ;  /* 0x0000001f00007819 */ /* 0x000fc800000006ff */
[----:B------:R-:W1:Y:S02]  /*19890*/  SYNCS.PHASECHK.TRANS64.TRYWAIT P1, [R23+URZ+0x2d840], R0 ;  /* 0x02d84000170075a7 */ /* 0x000e64000802017f */
[----:B-1----:R-:W-:Y:S05]  /*198a0*/  @!P1 BRA `(.L_x_11281) ;  /* 0x0000003000209947 */ /* 0x002fea0003800000 */
.L_x_11380:
[----:B------:R-:W-:Y:S05]  /*198b0*/  @!P0 BRA `(.L_x_11282) ;  /* 0x0000000000048947 */ /* 0x000fea0003800000 */
[----:B------:R-:W-:Y:S01]  /*198c0*/  BPT.TRAP 0x1 ;  /* 0x000000040000795c */ /* 0x000fe20000300000 */
.L_x_11282:
[----:B------:R-:W3:Y:S02]  /*198d0*/  SYNCS.PHASECHK.TRANS64.TRYWAIT P1, [R3+URZ+0x2d860], R2 ;  /* 0x02d86002030075a7 */ /* 0x000ee4000802017f */
[----:B---3--:R-:W-:Y:S05]  /*198e0*/  @!P1 BRA `(.L_x_11283) ;  /* 0x0000003000249947 */ /* 0x008fea0003800000 */
.L_x_11381:
[----:B------:R-:W-:Y:S05]  /*198f0*/  @!P0 BRA `(.L_x_11284) ;  /* 0x0000000000048947 */ /* 0x000fea0003800000 */
[----:B------:R-:W-:Y:S01]  /*19900*/  BPT.TRAP 0x1 ;  /* 0x000000040000795c */ /* 0x000fe20000300000 */
.L_x_11284:
[----:B----4-:R4:W0:Y:S02]  /*19910*/  SYNCS.PHASECHK.TRANS64.TRYWAIT P0, [R23+URZ+0x2d860], R0 ;  /* 0x02d86000170075a7 */ /* 0x010824000800017f */
[----:B0-----:R-:W-:Y:S05]  /*19920*/  @!P0 NANOSLEEP.SYNCS 0x989680 ;  /* 0x009896800000895d */ /* 0x001fea0003900000 */
[----:B------:R-:W0:Y:S02]  /*19930*/  @!P0 SYNCS.PHASECHK.TRANS64 P0, [R23+URZ+0x2d860], R0 ;  /* 0x02d86000170085a7 */ /* 0x000e24000800007f */
[----:B0-----:R-:W-:Y:S05]  /*19940*/  @!P0 BRA `(.L_x_11284) ;  /* 0xfffffffc00f08947 */ /* 0x001fea000383ffff */
.L_x_11276:
[----:B------:R-:W-:Y:S05]  /*19950*/  BSYNC B0 ;  /* 0x0000000000007941 */ /* 0x000fea0003800000 */
.L_x_11275:
[----:B------:R-:W-:Y:S05]  /*19960*/  EXIT ;  /* 0x000000000000794d */ /* 0x000fea0003800000 */
.L_x_11099:
[----:B0-----:R-:W-:-:S04]  /*19970*/  IMAD.U32 R3, RZ, RZ, UR41 ;  /* 0x00000029ff037e24 */ /* 0x001fc8000f8e00ff */
[----:B------:R0:W1:Y:S03]  /*19980*/  SYNCS.PHASECHK.TRANS64.TRYWAIT P1, [R3+URZ+0x2d800], R0 ;  /* 0x02d80000030075a7 */ /* 0x000066000802017f */
[----:B-1----:R-:W-:Y:S05]  /*19990*/  @!P1 NANOSLEEP.SYNCS 0x989680 ;  /* 0x009896800000995d */ /* 0x002fea0003900000 */
[----:B------:R-:W1:Y:S02]  /*199a0*/  @!P1 SYNCS.PHASECHK.TRANS64 P1, [R3+URZ+0x2d800], R0 ;  /* 0x02d80000030095a7 */ /* 0x000e64000802007f */
[----:B-1----:R-:W-:Y:S05]  /*199b0*/  @!P1 BRA `(.L_x_11099) ;  /* 0xfffffffc00ec9947 */ /* 0x002fea000383ffff */
[----:B------:R-:W-:Y:S05]  /*199c0*/  BRA `(.L_x_11285) ;  /* 0xfffffe8400d47947 */ /* 0x000fea000383ffff */
.L_x_11103:
[----:B-1----:R1:W2:Y:S02]  /*199d0*/  SYNCS.PHASECHK.TRANS64.TRYWAIT P1, [R2+URZ+0x2d830], R3 ;  /* 0x02d83003020075a7 */ /* 0x0022a4000802017f */
[----:B--2---:R-:W-:Y:S05]  /*199e0*/  @!P1 NANOSLEEP.SYNCS 0x989680 ;  /* 0x009896800000995d */ /* 0x004fea0003900000 */
[----:B------:R-:W2:Y:S02]  /*199f0*/  @!P1 SYNCS.PHASECHK.TRANS64 P1, [R2+URZ+0x2d830], R3 ;  /* 0x02d83003020095a7 */ /* 0x000ea4000802007f */
[----:B--2---:R-:W-:Y:S05]  /*19a00*/  @!P1 BRA `(.L_x_11103) ;  /* 0xfffffffc00f09947 */ /* 0x004fea000383ffff */
[----:B------:R-:W-:Y:S05]  /*19a10*/  BRA `(.L_x_11102) ;  /* 0xfffffe8400f07947 */ /* 0x000fea000383ffff */
.L_x_11120:
[----:B-1----:R-:W-:-:S04]  /*19a20*/  IMAD.U32 R7, RZ, RZ, UR6 ;  /* 0x00000006ff077e24 */ /* 0x002fc8000f8e00ff */
[----:B------:R1:W2:Y:S03]  /*19a30*/  SYNCS.PHASECHK.TRANS64.TRYWAIT P1, [R7+URZ+0x2d830], R6 ;  /* 0x02d83006070075a7 */ /* 0x0002a6000802017f */
[----:B--2---:R-:W-:Y:S05]  /*19a40*/  @!P1 NANOSLEEP.SYNCS 0x989680 ;  /* 0x009896800000995d */ /* 0x004fea0003900000 */
[----:B------:R-:W2:Y:S02]  /*19a50*/  @!P1 SYNCS.PHASECHK.TRANS64 P1, [R7+URZ+0x2d830], R6 ;  /* 0x02d83006070095a7 */ /* 0x000ea4000802007f */
[----:B--2---:R-:W-:Y:S05]  /*19a60*/  @!P1 BRA `(.L_x_11120) ;  /* 0xfffffffc00ec9947 */ /* 0x004fea000383ffff */
[----:B------:R-:W-:Y:S05]  /*19a70*/  BRA `(.L_x_11117) ;  /* 0xfffffec400047947 */ /* 0x000fea000383ffff */
.L_x_11124:
[----:B-1----:R-:W-:-:S04]  /*19a80*/  IMAD.U32 R7, RZ, RZ, UR6 ;  /* 0x00000006ff077e24 */ /* 0x002fc8000f8e00ff */
[----:B------:R1:W2:Y:S03]  /*19a90*/  SYNCS.PHASECHK.TRANS64.TRYWAIT P1, [R7+URZ+0x2d850], R6 ;  /* 0x02d85006070075a7 */ /* 0x0002a6000802017f */
[----:B--2---:R-:W-:Y:S05]  /*19aa0*/  @!P1 NANOSLEEP.SYNCS 0x989680 ;  /* 0x009896800000995d */ /* 0x004fea0003900000 */
[----:B------:R-:W2:Y:S02]  /*19ab0*/  @!P1 SYNCS.PHASECHK.TRANS64 P1, [R7+URZ+0x2d850], R6 ;  /* 0x02d85006070095a7 */ /* 0x000ea4000802007f */
[----:B--2---:R-:W-:Y:S05]  /*19ac0*/  @!P1 BRA `(.L_x_11124) ;  /* 0xfffffffc00ec9947 */ /* 0x004fea000383ffff */
[----:B------:R-:W-:Y:S05]  /*19ad0*/  BRA `(.L_x_11121) ;  /* 0xfffffec400b07947 */ /* 0x000fea000383ffff */
.L_x_11143:
[----:B-1----:R-:W-:-:S04]  /*19ae0*/  IMAD.U32 R7, RZ, RZ, UR6 ;  /* 0x00000006ff077e24 */ /* 0x002fc8000f8e00ff */
[----:B------:R1:W2:Y:S03]  /*19af0*/  SYNCS.PHASECHK.TRANS64.TRYWAIT P1, [R7+URZ+0x2d830], R6 ;  /* 0x02d83006070075a7 */ /* 0x0002a6000802017f */
[----:B--2---:R-:W-:Y:S05]  /*19b00*/  @!P1 NANOSLEEP.SYNCS 0x989680 ;  /* 0x009896800000995d */ /* 0x004fea0003900000 */
[----:B------:R-:W2:Y:S02]  /*19b10*/  @!P1 SYNCS.PHASECHK.TRANS64 P1, [R7+URZ+0x2d830], R6 ;  /* 0x02d83006070095a7 */ /* 0x000ea4000802007f */
[----:B--2---:R-:W-:Y:S05]  /*19b20*/  @!P1 BRA `(.L_x_11143) ;  /* 0xfffffffc00ec9947 */ /* 0x004fea000383ffff */
[----:B------:R-:W-:Y:S05]  /*19b30*/  BRA `(.L_x_11140) ;  /* 0xffffff0000a07947 */ /* 0x000fea000383ffff */
.L_x_11147:
[----:B-1----:R-:W-:-:S04]  /*19b40*/  IMAD.U32 R7, RZ, RZ, UR6 ;  /* 0x00000006ff077e24 */ /* 0x002fc8000f8e00ff */
[----:B------:R1:W2:Y:S03]  /*19b50*/  SYNCS.PHASECHK.TRANS64.TRYWAIT P1, [R7+URZ+0x2d850], R6 ;  /* 0x02d85006070075a7 */ /* 0x0002a6000802017f */
[----:B--2---:R-:W-:Y:S05]  /*19b60*/  @!P1 NANOSLEEP.SYNCS 0x989680 ;  /* 0x009896800000995d */ /* 0x004fea0003900000 */
[----:B------:R-:W2:Y:S02]  /*19b70*/  @!P1 SYNCS.PHASECHK.TRANS64 P1, [R7+URZ+0x2d850], R6 ;  /* 0x02d85006070095a7 */ /* 0x000ea4000802007f */
[----:B--2---:R-:W-:Y:S05]  /*19b80*/  @!P1 BRA `(.L_x_11147) ;  /* 0xfffffffc00ec9947 */ /* 0x004fea000383ffff */
[----:B------:R-:W-:Y:S05]  /*19b90*/  BRA `(.L_x_11144) ;  /* 0xffffff04004c7947 */ /* 0x000fea000383ffff */
.L_x_11155:
[----:B-1----:R-:W-:-:S04]  /*19ba0*/  IMAD.U32 R8, RZ, RZ, UR6 ;  /* 0x00000006ff087e24 */ /* 0x002fc8000f8e00ff */
[----:B------:R1:W2:Y:S03]  /*19bb0*/  SYNCS.PHASECHK.TRANS64.TRYWAIT P1, [R8+URZ+0x2d830], R5 ;  /* 0x02d83005080075a7 */ /* 0x0002a6000802017f */
[----:B--2---:R-:W-:Y:S05]  /*19bc0*/  @!P1 NANOSLEEP.SYNCS 0x989680 ;  /* 0x009896800000995d */ /* 0x004fea0003900000 */
[----:B------:R-:W2:Y:S02]  /*19bd0*/  @!P1 SYNCS.PHASECHK.TRANS64 P1, [R8+URZ+0x2d830], R5 ;  /* 0x02d83005080095a7 */ /* 0x000ea4000802007f */
[----:B--2---:R-:W-:Y:S05]  /*19be0*/  @!P1 BRA `(.L_x_11155) ;  /* 0xfffffffc00ec9947 */ /* 0x004fea000383ffff */
[----:B------:R-:W-:Y:S05]  /*19bf0*/  BRA `(.L_x_11152) ;  /* 0xffffff2800c87947 */ /* 0x000fea000383ffff */
.L_x_11159:
[----:B-1----:R-:W-:-:S04]  /*19c00*/  IMAD.U32 R7, RZ, RZ, UR6 ;  /* 0x00000006ff077e24 */ /* 0x002fc8000f8e00ff */
[----:B------:R1:W2:Y:S03]  /*19c10*/  SYNCS.PHASECHK.TRANS64.TRYWAIT P1, [R7+URZ+0x2d850], R5 ;  /* 0x02d85005070075a7 */ /* 0x0002a6000802017f */
[----:B--2---:R-:W-:Y:S05]  /*19c20*/  @!P1 NANOSLEEP.SYNCS 0x989680 ;  /* 0x009896800000995d */ /* 0x004fea0003900000 */
[----:B------:R-:W2:Y:S02]  /*19c30*/  @!P1 SYNCS.PHASECHK.TRANS64 P1, [R7+URZ+0x2d850], R5 ;  /* 0x02d85005070095a7 */ /* 0x000ea4000802007f */
[----:B--2---:R-:W-:Y:S05]  /*19c40*/  @!P1 BRA `(.L_x_11159) ;  /* 0xfffffffc00ec9947 */ /* 0x004fea000383ffff */
[----:B------:R-:W-:Y:S05]  /*19c50*/  BRA `(.L_x_11156) ;  /* 0xffffff2c00747947 */ /* 0x000fea000383ffff */
.L_x_11174:
[----:B-1----:R-:W-:-:S04]  /*19c60*/  IMAD.U32 R4, RZ, RZ, UR8 ;  /* 0x00000008ff047e24 */ /* 0x002fc8000f8e00ff */
[----:B------:R1:W2:Y:S03]  /*19c70*/  SYNCS.PHASECHK.TRANS64.TRYWAIT P1, [R4+URZ+0x2d850], R3 ;  /* 0x02d85003040075a7 */ /* 0x0002a6000802017f */
[----:B--2---:R-:W-:Y:S05]  /*19c80*/  @!P1 NANOSLEEP.SYNCS 0x989680 ;  /* 0x009896800000995d */ /* 0x004fea0003900000 */
[----:B------:R-:W2:Y:S02]  /*19c90*/  @!P1 SYNCS.PHASECHK.TRANS64 P1, [R4+URZ+0x2d850], R3 ;  /* 0x02d85003040095a7 */ /* 0x000ea4000802007f */
[----:B--2---:R-:W-:Y:S05]  /*19ca0*/  @!P1 BRA `(.L_x_11174) ;  /* 0xfffffffc00ec9947 */ /* 0x004fea000383ffff */
[----:B------:R-:W-:Y:S05]  /*19cb0*/  BRA `(.L_x_11173) ;  /* 0xffffff6400787947 */ /* 0x000fea000383ffff */
.L_x_11222:
        /* <DEDUP_REMOVED lines=11> */
.L_x_11287:
[----:B------:R-:W-:Y:S05]  /*19d70*/  BSYNC B0 ;  /* 0x0000000000007941 */ /* 0x000fea0003800000 */
.L_x_11286:
[----:B------:R-:W-:Y:S05]  /*19d80*/  BRA `(.L_x_11288) ;  /* 0xffffffbc00047947 */ /* 0x000fea000383ffff */
.L_x_11225:
[----:B0-----:R0:W1:Y:S02]  /*19d90*/  SYNCS.PHASECHK.TRANS64.TRYWAIT P0, [R4+URZ+0x2d840], R5 ;  /* 0x02d84005040075a7 */ /* 0x001064000800017f */
[----:B-1----:R-:W-:Y:S05]  /*19da0*/  @!P0 NANOSLEEP.SYNCS 0x989680 ;  /* 0x009896800000895d */ /* 0x002fea0003900000 */
[----:B------:R-:W1:Y:S02]  /*19db0*/  @!P0 SYNCS.PHASECHK.TRANS64 P0, [R4+URZ+0x2d840], R5 ;  /* 0x02d84005040085a7 */ /* 0x000e64000800007f */
[----:B-1----:R-:W-:Y:S05]  /*19dc0*/  @!P0 BRA `(.L_x_11225) ;  /* 0xfffffffc00f08947 */ /* 0x002fea000383ffff */
[----:B------:R-:W-:Y:S05]  /*19dd0*/  BRA `(.L_x_11289) ;  /* 0xffffffbc00607947 */ /* 0x000fea000383ffff */
.L_x_11226:
        /* <DEDUP_REMOVED lines=8> */
.L_x_11291:
[----:B------:R-:W-:Y:S05]  /*19e60*/  BSYNC B0 ;  /* 0x0000000000007941 */ /* 0x000fea0003800000 */
.L_x_11290:
        /* <DEDUP_REMOVED lines=9> */
.L_x_11292:
[----:B------:R-:W-:Y:S02]  /*19f00*/  IMAD.MOV.U32 R13, RZ, RZ, R6 ;  /* 0x000000ffff0d7224 */ /* 0x000fe400078e0006 */
[----:B------:R-:W-:Y:S02]  /*19f10*/  IMAD.MOV.U32 R12, RZ, RZ, 0x1 ;  /* 0x00000001ff0c7424 */ /* 0x000fe400078e00ff */
[----:B------:R-:W-:-:S07]  /*19f20*/  IMAD.MOV.U32 R3, RZ, RZ, R14 ;  /* 0x000000ffff037224 */ /* 0x000fce00078e000e */
[----:B------:R-:W-:Y:S05]  /*19f30*/  WARPSYNC.COLLECTIVE R15, `(.L_x_11293) ;  /* 0x000000000f087348 */ /* 0x000fea0003c00000 */
[----:B------:R0:W1:Y:S02]  /*19f40*/  SHFL.IDX P6, R14, R13, R12, R11 ;  /* 0x0000000c0d0e7389 */ /* 0x00006400000c000b */
[----:B01----:R-:W-:Y:S01]  /*19f50*/  ENDCOLLECTIVE ;  /* 0x000000000000791b */ /* 0x003fe20003800000 */
.L_x_11293:
        /* <DEDUP_REMOVED lines=17> */
.L_x_11294:
[----:B------:R-:W-:Y:S02]  /*1a070*/  @P1 IMAD R8, R7, 0x2, R17 ;  /* 0x0000000207081824 */ /* 0x000fe400078e0211 */
[----:B------:R-:W-:Y:S02]  /*1a080*/  IMAD.MOV.U32 R13, RZ, RZ, R6 ;  /* 0x000000ffff0d7224 */ /* 0x000fe400078e0006 */
[----:B------:R-:W-:Y:S02]  /*1a090*/  IMAD.MOV.U32 R12, RZ, RZ, 0x2 ;  /* 0x00000002ff0c7424 */ /* 0x000fe400078e00ff */
[----:B------:R-:W-:-:S07]  /*1a0a0*/  IMAD.MOV.U32 R3, RZ, RZ, R14 ;  /* 0x000000ffff037224 */ /* 0x000fce00078e000e */
[----:B------:R-:W-:Y:S05]  /*1a0b0*/  WARPSYNC.COLLECTIVE R15, `(.L_x_11295) ;  /* 0x000000000f087348 */ /* 0x000fea0003c00000 */
[----:B------:R0:W1:Y:S02]  /*1a0c0*/  SHFL.IDX P6, R14, R13, R12, R11 ;  /* 0x0000000c0d0e7389 */ /* 0x00006400000c000b */
[----:B01----:R-:W-:Y:S01]  /*1a0d0*/  ENDCOLLECTIVE ;  /* 0x000000000000791b */ /* 0x003fe20003800000 */
.L_x_11295:
        /* <DEDUP_REMOVED lines=17> */
.L_x_11296:
[----:B------:R-:W-:Y:S02]  /*1a1f0*/  @P1 IMAD R8, R7, 0x2, R17 ;  /* 0x0000000207081824 */ /* 0x000fe400078e0211 */
[----:B------:R-:W-:Y:S02]  /*1a200*/  IMAD.MOV.U32 R13, RZ, RZ, R6 ;  /* 0x000000ffff0d7224 */ /* 0x000fe400078e0006 */
[----:B------:R-:W-:Y:S02]  /*1a210*/  IMAD.MOV.U32 R12, RZ, RZ, 0x3 ;  /* 0x00000003ff0c7424 */ /* 0x000fe400078e00ff */
[----:B------:R-:W-:-:S07]  /*1a220*/  IMAD.MOV.U32 R3, RZ, RZ, R14 ;  /* 0x000000ffff037224 */ /* 0x000fce00078e000e */
[----:B------:R-:W-:Y:S05]  /*1a230*/  WARPSYNC.COLLECTIVE R15, `(.L_x_11297) ;  /* 0x000000000f087348 */ /* 0x000fea0003c00000 */
[----:B------:R0:W1:Y:S02]  /*1a240*/  SHFL.IDX P6, R14, R13, R12, R11 ;  /* 0x0000000c0d0e7389 */ /* 0x00006400000c000b */
[----:B01----:R-:W-:Y:S01]  /*1a250*/  ENDCOLLECTIVE ;  /* 0x000000000000791b */ /* 0x003fe20003800000 */
.L_x_11297:
        /* <DEDUP_REMOVED lines=10> */
.L_x_11298:
[----:B------:R-:W-:Y:S01]  /*1a300*/  @!PT LDS RZ, [RZ] ;  /* 0x00000000fffff984 */ /* 0x000fe20000000800 */
[----:B------:R-:W-:Y:S01]  /*1a310*/  @!PT LDS RZ, [RZ] ;  /* 0x00000000fffff984 */ /* 0x000fe20000000800 */
[----:B------:R-:W-:Y:S01]  /*1a320*/  @!PT LDS RZ, [RZ] ;  /* 0x00000000fffff984 */ /* 0x000fe20000000800 */
[----:B------:R1:W-:Y:S04]  /*1a330*/  @P1 LDGSTS.E.BYPASS.LTC128B.128 [R8+0x16400], desc[UR56][R2.64], !P4 ;  /* 0x1640000002081fae */ /* 0x0003e8000e101d78 */
[----:B------:R1:W-:Y:S04]  /*1a340*/  @P1 LDGSTS.E.BYPASS.LTC128B.128 [R8+0x18400], desc[UR56][R2.64+0x40], !P3 ;  /* 0x1840004002081fae */ /* 0x0003e8000d901d78 */
[----:B------:R1:W-:Y:S01]  /*1a350*/  @P1 LDGSTS.E.BYPASS.LTC128B.128 [R8+0x1a400], desc[UR56][R2.64+0x80], !P2 ;  /* 0x1a40008002081fae */ /* 0x0003e2000d101d78 */
[----:B------:R-:W-:Y:S01]  /*1a360*/  IMAD.MOV.U32 R0, RZ, RZ, R14 ;  /* 0x000000ffff007224 */ /* 0x000fe200078e000e */
[----:B------:R-:W-:Y:S06]  /*1a370*/  BRA `(.L_x_11299) ;  /* 0xffffffbc00287947 */ /* 0x000fec000383ffff */
.L_x_11231:
[----:B------:R0:W5:Y:S01]  /*1a380*/  LDL R21, [R1+0x18] ;  /* 0x0000180001157983 */ /* 0x0001620000100800 */
[----:B------:R-:W-:Y:S02]  /*1a390*/  IMAD.MOV.U32 R13, RZ, RZ, R4 ;  /* 0x000000ffff0d7224 */ /* 0x000fe400078e0004 */
[----:B------:R-:W-:Y:S02]  /*1a3a0*/  IMAD.MOV.U32 R12, RZ, RZ, RZ ;  /* 0x000000ffff0c7224 */ /* 0x000fe400078e00ff */
[----:B------:R-:W-:Y:S02]  /*1a3b0*/  IMAD.MOV.U32 R11, RZ, RZ, 0x1c1f ;  /* 0x00001c1fff0b7424 */ /* 0x000fe400078e00ff */
[----:B------:R-:W-:Y:S02]  /*1a3c0*/  IMAD.MOV.U32 R15, RZ, RZ, -0x1 ;  /* 0xffffffffff0f7424 */ /* 0x000fe400078e00ff */
[----:B------:R-:W-:Y:S02]  /*1a3d0*/  IMAD R2, R28, R9, RZ ;  /* 0x000000091c027224 */ /* 0x000fe400078e02ff */
[----:B0-----:R-:W-:-:S07]  /*1a3e0*/  IMAD.IADD R25, R20, 0x1, R25 ;  /* 0x0000000114197824 */ /* 0x001fce00078e0219 */
[----:B-----5:R-:W-:Y:S05]  /*1a3f0*/  WARPSYNC.COLLECTIVE R15, `(.L_x_11300) ;  /* 0x000000000f087348 */ /* 0x020fea0003c00000 */
[----:B------:R0:W1:Y:S02]  /*1a400*/  SHFL.IDX P6, R14, R13, R12, R11 ;  /* 0x0000000c0d0e7389 */ /* 0x00006400000c000b */
[----:B01---5:R-:W-:Y:S01]  /*1a410*/  ENDCOLLECTIVE ;  /* 0x000000000000791b */ /* 0x023fe20003800000 */
.L_x_11300:
[----:B------:R-:W-:Y:S01]  /*1a420*/  ISETP.GE.AND P3, PT, R25, R2, PT ;  /* 0x000000021900720c */ /* 0x000fe20003f66270 */
[----:B------:R-:W-:Y:S02]  /*1a430*/  IMAD.MOV.U32 R13, RZ, RZ, R0 ;  /* 0x000000ffff0d7224 */ /* 0x000fe400078e0000 */
[----:B------:R-:W-:-:S10]  /*1a440*/  IMAD.MOV.U32 R6, RZ, RZ, R14 ;  /* 0x000000ffff067224 */ /* 0x000fd400078e000e */
[----:B------:R-:W-:Y:S05]  /*1a450*/  WARPSYNC.COLLECTIVE R15, `(.L_x_11301) ;  /* 0x000000000f087348 */ /* 0x000fea0003c00000 */
[----:B------:R0:W1:Y:S02]  /*1a460*/  SHFL.IDX P6, R14, R13, R12, R11 ;  /* 0x0000000c0d0e7389 */ /* 0x00006400000c000b */
[----:B01----:R-:W-:Y:S01]  /*1a470*/  ENDCOLLECTIVE ;  /* 0x000000000000791b */ /* 0x003fe20003800000 */
.L_x_11301:
[----:B------:R-:W-:Y:S02]  /*1a480*/  IMAD.MOV.U32 R13, RZ, RZ, R4 ;  /* 0x000000ffff0d7224 */ /* 0x000fe400078e0004 */
[----:B------:R-:W-:Y:S02]  /*1a490*/  IMAD.MOV.U32 R12, RZ, RZ, 0x1 ;  /* 0x00000001ff0c7424 */ /* 0x000fe400078e00ff */
[----:B------:R-:W-:-:S07]  /*1a4a0*/  IMAD.MOV.U32 R5, RZ, RZ, R14 ;  /* 0x000000ffff057224 */ /* 0x000fce00078e000e */
[----:B------:R-:W-:Y:S05]  /*1a4b0*/  WARPSYNC.COLLECTIVE R15, `(.L_x_11302) ;  /* 0x000000000f087348 */ /* 0x000fea0003c00000 */
[----:B------:R0:W1:Y:S02]  /*1a4c0*/  SHFL.IDX P6, R14, R13, R12, R11 ;  /* 0x0000000c0d0e7389 */ /* 0x00006400000c000b */
[----:B01----:R-:W-:Y:S01]  /*1a4d0*/  ENDCOLLECTIVE ;  /* 0x000000000000791b */ /* 0x003fe20003800000 */
.L_x_11302:
[----:B------:R-:W-:-:S05]  /*1a4e0*/  @!P3 LEA R5, P4, R10, R5, 0x1 ;  /* 0x000000050a05b211 */ /* 0x000fca00078808ff */
[----:B------:R-:W-:-:S04]  /*1a4f0*/  @!P3 IMAD.X R6, RZ, RZ, R6, P4 ;  /* 0x000000ffff06b224 */ /* 0x000fc800020e0606 */
[----:B------:R-:W-:Y:S02]  /*1a500*/  @!P3 IMAD.MOV.U32 R7, RZ, RZ, R6 ;  /* 0x000000ffff07b224 */ /* 0x000fe400078e0006 */
[----:B------:R-:W-:Y:S02]  /*1a510*/  @!P3 IMAD.MOV.U32 R6, RZ, RZ, R5 ;  /* 0x000000ffff06b224 */ /* 0x000fe400078e0005 */
[----:B------:R-:W-:Y:S02]  /*1a520*/  IMAD.MOV.U32 R13, RZ, RZ, R0 ;  /* 0x000000ffff0d7224 */ /* 0x000fe400078e0000 */
[----:B------:R-:W-:Y:S01]  /*1a530*/  VIADD R5, R25, 0x20 ;  /* 0x0000002019057836 */ /* 0x000fe20000000000 */
        /* <DEDUP_REMOVED lines=11> */
.L_x_11303:
[----:B------:R-:W-:Y:S02]  /*1a5f0*/  IMAD.MOV.U32 R13, RZ, RZ, R4 ;  /* 0x000000ffff0d7224 */ /* 0x000fe400078e0004 */
[----:B------:R-:W-:Y:S02]  /*1a600*/  IMAD.MOV.U32 R12, RZ, RZ, 0x2 ;  /* 0x00000002ff0c7424 */ /* 0x000fe400078e00ff */
[----:B------:R-:W-:-:S07]  /*1a610*/  IMAD.MOV.U32 R5, RZ, RZ, R14 ;  /* 0x000000ffff057224 */ /* 0x000fce00078e000e */
[----:B------:R-:W-:Y:S05]  /*1a620*/  WARPSYNC.COLLECTIVE R15, `(.L_x_11304) ;  /* 0x000000000f087348 */ /* 0x000fea0003c00000 */
[----:B------:R0:W1:Y:S02]  /*1a630*/  SHFL.IDX P6, R14, R13, R12, R11 ;  /* 0x0000000c0d0e7389 */ /* 0x00006400000c000b */
[----:B01----:R-:W-:Y:S01]  /*1a640*/  ENDCOLLECTIVE ;  /* 0x000000000000791b */ /* 0x003fe20003800000 */
.L_x_11304:
[----:B------:R-:W-:-:S05]  /*1a650*/  @!P3 LEA R5, P4, R10, R5, 0x1 ;  /* 0x000000050a05b211 */ /* 0x000fca00078808ff */
[----:B------:R-:W-:Y:S02]  /*1a660*/  @!P3 IMAD.X R7, RZ, RZ, R7, P4 ;  /* 0x000000ffff07b224 */ /* 0x000fe400020e0607 */
        /* <DEDUP_REMOVED lines=14> */
.L_x_11305:
[----:B------:R-:W-:Y:S02]  /*1a750*/  IMAD.MOV.U32 R13, RZ, RZ, R4 ;  /* 0x000000ffff0d7224 */ /* 0x000fe400078e0004 */
[----:B------:R-:W-:Y:S02]  /*1a760*/  IMAD.MOV.U32 R12, RZ, RZ, 0x3 ;  /* 0x00000003ff0c7424 */ /* 0x000fe400078e00ff */
[----:B------:R-:W-:-:S07]  /*1a770*/  IMAD.MOV.U32 R5, RZ, RZ, R14 ;  /* 0x000000ffff057224 */ /* 0x000fce00078e000e */
[----:B------:R-:W-:Y:S05]  /*1a780*/  WARPSYNC.COLLECTIVE R15, `(.L_x_11306) ;  /* 0x000000000f087348 */ /* 0x000fea0003c00000 */
[----:B------:R0:W1:Y:S02]  /*1a790*/  SHFL.IDX P6, R14, R13, R12, R11 ;  /* 0x0000000c0d0e7389 */ /* 0x00006400000c000b */
[----:B01----:R-:W-:Y:S01]  /*1a7a0*/  ENDCOLLECTIVE ;  /* 0x000000000000791b */ /* 0x003fe20003800000 */
.L_x_11306:
        /* <DEDUP_REMOVED lines=11> */
[----:B------:R-:W-:Y:S01]  /*1a860*/  IMAD.MOV.U32 R4, RZ, RZ, R14 ;  /* 0x000000ffff047224 */ /* 0x000fe200078e000e */
[----:B------:R-:W-:-:S13]  /*1a870*/  ISETP.GE.AND P3, PT, R5, R2, PT ;  /* 0x000000020500720c */ /* 0x000fda0003f66270 */
[----:B0-----:R-:W-:Y:S05]  /*1a880*/  WARPSYNC.COLLECTIVE R15, `(.L_x_11307) ;  /* 0x000000000f087348 */ /* 0x001fea0003c00000 */
[----:B------:R1:W2:Y:S02]  /*1a890*/  SHFL.IDX P6, R14, R13, R12, R11 ;  /* 0x0000000c0d0e7389 */ /* 0x0002a400000c000b */
[----:B012---:R-:W-:Y:S01]  /*1a8a0*/  ENDCOLLECTIVE ;  /* 0x000000000000791b */ /* 0x007fe20003800000 */
.L_x_11307:
[----:B------:R-:W-:Y:S02]  /*1a8b0*/  IMAD.MOV.U32 R13, RZ, RZ, R3 ;  /* 0x000000ffff0d7224 */ /* 0x000fe400078e0003 */
[----:B------:R-:W-:Y:S02]  /*1a8c0*/  IMAD.MOV.U32 R12, RZ, RZ, RZ ;  /* 0x000000ffff0c7224 */ /* 0x000fe400078e00ff */
[----:B------:R-:W-:-:S07]  /*1a8d0*/  IMAD.MOV.U32 R0, RZ, RZ, R14 ;  /* 0x000000ffff007224 */ /* 0x000fce00078e000e */
[----:B------:R-:W-:Y:S05]  /*1a8e0*/  WARPSYNC.COLLECTIVE R15, `(.L_x_11308) ;  /* 0x000000000f087348 */ /* 0x000fea0003c00000 */
[----:B------:R0:W1:Y:S02]  /*1a8f0*/  SHFL.IDX P6, R14, R13, R12, R11 ;  /* 0x0000000c0d0e7389 */ /* 0x00006400000c000b */
[----:B01----:R-:W-:Y:S01]  /*1a900*/  ENDCOLLECTIVE ;  /* 0x000000000000791b */ /* 0x003fe20003800000 */
.L_x_11308:
[----:B------:R-:W-:-:S05]  /*1a910*/  @!P3 LEA R0, P4, R10, R0, 0x1 ;  /* 0x000000000a00b211 */ /* 0x000fca00078808ff */
[----:B------:R-:W-:-:S04]  /*1a920*/  @!P3 IMAD.X R4, RZ, RZ, R4, P4 ;  /* 0x000000ffff04b224 */ /* 0x000fc800020e0604 */
[----:B------:R-:W-:Y:S02]  /*1a930*/  @!P3 IMAD.MOV.U32 R5, RZ, RZ, R4 ;  /* 0x000000ffff05b224 */ /* 0x000fe400078e0004 */
        /* <DEDUP_REMOVED lines=14> */
.L_x_11309:
[----:B------:R-:W-:Y:S02]  /*1aa20*/  IMAD.MOV.U32 R13, RZ, RZ, R3 ;  /* 0x000000ffff0d7224 */ /* 0x000fe400078e0003 */
[----:B------:R-:W-:Y:S02]  /*1aa30*/  IMAD.MOV.U32 R12, RZ, RZ, 0x1 ;  /* 0x00000001ff0c7424 */ /* 0x000fe400078e00ff */
[----:B------:R-:W-:-:S07]  /*1aa40*/  IMAD.MOV.U32 R4, RZ, RZ, R14 ;  /* 0x000000ffff047224 */ /* 0x000fce00078e000e */
[----:B------:R-:W-:Y:S05]  /*1aa50*/  WARPSYNC.COLLECTIVE R15, `(.L_x_11310) ;  /* 0x000000000f087348 */ /* 0x000fea0003c00000 */
[----:B------:R0:W1:Y:S02]  /*1aa60*/  SHFL.IDX P6, R14, R13, R12, R11 ;  /* 0x0000000c0d0e7389 */ /* 0x00006400000c000b */
[----:B01----:R-:W-:Y:S01]  /*1aa70*/  ENDCOLLECTIVE ;  /* 0x000000000000791b */ /* 0x003fe20003800000 */
.L_x_11310:
        /* <DEDUP_REMOVED lines=14> */
.L_x_11311:
[----:B------:R-:W-:Y:S01]  /*1ab60*/  IMAD.MOV.U32 R8, RZ, RZ, R14 ;  /* 0x000000ffff087224 */ /* 0x000fe200078e000e */
[----:B------:R-:W-:Y:S06]  /*1ab70*/  BRA `(.L_x_11312) ;  /* 0xffffffc000387947 */ /* 0x000fec000383ffff */
.L_x_11234:
[----:B-1----:R1:W2:Y:S02]  /*1ab80*/  SYNCS.PHASECHK.TRANS64.TRYWAIT P0, [R17+URZ+0x2d820], R0 ;  /* 0x02d82000110075a7 */ /* 0x0022a4000800017f */
[----:B--2---:R-:W-:Y:S05]  /*1ab90*/  @!P0 NANOSLEEP.SYNCS 0x989680 ;  /* 0x009896800000895d */ /* 0x004fea0003900000 */
[----:B------:R-:W2:Y:S02]  /*1aba0*/  @!P0 SYNCS.PHASECHK.TRANS64 P0, [R17+URZ+0x2d820], R0 ;  /* 0x02d82000110085a7 */ /* 0x000ea4000800007f */
[----:B--2---:R-:W-:Y:S05]  /*1abb0*/  @!P0 BRA `(.L_x_11234) ;  /* 0xfffffffc00f08947 */ /* 0x004fea000383ffff */
[----:B------:R-:W-:Y:S05]  /*1abc0*/  BRA `(.L_x_11313) ;  /* 0xffffffc000a07947 */ /* 0x000fea000383ffff */
.L_x_11239:
[----:B0-----:R0:W1:Y:S02]  /*1abd0*/  SYNCS.PHASECHK.TRANS64.TRYWAIT P0, [R5+URZ+0x2d840], R0 ;  /* 0x02d84000050075a7 */ /* 0x001064000800017f */
[----:B-1----:R-:W-:Y:S05]  /*1abe0*/  @!P0 NANOSLEEP.SYNCS 0x989680 ;  /* 0x009896800000895d */ /* 0x002fea0003900000 */
[----:B------:R-:W1:Y:S02]  /*1abf0*/  @!P0 SYNCS.PHASECHK.TRANS64 P0, [R5+URZ+0x2d840], R0 ;  /* 0x02d84000050085a7 */ /* 0x000e64000800007f */
[----:B-1----:R-:W-:Y:S05]  /*1ac00*/  @!P0 BRA `(.L_x_11239) ;  /* 0xfffffffc00f08947 */ /* 0x002fea000383ffff */
[----:B------:R-:W-:Y:S05]  /*1ac10*/  BRA `(.L_x_11314) ;  /* 0xffffffc400947947 */ /* 0x000fea000383ffff */
.L_x_11240:
        /* <DEDUP_REMOVED lines=8> */
.L_x_11316:
[----:B------:R-:W-:Y:S05]  /*1aca0*/  BSYNC B1 ;  /* 0x0000000000017941 */ /* 0x000fea0003800000 */
.L_x_11315:
        /* <DEDUP_REMOVED lines=13> */
.L_x_11317:
        /* <DEDUP_REMOVED lines=8> */
.L_x_11318:
        /* <DEDUP_REMOVED lines=14> */
.L_x_11319:
[----:B------:R-:W-:Y:S02]  /*1aee0*/  IMAD.MOV.U32 R13, RZ, RZ, R8 ;  /* 0x000000ffff0d7224 */ /* 0x000fe400078e0008 */
[----:B------:R-:W-:Y:S02]  /*1aef0*/  IMAD.MOV.U32 R12, RZ, RZ, 0x2 ;  /* 0x00000002ff0c7424 */ /* 0x000fe400078e00ff */
[----:B------:R-:W-:-:S07]  /*1af00*/  IMAD.MOV.U32 R2, RZ, RZ, R14 ;  /* 0x000000ffff027224 */ /* 0x000fce00078e000e */
[----:B------:R-:W-:Y:S05]  /*1af10*/  WARPSYNC.COLLECTIVE R15, `(.L_x_11320) ;  /* 0x000000000f087348 */ /* 0x000fea0003c00000 */
[----:B------:R0:W1:Y:S02]  /*1af20*/  SHFL.IDX P6, R14, R13, R12, R11 ;  /* 0x0000000c0d0e7389 */ /* 0x00006400000c000b */
[----:B01----:R-:W-:Y:S01]  /*1af30*/  ENDCOLLECTIVE ;  /* 0x000000000000791b */ /* 0x003fe20003800000 */
.L_x_11320:
        /* <DEDUP_REMOVED lines=13> */
.L_x_11321:
[----:B------:R-:W-:Y:S02]  /*1b010*/  IMAD.MOV.U32 R13, RZ, RZ, R8 ;  /* 0x000000ffff0d7224 */ /* 0x000fe400078e0008 */
[----:B------:R-:W-:Y:S02]  /*1b020*/  IMAD.MOV.U32 R12, RZ, RZ, 0x3 ;  /* 0x00000003ff0c7424 */ /* 0x000fe400078e00ff */
[----:B------:R-:W-:-:S07]  /*1b030*/  IMAD.MOV.U32 R2, RZ, RZ, R14 ;  /* 0x000000ffff027224 */ /* 0x000fce00078e000e */
[----:B------:R-:W-:Y:S05]  /*1b040*/  WARPSYNC.COLLECTIVE R15, `(.L_x_11322) ;  /* 0x000000000f087348 */ /* 0x000fea0003c00000 */
[----:B------:R0:W1:Y:S02]  /*1b050*/  SHFL.IDX P6, R14, R13, R12, R11 ;  /* 0x0000000c0d0e7389 */ /* 0x00006400000c000b */
[----:B01----:R-:W-:Y:S01]  /*1b060*/  ENDCOLLECTIVE ;  /* 0x000000000000791b */ /* 0x003fe20003800000 */
.L_x_11322:
        /* <DEDUP_REMOVED lines=14> */
.L_x_11323:
[----:B------:R-:W-:Y:S01]  /*1b150*/  IMAD.MOV.U32 R2, RZ, RZ, R14 ;  /* 0x000000ffff027224 */ /* 0x000fe200078e000e */
[----:B------:R-:W-:Y:S06]  /*1b160*/  BRA `(.L_x_11324) ;  /* 0xffffffc400287947 */ /* 0x000fec000383ffff */
.L_x_11245:
[----:B-1----:R1:W2:Y:S02]  /*1b170*/  SYNCS.PHASECHK.TRANS64.TRYWAIT P0, [R5+URZ+0x2d860], R2 ;  /* 0x02d86002050075a7 */ /* 0x0022a4000800017f */
[----:B--2---:R-:W-:Y:S05]  /*1b180*/  @!P0 NANOSLEEP.SYNCS 0x989680 ;  /* 0x009896800000895d */ /* 0x004fea0003900000 */
[----:B------:R-:W2:Y:S02]  /*1b190*/  @!P0 SYNCS.PHASECHK.TRANS64 P0, [R5+URZ+0x2d860], R2 ;  /* 0x02d86002050085a7 */ /* 0x000ea4000800007f */
[----:B--2---:R-:W-:Y:S05]  /*1b1a0*/  @!P0 BRA `(.L_x_11245) ;  /* 0xfffffffc00f08947 */ /* 0x004fea000383ffff */
[----:B------:R-:W-:Y:S05]  /*1b1b0*/  BRA `(.L_x_11325) ;  /* 0xffffffc4008c7947 */ /* 0x000fea000383ffff */
.L_x_11246:
        /* <DEDUP_REMOVED lines=8> */
.L_x_11327:
[----:B------:R-:W-:Y:S05]  /*1b240*/  BSYNC B1 ;  /* 0x0000000000017941 */ /* 0x000fea0003800000 */
.L_x_11326:
        /* <DEDUP_REMOVED lines=9> */
.L_x_11328:
[----:B------:R-:W-:Y:S02]  /*1b2e0*/  IMAD.MOV.U32 R13, RZ, RZ, R19 ;  /* 0x000000ffff0d7224 */ /* 0x000fe400078e0013 */
[----:B------:R-:W-:Y:S02]  /*1b2f0*/  IMAD.MOV.U32 R12, RZ, RZ, 0x1 ;  /* 0x00000001ff0c7424 */ /* 0x000fe400078e00ff */
[----:B------:R-:W-:-:S07]  /*1b300*/  IMAD.MOV.U32 R2, RZ, RZ, R14 ;  /* 0x000000ffff027224 */ /* 0x000fce00078e000e */
[----:B------:R-:W-:Y:S05]  /*1b310*/  WARPSYNC.COLLECTIVE R15, `(.L_x_11329) ;  /* 0x000000000f087348 */ /* 0x000fea0003c00000 */
[----:B------:R0:W1:Y:S02]  /*1b320*/  SHFL.IDX P6, R14, R13, R12, R11 ;  /* 0x0000000c0d0e7389 */ /* 0x00006400000c000b */
[----:B01----:R-:W-:Y:S01]  /*1b330*/  ENDCOLLECTIVE ;  /* 0x000000000000791b */ /* 0x003fe20003800000 */
.L_x_11329:
        /* <DEDUP_REMOVED lines=16> */
.L_x_11330:
[----:B------:R-:W-:Y:S02]  /*1b440*/  IMAD.MOV.U32 R13, RZ, RZ, R19 ;  /* 0x000000ffff0d7224 */ /* 0x000fe400078e0013 */
[----:B------:R-:W-:Y:S02]  /*1b450*/  IMAD.MOV.U32 R12, RZ, RZ, 0x2 ;  /* 0x00000002ff0c7424 */ /* 0x000fe400078e00ff */
[----:B------:R-:W-:-:S07]  /*1b460*/  IMAD.MOV.U32 R2, RZ, RZ, R14 ;  /* 0x000000ffff027224 */ /* 0x000fce00078e000e */
[----:B------:R-:W-:Y:S05]  /*1b470*/  WARPSYNC.COLLECTIVE R15, `(.L_x_11331) ;  /* 0x000000000f087348 */ /* 0x000fea0003c00000 */
[----:B------:R0:W1:Y:S02]  /*1b480*/  SHFL.IDX P6, R14, R13, R12, R11 ;  /* 0x0000000c0d0e7389 */ /* 0x00006400000c000b */
[----:B01----:R-:W-:Y:S01]  /*1b490*/  ENDCOLLECTIVE ;  /* 0x000000000000791b */ /* 0x003fe20003800000 */
.L_x_11331:
        /* <DEDUP_REMOVED lines=16> */
.L_x_11332:
[----:B------:R-:W-:Y:S02]  /*1b5a0*/  IMAD.MOV.U32 R13, RZ, RZ, R19 ;  /* 0x000000ffff0d7224 */ /* 0x000fe400078e0013 */
[----:B------:R-:W-:Y:S02]  /*1b5b0*/  IMAD.MOV.U32 R12, RZ, RZ, 0x3 ;  /* 0x00000003ff0c7424 */ /* 0x000fe400078e00ff */
[----:B------:R-:W-:-:S07]  /*1b5c0*/  IMAD.MOV.U32 R2, RZ, RZ, R14 ;  /* 0x000000ffff027224 */ /* 0x000fce00078e000e */
[----:B------:R-:W-:Y:S05]  /*1b5d0*/  WARPSYNC.COLLECTIVE R15, `(.L_x_11333) ;  /* 0x000000000f087348 */ /* 0x000fea0003c00000 */
[----:B------:R0:W1:Y:S02]  /*1b5e0*/  SHFL.IDX P6, R14, R13, R12, R11 ;  /* 0x0000000c0d0e7389 */ /* 0x00006400000c000b */
[----:B01----:R-:W-:Y:S01]  /*1b5f0*/  ENDCOLLECTIVE ;  /* 0x000000000000791b */ /* 0x003fe20003800000 */
.L_x_11333:
        /* <DEDUP_REMOVED lines=13> */
.L_x_11334:
        /* <DEDUP_REMOVED lines=8> */
.L_x_11254:
[----:B-1----:R1:W2:Y:S02]  /*1b750*/  SYNCS.PHASECHK.TRANS64.TRYWAIT P0, [R0+URZ+0x2d860], R3 ;  /* 0x02d86003000075a7 */ /* 0x0022a4000800017f */
[----:B--2---:R-:W-:Y:S05]  /*1b760*/  @!P0 NANOSLEEP.SYNCS 0x989680 ;  /* 0x009896800000895d */ /* 0x004fea0003900000 */
[----:B------:R-:W2:Y:S02]  /*1b770*/  @!P0 SYNCS.PHASECHK.TRANS64 P0, [R0+URZ+0x2d860], R3 ;  /* 0x02d86003000085a7 */ /* 0x000ea4000800007f */
[----:B--2---:R-:W-:Y:S05]  /*1b780*/  @!P0 BRA `(.L_x_11254) ;  /* 0xfffffffc00f08947 */ /* 0x004fea000383ffff */
[----:B------:R-:W-:Y:S05]  /*1b790*/  BRA `(.L_x_11336) ;  /* 0xffffffc800187947 */ /* 0x000fea000383ffff */
.L_x_11255:
        /* <DEDUP_REMOVED lines=8> */
.L_x_11338:
[----:B------:R-:W-:Y:S05]  /*1b820*/  BSYNC B0 ;  /* 0x0000000000007941 */ /* 0x000fea0003800000 */
.L_x_11337:
[----:B------:R-:W0:Y:S01]  /*1b830*/  S2R R2, SR_TID.X ;  /* 0x0000000000027919 */ /* 0x000e220000002100 */
[----:B------:R-:W-:Y:S02]  /*1b840*/  IMAD.MOV.U32 R13, RZ, RZ, R18 ;  /* 0x000000ffff0d7224 */ /* 0x000fe400078e0012 */
[----:B------:R-:W-:Y:S02]  /*1b850*/  IMAD.MOV.U32 R12, RZ, RZ, RZ ;  /* 0x000000ffff0c7224 */ /* 0x000fe400078e00ff */
[----:B------:R-:W-:Y:S02]  /*1b860*/  IMAD.MOV.U32 R11, RZ, RZ, 0x1c1f ;  /* 0x00001c1fff0b7424 */ /* 0x000fe400078e00ff */
[----:B------:R-:W-:Y:S02]  /*1b870*/  IMAD.MOV.U32 R15, RZ, RZ, -0x1 ;  /* 0xffffffffff0f7424 */ /* 0x000fe400078e00ff */
[----:B------:R-:W-:Y:S02]  /*1b880*/  IMAD.MOV.U32 R3, RZ, RZ, R14 ;  /* 0x000000ffff037224 */ /* 0x000fe400078e000e */
[----:B------:R-:W-:-:S07]  /*1b890*/  IMAD R4, R4, 0x2, R17 ;  /* 0x0000000204047824 */ /* 0x000fce00078e0211 */
[----:B0-----:R-:W-:Y:S05]  /*1b8a0*/  WARPSYNC.COLLECTIVE R15, `(.L_x_11339) ;  /* 0x000000000f087348 */ /* 0x001fea0003c00000 */
[----:B------:R1:W2:Y:S02]  /*1b8b0*/  SHFL.IDX P6, R14, R13, R12, R11 ;  /* 0x0000000c0d0e7389 */ /* 0x0002a400000c000b */
[----:B012---:R-:W-:Y:S01]  /*1b8c0*/  ENDCOLLECTIVE ;  /* 0x000000000000791b */ /* 0x007fe20003800000 */
.L_x_11339:
        /* <DEDUP_REMOVED lines=17> */
.L_x_11340:
        /* <DEDUP_REMOVED lines=9> */
[----:B------:R-:W-:Y:S01]  /*1ba70*/  ISETP.LT.OR P3, PT, R6, 0x21, P2 ;  /* 0x000000210600780c */ /* 0x000fe20001761670 */
[----:B0-----:R-:W-:-:S12]  /*1ba80*/  IMAD.MOV.U32 R3, RZ, RZ, R14 ;  /* 0x000000ffff037224 */ /* 0x001fd800078e000e */
[----:B------:R-:W-:Y:S05]  /*1ba90*/  WARPSYNC.COLLECTIVE R15, `(.L_x_11341) ;  /* 0x000000000f087348 */ /* 0x000fea0003c00000 */
[----:B------:R0:W1:Y:S02]  /*1baa0*/  SHFL.IDX P6, R14, R13, R12, R11 ;  /* 0x0000000c0d0e7389 */ /* 0x00006400000c000b */
[----:B01----:R-:W-:Y:S01]  /*1bab0*/  ENDCOLLECTIVE ;  /* 0x000000000000791b */ /* 0x003fe20003800000 */
.L_x_11341:
[----:B------:R-:W-:Y:S02]  /*1bac0*/  IMAD.MOV.U32 R13, RZ, RZ, R19 ;  /* 0x000000ffff0d7224 */ /* 0x000fe400078e0013 */
[----:B------:R-:W-:Y:S01]  /*1bad0*/  IMAD.MOV.U32 R12, RZ, RZ, 0x2 ;  /* 0x00000002ff0c7424 */ /* 0x000fe200078e00ff */
[----:B------:R-:W-:-:S13]  /*1bae0*/  IADD3 R2, P4, R14, R5, RZ ;  /* 0x000000050e027210 */ /* 0x000fda0007f9e0ff */
[----:B------:R-:W-:Y:S05]  /*1baf0*/  WARPSYNC.COLLECTIVE R15, `(.L_x_11342) ;  /* 0x000000000f087348 */ /* 0x000fea0003c00000 */
[----:B------:R0:W1:Y:S02]  /*1bb00*/  SHFL.IDX P6, R14, R13, R12, R11 ;  /* 0x0000000c0d0e7389 */ /* 0x00006400000c000b */
[----:B01----:R-:W-:Y:S01]  /*1bb10*/  ENDCOLLECTIVE ;  /* 0x000000000000791b */ /* 0x003fe20003800000 */
.L_x_11342:
        /* <DEDUP_REMOVED lines=15> */
.L_x_11343:
[----:B------:R-:W-:Y:S02]  /*1bc10*/  IMAD.MOV.U32 R13, RZ, RZ, R19 ;  /* 0x000000ffff0d7224 */ /* 0x000fe400078e0013 */
[----:B------:R-:W-:Y:S01]  /*1bc20*/  IMAD.MOV.U32 R12, RZ, RZ, 0x3 ;  /* 0x00000003ff0c7424 */ /* 0x000fe200078e00ff */
[----:B------:R-:W-:-:S13]  /*1bc30*/  IADD3 R2, P4, R14, R5, RZ ;  /* 0x000000050e027210 */ /* 0x000fda0007f9e0ff */
[----:B------:R-:W-:Y:S05]  /*1bc40*/  WARPSYNC.COLLECTIVE R15, `(.L_x_11344) ;  /* 0x000000000f087348 */ /* 0x000fea0003c00000 */
[----:B------:R0:W1:Y:S02]  /*1bc50*/  SHFL.IDX P6, R14, R13, R12, R11 ;  /* 0x0000000c0d0e7389 */ /* 0x00006400000c000b */
[----:B01----:R-:W-:Y:S01]  /*1bc60*/  ENDCOLLECTIVE ;  /* 0x000000000000791b */ /* 0x003fe20003800000 */
.L_x_11344:
        /* <DEDUP_REMOVED lines=14> */
.L_x_11345:
[----:B------:R-:W-:Y:S05]  /*1bd50*/  BRA `(.L_x_11346) ;  /* 0xffffffc4008c7947 */ /* 0x000fea000383ffff */
.L_x_11260:
        /* <DEDUP_REMOVED lines=8> */
.L_x_11348:
[----:B------:R-:W-:Y:S05]  /*1bde0*/  BSYNC B0 ;  /* 0x0000000000007941 */ /* 0x000fea0003800000 */
.L_x_11347:
        /* <DEDUP_REMOVED lines=9> */
.L_x_11349:
[----:B------:R-:W-:Y:S02]  /*1be80*/  ULDC UR4, c[0x0][0xc3c] ;  /* 0x00030f0000047ab9 */ /* 0x000fe40000000800 */
[----:B------:R-:W-:-:S13]  /*1be90*/  ISETP.GE.OR P1, PT, R9, UR4, !P0 ;  /* 0x0000000409007c0c */ /* 0x000fda000c726670 */
[----:B------:R-:W0:Y:S08]  /*1bea0*/  @!P1 LDC.64 R2, c[0x0][0xc80] ;  /* 0x00032000ff029b82 */ /* 0x000e300000000a00 */
[----:B------:R-:W1:Y:S01]  /*1beb0*/  @!P1 LDC.64 R4, c[0x0][0xc78] ;  /* 0x00031e00ff049b82 */ /* 0x000e620000000a00 */
[----:B------:R-:W-:Y:S01]  /*1bec0*/  CS2R R24, SRZ ;  /* 0x0000000000187805 */ /* 0x000fe2000001ff00 */
        /* <DEDUP_REMOVED lines=18> */
.L_x_11350:
[----:B------:R-:W-:Y:S01]  /*1bff0*/  IMAD.MOV.U32 R12, RZ, RZ, 0x2 ;  /* 0x00000002ff0c7424 */ /* 0x000fe200078e00ff */
[----:B------:R-:W-:-:S05]  /*1c000*/  SEL R4, R14, RZ, P1 ;  /* 0x000000ff0e047207 */ /* 0x000fca0000800000 */
[----:B------:R-:W-:-:S04]  /*1c010*/  IMAD.IADD R4, R13, 0x1, R4 ;  /* 0x000000010d047824 */ /* 0x000fc800078e0204 */
[----:B------:R-:W-:-:S07]  /*1c020*/  IMAD.MOV.U32 R13, RZ, RZ, R4 ;  /* 0x000000ffff0d7224 */ /* 0x000fce00078e0004 */
[----:B------:R-:W-:Y:S05]  /*1c030*/  WARPSYNC.COLLECTIVE R15, `(.L_x_11351) ;  /* 0x000000000f087348 */ /* 0x000fea0003c00000 */
[----:B------:R0:W1:Y:S02]  /*1c040*/  SHFL.UP P6, R14, R13, R12, R11 ;  /* 0x0400000c0d0e7389 */ /* 0x00006400000c000b */
[----:B01----:R-:W-:Y:S01]  /*1c050*/  ENDCOLLECTIVE ;  /* 0x000000000000791b */ /* 0x003fe20003800000 */
.L_x_11351:
[----:B------:R-:W-:Y:S01]  /*1c060*/  IMAD.MOV.U32 R12, RZ, RZ, 0x4 ;  /* 0x00000004ff0c7424 */ /* 0x000fe200078e00ff */
[----:B------:R-:W-:-:S05]  /*1c070*/  SEL R3, R14, RZ, P2 ;  /* 0x000000ff0e037207 */ /* 0x000fca0001000000 */
[----:B------:R-:W-:-:S04]  /*1c080*/  IMAD.IADD R2, R4, 0x1, R3 ;  /* 0x0000000104027824 */ /* 0x000fc800078e0203 */
[----:B------:R-:W-:-:S07]  /*1c090*/  IMAD.MOV.U32 R13, RZ, RZ, R2 ;  /* 0x000000ffff0d7224 */ /* 0x000fce00078e0002 */
[----:B------:R-:W-:Y:S05]  /*1c0a0*/  WARPSYNC.COLLECTIVE R15, `(.L_x_11352) ;  /* 0x000000000f087348 */ /* 0x000fea0003c00000 */
[----:B------:R0:W1:Y:S02]  /*1c0b0*/  SHFL.UP P6, R14, R13, R12, R11 ;  /* 0x0400000c0d0e7389 */ /* 0x00006400000c000b */
[----:B01----:R-:W-:Y:S01]  /*1c0c0*/  ENDCOLLECTIVE ;  /* 0x000000000000791b */ /* 0x003fe20003800000 */
.L_x_11352:
[----:B------:R-:W-:Y:S01]  /*1c0d0*/  IMAD.MOV.U32 R12, RZ, RZ, 0x8 ;  /* 0x00000008ff0c7424 */ /* 0x000fe200078e00ff */
[----:B------:R-:W-:-:S05]  /*1c0e0*/  SEL R3, R14, RZ, P3 ;  /* 0x000000ff0e037207 */ /* 0x000fca0001800000 */
[----:B------:R-:W-:-:S04]  /*1c0f0*/  IMAD.IADD R3, R2, 0x1, R3 ;  /* 0x0000000102037824 */ /* 0x000fc800078e0203 */
[----:B------:R-:W-:-:S07]  /*1c100*/  IMAD.MOV.U32 R13, RZ, RZ, R3 ;  /* 0x000000ffff0d7224 */ /* 0x000fce00078e0003 */
[----:B------:R-:W-:Y:S05]  /*1c110*/  WARPSYNC.COLLECTIVE R15, `(.L_x_11353) ;  /* 0x000000000f087348 */ /* 0x000fea0003c00000 */
[----:B------:R0:W1:Y:S02]  /*1c120*/  SHFL.UP P6, R14, R13, R12, R11 ;  /* 0x0400000c0d0e7389 */ /* 0x00006400000c000b */
[----:B01----:R-:W-:Y:S01]  /*1c130*/  ENDCOLLECTIVE ;  /* 0x000000000000791b */ /* 0x003fe20003800000 */
.L_x_11353:
[----:B------:R-:W-:Y:S01]  /*1c140*/  IMAD.MOV.U32 R12, RZ, RZ, 0x10 ;  /* 0x00000010ff0c7424 */ /* 0x000fe200078e00ff */
[----:B------:R-:W-:-:S05]  /*1c150*/  SEL R4, R14, RZ, P4 ;  /* 0x000000ff0e047207 */ /* 0x000fca0002000000 */
[----:B------:R-:W-:-:S04]  /*1c160*/  IMAD.IADD R4, R3, 0x1, R4 ;  /* 0x0000000103047824 */ /* 0x000fc800078e0204 */
[----:B------:R-:W-:-:S07]  /*1c170*/  IMAD.MOV.U32 R13, RZ, RZ, R4 ;  /* 0x000000ffff0d7224 */ /* 0x000fce00078e0004 */
[----:B------:R-:W-:Y:S05]  /*1c180*/  WARPSYNC.COLLECTIVE R15, `(.L_x_11354) ;  /* 0x000000000f087348 */ /* 0x000fea0003c00000 */
[----:B------:R0:W1:Y:S02]  /*1c190*/  SHFL.UP P6, R14, R13, R12, R11 ;  /* 0x0400000c0d0e7389 */ /* 0x00006400000c000b */
[----:B01----:R-:W-:Y:S01]  /*1c1a0*/  ENDCOLLECTIVE ;  /* 0x000000000000791b */ /* 0x003fe20003800000 */
.L_x_11354:
        /* <DEDUP_REMOVED lines=8> */
.L_x_11355:
[----:B------:R-:W-:Y:S05]  /*1c230*/  BRA `(.L_x_11356) ;  /* 0xffffffc400a87947 */ /* 0x000fea000383ffff */
.L_x_11263:
[----:B------:R-:W-:Y:S01]  /*1c240*/  BSSY B0, `(.L_x_11357) ;  /* 0x0000007000007945 */ /* 0x000fe20003800000 */
[----:B------:R-:W-:Y:S02]  /*1c250*/  IMAD.MOV.U32 R12, RZ, RZ, 0x1 ;  /* 0x00000001ff0c7424 */ /* 0x000fe400078e00ff */
[----:B------:R-:W-:Y:S02]  /*1c260*/  IMAD.MOV.U32 R11, RZ, RZ, RZ ;  /* 0x000000ffff0b7224 */ /* 0x000fe400078e00ff */
[----:B------:R-:W-:-:S07]  /*1c270*/  IMAD.MOV.U32 R15, RZ, RZ, -0x1 ;  /* 0xffffffffff0f7424 */ /* 0x000fce00078e00ff */
[----:B------:R-:W-:Y:S05]  /*1c280*/  WARPSYNC.COLLECTIVE R15, `(.L_x_11358) ;  /* 0x000000000f087348 */ /* 0x000fea0003c00000 */
[----:B------:R0:W1:Y:S02]  /*1c290*/  SHFL.UP P6, R14, R13, R12, R11 ;  /* 0x0400000c0d0e7389 */ /* 0x00006400000c000b */
[----:B01----:R-:W-:Y:S01]  /*1c2a0*/  ENDCOLLECTIVE ;  /* 0x000000000000791b */ /* 0x003fe20003800000 */
.L_x_11358:
[----:B------:R-:W-:Y:S05]  /*1c2b0*/  BSYNC B0 ;  /* 0x0000000000007941 */ /* 0x000fea0003800000 */
.L_x_11357:
        /* <DEDUP_REMOVED lines=8> */
.L_x_11359:
[----:B------:R-:W-:Y:S01]  /*1c340*/  IMAD.MOV.U32 R12, RZ, RZ, 0x4 ;  /* 0x00000004ff0c7424 */ /* 0x000fe200078e00ff */
[----:B------:R-:W-:-:S05]  /*1c350*/  SEL R2, R14, RZ, P2 ;  /* 0x000000ff0e027207 */ /* 0x000fca0001000000 */
[----:B------:R-:W-:-:S04]  /*1c360*/  IMAD.IADD R2, R13, 0x1, R2 ;  /* 0x000000010d027824 */ /* 0x000fc800078e0202 */
[----:B------:R-:W-:-:S07]  /*1c370*/  IMAD.MOV.U32 R13, RZ, RZ, R2 ;  /* 0x000000ffff0d7224 */ /* 0x000fce00078e0002 */
[----:B------:R-:W-:Y:S05]  /*1c380*/  WARPSYNC.COLLECTIVE R15, `(.L_x_11360) ;  /* 0x000000000f087348 */ /* 0x000fea0003c00000 */
[----:B------:R0:W1:Y:S02]  /*1c390*/  SHFL.UP P6, R14, R13, R12, R11 ;  /* 0x0400000c0d0e7389 */ /* 0x00006400000c000b */
[----:B01----:R-:W-:Y:S01]  /*1c3a0*/  ENDCOLLECTIVE ;  /* 0x000000000000791b */ /* 0x003fe20003800000 */
.L_x_11360:
[----:B------:R-:W-:Y:S01]  /*1c3b0*/  IMAD.MOV.U32 R12, RZ, RZ, 0x8 ;  /* 0x00000008ff0c7424 */ /* 0x000fe200078e00ff */
[----:B------:R-:W-:-:S05]  /*1c3c0*/  SEL R3, R14, RZ, P3 ;  /* 0x000000ff0e037207 */ /* 0x000fca0001800000 */
[----:B------:R-:W-:-:S04]  /*1c3d0*/  IMAD.IADD R3, R2, 0x1, R3 ;  /* 0x0000000102037824 */ /* 0x000fc800078e0203 */
[----:B------:R-:W-:-:S07]  /*1c3e0*/  IMAD.MOV.U32 R13, RZ, RZ, R3 ;  /* 0x000000ffff0d7224 */ /* 0x000fce00078e0003 */
[----:B------:R-:W-:Y:S05]  /*1c3f0*/  WARPSYNC.COLLECTIVE R15, `(.L_x_11361) ;  /* 0x000000000f087348 */ /* 0x000fea0003c00000 */
[----:B------:R0:W1:Y:S02]  /*1c400*/  SHFL.UP P6, R14, R13, R12, R11 ;  /* 0x0400000c0d0e7389 */ /* 0x00006400000c000b */
[----:B01----:R-:W-:Y:S01]  /*1c410*/  ENDCOLLECTIVE ;  /* 0x000000000000791b */ /* 0x003fe20003800000 */
.L_x_11361:
[----:B------:R-:W-:Y:S01]  /*1c420*/  IMAD.MOV.U32 R12, RZ, RZ, 0x10 ;  /* 0x00000010ff0c7424 */ /* 0x000fe200078e00ff */
[----:B------:R-:W-:-:S05]  /*1c430*/  SEL R4, R14, RZ, P4 ;  /* 0x000000ff0e047207 */ /* 0x000fca0002000000 */
[----:B------:R-:W-:-:S04]  /*1c440*/  IMAD.IADD R4, R3, 0x1, R4 ;  /* 0x0000000103047824 */ /* 0x000fc800078e0204 */
[----:B------:R-:W-:-:S07]  /*1c450*/  IMAD.MOV.U32 R13, RZ, RZ, R4 ;  /* 0x000000ffff0d7224 */ /* 0x000fce00078e0004 */
[----:B------:R-:W-:Y:S05]  /*1c460*/  WARPSYNC.COLLECTIVE R15, `(.L_x_11362) ;  /* 0x000000000f087348 */ /* 0x000fea0003c00000 */
[----:B------:R0:W1:Y:S02]  /*1c470*/  SHFL.UP P6, R14, R13, R12, R11 ;  /* 0x0400000c0d0e7389 */ /* 0x00006400000c000b */
[----:B01----:R-:W-:Y:S01]  /*1c480*/  ENDCOLLECTIVE ;  /* 0x000000000000791b */ /* 0x003fe20003800000 */
.L_x_11362:
        /* <DEDUP_REMOVED lines=8> */
.L_x_11363:
[----:B------:R-:W-:Y:S05]  /*1c510*/  BRA `(.L_x_11364) ;  /* 0xffffffc400947947 */ /* 0x000fea000383ffff */
.L_x_11265:
[----:B------:R-:W-:Y:S01]  /*1c520*/  BSSY B0, `(.L_x_11365) ;  /* 0x0000006000007945 */ /* 0x000fe20003800000 */
[----:B------:R-:W-:Y:S01]  /*1c530*/  PLOP3.LUT P6, PT, P6, PT, PT, 0x8, 0x0 ;  /* 0x000000000000781c */ /* 0x000fe200037ce170 */
[----:B------:R-:W-:-:S12]  /*1c540*/  IMAD.MOV.U32 R15, RZ, RZ, -0x1 ;  /* 0xffffffffff0f7424 */ /* 0x000fd800078e00ff */
[----:B0-----:R-:W-:Y:S05]  /*1c550*/  WARPSYNC.COLLECTIVE R15, `(.L_x_11366) ;  /* 0x000000000f087348 */ /* 0x001fea0003c00000 */
[----:B------:R-:W-:Y:S01]  /*1c560*/  VOTE.ANY R14, PT, P6 ;  /* 0x00000000000e7806 */ /* 0x000fe200030e0100 */
[----:B0-----:R-:W-:Y:S06]  /*1c570*/  ENDCOLLECTIVE ;  /* 0x000000000000791b */ /* 0x001fec0003800000 */
.L_x_11366:
[----:B------:R-:W-:Y:S05]  /*1c580*/  BSYNC B0 ;  /* 0x0000000000007941 */ /* 0x000fea0003800000 */
.L_x_11365:
[----:B------:R-:W-:Y:S02]  /*1c590*/  IMAD.MOV.U32 R3, RZ, RZ, R14 ;  /* 0x000000ffff037224 */ /* 0x000fe400078e000e */
[----:B------:R-:W-:Y:S02]  /*1c5a0*/  IMAD.MOV.U32 R13, RZ, RZ, R25 ;  /* 0x000000ffff0d7224 */ /* 0x000fe400078e0019 */
[----:B------:R-:W0:Y:S01]  /*1c5b0*/  POPC R7, R3 ;  /* 0x0000000300077309 */ /* 0x000e220000000000 */
[----:B------:R-:W-:Y:S02]  /*1c5c0*/  IMAD.MOV.U32 R11, RZ, RZ, 0x1f ;  /* 0x0000001fff0b7424 */ /* 0x000fe400078e00ff */
[----:B------:R-:W-:Y:S02]  /*1c5d0*/  IMAD.MOV.U32 R15, RZ, RZ, -0x1 ;  /* 0xffffffffff0f7424 */ /* 0x000fe400078e00ff */
[----:B0-----:R-:W-:Y:S02]  /*1c5e0*/  IMAD.MOV.U32 R12, RZ, RZ, R7 ;  /* 0x000000ffff0c7224 */ /* 0x001fe400078e0007 */
[----:B------:R-:W-:-:S07]  /*1c5f0*/  IMAD.IADD R27, R7, 0x1, R27 ;  /* 0x00000001071b7824 */ /* 0x000fce00078e021b */
[----:B------:R-:W-:Y:S05]  /*1c600*/  WARPSYNC.COLLECTIVE R15, `(.L_x_11367) ;  /* 0x000000000f087348 */ /* 0x000fea0003c00000 */
[----:B------:R0:W1:Y:S02]  /*1c610*/  SHFL.IDX P6, R14, R13, R12, R11 ;  /* 0x0000000c0d0e7389 */ /* 0x00006400000c000b */
[----:B01----:R-:W-:Y:S01]  /*1c620*/  ENDCOLLECTIVE ;  /* 0x000000000000791b */ /* 0x003fe20003800000 */
.L_x_11367:
[----:B------:R-:W-:Y:S02]  /*1c630*/  IMAD.MOV.U32 R13, RZ, RZ, R5 ;  /* 0x000000ffff0d7224 */ /* 0x000fe400078e0005 */
[----:B------:R-:W-:-:S07]  /*1c640*/  IMAD.MOV.U32 R25, RZ, RZ, R14 ;  /* 0x000000ffff197224 */ /* 0x000fce00078e000e */
[----:B------:R-:W-:Y:S05]  /*1c650*/  WARPSYNC.COLLECTIVE R15, `(.L_x_11368) ;  /* 0x000000000f087348 */ /* 0x000fea0003c00000 */
[----:B------:R0:W1:Y:S02]  /*1c660*/  SHFL.IDX P6, R14, R13, R12, R11 ;  /* 0x0000000c0d0e7389 */ /* 0x00006400000c000b */
[----:B01----:R-:W-:Y:S01]  /*1c670*/  ENDCOLLECTIVE ;  /* 0x000000000000791b */ /* 0x003fe20003800000 */
.L_x_11368:
[----:B------:R-:W-:Y:S01]  /*1c680*/  IMAD.MOV.U32 R5, RZ, RZ, R14 ;  /* 0x000000ffff057224 */ /* 0x000fe200078e000e */
[----:B------:R-:W-:Y:S06]  /*1c690*/  BRA `(.L_x_11369) ;  /* 0xffffffc400747947 */ /* 0x000fec000383ffff */
.L_x_11267:
[----:B------:R-:W-:Y:S01]  /*1c6a0*/  BSSY B0, `(.L_x_11370) ;  /* 0x0000007000007945 */ /* 0x000fe20003800000 */
[----:B------:R-:W-:Y:S02]  /*1c6b0*/  IMAD.MOV.U32 R13, RZ, RZ, R2 ;  /* 0x000000ffff0d7224 */ /* 0x000fe400078e0002 */
[----:B------:R-:W-:Y:S02]  /*1c6c0*/  IMAD.MOV.U32 R11, RZ, RZ, 0x1f ;  /* 0x0000001fff0b7424 */ /* 0x000fe400078e00ff */
[----:B------:R-:W-:-:S07]  /*1c6d0*/  IMAD.MOV.U32 R15, RZ, RZ, -0x1 ;  /* 0xffffffffff0f7424 */ /* 0x000fce00078e00ff */
[----:B0123--:R-:W-:Y:S05]  /*1c6e0*/  WARPSYNC.COLLECTIVE R15, `(.L_x_11371) ;  /* 0x000000000f087348 */ /* 0x00ffea0003c00000 */
[----:B------:R4:W0:Y:S02]  /*1c6f0*/  SHFL.IDX P6, R14, R13, R12, R11 ;  /* 0x0000000c0d0e7389 */ /* 0x00082400000c000b */
[----:B01234-:R-:W-:Y:S01]  /*1c700*/  ENDCOLLECTIVE ;  /* 0x000000000000791b */ /* 0x01ffe20003800000 */
.L_x_11371:
[----:B------:R-:W-:Y:S05]  /*1c710*/  BSYNC B0 ;  /* 0x0000000000007941 */ /* 0x000fea0003800000 */
.L_x_11370:
[----:B------:R-:W-:Y:S01]  /*1c720*/  IMAD.MOV.U32 R24, RZ, RZ, R14 ;  /* 0x000000ffff187224 */ /* 0x000fe200078e000e */
[----:B------:R-:W-:Y:S06]  /*1c730*/  BRA `(.L_x_11266) ;  /* 0xffffffc400647947 */ /* 0x000fec000383ffff */
.L_x_11273:
[----:B0-----:R0:W1:Y:S02]  /*1c740*/  SYNCS.PHASECHK.TRANS64.TRYWAIT P0, [R5+URZ+0x2d820], R0 ;  /* 0x02d82000050075a7 */ /* 0x001064000800017f */
[----:B-1----:R-:W-:Y:S05]  /*1c750*/  @!P0 NANOSLEEP.SYNCS 0x989680 ;  /* 0x009896800000895d */ /* 0x002fea0003900000 */
[----:B------:R-:W1:Y:S02]  /*1c760*/  @!P0 SYNCS.PHASECHK.TRANS64 P0, [R5+URZ+0x2d820], R0 ;  /* 0x02d82000050085a7 */ /* 0x000e64000800007f */
[----:B-1----:R-:W-:Y:S05]  /*1c770*/  @!P0 BRA `(.L_x_11273) ;  /* 0xfffffffc00f08947 */ /* 0x002fea000383ffff */
[----:B------:R-:W-:Y:S05]  /*1c780*/  BRA `(.L_x_11372) ;  /* 0xffffffcc00c07947 */ /* 0x000fea000383ffff */
.L_x_11274:
        /* <DEDUP_REMOVED lines=11> */
.L_x_11374:
[----:B------:R-:W-:Y:S05]  /*1c840*/  BSYNC B0 ;  /* 0x0000000000007941 */ /* 0x000fea0003800000 */
.L_x_11373:
[----:B------:R-:W-:Y:S05]  /*1c850*/  BRA `(.L_x_11375) ;  /* 0xffffffcc00a87947 */ /* 0x000fea000383ffff */
.L_x_11277:
[----:B------:R-:W-:Y:S01]  /*1c860*/  BSSY B1, `(.L_x_11376) ;  /* 0x0000006000017945 */ /* 0x000fe20003800000 */
[----:B------:R-:W-:-:S07]  /*1c870*/  IMAD.MOV.U32 R15, RZ, RZ, -0x1 ;  /* 0xffffffffff0f7424 */ /* 0x000fce00078e00ff */
[----:B0-2---:R-:W-:Y:S05]  /*1c880*/  WARPSYNC.COLLECTIVE R15, `(.L_x_11377) ;  /* 0x000000000f0c7348 */ /* 0x005fea0003c00000 */
[----:B------:R-:W-:Y:S02]  /*1c890*/  ELECT P6, UR62, PT ;  /* 0x00000000003e782f */ /* 0x000fe400038c0000 */
[----:B------:R-:W-:Y:S01]  /*1c8a0*/  MOV R14, UR62 ;  /* 0x0000003e000e7c02 */ /* 0x000fe20008000f00 */
[----:B0-2---:R-:W-:Y:S10]  /*1c8b0*/  ENDCOLLECTIVE ;  /* 0x000000000000791b */ /* 0x005ff40003800000 */
.L_x_11377:
[----:B------:R-:W-:Y:S05]  /*1c8c0*/  BSYNC B1 ;  /* 0x0000000000017941 */ /* 0x000fea0003800000 */
.L_x_11376:
[----:B------:R-:W-:Y:S05]  /*1c8d0*/  BRA `(.L_x_11378) ;  /* 0xffffffcc00a07947 */ /* 0x000fea000383ffff */
.L_x_11279:
[----:B0-----:R0:W1:Y:S02]  /*1c8e0*/  SYNCS.PHASECHK.TRANS64.TRYWAIT P1, [R3+URZ+0x2d840], R2 ;  /* 0x02d84002030075a7 */ /* 0x001064000802017f */
[----:B-1----:R-:W-:Y:S05]  /*1c8f0*/  @!P1 NANOSLEEP.SYNCS 0x989680 ;  /* 0x009896800000995d */ /* 0x002fea0003900000 */
[----:B------:R-:W1:Y:S02]  /*1c900*/  @!P1 SYNCS.PHASECHK.TRANS64 P1, [R3+URZ+0x2d840], R2 ;  /* 0x02d84002030095a7 */ /* 0x000e64000802007f */
[----:B-1----:R-:W-:Y:S05]  /*1c910*/  @!P1 BRA `(.L_x_11279) ;  /* 0xfffffffc00f09947 */ /* 0x002fea000383ffff */
[----:B------:R-:W-:Y:S05]  /*1c920*/  BRA `(.L_x_11379) ;  /* 0xffffffcc00c07947 */ /* 0x000fea000383ffff */
.L_x_11281:
[----:B-1----:R1:W3:Y:S02]  /*1c930*/  SYNCS.PHASECHK.TRANS64.TRYWAIT P1, [R23+URZ+0x2d840], R0 ;  /* 0x02d84000170075a7 */ /* 0x0022e4000802017f */
[----:B---3--:R-:W-:Y:S05]  /*1c940*/  @!P1 NANOSLEEP.SYNCS 0x989680 ;  /* 0x009896800000995d */ /* 0x008fea0003900000 */
[----:B------:R-:W3:Y:S02]  /*1c950*/  @!P1 SYNCS.PHASECHK.TRANS64 P1, [R23+URZ+0x2d840], R0 ;  /* 0x02d84000170095a7 */ /* 0x000ee4000802007f */
[----:B---3--:R-:W-:Y:S05]  /*1c960*/  @!P1 BRA `(.L_x_11281) ;  /* 0xfffffffc00f09947 */ /* 0x008fea000383ffff */
[----:B------:R-:W-:Y:S05]  /*1c970*/  BRA `(.L_x_11380) ;  /* 0xffffffcc00cc7947 */ /* 0x000fea000383ffff */
.L_x_11283:
[----:B---3--:R3:W4:Y:S02]  /*1c980*/  SYNCS.PHASECHK.TRANS64.TRYWAIT P1, [R3+URZ+0x2d860], R2 ;  /* 0x02d86002030075a7 */ /* 0x008724000802017f */
[----:B----4-:R-:W-:Y:S05]  /*1c990*/  @!P1 NANOSLEEP.SYNCS 0x989680 ;  /* 0x009896800000995d */ /* 0x010fea0003900000 */
[----:B------:R-:W4:Y:S02]  /*1c9a0*/  @!P1 SYNCS.PHASECHK.TRANS64 P1, [R3+URZ+0x2d860], R2 ;  /* 0x02d86002030095a7 */ /* 0x000f24000802007f */
[----:B----4-:R-:W-:Y:S05]  /*1c9b0*/  @!P1 BRA `(.L_x_11283) ;  /* 0xfffffffc00f09947 */ /* 0x010fea000383ffff */
[----:B------:R-:W-:Y:S05]  /*1c9c0*/  BRA `(.L_x_11381) ;  /* 0xffffffcc00c87947 */ /* 0x000fea000383ffff */
.L_x_11382:
        /* <DEDUP_REMOVED lines=11> */
.L_x_16001:


//--------------------- .text._ZN7cutlass13device_kernelIN5flash11enable_sm90INS1_16FlashAttnFwdSm90INS1_25CollectiveMainloopFwdSm90ILi2EN4cute5tupleIJNS5_1CILi1EEES8_S8_EEENS6_IJNS7_ILi192EEENS7_ILi128EEENS7_ILi96EEEEEELi96ENS_6half_tEfNS_4arch4Sm90ELb0ELb1ELb1ELb1ELb1ELb1ELb0ELb0ELb1ELb1ELb1ELb0EEENS1_21CollectiveEpilogueFwdINS6_IJSA_SC_SB_EEES9_SE_SG_Li384ELb1ELb1ELb1ELb0EEENS1_36VarlenDynamicPersistentTileSchedulerILi192ELi128ELi384ELi128ELb1ELb1ELb1ELb1ELb0ELb1EEEEEEEEEvNT_6ParamsE --------------------------
	.section	.text._ZN7cutlass13device_kernelIN5flash11enable_sm90INS1_16FlashAttnFwdSm90INS1_25CollectiveMainloopFwdSm90ILi2EN4cute5tupleIJNS5_1CILi1EEES8_S8_EEENS6_IJNS7_ILi192EEENS7_ILi128EEENS7_ILi96EEEEEELi96ENS_6half_tEfNS_4arch4Sm90ELb0ELb1ELb1ELb1ELb1ELb1ELb0ELb0ELb1ELb1ELb1ELb0EEENS1_21CollectiveEpilogueFwdINS6_IJSA_SC_SB_EEES9_SE_SG_Li384ELb1ELb1ELb1ELb0EEENS1_36VarlenDynamicPersistentTileSchedulerILi192ELi128ELi384ELi128ELb1ELb1ELb1ELb1ELb0ELb1EEEEEEEEEvNT_6ParamsE,"ax",@progbits
	.align	128
.text._ZN7cutlass13device_kernelIN5flash11enable_sm90INS1_16FlashAttnFwdSm90INS1_25CollectiveMainloopFwdSm90ILi2EN4cute5tupleIJNS5_1CILi1EEES8_S8_EEENS6_IJNS7_ILi192EEENS7_ILi128EEENS7_ILi96EEEEEELi96ENS_6half_tEfNS_4arch4Sm90ELb0ELb1ELb1ELb1ELb1ELb1ELb0ELb0ELb1ELb1ELb1ELb0EEENS1_21CollectiveEpilogueFwdINS6_IJSA_SC_SB_EEES9_SE_SG_Li384ELb1ELb1ELb1ELb0EEENS1_36VarlenDynamicPersistentTileSchedulerILi192ELi128ELi384ELi128ELb1ELb1ELb1ELb1ELb0ELb1EEEEEEEEEvNT_6ParamsE:
        .type           _ZN7cutlass13device_kernelIN5flash11enable_sm90INS1_16FlashAttnFwdSm90INS1_25CollectiveMainloopFwdSm90ILi2EN4cute5tupleIJNS5_1CILi1EEES8_S8_EEENS6_IJNS7_ILi192EEENS7_ILi128EEENS7_ILi96EEEEEELi96ENS_6half_tEfNS_4arch4Sm90ELb0ELb1ELb1ELb1ELb1ELb1ELb0ELb0ELb1ELb1ELb1ELb0EEENS1_21CollectiveEpilogueFwdINS6_IJSA_SC_SB_EEES9_SE_SG_Li384ELb1ELb1ELb1ELb0EEENS1_36VarlenDynamicPersistentTileSchedulerILi192ELi128ELi384ELi128ELb1ELb1ELb1ELb1ELb0ELb1EEEEEEEEEvNT_6ParamsE,@function
        .size           _ZN7cutlass13device_kernelIN5flash11enable_sm90INS1_16FlashAttnFwdSm90INS1_25CollectiveMainloopFwdSm90ILi2EN4cute5tupleIJNS5_1CILi1EEES8_S8_EEENS6_IJNS7_ILi192EEENS7_ILi128EEENS7_ILi96EEEEEELi96ENS_6half_tEfNS_4arch4Sm90ELb0ELb1ELb1ELb1ELb1ELb1ELb0ELb0ELb1ELb1ELb1ELb0EEENS1_21CollectiveEpilogueFwdINS6_IJSA_SC_SB_EEES9_SE_SG_Li384ELb1ELb1ELb1ELb0EEENS1_36VarlenDynamicPersistentTileSchedulerILi192ELi128ELi384ELi128ELb1ELb1ELb1ELb1ELb0ELb1EEEEEEEEEvNT_6ParamsE,(.L_x_16002 - _ZN7cutlass13device_kernelIN5flash11enable_sm90INS1_16FlashAttnFwdSm90INS1_25CollectiveMainloopFwdSm90ILi2EN4cute5tupleIJNS5_1CILi1EEES8_S8_EEENS6_IJNS7_ILi192EEENS7_ILi128EEENS7_ILi96EEEEEELi96ENS_6half_tEfNS_4arch4Sm90ELb0ELb1ELb1ELb1ELb1ELb1ELb0ELb0ELb1ELb1ELb1ELb0EEENS1_21CollectiveEpilogueFwdINS6_IJSA_SC_SB_EEES9_SE_SG_Li384ELb1ELb1ELb1ELb0EEENS1_36VarlenDynamicPersistentTileSchedulerILi192ELi128ELi384ELi128ELb1ELb1ELb1ELb1ELb0ELb1EEEEEEEEEvNT_6ParamsE)
        .other          _ZN7cutlass13device_kernelIN5flash11enable_sm90INS1_16FlashAttnFwdSm90INS1_25CollectiveMainloopFwdSm90ILi2EN4cute5tupleIJNS5_1CILi1EEES8_S8_EEENS6_IJNS7_ILi192EEENS7_ILi128EEENS7_ILi96EEEEEELi96ENS_6half_tEfNS_4arch4Sm90ELb0ELb1ELb1ELb1ELb1ELb1ELb0ELb0ELb1ELb1ELb1ELb0EEENS1_21CollectiveEpilogueFwdINS6_IJSA_SC_SB_EEES9_SE_SG_Li384ELb1ELb1ELb1ELb0EEENS1_36VarlenDynamicPersistentTileSchedulerILi192ELi128ELi384ELi128ELb1ELb1ELb1ELb1ELb0ELb1EEEEEEEEEvNT_6ParamsE,@"STO_CUDA_ENTRY STV_DEFAULT"
_ZN7cutlass13device_kernelIN5flash11enable_sm90INS1_16FlashAttnFwdSm90INS1_25CollectiveMainloopFwdSm90ILi2EN4cute5tupleIJNS5_1CILi1EEES8_S8_EEENS6_IJNS7_ILi192EEENS7_ILi128EEENS7_ILi96EEEEEELi96ENS_6half_tEfNS_4arch4Sm90ELb0ELb1ELb1ELb1ELb1ELb1ELb0ELb0ELb1ELb1ELb1ELb0EEENS1_21CollectiveEpilogueFwdINS6_IJSA_SC_SB_EEES9_SE_SG_Li384ELb1ELb1ELb1ELb0EEENS1_36VarlenDynamicPersistentTileSchedulerILi192ELi128ELi384ELi128ELb1ELb1ELb1ELb1ELb0ELb1EEEEEEEEEvNT_6ParamsE:
        /* <DEDUP_REMOVED lines=18> */
.L_x_11384:
[----:B------:R-:W-:Y:S05]  /*0120*/  BSYNC B0 ;  /* 0x0000000000007941 */ /* 0x000fea0003800000 */
.L_x_11383:
        /* <DEDUP_REMOVED lines=41> */
.L_x_11385:
        /* <DEDUP_REMOVED lines=22> */
.L_x_11386:
        /* <DEDUP_REMOVED lines=18> */
.L_x_11387:
        /* <DEDUP_REMOVED lines=22> */
.L_x_11388:
        /* <DEDUP_REMOVED lines=22> */
.L_x_11389:
        /* <DEDUP_REMOVED lines=8> */
.L_x_11392:
        /* <DEDUP_REMOVED lines=22> */
[----:B------:R-:W-:Y:S02]  /*0ae0*/  R2UR UR40, R2 ;  /* 0x00000000022872ca */ /* 0x000fe400000e0000 */
[----:B------:R-:W-:Y:S01]  /*0af0*/  CS2R R22, SRZ ;  /* 0x0000000000167805 */ /* 0x000fe2000001ff00 */
[----:B------:R-:W-:Y:S01]  /*0b00*/  ULOP3.LUT UR39, UR36, 0x1, URZ, 0xfc, !UPT ;  /* 0x0000000124277892 */ /* 0x000fe2000f8efc3f */
[----:B------:R-:W-:-:S09]  /*0b10*/  UMOV UR37, URZ ;  /* 0x0000003f00257c82 */ /* 0x000fd20008000000 */
[----:B------:R-:W-:Y:S01]  /*0b20*/  UIADD3 UR40, UR40, 0xc400, URZ ;  /* 0x0000c40028287890 */ /* 0x000fe2000fffe03f */
[----:B0-----:R-:W-:-:S05]  /*0b30*/  VIADD R0, R0, 0xffffff80 ;  /* 0xffffff8000007836 */ /* 0x001fca0000000000 */
[----:B------:R-:W-:Y:S02]  /*0b40*/  SHF.R.S32.HI R3, RZ, 0x1f, R0 ;  /* 0x0000001fff037819 */ /* 0x000fe40000011400 */
[-C--:B------:R-:W-:Y:S02]  /*0b50*/  LEA.HI R6, R0, R0.reuse, RZ, 0x1 ;  /* 0x0000000000067211 */ /* 0x080fe400078f08ff */
[CC--:B------:R-:W-:Y:S02]  /*0b60*/  LEA.HI R5, R3.reuse, R0.reuse, RZ, 0x4 ;  /* 0x0000000003057211 */ /* 0x0c0fe400078f20ff */
[CC--:B------:R-:W-:Y:S02]  /*0b70*/  LEA.HI R7, R3.reuse, R0.reuse, RZ, 0x5 ;  /* 0x0000000003077211 */ /* 0x0c0fe400078f28ff */
[CC--:B------:R-:W-:Y:S02]  /*0b80*/  LEA.HI R4, R3.reuse, R0.reuse, RZ, 0x2 ;  /* 0x0000000003047211 */ /* 0x0c0fe400078f10ff */
[----:B------:R-:W-:-:S02]  /*0b90*/  LEA.HI R3, R3, R0, RZ, 0x7 ;  /* 0x0000000003037211 */ /* 0x000fc400078f38ff */
[----:B------:R-:W-:Y:S02]  /*0ba0*/  LOP3.LUT R9, R6, 0xfffffffe, RZ, 0xc0, !PT ;  /* 0xfffffffe06097812 */ /* 0x000fe400078ec0ff */
[--C-:B------:R-:W-:Y:S02]  /*0bb0*/  SHF.R.S32.HI R8, RZ, 0x2, R4.reuse ;  /* 0x00000002ff087819 */ /* 0x100fe40000011404 */
[----:B------:R-:W-:Y:S01]  /*0bc0*/  SHF.R.S32.HI R11, RZ, 0x1f, R4 ;  /* 0x0000001fff0b7819 */ /* 0x000fe20000011404 */
[----:B------:R-:W-:Y:S01]  /*0bd0*/  IMAD.IADD R18, R0, 0x1, -R9 ;  /* 0x0000000100127824 */ /* 0x000fe200078e0a09 */
[----:B------:R-:W-:Y:S02]  /*0be0*/  LOP3.LUT R13, R4, 0xfffffffc, RZ, 0xc0, !PT ;  /* 0xfffffffc040d7812 */ /* 0x000fe400078ec0ff */
[----:B------:R-:W-:Y:S01]  /*0bf0*/  SHF.R.S32.HI R4, RZ, 0x7, R3 ;  /* 0x00000007ff047819 */ /* 0x000fe20000011403 */
[----:B------:R-:W-:Y:S01]  /*0c00*/  IMAD.SHL.U32 R24, R18, 0x4, RZ ;  /* 0x0000000412187824 */ /* 0x000fe200078e00ff */
[----:B------:R-:W-:Y:S01]  /*0c10*/  SHF.R.S32.HI R12, RZ, 0x1, R6 ;  /* 0x00000001ff0c7819 */ /* 0x000fe20000011406 */
[----:B------:R-:W-:Y:S01]  /*0c20*/  IMAD.IADD R13, R0, 0x1, -R13 ;  /* 0x00000001000d7824 */ /* 0x000fe200078e0a0d */
[----:B------:R-:W-:Y:S01]  /*0c30*/  LOP3.LUT R15, R3, 0xffffff80, RZ, 0xc0, !PT ;  /* 0xffffff80030f7812 */ /* 0x000fe200078ec0ff */
[----:B------:R-:W-:Y:S01]  /*0c40*/  IMAD.HI R10, R4, 0x55555556, RZ ;  /* 0x55555556040a7827 */ /* 0x000fe200078e02ff */
[----:B------:R-:W-:Y:S01]  /*0c50*/  LEA.HI R11, R11, R8, RZ, 0x2 ;  /* 0x000000080b0b7211 */ /* 0x000fe200078f10ff */
[----:B------:R0:W-:Y:S01]  /*0c60*/  STL [R1+0xb4], R18 ;  /* 0x0000b41201007387 */ /* 0x0001e20000100800 */
[----:B------:R-:W-:Y:S01]  /*0c70*/  LEA.HI R9, R6, R12, RZ, 0x1 ;  /* 0x0000000c06097211 */ /* 0x000fe200078f08ff */
[----:B------:R-:W-:Y:S01]  /*0c80*/  IMAD.IADD R21, R0, 0x1, -R15 ;  /* 0x0000000100157824 */ /* 0x000fe200078e0a0f */
[----:B------:R-:W-:Y:S01]  /*0c90*/  LOP3.LUT R3, R5, 0xfffffff0, RZ, 0xc0, !PT ;  /* 0xfffffff005037812 */ /* 0x000fe200078ec0ff */
[----:B------:R-:W-:Y:S01]  /*0ca0*/  VIADD R20, R24, 0x20 ;  /* 0x0000002018147836 */ /* 0x000fe20000000000 */
[----:B------:R-:W-:-:S02]  /*0cb0*/  SHF.R.S32.HI R6, RZ, 0x4, R5 ;  /* 0x00000004ff067819 */ /* 0x000fc40000011405 */
[----:B------:R-:W-:Y:S01]  /*0cc0*/  LOP3.LUT R11, R11, 0xfffffffc, RZ, 0xc0, !PT ;  /* 0xfffffffc0b0b7812 */ /* 0x000fe200078ec0ff */
[----:B------:R-:W-:Y:S01]  /*0cd0*/  IMAD.IADD R3, R0, 0x1, -R3 ;  /* 0x0000000100037824 */ /* 0x000fe200078e0a03 */
[----:B------:R-:W-:Y:S01]  /*0ce0*/  LEA.HI R17, R10, R10, RZ, 0x1 ;  /* 0x0000000a0a117211 */ /* 0x000fe200078f08ff */
[----:B------:R-:W-:Y:S01]  /*0cf0*/  VIADD R0, R24, 0x10 ;  /* 0x0000001018007836 */ /* 0x000fe20000000000 */
[----:B------:R-:W-:Y:S01]  /*0d00*/  LEA.HI R5, R5, R6, RZ, 0x1 ;  /* 0x0000000605057211 */ /* 0x000fe200078f08ff */
[----:B------:R-:W-:Y:S01]  /*0d10*/  IMAD.IADD R11, R8, 0x1, -R11 ;  /* 0x00000001080b7824 */ /* 0x000fe200078e0a0b */
[----:B------:R-:W-:Y:S01]  /*0d20*/  LOP3.LUT R9, R9, 0x7fffffe, RZ, 0xc0, !PT ;  /* 0x07fffffe09097812 */ /* 0x000fe200078ec0ff */
[----:B------:R-:W-:Y:S01]  /*0d30*/  STL [R1+0xb8], R21 ;  /* 0x0000b81501007387 */ /* 0x000fe20000100800 */
[----:B------:R-:W-:Y:S01]  /*0d40*/  SHF.R.S32.HI R8, RZ, 0x1f, R21 ;  /* 0x0000001fff087819 */ /* 0x000fe20000011415 */
[----:B------:R-:W-:Y:S01]  /*0d50*/  IMAD R17, R17, -0x3, R4 ;  /* 0xfffffffd11117824 */ /* 0x000fe200078e0204 */
[----:B------:R-:W-:Y:S01]  /*0d60*/  LOP3.LUT R5, R5, 0x1ffffffe, RZ, 0xc0, !PT ;  /* 0x1ffffffe05057812 */ /* 0x000fe200078ec0ff */
[----:B------:R-:W-:Y:S01]  /*0d70*/  IMAD.IADD R9, R12, 0x1, -R9 ;  /* 0x000000010c097824 */ /* 0x000fe200078e0a09 */
[----:B------:R-:W-:Y:S01]  /*0d80*/  STL [R1+0x60], R24 ;  /* 0x0000601801007387 */ /* 0x000fe20000100800 */
[C---:B------:R-:W-:Y:S01]  /*0d90*/  LEA.HI R4, R13.reuse, R13, RZ, 0x1 ;  /* 0x0000000d0d047211 */ /* 0x040fe200078f08ff */
[----:B------:R-:W-:Y:S01]  /*0da0*/  IMAD.IADD R12, R24, 0x1, R0 ;  /* 0x00000001180c7824 */ /* 0x000fe200078e0200 */
[----:B------:R-:W-:Y:S01]  /*0db0*/  LEA.HI R10, R8, R21, RZ, 0x2 ;  /* 0x00000015080a7211 */ /* 0x000fe200078f10ff */
[----:B------:R1:W-:Y:S01]  /*0dc0*/  STL [R1+0x88], R0 ;  /* 0x0000880001007387 */ /* 0x0003e20000100800 */
[----:B------:R-:W-:Y:S01]  /*0dd0*/  IMAD.IADD R5, R6, 0x1, -R5 ;  /* 0x0000000106057824 */ /* 0x000fe200078e0a05 */
[----:B------:R-:W-:Y:S01]  /*0de0*/  LOP3.LUT R4, R4, 0x1ffffffe, RZ, 0xc0, !PT ;  /* 0x1ffffffe04047812 */ /* 0x000fe200078ec0ff */
[----:B------:R-:W-:Y:S01]  /*0df0*/  IMAD R14, R6, 0x8, R9 ;  /* 0x00000008060e7824 */ /* 0x000fe200078e0209 */
[--C-:B------:R-:W-:Y:S01]  /*0e00*/  SHF.R.S32.HI R6, RZ, 0x2, R10.reuse ;  /* 0x00000002ff067819 */ /* 0x100fe2000001140a */
[----:B------:R2:W-:Y:S01]  /*0e10*/  STL [R1+0x84], R20 ;  /* 0x0000841401007387 */ /* 0x0005e20000100800 */
[----:B------:R-:W-:Y:S01]  /*0e20*/  SHF.R.S32.HI R9, RZ, 0x1f, R10 ;  /* 0x0000001fff097819 */ /* 0x000fe2000001140a */
[----:B------:R-:W-:Y:S01]  /*0e30*/  IMAD.IADD R13, R13, 0x1, -R4 ;  /* 0x000000010d0d7824 */ /* 0x000fe200078e0a04 */
[----:B------:R-:W-:Y:S01]  /*0e40*/  SHF.R.S32.HI R7, RZ, 0x5, R7 ;  /* 0x00000005ff077819 */ /* 0x000fe20000011407 */
[----:B0-----:R-:W-:Y:S01]  /*0e50*/  IMAD.SHL.U32 R18, R18, 0x8, RZ ;  /* 0x0000000812127824 */ /* 0x001fe200078e00ff */
[----:B-1----:R-:W-:-:S02]  /*0e60*/  SHF.R.S32.HI R0, RZ, 0x1f, R3 ;  /* 0x0000001fff007819 */ /* 0x002fc40000011403 */
[----:B------:R-:W-:Y:S01]  /*0e70*/  LEA.HI R9, R9, R6, RZ, 0x3 ;  /* 0x0000000609097211 */ /* 0x000fe200078f18ff */
[----:B------:R-:W-:Y:S01]  /*0e80*/  VIADD R137, R18, 0x30 ;  /* 0x0000003012897836 */ /* 0x000fe20000000000 */
[----:B------:R-:W-:Y:S01]  /*0e90*/  LEA.HI R0, R0, R3, RZ, 0x3 ;  /* 0x0000000300007211 */ /* 0x000fe200078f18ff */
[C---:B------:R-:W-:Y:S01]  /*0ea0*/  VIADD R136, R18.reuse, 0x40 ;  /* 0x0000004012887836 */ /* 0x040fe20000000000 */
[----:B------:R-:W-:Y:S01]  /*0eb0*/  LOP3.LUT R9, R9, 0xfffffff8, RZ, 0xc0, !PT ;  /* 0xfffffff809097812 */ /* 0x000fe200078ec0ff */
[----:B------:R-:W-:Y:S01]  /*0ec0*/  VIADD R138, R18, 0x50 ;  /* 0x00000050128a7836 */ /* 0x000fe20000000000 */
[----:B------:R-:W-:Y:S02]  /*0ed0*/  LOP3.LUT R4, R0, 0xfffffff8, RZ, 0xc0, !PT ;  /* 0xfffffff800047812 */ /* 0x000fe400078ec0ff */
[----:B------:R-:W-:Y:S01]  /*0ee0*/  LEA.HI R8, R8, R21, RZ, 0x5 ;  /* 0x0000001508087211 */ /* 0x000fe200078f28ff */
[----:B------:R-:W-:Y:S01]  /*0ef0*/  IMAD.IADD R9, R6, 0x1, -R9 ;  /* 0x0000000106097824 */ /* 0x000fe200078e0a09 */
[----:B------:R-:W-:Y:S01]  /*0f00*/  SHF.R.S32.HI R15, RZ, 0x1f, R12 ;  /* 0x0000001fff0f7819 */ /* 0x000fe2000001140c */
[----:B------:R-:W-:Y:S01]  /*0f10*/  IMAD.IADD R4, R3, 0x1, -R4 ;  /* 0x0000000103047824 */ /* 0x000fe200078e0a04 */
[----:B------:R-:W-:Y:S01]  /*0f20*/  LEA R19, R7, R3, 0x4 ;  /* 0x0000000307137211 */ /* 0x000fe200078e20ff */
[----:B------:R-:W-:Y:S01]  /*0f30*/  IMAD.SHL.U32 R6, R0, 0x40, RZ ;  /* 0x0000004000067824 */ /* 0x000fe200078e00ff */
[----:B------:R-:W-:Y:S01]  /*0f40*/  SHF.R.S32.HI R8, RZ, 0x5, R8 ;  /* 0x00000005ff087819 */ /* 0x000fe20000011408 */
[----:B------:R-:W-:Y:S01]  /*0f50*/  IMAD.SHL.U32 R3, R4, 0x40, RZ ;  /* 0x0000004004037824 */ /* 0x000fe200078e00ff */
[----:B------:R-:W-:Y:S01]  /*0f60*/  LEA.HI R15, R15, R12, RZ, 0x3 ;  /* 0x0000000c0f0f7211 */ /* 0x000fe200078f18ff */
[----:B------:R-:W-:Y:S01]  /*0f70*/  IMAD.SHL.U32 R0, R5, 0x8, RZ ;  /* 0x0000000805007824 */ /* 0x000fe200078e00ff */
[----:B------:R-:W-:Y:S01]  /*0f80*/  LOP3.LUT R6, R6, 0x7ffffe00, RZ, 0xc0, !PT ;  /* 0x7ffffe0006067812 */ /* 0x000fe200078ec0ff */
[----:B------:R-:W-:Y:S01]  /*0f90*/  IMAD.IADD R12, R24, 0x1, R20 ;  /* 0x00000001180c7824 */ /* 0x000fe200078e0214 */
[----:B------:R-:W-:Y:S01]  /*0fa0*/  LOP3.LUT R3, R3, 0x1c0, RZ, 0xc0, !PT ;  /* 0x000001c003037812 */ /* 0x000fe200078ec0ff */
[--C-:B--2---:R-:W-:Y:S01]  /*0fb0*/  IMAD.U32 R20, R19, 0x20, R0.reuse ;  /* 0x0000002013147824 */ /* 0x104fe200078e0000 */
[----:B------:R-:W-:Y:S01]  /*0fc0*/  R2P PR, R4, 0x6 ;  /* 0x0000000604007804 */ /* 0x000fe20000000000 */
[----:B------:R-:W-:Y:S01]  /*0fd0*/  IMAD R8, R8, 0x10, R9 ;  /* 0x0000001008087824 */ /* 0x000fe200078e0209 */
[----:B------:R-:W-:Y:S01]  /*0fe0*/  LOP3.LUT R0, R3, 0x8, R0, 0xf8, !PT ;  /* 0x0000000803007812 */ /* 0x000fe200078ef800 */
[----:B------:R-:W-:Y:S01]  /*0ff0*/  IMAD R6, R7, 0x400, R6 ;  /* 0x0000040007067824 */ /* 0x000fe200078e0206 */
[----:B------:R-:W-:Y:S01]  /*1000*/  SHF.R.U32.HI R3, RZ, 0x3, R3 ;  /* 0x00000003ff037819 */ /* 0x000fe20000011603 */
[----:B------:R0:W-:Y:S01]  /*1010*/  STL [R1+0xc4], R20 ;  /* 0x0000c41401007387 */ /* 0x0001e20000100800 */
[C---:B------:R-:W-:Y:S01]  /*1020*/  VIADD R7, R24.reuse, 0x8 ;  /* 0x0000000818077836 */ /* 0x040fe20000000000 */
[----:B------:R-:W-:Y:S01]  /*1030*/  SHF.L.U32 R11, R11, 0x6, RZ ;  /* 0x000000060b0b7819 */ /* 0x000fe200000006ff */
[----:B------:R-:W-:Y:S01]  /*1040*/  VIADD R4, R24, 0x18 ;  /* 0x0000001818047836 */ /* 0x000fe20000000000 */
[----:B------:R-:W-:Y:S01]  /*1050*/  LOP3.LUT R3, R0, R3, RZ, 0x3c, !PT ;  /* 0x0000000300037212 */ /* 0x000fe200078e3cff */
[----:B------:R-:W-:Y:S01]  /*1060*/  VIADD R0, R24, 0x28 ;  /* 0x0000002818007836 */ /* 0x000fe20000000000 */
[----:B------:R-:W-:Y:S01]  /*1070*/  LOP3.LUT R10, R10, 0x7ffffffc, RZ, 0xc0, !PT ;  /* 0x7ffffffc0a0a7812 */ /* 0x000fe200078ec0ff */
[----:B------:R-:W-:Y:S01]  /*1080*/  IMAD.SHL.U32 R24, R14, 0x20, RZ ;  /* 0x000000200e187824 */ /* 0x000fe200078e00ff */
[----:B------:R-:W-:Y:S01]  /*1090*/  SHF.R.S32.HI R5, RZ, 0x1f, R12 ;  /* 0x0000001fff057819 */ /* 0x000fe2000001140c */
[----:B------:R-:W-:Y:S01]  /*10a0*/  IMAD.IADD R3, R6, 0x1, R3 ;  /* 0x0000000106037824 */ /* 0x000fe200078e0203 */
[----:B------:R-:W-:Y:S01]  /*10b0*/  SHF.R.S32.HI R19, RZ, 0x1f, R18 ;  /* 0x0000001fff137819 */ /* 0x000fe20000011412 */
[----:B0-----:R-:W-:Y:S01]  /*10c0*/  IMAD R20, R17, 0x40, R8 ;  /* 0x0000004011147824 */ /* 0x001fe200078e0208 */
[----:B------:R-:W-:Y:S01]  /*10d0*/  SHF.R.S32.HI R8, RZ, 0x3, R15 ;  /* 0x00000003ff087819 */ /* 0x000fe2000001140f */
[----:B------:R-:W-:Y:S01]  /*10e0*/  IMAD.IADD R10, R21, 0x1, -R10 ;  /* 0x00000001150a7824 */ /* 0x000fe200078e0a0a */
[----:B------:R-:W-:Y:S01]  /*10f0*/  LEA.HI R5, R5, R12, RZ, 0x3 ;  /* 0x0000000c05057211 */ /* 0x000fe200078f18ff */
[----:B------:R-:W-:Y:S01]  /*1100*/  IMAD.MOV.U32 R6, RZ, RZ, 0x40 ;  /* 0x00000040ff067424 */ /* 0x000fe200078e00ff */
[----:B------:R-:W-:Y:S01]  /*1110*/  STL [R1+0xc0], R20 ;  /* 0x0000c01401007387 */ /* 0x000fe20000100800 */
[----:B------:R-:W-:-:S02]  /*1120*/  IMAD.SHL.U32 R156, R10, 0x2, RZ ;  /* 0x000000020a9c7824 */ /* 0x000fc400078e00ff */
[----:B------:R-:W-:Y:S01]  /*1130*/  IMAD R3, R3, 0x2, R2 ;  /* 0x0000000203037824 */ /* 0x000fe200078e0202 */
[----:B------:R-:W-:Y:S01]  /*1140*/  STL [R1+0xc], RZ ;  /* 0x00000cff01007387 */ /* 0x000fe20000100800 */
[C---:B------:R-:W-:Y:S02]  /*1150*/  VIADD R21, R156.reuse, 0x8 ;  /* 0x000000089c157836 */ /* 0x040fe40000000000 */
[C---:B------:R-:W-:Y:S01]  /*1160*/  VIADD R12, R156.reuse, 0x20 ;  /* 0x000000209c0c7836 */ /* 0x040fe20000000000 */
[----:B------:R-:W-:Y:S01]  /*1170*/  STL [R1+0x90], R7 ;  /* 0x0000900701007387 */ /* 0x000fe20000100800 */
[C---:B------:R-:W-:Y:S02]  /*1180*/  VIADD R10, R156.reuse, 0x30 ;  /* 0x000000309c0a7836 */ /* 0x040fe40000000000 */
[C---:B------:R-:W-:Y:S01]  /*1190*/  VIADD R9, R156.reuse, 0x38 ;  /* 0x000000389c097836 */ /* 0x040fe20000000000 */
[----:B------:R0:W-:Y:S01]  /*11a0*/  STL [R1+0x8c], R4 ;  /* 0x00008c0401007387 */ /* 0x0001e20000100800 */
[----:B------:R-:W-:-:S02]  /*11b0*/  VIADD R15, R156, 0x10 ;  /* 0x000000109c0f7836 */ /* 0x000fc40000000000 */
[C---:B------:R-:W-:Y:S01]  /*11c0*/  VIADD R14, R156.reuse, 0x18 ;  /* 0x000000189c0e7836 */ /* 0x040fe20000000000 */
[----:B------:R1:W-:Y:S01]  /*11d0*/  STL [R1+0x98], R0 ;  /* 0x0000980001007387 */ /* 0x0003e20000100800 */
[----:B------:R-:W-:Y:S01]  /*11e0*/  SHF.R.S32.HI R9, RZ, 0x1f, R9 ;  /* 0x0000001fff097819 */ /* 0x000fe20000011409 */
[----:B------:R-:W-:Y:S01]  /*11f0*/  IMAD.MOV.U32 R17, RZ, RZ, RZ ;  /* 0x000000ffff117224 */ /* 0x000fe200078e00ff */
[----:B------:R-:W-:Y:S01]  /*1200*/  SHF.R.S32.HI R15, RZ, 0x1f, R15 ;  /* 0x0000001fff0f7819 */ /* 0x000fe2000001140f */
[----:B------:R-:W-:Y:S01]  /*1210*/  VIADD R25, R156, 0x58 ;  /* 0x000000589c197836 */ /* 0x000fe20000000000 */
[----:B------:R-:W-:Y:S02]  /*1220*/  SHF.R.S32.HI R14, RZ, 0x1f, R14 ;  /* 0x0000001fff0e7819 */ /* 0x000fe4000001140e */
[----:B0-----:R-:W-:Y:S02]  /*1230*/  SHF.R.S32.HI R4, RZ, 0x1f, R137 ;  /* 0x0000001fff047819 */ /* 0x001fe40000011489 */
[----:B-1----:R-:W-:-:S03]  /*1240*/  SHF.R.S32.HI R0, RZ, 0x1f, R136 ;  /* 0x0000001fff007819 */ /* 0x002fc60000011488 */
[----:B------:R0:W-:Y:S04]  /*1250*/  STL [R1+0x80], R4 ;  /* 0x0000800401007387 */ /* 0x0001e80000100800 */
[----:B------:R1:W-:Y:S01]  /*1260*/  STL [R1+0x7c], R0 ;  /* 0x00007c0001007387 */ /* 0x0003e20000100800 */
[----:B0-----:R-:W-:Y:S01]  /*1270*/  LOP3.LUT R4, R11, 0xc0, RZ, 0xc0, !PT ;  /* 0x000000c00b047812 */ /* 0x001fe200078ec0ff */
[----:B------:R-:W-:Y:S01]  /*1280*/  VIADD R11, R156, 0x28 ;  /* 0x000000289c0b7836 */ /* 0x000fe20000000000 */
[----:B-1----:R-:W-:Y:S02]  /*1290*/  SHF.R.S32.HI R0, RZ, 0x1f, R138 ;  /* 0x0000001fff007819 */ /* 0x002fe4000001148a */
[----:B------:R-:W-:Y:S02]  /*12a0*/  SHF.R.U32.HI R7, RZ, 0x3, R4 ;  /* 0x00000003ff077819 */ /* 0x000fe40000011604 */
[----:B------:R-:W-:Y:S01]  /*12b0*/  SHF.R.S32.HI R11, RZ, 0x1f, R11 ;  /* 0x0000001fff0b7819 */ /* 0x000fe2000001140b */
[----:B------:R0:W-:Y:S04]  /*12c0*/  STL [R1+0x78], R0 ;  /* 0x0000780001007387 */ /* 0x0001e80000100800 */
[----:B------:R1:W-:Y:S04]  /*12d0*/  STL [R1+0x50], R4 ;  /* 0x0000500401007387 */ /* 0x0003e80000100800 */
[----:B------:R-:W-:Y:S01]  /*12e0*/  STL [R1+0x58], R24 ;  /* 0x0000581801007387 */ /* 0x000fe20000100800 */
[----:B0-----:R-:W-:-:S03]  /*12f0*/  LOP3.LUT R0, R4, 0x8, R18, 0xf8, !PT ;  /* 0x0000000804007812 */ /* 0x001fc600078ef812 */
[----:B------:R0:W-:Y:S01]  /*1300*/  STL [R1+0x54], R7 ;  /* 0x0000540701007387 */ /* 0x0001e20000100800 */
[----:B------:R-:W-:-:S03]  /*1310*/  LOP3.LUT R0, R0, R7, RZ, 0x3c, !PT ;  /* 0x0000000700007212 */ /* 0x000fc600078e3cff */
[----:B------:R2:W-:Y:S01]  /*1320*/  STL [R1+0x68], R8 ;  /* 0x0000680801007387 */ /* 0x0005e20000100800 */
[----:B-1----:R-:W-:Y:S01]  /*1330*/  LOP3.LUT R4, R4, 0x18, R18, 0xf8, !PT ;  /* 0x0000001804047812 */ /* 0x002fe200078ef812 */
[----:B------:R-:W-:-:S03]  /*1340*/  IMAD.IADD R0, R24, 0x1, R0 ;  /* 0x0000000118007824 */ /* 0x000fc600078e0200 */
[----:B------:R-:W-:Y:S01]  /*1350*/  LOP3.LUT R4, R4, R7, RZ, 0x3c, !PT ;  /* 0x0000000704047212 */ /* 0x000fe200078e3cff */
[----:B0-----:R-:W-:Y:S01]  /*1360*/  VIADD R7, R156, 0x48 ;  /* 0x000000489c077836 */ /* 0x001fe20000000000 */
[----:B--2---:R-:W-:-:S03]  /*1370*/  SHF.R.S32.HI R8, RZ, 0x3, R5 ;  /* 0x00000003ff087819 */ /* 0x004fc60000011405 */
[----:B------:R-:W-:Y:S01]  /*1380*/  IMAD.IADD R4, R24, 0x1, R4 ;  /* 0x0000000118047824 */ /* 0x000fe200078e0204 */
[----:B------:R-:W-:Y:S02]  /*1390*/  SEL R5, R6, 0xffffffc0, !P2 ;  /* 0xffffffc006057807 */ /* 0x000fe40005000000 */
[----:B------:R-:W-:Y:S01]  /*13a0*/  SHF.R.S32.HI R6, RZ, 0x1f, R156 ;  /* 0x0000001fff067819 */ /* 0x000fe2000001149c */
[----:B------:R0:W-:Y:S01]  /*13b0*/  STL [R1+0x6c], R8 ;  /* 0x00006c0801007387 */ /* 0x0001e20000100800 */
[----:B------:R-:W-:-:S03]  /*13c0*/  VIADD R6, R156, 0x50 ;  /* 0x000000509c067836 */ /* 0x000fc60000000000 */
[----:B------:R1:W-:Y:S04]  /*13d0*/  STL [R1+0xa4], R0 ;  /* 0x0000a40001007387 */ /* 0x0003e80000100800 */
[----:B------:R2:W-:Y:S01]  /*13e0*/  STL [R1], R3 ;  /* 0x0000000301007387 */ /* 0x0005e20000100800 */
[----:B0-----:R-:W-:Y:S01]  /*13f0*/  VIADD R8, R156, 0x40 ;  /* 0x000000409c087836 */ /* 0x001fe20000000000 */
[----:B-1----:R-:W-:Y:S02]  /*1400*/  SHF.R.S32.HI R0, RZ, 0x1f, R21 ;  /* 0x0000001fff007819 */ /* 0x002fe40000011415 */
[----:B------:R-:W-:Y:S02]  /*1410*/  SHF.R.S32.HI R0, RZ, 0x1f, R12 ;  /* 0x0000001fff007819 */ /* 0x000fe4000001140c */
[----:B------:R-:W-:Y:S01]  /*1420*/  SHF.R.S32.HI R0, RZ, 0x1f, R10 ;  /* 0x0000001fff007819 */ /* 0x000fe2000001140a */
[----:B------:R-:W-:Y:S01]  /*1430*/  VIADD R0, R3, 0x21800 ;  /* 0x0002180003007836 */ /* 0x000fe20000000000 */
[----:B------:R-:W-:-:S02]  /*1440*/  SHF.R.S32.HI R9, RZ, 0x1f, R8 ;  /* 0x0000001fff097819 */ /* 0x000fc40000011408 */
[----:B------:R-:W-:Y:S02]  /*1450*/  SHF.R.S32.HI R8, RZ, 0x1f, R7 ;  /* 0x0000001fff087819 */ /* 0x000fe40000011407 */
[----:B------:R-:W-:Y:S02]  /*1460*/  SHF.R.S32.HI R7, RZ, 0x1f, R6 ;  /* 0x0000001fff077819 */ /* 0x000fe40000011406 */
[----:B--2---:R-:W-:Y:S01]  /*1470*/  IADD3 R3, R3, 0x21820, RZ ;  /* 0x0002182003037810 */ /* 0x004fe20007ffe0ff */
[----:B------:R-:W-:Y:S01]  /*1480*/  @P1 VIADD R3, R0, 0xffffffe0 ;  /* 0xffffffe000031836 */ /* 0x000fe20000000000 */
[----:B------:R-:W-:Y:S01]  /*1490*/  LEA R6, R4, UR40, 0x1 ;  /* 0x0000002804067c11 */ /* 0x000fe2000f8e08ff */
[----:B------:R-:W-:Y:S02]  /*14a0*/  IMAD R4, R13, 0x8, R20 ;  /* 0x000000080d047824 */ /* 0x000fe400078e0214 */
[----:B------:R-:W-:Y:S02]  /*14b0*/  IMAD.IADD R0, R0, 0x1, R5 ;  /* 0x0000000100007824 */ /* 0x000fe400078e0205 */
        /* <DEDUP_REMOVED lines=8> */
.L_x_11620:
[----:B------:R-:W-:Y:S05]  /*1540*/  YIELD ;  /* 0x0000000000007946 */ /* 0x000fea0003800000 */
[----:B------:R-:W-:Y:S01]  /*1550*/  ULDC.64 UR4, c[0x0][0xa28] ;  /* 0x00028a0000047ab9 */ /* 0x000fe20000000a00 */
[----:B0-2-4-:R-:W0:Y:S01]  /*1560*/  LDC.64 R4, c[0x0][0xa08] ;  /* 0x00028200ff047b82 */ /* 0x015e220000000a00 */
        /* <DEDUP_REMOVED lines=16> */
[----:B------:R2:W5:Y:S01]  /*1670*/  @P0 LDG.E R78, desc[UR54][R4.64] ;  /* 0x00000036044e0981 */ /* 0x000562000c1e1900 */
        /* <DEDUP_REMOVED lines=13> */
[----:B--23--:R-:W-:Y:S06]  /*1750*/  @P2 BRA `(.L_x_11394) ;  /* 0x0000000000242947 */ /* 0x00cfec0003800000 */
        /* <DEDUP_REMOVED lines=9> */
.L_x_11394:
        /* <DEDUP_REMOVED lines=10> */
[----:B------:R-:W0:Y:S02]  /*1890*/  LDC.64 R4, c[0x0][0xa20] ;  /* 0x00028800ff047b82 */ /* 0x000e240000000a00 */
[----:B0-----:R-:W-:-:S05]  /*18a0*/  IMAD.WIDE R4, R35, 0x4, R4 ;  /* 0x0000000423047825 */ /* 0x001fca00078e0204 */
[----:B------:R0:W5:Y:S01]  /*18b0*/  LDG.E R27, desc[UR54][R4.64] ;  /* 0x00000036041b7981 */ /* 0x000162000c1e1900 */
[----:B------:R-:W-:Y:S05]  /*18c0*/  BRA `(.L_x_11396) ;  /* 0x0000000000107947 */ /* 0x000fea0003800000 */
.L_x_11395:
[----:B------:R-:W-:Y:S05]  /*18d0*/  @!P0 BRA `(.L_x_11396) ;  /* 0x00000000000c8947 */ /* 0x000fea0003800000 */
[----:B------:R-:W2:Y:S04]  /*18e0*/  LDG.E R0, desc[UR54][R4.64] ;  /* 0x0000003604007981 */ /* 0x000ea8000c1e1900 */
[----:B------:R-:W2:Y:S02]  /*18f0*/  LDG.E R27, desc[UR54][R4.64+0x4] ;  /* 0x00000436041b7981 */ /* 0x000ea4000c1e1900 */
[----:B--2---:R-:W-:-:S07]  /*1900*/  IMAD.IADD R27, R27, 0x1, -R0 ;  /* 0x000000011b1b7824 */ /* 0x004fce00078e0a00 */
.L_x_11396:
[----:B------:R-:W-:Y:S01]  /*1910*/  ULDC.64 UR4, c[0x0][0xa10] ;  /* 0x0002840000047ab9 */ /* 0x000fe20000000a00 */
[----:B0-----:R-:W0:Y:S01]  /*1920*/  LDC R4, c[0x0][0x448] ;  /* 0x00011200ff047b82 */ /* 0x001e220000000800 */
[----:B------:R-:W-:-:S04]  /*1930*/  ISETP.NE.U32.AND P0, PT, RZ, UR4, PT ;  /* 0x00000004ff007c0c */ /* 0x000fc8000bf05070 */
[----:B------:R-:W-:Y:S01]  /*1940*/  ISETP.NE.AND.EX P0, PT, RZ, UR5, PT, P0 ;  /* 0x00000005ff007c0c */ /* 0x000fe2000bf05300 */
[----:B------:R-:W-:Y:S02]  /*1950*/  ULDC.64 UR4, c[0x0][0xa30] ;  /* 0x00028c0000047ab9 */ /* 0x000fe40000000a00 */
[----:B------:R-:W-:-:S04]  /*1960*/  ISETP.NE.U32.AND P1, PT, RZ, UR4, PT ;  /* 0x00000004ff007c0c */ /* 0x000fc8000bf25070 */
[----:B------:R-:W-:-:S06]  /*1970*/  ISETP.NE.AND.EX P1, PT, RZ, UR5, PT, P1 ;  /* 0x00000005ff007c0c */ /* 0x000fcc000bf25310 */
[----:B------:R-:W1:Y:S08]  /*1980*/  @P0 LDC.64 R6, c[0x0][0xa10] ;  /* 0x00028400ff060b82 */ /* 0x000e700000000a00 */
[----:B------:R-:W2:Y:S01]  /*1990*/  @P1 LDC.64 R8, c[0x0][0xa30] ;  /* 0x00028c00ff081b82 */ /* 0x000ea20000000a00 */
[----:B-1----:R-:W-:-:S05]  /*19a0*/  @P0 IMAD.WIDE R6, R35, 0x4, R6 ;  /* 0x0000000423060825 */ /* 0x002fca00078e0206 */
[----:B------:R-:W3:Y:S04]  /*19b0*/  @P0 LDG.E R0, desc[UR54][R6.64] ;  /* 0x0000003606000981 */ /* 0x000ee8000c1e1900 */
[----:B------:R-:W3:Y:S01]  /*19c0*/  @P0 LDG.E R3, desc[UR54][R6.64+0x4] ;  /* 0x0000043606030981 */ /* 0x000ee2000c1e1900 */
[----:B-----5:R-:W-:Y:S02]  /*19d0*/  IMAD.MOV.U32 R96, RZ, RZ, R27 ;  /* 0x000000ffff607224 */ /* 0x020fe400078e001b */
[----:B--2---:R-:W-:-:S05]  /*19e0*/  @P1 IMAD.WIDE R8, R35, 0x4, R8 ;  /* 0x0000000423081825 */ /* 0x004fca00078e0208 */
[----:B------:R1:W5:Y:S01]  /*19f0*/  @P1 LDG.E R96, desc[UR54][R8.64] ;  /* 0x0000003608601981 */ /* 0x000362000c1e1900 */
[----:B0-----:R-:W-:Y:S01]  /*1a00*/  ISETP.NE.AND P1, PT, R4, 0x1, PT ;  /* 0x000000010400780c */ /* 0x001fe20003f25270 */
[----:B------:R-:W-:Y:S01]  /*1a10*/  IMAD R14, R33, 0xc0, RZ ;  /* 0x000000c0210e7824 */ /* 0x000fe200078e02ff */
[----:B------:R-:W0:Y:S01]  /*1a20*/  LDC.64 R4, c[0x0][0x9e0] ;  /* 0x00027800ff047b82 */ /* 0x000e220000000a00 */
[----:B------:R-:W-:-:S03]  /*1a30*/  IMAD.IADD R15, R27, 0x1, -R10 ;  /* 0x000000011b0f7824 */ /* 0x000fc600078e0a0a */
[----:B------:R2:W-:Y:S07]  /*1a40*/  STL [R1+0x5c], R14 ;  /* 0x00005c0e01007387 */ /* 0x0005ee0000100800 */
[----:B------:R-:W4:Y:S08]  /*1a50*/  @P1 LDC R11, c[0x0][0x44c] ;  /* 0x00011300ff0b1b82 */ /* 0x000f300000000800 */
[----:B------:R-:W1:Y:S01]  /*1a60*/  @P1 LDC R12, c[0x0][0x450] ;  /* 0x00011400ff0c1b82 */ /* 0x000e620000000800 */
[----:B0-----:R-:W-:Y:S01]  /*1a70*/  ISETP.GE.AND P2, PT, R5, 0x1, PT ;  /* 0x000000010500780c */ /* 0x001fe20003f46270 */
[----:B---3--:R-:W-:-:S02]  /*1a80*/  @P0 IMAD.IADD R24, R3, 0x1, -R0 ;  /* 0x0000000103180824 */ /* 0x008fc400078e0a00 */
[----:B------:R-:W-:Y:S02]  /*1a90*/  VIADD R0, R14, 0xbf ;  /* 0x000000bf0e007836 */ /* 0x000fe40000000000 */
[----:B------:R-:W-:Y:S02]  /*1aa0*/  IMAD.IADD R157, R15, 0x1, R24 ;  /* 0x000000010f9d7824 */ /* 0x000fe400078e0218 */
[----:B----4-:R-:W-:-:S03]  /*1ab0*/  @P1 IMAD.HI.U32 R3, R0, R11, RZ ;  /* 0x0000000b00031227 */ /* 0x010fc600078e00ff */
[C---:B------:R-:W-:Y:S01]  /*1ac0*/  IADD3 R7, R157.reuse, 0x1, -R154 ;  /* 0x000000019d077810 */ /* 0x040fe20007ffe89a */
[----:B------:R-:W-:Y:S01]  /*1ad0*/  IMAD.MOV.U32 R6, RZ, RZ, R0 ;  /* 0x000000ffff067224 */ /* 0x000fe200078e0000 */
[----:B------:R-:W-:Y:S02]  /*1ae0*/  IADD3 R0, R157, 0x7f, RZ ;  /* 0x0000007f9d007810 */ /* 0x000fe40007ffe0ff */
[----:B-1----:R-:W-:Y:S02]  /*1af0*/  @P1 SHF.R.U32.HI R6, RZ, R12, R3 ;  /* 0x0000000cff061219 */ /* 0x002fe40000011603 */
[----:B------:R-:W-:-:S03]  /*1b00*/  SHF.R.S32.HI R3, RZ, 0x1f, R0 ;  /* 0x0000001fff037819 */ /* 0x000fc60000011400 */
[----:B------:R-:W-:Y:S01]  /*1b10*/  IMAD.IADD R9, R7, 0x1, R6 ;  /* 0x0000000107097824 */ /* 0x000fe200078e0206 */
[----:B------:R-:W-:-:S03]  /*1b20*/  LEA.HI R3, R3, R0, RZ, 0x7 ;  /* 0x0000000003037211 */ /* 0x000fc600078f38ff */
[----:B------:R-:W-:Y:S01]  /*1b30*/  IMAD.IADD R4, R9, 0x1, R4 ;  /* 0x0000000109047824 */ /* 0x000fe200078e0204 */
[----:B------:R-:W-:Y:S01]  /*1b40*/  SHF.R.S32.HI R100, RZ, 0x7, R3 ;  /* 0x00000007ff647819 */ /* 0x000fe20000011403 */
[----:B--2---:R-:W-:Y:S06]  /*1b50*/  @!P2 BRA `(.L_x_11397) ;  /* 0x000000000048a947 */ /* 0x004fec0003800000 */
        /* <DEDUP_REMOVED lines=11> */
.L_x_11399:
[----:B------:R-:W-:-:S13]  /*1c10*/  ISETP.NE.AND P0, PT, R5, 0x1, PT ;  /* 0x000000010500780c */ /* 0x000fda0003f05270 */
[----:B------:R-:W0:Y:S02]  /*1c20*/  @P0 LDC.64 R6, c[0x0][0x9e8] ;  /* 0x00027a00ff060b82 */ /* 0x000e240000000a00 */
[----:B0-----:R-:W-:-:S05]  /*1c30*/  @P0 IMAD.HI.U32 R6, R0, R6, RZ ;  /* 0x0000000600060227 */ /* 0x001fca00078e00ff */
[----:B------:R-:W-:-:S07]  /*1c40*/  @P0 SHF.R.U32.HI R0, RZ, R7, R6 ;  /* 0x00000007ff000219 */ /* 0x000fce0000011606 */
.L_x_11400:
[----:B------:R-:W-:Y:S05]  /*1c50*/  BSYNC B0 ;  /* 0x0000000000007941 */ /* 0x000fea0003800000 */
.L_x_11398:
[----:B------:R-:W-:-:S05]  /*1c60*/  IMAD R3, R0, R5, R5 ;  /* 0x0000000500037224 */ /* 0x000fca00078e0205 */
[----:B------:R-:W-:-:S07]  /*1c70*/  VIMNMX R4, R4, R3, PT ;  /* 0x0000000304047248 */ /* 0x000fce0003fe0100 */
.L_x_11397:
[----:B------:R-:W0:Y:S01]  /*1c80*/  @P1 LDC R6, c[0x0][0x44c] ;  /* 0x00011300ff061b82 */ /* 0x000e220000000800 */
[----:B------:R-:W-:Y:S01]  /*1c90*/  VIADD R4, R4, 0x7f ;  /* 0x0000007f04047836 */ /* 0x000fe20000000000 */
[----:B------:R-:W-:Y:S01]  /*1ca0*/  ULDC UR4, c[0x0][0x9dc] ;  /* 0x0002770000047ab9 */ /* 0x000fe20000000800 */
[----:B------:R-:W-:Y:S02]  /*1cb0*/  IMAD.MOV.U32 R0, RZ, RZ, R14 ;  /* 0x000000ffff007224 */ /* 0x000fe400078e000e */
[----:B------:R-:W-:Y:S01]  /*1cc0*/  IMAD.IADD R139, R157, 0x1, -R154 ;  /* 0x000000019d8b7824 */ /* 0x000fe200078e0a9a */
        /* <DEDUP_REMOVED lines=20> */
.L_x_11403:
[----:B------:R-:W-:-:S13]  /*1e10*/  ISETP.NE.AND P0, PT, R5, 0x1, PT ;  /* 0x000000010500780c */ /* 0x000fda0003f05270 */
[----:B------:R-:W0:Y:S02]  /*1e20*/  @P0 LDC.64 R6, c[0x0][0x9e8] ;  /* 0x00027a00ff060b82 */ /* 0x000e240000000a00 */
[----:B0-----:R-:W-:-:S05]  /*1e30*/  @P0 IMAD.HI.U32 R6, R0, R6, RZ ;  /* 0x0000000600060227 */ /* 0x001fca00078e00ff */
[----:B------:R-:W-:-:S07]  /*1e40*/  @P0 SHF.R.U32.HI R0, RZ, R7, R6 ;  /* 0x00000007ff000219 */ /* 0x000fce0000011606 */
.L_x_11404:
[----:B------:R-:W-:Y:S05]  /*1e50*/  BSYNC B0 ;  /* 0x0000000000007941 */ /* 0x000fea0003800000 */
.L_x_11402:
[----:B------:R-:W-:-:S05]  /*1e60*/  IMAD R0, R0, R5, RZ ;  /* 0x0000000500007224 */ /* 0x000fca00078e02ff */
[----:B------:R-:W-:-:S07]  /*1e70*/  VIMNMX R3, R3, R0, !PT ;  /* 0x0000000003037248 */ /* 0x000fce0007fe0100 */
.L_x_11401:
[----:B------:R-:W-:Y:S01]  /*1e80*/  SHF.R.S32.HI R0, RZ, 0x1f, R3 ;  /* 0x0000001fff007819 */ /* 0x000fe20000011403 */
[----:B------:R-:W-:Y:S01]  /*1e90*/  BSSY B0, `(.L_x_11405) ;  /* 0x000002a000007945 */ /* 0x000fe20003800000 */
[----:B------:R-:W-:Y:S02]  /*1ea0*/  LOP3.LUT R14, R13, 0xff, RZ, 0xc0, !PT ;  /* 0x000000ff0d0e7812 */ /* 0x000fe400078ec0ff */
[----:B------:R-:W-:Y:S02]  /*1eb0*/  LEA.HI R0, R0, R3, RZ, 0x7 ;  /* 0x0000000300007211 */ /* 0x000fe400078f38ff */
[----:B------:R-:W-:Y:S01]  /*1ec0*/  SHF.R.U32.HI R4, RZ, 0x10, R13 ;  /* 0x00000010ff047819 */ /* 0x000fe2000001160d */
[----:B------:R0:W-:Y:S01]  /*1ed0*/  STL [R1+0xb0], R14 ;  /* 0x0000b00e01007387 */ /* 0x0001e20000100800 */
[----:B------:R-:W-:-:S03]  /*1ee0*/  SHF.R.S32.HI R0, RZ, 0x7, R0 ;  /* 0x00000007ff007819 */ /* 0x000fc60000011400 */
[----:B------:R0:W-:Y:S01]  /*1ef0*/  STL [R1+0xa8], R4 ;  /* 0x0000a80401007387 */ /* 0x0001e20000100800 */
        /* <DEDUP_REMOVED lines=35> */
.L_x_11406:
[----:B------:R-:W-:Y:S05]  /*2130*/  BSYNC B0 ;  /* 0x0000000000007941 */ /* 0x000fea0003800000 */
.L_x_11405:
        /* <DEDUP_REMOVED lines=36> */
.L_x_11409:
[----:B------:R-:W-:Y:S05]  /*2380*/  BSYNC B6 ;  /* 0x0000000000067941 */ /* 0x000fea0003800000 */
.L_x_11408:
        /* <DEDUP_REMOVED lines=20> */
.L_x_11411:
[----:B------:R-:W-:Y:S05]  /*24d0*/  BSYNC B6 ;  /* 0x0000000000067941 */ /* 0x000fea0003800000 */
.L_x_11410:
[----:B------:R-:W2:Y:S01]  /*24e0*/  LDL.64 R36, [R1+0x60] ;  /* 0x0000600001247983 */ /* 0x000ea20000100a00 */
[----:B------:R-:W-:-:S03]  /*24f0*/  ULDC.64 UR4, c[0x0][0x9f8] ;  /* 0x00027e0000047ab9 */ /* 0x000fc60000000a00 */
[----:B------:R-:W2:Y:S01]  /*2500*/  LDL.64 R20, [R1+0x60] ;  /* 0x0000600001147983 */ /* 0x000ea20000100a00 */
[----:B------:R-:W-:Y:S01]  /*2510*/  ISETP.NE.U32.AND P0, PT, RZ, UR4, PT ;  /* 0x00000004ff007c0c */ /* 0x000fe2000bf05070 */
[----:B------:R-:W-:Y:S01]  /*2520*/  IMAD.MOV.U32 R0, RZ, RZ, R35 ;  /* 0x000000ffff007224 */ /* 0x000fe200078e0023 */
[----:B------:R-:W0:Y:S01]  /*2530*/  LDC.64 R8, c[0x0][0x408] ;  /* 0x00010200ff087b82 */ /* 0x000e220000000a00 */
[----:B------:R-:W1:Y:S01]  /*2540*/  S2R R29, SR_TID.X ;  /* 0x00000000001d7919 */ /* 0x000e620000002100 */
[----:B------:R-:W-:Y:S01]  /*2550*/  ISETP.NE.AND.EX P0, PT, RZ, UR5, PT, P0 ;  /* 0x00000005ff007c0c */ /* 0x000fe2000bf05300 */
[----:B------:R-:W-:-:S05]  /*2560*/  VIADD R3, R18, 0x10 ;  /* 0x0000001012037836 */ /* 0x000fca0000000000 */
[----:B------:R-:W3:Y:S08]  /*2570*/  LDC R11, c[0x0][0x3f4] ;  /* 0x0000fd00ff0b7b82 */ /* 0x000ef00000000800 */
[----:B------:R-:W4:Y:S01]  /*2580*/  @P0 LDC.64 R4, c[0x0][0x9f8] ;  /* 0x00027e00ff040b82 */ /* 0x000f220000000a00 */
[----:B------:R-:W-:-:S07]  /*2590*/  IMAD.IADD R78, R78, 0x1, R27 ;  /* 0x000000014e4e7824 */ /* 0x000fce00078e021b */
[----:B------:R-:W3:Y:S01]  /*25a0*/  LDC.64 R86, c[0x0][0x3f8] ;  /* 0x0000fe00ff567b82 */ /* 0x000ee20000000a00 */
[----:B-1----:R-:W-:Y:S01]  /*25b0*/  VIADD R31, R29, 0xffffff80 ;  /* 0xffffff801d1f7836 */ /* 0x002fe20000000000 */
[----:B------:R-:W-:Y:S01]  /*25c0*/  SHF.R.U32.HI R28, RZ, 0x7, R29 ;  /* 0x00000007ff1c7819 */ /* 0x000fe2000001161d */
[----:B----4-:R-:W-:-:S04]  /*25d0*/  @P0 IMAD.WIDE R4, R35, 0x4, R4 ;  /* 0x0000000423040825 */ /* 0x010fc800078e0204 */
[C---:B------:R-:W-:Y:S01]  /*25e0*/  VIADD R30, R29.reuse, 0xffffff80 ;  /* 0xffffff801d1e7836 */ /* 0x040fe20000000000 */
[----:B------:R1:W4:Y:S01]  /*25f0*/  @P0 LDG.E R0, desc[UR54][R4.64] ;  /* 0x0000003604000981 */ /* 0x000322000c1e1900 */
[----:B------:R-:W-:Y:S01]  /*2600*/  ISETP.NE.AND P6, PT, R28, 0x1, PT ;  /* 0x000000011c00780c */ /* 0x000fe20003fc5270 */
[----:B------:R-:W-:Y:S01]  /*2610*/  VIADD R6, R29, 0xffffff80 ;  /* 0xffffff801d067836 */ /* 0x000fe20000000000 */
[----:B------:R-:W-:Y:S02]  /*2620*/  LOP3.LUT R16, R16, 0xfffffffb, RZ, 0xc0, !PT ;  /* 0xfffffffb10107812 */ /* 0x000fe400078ec0ff */
[----:B------:R-:W-:Y:S02]  /*2630*/  LEA.HI R30, R30, R31, RZ, 0x1 ;  /* 0x0000001f1e1e7211 */ /* 0x000fe400078f08ff */
[----:B------:R-:W-:Y:S02]  /*2640*/  SHF.R.S32.HI R7, RZ, 0x1f, R6 ;  /* 0x0000001fff077819 */ /* 0x000fe40000011406 */
[----:B------:R-:W-:-:S02]  /*2650*/  SHF.R.S32.HI R30, RZ, 0x1, R30 ;  /* 0x00000001ff1e7819 */ /* 0x000fc4000001141e */
[----:B------:R-:W-:Y:S02]  /*2660*/  LEA.HI R7, R7, R6, RZ, 0x2 ;  /* 0x0000000607077211 */ /* 0x000fe400078f10ff */
[----:B------:R-:W-:Y:S01]  /*2670*/  SHF.R.S32.HI R13, RZ, 0x1f, R30 ;  /* 0x0000001fff0d7819 */ /* 0x000fe2000001141e */
[----:B------:R-:W-:Y:S05]  /*2680*/  @!P6 WARPSYNC.ALL ;  /* 0x000000000000e948 */ /* 0x000fea0003800000 */
[----:B------:R-:W-:Y:S01]  /*2690*/  ULDC UR4, c[0x0][0x2f4] ;  /* 0x0000bd0000047ab9 */ /* 0x000fe20000000800 */
[----:B------:R-:W-:Y:S01]  /*26a0*/  SHF.R.S32.HI R32, RZ, 0x2, R7 ;  /* 0x00000002ff207819 */ /* 0x000fe20000011407 */
[----:B0-----:R-:W-:Y:S01]  /*26b0*/  IMAD R6, R13, R8, RZ ;  /* 0x000000080d067224 */ /* 0x001fe200078e02ff */
[----:B------:R-:W-:Y:S01]  /*26c0*/  ISETP.GE.AND P1, PT, R3, UR4, PT ;  /* 0x0000000403007c0c */ /* 0x000fe2000bf26270 */
[----:B---3--:R-:W-:Y:S01]  /*26d0*/  IMAD.WIDE.U32 R70, R30, R86, R18 ;  /* 0x000000561e467225 */ /* 0x008fe200078e0012 */
[----:B------:R-:W-:-:S02]  /*26e0*/  ISETP.GE.AND P0, PT, R18, UR4, PT ;  /* 0x0000000412007c0c */ /* 0x000fc4000bf06270 */
[----:B-1----:R-:W-:Y:S01]  /*26f0*/  SEL R5, RZ, 0xffffffff, P1 ;  /* 0xffffffffff057807 */ /* 0x002fe20000800000 */
[C---:B------:R-:W-:Y:S01]  /*2700*/  IMAD R15, R30.reuse, R9, R6 ;  /* 0x000000091e0f7224 */ /* 0x040fe200078e0206 */
[----:B------:R-:W-:Y:S01]  /*2710*/  SHF.R.S32.HI R7, RZ, 0x1f, R7 ;  /* 0x0000001fff077819 */ /* 0x000fe20000011407 */
[----:B------:R-:W-:Y:S01]  /*2720*/  IMAD.WIDE.U32 R66, R30, R8, R18 ;  /* 0x000000081e427225 */ /* 0x000fe200078e0012 */
[----:B------:R-:W-:Y:S02]  /*2730*/  SEL R4, RZ, 0x1, P0 ;  /* 0x00000001ff047807 */ /* 0x000fe40000000000 */
[----:B------:R-:W-:Y:S01]  /*2740*/  LEA.HI R7, R7, R32, RZ, 0x2 ;  /* 0x0000002007077211 */ /* 0x000fe200078f10ff */
[----:B------:R-:W-:Y:S01]  /*2750*/  IMAD.SHL.U32 R5, R5, 0x2, RZ ;  /* 0x0000000205057824 */ /* 0x000fe200078e00ff */
[----:B------:R-:W-:Y:S01]  /*2760*/  ISETP.GE.AND P1, PT, R137, UR4, PT ;  /* 0x0000000489007c0c */ /* 0x000fe2000bf26270 */
[----:B------:R-:W-:Y:S01]  /*2770*/  IMAD.IADD R67, R67, 0x1, R15 ;  /* 0x0000000143437824 */ /* 0x000fe200078e020f */
[----:B------:R-:W-:-:S02]  /*2780*/  LOP3.LUT R7, R7, 0xfffffffc, RZ, 0xc0, !PT ;  /* 0xfffffffc07077812 */ /* 0x000fc400078ec0ff */
[----:B------:R-:W-:Y:S01]  /*2790*/  LOP3.LUT R5, R5, 0x2, R4, 0xe2, !PT ;  /* 0x0000000205057812 */ /* 0x000fe200078ee204 */
[----:B------:R-:W-:Y:S01]  /*27a0*/  VIADD R4, R18, 0x20 ;  /* 0x0000002012047836 */ /* 0x000fe20000000000 */
[-C--:B------:R-:W-:Y:S01]  /*27b0*/  ISETP.GE.AND P2, PT, R3, R11.reuse, PT ;  /* 0x0000000b0300720c */ /* 0x080fe20003f46270 */
[----:B------:R-:W-:Y:S01]  /*27c0*/  IMAD.IADD R32, R32, 0x1, -R7 ;  /* 0x0000000120207824 */ /* 0x000fe200078e0a07 */
[----:B------:R-:W-:Y:S02]  /*27d0*/  SEL R7, RZ, 0x8, P1 ;  /* 0x00000008ff077807 */ /* 0x000fe40000800000 */
[C---:B------:R-:W-:Y:S02]  /*27e0*/  ISETP.GE.AND P0, PT, R4.reuse, UR4, PT ;  /* 0x0000000404007c0c */ /* 0x040fe4000bf06270 */
[----:B------:R-:W-:Y:S02]  /*27f0*/  ISETP.GE.AND P1, PT, R4, R11, PT ;  /* 0x0000000b0400720c */ /* 0x000fe40003f26270 */
[----:B------:R-:W-:-:S02]  /*2800*/  SEL R6, RZ, 0x4, P0 ;  /* 0x00000004ff067807 */ /* 0x000fc40000000000 */
[----:B------:R-:W-:Y:S02]  /*2810*/  ISETP.GE.AND P0, PT, R136, UR4, PT ;  /* 0x0000000488007c0c */ /* 0x000fe4000bf06270 */
[----:B------:R-:W-:Y:S02]  /*2820*/  LOP3.LUT R5, R7, R5, R6, 0xfe, !PT ;  /* 0x0000000507057212 */ /* 0x000fe400078efe06 */
[----:B------:R-:W-:Y:S02]  /*2830*/  SEL R6, RZ, 0x10, P0 ;  /* 0x00000010ff067807 */ /* 0x000fe40000000000 */
[----:B------:R-:W-:Y:S02]  /*2840*/  LOP3.LUT P0, RZ, R32, 0x2, RZ, 0xc0, !PT ;  /* 0x0000000220ff7812 */ /* 0x000fe4000780c0ff */
[----:B------:R-:W-:Y:S01]  /*2850*/  LOP3.LUT R29, R5, R6, RZ, 0xfc, !PT ;  /* 0x00000006051d7212 */ /* 0x000fe200078efcff */
[----:B------:R-:W-:Y:S02]  /*2860*/  IMAD R6, R13, R86, RZ ;  /* 0x000000560d067224 */ /* 0x000fe400078e02ff */
[----:B--2---:R-:W-:-:S08]  /*2870*/  IMAD.MOV.U32 R20, RZ, RZ, R36 ;  /* 0x000000ffff147224 */ /* 0x004fd000078e0024 */
[----:B------:R-:W-:Y:S01]  /*2880*/  @P0 LOP3.LUT R16, R16, 0x4, RZ, 0xfc, !PT ;  /* 0x0000000410100812 */ /* 0x000fe200078efcff */
[----:B------:R-:W-:Y:S01]  /*2890*/  IMAD R13, R30, R87, R6 ;  /* 0x000000571e0d7224 */ /* 0x000fe200078e0206 */
[----:B------:R-:W-:Y:S02]  /*28a0*/  ISETP.GE.AND P0, PT, R18, R11, PT ;  /* 0x0000000b1200720c */ /* 0x000fe40003f06270 */
[----:B------:R-:W-:-:S05]  /*28b0*/  SHF.R.S32.HI R21, RZ, 0x1f, R20 ;  /* 0x0000001fff157819 */ /* 0x000fca0000011414 */
[----:B------:R0:W-:Y:S01]  /*28c0*/  STL [R1+0x64], R21 ;  /* 0x0000641501007387 */ /* 0x0001e20000100800 */
[C---:B------:R-:W-:Y:S01]  /*28d0*/  SEL R5, R11.reuse, RZ, P0 ;  /* 0x000000ff0b057207 */ /* 0x040fe20000000000 */
[C-C-:B------:R-:W-:Y:S02]  /*28e0*/  IMAD.WIDE.U32 R72, R30.reuse, R86, R20.reuse ;  /* 0x000000561e487225 */ /* 0x140fe400078e0014 */
[----:B------:R-:W2:Y:S01]  /*28f0*/  LDL R35, [R1+0x50] ;  /* 0x0000500001237983 */ /* 0x000ea20000100800 */
[C---:B------:R-:W-:Y:S01]  /*2900*/  SEL R10, R11.reuse, RZ, P2 ;  /* 0x000000ff0b0a7207 */ /* 0x040fe20001000000 */
[----:B------:R-:W-:Y:S02]  /*2910*/  IMAD.WIDE.U32 R68, R30, R8, R20 ;  /* 0x000000081e447225 */ /* 0x000fe400078e0014 */
[----:B------:R-:W3:Y:S04]  /*2920*/  LDL R34, [R1+0x54] ;  /* 0x0000540001227983 */ /* 0x000ee80000100800 */
[----:B------:R-:W3:Y:S04]  /*2930*/  LDL R31, [R1+0x58] ;  /* 0x00005800011f7983 */ /* 0x000ee80000100800 */
[----:B------:R-:W3:Y:S01]  /*2940*/  LDL R27, [R1+0xb4] ;  /* 0x0000b400011b7983 */ /* 0x000ee20000100800 */
[----:B------:R-:W-:Y:S01]  /*2950*/  SEL R7, R11, RZ, P1 ;  /* 0x000000ff0b077207 */ /* 0x000fe20000800000 */
[----:B------:R-:W-:Y:S01]  /*2960*/  IMAD.IADD R6, R18, 0x1, R5 ;  /* 0x0000000112067824 */ /* 0x000fe200078e0205 */
[----:B------:R-:W-:Y:S01]  /*2970*/  IADD3 R69, R15, R69, RZ ;  /* 0x000000450f457210 */ /* 0x000fe20007ffe0ff */
[----:B------:R-:W-:-:S02]  /*2980*/  IMAD.IADD R12, R3, 0x1, R10 ;  /* 0x00000001030c7824 */ /* 0x000fc400078e020a */
[----:B------:R-:W-:Y:S01]  /*2990*/  IMAD.IADD R14, R4, 0x1, R7 ;  /* 0x00000001040e7824 */ /* 0x000fe200078e0207 */
[----:B------:R-:W-:Y:S01]  /*29a0*/  SHF.R.S32.HI R7, RZ, 0x1f, R6 ;  /* 0x0000001fff077819 */ /* 0x000fe20000011406 */
[----:B------:R-:W-:Y:S02]  /*29b0*/  IMAD.IADD R71, R71, 0x1, R13 ;  /* 0x0000000147477824 */ /* 0x000fe400078e020d */
[----:B------:R-:W-:Y:S01]  /*29c0*/  IMAD.IADD R73, R13, 0x1, R73 ;  /* 0x000000010d497824 */ /* 0x000fe200078e0249 */
[----:B------:R-:W-:Y:S02]  /*29d0*/  SHF.R.S32.HI R13, RZ, 0x1f, R12 ;  /* 0x0000001fff0d7819 */ /* 0x000fe4000001140c */
[----:B------:R-:W-:Y:S02]  /*29e0*/  LOP3.LUT R16, R16, 0xfffffffe, RZ, 0xc0, !PT ;  /* 0xfffffffe10107812 */ /* 0x000fe400078ec0ff */
[----:B------:R-:W-:Y:S02]  /*29f0*/  LEA.HI R10, R7, R6, RZ, 0x5 ;  /* 0x00000006070a7211 */ /* 0x000fe400078f28ff */
[----:B------:R-:W-:-:S02]  /*2a00*/  SHF.R.S32.HI R15, RZ, 0x1f, R14 ;  /* 0x0000001fff0f7819 */ /* 0x000fc4000001140e */
[----:B------:R-:W-:Y:S02]  /*2a10*/  LEA.HI R5, R7, R6, RZ, 0x3 ;  /* 0x0000000607057211 */ /* 0x000fe400078f18ff */
[CC--:B------:R-:W-:Y:S02]  /*2a20*/  LEA.HI R6, R13.reuse, R12.reuse, RZ, 0x3 ;  /* 0x0000000c0d067211 */ /* 0x0c0fe400078f18ff */
[----:B------:R-:W-:Y:S02]  /*2a30*/  @P2 LOP3.LUT R16, R16, 0x1, RZ, 0xfc, !PT ;  /* 0x0000000110102812 */ /* 0x000fe400078efcff */
[----:B------:R-:W-:Y:S01]  /*2a40*/  LEA.HI R13, R13, R12, RZ, 0x5 ;  /* 0x0000000c0d0d7211 */ /* 0x000fe200078f28ff */
[----:B------:R-:W-:Y:S01]  /*2a50*/  IMAD.SHL.U32 R12, R10, 0x80, RZ ;  /* 0x000000800a0c7824 */ /* 0x000fe200078e00ff */
[CC--:B------:R-:W-:Y:S02]  /*2a60*/  LEA.HI R7, R15.reuse, R14.reuse, RZ, 0x3 ;  /* 0x0000000e0f077211 */ /* 0x0c0fe400078f18ff */
[----:B------:R-:W-:-:S02]  /*2a70*/  LEA.HI R15, R15, R14, RZ, 0x5 ;  /* 0x0000000e0f0f7211 */ /* 0x000fc400078f28ff */
[----:B0----5:R-:W-:Y:S02]  /*2a80*/  SHF.R.S32.HI R21, RZ, 0x1f, R96 ;  /* 0x0000001fff157819 */ /* 0x021fe40000011460 */
[----:B------:R-:W-:Y:S01]  /*2a90*/  LOP3.LUT R16, R16, 0xfffffffd, RZ, 0xc0, !PT ;  /* 0xfffffffd10107812 */ /* 0x000fe200078ec0ff */
[----:B------:R-:W-:-:S03]  /*2aa0*/  IMAD.SHL.U32 R20, R15, 0x80, RZ ;  /* 0x000000800f147824 */ /* 0x000fc600078e00ff */
[----:B------:R-:W-:Y:S02]  /*2ab0*/  @P1 LOP3.LUT R16, R16, 0x2, RZ, 0xfc, !PT ;  /* 0x0000000210101812 */ /* 0x000fe400078efcff */
[----:B------:R-:W-:Y:S01]  /*2ac0*/  ISETP.GE.AND P1, PT, R138, UR4, PT ;  /* 0x000000048a007c0c */ /* 0x000fe2000bf26270 */
[----:B------:R-:W-:Y:S01]  /*2ad0*/  IMAD.SHL.U32 R14, R13, 0x80, RZ ;  /* 0x000000800d0e7824 */ /* 0x000fe200078e00ff */
[----:B------:R-:W-:Y:S01]  /*2ae0*/  LOP3.LUT R20, R20, 0xfffff000, RZ, 0xc0, !PT ;  /* 0xfffff00014147812 */ /* 0x000fe200078ec0ff */
[----:B------:R-:W-:-:S04]  /*2af0*/  IMAD.WIDE.U32 R70, R96, R86, R70 ;  /* 0x0000005660467225 */ /* 0x000fc800078e0046 */
[----:B------:R-:W-:-:S04]  /*2b00*/  IMAD.WIDE.U32 R72, R96, R86, R72 ;  /* 0x0000005660487225 */ /* 0x000fc800078e0048 */
[----:B------:R-:W-:Y:S01]  /*2b10*/  VIADD R99, R28, 0x8 ;  /* 0x000000081c637836 */ /* 0x000fe20000000000 */
[----:B------:R-:W-:Y:S01]  /*2b20*/  SEL R28, RZ, 0x20, P1 ;  /* 0x00000020ff1c7807 */ /* 0x000fe20000800000 */
[-C--:B------:R-:W-:Y:S01]  /*2b30*/  IMAD.WIDE.U32 R66, R96, R8.reuse, R66 ;  /* 0x0000000860427225 */ /* 0x080fe200078e0042 */
[----:B------:R-:W-:Y:S02]  /*2b40*/  LOP3.LUT R12, R12, 0xfffff000, RZ, 0xc0, !PT ;  /* 0xfffff0000c0c7812 */ /* 0x000fe400078ec0ff */
[----:B------:R-:W-:Y:S01]  /*2b50*/  LOP3.LUT R14, R14, 0xfffff000, RZ, 0xc0, !PT ;  /* 0xfffff0000e0e7812 */ /* 0x000fe200078ec0ff */
[----:B------:R-:W-:Y:S01]  /*2b60*/  IMAD.WIDE.U32 R68, R96, R8, R68 ;  /* 0x0000000860447225 */ /* 0x000fe200078e0044 */
[----:B------:R-:W-:Y:S02]  /*2b70*/  LOP3.LUT R28, R29, R28, RZ, 0xfc, !PT ;  /* 0x0000001c1d1c7212 */ /* 0x000fe400078efcff */
[----:B------:R-:W-:Y:S01]  /*2b80*/  SHF.L.U64.HI R80, R8, 0x7, R9 ;  /* 0x0000000708507819 */ /* 0x000fe20000010209 */
[----:B------:R-:W-:Y:S01]  /*2b90*/  IMAD.SHL.U32 R98, R11, 0x2, RZ ;  /* 0x000000020b627824 */ /* 0x000fe200078e00ff */
[----:B----4-:R-:W-:-:S02]  /*2ba0*/  SHF.R.S32.HI R79, RZ, 0x1f, R0 ;  /* 0x0000001fff4f7819 */ /* 0x010fc40000011400 */
[----:B------:R-:W-:Y:S01]  /*2bb0*/  LOP3.LUT R29, R29, 0x1, RZ, 0xc0, !PT ;  /* 0x000000011d1d7812 */ /* 0x000fe200078ec0ff */
[----:B------:R-:W-:Y:S01]  /*2bc0*/  @!P6 BAR.SYNC.DEFER_BLOCKING 0x9, 0x100 ;  /* 0x024400000000eb1d */ /* 0x000fe20000010000 */
[C---:B--2---:R-:W-:Y:S02]  /*2bd0*/  LOP3.LUT R10, R35.reuse, 0x18, R5, 0xf8, !PT ;  /* 0x00000018230a7812 */ /* 0x044fe400078ef805 */
[----:B------:R-:W-:Y:S02]  /*2be0*/  LOP3.LUT R15, R35, 0x18, R7, 0xf8, !PT ;  /* 0x00000018230f7812 */ /* 0x000fe400078ef807 */
[----:B---3--:R-:W-:Y:S01]  /*2bf0*/  LOP3.LUT R95, R10, R34, RZ, 0x3c, !PT ;  /* 0x000000220a5f7212 */ /* 0x008fe200078e3cff */
[C---:B------:R-:W-:Y:S02]  /*2c00*/  IMAD R10, R21.reuse, R8, RZ ;  /* 0x00000008150a7224 */ /* 0x040fe400078e02ff */
[----:B------:R-:W-:Y:S01]  /*2c10*/  IMAD R21, R21, R86, RZ ;  /* 0x0000005615157224 */ /* 0x000fe200078e02ff */
[----:B------:R-:W-:-:S02]  /*2c20*/  LOP3.LUT R13, R35, 0x18, R6, 0xf8, !PT ;  /* 0x00000018230d7812 */ /* 0x000fc400078ef806 */
[-C--:B------:R-:W-:Y:S01]  /*2c30*/  LOP3.LUT R15, R15, R34.reuse, RZ, 0x3c, !PT ;  /* 0x000000220f0f7212 */ /* 0x080fe200078e3cff */
[C---:B------:R-:W-:Y:S01]  /*2c40*/  IMAD R21, R96.reuse, R87, R21 ;  /* 0x0000005760157224 */ /* 0x040fe200078e0215 */
[----:B------:R-:W-:Y:S01]  /*2c50*/  LOP3.LUT R13, R13, R34, RZ, 0x3c, !PT ;  /* 0x000000220d0d7212 */ /* 0x000fe200078e3cff */
[----:B------:R-:W-:Y:S01]  /*2c60*/  IMAD R75, R96, R9, R10 ;  /* 0x00000009604b7224 */ /* 0x000fe200078e020a */
[----:B------:R-:W-:Y:S01]  /*2c70*/  IADD3 R93, R15, R20, R31 ;  /* 0x000000140f5d7210 */ /* 0x000fe20007ffe01f */
[----:B------:R-:W-:Y:S01]  /*2c80*/  IMAD R10, R27, 0xc0, R30 ;  /* 0x000000c01b0a7824 */ /* 0x000fe200078e021e */
[----:B------:R-:W-:Y:S01]  /*2c90*/  LOP3.LUT R20, R5, 0xfffffff8, RZ, 0xc0, !PT ;  /* 0xfffffff805147812 */ /* 0x000fe200078ec0ff */
[----:B------:R-:W-:Y:S01]  /*2ca0*/  IMAD.IADD R76, R71, 0x1, R21 ;  /* 0x00000001474c7824 */ /* 0x000fe200078e0215 */
[----:B------:R-:W-:Y:S01]  /*2cb0*/  LOP3.LUT R27, R7, 0xfffffff8, RZ, 0xc0, !PT ;  /* 0xfffffff8071b7812 */ /* 0x000fe200078ec0ff */
[----:B------:R-:W-:Y:S01]  /*2cc0*/  IMAD.IADD R74, R21, 0x1, R73 ;  /* 0x00000001154a7824 */ /* 0x000fe200078e0249 */
[----:B------:R-:W-:Y:S01]  /*2cd0*/  LOP3.LUT R21, R6, 0xfffffff8, RZ, 0xc0, !PT ;  /* 0xfffffff806157812 */ /* 0x000fe200078ec0ff */
[----:B------:R-:W-:Y:S01]  /*2ce0*/  IMAD.IADD R77, R67, 0x1, R75 ;  /* 0x00000001434d7824 */ /* 0x000fe200078e024b */
[--C-:B------:R-:W-:Y:S01]  /*2cf0*/  IADD3 R95, R95, R12, R31.reuse ;  /* 0x0000000c5f5f7210 */ /* 0x100fe20007ffe01f */
[----:B------:R-:W-:Y:S01]  /*2d00*/  IMAD.SHL.U32 R8, R8, 0x80, RZ ;  /* 0x0000008008087824 */ /* 0x000fe200078e00ff */
[----:B------:R-:W-:Y:S01]  /*2d10*/  IADD3 R94, R13, R14, R31 ;  /* 0x0000000e0d5e7210 */ /* 0x000fe20007ffe01f */
[C---:B------:R-:W-:Y:S01]  /*2d20*/  IMAD.SHL.U32 R9, R86.reuse, 0x80, RZ ;  /* 0x0000008056097824 */ /* 0x040fe200078e00ff */
[----:B------:R-:W-:Y:S01]  /*2d30*/  SHF.L.U64.HI R87, R86, 0x7, R87 ;  /* 0x0000000756577819 */ /* 0x000fe20000010257 */
[----:B------:R-:W-:Y:S01]  /*2d40*/  IMAD.IADD R75, R75, 0x1, R69 ;  /* 0x000000014b4b7824 */ /* 0x000fe200078e0245 */
[----:B------:R-:W-:-:S02]  /*2d50*/  SHF.R.S32.HI R92, RZ, 0x1f, R20 ;  /* 0x0000001fff5c7819 */ /* 0x000fc40000011414 */
[----:B------:R-:W-:Y:S02]  /*2d60*/  SHF.R.S32.HI R89, RZ, 0x1f, R21 ;  /* 0x0000001fff597819 */ /* 0x000fe40000011415 */
[----:B------:R-:W-:Y:S02]  /*2d70*/  SHF.R.S32.HI R88, RZ, 0x1f, R27 ;  /* 0x0000001fff587819 */ /* 0x000fe4000001141b */
[C---:B------:R-:W-:Y:S02]  /*2d80*/  LOP3.LUT R30, R28.reuse, 0x2, RZ, 0xc0, !PT ;  /* 0x000000021c1e7812 */ /* 0x040fe400078ec0ff */
[----:B------:R-:W-:-:S07]  /*2d90*/  LOP3.LUT R31, R28, 0x4, RZ, 0xc0, !PT ;  /* 0x000000041c1f7812 */ /* 0x000fce00078ec0ff */
.L_x_11470:
[----:B--2---:R-:W2:Y:S01]  /*2da0*/  LDL R37, [R1+0xa4] ;  /* 0x0000a40001257983 */ /* 0x004ea20000100800 */
[----:B0-----:R-:W0:Y:S01]  /*2db0*/  LDC R82, c[0x0][0x430] ;  /* 0x00010c00ff527b82 */ /* 0x001e220000000800 */
[----:B------:R-:W-:Y:S02]  /*2dc0*/  VIADD R11, R25, 0xffffffff ;  /* 0xffffffff190b7836 */ /* 0x000fe40000000000 */
[----:B------:R-:W-:Y:S02]  /*2dd0*/  IMAD.MOV.U32 R81, RZ, RZ, RZ ;  /* 0x000000ffff517224 */ /* 0x000fe400078e00ff */
[----:B------:R-:W-:-:S03]  /*2de0*/  IMAD R13, R11, 0x80, R10 ;  /* 0x000000800b0d7824 */ /* 0x000fc600078e020a */
[----:B------:R-:W1:Y:S02]  /*2df0*/  LDC R97, c[0x0][0x3f4] ;  /* 0x0000fd00ff617b82 */ /* 0x000e640000000800 */
[----:B------:R-:W-:Y:S02]  /*2e00*/  ISETP.GE.AND P1, PT, R13, R24, PT ;  /* 0x000000180d00720c */ /* 0x000fe40003f26270 */
[----:B------:R-:W-:Y:S02]  /*2e10*/  IADD3 R38, R78, R13, RZ ;  /* 0x0000000d4e267210 */ /* 0x000fe40007ffe0ff */
[----:B------:R-:W-:-:S03]  /*2e20*/  ISETP.GT.OR P1, PT, R10, 0x7f, P1 ;  /* 0x0000007f0a00780c */ /* 0x000fc60000f24670 */
[----:B------:R-:W-:Y:S01]  /*2e30*/  IMAD.MOV.U32 R34, RZ, RZ, R38 ;  /* 0x000000ffff227224 */ /* 0x000fe200078e0026 */
        /* <DEDUP_REMOVED lines=12> */
[----:B---3--:R-:W-:Y:S02]  /*2f00*/  @!P1 LEA R12, P2, R14, R12, 0x2 ;  /* 0x0000000c0e0c9211 */ /* 0x008fe400078410ff */
[----:B------:R-:W-:Y:S02]  /*2f10*/  LOP3.LUT P3, RZ, R32, 0x2, RZ, 0xc0, !PT ;  /* 0x0000000220ff7812 */ /* 0x000fe4000786c0ff */
[----:B------:R-:W-:Y:S02]  /*2f20*/  @!P1 LEA.HI.X R13, R14, R13, R15, 0x2, P2 ;  /* 0x0000000d0e0d9211 */ /* 0x000fe400010f140f */
[----:B------:R-:W-:Y:S01]  /*2f30*/  ISETP.GE.AND P2, PT, R97, 0x1, PT ;  /* 0x000000016100780c */ /* 0x000fe20003f46270 */
[----:B------:R-:W-:Y:S01]  /*2f40*/  IMAD.MOV R25, RZ, RZ, -R34 ;  /* 0x000000ffff197224 */ /* 0x000fe200078e0a22 */
[----:B------:R-:W-:Y:S05]  /*2f50*/  YIELD ;  /* 0x0000000000007946 */ /* 0x000fea0003800000 */
[----:B------:R-:W-:Y:S01]  /*2f60*/  BSSY B0, `(.L_x_11412) ;  /* 0x0000435000007945 */ /* 0x000fe20003800000 */
[----:B------:R0:W5:Y:S01]  /*2f70*/  @!P1 LDG.E R81, desc[UR54][R12.64] ;  /* 0x000000360c519981 */ /* 0x000162000c1e1900 */
[----:B------:R-:W-:Y:S01]  /*2f80*/  IMAD R82, R82, R25, R38 ;  /* 0x0000001952527224 */ /* 0x000fe200078e0226 */
[----:B------:R-:W-:Y:S01]  /*2f90*/  ISETP.GT.AND P1, PT, R11, R65, PT ;  /* 0x000000410b00720c */ /* 0x000fe20003f24270 */
[----:B------:R-:W-:-:S02]  /*2fa0*/  IMAD.MOV.U32 R25, RZ, RZ, R11 ;  /* 0x000000ffff197224 */ /* 0x000fc400078e000b */
[----:B--2---:R-:W-:-:S04]  /*2fb0*/  IMAD R15, R22, 0x3000, R37 ;  /* 0x00003000160f7824 */ /* 0x004fc800078e0225 */
[C---:B------:R-:W-:Y:S02]  /*2fc0*/  VIADD R35, R15.reuse, 0x10 ;  /* 0x000000100f237836 */ /* 0x040fe40000000000 */
[C---:B------:R-:W-:Y:S02]  /*2fd0*/  @P3 VIADD R35, R15.reuse, 0xfffffff0 ;  /* 0xfffffff00f233836 */ /* 0x040fe40000000000 */
[--C-:B------:R-:W-:Y:S02]  /*2fe0*/  IMAD R64, R15, 0x2, R26.reuse ;  /* 0x000000020f407824 */ /* 0x100fe400078e021a */
[----:B------:R-:W-:Y:S01]  /*2ff0*/  IMAD R35, R35, 0x2, R26 ;  /* 0x0000000223237824 */ /* 0x000fe200078e021a */
        /* <DEDUP_REMOVED lines=12> */
[C---:B------:R-:W-:Y:S01]  /*30c0*/  IMAD R15, R81.reuse, UR5, R14 ;  /* 0x00000005510f7c24 */ /* 0x040fe2000f8e020e */
[----:B------:R-:W-:Y:S01]  /*30d0*/  SHF.R.S32.HI R14, RZ, 0x1f, R25 ;  /* 0x0000001fff0e7819 */ /* 0x000fe20000011419 */
[----:B------:R-:W-:Y:S01]  /*30e0*/  IMAD.WIDE.U32 R12, R81, UR4, R12 ;  /* 0x00000004510c7c25 */ /* 0x000fe2000f8e000c */
[----:B------:R-:W-:-:S03]  /*30f0*/  ULDC.64 UR4, c[0x0][0x308] ;  /* 0x0000c20000047ab9 */ /* 0x000fc60000000a00 */
[----:B------:R-:W-:Y:S02]  /*3100*/  IMAD.IADD R13, R13, 0x1, R15 ;  /* 0x000000010d0d7824 */ /* 0x000fe400078e020f */
[----:B------:R-:W-:Y:S02]  /*3110*/  IMAD R15, R87, R25, RZ ;  /* 0x00000019570f7224 */ /* 0x000fe400078e02ff */
[----:B------:R-:W-:-:S04]  /*3120*/  IMAD.WIDE.U32 R12, R155, UR4, R12 ;  /* 0x000000049b0c7c25 */ /* 0x000fc8000f8e000c */
[----:B------:R-:W-:Y:S01]  /*3130*/  IMAD R61, R155, UR5, R13 ;  /* 0x000000059b3d7c24 */ /* 0x000fe2000f8e020d */
[----:B------:R-:W-:Y:S01]  /*3140*/  ULDC.64 UR4, c[0x0][0x2e8] ;  /* 0x0000ba0000047ab9 */ /* 0x000fe20000000a00 */
[----:B------:R-:W-:Y:S01]  /*3150*/  IMAD R13, R80, R25, RZ ;  /* 0x00000019500d7224 */ /* 0x000fe200078e02ff */
[----:B------:R-:W-:Y:S01]  /*3160*/  LEA R60, P2, R12, UR4, 0x1 ;  /* 0x000000040c3c7c11 */ /* 0x000fe2000f8408ff */
[----:B------:R-:W-:Y:S01]  /*3170*/  ULDC.U8 UR4, c[0x0][0x410] ;  /* 0x0001040000047ab9 */ /* 0x000fe20000000000 */
[----:B------:R-:W-:Y:S02]  /*3180*/  IMAD R37, R14, R9, R15 ;  /* 0x000000090e257224 */ /* 0x000fe400078e020f */
        /* <DEDUP_REMOVED lines=8> */
[----:B------:R-:W0:Y:S01]  /*3210*/  S2R R36, SR_TID.X ;  /* 0x0000000000247919 */ /* 0x000e220000002100 */
        /* <DEDUP_REMOVED lines=11> */
[C---:B0-----:R-:W-:Y:S02]  /*32d0*/  VIADD R40, R36.reuse, 0xffffff80 ;  /* 0xffffff8024287836 */ /* 0x041fe40000000000 */
[----:B------:R-:W-:-:S05]  /*32e0*/  VIADD R36, R36, 0xffffff80 ;  /* 0xffffff8024247836 */ /* 0x000fca0000000000 */
[----:B------:R-:W-:Y:S02]  /*32f0*/  LEA.HI R36, R36, R40, RZ, 0x1 ;  /* 0x0000002824247211 */ /* 0x000fe400078f08ff */
[----:B------:R-:W-:Y:S02]  /*3300*/  CS2R R40, SRZ ;  /* 0x0000000000287805 */ /* 0x000fe4000001ff00 */
[----:B------:R-:W-:-:S04]  /*3310*/  SHF.R.S32.HI R36, RZ, 0x1, R36 ;  /* 0x00000001ff247819 */ /* 0x000fc80000011424 */
[----:B------:R-:W-:Y:S02]  /*3320*/  ISETP.GE.AND P3, PT, R36, R85, PT ;  /* 0x000000552400720c */ /* 0x000fe40003f66270 */
[----:B------:R-:W-:-:S11]  /*3330*/  CS2R R36, SRZ ;  /* 0x0000000000247805 */ /* 0x000fd6000001ff00 */
[----:B------:R-:W-:Y:S05]  /*3340*/  @P3 BRA `(.L_x_11416) ;  /* 0x0000000000b83947 */ /* 0x000fea0003800000 */
[----:B------:R-:W2:Y:S04]  /*3350*/  LDL.64 R102, [R1+0x60] ;  /* 0x0000600001667983 */ /* 0x000ea80000100a00 */
[----:B------:R-:W3:Y:S04]  /*3360*/  LDL R91, [R1+0x90] ;  /* 0x00009000015b7983 */ /* 0x000ee80000100800 */
[----:B------:R-:W4:Y:S04]  /*3370*/  LDL R90, [R1+0x88] ;  /* 0x00008800015a7983 */ /* 0x000f280000100800 */
        /* <DEDUP_REMOVED lines=43> */
.L_x_11416:
[----:B------:R-:W-:Y:S05]  /*3630*/  BSYNC B1 ;  /* 0x0000000000017941 */ /* 0x000fea0003800000 */
.L_x_11415:
        /* <DEDUP_REMOVED lines=43> */
.L_x_11417:
[----:B------:R-:W2:Y:S01]  /*38f0*/  LDL R11, [R1+0xc] ;  /* 0x00000c00010b7983 */ /* 0x000ea20000100800 */
[----:B------:R-:W-:Y:S01]  /*3900*/  IMAD R34, R22, 0x8, R2 ;  /* 0x0000000816227824 */ /* 0x000fe200078e0202 */
[----:B------:R-:W-:Y:S01]  /*3910*/  BSSY B1, `(.L_x_11418) ;  /* 0x0000004000017945 */ /* 0x000fe20003800000 */
[----:B--2---:R-:W-:-:S04]  /*3920*/  SHF.L.U32 R86, R11, 0x1f, RZ ;  /* 0x0000001f0b567819 */ /* 0x004fc800000006ff */
[----:B------:R-:W0:Y:S02]  /*3930*/  SYNCS.PHASECHK.TRANS64.TRYWAIT P4, [R34+URZ+0x2d890], R86 ;  /* 0x02d89056220075a7 */ /* 0x000e24000808017f */
[----:B0-----:R-:W-:Y:S05]  /*3940*/  @!P4 BRA `(.L_x_11419) ;  /* 0x000002300048c947 */ /* 0x001fea0003800000 */
.L_x_11763:
[----:B------:R-:W-:Y:S05]  /*3950*/  BSYNC B1 ;  /* 0x0000000000017941 */ /* 0x000fea0003800000 */
.L_x_11418:
[----:B------:R-:W-:-:S03]  /*3960*/  UMOV UR4, 0xffffffff ;  /* 0xffffffff00047882 */ /* 0x000fc60000000000 */
[----:B------:R-:W-:Y:S05]  /*3970*/  BRA.DIV UR4, `(.L_x_11420) ;  /* 0x0000023204507947 */ /* 0x000fea000b800000 */
[----:B------:R-:W1:Y:S04]  /*3980*/  SHFL.IDX PT, R61, R61, RZ, 0x1e1f ;  /* 0x001e1fff3d3d7589 */ /* 0x000e6800000e0000 */
[----:B------:R-:W2:Y:S02]  /*3990*/  SHFL.IDX PT, R60, R60, RZ, 0x1e1f ;  /* 0x001e1fff3c3c7589 */ /* 0x000ea400000e0000 */
.L_x_11767:
[----:B------:R-:W-:Y:S05]  /*39a0*/  @P3 BRA `(.L_x_11421) ;  /* 0x0000003800403947 */ /* 0x000fea0003800000 */
[----:B------:R-:W-:Y:S01]  /*39b0*/  ISETP.NE.AND P3, PT, R29, RZ, PT ;  /* 0x000000ff1d00720c */ /* 0x000fe20003f65270 */
[----:B------:R-:W-:-:S12]  /*39c0*/  BSSY B1, `(.L_x_11422) ;  /* 0x0000035000017945 */ /* 0x000fd80003800000 */
[----:B------:R-:W-:Y:S05]  /*39d0*/  @!P3 BRA `(.L_x_11423) ;  /* 0x0000000000ccb947 */ /* 0x000fea0003800000 */
[----:B------:R-:W3:Y:S01]  /*39e0*/  LDL.64 R110, [R1+0x60] ;  /* 0x00006000016e7983 */ /* 0x000ee20000100a00 */
[----:B------:R-:W-:Y:S03]  /*39f0*/  BSSY B2, `(.L_x_11424) ;  /* 0x000002e000027945 */ /* 0x000fe60003800000 */
[----:B------:R4:W0:Y:S01]  /*3a00*/  LDS.128 R12, [R64+0x15000] ;  /* 0x01500000400c7984 */ /* 0x0008220000000c00 */
[----:B---3--:R-:W-:-:S13]  /*3a10*/  ISETP.GE.AND P3, PT, R110, R97, PT ;  /* 0x000000616e00720c */ /* 0x008fda0003f66270 */
[----:B0---4-:R-:W-:Y:S05]  /*3a20*/  @P3 BRA `(.L_x_11425) ;  /* 0x0000000000a83947 */ /* 0x011fea0003800000 */
        /* <DEDUP_REMOVED lines=10> */
[CC--:B------:R-:W-:Y:S01]  /*3ad0*/  FMUL.FTZ R11, R57.reuse, R13.reuse ;  /* 0x0000000d390b7220 */ /* 0x0c0fe20000410000 */
[----:B------:R-:W-:Y:S02]  /*3ae0*/  HADD2.F32 R56, -RZ, R56.H0_H0 ;  /* 0x20000038ff387230 */ /* 0x000fe40000004100 */
[C---:B------:R-:W-:Y:S01]  /*3af0*/  FMUL.FTZ R13, R90.reuse, R13 ;  /* 0x0000000d5a0d7220 */ /* 0x040fe20000410000 */
[-C--:B------:R-:W-:Y:S01]  /*3b00*/  FFMA.FTZ R11, R90, R59.reuse, -R11 ;  /* 0x0000003b5a0b7223 */ /* 0x080fe2000001080b */
[----:B------:R-:W-:Y:S02]  /*3b10*/  IMAD.MOV.U32 R90, RZ, RZ, R12 ;  /* 0x000000ffff5a7224 */ /* 0x000fe400078e000c */
[----:B------:R-:W-:Y:S01]  /*3b20*/  FFMA.FTZ R13, R57, R59, R13 ;  /* 0x0000003b390d7223 */ /* 0x000fe2000001000d */
[----:B------:R-:W-:-:S02]  /*3b30*/  HADD2.F32 R57, -RZ, R15.H1_H1 ;  /* 0x3000000fff397230 */ /* 0x000fc40000004100 */
[----:B------:R-:W-:Y:S02]  /*3b40*/  HADD2.F32 R59, -RZ, R15.H0_H0 ;  /* 0x2000000fff3b7230 */ /* 0x000fe40000004100 */
[--C-:B------:R-:W-:Y:S02]  /*3b50*/  HADD2.F32 R12, -RZ, R90.reuse.H1_H1 ;  /* 0x3000005aff0c7230 */ /* 0x100fe40000004100 */
[-C--:B------:R-:W-:Y:S01]  /*3b60*/  FMUL.FTZ R15, R57, R58.reuse ;  /* 0x0000003a390f7220 */ /* 0x080fe20000410000 */
[----:B------:R-:W-:Y:S02]  /*3b70*/  HADD2.F32 R90, -RZ, R90.H0_H0 ;  /* 0x2000005aff5a7230 */ /* 0x000fe40000004100 */
[----:B------:R-:W-:Y:S01]  /*3b80*/  FMUL.FTZ R58, R59, R58 ;  /* 0x0000003a3b3a7220 */ /* 0x000fe20000410000 */
[----:B------:R-:W-:Y:S01]  /*3b90*/  F2FP.F16.F32.PACK_AB R13, R13, R11 ;  /* 0x0000000b0d0d723e */ /* 0x000fe200000000ff */
[----:B------:R-:W-:Y:S01]  /*3ba0*/  FFMA.FTZ R15, R59, R56, -R15 ;  /* 0x000000383b0f7223 */ /* 0x000fe2000001080f */
[----:B------:R-:W-:-:S02]  /*3bb0*/  HADD2.F32 R59, -RZ, R109.H1_H1 ;  /* 0x3000006dff3b7230 */ /* 0x000fc40000004100 */
[----:B------:R-:W-:Y:S01]  /*3bc0*/  FFMA.FTZ R57, R57, R56, R58 ;  /* 0x0000003839397223 */ /* 0x000fe2000001003a */
[----:B------:R-:W-:Y:S02]  /*3bd0*/  HADD2.F32 R56, -RZ, R91.H0_H0 ;  /* 0x2000005bff387230 */ /* 0x000fe40000004100 */
[-C--:B------:R-:W-:Y:S01]  /*3be0*/  FMUL.FTZ R58, R12, R59.reuse ;  /* 0x0000003b0c3a7220 */ /* 0x080fe20000410000 */
[C---:B------:R-:W-:Y:S01]  /*3bf0*/  FMUL.FTZ R59, R90.reuse, R59 ;  /* 0x0000003b5a3b7220 */ /* 0x040fe20000410000 */
[----:B------:R-:W-:Y:S02]  /*3c00*/  F2FP.F16.F32.PACK_AB R15, R57, R15 ;  /* 0x0000000f390f723e */ /* 0x000fe400000000ff */
[-C--:B------:R-:W-:Y:S01]  /*3c10*/  FFMA.FTZ R58, R90, R56.reuse, -R58 ;  /* 0x000000385a3a7223 */ /* 0x080fe2000001083a */
[----:B------:R-:W-:Y:S01]  /*3c20*/  FFMA.FTZ R12, R12, R56, R59 ;  /* 0x000000380c0c7223 */ /* 0x000fe2000001003b */
[----:B------:R-:W-:Y:S02]  /*3c30*/  HADD2.F32 R56, -RZ, R109.H0_H0 ;  /* 0x2000006dff387230 */ /* 0x000fe40000004100 */
[----:B------:R-:W-:-:S02]  /*3c40*/  HADD2.F32 R59, -RZ, R14.H1_H1 ;  /* 0x3000000eff3b7230 */ /* 0x000fc40000004100 */
        /* <DEDUP_REMOVED lines=8> */
.L_x_11425:
[----:B------:R-:W-:Y:S05]  /*3cd0*/  BSYNC B2 ;  /* 0x0000000000027941 */ /* 0x000fea0003800000 */
.L_x_11424:
[----:B--2---:R-:W-:-:S04]  /*3ce0*/  LEA R56, P3, R18, R60, 0x1 ;  /* 0x0000003c12387211 */ /* 0x004fc800078608ff */
[----:B-1----:R-:W-:-:S05]  /*3cf0*/  LEA.HI.X R57, R18, R61, R19, 0x1, P3 ;  /* 0x0000003d12397211 */ /* 0x002fca00018f0c13 */
[----:B------:R3:W-:Y:S04]  /*3d00*/  ST.E.128 desc[UR54][R56.64], R12 ;  /* 0x0000000c38007985 */ /* 0x0007e8000c101d36 */
.L_x_11423:
[----:B------:R-:W-:Y:S05]  /*3d10*/  BSYNC B1 ;  /* 0x0000000000017941 */ /* 0x000fea0003800000 */
.L_x_11422:
        /* <DEDUP_REMOVED lines=50> */
.L_x_11429:
[----:B------:R-:W-:Y:S05]  /*4040*/  BSYNC B2 ;  /* 0x0000000000027941 */ /* 0x000fea0003800000 */
.L_x_11428:
[----:B------:R-:W3:Y:S01]  /*4050*/  LDL R11, [R1+0x68] ;  /* 0x00006800010b7983 */ /* 0x000ee20000100800 */
[----:B--2---:R-:W-:Y:S02]  /*4060*/  IMAD.MOV.U32 R52, RZ, RZ, R60 ;  /* 0x000000ffff347224 */ /* 0x004fe400078e003c */
[----:B-1----:R-:W-:Y:S02]  /*4070*/  IMAD.MOV.U32 R53, RZ, RZ, R61 ;  /* 0x000000ffff357224 */ /* 0x002fe400078e003d */
[----:B---3--:R-:W-:-:S04]  /*4080*/  IMAD.SHL.U32 R11, R11, 0x8, RZ ;  /* 0x000000080b0b7824 */ /* 0x008fc800078e00ff */
[----:B------:R-:W-:-:S05]  /*4090*/  IMAD.WIDE R52, R11, 0x2, R52 ;  /* 0x000000020b347825 */ /* 0x000fca00078e0234 */
[----:B------:R4:W-:Y:S02]  /*40a0*/  ST.E.128 desc[UR54][R52.64], R12 ;  /* 0x0000000c34007985 */ /* 0x0009e4000c101d36 */
.L_x_11427:
[----:B------:R-:W-:Y:S05]  /*40b0*/  BSYNC B1 ;  /* 0x0000000000017941 */ /* 0x000fea0003800000 */
.L_x_11426:
        /* <DEDUP_REMOVED lines=52> */
.L_x_11433:
[----:B------:R-:W-:Y:S05]  /*4400*/  BSYNC B2 ;  /* 0x0000000000027941 */ /* 0x000fea0003800000 */
.L_x_11432:
[----:B------:R-:W3:Y:S01]  /*4410*/  LDL R11, [R1+0x6c] ;  /* 0x00006c00010b7983 */ /* 0x000ee20000100800 */
[----:B--2---:R-:W-:Y:S02]  /*4420*/  IMAD.MOV.U32 R48, RZ, RZ, R60 ;  /* 0x000000ffff307224 */ /* 0x004fe400078e003c */
[----:B-1----:R-:W-:Y:S02]  /*4430*/  IMAD.MOV.U32 R49, RZ, RZ, R61 ;  /* 0x000000ffff317224 */ /* 0x002fe400078e003d */
[----:B---3--:R-:W-:-:S04]  /*4440*/  IMAD.SHL.U32 R11, R11, 0x8, RZ ;  /* 0x000000080b0b7824 */ /* 0x008fc800078e00ff */
[----:B------:R-:W-:-:S05]  /*4450*/  IMAD.WIDE R48, R11, 0x2, R48 ;  /* 0x000000020b307825 */ /* 0x000fca00078e0230 */
[----:B------:R1:W-:Y:S02]  /*4460*/  ST.E.128 desc[UR54][R48.64], R12 ;  /* 0x0000000c30007985 */ /* 0x0003e4000c101d36 */
.L_x_11431:
[----:B------:R-:W-:Y:S05]  /*4470*/  BSYNC B1 ;  /* 0x0000000000017941 */ /* 0x000fea0003800000 */
.L_x_11430:
        /* <DEDUP_REMOVED lines=9> */
[----:B------:R-:W-:Y:S02]  /*4510*/  SHF.R.U32.HI R44, RZ, 0x10, R45 ;  /* 0x00000010ff2c7819 */ /* 0x000fe4000001162d */
[--C-:B------:R-:W-:Y:S01]  /*4520*/  SHF.R.U64 R45, R46, 0x10, R47.reuse ;  /* 0x000000102e2d7819 */ /* 0x100fe2000000122f */
[----:B------:R-:W-:Y:S01]  /*4530*/  HADD2.F32 R11, -RZ, R11.H0_H0 ;  /* 0x2000000bff0b7230 */ /* 0x000fe20000004100 */
[----:B------:R-:W-:Y:S01]  /*4540*/  MOV R48, R13 ;  /* 0x0000000d00307202 */ /* 0x000fe20000000f00 */
[----:B------:R-:W-:Y:S01]  /*4550*/  HADD2.F32 R44, -RZ, R44.H0_H0 ;  /* 0x2000002cff2c7230 */ /* 0x000fe20000004100 */
        /* <DEDUP_REMOVED lines=8> */
[----:B------:R-:W-:Y:S01]  /*45e0*/  FFMA.FTZ R47, R13, R11, R47 ;  /* 0x0000000b0d2f7223 */ /* 0x000fe2000001002f */
[----:B------:R-:W-:-:S04]  /*45f0*/  IMAD.MOV.U32 R13, RZ, RZ, R15 ;  /* 0x000000ffff0d7224 */ /* 0x000fc800078e000f */
        /* <DEDUP_REMOVED lines=26> */
[----:B------:R-:W-:Y:S01]  /*47a0*/  F2FP.F16.F32.PACK_AB R14, R103, R12 ;  /* 0x0000000c670e723e */ /* 0x000fe200000000ff */
[----:B------:R-:W-:-:S07]  /*47b0*/  IMAD.MOV.U32 R12, RZ, RZ, R46 ;  /* 0x000000ffff0c7224 */ /* 0x000fce00078e002e */
.L_x_11437:
[----:B------:R-:W-:Y:S05]  /*47c0*/  BSYNC B2 ;  /* 0x0000000000027941 */ /* 0x000fea0003800000 */
.L_x_11436:
[----:B------:R-:W3:Y:S01]  /*47d0*/  LDL R11, [R1+0x80] ;  /* 0x00008000010b7983 */ /* 0x000ee20000100800 */
[----:B--2---:R-:W-:-:S04]  /*47e0*/  LEA R44, P3, R137, R60, 0x1 ;  /* 0x0000003c892c7211 */ /* 0x004fc800078608ff */
[----:B---3--:R-:W-:-:S05]  /*47f0*/  LEA.HI.X R45, R137, R61, R11, 0x1, P3 ;  /* 0x0000003d892d7211 */ /* 0x008fca00018f0c0b */
[----:B------:R1:W-:Y:S04]  /*4800*/  ST.E.128 desc[UR54][R44.64], R12 ;  /* 0x0000000c2c007985 */ /* 0x0003e8000c101d36 */
.L_x_11435:
[----:B------:R-:W-:Y:S05]  /*4810*/  BSYNC B1 ;  /* 0x0000000000017941 */ /* 0x000fea0003800000 */
.L_x_11434:
        /* <DEDUP_REMOVED lines=23> */
[----:B------:R-:W-:Y:S02]  /*4990*/  IMAD.MOV.U32 R40, RZ, RZ, R12 ;  /* 0x000000ffff287224 */ /* 0x000fe400078e000c */
[----:B------:R-:W-:Y:S01]  /*49a0*/  FFMA.FTZ R11, R11, R13, R46 ;  /* 0x0000000d0b0b7223 */ /* 0x000fe2000001002e */
[----:B------:R-:W-:Y:S02]  /*49b0*/  HADD2.F32 R12, -RZ, R43.H0_H0 ;  /* 0x2000002bff0c7230 */ /* 0x000fe40000004100 */
[--C-:B------:R-:W-:Y:S02]  /*49c0*/  HADD2.F32 R13, -RZ, R15.reuse.H1_H1 ;  /* 0x3000000fff0d7230 */ /* 0x100fe40000004100 */
[----:B------:R-:W-:Y:S01]  /*49d0*/  HADD2.F32 R15, -RZ, R15.H0_H0 ;  /* 0x2000000fff0f7230 */ /* 0x000fe20000004100 */
[----:B------:R-:W-:Y:S01]  /*49e0*/  F2FP.F16.F32.PACK_AB R11, R11, R42 ;  /* 0x0000002a0b0b723e */ /* 0x000fe200000000ff */
[----:B------:R-:W-:-:S02]  /*49f0*/  HADD2.F32 R46, -RZ, R41.H0_H0 ;  /* 0x20000029ff2e7230 */ /* 0x000fc40000004100 */
[-C--:B------:R-:W-:Y:S01]  /*4a00*/  FMUL.FTZ R48, R13, R12.reuse ;  /* 0x0000000c0d307220 */ /* 0x080fe20000410000 */
[----:B------:R-:W-:Y:S02]  /*4a10*/  HADD2.F32 R43, -RZ, R102.H0_H0 ;  /* 0x20000066ff2b7230 */ /* 0x000fe40000004100 */
[C---:B------:R-:W-:Y:S01]  /*4a20*/  FMUL.FTZ R50, R15.reuse, R12 ;  /* 0x0000000c0f327220 */ /* 0x040fe20000410000 */
[----:B------:R-:W-:Y:S02]  /*4a30*/  HADD2.F32 R41, -RZ, R101.H0_H0 ;  /* 0x20000065ff297230 */ /* 0x000fe40000004100 */
[-C--:B------:R-:W-:Y:S01]  /*4a40*/  FFMA.FTZ R12, R15, R46.reuse, -R48 ;  /* 0x0000002e0f0c7223 */ /* 0x080fe20000010830 */
[--C-:B------:R-:W-:Y:S02]  /*4a50*/  HADD2.F32 R15, -RZ, R40.reuse.H0_H0 ;  /* 0x20000028ff0f7230 */ /* 0x100fe40000004100 */
[----:B------:R-:W-:Y:S01]  /*4a60*/  FFMA.FTZ R13, R13, R46, R50 ;  /* 0x0000002e0d0d7223 */ /* 0x000fe20000010032 */
[----:B------:R-:W-:-:S02]  /*4a70*/  HADD2.F32 R40, -RZ, R40.H1_H1 ;  /* 0x30000028ff287230 */ /* 0x000fc40000004100 */
[----:B------:R-:W-:Y:S02]  /*4a80*/  HADD2.F32 R102, -RZ, R102.H1_H1 ;  /* 0x30000066ff667230 */ /* 0x000fe40000004100 */
[----:B------:R-:W-:Y:S02]  /*4a90*/  HADD2.F32 R101, -RZ, R101.H1_H1 ;  /* 0x30000065ff657230 */ /* 0x000fe40000004100 */
[-C--:B------:R-:W-:Y:S01]  /*4aa0*/  FMUL.FTZ R46, R40, R43.reuse ;  /* 0x0000002b282e7220 */ /* 0x080fe20000410000 */
[----:B------:R-:W-:-:S03]  /*4ab0*/  FMUL.FTZ R43, R15, R43 ;  /* 0x0000002b0f2b7220 */ /* 0x000fc60000410000 */
[-C--:B------:R-:W-:Y:S01]  /*4ac0*/  FFMA.FTZ R15, R15, R41.reuse, -R46 ;  /* 0x000000290f0f7223 */ /* 0x080fe2000001082e */
[----:B------:R-:W-:Y:S01]  /*4ad0*/  FFMA.FTZ R40, R40, R41, R43 ;  /* 0x0000002928287223 */ /* 0x000fe2000001002b */
[--C-:B------:R-:W-:Y:S02]  /*4ae0*/  HADD2.F32 R41, -RZ, R14.reuse.H0_H0 ;  /* 0x2000000eff297230 */ /* 0x100fe40000004100 */
        /* <DEDUP_REMOVED lines=8> */
[----:B------:R-:W-:Y:S01]  /*4b70*/  F2FP.F16.F32.PACK_AB R14, R43, R46 ;  /* 0x0000002e2b0e723e */ /* 0x000fe200000000ff */
[----:B------:R-:W-:-:S07]  /*4b80*/  IMAD.MOV.U32 R15, RZ, RZ, R41 ;  /* 0x000000ffff0f7224 */ /* 0x000fce00078e0029 */
.L_x_11441:
[----:B------:R-:W-:Y:S05]  /*4b90*/  BSYNC B2 ;  /* 0x0000000000027941 */ /* 0x000fea0003800000 */
.L_x_11440:
[----:B--2---:R1:W-:Y:S02]  /*4ba0*/  ST.E.128 desc[UR54][R44.64], R12 ;  /* 0x0000000c2c007985 */ /* 0x0043e4000c101d36 */
.L_x_11439:
[----:B------:R-:W-:Y:S05]  /*4bb0*/  BSYNC B1 ;  /* 0x0000000000017941 */ /* 0x000fea0003800000 */
.L_x_11438:
        /* <DEDUP_REMOVED lines=10> */
[----:B------:R-:W-:Y:S02]  /*4c60*/  SHF.R.U64 R36, R36, 0x10, R37 ;  /* 0x0000001024247819 */ /* 0x000fe40000001225 */
[--C-:B------:R-:W-:Y:S01]  /*4c70*/  SHF.R.U64 R11, R38, 0x10, R39.reuse ;  /* 0x00000010260b7819 */ /* 0x100fe20000001227 */
[----:B--2---:R-:W-:Y:S01]  /*4c80*/  HADD2.F32 R38, -RZ, R15.H1_H1 ;  /* 0x3000000fff267230 */ /* 0x004fe20000004100 */
        /* <DEDUP_REMOVED lines=38> */
.L_x_11443:
[----:B------:R-:W-:Y:S05]  /*4ef0*/  BSYNC B1 ;  /* 0x0000000000017941 */ /* 0x000fea0003800000 */
.L_x_11442:
[----:B--2---:R1:W-:Y:S01]  /*4f00*/  ST.E.128 desc[UR54][R40.64], R12 ;  /* 0x0000000c28007985 */ /* 0x0043e2000c101d36 */
[----:B------:R-:W-:Y:S05]  /*4f10*/  BRA `(.L_x_11421) ;  /* 0x0000002000e47947 */ /* 0x000fea0003800000 */
.L_x_11414:
        /* <DEDUP_REMOVED lines=13> */
[----:B0-----:R-:W-:-:S02]  /*4ff0*/  VIADD R37, R36, 0xffffff80 ;  /* 0xffffff8024257836 */ /* 0x001fc40000000000 */
[----:B------:R-:W-:-:S05]  /*5000*/  VIADD R36, R36, 0xffffff80 ;  /* 0xffffff8024247836 */ /* 0x000fca0000000000 */
[----:B------:R-:W-:-:S04]  /*5010*/  LEA.HI R36, R36, R37, RZ, 0x1 ;  /* 0x0000002524247211 */ /* 0x000fc800078f08ff */
[----:B------:R-:W-:-:S04]  /*5020*/  SHF.R.S32.HI R36, RZ, 0x1, R36 ;  /* 0x00000001ff247819 */ /* 0x000fc80000011424 */
[----:B------:R-:W-:Y:S02]  /*5030*/  ISETP.GE.AND P3, PT, R36, R85, PT ;  /* 0x000000552400720c */ /* 0x000fe40003f66270 */
[----:B------:R-:W-:-:S11]  /*5040*/  CS2R R36, SRZ ;  /* 0x0000000000247805 */ /* 0x000fd6000001ff00 */
[----:B------:R-:W-:Y:S05]  /*5050*/  @P3 BRA `(.L_x_11445) ;  /* 0x00000000007c3947 */ /* 0x000fea0003800000 */
        /* <DEDUP_REMOVED lines=31> */
.L_x_11445:
[----:B------:R-:W-:Y:S05]  /*5250*/  BSYNC B1 ;  /* 0x0000000000017941 */ /* 0x000fea0003800000 */
.L_x_11444:
[----:B-----5:R-:W-:Y:S01]  /*5260*/  IMAD.MOV.U32 R11, RZ, RZ, R38 ;  /* 0x000000ffff0b7224 */ /* 0x020fe200078e0026 */
[----:B------:R-:W-:Y:S01]  /*5270*/  UISETP.NE.AND UP0, UPT, UR39, 0x3, UPT ;  /* 0x000000032700788c */ /* 0x000fe2000bf05270 */
[----:B0-----:R-:W-:-:S05]  /*5280*/  IMAD.MOV.U32 R12, RZ, RZ, R39 ;  /* 0x000000ffff0c7224 */ /* 0x001fca00078e0027 */
[----:B------:R-:W-:Y:S01]  /*5290*/  PRMT R108, R11, 0x5410, R12 ;  /* 0x000054100b6c7816 */ /* 0x000fe2000000000c */
[----:B------:R-:W-:Y:S01]  /*52a0*/  IMAD.MOV.U32 R12, RZ, RZ, R36 ;  /* 0x000000ffff0c7224 */ /* 0x000fe200078e0024 */
[----:B------:R-:W-:Y:S01]  /*52b0*/  PLOP3.LUT P2, PT, PT, PT, UP0, 0x80, 0x0 ;  /* 0x000000000000781c */ /* 0x000fe20003f4f008 */
        /* <DEDUP_REMOVED lines=11> */
[----:B------:R-:W-:-:S05]  /*5370*/  IMAD.MOV.U32 R12, RZ, RZ, R47 ;  /* 0x000000ffff0c7224 */ /* 0x000fca00078e002f */
[----:B------:R-:W-:Y:S01]  /*5380*/  PRMT R116, R11, 0x5410, R12 ;  /* 0x000054100b747816 */ /* 0x000fe2000000000c */
[----:B------:R-:W-:Y:S02]  /*5390*/  IMAD.MOV.U32 R11, RZ, RZ, R44 ;  /* 0x000000ffff0b7224 */ /* 0x000fe400078e002c */
[----:B------:R-:W-:-:S03]  /*53a0*/  IMAD.MOV.U32 R12, RZ, RZ, R45 ;  /* 0x000000ffff0c7224 */ /* 0x000fc600078e002d */
        /* <DEDUP_REMOVED lines=26> */
.L_x_11446:
[----:B------:R-:W2:Y:S01]  /*5550*/  LDL R11, [R1+0xc] ;  /* 0x00000c00010b7983 */ /* 0x000ea20000100800 */
[----:B------:R-:W-:Y:S01]  /*5560*/  IMAD R34, R22, 0x8, R2 ;  /* 0x0000000816227824 */ /* 0x000fe200078e0202 */
[----:B------:R-:W-:Y:S01]  /*5570*/  BSSY B1, `(.L_x_11447) ;  /* 0x0000004000017945 */ /* 0x000fe20003800000 */
[----:B--2---:R-:W-:-:S04]  /*5580*/  SHF.L.U32 R86, R11, 0x1f, RZ ;  /* 0x0000001f0b567819 */ /* 0x004fc800000006ff */
[----:B------:R-:W0:Y:S02]  /*5590*/  SYNCS.PHASECHK.TRANS64.TRYWAIT P4, [R34+URZ+0x2d890], R86 ;  /* 0x02d89056220075a7 */ /* 0x000e24000808017f */
[----:B0-----:R-:W-:Y:S05]  /*55a0*/  @!P4 BRA `(.L_x_11448) ;  /* 0x000002140090c947 */ /* 0x001fea0003800000 */
.L_x_11768:
[----:B------:R-:W-:Y:S05]  /*55b0*/  BSYNC B1 ;  /* 0x0000000000017941 */ /* 0x000fea0003800000 */
.L_x_11447:
[----:B------:R-:W-:-:S03]  /*55c0*/  UMOV UR4, 0xffffffff ;  /* 0xffffffff00047882 */ /* 0x000fc60000000000 */
[----:B------:R-:W-:Y:S05]  /*55d0*/  BRA.DIV UR4, `(.L_x_11449) ;  /* 0x0000021604987947 */ /* 0x000fea000b800000 */
[----:B------:R1:W2:Y:S04]  /*55e0*/  SHFL.IDX PT, R91, R61, RZ, 0x1e1f ;  /* 0x001e1fff3d5b7589 */ /* 0x0002a800000e0000 */
[----:B------:R1:W3:Y:S02]  /*55f0*/  SHFL.IDX PT, R90, R60, RZ, 0x1e1f ;  /* 0x001e1fff3c5a7589 */ /* 0x0002e400000e0000 */
.L_x_11772:
[----:B------:R-:W-:Y:S05]  /*5600*/  @P3 BRA `(.L_x_11421) ;  /* 0x0000001c00283947 */ /* 0x000fea0003800000 */
[----:B------:R-:W4:Y:S01]  /*5610*/  LDC R11, c[0x0][0x2f4] ;  /* 0x0000bd00ff0b7b82 */ /* 0x000f220000000800 */
[----:B------:R-:W-:Y:S01]  /*5620*/  ISETP.NE.AND P3, PT, R29, RZ, PT ;  /* 0x000000ff1d00720c */ /* 0x000fe20003f65270 */
[----:B------:R-:W-:Y:S01]  /*5630*/  BSSY B1, `(.L_x_11450) ;  /* 0x000007b000017945 */ /* 0x000fe20003800000 */
[----:B----4-:R-:W-:-:S11]  /*5640*/  IADD3 R101, -R98, R11, RZ ;  /* 0x0000000b62657210 */ /* 0x010fd60007ffe1ff */
[----:B------:R-:W-:Y:S05]  /*5650*/  @!P3 BRA `(.L_x_11451) ;  /* 0x0000000400e0b947 */ /* 0x000fea0003800000 */
[----:B-1----:R-:W4:Y:S04]  /*5660*/  LDL R60, [R1+0x50] ;  /* 0x00005000013c7983 */ /* 0x002f280000100800 */
[----:B------:R-:W5:Y:S04]  /*5670*/  LDL R15, [R1+0x54] ;  /* 0x00005400010f7983 */ /* 0x000f680000100800 */
[----:B------:R-:W2:Y:S01]  /*5680*/  LDL R14, [R1+0x58] ;  /* 0x00005800010e7983 */ /* 0x000ea20000100800 */
[----:B------:R-:W-:Y:S01]  /*5690*/  SEL R12, R98, R101, !P0 ;  /* 0x00000065620c7207 */ /* 0x000fe20004000000 */
[----:B------:R-:W-:Y:S01]  /*56a0*/  BSSY B2, `(.L_x_11452) ;  /* 0x000006d000027945 */ /* 0x000fe20003800000 */
[----:B------:R-:W-:-:S02]  /*56b0*/  ISETP.GE.AND P3, PT, R18, R97, PT ;  /* 0x000000611200720c */ /* 0x000fc40003f66270 */
[----:B------:R-:W-:-:S04]  /*56c0*/  SHF.R.S32.HI R13, RZ, 0x1f, R12 ;  /* 0x0000001fff0d7819 */ /* 0x000fc8000001140c */
[----:B------:R-:W-:-:S04]  /*56d0*/  LEA.HI R13, R13, R12, RZ, 0x4 ;  /* 0x0000000c0d0d7211 */ /* 0x000fc800078f20ff */
[----:B------:R-:W-:-:S04]  /*56e0*/  SHF.R.S32.HI R13, RZ, 0x4, R13 ;  /* 0x00000004ff0d7819 */ /* 0x000fc8000001140d */
        /* <DEDUP_REMOVED lines=8> */
[----:B--2---:R-:W-:-:S05]  /*5770*/  IADD3 R12, R13, R12, R14 ;  /* 0x0000000c0d0c7210 */ /* 0x004fca0007ffe00e */
[C---:B------:R-:W-:Y:S02]  /*5780*/  IMAD R60, R22.reuse, 0x3000, R12 ;  /* 0x00003000163c7824 */ /* 0x040fe400078e020c */
[----:B------:R-:W-:Y:S02]  /*5790*/  IMAD R12, R22, 0x3000, R95 ;  /* 0x00003000160c7824 */ /* 0x000fe400078e025f */
[--C-:B------:R-:W-:Y:S02]  /*57a0*/  IMAD R60, R60, 0x2, R2.reuse ;  /* 0x000000023c3c7824 */ /* 0x100fe400078e0202 */
[----:B------:R-:W-:-:S04]  /*57b0*/  IMAD R12, R12, 0x2, R2 ;  /* 0x000000020c0c7824 */ /* 0x000fc800078e0202 */
[----:B------:R-:W1:Y:S04]  /*57c0*/  LDS.128 R60, [R60+0x15400] ;  /* 0x015400003c3c7984 */ /* 0x000e680000000c00 */
[----:B------:R-:W2:Y:S01]  /*57d0*/  LDS.128 R12, [R12+0x15400] ;  /* 0x015400000c0c7984 */ /* 0x000ea20000000c00 */
[----:B------:R-:W-:Y:S05]  /*57e0*/  @P3 BRA `(.L_x_11453) ;  /* 0x0000000400603947 */ /* 0x000fea0003800000 */
[----:B-1----:R-:W-:Y:S01]  /*57f0*/  IMAD.MOV.U32 R104, RZ, RZ, R61 ;  /* 0x000000ffff687224 */ /* 0x002fe200078e003d */
[----:B------:R-:W-:Y:S01]  /*5800*/  SHF.R.U64 R44, R44, 0x10, R45 ;  /* 0x000000102c2c7819 */ /* 0x000fe2000000122d */
[----:B--2---:R-:W-:Y:S01]  /*5810*/  IMAD.MOV.U32 R103, RZ, RZ, R13 ;  /* 0x000000ffff677224 */ /* 0x004fe200078e000d */
        /* <DEDUP_REMOVED lines=21> */
[C---:B------:R-:W-:Y:S01]  /*5970*/  FMUL.FTZ R105, R56.reuse, R105 ;  /* 0x0000006938697220 */ /* 0x040fe20000410000 */
[----:B------:R-:W-:Y:S02]  /*5980*/  HADD2.F32 R46, -RZ, R46.H0_H0 ;  /* 0x2000002eff2e7230 */ /* 0x000fe40000004100 */
[-C--:B------:R-:W-:Y:S01]  /*5990*/  FFMA.FTZ R56, R56, R45.reuse, -R103 ;  /* 0x0000002d38387223 */ /* 0x080fe20000010867 */
[----:B------:R-:W-:Y:S01]  /*59a0*/  FFMA.FTZ R45, R104, R45, R105 ;  /* 0x0000002d682d7223 */ /* 0x000fe20000010069 */
[----:B------:R-:W-:-:S02]  /*59b0*/  HADD2.F32 R104, -RZ, R118.H0_H0 ;  /* 0x20000076ff687230 */ /* 0x000fc40000004100 */
[--C-:B------:R-:W-:Y:S01]  /*59c0*/  HADD2.F32 R105, -RZ, R63.reuse.H0_H0 ;  /* 0x2000003fff697230 */ /* 0x100fe20000004100 */
[----:B------:R-:W-:Y:S02]  /*59d0*/  F2FP.F16.F32.PACK_AB R56, R56, R61 ;  /* 0x0000003d3838723e */ /* 0x000fe400000000ff */
[----:B------:R-:W-:Y:S02]  /*59e0*/  F2FP.F16.F32.PACK_AB R45, R45, R13 ;  /* 0x0000000d2d2d723e */ /* 0x000fe400000000ff */
[-C--:B------:R-:W-:Y:S01]  /*59f0*/  FMUL.FTZ R103, R105, R104.reuse ;  /* 0x0000006869677220 */ /* 0x080fe20000410000 */
[C---:B------:R-:W-:Y:S01]  /*5a00*/  FMUL.FTZ R104, R107.reuse, R104 ;  /* 0x000000686b687220 */ /* 0x040fe20000410000 */
[----:B------:R-:W-:Y:S02]  /*5a10*/  IMAD.MOV.U32 R13, RZ, RZ, R56 ;  /* 0x000000ffff0d7224 */ /* 0x000fe400078e0038 */
[-C--:B------:R-:W-:Y:S01]  /*5a20*/  FFMA.FTZ R103, R107, R106.reuse, -R103 ;  /* 0x0000006a6b677223 */ /* 0x080fe20000010867 */
[----:B------:R-:W-:Y:S01]  /*5a30*/  FFMA.FTZ R104, R105, R106, R104 ;  /* 0x0000006a69687223 */ /* 0x000fe20000010068 */
[----:B------:R-:W-:Y:S01]  /*5a40*/  SHF.R.U32.HI R105, RZ, 0x10, R47 ;  /* 0x00000010ff697819 */ /* 0x000fe2000001162f */
[----:B------:R-:W-:Y:S01]  /*5a50*/  HADD2.F32 R107, -RZ, R118.H1_H1 ;  /* 0x30000076ff6b7230 */ /* 0x000fe20000004100 */
[--C-:B------:R-:W-:Y:S01]  /*5a60*/  SHF.R.U64 R47, R58, 0x10, R59.reuse ;  /* 0x000000103a2f7819 */ /* 0x100fe2000000123b */
[----:B------:R-:W-:Y:S01]  /*5a70*/  HADD2.F32 R58, -RZ, R63.H1_H1 ;  /* 0x3000003fff3a7230 */ /* 0x000fe20000004100 */
[----:B------:R-:W-:Y:S01]  /*5a80*/  SHF.R.U32.HI R59, RZ, 0x10, R59 ;  /* 0x00000010ff3b7819 */ /* 0x000fe2000001163b */
[----:B------:R-:W-:-:S02]  /*5a90*/  HADD2.F32 R63, -RZ, R15.H1_H1 ;  /* 0x3000000fff3f7230 */ /* 0x000fc40000004100 */
[----:B------:R-:W-:Y:S02]  /*5aa0*/  HADD2.F32 R105, -RZ, R105.H0_H0 ;  /* 0x20000069ff697230 */ /* 0x000fe40000004100 */
[----:B------:R-:W-:Y:S02]  /*5ab0*/  HADD2.F32 R59, -RZ, R59.H0_H0 ;  /* 0x2000003bff3b7230 */ /* 0x000fe40000004100 */
[----:B------:R-:W-:Y:S02]  /*5ac0*/  HADD2.F32 R47, -RZ, R47.H0_H0 ;  /* 0x2000002fff2f7230 */ /* 0x000fe40000004100 */
[----:B------:R-:W-:Y:S02]  /*5ad0*/  IMAD.MOV.U32 R61, RZ, RZ, R45 ;  /* 0x000000ffff3d7224 */ /* 0x000fe400078e002d */
[-C--:B------:R-:W-:Y:S01]  /*5ae0*/  FMUL.FTZ R15, R58, R59.reuse ;  /* 0x0000003b3a0f7220 */ /* 0x080fe20000410000 */
[----:B------:R-:W-:-:S03]  /*5af0*/  FMUL.FTZ R59, R63, R59 ;  /* 0x0000003b3f3b7220 */ /* 0x000fc60000410000 */
[-C--:B------:R-:W-:Y:S01]  /*5b00*/  FFMA.FTZ R15, R63, R105.reuse, -R15 ;  /* 0x000000693f0f7223 */ /* 0x080fe2000001080f */
[----:B------:R-:W-:Y:S01]  /*5b10*/  FFMA.FTZ R59, R58, R105, R59 ;  /* 0x000000693a3b7223 */ /* 0x000fe2000001003b */
[----:B------:R-:W-:Y:S02]  /*5b20*/  HADD2.F32 R58, -RZ, R60.H0_H0 ;  /* 0x2000003cff3a7230 */ /* 0x000fe40000004100 */
[----:B------:R-:W-:Y:S01]  /*5b30*/  HADD2.F32 R105, -RZ, R12.H0_H0 ;  /* 0x2000000cff697230 */ /* 0x000fe20000004100 */
[----:B------:R-:W-:Y:S01]  /*5b40*/  F2FP.F16.F32.PACK_AB R15, R15, R103 ;  /* 0x000000670f0f723e */ /* 0x000fe200000000ff */
[----:B------:R-:W-:Y:S02]  /*5b50*/  HADD2.F32 R63, -RZ, R117.H0_H0 ;  /* 0x20000075ff3f7230 */ /* 0x000fe40000004100 */
[-C--:B------:R-:W-:Y:S01]  /*5b60*/  FMUL.FTZ R106, R58, R107.reuse ;  /* 0x0000006b3a6a7220 */ /* 0x080fe20000410000 */
[----:B------:R-:W-:Y:S02]  /*5b70*/  HADD2.F32 R60, -RZ, R60.H1_H1 ;  /* 0x3000003cff3c7230 */ /* 0x000fe40000004100 */
[----:B------:R-:W-:Y:S01]  /*5b80*/  FMUL.FTZ R107, R105, R107 ;  /* 0x0000006b696b7220 */ /* 0x000fe20000410000 */
[----:B------:R-:W-:-:S02]  /*5b90*/  HADD2.F32 R12, -RZ, R12.H1_H1 ;  /* 0x3000000cff0c7230 */ /* 0x000fc40000004100 */
[-C--:B------:R-:W-:Y:S01]  /*5ba0*/  FFMA.FTZ R106, R105, R63.reuse, -R106 ;  /* 0x0000003f696a7223 */ /* 0x080fe2000001086a */
[----:B------:R-:W-:Y:S02]  /*5bb0*/  HADD2.F32 R105, -RZ, R117.H1_H1 ;  /* 0x30000075ff697230 */ /* 0x000fe40000004100 */
[----:B------:R-:W-:Y:S01]  /*5bc0*/  FFMA.FTZ R107, R58, R63, R107 ;  /* 0x0000003f3a6b7223 */ /* 0x000fe2000001006b */
[-C--:B------:R-:W-:Y:S01]  /*5bd0*/  FMUL.FTZ R58, R60, R57.reuse ;  /* 0x000000393c3a7220 */ /* 0x080fe20000410000 */
[C---:B------:R-:W-:Y:S01]  /*5be0*/  FMUL.FTZ R57, R12.reuse, R57 ;  /* 0x000000390c397220 */ /* 0x040fe20000410000 */
[----:B------:R-:W-:Y:S02]  /*5bf0*/  F2FP.F16.F32.PACK_AB R59, R59, R104 ;  /* 0x000000683b3b723e */ /* 0x000fe400000000ff */
[-C--:B------:R-:W-:Y:S01]  /*5c00*/  FFMA.FTZ R12, R12, R44.reuse, -R58 ;  /* 0x0000002c0c0c7223 */ /* 0x080fe2000001083a */
[----:B------:R-:W-:Y:S01]  /*5c10*/  FFMA.FTZ R44, R60, R44, R57 ;  /* 0x0000002c3c2c7223 */ /* 0x000fe20000010039 */
[----:B------:R-:W-:-:S02]  /*5c20*/  HADD2.F32 R57, -RZ, R62.H0_H0 ;  /* 0x2000003eff397230 */ /* 0x000fc40000004100 */
[----:B------:R-:W-:Y:S01]  /*5c30*/  HADD2.F32 R60, -RZ, R14.H0_H0 ;  /* 0x2000000eff3c7230 */ /* 0x000fe20000004100 */
[----:B------:R-:W-:Y:S01]  /*5c40*/  F2FP.F16.F32.PACK_AB R12, R12, R106 ;  /* 0x0000006a0c0c723e */ /* 0x000fe200000000ff */
[----:B------:R-:W-:Y:S02]  /*5c50*/  HADD2.F32 R58, -RZ, R116.H0_H0 ;  /* 0x20000074ff3a7230 */ /* 0x000fe40000004100 */
        /* <DEDUP_REMOVED lines=17> */
.L_x_11453:
[----:B------:R-:W-:Y:S05]  /*5d70*/  BSYNC B2 ;  /* 0x0000000000027941 */ /* 0x000fea0003800000 */
.L_x_11452:
[----:B---3--:R-:W-:-:S04]  /*5d80*/  LEA R44, P3, R20, R90, 0x1 ;  /* 0x0000005a142c7211 */ /* 0x008fc800078608ff */
[----:B------:R-:W-:Y:S02]  /*5d90*/  LEA.HI.X R45, R20, R91, R92, 0x1, P3 ;  /* 0x0000005b142d7211 */ /* 0x000fe400018f0c5c */
[----:B------:R-:W-:-:S03]  /*5da0*/  ISETP.GE.AND P3, PT, R102, R11, PT ;  /* 0x0000000b6600720c */ /* 0x000fc60003f66270 */
[----:B--2---:R2:W-:Y:S10]  /*5db0*/  ST.E.128 desc[UR54][R44.64], R12 ;  /* 0x0000000c2c007985 */ /* 0x0045f4000c101d36 */
[----:B--2---:R-:W-:-:S05]  /*5dc0*/  @!P3 IMAD.WIDE R12, R102, 0x2, R90 ;  /* 0x00000002660cb825 */ /* 0x004fca00078e025a */
[----:B-1----:R4:W-:Y:S02]  /*5dd0*/  @!P3 ST.E.128 desc[UR54][R12.64], R60 ;  /* 0x0000003c0c00b985 */ /* 0x0029e4000c101d36 */
.L_x_11451:
[----:B------:R-:W-:Y:S05]  /*5de0*/  BSYNC B1 ;  /* 0x0000000000017941 */ /* 0x000fea0003800000 */
.L_x_11450:
[----:B------:R-:W-:Y:S01]  /*5df0*/  ISETP.NE.AND P3, PT, R30, RZ, PT ;  /* 0x000000ff1e00720c */ /* 0x000fe20003f65270 */
[----:B------:R-:W-:-:S12]  /*5e00*/  BSSY B1, `(.L_x_11454) ;  /* 0x000007d000017945 */ /* 0x000fd80003800000 */
[----:B------:R-:W-:Y:S05]  /*5e10*/  @!P3 BRA `(.L_x_11455) ;  /* 0x0000000400ecb947 */ /* 0x000fea0003800000 */
[----:B------:R-:W5:Y:S04]  /*5e20*/  LDL R44, [R1+0x50] ;  /* 0x00005000012c7983 */ /* 0x000f680000100800 */
[----:B------:R-:W2:Y:S04]  /*5e30*/  LDL R15, [R1+0x54] ;  /* 0x00005400010f7983 */ /* 0x000ea80000100800 */
[----:B------:R-:W3:Y:S01]  /*5e40*/  LDL R14, [R1+0x58] ;  /* 0x00005800010e7983 */ /* 0x000ee20000100800 */
[----:B------:R-:W-:Y:S01]  /*5e50*/  LOP3.LUT P4, RZ, R16, 0x1, RZ, 0xc0, !PT ;  /* 0x0000000110ff7812 */ /* 0x000fe2000788c0ff */
[----:B------:R-:W-:Y:S01]  /*5e60*/  BSSY B2, `(.L_x_11456) ;  /* 0x0000070000027945 */ /* 0x000fe20003800000 */
[----:B------:R-:W-:-:S02]  /*5e70*/  ISETP.GE.AND P3, PT, R3, R97, PT ;  /* 0x000000610300720c */ /* 0x000fc40003f66270 */
[----:B----4-:R-:W-:-:S04]  /*5e80*/  SEL R12, R98, R101, !P4 ;  /* 0x00000065620c7207 */ /* 0x010fc80006000000 */
        /* <DEDUP_REMOVED lines=9> */
[----:B-----5:R-:W-:-:S04]  /*5f20*/  LOP3.LUT R13, R44, 0x18, R56, 0xf8, !PT ;  /* 0x000000182c0d7812 */ /* 0x020fc800078ef838 */
[----:B--2---:R-:W-:-:S04]  /*5f30*/  LOP3.LUT R13, R13, R15, RZ, 0x3c, !PT ;  /* 0x0000000f0d0d7212 */ /* 0x004fc800078e3cff */
[----:B---3--:R-:W-:-:S05]  /*5f40*/  IADD3 R12, R13, R12, R14 ;  /* 0x0000000c0d0c7210 */ /* 0x008fca0007ffe00e */
[C---:B------:R-:W-:Y:S02]  /*5f50*/  IMAD R44, R22.reuse, 0x3000, R12 ;  /* 0x00003000162c7824 */ /* 0x040fe400078e020c */
[----:B------:R-:W-:Y:S02]  /*5f60*/  IMAD R12, R22, 0x3000, R94 ;  /* 0x00003000160c7824 */ /* 0x000fe400078e025e */
[--C-:B------:R-:W-:Y:S02]  /*5f70*/  IMAD R44, R44, 0x2, R2.reuse ;  /* 0x000000022c2c7824 */ /* 0x100fe400078e0202 */
[----:B------:R-:W-:-:S04]  /*5f80*/  IMAD R12, R12, 0x2, R2 ;  /* 0x000000020c0c7824 */ /* 0x000fc800078e0202 */
[----:B------:R-:W2:Y:S04]  /*5f90*/  LDS.128 R44, [R44+0x15400] ;  /* 0x015400002c2c7984 */ /* 0x000ea80000000c00 */
[----:B------:R-:W3:Y:S01]  /*5fa0*/  LDS.128 R12, [R12+0x15400] ;  /* 0x015400000c0c7984 */ /* 0x000ee20000000c00 */
[----:B------:R-:W-:Y:S05]  /*5fb0*/  @P3 BRA `(.L_x_11457) ;  /* 0x0000000400683947 */ /* 0x000fea0003800000 */
[----:B--2---:R-:W-:Y:S01]  /*5fc0*/  IMAD.MOV.U32 R58, RZ, RZ, R45 ;  /* 0x000000ffff3a7224 */ /* 0x004fe200078e002d */
[----:B------:R-:W-:Y:S01]  /*5fd0*/  SHF.R.U64 R40, R40, 0x10, R41 ;  /* 0x0000001028287819 */ /* 0x000fe20000001229 */
[----:B---3--:R-:W-:Y:S01]  /*5fe0*/  IMAD.MOV.U32 R57, RZ, RZ, R13 ;  /* 0x000000ffff397224 */ /* 0x008fe200078e000d */
[----:B------:R-:W-:Y:S01]  /*5ff0*/  SHF.R.U32.HI R41, RZ, 0x10, R41 ;  /* 0x00000010ff297819 */ /* 0x000fe20000011629 */
[----:B------:R-:W-:Y:S01]  /*6000*/  HADD2.F32 R59, -RZ, R115.H1_H1 ;  /* 0x30000073ff3b7230 */ /* 0x000fe20000004100 */
[----:B------:R-:W-:Y:S01]  /*6010*/  SHF.R.U64 R42, R42, 0x10, R43 ;  /* 0x000000102a2a7819 */ /* 0x000fe2000000122b */
[----:B------:R-:W-:Y:S02]  /*6020*/  HADD2.F32 R13, -RZ, R58.H0_H0 ;  /* 0x2000003aff0d7230 */ /* 0x000fe40000004100 */
[----:B-1----:R-:W-:Y:S02]  /*6030*/  HADD2.F32 R61, -RZ, R57.H0_H0 ;  /* 0x20000039ff3d7230 */ /* 0x002fe40000004100 */
        /* <DEDUP_REMOVED lines=75> */
[----:B------:R-:W-:Y:S02]  /*64f0*/  F2FP.F16.F32.PACK_AB R54, R12, R54 ;  /* 0x000000360c36723e */ /* 0x000fe400000000ff */
[----:B------:R-:W-:Y:S01]  /*6500*/  F2FP.F16.F32.PACK_AB R43, R43, R44 ;  /* 0x0000002c2b2b723e */ /* 0x000fe200000000ff */
[----:B------:R-:W-:Y:S01]  /*6510*/  IMAD.MOV.U32 R44, RZ, RZ, R53 ;  /* 0x000000ffff2c7224 */ /* 0x000fe200078e0035 */
[----:B------:R-:W-:Y:S01]  /*6520*/  MOV R12, R47 ;  /* 0x0000002f000c7202 */ /* 0x000fe20000000f00 */
[----:B------:R-:W-:Y:S02]  /*6530*/  IMAD.MOV.U32 R14, RZ, RZ, R54 ;  /* 0x000000ffff0e7224 */ /* 0x000fe400078e0036 */
[----:B------:R-:W-:Y:S02]  /*6540*/  IMAD.MOV.U32 R46, RZ, RZ, R43 ;  /* 0x000000ffff2e7224 */ /* 0x000fe400078e002b */
[----:B------:R-:W-:-:S07]  /*6550*/  IMAD.MOV.U32 R47, RZ, RZ, R59 ;  /* 0x000000ffff2f7224 */ /* 0x000fce00078e003b */
.L_x_11457:
[----:B------:R-:W-:Y:S05]  /*6560*/  BSYNC B2 ;  /* 0x0000000000027941 */ /* 0x000fea0003800000 */
.L_x_11456:
[----:B------:R-:W-:-:S04]  /*6570*/  LEA R40, P3, R21, R90, 0x1 ;  /* 0x0000005a15287211 */ /* 0x000fc800078608ff */
[----:B------:R-:W-:Y:S02]  /*6580*/  LEA.HI.X R41, R21, R91, R89, 0x1, P3 ;  /* 0x0000005b15297211 */ /* 0x000fe400018f0c59 */
[----:B------:R-:W-:-:S03]  /*6590*/  ISETP.GE.AND P3, PT, R56, R11, PT ;  /* 0x0000000b3800720c */ /* 0x000fc60003f66270 */
[----:B---3--:R3:W-:Y:S10]  /*65a0*/  ST.E.128 desc[UR54][R40.64], R12 ;  /* 0x0000000c28007985 */ /* 0x0087f4000c101d36 */
[----:B---3--:R-:W-:-:S05]  /*65b0*/  @!P3 IMAD.WIDE R12, R56, 0x2, R90 ;  /* 0x00000002380cb825 */ /* 0x008fca00078e025a */
[----:B--2---:R2:W-:Y:S02]  /*65c0*/  @!P3 ST.E.128 desc[UR54][R12.64], R44 ;  /* 0x0000002c0c00b985 */ /* 0x0045e4000c101d36 */
.L_x_11455:
[----:B------:R-:W-:Y:S05]  /*65d0*/  BSYNC B1 ;  /* 0x0000000000017941 */ /* 0x000fea0003800000 */
.L_x_11454:
[----:B------:R-:W-:-:S13]  /*65e0*/  ISETP.NE.AND P3, PT, R31, RZ, PT ;  /* 0x000000ff1f00720c */ /* 0x000fda0003f65270 */
[----:B------:R-:W-:Y:S05]  /*65f0*/  @!P3 BRA `(.L_x_11421) ;  /* 0x0000000c002cb947 */ /* 0x000fea0003800000 */
[----:B------:R-:W5:Y:S04]  /*6600*/  LDL R40, [R1+0x50] ;  /* 0x0000500001287983 */ /* 0x000f680000100800 */
[----:B------:R-:W5:Y:S04]  /*6610*/  LDL R15, [R1+0x54] ;  /* 0x00005400010f7983 */ /* 0x000f680000100800 */
[----:B------:R-:W5:Y:S01]  /*6620*/  LDL R14, [R1+0x58] ;  /* 0x00005800010e7983 */ /* 0x000f620000100800 */
[----:B------:R-:W-:Y:S01]  /*6630*/  LOP3.LUT P4, RZ, R16, 0x2, RZ, 0xc0, !PT ;  /* 0x0000000210ff7812 */ /* 0x000fe2000788c0ff */
[----:B------:R-:W-:Y:S01]  /*6640*/  BSSY B1, `(.L_x_11458) ;  /* 0x000006e000017945 */ /* 0x000fe20003800000 */
[----:B--23--:R-:W-:-:S02]  /*6650*/  LEA R44, P3, R27, R90, 0x1 ;  /* 0x0000005a1b2c7211 */ /* 0x00cfc400078608ff */
[----:B------:R-:W-:Y:S02]  /*6660*/  SEL R101, R98, R101, !P4 ;  /* 0x0000006562657207 */ /* 0x000fe40006000000 */
[----:B------:R-:W-:Y:S02]  /*6670*/  LEA.HI.X R45, R27, R91, R88, 0x1, P3 ;  /* 0x0000005b1b2d7211 */ /* 0x000fe400018f0c58 */
[----:B----4-:R-:W-:Y:S02]  /*6680*/  SHF.R.S32.HI R12, RZ, 0x1f, R101 ;  /* 0x0000001fff0c7819 */ /* 0x010fe40000011465 */
[----:B------:R-:W-:Y:S02]  /*6690*/  ISETP.GE.AND P3, PT, R4, R97, PT ;  /* 0x000000610400720c */ /* 0x000fe40003f66270 */
[----:B------:R-:W-:-:S04]  /*66a0*/  LEA.HI R12, R12, R101, RZ, 0x4 ;  /* 0x000000650c0c7211 */ /* 0x000fc800078f20ff */
[----:B------:R-:W-:-:S04]  /*66b0*/  SHF.R.S32.HI R12, RZ, 0x4, R12 ;  /* 0x00000004ff0c7819 */ /* 0x000fc8000001140c */
[----:B------:R-:W-:-:S04]  /*66c0*/  LEA.HI.SX32 R12, R7, R12, 0x1d ;  /* 0x0000000c070c7211 */ /* 0x000fc800078feaff */
[----:B------:R-:W-:Y:S01]  /*66d0*/  SHF.R.S32.HI R13, RZ, 0x1f, R12 ;  /* 0x0000001fff0d7819 */ /* 0x000fe2000001140c */
[----:B------:R-:W-:-:S03]  /*66e0*/  IMAD.SHL.U32 R46, R12, 0x8, RZ ;  /* 0x000000080c2e7824 */ /* 0x000fc600078e00ff */
[----:B------:R-:W-:-:S05]  /*66f0*/  LEA.HI R13, R13, R12, RZ, 0x2 ;  /* 0x0000000c0d0d7211 */ /* 0x000fca00078f10ff */
[----:B------:R-:W-:-:S05]  /*6700*/  IMAD.SHL.U32 R13, R13, 0x400, RZ ;  /* 0x000004000d0d7824 */ /* 0x000fca00078e00ff */
[----:B------:R-:W-:Y:S02]  /*6710*/  LOP3.LUT R13, R13, 0x7ffff000, RZ, 0xc0, !PT ;  /* 0x7ffff0000d0d7812 */ /* 0x000fe400078ec0ff */
[----:B-----5:R-:W-:-:S04]  /*6720*/  LOP3.LUT R12, R40, 0x18, R46, 0xf8, !PT ;  /* 0x00000018280c7812 */ /* 0x020fc800078ef82e */
[----:B------:R-:W-:-:S04]  /*6730*/  LOP3.LUT R12, R12, R15, RZ, 0x3c, !PT ;  /* 0x0000000f0c0c7212 */ /* 0x000fc800078e3cff */
[----:B------:R-:W-:-:S05]  /*6740*/  IADD3 R13, R12, R13, R14 ;  /* 0x0000000d0c0d7210 */ /* 0x000fca0007ffe00e */
        /* <DEDUP_REMOVED lines=40> */
[-C--:B------:R-:W-:Y:S01]  /*69d0*/  FMUL.FTZ R54, R49, R43.reuse ;  /* 0x0000002b31367220 */ /* 0x080fe20000410000 */
[C---:B------:R-:W-:Y:S01]  /*69e0*/  FMUL.FTZ R43, R53.reuse, R43 ;  /* 0x0000002b352b7220 */ /* 0x040fe20000410000 */
[----:B------:R-:W-:Y:S02]  /*69f0*/  HADD2.F32 R36, -RZ, R36.H0_H0 ;  /* 0x20000024ff247230 */ /* 0x000fe40000004100 */
[-C--:B------:R-:W-:Y:S01]  /*6a00*/  FFMA.FTZ R54, R53, R52.reuse, -R54 ;  /* 0x0000003435367223 */ /* 0x080fe20000010836 */
[----:B------:R-:W-:Y:S01]  /*6a10*/  FFMA.FTZ R43, R49, R52, R43 ;  /* 0x00000034312b7223 */ /* 0x000fe2000001002b */
[----:B------:R-:W-:Y:S01]  /*6a20*/  SHF.R.U32.HI R49, RZ, 0x10, R39 ;  /* 0x00000010ff317819 */ /* 0x000fe20000011627 */
[----:B------:R-:W-:Y:S01]  /*6a30*/  HADD2.F32 R53, -RZ, R110.H0_H0 ;  /* 0x2000006eff357230 */ /* 0x000fe20000004100 */
        /* <DEDUP_REMOVED lines=12> */
[--C-:B------:R-:W-:Y:S02]  /*6b00*/  HADD2.F32 R49, -RZ, R12.reuse.H0_H0 ;  /* 0x2000000cff317230 */ /* 0x100fe40000004100 */
[----:B------:R-:W-:Y:S01]  /*6b10*/  F2FP.F16.F32.PACK_AB R43, R15, R43 ;  /* 0x0000002b0f2b723e */ /* 0x000fe200000000ff */
[-C--:B------:R-:W-:Y:S01]  /*6b20*/  FMUL.FTZ R50, R41, R111.reuse ;  /* 0x0000006f29327220 */ /* 0x080fe20000410000 */
[----:B------:R-:W-:Y:S02]  /*6b30*/  IMAD.MOV.U32 R15, RZ, RZ, R51 ;  /* 0x000000ffff0f7224 */ /* 0x000fe400078e0033 */
[C---:B------:R-:W-:Y:S01]  /*6b40*/  FMUL.FTZ R111, R49.reuse, R111 ;  /* 0x0000006f316f7220 */ /* 0x040fe20000410000 */
[----:B------:R-:W-:Y:S01]  /*6b50*/  FFMA.FTZ R50, R49, R109, -R50 ;  /* 0x0000006d31327223 */ /* 0x000fe20000010832 */
[----:B------:R-:W-:-:S02]  /*6b60*/  HADD2.F32 R49, -RZ, R12.H1_H1 ;  /* 0x3000000cff317230 */ /* 0x000fc40000004100 */
[----:B------:R-:W-:Y:S01]  /*6b70*/  FFMA.FTZ R111, R41, R109, R111 ;  /* 0x0000006d296f7223 */ /* 0x000fe2000001006f */
[----:B------:R-:W-:Y:S02]  /*6b80*/  HADD2.F32 R41, -RZ, R40.H1_H1 ;  /* 0x30000028ff297230 */ /* 0x000fe40000004100 */
[--C-:B------:R-:W-:Y:S02]  /*6b90*/  HADD2.F32 R40, -RZ, R42.reuse.H0_H0 ;  /* 0x2000002aff287230 */ /* 0x100fe40000004100 */
[----:B------:R-:W-:Y:S02]  /*6ba0*/  HADD2.F32 R42, -RZ, R42.H1_H1 ;  /* 0x3000002aff2a7230 */ /* 0x000fe40000004100 */
[-C--:B------:R-:W-:Y:S01]  /*6bb0*/  FMUL.FTZ R12, R41, R48.reuse ;  /* 0x00000030290c7220 */ /* 0x080fe20000410000 */
[C---:B------:R-:W-:Y:S01]  /*6bc0*/  FMUL.FTZ R48, R49.reuse, R48 ;  /* 0x0000003031307220 */ /* 0x040fe20000410000 */
[----:B------:R-:W-:Y:S02]  /*6bd0*/  FMUL.FTZ R57, R40, R53 ;  /* 0x0000003528397220 */ /* 0x000fe40000410000 */
[-C--:B------:R-:W-:Y:S01]  /*6be0*/  FFMA.FTZ R49, R49, R36.reuse, -R12 ;  /* 0x0000002431317223 */ /* 0x080fe2000001080c */
[----:B------:R-:W-:Y:S01]  /*6bf0*/  FFMA.FTZ R12, R41, R36, R48 ;  /* 0x00000024290c7223 */ /* 0x000fe20000010030 */
[----:B------:R-:W-:-:S02]  /*6c00*/  HADD2.F32 R36, -RZ, R14.H0_H0 ;  /* 0x2000000eff247230 */ /* 0x000fc40000004100 */
[----:B------:R-:W-:Y:S01]  /*6c10*/  HADD2.F32 R41, -RZ, R108.H0_H0 ;  /* 0x2000006cff297230 */ /* 0x000fe20000004100 */
[----:B------:R-:W-:Y:S01]  /*6c20*/  F2FP.F16.F32.PACK_AB R50, R49, R50 ;  /* 0x000000323132723e */ /* 0x000fe200000000ff */
[----:B------:R-:W-:Y:S02]  /*6c30*/  HADD2.F32 R14, -RZ, R14.H1_H1 ;  /* 0x3000000eff0e7230 */ /* 0x000fe40000004100 */
[C---:B------:R-:W-:Y:S01]  /*6c40*/  FMUL.FTZ R53, R36.reuse, R53 ;  /* 0x0000003524357220 */ /* 0x040fe20000410000 */
[----:B------:R-:W-:-:S03]  /*6c50*/  FFMA.FTZ R36, R36, R41, -R57 ;  /* 0x0000002924247223 */ /* 0x000fc60000010839 */
[----:B------:R-:W-:Y:S01]  /*6c60*/  FFMA.FTZ R40, R40, R41, R53 ;  /* 0x0000002928287223 */ /* 0x000fe20000010035 */
[----:B------:R-:W-:Y:S02]  /*6c70*/  HADD2.F32 R41, -RZ, R38.H0_H0 ;  /* 0x20000026ff297230 */ /* 0x000fe40000004100 */
[-C--:B------:R-:W-:Y:S01]  /*6c80*/  FMUL.FTZ R53, R42, R39.reuse ;  /* 0x000000272a357220 */ /* 0x080fe20000410000 */
[----:B------:R-:W-:Y:S01]  /*6c90*/  FMUL.FTZ R57, R14, R39 ;  /* 0x000000270e397220 */ /* 0x000fe20000410000 */
[----:B------:R-:W-:Y:S01]  /*6ca0*/  F2FP.F16.F32.PACK_AB R38, R12, R111 ;  /* 0x0000006f0c26723e */ /* 0x000fe200000000ff */
[----:B------:R-:W-:Y:S02]  /*6cb0*/  IMAD.MOV.U32 R12, RZ, RZ, R50 ;  /* 0x000000ffff0c7224 */ /* 0x000fe400078e0032 */
[-C--:B------:R-:W-:Y:S01]  /*6cc0*/  FFMA.FTZ R39, R14, R41.reuse, -R53 ;  /* 0x000000290e277223 */ /* 0x080fe20000010835 */
[----:B------:R-:W-:-:S04]  /*6cd0*/  FFMA.FTZ R41, R42, R41, R57 ;  /* 0x000000292a297223 */ /* 0x000fc80000010039 */
[----:B------:R-:W-:Y:S02]  /*6ce0*/  F2FP.F16.F32.PACK_AB R14, R39, R36 ;  /* 0x00000024270e723e */ /* 0x000fe400000000ff */
[----:B------:R-:W-:Y:S01]  /*6cf0*/  F2FP.F16.F32.PACK_AB R42, R41, R40 ;  /* 0x00000028292a723e */ /* 0x000fe200000000ff */
[----:B------:R-:W-:Y:S02]  /*6d00*/  IMAD.MOV.U32 R40, RZ, RZ, R38 ;  /* 0x000000ffff287224 */ /* 0x000fe400078e0026 */
[----:B------:R-:W-:-:S07]  /*6d10*/  IMAD.MOV.U32 R41, RZ, RZ, R47 ;  /* 0x000000ffff297224 */ /* 0x000fce00078e002f */
.L_x_11459:
[----:B------:R-:W-:Y:S05]  /*6d20*/  BSYNC B1 ;  /* 0x0000000000017941 */ /* 0x000fea0003800000 */
.L_x_11458:
[----:B---3--:R3:W-:Y:S01]  /*6d30*/  ST.E.128 desc[UR54][R44.64], R12 ;  /* 0x0000000c2c007985 */ /* 0x0087e2000c101d36 */
[----:B------:R-:W-:-:S13]  /*6d40*/  ISETP.GE.AND P3, PT, R46, R11, PT ;  /* 0x0000000b2e00720c */ /* 0x000fda0003f66270 */
[----:B------:R-:W-:Y:S05]  /*6d50*/  @P3 BRA `(.L_x_11421) ;  /* 0x0000000400543947 */ /* 0x000fea0003800000 */
[----:B------:R-:W-:-:S05]  /*6d60*/  IMAD.WIDE R90, R46, 0x2, R90 ;  /* 0x000000022e5a7825 */ /* 0x000fca00078e025a */
[----:B--2---:R2:W-:Y:S01]  /*6d70*/  ST.E.128 desc[UR54][R90.64], R40 ;  /* 0x000000285a007985 */ /* 0x0045e2000c101d36 */
[----:B------:R-:W-:Y:S05]  /*6d80*/  BRA `(.L_x_11421) ;  /* 0x0000000400487947 */ /* 0x000fea0003800000 */
.L_x_11413:
[----:B------:R-:W-:-:S06]  /*6d90*/  UISETP.NE.AND UP0, UPT, UR39, 0x3, UPT ;  /* 0x000000032700788c */ /* 0x000fcc000bf05270 */
[----:B------:R-:W-:-:S13]  /*6da0*/  PLOP3.LUT P2, PT, PT, PT, UP0, 0x80, 0x0 ;  /* 0x000000000000781c */ /* 0x000fda0003f4f008 */
[----:B------:R-:W-:Y:S05]  /*6db0*/  @!P2 BRA `(.L_x_11460) ;  /* 0x000000000004a947 */ /* 0x000fea0003800000 */
[----:B------:R-:W-:Y:S01]  /*6dc0*/  BPT.TRAP 0x1 ;  /* 0x000000040000795c */ /* 0x000fe20000300000 */
.L_x_11460:
[----:B------:R-:W2:Y:S01]  /*6dd0*/  LDL R12, [R1+0xc] ;  /* 0x00000c00010c7983 */ /* 0x000ea20000100800 */
[----:B------:R-:W-:Y:S01]  /*6de0*/  IMAD R34, R22, 0x8, R2 ;  /* 0x0000000816227824 */ /* 0x000fe200078e0202 */
[----:B------:R-:W-:Y:S01]  /*6df0*/  BSSY B1, `(.L_x_11461) ;  /* 0x0000005000017945 */ /* 0x000fe20003800000 */
[----:B------:R-:W-:Y:S02]  /*6e00*/  SHF.R.S32.HI R83, RZ, 0x1f, R82 ;  /* 0x0000001fff537819 */ /* 0x000fe40000011452 */
[----:B--2---:R-:W-:-:S04]  /*6e10*/  SHF.L.U32 R86, R12, 0x1f, RZ ;  /* 0x0000001f0c567819 */ /* 0x004fc800000006ff */
[----:B------:R-:W0:Y:S02]  /*6e20*/  SYNCS.PHASECHK.TRANS64.TRYWAIT P3, [R34+URZ+0x2d890], R86 ;  /* 0x02d89056220075a7 */ /* 0x000e24000806017f */
[----:B0-----:R-:W-:Y:S05]  /*6e30*/  @!P3 BRA `(.L_x_11462) ;  /* 0x000001fc00ccb947 */ /* 0x001fea0003800000 */
.L_x_11773:
[----:B------:R-:W-:Y:S05]  /*6e40*/  BSYNC B1 ;  /* 0x0000000000017941 */ /* 0x000fea0003800000 */
.L_x_11461:
[----:B------:R-:W1:Y:S01]  /*6e50*/  S2R R36, SR_TID.X ;  /* 0x0000000000247919 */ /* 0x000e620000002100 */
        /* <DEDUP_REMOVED lines=18> */
[----:B------:R-:W-:Y:S01]  /*6f80*/  LEA R43, P3, R12, UR6, 0x1 ;  /* 0x000000060c2b7c11 */ /* 0x000fe2000f8608ff */
[C---:B-1----:R-:W-:Y:S02]  /*6f90*/  VIADD R37, R36.reuse, 0xffffff80 ;  /* 0xffffff8024257836 */ /* 0x042fe40000000000 */
[----:B------:R-:W-:Y:S01]  /*6fa0*/  VIADD R36, R36, 0xffffff80 ;  /* 0xffffff8024247836 */ /* 0x000fe20000000000 */
[----:B------:R-:W-:-:S04]  /*6fb0*/  LEA.HI.X R13, R12, UR7, R13, 0x1, P3 ;  /* 0x000000070c0d7c11 */ /* 0x000fc800098f0c0d */
[----:B------:R-:W-:-:S04]  /*6fc0*/  LEA.HI R36, R36, R37, RZ, 0x1 ;  /* 0x0000002524247211 */ /* 0x000fc800078f08ff */
[----:B------:R-:W-:-:S04]  /*6fd0*/  SHF.R.S32.HI R36, RZ, 0x1, R36 ;  /* 0x00000001ff247819 */ /* 0x000fc80000011424 */
[----:B------:R-:W-:Y:S01]  /*6fe0*/  ISETP.GT.AND P3, PT, R85, R36, PT ;  /* 0x000000245500720c */ /* 0x000fe20003f64270 */
[----:B------:R-:W-:-:S12]  /*6ff0*/  BRA.DIV UR4, `(.L_x_11463) ;  /* 0x000001fe04707947 */ /* 0x000fd8000b800000 */
[----:B------:R1:W2:Y:S04]  /*7000*/  SHFL.IDX PT, R42, R13, RZ, 0x1e1f ;  /* 0x001e1fff0d2a7589 */ /* 0x0002a800000e0000 */
[----:B------:R-:W3:Y:S02]  /*7010*/  SHFL.IDX PT, R43, R43, RZ, 0x1e1f ;  /* 0x001e1fff2b2b7589 */ /* 0x000ee400000e0000 */
.L_x_11777:
[----:B------:R-:W-:Y:S05]  /*7020*/  @!P3 BRA `(.L_x_11421) ;  /* 0x0000000000a0b947 */ /* 0x000fea0003800000 */
[----:B-1----:R-:W4:Y:S01]  /*7030*/  LDL R13, [R1+0x80] ;  /* 0x00008000010d7983 */ /* 0x002f220000100800 */
[----:B------:R-:W-:-:S03]  /*7040*/  ULDC UR4, c[0x0][0x2f4] ;  /* 0x0000bd0000047ab9 */ /* 0x000fc60000000800 */
[----:B------:R-:W5:Y:S04]  /*7050*/  LDL R12, [R1+0x7c] ;  /* 0x00007c00010c7983 */ /* 0x000f680000100800 */
[----:B------:R-:W5:Y:S04]  /*7060*/  LDL R11, [R1+0x68] ;  /* 0x00006800010b7983 */ /* 0x000f680000100800 */
[----:B------:R-:W5:Y:S01]  /*7070*/  LDL R45, [R1+0x6c] ;  /* 0x00006c00012d7983 */ /* 0x000f620000100800 */
[C---:B------:R-:W-:Y:S02]  /*7080*/  ISETP.GE.AND P5, PT, R18.reuse, UR4, PT ;  /* 0x0000000412007c0c */ /* 0x040fe4000bfa6270 */
[----:B------:R-:W-:Y:S01]  /*7090*/  ISETP.GE.AND P4, PT, R137, UR4, PT ;  /* 0x0000000489007c0c */ /* 0x000fe2000bf86270 */
[----:B------:R-:W5:Y:S10]  /*70a0*/  LDL R44, [R1+0x78] ;  /* 0x00007800012c7983 */ /* 0x000f740000100800 */
[----:B---3--:R-:W-:-:S04]  /*70b0*/  @!P5 LEA R40, P3, R18, R43, 0x1 ;  /* 0x0000002b1228d211 */ /* 0x008fc800078608ff */
[----:B--2---:R-:W-:Y:S02]  /*70c0*/  @!P5 LEA.HI.X R41, R18, R42, R19, 0x1, P3 ;  /* 0x0000002a1229d211 */ /* 0x004fe400018f0c13 */
[----:B------:R-:W-:-:S04]  /*70d0*/  @!P4 LEA R38, P3, R137, R43, 0x1 ;  /* 0x0000002b8926c211 */ /* 0x000fc800078608ff */
[----:B----4-:R-:W-:Y:S02]  /*70e0*/  @!P4 LEA.HI.X R39, R137, R42, R13, 0x1, P3 ;  /* 0x0000002a8927c211 */ /* 0x010fe400018f0c0d */
[----:B------:R-:W-:-:S13]  /*70f0*/  ISETP.GE.AND P3, PT, R136, UR4, PT ;  /* 0x0000000488007c0c */ /* 0x000fda000bf66270 */
[----:B------:R-:W-:-:S04]  /*7100*/  @!P3 LEA R36, P6, R136, R43, 0x1 ;  /* 0x0000002b8824b211 */ /* 0x000fc800078c08ff */
[----:B-----5:R-:W-:Y:S02]  /*7110*/  @!P3 LEA.HI.X R37, R136, R42, R12, 0x1, P6 ;  /* 0x0000002a8825b211 */ /* 0x020fe400030f0c0c */
[----:B------:R-:W1:Y:S04]  /*7120*/  @!P5 LDS.128 R12, [R64+0x15000] ;  /* 0x01500000400cd984 */ /* 0x000e680000000c00 */
        /* <DEDUP_REMOVED lines=10> */
[----:B------:R-:W-:Y:S02]  /*71d0*/  @!P5 IMAD.SHL.U32 R11, R45, 0x8, RZ ;  /* 0x000000082d0bd824 */ /* 0x000fe400078e00ff */
        /* <DEDUP_REMOVED lines=13> */
.L_x_11421:
[----:B------:R-:W-:Y:S05]  /*72b0*/  BSYNC B0 ;  /* 0x0000000000007941 */ /* 0x000fea0003800000 */
.L_x_11412:
        /* <DEDUP_REMOVED lines=16> */
.L_x_11465:
[----:B------:R-:W-:Y:S05]  /*73c0*/  BSYNC B0 ;  /* 0x0000000000007941 */ /* 0x000fea0003800000 */
.L_x_11464:
[----:B------:R-:W5:Y:S01]  /*73d0*/  SYNCS.PHASECHK.TRANS64.TRYWAIT P2, [R34+URZ+0x2d8b0], R86 ;  /* 0x02d8b056220075a7 */ /* 0x000f62000804017f */
[----:B------:R-:W-:Y:S04]  /*73e0*/  BSSY B0, `(.L_x_11466) ;  /* 0x0000002000007945 */ /* 0x000fe80003800000 */
[----:B-----5:R-:W-:Y:S05]  /*73f0*/  @!P2 BRA `(.L_x_11467) ;  /* 0x000001f800b8a947 */ /* 0x020fea0003800000 */
.L_x_11778:
[----:B------:R-:W-:Y:S05]  /*7400*/  BSYNC B0 ;  /* 0x0000000000007941 */ /* 0x000fea0003800000 */
.L_x_11466:
[----:B-1-34-:R-:W1:Y:S01]  /*7410*/  S2R R14, SR_TID.X ;  /* 0x00000000000e7919 */ /* 0x01ae620000002100 */
[----:B------:R-:W-:Y:S01]  /*7420*/  ULDC.64 UR4, c[0x0][0x328] ;  /* 0x0000ca0000047ab9 */ /* 0x000fe20000000a00 */
[----:B------:R-:W-:Y:S01]  /*7430*/  ULDC.64 UR6, c[0x0][0x318] ;  /* 0x0000c60000067ab9 */ /* 0x000fe20000000a00 */
[----:B------:R-:W-:Y:S01]  /*7440*/  IMAD R83, R83, UR4, RZ ;  /* 0x0000000453537c24 */ /* 0x000fe2000f8e02ff */
[----:B------:R-:W-:Y:S01]  /*7450*/  BSSY B0, `(.L_x_11468) ;  /* 0x000003c000007945 */ /* 0x000fe20003800000 */
[----:B--2---:R-:W-:-:S04]  /*7460*/  IMAD.WIDE.U32 R12, R82, UR4, RZ ;  /* 0x00000004520c7c25 */ /* 0x004fc8000f8e00ff */
[----:B------:R-:W-:Y:S01]  /*7470*/  IMAD R83, R82, UR5, R83 ;  /* 0x0000000552537c24 */ /* 0x000fe2000f8e0253 */
[----:B------:R-:W-:Y:S02]  /*7480*/  ULDC.64 UR4, c[0x0][0x338] ;  /* 0x0000ce0000047ab9 */ /* 0x000fe40000000a00 */
        /* <DEDUP_REMOVED lines=8> */
[----:B------:R-:W-:Y:S01]  /*7510*/  LEA R11, P2, R12, UR6, 0x1 ;  /* 0x000000060c0b7c11 */ /* 0x000fe2000f8408ff */
[C---:B-1----:R-:W-:Y:S02]  /*7520*/  VIADD R15, R14.reuse, 0xffffff80 ;  /* 0xffffff800e0f7836 */ /* 0x042fe40000000000 */
[----:B------:R-:W-:Y:S01]  /*7530*/  VIADD R14, R14, 0xffffff80 ;  /* 0xffffff800e0e7836 */ /* 0x000fe20000000000 */
[----:B------:R-:W-:Y:S01]  /*7540*/  LEA.HI.X R12, R12, UR7, R13, 0x1, P2 ;  /* 0x000000070c0c7c11 */ /* 0x000fe200090f0c0d */
[----:B------:R0:W1:Y:S03]  /*7550*/  SHFL.IDX PT, R40, R11, RZ, 0x1e1f ;  /* 0x001e1fff0b287589 */ /* 0x00006600000e0000 */
[----:B------:R-:W-:Y:S01]  /*7560*/  LEA.HI R14, R14, R15, RZ, 0x1 ;  /* 0x0000000f0e0e7211 */ /* 0x000fe200078f08ff */
[----:B------:R0:W2:Y:S03]  /*7570*/  SHFL.IDX PT, R41, R12, RZ, 0x1e1f ;  /* 0x001e1fff0c297589 */ /* 0x0000a600000e0000 */
[----:B------:R-:W-:-:S04]  /*7580*/  SHF.R.S32.HI R14, RZ, 0x1, R14 ;  /* 0x00000001ff0e7819 */ /* 0x000fc8000001140e */
[----:B------:R-:W-:-:S13]  /*7590*/  ISETP.GT.AND P2, PT, R85, R14, PT ;  /* 0x0000000e5500720c */ /* 0x000fda0003f44270 */
[----:B01----:R-:W-:Y:S05]  /*75a0*/  @!P2 BRA `(.L_x_11469) ;  /* 0x000000000098a947 */ /* 0x003fea0003800000 */
[----:B------:R-:W3:Y:S01]  /*75b0*/  LDL R15, [R1+0x80] ;  /* 0x00008000010f7983 */ /* 0x000ee20000100800 */
[----:B------:R-:W-:-:S03]  /*75c0*/  ULDC UR4, c[0x0][0x2f4] ;  /* 0x0000bd0000047ab9 */ /* 0x000fc60000000800 */
[----:B------:R-:W4:Y:S04]  /*75d0*/  LDL R14, [R1+0x7c] ;  /* 0x00007c00010e7983 */ /* 0x000f280000100800 */
[----:B------:R-:W5:Y:S04]  /*75e0*/  LDL R46, [R1+0x68] ;  /* 0x00006800012e7983 */ /* 0x000f680000100800 */
[----:B------:R-:W5:Y:S01]  /*75f0*/  LDL R45, [R1+0x6c] ;  /* 0x00006c00012d7983 */ /* 0x000f620000100800 */
[C---:B------:R-:W-:Y:S02]  /*7600*/  ISETP.GE.AND P5, PT, R18.reuse, UR4, PT ;  /* 0x0000000412007c0c */ /* 0x040fe4000bfa6270 */
[----:B------:R-:W-:Y:S01]  /*7610*/  ISETP.GE.AND P4, PT, R137, UR4, PT ;  /* 0x0000000489007c0c */ /* 0x000fe2000bf86270 */
[----:B------:R-:W5:Y:S10]  /*7620*/  LDL R44, [R1+0x78] ;  /* 0x00007800012c7983 */ /* 0x000f740000100800 */
[----:B------:R-:W-:-:S04]  /*7630*/  @!P5 LEA R42, P2, R18, R40, 0x1 ;  /* 0x00000028122ad211 */ /* 0x000fc800078408ff */
        /* <DEDUP_REMOVED lines=10> */
[----:B-----5:R-:W-:-:S04]  /*76e0*/  @!P5 IMAD.SHL.U32 R11, R46, 0x8, RZ ;  /* 0x000000082e0bd824 */ /* 0x020fc800078e00ff */
        /* <DEDUP_REMOVED lines=18> */
.L_x_11469:
[----:B------:R-:W-:Y:S05]  /*7810*/  BSYNC B0 ;  /* 0x0000000000007941 */ /* 0x000fea0003800000 */
.L_x_11468:
[----:B0-----:R-:W3:Y:S01]  /*7820*/  LDL.LU R12, [R1+0xc] ;  /* 0x00000c00010c7983 */ /* 0x001ee20000300800 */
        /* <DEDUP_REMOVED lines=11> */
[----:B------:R-:W-:Y:S02]  /*78e0*/  SEL R11, RZ, 0x1, P2 ;  /* 0x00000001ff0b7807 */ /* 0x000fe40001000000 */
[----:B------:R-:W-:Y:S01]  /*78f0*/  SEL R22, R22, RZ, P2 ;  /* 0x000000ff16167207 */ /* 0x000fe20001000000 */
[----:B------:R0:W-:Y:S01]  /*7900*/  @!P3 SYNCS.ARRIVE.TRANS64.RED.A1T0 RZ, [R34+URZ], RZ ;  /* 0x000000ff22ffb9a7 */ /* 0x0001e2000810043f */
[----:B---3--:R-:W-:-:S05]  /*7910*/  LOP3.LUT R12, R12, R11, RZ, 0x3c, !PT ;  /* 0x0000000b0c0c7212 */ /* 0x008fca00078e3cff */
[----:B------:R0:W-:Y:S01]  /*7920*/  STL [R1+0xc], R12 ;  /* 0x00000c0c01007387 */ /* 0x0001e20000100800 */
[----:B------:R-:W-:Y:S05]  /*7930*/  @P1 BRA `(.L_x_11470) ;  /* 0xffffffb400181947 */ /* 0x000fea000383ffff */
[----:B0-----:R-:W0:Y:S01]  /*7940*/  S2R R12, SR_TID.X ;  /* 0x00000000000c7919 */ /* 0x001e220000002100 */
[----:B------:R-:W-:Y:S02]  /*7950*/  PLOP3.LUT P0, PT, PT, PT, PT, 0x8, 0x0 ;  /* 0x000000000000781c */ /* 0x000fe40003f0e170 */
[----:B0-----:R-:W-:-:S04]  /*7960*/  SHF.R.U32.HI R12, RZ, 0x7, R12 ;  /* 0x00000007ff0c7819 */ /* 0x001fc8000001160c */
[----:B------:R-:W-:-:S13]  /*7970*/  ISETP.NE.AND P4, PT, R12, 0x1, PT ;  /* 0x000000010c00780c */ /* 0x000fda0003f85270 */
[----:B------:R-:W-:Y:S06]  /*7980*/  @!P4 BAR.ARV 0x9, 0x100 ;  /* 0x024400000000cb1d */ /* 0x000fec0000002000 */
.L_x_11407:
[----:B------:R-:W3:Y:S01]  /*7990*/  LDL R8, [R1+0x5c] ;  /* 0x00005c0001087983 */ /* 0x000ee20000100800 */
[----:B------:R-:W0:Y:S01]  /*79a0*/  LDC R0, c[0x0][0x448] ;  /* 0x00011200ff007b82 */ /* 0x000e220000000800 */
[----:B------:R-:W-:-:S07]  /*79b0*/  IADD3 R7, R157, 0x1, -R154 ;  /* 0x000000019d077810 */ /* 0x000fce0007ffe89a */
[----:B------:R-:W1:Y:S01]  /*79c0*/  LDC.64 R4, c[0x0][0x9e0] ;  /* 0x00027800ff047b82 */ /* 0x000e620000000a00 */
[----:B0-----:R-:W-:Y:S02]  /*79d0*/  ISETP.NE.AND P1, PT, R0, 0x1, PT ;  /* 0x000000010000780c */ /* 0x001fe40003f25270 */
        /* <DEDUP_REMOVED lines=8> */
[----:B------:R-:W0:Y:S01]  /*7a60*/  FENCE.VIEW.ASYNC.G ;  /* 0x00000000000073c6 */ /* 0x000e220000000100 */
[----:B------:R-:W-:Y:S05]  /*7a70*/  WARPSYNC.ALL ;  /* 0x0000000000007948 */ /* 0x000fea0003800000 */
[----:B0-----:R-:W-:Y:S06]  /*7a80*/  BAR.ARV 0xc, 0x200 ;  /* 0x0308000000007b1d */ /* 0x001fec0000002000 */
.L_x_11471:
        /* <DEDUP_REMOVED lines=13> */
.L_x_11474:
[----:B------:R-:W-:-:S13]  /*7b60*/  ISETP.NE.AND P0, PT, R5, 0x1, PT ;  /* 0x000000010500780c */ /* 0x000fda0003f05270 */
[----:B------:R-:W0:Y:S02]  /*7b70*/  @P0 LDC.64 R6, c[0x0][0x9e8] ;  /* 0x00027a00ff060b82 */ /* 0x000e240000000a00 */
[----:B0-----:R-:W-:-:S05]  /*7b80*/  @P0 IMAD.HI.U32 R6, R0, R6, RZ ;  /* 0x0000000600060227 */ /* 0x001fca00078e00ff */
[----:B------:R-:W-:-:S07]  /*7b90*/  @P0 SHF.R.U32.HI R0, RZ, R7, R6 ;  /* 0x00000007ff000219 */ /* 0x000fce0000011606 */
.L_x_11475:
[----:B------:R-:W-:Y:S05]  /*7ba0*/  BSYNC B0 ;  /* 0x0000000000007941 */ /* 0x000fea0003800000 */
.L_x_11473:
[----:B------:R-:W-:-:S05]  /*7bb0*/  IMAD R3, R0, R5, R5 ;  /* 0x0000000500037224 */ /* 0x000fca00078e0205 */
[----:B------:R-:W-:-:S07]  /*7bc0*/  VIMNMX R4, R4, R3, PT ;  /* 0x0000000304047248 */ /* 0x000fce0003fe0100 */
.L_x_11472:
[----:B------:R-:W0:Y:S01]  /*7bd0*/  @P1 LDC R0, c[0x0][0x44c] ;  /* 0x00011300ff001b82 */ /* 0x000e220000000800 */
[----:B------:R-:W-:Y:S01]  /*7be0*/  VIADD R4, R4, 0x7f ;  /* 0x0000007f04047836 */ /* 0x000fe20000000000 */
[----:B------:R-:W-:-:S04]  /*7bf0*/  ULDC UR4, c[0x0][0x9dc] ;  /* 0x0002770000047ab9 */ /* 0x000fc80000000800 */
[----:B------:R-:W-:Y:S02]  /*7c00*/  SHF.R.S32.HI R3, RZ, 0x1f, R4 ;  /* 0x0000001fff037819 */ /* 0x000fe40000011404 */
[----:B------:R-:W1:Y:S02]  /*7c10*/  @P1 LDC R7, c[0x0][0x450] ;  /* 0x00011400ff071b82 */ /* 0x000e640000000800 */
[----:B------:R-:W-:-:S04]  /*7c20*/  LEA.HI R3, R3, R4, RZ, 0x7 ;  /* 0x0000000403037211 */ /* 0x000fc800078f38ff */
[----:B------:R-:W-:-:S04]  /*7c30*/  SHF.R.S32.HI R3, RZ, 0x7, R3 ;  /* 0x00000007ff037819 */ /* 0x000fc80000011403 */
        /* <DEDUP_REMOVED lines=17> */
.L_x_11478:
[----:B------:R-:W-:-:S13]  /*7d50*/  ISETP.NE.AND P0, PT, R5, 0x1, PT ;  /* 0x000000010500780c */ /* 0x000fda0003f05270 */
[----:B------:R-:W0:Y:S02]  /*7d60*/  @P0 LDC.64 R6, c[0x0][0x9e8] ;  /* 0x00027a00ff060b82 */ /* 0x000e240000000a00 */
[----:B0-----:R-:W-:-:S05]  /*7d70*/  @P0 IMAD.HI.U32 R4, R0, R6, RZ ;  /* 0x0000000600040227 */ /* 0x001fca00078e00ff */
[----:B------:R-:W-:-:S07]  /*7d80*/  @P0 SHF.R.U32.HI R0, RZ, R7, R4 ;  /* 0x00000007ff000219 */ /* 0x000fce0000011604 */
.L_x_11479:
[----:B------:R-:W-:Y:S05]  /*7d90*/  BSYNC B0 ;  /* 0x0000000000007941 */ /* 0x000fea0003800000 */
.L_x_11477:
[----:B------:R-:W-:-:S05]  /*7da0*/  IMAD R0, R0, R5, RZ ;  /* 0x0000000500007224 */ /* 0x000fca00078e02ff */
[----:B------:R-:W-:-:S07]  /*7db0*/  VIMNMX R3, R3, R0, !PT ;  /* 0x0000000003037248 */ /* 0x000fce0007fe0100 */
.L_x_11476:
        /* <DEDUP_REMOVED lines=38> */
[----:B------:R-:W-:-:S05]  /*8020*/  @!P1 LOP3.LUT R5, RZ, R11, RZ, 0x33, !PT ;  /* 0x0000000bff059212 */ /* 0x000fca00078e33ff */
[----:B------:R-:W-:-:S07]  /*8030*/  IMAD.MOV.U32 R97, RZ, RZ, R5 ;  /* 0x000000ffff617224 */ /* 0x000fce00078e0005 */
.L_x_11481:
[----:B------:R-:W-:Y:S05]  /*8040*/  BSYNC B0 ;  /* 0x0000000000007941 */ /* 0x000fea0003800000 */
.L_x_11480:
[----:B------:R-:W3:Y:S01]  /*8050*/  LDL R0, [R1+0xb0] ;  /* 0x0000b00001007983 */ /* 0x000ee20000100800 */
        /* <DEDUP_REMOVED lines=25> */
[----:B---3--:R-:W-:-:S02]  /*81f0*/  IMAD R4, R0, R97, R9 ;  /* 0x0000006100047224 */ /* 0x008fc400078e0209 */
[----:B------:R-:W-:-:S03]  /*8200*/  IMAD.MOV.U32 R0, RZ, RZ, RZ ;  /* 0x000000ffff007224 */ /* 0x000fc600078e00ff */
[----:B------:R0:W-:Y:S01]  /*8210*/  STL [R1+0xa0], R4 ;  /* 0x0000a00401007387 */ /* 0x0001e20000100800 */
[----:B------:R-:W-:Y:S02]  /*8220*/  VIADDMNMX R97, R4, R97, R100, PT ;  /* 0x0000006104617246 */ /* 0x000fe40003800164 */
[----:B------:R-:W-:Y:S02]  /*8230*/  CS2R R100, SRZ ;  /* 0x0000000000647805 */ /* 0x000fe4000001ff00 */
[----:B------:R-:W-:-:S13]  /*8240*/  ISETP.GT.AND P1, PT, R97, R4, PT ;  /* 0x000000046100720c */ /* 0x000fda0003f24270 */
[----:B0-----:R-:W-:Y:S05]  /*8250*/  @!P1 BRA `(.L_x_11482) ;  /* 0x0000013800549947 */ /* 0x001fea0003800000 */
[----:B------:R-:W0:Y:S01]  /*8260*/  S2R R4, SR_TID.X ;  /* 0x0000000000047919 */ /* 0x000e220000002100 */
[----:B------:R-:W-:Y:S01]  /*8270*/  UMOV UR4, 0xffffffff ;  /* 0xffffffff00047882 */ /* 0x000fe20000000000 */
[----:B0-----:R-:W-:-:S05]  /*8280*/  VIADD R40, R4, 0xffffff80 ;  /* 0xffffff8004287836 */ /* 0x001fca0000000000 */
[----:B--2---:R-:W-:-:S04]  /*8290*/  SHF.R.S32.HI R41, RZ, 0x1f, R40 ;  /* 0x0000001fff297819 */ /* 0x004fc80000011428 */
[----:B------:R-:W-:-:S04]  /*82a0*/  LEA.HI R13, R41, R40, RZ, 0x7 ;  /* 0x00000028290d7211 */ /* 0x000fc800078f38ff */
[----:B------:R-:W-:Y:S01]  /*82b0*/  SHF.R.S32.HI R13, RZ, 0x7, R13 ;  /* 0x00000007ff0d7819 */ /* 0x000fe2000001140d */
[----:B------:R-:W-:Y:S06]  /*82c0*/  BRA.DIV UR4, `(.L_x_11483) ;  /* 0x000001ee04187947 */ /* 0x000fec000b800000 */
[----:B------:R-:W0:Y:S04]  /*82d0*/  SHFL.IDX PT, R0, R13, RZ, 0x1f ;  /* 0x00001fff0d007589 */ /* 0x000e2800000e0000 */
[----:B0-----:R1:W-:Y:S02]  /*82e0*/  STL [R1+0x48], R0 ;  /* 0x0000480001007387 */ /* 0x0013e40000100800 */
.L_x_11781:
[----:B------:R-:W1:Y:S01]  /*82f0*/  LDL R3, [R1+0x48] ;  /* 0x0000480001037983 */ /* 0x000e620000100800 */
[----:B------:R-:W-:Y:S01]  /*8300*/  VIADD R4, R2, 0x21800 ;  /* 0x0002180002047836 */ /* 0x000fe20000000000 */
[----:B------:R-:W-:Y:S04]  /*8310*/  BSSY B6, `(.L_x_11484) ;  /* 0x000001e000067945 */ /* 0x000fe80003800000 */
[----:B------:R-:W-:Y:S01]  /*8320*/  LOP3.LUT P0, RZ, R4, 0x3ff, RZ, 0xc0, !PT ;  /* 0x000003ff04ff7812 */ /* 0x000fe2000780c0ff */
[----:B-1----:R-:W-:-:S05]  /*8330*/  IMAD.HI R0, R3, 0x55555556, RZ ;  /* 0x5555555603007827 */ /* 0x002fca00078e02ff */
[----:B------:R-:W-:-:S05]  /*8340*/  LEA.HI R141, R0, R0, RZ, 0x1 ;  /* 0x00000000008d7211 */ /* 0x000fca00078f08ff */
[----:B------:R-:W-:-:S04]  /*8350*/  IMAD R141, R141, -0x3, R3 ;  /* 0xfffffffd8d8d7824 */ /* 0x000fc800078e0203 */
[C---:B------:R-:W-:Y:S02]  /*8360*/  IMAD R3, R141.reuse, 0x2000, R4 ;  /* 0x000020008d037824 */ /* 0x040fe400078e0204 */
[----:B------:R-:W-:-:S03]  /*8370*/  IMAD R0, R141, 0x1000, R2 ;  /* 0x000010008d007824 */ /* 0x000fc600078e0202 */
[----:B------:R-:W-:Y:S01]  /*8380*/  SHF.R.U32.HI R3, RZ, 0x4, R3 ;  /* 0x00000004ff037819 */ /* 0x000fe20000011603 */
[----:B------:R-:W-:-:S03]  /*8390*/  VIADD R0, R0, 0xc400 ;  /* 0x0000c40000007836 */ /* 0x000fc60000000000 */
[----:B------:R-:W-:Y:S02]  /*83a0*/  LOP3.LUT R3, R3, 0x3fff, RZ, 0xc0, !PT ;  /* 0x00003fff03037812 */ /* 0x000fe400078ec0ff */
[----:B------:R-:W-:-:S03]  /*83b0*/  SHF.R.U32.HI R0, RZ, 0x4, R0 ;  /* 0x00000004ff007819 */ /* 0x000fc60000011600 */
[----:B------:R1:W-:Y:S01]  /*83c0*/  STL [R1+0x94], R3 ;  /* 0x0000940301007387 */ /* 0x0003e20000100800 */
[----:B------:R-:W-:Y:S01]  /*83d0*/  LOP3.LUT R44, R0, 0x3fff, RZ, 0xc0, !PT ;  /* 0x00003fff002c7812 */ /* 0x000fe200078ec0ff */
[----:B------:R-:W-:Y:S06]  /*83e0*/  @!P0 BRA `(.L_x_11485) ;  /* 0x0000000000408947 */ /* 0x000fec0003800000 */
[----:B0-----:R-:W-:Y:S01]  /*83f0*/  MOV R14, 0x0 ;  /* 0x00000000000e7802 */ /* 0x001fe20000000f00 */
[----:B------:R-:W-:Y:S01]  /*8400*/  ULDC.64 UR4, c[0x4][0x138] ;  /* 0x01004e0000047ab9 */ /* 0x000fe20000000a00 */
[----:B------:R-:W-:Y:S01]  /*8410*/  ULDC.64 UR6, c[0x4][0x140] ;  /* 0x0100500000067ab9 */ /* 0x000fe20000000a00 */
[----:B------:R-:W-:Y:S01]  /*8420*/  IMAD.U32 R4, RZ, RZ, UR4 ;  /* 0x00000004ff047e24 */ /* 0x000fe2000f8e00ff */
[----:B------:R-:W-:Y:S01]  /*8430*/  MOV R8, 0x70 ;  /* 0x0000007000087802 */ /* 0x000fe20000000f00 */
        /* <DEDUP_REMOVED lines=8> */
[----:B------:R-:W-:-:S07]  /*84c0*/  IMAD.MOV.U32 R13, RZ, RZ, RZ ;  /* 0x000000ffff0d7224 */ /* 0x000fce00078e00ff */
[----:B------:R-:W-:-:S07]  /*84d0*/  LEPC R20, `(.L_x_11485) ;  /* 0x000000001014794e */ /* 0x000fce0000000000 */
[----:B01---5:R-:W-:Y:S05]  /*84e0*/  CALL.ABS.NOINC R14 ;  /* 0x000000000e007343 */ /* 0x023fea0003c00000 */
.L_x_11485:
[----:B------:R-:W-:Y:S05]  /*84f0*/  BSYNC B6 ;  /* 0x0000000000067941 */ /* 0x000fea0003800000 */
.L_x_11484:
[----:B------:R-:W-:Y:S02]  /*8500*/  ULDC UR4, c[0x0][0x3f4] ;  /* 0x0000fd0000047ab9 */ /* 0x000fe40000000800 */
[----:B------:R-:W-:-:S13]  /*8510*/  ISETP.LT.AND P0, PT, RZ, UR4, PT ;  /* 0x00000004ff007c0c */ /* 0x000fda000bf01270 */
[----:B------:R-:W-:Y:S05]  /*8520*/  @P0 BRA `(.L_x_11486) ;  /* 0x0000000000400947 */ /* 0x000fea0003800000 */
[----:B------:R-:W-:-:S04]  /*8530*/  ULEA.HI UR4, UR37, UR37, URZ, 0x1 ;  /* 0x0000002525047291 */ /* 0x000fc8000f8f083f */
[----:B------:R-:W-:-:S04]  /*8540*/  ULOP3.LUT UR4, UR4, 0xfffffffe, URZ, 0xc0, !UPT ;  /* 0xfffffffe04047892 */ /* 0x000fc8000f8ec03f */
[----:B------:R-:W-:-:S06]  /*8550*/  UIADD3 UR4, UR37, -UR4, URZ ;  /* 0x8000000425047290 */ /* 0x000fcc000fffe03f */
[----:B-1----:R-:W-:-:S05]  /*8560*/  IMAD.U32 R3, RZ, RZ, UR4 ;  /* 0x00000004ff037e24 */ /* 0x002fca000f8e00ff */
[----:B------:R-:W-:-:S04]  /*8570*/  SHF.L.U32 R3, R3, 0x1f, RZ ;  /* 0x0000001f03037819 */ /* 0x000fc800000006ff */
[----:B------:R1:W2:Y:S03]  /*8580*/  SYNCS.PHASECHK.TRANS64.TRYWAIT P0, [R2+URZ+0x2d800], R3 ;  /* 0x02d80003020075a7 */ /* 0x0002a6000800017f */
[----:B--2---:R-:W-:Y:S05]  /*8590*/  @!P0 NANOSLEEP.SYNCS 0x989680 ;  /* 0x009896800000895d */ /* 0x004fea0003900000 */
[----:B------:R-:W2:Y:S01]  /*85a0*/  @!P0 SYNCS.PHASECHK.TRANS64 P0, [R2+URZ+0x2d800], R3 ;  /* 0x02d80003020085a7 */ /* 0x000ea2000800007f */
[----:B------:R-:W-:Y:S04]  /*85b0*/  BSSY B0, `(.L_x_11487) ;  /* 0x0000006000007945 */ /* 0x000fe80003800000 */
[----:B--2---:R-:W-:Y:S05]  /*85c0*/  @P0 BRA `(.L_x_11488) ;  /* 0x0000000000100947 */ /* 0x004fea0003800000 */
.L_x_11489:
[----:B--2---:R2:W3:Y:S02]  /*85d0*/  SYNCS.PHASECHK.TRANS64.TRYWAIT P0, [R2+URZ+0x2d800], R3 ;  /* 0x02d80003020075a7 */ /* 0x0044e4000800017f */
[----:B---3--:R-:W-:Y:S05]  /*85e0*/  @!P0 NANOSLEEP.SYNCS 0x989680 ;  /* 0x009896800000895d */ /* 0x008fea0003900000 */
[----:B------:R-:W3:Y:S02]  /*85f0*/  @!P0 SYNCS.PHASECHK.TRANS64 P0, [R2+URZ+0x2d800], R3 ;  /* 0x02d80003020085a7 */ /* 0x000ee4000800007f */
[----:B---3--:R-:W-:Y:S05]  /*8600*/  @!P0 BRA `(.L_x_11489) ;  /* 0xfffffffc00f08947 */ /* 0x008fea000383ffff */
.L_x_11488:
[----:B------:R-:W-:Y:S05]  /*8610*/  BSYNC B0 ;  /* 0x0000000000007941 */ /* 0x000fea0003800000 */
.L_x_11487:
[----:B------:R-:W-:Y:S05]  /*8620*/  BRA `(.L_x_11490) ;  /* 0x0000003c00b47947 */ /* 0x000fea0003800000 */
.L_x_11486:
[----:B------:R-:W-:Y:S01]  /*8630*/  ULOP3.LUT UP0, URZ, UR40, 0x1bf, URZ, 0xc0, !UPT ;  /* 0x000001bf283f7892 */ /* 0x000fe2000f80c03f */
[----:B-----5:R-:W-:Y:S01]  /*8640*/  SHF.R.S32.HI R0, RZ, 0x1f, R96 ;  /* 0x0000001fff007819 */ /* 0x020fe20000011460 */
[----:B------:R-:W-:Y:S01]  /*8650*/  ULDC.64 UR4, c[0x0][0x3f8] ;  /* 0x0000fe0000047ab9 */ /* 0x000fe20000000a00 */
[----:B------:R-:W-:Y:S01]  /*8660*/  ULDC.64 UR6, c[0x0][0x408] ;  /* 0x0001020000067ab9 */ /* 0x000fe20000000a00 */
[----:B------:R-:W-:Y:S02]  /*8670*/  IMAD.WIDE.U32 R24, R96, UR4, RZ ;  /* 0x0000000460187c25 */ /* 0x000fe4000f8e00ff */
[----:B------:R-:W-:Y:S02]  /*8680*/  PLOP3.LUT P0, PT, PT, PT, UP0, 0x80, 0x0 ;  /* 0x000000000000781c */ /* 0x000fe40003f0f008 */
[C---:B-1----:R-:W-:Y:S02]  /*8690*/  IMAD R3, R0.reuse, UR4, RZ ;  /* 0x0000000400037c24 */ /* 0x042fe4000f8e02ff */
[----:B------:R-:W-:-:S02]  /*86a0*/  IMAD R5, R0, UR6, RZ ;  /* 0x0000000600057c24 */ /* 0x000fc4000f8e02ff */
[C---:B------:R-:W-:Y:S02]  /*86b0*/  IMAD R3, R96.reuse, UR5, R3 ;  /* 0x0000000560037c24 */ /* 0x040fe4000f8e0203 */
[C---:B------:R-:W-:Y:S02]  /*86c0*/  IMAD R5, R96.reuse, UR7, R5 ;  /* 0x0000000760057c24 */ /* 0x040fe4000f8e0205 */
[----:B------:R-:W-:-:S04]  /*86d0*/  IMAD.WIDE.U32 R26, R96, UR6, RZ ;  /* 0x00000006601a7c25 */ /* 0x000fc8000f8e00ff */
[----:B------:R-:W-:Y:S02]  /*86e0*/  IMAD.IADD R29, R3, 0x1, R25 ;  /* 0x00000001031d7824 */ /* 0x000fe400078e0219 */
[----:B------:R-:W-:Y:S01]  /*86f0*/  IMAD.IADD R31, R5, 0x1, R27 ;  /* 0x00000001051f7824 */ /* 0x000fe200078e021b */
[----:B------:R-:W-:Y:S06]  /*8700*/  @!P0 BRA `(.L_x_11491) ;  /* 0x0000000000408947 */ /* 0x000fec0003800000 */
[----:B0-----:R-:W-:Y:S01]  /*8710*/  MOV R14, 0x0 ;  /* 0x00000000000e7802 */ /* 0x001fe20000000f00 */
        /* <DEDUP_REMOVED lines=15> */
.L_x_11491:
[----:B------:R-:W2:Y:S01]  /*8810*/  LDL R20, [R1+0x5c] ;  /* 0x00005c0001147983 */ /* 0x000ea20000100800 */
[----:B------:R-:W-:Y:S01]  /*8820*/  ULDC.U8 UR4, c[0x0][0x410] ;  /* 0x0001040000047ab9 */ /* 0x000fe20000000000 */
[----:B------:R-:W1:Y:S01]  /*8830*/  S2R R21, SR_TID.X ;  /* 0x0000000000157919 */ /* 0x000e620000002100 */
[----:B------:R-:W-:Y:S01]  /*8840*/  ISETP.NE.AND P0, PT, RZ, UR4, PT ;  /* 0x00000004ff007c0c */ /* 0x000fe2000bf05270 */
[----:B------:R-:W-:Y:S01]  /*8850*/  BSSY B0, `(.L_x_11492) ;  /* 0x00003c2000007945 */ /* 0x000fe20003800000 */
[C---:B-1----:R-:W-:Y:S02]  /*8860*/  VIADD R52, R21.reuse, 0xffffff80 ;  /* 0xffffff8015347836 */ /* 0x042fe40000000000 */
[----:B------:R-:W-:-:S05]  /*8870*/  VIADD R50, R21, 0xffffff80 ;  /* 0xffffff8015327836 */ /* 0x000fca0000000000 */
[----:B------:R-:W-:-:S04]  /*8880*/  LEA.HI R50, R50, R52, RZ, 0x1 ;  /* 0x0000003432327211 */ /* 0x000fc800078f08ff */
[----:B------:R-:W-:-:S05]  /*8890*/  SHF.R.S32.HI R50, RZ, 0x1, R50 ;  /* 0x00000001ff327819 */ /* 0x000fca0000011432 */
[----:B--2---:R-:W-:Y:S01]  /*88a0*/  IMAD.IADD R6, R50, 0x1, R20 ;  /* 0x0000000132067824 */ /* 0x004fe200078e0214 */
[----:B------:R-:W-:Y:S06]  /*88b0*/  @!P0 BRA `(.L_x_11493) ;  /* 0x0000001c00688947 */ /* 0x000fec0003800000 */
        /* <DEDUP_REMOVED lines=8> */
[----:B-1----:R-:W-:Y:S01]  /*8940*/  @P0 IMAD.HI.U32 R0, R6, R3, RZ ;  /* 0x0000000306000227 */ /* 0x002fe200078e00ff */
[----:B------:R-:W-:-:S04]  /*8950*/  MOV R3, R6 ;  /* 0x0000000600037202 */ /* 0x000fc80000000f00 */
[----:B--2---:R-:W-:-:S04]  /*8960*/  @P0 SHF.R.U32.HI R3, RZ, R7, R0 ;  /* 0x00000007ff030219 */ /* 0x004fc80000011600 */
        /* <DEDUP_REMOVED lines=18> */
[----:B------:R-:W3:Y:S04]  /*8a90*/  SHFL.IDX PT, R38, R38, RZ, 0x1e1f ;  /* 0x001e1fff26267589 */ /* 0x000ee800000e0000 */
[----:B------:R-:W4:Y:S04]  /*8aa0*/  SHFL.IDX PT, R0, R0, RZ, 0x1e1f ;  /* 0x001e1fff00007589 */ /* 0x000f2800000e0000 */
[----:B-1----:R-:W0:Y:S02]  /*8ab0*/  SHFL.IDX PT, R39, R39, RZ, 0x1e1f ;  /* 0x001e1fff27277589 */ /* 0x002e2400000e0000 */
.L_x_11787:
[----:B------:R-:W-:Y:S01]  /*8ac0*/  IMAD R42, R154, R5, RZ ;  /* 0x000000059a2a7224 */ /* 0x000fe200078e02ff */
[----:B------:R-:W-:Y:S01]  /*8ad0*/  BSSY B1, `(.L_x_11495) ;  /* 0x000005e000017945 */ /* 0x000fe20003800000 */
        /* <DEDUP_REMOVED lines=13> */
[----:B------:R-:W-:Y:S01]  /*8bb0*/  CS2R R10, SRZ ;  /* 0x00000000000a7805 */ /* 0x000fe2000001ff00 */
[----:B------:R-:W-:Y:S06]  /*8bc0*/  @P0 BRA `(.L_x_11496) ;  /* 0x0000000400380947 */ /* 0x000fec0003800000 */
[----:B------:R-:W2:Y:S01]  /*8bd0*/  LDL R51, [R1+0x90] ;  /* 0x0000900001337983 */ /* 0x000ea20000100800 */
[----:B------:R-:W-:-:S03]  /*8be0*/  ULDC UR4, c[0x0][0x3f4] ;  /* 0x0000fd0000047ab9 */ /* 0x000fc60000000800 */
[----:B------:R-:W3:Y:S04]  /*8bf0*/  LDL R49, [R1+0x88] ;  /* 0x0000880001317983 */ /* 0x000ee80000100800 */
[----:B------:R-:W4:Y:S04]  /*8c00*/  LDL R48, [R1+0x8c] ;  /* 0x00008c0001307983 */ /* 0x000f280000100800 */
[----:B------:R-:W4:Y:S04]  /*8c10*/  LDL R45, [R1+0x84] ;  /* 0x00008400012d7983 */ /* 0x000f280000100800 */
[----:B------:R-:W4:Y:S04]  /*8c20*/  LDL.64 R46, [R1+0x60] ;  /* 0x00006000012e7983 */ /* 0x000f280000100a00 */
[----:B------:R-:W4:Y:S01]  /*8c30*/  LDL R43, [R1+0x98] ;  /* 0x00009800012b7983 */ /* 0x000f220000100800 */
[----:B------:R-:W-:-:S02]  /*8c40*/  CS2R R36, SRZ ;  /* 0x0000000000247805 */ /* 0x000fc4000001ff00 */
[----:B------:R-:W-:Y:S02]  /*8c50*/  CS2R R34, SRZ ;  /* 0x0000000000227805 */ /* 0x000fe4000001ff00 */
[----:B------:R-:W-:Y:S02]  /*8c60*/  CS2R R32, SRZ ;  /* 0x0000000000207805 */ /* 0x000fe4000001ff00 */
[C---:B--2---:R-:W-:Y:S01]  /*8c70*/  ISETP.GE.AND P3, PT, R51.reuse, UR4, PT ;  /* 0x0000000433007c0c */ /* 0x044fe2000bf66270 */
[----:B------:R-:W-:Y:S01]  /*8c80*/  IMAD.SHL.U32 R24, R51, 0x2, RZ ;  /* 0x0000000233187824 */ /* 0x000fe200078e00ff */
[----:B------:R-:W-:Y:S02]  /*8c90*/  SHF.R.S32.HI R5, RZ, 0x1f, R51 ;  /* 0x0000001fff057819 */ /* 0x000fe40000011433 */
[C---:B---3--:R-:W-:Y:S01]  /*8ca0*/  ISETP.GE.AND P2, PT, R49.reuse, UR4, PT ;  /* 0x0000000431007c0c */ /* 0x048fe2000bf46270 */
[----:B------:R-:W-:Y:S01]  /*8cb0*/  IMAD.SHL.U32 R14, R49, 0x2, RZ ;  /* 0x00000002310e7824 */ /* 0x000fe200078e00ff */
[----:B------:R-:W-:-:S02]  /*8cc0*/  SHF.L.U64.HI R5, R51, 0x1, R5 ;  /* 0x0000000133057819 */ /* 0x000fc40000010205 */
[C---:B----4-:R-:W-:Y:S01]  /*8cd0*/  ISETP.GE.AND P1, PT, R48.reuse, UR4, PT ;  /* 0x0000000430007c0c */ /* 0x050fe2000bf26270 */
[----:B------:R-:W-:Y:S01]  /*8ce0*/  IMAD.SHL.U32 R10, R48, 0x2, RZ ;  /* 0x00000002300a7824 */ /* 0x000fe200078e00ff */
[----:B------:R-:W-:Y:S02]  /*8cf0*/  SHF.R.S32.HI R4, RZ, 0x1f, R49 ;  /* 0x0000001fff047819 */ /* 0x000fe40000011431 */
[C---:B------:R-:W-:Y:S01]  /*8d00*/  ISETP.GE.AND P0, PT, R45.reuse, UR4, PT ;  /* 0x000000042d007c0c */ /* 0x040fe2000bf06270 */
[----:B------:R-:W-:Y:S01]  /*8d10*/  IMAD.SHL.U32 R28, R45, 0x2, RZ ;  /* 0x000000022d1c7824 */ /* 0x000fe200078e00ff */
[CC--:B------:R-:W-:Y:S02]  /*8d20*/  @!P3 IADD3 R26, P4, R38.reuse, R24.reuse, RZ ;  /* 0x00000018261ab210 */ /* 0x0c0fe40007f9e0ff */
[----:B------:R-:W-:Y:S02]  /*8d30*/  @!P3 IADD3 R24, P5, R39, R24, RZ ;  /* 0x000000182718b210 */ /* 0x000fe40007fbe0ff */
[----:B------:R-:W-:Y:S01]  /*8d40*/  SHF.L.U64.HI R4, R49, 0x1, R4 ;  /* 0x0000000131047819 */ /* 0x000fe20000010204 */
[--C-:B------:R-:W-:Y:S01]  /*8d50*/  @!P3 IMAD.X R27, R3, 0x1, R5.reuse, P4 ;  /* 0x00000001031bb824 */ /* 0x100fe200020e0605 */
[-C--:B------:R-:W-:Y:S01]  /*8d60*/  @!P2 IADD3 R20, P4, R38, R14.reuse, RZ ;  /* 0x0000000e2614a210 */ /* 0x080fe20007f9e0ff */
[----:B------:R-:W-:Y:S01]  /*8d70*/  @!P3 IMAD.X R25, R0, 0x1, R5, P5 ;  /* 0x000000010019b824 */ /* 0x000fe200028e0605 */
[----:B------:R-:W-:Y:S01]  /*8d80*/  @!P2 IADD3 R14, P5, R39, R14, RZ ;  /* 0x0000000e270ea210 */ /* 0x000fe20007fbe0ff */
[----:B------:R-:W-:Y:S01]  /*8d90*/  IMAD.SHL.U32 R31, R43, 0x2, RZ ;  /* 0x000000022b1f7824 */ /* 0x000fe200078e00ff */
[----:B------:R-:W-:Y:S01]  /*8da0*/  SHF.R.S32.HI R7, RZ, 0x1f, R48 ;  /* 0x0000001fff077819 */ /* 0x000fe20000011430 */
[--C-:B------:R-:W-:Y:S01]  /*8db0*/  @!P2 IMAD.X R21, R3, 0x1, R4.reuse, P4 ;  /* 0x000000010315a824 */ /* 0x100fe200020e0604 */
[-C--:B------:R-:W-:Y:S01]  /*8dc0*/  @!P1 IADD3 R12, P4, R38, R10.reuse, RZ ;  /* 0x0000000a260c9210 */ /* 0x080fe20007f9e0ff */
[----:B------:R-:W-:Y:S01]  /*8dd0*/  @!P2 IMAD.X R15, R0, 0x1, R4, P5 ;  /* 0x00000001000fa824 */ /* 0x000fe200028e0604 */
[----:B------:R-:W-:Y:S01]  /*8de0*/  SHF.L.U64.HI R7, R48, 0x1, R7 ;  /* 0x0000000130077819 */ /* 0x000fe20000010207 */
[----:B------:R-:W5:Y:S01]  /*8df0*/  @!P3 LD.E.64 R32, desc[UR54][R26.64] ;  /* 0x000000361a20b980 */ /* 0x000f62000c101b00 */
        /* <DEDUP_REMOVED lines=21> */
[----:B0-----:R-:W-:-:S05]  /*8f50*/  @!P5 IADD3 R6, P4, R38, R31, RZ ;  /* 0x0000001f2606d210 */ /* 0x001fca0007f9e0ff */
[--C-:B------:R-:W-:Y:S01]  /*8f60*/  @!P5 IMAD.X R7, R3, 0x1, R30.reuse, P4 ;  /* 0x000000010307d824 */ /* 0x100fe200020e061e */
        /* <DEDUP_REMOVED lines=20> */
.L_x_11496:
[----:B------:R-:W-:Y:S05]  /*90b0*/  BSYNC B1 ;  /* 0x0000000000017941 */ /* 0x000fea0003800000 */
.L_x_11495:
[----:B------:R-:W-:Y:S01]  /*90c0*/  ULEA.HI UR4, UR37, UR37, URZ, 0x1 ;  /* 0x0000002525047291 */ /* 0x000fe2000f8f083f */
[----:B--2--5:R-:W-:Y:S01]  /*90d0*/  IMAD.MOV.U32 R3, RZ, RZ, R35 ;  /* 0x000000ffff037224 */ /* 0x024fe200078e0023 */
[----:B------:R-:W-:Y:S01]  /*90e0*/  VIMNMX R42, R42, 0xc0, PT ;  /* 0x000000c02a2a7848 */ /* 0x000fe20003fe0100 */
[----:B----4-:R-:W-:Y:S01]  /*90f0*/  IMAD.MOV.U32 R0, RZ, RZ, R34 ;  /* 0x000000ffff007224 */ /* 0x010fe200078e0022 */
[----:B------:R-:W-:Y:S01]  /*9100*/  ULOP3.LUT UR4, UR4, 0xfffffffe, URZ, 0xc0, !UPT ;  /* 0xfffffffe04047892 */ /* 0x000fe2000f8ec03f */
[----:B0-----:R-:W-:Y:S01]  /*9110*/  IMAD.MOV.U32 R4, RZ, RZ, R30 ;  /* 0x000000ffff047224 */ /* 0x001fe200078e001e */
        /* <DEDUP_REMOVED lines=8> */
[----:B------:R-:W-:Y:S01]  /*91a0*/  IMAD.U32 R3, RZ, RZ, UR4 ;  /* 0x00000004ff037e24 */ /* 0x000fe2000f8e00ff */
[----:B------:R-:W-:Y:S01]  /*91b0*/  PRMT R49, R0, 0x7610, R49 ;  /* 0x0000761000317816 */ /* 0x000fe20000000031 */
[----:B------:R-:W-:Y:S01]  /*91c0*/  IMAD.MOV.U32 R0, RZ, RZ, R20 ;  /* 0x000000ffff007224 */ /* 0x000fe200078e0014 */
[----:B------:R-:W-:Y:S01]  /*91d0*/  PRMT R48, R4, 0x7610, R48 ;  /* 0x0000761004307816 */ /* 0x000fe20000000030 */
[----:B------:R-:W-:Y:S01]  /*91e0*/  IMAD.MOV.U32 R4, RZ, RZ, R21 ;  /* 0x000000ffff047224 */ /* 0x000fe200078e0015 */
[----:B------:R-:W-:Y:S01]  /*91f0*/  SHF.L.U32 R3, R3, 0x1f, RZ ;  /* 0x0000001f03037819 */ /* 0x000fe200000006ff */
[----:B------:R-:W-:Y:S01]  /*9200*/  IMAD.MOV.U32 R5, RZ, RZ, R12 ;  /* 0x000000ffff057224 */ /* 0x000fe200078e000c */
[----:B------:R-:W-:Y:S01]  /*9210*/  ISETP.GE.AND P1, PT, R50, R42, PT ;  /* 0x0000002a3200720c */ /* 0x000fe20003f26270 */
[----:B------:R-:W-:Y:S01]  /*9220*/  IMAD.MOV.U32 R6, RZ, RZ, R13 ;  /* 0x000000ffff067224 */ /* 0x000fe200078e000d */
[----:B------:R-:W0:Y:S01]  /*9230*/  SYNCS.PHASECHK.TRANS64.TRYWAIT P0, [R2+URZ+0x2d800], R3 ;  /* 0x02d80003020075a7 */ /* 0x000e22000800017f */
[----:B------:R-:W-:Y:S01]  /*9240*/  PRMT R45, R0, 0x5410, R4 ;  /* 0x00005410002d7816 */ /* 0x000fe20000000004 */
[----:B------:R-:W-:Y:S01]  /*9250*/  IMAD.MOV.U32 R0, RZ, RZ, R8 ;  /* 0x000000ffff007224 */ /* 0x000fe200078e0008 */
[----:B------:R-:W-:Y:S01]  /*9260*/  MOV R4, R9 ;  /* 0x0000000900047202 */ /* 0x000fe20000000f00 */
[----:B------:R-:W-:Y:S01]  /*9270*/  BSSY B1, `(.L_x_11497) ;  /* 0x0000017000017945 */ /* 0x000fe20003800000 */
[----:B------:R-:W-:Y:S01]  /*9280*/  PRMT R42, R5, 0x5410, R6 ;  /* 0x00005410052a7816 */ /* 0x000fe20000000006 */
[----:B------:R-:W-:Y:S01]  /*9290*/  IMAD.MOV.U32 R5, RZ, RZ, R36 ;  /* 0x000000ffff057224 */ /* 0x000fe200078e0024 */
[----:B---3--:R-:W-:Y:S01]  /*92a0*/  PRMT R38, R0, 0x5410, R4 ;  /* 0x0000541000267816 */ /* 0x008fe20000000004 */
[----:B------:R-:W-:-:S02]  /*92b0*/  IMAD.MOV.U32 R6, RZ, RZ, R37 ;  /* 0x000000ffff067224 */ /* 0x000fc400078e0025 */
[----:B------:R-:W-:Y:S01]  /*92c0*/  IMAD.MOV.U32 R0, RZ, RZ, R32 ;  /* 0x000000ffff007224 */ /* 0x000fe200078e0020 */
        /* <DEDUP_REMOVED lines=16> */
[----:B0-----:R-:W-:Y:S06]  /*93d0*/  @!P0 BRA `(.L_x_11498) ;  /* 0x000001dc006c8947 */ /* 0x001fec0003800000 */
.L_x_11788:
[----:B------:R-:W-:Y:S05]  /*93e0*/  BSYNC B1 ;  /* 0x0000000000017941 */ /* 0x000fea0003800000 */
.L_x_11497:
[----:B------:R-:W-:Y:S01]  /*93f0*/  PRMT R39, R0, 0x5410, R4 ;  /* 0x0000541000277816 */ /* 0x000fe20000000004 */
[----:B------:R-:W-:Y:S06]  /*9400*/  @P1 BRA `(.L_x_11499) ;  /* 0x0000003000181947 */ /* 0x000fec0003800000 */
[----:B------:R-:W2:Y:S01]  /*9410*/  LDL.64 R54, [R1+0x60] ;  /* 0x0000600001367983 */ /* 0x000ea20000100a00 */
[----:B------:R-:W2:Y:S03]  /*9420*/  LDC R4, c[0x0][0x3f4] ;  /* 0x0000fd00ff047b82 */ /* 0x000ea60000000800 */
[----:B------:R-:W3:Y:S04]  /*9430*/  LDL R58, [R1+0xa4] ;  /* 0x0000a400013a7983 */ /* 0x000ee80000100800 */
[----:B------:R-:W4:Y:S04]  /*9440*/  LDL R53, [R1+0x90] ;  /* 0x0000900001357983 */ /* 0x000f280000100800 */
[----:B------:R-:W5:Y:S04]  /*9450*/  LDL R52, [R1+0x88] ;  /* 0x0000880001347983 */ /* 0x000f680000100800 */
[----:B------:R-:W5:Y:S04]  /*9460*/  LDL R50, [R1+0x8c] ;  /* 0x00008c0001327983 */ /* 0x000f680000100800 */
[----:B------:R-:W5:Y:S04]  /*9470*/  LDL R7, [R1+0x84] ;  /* 0x0000840001077983 */ /* 0x000f680000100800 */
[----:B------:R-:W5:Y:S01]  /*9480*/  LDL R6, [R1+0x98] ;  /* 0x0000980001067983 */ /* 0x000f620000100800 */
[----:B------:R-:W-:-:S04]  /*9490*/  LEA.HI R40, R41, R40, RZ, 0x2 ;  /* 0x0000002829287211 */ /* 0x000fc800078f10ff */
[--C-:B------:R-:W-:Y:S02]  /*94a0*/  SHF.R.S32.HI R0, RZ, 0x2, R40.reuse ;  /* 0x00000002ff007819 */ /* 0x100fe40000011428 */
[----:B0-----:R-:W-:-:S04]  /*94b0*/  SHF.R.S32.HI R3, RZ, 0x1f, R40 ;  /* 0x0000001fff037819 */ /* 0x001fc80000011428 */
[----:B------:R-:W-:-:S04]  /*94c0*/  LEA.HI R3, R3, R0, RZ, 0x2 ;  /* 0x0000000003037211 */ /* 0x000fc800078f10ff */
[----:B------:R-:W-:Y:S01]  /*94d0*/  LOP3.LUT R5, R3, 0xfffffffc, RZ, 0xc0, !PT ;  /* 0xfffffffc03057812 */ /* 0x000fe200078ec0ff */
[----:B------:R-:W-:Y:S04]  /*94e0*/  BSSY B1, `(.L_x_11500) ;  /* 0x0000036000017945 */ /* 0x000fe80003800000 */
[----:B------:R-:W-:-:S05]  /*94f0*/  IMAD.IADD R5, R0, 0x1, -R5 ;  /* 0x0000000100057824 */ /* 0x000fca00078e0a05 */
[----:B------:R-:W-:Y:S02]  /*9500*/  LOP3.LUT P0, RZ, R5, 0x2, RZ, 0xc0, !PT ;  /* 0x0000000205ff7812 */ /* 0x000fe4000780c0ff */
[----:B--2---:R-:W-:Y:S01]  /*9510*/  ISETP.GE.AND P6, PT, R54, R4, PT ;  /* 0x000000043600720c */ /* 0x004fe20003fc6270 */
[----:B---3--:R-:W-:-:S04]  /*9520*/  IMAD R3, R58, 0x2, R2 ;  /* 0x000000023a037824 */ /* 0x008fc800078e0202 */
[----:B------:R-:W-:Y:S01]  /*9530*/  VIADD R0, R3, 0x20 ;  /* 0x0000002003007836 */ /* 0x000fe20000000000 */
[-C--:B----4-:R-:W-:Y:S02]  /*9540*/  ISETP.GE.AND P1, PT, R53, R4.reuse, PT ;  /* 0x000000043500720c */ /* 0x090fe40003f26270 */
[-C--:B-----5:R-:W-:Y:S02]  /*9550*/  ISETP.GE.AND P2, PT, R52, R4.reuse, PT ;  /* 0x000000043400720c */ /* 0x0a0fe40003f46270 */
[-C--:B------:R-:W-:Y:S02]  /*9560*/  ISETP.GE.AND P3, PT, R50, R4.reuse, PT ;  /* 0x000000043200720c */ /* 0x080fe40003f66270 */
        /* <DEDUP_REMOVED lines=21> */
[----:B------:R-:W-:Y:S01]  /*96c0*/  FFMA.FTZ R54, R37, R50, -R54 ;  /* 0x0000003225367223 */ /* 0x000fe20000010836 */
[-C--:B------:R-:W-:Y:S01]  /*96d0*/  FMUL.FTZ R50, R4, R41.reuse ;  /* 0x0000002904327220 */ /* 0x080fe20000410000 */
[----:B------:R-:W-:Y:S02]  /*96e0*/  HADD2.F32 R35, -RZ, R6.H1_H1 ;  /* 0x30000006ff237230 */ /* 0x000fe40000004100 */
[----:B------:R-:W-:Y:S01]  /*96f0*/  FFMA.FTZ R41, R7, R41, -R40 ;  /* 0x0000002907297223 */ /* 0x000fe20000010828 */
[----:B------:R-:W-:Y:S02]  /*9700*/  HADD2.F32 R6, -RZ, R5.H0_H0 ;  /* 0x20000005ff067230 */ /* 0x000fe40000004100 */
[----:B------:R-:W-:Y:S01]  /*9710*/  FFMA.FTZ R53, R37, R52, R53 ;  /* 0x0000003425357223 */ /* 0x000fe20000010035 */
[----:B------:R-:W-:Y:S02]  /*9720*/  HADD2.F32 R40, -RZ, R49.H1_H1 ;  /* 0x30000031ff287230 */ /* 0x000fe40000004100 */
[----:B------:R-:W-:Y:S01]  /*9730*/  FFMA.FTZ R50, R7, R51, R50 ;  /* 0x0000003307327223 */ /* 0x000fe20000010032 */
[----:B------:R-:W-:-:S02]  /*9740*/  HADD2.F32 R5, -RZ, R5.H1_H1 ;  /* 0x30000005ff057230 */ /* 0x000fc40000004100 */
[----:B------:R-:W-:Y:S02]  /*9750*/  HADD2.F32 R4, -RZ, R56.H1_H1 ;  /* 0x30000038ff047230 */ /* 0x000fe40000004100 */
[----:B------:R-:W-:Y:S01]  /*9760*/  FMUL.FTZ R51, R35, R40 ;  /* 0x0000002823337220 */ /* 0x000fe20000410000 */
[----:B------:R-:W-:Y:S02]  /*9770*/  HADD2.F32 R37, -RZ, R55.H0_H0 ;  /* 0x20000037ff257230 */ /* 0x000fe40000004100 */
[----:B------:R-:W-:Y:S01]  /*9780*/  FMUL.FTZ R52, R5, R36 ;  /* 0x0000002405347220 */ /* 0x000fe20000410000 */
[-C--:B------:R-:W-:Y:S01]  /*9790*/  FMUL.FTZ R35, R35, R4.reuse ;  /* 0x0000000423237220 */ /* 0x080fe20000410000 */
[----:B------:R-:W-:Y:S01]  /*97a0*/  FFMA.FTZ R51, R34, R4, -R51 ;  /* 0x0000000422337223 */ /* 0x000fe20000010833 */
        /* <DEDUP_REMOVED lines=9> */
.L_x_11501:
[----:B------:R-:W-:Y:S05]  /*9840*/  BSYNC B1 ;  /* 0x0000000000017941 */ /* 0x000fea0003800000 */
.L_x_11500:
[----:B------:R-:W-:Y:S01]  /*9850*/  BSSY B1, `(.L_x_11502) ;  /* 0x000002d000017945 */ /* 0x000fe20003800000 */
[----:B------:R-:W-:-:S03]  /*9860*/  @P0 VIADD R0, R3, 0xffffffe0 ;  /* 0xffffffe003000836 */ /* 0x000fc60000000000 */
        /* <DEDUP_REMOVED lines=10> */
[----:B------:R-:W-:-:S02]  /*9910*/  HADD2.F32 R49, -RZ, R49.H0_H0 ;  /* 0x20000031ff317230 */ /* 0x000fc40000004100 */
        /* <DEDUP_REMOVED lines=32> */
.L_x_11503:
[----:B------:R-:W-:Y:S05]  /*9b20*/  BSYNC B1 ;  /* 0x0000000000017941 */ /* 0x000fea0003800000 */
.L_x_11502:
        /* <DEDUP_REMOVED lines=44> */
.L_x_11505:
[----:B------:R-:W-:Y:S05]  /*9df0*/  BSYNC B1 ;  /* 0x0000000000017941 */ /* 0x000fea0003800000 */
.L_x_11504:
        /* <DEDUP_REMOVED lines=44> */
.L_x_11507:
[----:B------:R-:W-:Y:S05]  /*a0c0*/  BSYNC B1 ;  /* 0x0000000000017941 */ /* 0x000fea0003800000 */
.L_x_11506:
        /* <DEDUP_REMOVED lines=44> */
.L_x_11509:
[----:B------:R-:W-:Y:S05]  /*a390*/  BSYNC B1 ;  /* 0x0000000000017941 */ /* 0x000fea0003800000 */
.L_x_11508:
        /* <DEDUP_REMOVED lines=44> */
.L_x_11493:
[----:B------:R-:W1:Y:S01]  /*a660*/  LDC R7, c[0x0][0x448] ;  /* 0x00011200ff077b82 */ /* 0x000e620000000800 */
[----:B------:R-:W-:Y:S01]  /*a670*/  ULDC.64 UR4, c[0x0][0x3f8] ;  /* 0x0000fe0000047ab9 */ /* 0x000fe20000000a00 */
[----:B------:R-:W-:Y:S01]  /*a680*/  ULDC.64 UR6, c[0x0][0x408] ;  /* 0x0001020000067ab9 */ /* 0x000fe20000000a00 */
[----:B------:R-:W-:Y:S01]  /*a690*/  MOV R25, R29 ;  /* 0x0000001d00197202 */ /* 0x000fe20000000f00 */
[----:B------:R-:W-:Y:S01]  /*a6a0*/  IMAD.MOV.U32 R27, RZ, RZ, R31 ;  /* 0x000000ffff1b7224 */ /* 0x000fe200078e001f */
[----:B-1----:R-:W-:-:S13]  /*a6b0*/  ISETP.NE.AND P0, PT, R7, 0x1, PT ;  /* 0x000000010700780c */ /* 0x002fda0003f05270 */
[----:B------:R-:W1:Y:S08]  /*a6c0*/  @P0 LDC R3, c[0x0][0x44c] ;  /* 0x00011300ff030b82 */ /* 0x000e700000000800 */
[----:B------:R-:W2:Y:S01]  /*a6d0*/  @P0 LDC R5, c[0x0][0x450] ;  /* 0x00011400ff050b82 */ /* 0x000ea20000000800 */
[----:B-1----:R-:W-:-:S04]  /*a6e0*/  @P0 IMAD.HI.U32 R0, R6, R3, RZ ;  /* 0x0000000306000227 */ /* 0x002fc800078e00ff */
[----:B------:R-:W-:Y:S01]  /*a6f0*/  IMAD.MOV.U32 R3, RZ, RZ, R6 ;  /* 0x000000ffff037224 */ /* 0x000fe200078e0006 */
[----:B--2---:R-:W-:-:S04]  /*a700*/  @P0 SHF.R.U32.HI R3, RZ, R5, R0 ;  /* 0x00000005ff030219 */ /* 0x004fc80000011600 */
[----:B------:R-:W-:Y:S01]  /*a710*/  SHF.R.S32.HI R0, RZ, 0x1f, R3 ;  /* 0x0000001fff007819 */ /* 0x000fe20000011403 */
[----:B------:R-:W-:-:S04]  /*a720*/  IMAD.WIDE.U32 R24, R3, UR4, R24 ;  /* 0x0000000403187c25 */ /* 0x000fc8000f8e0018 */
[C---:B------:R-:W-:Y:S02]  /*a730*/  IMAD R4, R0.reuse, UR4, RZ ;  /* 0x0000000400047c24 */ /* 0x040fe4000f8e02ff */
[----:B------:R-:W-:Y:S02]  /*a740*/  IMAD R0, R0, UR6, RZ ;  /* 0x0000000600007c24 */ /* 0x000fe4000f8e02ff */
[C---:B------:R-:W-:Y:S01]  /*a750*/  IMAD R13, R3.reuse, UR5, R4 ;  /* 0x00000005030d7c24 */ /* 0x040fe2000f8e0204 */
[----:B------:R-:W-:Y:S01]  /*a760*/  ULDC.64 UR4, c[0x0][0x3e8] ;  /* 0x0000fa0000047ab9 */ /* 0x000fe20000000a00 */
[----:B------:R-:W-:-:S04]  /*a770*/  IMAD.WIDE.U32 R26, R3, UR6, R26 ;  /* 0x00000006031a7c25 */ /* 0x000fc8000f8e001a */
        /* <DEDUP_REMOVED lines=10> */
[----:B------:R1:W2:Y:S04]  /*a820*/  SHFL.IDX PT, R0, R13, RZ, 0x1e1f ;  /* 0x001e1fff0d007589 */ /* 0x0002a800000e0000 */
[----:B------:R-:W3:Y:S04]  /*a830*/  SHFL.IDX PT, R3, R3, RZ, 0x1e1f ;  /* 0x001e1fff03037589 */ /* 0x000ee800000e0000 */
[----:B------:R1:W4:Y:S04]  /*a840*/  SHFL.IDX PT, R37, R26, RZ, 0x1e1f ;  /* 0x001e1fff1a257589 */ /* 0x00032800000e0000 */
[----:B------:R-:W0:Y:S02]  /*a850*/  SHFL.IDX PT, R38, R38, RZ, 0x1e1f ;  /* 0x001e1fff26267589 */ /* 0x000e2400000e0000 */
.L_x_11794:
[----:B------:R-:W-:Y:S01]  /*a860*/  IMAD R7, R154, R7, RZ ;  /* 0x000000079a077224 */ /* 0x000fe200078e02ff */
[----:B------:R-:W-:Y:S01]  /*a870*/  BSSY B1, `(.L_x_11511) ;  /* 0x000003a000017945 */ /* 0x000fe20003800000 */
[----:B------:R-:W-:Y:S02]  /*a880*/  CS2R R4, SRZ ;  /* 0x0000000000047805 */ /* 0x000fe4000001ff00 */
[----:B------:R-:W-:Y:S01]  /*a890*/  CS2R R8, SRZ ;  /* 0x0000000000087805 */ /* 0x000fe2000001ff00 */
[----:B------:R-:W-:Y:S01]  /*a8a0*/  IMAD R40, R33, -0xc0, R7 ;  /* 0xffffff4021287824 */ /* 0x000fe200078e0207 */
[----:B------:R-:W-:Y:S02]  /*a8b0*/  ISETP.GE.AND P0, PT, R6, R7, PT ;  /* 0x000000070600720c */ /* 0x000fe40003f06270 */
[----:B------:R-:W-:Y:S02]  /*a8c0*/  CS2R R6, SRZ ;  /* 0x0000000000067805 */ /* 0x000fe4000001ff00 */
[----:B------:R-:W-:-:S02]  /*a8d0*/  CS2R R10, SRZ ;  /* 0x00000000000a7805 */ /* 0x000fc4000001ff00 */
[----:B-1----:R-:W-:Y:S02]  /*a8e0*/  CS2R R12, SRZ ;  /* 0x00000000000c7805 */ /* 0x002fe4000001ff00 */
[----:B0-----:R-:W-:Y:S02]  /*a8f0*/  CS2R R14, SRZ ;  /* 0x00000000000e7805 */ /* 0x001fe4000001ff00 */
[----:B------:R-:W-:Y:S02]  /*a900*/  CS2R R24, SRZ ;  /* 0x0000000000187805 */ /* 0x000fe4000001ff00 */
[----:B------:R-:W-:Y:S02]  /*a910*/  CS2R R26, SRZ ;  /* 0x00000000001a7805 */ /* 0x000fe4000001ff00 */
[----:B------:R-:W-:Y:S02]  /*a920*/  CS2R R28, SRZ ;  /* 0x00000000001c7805 */ /* 0x000fe4000001ff00 */
[----:B------:R-:W-:-:S02]  /*a930*/  CS2R R30, SRZ ;  /* 0x00000000001e7805 */ /* 0x000fc4000001ff00 */
[----:B------:R-:W-:Y:S02]  /*a940*/  CS2R R32, SRZ ;  /* 0x0000000000207805 */ /* 0x000fe4000001ff00 */
[----:B------:R-:W-:Y:S01]  /*a950*/  CS2R R34, SRZ ;  /* 0x0000000000227805 */ /* 0x000fe2000001ff00 */
[----:B------:R-:W-:Y:S06]  /*a960*/  @P0 BRA `(.L_x_11512) ;  /* 0x0000000000a80947 */ /* 0x000fec0003800000 */
[----:B------:R-:W4:Y:S04]  /*a970*/  LDL R21, [R1+0x68] ;  /* 0x0000680001157983 */ /* 0x000f280000100800 */
[----:B------:R-:W4:Y:S01]  /*a980*/  LDL R20, [R1+0x6c] ;  /* 0x00006c0001147983 */ /* 0x000f220000100800 */
[C---:B------:R-:W-:Y:S01]  /*a990*/  VIADD R4, R18.reuse, 0x10 ;  /* 0x0000001012047836 */ /* 0x040fe20000000000 */
[----:B------:R-:W-:Y:S01]  /*a9a0*/  ULDC UR4, c[0x0][0x3f4] ;  /* 0x0000fd0000047ab9 */ /* 0x000fe20000000800 */
[C---:B------:R-:W-:Y:S01]  /*a9b0*/  VIADD R5, R18.reuse, 0x20 ;  /* 0x0000002012057836 */ /* 0x040fe20000000000 */
[----:B------:R-:W-:Y:S01]  /*a9c0*/  ISETP.GE.AND P2, PT, R18, UR4, PT ;  /* 0x0000000412007c0c */ /* 0x000fe2000bf46270 */
[----:B---3--:R-:W-:Y:S01]  /*a9d0*/  IMAD.MOV.U32 R6, RZ, RZ, R3 ;  /* 0x000000ffff067224 */ /* 0x008fe200078e0003 */
[----:B------:R-:W-:Y:S01]  /*a9e0*/  ISETP.GE.AND P3, PT, R4, UR4, PT ;  /* 0x0000000404007c0c */ /* 0x000fe2000bf66270 */
[----:B--2---:R-:W-:Y:S01]  /*a9f0*/  IMAD.MOV.U32 R7, RZ, RZ, R0 ;  /* 0x000000ffff077224 */ /* 0x004fe200078e0000 */
[----:B------:R-:W-:Y:S01]  /*aa00*/  ISETP.GE.AND P4, PT, R5, UR4, PT ;  /* 0x0000000405007c0c */ /* 0x000fe2000bf86270 */
[----:B------:R-:W-:Y:S01]  /*aa10*/  IMAD.MOV.U32 R8, RZ, RZ, R38 ;  /* 0x000000ffff087224 */ /* 0x000fe200078e0026 */
[----:B------:R-:W-:Y:S01]  /*aa20*/  CS2R R28, SRZ ;  /* 0x00000000001c7805 */ /* 0x000fe2000001ff00 */
[----:B----4-:R-:W-:Y:S01]  /*aa30*/  IMAD.MOV.U32 R9, RZ, RZ, R37 ;  /* 0x000000ffff097224 */ /* 0x010fe200078e0025 */
[----:B------:R-:W-:-:S02]  /*aa40*/  CS2R R30, SRZ ;  /* 0x00000000001e7805 */ /* 0x000fc4000001ff00 */
[----:B------:R-:W-:Y:S02]  /*aa50*/  CS2R R10, SRZ ;  /* 0x00000000000a7805 */ /* 0x000fe4000001ff00 */
[----:B------:R-:W-:Y:S02]  /*aa60*/  CS2R R32, SRZ ;  /* 0x0000000000207805 */ /* 0x000fe4000001ff00 */
[----:B------:R-:W-:Y:S01]  /*aa70*/  CS2R R34, SRZ ;  /* 0x0000000000227805 */ /* 0x000fe2000001ff00 */
[----:B------:R-:W-:Y:S01]  /*aa80*/  @!P2 IMAD.SHL.U32 R36, R18, 0x2, RZ ;  /* 0x000000021224a824 */ /* 0x000fe200078e00ff */
[----:B------:R-:W-:Y:S02]  /*aa90*/  CS2R R14, SRZ ;  /* 0x00000000000e7805 */ /* 0x000fe4000001ff00 */
[----:B------:R-:W-:Y:S02]  /*aaa0*/  CS2R R24, SRZ ;  /* 0x0000000000187805 */ /* 0x000fe4000001ff00 */
[----:B------:R-:W-:Y:S01]  /*aab0*/  CS2R R26, SRZ ;  /* 0x00000000001a7805 */ /* 0x000fe2000001ff00 */
[----:B------:R-:W-:-:S02]  /*aac0*/  @!P3 IMAD.SHL.U32 R13, R21, 0x8, RZ ;  /* 0x00000008150db824 */ /* 0x000fc400078e00ff */
[----:B------:R-:W-:Y:S01]  /*aad0*/  @!P4 IMAD.SHL.U32 R39, R20, 0x8, RZ ;  /* 0x000000081427c824 */ /* 0x000fe200078e00ff */
        /* <DEDUP_REMOVED lines=10> */
[----:B0-----:R-:W-:Y:S01]  /*ab80*/  CS2R R4, SRZ ;  /* 0x0000000000047805 */ /* 0x001fe2000001ff00 */
[--C-:B------:R-:W-:Y:S02]  /*ab90*/  @!P2 IMAD.X R21, R0, 0x1, R3.reuse, P0 ;  /* 0x000000010015a824 */ /* 0x100fe400000e0603 */
[----:B------:R-:W-:Y:S01]  /*aba0*/  @!P2 IMAD.X R37, R37, 0x1, R3, P1 ;  /* 0x000000012525a824 */ /* 0x000fe200008e0603 */
[----:B------:R0:W5:Y:S01]  /*abb0*/  @!P3 LD.E.128 R8, desc[UR54][R12.64] ;  /* 0x000000360c08b980 */ /* 0x000162000c101d00 */
[----:B-1----:R-:W-:-:S03]  /*abc0*/  CS2R R6, SRZ ;  /* 0x0000000000067805 */ /* 0x002fc6000001ff00 */
[----:B------:R1:W5:Y:S04]  /*abd0*/  @!P2 LD.E.128 R24, desc[UR54][R20.64] ;  /* 0x000000361418a980 */ /* 0x000368000c101d00 */
[----:B------:R1:W5:Y:S01]  /*abe0*/  @!P2 LD.E.128 R4, desc[UR54][R36.64] ;  /* 0x000000362404a980 */ /* 0x000362000c101d00 */
[----:B0-----:R-:W-:-:S06]  /*abf0*/  CS2R R12, SRZ ;  /* 0x00000000000c7805 */ /* 0x001fcc000001ff00 */
[----:B------:R1:W5:Y:S02]  /*ac00*/  @!P4 LD.E.128 R12, desc[UR54][R38.64] ;  /* 0x00000036260cc980 */ /* 0x000364000c101d00 */
.L_x_11512:
[----:B------:R-:W-:Y:S05]  /*ac10*/  BSYNC B1 ;  /* 0x0000000000017941 */ /* 0x000fea0003800000 */
.L_x_11511:
[----:B---3--:R-:W0:Y:S01]  /*ac20*/  S2R R3, SR_TID.X ;  /* 0x0000000000037919 */ /* 0x008e220000002100 */
[----:B------:R-:W-:Y:S01]  /*ac30*/  ULEA.HI UR4, UR37, UR37, URZ, 0x1 ;  /* 0x0000002525047291 */ /* 0x000fe2000f8f083f */
[----:B--2--5:R-:W-:Y:S01]  /*ac40*/  IMAD.MOV.U32 R0, RZ, RZ, R4 ;  /* 0x000000ffff007224 */ /* 0x024fe200078e0004 */
[----:B------:R-:W-:Y:S01]  /*ac50*/  VIMNMX R40, R40, 0xc0, PT ;  /* 0x000000c028287848 */ /* 0x000fe20003fe0100 */
[----:B-1----:R-:W-:Y:S01]  /*ac60*/  IMAD.MOV.U32 R20, RZ, RZ, R6 ;  /* 0x000000ffff147224 */ /* 0x002fe200078e0006 */
[----:B------:R-:W-:Y:S01]  /*ac70*/  ULOP3.LUT UR4, UR4, 0xfffffffe, URZ, 0xc0, !UPT ;  /* 0xfffffffe04047892 */ /* 0x000fe2000f8ec03f */
[----:B----4-:R-:W-:Y:S01]  /*ac80*/  IMAD.MOV.U32 R37, RZ, RZ, R25 ;  /* 0x000000ffff257224 */ /* 0x010fe200078e0019 */
        /* <DEDUP_REMOVED lines=11> */
[----:B------:R-:W-:Y:S02]  /*ad40*/  BSSY B1, `(.L_x_11513) ;  /* 0x0000028000017945 */ /* 0x000fe40003800000 */
[----:B------:R-:W-:Y:S01]  /*ad50*/  PRMT R49, R49, 0x5410, R0 ;  /* 0x0000541031317816 */ /* 0x000fe20000000000 */
[----:B------:R-:W-:Y:S01]  /*ad60*/  IMAD.MOV.U32 R0, RZ, RZ, R14 ;  /* 0x000000ffff007224 */ /* 0x000fe200078e000e */
[----:B------:R-:W-:Y:S01]  /*ad70*/  PRMT R48, R20, 0x7610, R48 ;  /* 0x0000761014307816 */ /* 0x000fe20000000030 */
[----:B------:R-:W-:-:S05]  /*ad80*/  IMAD.MOV.U32 R20, RZ, RZ, R15 ;  /* 0x000000ffff147224 */ /* 0x000fca00078e000f */
[----:B------:R-:W-:Y:S01]  /*ad90*/  PRMT R45, R0, 0x5410, R20 ;  /* 0x00005410002d7816 */ /* 0x000fe20000000014 */
[----:B------:R-:W-:Y:S02]  /*ada0*/  IMAD.MOV.U32 R20, RZ, RZ, R27 ;  /* 0x000000ffff147224 */ /* 0x000fe400078e001b */
[----:B------:R-:W-:Y:S02]  /*adb0*/  IMAD.MOV.U32 R0, RZ, RZ, R26 ;  /* 0x000000ffff007224 */ /* 0x000fe400078e001a */
[C---:B0-----:R-:W-:Y:S01]  /*adc0*/  VIADD R36, R3.reuse, 0xffffff80 ;  /* 0xffffff8003247836 */ /* 0x041fe20000000000 */
[----:B------:R-:W-:Y:S01]  /*add0*/  PRMT R67, R20, 0x7610, R67 ;  /* 0x0000761014437816 */ /* 0x000fe20000000043 */
[----:B------:R-:W-:Y:S01]  /*ade0*/  VIADD R21, R3, 0xffffff80 ;  /* 0xffffff8003157836 */ /* 0x000fe20000000000 */
[----:B------:R-:W-:Y:S01]  /*adf0*/  MOV R3, R5 ;  /* 0x0000000500037202 */ /* 0x000fe20000000f00 */
[----:B------:R-:W-:Y:S01]  /*ae00*/  IMAD.MOV.U32 R20, RZ, RZ, R31 ;  /* 0x000000ffff147224 */ /* 0x000fe200078e001f */
[----:B------:R-:W-:-:S02]  /*ae10*/  PRMT R66, R66, 0x5410, R0 ;  /* 0x0000541042427816 */ /* 0x000fc40000000000 */
[----:B------:R-:W-:Y:S01]  /*ae20*/  PRMT R61, R3, 0x7610, R61 ;  /* 0x00007610033d7816 */ /* 0x000fe2000000003d */
[----:B------:R-:W-:Y:S01]  /*ae30*/  IMAD.U32 R3, RZ, RZ, UR4 ;  /* 0x00000004ff037e24 */ /* 0x000fe2000f8e00ff */
[----:B------:R-:W-:Y:S01]  /*ae40*/  LEA.HI R21, R21, R36, RZ, 0x1 ;  /* 0x0000002415157211 */ /* 0x000fe200078f08ff */
[----:B------:R-:W-:Y:S01]  /*ae50*/  IMAD.MOV.U32 R36, RZ, RZ, R13 ;  /* 0x000000ffff247224 */ /* 0x000fe200078e000d */
[----:B------:R-:W-:Y:S02]  /*ae60*/  MOV R0, R30 ;  /* 0x0000001e00007202 */ /* 0x000fe40000000f00 */
[----:B------:R-:W-:Y:S02]  /*ae70*/  SHF.L.U32 R3, R3, 0x1f, RZ ;  /* 0x0000001f03037819 */ /* 0x000fe400000006ff */
[----:B------:R-:W-:Y:S02]  /*ae80*/  SHF.R.S32.HI R21, RZ, 0x1, R21 ;  /* 0x00000001ff157819 */ /* 0x000fe40000011415 */
[----:B------:R-:W0:Y:S01]  /*ae90*/  SYNCS.PHASECHK.TRANS64.TRYWAIT P0, [R2+URZ+0x2d800], R3 ;  /* 0x02d80003020075a7 */ /* 0x000e22000800017f */
[----:B------:R-:W-:Y:S01]  /*aea0*/  PRMT R48, R48, 0x5410, R0 ;  /* 0x0000541030307816 */ /* 0x000fe20000000000 */
[----:B------:R-:W-:Y:S01]  /*aeb0*/  IMAD.MOV.U32 R0, RZ, RZ, R34 ;  /* 0x000000ffff007224 */ /* 0x000fe200078e0022 */
[----:B------:R-:W-:Y:S01]  /*aec0*/  ISETP.GE.AND P1, PT, R21, R40, PT ;  /* 0x000000281500720c */ /* 0x000fe20003f26270 */
[----:B------:R-:W-:Y:S01]  /*aed0*/  IMAD.MOV.U32 R21, RZ, RZ, R9 ;  /* 0x000000ffff157224 */ /* 0x000fe200078e0009 */
[----:B------:R-:W-:Y:S01]  /*aee0*/  PRMT R49, R20, 0x7610, R49 ;  /* 0x0000761014317816 */ /* 0x000fe20000000031 */
[----:B------:R-:W-:-:S03]  /*aef0*/  IMAD.MOV.U32 R20, RZ, RZ, R35 ;  /* 0x000000ffff147224 */ /* 0x000fc600078e0023 */
[----:B------:R-:W-:Y:S01]  /*af00*/  PRMT R53, R21, 0x7610, R53 ;  /* 0x0000761015357816 */ /* 0x000fe20000000035 */
[----:B------:R-:W-:-:S03]  /*af10*/  IMAD.MOV.U32 R21, RZ, RZ, R12 ;  /* 0x000000ffff157224 */ /* 0x000fc600078e000c */
        /* <DEDUP_REMOVED lines=9> */
[----:B0-----:R-:W-:Y:S06]  /*afb0*/  @!P0 BRA `(.L_x_11514) ;  /* 0x000001c000f88947 */ /* 0x001fec0003800000 */
.L_x_11795:
[----:B------:R-:W-:Y:S05]  /*afc0*/  BSYNC B1 ;  /* 0x0000000000017941 */ /* 0x000fea0003800000 */
.L_x_11513:
[----:B------:R-:W-:Y:S01]  /*afd0*/  PRMT R47, R0, 0x5410, R20 ;  /* 0x00005410002f7816 */ /* 0x000fe20000000014 */
[----:B------:R-:W-:Y:S06]  /*afe0*/  @P1 BRA `(.L_x_11499) ;  /* 0x0000001400201947 */ /* 0x000fec0003800000 */
[----:B------:R1:W5:Y:S01]  /*aff0*/  LDL R70, [R1+0x50] ;  /* 0x0000500001467983 */ /* 0x0003620000100800 */
[----:B0-----:R-:W0:Y:S03]  /*b000*/  LDC R3, c[0x0][0x3f4] ;  /* 0x0000fd00ff037b82 */ /* 0x001e260000000800 */
[----:B------:R1:W5:Y:S04]  /*b010*/  LDL R69, [R1+0x58] ;  /* 0x0000580001457983 */ /* 0x0003680000100800 */
[----:B------:R1:W5:Y:S01]  /*b020*/  LDL R68, [R1+0x54] ;  /* 0x0000540001447983 */ /* 0x0003620000100800 */
[C---:B------:R-:W-:Y:S01]  /*b030*/  VIADD R0, R18.reuse, 0x10 ;  /* 0x0000001012007836 */ /* 0x040fe20000000000 */
[----:B------:R-:W-:Y:S01]  /*b040*/  BSSY B1, `(.L_x_11515) ;  /* 0x0000066000017945 */ /* 0x000fe20003800000 */
[C---:B------:R-:W-:Y:S01]  /*b050*/  VIADD R20, R18.reuse, 0x20 ;  /* 0x0000002012147836 */ /* 0x040fe20000000000 */
[----:B0-----:R-:W-:-:S02]  /*b060*/  ISETP.GE.AND P0, PT, R18, R3, PT ;  /* 0x000000031200720c */ /* 0x001fc40003f06270 */
[-C--:B------:R-:W-:Y:S02]  /*b070*/  ISETP.GE.AND P1, PT, R0, R3.reuse, PT ;  /* 0x000000030000720c */ /* 0x080fe40003f26270 */
[----:B------:R-:W-:-:S09]  /*b080*/  ISETP.GE.AND P2, PT, R20, R3, PT ;  /* 0x000000031400720c */ /* 0x000fd20003f46270 */
[----:B-1----:R-:W-:Y:S05]  /*b090*/  @P0 BRA `(.L_x_11516) ;  /* 0x0000000400800947 */ /* 0x002fea0003800000 */
[----:B------:R-:W2:Y:S04]  /*b0a0*/  LDL R36, [R1+0xb4] ;  /* 0x0000b40001247983 */ /* 0x000ea80000100800 */
[----:B------:R-:W3:Y:S01]  /*b0b0*/  LDL R71, [R1+0xbc] ;  /* 0x0000bc0001477983 */ /* 0x000ee20000100800 */
[--C-:B------:R-:W-:Y:S01]  /*b0c0*/  SHF.R.U64 R4, R4, 0x10, R5.reuse ;  /* 0x0000001004047819 */ /* 0x100fe20000001205 */
[----:B------:R-:W-:Y:S01]  /*b0d0*/  HADD2.F32 R61, -RZ, R61.H0_H0 ;  /* 0x2000003dff3d7230 */ /* 0x000fe20000004100 */
[----:B------:R-:W-:Y:S01]  /*b0e0*/  SHF.R.U32.HI R58, RZ, 0x10, R5 ;  /* 0x00000010ff3a7819 */ /* 0x000fe20000011605 */
[----:B------:R-:W-:Y:S01]  /*b0f0*/  HADD2.F32 R60, -RZ, R60.H0_H0 ;  /* 0x2000003cff3c7230 */ /* 0x000fe20000004100 */
[--C-:B------:R-:W-:Y:S02]  /*b100*/  SHF.R.U64 R5, R26, 0x10, R27.reuse ;  /* 0x000000101a057819 */ /* 0x100fe4000000121b */
[----:B------:R-:W-:Y:S01]  /*b110*/  SHF.R.U32.HI R26, RZ, 0x10, R27 ;  /* 0x00000010ff1a7819 */ /* 0x000fe2000001161b */
[----:B------:R-:W-:Y:S01]  /*b120*/  HADD2.F32 R58, -RZ, R58.H0_H0 ;  /* 0x2000003aff3a7230 */ /* 0x000fe20000004100 */
[----:B------:R-:W-:Y:S01]  /*b130*/  SHF.R.U32.HI R52, RZ, 0x10, R25 ;  /* 0x00000010ff347819 */ /* 0x000fe20000011619 */
[----:B------:R-:W-:Y:S01]  /*b140*/  HADD2.F32 R5, -RZ, R5.H0_H0 ;  /* 0x20000005ff057230 */ /* 0x000fe20000004100 */
[----:B------:R-:W-:-:S02]  /*b150*/  SHF.R.U64 R6, R6, 0x10, R7 ;  /* 0x0000001006067819 */ /* 0x000fc40000001207 */
[----:B------:R-:W-:Y:S01]  /*b160*/  SHF.R.U32.HI R7, RZ, 0x10, R7 ;  /* 0x00000010ff077819 */ /* 0x000fe20000011607 */
[----:B------:R-:W-:Y:S01]  /*b170*/  HADD2.F32 R52, -RZ, R52.H0_H0 ;  /* 0x20000034ff347230 */ /* 0x000fe20000004100 */
[----:B--2---:R-:W-:-:S04]  /*b180*/  LEA.HI R0, R3, R36, RZ, 0x1d ;  /* 0x0000002403007211 */ /* 0x004fc800078fe8ff */
[----:B------:R-:W-:-:S04]  /*b190*/  SHF.R.S32.HI R37, RZ, 0x1f, R0 ;  /* 0x0000001fff257819 */ /* 0x000fc80000011400 */
[----:B------:R-:W-:Y:S01]  /*b1a0*/  LEA.HI R37, R37, R0, RZ, 0x2 ;  /* 0x0000000025257211 */ /* 0x000fe200078f10ff */
[----:B------:R-:W-:-:S03]  /*b1b0*/  IMAD.SHL.U32 R0, R0, 0x8, RZ ;  /* 0x0000000800007824 */ /* 0x000fc600078e00ff */
[----:B------:R-:W-:Y:S02]  /*b1c0*/  SHF.R.S32.HI R37, RZ, 0x2, R37 ;  /* 0x00000002ff257819 */ /* 0x000fe40000011425 */
[----:B-----5:R-:W-:-:S03]  /*b1d0*/  LOP3.LUT R0, R70, 0x18, R0, 0xf8, !PT ;  /* 0x0000001846007812 */ /* 0x020fc600078ef800 */
[----:B------:R-:W-:Y:S01]  /*b1e0*/  IMAD R20, R37, 0x1800, R69 ;  /* 0x0000180025147824 */ /* 0x000fe200078e0245 */
[----:B------:R-:W-:Y:S01]  /*b1f0*/  LOP3.LUT R41, R0, R68, RZ, 0x3c, !PT ;  /* 0x0000004400297212 */ /* 0x000fe200078e3cff */
[----:B---3--:R-:W0:Y:S04]  /*b200*/  LDS.128 R36, [R71] ;  /* 0x0000000047247984 */ /* 0x008e280000000c00 */
[----:B------:R-:W-:Y:S01]  /*b210*/  IMAD.IADD R41, R20, 0x1, R41 ;  /* 0x0000000114297824 */ /* 0x000fe200078e0229 */
[----:B------:R-:W-:-:S03]  /*b220*/  SHF.R.U64 R20, R24, 0x10, R25 ;  /* 0x0000001018147819 */ /* 0x000fc60000001219 */
[----:B------:R-:W-:-:S05]  /*b230*/  IMAD R0, R41, 0x2, R2 ;  /* 0x0000000229007824 */ /* 0x000fca00078e0202 */
[----:B------:R-:W1:Y:S01]  /*b240*/  LDS.128 R40, [R0+0xc400] ;  /* 0x00c4000000287984 */ /* 0x000e620000000c00 */
[--C-:B0-----:R-:W-:Y:S02]  /*b250*/  HADD2.F32 R56, -RZ, R37.reuse.H0_H0 ;  /* 0x20000025ff387230 */ /* 0x101fe40000004100 */
[----:B------:R-:W-:Y:S02]  /*b260*/  HADD2.F32 R54, -RZ, R37.H1_H1 ;  /* 0x30000025ff367230 */ /* 0x000fe40000004100 */
[----:B------:R-:W-:Y:S02]  /*b270*/  HADD2.F32 R37, -RZ, R55.H0_H0 ;  /* 0x20000037ff257230 */ /* 0x000fe40000004100 */
[----:B------:R-:W-:Y:S02]  /*b280*/  HADD2.F32 R51, -RZ, R36.H0_H0 ;  /* 0x20000024ff337230 */ /* 0x000fe40000004100 */
[----:B------:R-:W-:Y:S02]  /*b290*/  HADD2.F32 R25, -RZ, R38.H0_H0 ;  /* 0x20000026ff197230 */ /* 0x000fe40000004100 */
[----:B------:R-:W-:-:S02]  /*b2a0*/  HADD2.F32 R24, -RZ, R39.H0_H0 ;  /* 0x20000027ff187230 */ /* 0x000fc40000004100 */
        /* <DEDUP_REMOVED lines=8> */
[----:B------:R-:W-:Y:S01]  /*b330*/  FFMA.FTZ R37, R56, R61, R65 ;  /* 0x0000003d38257223 */ /* 0x000fe20000010041 */
[--C-:B------:R-:W-:Y:S02]  /*b340*/  HADD2.F32 R56, -RZ, R62.reuse.H1_H1 ;  /* 0x3000003eff387230 */ /* 0x100fe40000004100 */
[C---:B------:R-:W-:Y:S01]  /*b350*/  FMUL.FTZ R63, R59.reuse, R58 ;  /* 0x0000003a3b3f7220 */ /* 0x040fe20000410000 */
[----:B------:R-:W-:Y:S01]  /*b360*/  FMUL.FTZ R59, R59, R52 ;  /* 0x000000343b3b7220 */ /* 0x000fe20000410000 */
[C---:B------:R-:W-:Y:S01]  /*b370*/  FMUL.FTZ R64, R57.reuse, R60 ;  /* 0x0000003c39407220 */ /* 0x040fe20000410000 */
[----:B------:R-:W-:Y:S02]  /*b380*/  HADD2.F32 R62, -RZ, R62.H0_H0 ;  /* 0x2000003eff3e7230 */ /* 0x000fe40000004100 */
[----:B------:R-:W-:Y:S01]  /*b390*/  FMUL.FTZ R57, R57, R56 ;  /* 0x0000003839397220 */ /* 0x000fe20000410000 */
[C---:B------:R-:W-:Y:S01]  /*b3a0*/  FFMA.FTZ R52, R54.reuse, R52, -R63 ;  /* 0x0000003436347223 */ /* 0x040fe2000001083f */
[----:B------:R-:W-:Y:S01]  /*b3b0*/  FFMA.FTZ R54, R54, R58, R59 ;  /* 0x0000003a36367223 */ /* 0x000fe2000001003b */
[----:B------:R-:W-:Y:S01]  /*b3c0*/  FFMA.FTZ R56, R51, R56, -R64 ;  /* 0x0000003833387223 */ /* 0x000fe20000010840 */
[----:B------:R-:W-:-:S02]  /*b3d0*/  HADD2.F32 R58, -RZ, R66.H1_H1 ;  /* 0x30000042ff3a7230 */ /* 0x000fc40000004100 */
[----:B------:R-:W-:Y:S01]  /*b3e0*/  FFMA.FTZ R51, R51, R60, R57 ;  /* 0x0000003c33337223 */ /* 0x000fe20000010039 */
[C---:B------:R-:W-:Y:S01]  /*b3f0*/  FMUL.FTZ R60, R55.reuse, R62 ;  /* 0x0000003e373c7220 */ /* 0x040fe20000410000 */
[----:B------:R-:W-:Y:S02]  /*b400*/  HADD2.F32 R41, -RZ, R43.H0_H0 ;  /* 0x2000002bff297230 */ /* 0x000fe40000004100 */
[----:B------:R-:W-:Y:S02]  /*b410*/  HADD2.F32 R57, -RZ, R67.H0_H0 ;  /* 0x20000043ff397230 */ /* 0x000fe40000004100 */
[-C--:B------:R-:W-:Y:S01]  /*b420*/  FMUL.FTZ R64, R55, R58.reuse ;  /* 0x0000003a37407220 */ /* 0x080fe20000410000 */
[----:B------:R-:W-:Y:S02]  /*b430*/  HADD2.F32 R59, -RZ, R66.H0_H0 ;  /* 0x20000042ff3b7230 */ /* 0x000fe40000004100 */
[----:B------:R-:W-:Y:S01]  /*b440*/  FFMA.FTZ R55, R25, R58, -R60 ;  /* 0x0000003a19377223 */ /* 0x000fe2000001083c */
[----:B------:R-:W-:-:S02]  /*b450*/  HADD2.F32 R60, -RZ, R7.H0_H0 ;  /* 0x20000007ff3c7230 */ /* 0x000fc40000004100 */
[C---:B------:R-:W-:Y:S01]  /*b460*/  FMUL.FTZ R66, R41.reuse, R57 ;  /* 0x0000003929427220 */ /* 0x040fe20000410000 */
[----:B------:R-:W-:Y:S02]  /*b470*/  HADD2.F32 R43, -RZ, R43.H1_H1 ;  /* 0x3000002bff2b7230 */ /* 0x000fe40000004100 */
[-C--:B------:R-:W-:Y:S01]  /*b480*/  FMUL.FTZ R7, R41, R59.reuse ;  /* 0x0000003b29077220 */ /* 0x080fe20000410000 */
[----:B------:R-:W-:Y:S02]  /*b490*/  HADD2.F32 R58, -RZ, R26.H0_H0 ;  /* 0x2000001aff3a7230 */ /* 0x000fe40000004100 */
[----:B------:R-:W-:Y:S01]  /*b4a0*/  FFMA.FTZ R26, R25, R62, R64 ;  /* 0x0000003e191a7223 */ /* 0x000fe20000010040 */
[C---:B------:R-:W-:Y:S01]  /*b4b0*/  FFMA.FTZ R66, R24.reuse, R59, R66 ;  /* 0x0000003b18427223 */ /* 0x040fe20000010042 */
[----:B------:R-:W-:Y:S01]  /*b4c0*/  FFMA.FTZ R57, R24, R57, -R7 ;  /* 0x0000003918397223 */ /* 0x000fe20000010807 */
        /* <DEDUP_REMOVED lines=29> */
.L_x_11516:
[----:B------:R-:W-:Y:S05]  /*b6a0*/  BSYNC B1 ;  /* 0x0000000000017941 */ /* 0x000fea0003800000 */
.L_x_11515:
[----:B------:R-:W-:Y:S04]  /*b6b0*/  BSSY B1, `(.L_x_11517) ;  /* 0x000006d000017945 */ /* 0x000fe80003800000 */
[----:B------:R-:W-:Y:S05]  /*b6c0*/  @P1 BRA `(.L_x_11518) ;  /* 0x0000000400ac1947 */ /* 0x000fea0003800000 */
[----:B0-----:R-:W2:Y:S04]  /*b6d0*/  LDL R6, [R1+0x88] ;  /* 0x0000880001067983 */ /* 0x001ea80000100800 */
[----:B------:R-:W2:Y:S04]  /*b6e0*/  LDL.64 R4, [R1+0x60] ;  /* 0x0000600001047983 */ /* 0x000ea80000100a00 */
[----:B------:R-:W3:Y:S01]  /*b6f0*/  LDL R0, [R1+0x68] ;  /* 0x0000680001007983 */ /* 0x000ee20000100800 */
[--C-:B------:R-:W-:Y:S01]  /*b700*/  HADD2.F32 R51, -RZ, R53.reuse.H1_H1 ;  /* 0x30000035ff337230 */ /* 0x100fe20000004100 */
[----:B------:R-:W-:Y:S01]  /*b710*/  SHF.R.U32.HI R54, RZ, 0x10, R9 ;  /* 0x00000010ff367819 */ /* 0x000fe20000011609 */
[----:B------:R-:W-:Y:S01]  /*b720*/  HADD2.F32 R53, -RZ, R53.H0_H0 ;  /* 0x20000035ff357230 */ /* 0x000fe20000004100 */
[----:B------:R-:W-:-:S02]  /*b730*/  SHF.R.U64 R28, R28, 0x10, R29 ;  /* 0x000000101c1c7819 */ /* 0x000fc4000000121d */
[----:B------:R-:W-:Y:S01]  /*b740*/  SHF.R.U32.HI R52, RZ, 0x10, R29 ;  /* 0x00000010ff347819 */ /* 0x000fe2000001161d */
[----:B------:R-:W-:Y:S01]  /*b750*/  HADD2.F32 R54, -RZ, R54.H0_H0 ;  /* 0x20000036ff367230 */ /* 0x000fe20000004100 */
[----:B------:R-:W-:Y:S02]  /*b760*/  SHF.R.U64 R29, R8, 0x10, R9 ;  /* 0x00000010081d7819 */ /* 0x000fe40000001209 */
[--C-:B------:R-:W-:Y:S02]  /*b770*/  SHF.R.U64 R8, R30, 0x10, R31.reuse ;  /* 0x000000101e087819 */ /* 0x100fe4000000121f */
[----:B------:R-:W-:Y:S01]  /*b780*/  SHF.R.U32.HI R30, RZ, 0x10, R31 ;  /* 0x00000010ff1e7819 */ /* 0x000fe2000001161f */
[----:B------:R-:W-:Y:S01]  /*b790*/  HADD2.F32 R29, -RZ, R29.H0_H0 ;  /* 0x2000001dff1d7230 */ /* 0x000fe20000004100 */
[--C-:B------:R-:W-:Y:S02]  /*b7a0*/  SHF.R.U64 R9, R10, 0x10, R11.reuse ;  /* 0x000000100a097819 */ /* 0x100fe4000000120b */
[----:B------:R-:W-:Y:S01]  /*b7b0*/  SHF.R.U32.HI R10, RZ, 0x10, R11 ;  /* 0x00000010ff0a7819 */ /* 0x000fe2000001160b */
[----:B------:R-:W-:-:S04]  /*b7c0*/  HADD2.F32 R30, -RZ, R30.H0_H0 ;  /* 0x2000001eff1e7230 */ /* 0x000fc80000004100 */
[----:B------:R-:W-:Y:S02]  /*b7d0*/  HADD2.F32 R10, -RZ, R10.H0_H0 ;  /* 0x2000000aff0a7230 */ /* 0x000fe40000004100 */
[----:B--2---:R-:W-:Y:S01]  /*b7e0*/  IMAD.IADD R4, R4, 0x1, R6 ;  /* 0x0000000104047824 */ /* 0x004fe200078e0206 */
[----:B---3--:R-:W-:-:S04]  /*b7f0*/  LEA.HI R0, R3, R0, RZ, 0x1d ;  /* 0x0000000003007211 */ /* 0x008fc800078fe8ff */
[----:B------:R-:W-:-:S04]  /*b800*/  SHF.R.S32.HI R5, RZ, 0x1f, R4 ;  /* 0x0000001fff057819 */ /* 0x000fc80000011404 */
[CC--:B------:R-:W-:Y:S02]  /*b810*/  LEA.HI R6, R5.reuse, R4.reuse, RZ, 0x5 ;  /* 0x0000000405067211 */ /* 0x0c0fe400078f28ff */
[----:B------:R-:W-:Y:S02]  /*b820*/  LEA.HI R4, R5, R4, RZ, 0x3 ;  /* 0x0000000405047211 */ /* 0x000fe400078f18ff */
[----:B------:R-:W-:Y:S02]  /*b830*/  SHF.R.S32.HI R5, RZ, 0x1f, R0 ;  /* 0x0000001fff057819 */ /* 0x000fe40000011400 */
[----:B-----5:R-:W-:Y:S02]  /*b840*/  LOP3.LUT R4, R70, 0x18, R4, 0xf8, !PT ;  /* 0x0000001846047812 */ /* 0x020fe400078ef804 */
[----:B------:R-:W-:Y:S01]  /*b850*/  LEA.HI R5, R5, R0, RZ, 0x2 ;  /* 0x0000000005057211 */ /* 0x000fe200078f10ff */
[----:B------:R-:W-:Y:S01]  /*b860*/  IMAD.SHL.U32 R0, R0, 0x8, RZ ;  /* 0x0000000800007824 */ /* 0x000fe200078e00ff */
[----:B------:R-:W-:-:S02]  /*b870*/  LOP3.LUT R7, R4, R68, RZ, 0x3c, !PT ;  /* 0x0000004404077212 */ /* 0x000fc400078e3cff */
[----:B------:R-:W-:Y:S02]  /*b880*/  SHF.R.S32.HI R5, RZ, 0x2, R5 ;  /* 0x00000002ff057819 */ /* 0x000fe40000011405 */
[----:B------:R-:W-:Y:S02]  /*b890*/  LOP3.LUT R4, R70, 0x18, R0, 0xf8, !PT ;  /* 0x0000001846047812 */ /* 0x000fe400078ef800 */
[----:B------:R-:W-:Y:S01]  /*b8a0*/  SHF.R.S32.HI R6, RZ, 0x5, R6 ;  /* 0x00000005ff067819 */ /* 0x000fe20000011406 */
[----:B------:R-:W-:Y:S01]  /*b8b0*/  IMAD R20, R5, 0x1800, R69 ;  /* 0x0000180005147824 */ /* 0x000fe200078e0245 */
[----:B------:R-:W-:-:S03]  /*b8c0*/  LOP3.LUT R25, R4, R68, RZ, 0x3c, !PT ;  /* 0x0000004404197212 */ /* 0x000fc600078e3cff */
[----:B------:R-:W-:Y:S02]  /*b8d0*/  IMAD R6, R6, 0x1800, R69 ;  /* 0x0000180006067824 */ /* 0x000fe400078e0245 */
[----:B------:R-:W-:Y:S02]  /*b8e0*/  IMAD.IADD R25, R20, 0x1, R25 ;  /* 0x0000000114197824 */ /* 0x000fe400078e0219 */
[----:B------:R-:W-:Y:S02]  /*b8f0*/  IMAD.IADD R6, R6, 0x1, R7 ;  /* 0x0000000106067824 */ /* 0x000fe400078e0207 */
[----:B------:R-:W-:-:S03]  /*b900*/  IMAD R20, R25, 0x2, R2 ;  /* 0x0000000219147824 */ /* 0x000fc600078e0202 */
[----:B------:R-:W-:Y:S02]  /*b910*/  LEA R0, R6, UR40, 0x1 ;  /* 0x0000002806007c11 */ /* 0x000fe4000f8e08ff */
[----:B------:R-:W0:Y:S04]  /*b920*/  LDS.128 R24, [R20+0xc400] ;  /* 0x00c4000014187984 */ /* 0x000e280000000c00 */
[----:B------:R-:W1:Y:S01]  /*b930*/  LDS.128 R4, [R0] ;  /* 0x0000000000047984 */ /* 0x000e620000000c00 */
[--C-:B0-----:R-:W-:Y:S02]  /*b940*/  HADD2.F32 R40, -RZ, R25.reuse.H0_H0 ;  /* 0x20000019ff287230 */ /* 0x101fe40000004100 */
[----:B------:R-:W-:Y:S02]  /*b950*/  HADD2.F32 R41, -RZ, R25.H1_H1 ;  /* 0x30000019ff297230 */ /* 0x000fe40000004100 */
[----:B-1----:R-:W-:-:S02]  /*b960*/  HADD2.F32 R36, -RZ, R5.H0_H0 ;  /* 0x20000005ff247230 */ /* 0x002fc40000004100 */
[C---:B------:R-:W-:Y:S01]  /*b970*/  FMUL.FTZ R25, R40.reuse, R53 ;  /* 0x0000003528197220 */ /* 0x040fe20000410000 */
[--C-:B------:R-:W-:Y:S02]  /*b980*/  HADD2.F32 R43, -RZ, R27.reuse.H0_H0 ;  /* 0x2000001bff2b7230 */ /* 0x100fe40000004100 */
[----:B------:R-:W-:Y:S02]  /*b990*/  HADD2.F32 R31, -RZ, R27.H1_H1 ;  /* 0x3000001bff1f7230 */ /* 0x000fe40000004100 */
[-C--:B------:R-:W-:Y:S01]  /*b9a0*/  FMUL.FTZ R27, R40, R51.reuse ;  /* 0x00000033281b7220 */ /* 0x080fe20000410000 */
[----:B------:R-:W-:Y:S02]  /*b9b0*/  HADD2.F32 R38, -RZ, R5.H1_H1 ;  /* 0x30000005ff267230 */ /* 0x000fe40000004100 */
[----:B------:R-:W-:Y:S01]  /*b9c0*/  FFMA.FTZ R25, R36, R51, -R25 ;  /* 0x0000003324197223 */ /* 0x000fe20000010819 */
[----:B------:R-:W-:Y:S02]  /*b9d0*/  HADD2.F32 R40, -RZ, R52.H0_H0 ;  /* 0x20000034ff287230 */ /* 0x000fe40000004100 */
[----:B------:R-:W-:Y:S01]  /*b9e0*/  FMUL.FTZ R51, R41, R54 ;  /* 0x0000003629337220 */ /* 0x000fe20000410000 */
[----:B------:R-:W-:-:S02]  /*b9f0*/  HADD2.F32 R37, -RZ, R24.H0_H0 ;  /* 0x20000018ff257230 */ /* 0x000fc40000004100 */
[----:B------:R-:W-:Y:S01]  /*ba00*/  FFMA.FTZ R27, R36, R53, R27 ;  /* 0x00000035241b7223 */ /* 0x000fe2000001001b */
[--C-:B------:R-:W-:Y:S02]  /*ba10*/  HADD2.F32 R52, -RZ, R50.reuse.H1_H1 ;  /* 0x30000032ff347230 */ /* 0x100fe40000004100 */
[-C--:B------:R-:W-:Y:S01]  /*ba20*/  FMUL.FTZ R53, R41, R40.reuse ;  /* 0x0000002829357220 */ /* 0x080fe20000410000 */
[----:B------:R-:W-:Y:S02]  /*ba30*/  HADD2.F32 R50, -RZ, R50.H0_H0 ;  /* 0x20000032ff327230 */ /* 0x000fe40000004100 */
[----:B------:R-:W-:Y:S01]  /*ba40*/  FFMA.FTZ R36, R38, R40, -R51 ;  /* 0x0000002826247223 */ /* 0x000fe20000010833 */
[----:B------:R-:W-:Y:S02]  /*ba50*/  HADD2.F32 R39, -RZ, R4.H0_H0 ;  /* 0x20000004ff277230 */ /* 0x000fe40000004100 */
[----:B------:R-:W-:Y:S01]  /*ba60*/  FMUL.FTZ R40, R37, R52 ;  /* 0x0000003425287220 */ /* 0x000fe20000410000 */
[----:B------:R-:W-:-:S02]  /*ba70*/  HADD2.F32 R42, -RZ, R26.H0_H0 ;  /* 0x2000001aff2a7230 */ /* 0x000fc40000004100 */
[-C--:B------:R-:W-:Y:S01]  /*ba80*/  FMUL.FTZ R51, R37, R50.reuse ;  /* 0x0000003225337220 */ /* 0x080fe20000410000 */
[----:B------:R-:W-:Y:S02]  /*ba90*/  HADD2.F32 R41, -RZ, R49.H1_H1 ;  /* 0x30000031ff297230 */ /* 0x000fe40000004100 */
[C---:B------:R-:W-:Y:S01]  /*baa0*/  FFMA.FTZ R37, R39.reuse, R50, -R40 ;  /* 0x0000003227257223 */ /* 0x040fe20000010828 */
[----:B------:R-:W-:Y:S02]  /*bab0*/  HADD2.F32 R5, -RZ, R6.H0_H0 ;  /* 0x20000006ff057230 */ /* 0x000fe40000004100 */
[----:B------:R-:W-:Y:S01]  /*bac0*/  FFMA.FTZ R51, R39, R52, R51 ;  /* 0x0000003427337223 */ /* 0x000fe20000010033 */
[--C-:B------:R-:W-:Y:S02]  /*bad0*/  HADD2.F32 R40, -RZ, R48.reuse.H1_H1 ;  /* 0x30000030ff287230 */ /* 0x100fe40000004100 */
[----:B------:R-:W-:Y:S01]  /*bae0*/  FMUL.FTZ R52, R42, R41 ;  /* 0x000000292a347220 */ /* 0x000fe20000410000 */
[----:B------:R-:W-:-:S02]  /*baf0*/  HADD2.F32 R48, -RZ, R48.H0_H0 ;  /* 0x20000030ff307230 */ /* 0x000fc40000004100 */
[----:B------:R-:W-:Y:S01]  /*bb00*/  FFMA.FTZ R38, R38, R54, R53 ;  /* 0x0000003626267223 */ /* 0x000fe20000010035 */
[----:B------:R-:W-:Y:S02]  /*bb10*/  HADD2.F32 R50, -RZ, R49.H0_H0 ;  /* 0x20000031ff327230 */ /* 0x000fe40000004100 */
[-C--:B------:R-:W-:Y:S01]  /*bb20*/  FMUL.FTZ R42, R42, R40.reuse ;  /* 0x000000282a2a7220 */ /* 0x080fe20000410000 */
[----:B------:R-:W-:Y:S01]  /*bb30*/  FFMA.FTZ R52, R5, R40, -R52 ;  /* 0x0000002805347223 */ /* 0x000fe20000010834 */
[--C-:B------:R-:W-:Y:S02]  /*bb40*/  HADD2.F32 R11, -RZ, R7.reuse.H0_H0 ;  /* 0x20000007ff0b7230 */ /* 0x100fe40000004100 */
[C---:B------:R-:W-:Y:S01]  /*bb50*/  FMUL.FTZ R40, R43.reuse, R48 ;  /* 0x000000302b287220 */ /* 0x040fe20000410000 */
[----:B------:R-:W-:Y:S01]  /*bb60*/  FMUL.FTZ R43, R43, R50 ;  /* 0x000000322b2b7220 */ /* 0x000fe20000410000 */
[----:B------:R-:W-:Y:S02]  /*bb70*/  HADD2.F32 R7, -RZ, R7.H1_H1 ;  /* 0x30000007ff077230 */ /* 0x000fe40000004100 */
[----:B------:R-:W-:Y:S01]  /*bb80*/  FFMA.FTZ R42, R5, R41, R42 ;  /* 0x00000029052a7223 */ /* 0x000fe2000001002a */
[----:B------:R-:W-:-:S02]  /*bb90*/  HADD2.F32 R24, -RZ, R24.H1_H1 ;  /* 0x30000018ff187230 */ /* 0x000fc40000004100 */
[----:B------:R-:W-:Y:S01]  /*bba0*/  FFMA.FTZ R43, R11, R48, R43 ;  /* 0x000000300b2b7223 */ /* 0x000fe2000001002b */
[----:B------:R-:W-:Y:S01]  /*bbb0*/  FMUL.FTZ R54, R31, R10 ;  /* 0x0000000a1f367220 */ /* 0x000fe20000410000 */
[----:B------:R-:W-:Y:S01]  /*bbc0*/  FFMA.FTZ R40, R11, R50, -R40 ;  /* 0x000000320b287223 */ /* 0x000fe20000010828 */
        /* <DEDUP_REMOVED lines=8> */
[----:B------:R-:W-:Y:S01]  /*bc50*/  FMUL.FTZ R24, R24, R5 ;  /* 0x0000000518187220 */ /* 0x000fe20000410000 */
[----:B------:R-:W-:Y:S02]  /*bc60*/  HADD2.F32 R4, -RZ, R4.H1_H1 ;  /* 0x30000004ff047230 */ /* 0x000fe40000004100 */
[C---:B------:R-:W-:Y:S01]  /*bc70*/  FMUL.FTZ R31, R26.reuse, R11 ;  /* 0x0000000b1a1f7220 */ /* 0x040fe20000410000 */
        /* <DEDUP_REMOVED lines=16> */
.L_x_11518:
[----:B------:R-:W-:Y:S05]  /*bd80*/  BSYNC B1 ;  /* 0x0000000000017941 */ /* 0x000fea0003800000 */
.L_x_11517:
[----:B------:R-:W-:Y:S05]  /*bd90*/  @P2 BRA `(.L_x_11499) ;  /* 0x0000000400b42947 */ /* 0x000fea0003800000 */
[----:B01----:R-:W2:Y:S04]  /*bda0*/  LDL.64 R4, [R1+0x60] ;  /* 0x0000600001047983 */ /* 0x003ea80000100a00 */
[----:B------:R-:W3:Y:S01]  /*bdb0*/  LDL R0, [R1+0x84] ;  /* 0x0000840001007983 */ /* 0x000ee20000100800 */
[----:B--2---:R-:W-:-:S03]  /*bdc0*/  IMAD.MOV.U32 R6, RZ, RZ, R4 ;  /* 0x000000ffff067224 */ /* 0x004fc600078e0004 */
[----:B------:R-:W2:Y:S01]  /*bdd0*/  LDL R4, [R1+0x6c] ;  /* 0x00006c0001047983 */ /* 0x000ea20000100800 */
[----:B------:R-:W-:Y:S01]  /*bde0*/  IMAD.MOV.U32 R7, RZ, RZ, R5 ;  /* 0x000000ffff077224 */ /* 0x000fe200078e0005 */
[----:B---3--:R-:W-:-:S04]  /*bdf0*/  IADD3 R0, R6, R0, RZ ;  /* 0x0000000006007210 */ /* 0x008fc80007ffe0ff */
[----:B------:R-:W-:Y:S01]  /*be00*/  SHF.R.S32.HI R5, RZ, 0x1f, R0 ;  /* 0x0000001fff057819 */ /* 0x000fe20000011400 */
[----:B------:R-:W-:Y:S01]  /*be10*/  HADD2.F32 R31, -RZ, R46.H1_H1 ;  /* 0x3000002eff1f7230 */ /* 0x000fe20000004100 */
[--C-:B------:R-:W-:Y:S02]  /*be20*/  SHF.R.U64 R20, R32, 0x10, R33.reuse ;  /* 0x0000001020147819 */ /* 0x100fe40000001221 */
[----:B------:R-:W-:Y:S01]  /*be30*/  SHF.R.U32.HI R36, RZ, 0x10, R33 ;  /* 0x00000010ff247819 */ /* 0x000fe20000011621 */
[----:B------:R-:W-:Y:S01]  /*be40*/  HADD2.F32 R33, -RZ, R21.H1_H1 ;  /* 0x30000015ff217230 */ /* 0x000fe20000004100 */
[--C-:B------:R-:W-:Y:S02]  /*be50*/  SHF.R.U32.HI R32, RZ, 0x10, R13.reuse ;  /* 0x00000010ff207819 */ /* 0x100fe4000001160d */
[----:B------:R-:W-:Y:S02]  /*be60*/  SHF.R.U64 R24, R12, 0x10, R13 ;  /* 0x000000100c187819 */ /* 0x000fe4000000120d */
[--C-:B------:R-:W-:Y:S01]  /*be70*/  SHF.R.U64 R12, R34, 0x10, R35.reuse ;  /* 0x00000010220c7819 */ /* 0x100fe20000001223 */
[----:B------:R-:W-:Y:S01]  /*be80*/  HADD2.F32 R34, -RZ, R32.H0_H0 ;  /* 0x20000020ff227230 */ /* 0x000fe20000004100 */
[----:B------:R-:W-:-:S02]  /*be90*/  SHF.R.U32.HI R40, RZ, 0x10, R35 ;  /* 0x00000010ff287819 */ /* 0x000fc40000011623 */
[--C-:B------:R-:W-:Y:S01]  /*bea0*/  SHF.R.U64 R13, R14, 0x10, R15.reuse ;  /* 0x000000100e0d7819 */ /* 0x100fe2000000120f */
[----:B------:R-:W-:Y:S01]  /*beb0*/  HADD2.F32 R32, -RZ, R21.H0_H0 ;  /* 0x20000015ff207230 */ /* 0x000fe20000004100 */
[----:B------:R-:W-:Y:S01]  /*bec0*/  SHF.R.U32.HI R39, RZ, 0x10, R15 ;  /* 0x00000010ff277819 */ /* 0x000fe2000001160f */
[----:B------:R-:W-:Y:S02]  /*bed0*/  HADD2.F32 R46, -RZ, R46.H0_H0 ;  /* 0x2000002eff2e7230 */ /* 0x000fe40000004100 */
[----:B------:R-:W-:Y:S01]  /*bee0*/  HADD2.F32 R13, -RZ, R13.H0_H0 ;  /* 0x2000000dff0d7230 */ /* 0x000fe20000004100 */
[----:B--2---:R-:W-:Y:S02]  /*bef0*/  LEA.HI R3, R3, R4, RZ, 0x1d ;  /* 0x0000000403037211 */ /* 0x004fe400078fe8ff */
[CC--:B------:R-:W-:Y:S02]  /*bf00*/  LEA.HI R4, R5.reuse, R0.reuse, RZ, 0x5 ;  /* 0x0000000005047211 */ /* 0x0c0fe400078f28ff */
[----:B------:R-:W-:-:S02]  /*bf10*/  LEA.HI R5, R5, R0, RZ, 0x3 ;  /* 0x0000000005057211 */ /* 0x000fc400078f18ff */
[----:B------:R-:W-:Y:S02]  /*bf20*/  SHF.R.S32.HI R0, RZ, 0x1f, R3 ;  /* 0x0000001fff007819 */ /* 0x000fe40000011403 */
[----:B------:R-:W-:Y:S02]  /*bf30*/  SHF.R.S32.HI R4, RZ, 0x5, R4 ;  /* 0x00000005ff047819 */ /* 0x000fe40000011404 */
[----:B------:R-:W-:Y:S01]  /*bf40*/  LEA.HI R0, R0, R3, RZ, 0x2 ;  /* 0x0000000300007211 */ /* 0x000fe200078f10ff */
[----:B------:R-:W-:Y:S02]  /*bf50*/  IMAD.SHL.U32 R3, R3, 0x8, RZ ;  /* 0x0000000803037824 */ /* 0x000fe400078e00ff */
[----:B-----5:R-:W-:Y:S01]  /*bf60*/  IMAD R6, R4, 0x1800, R69 ;  /* 0x0000180004067824 */ /* 0x020fe200078e0245 */
[----:B------:R-:W-:Y:S02]  /*bf70*/  SHF.R.S32.HI R4, RZ, 0x2, R0 ;  /* 0x00000002ff047819 */ /* 0x000fe40000011400 */
[----:B------:R-:W-:-:S02]  /*bf80*/  LOP3.LUT R3, R70, 0x18, R3, 0xf8, !PT ;  /* 0x0000001846037812 */ /* 0x000fc400078ef803 */
[----:B------:R-:W-:Y:S01]  /*bf90*/  LOP3.LUT R5, R70, 0x18, R5, 0xf8, !PT ;  /* 0x0000001846057812 */ /* 0x000fe200078ef805 */
[----:B------:R-:W-:Y:S01]  /*bfa0*/  IMAD R8, R4, 0x1800, R69 ;  /* 0x0000180004087824 */ /* 0x000fe200078e0245 */
[-C--:B------:R-:W-:Y:S02]  /*bfb0*/  LOP3.LUT R3, R3, R68.reuse, RZ, 0x3c, !PT ;  /* 0x0000004403037212 */ /* 0x080fe400078e3cff */
[----:B------:R-:W-:-:S03]  /*bfc0*/  LOP3.LUT R5, R5, R68, RZ, 0x3c, !PT ;  /* 0x0000004405057212 */ /* 0x000fc600078e3cff */
        /* <DEDUP_REMOVED lines=10> */
[-C--:B------:R-:W-:Y:S01]  /*c070*/  FMUL.FTZ R37, R27, R31.reuse ;  /* 0x0000001f1b257220 */ /* 0x080fe20000410000 */
[----:B------:R-:W-:Y:S02]  /*c080*/  HADD2.F32 R9, -RZ, R8.H0_H0 ;  /* 0x20000008ff097230 */ /* 0x000fe40000004100 */
[----:B------:R-:W-:Y:S02]  /*c090*/  HADD2.F32 R27, -RZ, R36.H0_H0 ;  /* 0x20000024ff1b7230 */ /* 0x000fe40000004100 */
[C---:B------:R-:W-:Y:S01]  /*c0a0*/  FFMA.FTZ R35, R14.reuse, R31, -R35 ;  /* 0x0000001f0e237223 */ /* 0x040fe20000010823 */
[----:B------:R-:W-:Y:S02]  /*c0b0*/  HADD2.F32 R15, -RZ, R5.H1_H1 ;  /* 0x30000005ff0f7230 */ /* 0x000fe40000004100 */
[----:B------:R-:W-:Y:S01]  /*c0c0*/  FFMA.FTZ R37, R14, R33, R37 ;  /* 0x000000210e257223 */ /* 0x000fe20000010025 */
[----:B------:R-:W-:-:S02]  /*c0d0*/  HADD2.F32 R5, -RZ, R4.H0_H0 ;  /* 0x20000004ff057230 */ /* 0x000fc40000004100 */
[C---:B------:R-:W-:Y:S01]  /*c0e0*/  FMUL.FTZ R36, R28.reuse, R34 ;  /* 0x000000221c247220 */ /* 0x040fe20000410000 */
[-C--:B------:R-:W-:Y:S01]  /*c0f0*/  FMUL.FTZ R38, R28, R27.reuse ;  /* 0x0000001b1c267220 */ /* 0x080fe20000410000 */
[C---:B------:R-:W-:Y:S01]  /*c100*/  FMUL.FTZ R14, R9.reuse, R32 ;  /* 0x00000020090e7220 */ /* 0x040fe20000410000 */
[----:B------:R-:W-:Y:S02]  /*c110*/  HADD2.F32 R29, -RZ, R10.H0_H0 ;  /* 0x2000000aff1d7230 */ /* 0x000fe40000004100 */
[----:B------:R-:W-:Y:S01]  /*c120*/  FMUL.FTZ R9, R9, R46 ;  /* 0x0000002e09097220 */ /* 0x000fe20000410000 */
[----:B------:R-:W-:Y:S02]  /*c130*/  HADD2.F32 R28, -RZ, R45.H0_H0 ;  /* 0x2000002dff1c7230 */ /* 0x000fe40000004100 */
[C---:B------:R-:W-:Y:S01]  /*c140*/  FFMA.FTZ R36, R15.reuse, R27, -R36 ;  /* 0x0000001b0f247223 */ /* 0x040fe20000010824 */
[----:B------:R-:W-:Y:S01]  /*c150*/  FFMA.FTZ R38, R15, R34, R38 ;  /* 0x000000220f267223 */ /* 0x000fe20000010026 */
[----:B------:R-:W-:Y:S01]  /*c160*/  FFMA.FTZ R46, R5, R46, -R14 ;  /* 0x0000002e052e7223 */ /* 0x000fe2000001080e */
[----:B------:R-:W-:-:S02]  /*c170*/  HADD2.F32 R25, -RZ, R6.H0_H0 ;  /* 0x20000006ff197230 */ /* 0x000fc40000004100 */
[----:B------:R-:W-:Y:S01]  /*c180*/  FFMA.FTZ R15, R5, R32, R9 ;  /* 0x00000020050f7223 */ /* 0x000fe20000010009 */
[----:B------:R-:W-:Y:S02]  /*c190*/  HADD2.F32 R30, -RZ, R11.H0_H0 ;  /* 0x2000000bff1e7230 */ /* 0x000fe40000004100 */
[C---:B------:R-:W-:Y:S01]  /*c1a0*/  FMUL.FTZ R32, R29.reuse, R28 ;  /* 0x0000001c1d207220 */ /* 0x040fe20000410000 */
[----:B------:R-:W-:Y:S02]  /*c1b0*/  HADD2.F32 R14, -RZ, R47.H0_H0 ;  /* 0x2000002fff0e7230 */ /* 0x000fe40000004100 */
        /* <DEDUP_REMOVED lines=9> */
[----:B------:R-:W-:Y:S02]  /*c250*/  HADD2.F32 R14, -RZ, R40.H0_H0 ;  /* 0x20000028ff0e7230 */ /* 0x000fe40000004100 */
[----:B------:R-:W-:Y:S01]  /*c260*/  FFMA.FTZ R34, R25, R28, R34 ;  /* 0x0000001c19227223 */ /* 0x000fe20000010022 */
[C---:B------:R-:W-:Y:S01]  /*c270*/  FFMA.FTZ R47, R26.reuse, R47, -R5 ;  /* 0x0000002f1a2f7223 */ /* 0x040fe20000010805 */
[----:B------:R-:W-:Y:S01]  /*c280*/  FFMA.FTZ R30, R26, R45, R30 ;  /* 0x0000002d1a1e7223 */ /* 0x000fe2000001001e */
[----:B------:R-:W-:-:S02]  /*c290*/  HADD2.F32 R7, -RZ, R7.H1_H1 ;  /* 0x30000007ff077230 */ /* 0x000fc40000004100 */
[C---:B------:R-:W-:Y:S01]  /*c2a0*/  FMUL.FTZ R28, R11.reuse, R32 ;  /* 0x000000200b1c7220 */ /* 0x040fe20000410000 */
[----:B------:R-:W-:Y:S01]  /*c2b0*/  FMUL.FTZ R26, R11, R14 ;  /* 0x0000000e0b1a7220 */ /* 0x000fe20000410000 */
[----:B------:R-:W-:Y:S02]  /*c2c0*/  HADD2.F32 R8, -RZ, R8.H1_H1 ;  /* 0x30000008ff087230 */ /* 0x000fe40000004100 */
[----:B------:R-:W-:Y:S02]  /*c2d0*/  HADD2.F32 R10, -RZ, R10.H1_H1 ;  /* 0x3000000aff0a7230 */ /* 0x000fe40000004100 */
[----:B------:R-:W-:Y:S02]  /*c2e0*/  HADD2.F32 R11, -RZ, R24.H0_H0 ;  /* 0x20000018ff0b7230 */ /* 0x000fe40000004100 */
[----:B------:R-:W-:Y:S02]  /*c2f0*/  HADD2.F32 R5, -RZ, R20.H0_H0 ;  /* 0x20000014ff057230 */ /* 0x000fe40000004100 */
[----:B------:R-:W-:-:S02]  /*c300*/  HADD2.F32 R9, -RZ, R12.H0_H0 ;  /* 0x2000000cff097230 */ /* 0x000fc40000004100 */
[C---:B------:R-:W-:Y:S01]  /*c310*/  FFMA.FTZ R28, R7.reuse, R14, -R28 ;  /* 0x0000000e071c7223 */ /* 0x040fe2000001081c */
[----:B------:R-:W-:Y:S02]  /*c320*/  HADD2.F32 R4, -RZ, R4.H1_H1 ;  /* 0x30000004ff047230 */ /* 0x000fe40000004100 */
        /* <DEDUP_REMOVED lines=20> */
.L_x_11499:
[----:B------:R-:W-:Y:S05]  /*c470*/  BSYNC B0 ;  /* 0x0000000000007941 */ /* 0x000fea0003800000 */
.L_x_11492:
        /* <DEDUP_REMOVED lines=8> */
.L_x_11490:
[----:B0--3--:R-:W-:-:S05]  /*c500*/  IMAD.U32 R0, RZ, RZ, UR39 ;  /* 0x00000027ff007e24 */ /* 0x009fca000f8e00ff */
[----:B------:R-:W-:-:S13]  /*c510*/  ISETP.NE.AND P0, PT, R0, 0x3, PT ;  /* 0x000000030000780c */ /* 0x000fda0003f05270 */
[----:B------:R-:W-:Y:S05]  /*c520*/  @!P0 BRA `(.L_x_11519) ;  /* 0x0000000000048947 */ /* 0x000fea0003800000 */
[----:B------:R-:W-:Y:S01]  /*c530*/  BPT.TRAP 0x1 ;  /* 0x000000040000795c */ /* 0x000fe20000300000 */
.L_x_11519:
[----:B------:R-:W-:Y:S01]  /*c540*/  IMAD R0, R17, 0x8, R2 ;  /* 0x0000000811007824 */ /* 0x000fe200078e0202 */
[----:B--2-4-:R-:W-:-:S04]  /*c550*/  SHF.L.U32 R5, R23, 0x1f, RZ ;  /* 0x0000001f17057819 */ /* 0x014fc800000006ff */
[----:B------:R0:W2:Y:S01]  /*c560*/  SYNCS.PHASECHK.TRANS64.TRYWAIT P1, [R0+URZ+0x2d830], R5 ;  /* 0x02d83005000075a7 */ /* 0x0000a2000802017f */
[----:B------:R-:W-:Y:S05]  /*c570*/  @!P0 BRA `(.L_x_11520) ;  /* 0x0000000000048947 */ /* 0x000fea0003800000 */
[----:B------:R-:W-:Y:S01]  /*c580*/  BPT.TRAP 0x1 ;  /* 0x000000040000795c */ /* 0x000fe20000300000 */
.L_x_11520:
[----:B-1----:R-:W-:Y:S01]  /*c590*/  VIADD R3, R2, 0x15400 ;  /* 0x0001540002037836 */ /* 0x002fe20000000000 */
[----:B------:R-:W-:Y:S01]  /*c5a0*/  LOP3.LUT R6, R44, 0x10000, RZ, 0xfc, !PT ;  /* 0x000100002c067812 */ /* 0x000fe200078efcff */
[----:B------:R-:W-:-:S03]  /*c5b0*/  IMAD.MOV.U32 R7, RZ, RZ, -0x7fffffe0 ;  /* 0x80000020ff077424 */ /* 0x000fc600078e00ff */
[----:B------:R-:W-:Y:S02]  /*c5c0*/  SHF.R.U32.HI R3, RZ, 0x4, R3 ;  /* 0x00000004ff037819 */ /* 0x000fe40000011603 */
[----:B------:R1:W-:Y:S02]  /*c5d0*/  STL.64 [R1+0x10], R6 ;  /* 0x0000100601007387 */ /* 0x0003e40000100a00 */
[----:B------:R-:W-:-:S04]  /*c5e0*/  LOP3.LUT R3, R3, 0x3fff, RZ, 0xc0, !PT ;  /* 0x00003fff03037812 */ /* 0x000fc800078ec0ff */
[----:B------:R-:W-:-:S05]  /*c5f0*/  LOP3.LUT R3, R3, 0x10000, RZ, 0xfc, !PT ;  /* 0x0001000003037812 */ /* 0x000fca00078efcff */
[----:B------:R1:W-:Y:S01]  /*c600*/  STL [R1+0x4c], R3 ;  /* 0x00004c0301007387 */ /* 0x0003e20000100800 */
[----:B--2---:R-:W-:Y:S05]  /*c610*/  @P1 BRA `(.L_x_11521) ;  /* 0x0000000000081947 */ /* 0x004fea0003800000 */
[----:B------:R-:W2:Y:S02]  /*c620*/  SYNCS.PHASECHK.TRANS64.TRYWAIT P1, [R0+URZ+0x2d830], R5 ;  /* 0x02d83005000075a7 */ /* 0x000ea4000802017f */
[----:B--2---:R-:W-:Y:S05]  /*c630*/  @!P1 BRA `(.L_x_11522) ;  /* 0x000001ac006c9947 */ /* 0x004fea0003800000 */
.L_x_11521:
[----:B-1----:R-:W3:Y:S04]  /*c640*/  LDL R3, [R1+0x4c] ;  /* 0x00004c0001037983 */ /* 0x002ee80000100800 */
[----:B------:R-:W4:Y:S01]  /*c650*/  LDL.64 R8, [R1+0x10] ;  /* 0x0000100001087983 */ /* 0x000f220000100a00 */
[----:B0-2---:R-:W-:Y:S01]  /*c660*/  IMAD.MOV.U32 R5, RZ, RZ, -0x7fffffe0 ;  /* 0x80000020ff057424 */ /* 0x005fe200078e00ff */
[----:B------:R-:W-:Y:S05]  /*c670*/  WARPSYNC.ALL ;  /* 0x0000000000007948 */ /* 0x000fea0003800000 */
[----:B------:R-:W-:Y:S01]  /*c680*/  R2UR UR7, R5 ;  /* 0x00000000050772ca */ /* 0x000fe200000e0000 */
[----:B-----5:R-:W-:Y:S01]  /*c690*/  WARPGROUP.ARRIVE ;  /* 0x00000000000079c5 */ /* 0x020fe20000000000 */
[----:B------:R-:W-:-:S02]  /*c6a0*/  IMAD.MOV.U32 R7, RZ, RZ, -0x7fffffe0 ;  /* 0x80000020ff077424 */ /* 0x000fc400078e00ff */
[----:B------:R-:W-:Y:S02]  /*c6b0*/  IMAD.MOV.U32 R21, RZ, RZ, -0x7fffffe0 ;  /* 0x80000020ff157424 */ /* 0x000fe400078e00ff */
[----:B------:R-:W-:Y:S02]  /*c6c0*/  IMAD.MOV.U32 R15, RZ, RZ, -0x7fffffe0 ;  /* 0x80000020ff0f7424 */ /* 0x000fe400078e00ff */
[----:B------:R-:W-:Y:S02]  /*c6d0*/  IMAD.MOV.U32 R13, RZ, RZ, -0x7fffffe0 ;  /* 0x80000020ff0d7424 */ /* 0x000fe400078e00ff */
[----:B------:R-:W-:Y:S02]  /*c6e0*/  IMAD.MOV.U32 R11, RZ, RZ, -0x7fffffe0 ;  /* 0x80000020ff0b7424 */ /* 0x000fe400078e00ff */
[----:B------:R-:W-:Y:S02]  /*c6f0*/  IMAD.MOV.U32 R5, RZ, RZ, -0x7fffffe0 ;  /* 0x80000020ff057424 */ /* 0x000fe400078e00ff */
[----:B---3--:R-:W-:Y:S01]  /*c700*/  IMAD R4, R17, 0x600, R3 ;  /* 0x0000060011047824 */ /* 0x008fe200078e0203 */
[----:B----4-:R-:W-:-:S03]  /*c710*/  R2UR UR4, R8 ;  /* 0x00000000080472ca */ /* 0x010fc600000e0000 */
[----:B------:R-:W-:Y:S01]  /*c720*/  VIADD R6, R4, 0x2 ;  /* 0x0000000204067836 */ /* 0x000fe20000000000 */
[----:B------:R-:W-:Y:S01]  /*c730*/  R2UR UR5, R9 ;  /* 0x00000000090572ca */ /* 0x000fe200000e0000 */
[----:B------:R-:W-:Y:S01]  /*c740*/  VIADD R20, R8, 0x2 ;  /* 0x0000000208147836 */ /* 0x000fe20000000000 */
[----:B------:R-:W-:Y:S01]  /*c750*/  R2UR UR6, R4 ;  /* 0x00000000040672ca */ /* 0x000fe200000e0000 */
[C---:B------:R-:W-:Y:S02]  /*c760*/  VIADD R14, R8.reuse, 0x300 ;  /* 0x00000300080e7836 */ /* 0x040fe40000000000 */
[C---:B------:R-:W-:Y:S01]  /*c770*/  VIADD R12, R8.reuse, 0x302 ;  /* 0x00000302080c7836 */ /* 0x040fe20000000000 */
[----:B------:R0:W-:Y:S01]  /*c780*/  STL.64 [R1+0x38], R20 ;  /* 0x0000381401007387 */ /* 0x0001e20000100a00 */
[----:B------:R-:W-:-:S03]  /*c790*/  VIADD R10, R8, 0x600 ;  /* 0x00000600080a7836 */ /* 0x000fc60000000000 */
[----:B------:R0:W-:Y:S04]  /*c7a0*/  STL.64 [R1+0x30], R14 ;  /* 0x0000300e01007387 */ /* 0x0001e80000100a00 */
[----:B------:R0:W-:Y:S01]  /*c7b0*/  STL.64 [R1+0x28], R12 ;  /* 0x0000280c01007387 */ /* 0x0001e20000100a00 */
[----:B------:R-:W-:Y:S01]  /*c7c0*/  HGMMA.64x128x16.F32 R24, gdesc[UR4], RZ, !UPT, gsb0 ;  /* 0x01e00000041879f0 */ /* 0x000fe2000c0008ff */
[----:B------:R-:W-:Y:S01]  /*c7d0*/  R2UR UR6, R6 ;  /* 0x00000000060672ca */ /* 0x000fe200000e0000 */
[----:B------:R-:W-:Y:S01]  /*c7e0*/  VIADD R6, R4, 0x200 ;  /* 0x0000020004067836 */ /* 0x000fe20000000000 */
[----:B------:R-:W-:Y:S01]  /*c7f0*/  R2UR UR7, R7 ;  /* 0x00000000070772ca */ /* 0x000fe200000e0000 */
[----:B------:R-:W-:Y:S01]  /*c800*/  IMAD.MOV.U32 R7, RZ, RZ, -0x7fffffe0 ;  /* 0x80000020ff077424 */ /* 0x000fe200078e00ff */
[----:B------:R-:W-:Y:S01]  /*c810*/  R2UR UR4, R20 ;  /* 0x00000000140472ca */ /* 0x000fe200000e0000 */
[----:B------:R0:W-:Y:S01]  /*c820*/  STL.64 [R1+0x20], R10 ;  /* 0x0000200a01007387 */ /* 0x0001e20000100a00 */
[----:B------:R-:W-:Y:S01]  /*c830*/  R2UR UR5, R21 ;  /* 0x00000000150572ca */ /* 0x000fe200000e0000 */
[----:B------:R-:W-:-:S02]  /*c840*/  WARPGROUP.DEPBAR.LE gsb0, 0x0 ;  /* 0x00008000000079c5 */ /* 0x000fc40000010000 */
[----:B------:R-:W-:-:S10]  /*c850*/  WARPGROUP.ARRIVE ;  /* 0x00000000000079c5 */ /* 0x000fd40000000000 */
[----:B------:R-:W-:Y:S01]  /*c860*/  HGMMA.64x128x16.F32 R24, gdesc[UR4], R24, gsb0 ;  /* 0x01e00000041879f0 */ /* 0x000fe20008000818 */
[----:B------:R-:W-:Y:S02]  /*c870*/  R2UR UR6, R6 ;  /* 0x00000000060672ca */ /* 0x000fe400000e0000 */
        /* <DEDUP_REMOVED lines=12> */
[----:B------:R-:W-:Y:S01]  /*c940*/  R2UR UR4, R12 ;  /* 0x000000000c0472ca */ /* 0x000fe200000e0000 */
[----:B------:R-:W-:Y:S01]  /*c950*/  VIADD R4, R4, 0x402 ;  /* 0x0000040204047836 */ /* 0x000fe20000000000 */
        /* <DEDUP_REMOVED lines=24> */
.L_x_11523:
[----:B------:R-:W2:Y:S01]  /*cae0*/  LDL R3, [R1+0x9c] ;  /* 0x00009c0001037983 */ /* 0x000ea20000100800 */
[----:B------:R-:W0:Y:S01]  /*caf0*/  LDC R142, c[0x0][0x448] ;  /* 0x00011200ff8e7b82 */ /* 0x000e220000000800 */
[----:B------:R-:W-:Y:S02]  /*cb00*/  ULDC UR4, c[0x0][0x9d8] ;  /* 0x0002760000047ab9 */ /* 0x000fe40000000800 */
[----:B------:R-:W2:Y:S01]  /*cb10*/  LDL R88, [R1+0x5c] ;  /* 0x00005c0001587983 */ /* 0x000ea20000100800 */
        /* <DEDUP_REMOVED lines=8> */
[----:B------:R-:W-:Y:S02]  /*cba0*/  IMAD.U32 R71, RZ, RZ, UR38 ;  /* 0x00000026ff477e24 */ /* 0x000fe4000f8e00ff */
[----:B------:R-:W-:Y:S01]  /*cbb0*/  FMUL.FTZ R32, R46, UR4 ;  /* 0x000000042e207c20 */ /* 0x000fe20008410000 */
[----:B------:R-:W-:Y:S01]  /*cbc0*/  FMUL.FTZ R45, R59, UR4 ;  /* 0x000000043b2d7c20 */ /* 0x000fe20008410000 */
[----:B------:R-:W-:Y:S01]  /*cbd0*/  FMUL.FTZ R46, R60, UR4 ;  /* 0x000000043c2e7c20 */ /* 0x000fe20008410000 */
[----:B------:R-:W-:Y:S01]  /*cbe0*/  FMUL.FTZ R59, R73, UR4 ;  /* 0x00000004493b7c20 */ /* 0x000fe20008410000 */
[----:B------:R-:W-:Y:S01]  /*cbf0*/  FMUL.FTZ R60, R74, UR4 ;  /* 0x000000044a3c7c20 */ /* 0x000fe20008410000 */
[----:B------:R-:W-:Y:S01]  /*cc00*/  IMAD.MOV.U32 R73, RZ, RZ, -0x80 ;  /* 0xffffff80ff497424 */ /* 0x000fe200078e00ff */
[----:B------:R-:W-:Y:S01]  /*cc10*/  PRMT R0, R71, 0x654, R0 ;  /* 0x0000065447007816 */ /* 0x000fe20000000000 */
[----:B------:R-:W-:Y:S01]  /*cc20*/  ULDC.64 UR6, c[0x0][0x9e0] ;  /* 0x0002780000067ab9 */ /* 0x000fe20000000a00 */
        /* <DEDUP_REMOVED lines=14> */
[----:B------:R-:W-:Y:S01]  /*cd10*/  UISETP.GE.AND UP0, UPT, UR7, 0x1, UPT ;  /* 0x000000010700788c */ /* 0x000fe2000bf06270 */
[----:B------:R-:W-:Y:S01]  /*cd20*/  LOP3.LUT R16, R16, 0xffffffdf, RZ, 0xc0, !PT ;  /* 0xffffffdf10107812 */ /* 0x000fe200078ec0ff */
        /* <DEDUP_REMOVED lines=33> */
[----:B------:R-:W-:Y:S01]  /*cf40*/  @P1 LOP3.LUT R16, R16, 0x20, RZ, 0xfc, !PT ;  /* 0x0000002010101812 */ /* 0x000fe200078efcff */
[----:B------:R-:W-:Y:S01]  /*cf50*/  ULDC UR52, c[0x0][0x9dc] ;  /* 0x0002770000347ab9 */ /* 0x000fe20000000800 */
[C-C-:B------:R-:W-:Y:S01]  /*cf60*/  IADD3 R79, -R156.reuse, 0x1, R73.reuse ;  /* 0x000000019c4f7810 */ /* 0x140fe20007ffe149 */
[----:B------:R-:W3:Y:S01]  /*cf70*/  MUFU.TANH R6, R6 ;  /* 0x0000000600067308 */ /* 0x000ee20000002400 */
[----:B------:R-:W-:Y:S01]  /*cf80*/  ULOP3.LUT UR52, URZ, UR52, URZ, 0x33, !UPT ;  /* 0x000000343f347292 */ /* 0x000fe2000f8e333f */
[----:B------:R-:W-:-:S02]  /*cf90*/  IADD3 R78, -R156, R157, R73 ;  /* 0x0000009d9c4e7210 */ /* 0x000fc40007ffe149 */
[----:B------:R-:W-:Y:S02]  /*cfa0*/  IADD3 R79, -R154, R79, R157 ;  /* 0x0000004f9a4f7210 */ /* 0x000fe40007ffe19d */
[----:B------:R-:W-:Y:S02]  /*cfb0*/  LEA R77, R97, 0xffffff80, 0x7 ;  /* 0xffffff80614d7811 */ /* 0x000fe400078e38ff */
        /* <DEDUP_REMOVED lines=27> */
[----:B------:R-:W3:Y:S01]  /*d170*/  MUFU.TANH R44, R44 ;  /* 0x0000002c002c7308 */ /* 0x000ee20000002400 */
[----:B--2---:R-:W-:-:S07]  /*d180*/  IMAD.IADD R3, R3, 0x1, R88 ;  /* 0x0000000103037824 */ /* 0x004fce00078e0258 */
[----:B------:R-:W2:Y:S01]  /*d190*/  MUFU.TANH R45, R45 ;  /* 0x0000002d002d7308 */ /* 0x000ea20000002400 */
[----:B0-----:R-:W-:-:S05]  /*d1a0*/  @P1 IMAD.HI.U32 R5, R3, R5, RZ ;  /* 0x0000000503051227 */ /* 0x001fca00078e00ff */
[----:B-1----:R-:W-:Y:S01]  /*d1b0*/  @P1 SHF.R.U32.HI R3, RZ, R4, R5 ;  /* 0x00000004ff031219 */ /* 0x002fe20000011605 */
        /* <DEDUP_REMOVED lines=11> */
[----:B------:R-:W-:Y:S01]  /*d270*/  PLOP3.LUT P1, PT, PT, PT, UP0, 0x40, 0x0 ;  /* 0x000000000000781c */ /* 0x000fe20003f2e808 */
[----:B------:R-:W1:Y:S01]  /*d280*/  MUFU.TANH R4, R4 ;  /* 0x0000000400047308 */ /* 0x000e620000002400 */
[----:B------:R-:W-:-:S02]  /*d290*/  VIADD R80, R79, UR6 ;  /* 0x000000064f507c36 */ /* 0x000fc40008000000 */
[----:B------:R-:W-:-:S05]  /*d2a0*/  VIADD R79, R79, UR52 ;  /* 0x000000344f4f7c36 */ /* 0x000fca0008000000 */
[----:B------:R-:W1:Y:S08]  /*d2b0*/  MUFU.TANH R5, R5 ;  /* 0x0000000500057308 */ /* 0x000e700000002400 */
[----:B------:R-:W1:Y:S01]  /*d2c0*/  MUFU.TANH R24, R24 ;  /* 0x0000001800187308 */ /* 0x000e620000002400 */
[----:B0-----:R-:W-:Y:S02]  /*d2d0*/  VIADDMNMX R76, R74, R80, R78, PT ;  /* 0x000000504a4c7246 */ /* 0x001fe4000380014e */
[----:B------:R-:W-:-:S05]  /*d2e0*/  IADD3 R75, R79, R74, RZ ;  /* 0x0000004a4f4b7210 */ /* 0x000fca0007ffe0ff */
        /* <DEDUP_REMOVED lines=36> */
[----:B------:R-:W-:Y:S01]  /*d530*/  UISETP.NE.AND UP1, UPT, UR7, 0x1, UPT ;  /* 0x000000010700788c */ /* 0x000fe2000bf25270 */
[----:B------:R-:W-:-:S05]  /*d540*/  LOP3.LUT R74, RZ, R74, RZ, 0x33, !PT ;  /* 0x0000004aff4a7212 */ /* 0x000fca00078e33ff */
[----:B------:R-:W-:-:S05]  /*d550*/  PLOP3.LUT P1, PT, PT, PT, UP1, 0x80, 0x0 ;  /* 0x000000000000781c */ /* 0x000fca0003f2f018 */
[----:B------:R-:W-:-:S08]  /*d560*/  @UP1 ULDC.64 UR4, c[0x0][0x9e8] ;  /* 0x00027a0000041ab9 */ /* 0x000fd00000000a00 */
[----:B------:R-:W-:-:S05]  /*d570*/  @P1 IMAD.HI.U32 R81, R74, UR4, RZ ;  /* 0x000000044a511c27 */ /* 0x000fca000f8e00ff */
[----:B------:R-:W-:-:S04]  /*d580*/  @P1 SHF.R.U32.HI R74, RZ, UR5, R81 ;  /* 0x00000005ff4a1c19 */ /* 0x000fc80008011651 */
[----:B------:R-:W-:Y:S01]  /*d590*/  LOP3.LUT R74, RZ, R74, RZ, 0x33, !PT ;  /* 0x0000004aff4a7212 */ /* 0x000fe200078e33ff */
[----:B------:R-:W-:Y:S06]  /*d5a0*/  BRA `(.L_x_11527) ;  /* 0x0000000000147947 */ /* 0x000fec0003800000 */
.L_x_11526:
[----:B------:R-:W-:-:S06]  /*d5b0*/  UISETP.NE.AND UP1, UPT, UR7, 0x1, UPT ;  /* 0x000000010700788c */ /* 0x000fcc000bf25270 */
[----:B------:R-:W-:-:S05]  /*d5c0*/  PLOP3.LUT P1, PT, PT, PT, UP1, 0x80, 0x0 ;  /* 0x000000000000781c */ /* 0x000fca0003f2f018 */
[----:B------:R-:W-:-:S08]  /*d5d0*/  @UP1 ULDC.64 UR4, c[0x0][0x9e8] ;  /* 0x00027a0000041ab9 */ /* 0x000fd00000000a00 */
[----:B------:R-:W-:-:S05]  /*d5e0*/  @P1 IMAD.HI.U32 R81, R74, UR4, RZ ;  /* 0x000000044a511c27 */ /* 0x000fca000f8e00ff */
[----:B------:R-:W-:-:S07]  /*d5f0*/  @P1 SHF.R.U32.HI R74, RZ, UR5, R81 ;  /* 0x00000005ff4a1c19 */ /* 0x000fce0008011651 */
.L_x_11527:
[----:B------:R-:W-:Y:S05]  /*d600*/  BSYNC B0 ;  /* 0x0000000000007941 */ /* 0x000fea0003800000 */
.L_x_11525:
[----:B------:R-:W-:-:S04]  /*d610*/  IMAD R74, R74, UR7, -R77 ;  /* 0x000000074a4a7c24 */ /* 0x000fc8000f8e0a4d */
[----:B------:R-:W-:-:S05]  /*d620*/  IMAD.IADD R74, R74, 0x1, -R156 ;  /* 0x000000014a4a7824 */ /* 0x000fca00078e0a9c */
[----:B------:R-:W-:Y:S02]  /*d630*/  VIMNMX R75, R75, R74, !PT ;  /* 0x0000004a4b4b7248 */ /* 0x000fe40007fe0100 */
[----:B------:R-:W-:-:S07]  /*d640*/  VIADDMNMX R76, R74, UR7, R76, PT ;  /* 0x000000074a4c7c46 */ /* 0x000fce000b80014c */
.L_x_11524:
[C---:B------:R-:W-:Y:S01]  /*d650*/  ISETP.GE.AND P2, PT, R73.reuse, 0x9, PT ;  /* 0x000000094900780c */ /* 0x040fe20003f46270 */
[----:B------:R-:W1:Y:S01]  /*d660*/  SHFL.IDX PT, R3, R3, 0x1, 0x1c1f ;  /* 0x003c1f0003037f89 */ /* 0x000e6200000e0000 */
[----:B------:R-:W-:Y:S02]  /*d670*/  ISETP.GE.AND P1, PT, R73, 0x2, PT ;  /* 0x000000024900780c */ /* 0x000fe40003f26270 */
[----:B------:R-:W-:Y:S02]  /*d680*/  LOP3.LUT R16, R16, 0xfffffffe, RZ, 0xc0, !PT ;  /* 0xfffffffe10107812 */ /* 0x000fe400078ec0ff */
[----:B------:R-:W-:Y:S02]  /*d690*/  ISETP.GT.AND P3, PT, R75, 0x1, !P1 ;  /* 0x000000014b00780c */ /* 0x000fe40004f64270 */
[----:B------:R-:W-:Y:S02]  /*d6a0*/  ISETP.GE.AND P4, PT, R73, 0xa, PT ;  /* 0x0000000a4900780c */ /* 0x000fe40003f86270 */
[----:B------:R-:W-:-:S02]  /*d6b0*/  ISETP.LT.OR P3, PT, R76, 0x2, P3 ;  /* 0x000000024c00780c */ /* 0x000fc40001f61670 */
[----:B------:R-:W-:Y:S02]  /*d6c0*/  ISETP.GE.AND P6, PT, R73, 0x1, PT ;  /* 0x000000014900780c */ /* 0x000fe40003fc6270 */
[----:B------:R-:W-:Y:S02]  /*d6d0*/  @P2 LOP3.LUT R16, R16, 0x1, RZ, 0xfc, !PT ;  /* 0x0000000110102812 */ /* 0x000fe400078efcff */
[----:B------:R-:W-:Y:S02]  /*d6e0*/  ISETP.GT.AND P2, PT, R75, 0x8, !P2 ;  /* 0x000000084b00780c */ /* 0x000fe40005744270 */
[----:B------:R-:W-:Y:S02]  /*d6f0*/  FSEL R74, R5, -INF , !P3 ;  /* 0xff800000054a7808 */ /* 0x000fe40005800000 */
[----:B------:R-:W-:Y:S02]  /*d700*/  ISETP.LT.OR P2, PT, R76, 0x9, P2 ;  /* 0x000000094c00780c */ /* 0x000fe40001741670 */
[----:B------:R-:W-:-:S02]  /*d710*/  ISETP.GE.AND P3, PT, R73, 0x11, PT ;  /* 0x000000114900780c */ /* 0x000fc40003f66270 */
[----:B------:R-:W-:Y:S01]  /*d720*/  LOP3.LUT R16, R16, 0xfffffffd, RZ, 0xc0, !PT ;  /* 0xfffffffd10107812 */ /* 0x000fe200078ec0ff */
[----:B-1----:R-:W-:Y:S01]  /*d730*/  IMAD.IADD R79, R79, 0x1, R3 ;  /* 0x000000014f4f7824 */ /* 0x002fe200078e0203 */
[----:B------:R-:W-:Y:S02]  /*d740*/  FSEL R8, R8, -INF , !P2 ;  /* 0xff80000008087808 */ /* 0x000fe40005000000 */
[----:B------:R-:W-:Y:S02]  /*d750*/  ISETP.GT.AND P2, PT, R75, 0x9, !P4 ;  /* 0x000000094b00780c */ /* 0x000fe40006744270 */
[----:B------:R-:W-:Y:S02]  /*d760*/  @P4 LOP3.LUT R16, R16, 0x2, RZ, 0xfc, !PT ;  /* 0x0000000210104812 */ /* 0x000fe400078efcff */
[----:B------:R-:W-:Y:S02]  /*d770*/  ISETP.LT.OR P2, PT, R76, 0xa, P2 ;  /* 0x0000000a4c00780c */ /* 0x000fe40001741670 */
[----:B------:R-:W-:-:S02]  /*d780*/  LOP3.LUT R16, R16, 0xfffffffb, RZ, 0xc0, !PT ;  /* 0xfffffffb10107812 */ /* 0x000fc400078ec0ff */
[----:B------:R-:W-:Y:S02]  /*d790*/  FSEL R9, R9, -INF , !P2 ;  /* 0xff80000009097808 */ /* 0x000fe40005000000 */
[----:B------:R-:W-:Y:S02]  /*d7a0*/  @P3 LOP3.LUT R16, R16, 0x4, RZ, 0xfc, !PT ;  /* 0x0000000410103812 */ /* 0x000fe400078efcff */
[----:B------:R-:W-:Y:S02]  /*d7b0*/  ISETP.GT.AND P2, PT, R75, 0x10, !P3 ;  /* 0x000000104b00780c */ /* 0x000fe40005f44270 */
[----:B------:R-:W-:Y:S02]  /*d7c0*/  ISETP.GE.AND P3, PT, R73, 0x12, PT ;  /* 0x000000124900780c */ /* 0x000fe40003f66270 */
[----:B------:R-:W-:Y:S02]  /*d7d0*/  ISETP.LT.OR P2, PT, R76, 0x11, P2 ;  /* 0x000000114c00780c */ /* 0x000fe40001741670 */
[----:B------:R-:W-:-:S02]  /*d7e0*/  LOP3.LUT R16, R16, 0xfdffffff, RZ, 0xc0, !PT ;  /* 0xfdffffff10107812 */ /* 0x000fc400078ec0ff */
[----:B------:R-:W-:Y:S02]  /*d7f0*/  FSEL R12, R12, -INF , !P2 ;  /* 0xff8000000c0c7808 */ /* 0x000fe40005000000 */
[----:B------:R-:W-:Y:S02]  /*d800*/  ISETP.GT.AND P2, PT, R75, 0x11, !P3 ;  /* 0x000000114b00780c */ /* 0x000fe40005f44270 */
[----:B------:R-:W-:Y:S02]  /*d810*/  VIADDMNMX R78, R3, R80, R78, PT ;  /* 0x00000050034e7246 */ /* 0x000fe4000380014e */
[----:B------:R-:W-:Y:S02]  /*d820*/  ISETP.LT.OR P2, PT, R76, 0x12, P2 ;  /* 0x000000124c00780c */ /* 0x000fe40001741670 */
[----:B------:R-:W-:Y:S02]  /*d830*/  @P3 LOP3.LUT R16, R16, 0x2000000, RZ, 0xfc, !PT ;  /* 0x0200000010103812 */ /* 0x000fe400078efcff */
[----:B------:R-:W-:-:S02]  /*d840*/  ISETP.GE.AND P3, PT, R73, 0x19, PT ;  /* 0x000000194900780c */ /* 0x000fc40003f66270 */
        /* <DEDUP_REMOVED lines=55> */
[----:B0-----:R-:W-:Y:S02]  /*dbc0*/  FSEL R38, R38, -INF , !P2 ;  /* 0xff80000026267808 */ /* 0x001fe40005000000 */
        /* <DEDUP_REMOVED lines=89> */
[----:B------:R-:W-:-:S04]  /*e160*/  ISETP.GT.AND P5, PT, R75, RZ, !P6 ;  /* 0x000000ff4b00720c */ /* 0x000fc800077a4270 */
        /* <DEDUP_REMOVED lines=17> */
[----:B------:R-:W-:Y:S01]  /*e280*/  @P5 IMAD.HI.U32 R5, R3, UR4, RZ ;  /* 0x0000000403055c27 */ /* 0x000fe2000f8e00ff */
[----:B------:R-:W-:-:S13]  /*e290*/  PLOP3.LUT P5, PT, PT, PT, UP1, 0x80, 0x0 ;  /* 0x000000000000781c */ /* 0x000fda0003faf018 */
[----:B------:R-:W-:-:S04]  /*e2a0*/  @P5 SHF.R.U32.HI R3, RZ, UR5, R5 ;  /* 0x00000005ff035c19 */ /* 0x000fc80008011605 */
[----:B------:R-:W-:Y:S01]  /*e2b0*/  LOP3.LUT R3, RZ, R3, RZ, 0x33, !PT ;  /* 0x00000003ff037212 */ /* 0x000fe200078e33ff */
[----:B------:R-:W-:Y:S06]  /*e2c0*/  BRA `(.L_x_11531) ;  /* 0x0000000000187947 */ /* 0x000fec0003800000 */
.L_x_11530:
[----:B------:R-:W-:-:S06]  /*e2d0*/  UISETP.NE.AND UP1, UPT, UR7, 0x1, UPT ;  /* 0x000000010700788c */ /* 0x000fcc000bf25270 */
[----:B------:R-:W-:-:S05]  /*e2e0*/  PLOP3.LUT P5, PT, PT, PT, UP1, 0x80, 0x0 ;  /* 0x000000000000781c */ /* 0x000fca0003faf018 */
[----:B------:R-:W-:-:S08]  /*e2f0*/  @UP1 ULDC.64 UR4, c[0x0][0x9e8] ;  /* 0x00027a0000041ab9 */ /* 0x000fd00000000a00 */
[----:B------:R-:W-:Y:S01]  /*e300*/  @P5 IMAD.HI.U32 R5, R3, UR4, RZ ;  /* 0x0000000403055c27 */ /* 0x000fe2000f8e00ff */
[----:B------:R-:W-:-:S13]  /*e310*/  PLOP3.LUT P5, PT, PT, PT, UP1, 0x80, 0x0 ;  /* 0x000000000000781c */ /* 0x000fda0003faf018 */
[----:B------:R-:W-:-:S07]  /*e320*/  @P5 SHF.R.U32.HI R3, RZ, UR5, R5 ;  /* 0x00000005ff035c19 */ /* 0x000fce0008011605 */
.L_x_11531:
[----:B------:R-:W-:Y:S05]  /*e330*/  BSYNC B0 ;  /* 0x0000000000007941 */ /* 0x000fea0003800000 */
.L_x_11529:
[----:B------:R-:W-:-:S04]  /*e340*/  IMAD R3, R3, UR7, -R77 ;  /* 0x0000000703037c24 */ /* 0x000fc8000f8e0a4d */
[----:B------:R-:W-:-:S05]  /*e350*/  IMAD.IADD R3, R3, 0x1, -R156 ;  /* 0x0000000103037824 */ /* 0x000fca00078e0a9c */
[----:B------:R-:W-:Y:S02]  /*e360*/  VIMNMX R79, R79, R3, !PT ;  /* 0x000000034f4f7248 */ /* 0x000fe40007fe0100 */
[----:B------:R-:W-:-:S07]  /*e370*/  VIADDMNMX R78, R3, UR7, R78, PT ;  /* 0x00000007034e7c46 */ /* 0x000fce000b80014e */
.L_x_11528:
[----:B------:R-:W-:Y:S01]  /*e380*/  ISETP.GT.AND P1, PT, R79, 0x1, !P1 ;  /* 0x000000014f00780c */ /* 0x000fe20004f24270 */
[----:B------:R-:W-:Y:S01]  /*e390*/  ULDC UR51, c[0x0][0x988] ;  /* 0x0002620000337ab9 */ /* 0x000fe20000000800 */
[----:B------:R-:W2:Y:S02]  /*e3a0*/  LDL R82, [R1] ;  /* 0x0000000001527983 */ /* 0x000ea40000100800 */
[----:B------:R-:W-:Y:S02]  /*e3b0*/  ISETP.LT.OR P1, PT, R78, 0x2, P1 ;  /* 0x000000024e00780c */ /* 0x000fe40000f21670 */
[----:B------:R-:W3:Y:S02]  /*e3c0*/  LDL R83, [R1+0x70] ;  /* 0x0000700001537983 */ /* 0x000ee40000100800 */
[----:B------:R-:W-:Y:S02]  /*e3d0*/  FSEL R7, R7, -INF , !P1 ;  /* 0xff80000007077808 */ /* 0x000fe40004800000 */
[----:B------:R-:W-:Y:S01]  /*e3e0*/  LOP3.LUT P1, RZ, R16, 0x1, RZ, 0xc0, !PT ;  /* 0x0000000110ff7812 */ /* 0x000fe2000782c0ff */
[----:B------:R-:W4:Y:S03]  /*e3f0*/  LDL R81, [R1+0x8] ;  /* 0x0000080001517983 */ /* 0x000f260000100800 */
[----:B------:R-:W-:Y:S01]  /*e400*/  ISETP.GT.AND P1, PT, R79, 0x8, !P1 ;  /* 0x000000084f00780c */ /* 0x000fe20004f24270 */
[----:B------:R-:W5:Y:S03]  /*e410*/  LDL R80, [R1+0x4] ;  /* 0x0000040001507983 */ /* 0x000f660000100800 */
[----:B------:R-:W-:-:S04]  /*e420*/  ISETP.LT.OR P1, PT, R78, 0x9, P1 ;  /* 0x000000094e00780c */ /* 0x000fc80000f21670 */
[----:B------:R-:W-:Y:S02]  /*e430*/  FSEL R10, R10, -INF , !P1 ;  /* 0xff8000000a0a7808 */ /* 0x000fe40004800000 */
[----:B------:R-:W-:-:S04]  /*e440*/  LOP3.LUT P1, RZ, R16, 0x2, RZ, 0xc0, !PT ;  /* 0x0000000210ff7812 */ /* 0x000fc8000782c0ff */
[----:B------:R-:W-:Y:S02]  /*e450*/  ISETP.GT.AND P1, PT, R79, 0x9, !P1 ;  /* 0x000000094f00780c */ /* 0x000fe40004f24270 */
[----:B------:R-:W-:Y:S02]  /*e460*/  LOP3.LUT P5, RZ, R16, 0x4, RZ, 0xc0, !PT ;  /* 0x0000000410ff7812 */ /* 0x000fe400078ac0ff */
[----:B------:R-:W-:-:S04]  /*e470*/  ISETP.LT.OR P1, PT, R78, 0xa, P1 ;  /* 0x0000000a4e00780c */ /* 0x000fc80000f21670 */
[----:B------:R-:W-:Y:S02]  /*e480*/  FSEL R11, R11, -INF , !P1 ;  /* 0xff8000000b0b7808 */ /* 0x000fe40004800000 */
        /* <DEDUP_REMOVED lines=50> */
[----:B------:R-:W-:Y:S02]  /*e7b0*/  LOP3.LUT P5, RZ, R16, 0x8000, RZ, 0xc0, !PT ;  /* 0x0000800010ff7812 */ /* 0x000fe400078ac0ff */
[----:B------:R-:W-:Y:S02]  /*e7c0*/  FMNMX.FTZ R3, R27, R3, !PT ;  /* 0x000000031b037209 */ /* 0x000fe40007810000 */
[----:B------:R-:W-:Y:S02]  /*e7d0*/  FSEL R40, R40, -INF , !P1 ;  /* 0xff80000028287808 */ /* 0x000fe40004800000 */
[----:B------:R-:W-:-:S02]  /*e7e0*/  ISETP.GT.AND P1, PT, R79, 0x39, !P5 ;  /* 0x000000394f00780c */ /* 0x000fc40006f24270 */
[----:B------:R-:W-:Y:S02]  /*e7f0*/  FMNMX.FTZ R3, R30, R3, !PT ;  /* 0x000000031e037209 */ /* 0x000fe40007810000 */
[----:B------:R-:W-:Y:S02]  /*e800*/  ISETP.LT.OR P1, PT, R78, 0x3a, P1 ;  /* 0x0000003a4e00780c */ /* 0x000fe40000f21670 */
[----:B------:R-:W-:Y:S02]  /*e810*/  FMNMX.FTZ R3, R31, R3, !PT ;  /* 0x000000031f037209 */ /* 0x000fe40007810000 */
[----:B------:R-:W-:Y:S02]  /*e820*/  FSEL R41, R41, -INF , !P1 ;  /* 0xff80000029297808 */ /* 0x000fe40004800000 */
[----:B------:R-:W-:Y:S02]  /*e830*/  FMNMX.FTZ R3, R34, R3, !PT ;  /* 0x0000000322037209 */ /* 0x000fe40007810000 */
        /* <DEDUP_REMOVED lines=43> */
[----:B------:R-:W-:Y:S01]  /*eaf0*/  LOP3.LUT P1, RZ, R16, 0x100, RZ, 0xc0, !PT ;  /* 0x0000010010ff7812 */ /* 0x000fe2000782c0ff */
[----:B------:R-:W0:Y:S03]  /*eb00*/  SHFL.BFLY PT, R5, R3, 0x2, 0x1f ;  /* 0x0c401f0003057f89 */ /* 0x000e2600000e0000 */
[----:B------:R-:W-:-:S04]  /*eb10*/  ISETP.GT.AND P1, PT, R79, 0x58, !P1 ;  /* 0x000000584f00780c */ /* 0x000fc80004f24270 */
[----:B------:R-:W-:-:S04]  /*eb20*/  ISETP.LT.OR P1, PT, R78, 0x59, P1 ;  /* 0x000000594e00780c */ /* 0x000fc80000f21670 */
[----:B------:R-:W-:Y:S02]  /*eb30*/  FSEL R56, R56, -INF , !P1 ;  /* 0xff80000038387808 */ /* 0x000fe40004800000 */
[----:B------:R-:W-:-:S04]  /*eb40*/  LOP3.LUT P1, RZ, R16, 0x80, RZ, 0xc0, !PT ;  /* 0x0000008010ff7812 */ /* 0x000fc8000782c0ff */
[----:B------:R-:W-:-:S04]  /*eb50*/  ISETP.GT.AND P1, PT, R79, 0x59, !P1 ;  /* 0x000000594f00780c */ /* 0x000fc80004f24270 */
[----:B------:R-:W-:Y:S02]  /*eb60*/  ISETP.LT.OR P1, PT, R78, 0x5a, P1 ;  /* 0x0000005a4e00780c */ /* 0x000fe40000f21670 */
[----:B0-----:R-:W-:Y:S02]  /*eb70*/  FMNMX.FTZ R5, R3, R5, !PT ;  /* 0x0000000503057209 */ /* 0x001fe40007810000 */
[----:B------:R-:W-:Y:S02]  /*eb80*/  FSEL R57, R57, -INF , !P1 ;  /* 0xff80000039397808 */ /* 0x000fe40004800000 */
[----:B------:R-:W-:Y:S01]  /*eb90*/  LOP3.LUT P1, RZ, R16, 0x40, RZ, 0xc0, !PT ;  /* 0x0000004010ff7812 */ /* 0x000fe2000782c0ff */
[----:B------:R-:W0:Y:S03]  /*eba0*/  SHFL.BFLY PT, R3, R5, 0x1, 0x1f ;  /* 0x0c201f0005037f89 */ /* 0x000e2600000e0000 */
[----:B------:R-:W-:-:S04]  /*ebb0*/  ISETP.GT.AND P1, PT, R79, 0x60, !P1 ;  /* 0x000000604f00780c */ /* 0x000fc80004f24270 */
[----:B------:R-:W-:-:S04]  /*ebc0*/  ISETP.LT.OR P1, PT, R78, 0x61, P1 ;  /* 0x000000614e00780c */ /* 0x000fc80000f21670 */
[----:B------:R-:W-:Y:S02]  /*ebd0*/  FSEL R60, R60, -INF , !P1 ;  /* 0xff8000003c3c7808 */ /* 0x000fe40004800000 */
[----:B------:R-:W-:-:S04]  /*ebe0*/  LOP3.LUT P1, RZ, R16, 0x10, RZ, 0xc0, !PT ;  /* 0x0000001010ff7812 */ /* 0x000fc8000782c0ff */
[----:B------:R-:W-:Y:S02]  /*ebf0*/  ISETP.GT.AND P1, PT, R79, 0x61, !P1 ;  /* 0x000000614f00780c */ /* 0x000fe40004f24270 */
[----:B------:R-:W-:Y:S02]  /*ec00*/  LOP3.LUT P5, RZ, R16, 0x8, RZ, 0xc0, !PT ;  /* 0x0000000810ff7812 */ /* 0x000fe400078ac0ff */
[----:B------:R-:W-:-:S04]  /*ec10*/  ISETP.LT.OR P1, PT, R78, 0x62, P1 ;  /* 0x000000624e00780c */ /* 0x000fc80000f21670 */
[----:B------:R-:W-:Y:S02]  /*ec20*/  FSEL R61, R61, -INF , !P1 ;  /* 0xff8000003d3d7808 */ /* 0x000fe40004800000 */
[----:B------:R-:W-:Y:S02]  /*ec30*/  ISETP.GT.AND P1, PT, R79, 0x68, !P5 ;  /* 0x000000684f00780c */ /* 0x000fe40006f24270 */
[----:B0-----:R-:W-:Y:S02]  /*ec40*/  FMNMX.FTZ R5, R5, R3, !PT ;  /* 0x0000000305057209 */ /* 0x001fe40007810000 */
[----:B------:R-:W-:-:S03]  /*ec50*/  ISETP.LT.OR P1, PT, R78, 0x69, P1 ;  /* 0x000000694e00780c */ /* 0x000fc60000f21670 */
[----:B------:R-:W-:Y:S01]  /*ec60*/  FMUL.FTZ R3, R5, UR51 ;  /* 0x0000003305037c20 */ /* 0x000fe20008410000 */
[----:B------:R-:W-:Y:S02]  /*ec70*/  FSEL R65, R65, -INF , !P1 ;  /* 0xff80000041417808 */ /* 0x000fe40004800000 */
[----:B------:R-:W-:Y:S02]  /*ec80*/  FSETP.NEU.FTZ.AND P1, PT, R5, -INF , PT ;  /* 0xff8000000500780b */ /* 0x000fe40003f3d000 */
[----:B------:R-:W-:Y:S02]  /*ec90*/  ISETP.GT.AND P6, PT, R79, RZ, !P6 ;  /* 0x000000ff4f00720c */ /* 0x000fe400077c4270 */
[----:B------:R-:W-:Y:S02]  /*eca0*/  FSEL R3, R3, RZ, P1 ;  /* 0x000000ff03037208 */ /* 0x000fe40000800000 */
[----:B------:R-:W-:-:S03]  /*ecb0*/  ISETP.LT.OR P6, PT, R78, 0x1, P6 ;  /* 0x000000014e00780c */ /* 0x000fc600037c1670 */
        /* <DEDUP_REMOVED lines=32> */
[----:B------:R-:W-:-:S04]  /*eec0*/  FSEL R72, R6, -INF , !P6 ;  /* 0xff80000006487808 */ /* 0x000fc80007000000 */
        /* <DEDUP_REMOVED lines=21> */
[----:B------:R-:W-:Y:S02]  /*f020*/  FMNMX.FTZ R6, R56, R75, !PT ;  /* 0x0000004b38067209 */ /* 0x000fe40007810000 */
[----:B------:R-:W-:Y:S02]  /*f030*/  LOP3.LUT P5, RZ, R16, 0x4000000, RZ, 0xc0, !PT ;  /* 0x0400000010ff7812 */ /* 0x000fe400078ac0ff */
[----:B------:R-:W-:Y:S02]  /*f040*/  FMNMX.FTZ R75, R57, R6, !PT ;  /* 0x00000006394b7209 */ /* 0x000fe40007810000 */
[----:B------:R-:W-:Y:S02]  /*f050*/  ISETP.GT.AND P1, PT, R79, 0x69, !P5 ;  /* 0x000000694f00780c */ /* 0x000fe40006f24270 */
[----:B------:R-:W-:Y:S02]  /*f060*/  FMNMX.FTZ R6, R60, R75, !PT ;  /* 0x0000004b3c067209 */ /* 0x000fe40007810000 */
[----:B------:R-:W-:-:S02]  /*f070*/  ISETP.LT.OR P1, PT, R78, 0x6a, P1 ;  /* 0x0000006a4e00780c */ /* 0x000fc40000f21670 */
[----:B------:R-:W-:Y:S02]  /*f080*/  ISETP.GT.AND P2, PT, R79, 0x70, !P2 ;  /* 0x000000704f00780c */ /* 0x000fe40005744270 */
[----:B------:R-:W-:Y:S02]  /*f090*/  FMNMX.FTZ R6, R61, R6, !PT ;  /* 0x000000063d067209 */ /* 0x000fe40007810000 */
[----:B------:R-:W-:Y:S02]  /*f0a0*/  FSEL R64, R64, -INF , !P1 ;  /* 0xff80000040407808 */ /* 0x000fe40004800000 */
[----:B------:R-:W-:Y:S02]  /*f0b0*/  ISETP.GT.AND P3, PT, R79, 0x71, !P3 ;  /* 0x000000714f00780c */ /* 0x000fe40005f64270 */
[----:B------:R-:W-:Y:S02]  /*f0c0*/  ISETP.LT.OR P2, PT, R78, 0x71, P2 ;  /* 0x000000714e00780c */ /* 0x000fe40001741670 */
[----:B------:R-:W-:-:S02]  /*f0d0*/  FMNMX.FTZ R6, R65, R6, !PT ;  /* 0x0000000641067209 */ /* 0x000fc40007810000 */
[----:B------:R-:W-:Y:S02]  /*f0e0*/  LOP3.LUT P5, RZ, R16, 0x8000000, RZ, 0xc0, !PT ;  /* 0x0800000010ff7812 */ /* 0x000fe400078ac0ff */
[C---:B------:R-:W-:Y:S02]  /*f0f0*/  ISETP.GT.AND P4, PT, R79.reuse, 0x78, !P4 ;  /* 0x000000784f00780c */ /* 0x040fe40006784270 */
[----:B------:R-:W-:Y:S02]  /*f100*/  ISETP.LT.OR P3, PT, R78, 0x72, P3 ;  /* 0x000000724e00780c */ /* 0x000fe40001f61670 */
[----:B------:R-:W-:Y:S02]  /*f110*/  FSEL R66, R66, -INF , !P2 ;  /* 0xff80000042427808 */ /* 0x000fe40005000000 */
[----:B------:R-:W-:Y:S02]  /*f120*/  FMNMX.FTZ R6, R64, R6, !PT ;  /* 0x0000000640067209 */ /* 0x000fe40007810000 */
[----:B------:R-:W-:-:S02]  /*f130*/  ISETP.GT.AND P1, PT, R79, 0x79, !P5 ;  /* 0x000000794f00780c */ /* 0x000fc40006f24270 */
[----:B------:R-:W-:Y:S02]  /*f140*/  ISETP.LT.OR P4, PT, R78, 0x79, P4 ;  /* 0x000000794e00780c */ /* 0x000fe40002781670 */
[----:B------:R-:W-:Y:S02]  /*f150*/  FSEL R68, R68, -INF , !P3 ;  /* 0xff80000044447808 */ /* 0x000fe40005800000 */
[----:B------:R-:W-:Y:S02]  /*f160*/  FMNMX.FTZ R6, R66, R6, !PT ;  /* 0x0000000642067209 */ /* 0x000fe40007810000 */
[----:B------:R-:W-:Y:S02]  /*f170*/  ISETP.LT.OR P1, PT, R78, 0x7a, P1 ;  /* 0x0000007a4e00780c */ /* 0x000fe40000f21670 */
[----:B------:R-:W-:Y:S02]  /*f180*/  FSEL R0, R0, -INF , !P4 ;  /* 0xff80000000007808 */ /* 0x000fe40006000000 */
[----:B------:R-:W-:-:S02]  /*f190*/  FMNMX.FTZ R6, R68, R6, !PT ;  /* 0x0000000644067209 */ /* 0x000fc40007810000 */
[----:B------:R-:W-:Y:S02]  /*f1a0*/  FSEL R71, R71, -INF , !P1 ;  /* 0xff80000047477808 */ /* 0x000fe40004800000 */
[----:B------:R-:W-:-:S04]  /*f1b0*/  FMNMX.FTZ R6, R0, R6, !PT ;  /* 0x0000000600067209 */ /* 0x000fc80007810000 */
[----:B------:R-:W-:-:S05]  /*f1c0*/  FMNMX.FTZ R6, R71, R6, !PT ;  /* 0x0000000647067209 */ /* 0x000fca0007810000 */
[----:B------:R-:W0:Y:S01]  /*f1d0*/  SHFL.BFLY PT, R75, R6, 0x2, 0x1f ;  /* 0x0c401f00064b7f89 */ /* 0x000e2200000e0000 */
[----:B------:R-:W-:Y:S08]  /*f1e0*/  MUFU.EX2 R8, R4 ;  /* 0x0000000400087308 */ /* 0x000ff00000000800 */
[----:B------:R-:W1:Y:S01]  /*f1f0*/  MUFU.EX2 R74, R74 ;  /* 0x0000004a004a7308 */ /* 0x000e620000000800 */
[----:B0-----:R-:W-:Y:S01]  /*f200*/  FMNMX.FTZ R6, R6, R75, !PT ;  /* 0x0000004b06067209 */ /* 0x001fe20007810000 */
[----:B-1----:R-:W-:Y:S01]  /*f210*/  FADD.FTZ R4, R8, R74 ;  /* 0x0000004a08047221 */ /* 0x002fe20000010000 */
[----:B------:R-:W-:-:S05]  /*f220*/  F2FP.F16.F32.PACK_AB R8, R74, R8 ;  /* 0x000000084a08723e */ /* 0x000fca00000000ff */
[----:B------:R-:W-:Y:S08]  /*f230*/  MUFU.EX2 R74, R30 ;  /* 0x0000001e004a7308 */ /* 0x000ff00000000800 */
[----:B------:R0:W-:Y:S02]  /*f240*/  MUFU.EX2 R30, R38 ;  /* 0x00000026001e7308 */ /* 0x0001e40000000800 */
[----:B0-----:R-:W0:Y:S06]  /*f250*/  SHFL.BFLY PT, R38, R6, 0x1, 0x1f ;  /* 0x0c201f0006267f89 */ /* 0x001e2c00000e0000 */
[----:B------:R-:W1:Y:S08]  /*f260*/  MUFU.EX2 R73, R73 ;  /* 0x0000004900497308 */ /* 0x000e700000000800 */
[----:B------:R-:W2:Y:S01]  /*f270*/  MUFU.EX2 R9, R9 ;  /* 0x0000000900097308 */ /* 0x000ea20000000800 */
[----:B0-----:R-:W-:-:S04]  /*f280*/  FMNMX.FTZ R6, R6, R38, !PT ;  /* 0x0000002606067209 */ /* 0x001fc80007810000 */
[C---:B------:R-:W-:Y:S01]  /*f290*/  FSETP.NEU.FTZ.AND P1, PT, R6.reuse, -INF , PT ;  /* 0xff8000000600780b */ /* 0x040fe20003f3d000 */
[----:B------:R-:W-:Y:S02]  /*f2a0*/  FMUL.FTZ R75, R6, UR51 ;  /* 0x00000033064b7c20 */ /* 0x000fe40008410000 */
[----:B------:R-:W0:Y:S03]  /*f2b0*/  MUFU.EX2 R12, R12 ;  /* 0x0000000c000c7308 */ /* 0x000e260000000800 */
[----:B------:R-:W-:-:S05]  /*f2c0*/  FSEL R75, R75, RZ, P1 ;  /* 0x000000ff4b4b7208 */ /* 0x000fca0000800000 */
[----:B------:R-:W3:Y:S01]  /*f2d0*/  MUFU.EX2 R13, R13 ;  /* 0x0000000d000d7308 */ /* 0x000ee20000000800 */
[--C-:B------:R-:W-:Y:S01]  /*f2e0*/  FFMA.FTZ R72, R72, UR51, -R75.reuse ;  /* 0x0000003348487c23 */ /* 0x100fe2000801084b */
[--C-:B------:R-:W-:Y:S01]  /*f2f0*/  FFMA.FTZ R7, R7, UR51, -R75.reuse ;  /* 0x0000003307077c23 */ /* 0x100fe2000801084b */
[----:B-1----:R-:W-:Y:S01]  /*f300*/  FADD.FTZ R4, R73, R4 ;  /* 0x0000000449047221 */ /* 0x002fe20000010000 */
[----:B------:R-:W-:-:S04]  /*f310*/  FFMA.FTZ R10, R10, UR51, -R75 ;  /* 0x000000330a0a7c23 */ /* 0x000fc8000801084b */
[----:B------:R-:W1:Y:S01]  /*f320*/  MUFU.EX2 R20, R20 ;  /* 0x0000001400147308 */ /* 0x000e620000000800 */
[----:B------:R-:W-:Y:S01]  /*f330*/  FFMA.FTZ R11, R11, UR51, -R75 ;  /* 0x000000330b0b7c23 */ /* 0x000fe2000801084b */
[----:B--2---:R-:W-:-:S06]  /*f340*/  FADD.FTZ R4, R9, R4 ;  /* 0x0000000409047221 */ /* 0x004fcc0000010000 */
[----:B------:R-:W-:Y:S01]  /*f350*/  MUFU.EX2 R72, R72 ;  /* 0x0000004800487308 */ /* 0x000fe20000000800 */
[----:B0-----:R-:W-:-:S07]  /*f360*/  FADD.FTZ R4, R12, R4 ;  /* 0x000000040c047221 */ /* 0x001fce0000010000 */
[----:B------:R-:W0:Y:S01]  /*f370*/  MUFU.EX2 R7, R7 ;  /* 0x0000000700077308 */ /* 0x000e220000000800 */
[----:B------:R-:W-:-:S07]  /*f380*/  FFMA.FTZ R14, R14, UR51, -R75 ;  /* 0x000000330e0e7c23 */ /* 0x000fce000801084b */
[----:B------:R-:W2:Y:S01]  /*f390*/  MUFU.EX2 R21, R21 ;  /* 0x0000001500157308 */ /* 0x000ea20000000800 */
[----:B------:R-:W-:-:S07]  /*f3a0*/  FFMA.FTZ R15, R15, UR51, -R75 ;  /* 0x000000330f0f7c23 */ /* 0x000fce000801084b */
[----:B------:R4:W5:Y:S01]  /*f3b0*/  MUFU.EX2 R38, R10 ;  /* 0x0000000a00267308 */ /* 0x0009620000000800 */
[--C-:B------:R-:W-:Y:S01]  /*f3c0*/  FFMA.FTZ R24, R24, UR51, -R75.reuse ;  /* 0x0000003318187c23 */ /* 0x100fe2000801084b */
[--C-:B------:R-:W-:Y:S01]  /*f3d0*/  FFMA.FTZ R25, R25, UR51, -R75.reuse ;  /* 0x0000003319197c23 */ /* 0x100fe2000801084b */
[----:B------:R-:W-:-:S05]  /*f3e0*/  FFMA.FTZ R28, R28, UR51, -R75 ;  /* 0x000000331c1c7c23 */ /* 0x000fca000801084b */
[----:B------:R-:W5:Y:S01]  /*f3f0*/  MUFU.EX2 R26, R26 ;  /* 0x0000001a001a7308 */ /* 0x000f620000000800 */
[----:B----4-:R-:W-:Y:S01]  /*f400*/  F2FP.F16.F32.PACK_AB R10, R9, R73 ;  /* 0x00000049090a723e */ /* 0x010fe200000000ff */
[--C-:B------:R-:W-:Y:S01]  /*f410*/  FFMA.FTZ R29, R29, UR51, -R75.reuse ;  /* 0x000000331d1d7c23 */ /* 0x100fe2000801084b */
[--C-:B------:R-:W-:Y:S01]  /*f420*/  FFMA.FTZ R32, R32, UR51, -R75.reuse ;  /* 0x0000003320207c23 */ /* 0x100fe2000801084b */
[--C-:B------:R-:W-:Y:S01]  /*f430*/  FFMA.FTZ R33, R33, UR51, -R75.reuse ;  /* 0x0000003321217c23 */ /* 0x100fe2000801084b */
[----:B------:R-:W-:-:S03]  /*f440*/  FFMA.FTZ R36, R36, UR51, -R75 ;  /* 0x0000003324247c23 */ /* 0x000fc6000801084b */
[----:B------:R-:W4:Y:S01]  /*f450*/  MUFU.EX2 R11, R11 ;  /* 0x0000000b000b7308 */ /* 0x000f220000000800 */
[--C-:B------:R-:W-:Y:S01]  /*f460*/  FFMA.FTZ R37, R37, UR51, -R75.reuse ;  /* 0x0000003325257c23 */ /* 0x100fe2000801084b */
[--C-:B------:R-:W-:Y:S01]  /*f470*/  FFMA.FTZ R40, R40, UR51, -R75.reuse ;  /* 0x0000003328287c23 */ /* 0x100fe2000801084b */
[--C-:B------:R-:W-:Y:S01]  /*f480*/  FFMA.FTZ R41, R41, UR51, -R75.reuse ;  /* 0x0000003329297c23 */ /* 0x100fe2000801084b */
[--C-:B------:R-:W-:Y:S01]  /*f490*/  FFMA.FTZ R44, R44, UR51, -R75.reuse ;  /* 0x000000332c2c7c23 */ /* 0x100fe2000801084b */
[--C-:B------:R-:W-:Y:S01]  /*f4a0*/  FFMA.FTZ R45, R45, UR51, -R75.reuse ;  /* 0x000000332d2d7c23 */ /* 0x100fe2000801084b */
[--C-:B------:R-:W-:Y:S01]  /*f4b0*/  FFMA.FTZ R48, R48, UR51, -R75.reuse ;  /* 0x0000003330307c23 */ /* 0x100fe2000801084b */
[--C-:B------:R-:W-:Y:S01]  /*f4c0*/  FFMA.FTZ R49, R49, UR51, -R75.reuse ;  /* 0x0000003331317c23 */ /* 0x100fe2000801084b */
        /* <DEDUP_REMOVED lines=13> */
[C---:B---3--:R-:W-:Y:S01]  /*f5a0*/  FADD.FTZ R9, R13.reuse, R4 ;  /* 0x000000040d097221 */ /* 0x048fe20000010000 */
[----:B------:R3:W4:Y:S01]  /*f5b0*/  MUFU.EX2 R75, R14 ;  /* 0x0000000e004b7308 */ /* 0x0007220000000800 */
[----:B------:R-:W-:-:S02]  /*f5c0*/  F2FP.F16.F32.PACK_AB R12, R13, R12 ;  /* 0x0000000c0d0c723e */ /* 0x000fc400000000ff */
[----:B-1----:R-:W-:Y:S01]  /*f5d0*/  FADD.FTZ R4, R20, R9 ;  /* 0x0000000914047221 */ /* 0x002fe20000010000 */
[----:B0-----:R-:W-:-:S04]  /*f5e0*/  FADD.FTZ R13, R72, R7 ;  /* 0x00000007480d7221 */ /* 0x001fc80000010000 */
[----:B------:R-:W0:Y:S01]  /*f5f0*/  MUFU.EX2 R15, R15 ;  /* 0x0000000f000f7308 */ /* 0x000e220000000800 */
[C---:B--2---:R-:W-:Y:S01]  /*f600*/  FADD.FTZ R9, R21.reuse, R4 ;  /* 0x0000000415097221 */ /* 0x044fe20000010000 */
[----:B---3--:R-:W-:Y:S01]  /*f610*/  F2FP.F16.F32.PACK_AB R14, R21, R20 ;  /* 0x00000014150e723e */ /* 0x008fe200000000ff */
[----:B-----5:R-:W-:Y:S02]  /*f620*/  FADD.FTZ R20, R38, R13 ;  /* 0x0000000d26147221 */ /* 0x020fe40000010000 */
[----:B------:R-:W-:-:S03]  /*f630*/  FADD.FTZ R4, R26, R9 ;  /* 0x000000091a047221 */ /* 0x000fc60000010000 */
[----:B------:R-:W1:Y:S01]  /*f640*/  MUFU.EX2 R76, R24 ;  /* 0x00000018004c7308 */ /* 0x000e620000000800 */
[----:B----4-:R-:W-:Y:S01]  /*f650*/  FADD.FTZ R20, R11, R20 ;  /* 0x000000140b147221 */ /* 0x010fe20000010000 */
[----:B------:R-:W-:-:S06]  /*f660*/  FADD.FTZ R9, R27, R4 ;  /* 0x000000041b097221 */ /* 0x000fcc0000010000 */
[----:B------:R-:W2:Y:S01]  /*f670*/  MUFU.EX2 R25, R25 ;  /* 0x0000001900197308 */ /* 0x000ea20000000800 */
[----:B------:R-:W-:Y:S01]  /*f680*/  FADD.FTZ R20, R75, R20 ;  /* 0x000000144b147221 */ /* 0x000fe20000010000 */
[----:B------:R-:W-:Y:S01]  /*f690*/  FADD.FTZ R4, R74, R9 ;  /* 0x000000094a047221 */ /* 0x000fe20000010000 */
[----:B------:R-:W-:-:S05]  /*f6a0*/  F2FP.F16.F32.PACK_AB R9, R7, R72 ;  /* 0x000000480709723e */ /* 0x000fca00000000ff */
[----:B------:R-:W3:Y:S01]  /*f6b0*/  MUFU.EX2 R31, R31 ;  /* 0x0000001f001f7308 */ /* 0x000ee20000000800 */
[----:B0-----:R-:W-:-:S07]  /*f6c0*/  FADD.FTZ R7, R15, R20 ;  /* 0x000000140f077221 */ /* 0x001fce0000010000 */
[----:B------:R-:W0:Y:S01]  /*f6d0*/  MUFU.EX2 R28, R28 ;  /* 0x0000001c001c7308 */ /* 0x000e220000000800 */
[----:B-1----:R-:W-:-:S07]  /*f6e0*/  FADD.FTZ R20, R76, R7 ;  /* 0x000000074c147221 */ /* 0x002fce0000010000 */
[----:B------:R-:W1:Y:S08]  /*f6f0*/  MUFU.EX2 R34, R34 ;  /* 0x0000002200227308 */ /* 0x000e700000000800 */
[----:B------:R-:W4:Y:S01]  /*f700*/  MUFU.EX2 R77, R29 ;  /* 0x0000001d004d7308 */ /* 0x000f220000000800 */
[----:B--2---:R-:W-:-:S07]  /*f710*/  FADD.FTZ R7, R25, R20 ;  /* 0x0000001419077221 */ /* 0x004fce0000010000 */
[----:B------:R-:W2:Y:S08]  /*f720*/  MUFU.EX2 R35, R35 ;  /* 0x0000002300237308 */ /* 0x000eb00000000800 */
[----:B------:R-:W5:Y:S08]  /*f730*/  MUFU.EX2 R32, R32 ;  /* 0x0000002000207308 */ /* 0x000f700000000800 */
[----:B------:R-:W5:Y:S01]  /*f740*/  MUFU.EX2 R33, R33 ;  /* 0x0000002100217308 */ /* 0x000f620000000800 */
[----:B---3--:R-:W-:Y:S01]  /*f750*/  FADD.FTZ R4, R31, R4 ;  /* 0x000000041f047221 */ /* 0x008fe20000010000 */
[----:B0-----:R-:W-:-:S03]  /*f760*/  FADD.FTZ R20, R28, R7 ;  /* 0x000000071c147221 */ /* 0x001fc60000010000 */
[----:B-1----:R-:W-:Y:S01]  /*f770*/  FADD.FTZ R4, R34, R4 ;  /* 0x0000000422047221 */ /* 0x002fe20000010000 */
[----:B----4-:R-:W-:Y:S01]  /*f780*/  FADD.FTZ R7, R77, R20 ;  /* 0x000000144d077221 */ /* 0x010fe20000010000 */
[----:B------:R-:W-:Y:S02]  /*f790*/  F2FP.F16.F32.PACK_AB R24, R27, R26 ;  /* 0x0000001a1b18723e */ /* 0x000fe400000000ff */
[----:B--2---:R-:W-:Y:S01]  /*f7a0*/  FADD.FTZ R21, R35, R4 ;  /* 0x0000000423157221 */ /* 0x004fe20000010000 */
[----:B-----5:R-:W-:Y:S01]  /*f7b0*/  FADD.FTZ R4, R32, R7 ;  /* 0x0000000720047221 */ /* 0x020fe20000010000 */
[C---:B------:R-:W-:Y:S02]  /*f7c0*/  F2FP.F16.F32.PACK_AB R27, R33.reuse, R32 ;  /* 0x00000020211b723e */ /* 0x040fe400000000ff */
[----:B------:R-:W2:Y:S01]  /*f7d0*/  LDL R32, [R1+0x74] ;  /* 0x0000740001207983 */ /* 0x000ea20000100800 */
[----:B------:R-:W0:Y:S08]  /*f7e0*/  MUFU.EX2 R39, R39 ;  /* 0x0000002700277308 */ /* 0x000e300000000800 */
[----:B------:R-:W1:Y:S08]  /*f7f0*/  MUFU.EX2 R29, R36 ;  /* 0x00000024001d7308 */ /* 0x000e700000000800 */
[----:B------:R-:W3:Y:S08]  /*f800*/  MUFU.EX2 R42, R42 ;  /* 0x0000002a002a7308 */ /* 0x000ef00000000800 */
[----:B------:R-:W4:Y:S01]  /*f810*/  MUFU.EX2 R37, R37 ;  /* 0x0000002500257308 */ /* 0x000f220000000800 */
[----:B------:R-:W-:Y:S01]  /*f820*/  FADD.FTZ R20, R30, R21 ;  /* 0x000000151e147221 */ /* 0x000fe20000010000 */
[----:B------:R-:W-:-:S06]  /*f830*/  FADD.FTZ R4, R33, R4 ;  /* 0x0000000421047221 */ /* 0x000fcc0000010000 */
[----:B------:R-:W5:Y:S08]  /*f840*/  MUFU.EX2 R43, R43 ;  /* 0x0000002b002b7308 */ /* 0x000f700000000800 */
[----:B------:R-:W5:Y:S01]  /*f850*/  MUFU.EX2 R40, R40 ;  /* 0x0000002800287308 */ /* 0x000f620000000800 */
[----:B0-----:R-:W-:Y:S01]  /*f860*/  FADD.FTZ R7, R39, R20 ;  /* 0x0000001427077221 */ /* 0x001fe20000010000 */
[----:B-1----:R-:W-:-:S06]  /*f870*/  FADD.FTZ R4, R29, R4 ;  /* 0x000000041d047221 */ /* 0x002fcc0000010000 */
[----:B------:R-:W0:Y:S08]  /*f880*/  MUFU.EX2 R46, R46 ;  /* 0x0000002e002e7308 */ /* 0x000e300000000800 */
[----:B------:R-:W1:Y:S01]  /*f890*/  MUFU.EX2 R41, R41 ;  /* 0x0000002900297308 */ /* 0x000e620000000800 */
[----:B---3--:R-:W-:Y:S01]  /*f8a0*/  FADD.FTZ R20, R42, R7 ;  /* 0x000000072a147221 */ /* 0x008fe20000010000 */
[----:B----4-:R-:W-:-:S06]  /*f8b0*/  FADD.FTZ R7, R37, R4 ;  /* 0x0000000425077221 */ /* 0x010fcc0000010000 */
[----:B------:R-:W-:Y:S08]  /*f8c0*/  MUFU.EX2 R47, R47 ;  /* 0x0000002f002f7308 */ /* 0x000ff00000000800 */
[----:B------:R-:W3:Y:S01]  /*f8d0*/  MUFU.EX2 R44, R44 ;  /* 0x0000002c002c7308 */ /* 0x000ee20000000800 */
[----:B-----5:R-:W-:Y:S01]  /*f8e0*/  FADD.FTZ R21, R43, R20 ;  /* 0x000000142b157221 */ /* 0x020fe20000010000 */
[----:B------:R-:W-:-:S06]  /*f8f0*/  FADD.FTZ R4, R40, R7 ;  /* 0x0000000728047221 */ /* 0x000fcc0000010000 */
[----:B------:R-:W-:Y:S01]  /*f900*/  MUFU.EX2 R50, R50 ;  /* 0x0000003200327308 */ /* 0x000fe20000000800 */
[----:B------:R-:W-:-:S07]  /*f910*/  F2FP.F16.F32.PACK_AB R11, R11, R38 ;  /* 0x000000260b0b723e */ /* 0x000fce00000000ff */
[----:B------:R-:W4:Y:S01]  /*f920*/  MUFU.EX2 R45, R45 ;  /* 0x0000002d002d7308 */ /* 0x000f220000000800 */
[----:B0-----:R-:W-:Y:S01]  /*f930*/  FADD.FTZ R20, R46, R21 ;  /* 0x000000152e147221 */ /* 0x001fe20000010000 */
[----:B-1----:R-:W-:-:S06]  /*f940*/  FADD.FTZ R7, R41, R4 ;  /* 0x0000000429077221 */ /* 0x002fcc0000010000 */
[----:B------:R-:W0:Y:S01]  /*f950*/  MUFU.EX2 R51, R51 ;  /* 0x0000003300337308 */ /* 0x000e220000000800 */
[----:B------:R-:W-:-:S07]  /*f960*/  F2FP.F16.F32.PACK_AB R13, R15, R75 ;  /* 0x0000004b0f0d723e */ /* 0x000fce00000000ff */
[----:B------:R-:W1:Y:S01]  /*f970*/  MUFU.EX2 R48, R48 ;  /* 0x0000003000307308 */ /* 0x000e620000000800 */
[----:B------:R-:W-:Y:S01]  /*f980*/  F2FP.F16.F32.PACK_AB R15, R25, R76 ;  /* 0x0000004c190f723e */ /* 0x000fe200000000ff */
[----:B------:R5:W-:Y:S01]  /*f990*/  STSM.16.M88.4 [R82+0x21800], R8 ;  /* 0x0218000852007844 */ /* 0x000be20000000200 */
[----:B---3--:R-:W-:-:S05]  /*f9a0*/  FADD.FTZ R4, R44, R7 ;  /* 0x000000072c047221 */ /* 0x008fca0000010000 */
[----:B------:R-:W3:Y:S08]  /*f9b0*/  MUFU.EX2 R54, R54 ;  /* 0x0000003600367308 */ /* 0x000ef00000000800 */
[----:B------:R-:W3:Y:S01]  /*f9c0*/  MUFU.EX2 R49, R49 ;  /* 0x0000003100317308 */ /* 0x000ee20000000800 */
[----:B-----5:R-:W-:Y:S01]  /*f9d0*/  FADD.FTZ R9, R47, R20 ;  /* 0x000000142f097221 */ /* 0x020fe20000010000 */
[----:B------:R5:W-:Y:S06]  /*f9e0*/  STSM.16.M88.4 [R83], R12 ;  /* 0x0000000c53007844 */ /* 0x000bec0000000200 */
[----:B------:R-:W3:Y:S01]  /*f9f0*/  MUFU.EX2 R55, R55 ;  /* 0x0000003700377308 */ /* 0x000ee20000000800 */
[----:B----4-:R-:W-:-:S07]  /*fa00*/  FADD.FTZ R7, R45, R4 ;  /* 0x000000042d077221 */ /* 0x010fce0000010000 */
[----:B------:R-:W4:Y:S01]  /*fa10*/  MUFU.EX2 R52, R52 ;  /* 0x0000003400347308 */ /* 0x000f220000000800 */
[----:B-----5:R-:W-:-:S07]  /*fa20*/  FADD.FTZ R12, R50, R9 ;  /* 0x00000009320c7221 */ /* 0x020fce0000010000 */
[----:B------:R-:W5:Y:S01]  /*fa30*/  MUFU.EX2 R58, R58 ;  /* 0x0000003a003a7308 */ /* 0x000f620000000800 */
[----:B0-----:R-:W-:Y:S01]  /*fa40*/  FADD.FTZ R9, R51, R12 ;  /* 0x0000000c33097221 */ /* 0x001fe20000010000 */
[----:B-1----:R-:W-:-:S06]  /*fa50*/  FADD.FTZ R4, R48, R7 ;  /* 0x0000000730047221 */ /* 0x002fcc0000010000 */
[----:B------:R-:W0:Y:S01]  /*fa60*/  MUFU.EX2 R53, R53 ;  /* 0x0000003500357308 */ /* 0x000e220000000800 */
[----:B---3--:R-:W-:Y:S01]  /*fa70*/  FADD.FTZ R12, R54, R9 ;  /* 0x00000009360c7221 */ /* 0x008fe20000010000 */
[----:B------:R-:W-:-:S06]  /*fa80*/  FADD.FTZ R13, R49, R4 ;  /* 0x00000004310d7221 */ /* 0x000fcc0000010000 */
[----:B------:R-:W1:Y:S08]  /*fa90*/  MUFU.EX2 R59, R59 ;  /* 0x0000003b003b7308 */ /* 0x000e700000000800 */
[----:B------:R-:W3:Y:S01]  /*faa0*/  MUFU.EX2 R56, R56 ;  /* 0x0000003800387308 */ /* 0x000ee20000000800 */
[----:B------:R-:W-:Y:S01]  /*fab0*/  FADD.FTZ R15, R55, R12 ;  /* 0x0000000c370f7221 */ /* 0x000fe20000010000 */
[----:B----4-:R-:W-:Y:S01]  /*fac0*/  FADD.FTZ R4, R52, R13 ;  /* 0x0000000d34047221 */ /* 0x010fe20000010000 */
[----:B------:R-:W-:-:S05]  /*fad0*/  ISETP.NE.AND P5, PT, R142, 0x1, PT ;  /* 0x000000018e00780c */ /* 0x000fca0003fa5270 */
[----:B------:R-:W4:Y:S08]  /*fae0*/  MUFU.EX2 R62, R62 ;  /* 0x0000003e003e7308 */ /* 0x000f300000000800 */
[----:B------:R-:W4:Y:S01]  /*faf0*/  MUFU.EX2 R57, R57 ;  /* 0x0000003900397308 */ /* 0x000f220000000800 */
[----:B-----5:R-:W-:Y:S01]  /*fb00*/  FADD.FTZ R12, R58, R15 ;  /* 0x0000000f3a0c7221 */ /* 0x020fe20000010000 */
[----:B0-----:R-:W-:-:S06]  /*fb10*/  FADD.FTZ R13, R53, R4 ;  /* 0x00000004350d7221 */ /* 0x001fcc0000010000 */
[----:B------:R-:W0:Y:S01]  /*fb20*/  MUFU.EX2 R63, R63 ;  /* 0x0000003f003f7308 */ /* 0x000e220000000800 */
[----:B------:R-:W-:-:S07]  /*fb30*/  F2FP.F16.F32.PACK_AB R26, R31, R74 ;  /* 0x0000004a1f1a723e */ /* 0x000fce00000000ff */
[----:B------:R-:W5:Y:S01]  /*fb40*/  MUFU.EX2 R60, R60 ;  /* 0x0000003c003c7308 */ /* 0x000f620000000800 */
[----:B------:R-:W-:-:S07]  /*fb50*/  F2FP.F16.F32.PACK_AB R25, R77, R28 ;  /* 0x0000001c4d19723e */ /* 0x000fce00000000ff */
[----:B------:R-:W5:Y:S01]  /*fb60*/  MUFU.EX2 R61, R61 ;  /* 0x0000003d003d7308 */ /* 0x000f620000000800 */
[----:B------:R-:W-:-:S07]  /*fb70*/  F2FP.F16.F32.PACK_AB R28, R35, R34 ;  /* 0x00000022231c723e */ /* 0x000fce00000000ff */
[----:B------:R-:W-:Y:S01]  /*fb80*/  MUFU.EX2 R65, R65 ;  /* 0x0000004100417308 */ /* 0x000fe20000000800 */
[----:B------:R-:W-:-:S07]  /*fb90*/  F2FP.F16.F32.PACK_AB R30, R39, R30 ;  /* 0x0000001e271e723e */ /* 0x000fce00000000ff */
[----:B------:R-:W5:Y:S01]  /*fba0*/  MUFU.EX2 R64, R64 ;  /* 0x0000004000407308 */ /* 0x000f620000000800 */
[----:B------:R-:W-:-:S07]  /*fbb0*/  F2FP.F16.F32.PACK_AB R29, R37, R29 ;  /* 0x0000001d251d723e */ /* 0x000fce00000000ff */
[----:B------:R-:W-:Y:S01]  /*fbc0*/  MUFU.EX2 R67, R67 ;  /* 0x0000004300437308 */ /* 0x000fe20000000800 */
[----:B------:R-:W-:-:S07]  /*fbd0*/  F2FP.F16.F32.PACK_AB R31, R41, R40 ;  /* 0x00000028291f723e */ /* 0x000fce00000000ff */
[----:B------:R-:W5:Y:S01]  /*fbe0*/  MUFU.EX2 R69, R69 ;  /* 0x0000004500457308 */ /* 0x000f620000000800 */
[----:B-1----:R-:W-:-:S07]  /*fbf0*/  FADD.FTZ R15, R59, R12 ;  /* 0x0000000c3b0f7221 */ /* 0x002fce0000010000 */
[----:B------:R-:W-:Y:S01]  /*fc00*/  MUFU.EX2 R70, R70 ;  /* 0x0000004600467308 */ /* 0x000fe20000000800 */
[----:B---3--:R-:W-:-:S07]  /*fc10*/  FADD.FTZ R4, R56, R13 ;  /* 0x0000000d38047221 */ /* 0x008fce0000010000 */
[----:B------:R-:W1:Y:S08]  /*fc20*/  MUFU.EX2 R3, R3 ;  /* 0x0000000300037308 */ /* 0x000e700000000800 */
[----:B------:R-:W-:Y:S08]  /*fc30*/  MUFU.EX2 R66, R66 ;  /* 0x0000004200427308 */ /* 0x000ff00000000800 */
[----:B------:R-:W3:Y:S08]  /*fc40*/  MUFU.EX2 R7, R68 ;  /* 0x0000004400077308 */ /* 0x000ef00000000800 */
[----:B------:R-:W-:Y:S08]  /*fc50*/  MUFU.EX2 R0, R0 ;  /* 0x0000000000007308 */ /* 0x000ff00000000800 */
[----:B------:R-:W2:Y:S01]  /*fc60*/  MUFU.EX2 R71, R71 ;  /* 0x0000004700477308 */ /* 0x000ea20000000800 */
[----:B------:R-:W-:Y:S01]  /*fc70*/  F2FP.F16.F32.PACK_AB R8, R43, R42 ;  /* 0x0000002a2b08723e */ /* 0x000fe200000000ff */
[----:B------:R-:W-:Y:S01]  /*fc80*/  STSM.16.M88.4 [R81], R24 ;  /* 0x0000001851007844 */ /* 0x000fe20000000200 */
[----:B------:R-:W-:-:S02]  /*fc90*/  F2FP.F16.F32.PACK_AB R10, R47, R46 ;  /* 0x0000002e2f0a723e */ /* 0x000fc400000000ff */
[----:B------:R-:W-:Y:S02]  /*fca0*/  F2FP.F16.F32.PACK_AB R9, R45, R44 ;  /* 0x0000002c2d09723e */ /* 0x000fe400000000ff */
[----:B------:R-:W-:Y:S01]  /*fcb0*/  F2FP.F16.F32.PACK_AB R11, R49, R48 ;  /* 0x00000030310b723e */ /* 0x000fe200000000ff */
[----:B------:R1:W-:Y:S01]  /*fcc0*/  STSM.16.M88.4 [R80], R28 ;  /* 0x0000001c50007844 */ /* 0x0003e20000000200 */
[----:B----4-:R-:W-:Y:S01]  /*fcd0*/  FADD.FTZ R14, R62, R15 ;  /* 0x0000000f3e0e7221 */ /* 0x010fe20000010000 */
[----:B------:R-:W-:Y:S02]  /*fce0*/  FADD.FTZ R13, R57, R4 ;  /* 0x00000004390d7221 */ /* 0x000fe40000010000 */
[----:B------:R4:W-:Y:S01]  /*fcf0*/  STSM.16.M88.4 [R82+0x27800], R8 ;  /* 0x0278000852007844 */ /* 0x0009e20000000200 */
[----:B0-----:R-:W-:Y:S01]  /*fd00*/  FADD.FTZ R20, R63, R14 ;  /* 0x0000000e3f147221 */ /* 0x001fe20000010000 */
[----:B-----5:R-:W-:Y:S01]  /*fd10*/  FADD.FTZ R4, R60, R13 ;  /* 0x0000000d3c047221 */ /* 0x020fe20000010000 */
[----:B------:R-:W-:-:S02]  /*fd20*/  F2FP.F16.F32.PACK_AB R12, R59, R58 ;  /* 0x0000003a3b0c723e */ /* 0x000fc400000000ff */
[----:B------:R-:W-:Y:S02]  /*fd30*/  F2FP.F16.F32.PACK_AB R14, R63, R62 ;  /* 0x0000003e3f0e723e */ /* 0x000fe400000000ff */
[----:B------:R-:W-:Y:S01]  /*fd40*/  F2FP.F16.F32.PACK_AB R13, R61, R60 ;  /* 0x0000003c3d0d723e */ /* 0x000fe200000000ff */
[----:B-1----:R-:W0:Y:S01]  /*fd50*/  @P5 LDC R28, c[0x0][0x44c] ;  /* 0x00011300ff1c5b82 */ /* 0x002e220000000800 */
[----:B------:R-:W-:Y:S02]  /*fd60*/  F2FP.F16.F32.PACK_AB R15, R64, R65 ;  /* 0x00000041400f723e */ /* 0x000fe400000000ff */
[----:B----4-:R-:W-:Y:S02]  /*fd70*/  F2FP.F16.F32.PACK_AB R8, R51, R50 ;  /* 0x000000323308723e */ /* 0x010fe400000000ff */
[----:B------:R-:W-:Y:S02]  /*fd80*/  F2FP.F16.F32.PACK_AB R10, R55, R54 ;  /* 0x00000036370a723e */ /* 0x000fe400000000ff */
[----:B------:R-:W-:Y:S01]  /*fd90*/  F2FP.F16.F32.PACK_AB R9, R53, R52 ;  /* 0x000000343509723e */ /* 0x000fe200000000ff */
[----:B------:R-:W1:Y:S01]  /*fda0*/  @P5 LDC R29, c[0x0][0x450] ;  /* 0x00011400ff1d5b82 */ /* 0x000e620000000800 */
[----:B------:R-:W-:-:S02]  /*fdb0*/  F2FP.F16.F32.PACK_AB R11, R57, R56 ;  /* 0x00000038390b723e */ /* 0x000fc400000000ff */
[----:B------:R-:W-:Y:S02]  /*fdc0*/  F2FP.F16.F32.PACK_AB R24, R69, R67 ;  /* 0x000000434518723e */ /* 0x000fe400000000ff */
[----:B------:R-:W-:Y:S02]  /*fdd0*/  F2FP.F16.F32.PACK_AB R26, R3, R70 ;  /* 0x00000046031a723e */ /* 0x000fe400000000ff */
[----:B---3--:R-:W-:Y:S02]  /*fde0*/  F2FP.F16.F32.PACK_AB R25, R7, R66 ;  /* 0x000000420719723e */ /* 0x008fe400000000ff */
[----:B--2---:R-:W-:Y:S01]  /*fdf0*/  F2FP.F16.F32.PACK_AB R27, R71, R0 ;  /* 0x00000000471b723e */ /* 0x004fe200000000ff */
[----:B------:R2:W-:Y:S04]  /*fe00*/  STSM.16.M88.4 [R32], R8 ;  /* 0x0000000820007844 */ /* 0x0005e80000000200 */
[----:B------:R2:W-:Y:S01]  /*fe10*/  STSM.16.M88.4 [R81+0x6000], R12 ;  /* 0x0060000c51007844 */ /* 0x0005e20000000200 */
[----:B------:R-:W-:-:S03]  /*fe20*/  FADD.FTZ R4, R61, R4 ;  /* 0x000000043d047221 */ /* 0x000fc60000010000 */
[----:B------:R2:W-:Y:S01]  /*fe30*/  STSM.16.M88.4 [R80+0x6000], R24 ;  /* 0x0060001850007844 */ /* 0x0005e20000000200 */
[----:B------:R3:W-:Y:S06]  /*fe40*/  MEMBAR.ALL.CTA ;  /* 0x0000000000007992 */ /* 0x0007ec0000008000 */
[----:B---3--:R-:W3:Y:S01]  /*fe50*/  FENCE.VIEW.ASYNC.S ;  /* 0x00000000000073c6 */ /* 0x008ee20000000000 */
[----:B------:R-:W-:Y:S01]  /*fe60*/  FADD.FTZ R21, R65, R4 ;  /* 0x0000000441157221 */ /* 0x000fe20000010000 */
[----:B------:R-:W-:Y:S01]  /*fe70*/  FADD.FTZ R20, R67, R20 ;  /* 0x0000001443147221 */ /* 0x000fe20000010000 */
[----:B------:R-:W-:-:S02]  /*fe80*/  PLOP3.LUT P1, PT, PT, PT, UP0, 0x40, 0x0 ;  /* 0x000000000000781c */ /* 0x000fc40003f2e808 */
[----:B------:R-:W-:Y:S01]  /*fe90*/  FADD.FTZ R21, R64, R21 ;  /* 0x0000001540157221 */ /* 0x000fe20000010000 */
[----:B0-----:R-:W-:-:S04]  /*fea0*/  @P5 IMAD.HI.U32 R28, R88, R28, RZ ;  /* 0x0000001c581c5227 */ /* 0x001fc800078e00ff */
[----:B------:R-:W-:Y:S01]  /*feb0*/  FADD.FTZ R69, R69, R20 ;  /* 0x0000001445457221 */ /* 0x000fe20000010000 */
[----:B------:R-:W-:Y:S01]  /*fec0*/  FADD.FTZ R66, R66, R21 ;  /* 0x0000001542427221 */ /* 0x000fe20000010000 */
[----:B------:R-:W-:Y:S01]  /*fed0*/  IMAD.MOV.U32 R20, RZ, RZ, R88 ;  /* 0x000000ffff147224 */ /* 0x000fe200078e0058 */
[----:B-1----:R-:W-:Y:S02]  /*fee0*/  @P5 SHF.R.U32.HI R20, RZ, R29, R28 ;  /* 0x0000001dff145219 */ /* 0x002fe4000001161c */
[----:B------:R-:W-:Y:S01]  /*fef0*/  FADD.FTZ R7, R7, R66 ;  /* 0x0000004207077221 */ /* 0x000fe20000010000 */
[----:B------:R-:W-:Y:S02]  /*ff00*/  FADD.FTZ R4, R70, R69 ;  /* 0x0000004546047221 */ /* 0x000fe40000010000 */
[----:B------:R-:W-:Y:S02]  /*ff10*/  IMAD.IADD R139, R139, 0x1, R20 ;  /* 0x000000018b8b7824 */ /* 0x000fe400078e0214 */
[----:B------:R-:W-:Y:S01]  /*ff20*/  FADD.FTZ R0, R0, R7 ;  /* 0x0000000700007221 */ /* 0x000fe20000010000 */
[----:B------:R-:W-:Y:S01]  /*ff30*/  FADD.FTZ R4, R3, R4 ;  /* 0x0000000403047221 */ /* 0x000fe20000010000 */
[----:B------:R-:W-:-:S02]  /*ff40*/  VIADD R7, R139, UR6 ;  /* 0x000000068b077c36 */ /* 0x000fc40008000000 */
[----:B------:R-:W-:Y:S01]  /*ff50*/  FADD.FTZ R3, R71, R0 ;  /* 0x0000000047037221 */ /* 0x000fe20000010000 */
[----:B------:R-:W-:Y:S01]  /*ff60*/  VIADD R0, R97, 0xfffffffe ;  /* 0xfffffffe61007836 */ /* 0x000fe20000000000 */
[----:B---3--:R-:W-:Y:S01]  /*ff70*/  NOP ;  /* 0x0000000000007918 */ /* 0x008fe20000000000 */
[----:B--2---:R-:W-:Y:S05]  /*ff80*/  @P1 BRA `(.L_x_11532) ;  /* 0x0000000000541947 */ /* 0x004fea0003800000 */
[C---:B------:R-:W-:Y:S01]  /*ff90*/  ISETP.GT.AND P1, PT, R139.reuse, RZ, PT ;  /* 0x000000ff8b00720c */ /* 0x040fe20003f24270 */
[----:B------:R-:W-:Y:S01]  /*ffa0*/  BSSY B0, `(.L_x_11533) ;  /* 0x0000010000007945 */ /* 0x000fe20003800000 */
[----:B------:R-:W-:-:S11]  /*ffb0*/  VIADD R8, R139, 0xffffffff ;  /* 0xffffffff8b087836 */ /* 0x000fd60000000000 */
[----:B------:R-:W-:Y:S05]  /*ffc0*/  @P1 BRA `(.L_x_11534) ;  /* 0x0000000000201947 */ /* 0x000fea0003800000 */
[----:B------:R-:W-:Y:S01]  /*ffd0*/  UISETP.NE.AND UP1, UPT, UR7, 0x1, UPT ;  /* 0x000000010700788c */ /* 0x000fe2000bf25270 */
[----:B------:R-:W-:-:S05]  /*ffe0*/  IMAD.MOV R8, RZ, RZ, -R139 ;  /* 0x000000ffff087224 */ /* 0x000fca00078e0a8b */
[----:B------:R-:W-:-:S05]  /*fff0*/  PLOP3.LUT P1, PT, PT, PT, UP1, 0x80, 0x0 ;  /* 0x000000000000781c */ /* 0x000fca0003f2f018 */
[----:B------:R-:W-:-:S08]  /*10000*/  @UP1 ULDC.64 UR4, c[0x0][0x9e8] ;  /* 0x00027a0000041ab9 */ /* 0x000fd00000000a00 */
[----:B------:R-:W-:-:S05]  /*10010*/  @P1 IMAD.HI.U32 R9, R8, UR4, RZ ;  /* 0x0000000408091c27 */ /* 0x000fca000f8e00ff */
[----:B------:R-:W-:-:S04]  /*10020*/  @P1 SHF.R.U32.HI R8, RZ, UR5, R9 ;  /* 0x00000005ff081c19 */ /* 0x000fc80008011609 */
[----:B------:R-:W-:Y:S01]  /*10030*/  LOP3.LUT R8, RZ, R8, RZ, 0x33, !PT ;  /* 0x00000008ff087212 */ /* 0x000fe200078e33ff */
[----:B------:R-:W-:Y:S06]  /*10040*/  BRA `(.L_x_11535) ;  /* 0x0000000000147947 */ /* 0x000fec0003800000 */
.L_x_11534:
[----:B------:R-:W-:-:S06]  /*10050*/  UISETP.NE.AND UP1, UPT, UR7, 0x1, UPT ;  /* 0x000000010700788c */ /* 0x000fcc000bf25270 */
[----:B------:R-:W-:-:S05]  /*10060*/  PLOP3.LUT P1, PT, PT, PT, UP1, 0x80, 0x0 ;  /* 0x000000000000781c */ /* 0x000fca0003f2f018 */
[----:B------:R-:W-:-:S08]  /*10070*/  @UP1 ULDC.64 UR4, c[0x0][0x9e8] ;  /* 0x00027a0000041ab9 */ /* 0x000fd00000000a00 */
[----:B------:R-:W-:-:S05]  /*10080*/  @P1 IMAD.HI.U32 R9, R8, UR4, RZ ;  /* 0x0000000408091c27 */ /* 0x000fca000f8e00ff */
[----:B------:R-:W-:-:S07]  /*10090*/  @P1 SHF.R.U32.HI R8, RZ, UR5, R9 ;  /* 0x00000005ff081c19 */ /* 0x000fce0008011609 */
.L_x_11535:
[----:B------:R-:W-:Y:S05]  /*100a0*/  BSYNC B0 ;  /* 0x0000000000007941 */ /* 0x000fea0003800000 */
.L_x_11533:
[----:B------:R-:W-:-:S04]  /*100b0*/  IMAD.U32 R9, RZ, RZ, UR7 ;  /* 0x00000007ff097e24 */ /* 0x000fc8000f8e00ff */
[----:B------:R-:W-:-:S05]  /*100c0*/  IMAD R8, R8, R9, UR7 ;  /* 0x0000000708087e24 */ /* 0x000fca000f8e0209 */
[----:B------:R-:W-:-:S07]  /*100d0*/  VIMNMX R7, R7, R8, PT ;  /* 0x0000000807077248 */ /* 0x000fce0003fe0100 */
.L_x_11532:
[----:B------:R-:W2:Y:S01]  /*100e0*/  LDL R9, [R1+0xa0] ;  /* 0x0000a00001097983 */ /* 0x000ea20000100800 */
        /* <DEDUP_REMOVED lines=12> */
[----:B------:R-:W-:Y:S01]  /*101b0*/  ULDC UR42, c[0x0][0x9e0] ;  /* 0x00027800002a7ab9 */ /* 0x000fe20000000800 */
        /* <DEDUP_REMOVED lines=24> */
[----:B--2---:R-:W-:-:S04]  /*10340*/  VIMNMX R140, R9, R8, !PT ;  /* 0x00000008098c7248 */ /* 0x004fc80007fe0100 */
[----:B------:R-:W-:-:S13]  /*10350*/  ISETP.GE.AND P1, PT, R0, R140, PT ;  /* 0x0000008c0000720c */ /* 0x000fda0003f26270 */
[----:B------:R-:W-:Y:S05]  /*10360*/  @!P1 BRA `(.L_x_11536) ;  /* 0x0000003c00809947 */ /* 0x000fea0003800000 */
[----:B------:R-:W-:-:S07]  /*10370*/  IMAD.MOV.U32 R135, RZ, RZ, RZ ;  /* 0x000000ffff877224 */ /* 0x000fce00078e00ff */
.L_x_11556:
[----:B------:R-:W2:Y:S01]  /*10380*/  LDL R9, [R1+0x48] ;  /* 0x0000480001097983 */ /* 0x000ea20000100800 */
[----:B------:R-:W-:Y:S01]  /*10390*/  VIADD R7, R17, 0x1 ;  /* 0x0000000111077836 */ /* 0x000fe20000000000 */
[----:B------:R-:W-:Y:S05]  /*103a0*/  YIELD ;  /* 0x0000000000007946 */ /* 0x000fea0003800000 */
[----:B------:R-:W-:-:S04]  /*103b0*/  ISETP.NE.AND P2, PT, R7, 0x2, PT ;  /* 0x000000020700780c */ /* 0x000fc80003f45270 */
[----:B------:R-:W-:Y:S02]  /*103c0*/  SEL R8, RZ, 0x1, P2 ;  /* 0x00000001ff087807 */ /* 0x000fe40001000000 */
[----:B------:R-:W-:Y:S02]  /*103d0*/  SEL R7, R7, RZ, P2 ;  /* 0x000000ff07077207 */ /* 0x000fe40001000000 */
[----:B------:R-:W-:Y:S02]  /*103e0*/  LOP3.LUT R139, R23, R8, RZ, 0x3c, !PT ;  /* 0x00000008178b7212 */ /* 0x000fe400078e3cff */
[----:B--2---:R-:W-:-:S13]  /*103f0*/  ISETP.NE.AND P1, PT, R9, RZ, PT ;  /* 0x000000ff0900720c */ /* 0x004fda0003f25270 */
[----:B0-----:R-:W-:Y:S05]  /*10400*/  @P1 BRA `(.L_x_11537) ;  /* 0x0000000000301947 */ /* 0x001fea0003800000 */
[----:B------:R-:W-:Y:S05]  /*10410*/  @!P0 BRA `(.L_x_11538) ;  /* 0x0000000000048947 */ /* 0x000fea0003800000 */
[----:B------:R-:W-:Y:S01]  /*10420*/  BPT.TRAP 0x1 ;  /* 0x000000040000795c */ /* 0x000fe20000300000 */
.L_x_11538:
[----:B------:R-:W-:Y:S01]  /*10430*/  IMAD R9, R7, 0x8, R2 ;  /* 0x0000000807097824 */ /* 0x000fe200078e0202 */
[----:B------:R-:W-:-:S04]  /*10440*/  SHF.L.U32 R8, R139, 0x1f, RZ ;  /* 0x0000001f8b087819 */ /* 0x000fc800000006ff */
[----:B------:R0:W1:Y:S01]  /*10450*/  SYNCS.PHASECHK.TRANS64.TRYWAIT P2, [R9+URZ+0x2d830], R8 ;  /* 0x02d83008090075a7 */ /* 0x000062000804017f */
[----:B------:R-:W-:Y:S05]  /*10460*/  @!P0 BRA `(.L_x_11539) ;  /* 0x0000000000048947 */ /* 0x000fea0003800000 */
[----:B------:R-:W-:Y:S01]  /*10470*/  BPT.TRAP 0x1 ;  /* 0x000000040000795c */ /* 0x000fe20000300000 */
.L_x_11539:
[----:B------:R-:W-:Y:S04]  /*10480*/  BSSY B0, `(.L_x_11537) ;  /* 0x0000004000007945 */ /* 0x000fe80003800000 */
[----:B-1----:R-:W-:Y:S05]  /*10490*/  @P2 BRA `(.L_x_11540) ;  /* 0x0000000000082947 */ /* 0x002fea0003800000 */
[----:B------:R-:W1:Y:S02]  /*104a0*/  SYNCS.PHASECHK.TRANS64.TRYWAIT P2, [R9+URZ+0x2d830], R8 ;  /* 0x02d83008090075a7 */ /* 0x000e64000804017f */
[----:B-1----:R-:W-:Y:S05]  /*104b0*/  @!P2 BRA `(.L_x_11541) ;  /* 0x0000016c00e0a947 */ /* 0x002fea0003800000 */
.L_x_11540:
[----:B------:R-:W-:Y:S05]  /*104c0*/  BSYNC B0 ;  /* 0x0000000000007941 */ /* 0x000fea0003800000 */
.L_x_11537:
[----:B01----:R-:W2:Y:S04]  /*104d0*/  LDL R8, [R1+0x4c] ;  /* 0x00004c0001087983 */ /* 0x003ea80000100800 */
[----:B------:R-:W3:Y:S04]  /*104e0*/  LDL.64 R24, [R1+0x10] ;  /* 0x0000100001187983 */ /* 0x000ee80000100a00 */
[----:B------:R-:W4:Y:S04]  /*104f0*/  LDL.64 R152, [R1+0x38] ;  /* 0x0000380001987983 */ /* 0x000f280000100a00 */
[----:B------:R-:W5:Y:S01]  /*10500*/  LDL.64 R150, [R1+0x30] ;  /* 0x0000300001967983 */ /* 0x000f620000100a00 */
[----:B------:R-:W0:Y:S01]  /*10510*/  S2R R10, SR_TID.X ;  /* 0x00000000000a7919 */ /* 0x000e220000002100 */
[----:B------:R-:W-:Y:S05]  /*10520*/  WARPSYNC.ALL ;  /* 0x0000000000007948 */ /* 0x000fea0003800000 */
        /* <DEDUP_REMOVED lines=8> */
[----:B------:R-:W-:Y:S01]  /*105b0*/  R2UR UR15, R13 ;  /* 0x000000000d0f72ca */ /* 0x000fe200000e0000 */
[----:B------:R0:W-:Y:S01]  /*105c0*/  BAR.SYNC.DEFER_BLOCKING R20, 0x100 ;  /* 0x000400140000751d */ /* 0x0001e20000010000 */
[----:B------:R-:W-:Y:S02]  /*105d0*/  IMAD.MOV.U32 R11, RZ, RZ, -0x7fffffe0 ;  /* 0x80000020ff0b7424 */ /* 0x000fe400078e00ff */
[----:B--2---:R-:W-:Y:S01]  /*105e0*/  IMAD R8, R7, 0x600, R8 ;  /* 0x0000060007087824 */ /* 0x004fe200078e0208 */
[----:B---3--:R-:W-:-:S04]  /*105f0*/  R2UR UR8, R24 ;  /* 0x00000000180872ca */ /* 0x008fc800000e0000 */
[----:B------:R-:W-:Y:S02]  /*10600*/  R2UR UR10, R8 ;  /* 0x00000000080a72ca */ /* 0x000fe400000e0000 */
[----:B------:R-:W-:Y:S02]  /*10610*/  R2UR UR9, R25 ;  /* 0x00000000190972ca */ /* 0x000fe400000e0000 */
[----:B------:R-:W-:-:S11]  /*10620*/  WARPGROUP.ARRIVE ;  /* 0x00000000000079c5 */ /* 0x000fd60000000000 */
[----:B------:R-:W-:Y:S01]  /*10630*/  HGMMA.64x128x16.F32 R24, gdesc[UR8], RZ, !UPT, gsb0 ;  /* 0x01e00000081879f0 */ /* 0x000fe2000c0008ff */
[----:B------:R-:W-:Y:S01]  /*10640*/  VIADD R12, R8, 0x2 ;  /* 0x00000002080c7836 */ /* 0x000fe20000000000 */
[----:B----4-:R-:W-:Y:S02]  /*10650*/  R2UR UR12, R152 ;  /* 0x00000000980c72ca */ /* 0x010fe400000e0000 */
[----:B------:R-:W-:Y:S02]  /*10660*/  R2UR UR13, R153 ;  /* 0x00000000990d72ca */ /* 0x000fe400000e0000 */
[----:B------:R-:W-:Y:S01]  /*10670*/  R2UR UR14, R12 ;  /* 0x000000000c0e72ca */ /* 0x000fe200000e0000 */
[----:B------:R-:W-:Y:S01]  /*10680*/  VIADD R10, R8, 0x200 ;  /* 0x00000200080a7836 */ /* 0x000fe20000000000 */
[----:B------:R-:W-:Y:S02]  /*10690*/  R2UR UR19, R11 ;  /* 0x000000000b1372ca */ /* 0x000fe400000e0000 */
[----:B-----5:R-:W-:-:S02]  /*106a0*/  R2UR UR16, R150 ;  /* 0x00000000961072ca */ /* 0x020fc400000e0000 */
        /* <DEDUP_REMOVED lines=12> */
[----:B------:R-:W-:Y:S01]  /*10770*/  HGMMA.64x128x16.F32 R24, gdesc[UR16], R24, gsb0 ;  /* 0x01e00000101879f0 */ /* 0x000fe20008000818 */
[----:B------:R-:W-:Y:S02]  /*10780*/  VIADD R14, R8, 0x400 ;  /* 0x00000400080e7836 */ /* 0x000fe40000000000 */
[----:B------:R-:W-:Y:S01]  /*10790*/  IMAD.MOV.U32 R15, RZ, RZ, -0x7fffffe0 ;  /* 0x80000020ff0f7424 */ /* 0x000fe200078e00ff */
[----:B------:R-:W-:Y:S02]  /*107a0*/  R2UR UR24, R146 ;  /* 0x00000000921872ca */ /* 0x000fe400000e0000 */
[----:B------:R-:W-:Y:S02]  /*107b0*/  R2UR UR26, R14 ;  /* 0x000000000e1a72ca */ /* 0x000fe400000e0000 */
[----:B------:R-:W-:Y:S02]  /*107c0*/  R2UR UR27, R15 ;  /* 0x000000000f1b72ca */ /* 0x000fe400000e0000 */
[----:B------:R-:W-:Y:S01]  /*107d0*/  R2UR UR25, R147 ;  /* 0x00000000931972ca */ /* 0x000fe200000e0000 */
[----:B------:R-:W-:-:S02]  /*107e0*/  WARPGROUP.DEPBAR.LE gsb0, 0x0 ;  /* 0x00008000000079c5 */ /* 0x000fc40000010000 */
        /* <DEDUP_REMOVED lines=17> */
.L_x_11543:
[----:B------:R-:W-:Y:S01]  /*10900*/  SHF.L.U32 R8, R23, 0x1f, RZ ;  /* 0x0000001f17087819 */ /* 0x000fe200000006ff */
[----:B------:R-:W-:-:S04]  /*10910*/  IMAD R9, R17, 0x8, R2 ;  /* 0x0000000811097824 */ /* 0x000fc800078e0202 */
[----:B------:R0:W1:Y:S01]  /*10920*/  SYNCS.PHASECHK.TRANS64.TRYWAIT P1, [R9+URZ+0x2d850], R8 ;  /* 0x02d85008090075a7 */ /* 0x000062000802017f */
[----:B------:R-:W-:Y:S05]  /*10930*/  @!P0 BRA `(.L_x_11544) ;  /* 0x0000000000048947 */ /* 0x000fea0003800000 */
[----:B------:R-:W-:Y:S01]  /*10940*/  BPT.TRAP 0x1 ;  /* 0x000000040000795c */ /* 0x000fe20000300000 */
.L_x_11544:
[----:B-1----:R-:W-:Y:S05]  /*10950*/  @P1 BRA `(.L_x_11542) ;  /* 0x0000000000081947 */ /* 0x002fea0003800000 */
[----:B------:R-:W1:Y:S02]  /*10960*/  SYNCS.PHASECHK.TRANS64.TRYWAIT P1, [R9+URZ+0x2d850], R8 ;  /* 0x02d85008090075a7 */ /* 0x000e64000802017f */
[----:B-1----:R-:W-:Y:S05]  /*10970*/  @!P1 BRA `(.L_x_11545) ;  /* 0x0000016800c49947 */ /* 0x002fea0003800000 */
.L_x_11542:
[----:B01----:R-:W-:Y:S01]  /*10980*/  VIADD R8, R2, 0x400 ;  /* 0x0000040002087836 */ /* 0x003fe20000000000 */
[----:B------:R-:W-:Y:S05]  /*10990*/  WARPSYNC.ALL ;  /* 0x0000000000007948 */ /* 0x000fea0003800000 */
[----:B------:R-:W-:Y:S01]  /*109a0*/  SHF.R.U32.HI R8, RZ, 0x4, R8 ;  /* 0x00000004ff087819 */ /* 0x000fe20000011608 */
[----:B------:R-:W-:Y:S01]  /*109b0*/  IMAD.MOV.U32 R9, RZ, RZ, -0x7fffffe0 ;  /* 0x80000020ff097424 */ /* 0x000fe200078e00ff */
[----:B------:R-:W-:Y:S01]  /*109c0*/  WARPGROUP.ARRIVE ;  /* 0x00000000000079c5 */ /* 0x000fe20000000000 */
[----:B------:R-:W-:Y:S01]  /*109d0*/  UMOV UR9, 0x40000040 ;  /* 0x4000004000097882 */ /* 0x000fe20000000000 */
[----:B------:R-:W-:Y:S01]  /*109e0*/  LOP3.LUT R8, R8, 0x3fff, RZ, 0xc0, !PT ;  /* 0x00003fff08087812 */ /* 0x000fe200078ec0ff */
[----:B------:R-:W-:Y:S01]  /*109f0*/  IMAD.MOV.U32 R11, RZ, RZ, -0x7fffffe0 ;  /* 0x80000020ff0b7424 */ /* 0x000fe200078e00ff */
[----:B------:R-:W-:Y:S01]  /*10a00*/  R2UR UR11, R9 ;  /* 0x00000000090b72ca */ /* 0x000fe200000e0000 */
[----:B------:R-:W-:Y:S01]  /*10a10*/  UMOV UR13, 0x40000040 ;  /* 0x40000040000d7882 */ /* 0x000fe20000000000 */
[----:B------:R-:W-:Y:S01]  /*10a20*/  LOP3.LUT R8, R8, 0x2000000, RZ, 0xfc, !PT ;  /* 0x0200000008087812 */ /* 0x000fe200078efcff */
[----:B------:R-:W-:Y:S01]  /*10a30*/  UMOV UR17, 0x40000040 ;  /* 0x4000004000117882 */ /* 0x000fe20000000000 */
[C---:B------:R-:W-:Y:S01]  /*10a40*/  R2UR UR15, R11.reuse ;  /* 0x000000000b0f72ca */ /* 0x040fe200000e0000 */
[----:B------:R-:W-:Y:S01]  /*10a50*/  UMOV UR21, 0x40000040 ;  /* 0x4000004000157882 */ /* 0x000fe20000000000 */
[----:B------:R-:W-:Y:S01]  /*10a60*/  R2UR UR19, R11 ;  /* 0x000000000b1372ca */ /* 0x000fe200000e0000 */
[----:B------:R-:W-:Y:S01]  /*10a70*/  IMAD R8, R17, 0x600, R8 ;  /* 0x0000060011087824 */ /* 0x000fe200078e0208 */
[C---:B------:R-:W-:Y:S01]  /*10a80*/  R2UR UR23, R11.reuse ;  /* 0x000000000b1772ca */ /* 0x040fe200000e0000 */
[----:B------:R-:W-:Y:S01]  /*10a90*/  UMOV UR25, 0x40000040 ;  /* 0x4000004000197882 */ /* 0x000fe20000000000 */
[C---:B------:R-:W-:Y:S01]  /*10aa0*/  R2UR UR27, R11.reuse ;  /* 0x000000000b1b72ca */ /* 0x040fe200000e0000 */
[C---:B------:R-:W-:Y:S01]  /*10ab0*/  VIADD R10, R8.reuse, 0x40 ;  /* 0x00000040080a7836 */ /* 0x040fe20000000000 */
[----:B------:R-:W-:Y:S01]  /*10ac0*/  R2UR UR10, R8 ;  /* 0x00000000080a72ca */ /* 0x000fe200000e0000 */
[----:B------:R-:W-:Y:S01]  /*10ad0*/  UMOV UR29, 0x40000040 ;  /* 0x40000040001d7882 */ /* 0x000fe20000000000 */
[C---:B------:R-:W-:Y:S01]  /*10ae0*/  R2UR UR31, R11.reuse ;  /* 0x000000000b1f72ca */ /* 0x040fe200000e0000 */
[----:B------:R-:W-:Y:S01]  /*10af0*/  UMOV UR33, 0x40000040 ;  /* 0x4000004000217882 */ /* 0x000fe20000000000 */
[----:B------:R-:W-:Y:S01]  /*10b00*/  R2UR UR14, R10 ;  /* 0x000000000a0e72ca */ /* 0x000fe200000e0000 */
[----:B------:R-:W-:Y:S01]  /*10b10*/  VIADD R10, R8, 0x80 ;  /* 0x00000080080a7836 */ /* 0x000fe20000000000 */
[----:B------:R-:W-:Y:S01]  /*10b20*/  R2UR UR35, R11 ;  /* 0x000000000b2372ca */ /* 0x000fe200000e0000 */
[----:B------:R-:W-:Y:S01]  /*10b30*/  UMOV UR45, 0x40000040 ;  /* 0x40000040002d7882 */ /* 0x000fe20000000000 */
[----:B------:R-:W-:Y:S01]  /*10b40*/  R2UR UR47, R9 ;  /* 0x00000000092f72ca */ /* 0x000fe200000e0000 */
[----:B------:R-:W0:Y:S01]  /*10b50*/  S2R R13, SR_TID.X ;  /* 0x00000000000d7919 */ /* 0x000e220000002100 */
[----:B------:R-:W-:Y:S01]  /*10b60*/  R2UR UR18, R10 ;  /* 0x000000000a1272ca */ /* 0x000fe200000e0000 */
[----:B------:R-:W-:-:S05]  /*10b70*/  VIADD R10, R8, 0xc0 ;  /* 0x000000c0080a7836 */ /* 0x000fca0000000000 */
[----:B------:R-:W-:Y:S01]  /*10b80*/  R2UR UR22, R10 ;  /* 0x000000000a1672ca */ /* 0x000fe200000e0000 */
[----:B------:R-:W-:-:S05]  /*10b90*/  VIADD R10, R8, 0x100 ;  /* 0x00000100080a7836 */ /* 0x000fca0000000000 */
[----:B------:R-:W-:Y:S01]  /*10ba0*/  R2UR UR26, R10 ;  /* 0x000000000a1a72ca */ /* 0x000fe200000e0000 */
[----:B------:R-:W-:-:S05]  /*10bb0*/  VIADD R10, R8, 0x140 ;  /* 0x00000140080a7836 */ /* 0x000fca0000000000 */
[----:B------:R-:W-:Y:S01]  /*10bc0*/  R2UR UR30, R10 ;  /* 0x000000000a1e72ca */ /* 0x000fe200000e0000 */
[C---:B------:R-:W-:Y:S02]  /*10bd0*/  VIADD R10, R8.reuse, 0x180 ;  /* 0x00000180080a7836 */ /* 0x040fe40000000000 */
[----:B------:R-:W-:-:S03]  /*10be0*/  VIADD R8, R8, 0x1c0 ;  /* 0x000001c008087836 */ /* 0x000fc60000000000 */
[----:B------:R-:W-:Y:S02]  /*10bf0*/  R2UR UR34, R10 ;  /* 0x000000000a2272ca */ /* 0x000fe400000e0000 */
[----:B------:R-:W-:Y:S01]  /*10c00*/  R2UR UR46, R8 ;  /* 0x00000000082e72ca */ /* 0x000fe200000e0000 */
[----:B------:R-:W-:Y:S01]  /*10c10*/  IMAD R8, R141, 0x2000, R2 ;  /* 0x000020008d087824 */ /* 0x000fe200078e0202 */
[----:B0-----:R-:W-:-:S04]  /*10c20*/  SHF.R.U32.HI R12, RZ, 0x7, R13 ;  /* 0x00000007ff0c7819 */ /* 0x001fc8000001160d */
[----:B------:R-:W-:Y:S02]  /*10c30*/  R2UR UR8, R8 ;  /* 0x00000000080872ca */ /* 0x000fe400000e0000 */
[----:B------:R-:W-:Y:S02]  /*10c40*/  ISETP.GE.U32.AND P1, PT, R13, 0x180, PT ;  /* 0x000001800d00780c */ /* 0x000fe40003f26070 */
[----:B------:R-:W-:-:S04]  /*10c50*/  IADD3 R8, R12, 0x9, RZ ;  /* 0x000000090c087810 */ /* 0x000fc80007ffe0ff */
[----:B------:R-:W-:-:S05]  /*10c60*/  SEL R8, R8, 0x9, !P1 ;  /* 0x0000000908087807 */ /* 0x000fca0004800000 */
[----:B------:R-:W-:-:S04]  /*10c70*/  UIADD3 UR8, UR8, 0x21800, URZ ;  /* 0x0002180008087890 */ /* 0x000fc8000fffe03f */
[----:B------:R-:W-:-:S04]  /*10c80*/  USHF.R.U32.HI UR8, URZ, 0x4, UR8 ;  /* 0x000000043f087899 */ /* 0x000fc80008011608 */
[----:B------:R-:W-:-:S04]  /*10c90*/  ULOP3.LUT UR8, UR8, 0x3fff, URZ, 0xc0, !UPT ;  /* 0x00003fff08087892 */ /* 0x000fc8000f8ec03f */
[----:B------:R-:W-:-:S04]  /*10ca0*/  ULOP3.LUT UR8, UR8, 0x10000, URZ, 0xfc, !UPT ;  /* 0x0001000008087892 */ /* 0x000fc8000f8efc3f */
[----:B------:R-:W-:Y:S02]  /*10cb0*/  UIADD3 UR12, UR8, 0x2, URZ ;  /* 0x00000002080c7890 */ /* 0x000fe4000fffe03f */
[----:B------:R-:W-:Y:S02]  /*10cc0*/  UIADD3 UR16, UR8, 0x4, URZ ;  /* 0x0000000408107890 */ /* 0x000fe4000fffe03f */
[----:B------:R-:W-:Y:S02]  /*10cd0*/  UIADD3 UR20, UR8, 0x6, URZ ;  /* 0x0000000608147890 */ /* 0x000fe4000fffe03f */
[----:B------:R-:W-:Y:S01]  /*10ce0*/  HGMMA.64x96x16.F32 R88, gdesc[UR8].tnspB, R88, gsb0 ;  /* 0x41600000085879f0 */ /* 0x000fe20008000858 */
[----:B------:R-:W-:Y:S02]  /*10cf0*/  UIADD3 UR24, UR8, 0x600, URZ ;  /* 0x0000060008187890 */ /* 0x000fe4000fffe03f */
[----:B------:R-:W-:Y:S02]  /*10d00*/  UIADD3 UR28, UR8, 0x602, URZ ;  /* 0x00000602081c7890 */ /* 0x000fe4000fffe03f */
[----:B------:R-:W-:-:S02]  /*10d10*/  UIADD3 UR32, UR8, 0x604, URZ ;  /* 0x0000060408207890 */ /* 0x000fc4000fffe03f */
        /* <DEDUP_REMOVED lines=26> */
.L_x_11546:
[----:B------:R-:W2:Y:S04]  /*10ec0*/  LDL R11, [R1+0x5c] ;  /* 0x00005c00010b7983 */ /* 0x000ea80000100800 */
[----:B0-----:R-:W2:Y:S01]  /*10ed0*/  LDL R8, [R1+0x9c] ;  /* 0x00009c0001087983 */ /* 0x001ea20000100800 */
[----:B------:R-:W-:Y:S01]  /*10ee0*/  ISETP.NE.AND P1, PT, R142, 0x1, PT ;  /* 0x000000018e00780c */ /* 0x000fe20003f25270 */
        /* <DEDUP_REMOVED lines=43> */
[----:B------:R-:W-:Y:S01]  /*111a0*/  IMAD R52, R7, 0x8, R2 ;  /* 0x0000000807347824 */ /* 0x000fe200078e0202 */
[----:B------:R-:W3:Y:S01]  /*111b0*/  MUFU.TANH R12, R12 ;  /* 0x0000000c000c7308 */ /* 0x000ee20000002400 */
[----:B------:R-:W-:-:S02]  /*111c0*/  IMAD.U32 R53, RZ, RZ, UR38 ;  /* 0x00000026ff357e24 */ /* 0x000fc4000f8e00ff */
[----:B------:R-:W-:-:S05]  /*111d0*/  VIADD R52, R52, 0x2d840 ;  /* 0x0002d84034347836 */ /* 0x000fca0000000000 */
        /* <DEDUP_REMOVED lines=33> */
[----:B--2---:R-:W-:-:S02]  /*113f0*/  IMAD.IADD R8, R8, 0x1, R11 ;  /* 0x0000000108087824 */ /* 0x004fc400078e020b */
        /* <DEDUP_REMOVED lines=8> */
[----:B-1----:R-:W-:Y:S01]  /*11480*/  @P1 SHF.R.U32.HI R8, RZ, R9, R10 ;  /* 0x00000009ff081219 */ /* 0x002fe2000001160a */
        /* <DEDUP_REMOVED lines=18> */
[----:B------:R-:W-:Y:S01]  /*115b0*/  PLOP3.LUT P1, PT, PT, PT, UP0, 0x40, 0x0 ;  /* 0x000000000000781c */ /* 0x000fe20003f2e808 */
[----:B------:R-:W1:Y:S01]  /*115c0*/  MUFU.TANH R9, R9 ;  /* 0x0000000900097308 */ /* 0x000e620000002400 */
[----:B------:R-:W-:-:S04]  /*115d0*/  IADD3 R83, -R156, 0x1, -R78 ;  /* 0x000000019c537810 */ /* 0x000fc80007ffe94e */
[----:B------:R-:W-:-:S03]  /*115e0*/  IADD3 R83, -R154, R83, R157 ;  /* 0x000000539a537210 */ /* 0x000fc60007ffe19d */
[----:B------:R-:W2:Y:S02]  /*115f0*/  MUFU.TANH R10, R10 ;  /* 0x0000000a000a7308 */ /* 0x000ea40000002400 */
[C---:B------:R-:W-:Y:S02]  /*11600*/  VIADD R84, R83.reuse, UR49 ;  /* 0x0000003153547c36 */ /* 0x040fe40008000000 */
[----:B------:R-:W-:Y:S02]  /*11610*/  VIADD R83, R83, UR52 ;  /* 0x0000003453537c36 */ /* 0x000fe40008000000 */
[C---:B0-----:R-:W-:Y:S02]  /*11620*/  IMAD.IADD R82, R85.reuse, 0x1, R84 ;  /* 0x0000000155527824 */ /* 0x041fe400078e0254 */
[----:B------:R-:W0:Y:S01]  /*11630*/  MUFU.TANH R11, R11 ;  /* 0x0000000b000b7308 */ /* 0x000e220000002400 */
[----:B------:R-:W-:-:S07]  /*11640*/  IMAD.IADD R81, R85, 0x1, R83 ;  /* 0x0000000155517824 */ /* 0x000fce00078e0253 */
        /* <DEDUP_REMOVED lines=42> */
.L_x_11549:
[----:B------:R-:W-:-:S05]  /*118f0*/  IMAD.U32 R86, RZ, RZ, UR41 ;  /* 0x00000029ff567e24 */ /* 0x000fca000f8e00ff */
[----:B------:R-:W-:-:S13]  /*11900*/  ISETP.NE.AND P1, PT, R86, 0x1, PT ;  /* 0x000000015600780c */ /* 0x000fda0003f25270 */
[----:B------:R-:W1:Y:S02]  /*11910*/  @P1 LDC.64 R52, c[0x0][0x9e8] ;  /* 0x00027a00ff341b82 */ /* 0x000e640000000a00 */
[----:B-1----:R-:W-:-:S05]  /*11920*/  @P1 IMAD.HI.U32 R52, R85, R52, RZ ;  /* 0x0000003455341227 */ /* 0x002fca00078e00ff */
[----:B------:R-:W-:-:S07]  /*11930*/  @P1 SHF.R.U32.HI R85, RZ, R53, R52 ;  /* 0x00000035ff551219 */ /* 0x000fce0000011634 */
.L_x_11550:
[----:B------:R-:W-:Y:S05]  /*11940*/  BSYNC B0 ;  /* 0x0000000000007941 */ /* 0x000fea0003800000 */
.L_x_11548:
[----:B------:R-:W-:-:S04]  /*11950*/  IMAD R85, R85, R86, -R78 ;  /* 0x0000005655557224 */ /* 0x000fc800078e0a4e */
[----:B------:R-:W-:-:S05]  /*11960*/  IMAD.IADD R85, R85, 0x1, -R156 ;  /* 0x0000000155557824 */ /* 0x000fca00078e0a9c */
[----:B------:R-:W-:Y:S02]  /*11970*/  VIMNMX R81, R81, R85, !PT ;  /* 0x0000005551517248 */ /* 0x000fe40007fe0100 */
[----:B------:R-:W-:-:S07]  /*11980*/  VIADDMNMX R82, R85, R86, R82, PT ;  /* 0x0000005655527246 */ /* 0x000fce0003800152 */
.L_x_11547:
[----:B------:R-:W-:Y:S01]  /*11990*/  ISETP.GT.AND P1, PT, R0, -0x1, PT ;  /* 0xffffffff0000780c */ /* 0x000fe20003f24270 */
[----:B------:R-:W1:Y:S03]  /*119a0*/  SHFL.IDX PT, R8, R8, 0x1, 0x1c1f ;  /* 0x003c1f0008087f89 */ /* 0x000e6600000e0000 */
        /* <DEDUP_REMOVED lines=14> */
[----:B------:R-:W-:Y:S02]  /*11a90*/  ISETP.GT.AND P2, PT, R81, 0x10, P1 ;  /* 0x000000105100780c */ /* 0x000fe40000f44270 */
[----:B------:R-:W-:Y:S02]  /*11aa0*/  FSEL R23, R23, -INF , !P4 ;  /* 0xff80000017177808 */ /* 0x000fe40006000000 */
[----:B------:R-:W-:Y:S02]  /*11ab0*/  ISETP.GT.AND P4, PT, R81, 0x20, P1 ;  /* 0x000000205100780c */ /* 0x000fe40000f84270 */
[----:B------:R-:W-:-:S02]  /*11ac0*/  ISETP.LT.OR P3, PT, R82, 0xa, P3 ;  /* 0x0000000a5200780c */ /* 0x000fc40001f61670 */
[C---:B------:R-:W-:Y:S02]  /*11ad0*/  ISETP.LT.OR P2, PT, R82.reuse, 0x11, P2 ;  /* 0x000000115200780c */ /* 0x040fe40001741670 */
[----:B------:R-:W-:Y:S02]  /*11ae0*/  ISETP.LT.OR P4, PT, R82, 0x21, P4 ;  /* 0x000000215200780c */ /* 0x000fe40002781670 */
[----:B------:R-:W-:Y:S02]  /*11af0*/  FSEL R14, R14, -INF , !P3 ;  /* 0xff8000000e0e7808 */ /* 0x000fe40005800000 */
[----:B------:R-:W-:Y:S02]  /*11b00*/  FSEL R21, R21, -INF , !P2 ;  /* 0xff80000015157808 */ /* 0x000fe40005000000 */
[C---:B------:R-:W-:Y:S02]  /*11b10*/  ISETP.GT.AND P3, PT, R81.reuse, 0x18, P1 ;  /* 0x000000185100780c */ /* 0x040fe40000f64270 */
[----:B------:R-:W-:-:S02]  /*11b20*/  ISETP.GT.AND P2, PT, R81, 0x19, P1 ;  /* 0x000000195100780c */ /* 0x000fc40000f44270 */
[----:B------:R-:W-:Y:S02]  /*11b30*/  FSEL R30, R30, -INF , !P4 ;  /* 0xff8000001e1e7808 */ /* 0x000fe40006000000 */
[----:B------:R-:W-:Y:S02]  /*11b40*/  ISETP.GT.AND P4, PT, R81, 0x29, P1 ;  /* 0x000000295100780c */ /* 0x000fe40000f84270 */
[C---:B------:R-:W-:Y:S02]  /*11b50*/  ISETP.LT.OR P3, PT, R82.reuse, 0x19, P3 ;  /* 0x000000195200780c */ /* 0x040fe40001f61670 */
[C---:B------:R-:W-:Y:S02]  /*11b60*/  ISETP.LT.OR P2, PT, R82.reuse, 0x1a, P2 ;  /* 0x0000001a5200780c */ /* 0x040fe40001741670 */
[----:B------:R-:W-:Y:S02]  /*11b70*/  ISETP.LT.OR P4, PT, R82, 0x2a, P4 ;  /* 0x0000002a5200780c */ /* 0x000fe40002781670 */
[----:B0-----:R-:W-:-:S02]  /*11b80*/  FSEL R52, R26, -INF , !P3 ;  /* 0xff8000001a347808 */ /* 0x001fc40005800000 */
[----:B------:R-:W-:Y:S02]  /*11b90*/  FSEL R53, R27, -INF , !P2 ;  /* 0xff8000001b357808 */ /* 0x000fe40005000000 */
[C---:B------:R-:W-:Y:S02]  /*11ba0*/  ISETP.GT.AND P3, PT, R81.reuse, 0x21, P1 ;  /* 0x000000215100780c */ /* 0x040fe40000f64270 */
        /* <DEDUP_REMOVED lines=56> */
[----:B------:R-:W-:Y:S02]  /*11f30*/  PLOP3.LUT P4, PT, PT, PT, UP0, 0x40, 0x0 ;  /* 0x000000000000781c */ /* 0x000fe40003f8e808 */
[----:B------:R-:W-:-:S02]  /*11f40*/  ISETP.LT.OR P3, PT, R82, 0x6a, P3 ;  /* 0x0000006a5200780c */ /* 0x000fc40001f61670 */
[----:B------:R-:W-:Y:S02]  /*11f50*/  ISETP.LT.OR P2, PT, R82, 0x71, P2 ;  /* 0x000000715200780c */ /* 0x000fe40001741670 */
[----:B------:R-:W-:Y:S02]  /*11f60*/  FSEL R69, R69, -INF , !P3 ;  /* 0xff80000045457808 */ /* 0x000fe40005800000 */
[----:B------:R-:W-:Y:S02]  /*11f70*/  FSEL R72, R72, -INF , !P2 ;  /* 0xff80000048487808 */ /* 0x000fe40005000000 */
[C---:B------:R-:W-:Y:S02]  /*11f80*/  ISETP.GT.AND P3, PT, R81.reuse, 0x78, P1 ;  /* 0x000000785100780c */ /* 0x040fe40000f64270 */
[----:B------:R-:W-:Y:S02]  /*11f90*/  ISETP.GT.AND P2, PT, R81, 0x79, P1 ;  /* 0x000000795100780c */ /* 0x000fe40000f44270 */
[----:B------:R-:W-:-:S02]  /*11fa0*/  ISETP.LT.OR P3, PT, R82, 0x79, P3 ;  /* 0x000000795200780c */ /* 0x000fc40001f61670 */
[----:B------:R-:W-:Y:S02]  /*11fb0*/  ISETP.LT.OR P2, PT, R82, 0x7a, P2 ;  /* 0x0000007a5200780c */ /* 0x000fe40001741670 */
[----:B------:R-:W-:Y:S02]  /*11fc0*/  FSEL R76, R76, -INF , !P3 ;  /* 0xff8000004c4c7808 */ /* 0x000fe40005800000 */
[----:B------:R-:W-:Y:S01]  /*11fd0*/  FSEL R77, R77, -INF , !P2 ;  /* 0xff8000004d4d7808 */ /* 0x000fe20005000000 */
[----:B------:R-:W-:Y:S08]  /*11fe0*/  @P4 BRA `(.L_x_11551) ;  /* 0x0000000000584947 */ /* 0x000ff00003800000 */
        /* <DEDUP_REMOVED lines=12> */
.L_x_11553:
[----:B------:R-:W-:-:S05]  /*120b0*/  IMAD.U32 R81, RZ, RZ, UR41 ;  /* 0x00000029ff517e24 */ /* 0x000fca000f8e00ff */
[----:B------:R-:W-:-:S13]  /*120c0*/  ISETP.NE.AND P2, PT, R81, 0x1, PT ;  /* 0x000000015100780c */ /* 0x000fda0003f45270 */
[----:B------:R-:W0:Y:S02]  /*120d0*/  @P2 LDC.64 R26, c[0x0][0x9e8] ;  /* 0x00027a00ff1a2b82 */ /* 0x000e240000000a00 */
[----:B0-----:R-:W-:-:S05]  /*120e0*/  @P2 IMAD.HI.U32 R26, R8, R26, RZ ;  /* 0x0000001a081a2227 */ /* 0x001fca00078e00ff */
[----:B------:R-:W-:-:S07]  /*120f0*/  @P2 SHF.R.U32.HI R8, RZ, R27, R26 ;  /* 0x0000001bff082219 */ /* 0x000fce000001161a */
.L_x_11554:
[----:B------:R-:W-:Y:S05]  /*12100*/  BSYNC B0 ;  /* 0x0000000000007941 */ /* 0x000fea0003800000 */
.L_x_11552:
[----:B------:R-:W-:-:S04]  /*12110*/  IMAD R8, R8, R81, -R78 ;  /* 0x0000005108087224 */ /* 0x000fc800078e0a4e */
[----:B------:R-:W-:-:S05]  /*12120*/  IMAD.IADD R8, R8, 0x1, -R156 ;  /* 0x0000000108087824 */ /* 0x000fca00078e0a9c */
[----:B------:R-:W-:Y:S02]  /*12130*/  VIMNMX R83, R83, R8, !PT ;  /* 0x0000000853537248 */ /* 0x000fe40007fe0100 */
[----:B------:R-:W-:-:S07]  /*12140*/  VIADDMNMX R84, R8, R81, R84, PT ;  /* 0x0000005108547246 */ /* 0x000fce0003800154 */
.L_x_11551:
[----:B------:R-:W-:Y:S01]  /*12150*/  FMNMX.FTZ R8, R9, R5, !PT ;  /* 0x0000000509087209 */ /* 0x000fe20007810000 */
[----:B------:R-:W-:Y:S01]  /*12160*/  UMOV UR51, UR7 ;  /* 0x0000000700337c82 */ /* 0x000fe20008000000 */
[C---:B------:R-:W-:Y:S02]  /*12170*/  ISETP.GT.AND P4, PT, R83.reuse, 0x1, P1 ;  /* 0x000000015300780c */ /* 0x040fe40000f84270 */
[C---:B------:R-:W-:Y:S02]  /*12180*/  ISETP.GT.AND P2, PT, R83.reuse, 0x8, P1 ;  /* 0x000000085300780c */ /* 0x040fe40000f44270 */
[----:B------:R-:W-:Y:S02]  /*12190*/  ISETP.GT.AND P3, PT, R83, 0x9, P1 ;  /* 0x000000095300780c */ /* 0x000fe40000f64270 */
[----:B------:R-:W-:Y:S02]  /*121a0*/  FMNMX.FTZ R8, R10, R8, !PT ;  /* 0x000000080a087209 */ /* 0x000fe40007810000 */
[----:B------:R-:W-:-:S02]  /*121b0*/  ISETP.LT.OR P4, PT, R84, 0x2, P4 ;  /* 0x000000025400780c */ /* 0x000fc40002781670 */
[C---:B------:R-:W-:Y:S02]  /*121c0*/  ISETP.LT.OR P2, PT, R84.reuse, 0x9, P2 ;  /* 0x000000095400780c */ /* 0x040fe40001741670 */
[----:B------:R-:W-:Y:S02]  /*121d0*/  ISETP.LT.OR P3, PT, R84, 0xa, P3 ;  /* 0x0000000a5400780c */ /* 0x000fe40001f61670 */
[----:B------:R-:W-:Y:S02]  /*121e0*/  FMNMX.FTZ R8, R13, R8, !PT ;  /* 0x000000080d087209 */ /* 0x000fe40007810000 */
[----:B------:R-:W-:Y:S02]  /*121f0*/  FSEL R12, R12, -INF , !P4 ;  /* 0xff8000000c0c7808 */ /* 0x000fe40006000000 */
[----:B------:R-:W-:Y:S02]  /*12200*/  FSEL R15, R15, -INF , !P2 ;  /* 0xff8000000f0f7808 */ /* 0x000fe40005000000 */
[----:B------:R-:W-:-:S02]  /*12210*/  FSEL R20, R20, -INF , !P3 ;  /* 0xff80000014147808 */ /* 0x000fc40005800000 */
[----:B------:R-:W-:Y:S02]  /*12220*/  FMNMX.FTZ R8, R14, R8, !PT ;  /* 0x000000080e087209 */ /* 0x000fe40007810000 */
        /* <DEDUP_REMOVED lines=11> */
[C---:B------:R-:W-:Y:S02]  /*122e0*/  ISETP.GT.AND P4, PT, R83.reuse, 0x19, P1 ;  /* 0x000000195300780c */ /* 0x040fe40000f84270 */
[C---:B------:R-:W-:Y:S02]  /*122f0*/  ISETP.GT.AND P2, PT, R83.reuse, 0x20, P1 ;  /* 0x000000205300780c */ /* 0x040fe40000f44270 */
[----:B------:R-:W-:Y:S02]  /*12300*/  ISETP.GT.AND P3, PT, R83, 0x21, P1 ;  /* 0x000000215300780c */ /* 0x000fe40000f64270 */
[----:B------:R-:W-:Y:S02]  /*12310*/  FMNMX.FTZ R8, R52, R8, !PT ;  /* 0x0000000834087209 */ /* 0x000fe40007810000 */
[C---:B------:R-:W-:Y:S02]  /*12320*/  ISETP.LT.OR P4, PT, R84.reuse, 0x1a, P4 ;  /* 0x0000001a5400780c */ /* 0x040fe40002781670 */
[----:B------:R-:W-:-:S02]  /*12330*/  ISETP.LT.OR P2, PT, R84, 0x21, P2 ;  /* 0x000000215400780c */ /* 0x000fc40001741670 */
[----:B------:R-:W-:Y:S02]  /*12340*/  ISETP.LT.OR P3, PT, R84, 0x22, P3 ;  /* 0x000000225400780c */ /* 0x000fe40001f61670 */
[----:B------:R-:W-:Y:S02]  /*12350*/  FMNMX.FTZ R8, R53, R8, !PT ;  /* 0x0000000835087209 */ /* 0x000fe40007810000 */
[----:B------:R-:W-:Y:S02]  /*12360*/  FSEL R29, R29, -INF , !P4 ;  /* 0xff8000001d1d7808 */ /* 0x000fe40006000000 */
[----:B------:R-:W-:Y:S02]  /*12370*/  FSEL R32, R32, -INF , !P2 ;  /* 0xff80000020207808 */ /* 0x000fe40005000000 */
[----:B------:R-:W-:Y:S02]  /*12380*/  FSEL R33, R33, -INF , !P3 ;  /* 0xff80000021217808 */ /* 0x000fe40005800000 */
[----:B------:R-:W-:-:S02]  /*12390*/  ISETP.GT.AND P4, PT, R83, 0x28, P1 ;  /* 0x000000285300780c */ /* 0x000fc40000f84270 */
[C---:B------:R-:W-:Y:S02]  /*123a0*/  ISETP.GT.AND P2, PT, R83.reuse, 0x29, P1 ;  /* 0x000000295300780c */ /* 0x040fe40000f44270 */
[----:B------:R-:W-:Y:S02]  /*123b0*/  ISETP.GT.AND P3, PT, R83, 0x30, P1 ;  /* 0x000000305300780c */ /* 0x000fe40000f64270 */
[----:B------:R-:W-:Y:S02]  /*123c0*/  FMNMX.FTZ R8, R30, R8, !PT ;  /* 0x000000081e087209 */ /* 0x000fe40007810000 */
[C---:B------:R-:W-:Y:S02]  /*123d0*/  ISETP.LT.OR P4, PT, R84.reuse, 0x29, P4 ;  /* 0x000000295400780c */ /* 0x040fe40002781670 */
[C---:B------:R-:W-:Y:S02]  /*123e0*/  ISETP.LT.OR P2, PT, R84.reuse, 0x2a, P2 ;  /* 0x0000002a5400780c */ /* 0x040fe40001741670 */
[----:B------:R-:W-:-:S02]  /*123f0*/  ISETP.LT.OR P3, PT, R84, 0x31, P3 ;  /* 0x000000315400780c */ /* 0x000fc40001f61670 */
[----:B------:R-:W-:Y:S02]  /*12400*/  FMNMX.FTZ R8, R31, R8, !PT ;  /* 0x000000081f087209 */ /* 0x000fe40007810000 */
[----:B------:R-:W-:Y:S02]  /*12410*/  FSEL R36, R36, -INF , !P4 ;  /* 0xff80000024247808 */ /* 0x000fe40006000000 */
[----:B------:R-:W-:Y:S02]  /*12420*/  FSEL R37, R37, -INF , !P2 ;  /* 0xff80000025257808 */ /* 0x000fe40005000000 */
[----:B------:R-:W-:Y:S02]  /*12430*/  FSEL R40, R40, -INF , !P3 ;  /* 0xff80000028287808 */ /* 0x000fe40005800000 */
[C---:B------:R-:W-:Y:S02]  /*12440*/  ISETP.GT.AND P4, PT, R83.reuse, 0x31, P1 ;  /* 0x000000315300780c */ /* 0x040fe40000f84270 */
[----:B------:R-:W-:-:S02]  /*12450*/  ISETP.GT.AND P2, PT, R83, 0x38, P1 ;  /* 0x000000385300780c */ /* 0x000fc40000f44270 */
[----:B------:R-:W-:Y:S02]  /*12460*/  ISETP.GT.AND P3, PT, R83, 0x39, P1 ;  /* 0x000000395300780c */ /* 0x000fe40000f64270 */
[----:B------:R-:W-:Y:S02]  /*12470*/  FMNMX.FTZ R8, R34, R8, !PT ;  /* 0x0000000822087209 */ /* 0x000fe40007810000 */
[C---:B------:R-:W-:Y:S02]  /*12480*/  ISETP.LT.OR P4, PT, R84.reuse, 0x32, P4 ;  /* 0x000000325400780c */ /* 0x040fe40002781670 */
[C---:B------:R-:W-:Y:S02]  /*12490*/  ISETP.LT.OR P2, PT, R84.reuse, 0x39, P2 ;  /* 0x000000395400780c */ /* 0x040fe40001741670 */
[----:B------:R-:W-:Y:S02]  /*124a0*/  ISETP.LT.OR P3, PT, R84, 0x3a, P3 ;  /* 0x0000003a5400780c */ /* 0x000fe40001f61670 */
[----:B------:R-:W-:-:S02]  /*124b0*/  FMNMX.FTZ R8, R35, R8, !PT ;  /* 0x0000000823087209 */ /* 0x000fc40007810000 */
[----:B------:R-:W-:Y:S02]  /*124c0*/  FSEL R41, R41, -INF , !P4 ;  /* 0xff80000029297808 */ /* 0x000fe40006000000 */
[----:B------:R-:W-:Y:S02]  /*124d0*/  FSEL R44, R44, -INF , !P2 ;  /* 0xff8000002c2c7808 */ /* 0x000fe40005000000 */
[----:B------:R-:W-:Y:S02]  /*124e0*/  FSEL R45, R45, -INF , !P3 ;  /* 0xff8000002d2d7808 */ /* 0x000fe40005800000 */
[----:B------:R-:W-:Y:S02]  /*124f0*/  FMNMX.FTZ R8, R38, R8, !PT ;  /* 0x0000000826087209 */ /* 0x000fe40007810000 */
[----:B------:R-:W-:Y:S02]  /*12500*/  LOP3.LUT R16, R16, 0xdfffffff, RZ, 0xc0, !PT ;  /* 0xdfffffff10107812 */ /* 0x000fe400078ec0ff */
[----:B------:R-:W-:-:S02]  /*12510*/  ISETP.GT.AND P4, PT, R83, 0x40, P1 ;  /* 0x000000405300780c */ /* 0x000fc40000f84270 */
[C---:B------:R-:W-:Y:S02]  /*12520*/  ISETP.GT.AND P2, PT, R83.reuse, 0x41, P1 ;  /* 0x000000415300780c */ /* 0x040fe40000f44270 */
[----:B------:R-:W-:Y:S02]  /*12530*/  ISETP.GT.AND P3, PT, R83, 0x48, P1 ;  /* 0x000000485300780c */ /* 0x000fe40000f64270 */
[----:B------:R-:W-:Y:S02]  /*12540*/  FMNMX.FTZ R8, R39, R8, !PT ;  /* 0x0000000827087209 */ /* 0x000fe40007810000 */
[----:B------:R-:W-:Y:S02]  /*12550*/  @P0 LOP3.LUT R16, R16, 0x20000000, RZ, 0xfc, !PT ;  /* 0x2000000010100812 */ /* 0x000fe400078efcff */
[C---:B------:R-:W-:Y:S02]  /*12560*/  ISETP.LT.OR P4, PT, R84.reuse, 0x41, P4 ;  /* 0x000000415400780c */ /* 0x040fe40002781670 */
[----:B------:R-:W-:-:S02]  /*12570*/  ISETP.LT.OR P2, PT, R84, 0x42, P2 ;  /* 0x000000425400780c */ /* 0x000fc40001741670 */
[----:B------:R-:W-:Y:S02]  /*12580*/  ISETP.LT.OR P3, PT, R84, 0x49, P3 ;  /* 0x000000495400780c */ /* 0x000fe40001f61670 */
[----:B------:R-:W-:Y:S02]  /*12590*/  ISETP.GT.AND P0, PT, R83, 0x61, P1 ;  /* 0x000000615300780c */ /* 0x000fe40000f04270 */
        /* <DEDUP_REMOVED lines=11> */
[----:B------:R-:W-:Y:S02]  /*12650*/  LOP3.LUT R16, R16, 0x7fffffff, RZ, 0xc0, !PT ;  /* 0x7fffffff10107812 */ /* 0x000fe400078ec0ff */
[----:B------:R-:W-:Y:S02]  /*12660*/  FMNMX.FTZ R8, R46, R8, !PT ;  /* 0x000000082e087209 */ /* 0x000fe40007810000 */
[----:B------:R-:W-:Y:S02]  /*12670*/  FSEL R55, R55, -INF , !P4 ;  /* 0xff80000037377808 */ /* 0x000fe40006000000 */
[----:B------:R-:W-:Y:S02]  /*12680*/  FSEL R58, R58, -INF , !P2 ;  /* 0xff8000003a3a7808 */ /* 0x000fe40005000000 */
[----:B------:R-:W-:-:S02]  /*12690*/  FSEL R59, R59, -INF , !P3 ;  /* 0xff8000003b3b7808 */ /* 0x000fc40005800000 */
[C---:B------:R-:W-:Y:S02]  /*126a0*/  ISETP.GT.AND P4, PT, R83.reuse, 0x58, P1 ;  /* 0x000000585300780c */ /* 0x040fe40000f84270 */
[C---:B------:R-:W-:Y:S02]  /*126b0*/  ISETP.GT.AND P2, PT, R83.reuse, 0x59, P1 ;  /* 0x000000595300780c */ /* 0x040fe40000f44270 */
[C---:B------:R-:W-:Y:S02]  /*126c0*/  ISETP.GT.AND P3, PT, R83.reuse, 0x60, P1 ;  /* 0x000000605300780c */ /* 0x040fe40000f64270 */
[----:B------:R-:W-:Y:S02]  /*126d0*/  @P0 LOP3.LUT R16, R16, 0x80000000, RZ, 0xfc, !PT ;  /* 0x8000000010100812 */ /* 0x000fe400078efcff */
[----:B------:R-:W-:Y:S02]  /*126e0*/  ISETP.GT.AND P0, PT, R83, RZ, P1 ;  /* 0x000000ff5300720c */ /* 0x000fe40000f04270 */
[----:B------:R-:W-:-:S02]  /*126f0*/  FMNMX.FTZ R8, R47, R8, !PT ;  /* 0x000000082f087209 */ /* 0x000fc40007810000 */
[C---:B------:R-:W-:Y:S02]  /*12700*/  ISETP.LT.OR P4, PT, R84.reuse, 0x59, P4 ;  /* 0x000000595400780c */ /* 0x040fe40002781670 */
[C---:B------:R-:W-:Y:S02]  /*12710*/  ISETP.LT.OR P2, PT, R84.reuse, 0x5a, P2 ;  /* 0x0000005a5400780c */ /* 0x040fe40001741670 */
[----:B------:R-:W-:Y:S02]  /*12720*/  ISETP.LT.OR P3, PT, R84, 0x61, P3 ;  /* 0x000000615400780c */ /* 0x000fe40001f61670 */
[----:B------:R-:W-:Y:S02]  /*12730*/  FMNMX.FTZ R8, R50, R8, !PT ;  /* 0x0000000832087209 */ /* 0x000fe40007810000 */
        /* <DEDUP_REMOVED lines=9> */
[----:B------:R-:W-:Y:S02]  /*127d0*/  LOP3.LUT R16, R16, 0xfffffff7, RZ, 0xc0, !PT ;  /* 0xfffffff710107812 */ /* 0x000fe400078ec0ff */
[----:B------:R-:W-:Y:S02]  /*127e0*/  ISETP.GT.AND P1, PT, R83, 0x79, P1 ;  /* 0x000000795300780c */ /* 0x000fe40000f24270 */
[----:B------:R-:W-:Y:S02]  /*127f0*/  FMNMX.FTZ R8, R56, R8, !PT ;  /* 0x0000000838087209 */ /* 0x000fe40007810000 */
[----:B------:R-:W-:Y:S02]  /*12800*/  @P0 LOP3.LUT R16, R16, 0x8, RZ, 0xfc, !PT ;  /* 0x0000000810100812 */ /* 0x000fe400078efcff */
[----:B------:R-:W-:-:S02]  /*12810*/  FMNMX.FTZ R8, R57, R8, !PT ;  /* 0x0000000839087209 */ /* 0x000fc40007810000 */
[C---:B------:R-:W-:Y:S02]  /*12820*/  LOP3.LUT P0, RZ, R16.reuse, 0x80000000, RZ, 0xc0, !PT ;  /* 0x8000000010ff7812 */ /* 0x040fe4000780c0ff */
[----:B------:R-:W-:Y:S02]  /*12830*/  LOP3.LUT R16, R16, 0xfffffffd, RZ, 0xc0, !PT ;  /* 0xfffffffd10107812 */ /* 0x000fe400078ec0ff */
[----:B------:R-:W-:Y:S02]  /*12840*/  FMNMX.FTZ R8, R60, R8, !PT ;  /* 0x000000083c087209 */ /* 0x000fe40007810000 */
[----:B------:R-:W-:Y:S02]  /*12850*/  @P1 LOP3.LUT R16, R16, 0x2, RZ, 0xfc, !PT ;  /* 0x0000000210101812 */ /* 0x000fe400078efcff */
[----:B------:R-:W-:Y:S02]  /*12860*/  FMNMX.FTZ R8, R61, R8, !PT ;  /* 0x000000083d087209 */ /* 0x000fe40007810000 */
[----:B------:R-:W-:-:S02]  /*12870*/  LOP3.LUT P1, RZ, R16, 0x8, RZ, 0xc0, !PT ;  /* 0x0000000810ff7812 */ /* 0x000fc4000782c0ff */
[----:B------:R-:W-:Y:S02]  /*12880*/  FMNMX.FTZ R8, R64, R8, !PT ;  /* 0x0000000840087209 */ /* 0x000fe40007810000 */
[----:B------:R-:W-:Y:S02]  /*12890*/  ISETP.LT.OR P1, PT, R84, 0x1, P1 ;  /* 0x000000015400780c */ /* 0x000fe40000f21670 */
[----:B------:R-:W-:Y:S02]  /*128a0*/  FMNMX.FTZ R8, R65, R8, !PT ;  /* 0x0000000841087209 */ /* 0x000fe40007810000 */
[----:B------:R-:W-:Y:S02]  /*128b0*/  FSEL R11, R11, -INF , !P1 ;  /* 0xff8000000b0b7808 */ /* 0x000fe40004800000 */
[----:B------:R-:W-:Y:S02]  /*128c0*/  FMNMX.FTZ R8, R68, R8, !PT ;  /* 0x0000000844087209 */ /* 0x000fe40007810000 */
[----:B------:R-:W-:-:S02]  /*128d0*/  FMNMX.FTZ R27, R11, R6, !PT ;  /* 0x000000060b1b7209 */ /* 0x000fc40007810000 */
[----:B------:R-:W-:Y:S02]  /*128e0*/  FMNMX.FTZ R8, R69, R8, !PT ;  /* 0x0000000845087209 */ /* 0x000fe40007810000 */
[----:B------:R-:W-:Y:S02]  /*128f0*/  FMNMX.FTZ R27, R12, R27, !PT ;  /* 0x0000001b0c1b7209 */ /* 0x000fe40007810000 */
[----:B------:R-:W-:Y:S02]  /*12900*/  FMNMX.FTZ R8, R72, R8, !PT ;  /* 0x0000000848087209 */ /* 0x000fe40007810000 */
[----:B------:R-:W-:Y:S02]  /*12910*/  FMNMX.FTZ R27, R15, R27, !PT ;  /* 0x0000001b0f1b7209 */ /* 0x000fe40007810000 */
[----:B------:R-:W-:Y:S02]  /*12920*/  FMNMX.FTZ R8, R73, R8, !PT ;  /* 0x0000000849087209 */ /* 0x000fe40007810000 */
[----:B------:R-:W-:-:S02]  /*12930*/  FMNMX.FTZ R27, R20, R27, !PT ;  /* 0x0000001b141b7209 */ /* 0x000fc40007810000 */
[----:B------:R-:W-:Y:S02]  /*12940*/  FMNMX.FTZ R8, R76, R8, !PT ;  /* 0x000000084c087209 */ /* 0x000fe40007810000 */
[----:B------:R-:W-:Y:S02]  /*12950*/  FMNMX.FTZ R27, R24, R27, !PT ;  /* 0x0000001b181b7209 */ /* 0x000fe40007810000 */
[----:B------:R-:W-:Y:S02]  /*12960*/  FMNMX.FTZ R8, R77, R8, !PT ;  /* 0x000000084d087209 */ /* 0x000fe40007810000 */
[----:B------:R-:W-:Y:S02]  /*12970*/  FMNMX.FTZ R27, R25, R27, !PT ;  /* 0x0000001b191b7209 */ /* 0x000fe40007810000 */
[----:B------:R-:W-:Y:S01]  /*12980*/  ISETP.LT.OR P0, PT, R84, 0x62, P0 ;  /* 0x000000625400780c */ /* 0x000fe20000701670 */
[----:B------:R-:W0:Y:S01]  /*12990*/  SHFL.BFLY PT, R26, R8, 0x2, 0x1f ;  /* 0x0c401f00081a7f89 */ /* 0x000e2200000e0000 */
[----:B------:R-:W-:-:S02]  /*129a0*/  FMNMX.FTZ R27, R28, R27, !PT ;  /* 0x0000001b1c1b7209 */ /* 0x000fc40007810000 */
[----:B------:R-:W-:Y:S02]  /*129b0*/  LOP3.LUT R16, R16, 0xffffffef, RZ, 0xc0, !PT ;  /* 0xffffffef10107812 */ /* 0x000fe400078ec0ff */
[----:B------:R-:W-:Y:S02]  /*129c0*/  FMNMX.FTZ R27, R29, R27, !PT ;  /* 0x0000001b1d1b7209 */ /* 0x000fe40007810000 */
[----:B------:R-:W-:Y:S02]  /*129d0*/  ISETP.LT.OR P4, PT, R84, 0x71, P4 ;  /* 0x000000715400780c */ /* 0x000fe40002781670 */
[----:B------:R-:W-:Y:S02]  /*129e0*/  FMNMX.FTZ R27, R32, R27, !PT ;  /* 0x0000001b201b7209 */ /* 0x000fe40007810000 */
[----:B------:R-:W-:Y:S02]  /*129f0*/  ISETP.LT.OR P5, PT, R84, 0x72, P5 ;  /* 0x000000725400780c */ /* 0x000fe40002fa1670 */
[----:B------:R-:W-:-:S02]  /*12a00*/  FMNMX.FTZ R27, R33, R27, !PT ;  /* 0x0000001b211b7209 */ /* 0x000fc40007810000 */
[----:B------:R-:W-:Y:S02]  /*12a10*/  @P0 LOP3.LUT R16, R16, 0x10, RZ, 0xfc, !PT ;  /* 0x0000001010100812 */ /* 0x000fe400078efcff */
[----:B------:R-:W-:Y:S02]  /*12a20*/  FMNMX.FTZ R27, R36, R27, !PT ;  /* 0x0000001b241b7209 */ /* 0x000fe40007810000 */
[----:B------:R-:W-:Y:S02]  /*12a30*/  ISETP.LT.OR P0, PT, R84, 0x69, P2 ;  /* 0x000000695400780c */ /* 0x000fe40001701670 */
[----:B------:R-:W-:Y:S02]  /*12a40*/  FMNMX.FTZ R27, R37, R27, !PT ;  /* 0x0000001b251b7209 */ /* 0x000fe40007810000 */
[----:B------:R-:W-:Y:S02]  /*12a50*/  LOP3.LUT P2, RZ, R16, 0x2, RZ, 0xc0, !PT ;  /* 0x0000000210ff7812 */ /* 0x000fe4000784c0ff */
[----:B0-----:R-:W-:-:S02]  /*12a60*/  FMNMX.FTZ R8, R8, R26, !PT ;  /* 0x0000001a08087209 */ /* 0x001fc40007810000 */
[----:B------:R-:W-:Y:S02]  /*12a70*/  FMNMX.FTZ R27, R40, R27, !PT ;  /* 0x0000001b281b7209 */ /* 0x000fe40007810000 */
[----:B------:R-:W-:Y:S01]  /*12a80*/  LOP3.LUT R16, R16, 0xfffffffb, RZ, 0xc0, !PT ;  /* 0xfffffffb10107812 */ /* 0x000fe200078ec0ff */
[----:B------:R-:W0:Y:S01]  /*12a90*/  SHFL.BFLY PT, R26, R8, 0x1, 0x1f ;  /* 0x0c201f00081a7f89 */ /* 0x000e2200000e0000 */
[----:B------:R-:W-:Y:S02]  /*12aa0*/  FMNMX.FTZ R27, R41, R27, !PT ;  /* 0x0000001b291b7209 */ /* 0x000fe40007810000 */
[----:B------:R-:W-:Y:S02]  /*12ab0*/  @P0 LOP3.LUT R16, R16, 0x4, RZ, 0xfc, !PT ;  /* 0x0000000410100812 */ /* 0x000fe400078efcff */
[----:B------:R-:W-:Y:S02]  /*12ac0*/  FMNMX.FTZ R27, R44, R27, !PT ;  /* 0x0000001b2c1b7209 */ /* 0x000fe40007810000 */
[----:B------:R-:W-:-:S02]  /*12ad0*/  ISETP.LT.OR P0, PT, R84, 0x6a, P3 ;  /* 0x0000006a5400780c */ /* 0x000fc40001f01670 */
[----:B------:R-:W-:Y:S02]  /*12ae0*/  FMNMX.FTZ R27, R45, R27, !PT ;  /* 0x0000001b2d1b7209 */ /* 0x000fe40007810000 */
[----:B------:R-:W-:Y:S02]  /*12af0*/  LOP3.LUT R16, R16, 0xbfffffff, RZ, 0xc0, !PT ;  /* 0xbfffffff10107812 */ /* 0x000fe400078ec0ff */
[----:B------:R-:W-:Y:S02]  /*12b00*/  FMNMX.FTZ R27, R48, R27, !PT ;  /* 0x0000001b301b7209 */ /* 0x000fe40007810000 */
[----:B------:R-:W-:Y:S02]  /*12b10*/  FSEL R74, R74, -INF , !P4 ;  /* 0xff8000004a4a7808 */ /* 0x000fe40006000000 */
[----:B------:R-:W-:Y:S02]  /*12b20*/  FMNMX.FTZ R27, R49, R27, !PT ;  /* 0x0000001b311b7209 */ /* 0x000fe40007810000 */
[----:B------:R-:W-:-:S02]  /*12b30*/  ISETP.LT.OR P6, PT, R84, 0x79, P6 ;  /* 0x000000795400780c */ /* 0x000fc400037c1670 */
[----:B------:R-:W-:Y:S02]  /*12b40*/  FMNMX.FTZ R27, R54, R27, !PT ;  /* 0x0000001b361b7209 */ /* 0x000fe40007810000 */
[----:B------:R-:W-:Y:S02]  /*12b50*/  @P0 LOP3.LUT R16, R16, 0x40000000, RZ, 0xfc, !PT ;  /* 0x4000000010100812 */ /* 0x000fe400078efcff */
[----:B0-----:R-:W-:Y:S02]  /*12b60*/  FMNMX.FTZ R8, R8, R26, !PT ;  /* 0x0000001a08087209 */ /* 0x001fe40007810000 */
[----:B------:R-:W-:Y:S02]  /*12b70*/  FMNMX.FTZ R27, R55, R27, !PT ;  /* 0x0000001b371b7209 */ /* 0x000fe40007810000 */
[----:B------:R-:W-:Y:S02]  /*12b80*/  FSETP.NEU.FTZ.AND P3, PT, R8, -INF , PT ;  /* 0xff8000000800780b */ /* 0x000fe40003f7d000 */
[----:B------:R-:W-:-:S02]  /*12b90*/  FMNMX.FTZ R27, R58, R27, !PT ;  /* 0x0000001b3a1b7209 */ /* 0x000fc40007810000 */
[----:B------:R-:W-:Y:S02]  /*12ba0*/  FSEL R26, R8, RZ, P3 ;  /* 0x000000ff081a7208 */ /* 0x000fe40001800000 */
[----:B------:R-:W-:Y:S02]  /*12bb0*/  FMNMX.FTZ R27, R59, R27, !PT ;  /* 0x0000001b3b1b7209 */ /* 0x000fe40007810000 */
[----:B------:R-:W-:Y:S01]  /*12bc0*/  LOP3.LUT P0, RZ, R16, 0x10, RZ, 0xc0, !PT ;  /* 0x0000001010ff7812 */ /* 0x000fe2000780c0ff */
[----:B------:R-:W-:Y:S01]  /*12bd0*/  FADD.FTZ R5, -R26, R5 ;  /* 0x000000051a057221 */ /* 0x000fe20000010100 */
[----:B------:R-:W-:Y:S01]  /*12be0*/  FMNMX.FTZ R27, R62, R27, !PT ;  /* 0x0000001b3e1b7209 */ /* 0x000fe20007810000 */
[----:B------:R-:W-:Y:S01]  /*12bf0*/  FMUL.FTZ R26, R8, UR51 ;  /* 0x00000033081a7c20 */ /* 0x000fe20008410000 */
[----:B------:R-:W-:Y:S01]  /*12c00*/  FSEL R67, R67, -INF , !P0 ;  /* 0xff80000043437808 */ /* 0x000fe20004000000 */
[----:B------:R-:W-:Y:S01]  /*12c10*/  FMUL.FTZ R5, R5, UR51 ;  /* 0x0000003305057c20 */ /* 0x000fe20008410000 */
[----:B------:R-:W-:-:S02]  /*12c20*/  FMNMX.FTZ R27, R63, R27, !PT ;  /* 0x0000001b3f1b7209 */ /* 0x000fc40007810000 */
[----:B------:R-:W-:Y:S02]  /*12c30*/  FSEL R26, R26, RZ, P3 ;  /* 0x000000ff1a1a7208 */ /* 0x000fe40001800000 */
[----:B------:R-:W-:Y:S01]  /*12c40*/  LOP3.LUT P3, RZ, R16, 0x4, RZ, 0xc0, !PT ;  /* 0x0000000410ff7812 */ /* 0x000fe2000786c0ff */
[----:B------:R-:W-:Y:S01]  /*12c50*/  MUFU.EX2 R5, R5 ;  /* 0x0000000500057308 */ /* 0x000fe20000000800 */
        /* <DEDUP_REMOVED lines=47> */
[----:B------:R-:W0:Y:S01]  /*12f50*/  MUFU.EX2 R9, R9 ;  /* 0x0000000900097308 */ /* 0x000e220000000800 */
[----:B------:R-:W1:Y:S01]  /*12f60*/  SHFL.BFLY PT, R77, R27, 0x2, 0x1f ;  /* 0x0c401f001b4d7f89 */ /* 0x000e6200000e0000 */
[----:B------:R-:W-:-:S06]  /*12f70*/  LOP3.LUT P0, RZ, R16, 0x20000000, RZ, 0xc0, !PT ;  /* 0x2000000010ff7812 */ /* 0x000fcc000780c0ff */
[----:B------:R-:W2:Y:S08]  /*12f80*/  MUFU.EX2 R10, R10 ;  /* 0x0000000a000a7308 */ /* 0x000eb00000000800 */
[----:B------:R-:W-:Y:S01]  /*12f90*/  MUFU.EX2 R13, R13 ;  /* 0x0000000d000d7308 */ /* 0x000fe20000000800 */
[----:B0-----:R-:W-:-:S07]  /*12fa0*/  FFMA.FTZ R4, R5, R4, R9 ;  /* 0x0000000405047223 */ /* 0x001fce0000010009 */
[----:B------:R-:W-:Y:S01]  /*12fb0*/  MUFU.EX2 R14, R14 ;  /* 0x0000000e000e7308 */ /* 0x000fe20000000800 */
[----:B-1----:R-:W-:Y:S01]  /*12fc0*/  FMNMX.FTZ R27, R27, R77, !PT ;  /* 0x0000004d1b1b7209 */ /* 0x002fe20007810000 */
[----:B--2---:R-:W-:-:S04]  /*12fd0*/  FADD.FTZ R4, R10, R4 ;  /* 0x000000040a047221 */ /* 0x004fc80000010000 */
[----:B------:R-:W0:Y:S02]  /*12fe0*/  SHFL.BFLY PT, R78, R27, 0x1, 0x1f ;  /* 0x0c201f001b4e7f89 */ /* 0x000e2400000e0000 */
[----:B------:R0:W-:Y:S08]  /*12ff0*/  MUFU.EX2 R77, R69 ;  /* 0x00000045004d7308 */ /* 0x0001f00000000800 */
[----:B------:R-:W-:Y:S08]  /*13000*/  MUFU.EX2 R21, R21 ;  /* 0x0000001500157308 */ /* 0x000ff00000000800 */
[----:B------:R-:W-:Y:S01]  /*13010*/  MUFU.EX2 R23, R23 ;  /* 0x0000001700177308 */ /* 0x000fe20000000800 */
[----:B0-----:R-:W-:-:S07]  /*13020*/  FMNMX.FTZ R69, R27, R78, !PT ;  /* 0x0000004e1b457209 */ /* 0x001fce0007810000 */
[----:B------:R-:W-:Y:S01]  /*13030*/  MUFU.EX2 R52, R52 ;  /* 0x0000003400347308 */ /* 0x000fe20000000800 */
[C---:B------:R-:W-:Y:S01]  /*13040*/  FSETP.NEU.FTZ.AND P1, PT, R69.reuse, -INF , PT ;  /* 0xff8000004500780b */ /* 0x040fe20003f3d000 */
[----:B------:R-:W-:-:S03]  /*13050*/  FMUL.FTZ R78, R69, UR51 ;  /* 0x00000033454e7c20 */ /* 0x000fc60008410000 */
[----:B------:R-:W-:Y:S02]  /*13060*/  FSEL R27, R69, RZ, P1 ;  /* 0x000000ff451b7208 */ /* 0x000fe40000800000 */
[----:B------:R-:W-:Y:S01]  /*13070*/  FSEL R78, R78, RZ, P1 ;  /* 0x000000ff4e4e7208 */ /* 0x000fe20000800000 */
[----:B------:R-:W-:Y:S02]  /*13080*/  MUFU.EX2 R53, R53 ;  /* 0x0000003500357308 */ /* 0x000fe40000000800 */
[----:B------:R-:W-:Y:S02]  /*13090*/  FADD.FTZ R27, -R27, R6 ;  /* 0x000000061b1b7221 */ /* 0x000fe40000010100 */
        /* <DEDUP_REMOVED lines=21> */
[----:B0-----:R-:W-:Y:S01]  /*131f0*/  FMUL.FTZ R11, R27, UR51 ;  /* 0x000000331b0b7c20 */ /* 0x001fe20008410000 */
        /* <DEDUP_REMOVED lines=15> */
[----:B------:R-:W-:-:S07]  /*132f0*/  FFMA.FTZ R80, R80, UR51, -R78 ;  /* 0x0000003350507c23 */ /* 0x000fce000801084e */
[----:B------:R-:W2:Y:S01]  /*13300*/  MUFU.EX2 R82, R20 ;  /* 0x0000001400527308 */ /* 0x000ea20000000800 */
[----:B0-----:R-:W-:-:S07]  /*13310*/  FFMA.FTZ R3, R11, R3, R26 ;  /* 0x000000030b037223 */ /* 0x001fce000001001a */
[----:B------:R0:W3:Y:S08]  /*13320*/  MUFU.EX2 R78, R24 ;  /* 0x00000018004e7308 */ /* 0x0000f00000000800 */
[----:B------:R-:W4:Y:S01]  /*13330*/  MUFU.EX2 R81, R25 ;  /* 0x0000001900517308 */ /* 0x000f220000000800 */
[----:B0-----:R-:W-:Y:S01]  /*13340*/  FADD.FTZ R24, R83, R3 ;  /* 0x0000000353187221 */ /* 0x001fe20000010000 */
[----:B------:R-:W-:-:S03]  /*13350*/  FADD.FTZ R3, R13, R4 ;  /* 0x000000040d037221 */ /* 0x000fc60000010000 */
[----:B-1----:R-:W-:Y:S01]  /*13360*/  FADD.FTZ R4, R12, R24 ;  /* 0x000000180c047221 */ /* 0x002fe20000010000 */
[----:B------:R-:W-:Y:S02]  /*13370*/  FADD.FTZ R3, R14, R3 ;  /* 0x000000030e037221 */ /* 0x000fe40000010000 */
[----:B------:R-:W0:Y:S01]  /*13380*/  MUFU.EX2 R15, R28 ;  /* 0x0000001c000f7308 */ /* 0x000e220000000800 */
[----:B--2---:R-:W-:Y:S01]  /*13390*/  FADD.FTZ R4, R82, R4 ;  /* 0x0000000452047221 */ /* 0x004fe20000010000 */
[----:B------:R-:W-:-:S03]  /*133a0*/  FADD.FTZ R3, R21, R3 ;  /* 0x0000000315037221 */ /* 0x000fc60000010000 */
[----:B---3--:R-:W-:Y:S01]  /*133b0*/  FADD.FTZ R4, R78, R4 ;  /* 0x000000044e047221 */ /* 0x008fe20000010000 */
[----:B------:R-:W-:Y:S02]  /*133c0*/  FADD.FTZ R3, R23, R3 ;  /* 0x0000000317037221 */ /* 0x000fe40000010000 */
[----:B------:R-:W1:Y:S01]  /*133d0*/  MUFU.EX2 R29, R29 ;  /* 0x0000001d001d7308 */ /* 0x000e620000000800 */
[----:B----4-:R-:W-:Y:S01]  /*133e0*/  FADD.FTZ R4, R81, R4 ;  /* 0x0000000451047221 */ /* 0x010fe20000010000 */
        /* <DEDUP_REMOVED lines=79> */
[----:B--2---:R-:W-:-:S04]  /*138e0*/  FADD.FTZ R3, R68, R3 ;  /* 0x0000000344037221 */ /* 0x004fc80000010000 */
[----:B------:R-:W-:-:S03]  /*138f0*/  FADD.FTZ R3, R77, R3 ;  /* 0x000000034d037221 */ /* 0x000fc60000010000 */
        /* <DEDUP_REMOVED lines=15> */
[----:B------:R-:W-:Y:S01]  /*139f0*/  FADD.FTZ R4, R6, R3 ;  /* 0x0000000306047221 */ /* 0x000fe20000010000 */
[----:B--2---:R-:W-:Y:S01]  /*13a00*/  FADD.FTZ R3, R80, R24 ;  /* 0x0000001850037221 */ /* 0x004fe20000010000 */
[----:B------:R-:W-:Y:S06]  /*13a10*/  @!P0 BRA `(.L_x_11555) ;  /* 0x0000000000048947 */ /* 0x000fec0003800000 */
[----:B------:R-:W-:Y:S01]  /*13a20*/  BPT.TRAP 0x1 ;  /* 0x000000040000795c */ /* 0x000fe20000300000 */
.L_x_11555:
[----:B------:R-:W2:Y:S04]  /*13a30*/  LDL R143, [R1] ;  /* 0x00000000018f7983 */ /* 0x000ea80000100800 */
[----:B------:R-:W3:Y:S04]  /*13a40*/  LDL R32, [R1+0x70] ;  /* 0x0000700001207983 */ /* 0x000ee80000100800 */
[----:B------:R-:W4:Y:S04]  /*13a50*/  LDL R71, [R1+0x8] ;  /* 0x0000080001477983 */ /* 0x000f280000100800 */
[----:B------:R-:W5:Y:S04]  /*13a60*/  LDL R62, [R1+0x4] ;  /* 0x00000400013e7983 */ /* 0x000f680000100800 */
[----:B------:R-:W5:Y:S01]  /*13a70*/  LDL R87, [R1+0x74] ;  /* 0x0000740001577983 */ /* 0x000f620000100800 */
[----:B------:R-:W-:Y:S01]  /*13a80*/  LEA R17, R17, R2, 0x3 ;  /* 0x0000000211117211 */ /* 0x000fe200078e18ff */
[----:B------:R-:W-:-:S04]  /*13a90*/  IMAD.U32 R24, RZ, RZ, UR38 ;  /* 0x00000026ff187e24 */ /* 0x000fc8000f8e00ff */
[----:B------:R-:W-:Y:S01]  /*13aa0*/  VIADD R17, R17, 0x2d860 ;  /* 0x0002d86011117836 */ /* 0x000fe20000000000 */
[----:B------:R-:W-:Y:S02]  /*13ab0*/  F2FP.F16.F32.PACK_AB R25, R83, R26 ;  /* 0x0000001a5319723e */ /* 0x000fe400000000ff */
[----:B------:R-:W-:Y:S02]  /*13ac0*/  F2FP.F16.F32.PACK_AB R26, R14, R13 ;  /* 0x0000000d0e1a723e */ /* 0x000fe400000000ff */
[----:B------:R-:W-:Y:S02]  /*13ad0*/  PRMT R17, R24, 0x654, R17 ;  /* 0x0000065418117816 */ /* 0x000fe40000000011 */
[----:B------:R-:W-:Y:S02]  /*13ae0*/  F2FP.F16.F32.PACK_AB R24, R10, R9 ;  /* 0x000000090a18723e */ /* 0x000fe400000000ff */
[----:B------:R-:W-:Y:S01]  /*13af0*/  F2FP.F16.F32.PACK_AB R27, R82, R12 ;  /* 0x0000000c521b723e */ /* 0x000fe200000000ff */
        /* <DEDUP_REMOVED lines=81> */
[----:B0-----:R-:W-:Y:S01]  /*14010*/  IMAD.MOV.U32 R17, RZ, RZ, R7 ;  /* 0x000000ffff117224 */ /* 0x001fe200078e0007 */
[----:B--2---:R-:W-:Y:S04]  /*14020*/  STSM.16.M88.4 [R143+0x21800], R24 ;  /* 0x021800188f007844 */ /* 0x004fe80000000200 */
[----:B---3--:R0:W-:Y:S02]  /*14030*/  STSM.16.M88.4 [R32], R12 ;  /* 0x0000000c20007844 */ /* 0x0081e40000000200 */
[----:B0-----:R-:W-:-:S05]  /*14040*/  F2FP.F16.F32.PACK_AB R32, R31, R30 ;  /* 0x0000001e1f20723e */ /* 0x001fca00000000ff */
[----:B----4-:R0:W-:Y:S04]  /*14050*/  STSM.16.M88.4 [R71], R32 ;  /* 0x0000002047007844 */ /* 0x0101e80000000200 */
[----:B-----5:R0:W-:Y:S04]  /*14060*/  STSM.16.M88.4 [R62], R40 ;  /* 0x000000283e007844 */ /* 0x0201e80000000200 */
        /* <DEDUP_REMOVED lines=9> */
[----:B-1----:R-:W1:Y:S02]  /*14100*/  FENCE.VIEW.ASYNC.S ;  /* 0x00000000000073c6 */ /* 0x002e640000000000 */
[----:B-1----:R-:W-:Y:S01]  /*14110*/  NOP ;  /* 0x0000000000007918 */ /* 0x002fe20000000000 */
[----:B------:R-:W-:Y:S05]  /*14120*/  @P1 BRA `(.L_x_11556) ;  /* 0xffffffc000941947 */ /* 0x000fea000383ffff */
[----:B------:R-:W-:Y:S02]  /*14130*/  IMAD.MOV.U32 R6, RZ, RZ, R69 ;  /* 0x000000ffff067224 */ /* 0x000fe400078e0045 */
[----:B------:R-:W-:Y:S02]  /*14140*/  IMAD.MOV.U32 R5, RZ, RZ, R8 ;  /* 0x000000ffff057224 */ /* 0x000fe400078e0008 */
[----:B------:R-:W-:Y:S02]  /*14150*/  IMAD.MOV.U32 R17, RZ, RZ, R7 ;  /* 0x000000ffff117224 */ /* 0x000fe400078e0007 */
[----:B------:R-:W-:-:S07]  /*14160*/  IMAD.MOV.U32 R23, RZ, RZ, R139 ;  /* 0x000000ffff177224 */ /* 0x000fce00078e008b */
.L_x_11536:
[----:B------:R-:W2:Y:S01]  /*14170*/  LDL R7, [R1+0x5c] ;  /* 0x00005c0001077983 */ /* 0x000ea20000100800 */
[----:B------:R-:W1:Y:S01]  /*14180*/  LDC R8, c[0x0][0x448] ;  /* 0x00011200ff087b82 */ /* 0x000e620000000800 */
[----:B------:R-:W-:Y:S01]  /*14190*/  LOP3.LUT R16, R16, 0xfffffffb, RZ, 0xc0, !PT ;  /* 0xfffffffb10107812 */ /* 0x000fe200078ec0ff */
[----:B------:R-:W-:Y:S01]  /*141a0*/  ULDC UR8, c[0x0][0x9dc] ;  /* 0x0002770000087ab9 */ /* 0x000fe20000000800 */
[----:B------:R-:W-:-:S05]  /*141b0*/  IADD3 R10, R157, 0x1, -R154 ;  /* 0x000000019d0a7810 */ /* 0x000fca0007ffe89a */
[----:B------:R-:W3:Y:S01]  /*141c0*/  LDC R11, c[0x0][0x9e4] ;  /* 0x00027900ff0b7b82 */ /* 0x000ee20000000800 */
[----:B-1----:R-:W-:-:S13]  /*141d0*/  ISETP.NE.AND P1, PT, R8, 0x1, PT ;  /* 0x000000010800780c */ /* 0x002fda0003f25270 */
[----:B------:R-:W1:Y:S01]  /*141e0*/  @P1 LDC R8, c[0x0][0x44c] ;  /* 0x00011300ff081b82 */ /* 0x000e620000000800 */
[----:B------:R-:W-:-:S04]  /*141f0*/  @P1 LOP3.LUT R16, R16, 0x4, RZ, 0xfc, !PT ;  /* 0x0000000410101812 */ /* 0x000fc800078efcff */
[----:B------:R-:W-:-:S03]  /*14200*/  LOP3.LUT R16, R16, 0xfffffff7, RZ, 0xc0, !PT ;  /* 0xfffffff710107812 */ /* 0x000fc600078ec0ff */
[----:B------:R-:W4:Y:S01]  /*14210*/  @P1 LDC R9, c[0x0][0x450] ;  /* 0x00011400ff091b82 */ /* 0x000f220000000800 */
[----:B--2---:R-:W-:-:S04]  /*14220*/  VIADD R7, R7, 0xbf ;  /* 0x000000bf07077836 */ /* 0x004fc80000000000 */
[----:B-1----:R-:W-:-:S05]  /*14230*/  @P1 IMAD.HI.U32 R8, R7, R8, RZ ;  /* 0x0000000807081227 */ /* 0x002fca00078e00ff */
[----:B----4-:R-:W-:Y:S02]  /*14240*/  @P1 SHF.R.U32.HI R7, RZ, R9, R8 ;  /* 0x00000009ff071219 */ /* 0x010fe40000011608 */
[----:B---3--:R-:W-:-:S03]  /*14250*/  ISETP.GE.AND P1, PT, R11, 0x1, PT ;  /* 0x000000010b00780c */ /* 0x008fc60003f26270 */
[----:B------:R-:W-:-:S04]  /*14260*/  IMAD.IADD R7, R10, 0x1, R7 ;  /* 0x000000010a077824 */ /* 0x000fc800078e0207 */
[----:B------:R-:W-:-:S06]  /*14270*/  VIADD R10, R7, -UR8 ;  /* 0x80000008070a7c36 */ /* 0x000fcc0008000000 */
[----:B------:R-:W-:Y:S01]  /*14280*/  @P1 LOP3.LUT R16, R16, 0x8, RZ, 0xfc, !PT ;  /* 0x0000000810101812 */ /* 0x000fe200078efcff */
        /* <DEDUP_REMOVED lines=11> */
.L_x_11559:
[----:B------:R-:W-:-:S13]  /*14340*/  ISETP.NE.AND P1, PT, R11, 0x1, PT ;  /* 0x000000010b00780c */ /* 0x000fda0003f25270 */
[----:B------:R-:W1:Y:S02]  /*14350*/  @P1 LDC.64 R8, c[0x0][0x9e8] ;  /* 0x00027a00ff081b82 */ /* 0x000e640000000a00 */
[----:B-1----:R-:W-:-:S05]  /*14360*/  @P1 IMAD.HI.U32 R8, R7, R8, RZ ;  /* 0x0000000807081227 */ /* 0x002fca00078e00ff */
[----:B------:R-:W-:-:S07]  /*14370*/  @P1 SHF.R.U32.HI R7, RZ, R9, R8 ;  /* 0x00000009ff071219 */ /* 0x000fce0000011608 */
.L_x_11560:
[----:B------:R-:W-:Y:S05]  /*14380*/  BSYNC B0 ;  /* 0x0000000000007941 */ /* 0x000fea0003800000 */
.L_x_11558:
[----:B------:R-:W-:-:S05]  /*14390*/  IMAD R7, R7, R11, RZ ;  /* 0x0000000b07077224 */ /* 0x000fca00078e02ff */
[----:B------:R-:W-:-:S07]  /*143a0*/  VIMNMX R10, R10, R7, !PT ;  /* 0x000000070a0a7248 */ /* 0x000fce0007fe0100 */
.L_x_11557:
[----:B------:R-:W2:Y:S01]  /*143b0*/  LDL R8, [R1+0xa0] ;  /* 0x0000a00001087983 */ /* 0x000ea20000100800 */
[----:B------:R-:W-:-:S05]  /*143c0*/  VIADD R10, R10, 0x7f ;  /* 0x0000007f0a0a7836 */ /* 0x000fca0000000000 */
[----:B------:R-:W-:-:S04]  /*143d0*/  SHF.R.S32.HI R7, RZ, 0x1f, R10 ;  /* 0x0000001fff077819 */ /* 0x000fc8000001140a */
[----:B------:R-:W-:-:S04]  /*143e0*/  LEA.HI R7, R7, R10, RZ, 0x7 ;  /* 0x0000000a07077211 */ /* 0x000fc800078f38ff */
[----:B------:R-:W-:-:S04]  /*143f0*/  SHF.R.S32.HI R7, RZ, 0x7, R7 ;  /* 0x00000007ff077819 */ /* 0x000fc80000011407 */
[----:B--2---:R-:W-:-:S04]  /*14400*/  VIMNMX R8, R8, R7, !PT ;  /* 0x0000000708087248 */ /* 0x004fc80007fe0100 */
[----:B------:R-:W-:Y:S01]  /*14410*/  ISETP.GE.AND P1, PT, R0, R8, PT ;  /* 0x000000080000720c */ /* 0x000fe20003f26270 */
[----:B------:R1:W-:-:S12]  /*14420*/  STL [R1+0x44], R8 ;  /* 0x0000440801007387 */ /* 0x0003d80000100800 */
[----:B-1----:R-:W-:Y:S05]  /*14430*/  @!P1 BRA `(.L_x_11561) ;  /* 0x0000002c00449947 */ /* 0x002fea0003800000 */
[----:B------:R-:W-:Y:S01]  /*14440*/  IMAD.MOV.U32 R8, RZ, RZ, R6 ;  /* 0x000000ffff087224 */ /* 0x000fe200078e0006 */
[----:B------:R-:W-:Y:S01]  /*14450*/  MOV R10, R23 ;  /* 0x00000017000a7202 */ /* 0x000fe20000000f00 */
[----:B------:R-:W-:Y:S02]  /*14460*/  IMAD.MOV.U32 R7, RZ, RZ, R5 ;  /* 0x000000ffff077224 */ /* 0x000fe400078e0005 */
[----:B------:R-:W-:-:S07]  /*14470*/  IMAD.MOV.U32 R9, RZ, RZ, R17 ;  /* 0x000000ffff097224 */ /* 0x000fce00078e0011 */
.L_x_11573:
[----:B------:R-:W2:Y:S01]  /*14480*/  LDL R5, [R1+0x48] ;  /* 0x0000480001057983 */ /* 0x000ea20000100800 */
[----:B------:R-:W-:Y:S01]  /*14490*/  ISETP.NE.AND P1, PT, R9, 0x1, PT ;  /* 0x000000010900780c */ /* 0x000fe20003f25270 */
[----:B------:R-:W-:Y:S05]  /*144a0*/  YIELD ;  /* 0x0000000000007946 */ /* 0x000fea0003800000 */
[----:B------:R-:W-:-:S04]  /*144b0*/  SEL R23, RZ, 0x1, P1 ;  /* 0x00000001ff177807 */ /* 0x000fc80000800000 */
[----:B------:R-:W-:Y:S02]  /*144c0*/  LOP3.LUT R23, R10, R23, RZ, 0x3c, !PT ;  /* 0x000000170a177212 */ /* 0x000fe400078e3cff */
[----:B--2---:R-:W-:-:S13]  /*144d0*/  ISETP.NE.AND P1, PT, R5, RZ, PT ;  /* 0x000000ff0500720c */ /* 0x004fda0003f25270 */
[----:B------:R-:W-:Y:S05]  /*144e0*/  @P1 BRA `(.L_x_11562) ;  /* 0x00000000003c1947 */ /* 0x000fea0003800000 */
[----:B------:R-:W-:Y:S05]  /*144f0*/  @!P0 BRA `(.L_x_11563) ;  /* 0x0000000000048947 */ /* 0x000fea0003800000 */
[----:B------:R-:W-:Y:S01]  /*14500*/  BPT.TRAP 0x1 ;  /* 0x000000040000795c */ /* 0x000fe20000300000 */
.L_x_11563:
[----:B------:R-:W-:Y:S01]  /*14510*/  VIADD R5, R9, 0x1 ;  /* 0x0000000109057836 */ /* 0x000fe20000000000 */
[----:B------:R-:W-:-:S04]  /*14520*/  SHF.L.U32 R6, R23, 0x1f, RZ ;  /* 0x0000001f17067819 */ /* 0x000fc800000006ff */
[----:B------:R-:W-:-:S04]  /*14530*/  ISETP.NE.AND P2, PT, R5, 0x2, PT ;  /* 0x000000020500780c */ /* 0x000fc80003f45270 */
[----:B------:R-:W-:-:S05]  /*14540*/  SEL R5, R5, RZ, P2 ;  /* 0x000000ff05057207 */ /* 0x000fca0001000000 */
[----:B------:R-:W-:-:S04]  /*14550*/  IMAD R5, R5, 0x8, R2 ;  /* 0x0000000805057824 */ /* 0x000fc800078e0202 */
[----:B------:R1:W2:Y:S01]  /*14560*/  SYNCS.PHASECHK.TRANS64.TRYWAIT P2, [R5+URZ+0x2d830], R6 ;  /* 0x02d83006050075a7 */ /* 0x0002a2000804017f */
[----:B------:R-:W-:Y:S05]  /*14570*/  @!P0 BRA `(.L_x_11564) ;  /* 0x0000000000048947 */ /* 0x000fea0003800000 */
[----:B------:R-:W-:Y:S01]  /*14580*/  BPT.TRAP 0x1 ;  /* 0x000000040000795c */ /* 0x000fe20000300000 */
.L_x_11564:
[----:B------:R-:W-:Y:S04]  /*14590*/  BSSY B0, `(.L_x_11562) ;  /* 0x0000004000007945 */ /* 0x000fe80003800000 */
[----:B--2---:R-:W-:Y:S05]  /*145a0*/  @P2 BRA `(.L_x_11565) ;  /* 0x0000000000082947 */ /* 0x004fea0003800000 */
[----:B------:R-:W2:Y:S02]  /*145b0*/  SYNCS.PHASECHK.TRANS64.TRYWAIT P2, [R5+URZ+0x2d830], R6 ;  /* 0x02d83006050075a7 */ /* 0x000ea4000804017f */
[----:B--2---:R-:W-:Y:S05]  /*145c0*/  @!P2 BRA `(.L_x_11566) ;  /* 0x0000012c00c4a947 */ /* 0x004fea0003800000 */
.L_x_11565:
[----:B------:R-:W-:Y:S05]  /*145d0*/  BSYNC B0 ;  /* 0x0000000000007941 */ /* 0x000fea0003800000 */
.L_x_11562:
[----:B-12---:R-:W2:Y:S04]  /*145e0*/  LDL R6, [R1+0x4c] ;  /* 0x00004c0001067983 */ /* 0x006ea80000100800 */
[----:B------:R-:W3:Y:S04]  /*145f0*/  LDL.64 R26, [R1+0x10] ;  /* 0x00001000011a7983 */ /* 0x000ee80000100a00 */
[----:B------:R-:W4:Y:S04]  /*14600*/  LDL.64 R148, [R1+0x38] ;  /* 0x0000380001947983 */ /* 0x000f280000100a00 */
[----:B------:R-:W5:Y:S01]  /*14610*/  LDL.64 R146, [R1+0x30] ;  /* 0x0000300001927983 */ /* 0x000f620000100a00 */
[----:B------:R-:W1:Y:S01]  /*14620*/  S2R R5, SR_TID.X ;  /* 0x0000000000057919 */ /* 0x000e620000002100 */
[----:B------:R-:W-:Y:S01]  /*14630*/  VIADD R17, R9, 0x1 ;  /* 0x0000000109117836 */ /* 0x000fe20000000000 */
[----:B------:R-:W-:Y:S05]  /*14640*/  WARPSYNC.ALL ;  /* 0x0000000000007948 */ /* 0x000fea0003800000 */
[C---:B------:R-:W-:Y:S01]  /*14650*/  ISETP.NE.AND P2, PT, R17.reuse, 0x2, PT ;  /* 0x000000021100780c */ /* 0x040fe20003f45270 */
[----:B------:R-:W5:Y:S03]  /*14660*/  LDL.64 R144, [R1+0x28] ;  /* 0x0000280001907983 */ /* 0x000f660000100a00 */
[----:B------:R-:W-:Y:S01]  /*14670*/  SEL R17, R17, RZ, P2 ;  /* 0x000000ff11117207 */ /* 0x000fe20001000000 */
[----:B0-----:R-:W5:Y:S04]  /*14680*/  LDL.64 R142, [R1+0x20] ;  /* 0x00002000018e7983 */ /* 0x001f680000100a00 */
[----:B------:R-:W5:Y:S01]  /*14690*/  LDL.64 R140, [R1+0x18] ;  /* 0x00001800018c7983 */ /* 0x000f620000100a00 */
[----:B-1----:R-:W-:-:S05]  /*146a0*/  SHF.R.U32.HI R5, RZ, 0x7, R5 ;  /* 0x00000007ff057819 */ /* 0x002fca0000011605 */
[----:B------:R-:W-:Y:S02]  /*146b0*/  VIADD R5, R5, 0x8 ;  /* 0x0000000805057836 */ /* 0x000fe40000000000 */
[----:B------:R-:W-:Y:S02]  /*146c0*/  IMAD.MOV.U32 R13, RZ, RZ, -0x7fffffe0 ;  /* 0x80000020ff0d7424 */ /* 0x000fe400078e00ff */
[----:B------:R-:W-:-:S03]  /*146d0*/  IMAD.MOV.U32 R25, RZ, RZ, -0x7fffffe0 ;  /* 0x80000020ff197424 */ /* 0x000fc600078e00ff */
[----:B------:R-:W-:Y:S02]  /*146e0*/  R2UR UR11, R13 ;  /* 0x000000000d0b72ca */ /* 0x000fe400000e0000 */
[----:B------:R-:W-:Y:S01]  /*146f0*/  R2UR UR27, R25 ;  /* 0x00000000191b72ca */ /* 0x000fe200000e0000 */
[----:B------:R-:W-:-:S05]  /*14700*/  IMAD.MOV.U32 R21, RZ, RZ, -0x7fffffe0 ;  /* 0x80000020ff157424 */ /* 0x000fca00078e00ff */
[----:B------:R-:W-:Y:S01]  /*14710*/  R2UR UR15, R21 ;  /* 0x00000000150f72ca */ /* 0x000fe200000e0000 */
[----:B------:R0:W-:Y:S01]  /*14720*/  BAR.SYNC.DEFER_BLOCKING R5, 0x100 ;  /* 0x000400050000751d */ /* 0x0001e20000010000 */
[----:B------:R-:W-:Y:S02]  /*14730*/  IMAD.MOV.U32 R15, RZ, RZ, -0x7fffffe0 ;  /* 0x80000020ff0f7424 */ /* 0x000fe400078e00ff */
[----:B--2---:R-:W-:Y:S01]  /*14740*/  IMAD R12, R17, 0x600, R6 ;  /* 0x00000600110c7824 */ /* 0x004fe200078e0206 */
[----:B---3--:R-:W-:-:S03]  /*14750*/  R2UR UR8, R26 ;  /* 0x000000001a0872ca */ /* 0x008fc600000e0000 */
[C---:B------:R-:W-:Y:S01]  /*14760*/  VIADD R24, R12.reuse, 0x400 ;  /* 0x000004000c187836 */ /* 0x040fe20000000000 */
[----:B------:R-:W-:Y:S02]  /*14770*/  R2UR UR10, R12 ;  /* 0x000000000c0a72ca */ /* 0x000fe400000e0000 */
[----:B------:R-:W-:Y:S02]  /*14780*/  R2UR UR9, R27 ;  /* 0x000000001b0972ca */ /* 0x000fe400000e0000 */
[----:B------:R-:W-:Y:S02]  /*14790*/  R2UR UR26, R24 ;  /* 0x00000000181a72ca */ /* 0x000fe400000e0000 */
[----:B------:R-:W-:-:S09]  /*147a0*/  WARPGROUP.ARRIVE ;  /* 0x00000000000079c5 */ /* 0x000fd20000000000 */
        /* <DEDUP_REMOVED lines=41> */
.L_x_11568:
[----:B------:R-:W-:Y:S01]  /*14a40*/  SHF.L.U32 R5, R10, 0x1f, RZ ;  /* 0x0000001f0a057819 */ /* 0x000fe200000006ff */
[----:B------:R-:W-:-:S04]  /*14a50*/  IMAD R6, R9, 0x8, R2 ;  /* 0x0000000809067824 */ /* 0x000fc800078e0202 */
[----:B------:R0:W1:Y:S01]  /*14a60*/  SYNCS.PHASECHK.TRANS64.TRYWAIT P1, [R6+URZ+0x2d850], R5 ;  /* 0x02d85005060075a7 */ /* 0x000062000802017f */
[----:B------:R-:W-:Y:S05]  /*14a70*/  @!P0 BRA `(.L_x_11569) ;  /* 0x0000000000048947 */ /* 0x000fea0003800000 */
[----:B------:R-:W-:Y:S01]  /*14a80*/  BPT.TRAP 0x1 ;  /* 0x000000040000795c */ /* 0x000fe20000300000 */
.L_x_11569:
[----:B-1----:R-:W-:Y:S05]  /*14a90*/  @P1 BRA `(.L_x_11567) ;  /* 0x0000000000081947 */ /* 0x002fea0003800000 */
[----:B------:R-:W1:Y:S02]  /*14aa0*/  SYNCS.PHASECHK.TRANS64.TRYWAIT P1, [R6+URZ+0x2d850], R5 ;  /* 0x02d85005060075a7 */ /* 0x000e64000802017f */
[----:B-1----:R-:W-:Y:S05]  /*14ab0*/  @!P1 BRA `(.L_x_11570) ;  /* 0x00000128009c9947 */ /* 0x002fea0003800000 */
.L_x_11567:
[----:B------:R-:W2:Y:S01]  /*14ac0*/  LDL R14, [R1+0x94] ;  /* 0x00009400010e7983 */ /* 0x000ea20000100800 */
[----:B01----:R-:W-:Y:S01]  /*14ad0*/  VIADD R5, R2, 0x400 ;  /* 0x0000040002057836 */ /* 0x003fe20000000000 */
[----:B------:R-:W-:Y:S05]  /*14ae0*/  WARPSYNC.ALL ;  /* 0x0000000000007948 */ /* 0x000fea0003800000 */
[----:B------:R-:W-:Y:S01]  /*14af0*/  SHF.R.U32.HI R5, RZ, 0x4, R5 ;  /* 0x00000004ff057819 */ /* 0x000fe20000011605 */
[----:B------:R-:W-:Y:S01]  /*14b00*/  IMAD.MOV.U32 R11, RZ, RZ, -0x7fffffe0 ;  /* 0x80000020ff0b7424 */ /* 0x000fe200078e00ff */
[----:B------:R-:W-:Y:S01]  /*14b10*/  WARPGROUP.ARRIVE ;  /* 0x00000000000079c5 */ /* 0x000fe20000000000 */
[----:B------:R-:W-:Y:S01]  /*14b20*/  IMAD.MOV.U32 R13, RZ, RZ, -0x7fffffe0 ;  /* 0x80000020ff0d7424 */ /* 0x000fe200078e00ff */
[----:B------:R-:W-:-:S02]  /*14b30*/  LOP3.LUT R5, R5, 0x3fff, RZ, 0xc0, !PT ;  /* 0x00003fff05057812 */ /* 0x000fc400078ec0ff */
[----:B------:R-:W-:Y:S02]  /*14b40*/  R2UR UR11, R11 ;  /* 0x000000000b0b72ca */ /* 0x000fe400000e0000 */
[----:B------:R-:W-:Y:S02]  /*14b50*/  LOP3.LUT R5, R5, 0x2000000, RZ, 0xfc, !PT ;  /* 0x0200000005057812 */ /* 0x000fe400078efcff */
[----:B------:R-:W-:Y:S01]  /*14b60*/  R2UR UR47, R11 ;  /* 0x000000000b2f72ca */ /* 0x000fe200000e0000 */
[----:B------:R-:W-:Y:S01]  /*14b70*/  IMAD.MOV.U32 R11, RZ, RZ, 0x40000040 ;  /* 0x40000040ff0b7424 */ /* 0x000fe200078e00ff */
[----:B------:R-:W-:Y:S01]  /*14b80*/  R2UR UR15, R13 ;  /* 0x000000000d0f72ca */ /* 0x000fe200000e0000 */
[----:B------:R-:W-:Y:S01]  /*14b90*/  IMAD R10, R9, 0x600, R5 ;  /* 0x00000600090a7824 */ /* 0x000fe200078e0205 */
[----:B------:R-:W-:Y:S02]  /*14ba0*/  R2UR UR19, R13 ;  /* 0x000000000d1372ca */ /* 0x000fe400000e0000 */
[----:B------:R-:W-:Y:S01]  /*14bb0*/  R2UR UR9, R11 ;  /* 0x000000000b0972ca */ /* 0x000fe200000e0000 */
[----:B------:R-:W-:Y:S01]  /*14bc0*/  IMAD.MOV.U32 R11, RZ, RZ, 0x40000040 ;  /* 0x40000040ff0b7424 */ /* 0x000fe200078e00ff */
[----:B------:R-:W-:-:S02]  /*14bd0*/  IADD3 R12, R10, 0x40, RZ ;  /* 0x000000400a0c7810 */ /* 0x000fc40007ffe0ff */
[----:B------:R-:W-:Y:S02]  /*14be0*/  R2UR UR10, R10 ;  /* 0x000000000a0a72ca */ /* 0x000fe400000e0000 */
[----:B------:R-:W-:Y:S01]  /*14bf0*/  R2UR UR14, R12 ;  /* 0x000000000c0e72ca */ /* 0x000fe200000e0000 */
[----:B------:R-:W-:Y:S01]  /*14c00*/  VIADD R12, R10, 0x80 ;  /* 0x000000800a0c7836 */ /* 0x000fe20000000000 */
[C---:B------:R-:W-:Y:S02]  /*14c10*/  R2UR UR23, R13.reuse ;  /* 0x000000000d1772ca */ /* 0x040fe400000e0000 */
[C---:B------:R-:W-:Y:S02]  /*14c20*/  R2UR UR27, R13.reuse ;  /* 0x000000000d1b72ca */ /* 0x040fe400000e0000 */
[----:B------:R-:W-:Y:S01]  /*14c30*/  R2UR UR18, R12 ;  /* 0x000000000c1272ca */ /* 0x000fe200000e0000 */
[----:B------:R-:W-:Y:S01]  /*14c40*/  VIADD R12, R10, 0xc0 ;  /* 0x000000c00a0c7836 */ /* 0x000fe20000000000 */
[----:B------:R-:W-:-:S02]  /*14c50*/  R2UR UR31, R13 ;  /* 0x000000000d1f72ca */ /* 0x000fc400000e0000 */
[----:B------:R-:W-:Y:S01]  /*14c60*/  R2UR UR35, R13 ;  /* 0x000000000d2372ca */ /* 0x000fe200000e0000 */
[----:B------:R-:W-:Y:S01]  /*14c70*/  IMAD.MOV.U32 R13, RZ, RZ, 0x40000040 ;  /* 0x40000040ff0d7424 */ /* 0x000fe200078e00ff */
[----:B------:R-:W-:Y:S01]  /*14c80*/  R2UR UR22, R12 ;  /* 0x000000000c1672ca */ /* 0x000fe200000e0000 */
[----:B------:R-:W-:Y:S01]  /*14c90*/  VIADD R12, R10, 0x100 ;  /* 0x000001000a0c7836 */ /* 0x000fe20000000000 */
[----:B------:R-:W-:Y:S02]  /*14ca0*/  R2UR UR45, R11 ;  /* 0x000000000b2d72ca */ /* 0x000fe400000e0000 */
[----:B------:R-:W-:Y:S01]  /*14cb0*/  R2UR UR13, R13 ;  /* 0x000000000d0d72ca */ /* 0x000fe200000e0000 */
[----:B------:R-:W-:Y:S01]  /*14cc0*/  IMAD.MOV.U32 R13, RZ, RZ, 0x40000040 ;  /* 0x40000040ff0d7424 */ /* 0x000fe200078e00ff */
[----:B------:R-:W-:Y:S01]  /*14cd0*/  R2UR UR26, R12 ;  /* 0x000000000c1a72ca */ /* 0x000fe200000e0000 */
[----:B------:R-:W-:-:S03]  /*14ce0*/  VIADD R12, R10, 0x140 ;  /* 0x000001400a0c7836 */ /* 0x000fc60000000000 */
[----:B------:R-:W-:Y:S01]  /*14cf0*/  R2UR UR17, R13 ;  /* 0x000000000d1172ca */ /* 0x000fe200000e0000 */
[----:B------:R-:W-:Y:S01]  /*14d00*/  IMAD.MOV.U32 R13, RZ, RZ, 0x40000040 ;  /* 0x40000040ff0d7424 */ /* 0x000fe200078e00ff */
[----:B------:R-:W-:Y:S01]  /*14d10*/  R2UR UR30, R12 ;  /* 0x000000000c1e72ca */ /* 0x000fe200000e0000 */
[C---:B------:R-:W-:Y:S02]  /*14d20*/  VIADD R12, R10.reuse, 0x180 ;  /* 0x000001800a0c7836 */ /* 0x040fe40000000000 */
[----:B------:R-:W-:Y:S01]  /*14d30*/  VIADD R10, R10, 0x1c0 ;  /* 0x000001c00a0a7836 */ /* 0x000fe20000000000 */
[----:B------:R-:W-:Y:S01]  /*14d40*/  R2UR UR21, R13 ;  /* 0x000000000d1572ca */ /* 0x000fe200000e0000 */
[----:B------:R-:W-:Y:S01]  /*14d50*/  IMAD.MOV.U32 R13, RZ, RZ, 0x40000040 ;  /* 0x40000040ff0d7424 */ /* 0x000fe200078e00ff */
[----:B------:R-:W-:Y:S02]  /*14d60*/  R2UR UR34, R12 ;  /* 0x000000000c2272ca */ /* 0x000fe400000e0000 */
[----:B------:R-:W-:-:S02]  /*14d70*/  R2UR UR46, R10 ;  /* 0x000000000a2e72ca */ /* 0x000fc400000e0000 */
[----:B------:R-:W-:Y:S02]  /*14d80*/  R2UR UR25, R13 ;  /* 0x000000000d1972ca */ /* 0x000fe400000e0000 */
[----:B------:R-:W-:-:S04]  /*14d90*/  MOV R13, 0x40000040 ;  /* 0x40000040000d7802 */ /* 0x000fc80000000f00 */
[----:B------:R-:W-:Y:S01]  /*14da0*/  R2UR UR29, R13 ;  /* 0x000000000d1d72ca */ /* 0x000fe200000e0000 */
[----:B------:R-:W-:-:S05]  /*14db0*/  IMAD.MOV.U32 R13, RZ, RZ, 0x40000040 ;  /* 0x40000040ff0d7424 */ /* 0x000fca00078e00ff */
[----:B------:R-:W-:Y:S02]  /*14dc0*/  R2UR UR33, R13 ;  /* 0x000000000d2172ca */ /* 0x000fe400000e0000 */
[----:B--2---:R-:W-:Y:S02]  /*14dd0*/  LOP3.LUT R10, R14, 0x10000, RZ, 0xfc, !PT ;  /* 0x000100000e0a7812 */ /* 0x004fe400078efcff */
[----:B------:R-:W0:Y:S02]  /*14de0*/  S2R R14, SR_TID.X ;  /* 0x00000000000e7919 */ /* 0x000e240000002100 */
[C---:B------:R-:W-:Y:S01]  /*14df0*/  R2UR UR8, R10.reuse ;  /* 0x000000000a0872ca */ /* 0x040fe200000e0000 */
[----:B------:R-:W-:-:S05]  /*14e00*/  VIADD R12, R10, 0x2 ;  /* 0x000000020a0c7836 */ /* 0x000fca0000000000 */
[----:B------:R-:W-:Y:S01]  /*14e10*/  R2UR UR12, R12 ;  /* 0x000000000c0c72ca */ /* 0x000fe200000e0000 */
[----:B------:R-:W-:-:S05]  /*14e20*/  VIADD R12, R10, 0x4 ;  /* 0x000000040a0c7836 */ /* 0x000fca0000000000 */
        /* <DEDUP_REMOVED lines=9> */
[----:B------:R-:W-:Y:S01]  /*14ec0*/  VIADD R12, R10, 0x604 ;  /* 0x000006040a0c7836 */ /* 0x000fe20000000000 */
[----:B------:R-:W-:Y:S01]  /*14ed0*/  ISETP.GE.U32.AND P1, PT, R14, 0x180, PT ;  /* 0x000001800e00780c */ /* 0x000fe20003f26070 */
[----:B------:R-:W-:Y:S02]  /*14ee0*/  VIADD R10, R10, 0x606 ;  /* 0x000006060a0a7836 */ /* 0x000fe40000000000 */
[----:B------:R-:W-:Y:S01]  /*14ef0*/  VIADD R5, R5, 0x9 ;  /* 0x0000000905057836 */ /* 0x000fe20000000000 */
        /* <DEDUP_REMOVED lines=28> */
.L_x_11571:
[----:B------:R-:W-:Y:S01]  /*150c0*/  FMUL.FTZ R11, R24, UR48 ;  /* 0x00000030180b7c20 */ /* 0x000fe20008410000 */
[----:B------:R-:W-:Y:S01]  /*150d0*/  FMUL.FTZ R24, R25, UR48 ;  /* 0x0000003019187c20 */ /* 0x000fe20008410000 */
[----:B------:R-:W-:Y:S01]  /*150e0*/  FMUL.FTZ R153, R26, UR48 ;  /* 0x000000301a997c20 */ /* 0x000fe20008410000 */
[----:B------:R-:W-:Y:S01]  /*150f0*/  FMUL.FTZ R26, R28, UR48 ;  /* 0x000000301c1a7c20 */ /* 0x000fe20008410000 */
[----:B0-----:R-:W-:Y:S02]  /*15100*/  IMAD R5, R17, 0x8, R2 ;  /* 0x0000000811057824 */ /* 0x001fe400078e0202 */
[----:B------:R-:W-:Y:S01]  /*15110*/  FMUL.FTZ R28, R29, UR48 ;  /* 0x000000301d1c7c20 */ /* 0x000fe20008410000 */
[----:B------:R-:W0:Y:S01]  /*15120*/  MUFU.TANH R11, R11 ;  /* 0x0000000b000b7308 */ /* 0x000e220000002400 */
[----:B------:R-:W-:Y:S02]  /*15130*/  IMAD.U32 R6, RZ, RZ, UR38 ;  /* 0x00000026ff067e24 */ /* 0x000fe4000f8e00ff */
[----:B------:R-:W-:Y:S01]  /*15140*/  FMUL.FTZ R151, R30, UR48 ;  /* 0x000000301e977c20 */ /* 0x000fe20008410000 */
[----:B------:R-:W-:-:S02]  /*15150*/  VIADD R5, R5, 0x2d840 ;  /* 0x0002d84005057836 */ /* 0x000fc40000000000 */
[----:B------:R-:W-:Y:S01]  /*15160*/  FMUL.FTZ R30, R32, UR48 ;  /* 0x00000030201e7c20 */ /* 0x000fe20008410000 */
[----:B------:R-:W-:Y:S01]  /*15170*/  FMUL.FTZ R32, R33, UR48 ;  /* 0x0000003021207c20 */ /* 0x000fe20008410000 */
[----:B------:R-:W-:Y:S01]  /*15180*/  FMUL.FTZ R33, R36, UR48 ;  /* 0x0000003024217c20 */ /* 0x000fe20008410000 */
[----:B------:R-:W-:Y:S01]  /*15190*/  FMUL.FTZ R149, R34, UR48 ;  /* 0x0000003022957c20 */ /* 0x000fe20008410000 */
[----:B------:R-:W1:Y:S01]  /*151a0*/  MUFU.TANH R24, R24 ;  /* 0x0000001800187308 */ /* 0x000e620000002400 */
[----:B------:R-:W-:Y:S01]  /*151b0*/  PRMT R5, R6, 0x654, R5 ;  /* 0x0000065406057816 */ /* 0x000fe20000000005 */
[----:B------:R-:W-:Y:S01]  /*151c0*/  FMUL.FTZ R34, R37, UR48 ;  /* 0x0000003025227c20 */ /* 0x000fe20008410000 */
[----:B------:R-:W-:Y:S01]  /*151d0*/  FMUL.FTZ R10, R35, UR48 ;  /* 0x00000030230a7c20 */ /* 0x000fe20008410000 */
[----:B------:R-:W-:Y:S01]  /*151e0*/  FMUL.FTZ R35, R40, UR48 ;  /* 0x0000003028237c20 */ /* 0x000fe20008410000 */
[----:B------:R0:W-:Y:S01]  /*151f0*/  SYNCS.ARRIVE.TRANS64.RED.A1T0 RZ, [R5+URZ], RZ ;  /* 0x000000ff05ff79a7 */ /* 0x0001e2000810043f */
[----:B------:R-:W-:Y:S01]  /*15200*/  FMUL.FTZ R36, R41, UR48 ;  /* 0x0000003029247c20 */ /* 0x000fe20008410000 */
[----:B------:R-:W-:Y:S01]  /*15210*/  FMUL.FTZ R37, R44, UR48 ;  /* 0x000000302c257c20 */ /* 0x000fe20008410000 */
[----:B------:R-:W2:Y:S01]  /*15220*/  MUFU.TANH R26, R26 ;  /* 0x0000001a001a7308 */ /* 0x000ea20000002400 */
[----:B------:R-:W-:Y:S01]  /*15230*/  FMUL.FTZ R40, R45, UR48 ;  /* 0x000000302d287c20 */ /* 0x000fe20008410000 */
[----:B------:R-:W-:Y:S01]  /*15240*/  FMUL.FTZ R45, R48, UR48 ;  /* 0x00000030302d7c20 */ /* 0x000fe20008410000 */
[----:B------:R-:W-:Y:S01]  /*15250*/  FMUL.FTZ R139, R49, UR48 ;  /* 0x00000030318b7c20 */ /* 0x000fe20008410000 */
[----:B------:R-:W-:Y:S01]  /*15260*/  FMUL.FTZ R140, R52, UR48 ;  /* 0x00000030348c7c20 */ /* 0x000fe20008410000 */
[----:B0-----:R-:W-:Y:S01]  /*15270*/  FMNMX.FTZ R5, R11, R7, !PT ;  /* 0x000000070b057209 */ /* 0x001fe20007810000 */
        /* <DEDUP_REMOVED lines=61> */
[----:B------:R-:W-:-:S05]  /*15650*/  UMOV UR51, UR6 ;  /* 0x0000000600337c82 */ /* 0x000fca0008000000 */
        /* <DEDUP_REMOVED lines=117> */
[----:B------:R-:W-:-:S04]  /*15db0*/  FMUL.FTZ R38, R5, UR51 ;  /* 0x0000003305267c20 */ /* 0x000fc80008410000 */
[----:B------:R-:W-:Y:S01]  /*15dc0*/  FADD.FTZ R42, -R6, R8 ;  /* 0x00000008062a7221 */ /* 0x000fe20000010100 */
[----:B------:R-:W-:Y:S01]  /*15dd0*/  FMUL.FTZ R8, R7, UR51 ;  /* 0x0000003307087c20 */ /* 0x000fe20008410000 */
[--C-:B------:R-:W-:Y:S01]  /*15de0*/  FFMA.FTZ R33, R33, UR51, -R38.reuse ;  /* 0x0000003321217c23 */ /* 0x100fe20008010826 */
[--C-:B------:R-:W-:Y:S01]  /*15df0*/  FFMA.FTZ R79, R24, UR51, -R38.reuse ;  /* 0x00000033184f7c23 */ /* 0x100fe20008010826 */
[----:B------:R-:W-:Y:S01]  /*15e00*/  FMUL.FTZ R7, R42, UR51 ;  /* 0x000000332a077c20 */ /* 0x000fe20008410000 */
[--C-:B------:R-:W-:Y:S01]  /*15e10*/  FFMA.FTZ R42, R11, UR51, -R38.reuse ;  /* 0x000000330b2a7c23 */ /* 0x100fe20008010826 */
[--C-:B------:R-:W-:Y:S01]  /*15e20*/  FFMA.FTZ R11, R80, UR51, -R38.reuse ;  /* 0x00000033500b7c23 */ /* 0x100fe20008010826 */
[----:B------:R-:W-:Y:S01]  /*15e30*/  FMUL.FTZ R80, R6, UR51 ;  /* 0x0000003306507c20 */ /* 0x000fe20008410000 */
[--C-:B------:R-:W-:Y:S01]  /*15e40*/  FFMA.FTZ R26, R26, UR51, -R38.reuse ;  /* 0x000000331a1a7c23 */ /* 0x100fe20008010826 */
[--C-:B------:R-:W-:Y:S01]  /*15e50*/  FFMA.FTZ R28, R28, UR51, -R38.reuse ;  /* 0x000000331c1c7c23 */ /* 0x100fe20008010826 */
[----:B------:R-:W-:Y:S01]  /*15e60*/  FFMA.FTZ R30, R30, UR51, -R38 ;  /* 0x000000331e1e7c23 */ /* 0x000fe20008010826 */
[----:B------:R-:W-:Y:S01]  /*15e70*/  FFMA.FTZ R78, R153, UR51, -R80 ;  /* 0x00000033994e7c23 */ /* 0x000fe20008010850 */
        /* <DEDUP_REMOVED lines=55> */
[----:B------:R-:W-:-:S02]  /*161f0*/  FFMA.FTZ R21, R21, UR51, -R80 ;  /* 0x0000003315157c23 */ /* 0x000fc40008010850 */
[----:B------:R-:W0:Y:S01]  /*16200*/  MUFU.EX2 R78, R78 ;  /* 0x0000004e004e7308 */ /* 0x000e220000000800 */
[----:B-1----:R-:W-:-:S07]  /*16210*/  FFMA.FTZ R4, R8, R4, R32 ;  /* 0x0000000408047223 */ /* 0x002fce0000010020 */
[----:B------:R1:W-:Y:S08]  /*16220*/  MUFU.EX2 R42, R76 ;  /* 0x0000004c002a7308 */ /* 0x0003f00000000800 */
[----:B------:R-:W2:Y:S01]  /*16230*/  MUFU.EX2 R79, R79 ;  /* 0x0000004f004f7308 */ /* 0x000ea20000000800 */
[----:B-1----:R-:W-:Y:S01]  /*16240*/  FFMA.FTZ R76, R151, UR51, -R80 ;  /* 0x00000033974c7c23 */ /* 0x002fe20008010850 */
[----:B0-----:R-:W-:-:S06]  /*16250*/  FFMA.FTZ R3, R7, R3, R78 ;  /* 0x0000000307037223 */ /* 0x001fcc000001004e */
[----:B------:R-:W-:Y:S08]  /*16260*/  MUFU.EX2 R73, R24 ;  /* 0x0000001800497308 */ /* 0x000ff00000000800 */
[----:B------:R-:W0:Y:S01]  /*16270*/  MUFU.EX2 R33, R33 ;  /* 0x0000002100217308 */ /* 0x000e220000000800 */
[----:B--2---:R-:W-:-:S07]  /*16280*/  FADD.FTZ R4, R79, R4 ;  /* 0x000000044f047221 */ /* 0x004fce0000010000 */
[----:B------:R1:W-:Y:S08]  /*16290*/  MUFU.EX2 R24, R35 ;  /* 0x0000002300187308 */ /* 0x0003f00000000800 */
[----:B------:R-:W2:Y:S01]  /*162a0*/  MUFU.EX2 R34, R26 ;  /* 0x0000001a00227308 */ /* 0x000ea20000000800 */
[----:B-1----:R-:W-:-:S07]  /*162b0*/  FFMA.FTZ R35, R150, UR51, -R80 ;  /* 0x0000003396237c23 */ /* 0x002fce0008010850 */
[----:B------:R-:W1:Y:S08]  /*162c0*/  MUFU.EX2 R76, R76 ;  /* 0x0000004c004c7308 */ /* 0x000e700000000800 */
[----:B------:R-:W3:Y:S08]  /*162d0*/  MUFU.EX2 R77, R28 ;  /* 0x0000001c004d7308 */ /* 0x000ef00000000800 */
[----:B------:R-:W4:Y:S08]  /*162e0*/  MUFU.EX2 R35, R35 ;  /* 0x0000002300237308 */ /* 0x000f300000000800 */
[----:B------:R5:W-:Y:S08]  /*162f0*/  MUFU.EX2 R26, R37 ;  /* 0x00000025001a7308 */ /* 0x000bf00000000800 */
[----:B------:R-:W4:Y:S01]  /*16300*/  MUFU.EX2 R36, R30 ;  /* 0x0000001e00247308 */ /* 0x000f220000000800 */
[----:B-----5:R-:W-:-:S07]  /*16310*/  FFMA.FTZ R37, R10, UR51, -R80 ;  /* 0x000000330a257c23 */ /* 0x020fce0008010850 */
[----:B------:R-:W5:Y:S08]  /*16320*/  MUFU.EX2 R74, R74 ;  /* 0x0000004a004a7308 */ /* 0x000f700000000800 */
[----:B------:R-:W-:Y:S08]  /*16330*/  MUFU.EX2 R28, R45 ;  /* 0x0000002d001c7308 */ /* 0x000ff00000000800 */
[----:B------:R-:W5:Y:S08]  /*16340*/  MUFU.EX2 R75, R75 ;  /* 0x0000004b004b7308 */ /* 0x000f700000000800 */
[----:B------:R0:W-:Y:S08]  /*16350*/  MUFU.EX2 R45, R66 ;  /* 0x00000042002d7308 */ /* 0x0001f00000000800 */
[----:B------:R-:W5:Y:S01]  /*16360*/  MUFU.EX2 R37, R37 ;  /* 0x0000002500257308 */ /* 0x000f620000000800 */
[----:B0-----:R-:W-:Y:S01]  /*16370*/  FFMA.FTZ R66, R12, UR51, -R80 ;  /* 0x000000330c427c23 */ /* 0x001fe20008010850 */
[----:B------:R-:W-:Y:S01]  /*16380*/  FADD.FTZ R80, R33, R3 ;  /* 0x0000000321507221 */ /* 0x000fe20000010000 */
[----:B--2---:R-:W-:-:S03]  /*16390*/  FADD.FTZ R3, R34, R4 ;  /* 0x0000000422037221 */ /* 0x004fc60000010000 */
[----:B-1----:R-:W-:Y:S01]  /*163a0*/  FADD.FTZ R4, R76, R80 ;  /* 0x000000504c047221 */ /* 0x002fe20000010000 */
[----:B---3--:R-:W-:Y:S01]  /*163b0*/  FADD.FTZ R3, R77, R3 ;  /* 0x000000034d037221 */ /* 0x008fe20000010000 */
[----:B------:R-:W0:Y:S02]  /*163c0*/  MUFU.EX2 R72, R72 ;  /* 0x0000004800487308 */ /* 0x000e240000000800 */
[----:B----4-:R-:W-:Y:S01]  /*163d0*/  FADD.FTZ R4, R35, R4 ;  /* 0x0000000423047221 */ /* 0x010fe20000010000 */
[----:B------:R-:W-:-:S03]  /*163e0*/  FADD.FTZ R3, R36, R3 ;  /* 0x0000000324037221 */ /* 0x000fc60000010000 */
[----:B-----5:R-:W-:Y:S01]  /*163f0*/  FADD.FTZ R4, R74, R4 ;  /* 0x000000044a047221 */ /* 0x020fe20000010000 */
[----:B------:R-:W-:Y:S01]  /*16400*/  FADD.FTZ R3, R75, R3 ;  /* 0x000000034b037221 */ /* 0x000fe20000010000 */
[----:B------:R-:W1:Y:S02]  /*16410*/  MUFU.EX2 R39, R39 ;  /* 0x0000002700277308 */ /* 0x000e640000000800 */
[----:B------:R-:W-:Y:S01]  /*16420*/  FADD.FTZ R4, R37, R4 ;  /* 0x0000000425047221 */ /* 0x000fe20000010000 */
[----:B------:R-:W-:-:S04]  /*16430*/  FADD.FTZ R3, R38, R3 ;  /* 0x0000000326037221 */ /* 0x000fc80000010000 */
[----:B------:R-:W-:Y:S01]  /*16440*/  FADD.FTZ R3, R73, R3 ;  /* 0x0000000349037221 */ /* 0x000fe20000010000 */
[----:B------:R-:W2:Y:S01]  /*16450*/  MUFU.EX2 R70, R70 ;  /* 0x0000004600467308 */ /* 0x000ea20000000800 */
[----:B0-----:R-:W-:Y:S02]  /*16460*/  FADD.FTZ R4, R72, R4 ;  /* 0x0000000448047221 */ /* 0x001fe40000010000 */
[----:B------:R-:W-:-:S05]  /*16470*/  FADD.FTZ R3, R24, R3 ;  /* 0x0000000318037221 */ /* 0x000fca0000010000 */
[----:B------:R-:W0:Y:S01]  /*16480*/  MUFU.EX2 R71, R71 ;  /* 0x0000004700477308 */ /* 0x000e220000000800 */
[----:B-1----:R-:W-:-:S07]  /*16490*/  FADD.FTZ R4, R39, R4 ;  /* 0x0000000427047221 */ /* 0x002fce0000010000 */
[----:B------:R-:W1:Y:S01]  /*164a0*/  MUFU.EX2 R25, R25 ;  /* 0x0000001900197308 */ /* 0x000e620000000800 */
[----:B--2---:R-:W-:-:S07]  /*164b0*/  FADD.FTZ R4, R70, R4 ;  /* 0x0000000446047221 */ /* 0x004fce0000010000 */
[----:B------:R-:W2:Y:S01]  /*164c0*/  MUFU.EX2 R68, R68 ;  /* 0x0000004400447308 */ /* 0x000ea20000000800 */
[----:B0-----:R-:W-:-:S04]  /*164d0*/  FADD.FTZ R3, R71, R3 ;  /* 0x0000000347037221 */ /* 0x001fc80000010000 */
[----:B------:R-:W-:-:S03]  /*164e0*/  FADD.FTZ R3, R26, R3 ;  /* 0x000000031a037221 */ /* 0x000fc60000010000 */
        /* <DEDUP_REMOVED lines=85> */
.L_x_11572:
[----:B------:R-:W2:Y:S04]  /*16a40*/  LDL R84, [R1] ;  /* 0x0000000001547983 */ /* 0x000ea80000100800 */
[----:B------:R-:W3:Y:S04]  /*16a50*/  LDL R85, [R1+0x70] ;  /* 0x0000700001557983 */ /* 0x000ee80000100800 */
[----:B------:R-:W4:Y:S01]  /*16a60*/  LDL R82, [R1+0x8] ;  /* 0x0000080001527983 */ /* 0x000f220000100800 */
[----:B------:R-:W-:-:S03]  /*16a70*/  IMAD R9, R9, 0x8, R2 ;  /* 0x0000000809097824 */ /* 0x000fc600078e0202 */
[----:B------:R-:W5:Y:S04]  /*16a80*/  LDL R81, [R1+0x4] ;  /* 0x0000040001517983 */ /* 0x000f680000100800 */
[----:B------:R-:W5:Y:S01]  /*16a90*/  LDL R83, [R1+0x74] ;  /* 0x0000740001537983 */ /* 0x000f620000100800 */
[----:B------:R-:W-:Y:S02]  /*16aa0*/  VIADD R9, R9, 0x2d860 ;  /* 0x0002d86009097836 */ /* 0x000fe40000000000 */
[----:B------:R-:W-:-:S05]  /*16ab0*/  IMAD.U32 R80, RZ, RZ, UR38 ;  /* 0x00000026ff507e24 */ /* 0x000fca000f8e00ff */
[----:B------:R-:W-:-:S04]  /*16ac0*/  PRMT R9, R80, 0x654, R9 ;  /* 0x0000065450097816 */ /* 0x000fc80000000009 */
[----:B------:R0:W-:Y:S02]  /*16ad0*/  SYNCS.ARRIVE.TRANS64.RED.A1T0 RZ, [R9+URZ], RZ ;  /* 0x000000ff09ff79a7 */ /* 0x0001e4000810043f */
[----:B0-----:R-:W5:Y:S01]  /*16ae0*/  LDL R9, [R1+0x44] ;  /* 0x0000440001097983 */ /* 0x001f620000100800 */
        /* <DEDUP_REMOVED lines=70> */
[----:B--2---:R0:W-:Y:S04]  /*16f50*/  STSM.16.M88.4 [R84+0x21800], R32 ;  /* 0x0218002054007844 */ /* 0x0041e80000000200 */
[----:B---3--:R1:W-:Y:S04]  /*16f60*/  STSM.16.M88.4 [R85], R36 ;  /* 0x0000002455007844 */ /* 0x0083e80000000200 */
[----:B----4-:R2:W-:Y:S04]  /*16f70*/  STSM.16.M88.4 [R82], R24 ;  /* 0x0000001852007844 */ /* 0x0105e80000000200 */
[----:B-----5:R3:W-:Y:S01]  /*16f80*/  STSM.16.M88.4 [R81], R28 ;  /* 0x0000001c51007844 */ /* 0x0207e20000000200 */
[----:B0-----:R-:W-:-:S02]  /*16f90*/  F2FP.F16.F32.PACK_AB R32, R63, R62 ;  /* 0x0000003e3f20723e */ /* 0x001fc400000000ff */
[----:B------:R-:W-:Y:S02]  /*16fa0*/  F2FP.F16.F32.PACK_AB R33, R60, R61 ;  /* 0x0000003d3c21723e */ /* 0x000fe400000000ff */
[----:B------:R-:W-:Y:S02]  /*16fb0*/  F2FP.F16.F32.PACK_AB R34, R59, R58 ;  /* 0x0000003a3b22723e */ /* 0x000fe400000000ff */
[----:B------:R-:W-:Y:S02]  /*16fc0*/  F2FP.F16.F32.PACK_AB R35, R56, R57 ;  /* 0x000000393823723e */ /* 0x000fe400000000ff */
[----:B-1----:R-:W-:Y:S02]  /*16fd0*/  F2FP.F16.F32.PACK_AB R36, R55, R54 ;  /* 0x000000363724723e */ /* 0x002fe400000000ff */
[----:B------:R-:W-:Y:S02]  /*16fe0*/  F2FP.F16.F32.PACK_AB R37, R52, R53 ;  /* 0x000000353425723e */ /* 0x000fe400000000ff */
[----:B------:R-:W-:-:S02]  /*16ff0*/  F2FP.F16.F32.PACK_AB R38, R51, R50 ;  /* 0x000000323326723e */ /* 0x000fc400000000ff */
[----:B------:R-:W-:Y:S02]  /*17000*/  F2FP.F16.F32.PACK_AB R39, R48, R49 ;  /* 0x000000313027723e */ /* 0x000fe400000000ff */
[----:B--2---:R-:W-:Y:S02]  /*17010*/  F2FP.F16.F32.PACK_AB R24, R10, R11 ;  /* 0x0000000b0a18723e */ /* 0x004fe400000000ff */
[----:B------:R-:W-:Y:S02]  /*17020*/  F2FP.F16.F32.PACK_AB R25, R15, R14 ;  /* 0x0000000e0f19723e */ /* 0x000fe400000000ff */
[----:B------:R-:W-:Y:S02]  /*17030*/  F2FP.F16.F32.PACK_AB R26, R13, R12 ;  /* 0x0000000c0d1a723e */ /* 0x000fe400000000ff */
        /* <DEDUP_REMOVED lines=10> */
[----:B0-----:R-:W0:Y:S01]  /*170e0*/  FENCE.VIEW.ASYNC.S ;  /* 0x00000000000073c6 */ /* 0x001e220000000000 */
[C---:B------:R-:W-:Y:S01]  /*170f0*/  ISETP.GT.AND P1, PT, R0.reuse, R9, PT ;  /* 0x000000090000720c */ /* 0x040fe20003f24270 */
[----:B------:R-:W-:-:S02]  /*17100*/  VIADD R0, R0, 0xffffffff ;  /* 0xffffffff00007836 */ /* 0x000fc40000000000 */
[----:B------:R-:W-:Y:S02]  /*17110*/  IMAD.MOV.U32 R10, RZ, RZ, R23 ;  /* 0x000000ffff0a7224 */ /* 0x000fe400078e0017 */
[----:B------:R-:W-:Y:S01]  /*17120*/  IMAD.MOV.U32 R9, RZ, RZ, R17 ;  /* 0x000000ffff097224 */ /* 0x000fe200078e0011 */
[----:B0-----:R-:W-:-:S07]  /*17130*/  NOP ;  /* 0x0000000000007918 */ /* 0x001fce0000000000 */
[----:B---3--:R-:W-:Y:S05]  /*17140*/  @P1 BRA `(.L_x_11573) ;  /* 0xffffffd000cc1947 */ /* 0x008fea000383ffff */
.L_x_11561:
[----:B------:R-:W2:Y:S02]  /*17150*/  LDL R7, [R1+0xa0] ;  /* 0x0000a00001077983 */ /* 0x000ea40000100800 */
[----:B--2---:R-:W-:-:S13]  /*17160*/  ISETP.GE.AND P1, PT, R0, R7, PT ;  /* 0x000000070000720c */ /* 0x004fda0003f26270 */
[----:B------:R-:W-:Y:S05]  /*17170*/  @!P1 BRA `(.L_x_11574) ;  /* 0x0000003c00889947 */ /* 0x000fea0003800000 */
[----:B------:R-:W-:Y:S01]  /*17180*/  IMAD.MOV.U32 R8, RZ, RZ, R6 ;  /* 0x000000ffff087224 */ /* 0x000fe200078e0006 */
[----:B------:R-:W-:Y:S01]  /*17190*/  MOV R9, R5 ;  /* 0x0000000500097202 */ /* 0x000fe20000000f00 */
[----:B------:R-:W-:Y:S02]  /*171a0*/  IMAD.MOV.U32 R10, RZ, RZ, R23 ;  /* 0x000000ffff0a7224 */ /* 0x000fe400078e0017 */
[----:B------:R-:W-:-:S07]  /*171b0*/  IMAD.MOV.U32 R7, RZ, RZ, R17 ;  /* 0x000000ffff077224 */ /* 0x000fce00078e0011 */
.L_x_11594:
        /* <DEDUP_REMOVED lines=9> */
.L_x_11576:
        /* <DEDUP_REMOVED lines=8> */
.L_x_11577:
[----:B------:R-:W-:Y:S04]  /*172d0*/  BSSY B0, `(.L_x_11575) ;  /* 0x0000004000007945 */ /* 0x000fe80003800000 */
[----:B--2---:R-:W-:Y:S05]  /*172e0*/  @P2 BRA `(.L_x_11578) ;  /* 0x0000000000082947 */ /* 0x004fea0003800000 */
[----:B------:R-:W2:Y:S02]  /*172f0*/  SYNCS.PHASECHK.TRANS64.TRYWAIT P2, [R5+URZ+0x2d830], R6 ;  /* 0x02d83006050075a7 */ /* 0x000ea4000804017f */
[----:B--2---:R-:W-:Y:S05]  /*17300*/  @!P2 BRA `(.L_x_11579) ;  /* 0x00000100009ca947 */ /* 0x004fea0003800000 */
.L_x_11578:
[----:B------:R-:W-:Y:S05]  /*17310*/  BSYNC B0 ;  /* 0x0000000000007941 */ /* 0x000fea0003800000 */
.L_x_11575:
        /* <DEDUP_REMOVED lines=70> */
.L_x_11581:
[----:B------:R-:W-:Y:S01]  /*17780*/  SHF.L.U32 R5, R10, 0x1f, RZ ;  /* 0x0000001f0a057819 */ /* 0x000fe200000006ff */
[----:B------:R-:W-:-:S04]  /*17790*/  IMAD R6, R7, 0x8, R2 ;  /* 0x0000000807067824 */ /* 0x000fc800078e0202 */
[----:B------:R0:W1:Y:S01]  /*177a0*/  SYNCS.PHASECHK.TRANS64.TRYWAIT P1, [R6+URZ+0x2d850], R5 ;  /* 0x02d85005060075a7 */ /* 0x000062000802017f */
[----:B------:R-:W-:Y:S05]  /*177b0*/  @!P0 BRA `(.L_x_11582) ;  /* 0x0000000000048947 */ /* 0x000fea0003800000 */
[----:B------:R-:W-:Y:S01]  /*177c0*/  BPT.TRAP 0x1 ;  /* 0x000000040000795c */ /* 0x000fe20000300000 */
.L_x_11582:
[----:B-1----:R-:W-:Y:S05]  /*177d0*/  @P1 BRA `(.L_x_11580) ;  /* 0x0000000000081947 */ /* 0x002fea0003800000 */
[----:B------:R-:W1:Y:S02]  /*177e0*/  SYNCS.PHASECHK.TRANS64.TRYWAIT P1, [R6+URZ+0x2d850], R5 ;  /* 0x02d85005060075a7 */ /* 0x000e64000802017f */
[----:B-1----:R-:W-:Y:S05]  /*177f0*/  @!P1 BRA `(.L_x_11583) ;  /* 0x000000fc00749947 */ /* 0x002fea0003800000 */
.L_x_11580:
[----:B------:R-:W2:Y:S01]  /*17800*/  LDL R14, [R1+0x94] ;  /* 0x00009400010e7983 */ /* 0x000ea20000100800 */
[----:B01----:R-:W-:Y:S01]  /*17810*/  VIADD R5, R2, 0x400 ;  /* 0x0000040002057836 */ /* 0x003fe20000000000 */
[----:B------:R-:W-:Y:S05]  /*17820*/  WARPSYNC.ALL ;  /* 0x0000000000007948 */ /* 0x000fea0003800000 */
[----:B------:R-:W-:Y:S01]  /*17830*/  SHF.R.U32.HI R5, RZ, 0x4, R5 ;  /* 0x00000004ff057819 */ /* 0x000fe20000011605 */
[----:B------:R-:W-:Y:S01]  /*17840*/  WARPGROUP.ARRIVE ;  /* 0x00000000000079c5 */ /* 0x000fe20000000000 */
[----:B------:R-:W-:Y:S01]  /*17850*/  MOV R11, 0x80000020 ;  /* 0x80000020000b7802 */ /* 0x000fe20000000f00 */
        /* <DEDUP_REMOVED lines=10> */
[C---:B------:R-:W-:Y:S01]  /*17900*/  VIADD R12, R10.reuse, 0x40 ;  /* 0x000000400a0c7836 */ /* 0x040fe20000000000 */
[----:B------:R-:W-:Y:S01]  /*17910*/  R2UR UR10, R10 ;  /* 0x000000000a0a72ca */ /* 0x000fe200000e0000 */
[----:B------:R-:W-:Y:S01]  /*17920*/  IMAD.MOV.U32 R11, RZ, RZ, 0x40000040 ;  /* 0x40000040ff0b7424 */ /* 0x000fe200078e00ff */
[----:B------:R-:W-:-:S02]  /*17930*/  R2UR UR23, R13 ;  /* 0x000000000d1772ca */ /* 0x000fc400000e0000 */
[----:B------:R-:W-:Y:S01]  /*17940*/  R2UR UR14, R12 ;  /* 0x000000000c0e72ca */ /* 0x000fe200000e0000 */
[----:B------:R-:W-:Y:S01]  /*17950*/  VIADD R12, R10, 0x80 ;  /* 0x000000800a0c7836 */ /* 0x000fe20000000000 */
[C---:B------:R-:W-:Y:S02]  /*17960*/  R2UR UR27, R13.reuse ;  /* 0x000000000d1b72ca */ /* 0x040fe400000e0000 */
[C---:B------:R-:W-:Y:S02]  /*17970*/  R2UR UR31, R13.reuse ;  /* 0x000000000d1f72ca */ /* 0x040fe400000e0000 */
        /* <DEDUP_REMOVED lines=13> */
[----:B------:R-:W-:Y:S01]  /*17a50*/  R2UR UR30, R12 ;  /* 0x000000000c1e72ca */ /* 0x000fe200000e0000 */
[C---:B------:R-:W-:Y:S01]  /*17a60*/  VIADD R12, R10.reuse, 0x180 ;  /* 0x000001800a0c7836 */ /* 0x040fe20000000000 */
[----:B------:R-:W-:Y:S01]  /*17a70*/  R2UR UR21, R13 ;  /* 0x000000000d1572ca */ /* 0x000fe200000e0000 */
[----:B------:R-:W-:Y:S02]  /*17a80*/  VIADD R10, R10, 0x1c0 ;  /* 0x000001c00a0a7836 */ /* 0x000fe40000000000 */
[----:B------:R-:W-:Y:S01]  /*17a90*/  IMAD.MOV.U32 R13, RZ, RZ, 0x40000040 ;  /* 0x40000040ff0d7424 */ /* 0x000fe200078e00ff */
[----:B------:R-:W-:Y:S02]  /*17aa0*/  R2UR UR34, R12 ;  /* 0x000000000c2272ca */ /* 0x000fe400000e0000 */
[----:B------:R-:W-:Y:S02]  /*17ab0*/  R2UR UR46, R10 ;  /* 0x000000000a2e72ca */ /* 0x000fe400000e0000 */
        /* <DEDUP_REMOVED lines=16> */
[----:B------:R-:W-:Y:S02]  /*17bc0*/  R2UR UR24, R12 ;  /* 0x000000000c1872ca */ /* 0x000fe400000e0000 */
[----:B------:R-:W-:Y:S02]  /*17bd0*/  IADD3 R12, R10, 0x602, RZ ;  /* 0x000006020a0c7810 */ /* 0x000fe40007ffe0ff */
[----:B0-----:R-:W-:Y:S02]  /*17be0*/  SHF.R.U32.HI R5, RZ, 0x7, R14 ;  /* 0x00000007ff057819 */ /* 0x001fe4000001160e */
[----:B------:R-:W-:Y:S01]  /*17bf0*/  R2UR UR28, R12 ;  /* 0x000000000c1c72ca */ /* 0x000fe200000e0000 */
[----:B------:R-:W-:Y:S01]  /*17c00*/  VIADD R12, R10, 0x604 ;  /* 0x000006040a0c7836 */ /* 0x000fe20000000000 */
[----:B------:R-:W-:Y:S01]  /*17c10*/  ISETP.GE.U32.AND P1, PT, R14, 0x180, PT ;  /* 0x000001800e00780c */ /* 0x000fe20003f26070 */
[----:B------:R-:W-:Y:S02]  /*17c20*/  VIADD R10, R10, 0x606 ;  /* 0x000006060a0a7836 */ /* 0x000fe40000000000 */
[----:B------:R-:W-:Y:S01]  /*17c30*/  VIADD R5, R5, 0x9 ;  /* 0x0000000905057836 */ /* 0x000fe20000000000 */
[----:B------:R-:W-:-:S02]  /*17c40*/  R2UR UR32, R12 ;  /* 0x000000000c2072ca */ /* 0x000fc400000e0000 */
[----:B------:R-:W-:Y:S02]  /*17c50*/  R2UR UR44, R10 ;  /* 0x000000000a2c72ca */ /* 0x000fe400000e0000 */
[----:B------:R-:W-:Y:S01]  /*17c60*/  SEL R5, R5, 0x9, !P1 ;  /* 0x0000000905057807 */ /* 0x000fe20004800000 */
        /* <DEDUP_REMOVED lines=25> */
.L_x_11584:
[----:B------:R-:W2:Y:S01]  /*17e00*/  LDL R11, [R1+0x5c] ;  /* 0x00005c00010b7983 */ /* 0x000ea20000100800 */
[----:B------:R-:W1:Y:S03]  /*17e10*/  LDC R6, c[0x0][0x448] ;  /* 0x00011200ff067b82 */ /* 0x000e660000000800 */
[----:B0-----:R-:W2:Y:S05]  /*17e20*/  LDL R5, [R1+0x9c] ;  /* 0x00009c0001057983 */ /* 0x001eaa0000100800 */
[----:B------:R-:W0:Y:S01]  /*17e30*/  LDC R139, c[0x0][0x9e4] ;  /* 0x00027900ff8b7b82 */ /* 0x000e220000000800 */
[----:B-1----:R-:W-:-:S13]  /*17e40*/  ISETP.NE.AND P1, PT, R6, 0x1, PT ;  /* 0x000000010600780c */ /* 0x002fda0003f25270 */
[----:B------:R-:W1:Y:S08]  /*17e50*/  @P1 LDC R10, c[0x0][0x44c] ;  /* 0x00011300ff0a1b82 */ /* 0x000e700000000800 */
[----:B------:R-:W3:Y:S01]  /*17e60*/  @P1 LDC R6, c[0x0][0x450] ;  /* 0x00011400ff061b82 */ /* 0x000ee20000000800 */
[----:B------:R-:W-:Y:S01]  /*17e70*/  FMUL.FTZ R141, R38, UR43 ;  /* 0x0000002b268d7c20 */ /* 0x000fe20008410000 */
[----:B------:R-:W-:-:S02]  /*17e80*/  IMAD.U32 R38, RZ, RZ, UR38 ;  /* 0x00000026ff267e24 */ /* 0x000fc4000f8e00ff */
        /* <DEDUP_REMOVED lines=54> */
[----:B0-----:R-:W-:-:S02]  /*181f0*/  ISETP.GE.AND P3, PT, R139, 0x1, PT ;  /* 0x000000018b00780c */ /* 0x001fc40003f66270 */
[----:B------:R-:W-:Y:S01]  /*18200*/  IADD3 R86, -R156, 0x1, -R76 ;  /* 0x000000019c567810 */ /* 0x000fe20007ffe94c */
[----:B------:R-:W0:Y:S03]  /*18210*/  MUFU.TANH R150, R150 ;  /* 0x0000009600967308 */ /* 0x000e260000002400 */
[----:B------:R-:W-:-:S05]  /*18220*/  IADD3 R86, -R154, R86, R157 ;  /* 0x000000569a567210 */ /* 0x000fca0007ffe19d */
[----:B------:R-:W4:Y:S01]  /*18230*/  MUFU.TANH R146, R146 ;  /* 0x0000009200927308 */ /* 0x000f220000002400 */
        /* <DEDUP_REMOVED lines=21> */
[----:B--2---:R-:W-:-:S02]  /*18390*/  IMAD.IADD R5, R5, 0x1, R11 ;  /* 0x0000000105057824 */ /* 0x004fc400078e020b */
[----:B------:R-:W-:Y:S01]  /*183a0*/  FMUL.FTZ R11, R24, UR43 ;  /* 0x0000002b180b7c20 */ /* 0x000fe20008410000 */
[----:B------:R-:W-:Y:S01]  /*183b0*/  FMUL.FTZ R24, R28, UR43 ;  /* 0x0000002b1c187c20 */ /* 0x000fe20008410000 */
[----:B------:R-:W-:Y:S01]  /*183c0*/  FMUL.FTZ R28, R32, UR43 ;  /* 0x0000002b201c7c20 */ /* 0x000fe20008410000 */
[----:B------:R-:W-:Y:S01]  /*183d0*/  FMUL.FTZ R32, R36, UR43 ;  /* 0x0000002b24207c20 */ /* 0x000fe20008410000 */
[----:B-1----:R-:W-:-:S04]  /*183e0*/  @P1 IMAD.HI.U32 R10, R5, R10, RZ ;  /* 0x0000000a050a1227 */ /* 0x002fc800078e00ff */
[----:B------:R-:W-:Y:S01]  /*183f0*/  IMAD R36, R17, 0x8, R2 ;  /* 0x0000000811247824 */ /* 0x000fe200078e0202 */
[----:B---3--:R-:W-:-:S03]  /*18400*/  @P1 SHF.R.U32.HI R5, RZ, R6, R10 ;  /* 0x00000006ff051219 */ /* 0x008fc6000001160a */
[----:B------:R-:W-:-:S05]  /*18410*/  VIADD R36, R36, 0x2d840 ;  /* 0x0002d84024247836 */ /* 0x000fca0000000000 */
[----:B------:R-:W-:Y:S02]  /*18420*/  PRMT R38, R38, 0x654, R36 ;  /* 0x0000065426267816 */ /* 0x000fe40000000024 */
[----:B------:R-:W1:Y:S01]  /*18430*/  SHFL.IDX PT, R36, R5, RZ, 0x1c1f ;  /* 0x001c1fff05247589 */ /* 0x000e6200000e0000 */
[----:B------:R-:W-:Y:S01]  /*18440*/  FMUL.FTZ R10, R25, UR43 ;  /* 0x0000002b190a7c20 */ /* 0x000fe20008410000 */
[----:B------:R-:W-:Y:S01]  /*18450*/  FMUL.FTZ R6, R42, UR43 ;  /* 0x0000002b2a067c20 */ /* 0x000fe20008410000 */
[----:B------:R-:W-:Y:S01]  /*18460*/  FMUL.FTZ R25, R43, UR43 ;  /* 0x0000002b2b197c20 */ /* 0x000fe20008410000 */
[----:B------:R-:W-:Y:S01]  /*18470*/  FMUL.FTZ R42, R48, UR43 ;  /* 0x0000002b302a7c20 */ /* 0x000fe20008410000 */
[----:B------:R-:W-:Y:S01]  /*18480*/  FMUL.FTZ R48, R71, UR43 ;  /* 0x0000002b47307c20 */ /* 0x000fe20008410000 */
[----:B------:R-:W-:Y:S01]  /*18490*/  FMUL.FTZ R43, R79, UR43 ;  /* 0x0000002b4f2b7c20 */ /* 0x000fe20008410000 */
        /* <DEDUP_REMOVED lines=33> */
[----:B------:R-:W-:Y:S01]  /*186b0*/  VIADD R86, R86, UR52 ;  /* 0x0000003456567c36 */ /* 0x000fe20008000000 */
[----:B------:R0:W-:Y:S06]  /*186c0*/  SYNCS.ARRIVE.TRANS64.RED.A1T0 RZ, [R38+URZ], RZ ;  /* 0x000000ff26ff79a7 */ /* 0x0001ec000810043f */
        /* <DEDUP_REMOVED lines=9> */
[----:B-1----:R-:W-:-:S02]  /*18760*/  IMAD.IADD R87, R36, 0x1, R85 ;  /* 0x0000000124577824 */ /* 0x002fc400078e0255 */
[----:B------:R-:W-:Y:S01]  /*18770*/  IMAD.IADD R139, R36, 0x1, R86 ;  /* 0x00000001248b7824 */ /* 0x000fe200078e0256 */
[----:B--234-:R-:W-:Y:S06]  /*18780*/  @!P3 BRA `(.L_x_11585) ;  /* 0x000000000058b947 */ /* 0x01cfec0003800000 */
[----:B------:R-:W-:Y:S01]  /*18790*/  IADD3 R36, -R154, R157, R36 ;  /* 0x0000009d9a247210 */ /* 0x000fe20007ffe124 */
[----:B------:R-:W-:Y:S03]  /*187a0*/  BSSY B0, `(.L_x_11586) ;  /* 0x0000010000007945 */ /* 0x000fe60003800000 */
[----:B------:R-:W-:-:S13]  /*187b0*/  ISETP.GT.AND P1, PT, R36, -0x1, PT ;  /* 0xffffffff2400780c */ /* 0x000fda0003f24270 */
[----:B------:R-:W-:Y:S05]  /*187c0*/  @P1 BRA `(.L_x_11587) ;  /* 0x0000000000201947 */ /* 0x000fea0003800000 */
[----:B0-----:R-:W-:Y:S01]  /*187d0*/  IMAD.U32 R38, RZ, RZ, UR5 ;  /* 0x00000005ff267e24 */ /* 0x001fe2000f8e00ff */
[----:B------:R-:W-:-:S04]  /*187e0*/  LOP3.LUT R36, RZ, R36, RZ, 0x33, !PT ;  /* 0x00000024ff247212 */ /* 0x000fc800078e33ff */
[----:B------:R-:W-:-:S13]  /*187f0*/  ISETP.NE.AND P1, PT, R38, 0x1, PT ;  /* 0x000000012600780c */ /* 0x000fda0003f25270 */
[----:B------:R-:W0:Y:S02]  /*18800*/  @P1 LDC.64 R50, c[0x0][0x9e8] ;  /* 0x00027a00ff321b82 */ /* 0x000e240000000a00 */
[----:B0-----:R-:W-:-:S05]  /*18810*/  @P1 IMAD.HI.U32 R50, R36, R50, RZ ;  /* 0x0000003224321227 */ /* 0x001fca00078e00ff */
[----:B------:R-:W-:-:S04]  /*18820*/  @P1 SHF.R.U32.HI R36, RZ, R51, R50 ;  /* 0x00000033ff241219 */ /* 0x000fc80000011632 */
[----:B------:R-:W-:Y:S01]  /*18830*/  LOP3.LUT R36, RZ, R36, RZ, 0x33, !PT ;  /* 0x00000024ff247212 */ /* 0x000fe200078e33ff */
[----:B------:R-:W-:Y:S06]  /*18840*/  BRA `(.L_x_11588) ;  /* 0x0000000000147947 */ /* 0x000fec0003800000 */
.L_x_11587:
[----:B0-----:R-:W-:-:S05]  /*18850*/  IMAD.U32 R38, RZ, RZ, UR5 ;  /* 0x00000005ff267e24 */ /* 0x001fca000f8e00ff */
[----:B------:R-:W-:-:S13]  /*18860*/  ISETP.NE.AND P1, PT, R38, 0x1, PT ;  /* 0x000000012600780c */ /* 0x000fda0003f25270 */
[----:B------:R-:W0:Y:S02]  /*18870*/  @P1 LDC.64 R50, c[0x0][0x9e8] ;  /* 0x00027a00ff321b82 */ /* 0x000e240000000a00 */
[----:B0-----:R-:W-:-:S05]  /*18880*/  @P1 IMAD.HI.U32 R50, R36, R50, RZ ;  /* 0x0000003224321227 */ /* 0x001fca00078e00ff */
[----:B------:R-:W-:-:S07]  /*18890*/  @P1 SHF.R.U32.HI R36, RZ, R51, R50 ;  /* 0x00000033ff241219 */ /* 0x000fce0000011632 */
.L_x_11588:
[----:B------:R-:W-:Y:S05]  /*188a0*/  BSYNC B0 ;  /* 0x0000000000007941 */ /* 0x000fea0003800000 */
.L_x_11586:
[----:B------:R-:W-:-:S05]  /*188b0*/  IMAD R36, R36, R38, -R76 ;  /* 0x0000002624247224 */ /* 0x000fca00078e0a4c */
[----:B------:R-:W-:-:S04]  /*188c0*/  IADD3 R36, -R156, R36, RZ ;  /* 0x000000249c247210 */ /* 0x000fc80007ffe1ff */
[----:B------:R-:W-:Y:S02]  /*188d0*/  VIMNMX R139, R139, R36, !PT ;  /* 0x000000248b8b7248 */ /* 0x000fe40007fe0100 */
[----:B------:R-:W-:-:S07]  /*188e0*/  VIADDMNMX R87, R36, R38, R87, PT ;  /* 0x0000002624577246 */ /* 0x000fce0003800157 */
.L_x_11585:
[----:B------:R-:W-:Y:S01]  /*188f0*/  ISETP.GT.AND P5, PT, R0, -0x1, PT ;  /* 0xffffffff0000780c */ /* 0x000fe20003fa4270 */
[----:B------:R-:W1:Y:S03]  /*18900*/  SHFL.IDX PT, R5, R5, 0x1, 0x1c1f ;  /* 0x003c1f0005057f89 */ /* 0x000e6600000e0000 */
[C---:B------:R-:W-:Y:S02]  /*18910*/  ISETP.GT.AND P2, PT, R139.reuse, RZ, P5 ;  /* 0x000000ff8b00720c */ /* 0x040fe40002f44270 */
[----:B------:R-:W-:Y:S02]  /*18920*/  ISETP.GT.AND P1, PT, R139, 0x1, P5 ;  /* 0x000000018b00780c */ /* 0x000fe40002f24270 */
[C---:B------:R-:W-:Y:S02]  /*18930*/  ISETP.LT.OR P2, PT, R87.reuse, 0x1, P2 ;  /* 0x000000015700780c */ /* 0x040fe40001741670 */
[----:B------:R-:W-:-:S02]  /*18940*/  ISETP.LT.OR P1, PT, R87, 0x2, P1 ;  /* 0x000000025700780c */ /* 0x000fc40000f21670 */
[----:B------:R-:W-:Y:S02]  /*18950*/  FSEL R82, R11, -INF , !P2 ;  /* 0xff8000000b527808 */ /* 0x000fe40005000000 */
[----:B0-----:R-:W-:Y:S02]  /*18960*/  FSEL R79, R10, -INF , !P1 ;  /* 0xff8000000a4f7808 */ /* 0x001fe40004800000 */
[C---:B------:R-:W-:Y:S02]  /*18970*/  ISETP.GT.AND P2, PT, R139.reuse, 0x8, P5 ;  /* 0x000000088b00780c */ /* 0x040fe40002f44270 */
[----:B------:R-:W-:Y:S02]  /*18980*/  ISETP.GT.AND P1, PT, R139, 0x9, P5 ;  /* 0x000000098b00780c */ /* 0x000fe40002f24270 */
[C---:B------:R-:W-:Y:S02]  /*18990*/  ISETP.LT.OR P2, PT, R87.reuse, 0x9, P2 ;  /* 0x000000095700780c */ /* 0x040fe40001741670 */
[----:B------:R-:W-:-:S02]  /*189a0*/  ISETP.LT.OR P1, PT, R87, 0xa, P1 ;  /* 0x0000000a5700780c */ /* 0x000fc40000f21670 */
[----:B------:R-:W-:Y:S01]  /*189b0*/  FSEL R81, R24, -INF , !P2 ;  /* 0xff80000018517808 */ /* 0x000fe20005000000 */
[--C-:B-1----:R-:W-:Y:S01]  /*189c0*/  IMAD.IADD R85, R85, 0x1, R5.reuse ;  /* 0x0000000155557824 */ /* 0x102fe200078e0205 */
[----:B------:R-:W-:Y:S01]  /*189d0*/  FSEL R77, R13, -INF , !P1 ;  /* 0xff8000000d4d7808 */ /* 0x000fe20004800000 */
[----:B------:R-:W-:Y:S01]  /*189e0*/  IMAD.IADD R86, R86, 0x1, R5 ;  /* 0x0000000156567824 */ /* 0x000fe200078e0205 */
        /* <DEDUP_REMOVED lines=83> */
[----:B------:R-:W-:Y:S01]  /*18f20*/  FSEL R80, R83, -INF , !P1 ;  /* 0xff80000053507808 */ /* 0x000fe20004800000 */
[----:B------:R-:W-:Y:S08]  /*18f30*/  @!P3 BRA `(.L_x_11589) ;  /* 0x000000000058b947 */ /* 0x000ff00003800000 */
        /* <DEDUP_REMOVED lines=12> */
.L_x_11591:
[----:B------:R-:W-:-:S05]  /*19000*/  IMAD.U32 R35, RZ, RZ, UR5 ;  /* 0x00000005ff237e24 */ /* 0x000fca000f8e00ff */
[----:B------:R-:W-:-:S13]  /*19010*/  ISETP.NE.AND P1, PT, R35, 0x1, PT ;  /* 0x000000012300780c */ /* 0x000fda0003f25270 */
[----:B------:R-:W0:Y:S02]  /*19020*/  @P1 LDC.64 R32, c[0x0][0x9e8] ;  /* 0x00027a00ff201b82 */ /* 0x000e240000000a00 */
[----:B0-----:R-:W-:-:S05]  /*19030*/  @P1 IMAD.HI.U32 R32, R5, R32, RZ ;  /* 0x0000002005201227 */ /* 0x001fca00078e00ff */
[----:B------:R-:W-:-:S07]  /*19040*/  @P1 SHF.R.U32.HI R5, RZ, R33, R32 ;  /* 0x00000021ff051219 */ /* 0x000fce0000011620 */
.L_x_11592:
[----:B------:R-:W-:Y:S05]  /*19050*/  BSYNC B0 ;  /* 0x0000000000007941 */ /* 0x000fea0003800000 */
.L_x_11590:
[----:B------:R-:W-:-:S04]  /*19060*/  IMAD R5, R5, R35, -R76 ;  /* 0x0000002305057224 */ /* 0x000fc800078e0a4c */
[----:B------:R-:W-:-:S05]  /*19070*/  IMAD.IADD R5, R5, 0x1, -R156 ;  /* 0x0000000105057824 */ /* 0x000fca00078e0a9c */
[----:B------:R-:W-:Y:S02]  /*19080*/  VIMNMX R86, R86, R5, !PT ;  /* 0x0000000556567248 */ /* 0x000fe40007fe0100 */
[----:B------:R-:W-:-:S07]  /*19090*/  VIADDMNMX R85, R5, R35, R85, PT ;  /* 0x0000002305557246 */ /* 0x000fce0003800155 */
.L_x_11589:
        /* <DEDUP_REMOVED lines=30> */
[----:B------:R-:W-:-:S02]  /*19280*/  LOP3.LUT R16, R16, 0xdfffffff, RZ, 0xc0, !PT ;  /* 0xdfffffff10107812 */ /* 0x000fc400078ec0ff */
[----:B------:R-:W-:Y:S02]  /*19290*/  FMNMX.FTZ R5, R65, R5, !PT ;  /* 0x0000000541057209 */ /* 0x000fe40007810000 */
[----:B------:R-:W-:Y:S02]  /*192a0*/  @P0 LOP3.LUT R16, R16, 0x20000000, RZ, 0xfc, !PT ;  /* 0x2000000010100812 */ /* 0x000fe400078efcff */
[----:B------:R-:W-:Y:S02]  /*192b0*/  FMNMX.FTZ R5, R62, R5, !PT ;  /* 0x000000053e057209 */ /* 0x000fe40007810000 */
[C---:B------:R-:W-:Y:S02]  /*192c0*/  ISETP.GT.AND P1, PT, R86.reuse, 0x1, P5 ;  /* 0x000000015600780c */ /* 0x040fe40002f24270 */
[----:B------:R-:W-:Y:S02]  /*192d0*/  FMNMX.FTZ R5, R63, R5, !PT ;  /* 0x000000053f057209 */ /* 0x000fe40007810000 */
[----:B------:R-:W-:-:S02]  /*192e0*/  ISETP.GT.AND P2, PT, R86, 0x28, P5 ;  /* 0x000000285600780c */ /* 0x000fc40002f44270 */
[----:B------:R-:W-:Y:S02]  /*192f0*/  FMNMX.FTZ R5, R58, R5, !PT ;  /* 0x000000053a057209 */ /* 0x000fe40007810000 */
[----:B------:R-:W-:Y:S02]  /*19300*/  LOP3.LUT R16, R16, 0xfffffffd, RZ, 0xc0, !PT ;  /* 0xfffffffd10107812 */ /* 0x000fe400078ec0ff */
[----:B------:R-:W-:Y:S02]  /*19310*/  FMNMX.FTZ R5, R59, R5, !PT ;  /* 0x000000053b057209 */ /* 0x000fe40007810000 */
[C---:B------:R-:W-:Y:S02]  /*19320*/  ISETP.LT.OR P1, PT, R85.reuse, 0x2, P1 ;  /* 0x000000025500780c */ /* 0x040fe40000f21670 */
[----:B------:R-:W-:Y:S02]  /*19330*/  FMNMX.FTZ R5, R54, R5, !PT ;  /* 0x0000000536057209 */ /* 0x000fe40007810000 */
[----:B------:R-:W-:-:S02]  /*19340*/  ISETP.LT.OR P2, PT, R85, 0x29, P2 ;  /* 0x000000295500780c */ /* 0x000fc40001741670 */
[----:B------:R-:W-:Y:S02]  /*19350*/  FMNMX.FTZ R5, R55, R5, !PT ;  /* 0x0000000537057209 */ /* 0x000fe40007810000 */
[----:B------:R-:W-:Y:S02]  /*19360*/  ISETP.GT.AND P6, PT, R86, 0x69, P5 ;  /* 0x000000695600780c */ /* 0x000fe40002fc4270 */
[----:B------:R-:W-:Y:S02]  /*19370*/  FMNMX.FTZ R5, R50, R5, !PT ;  /* 0x0000000532057209 */ /* 0x000fe40007810000 */
[----:B------:R-:W-:Y:S02]  /*19380*/  @P4 LOP3.LUT R16, R16, 0x2, RZ, 0xfc, !PT ;  /* 0x0000000210104812 */ /* 0x000fe400078efcff */
[----:B------:R-:W-:Y:S02]  /*19390*/  FMNMX.FTZ R5, R51, R5, !PT ;  /* 0x0000000533057209 */ /* 0x000fe40007810000 */
[----:B------:R-:W-:-:S02]  /*193a0*/  FSEL R33, R146, -INF , !P1 ;  /* 0xff80000092217808 */ /* 0x000fc40004800000 */
[----:B------:R-:W-:Y:S02]  /*193b0*/  FMNMX.FTZ R5, R40, R5, !PT ;  /* 0x0000000528057209 */ /* 0x000fe40007810000 */
[----:B------:R-:W-:Y:S02]  /*193c0*/  FSEL R68, R12, -INF , !P2 ;  /* 0xff8000000c447808 */ /* 0x000fe40005000000 */
[----:B------:R-:W-:Y:S02]  /*193d0*/  FMNMX.FTZ R5, R47, R5, !PT ;  /* 0x000000052f057209 */ /* 0x000fe40007810000 */
[----:B------:R-:W-:Y:S02]  /*193e0*/  ISETP.GT.AND P0, PT, R86, RZ, P5 ;  /* 0x000000ff5600720c */ /* 0x000fe40002f04270 */
[----:B------:R-:W-:Y:S02]  /*193f0*/  FMNMX.FTZ R5, R42, R5, !PT ;  /* 0x000000052a057209 */ /* 0x000fe40007810000 */
[----:B------:R-:W-:-:S02]  /*19400*/  ISETP.LT.OR P4, PT, R85, 0x6a, P6 ;  /* 0x0000006a5500780c */ /* 0x000fc40003781670 */
[----:B------:R-:W-:Y:S02]  /*19410*/  FMNMX.FTZ R5, R45, R5, !PT ;  /* 0x000000052d057209 */ /* 0x000fe40007810000 */
[C---:B------:R-:W-:Y:S02]  /*19420*/  ISETP.GT.AND P1, PT, R86.reuse, 0x9, P5 ;  /* 0x000000095600780c */ /* 0x040fe40002f24270 */
[----:B------:R-:W-:Y:S02]  /*19430*/  FMNMX.FTZ R5, R13, R5, !PT ;  /* 0x000000050d057209 */ /* 0x000fe40007810000 */
[----:B------:R-:W-:Y:S02]  /*19440*/  ISETP.GT.AND P2, PT, R86, 0x30, P5 ;  /* 0x000000305600780c */ /* 0x000fe40002f44270 */
[----:B------:R-:W-:Y:S02]  /*19450*/  FMNMX.FTZ R5, R10, R5, !PT ;  /* 0x000000050a057209 */ /* 0x000fe40007810000 */
[----:B------:R-:W-:-:S02]  /*19460*/  ISETP.GT.AND P3, PT, R86, 0x70, P5 ;  /* 0x000000705600780c */ /* 0x000fc40002f64270 */
[----:B------:R-:W-:Y:S02]  /*19470*/  FMNMX.FTZ R5, R11, R5, !PT ;  /* 0x000000050b057209 */ /* 0x000fe40007810000 */
[C---:B------:R-:W-:Y:S02]  /*19480*/  ISETP.LT.OR P0, PT, R85.reuse, 0x1, P0 ;  /* 0x000000015500780c */ /* 0x040fe40000701670 */
        /* <DEDUP_REMOVED lines=8> */
[----:B------:R-:W-:Y:S02]  /*19510*/  ISETP.GT.AND P1, PT, R86, 0x11, P5 ;  /* 0x000000115600780c */ /* 0x000fe40002f24270 */
[----:B------:R-:W-:Y:S02]  /*19520*/  FSEL R14, R34, -INF , !P3 ;  /* 0xff800000220e7808 */ /* 0x000fe40005800000 */
[----:B------:R-:W-:-:S02]  /*19530*/  ISETP.LT.OR P1, PT, R85, 0x12, P1 ;  /* 0x000000125500780c */ /* 0x000fc40000f21670 */
[----:B------:R-:W-:Y:S02]  /*19540*/  ISETP.GT.AND P2, PT, R86, 0x38, P5 ;  /* 0x000000385600780c */ /* 0x000fe40002f44270 */
[----:B------:R-:W-:Y:S02]  /*19550*/  FSEL R37, R142, -INF , !P1 ;  /* 0xff8000008e257808 */ /* 0x000fe40004800000 */
[----:B------:R-:W-:Y:S02]  /*19560*/  ISETP.GT.AND P1, PT, R86, 0x19, P5 ;  /* 0x000000195600780c */ /* 0x000fe40002f24270 */
[C---:B------:R-:W-:Y:S02]  /*19570*/  ISETP.LT.OR P2, PT, R85.reuse, 0x39, P2 ;  /* 0x000000395500780c */ /* 0x040fe40001741670 */
[----:B------:R-:W-:Y:S02]  /*19580*/  ISETP.LT.OR P1, PT, R85, 0x1a, P1 ;  /* 0x0000001a5500780c */ /* 0x000fe40000f21670 */
[----:B0-----:R-:W-:-:S02]  /*19590*/  FMNMX.FTZ R5, R5, R6, !PT ;  /* 0x0000000605057209 */ /* 0x001fc40007810000 */
[----:B------:R-:W-:Y:S02]  /*195a0*/  FSEL R39, R140, -INF , !P1 ;  /* 0xff8000008c277808 */ /* 0x000fe40004800000 */
[C---:B------:R-:W-:Y:S01]  /*195b0*/  ISETP.GT.AND P1, PT, R86.reuse, 0x21, P5 ;  /* 0x000000215600780c */ /* 0x040fe20002f24270 */
[----:B------:R-:W0:Y:S01]  /*195c0*/  SHFL.BFLY PT, R6, R5, 0x1, 0x1f ;  /* 0x0c201f0005067f89 */ /* 0x000e2200000e0000 */
[----:B------:R-:W-:Y:S02]  /*195d0*/  FSEL R64, R15, -INF , !P2 ;  /* 0xff8000000f407808 */ /* 0x000fe40005000000 */
[----:B------:R-:W-:Y:S02]  /*195e0*/  ISETP.LT.OR P1, PT, R85, 0x22, P1 ;  /* 0x000000225500780c */ /* 0x000fe40000f21670 */
[----:B------:R-:W-:Y:S02]  /*195f0*/  ISETP.GT.AND P2, PT, R86, 0x40, P5 ;  /* 0x000000405600780c */ /* 0x000fe40002f44270 */
[----:B------:R-:W-:-:S02]  /*19600*/  FSEL R25, R25, -INF , !P1 ;  /* 0xff80000019197808 */ /* 0x000fc40004800000 */
[C---:B------:R-:W-:Y:S02]  /*19610*/  ISETP.GT.AND P1, PT, R86.reuse, 0x29, P5 ;  /* 0x000000295600780c */ /* 0x040fe40002f24270 */
[C---:B------:R-:W-:Y:S02]  /*19620*/  ISETP.LT.OR P2, PT, R85.reuse, 0x41, P2 ;  /* 0x000000415500780c */ /* 0x040fe40001741670 */
[----:B------:R-:W-:Y:S02]  /*19630*/  ISETP.LT.OR P1, PT, R85, 0x2a, P1 ;  /* 0x0000002a5500780c */ /* 0x000fe40000f21670 */
[----:B------:R-:W-:Y:S02]  /*19640*/  FSEL R61, R21, -INF , !P2 ;  /* 0xff800000153d7808 */ /* 0x000fe40005000000 */
[----:B------:R-:W-:Y:S02]  /*19650*/  FSEL R27, R27, -INF , !P1 ;  /* 0xff8000001b1b7808 */ /* 0x000fe40004800000 */
[----:B------:R-:W-:-:S02]  /*19660*/  ISETP.GT.AND P1, PT, R86, 0x31, P5 ;  /* 0x000000315600780c */ /* 0x000fc40002f24270 */
[C---:B------:R-:W-:Y:S02]  /*19670*/  ISETP.GT.AND P2, PT, R86.reuse, 0x48, P5 ;  /* 0x000000485600780c */ /* 0x040fe40002f44270 */
[----:B------:R-:W-:Y:S02]  /*19680*/  ISETP.LT.OR P1, PT, R85, 0x32, P1 ;  /* 0x000000325500780c */ /* 0x000fe40000f21670 */
[----:B0-----:R-:W-:Y:S02]  /*19690*/  FMNMX.FTZ R5, R5, R6, !PT ;  /* 0x0000000605057209 */ /* 0x001fe40007810000 */
[----:B------:R-:W-:Y:S02]  /*196a0*/  FSEL R29, R29, -INF , !P1 ;  /* 0xff8000001d1d7808 */ /* 0x000fe40004800000 */
[C---:B------:R-:W-:Y:S01]  /*196b0*/  FSETP.NEU.FTZ.AND P6, PT, R5.reuse, -INF , PT ;  /* 0xff8000000500780b */ /* 0x040fe20003fdd000 */
[----:B------:R-:W-:Y:S01]  /*196c0*/  FMUL.FTZ R6, R5, UR51 ;  /* 0x0000003305067c20 */ /* 0x000fe20008410000 */
[----:B------:R-:W-:-:S02]  /*196d0*/  ISETP.GT.AND P1, PT, R86, 0x39, P5 ;  /* 0x000000395600780c */ /* 0x000fc40002f24270 */
[----:B------:R-:W-:Y:S02]  /*196e0*/  FSEL R12, R5, RZ, P6 ;  /* 0x000000ff050c7208 */ /* 0x000fe40003000000 */
[----:B------:R-:W-:Y:S02]  /*196f0*/  FSEL R6, R6, RZ, P6 ;  /* 0x000000ff06067208 */ /* 0x000fe40003000000 */
[C---:B------:R-:W-:Y:S01]  /*19700*/  ISETP.LT.OR P1, PT, R85.reuse, 0x3a, P1 ;  /* 0x0000003a5500780c */ /* 0x040fe20000f21670 */
[----:B------:R-:W-:Y:S01]  /*19710*/  FADD.FTZ R12, -R12, R9 ;  /* 0x000000090c0c7221 */ /* 0x000fe20000010100 */
[----:B------:R-:W-:Y:S01]  /*19720*/  ISETP.LT.OR P2, PT, R85, 0x49, P2 ;  /* 0x000000495500780c */ /* 0x000fe20001741670 */
        /* <DEDUP_REMOVED lines=33> */
[----:B------:R-:W-:Y:S01]  /*19940*/  FMUL.FTZ R12, R12, UR51 ;  /* 0x000000330c0c7c20 */ /* 0x000fe20008410000 */
[----:B------:R-:W-:Y:S01]  /*19950*/  FSEL R31, R31, -INF , !P1 ;  /* 0xff8000001f1f7808 */ /* 0x000fe20004800000 */
[----:B------:R-:W-:Y:S01]  /*19960*/  MUFU.EX2 R32, R32 ;  /* 0x0000002000207308 */ /* 0x000fe20000000800 */
[----:B------:R-:W-:-:S02]  /*19970*/  FMNMX.FTZ R6, R33, R6, !PT ;  /* 0x0000000621067209 */ /* 0x000fc40007810000 */
[----:B------:R-:W-:Y:S02]  /*19980*/  ISETP.GT.AND P1, PT, R86, 0x41, P5 ;  /* 0x000000415600780c */ /* 0x000fe40002f24270 */
[----:B------:R-:W-:Y:S02]  /*19990*/  FMNMX.FTZ R6, R76, R6, !PT ;  /* 0x000000064c067209 */ /* 0x000fe40007810000 */
[----:B------:R-:W-:Y:S01]  /*199a0*/  ISETP.LT.OR P1, PT, R85, 0x42, P1 ;  /* 0x000000425500780c */ /* 0x000fe20000f21670 */
[----:B------:R-:W0:Y:S01]  /*199b0*/  MUFU.EX2 R12, R12 ;  /* 0x0000000c000c7308 */ /* 0x000e220000000800 */
[----:B------:R-:W-:Y:S02]  /*199c0*/  FMNMX.FTZ R6, R35, R6, !PT ;  /* 0x0000000623067209 */ /* 0x000fe40007810000 */
[----:B------:R-:W-:Y:S02]  /*199d0*/  FSEL R60, R20, -INF , !P1 ;  /* 0xff800000143c7808 */ /* 0x000fe40004800000 */
[----:B------:R-:W-:-:S02]  /*199e0*/  FMNMX.FTZ R6, R74, R6, !PT ;  /* 0x000000064a067209 */ /* 0x000fc40007810000 */
[----:B------:R-:W-:Y:S01]  /*199f0*/  ISETP.GT.AND P1, PT, R86, 0x49, P5 ;  /* 0x000000495600780c */ /* 0x000fe20002f24270 */
[----:B------:R-:W1:Y:S01]  /*19a00*/  MUFU.EX2 R79, R79 ;  /* 0x0000004f004f7308 */ /* 0x000e620000000800 */
[----:B------:R-:W-:Y:S02]  /*19a10*/  FMNMX.FTZ R6, R37, R6, !PT ;  /* 0x0000000625067209 */ /* 0x000fe40007810000 */
[----:B------:R-:W-:Y:S02]  /*19a20*/  ISETP.LT.OR P1, PT, R85, 0x4a, P1 ;  /* 0x0000004a5500780c */ /* 0x000fe40000f21670 */
[----:B------:R-:W-:Y:S02]  /*19a30*/  FMNMX.FTZ R6, R72, R6, !PT ;  /* 0x0000000648067209 */ /* 0x000fe40007810000 */
[----:B------:R-:W-:Y:S01]  /*19a40*/  FSEL R57, R57, -INF , !P2 ;  /* 0xff80000039397808 */ /* 0x000fe20005000000 */
[----:B------:R-:W-:Y:S01]  /*19a50*/  MUFU.EX2 R34, R34 ;  /* 0x0000002200227308 */ /* 0x000fe20000000800 */
[----:B------:R-:W-:Y:S01]  /*19a60*/  FMNMX.FTZ R6, R39, R6, !PT ;  /* 0x0000000627067209 */ /* 0x000fe20007810000 */
[----:B0-----:R-:W-:Y:S01]  /*19a70*/  FFMA.FTZ R4, R12, R4, R32 ;  /* 0x000000040c047223 */ /* 0x001fe20000010020 */
[----:B------:R-:W-:-:S02]  /*19a80*/  ISETP.GT.AND P2, PT, R86, 0x50, P5 ;  /* 0x000000505600780c */ /* 0x000fc40002f44270 */
[----:B------:R-:W-:Y:S02]  /*19a90*/  FMNMX.FTZ R6, R70, R6, !PT ;  /* 0x0000000646067209 */ /* 0x000fe40007810000 */
[----:B------:R-:W-:Y:S01]  /*19aa0*/  FSEL R56, R56, -INF , !P1 ;  /* 0xff80000038387808 */ /* 0x000fe20004800000 */
[----:B------:R-:W-:Y:S01]  /*19ab0*/  MUFU.EX2 R77, R77 ;  /* 0x0000004d004d7308 */ /* 0x000fe20000000800 */
[----:B------:R-:W-:Y:S01]  /*19ac0*/  FMNMX.FTZ R6, R25, R6, !PT ;  /* 0x0000000619067209 */ /* 0x000fe20007810000 */
[----:B-1----:R-:W-:Y:S01]  /*19ad0*/  FADD.FTZ R4, R79, R4 ;  /* 0x000000044f047221 */ /* 0x002fe20000010000 */
[----:B------:R-:W-:Y:S02]  /*19ae0*/  ISETP.GT.AND P1, PT, R86, 0x51, P5 ;  /* 0x000000515600780c */ /* 0x000fe40002f24270 */
[----:B------:R-:W-:Y:S02]  /*19af0*/  FMNMX.FTZ R6, R68, R6, !PT ;  /* 0x0000000644067209 */ /* 0x000fe40007810000 */
[----:B------:R-:W-:Y:S01]  /*19b00*/  ISETP.LT.OR P2, PT, R85, 0x51, P2 ;  /* 0x000000515500780c */ /* 0x000fe20001741670 */
[----:B------:R-:W-:Y:S01]  /*19b10*/  MUFU.EX2 R36, R36 ;  /* 0x0000002400247308 */ /* 0x000fe20000000800 */
[----:B------:R-:W-:-:S02]  /*19b20*/  FMNMX.FTZ R6, R27, R6, !PT ;  /* 0x000000061b067209 */ /* 0x000fc40007810000 */
[----:B------:R-:W-:Y:S02]  /*19b30*/  ISETP.LT.OR P1, PT, R85, 0x52, P1 ;  /* 0x000000525500780c */ /* 0x000fe40000f21670 */
[----:B------:R-:W-:Y:S02]  /*19b40*/  FMNMX.FTZ R6, R66, R6, !PT ;  /* 0x0000000642067209 */ /* 0x000fe40007810000 */
[----:B------:R-:W-:Y:S01]  /*19b50*/  FSEL R53, R53, -INF , !P2 ;  /* 0xff80000035357808 */ /* 0x000fe20005000000 */
[----:B------:R-:W-:Y:S01]  /*19b60*/  MUFU.EX2 R75, R75 ;  /* 0x0000004b004b7308 */ /* 0x000fe20000000800 */
[----:B------:R-:W-:Y:S02]  /*19b70*/  FMNMX.FTZ R6, R29, R6, !PT ;  /* 0x000000061d067209 */ /* 0x000fe40007810000 */
[----:B------:R-:W-:Y:S02]  /*19b80*/  ISETP.GT.AND P2, PT, R86, 0x58, P5 ;  /* 0x000000585600780c */ /* 0x000fe40002f44270 */
[----:B------:R-:W-:-:S02]  /*19b90*/  FMNMX.FTZ R6, R64, R6, !PT ;  /* 0x0000000640067209 */ /* 0x000fc40007810000 */
[----:B------:R-:W-:Y:S01]  /*19ba0*/  FSEL R52, R52, -INF , !P1 ;  /* 0xff80000034347808 */ /* 0x000fe20004800000 */
[----:B------:R-:W-:Y:S01]  /*19bb0*/  MUFU.EX2 R38, R38 ;  /* 0x0000002600267308 */ /* 0x000fe20000000800 */
[----:B------:R-:W-:Y:S02]  /*19bc0*/  FMNMX.FTZ R6, R31, R6, !PT ;  /* 0x000000061f067209 */ /* 0x000fe40007810000 */
        /* <DEDUP_REMOVED lines=16> */
[----:B------:R-:W-:Y:S02]  /*19cd0*/  ISETP.LT.OR P2, PT, R85, 0x61, P2 ;  /* 0x000000615500780c */ /* 0x000fe40001741670 */
[----:B------:R-:W-:Y:S01]  /*19ce0*/  FMNMX.FTZ R6, R49, R6, !PT ;  /* 0x0000000631067209 */ /* 0x000fe20007810000 */
[----:B------:R-:W-:Y:S01]  /*19cf0*/  MUFU.EX2 R26, R26 ;  /* 0x0000001a001a7308 */ /* 0x000fe20000000800 */
[----:B------:R-:W-:-:S02]  /*19d00*/  ISETP.LT.OR P1, PT, R85, 0x62, P1 ;  /* 0x000000625500780c */ /* 0x000fc40000f21670 */
[----:B------:R-:W-:Y:S02]  /*19d10*/  FSEL R46, R46, -INF , !P2 ;  /* 0xff8000002e2e7808 */ /* 0x000fe40005000000 */
[----:B------:R-:W-:Y:S02]  /*19d20*/  FMNMX.FTZ R6, R48, R6, !PT ;  /* 0x0000000630067209 */ /* 0x000fe40007810000 */
[----:B------:R-:W-:Y:S01]  /*19d30*/  FSEL R41, R41, -INF , !P1 ;  /* 0xff80000029297808 */ /* 0x000fe20004800000 */
[----:B------:R-:W-:Y:S01]  /*19d40*/  MUFU.EX2 R69, R69 ;  /* 0x0000004500457308 */ /* 0x000fe20000000800 */
[----:B------:R-:W-:Y:S02]  /*19d50*/  LOP3.LUT P6, RZ, R16, 0x2, RZ, 0xc0, !PT ;  /* 0x0000000210ff7812 */ /* 0x000fe400078cc0ff */
[----:B------:R-:W-:Y:S02]  /*19d60*/  FMNMX.FTZ R6, R46, R6, !PT ;  /* 0x000000062e067209 */ /* 0x000fe40007810000 */
[----:B------:R-:W-:-:S02]  /*19d70*/  FSEL R44, R44, -INF , !P6 ;  /* 0xff8000002c2c7808 */ /* 0x000fc40007000000 */
[----:B------:R-:W-:Y:S01]  /*19d80*/  FMNMX.FTZ R6, R41, R6, !PT ;  /* 0x0000000629067209 */ /* 0x000fe20007810000 */
[----:B------:R-:W-:Y:S01]  /*19d90*/  MUFU.EX2 R28, R28 ;  /* 0x0000001c001c7308 */ /* 0x000fe20000000800 */
[----:B------:R-:W-:Y:S02]  /*19da0*/  ISETP.GT.AND P2, PT, R86, 0x71, P5 ;  /* 0x000000715600780c */ /* 0x000fe40002f44270 */
[----:B------:R-:W-:Y:S02]  /*19db0*/  FSEL R43, R43, -INF , !P4 ;  /* 0xff8000002b2b7808 */ /* 0x000fe40006000000 */
[----:B------:R-:W-:Y:S02]  /*19dc0*/  FMNMX.FTZ R6, R44, R6, !PT ;  /* 0x000000062c067209 */ /* 0x000fe40007810000 */
[----:B------:R-:W-:Y:S01]  /*19dd0*/  ISETP.GT.AND P1, PT, R86, 0x78, P5 ;  /* 0x000000785600780c */ /* 0x000fe20002f24270 */
[----:B------:R-:W-:Y:S01]  /*19de0*/  MUFU.EX2 R67, R67 ;  /* 0x0000004300437308 */ /* 0x000fe20000000800 */
[----:B------:R-:W-:-:S02]  /*19df0*/  ISETP.LT.OR P2, PT, R85, 0x72, P2 ;  /* 0x000000725500780c */ /* 0x000fc40001741670 */
[----:B------:R-:W-:Y:S02]  /*19e00*/  FMNMX.FTZ R6, R43, R6, !PT ;  /* 0x000000062b067209 */ /* 0x000fe40007810000 */
[----:B------:R-:W-:Y:S02]  /*19e10*/  ISETP.GT.AND P5, PT, R86, 0x79, P5 ;  /* 0x000000795600780c */ /* 0x000fe40002fa4270 */
[----:B------:R-:W-:Y:S01]  /*19e20*/  ISETP.LT.OR P1, PT, R85, 0x79, P1 ;  /* 0x000000795500780c */ /* 0x000fe20000f21670 */
[----:B------:R-:W-:Y:S01]  /*19e30*/  MUFU.EX2 R30, R30 ;  /* 0x0000001e001e7308 */ /* 0x000fe20000000800 */
[----:B------:R-:W-:Y:S02]  /*19e40*/  FSEL R15, R149, -INF , !P2 ;  /* 0xff800000950f7808 */ /* 0x000fe40005000000 */
[----:B------:R-:W-:Y:S02]  /*19e50*/  FMNMX.FTZ R6, R14, R6, !PT ;  /* 0x000000060e067209 */ /* 0x000fe40007810000 */
[----:B------:R-:W-:-:S02]  /*19e60*/  ISETP.LT.OR P5, PT, R85, 0x7a, P5 ;  /* 0x0000007a5500780c */ /* 0x000fc40002fa1670 */
[----:B------:R-:W-:Y:S01]  /*19e70*/  FSEL R20, R148, -INF , !P1 ;  /* 0xff80000094147808 */ /* 0x000fe20004800000 */
[----:B------:R-:W-:Y:S01]  /*19e80*/  MUFU.EX2 R65, R65 ;  /* 0x0000004100417308 */ /* 0x000fe20000000800 */
[----:B------:R-:W-:Y:S02]  /*19e90*/  FMNMX.FTZ R6, R15, R6, !PT ;  /* 0x000000060f067209 */ /* 0x000fe40007810000 */
[----:B------:R-:W-:Y:S02]  /*19ea0*/  FSEL R21, R147, -INF , !P5 ;  /* 0xff80000093157808 */ /* 0x000fe40006800000 */
[----:B------:R-:W-:Y:S02]  /*19eb0*/  FMNMX.FTZ R6, R20, R6, !PT ;  /* 0x0000000614067209 */ /* 0x000fe40007810000 */
[----:B------:R-:W-:Y:S01]  /*19ec0*/  LOP3.LUT P0, RZ, R16, 0x20000000, RZ, 0xc0, !PT ;  /* 0x2000000010ff7812 */ /* 0x000fe2000780c0ff */
[----:B------:R-:W-:Y:S01]  /*19ed0*/  MUFU.EX2 R62, R62 ;  /* 0x0000003e003e7308 */ /* 0x000fe20000000800 */
[----:B------:R-:W-:-:S05]  /*19ee0*/  FMNMX.FTZ R6, R21, R6, !PT ;  /* 0x0000000615067209 */ /* 0x000fca0007810000 */
[----:B------:R-:W0:Y:S02]  /*19ef0*/  SHFL.BFLY PT, R13, R6, 0x2, 0x1f ;  /* 0x0c401f00060d7f89 */ /* 0x000e2400000e0000 */
        /* <DEDUP_REMOVED lines=13> */
[----:B------:R-:W-:Y:S02]  /*19fd0*/  FADD.FTZ R13, -R13, R8 ;  /* 0x000000080d0d7221 */ /* 0x000fe40000010100 */
[----:B------:R-:W-:Y:S02]  /*19fe0*/  MUFU.EX2 R47, R47 ;  /* 0x0000002f002f7308 */ /* 0x000fe40000000800 */
[----:B------:R-:W-:-:S06]  /*19ff0*/  FMUL.FTZ R13, R13, UR51 ;  /* 0x000000330d0d7c20 */ /* 0x000fcc0008410000 */
[----:B------:R0:W-:Y:S08]  /*1a000*/  MUFU.EX2 R8, R80 ;  /* 0x0000005000087308 */ /* 0x0001f00000000800 */
[----:B------:R-:W-:Y:S01]  /*1a010*/  MUFU.EX2 R13, R13 ;  /* 0x0000000d000d7308 */ /* 0x000fe20000000800 */
[----:B0-----:R-:W-:-:S05]  /*1a020*/  FMUL.FTZ R80, R6, UR51 ;  /* 0x0000003306507c20 */ /* 0x001fca0008410000 */
[----:B------:R-:W-:Y:S02]  /*1a030*/  FSEL R80, R80, RZ, P1 ;  /* 0x000000ff50507208 */ /* 0x000fe40000800000 */
[----:B------:R-:W-:Y:S03]  /*1a040*/  MUFU.EX2 R42, R42 ;  /* 0x0000002a002a7308 */ /* 0x000fe60000000800 */
        /* <DEDUP_REMOVED lines=37> */
[----:B-1----:R-:W-:Y:S01]  /*1a2a0*/  FADD.FTZ R80, R33, R3 ;  /* 0x0000000321507221 */ /* 0x002fe20000010000 */
[----:B------:R-:W1:Y:S01]  /*1a2b0*/  MUFU.EX2 R74, R74 ;  /* 0x0000004a004a7308 */ /* 0x000e620000000800 */
[----:B------:R-:W-:-:S02]  /*1a2c0*/  FADD.FTZ R3, R34, R4 ;  /* 0x0000000422037221 */ /* 0x000fc40000010000 */
[----:B--2---:R-:W-:Y:S02]  /*1a2d0*/  FADD.FTZ R4, R76, R80 ;  /* 0x000000504c047221 */ /* 0x004fe40000010000 */
[----:B------:R-:W-:-:S03]  /*1a2e0*/  FADD.FTZ R3, R77, R3 ;  /* 0x000000034d037221 */ /* 0x000fc60000010000 */
        /* <DEDUP_REMOVED lines=90> */
.L_x_11593:
        /* <DEDUP_REMOVED lines=108> */
[----:B------:R-:W-:Y:S02]  /*1af50*/  IMAD.MOV.U32 R9, RZ, RZ, R5 ;  /* 0x000000ffff097224 */ /* 0x000fe400078e0005 */
[----:B------:R-:W-:Y:S02]  /*1af60*/  IMAD.MOV.U32 R10, RZ, RZ, R23 ;  /* 0x000000ffff0a7224 */ /* 0x000fe400078e0017 */
[----:B------:R-:W-:Y:S01]  /*1af70*/  IMAD.MOV.U32 R7, RZ, RZ, R17 ;  /* 0x000000ffff077224 */ /* 0x000fe200078e0011 */
[----:B0-----:R-:W-:-:S03]  /*1af80*/  NOP ;  /* 0x0000000000007918 */ /* 0x001fc60000000000 */
[----:B---3--:R-:W-:Y:S05]  /*1af90*/  @P1 BRA `(.L_x_11594) ;  /* 0xffffffc000881947 */ /* 0x008fea000383ffff */
.L_x_11574:
[----:B------:R-:W-:Y:S05]  /*1afa0*/  WARPSYNC.ALL ;  /* 0x0000000000007948 */ /* 0x000fea0003800000 */
[----:B------:R-:W-:Y:S06]  /*1afb0*/  BAR.ARV 0x8, 0x200 ;  /* 0x0208000000007b1d */ /* 0x000fec0000002000 */
[----:B------:R-:W-:Y:S05]  /*1afc0*/  @!P0 BRA `(.L_x_11595) ;  /* 0x0000000000048947 */ /* 0x000fea0003800000 */
[----:B------:R-:W-:Y:S01]  /*1afd0*/  BPT.TRAP 0x1 ;  /* 0x000000040000795c */ /* 0x000fe20000300000 */
.L_x_11595:
[----:B------:R-:W-:Y:S01]  /*1afe0*/  IMAD R7, R17, 0x8, R2 ;  /* 0x0000000811077824 */ /* 0x000fe200078e0202 */
[----:B------:R-:W-:-:S04]  /*1aff0*/  SHF.L.U32 R0, R23, 0x1f, RZ ;  /* 0x0000001f17007819 */ /* 0x000fc800000006ff */
[----:B------:R1:W2:Y:S01]  /*1b000*/  SYNCS.PHASECHK.TRANS64.TRYWAIT P1, [R7+URZ+0x2d850], R0 ;  /* 0x02d85000070075a7 */ /* 0x0002a2000802017f */
[----:B------:R-:W-:Y:S05]  /*1b010*/  @!P0 BRA `(.L_x_11596) ;  /* 0x0000000000048947 */ /* 0x000fea0003800000 */
[----:B------:R-:W-:Y:S01]  /*1b020*/  BPT.TRAP 0x1 ;  /* 0x000000040000795c */ /* 0x000fe20000300000 */
.L_x_11596:
[----:B------:R-:W3:Y:S01]  /*1b030*/  LDL.LU R8, [R1+0x94] ;  /* 0x0000940001087983 */ /* 0x000ee20000300800 */
[----:B------:R-:W-:Y:S02]  /*1b040*/  VIADD R2, R2, 0x400 ;  /* 0x0000040002027836 */ /* 0x000fe40000000000 */
[----:B------:R-:W-:-:S03]  /*1b050*/  IMAD.MOV.U32 R9, RZ, RZ, 0x40000040 ;  /* 0x40000040ff097424 */ /* 0x000fc600078e00ff */
[----:B------:R-:W-:-:S04]  /*1b060*/  SHF.R.U32.HI R2, RZ, 0x4, R2 ;  /* 0x00000004ff027819 */ /* 0x000fc80000011602 */
[----:B------:R-:W-:-:S04]  /*1b070*/  LOP3.LUT R2, R2, 0x3fff, RZ, 0xc0, !PT ;  /* 0x00003fff02027812 */ /* 0x000fc800078ec0ff */
[----:B------:R-:W-:Y:S02]  /*1b080*/  LOP3.LUT R2, R2, 0x2000000, RZ, 0xfc, !PT ;  /* 0x0200000002027812 */ /* 0x000fe400078efcff */
[----:B---3--:R-:W-:Y:S01]  /*1b090*/  LOP3.LUT R8, R8, 0x10000, RZ, 0xfc, !PT ;  /* 0x0001000008087812 */ /* 0x008fe200078efcff */
[----:B--2---:R-:W-:Y:S06]  /*1b0a0*/  @P1 BRA `(.L_x_11597) ;  /* 0x0000000000081947 */ /* 0x004fec0003800000 */
[----:B------:R-:W2:Y:S02]  /*1b0b0*/  SYNCS.PHASECHK.TRANS64.TRYWAIT P1, [R7+URZ+0x2d850], R0 ;  /* 0x02d85000070075a7 */ /* 0x000ea4000802017f */
[----:B--2---:R-:W-:Y:S05]  /*1b0c0*/  @!P1 BRA `(.L_x_11598) ;  /* 0x000000c400549947 */ /* 0x004fea0003800000 */
.L_x_11597:
[----:B------:R-:W-:Y:S01]  /*1b0d0*/  IMAD R10, R17, 0x600, R2 ;  /* 0x00000600110a7824 */ /* 0x000fe200078e0202 */
[----:B------:R-:W-:Y:S05]  /*1b0e0*/  WARPSYNC.ALL ;  /* 0x0000000000007948 */ /* 0x000fea0003800000 */
[----:B------:R-:W-:Y:S01]  /*1b0f0*/  IMAD.MOV.U32 R11, RZ, RZ, -0x7fffffe0 ;  /* 0x80000020ff0b7424 */ /* 0x000fe200078e00ff */
[----:B------:R-:W-:Y:S01]  /*1b100*/  R2UR UR4, R8 ;  /* 0x00000000080472ca */ /* 0x000fe200000e0000 */
[----:B------:R-:W-:Y:S01]  /*1b110*/  WARPGROUP.ARRIVE ;  /* 0x00000000000079c5 */ /* 0x000fe20000000000 */
[----:B------:R-:W-:Y:S01]  /*1b120*/  R2UR UR5, R9 ;  /* 0x00000000090572ca */ /* 0x000fe200000e0000 */
[C---:B------:R-:W-:Y:S01]  /*1b130*/  VIADD R14, R10.reuse, 0x40 ;  /* 0x000000400a0e7836 */ /* 0x040fe20000000000 */
[----:B------:R-:W-:Y:S01]  /*1b140*/  R2UR UR6, R10 ;  /* 0x000000000a0672ca */ /* 0x000fe200000e0000 */
[----:B------:R-:W-:Y:S01]  /*1b150*/  IMAD.MOV.U32 R13, RZ, RZ, 0x40000040 ;  /* 0x40000040ff0d7424 */ /* 0x000fe200078e00ff */
[----:B------:R-:W-:Y:S01]  /*1b160*/  R2UR UR7, R11 ;  /* 0x000000000b0772ca */ /* 0x000fe200000e0000 */
[----:B------:R-:W-:Y:S01]  /*1b170*/  IMAD.MOV.U32 R15, RZ, RZ, -0x7fffffe0 ;  /* 0x80000020ff0f7424 */ /* 0x000fe200078e00ff */
[----:B------:R-:W-:Y:S01]  /*1b180*/  IADD3 R12, R8, 0x2, RZ ;  /* 0x00000002080c7810 */ /* 0x000fe20007ffe0ff */
[----:B------:R-:W-:Y:S01]  /*1b190*/  IMAD.MOV.U32 R9, RZ, RZ, 0x40000040 ;  /* 0x40000040ff097424 */ /* 0x000fe200078e00ff */
[----:B-12---:R-:W1:Y:S01]  /*1b1a0*/  SHFL.BFLY PT, R0, R3, 0x2, 0x1f ;  /* 0x0c401f0003007f89 */ /* 0x006e6200000e0000 */
[----:B------:R-:W-:-:S02]  /*1b1b0*/  IMAD.MOV.U32 R11, RZ, RZ, -0x7fffffe0 ;  /* 0x80000020ff0b7424 */ /* 0x000fc400078e00ff */
[----:B------:R-:W-:-:S06]  /*1b1c0*/  IMAD.MOV.U32 R2, RZ, RZ, RZ ;  /* 0x000000ffff027224 */ /* 0x000fcc00078e00ff */
        /* <DEDUP_REMOVED lines=52> */
[----:B------:R-:W-:Y:S02]  /*1b510*/  IMAD.MOV.U32 R15, RZ, RZ, -0x7fffffe0 ;  /* 0x80000020ff0f7424 */ /* 0x000fe400078e00ff */
[----:B------:R-:W-:-:S02]  /*1b520*/  VIADD R8, R8, 0x606 ;  /* 0x0000060608087836 */ /* 0x000fc40000000000 */
[----:B------:R-:W-:Y:S01]  /*1b530*/  VIADD R10, R10, 0x1c0 ;  /* 0x000001c00a0a7836 */ /* 0x000fe20000000000 */
[----:B------:R-:W-:Y:S02]  /*1b540*/  WARPGROUP.DEPBAR.LE gsb0, 0x0 ;  /* 0x00008000000079c5 */ /* 0x000fe40000010000 */
[----:B------:R-:W-:-:S06]  /*1b550*/  WARPGROUP.ARRIVE ;  /* 0x00000000000079c5 */ /* 0x000fcc0000000000 */
[----:B------:R-:W-:Y:S01]  /*1b560*/  HGMMA.64x96x16.F32 R88, gdesc[UR4].tnspB, R88, gsb0 ;  /* 0x41600000045879f0 */ /* 0x000fe20008000858 */
[----:B------:R-:W-:Y:S02]  /*1b570*/  R2UR UR4, R12 ;  /* 0x000000000c0472ca */ /* 0x000fe400000e0000 */
[----:B------:R-:W-:Y:S02]  /*1b580*/  R2UR UR5, R13 ;  /* 0x000000000d0572ca */ /* 0x000fe400000e0000 */
[----:B------:R-:W-:Y:S01]  /*1b590*/  R2UR UR6, R14 ;  /* 0x000000000e0672ca */ /* 0x000fe200000e0000 */
[----:B------:R-:W-:Y:S01]  /*1b5a0*/  IMAD.U32 R14, RZ, RZ, UR51 ;  /* 0x00000033ff0e7e24 */ /* 0x000fe2000f8e00ff */
[----:B------:R-:W-:Y:S01]  /*1b5b0*/  R2UR UR7, R15 ;  /* 0x000000000f0772ca */ /* 0x000fe200000e0000 */
[----:B------:R-:W-:Y:S02]  /*1b5c0*/  WARPGROUP.DEPBAR.LE gsb0, 0x0 ;  /* 0x00008000000079c5 */ /* 0x000fe40000010000 */
[----:B------:R-:W-:-:S10]  /*1b5d0*/  WARPGROUP.ARRIVE ;  /* 0x00000000000079c5 */ /* 0x000fd40000000000 */
[----:B------:R-:W-:Y:S01]  /*1b5e0*/  HGMMA.64x96x16.F32 R88, gdesc[UR4].tnspB, R88, gsb0 ;  /* 0x41600000045879f0 */ /* 0x000fe20008000858 */
[----:B------:R-:W-:Y:S01]  /*1b5f0*/  R2UR UR4, R8 ;  /* 0x00000000080472ca */ /* 0x000fe200000e0000 */
[----:B-1----:R-:W-:Y:S01]  /*1b600*/  FADD.FTZ R8, R0, R3 ;  /* 0x0000000300087221 */ /* 0x002fe20000010000 */
[----:B------:R-:W-:Y:S01]  /*1b610*/  R2UR UR5, R9 ;  /* 0x00000000090572ca */ /* 0x000fe200000e0000 */
[----:B------:R-:W-:Y:S01]  /*1b620*/  IMAD.MOV.U32 R3, RZ, RZ, -0x800000 ;  /* 0xff800000ff037424 */ /* 0x000fe200078e00ff */
[----:B------:R-:W-:Y:S01]  /*1b630*/  R2UR UR6, R10 ;  /* 0x000000000a0672ca */ /* 0x000fe200000e0000 */
[----:B------:R-:W1:Y:S01]  /*1b640*/  SHFL.BFLY PT, R9, R4, 0x2, 0x1f ;  /* 0x0c401f0004097f89 */ /* 0x000e6200000e0000 */
[----:B------:R-:W-:-:S03]  /*1b650*/  R2UR UR7, R11 ;  /* 0x000000000b0772ca */ /* 0x000fc600000e0000 */
[----:B------:R-:W2:Y:S01]  /*1b660*/  SHFL.BFLY PT, R11, R8, 0x1, 0x1f ;  /* 0x0c201f00080b7f89 */ /* 0x000ea200000e0000 */
[----:B-1----:R-:W-:Y:S01]  /*1b670*/  FADD.FTZ R9, R9, R4 ;  /* 0x0000000409097221 */ /* 0x002fe20000010000 */
[----:B------:R-:W-:Y:S02]  /*1b680*/  IMAD.MOV.U32 R4, RZ, RZ, RZ ;  /* 0x000000ffff047224 */ /* 0x000fe400078e00ff */
[----:B--2---:R-:W-:Y:S02]  /*1b690*/  FADD.FTZ R13, R8, R11 ;  /* 0x0000000b080d7221 */ /* 0x004fe40000010000 */
[----:B------:R-:W1:Y:S03]  /*1b6a0*/  SHFL.BFLY PT, R0, R9, 0x1, 0x1f ;  /* 0x0c201f0009007f89 */ /* 0x000e6600000e0000 */
[----:B------:R-:W-:-:S13]  /*1b6b0*/  FSETP.NE.FTZ.AND P2, PT, R13, RZ, PT ;  /* 0x000000ff0d00720b */ /* 0x000fda0003f55000 */
[----:B------:R-:W2:Y:S01]  /*1b6c0*/  @P2 MUFU.LG2 R11, R13 ;  /* 0x0000000d000b2308 */ /* 0x000ea20000000c00 */
[----:B------:R-:W-:Y:S01]  /*1b6d0*/  @P2 FMUL.FTZ R14, R14, 0.69314718246459960938 ;  /* 0x3f3172180e0e2820 */ /* 0x000fe20000410000 */
[----:B-1----:R-:W-:-:S06]  /*1b6e0*/  FADD.FTZ R12, R9, R0 ;  /* 0x00000000090c7221 */ /* 0x002fcc0000010000 */
[----:B------:R-:W-:Y:S01]  /*1b6f0*/  @P2 MUFU.RCP R2, R13 ;  /* 0x0000000d00022308 */ /* 0x000fe20000001000 */
[----:B------:R-:W-:Y:S02]  /*1b700*/  IMAD.U32 R9, RZ, RZ, UR51 ;  /* 0x00000033ff097e24 */ /* 0x000fe4000f8e00ff */
[----:B------:R-:W-:Y:S01]  /*1b710*/  IMAD.MOV.U32 R0, RZ, RZ, -0x800000 ;  /* 0xff800000ff007424 */ /* 0x000fe200078e00ff */
[----:B------:R-:W-:Y:S01]  /*1b720*/  FSETP.NE.FTZ.AND P1, PT, R12, RZ, PT ;  /* 0x000000ff0c00720b */ /* 0x000fe20003f35000 */
[----:B--2---:R-:W-:-:S04]  /*1b730*/  @P2 FMUL.FTZ R11, R11, 0.69314718246459960938 ;  /* 0x3f3172180b0b2820 */ /* 0x004fc80000410000 */
[----:B------:R-:W-:-:S08]  /*1b740*/  @P2 FFMA.FTZ R3, R14, R6, R11 ;  /* 0x000000060e032223 */ /* 0x000fd0000001000b */
[----:B------:R-:W1:Y:S01]  /*1b750*/  @P1 MUFU.LG2 R10, R12 ;  /* 0x0000000c000a1308 */ /* 0x000e620000000c00 */
[----:B------:R-:W-:-:S07]  /*1b760*/  @P1 FMUL.FTZ R8, R9, 0.69314718246459960938 ;  /* 0x3f31721809081820 */ /* 0x000fce0000410000 */
[----:B------:R2:W3:Y:S01]  /*1b770*/  @P1 MUFU.RCP R4, R12 ;  /* 0x0000000c00041308 */ /* 0x0004e20000001000 */
[----:B-1----:R-:W-:-:S04]  /*1b780*/  @P1 FMUL.FTZ R9, R10, 0.69314718246459960938 ;  /* 0x3f3172180a091820 */ /* 0x002fc80000410000 */
[----:B------:R-:W-:Y:S01]  /*1b790*/  @P1 FFMA.FTZ R0, R8, R5, R9 ;  /* 0x0000000508001223 */ /* 0x000fe20000010009 */
[----:B------:R-:W-:Y:S02]  /*1b7a0*/  WARPGROUP.DEPBAR.LE gsb0, 0x0 ;  /* 0x00008000000079c5 */ /* 0x000fe40000010000 */
[----:B------:R-:W-:-:S06]  /*1b7b0*/  WARPGROUP.ARRIVE ;  /* 0x00000000000079c5 */ /* 0x000fcc0000000000 */
[----:B------:R-:W-:Y:S03]  /*1b7c0*/  HGMMA.64x96x16.F32 R88, gdesc[UR4].tnspB, R88, gsb0 ;  /* 0x41600000045879f0 */ /* 0x000fe60008000858 */
[----:B------:R-:W-:Y:S02]  /*1b7d0*/  WARPGROUP.DEPBAR.LE gsb0, 0x0 ;  /* 0x00008000000079c5 */ /* 0x000fe40000010000 */
[----:B--23--:R-:W-:Y:S05]  /*1b7e0*/  @!P0 BRA `(.L_x_11599) ;  /* 0x0000000000048947 */ /* 0x00cfea0003800000 */
[----:B------:R-:W-:Y:S01]  /*1b7f0*/  BPT.TRAP 0x1 ;  /* 0x000000040000795c */ /* 0x000fe20000300000 */
.L_x_11599:
        /* <DEDUP_REMOVED lines=59> */
.L_x_11482:
[----:B------:R-:W-:Y:S05]  /*1bbb0*/  WARPSYNC.ALL ;  /* 0x0000000000007948 */ /* 0x000fea0003800000 */
[----:B------:R-:W1:Y:S08]  /*1bbc0*/  S2UR UR38, SR_CgaCtaId ;  /* 0x00000000002679c3 */ /* 0x000e700000008800 */
[----:B------:R-:W-:Y:S06]  /*1bbd0*/  BAR.SYNC.DEFER_BLOCKING 0x5, 0x200 ;  /* 0x0148000000007b1d */ /* 0x000fec0000010000 */
[----:B------:R-:W-:Y:S01]  /*1bbe0*/  UMOV UR4, 0x400 ;  /* 0x0000040000047882 */ /* 0x000fe20000000000 */
[----:B------:R-:W-:Y:S01]  /*1bbf0*/  BSSY B0, `(.L_x_11600) ;  /* 0x00002c7000007945 */ /* 0x000fe20003800000 */
[----:B-1----:R-:W-:-:S06]  /*1bc00*/  ULEA UR4, UR38, UR4, 0x18 ;  /* 0x0000000426047291 */ /* 0x002fcc000f8ec03f */
[----:B------:R-:W-:-:S05]  /*1bc10*/  IMAD.U32 R2, RZ, RZ, UR4 ;  /* 0x00000004ff027e24 */ /* 0x000fca000f8e00ff */
[----:B0-----:R0:W1:Y:S01]  /*1bc20*/  LDS.128 R32, [R2+0x2d8d0] ;  /* 0x02d8d00002207984 */ /* 0x0010620000000c00 */
[----:B------:R-:W-:Y:S06]  /*1bc30*/  BAR.ARV 0x4, 0x200 ;  /* 0x0108000000007b1d */ /* 0x000fec0000002000 */
[----:B------:R-:W-:Y:S05]  /*1bc40*/  @P0 BRA `(.L_x_11601) ;  /* 0x0000002000340947 */ /* 0x000fea0003800000 */
[----:B------:R-:W3:Y:S01]  /*1bc50*/  LDL R4, [R1+0xc4] ;  /* 0x0000c40001047983 */ /* 0x000ee20000100800 */
[----:B------:R-:W-:-:S03]  /*1bc60*/  ULDC UR4, c[0x0][0xad4] ;  /* 0x0002b50000047ab9 */ /* 0x000fc60000000800 */
[----:B------:R-:W4:Y:S04]  /*1bc70*/  LDL.LU R30, [R1+0xa8] ;  /* 0x0000a800011e7983 */ /* 0x000f280000300800 */
[----:B--2---:R-:W2:Y:S01]  /*1bc80*/  LDL R41, [R1+0xac] ;  /* 0x0000ac0001297983 */ /* 0x004ea20000100800 */
[----:B------:R-:W0:Y:S01]  /*1bc90*/  S2R R5, SR_SWINHI ;  /* 0x0000000000057919 */ /* 0x000e220000002f00 */
[----:B------:R-:W-:Y:S02]  /*1bca0*/  MOV R28, R2 ;  /* 0x00000002001c7202 */ /* 0x000fe40000000f00 */
[----:B0-----:R-:W-:-:S03]  /*1bcb0*/  MOV R29, R5 ;  /* 0x00000005001d7202 */ /* 0x001fc60000000f00 */
[----:B---3--:R-:W-:-:S03]  /*1bcc0*/  IMAD.WIDE R4, R4, 0x2, R28 ;  /* 0x0000000204047825 */ /* 0x008fc600078e021c */
[C---:B------:R-:W-:Y:S02]  /*1bcd0*/  IADD3 R39, P0, R4.reuse, 0x6020, RZ ;  /* 0x0000602004277810 */ /* 0x040fe40007f1e0ff */
[----:B------:R-:W-:-:S03]  /*1bce0*/  IADD3 R27, P4, R4, 0x20, RZ ;  /* 0x00000020041b7810 */ /* 0x000fc60007f9e0ff */
[----:B------:R-:W-:Y:S01]  /*1bcf0*/  IMAD.X R11, RZ, RZ, R5, P0 ;  /* 0x000000ffff0b7224 */ /* 0x000fe200000e0605 */
[----:B----4-:R-:W-:Y:S02]  /*1bd00*/  ISETP.NE.AND P0, PT, R30, RZ, PT ;  /* 0x000000ff1e00720c */ /* 0x010fe40003f05270 */
[----:B------:R-:W-:Y:S02]  /*1bd10*/  LOP3.LUT R7, R4, 0x180, RZ, 0xc0, !PT ;  /* 0x0000018004077812 */ /* 0x000fe400078ec0ff */
[----:B------:R-:W-:Y:S01]  /*1bd20*/  SEL R30, R30, UR4, P0 ;  /* 0x000000041e1e7c07 */ /* 0x000fe20008000000 */
[----:B------:R-:W-:Y:S05]  /*1bd30*/  WARPSYNC.ALL ;  /* 0x0000000000007948 */ /* 0x000fea0003800000 */
[----:B------:R-:W-:-:S02]  /*1bd40*/  LOP3.LUT R6, R27, 0x180, RZ, 0xc0, !PT ;  /* 0x000001801b067812 */ /* 0x000fc400078ec0ff */
[C---:B------:R-:W-:Y:S02]  /*1bd50*/  IADD3 R8, P2, R4.reuse, 0x3020, RZ ;  /* 0x0000302004087810 */ /* 0x040fe40007f5e0ff */
[C---:B------:R-:W-:Y:S02]  /*1bd60*/  IADD3 R37, P1, R4.reuse, 0x6000, RZ ;  /* 0x0000600004257810 */ /* 0x040fe40007f3e0ff */
[----:B------:R-:W-:Y:S02]  /*1bd70*/  IADD3 R31, P3, R4, 0x3000, RZ ;  /* 0x00003000041f7810 */ /* 0x000fe40007f7e0ff */
[----:B------:R-:W-:Y:S01]  /*1bd80*/  LOP3.LUT R26, R39, 0x180, RZ, 0xc0, !PT ;  /* 0x00000180271a7812 */ /* 0x000fe200078ec0ff */
[----:B------:R-:W-:Y:S01]  /*1bd90*/  IMAD.X R13, RZ, RZ, R5, P4 ;  /* 0x000000ffff0d7224 */ /* 0x000fe200020e0605 */
[----:B------:R-:W-:Y:S01]  /*1bda0*/  SHF.R.U64 R7, R7, 0x3, RZ ;  /* 0x0000000307077819 */ /* 0x000fe200000012ff */
[----:B------:R-:W-:Y:S01]  /*1bdb0*/  ULDC.64 UR4, c[0x0][0xc00] ;  /* 0x0003000000047ab9 */ /* 0x000fe20000000a00 */
[----:B------:R-:W-:Y:S01]  /*1bdc0*/  SHF.R.U64 R6, R6, 0x3, RZ ;  /* 0x0000000306067819 */ /* 0x000fe200000012ff */
[----:B------:R-:W-:Y:S01]  /*1bdd0*/  ULDC.64 UR6, c[0x0][0xc08] ;  /* 0x0003020000067ab9 */ /* 0x000fe20000000a00 */
[----:B------:R-:W-:-:S02]  /*1bde0*/  LOP3.LUT R4, R7, R4, RZ, 0x3c, !PT ;  /* 0x0000000407047212 */ /* 0x000fc400078e3cff */
[----:B------:R-:W-:Y:S02]  /*1bdf0*/  LOP3.LUT R7, R8, 0x180, RZ, 0xc0, !PT ;  /* 0x0000018008077812 */ /* 0x000fe400078ec0ff */
[----:B------:R-:W-:Y:S02]  /*1be00*/  LOP3.LUT R12, R6, R27, RZ, 0x3c, !PT ;  /* 0x0000001b060c7212 */ /* 0x000fe400078e3cff */
[----:B------:R-:W-:Y:S02]  /*1be10*/  LOP3.LUT R10, R37, 0x180, RZ, 0xc0, !PT ;  /* 0x00000180250a7812 */ /* 0x000fe400078ec0ff */
[----:B------:R-:W-:Y:S02]  /*1be20*/  LOP3.LUT R6, R31, 0x180, RZ, 0xc0, !PT ;  /* 0x000001801f067812 */ /* 0x000fe400078ec0ff */
[----:B------:R-:W-:Y:S02]  /*1be30*/  SHF.R.U64 R7, R7, 0x3, RZ ;  /* 0x0000000307077819 */ /* 0x000fe400000012ff */
[----:B------:R-:W-:-:S02]  /*1be40*/  SHF.R.U64 R10, R10, 0x3, RZ ;  /* 0x000000030a0a7819 */ /* 0x000fc400000012ff */
[----:B------:R-:W-:Y:S02]  /*1be50*/  SHF.R.U64 R6, R6, 0x3, RZ ;  /* 0x0000000306067819 */ /* 0x000fe400000012ff */
[----:B------:R-:W-:Y:S01]  /*1be60*/  SHF.R.U64 R26, R26, 0x3, RZ ;  /* 0x000000031a1a7819 */ /* 0x000fe200000012ff */
[--C-:B------:R-:W-:Y:S01]  /*1be70*/  IMAD.X R15, RZ, RZ, R5.reuse, P3 ;  /* 0x000000ffff0f7224 */ /* 0x100fe200018e0605 */
[----:B------:R-:W-:Y:S02]  /*1be80*/  LOP3.LUT R24, R7, R8, RZ, 0x3c, !PT ;  /* 0x0000000807187212 */ /* 0x000fe400078e3cff */
[----:B------:R-:W-:Y:S01]  /*1be90*/  LOP3.LUT R8, R10, R37, RZ, 0x3c, !PT ;  /* 0x000000250a087212 */ /* 0x000fe200078e3cff */
[--C-:B------:R-:W-:Y:S01]  /*1bea0*/  IMAD.X R25, RZ, RZ, R5.reuse, P2 ;  /* 0x000000ffff197224 */ /* 0x100fe200010e0605 */
[----:B------:R-:W-:Y:S01]  /*1beb0*/  LOP3.LUT R14, R6, R31, RZ, 0x3c, !PT ;  /* 0x0000001f060e7212 */ /* 0x000fe200078e3cff */
[----:B------:R-:W-:Y:S01]  /*1bec0*/  IMAD.X R9, RZ, RZ, R5, P1 ;  /* 0x000000ffff097224 */ /* 0x000fe200008e0605 */
[----:B------:R-:W-:Y:S01]  /*1bed0*/  LOP3.LUT R10, R26, R39, RZ, 0x3c, !PT ;  /* 0x000000271a0a7212 */ /* 0x000fe200078e3cff */
[----:B------:R-:W2:Y:S01]  /*1bee0*/  LDC.64 R36, c[0x0][0xc00] ;  /* 0x00030000ff247b82 */ /* 0x000ea20000000a00 */
[----:B------:R-:W-:-:S02]  /*1bef0*/  MOV R26, R4 ;  /* 0x00000004001a7202 */ /* 0x000fc40000000f00 */
[----:B------:R-:W-:Y:S02]  /*1bf00*/  F2FP.F16.F32.PACK_AB R4, R89, R88 ;  /* 0x000000585904723e */ /* 0x000fe400000000ff */
[----:B------:R-:W-:Y:S02]  /*1bf10*/  F2FP.F16.F32.PACK_AB R5, R91, R90 ;  /* 0x0000005a5b05723e */ /* 0x000fe400000000ff */
[----:B------:R-:W-:Y:S02]  /*1bf20*/  F2FP.F16.F32.PACK_AB R6, R93, R92 ;  /* 0x0000005c5d06723e */ /* 0x000fe400000000ff */
[----:B------:R-:W-:Y:S01]  /*1bf30*/  F2FP.F16.F32.PACK_AB R7, R95, R94 ;  /* 0x0000005e5f07723e */ /* 0x000fe200000000ff */
[----:B------:R-:W-:Y:S01]  /*1bf40*/  BAR.SYNC.DEFER_BLOCKING 0x1, 0x180 ;  /* 0x0046000000007b1d */ /* 0x000fe20000010000 */
[----:B------:R-:W-:Y:S02]  /*1bf50*/  MOV R40, R12 ;  /* 0x0000000c00287202 */ /* 0x000fe40000000f00 */
[----:B-1----:R-:W-:-:S02]  /*1bf60*/  MOV R32, R14 ;  /* 0x0000000e00207202 */ /* 0x002fc40000000f00 */
[----:B------:R-:W-:Y:S02]  /*1bf70*/  F2FP.F16.F32.PACK_AB R12, R21, R20 ;  /* 0x00000014150c723e */ /* 0x000fe400000000ff */
[----:B------:R-:W-:Y:S02]  /*1bf80*/  F2FP.F16.F32.PACK_AB R13, R99, R98 ;  /* 0x00000062630d723e */ /* 0x000fe400000000ff */
[----:B------:R-:W-:Y:S02]  /*1bf90*/  F2FP.F16.F32.PACK_AB R14, R101, R100 ;  /* 0x00000064650e723e */ /* 0x000fe400000000ff */
[----:B------:R-:W-:Y:S02]  /*1bfa0*/  F2FP.F16.F32.PACK_AB R15, R103, R102 ;  /* 0x00000066670f723e */ /* 0x000fe400000000ff */
[----:B------:R-:W-:Y:S02]  /*1bfb0*/  MOV R31, R24 ;  /* 0x00000018001f7202 */ /* 0x000fe40000000f00 */
[----:B------:R-:W-:-:S02]  /*1bfc0*/  F2FP.F16.F32.PACK_AB R24, R105, R104 ;  /* 0x000000686918723e */ /* 0x000fc400000000ff */
[----:B------:R-:W-:Y:S02]  /*1bfd0*/  F2FP.F16.F32.PACK_AB R25, R107, R106 ;  /* 0x0000006a6b19723e */ /* 0x000fe400000000ff */
[----:B------:R-:W-:Y:S02]  /*1bfe0*/  F2FP.F16.F32.PACK_AB R27, R111, R110 ;  /* 0x0000006e6f1b723e */ /* 0x000fe400000000ff */
[----:B------:R-:W-:Y:S01]  /*1bff0*/  MOV R39, R8 ;  /* 0x0000000800277202 */ /* 0x000fe20000000f00 */
[----:B------:R0:W-:Y:S01]  /*1c000*/  STSM.16.M88.4 [R26], R4 ;  /* 0x000000041a007844 */ /* 0x0001e20000000200 */
[----:B------:R-:W-:Y:S02]  /*1c010*/  MOV R38, R10 ;  /* 0x0000000a00267202 */ /* 0x000fe40000000f00 */
[----:B------:R-:W-:Y:S01]  /*1c020*/  F2FP.F16.F32.PACK_AB R8, R121, R120 ;  /* 0x000000787908723e */ /* 0x000fe200000000ff */
[----:B------:R1:W-:Y:S01]  /*1c030*/  STSM.16.M88.4 [R40], R12 ;  /* 0x0000000c28007844 */ /* 0x0003e20000000200 */
[----:B------:R-:W-:-:S02]  /*1c040*/  F2FP.F16.F32.PACK_AB R9, R123, R122 ;  /* 0x0000007a7b09723e */ /* 0x000fc400000000ff */
[----:B------:R-:W-:Y:S02]  /*1c050*/  F2FP.F16.F32.PACK_AB R10, R125, R124 ;  /* 0x0000007c7d0a723e */ /* 0x000fe400000000ff */
[----:B------:R-:W-:Y:S02]  /*1c060*/  F2FP.F16.F32.PACK_AB R11, R127, R126 ;  /* 0x0000007e7f0b723e */ /* 0x000fe400000000ff */
[----:B0-----:R-:W-:Y:S02]  /*1c070*/  F2FP.F16.F32.PACK_AB R26, R109, R108 ;  /* 0x0000006c6d1a723e */ /* 0x001fe400000000ff */
[----:B------:R-:W-:Y:S02]  /*1c080*/  F2FP.F16.F32.PACK_AB R4, R113, R112 ;  /* 0x000000707104723e */ /* 0x000fe400000000ff */
[----:B------:R-:W-:Y:S02]  /*1c090*/  F2FP.F16.F32.PACK_AB R5, R115, R114 ;  /* 0x000000727305723e */ /* 0x000fe400000000ff */
[----:B------:R-:W-:-:S02]  /*1c0a0*/  F2FP.F16.F32.PACK_AB R6, R117, R116 ;  /* 0x000000747506723e */ /* 0x000fc400000000ff */
[----:B------:R-:W-:Y:S02]  /*1c0b0*/  F2FP.F16.F32.PACK_AB R7, R119, R118 ;  /* 0x000000767707723e */ /* 0x000fe400000000ff */
[----:B-1----:R-:W-:Y:S02]  /*1c0c0*/  F2FP.F16.F32.PACK_AB R12, R129, R128 ;  /* 0x00000080810c723e */ /* 0x002fe400000000ff */
        /* <DEDUP_REMOVED lines=9> */
[----:B------:R-:W-:Y:S01]  /*1c160*/  ISETP.NE.AND.EX P3, PT, RZ, UR5, PT, P3 ;  /* 0x00000005ff007c0c */ /* 0x000fe2000bf65330 */
[----:B0-----:R-:W-:Y:S02]  /*1c170*/  IMAD.MOV.U32 R32, RZ, RZ, RZ ;  /* 0x000000ffff207224 */ /* 0x001fe400078e00ff */
[----:B--2---:R-:W-:Y:S01]  /*1c180*/  IMAD.WIDE R24, R41, 0x4, R36 ;  /* 0x0000000429187825 */ /* 0x004fe200078e0224 */
[----:B------:R-:W-:Y:S02]  /*1c190*/  ISETP.NE.U32.AND P0, PT, RZ, UR6, PT ;  /* 0x00000006ff007c0c */ /* 0x000fe4000bf05070 */
[----:B------:R-:W-:Y:S01]  /*1c1a0*/  ISETP.GT.AND P1, PT, R30, 0x1, PT ;  /* 0x000000011e00780c */ /* 0x000fe20003f24270 */
[----:B-1----:R-:W-:Y:S01]  /*1c1b0*/  IMAD.MOV.U32 R10, RZ, RZ, 0x9b8 ;  /* 0x000009b8ff0a7424 */ /* 0x002fe200078e00ff */
[----:B---3--:R-:W0:Y:S05]  /*1c1c0*/  LDC R14, c[0x0][0xbe8] ;  /* 0x0002fa00ff0e7b82 */ /* 0x008e2a0000000800 */
[----:B------:R-:W5:Y:S01]  /*1c1d0*/  @P3 LDG.E R32, desc[UR54][R24.64] ;  /* 0x0000003618203981 */ /* 0x000f62000c1e1900 */
[----:B------:R-:W-:-:S13]  /*1c1e0*/  ISETP.NE.AND.EX P0, PT, RZ, UR7, PT, P0 ;  /* 0x00000007ff007c0c */ /* 0x000fda000bf05300 */
[----:B------:R-:W1:Y:S01]  /*1c1f0*/  @P0 LDC.64 R4, c[0x0][0xc08] ;  /* 0x00030200ff040b82 */ /* 0x000e620000000a00 */
[----:B------:R-:W-:Y:S02]  /*1c200*/  ULDC UR6, c[0x0][0xa88] ;  /* 0x0002a20000067ab9 */ /* 0x000fe40000000800 */
[----:B------:R-:W-:Y:S01]  /*1c210*/  IMAD.U32 R26, RZ, RZ, UR6 ;  /* 0x00000006ff1a7e24 */ /* 0x000fe2000f8e00ff */
[----:B------:R-:W-:-:S04]  /*1c220*/  SEL R10, R10, 0x978, P1 ;  /* 0x000009780a0a7807 */ /* 0x000fc80000800000 */
[----:B------:R2:W3:Y:S08]  /*1c230*/  LDC.64 R6, c[0x0][R10+0x218] ;  /* 0x000086000a067b82 */ /* 0x0004f00000000a00 */
[----:B------:R2:W4:Y:S01]  /*1c240*/  LDC.64 R8, c[0x0][R10+0x228] ;  /* 0x00008a000a087b82 */ /* 0x0005220000000a00 */
[----:B-1----:R-:W-:-:S05]  /*1c250*/  @P0 IMAD.WIDE R4, R41, 0x4, R4 ;  /* 0x0000000429040825 */ /* 0x002fca00078e0204 */
[----:B------:R1:W5:Y:S02]  /*1c260*/  @P0 LDG.E R26, desc[UR54][R4.64] ;  /* 0x00000036041a0981 */ /* 0x000364000c1e1900 */
[----:B-1----:R2:W1:Y:S01]  /*1c270*/  LDC.64 R4, c[0x0][R10+0x220] ;  /* 0x000088000a047b82 */ /* 0x0024620000000a00 */
[----:B0-----:R-:W-:Y:S01]  /*1c280*/  ISETP.NE.AND P2, PT, R14, 0x1, PT ;  /* 0x000000010e00780c */ /* 0x001fe20003f45270 */
[----:B---34-:R-:W-:-:S12]  /*1c290*/  @P0 BRA `(.L_x_11602) ;  /* 0x0000000000100947 */ /* 0x018fd80003800000 */
[----:B------:R-:W-:Y:S05]  /*1c2a0*/  @!P3 BRA `(.L_x_11602) ;  /* 0x00000000000cb947 */ /* 0x000fea0003800000 */
[----:B------:R-:W3:Y:S04]  /*1c2b0*/  LDG.E R11, desc[UR54][R24.64] ;  /* 0x00000036180b7981 */ /* 0x000ee8000c1e1900 */
[----:B-----5:R-:W3:Y:S02]  /*1c2c0*/  LDG.E R26, desc[UR54][R24.64+0x4] ;  /* 0x00000436181a7981 */ /* 0x020ee4000c1e1900 */
[----:B---3--:R-:W-:-:S07]  /*1c2d0*/  IMAD.IADD R26, R26, 0x1, -R11 ;  /* 0x000000011a1a7824 */ /* 0x008fce00078e0a0b */
.L_x_11602:
[----:B------:R-:W3:Y:S04]  /*1c2e0*/  LDL R30, [R1+0x9c] ;  /* 0x00009c00011e7983 */ /* 0x000ee80000100800 */
[----:B------:R-:W3:Y:S04]  /*1c2f0*/  LDL R52, [R1+0x5c] ;  /* 0x00005c0001347983 */ /* 0x000ee80000100800 */
[----:B------:R-:W4:Y:S01]  /*1c300*/  LDL R50, [R1+0xb0] ;  /* 0x0000b00001327983 */ /* 0x000f220000100800 */
[----:B------:R-:W-:Y:S01]  /*1c310*/  ISETP.NE.U32.AND P0, PT, RZ, UR4, PT ;  /* 0x00000004ff007c0c */ /* 0x000fe2000bf05070 */
[----:B--2---:R-:W0:Y:S01]  /*1c320*/  LDC.64 R10, c[0x0][R10+0x210] ;  /* 0x000084000a0a7b82 */ /* 0x004e220000000a00 */
[----:B------:R-:W-:Y:S01]  /*1c330*/  SHF.R.S32.HI R24, RZ, 0x1f, R41 ;  /* 0x0000001fff187819 */ /* 0x000fe20000011429 */
[----:B------:R-:W2:Y:S01]  /*1c340*/  LDL R36, [R1+0xc0] ;  /* 0x0000c00001247983 */ /* 0x000ea20000100800 */
[----:B------:R-:W-:Y:S01]  /*1c350*/  ISETP.NE.AND.EX P0, PT, RZ, UR5, PT, P0 ;  /* 0x00000005ff007c0c */ /* 0x000fe2000bf05300 */
[----:B------:R-:W-:-:S02]  /*1c360*/  IMAD R31, R7, R155, RZ ;  /* 0x0000009b071f7224 */ /* 0x000fc400078e02ff */
[----:B------:R-:W-:Y:S01]  /*1c370*/  IMAD.WIDE.U32 R6, R6, R155, RZ ;  /* 0x0000009b06067225 */ /* 0x000fe200078e00ff */
[----:B------:R-:W-:Y:S01]  /*1c380*/  SEL R27, R24, RZ, !P0 ;  /* 0x000000ff181b7207 */ /* 0x000fe20004000000 */
[----:B------:R-:W0:Y:S01]  /*1c390*/  @P2 LDC R39, c[0x0][0xbec] ;  /* 0x0002fb00ff272b82 */ /* 0x000e220000000800 */
[----:B------:R-:W-:-:S05]  /*1c3a0*/  SEL R15, R41, RZ, !P0 ;  /* 0x000000ff290f7207 */ /* 0x000fca0004000000 */
[----:B-1----:R-:W-:Y:S02]  /*1c3b0*/  IMAD R5, R5, R15, RZ ;  /* 0x0000000f05057224 */ /* 0x002fe400078e02ff */
[----:B------:R-:W1:Y:S02]  /*1c3c0*/  @P2 LDC R25, c[0x0][0xbf0] ;  /* 0x0002fc00ff192b82 */ /* 0x000e640000000800 */
[C---:B------:R-:W-:Y:S02]  /*1c3d0*/  IMAD R37, R4.reuse, R27, R5 ;  /* 0x0000001b04257224 */ /* 0x040fe400078e0205 */
[----:B------:R-:W-:-:S04]  /*1c3e0*/  IMAD.WIDE.U32 R4, R4, R15, RZ ;  /* 0x0000000f04047225 */ /* 0x000fc800078e00ff */
[----:B------:R-:W0:Y:S01]  /*1c3f0*/  LDC.64 R12, c[0x0][0xba8] ;  /* 0x0002ea00ff0c7b82 */ /* 0x000e220000000a00 */
[--C-:B-----5:R-:W-:Y:S01]  /*1c400*/  IADD3 R6, P0, P3, R4, R6, R32.reuse ;  /* 0x0000000604067210 */ /* 0x120fe20007b1e020 */
[----:B------:R-:W-:Y:S02]  /*1c410*/  IMAD.IADD R37, R5, 0x1, R37 ;  /* 0x0000000105257824 */ /* 0x000fe400078e0225 */
[----:B------:R-:W-:Y:S01]  /*1c420*/  IMAD.IADD R7, R7, 0x1, R31 ;  /* 0x0000000107077824 */ /* 0x000fe200078e021f */
[----:B------:R-:W-:Y:S01]  /*1c430*/  SHF.R.S32.HI R48, RZ, 0x1f, R32 ;  /* 0x0000001fff307819 */ /* 0x000fe20000011420 */
[----:B---3--:R-:W-:Y:S02]  /*1c440*/  IMAD.IADD R24, R30, 0x1, R52 ;  /* 0x000000011e187824 */ /* 0x008fe400078e0234 */
[----:B0-----:R-:W0:Y:S01]  /*1c450*/  @!P1 LDC R12, c[0x0][0xb50] ;  /* 0x0002d400ff0c9b82 */ /* 0x001e220000000800 */
[----:B------:R-:W3:Y:S01]  /*1c460*/  LDL R30, [R1+0xb8] ;  /* 0x0000b800011e7983 */ /* 0x000ee20000100800 */
[----:B------:R-:W-:Y:S01]  /*1c470*/  @P2 IMAD.HI.U32 R4, R24, R39, RZ ;  /* 0x0000002718042227 */ /* 0x000fe200078e00ff */
[----:B----4-:R-:W-:-:S03]  /*1c480*/  SEL R27, R50, RZ, P1 ;  /* 0x000000ff321b7207 */ /* 0x010fc60000800000 */
[----:B------:R-:W-:Y:S01]  /*1c490*/  IMAD.MOV.U32 R5, RZ, RZ, R24 ;  /* 0x000000ffff057224 */ /* 0x000fe200078e0018 */
[----:B-1----:R-:W-:Y:S01]  /*1c4a0*/  @P2 SHF.R.U32.HI R5, RZ, R25, R4 ;  /* 0x00000019ff052219 */ /* 0x002fe20000011604 */
[-C--:B------:R-:W-:Y:S01]  /*1c4b0*/  IMAD R31, R9, R27.reuse, RZ ;  /* 0x0000001b091f7224 */ /* 0x080fe200078e02ff */
[----:B------:R-:W1:Y:S01]  /*1c4c0*/  @!P1 LDC R13, c[0x0][0xb54] ;  /* 0x0002d500ff0d9b82 */ /* 0x000e620000000800 */
[----:B------:R-:W-:Y:S01]  /*1c4d0*/  IMAD.WIDE.U32 R8, R8, R27, RZ ;  /* 0x0000001b08087225 */ /* 0x000fe200078e00ff */
[----:B------:R-:W-:-:S03]  /*1c4e0*/  IADD3.X R7, R37, R7, R48, P0, P3 ;  /* 0x0000000725077210 */ /* 0x000fc600007e6430 */
[----:B------:R-:W-:Y:S01]  /*1c4f0*/  IMAD.MOV R25, RZ, RZ, -R5 ;  /* 0x000000ffff197224 */ /* 0x000fe200078e0a05 */
[----:B------:R-:W-:Y:S01]  /*1c500*/  IADD3 R8, P0, P3, R5, R6, R8 ;  /* 0x0000000605087210 */ /* 0x000fe20007b1e008 */
[----:B------:R-:W-:Y:S01]  /*1c510*/  IMAD.IADD R31, R9, 0x1, R31 ;  /* 0x00000001091f7824 */ /* 0x000fe200078e021f */
        /* <DEDUP_REMOVED lines=10> */
[----:B------:R-:W-:Y:S01]  /*1c5c0*/  SHFL.IDX PT, R6, R12, 0x1, 0x1c1f ;  /* 0x003c1f000c067f89 */ /* 0x000fe200000e0000 */
[----:B--2---:R-:W-:-:S03]  /*1c5d0*/  IADD3 R10, R36, R52, RZ ;  /* 0x00000034240a7210 */ /* 0x004fc60007ffe0ff */
[----:B------:R-:W-:Y:S04]  /*1c5e0*/  SHFL.IDX PT, R4, R12, RZ, 0x1c1f ;  /* 0x001c1fff0c047589 */ /* 0x000fe800000e0000 */
[----:B------:R-:W0:Y:S04]  /*1c5f0*/  SHFL.IDX PT, R5, R13, RZ, 0x1c1f ;  /* 0x001c1fff0d057589 */ /* 0x000e2800000e0000 */
[----:B------:R-:W1:Y:S01]  /*1c600*/  SHFL.IDX PT, R7, R13, 0x1, 0x1c1f ;  /* 0x003c1f000d077f89 */ /* 0x000e6200000e0000 */
[----:B------:R-:W-:Y:S02]  /*1c610*/  IMAD R8, R26, R14, RZ ;  /* 0x0000000e1a087224 */ /* 0x000fe400078e02ff */
[----:B------:R-:W-:Y:S01]  /*1c620*/  VIADD R9, R10, 0x8 ;  /* 0x000000080a097836 */ /* 0x000fe20000000000 */
[----:B---3--:R-:W-:-:S04]  /*1c630*/  LOP3.LUT P0, RZ, R30, 0x3, RZ, 0xc0, !PT ;  /* 0x000000031eff7812 */ /* 0x008fc8000780c0ff */
        /* <DEDUP_REMOVED lines=14> */
[----:B------:R-:W-:-:S04]  /*1c720*/  IMAD.IADD R49, R0, 0x1, -R5 ;  /* 0x0000000100317824 */ /* 0x000fc800078e0a05 */
[----:B------:R-:W-:-:S04]  /*1c730*/  IMAD.SHL.U32 R21, R49, 0x8, RZ ;  /* 0x0000000831157824 */ /* 0x000fc800078e00ff */
[----:B------:R-:W-:-:S04]  /*1c740*/  IMAD R5, R20, 0x20, R21 ;  /* 0x0000002014057824 */ /* 0x000fc800078e0215 */
[----:B------:R-:W-:-:S03]  /*1c750*/  IMAD.WIDE R4, R5, 0x2, R28 ;  /* 0x0000000205047825 */ /* 0x000fc600078e021c */
[----:B------:R-:W-:Y:S01]  /*1c760*/  IADD3 R3, P5, R4, 0x7800, RZ ;  /* 0x0000780004037810 */ /* 0x000fe20007fbe0ff */
[----:B------:R-:W-:Y:S01]  /*1c770*/  IMAD.WIDE.U32 R10, R32, UR4, RZ ;  /* 0x00000004200a7c25 */ /* 0x000fe2000f8e00ff */
[C---:B------:R-:W-:Y:S02]  /*1c780*/  IADD3 R25, P0, R4.reuse, 0x1800, RZ ;  /* 0x0000180004197810 */ /* 0x040fe40007f1e0ff */
[----:B------:R-:W-:Y:S01]  /*1c790*/  LOP3.LUT R0, R3, 0x180, RZ, 0xc0, !PT ;  /* 0x0000018003007812 */ /* 0x000fe200078ec0ff */
[----:B------:R-:W-:Y:S01]  /*1c7a0*/  IMAD.X R45, RZ, RZ, R5, P5 ;  /* 0x000000ffff2d7224 */ /* 0x000fe200028e0605 */
[----:B------:R-:W-:Y:S02]  /*1c7b0*/  IADD3 R29, P1, R4, 0x3000, RZ ;  /* 0x00003000041d7810 */ /* 0x000fe40007f3e0ff */
[----:B------:R-:W-:Y:S02]  /*1c7c0*/  SHF.R.U64 R0, R0, 0x3, RZ ;  /* 0x0000000300007819 */ /* 0x000fe400000012ff */
[----:B------:R-:W-:-:S02]  /*1c7d0*/  IADD3 R37, P3, R4, 0x4800, RZ ;  /* 0x0000480004257810 */ /* 0x000fc40007f7e0ff */
[----:B------:R-:W-:Y:S01]  /*1c7e0*/  LOP3.LUT R44, R0, R3, RZ, 0x3c, !PT ;  /* 0x00000003002c7212 */ /* 0x000fe200078e3cff */
[----:B------:R-:W-:Y:S01]  /*1c7f0*/  IMAD R3, R48, UR4, RZ ;  /* 0x0000000430037c24 */ /* 0x000fe2000f8e02ff */
[----:B------:R-:W-:Y:S01]  /*1c800*/  IADD3 R41, P4, R4, 0x6000, RZ ;  /* 0x0000600004297810 */ /* 0x000fe20007f9e0ff */
[----:B------:R-:W-:Y:S01]  /*1c810*/  IMAD R0, R49, 0x60, R20 ;  /* 0x0000006031007824 */ /* 0x000fe200078e0214 */
[----:B------:R-:W-:Y:S01]  /*1c820*/  LOP3.LUT R24, R25, 0x180, RZ, 0xc0, !PT ;  /* 0x0000018019187812 */ /* 0x000fe200078ec0ff */
[----:B------:R-:W-:Y:S01]  /*1c830*/  IMAD R3, R32, UR5, R3 ;  /* 0x0000000520037c24 */ /* 0x000fe2000f8e0203 */
[----:B------:R-:W-:Y:S01]  /*1c840*/  ULDC.64 UR4, c[0x0][0xae8] ;  /* 0x0002ba0000047ab9 */ /* 0x000fe20000000a00 */
[----:B------:R-:W-:Y:S01]  /*1c850*/  IMAD.IADD R32, R52, 0x1, R0 ;  /* 0x0000000134207824 */ /* 0x000fe200078e0200 */
[----:B------:R-:W-:Y:S01]  /*1c860*/  LOP3.LUT R28, R29, 0x180, RZ, 0xc0, !PT ;  /* 0x000001801d1c7812 */ /* 0x000fe200078ec0ff */
[----:B------:R-:W-:Y:S01]  /*1c870*/  IMAD.IADD R11, R11, 0x1, R3 ;  /* 0x000000010b0b7824 */ /* 0x000fe200078e0203 */
[----:B------:R-:W-:Y:S01]  /*1c880*/  LOP3.LUT R36, R37, 0x180, RZ, 0xc0, !PT ;  /* 0x0000018025247812 */ /* 0x000fe200078ec0ff */
[----:B------:R-:W5:Y:S01]  /*1c890*/  LD.E.128 R44, desc[UR54][R44.64] ;  /* 0x000000362c2c7980 */ /* 0x000f62000c101d00 */
[----:B------:R-:W-:Y:S01]  /*1c8a0*/  LOP3.LUT R40, R41, 0x180, RZ, 0xc0, !PT ;  /* 0x0000018029287812 */ /* 0x000fe200078ec0ff */
[----:B------:R-:W-:Y:S01]  /*1c8b0*/  IMAD.WIDE.U32 R10, R155, UR4, R10 ;  /* 0x000000049b0a7c25 */ /* 0x000fe2000f8e000a */
[----:B------:R-:W-:-:S02]  /*1c8c0*/  LOP3.LUT R7, R4, 0x180, RZ, 0xc0, !PT ;  /* 0x0000018004077812 */ /* 0x000fc400078ec0ff */
[----:B------:R-:W-:Y:S01]  /*1c8d0*/  SHF.R.S32.HI R12, RZ, 0x1f, R15 ;  /* 0x0000001fff0c7819 */ /* 0x000fe2000001140f */
[----:B-1----:R-:W-:Y:S01]  /*1c8e0*/  @P2 IMAD.HI.U32 R0, R32, R9, RZ ;  /* 0x0000000920002227 */ /* 0x002fe200078e00ff */
[----:B------:R-:W-:Y:S02]  /*1c8f0*/  SHF.R.U64 R24, R24, 0x3, RZ ;  /* 0x0000000318187819 */ /* 0x000fe400000012ff */
[----:B------:R-:W-:Y:S01]  /*1c900*/  SHF.R.U64 R28, R28, 0x3, RZ ;  /* 0x000000031c1c7819 */ /* 0x000fe200000012ff */
[----:B------:R-:W-:Y:S01]  /*1c910*/  IMAD R11, R155, UR5, R11 ;  /* 0x000000059b0b7c24 */ /* 0x000fe2000f8e020b */
[----:B------:R-:W-:Y:S01]  /*1c920*/  SHF.R.U64 R36, R36, 0x3, RZ ;  /* 0x0000000324247819 */ /* 0x000fe200000012ff */
[----:B------:R-:W-:Y:S01]  /*1c930*/  ULDC.64 UR4, c[0x0][0xaf0] ;  /* 0x0002bc0000047ab9 */ /* 0x000fe20000000a00 */
        /* <DEDUP_REMOVED lines=11> */
[----:B--2---:R-:W-:Y:S01]  /*1c9f0*/  @P2 SHF.R.U32.HI R3, RZ, R13, R0 ;  /* 0x0000000dff032219 */ /* 0x004fe20000011600 */
[----:B------:R-:W-:Y:S01]  /*1ca00*/  IMAD.X R41, RZ, RZ, R5, P4 ;  /* 0x000000ffff297224 */ /* 0x000fe200020e0605 */
[----:B------:R-:W-:Y:S01]  /*1ca10*/  LOP3.LUT R4, R7, R4, RZ, 0x3c, !PT ;  /* 0x0000000407047212 */ /* 0x000fe200078e3cff */
[C---:B------:R-:W-:Y:S01]  /*1ca20*/  IMAD R9, R15.reuse, UR5, R12 ;  /* 0x000000050f097c24 */ /* 0x040fe2000f8e020c */
[----:B------:R-:W-:Y:S01]  /*1ca30*/  SHF.R.S32.HI R0, RZ, 0x1f, R3 ;  /* 0x0000001fff007819 */ /* 0x000fe20000011403 */
[----:B------:R-:W-:Y:S01]  /*1ca40*/  IMAD.WIDE.U32 R10, R15, UR4, R10 ;  /* 0x000000040f0a7c25 */ /* 0x000fe2000f8e000a */
[----:B------:R-:W5:Y:S01]  /*1ca50*/  LD.E.128 R24, desc[UR54][R24.64] ;  /* 0x0000003618187980 */ /* 0x000f62000c101d00 */
[----:B------:R-:W-:-:S02]  /*1ca60*/  ULDC.64 UR4, c[0x0][0xae0] ;  /* 0x0002b80000047ab9 */ /* 0x000fc40000000a00 */
[----:B------:R-:W-:Y:S01]  /*1ca70*/  IMAD.MOV R13, RZ, RZ, -R3 ;  /* 0x000000ffff0d7224 */ /* 0x000fe200078e0a03 */
[----:B------:R-:W5:Y:S01]  /*1ca80*/  LD.E.128 R4, desc[UR54][R4.64] ;  /* 0x0000003604047980 */ /* 0x000f62000c101d00 */
[----:B------:R-:W-:-:S03]  /*1ca90*/  IMAD.IADD R11, R11, 0x1, R9 ;  /* 0x000000010b0b7824 */ /* 0x000fc600078e0209 */
[----:B------:R-:W5:Y:S01]  /*1caa0*/  LD.E.128 R28, desc[UR54][R28.64] ;  /* 0x000000361c1c7980 */ /* 0x000f62000c101d00 */
[----:B------:R-:W-:-:S03]  /*1cab0*/  IMAD R0, R0, UR4, RZ ;  /* 0x0000000400007c24 */ /* 0x000fc6000f8e02ff */
[----:B------:R-:W5:Y:S01]  /*1cac0*/  LD.E.128 R36, desc[UR54][R36.64] ;  /* 0x0000003624247980 */ /* 0x000f62000c101d00 */
[----:B------:R-:W-:-:S03]  /*1cad0*/  IMAD R9, R14, R13, R32 ;  /* 0x0000000d0e097224 */ /* 0x000fc600078e0220 */
[----:B------:R-:W5:Y:S01]  /*1cae0*/  LD.E.128 R40, desc[UR54][R40.64] ;  /* 0x0000003628287980 */ /* 0x000f62000c101d00 */
[----:B------:R-:W-:Y:S01]  /*1caf0*/  @!PT LDS RZ, [RZ] ;  /* 0x00000000fffff984 */ /* 0x000fe20000000800 */
[----:B------:R-:W-:Y:S01]  /*1cb00*/  @!PT LDS RZ, [RZ] ;  /* 0x00000000fffff984 */ /* 0x000fe20000000800 */
[----:B------:R-:W-:Y:S01]  /*1cb10*/  @!PT LDS RZ, [RZ] ;  /* 0x00000000fffff984 */ /* 0x000fe20000000800 */
[----:B------:R-:W-:Y:S01]  /*1cb20*/  @!PT LDS RZ, [RZ] ;  /* 0x00000000fffff984 */ /* 0x000fe20000000800 */
[----:B------:R0:W-:Y:S06]  /*1cb30*/  MEMBAR.ALL.CTA ;  /* 0x0000000000007992 */ /* 0x0001ec0000008000 */
[----:B0-----:R-:W0:Y:S01]  /*1cb40*/  FENCE.VIEW.ASYNC.S ;  /* 0x00000000000073c6 */ /* 0x001e220000000000 */
[----:B------:R-:W-:-:S04]  /*1cb50*/  IMAD.WIDE.U32 R10, R3, UR4, R10 ;  /* 0x00000004030a7c25 */ /* 0x000fc8000f8e000a */
[----:B------:R-:W-:Y:S01]  /*1cb60*/  IMAD R13, R3, UR5, R0 ;  /* 0x00000005030d7c24 */ /* 0x000fe2000f8e0200 */
[----:B------:R-:W-:Y:S01]  /*1cb70*/  SHF.R.S32.HI R3, RZ, 0x1f, R9 ;  /* 0x0000001fff037819 */ /* 0x000fe20000011409 */
[----:B------:R-:W-:Y:S02]  /*1cb80*/  ULDC.64 UR4, c[0x0][0xad8] ;  /* 0x0002b60000047ab9 */ /* 0x000fe40000000a00 */
[----:B------:R-:W-:Y:S02]  /*1cb90*/  IMAD.IADD R11, R11, 0x1, R13 ;  /* 0x000000010b0b7824 */ /* 0x000fe400078e020d */
[----:B------:R-:W-:Y:S02]  /*1cba0*/  IMAD R12, R3, UR4, RZ ;  /* 0x00000004030c7c24 */ /* 0x000fe4000f8e02ff */
[----:B------:R-:W-:Y:S02]  /*1cbb0*/  VIADD R0, R2, 0x2d820 ;  /* 0x0002d82002007836 */ /* 0x000fe40000000000 */
[----:B------:R-:W-:-:S02]  /*1cbc0*/  IMAD R3, R9, UR5, R12 ;  /* 0x0000000509037c24 */ /* 0x000fc4000f8e020c */
[----:B------:R-:W-:Y:S01]  /*1cbd0*/  IMAD.WIDE.U32 R10, R9, UR4, R10 ;  /* 0x00000004090a7c25 */ /* 0x000fe2000f8e000a */
[----:B------:R-:W-:Y:S01]  /*1cbe0*/  ULDC.64 UR4, c[0x0][0xa80] ;  /* 0x0002a00000047ab9 */ /* 0x000fe20000000a00 */
[----:B------:R-:W-:-:S03]  /*1cbf0*/  PRMT R0, RZ, 0x654, R0 ;  /* 0x00000654ff007816 */ /* 0x000fc60000000000 */
[----:B------:R-:W-:Y:S02]  /*1cc00*/  IADD3 R3, R11, R3, RZ ;  /* 0x000000030b037210 */ /* 0x000fe40007ffe0ff */
[C---:B------:R-:W-:Y:S01]  /*1cc10*/  LEA R9, P0, R10.reuse, UR4, 0x1 ;  /* 0x000000040a097c11 */ /* 0x040fe2000f8008ff */
[C---:B------:R-:W-:Y:S01]  /*1cc20*/  VIADD R53, R21.reuse, 0x20 ;  /* 0x0000002015357836 */ /* 0x040fe20000000000 */
[----:B------:R-:W-:Y:S01]  /*1cc30*/  UMOV UR4, 0xffffffff ;  /* 0xffffffff00047882 */ /* 0x000fe20000000000 */
[----:B------:R-:W-:Y:S01]  /*1cc40*/  VIADD R51, R21, 0x40 ;  /* 0x0000004015337836 */ /* 0x000fe20000000000 */
[----:B0-----:R0:W-:Y:S01]  /*1cc50*/  SYNCS.ARRIVE.TRANS64.RED.A1T0 RZ, [R0+URZ], RZ ;  /* 0x000000ff00ff79a7 */ /* 0x0011e2000810043f */
[----:B------:R-:W-:Y:S02]  /*1cc60*/  LEA.HI.X R3, R10, UR5, R3, 0x1, P0 ;  /* 0x000000050a037c11 */ /* 0x000fe400080f0c03 */
[----:B------:R-:W-:Y:S02]  /*1cc70*/  SHF.R.S32.HI R32, RZ, 0x1f, R53 ;  /* 0x0000001fff207819 */ /* 0x000fe40000011435 */
[----:B------:R-:W-:Y:S01]  /*1cc80*/  SHF.R.S32.HI R48, RZ, 0x1f, R51 ;  /* 0x0000001fff307819 */ /* 0x000fe20000011433 */
[----:B------:R-:W-:Y:S06]  /*1cc90*/  BRA.DIV UR4, `(.L_x_11604) ;  /* 0x000000aa04747947 */ /* 0x000fec000b800000 */
[----:B0-----:R0:W1:Y:S04]  /*1cca0*/  SHFL.IDX PT, R0, R3, RZ, 0x1c1f ;  /* 0x001c1fff03007589 */ /* 0x00106800000e0000 */
[----:B------:R0:W2:Y:S02]  /*1ccb0*/  SHFL.IDX PT, R14, R9, RZ, 0x1c1f ;  /* 0x001c1fff090e7589 */ /* 0x0000a400000e0000 */
.L_x_11798:
[----:B------:R-:W-:Y:S01]  /*1ccc0*/  IMAD.IADD R49, R20, 0x1, R52 ;  /* 0x0000000114317824 */ /* 0x000fe200078e0234 */
        /* <DEDUP_REMOVED lines=8> */
[-C--:B--2---:R-:W-:Y:S02]  /*1cd50*/  @!P1 LEA R12, P3, R53, R14.reuse, 0x1 ;  /* 0x0000000e350c9211 */ /* 0x084fe400078608ff */
[----:B------:R-:W-:Y:S01]  /*1cd60*/  @!P2 LEA R10, P4, R51, R14, 0x1 ;  /* 0x0000000e330aa211 */ /* 0x000fe200078808ff */
[----:B------:R-:W-:Y:S01]  /*1cd70*/  @!P0 IMAD.WIDE R14, R21, 0x2, R14 ;  /* 0x00000002150e8825 */ /* 0x000fe200078e020e */
[-C--:B------:R-:W-:Y:S02]  /*1cd80*/  @!P1 LEA.HI.X R13, R53, R0.reuse, R32, 0x1, P3 ;  /* 0x00000000350d9211 */ /* 0x080fe400018f0c20 */
[----:B------:R-:W-:Y:S02]  /*1cd90*/  @!P2 LEA.HI.X R11, R51, R0, R48, 0x1, P4 ;  /* 0x00000000330ba211 */ /* 0x000fe400020f0c30 */
[----:B-----5:R3:W-:Y:S04]  /*1cda0*/  @!P0 ST.E.128 desc[UR54][R14.64], R4 ;  /* 0x000000040e008985 */ /* 0x0207e8000c101d36 */
[----:B------:R3:W-:Y:S04]  /*1cdb0*/  @!P1 ST.E.128 desc[UR54][R12.64], R28 ;  /* 0x0000001c0c009985 */ /* 0x0007e8000c101d36 */
[----:B------:R3:W-:Y:S02]  /*1cdc0*/  @!P2 ST.E.128 desc[UR54][R10.64], R40 ;  /* 0x000000280a00a985 */ /* 0x0007e4000c101d36 */
.L_x_11606:
[----:B------:R-:W-:Y:S05]  /*1cdd0*/  BSYNC B1 ;  /* 0x0000000000017941 */ /* 0x000fea0003800000 */
.L_x_11605:
[----:B------:R-:W-:-:S03]  /*1cde0*/  UMOV UR4, 0xffffffff ;  /* 0xffffffff00047882 */ /* 0x000fc60000000000 */
[----:B------:R-:W-:Y:S05]  /*1cdf0*/  BRA.DIV UR4, `(.L_x_11607) ;  /* 0x000000aa04507947 */ /* 0x000fea000b800000 */
[----:B0-----:R-:W0:Y:S04]  /*1ce00*/  SHFL.IDX PT, R3, R3, 0x1, 0x1c1f ;  /* 0x003c1f0003037f89 */ /* 0x001e2800000e0000 */
[----:B--23--:R2:W3:Y:S02]  /*1ce10*/  SHFL.IDX PT, R14, R9, 0x1, 0x1c1f ;  /* 0x003c1f00090e7f89 */ /* 0x00c4e400000e0000 */
.L_x_11802:
[----:B-----5:R-:W-:-:S05]  /*1ce20*/  VIADD R5, R49, 0x60 ;  /* 0x0000006031057836 */ /* 0x020fca0000000000 */
[----:B------:R-:W-:-:S13]  /*1ce30*/  ISETP.GE.AND P0, PT, R5, R8, PT ;  /* 0x000000080500720c */ /* 0x000fda0003f06270 */
[----:B------:R-:W-:Y:S05]  /*1ce40*/  @P0 BRA `(.L_x_11608) ;  /* 0x0000001800840947 */ /* 0x000fea0003800000 */
[----:B------:R-:W-:Y:S02]  /*1ce50*/  ULDC UR4, c[0x0][0xac8] ;  /* 0x0002b20000047ab9 */ /* 0x000fe40000000800 */
[----:B------:R-:W-:Y:S02]  /*1ce60*/  ISETP.GE.AND P1, PT, R21, UR4, PT ;  /* 0x0000000415007c0c */ /* 0x000fe4000bf26270 */
[----:B------:R-:W-:-:S11]  /*1ce70*/  ISETP.GE.AND P2, PT, R53, UR4, PT ;  /* 0x0000000435007c0c */ /* 0x000fd6000bf46270 */
[----:B0-----:R-:W-:Y:S02]  /*1ce80*/  @!P1 IMAD.MOV.U32 R15, RZ, RZ, R3 ;  /* 0x000000ffff0f9224 */ /* 0x001fe400078e0003 */
[----:B---3--:R-:W-:Y:S01]  /*1ce90*/  @!P2 LEA R4, P0, R53, R14, 0x1 ;  /* 0x0000000e3504a211 */ /* 0x008fe200078008ff */
        /* <DEDUP_REMOVED lines=10> */
.L_x_11603:
[----:B------:R-:W-:Y:S01]  /*1cf40*/  ULDC.64 UR4, c[0x0][0xb08] ;  /* 0x0002c20000047ab9 */ /* 0x000fe20000000a00 */
[----:B------:R-:W1:Y:S01]  /*1cf50*/  @P2 LDC R11, c[0x0][0xbec] ;  /* 0x0002fb00ff0b2b82 */ /* 0x000e620000000800 */
[----:B0-----:R-:W-:Y:S01]  /*1cf60*/  IMAD R3, R48, UR4, RZ ;  /* 0x0000000430037c24 */ /* 0x001fe2000f8e02ff */
[----:B------:R-:W-:Y:S01]  /*1cf70*/  SHF.R.S32.HI R0, RZ, 0x1f, R15 ;  /* 0x0000001fff007819 */ /* 0x000fe2000001140f */
[----:B------:R-:W-:-:S04]  /*1cf80*/  IMAD.WIDE.U32 R4, R32, UR4, RZ ;  /* 0x0000000420047c25 */ /* 0x000fc8000f8e00ff */
[----:B------:R-:W-:Y:S01]  /*1cf90*/  IMAD R3, R32, UR5, R3 ;  /* 0x0000000520037c24 */ /* 0x000fe2000f8e0203 */
[----:B------:R-:W0:Y:S01]  /*1cfa0*/  @P2 LDC R6, c[0x0][0xbf0] ;  /* 0x0002fc00ff062b82 */ /* 0x000e220000000800 */
[----:B------:R-:W-:Y:S02]  /*1cfb0*/  ULDC.64 UR4, c[0x0][0xb38] ;  /* 0x0002ce0000047ab9 */ /* 0x000fe40000000a00 */
[----:B------:R-:W-:Y:S02]  /*1cfc0*/  IMAD.IADD R5, R5, 0x1, R3 ;  /* 0x0000000105057824 */ /* 0x000fe400078e0203 */
[----:B------:R-:W-:Y:S02]  /*1cfd0*/  IMAD.MOV.U32 R3, RZ, RZ, R24 ;  /* 0x000000ffff037224 */ /* 0x000fe400078e0018 */
[----:B------:R-:W-:-:S04]  /*1cfe0*/  IMAD.WIDE.U32 R4, R155, UR4, R4 ;  /* 0x000000049b047c25 */ /* 0x000fc8000f8e0004 */
[----:B------:R-:W-:Y:S01]  /*1cff0*/  IMAD R5, R155, UR5, R5 ;  /* 0x000000059b057c24 */ /* 0x000fe2000f8e0205 */
[----:B------:R-:W-:Y:S02]  /*1d000*/  ULDC.64 UR4, c[0x0][0xb40] ;  /* 0x0002d00000047ab9 */ /* 0x000fe40000000a00 */
[----:B------:R-:W-:Y:S02]  /*1d010*/  IMAD R0, R0, UR4, RZ ;  /* 0x0000000400007c24 */ /* 0x000fe4000f8e02ff */
[----:B------:R-:W-:-:S04]  /*1d020*/  IMAD.WIDE.U32 R4, R15, UR4, R4 ;  /* 0x000000040f047c25 */ /* 0x000fc8000f8e0004 */
[----:B------:R-:W-:Y:S01]  /*1d030*/  IMAD R7, R15, UR5, R0 ;  /* 0x000000050f077c24 */ /* 0x000fe2000f8e0200 */
[----:B------:R-:W-:Y:S01]  /*1d040*/  ULDC.64 UR4, c[0x0][0xb48] ;  /* 0x0002d20000047ab9 */ /* 0x000fe20000000a00 */
[----:B-1----:R-:W-:-:S04]  /*1d050*/  @P2 IMAD.HI.U32 R11, R24, R11, RZ ;  /* 0x0000000b180b2227 */ /* 0x002fc800078e00ff */
[----:B------:R-:W-:Y:S01]  /*1d060*/  IMAD.IADD R5, R5, 0x1, R7 ;  /* 0x0000000105057824 */ /* 0x000fe200078e0207 */
[----:B0-----:R-:W-:Y:S01]  /*1d070*/  @P2 SHF.R.U32.HI R3, RZ, R6, R11 ;  /* 0x00000006ff032219 */ /* 0x001fe2000001160b */
[----:B------:R-:W-:Y:S02]  /*1d080*/  VIADD R6, R2, 0x2d820 ;  /* 0x0002d82002067836 */ /* 0x000fe40000000000 */
[C---:B------:R-:W-:Y:S01]  /*1d090*/  IMAD.WIDE.U32 R4, R50.reuse, UR4, R4 ;  /* 0x0000000432047c25 */ /* 0x040fe2000f8e0004 */
[--C-:B------:R-:W-:Y:S02]  /*1d0a0*/  SHF.R.S32.HI R0, RZ, 0x1f, R3.reuse ;  /* 0x0000001fff007819 */ /* 0x100fe40000011403 */
[----:B------:R-:W-:Y:S01]  /*1d0b0*/  PRMT R6, RZ, 0x654, R6 ;  /* 0x00000654ff067816 */ /* 0x000fe20000000006 */
[----:B------:R-:W-:Y:S02]  /*1d0c0*/  IMAD.MOV R7, RZ, RZ, -R3 ;  /* 0x000000ffff077224 */ /* 0x000fe400078e0a03 */
[----:B------:R-:W-:Y:S01]  /*1d0d0*/  IMAD R5, R50, UR5, R5 ;  /* 0x0000000532057c24 */ /* 0x000fe2000f8e0205 */
[----:B------:R-:W-:Y:S01]  /*1d0e0*/  ULDC.64 UR4, c[0x0][0xb30] ;  /* 0x0002cc0000047ab9 */ /* 0x000fe20000000a00 */
[----:B------:R-:W-:Y:S01]  /*1d0f0*/  IMAD R7, R14, R7, R24 ;  /* 0x000000070e077224 */ /* 0x000fe200078e0218 */
[----:B------:R0:W-:Y:S01]  /*1d100*/  SYNCS.ARRIVE.TRANS64.RED.A1T0 RZ, [R6+URZ], RZ ;  /* 0x000000ff06ff79a7 */ /* 0x0001e2000810043f */
[----:B------:R-:W-:-:S02]  /*1d110*/  IMAD R0, R0, UR4, RZ ;  /* 0x0000000400007c24 */ /* 0x000fc4000f8e02ff */
        /* <DEDUP_REMOVED lines=13> */
[----:B0-----:R-:W-:Y:S06]  /*1d1f0*/  BRA.DIV UR4, `(.L_x_11609) ;  /* 0x000000a604987947 */ /* 0x001fec000b800000 */
[----:B------:R0:W1:Y:S04]  /*1d200*/  SHFL.IDX PT, R3, R24, RZ, 0x1c1f ;  /* 0x001c1fff18037589 */ /* 0x00006800000e0000 */
[----:B------:R0:W2:Y:S02]  /*1d210*/  SHFL.IDX PT, R14, R0, RZ, 0x1c1f ;  /* 0x001c1fff000e7589 */ /* 0x0000a400000e0000 */
.L_x_11805:
[----:B------:R-:W-:Y:S01]  /*1d220*/  ISETP.GE.AND P0, PT, R10, R8, PT ;  /* 0x000000080a00720c */ /* 0x000fe20003f06270 */
[----:B------:R-:W-:-:S12]  /*1d230*/  BSSY B1, `(.L_x_11610) ;  /* 0x0000054000017945 */ /* 0x000fd80003800000 */
[----:B------:R-:W-:Y:S05]  /*1d240*/  @P0 BRA `(.L_x_11611) ;  /* 0x0000000400480947 */ /* 0x000fea0003800000 */
[----:B------:R-:W-:Y:S01]  /*1d250*/  ULDC UR4, c[0x0][0xac8] ;  /* 0x0002b20000047ab9 */ /* 0x000fe20000000800 */
[C---:B------:R-:W-:Y:S01]  /*1d260*/  VIADD R15, R156.reuse, 0x8 ;  /* 0x000000089c0f7836 */ /* 0x040fe20000000000 */
[C---:B------:R-:W-:Y:S01]  /*1d270*/  ISETP.GE.AND P2, PT, R156.reuse, UR4, PT ;  /* 0x000000049c007c0c */ /* 0x040fe2000bf46270 */
[C---:B------:R-:W-:Y:S01]  /*1d280*/  VIADD R12, R156.reuse, 0x10 ;  /* 0x000000109c0c7836 */ /* 0x040fe20000000000 */
[----:B------:R-:W-:Y:S01]  /*1d290*/  SHF.R.S32.HI R6, RZ, 0x1f, R156 ;  /* 0x0000001fff067819 */ /* 0x000fe2000001149c */
[C---:B------:R-:W-:Y:S01]  /*1d2a0*/  VIADD R13, R156.reuse, 0x18 ;  /* 0x000000189c0d7836 */ /* 0x040fe20000000000 */
[----:B------:R-:W-:Y:S01]  /*1d2b0*/  ISETP.GE.AND P3, PT, R15, UR4, PT ;  /* 0x000000040f007c0c */ /* 0x000fe2000bf66270 */
[----:B------:R-:W-:Y:S01]  /*1d2c0*/  VIADD R11, R156, 0x20 ;  /* 0x000000209c0b7836 */ /* 0x000fe20000000000 */
[----:B------:R-:W-:Y:S01]  /*1d2d0*/  ISETP.GE.AND P0, PT, R12, UR4, PT ;  /* 0x000000040c007c0c */ /* 0x000fe2000bf06270 */
[C---:B------:R-:W-:Y:S01]  /*1d2e0*/  VIADD R25, R156.reuse, 0x10 ;  /* 0x000000109c197836 */ /* 0x040fe20000000000 */
[C---:B------:R-:W-:Y:S01]  /*1d2f0*/  IADD3 R26, R156.reuse, 0x8, RZ ;  /* 0x000000089c1a7810 */ /* 0x040fe20007ffe0ff */
[----:B------:R-:W-:-:S02]  /*1d300*/  VIADD R27, R156, 0x28 ;  /* 0x000000289c1b7836 */ /* 0x000fc40000000000 */
[C---:B------:R-:W-:Y:S01]  /*1d310*/  VIADD R10, R156.reuse, 0x40 ;  /* 0x000000409c0a7836 */ /* 0x040fe20000000000 */
[----:B------:R-:W-:Y:S02]  /*1d320*/  SHF.R.S32.HI R26, RZ, 0x1f, R26 ;  /* 0x0000001fff1a7819 */ /* 0x000fe4000001141a */
[CC--:B--2---:R-:W-:Y:S02]  /*1d330*/  @!P2 LEA R4, P1, R156.reuse, R14.reuse, 0x2 ;  /* 0x0000000e9c04a211 */ /* 0x0c4fe400078210ff */
[----:B------:R-:W-:Y:S02]  /*1d340*/  SHF.R.S32.HI R25, RZ, 0x1f, R25 ;  /* 0x0000001fff197819 */ /* 0x000fe40000011419 */
[----:B-1----:R-:W-:Y:S02]  /*1d350*/  @!P2 LEA.HI.X R5, R156, R3, R6, 0x2, P1 ;  /* 0x000000039c05a211 */ /* 0x002fe400008f1406 */
[----:B------:R-:W-:Y:S02]  /*1d360*/  ISETP.GE.AND P1, PT, R13, UR4, PT ;  /* 0x000000040d007c0c */ /* 0x000fe4000bf26270 */
[----:B------:R-:W-:Y:S01]  /*1d370*/  @!P3 LEA R6, P4, R15, R14, 0x2 ;  /* 0x0000000e0f06b211 */ /* 0x000fe200078810ff */
[----:B------:R1:W-:Y:S01]  /*1d380*/  @!P2 ST.E.64 desc[UR54][R4.64], R88 ;  /* 0x000000580400a985 */ /* 0x0003e2000c101b36 */
[----:B------:R-:W-:-:S02]  /*1d390*/  ISETP.GE.AND P2, PT, R11, UR4, PT ;  /* 0x000000040b007c0c */ /* 0x000fc4000bf46270 */
[----:B------:R-:W-:Y:S01]  /*1d3a0*/  @!P3 LEA.HI.X R7, R15, R3, R26, 0x2, P4 ;  /* 0x000000030f07b211 */ /* 0x000fe200020f141a */
[C---:B------:R-:W-:Y:S01]  /*1d3b0*/  VIADD R15, R156.reuse, 0x28 ;  /* 0x000000289c0f7836 */ /* 0x040fe20000000000 */
[----:B------:R-:W-:Y:S01]  /*1d3c0*/  SHF.R.S32.HI R27, RZ, 0x1f, R27 ;  /* 0x0000001fff1b7819 */ /* 0x000fe2000001141b */
[----:B------:R-:W-:Y:S01]  /*1d3d0*/  VIADD R26, R156, 0x18 ;  /* 0x000000189c1a7836 */ /* 0x000fe20000000000 */
[----:B------:R-:W-:Y:S01]  /*1d3e0*/  SHF.R.S32.HI R10, RZ, 0x1f, R10 ;  /* 0x0000001fff0a7819 */ /* 0x000fe2000001140a */
[----:B------:R2:W-:Y:S01]  /*1d3f0*/  @!P3 ST.E.64 desc[UR54][R6.64], R92 ;  /* 0x0000005c0600b985 */ /* 0x0005e2000c101b36 */
[----:B------:R-:W-:Y:S02]  /*1d400*/  ISETP.GE.AND P3, PT, R15, UR4, PT ;  /* 0x000000040f007c0c */ /* 0x000fe4000bf66270 */
[----:B------:R-:W-:Y:S02]  /*1d410*/  SHF.R.S32.HI R26, RZ, 0x1f, R26 ;  /* 0x0000001fff1a7819 */ /* 0x000fe4000001141a */
[----:B-1----:R-:W-:-:S04]  /*1d420*/  @!P0 LEA R4, P5, R12, R14, 0x2 ;  /* 0x0000000e0c048211 */ /* 0x002fc800078a10ff */
[-C--:B------:R-:W-:Y:S01]  /*1d430*/  @!P0 LEA.HI.X R5, R12, R3.reuse, R25, 0x2, P5 ;  /* 0x000000030c058211 */ /* 0x080fe200028f1419 */
[C---:B------:R-:W-:Y:S02]  /*1d440*/  VIADD R25, R156.reuse, 0x30 ;  /* 0x000000309c197836 */ /* 0x040fe40000000000 */
[C---:B------:R-:W-:Y:S01]  /*1d450*/  VIADD R12, R156.reuse, 0x20 ;  /* 0x000000209c0c7836 */ /* 0x040fe20000000000 */
[----:B--2---:R-:W-:Y:S01]  /*1d460*/  @!P1 LEA R6, P4, R13, R14, 0x2 ;  /* 0x0000000e0d069211 */ /* 0x004fe200078810ff */
[----:B------:R1:W-:Y:S01]  /*1d470*/  @!P0 ST.E.64 desc[UR54][R4.64], R20 ;  /* 0x0000001404008985 */ /* 0x0003e2000c101b36 */
[----:B------:R-:W-:Y:S02]  /*1d480*/  ISETP.GE.AND P0, PT, R25, UR4, PT ;  /* 0x0000000419007c0c */ /* 0x000fe4000bf06270 */
[----:B------:R-:W-:Y:S02]  /*1d490*/  SHF.R.S32.HI R12, RZ, 0x1f, R12 ;  /* 0x0000001fff0c7819 */ /* 0x000fe4000001140c */
[----:B------:R-:W-:Y:S01]  /*1d4a0*/  @!P1 LEA.HI.X R7, R13, R3, R26, 0x2, P4 ;  /* 0x000000030d079211 */ /* 0x000fe200020f141a */
[----:B------:R-:W-:-:S02]  /*1d4b0*/  VIADD R13, R156, 0x38 ;  /* 0x000000389c0d7836 */ /* 0x000fc40000000000 */
[----:B------:R-:W-:Y:S02]  /*1d4c0*/  VIADD R26, R156, 0x30 ;  /* 0x000000309c1a7836 */ /* 0x000fe40000000000 */
[----:B------:R2:W-:Y:S01]  /*1d4d0*/  @!P1 ST.E.64 desc[UR54][R6.64], R100 ;  /* 0x0000006406009985 */ /* 0x0005e2000c101b36 */
[----:B------:R-:W-:Y:S02]  /*1d4e0*/  ISETP.GE.AND P1, PT, R13, UR4, PT ;  /* 0x000000040d007c0c */ /* 0x000fe4000bf26270 */
[----:B------:R-:W-:Y:S02]  /*1d4f0*/  SHF.R.S32.HI R26, RZ, 0x1f, R26 ;  /* 0x0000001fff1a7819 */ /* 0x000fe4000001141a */
[----:B-1----:R-:W-:-:S04]  /*1d500*/  @!P2 LEA R4, P5, R11, R14, 0x2 ;  /* 0x0000000e0b04a211 */ /* 0x002fc800078a10ff */
[-C--:B------:R-:W-:Y:S01]  /*1d510*/  @!P2 LEA.HI.X R5, R11, R3.reuse, R12, 0x2, P5 ;  /* 0x000000030b05a211 */ /* 0x080fe200028f140c */
[C---:B------:R-:W-:Y:S02]  /*1d520*/  VIADD R11, R156.reuse, 0x40 ;  /* 0x000000409c0b7836 */ /* 0x040fe40000000000 */
[C---:B------:R-:W-:Y:S02]  /*1d530*/  VIADD R12, R156.reuse, 0x48 ;  /* 0x000000489c0c7836 */ /* 0x040fe40000000000 */
[----:B------:R1:W-:Y:S01]  /*1d540*/  @!P2 ST.E.64 desc[UR54][R4.64], R104 ;  /* 0x000000680400a985 */ /* 0x0003e2000c101b36 */
[----:B--2---:R-:W-:Y:S02]  /*1d550*/  @!P3 LEA R6, P5, R15, R14, 0x2 ;  /* 0x0000000e0f06b211 */ /* 0x004fe400078a10ff */
[----:B------:R-:W-:Y:S02]  /*1d560*/  ISETP.GE.AND P2, PT, R11, UR4, PT ;  /* 0x000000040b007c0c */ /* 0x000fe4000bf46270 */
[----:B------:R-:W-:Y:S01]  /*1d570*/  @!P3 LEA.HI.X R7, R15, R3, R27, 0x2, P5 ;  /* 0x000000030f07b211 */ /* 0x000fe200028f141b */
[----:B------:R-:W-:Y:S01]  /*1d580*/  VIADD R15, R156, 0x50 ;  /* 0x000000509c0f7836 */ /* 0x000fe20000000000 */
[----:B------:R-:W-:-:S03]  /*1d590*/  ISETP.GE.AND P5, PT, R12, UR4, PT ;  /* 0x000000040c007c0c */ /* 0x000fc6000bfa6270 */
[----:B------:R2:W-:Y:S01]  /*1d5a0*/  @!P3 ST.E.64 desc[UR54][R6.64], R108 ;  /* 0x0000006c0600b985 */ /* 0x0005e2000c101b36 */
[----:B------:R-:W-:Y:S02]  /*1d5b0*/  ISETP.GE.AND P3, PT, R15, UR4, PT ;  /* 0x000000040f007c0c */ /* 0x000fe4000bf66270 */
[----:B-1----:R-:W-:-:S04]  /*1d5c0*/  @!P0 LEA R4, P4, R25, R14, 0x2 ;  /* 0x0000000e19048211 */ /* 0x002fc800078810ff */
[----:B------:R-:W-:Y:S01]  /*1d5d0*/  @!P0 LEA.HI.X R5, R25, R3, R26, 0x2, P4 ;  /* 0x0000000319058211 */ /* 0x000fe200020f141a */
[C---:B------:R-:W-:Y:S02]  /*1d5e0*/  VIADD R26, R156.reuse, 0x38 ;  /* 0x000000389c1a7836 */ /* 0x040fe40000000000 */
[----:B------:R-:W-:Y:S02]  /*1d5f0*/  VIADD R25, R156, 0x58 ;  /* 0x000000589c197836 */ /* 0x000fe40000000000 */
[----:B------:R1:W-:Y:S01]  /*1d600*/  @!P0 ST.E.64 desc[UR54][R4.64], R112 ;  /* 0x0000007004008985 */ /* 0x0003e2000c101b36 */
[----:B--2---:R-:W-:Y:S02]  /*1d610*/  @!P1 LEA R6, P4, R13, R14, 0x2 ;  /* 0x0000000e0d069211 */ /* 0x004fe400078810ff */
[----:B------:R-:W-:Y:S02]  /*1d620*/  SHF.R.S32.HI R26, RZ, 0x1f, R26 ;  /* 0x0000001fff1a7819 */ /* 0x000fe4000001141a */
[----:B------:R-:W-:-:S02]  /*1d630*/  SHF.R.S32.HI R20, RZ, 0x1f, R25 ;  /* 0x0000001fff147819 */ /* 0x000fc40000011419 */
[----:B------:R-:W-:Y:S01]  /*1d640*/  @!P1 LEA.HI.X R7, R13, R3, R26, 0x2, P4 ;  /* 0x000000030d079211 */ /* 0x000fe200020f141a */
[C---:B------:R-:W-:Y:S01]  /*1d650*/  VIADD R13, R156.reuse, 0x48 ;  /* 0x000000489c0d7836 */ /* 0x040fe20000000000 */
[----:B------:R-:W-:Y:S01]  /*1d660*/  ISETP.GE.AND P4, PT, R25, UR4, PT ;  /* 0x0000000419007c0c */ /* 0x000fe2000bf86270 */
[----:B------:R-:W-:Y:S02]  /*1d670*/  VIADD R26, R156, 0x50 ;  /* 0x000000509c1a7836 */ /* 0x000fe40000000000 */
[----:B------:R3:W-:Y:S01]  /*1d680*/  @!P1 ST.E.64 desc[UR54][R6.64], R116 ;  /* 0x0000007406009985 */ /* 0x0007e2000c101b36 */
[----:B------:R-:W-:Y:S02]  /*1d690*/  SHF.R.S32.HI R13, RZ, 0x1f, R13 ;  /* 0x0000001fff0d7819 */ /* 0x000fe4000001140d */
[----:B-1----:R-:W-:Y:S02]  /*1d6a0*/  @!P2 LEA R4, P0, R11, R14, 0x2 ;  /* 0x0000000e0b04a211 */ /* 0x002fe400078010ff */
[----:B------:R-:W-:-:S02]  /*1d6b0*/  SHF.R.S32.HI R26, RZ, 0x1f, R26 ;  /* 0x0000001fff1a7819 */ /* 0x000fc4000001141a */
[----:B------:R-:W-:Y:S02]  /*1d6c0*/  @!P2 LEA.HI.X R5, R11, R3, R10, 0x2, P0 ;  /* 0x000000030b05a211 */ /* 0x000fe400000f140a */
[----:B------:R-:W-:-:S03]  /*1d6d0*/  @!P5 LEA R10, P0, R12, R14, 0x2 ;  /* 0x0000000e0c0ad211 */ /* 0x000fc600078010ff */
[----:B------:R3:W-:Y:S01]  /*1d6e0*/  @!P2 ST.E.64 desc[UR54][R4.64], R120 ;  /* 0x000000780400a985 */ /* 0x0007e2000c101b36 */
[----:B------:R-:W-:Y:S02]  /*1d6f0*/  @!P5 LEA.HI.X R11, R12, R3, R13, 0x2, P0 ;  /* 0x000000030c0bd211 */ /* 0x000fe400000f140d */
[----:B------:R-:W-:-:S03]  /*1d700*/  @!P3 LEA R12, P0, R15, R14, 0x2 ;  /* 0x0000000e0f0cb211 */ /* 0x000fc600078010ff */
[----:B------:R3:W-:Y:S01]  /*1d710*/  @!P5 ST.E.64 desc[UR54][R10.64], R124 ;  /* 0x0000007c0a00d985 */ /* 0x0007e2000c101b36 */
[----:B------:R-:W-:Y:S02]  /*1d720*/  @!P3 LEA.HI.X R13, R15, R3, R26, 0x2, P0 ;  /* 0x000000030f0db211 */ /* 0x000fe400000f141a */
[----:B------:R-:W-:-:S03]  /*1d730*/  @!P4 LEA R14, P0, R25, R14, 0x2 ;  /* 0x0000000e190ec211 */ /* 0x000fc600078010ff */
[----:B------:R3:W-:Y:S01]  /*1d740*/  @!P3 ST.E.64 desc[UR54][R12.64], R128 ;  /* 0x000000800c00b985 */ /* 0x0007e2000c101b36 */
[----:B------:R-:W-:-:S05]  /*1d750*/  @!P4 LEA.HI.X R15, R25, R3, R20, 0x2, P0 ;  /* 0x00000003190fc211 */ /* 0x000fca00000f1414 */
[----:B------:R3:W-:Y:S04]  /*1d760*/  @!P4 ST.E.64 desc[UR54][R14.64], R132 ;  /* 0x000000840e00c985 */ /* 0x0007e8000c101b36 */
.L_x_11611:
[----:B------:R-:W-:Y:S05]  /*1d770*/  BSYNC B1 ;  /* 0x0000000000017941 */ /* 0x000fea0003800000 */
.L_x_11610:
[----:B------:R-:W-:-:S03]  /*1d780*/  UMOV UR4, 0xffffffff ;  /* 0xffffffff00047882 */ /* 0x000fc60000000000 */
[----:B------:R-:W-:Y:S05]  /*1d790*/  BRA.DIV UR4, `(.L_x_11612) ;  /* 0x000000a204647947 */ /* 0x000fea000b800000 */
[----:B-1----:R1:W4:Y:S04]  /*1d7a0*/  SHFL.IDX PT, R3, R24, 0x1, 0x1c1f ;  /* 0x003c1f0018037f89 */ /* 0x00232800000e0000 */
[----:B--23--:R1:W2:Y:S02]  /*1d7b0*/  SHFL.IDX PT, R14, R0, 0x1, 0x1c1f ;  /* 0x003c1f00000e7f89 */ /* 0x00c2a400000e0000 */
.L_x_11809:
[----:B------:R-:W-:-:S13]  /*1d7c0*/  ISETP.GE.AND P0, PT, R9, R8, PT ;  /* 0x000000080900720c */ /* 0x000fda0003f06270 */
[----:B------:R-:W-:Y:S05]  /*1d7d0*/  @P0 BRA `(.L_x_11608) ;  /* 0x0000001000200947 */ /* 0x000fea0003800000 */
[----:B------:R-:W-:Y:S01]  /*1d7e0*/  ULDC UR4, c[0x0][0xac8] ;  /* 0x0002b20000047ab9 */ /* 0x000fe20000000800 */
[C---:B------:R-:W-:Y:S01]  /*1d7f0*/  VIADD R12, R156.reuse, 0x8 ;  /* 0x000000089c0c7836 */ /* 0x040fe20000000000 */
[C---:B------:R-:W-:Y:S01]  /*1d800*/  ISETP.GE.AND P3, PT, R156.reuse, UR4, PT ;  /* 0x000000049c007c0c */ /* 0x040fe2000bf66270 */
[C---:B------:R-:W-:Y:S01]  /*1d810*/  VIADD R15, R156.reuse, 0x18 ;  /* 0x000000189c0f7836 */ /* 0x040fe20000000000 */
[C---:B------:R-:W-:Y:S01]  /*1d820*/  IADD3 R10, R156.reuse, 0x10, RZ ;  /* 0x000000109c0a7810 */ /* 0x040fe20007ffe0ff */
[----:B------:R-:W-:Y:S01]  /*1d830*/  VIADD R13, R156, 0x8 ;  /* 0x000000089c0d7836 */ /* 0x000fe20000000000 */
[----:B------:R-:W-:Y:S01]  /*1d840*/  ISETP.GE.AND P4, PT, R12, UR4, PT ;  /* 0x000000040c007c0c */ /* 0x000fe2000bf86270 */
[----:B------:R-:W-:Y:S01]  /*1d850*/  VIADD R11, R156, 0x10 ;  /* 0x000000109c0b7836 */ /* 0x000fe20000000000 */
[----:B------:R-:W-:Y:S01]  /*1d860*/  ISETP.GE.AND P1, PT, R10, UR4, PT ;  /* 0x000000040a007c0c */ /* 0x000fe2000bf26270 */
[C---:B------:R-:W-:Y:S01]  /*1d870*/  VIADD R20, R156.reuse, 0x20 ;  /* 0x000000209c147836 */ /* 0x040fe20000000000 */
[----:B01----:R-:W-:Y:S01]  /*1d880*/  SHF.R.S32.HI R0, RZ, 0x1f, R156 ;  /* 0x0000001fff007819 */ /* 0x003fe2000001149c */
[C---:B------:R-:W-:Y:S01]  /*1d890*/  VIADD R21, R156.reuse, 0x30 ;  /* 0x000000309c157836 */ /* 0x040fe20000000000 */
[----:B------:R-:W-:Y:S01]  /*1d8a0*/  ISETP.GE.AND P2, PT, R15, UR4, PT ;  /* 0x000000040f007c0c */ /* 0x000fe2000bf46270 */
[C---:B------:R-:W-:Y:S01]  /*1d8b0*/  VIADD R25, R156.reuse, 0x18 ;  /* 0x000000189c197836 */ /* 0x040fe20000000000 */
[----:B------:R-:W-:Y:S01]  /*1d8c0*/  SHF.R.S32.HI R13, RZ, 0x1f, R13 ;  /* 0x0000001fff0d7819 */ /* 0x000fe2000001140d */
[C---:B------:R-:W-:Y:S01]  /*1d8d0*/  VIADD R24, R156.reuse, 0x20 ;  /* 0x000000209c187836 */ /* 0x040fe20000000000 */
[----:B--2---:R-:W-:-:S02]  /*1d8e0*/  @!P3 LEA R4, P0, R156, R14, 0x2 ;  /* 0x0000000e9c04b211 */ /* 0x004fc400078010ff */
[----:B------:R-:W-:Y:S02]  /*1d8f0*/  SHF.R.S32.HI R11, RZ, 0x1f, R11 ;  /* 0x0000001fff0b7819 */ /* 0x000fe4000001140b */
[CC--:B----4-:R-:W-:Y:S01]  /*1d900*/  @!P3 LEA.HI.X R5, R156.reuse, R3.reuse, R0, 0x2, P0 ;  /* 0x000000039c05b211 */ /* 0x0d0fe200000f1400 */
[----:B------:R-:W-:Y:S01]  /*1d910*/  VIADD R0, R156, 0x28 ;  /* 0x000000289c007836 */ /* 0x000fe20000000000 */
[-C--:B------:R-:W-:Y:S02]  /*1d920*/  @!P4 LEA R6, P0, R12, R14.reuse, 0x2 ;  /* 0x0000000e0c06c211 */ /* 0x080fe400078010ff */
[----:B------:R-:W-:Y:S01]  /*1d930*/  @!P1 LEA R8, P5, R10, R14, 0x2 ;  /* 0x0000000e0a089211 */ /* 0x000fe200078a10ff */
[----:B------:R-:W-:Y:S01]  /*1d940*/  @!P3 ST.E.64 desc[UR54][R4.64], R90 ;  /* 0x0000005a0400b985 */ /* 0x000fe2000c101b36 */
[----:B------:R-:W-:Y:S02]  /*1d950*/  ISETP.GE.AND P3, PT, R20, UR4, PT ;  /* 0x0000000414007c0c */ /* 0x000fe4000bf66270 */
[----:B------:R-:W-:-:S02]  /*1d960*/  @!P4 LEA.HI.X R7, R12, R3, R13, 0x2, P0 ;  /* 0x000000030c07c211 */ /* 0x000fc400000f140d */
[----:B------:R-:W-:Y:S02]  /*1d970*/  @!P1 LEA.HI.X R9, R10, R3, R11, 0x2, P5 ;  /* 0x000000030a099211 */ /* 0x000fe400028f140b */
[----:B------:R-:W-:Y:S01]  /*1d980*/  SHF.R.S32.HI R25, RZ, 0x1f, R25 ;  /* 0x0000001fff197819 */ /* 0x000fe20000011419 */
[----:B------:R0:W-:Y:S01]  /*1d990*/  @!P4 ST.E.64 desc[UR54][R6.64], R94 ;  /* 0x0000005e0600c985 */ /* 0x0001e2000c101b36 */
[-C--:B------:R-:W-:Y:S02]  /*1d9a0*/  @!P2 LEA R10, P4, R15, R14.reuse, 0x2 ;  /* 0x0000000e0f0aa211 */ /* 0x080fe400078810ff */
[----:B------:R-:W-:Y:S01]  /*1d9b0*/  ISETP.GE.AND P0, PT, R0, UR4, PT ;  /* 0x0000000400007c0c */ /* 0x000fe2000bf06270 */
[----:B------:R1:W-:Y:S01]  /*1d9c0*/  @!P1 ST.E.64 desc[UR54][R8.64], R98 ;  /* 0x0000006208009985 */ /* 0x0003e2000c101b36 */
[----:B------:R-:W-:Y:S02]  /*1d9d0*/  ISETP.GE.AND P1, PT, R21, UR4, PT ;  /* 0x0000000415007c0c */ /* 0x000fe4000bf26270 */
[----:B------:R-:W-:-:S02]  /*1d9e0*/  @!P3 LEA R12, P5, R20, R14, 0x2 ;  /* 0x0000000e140cb211 */ /* 0x000fc400078a10ff */
[----:B------:R-:W-:Y:S02]  /*1d9f0*/  SHF.R.S32.HI R24, RZ, 0x1f, R24 ;  /* 0x0000001fff187819 */ /* 0x000fe40000011418 */
[-C--:B------:R-:W-:Y:S01]  /*1da00*/  @!P2 LEA.HI.X R11, R15, R3.reuse, R25, 0x2, P4 ;  /* 0x000000030f0ba211 */ /* 0x080fe200020f1419 */
[----:B------:R-:W-:Y:S01]  /*1da10*/  VIADD R15, R156, 0x38 ;  /* 0x000000389c0f7836 */ /* 0x000fe20000000000 */
[----:B------:R-:W-:Y:S01]  /*1da20*/  @!P3 LEA.HI.X R13, R20, R3, R24, 0x2, P5 ;  /* 0x00000003140db211 */ /* 0x000fe200028f1418 */
[C---:B------:R-:W-:Y:S02]  /*1da30*/  VIADD R25, R156.reuse, 0x30 ;  /* 0x000000309c197836 */ /* 0x040fe40000000000 */
[C---:B------:R-:W-:Y:S01]  /*1da40*/  VIADD R24, R156.reuse, 0x28 ;  /* 0x000000289c187836 */ /* 0x040fe20000000000 */
[----:B------:R2:W-:Y:S01]  /*1da50*/  @!P2 ST.E.64 desc[UR54][R10.64], R102 ;  /* 0x000000660a00a985 */ /* 0x0005e2000c101b36 */
[----:B------:R-:W-:Y:S01]  /*1da60*/  ISETP.GE.AND P2, PT, R15, UR4, PT ;  /* 0x000000040f007c0c */ /* 0x000fe2000bf46270 */
[----:B------:R-:W-:Y:S01]  /*1da70*/  VIADD R20, R156, 0x40 ;  /* 0x000000409c147836 */ /* 0x000fe20000000000 */
[----:B------:R-:W-:Y:S01]  /*1da80*/  SHF.R.S32.HI R25, RZ, 0x1f, R25 ;  /* 0x0000001fff197819 */ /* 0x000fe20000011419 */
[----:B------:R3:W-:Y:S01]  /*1da90*/  @!P3 ST.E.64 desc[UR54][R12.64], R106 ;  /* 0x0000006a0c00b985 */ /* 0x0007e2000c101b36 */
[----:B0-----:R-:W-:-:S02]  /*1daa0*/  @!P1 LEA R6, P5, R21, R14, 0x2 ;  /* 0x0000000e15069211 */ /* 0x001fc400078a10ff */
[-C--:B------:R-:W-:Y:S02]  /*1dab0*/  @!P0 LEA R4, P4, R0, R14.reuse, 0x2 ;  /* 0x0000000e00048211 */ /* 0x080fe400078810ff */
[----:B------:R-:W-:Y:S02]  /*1dac0*/  SHF.R.S32.HI R24, RZ, 0x1f, R24 ;  /* 0x0000001fff187819 */ /* 0x000fe40000011418 */
[-C--:B------:R-:W-:Y:S01]  /*1dad0*/  @!P1 LEA.HI.X R7, R21, R3.reuse, R25, 0x2, P5 ;  /* 0x0000000315079211 */ /* 0x080fe200028f1419 */
[----:B------:R-:W-:Y:S01]  /*1dae0*/  VIADD R21, R156, 0x38 ;  /* 0x000000389c157836 */ /* 0x000fe20000000000 */
[----:B------:R-:W-:Y:S01]  /*1daf0*/  @!P0 LEA.HI.X R5, R0, R3, R24, 0x2, P4 ;  /* 0x0000000300058211 */ /* 0x000fe200020f1418 */
[----:B------:R-:W-:Y:S01]  /*1db00*/  VIADD R24, R156, 0x48 ;  /* 0x000000489c187836 */ /* 0x000fe20000000000 */
[----:B------:R-:W-:Y:S01]  /*1db10*/  ISETP.GE.AND P4, PT, R20, UR4, PT ;  /* 0x0000000414007c0c */ /* 0x000fe2000bf86270 */
[----:B------:R-:W-:Y:S01]  /*1db20*/  VIADD R0, R156, 0x50 ;  /* 0x000000509c007836 */ /* 0x000fe20000000000 */
[----:B------:R-:W-:Y:S01]  /*1db30*/  SHF.R.S32.HI R21, RZ, 0x1f, R21 ;  /* 0x0000001fff157819 */ /* 0x000fe20000011415 */
[----:B------:R0:W-:Y:S01]  /*1db40*/  @!P0 ST.E.64 desc[UR54][R4.64], R110 ;  /* 0x0000006e04008985 */ /* 0x0001e2000c101b36 */
[----:B-1----:R-:W-:-:S02]  /*1db50*/  @!P2 LEA R8, P5, R15, R14, 0x2 ;  /* 0x0000000e0f08a211 */ /* 0x002fc400078a10ff */
[----:B------:R-:W-:Y:S01]  /*1db60*/  ISETP.GE.AND P3, PT, R24, UR4, PT ;  /* 0x0000000418007c0c */ /* 0x000fe2000bf66270 */
[----:B------:R0:W-:Y:S01]  /*1db70*/  @!P1 ST.E.64 desc[UR54][R6.64], R114 ;  /* 0x0000007206009985 */ /* 0x0001e2000c101b36 */
[----:B------:R-:W-:Y:S02]  /*1db80*/  ISETP.GE.AND P0, PT, R0, UR4, PT ;  /* 0x0000000400007c0c */ /* 0x000fe4000bf06270 */
[----:B------:R-:W-:Y:S01]  /*1db90*/  @!P2 LEA.HI.X R9, R15, R3, R21, 0x2, P5 ;  /* 0x000000030f09a211 */ /* 0x000fe200028f1415 */
[C---:B------:R-:W-:Y:S01]  /*1dba0*/  VIADD R21, R156.reuse, 0x40 ;  /* 0x000000409c157836 */ /* 0x040fe20000000000 */
[C---:B------:R-:W-:Y:S01]  /*1dbb0*/  IADD3 R25, R156.reuse, 0x48, RZ ;  /* 0x000000489c197810 */ /* 0x040fe20007ffe0ff */
[----:B------:R-:W-:Y:S01]  /*1dbc0*/  VIADD R15, R156, 0x50 ;  /* 0x000000509c0f7836 */ /* 0x000fe20000000000 */
[----:B--2---:R-:W-:Y:S01]  /*1dbd0*/  @!P4 LEA R10, P1, R20, R14, 0x2 ;  /* 0x0000000e140ac211 */ /* 0x004fe200078210ff */
[----:B------:R0:W-:Y:S01]  /*1dbe0*/  @!P2 ST.E.64 desc[UR54][R8.64], R118 ;  /* 0x000000760800a985 */ /* 0x0001e2000c101b36 */
[----:B------:R-:W-:-:S02]  /*1dbf0*/  SHF.R.S32.HI R21, RZ, 0x1f, R21 ;  /* 0x0000001fff157819 */ /* 0x000fc40000011415 */
[----:B------:R-:W-:Y:S02]  /*1dc00*/  SHF.R.S32.HI R25, RZ, 0x1f, R25 ;  /* 0x0000001fff197819 */ /* 0x000fe40000011419 */
[-C--:B---3--:R-:W-:Y:S02]  /*1dc10*/  @!P3 LEA R12, P5, R24, R14.reuse, 0x2 ;  /* 0x0000000e180cb211 */ /* 0x088fe400078a10ff */
[-C--:B------:R-:W-:Y:S02]  /*1dc20*/  @!P4 LEA.HI.X R11, R20, R3.reuse, R21, 0x2, P1 ;  /* 0x00000003140bc211 */ /* 0x080fe400008f1415 */
[----:B------:R-:W-:Y:S02]  /*1dc30*/  SHF.R.S32.HI R15, RZ, 0x1f, R15 ;  /* 0x0000001fff0f7819 */ /* 0x000fe4000001140f */
[----:B------:R-:W-:Y:S01]  /*1dc40*/  @!P0 LEA R20, P1, R0, R14, 0x2 ;  /* 0x0000000e00148211 */ /* 0x000fe200078210ff */
[----:B------:R0:W-:Y:S01]  /*1dc50*/  @!P4 ST.E.64 desc[UR54][R10.64], R122 ;  /* 0x0000007a0a00c985 */ /* 0x0001e2000c101b36 */
[-C--:B------:R-:W-:Y:S01]  /*1dc60*/  @!P3 LEA.HI.X R13, R24, R3.reuse, R25, 0x2, P5 ;  /* 0x00000003180db211 */ /* 0x080fe200028f1419 */
[----:B------:R-:W-:Y:S01]  /*1dc70*/  VIADD R24, R156, 0x58 ;  /* 0x000000589c187836 */ /* 0x000fe20000000000 */
[----:B------:R-:W-:-:S03]  /*1dc80*/  @!P0 LEA.HI.X R21, R0, R3, R15, 0x2, P1 ;  /* 0x0000000300158211 */ /* 0x000fc600008f140f */
[----:B------:R0:W-:Y:S04]  /*1dc90*/  @!P3 ST.E.64 desc[UR54][R12.64], R126 ;  /* 0x0000007e0c00b985 */ /* 0x0001e8000c101b36 */
[----:B------:R0:W-:Y:S01]  /*1dca0*/  @!P0 ST.E.64 desc[UR54][R20.64], R130 ;  /* 0x0000008214008985 */ /* 0x0001e2000c101b36 */
[----:B------:R-:W-:-:S13]  /*1dcb0*/  ISETP.GE.AND P0, PT, R24, UR4, PT ;  /* 0x0000000418007c0c */ /* 0x000fda000bf06270 */
[----:B0-----:R-:W-:Y:S05]  /*1dcc0*/  @P0 BRA `(.L_x_11608) ;  /* 0x0000000800e40947 */ /* 0x001fea0003800000 */
[----:B------:R-:W-:Y:S02]  /*1dcd0*/  LEA R14, P0, R24, R14, 0x2 ;  /* 0x0000000e180e7211 */ /* 0x000fe400078010ff */
[----:B------:R-:W-:-:S04]  /*1dce0*/  SHF.R.S32.HI R0, RZ, 0x1f, R24 ;  /* 0x0000001fff007819 */ /* 0x000fc80000011418 */
[----:B------:R-:W-:-:S05]  /*1dcf0*/  LEA.HI.X R15, R24, R3, R0, 0x2, P0 ;  /* 0x00000003180f7211 */ /* 0x000fca00000f1400 */
[----:B------:R0:W-:Y:S01]  /*1dd00*/  ST.E.64 desc[UR54][R14.64], R134 ;  /* 0x000000860e007985 */ /* 0x0001e2000c101b36 */
[----:B------:R-:W-:Y:S05]  /*1dd10*/  BRA `(.L_x_11608) ;  /* 0x0000000800d07947 */ /* 0x000fea0003800000 */
.L_x_11601:
        /* <DEDUP_REMOVED lines=10> */
[----:B------:R-:W2:Y:S01]  /*1ddc0*/  @P1 LDC.64 R6, c[0x0][0xc08] ;  /* 0x00030200ff061b82 */ /* 0x000ea20000000a00 */
[----:B------:R-:W-:Y:S02]  /*1ddd0*/  ULDC UR4, c[0x0][0xa88] ;  /* 0x0002a20000047ab9 */ /* 0x000fe40000000800 */
[----:B------:R-:W-:Y:S01]  /*1dde0*/  IMAD.U32 R20, RZ, RZ, UR4 ;  /* 0x00000004ff147e24 */ /* 0x000fe2000f8e00ff */
[----:B------:R-:W0:Y:S01]  /*1ddf0*/  S2R R9, SR_TID.X ;  /* 0x0000000000097919 */ /* 0x000e220000002100 */
[----:B---3--:R-:W-:-:S04]  /*1de00*/  IMAD.WIDE R4, R0, 0x4, R4 ;  /* 0x0000000400047825 */ /* 0x008fc800078e0204 */
[----:B--2---:R-:W-:Y:S01]  /*1de10*/  @P1 IMAD.WIDE R6, R0, 0x4, R6 ;  /* 0x0000000400061825 */ /* 0x004fe200078e0206 */
[----:B------:R2:W5:Y:S04]  /*1de20*/  @P0 LDG.E R3, desc[UR54][R4.64] ;  /* 0x0000003604030981 */ /* 0x000568000c1e1900 */
[----:B------:R2:W5:Y:S01]  /*1de30*/  @P1 LDG.E R20, desc[UR54][R6.64] ;  /* 0x0000003606141981 */ /* 0x000562000c1e1900 */
[----:B----4-:R-:W-:Y:S01]  /*1de40*/  ISETP.NE.AND P2, PT, R8, RZ, PT ;  /* 0x000000ff0800720c */ /* 0x010fe20003f45270 */
[----:B0-----:R-:W-:Y:S01]  /*1de50*/  VIADD R30, R9, 0xffffff80 ;  /* 0xffffff80091e7836 */ /* 0x001fe20000000000 */
[----:B------:R-:W-:-:S04]  /*1de60*/  SHF.R.S32.HI R28, RZ, 0x1f, R0 ;  /* 0x0000001fff1c7819 */ /* 0x000fc80000011400 */
        /* <DEDUP_REMOVED lines=9> */
.L_x_11613:
[----:B------:R-:W-:Y:S01]  /*1df00*/  BSSY B1, `(.L_x_11614) ;  /* 0x0000037000017945 */ /* 0x000fe20003800000 */
[----:B------:R-:W-:Y:S02]  /*1df10*/  SEL R29, R0, RZ, !P0 ;  /* 0x000000ff001d7207 */ /* 0x000fe40004000000 */
[----:B------:R-:W-:Y:S02]  /*1df20*/  SEL R28, R28, RZ, !P0 ;  /* 0x000000ff1c1c7207 */ /* 0x000fe40004000000 */
[----:B-----5:R-:W-:Y:S01]  /*1df30*/  SHF.R.S32.HI R26, RZ, 0x1f, R3 ;  /* 0x0000001fff1a7819 */ /* 0x020fe20000011403 */
[----:B------:R-:W-:Y:S06]  /*1df40*/  @P3 BRA `(.L_x_11615) ;  /* 0x0000000000c83947 */ /* 0x000fec0003800000 */
[----:B--2---:R-:W2:Y:S01]  /*1df50*/  LDL R4, [R1+0x5c] ;  /* 0x00005c0001047983 */ /* 0x004ea20000100800 */
[----:B------:R-:W0:Y:S02]  /*1df60*/  LDC R37, c[0x0][0xbe8] ;  /* 0x0002fa00ff257b82 */ /* 0x000e240000000800 */
[----:B0-----:R-:W-:Y:S01]  /*1df70*/  IMAD R0, R20, R37, RZ ;  /* 0x0000002514007224 */ /* 0x001fe200078e02ff */
[----:B--2---:R-:W-:-:S04]  /*1df80*/  IADD3 R31, R4, -0x80, R9 ;  /* 0xffffff80041f7810 */ /* 0x004fc80007ffe009 */
[----:B------:R-:W-:-:S13]  /*1df90*/  ISETP.GE.AND P0, PT, R31, R0, PT ;  /* 0x000000001f00720c */ /* 0x000fda0003f06270 */
[----:B------:R-:W-:Y:S05]  /*1dfa0*/  @P0 BRA `(.L_x_11615) ;  /* 0x0000000000b00947 */ /* 0x000fea0003800000 */
[----:B-1----:R-:W2:Y:S01]  /*1dfb0*/  LDL.LU R32, [R1+0xb0] ;  /* 0x0000b00001207983 */ /* 0x002ea20000300800 */
        /* <DEDUP_REMOVED lines=23> */
[----:B------:R-:W-:Y:S02]  /*1e130*/  IMAD.MOV R0, RZ, RZ, -R21 ;  /* 0x000000ffff007224 */ /* 0x000fe400078e0a15 */
[----:B------:R-:W-:Y:S02]  /*1e140*/  IMAD.IADD R27, R11, 0x1, R27 ;  /* 0x000000010b1b7824 */ /* 0x000fe400078e021b */
[----:B------:R-:W-:-:S03]  /*1e150*/  IMAD R11, R37, R0, R31 ;  /* 0x00000000250b7224 */ /* 0x000fc600078e021f */
        /* <DEDUP_REMOVED lines=17> */
.L_x_11615:
[----:B------:R-:W-:Y:S05]  /*1e270*/  BSYNC B1 ;  /* 0x0000000000017941 */ /* 0x000fea0003800000 */
.L_x_11614:
[----:B------:R-:W-:Y:S05]  /*1e280*/  @P2 BRA `(.L_x_11608) ;  /* 0x0000000400742947 */ /* 0x000fea0003800000 */
[----:B------:R-:W3:Y:S01]  /*1e290*/  LDL R27, [R1+0x5c] ;  /* 0x00005c00011b7983 */ /* 0x000ee20000100800 */
[----:B------:R-:W4:Y:S01]  /*1e2a0*/  LDC R21, c[0x0][0xbe8] ;  /* 0x0002fa00ff157b82 */ /* 0x000f220000000800 */
[----:B0-2---:R-:W-:Y:S01]  /*1e2b0*/  SHF.R.S32.HI R5, RZ, 0x1f, R30 ;  /* 0x0000001fff057819 */ /* 0x005fe2000001141e */
        /* <DEDUP_REMOVED lines=10> */
[----:B------:R-:W-:Y:S02]  /*1e360*/  IMAD.IADD R13, R30, 0x1, -R9 ;  /* 0x000000011e0d7824 */ /* 0x000fe400078e0a09 */
[----:B------:R-:W-:Y:S02]  /*1e370*/  IMAD.IADD R5, R5, 0x1, R7 ;  /* 0x0000000105057824 */ /* 0x000fe400078e0207 */
[----:B------:R-:W-:-:S02]  /*1e380*/  IMAD R0, R13, 0x60, R10 ;  /* 0x000000600d007824 */ /* 0x000fc400078e020a */
[----:B------:R-:W-:Y:S01]  /*1e390*/  IMAD.WIDE.U32 R4, R155, UR4, R4 ;  /* 0x000000049b047c25 */ /* 0x000fe2000f8e0004 */
[----:B----4-:R-:W-:-:S03]  /*1e3a0*/  ISETP.NE.AND P0, PT, R21, 0x1, PT ;  /* 0x000000011500780c */ /* 0x010fc60003f05270 */
[----:B------:R-:W-:Y:S01]  /*1e3b0*/  IMAD R5, R155, UR5, R5 ;  /* 0x000000059b057c24 */ /* 0x000fe2000f8e0205 */
[----:B------:R-:W-:Y:S01]  /*1e3c0*/  ULDC.64 UR4, c[0x0][0xae0] ;  /* 0x0002b80000047ab9 */ /* 0x000fe20000000a00 */
[C---:B------:R-:W-:Y:S02]  /*1e3d0*/  IMAD R7, R29.reuse, UR7, R6 ;  /* 0x000000071d077c24 */ /* 0x040fe4000f8e0206 */
[----:B------:R-:W-:-:S04]  /*1e3e0*/  IMAD.WIDE.U32 R4, R29, UR6, R4 ;  /* 0x000000061d047c25 */ /* 0x000fc8000f8e0004 */
[----:B------:R-:W-:Y:S02]  /*1e3f0*/  IMAD.IADD R5, R5, 0x1, R7 ;  /* 0x0000000105057824 */ /* 0x000fe400078e0207 */
[----:B------:R-:W0:Y:S08]  /*1e400*/  @P0 LDC R8, c[0x0][0xbec] ;  /* 0x0002fb00ff080b82 */ /* 0x000e300000000800 */
[----:B------:R-:W2:Y:S01]  /*1e410*/  @P0 LDC R11, c[0x0][0xbf0] ;  /* 0x0002fc00ff0b0b82 */ /* 0x000ea20000000800 */
[----:B---3--:R-:W-:-:S04]  /*1e420*/  IMAD.IADD R9, R27, 0x1, R0 ;  /* 0x000000011b097824 */ /* 0x008fc800078e0200 */
[----:B0-----:R-:W-:-:S04]  /*1e430*/  @P0 IMAD.HI.U32 R0, R9, R8, RZ ;  /* 0x0000000809000227 */ /* 0x001fc800078e00ff */
[----:B------:R-:W-:Y:S01]  /*1e440*/  IMAD.MOV.U32 R3, RZ, RZ, R9 ;  /* 0x000000ffff037224 */ /* 0x000fe200078e0009 */
[----:B--2---:R-:W-:-:S04]  /*1e450*/  @P0 SHF.R.U32.HI R3, RZ, R11, R0 ;  /* 0x0000000bff030219 */ /* 0x004fc80000011600 */
[----:B------:R-:W-:Y:S01]  /*1e460*/  SHF.R.S32.HI R0, RZ, 0x1f, R3 ;  /* 0x0000001fff007819 */ /* 0x000fe20000011403 */
[C---:B------:R-:W-:Y:S01]  /*1e470*/  IMAD.WIDE.U32 R4, R3.reuse, UR4, R4 ;  /* 0x0000000403047c25 */ /* 0x040fe2000f8e0004 */
[----:B------:R-:W-:-:S03]  /*1e480*/  IADD3 R6, -R3, RZ, RZ ;  /* 0x000000ff03067210 */ /* 0x000fc60007ffe1ff */
[----:B------:R-:W-:Y:S02]  /*1e490*/  IMAD R0, R0, UR4, RZ ;  /* 0x0000000400007c24 */ /* 0x000fe4000f8e02ff */
[----:B------:R-:W-:Y:S02]  /*1e4a0*/  IMAD R7, R21, R6, R9 ;  /* 0x0000000615077224 */ /* 0x000fe400078e0209 */
[----:B------:R-:W-:Y:S01]  /*1e4b0*/  IMAD R9, R3, UR5, R0 ;  /* 0x0000000503097c24 */ /* 0x000fe2000f8e0200 */
[----:B------:R-:W-:Y:S02]  /*1e4c0*/  ULDC.64 UR4, c[0x0][0xad8] ;  /* 0x0002b60000047ab9 */ /* 0x000fe40000000a00 */
[----:B------:R-:W-:Y:S01]  /*1e4d0*/  SHF.R.S32.HI R0, RZ, 0x1f, R7 ;  /* 0x0000001fff007819 */ /* 0x000fe20000011407 */
[----:B------:R-:W-:Y:S02]  /*1e4e0*/  IMAD.IADD R5, R5, 0x1, R9 ;  /* 0x0000000105057824 */ /* 0x000fe400078e0209 */
[----:B------:R-:W-:-:S02]  /*1e4f0*/  IMAD.SHL.U32 R9, R13, 0x8, RZ ;  /* 0x000000080d097824 */ /* 0x000fc400078e00ff */
        /* <DEDUP_REMOVED lines=15> */
.L_x_11812:
[----:B------:R-:W-:Y:S01]  /*1e5f0*/  IMAD R21, R20, R21, RZ ;  /* 0x0000001514157224 */ /* 0x000fe200078e02ff */
[----:B------:R-:W-:Y:S01]  /*1e600*/  BSSY B1, `(.L_x_11617) ;  /* 0x0000011000017945 */ /* 0x000fe20003800000 */
[----:B------:R-:W-:-:S05]  /*1e610*/  IMAD.IADD R6, R10, 0x1, R27 ;  /* 0x000000010a067824 */ /* 0x000fca00078e021b */
        /* <DEDUP_REMOVED lines=15> */
.L_x_11618:
[----:B------:R-:W-:Y:S05]  /*1e710*/  BSYNC B1 ;  /* 0x0000000000017941 */ /* 0x000fea0003800000 */
.L_x_11617:
[----:B------:R-:W-:-:S03]  /*1e720*/  UMOV UR4, 0xffffffff ;  /* 0xffffffff00047882 */ /* 0x000fc60000000000 */
[----:B------:R-:W-:Y:S05]  /*1e730*/  BRA.DIV UR4, `(.L_x_11619) ;  /* 0x0000009204f87947 */ /* 0x000fea000b800000 */
[----:B--2---:R2:W0:Y:S04]  /*1e740*/  SHFL.IDX PT, R3, R4, 0x1, 0x1c1f ;  /* 0x003c1f0004037f89 */ /* 0x00442800000e0000 */
[----:B---34-:R2:W3:Y:S02]  /*1e750*/  SHFL.IDX PT, R14, R0, 0x1, 0x1c1f ;  /* 0x003c1f00000e7f89 */ /* 0x0184e400000e0000 */
.L_x_11816:
[----:B0-2---:R-:W-:-:S05]  /*1e760*/  VIADD R0, R6, 0x60 ;  /* 0x0000006006007836 */ /* 0x005fca0000000000 */
        /* <DEDUP_REMOVED lines=15> */
.L_x_11608:
[----:B------:R-:W-:Y:S05]  /*1e860*/  BSYNC B0 ;  /* 0x0000000000007941 */ /* 0x000fea0003800000 */
.L_x_11600:
[----:B------:R-:W-:Y:S02]  /*1e870*/  ULDC UR4, c[0x0][0xc3c] ;  /* 0x00030f0000047ab9 */ /* 0x000fe40000000800 */
[----:B-1----:R-:W-:-:S13]  /*1e880*/  ISETP.GE.AND P0, PT, R35, UR4, PT ;  /* 0x0000000423007c0c */ /* 0x002fda000bf06270 */
[----:B------:R-:W-:Y:S05]  /*1e890*/  @!P0 BRA `(.L_x_11620) ;  /* 0xfffffe2c00288947 */ /* 0x000fea000383ffff */
[----:B------:R-:W-:Y:S05]  /*1e8a0*/  BRA `(.L_x_11393) ;  /* 0x0000008000687947 */ /* 0x000fea0003800000 */
.L_x_11391:
        /* <DEDUP_REMOVED lines=16> */
.L_x_11621:
        /* <DEDUP_REMOVED lines=44> */
.L_x_11625:
        /* <DEDUP_REMOVED lines=37> */
.L_x_11623:
        /* <DEDUP_REMOVED lines=13> */
.L_x_11626:
[----:B-1----:R-:W-:Y:S02]  /*1ef90*/  IMAD R24, R24, UR5, R5 ;  /* 0x0000000518187c24 */ /* 0x002fe4000f8e0205 */
[----:B------:R-:W-:-:S03]  /*1efa0*/  VIADD R27, R27, UR4 ;  /* 0x000000041b1b7c36 */ /* 0x000fc60008000000 */
[----:B------:R-:W-:Y:S01]  /*1efb0*/  IADD3 R4, -R24, UR6, RZ ;  /* 0x0000000618047c10 */ /* 0x000fe2000fffe1ff */
[----:B------:R-:W-:Y:S06]  /*1efc0*/  @!P1 BRA `(.L_x_11627) ;  /* 0x0000000000e89947 */ /* 0x000fec0003800000 */
[----:B--2---:R-:W-:Y:S02]  /*1efd0*/  IABS R7, R25 ;  /* 0x0000001900077213 */ /* 0x004fe40000000000 */
[----:B------:R-:W-:Y:S02]  /*1efe0*/  IABS R5, R6 ;  /* 0x0000000600057213 */ /* 0x000fe40000000000 */
[----:B------:R-:W1:Y:S08]  /*1eff0*/  I2F.RP R8, R7 ;  /* 0x0000000700087306 */ /* 0x000e700000209400 */
[----:B-1----:R-:W0:Y:S02]  /*1f000*/  MUFU.RCP R8, R8 ;  /* 0x0000000800087308 */ /* 0x002e240000001000 */
[----:B0-----:R-:W-:Y:S01]  /*1f010*/  VIADD R2, R8, 0xffffffe ;  /* 0x0ffffffe08027836 */ /* 0x001fe20000000000 */
[----:B------:R-:W-:-:S05]  /*1f020*/  IABS R8, R4 ;  /* 0x0000000400087213 */ /* 0x000fca0000000000 */
[----:B------:R0:W1:Y:S02]  /*1f030*/  F2I.FTZ.U32.TRUNC.NTZ R3, R2 ;  /* 0x0000000200037305 */ /* 0x000064000021f000 */
[----:B0-----:R-:W-:Y:S01]  /*1f040*/  MOV R2, RZ ;  /* 0x000000ff00027202 */ /* 0x001fe20000000f00 */
[----:B-1----:R-:W-:-:S04]  /*1f050*/  IMAD.MOV R10, RZ, RZ, -R3 ;  /* 0x000000ffff0a7224 */ /* 0x002fc800078e0a03 */
[----:B------:R-:W-:Y:S01]  /*1f060*/  IMAD R9, R10, R7, RZ ;  /* 0x000000070a097224 */ /* 0x000fe200078e02ff */
[----:B------:R-:W-:-:S03]  /*1f070*/  IABS R10, R25 ;  /* 0x00000019000a7213 */ /* 0x000fc60000000000 */
[----:B------:R-:W-:Y:S02]  /*1f080*/  IMAD.HI.U32 R3, R3, R9, R2 ;  /* 0x0000000903037227 */ /* 0x000fe400078e0002 */
[----:B------:R-:W0:Y:S02]  /*1f090*/  I2F.RP R9, R5 ;  /* 0x0000000500097306 */ /* 0x000e240000209400 */
[----:B------:R-:W-:Y:S01]  /*1f0a0*/  IMAD.MOV R11, RZ, RZ, -R10 ;  /* 0x000000ffff0b7224 */ /* 0x000fe200078e0a0a */
[----:B------:R-:W-:Y:S01]  /*1f0b0*/  IABS R10, R6 ;  /* 0x00000006000a7213 */ /* 0x000fe20000000000 */
[----:B------:R-:W-:-:S04]  /*1f0c0*/  IMAD.HI.U32 R2, R3, R8, RZ ;  /* 0x0000000803027227 */ /* 0x000fc800078e00ff */
[----:B------:R-:W-:Y:S02]  /*1f0d0*/  IMAD R8, R2, R11, R8 ;  /* 0x0000000b02087224 */ /* 0x000fe400078e0208 */
[----:B------:R-:W-:-:S03]  /*1f0e0*/  IMAD.MOV R10, RZ, RZ, -R10 ;  /* 0x000000ffff0a7224 */ /* 0x000fc600078e0a0a */
[----:B------:R-:W-:Y:S01]  /*1f0f0*/  ISETP.GT.U32.AND P1, PT, R7, R8, PT ;  /* 0x000000080700720c */ /* 0x000fe20003f24070 */
[----:B0-----:R-:W0:-:S12]  /*1f100*/  MUFU.RCP R9, R9 ;  /* 0x0000000900097308 */ /* 0x001e180000001000 */
[----:B------:R-:W-:Y:S02]  /*1f110*/  @!P1 IMAD.IADD R8, R8, 0x1, -R7 ;  /* 0x0000000108089824 */ /* 0x000fe400078e0a07 */
[----:B------:R-:W-:Y:S01]  /*1f120*/  @!P1 VIADD R2, R2, 0x1 ;  /* 0x0000000102029836 */ /* 0x000fe20000000000 */
[----:B------:R-:W-:Y:S02]  /*1f130*/  ISETP.NE.AND P1, PT, R25, RZ, PT ;  /* 0x000000ff1900720c */ /* 0x000fe40003f25270 */
[----:B------:R-:W-:Y:S01]  /*1f140*/  ISETP.GE.U32.AND P0, PT, R8, R7, PT ;  /* 0x000000070800720c */ /* 0x000fe20003f06070 */
[----:B0-----:R-:W-:Y:S01]  /*1f150*/  VIADD R3, R9, 0xffffffe ;  /* 0x0ffffffe09037836 */ /* 0x001fe20000000000 */
[----:B------:R-:W-:-:S04]  /*1f160*/  LOP3.LUT R7, R4, R25, RZ, 0x3c, !PT ;  /* 0x0000001904077212 */ /* 0x000fc800078e3cff */
[----:B------:R-:W-:Y:S01]  /*1f170*/  ISETP.GE.AND P2, PT, R7, RZ, PT ;  /* 0x000000ff0700720c */ /* 0x000fe20003f46270 */
[----:B------:R-:W0:Y:S06]  /*1f180*/  F2I.FTZ.U32.TRUNC.NTZ R3, R3 ;  /* 0x0000000300037305 */ /* 0x000e2c000021f000 */
[----:B------:R-:W-:-:S04]  /*1f190*/  @P0 VIADD R2, R2, 0x1 ;  /* 0x0000000102020836 */ /* 0x000fc80000000000 */
[----:B------:R-:W-:-:S04]  /*1f1a0*/  IMAD.MOV.U32 R9, RZ, RZ, R2 ;  /* 0x000000ffff097224 */ /* 0x000fc800078e0002 */
[----:B------:R-:W-:Y:S01]  /*1f1b0*/  @!P2 IMAD.MOV R9, RZ, RZ, -R9 ;  /* 0x000000ffff09a224 */ /* 0x000fe200078e0a09 */
[----:B------:R-:W-:Y:S01]  /*1f1c0*/  @!P1 LOP3.LUT R9, RZ, R25, RZ, 0x33, !PT ;  /* 0x00000019ff099212 */ /* 0x000fe200078e33ff */
[----:B0-----:R-:W-:-:S03]  /*1f1d0*/  IMAD.MOV R2, RZ, RZ, -R3 ;  /* 0x000000ffff027224 */ /* 0x001fc600078e0a03 */
[----:B------:R-:W-:Y:S01]  /*1f1e0*/  IABS R8, R9 ;  /* 0x0000000900087213 */ /* 0x000fe20000000000 */
[----:B------:R-:W-:Y:S02]  /*1f1f0*/  IMAD R7, R2, R5, RZ ;  /* 0x0000000502077224 */ /* 0x000fe400078e02ff */
[----:B------:R-:W-:-:S04]  /*1f200*/  IMAD.MOV.U32 R2, RZ, RZ, RZ ;  /* 0x000000ffff027224 */ /* 0x000fc800078e00ff */
        /* <DEDUP_REMOVED lines=22> */
.L_x_11627:
        /* <DEDUP_REMOVED lines=15> */
[----:B------:R-:W-:Y:S02]  /*1f460*/  IMAD.MOV.U32 R9, RZ, RZ, R11 ;  /* 0x000000ffff097224 */ /* 0x000fe400078e000b */
        /* <DEDUP_REMOVED lines=19> */
[----:B------:R-:W-:-:S02]  /*1f5a0*/  IABS R10, R4 ;  /* 0x00000004000a7213 */ /* 0x000fc40000000000 */
[----:B------:R-:W-:Y:S01]  /*1f5b0*/  IABS R8, R6 ;  /* 0x0000000600087213 */ /* 0x000fe20000000000 */
[----:B------:R-:W-:Y:S01]  /*1f5c0*/  IMAD.MOV R26, RZ, RZ, -R6 ;  /* 0x000000ffff1a7224 */ /* 0x000fe200078e0a06 */
[----:B------:R-:W-:Y:S02]  /*1f5d0*/  IADD3 R7, R7, 0x1000000, R4 ;  /* 0x0100000007077810 */ /* 0x000fe40007ffe004 */
        /* <DEDUP_REMOVED lines=8> */
[----:B------:R-:W-:-:S03]  /*1f660*/  IADD3 R3, RZ, -R11, RZ ;  /* 0x8000000bff037210 */ /* 0x000fc60007ffe0ff */
[----:B------:R-:W-:-:S04]  /*1f670*/  IMAD.MOV.U32 R5, RZ, RZ, R10 ;  /* 0x000000ffff057224 */ /* 0x000fc800078e000a */
        /* <DEDUP_REMOVED lines=13> */
.L_x_11628:
[----:B------:R-:W-:-:S05]  /*1f750*/  LOP3.LUT R2, RZ, R2, RZ, 0x33, !PT ;  /* 0x00000002ff027212 */ /* 0x000fca00078e33ff */
[----:B------:R-:W-:Y:S01]  /*1f760*/  IMAD.IADD R25, R25, 0x1, R2 ;  /* 0x0000000119197824 */ /* 0x000fe200078e0202 */
[----:B------:R-:W-:Y:S06]  /*1f770*/  BRA `(.L_x_11629) ;  /* 0x00000000000c7947 */ /* 0x000fec0003800000 */
.L_x_11624:
[----:B------:R-:W-:Y:S02]  /*1f780*/  IMAD.MOV.U32 R25, RZ, RZ, RZ ;  /* 0x000000ffff197224 */ /* 0x000fe400078e00ff */
[----:B------:R-:W-:Y:S02]  /*1f790*/  IMAD.U32 R24, RZ, RZ, UR6 ;  /* 0x00000006ff187e24 */ /* 0x000fe4000f8e00ff */
[----:B------:R-:W-:-:S07]  /*1f7a0*/  IMAD.MOV.U32 R26, RZ, RZ, RZ ;  /* 0x000000ffff1a7224 */ /* 0x000fce00078e00ff */
.L_x_11629:
[----:B------:R-:W-:-:S13]  /*1f7b0*/  ISETP.NE.AND P0, PT, R0, RZ, PT ;  /* 0x000000ff0000720c */ /* 0x000fda0003f05270 */
[----:B------:R-:W0:Y:S01]  /*1f7c0*/  @!P0 S2R R3, SR_CgaCtaId ;  /* 0x0000000000038919 */ /* 0x000e220000008800 */
[----:B------:R-:W-:-:S04]  /*1f7d0*/  @!P0 MOV R0, 0x400 ;  /* 0x0000040000008802 */ /* 0x000fc80000000f00 */
[----:B0-----:R-:W-:-:S05]  /*1f7e0*/  @!P0 LEA R0, R3, R0, 0x18 ;  /* 0x0000000003008211 */ /* 0x001fca00078ec0ff */
[----:B------:R0:W-:Y:S01]  /*1f7f0*/  @!P0 STS.128 [R0+0x2d8d0], R24 ;  /* 0x02d8d01800008388 */ /* 0x0001e20000000c00 */
[----:B------:R-:W-:Y:S06]  /*1f800*/  BAR.ARV 0x5, 0x200 ;  /* 0x0148000000007b1d */ /* 0x000fec0000002000 */
.L_x_11622:
        /* <DEDUP_REMOVED lines=18> */
[----:B0-----:R-:W-:-:S04]  /*1f930*/  IMAD.SHL.U32 R0, R7, 0x8, RZ ;  /* 0x0000000807007824 */ /* 0x001fc800078e00ff */
[----:B------:R-:W-:Y:S01]  /*1f940*/  IMAD.SHL.U32 R4, R6, 0x8, RZ ;  /* 0x0000000806047824 */ /* 0x000fe200078e00ff */
[C---:B------:R-:W-:Y:S02]  /*1f950*/  LOP3.LUT R3, R0.reuse, 0x20, RZ, 0xc0, !PT ;  /* 0x0000002000037812 */ /* 0x040fe400078ec0ff */
[----:B------:R-:W-:Y:S02]  /*1f960*/  LOP3.LUT R2, R0, 0xd8, RZ, 0xc0, !PT ;  /* 0x000000d800027812 */ /* 0x000fe400078ec0ff */
[----:B------:R-:W-:Y:S01]  /*1f970*/  LOP3.LUT R3, R3, 0x300, R4, 0xf8, !PT ;  /* 0x0000030003037812 */ /* 0x000fe200078ef804 */
[----:B------:R-:W-:Y:S01]  /*1f980*/  IMAD.MOV.U32 R4, RZ, RZ, 0x1 ;  /* 0x00000001ff047424 */ /* 0x000fe200078e00ff */
[----:B------:R-:W-:Y:S02]  /*1f990*/  LOP3.LUT R2, R2, 0x18, R7, 0x78, !PT ;  /* 0x0000001802027812 */ /* 0x000fe400078e7807 */
[----:B------:R-:W-:Y:S02]  /*1f9a0*/  LOP3.LUT R0, R0, 0x18, RZ, 0xc0, !PT ;  /* 0x0000001800007812 */ /* 0x000fe400078ec0ff */
[----:B------:R-:W-:Y:S01]  /*1f9b0*/  LOP3.LUT R5, R3, R2, RZ, 0xfc, !PT ;  /* 0x0000000203057212 */ /* 0x000fe200078efcff */
[----:B------:R-:W-:Y:S01]  /*1f9c0*/  IMAD.SHL.U32 R2, R7, 0x20, RZ ;  /* 0x0000002007027824 */ /* 0x000fe200078e00ff */
[----:B------:R-:W-:Y:S01]  /*1f9d0*/  SHF.R.U32.HI R3, RZ, 0x2, R6 ;  /* 0x00000002ff037819 */ /* 0x000fe20000011606 */
[----:B------:R-:W-:-:S02]  /*1f9e0*/  IMAD.MOV.U32 R6, RZ, RZ, 0x1 ;  /* 0x00000001ff067424 */ /* 0x000fc400078e00ff */
[----:B------:R-:W-:Y:S01]  /*1f9f0*/  STL [R1+0x10], R5 ;  /* 0x0000100501007387 */ /* 0x000fe20000100800 */
[----:B------:R-:W-:-:S03]  /*1fa00*/  LOP3.LUT R2, R2, 0x60, RZ, 0xc0, !PT ;  /* 0x0000006002027812 */ /* 0x000fc600078ec0ff */
[----:B------:R-:W-:Y:S04]  /*1fa10*/  STL [R1+0x48], RZ ;  /* 0x000048ff01007387 */ /* 0x000fe80000100800 */
[----:B------:R0:W-:Y:S04]  /*1fa20*/  STL [R1+0x4], R4 ;  /* 0x0000040401007387 */ /* 0x0001e80000100800 */
[----:B------:R1:W-:Y:S01]  /*1fa30*/  STL [R1], R6 ;  /* 0x0000000601007387 */ /* 0x0003e20000100800 */
[----:B0-----:R-:W-:Y:S02]  /*1fa40*/  LOP3.LUT R4, R3, R2, RZ, 0xfc, !PT ;  /* 0x0000000203047212 */ /* 0x001fe400078efcff */
[----:B------:R-:W-:-:S02]  /*1fa50*/  LOP3.LUT R3, R0, 0x20, RZ, 0xfc, !PT ;  /* 0x0000002000037812 */ /* 0x000fc400078efcff */
[----:B------:R-:W-:Y:S02]  /*1fa60*/  LOP3.LUT R2, R0, 0x40, RZ, 0xfc, !PT ;  /* 0x0000004000027812 */ /* 0x000fe400078efcff */
[----:B------:R-:W-:-:S05]  /*1fa70*/  LEA R0, R5, R18, 0x1 ;  /* 0x0000001205007211 */ /* 0x000fca00078e08ff */
[----:B------:R1:W-:Y:S02]  /*1fa80*/  STL [R1+0x30], R0 ;  /* 0x0000300001007387 */ /* 0x0003e40000100800 */
.L_x_11751:
[----:B------:R-:W-:Y:S05]  /*1fa90*/  YIELD ;  /* 0x0000000000007946 */ /* 0x000fea0003800000 */
[----:B------:R-:W-:Y:S01]  /*1faa0*/  ULDC.64 UR4, c[0x0][0xa28] ;  /* 0x00028a0000047ab9 */ /* 0x000fe20000000a00 */
[----:B------:R-:W-:Y:S01]  /*1fab0*/  IMAD.MOV.U32 R11, RZ, RZ, RZ ;  /* 0x000000ffff0b7224 */ /* 0x000fe200078e00ff */
[----:B------:R-:W-:Y:S01]  /*1fac0*/  ISETP.NE.U32.AND P0, PT, RZ, UR4, PT ;  /* 0x00000004ff007c0c */ /* 0x000fe2000bf05070 */
[----:B01----:R-:W0:Y:S01]  /*1fad0*/  LDC.64 R6, c[0x0][0xa00] ;  /* 0x00028000ff067b82 */ /* 0x003e220000000a00 */
[----:B------:R-:W-:Y:S01]  /*1fae0*/  IMAD.MOV.U32 R0, RZ, RZ, RZ ;  /* 0x000000ffff007224 */ /* 0x000fe200078e00ff */
[----:B------:R-:W-:Y:S01]  /*1faf0*/  ULDC.64 UR6, c[0x0][0xa10] ;  /* 0x0002840000067ab9 */ /* 0x000fe20000000a00 */
[----:B------:R-:W-:Y:S01]  /*1fb00*/  ISETP.NE.AND.EX P0, PT, RZ, UR5, PT, P0 ;  /* 0x00000005ff007c0c */ /* 0x000fe2000bf05300 */
[----:B------:R-:W-:-:S12]  /*1fb10*/  ULDC.64 UR4, c[0x0][0xa18] ;  /* 0x0002860000047ab9 */ /* 0x000fd80000000a00 */
[----:B------:R-:W1:Y:S02]  /*1fb20*/  @P0 LDC.64 R2, c[0x0][0xa28] ;  /* 0x00028a00ff020b82 */ /* 0x000e640000000a00 */
[----:B-1----:R-:W-:-:S05]  /*1fb30*/  @P0 IMAD.WIDE R2, R27, 0x4, R2 ;  /* 0x000000041b020825 */ /* 0x002fca00078e0202 */
[----:B--2---:R1:W2:Y:S01]  /*1fb40*/  @P0 LDG.E R11, desc[UR54][R2.64] ;  /* 0x00000036020b0981 */ /* 0x0042a2000c1e1900 */
[----:B------:R-:W-:Y:S01]  /*1fb50*/  ISETP.NE.U32.AND P0, PT, RZ, UR4, PT ;  /* 0x00000004ff007c0c */ /* 0x000fe2000bf05070 */
[----:B0-----:R-:W-:Y:S01]  /*1fb60*/  IMAD.WIDE R6, R27, 0x4, R6 ;  /* 0x000000041b067825 */ /* 0x001fe200078e0206 */
[----:B------:R-:W-:Y:S02]  /*1fb70*/  ISETP.NE.U32.AND P1, PT, RZ, UR6, PT ;  /* 0x00000006ff007c0c */ /* 0x000fe4000bf25070 */
[----:B------:R-:W-:Y:S01]  /*1fb80*/  ISETP.NE.AND.EX P2, PT, RZ, UR5, PT, P0 ;  /* 0x00000005ff007c0c */ /* 0x000fe2000bf45300 */
[----:B------:R-:W-:Y:S01]  /*1fb90*/  ULDC.64 UR4, c[0x0][0xa00] ;  /* 0x0002800000047ab9 */ /* 0x000fe20000000a00 */
[----:B------:R-:W-:Y:S01]  /*1fba0*/  ISETP.NE.AND.EX P1, PT, RZ, UR7, PT, P1 ;  /* 0x00000007ff007c0c */ /* 0x000fe2000bf25310 */
[----:B------:R-:W-:Y:S01]  /*1fbb0*/  IMAD.MOV.U32 R4, RZ, RZ, RZ ;  /* 0x000000ffff047224 */ /* 0x000fe200078e00ff */
[----:B------:R-:W-:Y:S01]  /*1fbc0*/  ISETP.NE.U32.AND P0, PT, RZ, UR4, PT ;  /* 0x00000004ff007c0c */ /* 0x000fe2000bf05070 */
[----:B-1----:R-:W0:Y:S03]  /*1fbd0*/  LDC.64 R2, c[0x0][0xa10] ;  /* 0x00028400ff027b82 */ /* 0x002e260000000a00 */
[----:B------:R-:W-:-:S05]  /*1fbe0*/  ISETP.NE.AND.EX P0, PT, RZ, UR5, PT, P0 ;  /* 0x00000005ff007c0c */ /* 0x000fca000bf05300 */
[----:B------:R-:W1:Y:S08]  /*1fbf0*/  @P2 LDC.64 R8, c[0x0][0xa18] ;  /* 0x00028600ff082b82 */ /* 0x000e700000000a00 */
[----:B---3--:R-:W3:Y:S01]  /*1fc00*/  @P0 LDG.E R0, desc[UR54][R6.64] ;  /* 0x0000003606000981 */ /* 0x008ee2000c1e1900 */
[----:B------:R-:W-:Y:S01]  /*1fc10*/  ULDC UR4, c[0x0][0x288] ;  /* 0x0000a20000047ab9 */ /* 0x000fe20000000800 */
[----:B0-----:R-:W-:-:S05]  /*1fc20*/  IMAD.WIDE R2, R27, 0x4, R2 ;  /* 0x000000041b027825 */ /* 0x001fca00078e0202 */
[----:B-----5:R-:W5:Y:S01]  /*1fc30*/  @P1 LDG.E R4, desc[UR54][R2.64] ;  /* 0x0000003602041981 */ /* 0x020f62000c1e1900 */
[----:B-1----:R-:W-:-:S03]  /*1fc40*/  @P2 IMAD.WIDE R8, R27, 0x4, R8 ;  /* 0x000000041b082825 */ /* 0x002fc600078e0208 */
[----:B---3--:R0:W-:Y:S02]  /*1fc50*/  STL [R1+0x34], R0 ;  /* 0x0000340001007387 */ /* 0x0081e40000100800 */
[----:B0-----:R-:W-:Y:S01]  /*1fc60*/  IMAD.U32 R0, RZ, RZ, UR4 ;  /* 0x00000004ff007e24 */ /* 0x001fe2000f8e00ff */
[----:B------:R-:W-:-:S05]  /*1fc70*/  ULDC.64 UR4, c[0x0][0x418] ;  /* 0x0001060000047ab9 */ /* 0x000fca0000000a00 */
        /* <DEDUP_REMOVED lines=10> */
[----:B---3--:R0:W-:Y:S04]  /*1fd20*/  STL [R1+0x8], R0 ;  /* 0x0000080001007387 */ /* 0x0081e80000100800 */
[----:B--2---:R0:W-:Y:S01]  /*1fd30*/  STL [R1+0x28], R11 ;  /* 0x0000280b01007387 */ /* 0x0041e20000100800 */
[----:B------:R-:W-:Y:S01]  /*1fd40*/  IMAD.MOV.U32 R12, RZ, RZ, R0 ;  /* 0x000000ffff0c7224 */ /* 0x000fe200078e0000 */
[----:B------:R-:W-:Y:S06]  /*1fd50*/  @P2 BRA `(.L_x_11631) ;  /* 0x0000000000142947 */ /* 0x000fec0003800000 */
[----:B------:R-:W-:Y:S05]  /*1fd60*/  @!P0 BRA `(.L_x_11631) ;  /* 0x0000000000108947 */ /* 0x000fea0003800000 */
[----:B0-----:R-:W2:Y:S04]  /*1fd70*/  LDG.E R0, desc[UR54][R6.64] ;  /* 0x0000003606007981 */ /* 0x001ea8000c1e1900 */
[----:B------:R-:W2:Y:S02]  /*1fd80*/  LDG.E R6, desc[UR54][R6.64+0x4] ;  /* 0x0000043606067981 */ /* 0x000ea4000c1e1900 */
[----:B--2---:R-:W-:-:S05]  /*1fd90*/  IMAD.IADD R12, R6, 0x1, -R0 ;  /* 0x00000001060c7824 */ /* 0x004fca00078e0a00 */
[----:B------:R1:W-:Y:S02]  /*1fda0*/  STL [R1+0x8], R12 ;  /* 0x0000080c01007387 */ /* 0x0003e40000100800 */
.L_x_11631:
[----:B------:R-:W-:Y:S01]  /*1fdb0*/  ULDC.64 UR4, c[0x0][0xa20] ;  /* 0x0002880000047ab9 */ /* 0x000fe20000000a00 */
[C---:B------:R-:W-:Y:S02]  /*1fdc0*/  LOP3.LUT R10, R26.reuse, 0xff000000, RZ, 0xc0, !PT ;  /* 0xff0000001a0a7812 */ /* 0x040fe400078ec0ff */
[----:B------:R-:W-:Y:S02]  /*1fdd0*/  ISETP.NE.U32.AND P0, PT, RZ, UR4, PT ;  /* 0x00000004ff007c0c */ /* 0x000fe4000bf05070 */
[----:B------:R-:W-:Y:S02]  /*1fde0*/  SHF.R.U32.HI R10, RZ, 0x8, R10 ;  /* 0x00000008ff0a7819 */ /* 0x000fe4000001160a */
[----:B------:R-:W-:Y:S02]  /*1fdf0*/  ISETP.NE.AND.EX P0, PT, RZ, UR5, PT, P0 ;  /* 0x00000005ff007c0c */ /* 0x000fe4000bf05300 */
[C---:B0-----:R-:W-:Y:S02]  /*1fe00*/  LOP3.LUT R0, R26.reuse, 0xff0000, RZ, 0xc0, !PT ;  /* 0x00ff00001a007812 */ /* 0x041fe400078ec0ff */
[----:B------:R-:W-:-:S02]  /*1fe10*/  LOP3.LUT R17, R26, 0xffff, RZ, 0xc0, !PT ;  /* 0x0000ffff1a117812 */ /* 0x000fc400078ec0ff */
[----:B------:R-:W-:-:S07]  /*1fe20*/  LEA.HI R10, R0, R10, RZ, 0x10 ;  /* 0x0000000a000a7211 */ /* 0x000fce00078f80ff */
[----:B------:R-:W-:Y:S05]  /*1fe30*/  @!P0 BRA `(.L_x_11632) ;  /* 0x0000000000108947 */ /* 0x000fea0003800000 */
[----:B------:R-:W0:Y:S02]  /*1fe40*/  LDC.64 R6, c[0x0][0xa20] ;  /* 0x00028800ff067b82 */ /* 0x000e240000000a00 */
[----:B0-----:R-:W-:-:S05]  /*1fe50*/  IMAD.WIDE R6, R27, 0x4, R6 ;  /* 0x000000041b067825 */ /* 0x001fca00078e0206 */
[----:B------:R0:W5:Y:S01]  /*1fe60*/  LDG.E R5, desc[UR54][R6.64] ;  /* 0x0000003606057981 */ /* 0x000162000c1e1900 */
[----:B------:R-:W-:Y:S05]  /*1fe70*/  BRA `(.L_x_11633) ;  /* 0x0000000000247947 */ /* 0x000fea0003800000 */
.L_x_11632:
        /* <DEDUP_REMOVED lines=9> */
.L_x_11633:
[----:B------:R-:W2:Y:S04]  /*1ff10*/  @P1 LDG.E R0, desc[UR54][R2.64] ;  /* 0x0000003602001981 */ /* 0x000ea8000c1e1900 */
[----:B0-----:R0:W2:Y:S01]  /*1ff20*/  @P1 LDG.E R6, desc[UR54][R2.64+0x4] ;  /* 0x0000043602061981 */ /* 0x0010a2000c1e1900 */
[----:B------:R-:W-:Y:S02]  /*1ff30*/  IMAD R25, R25, 0xc0, RZ ;  /* 0x000000c019197824 */ /* 0x000fe400078e02ff */
[----:B-----5:R-:W-:Y:S01]  /*1ff40*/  IMAD.IADD R5, R5, 0x1, -R11 ;  /* 0x0000000105057824 */ /* 0x020fe200078e0a0b */
[----:B0-----:R-:W0:Y:S02]  /*1ff50*/  LDC R2, c[0x0][0x448] ;  /* 0x00011200ff027b82 */ /* 0x001e240000000800 */
[----:B0-----:R-:W-:-:S13]  /*1ff60*/  ISETP.NE.AND P2, PT, R2, 0x1, PT ;  /* 0x000000010200780c */ /* 0x001fda0003f45270 */
[----:B------:R-:W0:Y:S08]  /*1ff70*/  @P2 LDC R3, c[0x0][0x44c] ;  /* 0x00011300ff032b82 */ /* 0x000e300000000800 */
[----:B------:R-:W3:Y:S01]  /*1ff80*/  @P2 LDC R2, c[0x0][0x450] ;  /* 0x00011400ff022b82 */ /* 0x000ee20000000800 */
[----:B--2---:R-:W-:Y:S02]  /*1ff90*/  @P1 IMAD.IADD R8, R6, 0x1, -R0 ;  /* 0x0000000106081824 */ /* 0x004fe400078e0a00 */
[----:B------:R-:W-:-:S02]  /*1ffa0*/  VIADD R0, R25, 0xbf ;  /* 0x000000bf19007836 */ /* 0x000fc40000000000 */
[----:B------:R-:W-:Y:S02]  /*1ffb0*/  IMAD.IADD R11, R5, 0x1, R8 ;  /* 0x00000001050b7824 */ /* 0x000fe400078e0208 */
[----:B0-----:R-:W-:-:S03]  /*1ffc0*/  @P2 IMAD.HI.U32 R3, R0, R3, RZ ;  /* 0x0000000300032227 */ /* 0x001fc600078e00ff */
[----:B------:R0:W-:Y:S01]  /*1ffd0*/  STL [R1+0x18], R11 ;  /* 0x0000180b01007387 */ /* 0x0001e20000100800 */
[C---:B------:R-:W-:Y:S01]  /*1ffe0*/  VIADD R22, R11.reuse, 0x7f ;  /* 0x0000007f0b167836 */ /* 0x040fe20000000000 */
[----:B---3--:R-:W-:Y:S02]  /*1fff0*/  @P2 SHF.R.U32.HI R0, RZ, R2, R3 ;  /* 0x00000002ff002219 */ /* 0x008fe40000011603 */
[----:B------:R-:W-:Y:S02]  /*20000*/  IADD3 R21, R11, 0x1, -R12 ;  /* 0x000000010b157810 */ /* 0x000fe40007ffe80c */
[----:B------:R-:W-:-:S03]  /*20010*/  SHF.R.S32.HI R2, RZ, 0x1f, R22 ;  /* 0x0000001fff027819 */ /* 0x000fc60000011416 */
[----:B------:R-:W-:Y:S01]  /*20020*/  IMAD.IADD R0, R21, 0x1, R0 ;  /* 0x0000000115007824 */ /* 0x000fe200078e0200 */
[----:B------:R-:W-:Y:S02]  /*20030*/  LEA.HI R22, R2, R22, RZ, 0x7 ;  /* 0x0000001602167211 */ /* 0x000fe400078f38ff */
[----:B------:R-:W2:Y:S02]  /*20040*/  LDC.64 R2, c[0x0][0x9e0] ;  /* 0x00027800ff027b82 */ /* 0x000ea40000000a00 */
[----:B------:R-:W-:Y:S02]  /*20050*/  SHF.R.S32.HI R22, RZ, 0x7, R22 ;  /* 0x00000007ff167819 */ /* 0x000fe40000011416 */
[----:B--2---:R-:W-:Y:S01]  /*20060*/  ISETP.GE.AND P3, PT, R3, 0x1, PT ;  /* 0x000000010300780c */ /* 0x004fe20003f66270 */
[----:B------:R-:W-:-:S12]  /*20070*/  IMAD.IADD R2, R0, 0x1, R2 ;  /* 0x0000000100027824 */ /* 0x000fd800078e0202 */
[----:B0-----:R-:W-:Y:S05]  /*20080*/  @!P3 BRA `(.L_x_11634) ;  /* 0x000000000048b947 */ /* 0x001fea0003800000 */
        /* <DEDUP_REMOVED lines=11> */
.L_x_11636:
[----:B------:R-:W-:-:S13]  /*20140*/  ISETP.NE.AND P0, PT, R3, 0x1, PT ;  /* 0x000000010300780c */ /* 0x000fda0003f05270 */
[----:B------:R-:W0:Y:S02]  /*20150*/  @P0 LDC.64 R6, c[0x0][0x9e8] ;  /* 0x00027a00ff060b82 */ /* 0x000e240000000a00 */
[----:B0-----:R-:W-:-:S05]  /*20160*/  @P0 IMAD.HI.U32 R6, R9, R6, RZ ;  /* 0x0000000609060227 */ /* 0x001fca00078e00ff */
[----:B------:R-:W-:-:S07]  /*20170*/  @P0 SHF.R.U32.HI R9, RZ, R7, R6 ;  /* 0x00000007ff090219 */ /* 0x000fce0000011606 */
.L_x_11637:
[----:B------:R-:W-:Y:S05]  /*20180*/  BSYNC B0 ;  /* 0x0000000000007941 */ /* 0x000fea0003800000 */
.L_x_11635:
[----:B------:R-:W-:-:S05]  /*20190*/  IMAD R9, R9, R3, R3 ;  /* 0x0000000309097224 */ /* 0x000fca00078e0203 */
[----:B------:R-:W-:-:S07]  /*201a0*/  VIMNMX R2, R2, R9, PT ;  /* 0x0000000902027248 */ /* 0x000fce0003fe0100 */
.L_x_11634:
[----:B------:R-:W0:Y:S01]  /*201b0*/  @P2 LDC R6, c[0x0][0x44c] ;  /* 0x00011300ff062b82 */ /* 0x000e220000000800 */
[----:B------:R-:W-:Y:S01]  /*201c0*/  VIADD R2, R2, 0x7f ;  /* 0x0000007f02027836 */ /* 0x000fe20000000000 */
[----:B------:R-:W-:Y:S01]  /*201d0*/  ULDC UR4, c[0x0][0x9dc] ;  /* 0x0002770000047ab9 */ /* 0x000fe20000000800 */
[----:B------:R-:W-:Y:S02]  /*201e0*/  IMAD.MOV.U32 R0, RZ, RZ, R25 ;  /* 0x000000ffff007224 */ /* 0x000fe400078e0019 */
[----:B------:R-:W-:-:S03]  /*201f0*/  IMAD.IADD R20, R11, 0x1, -R12 ;  /* 0x000000010b147824 */ /* 0x000fc600078e0a0c */
[----:B------:R-:W2:Y:S01]  /*20200*/  @P2 LDC R7, c[0x0][0x450] ;  /* 0x00011400ff072b82 */ /* 0x000ea20000000800 */
[----:B0-----:R-:W-:-:S05]  /*20210*/  @P2 IMAD.HI.U32 R6, R25, R6, RZ ;  /* 0x0000000619062227 */ /* 0x001fca00078e00ff */
[----:B--2---:R-:W-:Y:S02]  /*20220*/  @P2 SHF.R.U32.HI R0, RZ, R7, R6 ;  /* 0x00000007ff002219 */ /* 0x004fe40000011606 */
[----:B------:R-:W-:-:S04]  /*20230*/  SHF.R.S32.HI R6, RZ, 0x1f, R2 ;  /* 0x0000001fff067819 */ /* 0x000fc80000011402 */
[----:B------:R-:W-:Y:S01]  /*20240*/  LEA.HI R6, R6, R2, RZ, 0x7 ;  /* 0x0000000206067211 */ /* 0x000fe200078f38ff */
[----:B------:R-:W-:-:S03]  /*20250*/  IMAD.IADD R2, R20, 0x1, R0 ;  /* 0x0000000114027824 */ /* 0x000fc600078e0200 */
[----:B------:R-:W-:Y:S01]  /*20260*/  SHF.R.S32.HI R9, RZ, 0x7, R6 ;  /* 0x00000007ff097819 */ /* 0x000fe20000011406 */
[----:B------:R-:W-:-:S03]  /*20270*/  VIADD R0, R2, -UR4 ;  /* 0x8000000402007c36 */ /* 0x000fc60008000000 */
        /* <DEDUP_REMOVED lines=12> */
.L_x_11640:
[----:B------:R-:W-:-:S13]  /*20340*/  ISETP.NE.AND P0, PT, R3, 0x1, PT ;  /* 0x000000010300780c */ /* 0x000fda0003f05270 */
[----:B------:R-:W0:Y:S02]  /*20350*/  @P0 LDC.64 R6, c[0x0][0x9e8] ;  /* 0x00027a00ff060b82 */ /* 0x000e240000000a00 */
[----:B0-----:R-:W-:-:S05]  /*20360*/  @P0 IMAD.HI.U32 R6, R2, R6, RZ ;  /* 0x0000000602060227 */ /* 0x001fca00078e00ff */
[----:B------:R-:W-:-:S07]  /*20370*/  @P0 SHF.R.U32.HI R2, RZ, R7, R6 ;  /* 0x00000007ff020219 */ /* 0x000fce0000011606 */
.L_x_11641:
[----:B------:R-:W-:Y:S05]  /*20380*/  BSYNC B0 ;  /* 0x0000000000007941 */ /* 0x000fea0003800000 */
.L_x_11639:
[----:B------:R-:W-:-:S05]  /*20390*/  IMAD R2, R2, R3, RZ ;  /* 0x0000000302027224 */ /* 0x000fca00078e02ff */
[----:B------:R-:W-:-:S07]  /*203a0*/  VIMNMX R0, R0, R2, !PT ;  /* 0x0000000200007248 */ /* 0x000fce0007fe0100 */
.L_x_11638:
        /* <DEDUP_REMOVED lines=19> */
[----:B------:R0:W2:Y:S02]  /*204e0*/  F2I.FTZ.U32.TRUNC.NTZ R3, R2 ;  /* 0x0000000200037305 */ /* 0x0000a4000021f000 */
[----:B0-----:R-:W-:-:S04]  /*204f0*/  LOP3.LUT R2, R11, R7, RZ, 0x3c, !PT ;  /* 0x000000070b027212 */ /* 0x001fc800078e3cff */
[----:B------:R-:W-:Y:S01]  /*20500*/  ISETP.GE.AND P3, PT, R2, RZ, PT ;  /* 0x000000ff0200720c */ /* 0x000fe20003f66270 */
[----:B--2---:R-:W-:-:S04]  /*20510*/  IMAD.MOV R2, RZ, RZ, -R3 ;  /* 0x000000ffff027224 */ /* 0x004fc800078e0a03 */
[----:B-1----:R-:W-:Y:S02]  /*20520*/  IMAD R12, R2, R10, RZ ;  /* 0x0000000a020c7224 */ /* 0x002fe400078e02ff */
        /* <DEDUP_REMOVED lines=16> */
.L_x_11643:
[----:B------:R-:W-:Y:S05]  /*20630*/  BSYNC B0 ;  /* 0x0000000000007941 */ /* 0x000fea0003800000 */
.L_x_11642:
[-C--:B------:R-:W-:Y:S01]  /*20640*/  IMAD R6, R19, R2.reuse, R6 ;  /* 0x0000000213067224 */ /* 0x080fe200078e0206 */
        /* <DEDUP_REMOVED lines=23> */
.L_x_11819:
[----:B--2---:R-:W-:Y:S02]  /*207c0*/  ISETP.NE.AND P0, PT, R14, RZ, PT ;  /* 0x000000ff0e00720c */ /* 0x004fe40003f05270 */
[----:B------:R-:W-:-:S11]  /*207d0*/  PLOP3.LUT P6, PT, PT, PT, PT, 0x8, 0x0 ;  /* 0x000000000000781c */ /* 0x000fd60003fce170 */
[----:B------:R-:W-:Y:S05]  /*207e0*/  @P0 BRA `(.L_x_11647) ;  /* 0x00000000000c0947 */ /* 0x000fea0003800000 */
[----:B------:R-:W-:-:S03]  /*207f0*/  UMOV UR4, 0xffffffff ;  /* 0xffffffff00047882 */ /* 0x000fc60000000000 */
[----:B------:R-:W-:Y:S05]  /*20800*/  BRA.DIV UR4, `(.L_x_11648) ;  /* 0x0000007604407947 */ /* 0x000fea000b800000 */
[----:B------:R-:W-:-:S13]  /*20810*/  ELECT P6, URZ, PT ;  /* 0x00000000003f782f */ /* 0x000fda00038c0000 */
.L_x_11647:
        /* <DEDUP_REMOVED lines=9> */
.L_x_11822:
[----:B------:R-:W-:Y:S05]  /*208b0*/  BSYNC B1 ;  /* 0x0000000000017941 */ /* 0x000fea0003800000 */
.L_x_11649:
[----:B------:R-:W-:Y:S04]  /*208c0*/  BSSY B1, `(.L_x_11651) ;  /* 0x000008c000017945 */ /* 0x000fe80003800000 */
[----:B------:R-:W-:Y:S05]  /*208d0*/  @!P6 BRA `(.L_x_11652) ;  /* 0x000000080028e947 */ /* 0x000fea0003800000 */
[----:B------:R-:W2:Y:S01]  /*208e0*/  LDL R8, [R1+0x4] ;  /* 0x0000040001087983 */ /* 0x000ea20000100800 */
[----:B------:R-:W-:Y:S01]  /*208f0*/  IMAD R10, R29, 0x8, R18 ;  /* 0x000000081d0a7824 */ /* 0x000fe200078e0212 */
[----:B------:R-:W3:Y:S01]  /*20900*/  S2R R7, SR_TID.X ;  /* 0x0000000000077919 */ /* 0x000ee20000002100 */
[----:B------:R-:W-:Y:S01]  /*20910*/  BSSY B2, `(.L_x_11653) ;  /* 0x0000006000027945 */ /* 0x000fe20003800000 */
[----:B---3--:R-:W-:-:S04]  /*20920*/  LOP3.LUT R7, R7, 0x7f, RZ, 0xc0, !PT ;  /* 0x0000007f07077812 */ /* 0x008fc800078ec0ff */
[----:B------:R-:W-:Y:S02]  /*20930*/  ISETP.NE.AND P1, PT, R7, RZ, PT ;  /* 0x000000ff0700720c */ /* 0x000fe40003f25270 */
[----:B--2---:R-:W-:-:S04]  /*20940*/  SHF.L.U32 R9, R8, 0x1f, RZ ;  /* 0x0000001f08097819 */ /* 0x004fc800000006ff */
[----:B------:R-:W2:Y:S02]  /*20950*/  SYNCS.PHASECHK.TRANS64.TRYWAIT P0, [R10+URZ+0x2d8a0], R9 ;  /* 0x02d8a0090a0075a7 */ /* 0x000ea4000800017f */
[----:B--2---:R-:W-:Y:S05]  /*20960*/  @!P0 BRA `(.L_x_11654) ;  /* 0x00000074001c8947 */ /* 0x004fea0003800000 */
.L_x_11823:
[----:B------:R-:W-:Y:S05]  /*20970*/  BSYNC B2 ;  /* 0x0000000000027941 */ /* 0x000fea0003800000 */
.L_x_11653:
[----:B------:R-:W-:Y:S04]  /*20980*/  BSSY B2, `(.L_x_11655) ;  /* 0x0000009000027945 */ /* 0x000fe80003800000 */
[----:B------:R-:W-:Y:S05]  /*20990*/  @P1 BRA `(.L_x_11656) ;  /* 0x00000000001c1947 */ /* 0x000fea0003800000 */
[----:B0-----:R-:W0:Y:S02]  /*209a0*/  S2R R6, SR_TID.X ;  /* 0x0000000000067919 */ /* 0x001e240000002100 */
[----:B0-----:R-:W-:Y:S01]  /*209b0*/  LOP3.LUT R7, R6, 0x1f, RZ, 0xc0, !PT ;  /* 0x0000001f06077812 */ /* 0x001fe200078ec0ff */
[----:B------:R-:W-:-:S03]  /*209c0*/  IMAD.MOV.U32 R6, RZ, RZ, 0x6000 ;  /* 0x00006000ff067424 */ /* 0x000fc600078e00ff */
[----:B------:R-:W-:Y:S01]  /*209d0*/  ISETP.NE.AND P0, PT, R7, RZ, PT ;  /* 0x000000ff0700720c */ /* 0x000fe20003f05270 */
[----:B------:R3:W-:-:S12]  /*209e0*/  SYNCS.ARRIVE.TRANS64 RZ, [R10+URZ+0x2d890], R6 ;  /* 0x02d890060aff79a7 */ /* 0x0007d8000800003f */
[----:B---3--:R-:W-:Y:S05]  /*209f0*/  @!P0 BRA `(.L_x_11656) ;  /* 0x0000000000048947 */ /* 0x008fea0003800000 */
[----:B------:R-:W-:Y:S01]  /*20a00*/  BPT.TRAP 0x1 ;  /* 0x000000040000795c */ /* 0x000fe20000300000 */
.L_x_11656:
[----:B------:R-:W-:Y:S05]  /*20a10*/  BSYNC B2 ;  /* 0x0000000000027941 */ /* 0x000fea0003800000 */
.L_x_11655:
[----:B------:R-:W-:Y:S01]  /*20a20*/  IMAD.MOV.U32 R23, RZ, RZ, RZ ;  /* 0x000000ffff177224 */ /* 0x000fe200078e00ff */
[----:B------:R-:W-:Y:S01]  /*20a30*/  UIADD3 UR4, UP0, UR40, 0x570, URZ ;  /* 0x0000057028047890 */ /* 0x000fe2000ff1e03f */
[----:B------:R-:W-:Y:S01]  /*20a40*/  IMAD R7, R3, 0x80, R4 ;  /* 0x0000008003077824 */ /* 0x000fe200078e0204 */
[----:B------:R-:W-:Y:S01]  /*20a50*/  PLOP3.LUT P0, PT, PT, PT, PT, 0x80, 0x0 ;  /* 0x000000000000781c */ /* 0x000fe20003f0f070 */
[----:B------:R-:W-:Y:S01]  /*20a60*/  IMAD R8, R29, 0x6000, R18 ;  /* 0x000060001d087824 */ /* 0x000fe200078e0212 */
[----:B------:R-:W-:Y:S01]  /*20a70*/  R2UR UR10, R23 ;  /* 0x00000000170a72ca */ /* 0x000fe200000e0000 */
[----:B------:R-:W-:Y:S01]  /*20a80*/  VIADD R7, R7, 0xffffff80 ;  /* 0xffffff8007077836 */ /* 0x000fe20000000000 */
[----:B------:R-:W-:Y:S01]  /*20a90*/  UIADD3.X UR5, URZ, UR41, URZ, UP0, !UPT ;  /* 0x000000293f057290 */ /* 0x000fe200087fe43f */
[----:B0-----:R-:W-:Y:S01]  /*20aa0*/  VIADD R6, R10, 0x2d890 ;  /* 0x0002d8900a067836 */ /* 0x001fe20000000000 */
[----:B------:R-:W-:Y:S01]  /*20ab0*/  UMOV UR6, 0x0 ;  /* 0x0000000000067882 */ /* 0x000fe20000000000 */
[----:B------:R-:W-:Y:S01]  /*20ac0*/  VIADD R11, R8, 0x15400 ;  /* 0x00015400080b7836 */ /* 0x000fe20000000000 */
[----:B------:R-:W-:-:S09]  /*20ad0*/  UMOV UR7, 0x12f00000 ;  /* 0x12f0000000077882 */ /* 0x000fd20000000000 */
.L_x_11657:
        /* <DEDUP_REMOVED lines=16> */
.L_x_11658:
        /* <DEDUP_REMOVED lines=16> */
.L_x_11659:
        /* <DEDUP_REMOVED lines=13> */
.L_x_11824:
[----:B------:R-:W-:Y:S05]  /*20db0*/  BSYNC B2 ;  /* 0x0000000000027941 */ /* 0x000fea0003800000 */
.L_x_11660:
[----:B------:R-:W-:Y:S01]  /*20dc0*/  BSSY B2, `(.L_x_11662) ;  /* 0x000000b000027945 */ /* 0x000fe20003800000 */
[----:B-1----:R-:W-:Y:S02]  /*20dd0*/  IMAD.MOV.U32 R12, RZ, RZ, 0x0 ;  /* 0x00000000ff0c7424 */ /* 0x002fe400078e00ff */
[----:B------:R-:W-:Y:S01]  /*20de0*/  IMAD.MOV.U32 R13, RZ, RZ, 0x12f00000 ;  /* 0x12f00000ff0d7424 */ /* 0x000fe200078e00ff */
[----:B------:R-:W-:Y:S06]  /*20df0*/  @P1 BRA `(.L_x_11663) ;  /* 0x00000000001c1947 */ /* 0x000fec0003800000 */
[----:B------:R-:W1:Y:S02]  /*20e00*/  S2R R6, SR_TID.X ;  /* 0x0000000000067919 */ /* 0x000e640000002100 */
[----:B-1----:R-:W-:Y:S02]  /*20e10*/  LOP3.LUT R11, R6, 0x1f, RZ, 0xc0, !PT ;  /* 0x0000001f060b7812 */ /* 0x002fe400078ec0ff */
[----:B------:R-:W-:Y:S02]  /*20e20*/  MOV R6, 0x6000 ;  /* 0x0000600000067802 */ /* 0x000fe40000000f00 */
[----:B------:R-:W-:Y:S02]  /*20e30*/  ISETP.NE.AND P0, PT, R11, RZ, PT ;  /* 0x000000ff0b00720c */ /* 0x000fe40003f05270 */
[----:B------:R1:W-:Y:S11]  /*20e40*/  SYNCS.ARRIVE.TRANS64 RZ, [R10+URZ+0x2d8b0], R6 ;  /* 0x02d8b0060aff79a7 */ /* 0x0003f6000800003f */
[----:B-1----:R-:W-:Y:S05]  /*20e50*/  @!P0 BRA `(.L_x_11663) ;  /* 0x0000000000048947 */ /* 0x002fea0003800000 */
[----:B------:R-:W-:Y:S01]  /*20e60*/  BPT.TRAP 0x1 ;  /* 0x000000040000795c */ /* 0x000fe20000300000 */
.L_x_11663:
[----:B------:R-:W-:Y:S05]  /*20e70*/  BSYNC B2 ;  /* 0x0000000000027941 */ /* 0x000fea0003800000 */
.L_x_11662:
[----:B------:R-:W-:Y:S01]  /*20e80*/  R2UR UR10, R23 ;  /* 0x00000000170a72ca */ /* 0x000fe200000e0000 */
[----:B------:R-:W-:Y:S01]  /*20e90*/  UIADD3 UR4, UP0, UR40, 0x670, URZ ;  /* 0x0000067028047890 */ /* 0x000fe2000ff1e03f */
[----:B------:R-:W-:Y:S01]  /*20ea0*/  R2UR UR6, R12 ;  /* 0x000000000c0672ca */ /* 0x000fe200000e0000 */
[----:B0-2---:R-:W-:Y:S01]  /*20eb0*/  VIADD R10, R10, 0x2d8b0 ;  /* 0x0002d8b00a0a7836 */ /* 0x005fe20000000000 */
[----:B------:R-:W-:Y:S01]  /*20ec0*/  R2UR UR7, R13 ;  /* 0x000000000d0772ca */ /* 0x000fe200000e0000 */
[----:B------:R-:W-:Y:S01]  /*20ed0*/  VIADD R6, R8, 0x400 ;  /* 0x0000040008067836 */ /* 0x000fe20000000000 */
[----:B------:R-:W-:Y:S01]  /*20ee0*/  PLOP3.LUT P0, PT, PT, PT, PT, 0x80, 0x0 ;  /* 0x000000000000781c */ /* 0x000fe20003f0f070 */
[----:B------:R-:W-:-:S12]  /*20ef0*/  UIADD3.X UR5, URZ, UR41, URZ, UP0, !UPT ;  /* 0x000000293f057290 */ /* 0x000fd800087fe43f */
.L_x_11664:
        /* <DEDUP_REMOVED lines=15> */
.L_x_11665:
        /* <DEDUP_REMOVED lines=15> */
.L_x_11666:
        /* <DEDUP_REMOVED lines=10> */
.L_x_11652:
[----:B------:R-:W-:Y:S05]  /*21180*/  BSYNC B1 ;  /* 0x0000000000017941 */ /* 0x000fea0003800000 */
.L_x_11651:
[----:B0-----:R-:W2:Y:S01]  /*21190*/  LDL.LU R6, [R1+0x4] ;  /* 0x0000040001067983 */ /* 0x001ea20000300800 */
[----:B------:R-:W-:Y:S01]  /*211a0*/  VIADD R29, R29, 0x1 ;  /* 0x000000011d1d7836 */ /* 0x000fe20000000000 */
[----:B------:R-:W-:Y:S01]  /*211b0*/  PLOP3.LUT P0, PT, PT, PT, PT, 0x8, 0x0 ;  /* 0x000000000000781c */ /* 0x000fe20003f0e170 */
[----:B------:R-:W-:-:S03]  /*211c0*/  VIADD R10, R3, 0xfffffffe ;  /* 0xfffffffe030a7836 */ /* 0x000fc60000000000 */
[C---:B------:R-:W-:Y:S02]  /*211d0*/  ISETP.NE.AND P1, PT, R29.reuse, 0x2, PT ;  /* 0x000000021d00780c */ /* 0x040fe40003f25270 */
[----:B------:R-:W-:Y:S02]  /*211e0*/  ISETP.GE.AND P2, PT, R10, R5, PT ;  /* 0x000000050a00720c */ /* 0x000fe40003f46270 */
[----:B------:R-:W-:Y:S02]  /*211f0*/  SEL R3, RZ, 0x1, P1 ;  /* 0x00000001ff037807 */ /* 0x000fe40000800000 */
[----:B------:R-:W-:Y:S02]  /*21200*/  SEL R29, R29, RZ, P1 ;  /* 0x000000ff1d1d7207 */ /* 0x000fe40000800000 */
[----:B--2---:R-:W-:-:S05]  /*21210*/  LOP3.LUT R6, R6, R3, RZ, 0x3c, !PT ;  /* 0x0000000306067212 */ /* 0x004fca00078e3cff */
[----:B------:R0:W-:Y:S02]  /*21220*/  STL [R1+0x4], R6 ;  /* 0x0000040601007387 */ /* 0x0001e40000100800 */
[----:B------:R-:W-:Y:S05]  /*21230*/  @!P2 BRA `(.L_x_11645) ;  /* 0x00000008005ca947 */ /* 0x000fea0003800000 */
.L_x_11683:
[----:B------:R-:W-:Y:S05]  /*21240*/  YIELD ;  /* 0x0000000000007946 */ /* 0x000fea0003800000 */
[----:B------:R-:W-:Y:S04]  /*21250*/  BSSY B1, `(.L_x_11667) ;  /* 0x000008b000017945 */ /* 0x000fe80003800000 */
[----:B--2---:R-:W-:Y:S05]  /*21260*/  @!P6 BRA `(.L_x_11668) ;  /* 0x000000080024e947 */ /* 0x004fea0003800000 */
[----:B0-----:R-:W2:Y:S01]  /*21270*/  LDL R6, [R1+0x4] ;  /* 0x0000040001067983 */ /* 0x001ea20000100800 */
[----:B------:R-:W-:Y:S01]  /*21280*/  IMAD R9, R29, 0x8, R18 ;  /* 0x000000081d097824 */ /* 0x000fe200078e0212 */
[----:B------:R-:W0:Y:S01]  /*21290*/  S2R R3, SR_TID.X ;  /* 0x0000000000037919 */ /* 0x000e220000002100 */
[----:B------:R-:W-:Y:S01]  /*212a0*/  BSSY B2, `(.L_x_11669) ;  /* 0x0000006000027945 */ /* 0x000fe20003800000 */
[----:B0-----:R-:W-:-:S04]  /*212b0*/  LOP3.LUT R3, R3, 0x7f, RZ, 0xc0, !PT ;  /* 0x0000007f03037812 */ /* 0x001fc800078ec0ff */
[----:B------:R-:W-:Y:S02]  /*212c0*/  ISETP.NE.AND P2, PT, R3, RZ, PT ;  /* 0x000000ff0300720c */ /* 0x000fe40003f45270 */
[----:B--2---:R-:W-:-:S04]  /*212d0*/  SHF.L.U32 R8, R6, 0x1f, RZ ;  /* 0x0000001f06087819 */ /* 0x004fc800000006ff */
[----:B------:R-:W0:Y:S02]  /*212e0*/  SYNCS.PHASECHK.TRANS64.TRYWAIT P1, [R9+URZ+0x2d8a0], R8 ;  /* 0x02d8a008090075a7 */ /* 0x000e24000802017f */
[----:B0-----:R-:W-:Y:S05]  /*212f0*/  @!P1 BRA `(.L_x_11670) ;  /* 0x0000006800e09947 */ /* 0x001fea0003800000 */
.L_x_11825:
[----:B------:R-:W-:Y:S05]  /*21300*/  BSYNC B2 ;  /* 0x0000000000027941 */ /* 0x000fea0003800000 */
.L_x_11669:
[----:B------:R-:W-:Y:S04]  /*21310*/  BSSY B2, `(.L_x_11671) ;  /* 0x0000009000027945 */ /* 0x000fe80003800000 */
        /* <DEDUP_REMOVED lines=8> */
.L_x_11672:
[----:B------:R-:W-:Y:S05]  /*213a0*/  BSYNC B2 ;  /* 0x0000000000027941 */ /* 0x000fea0003800000 */
.L_x_11671:
        /* <DEDUP_REMOVED lines=11> */
.L_x_11673:
        /* <DEDUP_REMOVED lines=10> */
[----:B------:R-:W-:Y:S01]  /*21500*/  IMAD.MOV.U32 R23, RZ, RZ, 0x20 ;  /* 0x00000020ff177424 */ /* 0x000fe200078e00ff */
[----:B------:R-:W-:Y:S01]  /*21510*/  PLOP3.LUT P1, PT, PT, PT, PT, 0x80, 0x0 ;  /* 0x000000000000781c */ /* 0x000fe20003f2f070 */
[----:B------:R-:W-:Y:S01]  /*21520*/  VIADD R11, R7, 0x17400 ;  /* 0x00017400070b7836 */ /* 0x000fe20000000000 */
[----:B------:R-:W-:Y:S01]  /*21530*/  UMOV UR6, 0x0 ;  /* 0x0000000000067882 */ /* 0x000fe20000000000 */
[----:B------:R-:W-:Y:S01]  /*21540*/  UMOV UR7, 0x12f00000 ;  /* 0x12f0000000077882 */ /* 0x000fe20000000000 */
[----:B------:R-:W-:-:S15]  /*21550*/  R2UR UR10, R23 ;  /* 0x00000000170a72ca */ /* 0x000fde00000e0000 */
.L_x_11674:
        /* <DEDUP_REMOVED lines=16> */
.L_x_11675:
        /* <DEDUP_REMOVED lines=10> */
[----:B------:R-:W2:Y:S01]  /*21700*/  SYNCS.PHASECHK.TRANS64.TRYWAIT P1, [R9+URZ+0x2d8c0], R8 ;  /* 0x02d8c008090075a7 */ /* 0x000ea2000802017f */
[----:B------:R-:W-:Y:S04]  /*21710*/  BSSY B2, `(.L_x_11676) ;  /* 0x0000002000027945 */ /* 0x000fe80003800000 */
[----:B--2---:R-:W-:Y:S05]  /*21720*/  @!P1 BRA `(.L_x_11677) ;  /* 0x0000006400e89947 */ /* 0x004fea0003800000 */
.L_x_11826:
[----:B------:R-:W-:Y:S05]  /*21730*/  BSYNC B2 ;  /* 0x0000000000027941 */ /* 0x000fea0003800000 */
.L_x_11676:
[----:B------:R-:W-:Y:S01]  /*21740*/  BSSY B2, `(.L_x_11678) ;  /* 0x000000b000027945 */ /* 0x000fe20003800000 */
[----:B-1----:R-:W-:Y:S01]  /*21750*/  IMAD.MOV.U32 R12, RZ, RZ, 0x0 ;  /* 0x00000000ff0c7424 */ /* 0x002fe200078e00ff */
[----:B------:R-:W-:Y:S02]  /*21760*/  MOV R13, 0x12f00000 ;  /* 0x12f00000000d7802 */ /* 0x000fe40000000f00 */
        /* <DEDUP_REMOVED lines=8> */
.L_x_11679:
[----:B------:R-:W-:Y:S05]  /*217f0*/  BSYNC B2 ;  /* 0x0000000000027941 */ /* 0x000fea0003800000 */
.L_x_11678:
        /* <DEDUP_REMOVED lines=8> */
.L_x_11680:
        /* <DEDUP_REMOVED lines=15> */
.L_x_11681:
        /* <DEDUP_REMOVED lines=15> */
.L_x_11682:
        /* <DEDUP_REMOVED lines=10> */
.L_x_11668:
[----:B------:R-:W-:Y:S05]  /*21b00*/  BSYNC B1 ;  /* 0x0000000000017941 */ /* 0x000fea0003800000 */
.L_x_11667:
        /* <DEDUP_REMOVED lines=10> */
.L_x_11645:
[----:B------:R-:W-:Y:S05]  /*21bb0*/  BSYNC B0 ;  /* 0x0000000000007941 */ /* 0x000fea0003800000 */
.L_x_11644:
[----:B------:R-:W3:Y:S01]  /*21bc0*/  LDC R2, c[0x0][0x448] ;  /* 0x00011200ff027b82 */ /* 0x000ee20000000800 */
[----:B------:R-:W-:Y:S01]  /*21bd0*/  VIADD R3, R25, 0xbf ;  /* 0x000000bf19037836 */ /* 0x000fe20000000000 */
[----:B------:R-:W-:Y:S06]  /*21be0*/  @!P0 WARPSYNC.ALL ;  /* 0x0000000000008948 */ /* 0x000fec0003800000 */
[----:B------:R-:W-:Y:S01]  /*21bf0*/  @!P0 BAR.SYNC.DEFER_BLOCKING 0xc, 0x200 ;  /* 0x0308000000008b1d */ /* 0x000fe20000010000 */
[----:B---3--:R-:W-:-:S13]  /*21c00*/  ISETP.NE.AND P1, PT, R2, 0x1, PT ;  /* 0x000000010200780c */ /* 0x008fda0003f25270 */
[----:B------:R-:W3:Y:S08]  /*21c10*/  @P1 LDC R4, c[0x0][0x44c] ;  /* 0x00011300ff041b82 */ /* 0x000ef00000000800 */
[----:B------:R-:W4:Y:S01]  /*21c20*/  @P1 LDC R2, c[0x0][0x450] ;  /* 0x00011400ff021b82 */ /* 0x000f220000000800 */
[----:B---3--:R-:W-:-:S05]  /*21c30*/  @P1 IMAD.HI.U32 R4, R3, R4, RZ ;  /* 0x0000000403041227 */ /* 0x008fca00078e00ff */
[----:B----4-:R-:W-:-:S05]  /*21c40*/  @P1 SHF.R.U32.HI R3, RZ, R2, R4 ;  /* 0x00000002ff031219 */ /* 0x010fca0000011604 */
[----:B------:R-:W-:Y:S02]  /*21c50*/  IMAD.IADD R21, R21, 0x1, R3 ;  /* 0x0000000115157824 */ /* 0x000fe400078e0203 */
[----:B------:R-:W3:Y:S02]  /*21c60*/  LDC.64 R2, c[0x0][0x9e0] ;  /* 0x00027800ff027b82 */ /* 0x000ee40000000a00 */
[----:B---3--:R-:W-:Y:S01]  /*21c70*/  ISETP.GE.AND P2, PT, R3, 0x1, PT ;  /* 0x000000010300780c */ /* 0x008fe20003f46270 */
[----:B------:R-:W-:-:S12]  /*21c80*/  IMAD.IADD R2, R21, 0x1, R2 ;  /* 0x0000000115027824 */ /* 0x000fd800078e0202 */
[----:B------:R-:W-:Y:S05]  /*21c90*/  @!P2 BRA `(.L_x_11684) ;  /* 0x000000000048a947 */ /* 0x000fea0003800000 */
[C---:B------:R-:W-:Y:S01]  /*21ca0*/  ISETP.GT.AND P0, PT, R21.reuse, RZ, PT ;  /* 0x000000ff1500720c */ /* 0x040fe20003f04270 */
[----:B------:R-:W-:Y:S01]  /*21cb0*/  BSSY B0, `(.L_x_11685) ;  /* 0x000000e000007945 */ /* 0x000fe20003800000 */
[----:B0-----:R-:W-:-:S11]  /*21cc0*/  VIADD R6, R21, 0xffffffff ;  /* 0xffffffff15067836 */ /* 0x001fd60000000000 */
        /* <DEDUP_REMOVED lines=8> */
.L_x_11686:
[----:B------:R-:W-:-:S13]  /*21d50*/  ISETP.NE.AND P0, PT, R3, 0x1, PT ;  /* 0x000000010300780c */ /* 0x000fda0003f05270 */
[----:B------:R-:W0:Y:S02]  /*21d60*/  @P0 LDC.64 R4, c[0x0][0x9e8] ;  /* 0x00027a00ff040b82 */ /* 0x000e240000000a00 */
[----:B0-----:R-:W-:-:S05]  /*21d70*/  @P0 IMAD.HI.U32 R4, R6, R4, RZ ;  /* 0x0000000406040227 */ /* 0x001fca00078e00ff */
[----:B------:R-:W-:-:S07]  /*21d80*/  @P0 SHF.R.U32.HI R6, RZ, R5, R4 ;  /* 0x00000005ff060219 */ /* 0x000fce0000011604 */
.L_x_11687:
[----:B------:R-:W-:Y:S05]  /*21d90*/  BSYNC B0 ;  /* 0x0000000000007941 */ /* 0x000fea0003800000 */
.L_x_11685:
[----:B------:R-:W-:-:S05]  /*21da0*/  IMAD R6, R6, R3, R3 ;  /* 0x0000000306067224 */ /* 0x000fca00078e0203 */
[----:B------:R-:W-:-:S07]  /*21db0*/  VIMNMX R2, R2, R6, PT ;  /* 0x0000000602027248 */ /* 0x000fce0003fe0100 */
.L_x_11684:
[----:B------:R-:W-:Y:S01]  /*21dc0*/  VIADD R2, R2, 0x7f ;  /* 0x0000007f02027836 */ /* 0x000fe20000000000 */
[----:B------:R-:W-:Y:S01]  /*21dd0*/  ULDC UR4, c[0x0][0x9dc] ;  /* 0x0002770000047ab9 */ /* 0x000fe20000000800 */
[----:B------:R-:W-:-:S03]  /*21de0*/  IMAD.MOV.U32 R5, RZ, RZ, R25 ;  /* 0x000000ffff057224 */ /* 0x000fc600078e0019 */
[----:B------:R-:W-:-:S04]  /*21df0*/  SHF.R.S32.HI R4, RZ, 0x1f, R2 ;  /* 0x0000001fff047819 */ /* 0x000fc80000011402 */
[----:B------:R-:W-:Y:S02]  /*21e00*/  LEA.HI R4, R4, R2, RZ, 0x7 ;  /* 0x0000000204047211 */ /* 0x000fe400078f38ff */
[----:B------:R-:W3:Y:S02]  /*21e10*/  @P1 LDC R2, c[0x0][0x450] ;  /* 0x00011400ff021b82 */ /* 0x000ee40000000800 */
[----:B------:R-:W-:-:S04]  /*21e20*/  SHF.R.S32.HI R4, RZ, 0x7, R4 ;  /* 0x00000007ff047819 */ /* 0x000fc80000011404 */
[----:B0-----:R-:W-:Y:S02]  /*21e30*/  VIMNMX R6, R22, R4, PT ;  /* 0x0000000416067248 */ /* 0x001fe40003fe0100 */
[----:B------:R-:W0:Y:S02]  /*21e40*/  @P1 LDC R4, c[0x0][0x44c] ;  /* 0x00011300ff041b82 */ /* 0x000e240000000800 */
[----:B0-----:R-:W-:-:S05]  /*21e50*/  @P1 IMAD.HI.U32 R4, R25, R4, RZ ;  /* 0x0000000419041227 */ /* 0x001fca00078e00ff */
[----:B---3--:R-:W-:-:S05]  /*21e60*/  @P1 SHF.R.U32.HI R5, RZ, R2, R4 ;  /* 0x00000002ff051219 */ /* 0x008fca0000011604 */
        /* <DEDUP_REMOVED lines=13> */
.L_x_11690:
[----:B------:R-:W-:-:S13]  /*21f40*/  ISETP.NE.AND P0, PT, R3, 0x1, PT ;  /* 0x000000010300780c */ /* 0x000fda0003f05270 */
[----:B------:R-:W0:Y:S02]  /*21f50*/  @P0 LDC.64 R4, c[0x0][0x9e8] ;  /* 0x00027a00ff040b82 */ /* 0x000e240000000a00 */
[----:B0-----:R-:W-:-:S05]  /*21f60*/  @P0 IMAD.HI.U32 R4, R7, R4, RZ ;  /* 0x0000000407040227 */ /* 0x001fca00078e00ff */
[----:B------:R-:W-:-:S07]  /*21f70*/  @P0 SHF.R.U32.HI R7, RZ, R5, R4 ;  /* 0x00000005ff070219 */ /* 0x000fce0000011604 */
.L_x_11691:
[----:B------:R-:W-:Y:S05]  /*21f80*/  BSYNC B0 ;  /* 0x0000000000007941 */ /* 0x000fea0003800000 */
.L_x_11689:
[----:B------:R-:W-:-:S05]  /*21f90*/  IMAD R3, R7, R3, RZ ;  /* 0x0000000307037224 */ /* 0x000fca00078e02ff */
[----:B------:R-:W-:-:S07]  /*21fa0*/  VIMNMX R2, R2, R3, !PT ;  /* 0x0000000302027248 */ /* 0x000fce0007fe0100 */
.L_x_11688:
[----:B------:R-:W-:Y:S01]  /*21fb0*/  ISETP.NE.AND P1, PT, R0, RZ, PT ;  /* 0x000000ff0000720c */ /* 0x000fe20003f25270 */
[----:B------:R-:W-:Y:S01]  /*21fc0*/  BSSY B0, `(.L_x_11692) ;  /* 0x0000024000007945 */ /* 0x000fe20003800000 */
[----:B------:R-:W-:-:S04]  /*21fd0*/  SHF.R.S32.HI R3, RZ, 0x1f, R2 ;  /* 0x0000001fff037819 */ /* 0x000fc80000011402 */
[----:B------:R-:W-:Y:S01]  /*21fe0*/  LEA.HI R3, R3, R2, RZ, 0x7 ;  /* 0x0000000203037211 */ /* 0x000fe200078f38ff */
[----:B------:R-:W-:-:S03]  /*21ff0*/  IMAD.MOV.U32 R2, RZ, RZ, RZ ;  /* 0x000000ffff027224 */ /* 0x000fc600078e00ff */
[----:B------:R-:W-:-:S03]  /*22000*/  SHF.R.S32.HI R3, RZ, 0x7, R3 ;  /* 0x00000007ff037819 */ /* 0x000fc60000011403 */
[----:B------:R-:W0:Y:S01]  /*22010*/  @!P1 LDC R0, c[0x0][0x9f0] ;  /* 0x00027c00ff009b82 */ /* 0x000e220000000800 */
[----:B------:R-:W-:-:S04]  /*22020*/  VIMNMX R4, RZ, R3, !PT ;  /* 0x00000003ff047248 */ /* 0x000fc80007fe0100 */
[----:B------:R-:W-:-:S13]  /*22030*/  ISETP.GT.AND P0, PT, R6, R4, PT ;  /* 0x000000040600720c */ /* 0x000fda0003f04270 */
[----:B------:R-:W-:Y:S05]  /*22040*/  @!P0 BRA `(.L_x_11693) ;  /* 0x00000000006c8947 */ /* 0x000fea0003800000 */
[-C--:B0-----:R-:W-:Y:S02]  /*22050*/  IABS R5, R0.reuse ;  /* 0x0000000000057213 */ /* 0x081fe40000000000 */
[----:B--2---:R-:W-:Y:S02]  /*22060*/  IABS R8, R0 ;  /* 0x0000000000087213 */ /* 0x004fe40000000000 */
[----:B------:R-:W0:Y:S03]  /*22070*/  I2F.RP R2, R5 ;  /* 0x0000000500027306 */ /* 0x000e260000209400 */
[----:B------:R-:W-:-:S05]  /*22080*/  IMAD.MOV R8, RZ, RZ, -R8 ;  /* 0x000000ffff087224 */ /* 0x000fca00078e0a08 */
[----:B0-----:R-:W0:Y:S02]  /*22090*/  MUFU.RCP R2, R2 ;  /* 0x0000000200027308 */ /* 0x001e240000001000 */
[----:B0-----:R-:W-:-:S06]  /*220a0*/  IADD3 R2, R2, 0xffffffe, RZ ;  /* 0x0ffffffe02027810 */ /* 0x001fcc0007ffe0ff */
[----:B------:R-:W0:Y:S02]  /*220b0*/  F2I.FTZ.U32.TRUNC.NTZ R3, R2 ;  /* 0x0000000200037305 */ /* 0x000e24000021f000 */
[----:B0-----:R-:W-:-:S04]  /*220c0*/  IMAD.MOV R2, RZ, RZ, -R3 ;  /* 0x000000ffff027224 */ /* 0x001fc800078e0a03 */
[----:B------:R-:W-:Y:S02]  /*220d0*/  IMAD R7, R2, R5, RZ ;  /* 0x0000000502077224 */ /* 0x000fe400078e02ff */
[----:B------:R-:W-:-:S04]  /*220e0*/  IMAD.MOV.U32 R2, RZ, RZ, RZ ;  /* 0x000000ffff027224 */ /* 0x000fc800078e00ff */
        /* <DEDUP_REMOVED lines=17> */
.L_x_11693:
[----:B------:R-:W-:Y:S05]  /*22200*/  BSYNC B0 ;  /* 0x0000000000007941 */ /* 0x000fea0003800000 */
.L_x_11692:
[-C--:B0-----:R-:W-:Y:S01]  /*22210*/  IMAD R0, R19, R2.reuse, R4 ;  /* 0x0000000213007224 */ /* 0x081fe200078e0204 */
        /* <DEDUP_REMOVED lines=12> */
[----:B------:R-:W3:Y:S01]  /*222e0*/  LDC.64 R2, c[0x0][0xc60] ;  /* 0x00031800ff027b82 */ /* 0x000ee20000000a00 */
[----:B------:R-:W0:Y:S02]  /*222f0*/  FLO.U32 R0, UR4 ;  /* 0x0000000400007d00 */ /* 0x000e2400080e0000 */
[----:B0-----:R-:W-:-:S06]  /*22300*/  ISETP.EQ.U32.AND P0, PT, R0, R5, PT ;  /* 0x000000050000720c */ /* 0x001fcc0003f02070 */
[----:B------:R-:W3:Y:S07]  /*22310*/  POPC R5, UR4 ;  /* 0x0000000400057d09 */ /* 0x000eee0008000000 */
[----:B---3--:R-:W3:Y:S01]  /*22320*/  @P0 ATOMG.E.ADD.STRONG.GPU PT, R3, desc[UR54][R2.64], R5 ;  /* 0x00000005020309a8 */ /* 0x008ee200081ee1f6 */
[----:B------:R-:W0:Y:S02]  /*22330*/  S2R R4, SR_LTMASK ;  /* 0x0000000000047919 */ /* 0x000e240000003900 */
[----:B0-----:R-:W-:-:S04]  /*22340*/  LOP3.LUT R4, R4, UR4, RZ, 0xc0, !PT ;  /* 0x0000000404047c12 */ /* 0x001fc8000f8ec0ff */
[----:B------:R-:W0:Y:S01]  /*22350*/  POPC R7, R4 ;  /* 0x0000000400077309 */ /* 0x000e220000000000 */
[----:B---3--:R-:W0:Y:S02]  /*22360*/  SHFL.IDX PT, R0, R3, R0, 0x1f ;  /* 0x00001f0003007589 */ /* 0x008e2400000e0000 */
[----:B0-----:R-:W-:Y:S01]  /*22370*/  IADD3 R24, R0, UR37, R7 ;  /* 0x0000002500187c10 */ /* 0x001fe2000fffe007 */
[----:B------:R-:W-:Y:S06]  /*22380*/  BRA `(.L_x_11696) ;  /* 0x0000003000b47947 */ /* 0x000fec0003800000 */
.L_x_11695:
        /* <DEDUP_REMOVED lines=9> */
[----:B-1----:R-:W-:Y:S01]  /*22420*/  MOV R12, 0x1 ;  /* 0x00000001000c7802 */ /* 0x002fe20000000f00 */
[----:B------:R-:W0:Y:S01]  /*22430*/  LDC.64 R2, c[0x4][R2] ;  /* 0x0100000002027b82 */ /* 0x000e220000000a00 */
[----:B------:R-:W-:Y:S02]  /*22440*/  IMAD.U32 R5, RZ, RZ, UR7 ;  /* 0x00000007ff057e24 */ /* 0x000fe4000f8e00ff */
[----:B------:R-:W-:Y:S02]  /*22450*/  IMAD.U32 R6, RZ, RZ, UR8 ;  /* 0x00000008ff067e24 */ /* 0x000fe4000f8e00ff */
[----:B------:R-:W-:-:S02]  /*22460*/  IMAD.U32 R7, RZ, RZ, UR9 ;  /* 0x00000009ff077e24 */ /* 0x000fc4000f8e00ff */
[----:B------:R-:W-:Y:S02]  /*22470*/  IMAD.U32 R10, RZ, RZ, UR4 ;  /* 0x00000004ff0a7e24 */ /* 0x000fe4000f8e00ff */
[----:B------:R-:W-:Y:S02]  /*22480*/  IMAD.U32 R11, RZ, RZ, UR5 ;  /* 0x00000005ff0b7e24 */ /* 0x000fe4000f8e00ff */
[----:B--2---:R-:W-:Y:S02]  /*22490*/  IMAD.MOV.U32 R8, RZ, RZ, 0x70 ;  /* 0x00000070ff087424 */ /* 0x004fe400078e00ff */
[----:B------:R-:W-:-:S07]  /*224a0*/  IMAD.MOV.U32 R13, RZ, RZ, RZ ;  /* 0x000000ffff0d7224 */ /* 0x000fce00078e00ff */
[----:B------:R-:W-:-:S07]  /*224b0*/  LEPC R20, `(.L_x_11698) ;  /* 0x000000001014794e */ /* 0x000fce0000000000 */
[----:B0-----:R-:W-:Y:S05]  /*224c0*/  CALL.ABS.NOINC R2 ;  /* 0x0000000002007343 */ /* 0x001fea0003c00000 */
.L_x_11698:
[----:B------:R-:W-:Y:S05]  /*224d0*/  BSYNC B6 ;  /* 0x0000000000067941 */ /* 0x000fea0003800000 */
.L_x_11697:
        /* <DEDUP_REMOVED lines=9> */
[----:B------:R-:W-:Y:S02]  /*22570*/  IMAD.U32 R4, RZ, RZ, UR6 ;  /* 0x00000006ff047e24 */ /* 0x000fe4000f8e00ff */
[----:B------:R-:W-:Y:S02]  /*22580*/  IMAD.U32 R5, RZ, RZ, UR7 ;  /* 0x00000007ff057e24 */ /* 0x000fe4000f8e00ff */
[----:B------:R-:W-:Y:S02]  /*22590*/  IMAD.U32 R6, RZ, RZ, UR8 ;  /* 0x00000008ff067e24 */ /* 0x000fe4000f8e00ff */
[----:B------:R-:W-:-:S02]  /*225a0*/  IMAD.U32 R7, RZ, RZ, UR9 ;  /* 0x00000009ff077e24 */ /* 0x000fc4000f8e00ff */
[----:B------:R-:W-:Y:S02]  /*225b0*/  IMAD.U32 R10, RZ, RZ, UR4 ;  /* 0x00000004ff0a7e24 */ /* 0x000fe4000f8e00ff */
[----:B------:R-:W-:Y:S02]  /*225c0*/  IMAD.U32 R11, RZ, RZ, UR5 ;  /* 0x00000005ff0b7e24 */ /* 0x000fe4000f8e00ff */
[----:B--2---:R-:W-:Y:S02]  /*225d0*/  IMAD.MOV.U32 R8, RZ, RZ, 0x70 ;  /* 0x00000070ff087424 */ /* 0x004fe400078e00ff */
[----:B-1----:R-:W-:Y:S02]  /*225e0*/  IMAD.MOV.U32 R12, RZ, RZ, 0x1 ;  /* 0x00000001ff0c7424 */ /* 0x002fe400078e00ff */
[----:B0-----:R-:W-:-:S07]  /*225f0*/  IMAD.MOV.U32 R13, RZ, RZ, RZ ;  /* 0x000000ffff0d7224 */ /* 0x001fce00078e00ff */
[----:B------:R-:W-:-:S07]  /*22600*/  LEPC R20, `(.L_x_11701) ;  /* 0x000000001014794e */ /* 0x000fce0000000000 */
[----:B---3--:R-:W-:Y:S05]  /*22610*/  CALL.ABS.NOINC R2 ;  /* 0x0000000002007343 */ /* 0x008fea0003c00000 */
.L_x_11701:
        /* <DEDUP_REMOVED lines=15> */
.L_x_11700:
[----:B------:R-:W-:Y:S05]  /*22710*/  BSYNC B6 ;  /* 0x0000000000067941 */ /* 0x000fea0003800000 */
.L_x_11699:
[----:B------:R-:W-:Y:S01]  /*22720*/  ULDC.64 UR4, c[0x0][0x9f8] ;  /* 0x00027e0000047ab9 */ /* 0x000fe20000000a00 */
[----:B------:R-:W3:Y:S01]  /*22730*/  LDL R20, [R1+0x18] ;  /* 0x0000180001147983 */ /* 0x000ee20000100800 */
[----:B------:R-:W-:-:S03]  /*22740*/  ISETP.NE.U32.AND P0, PT, RZ, UR4, PT ;  /* 0x00000004ff007c0c */ /* 0x000fc6000bf05070 */
[----:B------:R-:W4:Y:S01]  /*22750*/  LDL R19, [R1+0x28] ;  /* 0x0000280001137983 */ /* 0x000f220000100800 */
[----:B------:R-:W-:Y:S01]  /*22760*/  ISETP.NE.AND.EX P0, PT, RZ, UR5, PT, P0 ;  /* 0x00000005ff007c0c */ /* 0x000fe2000bf05300 */
[----:B------:R-:W-:Y:S01]  /*22770*/  IMAD.MOV.U32 R9, RZ, RZ, R27 ;  /* 0x000000ffff097224 */ /* 0x000fe200078e001b */
[----:B------:R-:W0:Y:S01]  /*22780*/  LDC R5, c[0x0][0x430] ;  /* 0x00010c00ff057b82 */ /* 0x000e220000000800 */
[----:B------:R-:W1:Y:S01]  /*22790*/  S2R R22, SR_TID.X ;  /* 0x0000000000167919 */ /* 0x000e620000002100 */
[----:B------:R-:W2:Y:S01]  /*227a0*/  S2R R21, SR_TID.X ;  /* 0x0000000000157919 */ /* 0x000ea20000002100 */
[----:B------:R-:W-:Y:S01]  /*227b0*/  VIADD R23, R23, 0xffffffff ;  /* 0xffffffff17177836 */ /* 0x000fe20000000000 */
[----:B------:R-:W-:-:S07]  /*227c0*/  ULDC UR4, c[0x0][0x2f4] ;  /* 0x0000bd0000047ab9 */ /* 0x000fce0000000800 */
[----:B------:R-:W1:Y:S02]  /*227d0*/  @P0 LDC.64 R2, c[0x0][0x9f8] ;  /* 0x00027e00ff020b82 */ /* 0x000e640000000a00 */
[----:B-1----:R-:W-:-:S05]  /*227e0*/  @P0 IMAD.WIDE R2, R27, 0x4, R2 ;  /* 0x000000041b020825 */ /* 0x002fca00078e0202 */
[----:B------:R1:W4:Y:S01]  /*227f0*/  @P0 LDG.E R9, desc[UR54][R2.64] ;  /* 0x0000003602090981 */ /* 0x000322000c1e1900 */
[----:B0-----:R-:W-:Y:S01]  /*22800*/  ISETP.NE.AND P1, PT, R5, 0x1, PT ;  /* 0x000000010500780c */ /* 0x001fe20003f25270 */
[----:B------:R-:W-:Y:S01]  /*22810*/  IMAD.SHL.U32 R22, R22, 0x20, RZ ;  /* 0x0000002016167824 */ /* 0x000fe200078e00ff */
[----:B--2---:R-:W-:Y:S01]  /*22820*/  LOP3.LUT R21, R21, 0x7f, RZ, 0xc0, !PT ;  /* 0x0000007f15157812 */ /* 0x004fe200078ec0ff */
[----:B------:R-:W-:-:S03]  /*22830*/  IMAD.SHL.U32 R8, R23, 0x80, RZ ;  /* 0x0000008017087824 */ /* 0x000fc600078e00ff */
[----:B------:R-:W-:Y:S02]  /*22840*/  SHF.R.U32.HI R21, RZ, 0x2, R21 ;  /* 0x00000002ff157819 */ /* 0x000fe40000011615 */
[----:B------:R-:W-:-:S04]  /*22850*/  LOP3.LUT R22, R22, 0x60, RZ, 0xc0, !PT ;  /* 0x0000006016167812 */ /* 0x000fc800078ec0ff */
[----:B------:R-:W-:Y:S01]  /*22860*/  LOP3.LUT R0, R8, R21, R22, 0xfe, !PT ;  /* 0x0000001508007212 */ /* 0x000fe200078efe16 */
[----:B-1----:R-:W0:Y:S08]  /*22870*/  @P1 LDC R3, c[0x0][0x434] ;  /* 0x00010d00ff031b82 */ /* 0x002e300000000800 */
[----:B------:R-:W1:Y:S01]  /*22880*/  @P1 LDC R2, c[0x0][0x438] ;  /* 0x00010e00ff021b82 */ /* 0x000e620000000800 */
[----:B------:R-:W-:Y:S01]  /*22890*/  LOP3.LUT R16, R16, 0xfffffff7, RZ, 0xc0, !PT ;  /* 0xfffffff710107812 */ /* 0x000fe200078ec0ff */
[----:B------:R-:W-:Y:S01]  /*228a0*/  UMOV UR5, 0xffffffff ;  /* 0xffffffff00057882 */ /* 0x000fe20000000000 */
[C---:B---3--:R-:W-:Y:S01]  /*228b0*/  ISETP.GE.AND P0, PT, R0.reuse, R20, PT ;  /* 0x000000140000720c */ /* 0x048fe20003f06270 */
[----:B----4-:R-:W-:-:S04]  /*228c0*/  IMAD.IADD R0, R0, 0x1, R19 ;  /* 0x0000000100007824 */ /* 0x010fc800078e0213 */
[----:B0-----:R-:W-:-:S04]  /*228d0*/  @P1 IMAD.HI.U32 R3, R0, R3, RZ ;  /* 0x0000000300031227 */ /* 0x001fc800078e00ff */
[----:B------:R-:W-:Y:S01]  /*228e0*/  IMAD.MOV.U32 R6, RZ, RZ, R0 ;  /* 0x000000ffff067224 */ /* 0x000fe200078e0000 */
[----:B-1----:R-:W-:-:S03]  /*228f0*/  @P1 SHF.R.U32.HI R6, RZ, R2, R3 ;  /* 0x00000002ff061219 */ /* 0x002fc60000011603 */
[----:B------:R-:W0:Y:S01]  /*22900*/  @!P0 LDC.64 R2, c[0x0][0x428] ;  /* 0x00010a00ff028b82 */ /* 0x000e220000000a00 */
[--C-:B------:R-:W-:Y:S01]  /*22910*/  @!P0 SHF.R.S32.HI R7, RZ, 0x1f, R6.reuse ;  /* 0x0000001fff078819 */ /* 0x100fe20000011406 */
[----:B------:R-:W-:-:S04]  /*22920*/  IMAD.MOV R4, RZ, RZ, -R6 ;  /* 0x000000ffff047224 */ /* 0x000fc800078e0a06 */
[----:B------:R-:W-:Y:S01]  /*22930*/  IMAD R4, R5, R4, R0 ;  /* 0x0000000405047224 */ /* 0x000fe200078e0200 */
[----:B------:R-:W-:Y:S01]  /*22940*/  SHF.R.S32.HI R10, RZ, 0x1f, R9 ;  /* 0x0000001fff0a7819 */ /* 0x000fe20000011409 */
[----:B------:R1:W-:Y:S01]  /*22950*/  STL [R1+0xc], R9 ;  /* 0x00000c0901007387 */ /* 0x0003e20000100800 */
[----:B0-----:R-:W-:-:S03]  /*22960*/  @!P0 IMAD.WIDE.U32 R6, R9, R2, R6 ;  /* 0x0000000209068225 */ /* 0x001fc600078e0006 */
[----:B------:R0:W-:Y:S01]  /*22970*/  STL [R1+0x2c], R10 ;  /* 0x00002c0a01007387 */ /* 0x0001e20000100800 */
[----:B------:R-:W-:-:S04]  /*22980*/  @!P0 IMAD R0, R10, R2, RZ ;  /* 0x000000020a008224 */ /* 0x000fc800078e02ff */
[----:B------:R-:W-:Y:S02]  /*22990*/  @!P0 IMAD R0, R9, R3, R0 ;  /* 0x0000000309008224 */ /* 0x000fe400078e0200 */
[----:B-1----:R-:W1:Y:S01]  /*229a0*/  S2R R9, SR_TID.X ;  /* 0x0000000000097919 */ /* 0x002e620000002100 */
[----:B------:R-:W2:Y:S01]  /*229b0*/  @!P0 LDC.64 R2, c[0x0][0x418] ;  /* 0x00010600ff028b82 */ /* 0x000ea20000000a00 */
[----:B------:R-:W-:Y:S02]  /*229c0*/  @!P0 IMAD.IADD R0, R7, 0x1, R0 ;  /* 0x0000000107008824 */ /* 0x000fe400078e0200 */
[----:B------:R-:W-:-:S05]  /*229d0*/  IMAD.U32 R5, RZ, RZ, UR38 ;  /* 0x00000026ff057e24 */ /* 0x000fca000f8e00ff */
[----:B------:R-:W-:Y:S02]  /*229e0*/  ISETP.NE.AND P2, PT, R5, 0x3, PT ;  /* 0x000000030500780c */ /* 0x000fe40003f45270 */
[----:B--2---:R-:W-:-:S04]  /*229f0*/  @!P0 LEA R2, P1, R6, R2, 0x2 ;  /* 0x0000000206028211 */ /* 0x004fc800078210ff */
[----:B------:R-:W-:Y:S01]  /*22a00*/  @!P0 LEA.HI.X R3, R6, R3, R0, 0x2, P1 ;  /* 0x0000000306038211 */ /* 0x000fe200008f1400 */
[----:B------:R-:W-:Y:S02]  /*22a10*/  IMAD.MOV.U32 R0, RZ, RZ, RZ ;  /* 0x000000ffff007224 */ /* 0x000fe400078e00ff */
[----:B-1----:R-:W-:-:S04]  /*22a20*/  IMAD.SHL.U32 R9, R9, 0x8, RZ ;  /* 0x0000000809097824 */ /* 0x002fc800078e00ff */
[----:B------:R1:W5:Y:S01]  /*22a30*/  @!P0 LDG.E R0, desc[UR54][R2.64] ;  /* 0x0000003602008981 */ /* 0x000362000c1e1900 */
[----:B------:R-:W-:Y:S02]  /*22a40*/  LOP3.LUT R9, R9, 0x18, RZ, 0xc0, !PT ;  /* 0x0000001809097812 */ /* 0x000fe400078ec0ff */
[----:B------:R-:W-:Y:S02]  /*22a50*/  @P2 LOP3.LUT R16, R16, 0x8, RZ, 0xfc, !PT ;  /* 0x0000000810102812 */ /* 0x000fe400078efcff */
[C---:B------:R-:W-:Y:S02]  /*22a60*/  ISETP.GE.AND P0, PT, R9.reuse, UR4, PT ;  /* 0x0000000409007c0c */ /* 0x040fe4000bf06270 */
[C---:B0-----:R-:W-:Y:S02]  /*22a70*/  LOP3.LUT R10, R9.reuse, 0x20, RZ, 0xfc, !PT ;  /* 0x00000020090a7812 */ /* 0x041fe400078efcff */
[----:B------:R-:W-:Y:S02]  /*22a80*/  LOP3.LUT R16, R16, 0xfffffffb, RZ, 0xc0, !PT ;  /* 0xfffffffb10107812 */ /* 0x000fe400078ec0ff */
[----:B------:R-:W-:-:S02]  /*22a90*/  LOP3.LUT R9, R9, 0x40, RZ, 0xfc, !PT ;  /* 0x0000004009097812 */ /* 0x000fc400078efcff */
[----:B------:R-:W-:-:S05]  /*22aa0*/  ISETP.GE.AND P1, PT, R10, UR4, PT ;  /* 0x000000040a007c0c */ /* 0x000fca000bf26270 */
[----:B------:R-:W-:Y:S02]  /*22ab0*/  @P0 LOP3.LUT R16, R16, 0x4, RZ, 0xfc, !PT ;  /* 0x0000000410100812 */ /* 0x000fe400078efcff */
[----:B------:R-:W-:Y:S02]  /*22ac0*/  ISETP.GE.AND P0, PT, R9, UR4, PT ;  /* 0x0000000409007c0c */ /* 0x000fe4000bf06270 */
[----:B------:R-:W-:-:S04]  /*22ad0*/  LOP3.LUT R16, R16, 0xfffffffe, RZ, 0xc0, !PT ;  /* 0xfffffffe10107812 */ /* 0x000fc800078ec0ff */
[----:B------:R-:W-:-:S04]  /*22ae0*/  LOP3.LUT R16, R16, 0xfffffffd, RZ, 0xc0, !PT ;  /* 0xfffffffd10107812 */ /* 0x000fc800078ec0ff */
[----:B------:R-:W-:-:S04]  /*22af0*/  @P1 LOP3.LUT R16, R16, 0x2, RZ, 0xfc, !PT ;  /* 0x0000000210101812 */ /* 0x000fc800078efcff */
[----:B------:R-:W-:Y:S01]  /*22b00*/  @P0 LOP3.LUT R16, R16, 0x1, RZ, 0xfc, !PT ;  /* 0x0000000110100812 */ /* 0x000fe200078efcff */
[----:B-1----:R-:W-:Y:S06]  /*22b10*/  BRA.DIV UR5, `(.L_x_11702) ;  /* 0x0000005605007947 */ /* 0x002fec000b800000 */
.L_x_11829:
[----:B------:R-:W-:Y:S05]  /*22b20*/  @!P2 BRA `(.L_x_11703) ;  /* 0x000000000004a947 */ /* 0x000fea0003800000 */
[----:B------:R-:W-:Y:S01]  /*22b30*/  BPT.TRAP 0x1 ;  /* 0x000000040000795c */ /* 0x000fe20000300000 */
.L_x_11703:
[----:B------:R-:W2:Y:S01]  /*22b40*/  LDL R9, [R1] ;  /* 0x0000000001097983 */ /* 0x000ea20000100800 */
        /* <DEDUP_REMOVED lines=17> */
[----:B------:R-:W-:-:S04]  /*22c60*/  LEA R19, P0, R2, UR6, 0x1 ;  /* 0x0000000602137c11 */ /* 0x000fc8000f8008ff */
[----:B------:R-:W-:Y:S01]  /*22c70*/  LEA.HI.X R22, R2, UR7, R22, 0x1, P0 ;  /* 0x0000000702167c11 */ /* 0x000fe200080f0c16 */
[----:B------:R-:W-:Y:S01]  /*22c80*/  IMAD R2, R28, 0x8, R18 ;  /* 0x000000081c027824 */ /* 0x000fe200078e0212 */
[----:B--2---:R-:W-:-:S06]  /*22c90*/  SHF.L.U32 R3, R9, 0x1f, RZ ;  /* 0x0000001f09037819 */ /* 0x004fcc00000006ff */
[----:B------:R-:W0:Y:S02]  /*22ca0*/  SYNCS.PHASECHK.TRANS64.TRYWAIT P0, [R2+URZ+0x2d840], R3 ;  /* 0x02d84003020075a7 */ /* 0x000e24000800017f */
[----:B0-----:R-:W-:Y:S05]  /*22cb0*/  @!P0 BRA `(.L_x_11705) ;  /* 0x0000005000cc8947 */ /* 0x001fea0003800000 */
.L_x_11830:
[----:B------:R-:W-:Y:S05]  /*22cc0*/  BSYNC B0 ;  /* 0x0000000000007941 */ /* 0x000fea0003800000 */
.L_x_11704:
[----:B------:R-:W2:Y:S01]  /*22cd0*/  LDL R12, [R1+0x18] ;  /* 0x00001800010c7983 */ /* 0x000ea20000100800 */
[----:B------:R-:W-:Y:S01]  /*22ce0*/  ULDC.64 UR4, c[0x0][0x300] ;  /* 0x0000c00000047ab9 */ /* 0x000fe20000000a00 */
[----:B------:R-:W-:Y:S02]  /*22cf0*/  ULDC.64 UR6, c[0x0][0x2e8] ;  /* 0x0000ba0000067ab9 */ /* 0x000fe40000000a00 */
[----:B------:R-:W3:Y:S01]  /*22d00*/  LDL R10, [R1+0x10] ;  /* 0x00001000010a7983 */ /* 0x000ee20000100800 */
[----:B------:R-:W-:Y:S01]  /*22d10*/  IMAD R5, R5, UR4, RZ ;  /* 0x0000000405057c24 */ /* 0x000fe2000f8e02ff */
[----:B------:R-:W-:Y:S01]  /*22d20*/  LOP3.LUT P4, RZ, R16, 0x4, RZ, 0xc0, !PT ;  /* 0x0000000410ff7812 */ /* 0x000fe2000788c0ff */
[----:B------:R-:W1:Y:S02]  /*22d30*/  S2R R7, SR_TID.X ;  /* 0x0000000000077919 */ /* 0x000e640000002100 */
[----:B0-----:R-:W-:Y:S01]  /*22d40*/  IMAD R3, R4, UR5, R5 ;  /* 0x0000000504037c24 */ /* 0x001fe2000f8e0205 */
        /* <DEDUP_REMOVED lines=8> */
[----:B------:R-:W-:-:S04]  /*22dd0*/  ULDC.64 UR4, c[0x0][0x308] ;  /* 0x0000c20000047ab9 */ /* 0x000fc80000000a00 */
[----:B------:R-:W-:-:S03]  /*22de0*/  IADD3 R5, R5, R0, RZ ;  /* 0x0000000005057210 */ /* 0x000fc60007ffe0ff */
[----:B------:R-:W-:Y:S01]  /*22df0*/  IMAD.WIDE.U32 R4, R17, UR4, R4 ;  /* 0x0000000411047c25 */ /* 0x000fe2000f8e0004 */
[----:B------:R-:W-:Y:S02]  /*22e00*/  UMOV UR4, 0xffffffff ;  /* 0xffffffff00047882 */ /* 0x000fe40000000000 */
[----:B------:R-:W-:Y:S02]  /*22e10*/  LEA R0, P0, R4, UR6, 0x1 ;  /* 0x0000000604007c11 */ /* 0x000fe4000f8008ff */
[----:B-1----:R-:W-:Y:S01]  /*22e20*/  LOP3.LUT R9, R7, 0x7f, RZ, 0xc0, !PT ;  /* 0x0000007f07097812 */ /* 0x002fe200078ec0ff */
[----:B------:R-:W-:-:S03]  /*22e30*/  IMAD R7, R17, UR5, R5 ;  /* 0x0000000511077c24 */ /* 0x000fc6000f8e0205 */
[----:B------:R-:W-:Y:S02]  /*22e40*/  SHF.R.U32.HI R11, RZ, 0x2, R9 ;  /* 0x00000002ff0b7819 */ /* 0x000fe40000011609 */
[----:B------:R-:W0:Y:S01]  /*22e50*/  S2R R9, SR_TID.X ;  /* 0x0000000000097919 */ /* 0x000e220000002100 */
[----:B------:R-:W-:Y:S01]  /*22e60*/  LEA.HI.X R7, R4, UR7, R7, 0x1, P0 ;  /* 0x0000000704077c11 */ /* 0x000fe200080f0c07 */
[----:B0-----:R-:W-:-:S05]  /*22e70*/  IMAD.SHL.U32 R9, R9, 0x8, RZ ;  /* 0x0000000809097824 */ /* 0x001fca00078e00ff */
[----:B------:R-:W-:Y:S02]  /*22e80*/  LOP3.LUT R9, R9, 0x18, RZ, 0xc0, !PT ;  /* 0x0000001809097812 */ /* 0x000fe400078ec0ff */
[----:B--2---:R-:W-:-:S04]  /*22e90*/  IADD3 R3, -R11, R12, -R8 ;  /* 0x0000000c0b037210 */ /* 0x004fc80007ffe908 */
[----:B------:R-:W-:Y:S01]  /*22ea0*/  ISETP.GE.AND P0, PT, R3, 0x1, PT ;  /* 0x000000010300780c */ /* 0x000fe20003f06270 */
[----:B---3--:R-:W-:Y:S01]  /*22eb0*/  IMAD R8, R28, 0x3000, R10 ;  /* 0x000030001c087824 */ /* 0x008fe200078e020a */
[----:B------:R-:W-:Y:S11]  /*22ec0*/  BRA.DIV UR4, `(.L_x_11706) ;  /* 0x00000052045c7947 */ /* 0x000ff6000b800000 */
        /* <DEDUP_REMOVED lines=38> */
.L_x_11840:
        /* <DEDUP_REMOVED lines=12> */
.L_x_11707:
        /* <DEDUP_REMOVED lines=11> */
.L_x_11708:
[----:B------:R1:W5:Y:S01]  /*232a0*/  LDL.LU R3, [R1+0x34] ;  /* 0x0000340001037983 */ /* 0x0003620000300800 */
[----:B------:R1:W-:Y:S02]  /*232b0*/  SYNCS.ARRIVE.TRANS64.A1T0 RZ, [R2+URZ+0x2d830], RZ ;  /* 0x02d830ff02ff79a7 */ /* 0x0003e4000810003f */
[----:B------:R-:W-:Y:S05]  /*232c0*/  WARPSYNC.ALL ;  /* 0x0000000000007948 */ /* 0x000fea0003800000 */
[----:B------:R-:W-:Y:S01]  /*232d0*/  ULDC.64 UR4, c[0x0][0x298] ;  /* 0x0000a60000047ab9 */ /* 0x000fe20000000a00 */
[----:B------:R-:W-:Y:S01]  /*232e0*/  VIADD R0, R18, 0xc400 ;  /* 0x0000c40012007836 */ /* 0x000fe20000000000 */
[----:B------:R-:W-:Y:S01]  /*232f0*/  ULDC.64 UR6, c[0x0][0xa00] ;  /* 0x0002800000067ab9 */ /* 0x000fe20000000a00 */
[----:B------:R-:W-:Y:S01]  /*23300*/  BSSY B6, `(.L_x_11709) ;  /* 0x0000021000067945 */ /* 0x000fe20003800000 */
[----:B------:R-:W-:Y:S01]  /*23310*/  BAR.SYNC.DEFER_BLOCKING 0x8, 0x200 ;  /* 0x0208000000007b1d */ /* 0x000fe20000010000 */
[----:B------:R-:W-:-:S02]  /*23320*/  ISETP.NE.U32.AND P0, PT, RZ, UR6, PT ;  /* 0x00000006ff007c0c */ /* 0x000fc4000bf05070 */
[----:B------:R-:W-:Y:S02]  /*23330*/  LOP3.LUT P1, RZ, R0, 0x1bf, RZ, 0xc0, !PT ;  /* 0x000001bf00ff7812 */ /* 0x000fe4000782c0ff */
[----:B------:R-:W-:-:S04]  /*23340*/  ISETP.NE.AND.EX P0, PT, RZ, UR7, PT, P0 ;  /* 0x00000007ff007c0c */ /* 0x000fc8000bf05300 */
[----:B------:R-:W-:Y:S02]  /*23350*/  SEL R26, R27, RZ, !P0 ;  /* 0x000000ff1b1a7207 */ /* 0x000fe40004000000 */
[----:B-1---5:R-:W-:Y:S01]  /*23360*/  SHF.R.S32.HI R2, RZ, 0x1f, R3 ;  /* 0x0000001fff027819 */ /* 0x022fe20000011403 */
[----:B0-----:R-:W-:-:S04]  /*23370*/  IMAD.WIDE.U32 R4, R3, UR4, RZ ;  /* 0x0000000403047c25 */ /* 0x001fc8000f8e00ff */
[----:B------:R-:W-:Y:S01]  /*23380*/  IMAD R2, R2, UR4, RZ ;  /* 0x0000000402027c24 */ /* 0x000fe2000f8e02ff */
[----:B------:R0:W-:Y:S03]  /*23390*/  STL.64 [R1+0x38], R4 ;  /* 0x0000380401007387 */ /* 0x0001e60000100a00 */
[----:B------:R-:W-:Y:S01]  /*233a0*/  IMAD R0, R3, UR5, R2 ;  /* 0x0000000503007c24 */ /* 0x000fe2000f8e0202 */
[----:B------:R-:W-:-:S03]  /*233b0*/  SHF.R.S32.HI R2, RZ, 0x1f, R27 ;  /* 0x0000001fff027819 */ /* 0x000fc6000001141b */
[----:B------:R-:W-:Y:S01]  /*233c0*/  IMAD.IADD R3, R5, 0x1, R0 ;  /* 0x0000000105037824 */ /* 0x000fe200078e0200 */
[----:B------:R-:W-:-:S04]  /*233d0*/  SEL R0, R2, RZ, !P0 ;  /* 0x000000ff02007207 */ /* 0x000fc80004000000 */
[----:B------:R0:W-:Y:S04]  /*233e0*/  STL [R1+0x34], R3 ;  /* 0x0000340301007387 */ /* 0x0001e80000100800 */
[----:B------:R0:W-:Y:S01]  /*233f0*/  STL [R1+0x44], R0 ;  /* 0x0000440001007387 */ /* 0x0001e20000100800 */
        /* <DEDUP_REMOVED lines=17> */
.L_x_11710:
[----:B------:R-:W-:Y:S05]  /*23510*/  BSYNC B6 ;  /* 0x0000000000067941 */ /* 0x000fea0003800000 */
.L_x_11709:
[----:B------:R-:W2:Y:S01]  /*23520*/  LDL.LU R2, [R1+0x34] ;  /* 0x0000340001027983 */ /* 0x000ea20000300800 */
[----:B------:R-:W1:Y:S01]  /*23530*/  LDC R9, c[0x0][0x448] ;  /* 0x00011200ff097b82 */ /* 0x000e620000000800 */
[----:B------:R-:W-:Y:S01]  /*23540*/  ULDC.64 UR4, c[0x0][0x2d8] ;  /* 0x0000b60000047ab9 */ /* 0x000fe20000000a00 */
[----:B------:R-:W-:Y:S01]  /*23550*/  ULDC.64 UR6, c[0x0][0x2e0] ;  /* 0x0000b80000067ab9 */ /* 0x000fe20000000a00 */
[----:B------:R-:W3:Y:S01]  /*23560*/  LDL.LU.64 R20, [R1+0x38] ;  /* 0x0000380001147983 */ /* 0x000ee20000300a00 */
[----:B------:R-:W-:-:S03]  /*23570*/  ULDC.64 UR8, c[0x0][0x280] ;  /* 0x0000a00000087ab9 */ /* 0x000fc60000000a00 */
[----:B0-----:R-:W4:Y:S01]  /*23580*/  LDL.LU R0, [R1+0x44] ;  /* 0x0000440001007983 */ /* 0x001f220000300800 */
[----:B-1----:R-:W-:-:S13]  /*23590*/  ISETP.NE.AND P1, PT, R9, 0x1, PT ;  /* 0x000000010900780c */ /* 0x002fda0003f25270 */
        /* <DEDUP_REMOVED lines=20> */
[----:B------:R2:W5:Y:S03]  /*236e0*/  LDL R21, [R1+0x8] ;  /* 0x0000080001157983 */ /* 0x0005660000100800 */
[----:B------:R-:W-:-:S04]  /*236f0*/  IMAD.IADD R0, R20, 0x1, R25 ;  /* 0x0000000114007824 */ /* 0x000fc800078e0219 */
        /* <DEDUP_REMOVED lines=16> */
[----:B------:R-:W-:Y:S01]  /*23800*/  IMAD.IADD R6, R5, 0x1, R6 ;  /* 0x0000000105067824 */ /* 0x000fe200078e0206 */
        /* <DEDUP_REMOVED lines=13> */
[----:B------:R-:W-:-:S04]  /*238e0*/  IMAD R6, R6, UR5, R7 ;  /* 0x0000000506067c24 */ /* 0x000fc8000f8e0207 */
[----:B------:R-:W-:Y:S01]  /*238f0*/  IMAD.IADD R3, R3, 0x1, R6 ;  /* 0x0000000103037824 */ /* 0x000fe200078e0206 */
[----:B------:R-:W-:-:S05]  /*23900*/  SHF.R.S32.HI R6, RZ, 0x1f, R0 ;  /* 0x0000001fff067819 */ /* 0x000fca0000011400 */
[----:B------:R-:W-:Y:S02]  /*23910*/  IMAD R6, R6, UR6, RZ ;  /* 0x0000000606067c24 */ /* 0x000fe4000f8e02ff */
[----:B------:R-:W-:-:S04]  /*23920*/  IMAD.WIDE.U32 R2, R0, UR6, R2 ;  /* 0x0000000600027c25 */ /* 0x000fc8000f8e0002 */
[C---:B0-----:R-:W-:Y:S02]  /*23930*/  IMAD.SHL.U32 R11, R13.reuse, 0x8, RZ ;  /* 0x000000080d0b7824 */ /* 0x041fe400078e00ff */
[----:B------:R-:W-:Y:S01]  /*23940*/  IMAD R6, R0, UR7, R6 ;  /* 0x0000000700067c24 */ /* 0x000fe2000f8e0206 */
[----:B------:R-:W-:Y:S02]  /*23950*/  SHF.L.U32 R10, R13, 0x3, RZ ;  /* 0x000000030d0a7819 */ /* 0x000fe400000006ff */
        /* <DEDUP_REMOVED lines=16> */
[----:B------:R-:W-:Y:S01]  /*23a60*/  IMAD.IADD R25, R20, 0x1, R25 ;  /* 0x0000000114197824 */ /* 0x000fe200078e0219 */
[----:B------:R-:W1:Y:S04]  /*23a70*/  SHFL.IDX PT, R2, R4, RZ, 0x1c1f ;  /* 0x001c1fff04027589 */ /* 0x000e6800000e0000 */
[----:B------:R-:W-:-:S13]  /*23a80*/  ISETP.GE.AND P3, PT, R25, R0, PT ;  /* 0x000000001900720c */ /* 0x000fda0003f66270 */
[----:B0-----:R-:W-:-:S05]  /*23a90*/  @!P3 LEA R3, P4, R10, R3, 0x1 ;  /* 0x000000030a03b211 */ /* 0x001fca00078808ff */
[----:B-1----:R-:W-:-:S05]  /*23aa0*/  @!P3 IMAD.X R2, RZ, RZ, R2, P4 ;  /* 0x000000ffff02b224 */ /* 0x002fca00020e0602 */
        /* <DEDUP_REMOVED lines=45> */
[----:B0-----:R-:W-:-:S05]  /*23d80*/  @!P3 LEA R3, P4, R10, R3, 0x1 ;  /* 0x000000030a03b211 */ /* 0x001fca00078808ff */
[----:B-1----:R-:W-:-:S05]  /*23d90*/  @!P3 IMAD.X R2, RZ, RZ, R2, P4 ;  /* 0x000000ffff02b224 */ /* 0x002fca00020e0602 */
[----:B------:R-:W-:-:S04]  /*23da0*/  @!P3 LOP3.LUT R3, R3, R2, RZ, 0x3c, !PT ;  /* 0x000000020303b212 */ /* 0x000fc800078e3cff */
[----:B------:R-:W-:-:S04]  /*23db0*/  @!P3 LOP3.LUT R2, R3, R2, RZ, 0x3c, !PT ;  /* 0x000000020302b212 */ /* 0x000fc800078e3cff */
[----:B------:R-:W-:-:S05]  /*23dc0*/  @!P3 LOP3.LUT R3, R3, R2, RZ, 0x3c, !PT ;  /* 0x000000020303b212 */ /* 0x000fca00078e3cff */
[----:B------:R-:W-:Y:S04]  /*23dd0*/  @!P3 LDGSTS.E.BYPASS.LTC128B.128 [R8+0xe400], desc[UR54][R2.64], !P0 ;  /* 0x0e4000000208bfae */ /* 0x000fe8000c101d76 */
[----:B------:R-:W-:Y:S04]  /*23de0*/  @!P3 LDGSTS.E.BYPASS.LTC128B.128 [R8+0x11400], desc[UR54][R2.64+0x40], !P1 ;  /* 0x114000400208bfae */ /* 0x000fe8000c901d76 */
[----:B------:R0:W-:Y:S04]  /*23df0*/  @!P3 LDGSTS.E.BYPASS.LTC128B.128 [R8+0x14400], desc[UR54][R2.64+0x80], !P2 ;  /* 0x144000800208bfae */ /* 0x0001e8000d101d76 */
[----:B0-2---:R0:W1:Y:S02]  /*23e00*/  SHFL.IDX PT, R2, R7, 0x1, 0x1c1f ;  /* 0x003c1f0007027f89 */ /* 0x00506400000e0000 */
.L_x_11853:
        /* <DEDUP_REMOVED lines=12> */
.L_x_11712:
        /* <DEDUP_REMOVED lines=18> */
.L_x_11854:
[----:B------:R-:W-:Y:S05]  /*23ff0*/  BSYNC B0 ;  /* 0x0000000000007941 */ /* 0x000fea0003800000 */
.L_x_11713:
        /* <DEDUP_REMOVED lines=8> */
[----:B------:R-:W-:Y:S01]  /*24080*/  MOV R10, R28 ;  /* 0x0000001c000a7202 */ /* 0x000fe20000000f00 */
[----:B------:R2:W5:Y:S04]  /*24090*/  LDL.LU R20, [R1] ;  /* 0x0000000001147983 */ /* 0x0005680000300800 */
[----:B------:R2:W-:Y:S01]  /*240a0*/  STL [R1+0x8], R23 ;  /* 0x0000081701007387 */ /* 0x0005e20000100800 */
[----:B-1----:R-:W-:-:S05]  /*240b0*/  IMAD.SHL.U32 R4, R2, 0x8, RZ ;  /* 0x0000000802047824 */ /* 0x002fca00078e00ff */
[----:B------:R-:W-:-:S04]  /*240c0*/  LOP3.LUT R4, R4, 0x18, RZ, 0xc0, !PT ;  /* 0x0000001804047812 */ /* 0x000fc800078ec0ff */
[C---:B------:R-:W-:Y:S02]  /*240d0*/  LOP3.LUT R3, R4.reuse, 0x20, RZ, 0xfc, !PT ;  /* 0x0000002004037812 */ /* 0x040fe400078efcff */
[C---:B------:R-:W-:Y:S02]  /*240e0*/  LOP3.LUT R2, R4.reuse, 0x40, RZ, 0xfc, !PT ;  /* 0x0000004004027812 */ /* 0x040fe400078efcff */
[----:B------:R-:W-:Y:S02]  /*240f0*/  ISETP.GE.AND P3, PT, R4, UR4, PT ;  /* 0x0000000404007c0c */ /* 0x000fe4000bf66270 */
[----:B------:R-:W-:Y:S02]  /*24100*/  ISETP.GE.AND P2, PT, R3, UR4, PT ;  /* 0x0000000403007c0c */ /* 0x000fe4000bf46270 */
[----:B--2---:R-:W-:-:S13]  /*24110*/  ISETP.GE.AND P1, PT, R2, UR4, PT ;  /* 0x0000000402007c0c */ /* 0x004fda000bf26270 */
.L_x_11729:
        /* <DEDUP_REMOVED lines=10> */
[----:B------:R-:W-:Y:S02]  /*241c0*/  IMAD.SHL.U32 R2, R2, 0x20, RZ ;  /* 0x0000002002027824 */ /* 0x000fe400078e00ff */
        /* <DEDUP_REMOVED lines=14> */
[----:B------:R-:W-:-:S03]  /*242b0*/  ULDC.64 UR4, c[0x0][0x418] ;  /* 0x0001060000047ab9 */ /* 0x000fc60000000a00 */
[----:B------:R-:W-:Y:S01]  /*242c0*/  IMAD.IADD R3, R4, 0x1, R3 ;  /* 0x0000000104037824 */ /* 0x000fe200078e0203 */
        /* <DEDUP_REMOVED lines=15> */
.L_x_11717:
[----:B------:R-:W-:Y:S01]  /*243c0*/  IMAD R5, R28, 0x8, R18 ;  /* 0x000000081c057824 */ /* 0x000fe200078e0212 */
[----:B------:R-:W-:Y:S01]  /*243d0*/  SHF.L.U32 R0, R2, 0x1f, RZ ;  /* 0x0000001f02007819 */ /* 0x000fe200000006ff */
[----:B------:R-:W-:Y:S03]  /*243e0*/  BSSY B1, `(.L_x_11718) ;  /* 0x0000003000017945 */ /* 0x000fe60003800000 */
[----:B------:R-:W0:Y:S02]  /*243f0*/  SYNCS.PHASECHK.TRANS64.TRYWAIT P0, [R5+URZ+0x2d840], R0 ;  /* 0x02d84000050075a7 */ /* 0x000e24000800017f */
[----:B0-----:R-:W-:Y:S05]  /*24400*/  @!P0 BRA `(.L_x_11719) ;  /* 0x0000004800988947 */ /* 0x001fea0003800000 */
.L_x_11855:
[----:B------:R-:W-:Y:S05]  /*24410*/  BSYNC B1 ;  /* 0x0000000000017941 */ /* 0x000fea0003800000 */
.L_x_11718:
        /* <DEDUP_REMOVED lines=52> */
.L_x_11865:
        /* <DEDUP_REMOVED lines=11> */
.L_x_11721:
        /* <DEDUP_REMOVED lines=11> */
.L_x_11722:
[----:B------:R1:W-:Y:S01]  /*248c0*/  SYNCS.ARRIVE.TRANS64.A1T0 RZ, [R5+URZ+0x2d830], RZ ;  /* 0x02d830ff05ff79a7 */ /* 0x0003e2000810003f */
[----:B------:R-:W-:Y:S05]  /*248d0*/  @!P5 BRA `(.L_x_11723) ;  /* 0x000000000004d947 */ /* 0x000fea0003800000 */
[----:B------:R-:W-:Y:S01]  /*248e0*/  BPT.TRAP 0x1 ;  /* 0x000000040000795c */ /* 0x000fe20000300000 */
.L_x_11723:
[----:B------:R-:W-:Y:S01]  /*248f0*/  SHF.L.U32 R2, R20, 0x1f, RZ ;  /* 0x0000001f14027819 */ /* 0x000fe200000006ff */
[----:B-1----:R-:W-:Y:S01]  /*24900*/  IMAD R5, R10, 0x8, R18 ;  /* 0x000000080a057824 */ /* 0x002fe200078e0212 */
[----:B------:R-:W-:Y:S03]  /*24910*/  BSSY B1, `(.L_x_11724) ;  /* 0x0000003000017945 */ /* 0x000fe60003800000 */
[----:B------:R-:W1:Y:S02]  /*24920*/  SYNCS.PHASECHK.TRANS64.TRYWAIT P0, [R5+URZ+0x2d860], R2 ;  /* 0x02d86002050075a7 */ /* 0x000e64000800017f */
[----:B-1----:R-:W-:Y:S05]  /*24930*/  @!P0 BRA `(.L_x_11725) ;  /* 0x0000004800b48947 */ /* 0x002fea0003800000 */
.L_x_11866:
[----:B------:R-:W-:Y:S05]  /*24940*/  BSYNC B1 ;  /* 0x0000000000017941 */ /* 0x000fea0003800000 */
.L_x_11724:
        /* <DEDUP_REMOVED lines=8> */
[----:B---3--:R-:W-:Y:S02]  /*249d0*/  IMAD R4, R10, 0x3000, R4 ;  /* 0x000030000a047824 */ /* 0x008fe400078e0204 */
        /* <DEDUP_REMOVED lines=36> */
.L_x_11876:
        /* <DEDUP_REMOVED lines=29> */
.L_x_11727:
        /* <DEDUP_REMOVED lines=12> */
.L_x_11728:
        /* <DEDUP_REMOVED lines=8> */
.L_x_11716:
[----:B------:R-:W-:Y:S05]  /*24f30*/  BSYNC B0 ;  /* 0x0000000000007941 */ /* 0x000fea0003800000 */
.L_x_11715:
        /* <DEDUP_REMOVED lines=17> */
.L_x_11731:
[----:B------:R-:W-:Y:S05]  /*25050*/  BSYNC B0 ;  /* 0x0000000000007941 */ /* 0x000fea0003800000 */
.L_x_11730:
[----:B------:R-:W-:-:S05]  /*25060*/  IMAD.U32 R0, RZ, RZ, UR38 ;  /* 0x00000026ff007e24 */ /* 0x000fca000f8e00ff */
[----:B------:R-:W-:-:S13]  /*25070*/  ISETP.NE.AND P0, PT, R0, 0x3, PT ;  /* 0x000000030000780c */ /* 0x000fda0003f05270 */
[----:B------:R-:W-:Y:S05]  /*25080*/  @!P0 BRA `(.L_x_11732) ;  /* 0x0000000000048947 */ /* 0x000fea0003800000 */
[----:B------:R-:W-:Y:S01]  /*25090*/  BPT.TRAP 0x1 ;  /* 0x000000040000795c */ /* 0x000fe20000300000 */
.L_x_11732:
        /* <DEDUP_REMOVED lines=8> */
.L_x_11877:
[----:B------:R-:W-:Y:S05]  /*25120*/  BSYNC B0 ;  /* 0x0000000000007941 */ /* 0x000fea0003800000 */
.L_x_11733:
        /* <DEDUP_REMOVED lines=51> */
.L_x_11887:
        /* <DEDUP_REMOVED lines=13> */
.L_x_11736:
        /* <DEDUP_REMOVED lines=11> */
.L_x_11737:
        /* <DEDUP_REMOVED lines=8> */
.L_x_11696:
[----:B------:R-:W-:Y:S05]  /*25660*/  BSYNC B7 ;  /* 0x0000000000077941 */ /* 0x000fea0003800000 */
.L_x_11694:
[----:B------:R-:W-:-:S13]  /*25670*/  LOP3.LUT P0, RZ, R16, 0x10, RZ, 0xc0, !PT ;  /* 0x0000001010ff7812 */ /* 0x000fda000780c0ff */
[----:B------:R-:W-:Y:S05]  /*25680*/  @!P0 BRA `(.L_x_11738) ;  /* 0x0000000000248947 */ /* 0x000fea0003800000 */
[----:B------:R-:W-:Y:S05]  /*25690*/  WARPSYNC.ALL ;  /* 0x0000000000007948 */ /* 0x000fea0003800000 */
[----:B------:R-:W3:Y:S08]  /*256a0*/  S2UR UR5, SR_CgaCtaId ;  /* 0x00000000000579c3 */ /* 0x000ef00000008800 */
[----:B------:R-:W-:Y:S06]  /*256b0*/  BAR.SYNC.DEFER_BLOCKING 0x5, 0x200 ;  /* 0x0148000000007b1d */ /* 0x000fec0000010000 */
[----:B------:R-:W-:-:S02]  /*256c0*/  UMOV UR4, 0x400 ;  /* 0x0000040000047882 */ /* 0x000fc40000000000 */
[----:B---3--:R-:W-:-:S06]  /*256d0*/  ULEA UR4, UR5, UR4, 0x18 ;  /* 0x0000000405047291 */ /* 0x008fcc000f8ec03f */
[----:B------:R-:W-:-:S05]  /*256e0*/  IMAD.U32 R18, RZ, RZ, UR4 ;  /* 0x00000004ff127e24 */ /* 0x000fca000f8e00ff */
[----:B------:R3:W4:Y:S01]  /*256f0*/  LDS.128 R24, [R18+0x2d8d0] ;  /* 0x02d8d00012187984 */ /* 0x0007220000000c00 */
[----:B------:R-:W-:Y:S06]  /*25700*/  BAR.ARV 0x4, 0x200 ;  /* 0x0108000000007b1d */ /* 0x000fec0000002000 */
[----:B------:R-:W-:Y:S05]  /*25710*/  BRA `(.L_x_11739) ;  /* 0x0000000c00d87947 */ /* 0x000fea0003800000 */
.L_x_11738:
        /* <DEDUP_REMOVED lines=23> */
[----:B---3--:R-:W-:Y:S02]  /*25890*/  @!P1 IMAD.MOV.U32 R25, RZ, RZ, R7 ;  /* 0x000000ffff199224 */ /* 0x008fe400078e0007 */
        /* <DEDUP_REMOVED lines=18> */
[----:B------:R0:W2:Y:S02]  /*259c0*/  SHFL.IDX PT, R14, R2, 0x1f, 0x1f ;  /* 0x03e01f00020e7f89 */ /* 0x0000a400000e0000 */
.L_x_11897:
[----:B------:R-:W-:Y:S02]  /*259d0*/  ULDC UR4, c[0x0][0xc38] ;  /* 0x00030e0000047ab9 */ /* 0x000fe40000000800 */
[----:B------:R-:W-:-:S04]  /*259e0*/  IMAD.U32 R4, RZ, RZ, UR4 ;  /* 0x00000004ff047e24 */ /* 0x000fc8000f8e00ff */
[----:B--2---:R-:W-:-:S04]  /*259f0*/  IMAD R3, R14, R4, RZ ;  /* 0x000000040e037224 */ /* 0x004fc800078e02ff */
[----:B------:R-:W-:-:S05]  /*25a00*/  IMAD.IADD R6, R6, 0x1, R3 ;  /* 0x0000000106067824 */ /* 0x000fca00078e0203 */
[----:B------:R-:W-:-:S13]  /*25a10*/  ISETP.GT.AND P6, PT, R6, R0, PT ;  /* 0x000000000600720c */ /* 0x000fda0003fc4270 */
[----:B------:R-:W-:Y:S05]  /*25a20*/  @P6 BRA `(.L_x_11741) ;  /* 0x0000000000a46947 */ /* 0x000fea0003800000 */
.L_x_11744:
        /* <DEDUP_REMOVED lines=34> */
[----:B------:R0:W2:Y:S02]  /*25c50*/  SHFL.IDX PT, R14, R2, 0x1f, 0x1f ;  /* 0x03e01f00020e7f89 */ /* 0x0000a400000e0000 */
.L_x_11905:
[----:B------:R-:W-:Y:S02]  /*25c60*/  ULDC UR4, c[0x0][0xc38] ;  /* 0x00030e0000047ab9 */ /* 0x000fe40000000800 */
[----:B------:R-:W-:-:S04]  /*25c70*/  IMAD.U32 R4, RZ, RZ, UR4 ;  /* 0x00000004ff047e24 */ /* 0x000fc8000f8e00ff */
[----:B--2---:R-:W-:-:S04]  /*25c80*/  IMAD R3, R14, R4, RZ ;  /* 0x000000040e037224 */ /* 0x004fc800078e02ff */
[----:B------:R-:W-:-:S05]  /*25c90*/  IMAD.IADD R6, R3, 0x1, R6 ;  /* 0x0000000103067824 */ /* 0x000fca00078e0206 */
[----:B------:R-:W-:-:S13]  /*25ca0*/  ISETP.GT.AND P6, PT, R6, R0, PT ;  /* 0x000000000600720c */ /* 0x000fda0003fc4270 */
[----:B------:R-:W-:Y:S05]  /*25cb0*/  @!P6 BRA `(.L_x_11744) ;  /* 0xfffffffc005ce947 */ /* 0x000fea000383ffff */
.L_x_11741:
        /* <DEDUP_REMOVED lines=8> */
[----:B------:R-:W-:-:S03]  /*25d40*/  IMAD.IADD R27, R7, 0x1, R27 ;  /* 0x00000001071b7824 */ /* 0x000fc600078e021b */
[----:B------:R2:W4:Y:S04]  /*25d50*/  SHFL.IDX PT, R5, R5, R7, 0x1f ;  /* 0x00001f0705057589 */ /* 0x00052800000e0000 */
.L_x_11910:
[----:B------:R-:W-:-:S13]  /*25d60*/  ISETP.NE.AND P0, PT, R3, RZ, PT ;  /* 0x000000ff0300720c */ /* 0x000fda0003f05270 */
[----:B------:R-:W-:Y:S05]  /*25d70*/  @!P0 BRA `(.L_x_11746) ;  /* 0x0000000000108947 */ /* 0x000fea0003800000 */
[----:B------:R-:W-:Y:S01]  /*25d80*/  UMOV UR4, 0xffffffff ;  /* 0xffffffff00047882 */ /* 0x000fe20000000000 */
[----:B-1----:R-:W-:Y:S02]  /*25d90*/  IADD3 R12, R7, -0x1, RZ ;  /* 0xffffffff070c7810 */ /* 0x002fe40007ffe0ff */
[----:B------:R-:W-:Y:S05]  /*25da0*/  BRA.DIV UR4, `(.L_x_11747) ;  /* 0x0000004a04e47947 */ /* 0x000fea000b800000 */
[----:B------:R1:W0:Y:S02]  /*25db0*/  SHFL.IDX PT, R24, R2, R12, 0x1f ;  /* 0x00001f0c02187589 */ /* 0x00022400000e0000 */
.L_x_11746:
[----:B----4-:R-:W-:Y:S01]  /*25dc0*/  ISETP.NE.AND P0, PT, R5, 0x1, PT ;  /* 0x000000010500780c */ /* 0x010fe20003f05270 */
[----:B0-----:R-:W-:-:S04]  /*25dd0*/  IMAD R24, R24, R4, R6 ;  /* 0x0000000418187224 */ /* 0x001fc800078e0206 */
[----:B------:R-:W-:-:S08]  /*25de0*/  IMAD.IADD R0, R0, 0x1, -R24 ;  /* 0x0000000100007824 */ /* 0x000fd000078e0a18 */
[----:B------:R-:W-:Y:S05]  /*25df0*/  @!P0 BRA `(.L_x_11748) ;  /* 0x0000000000dc8947 */ /* 0x000fea0003800000 */
[-C--:B---3--:R-:W-:Y:S01]  /*25e00*/  IABS R6, R25.reuse ;  /* 0x0000001900067213 */ /* 0x088fe20000000000 */
[----:B-1----:R-:W-:Y:S01]  /*25e10*/  IMAD.MOV.U32 R2, RZ, RZ, RZ ;  /* 0x000000ffff027224 */ /* 0x002fe200078e00ff */
[----:B------:R-:W-:Y:S02]  /*25e20*/  IABS R8, R25 ;  /* 0x0000001900087213 */ /* 0x000fe40000000000 */
[----:B------:R-:W0:Y:S03]  /*25e30*/  I2F.RP R4, R6 ;  /* 0x0000000600047306 */ /* 0x000e260000209400 */
[----:B------:R-:W-:-:S05]  /*25e40*/  IMAD.MOV R8, RZ, RZ, -R8 ;  /* 0x000000ffff087224 */ /* 0x000fca00078e0a08 */
[----:B0-----:R-:W2:Y:S02]  /*25e50*/  MUFU.RCP R4, R4 ;  /* 0x0000000400047308 */ /* 0x001ea40000001000 */
[----:B--2---:R-:W-:-:S06]  /*25e60*/  VIADD R7, R4, 0xffffffe ;  /* 0x0ffffffe04077836 */ /* 0x004fcc0000000000 */
[----:B------:R-:W0:Y:S02]  /*25e70*/  F2I.FTZ.U32.TRUNC.NTZ R3, R7 ;  /* 0x0000000700037305 */ /* 0x000e24000021f000 */
[----:B0-----:R-:W-:-:S04]  /*25e80*/  IMAD.MOV R9, RZ, RZ, -R3 ;  /* 0x000000ffff097224 */ /* 0x001fc800078e0a03 */
[----:B------:R-:W-:-:S04]  /*25e90*/  IMAD R9, R9, R6, RZ ;  /* 0x0000000609097224 */ /* 0x000fc800078e02ff */
[----:B------:R-:W-:Y:S01]  /*25ea0*/  IMAD.HI.U32 R2, R3, R9, R2 ;  /* 0x0000000903027227 */ /* 0x000fe200078e0002 */
[----:B------:R-:W-:-:S05]  /*25eb0*/  IABS R3, R0 ;  /* 0x0000000000037213 */ /* 0x000fca0000000000 */
[----:B------:R-:W-:-:S04]  /*25ec0*/  IMAD.HI.U32 R4, R2, R3, RZ ;  /* 0x0000000302047227 */ /* 0x000fc800078e00ff */
[----:B------:R-:W-:Y:S02]  /*25ed0*/  IMAD R3, R4, R8, R3 ;  /* 0x0000000804037224 */ /* 0x000fe400078e0203 */
[----:B------:R-:W-:-:S03]  /*25ee0*/  IMAD.MOV.U32 R2, RZ, RZ, RZ ;  /* 0x000000ffff027224 */ /* 0x000fc600078e00ff */
[----:B------:R-:W-:-:S13]  /*25ef0*/  ISETP.GT.U32.AND P1, PT, R6, R3, PT ;  /* 0x000000030600720c */ /* 0x000fda0003f24070 */
[----:B------:R-:W-:Y:S02]  /*25f00*/  @!P1 IMAD.IADD R3, R3, 0x1, -R6 ;  /* 0x0000000103039824 */ /* 0x000fe400078e0a06 */
[----:B------:R-:W-:Y:S01]  /*25f10*/  @!P1 VIADD R4, R4, 0x1 ;  /* 0x0000000104049836 */ /* 0x000fe20000000000 */
[----:B------:R-:W-:Y:S02]  /*25f20*/  ISETP.NE.AND P1, PT, R25, RZ, PT ;  /* 0x000000ff1900720c */ /* 0x000fe40003f25270 */
[----:B------:R-:W-:Y:S02]  /*25f30*/  ISETP.GE.U32.AND P0, PT, R3, R6, PT ;  /* 0x000000060300720c */ /* 0x000fe40003f06070 */
[----:B------:R-:W-:-:S04]  /*25f40*/  IABS R6, R5 ;  /* 0x0000000500067213 */ /* 0x000fc80000000000 */
[----:B------:R-:W0:Y:S07]  /*25f50*/  I2F.RP R7, R6 ;  /* 0x0000000600077306 */ /* 0x000e2e0000209400 */
        /* <DEDUP_REMOVED lines=27> */
[C---:B------:R-:W-:Y:S02]  /*26110*/  IMAD R26, R5.reuse, 0x1000000, R2 ;  /* 0x01000000051a7824 */ /* 0x040fe400078e0202 */
[--C-:B------:R-:W-:Y:S02]  /*26120*/  IMAD.MOV R2, RZ, RZ, -R4.reuse ;  /* 0x000000ffff027224 */ /* 0x100fe400078e0a04 */
[----:B------:R-:W-:Y:S02]  /*26130*/  IMAD R5, R5, R3, R4 ;  /* 0x0000000305057224 */ /* 0x000fe400078e0204 */
[----:B------:R-:W-:Y:S02]  /*26140*/  IMAD R2, R25, R2, R0 ;  /* 0x0000000219027224 */ /* 0x000fe400078e0200 */
[----:B------:R-:W-:Y:S01]  /*26150*/  IMAD R26, R5, 0x10000, R26 ;  /* 0x00010000051a7824 */ /* 0x000fe200078e021a */
[----:B------:R-:W-:Y:S06]  /*26160*/  BRA `(.L_x_11749) ;  /* 0x0000000000f47947 */ /* 0x000fec0003800000 */
.L_x_11748:
[----:B-1----:R-:W0:Y:S02]  /*26170*/  LDC.64 R2, c[0x0][0xc90] ;  /* 0x00032400ff027b82 */ /* 0x002e240000000a00 */
[----:B0-----:R-:W-:-:S05]  /*26180*/  IMAD.WIDE R2, R27, 0x4, R2 ;  /* 0x000000041b027825 */ /* 0x001fca00078e0202 */
[----:B------:R0:W3:Y:S02]  /*26190*/  LDG.E R6, desc[UR54][R2.64] ;  /* 0x0000003602067981 */ /* 0x0000e4000c1e1900 */
[----:B0-----:R-:W-:Y:S02]  /*261a0*/  IMAD.MOV.U32 R2, RZ, RZ, RZ ;  /* 0x000000ffff027224 */ /* 0x001fe400078e00ff */
[----:B---3--:R-:W-:-:S05]  /*261b0*/  IMAD R5, R25, R6, RZ ;  /* 0x0000000619057224 */ /* 0x008fca00078e02ff */
[----:B--2---:R-:W-:-:S04]  /*261c0*/  IABS R7, R5 ;  /* 0x0000000500077213 */ /* 0x004fc80000000000 */
        /* <DEDUP_REMOVED lines=19> */
[----:B------:R-:W-:-:S06]  /*26300*/  IMAD.MOV.U32 R2, RZ, RZ, RZ ;  /* 0x000000ffff027224 */ /* 0x000fcc00078e00ff */
[----:B------:R-:W-:-:S04]  /*26310*/  @P0 VIADD R9, R9, 0x1 ;  /* 0x0000000109090836 */ /* 0x000fc80000000000 */
[----:B------:R-:W-:-:S04]  /*26320*/  IMAD.MOV.U32 R7, RZ, RZ, R9 ;  /* 0x000000ffff077224 */ /* 0x000fc800078e0009 */
[----:B------:R-:W-:Y:S01]  /*26330*/  @!P2 IMAD.MOV R7, RZ, RZ, -R7 ;  /* 0x000000ffff07a224 */ /* 0x000fe200078e0a07 */
[----:B------:R-:W-:-:S05]  /*26340*/  @!P1 LOP3.LUT R7, RZ, R5, RZ, 0x33, !PT ;  /* 0x00000005ff079212 */ /* 0x000fca00078e33ff */
[----:B------:R-:W-:Y:S02]  /*26350*/  IMAD R8, R6, R7, RZ ;  /* 0x0000000706087224 */ /* 0x000fe400078e02ff */
[----:B------:R-:W-:Y:S02]  /*26360*/  IMAD.MOV R7, RZ, RZ, -R7 ;  /* 0x000000ffff077224 */ /* 0x000fe400078e0a07 */
[----:B------:R-:W-:Y:S02]  /*26370*/  IMAD.MOV R3, RZ, RZ, -R8 ;  /* 0x000000ffff037224 */ /* 0x000fe400078e0a08 */
[----:B------:R-:W-:-:S03]  /*26380*/  IMAD R5, R5, R7, R0 ;  /* 0x0000000705057224 */ /* 0x000fc600078e0200 */
[----:B------:R-:W-:-:S04]  /*26390*/  VIADDMNMX R4, R3, R4, R6, PT ;  /* 0x0000000403047246 */ /* 0x000fc80003800106 */
[-C--:B------:R-:W-:Y:S02]  /*263a0*/  IABS R6, R4.reuse ;  /* 0x0000000400067213 */ /* 0x080fe40000000000 */
[----:B------:R-:W-:Y:S02]  /*263b0*/  IABS R0, R4 ;  /* 0x0000000400007213 */ /* 0x000fe40000000000 */
[----:B------:R-:W0:Y:S02]  /*263c0*/  I2F.RP R9, R6 ;  /* 0x0000000600097306 */ /* 0x000e240000209400 */
[----:B------:R-:W-:-:S06]  /*263d0*/  IADD3 R0, RZ, -R0, RZ ;  /* 0x80000000ff007210 */ /* 0x000fcc0007ffe0ff */
        /* <DEDUP_REMOVED lines=9> */
[----:B------:R-:W-:Y:S02]  /*26470*/  LOP3.LUT R0, R5, R4, RZ, 0x3c, !PT ;  /* 0x0000000405007212 */ /* 0x000fe400078e3cff */
[----:B------:R-:W-:Y:S02]  /*26480*/  IADD3 R5, R8, 0x1000000, R5 ;  /* 0x0100000008057810 */ /* 0x000fe40007ffe005 */
        /* <DEDUP_REMOVED lines=8> */
[----:B------:R-:W-:Y:S01]  /*26510*/  @!P1 LOP3.LUT R2, RZ, R4, RZ, 0x33, !PT ;  /* 0x00000004ff029212 */ /* 0x000fe200078e33ff */
[----:B------:R-:W-:-:S04]  /*26520*/  IMAD.MOV R4, RZ, RZ, -R4 ;  /* 0x000000ffff047224 */ /* 0x000fc800078e0a04 */
[----:B------:R-:W-:-:S07]  /*26530*/  IMAD R26, R2, R4, R5 ;  /* 0x00000004021a7224 */ /* 0x000fce00078e0205 */
.L_x_11749:
[----:B------:R-:W-:-:S05]  /*26540*/  LOP3.LUT R2, RZ, R2, RZ, 0x33, !PT ;  /* 0x00000002ff027212 */ /* 0x000fca00078e33ff */
[----:B------:R-:W-:Y:S01]  /*26550*/  IMAD.IADD R25, R25, 0x1, R2 ;  /* 0x0000000119197824 */ /* 0x000fe200078e0202 */
[----:B------:R-:W-:Y:S06]  /*26560*/  BRA `(.L_x_11750) ;  /* 0x00000000001c7947 */ /* 0x000fec0003800000 */
.L_x_11742:
[----:B------:R-:W-:Y:S01]  /*26570*/  UMOV UR4, URZ ;  /* 0x0000003f00047c82 */ /* 0x000fe20008000000 */
[----:B------:R-:W-:Y:S01]  /*26580*/  UMOV UR5, URZ ;  /* 0x0000003f00057c82 */ /* 0x000fe20008000000 */
[----:B------:R-:W-:Y:S01]  /*26590*/  ULDC UR6, c[0x0][0xc3c] ;  /* 0x00030f0000067ab9 */ /* 0x000fe20000000800 */
[----:B------:R-:W-:Y:S02]  /*265a0*/  IMAD.MOV.U32 R24, RZ, RZ, R0 ;  /* 0x000000ffff187224 */ /* 0x000fe400078e0000 */
[----:B------:R-:W-:Y:S02]  /*265b0*/  IMAD.U32 R25, RZ, RZ, UR4 ;  /* 0x00000004ff197e24 */ /* 0x000fe4000f8e00ff */
[----:B------:R-:W-:Y:S02]  /*265c0*/  IMAD.U32 R26, RZ, RZ, UR5 ;  /* 0x00000005ff1a7e24 */ /* 0x000fe4000f8e00ff */
[----:B------:R-:W-:-:S07]  /*265d0*/  IMAD.U32 R27, RZ, RZ, UR6 ;  /* 0x00000006ff1b7e24 */ /* 0x000fce000f8e00ff */
.L_x_11750:
        /* <DEDUP_REMOVED lines=10> */
.L_x_11739:
[----:B------:R-:W-:Y:S02]  /*26680*/  ULDC UR4, c[0x0][0xc3c] ;  /* 0x00030f0000047ab9 */ /* 0x000fe40000000800 */
[----:B----4-:R-:W-:-:S13]  /*26690*/  ISETP.GE.AND P0, PT, R27, UR4, PT ;  /* 0x000000041b007c0c */ /* 0x010fda000bf06270 */
[----:B------:R-:W-:Y:S05]  /*266a0*/  @!P0 BRA `(.L_x_11751) ;  /* 0xffffff9000f88947 */ /* 0x000fea000383ffff */
[----:B------:R-:W-:Y:S05]  /*266b0*/  BSYNC B8 ;  /* 0x0000000000087941 */ /* 0x000fea0003800000 */
.L_x_11630:
[----:B0-----:R-:W4:Y:S01]  /*266c0*/  LDL.LU R0, [R1+0x48] ;  /* 0x0000480001007983 */ /* 0x001f220000300800 */
[----:B------:R-:W-:Y:S01]  /*266d0*/  BSSY B0, `(.L_x_11752) ;  /* 0x000000b000007945 */ /* 0x000fe20003800000 */
[----:B------:R-:W0:Y:S01]  /*266e0*/  S2R R5, SR_CgaCtaId ;  /* 0x0000000000057919 */ /* 0x000e220000008800 */
        /* <DEDUP_REMOVED lines=9> */
.L_x_11913:
[----:B------:R-:W-:Y:S05]  /*26780*/  BSYNC B0 ;  /* 0x0000000000007941 */ /* 0x000fea0003800000 */
.L_x_11752:
[----:B------:R-:W-:-:S03]  /*26790*/  UMOV UR4, 0xffffffff ;  /* 0xffffffff00047882 */ /* 0x000fc60000000000 */
[----:B------:R-:W-:Y:S05]  /*267a0*/  BRA.DIV UR4, `(.L_x_11754) ;  /* 0x0000004204a07947 */ /* 0x000fea000b800000 */
[----:B0-----:R-:W0:Y:S02]  /*267b0*/  S2R R0, SR_TID.X ;  /* 0x0000000000007919 */ /* 0x001e240000002100 */
[----:B0-----:R-:W-:-:S04]  /*267c0*/  SHF.R.U32.HI R0, RZ, 0x5, R0 ;  /* 0x00000005ff007819 */ /* 0x001fc80000011600 */
[----:B------:R-:W-:-:S05]  /*267d0*/  LOP3.LUT R0, R0, 0x3, RZ, 0xc0, !PT ;  /* 0x0000000300007812 */ /* 0x000fca00078ec0ff */
[----:B------:R0:W4:Y:S02]  /*267e0*/  SHFL.IDX PT, R14, R0, RZ, 0x1f ;  /* 0x00001fff000e7589 */ /* 0x00012400000e0000 */
.L_x_11916:
[----:B----4-:R-:W-:-:S13]  /*267f0*/  ISETP.NE.AND P0, PT, R14, RZ, PT ;  /* 0x000000ff0e00720c */ /* 0x010fda0003f05270 */
[----:B------:R-:W-:Y:S05]  /*26800*/  @P0 BRA `(.L_x_11393) ;  /* 0x0000000000900947 */ /* 0x000fea0003800000 */
[----:B------:R-:W-:-:S03]  /*26810*/  UMOV UR4, 0xffffffff ;  /* 0xffffffff00047882 */ /* 0x000fc60000000000 */
[----:B------:R-:W-:Y:S05]  /*26820*/  BRA.DIV UR4, `(.L_x_11755) ;  /* 0x0000004204b47947 */ /* 0x000fea000b800000 */
[----:B------:R-:W-:-:S13]  /*26830*/  ELECT P6, URZ, PT ;  /* 0x00000000003f782f */ /* 0x000fda00038c0000 */
.L_x_11919:
[----:B------:R-:W-:Y:S05]  /*26840*/  @!P6 BRA `(.L_x_11393) ;  /* 0x000000000080e947 */ /* 0x000fea0003800000 */
[----:B------:R-:W-:-:S06]  /*26850*/  ULOP3.LUT UR4, UR36, 0x2, URZ, 0xfc, !UPT ;  /* 0x0000000224047892 */ /* 0x000fcc000f8efc3f */
[----:B0-----:R-:W-:-:S05]  /*26860*/  IMAD.U32 R0, RZ, RZ, UR4 ;  /* 0x00000004ff007e24 */ /* 0x001fca000f8e00ff */
[----:B------:R-:W-:-:S13]  /*26870*/  ISETP.NE.AND P0, PT, R0, 0x3, PT ;  /* 0x000000030000780c */ /* 0x000fda0003f05270 */
[----:B------:R-:W-:Y:S05]  /*26880*/  @!P0 BRA `(.L_x_11756) ;  /* 0x0000000000048947 */ /* 0x000fea0003800000 */
[----:B------:R-:W-:Y:S01]  /*26890*/  BPT.TRAP 0x1 ;  /* 0x000000040000795c */ /* 0x000fe20000300000 */
.L_x_11756:
[----:B------:R-:W4:Y:S01]  /*268a0*/  LDL R0, [R1] ;  /* 0x0000000001007983 */ /* 0x000f220000100800 */
[C---:B------:R-:W-:Y:S02]  /*268b0*/  IMAD R3, R28.reuse, 0x8, R5 ;  /* 0x000000081c037824 */ /* 0x040fe400078e0205 */
[----:B------:R-:W-:-:S05]  /*268c0*/  VIADD R28, R28, 0x1 ;  /* 0x000000011c1c7836 */ /* 0x000fca0000000000 */
[----:B------:R-:W-:Y:S02]  /*268d0*/  ISETP.NE.AND P2, PT, R28, 0x2, PT ;  /* 0x000000021c00780c */ /* 0x000fe40003f45270 */
[----:B----4-:R-:W-:Y:S02]  /*268e0*/  SHF.L.U32 R2, R0, 0x1f, RZ ;  /* 0x0000001f00027819 */ /* 0x010fe400000006ff */
[----:B------:R-:W-:Y:S02]  /*268f0*/  SEL R0, RZ, 0x1, P2 ;  /* 0x00000001ff007807 */ /* 0x000fe40001000000 */
[----:B------:R-:W0:Y:S02]  /*26900*/  SYNCS.PHASECHK.TRANS64.TRYWAIT P1, [R3+URZ+0x2d840], R2 ;  /* 0x02d84002030075a7 */ /* 0x000e24000802017f */
[----:B0-----:R-:W-:Y:S05]  /*26910*/  @!P1 BRA `(.L_x_11757) ;  /* 0x0000004000989947 */ /* 0x001fea0003800000 */
.L_x_11920:
[----:B------:R-:W4:Y:S01]  /*26920*/  LDL.LU R4, [R1] ;  /* 0x0000000001047983 */ /* 0x000f220000300800 */
[----:B------:R-:W-:Y:S02]  /*26930*/  SEL R28, R28, RZ, P2 ;  /* 0x000000ff1c1c7207 */ /* 0x000fe40001000000 */
[----:B----4-:R-:W-:Y:S01]  /*26940*/  LOP3.LUT R0, R4, R0, RZ, 0x3c, !PT ;  /* 0x0000000004007212 */ /* 0x010fe200078e3cff */
[----:B------:R-:W-:Y:S06]  /*26950*/  @!P0 BRA `(.L_x_11758) ;  /* 0x0000000000048947 */ /* 0x000fec0003800000 */
[----:B------:R-:W-:Y:S01]  /*26960*/  BPT.TRAP 0x1 ;  /* 0x000000040000795c */ /* 0x000fe20000300000 */
.L_x_11758:
[----:B------:R-:W-:Y:S01]  /*26970*/  IMAD R5, R28, 0x8, R5 ;  /* 0x000000081c057824 */ /* 0x000fe200078e0205 */
[----:B------:R-:W-:-:S04]  /*26980*/  SHF.L.U32 R0, R0, 0x1f, RZ ;  /* 0x0000001f00007819 */ /* 0x000fc800000006ff */
[----:B------:R-:W4:Y:S02]  /*26990*/  SYNCS.PHASECHK.TRANS64.TRYWAIT P1, [R5+URZ+0x2d840], R0 ;  /* 0x02d84000050075a7 */ /* 0x000f24000802017f */
[----:B----4-:R-:W-:Y:S05]  /*269a0*/  @!P1 BRA `(.L_x_11759) ;  /* 0x0000004000889947 */ /* 0x010fea0003800000 */
.L_x_11921:
[----:B------:R-:W-:Y:S05]  /*269b0*/  @!P0 BRA `(.L_x_11760) ;  /* 0x0000000000048947 */ /* 0x000fea0003800000 */
[----:B------:R-:W-:Y:S01]  /*269c0*/  BPT.TRAP 0x1 ;  /* 0x000000040000795c */ /* 0x000fe20000300000 */
.L_x_11760:
[----:B------:R-:W0:Y:S02]  /*269d0*/  SYNCS.PHASECHK.TRANS64.TRYWAIT P1, [R3+URZ+0x2d860], R2 ;  /* 0x02d86002030075a7 */ /* 0x000e24000802017f */
[----:B0-----:R-:W-:Y:S05]  /*269e0*/  @!P1 BRA `(.L_x_11761) ;  /* 0x00000040008c9947 */ /* 0x001fea0003800000 */
.L_x_11922:
[----:B------:R-:W-:Y:S05]  /*269f0*/  @!P0 BRA `(.L_x_11762) ;  /* 0x0000000000048947 */ /* 0x000fea0003800000 */
[----:B------:R-:W-:Y:S01]  /*26a00*/  BPT.TRAP 0x1 ;  /* 0x000000040000795c */ /* 0x000fe20000300000 */
.L_x_11762:
[----:B------:R0:W0:Y:S02]  /*26a10*/  SYNCS.PHASECHK.TRANS64.TRYWAIT P0, [R5+URZ+0x2d860], R0 ;  /* 0x02d86000050075a7 */ /* 0x000024000800017f */
[----:B0-----:R-:W-:Y:S05]  /*26a20*/  @!P0 NANOSLEEP.SYNCS 0x989680 ;  /* 0x009896800000895d */ /* 0x001fea0003900000 */
[----:B------:R-:W0:Y:S02]  /*26a30*/  @!P0 SYNCS.PHASECHK.TRANS64 P0, [R5+URZ+0x2d860], R0 ;  /* 0x02d86000050085a7 */ /* 0x000e24000800007f */
[----:B0-----:R-:W-:Y:S05]  /*26a40*/  @!P0 BRA `(.L_x_11762) ;  /* 0xfffffffc00f08947 */ /* 0x001fea000383ffff */
.L_x_11393:
[----:B------:R-:W-:Y:S05]  /*26a50*/  BSYNC B9 ;  /* 0x0000000000097941 */ /* 0x000fea0003800000 */
.L_x_11390:
[----:B------:R-:W-:Y:S05]  /*26a60*/  EXIT ;  /* 0x000000000000794d */ /* 0x000fea0003800000 */
.L_x_11419:
[----:B0-----:R0:W1:Y:S02]  /*26a70*/  SYNCS.PHASECHK.TRANS64.TRYWAIT P4, [R34+URZ+0x2d890], R86 ;  /* 0x02d89056220075a7 */ /* 0x001064000808017f */
[----:B-1----:R-:W-:Y:S05]  /*26a80*/  @!P4 NANOSLEEP.SYNCS 0x989680 ;  /* 0x009896800000c95d */ /* 0x002fea0003900000 */
[----:B------:R-:W1:Y:S02]  /*26a90*/  @!P4 SYNCS.PHASECHK.TRANS64 P4, [R34+URZ+0x2d890], R86 ;  /* 0x02d890562200c5a7 */ /* 0x000e64000808007f */
[----:B-1----:R-:W-:Y:S05]  /*26aa0*/  @!P4 BRA `(.L_x_11419) ;  /* 0xfffffffc00f0c947 */ /* 0x002fea000383ffff */
[----:B------:R-:W-:Y:S05]  /*26ab0*/  BRA `(.L_x_11763) ;  /* 0xfffffdcc00a47947 */ /* 0x000fea000383ffff */
.L_x_11420:
        /* <DEDUP_REMOVED lines=8> */
.L_x_11765:
[----:B------:R-:W-:Y:S05]  /*26b40*/  BSYNC B1 ;  /* 0x0000000000017941 */ /* 0x000fea0003800000 */
.L_x_11764:
        /* <DEDUP_REMOVED lines=8> */
.L_x_11766:
[----:B------:R-:W-:Y:S01]  /*26bd0*/  IMAD.MOV.U32 R60, RZ, RZ, R14 ;  /* 0x000000ffff3c7224 */ /* 0x000fe200078e000e */
[----:B------:R-:W-:Y:S06]  /*26be0*/  BRA `(.L_x_11767) ;  /* 0xfffffdcc006c7947 */ /* 0x000fec000383ffff */
.L_x_11448:
[----:B0-----:R0:W1:Y:S02]  /*26bf0*/  SYNCS.PHASECHK.TRANS64.TRYWAIT P4, [R34+URZ+0x2d890], R86 ;  /* 0x02d89056220075a7 */ /* 0x001064000808017f */
[----:B-1----:R-:W-:Y:S05]  /*26c00*/  @!P4 NANOSLEEP.SYNCS 0x989680 ;  /* 0x009896800000c95d */ /* 0x002fea0003900000 */
[----:B------:R-:W1:Y:S02]  /*26c10*/  @!P4 SYNCS.PHASECHK.TRANS64 P4, [R34+URZ+0x2d890], R86 ;  /* 0x02d890562200c5a7 */ /* 0x000e64000808007f */
[----:B-1----:R-:W-:Y:S05]  /*26c20*/  @!P4 BRA `(.L_x_11448) ;  /* 0xfffffffc00f0c947 */ /* 0x002fea000383ffff */
[----:B------:R-:W-:Y:S05]  /*26c30*/  BRA `(.L_x_11768) ;  /* 0xfffffde8005c7947 */ /* 0x000fea000383ffff */
.L_x_11449:
        /* <DEDUP_REMOVED lines=8> */
.L_x_11770:
[----:B------:R-:W-:Y:S05]  /*26cc0*/  BSYNC B1 ;  /* 0x0000000000017941 */ /* 0x000fea0003800000 */
.L_x_11769:
        /* <DEDUP_REMOVED lines=8> */
.L_x_11771:
[----:B------:R-:W-:Y:S01]  /*26d50*/  MOV R90, R14 ;  /* 0x0000000e005a7202 */ /* 0x000fe20000000f00 */
[----:B------:R-:W-:Y:S06]  /*26d60*/  BRA `(.L_x_11772) ;  /* 0xfffffde800247947 */ /* 0x000fec000383ffff */
.L_x_11462:
[----:B0-----:R0:W1:Y:S02]  /*26d70*/  SYNCS.PHASECHK.TRANS64.TRYWAIT P3, [R34+URZ+0x2d890], R86 ;  /* 0x02d89056220075a7 */ /* 0x001064000806017f */
[----:B-1----:R-:W-:Y:S05]  /*26d80*/  @!P3 NANOSLEEP.SYNCS 0x989680 ;  /* 0x009896800000b95d */ /* 0x002fea0003900000 */
[----:B------:R-:W1:Y:S02]  /*26d90*/  @!P3 SYNCS.PHASECHK.TRANS64 P3, [R34+URZ+0x2d890], R86 ;  /* 0x02d890562200b5a7 */ /* 0x000e64000806007f */
[----:B-1----:R-:W-:Y:S05]  /*26da0*/  @!P3 BRA `(.L_x_11462) ;  /* 0xfffffffc00f0b947 */ /* 0x002fea000383ffff */
[----:B------:R-:W-:Y:S05]  /*26db0*/  BRA `(.L_x_11773) ;  /* 0xfffffe0000207947 */ /* 0x000fea000383ffff */
.L_x_11463:
[----:B------:R-:W-:Y:S01]  /*26dc0*/  BSSY B1, `(.L_x_11774) ;  /* 0x0000007000017945 */ /* 0x000fe20003800000 */
[----:B------:R-:W-:Y:S02]  /*26dd0*/  IMAD.MOV.U32 R12, RZ, RZ, RZ ;  /* 0x000000ffff0c7224 */ /* 0x000fe400078e00ff */
[----:B------:R-:W-:Y:S02]  /*26de0*/  IMAD.MOV.U32 R11, RZ, RZ, 0x1e1f ;  /* 0x00001e1fff0b7424 */ /* 0x000fe400078e00ff */
[----:B------:R-:W-:-:S07]  /*26df0*/  IMAD.MOV.U32 R15, RZ, RZ, -0x1 ;  /* 0xffffffffff0f7424 */ /* 0x000fce00078e00ff */
[----:B0-----:R-:W-:Y:S05]  /*26e00*/  WARPSYNC.COLLECTIVE R15, `(.L_x_11775) ;  /* 0x000000000f087348 */ /* 0x001fea0003c00000 */
[----:B------:R1:W2:Y:S02]  /*26e10*/  SHFL.IDX P6, R14, R13, R12, R11 ;  /* 0x0000000c0d0e7389 */ /* 0x0002a400000c000b */
[----:B012---:R-:W-:Y:S01]  /*26e20*/  ENDCOLLECTIVE ;  /* 0x000000000000791b */ /* 0x007fe20003800000 */
.L_x_11775:
[----:B------:R-:W-:Y:S05]  /*26e30*/  BSYNC B1 ;  /* 0x0000000000017941 */ /* 0x000fea0003800000 */
.L_x_11774:
        /* <DEDUP_REMOVED lines=8> */
.L_x_11776:
[----:B------:R-:W-:Y:S01]  /*26ec0*/  IMAD.MOV.U32 R43, RZ, RZ, R14 ;  /* 0x000000ffff2b7224 */ /* 0x000fe200078e000e */
[----:B------:R-:W-:Y:S06]  /*26ed0*/  BRA `(.L_x_11777) ;  /* 0xfffffe0000507947 */ /* 0x000fec000383ffff */
.L_x_11467:
[----:B------:R0:W0:Y:S02]  /*26ee0*/  SYNCS.PHASECHK.TRANS64.TRYWAIT P2, [R34+URZ+0x2d8b0], R86 ;  /* 0x02d8b056220075a7 */ /* 0x000024000804017f */
[----:B0-----:R-:W-:Y:S05]  /*26ef0*/  @!P2 NANOSLEEP.SYNCS 0x989680 ;  /* 0x009896800000a95d */ /* 0x001fea0003900000 */
[----:B------:R-:W0:Y:S02]  /*26f00*/  @!P2 SYNCS.PHASECHK.TRANS64 P2, [R34+URZ+0x2d8b0], R86 ;  /* 0x02d8b0562200a5a7 */ /* 0x000e24000804007f */
[----:B0-----:R-:W-:Y:S05]  /*26f10*/  @!P2 BRA `(.L_x_11467) ;  /* 0xfffffffc00f0a947 */ /* 0x001fea000383ffff */
[----:B------:R-:W-:Y:S05]  /*26f20*/  BRA `(.L_x_11778) ;  /* 0xfffffe0400347947 */ /* 0x000fea000383ffff */
.L_x_11483:
[----:B------:R-:W-:Y:S01]  /*26f30*/  BSSY B0, `(.L_x_11779) ;  /* 0x0000007000007945 */ /* 0x000fe20003800000 */
[----:B------:R-:W-:Y:S02]  /*26f40*/  IMAD.MOV.U32 R12, RZ, RZ, RZ ;  /* 0x000000ffff0c7224 */ /* 0x000fe400078e00ff */
[----:B------:R-:W-:Y:S02]  /*26f50*/  IMAD.MOV.U32 R11, RZ, RZ, 0x1f ;  /* 0x0000001fff0b7424 */ /* 0x000fe400078e00ff */
[----:B------:R-:W-:-:S07]  /*26f60*/  IMAD.MOV.U32 R15, RZ, RZ, -0x1 ;  /* 0xffffffffff0f7424 */ /* 0x000fce00078e00ff */
[----:B-----5:R-:W-:Y:S05]  /*26f70*/  WARPSYNC.COLLECTIVE R15, `(.L_x_11780) ;  /* 0x000000000f087348 */ /* 0x020fea0003c00000 */
[----:B------:R0:W1:Y:S02]  /*26f80*/  SHFL.IDX P6, R14, R13, R12, R11 ;  /* 0x0000000c0d0e7389 */ /* 0x00006400000c000b */
[----:B01---5:R-:W-:Y:S01]  /*26f90*/  ENDCOLLECTIVE ;  /* 0x000000000000791b */ /* 0x023fe20003800000 */
.L_x_11780:
[----:B------:R-:W-:Y:S05]  /*26fa0*/  BSYNC B0 ;  /* 0x0000000000007941 */ /* 0x000fea0003800000 */
.L_x_11779:
[----:B------:R0:W-:Y:S01]  /*26fb0*/  STL [R1+0x48], R14 ;  /* 0x0000480e01007387 */ /* 0x0001e20000100800 */
[----:B------:R-:W-:Y:S05]  /*26fc0*/  BRA `(.L_x_11781) ;  /* 0xfffffe1000c87947 */ /* 0x000fea000383ffff */
.L_x_11494:
[----:B------:R-:W-:Y:S01]  /*26fd0*/  BSSY B1, `(.L_x_11782) ;  /* 0x0000007000017945 */ /* 0x000fe20003800000 */
[----:B------:R-:W-:Y:S02]  /*26fe0*/  IMAD.MOV.U32 R12, RZ, RZ, RZ ;  /* 0x000000ffff0c7224 */ /* 0x000fe400078e00ff */
[----:B------:R-:W-:Y:S02]  /*26ff0*/  IMAD.MOV.U32 R11, RZ, RZ, 0x1e1f ;  /* 0x00001e1fff0b7424 */ /* 0x000fe400078e00ff */
[----:B------:R-:W-:-:S07]  /*27000*/  IMAD.MOV.U32 R15, RZ, RZ, -0x1 ;  /* 0xffffffffff0f7424 */ /* 0x000fce00078e00ff */
[----:B0-----:R-:W-:Y:S05]  /*27010*/  WARPSYNC.COLLECTIVE R15, `(.L_x_11783) ;  /* 0x000000000f087348 */ /* 0x001fea0003c00000 */
[----:B0-----:R0:W1:Y:S02]  /*27020*/  SHFL.IDX P6, R14, R13, R12, R11 ;  /* 0x0000000c0d0e7389 */ /* 0x00106400000c000b */
[----:B01----:R-:W-:Y:S01]  /*27030*/  ENDCOLLECTIVE ;  /* 0x000000000000791b */ /* 0x003fe20003800000 */
.L_x_11783:
[----:B------:R-:W-:Y:S05]  /*27040*/  BSYNC B1 ;  /* 0x0000000000017941 */ /* 0x000fea0003800000 */
.L_x_11782:
        /* <DEDUP_REMOVED lines=8> */
.L_x_11784:
[----:B------:R-:W-:Y:S02]  /*270d0*/  IMAD.MOV.U32 R13, RZ, RZ, R0 ;  /* 0x000000ffff0d7224 */ /* 0x000fe400078e0000 */
[----:B------:R-:W-:-:S07]  /*270e0*/  IMAD.MOV.U32 R38, RZ, RZ, R14 ;  /* 0x000000ffff267224 */ /* 0x000fce00078e000e */
[----:B------:R-:W-:Y:S05]  /*270f0*/  WARPSYNC.COLLECTIVE R15, `(.L_x_11785) ;  /* 0x000000000f087348 */ /* 0x000fea0003c00000 */
[----:B------:R0:W1:Y:S02]  /*27100*/  SHFL.IDX P6, R14, R13, R12, R11 ;  /* 0x0000000c0d0e7389 */ /* 0x00006400000c000b */
[----:B01----:R-:W-:Y:S01]  /*27110*/  ENDCOLLECTIVE ;  /* 0x000000000000791b */ /* 0x003fe20003800000 */
.L_x_11785:
[----:B------:R-:W-:Y:S02]  /*27120*/  IMAD.MOV.U32 R13, RZ, RZ, R39 ;  /* 0x000000ffff0d7224 */ /* 0x000fe400078e0027 */
[----:B------:R-:W-:-:S07]  /*27130*/  IMAD.MOV.U32 R0, RZ, RZ, R14 ;  /* 0x000000ffff007224 */ /* 0x000fce00078e000e */
[----:B------:R-:W-:Y:S05]  /*27140*/  WARPSYNC.COLLECTIVE R15, `(.L_x_11786) ;  /* 0x000000000f087348 */ /* 0x000fea0003c00000 */
[----:B------:R0:W1:Y:S02]  /*27150*/  SHFL.IDX P6, R14, R13, R12, R11 ;  /* 0x0000000c0d0e7389 */ /* 0x00006400000c000b */
[----:B01----:R-:W-:Y:S01]  /*27160*/  ENDCOLLECTIVE ;  /* 0x000000000000791b */ /* 0x003fe20003800000 */
.L_x_11786:
[----:B------:R-:W-:Y:S01]  /*27170*/  IMAD.MOV.U32 R39, RZ, RZ, R14 ;  /* 0x000000ffff277224 */ /* 0x000fe200078e000e */
[----:B------:R-:W-:Y:S06]  /*27180*/  BRA `(.L_x_11787) ;  /* 0xfffffe18004c7947 */ /* 0x000fec000383ffff */
.L_x_11498:
[----:B0-----:R0:W1:Y:S02]  /*27190*/  SYNCS.PHASECHK.TRANS64.TRYWAIT P0, [R2+URZ+0x2d800], R3 ;  /* 0x02d80003020075a7 */ /* 0x001064000800017f */
[----:B-1----:R-:W-:Y:S05]  /*271a0*/  @!P0 NANOSLEEP.SYNCS 0x989680 ;  /* 0x009896800000895d */ /* 0x002fea0003900000 */
[----:B------:R-:W1:Y:S02]  /*271b0*/  @!P0 SYNCS.PHASECHK.TRANS64 P0, [R2+URZ+0x2d800], R3 ;  /* 0x02d80003020085a7 */ /* 0x000e64000800007f */
[----:B-1----:R-:W-:Y:S05]  /*271c0*/  @!P0 BRA `(.L_x_11498) ;  /* 0xfffffffc00f08947 */ /* 0x002fea000383ffff */
[----:B------:R-:W-:Y:S05]  /*271d0*/  BRA `(.L_x_11788) ;  /* 0xfffffe2000807947 */ /* 0x000fea000383ffff */
.L_x_11510:
[----:B------:R-:W-:Y:S01]  /*271e0*/  BSSY B1, `(.L_x_11789) ;  /* 0x0000007000017945 */ /* 0x000fe20003800000 */
[----:B------:R-:W-:Y:S02]  /*271f0*/  IMAD.MOV.U32 R12, RZ, RZ, RZ ;  /* 0x000000ffff0c7224 */ /* 0x000fe400078e00ff */
[----:B------:R-:W-:Y:S02]  /*27200*/  IMAD.MOV.U32 R11, RZ, RZ, 0x1e1f ;  /* 0x00001e1fff0b7424 */ /* 0x000fe400078e00ff */
[----:B------:R-:W-:-:S07]  /*27210*/  IMAD.MOV.U32 R15, RZ, RZ, -0x1 ;  /* 0xffffffffff0f7424 */ /* 0x000fce00078e00ff */
[----:B0-----:R-:W-:Y:S05]  /*27220*/  WARPSYNC.COLLECTIVE R15, `(.L_x_11790) ;  /* 0x000000000f087348 */ /* 0x001fea0003c00000 */
[----:B0-----:R0:W1:Y:S02]  /*27230*/  SHFL.IDX P6, R14, R13, R12, R11 ;  /* 0x0000000c0d0e7389 */ /* 0x00106400000c000b */
[----:B01----:R-:W-:Y:S01]  /*27240*/  ENDCOLLECTIVE ;  /* 0x000000000000791b */ /* 0x003fe20003800000 */
.L_x_11790:
[----:B------:R-:W-:Y:S05]  /*27250*/  BSYNC B1 ;  /* 0x0000000000017941 */ /* 0x000fea0003800000 */
.L_x_11789:
        /* <DEDUP_REMOVED lines=8> */
.L_x_11791:
[----:B------:R-:W-:Y:S02]  /*272e0*/  IMAD.MOV.U32 R13, RZ, RZ, R26 ;  /* 0x000000ffff0d7224 */ /* 0x000fe400078e001a */
[----:B------:R-:W-:-:S07]  /*272f0*/  IMAD.MOV.U32 R3, RZ, RZ, R14 ;  /* 0x000000ffff037224 */ /* 0x000fce00078e000e */
[----:B------:R-:W-:Y:S05]  /*27300*/  WARPSYNC.COLLECTIVE R15, `(.L_x_11792) ;  /* 0x000000000f087348 */ /* 0x000fea0003c00000 */
[----:B------:R0:W1:Y:S02]  /*27310*/  SHFL.IDX P6, R14, R13, R12, R11 ;  /* 0x0000000c0d0e7389 */ /* 0x00006400000c000b */
[----:B01----:R-:W-:Y:S01]  /*27320*/  ENDCOLLECTIVE ;  /* 0x000000000000791b */ /* 0x003fe20003800000 */
.L_x_11792:
[----:B------:R-:W-:Y:S01]  /*27330*/  IMAD.MOV.U32 R13, RZ, RZ, R38 ;  /* 0x000000ffff0d7224 */ /* 0x000fe200078e0026 */
[----:B------:R-:W-:-:S07]  /*27340*/  MOV R37, R14 ;  /* 0x0000000e00257202 */ /* 0x000fce0000000f00 */
[----:B------:R-:W-:Y:S05]  /*27350*/  WARPSYNC.COLLECTIVE R15, `(.L_x_11793) ;  /* 0x000000000f087348 */ /* 0x000fea0003c00000 */
[----:B------:R0:W1:Y:S02]  /*27360*/  SHFL.IDX P6, R14, R13, R12, R11 ;  /* 0x0000000c0d0e7389 */ /* 0x00006400000c000b */
[----:B01----:R-:W-:Y:S01]  /*27370*/  ENDCOLLECTIVE ;  /* 0x000000000000791b */ /* 0x003fe20003800000 */
.L_x_11793:
[----:B------:R-:W-:Y:S01]  /*27380*/  IMAD.MOV.U32 R38, RZ, RZ, R14 ;  /* 0x000000ffff267224 */ /* 0x000fe200078e000e */
[----:B------:R-:W-:Y:S06]  /*27390*/  BRA `(.L_x_11794) ;  /* 0xfffffe3400307947 */ /* 0x000fec000383ffff */
.L_x_11514:
[----:B0-----:R0:W1:Y:S02]  /*273a0*/  SYNCS.PHASECHK.TRANS64.TRYWAIT P0, [R2+URZ+0x2d800], R3 ;  /* 0x02d80003020075a7 */ /* 0x001064000800017f */
[----:B-1----:R-:W-:Y:S05]  /*273b0*/  @!P0 NANOSLEEP.SYNCS 0x989680 ;  /* 0x009896800000895d */ /* 0x002fea0003900000 */
[----:B------:R-:W1:Y:S02]  /*273c0*/  @!P0 SYNCS.PHASECHK.TRANS64 P0, [R2+URZ+0x2d800], R3 ;  /* 0x02d80003020085a7 */ /* 0x000e64000800007f */
[----:B-1----:R-:W-:Y:S05]  /*273d0*/  @!P0 BRA `(.L_x_11514) ;  /* 0xfffffffc00f08947 */ /* 0x002fea000383ffff */
[----:B------:R-:W-:Y:S05]  /*273e0*/  BRA `(.L_x_11795) ;  /* 0xfffffe3800f47947 */ /* 0x000fea000383ffff */
.L_x_11522:
[----:B--2---:R2:W3:Y:S02]  /*273f0*/  SYNCS.PHASECHK.TRANS64.TRYWAIT P1, [R0+URZ+0x2d830], R5 ;  /* 0x02d83005000075a7 */ /* 0x0044e4000802017f */
[----:B---3--:R-:W-:Y:S05]  /*27400*/  @!P1 NANOSLEEP.SYNCS 0x989680 ;  /* 0x009896800000995d */ /* 0x008fea0003900000 */
[----:B------:R-:W3:Y:S02]  /*27410*/  @!P1 SYNCS.PHASECHK.TRANS64 P1, [R0+URZ+0x2d830], R5 ;  /* 0x02d83005000095a7 */ /* 0x000ee4000802007f */
[----:B---3--:R-:W-:Y:S05]  /*27420*/  @!P1 BRA `(.L_x_11522) ;  /* 0xfffffffc00f09947 */ /* 0x008fea000383ffff */
[----:B------:R-:W-:Y:S05]  /*27430*/  BRA `(.L_x_11521) ;  /* 0xfffffe5000807947 */ /* 0x000fea000383ffff */
.L_x_11541:
[----:B-1----:R1:W2:Y:S02]  /*27440*/  SYNCS.PHASECHK.TRANS64.TRYWAIT P2, [R9+URZ+0x2d830], R8 ;  /* 0x02d83008090075a7 */ /* 0x0022a4000804017f */
[----:B--2---:R-:W-:Y:S05]  /*27450*/  @!P2 NANOSLEEP.SYNCS 0x989680 ;  /* 0x009896800000a95d */ /* 0x004fea0003900000 */
[----:B------:R-:W2:Y:S02]  /*27460*/  @!P2 SYNCS.PHASECHK.TRANS64 P2, [R9+URZ+0x2d830], R8 ;  /* 0x02d830080900a5a7 */ /* 0x000ea4000804007f */
[----:B--2---:R-:W-:Y:S05]  /*27470*/  @!P2 BRA `(.L_x_11541) ;  /* 0xfffffffc00f0a947 */ /* 0x004fea000383ffff */
[----:B------:R-:W-:Y:S05]  /*27480*/  BRA `(.L_x_11540) ;  /* 0xfffffe90000c7947 */ /* 0x000fea000383ffff */
.L_x_11545:
[----:B-1----:R1:W2:Y:S02]  /*27490*/  SYNCS.PHASECHK.TRANS64.TRYWAIT P1, [R9+URZ+0x2d850], R8 ;  /* 0x02d85008090075a7 */ /* 0x0022a4000802017f */
[----:B--2---:R-:W-:Y:S05]  /*274a0*/  @!P1 NANOSLEEP.SYNCS 0x989680 ;  /* 0x009896800000995d */ /* 0x004fea0003900000 */
[----:B------:R-:W2:Y:S02]  /*274b0*/  @!P1 SYNCS.PHASECHK.TRANS64 P1, [R9+URZ+0x2d850], R8 ;  /* 0x02d85008090095a7 */ /* 0x000ea4000802007f */
[----:B--2---:R-:W-:Y:S05]  /*274c0*/  @!P1 BRA `(.L_x_11545) ;  /* 0xfffffffc00f09947 */ /* 0x004fea000383ffff */
[----:B------:R-:W-:Y:S05]  /*274d0*/  BRA `(.L_x_11542) ;  /* 0xfffffe9400287947 */ /* 0x000fea000383ffff */
.L_x_11566:
[----:B--2---:R2:W3:Y:S02]  /*274e0*/  SYNCS.PHASECHK.TRANS64.TRYWAIT P2, [R5+URZ+0x2d830], R6 ;  /* 0x02d83006050075a7 */ /* 0x0044e4000804017f */
[----:B---3--:R-:W-:Y:S05]  /*274f0*/  @!P2 NANOSLEEP.SYNCS 0x989680 ;  /* 0x009896800000a95d */ /* 0x008fea0003900000 */
[----:B------:R-:W3:Y:S02]  /*27500*/  @!P2 SYNCS.PHASECHK.TRANS64 P2, [R5+URZ+0x2d830], R6 ;  /* 0x02d830060500a5a7 */ /* 0x000ee4000804007f */
[----:B---3--:R-:W-:Y:S05]  /*27510*/  @!P2 BRA `(.L_x_11566) ;  /* 0xfffffffc00f0a947 */ /* 0x008fea000383ffff */
[----:B------:R-:W-:Y:S05]  /*27520*/  BRA `(.L_x_11565) ;  /* 0xfffffed000287947 */ /* 0x000fea000383ffff */
.L_x_11570:
[----:B-1----:R1:W2:Y:S02]  /*27530*/  SYNCS.PHASECHK.TRANS64.TRYWAIT P1, [R6+URZ+0x2d850], R5 ;  /* 0x02d85005060075a7 */ /* 0x0022a4000802017f */
[----:B--2---:R-:W-:Y:S05]  /*27540*/  @!P1 NANOSLEEP.SYNCS 0x989680 ;  /* 0x009896800000995d */ /* 0x004fea0003900000 */
[----:B------:R-:W2:Y:S02]  /*27550*/  @!P1 SYNCS.PHASECHK.TRANS64 P1, [R6+URZ+0x2d850], R5 ;  /* 0x02d85005060095a7 */ /* 0x000ea4000802007f */
[----:B--2---:R-:W-:Y:S05]  /*27560*/  @!P1 BRA `(.L_x_11570) ;  /* 0xfffffffc00f09947 */ /* 0x004fea000383ffff */
[----:B------:R-:W-:Y:S05]  /*27570*/  BRA `(.L_x_11567) ;  /* 0xfffffed400507947 */ /* 0x000fea000383ffff */
.L_x_11579:
[----:B--2---:R2:W3:Y:S02]  /*27580*/  SYNCS.PHASECHK.TRANS64.TRYWAIT P2, [R5+URZ+0x2d830], R6 ;  /* 0x02d83006050075a7 */ /* 0x0044e4000804017f */
[----:B---3--:R-:W-:Y:S05]  /*27590*/  @!P2 NANOSLEEP.SYNCS 0x989680 ;  /* 0x009896800000a95d */ /* 0x008fea0003900000 */
[----:B------:R-:W3:Y:S02]  /*275a0*/  @!P2 SYNCS.PHASECHK.TRANS64 P2, [R5+URZ+0x2d830], R6 ;  /* 0x02d830060500a5a7 */ /* 0x000ee4000804007f */
[----:B---3--:R-:W-:Y:S05]  /*275b0*/  @!P2 BRA `(.L_x_11579) ;  /* 0xfffffffc00f0a947 */ /* 0x008fea000383ffff */
[----:B------:R-:W-:Y:S05]  /*275c0*/  BRA `(.L_x_11578) ;  /* 0xfffffefc00507947 */ /* 0x000fea000383ffff */
.L_x_11583:
[----:B-1----:R1:W2:Y:S02]  /*275d0*/  SYNCS.PHASECHK.TRANS64.TRYWAIT P1, [R6+URZ+0x2d850], R5 ;  /* 0x02d85005060075a7 */ /* 0x0022a4000802017f */
[----:B--2---:R-:W-:Y:S05]  /*275e0*/  @!P1 NANOSLEEP.SYNCS 0x989680 ;  /* 0x009896800000995d */ /* 0x004fea0003900000 */
[----:B------:R-:W2:Y:S02]  /*275f0*/  @!P1 SYNCS.PHASECHK.TRANS64 P1, [R6+URZ+0x2d850], R5 ;  /* 0x02d85005060095a7 */ /* 0x000ea4000802007f */
[----:B--2---:R-:W-:Y:S05]  /*27600*/  @!P1 BRA `(.L_x_11583) ;  /* 0xfffffffc00f09947 */ /* 0x004fea000383ffff */
[----:B------:R-:W-:Y:S05]  /*27610*/  BRA `(.L_x_11580) ;  /* 0xffffff0000787947 */ /* 0x000fea000383ffff */
.L_x_11598:
[----:B--2---:R2:W3:Y:S02]  /*27620*/  SYNCS.PHASECHK.TRANS64.TRYWAIT P1, [R7+URZ+0x2d850], R0 ;  /* 0x02d85000070075a7 */ /* 0x0044e4000802017f */
[----:B---3--:R-:W-:Y:S05]  /*27630*/  @!P1 NANOSLEEP.SYNCS 0x989680 ;  /* 0x009896800000995d */ /* 0x008fea0003900000 */
[----:B------:R-:W3:Y:S02]  /*27640*/  @!P1 SYNCS.PHASECHK.TRANS64 P1, [R7+URZ+0x2d850], R0 ;  /* 0x02d85000070095a7 */ /* 0x000ee4000802007f */
[----:B---3--:R-:W-:Y:S05]  /*27650*/  @!P1 BRA `(.L_x_11598) ;  /* 0xfffffffc00f09947 */ /* 0x008fea000383ffff */
[----:B------:R-:W-:Y:S05]  /*27660*/  BRA `(.L_x_11597) ;  /* 0xffffff3800987947 */ /* 0x000fea000383ffff */
.L_x_11604:
[----:B------:R-:W-:Y:S02]  /*27670*/  IMAD.MOV.U32 R13, RZ, RZ, R3 ;  /* 0x000000ffff0d7224 */ /* 0x000fe400078e0003 */
[----:B------:R-:W-:Y:S02]  /*27680*/  IMAD.MOV.U32 R12, RZ, RZ, RZ ;  /* 0x000000ffff0c7224 */ /* 0x000fe400078e00ff */
[----:B------:R-:W-:Y:S02]  /*27690*/  IMAD.MOV.U32 R11, RZ, RZ, 0x1c1f ;  /* 0x00001c1fff0b7424 */ /* 0x000fe400078e00ff */
[----:B------:R-:W-:-:S07]  /*276a0*/  IMAD.MOV.U32 R15, RZ, RZ, -0x1 ;  /* 0xffffffffff0f7424 */ /* 0x000fce00078e00ff */
[----:B0----5:R-:W-:Y:S05]  /*276b0*/  WARPSYNC.COLLECTIVE R15, `(.L_x_11796) ;  /* 0x000000000f087348 */ /* 0x021fea0003c00000 */
[----:B------:R1:W2:Y:S02]  /*276c0*/  SHFL.IDX P6, R14, R13, R12, R11 ;  /* 0x0000000c0d0e7389 */ /* 0x0002a400000c000b */
[----:B012--5:R-:W-:Y:S01]  /*276d0*/  ENDCOLLECTIVE ;  /* 0x000000000000791b */ /* 0x027fe20003800000 */
.L_x_11796:
[----:B------:R-:W-:Y:S02]  /*276e0*/  IMAD.MOV.U32 R13, RZ, RZ, R9 ;  /* 0x000000ffff0d7224 */ /* 0x000fe400078e0009 */
[----:B------:R-:W-:-:S07]  /*276f0*/  IMAD.MOV.U32 R0, RZ, RZ, R14 ;  /* 0x000000ffff007224 */ /* 0x000fce00078e000e */
[----:B------:R-:W-:Y:S05]  /*27700*/  WARPSYNC.COLLECTIVE R15, `(.L_x_11797) ;  /* 0x000000000f087348 */ /* 0x000fea0003c00000 */
[----:B------:R0:W1:Y:S02]  /*27710*/  SHFL.IDX P6, R14, R13, R12, R11 ;  /* 0x0000000c0d0e7389 */ /* 0x00006400000c000b */
[----:B01----:R-:W-:Y:S01]  /*27720*/  ENDCOLLECTIVE ;  /* 0x000000000000791b */ /* 0x003fe20003800000 */
.L_x_11797:
[----:B------:R-:W-:Y:S05]  /*27730*/  BRA `(.L_x_11798) ;  /* 0xffffff5400607947 */ /* 0x000fea000383ffff */
.L_x_11607:
[----:B------:R-:W-:Y:S01]  /*27740*/  BSSY B1, `(.L_x_11799) ;  /* 0x0000008000017945 */ /* 0x000fe20003800000 */
[----:B---3--:R-:W-:Y:S02]  /*27750*/  IMAD.MOV.U32 R13, RZ, RZ, R3 ;  /* 0x000000ffff0d7224 */ /* 0x008fe400078e0003 */
[----:B------:R-:W-:Y:S02]  /*27760*/  IMAD.MOV.U32 R12, RZ, RZ, 0x1 ;  /* 0x00000001ff0c7424 */ /* 0x000fe400078e00ff */
[----:B------:R-:W-:Y:S02]  /*27770*/  IMAD.MOV.U32 R11, RZ, RZ, 0x1c1f ;  /* 0x00001c1fff0b7424 */ /* 0x000fe400078e00ff */
[----:B------:R-:W-:-:S07]  /*27780*/  IMAD.MOV.U32 R15, RZ, RZ, -0x1 ;  /* 0xffffffffff0f7424 */ /* 0x000fce00078e00ff */
[----:B012--5:R-:W-:Y:S05]  /*27790*/  WARPSYNC.COLLECTIVE R15, `(.L_x_11800) ;  /* 0x000000000f087348 */ /* 0x027fea0003c00000 */
[----:B--2---:R2:W3:Y:S02]  /*277a0*/  SHFL.IDX P6, R14, R13, R12, R11 ;  /* 0x0000000c0d0e7389 */ /* 0x0044e400000c000b */
[----:B0123-5:R-:W-:Y:S01]  /*277b0*/  ENDCOLLECTIVE ;  /* 0x000000000000791b */ /* 0x02ffe20003800000 */
.L_x_11800:
[----:B------:R-:W-:Y:S05]  /*277c0*/  BSYNC B1 ;  /* 0x0000000000017941 */ /* 0x000fea0003800000 */
.L_x_11799:
        /* <DEDUP_REMOVED lines=8> */
.L_x_11801:
[----:B------:R-:W-:Y:S05]  /*27850*/  BRA `(.L_x_11802) ;  /* 0xffffff5400707947 */ /* 0x000fea000383ffff */
.L_x_11609:
[----:B------:R-:W-:Y:S01]  /*27860*/  MOV R13, R24 ;  /* 0x00000018000d7202 */ /* 0x000fe20000000f00 */
[----:B------:R-:W-:Y:S02]  /*27870*/  IMAD.MOV.U32 R12, RZ, RZ, RZ ;  /* 0x000000ffff0c7224 */ /* 0x000fe400078e00ff */
[----:B------:R-:W-:Y:S02]  /*27880*/  IMAD.MOV.U32 R11, RZ, RZ, 0x1c1f ;  /* 0x00001c1fff0b7424 */ /* 0x000fe400078e00ff */
[----:B------:R-:W-:-:S07]  /*27890*/  IMAD.MOV.U32 R15, RZ, RZ, -0x1 ;  /* 0xffffffffff0f7424 */ /* 0x000fce00078e00ff */
[----:B------:R-:W-:Y:S05]  /*278a0*/  WARPSYNC.COLLECTIVE R15, `(.L_x_11803) ;  /* 0x000000000f087348 */ /* 0x000fea0003c00000 */
[----:B------:R0:W1:Y:S02]  /*278b0*/  SHFL.IDX P6, R14, R13, R12, R11 ;  /* 0x0000000c0d0e7389 */ /* 0x00006400000c000b */
[----:B01----:R-:W-:Y:S01]  /*278c0*/  ENDCOLLECTIVE ;  /* 0x000000000000791b */ /* 0x003fe20003800000 */
.L_x_11803:
[----:B------:R-:W-:Y:S02]  /*278d0*/  IMAD.MOV.U32 R13, RZ, RZ, R0 ;  /* 0x000000ffff0d7224 */ /* 0x000fe400078e0000 */
[----:B------:R-:W-:-:S07]  /*278e0*/  IMAD.MOV.U32 R3, RZ, RZ, R14 ;  /* 0x000000ffff037224 */ /* 0x000fce00078e000e */
[----:B------:R-:W-:Y:S05]  /*278f0*/  WARPSYNC.COLLECTIVE R15, `(.L_x_11804) ;  /* 0x000000000f087348 */ /* 0x000fea0003c00000 */
[----:B------:R0:W1:Y:S02]  /*27900*/  SHFL.IDX P6, R14, R13, R12, R11 ;  /* 0x0000000c0d0e7389 */ /* 0x00006400000c000b */
[----:B01----:R-:W-:Y:S01]  /*27910*/  ENDCOLLECTIVE ;  /* 0x000000000000791b */ /* 0x003fe20003800000 */
.L_x_11804:
[----:B------:R-:W-:Y:S05]  /*27920*/  BRA `(.L_x_11805) ;  /* 0xffffff58003c7947 */ /* 0x000fea000383ffff */
.L_x_11612:
[----:B------:R-:W-:Y:S01]  /*27930*/  BSSY B1, `(.L_x_11806) ;  /* 0x0000008000017945 */ /* 0x000fe20003800000 */
[----:B---3--:R-:W-:Y:S02]  /*27940*/  IMAD.MOV.U32 R13, RZ, RZ, R24 ;  /* 0x000000ffff0d7224 */ /* 0x008fe400078e0018 */
[----:B------:R-:W-:Y:S02]  /*27950*/  IMAD.MOV.U32 R12, RZ, RZ, 0x1 ;  /* 0x00000001ff0c7424 */ /* 0x000fe400078e00ff */
[----:B------:R-:W-:Y:S02]  /*27960*/  IMAD.MOV.U32 R11, RZ, RZ, 0x1c1f ;  /* 0x00001c1fff0b7424 */ /* 0x000fe400078e00ff */
[----:B------:R-:W-:-:S07]  /*27970*/  IMAD.MOV.U32 R15, RZ, RZ, -0x1 ;  /* 0xffffffffff0f7424 */ /* 0x000fce00078e00ff */
[----:B012---:R-:W-:Y:S05]  /*27980*/  WARPSYNC.COLLECTIVE R15, `(.L_x_11807) ;  /* 0x000000000f087348 */ /* 0x007fea0003c00000 */
[----:B--2---:R2:W3:Y:S02]  /*27990*/  SHFL.IDX P6, R14, R13, R12, R11 ;  /* 0x0000000c0d0e7389 */ /* 0x0044e400000c000b */
[----:B0123--:R-:W-:Y:S01]  /*279a0*/  ENDCOLLECTIVE ;  /* 0x000000000000791b */ /* 0x00ffe20003800000 */
.L_x_11807:
[----:B------:R-:W-:Y:S05]  /*279b0*/  BSYNC B1 ;  /* 0x0000000000017941 */ /* 0x000fea0003800000 */
.L_x_11806:
        /* <DEDUP_REMOVED lines=8> */
.L_x_11808:
[----:B------:R-:W-:Y:S05]  /*27a40*/  BRA `(.L_x_11809) ;  /* 0xffffff5c005c7947 */ /* 0x000fea000383ffff */
.L_x_11616:
[----:B------:R-:W-:Y:S01]  /*27a50*/  IMAD.MOV.U32 R13, RZ, RZ, R4 ;  /* 0x000000ffff0d7224 */ /* 0x000fe200078e0004 */
[----:B------:R-:W-:Y:S01]  /*27a60*/  MOV R15, 0xffffffff ;  /* 0xffffffff000f7802 */ /* 0x000fe20000000f00 */
[----:B------:R-:W-:Y:S02]  /*27a70*/  IMAD.MOV.U32 R12, RZ, RZ, RZ ;  /* 0x000000ffff0c7224 */ /* 0x000fe400078e00ff */
[----:B------:R-:W-:-:S07]  /*27a80*/  IMAD.MOV.U32 R11, RZ, RZ, 0x1c1f ;  /* 0x00001c1fff0b7424 */ /* 0x000fce00078e00ff */
[----:B-1----:R-:W-:Y:S05]  /*27a90*/  WARPSYNC.COLLECTIVE R15, `(.L_x_11810) ;  /* 0x000000000f087348 */ /* 0x002fea0003c00000 */
[----:B------:R0:W2:Y:S02]  /*27aa0*/  SHFL.IDX P6, R14, R13, R12, R11 ;  /* 0x0000000c0d0e7389 */ /* 0x0000a400000c000b */
[----:B012---:R-:W-:Y:S01]  /*27ab0*/  ENDCOLLECTIVE ;  /* 0x000000000000791b */ /* 0x007fe20003800000 */
.L_x_11810:
[----:B------:R-:W-:Y:S02]  /*27ac0*/  IMAD.MOV.U32 R13, RZ, RZ, R0 ;  /* 0x000000ffff0d7224 */ /* 0x000fe400078e0000 */
[----:B------:R-:W-:-:S07]  /*27ad0*/  IMAD.MOV.U32 R3, RZ, RZ, R14 ;  /* 0x000000ffff037224 */ /* 0x000fce00078e000e */
[----:B------:R-:W-:Y:S05]  /*27ae0*/  WARPSYNC.COLLECTIVE R15, `(.L_x_11811) ;  /* 0x000000000f087348 */ /* 0x000fea0003c00000 */
[----:B------:R0:W1:Y:S02]  /*27af0*/  SHFL.IDX P6, R14, R13, R12, R11 ;  /* 0x0000000c0d0e7389 */ /* 0x00006400000c000b */
[----:B01----:R-:W-:Y:S01]  /*27b00*/  ENDCOLLECTIVE ;  /* 0x000000000000791b */ /* 0x003fe20003800000 */
.L_x_11811:
[----:B------:R-:W-:Y:S05]  /*27b10*/  BRA `(.L_x_11812) ;  /* 0xffffff6800b47947 */ /* 0x000fea000383ffff */
.L_x_11619:
[----:B------:R-:W-:Y:S01]  /*27b20*/  BSSY B1, `(.L_x_11813) ;  /* 0x0000008000017945 */ /* 0x000fe20003800000 */
[----:B----4-:R-:W-:Y:S02]  /*27b30*/  IMAD.MOV.U32 R13, RZ, RZ, R4 ;  /* 0x000000ffff0d7224 */ /* 0x010fe400078e0004 */
[----:B------:R-:W-:Y:S02]  /*27b40*/  IMAD.MOV.U32 R12, RZ, RZ, 0x1 ;  /* 0x00000001ff0c7424 */ /* 0x000fe400078e00ff */
[----:B------:R-:W-:Y:S02]  /*27b50*/  IMAD.MOV.U32 R11, RZ, RZ, 0x1c1f ;  /* 0x00001c1fff0b7424 */ /* 0x000fe400078e00ff */
[----:B------:R-:W-:-:S07]  /*27b60*/  IMAD.MOV.U32 R15, RZ, RZ, -0x1 ;  /* 0xffffffffff0f7424 */ /* 0x000fce00078e00ff */
[----:B0123--:R-:W-:Y:S05]  /*27b70*/  WARPSYNC.COLLECTIVE R15, `(.L_x_11814) ;  /* 0x000000000f087348 */ /* 0x00ffea0003c00000 */
[----:B---3--:R3:W4:Y:S02]  /*27b80*/  SHFL.IDX P6, R14, R13, R12, R11 ;  /* 0x0000000c0d0e7389 */ /* 0x00872400000c000b */
[----:B01234-:R-:W-:Y:S01]  /*27b90*/  ENDCOLLECTIVE ;  /* 0x000000000000791b */ /* 0x01ffe20003800000 */
.L_x_11814:
[----:B------:R-:W-:Y:S05]  /*27ba0*/  BSYNC B1 ;  /* 0x0000000000017941 */ /* 0x000fea0003800000 */
.L_x_11813:
        /* <DEDUP_REMOVED lines=8> */
.L_x_11815:
[----:B------:R-:W-:Y:S05]  /*27c30*/  BRA `(.L_x_11816) ;  /* 0xffffff6800c87947 */ /* 0x000fea000383ffff */
.L_x_11646:
[----:B------:R-:W0:Y:S01]  /*27c40*/  S2R R7, SR_TID.X ;  /* 0x0000000000077919 */ /* 0x000e220000002100 */
[----:B------:R-:W-:Y:S01]  /*27c50*/  BSSY B1, `(.L_x_11817) ;  /* 0x000000a000017945 */ /* 0x000fe20003800000 */
[----:B-1----:R-:W-:Y:S02]  /*27c60*/  IMAD.MOV.U32 R12, RZ, RZ, RZ ;  /* 0x000000ffff0c7224 */ /* 0x002fe400078e00ff */
        /* <DEDUP_REMOVED lines=8> */
.L_x_11818:
[----:B------:R-:W-:Y:S05]  /*27cf0*/  BSYNC B1 ;  /* 0x0000000000017941 */ /* 0x000fea0003800000 */
.L_x_11817:
[----:B------:R-:W-:Y:S05]  /*27d00*/  BRA `(.L_x_11819) ;  /* 0xffffff8800ac7947 */ /* 0x000fea000383ffff */
.L_x_11648:
[----:B------:R-:W-:Y:S01]  /*27d10*/  BSSY B1, `(.L_x_11820) ;  /* 0x0000006000017945 */ /* 0x000fe20003800000 */
[----:B------:R-:W-:-:S07]  /*27d20*/  IMAD.MOV.U32 R15, RZ, RZ, -0x1 ;  /* 0xffffffffff0f7424 */ /* 0x000fce00078e00ff */
[----:B01----:R-:W-:Y:S05]  /*27d30*/  WARPSYNC.COLLECTIVE R15, `(.L_x_11821) ;  /* 0x000000000f0c7348 */ /* 0x003fea0003c00000 */
[----:B------:R-:W-:Y:S02]  /*27d40*/  ELECT P6, UR62, PT ;  /* 0x00000000003e782f */ /* 0x000fe400038c0000 */
[----:B------:R-:W-:Y:S01]  /*27d50*/  MOV R14, UR62 ;  /* 0x0000003e000e7c02 */ /* 0x000fe20008000f00 */
[----:B01----:R-:W-:Y:S10]  /*27d60*/  ENDCOLLECTIVE ;  /* 0x000000000000791b */ /* 0x003ff40003800000 */
.L_x_11821:
[----:B------:R-:W-:Y:S05]  /*27d70*/  BSYNC B1 ;  /* 0x0000000000017941 */ /* 0x000fea0003800000 */
.L_x_11820:
[----:B------:R-:W-:Y:S05]  /*27d80*/  BRA `(.L_x_11647) ;  /* 0xffffff8800a47947 */ /* 0x000fea000383ffff */
.L_x_11650:
[----:B0-----:R0:W2:Y:S02]  /*27d90*/  SYNCS.PHASECHK.TRANS64.TRYWAIT P0, [R18+URZ+0x2d820], R6 ;  /* 0x02d82006120075a7 */ /* 0x0010a4000800017f */
[----:B--2---:R-:W-:Y:S05]  /*27da0*/  @!P0 NANOSLEEP.SYNCS 0x989680 ;  /* 0x009896800000895d */ /* 0x004fea0003900000 */
[----:B------:R-:W2:Y:S02]  /*27db0*/  @!P0 SYNCS.PHASECHK.TRANS64 P0, [R18+URZ+0x2d820], R6 ;  /* 0x02d82006120085a7 */ /* 0x000ea4000800007f */
[----:B--2---:R-:W-:Y:S05]  /*27dc0*/  @!P0 BRA `(.L_x_11650) ;  /* 0xfffffffc00f08947 */ /* 0x004fea000383ffff */
[----:B------:R-:W-:Y:S05]  /*27dd0*/  BRA `(.L_x_11822) ;  /* 0xffffff8800b47947 */ /* 0x000fea000383ffff */
.L_x_11654:
[----:B--2---:R2:W3:Y:S02]  /*27de0*/  SYNCS.PHASECHK.TRANS64.TRYWAIT P0, [R10+URZ+0x2d8a0], R9 ;  /* 0x02d8a0090a0075a7 */ /* 0x0044e4000800017f */
[----:B---3--:R-:W-:Y:S05]  /*27df0*/  @!P0 NANOSLEEP.SYNCS 0x989680 ;  /* 0x009896800000895d */ /* 0x008fea0003900000 */
[----:B------:R-:W3:Y:S02]  /*27e00*/  @!P0 SYNCS.PHASECHK.TRANS64 P0, [R10+URZ+0x2d8a0], R9 ;  /* 0x02d8a0090a0085a7 */ /* 0x000ee4000800007f */
[----:B---3--:R-:W-:Y:S05]  /*27e10*/  @!P0 BRA `(.L_x_11654) ;  /* 0xfffffffc00f08947 */ /* 0x008fea000383ffff */
[----:B------:R-:W-:Y:S05]  /*27e20*/  BRA `(.L_x_11823) ;  /* 0xffffff8800d07947 */ /* 0x000fea000383ffff */
.L_x_11661:
[----:B0-----:R0:W3:Y:S02]  /*27e30*/  SYNCS.PHASECHK.TRANS64.TRYWAIT P0, [R10+URZ+0x2d8c0], R9 ;  /* 0x02d8c0090a0075a7 */ /* 0x0010e4000800017f */
[----:B---3--:R-:W-:Y:S05]  /*27e40*/  @!P0 NANOSLEEP.SYNCS 0x989680 ;  /* 0x009896800000895d */ /* 0x008fea0003900000 */
[----:B------:R-:W3:Y:S02]  /*27e50*/  @!P0 SYNCS.PHASECHK.TRANS64 P0, [R10+URZ+0x2d8c0], R9 ;  /* 0x02d8c0090a0085a7 */ /* 0x000ee4000800007f */
[----:B---3--:R-:W-:Y:S05]  /*27e60*/  @!P0 BRA `(.L_x_11661) ;  /* 0xfffffffc00f08947 */ /* 0x008fea000383ffff */
[----:B------:R-:W-:Y:S05]  /*27e70*/  BRA `(.L_x_11824) ;  /* 0xffffff8c00cc7947 */ /* 0x000fea000383ffff */
.L_x_11670:
[----:B0-----:R0:W2:Y:S02]  /*27e80*/  SYNCS.PHASECHK.TRANS64.TRYWAIT P1, [R9+URZ+0x2d8a0], R8 ;  /* 0x02d8a008090075a7 */ /* 0x0010a4000802017f */
[----:B--2---:R-:W-:Y:S05]  /*27e90*/  @!P1 NANOSLEEP.SYNCS 0x989680 ;  /* 0x009896800000995d */ /* 0x004fea0003900000 */
[----:B------:R-:W2:Y:S02]  /*27ea0*/  @!P1 SYNCS.PHASECHK.TRANS64 P1, [R9+URZ+0x2d8a0], R8 ;  /* 0x02d8a008090095a7 */ /* 0x000ea4000802007f */
[----:B--2---:R-:W-:Y:S05]  /*27eb0*/  @!P1 BRA `(.L_x_11670) ;  /* 0xfffffffc00f09947 */ /* 0x004fea000383ffff */
[----:B------:R-:W-:Y:S05]  /*27ec0*/  BRA `(.L_x_11825) ;  /* 0xffffff94000c7947 */ /* 0x000fea000383ffff */
.L_x_11677:
[----:B--2---:R2:W3:Y:S02]  /*27ed0*/  SYNCS.PHASECHK.TRANS64.TRYWAIT P1, [R9+URZ+0x2d8c0], R8 ;  /* 0x02d8c008090075a7 */ /* 0x0044e4000802017f */
[----:B---3--:R-:W-:Y:S05]  /*27ee0*/  @!P1 NANOSLEEP.SYNCS 0x989680 ;  /* 0x009896800000995d */ /* 0x008fea0003900000 */
[----:B------:R-:W3:Y:S02]  /*27ef0*/  @!P1 SYNCS.PHASECHK.TRANS64 P1, [R9+URZ+0x2d8c0], R8 ;  /* 0x02d8c008090095a7 */ /* 0x000ee4000802007f */
[----:B---3--:R-:W-:Y:S05]  /*27f00*/  @!P1 BRA `(.L_x_11677) ;  /* 0xfffffffc00f09947 */ /* 0x008fea000383ffff */
[----:B------:R-:W-:Y:S05]  /*27f10*/  BRA `(.L_x_11826) ;  /* 0xffffff9800047947 */ /* 0x000fea000383ffff */
.L_x_11702:
        /* <DEDUP_REMOVED lines=11> */
.L_x_11828:
[----:B------:R-:W-:Y:S05]  /*27fd0*/  BSYNC B0 ;  /* 0x0000000000007941 */ /* 0x000fea0003800000 */
.L_x_11827:
[----:B------:R-:W-:Y:S05]  /*27fe0*/  BRA `(.L_x_11829) ;  /* 0xffffffa800cc7947 */ /* 0x000fea000383ffff */
.L_x_11705:
[----:B0-----:R0:W1:Y:S02]  /*27ff0*/  SYNCS.PHASECHK.TRANS64.TRYWAIT P0, [R2+URZ+0x2d840], R3 ;  /* 0x02d84003020075a7 */ /* 0x001064000800017f */
[----:B-1----:R-:W-:Y:S05]  /*28000*/  @!P0 NANOSLEEP.SYNCS 0x989680 ;  /* 0x009896800000895d */ /* 0x002fea0003900000 */
[----:B------:R-:W1:Y:S02]  /*28010*/  @!P0 SYNCS.PHASECHK.TRANS64 P0, [R2+URZ+0x2d840], R3 ;  /* 0x02d84003020085a7 */ /* 0x000e64000800007f */
[----:B-1----:R-:W-:Y:S05]  /*28020*/  @!P0 BRA `(.L_x_11705) ;  /* 0xfffffffc00f08947 */ /* 0x002fea000383ffff */
[----:B------:R-:W-:Y:S05]  /*28030*/  BRA `(.L_x_11830) ;  /* 0xffffffac00207947 */ /* 0x000fea000383ffff */
.L_x_11706:
        /* <DEDUP_REMOVED lines=8> */
.L_x_11832:
[----:B------:R-:W-:Y:S05]  /*280c0*/  BSYNC B0 ;  /* 0x0000000000007941 */ /* 0x000fea0003800000 */
.L_x_11831:
        /* <DEDUP_REMOVED lines=9> */
.L_x_11833:
[----:B------:R-:W-:Y:S02]  /*28160*/  IMAD.MOV.U32 R13, RZ, RZ, R7 ;  /* 0x000000ffff0d7224 */ /* 0x000fe400078e0007 */
[----:B------:R-:W-:Y:S02]  /*28170*/  IMAD.MOV.U32 R12, RZ, RZ, 0x1 ;  /* 0x00000001ff0c7424 */ /* 0x000fe400078e00ff */
[----:B------:R-:W-:-:S07]  /*28180*/  IMAD.MOV.U32 R5, RZ, RZ, R14 ;  /* 0x000000ffff057224 */ /* 0x000fce00078e000e */
[----:B------:R-:W-:Y:S05]  /*28190*/  WARPSYNC.COLLECTIVE R15, `(.L_x_11834) ;  /* 0x000000000f087348 */ /* 0x000fea0003c00000 */
[----:B------:R0:W1:Y:S02]  /*281a0*/  SHFL.IDX P6, R14, R13, R12, R11 ;  /* 0x0000000c0d0e7389 */ /* 0x00006400000c000b */
[----:B01----:R-:W-:Y:S01]  /*281b0*/  ENDCOLLECTIVE ;  /* 0x000000000000791b */ /* 0x003fe20003800000 */
.L_x_11834:
[----:B------:R-:W-:-:S05]  /*281c0*/  @P0 LEA R5, P1, R9, R5, 0x1 ;  /* 0x0000000509050211 */ /* 0x000fca00078208ff */
[----:B------:R-:W-:Y:S01]  /*281d0*/  @P0 IMAD.X R4, RZ, RZ, R4, P1 ;  /* 0x000000ffff040224 */ /* 0x000fe200008e0604 */
[----:B------:R-:W-:-:S04]  /*281e0*/  ISETP.GE.AND P1, PT, R3, 0x21, PT ;  /* 0x000000210300780c */ /* 0x000fc80003f26270 */
        /* <DEDUP_REMOVED lines=14> */
.L_x_11835:
[----:B------:R-:W-:Y:S02]  /*282d0*/  @P1 IMAD R6, R8, 0x2, R18 ;  /* 0x0000000208061824 */ /* 0x000fe400078e0212 */
[----:B------:R-:W-:Y:S02]  /*282e0*/  IMAD.MOV.U32 R13, RZ, RZ, R7 ;  /* 0x000000ffff0d7224 */ /* 0x000fe400078e0007 */
[----:B------:R-:W-:Y:S02]  /*282f0*/  IMAD.MOV.U32 R12, RZ, RZ, 0x2 ;  /* 0x00000002ff0c7424 */ /* 0x000fe400078e00ff */
[----:B------:R-:W-:-:S07]  /*28300*/  IMAD.MOV.U32 R5, RZ, RZ, R14 ;  /* 0x000000ffff057224 */ /* 0x000fce00078e000e */
[----:B------:R-:W-:Y:S05]  /*28310*/  WARPSYNC.COLLECTIVE R15, `(.L_x_11836) ;  /* 0x000000000f087348 */ /* 0x000fea0003c00000 */
[----:B------:R0:W1:Y:S02]  /*28320*/  SHFL.IDX P6, R14, R13, R12, R11 ;  /* 0x0000000c0d0e7389 */ /* 0x00006400000c000b */
[----:B01----:R-:W-:Y:S01]  /*28330*/  ENDCOLLECTIVE ;  /* 0x000000000000791b */ /* 0x003fe20003800000 */
.L_x_11836:
        /* <DEDUP_REMOVED lines=17> */
.L_x_11837:
[----:B------:R-:W-:Y:S02]  /*28450*/  @P1 IMAD R6, R8, 0x2, R18 ;  /* 0x0000000208061824 */ /* 0x000fe400078e0212 */
[----:B------:R-:W-:Y:S02]  /*28460*/  IMAD.MOV.U32 R13, RZ, RZ, R7 ;  /* 0x000000ffff0d7224 */ /* 0x000fe400078e0007 */
[----:B------:R-:W-:Y:S02]  /*28470*/  IMAD.MOV.U32 R12, RZ, RZ, 0x3 ;  /* 0x00000003ff0c7424 */ /* 0x000fe400078e00ff */
[----:B------:R-:W-:-:S07]  /*28480*/  IMAD.MOV.U32 R5, RZ, RZ, R14 ;  /* 0x000000ffff057224 */ /* 0x000fce00078e000e */
[----:B------:R-:W-:Y:S05]  /*28490*/  WARPSYNC.COLLECTIVE R15, `(.L_x_11838) ;  /* 0x000000000f087348 */ /* 0x000fea0003c00000 */
[----:B------:R0:W1:Y:S02]  /*284a0*/  SHFL.IDX P6, R14, R13, R12, R11 ;  /* 0x0000000c0d0e7389 */ /* 0x00006400000c000b */
[----:B01----:R-:W-:Y:S01]  /*284b0*/  ENDCOLLECTIVE ;  /* 0x000000000000791b */ /* 0x003fe20003800000 */
.L_x_11838:
        /* <DEDUP_REMOVED lines=10> */
.L_x_11839:
        /* <DEDUP_REMOVED lines=8> */
.L_x_11711:
        /* <DEDUP_REMOVED lines=9> */
.L_x_11841:
[C---:B------:R-:W-:Y:S01]  /*28670*/  VIADD R9, R25.reuse, 0x20 ;  /* 0x0000002019097836 */ /* 0x040fe20000000000 */
[----:B------:R-:W-:Y:S01]  /*28680*/  ISETP.GE.AND P3, PT, R25, R0, PT ;  /* 0x000000001900720c */ /* 0x000fe20003f66270 */
[----:B------:R-:W-:Y:S02]  /*28690*/  IMAD.MOV.U32 R13, RZ, RZ, R5 ;  /* 0x000000ffff0d7224 */ /* 0x000fe400078e0005 */
[----:B------:R-:W-:-:S10]  /*286a0*/  IMAD.MOV.U32 R2, RZ, RZ, R14 ;  /* 0x000000ffff027224 */ /* 0x000fd400078e000e */
[----:B------:R-:W-:Y:S05]  /*286b0*/  WARPSYNC.COLLECTIVE R15, `(.L_x_11842) ;  /* 0x000000000f087348 */ /* 0x000fea0003c00000 */
[----:B------:R0:W1:Y:S02]  /*286c0*/  SHFL.IDX P6, R14, R13, R12, R11 ;  /* 0x0000000c0d0e7389 */ /* 0x00006400000c000b */
[----:B01----:R-:W-:Y:S01]  /*286d0*/  ENDCOLLECTIVE ;  /* 0x000000000000791b */ /* 0x003fe20003800000 */
.L_x_11842:
[----:B------:R-:W-:Y:S02]  /*286e0*/  IMAD.MOV.U32 R13, RZ, RZ, R4 ;  /* 0x000000ffff0d7224 */ /* 0x000fe400078e0004 */
[----:B------:R-:W-:Y:S02]  /*286f0*/  IMAD.MOV.U32 R12, RZ, RZ, 0x1 ;  /* 0x00000001ff0c7424 */ /* 0x000fe400078e00ff */
[----:B------:R-:W-:-:S07]  /*28700*/  IMAD.MOV.U32 R3, RZ, RZ, R14 ;  /* 0x000000ffff037224 */ /* 0x000fce00078e000e */
[----:B------:R-:W-:Y:S05]  /*28710*/  WARPSYNC.COLLECTIVE R15, `(.L_x_11843) ;  /* 0x000000000f087348 */ /* 0x000fea0003c00000 */
[----:B------:R0:W1:Y:S02]  /*28720*/  SHFL.IDX P6, R14, R13, R12, R11 ;  /* 0x0000000c0d0e7389 */ /* 0x00006400000c000b */
[----:B01----:R-:W-:Y:S01]  /*28730*/  ENDCOLLECTIVE ;  /* 0x000000000000791b */ /* 0x003fe20003800000 */
.L_x_11843:
        /* <DEDUP_REMOVED lines=17> */
.L_x_11844:
[----:B------:R-:W-:Y:S02]  /*28850*/  IMAD.MOV.U32 R13, RZ, RZ, R4 ;  /* 0x000000ffff0d7224 */ /* 0x000fe400078e0004 */
[----:B------:R-:W-:Y:S02]  /*28860*/  IMAD.MOV.U32 R12, RZ, RZ, 0x2 ;  /* 0x00000002ff0c7424 */ /* 0x000fe400078e00ff */
[----:B------:R-:W-:-:S07]  /*28870*/  IMAD.MOV.U32 R3, RZ, RZ, R14 ;  /* 0x000000ffff037224 */ /* 0x000fce00078e000e */
[----:B------:R-:W-:Y:S05]  /*28880*/  WARPSYNC.COLLECTIVE R15, `(.L_x_11845) ;  /* 0x000000000f087348 */ /* 0x000fea0003c00000 */
[----:B------:R0:W1:Y:S02]  /*28890*/  SHFL.IDX P6, R14, R13, R12, R11 ;  /* 0x0000000c0d0e7389 */ /* 0x00006400000c000b */
[----:B01----:R-:W-:Y:S01]  /*288a0*/  ENDCOLLECTIVE ;  /* 0x000000000000791b */ /* 0x003fe20003800000 */
.L_x_11845:
        /* <DEDUP_REMOVED lines=18> */
.L_x_11846:
[----:B------:R-:W-:Y:S02]  /*289d0*/  IMAD.MOV.U32 R13, RZ, RZ, R4 ;  /* 0x000000ffff0d7224 */ /* 0x000fe400078e0004 */
[----:B------:R-:W-:Y:S02]  /*289e0*/  IMAD.MOV.U32 R12, RZ, RZ, 0x3 ;  /* 0x00000003ff0c7424 */ /* 0x000fe400078e00ff */
[----:B------:R-:W-:-:S07]  /*289f0*/  IMAD.MOV.U32 R3, RZ, RZ, R14 ;  /* 0x000000ffff037224 */ /* 0x000fce00078e000e */
[----:B------:R-:W-:Y:S05]  /*28a00*/  WARPSYNC.COLLECTIVE R15, `(.L_x_11847) ;  /* 0x000000000f087348 */ /* 0x000fea0003c00000 */
[----:B------:R0:W1:Y:S02]  /*28a10*/  SHFL.IDX P6, R14, R13, R12, R11 ;  /* 0x0000000c0d0e7389 */ /* 0x00006400000c000b */
[----:B01----:R-:W-:Y:S01]  /*28a20*/  ENDCOLLECTIVE ;  /* 0x000000000000791b */ /* 0x003fe20003800000 */
.L_x_11847:
        /* <DEDUP_REMOVED lines=10> */
.L_x_11848:
[----:B------:R-:W-:Y:S01]  /*28ad0*/  @!PT LDS RZ, [RZ] ;  /* 0x00000000fffff984 */ /* 0x000fe20000000800 */
[----:B------:R-:W-:Y:S01]  /*28ae0*/  @!PT LDS RZ, [RZ] ;  /* 0x00000000fffff984 */ /* 0x000fe20000000800 */
[----:B------:R-:W-:Y:S01]  /*28af0*/  @!PT LDS RZ, [RZ] ;  /* 0x00000000fffff984 */ /* 0x000fe20000000800 */
[----:B------:R-:W-:Y:S04]  /*28b00*/  @!P3 LDGSTS.E.BYPASS.LTC128B.128 [R8+0xd400], desc[UR54][R2.64], !P0 ;  /* 0x0d4000000208bfae */ /* 0x000fe8000c101d76 */
[----:B------:R-:W-:Y:S04]  /*28b10*/  @!P3 LDGSTS.E.BYPASS.LTC128B.128 [R8+0x10400], desc[UR54][R2.64+0x40], !P1 ;  /* 0x104000400208bfae */ /* 0x000fe8000c901d76 */
[----:B------:R0:W-:Y:S01]  /*28b20*/  @!P3 LDGSTS.E.BYPASS.LTC128B.128 [R8+0x13400], desc[UR54][R2.64+0x80], !P2 ;  /* 0x134000800208bfae */ /* 0x0001e2000d101d76 */
[----:B------:R-:W-:Y:S02]  /*28b30*/  IMAD.MOV.U32 R13, RZ, RZ, R6 ;  /* 0x000000ffff0d7224 */ /* 0x000fe400078e0006 */
[----:B------:R-:W-:-:S02]  /*28b40*/  IMAD.MOV.U32 R12, RZ, RZ, RZ ;  /* 0x000000ffff0c7224 */ /* 0x000fc400078e00ff */
[----:B0-----:R-:W-:Y:S02]  /*28b50*/  VIADD R2, R25, 0x60 ;  /* 0x0000006019027836 */ /* 0x001fe40000000000 */
[----:B------:R-:W-:-:S07]  /*28b60*/  IMAD.MOV.U32 R5, RZ, RZ, R14 ;  /* 0x000000ffff057224 */ /* 0x000fce00078e000e */
[----:B------:R-:W-:Y:S05]  /*28b70*/  WARPSYNC.COLLECTIVE R15, `(.L_x_11849) ;  /* 0x000000000f087348 */ /* 0x000fea0003c00000 */
[----:B------:R0:W1:Y:S02]  /*28b80*/  SHFL.IDX P6, R14, R13, R12, R11 ;  /* 0x0000000c0d0e7389 */ /* 0x00006400000c000b */
[----:B01----:R-:W-:Y:S01]  /*28b90*/  ENDCOLLECTIVE ;  /* 0x000000000000791b */ /* 0x003fe20003800000 */
.L_x_11849:
[----:B------:R-:W-:-:S13]  /*28ba0*/  ISETP.GE.AND P3, PT, R2, R0, PT ;  /* 0x000000000200720c */ /* 0x000fda0003f66270 */
[----:B------:R-:W-:Y:S01]  /*28bb0*/  @!P3 LEA R2, P4, R10, R5, 0x1 ;  /* 0x000000050a02b211 */ /* 0x000fe200078808ff */
[----:B------:R-:W-:-:S04]  /*28bc0*/  IMAD.MOV.U32 R13, RZ, RZ, R7 ;  /* 0x000000ffff0d7224 */ /* 0x000fc800078e0007 */
[----:B------:R-:W-:-:S05]  /*28bd0*/  @!P3 IMAD.X R3, RZ, RZ, R4, P4 ;  /* 0x000000ffff03b224 */ /* 0x000fca00020e0604 */
        /* <DEDUP_REMOVED lines=12> */
.L_x_11850:
[----:B------:R-:W-:Y:S01]  /*28ca0*/  IMAD.MOV.U32 R13, RZ, RZ, R6 ;  /* 0x000000ffff0d7224 */ /* 0x000fe200078e0006 */
[----:B------:R-:W-:Y:S01]  /*28cb0*/  MOV R12, 0x1 ;  /* 0x00000001000c7802 */ /* 0x000fe20000000f00 */
[----:B------:R-:W-:-:S07]  /*28cc0*/  IMAD.MOV.U32 R3, RZ, RZ, R14 ;  /* 0x000000ffff037224 */ /* 0x000fce00078e000e */
[----:B------:R-:W-:Y:S05]  /*28cd0*/  WARPSYNC.COLLECTIVE R15, `(.L_x_11851) ;  /* 0x000000000f087348 */ /* 0x000fea0003c00000 */
[----:B------:R0:W1:Y:S02]  /*28ce0*/  SHFL.IDX P6, R14, R13, R12, R11 ;  /* 0x0000000c0d0e7389 */ /* 0x00006400000c000b */
[----:B01----:R-:W-:Y:S01]  /*28cf0*/  ENDCOLLECTIVE ;  /* 0x000000000000791b */ /* 0x003fe20003800000 */
.L_x_11851:
        /* <DEDUP_REMOVED lines=10> */
.L_x_11852:
[----:B------:R-:W-:Y:S01]  /*28da0*/  @!PT LDS RZ, [RZ] ;  /* 0x00000000fffff984 */ /* 0x000fe20000000800 */
[----:B------:R-:W-:Y:S01]  /*28db0*/  @!PT LDS RZ, [RZ] ;  /* 0x00000000fffff984 */ /* 0x000fe20000000800 */
[----:B------:R-:W-:Y:S01]  /*28dc0*/  @!PT LDS RZ, [RZ] ;  /* 0x00000000fffff984 */ /* 0x000fe20000000800 */
[----:B------:R-:W-:Y:S04]  /*28dd0*/  @!P3 LDGSTS.E.BYPASS.LTC128B.128 [R8+0xe400], desc[UR54][R2.64], !P0 ;  /* 0x0e4000000208bfae */ /* 0x000fe8000c101d76 */
[----:B------:R-:W-:Y:S04]  /*28de0*/  @!P3 LDGSTS.E.BYPASS.LTC128B.128 [R8+0x11400], desc[UR54][R2.64+0x40], !P1 ;  /* 0x114000400208bfae */ /* 0x000fe8000c901d76 */
[----:B------:R0:W-:Y:S02]  /*28df0*/  @!P3 LDGSTS.E.BYPASS.LTC128B.128 [R8+0x14400], desc[UR54][R2.64+0x80], !P2 ;  /* 0x144000800208bfae */ /* 0x0001e4000d101d76 */
[----:B0-----:R-:W-:Y:S01]  /*28e00*/  IMAD.MOV.U32 R2, RZ, RZ, R14 ;  /* 0x000000ffff027224 */ /* 0x001fe200078e000e */
[----:B------:R-:W-:Y:S06]  /*28e10*/  BRA `(.L_x_11853) ;  /* 0xffffffac00fc7947 */ /* 0x000fec000383ffff */
.L_x_11714:
[----:B-1----:R1:W2:Y:S02]  /*28e20*/  SYNCS.PHASECHK.TRANS64.TRYWAIT P0, [R18+URZ+0x2d820], R0 ;  /* 0x02d82000120075a7 */ /* 0x0022a4000800017f */
[----:B--2---:R-:W-:Y:S05]  /*28e30*/  @!P0 NANOSLEEP.SYNCS 0x989680 ;  /* 0x009896800000895d */ /* 0x004fea0003900000 */
[----:B------:R-:W2:Y:S02]  /*28e40*/  @!P0 SYNCS.PHASECHK.TRANS64 P0, [R18+URZ+0x2d820], R0 ;  /* 0x02d82000120085a7 */ /* 0x000ea4000800007f */
[----:B--2---:R-:W-:Y:S05]  /*28e50*/  @!P0 BRA `(.L_x_11714) ;  /* 0xfffffffc00f08947 */ /* 0x004fea000383ffff */
[----:B------:R-:W-:Y:S05]  /*28e60*/  BRA `(.L_x_11854) ;  /* 0xffffffb000607947 */ /* 0x000fea000383ffff */
.L_x_11719:
[----:B0-----:R0:W1:Y:S02]  /*28e70*/  SYNCS.PHASECHK.TRANS64.TRYWAIT P0, [R5+URZ+0x2d840], R0 ;  /* 0x02d84000050075a7 */ /* 0x001064000800017f */
[----:B-1----:R-:W-:Y:S05]  /*28e80*/  @!P0 NANOSLEEP.SYNCS 0x989680 ;  /* 0x009896800000895d */ /* 0x002fea0003900000 */
[----:B------:R-:W1:Y:S02]  /*28e90*/  @!P0 SYNCS.PHASECHK.TRANS64 P0, [R5+URZ+0x2d840], R0 ;  /* 0x02d84000050085a7 */ /* 0x000e64000800007f */
[----:B-1----:R-:W-:Y:S05]  /*28ea0*/  @!P0 BRA `(.L_x_11719) ;  /* 0xfffffffc00f08947 */ /* 0x002fea000383ffff */
[----:B------:R-:W-:Y:S05]  /*28eb0*/  BRA `(.L_x_11855) ;  /* 0xffffffb400547947 */ /* 0x000fea000383ffff */
.L_x_11720:
        /* <DEDUP_REMOVED lines=8> */
.L_x_11857:
[----:B------:R-:W-:Y:S05]  /*28f40*/  BSYNC B1 ;  /* 0x0000000000017941 */ /* 0x000fea0003800000 */
.L_x_11856:
        /* <DEDUP_REMOVED lines=13> */
.L_x_11858:
[----:B------:R-:W-:Y:S01]  /*29020*/  MOV R13, R7 ;  /* 0x00000007000d7202 */ /* 0x000fe20000000f00 */
[----:B------:R-:W-:Y:S02]  /*29030*/  IMAD.MOV.U32 R12, RZ, RZ, 0x1 ;  /* 0x00000001ff0c7424 */ /* 0x000fe400078e00ff */
[----:B------:R-:W-:Y:S02]  /*29040*/  IMAD.SHL.U32 R21, R21, 0x8, RZ ;  /* 0x0000000815157824 */ /* 0x000fe400078e00ff */
[----:B------:R-:W-:-:S03]  /*29050*/  IMAD.MOV.U32 R2, RZ, RZ, R14 ;  /* 0x000000ffff027224 */ /* 0x000fc600078e000e */
[----:B------:R-:W-:-:S07]  /*29060*/  LOP3.LUT R21, R21, 0x18, RZ, 0xc0, !PT ;  /* 0x0000001815157812 */ /* 0x000fce00078ec0ff */
[----:B------:R-:W-:Y:S05]  /*29070*/  WARPSYNC.COLLECTIVE R15, `(.L_x_11859) ;  /* 0x000000000f087348 */ /* 0x000fea0003c00000 */
[----:B------:R0:W1:Y:S02]  /*29080*/  SHFL.IDX P6, R14, R13, R12, R11 ;  /* 0x0000000c0d0e7389 */ /* 0x00006400000c000b */
[----:B01----:R-:W-:Y:S01]  /*29090*/  ENDCOLLECTIVE ;  /* 0x000000000000791b */ /* 0x003fe20003800000 */
.L_x_11859:
        /* <DEDUP_REMOVED lines=14> */
.L_x_11860:
[----:B------:R-:W-:Y:S02]  /*29180*/  IMAD.MOV.U32 R13, RZ, RZ, R7 ;  /* 0x000000ffff0d7224 */ /* 0x000fe400078e0007 */
[----:B------:R-:W-:Y:S02]  /*29190*/  IMAD.MOV.U32 R12, RZ, RZ, 0x2 ;  /* 0x00000002ff0c7424 */ /* 0x000fe400078e00ff */
[----:B------:R-:W-:-:S07]  /*291a0*/  IMAD.MOV.U32 R2, RZ, RZ, R14 ;  /* 0x000000ffff027224 */ /* 0x000fce00078e000e */
[----:B------:R-:W-:Y:S05]  /*291b0*/  WARPSYNC.COLLECTIVE R15, `(.L_x_11861) ;  /* 0x000000000f087348 */ /* 0x000fea0003c00000 */
[----:B------:R0:W1:Y:S02]  /*291c0*/  SHFL.IDX P6, R14, R13, R12, R11 ;  /* 0x0000000c0d0e7389 */ /* 0x00006400000c000b */
[----:B01----:R-:W-:Y:S01]  /*291d0*/  ENDCOLLECTIVE ;  /* 0x000000000000791b */ /* 0x003fe20003800000 */
.L_x_11861:
        /* <DEDUP_REMOVED lines=13> */
.L_x_11862:
[----:B------:R-:W-:Y:S02]  /*292b0*/  IMAD.MOV.U32 R13, RZ, RZ, R7 ;  /* 0x000000ffff0d7224 */ /* 0x000fe400078e0007 */
[----:B------:R-:W-:Y:S02]  /*292c0*/  IMAD.MOV.U32 R12, RZ, RZ, 0x3 ;  /* 0x00000003ff0c7424 */ /* 0x000fe400078e00ff */
[----:B------:R-:W-:-:S07]  /*292d0*/  IMAD.MOV.U32 R2, RZ, RZ, R14 ;  /* 0x000000ffff027224 */ /* 0x000fce00078e000e */
[----:B------:R-:W-:Y:S05]  /*292e0*/  WARPSYNC.COLLECTIVE R15, `(.L_x_11863) ;  /* 0x000000000f087348 */ /* 0x000fea0003c00000 */
[----:B------:R0:W1:Y:S02]  /*292f0*/  SHFL.IDX P6, R14, R13, R12, R11 ;  /* 0x0000000c0d0e7389 */ /* 0x00006400000c000b */
[----:B01----:R-:W-:Y:S01]  /*29300*/  ENDCOLLECTIVE ;  /* 0x000000000000791b */ /* 0x003fe20003800000 */
.L_x_11863:
        /* <DEDUP_REMOVED lines=14> */
.L_x_11864:
[----:B------:R-:W-:Y:S01]  /*293f0*/  IMAD.MOV.U32 R2, RZ, RZ, R14 ;  /* 0x000000ffff027224 */ /* 0x000fe200078e000e */
[----:B------:R-:W-:Y:S06]  /*29400*/  BRA `(.L_x_11865) ;  /* 0xffffffb000d47947 */ /* 0x000fec000383ffff */
.L_x_11725:
[----:B-1----:R1:W2:Y:S02]  /*29410*/  SYNCS.PHASECHK.TRANS64.TRYWAIT P0, [R5+URZ+0x2d860], R2 ;  /* 0x02d86002050075a7 */ /* 0x0022a4000800017f */
[----:B--2---:R-:W-:Y:S05]  /*29420*/  @!P0 NANOSLEEP.SYNCS 0x989680 ;  /* 0x009896800000895d */ /* 0x004fea0003900000 */
[----:B------:R-:W2:Y:S02]  /*29430*/  @!P0 SYNCS.PHASECHK.TRANS64 P0, [R5+URZ+0x2d860], R2 ;  /* 0x02d86002050085a7 */ /* 0x000ea4000800007f */
[----:B--2---:R-:W-:Y:S05]  /*29440*/  @!P0 BRA `(.L_x_11725) ;  /* 0xfffffffc00f08947 */ /* 0x004fea000383ffff */
[----:B------:R-:W-:Y:S05]  /*29450*/  BRA `(.L_x_11866) ;  /* 0xffffffb400387947 */ /* 0x000fea000383ffff */
.L_x_11726:
        /* <DEDUP_REMOVED lines=8> */
.L_x_11868:
[----:B------:R-:W-:Y:S05]  /*294e0*/  BSYNC B1 ;  /* 0x0000000000017941 */ /* 0x000fea0003800000 */
.L_x_11867:
        /* <DEDUP_REMOVED lines=9> */
.L_x_11869:
[----:B------:R-:W-:Y:S02]  /*29580*/  IMAD.MOV.U32 R13, RZ, RZ, R22 ;  /* 0x000000ffff0d7224 */ /* 0x000fe400078e0016 */
[----:B------:R-:W-:Y:S02]  /*29590*/  IMAD.MOV.U32 R12, RZ, RZ, 0x1 ;  /* 0x00000001ff0c7424 */ /* 0x000fe400078e00ff */
[----:B------:R-:W-:-:S07]  /*295a0*/  IMAD.MOV.U32 R2, RZ, RZ, R14 ;  /* 0x000000ffff027224 */ /* 0x000fce00078e000e */
[----:B------:R-:W-:Y:S05]  /*295b0*/  WARPSYNC.COLLECTIVE R15, `(.L_x_11870) ;  /* 0x000000000f087348 */ /* 0x000fea0003c00000 */
[----:B------:R0:W1:Y:S02]  /*295c0*/  SHFL.IDX P6, R14, R13, R12, R11 ;  /* 0x0000000c0d0e7389 */ /* 0x00006400000c000b */
[----:B01----:R-:W-:Y:S01]  /*295d0*/  ENDCOLLECTIVE ;  /* 0x000000000000791b */ /* 0x003fe20003800000 */
.L_x_11870:
        /* <DEDUP_REMOVED lines=16> */
.L_x_11871:
[----:B------:R-:W-:Y:S01]  /*296e0*/  IMAD.MOV.U32 R13, RZ, RZ, R22 ;  /* 0x000000ffff0d7224 */ /* 0x000fe200078e0016 */
[----:B------:R-:W-:Y:S01]  /*296f0*/  MOV R12, 0x2 ;  /* 0x00000002000c7802 */ /* 0x000fe20000000f00 */
[----:B------:R-:W-:-:S07]  /*29700*/  IMAD.MOV.U32 R2, RZ, RZ, R14 ;  /* 0x000000ffff027224 */ /* 0x000fce00078e000e */
[----:B------:R-:W-:Y:S05]  /*29710*/  WARPSYNC.COLLECTIVE R15, `(.L_x_11872) ;  /* 0x000000000f087348 */ /* 0x000fea0003c00000 */
[----:B------:R0:W1:Y:S02]  /*29720*/  SHFL.IDX P6, R14, R13, R12, R11 ;  /* 0x0000000c0d0e7389 */ /* 0x00006400000c000b */
[----:B01----:R-:W-:Y:S01]  /*29730*/  ENDCOLLECTIVE ;  /* 0x000000000000791b */ /* 0x003fe20003800000 */
.L_x_11872:
        /* <DEDUP_REMOVED lines=16> */
.L_x_11873:
[----:B------:R-:W-:Y:S02]  /*29840*/  IMAD.MOV.U32 R13, RZ, RZ, R22 ;  /* 0x000000ffff0d7224 */ /* 0x000fe400078e0016 */
[----:B------:R-:W-:Y:S02]  /*29850*/  IMAD.MOV.U32 R12, RZ, RZ, 0x3 ;  /* 0x00000003ff0c7424 */ /* 0x000fe400078e00ff */
[----:B------:R-:W-:-:S07]  /*29860*/  IMAD.MOV.U32 R2, RZ, RZ, R14 ;  /* 0x000000ffff027224 */ /* 0x000fce00078e000e */
[----:B------:R-:W-:Y:S05]  /*29870*/  WARPSYNC.COLLECTIVE R15, `(.L_x_11874) ;  /* 0x000000000f087348 */ /* 0x000fea0003c00000 */
[----:B------:R0:W1:Y:S02]  /*29880*/  SHFL.IDX P6, R14, R13, R12, R11 ;  /* 0x0000000c0d0e7389 */ /* 0x00006400000c000b */
[----:B01----:R-:W-:Y:S01]  /*29890*/  ENDCOLLECTIVE ;  /* 0x000000000000791b */ /* 0x003fe20003800000 */
.L_x_11874:
        /* <DEDUP_REMOVED lines=13> */
.L_x_11875:
        /* <DEDUP_REMOVED lines=8> */
.L_x_11734:
[----:B-1----:R1:W2:Y:S02]  /*299f0*/  SYNCS.PHASECHK.TRANS64.TRYWAIT P0, [R0+URZ+0x2d860], R3 ;  /* 0x02d86003000075a7 */ /* 0x0022a4000800017f */
[----:B--2---:R-:W-:Y:S05]  /*29a00*/  @!P0 NANOSLEEP.SYNCS 0x989680 ;  /* 0x009896800000895d */ /* 0x004fea0003900000 */
[----:B------:R-:W2:Y:S02]  /*29a10*/  @!P0 SYNCS.PHASECHK.TRANS64 P0, [R0+URZ+0x2d860], R3 ;  /* 0x02d86003000085a7 */ /* 0x000ea4000800007f */
[----:B--2---:R-:W-:Y:S05]  /*29a20*/  @!P0 BRA `(.L_x_11734) ;  /* 0xfffffffc00f08947 */ /* 0x004fea000383ffff */
[----:B------:R-:W-:Y:S05]  /*29a30*/  BRA `(.L_x_11877) ;  /* 0xffffffb400b87947 */ /* 0x000fea000383ffff */
.L_x_11735:
[----:B------:R-:W-:Y:S01]  /*29a40*/  BSSY B0, `(.L_x_11878) ;  /* 0x0000008000007945 */ /* 0x000fe20003800000 */
[----:B------:R-:W-:Y:S02]  /*29a50*/  IMAD.MOV.U32 R13, RZ, RZ, R22 ;  /* 0x000000ffff0d7224 */ /* 0x000fe400078e0016 */
[----:B------:R-:W-:Y:S02]  /*29a60*/  IMAD.MOV.U32 R12, RZ, RZ, RZ ;  /* 0x000000ffff0c7224 */ /* 0x000fe400078e00ff */
[----:B------:R-:W-:Y:S02]  /*29a70*/  IMAD.MOV.U32 R11, RZ, RZ, 0x1c1f ;  /* 0x00001c1fff0b7424 */ /* 0x000fe400078e00ff */
[----:B------:R-:W-:-:S07]  /*29a80*/  IMAD.MOV.U32 R15, RZ, RZ, -0x1 ;  /* 0xffffffffff0f7424 */ /* 0x000fce00078e00ff */
[----:B01---5:R-:W-:Y:S05]  /*29a90*/  WARPSYNC.COLLECTIVE R15, `(.L_x_11879) ;  /* 0x000000000f087348 */ /* 0x023fea0003c00000 */
[----:B------:R2:W3:Y:S02]  /*29aa0*/  SHFL.IDX P6, R14, R13, R12, R11 ;  /* 0x0000000c0d0e7389 */ /* 0x0004e400000c000b */
[----:B0123-5:R-:W-:Y:S01]  /*29ab0*/  ENDCOLLECTIVE ;  /* 0x000000000000791b */ /* 0x02ffe20003800000 */
.L_x_11879:
[----:B------:R-:W-:Y:S05]  /*29ac0*/  BSYNC B0 ;  /* 0x0000000000007941 */ /* 0x000fea0003800000 */
.L_x_11878:
        /* <DEDUP_REMOVED lines=10> */
.L_x_11880:
        /* <DEDUP_REMOVED lines=17> */
.L_x_11881:
        /* <DEDUP_REMOVED lines=14> */
.L_x_11882:
[----:B------:R-:W-:Y:S02]  /*29d60*/  IMAD.MOV.U32 R13, RZ, RZ, R22 ;  /* 0x000000ffff0d7224 */ /* 0x000fe400078e0016 */
[----:B------:R-:W-:Y:S01]  /*29d70*/  IMAD.MOV.U32 R12, RZ, RZ, 0x2 ;  /* 0x00000002ff0c7424 */ /* 0x000fe200078e00ff */
[----:B------:R-:W-:-:S13]  /*29d80*/  IADD3 R2, P4, R14, R5, RZ ;  /* 0x000000050e027210 */ /* 0x000fda0007f9e0ff */
[----:B------:R-:W-:Y:S05]  /*29d90*/  WARPSYNC.COLLECTIVE R15, `(.L_x_11883) ;  /* 0x000000000f087348 */ /* 0x000fea0003c00000 */
[----:B------:R0:W1:Y:S02]  /*29da0*/  SHFL.IDX P6, R14, R13, R12, R11 ;  /* 0x0000000c0d0e7389 */ /* 0x00006400000c000b */
[----:B01----:R-:W-:Y:S01]  /*29db0*/  ENDCOLLECTIVE ;  /* 0x000000000000791b */ /* 0x003fe20003800000 */
.L_x_11883:
        /* <DEDUP_REMOVED lines=15> */
.L_x_11884:
[----:B------:R-:W-:Y:S02]  /*29eb0*/  IMAD.MOV.U32 R13, RZ, RZ, R22 ;  /* 0x000000ffff0d7224 */ /* 0x000fe400078e0016 */
[----:B------:R-:W-:Y:S01]  /*29ec0*/  IMAD.MOV.U32 R12, RZ, RZ, 0x3 ;  /* 0x00000003ff0c7424 */ /* 0x000fe200078e00ff */
[----:B------:R-:W-:-:S13]  /*29ed0*/  IADD3 R2, P4, R14, R5, RZ ;  /* 0x000000050e027210 */ /* 0x000fda0007f9e0ff */
[----:B------:R-:W-:Y:S05]  /*29ee0*/  WARPSYNC.COLLECTIVE R15, `(.L_x_11885) ;  /* 0x000000000f087348 */ /* 0x000fea0003c00000 */
[----:B------:R0:W1:Y:S02]  /*29ef0*/  SHFL.IDX P6, R14, R13, R12, R11 ;  /* 0x0000000c0d0e7389 */ /* 0x00006400000c000b */
[----:B01----:R-:W-:Y:S01]  /*29f00*/  ENDCOLLECTIVE ;  /* 0x000000000000791b */ /* 0x003fe20003800000 */
.L_x_11885:
        /* <DEDUP_REMOVED lines=10> */
[----:B------:R-:W-:-:S07]  /*29fb0*/  IMAD.MOV.U32 R22, RZ, RZ, R14 ;  /* 0x000000ffff167224 */ /* 0x000fce00078e000e */
[----:B0-----:R-:W-:Y:S05]  /*29fc0*/  WARPSYNC.COLLECTIVE R15, `(.L_x_11886) ;  /* 0x000000000f087348 */ /* 0x001fea0003c00000 */
[----:B------:R1:W2:Y:S02]  /*29fd0*/  SHFL.IDX P6, R14, R13, R12, R11 ;  /* 0x0000000c0d0e7389 */ /* 0x0002a400000c000b */
[----:B012---:R-:W-:Y:S01]  /*29fe0*/  ENDCOLLECTIVE ;  /* 0x000000000000791b */ /* 0x007fe20003800000 */
.L_x_11886:
[----:B------:R-:W-:Y:S05]  /*29ff0*/  BRA `(.L_x_11887) ;  /* 0xffffffb400187947 */ /* 0x000fea000383ffff */
.L_x_11740:
[----:B------:R-:W-:Y:S01]  /*2a000*/  BSSY B0, `(.L_x_11888) ;  /* 0x0000008000007945 */ /* 0x000fe20003800000 */
[----:B------:R-:W-:Y:S02]  /*2a010*/  IMAD.MOV.U32 R13, RZ, RZ, R24 ;  /* 0x000000ffff0d7224 */ /* 0x000fe400078e0018 */
[----:B-1----:R-:W-:Y:S02]  /*2a020*/  IMAD.MOV.U32 R12, RZ, RZ, RZ ;  /* 0x000000ffff0c7224 */ /* 0x002fe400078e00ff */
[----:B------:R-:W-:Y:S02]  /*2a030*/  IMAD.MOV.U32 R11, RZ, RZ, 0x1f ;  /* 0x0000001fff0b7424 */ /* 0x000fe400078e00ff */
[----:B------:R-:W-:-:S07]  /*2a040*/  IMAD.MOV.U32 R15, RZ, RZ, -0x1 ;  /* 0xffffffffff0f7424 */ /* 0x000fce00078e00ff */
[----:B0----5:R-:W-:Y:S05]  /*2a050*/  WARPSYNC.COLLECTIVE R15, `(.L_x_11889) ;  /* 0x000000000f087348 */ /* 0x021fea0003c00000 */
[----:B------:R1:W2:Y:S02]  /*2a060*/  SHFL.IDX P6, R14, R13, R12, R11 ;  /* 0x0000000c0d0e7389 */ /* 0x0002a400000c000b */
[----:B012--5:R-:W-:Y:S01]  /*2a070*/  ENDCOLLECTIVE ;  /* 0x000000000000791b */ /* 0x027fe20003800000 */
.L_x_11889:
[----:B------:R-:W-:Y:S05]  /*2a080*/  BSYNC B0 ;  /* 0x0000000000007941 */ /* 0x000fea0003800000 */
.L_x_11888:
        /* <DEDUP_REMOVED lines=9> */
.L_x_11890:
        /* <DEDUP_REMOVED lines=23> */
.L_x_11891:
[----:B------:R-:W-:Y:S02]  /*2a290*/  MOV R12, 0x2 ;  /* 0x00000002000c7802 */ /* 0x000fe40000000f00 */
[----:B------:R-:W-:-:S05]  /*2a2a0*/  SEL R4, R14, RZ, P1 ;  /* 0x000000ff0e047207 */ /* 0x000fca0000800000 */
[----:B------:R-:W-:-:S04]  /*2a2b0*/  IMAD.IADD R4, R13, 0x1, R4 ;  /* 0x000000010d047824 */ /* 0x000fc800078e0204 */
[----:B------:R-:W-:-:S07]  /*2a2c0*/  IMAD.MOV.U32 R13, RZ, RZ, R4 ;  /* 0x000000ffff0d7224 */ /* 0x000fce00078e0004 */
[----:B------:R-:W-:Y:S05]  /*2a2d0*/  WARPSYNC.COLLECTIVE R15, `(.L_x_11892) ;  /* 0x000000000f087348 */ /* 0x000fea0003c00000 */
[----:B------:R0:W1:Y:S02]  /*2a2e0*/  SHFL.UP P6, R14, R13, R12, R11 ;  /* 0x0400000c0d0e7389 */ /* 0x00006400000c000b */
[----:B01----:R-:W-:Y:S01]  /*2a2f0*/  ENDCOLLECTIVE ;  /* 0x000000000000791b */ /* 0x003fe20003800000 */
.L_x_11892:
[----:B------:R-:W-:Y:S01]  /*2a300*/  IMAD.MOV.U32 R12, RZ, RZ, 0x4 ;  /* 0x00000004ff0c7424 */ /* 0x000fe200078e00ff */
[----:B------:R-:W-:-:S05]  /*2a310*/  SEL R3, R14, RZ, P2 ;  /* 0x000000ff0e037207 */ /* 0x000fca0001000000 */
[----:B------:R-:W-:-:S04]  /*2a320*/  IMAD.IADD R2, R4, 0x1, R3 ;  /* 0x0000000104027824 */ /* 0x000fc800078e0203 */
[----:B------:R-:W-:-:S07]  /*2a330*/  IMAD.MOV.U32 R13, RZ, RZ, R2 ;  /* 0x000000ffff0d7224 */ /* 0x000fce00078e0002 */
[----:B------:R-:W-:Y:S05]  /*2a340*/  WARPSYNC.COLLECTIVE R15, `(.L_x_11893) ;  /* 0x000000000f087348 */ /* 0x000fea0003c00000 */
[----:B------:R0:W1:Y:S02]  /*2a350*/  SHFL.UP P6, R14, R13, R12, R11 ;  /* 0x0400000c0d0e7389 */ /* 0x00006400000c000b */
[----:B01----:R-:W-:Y:S01]  /*2a360*/  ENDCOLLECTIVE ;  /* 0x000000000000791b */ /* 0x003fe20003800000 */
.L_x_11893:
[----:B------:R-:W-:Y:S01]  /*2a370*/  IMAD.MOV.U32 R12, RZ, RZ, 0x8 ;  /* 0x00000008ff0c7424 */ /* 0x000fe200078e00ff */
[----:B------:R-:W-:-:S05]  /*2a380*/  SEL R3, R14, RZ, P3 ;  /* 0x000000ff0e037207 */ /* 0x000fca0001800000 */
[----:B------:R-:W-:-:S04]  /*2a390*/  IMAD.IADD R3, R2, 0x1, R3 ;  /* 0x0000000102037824 */ /* 0x000fc800078e0203 */
[----:B------:R-:W-:-:S07]  /*2a3a0*/  IMAD.MOV.U32 R13, RZ, RZ, R3 ;  /* 0x000000ffff0d7224 */ /* 0x000fce00078e0003 */
[----:B------:R-:W-:Y:S05]  /*2a3b0*/  WARPSYNC.COLLECTIVE R15, `(.L_x_11894) ;  /* 0x000000000f087348 */ /* 0x000fea0003c00000 */
[----:B------:R0:W1:Y:S02]  /*2a3c0*/  SHFL.UP P6, R14, R13, R12, R11 ;  /* 0x0400000c0d0e7389 */ /* 0x00006400000c000b */
[----:B01----:R-:W-:Y:S01]  /*2a3d0*/  ENDCOLLECTIVE ;  /* 0x000000000000791b */ /* 0x003fe20003800000 */
.L_x_11894:
[----:B------:R-:W-:Y:S01]  /*2a3e0*/  IMAD.MOV.U32 R12, RZ, RZ, 0x10 ;  /* 0x00000010ff0c7424 */ /* 0x000fe200078e00ff */
[----:B------:R-:W-:-:S05]  /*2a3f0*/  SEL R4, R14, RZ, P4 ;  /* 0x000000ff0e047207 */ /* 0x000fca0002000000 */
[----:B------:R-:W-:-:S04]  /*2a400*/  IMAD.IADD R4, R3, 0x1, R4 ;  /* 0x0000000103047824 */ /* 0x000fc800078e0204 */
[----:B------:R-:W-:-:S07]  /*2a410*/  IMAD.MOV.U32 R13, RZ, RZ, R4 ;  /* 0x000000ffff0d7224 */ /* 0x000fce00078e0004 */
[----:B------:R-:W-:Y:S05]  /*2a420*/  WARPSYNC.COLLECTIVE R15, `(.L_x_11895) ;  /* 0x000000000f087348 */ /* 0x000fea0003c00000 */
[----:B------:R0:W1:Y:S02]  /*2a430*/  SHFL.UP P6, R14, R13, R12, R11 ;  /* 0x0400000c0d0e7389 */ /* 0x00006400000c000b */
[----:B01----:R-:W-:Y:S01]  /*2a440*/  ENDCOLLECTIVE ;  /* 0x000000000000791b */ /* 0x003fe20003800000 */
.L_x_11895:
        /* <DEDUP_REMOVED lines=8> */
.L_x_11896:
[----:B------:R-:W-:Y:S05]  /*2a4d0*/  BRA `(.L_x_11897) ;  /* 0xffffffb4003c7947 */ /* 0x000fea000383ffff */
.L_x_11743:
[----:B------:R-:W-:Y:S01]  /*2a4e0*/  BSSY B0, `(.L_x_11898) ;  /* 0x0000007000007945 */ /* 0x000fe20003800000 */
[----:B-1----:R-:W-:Y:S02]  /*2a4f0*/  IMAD.MOV.U32 R12, RZ, RZ, 0x1 ;  /* 0x00000001ff0c7424 */ /* 0x002fe400078e00ff */
[----:B------:R-:W-:Y:S02]  /*2a500*/  IMAD.MOV.U32 R11, RZ, RZ, RZ ;  /* 0x000000ffff0b7224 */ /* 0x000fe400078e00ff */
[----:B------:R-:W-:-:S07]  /*2a510*/  IMAD.MOV.U32 R15, RZ, RZ, -0x1 ;  /* 0xffffffffff0f7424 */ /* 0x000fce00078e00ff */
[----:B-----5:R-:W-:Y:S05]  /*2a520*/  WARPSYNC.COLLECTIVE R15, `(.L_x_11899) ;  /* 0x000000000f087348 */ /* 0x020fea0003c00000 */
[----:B------:R0:W1:Y:S02]  /*2a530*/  SHFL.UP P6, R14, R13, R12, R11 ;  /* 0x0400000c0d0e7389 */ /* 0x00006400000c000b */
[----:B01---5:R-:W-:Y:S01]  /*2a540*/  ENDCOLLECTIVE ;  /* 0x000000000000791b */ /* 0x023fe20003800000 */
.L_x_11899:
[----:B------:R-:W-:Y:S05]  /*2a550*/  BSYNC B0 ;  /* 0x0000000000007941 */ /* 0x000fea0003800000 */
.L_x_11898:
        /* <DEDUP_REMOVED lines=8> */
.L_x_11900:
[----:B------:R-:W-:Y:S01]  /*2a5e0*/  IMAD.MOV.U32 R12, RZ, RZ, 0x4 ;  /* 0x00000004ff0c7424 */ /* 0x000fe200078e00ff */
[----:B------:R-:W-:-:S05]  /*2a5f0*/  SEL R14, R14, RZ, P2 ;  /* 0x000000ff0e0e7207 */ /* 0x000fca0001000000 */
[----:B------:R-:W-:-:S04]  /*2a600*/  IMAD.IADD R3, R13, 0x1, R14 ;  /* 0x000000010d037824 */ /* 0x000fc800078e020e */
[----:B------:R-:W-:-:S07]  /*2a610*/  IMAD.MOV.U32 R13, RZ, RZ, R3 ;  /* 0x000000ffff0d7224 */ /* 0x000fce00078e0003 */
[----:B------:R-:W-:Y:S05]  /*2a620*/  WARPSYNC.COLLECTIVE R15, `(.L_x_11901) ;  /* 0x000000000f087348 */ /* 0x000fea0003c00000 */
[----:B------:R0:W1:Y:S02]  /*2a630*/  SHFL.UP P6, R14, R13, R12, R11 ;  /* 0x0400000c0d0e7389 */ /* 0x00006400000c000b */
[----:B01----:R-:W-:Y:S01]  /*2a640*/  ENDCOLLECTIVE ;  /* 0x000000000000791b */ /* 0x003fe20003800000 */
.L_x_11901:
[----:B------:R-:W-:Y:S01]  /*2a650*/  IMAD.MOV.U32 R12, RZ, RZ, 0x8 ;  /* 0x00000008ff0c7424 */ /* 0x000fe200078e00ff */
[----:B------:R-:W-:-:S05]  /*2a660*/  SEL R4, R14, RZ, P3 ;  /* 0x000000ff0e047207 */ /* 0x000fca0001800000 */
[----:B------:R-:W-:-:S04]  /*2a670*/  IMAD.IADD R4, R3, 0x1, R4 ;  /* 0x0000000103047824 */ /* 0x000fc800078e0204 */
[----:B------:R-:W-:-:S07]  /*2a680*/  IMAD.MOV.U32 R13, RZ, RZ, R4 ;  /* 0x000000ffff0d7224 */ /* 0x000fce00078e0004 */
[----:B------:R-:W-:Y:S05]  /*2a690*/  WARPSYNC.COLLECTIVE R15, `(.L_x_11902) ;  /* 0x000000000f087348 */ /* 0x000fea0003c00000 */
[----:B------:R0:W1:Y:S02]  /*2a6a0*/  SHFL.UP P6, R14, R13, R12, R11 ;  /* 0x0400000c0d0e7389 */ /* 0x00006400000c000b */
[----:B01----:R-:W-:Y:S01]  /*2a6b0*/  ENDCOLLECTIVE ;  /* 0x000000000000791b */ /* 0x003fe20003800000 */
.L_x_11902:
[----:B------:R-:W-:Y:S01]  /*2a6c0*/  IMAD.MOV.U32 R12, RZ, RZ, 0x10 ;  /* 0x00000010ff0c7424 */ /* 0x000fe200078e00ff */
[----:B------:R-:W-:-:S05]  /*2a6d0*/  SEL R7, R14, RZ, P4 ;  /* 0x000000ff0e077207 */ /* 0x000fca0002000000 */
[----:B------:R-:W-:-:S04]  /*2a6e0*/  IMAD.IADD R7, R4, 0x1, R7 ;  /* 0x0000000104077824 */ /* 0x000fc800078e0207 */
[----:B------:R-:W-:-:S07]  /*2a6f0*/  IMAD.MOV.U32 R13, RZ, RZ, R7 ;  /* 0x000000ffff0d7224 */ /* 0x000fce00078e0007 */
[----:B------:R-:W-:Y:S05]  /*2a700*/  WARPSYNC.COLLECTIVE R15, `(.L_x_11903) ;  /* 0x000000000f087348 */ /* 0x000fea0003c00000 */
[----:B------:R0:W1:Y:S02]  /*2a710*/  SHFL.UP P6, R14, R13, R12, R11 ;  /* 0x0400000c0d0e7389 */ /* 0x00006400000c000b */
[----:B01----:R-:W-:Y:S01]  /*2a720*/  ENDCOLLECTIVE ;  /* 0x000000000000791b */ /* 0x003fe20003800000 */
.L_x_11903:
        /* <DEDUP_REMOVED lines=8> */
.L_x_11904:
[----:B------:R-:W-:Y:S05]  /*2a7b0*/  BRA `(.L_x_11905) ;  /* 0xffffffb400287947 */ /* 0x000fea000383ffff */
.L_x_11745:
[----:B------:R-:W-:Y:S01]  /*2a7c0*/  BSSY B0, `(.L_x_11906) ;  /* 0x0000006000007945 */ /* 0x000fe20003800000 */
[----:B------:R-:W-:Y:S01]  /*2a7d0*/  PLOP3.LUT P6, PT, P6, PT, PT, 0x8, 0x0 ;  /* 0x000000000000781c */ /* 0x000fe200037ce170 */
[----:B------:R-:W-:-:S12]  /*2a7e0*/  IMAD.MOV.U32 R15, RZ, RZ, -0x1 ;  /* 0xffffffffff0f7424 */ /* 0x000fd800078e00ff */
[----:B01---5:R-:W-:Y:S05]  /*2a7f0*/  WARPSYNC.COLLECTIVE R15, `(.L_x_11907) ;  /* 0x000000000f087348 */ /* 0x023fea0003c00000 */
[----:B------:R-:W-:Y:S01]  /*2a800*/  VOTE.ANY R14, PT, P6 ;  /* 0x00000000000e7806 */ /* 0x000fe200030e0100 */
[----:B01---5:R-:W-:Y:S06]  /*2a810*/  ENDCOLLECTIVE ;  /* 0x000000000000791b */ /* 0x023fec0003800000 */
.L_x_11907:
[----:B------:R-:W-:Y:S05]  /*2a820*/  BSYNC B0 ;  /* 0x0000000000007941 */ /* 0x000fea0003800000 */
.L_x_11906:
[----:B------:R-:W-:Y:S01]  /*2a830*/  IMAD.MOV.U32 R3, RZ, RZ, R14 ;  /* 0x000000ffff037224 */ /* 0x000fe200078e000e */
[----:B------:R-:W-:Y:S01]  /*2a840*/  MOV R13, R25 ;  /* 0x00000019000d7202 */ /* 0x000fe20000000f00 */
[----:B------:R-:W-:Y:S02]  /*2a850*/  IMAD.MOV.U32 R11, RZ, RZ, 0x1f ;  /* 0x0000001fff0b7424 */ /* 0x000fe400078e00ff */
[----:B------:R-:W0:Y:S01]  /*2a860*/  POPC R7, R3 ;  /* 0x0000000300077309 */ /* 0x000e220000000000 */
[----:B------:R-:W-:Y:S02]  /*2a870*/  IMAD.MOV.U32 R15, RZ, RZ, -0x1 ;  /* 0xffffffffff0f7424 */ /* 0x000fe400078e00ff */
[----:B0-----:R-:W-:Y:S02]  /*2a880*/  IMAD.MOV.U32 R12, RZ, RZ, R7 ;  /* 0x000000ffff0c7224 */ /* 0x001fe400078e0007 */
[----:B------:R-:W-:-:S07]  /*2a890*/  IMAD.IADD R27, R7, 0x1, R27 ;  /* 0x00000001071b7824 */ /* 0x000fce00078e021b */
[----:B------:R-:W-:Y:S05]  /*2a8a0*/  WARPSYNC.COLLECTIVE R15, `(.L_x_11908) ;  /* 0x000000000f087348 */ /* 0x000fea0003c00000 */
[----:B------:R0:W1:Y:S02]  /*2a8b0*/  SHFL.IDX P6, R14, R13, R12, R11 ;  /* 0x0000000c0d0e7389 */ /* 0x00006400000c000b */
[----:B01----:R-:W-:Y:S01]  /*2a8c0*/  ENDCOLLECTIVE ;  /* 0x000000000000791b */ /* 0x003fe20003800000 */
.L_x_11908:
[----:B------:R-:W-:Y:S02]  /*2a8d0*/  IMAD.MOV.U32 R13, RZ, RZ, R5 ;  /* 0x000000ffff0d7224 */ /* 0x000fe400078e0005 */
[----:B------:R-:W-:-:S07]  /*2a8e0*/  IMAD.MOV.U32 R25, RZ, RZ, R14 ;  /* 0x000000ffff197224 */ /* 0x000fce00078e000e */
[----:B------:R-:W-:Y:S05]  /*2a8f0*/  WARPSYNC.COLLECTIVE R15, `(.L_x_11909) ;  /* 0x000000000f087348 */ /* 0x000fea0003c00000 */
[----:B------:R0:W1:Y:S02]  /*2a900*/  SHFL.IDX P6, R14, R13, R12, R11 ;  /* 0x0000000c0d0e7389 */ /* 0x00006400000c000b */
[----:B01----:R-:W-:Y:S01]  /*2a910*/  ENDCOLLECTIVE ;  /* 0x000000000000791b */ /* 0x003fe20003800000 */
.L_x_11909:
[----:B------:R-:W-:Y:S01]  /*2a920*/  IMAD.MOV.U32 R5, RZ, RZ, R14 ;  /* 0x000000ffff057224 */ /* 0x000fe200078e000e */
[----:B------:R-:W-:Y:S06]  /*2a930*/  BRA `(.L_x_11910) ;  /* 0xffffffb400087947 */ /* 0x000fec000383ffff */
.L_x_11747:
[----:B------:R-:W-:Y:S01]  /*2a940*/  BSSY B0, `(.L_x_11911) ;  /* 0x0000007000007945 */ /* 0x000fe20003800000 */
[----:B------:R-:W-:Y:S02]  /*2a950*/  IMAD.MOV.U32 R13, RZ, RZ, R2 ;  /* 0x000000ffff0d7224 */ /* 0x000fe400078e0002 */
[----:B------:R-:W-:Y:S02]  /*2a960*/  IMAD.MOV.U32 R11, RZ, RZ, 0x1f ;  /* 0x0000001fff0b7424 */ /* 0x000fe400078e00ff */
[----:B------:R-:W-:-:S07]  /*2a970*/  IMAD.MOV.U32 R15, RZ, RZ, -0x1 ;  /* 0xffffffffff0f7424 */ /* 0x000fce00078e00ff */
[----:B0-2345:R-:W-:Y:S05]  /*2a980*/  WARPSYNC.COLLECTIVE R15, `(.L_x_11912) ;  /* 0x000000000f087348 */ /* 0x03dfea0003c00000 */
[----:B------:R1:W0:Y:S02]  /*2a990*/  SHFL.IDX P6, R14, R13, R12, R11 ;  /* 0x0000000c0d0e7389 */ /* 0x00022400000c000b */
[----:B012345:R-:W-:Y:S01]  /*2a9a0*/  ENDCOLLECTIVE ;  /* 0x000000000000791b */ /* 0x03ffe20003800000 */
.L_x_11912:
[----:B------:R-:W-:Y:S05]  /*2a9b0*/  BSYNC B0 ;  /* 0x0000000000007941 */ /* 0x000fea0003800000 */
.L_x_11911:
[----:B------:R-:W-:Y:S01]  /*2a9c0*/  IMAD.MOV.U32 R24, RZ, RZ, R14 ;  /* 0x000000ffff187224 */ /* 0x000fe200078e000e */
[----:B------:R-:W-:Y:S06]  /*2a9d0*/  BRA `(.L_x_11746) ;  /* 0xffffffb000f87947 */ /* 0x000fec000383ffff */
.L_x_11753:
[----:B0-----:R0:W4:Y:S02]  /*2a9e0*/  SYNCS.PHASECHK.TRANS64.TRYWAIT P0, [R5+URZ+0x2d820], R0 ;  /* 0x02d82000050075a7 */ /* 0x001124000800017f */
[----:B----4-:R-:W-:Y:S05]  /*2a9f0*/  @!P0 NANOSLEEP.SYNCS 0x989680 ;  /* 0x009896800000895d */ /* 0x010fea0003900000 */
[----:B------:R-:W4:Y:S02]  /*2aa00*/  @!P0 SYNCS.PHASECHK.TRANS64 P0, [R5+URZ+0x2d820], R0 ;  /* 0x02d82000050085a7 */ /* 0x000f24000800007f */
[----:B----4-:R-:W-:Y:S05]  /*2aa10*/  @!P0 BRA `(.L_x_11753) ;  /* 0xfffffffc00f08947 */ /* 0x010fea000383ffff */
[----:B------:R-:W-:Y:S05]  /*2aa20*/  BRA `(.L_x_11913) ;  /* 0xffffffbc00547947 */ /* 0x000fea000383ffff */
.L_x_11754:
[----:B------:R-:W4:Y:S01]  /*2aa30*/  S2R R2, SR_TID.X ;  /* 0x0000000000027919 */ /* 0x000f220000002100 */
[----:B------:R-:W-:Y:S01]  /*2aa40*/  BSSY B0, `(.L_x_11914) ;  /* 0x000000a000007945 */ /* 0x000fe20003800000 */
[----:B-1----:R-:W-:Y:S02]  /*2aa50*/  IMAD.MOV.U32 R12, RZ, RZ, RZ ;  /* 0x000000ffff0c7224 */ /* 0x002fe400078e00ff */
[----:B------:R-:W-:Y:S02]  /*2aa60*/  IMAD.MOV.U32 R11, RZ, RZ, 0x1f ;  /* 0x0000001fff0b7424 */ /* 0x000fe400078e00ff */
[----:B------:R-:W-:Y:S01]  /*2aa70*/  IMAD.MOV.U32 R15, RZ, RZ, -0x1 ;  /* 0xffffffffff0f7424 */ /* 0x000fe200078e00ff */
[----:B----4-:R-:W-:-:S04]  /*2aa80*/  SHF.R.U32.HI R2, RZ, 0x5, R2 ;  /* 0x00000005ff027819 */ /* 0x010fc80000011602 */
[----:B------:R-:W-:-:S05]  /*2aa90*/  LOP3.LUT R2, R2, 0x3, RZ, 0xc0, !PT ;  /* 0x0000000302027812 */ /* 0x000fca00078ec0ff */
[----:B------:R-:W-:-:S07]  /*2aaa0*/  IMAD.MOV.U32 R13, RZ, RZ, R2 ;  /* 0x000000ffff0d7224 */ /* 0x000fce00078e0002 */
[----:B0-23-5:R-:W-:Y:S05]  /*2aab0*/  WARPSYNC.COLLECTIVE R15, `(.L_x_11915) ;  /* 0x000000000f087348 */ /* 0x02dfea0003c00000 */
[----:B------:R1:W4:Y:S02]  /*2aac0*/  SHFL.IDX P6, R14, R13, R12, R11 ;  /* 0x0000000c0d0e7389 */ /* 0x00032400000c000b */
[----:B012345:R-:W-:Y:S01]  /*2aad0*/  ENDCOLLECTIVE ;  /* 0x000000000000791b */ /* 0x03ffe20003800000 */
.L_x_11915:
[----:B------:R-:W-:Y:S05]  /*2aae0*/  BSYNC B0 ;  /* 0x0000000000007941 */ /* 0x000fea0003800000 */
.L_x_11914:
[----:B------:R-:W-:Y:S05]  /*2aaf0*/  BRA `(.L_x_11916) ;  /* 0xffffffbc003c7947 */ /* 0x000fea000383ffff */
.L_x_11755:
[----:B------:R-:W-:Y:S01]  /*2ab00*/  BSSY B0, `(.L_x_11917) ;  /* 0x0000006000007945 */ /* 0x000fe20003800000 */
[----:B------:R-:W-:-:S07]  /*2ab10*/  IMAD.MOV.U32 R15, RZ, RZ, -0x1 ;  /* 0xffffffffff0f7424 */ /* 0x000fce00078e00ff */
[----:B0123-5:R-:W-:Y:S05]  /*2ab20*/  WARPSYNC.COLLECTIVE R15, `(.L_x_11918) ;  /* 0x000000000f0c7348 */ /* 0x02ffea0003c00000 */
[----:B------:R-:W-:Y:S02]  /*2ab30*/  ELECT P6, UR62, PT ;  /* 0x00000000003e782f */ /* 0x000fe400038c0000 */
[----:B------:R-:W-:Y:S01]  /*2ab40*/  MOV R14, UR62 ;  /* 0x0000003e000e7c02 */ /* 0x000fe20008000f00 */
[----:B0123-5:R-:W-:Y:S10]  /*2ab50*/  ENDCOLLECTIVE ;  /* 0x000000000000791b */ /* 0x02fff40003800000 */
.L_x_11918:
[----:B------:R-:W-:Y:S05]  /*2ab60*/  BSYNC B0 ;  /* 0x0000000000007941 */ /* 0x000fea0003800000 */
.L_x_11917:
[----:B------:R-:W-:Y:S05]  /*2ab70*/  BRA `(.L_x_11919) ;  /* 0xffffffbc00307947 */ /* 0x000fea000383ffff */
.L_x_11757:
[----:B0-----:R0:W4:Y:S02]  /*2ab80*/  SYNCS.PHASECHK.TRANS64.TRYWAIT P1, [R3+URZ+0x2d840], R2 ;  /* 0x02d84002030075a7 */ /* 0x001124000802017f */
[----:B----4-:R-:W-:Y:S05]  /*2ab90*/  @!P1 NANOSLEEP.SYNCS 0x989680 ;  /* 0x009896800000995d */ /* 0x010fea0003900000 */
[----:B------:R-:W4:Y:S02]  /*2aba0*/  @!P1 SYNCS.PHASECHK.TRANS64 P1, [R3+URZ+0x2d840], R2 ;  /* 0x02d84002030095a7 */ /* 0x000f24000802007f */
[----:B----4-:R-:W-:Y:S05]  /*2abb0*/  @!P1 BRA `(.L_x_11757) ;  /* 0xfffffffc00f09947 */ /* 0x010fea000383ffff */
[----:B------:R-:W-:Y:S05]  /*2abc0*/  BRA `(.L_x_11920) ;  /* 0xffffffbc00547947 */ /* 0x000fea000383ffff */
.L_x_11759:
[----:B----4-:R4:W0:Y:S02]  /*2abd0*/  SYNCS.PHASECHK.TRANS64.TRYWAIT P1, [R5+URZ+0x2d840], R0 ;  /* 0x02d84000050075a7 */ /* 0x010824000802017f */
[----:B0-----:R-:W-:Y:S05]  /*2abe0*/  @!P1 NANOSLEEP.SYNCS 0x989680 ;  /* 0x009896800000995d */ /* 0x001fea0003900000 */
[----:B------:R-:W0:Y:S02]  /*2abf0*/  @!P1 SYNCS.PHASECHK.TRANS64 P1, [R5+URZ+0x2d840], R0 ;  /* 0x02d84000050095a7 */ /* 0x000e24000802007f */
[----:B0-----:R-:W-:Y:S05]  /*2ac00*/  @!P1 BRA `(.L_x_11759) ;  /* 0xfffffffc00f09947 */ /* 0x001fea000383ffff */
[----:B------:R-:W-:Y:S05]  /*2ac10*/  BRA `(.L_x_11921) ;  /* 0xffffffbc00647947 */ /* 0x000fea000383ffff */
.L_x_11761:
[----:B------:R0:W0:Y:S02]  /*2ac20*/  SYNCS.PHASECHK.TRANS64.TRYWAIT P1, [R3+URZ+0x2d860], R2 ;  /* 0x02d86002030075a7 */ /* 0x000024000802017f */
[----:B0-----:R-:W-:Y:S05]  /*2ac30*/  @!P1 NANOSLEEP.SYNCS 0x989680 ;  /* 0x009896800000995d */ /* 0x001fea0003900000 */
[----:B------:R-:W0:Y:S02]  /*2ac40*/  @!P1 SYNCS.PHASECHK.TRANS64 P1, [R3+URZ+0x2d860], R2 ;  /* 0x02d86002030095a7 */ /* 0x000e24000802007f */
[----:B0-----:R-:W-:Y:S05]  /*2ac50*/  @!P1 BRA `(.L_x_11761) ;  /* 0xfffffffc00f09947 */ /* 0x001fea000383ffff */
[----:B------:R-:W-:Y:S05]  /*2ac60*/  BRA `(.L_x_11922) ;  /* 0xffffffbc00607947 */ /* 0x000fea000383ffff */
.L_x_11923:
        /* <DEDUP_REMOVED lines=9> */
.L_x_16002:


//--------------------- .text._ZN7cutlass13device_kernelIN5flash11enable_sm90INS1_16FlashAttnFwdSm90INS1_25CollectiveMainloopFwdSm90ILi2EN4cute5tupleIJNS5_1CILi1EEES8_S8_EEENS6_IJNS7_ILi192EEENS7_ILi128EEENS7_ILi96EEEEEELi96ENS_6half_tEfNS_4arch4Sm90ELb1ELb0ELb1ELb0ELb1ELb0ELb0ELb0ELb1ELb1ELb1ELb0EEENS1_21CollectiveEpilogueFwdINS6_IJSA_SC_SB_EEES9_SE_SG_Li384ELb0ELb1ELb1ELb0EEENS1_19SingleTileSchedulerILb0ELb1ELb1ELi192EEEEEEEEEvNT_6ParamsE --------------------------
	.section	.text._ZN7cutlass13device_kernelIN5flash11enable_sm90INS1_16FlashAttnFwdSm90INS1_25CollectiveMainloopFwdSm90ILi2EN4cute5tupleIJNS5_1CILi1EEES8_S8_EEENS6_IJNS7_ILi192EEENS7_ILi128EEENS7_ILi96EEEEEELi96ENS_6half_tEfNS_4arch4Sm90ELb1ELb0ELb1ELb0ELb1ELb0ELb0ELb0ELb1ELb1ELb1ELb0EEENS1_21CollectiveEpilogueFwdINS6_IJSA_SC_SB_EEES9_SE_SG_Li384ELb0ELb1ELb1ELb0EEENS1_19SingleTileSchedulerILb0ELb1ELb1ELi192EEEEEEEEEvNT_6ParamsE,"ax",@progbits
	.align	128
.text._ZN7cutlass13device_kernelIN5flash11enable_sm90INS1_16FlashAttnFwdSm90INS1_25CollectiveMainloopFwdSm90ILi2EN4cute5tupleIJNS5_1CILi1EEES8_S8_EEENS6_IJNS7_ILi192EEENS7_ILi128EEENS7_ILi96EEEEEELi96ENS_6half_tEfNS_4arch4Sm90ELb1ELb0ELb1ELb0ELb1ELb0ELb0ELb0ELb1ELb1ELb1ELb0EEENS1_21CollectiveEpilogueFwdINS6_IJSA_SC_SB_EEES9_SE_SG_Li384ELb0ELb1ELb1ELb0EEENS1_19SingleTileSchedulerILb0ELb1ELb1ELi192EEEEEEEEEvNT_6ParamsE:
        .type           _ZN7cutlass13device_kernelIN5flash11enable_sm90INS1_16FlashAttnFwdSm90INS1_25CollectiveMainloopFwdSm90ILi2EN4cute5tupleIJNS5_1CILi1EEES8_S8_EEENS6_IJNS7_ILi192EEENS7_ILi128EEENS7_ILi96EEEEEELi96ENS_6half_tEfNS_4arch4Sm90ELb1ELb0ELb1ELb0ELb1ELb0ELb0ELb0ELb1ELb1ELb1ELb0EEENS1_21CollectiveEpilogueFwdINS6_IJSA_SC_SB_EEES9_SE_SG_Li384ELb0ELb1ELb1ELb0EEENS1_19SingleTileSchedulerILb0ELb1ELb1ELi192EEEEEEEEEvNT_6ParamsE,@function
        .size           _ZN7cutlass13device_kernelIN5flash11enable_sm90INS1_16FlashAttnFwdSm90INS1_25CollectiveMainloopFwdSm90ILi2EN4cute5tupleIJNS5_1CILi1EEES8_S8_EEENS6_IJNS7_ILi192EEENS7_ILi128EEENS7_ILi96EEEEEELi96ENS_6half_tEfNS_4arch4Sm90ELb1ELb0ELb1ELb0ELb1ELb0ELb0ELb0ELb1ELb1ELb1ELb0EEENS1_21CollectiveEpilogueFwdINS6_IJSA_SC_SB_EEES9_SE_SG_Li384ELb0ELb1ELb1ELb0EEENS1_19SingleTileSchedulerILb0ELb1ELb1ELi192EEEEEEEEEvNT_6ParamsE,(.L_x_16003 - _ZN7cutlass13device_kernelIN5flash11enable_sm90INS1_16FlashAttnFwdSm90INS1_25CollectiveMainloopFwdSm90ILi2EN4cute5tupleIJNS5_1CILi1EEES8_S8_EEENS6_IJNS7_ILi192EEENS7_ILi128EEENS7_ILi96EEEEEELi96ENS_6half_tEfNS_4arch4Sm90ELb1ELb0ELb1ELb0ELb1ELb0ELb0ELb0ELb1ELb1ELb1ELb0EEENS1_21CollectiveEpilogueFwdINS6_IJSA_SC_SB_EEES9_SE_SG_Li384ELb0ELb1ELb1ELb0EEENS1_19SingleTileSchedulerILb0ELb1ELb1ELi192EEEEEEEEEvNT_6ParamsE)
        .other          _ZN7cutlass13device_kernelIN5flash11enable_sm90INS1_16FlashAttnFwdSm90INS1_25CollectiveMainloopFwdSm90ILi2EN4cute5tupleIJNS5_1CILi1EEES8_S8_EEENS6_IJNS7_ILi192EEENS7_ILi128EEENS7_ILi96EEEEEELi96ENS_6half_tEfNS_4arch4Sm90ELb1ELb0ELb1ELb0ELb1ELb0ELb0ELb0ELb1ELb1ELb1ELb0EEENS1_21CollectiveEpilogueFwdINS6_IJSA_SC_SB_EEES9_SE_SG_Li384ELb0ELb1ELb1ELb0EEENS1_19SingleTileSchedulerILb0ELb1ELb1ELi192EEEEEEEEEvNT_6ParamsE,@"STO_CUDA_ENTRY STV_DEFAULT"
_ZN7cutlass13device_kernelIN5flash11enable_sm90INS1_16FlashAttnFwdSm90INS1_25CollectiveMainloopFwdSm90ILi2EN4cute5tupleIJNS5_1CILi1EEES8_S8_EEENS6_IJNS7_ILi192EEENS7_ILi128EEENS7_ILi96EEEEEELi96ENS_6half_tEfNS_4arch4Sm90ELb1ELb0ELb1ELb0ELb1ELb0ELb0ELb0ELb1ELb1ELb1ELb0EEENS1_21CollectiveEpilogueFwdINS6_IJSA_SC_SB_EEES9_SE_SG_Li384ELb0ELb1ELb1ELb0EEENS1_19SingleTileSchedulerILb0ELb1ELb1ELi192EEEEEEEEEvNT_6ParamsE:
        /* <DEDUP_REMOVED lines=45> */
.L_x_11924:
        /* <DEDUP_REMOVED lines=22> */
.L_x_11925:
        /* <DEDUP_REMOVED lines=18> */
.L_x_11926:
        /* <DEDUP_REMOVED lines=22> */
.L_x_11927:
        /* <DEDUP_REMOVED lines=23> */
.L_x_11928:
        /* <DEDUP_REMOVED lines=11> */
.L_x_11931:
        /* <DEDUP_REMOVED lines=24> */
[----:B------:R-:W1:Y:S01]  /*0a50*/  S2UR UR42, SR_CTAID.X ;  /* 0x00000000002a79c3 */ /* 0x000e620000002500 */
        /* <DEDUP_REMOVED lines=15> */
[----:B-1----:R-:W-:-:S04]  /*0b50*/  UIMAD UR42, UR42, 0xc0, URZ ;  /* 0x000000c02a2a78a4 */ /* 0x002fc8000f8e023f */
[----:B------:R-:W-:Y:S02]  /*0b60*/  @UP1 UIADD3 UR4, UR42, 0xbf, URZ ;  /* 0x000000bf2a041890 */ /* 0x000fe4000fffe03f */
[----:B------:R-:W-:Y:S02]  /*0b70*/  UIADD3 UR6, UR42, 0xbf, URZ ;  /* 0x000000bf2a067890 */ /* 0x000fe4000fffe03f */
[----:B------:R-:W-:Y:S02]  /*0b80*/  UIMAD.WIDE.U32 UR4, UR4, UR5, URZ ;  /* 0x00000005040472a5 */ /* 0x000fe4000f8e003f */
[----:B------:R-:W-:Y:S02]  /*0b90*/  UIMAD UR4, UR40, UR8, 0x7f ;  /* 0x0000007f280474a4 */ /* 0x000fe4000f8e0208 */
[----:B------:R-:W-:Y:S02]  /*0ba0*/  @UP1 USHF.R.U32.HI UR6, URZ, UR10, UR5 ;  /* 0x0000000a3f061299 */ /* 0x000fe40008011605 */
[----:B------:R-:W-:-:S02]  /*0bb0*/  USHF.R.S32.HI UR5, URZ, 0x1f, UR4 ;  /* 0x0000001f3f057899 */ /* 0x000fc40008011404 */
        /* <DEDUP_REMOVED lines=10> */
[----:B------:R-:W-:Y:S02]  /*0c60*/  UISETP.GE.AND UP1, UPT, UR10, 0x1, UPT ;  /* 0x000000010a00788c */ /* 0x000fe4000bf26270 */
[----:B------:R-:W-:-:S04]  /*0c70*/  ULOP3.LUT UR7, UR9, 0xffff, URZ, 0xc0, !UPT ;  /* 0x0000ffff09077892 */ /* 0x000fc8000f8ec03f */
[----:B------:R-:W-:-:S03]  /*0c80*/  PLOP3.LUT P0, PT, PT, PT, UP1, 0x80, 0x0 ;  /* 0x000000000000781c */ /* 0x000fc60003f0f018 */
[----:B------:R-:W-:-:S10]  /*0c90*/  @!UP0 ULDC UR11, c[0x0][0x9f0] ;  /* 0x00027c00000b8ab9 */ /* 0x000fd40000000800 */
[----:B------:R-:W-:Y:S05]  /*0ca0*/  @!P0 BRA `(.L_x_11933) ;  /* 0x0000000000848947 */ /* 0x000fea0003800000 */
[----:B------:R-:W-:Y:S01]  /*0cb0*/  IMAD.U32 R3, RZ, RZ, UR11 ;  /* 0x0000000bff037e24 */ /* 0x000fe2000f8e00ff */
[----:B------:R-:W-:Y:S01]  /*0cc0*/  UIADD3 UR6, UR11, -0x1, UR10 ;  /* 0xffffffff0b067890 */ /* 0x000fe2000fffe00a */
[----:B------:R-:W-:-:S03]  /*0cd0*/  UMOV UR4, URZ ;  /* 0x0000003f00047c82 */ /* 0x000fc60008000000 */
[-C--:B------:R-:W-:Y:S02]  /*0ce0*/  IABS R0, R3.reuse ;  /* 0x0000000300007213 */ /* 0x080fe40000000000 */
[----:B------:R-:W-:Y:S01]  /*0cf0*/  IMAD.U32 R4, RZ, RZ, UR6 ;  /* 0x00000006ff047e24 */ /* 0x000fe2000f8e00ff */
[----:B------:R-:W-:Y:S01]  /*0d00*/  IABS R5, R3 ;  /* 0x0000000300057213 */ /* 0x000fe20000000000 */
[----:B------:R-:W-:Y:S01]  /*0d10*/  ULOP3.LUT UR6, UR6, UR11, URZ, 0x3c, !UPT ;  /* 0x0000000b06067292 */ /* 0x000fe2000f8e3c3f */
[----:B------:R-:W-:Y:S02]  /*0d20*/  R2UR UR12, R0 ;  /* 0x00000000000c72ca */ /* 0x000fe400000e0000 */
[----:B------:R-:W-:-:S05]  /*0d30*/  IABS R4, R4 ;  /* 0x0000000400047213 */ /* 0x000fca0000000000 */
[----:B------:R-:W-:-:S05]  /*0d40*/  IMAD.MOV.U32 R3, RZ, RZ, R4 ;  /* 0x000000ffff037224 */ /* 0x000fca00078e0004 */
[----:B------:R-:W-:Y:S01]  /*0d50*/  R2UR UR9, R3 ;  /* 0x00000000030972ca */ /* 0x000fe200000e0000 */
[----:B------:R-:W1:Y:S08]  /*0d60*/  I2F.RP R0, UR12 ;  /* 0x0000000c00007d06 */ /* 0x000e700008209400 */
[----:B-1----:R-:W0:Y:S02]  /*0d70*/  MUFU.RCP R0, R0 ;  /* 0x0000000000007308 */ /* 0x002e240000001000 */
        /* <DEDUP_REMOVED lines=20> */
.L_x_11933:
[----:B------:R-:W-:Y:S01]  /*0ec0*/  UIMAD UR5, UR7, UR4, URZ ;  /* 0x00000004070572a4 */ /* 0x000fe2000f8e023f */
[----:B------:R-:W-:Y:S01]  /*0ed0*/  IMAD.U32 R0, RZ, RZ, UR10 ;  /* 0x0000000aff007e24 */ /* 0x000fe2000f8e00ff */
[----:B------:R-:W-:Y:S01]  /*0ee0*/  MOV R3, UR4 ;  /* 0x0000000400037c02 */ /* 0x000fe20008000f00 */
[----:B------:R-:W-:Y:S01]  /*0ef0*/  VIADD R17, R6, 0xffffff80 ;  /* 0xffffff8006117836 */ /* 0x000fe20000000000 */
[----:B------:R-:W-:Y:S01]  /*0f00*/  PLOP3.LUT P0, PT, PT, PT, PT, 0x80, 0x0 ;  /* 0x000000000000781c */ /* 0x000fe20003f0f070 */
[----:B0-----:R-:W-:Y:S01]  /*0f10*/  IMAD.MOV.U32 R2, RZ, RZ, RZ ;  /* 0x000000ffff027224 */ /* 0x001fe200078e00ff */
        /* <DEDUP_REMOVED lines=43> */
[----:B------:R-:W-:Y:S02]  /*11d0*/  MOV R16, UR7 ;  /* 0x0000000700107c02 */ /* 0x000fe40008000f00 */
        /* <DEDUP_REMOVED lines=27> */
.L_x_11935:
[----:B------:R-:W-:-:S04]  /*1390*/  SHF.L.U32 R0, RZ, 0x1f, RZ ;  /* 0x0000001fff007819 */ /* 0x000fc800000006ff */
[----:B------:R-:W0:Y:S02]  /*13a0*/  SYNCS.PHASECHK.TRANS64.TRYWAIT P0, [UR38+0x2d800], R0 ;  /* 0x02d80000ff0075a7 */ /* 0x000e240008000166 */
[----:B0-----:R-:W-:Y:S05]  /*13b0*/  @!P0 BRA `(.L_x_11936) ;  /* 0x000000e8001c8947 */ /* 0x001fea0003800000 */
.L_x_12021:
[----:B------:R-:W2:Y:S02]  /*13c0*/  LDL R2, [R1+0xc] ;  /* 0x00000c0001027983 */ /* 0x000ea40000100800 */
[----:B--2---:R-:W-:-:S13]  /*13d0*/  R2UR UR4, R2 ;  /* 0x00000000020472ca */ /* 0x004fda00000e0000 */
[----:B------:R-:W-:-:S06]  /*13e0*/  ULOP3.LUT UR4, UR4, 0x1, URZ, 0xfc, !UPT ;  /* 0x0000000104047892 */ /* 0x000fcc000f8efc3f */
[----:B------:R-:W-:-:S05]  /*13f0*/  IMAD.U32 R2, RZ, RZ, UR4 ;  /* 0x00000004ff027e24 */ /* 0x000fca000f8e00ff */
[----:B------:R-:W-:-:S13]  /*1400*/  ISETP.NE.AND P0, PT, R2, 0x3, PT ;  /* 0x000000030200780c */ /* 0x000fda0003f05270 */
[----:B------:R-:W-:Y:S05]  /*1410*/  @!P0 BRA `(.L_x_11937) ;  /* 0x0000000000048947 */ /* 0x000fea0003800000 */
[----:B------:R-:W-:Y:S01]  /*1420*/  BPT.TRAP 0x1 ;  /* 0x000000040000795c */ /* 0x000fe20000300000 */
.L_x_11937:
[----:B------:R1:W2:Y:S01]  /*1430*/  SYNCS.PHASECHK.TRANS64.TRYWAIT P1, [UR38+0x2d830], R0 ;  /* 0x02d83000ff0075a7 */ /* 0x0002a20008020166 */
[----:B------:R-:W-:Y:S05]  /*1440*/  @!P0 BRA `(.L_x_11938) ;  /* 0x0000000000048947 */ /* 0x000fea0003800000 */
[----:B------:R-:W-:Y:S01]  /*1450*/  BPT.TRAP 0x1 ;  /* 0x000000040000795c */ /* 0x000fe20000300000 */
.L_x_11938:
[----:B------:R-:W-:-:S05]  /*1460*/  IMAD.U32 R6, RZ, RZ, UR43 ;  /* 0x0000002bff067e24 */ /* 0x000fca000f8e00ff */
[----:B------:R-:W-:Y:S01]  /*1470*/  LOP3.LUT R6, R6, 0x10000, RZ, 0xfc, !PT ;  /* 0x0001000006067812 */ /* 0x000fe200078efcff */
[----:B--2---:R-:W-:Y:S06]  /*1480*/  @P1 BRA `(.L_x_11939) ;  /* 0x0000000000081947 */ /* 0x004fec0003800000 */
[----:B------:R-:W2:Y:S02]  /*1490*/  SYNCS.PHASECHK.TRANS64.TRYWAIT P1, [UR38+0x2d830], R0 ;  /* 0x02d83000ff0075a7 */ /* 0x000ea40008020166 */
[----:B--2---:R-:W-:Y:S05]  /*14a0*/  @!P1 BRA `(.L_x_11940) ;  /* 0x000000e400f89947 */ /* 0x004fea0003800000 */
.L_x_11939:
        /* <DEDUP_REMOVED lines=14> */
[----:B------:R-:W-:Y:S01]  /*1590*/  UMOV UR5, UR17 ;  /* 0x0000001100057c82 */ /* 0x000fe20008000000 */
        /* <DEDUP_REMOVED lines=10> */
[----:B------:R-:W-:Y:S01]  /*1640*/  UIADD3 UR6, UR60, 0x202, URZ ;  /* 0x000002023c067890 */ /* 0x000fe2000fffe03f */
[----:B------:R-:W-:Y:S01]  /*1650*/  UMOV UR4, UR16 ;  /* 0x0000001000047c82 */ /* 0x000fe20008000000 */
[----:B------:R-:W-:Y:S01]  /*1660*/  UIADD3 UR20, UR24, 0x600, URZ ;  /* 0x0000060018147890 */ /* 0x000fe2000fffe03f */
[----:B------:R-:W-:Y:S01]  /*1670*/  UMOV UR21, 0x80000020 ;  /* 0x8000002000157882 */ /* 0x000fe20000000000 */
[----:B------:R-:W-:Y:S01]  /*1680*/  UIADD3 UR24, UR24, 0x602, URZ ;  /* 0x0000060218187890 */ /* 0x000fe2000fffe03f */
        /* <DEDUP_REMOVED lines=27> */
.L_x_11941:
[----:B------:R-:W-:Y:S01]  /*1840*/  LOP3.LUT R90, R90, 0xffffff80, RZ, 0xc0, !PT ;  /* 0xffffff805a5a7812 */ /* 0x000fe200078ec0ff */
[----:B------:R-:W-:Y:S01]  /*1850*/  ULDC UR10, c[0x0][0x9d8] ;  /* 0x00027600000a7ab9 */ /* 0x000fe20000000800 */
[----:B------:R-:W-:-:S04]  /*1860*/  IMAD.HI R10, R22, 0x55555556, RZ ;  /* 0x55555556160a7827 */ /* 0x000fc800078e02ff */
[----:B------:R-:W-:Y:S01]  /*1870*/  FMUL.FTZ R88, R28, UR10 ;  /* 0x0000000a1c587c20 */ /* 0x000fe20008410000 */
[----:B------:R-:W-:Y:S01]  /*1880*/  LEA.HI R28, R18, R17, RZ, 0x2 ;  /* 0x00000011121c7211 */ /* 0x000fe200078f10ff */
[----:B01----:R-:W-:Y:S01]  /*1890*/  FMUL.FTZ R0, R27, UR10 ;  /* 0x0000000a1b007c20 */ /* 0x003fe20008410000 */
[----:B------:R-:W-:Y:S01]  /*18a0*/  IMAD.IADD R90, R17, 0x1, -R90 ;  /* 0x00000001115a7824 */ /* 0x000fe200078e0a5a */
[----:B------:R-:W-:Y:S01]  /*18b0*/  LEA.HI R27, R10, R10, RZ, 0x1 ;  /* 0x0000000a0a1b7211 */ /* 0x000fe200078f08ff */
[----:B------:R-:W-:Y:S01]  /*18c0*/  UISETP.NE.AND UP0, UPT, UR41, URZ, UPT ;  /* 0x0000003f2900728c */ /* 0x000fe2000bf05270 */
[----:B------:R-:W-:Y:S01]  /*18d0*/  LOP3.LUT R28, R28, 0xfffffffc, RZ, 0xc0, !PT ;  /* 0xfffffffc1c1c7812 */ /* 0x000fe200078ec0ff */
[----:B------:R-:W-:Y:S01]  /*18e0*/  FMUL.FTZ R89, R29, UR10 ;  /* 0x0000000a1d597c20 */ /* 0x000fe20008410000 */
[----:B------:R-:W-:Y:S01]  /*18f0*/  SHF.R.S32.HI R11, RZ, 0x1f, R90 ;  /* 0x0000001fff0b7819 */ /* 0x000fe2000001145a */
[----:B------:R-:W-:Y:S01]  /*1900*/  IMAD R22, R27, -0x3, R22 ;  /* 0xfffffffd1b167824 */ /* 0x000fe200078e0216 */
[----:B------:R-:W-:Y:S01]  /*1910*/  IADD3 R28, R17, -R28, RZ ;  /* 0x8000001c111c7210 */ /* 0x000fe20007ffe0ff */
[----:B------:R-:W-:Y:S01]  /*1920*/  FMUL.FTZ R13, R24, UR10 ;  /* 0x0000000a180d7c20 */ /* 0x000fe20008410000 */
[-C--:B------:R-:W-:Y:S01]  /*1930*/  LEA.HI R20, R11, R90.reuse, RZ, 0x2 ;  /* 0x0000005a0b147211 */ /* 0x080fe200078f10ff */
[----:B------:R-:W-:Y:S01]  /*1940*/  FMUL.FTZ R14, R25, UR10 ;  /* 0x0000000a190e7c20 */ /* 0x000fe20008410000 */
[----:B------:R-:W-:Y:S01]  /*1950*/  LEA.HI R11, R11, R90, RZ, 0x5 ;  /* 0x0000005a0b0b7211 */ /* 0x000fe200078f28ff */
[----:B------:R-:W-:Y:S01]  /*1960*/  FMUL.FTZ R9, R39, UR10 ;  /* 0x0000000a27097c20 */ /* 0x000fe20008410000 */
[--C-:B------:R-:W-:Y:S01]  /*1970*/  SHF.R.S32.HI R10, RZ, 0x2, R20.reuse ;  /* 0x00000002ff0a7819 */ /* 0x100fe20000011414 */
[----:B------:R-:W-:Y:S01]  /*1980*/  @UP0 ULDC UR4, c[0x0][0x44c] ;  /* 0x0001130000040ab9 */ /* 0x000fe20000000800 */
[----:B------:R-:W-:Y:S01]  /*1990*/  SHF.R.S32.HI R15, RZ, 0x1f, R20 ;  /* 0x0000001fff0f7819 */ /* 0x000fe20000011414 */
[----:B------:R-:W-:Y:S01]  /*19a0*/  @UP0 ULDC UR5, c[0x0][0x450] ;  /* 0x0001140000050ab9 */ /* 0x000fe20000000800 */
[----:B------:R-:W-:Y:S01]  /*19b0*/  SHF.R.S32.HI R11, RZ, 0x5, R11 ;  /* 0x00000005ff0b7819 */ /* 0x000fe2000001140b */
[----:B------:R-:W-:Y:S01]  /*19c0*/  FMUL.FTZ R12, R38, UR10 ;  /* 0x0000000a260c7c20 */ /* 0x000fe20008410000 */
[----:B------:R-:W-:Y:S01]  /*19d0*/  LEA.HI R15, R15, R10, RZ, 0x3 ;  /* 0x0000000a0f0f7211 */ /* 0x000fe200078f18ff */
[----:B------:R-:W-:Y:S01]  /*19e0*/  FMUL.FTZ R38, R45, UR10 ;  /* 0x0000000a2d267c20 */ /* 0x000fe20008410000 */
[----:B------:R-:W-:Y:S01]  /*19f0*/  LEA R29, R11, UR42, 0x4 ;  /* 0x0000002a0b1d7c11 */ /* 0x000fe2000f8e20ff */
[----:B------:R-:W-:Y:S01]  /*1a00*/  FMUL.FTZ R45, R52, UR10 ;  /* 0x0000000a342d7c20 */ /* 0x000fe20008410000 */
[----:B------:R-:W-:Y:S01]  /*1a10*/  LOP3.LUT R15, R15, 0xfffffff8, RZ, 0xc0, !PT ;  /* 0xfffffff80f0f7812 */ /* 0x000fe200078ec0ff */
[----:B------:R-:W0:Y:S01]  /*1a20*/  MUFU.TANH R13, R13 ;  /* 0x0000000d000d7308 */ /* 0x000e220000002400 */
[----:B------:R-:W-:Y:S01]  /*1a30*/  LEA.HI R11, R28, R28, RZ, 0x1 ;  /* 0x0000001c1c0b7211 */ /* 0x000fe200078f08ff */
[----:B------:R-:W-:Y:S01]  /*1a40*/  FMUL.FTZ R5, R34, UR10 ;  /* 0x0000000a22057c20 */ /* 0x000fe20008410000 */
[----:B------:R-:W-:Y:S01]  /*1a50*/  IADD3 R15, R29, R10, -R15 ;  /* 0x0000000a1d0f7210 */ /* 0x000fe20007ffe80f */
[----:B------:R-:W-:Y:S01]  /*1a60*/  ULDC UR7, c[0x0][0x288] ;  /* 0x0000a20000077ab9 */ /* 0x000fe20000000800 */
[----:B------:R-:W-:Y:S01]  /*1a70*/  LOP3.LUT R11, R11, 0x1ffffffe, RZ, 0xc0, !PT ;  /* 0x1ffffffe0b0b7812 */ /* 0x000fe200078ec0ff */
[----:B------:R-:W-:Y:S01]  /*1a80*/  FMUL.FTZ R34, R59, UR10 ;  /* 0x0000000a3b227c20 */ /* 0x000fe20008410000 */
[----:B------:R-:W-:Y:S01]  /*1a90*/  PLOP3.LUT P1, PT, PT, PT, UP0, 0x80, 0x0 ;  /* 0x000000000000781c */ /* 0x000fe20003f2f008 */
[----:B------:R-:W-:Y:S01]  /*1aa0*/  IMAD R15, R22, 0x40, R15 ;  /* 0x00000040160f7824 */ /* 0x000fe200078e020f */
[----:B------:R-:W-:Y:S01]  /*1ab0*/  PLOP3.LUT P2, PT, PT, PT, UP0, 0x80, 0x0 ;  /* 0x000000000000781c */ /* 0x000fe20003f4f008 */
[----:B------:R-:W-:Y:S01]  /*1ac0*/  IMAD.IADD R10, R28, 0x1, -R11 ;  /* 0x000000011c0a7824 */ /* 0x000fe200078e0a0b */
[----:B------:R-:W1:Y:S01]  /*1ad0*/  MUFU.TANH R14, R14 ;  /* 0x0000000e000e7308 */ /* 0x000e620000002400 */
[----:B------:R-:W-:Y:S01]  /*1ae0*/  FMUL.FTZ R4, R30, UR10 ;  /* 0x0000000a1e047c20 */ /* 0x000fe20008410000 */
[----:B------:R-:W-:Y:S01]  /*1af0*/  FMUL.FTZ R30, R32, UR10 ;  /* 0x0000000a201e7c20 */ /* 0x000fe20008410000 */
[----:B------:R-:W-:-:S02]  /*1b00*/  IMAD R10, R10, 0x8, R15 ;  /* 0x000000080a0a7824 */ /* 0x000fc400078e020f */
[----:B------:R-:W-:Y:S01]  /*1b10*/  FMUL.FTZ R3, R31, UR10 ;  /* 0x0000000a1f037c20 */ /* 0x000fe20008410000 */
[----:B------:R-:W-:Y:S01]  /*1b20*/  FMUL.FTZ R31, R33, UR10 ;  /* 0x0000000a211f7c20 */ /* 0x000fe20008410000 */
[----:B------:R-:W-:Y:S01]  /*1b30*/  FMUL.FTZ R57, R57, UR10 ;  /* 0x0000000a39397c20 */ /* 0x000fe20008410000 */
[----:B------:R-:W-:Y:S01]  /*1b40*/  IMAD.MOV.U32 R15, RZ, RZ, R10 ;  /* 0x000000ffff0f7224 */ /* 0x000fe200078e000a */
[----:B------:R-:W2:Y:S01]  /*1b50*/  MUFU.TANH R88, R88 ;  /* 0x0000005800587308 */ /* 0x000ea20000002400 */
[----:B------:R-:W-:Y:S01]  /*1b60*/  @P1 IMAD.HI.U32 R11, R10, UR4, RZ ;  /* 0x000000040a0b1c27 */ /* 0x000fe2000f8e00ff */
[----:B------:R-:W-:-:S03]  /*1b70*/  UMOV UR4, 0xffffff80 ;  /* 0xffffff8000047882 */ /* 0x000fc60000000000 */
[----:B------:R-:W-:Y:S01]  /*1b80*/  FMUL.FTZ R32, R36, UR10 ;  /* 0x0000000a24207c20 */ /* 0x000fe20008410000 */
[----:B------:R-:W-:Y:S01]  /*1b90*/  UIMAD UR4, UR39, UR4, 0x80 ;  /* 0x00000080270474a4 */ /* 0x000fe2000f8e0204 */
[----:B------:R-:W-:Y:S01]  /*1ba0*/  FMUL.FTZ R19, R42, UR10 ;  /* 0x0000000a2a137c20 */ /* 0x000fe20008410000 */
[----:B------:R-:W-:Y:S01]  /*1bb0*/  @P2 SHF.R.U32.HI R15, RZ, UR5, R11 ;  /* 0x00000005ff0f2c19 */ /* 0x000fe2000801160b */
[----:B------:R-:W-:Y:S01]  /*1bc0*/  ULDC UR5, c[0x0][0x2f0] ;  /* 0x0000bc0000057ab9 */ /* 0x000fe20000000800 */
[----:B------:R-:W-:Y:S01]  /*1bd0*/  UIADD3 UR6, UR4, 0x1, URZ ;  /* 0x0000000104067890 */ /* 0x000fe2000fffe03f */
[----:B------:R-:W-:Y:S01]  /*1be0*/  LOP3.LUT R11, R20, 0x7ffffffc, RZ, 0xc0, !PT ;  /* 0x7ffffffc140b7812 */ /* 0x000fe200078ec0ff */
[----:B------:R-:W-:Y:S01]  /*1bf0*/  UIMAD UR4, UR40, UR5, UR4 ;  /* 0x00000005280472a4 */ /* 0x000fe2000f8e0204 */
[----:B------:R-:W3:Y:S01]  /*1c00*/  SHFL.IDX PT, R22, R15, RZ, 0x1c1f ;  /* 0x001c1fff0f167589 */ /* 0x000ee200000e0000 */
[----:B------:R-:W-:Y:S01]  /*1c10*/  IMAD.U32 R39, RZ, RZ, UR5 ;  /* 0x00000005ff277e24 */ /* 0x000fe2000f8e00ff */
[----:B------:R-:W-:Y:S01]  /*1c20*/  IADD3 R11, R90, -R11, RZ ;  /* 0x8000000b5a0b7210 */ /* 0x000fe20007ffe0ff */
[----:B------:R-:W-:Y:S01]  /*1c30*/  IMAD.U32 R20, RZ, RZ, UR6 ;  /* 0x00000006ff147e24 */ /* 0x000fe2000f8e00ff */
[----:B------:R-:W4:Y:S01]  /*1c40*/  MUFU.TANH R89, R89 ;  /* 0x0000005900597308 */ /* 0x000f220000002400 */
[----:B------:R-:W-:-:S02]  /*1c50*/  IMAD.U32 R52, RZ, RZ, UR4 ;  /* 0x00000004ff347e24 */ /* 0x000fc4000f8e00ff */
[----:B------:R-:W-:Y:S01]  /*1c60*/  FMUL.FTZ R29, R58, UR10 ;  /* 0x0000000a3a1d7c20 */ /* 0x000fe20008410000 */
[----:B------:R-:W-:Y:S02]  /*1c70*/  IMAD R20, R11, -0x2, R20 ;  /* 0xfffffffe0b147824 */ /* 0x000fe400078e0214 */
[----:B------:R-:W-:Y:S01]  /*1c80*/  FMUL.FTZ R33, R37, UR10 ;  /* 0x0000000a25217c20 */ /* 0x000fe20008410000 */
[----:B------:R-:W-:Y:S02]  /*1c90*/  IMAD R52, R11, -0x2, R52 ;  /* 0xfffffffe0b347824 */ /* 0x000fe400078e0234 */
[----:B------:R-:W-:Y:S01]  /*1ca0*/  FMUL.FTZ R8, R35, UR10 ;  /* 0x0000000a23087c20 */ /* 0x000fe20008410000 */
[----:B------:R-:W-:Y:S01]  /*1cb0*/  IMAD R20, R39, UR40, R20 ;  /* 0x0000002827147c24 */ /* 0x000fe2000f8e0214 */
[----:B------:R-:W-:Y:S01]  /*1cc0*/  MUFU.TANH R30, R30 ;  /* 0x0000001e001e7308 */ /* 0x000fe20000002400 */
[----:B------:R-:W-:Y:S01]  /*1cd0*/  FMUL.FTZ R35, R40, UR10 ;  /* 0x0000000a28237c20 */ /* 0x000fe20008410000 */
[----:B------:R-:W-:Y:S01]  /*1ce0*/  FMUL.FTZ R56, R56, UR10 ;  /* 0x0000000a38387c20 */ /* 0x000fe20008410000 */
[----:B------:R-:W-:-:S02]  /*1cf0*/  VIADD R59, R20, -UR7 ;  /* 0x80000007143b7c36 */ /* 0x000fc40008000000 */
        /* <DEDUP_REMOVED lines=8> */
[----:B---3--:R-:W-:Y:S01]  /*1d80*/  VIADDMNMX R59, R22, R59, R52, PT ;  /* 0x0000003b163b7246 */ /* 0x008fe20003800134 */
[----:B------:R-:W-:Y:S01]  /*1d90*/  FMUL.FTZ R47, R48, UR10 ;  /* 0x0000000a302f7c20 */ /* 0x000fe20008410000 */
[----:B------:R-:W-:Y:S01]  /*1da0*/  FMUL.FTZ R23, R46, UR10 ;  /* 0x0000000a2e177c20 */ /* 0x000fe20008410000 */
[----:B------:R-:W-:Y:S01]  /*1db0*/  FMUL.FTZ R46, R49, UR10 ;  /* 0x0000000a312e7c20 */ /* 0x000fe20008410000 */
[C---:B------:R-:W-:Y:S01]  /*1dc0*/  ISETP.GT.AND P1, PT, R59.reuse, RZ, PT ;  /* 0x000000ff3b00720c */ /* 0x040fe20003f24270 */
[----:B------:R1:W-:Y:S01]  /*1dd0*/  MUFU.TANH R42, R57 ;  /* 0x00000039002a7308 */ /* 0x0003e20000002400 */
[C---:B------:R-:W-:Y:S01]  /*1de0*/  ISETP.GT.AND P2, PT, R59.reuse, 0x1, PT ;  /* 0x000000013b00780c */ /* 0x040fe20003f44270 */
[----:B------:R-:W-:Y:S01]  /*1df0*/  FMUL.FTZ R2, R26, UR10 ;  /* 0x0000000a1a027c20 */ /* 0x000fe20008410000 */
[----:B------:R-:W-:Y:S01]  /*1e00*/  ISETP.GT.AND P3, PT, R59, 0x8, PT ;  /* 0x000000083b00780c */ /* 0x000fe20003f64270 */
[----:B------:R-:W-:Y:S01]  /*1e10*/  FMUL.FTZ R26, R51, UR10 ;  /* 0x0000000a331a7c20 */ /* 0x000fe20008410000 */
[----:B0-----:R-:W-:Y:S01]  /*1e20*/  FSEL R58, R13, -INF , P1 ;  /* 0xff8000000d3a7808 */ /* 0x001fe20000800000 */
[----:B------:R-:W-:Y:S01]  /*1e30*/  FMUL.FTZ R25, R50, UR10 ;  /* 0x0000000a32197c20 */ /* 0x000fe20008410000 */
[----:B------:R-:W-:Y:S01]  /*1e40*/  ISETP.GT.AND P1, PT, R59, 0x9, PT ;  /* 0x000000093b00780c */ /* 0x000fe20003f24270 */
[----:B------:R-:W0:Y:S01]  /*1e50*/  MUFU.TANH R32, R32 ;  /* 0x0000002000207308 */ /* 0x000e220000002400 */
[----:B-1----:R-:W-:Y:S01]  /*1e60*/  FSEL R57, R14, -INF , P2 ;  /* 0xff8000000e397808 */ /* 0x002fe20001000000 */
[----:B------:R-:W-:Y:S01]  /*1e70*/  FMUL.FTZ R60, R60, UR10 ;  /* 0x0000000a3c3c7c20 */ /* 0x000fe20008410000 */
[----:B--2---:R-:W-:Y:S01]  /*1e80*/  FSEL R88, R88, -INF , P3 ;  /* 0xff80000058587808 */ /* 0x004fe20001800000 */
[----:B------:R-:W-:Y:S01]  /*1e90*/  FMUL.FTZ R61, R61, UR10 ;  /* 0x0000000a3d3d7c20 */ /* 0x000fe20008410000 */
[----:B------:R-:W-:Y:S01]  /*1ea0*/  FMNMX.FTZ R13, R58, R57, !PT ;  /* 0x000000393a0d7209 */ /* 0x000fe20007810000 */
[----:B------:R-:W-:Y:S01]  /*1eb0*/  FMUL.FTZ R64, R64, UR10 ;  /* 0x0000000a40407c20 */ /* 0x000fe20008410000 */
[----:B------:R-:W-:Y:S01]  /*1ec0*/  ISETP.GT.AND P2, PT, R59, 0x10, PT ;  /* 0x000000103b00780c */ /* 0x000fe20003f44270 */
[----:B------:R-:W-:Y:S01]  /*1ed0*/  MUFU.TANH R33, R33 ;  /* 0x0000002100217308 */ /* 0x000fe20000002400 */
[----:B----4-:R-:W-:Y:S01]  /*1ee0*/  FSEL R89, R89, -INF , P1 ;  /* 0xff80000059597808 */ /* 0x010fe20000800000 */
[----:B------:R-:W-:Y:S01]  /*1ef0*/  FMUL.FTZ R65, R65, UR10 ;  /* 0x0000000a41417c20 */ /* 0x000fe20008410000 */
[----:B------:R-:W-:Y:S01]  /*1f00*/  FMNMX.FTZ R14, R88, R13, !PT ;  /* 0x0000000d580e7209 */ /* 0x000fe20007810000 */
[----:B------:R-:W-:Y:S01]  /*1f10*/  FMUL.FTZ R68, R68, UR10 ;  /* 0x0000000a44447c20 */ /* 0x000fe20008410000 */
[----:B------:R-:W-:Y:S01]  /*1f20*/  ISETP.GT.AND P1, PT, R59, 0x11, PT ;  /* 0x000000113b00780c */ /* 0x000fe20003f24270 */
[----:B------:R-:W-:Y:S01]  /*1f30*/  FMUL.FTZ R69, R69, UR10 ;  /* 0x0000000a45457c20 */ /* 0x000fe20008410000 */
[----:B------:R-:W-:Y:S01]  /*1f40*/  FMNMX.FTZ R13, R89, R14, !PT ;  /* 0x0000000e590d7209 */ /* 0x000fe20007810000 */
[----:B------:R-:W1:Y:S01]  /*1f50*/  MUFU.TANH R35, R35 ;  /* 0x0000002300237308 */ /* 0x000e620000002400 */
[----:B-----5:R-:W-:Y:S01]  /*1f60*/  FSEL R55, R31, -INF , P1 ;  /* 0xff8000001f377808 */ /* 0x020fe20000800000 */
[----:B------:R-:W-:Y:S01]  /*1f70*/  FMUL.FTZ R72, R72, UR10 ;  /* 0x0000000a48487c20 */ /* 0x000fe20008410000 */
[----:B------:R-:W-:Y:S01]  /*1f80*/  ISETP.GT.AND P1, PT, R59, 0x19, PT ;  /* 0x000000193b00780c */ /* 0x000fe20003f24270 */
        /* <DEDUP_REMOVED lines=8> */
[----:B------:R-:W-:Y:S01]  /*2010*/  ULDC UR35, c[0x0][0x988] ;  /* 0x0002620000237ab9 */ /* 0x000fe20000000800 */
[----:B------:R-:W3:Y:S01]  /*2020*/  S2UR UR11, SR_CgaCtaId ;  /* 0x00000000000b79c3 */ /* 0x000ee20000008800 */
[----:B------:R-:W-:Y:S01]  /*2030*/  UIADD3 UR4, UR38, 0x2d840, URZ ;  /* 0x0002d84026047890 */ /* 0x000fe2000fffe03f */
[----:B------:R-:W-:Y:S01]  /*2040*/  R2UR UR15, R142 ;  /* 0x000000008e0f72ca */ /* 0x000fe200000e0000 */
[----:B------:R-:W-:Y:S01]  /*2050*/  MUFU.TANH R36, R36 ;  /* 0x0000002400247308 */ /* 0x000fe20000002400 */
[----:B--2---:R-:W-:Y:S01]  /*2060*/  FSEL R56, R30, -INF , P2 ;  /* 0xff8000001e387808 */ /* 0x004fe20001000000 */
[----:B------:R-:W-:Y:S01]  /*2070*/  @UP0 ULDC UR14, c[0x0][0x450] ;  /* 0x00011400000e0ab9 */ /* 0x000fe20000000800 */
[----:B------:R-:W-:Y:S01]  /*2080*/  ISETP.GT.AND P2, PT, R59, 0x18, PT ;  /* 0x000000183b00780c */ /* 0x000fe20003f44270 */
[----:B------:R-:W-:Y:S01]  /*2090*/  UIMAD UR5, UR40, UR5, -UR7 ;  /* 0x00000005280572a4 */ /* 0x000fe2000f8e0a07 */
[----:B------:R-:W-:Y:S01]  /*20a0*/  FMNMX.FTZ R14, R56, R13, !PT ;  /* 0x0000000d380e7209 */ /* 0x000fe20007810000 */
[----:B------:R-:W-:Y:S01]  /*20b0*/  UIADD3 UR39, UR39, -0x2, URZ ;  /* 0xfffffffe27277890 */ /* 0x000fe2000fffe03f */
[----:B0-----:R-:W-:Y:S01]  /*20c0*/  FSEL R54, R32, -INF , P2 ;  /* 0xff80000020367808 */ /* 0x001fe20001000000 */
[----:B------:R-:W0:Y:S01]  /*20d0*/  MUFU.TANH R37, R37 ;  /* 0x0000002500257308 */ /* 0x000e220000002400 */
[----:B------:R-:W-:Y:S01]  /*20e0*/  FMNMX.FTZ R13, R55, R14, !PT ;  /* 0x0000000e370d7209 */ /* 0x000fe20007810000 */
[----:B------:R-:W-:Y:S01]  /*20f0*/  UMOV UR6, URZ ;  /* 0x0000003f00067c82 */ /* 0x000fe20008000000 */
[----:B------:R-:W-:-:S02]  /*2100*/  ISETP.GT.AND P2, PT, R59, 0x20, PT ;  /* 0x000000203b00780c */ /* 0x000fc40003f44270 */
[----:B------:R-:W-:Y:S02]  /*2110*/  CS2R R134, SRZ ;  /* 0x0000000000867805 */ /* 0x000fe4000001ff00 */
[----:B------:R-:W-:Y:S02]  /*2120*/  FMNMX.FTZ R14, R54, R13, !PT ;  /* 0x0000000d360e7209 */ /* 0x000fe40007810000 */
[----:B------:R-:W-:Y:S02]  /*2130*/  CS2R R132, SRZ ;  /* 0x0000000000847805 */ /* 0x000fe4000001ff00 */
[----:B-1----:R-:W-:Y:S01]  /*2140*/  FSEL R51, R35, -INF , P2 ;  /* 0xff80000023337808 */ /* 0x002fe20001000000 */
[----:B------:R-:W1:Y:S01]  /*2150*/  MUFU.TANH R38, R38 ;  /* 0x0000002600267308 */ /* 0x000e620000002400 */
[----:B------:R-:W-:Y:S02]  /*2160*/  ISETP.GT.AND P2, PT, R59, 0x28, PT ;  /* 0x000000283b00780c */ /* 0x000fe40003f44270 */
[----:B------:R-:W-:-:S02]  /*2170*/  CS2R R130, SRZ ;  /* 0x0000000000827805 */ /* 0x000fc4000001ff00 */
[----:B------:R-:W-:Y:S02]  /*2180*/  CS2R R128, SRZ ;  /* 0x0000000000807805 */ /* 0x000fe4000001ff00 */
[----:B------:R-:W-:Y:S01]  /*2190*/  CS2R R126, SRZ ;  /* 0x00000000007e7805 */ /* 0x000fe2000001ff00 */
[----:B---3--:R-:W-:Y:S01]  /*21a0*/  UPRMT UR4, UR11, 0x654, UR4 ;  /* 0x000006540b047896 */ /* 0x008fe20008000004 */
[----:B------:R-:W-:Y:S02]  /*21b0*/  CS2R R124, SRZ ;  /* 0x00000000007c7805 */ /* 0x000fe4000001ff00 */
[----:B------:R-:W-:Y:S01]  /*21c0*/  CS2R R122, SRZ ;  /* 0x00000000007a7805 */ /* 0x000fe2000001ff00 */
[----:B------:R2:W-:Y:S01]  /*21d0*/  MUFU.TANH R44, R53 ;  /* 0x00000035002c7308 */ /* 0x0005e20000002400 */
[----:B0-----:R-:W-:Y:S02]  /*21e0*/  FSEL R49, R37, -INF , P2 ;  /* 0xff80000025317808 */ /* 0x001fe40001000000 */
[----:B------:R-:W-:-:S02]  /*21f0*/  CS2R R120, SRZ ;  /* 0x0000000000787805 */ /* 0x000fc4000001ff00 */
[----:B------:R-:W-:Y:S02]  /*2200*/  ISETP.GT.AND P2, PT, R59, 0x30, PT ;  /* 0x000000303b00780c */ /* 0x000fe40003f44270 */
[----:B------:R-:W-:Y:S02]  /*2210*/  CS2R R118, SRZ ;  /* 0x0000000000767805 */ /* 0x000fe4000001ff00 */
[----:B------:R-:W-:Y:S01]  /*2220*/  CS2R R116, SRZ ;  /* 0x0000000000747805 */ /* 0x000fe2000001ff00 */
[----:B------:R-:W-:Y:S01]  /*2230*/  SYNCS.ARRIVE.TRANS64.RED.A1T0 RZ, [UR4], RZ ;  /* 0x000000ffffff79a7 */ /* 0x000fe20008100404 */
[----:B------:R-:W-:Y:S01]  /*2240*/  UMOV UR4, URZ ;  /* 0x0000003f00047c82 */ /* 0x000fe20008000000 */
        /* <DEDUP_REMOVED lines=8> */
[----:B------:R-:W2:Y:S01]  /*22d0*/  MUFU.TANH R46, R46 ;  /* 0x0000002e002e7308 */ /* 0x000ea20000002400 */
[----:B------:R-:W-:-:S02]  /*22e0*/  FMNMX.FTZ R13, R51, R14, !PT ;  /* 0x0000000e330d7209 */ /* 0x000fc40007810000 */
[----:B------:R-:W-:Y:S02]  /*22f0*/  CS2R R108, SRZ ;  /* 0x00000000006c7805 */ /* 0x000fe4000001ff00 */
[----:B------:R-:W-:Y:S02]  /*2300*/  ISETP.GT.AND P1, PT, R59, 0x29, PT ;  /* 0x000000293b00780c */ /* 0x000fe40003f24270 */
[----:B------:R-:W-:Y:S02]  /*2310*/  CS2R R106, SRZ ;  /* 0x00000000006a7805 */ /* 0x000fe4000001ff00 */
[----:B------:R-:W-:Y:S02]  /*2320*/  FMNMX.FTZ R14, R50, R13, !PT ;  /* 0x0000000d320e7209 */ /* 0x000fe40007810000 */
[----:B------:R-:W-:Y:S02]  /*2330*/  CS2R R104, SRZ ;  /* 0x0000000000687805 */ /* 0x000fe4000001ff00 */
[----:B-1----:R-:W-:Y:S01]  /*2340*/  FSEL R48, R38, -INF , P1 ;  /* 0xff80000026307808 */ /* 0x002fe20000800000 */
[----:B------:R-:W1:Y:S01]  /*2350*/  MUFU.TANH R45, R45 ;  /* 0x0000002d002d7308 */ /* 0x000e620000002400 */
        /* <DEDUP_REMOVED lines=10> */
[----:B--2---:R-:W-:Y:S02]  /*2400*/  FSEL R46, R46, -INF , P1 ;  /* 0xff8000002e2e7808 */ /* 0x004fe40000800000 */
[----:B------:R-:W-:Y:S02]  /*2410*/  CS2R R94, SRZ ;  /* 0x00000000005e7805 */ /* 0x000fe4000001ff00 */
[----:B------:R-:W-:Y:S02]  /*2420*/  FMNMX.FTZ R13, R47, R14, !PT ;  /* 0x0000000e2f0d7209 */ /* 0x000fe40007810000 */
[----:B------:R-:W-:Y:S02]  /*2430*/  CS2R R92, SRZ ;  /* 0x00000000005c7805 */ /* 0x000fe4000001ff00 */
[----:B------:R-:W-:Y:S01]  /*2440*/  ISETP.GT.AND P1, PT, R59, 0x39, PT ;  /* 0x000000393b00780c */ /* 0x000fe20003f24270 */
[----:B------:R2:W3:Y:S01]  /*2450*/  MUFU.TANH R40, R61 ;  /* 0x0000003d00287308 */ /* 0x0004e20000002400 */
[----:B-1----:R-:W-:-:S02]  /*2460*/  FSEL R45, R45, -INF , P2 ;  /* 0xff8000002d2d7808 */ /* 0x002fc40001000000 */
[----:B------:R-:W-:Y:S02]  /*2470*/  CS2R R90, SRZ ;  /* 0x00000000005a7805 */ /* 0x000fe4000001ff00 */
[----:B------:R-:W-:Y:S02]  /*2480*/  FMNMX.FTZ R14, R46, R13, !PT ;  /* 0x0000000d2e0e7209 */ /* 0x000fe40007810000 */
[----:B------:R-:W-:Y:S02]  /*2490*/  ISETP.GT.AND P2, PT, R59, 0x40, PT ;  /* 0x000000403b00780c */ /* 0x000fe40003f44270 */
[----:B------:R-:W-:Y:S01]  /*24a0*/  FSEL R44, R44, -INF , P1 ;  /* 0xff8000002c2c7808 */ /* 0x000fe20000800000 */
[----:B------:R1:W4:Y:S01]  /*24b0*/  MUFU.TANH R39, R64 ;  /* 0x0000004000277308 */ /* 0x0003220000002400 */
[----:B------:R-:W-:Y:S01]  /*24c0*/  FMNMX.FTZ R13, R45, R14, !PT ;  /* 0x0000000e2d0d7209 */ /* 0x000fe20007810000 */
[----:B--2---:R-:W2:Y:S01]  /*24d0*/  SHFL.IDX PT, R61, R15, 0x1, 0x1c1f ;  /* 0x003c1f000f3d7f89 */ /* 0x004ea200000e0000 */
[----:B------:R-:W-:-:S02]  /*24e0*/  ISETP.GT.AND P1, PT, R59, 0x41, PT ;  /* 0x000000413b00780c */ /* 0x000fc40003f24270 */
[----:B------:R-:W-:Y:S02]  /*24f0*/  FSEL R43, R43, -INF , P2 ;  /* 0xff8000002b2b7808 */ /* 0x000fe40001000000 */
[----:B------:R-:W-:Y:S01]  /*2500*/  FMNMX.FTZ R14, R44, R13, !PT ;  /* 0x0000000d2c0e7209 */ /* 0x000fe20007810000 */
[----:B------:R-:W5:Y:S01]  /*2510*/  MUFU.TANH R65, R65 ;  /* 0x0000004100417308 */ /* 0x000f620000002400 */
[----:B------:R-:W-:Y:S01]  /*2520*/  ISETP.GT.AND P2, PT, R59, 0x48, PT ;  /* 0x000000483b00780c */ /* 0x000fe20003f44270 */
[----:B-1----:R-:W-:Y:S01]  /*2530*/  FMUL.FTZ R64, R71, UR10 ;  /* 0x0000000a47407c20 */ /* 0x002fe20008410000 */
[----:B------:R-:W-:Y:S02]  /*2540*/  FSEL R42, R42, -INF , P1 ;  /* 0xff8000002a2a7808 */ /* 0x000fe40000800000 */
[----:B------:R-:W-:Y:S02]  /*2550*/  FMNMX.FTZ R13, R43, R14, !PT ;  /* 0x0000000e2b0d7209 */ /* 0x000fe40007810000 */
[----:B------:R-:W-:Y:S01]  /*2560*/  ISETP.GT.AND P1, PT, R59, 0x49, PT ;  /* 0x000000493b00780c */ /* 0x000fe20003f24270 */
[----:B------:R-:W1:Y:S01]  /*2570*/  MUFU.TANH R68, R68 ;  /* 0x0000004400447308 */ /* 0x000e620000002400 */
[----:B0-----:R-:W-:-:S02]  /*2580*/  FSEL R41, R41, -INF , P2 ;  /* 0xff80000029297808 */ /* 0x001fc40001000000 */
[----:B------:R-:W-:Y:S02]  /*2590*/  FMNMX.FTZ R14, R42, R13, !PT ;  /* 0x0000000d2a0e7209 */ /* 0x000fe40007810000 */
[----:B------:R-:W-:Y:S02]  /*25a0*/  ISETP.GT.AND P2, PT, R59, 0x50, PT ;  /* 0x000000503b00780c */ /* 0x000fe40003f44270 */
[----:B---3--:R-:W-:Y:S01]  /*25b0*/  FSEL R40, R40, -INF , P1 ;  /* 0xff80000028287808 */ /* 0x008fe20000800000 */
[----:B------:R0:W3:Y:S01]  /*25c0*/  MUFU.TANH R36, R69 ;  /* 0x0000004500247308 */ /* 0x0000e20000002400 */
[----:B------:R-:W-:Y:S02]  /*25d0*/  FMNMX.FTZ R13, R41, R14, !PT ;  /* 0x0000000e290d7209 */ /* 0x000fe40007810000 */
[----:B------:R-:W-:Y:S02]  /*25e0*/  ISETP.GT.AND P1, PT, R59, 0x51, PT ;  /* 0x000000513b00780c */ /* 0x000fe40003f24270 */
[----:B----4-:R-:W-:-:S02]  /*25f0*/  FSEL R39, R39, -INF , P2 ;  /* 0xff80000027277808 */ /* 0x010fc40001000000 */
[----:B------:R-:W-:Y:S01]  /*2600*/  FMNMX.FTZ R14, R40, R13, !PT ;  /* 0x0000000d280e7209 */ /* 0x000fe20007810000 */
[----:B------:R4:W2:Y:S01]  /*2610*/  MUFU.TANH R35, R72 ;  /* 0x0000004800237308 */ /* 0x0008a20000002400 */
[----:B------:R-:W-:Y:S01]  /*2620*/  ISETP.GT.AND P2, PT, R59, 0x58, PT ;  /* 0x000000583b00780c */ /* 0x000fe20003f44270 */
[----:B0-----:R-:W-:Y:S01]  /*2630*/  FMUL.FTZ R69, R83, UR10 ;  /* 0x0000000a53457c20 */ /* 0x001fe20008410000 */
[----:B-----5:R-:W-:Y:S01]  /*2640*/  FSEL R37, R65, -INF , P1 ;  /* 0xff80000041257808 */ /* 0x020fe20000800000 */
[----:B------:R-:W-:Y:S01]  /*2650*/  FMUL.FTZ R65, R78, UR10 ;  /* 0x0000000a4e417c20 */ /* 0x000fe20008410000 */
[----:B------:R-:W-:Y:S02]  /*2660*/  FMNMX.FTZ R14, R39, R14, !PT ;  /* 0x0000000e270e7209 */ /* 0x000fe40007810000 */
[----:B------:R-:W-:Y:S01]  /*2670*/  ISETP.GT.AND P1, PT, R59, 0x59, PT ;  /* 0x000000593b00780c */ /* 0x000fe20003f24270 */
[----:B------:R0:W5:Y:S01]  /*2680*/  MUFU.TANH R32, R73 ;  /* 0x0000004900207308 */ /* 0x0001620000002400 */
[----:B-1----:R-:W-:Y:S01]  /*2690*/  FSEL R38, R68, -INF , P2 ;  /* 0xff80000044267808 */ /* 0x002fe20001000000 */
[----:B------:R-:W-:Y:S01]  /*26a0*/  FMUL.FTZ R68, R79, UR10 ;  /* 0x0000000a4f447c20 */ /* 0x000fe20008410000 */
[----:B------:R-:W-:Y:S01]  /*26b0*/  FMNMX.FTZ R13, R37, R14, !PT ;  /* 0x0000000e250d7209 */ /* 0x000fe20007810000 */
[----:B----4-:R-:W-:Y:S01]  /*26c0*/  FMUL.FTZ R72, R87, UR10 ;  /* 0x0000000a57487c20 */ /* 0x010fe20008410000 */
[----:B------:R-:W-:-:S02]  /*26d0*/  ISETP.GT.AND P2, PT, R59, 0x60, PT ;  /* 0x000000603b00780c */ /* 0x000fc40003f44270 */
[----:B---3--:R-:W-:Y:S01]  /*26e0*/  FSEL R36, R36, -INF , P1 ;  /* 0xff80000024247808 */ /* 0x008fe20000800000 */
[----:B------:R1:W3:Y:S01]  /*26f0*/  MUFU.TANH R33, R76 ;  /* 0x0000004c00217308 */ /* 0x0002e20000002400 */
[----:B------:R-:W-:Y:S01]  /*2700*/  FMNMX.FTZ R13, R38, R13, !PT ;  /* 0x0000000d260d7209 */ /* 0x000fe20007810000 */
[----:B0-----:R-:W-:Y:S01]  /*2710*/  FMUL.FTZ R73, R62, UR10 ;  /* 0x0000000a3e497c20 */ /* 0x001fe20008410000 */
[----:B------:R-:W-:Y:S01]  /*2720*/  ISETP.GT.AND P1, PT, R59, 0x61, PT ;  /* 0x000000613b00780c */ /* 0x000fe20003f24270 */
[----:B------:R-:W-:Y:S01]  /*2730*/  FMUL.FTZ R62, R70, UR10 ;  /* 0x0000000a463e7c20 */ /* 0x000fe20008410000 */
[----:B--2---:R-:W-:Y:S01]  /*2740*/  FSEL R35, R35, -INF , P2 ;  /* 0xff80000023237808 */ /* 0x004fe20001000000 */
[----:B------:R-:W-:Y:S01]  /*2750*/  FMUL.FTZ R70, R86, UR10 ;  /* 0x0000000a56467c20 */ /* 0x000fe20008410000 */
[----:B------:R-:W-:Y:S01]  /*2760*/  FMNMX.FTZ R14, R36, R13, !PT ;  /* 0x0000000d240e7209 */ /* 0x000fe20007810000 */
[----:B------:R0:W2:Y:S01]  /*2770*/  MUFU.TANH R30, R77 ;  /* 0x0000004d001e7308 */ /* 0x0000a20000002400 */
[----:B------:R-:W-:Y:S01]  /*2780*/  ISETP.GT.AND P2, PT, R59, 0x68, PT ;  /* 0x000000683b00780c */ /* 0x000fe20003f44270 */
[----:B-1----:R-:W-:Y:S01]  /*2790*/  FMUL.FTZ R76, R63, UR10 ;  /* 0x0000000a3f4c7c20 */ /* 0x002fe20008410000 */
[----:B-----5:R-:W-:Y:S01]  /*27a0*/  FSEL R32, R32, -INF , P1 ;  /* 0xff80000020207808 */ /* 0x020fe20000800000 */
[----:B------:R-:W-:Y:S01]  /*27b0*/  FMUL.FTZ R63, R74, UR10 ;  /* 0x0000000a4a3f7c20 */ /* 0x000fe20008410000 */
[----:B------:R-:W-:-:S02]  /*27c0*/  FMNMX.FTZ R13, R35, R14, !PT ;  /* 0x0000000e230d7209 */ /* 0x000fc40007810000 */
[----:B------:R-:W-:Y:S01]  /*27d0*/  ISETP.GT.AND P1, PT, R59, 0x69, PT ;  /* 0x000000693b00780c */ /* 0x000fe20003f24270 */
[----:B------:R1:W4:Y:S01]  /*27e0*/  MUFU.TANH R31, R80 ;  /* 0x00000050001f7308 */ /* 0x0003220000002400 */
[----:B---3--:R-:W-:Y:S01]  /*27f0*/  FSEL R33, R33, -INF , P2 ;  /* 0xff80000021217808 */ /* 0x008fe20001000000 */
[----:B0-----:R-:W-:Y:S01]  /*2800*/  FMUL.FTZ R77, R66, UR10 ;  /* 0x0000000a424d7c20 */ /* 0x001fe20008410000 */
[----:B------:R-:W-:Y:S01]  /*2810*/  FMNMX.FTZ R14, R32, R13, !PT ;  /* 0x0000000d200e7209 */ /* 0x000fe20007810000 */
[----:B------:R-:W-:Y:S01]  /*2820*/  FMUL.FTZ R66, R75, UR10 ;  /* 0x0000000a4b427c20 */ /* 0x000fe20008410000 */
[----:B------:R-:W-:Y:S02]  /*2830*/  ISETP.GT.AND P2, PT, R59, 0x70, PT ;  /* 0x000000703b00780c */ /* 0x000fe40003f44270 */
[----:B------:R-:W-:Y:S01]  /*2840*/  FMNMX.FTZ R13, R33, R14, !PT ;  /* 0x0000000e210d7209 */ /* 0x000fe20007810000 */
[----:B------:R-:W0:Y:S01]  /*2850*/  MUFU.TANH R22, R81 ;  /* 0x0000005100167308 */ /* 0x000e220000002400 */
[----:B--2---:R-:W-:Y:S01]  /*2860*/  FSEL R30, R30, -INF , P1 ;  /* 0xff8000001e1e7808 */ /* 0x004fe20000800000 */
[----:B-1----:R-:W-:Y:S01]  /*2870*/  FMUL.FTZ R80, R67, UR10 ;  /* 0x0000000a43507c20 */ /* 0x002fe20008410000 */
[----:B------:R-:W-:Y:S01]  /*2880*/  ISETP.GT.AND P1, PT, R59, 0x71, PT ;  /* 0x000000713b00780c */ /* 0x000fe20003f24270 */
[----:B------:R-:W-:Y:S01]  /*2890*/  FMUL.FTZ R67, R82, UR10 ;  /* 0x0000000a52437c20 */ /* 0x000fe20008410000 */
[----:B------:R-:W-:Y:S01]  /*28a0*/  FMNMX.FTZ R14, R30, R13, !PT ;  /* 0x0000000d1e0e7209 */ /* 0x000fe20007810000 */
[----:B------:R-:W-:Y:S01]  /*28b0*/  @UP0 ULDC UR10, c[0x0][0x44c] ;  /* 0x00011300000a0ab9 */ /* 0x000fe20000000800 */
[----:B------:R-:W-:Y:S01]  /*28c0*/  IADD3 R61, R61, -UR7, R20 ;  /* 0x800000073d3d7c10 */ /* 0x000fe2000fffe014 */
[----:B------:R-:W1:Y:S01]  /*28d0*/  MUFU.TANH R84, R84 ;  /* 0x0000005400547308 */ /* 0x000e620000002400 */
[----:B----4-:R-:W-:Y:S01]  /*28e0*/  FSEL R31, R31, -INF , P2 ;  /* 0xff8000001f1f7808 */ /* 0x010fe20001000000 */
[----:B------:R-:W-:Y:S01]  /*28f0*/  UIMAD.WIDE.U32 UR10, UR42, UR10, URZ ;  /* 0x0000000a2a0a72a5 */ /* 0x000fe2000f8e003f */
[----:B------:R-:W-:-:S02]  /*2900*/  ISETP.GT.AND P2, PT, R59, 0x78, PT ;  /* 0x000000783b00780c */ /* 0x000fc40003f44270 */
[----:B------:R-:W-:Y:S01]  /*2910*/  FMNMX.FTZ R13, R31, R14, !PT ;  /* 0x0000000e1f0d7209 */ /* 0x000fe20007810000 */
[----:B------:R-:W-:Y:S01]  /*2920*/  @UP0 USHF.R.U32.HI UR42, URZ, UR14, UR11 ;  /* 0x0000000e3f2a0299 */ /* 0x000fe2000801160b */
[----:B------:R-:W-:Y:S01]  /*2930*/  VIMNMX R75, R52, R61, PT ;  /* 0x0000003d344b7248 */ /* 0x000fe20003fe0100 */
[----:B------:R-:W2:Y:S01]  /*2940*/  MUFU.TANH R85, R85 ;  /* 0x0000005500557308 */ /* 0x000ea20000002400 */
[----:B0-----:R-:W-:Y:S01]  /*2950*/  FSEL R22, R22, -INF , P1 ;  /* 0xff80000016167808 */ /* 0x001fe20000800000 */
[----:B------:R-:W-:Y:S01]  /*2960*/  UIADD3 UR5, UR5, UR42, URZ ;  /* 0x0000002a05057290 */ /* 0x000fe2000fffe03f */
[----:B------:R-:W-:Y:S02]  /*2970*/  ISETP.GT.AND P1, PT, R59, 0x79, PT ;  /* 0x000000793b00780c */ /* 0x000fe40003f24270 */
[----:B------:R-:W-:Y:S01]  /*2980*/  FMNMX.FTZ R59, R22, R13, !PT ;  /* 0x0000000d163b7209 */ /* 0x000fe20007810000 */
[----:B------:R-:W-:Y:S01]  /*2990*/  USHF.R.S32.HI UR7, URZ, 0x1f, UR5 ;  /* 0x0000001f3f077899 */ /* 0x000fe20008011405 */
[C---:B------:R-:W-:Y:S01]  /*29a0*/  ISETP.GT.AND P3, PT, R75.reuse, 0x8, PT ;  /* 0x000000084b00780c */ /* 0x040fe20003f64270 */
[----:B------:R-:W-:Y:S01]  /*29b0*/  MUFU.TANH R2, R2 ;  /* 0x0000000200027308 */ /* 0x000fe20000002400 */
[----:B-1----:R-:W-:Y:S01]  /*29c0*/  FSEL R14, R84, -INF , P2 ;  /* 0xff800000540e7808 */ /* 0x002fe20001000000 */
[----:B------:R-:W-:Y:S01]  /*29d0*/  ULEA.HI UR7, UR7, UR5, URZ, 0x7 ;  /* 0x0000000507077291 */ /* 0x000fe2000f8f383f */
[----:B------:R-:W-:-:S02]  /*29e0*/  ISETP.GT.AND P2, PT, R75, 0x1, PT ;  /* 0x000000014b00780c */ /* 0x000fc40003f44270 */
[----:B------:R-:W-:Y:S01]  /*29f0*/  FMNMX.FTZ R60, R14, R59, !PT ;  /* 0x0000003b0e3c7209 */ /* 0x000fe20007810000 */
[----:B------:R-:W-:Y:S02]  /*2a00*/  USHF.R.S32.HI UR7, URZ, 0x7, UR7 ;  /* 0x000000073f077899 */ /* 0x000fe40008011407 */
[----:B------:R-:W0:Y:S01]  /*2a10*/  MUFU.TANH R0, R0 ;  /* 0x0000000000007308 */ /* 0x000e220000002400 */
[----:B--2---:R-:W-:Y:S01]  /*2a20*/  FSEL R13, R85, -INF , P1 ;  /* 0xff800000550d7808 */ /* 0x004fe20000800000 */
[----:B------:R-:W-:-:S03]  /*2a30*/  UISETP.LT.AND UP0, UPT, UR15, UR7, UPT ;  /* 0x000000070f00728c */ /* 0x000fc6000bf01270 */
[----:B------:R-:W-:Y:S01]  /*2a40*/  FMNMX.FTZ R60, R13, R60, !PT ;  /* 0x0000003c0d3c7209 */ /* 0x000fe20007810000 */
[----:B------:R-:W-:Y:S02]  /*2a50*/  USEL UR32, UR15, UR7, !UP0 ;  /* 0x000000070f207287 */ /* 0x000fe4000c000000 */
[----:B------:R-:W-:Y:S02]  /*2a60*/  MUFU.TANH R4, R4 ;  /* 0x0000000400047308 */ /* 0x000fe40000002400 */
[----:B------:R-:W1:Y:S01]  /*2a70*/  SHFL.BFLY PT, R59, R60, 0x2, 0x1f ;  /* 0x0c401f003c3b7f89 */ /* 0x000e6200000e0000 */
[----:B------:R-:W-:-:S05]  /*2a80*/  UISETP.GE.AND UP0, UPT, UR39, UR32, UPT ;  /* 0x000000202700728c */ /* 0x000fca000bf06270 */
[----:B------:R-:W-:Y:S01]  /*2a90*/  MUFU.TANH R3, R3 ;  /* 0x0000000300037308 */ /* 0x000fe20000002400 */
[----:B0-----:R-:W-:Y:S02]  /*2aa0*/  FSEL R61, R0, -INF , P2 ;  /* 0xff800000003d7808 */ /* 0x001fe40001000000 */
[----:B------:R-:W-:-:S05]  /*2ab0*/  ISETP.GT.AND P2, PT, R75, 0x10, PT ;  /* 0x000000104b00780c */ /* 0x000fca0003f44270 */
[----:B------:R-:W0:Y:S08]  /*2ac0*/  MUFU.TANH R5, R5 ;  /* 0x0000000500057308 */ /* 0x000e300000002400 */
[----:B------:R-:W-:Y:S01]  /*2ad0*/  MUFU.TANH R8, R8 ;  /* 0x0000000800087308 */ /* 0x000fe20000002400 */
[----:B-1----:R-:W-:-:S05]  /*2ae0*/  FMNMX.FTZ R59, R60, R59, !PT ;  /* 0x0000003b3c3b7209 */ /* 0x002fca0007810000 */
[----:B------:R-:W1:Y:S02]  /*2af0*/  SHFL.BFLY PT, R60, R59, 0x1, 0x1f ;  /* 0x0c201f003b3c7f89 */ /* 0x000e6400000e0000 */
[----:B------:R-:W2:Y:S08]  /*2b00*/  MUFU.TANH R12, R12 ;  /* 0x0000000c000c7308 */ /* 0x000eb00000002400 */
[----:B------:R-:W3:Y:S08]  /*2b10*/  MUFU.TANH R9, R9 ;  /* 0x0000000900097308 */ /* 0x000ef00000002400 */
[----:B------:R-:W4:Y:S01]  /*2b20*/  MUFU.TANH R19, R19 ;  /* 0x0000001300137308 */ /* 0x000f220000002400 */
[----:B-1----:R-:W-:-:S07]  /*2b30*/  FMNMX.FTZ R71, R59, R60, !PT ;  /* 0x0000003c3b477209 */ /* 0x002fce0007810000 */
[----:B------:R-:W1:Y:S01]  /*2b40*/  MUFU.TANH R21, R21 ;  /* 0x0000001500157308 */ /* 0x000e620000002400 */
[----:B0-----:R-:W-:Y:S02]  /*2b50*/  FSEL R60, R5, -INF , P2 ;  /* 0xff800000053c7808 */ /* 0x001fe40001000000 */
[C---:B------:R-:W-:Y:S01]  /*2b60*/  FSETP.NEU.FTZ.AND P1, PT, R71.reuse, -INF , PT ;  /* 0xff8000004700780b */ /* 0x040fe20003f3d000 */
[----:B------:R-:W-:Y:S01]  /*2b70*/  FMUL.FTZ R59, R71, UR35 ;  /* 0x00000023473b7c20 */ /* 0x000fe20008410000 */
[----:B------:R-:W-:-:S03]  /*2b80*/  ISETP.GT.AND P2, PT, R75, 0x18, PT ;  /* 0x000000184b00780c */ /* 0x000fc60003f44270 */
[----:B------:R-:W0:Y:S01]  /*2b90*/  MUFU.TANH R23, R23 ;  /* 0x0000001700177308 */ /* 0x000e220000002400 */
[----:B------:R-:W-:Y:S02]  /*2ba0*/  FSEL R59, R59, RZ, P1 ;  /* 0x000000ff3b3b7208 */ /* 0x000fe40000800000 */
[----:B------:R-:W-:Y:S02]  /*2bb0*/  ISETP.GT.AND P1, PT, R75, RZ, PT ;  /* 0x000000ff4b00720c */ /* 0x000fe40003f24270 */
[----:B--2---:R-:W-:Y:S01]  /*2bc0*/  FSEL R12, R12, -INF , P2 ;  /* 0xff8000000c0c7808 */ /* 0x004fe20001000000 */
[--C-:B------:R-:W-:Y:S01]  /*2bd0*/  FFMA.FTZ R58, R58, UR35, -R59.reuse ;  /* 0x000000233a3a7c23 */ /* 0x100fe2000801083b */
[----:B------:R-:W-:Y:S01]  /*2be0*/  FSEL R52, R2, -INF , P1 ;  /* 0xff80000002347808 */ /* 0x000fe20000800000 */
        /* <DEDUP_REMOVED lines=9> */
[----:B------:R-:W-:Y:S01]  /*2c80*/  FMNMX.FTZ R79, R57, R0, !PT ;  /* 0x00000000394f7209 */ /* 0x000fe20007810000 */
[----:B------:R-:W5:Y:S01]  /*2c90*/  MUFU.TANH R24, R24 ;  /* 0x0000001800187308 */ /* 0x000f620000002400 */
[----:B--2---:R-:W-:Y:S01]  /*2ca0*/  FSEL R58, R3, -INF , P1 ;  /* 0xff800000033a7808 */ /* 0x004fe20000800000 */
[--C-:B------:R-:W-:Y:S01]  /*2cb0*/  FFMA.FTZ R0, R56, UR35, -R59.reuse ;  /* 0x0000002338007c23 */ /* 0x100fe2000801083b */
[----:B------:R-:W-:Y:S01]  /*2cc0*/  ISETP.GT.AND P1, PT, R75, 0x11, PT ;  /* 0x000000114b00780c */ /* 0x000fe20003f24270 */
[--C-:B------:R-:W-:Y:S01]  /*2cd0*/  FFMA.FTZ R89, R89, UR35, -R59.reuse ;  /* 0x0000002359597c23 */ /* 0x100fe2000801083b */
[----:B------:R-:W-:Y:S01]  /*2ce0*/  FMNMX.FTZ R79, R58, R79, !PT ;  /* 0x0000004f3a4f7209 */ /* 0x000fe20007810000 */
[--C-:B------:R-:W-:Y:S01]  /*2cf0*/  FFMA.FTZ R43, R43, UR35, -R59.reuse ;  /* 0x000000232b2b7c23 */ /* 0x100fe2000801083b */
[----:B------:R-:W-:Y:S01]  /*2d00*/  FSEL R8, R8, -INF , P1 ;  /* 0xff80000008087808 */ /* 0x000fe20000800000 */
[----:B------:R-:W2:Y:S01]  /*2d10*/  MUFU.TANH R25, R25 ;  /* 0x0000001900197308 */ /* 0x000ea20000002400 */
[----:B------:R-:W-:Y:S01]  /*2d20*/  FMNMX.FTZ R79, R60, R79, !PT ;  /* 0x0000004f3c4f7209 */ /* 0x000fe20007810000 */
        /* <DEDUP_REMOVED lines=13> */
[----:B------:R-:W-:Y:S01]  /*2e00*/  FMNMX.FTZ R9, R55, R4, !PT ;  /* 0x0000000437097209 */ /* 0x000fe20007810000 */
[----:B------:R-:W4:Y:S01]  /*2e10*/  MUFU.TANH R27, R27 ;  /* 0x0000001b001b7308 */ /* 0x000f220000002400 */
[----:B------:R-:W-:Y:S01]  /*2e20*/  ISETP.GT.AND P2, PT, R75, 0x28, PT ;  /* 0x000000284b00780c */ /* 0x000fe20003f44270 */
[--C-:B------:R-:W-:Y:S01]  /*2e30*/  FFMA.FTZ R32, R32, UR35, -R59.reuse ;  /* 0x0000002320207c23 */ /* 0x100fe2000801083b */
[----:B-1----:R-:W-:Y:S01]  /*2e40*/  FSEL R54, R21, -INF , P1 ;  /* 0xff80000015367808 */ /* 0x002fe20000800000 */
[--C-:B------:R-:W-:Y:S01]  /*2e50*/  FFMA.FTZ R21, R53, UR35, -R59.reuse ;  /* 0x0000002335157c23 */ /* 0x100fe2000801083b */
[----:B------:R-:W-:Y:S01]  /*2e60*/  FMNMX.FTZ R9, R56, R9, !PT ;  /* 0x0000000938097209 */ /* 0x000fe20007810000 */
[----:B------:R-:W-:Y:S01]  /*2e70*/  FFMA.FTZ R33, R33, UR35, -R59 ;  /* 0x0000002321217c23 */ /* 0x000fe2000801083b */
[----:B------:R-:W-:Y:S01]  /*2e80*/  ISETP.GT.AND P1, PT, R75, 0x29, PT ;  /* 0x000000294b00780c */ /* 0x000fe20003f24270 */
[----:B------:R-:W1:Y:S01]  /*2e90*/  MUFU.TANH R28, R28 ;  /* 0x0000001c001c7308 */ /* 0x000e620000002400 */
[----:B0-----:R-:W-:-:S02]  /*2ea0*/  FSEL R74, R23, -INF , P2 ;  /* 0xff800000174a7808 */ /* 0x001fc40001000000 */
[----:B------:R-:W-:Y:S02]  /*2eb0*/  FMNMX.FTZ R19, R54, R9, !PT ;  /* 0x0000000936137209 */ /* 0x000fe40007810000 */
[----:B-----5:R-:W-:Y:S02]  /*2ec0*/  FSEL R53, R24, -INF , P1 ;  /* 0xff80000018357808 */ /* 0x020fe40000800000 */
[C---:B------:R-:W-:Y:S01]  /*2ed0*/  ISETP.GT.AND P2, PT, R75.reuse, 0x30, PT ;  /* 0x000000304b00780c */ /* 0x040fe20003f44270 */
[----:B------:R-:W0:Y:S01]  /*2ee0*/  MUFU.TANH R29, R29 ;  /* 0x0000001d001d7308 */ /* 0x000e220000002400 */
[----:B------:R-:W-:Y:S01]  /*2ef0*/  FMNMX.FTZ R24, R74, R19, !PT ;  /* 0x000000134a187209 */ /* 0x000fe20007810000 */
[----:B------:R-:W-:Y:S01]  /*2f00*/  FFMA.FTZ R19, R50, UR35, -R59 ;  /* 0x0000002332137c23 */ /* 0x000fe2000801083b */
[----:B------:R-:W-:Y:S02]  /*2f10*/  ISETP.GT.AND P1, PT, R75, 0x31, PT ;  /* 0x000000314b00780c */ /* 0x000fe40003f24270 */
[----:B--2---:R-:W-:-:S02]  /*2f20*/  FSEL R25, R25, -INF , P2 ;  /* 0xff80000019197808 */ /* 0x004fc40001000000 */
[----:B------:R-:W-:Y:S01]  /*2f30*/  ISETP.GT.AND P2, PT, R75, 0x38, PT ;  /* 0x000000384b00780c */ /* 0x000fe20003f44270 */
[----:B------:R2:W-:Y:S01]  /*2f40*/  MUFU.EX2 R4, R78 ;  /* 0x0000004e00047308 */ /* 0x0005e20000000800 */
[----:B---3--:R-:W-:Y:S01]  /*2f50*/  FSEL R51, R26, -INF , P1 ;  /* 0xff8000001a337808 */ /* 0x008fe20000800000 */
[----:B------:R-:W-:Y:S01]  /*2f60*/  FFMA.FTZ R26, R49, UR35, -R59 ;  /* 0x00000023311a7c23 */ /* 0x000fe2000801083b */
[----:B------:R-:W-:Y:S02]  /*2f70*/  ISETP.GT.AND P1, PT, R75, 0x39, PT ;  /* 0x000000394b00780c */ /* 0x000fe40003f24270 */
[----:B----4-:R-:W-:Y:S02]  /*2f80*/  FSEL R27, R27, -INF , P2 ;  /* 0xff8000001b1b7808 */ /* 0x010fe40001000000 */
[----:B------:R-:W-:Y:S01]  /*2f90*/  ISETP.GT.AND P2, PT, R75, 0x40, PT ;  /* 0x000000404b00780c */ /* 0x000fe20003f44270 */
[----:B------:R-:W3:Y:S01]  /*2fa0*/  MUFU.TANH R34, R34 ;  /* 0x0000002200227308 */ /* 0x000ee20000002400 */
[----:B--2---:R-:W-:-:S02]  /*2fb0*/  FMNMX.FTZ R78, R53, R24, !PT ;  /* 0x00000018354e7209 */ /* 0x004fc40007810000 */
[----:B-1----:R-:W-:Y:S02]  /*2fc0*/  FSEL R23, R28, -INF , P1 ;  /* 0xff8000001c177808 */ /* 0x002fe40000800000 */
[----:B------:R-:W-:Y:S02]  /*2fd0*/  FMNMX.FTZ R78, R25, R78, !PT ;  /* 0x0000004e194e7209 */ /* 0x000fe40007810000 */
[----:B------:R-:W-:Y:S01]  /*2fe0*/  ISETP.GT.AND P1, PT, R75, 0x41, PT ;  /* 0x000000414b00780c */ /* 0x000fe20003f24270 */
[----:B------:R-:W1:Y:S01]  /*2ff0*/  MUFU.TANH R73, R73 ;  /* 0x0000004900497308 */ /* 0x000e620000002400 */
[----:B------:R-:W-:Y:S02]  /*3000*/  FMNMX.FTZ R78, R51, R78, !PT ;  /* 0x0000004e334e7209 */ /* 0x000fe40007810000 */
[----:B0-----:R-:W-:Y:S02]  /*3010*/  FSEL R50, R29, -INF , P2 ;  /* 0xff8000001d327808 */ /* 0x001fe40001000000 */
[----:B------:R-:W-:-:S02]  /*3020*/  FMNMX.FTZ R78, R27, R78, !PT ;  /* 0x0000004e1b4e7209 */ /* 0x000fc40007810000 */
[C---:B------:R-:W-:Y:S01]  /*3030*/  ISETP.GT.AND P2, PT, R75.reuse, 0x48, PT ;  /* 0x000000484b00780c */ /* 0x040fe20003f44270 */
[----:B------:R-:W-:Y:S01]  /*3040*/  MUFU.TANH R76, R76 ;  /* 0x0000004c004c7308 */ /* 0x000fe20000002400 */
[----:B---3--:R-:W-:Y:S02]  /*3050*/  FSEL R49, R34, -INF , P1 ;  /* 0xff80000022317808 */ /* 0x008fe40000800000 */
[----:B------:R-:W-:-:S05]  /*3060*/  ISETP.GT.AND P1, PT, R75, 0x49, PT ;  /* 0x000000494b00780c */ /* 0x000fca0003f24270 */
[----:B------:R-:W0:Y:S01]  /*3070*/  MUFU.TANH R77, R77 ;  /* 0x0000004d004d7308 */ /* 0x000e220000002400 */
[----:B-1----:R-:W-:Y:S02]  /*3080*/  FSEL R73, R73, -INF , P2 ;  /* 0xff80000049497808 */ /* 0x002fe40001000000 */
[----:B------:R-:W-:-:S05]  /*3090*/  ISETP.GT.AND P2, PT, R75, 0x50, PT ;  /* 0x000000504b00780c */ /* 0x000fca0003f44270 */
[----:B------:R1:W-:Y:S08]  /*30a0*/  MUFU.EX2 R9, R21 ;  /* 0x0000001500097308 */ /* 0x0003f00000000800 */
[----:B------:R-:W2:Y:S01]  /*30b0*/  MUFU.TANH R80, R80 ;  /* 0x0000005000507308 */ /* 0x000ea20000002400 */
[----:B-1----:R-:W-:Y:S01]  /*30c0*/  FMNMX.FTZ R21, R23, R78, !PT ;  /* 0x0000004e17157209 */ /* 0x002fe20007810000 */
[----:B------:R-:W-:Y:S01]  /*30d0*/  FFMA.FTZ R78, R22, UR35, -R59 ;  /* 0x00000023164e7c23 */ /* 0x000fe2000801083b */
[----:B0-----:R-:W-:-:S02]  /*30e0*/  FSEL R77, R77, -INF , P2 ;  /* 0xff8000004d4d7808 */ /* 0x001fc40001000000 */
[----:B------:R-:W-:Y:S01]  /*30f0*/  FMNMX.FTZ R28, R50, R21, !PT ;  /* 0x00000015321c7209 */ /* 0x000fe20007810000 */
[--C-:B------:R-:W-:Y:S01]  /*3100*/  FFMA.FTZ R21, R48, UR35, -R59.reuse ;  /* 0x0000002330157c23 */ /* 0x100fe2000801083b */
[----:B------:R-:W-:Y:S01]  /*3110*/  FSEL R48, R76, -INF , P1 ;  /* 0xff8000004c307808 */ /* 0x000fe20000800000 */
[----:B------:R-:W0:Y:S01]  /*3120*/  MUFU.TANH R62, R62 ;  /* 0x0000003e003e7308 */ /* 0x000e220000002400 */
[----:B------:R-:W-:Y:S01]  /*3130*/  FMNMX.FTZ R28, R49, R28, !PT ;  /* 0x0000001c311c7209 */ /* 0x000fe20007810000 */
[--C-:B------:R-:W-:Y:S01]  /*3140*/  FFMA.FTZ R76, R46, UR35, -R59.reuse ;  /* 0x000000232e4c7c23 */ /* 0x100fe2000801083b */
[----:B------:R-:W-:Y:S02]  /*3150*/  ISETP.GT.AND P1, PT, R75, 0x51, PT ;  /* 0x000000514b00780c */ /* 0x000fe40003f24270 */
[----:B------:R-:W-:Y:S01]  /*3160*/  FMNMX.FTZ R29, R73, R28, !PT ;  /* 0x0000001c491d7209 */ /* 0x000fe20007810000 */
[----:B------:R-:W-:Y:S01]  /*3170*/  FFMA.FTZ R28, R47, UR35, -R59 ;  /* 0x000000232f1c7c23 */ /* 0x000fe2000801083b */
[----:B------:R-:W-:Y:S01]  /*3180*/  ISETP.GT.AND P2, PT, R75, 0x58, PT ;  /* 0x000000584b00780c */ /* 0x000fe20003f44270 */
[----:B------:R-:W1:Y:S01]  /*3190*/  MUFU.TANH R64, R64 ;  /* 0x0000004000407308 */ /* 0x000e620000002400 */
[----:B------:R-:W-:-:S02]  /*31a0*/  FMNMX.FTZ R34, R48, R29, !PT ;  /* 0x0000001d30227209 */ /* 0x000fc40007810000 */
[----:B--2---:R-:W-:Y:S02]  /*31b0*/  FSEL R80, R80, -INF , P1 ;  /* 0xff80000050507808 */ /* 0x004fe40000800000 */
[----:B------:R-:W-:Y:S01]  /*31c0*/  FMNMX.FTZ R29, R77, R34, !PT ;  /* 0x000000224d1d7209 */ /* 0x000fe20007810000 */
[----:B------:R-:W-:Y:S01]  /*31d0*/  FFMA.FTZ R34, R45, UR35, -R59 ;  /* 0x000000232d227c23 */ /* 0x000fe2000801083b */
[C---:B------:R-:W-:Y:S01]  /*31e0*/  ISETP.GT.AND P1, PT, R75.reuse, 0x59, PT ;  /* 0x000000594b00780c */ /* 0x040fe20003f24270 */
[----:B------:R-:W2:Y:S01]  /*31f0*/  MUFU.TANH R63, R63 ;  /* 0x0000003f003f7308 */ /* 0x000ea20000002400 */
[----:B0-----:R-:W-:Y:S02]  /*3200*/  FSEL R62, R62, -INF , P2 ;  /* 0xff8000003e3e7808 */ /* 0x001fe40001000000 */
[----:B------:R-:W-:Y:S02]  /*3210*/  FMNMX.FTZ R47, R80, R29, !PT ;  /* 0x0000001d502f7209 */ /* 0x000fe40007810000 */
[----:B------:R-:W-:-:S02]  /*3220*/  ISETP.GT.AND P2, PT, R75, 0x60, PT ;  /* 0x000000604b00780c */ /* 0x000fc40003f44270 */
[----:B------:R-:W-:Y:S01]  /*3230*/  FMNMX.FTZ R47, R62, R47, !PT ;  /* 0x0000002f3e2f7209 */ /* 0x000fe20007810000 */
[----:B------:R-:W0:Y:S01]  /*3240*/  MUFU.TANH R66, R66 ;  /* 0x0000004200427308 */ /* 0x000e220000002400 */
[----:B-1----:R-:W-:Y:S02]  /*3250*/  FSEL R64, R64, -INF , P1 ;  /* 0xff80000040407808 */ /* 0x002fe40000800000 */
[----:B------:R-:W-:Y:S02]  /*3260*/  ISETP.GT.AND P1, PT, R75, 0x61, PT ;  /* 0x000000614b00780c */ /* 0x000fe40003f24270 */
[----:B------:R-:W-:-:S03]  /*3270*/  FMNMX.FTZ R46, R64, R47, !PT ;  /* 0x0000002f402e7209 */ /* 0x000fc60007810000 */
[----:B------:R-:W1:Y:S01]  /*3280*/  MUFU.TANH R65, R65 ;  /* 0x0000004100417308 */ /* 0x000e620000002400 */
[----:B--2---:R-:W-:Y:S02]  /*3290*/  FSEL R63, R63, -INF , P2 ;  /* 0xff8000003f3f7808 */ /* 0x004fe40001000000 */
[----:B------:R-:W-:Y:S02]  /*32a0*/  ISETP.GT.AND P2, PT, R75, 0x68, PT ;  /* 0x000000684b00780c */ /* 0x000fe40003f44270 */
[----:B------:R-:W-:Y:S01]  /*32b0*/  FMNMX.FTZ R45, R63, R46, !PT ;  /* 0x0000002e3f2d7209 */ /* 0x000fe20007810000 */
[----:B------:R-:W-:Y:S02]  /*32c0*/  FFMA.FTZ R46, R44, UR35, -R59 ;  /* 0x000000232c2e7c23 */ /* 0x000fe4000801083b */
        /* <DEDUP_REMOVED lines=19> */
[----:B------:R-:W-:Y:S01]  /*3400*/  FMNMX.FTZ R47, R69, R44, !PT ;  /* 0x0000002c452f7209 */ /* 0x000fe20007810000 */
[--C-:B------:R-:W-:Y:S01]  /*3410*/  FFMA.FTZ R44, R40, UR35, -R59.reuse ;  /* 0x00000023282c7c23 */ /* 0x100fe2000801083b */
[--C-:B------:R-:W-:Y:S01]  /*3420*/  FFMA.FTZ R40, R37, UR35, -R59.reuse ;  /* 0x0000002325287c23 */ /* 0x100fe2000801083b */
[----:B------:R1:W-:Y:S01]  /*3430*/  MUFU.EX2 R45, R46 ;  /* 0x0000002e002d7308 */ /* 0x0003e20000000800 */
[----:B--2---:R-:W-:Y:S01]  /*3440*/  FSEL R70, R70, -INF , P2 ;  /* 0xff80000046467808 */ /* 0x004fe20001000000 */
[----:B------:R-:W-:-:S03]  /*3450*/  FFMA.FTZ R37, R38, UR35, -R59 ;  /* 0x0000002326257c23 */ /* 0x000fc6000801083b */
[----:B------:R-:W-:-:S03]  /*3460*/  FMNMX.FTZ R47, R70, R47, !PT ;  /* 0x0000002f462f7209 */ /* 0x000fc60007810000 */
[----:B------:R-:W-:Y:S01]  /*3470*/  MUFU.EX2 R29, R76 ;  /* 0x0000004c001d7308 */ /* 0x000fe20000000800 */
[----:B0-----:R-:W-:-:S04]  /*3480*/  FSEL R72, R72, -INF , P1 ;  /* 0xff80000048487808 */ /* 0x001fc80000800000 */
[----:B------:R-:W-:-:S03]  /*3490*/  FMNMX.FTZ R47, R72, R47, !PT ;  /* 0x0000002f482f7209 */ /* 0x000fc60007810000 */
[----:B------:R-:W-:Y:S02]  /*34a0*/  MUFU.EX2 R24, R79 ;  /* 0x0000004f00187308 */ /* 0x000fe40000000800 */
[----:B-1----:R-:W0:Y:S06]  /*34b0*/  SHFL.BFLY PT, R46, R47, 0x2, 0x1f ;  /* 0x0c401f002f2e7f89 */ /* 0x002e2c00000e0000 */
[----:B------:R-:W1:Y:S08]  /*34c0*/  MUFU.EX2 R20, R20 ;  /* 0x0000001400147308 */ /* 0x000e700000000800 */
[----:B------:R-:W2:Y:S08]  /*34d0*/  MUFU.EX2 R2, R88 ;  /* 0x0000005800027308 */ /* 0x000eb00000000800 */
[----:B------:R3:W4:Y:S01]  /*34e0*/  MUFU.EX2 R3, R89 ;  /* 0x0000005900037308 */ /* 0x0007220000000800 */
[----:B0-----:R-:W-:Y:S01]  /*34f0*/  FMNMX.FTZ R38, R47, R46, !PT ;  /* 0x0000002e2f267209 */ /* 0x001fe20007810000 */
[--C-:B------:R-:W-:Y:S01]  /*3500*/  FFMA.FTZ R46, R30, UR35, -R59.reuse ;  /* 0x000000231e2e7c23 */ /* 0x100fe2000801083b */
[----:B------:R-:W-:-:S03]  /*3510*/  FFMA.FTZ R47, R31, UR35, -R59 ;  /* 0x000000231f2f7c23 */ /* 0x000fc6000801083b */
[----:B------:R-:W0:Y:S02]  /*3520*/  SHFL.BFLY PT, R75, R38, 0x1, 0x1f ;  /* 0x0c201f00264b7f89 */ /* 0x000e2400000e0000 */
[----:B------:R-:W5:Y:S01]  /*3530*/  MUFU.EX2 R0, R0 ;  /* 0x0000000000007308 */ /* 0x000f620000000800 */
[----:B---3--:R-:W-:-:S07]  /*3540*/  CS2R R88, SRZ ;  /* 0x0000000000587805 */ /* 0x008fce000001ff00 */
[----:B------:R-:W3:Y:S08]  /*3550*/  MUFU.EX2 R5, R5 ;  /* 0x0000000500057308 */ /* 0x000ef00000000800 */
[----:B------:R-:W-:Y:S01]  /*3560*/  MUFU.EX2 R19, R19 ;  /* 0x0000001300137308 */ /* 0x000fe20000000800 */
[----:B0-----:R-:W-:Y:S01]  /*3570*/  FMNMX.FTZ R76, R38, R75, !PT ;  /* 0x0000004b264c7209 */ /* 0x001fe20007810000 */
[--C-:B------:R-:W-:Y:S01]  /*3580*/  FFMA.FTZ R38, R14, UR35, -R59.reuse ;  /* 0x000000230e267c23 */ /* 0x100fe2000801083b */
[----:B------:R-:W-:-:S05]  /*3590*/  FFMA.FTZ R59, R13, UR35, -R59 ;  /* 0x000000230d3b7c23 */ /* 0x000fca000801083b */
[----:B------:R-:W-:Y:S01]  /*35a0*/  MUFU.EX2 R26, R26 ;  /* 0x0000001a001a7308 */ /* 0x000fe20000000800 */
[C---:B------:R-:W-:Y:S01]  /*35b0*/  FSETP.NEU.FTZ.AND P1, PT, R76.reuse, -INF , PT ;  /* 0xff8000004c00780b */ /* 0x040fe20003f3d000 */
[----:B------:R-:W-:-:S05]  /*35c0*/  FMUL.FTZ R79, R76, UR35 ;  /* 0x000000234c4f7c20 */ /* 0x000fca0008410000 */
[----:B------:R-:W-:Y:S01]  /*35d0*/  FSEL R79, R79, RZ, P1 ;  /* 0x000000ff4f4f7208 */ /* 0x000fe20000800000 */
[----:B------:R-:W-:Y:S04]  /*35e0*/  MUFU.EX2 R21, R21 ;  /* 0x0000001500157308 */ /* 0x000fe80000000800 */
[--C-:B------:R-:W-:Y:S01]  /*35f0*/  FFMA.FTZ R13, R52, UR35, -R79.reuse ;  /* 0x00000023340d7c23 */ /* 0x100fe2000801084f */
[--C-:B------:R-:W-:Y:S01]  /*3600*/  FFMA.FTZ R52, R58, UR35, -R79.reuse ;  /* 0x000000233a347c23 */ /* 0x100fe2000801084f */
        /* <DEDUP_REMOVED lines=9> */
[----:B------:R-:W-:Y:S01]  /*36a0*/  IADD3 R14, R17, -R14, RZ ;  /* 0x8000000e110e7210 */ /* 0x000fe20007ffe0ff */
[--C-:B------:R-:W-:Y:S01]  /*36b0*/  FFMA.FTZ R30, R61, UR35, -R79.reuse ;  /* 0x000000233d1e7c23 */ /* 0x100fe2000801084f */
[----:B------:R-:W-:Y:S01]  /*36c0*/  SHF.R.S32.HI R22, RZ, 0x4, R12 ;  /* 0x00000004ff167819 */ /* 0x000fe2000001140c */
[----:B------:R-:W-:Y:S01]  /*36d0*/  MUFU.EX2 R13, R13 ;  /* 0x0000000d000d7308 */ /* 0x000fe20000000800 */
[----:B------:R-:W-:Y:S01]  /*36e0*/  SHF.R.S32.HI R25, RZ, 0x1f, R14 ;  /* 0x0000001fff197819 */ /* 0x000fe2000001140e */
[--C-:B------:R-:W-:Y:S01]  /*36f0*/  FFMA.FTZ R61, R55, UR35, -R79.reuse ;  /* 0x00000023373d7c23 */ /* 0x100fe2000801084f */
[----:B------:R-:W-:Y:S01]  /*3700*/  LEA.HI R17, R18, R17, RZ, 0x5 ;  /* 0x0000001112117211 */ /* 0x000fe200078f28ff */
[--C-:B------:R-:W-:Y:S01]  /*3710*/  FFMA.FTZ R55, R56, UR35, -R79.reuse ;  /* 0x0000002338377c23 */ /* 0x100fe2000801084f */
[----:B------:R-:W-:Y:S01]  /*3720*/  LEA.HI R25, R25, R14, RZ, 0x3 ;  /* 0x0000000e19197211 */ /* 0x000fe200078f18ff */
[--C-:B------:R-:W-:Y:S01]  /*3730*/  FFMA.FTZ R56, R74, UR35, -R79.reuse ;  /* 0x000000234a387c23 */ /* 0x100fe2000801084f */
[--C-:B------:R-:W-:Y:S01]  /*3740*/  FFMA.FTZ R23, R23, UR35, -R79.reuse ;  /* 0x0000002317177c23 */ /* 0x100fe2000801084f */
[----:B------:R-:W0:Y:S01]  /*3750*/  MUFU.EX2 R30, R30 ;  /* 0x0000001e001e7308 */ /* 0x000e220000000800 */
[C---:B------:R-:W-:Y:S01]  /*3760*/  LOP3.LUT R51, R25.reuse, 0xfffffff8, RZ, 0xc0, !PT ;  /* 0xfffffff819337812 */ /* 0x040fe200078ec0ff */
[--C-:B------:R-:W-:Y:S01]  /*3770*/  FFMA.FTZ R8, R8, UR35, -R79.reuse ;  /* 0x0000002308087c23 */ /* 0x100fe2000801084f */
[----:B------:R-:W-:Y:S01]  /*3780*/  SHF.L.U32 R74, R25, 0x6, RZ ;  /* 0x00000006194a7819 */ /* 0x000fe200000006ff */
[--C-:B------:R-:W-:Y:S01]  /*3790*/  FFMA.FTZ R80, R80, UR35, -R79.reuse ;  /* 0x0000002350507c23 */ /* 0x100fe2000801084f */
[----:B------:R-:W-:Y:S01]  /*37a0*/  FFMA.FTZ R64, R64, UR35, -R79 ;  /* 0x0000002340407c23 */ /* 0x000fe2000801084f */
[----:B------:R-:W-:-:S02]  /*37b0*/  IMAD.IADD R14, R14, 0x1, -R51 ;  /* 0x000000010e0e7824 */ /* 0x000fc400078e0a33 */
[--C-:B------:R-:W-:Y:S01]  /*37c0*/  FFMA.FTZ R51, R27, UR35, -R79.reuse ;  /* 0x000000231b337c23 */ /* 0x100fe2000801084f */
[----:B------:R-:W-:Y:S01]  /*37d0*/  IMAD.SHL.U32 R27, R22, 0x8, RZ ;  /* 0x00000008161b7824 */ /* 0x000fe200078e00ff */
[----:B------:R-:W0:Y:S01]  /*37e0*/  MUFU.EX2 R31, R31 ;  /* 0x0000001f001f7308 */ /* 0x000e220000000800 */
[----:B------:R-:W-:Y:S01]  /*37f0*/  IMAD.SHL.U32 R12, R14, 0x40, RZ ;  /* 0x000000400e0c7824 */ /* 0x000fe200078e00ff */
[----:B------:R-:W-:Y:S01]  /*3800*/  LOP3.LUT R74, R74, 0x7ffffe00, RZ, 0xc0, !PT ;  /* 0x7ffffe004a4a7812 */ /* 0x000fe200078ec0ff */
[----:B------:R-:W-:Y:S01]  /*3810*/  IMAD.SHL.U32 R22, R17, 0x20, RZ ;  /* 0x0000002011167824 */ /* 0x000fe200078e00ff */
[----:B------:R-:W-:Y:S01]  /*3820*/  LOP3.LUT P1, RZ, R14, 0x4, RZ, 0xc0, !PT ;  /* 0x000000040eff7812 */ /* 0x000fe2000782c0ff */
[--C-:B------:R-:W-:Y:S01]  /*3830*/  FFMA.FTZ R17, R50, UR35, -R79.reuse ;  /* 0x0000002332117c23 */ /* 0x100fe2000801084f */
[----:B------:R-:W-:Y:S01]  /*3840*/  LOP3.LUT R12, R12, 0x1c0, RZ, 0xc0, !PT ;  /* 0x000001c00c0c7812 */ /* 0x000fe200078ec0ff */
[--C-:B------:R-:W-:Y:S01]  /*3850*/  FFMA.FTZ R50, R77, UR35, -R79.reuse ;  /* 0x000000234d327c23 */ /* 0x100fe2000801084f */
[----:B------:R1:W-:Y:S01]  /*3860*/  MUFU.EX2 R18, R23 ;  /* 0x0000001700127308 */ /* 0x0003e20000000800 */
[----:B------:R-:W-:Y:S01]  /*3870*/  LOP3.LUT R25, R22, 0x7ffffc00, RZ, 0xc0, !PT ;  /* 0x7ffffc0016197812 */ /* 0x000fe200078ec0ff */
[----:B------:R-:W-:Y:S01]  /*3880*/  FFMA.FTZ R63, R63, UR35, -R79 ;  /* 0x000000233f3f7c23 */ /* 0x000fe2000801084f */
[----:B------:R-:W-:Y:S01]  /*3890*/  LOP3.LUT R27, R12, 0x8, R27, 0xf8, !PT ;  /* 0x000000080c1b7812 */ /* 0x000fe200078ef81b */
[--C-:B------:R-:W-:Y:S01]  /*38a0*/  FFMA.FTZ R66, R66, UR35, -R79.reuse ;  /* 0x0000002342427c23 */ /* 0x100fe2000801084f */
[----:B------:R-:W-:Y:S01]  /*38b0*/  SHF.R.U32.HI R12, RZ, 0x3, R12 ;  /* 0x00000003ff0c7819 */ /* 0x000fe2000001160c */
[--C-:B------:R-:W-:Y:S01]  /*38c0*/  FFMA.FTZ R65, R65, UR35, -R79.reuse ;  /* 0x0000002341417c23 */ /* 0x100fe2000801084f */
[----:B------:R-:W-:Y:S01]  /*38d0*/  LOP3.LUT P2, RZ, R14, 0x2, RZ, 0xc0, !PT ;  /* 0x000000020eff7812 */ /* 0x000fe2000784c0ff */
[----:B------:R-:W0:Y:S01]  /*38e0*/  MUFU.EX2 R52, R52 ;  /* 0x0000003400347308 */ /* 0x000e220000000800 */
[----:B------:R-:W-:Y:S01]  /*38f0*/  LOP3.LUT R12, R27, R12, RZ, 0x3c, !PT ;  /* 0x0000000c1b0c7212 */ /* 0x000fe200078e3cff */
[----:B-1----:R-:W-:Y:S01]  /*3900*/  FADD.FTZ R23, R15, R20 ;  /* 0x000000140f177221 */ /* 0x002fe20000010000 */
[--C-:B------:R-:W-:Y:S01]  /*3910*/  FFMA.FTZ R14, R48, UR35, -R79.reuse ;  /* 0x00000023300e7c23 */ /* 0x100fe2000801084f */
[----:B------:R-:W-:Y:S01]  /*3920*/  FFMA.FTZ R27, R62, UR35, -R79 ;  /* 0x000000233e1b7c23 */ /* 0x000fe2000801084f */
[----:B------:R-:W-:Y:S01]  /*3930*/  IADD3 R74, R12, R74, R25 ;  /* 0x0000004a0c4a7210 */ /* 0x000fe20007ffe019 */
[----:B------:R-:W-:Y:S01]  /*3940*/  FFMA.FTZ R12, R49, UR35, -R79 ;  /* 0x00000023310c7c23 */ /* 0x000fe2000801084f */
[----:B--2---:R-:W-:Y:S01]  /*3950*/  FADD.FTZ R22, R2, R23 ;  /* 0x0000001702167221 */ /* 0x004fe20000010000 */
[----:B------:R-:W1:Y:S01]  /*3960*/  MUFU.EX2 R57, R57 ;  /* 0x0000003900397308 */ /* 0x000e620000000800 */
[--C-:B------:R-:W-:Y:S01]  /*3970*/  FFMA.FTZ R49, R73, UR35, -R79.reuse ;  /* 0x0000002349317c23 */ /* 0x100fe2000801084f */
[--C-:B------:R-:W-:Y:S01]  /*3980*/  FFMA.FTZ R68, R68, UR35, -R79.reuse ;  /* 0x0000002344447c23 */ /* 0x100fe2000801084f */
[----:B----4-:R-:W-:Y:S01]  /*3990*/  FADD.FTZ R23, R3, R22 ;  /* 0x0000001603177221 */ /* 0x010fe20000010000 */
[--C-:B------:R-:W-:Y:S01]  /*39a0*/  FFMA.FTZ R67, R67, UR35, -R79.reuse ;  /* 0x0000002343437c23 */ /* 0x100fe2000801084f */
[--C-:B------:R-:W-:Y:S01]  /*39b0*/  FFMA.FTZ R70, R70, UR35, -R79.reuse ;  /* 0x0000002346467c23 */ /* 0x100fe2000801084f */
[----:B------:R-:W-:Y:S01]  /*39c0*/  FFMA.FTZ R69, R69, UR35, -R79 ;  /* 0x0000002345457c23 */ /* 0x000fe2000801084f */
[----:B-----5:R-:W-:Y:S01]  /*39d0*/  FADD.FTZ R22, R0, R23 ;  /* 0x0000001700167221 */ /* 0x020fe20000010000 */
[----:B------:R-:W2:Y:S01]  /*39e0*/  MUFU.EX2 R8, R8 ;  /* 0x0000000800087308 */ /* 0x000ea20000000800 */
[----:B------:R-:W-:-:S02]  /*39f0*/  FFMA.FTZ R72, R72, UR35, -R79 ;  /* 0x0000002348487c23 */ /* 0x000fc4000801084f */
[----:B---3--:R-:W-:-:S04]  /*3a00*/  FADD.FTZ R25, R5, R22 ;  /* 0x0000001605197221 */ /* 0x008fc80000010000 */
[----:B------:R-:W-:Y:S01]  /*3a10*/  FADD.FTZ R22, R4, R25 ;  /* 0x0000001904167221 */ /* 0x000fe20000010000 */
[----:B------:R0:W-:Y:S03]  /*3a20*/  MUFU.EX2 R48, R12 ;  /* 0x0000000c00307308 */ /* 0x0001e60000000800 */
[----:B------:R-:W-:-:S04]  /*3a30*/  FADD.FTZ R25, R9, R22 ;  /* 0x0000001609197221 */ /* 0x000fc80000010000 */
[----:B------:R-:W-:Y:S01]  /*3a40*/  FADD.FTZ R22, R24, R25 ;  /* 0x0000001918167221 */ /* 0x000fe20000010000 */
[----:B------:R-:W3:Y:S01]  /*3a50*/  MUFU.EX2 R58, R58 ;  /* 0x0000003a003a7308 */ /* 0x000ee20000000800 */
[----:B0-----:R-:W-:Y:S01]  /*3a60*/  FADD.FTZ R12, R13, R30 ;  /* 0x0000001e0d0c7221 */ /* 0x001fe20000010000 */
[----:B------:R-:W-:Y:S02]  /*3a70*/  F2FP.F16.F32.PACK_AB R24, R19, R24 ;  /* 0x000000181318723e */ /* 0x000fe400000000ff */
[----:B------:R-:W-:Y:S01]  /*3a80*/  F2FP.F16.F32.PACK_AB R13, R30, R13 ;  /* 0x0000000d1e0d723e */ /* 0x000fe200000000ff */
[----:B------:R-:W-:-:S03]  /*3a90*/  FADD.FTZ R23, R31, R12 ;  /* 0x0000000c1f177221 */ /* 0x000fc60000010000 */
[----:B------:R-:W0:Y:S01]  /*3aa0*/  MUFU.EX2 R61, R61 ;  /* 0x0000003d003d7308 */ /* 0x000e220000000800 */
[----:B------:R-:W-:-:S04]  /*3ab0*/  FADD.FTZ R12, R52, R23 ;  /* 0x00000017340c7221 */ /* 0x000fc80000010000 */
[----:B-1----:R-:W-:Y:S01]  /*3ac0*/  FADD.FTZ R23, R57, R12 ;  /* 0x0000000c39177221 */ /* 0x002fe20000010000 */
[----:B------:R-:W-:Y:S01]  /*3ad0*/  F2FP.F16.F32.PACK_AB R12, R20, R15 ;  /* 0x0000000f140c723e */ /* 0x000fe200000000ff */
[----:B------:R-:W-:Y:S01]  /*3ae0*/  FADD.FTZ R15, R19, R22 ;  /* 0x00000016130f7221 */ /* 0x000fe20000010000 */
[----:B------:R-:W1:Y:S01]  /*3af0*/  MUFU.EX2 R55, R55 ;  /* 0x0000003700377308 */ /* 0x000e620000000800 */
[----:B--2---:R-:W-:Y:S01]  /*3b00*/  FADD.FTZ R23, R8, R23 ;  /* 0x0000001708177221 */ /* 0x004fe20000010000 */
[----:B------:R-:W-:Y:S02]  /*3b10*/  F2FP.F16.F32.PACK_AB R20, R5, R0 ;  /* 0x000000000514723e */ /* 0x000fe400000000ff */
[----:B------:R-:W-:Y:S01]  /*3b20*/  F2FP.F16.F32.PACK_AB R22, R9, R4 ;  /* 0x000000040916723e */ /* 0x000fe200000000ff */
[----:B---3--:R-:W-:-:S03]  /*3b30*/  FADD.FTZ R0, R58, R23 ;  /* 0x000000173a007221 */ /* 0x008fc60000010000 */
[----:B------:R-:W2:Y:S01]  /*3b40*/  MUFU.EX2 R60, R60 ;  /* 0x0000003c003c7308 */ /* 0x000ea20000000800 */
[C---:B0-----:R-:W-:Y:S01]  /*3b50*/  FADD.FTZ R0, R61.reuse, R0 ;  /* 0x000000003d007221 */ /* 0x041fe20000010000 */
[----:B------:R-:W-:-:S06]  /*3b60*/  F2FP.F16.F32.PACK_AB R23, R61, R58 ;  /* 0x0000003a3d17723e */ /* 0x000fcc00000000ff */
[----:B------:R-:W0:Y:S01]  /*3b70*/  MUFU.EX2 R56, R56 ;  /* 0x0000003800387308 */ /* 0x000e220000000800 */
[----:B-1----:R-:W-:-:S07]  /*3b80*/  FADD.FTZ R5, R55, R0 ;  /* 0x0000000037057221 */ /* 0x002fce0000010000 */
[----:B------:R-:W-:Y:S01]  /*3b90*/  MUFU.EX2 R28, R28 ;  /* 0x0000001c001c7308 */ /* 0x000fe20000000800 */
[C---:B--2---:R-:W-:Y:S01]  /*3ba0*/  FADD.FTZ R5, R60.reuse, R5 ;  /* 0x000000053c057221 */ /* 0x044fe20000010000 */
[----:B------:R-:W-:Y:S01]  /*3bb0*/  F2FP.F16.F32.PACK_AB R25, R60, R55 ;  /* 0x000000373c19723e */ /* 0x000fe200000000ff */
[----:B------:R-:W-:-:S05]  /*3bc0*/  IMAD.MOV.U32 R55, RZ, RZ, 0x40 ;  /* 0x00000040ff377424 */ /* 0x000fca00078e00ff */
[----:B------:R-:W1:Y:S01]  /*3bd0*/  MUFU.EX2 R75, R75 ;  /* 0x0000004b004b7308 */ /* 0x000e620000000800 */
[----:B0-----:R-:W-:Y:S01]  /*3be0*/  FADD.FTZ R0, R56, R5 ;  /* 0x0000000538007221 */ /* 0x001fe20000010000 */
[----:B------:R-:W-:Y:S02]  /*3bf0*/  SEL R55, R55, 0xffffffc0, !P1 ;  /* 0xffffffc037377807 */ /* 0x000fe40004800000 */
[----:B------:R-:W-:-:S04]  /*3c00*/  PLOP3.LUT P1, PT, PT, PT, UP0, 0x80, 0x0 ;  /* 0x000000000000781c */ /* 0x000fc80003f2f008 */
[----:B------:R-:W0:Y:S08]  /*3c10*/  MUFU.EX2 R53, R53 ;  /* 0x0000003500357308 */ /* 0x000e300000000800 */
[----:B------:R2:W-:Y:S08]  /*3c20*/  MUFU.EX2 R62, R14 ;  /* 0x0000000e003e7308 */ /* 0x0005f00000000800 */
[----:B------:R-:W3:Y:S01]  /*3c30*/  MUFU.EX2 R34, R34 ;  /* 0x0000002200227308 */ /* 0x000ee20000000800 */
[----:B--2---:R-:W-:Y:S01]  /*3c40*/  F2FP.F16.F32.PACK_AB R14, R3, R2 ;  /* 0x00000002030e723e */ /* 0x004fe200000000ff */
[----:B------:R-:W-:Y:S01]  /*3c50*/  FADD.FTZ R2, R26, R15 ;  /* 0x0000000f1a027221 */ /* 0x000fe20000010000 */
[----:B------:R-:W-:-:S02]  /*3c60*/  F2FP.F16.F32.PACK_AB R26, R21, R26 ;  /* 0x0000001a151a723e */ /* 0x000fc400000000ff */
[----:B------:R-:W-:Y:S01]  /*3c70*/  F2FP.F16.F32.PACK_AB R15, R52, R31 ;  /* 0x0000001f340f723e */ /* 0x000fe200000000ff */
[----:B------:R-:W-:Y:S01]  /*3c80*/  FADD.FTZ R19, R21, R2 ;  /* 0x0000000215137221 */ /* 0x000fe20000010000 */
[----:B------:R-:W-:Y:S01]  /*3c90*/  F2FP.F16.F32.PACK_AB R21, R8, R57 ;  /* 0x000000390815723e */ /* 0x000fe200000000ff */
[----:B------:R-:W2:Y:S01]  /*3ca0*/  MUFU.EX2 R54, R54 ;  /* 0x0000003600367308 */ /* 0x000ea20000000800 */
[----:B-1----:R-:W-:Y:S01]  /*3cb0*/  FADD.FTZ R2, R75, R0 ;  /* 0x000000004b027221 */ /* 0x002fe20000010000 */
[----:B------:R-:W-:Y:S01]  /*3cc0*/  FADD.FTZ R8, R28, R19 ;  /* 0x000000131c087221 */ /* 0x000fe20000010000 */
[----:B------:R-:W-:Y:S02]  /*3cd0*/  LEA R0, R74, UR38, 0x1 ;  /* 0x000000264a007c11 */ /* 0x000fe4000f8e08ff */
[----:B0-----:R-:W-:Y:S01]  /*3ce0*/  FADD.FTZ R5, R53, R2 ;  /* 0x0000000235057221 */ /* 0x001fe20000010000 */
[C---:B------:R-:W-:Y:S01]  /*3cf0*/  FADD.FTZ R19, R29.reuse, R8 ;  /* 0x000000081d137221 */ /* 0x040fe20000010000 */
[----:B------:R-:W-:Y:S01]  /*3d00*/  F2FP.F16.F32.PACK_AB R28, R29, R28 ;  /* 0x0000001c1d1c723e */ /* 0x000fe200000000ff */
[----:B------:R-:W0:Y:S01]  /*3d10*/  MUFU.EX2 R51, R51 ;  /* 0x0000003300337308 */ /* 0x000e220000000800 */
[----:B------:R-:W-:-:S02]  /*3d20*/  VIADD R52, R0, 0x21800 ;  /* 0x0002180000347836 */ /* 0x000fc40000000000 */
[----:B---3--:R-:W-:Y:S01]  /*3d30*/  FADD.FTZ R30, R34, R19 ;  /* 0x00000013221e7221 */ /* 0x008fe20000010000 */
[----:B------:R-:W-:Y:S01]  /*3d40*/  VIADD R8, R0, 0x21820 ;  /* 0x0002182000087836 */ /* 0x000fe20000000000 */
[----:B------:R1:W-:Y:S01]  /*3d50*/  STSM.16.M88.4 [R0+0x21800], R12 ;  /* 0x0218000c00007844 */ /* 0x0003e20000000200 */
[----:B------:R-:W-:Y:S02]  /*3d60*/  @P2 VIADD R8, R52, 0xffffffe0 ;  /* 0xffffffe034082836 */ /* 0x000fe40000000000 */
[----:B------:R-:W-:Y:S01]  /*3d70*/  FADD.FTZ R30, R45, R30 ;  /* 0x0000001e2d1e7221 */ /* 0x000fe20000010000 */
[----:B------:R-:W3:Y:S01]  /*3d80*/  MUFU.EX2 R43, R43 ;  /* 0x0000002b002b7308 */ /* 0x000ee20000000800 */
[----:B--2---:R-:W-:Y:S01]  /*3d90*/  FADD.FTZ R2, R54, R5 ;  /* 0x0000000536027221 */ /* 0x004fe20000010000 */
[----:B------:R2:W-:Y:S01]  /*3da0*/  STSM.16.M88.4 [R8], R20 ;  /* 0x0000001408007844 */ /* 0x0005e20000000200 */
[----:B------:R-:W-:-:S05]  /*3db0*/  IADD3 R5, R52, R55, RZ ;  /* 0x0000003734057210 */ /* 0x000fca0007ffe0ff */
[----:B------:R-:W4:Y:S01]  /*3dc0*/  MUFU.EX2 R42, R42 ;  /* 0x0000002a002a7308 */ /* 0x000f220000000800 */
[----:B0-----:R-:W-:-:S04]  /*3dd0*/  FADD.FTZ R19, R51, R2 ;  /* 0x0000000233137221 */ /* 0x001fc80000010000 */
[----:B------:R-:W-:-:S03]  /*3de0*/  FADD.FTZ R2, R18, R19 ;  /* 0x0000001312027221 */ /* 0x000fc60000010000 */
[----:B------:R-:W0:Y:S01]  /*3df0*/  MUFU.EX2 R17, R17 ;  /* 0x0000001100117308 */ /* 0x000e220000000800 */
[----:B---3--:R-:W-:-:S07]  /*3e00*/  FADD.FTZ R31, R43, R30 ;  /* 0x0000001e2b1f7221 */ /* 0x008fce0000010000 */
[----:B------:R-:W3:Y:S01]  /*3e10*/  MUFU.EX2 R41, R41 ;  /* 0x0000002900297308 */ /* 0x000ee20000000800 */
[C---:B----4-:R-:W-:Y:S01]  /*3e20*/  FADD.FTZ R30, R42.reuse, R31 ;  /* 0x0000001f2a1e7221 */ /* 0x050fe20000010000 */
[----:B-1----:R-:W-:-:S06]  /*3e30*/  F2FP.F16.F32.PACK_AB R12, R42, R43 ;  /* 0x0000002b2a0c723e */ /* 0x002fcc00000000ff */
[----:B------:R-:W1:Y:S01]  /*3e40*/  MUFU.EX2 R44, R44 ;  /* 0x0000002c002c7308 */ /* 0x000e620000000800 */
[----:B0-----:R-:W-:-:S04]  /*3e50*/  FADD.FTZ R19, R17, R2 ;  /* 0x0000000211137221 */ /* 0x001fc80000010000 */
[----:B------:R-:W-:-:S03]  /*3e60*/  FADD.FTZ R2, R48, R19 ;  /* 0x0000001330027221 */ /* 0x000fc60000010000 */
[----:B------:R-:W0:Y:S01]  /*3e70*/  MUFU.EX2 R49, R49 ;  /* 0x0000003100317308 */ /* 0x000e220000000800 */
[----:B---3--:R-:W-:-:S07]  /*3e80*/  FADD.FTZ R31, R41, R30 ;  /* 0x0000001e291f7221 */ /* 0x008fce0000010000 */
[----:B------:R-:W3:Y:S01]  /*3e90*/  MUFU.EX2 R39, R39 ;  /* 0x0000002700277308 */ /* 0x000ee20000000800 */
[----:B-1----:R-:W-:Y:S01]  /*3ea0*/  FADD.FTZ R30, R44, R31 ;  /* 0x0000001f2c1e7221 */ /* 0x002fe20000010000 */
[----:B------:R-:W-:Y:S02]  /*3eb0*/  F2FP.F16.F32.PACK_AB R31, R18, R51 ;  /* 0x00000033121f723e */ /* 0x000fe400000000ff */
[----:B------:R-:W-:-:S04]  /*3ec0*/  F2FP.F16.F32.PACK_AB R14, R44, R41 ;  /* 0x000000292c0e723e */ /* 0x000fc800000000ff */
[----:B------:R-:W2:Y:S01]  /*3ed0*/  MUFU.EX2 R40, R40 ;  /* 0x0000002800287308 */ /* 0x000ea20000000800 */
[----:B0-----:R-:W-:-:S04]  /*3ee0*/  FADD.FTZ R19, R49, R2 ;  /* 0x0000000231137221 */ /* 0x001fc80000010000 */
[----:B------:R-:W-:-:S03]  /*3ef0*/  FADD.FTZ R19, R62, R19 ;  /* 0x000000133e137221 */ /* 0x000fc60000010000 */
[----:B------:R-:W0:Y:S01]  /*3f00*/  MUFU.EX2 R50, R50 ;  /* 0x0000003200327308 */ /* 0x000e220000000800 */
[----:B---3--:R-:W-:Y:S01]  /*3f10*/  FADD.FTZ R29, R39, R30 ;  /* 0x0000001e271d7221 */ /* 0x008fe20000010000 */
[----:B------:R-:W-:-:S06]  /*3f20*/  F2FP.F16.F32.PACK_AB R30, R45, R34 ;  /* 0x000000222d1e723e */ /* 0x000fcc00000000ff */
[----:B------:R-:W1:Y:S01]  /*3f30*/  MUFU.EX2 R37, R37 ;  /* 0x0000002500257308 */ /* 0x000e620000000800 */
[----:B--2---:R-:W-:Y:S01]  /*3f40*/  FADD.FTZ R20, R40, R29 ;  /* 0x0000001d28147221 */ /* 0x004fe20000010000 */
[----:B------:R-:W-:Y:S02]  /*3f50*/  F2FP.F16.F32.PACK_AB R29, R54, R53 ;  /* 0x00000035361d723e */ /* 0x000fe400000000ff */
[----:B------:R-:W-:-:S04]  /*3f60*/  F2FP.F16.F32.PACK_AB R40, R40, R39 ;  /* 0x000000272828723e */ /* 0x000fc800000000ff */
[----:B------:R-:W2:Y:S01]  /*3f70*/  MUFU.EX2 R3, R80 ;  /* 0x0000005000037308 */ /* 0x000ea20000000800 */
[----:B0-----:R-:W-:-:S07]  /*3f80*/  FADD.FTZ R2, R50, R19 ;  /* 0x0000001332027221 */ /* 0x001fce0000010000 */
[----:B------:R-:W0:Y:S01]  /*3f90*/  MUFU.EX2 R36, R36 ;  /* 0x0000002400247308 */ /* 0x000e220000000800 */
[----:B-1----:R-:W-:-:S07]  /*3fa0*/  FADD.FTZ R13, R37, R20 ;  /* 0x00000014250d7221 */ /* 0x002fce0000010000 */
[----:B------:R1:W3:Y:S01]  /*3fb0*/  MUFU.EX2 R4, R27 ;  /* 0x0000001b00047308 */ /* 0x0002e20000000800 */
[C---:B--2---:R-:W-:Y:S01]  /*3fc0*/  FADD.FTZ R15, R3.reuse, R2 ;  /* 0x00000002030f7221 */ /* 0x044fe20000010000 */
[----:B------:R-:W-:-:S06]  /*3fd0*/  F2FP.F16.F32.PACK_AB R41, R3, R50 ;  /* 0x000000320329723e */ /* 0x000fcc00000000ff */
[----:B------:R-:W2:Y:S01]  /*3fe0*/  MUFU.EX2 R35, R35 ;  /* 0x0000002300237308 */ /* 0x000ea20000000800 */
[----:B0-----:R-:W-:Y:S01]  /*3ff0*/  FADD.FTZ R2, R36, R13 ;  /* 0x0000000d24027221 */ /* 0x001fe20000010000 */
[----:B------:R-:W-:Y:S02]  /*4000*/  F2FP.F16.F32.PACK_AB R13, R48, R17 ;  /* 0x00000011300d723e */ /* 0x000fe400000000ff */
[----:B-1----:R-:W-:Y:S02]  /*4010*/  F2FP.F16.F32.PACK_AB R27, R75, R56 ;  /* 0x000000384b1b723e */ /* 0x002fe400000000ff */
[----:B------:R-:W-:Y:S02]  /*4020*/  F2FP.F16.F32.PACK_AB R42, R36, R37 ;  /* 0x00000025242a723e */ /* 0x000fe400000000ff */
[----:B------:R-:W0:Y:S01]  /*4030*/  MUFU.EX2 R9, R64 ;  /* 0x0000004000097308 */ /* 0x000e220000000800 */
[----:B---3--:R-:W-:Y:S01]  /*4040*/  FADD.FTZ R20, R4, R15 ;  /* 0x0000000f04147221 */ /* 0x008fe20000010000 */
[----:B------:R-:W-:Y:S01]  /*4050*/  F2FP.F16.F32.PACK_AB R15, R62, R49 ;  /* 0x000000313e0f723e */ /* 0x000fe200000000ff */
[----:B------:R-:W-:Y:S05]  /*4060*/  STSM.16.M88.4 [R5], R24 ;  /* 0x0000001805007844 */ /* 0x000fea0000000200 */
[----:B------:R-:W1:Y:S01]  /*4070*/  MUFU.EX2 R32, R32 ;  /* 0x0000002000207308 */ /* 0x000e620000000800 */
[----:B--2---:R-:W-:Y:S01]  /*4080*/  FADD.FTZ R17, R35, R2 ;  /* 0x0000000223117221 */ /* 0x004fe20000010000 */
[----:B------:R-:W-:-:S05]  /*4090*/  IMAD.IADD R2, R55, 0x1, R8 ;  /* 0x0000000137027824 */ /* 0x000fca00078e0208 */
[----:B------:R-:W-:Y:S01]  /*40a0*/  STSM.16.M88.4 [R2], R28 ;  /* 0x0000001c02007844 */ /* 0x000fe20000000200 */
[----:B------:R-:W2:Y:S01]  /*40b0*/  MUFU.EX2 R63, R63 ;  /* 0x0000003f003f7308 */ /* 0x000ea20000000800 */
[C---:B0-----:R-:W-:Y:S01]  /*40c0*/  FADD.FTZ R20, R9.reuse, R20 ;  /* 0x0000001409147221 */ /* 0x041fe20000010000 */
[----:B------:R-:W-:Y:S01]  /*40d0*/  F2FP.F16.F32.PACK_AB R43, R9, R4 ;  /* 0x00000004092b723e */ /* 0x000fe200000000ff */
[----:B------:R0:W-:Y:S01]  /*40e0*/  STSM.16.M88.4 [R0+0x27800], R12 ;  /* 0x0278000c00007844 */ /* 0x0001e20000000200 */
[----:B------:R-:W-:-:S03]  /*40f0*/  VIADD R9, R8, 0x6000 ;  /* 0x0000600008097836 */ /* 0x000fc60000000000 */
[----:B------:R3:W-:Y:S01]  /*4100*/  STSM.16.M88.4 [R8+0x6000], R40 ;  /* 0x0060002808007844 */ /* 0x0007e20000000200 */
[----:B------:R-:W4:Y:S01]  /*4110*/  MUFU.EX2 R66, R66 ;  /* 0x0000004200427308 */ /* 0x000f220000000800 */
[C---:B-1----:R-:W-:Y:S01]  /*4120*/  FADD.FTZ R22, R32.reuse, R17 ;  /* 0x0000001120167221 */ /* 0x042fe20000010000 */
[----:B------:R-:W-:-:S06]  /*4130*/  F2FP.F16.F32.PACK_AB R32, R32, R35 ;  /* 0x000000232020723e */ /* 0x000fcc00000000ff */
[----:B------:R-:W1:Y:S01]  /*4140*/  MUFU.EX2 R33, R33 ;  /* 0x0000002100217308 */ /* 0x000e620000000800 */
[----:B--2---:R-:W-:-:S07]  /*4150*/  FADD.FTZ R17, R63, R20 ;  /* 0x000000143f117221 */ /* 0x004fce0000010000 */
[----:B------:R-:W2:Y:S01]  /*4160*/  MUFU.EX2 R46, R46 ;  /* 0x0000002e002e7308 */ /* 0x000ea20000000800 */
[----:B----4-:R-:W-:-:S07]  /*4170*/  FADD.FTZ R20, R66, R17 ;  /* 0x0000001142147221 */ /* 0x010fce0000010000 */
[----:B------:R-:W4:Y:S01]  /*4180*/  MUFU.EX2 R65, R65 ;  /* 0x0000004100417308 */ /* 0x000f220000000800 */
[----:B-1----:R-:W-:-:S07]  /*4190*/  FADD.FTZ R19, R33, R22 ;  /* 0x0000001621137221 */ /* 0x002fce0000010000 */
[----:B------:R-:W1:Y:S01]  /*41a0*/  MUFU.EX2 R68, R68 ;  /* 0x0000004400447308 */ /* 0x000e620000000800 */
[C---:B--2---:R-:W-:Y:S01]  /*41b0*/  F2FP.F16.F32.PACK_AB R34, R46.reuse, R33 ;  /* 0x000000212e22723e */ /* 0x044fe200000000ff */
[----:B------:R-:W-:Y:S01]  /*41c0*/  FADD.FTZ R22, R46, R19 ;  /* 0x000000132e167221 */ /* 0x000fe20000010000 */
[----:B------:R-:W-:-:S05]  /*41d0*/  F2FP.F16.F32.PACK_AB R33, R66, R63 ;  /* 0x0000003f4221723e */ /* 0x000fca00000000ff */
[----:B------:R-:W2:Y:S01]  /*41e0*/  MUFU.EX2 R47, R47 ;  /* 0x0000002f002f7308 */ /* 0x000ea20000000800 */
[----:B----4-:R-:W-:-:S07]  /*41f0*/  FADD.FTZ R19, R65, R20 ;  /* 0x0000001441137221 */ /* 0x010fce0000010000 */
[----:B------:R-:W0:Y:S01]  /*4200*/  MUFU.EX2 R78, R78 ;  /* 0x0000004e004e7308 */ /* 0x000e220000000800 */
[C---:B-1----:R-:W-:Y:S01]  /*4210*/  F2FP.F16.F32.PACK_AB R35, R68.reuse, R65 ;  /* 0x000000414423723e */ /* 0x042fe200000000ff */
[----:B------:R-:W-:-:S04]  /*4220*/  FADD.FTZ R20, R68, R19 ;  /* 0x0000001344147221 */ /* 0x000fc80000010000 */
[----:B------:R3:W-:Y:S02]  /*4230*/  STSM.16.M88.4 [R5+0x6000], R32 ;  /* 0x0060002005007844 */ /* 0x0007e40000000200 */
[----:B------:R-:W1:Y:S01]  /*4240*/  MUFU.EX2 R38, R38 ;  /* 0x0000002600267308 */ /* 0x000e620000000800 */
[----:B--2---:R-:W-:-:S07]  /*4250*/  FADD.FTZ R21, R47, R22 ;  /* 0x000000162f157221 */ /* 0x004fce0000010000 */
[----:B------:R-:W2:Y:S01]  /*4260*/  MUFU.EX2 R59, R59 ;  /* 0x0000003b003b7308 */ /* 0x000ea20000000800 */
[C---:B0-----:R-:W-:Y:S01]  /*4270*/  F2FP.F16.F32.PACK_AB R12, R78.reuse, R47 ;  /* 0x0000002f4e0c723e */ /* 0x041fe200000000ff */
[----:B------:R-:W-:-:S06]  /*4280*/  FADD.FTZ R21, R78, R21 ;  /* 0x000000154e157221 */ /* 0x000fcc0000010000 */
[----:B------:R-:W0:Y:S01]  /*4290*/  MUFU.EX2 R67, R67 ;  /* 0x0000004300437308 */ /* 0x000e220000000800 */
[----:B-1----:R-:W-:-:S07]  /*42a0*/  FADD.FTZ R4, R38, R21 ;  /* 0x0000001526047221 */ /* 0x002fce0000010000 */
[----:B------:R-:W1:Y:S01]  /*42b0*/  MUFU.EX2 R18, R69 ;  /* 0x0000004500127308 */ /* 0x000e620000000800 */
[C---:B--2---:R-:W-:Y:S01]  /*42c0*/  F2FP.F16.F32.PACK_AB R14, R59.reuse, R38 ;  /* 0x000000263b0e723e */ /* 0x044fe200000000ff */
[----:B------:R-:W-:-:S06]  /*42d0*/  FADD.FTZ R4, R59, R4 ;  /* 0x000000043b047221 */ /* 0x000fcc0000010000 */
[----:B------:R-:W-:Y:S01]  /*42e0*/  MUFU.EX2 R70, R70 ;  /* 0x0000004600467308 */ /* 0x000fe20000000800 */
[----:B0-----:R-:W-:-:S07]  /*42f0*/  FADD.FTZ R3, R67, R20 ;  /* 0x0000001443037221 */ /* 0x001fce0000010000 */
[----:B------:R-:W0:Y:S01]  /*4300*/  MUFU.EX2 R17, R72 ;  /* 0x0000004800117308 */ /* 0x000e220000000800 */
[C---:B-1----:R-:W-:Y:S01]  /*4310*/  F2FP.F16.F32.PACK_AB R13, R18.reuse, R67 ;  /* 0x00000043120d723e */ /* 0x042fe200000000ff */
[----:B------:R-:W-:Y:S01]  /*4320*/  FADD.FTZ R3, R18, R3 ;  /* 0x0000000312037221 */ /* 0x000fe20000010000 */
[----:B0-----:R-:W-:-:S03]  /*4330*/  F2FP.F16.F32.PACK_AB R15, R17, R70 ;  /* 0x00000046110f723e */ /* 0x001fc600000000ff */
[----:B------:R-:W-:Y:S02]  /*4340*/  FADD.FTZ R70, R70, R3 ;  /* 0x0000000346467221 */ /* 0x000fe40000010000 */
[----:B------:R3:W-:Y:S02]  /*4350*/  STSM.16.M88.4 [R2+0x6000], R12 ;  /* 0x0060000c02007844 */ /* 0x0007e40000000200 */
[----:B------:R-:W-:Y:S01]  /*4360*/  FADD.FTZ R3, R17, R70 ;  /* 0x0000004611037221 */ /* 0x000fe20000010000 */
[----:B------:R0:W-:Y:S06]  /*4370*/  MEMBAR.ALL.CTA ;  /* 0x0000000000007992 */ /* 0x0001ec0000008000 */
[----:B0-----:R-:W0:Y:S02]  /*4380*/  FENCE.VIEW.ASYNC.S ;  /* 0x00000000000073c6 */ /* 0x001e240000000000 */
[----:B0-----:R-:W-:Y:S01]  /*4390*/  NOP ;  /* 0x0000000000007918 */ /* 0x001fe20000000000 */
[----:B------:R-:W-:Y:S05]  /*43a0*/  @!P1 BRA `(.L_x_11942) ;  /* 0x0000003000d09947 */ /* 0x000fea0003800000 */
[----:B---3--:R-:W-:Y:S01]  /*43b0*/  IMAD.MOV.U32 R13, RZ, RZ, R76 ;  /* 0x000000ffff0d7224 */ /* 0x008fe200078e004c */
[----:B------:R-:W-:Y:S01]  /*43c0*/  MOV R135, RZ ;  /* 0x000000ff00877202 */ /* 0x000fe20000000f00 */
[----:B------:R-:W-:Y:S01]  /*43d0*/  IMAD.MOV.U32 R12, RZ, RZ, R71 ;  /* 0x000000ffff0c7224 */ /* 0x000fe200078e0047 */
[----:B------:R-:W-:Y:S01]  /*43e0*/  UMOV UR42, URZ ;  /* 0x0000003f002a7c82 */ /* 0x000fe20008000000 */
[----:B------:R-:W-:Y:S01]  /*43f0*/  UMOV UR5, URZ ;  /* 0x0000003f00057c82 */ /* 0x000fe20008000000 */
[----:B------:R-:W-:Y:S01]  /*4400*/  ULDC UR34, c[0x0][0x288] ;  /* 0x0000a20000227ab9 */ /* 0x000fe20000000800 */
[----:B------:R-:W-:Y:S01]  /*4410*/  ULDC UR33, c[0x0][0x2f0] ;  /* 0x0000bc0000217ab9 */ /* 0x000fe20000000800 */
[----:B------:R-:W-:Y:S01]  /*4420*/  ULDC UR7, c[0x0][0x9d8] ;  /* 0x0002760000077ab9 */ /* 0x000fe20000000800 */
[----:B------:R-:W-:-:S05]  /*4430*/  ULDC UR35, c[0x0][0x988] ;  /* 0x0002620000237ab9 */ /* 0x000fca0000000800 */
.L_x_11953:
        /* <DEDUP_REMOVED lines=8> */
.L_x_11944:
        /* <DEDUP_REMOVED lines=9> */
.L_x_11945:
[----:B-1----:R-:W-:Y:S05]  /*4550*/  @P1 BRA `(.L_x_11943) ;  /* 0x0000000000081947 */ /* 0x002fea0003800000 */
[----:B------:R-:W1:Y:S02]  /*4560*/  SYNCS.PHASECHK.TRANS64.TRYWAIT P1, [UR4+0x2d830], R14 ;  /* 0x02d8300eff0075a7 */ /* 0x000e640008020144 */
[----:B-1----:R-:W-:Y:S05]  /*4570*/  @!P1 BRA `(.L_x_11946) ;  /* 0x000000b400dc9947 */ /* 0x002fea0003800000 */
.L_x_11943:
        /* <DEDUP_REMOVED lines=42> */
.L_x_11948:
[----:B------:R-:W-:Y:S01]  /*4820*/  ULEA UR10, UR5, UR38, 0x3 ;  /* 0x00000026050a7291 */ /* 0x000fe2000f8e183f */
[----:B------:R-:W-:-:S05]  /*4830*/  IMAD.U32 R14, RZ, RZ, UR42 ;  /* 0x0000002aff0e7e24 */ /* 0x000fca000f8e00ff */
[----:B------:R-:W-:-:S04]  /*4840*/  SHF.L.U32 R14, R14, 0x1f, RZ ;  /* 0x0000001f0e0e7819 */ /* 0x000fc800000006ff */
[----:B------:R0:W1:Y:S01]  /*4850*/  SYNCS.PHASECHK.TRANS64.TRYWAIT P1, [UR10+0x2d850], R14 ;  /* 0x02d8500eff0075a7 */ /* 0x000062000802014a */
[----:B------:R-:W-:Y:S05]  /*4860*/  @!P0 BRA `(.L_x_11949) ;  /* 0x0000000000048947 */ /* 0x000fea0003800000 */
[----:B------:R-:W-:Y:S01]  /*4870*/  BPT.TRAP 0x1 ;  /* 0x000000040000795c */ /* 0x000fe20000300000 */
.L_x_11949:
[----:B-1----:R-:W-:Y:S05]  /*4880*/  @P1 BRA `(.L_x_11947) ;  /* 0x0000000000081947 */ /* 0x002fea0003800000 */
[----:B------:R-:W1:Y:S02]  /*4890*/  SYNCS.PHASECHK.TRANS64.TRYWAIT P1, [UR10+0x2d850], R14 ;  /* 0x02d8500eff0075a7 */ /* 0x000e64000802014a */
[----:B-1----:R-:W-:Y:S05]  /*48a0*/  @!P1 BRA `(.L_x_11950) ;  /* 0x000000b400289947 */ /* 0x002fea0003800000 */
.L_x_11947:
        /* <DEDUP_REMOVED lines=71> */
.L_x_11951:
[----:B------:R-:W-:Y:S01]  /*4d20*/  UISETP.NE.AND UP0, UPT, UR41, URZ, UPT ;  /* 0x0000003f2900728c */ /* 0x000fe2000bf05270 */
[----:B------:R-:W-:Y:S01]  /*4d30*/  FMUL.FTZ R17, R30, UR7 ;  /* 0x000000071e117c20 */ /* 0x000fe20008410000 */
[----:B------:R-:W-:Y:S01]  /*4d40*/  MOV R137, R10 ;  /* 0x0000000a00897202 */ /* 0x000fe20000000f00 */
[----:B------:R-:W-:Y:S01]  /*4d50*/  FMUL.FTZ R144, R33, UR7 ;  /* 0x0000000721907c20 */ /* 0x000fe20008410000 */
[----:B------:R-:W-:Y:S01]  /*4d60*/  FMUL.FTZ R140, R24, UR7 ;  /* 0x00000007188c7c20 */ /* 0x000fe20008410000 */
[----:B------:R-:W-:Y:S01]  /*4d70*/  IMAD.MOV.U32 R136, RZ, RZ, -0x2 ;  /* 0xfffffffeff887424 */ /* 0x000fe200078e00ff */
[----:B------:R-:W-:Y:S01]  /*4d80*/  PLOP3.LUT P1, PT, PT, PT, UP0, 0x80, 0x0 ;  /* 0x000000000000781c */ /* 0x000fe20003f2f008 */
[----:B------:R-:W-:Y:S01]  /*4d90*/  FMUL.FTZ R139, R25, UR7 ;  /* 0x00000007198b7c20 */ /* 0x000fe20008410000 */
[----:B------:R-:W-:Y:S01]  /*4da0*/  PLOP3.LUT P2, PT, PT, PT, UP0, 0x80, 0x0 ;  /* 0x000000000000781c */ /* 0x000fe20003f4f008 */
[----:B------:R-:W-:Y:S01]  /*4db0*/  FMUL.FTZ R20, R35, UR7 ;  /* 0x0000000723147c20 */ /* 0x000fe20008410000 */
[----:B------:R-:W1:Y:S01]  /*4dc0*/  MUFU.TANH R140, R140 ;  /* 0x0000008c008c7308 */ /* 0x000e620000002400 */
[----:B------:R-:W-:Y:S01]  /*4dd0*/  @UP0 ULDC UR10, c[0x0][0x44c] ;  /* 0x00011300000a0ab9 */ /* 0x000fe20000000800 */
[----:B------:R-:W-:-:S02]  /*4de0*/  IMAD.U32 R35, RZ, RZ, UR33 ;  /* 0x00000021ff237e24 */ /* 0x000fc4000f8e00ff */
[----:B------:R-:W-:Y:S01]  /*4df0*/  FMUL.FTZ R138, R28, UR7 ;  /* 0x000000071c8a7c20 */ /* 0x000fe20008410000 */
[----:B------:R-:W-:Y:S01]  /*4e00*/  FMUL.FTZ R143, R29, UR7 ;  /* 0x000000071d8f7c20 */ /* 0x000fe20008410000 */
[----:B------:R-:W-:Y:S01]  /*4e10*/  FMUL.FTZ R145, R32, UR7 ;  /* 0x0000000720917c20 */ /* 0x000fe20008410000 */
[----:B------:R-:W-:Y:S01]  /*4e20*/  FMUL.FTZ R36, R36, UR7 ;  /* 0x0000000724247c20 */ /* 0x000fe20008410000 */
[----:B------:R-:W-:Y:S01]  /*4e30*/  FMUL.FTZ R19, R34, UR7 ;  /* 0x0000000722137c20 */ /* 0x000fe20008410000 */
[----:B------:R-:W2:Y:S01]  /*4e40*/  MUFU.TANH R139, R139 ;  /* 0x0000008b008b7308 */ /* 0x000ea20000002400 */
[----:B------:R-:W-:Y:S01]  /*4e50*/  @P1 IMAD.HI.U32 R30, R10, UR10, RZ ;  /* 0x0000000a0a1e1c27 */ /* 0x000fe2000f8e00ff */
[----:B------:R-:W-:-:S03]  /*4e60*/  @UP0 ULDC UR10, c[0x0][0x450] ;  /* 0x00011400000a0ab9 */ /* 0x000fc60000000800 */
[----:B------:R-:W-:Y:S01]  /*4e70*/  FMUL.FTZ R37, R37, UR7 ;  /* 0x0000000725257c20 */ /* 0x000fe20008410000 */
[----:B------:R-:W-:Y:S01]  /*4e80*/  FMUL.FTZ R21, R38, UR7 ;  /* 0x0000000726157c20 */ /* 0x000fe20008410000 */
[----:B------:R-:W-:Y:S01]  /*4e90*/  FMUL.FTZ R38, R40, UR7 ;  /* 0x0000000728267c20 */ /* 0x000fe20008410000 */
[----:B------:R-:W-:Y:S01]  /*4ea0*/  @P2 SHF.R.U32.HI R137, RZ, UR10, R30 ;  /* 0x0000000aff892c19 */ /* 0x000fe2000801161e */
[----:B------:R-:W-:Y:S01]  /*4eb0*/  UMOV UR10, 0xffffff80 ;  /* 0xffffff80000a7882 */ /* 0x000fe20000000000 */
[----:B------:R-:W3:Y:S01]  /*4ec0*/  MUFU.TANH R138, R138 ;  /* 0x0000008a008a7308 */ /* 0x000ee20000002400 */
[----:B------:R-:W-:Y:S01]  /*4ed0*/  UIMAD UR10, UR39, UR10, 0x1 ;  /* 0x00000001270a74a4 */ /* 0x000fe2000f8e020a */
[----:B------:R-:W-:Y:S01]  /*4ee0*/  FMUL.FTZ R40, R44, UR7 ;  /* 0x000000072c287c20 */ /* 0x000fe20008410000 */
[----:B------:R-:W4:Y:S01]  /*4ef0*/  SHFL.IDX PT, R33, R137, RZ, 0x1c1f ;  /* 0x001c1fff89217589 */ /* 0x000f2200000e0000 */
[----:B------:R-:W-:Y:S01]  /*4f00*/  FMUL.FTZ R44, R52, UR7 ;  /* 0x00000007342c7c20 */ /* 0x000fe20008410000 */
[----:B------:R-:W-:Y:S01]  /*4f10*/  FMUL.FTZ R22, R39, UR7 ;  /* 0x0000000727167c20 */ /* 0x000fe20008410000 */
[----:B------:R-:W-:Y:S01]  /*4f20*/  FMUL.FTZ R39, R41, UR7 ;  /* 0x0000000729277c20 */ /* 0x000fe20008410000 */
[----:B------:R-:W-:Y:S01]  /*4f30*/  IMAD R136, R11, R136, UR10 ;  /* 0x0000000a0b887e24 */ /* 0x000fe2000f8e0288 */
[----:B------:R-:W5:Y:S01]  /*4f40*/  MUFU.TANH R143, R143 ;  /* 0x0000008f008f7308 */ /* 0x000f620000002400 */
[----:B------:R-:W-:Y:S01]  /*4f50*/  FMUL.FTZ R28, R51, UR7 ;  /* 0x00000007331c7c20 */ /* 0x000fe20008410000 */
[----:B------:R-:W-:Y:S01]  /*4f60*/  FMUL.FTZ R41, R45, UR7 ;  /* 0x000000072d297c20 */ /* 0x000fe20008410000 */
[----:B------:R-:W-:-:S02]  /*4f70*/  IMAD R136, R35, UR40, R136 ;  /* 0x0000002823887c24 */ /* 0x000fc4000f8e0288 */
        /* <DEDUP_REMOVED lines=10> */
[----:B0-----:R-:W-:Y:S01]  /*5020*/  FMUL.FTZ R14, R26, UR7 ;  /* 0x000000071a0e7c20 */ /* 0x001fe20008410000 */
[----:B------:R-:W-:Y:S01]  /*5030*/  FMUL.FTZ R26, R47, UR7 ;  /* 0x000000072f1a7c20 */ /* 0x000fe20008410000 */
[----:B------:R-:W0:Y:S01]  /*5040*/  MUFU.TANH R144, R144 ;  /* 0x0000009000907308 */ /* 0x000e220000002400 */
[----:B------:R-:W-:Y:S01]  /*5050*/  FMUL.FTZ R47, R57, UR7 ;  /* 0x00000007392f7c20 */ /* 0x000fe20008410000 */
[----:B------:R-:W-:Y:S01]  /*5060*/  FMUL.FTZ R49, R60, UR7 ;  /* 0x000000073c317c20 */ /* 0x000fe20008410000 */
[----:B----4-:R-:W-:Y:S01]  /*5070*/  IADD3 R146, R33, -UR34, R136 ;  /* 0x8000002221927c10 */ /* 0x010fe2000fffe088 */
[----:B------:R-:W-:Y:S01]  /*5080*/  FMUL.FTZ R48, R61, UR7 ;  /* 0x000000073d307c20 */ /* 0x000fe20008410000 */
[----:B------:R-:W-:Y:S01]  /*5090*/  FMUL.FTZ R15, R27, UR7 ;  /* 0x000000071b0f7c20 */ /* 0x000fe20008410000 */
[----:B------:R-:W-:Y:S01]  /*50a0*/  FMUL.FTZ R27, R50, UR7 ;  /* 0x00000007321b7c20 */ /* 0x000fe20008410000 */
[C---:B------:R-:W-:Y:S01]  /*50b0*/  ISETP.GT.AND P1, PT, R146.reuse, RZ, PT ;  /* 0x000000ff9200720c */ /* 0x040fe20003f24270 */
[----:B------:R-:W4:Y:S01]  /*50c0*/  MUFU.TANH R36, R36 ;  /* 0x0000002400247308 */ /* 0x000f220000002400 */
[----:B------:R-:W-:Y:S01]  /*50d0*/  ISETP.GT.AND P2, PT, R146, 0x1, PT ;  /* 0x000000019200780c */ /* 0x000fe20003f44270 */
[----:B------:R-:W-:Y:S01]  /*50e0*/  FMUL.FTZ R50, R64, UR7 ;  /* 0x0000000740327c20 */ /* 0x000fe20008410000 */
[----:B-1----:R-:W-:Y:S01]  /*50f0*/  FSEL R140, R140, -INF , P1 ;  /* 0xff8000008c8c7808 */ /* 0x002fe20000800000 */
[----:B------:R-:W-:Y:S01]  /*5100*/  FMUL.FTZ R18, R31, UR7 ;  /* 0x000000071f127c20 */ /* 0x000fe20008410000 */
[----:B------:R-:W-:Y:S01]  /*5110*/  ISETP.GT.AND P1, PT, R146, 0x8, PT ;  /* 0x000000089200780c */ /* 0x000fe20003f24270 */
[----:B------:R-:W-:Y:S01]  /*5120*/  FMUL.FTZ R31, R58, UR7 ;  /* 0x000000073a1f7c20 */ /* 0x000fe20008410000 */
[----:B--2---:R-:W-:Y:S01]  /*5130*/  FSEL R139, R139, -INF , P2 ;  /* 0xff8000008b8b7808 */ /* 0x004fe20001000000 */
[----:B------:R-:W1:Y:S01]  /*5140*/  MUFU.TANH R37, R37 ;  /* 0x0000002500257308 */ /* 0x000e620000002400 */
[----:B------:R-:W-:Y:S01]  /*5150*/  FMNMX.FTZ R34, R140, R12, !PT ;  /* 0x0000000c8c227209 */ /* 0x000fe20007810000 */
[----:B------:R-:W-:Y:S01]  /*5160*/  FMUL.FTZ R32, R59, UR7 ;  /* 0x000000073b207c20 */ /* 0x000fe20008410000 */
[----:B------:R-:W-:Y:S01]  /*5170*/  ISETP.GT.AND P2, PT, R146, 0x9, PT ;  /* 0x000000099200780c */ /* 0x000fe20003f44270 */
[----:B------:R-:W-:Y:S01]  /*5180*/  FMUL.FTZ R80, R80, UR7 ;  /* 0x0000000750507c20 */ /* 0x000fe20008410000 */
[----:B---3--:R-:W-:Y:S01]  /*5190*/  FSEL R138, R138, -INF , P1 ;  /* 0xff8000008a8a7808 */ /* 0x008fe20000800000 */
[----:B------:R-:W-:Y:S01]  /*51a0*/  FMUL.FTZ R81, R81, UR7 ;  /* 0x0000000751517c20 */ /* 0x000fe20008410000 */
[----:B------:R-:W-:Y:S01]  /*51b0*/  FMNMX.FTZ R35, R139, R34, !PT ;  /* 0x000000228b237209 */ /* 0x000fe20007810000 */
[----:B------:R-:W2:Y:S01]  /*51c0*/  MUFU.TANH R38, R38 ;  /* 0x0000002600267308 */ /* 0x000ea20000002400 */
[----:B------:R-:W-:Y:S01]  /*51d0*/  ISETP.GT.AND P1, PT, R146, 0x10, PT ;  /* 0x000000109200780c */ /* 0x000fe20003f24270 */
[----:B------:R-:W-:Y:S01]  /*51e0*/  FMUL.FTZ R84, R84, UR7 ;  /* 0x0000000754547c20 */ /* 0x000fe20008410000 */
[----:B-----5:R-:W-:Y:S01]  /*51f0*/  FSEL R33, R143, -INF , P2 ;  /* 0xff8000008f217808 */ /* 0x020fe20001000000 */
[----:B------:R-:W-:Y:S01]  /*5200*/  FMUL.FTZ R85, R85, UR7 ;  /* 0x0000000755557c20 */ /* 0x000fe20008410000 */
[----:B------:R-:W-:Y:S01]  /*5210*/  FMNMX.FTZ R52, R138, R35, !PT ;  /* 0x000000238a347209 */ /* 0x000fe20007810000 */
[----:B------:R-:W-:Y:S01]  /*5220*/  FMUL.FTZ R63, R63, UR7 ;  /* 0x000000073f3f7c20 */ /* 0x000fe20008410000 */
[C---:B------:R-:W-:Y:S01]  /*5230*/  ISETP.GT.AND P2, PT, R146.reuse, 0x11, PT ;  /* 0x000000119200780c */ /* 0x040fe20003f44270 */
[----:B------:R-:W3:Y:S01]  /*5240*/  MUFU.TANH R39, R39 ;  /* 0x0000002700277308 */ /* 0x000ee20000002400 */
[----:B------:R-:W-:Y:S01]  /*5250*/  FSEL R34, R145, -INF , P1 ;  /* 0xff80000091227808 */ /* 0x000fe20000800000 */
[----:B------:R-:W5:Y:S01]  /*5260*/  S2UR UR11, SR_CgaCtaId ;  /* 0x00000000000b79c3 */ /* 0x000f620000008800 */
[----:B------:R-:W-:Y:S01]  /*5270*/  FMNMX.FTZ R51, R33, R52, !PT ;  /* 0x0000003421337209 */ /* 0x000fe20007810000 */
[----:B------:R-:W-:Y:S01]  /*5280*/  ULEA UR10, UR4, UR38, 0x3 ;  /* 0x00000026040a7291 */ /* 0x000fe2000f8e183f */
[----:B------:R-:W-:-:S02]  /*5290*/  ISETP.GT.AND P1, PT, R146, 0x18, PT ;  /* 0x000000189200780c */ /* 0x000fc40003f24270 */
[----:B0-----:R-:W-:Y:S01]  /*52a0*/  FSEL R35, R144, -INF , P2 ;  /* 0xff80000090237808 */ /* 0x001fe20001000000 */
[----:B------:R-:W0:Y:S01]  /*52b0*/  MUFU.TANH R40, R40 ;  /* 0x0000002800287308 */ /* 0x000e220000002400 */
[----:B------:R-:W-:Y:S01]  /*52c0*/  FMNMX.FTZ R52, R34, R51, !PT ;  /* 0x0000003322347209 */ /* 0x000fe20007810000 */
[----:B------:R-:W-:Y:S01]  /*52d0*/  FMUL.FTZ R51, R65, UR7 ;  /* 0x0000000741337c20 */ /* 0x000fe20008410000 */
[----:B------:R-:W-:Y:S01]  /*52e0*/  ISETP.GT.AND P2, PT, R146, 0x19, PT ;  /* 0x000000199200780c */ /* 0x000fe20003f44270 */
[----:B------:R-:W-:Y:S01]  /*52f0*/  UIADD3 UR10, UR10, 0x2d840, URZ ;  /* 0x0002d8400a0a7890 */ /* 0x000fe2000fffe03f */
[----:B----4-:R-:W-:Y:S02]  /*5300*/  FSEL R36, R36, -INF , P1 ;  /* 0xff80000024247808 */ /* 0x010fe40000800000 */
        /* <DEDUP_REMOVED lines=10> */
[----:B--2---:R-:W-:Y:S01]  /*53b0*/  FSEL R38, R38, -INF , P1 ;  /* 0xff80000026267808 */ /* 0x004fe20000800000 */
[----:B-----5:R-:W-:Y:S01]  /*53c0*/  UPRMT UR10, UR11, 0x654, UR10 ;  /* 0x000006540b0a7896 */ /* 0x020fe2000800000a */
[----:B------:R-:W-:-:S02]  /*53d0*/  FMNMX.FTZ R53, R37, R54, !PT ;  /* 0x0000003625357209 */ /* 0x000fc40007810000 */
[----:B------:R-:W-:Y:S02]  /*53e0*/  ISETP.GT.AND P1, PT, R146, 0x28, PT ;  /* 0x000000289200780c */ /* 0x000fe40003f24270 */
[----:B---3--:R-:W-:Y:S01]  /*53f0*/  FSEL R39, R39, -INF , P2 ;  /* 0xff80000027277808 */ /* 0x008fe20001000000 */
[----:B------:R-:W2:Y:S01]  /*5400*/  MUFU.TANH R43, R43 ;  /* 0x0000002b002b7308 */ /* 0x000ea20000002400 */
[----:B------:R-:W-:Y:S01]  /*5410*/  FMNMX.FTZ R54, R38, R53, !PT ;  /* 0x0000003526367209 */ /* 0x000fe20007810000 */
[----:B------:R-:W-:Y:S01]  /*5420*/  FMUL.FTZ R53, R69, UR7 ;  /* 0x0000000745357c20 */ /* 0x000fe20008410000 */
[----:B------:R-:W-:Y:S01]  /*5430*/  ISETP.GT.AND P2, PT, R146, 0x29, PT ;  /* 0x000000299200780c */ /* 0x000fe20003f44270 */
[----:B------:R-:W-:Y:S01]  /*5440*/  SYNCS.ARRIVE.TRANS64.RED.A1T0 RZ, [UR10], RZ ;  /* 0x000000ffffff79a7 */ /* 0x000fe2000810040a */
[----:B0-----:R-:W-:Y:S02]  /*5450*/  FSEL R40, R40, -INF , P1 ;  /* 0xff80000028287808 */ /* 0x001fe40000800000 */
[----:B------:R-:W-:Y:S01]  /*5460*/  FMNMX.FTZ R55, R39, R54, !PT ;  /* 0x0000003627377209 */ /* 0x000fe20007810000 */
[----:B------:R-:W0:Y:S01]  /*5470*/  MUFU.TANH R44, R44 ;  /* 0x0000002c002c7308 */ /* 0x000e220000002400 */
[----:B------:R-:W-:-:S02]  /*5480*/  ISETP.GT.AND P1, PT, R146, 0x30, PT ;  /* 0x000000309200780c */ /* 0x000fc40003f24270 */
[----:B----4-:R-:W-:Y:S02]  /*5490*/  FSEL R41, R41, -INF , P2 ;  /* 0xff80000029297808 */ /* 0x010fe40001000000 */
[----:B------:R-:W-:Y:S01]  /*54a0*/  FMNMX.FTZ R54, R40, R55, !PT ;  /* 0x0000003728367209 */ /* 0x000fe20007810000 */
[----:B------:R-:W-:Y:S01]  /*54b0*/  FMUL.FTZ R55, R72, UR7 ;  /* 0x0000000748377c20 */ /* 0x000fe20008410000 */
[----:B------:R-:W-:Y:S01]  /*54c0*/  ISETP.GT.AND P2, PT, R146, 0x31, PT ;  /* 0x000000319200780c */ /* 0x000fe20003f44270 */
[----:B------:R-:W3:Y:S01]  /*54d0*/  MUFU.TANH R45, R45 ;  /* 0x0000002d002d7308 */ /* 0x000ee20000002400 */
[----:B-1----:R-:W-:Y:S02]  /*54e0*/  FSEL R42, R42, -INF , P1 ;  /* 0xff8000002a2a7808 */ /* 0x002fe40000800000 */
[----:B------:R-:W-:Y:S01]  /*54f0*/  FMNMX.FTZ R57, R41, R54, !PT ;  /* 0x0000003629397209 */ /* 0x000fe20007810000 */
[----:B------:R-:W-:Y:S01]  /*5500*/  FMUL.FTZ R54, R73, UR7 ;  /* 0x0000000749367c20 */ /* 0x000fe20008410000 */
[----:B------:R-:W-:Y:S01]  /*5510*/  ISETP.GT.AND P1, PT, R146, 0x38, PT ;  /* 0x000000389200780c */ /* 0x000fe20003f24270 */
[----:B------:R-:W-:Y:S01]  /*5520*/  FMUL.FTZ R73, R82, UR7 ;  /* 0x0000000752497c20 */ /* 0x000fe20008410000 */
[----:B--2---:R-:W-:Y:S01]  /*5530*/  FSEL R43, R43, -INF , P2 ;  /* 0xff8000002b2b7808 */ /* 0x004fe20001000000 */
[----:B------:R-:W1:Y:S01]  /*5540*/  MUFU.TANH R46, R46 ;  /* 0x0000002e002e7308 */ /* 0x000e620000002400 */
[----:B------:R-:W-:-:S02]  /*5550*/  FMNMX.FTZ R56, R42, R57, !PT ;  /* 0x000000392a387209 */ /* 0x000fc40007810000 */
[----:B------:R-:W-:Y:S02]  /*5560*/  ISETP.GT.AND P2, PT, R146, 0x39, PT ;  /* 0x000000399200780c */ /* 0x000fe40003f44270 */
[----:B0-----:R-:W-:Y:S02]  /*5570*/  FSEL R44, R44, -INF , P1 ;  /* 0xff8000002c2c7808 */ /* 0x001fe40000800000 */
[----:B------:R-:W-:Y:S01]  /*5580*/  FMNMX.FTZ R57, R43, R56, !PT ;  /* 0x000000382b397209 */ /* 0x000fe20007810000 */
[----:B------:R-:W0:Y:S01]  /*5590*/  MUFU.TANH R47, R47 ;  /* 0x0000002f002f7308 */ /* 0x000e220000002400 */
[----:B------:R-:W-:Y:S01]  /*55a0*/  ISETP.GT.AND P1, PT, R146, 0x40, PT ;  /* 0x000000409200780c */ /* 0x000fe20003f24270 */
[----:B------:R-:W-:Y:S01]  /*55b0*/  FMUL.FTZ R56, R76, UR7 ;  /* 0x000000074c387c20 */ /* 0x000fe20008410000 */
[----:B---3--:R-:W-:Y:S02]  /*55c0*/  FSEL R45, R45, -INF , P2 ;  /* 0xff8000002d2d7808 */ /* 0x008fe40001000000 */
[----:B------:R-:W-:-:S02]  /*55d0*/  FMNMX.FTZ R58, R44, R57, !PT ;  /* 0x000000392c3a7209 */ /* 0x000fc40007810000 */
[----:B------:R-:W-:Y:S01]  /*55e0*/  ISETP.GT.AND P2, PT, R146, 0x41, PT ;  /* 0x000000419200780c */ /* 0x000fe20003f44270 */
[----:B------:R-:W2:Y:S01]  /*55f0*/  MUFU.TANH R49, R49 ;  /* 0x0000003100317308 */ /* 0x000ea20000002400 */
[----:B-1----:R-:W-:Y:S02]  /*5600*/  FSEL R46, R46, -INF , P1 ;  /* 0xff8000002e2e7808 */ /* 0x002fe40000800000 */
[----:B------:R-:W-:Y:S02]  /*5610*/  FMNMX.FTZ R57, R45, R58, !PT ;  /* 0x0000003a2d397209 */ /* 0x000fe40007810000 */
[----:B------:R-:W-:Y:S02]  /*5620*/  ISETP.GT.AND P1, PT, R146, 0x48, PT ;  /* 0x000000489200780c */ /* 0x000fe40003f24270 */
[----:B------:R-:W-:Y:S01]  /*5630*/  FMNMX.FTZ R58, R46, R57, !PT ;  /* 0x000000392e3a7209 */ /* 0x000fe20007810000 */
[----:B------:R-:W1:Y:S01]  /*5640*/  MUFU.TANH R48, R48 ;  /* 0x0000003000307308 */ /* 0x000e620000002400 */
[----:B0-----:R-:W-:Y:S01]  /*5650*/  FSEL R47, R47, -INF , P2 ;  /* 0xff8000002f2f7808 */ /* 0x001fe20001000000 */
[----:B------:R-:W-:Y:S01]  /*5660*/  FMUL.FTZ R57, R77, UR7 ;  /* 0x000000074d397c20 */ /* 0x000fe20008410000 */
        /* <DEDUP_REMOVED lines=37> */
[----:B------:R-:W-:Y:S01]  /*58c0*/  FMNMX.FTZ R60, R56, R59, !PT ;  /* 0x0000003b383c7209 */ /* 0x000fe20007810000 */
[----:B------:R-:W-:Y:S02]  /*58d0*/  FMUL.FTZ R59, R62, UR7 ;  /* 0x000000073e3b7c20 */ /* 0x000fe40008410000 */
[----:B------:R-:W0:Y:S01]  /*58e0*/  MUFU.TANH R81, R81 ;  /* 0x0000005100517308 */ /* 0x000e220000002400 */
[----:B--2---:R-:W-:Y:S02]  /*58f0*/  FSEL R57, R57, -INF , P2 ;  /* 0xff80000039397808 */ /* 0x004fe40001000000 */
[----:B------:R-:W-:-:S02]  /*5900*/  ISETP.GT.AND P2, PT, R146, 0x71, PT ;  /* 0x000000719200780c */ /* 0x000fc40003f44270 */
        /* <DEDUP_REMOVED lines=10> */
[----:B--2---:R-:W-:-:S04]  /*59b0*/  FSEL R61, R84, -INF , P1 ;  /* 0xff800000543d7808 */ /* 0x004fc80000800000 */
[----:B------:R-:W-:Y:S01]  /*59c0*/  FMNMX.FTZ R65, R61, R64, !PT ;  /* 0x000000403d417209 */ /* 0x000fe20007810000 */
[----:B------:R-:W-:Y:S01]  /*59d0*/  FMUL.FTZ R64, R66, UR7 ;  /* 0x0000000742407c20 */ /* 0x000fe20008410000 */
[----:B------:R-:W-:Y:S01]  /*59e0*/  FMUL.FTZ R66, R70, UR7 ;  /* 0x0000000746427c20 */ /* 0x000fe20008410000 */
[----:B------:R-:W2:Y:S01]  /*59f0*/  MUFU.TANH R15, R15 ;  /* 0x0000000f000f7308 */ /* 0x000ea20000002400 */
[----:B-1----:R-:W-:Y:S01]  /*5a00*/  FSEL R62, R85, -INF , P2 ;  /* 0xff800000553e7808 */ /* 0x002fe20001000000 */
[----:B------:R-:W-:-:S03]  /*5a10*/  FMUL.FTZ R70, R78, UR7 ;  /* 0x000000074e467c20 */ /* 0x000fc60008410000 */
[----:B------:R-:W-:Y:S01]  /*5a20*/  FMNMX.FTZ R72, R62, R65, !PT ;  /* 0x000000413e487209 */ /* 0x000fe20007810000 */
[----:B------:R-:W-:Y:S01]  /*5a30*/  FMUL.FTZ R65, R67, UR7 ;  /* 0x0000000743417c20 */ /* 0x000fe20008410000 */
[----:B------:R-:W-:Y:S01]  /*5a40*/  FMUL.FTZ R67, R71, UR7 ;  /* 0x0000000747437c20 */ /* 0x000fe20008410000 */
[----:B------:R-:W1:Y:S02]  /*5a50*/  MUFU.TANH R17, R17 ;  /* 0x0000001100117308 */ /* 0x000e640000002400 */
[----:B------:R-:W3:Y:S06]  /*5a60*/  SHFL.BFLY PT, R69, R72, 0x2, 0x1f ;  /* 0x0c401f0048457f89 */ /* 0x000eec00000e0000 */
[----:B------:R-:W4:Y:S08]  /*5a70*/  MUFU.TANH R18, R18 ;  /* 0x0000001200127308 */ /* 0x000f300000002400 */
[----:B------:R-:W5:Y:S08]  /*5a80*/  MUFU.TANH R19, R19 ;  /* 0x0000001300137308 */ /* 0x000f700000002400 */
[----:B------:R-:W5:Y:S01]  /*5a90*/  MUFU.TANH R20, R20 ;  /* 0x0000001400147308 */ /* 0x000f620000002400 */
[----:B---3--:R-:W-:Y:S01]  /*5aa0*/  FMNMX.FTZ R76, R72, R69, !PT ;  /* 0x00000045484c7209 */ /* 0x008fe20007810000 */
[----:B------:R-:W-:Y:S01]  /*5ab0*/  FMUL.FTZ R69, R75, UR7 ;  /* 0x000000074b457c20 */ /* 0x000fe20008410000 */
[----:B------:R-:W-:Y:S01]  /*5ac0*/  FMUL.FTZ R72, R79, UR7 ;  /* 0x000000074f487c20 */ /* 0x000fe20008410000 */
[----:B------:R-:W3:Y:S01]  /*5ad0*/  SHFL.IDX PT, R75, R137, 0x1, 0x1c1f ;  /* 0x003c1f00894b7f89 */ /* 0x000ee200000e0000 */
[----:B------:R-:W-:-:S03]  /*5ae0*/  FMUL.FTZ R79, R87, UR7 ;  /* 0x00000007574f7c20 */ /* 0x000fc60008410000 */
[----:B------:R-:W5:Y:S01]  /*5af0*/  MUFU.TANH R21, R21 ;  /* 0x0000001500157308 */ /* 0x000f620000002400 */
[----:B------:R-:W0:Y:S07]  /*5b00*/  SHFL.BFLY PT, R71, R76, 0x1, 0x1f ;  /* 0x0c201f004c477f89 */ /* 0x000e2e00000e0000 */
[----:B------:R-:W5:Y:S08]  /*5b10*/  MUFU.TANH R22, R22 ;  /* 0x0000001600167308 */ /* 0x000f700000002400 */
[----:B------:R-:W5:Y:S01]  /*5b20*/  MUFU.TANH R23, R23 ;  /* 0x0000001700177308 */ /* 0x000f620000002400 */
[----:B---3--:R-:W-:-:S07]  /*5b30*/  IADD3 R80, R75, -UR34, R136 ;  /* 0x800000224b507c10 */ /* 0x008fce000fffe088 */
[----:B------:R-:W3:Y:S01]  /*5b40*/  MUFU.TANH R24, R24 ;  /* 0x0000001800187308 */ /* 0x000ee20000002400 */
[----:B0-----:R-:W-:Y:S01]  /*5b50*/  FMNMX.FTZ R71, R76, R71, !PT ;  /* 0x000000474c477209 */ /* 0x001fe20007810000 */
[----:B------:R-:W-:Y:S01]  /*5b60*/  FMUL.FTZ R76, R86, UR7 ;  /* 0x00000007564c7c20 */ /* 0x000fe20008410000 */
[C---:B------:R-:W-:Y:S02]  /*5b70*/  ISETP.GT.AND P2, PT, R80.reuse, RZ, PT ;  /* 0x000000ff5000720c */ /* 0x040fe40003f44270 */
[----:B------:R-:W-:Y:S01]  /*5b80*/  ISETP.GT.AND P3, PT, R80, 0x1, PT ;  /* 0x000000015000780c */ /* 0x000fe20003f64270 */
[C---:B------:R-:W-:Y:S01]  /*5b90*/  FMUL.FTZ R78, R71.reuse, UR35 ;  /* 0x00000023474e7c20 */ /* 0x040fe20008410000 */
[----:B------:R-:W-:Y:S01]  /*5ba0*/  FSEL R14, R14, -INF , P2 ;  /* 0xff8000000e0e7808 */ /* 0x000fe20001000000 */
[----:B------:R-:W0:Y:S01]  /*5bb0*/  MUFU.TANH R25, R25 ;  /* 0x0000001900197308 */ /* 0x000e220000002400 */
[----:B------:R-:W-:Y:S02]  /*5bc0*/  FSETP.NEU.FTZ.AND P1, PT, R71, -INF , PT ;  /* 0xff8000004700780b */ /* 0x000fe40003f3d000 */
[----:B------:R-:W-:-:S02]  /*5bd0*/  ISETP.GT.AND P2, PT, R80, 0x8, PT ;  /* 0x000000085000780c */ /* 0x000fc40003f44270 */
[----:B--2---:R-:W-:Y:S02]  /*5be0*/  FSEL R81, R15, -INF , P3 ;  /* 0xff8000000f517808 */ /* 0x004fe40001800000 */
[----:B------:R-:W-:Y:S01]  /*5bf0*/  FMNMX.FTZ R82, R14, R13, !PT ;  /* 0x0000000d0e527209 */ /* 0x000fe20007810000 */
[----:B------:R-:W2:Y:S01]  /*5c00*/  MUFU.TANH R26, R26 ;  /* 0x0000001a001a7308 */ /* 0x000ea20000002400 */
[----:B------:R-:W-:Y:S02]  /*5c10*/  FSEL R78, R78, RZ, P1 ;  /* 0x000000ff4e4e7208 */ /* 0x000fe40000800000 */
[----:B------:R-:W-:Y:S02]  /*5c20*/  ISETP.GT.AND P3, PT, R80, 0x9, PT ;  /* 0x000000095000780c */ /* 0x000fe40003f64270 */
        /* <DEDUP_REMOVED lines=13> */
[----:B------:R4:W-:Y:S01]  /*5d00*/  MUFU.EX2 R18, R84 ;  /* 0x0000005400127308 */ /* 0x0009e20000000800 */
[----:B------:R-:W-:Y:S01]  /*5d10*/  FMNMX.FTZ R82, R33, R82, !PT ;  /* 0x0000005221527209 */ /* 0x000fe20007810000 */
[--C-:B------:R-:W-:Y:S01]  /*5d20*/  FFMA.FTZ R41, R41, UR35, -R78.reuse ;  /* 0x0000002329297c23 */ /* 0x100fe2000801084e */
[----:B------:R-:W-:Y:S01]  /*5d30*/  ISETP.GT.AND P2, PT, R80, 0x18, PT ;  /* 0x000000185000780c */ /* 0x000fe20003f44270 */
[--C-:B------:R-:W-:Y:S01]  /*5d40*/  FFMA.FTZ R42, R42, UR35, -R78.reuse ;  /* 0x000000232a2a7c23 */ /* 0x100fe2000801084e */
[----:B------:R-:W-:Y:S01]  /*5d50*/  FSEL R34, R20, -INF , P3 ;  /* 0xff80000014227808 */ /* 0x000fe20001800000 */
[--C-:B------:R-:W-:Y:S01]  /*5d60*/  FFMA.FTZ R43, R43, UR35, -R78.reuse ;  /* 0x000000232b2b7c23 */ /* 0x100fe2000801084e */
[----:B------:R-:W-:Y:S01]  /*5d70*/  FMNMX.FTZ R83, R19, R82, !PT ;  /* 0x0000005213537209 */ /* 0x000fe20007810000 */
[----:B------:R5:W-:Y:S01]  /*5d80*/  MUFU.EX2 R20, R85 ;  /* 0x0000005500147308 */ /* 0x000be20000000800 */
[----:B------:R-:W-:Y:S01]  /*5d90*/  ISETP.GT.AND P3, PT, R80, 0x19, PT ;  /* 0x000000195000780c */ /* 0x000fe20003f64270 */
[--C-:B----4-:R-:W-:Y:S01]  /*5da0*/  FFMA.FTZ R84, R35, UR35, -R78.reuse ;  /* 0x0000002323547c23 */ /* 0x110fe2000801084e */
[----:B------:R-:W-:Y:S01]  /*5db0*/  FSEL R21, R21, -INF , P2 ;  /* 0xff80000015157808 */ /* 0x000fe20001000000 */
[--C-:B------:R-:W-:Y:S01]  /*5dc0*/  FFMA.FTZ R44, R44, UR35, -R78.reuse ;  /* 0x000000232c2c7c23 */ /* 0x100fe2000801084e */
[----:B------:R-:W-:Y:S01]  /*5dd0*/  FMNMX.FTZ R82, R34, R83, !PT ;  /* 0x0000005322527209 */ /* 0x000fe20007810000 */
[--C-:B------:R-:W-:Y:S01]  /*5de0*/  FFMA.FTZ R45, R45, UR35, -R78.reuse ;  /* 0x000000232d2d7c23 */ /* 0x100fe2000801084e */
[----:B------:R-:W-:Y:S01]  /*5df0*/  ISETP.GT.AND P2, PT, R80, 0x20, PT ;  /* 0x000000205000780c */ /* 0x000fe20003f44270 */
[----:B------:R-:W-:Y:S01]  /*5e00*/  MUFU.TANH R28, R28 ;  /* 0x0000001c001c7308 */ /* 0x000fe20000002400 */
[----:B------:R-:W-:Y:S01]  /*5e10*/  FSEL R35, R22, -INF , P3 ;  /* 0xff80000016237808 */ /* 0x000fe20001800000 */
[--C-:B-----5:R-:W-:Y:S01]  /*5e20*/  FFMA.FTZ R85, R36, UR35, -R78.reuse ;  /* 0x0000002324557c23 */ /* 0x120fe2000801084e */
[----:B------:R-:W-:Y:S01]  /*5e30*/  FMNMX.FTZ R82, R21, R82, !PT ;  /* 0x0000005215527209 */ /* 0x000fe20007810000 */
[--C-:B------:R-:W-:Y:S01]  /*5e40*/  FFMA.FTZ R46, R46, UR35, -R78.reuse ;  /* 0x000000232e2e7c23 */ /* 0x100fe2000801084e */
[C---:B------:R-:W-:Y:S01]  /*5e50*/  ISETP.GT.AND P3, PT, R80.reuse, 0x21, PT ;  /* 0x000000215000780c */ /* 0x040fe20003f64270 */
[--C-:B------:R-:W-:Y:S01]  /*5e60*/  FFMA.FTZ R47, R47, UR35, -R78.reuse ;  /* 0x000000232f2f7c23 */ /* 0x100fe2000801084e */
[----:B------:R-:W-:Y:S01]  /*5e70*/  FSEL R23, R23, -INF , P2 ;  /* 0xff80000017177808 */ /* 0x000fe20001000000 */
[----:B------:R-:W4:Y:S01]  /*5e80*/  MUFU.TANH R29, R29 ;  /* 0x0000001d001d7308 */ /* 0x000f220000002400 */
[----:B------:R-:W-:Y:S01]  /*5e90*/  FMNMX.FTZ R82, R35, R82, !PT ;  /* 0x0000005223527209 */ /* 0x000fe20007810000 */
[--C-:B------:R-:W-:Y:S01]  /*5ea0*/  FFMA.FTZ R49, R49, UR35, -R78.reuse ;  /* 0x0000002331317c23 */ /* 0x100fe2000801084e */
[----:B------:R-:W-:Y:S01]  /*5eb0*/  ISETP.GT.AND P2, PT, R80, 0x28, PT ;  /* 0x000000285000780c */ /* 0x000fe20003f44270 */
[--C-:B------:R-:W-:Y:S01]  /*5ec0*/  FFMA.FTZ R48, R48, UR35, -R78.reuse ;  /* 0x0000002330307c23 */ /* 0x100fe2000801084e */
[----:B---3--:R-:W-:Y:S01]  /*5ed0*/  FSEL R36, R24, -INF , P3 ;  /* 0xff80000018247808 */ /* 0x008fe20001800000 */
[--C-:B------:R-:W-:Y:S01]  /*5ee0*/  FFMA.FTZ R50, R50, UR35, -R78.reuse ;  /* 0x0000002332327c23 */ /* 0x100fe2000801084e */
[----:B------:R-:W-:Y:S01]  /*5ef0*/  FMNMX.FTZ R83, R23, R82, !PT ;  /* 0x0000005217537209 */ /* 0x000fe20007810000 */
[----:B------:R3:W-:Y:S01]  /*5f00*/  MUFU.EX2 R22, R84 ;  /* 0x0000005400167308 */ /* 0x0007e20000000800 */
[----:B------:R-:W-:Y:S01]  /*5f10*/  ISETP.GT.AND P3, PT, R80, 0x29, PT ;  /* 0x000000295000780c */ /* 0x000fe20003f64270 */
[--C-:B------:R-:W-:Y:S01]  /*5f20*/  FFMA.FTZ R51, R51, UR35, -R78.reuse ;  /* 0x0000002333337c23 */ /* 0x100fe2000801084e */
[----:B0-----:R-:W-:Y:S01]  /*5f30*/  FSEL R25, R25, -INF , P2 ;  /* 0xff80000019197808 */ /* 0x001fe20001000000 */
[--C-:B------:R-:W-:Y:S01]  /*5f40*/  FFMA.FTZ R52, R52, UR35, -R78.reuse ;  /* 0x0000002334347c23 */ /* 0x100fe2000801084e */
[----:B------:R-:W-:Y:S01]  /*5f50*/  FMNMX.FTZ R82, R36, R83, !PT ;  /* 0x0000005324527209 */ /* 0x000fe20007810000 */
[--C-:B------:R-:W-:Y:S01]  /*5f60*/  FFMA.FTZ R53, R53, UR35, -R78.reuse ;  /* 0x0000002335357c23 */ /* 0x100fe2000801084e */
[----:B------:R-:W-:Y:S01]  /*5f70*/  ISETP.GT.AND P2, PT, R80, 0x30, PT ;  /* 0x000000305000780c */ /* 0x000fe20003f44270 */
[----:B------:R-:W-:Y:S01]  /*5f80*/  MUFU.TANH R30, R30 ;  /* 0x0000001e001e7308 */ /* 0x000fe20000002400 */
[--C-:B---3--:R-:W-:Y:S01]  /*5f90*/  FFMA.FTZ R84, R37, UR35, -R78.reuse ;  /* 0x0000002325547c23 */ /* 0x108fe2000801084e */
[----:B--2---:R-:W-:Y:S01]  /*5fa0*/  FSEL R37, R26, -INF , P3 ;  /* 0xff8000001a257808 */ /* 0x004fe20001800000 */
[--C-:B------:R-:W-:Y:S01]  /*5fb0*/  FFMA.FTZ R55, R55, UR35, -R78.reuse ;  /* 0x0000002337377c23 */ /* 0x100fe2000801084e */
[----:B------:R-:W-:Y:S01]  /*5fc0*/  FMNMX.FTZ R82, R25, R82, !PT ;  /* 0x0000005219527209 */ /* 0x000fe20007810000 */
[--C-:B------:R-:W-:Y:S01]  /*5fd0*/  FFMA.FTZ R54, R54, UR35, -R78.reuse ;  /* 0x0000002336367c23 */ /* 0x100fe2000801084e */
[----:B------:R-:W-:Y:S01]  /*5fe0*/  ISETP.GT.AND P3, PT, R80, 0x31, PT ;  /* 0x000000315000780c */ /* 0x000fe20003f64270 */
[--C-:B------:R-:W-:Y:S01]  /*5ff0*/  FFMA.FTZ R56, R56, UR35, -R78.reuse ;  /* 0x0000002338387c23 */ /* 0x100fe2000801084e */
[----:B------:R-:W0:Y:S01]  /*6000*/  MUFU.TANH R31, R31 ;  /* 0x0000001f001f7308 */ /* 0x000e220000002400 */
[----:B-1----:R-:W-:Y:S01]  /*6010*/  FSEL R27, R27, -INF , P2 ;  /* 0xff8000001b1b7808 */ /* 0x002fe20001000000 */
[--C-:B------:R-:W-:Y:S01]  /*6020*/  FFMA.FTZ R57, R57, UR35, -R78.reuse ;  /* 0x0000002339397c23 */ /* 0x100fe2000801084e */
[----:B------:R-:W-:Y:S01]  /*6030*/  FMNMX.FTZ R82, R37, R82, !PT ;  /* 0x0000005225527209 */ /* 0x000fe20007810000 */
[--C-:B------:R-:W-:Y:S01]  /*6040*/  FFMA.FTZ R58, R58, UR35, -R78.reuse ;  /* 0x000000233a3a7c23 */ /* 0x100fe2000801084e */
[----:B------:R-:W-:Y:S01]  /*6050*/  ISETP.GT.AND P2, PT, R80, 0x38, PT ;  /* 0x000000385000780c */ /* 0x000fe20003f44270 */
[--C-:B------:R-:W-:Y:S01]  /*6060*/  FFMA.FTZ R60, R60, UR35, -R78.reuse ;  /* 0x000000233c3c7c23 */ /* 0x100fe2000801084e */
[----:B------:R-:W-:Y:S01]  /*6070*/  FMNMX.FTZ R83, R27, R82, !PT ;  /* 0x000000521b537209 */ /* 0x000fe20007810000 */
[----:B------:R1:W-:Y:S01]  /*6080*/  MUFU.EX2 R24, R85 ;  /* 0x0000005500187308 */ /* 0x0003e20000000800 */
[----:B----4-:R-:W-:Y:S01]  /*6090*/  FSEL R29, R29, -INF , P2 ;  /* 0xff8000001d1d7808 */ /* 0x010fe20001000000 */
[--C-:B------:R-:W-:Y:S01]  /*60a0*/  FFMA.FTZ R61, R61, UR35, -R78.reuse ;  /* 0x000000233d3d7c23 */ /* 0x100fe2000801084e */
[----:B------:R-:W-:Y:S01]  /*60b0*/  ISETP.GT.AND P2, PT, R80, 0x40, PT ;  /* 0x000000405000780c */ /* 0x000fe20003f44270 */
[----:B------:R-:W-:-:S04]  /*60c0*/  FFMA.FTZ R62, R62, UR35, -R78 ;  /* 0x000000233e3e7c23 */ /* 0x000fc8000801084e */
[----:B------:R-:W-:Y:S01]  /*60d0*/  MUFU.TANH R32, R32 ;  /* 0x0000002000207308 */ /* 0x000fe20000002400 */
[----:B-1----:R-:W-:Y:S01]  /*60e0*/  FFMA.FTZ R85, R38, UR35, -R78 ;  /* 0x0000002326557c23 */ /* 0x002fe2000801084e */
[----:B------:R-:W-:Y:S02]  /*60f0*/  FSEL R38, R28, -INF , P3 ;  /* 0xff8000001c267808 */ /* 0x000fe40001800000 */
[----:B------:R-:W-:Y:S02]  /*6100*/  ISETP.GT.AND P3, PT, R80, 0x39, PT ;  /* 0x000000395000780c */ /* 0x000fe40003f64270 */
[----:B------:R-:W-:Y:S02]  /*6110*/  FMNMX.FTZ R82, R38, R83, !PT ;  /* 0x0000005326527209 */ /* 0x000fe40007810000 */
[----:B------:R-:W1:Y:S01]  /*6120*/  MUFU.TANH R59, R59 ;  /* 0x0000003b003b7308 */ /* 0x000e620000002400 */
[----:B0-----:R-:W-:Y:S02]  /*6130*/  FSEL R31, R31, -INF , P2 ;  /* 0xff8000001f1f7808 */ /* 0x001fe40001000000 */
[----:B------:R-:W-:-:S02]  /*6140*/  FMNMX.FTZ R82, R29, R82, !PT ;  /* 0x000000521d527209 */ /* 0x000fc40007810000 */
[----:B------:R-:W-:-:S03]  /*6150*/  ISETP.GT.AND P2, PT, R80, 0x48, PT ;  /* 0x000000485000780c */ /* 0x000fc60003f44270 */
[----:B------:R0:W-:Y:S08]  /*6160*/  MUFU.EX2 R26, R84 ;  /* 0x00000054001a7308 */ /* 0x0001f00000000800 */
[----:B------:R-:W2:Y:S01]  /*6170*/  MUFU.TANH R63, R63 ;  /* 0x0000003f003f7308 */ /* 0x000ea20000002400 */
[----:B0-----:R-:W-:Y:S01]  /*6180*/  FFMA.FTZ R84, R39, UR35, -R78 ;  /* 0x0000002327547c23 */ /* 0x001fe2000801084e */
[----:B------:R-:W-:-:S02]  /*6190*/  FSEL R39, R30, -INF , P3 ;  /* 0xff8000001e277808 */ /* 0x000fc40001800000 */
[C---:B------:R-:W-:Y:S02]  /*61a0*/  ISETP.GT.AND P3, PT, R80.reuse, 0x41, PT ;  /* 0x000000415000780c */ /* 0x040fe40003f64270 */
[----:B------:R-:W-:Y:S02]  /*61b0*/  FMNMX.FTZ R82, R39, R82, !PT ;  /* 0x0000005227527209 */ /* 0x000fe40007810000 */
[----:B------:R-:W0:Y:S01]  /*61c0*/  MUFU.TANH R64, R64 ;  /* 0x0000004000407308 */ /* 0x000e220000002400 */
[----:B-1----:R-:W-:Y:S02]  /*61d0*/  FSEL R59, R59, -INF , P2 ;  /* 0xff8000003b3b7808 */ /* 0x002fe40001000000 */
[----:B------:R-:W-:Y:S02]  /*61e0*/  FMNMX.FTZ R83, R31, R82, !PT ;  /* 0x000000521f537209 */ /* 0x000fe40007810000 */
[----:B------:R-:W-:-:S03]  /*61f0*/  ISETP.GT.AND P2, PT, R80, 0x50, PT ;  /* 0x000000505000780c */ /* 0x000fc60003f44270 */
[----:B------:R1:W-:Y:S08]  /*6200*/  MUFU.EX2 R28, R85 ;  /* 0x00000055001c7308 */ /* 0x0003f00000000800 */
[----:B------:R-:W3:Y:S01]  /*6210*/  MUFU.TANH R65, R65 ;  /* 0x0000004100417308 */ /* 0x000ee20000002400 */
[----:B-1----:R-:W-:Y:S01]  /*6220*/  FFMA.FTZ R85, R40, UR35, -R78 ;  /* 0x0000002328557c23 */ /* 0x002fe2000801084e */
[----:B------:R-:W-:-:S02]  /*6230*/  FSEL R40, R32, -INF , P3 ;  /* 0xff80000020287808 */ /* 0x000fc40001800000 */
[----:B------:R-:W-:Y:S02]  /*6240*/  ISETP.GT.AND P3, PT, R80, 0x49, PT ;  /* 0x000000495000780c */ /* 0x000fe40003f64270 */
[----:B------:R-:W-:Y:S02]  /*6250*/  FMNMX.FTZ R82, R40, R83, !PT ;  /* 0x0000005328527209 */ /* 0x000fe40007810000 */
[----:B------:R-:W1:Y:S01]  /*6260*/  MUFU.TANH R66, R66 ;  /* 0x0000004200427308 */ /* 0x000e620000002400 */
[----:B--2---:R-:W-:Y:S02]  /*6270*/  FSEL R63, R63, -INF , P3 ;  /* 0xff8000003f3f7808 */ /* 0x004fe40001800000 */
[----:B------:R-:W-:Y:S02]  /*6280*/  FMNMX.FTZ R82, R59, R82, !PT ;  /* 0x000000523b527209 */ /* 0x000fe40007810000 */
[----:B------:R-:W-:Y:S02]  /*6290*/  ISETP.GT.AND P3, PT, R80, 0x51, PT ;  /* 0x000000515000780c */ /* 0x000fe40003f64270 */
[----:B0-----:R-:W-:Y:S01]  /*62a0*/  FSEL R64, R64, -INF , P2 ;  /* 0xff80000040407808 */ /* 0x001fe20001000000 */
[----:B------:R-:W0:Y:S01]  /*62b0*/  MUFU.TANH R67, R67 ;  /* 0x0000004300437308 */ /* 0x000e220000002400 */
[----:B------:R-:W-:-:S02]  /*62c0*/  FMNMX.FTZ R83, R63, R82, !PT ;  /* 0x000000523f537209 */ /* 0x000fc40007810000 */
[----:B------:R-:W-:Y:S02]  /*62d0*/  ISETP.GT.AND P2, PT, R80, 0x58, PT ;  /* 0x000000585000780c */ /* 0x000fe40003f44270 */
[----:B---3--:R-:W-:Y:S02]  /*62e0*/  FSEL R65, R65, -INF , P3 ;  /* 0xff80000041417808 */ /* 0x008fe40001800000 */
[----:B------:R-:W-:Y:S01]  /*62f0*/  FMNMX.FTZ R82, R64, R83, !PT ;  /* 0x0000005340527209 */ /* 0x000fe20007810000 */
[----:B------:R-:W2:Y:S01]  /*6300*/  MUFU.TANH R68, R68 ;  /* 0x0000004400447308 */ /* 0x000ea20000002400 */
[----:B------:R-:W-:Y:S02]  /*6310*/  ISETP.GT.AND P3, PT, R80, 0x59, PT ;  /* 0x000000595000780c */ /* 0x000fe40003f64270 */
[----:B-1----:R-:W-:Y:S02]  /*6320*/  FSEL R66, R66, -INF , P2 ;  /* 0xff80000042427808 */ /* 0x002fe40001000000 */
[----:B------:R-:W-:-:S02]  /*6330*/  FMNMX.FTZ R83, R65, R82, !PT ;  /* 0x0000005241537209 */ /* 0x000fc40007810000 */
[----:B------:R-:W-:Y:S01]  /*6340*/  ISETP.GT.AND P2, PT, R80, 0x60, PT ;  /* 0x000000605000780c */ /* 0x000fe20003f44270 */
[----:B------:R-:W1:Y:S01]  /*6350*/  MUFU.TANH R69, R69 ;  /* 0x0000004500457308 */ /* 0x000e620000002400 */
[----:B0-----:R-:W-:Y:S02]  /*6360*/  FSEL R67, R67, -INF , P3 ;  /* 0xff80000043437808 */ /* 0x001fe40001800000 */
[----:B------:R-:W-:Y:S02]  /*6370*/  FMNMX.FTZ R82, R66, R83, !PT ;  /* 0x0000005342527209 */ /* 0x000fe40007810000 */
[----:B------:R-:W-:Y:S02]  /*6380*/  ISETP.GT.AND P3, PT, R80, 0x61, PT ;  /* 0x000000615000780c */ /* 0x000fe40003f64270 */
[----:B------:R-:W-:Y:S01]  /*6390*/  FMNMX.FTZ R83, R67, R82, !PT ;  /* 0x0000005243537209 */ /* 0x000fe20007810000 */
[----:B------:R-:W0:Y:S01]  /*63a0*/  MUFU.TANH R70, R70 ;  /* 0x0000004600467308 */ /* 0x000e220000002400 */
[----:B--2---:R-:W-:-:S02]  /*63b0*/  FSEL R68, R68, -INF , P2 ;  /* 0xff80000044447808 */ /* 0x004fc40001000000 */
        /* <DEDUP_REMOVED lines=22> */
[----:B------:R0:W-:Y:S01]  /*6520*/  MUFU.EX2 R30, R84 ;  /* 0x00000054001e7308 */ /* 0x0001e20000000800 */
[----:B--2---:R-:W-:-:S04]  /*6530*/  FSEL R80, R76, -INF , P2 ;  /* 0xff8000004c507808 */ /* 0x004fc80001000000 */
[----:B------:R-:W-:-:S03]  /*6540*/  FMNMX.FTZ R76, R80, R83, !PT ;  /* 0x00000053504c7209 */ /* 0x000fc60007810000 */
[----:B------:R-:W-:Y:S01]  /*6550*/  MUFU.EX2 R77, R77 ;  /* 0x0000004d004d7308 */ /* 0x000fe20000000800 */
[----:B-1----:R-:W-:-:S04]  /*6560*/  FSEL R79, R79, -INF , P3 ;  /* 0xff8000004f4f7808 */ /* 0x002fc80001800000 */
[----:B------:R-:W-:-:S03]  /*6570*/  FMNMX.FTZ R76, R79, R76, !PT ;  /* 0x0000004c4f4c7209 */ /* 0x000fc60007810000 */
[----:B------:R-:W-:Y:S02]  /*6580*/  MUFU.EX2 R75, R139 ;  /* 0x0000008b004b7308 */ /* 0x000fe40000000800 */
[----:B------:R-:W1:Y:S06]  /*6590*/  SHFL.BFLY PT, R83, R76, 0x2, 0x1f ;  /* 0x0c401f004c537f89 */ /* 0x000e6c00000e0000 */
[----:B------:R-:W-:Y:S08]  /*65a0*/  MUFU.EX2 R15, R138 ;  /* 0x0000008a000f7308 */ /* 0x000ff00000000800 */
[----:B------:R2:W-:Y:S08]  /*65b0*/  MUFU.EX2 R32, R85 ;  /* 0x0000005500207308 */ /* 0x0005f00000000800 */
        /* <DEDUP_REMOVED lines=9> */
[----:B0-----:R-:W-:-:S06]  /*6650*/  FMUL.FTZ R84, R76, UR35 ;  /* 0x000000234c547c20 */ /* 0x001fcc0008410000 */
        /* <DEDUP_REMOVED lines=15> */
[--C-:B--2---:R-:W-:Y:S01]  /*6750*/  FFMA.FTZ R85, R35, UR35, -R84.reuse ;  /* 0x0000002323557c23 */ /* 0x104fe20008010854 */
        /* <DEDUP_REMOVED lines=31> */
[----:B------:R-:W-:Y:S01]  /*6950*/  FFMA.FTZ R70, R79, UR35, -R84 ;  /* 0x000000234f467c23 */ /* 0x000fe20008010854 */
[----:B------:R-:W-:-:S03]  /*6960*/  FADD.FTZ R13, R18, R13 ;  /* 0x0000000d120d7221 */ /* 0x000fc60000010000 */
[----:B------:R-:W2:Y:S01]  /*6970*/  MUFU.EX2 R87, R87 ;  /* 0x0000005700577308 */ /* 0x000ea20000000800 */
[----:B-1----:R-:W-:Y:S01]  /*6980*/  FFMA.FTZ R3, R17, R3, R14 ;  /* 0x0000000311037223 */ /* 0x002fe2000001000e */
[----:B------:R-:W-:-:S03]  /*6990*/  FADD.FTZ R13, R20, R13 ;  /* 0x0000000d140d7221 */ /* 0x000fc60000010000 */
[----:B------:R-:W-:Y:S01]  /*69a0*/  FADD.FTZ R3, R136, R3 ;  /* 0x0000000388037221 */ /* 0x000fe20000010000 */
        /* <DEDUP_REMOVED lines=102> */
.L_x_11952:
[----:B------:R-:W0:Y:S01]  /*7010*/  S2UR UR10, SR_CgaCtaId ;  /* 0x00000000000a79c3 */ /* 0x000e220000008800 */
[----:B------:R-:W-:Y:S01]  /*7020*/  ULEA UR5, UR5, UR38, 0x3 ;  /* 0x0000002605057291 */ /* 0x000fe2000f8e183f */
[----:B------:R-:W-:Y:S01]  /*7030*/  F2FP.F16.F32.PACK_AB R13, R136, R14 ;  /* 0x0000000e880d723e */ /* 0x000fe200000000ff */
[----:B------:R-:W-:Y:S01]  /*7040*/  UISETP.GT.AND UP0, UPT, UR39, UR32, UPT ;  /* 0x000000202700728c */ /* 0x000fe2000bf04270 */
[----:B------:R-:W-:Y:S01]  /*7050*/  F2FP.F16.F32.PACK_AB R14, R18, R15 ;  /* 0x0000000f120e723e */ /* 0x000fe200000000ff */
[----:B------:R-:W-:Y:S01]  /*7060*/  UIADD3 UR5, UR5, 0x2d860, URZ ;  /* 0x0002d86005057890 */ /* 0x000fe2000fffe03f */
[----:B------:R-:W-:Y:S01]  /*7070*/  F2FP.F16.F32.PACK_AB R12, R75, R77 ;  /* 0x0000004d4b0c723e */ /* 0x000fe200000000ff */
[----:B------:R-:W-:Y:S01]  /*7080*/  UMOV UR42, UR6 ;  /* 0x00000006002a7c82 */ /* 0x000fe20008000000 */
        /* <DEDUP_REMOVED lines=16> */
[----:B0-----:R-:W-:Y:S01]  /*7190*/  UPRMT UR5, UR10, 0x654, UR5 ;  /* 0x000006540a057896 */ /* 0x001fe20008000005 */
[----:B------:R-:W-:Y:S01]  /*71a0*/  F2FP.F16.F32.PACK_AB R31, R36, R33 ;  /* 0x00000021241f723e */ /* 0x000fe200000000ff */
[----:B------:R-:W-:Y:S01]  /*71b0*/  UIADD3 UR10, UR39, -0x1, URZ ;  /* 0xffffffff270a7890 */ /* 0x000fe2000fffe03f */
        /* <DEDUP_REMOVED lines=14> */
[----:B------:R-:W-:Y:S01]  /*72a0*/  UMOV UR5, UR4 ;  /* 0x0000000400057c82 */ /* 0x000fe20008000000 */
[----:B------:R-:W-:Y:S01]  /*72b0*/  F2FP.F16.F32.PACK_AB R35, R138, R38 ;  /* 0x000000268a23723e */ /* 0x000fe200000000ff */
[----:B------:R2:W-:Y:S01]  /*72c0*/  STSM.16.M88.4 [R5], R28 ;  /* 0x0000001c05007844 */ /* 0x0005e20000000200 */
[----:B------:R-:W-:Y:S01]  /*72d0*/  PLOP3.LUT P1, PT, PT, PT, UP0, 0x80, 0x0 ;  /* 0x000000000000781c */ /* 0x000fe20003f2f008 */
[-C--:B------:R-:W-:Y:S01]  /*72e0*/  FMUL.FTZ R109, R109, R19.reuse ;  /* 0x000000136d6d7220 */ /* 0x080fe20000410000 */
[-C--:B------:R-:W-:Y:S01]  /*72f0*/  FMUL.FTZ R112, R112, R19.reuse ;  /* 0x0000001370707220 */ /* 0x080fe20000410000 */
[----:B------:R-:W-:Y:S01]  /*7300*/  STSM.16.M88.4 [R2], R24 ;  /* 0x0000001802007844 */ /* 0x000fe20000000200 */
[-C--:B------:R-:W-:Y:S01]  /*7310*/  FMUL.FTZ R113, R113, R19.reuse ;  /* 0x0000001371717220 */ /* 0x080fe20000410000 */
[-C--:B------:R-:W-:Y:S01]  /*7320*/  FMUL.FTZ R116, R116, R19.reuse ;  /* 0x0000001374747220 */ /* 0x080fe20000410000 */
[----:B------:R-:W-:Y:S01]  /*7330*/  FMUL.FTZ R117, R117, R19 ;  /* 0x0000001375757220 */ /* 0x000fe20000410000 */
[----:B0-----:R-:W-:Y:S01]  /*7340*/  F2FP.F16.F32.PACK_AB R12, R51, R50 ;  /* 0x00000032330c723e */ /* 0x001fe200000000ff */
[----:B------:R-:W-:Y:S01]  /*7350*/  STSM.16.M88.4 [R0+0x27800], R32 ;  /* 0x0278002000007844 */ /* 0x000fe20000000200 */
[----:B------:R-:W-:Y:S01]  /*7360*/  F2FP.F16.F32.PACK_AB R13, R137, R39 ;  /* 0x00000027890d723e */ /* 0x000fe200000000ff */
[-C--:B------:R-:W-:Y:S01]  /*7370*/  FMUL.FTZ R120, R120, R19.reuse ;  /* 0x0000001378787220 */ /* 0x080fe20000410000 */
[----:B------:R-:W-:Y:S01]  /*7380*/  F2FP.F16.F32.PACK_AB R14, R53, R52 ;  /* 0x00000034350e723e */ /* 0x000fe200000000ff */
[-C--:B------:R-:W-:Y:S01]  /*7390*/  FMUL.FTZ R121, R121, R19.reuse ;  /* 0x0000001379797220 */ /* 0x080fe20000410000 */
[----:B------:R-:W-:Y:S01]  /*73a0*/  F2FP.F16.F32.PACK_AB R15, R67, R40 ;  /* 0x00000028430f723e */ /* 0x000fe200000000ff */
[----:B------:R-:W-:Y:S01]  /*73b0*/  FMUL.FTZ R124, R124, R19 ;  /* 0x000000137c7c7220 */ /* 0x000fe20000410000 */
[----:B-1----:R-:W-:Y:S01]  /*73c0*/  F2FP.F16.F32.PACK_AB R20, R54, R55 ;  /* 0x000000373614723e */ /* 0x002fe200000000ff */
[----:B------:R-:W-:Y:S01]  /*73d0*/  FMUL.FTZ R125, R125, R19 ;  /* 0x000000137d7d7220 */ /* 0x000fe20000410000 */
[----:B------:R-:W-:Y:S01]  /*73e0*/  F2FP.F16.F32.PACK_AB R21, R66, R59 ;  /* 0x0000003b4215723e */ /* 0x000fe200000000ff */
[----:B------:R0:W-:Y:S01]  /*73f0*/  STSM.16.M88.4 [R9], R12 ;  /* 0x0000000c09007844 */ /* 0x0001e20000000200 */
[----:B------:R-:W-:Y:S01]  /*7400*/  F2FP.F16.F32.PACK_AB R22, R57, R56 ;  /* 0x000000383916723e */ /* 0x000fe200000000ff */
[----:B------:R-:W-:Y:S01]  /*7410*/  FMUL.FTZ R128, R128, R19 ;  /* 0x0000001380807220 */ /* 0x000fe20000410000 */
[----:B------:R-:W-:Y:S01]  /*7420*/  F2FP.F16.F32.PACK_AB R23, R65, R63 ;  /* 0x0000003f4117723e */ /* 0x000fe200000000ff */
[-C--:B------:R-:W-:Y:S01]  /*7430*/  FMUL.FTZ R129, R129, R19.reuse ;  /* 0x0000001381817220 */ /* 0x080fe20000410000 */
[----:B--2---:R-:W-:Y:S01]  /*7440*/  F2FP.F16.F32.PACK_AB R28, R60, R58 ;  /* 0x0000003a3c1c723e */ /* 0x004fe200000000ff */
[----:B------:R-:W-:Y:S01]  /*7450*/  FMUL.FTZ R132, R132, R19 ;  /* 0x0000001384847220 */ /* 0x000fe20000410000 */
[----:B------:R-:W-:Y:S01]  /*7460*/  F2FP.F16.F32.PACK_AB R29, R68, R64 ;  /* 0x00000040441d723e */ /* 0x000fe200000000ff */
[----:B------:R1:W-:Y:S01]  /*7470*/  STSM.16.M88.4 [R5+0x6000], R20 ;  /* 0x0060001405007844 */ /* 0x0003e20000000200 */
[----:B------:R-:W-:Y:S01]  /*7480*/  F2FP.F16.F32.PACK_AB R30, R62, R61 ;  /* 0x0000003d3e1e723e */ /* 0x000fe200000000ff */
[----:B------:R-:W-:Y:S01]  /*7490*/  FMUL.FTZ R133, R133, R19 ;  /* 0x0000001385857220 */ /* 0x000fe20000410000 */
[----:B------:R-:W-:Y:S01]  /*74a0*/  F2FP.F16.F32.PACK_AB R31, R70, R69 ;  /* 0x00000045461f723e */ /* 0x000fe200000000ff */
[-C--:B------:R-:W-:Y:S01]  /*74b0*/  FMUL.FTZ R90, R90, R17.reuse ;  /* 0x000000115a5a7220 */ /* 0x080fe20000410000 */
[-C--:B------:R-:W-:Y:S01]  /*74c0*/  FMUL.FTZ R91, R91, R17.reuse ;  /* 0x000000115b5b7220 */ /* 0x080fe20000410000 */
[-C--:B------:R-:W-:Y:S01]  /*74d0*/  FMUL.FTZ R94, R94, R17.reuse ;  /* 0x000000115e5e7220 */ /* 0x080fe20000410000 */
[-C--:B------:R-:W-:Y:S01]  /*74e0*/  FMUL.FTZ R95, R95, R17.reuse ;  /* 0x000000115f5f7220 */ /* 0x080fe20000410000 */
        /* <DEDUP_REMOVED lines=27> */
[----:B0-----:R-:W-:-:S02]  /*76a0*/  IMAD.MOV.U32 R13, RZ, RZ, R76 ;  /* 0x000000ffff0d7224 */ /* 0x001fc400078e004c */
[----:B------:R-:W-:Y:S01]  /*76b0*/  IMAD.MOV.U32 R12, RZ, RZ, R71 ;  /* 0x000000ffff0c7224 */ /* 0x000fe200078e0047 */
[----:B--2---:R-:W-:Y:S01]  /*76c0*/  NOP ;  /* 0x0000000000007918 */ /* 0x004fe20000000000 */
[----:B-1----:R-:W-:Y:S05]  /*76d0*/  @P1 BRA `(.L_x_11953) ;  /* 0xffffffcc00581947 */ /* 0x002fea000383ffff */
[----:B------:R-:W-:-:S05]  /*76e0*/  UMOV UR39, UR10 ;  /* 0x0000000a00277c82 */ /* 0x000fca0008000000 */
.L_x_11942:
[----:B------:R-:W-:-:S13]  /*76f0*/  R2UR UR5, R142 ;  /* 0x000000008e0572ca */ /* 0x000fda00000e0000 */
[----:B------:R-:W-:-:S06]  /*7700*/  UISETP.GE.AND UP0, UPT, UR39, UR5, UPT ;  /* 0x000000052700728c */ /* 0x000fcc000bf06270 */
[----:B------:R-:W-:-:S13]  /*7710*/  PLOP3.LUT P1, PT, PT, PT, UP0, 0x80, 0x0 ;  /* 0x000000000000781c */ /* 0x000fda0003f2f008 */
[----:B------:R-:W-:Y:S05]  /*7720*/  @!P1 BRA `(.L_x_11954) ;  /* 0x0000002800789947 */ /* 0x000fea0003800000 */
[----:B------:R-:W3:Y:S01]  /*7730*/  S2R R10, SR_TID.X ;  /* 0x00000000000a7919 */ /* 0x000ee20000002100 */
[----:B------:R-:W-:Y:S01]  /*7740*/  R2UR UR5, R141 ;  /* 0x000000008d0572ca */ /* 0x000fe200000e0000 */
[----:B------:R-:W-:Y:S01]  /*7750*/  UMOV UR7, UR4 ;  /* 0x0000000400077c82 */ /* 0x000fe20008000000 */
[----:B------:R-:W-:Y:S01]  /*7760*/  UMOV UR11, 0x40000040 ;  /* 0x40000040000b7882 */ /* 0x000fe20000000000 */
[----:B------:R-:W-:Y:S01]  /*7770*/  MOV R11, R76 ;  /* 0x0000004c000b7202 */ /* 0x000fe20000000f00 */
[----:B------:R-:W-:Y:S01]  /*7780*/  UMOV UR30, UR6 ;  /* 0x00000006001e7c82 */ /* 0x000fe20008000000 */
[----:B------:R-:W-:Y:S01]  /*7790*/  MOV R137, UR11 ;  /* 0x0000000b00897c02 */ /* 0x000fe20008000f00 */
[----:B------:R-:W-:Y:S01]  /*77a0*/  UMOV UR29, 0x40000040 ;  /* 0x40000040001d7882 */ /* 0x000fe20000000000 */
        /* <DEDUP_REMOVED lines=10> */
[----:B------:R-:W-:Y:S01]  /*7850*/  UIADD3 UR40, UR61, 0x600, URZ ;  /* 0x000006003d287890 */ /* 0x000fe2000fffe03f */
[----:B------:R-:W-:Y:S01]  /*7860*/  UMOV UR10, UR4 ;  /* 0x00000004000a7c82 */ /* 0x000fe20008000000 */
[----:B------:R-:W-:Y:S01]  /*7870*/  UIADD3 UR44, UR61, 0x602, URZ ;  /* 0x000006023d2c7890 */ /* 0x000fe2000fffe03f */
[----:B------:R-:W-:Y:S01]  /*7880*/  IMAD.U32 R136, RZ, RZ, UR10 ;  /* 0x0000000aff887e24 */ /* 0x000fe2000f8e00ff */
[----:B------:R-:W-:-:S02]  /*7890*/  UIADD3 UR48, UR61, 0x604, URZ ;  /* 0x000006043d307890 */ /* 0x000fc4000fffe03f */
[----:B------:R-:W-:Y:S01]  /*78a0*/  UIADD3 UR52, UR61, 0x606, URZ ;  /* 0x000006063d347890 */ /* 0x000fe2000fffe03f */
[----:B---3--:R-:W-:Y:S02]  /*78b0*/  SHF.R.U32.HI R12, RZ, 0x7, R10 ;  /* 0x00000007ff0c7819 */ /* 0x008fe4000001160a */
[----:B------:R-:W-:Y:S01]  /*78c0*/  ISETP.GE.U32.AND P1, PT, R10, 0x180, PT ;  /* 0x000001800a00780c */ /* 0x000fe20003f26070 */
[----:B------:R-:W-:Y:S02]  /*78d0*/  IMAD.MOV.U32 R10, RZ, RZ, R71 ;  /* 0x000000ffff0a7224 */ /* 0x000fe400078e0047 */
[C---:B------:R-:W-:Y:S02]  /*78e0*/  VIADD R138, R12.reuse, 0x9 ;  /* 0x000000090c8a7836 */ /* 0x040fe40000000000 */
[----:B------:R-:W-:-:S03]  /*78f0*/  VIADD R139, R12, 0x8 ;  /* 0x000000080c8b7836 */ /* 0x000fc60000000000 */
[----:B------:R-:W-:-:S07]  /*7900*/  SEL R138, R138, 0x9, !P1 ;  /* 0x000000098a8a7807 */ /* 0x000fce0004800000 */
.L_x_11965:
[----:B------:R-:W-:Y:S01]  /*7910*/  R2UR UR10, R16 ;  /* 0x00000000100a72ca */ /* 0x000fe200000e0000 */
[----:B------:R-:W-:-:S04]  /*7920*/  UIADD3 UR4, UR7, 0x1, URZ ;  /* 0x0000000107047890 */ /* 0x000fc8000fffe03f */
[----:B------:R-:W-:-:S04]  /*7930*/  UISETP.NE.AND UP0, UPT, UR4, 0x2, UPT ;  /* 0x000000020400788c */ /* 0x000fc8000bf05270 */
[----:B------:R-:W-:Y:S02]  /*7940*/  USEL UR6, URZ, 0x1, UP0 ;  /* 0x000000013f067887 */ /* 0x000fe40008000000 */
[----:B------:R-:W-:Y:S02]  /*7950*/  USEL UR4, UR4, URZ, UP0 ;  /* 0x0000003f04047287 */ /* 0x000fe40008000000 */
[----:B------:R-:W-:Y:S01]  /*7960*/  ISETP.NE.AND P2, PT, RZ, UR10, PT ;  /* 0x0000000aff007c0c */ /* 0x000fe2000bf45270 */
[----:B------:R-:W-:-:S12]  /*7970*/  ULOP3.LUT UR6, UR30, UR6, URZ, 0x3c, !UPT ;  /* 0x000000061e067292 */ /* 0x000fd8000f8e3c3f */
[----:B0-----:R-:W-:Y:S05]  /*7980*/  @P2 BRA `(.L_x_11955) ;  /* 0x00000000002c2947 */ /* 0x001fea0003800000 */
[----:B------:R-:W-:Y:S05]  /*7990*/  @!P0 BRA `(.L_x_11956) ;  /* 0x0000000000048947 */ /* 0x000fea0003800000 */
[----:B------:R-:W-:Y:S01]  /*79a0*/  BPT.TRAP 0x1 ;  /* 0x000000040000795c */ /* 0x000fe20000300000 */
.L_x_11956:
[----:B------:R-:W-:Y:S01]  /*79b0*/  ULEA UR10, UR4, UR38, 0x3 ;  /* 0x00000026040a7291 */ /* 0x000fe2000f8e183f */
[----:B------:R-:W-:-:S05]  /*79c0*/  IMAD.U32 R12, RZ, RZ, UR6 ;  /* 0x00000006ff0c7e24 */ /* 0x000fca000f8e00ff */
[----:B------:R-:W-:-:S04]  /*79d0*/  SHF.L.U32 R12, R12, 0x1f, RZ ;  /* 0x0000001f0c0c7819 */ /* 0x000fc800000006ff */
[----:B------:R0:W1:Y:S01]  /*79e0*/  SYNCS.PHASECHK.TRANS64.TRYWAIT P1, [UR10+0x2d830], R12 ;  /* 0x02d8300cff0075a7 */ /* 0x000062000802014a */
[----:B------:R-:W-:Y:S05]  /*79f0*/  @!P0 BRA `(.L_x_11957) ;  /* 0x0000000000048947 */ /* 0x000fea0003800000 */
[----:B------:R-:W-:Y:S01]  /*7a00*/  BPT.TRAP 0x1 ;  /* 0x000000040000795c */ /* 0x000fe20000300000 */
.L_x_11957:
[----:B-1----:R-:W-:Y:S05]  /*7a10*/  @P1 BRA `(.L_x_11955) ;  /* 0x0000000000081947 */ /* 0x002fea0003800000 */
[----:B------:R-:W1:Y:S02]  /*7a20*/  SYNCS.PHASECHK.TRANS64.TRYWAIT P1, [UR10+0x2d830], R12 ;  /* 0x02d8300cff0075a7 */ /* 0x000e64000802014a */
[----:B-1----:R-:W-:Y:S05]  /*7a30*/  @!P1 BRA `(.L_x_11958) ;  /* 0x0000008000dc9947 */ /* 0x002fea0003800000 */
.L_x_11955:
        /* <DEDUP_REMOVED lines=37> */
.L_x_11960:
[----:B------:R-:W-:Y:S01]  /*7c90*/  ULEA UR10, UR7, UR38, 0x3 ;  /* 0x00000026070a7291 */ /* 0x000fe2000f8e183f */
[----:B01----:R-:W-:-:S05]  /*7ca0*/  IMAD.U32 R12, RZ, RZ, UR30 ;  /* 0x0000001eff0c7e24 */ /* 0x003fca000f8e00ff */
[----:B------:R-:W-:-:S04]  /*7cb0*/  SHF.L.U32 R12, R12, 0x1f, RZ ;  /* 0x0000001f0c0c7819 */ /* 0x000fc800000006ff */
[----:B------:R0:W1:Y:S01]  /*7cc0*/  SYNCS.PHASECHK.TRANS64.TRYWAIT P1, [UR10+0x2d850], R12 ;  /* 0x02d8500cff0075a7 */ /* 0x000062000802014a */
[----:B------:R-:W-:Y:S05]  /*7cd0*/  @!P0 BRA `(.L_x_11961) ;  /* 0x0000000000048947 */ /* 0x000fea0003800000 */
[----:B------:R-:W-:Y:S01]  /*7ce0*/  BPT.TRAP 0x1 ;  /* 0x000000040000795c */ /* 0x000fe20000300000 */
.L_x_11961:
[----:B-1----:R-:W-:Y:S05]  /*7cf0*/  @P1 BRA `(.L_x_11959) ;  /* 0x0000000000081947 */ /* 0x002fea0003800000 */
[----:B------:R-:W1:Y:S02]  /*7d00*/  SYNCS.PHASECHK.TRANS64.TRYWAIT P1, [UR10+0x2d850], R12 ;  /* 0x02d8500cff0075a7 */ /* 0x000e64000802014a */
[----:B-1----:R-:W-:Y:S05]  /*7d10*/  @!P1 BRA `(.L_x_11962) ;  /* 0x00000080003c9947 */ /* 0x002fea0003800000 */
.L_x_11959:
[----:B------:R-:W-:Y:S01]  /*7d20*/  UIADD3 UR10, UR38, 0x400, URZ ;  /* 0x00000400260a7890 */ /* 0x000fe2000fffe03f */
[----:B------:R-:W-:Y:S01]  /*7d30*/  WARPGROUP.ARRIVE ;  /* 0x00000000000079c5 */ /* 0x000fe20000000000 */
[----:B------:R-:W-:Y:S01]  /*7d40*/  UMOV UR56, UR61 ;  /* 0x0000003d00387c82 */ /* 0x000fe20008000000 */
[----:B------:R-:W-:Y:S01]  /*7d50*/  UMOV UR57, 0x40000040 ;  /* 0x4000004000397882 */ /* 0x000fe20000000000 */
[----:B------:R-:W-:Y:S01]  /*7d60*/  USHF.R.U32.HI UR10, URZ, 0x4, UR10 ;  /* 0x000000043f0a7899 */ /* 0x000fe2000801160a */
[----:B01----:R-:W-:Y:S01]  /*7d70*/  MOV R12, UR13 ;  /* 0x0000000d000c7c02 */ /* 0x003fe20008000f00 */
[----:B------:R-:W-:Y:S01]  /*7d80*/  UMOV UR59, 0x80000020 ;  /* 0x80000020003b7882 */ /* 0x000fe20000000000 */
[----:B------:R-:W-:Y:S01]  /*7d90*/  MOV R13, UR12 ;  /* 0x0000000c000d7c02 */ /* 0x000fe20008000f00 */
[----:B------:R-:W-:Y:S01]  /*7da0*/  ULOP3.LUT UR10, UR10, 0x3fff, URZ, 0xc0, !UPT ;  /* 0x00003fff0a0a7892 */ /* 0x000fe2000f8ec03f */
[----:B------:R-:W-:Y:S01]  /*7db0*/  R2UR UR12, R136 ;  /* 0x00000000880c72ca */ /* 0x000fe200000e0000 */
[----:B------:R-:W-:Y:S01]  /*7dc0*/  UMOV UR15, 0x80000020 ;  /* 0x80000020000f7882 */ /* 0x000fe20000000000 */
[----:B------:R-:W-:Y:S01]  /*7dd0*/  R2UR UR13, R137 ;  /* 0x00000000890d72ca */ /* 0x000fe200000e0000 */
[----:B------:R-:W-:Y:S01]  /*7de0*/  ULOP3.LUT UR10, UR10, 0x2000000, URZ, 0xfc, !UPT ;  /* 0x020000000a0a7892 */ /* 0x000fe2000f8efc3f */
        /* <DEDUP_REMOVED lines=8> */
[----:B------:R-:W-:Y:S01]  /*7e70*/  HGMMA.64x96x16.F32 R88, gdesc[UR56].tnspB, R88, gsb0 ;  /* 0x41600000385879f0 */ /* 0x000fe20008000858 */
[----:B------:R-:W-:Y:S01]  /*7e80*/  UIADD3 UR42, UR58, 0x100, URZ ;  /* 0x000001003a2a7890 */ /* 0x000fe2000fffe03f */
[----:B------:R-:W-:Y:S01]  /*7e90*/  UMOV UR14, UR10 ;  /* 0x0000000a000e7c82 */ /* 0x000fe20008000000 */
[----:B------:R-:W-:-:S02]  /*7ea0*/  UIADD3 UR46, UR58, 0x140, URZ ;  /* 0x000001403a2e7890 */ /* 0x000fc4000fffe03f */
[----:B------:R-:W-:Y:S01]  /*7eb0*/  UIADD3 UR50, UR58, 0x180, URZ ;  /* 0x000001803a327890 */ /* 0x000fe2000fffe03f */
[----:B------:R-:W-:Y:S01]  /*7ec0*/  UMOV UR51, 0x80000020 ;  /* 0x8000002000337882 */ /* 0x000fe20000000000 */
[----:B------:R-:W-:Y:S01]  /*7ed0*/  UIADD3 UR54, UR58, 0x1c0, URZ ;  /* 0x000001c03a367890 */ /* 0x000fe2000fffe03f */
[----:B------:R-:W-:Y:S01]  /*7ee0*/  UMOV UR55, 0x80000020 ;  /* 0x8000002000377882 */ /* 0x000fe20000000000 */
[----:B------:R-:W-:Y:S02]  /*7ef0*/  WARPGROUP.DEPBAR.LE gsb0, 0x0 ;  /* 0x00008000000079c5 */ /* 0x000fe40000010000 */
[----:B------:R-:W-:-:S06]  /*7f00*/  WARPGROUP.ARRIVE ;  /* 0x00000000000079c5 */ /* 0x000fcc0000000000 */
[----:B------:R-:W-:Y:S01]  /*7f10*/  HGMMA.64x96x16.F32 R88, gdesc[UR12].tnspB, R88, gsb0 ;  /* 0x416000000c5879f0 */ /* 0x000fe20008000858 */
[----:B------:R-:W-:Y:S02]  /*7f20*/  R2UR UR13, R12 ;  /* 0x000000000c0d72ca */ /* 0x000fe400000e0000 */
[----:B------:R-:W-:Y:S01]  /*7f30*/  R2UR UR12, R13 ;  /* 0x000000000d0c72ca */ /* 0x000fe200000e0000 */
        /* <DEDUP_REMOVED lines=22> */
.L_x_11963:
        /* <DEDUP_REMOVED lines=66> */
[----:B------:R-:W-:Y:S01]  /*84c0*/  ULDC UR10, c[0x0][0x988] ;  /* 0x00026200000a7ab9 */ /* 0x000fe20000000800 */
[----:B------:R-:W3:Y:S01]  /*84d0*/  S2UR UR11, SR_CgaCtaId ;  /* 0x00000000000b79c3 */ /* 0x000ee20000008800 */
[----:B------:R-:W-:Y:S01]  /*84e0*/  UMOV UR35, UR10 ;  /* 0x0000000a00237c82 */ /* 0x000fe20008000000 */
[----:B------:R-:W-:Y:S01]  /*84f0*/  ULEA UR10, UR4, UR38, 0x3 ;  /* 0x00000026040a7291 */ /* 0x000fe2000f8e183f */
[----:B------:R-:W4:Y:S01]  /*8500*/  MUFU.TANH R21, R21 ;  /* 0x0000001500157308 */ /* 0x000f220000002400 */
[----:B-1----:R-:W-:Y:S01]  /*8510*/  FMNMX.FTZ R66, R18, R65, !PT ;  /* 0x0000004112427209 */ /* 0x002fe20007810000 */
[----:B------:R-:W-:Y:S01]  /*8520*/  FMUL.FTZ R65, R76, UR5 ;  /* 0x000000054c417c20 */ /* 0x000fe20008410000 */
[----:B------:R-:W-:-:S05]  /*8530*/  UIADD3 UR10, UR10, 0x2d840, URZ ;  /* 0x0002d8400a0a7890 */ /* 0x000fca000fffe03f */
        /* <DEDUP_REMOVED lines=13> */
[----:B-1----:R-:W-:Y:S01]  /*8610*/  FMNMX.FTZ R67, R25, R66, !PT ;  /* 0x0000004219437209 */ /* 0x002fe20007810000 */
[----:B------:R-:W-:-:S06]  /*8620*/  FMUL.FTZ R66, R77, UR5 ;  /* 0x000000054d427c20 */ /* 0x000fcc0008410000 */
[----:B------:R-:W1:Y:S01]  /*8630*/  MUFU.TANH R28, R28 ;  /* 0x0000001c001c7308 */ /* 0x000e620000002400 */
[----:B--2---:R-:W-:-:S07]  /*8640*/  FMNMX.FTZ R69, R27, R68, !PT ;  /* 0x000000441b457209 */ /* 0x004fce0007810000 */
[----:B------:R-:W2:Y:S01]  /*8650*/  MUFU.TANH R29, R29 ;  /* 0x0000001d001d7308 */ /* 0x000ea20000002400 */
[----:B---3--:R-:W-:Y:S01]  /*8660*/  FMNMX.FTZ R68, R26, R67, !PT ;  /* 0x000000431a447209 */ /* 0x008fe20007810000 */
[----:B------:R-:W-:-:S06]  /*8670*/  FMUL.FTZ R67, R78, UR5 ;  /* 0x000000054e437c20 */ /* 0x000fcc0008410000 */
        /* <DEDUP_REMOVED lines=16> */
[----:B--2---:R-:W-:Y:S01]  /*8780*/  FMNMX.FTZ R70, R34, R69, !PT ;  /* 0x0000004522467209 */ /* 0x004fe20007810000 */
[----:B------:R-:W-:-:S06]  /*8790*/  FMUL.FTZ R69, R80, UR5 ;  /* 0x0000000550457c20 */ /* 0x000fcc0008410000 */
        /* <DEDUP_REMOVED lines=84> */
[----:B--2---:R-:W-:Y:S02]  /*8ce0*/  FMNMX.FTZ R71, R77, R76, !PT ;  /* 0x0000004c4d477209 */ /* 0x004fe40007810000 */
[----:B---3--:R-:W-:Y:S02]  /*8cf0*/  FMNMX.FTZ R80, R75, R80, !PT ;  /* 0x000000504b507209 */ /* 0x008fe40007810000 */
[----:B-1----:R-:W-:-:S03]  /*8d00*/  FMNMX.FTZ R79, R78, R71, !PT ;  /* 0x000000474e4f7209 */ /* 0x002fc60007810000 */
[----:B------:R-:W1:Y:S04]  /*8d10*/  SHFL.BFLY PT, R71, R80, 0x2, 0x1f ;  /* 0x0c401f0050477f89 */ /* 0x000e6800000e0000 */
[----:B------:R-:W2:Y:S01]  /*8d20*/  SHFL.BFLY PT, R76, R79, 0x2, 0x1f ;  /* 0x0c401f004f4c7f89 */ /* 0x000ea200000e0000 */
[----:B-1----:R-:W-:Y:S02]  /*8d30*/  FMNMX.FTZ R81, R80, R71, !PT ;  /* 0x0000004750517209 */ /* 0x002fe40007810000 */
[----:B--2---:R-:W-:-:S03]  /*8d40*/  FMNMX.FTZ R82, R79, R76, !PT ;  /* 0x0000004c4f527209 */ /* 0x004fc60007810000 */
[----:B------:R-:W1:Y:S04]  /*8d50*/  SHFL.BFLY PT, R76, R81, 0x1, 0x1f ;  /* 0x0c201f00514c7f89 */ /* 0x000e6800000e0000 */
[----:B------:R-:W2:Y:S01]  /*8d60*/  SHFL.BFLY PT, R83, R82, 0x1, 0x1f ;  /* 0x0c201f0052537f89 */ /* 0x000ea200000e0000 */
[----:B-1----:R-:W-:Y:S02]  /*8d70*/  FMNMX.FTZ R71, R81, R76, !PT ;  /* 0x0000004c51477209 */ /* 0x002fe40007810000 */
[----:B--2---:R-:W-:-:S03]  /*8d80*/  FMNMX.FTZ R76, R82, R83, !PT ;  /* 0x00000053524c7209 */ /* 0x004fc60007810000 */
[C---:B------:R-:W-:Y:S01]  /*8d90*/  FADD.FTZ R10, -R71.reuse, R10 ;  /* 0x0000000a470a7221 */ /* 0x040fe20000010100 */
        /* <DEDUP_REMOVED lines=34> */
[C---:B------:R-:W-:Y:S01]  /*8fc0*/  FADD.FTZ R10, -R76.reuse, R11 ;  /* 0x0000000b4c0a7221 */ /* 0x040fe20000010100 */
[----:B------:R-:W-:Y:S01]  /*8fd0*/  FMUL.FTZ R79, R76, UR35 ;  /* 0x000000234c4f7c20 */ /* 0x000fe20008410000 */
[----:B------:R1:W-:Y:S02]  /*8fe0*/  MUFU.EX2 R11, R83 ;  /* 0x00000053000b7308 */ /* 0x0003e40000000800 */
[----:B------:R-:W-:Y:S01]  /*8ff0*/  FMUL.FTZ R10, R10, UR35 ;  /* 0x000000230a0a7c20 */ /* 0x000fe20008410000 */
[--C-:B------:R-:W-:Y:S01]  /*9000*/  FFMA.FTZ R14, R14, UR35, -R79.reuse ;  /* 0x000000230e0e7c23 */ /* 0x100fe2000801084f */
[--C-:B------:R-:W-:Y:S01]  /*9010*/  FFMA.FTZ R87, R15, UR35, -R79.reuse ;  /* 0x000000230f577c23 */ /* 0x100fe2000801084f */
[--C-:B------:R-:W-:Y:S01]  /*9020*/  FFMA.FTZ R15, R19, UR35, -R79.reuse ;  /* 0x00000023130f7c23 */ /* 0x100fe2000801084f */
[--C-:B------:R-:W-:Y:S01]  /*9030*/  FFMA.FTZ R20, R20, UR35, -R79.reuse ;  /* 0x0000002314147c23 */ /* 0x100fe2000801084f */
[--C-:B------:R-:W-:Y:S01]  /*9040*/  FFMA.FTZ R19, R23, UR35, -R79.reuse ;  /* 0x0000002317137c23 */ /* 0x100fe2000801084f */
[----:B------:R-:W2:Y:S01]  /*9050*/  MUFU.EX2 R12, R12 ;  /* 0x0000000c000c7308 */ /* 0x000ea20000000800 */
[--C-:B------:R-:W-:Y:S01]  /*9060*/  FFMA.FTZ R86, R24, UR35, -R79.reuse ;  /* 0x0000002318567c23 */ /* 0x100fe2000801084f */
[--C-:B-1----:R-:W-:Y:S01]  /*9070*/  FFMA.FTZ R83, R40, UR35, -R79.reuse ;  /* 0x0000002328537c23 */ /* 0x102fe2000801084f */
        /* <DEDUP_REMOVED lines=14> */
[----:B--2---:R-:W-:Y:S01]  /*9160*/  FFMA.FTZ R4, R11, R4, R12 ;  /* 0x000000040b047223 */ /* 0x004fe2000001000c */
[--C-:B------:R-:W-:Y:S01]  /*9170*/  FFMA.FTZ R80, R52, UR35, -R79.reuse ;  /* 0x0000002334507c23 */ /* 0x100fe2000801084f */
[--C-:B------:R-:W-:Y:S01]  /*9180*/  FFMA.FTZ R52, R60, UR35, -R79.reuse ;  /* 0x000000233c347c23 */ /* 0x100fe2000801084f */
[----:B------:R-:W-:-:S04]  /*9190*/  FFMA.FTZ R51, R64, UR35, -R79 ;  /* 0x0000002340337c23 */ /* 0x000fc8000801084f */
[----:B------:R-:W2:Y:S08]  /*91a0*/  MUFU.EX2 R13, R13 ;  /* 0x0000000d000d7308 */ /* 0x000eb00000000800 */
[----:B------:R-:W3:Y:S01]  /*91b0*/  MUFU.EX2 R87, R87 ;  /* 0x0000005700577308 */ /* 0x000ee20000000800 */
[----:B-1----:R-:W-:-:S07]  /*91c0*/  FFMA.FTZ R40, R10, R3, R14 ;  /* 0x000000030a287223 */ /* 0x002fce000001000e */
        /* <DEDUP_REMOVED lines=11> */
[----:B-1----:R-:W-:Y:S01]  /*9280*/  FADD.FTZ R40, R20, R39 ;  /* 0x0000002714287221 */ /* 0x002fe20000010000 */
[--C-:B------:R-:W-:Y:S01]  /*9290*/  FFMA.FTZ R39, R55, UR35, -R79.reuse ;  /* 0x0000002337277c23 */ /* 0x100fe2000801084f */
[----:B------:R-:W-:-:S05]  /*92a0*/  FFMA.FTZ R55, R56, UR35, -R79 ;  /* 0x0000002338377c23 */ /* 0x000fca000801084f */
        /* <DEDUP_REMOVED lines=12> */
[----:B------:R-:W-:-:S06]  /*9370*/  FFMA.FTZ R40, R59, UR35, -R79 ;  /* 0x000000233b287c23 */ /* 0x000fcc000801084f */
        /* <DEDUP_REMOVED lines=29> */
[----:B------:R-:W-:-:S06]  /*9550*/  FFMA.FTZ R44, R67, UR35, -R79 ;  /* 0x00000023432c7c23 */ /* 0x000fcc000801084f */
        /* <DEDUP_REMOVED lines=16> */
[----:B--2---:R-:W-:Y:S01]  /*9660*/  FADD.FTZ R3, R81, R48 ;  /* 0x0000003051037221 */ /* 0x004fe20000010000 */
[----:B------:R-:W-:-:S06]  /*9670*/  FFMA.FTZ R48, R72, UR35, -R79 ;  /* 0x0000002348307c23 */ /* 0x000fcc000801084f */
        /* <DEDUP_REMOVED lines=55> */
[----:B--2---:R-:W-:-:S03]  /*99f0*/  FADD.FTZ R4, R75, R64 ;  /* 0x000000404b047221 */ /* 0x004fc60000010000 */
[----:B---3--:R-:W-:Y:S01]  /*9a00*/  FADD.FTZ R3, R60, R3 ;  /* 0x000000033c037221 */ /* 0x008fe20000010000 */
[----:B------:R-:W-:Y:S06]  /*9a10*/  @!P0 BRA `(.L_x_11964) ;  /* 0x0000000000048947 */ /* 0x000fec0003800000 */
[----:B------:R-:W-:Y:S01]  /*9a20*/  BPT.TRAP 0x1 ;  /* 0x000000040000795c */ /* 0x000fe20000300000 */
.L_x_11964:
[----:B------:R-:W1:Y:S01]  /*9a30*/  S2UR UR10, SR_CgaCtaId ;  /* 0x00000000000a79c3 */ /* 0x000e620000008800 */
        /* <DEDUP_REMOVED lines=23> */
[----:B-1----:R-:W-:Y:S01]  /*9bb0*/  UPRMT UR7, UR10, 0x654, UR7 ;  /* 0x000006540a077896 */ /* 0x002fe20008000007 */
        /* <DEDUP_REMOVED lines=10> */
[----:B------:R1:W-:Y:S01]  /*9c60*/  STSM.16.M88.4 [R0+0x21800], R12 ;  /* 0x0218000c00007844 */ /* 0x0003e20000000200 */
[----:B------:R-:W-:Y:S01]  /*9c70*/  F2FP.F16.F32.PACK_AB R33, R81, R35 ;  /* 0x000000235121723e */ /* 0x000fe200000000ff */
[----:B------:R-:W-:Y:S01]  /*9c80*/  UIADD3 UR7, UR39, -0x1, URZ ;  /* 0xffffffff27077890 */ /* 0x000fe2000fffe03f */
[----:B------:R-:W-:Y:S01]  /*9c90*/  F2FP.F16.F32.PACK_AB R32, R46, R45 ;  /* 0x0000002d2e20723e */ /* 0x000fe200000000ff */
[----:B------:R2:W-:Y:S01]  /*9ca0*/  STSM.16.M88.4 [R8], R20 ;  /* 0x0000001408007844 */ /* 0x0005e20000000200 */
[----:B------:R-:W-:Y:S01]  /*9cb0*/  F2FP.F16.F32.PACK_AB R34, R50, R49 ;  /* 0x000000313222723e */ /* 0x000fe200000000ff */
[-C--:B------:R-:W-:Y:S01]  /*9cc0*/  FMUL.FTZ R113, R113, R11.reuse ;  /* 0x0000000b71717220 */ /* 0x080fe20000410000 */
[----:B------:R-:W-:Y:S01]  /*9cd0*/  F2FP.F16.F32.PACK_AB R35, R80, R36 ;  /* 0x000000245023723e */ /* 0x000fe200000000ff */
[----:B------:R4:W-:Y:S01]  /*9ce0*/  STSM.16.M88.4 [R5], R24 ;  /* 0x0000001805007844 */ /* 0x0009e20000000200 */
[----:B------:R-:W-:Y:S01]  /*9cf0*/  R2UR UR10, R142 ;  /* 0x000000008e0a72ca */ /* 0x000fe200000e0000 */
[----:B------:R-:W-:Y:S01]  /*9d00*/  FMUL.FTZ R116, R116, R11 ;  /* 0x0000000b74747220 */ /* 0x000fe20000410000 */
[----:B------:R-:W-:Y:S01]  /*9d10*/  F2FP.F16.F32.PACK_AB R74, R75, R74 ;  /* 0x0000004a4b4a723e */ /* 0x000fe200000000ff */
[----:B------:R4:W-:Y:S01]  /*9d20*/  STSM.16.M88.4 [R2], R28 ;  /* 0x0000001c02007844 */ /* 0x0009e20000000200 */
[----:B------:R-:W-:Y:S01]  /*9d30*/  F2FP.F16.F32.PACK_AB R72, R70, R69 ;  /* 0x000000454648723e */ /* 0x000fe200000000ff */
[----:B------:R-:W-:Y:S01]  /*9d40*/  FMUL.FTZ R117, R117, R11 ;  /* 0x0000000b75757220 */ /* 0x000fe20000410000 */
[----:B------:R-:W-:Y:S01]  /*9d50*/  F2FP.F16.F32.PACK_AB R73, R56, R48 ;  /* 0x000000303849723e */ /* 0x000fe200000000ff */
[----:B------:R4:W-:Y:S01]  /*9d60*/  STSM.16.M88.4 [R0+0x27800], R32 ;  /* 0x0278002000007844 */ /* 0x0009e20000000200 */
[----:B-1----:R-:W-:Y:S01]  /*9d70*/  F2FP.F16.F32.PACK_AB R12, R54, R53 ;  /* 0x00000035360c723e */ /* 0x002fe200000000ff */
[----:B------:R-:W-:Y:S01]  /*9d80*/  FMUL.FTZ R120, R120, R11 ;  /* 0x0000000b78787220 */ /* 0x000fe20000410000 */
[----:B------:R-:W-:Y:S01]  /*9d90*/  F2FP.F16.F32.PACK_AB R13, R55, R39 ;  /* 0x00000027370d723e */ /* 0x000fe200000000ff */
[----:B------:R-:W-:Y:S01]  /*9da0*/  FMUL.FTZ R121, R121, R11 ;  /* 0x0000000b79797220 */ /* 0x000fe20000410000 */
[----:B------:R-:W-:Y:S01]  /*9db0*/  F2FP.F16.F32.PACK_AB R14, R58, R57 ;  /* 0x000000393a0e723e */ /* 0x000fe200000000ff */
[----:B------:R-:W-:Y:S01]  /*9dc0*/  UISETP.GT.AND UP0, UPT, UR39, UR10, UPT ;  /* 0x0000000a2700728c */ /* 0x000fe2000bf04270 */
[----:B------:R-:W-:Y:S01]  /*9dd0*/  F2FP.F16.F32.PACK_AB R15, R52, R40 ;  /* 0x00000028340f723e */ /* 0x000fe200000000ff */
[----:B------:R-:W-:Y:S01]  /*9de0*/  FMUL.FTZ R124, R124, R11 ;  /* 0x0000000b7c7c7220 */ /* 0x000fe20000410000 */
[----:B--2---:R-:W-:Y:S01]  /*9df0*/  F2FP.F16.F32.PACK_AB R20, R62, R61 ;  /* 0x0000003d3e14723e */ /* 0x004fe200000000ff */
[----:B------:R-:W-:Y:S01]  /*9e00*/  UMOV UR39, UR7 ;  /* 0x0000000700277c82 */ /* 0x000fe20008000000 */
[----:B------:R-:W-:Y:S01]  /*9e10*/  F2FP.F16.F32.PACK_AB R21, R51, R43 ;  /* 0x0000002b3315723e */ /* 0x000fe200000000ff */
[----:B------:R4:W-:Y:S01]  /*9e20*/  STSM.16.M88.4 [R9], R12 ;  /* 0x0000000c09007844 */ /* 0x0009e20000000200 */
[----:B------:R-:W-:Y:S01]  /*9e30*/  F2FP.F16.F32.PACK_AB R22, R66, R65 ;  /* 0x000000414216723e */ /* 0x000fe200000000ff */
[----:B------:R-:W-:Y:S01]  /*9e40*/  UMOV UR7, UR4 ;  /* 0x0000000400077c82 */ /* 0x000fe20008000000 */
[----:B------:R-:W-:Y:S01]  /*9e50*/  F2FP.F16.F32.PACK_AB R23, R47, R44 ;  /* 0x0000002c2f17723e */ /* 0x000fe200000000ff */
[----:B------:R-:W-:Y:S01]  /*9e60*/  FMUL.FTZ R125, R125, R11 ;  /* 0x0000000b7d7d7220 */ /* 0x000fe20000410000 */
[----:B------:R-:W-:Y:S01]  /*9e70*/  F2FP.F16.F32.PACK_AB R75, R60, R59 ;  /* 0x0000003b3c4b723e */ /* 0x000fe200000000ff */
[-C--:B------:R-:W-:Y:S01]  /*9e80*/  FMUL.FTZ R128, R128, R11.reuse ;  /* 0x0000000b80807220 */ /* 0x080fe20000410000 */
[----:B------:R-:W-:Y:S01]  /*9e90*/  PLOP3.LUT P1, PT, PT, PT, UP0, 0x80, 0x0 ;  /* 0x000000000000781c */ /* 0x000fe20003f2f008 */
[----:B------:R4:W-:Y:S01]  /*9ea0*/  STSM.16.M88.4 [R5+0x6000], R20 ;  /* 0x0060001405007844 */ /* 0x0009e20000000200 */
[-C--:B------:R-:W-:Y:S01]  /*9eb0*/  FMUL.FTZ R129, R129, R11.reuse ;  /* 0x0000000b81817220 */ /* 0x080fe20000410000 */
[-C--:B------:R-:W-:Y:S01]  /*9ec0*/  FMUL.FTZ R132, R132, R11.reuse ;  /* 0x0000000b84847220 */ /* 0x080fe20000410000 */
[----:B------:R-:W-:Y:S01]  /*9ed0*/  FMUL.FTZ R133, R133, R11 ;  /* 0x0000000b85857220 */ /* 0x000fe20000410000 */
        /* <DEDUP_REMOVED lines=9> */
[----:B-1----:R-:W1:Y:S01]  /*9f70*/  FENCE.VIEW.ASYNC.S ;  /* 0x00000000000073c6 */ /* 0x002e620000000000 */
        /* <DEDUP_REMOVED lines=23> */
[----:B-1----:R-:W-:Y:S01]  /*a0f0*/  NOP ;  /* 0x0000000000007918 */ /* 0x002fe20000000000 */
[----:B----4-:R-:W-:Y:S05]  /*a100*/  @P1 BRA `(.L_x_11965) ;  /* 0xffffffd800001947 */ /* 0x010fea000383ffff */
.L_x_11954:
[----:B------:R-:W-:Y:S06]  /*a110*/  BAR.ARV 0x8, 0x200 ;  /* 0x0208000000007b1d */ /* 0x000fec0000002000 */
[----:B------:R-:W-:Y:S05]  /*a120*/  @!P0 BRA `(.L_x_11966) ;  /* 0x0000000000048947 */ /* 0x000fea0003800000 */
[----:B------:R-:W-:Y:S01]  /*a130*/  BPT.TRAP 0x1 ;  /* 0x000000040000795c */ /* 0x000fe20000300000 */
.L_x_11966:
[----:B------:R-:W-:Y:S01]  /*a140*/  ULEA UR5, UR4, UR38, 0x3 ;  /* 0x0000002604057291 */ /* 0x000fe2000f8e183f */
[----:B------:R-:W-:-:S04]  /*a150*/  MOV R0, UR6 ;  /* 0x0000000600007c02 */ /* 0x000fc80008000f00 */
[----:B------:R-:W-:-:S04]  /*a160*/  SHF.L.U32 R0, R0, 0x1f, RZ ;  /* 0x0000001f00007819 */ /* 0x000fc800000006ff */
[----:B------:R1:W2:Y:S01]  /*a170*/  SYNCS.PHASECHK.TRANS64.TRYWAIT P1, [UR5+0x2d850], R0 ;  /* 0x02d85000ff0075a7 */ /* 0x0002a20008020145 */
[----:B------:R-:W-:Y:S05]  /*a180*/  @!P0 BRA `(.L_x_11967) ;  /* 0x0000000000048947 */ /* 0x000fea0003800000 */
[----:B------:R-:W-:Y:S01]  /*a190*/  BPT.TRAP 0x1 ;  /* 0x000000040000795c */ /* 0x000fe20000300000 */
.L_x_11967:
[----:B--2---:R-:W-:Y:S05]  /*a1a0*/  @P1 BRA `(.L_x_11968) ;  /* 0x0000000000081947 */ /* 0x004fea0003800000 */
[----:B------:R-:W2:Y:S02]  /*a1b0*/  SYNCS.PHASECHK.TRANS64.TRYWAIT P1, [UR5+0x2d850], R0 ;  /* 0x02d85000ff0075a7 */ /* 0x000ea40008020145 */
[----:B--2---:R-:W-:Y:S05]  /*a1c0*/  @!P1 BRA `(.L_x_11969) ;  /* 0x0000005c00289947 */ /* 0x004fea0003800000 */
.L_x_11968:
[----:B------:R-:W-:Y:S01]  /*a1d0*/  UIADD3 UR38, UR38, 0x400, URZ ;  /* 0x0000040026267890 */ /* 0x000fe2000fffe03f */
[----:B------:R-:W-:Y:S01]  /*a1e0*/  R2UR UR6, R141 ;  /* 0x000000008d0672ca */ /* 0x000fe200000e0000 */
[----:B------:R-:W-:Y:S01]  /*a1f0*/  WARPGROUP.ARRIVE ;  /* 0x00000000000079c5 */ /* 0x000fe20000000000 */
[----:B------:R-:W-:Y:S01]  /*a200*/  UMOV UR9, 0x40000040 ;  /* 0x4000004000097882 */ /* 0x000fe20000000000 */
[----:B------:R-:W-:Y:S01]  /*a210*/  USHF.R.U32.HI UR38, URZ, 0x4, UR38 ;  /* 0x000000043f267899 */ /* 0x000fe20008011626 */
[----:B--23--:R-:W2:Y:S01]  /*a220*/  SHFL.BFLY PT, R5, R4, 0x2, 0x1f ;  /* 0x0c401f0004057f89 */ /* 0x00cea200000e0000 */
[----:B------:R-:W-:Y:S01]  /*a230*/  UMOV UR11, 0x80000020 ;  /* 0x80000020000b7882 */ /* 0x000fe20000000000 */
[----:B------:R-:W-:Y:S01]  /*a240*/  IMAD.U32 R12, RZ, RZ, UR35 ;  /* 0x00000023ff0c7e24 */ /* 0x000fe2000f8e00ff */
[----:B------:R-:W-:Y:S01]  /*a250*/  ULOP3.LUT UR38, UR38, 0x3fff, URZ, 0xc0, !UPT ;  /* 0x00003fff26267892 */ /* 0x000fe2000f8ec03f */
[----:B-1----:R-:W1:Y:S03]  /*a260*/  SHFL.BFLY PT, R0, R3, 0x2, 0x1f ;  /* 0x0c401f0003007f89 */ /* 0x002e6600000e0000 */
[----:B------:R-:W-:-:S02]  /*a270*/  ULOP3.LUT UR38, UR38, 0x2000000, URZ, 0xfc, !UPT ;  /* 0x0200000026267892 */ /* 0x000fc4000f8efc3f */
[----:B------:R-:W-:Y:S02]  /*a280*/  ULOP3.LUT UR6, UR6, 0x10000, URZ, 0xfc, !UPT ;  /* 0x0001000006067892 */ /* 0x000fe4000f8efc3f */
[----:B------:R-:W-:-:S05]  /*a290*/  UIMAD UR4, UR4, 0x600, UR38 ;  /* 0x00000600040478a4 */ /* 0x000fca000f8e0226 */
[----:B------:R-:W-:Y:S02]  /*a2a0*/  UMOV UR8, UR6 ;  /* 0x0000000600087c82 */ /* 0x000fe40008000000 */
[----:B------:R-:W-:Y:S02]  /*a2b0*/  UMOV UR10, UR4 ;  /* 0x00000004000a7c82 */ /* 0x000fe40008000000 */
[----:B------:R-:W-:Y:S01]  /*a2c0*/  HGMMA.64x96x16.F32 R88, gdesc[UR8].tnspB, R88, gsb0 ;  /* 0x41600000085879f0 */ /* 0x000fe20008000858 */
[----:B------:R-:W-:Y:S02]  /*a2d0*/  UIADD3 UR8, UR6, 0x2, URZ ;  /* 0x0000000206087890 */ /* 0x000fe4000fffe03f */
[----:B------:R-:W-:Y:S01]  /*a2e0*/  UIADD3 UR10, UR4, 0x40, URZ ;  /* 0x00000040040a7890 */ /* 0x000fe2000fffe03f */
[----:B--2---:R-:W-:Y:S01]  /*a2f0*/  FADD.FTZ R5, R5, R4 ;  /* 0x0000000405057221 */ /* 0x004fe20000010000 */
[----:B------:R-:W-:Y:S01]  /*a300*/  UMOV UR9, 0x40000040 ;  /* 0x4000004000097882 */ /* 0x000fe20000000000 */
[----:B------:R-:W-:Y:S01]  /*a310*/  UMOV UR11, 0x80000020 ;  /* 0x80000020000b7882 */ /* 0x000fe20000000000 */
[----:B------:R-:W-:-:S02]  /*a320*/  IMAD.U32 R4, RZ, RZ, UR35 ;  /* 0x00000023ff047e24 */ /* 0x000fc4000f8e00ff */
[----:B-1----:R-:W-:Y:S01]  /*a330*/  FADD.FTZ R2, R0, R3 ;  /* 0x0000000300027221 */ /* 0x002fe20000010000 */
[----:B------:R-:W-:Y:S01]  /*a340*/  IMAD.MOV.U32 R3, RZ, RZ, RZ ;  /* 0x000000ffff037224 */ /* 0x000fe200078e00ff */
[----:B------:R-:W1:Y:S04]  /*a350*/  SHFL.BFLY PT, R0, R5, 0x1, 0x1f ;  /* 0x0c201f0005007f89 */ /* 0x000e6800000e0000 */
[----:B------:R-:W2:Y:S01]  /*a360*/  SHFL.BFLY PT, R7, R2, 0x1, 0x1f ;  /* 0x0c201f0002077f89 */ /* 0x000ea200000e0000 */
[----:B-1----:R-:W-:Y:S01]  /*a370*/  FADD.FTZ R10, R5, R0 ;  /* 0x00000000050a7221 */ /* 0x002fe20000010000 */
[----:B------:R-:W-:Y:S02]  /*a380*/  IMAD.MOV.U32 R0, RZ, RZ, -0x800000 ;  /* 0xff800000ff007424 */ /* 0x000fe400078e00ff */
[----:B--2---:R-:W-:-:S02]  /*a390*/  FADD.FTZ R11, R2, R7 ;  /* 0x00000007020b7221 */ /* 0x004fc40000010000 */
[----:B------:R-:W-:Y:S01]  /*a3a0*/  FSETP.NE.FTZ.AND P1, PT, R10, RZ, PT ;  /* 0x000000ff0a00720b */ /* 0x000fe20003f35000 */
[----:B------:R-:W-:Y:S01]  /*a3b0*/  IMAD.MOV.U32 R7, RZ, RZ, RZ ;  /* 0x000000ffff077224 */ /* 0x000fe200078e00ff */
[----:B------:R-:W-:Y:S02]  /*a3c0*/  MOV R2, 0xff800000 ;  /* 0xff80000000027802 */ /* 0x000fe40000000f00 */
[----:B------:R-:W-:-:S09]  /*a3d0*/  FSETP.NE.FTZ.AND P2, PT, R11, RZ, PT ;  /* 0x000000ff0b00720b */ /* 0x000fd20003f55000 */
[----:B------:R-:W1:Y:S01]  /*a3e0*/  @P1 MUFU.LG2 R6, R10 ;  /* 0x0000000a00061308 */ /* 0x000e620000000c00 */
[----:B------:R-:W-:-:S03]  /*a3f0*/  @P1 FMUL.FTZ R4, R4, 0.69314718246459960938 ;  /* 0x3f31721804041820 */ /* 0x000fc60000410000 */
[----:B------:R-:W-:-:S04]  /*a400*/  @P2 FMUL.FTZ R12, R12, 0.69314718246459960938 ;  /* 0x3f3172180c0c2820 */ /* 0x000fc80000410000 */
[----:B------:R-:W2:Y:S08]  /*a410*/  @P2 MUFU.LG2 R8, R11 ;  /* 0x0000000b00082308 */ /* 0x000eb00000000c00 */
[----:B------:R3:W4:Y:S01]  /*a420*/  @P1 MUFU.RCP R3, R10 ;  /* 0x0000000a00031308 */ /* 0x0007220000001000 */
[----:B-1----:R-:W-:-:S04]  /*a430*/  @P1 FMUL.FTZ R5, R6, 0.69314718246459960938 ;  /* 0x3f31721806051820 */ /* 0x002fc80000410000 */
[----:B------:R-:W-:-:S03]  /*a440*/  @P1 FFMA.FTZ R2, R4, R71, R5 ;  /* 0x0000004704021223 */ /* 0x000fc60000010005 */
[----:B------:R3:W1:Y:S01]  /*a450*/  @P2 MUFU.RCP R7, R11 ;  /* 0x0000000b00072308 */ /* 0x0006620000001000 */
[----:B--2---:R-:W-:-:S04]  /*a460*/  @P2 FMUL.FTZ R9, R8, 0.69314718246459960938 ;  /* 0x3f31721808092820 */ /* 0x004fc80000410000 */
        /* <DEDUP_REMOVED lines=47> */
[----:B-1-34-:R-:W-:Y:S05]  /*a760*/  @!P0 BRA `(.L_x_11970) ;  /* 0x0000000000048947 */ /* 0x01afea0003800000 */
[----:B------:R-:W-:Y:S01]  /*a770*/  BPT.TRAP 0x1 ;  /* 0x000000040000795c */ /* 0x000fe20000300000 */
.L_x_11970:
[----:B------:R-:W1:Y:S01]  /*a780*/  S2UR UR4, SR_CgaCtaId ;  /* 0x00000000000479c3 */ /* 0x000e620000008800 */
        /* <DEDUP_REMOVED lines=23> */
[----:B-1----:R-:W-:Y:S01]  /*a900*/  UPRMT UR5, UR4, 0x654, UR5 ;  /* 0x0000065404057896 */ /* 0x002fe20008000005 */
        /* <DEDUP_REMOVED lines=28> */
.L_x_11934:
[----:B------:R-:W-:Y:S05]  /*aad0*/  @P0 BRA `(.L_x_11971) ;  /* 0x0000001000940947 */ /* 0x000fea0003800000 */
[----:B------:R-:W2:Y:S01]  /*aae0*/  LDL R4, [R1+0x4] ;  /* 0x0000040001047983 */ /* 0x000ea20000100800 */
[----:B------:R-:W1:Y:S01]  /*aaf0*/  LDC R7, c[0x0][0xbe8] ;  /* 0x0002fa00ff077b82 */ /* 0x000e620000000800 */
[----:B------:R-:W-:Y:S01]  /*ab00*/  ULDC.64 UR8, c[0x0][0xbd0] ;  /* 0x0002f40000087ab9 */ /* 0x000fe20000000a00 */
[----:B------:R-:W-:Y:S01]  /*ab10*/  BSSY B0, `(.L_x_11972) ;  /* 0x00000d5000007945 */ /* 0x000fe20003800000 */
[----:B------:R-:W3:Y:S01]  /*ab20*/  S2R R3, SR_TID.X ;  /* 0x0000000000037919 */ /* 0x000ee20000002100 */
[----:B------:R-:W4:Y:S04]  /*ab30*/  S2R R21, SR_CTAID.X ;  /* 0x0000000000157919 */ /* 0x000f280000002500 */
[----:B------:R-:W5:Y:S08]  /*ab40*/  S2UR UR12, SR_CTAID.Z ;  /* 0x00000000000c79c3 */ /* 0x000f700000002700 */
[----:B------:R-:W0:Y:S08]  /*ab50*/  LDC.64 R14, c[0x0][0xbd8] ;  /* 0x0002f600ff0e7b82 */ /* 0x000e300000000a00 */
[----:B------:R-:W-:Y:S01]  /*ab60*/  BAR.SYNC.DEFER_BLOCKING 0x1, 0x180 ;  /* 0x0046000000007b1d */ /* 0x000fe20000010000 */
[----:B-1----:R-:W-:-:S07]  /*ab70*/  ISETP.NE.AND P0, PT, R7, 0x1, PT ;  /* 0x000000010700780c */ /* 0x002fce0003f05270 */
[----:B------:R-:W1:Y:S01]  /*ab80*/  S2UR UR11, SR_CTAID.Y ;  /* 0x00000000000b79c3 */ /* 0x000e620000002600 */
[----:B-----5:R-:W-:-:S07]  /*ab90*/  USHF.R.S32.HI UR10, URZ, 0x1f, UR12 ;  /* 0x0000001f3f0a7899 */ /* 0x020fce000801140c */
[----:B------:R-:W1:Y:S08]  /*aba0*/  LDC R20, c[0x0][0xc50] ;  /* 0x00031400ff147b82 */ /* 0x000e700000000800 */
[----:B------:R-:W5:Y:S08]  /*abb0*/  LDC.64 R18, c[0x0][0xb40] ;  /* 0x0002d000ff127b82 */ /* 0x000f700000000a00 */
[----:B------:R-:W5:Y:S08]  /*abc0*/  @P0 LDC R16, c[0x0][0xbf0] ;  /* 0x0002fc00ff100b82 */ /* 0x000f700000000800 */
[----:B------:R-:W5:Y:S08]  /*abd0*/  @P0 LDC R25, c[0x0][0xbec] ;  /* 0x0002fb00ff190b82 */ /* 0x000f700000000800 */
[----:B------:R-:W5:Y:S01]  /*abe0*/  @P0 LDC R22, c[0x0][0xbf0] ;  /* 0x0002fc00ff160b82 */ /* 0x000f620000000800 */
[----:B--2---:R-:W-:Y:S01]  /*abf0*/  R2UR UR13, R4 ;  /* 0x00000000040d72ca */ /* 0x004fe200000e0000 */
[----:B---3--:R-:W-:-:S05]  /*ac00*/  VIADD R4, R3, 0xffffff80 ;  /* 0xffffff8003047836 */ /* 0x008fca0000000000 */
        /* <DEDUP_REMOVED lines=26> */
[----:B-1----:R-:W-:Y:S01]  /*adb0*/  IMAD R23, R20, R17, UR11 ;  /* 0x0000000b14177e24 */ /* 0x002fe2000f8e0211 */
[----:B------:R-:W-:Y:S02]  /*adc0*/  LOP3.LUT R8, R5, 0x1ffffffe, RZ, 0xc0, !PT ;  /* 0x1ffffffe05087812 */ /* 0x000fe400078ec0ff */
[----:B------:R-:W-:Y:S02]  /*add0*/  LOP3.LUT R12, R12, 0xfffffff8, RZ, 0xc0, !PT ;  /* 0xfffffff80c0c7812 */ /* 0x000fe400078ec0ff */
[----:B------:R-:W-:Y:S02]  /*ade0*/  SHF.R.S32.HI R5, RZ, 0x5, R10 ;  /* 0x00000005ff057819 */ /* 0x000fe4000001140a */
[----:B------:R-:W-:Y:S01]  /*adf0*/  IADD3 R4, R11, -R12, RZ ;  /* 0x8000000c0b047210 */ /* 0x000fe20007ffe0ff */
[----:B------:R-:W-:Y:S01]  /*ae00*/  IMAD.IADD R11, R13, 0x1, -R8 ;  /* 0x000000010d0b7824 */ /* 0x000fe200078e0a08 */
[----:B------:R-:W-:Y:S01]  /*ae10*/  LOP3.LUT R6, R6, 0x7ffffffc, RZ, 0xc0, !PT ;  /* 0x7ffffffc06067812 */ /* 0x000fe200078ec0ff */
[----:B------:R-:W1:Y:S01]  /*ae20*/  @P0 LDC R13, c[0x0][0xbec] ;  /* 0x0002fb00ff0d0b82 */ /* 0x000e620000000800 */
[----:B0-----:R-:W-:-:S02]  /*ae30*/  IMAD R12, R14, UR10, RZ ;  /* 0x0000000a0e0c7c24 */ /* 0x001fc4000f8e02ff */
[----:B------:R-:W-:Y:S02]  /*ae40*/  IMAD R8, R5, 0x10, R4 ;  /* 0x0000001005087824 */ /* 0x000fe400078e0204 */
[----:B------:R-:W-:Y:S01]  /*ae50*/  IMAD.U32 R5, RZ, RZ, UR5 ;  /* 0x00000005ff057e24 */ /* 0x000fe2000f8e00ff */
[----:B------:R-:W-:Y:S01]  /*ae60*/  MOV R5, UR6 ;  /* 0x0000000600057c02 */ /* 0x000fe20008000f00 */
[----:B------:R-:W-:Y:S01]  /*ae70*/  IMAD R10, R9, 0x40, R8 ;  /* 0x00000040090a7824 */ /* 0x000fe200078e0208 */
[----:B------:R-:W-:Y:S01]  /*ae80*/  UIMAD UR6, UR13, UR9, UR7 ;  /* 0x000000090d0672a4 */ /* 0x000fe2000f8e0207 */
[----:B------:R-:W-:Y:S01]  /*ae90*/  IMAD.U32 R4, RZ, RZ, UR4 ;  /* 0x00000004ff047e24 */ /* 0x000fe2000f8e00ff */
[----:B------:R-:W-:Y:S01]  /*aea0*/  UIMAD.WIDE.U32 UR4, UR13, UR8, URZ ;  /* 0x000000080d0472a5 */ /* 0x000fe2000f8e003f */
[----:B------:R-:W-:Y:S02]  /*aeb0*/  IMAD R8, R11, 0x8, R10 ;  /* 0x000000080b087824 */ /* 0x000fe400078e020a */
[----:B------:R-:W-:Y:S01]  /*aec0*/  IMAD R15, R15, UR12, R12 ;  /* 0x0000000c0f0f7c24 */ /* 0x000fe2000f8e020c */
[----:B------:R-:W-:Y:S01]  /*aed0*/  UIADD3 UR6, UR5, UR6, URZ ;  /* 0x0000000605067290 */ /* 0x000fe2000fffe03f */
[----:B----4-:R-:W-:Y:S01]  /*aee0*/  IMAD R12, R21, 0xc0, R8 ;  /* 0x000000c0150c7824 */ /* 0x010fe200078e0208 */
[----:B------:R-:W-:Y:S01]  /*aef0*/  ULDC.64 UR8, c[0x0][0xb28] ;  /* 0x0002ca0000087ab9 */ /* 0x000fe20000000a00 */
[----:B------:R-:W-:-:S02]  /*af00*/  IMAD.U32 R9, RZ, RZ, UR5 ;  /* 0x00000005ff097e24 */ /* 0x000fc4000f8e00ff */
[----:B------:R-:W-:Y:S01]  /*af10*/  IMAD.WIDE.U32 R4, R14, UR12, R4 ;  /* 0x0000000c0e047c25 */ /* 0x000fe2000f8e0004 */
[----:B------:R-:W-:Y:S01]  /*af20*/  MOV R9, UR6 ;  /* 0x0000000600097c02 */ /* 0x000fe20008000f00 */
[----:B------:R-:W-:Y:S02]  /*af30*/  ULDC.64 UR6, c[0x0][0xb48] ;  /* 0x0002d20000067ab9 */ /* 0x000fe40000000a00 */
[----:B------:R-:W-:Y:S01]  /*af40*/  IMAD.U32 R8, RZ, RZ, UR4 ;  /* 0x00000004ff087e24 */ /* 0x000fe2000f8e00ff */
[----:B------:R-:W-:Y:S01]  /*af50*/  ULDC.64 UR4, c[0x0][0xbe0] ;  /* 0x0002f80000047ab9 */ /* 0x000fe20000000a00 */
[----:B-1----:R-:W-:-:S04]  /*af60*/  @P0 IMAD.HI.U32 R13, R12, R13, RZ ;  /* 0x0000000d0c0d0227 */ /* 0x002fc800078e00ff */
[C---:B-----5:R-:W-:Y:S02]  /*af70*/  IMAD R14, R18.reuse, UR10, RZ ;  /* 0x0000000a120e7c24 */ /* 0x060fe4000f8e02ff */
[----:B------:R-:W-:Y:S01]  /*af80*/  IMAD.MOV.U32 R11, RZ, RZ, R12 ;  /* 0x000000ffff0b7224 */ /* 0x000fe200078e000c */
[----:B------:R-:W-:Y:S01]  /*af90*/  @P0 SHF.R.U32.HI R11, RZ, R16, R13 ;  /* 0x00000010ff0b0219 */ /* 0x000fe2000001160d */
[----:B------:R-:W-:Y:S01]  /*afa0*/  IMAD.IADD R5, R5, 0x1, R15 ;  /* 0x0000000105057824 */ /* 0x000fe200078e020f */
[----:B------:R-:W-:Y:S01]  /*afb0*/  SHF.R.S32.HI R16, RZ, 0x1f, R23 ;  /* 0x0000001fff107819 */ /* 0x000fe20000011417 */
[----:B------:R-:W-:Y:S02]  /*afc0*/  IMAD R15, R19, UR12, R14 ;  /* 0x0000000c130f7c24 */ /* 0x000fe4000f8e020e */
[----:B------:R-:W-:-:S04]  /*afd0*/  IMAD.WIDE.U32 R8, R18, UR12, R8 ;  /* 0x0000000c12087c25 */ /* 0x000fc8000f8e0008 */
[----:B------:R-:W-:Y:S01]  /*afe0*/  @P0 IMAD.HI.U32 R25, R12, R25, RZ ;  /* 0x000000190c190227 */ /* 0x000fe200078e00ff */
[----:B------:R-:W-:-:S03]  /*aff0*/  IADD3 R9, R9, R15, RZ ;  /* 0x0000000f09097210 */ /* 0x000fc60007ffe0ff */
        /* <DEDUP_REMOVED lines=42> */
[----:B------:R-:W-:Y:S01]  /*b2a0*/  SHFL.IDX PT, R10, R14, 0x1, 0x1c1f ;  /* 0x003c1f000e0a7f89 */ /* 0x000fe200000e0000 */
[----:B------:R-:W-:Y:S01]  /*b2b0*/  LEA.HI.X R22, R8, UR9, R5, 0x2, P1 ;  /* 0x0000000908167c11 */ /* 0x000fe200088f1405 */
[----:B0-----:R-:W-:Y:S01]  /*b2c0*/  ULEA UR4, UR5, UR4, 0x18 ;  /* 0x0000000405047291 */ /* 0x001fe2000f8ec03f */
[----:B------:R-:W-:Y:S01]  /*b2d0*/  IMAD R19, R7, UR6, RZ ;  /* 0x0000000607137c24 */ /* 0x000fe2000f8e02ff */
[----:B------:R-:W-:Y:S01]  /*b2e0*/  SHFL.IDX PT, R8, R14, RZ, 0x1c1f ;  /* 0x001c1fff0e087589 */ /* 0x000fe200000e0000 */
[C---:B------:R-:W-:Y:S01]  /*b2f0*/  LOP3.LUT P0, RZ, R3.reuse, 0x3, RZ, 0xc0, !PT ;  /* 0x0000000303ff7812 */ /* 0x040fe2000780c0ff */
[C---:B------:R-:W-:Y:S01]  /*b300*/  VIADD R18, R12.reuse, 0x8 ;  /* 0x000000080c127836 */ /* 0x040fe20000000000 */
[----:B------:R-:W-:Y:S01]  /*b310*/  UIADD3 UR4, UR4, 0x2d820, URZ ;  /* 0x0002d82004047890 */ /* 0x000fe2000fffe03f */
[----:B------:R-:W0:Y:S01]  /*b320*/  SHFL.IDX PT, R9, R13, RZ, 0x1c1f ;  /* 0x001c1fff0d097589 */ /* 0x000e2200000e0000 */
[-C--:B------:R-:W-:Y:S01]  /*b330*/  ISETP.GE.OR P1, PT, R12, R19.reuse, P0 ;  /* 0x000000130c00720c */ /* 0x080fe20000726670 */
[----:B------:R-:W-:Y:S01]  /*b340*/  IMAD.IADD R3, R3, 0x1, -R6 ;  /* 0x0000000103037824 */ /* 0x000fe200078e0a06 */
[-C--:B------:R-:W-:Y:S01]  /*b350*/  ISETP.GE.OR P0, PT, R18, R19.reuse, P0 ;  /* 0x000000131200720c */ /* 0x080fe20000706670 */
[----:B------:R-:W1:Y:S01]  /*b360*/  SHFL.IDX PT, R11, R13, 0x1, 0x1c1f ;  /* 0x003c1f000d0b7f89 */ /* 0x000e6200000e0000 */
[----:B------:R-:W-:Y:S01]  /*b370*/  UPRMT UR4, URZ, 0x654, UR4 ;  /* 0x000006543f047896 */ /* 0x000fe20008000004 */
[----:B------:R-:W-:Y:S01]  /*b380*/  ISETP.GE.AND P2, PT, R12, R19, PT ;  /* 0x000000130c00720c */ /* 0x000fe20003f46270 */
[----:B------:R-:W-:Y:S01]  /*b390*/  IMAD.SHL.U32 R3, R3, 0x2, RZ ;  /* 0x0000000203037824 */ /* 0x000fe200078e00ff */
[----:B------:R2:W3:Y:S04]  /*b3a0*/  SHFL.IDX PT, R4, R20, RZ, 0x1c1f ;  /* 0x001c1fff14047589 */ /* 0x0004e800000e0000 */
[----:B------:R2:W4:Y:S02]  /*b3b0*/  SHFL.IDX PT, R5, R22, RZ, 0x1c1f ;  /* 0x001c1fff16057589 */ /* 0x00052400000e0000 */
[----:B------:R-:W-:Y:S02]  /*b3c0*/  SYNCS.ARRIVE.TRANS64.RED.A1T0 RZ, [UR4], RZ ;  /* 0x000000ffffff79a7 */ /* 0x000fe40008100404 */
        /* <DEDUP_REMOVED lines=25> */
[----:B------:R0:W-:Y:S01]  /*b560*/  @!P0 ST.E.64 desc[UR36][R6.64], R88 ;  /* 0x0000005806008985 */ /* 0x0001e2000c101b24 */
[C---:B------:R-:W-:Y:S01]  /*b570*/  IADD3 R2, R3.reuse, 0x30, RZ ;  /* 0x0000003003027810 */ /* 0x040fe20007ffe0ff */
        /* <DEDUP_REMOVED lines=8> */
[----:B------:R-:W-:-:S02]  /*b600*/  @!P4 IMAD.WIDE R14, R15, 0x4, R4 ;  /* 0x000000040f0ec825 */ /* 0x000fc400078e0204 */
[----:B------:R3:W-:Y:S01]  /*b610*/  @!P3 ST.E.64 desc[UR36][R12.64], R100 ;  /* 0x000000640c00b985 */ /* 0x0007e2000c101b24 */
[----:B------:R-:W-:Y:S01]  /*b620*/  ISETP.GE.AND P3, PT, R17, UR4, PT ;  /* 0x0000000411007c0c */ /* 0x000fe2000bf66270 */
[C---:B0-----:R-:W-:Y:S02]  /*b630*/  VIADD R7, R3.reuse, 0x50 ;  /* 0x0000005003077836 */ /* 0x041fe40000000000 */
[C---:B------:R-:W-:Y:S01]  /*b640*/  VIADD R6, R3.reuse, 0x48 ;  /* 0x0000004803067836 */ /* 0x040fe20000000000 */
[----:B-1----:R-:W-:Y:S01]  /*b650*/  IADD3 R9, R3, 0x58, RZ ;  /* 0x0000005803097810 */ /* 0x002fe20007ffe0ff */
[----:B------:R0:W-:Y:S01]  /*b660*/  @!P4 ST.E.64 desc[UR36][R14.64], R104 ;  /* 0x000000680e00c985 */ /* 0x0001e2000c101b24 */
[----:B------:R-:W-:Y:S02]  /*b670*/  ISETP.GE.AND P5, PT, R7, UR4, PT ;  /* 0x0000000407007c0c */ /* 0x000fe4000bfa6270 */
[----:B------:R-:W-:Y:S02]  /*b680*/  ISETP.GE.AND P4, PT, R6, UR4, PT ;  /* 0x0000000406007c0c */ /* 0x000fe4000bf86270 */
[----:B------:R-:W-:-:S02]  /*b690*/  ISETP.GE.AND P6, PT, R9, UR4, PT ;  /* 0x0000000409007c0c */ /* 0x000fc4000bfc6270 */
[----:B------:R-:W-:Y:S02]  /*b6a0*/  @!P0 LEA.HI R0, R0, R0, RZ, 0x1 ;  /* 0x0000000000008211 */ /* 0x000fe400078f08ff */
[----:B------:R-:W-:Y:S02]  /*b6b0*/  @!P1 LEA.HI R2, R2, R2, RZ, 0x1 ;  /* 0x0000000202029211 */ /* 0x000fe400078f08ff */
[----:B------:R-:W-:Y:S02]  /*b6c0*/  @!P2 LEA.HI R16, R16, R16, RZ, 0x1 ;  /* 0x000000101010a211 */ /* 0x000fe400078f08ff */
[----:B------:R-:W-:Y:S02]  /*b6d0*/  @!P3 LEA.HI R17, R17, R17, RZ, 0x1 ;  /* 0x000000111111b211 */ /* 0x000fe400078f08ff */
[----:B------:R-:W-:Y:S02]  /*b6e0*/  @!P5 LEA.HI R8, R7, R7, RZ, 0x1 ;  /* 0x000000070708d211 */ /* 0x000fe400078f08ff */
[----:B------:R-:W-:-:S02]  /*b6f0*/  @!P4 LEA.HI R6, R6, R6, RZ, 0x1 ;  /* 0x000000060606c211 */ /* 0x000fc400078f08ff */
[----:B--2---:R-:W-:Y:S02]  /*b700*/  @!P6 LEA.HI R10, R9, R9, RZ, 0x1 ;  /* 0x00000009090ae211 */ /* 0x004fe400078f08ff */
[----:B------:R-:W-:Y:S02]  /*b710*/  @!P0 LOP3.LUT R7, R0, 0xfffffffe, RZ, 0xc0, !PT ;  /* 0xfffffffe00078812 */ /* 0x000fe400078ec0ff */
[----:B------:R-:W-:Y:S02]  /*b720*/  @!P1 LOP3.LUT R9, R2, 0xfffffffe, RZ, 0xc0, !PT ;  /* 0xfffffffe02099812 */ /* 0x000fe400078ec0ff */
[----:B------:R-:W-:Y:S02]  /*b730*/  @!P2 LOP3.LUT R11, R16, 0xfffffffe, RZ, 0xc0, !PT ;  /* 0xfffffffe100ba812 */ /* 0x000fe400078ec0ff */
[----:B---3--:R-:W-:Y:S02]  /*b740*/  @!P3 LOP3.LUT R13, R17, 0xfffffffe, RZ, 0xc0, !PT ;  /* 0xfffffffe110db812 */ /* 0x008fe400078ec0ff */
[----:B0-----:R-:W-:Y:S01]  /*b750*/  @!P4 LOP3.LUT R15, R6, 0xfffffffe, RZ, 0xc0, !PT ;  /* 0xfffffffe060fc812 */ /* 0x001fe200078ec0ff */
[----:B------:R-:W-:Y:S01]  /*b760*/  @!P0 IMAD.WIDE R6, R7, 0x4, R4 ;  /* 0x0000000407068825 */ /* 0x000fe200078e0204 */
[----:B------:R-:W-:-:S02]  /*b770*/  @!P5 LOP3.LUT R17, R8, 0xfffffffe, RZ, 0xc0, !PT ;  /* 0xfffffffe0811d812 */ /* 0x000fc400078ec0ff */
        /* <DEDUP_REMOVED lines=14> */
.L_x_11973:
[----:B------:R-:W-:Y:S05]  /*b860*/  BSYNC B0 ;  /* 0x0000000000007941 */ /* 0x000fea0003800000 */
.L_x_11972:
[----:B------:R-:W-:Y:S01]  /*b870*/  ISETP.GE.AND P0, PT, R18, R19, PT ;  /* 0x000000131200720c */ /* 0x000fe20003f06270 */
[----:B0-----:R0:W1:Y:S04]  /*b880*/  SHFL.IDX PT, R15, R22, 0x1, 0x1c1f ;  /* 0x003c1f00160f7f89 */ /* 0x00106800000e0000 */
[----:B------:R0:W0:Y:S08]  /*b890*/  SHFL.IDX PT, R14, R20, 0x1, 0x1c1f ;  /* 0x003c1f00140e7f89 */ /* 0x00003000000e0000 */
[----:B------:R-:W-:Y:S05]  /*b8a0*/  @P0 BRA `(.L_x_11932) ;  /* 0x0000004000d80947 */ /* 0x000fea0003800000 */
        /* <DEDUP_REMOVED lines=11> */
[----:B------:R-:W-:-:S02]  /*b960*/  IADD3 R13, R3, 0x28, RZ ;  /* 0x00000028030d7810 */ /* 0x000fc40007ffe0ff */
[----:B------:R-:W-:Y:S02]  /*b970*/  ISETP.GE.AND P0, PT, R12, UR4, PT ;  /* 0x000000040c007c0c */ /* 0x000fe4000bf06270 */
[----:B------:R-:W-:Y:S02]  /*b980*/  ISETP.GE.AND P1, PT, R13, UR4, PT ;  /* 0x000000040d007c0c */ /* 0x000fe4000bf26270 */
[----:B------:R-:W-:Y:S02]  /*b990*/  IADD3 R18, R3, 0x50, RZ ;  /* 0x0000005003127810 */ /* 0x000fe40007ffe0ff */
        /* <DEDUP_REMOVED lines=8> */
[--C-:B01--4-:R-:W-:Y:S01]  /*ba20*/  @!P2 IMAD.WIDE R4, R3, 0x4, R14.reuse ;  /* 0x000000040304a825 */ /* 0x113fe200078e020e */
[----:B------:R-:W-:Y:S02]  /*ba30*/  ISETP.GE.AND P6, PT, R18, UR4, PT ;  /* 0x0000000412007c0c */ /* 0x000fe4000bfc6270 */
[----:B------:R-:W-:Y:S01]  /*ba40*/  @!P0 LEA.HI R12, R12, R12, RZ, 0x1 ;  /* 0x0000000c0c0c8211 */ /* 0x000fe200078f08ff */
        /* <DEDUP_REMOVED lines=11> */
[----:B------:R-:W-:Y:S01]  /*bb00*/  ISETP.GE.AND P5, PT, R17, UR4, PT ;  /* 0x0000000411007c0c */ /* 0x000fe2000bfa6270 */
[----:B------:R-:W-:Y:S01]  /*bb10*/  VIADD R3, R3, 0x58 ;  /* 0x0000005803037836 */ /* 0x000fe20000000000 */
[----:B0-----:R-:W-:-:S02]  /*bb20*/  @!P0 LOP3.LUT R5, R12, 0xfffffffe, RZ, 0xc0, !PT ;  /* 0xfffffffe0c058812 */ /* 0x001fc400078ec0ff */
[----:B------:R-:W-:Y:S02]  /*bb30*/  @!P2 LEA.HI R0, R0, R0, RZ, 0x1 ;  /* 0x000000000000a211 */ /* 0x000fe400078f08ff */
[----:B-1----:R-:W-:Y:S01]  /*bb40*/  @!P1 LOP3.LUT R7, R13, 0xfffffffe, RZ, 0xc0, !PT ;  /* 0xfffffffe0d079812 */ /* 0x002fe200078ec0ff */
        /* <DEDUP_REMOVED lines=30> */
.L_x_11971:
[----:B------:R-:W1:Y:S02]  /*bd30*/  S2R R2, SR_TID.X ;  /* 0x0000000000027919 */ /* 0x000e640000002100 */
[----:B-1----:R-:W-:-:S05]  /*bd40*/  VIADD R0, R2, 0xffffff80 ;  /* 0xffffff8002007836 */ /* 0x002fca0000000000 */
[----:B------:R-:W-:-:S13]  /*bd50*/  ISETP.GT.AND P0, PT, R0, 0xbf, PT ;  /* 0x000000bf0000780c */ /* 0x000fda0003f04270 */
[----:B------:R-:W-:Y:S05]  /*bd60*/  @P0 BRA `(.L_x_11932) ;  /* 0x0000003c00a80947 */ /* 0x000fea0003800000 */
[----:B------:R-:W1:Y:S01]  /*bd70*/  S2R R0, SR_CTAID.X ;  /* 0x0000000000007919 */ /* 0x000e620000002500 */
[----:B------:R-:W2:Y:S01]  /*bd80*/  LDC R6, c[0x0][0xbe8] ;  /* 0x0002fa00ff067b82 */ /* 0x000ea20000000800 */
[----:B------:R-:W-:Y:S02]  /*bd90*/  ULDC UR4, c[0x0][0xa88] ;  /* 0x0002a20000047ab9 */ /* 0x000fe40000000800 */
[----:B--2---:R-:W-:Y:S02]  /*bda0*/  IMAD R3, R6, UR4, RZ ;  /* 0x0000000406037c24 */ /* 0x004fe4000f8e02ff */
[----:B-1----:R-:W-:-:S04]  /*bdb0*/  IMAD R0, R0, 0xc0, R2 ;  /* 0x000000c000007824 */ /* 0x002fc800078e0202 */
[----:B------:R-:W-:-:S05]  /*bdc0*/  VIADD R0, R0, 0xffffff80 ;  /* 0xffffff8000007836 */ /* 0x000fca0000000000 */
[----:B------:R-:W-:-:S13]  /*bdd0*/  ISETP.GE.AND P0, PT, R0, R3, PT ;  /* 0x000000030000720c */ /* 0x000fda0003f06270 */
[----:B------:R-:W-:Y:S05]  /*bde0*/  @P0 BRA `(.L_x_11932) ;  /* 0x0000003c00880947 */ /* 0x000fea0003800000 */
[----:B------:R-:W2:Y:S01]  /*bdf0*/  LDL R2, [R1+0x4] ;  /* 0x0000040001027983 */ /* 0x000ea20000100800 */
[----:B------:R-:W-:Y:S01]  /*be00*/  ISETP.NE.AND P0, PT, R6, 0x1, PT ;  /* 0x000000010600780c */ /* 0x000fe20003f05270 */
[----:B------:R-:W-:Y:S01]  /*be10*/  S2UR UR7, SR_CTAID.Z ;  /* 0x00000000000779c3 */ /* 0x000fe20000002700 */
[----:B------:R-:W-:Y:S01]  /*be20*/  ULDC.64 UR8, c[0x0][0xbd0] ;  /* 0x0002f40000087ab9 */ /* 0x000fe20000000a00 */
[----:B------:R-:W-:-:S06]  /*be30*/  IMAD.MOV.U32 R5, RZ, RZ, R0 ;  /* 0x000000ffff057224 */ /* 0x000fcc00078e0000 */
[----:B------:R-:W1:Y:S08]  /*be40*/  LDC.64 R10, c[0x0][0xbd8] ;  /* 0x0002f600ff0a7b82 */ /* 0x000e700000000a00 */
[----:B------:R-:W3:Y:S08]  /*be50*/  @P0 LDC R7, c[0x0][0xbec] ;  /* 0x0002fb00ff070b82 */ /* 0x000ef00000000800 */
[----:B------:R-:W4:Y:S08]  /*be60*/  @P0 LDC R9, c[0x0][0xbf0] ;  /* 0x0002fc00ff090b82 */ /* 0x000f300000000800 */
[----:B------:R-:W5:Y:S08]  /*be70*/  S2UR UR10, SR_CTAID.Y ;  /* 0x00000000000a79c3 */ /* 0x000f700000002600 */
[----:B------:R-:W5:Y:S01]  /*be80*/  LDC R8, c[0x0][0xc50] ;  /* 0x00031400ff087b82 */ /* 0x000f620000000800 */
[----:B---3--:R-:W-:-:S05]  /*be90*/  @P0 IMAD.HI.U32 R4, R0, R7, RZ ;  /* 0x0000000700040227 */ /* 0x008fca00078e00ff */
[----:B----4-:R-:W-:Y:S02]  /*bea0*/  @P0 SHF.R.U32.HI R5, RZ, R9, R4 ;  /* 0x00000009ff050219 */ /* 0x010fe40000011604 */
[----:B--2---:R-:W-:-:S13]  /*beb0*/  R2UR UR11, R2 ;  /* 0x00000000020b72ca */ /* 0x004fda00000e0000 */
        /* <DEDUP_REMOVED lines=8> */
[----:B------:R-:W-:Y:S01]  /*bf40*/  MOV R2, UR4 ;  /* 0x0000000400027c02 */ /* 0x000fe20008000f00 */
[----:B------:R-:W-:Y:S01]  /*bf50*/  IMAD.U32 R3, RZ, RZ, UR5 ;  /* 0x00000005ff037e24 */ /* 0x000fe2000f8e00ff */
[----:B------:R-:W-:Y:S01]  /*bf60*/  SHF.R.S32.HI R4, RZ, 0x1f, R9 ;  /* 0x0000001fff047819 */ /* 0x000fe20000011409 */
[----:B------:R-:W-:Y:S01]  /*bf70*/  UIADD3 UR6, UR5, UR6, URZ ;  /* 0x0000000605067290 */ /* 0x000fe2000fffe03f */
[----:B-1----:R-:W-:-:S02]  /*bf80*/  IMAD R12, R10, UR8, RZ ;  /* 0x000000080a0c7c24 */ /* 0x002fc4000f8e02ff */
[----:B------:R-:W-:Y:S01]  /*bf90*/  ULDC.64 UR4, c[0x0][0xbe0] ;  /* 0x0002f80000047ab9 */ /* 0x000fe20000000a00 */
[----:B------:R-:W-:Y:S02]  /*bfa0*/  IMAD R7, R6, R7, R0 ;  /* 0x0000000706077224 */ /* 0x000fe400078e0200 */
[----:B------:R-:W-:Y:S02]  /*bfb0*/  IMAD.U32 R3, RZ, RZ, UR6 ;  /* 0x00000006ff037e24 */ /* 0x000fe4000f8e00ff */
[----:B------:R-:W-:Y:S01]  /*bfc0*/  IMAD R11, R11, UR7, R12 ;  /* 0x000000070b0b7c24 */ /* 0x000fe2000f8e020c */
[----:B------:R-:W-:Y:S01]  /*bfd0*/  SHF.R.S32.HI R0, RZ, 0x1f, R7 ;  /* 0x0000001fff007819 */ /* 0x000fe20000011407 */
[----:B------:R-:W-:-:S04]  /*bfe0*/  IMAD.WIDE.U32 R2, R10, UR7, R2 ;  /* 0x000000070a027c25 */ /* 0x000fc8000f8e0002 */
[----:B------:R-:W-:Y:S01]  /*bff0*/  IMAD R4, R4, UR4, RZ ;  /* 0x0000000404047c24 */ /* 0x000fe2000f8e02ff */
[----:B------:R-:W-:-:S03]  /*c000*/  IADD3 R3, R11, R3, RZ ;  /* 0x000000030b037210 */ /* 0x000fc60007ffe0ff */
[C---:B------:R-:W-:Y:S02]  /*c010*/  IMAD R4, R9.reuse, UR5, R4 ;  /* 0x0000000509047c24 */ /* 0x040fe4000f8e0204 */
[----:B------:R-:W-:Y:S01]  /*c020*/  IMAD.WIDE.U32 R2, R9, UR4, R2 ;  /* 0x0000000409027c25 */ /* 0x000fe2000f8e0002 */
[----:B------:R-:W-:Y:S01]  /*c030*/  SHF.R.S32.HI R9, RZ, 0x1f, R5 ;  /* 0x0000001fff097819 */ /* 0x000fe20000011405 */
[----:B------:R-:W-:Y:S02]  /*c040*/  ULDC.64 UR4, c[0x0][0xbc8] ;  /* 0x0002f20000047ab9 */ /* 0x000fe40000000a00 */
[----:B------:R-:W-:Y:S01]  /*c050*/  IMAD R0, R0, UR4, RZ ;  /* 0x0000000400007c24 */ /* 0x000fe2000f8e02ff */
[----:B------:R-:W-:-:S03]  /*c060*/  IADD3 R2, P0, R5, R2, RZ ;  /* 0x0000000205027210 */ /* 0x000fc60007f1e0ff */
[----:B------:R-:W-:Y:S01]  /*c070*/  IMAD R5, R7, UR5, R0 ;  /* 0x0000000507057c24 */ /* 0x000fe2000f8e0200 */
[----:B------:R-:W-:-:S03]  /*c080*/  IADD3.X R3, R9, R3, R4, P0, !PT ;  /* 0x0000000309037210 */ /* 0x000fc600007fe404 */
        /* <DEDUP_REMOVED lines=8> */
.L_x_11930:
        /* <DEDUP_REMOVED lines=18> */
.L_x_11974:
[----:B------:R-:W-:Y:S01]  /*c230*/  ULDC UR44, c[0x0][0xc50] ;  /* 0x00031400002c7ab9 */ /* 0x000fe20000000800 */
[----:B------:R-:W-:Y:S01]  /*c240*/  UMOV UR41, UR6 ;  /* 0x0000000600297c82 */ /* 0x000fe20008000000 */
[----:B------:R-:W-:-:S11]  /*c250*/  UISETP.NE.AND UP0, UPT, UR44, 0x1, UPT ;  /* 0x000000012c00788c */ /* 0x000fd6000bf05270 */
[----:B------:R-:W-:Y:S01]  /*c260*/  @UP0 ULDC UR4, c[0x0][0xc54] ;  /* 0x0003150000040ab9 */ /* 0x000fe20000000800 */
[----:B------:R-:W-:Y:S01]  /*c270*/  @UP0 ULDC UR7, c[0x0][0xc58] ;  /* 0x0003160000070ab9 */ /* 0x000fe20000000800 */
[----:B------:R-:W-:-:S04]  /*c280*/  UIMAD.WIDE.U32 UR4, UR6, UR4, URZ ;  /* 0x00000004060472a5 */ /* 0x000fc8000f8e003f */
[----:B------:R-:W-:-:S12]  /*c290*/  @UP0 USHF.R.U32.HI UR41, URZ, UR7, UR5 ;  /* 0x000000073f290299 */ /* 0x000fd80008011605 */
.L_x_11975:
        /* <DEDUP_REMOVED lines=8> */
[----:B------:R-:W-:Y:S01]  /*c320*/  ULDC UR6, c[0x0][0x448] ;  /* 0x0001120000067ab9 */ /* 0x000fe20000000800 */
[----:B------:R-:W-:Y:S01]  /*c330*/  ULDC.64 UR4, c[0x0][0x418] ;  /* 0x0001060000047ab9 */ /* 0x000fe20000000a00 */
[----:B------:R-:W-:-:S05]  /*c340*/  IMAD.MOV.U32 R22, RZ, RZ, RZ ;  /* 0x000000ffff167224 */ /* 0x000fca00078e00ff */
[----:B------:R-:W1:Y:S01]  /*c350*/  S2UR UR48, SR_CTAID.X ;  /* 0x00000000003079c3 */ /* 0x000e620000002500 */
[----:B------:R-:W-:Y:S02]  /*c360*/  UISETP.NE.AND UP1, UPT, UR6, 0x1, UPT ;  /* 0x000000010600788c */ /* 0x000fe4000bf25270 */
[----:B------:R-:W-:Y:S01]  /*c370*/  UISETP.NE.U32.AND UP0, UPT, UR4, URZ, UPT ;  /* 0x0000003f0400728c */ /* 0x000fe2000bf05070 */
[----:B------:R-:W-:Y:S02]  /*c380*/  UMOV UR6, 0xc0 ;  /* 0x000000c000067882 */ /* 0x000fe40000000000 */
[----:B------:R-:W-:Y:S01]  /*c390*/  ULDC UR4, c[0x0][0x424] ;  /* 0x0001090000047ab9 */ /* 0x000fe20000000800 */
[----:B------:R-:W-:Y:S01]  /*c3a0*/  UISETP.NE.AND.EX UP0, UPT, UR5, URZ, UPT, UP0 ;  /* 0x0000003f0500728c */ /* 0x000fe2000bf05300 */
[----:B------:R-:W-:Y:S01]  /*c3b0*/  ULDC UR7, c[0x0][0x2f0] ;  /* 0x0000bc0000077ab9 */ /* 0x000fe20000000800 */
[----:B------:R-:W-:Y:S02]  /*c3c0*/  ULDC UR8, c[0x0][0x288] ;  /* 0x0000a20000087ab9 */ /* 0x000fe40000000800 */
[----:B------:R-:W-:Y:S01]  /*c3d0*/  USEL UR42, UR4, 0x1, UP0 ;  /* 0x00000001042a7887 */ /* 0x000fe20008000000 */
[----:B------:R-:W-:Y:S01]  /*c3e0*/  @UP1 ULDC UR5, c[0x0][0x44c] ;  /* 0x0001130000051ab9 */ /* 0x000fe20000000800 */
[----:B0-----:R-:W-:-:S04]  /*c3f0*/  ISETP.NE.U32.AND P0, PT, R2, RZ, PT ;  /* 0x000000ff0200720c */ /* 0x001fc80003f05070 */
[----:B------:R-:W-:Y:S01]  /*c400*/  ISETP.NE.AND.EX P0, PT, R3, RZ, PT, P0 ;  /* 0x000000ff0300720c */ /* 0x000fe20003f05300 */
[----:B-1----:R-:W-:Y:S02]  /*c410*/  UIMAD UR6, UR48, UR6, 0xbf ;  /* 0x000000bf300674a4 */ /* 0x002fe4000f8e0206 */
        /* <DEDUP_REMOVED lines=57> */
.L_x_11977:
        /* <DEDUP_REMOVED lines=31> */
.L_x_11978:
        /* <DEDUP_REMOVED lines=19> */
[----:B-1---5:R-:W-:Y:S05]  /*cad0*/  CALL.ABS.NOINC R2 ;  /* 0x0000000002007343 */ /* 0x022fea0003c00000 */
.L_x_11980:
        /* <DEDUP_REMOVED lines=15> */
.L_x_11979:
[----:B------:R-:W0:Y:S01]  /*cbd0*/  LDC.64 R2, c[0x0][0x9f8] ;  /* 0x00027e00ff027b82 */ /* 0x000e220000000a00 */
[----:B------:R-:W-:Y:S01]  /*cbe0*/  MOV R6, R24 ;  /* 0x0000001800067202 */ /* 0x000fe20000000f00 */
        /* <DEDUP_REMOVED lines=18> */
[----:B------:R-:W-:Y:S02]  /*cd10*/  @P1 LOP3.LUT R16, R16, 0x10, RZ, 0xfc, !PT ;  /* 0x0000001010101812 */ /* 0x000fe400078efcff */
[C---:B------:R-:W-:Y:S02]  /*cd20*/  ISETP.GE.AND P0, PT, R7.reuse, UR42, PT ;  /* 0x0000002a07007c0c */ /* 0x040fe4000bf06270 */
[----:B-----5:R-:W-:-:S03]  /*cd30*/  IADD3 R8, R7, R22, RZ ;  /* 0x0000001607087210 */ /* 0x020fc60007ffe0ff */
[----:B0-----:R-:W0:Y:S02]  /*cd40*/  @P1 LDC R3, c[0x0][0x438] ;  /* 0x00010e00ff031b82 */ /* 0x001e240000000800 */
[----:B------:R-:W-:-:S06]  /*cd50*/  IMAD.MOV.U32 R7, RZ, RZ, R8 ;  /* 0x000000ffff077224 */ /* 0x000fcc00078e0008 */
        /* <DEDUP_REMOVED lines=16> */
[----:B0-----:R-:W-:Y:S01]  /*ce60*/  IMAD.MOV.U32 R6, RZ, RZ, RZ ;  /* 0x000000ffff067224 */ /* 0x001fe200078e00ff */
[----:B--2---:R-:W-:Y:S02]  /*ce70*/  SHF.L.U32 R9, R21, 0x3, RZ ;  /* 0x0000000315097819 */ /* 0x004fe400000006ff */
        /* <DEDUP_REMOVED lines=14> */
.L_x_12023:
        /* <DEDUP_REMOVED lines=14> */
.L_x_11982:
        /* <DEDUP_REMOVED lines=26> */
.L_x_12024:
[----:B------:R-:W-:Y:S01]  /*d1e0*/  ULDC.64 UR4, c[0x0][0x300] ;  /* 0x0000c00000047ab9 */ /* 0x000fe20000000a00 */
[----:B------:R-:W1:Y:S01]  /*d1f0*/  S2R R11, SR_TID.X ;  /* 0x00000000000b7919 */ /* 0x000e620000002100 */
[----:B------:R-:W-:Y:S01]  /*d200*/  IMAD R2, R7, UR4, RZ ;  /* 0x0000000407027c24 */ /* 0x000fe2000f8e02ff */
[----:B------:R-:W-:Y:S01]  /*d210*/  R2UR UR6, R29 ;  /* 0x000000001d0672ca */ /* 0x000fe200000e0000 */
[----:B0-----:R-:W0:Y:S02]  /*d220*/  S2R R10, SR_TID.X ;  /* 0x00000000000a7919 */ /* 0x001e240000002100 */
[C---:B------:R-:W-:Y:S01]  /*d230*/  IMAD R7, R5.reuse, UR5, R2 ;  /* 0x0000000505077c24 */ /* 0x040fe2000f8e0202 */
[C---:B------:R-:W-:Y:S01]  /*d240*/  LOP3.LUT P4, RZ, R16.reuse, 0x4, RZ, 0xc0, !PT ;  /* 0x0000000410ff7812 */ /* 0x040fe2000788c0ff */
[----:B------:R-:W-:Y:S01]  /*d250*/  IMAD.WIDE.U32 R2, R5, UR4, RZ ;  /* 0x0000000405027c25 */ /* 0x000fe2000f8e00ff */
[----:B------:R-:W-:Y:S01]  /*d260*/  ULDC.64 UR4, c[0x0][0x310] ;  /* 0x0000c40000047ab9 */ /* 0x000fe20000000a00 */
[----:B------:R-:W-:-:S02]  /*d270*/  LOP3.LUT P3, RZ, R16, 0x2, RZ, 0xc0, !PT ;  /* 0x0000000210ff7812 */ /* 0x000fc4000786c0ff */
[----:B------:R-:W-:Y:S01]  /*d280*/  IMAD R5, R4, UR4, RZ ;  /* 0x0000000404057c24 */ /* 0x000fe2000f8e02ff */
[----:B------:R-:W-:Y:S01]  /*d290*/  IADD3 R3, R3, R7, RZ ;  /* 0x0000000703037210 */ /* 0x000fe20007ffe0ff */
[----:B------:R-:W-:Y:S01]  /*d2a0*/  IMAD.SHL.U32 R4, R20, 0x8, RZ ;  /* 0x0000000814047824 */ /* 0x000fe200078e00ff */
[----:B------:R-:W-:Y:S01]  /*d2b0*/  LOP3.LUT P2, RZ, R16, 0x1, RZ, 0xc0, !PT ;  /* 0x0000000110ff7812 */ /* 0x000fe2000784c0ff */
[C---:B------:R-:W-:Y:S02]  /*d2c0*/  IMAD R5, R6.reuse, UR5, R5 ;  /* 0x0000000506057c24 */ /* 0x040fe4000f8e0205 */
[----:B------:R-:W-:Y:S01]  /*d2d0*/  IMAD.WIDE.U32 R2, R6, UR4, R2 ;  /* 0x0000000406027c25 */ /* 0x000fe2000f8e0002 */
[----:B------:R-:W-:Y:S01]  /*d2e0*/  ULDC.64 UR4, c[0x0][0x308] ;  /* 0x0000c20000047ab9 */ /* 0x000fe20000000a00 */
[----:B------:R-:W-:Y:S02]  /*d2f0*/  LOP3.LUT R6, R9, 0xc0, RZ, 0xc0, !PT ;  /* 0x000000c009067812 */ /* 0x000fe400078ec0ff */
[----:B------:R-:W-:Y:S01]  /*d300*/  IMAD.IADD R3, R3, 0x1, R5 ;  /* 0x0000000103037824 */ /* 0x000fe200078e0205 */
[----:B------:R-:W-:Y:S01]  /*d310*/  LOP3.LUT R4, R4, 0x300, RZ, 0xc0, !PT ;  /* 0x0000030004047812 */ /* 0x000fe200078ec0ff */
[----:B------:R-:W-:Y:S01]  /*d320*/  IMAD.MOV.U32 R5, RZ, RZ, -0x80 ;  /* 0xffffff80ff057424 */ /* 0x000fe200078e00ff */
[----:B------:R-:W-:-:S02]  /*d330*/  LOP3.LUT R6, R6, 0x18, R9, 0xf8, !PT ;  /* 0x0000001806067812 */ /* 0x000fc400078ef809 */
[----:B------:R-:W-:Y:S01]  /*d340*/  LOP3.LUT R4, R4, 0x20, R9, 0xf8, !PT ;  /* 0x0000002004047812 */ /* 0x000fe200078ef809 */
[----:B------:R-:W-:Y:S02]  /*d350*/  IMAD R8, R0, R5, UR42 ;  /* 0x0000002a00087e24 */ /* 0x000fe4000f8e0205 */
[----:B------:R-:W-:Y:S01]  /*d360*/  IMAD.U32 R5, RZ, RZ, UR4 ;  /* 0x00000004ff057e24 */ /* 0x000fe2000f8e00ff */
[----:B------:R-:W-:Y:S01]  /*d370*/  UIMAD UR4, UR6, UR4, URZ ;  /* 0x00000004060472a4 */ /* 0x000fe2000f8e023f */
[----:B-1----:R-:W-:Y:S02]  /*d380*/  LOP3.LUT R11, R11, 0x7f, RZ, 0xc0, !PT ;  /* 0x0000007f0b0b7812 */ /* 0x002fe400078ec0ff */
[----:B------:R-:W-:Y:S01]  /*d390*/  IMAD.WIDE.U32 R2, R5, UR41, R2 ;  /* 0x0000002905027c25 */ /* 0x000fe2000f8e0002 */
[----:B------:R-:W-:Y:S01]  /*d3a0*/  UIMAD UR4, UR41, UR5, UR4 ;  /* 0x00000005290472a4 */ /* 0x000fe2000f8e0204 */
[----:B------:R-:W-:Y:S01]  /*d3b0*/  ULDC.64 UR6, c[0x0][0x2e8] ;  /* 0x0000ba0000067ab9 */ /* 0x000fe20000000a00 */
[----:B------:R-:W-:-:S02]  /*d3c0*/  SHF.R.U32.HI R11, RZ, 0x2, R11 ;  /* 0x00000002ff0b7819 */ /* 0x000fc4000001160b */
[----:B------:R-:W-:Y:S02]  /*d3d0*/  LEA R0, P1, R2, UR6, 0x1 ;  /* 0x0000000602007c11 */ /* 0x000fe4000f8208ff */
[----:B------:R-:W-:Y:S01]  /*d3e0*/  VIADD R9, R3, UR4 ;  /* 0x0000000403097c36 */ /* 0x000fe20008000000 */
[----:B------:R-:W-:Y:S01]  /*d3f0*/  UMOV UR4, 0xffffffff ;  /* 0xffffffff00047882 */ /* 0x000fe20000000000 */
[----:B0-----:R-:W-:Y:S02]  /*d400*/  LOP3.LUT R28, R6, 0x18, R10, 0x78, !PT ;  /* 0x00000018061c7812 */ /* 0x001fe400078e780a */
[----:B------:R-:W-:Y:S02]  /*d410*/  IADD3 R8, -R11, R8, RZ ;  /* 0x000000080b087210 */ /* 0x000fe40007ffe1ff */
[----:B------:R-:W-:Y:S02]  /*d420*/  LEA.HI.X R9, R2, UR7, R9, 0x1, P1 ;  /* 0x0000000702097c11 */ /* 0x000fe400088f0c09 */
[----:B------:R-:W-:-:S02]  /*d430*/  ISETP.GE.AND P0, PT, R8, 0x1, PT ;  /* 0x000000010800780c */ /* 0x000fc40003f06270 */
[----:B------:R-:W-:Y:S01]  /*d440*/  LOP3.LUT R28, R4, R28, RZ, 0xfc, !PT ;  /* 0x0000001c041c7212 */ /* 0x000fe200078efcff */
[----:B------:R-:W-:Y:S10]  /*d450*/  BRA.DIV UR4, `(.L_x_11984) ;  /* 0x0000002a04d47947 */ /* 0x000ff4000b800000 */
        /* <DEDUP_REMOVED lines=36> */
.L_x_12034:
[----:B------:R-:W-:Y:S01]  /*d6a0*/  ISETP.GE.AND P0, PT, R8, 0x61, PT ;  /* 0x000000610800780c */ /* 0x000fe20003f06270 */
[----:B--2---:R-:W-:Y:S01]  /*d6b0*/  IMAD.MOV.U32 R2, RZ, RZ, R14 ;  /* 0x000000ffff027224 */ /* 0x004fe200078e000e */
[----:B------:R-:W-:Y:S01]  /*d6c0*/  SHF.L.U32 R27, R10, 0x3, RZ ;  /* 0x000000030a1b7819 */ /* 0x000fe200000006ff */
[----:B------:R-:W-:-:S03]  /*d6d0*/  IMAD.MOV.U32 R3, RZ, RZ, R9 ;  /* 0x000000ffff037224 */ /* 0x000fc600078e0009 */
        /* <DEDUP_REMOVED lines=16> */
.L_x_11985:
        /* <DEDUP_REMOVED lines=30> */
.L_x_11986:
[----:B------:R-:W0:Y:S01]  /*d9c0*/  S2R R13, SR_TID.X ;  /* 0x00000000000d7919 */ /* 0x000e220000002100 */
[----:B------:R-:W-:Y:S01]  /*d9d0*/  UISETP.NE.AND UP0, UPT, UR49, URZ, UPT ;  /* 0x0000003f3100728c */ /* 0x000fe2000bf05270 */
[----:B------:R-:W-:Y:S01]  /*d9e0*/  IMAD.U32 R4, RZ, RZ, UR38 ;  /* 0x00000026ff047e24 */ /* 0x000fe2000f8e00ff */
[----:B------:R-:W-:Y:S01]  /*d9f0*/  ULDC.64 UR4, c[0x0][0x2e0] ;  /* 0x0000b80000047ab9 */ /* 0x000fe20000000a00 */
[----:B------:R-:W-:Y:S01]  /*da00*/  IMAD.U32 R7, RZ, RZ, UR48 ;  /* 0x00000030ff077e24 */ /* 0x000fe2000f8e00ff */
[----:B------:R-:W1:Y:S01]  /*da10*/  LDC R20, c[0x0][0x448] ;  /* 0x00011200ff147b82 */ /* 0x000e620000000800 */
[----:B------:R-:W-:Y:S01]  /*da20*/  IMAD.U32 R3, RZ, RZ, UR47 ;  /* 0x0000002fff037e24 */ /* 0x000fe2000f8e00ff */
[----:B------:R-:W-:Y:S01]  /*da30*/  PLOP3.LUT P1, PT, PT, PT, UP0, 0x80, 0x0 ;  /* 0x000000000000781c */ /* 0x000fe20003f2f008 */
[----:B------:R-:W-:Y:S01]  /*da40*/  IMAD R25, R25, UR4, RZ ;  /* 0x0000000419197c24 */ /* 0x000fe2000f8e02ff */
[----:B------:R-:W-:Y:S01]  /*da50*/  MOV R2, R4 ;  /* 0x0000000400027202 */ /* 0x000fe20000000f00 */
[----:B------:R-:W-:Y:S01]  /*da60*/  IMAD.U32 R5, RZ, RZ, UR39 ;  /* 0x00000027ff057e24 */ /* 0x000fe2000f8e00ff */
[----:B------:R-:W-:Y:S01]  /*da70*/  PLOP3.LUT P0, PT, PT, PT, UP0, 0x80, 0x0 ;  /* 0x000000000000781c */ /* 0x000fe20003f0f008 */
[----:B------:R-:W-:-:S02]  /*da80*/  IMAD R25, R24, UR5, R25 ;  /* 0x0000000518197c24 */ /* 0x000fc4000f8e0219 */
[----:B------:R-:W-:Y:S01]  /*da90*/  IMAD.WIDE.U32 R2, R24, UR4, R2 ;  /* 0x0000000418027c25 */ /* 0x000fe2000f8e0002 */
[----:B------:R-:W-:-:S03]  /*daa0*/  @UP0 ULDC UR4, c[0x0][0x44c] ;  /* 0x0001130000040ab9 */ /* 0x000fc60000000800 */
[----:B------:R-:W-:Y:S01]  /*dab0*/  IMAD.IADD R3, R3, 0x1, R25 ;  /* 0x0000000103037824 */ /* 0x000fe200078e0219 */
[C---:B0-----:R-:W-:Y:S01]  /*dac0*/  LOP3.LUT R21, R13.reuse, 0x7f, RZ, 0xc0, !PT ;  /* 0x0000007f0d157812 */ /* 0x041fe200078ec0ff */
[----:B------:R-:W-:-:S03]  /*dad0*/  IMAD.SHL.U32 R13, R13, 0x8, RZ ;  /* 0x000000080d0d7824 */ /* 0x000fc600078e00ff */
[----:B------:R-:W-:Y:S02]  /*dae0*/  SHF.R.U32.HI R21, RZ, 0x2, R21 ;  /* 0x00000002ff157819 */ /* 0x000fe40000011615 */
[----:B------:R-:W-:-:S03]  /*daf0*/  LOP3.LUT R13, R13, 0x18, RZ, 0xc0, !PT ;  /* 0x000000180d0d7812 */ /* 0x000fc600078ec0ff */
[----:B------:R-:W-:Y:S01]  /*db00*/  IMAD.IADD R0, R23, 0x1, R21 ;  /* 0x0000000117007824 */ /* 0x000fe200078e0215 */
[C---:B------:R-:W-:Y:S02]  /*db10*/  LOP3.LUT R14, R13.reuse, 0x20, RZ, 0xfc, !PT ;  /* 0x000000200d0e7812 */ /* 0x040fe400078efcff */
[----:B------:R-:W-:Y:S01]  /*db20*/  LOP3.LUT R13, R13, 0x40, RZ, 0xfc, !PT ;  /* 0x000000400d0d7812 */ /* 0x000fe200078efcff */
[----:B------:R-:W-:-:S04]  /*db30*/  IMAD R7, R7, 0xc0, R0 ;  /* 0x000000c007077824 */ /* 0x000fc800078e0200 */
[C---:B------:R-:W-:Y:S01]  /*db40*/  @P1 IMAD.HI.U32 R0, R7.reuse, UR4, RZ ;  /* 0x0000000407001c27 */ /* 0x040fe2000f8e00ff */
[----:B------:R-:W-:Y:S01]  /*db50*/  PLOP3.LUT P1, PT, PT, PT, UP0, 0x80, 0x0 ;  /* 0x000000000000781c */ /* 0x000fe20003f2f008 */
[----:B------:R-:W-:Y:S02]  /*db60*/  @UP0 ULDC UR4, c[0x0][0x450] ;  /* 0x0001140000040ab9 */ /* 0x000fe40000000800 */
[----:B------:R-:W-:Y:S01]  /*db70*/  IMAD.MOV.U32 R5, RZ, RZ, R7 ;  /* 0x000000ffff057224 */ /* 0x000fe200078e0007 */
[----:B------:R-:W-:Y:S01]  /*db80*/  @P0 SHF.R.U32.HI R5, RZ, UR4, R0 ;  /* 0x00000004ff050c19 */ /* 0x000fe20008011600 */
[----:B------:R-:W-:Y:S01]  /*db90*/  @UP0 ULDC UR4, c[0x0][0x44c] ;  /* 0x0001130000040ab9 */ /* 0x000fe20000000800 */
[----:B------:R-:W-:Y:S02]  /*dba0*/  PLOP3.LUT P0, PT, PT, PT, UP0, 0x80, 0x0 ;  /* 0x000000000000781c */ /* 0x000fe40003f0f008 */
[----:B------:R-:W-:Y:S01]  /*dbb0*/  IADD3 R0, R7, 0x80, RZ ;  /* 0x0000008007007810 */ /* 0x000fe20007ffe0ff */
[----:B------:R-:W-:-:S04]  /*dbc0*/  IMAD.MOV R9, RZ, RZ, -R5 ;  /* 0x000000ffff097224 */ /* 0x000fc800078e0a05 */
[----:B------:R-:W-:Y:S01]  /*dbd0*/  @P1 IMAD.HI.U32 R4, R0, UR4, RZ ;  /* 0x0000000400041c27 */ /* 0x000fe2000f8e00ff */
[----:B------:R-:W-:-:S03]  /*dbe0*/  @UP0 ULDC UR4, c[0x0][0x450] ;  /* 0x0001140000040ab9 */ /* 0x000fc60000000800 */
[----:B------:R-:W-:Y:S02]  /*dbf0*/  IMAD.MOV.U32 R10, RZ, RZ, R0 ;  /* 0x000000ffff0a7224 */ /* 0x000fe400078e0000 */
[----:B------:R-:W-:Y:S01]  /*dc00*/  @P0 SHF.R.U32.HI R10, RZ, UR4, R4 ;  /* 0x00000004ff0a0c19 */ /* 0x000fe20008011604 */
[----:B------:R-:W-:Y:S01]  /*dc10*/  ULDC.64 UR4, c[0x0][0x2d0] ;  /* 0x0000b40000047ab9 */ /* 0x000fe20000000a00 */
[----:B------:R-:W-:Y:S01]  /*dc20*/  SHF.R.S32.HI R4, RZ, 0x1f, R5 ;  /* 0x0000001fff047819 */ /* 0x000fe20000011405 */
[----:B-1----:R-:W-:Y:S01]  /*dc30*/  IMAD R9, R20, R9, R7 ;  /* 0x0000000914097224 */ /* 0x002fe200078e0207 */
[----:B------:R-:W-:Y:S01]  /*dc40*/  SHF.R.S32.HI R12, RZ, 0x1f, R10 ;  /* 0x0000001fff0c7819 */ /* 0x000fe2000001140a */
[----:B------:R-:W-:-:S04]  /*dc50*/  IMAD.WIDE.U32 R6, R10, UR4, R2 ;  /* 0x000000040a067c25 */ /* 0x000fc8000f8e0002 */
[----:B------:R-:W-:Y:S02]  /*dc60*/  IMAD R4, R4, UR4, RZ ;  /* 0x0000000404047c24 */ /* 0x000fe4000f8e02ff */
[----:B------:R-:W-:Y:S02]  /*dc70*/  IMAD R12, R12, UR4, RZ ;  /* 0x000000040c0c7c24 */ /* 0x000fe4000f8e02ff */
[C---:B------:R-:W-:Y:S02]  /*dc80*/  IMAD R8, R5.reuse, UR5, R4 ;  /* 0x0000000505087c24 */ /* 0x040fe4000f8e0204 */
[----:B------:R-:W-:Y:S01]  /*dc90*/  IMAD.WIDE.U32 R4, R5, UR4, R2 ;  /* 0x0000000405047c25 */ /* 0x000fe2000f8e0002 */
[----:B------:R-:W-:-:S03]  /*dca0*/  SHF.R.S32.HI R2, RZ, 0x1f, R9 ;  /* 0x0000001fff027819 */ /* 0x000fc60000011409 */
[----:B------:R-:W-:Y:S01]  /*dcb0*/  IMAD.MOV R11, RZ, RZ, -R10 ;  /* 0x000000ffff0b7224 */ /* 0x000fe200078e0a0a */
[----:B------:R-:W-:Y:S01]  /*dcc0*/  IADD3 R3, R5, R8, RZ ;  /* 0x0000000805037210 */ /* 0x000fe20007ffe0ff */
[----:B------:R-:W-:Y:S01]  /*dcd0*/  IMAD R10, R10, UR5, R12 ;  /* 0x000000050a0a7c24 */ /* 0x000fe2000f8e020c */
[----:B------:R-:W-:Y:S01]  /*dce0*/  ULDC.64 UR4, c[0x0][0x2c8] ;  /* 0x0000b20000047ab9 */ /* 0x000fe20000000a00 */
[----:B------:R-:W-:Y:S02]  /*dcf0*/  IMAD R0, R20, R11, R0 ;  /* 0x0000000b14007224 */ /* 0x000fe400078e0200 */
[----:B------:R-:W-:Y:S02]  /*dd00*/  IMAD R8, R2, UR4, RZ ;  /* 0x0000000402087c24 */ /* 0x000fe4000f8e02ff */
[----:B------:R-:W-:Y:S02]  /*dd10*/  IMAD.MOV.U32 R2, RZ, RZ, R4 ;  /* 0x000000ffff027224 */ /* 0x000fe400078e0004 */
[----:B------:R-:W-:-:S02]  /*dd20*/  IMAD R8, R9, UR5, R8 ;  /* 0x0000000509087c24 */ /* 0x000fc4000f8e0208 */
[----:B------:R-:W-:Y:S01]  /*dd30*/  IMAD.WIDE.U32 R4, R9, UR4, R2 ;  /* 0x0000000409047c25 */ /* 0x000fe2000f8e0002 */
[----:B------:R-:W-:-:S03]  /*dd40*/  SHF.R.S32.HI R2, RZ, 0x1f, R0 ;  /* 0x0000001fff027819 */ /* 0x000fc60000011400 */
[----:B------:R-:W-:Y:S01]  /*dd50*/  IMAD.IADD R3, R7, 0x1, R10 ;  /* 0x0000000107037824 */ /* 0x000fe200078e020a */
[----:B------:R-:W-:Y:S01]  /*dd60*/  IADD3 R9, R5, R8, RZ ;  /* 0x0000000805097210 */ /* 0x000fe20007ffe0ff */
[----:B------:R-:W-:Y:S02]  /*dd70*/  IMAD R7, R2, UR4, RZ ;  /* 0x0000000402077c24 */ /* 0x000fe4000f8e02ff */
[----:B------:R-:W-:Y:S02]  /*dd80*/  IMAD.MOV.U32 R2, RZ, RZ, R6 ;  /* 0x000000ffff027224 */ /* 0x000fe400078e0006 */
[C---:B------:R-:W-:Y:S02]  /*dd90*/  IMAD R6, R0.reuse, UR5, R7 ;  /* 0x0000000500067c24 */ /* 0x040fe4000f8e0207 */
[----:B------:R-:W-:Y:S01]  /*dda0*/  IMAD.WIDE.U32 R2, R0, UR4, R2 ;  /* 0x0000000400027c25 */ /* 0x000fe2000f8e0002 */
[----:B------:R-:W-:Y:S02]  /*ddb0*/  ULDC.64 UR4, c[0x0][0x280] ;  /* 0x0000a00000047ab9 */ /* 0x000fe40000000a00 */
[----:B------:R-:W-:Y:S01]  /*ddc0*/  LEA R7, P0, R4, UR4, 0x1 ;  /* 0x0000000404077c11 */ /* 0x000fe2000f8008ff */
        /* <DEDUP_REMOVED lines=11> */
[----:B------:R-:W-:Y:S01]  /*de80*/  IMAD.U32 R0, RZ, RZ, UR48 ;  /* 0x00000030ff007e24 */ /* 0x000fe2000f8e00ff */
        /* <DEDUP_REMOVED lines=9> */
[----:B------:R-:W-:Y:S01]  /*df20*/  IMAD R0, R0, 0xc0, R3 ;  /* 0x000000c000007824 */ /* 0x000fe200078e0203 */
[----:B------:R-:W-:Y:S01]  /*df30*/  MOV R3, R2 ;  /* 0x0000000200037202 */ /* 0x000fe20000000f00 */
[----:B------:R-:W-:Y:S02]  /*df40*/  IMAD.MOV.U32 R2, RZ, RZ, R14 ;  /* 0x000000ffff027224 */ /* 0x000fe400078e000e */
[----:B------:R-:W0:Y:S01]  /*df50*/  SHFL.IDX PT, R14, R7, 0x1, 0x1c1f ;  /* 0x003c1f00070e7f89 */ /* 0x000e2200000e0000 */
[C---:B------:R-:W-:Y:S01]  /*df60*/  ISETP.GE.AND P2, PT, R0.reuse, R6, PT ;  /* 0x000000060000720c */ /* 0x040fe20003f46270 */
[----:B------:R-:W-:-:S12]  /*df70*/  VIADD R11, R0, 0x20 ;  /* 0x00000020000b7836 */ /* 0x000fd80000000000 */
[----:B------:R-:W-:Y:S01]  /*df80*/  @!P2 IMAD.WIDE.U32 R2, R27, 0x2, R2 ;  /* 0x000000021b02a825 */ /* 0x000fe200078e0002 */
[----:B------:R-:W-:-:S05]  /*df90*/  @!P2 LEA R21, R28, UR46, 0x1 ;  /* 0x0000002e1c15ac11 */ /* 0x000fca000f8e08ff */
[----:B------:R-:W-:Y:S04]  /*dfa0*/  @!P2 LDGSTS.E.BYPASS.LTC128B.128 [R21+0xc400], desc[UR36][R2.64], !P3 ;  /* 0x0c4000000215afae */ /* 0x000fe8000d901d64 */
[----:B------:R-:W-:Y:S01]  /*dfb0*/  @!P2 LDGSTS.E.BYPASS.LTC128B.128 [R21+0xf400], desc[UR36][R2.64+0x40], !P0 ;  /* 0x0f4000400215afae */ /* 0x000fe2000c101d64 */
[----:B0-----:R-:W-:-:S03]  /*dfc0*/  MOV R4, R14 ;  /* 0x0000000e00047202 */ /* 0x001fc60000000f00 */
        /* <DEDUP_REMOVED lines=10> */
[----:B------:R-:W-:Y:S02]  /*e070*/  ISETP.GE.AND P2, PT, R11, R6, PT ;  /* 0x000000060b00720c */ /* 0x000fe40003f46270 */
[----:B------:R-:W-:Y:S01]  /*e080*/  IADD3 R11, R0, 0x60, RZ ;  /* 0x00000060000b7810 */ /* 0x000fe20007ffe0ff */
[----:B0-----:R-:W-:-:S02]  /*e090*/  IMAD.MOV.U32 R3, RZ, RZ, R2 ;  /* 0x000000ffff037224 */ /* 0x001fc400078e0002 */
        /* <DEDUP_REMOVED lines=25> */
.L_x_12047:
[----:B------:R-:W-:Y:S01]  /*e230*/  VIADD R5, R0, 0xa0 ;  /* 0x000000a000057836 */ /* 0x000fe20000000000 */
[----:B------:R-:W-:Y:S01]  /*e240*/  BSSY B0, `(.L_x_11988) ;  /* 0x000000d000007945 */ /* 0x000fe20003800000 */
[----:B-1----:R-:W-:Y:S01]  /*e250*/  MOV R2, R14 ;  /* 0x0000000e00027202 */ /* 0x002fe20000000f00 */
[----:B--2---:R-:W-:Y:S02]  /*e260*/  IMAD.MOV.U32 R3, RZ, RZ, R4 ;  /* 0x000000ffff037224 */ /* 0x004fe400078e0004 */
        /* <DEDUP_REMOVED lines=10> */
.L_x_11989:
[----:B------:R-:W-:Y:S05]  /*e310*/  BSYNC B0 ;  /* 0x0000000000007941 */ /* 0x000fea0003800000 */
.L_x_11988:
        /* <DEDUP_REMOVED lines=11> */
.L_x_12048:
[----:B------:R-:W-:Y:S01]  /*e3d0*/  MOV R21, RZ ;  /* 0x000000ff00157202 */ /* 0x000fe20000000f00 */
[----:B------:R-:W-:Y:S06]  /*e3e0*/  @!P0 BRA `(.L_x_11991) ;  /* 0x0000000c00c88947 */ /* 0x000fec0003800000 */
[----:B0-----:R-:W0:Y:S01]  /*e3f0*/  S2R R2, SR_TID.X ;  /* 0x0000000000027919 */ /* 0x001e220000002100 */
[----:B------:R-:W-:Y:S01]  /*e400*/  UIADD3 UR4, UR44, 0x1, URZ ;  /* 0x000000012c047890 */ /* 0x000fe2000fffe03f */
[----:B------:R-:W-:Y:S01]  /*e410*/  LOP3.LUT R0, RZ, UR43, RZ, 0x33, !PT ;  /* 0x0000002bff007c12 */ /* 0x000fe2000f8e33ff */
[----:B------:R-:W-:Y:S01]  /*e420*/  ULOP3.LUT UR5, URZ, UR45, URZ, 0x33, !UPT ;  /* 0x0000002d3f057292 */ /* 0x000fe2000f8e333f */
[----:B------:R-:W1:Y:S01]  /*e430*/  S2R R4, SR_TID.X ;  /* 0x0000000000047919 */ /* 0x000e620000002100 */
[----:B------:R-:W-:Y:S01]  /*e440*/  UIMAD UR4, UR4, UR40, URZ ;  /* 0x00000028040472a4 */ /* 0x000fe2000f8e023f */
[----:B------:R-:W-:Y:S01]  /*e450*/  BSSY B0, `(.L_x_11991) ;  /* 0x00000eb000007945 */ /* 0x000fe20003800000 */
[----:B------:R-:W-:-:S04]  /*e460*/  IMAD.MOV.U32 R20, RZ, RZ, RZ ;  /* 0x000000ffff147224 */ /* 0x000fc800078e00ff */
[----:B------:R-:W-:Y:S01]  /*e470*/  LOP3.LUT R3, RZ, UR4, RZ, 0x33, !PT ;  /* 0x00000004ff037c12 */ /* 0x000fe2000f8e33ff */
[----:B------:R-:W-:-:S03]  /*e480*/  ULDC UR4, c[0x0][0x2f4] ;  /* 0x0000bd0000047ab9 */ /* 0x000fc60000000800 */
[----:B------:R-:W-:-:S04]  /*e490*/  VIMNMX3 R0, R0, UR5, R3, !PT ;  /* 0x0000000500007c0f */ /* 0x000fc8000f800103 */
[----:B------:R-:W-:Y:S02]  /*e4a0*/  IADD3 R26, -R0, -0x2, RZ ;  /* 0xfffffffe001a7810 */ /* 0x000fe40007ffe1ff */
[----:B0-----:R-:W-:-:S04]  /*e4b0*/  LOP3.LUT R2, R2, 0x7f, RZ, 0xc0, !PT ;  /* 0x0000007f02027812 */ /* 0x001fc800078ec0ff */
[----:B------:R-:W-:-:S04]  /*e4c0*/  SHF.R.U32.HI R2, RZ, 0x2, R2 ;  /* 0x00000002ff027819 */ /* 0x000fc80000011602 */
[----:B------:R-:W-:Y:S01]  /*e4d0*/  IADD3 R23, R23, R22, R2 ;  /* 0x0000001617177210 */ /* 0x000fe20007ffe002 */
[----:B------:R-:W-:Y:S01]  /*e4e0*/  IMAD.MOV.U32 R22, RZ, RZ, 0x1 ;  /* 0x00000001ff167424 */ /* 0x000fe200078e00ff */
[----:B------:R-:W-:Y:S01]  /*e4f0*/  IADD3 R3, -R2, UR42, RZ ;  /* 0x0000002a02037c10 */ /* 0x000fe2000fffe1ff */
[C---:B-1----:R-:W-:Y:S01]  /*e500*/  IMAD.SHL.U32 R2, R4.reuse, 0x8, RZ ;  /* 0x0000000804027824 */ /* 0x042fe200078e00ff */
[----:B------:R-:W-:Y:S01]  /*e510*/  IADD3 R23, R23, -0x180, RZ ;  /* 0xfffffe8017177810 */ /* 0x000fe20007ffe0ff */
[----:B------:R-:W-:Y:S02]  /*e520*/  IMAD.SHL.U32 R4, R4, 0x8, RZ ;  /* 0x0000000804047824 */ /* 0x000fe400078e00ff */
[----:B------:R-:W-:Y:S01]  /*e530*/  IMAD R3, R0, 0x80, R3 ;  /* 0x0000008000037824 */ /* 0x000fe200078e0203 */
[----:B------:R-:W-:Y:S01]  /*e540*/  LOP3.LUT R2, R2, 0x18, RZ, 0xc0, !PT ;  /* 0x0000001802027812 */ /* 0x000fe200078ec0ff */
[----:B------:R-:W-:Y:S01]  /*e550*/  IMAD R10, R0, -0x80, R23 ;  /* 0xffffff80000a7824 */ /* 0x000fe200078e0217 */
[----:B------:R-:W-:Y:S01]  /*e560*/  LOP3.LUT R4, R4, 0x18, RZ, 0xc0, !PT ;  /* 0x0000001804047812 */ /* 0x000fe200078ec0ff */
[----:B------:R-:W-:Y:S01]  /*e570*/  VIADD R0, R3, 0x100 ;  /* 0x0000010003007836 */ /* 0x000fe20000000000 */
[----:B------:R-:W-:-:S02]  /*e580*/  ISETP.GE.AND P3, PT, R2, UR4, PT ;  /* 0x0000000402007c0c */ /* 0x000fc4000bf66270 */
[----:B------:R-:W-:Y:S02]  /*e590*/  LOP3.LUT R4, R4, 0x20, RZ, 0xfc, !PT ;  /* 0x0000002004047812 */ /* 0x000fe400078efcff */
[----:B------:R-:W-:Y:S02]  /*e5a0*/  LOP3.LUT R2, R2, 0x40, RZ, 0xfc, !PT ;  /* 0x0000004002027812 */ /* 0x000fe400078efcff */
[----:B------:R-:W-:Y:S02]  /*e5b0*/  ISETP.GE.AND P2, PT, R4, UR4, PT ;  /* 0x0000000404007c0c */ /* 0x000fe4000bf46270 */
[----:B------:R-:W-:-:S13]  /*e5c0*/  ISETP.GE.AND P1, PT, R2, UR4, PT ;  /* 0x0000000402007c0c */ /* 0x000fda000bf26270 */
.L_x_12004:
[----:B------:R-:W2:Y:S01]  /*e5d0*/  LDL R7, [R1+0x8] ;  /* 0x0000080001077983 */ /* 0x000ea20000100800 */
[----:B------:R-:W0:Y:S03]  /*e5e0*/  LDC R2, c[0x0][0x430] ;  /* 0x00010c00ff027b82 */ /* 0x000e260000000800 */
[----:B------:R-:W3:Y:S01]  /*e5f0*/  LDL R6, [R1] ;  /* 0x0000000001067983 */ /* 0x000ee20000100800 */
[----:B------:R-:W-:Y:S01]  /*e600*/  MOV R4, R10 ;  /* 0x0000000a00047202 */ /* 0x000fe20000000f00 */
        /* <DEDUP_REMOVED lines=25> */
.L_x_11992:
[----:B------:R-:W-:Y:S01]  /*e7a0*/  LEA R7, R21, UR46, 0x3 ;  /* 0x0000002e15077c11 */ /* 0x000fe2000f8e18ff */
[----:B------:R-:W-:Y:S01]  /*e7b0*/  BSSY B1, `(.L_x_11993) ;  /* 0x0000004000017945 */ /* 0x000fe20003800000 */
[----:B------:R-:W-:-:S04]  /*e7c0*/  SHF.L.U32 R2, R24, 0x1f, RZ ;  /* 0x0000001f18027819 */ /* 0x000fc800000006ff */
[----:B------:R-:W0:Y:S02]  /*e7d0*/  SYNCS.PHASECHK.TRANS64.TRYWAIT P0, [R7+URZ+0x2d840], R2 ;  /* 0x02d84002070075a7 */ /* 0x000e24000800017f */
[----:B0-----:R-:W-:Y:S05]  /*e7e0*/  @!P0 BRA `(.L_x_11994) ;  /* 0x0000002400648947 */ /* 0x001fea0003800000 */
.L_x_12049:
[----:B------:R-:W-:Y:S05]  /*e7f0*/  BSYNC B1 ;  /* 0x0000000000017941 */ /* 0x000fea0003800000 */
.L_x_11993:
        /* <DEDUP_REMOVED lines=34> */
[----:B0-----:R-:W-:-:S03]  /*ea20*/  SHF.L.U32 R11, R3, 0x3, RZ ;  /* 0x00000003030b7819 */ /* 0x001fc600000006ff */
[----:B------:R-:W0:Y:S01]  /*ea30*/  SHFL.IDX PT, R3, R19, RZ, 0x1c1f ;  /* 0x001c1fff13037589 */ /* 0x000e2200000e0000 */
        /* <DEDUP_REMOVED lines=22> */
.L_x_12059:
        /* <DEDUP_REMOVED lines=11> */
.L_x_11996:
        /* <DEDUP_REMOVED lines=10> */
.L_x_11997:
[----:B------:R2:W-:Y:S01]  /*ecf0*/  SYNCS.ARRIVE.TRANS64.A1T0 RZ, [R7+URZ+0x2d830], RZ ;  /* 0x02d830ff07ff79a7 */ /* 0x0005e2000810003f */
[----:B------:R-:W-:Y:S05]  /*ed00*/  @!P5 BRA `(.L_x_11998) ;  /* 0x000000000004d947 */ /* 0x000fea0003800000 */
[----:B------:R-:W-:Y:S01]  /*ed10*/  BPT.TRAP 0x1 ;  /* 0x000000040000795c */ /* 0x000fe20000300000 */
.L_x_11998:
[----:B-1----:R-:W-:Y:S01]  /*ed20*/  SHF.L.U32 R2, R22, 0x1f, RZ ;  /* 0x0000001f16027819 */ /* 0x002fe200000006ff */
[----:B------:R-:W-:Y:S01]  /*ed30*/  BSSY B1, `(.L_x_11999) ;  /* 0x0000004000017945 */ /* 0x000fe20003800000 */
[----:B--2---:R-:W-:-:S04]  /*ed40*/  LEA R7, R20, UR46, 0x3 ;  /* 0x0000002e14077c11 */ /* 0x004fc8000f8e18ff */
[----:B------:R-:W1:Y:S02]  /*ed50*/  SYNCS.PHASECHK.TRANS64.TRYWAIT P0, [R7+URZ+0x2d860], R2 ;  /* 0x02d86002070075a7 */ /* 0x000e64000800017f */
[----:B-1----:R-:W-:Y:S05]  /*ed60*/  @!P0 BRA `(.L_x_12000) ;  /* 0x00000024006c8947 */ /* 0x002fea0003800000 */
.L_x_12060:
[----:B------:R-:W-:Y:S05]  /*ed70*/  BSYNC B1 ;  /* 0x0000000000017941 */ /* 0x000fea0003800000 */
.L_x_11999:
        /* <DEDUP_REMOVED lines=29> */
[----:B0-----:R-:W-:Y:S02]  /*ef50*/  IADD3.X R3, RZ, R3, RZ, P0, !PT ;  /* 0x00000003ff037210 */ /* 0x001fe400007fe4ff */
[----:B------:R-:W-:-:S13]  /*ef60*/  ISETP.LT.OR P0, PT, R0, 0x41, P3 ;  /* 0x000000410000780c */ /* 0x000fda0001f01670 */
[----:B------:R2:W-:Y:S01]  /*ef70*/  LDGSTS.E.BYPASS.LTC128B.128 [R8+0x1400], desc[UR36][R2.64], !P0 ;  /* 0x0140000002087fae */ /* 0x0005e2000c101d64 */
[----:B------:R-:W-:-:S13]  /*ef80*/  ISETP.LT.OR P0, PT, R0, 0x41, P2 ;  /* 0x000000410000780c */ /* 0x000fda0001701670 */
[----:B------:R2:W-:Y:S01]  /*ef90*/  LDGSTS.E.BYPASS.LTC128B.128 [R8+0x3400], desc[UR36][R2.64+0x40], !P0 ;  /* 0x0340004002087fae */ /* 0x0005e2000c101d64 */
[----:B------:R-:W-:-:S13]  /*efa0*/  ISETP.LT.OR P0, PT, R0, 0x41, P1 ;  /* 0x000000410000780c */ /* 0x000fda0000f01670 */
[----:B-1-3--:R2:W-:Y:S02]  /*efb0*/  LDGSTS.E.BYPASS.LTC128B.128 [R8+0x5400], desc[UR36][R2.64+0x80], !P0 ;  /* 0x0540008002087fae */ /* 0x00a5e4000c101d64 */
.L_x_12070:
        /* <DEDUP_REMOVED lines=23> */
.L_x_12002:
        /* <DEDUP_REMOVED lines=10> */
.L_x_12003:
[----:B------:R-:W-:Y:S01]  /*f1d0*/  R2UR UR6, R29 ;  /* 0x000000001d0672ca */ /* 0x000fe200000e0000 */
[----:B------:R-:W-:Y:S01]  /*f1e0*/  ULDC.64 UR4, c[0x0][0x330] ;  /* 0x0000cc0000047ab9 */ /* 0x000fe20000000a00 */
[----:B------:R-:W-:Y:S01]  /*f1f0*/  MOV R18, R2 ;  /* 0x0000000200127202 */ /* 0x000fe20000000f00 */
[----:B------:R-:W-:Y:S01]  /*f200*/  IMAD.U32 R3, RZ, RZ, UR4 ;  /* 0x00000004ff037e24 */ /* 0x000fe2000f8e00ff */
[----:B------:R-:W-:Y:S01]  /*f210*/  IADD3 R26, R26, -0x1, RZ ;  /* 0xffffffff1a1a7810 */ /* 0x000fe20007ffe0ff */
[----:B------:R0:W-:Y:S01]  /*f220*/  SYNCS.ARRIVE.TRANS64.A1T0 RZ, [R7+URZ+0x2d850], RZ ;  /* 0x02d850ff07ff79a7 */ /* 0x0001e2000810003f */
[----:B------:R-:W-:Y:S02]  /*f230*/  VIADD R0, R0, 0x80 ;  /* 0x0000008000007836 */ /* 0x000fe40000000000 */
[----:B------:R-:W-:-:S04]  /*f240*/  IMAD.WIDE.U32 R18, R3, UR41, R18 ;  /* 0x0000002903127c25 */ /* 0x000fc8000f8e0012 */
[----:B------:R-:W-:Y:S01]  /*f250*/  VIADD R10, R10, 0xffffff80 ;  /* 0xffffff800a0a7836 */ /* 0x000fe20000000000 */
[----:B------:R-:W-:Y:S01]  /*f260*/  UIMAD UR4, UR6, UR4, URZ ;  /* 0x00000004060472a4 */ /* 0x000fe2000f8e023f */
[----:B------:R-:W-:Y:S02]  /*f270*/  IMAD.MOV.U32 R22, RZ, RZ, R24 ;  /* 0x000000ffff167224 */ /* 0x000fe400078e0018 */
[----:B------:R-:W-:Y:S01]  /*f280*/  ULDC.64 UR6, c[0x0][0x318] ;  /* 0x0000c60000067ab9 */ /* 0x000fe20000000a00 */
[----:B------:R-:W-:Y:S01]  /*f290*/  UIMAD UR4, UR41, UR5, UR4 ;  /* 0x00000005290472a4 */ /* 0x000fe2000f8e0204 */
[----:B------:R-:W-:Y:S01]  /*f2a0*/  LEA R17, P0, R18, UR6, 0x1 ;  /* 0x0000000612117c11 */ /* 0x000fe2000f8008ff */
[----:B------:R-:W-:-:S04]  /*f2b0*/  IMAD.MOV.U32 R20, RZ, RZ, R21 ;  /* 0x000000ffff147224 */ /* 0x000fc800078e0015 */
[----:B------:R-:W-:-:S05]  /*f2c0*/  VIADD R3, R19, UR4 ;  /* 0x0000000413037c36 */ /* 0x000fca0008000000 */
[----:B------:R-:W-:Y:S02]  /*f2d0*/  LEA.HI.X R18, R18, UR7, R3, 0x1, P0 ;  /* 0x0000000712127c11 */ /* 0x000fe400080f0c03 */
[----:B------:R-:W-:-:S13]  /*f2e0*/  ISETP.GT.AND P0, PT, R26, UR50, PT ;  /* 0x000000321a007c0c */ /* 0x000fda000bf04270 */
[----:B0-----:R-:W-:Y:S05]  /*f2f0*/  @P0 BRA `(.L_x_12004) ;  /* 0xfffffff000b40947 */ /* 0x001fea000383ffff */
[----:B------:R-:W-:Y:S05]  /*f300*/  BSYNC B0 ;  /* 0x0000000000007941 */ /* 0x000fea0003800000 */
.L_x_11991:
[----:B------:R-:W-:-:S13]  /*f310*/  LOP3.LUT P0, RZ, R16, 0x8, RZ, 0xc0, !PT ;  /* 0x0000000810ff7812 */ /* 0x000fda000780c0ff */
[----:B------:R-:W-:Y:S05]  /*f320*/  @!P0 BRA `(.L_x_12005) ;  /* 0x0000000000048947 */ /* 0x000fea0003800000 */
[----:B------:R-:W-:Y:S01]  /*f330*/  BPT.TRAP 0x1 ;  /* 0x000000040000795c */ /* 0x000fe20000300000 */
.L_x_12005:
[C---:B0-----:R-:W-:Y:S01]  /*f340*/  LEA R0, R21.reuse, UR46, 0x3 ;  /* 0x0000002e15007c11 */ /* 0x041fe2000f8e18ff */
        /* <DEDUP_REMOVED lines=11> */
.L_x_12071:
[----:B------:R-:W-:Y:S05]  /*f400*/  BSYNC B0 ;  /* 0x0000000000007941 */ /* 0x000fea0003800000 */
.L_x_12006:
        /* <DEDUP_REMOVED lines=12> */
[----:B------:R-:W1:Y:S01]  /*f4d0*/  SHFL.IDX PT, R14, R17, 0x1, 0x1c1f ;  /* 0x003c1f00110e7f89 */ /* 0x000e6200000e0000 */
[----:B------:R-:W-:-:S02]  /*f4e0*/  LOP3.LUT R8, R7, 0x20, RZ, 0xfc, !PT ;  /* 0x0000002007087812 */ /* 0x000fc400078efcff */
[----:B------:R-:W-:Y:S01]  /*f4f0*/  LOP3.LUT R7, R7, 0x40, RZ, 0xfc, !PT ;  /* 0x0000004007077812 */ /* 0x000fe200078efcff */
[----:B------:R-:W2:Y:S01]  /*f500*/  SHFL.IDX PT, R6, R18, 0x1, 0x1c1f ;  /* 0x003c1f0012067f89 */ /* 0x000ea200000e0000 */
[----:B------:R-:W-:Y:S02]  /*f510*/  ISETP.GE.AND P1, PT, R8, UR4, PT ;  /* 0x0000000408007c0c */ /* 0x000fe4000bf26270 */
[----:B------:R-:W-:Y:S01]  /*f520*/  ISETP.GE.AND P0, PT, R7, UR4, PT ;  /* 0x0000000407007c0c */ /* 0x000fe2000bf06270 */
[----:B------:R-:W3:Y:S01]  /*f530*/  SHFL.IDX PT, R8, R17, 0x2, 0x1c1f ;  /* 0x005c1f0011087f89 */ /* 0x000ee200000e0000 */
[C---:B------:R-:W-:Y:S02]  /*f540*/  ISETP.LT.OR P3, PT, R5.reuse, 0x1, P2 ;  /* 0x000000010500780c */ /* 0x040fe40001761670 */
[C---:B------:R-:W-:Y:S01]  /*f550*/  ISETP.LT.OR P4, PT, R5.reuse, 0x1, P1 ;  /* 0x000000010500780c */ /* 0x040fe20000f81670 */
[----:B------:R-:W4:Y:S01]  /*f560*/  SHFL.IDX PT, R7, R18, 0x2, 0x1c1f ;  /* 0x005c1f0012077f89 */ /* 0x000f2200000e0000 */
[----:B------:R-:W-:-:S03]  /*f570*/  ISETP.LT.OR P5, PT, R5, 0x1, P0 ;  /* 0x000000010500780c */ /* 0x000fc600007a1670 */
[----:B------:R-:W1:Y:S01]  /*f580*/  SHFL.IDX PT, R18, R18, 0x3, 0x1c1f ;  /* 0x007c1f0012127f89 */ /* 0x000e6200000e0000 */
        /* <DEDUP_REMOVED lines=9> */
[----:B------:R0:W1:Y:S01]  /*f620*/  SHFL.IDX PT, R14, R17, 0x3, 0x1c1f ;  /* 0x007c1f00110e7f89 */ /* 0x00006200000e0000 */
[----:B------:R-:W-:Y:S02]  /*f630*/  MOV R6, RZ ;  /* 0x000000ff00067202 */ /* 0x000fe40000000f00 */
[----:B------:R-:W-:-:S05]  /*f640*/  IMAD.WIDE.U32 R2, R9, 0x2, R2 ;  /* 0x0000000209027825 */ /* 0x000fca00078e0002 */
[----:B------:R-:W-:Y:S01]  /*f650*/  LDGSTS.E.BYPASS.LTC128B.128 [R4+0xc00], desc[UR36][R2.64], !P3 ;  /* 0x00c0000002047fae */ /* 0x000fe2000d901d64 */
[----:B------:R-:W-:-:S03]  /*f660*/  ISETP.LT.OR P3, PT, R5, 0x41, P2 ;  /* 0x000000410500780c */ /* 0x000fc60001761670 */
[----:B------:R-:W-:Y:S01]  /*f670*/  LDGSTS.E.BYPASS.LTC128B.128 [R4+0x2c00], desc[UR36][R2.64+0x40], !P4 ;  /* 0x02c0004002047fae */ /* 0x000fe2000e101d64 */
[----:B------:R-:W-:-:S03]  /*f680*/  ISETP.LT.OR P4, PT, R5, 0x41, P1 ;  /* 0x000000410500780c */ /* 0x000fc60000f81670 */
[----:B------:R3:W-:Y:S01]  /*f690*/  LDGSTS.E.BYPASS.LTC128B.128 [R4+0x4c00], desc[UR36][R2.64+0x80], !P5 ;  /* 0x04c0008002047fae */ /* 0x0007e2000e901d64 */
[----:B------:R-:W-:Y:S01]  /*f6a0*/  ISETP.LT.OR P5, PT, R5, 0x41, P0 ;  /* 0x000000410500780c */ /* 0x000fe200007a1670 */
[----:B---3--:R-:W-:Y:S02]  /*f6b0*/  IMAD.MOV.U32 R2, RZ, RZ, R8 ;  /* 0x000000ffff027224 */ /* 0x008fe400078e0008 */
[----:B----4-:R-:W-:Y:S02]  /*f6c0*/  IMAD.MOV.U32 R3, RZ, RZ, R7 ;  /* 0x000000ffff037224 */ /* 0x010fe400078e0007 */
[----:B------:R-:W-:-:S05]  /*f6d0*/  IMAD.WIDE.U32 R2, R9, 0x2, R2 ;  /* 0x0000000209027825 */ /* 0x000fca00078e0002 */
[----:B------:R0:W-:Y:S04]  /*f6e0*/  LDGSTS.E.BYPASS.LTC128B.128 [R4+0x1400], desc[UR36][R2.64], !P3 ;  /* 0x0140000002047fae */ /* 0x0001e8000d901d64 */
[----:B------:R0:W-:Y:S04]  /*f6f0*/  LDGSTS.E.BYPASS.LTC128B.128 [R4+0x3400], desc[UR36][R2.64+0x40], !P4 ;  /* 0x0340004002047fae */ /* 0x0001e8000e101d64 */
[----:B-1----:R0:W-:Y:S02]  /*f700*/  LDGSTS.E.BYPASS.LTC128B.128 [R4+0x5400], desc[UR36][R2.64+0x80], !P5 ;  /* 0x0540008002047fae */ /* 0x0021e4000e901d64 */
.L_x_12081:
        /* <DEDUP_REMOVED lines=14> */
.L_x_12009:
        /* <DEDUP_REMOVED lines=10> */
.L_x_12010:
[----:B0-----:R-:W-:Y:S01]  /*f890*/  VIADD R2, R21, 0x1 ;  /* 0x0000000115027836 */ /* 0x001fe20000000000 */
[----:B------:R0:W-:Y:S04]  /*f8a0*/  SYNCS.ARRIVE.TRANS64.A1T0 RZ, [R0+URZ+0x2d850], RZ ;  /* 0x02d850ff00ff79a7 */ /* 0x0001e8000810003f */
[----:B------:R-:W-:-:S04]  /*f8b0*/  ISETP.NE.AND P0, PT, R2, 0x2, PT ;  /* 0x000000020200780c */ /* 0x000fc80003f05270 */
[----:B------:R-:W-:Y:S02]  /*f8c0*/  SEL R3, RZ, 0x1, P0 ;  /* 0x00000001ff037807 */ /* 0x000fe40000000000 */
[----:B------:R-:W-:Y:S02]  /*f8d0*/  SEL R2, R2, RZ, P0 ;  /* 0x000000ff02027207 */ /* 0x000fe40000000000 */
[----:B0-----:R-:W-:-:S07]  /*f8e0*/  LOP3.LUT R0, R24, R3, RZ, 0x3c, !PT ;  /* 0x0000000318007212 */ /* 0x001fce00078e3cff */
.L_x_11976:
[----:B------:R-:W0:Y:S01]  /*f8f0*/  S2R R4, SR_CgaCtaId ;  /* 0x0000000000047919 */ /* 0x000e220000008800 */
[----:B------:R-:W-:Y:S02]  /*f900*/  MOV R3, 0x400 ;  /* 0x0000040000037802 */ /* 0x000fe40000000f00 */
[----:B------:R-:W-:Y:S02]  /*f910*/  SHF.L.U32 R6, R6, 0x1f, RZ ;  /* 0x0000001f06067819 */ /* 0x000fe400000006ff */
[----:B0-----:R-:W-:-:S04]  /*f920*/  LEA R7, R4, R3, 0x18 ;  /* 0x0000000304077211 */ /* 0x001fc800078ec0ff */
[----:B------:R-:W0:Y:S02]  /*f930*/  SYNCS.PHASECHK.TRANS64.TRYWAIT P0, [R7+URZ+0x2d820], R6 ;  /* 0x02d82006070075a7 */ /* 0x000e24000800017f */
[----:B0-----:R-:W-:Y:S05]  /*f940*/  @!P0 BRA `(.L_x_12011) ;  /* 0x00000024006c8947 */ /* 0x001fea0003800000 */
.L_x_12082:
[----:B------:R-:W-:-:S03]  /*f950*/  UMOV UR4, 0xffffffff ;  /* 0xffffffff00047882 */ /* 0x000fc60000000000 */
[----:B------:R-:W-:Y:S05]  /*f960*/  BRA.DIV UR4, `(.L_x_12012) ;  /* 0x0000002604787947 */ /* 0x000fea000b800000 */
[----:B------:R-:W1:Y:S02]  /*f970*/  S2R R3, SR_TID.X ;  /* 0x0000000000037919 */ /* 0x000e640000002100 */
[----:B-1----:R-:W-:-:S04]  /*f980*/  SHF.R.U32.HI R3, RZ, 0x5, R3 ;  /* 0x00000005ff037819 */ /* 0x002fc80000011603 */
[----:B------:R-:W-:-:S05]  /*f990*/  LOP3.LUT R3, R3, 0x3, RZ, 0xc0, !PT ;  /* 0x0000000303037812 */ /* 0x000fca00078ec0ff */
[----:B------:R1:W2:Y:S02]  /*f9a0*/  SHFL.IDX PT, R14, R3, RZ, 0x1f ;  /* 0x00001fff030e7589 */ /* 0x0002a400000e0000 */
.L_x_12085:
[----:B--2---:R-:W-:-:S13]  /*f9b0*/  ISETP.NE.AND P0, PT, R14, RZ, PT ;  /* 0x000000ff0e00720c */ /* 0x004fda0003f05270 */
[----:B------:R-:W-:Y:S05]  /*f9c0*/  @P0 BRA `(.L_x_11932) ;  /* 0x0000000000900947 */ /* 0x000fea0003800000 */
[----:B------:R-:W-:-:S03]  /*f9d0*/  UMOV UR4, 0xffffffff ;  /* 0xffffffff00047882 */ /* 0x000fc60000000000 */
[----:B------:R-:W-:Y:S05]  /*f9e0*/  BRA.DIV UR4, `(.L_x_12013) ;  /* 0x00000026048c7947 */ /* 0x000fea000b800000 */
[----:B------:R-:W-:-:S13]  /*f9f0*/  ELECT P6, URZ, PT ;  /* 0x00000000003f782f */ /* 0x000fda00038c0000 */
.L_x_12088:
        /* <DEDUP_REMOVED lines=8> */
.L_x_12014:
[----:B------:R-:W-:Y:S01]  /*fa80*/  IMAD R5, R2, 0x8, R7 ;  /* 0x0000000802057824 */ /* 0x000fe200078e0207 */
[----:B------:R-:W-:Y:S01]  /*fa90*/  SHF.L.U32 R4, R0, 0x1f, RZ ;  /* 0x0000001f00047819 */ /* 0x000fe200000006ff */
[----:B------:R-:W-:-:S03]  /*faa0*/  VIADD R2, R2, 0x1 ;  /* 0x0000000102027836 */ /* 0x000fc60000000000 */
[----:B------:R-:W1:Y:S02]  /*fab0*/  SYNCS.PHASECHK.TRANS64.TRYWAIT P1, [R5+URZ+0x2d840], R4 ;  /* 0x02d84004050075a7 */ /* 0x000e64000802017f */
[----:B------:R-:W-:-:S04]  /*fac0*/  ISETP.NE.AND P2, PT, R2, 0x2, PT ;  /* 0x000000020200780c */ /* 0x000fc80003f45270 */
[----:B------:R-:W-:Y:S01]  /*fad0*/  SEL R3, RZ, 0x1, P2 ;  /* 0x00000001ff037807 */ /* 0x000fe20001000000 */
[----:B-1----:R-:W-:Y:S08]  /*fae0*/  @!P1 BRA `(.L_x_12015) ;  /* 0x00000024006c9947 */ /* 0x002ff00003800000 */
.L_x_12089:
[----:B------:R-:W-:Y:S02]  /*faf0*/  SEL R2, R2, RZ, P2 ;  /* 0x000000ff02027207 */ /* 0x000fe40001000000 */
[----:B------:R-:W-:Y:S01]  /*fb00*/  LOP3.LUT R0, R0, R3, RZ, 0x3c, !PT ;  /* 0x0000000300007212 */ /* 0x000fe200078e3cff */
[----:B------:R-:W-:Y:S06]  /*fb10*/  @!P0 BRA `(.L_x_12016) ;  /* 0x0000000000048947 */ /* 0x000fec0003800000 */
[----:B------:R-:W-:Y:S01]  /*fb20*/  BPT.TRAP 0x1 ;  /* 0x000000040000795c */ /* 0x000fe20000300000 */
.L_x_12016:
[----:B------:R-:W-:Y:S01]  /*fb30*/  IMAD R3, R2, 0x8, R7 ;  /* 0x0000000802037824 */ /* 0x000fe200078e0207 */
[----:B------:R-:W-:-:S04]  /*fb40*/  SHF.L.U32 R0, R0, 0x1f, RZ ;  /* 0x0000001f00007819 */ /* 0x000fc800000006ff */
[----:B------:R-:W2:Y:S02]  /*fb50*/  SYNCS.PHASECHK.TRANS64.TRYWAIT P1, [R3+URZ+0x2d840], R0 ;  /* 0x02d84000030075a7 */ /* 0x000ea4000802017f */
[----:B--2---:R-:W-:Y:S05]  /*fb60*/  @!P1 BRA `(.L_x_12017) ;  /* 0x0000002400609947 */ /* 0x004fea0003800000 */
.L_x_12090:
[----:B------:R-:W-:Y:S05]  /*fb70*/  @!P0 BRA `(.L_x_12018) ;  /* 0x0000000000048947 */ /* 0x000fea0003800000 */
[----:B------:R-:W-:Y:S01]  /*fb80*/  BPT.TRAP 0x1 ;  /* 0x000000040000795c */ /* 0x000fe20000300000 */
.L_x_12018:
[----:B------:R-:W3:Y:S02]  /*fb90*/  SYNCS.PHASECHK.TRANS64.TRYWAIT P1, [R5+URZ+0x2d860], R4 ;  /* 0x02d86004050075a7 */ /* 0x000ee4000802017f */
[----:B---3--:R-:W-:Y:S05]  /*fba0*/  @!P1 BRA `(.L_x_12019) ;  /* 0x0000002400649947 */ /* 0x008fea0003800000 */
.L_x_12091:
[----:B------:R-:W-:Y:S05]  /*fbb0*/  @!P0 BRA `(.L_x_12020) ;  /* 0x0000000000048947 */ /* 0x000fea0003800000 */
[----:B------:R-:W-:Y:S01]  /*fbc0*/  BPT.TRAP 0x1 ;  /* 0x000000040000795c */ /* 0x000fe20000300000 */
.L_x_12020:
[----:B----4-:R4:W0:Y:S02]  /*fbd0*/  SYNCS.PHASECHK.TRANS64.TRYWAIT P0, [R3+URZ+0x2d860], R0 ;  /* 0x02d86000030075a7 */ /* 0x010824000800017f */
[----:B0-----:R-:W-:Y:S05]  /*fbe0*/  @!P0 NANOSLEEP.SYNCS 0x989680 ;  /* 0x009896800000895d */ /* 0x001fea0003900000 */
[----:B------:R-:W0:Y:S02]  /*fbf0*/  @!P0 SYNCS.PHASECHK.TRANS64 P0, [R3+URZ+0x2d860], R0 ;  /* 0x02d86000030085a7 */ /* 0x000e24000800007f */
[----:B0-----:R-:W-:Y:S05]  /*fc00*/  @!P0 BRA `(.L_x_12020) ;  /* 0xfffffffc00f08947 */ /* 0x001fea000383ffff */
.L_x_11932:
[----:B------:R-:W-:Y:S05]  /*fc10*/  BSYNC B6 ;  /* 0x0000000000067941 */ /* 0x000fea0003800000 */
.L_x_11929:
[----:B------:R-:W-:Y:S05]  /*fc20*/  EXIT ;  /* 0x000000000000794d */ /* 0x000fea0003800000 */
.L_x_11936:
[----:B0-----:R-:W-:-:S04]  /*fc30*/  MOV R3, UR38 ;  /* 0x0000002600037c02 */ /* 0x001fc80008000f00 */
[----:B------:R0:W1:Y:S03]  /*fc40*/  SYNCS.PHASECHK.TRANS64.TRYWAIT P0, [R3+URZ+0x2d800], R0 ;  /* 0x02d80000030075a7 */ /* 0x000066000800017f */
[----:B-1----:R-:W-:Y:S05]  /*fc50*/  @!P0 NANOSLEEP.SYNCS 0x989680 ;  /* 0x009896800000895d */ /* 0x002fea0003900000 */
[----:B------:R-:W1:Y:S02]  /*fc60*/  @!P0 SYNCS.PHASECHK.TRANS64 P0, [R3+URZ+0x2d800], R0 ;  /* 0x02d80000030085a7 */ /* 0x000e64000800007f */
[----:B-1----:R-:W-:Y:S05]  /*fc70*/  @!P0 BRA `(.L_x_11936) ;  /* 0xfffffffc00ec8947 */ /* 0x002fea000383ffff */
[----:B------:R-:W-:Y:S05]  /*fc80*/  BRA `(.L_x_12021) ;  /* 0xffffff1400cc7947 */ /* 0x000fea000383ffff */
.L_x_11940:
[----:B0-----:R-:W-:-:S04]  /*fc90*/  IMAD.U32 R3, RZ, RZ, UR38 ;  /* 0x00000026ff037e24 */ /* 0x001fc8000f8e00ff */
[----:B------:R0:W2:Y:S03]  /*fca0*/  SYNCS.PHASECHK.TRANS64.TRYWAIT P1, [R3+URZ+0x2d830], R0 ;  /* 0x02d83000030075a7 */ /* 0x0000a6000802017f */
[----:B--2---:R-:W-:Y:S05]  /*fcb0*/  @!P1 NANOSLEEP.SYNCS 0x989680 ;  /* 0x009896800000995d */ /* 0x004fea0003900000 */
[----:B------:R-:W2:Y:S02]  /*fcc0*/  @!P1 SYNCS.PHASECHK.TRANS64 P1, [R3+URZ+0x2d830], R0 ;  /* 0x02d83000030095a7 */ /* 0x000ea4000802007f */
[----:B--2---:R-:W-:Y:S05]  /*fcd0*/  @!P1 BRA `(.L_x_11940) ;  /* 0xfffffffc00ec9947 */ /* 0x004fea000383ffff */
[----:B------:R-:W-:Y:S05]  /*fce0*/  BRA `(.L_x_11939) ;  /* 0xffffff1400f07947 */ /* 0x000fea000383ffff */
.L_x_11946:
[----:B-1----:R-:W-:-:S04]  /*fcf0*/  IMAD.U32 R15, RZ, RZ, UR4 ;  /* 0x00000004ff0f7e24 */ /* 0x002fc8000f8e00ff */
[----:B------:R1:W2:Y:S03]  /*fd00*/  SYNCS.PHASECHK.TRANS64.TRYWAIT P1, [R15+URZ+0x2d830], R14 ;  /* 0x02d8300e0f0075a7 */ /* 0x0002a6000802017f */
[----:B--2---:R-:W-:Y:S05]  /*fd10*/  @!P1 NANOSLEEP.SYNCS 0x989680 ;  /* 0x009896800000995d */ /* 0x004fea0003900000 */
[----:B------:R-:W2:Y:S02]  /*fd20*/  @!P1 SYNCS.PHASECHK.TRANS64 P1, [R15+URZ+0x2d830], R14 ;  /* 0x02d8300e0f0095a7 */ /* 0x000ea4000802007f */
[----:B--2---:R-:W-:Y:S05]  /*fd30*/  @!P1 BRA `(.L_x_11946) ;  /* 0xfffffffc00ec9947 */ /* 0x004fea000383ffff */
[----:B------:R-:W-:Y:S05]  /*fd40*/  BRA `(.L_x_11943) ;  /* 0xffffff48000c7947 */ /* 0x000fea000383ffff */
.L_x_11950:
[----:B-1----:R-:W-:-:S04]  /*fd50*/  IMAD.U32 R15, RZ, RZ, UR10 ;  /* 0x0000000aff0f7e24 */ /* 0x002fc8000f8e00ff */
[----:B------:R1:W2:Y:S03]  /*fd60*/  SYNCS.PHASECHK.TRANS64.TRYWAIT P1, [R15+URZ+0x2d850], R14 ;  /* 0x02d8500e0f0075a7 */ /* 0x0002a6000802017f */
[----:B--2---:R-:W-:Y:S05]  /*fd70*/  @!P1 NANOSLEEP.SYNCS 0x989680 ;  /* 0x009896800000995d */ /* 0x004fea0003900000 */
[----:B------:R-:W2:Y:S02]  /*fd80*/  @!P1 SYNCS.PHASECHK.TRANS64 P1, [R15+URZ+0x2d850], R14 ;  /* 0x02d8500e0f0095a7 */ /* 0x000ea4000802007f */
[----:B--2---:R-:W-:Y:S05]  /*fd90*/  @!P1 BRA `(.L_x_11950) ;  /* 0xfffffffc00ec9947 */ /* 0x004fea000383ffff */
[----:B------:R-:W-:Y:S05]  /*fda0*/  BRA `(.L_x_11947) ;  /* 0xffffff4800c07947 */ /* 0x000fea000383ffff */
.L_x_11958:
[----:B-1----:R-:W-:-:S04]  /*fdb0*/  MOV R13, UR10 ;  /* 0x0000000a000d7c02 */ /* 0x002fc80008000f00 */
[----:B------:R1:W2:Y:S03]  /*fdc0*/  SYNCS.PHASECHK.TRANS64.TRYWAIT P1, [R13+URZ+0x2d830], R12 ;  /* 0x02d8300c0d0075a7 */ /* 0x0002a6000802017f */
[----:B--2---:R-:W-:Y:S05]  /*fdd0*/  @!P1 NANOSLEEP.SYNCS 0x989680 ;  /* 0x009896800000995d */ /* 0x004fea0003900000 */
[----:B------:R-:W2:Y:S02]  /*fde0*/  @!P1 SYNCS.PHASECHK.TRANS64 P1, [R13+URZ+0x2d830], R12 ;  /* 0x02d8300c0d0095a7 */ /* 0x000ea4000802007f */
[----:B--2---:R-:W-:Y:S05]  /*fdf0*/  @!P1 BRA `(.L_x_11958) ;  /* 0xfffffffc00ec9947 */ /* 0x004fea000383ffff */
[----:B------:R-:W-:Y:S05]  /*fe00*/  BRA `(.L_x_11955) ;  /* 0xffffff7c000c7947 */ /* 0x000fea000383ffff */
.L_x_11962:
[----:B-1----:R-:W-:-:S04]  /*fe10*/  IMAD.U32 R13, RZ, RZ, UR10 ;  /* 0x0000000aff0d7e24 */ /* 0x002fc8000f8e00ff */
[----:B------:R1:W2:Y:S03]  /*fe20*/  SYNCS.PHASECHK.TRANS64.TRYWAIT P1, [R13+URZ+0x2d850], R12 ;  /* 0x02d8500c0d0075a7 */ /* 0x0002a6000802017f */
[----:B--2---:R-:W-:Y:S05]  /*fe30*/  @!P1 NANOSLEEP.SYNCS 0x989680 ;  /* 0x009896800000995d */ /* 0x004fea0003900000 */
[----:B------:R-:W2:Y:S02]  /*fe40*/  @!P1 SYNCS.PHASECHK.TRANS64 P1, [R13+URZ+0x2d850], R12 ;  /* 0x02d8500c0d0095a7 */ /* 0x000ea4000802007f */
[----:B--2---:R-:W-:Y:S05]  /*fe50*/  @!P1 BRA `(.L_x_11962) ;  /* 0xfffffffc00ec9947 */ /* 0x004fea000383ffff */
[----:B------:R-:W-:Y:S05]  /*fe60*/  BRA `(.L_x_11959) ;  /* 0xffffff7c00ac7947 */ /* 0x000fea000383ffff */
.L_x_11969:
[----:B--23--:R-:W-:-:S04]  /*fe70*/  IMAD.U32 R5, RZ, RZ, UR5 ;  /* 0x00000005ff057e24 */ /* 0x00cfc8000f8e00ff */
[----:B------:R2:W3:Y:S03]  /*fe80*/  SYNCS.PHASECHK.TRANS64.TRYWAIT P1, [R5+URZ+0x2d850], R0 ;  /* 0x02d85000050075a7 */ /* 0x0004e6000802017f */
[----:B---3--:R-:W-:Y:S05]  /*fe90*/  @!P1 NANOSLEEP.SYNCS 0x989680 ;  /* 0x009896800000995d */ /* 0x008fea0003900000 */
[----:B------:R-:W3:Y:S02]  /*fea0*/  @!P1 SYNCS.PHASECHK.TRANS64 P1, [R5+URZ+0x2d850], R0 ;  /* 0x02d85000050095a7 */ /* 0x000ee4000802007f */
[----:B---3--:R-:W-:Y:S05]  /*feb0*/  @!P1 BRA `(.L_x_11969) ;  /* 0xfffffffc00ec9947 */ /* 0x008fea000383ffff */
[----:B------:R-:W-:Y:S05]  /*fec0*/  BRA `(.L_x_11968) ;  /* 0xffffffa000c07947 */ /* 0x000fea000383ffff */
.L_x_11981:
[----:B------:R-:W-:Y:S01]  /*fed0*/  IMAD.MOV.U32 R13, RZ, RZ, R18 ;  /* 0x000000ffff0d7224 */ /* 0x000fe200078e0012 */
[----:B------:R-:W-:Y:S01]  /*fee0*/  MOV R12, RZ ;  /* 0x000000ff000c7202 */ /* 0x000fe20000000f00 */
[----:B------:R-:W-:Y:S02]  /*fef0*/  IMAD.MOV.U32 R11, RZ, RZ, 0x1f ;  /* 0x0000001fff0b7424 */ /* 0x000fe400078e00ff */
[----:B------:R-:W-:-:S07]  /*ff00*/  IMAD.MOV.U32 R15, RZ, RZ, -0x1 ;  /* 0xffffffffff0f7424 */ /* 0x000fce00078e00ff */
[----:B-----5:R-:W-:Y:S05]  /*ff10*/  WARPSYNC.COLLECTIVE R15, `(.L_x_12022) ;  /* 0x000000000f087348 */ /* 0x020fea0003c00000 */
[----:B------:R0:W1:Y:S02]  /*ff20*/  SHFL.IDX P6, R14, R13, R12, R11 ;  /* 0x0000000c0d0e7389 */ /* 0x00006400000c000b */
[----:B01---5:R-:W-:Y:S01]  /*ff30*/  ENDCOLLECTIVE ;  /* 0x000000000000791b */ /* 0x023fe20003800000 */
.L_x_12022:
[----:B------:R-:W-:Y:S05]  /*ff40*/  BRA `(.L_x_12023) ;  /* 0xffffffd000047947 */ /* 0x000fea000383ffff */
.L_x_11983:
[----:B0-----:R-:W-:-:S04]  /*ff50*/  IMAD.U32 R3, RZ, RZ, UR46 ;  /* 0x0000002eff037e24 */ /* 0x001fc8000f8e00ff */
[----:B------:R0:W1:Y:S03]  /*ff60*/  SYNCS.PHASECHK.TRANS64.TRYWAIT P0, [R3+URZ+0x2d840], R10 ;  /* 0x02d8400a030075a7 */ /* 0x000066000800017f */
[----:B-1----:R-:W-:Y:S05]  /*ff70*/  @!P0 NANOSLEEP.SYNCS 0x989680 ;  /* 0x009896800000895d */ /* 0x002fea0003900000 */
[----:B------:R-:W1:Y:S02]  /*ff80*/  @!P0 SYNCS.PHASECHK.TRANS64 P0, [R3+URZ+0x2d840], R10 ;  /* 0x02d8400a030085a7 */ /* 0x000e64000800007f */
[----:B-1----:R-:W-:Y:S05]  /*ff90*/  @!P0 BRA `(.L_x_11983) ;  /* 0xfffffffc00ec8947 */ /* 0x002fea000383ffff */
[----:B------:R-:W-:Y:S05]  /*ffa0*/  BRA `(.L_x_12024) ;  /* 0xffffffd0008c7947 */ /* 0x000fea000383ffff */
.L_x_11984:
        /* <DEDUP_REMOVED lines=8> */
.L_x_12026:
[----:B------:R-:W-:Y:S05]  /*10030*/  BSYNC B0 ;  /* 0x0000000000007941 */ /* 0x000fea0003800000 */
.L_x_12025:
[----:B------:R-:W-:Y:S01]  /*10040*/  IMAD.MOV.U32 R13, RZ, RZ, R0 ;  /* 0x000000ffff0d7224 */ /* 0x000fe200078e0000 */
[----:B------:R-:W-:Y:S01]  /*10050*/  MOV R15, 0xffffffff ;  /* 0xffffffff000f7802 */ /* 0x000fe20000000f00 */
[----:B------:R-:W-:Y:S01]  /*10060*/  IMAD.MOV.U32 R12, RZ, RZ, RZ ;  /* 0x000000ffff0c7224 */ /* 0x000fe200078e00ff */
[----:B------:R-:W-:Y:S01]  /*10070*/  MOV R6, R14 ;  /* 0x0000000e00067202 */ /* 0x000fe20000000f00 */
[----:B------:R-:W-:Y:S01]  /*10080*/  IMAD.MOV.U32 R11, RZ, RZ, 0x1c1f ;  /* 0x00001c1fff0b7424 */ /* 0x000fe200078e00ff */
[----:B------:R-:W0:Y:S03]  /*10090*/  S2R R21, SR_TID.X ;  /* 0x0000000000157919 */ /* 0x000e260000002100 */
[----:B------:R-:W-:-:S07]  /*100a0*/  IMAD.MOV.U32 R7, RZ, RZ, R6 ;  /* 0x000000ffff077224 */ /* 0x000fce00078e0006 */
[----:B0-----:R-:W-:Y:S05]  /*100b0*/  WARPSYNC.COLLECTIVE R15, `(.L_x_12027) ;  /* 0x000000000f087348 */ /* 0x001fea0003c00000 */
[----:B------:R1:W2:Y:S02]  /*100c0*/  SHFL.IDX P6, R14, R13, R12, R11 ;  /* 0x0000000c0d0e7389 */ /* 0x0002a400000c000b */
[----:B012---:R-:W-:Y:S01]  /*100d0*/  ENDCOLLECTIVE ;  /* 0x000000000000791b */ /* 0x007fe20003800000 */
.L_x_12027:
[----:B------:R-:W-:Y:S01]  /*100e0*/  MOV R13, R9 ;  /* 0x00000009000d7202 */ /* 0x000fe20000000f00 */
[----:B------:R-:W-:Y:S02]  /*100f0*/  IMAD.MOV.U32 R12, RZ, RZ, 0x1 ;  /* 0x00000001ff0c7424 */ /* 0x000fe400078e00ff */
[----:B------:R-:W-:-:S07]  /*10100*/  IMAD.MOV.U32 R6, RZ, RZ, R14 ;  /* 0x000000ffff067224 */ /* 0x000fce00078e000e */
[----:B------:R-:W-:Y:S05]  /*10110*/  WARPSYNC.COLLECTIVE R15, `(.L_x_12028) ;  /* 0x000000000f087348 */ /* 0x000fea0003c00000 */
[----:B------:R0:W1:Y:S02]  /*10120*/  SHFL.IDX P6, R14, R13, R12, R11 ;  /* 0x0000000c0d0e7389 */ /* 0x00006400000c000b */
[----:B01----:R-:W-:Y:S01]  /*10130*/  ENDCOLLECTIVE ;  /* 0x000000000000791b */ /* 0x003fe20003800000 */
.L_x_12028:
[----:B------:R-:W-:Y:S01]  /*10140*/  IMAD.SHL.U32 R27, R21, 0x8, RZ ;  /* 0x00000008151b7824 */ /* 0x000fe200078e00ff */
[----:B------:R-:W-:-:S04]  /*10150*/  @P0 LEA R21, R28, UR46, 0x1 ;  /* 0x0000002e1c150c11 */ /* 0x000fc8000f8e08ff */
[----:B------:R-:W-:-:S05]  /*10160*/  LOP3.LUT R27, R27, 0x18, RZ, 0xc0, !PT ;  /* 0x000000181b1b7812 */ /* 0x000fca00078ec0ff */
[----:B------:R-:W-:-:S04]  /*10170*/  @P0 IMAD.WIDE.U32 R6, R27, 0x2, R6 ;  /* 0x000000021b060825 */ /* 0x000fc800078e0006 */
[----:B------:R-:W-:Y:S01]  /*10180*/  IMAD.MOV.U32 R13, RZ, RZ, R0 ;  /* 0x000000ffff0d7224 */ /* 0x000fe200078e0000 */
[----:B------:R-:W-:Y:S01]  /*10190*/  @!PT LDS RZ, [RZ] ;  /* 0x00000000fffff984 */ /* 0x000fe20000000800 */
[----:B------:R-:W-:Y:S01]  /*101a0*/  @!PT LDS RZ, [RZ] ;  /* 0x00000000fffff984 */ /* 0x000fe20000000800 */
[----:B------:R-:W-:Y:S01]  /*101b0*/  @!PT LDS RZ, [RZ] ;  /* 0x00000000fffff984 */ /* 0x000fe20000000800 */
        /* <DEDUP_REMOVED lines=8> */
.L_x_12029:
[----:B------:R-:W-:Y:S01]  /*10240*/  @P0 LEA R25, R28, UR46, 0x1 ;  /* 0x0000002e1c190c11 */ /* 0x000fe2000f8e08ff */
[----:B------:R-:W-:Y:S02]  /*10250*/  IMAD.MOV.U32 R13, RZ, RZ, R9 ;  /* 0x000000ffff0d7224 */ /* 0x000fe400078e0009 */
[----:B------:R-:W-:Y:S01]  /*10260*/  IMAD.MOV.U32 R12, RZ, RZ, 0x2 ;  /* 0x00000002ff0c7424 */ /* 0x000fe200078e00ff */
[----:B------:R-:W-:-:S07]  /*10270*/  MOV R5, R14 ;  /* 0x0000000e00057202 */ /* 0x000fce0000000f00 */
[----:B------:R-:W-:Y:S05]  /*10280*/  WARPSYNC.COLLECTIVE R15, `(.L_x_12030) ;  /* 0x000000000f087348 */ /* 0x000fea0003c00000 */
[----:B------:R0:W1:Y:S02]  /*10290*/  SHFL.IDX P6, R14, R13, R12, R11 ;  /* 0x0000000c0d0e7389 */ /* 0x00006400000c000b */
[----:B01----:R-:W-:Y:S01]  /*102a0*/  ENDCOLLECTIVE ;  /* 0x000000000000791b */ /* 0x003fe20003800000 */
.L_x_12030:
[----:B------:R-:W-:-:S04]  /*102b0*/  LOP3.LUT R5, R5, R4, RZ, 0x3c, !PT ;  /* 0x0000000405057212 */ /* 0x000fc800078e3cff */
[----:B------:R-:W-:-:S04]  /*102c0*/  LOP3.LUT R4, R5, R4, RZ, 0x3c, !PT ;  /* 0x0000000405047212 */ /* 0x000fc800078e3cff */
[----:B------:R-:W-:Y:S02]  /*102d0*/  LOP3.LUT R5, R5, R4, RZ, 0x3c, !PT ;  /* 0x0000000405057212 */ /* 0x000fe400078e3cff */
[----:B------:R-:W-:Y:S01]  /*102e0*/  MOV R13, R0 ;  /* 0x00000000000d7202 */ /* 0x000fe20000000f00 */
        /* <DEDUP_REMOVED lines=10> */
.L_x_12031:
        /* <DEDUP_REMOVED lines=11> */
.L_x_12032:
        /* <DEDUP_REMOVED lines=16> */
.L_x_12033:
[----:B------:R-:W-:Y:S05]  /*10540*/  BRA `(.L_x_12034) ;  /* 0xffffffd000547947 */ /* 0x000fea000383ffff */
.L_x_11987:
[----:B------:R-:W-:Y:S01]  /*10550*/  IMAD.MOV.U32 R13, RZ, RZ, R9 ;  /* 0x000000ffff0d7224 */ /* 0x000fe200078e0009 */
[----:B------:R-:W-:Y:S01]  /*10560*/  MOV R11, 0x1c1f ;  /* 0x00001c1f000b7802 */ /* 0x000fe20000000f00 */
[----:B------:R-:W-:Y:S01]  /*10570*/  IMAD.MOV.U32 R12, RZ, RZ, RZ ;  /* 0x000000ffff0c7224 */ /* 0x000fe200078e00ff */
[----:B------:R-:W-:Y:S01]  /*10580*/  MOV R0, UR48 ;  /* 0x0000003000007c02 */ /* 0x000fe20008000f00 */
[----:B------:R-:W-:Y:S02]  /*10590*/  IMAD.MOV.U32 R15, RZ, RZ, -0x1 ;  /* 0xffffffffff0f7424 */ /* 0x000fe400078e00ff */
[----:B------:R-:W-:Y:S02]  /*105a0*/  IMAD.MOV.U32 R24, RZ, RZ, 0x1 ;  /* 0x00000001ff187424 */ /* 0x000fe400078e00ff */
[----:B------:R-:W-:-:S07]  /*105b0*/  IMAD R0, R0, 0xc0, R21 ;  /* 0x000000c000007824 */ /* 0x000fce00078e0215 */
[----:B------:R-:W-:Y:S05]  /*105c0*/  WARPSYNC.COLLECTIVE R15, `(.L_x_12035) ;  /* 0x000000000f087348 */ /* 0x000fea0003c00000 */
[----:B------:R0:W1:Y:S02]  /*105d0*/  SHFL.IDX P6, R14, R13, R12, R11 ;  /* 0x0000000c0d0e7389 */ /* 0x00006400000c000b */
[----:B01----:R-:W-:Y:S01]  /*105e0*/  ENDCOLLECTIVE ;  /* 0x000000000000791b */ /* 0x003fe20003800000 */
.L_x_12035:
[----:B------:R-:W-:Y:S02]  /*105f0*/  VIADD R5, R0, 0x20 ;  /* 0x0000002000057836 */ /* 0x000fe40000000000 */
[----:B------:R-:W-:Y:S02]  /*10600*/  IMAD.MOV.U32 R13, RZ, RZ, R7 ;  /* 0x000000ffff0d7224 */ /* 0x000fe400078e0007 */
[----:B------:R-:W-:-:S07]  /*10610*/  IMAD.MOV.U32 R2, RZ, RZ, R14 ;  /* 0x000000ffff027224 */ /* 0x000fce00078e000e */
[----:B------:R-:W-:Y:S05]  /*10620*/  WARPSYNC.COLLECTIVE R15, `(.L_x_12036) ;  /* 0x000000000f087348 */ /* 0x000fea0003c00000 */
[----:B------:R0:W1:Y:S02]  /*10630*/  SHFL.IDX P6, R14, R13, R12, R11 ;  /* 0x0000000c0d0e7389 */ /* 0x00006400000c000b */
[----:B01----:R-:W-:Y:S01]  /*10640*/  ENDCOLLECTIVE ;  /* 0x000000000000791b */ /* 0x003fe20003800000 */
.L_x_12036:
[----:B------:R-:W-:Y:S01]  /*10650*/  ULDC UR4, c[0x0][0x288] ;  /* 0x0000a20000047ab9 */ /* 0x000fe20000000800 */
[----:B------:R-:W-:Y:S02]  /*10660*/  IMAD.MOV.U32 R3, RZ, RZ, R2 ;  /* 0x000000ffff037224 */ /* 0x000fe400078e0002 */
        /* <DEDUP_REMOVED lines=9> */
.L_x_12037:
        /* <DEDUP_REMOVED lines=13> */
.L_x_12038:
[----:B------:R-:W-:Y:S01]  /*107d0*/  VIADD R3, R0, 0x40 ;  /* 0x0000004000037836 */ /* 0x000fe20000000000 */
[----:B------:R-:W-:Y:S02]  /*107e0*/  MOV R5, R4 ;  /* 0x0000000400057202 */ /* 0x000fe40000000f00 */
[----:B------:R-:W-:Y:S01]  /*107f0*/  @!P2 LEA R25, R28, UR46, 0x1 ;  /* 0x0000002e1c19ac11 */ /* 0x000fe2000f8e08ff */
[----:B------:R-:W-:Y:S01]  /*10800*/  IMAD.MOV.U32 R13, RZ, RZ, R9 ;  /* 0x000000ffff0d7224 */ /* 0x000fe200078e0009 */
[----:B------:R-:W-:Y:S01]  /*10810*/  MOV R12, 0x2 ;  /* 0x00000002000c7802 */ /* 0x000fe20000000f00 */
[----:B------:R-:W-:-:S07]  /*10820*/  IMAD.MOV.U32 R4, RZ, RZ, R14 ;  /* 0x000000ffff047224 */ /* 0x000fce00078e000e */
[----:B------:R-:W-:Y:S05]  /*10830*/  WARPSYNC.COLLECTIVE R15, `(.L_x_12039) ;  /* 0x000000000f087348 */ /* 0x000fea0003c00000 */
[----:B------:R0:W1:Y:S02]  /*10840*/  SHFL.IDX P6, R14, R13, R12, R11 ;  /* 0x0000000c0d0e7389 */ /* 0x00006400000c000b */
[----:B01----:R-:W-:Y:S01]  /*10850*/  ENDCOLLECTIVE ;  /* 0x000000000000791b */ /* 0x003fe20003800000 */
.L_x_12039:
        /* <DEDUP_REMOVED lines=13> */
.L_x_12040:
[----:B------:R-:W-:Y:S01]  /*10930*/  IMAD.MOV.U32 R3, RZ, RZ, R2 ;  /* 0x000000ffff037224 */ /* 0x000fe200078e0002 */
[----:B------:R-:W-:Y:S01]  /*10940*/  @!P2 LEA R21, R28, UR46, 0x1 ;  /* 0x0000002e1c15ac11 */ /* 0x000fe2000f8e08ff */
[----:B------:R-:W-:Y:S02]  /*10950*/  IMAD.MOV.U32 R13, RZ, RZ, R9 ;  /* 0x000000ffff0d7224 */ /* 0x000fe400078e0009 */
[----:B------:R-:W-:Y:S01]  /*10960*/  IMAD.MOV.U32 R12, RZ, RZ, 0x3 ;  /* 0x00000003ff0c7424 */ /* 0x000fe200078e00ff */
[----:B------:R-:W-:-:S07]  /*10970*/  MOV R2, R14 ;  /* 0x0000000e00027202 */ /* 0x000fce0000000f00 */
[----:B------:R-:W-:Y:S05]  /*10980*/  WARPSYNC.COLLECTIVE R15, `(.L_x_12041) ;  /* 0x000000000f087348 */ /* 0x000fea0003c00000 */
[----:B------:R0:W1:Y:S02]  /*10990*/  SHFL.IDX P6, R14, R13, R12, R11 ;  /* 0x0000000c0d0e7389 */ /* 0x00006400000c000b */
[----:B01----:R-:W-:Y:S01]  /*109a0*/  ENDCOLLECTIVE ;  /* 0x000000000000791b */ /* 0x003fe20003800000 */
.L_x_12041:
        /* <DEDUP_REMOVED lines=12> */
.L_x_12042:
[----:B------:R-:W-:-:S05]  /*10a70*/  VIADD R3, R0, 0x60 ;  /* 0x0000006000037836 */ /* 0x000fca0000000000 */
[----:B------:R-:W-:Y:S01]  /*10a80*/  ISETP.GE.AND P2, PT, R3, R6, PT ;  /* 0x000000060300720c */ /* 0x000fe20003f46270 */
[----:B------:R-:W-:Y:S01]  /*10a90*/  VIADD R3, R0, 0x80 ;  /* 0x0000008000037836 */ /* 0x000fe20000000000 */
[----:B------:R-:W-:Y:S01]  /*10aa0*/  MOV R13, R8 ;  /* 0x00000008000d7202 */ /* 0x000fe20000000f00 */
[----:B------:R-:W-:-:S10]  /*10ab0*/  IMAD.MOV.U32 R12, RZ, RZ, RZ ;  /* 0x000000ffff0c7224 */ /* 0x000fd400078e00ff */
[----:B------:R-:W-:Y:S01]  /*10ac0*/  @!P2 LEA R25, R28, UR46, 0x1 ;  /* 0x0000002e1c19ac11 */ /* 0x000fe2000f8e08ff */
[----:B------:R-:W-:-:S07]  /*10ad0*/  IMAD.MOV.U32 R4, RZ, RZ, R14 ;  /* 0x000000ffff047224 */ /* 0x000fce00078e000e */
[----:B------:R-:W-:Y:S05]  /*10ae0*/  WARPSYNC.COLLECTIVE R15, `(.L_x_12043) ;  /* 0x000000000f087348 */ /* 0x000fea0003c00000 */
[----:B------:R0:W1:Y:S02]  /*10af0*/  SHFL.IDX P6, R14, R13, R12, R11 ;  /* 0x0000000c0d0e7389 */ /* 0x00006400000c000b */
[----:B01----:R-:W-:Y:S01]  /*10b00*/  ENDCOLLECTIVE ;  /* 0x000000000000791b */ /* 0x003fe20003800000 */
.L_x_12043:
        /* <DEDUP_REMOVED lines=13> */
.L_x_12044:
[----:B------:R-:W-:Y:S01]  /*10be0*/  @!P2 LEA R7, R28, UR46, 0x1 ;  /* 0x0000002e1c07ac11 */ /* 0x000fe2000f8e08ff */
[----:B------:R-:W-:Y:S02]  /*10bf0*/  IMAD.MOV.U32 R13, RZ, RZ, R8 ;  /* 0x000000ffff0d7224 */ /* 0x000fe400078e0008 */
[----:B------:R-:W-:Y:S01]  /*10c00*/  IMAD.MOV.U32 R12, RZ, RZ, 0x1 ;  /* 0x00000001ff0c7424 */ /* 0x000fe200078e00ff */
[----:B------:R-:W-:-:S07]  /*10c10*/  MOV R2, R14 ;  /* 0x0000000e00027202 */ /* 0x000fce0000000f00 */
[----:B------:R-:W-:Y:S05]  /*10c20*/  WARPSYNC.COLLECTIVE R15, `(.L_x_12045) ;  /* 0x000000000f087348 */ /* 0x000fea0003c00000 */
[----:B------:R0:W1:Y:S02]  /*10c30*/  SHFL.IDX P6, R14, R13, R12, R11 ;  /* 0x0000000c0d0e7389 */ /* 0x00006400000c000b */
[----:B01----:R-:W-:Y:S01]  /*10c40*/  ENDCOLLECTIVE ;  /* 0x000000000000791b */ /* 0x003fe20003800000 */
.L_x_12045:
        /* <DEDUP_REMOVED lines=12> */
.L_x_12046:
[----:B------:R-:W-:Y:S05]  /*10d10*/  BRA `(.L_x_12047) ;  /* 0xffffffd400447947 */ /* 0x000fea000383ffff */
.L_x_11990:
[----:B0-----:R-:W-:-:S04]  /*10d20*/  IMAD.U32 R3, RZ, RZ, UR46 ;  /* 0x0000002eff037e24 */ /* 0x001fc8000f8e00ff */
[----:B------:R0:W1:Y:S03]  /*10d30*/  SYNCS.PHASECHK.TRANS64.TRYWAIT P1, [R3+URZ+0x2d820], R0 ;  /* 0x02d82000030075a7 */ /* 0x000066000802017f */
[----:B-1----:R-:W-:Y:S05]  /*10d40*/  @!P1 NANOSLEEP.SYNCS 0x989680 ;  /* 0x009896800000995d */ /* 0x002fea0003900000 */
[----:B------:R-:W1:Y:S02]  /*10d50*/  @!P1 SYNCS.PHASECHK.TRANS64 P1, [R3+URZ+0x2d820], R0 ;  /* 0x02d82000030095a7 */ /* 0x000e64000802007f */
[----:B-1----:R-:W-:Y:S05]  /*10d60*/  @!P1 BRA `(.L_x_11990) ;  /* 0xfffffffc00ec9947 */ /* 0x002fea000383ffff */
[----:B------:R-:W-:Y:S05]  /*10d70*/  BRA `(.L_x_12048) ;  /* 0xffffffd400947947 */ /* 0x000fea000383ffff */
.L_x_11994:
[----:B0-----:R0:W1:Y:S02]  /*10d80*/  SYNCS.PHASECHK.TRANS64.TRYWAIT P0, [R7+URZ+0x2d840], R2 ;  /* 0x02d84002070075a7 */ /* 0x001064000800017f */
[----:B-1----:R-:W-:Y:S05]  /*10d90*/  @!P0 NANOSLEEP.SYNCS 0x989680 ;  /* 0x009896800000895d */ /* 0x002fea0003900000 */
[----:B------:R-:W1:Y:S02]  /*10da0*/  @!P0 SYNCS.PHASECHK.TRANS64 P0, [R7+URZ+0x2d840], R2 ;  /* 0x02d84002070085a7 */ /* 0x000e64000800007f */
[----:B-1----:R-:W-:Y:S05]  /*10db0*/  @!P0 BRA `(.L_x_11994) ;  /* 0xfffffffc00f08947 */ /* 0x002fea000383ffff */
[----:B------:R-:W-:Y:S05]  /*10dc0*/  BRA `(.L_x_12049) ;  /* 0xffffffd800887947 */ /* 0x000fea000383ffff */
.L_x_11995:
        /* <DEDUP_REMOVED lines=8> */
.L_x_12051:
[----:B------:R-:W-:Y:S05]  /*10e50*/  BSYNC B1 ;  /* 0x0000000000017941 */ /* 0x000fea0003800000 */
.L_x_12050:
[----:B------:R-:W0:Y:S01]  /*10e60*/  S2R R27, SR_TID.X ;  /* 0x00000000001b7919 */ /* 0x000e220000002100 */
[----:B------:R-:W-:Y:S01]  /*10e70*/  MOV R13, R8 ;  /* 0x00000008000d7202 */ /* 0x000fe20000000f00 */
[----:B------:R-:W-:Y:S01]  /*10e80*/  IMAD.MOV.U32 R12, RZ, RZ, RZ ;  /* 0x000000ffff0c7224 */ /* 0x000fe200078e00ff */
[----:B------:R-:W-:Y:S01]  /*10e90*/  MOV R15, 0xffffffff ;  /* 0xffffffff000f7802 */ /* 0x000fe20000000f00 */
[----:B------:R-:W-:Y:S01]  /*10ea0*/  IMAD.MOV.U32 R11, RZ, RZ, 0x1c1f ;  /* 0x00001c1fff0b7424 */ /* 0x000fe200078e00ff */
[----:B------:R-:W-:Y:S01]  /*10eb0*/  LOP3.LUT R16, R16, 0xffffffdf, RZ, 0xc0, !PT ;  /* 0xffffffdf10107812 */ /* 0x000fe200078ec0ff */
[----:B------:R-:W-:Y:S01]  /*10ec0*/  IMAD.MOV.U32 R3, RZ, RZ, R14 ;  /* 0x000000ffff037224 */ /* 0x000fe200078e000e */
[----:B------:R-:W-:-:S07]  /*10ed0*/  LEA R9, R9, UR46, 0x1 ;  /* 0x0000002e09097c11 */ /* 0x000fce000f8e08ff */
[----:B0-----:R-:W-:Y:S05]  /*10ee0*/  WARPSYNC.COLLECTIVE R15, `(.L_x_12052) ;  /* 0x000000000f087348 */ /* 0x001fea0003c00000 */
[----:B------:R1:W2:Y:S02]  /*10ef0*/  SHFL.IDX P6, R14, R13, R12, R11 ;  /* 0x0000000c0d0e7389 */ /* 0x0002a400000c000b */
[----:B012---:R-:W-:Y:S01]  /*10f00*/  ENDCOLLECTIVE ;  /* 0x000000000000791b */ /* 0x007fe20003800000 */
.L_x_12052:
[----:B------:R-:W-:-:S04]  /*10f10*/  @P1 LOP3.LUT R16, R16, 0x20, RZ, 0xfc, !PT ;  /* 0x0000002010101812 */ /* 0x000fc800078efcff */
[----:B------:R-:W-:Y:S02]  /*10f20*/  LOP3.LUT P1, RZ, R16, 0x4, RZ, 0xc0, !PT ;  /* 0x0000000410ff7812 */ /* 0x000fe4000782c0ff */
[----:B------:R-:W-:Y:S01]  /*10f30*/  MOV R13, R19 ;  /* 0x00000013000d7202 */ /* 0x000fe20000000f00 */
[----:B------:R-:W-:Y:S02]  /*10f40*/  IMAD.MOV.U32 R12, RZ, RZ, 0x1 ;  /* 0x00000001ff0c7424 */ /* 0x000fe400078e00ff */
[----:B------:R-:W-:Y:S02]  /*10f50*/  IMAD.SHL.U32 R27, R27, 0x8, RZ ;  /* 0x000000081b1b7824 */ /* 0x000fe400078e00ff */
[----:B------:R-:W-:-:S07]  /*10f60*/  IMAD.MOV.U32 R2, RZ, RZ, R14 ;  /* 0x000000ffff027224 */ /* 0x000fce00078e000e */
[----:B------:R-:W-:Y:S05]  /*10f70*/  WARPSYNC.COLLECTIVE R15, `(.L_x_12053) ;  /* 0x000000000f087348 */ /* 0x000fea0003c00000 */
[----:B------:R0:W1:Y:S02]  /*10f80*/  SHFL.IDX P6, R14, R13, R12, R11 ;  /* 0x0000000c0d0e7389 */ /* 0x00006400000c000b */
[----:B01----:R-:W-:Y:S01]  /*10f90*/  ENDCOLLECTIVE ;  /* 0x000000000000791b */ /* 0x003fe20003800000 */
.L_x_12053:
[----:B------:R-:W-:-:S05]  /*10fa0*/  LOP3.LUT R27, R27, 0x18, RZ, 0xc0, !PT ;  /* 0x000000181b1b7812 */ /* 0x000fca00078ec0ff */
[----:B------:R-:W-:-:S05]  /*10fb0*/  IMAD.SHL.U32 R4, R27, 0x2, RZ ;  /* 0x000000021b047824 */ /* 0x000fca00078e00ff */
[----:B------:R-:W-:Y:S01]  /*10fc0*/  IADD3 R2, P0, R2, R4, RZ ;  /* 0x0000000402027210 */ /* 0x000fe20007f1e0ff */
[----:B------:R-:W-:-:S04]  /*10fd0*/  IMAD.MOV.U32 R13, RZ, RZ, R8 ;  /* 0x000000ffff0d7224 */ /* 0x000fc800078e0008 */
[----:B------:R-:W-:-:S05]  /*10fe0*/  IMAD.X R3, RZ, RZ, R3, P0 ;  /* 0x000000ffff037224 */ /* 0x000fca00000e0603 */
        /* <DEDUP_REMOVED lines=10> */
.L_x_12054:
[----:B------:R-:W-:Y:S02]  /*11090*/  IMAD.MOV.U32 R13, RZ, RZ, R19 ;  /* 0x000000ffff0d7224 */ /* 0x000fe400078e0013 */
[----:B------:R-:W-:Y:S01]  /*110a0*/  IMAD.MOV.U32 R12, RZ, RZ, 0x2 ;  /* 0x00000002ff0c7424 */ /* 0x000fe200078e00ff */
[----:B------:R-:W-:-:S07]  /*110b0*/  MOV R2, R14 ;  /* 0x0000000e00027202 */ /* 0x000fce0000000f00 */
[----:B------:R-:W-:Y:S05]  /*110c0*/  WARPSYNC.COLLECTIVE R15, `(.L_x_12055) ;  /* 0x000000000f087348 */ /* 0x000fea0003c00000 */
[----:B------:R0:W1:Y:S02]  /*110d0*/  SHFL.IDX P6, R14, R13, R12, R11 ;  /* 0x0000000c0d0e7389 */ /* 0x00006400000c000b */
[----:B01----:R-:W-:Y:S01]  /*110e0*/  ENDCOLLECTIVE ;  /* 0x000000000000791b */ /* 0x003fe20003800000 */
.L_x_12055:
        /* <DEDUP_REMOVED lines=13> */
.L_x_12056:
[----:B------:R-:W-:Y:S01]  /*111c0*/  MOV R13, R19 ;  /* 0x00000013000d7202 */ /* 0x000fe20000000f00 */
[----:B------:R-:W-:Y:S02]  /*111d0*/  IMAD.MOV.U32 R12, RZ, RZ, 0x3 ;  /* 0x00000003ff0c7424 */ /* 0x000fe400078e00ff */
[----:B------:R-:W-:-:S07]  /*111e0*/  IMAD.MOV.U32 R2, RZ, RZ, R14 ;  /* 0x000000ffff027224 */ /* 0x000fce00078e000e */
[----:B------:R-:W-:Y:S05]  /*111f0*/  WARPSYNC.COLLECTIVE R15, `(.L_x_12057) ;  /* 0x000000000f087348 */ /* 0x000fea0003c00000 */
[----:B------:R0:W1:Y:S02]  /*11200*/  SHFL.IDX P6, R14, R13, R12, R11 ;  /* 0x0000000c0d0e7389 */ /* 0x00006400000c000b */
[----:B01----:R-:W-:Y:S01]  /*11210*/  ENDCOLLECTIVE ;  /* 0x000000000000791b */ /* 0x003fe20003800000 */
.L_x_12057:
        /* <DEDUP_REMOVED lines=14> */
.L_x_12058:
[----:B------:R-:W-:Y:S01]  /*11300*/  MOV R2, R14 ;  /* 0x0000000e00027202 */ /* 0x000fe20000000f00 */
[----:B------:R-:W-:Y:S06]  /*11310*/  BRA `(.L_x_12059) ;  /* 0xffffffd800207947 */ /* 0x000fec000383ffff */
.L_x_12000:
[----:B-1----:R1:W2:Y:S02]  /*11320*/  SYNCS.PHASECHK.TRANS64.TRYWAIT P0, [R7+URZ+0x2d860], R2 ;  /* 0x02d86002070075a7 */ /* 0x0022a4000800017f */
[----:B--2---:R-:W-:Y:S05]  /*11330*/  @!P0 NANOSLEEP.SYNCS 0x989680 ;  /* 0x009896800000895d */ /* 0x004fea0003900000 */
[----:B------:R-:W2:Y:S02]  /*11340*/  @!P0 SYNCS.PHASECHK.TRANS64 P0, [R7+URZ+0x2d860], R2 ;  /* 0x02d86002070085a7 */ /* 0x000ea4000800007f */
[----:B--2---:R-:W-:Y:S05]  /*11350*/  @!P0 BRA `(.L_x_12000) ;  /* 0xfffffffc00f08947 */ /* 0x004fea000383ffff */
[----:B------:R-:W-:Y:S05]  /*11360*/  BRA `(.L_x_12060) ;  /* 0xffffffd800807947 */ /* 0x000fea000383ffff */
.L_x_12001:
        /* <DEDUP_REMOVED lines=8> */
.L_x_12062:
[----:B------:R-:W-:Y:S05]  /*113f0*/  BSYNC B1 ;  /* 0x0000000000017941 */ /* 0x000fea0003800000 */
.L_x_12061:
        /* <DEDUP_REMOVED lines=9> */
.L_x_12063:
[----:B------:R-:W-:Y:S01]  /*11490*/  IMAD.MOV.U32 R13, RZ, RZ, R18 ;  /* 0x000000ffff0d7224 */ /* 0x000fe200078e0012 */
[----:B------:R-:W-:Y:S02]  /*114a0*/  MOV R12, 0x1 ;  /* 0x00000001000c7802 */ /* 0x000fe40000000f00 */
[----:B------:R-:W-:-:S13]  /*114b0*/  IADD3 R2, P0, R14, R4, RZ ;  /* 0x000000040e027210 */ /* 0x000fda0007f1e0ff */
[----:B------:R-:W-:Y:S05]  /*114c0*/  WARPSYNC.COLLECTIVE R15, `(.L_x_12064) ;  /* 0x000000000f087348 */ /* 0x000fea0003c00000 */
[----:B------:R0:W1:Y:S02]  /*114d0*/  SHFL.IDX P6, R14, R13, R12, R11 ;  /* 0x0000000c0d0e7389 */ /* 0x00006400000c000b */
[----:B01----:R-:W-:Y:S01]  /*114e0*/  ENDCOLLECTIVE ;  /* 0x000000000000791b */ /* 0x003fe20003800000 */
.L_x_12064:
        /* <DEDUP_REMOVED lines=15> */
.L_x_12065:
[----:B------:R-:W-:Y:S01]  /*115e0*/  MOV R13, R18 ;  /* 0x00000012000d7202 */ /* 0x000fe20000000f00 */
[----:B------:R-:W-:Y:S01]  /*115f0*/  IMAD.MOV.U32 R12, RZ, RZ, 0x2 ;  /* 0x00000002ff0c7424 */ /* 0x000fe200078e00ff */
[----:B------:R-:W-:-:S13]  /*11600*/  IADD3 R2, P0, R14, R4, RZ ;  /* 0x000000040e027210 */ /* 0x000fda0007f1e0ff */
[----:B------:R-:W-:Y:S05]  /*11610*/  WARPSYNC.COLLECTIVE R15, `(.L_x_12066) ;  /* 0x000000000f087348 */ /* 0x000fea0003c00000 */
[----:B------:R0:W1:Y:S02]  /*11620*/  SHFL.IDX P6, R14, R13, R12, R11 ;  /* 0x0000000c0d0e7389 */ /* 0x00006400000c000b */
[----:B01----:R-:W-:Y:S01]  /*11630*/  ENDCOLLECTIVE ;  /* 0x000000000000791b */ /* 0x003fe20003800000 */
.L_x_12066:
        /* <DEDUP_REMOVED lines=15> */
.L_x_12067:
[----:B------:R-:W-:Y:S02]  /*11730*/  IMAD.MOV.U32 R13, RZ, RZ, R18 ;  /* 0x000000ffff0d7224 */ /* 0x000fe400078e0012 */
[----:B------:R-:W-:Y:S01]  /*11740*/  IMAD.MOV.U32 R12, RZ, RZ, 0x3 ;  /* 0x00000003ff0c7424 */ /* 0x000fe200078e00ff */
[----:B------:R-:W-:-:S13]  /*11750*/  IADD3 R2, P0, R14, R4, RZ ;  /* 0x000000040e027210 */ /* 0x000fda0007f1e0ff */
[----:B------:R-:W-:Y:S05]  /*11760*/  WARPSYNC.COLLECTIVE R15, `(.L_x_12068) ;  /* 0x000000000f087348 */ /* 0x000fea0003c00000 */
[----:B------:R0:W1:Y:S02]  /*11770*/  SHFL.IDX P6, R14, R13, R12, R11 ;  /* 0x0000000c0d0e7389 */ /* 0x00006400000c000b */
[----:B01----:R-:W-:Y:S01]  /*11780*/  ENDCOLLECTIVE ;  /* 0x000000000000791b */ /* 0x003fe20003800000 */
.L_x_12068:
        /* <DEDUP_REMOVED lines=12> */
.L_x_12069:
[----:B------:R-:W-:Y:S01]  /*11850*/  @!PT LDS RZ, [RZ] ;  /* 0x00000000fffff984 */ /* 0x000fe20000000800 */
[----:B------:R-:W-:Y:S01]  /*11860*/  @!PT LDS RZ, [RZ] ;  /* 0x00000000fffff984 */ /* 0x000fe20000000800 */
[----:B------:R-:W-:Y:S01]  /*11870*/  @!PT LDS RZ, [RZ] ;  /* 0x00000000fffff984 */ /* 0x000fe20000000800 */
[----:B------:R0:W-:Y:S01]  /*11880*/  LDGSTS.E.BYPASS.LTC128B.128 [R8+0x3400], desc[UR36][R2.64+0x40], !P0 ;  /* 0x0340004002087fae */ /* 0x0001e2000c101d64 */
[----:B------:R-:W-:-:S13]  /*11890*/  ISETP.LT.OR P0, PT, R0, 0x41, P1 ;  /* 0x000000410000780c */ /* 0x000fda0000f01670 */
[----:B------:R0:W-:Y:S01]  /*118a0*/  LDGSTS.E.BYPASS.LTC128B.128 [R8+0x5400], desc[UR36][R2.64+0x80], !P0 ;  /* 0x0540008002087fae */ /* 0x0001e2000c101d64 */
[----:B------:R-:W-:Y:S05]  /*118b0*/  BRA `(.L_x_12070) ;  /* 0xffffffd400c07947 */ /* 0x000fea000383ffff */
.L_x_12007:
[----:B0-----:R0:W1:Y:S02]  /*118c0*/  SYNCS.PHASECHK.TRANS64.TRYWAIT P0, [R0+URZ+0x2d860], R3 ;  /* 0x02d86003000075a7 */ /* 0x001064000800017f */
[----:B-1----:R-:W-:Y:S05]  /*118d0*/  @!P0 NANOSLEEP.SYNCS 0x989680 ;  /* 0x009896800000895d */ /* 0x002fea0003900000 */
[----:B------:R-:W1:Y:S02]  /*118e0*/  @!P0 SYNCS.PHASECHK.TRANS64 P0, [R0+URZ+0x2d860], R3 ;  /* 0x02d86003000085a7 */ /* 0x000e64000800007f */
[----:B-1----:R-:W-:Y:S05]  /*118f0*/  @!P0 BRA `(.L_x_12007) ;  /* 0xfffffffc00f08947 */ /* 0x002fea000383ffff */
[----:B------:R-:W-:Y:S05]  /*11900*/  BRA `(.L_x_12071) ;  /* 0xffffffd800bc7947 */ /* 0x000fea000383ffff */
.L_x_12008:
        /* <DEDUP_REMOVED lines=8> */
.L_x_12073:
[----:B------:R-:W-:Y:S05]  /*11990*/  BSYNC B0 ;  /* 0x0000000000007941 */ /* 0x000fea0003800000 */
.L_x_12072:
        /* <DEDUP_REMOVED lines=10> */
.L_x_12074:
[----:B------:R-:W-:Y:S02]  /*11a40*/  ULDC UR4, c[0x0][0x2f4] ;  /* 0x0000bd0000047ab9 */ /* 0x000fe40000000800 */
[----:B------:R-:W-:-:S04]  /*11a50*/  ISETP.GE.AND P2, PT, R9, UR4, PT ;  /* 0x0000000409007c0c */ /* 0x000fc8000bf46270 */
[----:B------:R-:W-:Y:S02]  /*11a60*/  ISETP.LT.OR P3, PT, R5, 0x1, P2 ;  /* 0x000000010500780c */ /* 0x000fe40001761670 */
[----:B------:R-:W-:Y:S01]  /*11a70*/  MOV R13, R18 ;  /* 0x00000012000d7202 */ /* 0x000fe20000000f00 */
[----:B------:R-:W-:Y:S01]  /*11a80*/  IMAD.MOV.U32 R12, RZ, RZ, 0x1 ;  /* 0x00000001ff0c7424 */ /* 0x000fe200078e00ff */
[----:B------:R-:W-:-:S04]  /*11a90*/  SHF.L.U32 R2, R2, 0x3, RZ ;  /* 0x0000000302027819 */ /* 0x000fc800000006ff */
        /* <DEDUP_REMOVED lines=9> */
.L_x_12075:
        /* <DEDUP_REMOVED lines=17> */
.L_x_12076:
        /* <DEDUP_REMOVED lines=8> */
.L_x_12077:
        /* <DEDUP_REMOVED lines=15> */
.L_x_12078:
[----:B------:R-:W-:Y:S01]  /*11db0*/  MOV R3, R7 ;  /* 0x0000000700037202 */ /* 0x000fe20000000f00 */
[----:B------:R-:W-:Y:S02]  /*11dc0*/  IMAD.MOV.U32 R13, RZ, RZ, R18 ;  /* 0x000000ffff0d7224 */ /* 0x000fe400078e0012 */
[----:B------:R-:W-:Y:S02]  /*11dd0*/  IMAD.MOV.U32 R12, RZ, RZ, 0x3 ;  /* 0x00000003ff0c7424 */ /* 0x000fe400078e00ff */
[----:B------:R-:W-:-:S07]  /*11de0*/  IMAD.MOV.U32 R8, RZ, RZ, R14 ;  /* 0x000000ffff087224 */ /* 0x000fce00078e000e */
[----:B------:R-:W-:Y:S05]  /*11df0*/  WARPSYNC.COLLECTIVE R15, `(.L_x_12079) ;  /* 0x000000000f087348 */ /* 0x000fea0003c00000 */
[----:B------:R0:W1:Y:S02]  /*11e00*/  SHFL.IDX P6, R14, R13, R12, R11 ;  /* 0x0000000c0d0e7389 */ /* 0x00006400000c000b */
[----:B01----:R-:W-:Y:S01]  /*11e10*/  ENDCOLLECTIVE ;  /* 0x000000000000791b */ /* 0x003fe20003800000 */
.L_x_12079:
        /* <DEDUP_REMOVED lines=13> */
.L_x_12080:
[----:B------:R-:W-:Y:S05]  /*11ef0*/  BRA `(.L_x_12081) ;  /* 0xffffffd800047947 */ /* 0x000fea000383ffff */
.L_x_12011:
[----:B0-----:R0:W1:Y:S02]  /*11f00*/  SYNCS.PHASECHK.TRANS64.TRYWAIT P0, [R7+URZ+0x2d820], R6 ;  /* 0x02d82006070075a7 */ /* 0x001064000800017f */
[----:B-1----:R-:W-:Y:S05]  /*11f10*/  @!P0 NANOSLEEP.SYNCS 0x989680 ;  /* 0x009896800000895d */ /* 0x002fea0003900000 */
[----:B------:R-:W1:Y:S02]  /*11f20*/  @!P0 SYNCS.PHASECHK.TRANS64 P0, [R7+URZ+0x2d820], R6 ;  /* 0x02d82006070085a7 */ /* 0x000e64000800007f */
[----:B-1----:R-:W-:Y:S05]  /*11f30*/  @!P0 BRA `(.L_x_12011) ;  /* 0xfffffffc00f08947 */ /* 0x002fea000383ffff */
[----:B------:R-:W-:Y:S05]  /*11f40*/  BRA `(.L_x_12082) ;  /* 0xffffffd800807947 */ /* 0x000fea000383ffff */
.L_x_12012:
        /* <DEDUP_REMOVED lines=8> */
[----:B0----5:R-:W-:Y:S05]  /*11fd0*/  WARPSYNC.COLLECTIVE R15, `(.L_x_12084) ;  /* 0x000000000f087348 */ /* 0x021fea0003c00000 */
[----:B------:R1:W2:Y:S02]  /*11fe0*/  SHFL.IDX P6, R14, R13, R12, R11 ;  /* 0x0000000c0d0e7389 */ /* 0x0002a400000c000b */
[----:B012--5:R-:W-:Y:S01]  /*11ff0*/  ENDCOLLECTIVE ;  /* 0x000000000000791b */ /* 0x027fe20003800000 */
.L_x_12084:
[----:B------:R-:W-:Y:S05]  /*12000*/  BSYNC B0 ;  /* 0x0000000000007941 */ /* 0x000fea0003800000 */
.L_x_12083:
[----:B------:R-:W-:Y:S05]  /*12010*/  BRA `(.L_x_12085) ;  /* 0xffffffd800647947 */ /* 0x000fea000383ffff */
.L_x_12013:
[----:B------:R-:W-:Y:S01]  /*12020*/  BSSY B0, `(.L_x_12086) ;  /* 0x0000006000007945 */ /* 0x000fe20003800000 */
[----:B------:R-:W-:-:S07]  /*12030*/  IMAD.MOV.U32 R15, RZ, RZ, -0x1 ;  /* 0xffffffffff0f7424 */ /* 0x000fce00078e00ff */
[----:B01---5:R-:W-:Y:S05]  /*12040*/  WARPSYNC.COLLECTIVE R15, `(.L_x_12087) ;  /* 0x000000000f0c7348 */ /* 0x023fea0003c00000 */
[----:B------:R-:W-:Y:S02]  /*12050*/  ELECT P6, UR62, PT ;  /* 0x00000000003e782f */ /* 0x000fe400038c0000 */
[----:B------:R-:W-:Y:S01]  /*12060*/  MOV R14, UR62 ;  /* 0x0000003e000e7c02 */ /* 0x000fe20008000f00 */
[----:B01---5:R-:W-:Y:S10]  /*12070*/  ENDCOLLECTIVE ;  /* 0x000000000000791b */ /* 0x023ff40003800000 */
.L_x_12087:
[----:B------:R-:W-:Y:S05]  /*12080*/  BSYNC B0 ;  /* 0x0000000000007941 */ /* 0x000fea0003800000 */
.L_x_12086:
[----:B------:R-:W-:Y:S05]  /*12090*/  BRA `(.L_x_12088) ;  /* 0xffffffd800587947 */ /* 0x000fea000383ffff */
.L_x_12015:
[----:B-1----:R1:W2:Y:S02]  /*120a0*/  SYNCS.PHASECHK.TRANS64.TRYWAIT P1, [R5+URZ+0x2d840], R4 ;  /* 0x02d84004050075a7 */ /* 0x0022a4000802017f */
[----:B--2---:R-:W-:Y:S05]  /*120b0*/  @!P1 NANOSLEEP.SYNCS 0x989680 ;  /* 0x009896800000995d */ /* 0x004fea0003900000 */
[----:B------:R-:W2:Y:S02]  /*120c0*/  @!P1 SYNCS.PHASECHK.TRANS64 P1, [R5+URZ+0x2d840], R4 ;  /* 0x02d84004050095a7 */ /* 0x000ea4000802007f */
[----:B--2---:R-:W-:Y:S05]  /*120d0*/  @!P1 BRA `(.L_x_12015) ;  /* 0xfffffffc00f09947 */ /* 0x004fea000383ffff */
[----:B------:R-:W-:Y:S05]  /*120e0*/  BRA `(.L_x_12089) ;  /* 0xffffffd800807947 */ /* 0x000fea000383ffff */
.L_x_12017:
[----:B--2---:R2:W3:Y:S02]  /*120f0*/  SYNCS.PHASECHK.TRANS64.TRYWAIT P1, [R3+URZ+0x2d840], R0 ;  /* 0x02d84000030075a7 */ /* 0x0044e4000802017f */
[----:B---3--:R-:W-:Y:S05]  /*12100*/  @!P1 NANOSLEEP.SYNCS 0x989680 ;  /* 0x009896800000995d */ /* 0x008fea0003900000 */
[----:B------:R-:W3:Y:S02]  /*12110*/  @!P1 SYNCS.PHASECHK.TRANS64 P1, [R3+URZ+0x2d840], R0 ;  /* 0x02d84000030095a7 */ /* 0x000ee4000802007f */
[----:B---3--:R-:W-:Y:S05]  /*12120*/  @!P1 BRA `(.L_x_12017) ;  /* 0xfffffffc00f09947 */ /* 0x008fea000383ffff */
[----:B------:R-:W-:Y:S05]  /*12130*/  BRA `(.L_x_12090) ;  /* 0xffffffd8008c7947 */ /* 0x000fea000383ffff */
.L_x_12019:
[----:B---3--:R3:W4:Y:S02]  /*12140*/  SYNCS.PHASECHK.TRANS64.TRYWAIT P1, [R5+URZ+0x2d860], R4 ;  /* 0x02d86004050075a7 */ /* 0x008724000802017f */
[----:B----4-:R-:W-:Y:S05]  /*12150*/  @!P1 NANOSLEEP.SYNCS 0x989680 ;  /* 0x009896800000995d */ /* 0x010fea0003900000 */
[----:B------:R-:W4:Y:S02]  /*12160*/  @!P1 SYNCS.PHASECHK.TRANS64 P1, [R5+URZ+0x2d860], R4 ;  /* 0x02d86004050095a7 */ /* 0x000f24000802007f */
[----:B----4-:R-:W-:Y:S05]  /*12170*/  @!P1 BRA `(.L_x_12019) ;  /* 0xfffffffc00f09947 */ /* 0x010fea000383ffff */
[----:B------:R-:W-:Y:S05]  /*12180*/  BRA `(.L_x_12091) ;  /* 0xffffffd800887947 */ /* 0x000fea000383ffff */
.L_x_12092:
        /* <DEDUP_REMOVED lines=15> */
.L_x_16003:


//--------------------- .text._ZN7cutlass13device_kernelIN5flash11enable_sm90INS1_16FlashAttnFwdSm90INS1_25CollectiveMainloopFwdSm90ILi2EN4cute5tupleIJNS5_1CILi1EEES8_S8_EEENS6_IJNS7_ILi192EEENS7_ILi128EEENS7_ILi96EEEEEELi96ENS_6half_tEfNS_4arch4Sm90ELb1ELb0ELb1ELb1ELb1ELb0ELb0ELb0ELb1ELb1ELb1ELb0EEENS1_21CollectiveEpilogueFwdINS6_IJSA_SC_SB_EEES9_SE_SG_Li384ELb1ELb1ELb1ELb0EEENS1_36VarlenDynamicPersistentTileSchedulerILi192ELi128ELi384ELi128ELb1ELb1ELb1ELb1ELb1ELb1EEEEEEEEEvNT_6ParamsE --------------------------
	.section	.text._ZN7cutlass13device_kernelIN5flash11enable_sm90INS1_16FlashAttnFwdSm90INS1_25CollectiveMainloopFwdSm90ILi2EN4cute5tupleIJNS5_1CILi1EEES8_S8_EEENS6_IJNS7_ILi192EEENS7_ILi128EEENS7_ILi96EEEEEELi96ENS_6half_tEfNS_4arch4Sm90ELb1ELb0ELb1ELb1ELb1ELb0ELb0ELb0ELb1ELb1ELb1ELb0EEENS1_21CollectiveEpilogueFwdINS6_IJSA_SC_SB_EEES9_SE_SG_Li384ELb1ELb1ELb1ELb0EEENS1_36VarlenDynamicPersistentTileSchedulerILi192ELi128ELi384ELi128ELb1ELb1ELb1ELb1ELb1ELb1EEEEEEEEEvNT_6ParamsE,"ax",@progbits
	.align	128
.text._ZN7cutlass13device_kernelIN5flash11enable_sm90INS1_16FlashAttnFwdSm90INS1_25CollectiveMainloopFwdSm90ILi2EN4cute5tupleIJNS5_1CILi1EEES8_S8_EEENS6_IJNS7_ILi192EEENS7_ILi128EEENS7_ILi96EEEEEELi96ENS_6half_tEfNS_4arch4Sm90ELb1ELb0ELb1ELb1ELb1ELb0ELb0ELb0ELb1ELb1ELb1ELb0EEENS1_21CollectiveEpilogueFwdINS6_IJSA_SC_SB_EEES9_SE_SG_Li384ELb1ELb1ELb1ELb0EEENS1_36VarlenDynamicPersistentTileSchedulerILi192ELi128ELi384ELi128ELb1ELb1ELb1ELb1ELb1ELb1EEEEEEEEEvNT_6ParamsE:
        .type           _ZN7cutlass13device_kernelIN5flash11enable_sm90INS1_16FlashAttnFwdSm90INS1_25CollectiveMainloopFwdSm90ILi2EN4cute5tupleIJNS5_1CILi1EEES8_S8_EEENS6_IJNS7_ILi192EEENS7_ILi128EEENS7_ILi96EEEEEELi96ENS_6half_tEfNS_4arch4Sm90ELb1ELb0ELb1ELb1ELb1ELb0ELb0ELb0ELb1ELb1ELb1ELb0EEENS1_21CollectiveEpilogueFwdINS6_IJSA_SC_SB_EEES9_SE_SG_Li384ELb1ELb1ELb1ELb0EEENS1_36VarlenDynamicPersistentTileSchedulerILi192ELi128ELi384ELi128ELb1ELb1ELb1ELb1ELb1ELb1EEEEEEEEEvNT_6ParamsE,@function
        .size           _ZN7cutlass13device_kernelIN5flash11enable_sm90INS1_16FlashAttnFwdSm90INS1_25CollectiveMainloopFwdSm90ILi2EN4cute5tupleIJNS5_1CILi1EEES8_S8_EEENS6_IJNS7_ILi192EEENS7_ILi128EEENS7_ILi96EEEEEELi96ENS_6half_tEfNS_4arch4Sm90ELb1ELb0ELb1ELb1ELb1ELb0ELb0ELb0ELb1ELb1ELb1ELb0EEENS1_21CollectiveEpilogueFwdINS6_IJSA_SC_SB_EEES9_SE_SG_Li384ELb1ELb1ELb1ELb0EEENS1_36VarlenDynamicPersistentTileSchedulerILi192ELi128ELi384ELi128ELb1ELb1ELb1ELb1ELb1ELb1EEEEEEEEEvNT_6ParamsE,(.L_x_16004 - _ZN7cutlass13device_kernelIN5flash11enable_sm90INS1_16FlashAttnFwdSm90INS1_25CollectiveMainloopFwdSm90ILi2EN4cute5tupleIJNS5_1CILi1EEES8_S8_EEENS6_IJNS7_ILi192EEENS7_ILi128EEENS7_ILi96EEEEEELi96ENS_6half_tEfNS_4arch4Sm90ELb1ELb0ELb1ELb1ELb1ELb0ELb0ELb0ELb1ELb1ELb1ELb0EEENS1_21CollectiveEpilogueFwdINS6_IJSA_SC_SB_EEES9_SE_SG_Li384ELb1ELb1ELb1ELb0EEENS1_36VarlenDynamicPersistentTileSchedulerILi192ELi128ELi384ELi128ELb1ELb1ELb1ELb1ELb1ELb1EEEEEEEEEvNT_6ParamsE)
        .other          _ZN7cutlass13device_kernelIN5flash11enable_sm90INS1_16FlashAttnFwdSm90INS1_25CollectiveMainloopFwdSm90ILi2EN4cute5tupleIJNS5_1CILi1EEES8_S8_EEENS6_IJNS7_ILi192EEENS7_ILi128EEENS7_ILi96EEEEEELi96ENS_6half_tEfNS_4arch4Sm90ELb1ELb0ELb1ELb1ELb1ELb0ELb0ELb0ELb1ELb1ELb1ELb0EEENS1_21CollectiveEpilogueFwdINS6_IJSA_SC_SB_EEES9_SE_SG_Li384ELb1ELb1ELb1ELb0EEENS1_36VarlenDynamicPersistentTileSchedulerILi192ELi128ELi384ELi128ELb1ELb1ELb1ELb1ELb1ELb1EEEEEEEEEvNT_6ParamsE,@"STO_CUDA_ENTRY STV_DEFAULT"
_ZN7cutlass13device_kernelIN5flash11enable_sm90INS1_16FlashAttnFwdSm90INS1_25CollectiveMainloopFwdSm90ILi2EN4cute5tupleIJNS5_1CILi1EEES8_S8_EEENS6_IJNS7_ILi192EEENS7_ILi128EEENS7_ILi96EEEEEELi96ENS_6half_tEfNS_4arch4Sm90ELb1ELb0ELb1ELb1ELb1ELb0ELb0ELb0ELb1ELb1ELb1ELb0EEENS1_21CollectiveEpilogueFwdINS6_IJSA_SC_SB_EEES9_SE_SG_Li384ELb1ELb1ELb1ELb0EEENS1_36VarlenDynamicPersistentTileSchedulerILi192ELi128ELi384ELi128ELb1ELb1ELb1ELb1ELb1ELb1EEEEEEEEEvNT_6ParamsE:
        /* <DEDUP_REMOVED lines=45> */
.L_x_12093:
        /* <DEDUP_REMOVED lines=22> */
.L_x_12094:
        /* <DEDUP_REMOVED lines=18> */
.L_x_12095:
        /* <DEDUP_REMOVED lines=22> */
.L_x_12096:
        /* <DEDUP_REMOVED lines=22> */
.L_x_12097:
        /* <DEDUP_REMOVED lines=8> */
.L_x_12099:
        /* <DEDUP_REMOVED lines=35> */
[----:B------:R-:W-:Y:S02]  /*0ac0*/  LOP3.LUT R3, R5, 0xfffffff8, RZ, 0xc0, !PT ;  /* 0xfffffff805037812 */ /* 0x000fe400078ec0ff */
[----:B------:R-:W-:Y:S01]  /*0ad0*/  SHF.R.S32.HI R12, RZ, 0x1f, R18 ;  /* 0x0000001fff0c7819 */ /* 0x000fe20000011412 */
[----:B------:R-:W-:-:S03]  /*0ae0*/  IMAD.HI R2, R16, 0x55555556, RZ ;  /* 0x5555555610027827 */ /* 0x000fc600078e02ff */
[----:B------:R-:W-:Y:S01]  /*0af0*/  LEA.HI R13, R12, R18, RZ, 0x2 ;  /* 0x000000120c0d7211 */ /* 0x000fe200078f10ff */
[----:B------:R-:W-:Y:S02]  /*0b00*/  IMAD.IADD R3, R4, 0x1, -R3 ;  /* 0x0000000104037824 */ /* 0x000fe400078e0a03 */
[----:B------:R-:W-:Y:S02]  /*0b10*/  IMAD.IADD R7, R6, 0x1, -R7 ;  /* 0x0000000106077824 */ /* 0x000fe400078e0a07 */
[----:B------:R-:W-:Y:S01]  /*0b20*/  IMAD R6, R8, 0x10, R4 ;  /* 0x0000001008067824 */ /* 0x000fe200078e0204 */
[----:B------:R-:W-:Y:S01]  /*0b30*/  LEA.HI R4, R2, R2, RZ, 0x1 ;  /* 0x0000000202047211 */ /* 0x000fe200078f08ff */
[----:B------:R-:W-:Y:S01]  /*0b40*/  IMAD.SHL.U32 R2, R3, 0x40, RZ ;  /* 0x0000004003027824 */ /* 0x000fe200078e00ff */
[--C-:B------:R-:W-:Y:S02]  /*0b50*/  SHF.R.S32.HI R14, RZ, 0x2, R13.reuse ;  /* 0x00000002ff0e7819 */ /* 0x100fe4000001140d */
[----:B------:R-:W-:Y:S01]  /*0b60*/  SHF.R.S32.HI R15, RZ, 0x1f, R13 ;  /* 0x0000001fff0f7819 */ /* 0x000fe2000001140d */
[----:B------:R-:W-:Y:S01]  /*0b70*/  IMAD.SHL.U32 R7, R7, 0x8, RZ ;  /* 0x0000000807077824 */ /* 0x000fe200078e00ff */
[----:B------:R-:W-:-:S02]  /*0b80*/  LOP3.LUT R2, R2, 0x1c0, RZ, 0xc0, !PT ;  /* 0x000001c002027812 */ /* 0x000fc400078ec0ff */
[----:B------:R-:W-:Y:S02]  /*0b90*/  LEA.HI R15, R15, R14, RZ, 0x3 ;  /* 0x0000000e0f0f7211 */ /* 0x000fe400078f18ff */
[----:B------:R-:W-:Y:S01]  /*0ba0*/  SHF.L.U32 R5, R5, 0x6, RZ ;  /* 0x0000000605057819 */ /* 0x000fe200000006ff */
[--C-:B------:R-:W-:Y:S01]  /*0bb0*/  IMAD.U32 R6, R6, 0x20, R7.reuse ;  /* 0x0000002006067824 */ /* 0x100fe200078e0007 */
[----:B------:R-:W-:Y:S02]  /*0bc0*/  LOP3.LUT R15, R15, 0xfffffff8, RZ, 0xc0, !PT ;  /* 0xfffffff80f0f7812 */ /* 0x000fe400078ec0ff */
[----:B------:R-:W-:Y:S02]  /*0bd0*/  LEA.HI R12, R12, R18, RZ, 0x5 ;  /* 0x000000120c0c7211 */ /* 0x000fe400078f28ff */
[----:B------:R-:W-:Y:S02]  /*0be0*/  LOP3.LUT R7, R2, 0x8, R7, 0xf8, !PT ;  /* 0x0000000802077812 */ /* 0x000fe400078ef807 */
[----:B------:R-:W-:-:S02]  /*0bf0*/  LOP3.LUT R5, R5, 0x7ffffe00, RZ, 0xc0, !PT ;  /* 0x7ffffe0005057812 */ /* 0x000fc400078ec0ff */
[----:B------:R-:W-:Y:S01]  /*0c00*/  SHF.R.U32.HI R2, RZ, 0x3, R2 ;  /* 0x00000003ff027819 */ /* 0x000fe20000011602 */
[----:B------:R-:W-:Y:S01]  /*0c10*/  IMAD.IADD R15, R14, 0x1, -R15 ;  /* 0x000000010e0f7824 */ /* 0x000fe200078e0a0f */
[----:B------:R-:W-:Y:S01]  /*0c20*/  SHF.R.S32.HI R12, RZ, 0x5, R12 ;  /* 0x00000005ff0c7819 */ /* 0x000fe2000001140c */
[----:B------:R-:W-:Y:S01]  /*0c30*/  IMAD R5, R8, 0x400, R5 ;  /* 0x0000040008057824 */ /* 0x000fe200078e0205 */
[----:B------:R-:W-:Y:S01]  /*0c40*/  LOP3.LUT R2, R7, R2, RZ, 0x3c, !PT ;  /* 0x0000000207027212 */ /* 0x000fe200078e3cff */
[----:B------:R-:W-:Y:S01]  /*0c50*/  IMAD R4, R4, -0x3, R16 ;  /* 0xfffffffd04047824 */ /* 0x000fe200078e0210 */
[----:B------:R-:W-:Y:S01]  /*0c60*/  LEA.HI R0, R0, R17, RZ, 0x2 ;  /* 0x0000001100007211 */ /* 0x000fe200078f10ff */
[----:B------:R-:W-:Y:S02]  /*0c70*/  IMAD R15, R12, 0x10, R15 ;  /* 0x000000100c0f7824 */ /* 0x000fe400078e020f */
[----:B------:R-:W-:Y:S01]  /*0c80*/  IMAD.IADD R16, R5, 0x1, R2 ;  /* 0x0000000105107824 */ /* 0x000fe200078e0202 */
[----:B------:R-:W-:Y:S01]  /*0c90*/  LOP3.LUT R2, R0, 0xfffffffc, RZ, 0xc0, !PT ;  /* 0xfffffffc00027812 */ /* 0x000fe200078ec0ff */
[----:B------:R-:W-:Y:S01]  /*0ca0*/  IMAD R8, R4, 0x40, R15 ;  /* 0x0000004004087824 */ /* 0x000fe200078e020f */
[----:B------:R0:W-:Y:S01]  /*0cb0*/  STL [R1+0x40], R6 ;  /* 0x0000400601007387 */ /* 0x0001e20000100800 */
[----:B------:R-:W-:-:S02]  /*0cc0*/  LOP3.LUT R13, R13, 0x7ffffffc, RZ, 0xc0, !PT ;  /* 0x7ffffffc0d0d7812 */ /* 0x000fc400078ec0ff */
[----:B------:R-:W-:Y:S01]  /*0cd0*/  IMAD.IADD R4, R17, 0x1, -R2 ;  /* 0x0000000111047824 */ /* 0x000fe200078e0a02 */
[----:B------:R1:W-:Y:S01]  /*0ce0*/  STL [R1+0x3c], R8 ;  /* 0x00003c0801007387 */ /* 0x0003e20000100800 */
[----:B------:R-:W-:-:S03]  /*0cf0*/  R2P PR, R3, 0x6 ;  /* 0x0000000603007804 */ /* 0x000fc60000000000 */
[----:B------:R1:W-:Y:S01]  /*0d00*/  STL [R1+0x20], RZ ;  /* 0x000020ff01007387 */ /* 0x0003e20000100800 */
[C---:B------:R-:W-:Y:S01]  /*0d10*/  LEA.HI R3, R4.reuse, R4, RZ, 0x1 ;  /* 0x0000000404037211 */ /* 0x040fe200078f08ff */
[----:B------:R-:W-:Y:S02]  /*0d20*/  IMAD.SHL.U32 R149, R4, 0x8, RZ ;  /* 0x0000000804957824 */ /* 0x000fe400078e00ff */
[----:B------:R-:W-:Y:S01]  /*0d30*/  IMAD.IADD R13, R18, 0x1, -R13 ;  /* 0x00000001120d7824 */ /* 0x000fe200078e0a0d */
[----:B------:R-:W-:Y:S01]  /*0d40*/  LOP3.LUT R3, R3, 0x1ffffffe, RZ, 0xc0, !PT ;  /* 0x1ffffffe03037812 */ /* 0x000fe200078ec0ff */
[C---:B------:R-:W-:Y:S01]  /*0d50*/  VIADD R154, R149.reuse, 0x40 ;  /* 0x00000040959a7836 */ /* 0x040fe20000000000 */
[----:B------:R-:W-:Y:S01]  /*0d60*/  LEA R16, R16, UR41, 0x1 ;  /* 0x0000002910107c11 */ /* 0x000fe2000f8e08ff */
[----:B------:R-:W-:Y:S02]  /*0d70*/  VIADD R153, R149, 0x20 ;  /* 0x0000002095997836 */ /* 0x000fe40000000000 */
[----:B------:R-:W-:Y:S01]  /*0d80*/  IMAD.SHL.U32 R145, R13, 0x2, RZ ;  /* 0x000000020d917824 */ /* 0x000fe200078e00ff */
[----:B------:R-:W-:Y:S01]  /*0d90*/  MOV R17, 0x40 ;  /* 0x0000004000117802 */ /* 0x000fe20000000f00 */
[----:B------:R-:W-:Y:S01]  /*0da0*/  IMAD.MOV.U32 R5, RZ, RZ, R9 ;  /* 0x000000ffff057224 */ /* 0x000fe200078e0009 */
[----:B------:R-:W-:Y:S01]  /*0db0*/  SHF.R.S32.HI R0, RZ, 0x2, R0 ;  /* 0x00000002ff007819 */ /* 0x000fe20000011400 */
[----:B------:R-:W-:Y:S01]  /*0dc0*/  IMAD.IADD R3, R4, 0x1, -R3 ;  /* 0x0000000104037824 */ /* 0x000fe200078e0a03 */
[----:B------:R-:W-:Y:S01]  /*0dd0*/  SHF.R.S32.HI R0, RZ, 0x1f, R154 ;  /* 0x0000001fff007819 */ /* 0x000fe2000001149a */
[----:B------:R-:W-:Y:S01]  /*0de0*/  VIADD R9, R145, 0x30 ;  /* 0x0000003091097836 */ /* 0x000fe20000000000 */
[----:B------:R-:W-:Y:S01]  /*0df0*/  SHF.R.S32.HI R4, RZ, 0x1f, R153 ;  /* 0x0000001fff047819 */ /* 0x000fe20000011499 */
[----:B------:R-:W-:Y:S01]  /*0e00*/  VIADD R18, R16, 0x21800 ;  /* 0x0002180010127836 */ /* 0x000fe20000000000 */
[----:B------:R-:W-:Y:S01]  /*0e10*/  SEL R17, R17, 0xffffffc0, !P2 ;  /* 0xffffffc011117807 */ /* 0x000fe20005000000 */
[----:B------:R-:W-:-:S02]  /*0e20*/  VIADD R0, R145, 0x40 ;  /* 0x0000004091007836 */ /* 0x000fc40000000000 */
[----:B0-----:R-:W-:Y:S02]  /*0e30*/  IMAD.MOV.U32 R6, RZ, RZ, R10 ;  /* 0x000000ffff067224 */ /* 0x001fe400078e000a */
[C---:B------:R-:W-:Y:S02]  /*0e40*/  VIADD R4, R145.reuse, 0x38 ;  /* 0x0000003891047836 */ /* 0x040fe40000000000 */
[C---:B------:R-:W-:Y:S02]  /*0e50*/  VIADD R157, R145.reuse, 0x48 ;  /* 0x00000048919d7836 */ /* 0x040fe40000000000 */
[----:B------:R-:W-:Y:S01]  /*0e60*/  IMAD.MOV.U32 R7, RZ, RZ, R11 ;  /* 0x000000ffff077224 */ /* 0x000fe200078e000b */
[C---:B------:R-:W-:Y:S01]  /*0e70*/  IADD3 R11, R145.reuse, 0x20, RZ ;  /* 0x00000020910b7810 */ /* 0x040fe20007ffe0ff */
[C---:B------:R-:W-:Y:S02]  /*0e80*/  VIADD R14, R145.reuse, 0x8 ;  /* 0x00000008910e7836 */ /* 0x040fe40000000000 */
[----:B------:R-:W-:-:S02]  /*0e90*/  VIADD R13, R145, 0x10 ;  /* 0x00000010910d7836 */ /* 0x000fc40000000000 */
[C---:B------:R-:W-:Y:S02]  /*0ea0*/  VIADD R12, R145.reuse, 0x18 ;  /* 0x00000018910c7836 */ /* 0x040fe40000000000 */
[C---:B------:R-:W-:Y:S02]  /*0eb0*/  VIADD R10, R145.reuse, 0x28 ;  /* 0x00000028910a7836 */ /* 0x040fe40000000000 */
[C---:B------:R-:W-:Y:S02]  /*0ec0*/  VIADD R156, R145.reuse, 0x50 ;  /* 0x00000050919c7836 */ /* 0x040fe40000000000 */
[----:B------:R-:W-:Y:S02]  /*0ed0*/  VIADD R155, R145, 0x58 ;  /* 0x00000058919b7836 */ /* 0x000fe40000000000 */
[----:B------:R-:W-:Y:S01]  /*0ee0*/  VIADD R22, R16, 0x21820 ;  /* 0x0002182010167836 */ /* 0x000fe20000000000 */
[----:B------:R-:W-:Y:S01]  /*0ef0*/  SHF.R.S32.HI R9, RZ, 0x1f, R9 ;  /* 0x0000001fff097819 */ /* 0x000fe20000011409 */
[C---:B------:R-:W-:Y:S01]  /*0f00*/  @P1 VIADD R22, R18.reuse, 0xffffffe0 ;  /* 0xffffffe012161836 */ /* 0x040fe20000000000 */
[----:B------:R-:W-:Y:S01]  /*0f10*/  SHF.R.S32.HI R9, RZ, 0x1f, R0 ;  /* 0x0000001fff097819 */ /* 0x000fe20000011400 */
[----:B------:R-:W-:Y:S01]  /*0f20*/  IMAD.IADD R18, R18, 0x1, R17 ;  /* 0x0000000112127824 */ /* 0x000fe200078e0211 */
[----:B------:R-:W-:Y:S01]  /*0f30*/  SHF.R.S32.HI R4, RZ, 0x1f, R4 ;  /* 0x0000001fff047819 */ /* 0x000fe20000011404 */
[----:B------:R-:W-:Y:S01]  /*0f40*/  IMAD.MOV.U32 R2, RZ, RZ, RZ ;  /* 0x000000ffff027224 */ /* 0x000fe200078e00ff */
[----:B------:R-:W-:Y:S01]  /*0f50*/  SHF.R.S32.HI R0, RZ, 0x1f, R157 ;  /* 0x0000001fff007819 */ /* 0x000fe2000001149d */
[----:B------:R-:W-:Y:S01]  /*0f60*/  IMAD.IADD R17, R17, 0x1, R22 ;  /* 0x0000000111117824 */ /* 0x000fe200078e0216 */
[----:B------:R-:W-:Y:S01]  /*0f70*/  SHF.R.S32.HI R14, RZ, 0x1f, R14 ;  /* 0x0000001fff0e7819 */ /* 0x000fe2000001140e */
[----:B------:R-:W-:Y:S01]  /*0f80*/  VIADD R23, R22, 0x6000 ;  /* 0x0000600016177836 */ /* 0x000fe20000000000 */
[----:B------:R-:W-:-:S02]  /*0f90*/  SHF.R.S32.HI R13, RZ, 0x1f, R13 ;  /* 0x0000001fff0d7819 */ /* 0x000fc4000001140d */
[----:B------:R-:W-:Y:S02]  /*0fa0*/  SHF.R.S32.HI R12, RZ, 0x1f, R12 ;  /* 0x0000001fff0c7819 */ /* 0x000fe4000001140c */
[----:B------:R-:W-:Y:S02]  /*0fb0*/  SHF.R.S32.HI R11, RZ, 0x1f, R11 ;  /* 0x0000001fff0b7819 */ /* 0x000fe4000001140b */
[----:B------:R-:W-:Y:S02]  /*0fc0*/  SHF.R.S32.HI R10, RZ, 0x1f, R10 ;  /* 0x0000001fff0a7819 */ /* 0x000fe4000001140a */
[----:B------:R-:W-:Y:S02]  /*0fd0*/  SHF.R.S32.HI R4, RZ, 0x1f, R156 ;  /* 0x0000001fff047819 */ /* 0x000fe4000001149c */
[----:B------:R-:W-:Y:S02]  /*0fe0*/  SHF.R.S32.HI R0, RZ, 0x1f, R155 ;  /* 0x0000001fff007819 */ /* 0x000fe4000001149b */
[----:B------:R-:W-:Y:S01]  /*0ff0*/  LEA R147, R3, R8, 0x3 ;  /* 0x0000000803937211 */ /* 0x000fe200078e18ff */
[----:B------:R-:W-:Y:S01]  /*1000*/  UMOV UR38, URZ ;  /* 0x0000003f00267c82 */ /* 0x000fe20008000000 */
[----:B-12---:R-:W-:-:S07]  /*1010*/  LOP3.LUT R19, R19, 0x1, RZ, 0xfc, !PT ;  /* 0x0000000113137812 */ /* 0x006fce00078efcff */
.L_x_12155:
[----:B01----:R-:W0:Y:S01]  /*1020*/  LDC.64 R8, c[0x0][0xc88] ;  /* 0x00032200ff087b82 */ /* 0x003e220000000a00 */
[----:B------:R-:W-:Y:S01]  /*1030*/  ULDC.64 UR4, c[0x0][0xa28] ;  /* 0x00028a0000047ab9 */ /* 0x000fe20000000a00 */
[----:B------:R-:W-:-:S06]  /*1040*/  ULDC.64 UR6, c[0x0][0xa18] ;  /* 0x0002860000067ab9 */ /* 0x000fcc0000000a00 */
[----:B---34-:R-:W1:Y:S08]  /*1050*/  LDC.64 R12, c[0x0][0x418] ;  /* 0x00010600ff0c7b82 */ /* 0x018e700000000a00 */
[----:B------:R-:W2:Y:S01]  /*1060*/  LDC R0, c[0x0][0x424] ;  /* 0x00010900ff007b82 */ /* 0x000ea20000000800 */
[----:B0-----:R-:W-:Y:S01]  /*1070*/  IMAD.WIDE R8, R7, 0x4, R8 ;  /* 0x0000000407087825 */ /* 0x001fe200078e0208 */
[----:B------:R-:W-:-:S06]  /*1080*/  ISETP.NE.U32.AND P1, PT, RZ, UR4, PT ;  /* 0x00000004ff007c0c */ /* 0x000fcc000bf25070 */
[----:B------:R-:W0:Y:S01]  /*1090*/  LDC R7, c[0x0][0x2f0] ;  /* 0x0000bc00ff077b82 */ /* 0x000e220000000800 */
[----:B------:R-:W3:Y:S01]  /*10a0*/  LDG.E R148, desc[UR36][R8.64] ;  /* 0x0000002408947981 */ /* 0x000ee2000c1e1900 */
[----:B------:R-:W-:Y:S01]  /*10b0*/  ISETP.NE.AND.EX P1, PT, RZ, UR5, PT, P1 ;  /* 0x00000005ff007c0c */ /* 0x000fe2000bf25310 */
[----:B------:R-:W-:Y:S01]  /*10c0*/  IMAD.MOV.U32 R3, RZ, RZ, RZ ;  /* 0x000000ffff037224 */ /* 0x000fe200078e00ff */
[----:B------:R-:W-:-:S04]  /*10d0*/  ISETP.NE.U32.AND P0, PT, RZ, UR6, PT ;  /* 0x00000006ff007c0c */ /* 0x000fc8000bf05070 */
[----:B------:R-:W-:Y:S02]  /*10e0*/  ISETP.NE.AND.EX P0, PT, RZ, UR7, PT, P0 ;  /* 0x00000007ff007c0c */ /* 0x000fe4000bf05300 */
[----:B---3--:R-:W-:-:S05]  /*10f0*/  SHF.R.S32.HI R152, RZ, 0x1f, R148 ;  /* 0x0000001fff987819 */ /* 0x008fca0000011494 */
[----:B------:R-:W-:-:S04]  /*1100*/  @P1 LEA R10, P2, R148, UR4, 0x2 ;  /* 0x00000004940a1c11 */ /* 0x000fc8000f8410ff */
[C---:B------:R-:W-:Y:S02]  /*1110*/  @P1 LEA.HI.X R11, R148.reuse, UR5, R152, 0x2, P2 ;  /* 0x00000005940b1c11 */ /* 0x040fe400090f1498 */
[----:B------:R-:W-:-:S03]  /*1120*/  @P0 LEA R8, P2, R148, UR6, 0x2 ;  /* 0x0000000694080c11 */ /* 0x000fc6000f8410ff */
[----:B------:R3:W5:Y:S01]  /*1130*/  @P1 LDG.E R3, desc[UR36][R10.64] ;  /* 0x000000240a031981 */ /* 0x000762000c1e1900 */
[----:B------:R-:W-:Y:S01]  /*1140*/  @P0 LEA.HI.X R9, R148, UR7, R152, 0x2, P2 ;  /* 0x0000000794090c11 */ /* 0x000fe200090f1498 */
[----:B------:R-:W-:-:S04]  /*1150*/  ULDC.64 UR6, c[0x0][0xa20] ;  /* 0x0002880000067ab9 */ /* 0x000fc80000000a00 */
[----:B------:R3:W5:Y:S01]  /*1160*/  @P0 LDG.E R143, desc[UR36][R8.64] ;  /* 0x00000024088f0981 */ /* 0x000762000c1e1900 */
[----:B-1----:R-:W-:Y:S02]  /*1170*/  ISETP.NE.U32.AND P1, PT, R12, RZ, PT ;  /* 0x000000ff0c00720c */ /* 0x002fe40003f25070 */
[----:B------:R-:W-:Y:S02]  /*1180*/  ISETP.NE.U32.AND P2, PT, RZ, UR6, PT ;  /* 0x00000006ff007c0c */ /* 0x000fe4000bf45070 */
[----:B------:R-:W-:Y:S02]  /*1190*/  ISETP.NE.AND.EX P1, PT, R13, RZ, PT, P1 ;  /* 0x000000ff0d00720c */ /* 0x000fe40003f25310 */
[----:B------:R-:W-:Y:S02]  /*11a0*/  ISETP.NE.AND.EX P2, PT, RZ, UR7, PT, P2 ;  /* 0x00000007ff007c0c */ /* 0x000fe4000bf45320 */
[----:B--2---:R-:W-:Y:S01]  /*11b0*/  SEL R0, R0, 0x1, P1 ;  /* 0x0000000100007807 */ /* 0x004fe20000800000 */
[----:B0--3--:R-:W-:Y:S10]  /*11c0*/  @P0 BRA `(.L_x_12100) ;  /* 0x0000000000280947 */ /* 0x009ff40003800000 */
[----:B------:R-:W-:Y:S01]  /*11d0*/  ULDC.64 UR4, c[0x0][0xa00] ;  /* 0x0002800000047ab9 */ /* 0x000fe20000000a00 */
[----:B-----5:R-:W0:Y:S01]  /*11e0*/  LDC R143, c[0x0][0x288] ;  /* 0x0000a200ff8f7b82 */ /* 0x020e220000000800 */
[----:B------:R-:W-:-:S04]  /*11f0*/  ISETP.NE.U32.AND P0, PT, RZ, UR4, PT ;  /* 0x00000004ff007c0c */ /* 0x000fc8000bf05070 */
[----:B------:R-:W-:-:S13]  /*1200*/  ISETP.NE.AND.EX P0, PT, RZ, UR5, PT, P0 ;  /* 0x00000005ff007c0c */ /* 0x000fda000bf05300 */
[----:B------:R-:W-:Y:S05]  /*1210*/  @!P0 BRA `(.L_x_12100) ;  /* 0x0000000000148947 */ /* 0x000fea0003800000 */
[----:B------:R-:W1:Y:S02]  /*1220*/  LDC.64 R8, c[0x0][0xa00] ;  /* 0x00028000ff087b82 */ /* 0x000e640000000a00 */
[----:B-1----:R-:W-:-:S05]  /*1230*/  IMAD.WIDE R8, R148, 0x4, R8 ;  /* 0x0000000494087825 */ /* 0x002fca00078e0208 */
[----:B0-----:R-:W2:Y:S04]  /*1240*/  LDG.E R143, desc[UR36][R8.64] ;  /* 0x00000024088f7981 */ /* 0x001ea8000c1e1900 */
[----:B------:R-:W2:Y:S02]  /*1250*/  LDG.E R4, desc[UR36][R8.64+0x4] ;  /* 0x0000042408047981 */ /* 0x000ea4000c1e1900 */
[----:B--2---:R-:W-:-:S07]  /*1260*/  IMAD.IADD R143, R4, 0x1, -R143 ;  /* 0x00000001048f7824 */ /* 0x004fce00078e0a8f */
.L_x_12100:
[----:B------:R-:W-:Y:S01]  /*1270*/  IMAD R142, R0, R7, RZ ;  /* 0x00000007008e7224 */ /* 0x000fe200078e02ff */
[----:B------:R-:W-:Y:S01]  /*1280*/  LOP3.LUT R150, R6, 0xffff, RZ, 0xc0, !PT ;  /* 0x0000ffff06967812 */ /* 0x000fe200078ec0ff */
[----:B------:R-:W-:Y:S06]  /*1290*/  @!P2 BRA `(.L_x_12101) ;  /* 0x000000000010a947 */ /* 0x000fec0003800000 */
[----:B------:R-:W-:-:S04]  /*12a0*/  LEA R8, P0, R148, UR6, 0x2 ;  /* 0x0000000694087c11 */ /* 0x000fc8000f8010ff */
[----:B------:R-:W-:-:S05]  /*12b0*/  LEA.HI.X R9, R148, UR7, R152, 0x2, P0 ;  /* 0x0000000794097c11 */ /* 0x000fca00080f1498 */
[----:B------:R1:W5:Y:S01]  /*12c0*/  LDG.E R142, desc[UR36][R8.64] ;  /* 0x00000024088e7981 */ /* 0x000362000c1e1900 */
[----:B------:R-:W-:Y:S05]  /*12d0*/  BRA `(.L_x_12102) ;  /* 0x0000000000247947 */ /* 0x000fea0003800000 */
.L_x_12101:
        /* <DEDUP_REMOVED lines=9> */
.L_x_12102:
[----:B------:R-:W2:Y:S01]  /*1370*/  LDL.LU R0, [R1] ;  /* 0x0000000001007983 */ /* 0x000ea20000300800 */
[----:B------:R-:W3:Y:S01]  /*1380*/  LDC R4, c[0x0][0x448] ;  /* 0x00011200ff047b82 */ /* 0x000ee20000000800 */
[----:B------:R-:W-:Y:S02]  /*1390*/  IMAD R136, R5, 0xc0, RZ ;  /* 0x000000c005887824 */ /* 0x000fe400078e02ff */
[----:B-----5:R-:W-:-:S05]  /*13a0*/  IMAD.IADD R142, R142, 0x1, -R3 ;  /* 0x000000018e8e7824 */ /* 0x020fca00078e0a03 */
[----:B0-----:R-:W-:Y:S02]  /*13b0*/  IADD3 R5, R142, 0x80, -R143 ;  /* 0x000000808e057810 */ /* 0x001fe40007ffe88f */
[----:B---3--:R-:W-:-:S13]  /*13c0*/  ISETP.NE.AND P0, PT, R4, 0x1, PT ;  /* 0x000000010400780c */ /* 0x008fda0003f05270 */
[----:B------:R-:W0:Y:S08]  /*13d0*/  @P0 LDC R7, c[0x0][0x44c] ;  /* 0x00011300ff070b82 */ /* 0x000e300000000800 */
[----:B------:R-:W3:Y:S01]  /*13e0*/  @P0 LDC R4, c[0x0][0x450] ;  /* 0x00011400ff040b82 */ /* 0x000ee20000000800 */
[----:B--2---:R-:W-:-:S04]  /*13f0*/  LOP3.LUT R0, R0, 0xfffffffd, RZ, 0xc0, !PT ;  /* 0xfffffffd00007812 */ /* 0x004fc800078ec0ff */
[----:B------:R-:W-:-:S05]  /*1400*/  @P0 LOP3.LUT R0, R0, 0x2, RZ, 0xfc, !PT ;  /* 0x0000000200000812 */ /* 0x000fca00078efcff */
[----:B------:R2:W-:Y:S02]  /*1410*/  STL [R1], R0 ;  /* 0x0000000001007387 */ /* 0x0005e40000100800 */
[----:B--2---:R-:W-:-:S04]  /*1420*/  VIADD R0, R136, 0xbf ;  /* 0x000000bf88007836 */ /* 0x004fc80000000000 */
[----:B0-----:R-:W-:-:S05]  /*1430*/  @P0 IMAD.HI.U32 R3, R0, R7, RZ ;  /* 0x0000000700030227 */ /* 0x001fca00078e00ff */
[----:B---3--:R-:W-:Y:S01]  /*1440*/  @P0 SHF.R.U32.HI R0, RZ, R4, R3 ;  /* 0x00000004ff000219 */ /* 0x008fe20000011603 */
[----:B------:R-:W-:-:S04]  /*1450*/  VIADD R3, R142, 0x7f ;  /* 0x0000007f8e037836 */ /* 0x000fc80000000000 */
[----:B------:R-:W-:Y:S01]  /*1460*/  IMAD.IADD R5, R5, 0x1, R0 ;  /* 0x0000000105057824 */ /* 0x000fe200078e0200 */
[----:B------:R-:W-:-:S04]  /*1470*/  SHF.R.S32.HI R0, RZ, 0x1f, R3 ;  /* 0x0000001fff007819 */ /* 0x000fc80000011403 */
[----:B------:R-:W-:Y:S02]  /*1480*/  SHF.R.S32.HI R4, RZ, 0x1f, R5 ;  /* 0x0000001fff047819 */ /* 0x000fe40000011405 */
[----:B------:R-:W-:Y:S02]  /*1490*/  LEA.HI R0, R0, R3, RZ, 0x7 ;  /* 0x0000000300007211 */ /* 0x000fe400078f38ff */
[----:B------:R-:W-:Y:S02]  /*14a0*/  LEA.HI R4, R4, R5, RZ, 0x7 ;  /* 0x0000000504047211 */ /* 0x000fe400078f38ff */
[----:B------:R-:W-:Y:S02]  /*14b0*/  SHF.R.S32.HI R3, RZ, 0x7, R0 ;  /* 0x00000007ff037819 */ /* 0x000fe40000011400 */
[----:B------:R-:W-:Y:S02]  /*14c0*/  SHF.R.S32.HI R4, RZ, 0x7, R4 ;  /* 0x00000007ff047819 */ /* 0x000fe40000011404 */
[----:B------:R-:W-:-:S02]  /*14d0*/  LOP3.LUT R0, R6, 0xff000000, RZ, 0xc0, !PT ;  /* 0xff00000006007812 */ /* 0x000fc400078ec0ff */
[----:B------:R-:W-:Y:S02]  /*14e0*/  VIMNMX R88, R3, R4, PT ;  /* 0x0000000403587248 */ /* 0x000fe40003fe0100 */
[----:B------:R-:W-:Y:S02]  /*14f0*/  LOP3.LUT R6, R6, 0xff0000, RZ, 0xc0, !PT ;  /* 0x00ff000006067812 */ /* 0x000fe400078ec0ff */
[----:B------:R-:W-:Y:S02]  /*1500*/  SHF.R.U32.HI R3, RZ, 0x8, R0 ;  /* 0x00000008ff037819 */ /* 0x000fe40000011600 */
[----:B------:R-:W-:Y:S02]  /*1510*/  ISETP.GE.AND P0, PT, R88, 0x1, PT ;  /* 0x000000015800780c */ /* 0x000fe40003f06270 */
[----:B------:R-:W-:Y:S02]  /*1520*/  LEA.HI R3, R6, R3, RZ, 0x10 ;  /* 0x0000000306037211 */ /* 0x000fe400078f80ff */
[----:B------:R-:W-:-:S02]  /*1530*/  MOV R5, RZ ;  /* 0x000000ff00057202 */ /* 0x000fc40000000f00 */
[----:B------:R-:W-:Y:S02]  /*1540*/  LOP3.LUT R11, R3, 0xff, RZ, 0xc0, !PT ;  /* 0x000000ff030b7812 */ /* 0x000fe400078ec0ff */
[----:B------:R-:W-:-:S03]  /*1550*/  SHF.R.U32.HI R151, RZ, 0x10, R3 ;  /* 0x00000010ff977819 */ /* 0x000fc60000011603 */
[----:B------:R0:W-:Y:S02]  /*1560*/  STL [R1+0x14], R11 ;  /* 0x0000140b01007387 */ /* 0x0001e40000100800 */
[----:B------:R-:W-:Y:S05]  /*1570*/  @!P0 BRA `(.L_x_12103) ;  /* 0x0000000000708947 */ /* 0x000fea0003800000 */
[----:B------:R-:W1:Y:S01]  /*1580*/  LDC R0, c[0x0][0x9f0] ;  /* 0x00027c00ff007b82 */ /* 0x000e620000000800 */
[----:B------:R-:W-:-:S04]  /*1590*/  ISETP.NE.AND P0, PT, R151, RZ, PT ;  /* 0x000000ff9700720c */ /* 0x000fc80003f05270 */
[----:B-1----:R-:W-:-:S04]  /*15a0*/  SEL R9, R151, R0, P0 ;  /* 0x0000000097097207 */ /* 0x002fc80000000000 */
        /* <DEDUP_REMOVED lines=8> */
[----:B-1----:R-:W-:Y:S02]  /*1630*/  VIADD R4, R3, 0xffffffe ;  /* 0x0ffffffe03047836 */ /* 0x002fe40000000000 */
[----:B------:R-:W-:-:S04]  /*1640*/  IMAD.MOV R3, RZ, RZ, -R10 ;  /* 0x000000ffff037224 */ /* 0x000fc800078e0a0a */
        /* <DEDUP_REMOVED lines=15> */
.L_x_12103:
        /* <DEDUP_REMOVED lines=31> */
[----:B------:R-:W2:Y:S01]  /*1930*/  S2R R4, SR_TID.X ;  /* 0x0000000000047919 */ /* 0x000ea20000002100 */
[----:B------:R-:W-:-:S04]  /*1940*/  UIADD3 UR6, UR41, 0x21800, URZ ;  /* 0x0002180029067890 */ /* 0x000fc8000fffe03f */
[----:B------:R-:W-:-:S06]  /*1950*/  ULOP3.LUT UP0, URZ, UR6, 0x3ff, URZ, 0xc0, !UPT ;  /* 0x000003ff063f7892 */ /* 0x000fcc000f80c03f */
[----:B------:R-:W-:Y:S02]  /*1960*/  PLOP3.LUT P0, PT, PT, PT, UP0, 0x80, 0x0 ;  /* 0x000000000000781c */ /* 0x000fe40003f0f008 */
[----:B--2---:R-:W-:-:S04]  /*1970*/  IADD3 R6, R4, -0x80, RZ ;  /* 0xffffff8004067810 */ /* 0x004fc80007ffe0ff */
[----:B------:R-:W-:-:S04]  /*1980*/  SHF.R.S32.HI R4, RZ, 0x1f, R6 ;  /* 0x0000001fff047819 */ /* 0x000fc80000011406 */
[----:B------:R-:W-:-:S04]  /*1990*/  LEA.HI R4, R4, R6, RZ, 0x7 ;  /* 0x0000000604047211 */ /* 0x000fc800078f38ff */
[----:B------:R-:W-:-:S05]  /*19a0*/  SHF.R.S32.HI R4, RZ, 0x7, R4 ;  /* 0x00000007ff047819 */ /* 0x000fca0000011404 */
[----:B------:R-:W2:Y:S02]  /*19b0*/  SHFL.IDX PT, R0, R4, RZ, 0x1f ;  /* 0x00001fff04007589 */ /* 0x000ea400000e0000 */
[----:B--2---:R-:W-:-:S13]  /*19c0*/  R2UR UR40, R0 ;  /* 0x00000000002872ca */ /* 0x004fda00000e0000 */
[----:B------:R-:W-:-:S04]  /*19d0*/  UIMAD.WIDE UR4, UR40, 0x55555556, URZ ;  /* 0x55555556280478a5 */ /* 0x000fc8000f8e023f */
        /* <DEDUP_REMOVED lines=8> */
[----:B------:R-:W-:Y:S01]  /*1a60*/  ULOP3.LUT UR43, UR4, 0x3fff, URZ, 0xc0, !UPT ;  /* 0x00003fff042b7892 */ /* 0x000fe2000f8ec03f */
[----:B------:R-:W-:Y:S11]  /*1a70*/  @!P0 BRA `(.L_x_12105) ;  /* 0x0000000000408947 */ /* 0x000ff60003800000 */
[----:B------:R-:W-:Y:S01]  /*1a80*/  MOV R0, 0x0 ;  /* 0x0000000000007802 */ /* 0x000fe20000000f00 */
[----:B------:R-:W-:Y:S01]  /*1a90*/  ULDC.64 UR4, c[0x4][0x138] ;  /* 0x01004e0000047ab9 */ /* 0x000fe20000000a00 */
[----:B------:R-:W-:Y:S01]  /*1aa0*/  ULDC.64 UR6, c[0x4][0x28] ;  /* 0x01000a0000067ab9 */ /* 0x000fe20000000a00 */
[----:B------:R-:W-:Y:S01]  /*1ab0*/  IMAD.U32 R4, RZ, RZ, UR4 ;  /* 0x00000004ff047e24 */ /* 0x000fe2000f8e00ff */
[----:B------:R2:W3:Y:S01]  /*1ac0*/  LDC.64 R14, c[0x4][R0] ;  /* 0x01000000000e7b82 */ /* 0x0004e20000000a00 */
[----:B------:R-:W-:Y:S01]  /*1ad0*/  IMAD.U32 R5, RZ, RZ, UR5 ;  /* 0x00000005ff057e24 */ /* 0x000fe2000f8e00ff */
[----:B------:R-:W-:Y:S01]  /*1ae0*/  ULDC.64 UR4, c[0x4][0x140] ;  /* 0x0100500000047ab9 */ /* 0x000fe20000000a00 */
[----:B------:R-:W-:Y:S02]  /*1af0*/  IMAD.U32 R10, RZ, RZ, UR6 ;  /* 0x00000006ff0a7e24 */ /* 0x000fe4000f8e00ff */
[----:B------:R-:W-:Y:S02]  /*1b00*/  IMAD.U32 R6, RZ, RZ, UR4 ;  /* 0x00000004ff067e24 */ /* 0x000fe4000f8e00ff */
[----:B------:R-:W-:-:S02]  /*1b10*/  IMAD.U32 R7, RZ, RZ, UR5 ;  /* 0x00000005ff077e24 */ /* 0x000fc4000f8e00ff */
[----:B0-----:R-:W-:Y:S02]  /*1b20*/  IMAD.U32 R11, RZ, RZ, UR7 ;  /* 0x00000007ff0b7e24 */ /* 0x001fe4000f8e00ff */
[----:B-1----:R-:W-:Y:S02]  /*1b30*/  IMAD.MOV.U32 R8, RZ, RZ, 0x70 ;  /* 0x00000070ff087424 */ /* 0x002fe400078e00ff */
[----:B------:R-:W-:Y:S02]  /*1b40*/  IMAD.MOV.U32 R12, RZ, RZ, 0x1 ;  /* 0x00000001ff0c7424 */ /* 0x000fe400078e00ff */
[----:B--2---:R-:W-:-:S07]  /*1b50*/  IMAD.MOV.U32 R13, RZ, RZ, RZ ;  /* 0x000000ffff0d7224 */ /* 0x004fce00078e00ff */
[----:B------:R-:W-:-:S07]  /*1b60*/  LEPC R20, `(.L_x_12105) ;  /* 0x000000001014794e */ /* 0x000fce0000000000 */
[----:B---3--:R-:W-:Y:S05]  /*1b70*/  CALL.ABS.NOINC R14 ;  /* 0x000000000e007343 */ /* 0x008fea0003c00000 */
.L_x_12105:
[----:B------:R-:W2:Y:S01]  /*1b80*/  LDL R20, [R1+0x20] ;  /* 0x0000200001147983 */ /* 0x000ea20000100800 */
[----:B------:R-:W-:Y:S02]  /*1b90*/  ISETP.NE.AND P0, PT, R19, 0x3, PT ;  /* 0x000000031300780c */ /* 0x000fe40003f05270 */
[----:B--2---:R-:W-:-:S04]  /*1ba0*/  LEA.HI R0, R20, R20, RZ, 0x1 ;  /* 0x0000001414007211 */ /* 0x004fc800078f08ff */
[----:B------:R-:W-:-:S05]  /*1bb0*/  LOP3.LUT R0, R0, 0xfffffffe, RZ, 0xc0, !PT ;  /* 0xfffffffe00007812 */ /* 0x000fca00078ec0ff */
[----:B------:R-:W-:-:S05]  /*1bc0*/  IMAD.IADD R0, R20, 0x1, -R0 ;  /* 0x0000000114007824 */ /* 0x000fca00078e0a00 */
[----:B------:R-:W-:-:S04]  /*1bd0*/  SHF.L.U32 R0, R0, 0x1f, RZ ;  /* 0x0000001f00007819 */ /* 0x000fc800000006ff */
[----:B------:R-:W2:Y:S02]  /*1be0*/  SYNCS.PHASECHK.TRANS64.TRYWAIT P1, [UR41+0x2d800], R0 ;  /* 0x02d80000ff0075a7 */ /* 0x000ea40008020169 */
[----:B--2---:R-:W-:Y:S05]  /*1bf0*/  @!P1 BRA `(.L_x_12106) ;  /* 0x0000011c00109947 */ /* 0x004fea0003800000 */
.L_x_12242:
[----:B------:R-:W-:Y:S05]  /*1c00*/  @!P0 BRA `(.L_x_12107) ;  /* 0x0000000000048947 */ /* 0x000fea0003800000 */
[----:B------:R-:W-:Y:S01]  /*1c10*/  BPT.TRAP 0x1 ;  /* 0x000000040000795c */ /* 0x000fe20000300000 */
.L_x_12107:
[----:B--2---:R-:W-:Y:S02]  /*1c20*/  MOV R0, UR38 ;  /* 0x0000002600007c02 */ /* 0x004fe40008000f00 */
[----:B------:R-:W-:Y:S02]  /*1c30*/  SHF.L.U32 R3, R2, 0x1f, RZ ;  /* 0x0000001f02037819 */ /* 0x000fe400000006ff */
[----:B------:R-:W-:-:S04]  /*1c40*/  LEA R0, R0, UR41, 0x3 ;  /* 0x0000002900007c11 */ /* 0x000fc8000f8e18ff */
[----:B------:R2:W3:Y:S01]  /*1c50*/  SYNCS.PHASECHK.TRANS64.TRYWAIT P1, [R0+URZ+0x2d830], R3 ;  /* 0x02d83003000075a7 */ /* 0x0004e2000802017f */
[----:B------:R-:W-:Y:S05]  /*1c60*/  @!P0 BRA `(.L_x_12108) ;  /* 0x0000000000048947 */ /* 0x000fea0003800000 */
[----:B------:R-:W-:Y:S01]  /*1c70*/  BPT.TRAP 0x1 ;  /* 0x000000040000795c */ /* 0x000fe20000300000 */
.L_x_12108:
[----:B---3--:R-:W-:Y:S05]  /*1c80*/  @P1 BRA `(.L_x_12109) ;  /* 0x0000000000081947 */ /* 0x008fea0003800000 */
[----:B------:R-:W3:Y:S02]  /*1c90*/  SYNCS.PHASECHK.TRANS64.TRYWAIT P1, [R0+URZ+0x2d830], R3 ;  /* 0x02d83003000075a7 */ /* 0x000ee4000802017f */
[----:B---3--:R-:W-:Y:S05]  /*1ca0*/  @!P1 BRA `(.L_x_12110) ;  /* 0x0000011800fc9947 */ /* 0x008fea0003800000 */
.L_x_12109:
        /* <DEDUP_REMOVED lines=12> */
[----:B------:R-:W-:Y:S02]  /*1d70*/  UIMAD UR10, UR38, 0x600, UR4 ;  /* 0x00000600260a78a4 */ /* 0x000fe4000f8e0204 */
        /* <DEDUP_REMOVED lines=36> */
.L_x_12111:
[----:B------:R-:W4:Y:S01]  /*1fc0*/  LDC R7, c[0x0][0x448] ;  /* 0x00011200ff077b82 */ /* 0x000f220000000800 */
[----:B------:R-:W-:Y:S01]  /*1fd0*/  ULDC UR5, c[0x0][0x9d8] ;  /* 0x0002760000057ab9 */ /* 0x000fe20000000800 */
[----:B------:R-:W-:Y:S01]  /*1fe0*/  ULDC UR6, c[0x0][0x988] ;  /* 0x0002620000067ab9 */ /* 0x000fe20000000800 */
[----:B------:R-:W-:Y:S01]  /*1ff0*/  FMUL.FTZ R5, R28, UR5 ;  /* 0x000000051c057c20 */ /* 0x000fe20008410000 */
[----:B------:R-:W-:Y:S01]  /*2000*/  FMUL.FTZ R108, R26, UR5 ;  /* 0x000000051a6c7c20 */ /* 0x000fe20008410000 */
[----:B------:R-:W-:Y:S01]  /*2010*/  FMUL.FTZ R26, R53, UR5 ;  /* 0x00000005351a7c20 */ /* 0x000fe20008410000 */
[----:B------:R-:W-:Y:S02]  /*2020*/  IMAD.IADD R53, R147, 0x1, R136 ;  /* 0x0000000193357824 */ /* 0x000fe400078e0288 */
[----:B------:R-:W-:Y:S01]  /*2030*/  FMUL.FTZ R6, R29, UR5 ;  /* 0x000000051d067c20 */ /* 0x000fe20008410000 */
[----:B------:R-:W-:Y:S02]  /*2040*/  IMAD.MOV.U32 R29, RZ, RZ, -0x80 ;  /* 0xffffff80ff1d7424 */ /* 0x000fe400078e00ff */
[----:B------:R-:W-:Y:S01]  /*2050*/  FMUL.FTZ R104, R27, UR5 ;  /* 0x000000051b687c20 */ /* 0x000fe20008410000 */
[----:B------:R-:W-:Y:S01]  /*2060*/  FMUL.FTZ R90, R30, UR5 ;  /* 0x000000051e5a7c20 */ /* 0x000fe20008410000 */
[----:B------:R-:W5:Y:S01]  /*2070*/  MUFU.TANH R108, R108 ;  /* 0x0000006c006c7308 */ /* 0x000f620000002400 */
[----:B------:R-:W-:Y:S01]  /*2080*/  FMUL.FTZ R30, R31, UR5 ;  /* 0x000000051f1e7c20 */ /* 0x000fe20008410000 */
[----:B------:R-:W-:Y:S01]  /*2090*/  FMUL.FTZ R27, R56, UR5 ;  /* 0x00000005381b7c20 */ /* 0x000fe20008410000 */
[----:B------:R-:W-:Y:S01]  /*20a0*/  FMUL.FTZ R56, R59, UR5 ;  /* 0x000000053b387c20 */ /* 0x000fe20008410000 */
[----:B------:R-:W-:Y:S01]  /*20b0*/  FMUL.FTZ R34, R34, UR5 ;  /* 0x0000000522227c20 */ /* 0x000fe20008410000 */
[----:B-1----:R-:W-:Y:S01]  /*20c0*/  FMUL.FTZ R9, R32, UR5 ;  /* 0x0000000520097c20 */ /* 0x002fe20008410000 */
[----:B------:R-:W-:Y:S01]  /*20d0*/  FMUL.FTZ R32, R35, UR5 ;  /* 0x0000000523207c20 */ /* 0x000fe20008410000 */
[----:B------:R-:W-:Y:S01]  /*20e0*/  FMUL.FTZ R38, R38, UR5 ;  /* 0x0000000526267c20 */ /* 0x000fe20008410000 */
[----:B------:R-:W1:Y:S01]  /*20f0*/  MUFU.TANH R104, R104 ;  /* 0x0000006800687308 */ /* 0x000e620000002400 */
[----:B0-----:R-:W-:Y:S01]  /*2100*/  FMUL.FTZ R11, R36, UR5 ;  /* 0x00000005240b7c20 */ /* 0x001fe20008410000 */
[----:B------:R-:W-:Y:S01]  /*2110*/  FMUL.FTZ R36, R39, UR5 ;  /* 0x0000000527247c20 */ /* 0x000fe20008410000 */
[----:B------:R-:W-:Y:S01]  /*2120*/  FMUL.FTZ R42, R42, UR5 ;  /* 0x000000052a2a7c20 */ /* 0x000fe20008410000 */
[----:B------:R-:W-:Y:S01]  /*2130*/  FMUL.FTZ R13, R40, UR5 ;  /* 0x00000005280d7c20 */ /* 0x000fe20008410000 */
[----:B----4-:R-:W-:Y:S01]  /*2140*/  ISETP.NE.AND P4, PT, R7, 0x1, PT ;  /* 0x000000010700780c */ /* 0x010fe20003f85270 */
        /* <DEDUP_REMOVED lines=12> */
[----:B------:R-:W5:Y:S01]  /*2210*/  @P4 LDC R8, c[0x0][0x44c] ;  /* 0x00011300ff084b82 */ /* 0x000f620000000800 */
[----:B------:R-:W-:Y:S01]  /*2220*/  FMUL.FTZ R12, R37, UR5 ;  /* 0x00000005250c7c20 */ /* 0x000fe20008410000 */
[----:B------:R-:W-:Y:S01]  /*2230*/  FMUL.FTZ R25, R52, UR5 ;  /* 0x0000000534197c20 */ /* 0x000fe20008410000 */
[----:B------:R-:W-:Y:S01]  /*2240*/  FMUL.FTZ R52, R55, UR5 ;  /* 0x0000000537347c20 */ /* 0x000fe20008410000 */
[----:B------:R-:W-:Y:S01]  /*2250*/  FMUL.FTZ R58, R58, UR5 ;  /* 0x000000053a3a7c20 */ /* 0x000fe20008410000 */
[----:B------:R-:W-:Y:S01]  /*2260*/  FMUL.FTZ R92, R75, UR5 ;  /* 0x000000054b5c7c20 */ /* 0x000fe20008410000 */
[----:B------:R-:W4:Y:S01]  /*2270*/  MUFU.TANH R34, R34 ;  /* 0x0000002200227308 */ /* 0x000f220000002400 */
[----:B------:R-:W-:Y:S01]  /*2280*/  FMUL.FTZ R78, R78, UR5 ;  /* 0x000000054e4e7c20 */ /* 0x000fe20008410000 */
[----:B------:R-:W1:Y:S01]  /*2290*/  @P4 LDC R28, c[0x0][0x450] ;  /* 0x00011400ff1c4b82 */ /* 0x000e620000000800 */
[----:B------:R-:W-:Y:S01]  /*22a0*/  FMUL.FTZ R79, R79, UR5 ;  /* 0x000000054f4f7c20 */ /* 0x000fe20008410000 */
[----:B------:R-:W-:Y:S01]  /*22b0*/  FMUL.FTZ R14, R41, UR5 ;  /* 0x00000005290e7c20 */ /* 0x000fe20008410000 */
[----:B------:R-:W-:Y:S01]  /*22c0*/  FMUL.FTZ R83, R83, UR5 ;  /* 0x0000000553537c20 */ /* 0x000fe20008410000 */
[----:B------:R-:W-:Y:S01]  /*22d0*/  FMUL.FTZ R87, R87, UR5 ;  /* 0x0000000557577c20 */ /* 0x000fe20008410000 */
[----:B--23--:R-:W-:Y:S01]  /*22e0*/  FMUL.FTZ R3, R24, UR5 ;  /* 0x0000000518037c20 */ /* 0x00cfe20008410000 */
        /* <DEDUP_REMOVED lines=9> */
[----:B------:R-:W-:Y:S01]  /*2380*/  CS2R R134, SRZ ;  /* 0x0000000000867805 */ /* 0x000fe2000001ff00 */
[----:B-----5:R-:W-:-:S04]  /*2390*/  @P4 IMAD.HI.U32 R7, R53, R8, RZ ;  /* 0x0000000835074227 */ /* 0x020fc800078e00ff */
[----:B------:R-:W-:Y:S02]  /*23a0*/  IMAD R8, R88, R29, 0x80 ;  /* 0x0000008058087424 */ /* 0x000fe400078e021d */
[----:B------:R-:W5:Y:S01]  /*23b0*/  MUFU.TANH R36, R36 ;  /* 0x0000002400247308 */ /* 0x000f620000002400 */
[----:B-1----:R-:W-:Y:S01]  /*23c0*/  @P4 SHF.R.U32.HI R53, RZ, R28, R7 ;  /* 0x0000001cff354219 */ /* 0x002fe20000011607 */
[----:B------:R-:W-:Y:S01]  /*23d0*/  FMUL.FTZ R28, R57, UR5 ;  /* 0x00000005391c7c20 */ /* 0x000fe20008410000 */
[C-C-:B------:R-:W-:Y:S02]  /*23e0*/  IADD3 R106, -R145.reuse, 0x1, R8.reuse ;  /* 0x00000001916a7810 */ /* 0x140fe40007ffe108 */
[----:B------:R-:W-:Y:S01]  /*23f0*/  IADD3 R59, -R145, R142, R8 ;  /* 0x0000008e913b7210 */ /* 0x000fe20007ffe108 */
[----:B------:R-:W1:Y:S01]  /*2400*/  SHFL.IDX PT, R7, R53, 0x1, 0x1c1f ;  /* 0x003c1f0035077f89 */ /* 0x000e6200000e0000 */
[----:B------:R-:W-:Y:S01]  /*2410*/  IADD3 R106, -R143, R106, R142 ;  /* 0x0000006a8f6a7210 */ /* 0x000fe20007ffe18e */
[----:B------:R-:W5:Y:S01]  /*2420*/  MUFU.TANH R42, R42 ;  /* 0x0000002a002a7308 */ /* 0x000f620000002400 */
[----:B------:R-:W-:Y:S01]  /*2430*/  FMUL.FTZ R8, R62, UR5 ;  /* 0x000000053e087c20 */ /* 0x000fe20008410000 */
[----:B------:R-:W-:Y:S01]  /*2440*/  FMUL.FTZ R62, R63, UR5 ;  /* 0x000000053f3e7c20 */ /* 0x000fe20008410000 */
[----:B------:R-:W5:Y:S05]  /*2450*/  SHFL.IDX PT, R55, R53, RZ, 0x1c1f ;  /* 0x001c1fff35377589 */ /* 0x000f6a00000e0000 */
[----:B------:R-:W5:Y:S08]  /*2460*/  MUFU.TANH R40, R40 ;  /* 0x0000002800287308 */ /* 0x000f700000002400 */
[----:B------:R-:W5:Y:S01]  /*2470*/  MUFU.TANH R46, R46 ;  /* 0x0000002e002e7308 */ /* 0x000f620000002400 */
[----:B-1----:R-:W-:-:S07]  /*2480*/  VIADDMNMX R7, R7, R106, R59, PT ;  /* 0x0000006a07077246 */ /* 0x002fce000380013b */
[----:B------:R-:W1:Y:S01]  /*2490*/  MUFU.TANH R44, R44 ;  /* 0x0000002c002c7308 */ /* 0x000e620000002400 */
[C---:B------:R-:W-:Y:S02]  /*24a0*/  ISETP.GT.AND P1, PT, R7.reuse, RZ, PT ;  /* 0x000000ff0700720c */ /* 0x040fe40003f24270 */
[C---:B------:R-:W-:Y:S02]  /*24b0*/  ISETP.GT.AND P2, PT, R7.reuse, 0x1, PT ;  /* 0x000000010700780c */ /* 0x040fe40003f44270 */
[C---:B------:R-:W-:Y:S02]  /*24c0*/  ISETP.GT.AND P3, PT, R7.reuse, 0x8, PT ;  /* 0x000000080700780c */ /* 0x040fe40003f64270 */
[----:B------:R-:W-:Y:S01]  /*24d0*/  FSEL R108, R108, -INF , P1 ;  /* 0xff8000006c6c7808 */ /* 0x000fe20000800000 */
[----:B------:R-:W1:Y:S01]  /*24e0*/  MUFU.TANH R50, R50 ;  /* 0x0000003200327308 */ /* 0x000e620000002400 */
[----:B------:R-:W-:Y:S02]  /*24f0*/  FSEL R104, R104, -INF , P2 ;  /* 0xff80000068687808 */ /* 0x000fe40001000000 */
[----:B------:R-:W-:-:S02]  /*2500*/  ISETP.GT.AND P1, PT, R7, 0x9, PT ;  /* 0x000000090700780c */ /* 0x000fc40003f24270 */
[----:B0-----:R-:W-:Y:S02]  /*2510*/  FSEL R90, R90, -INF , P3 ;  /* 0xff8000005a5a7808 */ /* 0x001fe40001800000 */
[----:B------:R-:W-:Y:S01]  /*2520*/  FMNMX.FTZ R29, R108, R104, !PT ;  /* 0x000000686c1d7209 */ /* 0x000fe20007810000 */
[----:B------:R-:W0:Y:S01]  /*2530*/  MUFU.TANH R48, R48 ;  /* 0x0000003000307308 */ /* 0x000e220000002400 */
[C---:B------:R-:W-:Y:S02]  /*2540*/  ISETP.GT.AND P2, PT, R7.reuse, 0x10, PT ;  /* 0x000000100700780c */ /* 0x040fe40003f44270 */
[----:B----4-:R-:W-:Y:S02]  /*2550*/  FSEL R30, R30, -INF , P1 ;  /* 0xff8000001e1e7808 */ /* 0x010fe40000800000 */
[----:B------:R-:W-:Y:S01]  /*2560*/  FMNMX.FTZ R31, R90, R29, !PT ;  /* 0x0000001d5a1f7209 */ /* 0x000fe20007810000 */
[----:B------:R-:W-:Y:S01]  /*2570*/  FMUL.FTZ R29, R66, UR5 ;  /* 0x00000005421d7c20 */ /* 0x000fe20008410000 */
[----:B------:R-:W-:Y:S01]  /*2580*/  ISETP.GT.AND P1, PT, R7, 0x11, PT ;  /* 0x000000110700780c */ /* 0x000fe20003f24270 */
[----:B------:R-:W4:Y:S01]  /*2590*/  MUFU.TANH R54, R54 ;  /* 0x0000003600367308 */ /* 0x000f220000002400 */
[----:B------:R-:W-:-:S02]  /*25a0*/  FSEL R34, R34, -INF , P2 ;  /* 0xff80000022227808 */ /* 0x000fc40001000000 */
[----:B------:R-:W-:Y:S02]  /*25b0*/  FMNMX.FTZ R31, R30, R31, !PT ;  /* 0x0000001f1e1f7209 */ /* 0x000fe40007810000 */
[----:B------:R-:W-:Y:S02]  /*25c0*/  ISETP.GT.AND P2, PT, R7, 0x18, PT ;  /* 0x000000180700780c */ /* 0x000fe40003f44270 */
[----:B--2---:R-:W-:Y:S01]  /*25d0*/  FSEL R32, R32, -INF , P1 ;  /* 0xff80000020207808 */ /* 0x004fe20000800000 */
[----:B------:R-:W2:Y:S01]  /*25e0*/  MUFU.TANH R52, R52 ;  /* 0x0000003400347308 */ /* 0x000ea20000002400 */
[----:B------:R-:W-:Y:S01]  /*25f0*/  FMNMX.FTZ R33, R34, R31, !PT ;  /* 0x0000001f22217209 */ /* 0x000fe20007810000 */
[----:B------:R-:W-:Y:S01]  /*2600*/  FMUL.FTZ R31, R67, UR5 ;  /* 0x00000005431f7c20 */ /* 0x000fe20008410000 */
[----:B------:R-:W-:Y:S02]  /*2610*/  ISETP.GT.AND P1, PT, R7, 0x19, PT ;  /* 0x000000190700780c */ /* 0x000fe40003f24270 */
[----:B---3--:R-:W-:-:S02]  /*2620*/  FSEL R38, R38, -INF , P2 ;  /* 0xff80000026267808 */ /* 0x008fc40001000000 */
[----:B------:R-:W-:Y:S01]  /*2630*/  FMNMX.FTZ R33, R32, R33, !PT ;  /* 0x0000002120217209 */ /* 0x000fe20007810000 */
[----:B------:R-:W3:Y:S01]  /*2640*/  MUFU.TANH R58, R58 ;  /* 0x0000003a003a7308 */ /* 0x000ee20000002400 */
[C---:B------:R-:W-:Y:S02]  /*2650*/  ISETP.GT.AND P2, PT, R7.reuse, 0x20, PT ;  /* 0x000000200700780c */ /* 0x040fe40003f44270 */
[----:B-----5:R-:W-:Y:S02]  /*2660*/  FSEL R36, R36, -INF , P1 ;  /* 0xff80000024247808 */ /* 0x020fe40000800000 */
[----:B------:R-:W-:Y:S01]  /*2670*/  FMNMX.FTZ R35, R38, R33, !PT ;  /* 0x0000002126237209 */ /* 0x000fe20007810000 */
[----:B------:R-:W-:Y:S01]  /*2680*/  FMUL.FTZ R33, R70, UR5 ;  /* 0x0000000546217c20 */ /* 0x000fe20008410000 */
[----:B------:R-:W-:Y:S01]  /*2690*/  ISETP.GT.AND P1, PT, R7, 0x21, PT ;  /* 0x000000210700780c */ /* 0x000fe20003f24270 */
[----:B------:R-:W5:Y:S01]  /*26a0*/  MUFU.TANH R56, R56 ;  /* 0x0000003800387308 */ /* 0x000f620000002400 */
[----:B------:R-:W-:-:S02]  /*26b0*/  FSEL R42, R42, -INF , P2 ;  /* 0xff8000002a2a7808 */ /* 0x000fc40001000000 */
[----:B------:R-:W-:Y:S02]  /*26c0*/  FMNMX.FTZ R35, R36, R35, !PT ;  /* 0x0000002324237209 */ /* 0x000fe40007810000 */
[----:B------:R-:W-:Y:S02]  /*26d0*/  ISETP.GT.AND P2, PT, R7, 0x28, PT ;  /* 0x000000280700780c */ /* 0x000fe40003f44270 */
[----:B------:R-:W-:Y:S01]  /*26e0*/  FSEL R40, R40, -INF , P1 ;  /* 0xff80000028287808 */ /* 0x000fe20000800000 */
[----:B------:R-:W5:Y:S01]  /*26f0*/  MUFU.TANH R8, R8 ;  /* 0x0000000800087308 */ /* 0x000f620000002400 */
[----:B------:R-:W-:Y:S01]  /*2700*/  FMNMX.FTZ R37, R42, R35, !PT ;  /* 0x000000232a257209 */ /* 0x000fe20007810000 */
[----:B------:R-:W-:Y:S01]  /*2710*/  FMUL.FTZ R35, R71, UR5 ;  /* 0x0000000547237c20 */ /* 0x000fe20008410000 */
[----:B------:R-:W-:Y:S02]  /*2720*/  ISETP.GT.AND P1, PT, R7, 0x29, PT ;  /* 0x000000290700780c */ /* 0x000fe40003f24270 */
[----:B------:R-:W-:-:S02]  /*2730*/  FSEL R46, R46, -INF , P2 ;  /* 0xff8000002e2e7808 */ /* 0x000fc40001000000 */
[----:B------:R-:W-:Y:S01]  /*2740*/  FMNMX.FTZ R37, R40, R37, !PT ;  /* 0x0000002528257209 */ /* 0x000fe20007810000 */
[----:B------:R-:W5:Y:S01]  /*2750*/  MUFU.TANH R62, R62 ;  /* 0x0000003e003e7308 */ /* 0x000f620000002400 */
[C---:B------:R-:W-:Y:S02]  /*2760*/  ISETP.GT.AND P2, PT, R7.reuse, 0x30, PT ;  /* 0x000000300700780c */ /* 0x040fe40003f44270 */
[----:B-1----:R-:W-:Y:S02]  /*2770*/  FSEL R44, R44, -INF , P1 ;  /* 0xff8000002c2c7808 */ /* 0x002fe40000800000 */
[----:B------:R-:W-:Y:S01]  /*2780*/  FMNMX.FTZ R39, R46, R37, !PT ;  /* 0x000000252e277209 */ /* 0x000fe20007810000 */
[----:B------:R-:W-:Y:S01]  /*2790*/  FMUL.FTZ R37, R74, UR5 ;  /* 0x000000054a257c20 */ /* 0x000fe20008410000 */
[----:B------:R-:W-:Y:S01]  /*27a0*/  ISETP.GT.AND P1, PT, R7, 0x31, PT ;  /* 0x000000310700780c */ /* 0x000fe20003f24270 */
[----:B------:R-:W1:Y:S01]  /*27b0*/  MUFU.TANH R29, R29 ;  /* 0x0000001d001d7308 */ /* 0x000e620000002400 */
[----:B------:R-:W-:-:S02]  /*27c0*/  FSEL R50, R50, -INF , P2 ;  /* 0xff80000032327808 */ /* 0x000fc40001000000 */
[----:B------:R-:W-:Y:S02]  /*27d0*/  FMNMX.FTZ R39, R44, R39, !PT ;  /* 0x000000272c277209 */ /* 0x000fe40007810000 */
[C---:B------:R-:W-:Y:S02]  /*27e0*/  ISETP.GT.AND P2, PT, R7.reuse, 0x38, PT ;  /* 0x000000380700780c */ /* 0x040fe40003f44270 */
[----:B0-----:R-:W-:Y:S01]  /*27f0*/  FSEL R48, R48, -INF , P1 ;  /* 0xff80000030307808 */ /* 0x001fe20000800000 */
[----:B------:R-:W0:Y:S01]  /*2800*/  MUFU.TANH R31, R31 ;  /* 0x0000001f001f7308 */ /* 0x000e220000002400 */
[----:B------:R-:W-:Y:S02]  /*2810*/  FMNMX.FTZ R39, R50, R39, !PT ;  /* 0x0000002732277209 */ /* 0x000fe40007810000 */
[----:B------:R-:W-:Y:S02]  /*2820*/  ISETP.GT.AND P1, PT, R7, 0x39, PT ;  /* 0x000000390700780c */ /* 0x000fe40003f24270 */
[----:B----4-:R-:W-:-:S02]  /*2830*/  FSEL R54, R54, -INF , P2 ;  /* 0xff80000036367808 */ /* 0x010fc40001000000 */
[----:B------:R-:W-:Y:S01]  /*2840*/  FMNMX.FTZ R39, R48, R39, !PT ;  /* 0x0000002730277209 */ /* 0x000fe20007810000 */
[----:B------:R-:W4:Y:S01]  /*2850*/  MUFU.TANH R33, R33 ;  /* 0x0000002100217308 */ /* 0x000f220000002400 */
[C---:B------:R-:W-:Y:S02]  /*2860*/  ISETP.GT.AND P2, PT, R7.reuse, 0x40, PT ;  /* 0x000000400700780c */ /* 0x040fe40003f44270 */
[----:B--2---:R-:W-:Y:S02]  /*2870*/  FSEL R52, R52, -INF , P1 ;  /* 0xff80000034347808 */ /* 0x004fe40000800000 */
[----:B------:R-:W-:Y:S02]  /*2880*/  FMNMX.FTZ R39, R54, R39, !PT ;  /* 0x0000002736277209 */ /* 0x000fe40007810000 */
[----:B------:R-:W-:Y:S01]  /*2890*/  ISETP.GT.AND P1, PT, R7, 0x41, PT ;  /* 0x000000410700780c */ /* 0x000fe20003f24270 */
[----:B------:R-:W2:Y:S01]  /*28a0*/  MUFU.TANH R35, R35 ;  /* 0x0000002300237308 */ /* 0x000ea20000002400 */
[----:B---3--:R-:W-:-:S02]  /*28b0*/  FSEL R58, R58, -INF , P2 ;  /* 0xff8000003a3a7808 */ /* 0x008fc40001000000 */
[----:B------:R-:W-:Y:S02]  /*28c0*/  FMNMX.FTZ R39, R52, R39, !PT ;  /* 0x0000002734277209 */ /* 0x000fe40007810000 */
[C---:B------:R-:W-:Y:S02]  /*28d0*/  ISETP.GT.AND P2, PT, R7.reuse, 0x48, PT ;  /* 0x000000480700780c */ /* 0x040fe40003f44270 */
[----:B-----5:R-:W-:Y:S01]  /*28e0*/  FSEL R56, R56, -INF , P1 ;  /* 0xff80000038387808 */ /* 0x020fe20000800000 */
[----:B------:R-:W3:Y:S01]  /*28f0*/  MUFU.TANH R37, R37 ;  /* 0x0000002500257308 */ /* 0x000ee20000002400 */
[----:B------:R-:W-:Y:S02]  /*2900*/  FMNMX.FTZ R39, R58, R39, !PT ;  /* 0x000000273a277209 */ /* 0x000fe40007810000 */
[C---:B------:R-:W-:Y:S02]  /*2910*/  ISETP.GT.AND P1, PT, R7.reuse, 0x49, PT ;  /* 0x000000490700780c */ /* 0x040fe40003f24270 */
[----:B------:R-:W-:Y:S01]  /*2920*/  FSEL R66, R8, -INF , P2 ;  /* 0xff80000008427808 */ /* 0x000fe20001000000 */
[----:B------:R-:W-:Y:S01]  /*2930*/  FMUL.FTZ R8, R82, UR5 ;  /* 0x0000000552087c20 */ /* 0x000fe20008410000 */
[----:B------:R-:W-:Y:S01]  /*2940*/  FMNMX.FTZ R39, R56, R39, !PT ;  /* 0x0000002738277209 */ /* 0x000fe20007810000 */
[----:B------:R-:W5:Y:S01]  /*2950*/  MUFU.TANH R92, R92 ;  /* 0x0000005c005c7308 */ /* 0x000f620000002400 */
[----:B------:R-:W-:-:S02]  /*2960*/  ISETP.GT.AND P2, PT, R7, 0x50, PT ;  /* 0x000000500700780c */ /* 0x000fc40003f44270 */
[----:B------:R-:W-:Y:S02]  /*2970*/  FSEL R62, R62, -INF , P1 ;  /* 0xff8000003e3e7808 */ /* 0x000fe40000800000 */
[----:B------:R-:W-:Y:S02]  /*2980*/  FMNMX.FTZ R39, R66, R39, !PT ;  /* 0x0000002742277209 */ /* 0x000fe40007810000 */
[----:B------:R-:W-:Y:S01]  /*2990*/  ISETP.GT.AND P1, PT, R7, 0x51, PT ;  /* 0x000000510700780c */ /* 0x000fe20003f24270 */
[----:B------:R4:W5:Y:S01]  /*29a0*/  MUFU.TANH R94, R78 ;  /* 0x0000004e005e7308 */ /* 0x0009620000002400 */
[----:B-1----:R-:W-:Y:S01]  /*29b0*/  FSEL R70, R29, -INF , P2 ;  /* 0xff8000001d467808 */ /* 0x002fe20001000000 */
[----:B------:R-:W-:Y:S01]  /*29c0*/  FMUL.FTZ R29, R60, UR5 ;  /* 0x000000053c1d7c20 */ /* 0x000fe20008410000 */
[----:B------:R-:W-:Y:S02]  /*29d0*/  FMNMX.FTZ R39, R62, R39, !PT ;  /* 0x000000273e277209 */ /* 0x000fe40007810000 */
[----:B------:R-:W-:-:S02]  /*29e0*/  ISETP.GT.AND P2, PT, R7, 0x58, PT ;  /* 0x000000580700780c */ /* 0x000fc40003f44270 */
[----:B0-----:R-:W-:Y:S01]  /*29f0*/  FSEL R74, R31, -INF , P1 ;  /* 0xff8000001f4a7808 */ /* 0x001fe20000800000 */
[----:B------:R-:W0:Y:S01]  /*2a00*/  MUFU.TANH R79, R79 ;  /* 0x0000004f004f7308 */ /* 0x000e220000002400 */
[----:B------:R-:W-:Y:S01]  /*2a10*/  FMNMX.FTZ R39, R70, R39, !PT ;  /* 0x0000002746277209 */ /* 0x000fe20007810000 */
[----:B------:R-:W-:Y:S01]  /*2a20*/  FMUL.FTZ R31, R61, UR5 ;  /* 0x000000053d1f7c20 */ /* 0x000fe20008410000 */
[----:B------:R-:W-:Y:S01]  /*2a30*/  ISETP.GT.AND P1, PT, R7, 0x59, PT ;  /* 0x000000590700780c */ /* 0x000fe20003f24270 */
[----:B------:R-:W-:Y:S01]  /*2a40*/  FMUL.FTZ R61, R85, UR5 ;  /* 0x00000005553d7c20 */ /* 0x000fe20008410000 */
[----:B----4-:R-:W-:Y:S01]  /*2a50*/  FSEL R78, R33, -INF , P2 ;  /* 0xff800000214e7808 */ /* 0x010fe20001000000 */
[----:B------:R-:W-:Y:S01]  /*2a60*/  FMUL.FTZ R33, R64, UR5 ;  /* 0x0000000540217c20 */ /* 0x000fe20008410000 */
[----:B------:R-:W-:Y:S01]  /*2a70*/  FMNMX.FTZ R39, R74, R39, !PT ;  /* 0x000000274a277209 */ /* 0x000fe20007810000 */
[----:B------:R1:W4:Y:S01]  /*2a80*/  MUFU.TANH R41, R8 ;  /* 0x0000000800297308 */ /* 0x0003220000002400 */
[----:B------:R-:W-:-:S02]  /*2a90*/  ISETP.GT.AND P2, PT, R7, 0x60, PT ;  /* 0x000000600700780c */ /* 0x000fc40003f44270 */
[----:B--2---:R-:W-:Y:S01]  /*2aa0*/  FSEL R82, R35, -INF , P1 ;  /* 0xff80000023527808 */ /* 0x004fe20000800000 */
[----:B------:R-:W-:Y:S01]  /*2ab0*/  FMUL.FTZ R35, R65, UR5 ;  /* 0x0000000541237c20 */ /* 0x000fe20008410000 */
[----:B------:R-:W-:Y:S02]  /*2ac0*/  FMNMX.FTZ R39, R78, R39, !PT ;  /* 0x000000274e277209 */ /* 0x000fe40007810000 */
[----:B------:R-:W-:Y:S01]  /*2ad0*/  ISETP.GT.AND P1, PT, R7, 0x61, PT ;  /* 0x000000610700780c */ /* 0x000fe20003f24270 */
[----:B------:R-:W2:Y:S01]  /*2ae0*/  MUFU.TANH R83, R83 ;  /* 0x0000005300537308 */ /* 0x000ea20000002400 */
[----:B-1----:R-:W-:Y:S01]  /*2af0*/  FMUL.FTZ R8, R86, UR5 ;  /* 0x0000000556087c20 */ /* 0x002fe20008410000 */
[----:B---3--:R-:W-:Y:S01]  /*2b00*/  FSEL R86, R37, -INF , P2 ;  /* 0xff80000025567808 */ /* 0x008fe20001000000 */
[----:B------:R-:W-:Y:S01]  /*2b10*/  FMUL.FTZ R37, R68, UR5 ;  /* 0x0000000544257c20 */ /* 0x000fe20008410000 */
[----:B------:R-:W-:Y:S02]  /*2b20*/  FMNMX.FTZ R39, R82, R39, !PT ;  /* 0x0000002752277209 */ /* 0x000fe40007810000 */
[----:B------:R-:W-:-:S02]  /*2b30*/  ISETP.GT.AND P2, PT, R7, 0x68, PT ;  /* 0x000000680700780c */ /* 0x000fc40003f44270 */
[----:B-----5:R-:W-:Y:S01]  /*2b40*/  FSEL R92, R92, -INF , P1 ;  /* 0xff8000005c5c7808 */ /* 0x020fe20000800000 */
[----:B------:R-:W1:Y:S01]  /*2b50*/  MUFU.TANH R8, R8 ;  /* 0x0000000800087308 */ /* 0x000e620000002400 */
[----:B------:R-:W-:Y:S02]  /*2b60*/  FMNMX.FTZ R39, R86, R39, !PT ;  /* 0x0000002756277209 */ /* 0x000fe40007810000 */
[C---:B------:R-:W-:Y:S02]  /*2b70*/  ISETP.GT.AND P1, PT, R7.reuse, 0x69, PT ;  /* 0x000000690700780c */ /* 0x040fe40003f24270 */
[----:B------:R-:W-:Y:S02]  /*2b80*/  FSEL R94, R94, -INF , P2 ;  /* 0xff8000005e5e7808 */ /* 0x000fe40001000000 */
[----:B------:R-:W-:Y:S01]  /*2b90*/  FMNMX.FTZ R39, R92, R39, !PT ;  /* 0x000000275c277209 */ /* 0x000fe20007810000 */
[----:B------:R-:W3:Y:S01]  /*2ba0*/  MUFU.TANH R87, R87 ;  /* 0x0000005700577308 */ /* 0x000ee20000002400 */
[----:B------:R-:W-:-:S02]  /*2bb0*/  ISETP.GT.AND P2, PT, R7, 0x70, PT ;  /* 0x000000700700780c */ /* 0x000fc40003f44270 */
[----:B0-----:R-:W-:Y:S02]  /*2bc0*/  FSEL R98, R79, -INF , P1 ;  /* 0xff8000004f627808 */ /* 0x001fe40000800000 */
[----:B------:R-:W-:Y:S02]  /*2bd0*/  FMNMX.FTZ R39, R94, R39, !PT ;  /* 0x000000275e277209 */ /* 0x000fe40007810000 */
[----:B------:R-:W-:Y:S01]  /*2be0*/  ISETP.GT.AND P1, PT, R7, 0x71, PT ;  /* 0x000000710700780c */ /* 0x000fe20003f24270 */
[----:B------:R-:W-:Y:S01]  /*2bf0*/  MUFU.TANH R3, R3 ;  /* 0x0000000300037308 */ /* 0x000fe20000002400 */
[----:B----4-:R-:W-:Y:S01]  /*2c00*/  FSEL R60, R41, -INF , P2 ;  /* 0xff800000293c7808 */ /* 0x010fe20001000000 */
[----:B------:R-:W-:Y:S01]  /*2c10*/  FMUL.FTZ R41, R72, UR5 ;  /* 0x0000000548297c20 */ /* 0x000fe20008410000 */
[----:B------:R-:W-:Y:S02]  /*2c20*/  FMNMX.FTZ R39, R98, R39, !PT ;  /* 0x0000002762277209 */ /* 0x000fe40007810000 */
[----:B------:R-:W-:-:S02]  /*2c30*/  ISETP.GT.AND P2, PT, R7, 0x78, PT ;  /* 0x000000780700780c */ /* 0x000fc40003f44270 */
[----:B--2---:R-:W-:Y:S01]  /*2c40*/  FSEL R96, R83, -INF , P1 ;  /* 0xff80000053607808 */ /* 0x004fe20000800000 */
[----:B------:R-:W0:Y:S01]  /*2c50*/  MUFU.TANH R4, R4 ;  /* 0x0000000400047308 */ /* 0x000e220000002400 */
[----:B------:R-:W-:Y:S02]  /*2c60*/  FMNMX.FTZ R39, R60, R39, !PT ;  /* 0x000000273c277209 */ /* 0x000fe40007810000 */
[----:B------:R-:W-:Y:S02]  /*2c70*/  ISETP.GT.AND P1, PT, R7, 0x79, PT ;  /* 0x000000790700780c */ /* 0x000fe40003f24270 */
[----:B-1----:R-:W-:Y:S02]  /*2c80*/  FSEL R100, R8, -INF , P2 ;  /* 0xff80000008647808 */ /* 0x002fe40001000000 */
[----:B------:R-:W-:Y:S01]  /*2c90*/  FMNMX.FTZ R39, R96, R39, !PT ;  /* 0x0000002760277209 */ /* 0x000fe20007810000 */
[----:B------:R-:W1:Y:S01]  /*2ca0*/  MUFU.TANH R5, R5 ;  /* 0x0000000500057308 */ /* 0x000e620000002400 */
[----:B---3--:R-:W-:-:S02]  /*2cb0*/  FSEL R102, R87, -INF , P1 ;  /* 0xff80000057667808 */ /* 0x008fc40000800000 */
[----:B------:R-:W-:Y:S02]  /*2cc0*/  FMNMX.FTZ R39, R100, R39, !PT ;  /* 0x0000002764277209 */ /* 0x000fe40007810000 */
[----:B------:R-:W-:Y:S02]  /*2cd0*/  VIADDMNMX R59, R55, R106, R59, PT ;  /* 0x0000006a373b7246 */ /* 0x000fe4000380013b */
[----:B------:R-:W-:Y:S01]  /*2ce0*/  FMNMX.FTZ R7, R102, R39, !PT ;  /* 0x0000002766077209 */ /* 0x000fe20007810000 */
[----:B------:R-:W-:Y:S01]  /*2cf0*/  MUFU.TANH R6, R6 ;  /* 0x0000000600067308 */ /* 0x000fe20000002400 */
[----:B------:R-:W-:Y:S01]  /*2d00*/  ISETP.GT.AND P2, PT, R59, 0x1, PT ;  /* 0x000000013b00780c */ /* 0x000fe20003f44270 */
[----:B------:R-:W-:Y:S01]  /*2d10*/  FMUL.FTZ R39, R69, UR5 ;  /* 0x0000000545277c20 */ /* 0x000fe20008410000 */
[----:B------:R-:W-:Y:S01]  /*2d20*/  ISETP.GT.AND P3, PT, R59, 0x8, PT ;  /* 0x000000083b00780c */ /* 0x000fe20003f64270 */
[----:B------:R-:W2:Y:S01]  /*2d30*/  SHFL.BFLY PT, R8, R7, 0x2, 0x1f ;  /* 0x0c401f0007087f89 */ /* 0x000ea200000e0000 */
[----:B0-----:R-:W-:-:S02]  /*2d40*/  FSEL R4, R4, -INF , P2 ;  /* 0xff80000004047808 */ /* 0x001fc40001000000 */
[----:B------:R-:W-:Y:S01]  /*2d50*/  ISETP.GT.AND P2, PT, R59, 0x10, PT ;  /* 0x000000103b00780c */ /* 0x000fe20003f44270 */
[----:B------:R-:W0:Y:S01]  /*2d60*/  MUFU.TANH R9, R9 ;  /* 0x0000000900097308 */ /* 0x000e220000002400 */
[----:B-1----:R-:W-:-:S07]  /*2d70*/  FSEL R68, R5, -INF , P3 ;  /* 0xff80000005447808 */ /* 0x002fce0001800000 */
[----:B------:R-:W-:Y:S08]  /*2d80*/  MUFU.TANH R10, R10 ;  /* 0x0000000a000a7308 */ /* 0x000ff00000002400 */
[----:B------:R-:W1:Y:S01]  /*2d90*/  MUFU.TANH R11, R11 ;  /* 0x0000000b000b7308 */ /* 0x000e620000002400 */
[----:B0-----:R-:W-:Y:S02]  /*2da0*/  FSEL R80, R9, -INF , P2 ;  /* 0xff80000009507808 */ /* 0x001fe40001000000 */
[----:B------:R-:W-:-:S02]  /*2db0*/  ISETP.GT.AND P2, PT, R59, 0x18, PT ;  /* 0x000000183b00780c */ /* 0x000fc40003f44270 */
[----:B--2---:R-:W-:Y:S01]  /*2dc0*/  FMNMX.FTZ R57, R7, R8, !PT ;  /* 0x0000000807397209 */ /* 0x004fe20007810000 */
[----:B------:R-:W-:Y:S02]  /*2dd0*/  IMAD.U32 R7, RZ, RZ, UR6 ;  /* 0x00000006ff077e24 */ /* 0x000fe4000f8e00ff */
[----:B------:R-:W0:Y:S02]  /*2de0*/  MUFU.TANH R12, R12 ;  /* 0x0000000c000c7308 */ /* 0x000e240000002400 */
[----:B------:R-:W2:Y:S06]  /*2df0*/  SHFL.BFLY PT, R8, R57, 0x1, 0x1f ;  /* 0x0c201f0039087f89 */ /* 0x000eac00000e0000 */
[----:B------:R-:W3:Y:S08]  /*2e00*/  MUFU.TANH R13, R13 ;  /* 0x0000000d000d7308 */ /* 0x000ef00000002400 */
[----:B------:R-:W4:Y:S08]  /*2e10*/  MUFU.TANH R14, R14 ;  /* 0x0000000e000e7308 */ /* 0x000f300000002400 */
[----:B------:R-:W5:Y:S01]  /*2e20*/  MUFU.TANH R15, R15 ;  /* 0x0000000f000f7308 */ /* 0x000f620000002400 */
[----:B--2---:R-:W-:Y:S01]  /*2e30*/  FMNMX.FTZ R8, R57, R8, !PT ;  /* 0x0000000839087209 */ /* 0x004fe20007810000 */
[----:B------:R-:W-:Y:S01]  /*2e40*/  FMUL.FTZ R57, R84, UR5 ;  /* 0x0000000554397c20 */ /* 0x000fe20008410000 */
[----:B-1----:R-:W-:-:S02]  /*2e50*/  FSEL R84, R11, -INF , P2 ;  /* 0xff8000000b547808 */ /* 0x002fc40001000000 */
[C---:B------:R-:W-:Y:S01]  /*2e60*/  FSETP.NEU.FTZ.AND P1, PT, R8.reuse, -INF , PT ;  /* 0xff8000000800780b */ /* 0x040fe20003f3d000 */
[-C--:B------:R-:W-:Y:S02]  /*2e70*/  FMUL.FTZ R63, R8, R7.reuse ;  /* 0x00000007083f7220 */ /* 0x080fe40000410000 */
[----:B------:R-:W1:Y:S01]  /*2e80*/  MUFU.TANH R20, R20 ;  /* 0x0000001400147308 */ /* 0x000e620000002400 */
[----:B------:R-:W-:Y:S02]  /*2e90*/  ISETP.GT.AND P2, PT, R59, 0x20, PT ;  /* 0x000000203b00780c */ /* 0x000fe40003f44270 */
[----:B------:R-:W-:Y:S02]  /*2ea0*/  R2UR UR5, R0 ;  /* 0x00000000000572ca */ /* 0x000fe400000e0000 */
[----:B------:R-:W-:Y:S02]  /*2eb0*/  FSEL R53, R63, RZ, P1 ;  /* 0x000000ff3f357208 */ /* 0x000fe40000800000 */
[----:B------:R-:W-:Y:S01]  /*2ec0*/  ISETP.GT.AND P1, PT, R59, RZ, PT ;  /* 0x000000ff3b00720c */ /* 0x000fe20003f24270 */
[----:B------:R-:W2:Y:S02]  /*2ed0*/  MUFU.TANH R21, R21 ;  /* 0x0000001500157308 */ /* 0x000ea40000002400 */
[-CC-:B------:R-:W-:Y:S01]  /*2ee0*/  FFMA.FTZ R90, R90, R7.reuse, -R53.reuse ;  /* 0x000000075a5a7223 */ /* 0x180fe20000010835 */
[----:B------:R-:W-:Y:S01]  /*2ef0*/  FSEL R64, R3, -INF , P1 ;  /* 0xff80000003407808 */ /* 0x000fe20000800000 */
[-CC-:B------:R-:W-:Y:S01]  /*2f00*/  FFMA.FTZ R72, R104, R7.reuse, -R53.reuse ;  /* 0x0000000768487223 */ /* 0x180fe20000010835 */
[C---:B------:R-:W-:Y:S01]  /*2f10*/  ISETP.GT.AND P1, PT, R59.reuse, 0x9, PT ;  /* 0x000000093b00780c */ /* 0x040fe20003f24270 */
[-CC-:B------:R-:W-:Y:S01]  /*2f20*/  FFMA.FTZ R55, R108, R7.reuse, -R53.reuse ;  /* 0x000000076c377223 */ /* 0x180fe20000010835 */
[----:B------:R-:W-:Y:S01]  /*2f30*/  FMNMX.FTZ R3, R64, R4, !PT ;  /* 0x0000000440037209 */ /* 0x000fe20007810000 */
[----:B------:R-:W2:Y:S01]  /*2f40*/  MUFU.TANH R24, R24 ;  /* 0x0000001800187308 */ /* 0x000ea20000002400 */
[----:B------:R-:W-:Y:S01]  /*2f50*/  FSEL R76, R6, -INF , P1 ;  /* 0xff800000064c7808 */ /* 0x000fe20000800000 */
[--C-:B------:R-:W-:Y:S01]  /*2f60*/  FFMA.FTZ R6, R34, R7, -R53.reuse ;  /* 0x0000000722067223 */ /* 0x100fe20000010835 */
[----:B------:R-:W-:Y:S01]  /*2f70*/  FMNMX.FTZ R5, R68, R3, !PT ;  /* 0x0000000344057209 */ /* 0x000fe20007810000 */
[-CC-:B------:R-:W-:Y:S01]  /*2f80*/  FFMA.FTZ R30, R30, R7.reuse, -R53.reuse ;  /* 0x000000071e1e7223 */ /* 0x180fe20000010835 */
[C---:B------:R-:W-:Y:S01]  /*2f90*/  ISETP.GT.AND P1, PT, R59.reuse, 0x11, PT ;  /* 0x000000113b00780c */ /* 0x040fe20003f24270 */
[--C-:B------:R-:W-:Y:S01]  /*2fa0*/  FFMA.FTZ R56, R56, R7, -R53.reuse ;  /* 0x0000000738387223 */ /* 0x100fe20000010835 */
[----:B------:R-:W-:Y:S01]  /*2fb0*/  FMNMX.FTZ R5, R76, R5, !PT ;  /* 0x000000054c057209 */ /* 0x000fe20007810000 */
[----:B------:R4:W-:Y:S01]  /*2fc0*/  MUFU.EX2 R3, R90 ;  /* 0x0000005a00037308 */ /* 0x0009e20000000800 */
[----:B------:R-:W-:Y:S01]  /*2fd0*/  FSEL R10, R10, -INF , P1 ;  /* 0xff8000000a0a7808 */ /* 0x000fe20000800000 */
[----:B------:R-:W-:Y:S01]  /*2fe0*/  UIADD3 UR5, UR5, 0x2d840, URZ ;  /* 0x0002d84005057890 */ /* 0x000fe2000fffe03f */
[----:B------:R-:W-:Y:S01]  /*2ff0*/  FMNMX.FTZ R5, R80, R5, !PT ;  /* 0x0000000550057209 */ /* 0x000fe20007810000 */
[----:B------:R-:W-:Y:S01]  /*3000*/  FFMA.FTZ R62, R62, R7, -R53 ;  /* 0x000000073e3e7223 */ /* 0x000fe20000010835 */
[----:B------:R-:W-:Y:S01]  /*3010*/  ISETP.GT.AND P1, PT, R59, 0x19, PT ;  /* 0x000000193b00780c */ /* 0x000fe20003f24270 */
[----:B------:R-:W-:Y:S01]  /*3020*/  UPRMT UR5, UR42, 0x654, UR5 ;  /* 0x000006542a057896 */ /* 0x000fe20008000005 */
[----:B------:R-:W-:Y:S01]  /*3030*/  FMNMX.FTZ R5, R10, R5, !PT ;  /* 0x000000050a057209 */ /* 0x000fe20007810000 */
[----:B------:R-:W2:Y:S01]  /*3040*/  MUFU.TANH R25, R25 ;  /* 0x0000001900197308 */ /* 0x000ea20000002400 */
[----:B0-----:R-:W-:-:S02]  /*3050*/  FSEL R12, R12, -INF , P1 ;  /* 0xff8000000c0c7808 */ /* 0x001fc40000800000 */
[----:B------:R-:W-:Y:S02]  /*3060*/  FMNMX.FTZ R9, R84, R5, !PT ;  /* 0x0000000554097209 */ /* 0x000fe40007810000 */
[----:B------:R-:W-:Y:S02]  /*3070*/  ISETP.GT.AND P1, PT, R59, 0x21, PT ;  /* 0x000000213b00780c */ /* 0x000fe40003f24270 */
[----:B---3--:R-:W-:Y:S01]  /*3080*/  FSEL R34, R13, -INF , P2 ;  /* 0xff8000000d227808 */ /* 0x008fe20001000000 */
[----:B------:R-:W0:Y:S01]  /*3090*/  MUFU.TANH R26, R26 ;  /* 0x0000001a001a7308 */ /* 0x000e220000002400 */
[----:B------:R-:W-:Y:S01]  /*30a0*/  FMNMX.FTZ R9, R12, R9, !PT ;  /* 0x000000090c097209 */ /* 0x000fe20007810000 */
[----:B------:R-:W-:Y:S01]  /*30b0*/  SYNCS.ARRIVE.TRANS64.RED.A1T0 RZ, [UR5], RZ ;  /* 0x000000ffffff79a7 */ /* 0x000fe20008100405 */
[C---:B------:R-:W-:Y:S02]  /*30c0*/  ISETP.GT.AND P2, PT, R59.reuse, 0x28, PT ;  /* 0x000000283b00780c */ /* 0x040fe40003f44270 */
[----:B----4-:R-:W-:Y:S01]  /*30d0*/  FSEL R90, R14, -INF , P1 ;  /* 0xff8000000e5a7808 */ /* 0x010fe20000800000 */
[----:B------:R-:W-:Y:S01]  /*30e0*/  FFMA.FTZ R14, R32, R7, -R53 ;  /* 0x00000007200e7223 */ /* 0x000fe20000010835 */
[----:B------:R-:W-:Y:S01]  /*30f0*/  FMNMX.FTZ R9, R34, R9, !PT ;  /* 0x0000000922097209 */ /* 0x000fe20007810000 */
[----:B------:R3:W-:Y:S01]  /*3100*/  MUFU.EX2 R5, R6 ;  /* 0x0000000600057308 */ /* 0x0007e20000000800 */
[----:B------:R-:W-:-:S02]  /*3110*/  ISETP.GT.AND P1, PT, R59, 0x29, PT ;  /* 0x000000293b00780c */ /* 0x000fc40003f24270 */
[----:B-----5:R-:W-:Y:S02]  /*3120*/  FSEL R32, R15, -INF , P2 ;  /* 0xff8000000f207808 */ /* 0x020fe40001000000 */
[----:B------:R-:W-:Y:S02]  /*3130*/  FMNMX.FTZ R9, R90, R9, !PT ;  /* 0x000000095a097209 */ /* 0x000fe40007810000 */
[C---:B------:R-:W-:Y:S01]  /*3140*/  ISETP.GT.AND P2, PT, R59.reuse, 0x30, PT ;  /* 0x000000303b00780c */ /* 0x040fe20003f44270 */
[----:B------:R-:W-:Y:S01]  /*3150*/  MUFU.TANH R27, R27 ;  /* 0x0000001b001b7308 */ /* 0x000fe20000002400 */
[----:B-1----:R-:W-:Y:S01]  /*3160*/  FSEL R20, R20, -INF , P1 ;  /* 0xff80000014147808 */ /* 0x002fe20000800000 */
[----:B---3--:R-:W-:Y:S01]  /*3170*/  FFMA.FTZ R6, R38, R7, -R53 ;  /* 0x0000000726067223 */ /* 0x008fe20000010835 */
[----:B------:R-:W-:Y:S02]  /*3180*/  FMNMX.FTZ R11, R32, R9, !PT ;  /* 0x00000009200b7209 */ /* 0x000fe40007810000 */
[----:B------:R-:W-:-:S02]  /*3190*/  ISETP.GT.AND P1, PT, R59, 0x31, PT ;  /* 0x000000313b00780c */ /* 0x000fc40003f24270 */
[----:B--2---:R-:W-:Y:S01]  /*31a0*/  FSEL R38, R21, -INF , P2 ;  /* 0xff80000015267808 */ /* 0x004fe20001000000 */
[----:B------:R-:W1:Y:S01]  /*31b0*/  MUFU.TANH R28, R28 ;  /* 0x0000001c001c7308 */ /* 0x000e620000002400 */
[----:B------:R-:W-:Y:S01]  /*31c0*/  FMNMX.FTZ R11, R20, R11, !PT ;  /* 0x0000000b140b7209 */ /* 0x000fe20007810000 */
[-CC-:B------:R-:W-:Y:S01]  /*31d0*/  FFMA.FTZ R21, R50, R7.reuse, -R53.reuse ;  /* 0x0000000732157223 */ /* 0x180fe20000010835 */
[C---:B------:R-:W-:Y:S01]  /*31e0*/  ISETP.GT.AND P2, PT, R59.reuse, 0x38, PT ;  /* 0x000000383b00780c */ /* 0x040fe20003f44270 */
[-CC-:B------:R-:W-:Y:S01]  /*31f0*/  FFMA.FTZ R50, R92, R7.reuse, -R53.reuse ;  /* 0x000000075c327223 */ /* 0x180fe20000010835 */
[----:B------:R-:W-:Y:S01]  /*3200*/  FSEL R104, R24, -INF , P1 ;  /* 0xff80000018687808 */ /* 0x000fe20000800000 */
[----:B------:R-:W-:Y:S01]  /*3210*/  FFMA.FTZ R24, R36, R7, -R53 ;  /* 0x0000000724187223 */ /* 0x000fe20000010835 */
[----:B------:R-:W-:Y:S01]  /*3220*/  FMNMX.FTZ R11, R38, R11, !PT ;  /* 0x0000000b260b7209 */ /* 0x000fe20007810000 */
[----:B------:R-:W2:Y:S01]  /*3230*/  MUFU.TANH R29, R29 ;  /* 0x0000001d001d7308 */ /* 0x000ea20000002400 */
[----:B------:R-:W-:-:S02]  /*3240*/  ISETP.GT.AND P1, PT, R59, 0x39, PT ;  /* 0x000000393b00780c */ /* 0x000fc40003f24270 */
[----:B------:R-:W-:Y:S02]  /*3250*/  CS2R R92, SRZ ;  /* 0x00000000005c7805 */ /* 0x000fe4000001ff00 */
[----:B------:R-:W-:Y:S02]  /*3260*/  FSEL R36, R25, -INF , P2 ;  /* 0xff80000019247808 */ /* 0x000fe40001000000 */
[----:B------:R-:W-:Y:S02]  /*3270*/  FMNMX.FTZ R11, R104, R11, !PT ;  /* 0x0000000b680b7209 */ /* 0x000fe40007810000 */
[----:B------:R-:W-:Y:S01]  /*3280*/  ISETP.GT.AND P2, PT, R59, 0x40, PT ;  /* 0x000000403b00780c */ /* 0x000fe20003f44270 */
[----:B------:R-:W3:Y:S01]  /*3290*/  MUFU.TANH R31, R31 ;  /* 0x0000001f001f7308 */ /* 0x000ee20000002400 */
[----:B0-----:R-:W-:Y:S02]  /*32a0*/  FSEL R26, R26, -INF , P1 ;  /* 0xff8000001a1a7808 */ /* 0x001fe40000800000 */
[----:B------:R-:W-:-:S02]  /*32b0*/  FMNMX.FTZ R13, R36, R11, !PT ;  /* 0x0000000b240d7209 */ /* 0x000fc40007810000 */
[C---:B------:R-:W-:Y:S02]  /*32c0*/  ISETP.GT.AND P1, PT, R59.reuse, 0x41, PT ;  /* 0x000000413b00780c */ /* 0x040fe40003f24270 */
[----:B------:R-:W-:Y:S01]  /*32d0*/  FMNMX.FTZ R13, R26, R13, !PT ;  /* 0x0000000d1a0d7209 */ /* 0x000fe20007810000 */
[----:B------:R0:W-:Y:S01]  /*32e0*/  MUFU.EX2 R9, R6 ;  /* 0x0000000600097308 */ /* 0x0001e20000000800 */
[----:B-1----:R-:W-:Y:S01]  /*32f0*/  FSEL R106, R28, -INF , P1 ;  /* 0xff8000001c6a7808 */ /* 0x002fe20000800000 */
[-CC-:B------:R-:W-:Y:S01]  /*3300*/  FFMA.FTZ R28, R40, R7.reuse, -R53.reuse ;  /* 0x00000007281c7223 */ /* 0x180fe20000010835 */
[----:B------:R-:W-:Y:S01]  /*3310*/  ISETP.GT.AND P1, PT, R59, 0x49, PT ;  /* 0x000000493b00780c */ /* 0x000fe20003f24270 */
[-CC-:B------:R-:W-:Y:S01]  /*3320*/  FFMA.FTZ R40, R44, R7.reuse, -R53.reuse ;  /* 0x000000072c287223 */ /* 0x180fe20000010835 */
[-CC-:B------:R-:W-:Y:S01]  /*3330*/  FFMA.FTZ R44, R48, R7.reuse, -R53.reuse ;  /* 0x00000007302c7223 */ /* 0x180fe20000010835 */
[-CC-:B------:R-:W-:Y:S01]  /*3340*/  FFMA.FTZ R48, R52, R7.reuse, -R53.reuse ;  /* 0x0000000734307223 */ /* 0x180fe20000010835 */
[-CC-:B------:R-:W-:Y:S01]  /*3350*/  FFMA.FTZ R52, R82, R7.reuse, -R53.reuse ;  /* 0x0000000752347223 */ /* 0x180fe20000010835 */
[----:B------:R-:W1:Y:S01]  /*3360*/  MUFU.TANH R33, R33 ;  /* 0x0000002100217308 */ /* 0x000e620000002400 */
[----:B0-----:R-:W-:Y:S01]  /*3370*/  FFMA.FTZ R6, R42, R7, -R53 ;  /* 0x000000072a067223 */ /* 0x001fe20000010835 */
[----:B------:R-:W-:-:S02]  /*3380*/  FSEL R42, R27, -INF , P2 ;  /* 0xff8000001b2a7808 */ /* 0x000fc40001000000 */
[----:B------:R-:W-:Y:S02]  /*3390*/  ISETP.GT.AND P2, PT, R59, 0x48, PT ;  /* 0x000000483b00780c */ /* 0x000fe40003f44270 */
[----:B------:R-:W-:Y:S02]  /*33a0*/  FMNMX.FTZ R13, R42, R13, !PT ;  /* 0x0000000d2a0d7209 */ /* 0x000fe40007810000 */
[----:B------:R-:W0:Y:S01]  /*33b0*/  MUFU.TANH R35, R35 ;  /* 0x0000002300237308 */ /* 0x000e220000002400 */
[----:B--2---:R-:W-:Y:S02]  /*33c0*/  FSEL R108, R29, -INF , P2 ;  /* 0xff8000001d6c7808 */ /* 0x004fe40001000000 */
[----:B------:R-:W-:Y:S02]  /*33d0*/  FMNMX.FTZ R13, R106, R13, !PT ;  /* 0x0000000d6a0d7209 */ /* 0x000fe40007810000 */
[----:B------:R-:W-:Y:S02]  /*33e0*/  ISETP.GT.AND P2, PT, R59, 0x50, PT ;  /* 0x000000503b00780c */ /* 0x000fe40003f44270 */
[----:B---3--:R-:W-:Y:S01]  /*33f0*/  FSEL R110, R31, -INF , P1 ;  /* 0xff8000001f6e7808 */ /* 0x008fe20000800000 */
[----:B------:R-:W2:Y:S01]  /*3400*/  MUFU.TANH R37, R37 ;  /* 0x0000002500257308 */ /* 0x000ea20000002400 */
[----:B------:R-:W-:Y:S01]  /*3410*/  FMNMX.FTZ R13, R108, R13, !PT ;  /* 0x0000000d6c0d7209 */ /* 0x000fe20007810000 */
[----:B------:R-:W-:Y:S01]  /*3420*/  FFMA.FTZ R31, R46, R7, -R53 ;  /* 0x000000072e1f7223 */ /* 0x000fe20000010835 */
[----:B------:R-:W-:-:S02]  /*3430*/  ISETP.GT.AND P1, PT, R59, 0x51, PT ;  /* 0x000000513b00780c */ /* 0x000fc40003f24270 */
[----:B-1----:R-:W-:Y:S01]  /*3440*/  FSEL R46, R33, -INF , P2 ;  /* 0xff800000212e7808 */ /* 0x002fe20001000000 */
[--C-:B------:R-:W-:Y:S01]  /*3450*/  FFMA.FTZ R33, R54, R7, -R53.reuse ;  /* 0x0000000736217223 */ /* 0x100fe20000010835 */
[----:B------:R-:W-:Y:S01]  /*3460*/  FMNMX.FTZ R13, R110, R13, !PT ;  /* 0x0000000d6e0d7209 */ /* 0x000fe20007810000 */
[----:B------:R-:W1:Y:S01]  /*3470*/  MUFU.TANH R39, R39 ;  /* 0x0000002700277308 */ /* 0x000e620000002400 */
[----:B------:R-:W-:Y:S01]  /*3480*/  ISETP.GT.AND P2, PT, R59, 0x58, PT ;  /* 0x000000583b00780c */ /* 0x000fe20003f44270 */
[-CC-:B------:R-:W-:Y:S01]  /*3490*/  FFMA.FTZ R54, R98, R7.reuse, -R53.reuse ;  /* 0x0000000762367223 */ /* 0x180fe20000010835 */
[----:B0-----:R-:W-:Y:S01]  /*34a0*/  FSEL R112, R35, -INF , P1 ;  /* 0xff80000023707808 */ /* 0x001fe20000800000 */
[----:B------:R-:W-:Y:S01]  /*34b0*/  FFMA.FTZ R35, R100, R7, -R53 ;  /* 0x0000000764237223 */ /* 0x000fe20000010835 */
[----:B------:R-:W-:Y:S02]  /*34c0*/  FMNMX.FTZ R13, R46, R13, !PT ;  /* 0x0000000d2e0d7209 */ /* 0x000fe40007810000 */
[----:B------:R-:W-:-:S02]  /*34d0*/  CS2R R100, SRZ ;  /* 0x0000000000647805 */ /* 0x000fc4000001ff00 */
[----:B------:R-:W-:Y:S01]  /*34e0*/  ISETP.GT.AND P1, PT, R59, 0x59, PT ;  /* 0x000000593b00780c */ /* 0x000fe20003f24270 */
[----:B------:R-:W0:Y:S01]  /*34f0*/  MUFU.TANH R41, R41 ;  /* 0x0000002900297308 */ /* 0x000e220000002400 */
[----:B--2---:R-:W-:Y:S01]  /*3500*/  FSEL R114, R37, -INF , P2 ;  /* 0xff80000025727808 */ /* 0x004fe20001000000 */
[--C-:B------:R-:W-:Y:S01]  /*3510*/  FFMA.FTZ R37, R58, R7, -R53.reuse ;  /* 0x000000073a257223 */ /* 0x100fe20000010835 */
[----:B------:R-:W-:Y:S01]  /*3520*/  FMNMX.FTZ R13, R112, R13, !PT ;  /* 0x0000000d700d7209 */ /* 0x000fe20007810000 */
[--C-:B------:R-:W-:Y:S01]  /*3530*/  FFMA.FTZ R58, R96, R7, -R53.reuse ;  /* 0x00000007603a7223 */ /* 0x100fe20000010835 */
[----:B------:R-:W-:Y:S02]  /*3540*/  ISETP.GT.AND P2, PT, R59, 0x60, PT ;  /* 0x000000603b00780c */ /* 0x000fe40003f44270 */
[----:B------:R-:W-:Y:S02]  /*3550*/  CS2R R98, SRZ ;  /* 0x0000000000627805 */ /* 0x000fe4000001ff00 */
[----:B------:R-:W-:Y:S01]  /*3560*/  FMNMX.FTZ R13, R114, R13, !PT ;  /* 0x0000000d720d7209 */ /* 0x000fe20007810000 */
[----:B------:R-:W2:Y:S01]  /*3570*/  MUFU.TANH R43, R43 ;  /* 0x0000002b002b7308 */ /* 0x000ea20000002400 */
[----:B-1----:R-:W-:Y:S01]  /*3580*/  FSEL R116, R39, -INF , P1 ;  /* 0xff80000027747808 */ /* 0x002fe20000800000 */
[-CC-:B------:R-:W-:Y:S01]  /*3590*/  FFMA.FTZ R39, R66, R7.reuse, -R53.reuse ;  /* 0x0000000742277223 */ /* 0x180fe20000010835 */
[----:B------:R-:W-:Y:S01]  /*35a0*/  ISETP.GT.AND P1, PT, R59, 0x61, PT ;  /* 0x000000613b00780c */ /* 0x000fe20003f24270 */
[----:B------:R-:W-:Y:S01]  /*35b0*/  FFMA.FTZ R66, R74, R7, -R53 ;  /* 0x000000074a427223 */ /* 0x000fe20000010835 */
[----:B------:R-:W-:-:S02]  /*35c0*/  FMNMX.FTZ R13, R116, R13, !PT ;  /* 0x0000000d740d7209 */ /* 0x000fc40007810000 */
[----:B------:R-:W-:Y:S01]  /*35d0*/  CS2R R96, SRZ ;  /* 0x0000000000607805 */ /* 0x000fe2000001ff00 */
[----:B------:R-:W1:Y:S01]  /*35e0*/  MUFU.TANH R45, R45 ;  /* 0x0000002d002d7308 */ /* 0x000e620000002400 */
[----:B0-----:R-:W-:Y:S01]  /*35f0*/  FSEL R118, R41, -INF , P2 ;  /* 0xff80000029767808 */ /* 0x001fe20001000000 */
[----:B------:R-:W-:Y:S01]  /*3600*/  FFMA.FTZ R41, R70, R7, -R53 ;  /* 0x0000000746297223 */ /* 0x000fe20000010835 */
[----:B------:R-:W-:Y:S02]  /*3610*/  ISETP.GT.AND P2, PT, R59, 0x68, PT ;  /* 0x000000683b00780c */ /* 0x000fe40003f44270 */
[----:B------:R-:W-:-:S03]  /*3620*/  FMNMX.FTZ R13, R118, R13, !PT ;  /* 0x0000000d760d7209 */ /* 0x000fc60007810000 */
[----:B------:R-:W0:Y:S01]  /*3630*/  MUFU.TANH R47, R47 ;  /* 0x0000002f002f7308 */ /* 0x000e220000002400 */
[----:B--2---:R-:W-:Y:S01]  /*3640*/  FSEL R120, R43, -INF , P1 ;  /* 0xff8000002b787808 */ /* 0x004fe20000800000 */
[----:B------:R-:W-:Y:S01]  /*3650*/  FFMA.FTZ R43, R78, R7, -R53 ;  /* 0x000000074e2b7223 */ /* 0x000fe20000010835 */
[----:B------:R-:W-:Y:S02]  /*3660*/  ISETP.GT.AND P1, PT, R59, 0x69, PT ;  /* 0x000000693b00780c */ /* 0x000fe40003f24270 */
[----:B------:R-:W-:-:S03]  /*3670*/  FMNMX.FTZ R13, R120, R13, !PT ;  /* 0x0000000d780d7209 */ /* 0x000fc60007810000 */
[----:B------:R-:W2:Y:S01]  /*3680*/  MUFU.TANH R49, R49 ;  /* 0x0000003100317308 */ /* 0x000ea20000002400 */
[----:B-1----:R-:W-:Y:S01]  /*3690*/  FSEL R122, R45, -INF , P2 ;  /* 0xff8000002d7a7808 */ /* 0x002fe20001000000 */
[----:B------:R-:W-:Y:S01]  /*36a0*/  FFMA.FTZ R45, R86, R7, -R53 ;  /* 0x00000007562d7223 */ /* 0x000fe20000010835 */
[----:B------:R-:W-:Y:S02]  /*36b0*/  ISETP.GT.AND P2, PT, R59, 0x70, PT ;  /* 0x000000703b00780c */ /* 0x000fe40003f44270 */
[----:B------:R-:W-:-:S03]  /*36c0*/  FMNMX.FTZ R13, R122, R13, !PT ;  /* 0x0000000d7a0d7209 */ /* 0x000fc60007810000 */
[----:B------:R-:W1:Y:S01]  /*36d0*/  MUFU.TANH R51, R51 ;  /* 0x0000003300337308 */ /* 0x000e620000002400 */
[----:B0-----:R-:W-:Y:S01]  /*36e0*/  FSEL R124, R47, -INF , P1 ;  /* 0xff8000002f7c7808 */ /* 0x001fe20000800000 */
[--C-:B------:R-:W-:Y:S01]  /*36f0*/  FFMA.FTZ R47, R94, R7, -R53.reuse ;  /* 0x000000075e2f7223 */ /* 0x100fe20000010835 */
[----:B------:R-:W-:Y:S02]  /*3700*/  ISETP.GT.AND P1, PT, R59, 0x71, PT ;  /* 0x000000713b00780c */ /* 0x000fe40003f24270 */
[----:B------:R-:W-:Y:S02]  /*3710*/  CS2R R94, SRZ ;  /* 0x00000000005e7805 */ /* 0x000fe4000001ff00 */
[----:B------:R-:W-:Y:S01]  /*3720*/  FMNMX.FTZ R13, R124, R13, !PT ;  /* 0x0000000d7c0d7209 */ /* 0x000fe20007810000 */
[----:B------:R-:W0:Y:S01]  /*3730*/  MUFU.TANH R57, R57 ;  /* 0x0000003900397308 */ /* 0x000e220000002400 */
[----:B--2---:R-:W-:Y:S01]  /*3740*/  FSEL R126, R49, -INF , P2 ;  /* 0xff800000317e7808 */ /* 0x004fe20001000000 */
[-CC-:B------:R-:W-:Y:S01]  /*3750*/  FFMA.FTZ R49, R60, R7.reuse, -R53.reuse ;  /* 0x000000073c317223 */ /* 0x180fe20000010835 */
[----:B------:R-:W-:Y:S01]  /*3760*/  ISETP.GT.AND P2, PT, R59, 0x78, PT ;  /* 0x000000783b00780c */ /* 0x000fe20003f44270 */
[----:B------:R-:W-:Y:S01]  /*3770*/  FFMA.FTZ R53, R102, R7, -R53 ;  /* 0x0000000766357223 */ /* 0x000fe20000010835 */
[----:B------:R-:W-:-:S02]  /*3780*/  FMNMX.FTZ R13, R126, R13, !PT ;  /* 0x0000000d7e0d7209 */ /* 0x000fc40007810000 */
[----:B------:R-:W-:Y:S01]  /*3790*/  CS2R R102, SRZ ;  /* 0x0000000000667805 */ /* 0x000fe2000001ff00 */
[----:B------:R-:W2:Y:S01]  /*37a0*/  MUFU.TANH R61, R61 ;  /* 0x0000003d003d7308 */ /* 0x000ea20000002400 */
[----:B-1----:R-:W-:Y:S02]  /*37b0*/  FSEL R128, R51, -INF , P1 ;  /* 0xff80000033807808 */ /* 0x002fe40000800000 */
[----:B------:R-:W-:Y:S02]  /*37c0*/  ISETP.GT.AND P1, PT, R59, 0x79, PT ;  /* 0x000000793b00780c */ /* 0x000fe40003f24270 */
[----:B------:R-:W-:-:S03]  /*37d0*/  FMNMX.FTZ R13, R128, R13, !PT ;  /* 0x0000000d800d7209 */ /* 0x000fc60007810000 */
[----:B------:R1:W-:Y:S01]  /*37e0*/  MUFU.EX2 R11, R6 ;  /* 0x00000006000b7308 */ /* 0x0003e20000000800 */
[----:B0-----:R-:W-:-:S04]  /*37f0*/  FSEL R130, R57, -INF , P2 ;  /* 0xff80000039827808 */ /* 0x001fc80001000000 */
[----:B------:R-:W-:-:S03]  /*3800*/  FMNMX.FTZ R13, R130, R13, !PT ;  /* 0x0000000d820d7209 */ /* 0x000fc60007810000 */
[----:B------:R-:W-:Y:S01]  /*3810*/  MUFU.EX2 R55, R55 ;  /* 0x0000003700377308 */ /* 0x000fe20000000800 */
[----:B--2---:R-:W-:-:S04]  /*3820*/  FSEL R132, R61, -INF , P1 ;  /* 0xff8000003d847808 */ /* 0x004fc80000800000 */
[----:B------:R-:W-:-:S03]  /*3830*/  FMNMX.FTZ R13, R132, R13, !PT ;  /* 0x0000000d840d7209 */ /* 0x000fc60007810000 */
[----:B------:R-:W0:Y:S02]  /*3840*/  MUFU.EX2 R72, R72 ;  /* 0x0000004800487308 */ /* 0x000e240000000800 */
[----:B-1----:R-:W1:Y:S06]  /*3850*/  SHFL.BFLY PT, R6, R13, 0x2, 0x1f ;  /* 0x0c401f000d067f89 */ /* 0x002e6c00000e0000 */
[----:B------:R-:W2:Y:S08]  /*3860*/  MUFU.EX2 R30, R30 ;  /* 0x0000001e001e7308 */ /* 0x000eb00000000800 */
[----:B------:R-:W3:Y:S08]  /*3870*/  MUFU.EX2 R14, R14 ;  /* 0x0000000e000e7308 */ /* 0x000ef00000000800 */
        /* <DEDUP_REMOVED lines=22> */
[----:B0-----:R-:W-:Y:S01]  /*39e0*/  FADD.FTZ R26, R55, R72 ;  /* 0x00000048371a7221 */ /* 0x001fe20000010000 */
[-CC-:B------:R-:W-:Y:S01]  /*39f0*/  FFMA.FTZ R10, R34, R7.reuse, -R13.reuse ;  /* 0x00000007220a7223 */ /* 0x180fe2000001080d */
[-CC-:B------:R-:W-:Y:S01]  /*3a00*/  FFMA.FTZ R57, R90, R7.reuse, -R13.reuse ;  /* 0x000000075a397223 */ /* 0x180fe2000001080d */
[-CC-:B------:R-:W-:Y:S01]  /*3a10*/  FFMA.FTZ R32, R32, R7.reuse, -R13.reuse ;  /* 0x0000000720207223 */ /* 0x180fe2000001080d */
[----:B------:R-:W0:Y:S01]  /*3a20*/  MUFU.EX2 R4, R4 ;  /* 0x0000000400047308 */ /* 0x000e220000000800 */
[----:B------:R-:W-:Y:S01]  /*3a30*/  FADD.FTZ R25, R3, R26 ;  /* 0x0000001a03197221 */ /* 0x000fe20000010000 */
[-CC-:B------:R-:W-:Y:S01]  /*3a40*/  FFMA.FTZ R61, R20, R7.reuse, -R13.reuse ;  /* 0x00000007143d7223 */ /* 0x180fe2000001080d */
[-CC-:B------:R-:W-:Y:S01]  /*3a50*/  FFMA.FTZ R20, R38, R7.reuse, -R13.reuse ;  /* 0x0000000726147223 */ /* 0x180fe2000001080d */
[----:B------:R-:W-:Y:S01]  /*3a60*/  FFMA.FTZ R65, R104, R7, -R13 ;  /* 0x0000000768417223 */ /* 0x000fe2000001080d */
[----:B--2---:R-:W-:Y:S01]  /*3a70*/  FADD.FTZ R26, R30, R25 ;  /* 0x000000191e1a7221 */ /* 0x004fe20000010000 */
[----:B---3--:R-:W-:Y:S01]  /*3a80*/  F2FP.F16.F32.PACK_AB R25, R14, R5 ;  /* 0x000000050e19723e */ /* 0x008fe200000000ff */
        /* <DEDUP_REMOVED lines=20> */
[-CC-:B------:R-:W-:Y:S01]  /*3bd0*/  FFMA.FTZ R130, R130, R7.reuse, -R13.reuse ;  /* 0x0000000782827223 */ /* 0x180fe2000001080d */
[----:B------:R-:W-:Y:S01]  /*3be0*/  FFMA.FTZ R132, R132, R7, -R13 ;  /* 0x0000000784847223 */ /* 0x000fe2000001080d */
[----:B------:R-:W-:-:S02]  /*3bf0*/  F2FP.F16.F32.PACK_AB R13, R72, R55 ;  /* 0x00000037480d723e */ /* 0x000fc400000000ff */
[----:B------:R-:W-:Y:S02]  /*3c00*/  CS2R R110, SRZ ;  /* 0x00000000006e7805 */ /* 0x000fe4000001ff00 */
[----:B------:R-:W-:Y:S01]  /*3c10*/  CS2R R106, SRZ ;  /* 0x00000000006a7805 */ /* 0x000fe2000001ff00 */
[----:B------:R-:W1:Y:S01]  /*3c20*/  MUFU.EX2 R64, R64 ;  /* 0x0000004000407308 */ /* 0x000e620000000800 */
[----:B--2---:R-:W-:Y:S01]  /*3c30*/  FADD.FTZ R12, R60, R15 ;  /* 0x0000000f3c0c7221 */ /* 0x004fe20000010000 */
[----:B------:R-:W-:Y:S01]  /*3c40*/  FADD.FTZ R15, R5, R26 ;  /* 0x0000001a050f7221 */ /* 0x000fe20000010000 */
[----:B------:R-:W-:Y:S02]  /*3c50*/  CS2R R104, SRZ ;  /* 0x0000000000687805 */ /* 0x000fe4000001ff00 */
[----:B------:R-:W-:Y:S01]  /*3c60*/  CS2R R90, SRZ ;  /* 0x00000000005a7805 */ /* 0x000fe2000001ff00 */
[----:B------:R-:W-:Y:S01]  /*3c70*/  FADD.FTZ R26, R14, R15 ;  /* 0x0000000f0e1a7221 */ /* 0x000fe20000010000 */
[----:B------:R-:W-:Y:S01]  /*3c80*/  F2FP.F16.F32.PACK_AB R15, R30, R3 ;  /* 0x000000031e0f723e */ /* 0x000fe200000000ff */
[----:B------:R-:W2:Y:S01]  /*3c90*/  MUFU.EX2 R63, R63 ;  /* 0x0000003f003f7308 */ /* 0x000ea20000000800 */
[----:B0-----:R-:W-:Y:S01]  /*3ca0*/  FADD.FTZ R27, R59, R12 ;  /* 0x0000000c3b1b7221 */ /* 0x001fe20000010000 */
[----:B------:R-:W-:-:S06]  /*3cb0*/  F2FP.F16.F32.PACK_AB R14, R60, R51 ;  /* 0x000000333c0e723e */ /* 0x000fcc00000000ff */
[----:B------:R-:W0:Y:S01]  /*3cc0*/  MUFU.EX2 R68, R68 ;  /* 0x0000004400447308 */ /* 0x000e220000000800 */
[----:B-1----:R-:W-:Y:S01]  /*3cd0*/  FADD.FTZ R12, R64, R27 ;  /* 0x0000001b400c7221 */ /* 0x002fe20000010000 */
[----:B------:R-:W-:-:S04]  /*3ce0*/  FADD.FTZ R27, R9, R26 ;  /* 0x0000001a091b7221 */ /* 0x000fc80000010000 */
[C---:B------:R-:W-:Y:S01]  /*3cf0*/  FADD.FTZ R26, R24.reuse, R27 ;  /* 0x0000001b181a7221 */ /* 0x040fe20000010000 */
[----:B------:R-:W-:Y:S01]  /*3d00*/  F2FP.F16.F32.PACK_AB R27, R24, R9 ;  /* 0x00000009181b723e */ /* 0x000fe200000000ff */
[----:B------:R-:W1:Y:S01]  /*3d10*/  MUFU.EX2 R10, R10 ;  /* 0x0000000a000a7308 */ /* 0x000e620000000800 */
[----:B--2---:R-:W-:Y:S01]  /*3d20*/  FADD.FTZ R5, R63, R12 ;  /* 0x0000000c3f057221 */ /* 0x004fe20000010000 */
[----:B------:R-:W-:Y:S01]  /*3d30*/  F2FP.F16.F32.PACK_AB R12, R4, R29 ;  /* 0x0000001d040c723e */ /* 0x000fe200000000ff */
[----:B------:R-:W-:Y:S01]  /*3d40*/  FADD.FTZ R9, R11, R26 ;  /* 0x0000001a0b097221 */ /* 0x000fe20000010000 */
[----:B------:R-:W-:Y:S02]  /*3d50*/  F2FP.F16.F32.PACK_AB R29, R28, R11 ;  /* 0x0000000b1c1d723e */ /* 0x000fe400000000ff */
[----:B------:R-:W-:Y:S01]  /*3d60*/  F2FP.F16.F32.PACK_AB R24, R64, R59 ;  /* 0x0000003b4018723e */ /* 0x000fe200000000ff */
[----:B------:R-:W-:Y:S01]  /*3d70*/  FADD.FTZ R30, R28, R9 ;  /* 0x000000091c1e7221 */ /* 0x000fe20000010000 */
[----:B------:R-:W2:Y:S01]  /*3d80*/  MUFU.EX2 R57, R57 ;  /* 0x0000003900397308 */ /* 0x000ea20000000800 */
[----:B0-----:R-:W-:Y:S01]  /*3d90*/  FADD.FTZ R5, R68, R5 ;  /* 0x0000000544057221 */ /* 0x001fe20000010000 */
[----:B------:R0:W-:Y:S01]  /*3da0*/  STSM.16.M88.4 [R16+0x21800], R12 ;  /* 0x0218000c10007844 */ /* 0x0001e20000000200 */
[----:B------:R-:W-:Y:S01]  /*3db0*/  FADD.FTZ R9, R31, R30 ;  /* 0x0000001e1f097221 */ /* 0x000fe20000010000 */
[----:B------:R-:W-:-:S02]  /*3dc0*/  F2FP.F16.F32.PACK_AB R31, R40, R31 ;  /* 0x0000001f281f723e */ /* 0x000fc400000000ff */
[----:B------:R-:W-:Y:S01]  /*3dd0*/  F2FP.F16.F32.PACK_AB R26, R68, R63 ;  /* 0x0000003f441a723e */ /* 0x000fe200000000ff */
[----:B------:R-:W-:Y:S01]  /*3de0*/  FADD.FTZ R30, R40, R9 ;  /* 0x00000009281e7221 */ /* 0x000fe20000010000 */
[----:B------:R-:W3:Y:S01]  /*3df0*/  MUFU.EX2 R32, R32 ;  /* 0x0000002000207308 */ /* 0x000ee20000000800 */
[----:B-1----:R-:W-:Y:S02]  /*3e00*/  FADD.FTZ R4, R10, R5 ;  /* 0x000000050a047221 */ /* 0x002fe40000010000 */
[----:B------:R-:W-:Y:S01]  /*3e10*/  FADD.FTZ R9, R21, R30 ;  /* 0x0000001e15097221 */ /* 0x000fe20000010000 */
[----:B------:R-:W-:Y:S03]  /*3e20*/  STSM.16.M88.4 [R22], R24 ;  /* 0x0000001816007844 */ /* 0x000fe60000000200 */
[----:B------:R-:W-:Y:S01]  /*3e30*/  FADD.FTZ R40, R44, R9 ;  /* 0x000000092c287221 */ /* 0x000fe20000010000 */
[----:B------:R-:W1:Y:S01]  /*3e40*/  MUFU.EX2 R61, R61 ;  /* 0x0000003d003d7308 */ /* 0x000e620000000800 */
[C---:B--2---:R-:W-:Y:S01]  /*3e50*/  FADD.FTZ R5, R57.reuse, R4 ;  /* 0x0000000439057221 */ /* 0x044fe20000010000 */
[----:B------:R-:W-:-:S02]  /*3e60*/  F2FP.F16.F32.PACK_AB R28, R57, R10 ;  /* 0x0000000a391c723e */ /* 0x000fc400000000ff */
[----:B0-----:R-:W-:-:S04]  /*3e70*/  F2FP.F16.F32.PACK_AB R13, R44, R21 ;  /* 0x000000152c0d723e */ /* 0x001fc800000000ff */
[----:B------:R-:W0:Y:S01]  /*3e80*/  MUFU.EX2 R20, R20 ;  /* 0x0000001400147308 */ /* 0x000e220000000800 */
[----:B---3--:R-:W-:-:S07]  /*3e90*/  FADD.FTZ R4, R32, R5 ;  /* 0x0000000520047221 */ /* 0x008fce0000010000 */
[----:B------:R-:W2:Y:S01]  /*3ea0*/  MUFU.EX2 R65, R65 ;  /* 0x0000004100417308 */ /* 0x000ea20000000800 */
[C---:B-1----:R-:W-:Y:S01]  /*3eb0*/  FADD.FTZ R5, R61.reuse, R4 ;  /* 0x000000043d057221 */ /* 0x042fe20000010000 */
[----:B------:R-:W-:-:S05]  /*3ec0*/  F2FP.F16.F32.PACK_AB R30, R61, R32 ;  /* 0x000000203d1e723e */ /* 0x000fca00000000ff */
[----:B------:R1:W-:Y:S01]  /*3ed0*/  STSM.16.M88.4 [R18], R28 ;  /* 0x0000001c12007844 */ /* 0x0003e20000000200 */
[----:B------:R-:W3:Y:S01]  /*3ee0*/  MUFU.EX2 R36, R36 ;  /* 0x0000002400247308 */ /* 0x000ee20000000800 */
[----:B0-----:R-:W-:-:S07]  /*3ef0*/  FADD.FTZ R4, R20, R5 ;  /* 0x0000000514047221 */ /* 0x001fce0000010000 */
[----:B------:R-:W0:Y:S01]  /*3f00*/  MUFU.EX2 R33, R33 ;  /* 0x0000002100217308 */ /* 0x000e220000000800 */
[C---:B--2---:R-:W-:Y:S01]  /*3f10*/  FADD.FTZ R9, R65.reuse, R4 ;  /* 0x0000000441097221 */ /* 0x044fe20000010000 */
[----:B------:R-:W-:Y:S01]  /*3f20*/  F2FP.F16.F32.PACK_AB R12, R65, R20 ;  /* 0x00000014410c723e */ /* 0x000fe200000000ff */
[----:B------:R-:W-:Y:S01]  /*3f30*/  IMAD.MOV.U32 R20, RZ, RZ, R136 ;  /* 0x000000ffff147224 */ /* 0x000fe200078e0088 */
[----:B-1----:R-:W1:Y:S04]  /*3f40*/  @P4 LDC R31, c[0x0][0x450] ;  /* 0x00011400ff1f4b82 */ /* 0x002e680000000800 */
[----:B------:R-:W2:Y:S01]  /*3f50*/  MUFU.EX2 R69, R69 ;  /* 0x0000004500457308 */ /* 0x000ea20000000800 */
[----:B---3--:R-:W-:-:S07]  /*3f60*/  FADD.FTZ R4, R36, R9 ;  /* 0x0000000924047221 */ /* 0x008fce0000010000 */
[----:B------:R-:W3:Y:S01]  /*3f70*/  MUFU.EX2 R48, R48 ;  /* 0x0000003000307308 */ /* 0x000ee20000000800 */
[----:B0-----:R-:W-:-:S07]  /*3f80*/  FADD.FTZ R9, R33, R40 ;  /* 0x0000002821097221 */ /* 0x001fce0000010000 */
[----:B------:R-:W0:Y:S01]  /*3f90*/  MUFU.EX2 R34, R34 ;  /* 0x0000002200227308 */ /* 0x000e220000000800 */
[C---:B--2---:R-:W-:Y:S01]  /*3fa0*/  FADD.FTZ R11, R69.reuse, R4 ;  /* 0x00000004450b7221 */ /* 0x044fe20000010000 */
[----:B------:R-:W-:-:S06]  /*3fb0*/  F2FP.F16.F32.PACK_AB R14, R69, R36 ;  /* 0x00000024450e723e */ /* 0x000fcc00000000ff */
[----:B------:R-:W2:Y:S01]  /*3fc0*/  MUFU.EX2 R37, R37 ;  /* 0x0000002500257308 */ /* 0x000ea20000000800 */
[C---:B---3--:R-:W-:Y:S01]  /*3fd0*/  FADD.FTZ R4, R48.reuse, R9 ;  /* 0x0000000930047221 */ /* 0x048fe20000010000 */
[----:B------:R-:W-:Y:S02]  /*3fe0*/  F2FP.F16.F32.PACK_AB R15, R48, R33 ;  /* 0x00000021300f723e */ /* 0x000fe400000000ff */
[----:B------:R-:W3:Y:S03]  /*3ff0*/  @P4 LDC R33, c[0x0][0x44c] ;  /* 0x00011300ff214b82 */ /* 0x000ee60000000800 */
[----:B------:R4:W-:Y:S01]  /*4000*/  STSM.16.M88.4 [R17], R12 ;  /* 0x0000000c11007844 */ /* 0x0009e20000000200 */
[----:B------:R-:W5:Y:S01]  /*4010*/  MUFU.EX2 R67, R67 ;  /* 0x0000004300437308 */ /* 0x000f620000000800 */
[----:B0-----:R-:W-:-:S07]  /*4020*/  FADD.FTZ R10, R34, R11 ;  /* 0x0000000b220a7221 */ /* 0x001fce0000010000 */
[----:B------:R-:W0:Y:S01]  /*4030*/  MUFU.EX2 R56, R56 ;  /* 0x0000003800387308 */ /* 0x000e220000000800 */
[----:B--2---:R-:W-:-:S07]  /*4040*/  FADD.FTZ R11, R37, R4 ;  /* 0x00000004250b7221 */ /* 0x004fce0000010000 */
[----:B------:R2:W1:Y:S01]  /*4050*/  MUFU.EX2 R0, R108 ;  /* 0x0000006c00007308 */ /* 0x0004620000000800 */
[C---:B-----5:R-:W-:Y:S01]  /*4060*/  FADD.FTZ R21, R67.reuse, R10 ;  /* 0x0000000a43157221 */ /* 0x060fe20000010000 */
[----:B----4-:R-:W-:Y:S01]  /*4070*/  F2FP.F16.F32.PACK_AB R12, R67, R34 ;  /* 0x00000022430c723e */ /* 0x010fe200000000ff */
[----:B---3--:R-:W-:-:S05]  /*4080*/  @P4 IMAD.HI.U32 R28, R136, R33, RZ ;  /* 0x00000021881c4227 */ /* 0x008fca00078e00ff */
[----:B------:R-:W3:Y:S01]  /*4090*/  MUFU.EX2 R39, R39 ;  /* 0x0000002700277308 */ /* 0x000ee20000000800 */
[C---:B0-----:R-:W-:Y:S01]  /*40a0*/  FADD.FTZ R4, R56.reuse, R11 ;  /* 0x0000000b38047221 */ /* 0x041fe20000010000 */
[----:B------:R-:W-:Y:S02]  /*40b0*/  F2FP.F16.F32.PACK_AB R13, R56, R37 ;  /* 0x00000025380d723e */ /* 0x000fe400000000ff */
[----:B--2---:R-:W-:Y:S02]  /*40c0*/  CS2R R108, SRZ ;  /* 0x00000000006c7805 */ /* 0x004fe4000001ff00 */
[----:B-1----:R-:W-:Y:S02]  /*40d0*/  @P4 SHF.R.U32.HI R20, RZ, R31, R28 ;  /* 0x0000001fff144219 */ /* 0x002fe4000001161c */
[----:B------:R-:W0:Y:S01]  /*40e0*/  MUFU.EX2 R71, R71 ;  /* 0x0000004700477308 */ /* 0x000e220000000800 */
[----:B------:R-:W-:-:S07]  /*40f0*/  FADD.FTZ R10, R0, R21 ;  /* 0x00000015000a7221 */ /* 0x000fce0000010000 */
[----:B------:R-:W1:Y:S01]  /*4100*/  MUFU.EX2 R62, R62 ;  /* 0x0000003e003e7308 */ /* 0x000e620000000800 */
[----:B---3--:R-:W-:-:S07]  /*4110*/  FADD.FTZ R11, R39, R4 ;  /* 0x00000004270b7221 */ /* 0x008fce0000010000 */
[----:B------:R-:W2:Y:S01]  /*4120*/  MUFU.EX2 R38, R38 ;  /* 0x0000002600267308 */ /* 0x000ea20000000800 */
[C---:B0-----:R-:W-:Y:S01]  /*4130*/  FADD.FTZ R21, R71.reuse, R10 ;  /* 0x0000000a47157221 */ /* 0x041fe20000010000 */
[----:B------:R-:W-:-:S06]  /*4140*/  F2FP.F16.F32.PACK_AB R14, R71, R0 ;  /* 0x00000000470e723e */ /* 0x000fcc00000000ff */
[----:B------:R-:W0:Y:S01]  /*4150*/  MUFU.EX2 R41, R41 ;  /* 0x0000002900297308 */ /* 0x000e220000000800 */
[C---:B-1----:R-:W-:Y:S01]  /*4160*/  FADD.FTZ R4, R62.reuse, R11 ;  /* 0x0000000b3e047221 */ /* 0x042fe20000010000 */
[----:B------:R-:W-:-:S05]  /*4170*/  F2FP.F16.F32.PACK_AB R15, R62, R39 ;  /* 0x000000273e0f723e */ /* 0x000fca00000000ff */
[----:B------:R1:W-:Y:S01]  /*4180*/  STSM.16.M88.4 [R16+0x27800], R12 ;  /* 0x0278000c10007844 */ /* 0x0003e20000000200 */
[----:B------:R3:W4:Y:S01]  /*4190*/  MUFU.EX2 R55, R112 ;  /* 0x0000007000377308 */ /* 0x0007220000000800 */
[----:B--2---:R-:W-:-:S07]  /*41a0*/  FADD.FTZ R0, R38, R21 ;  /* 0x0000001526007221 */ /* 0x004fce0000010000 */
[----:B------:R-:W2:Y:S01]  /*41b0*/  MUFU.EX2 R66, R66 ;  /* 0x0000004200427308 */ /* 0x000ea20000000800 */
[----:B0-----:R-:W-:Y:S01]  /*41c0*/  FADD.FTZ R21, R41, R4 ;  /* 0x0000000429157221 */ /* 0x001fe20000010000 */
[----:B---3--:R-:W-:-:S06]  /*41d0*/  CS2R R112, SRZ ;  /* 0x0000000000707805 */ /* 0x008fcc000001ff00 */
[----:B------:R0:W3:Y:S01]  /*41e0*/  MUFU.EX2 R3, R114 ;  /* 0x0000007200037308 */ /* 0x0000e20000000800 */
[C---:B----4-:R-:W-:Y:S01]  /*41f0*/  FADD.FTZ R0, R55.reuse, R0 ;  /* 0x0000000037007221 */ /* 0x050fe20000010000 */
[----:B------:R-:W-:-:S06]  /*4200*/  F2FP.F16.F32.PACK_AB R24, R55, R38 ;  /* 0x000000263718723e */ /* 0x000fcc00000000ff */
[----:B------:R-:W4:Y:S01]  /*4210*/  MUFU.EX2 R43, R43 ;  /* 0x0000002b002b7308 */ /* 0x000f220000000800 */
[C---:B--2---:R-:W-:Y:S01]  /*4220*/  FADD.FTZ R4, R66.reuse, R21 ;  /* 0x0000001542047221 */ /* 0x044fe20000010000 */
[----:B------:R-:W-:Y:S02]  /*4230*/  F2FP.F16.F32.PACK_AB R25, R66, R41 ;  /* 0x000000294219723e */ /* 0x000fe400000000ff */
[----:B0-----:R-:W-:-:S04]  /*4240*/  CS2R R114, SRZ ;  /* 0x0000000000727805 */ /* 0x001fc8000001ff00 */
[----:B------:R-:W0:Y:S01]  /*4250*/  MUFU.EX2 R116, R116 ;  /* 0x0000007400747308 */ /* 0x000e220000000800 */
[----:B---3--:R-:W-:-:S07]  /*4260*/  FADD.FTZ R21, R3, R0 ;  /* 0x0000000003157221 */ /* 0x008fce0000010000 */
[----:B------:R-:W2:Y:S01]  /*4270*/  MUFU.EX2 R52, R52 ;  /* 0x0000003400347308 */ /* 0x000ea20000000800 */
[----:B----4-:R-:W-:-:S07]  /*4280*/  FADD.FTZ R27, R43, R4 ;  /* 0x000000042b1b7221 */ /* 0x010fce0000010000 */
[----:B------:R-:W3:Y:S01]  /*4290*/  MUFU.EX2 R118, R118 ;  /* 0x0000007600767308 */ /* 0x000ee20000000800 */
[C---:B0-----:R-:W-:Y:S01]  /*42a0*/  FADD.FTZ R21, R116.reuse, R21 ;  /* 0x0000001574157221 */ /* 0x041fe20000010000 */
[----:B------:R-:W-:Y:S02]  /*42b0*/  F2FP.F16.F32.PACK_AB R26, R116, R3 ;  /* 0x00000003741a723e */ /* 0x000fe400000000ff */
[----:B------:R-:W-:-:S04]  /*42c0*/  CS2R R116, SRZ ;  /* 0x0000000000747805 */ /* 0x000fc8000001ff00 */
[----:B------:R-:W0:Y:S01]  /*42d0*/  MUFU.EX2 R45, R45 ;  /* 0x0000002d002d7308 */ /* 0x000e220000000800 */
[C---:B--2---:R-:W-:Y:S01]  /*42e0*/  FADD.FTZ R0, R52.reuse, R27 ;  /* 0x0000001b34007221 */ /* 0x044fe20000010000 */
[----:B------:R-:W-:-:S05]  /*42f0*/  F2FP.F16.F32.PACK_AB R27, R52, R43 ;  /* 0x0000002b341b723e */ /* 0x000fca00000000ff */
[----:B------:R2:W-:Y:S01]  /*4300*/  STSM.16.M88.4 [R23], R24 ;  /* 0x0000001817007844 */ /* 0x0005e20000000200 */
[----:B------:R4:W5:Y:S01]  /*4310*/  MUFU.EX2 R5, R120 ;  /* 0x0000007800057308 */ /* 0x0009620000000800 */
[----:B---3--:R-:W-:-:S07]  /*4320*/  FADD.FTZ R4, R118, R21 ;  /* 0x0000001576047221 */ /* 0x008fce0000010000 */
[----:B------:R-:W3:Y:S01]  /*4330*/  MUFU.EX2 R50, R50 ;  /* 0x0000003200327308 */ /* 0x000ee20000000800 */
[----:B0-----:R-:W-:Y:S01]  /*4340*/  FADD.FTZ R21, R45, R0 ;  /* 0x000000002d157221 */ /* 0x001fe20000010000 */
[----:B----4-:R-:W-:-:S06]  /*4350*/  CS2R R120, SRZ ;  /* 0x0000000000787805 */ /* 0x010fcc000001ff00 */
[----:B------:R-:W0:Y:S01]  /*4360*/  MUFU.EX2 R47, R47 ;  /* 0x0000002f002f7308 */ /* 0x000e220000000800 */
[C---:B-----5:R-:W-:Y:S01]  /*4370*/  FADD.FTZ R29, R5.reuse, R4 ;  /* 0x00000004051d7221 */ /* 0x060fe20000010000 */
[----:B-1----:R-:W-:Y:S02]  /*4380*/  F2FP.F16.F32.PACK_AB R12, R5, R118 ;  /* 0x00000076050c723e */ /* 0x002fe400000000ff */
[----:B------:R-:W-:-:S04]  /*4390*/  CS2R R118, SRZ ;  /* 0x0000000000767805 */ /* 0x000fc8000001ff00 */
[----:B------:R-:W1:Y:S01]  /*43a0*/  MUFU.EX2 R54, R54 ;  /* 0x0000003600367308 */ /* 0x000e620000000800 */
[----:B---3--:R-:W-:-:S07]  /*43b0*/  FADD.FTZ R4, R50, R21 ;  /* 0x0000001532047221 */ /* 0x008fce0000010000 */
[----:B------:R-:W3:Y:S01]  /*43c0*/  MUFU.EX2 R122, R122 ;  /* 0x0000007a007a7308 */ /* 0x000ee20000000800 */
[----:B0-----:R-:W-:-:S07]  /*43d0*/  FADD.FTZ R13, R47, R4 ;  /* 0x000000042f0d7221 */ /* 0x001fce0000010000 */
[----:B------:R-:W0:Y:S01]  /*43e0*/  MUFU.EX2 R49, R49 ;  /* 0x0000003100317308 */ /* 0x000e220000000800 */
[----:B-1----:R-:W-:Y:S01]  /*43f0*/  FADD.FTZ R4, R54, R13 ;  /* 0x0000000d36047221 */ /* 0x002fe20000010000 */
[----:B------:R-:W-:-:S06]  /*4400*/  F2FP.F16.F32.PACK_AB R13, R50, R45 ;  /* 0x0000002d320d723e */ /* 0x000fcc00000000ff */
[----:B------:R1:W4:Y:S01]  /*4410*/  MUFU.EX2 R9, R124 ;  /* 0x0000007c00097308 */ /* 0x0003220000000800 */
[----:B---3--:R-:W-:-:S07]  /*4420*/  FADD.FTZ R10, R122, R29 ;  /* 0x0000001d7a0a7221 */ /* 0x008fce0000010000 */
[----:B------:R-:W3:Y:S01]  /*4430*/  MUFU.EX2 R58, R58 ;  /* 0x0000003a003a7308 */ /* 0x000ee20000000800 */
[----:B0-----:R-:W-:Y:S01]  /*4440*/  FADD.FTZ R5, R49, R4 ;  /* 0x0000000431057221 */ /* 0x001fe20000010000 */
[----:B-1----:R-:W-:-:S06]  /*4450*/  CS2R R124, SRZ ;  /* 0x00000000007c7805 */ /* 0x002fcc000001ff00 */
[----:B------:R-:W0:Y:S01]  /*4460*/  MUFU.EX2 R126, R126 ;  /* 0x0000007e007e7308 */ /* 0x000e220000000800 */
[C---:B----4-:R-:W-:Y:S01]  /*4470*/  FADD.FTZ R15, R9.reuse, R10 ;  /* 0x0000000a090f7221 */ /* 0x050fe20000010000 */
[----:B------:R-:W-:Y:S02]  /*4480*/  F2FP.F16.F32.PACK_AB R14, R9, R122 ;  /* 0x0000007a090e723e */ /* 0x000fe400000000ff */
[----:B------:R-:W-:-:S04]  /*4490*/  CS2R R122, SRZ ;  /* 0x00000000007a7805 */ /* 0x000fc8000001ff00 */
[----:B------:R-:W-:Y:S01]  /*44a0*/  MUFU.EX2 R35, R35 ;  /* 0x0000002300237308 */ /* 0x000fe20000000800 */
[----:B---3--:R-:W-:Y:S01]  /*44b0*/  FADD.FTZ R4, R58, R5 ;  /* 0x000000053a047221 */ /* 0x008fe20000010000 */
[----:B------:R-:W-:Y:S02]  /*44c0*/  IADD3 R5, R20, R142, -R143 ;  /* 0x0000008e14057210 */ /* 0x000fe40007ffe88f */
[----:B--2---:R-:W-:-:S04]  /*44d0*/  F2FP.F16.F32.PACK_AB R25, R58, R49 ;  /* 0x000000313a19723e */ /* 0x004fc800000000ff */
[----:B------:R1:W2:Y:S01]  /*44e0*/  MUFU.EX2 R11, R128 ;  /* 0x00000080000b7308 */ /* 0x0002a20000000800 */
[----:B0-----:R-:W-:Y:S01]  /*44f0*/  FADD.FTZ R10, R126, R15 ;  /* 0x0000000f7e0a7221 */ /* 0x001fe20000010000 */
[----:B------:R-:W-:-:S05]  /*4500*/  F2FP.F16.F32.PACK_AB R15, R54, R47 ;  /* 0x0000002f360f723e */ /* 0x000fca00000000ff */
[----:B------:R0:W-:Y:S01]  /*4510*/  STSM.16.M88.4 [R18+0x6000], R12 ;  /* 0x0060000c12007844 */ /* 0x0001e20000000200 */
[----:B------:R-:W-:Y:S01]  /*4520*/  MUFU.EX2 R130, R130 ;  /* 0x0000008200827308 */ /* 0x000fe20000000800 */
[----:B-1----:R-:W-:-:S07]  /*4530*/  CS2R R128, SRZ ;  /* 0x0000000000807805 */ /* 0x002fce000001ff00 */
[----:B------:R1:W3:Y:S01]  /*4540*/  MUFU.EX2 R3, R132 ;  /* 0x0000008400037308 */ /* 0x0002e20000000800 */
[C---:B--2---:R-:W-:Y:S01]  /*4550*/  F2FP.F16.F32.PACK_AB R24, R11.reuse, R126 ;  /* 0x0000007e0b18723e */ /* 0x044fe200000000ff */
[----:B------:R-:W-:Y:S01]  /*4560*/  FADD.FTZ R9, R11, R10 ;  /* 0x0000000a0b097221 */ /* 0x000fe20000010000 */
[----:B------:R-:W-:-:S05]  /*4570*/  CS2R R126, SRZ ;  /* 0x00000000007e7805 */ /* 0x000fca000001ff00 */
[----:B------:R-:W2:Y:S01]  /*4580*/  MUFU.EX2 R0, R53 ;  /* 0x0000003500007308 */ /* 0x000ea20000000800 */
[----:B-1----:R-:W-:Y:S02]  /*4590*/  CS2R R132, SRZ ;  /* 0x0000000000847805 */ /* 0x002fe4000001ff00 */
[----:B---3--:R-:W-:Y:S01]  /*45a0*/  F2FP.F16.F32.PACK_AB R26, R3, R130 ;  /* 0x00000082031a723e */ /* 0x008fe200000000ff */
[----:B------:R-:W-:-:S04]  /*45b0*/  FADD.FTZ R130, R130, R9 ;  /* 0x0000000982827221 */ /* 0x000fc80000010000 */
[----:B------:R-:W-:Y:S01]  /*45c0*/  FADD.FTZ R3, R3, R130 ;  /* 0x0000008203037221 */ /* 0x000fe20000010000 */
[----:B------:R-:W-:Y:S02]  /*45d0*/  CS2R R130, SRZ ;  /* 0x0000000000827805 */ /* 0x000fe4000001ff00 */
[----:B--2---:R-:W-:Y:S01]  /*45e0*/  F2FP.F16.F32.PACK_AB R27, R0, R35 ;  /* 0x00000023001b723e */ /* 0x004fe200000000ff */
[----:B------:R-:W-:Y:S01]  /*45f0*/  FADD.FTZ R35, R35, R4 ;  /* 0x0000000423237221 */ /* 0x000fe20000010000 */
[----:B------:R-:W-:-:S03]  /*4600*/  SHF.R.S32.HI R4, RZ, 0x1f, R5 ;  /* 0x0000001fff047819 */ /* 0x000fc60000011405 */
[----:B------:R0:W-:Y:S01]  /*4610*/  STSM.16.M88.4 [R17+0x6000], R24 ;  /* 0x0060001811007844 */ /* 0x0001e20000000200 */
[----:B------:R-:W-:Y:S01]  /*4620*/  LEA.HI R5, R4, R5, RZ, 0x7 ;  /* 0x0000000504057211 */ /* 0x000fe200078f38ff */
[----:B------:R-:W-:Y:S02]  /*4630*/  VIADD R4, R88, 0xfffffffe ;  /* 0xfffffffe58047836 */ /* 0x000fe40000000000 */
[----:B------:R-:W-:Y:S01]  /*4640*/  FADD.FTZ R0, R0, R35 ;  /* 0x0000002300007221 */ /* 0x000fe20000010000 */
[----:B------:R1:W-:Y:S06]  /*4650*/  MEMBAR.ALL.CTA ;  /* 0x0000000000007992 */ /* 0x0003ec0000008000 */
[----:B-1----:R-:W1:Y:S01]  /*4660*/  FENCE.VIEW.ASYNC.S ;  /* 0x00000000000073c6 */ /* 0x002e620000000000 */
[----:B------:R-:W-:-:S02]  /*4670*/  SHF.R.S32.HI R5, RZ, 0x7, R5 ;  /* 0x00000007ff057819 */ /* 0x000fc40000011405 */
[----:B------:R-:W-:Y:S02]  /*4680*/  CS2R R88, SRZ ;  /* 0x0000000000587805 */ /* 0x000fe4000001ff00 */
[----:B------:R-:W-:-:S04]  /*4690*/  VIMNMX R144, R146, R5, !PT ;  /* 0x0000000592907248 */ /* 0x000fc80007fe0100 */
[----:B------:R-:W-:Y:S01]  /*46a0*/  ISETP.GE.AND P1, PT, R4, R144, PT ;  /* 0x000000900400720c */ /* 0x000fe20003f26270 */
[----:B-1----:R-:W-:-:S12]  /*46b0*/  NOP ;  /* 0x0000000000007918 */ /* 0x002fd80000000000 */
[----:B0-----:R-:W-:Y:S05]  /*46c0*/  @!P1 BRA `(.L_x_12112) ;  /* 0x0000003000909947 */ /* 0x001fea0003800000 */
[----:B------:R-:W-:Y:S01]  /*46d0*/  IMAD.MOV.U32 R5, RZ, RZ, R8 ;  /* 0x000000ffff057224 */ /* 0x000fe200078e0008 */
[----:B------:R-:W-:Y:S01]  /*46e0*/  UMOV UR6, UR38 ;  /* 0x0000002600067c82 */ /* 0x000fe20008000000 */
[----:B------:R-:W-:Y:S01]  /*46f0*/  IMAD.MOV.U32 R9, RZ, RZ, R6 ;  /* 0x000000ffff097224 */ /* 0x000fe200078e0006 */
[----:B------:R-:W-:Y:S01]  /*4700*/  ULDC UR5, c[0x0][0x9d8] ;  /* 0x0002760000057ab9 */ /* 0x000fe20000000800 */
[----:B------:R-:W-:Y:S02]  /*4710*/  IMAD.MOV.U32 R10, RZ, RZ, R2 ;  /* 0x000000ffff0a7224 */ /* 0x000fe400078e0002 */
[----:B------:R-:W-:-:S07]  /*4720*/  IMAD.MOV.U32 R135, RZ, RZ, RZ ;  /* 0x000000ffff877224 */ /* 0x000fce00078e00ff */
.L_x_12123:
[----:B------:R-:W-:Y:S01]  /*4730*/  ISETP.NE.AND P2, PT, RZ, UR40, PT ;  /* 0x00000028ff007c0c */ /* 0x000fe2000bf45270 */
[----:B------:R-:W-:-:S04]  /*4740*/  UISETP.NE.AND UP0, UPT, UR6, 0x1, UPT ;  /* 0x000000010600788c */ /* 0x000fc8000bf05270 */
[----:B------:R-:W-:-:S06]  /*4750*/  USEL UR7, URZ, 0x1, UP0 ;  /* 0x000000013f077887 */ /* 0x000fcc0008000000 */
[----:B------:R-:W-:Y:S02]  /*4760*/  LOP3.LUT R2, R10, UR7, RZ, 0x3c, !PT ;  /* 0x000000070a027c12 */ /* 0x000fe4000f8e3cff */
[----:B------:R-:W-:Y:S05]  /*4770*/  @P2 BRA `(.L_x_12113) ;  /* 0x0000000000342947 */ /* 0x000fea0003800000 */
[----:B------:R-:W-:Y:S05]  /*4780*/  @!P0 BRA `(.L_x_12114) ;  /* 0x0000000000048947 */ /* 0x000fea0003800000 */
[----:B------:R-:W-:Y:S01]  /*4790*/  BPT.TRAP 0x1 ;  /* 0x000000040000795c */ /* 0x000fe20000300000 */
.L_x_12114:
[----:B------:R-:W-:Y:S01]  /*47a0*/  UIADD3 UR7, UR6, 0x1, URZ ;  /* 0x0000000106077890 */ /* 0x000fe2000fffe03f */
[----:B------:R-:W-:-:S03]  /*47b0*/  SHF.L.U32 R6, R2, 0x1f, RZ ;  /* 0x0000001f02067819 */ /* 0x000fc600000006ff */
[----:B------:R-:W-:-:S04]  /*47c0*/  UISETP.NE.AND UP0, UPT, UR7, 0x2, UPT ;  /* 0x000000020700788c */ /* 0x000fc8000bf05270 */
[----:B------:R-:W-:-:S04]  /*47d0*/  USEL UR7, UR7, URZ, UP0 ;  /* 0x0000003f07077287 */ /* 0x000fc80008000000 */
[----:B------:R-:W-:-:S09]  /*47e0*/  ULEA UR7, UR7, UR41, 0x3 ;  /* 0x0000002907077291 */ /* 0x000fd2000f8e183f */
[----:B------:R0:W1:Y:S01]  /*47f0*/  SYNCS.PHASECHK.TRANS64.TRYWAIT P1, [UR7+0x2d830], R6 ;  /* 0x02d83006ff0075a7 */ /* 0x0000620008020147 */
[----:B------:R-:W-:Y:S05]  /*4800*/  @!P0 BRA `(.L_x_12115) ;  /* 0x0000000000048947 */ /* 0x000fea0003800000 */
[----:B------:R-:W-:Y:S01]  /*4810*/  BPT.TRAP 0x1 ;  /* 0x000000040000795c */ /* 0x000fe20000300000 */
.L_x_12115:
[----:B-1----:R-:W-:Y:S05]  /*4820*/  @P1 BRA `(.L_x_12113) ;  /* 0x0000000000081947 */ /* 0x002fea0003800000 */
[----:B------:R-:W1:Y:S02]  /*4830*/  SYNCS.PHASECHK.TRANS64.TRYWAIT P1, [UR7+0x2d830], R6 ;  /* 0x02d83006ff0075a7 */ /* 0x000e640008020147 */
[----:B-1----:R-:W-:Y:S05]  /*4840*/  @!P1 BRA `(.L_x_12116) ;  /* 0x000000f000289947 */ /* 0x002fea0003800000 */
.L_x_12113:
        /* <DEDUP_REMOVED lines=40> */
.L_x_12118:
[----:B------:R-:W-:Y:S01]  /*4ad0*/  ULEA UR7, UR6, UR41, 0x3 ;  /* 0x0000002906077291 */ /* 0x000fe2000f8e183f */
[----:B------:R-:W-:-:S08]  /*4ae0*/  SHF.L.U32 R6, R10, 0x1f, RZ ;  /* 0x0000001f0a067819 */ /* 0x000fd000000006ff */
[----:B------:R0:W1:Y:S01]  /*4af0*/  SYNCS.PHASECHK.TRANS64.TRYWAIT P1, [UR7+0x2d850], R6 ;  /* 0x02d85006ff0075a7 */ /* 0x0000620008020147 */
[----:B------:R-:W-:Y:S05]  /*4b00*/  @!P0 BRA `(.L_x_12119) ;  /* 0x0000000000048947 */ /* 0x000fea0003800000 */
[----:B------:R-:W-:Y:S01]  /*4b10*/  BPT.TRAP 0x1 ;  /* 0x000000040000795c */ /* 0x000fe20000300000 */
.L_x_12119:
[----:B-1----:R-:W-:Y:S05]  /*4b20*/  @P1 BRA `(.L_x_12117) ;  /* 0x0000000000081947 */ /* 0x002fea0003800000 */
[----:B------:R-:W1:Y:S02]  /*4b30*/  SYNCS.PHASECHK.TRANS64.TRYWAIT P1, [UR7+0x2d850], R6 ;  /* 0x02d85006ff0075a7 */ /* 0x000e640008020147 */
[----:B-1----:R-:W-:Y:S05]  /*4b40*/  @!P1 BRA `(.L_x_12120) ;  /* 0x000000ec00809947 */ /* 0x002fea0003800000 */
.L_x_12117:
        /* <DEDUP_REMOVED lines=18> */
[----:B------:R-:W-:-:S02]  /*4c70*/  ISETP.GE.U32.AND P1, PT, R8, 0x180, PT ;  /* 0x000001800800780c */ /* 0x000fc40003f26070 */
[----:B0-----:R-:W-:-:S04]  /*4c80*/  IADD3 R6, R7, 0x9, RZ ;  /* 0x0000000907067810 */ /* 0x001fc80007ffe0ff */
        /* <DEDUP_REMOVED lines=50> */
.L_x_12121:
[----:B0-----:R-:W0:Y:S01]  /*4fb0*/  LDC R6, c[0x0][0x448] ;  /* 0x00011200ff067b82 */ /* 0x001e220000000800 */
[----:B------:R-:W-:Y:S02]  /*4fc0*/  IMAD.IADD R10, R147, 0x1, R136 ;  /* 0x00000001930a7824 */ /* 0x000fe400078e0288 */
        /* <DEDUP_REMOVED lines=22> */
[----:B0-----:R-:W-:Y:S01]  /*5130*/  ISETP.NE.AND P1, PT, R6, 0x1, PT ;  /* 0x000000010600780c */ /* 0x001fe20003f25270 */
        /* <DEDUP_REMOVED lines=15> */
[----:B------:R-:W-:Y:S01]  /*5230*/  FMUL.FTZ R41, R59, UR5 ;  /* 0x000000053b297c20 */ /* 0x000fe20008410000 */
[----:B------:R-:W-:Y:S01]  /*5240*/  FMUL.FTZ R40, R52, UR5 ;  /* 0x0000000534287c20 */ /* 0x000fe20008410000 */
[----:B------:R-:W-:Y:S01]  /*5250*/  FMUL.FTZ R52, R67, UR5 ;  /* 0x0000000543347c20 */ /* 0x000fe20008410000 */
[----:B------:R-:W-:Y:S01]  /*5260*/  FMUL.FTZ R67, R85, UR5 ;  /* 0x0000000555437c20 */ /* 0x000fe20008410000 */
[----:B------:R-:W5:Y:S01]  /*5270*/  MUFU.TANH R35, R35 ;  /* 0x0000002300237308 */ /* 0x000f620000002400 */
[----:B------:R-:W1:Y:S01]  /*5280*/  @P1 LDC R6, c[0x0][0x450] ;  /* 0x00011400ff061b82 */ /* 0x000e620000000800 */
        /* <DEDUP_REMOVED lines=15> */
[----:B----4-:R-:W-:-:S04]  /*5380*/  @P1 IMAD.HI.U32 R7, R10, R7, RZ ;  /* 0x000000070a071227 */ /* 0x010fc800078e00ff */
[----:B------:R-:W-:Y:S01]  /*5390*/  FMUL.FTZ R78, R78, UR5 ;  /* 0x000000054e4e7c20 */ /* 0x000fe20008410000 */
[----:B------:R-:W-:-:S04]  /*53a0*/  ULEA UR7, UR38, UR41, 0x3 ;  /* 0x0000002926077291 */ /* 0x000fc8000f8e183f */
[----:B------:R-:W-:Y:S01]  /*53b0*/  UIADD3 UR7, UR7, 0x2d840, URZ ;  /* 0x0002d84007077890 */ /* 0x000fe2000fffe03f */
[----:B------:R-:W-:Y:S01]  /*53c0*/  MUFU.TANH R139, R139 ;  /* 0x0000008b008b7308 */ /* 0x000fe20000002400 */
[----:B-1----:R-:W-:Y:S01]  /*53d0*/  @P1 SHF.R.U32.HI R10, RZ, R6, R7 ;  /* 0x00000006ff0a1219 */ /* 0x002fe20000011607 */
[----:B------:R-:W-:Y:S01]  /*53e0*/  FMUL.FTZ R6, R27, UR5 ;  /* 0x000000051b067c20 */ /* 0x000fe20008410000 */
[----:B------:R-:W-:Y:S01]  /*53f0*/  FMUL.FTZ R27, R46, UR5 ;  /* 0x000000052e1b7c20 */ /* 0x000fe20008410000 */
[----:B------:R-:W-:Y:S01]  /*5400*/  FMUL.FTZ R46, R57, UR5 ;  /* 0x00000005392e7c20 */ /* 0x000fe20008410000 */
[----:B------:R-:W-:Y:S01]  /*5410*/  FMUL.FTZ R57, R58, UR5 ;  /* 0x000000053a397c20 */ /* 0x000fe20008410000 */
[----:B------:R-:W1:Y:S01]  /*5420*/  SHFL.IDX PT, R69, R10, RZ, 0x1c1f ;  /* 0x001c1fff0a457589 */ /* 0x000e6200000e0000 */
[----:B------:R-:W-:Y:S02]  /*5430*/  IMAD.MOV.U32 R58, RZ, RZ, -0x80 ;  /* 0xffffff80ff3a7424 */ /* 0x000fe400078e00ff */
[----:B------:R-:W-:Y:S01]  /*5440*/  FMUL.FTZ R7, R26, UR5 ;  /* 0x000000051a077c20 */ /* 0x000fe20008410000 */
[----:B------:R-:W-:Y:S01]  /*5450*/  FMUL.FTZ R26, R43, UR5 ;  /* 0x000000052b1a7c20 */ /* 0x000fe20008410000 */
[----:B------:R-:W-:Y:S01]  /*5460*/  FMUL.FTZ R43, R56, UR5 ;  /* 0x00000005382b7c20 */ /* 0x000fe20008410000 */
[----:B------:R-:W-:-:S02]  /*5470*/  IMAD R58, R4, R58, 0x1 ;  /* 0x00000001043a7424 */ /* 0x000fc400078e023a */
[----:B------:R-:W-:Y:S01]  /*5480*/  FMUL.FTZ R56, R63, UR5 ;  /* 0x000000053f387c20 */ /* 0x000fe20008410000 */
[----:B------:R-:W-:Y:S01]  /*5490*/  FMUL.FTZ R63, R76, UR5 ;  /* 0x000000054c3f7c20 */ /* 0x000fe20008410000 */
[----:B------:R-:W4:Y:S01]  /*54a0*/  MUFU.TANH R46, R46 ;  /* 0x0000002e002e7308 */ /* 0x000f220000002400 */
[----:B------:R-:W2:Y:S01]  /*54b0*/  SHFL.IDX PT, R76, R10, 0x1, 0x1c1f ;  /* 0x003c1f000a4c7f89 */ /* 0x000ea200000e0000 */
[----:B------:R-:W-:Y:S01]  /*54c0*/  IADD3 R58, R142, R58, -R145 ;  /* 0x0000003a8e3a7210 */ /* 0x000fe20007ffe891 */
[----:B------:R-:W-:-:S04]  /*54d0*/  UPRMT UR7, UR42, 0x654, UR7 ;  /* 0x000006542a077896 */ /* 0x000fc80008000007 */
[----:B------:R-:W-:Y:S01]  /*54e0*/  IMAD.IADD R58, R58, 0x1, -R143 ;  /* 0x000000013a3a7824 */ /* 0x000fe200078e0a8f */
[----:B------:R-:W4:Y:S04]  /*54f0*/  MUFU.TANH R47, R47 ;  /* 0x0000002f002f7308 */ /* 0x000f280000002400 */
[----:B------:R-:W-:Y:S01]  /*5500*/  SYNCS.ARRIVE.TRANS64.RED.A1T0 RZ, [UR7], RZ ;  /* 0x000000ffffff79a7 */ /* 0x000fe20008100407 */
[----:B-1----:R-:W-:-:S03]  /*5510*/  IMAD.IADD R69, R58, 0x1, R69 ;  /* 0x000000013a457824 */ /* 0x002fc600078e0245 */
[----:B------:R-:W1:Y:S02]  /*5520*/  MUFU.TANH R60, R60 ;  /* 0x0000003c003c7308 */ /* 0x000e640000002400 */
[C---:B------:R-:W-:Y:S02]  /*5530*/  ISETP.GT.AND P4, PT, R69.reuse, 0x8, PT ;  /* 0x000000084500780c */ /* 0x040fe40003f84270 */
[C---:B------:R-:W-:Y:S02]  /*5540*/  ISETP.GT.AND P5, PT, R69.reuse, 0x9, PT ;  /* 0x000000094500780c */ /* 0x040fe40003fa4270 */
[----:B------:R-:W-:Y:S02]  /*5550*/  FSEL R138, R138, -INF , P4 ;  /* 0xff8000008a8a7808 */ /* 0x000fe40002000000 */
[----:B------:R-:W1:Y:S01]  /*5560*/  MUFU.TANH R13, R13 ;  /* 0x0000000d000d7308 */ /* 0x000e620000002400 */
[----:B------:R-:W-:Y:S01]  /*5570*/  ISETP.GT.AND P4, PT, R69, 0x19, PT ;  /* 0x000000194500780c */ /* 0x000fe20003f84270 */
[----:B--2---:R-:W-:Y:S01]  /*5580*/  IMAD.IADD R76, R58, 0x1, R76 ;  /* 0x000000013a4c7824 */ /* 0x004fe200078e024c */
[----:B------:R-:W-:-:S02]  /*5590*/  FSEL R74, R11, -INF , P5 ;  /* 0xff8000000b4a7808 */ /* 0x000fc40002800000 */
[----:B------:R-:W-:Y:S02]  /*55a0*/  ISETP.GT.AND P5, PT, R69, 0x20, PT ;  /* 0x000000204500780c */ /* 0x000fe40003fa4270 */
[----:B0-----:R-:W-:Y:S01]  /*55b0*/  FSEL R70, R21, -INF , P4 ;  /* 0xff80000015467808 */ /* 0x001fe20002000000 */
[----:B------:R-:W0:Y:S01]  /*55c0*/  MUFU.TANH R10, R80 ;  /* 0x00000050000a7308 */ /* 0x000e220000002400 */
[----:B------:R-:W-:Y:S02]  /*55d0*/  ISETP.GT.AND P4, PT, R69, 0x30, PT ;  /* 0x000000304500780c */ /* 0x000fe40003f84270 */
[----:B---3--:R-:W-:Y:S02]  /*55e0*/  FSEL R84, R29, -INF , P5 ;  /* 0xff8000001d547808 */ /* 0x008fe40002800000 */
[----:B------:R-:W-:Y:S02]  /*55f0*/  ISETP.GT.AND P5, PT, R69, 0x31, PT ;  /* 0x000000314500780c */ /* 0x000fe40003fa4270 */
[----:B-----5:R-:W-:Y:S01]  /*5600*/  FSEL R77, R35, -INF , P4 ;  /* 0xff800000234d7808 */ /* 0x020fe20002000000 */
[----:B------:R-:W2:Y:S01]  /*5610*/  MUFU.TANH R140, R140 ;  /* 0x0000008c008c7308 */ /* 0x000ea20000002400 */
[----:B------:R-:W-:-:S02]  /*5620*/  ISETP.GT.AND P4, PT, R69, 0x41, PT ;  /* 0x000000414500780c */ /* 0x000fc40003f84270 */
[----:B------:R-:W-:Y:S02]  /*5630*/  FSEL R29, R37, -INF , P5 ;  /* 0xff800000251d7808 */ /* 0x000fe40002800000 */
[C---:B------:R-:W-:Y:S02]  /*5640*/  ISETP.GT.AND P5, PT, R69.reuse, 0x48, PT ;  /* 0x000000484500780c */ /* 0x040fe40003fa4270 */
[----:B----4-:R-:W-:Y:S01]  /*5650*/  FSEL R59, R46, -INF , P4 ;  /* 0xff8000002e3b7808 */ /* 0x010fe20002000000 */
[----:B------:R-:W3:Y:S01]  /*5660*/  MUFU.TANH R33, R33 ;  /* 0x0000002100217308 */ /* 0x000ee20000002400 */
[C---:B------:R-:W-:Y:S02]  /*5670*/  ISETP.GT.AND P3, PT, R69.reuse, 0x1, PT ;  /* 0x000000014500780c */ /* 0x040fe40003f64270 */
[----:B------:R-:W-:Y:S02]  /*5680*/  ISETP.GT.AND P4, PT, R69, 0x58, PT ;  /* 0x000000584500780c */ /* 0x000fe40003f84270 */
[----:B------:R-:W-:-:S02]  /*5690*/  FSEL R54, R54, -INF , P5 ;  /* 0xff80000036367808 */ /* 0x000fc40002800000 */
[----:B------:R-:W-:Y:S01]  /*56a0*/  ISETP.GT.AND P5, PT, R69, 0x59, PT ;  /* 0x000000594500780c */ /* 0x000fe20003fa4270 */
[----:B------:R-:W4:Y:S01]  /*56b0*/  MUFU.TANH R6, R6 ;  /* 0x0000000600067308 */ /* 0x000f220000002400 */
[----:B------:R-:W-:Y:S02]  /*56c0*/  FSEL R139, R139, -INF , P3 ;  /* 0xff8000008b8b7808 */ /* 0x000fe40001800000 */
[----:B------:R-:W-:Y:S02]  /*56d0*/  FSEL R46, R47, -INF , P4 ;  /* 0xff8000002f2e7808 */ /* 0x000fe40002000000 */
[C---:B------:R-:W-:Y:S02]  /*56e0*/  ISETP.GT.AND P3, PT, R69.reuse, 0x18, PT ;  /* 0x000000184500780c */ /* 0x040fe40003f64270 */
[----:B-1----:R-:W-:Y:S01]  /*56f0*/  FSEL R47, R60, -INF , P5 ;  /* 0xff8000003c2f7808 */ /* 0x002fe20002800000 */
[----:B------:R-:W1:Y:S01]  /*5700*/  MUFU.TANH R137, R137 ;  /* 0x0000008900897308 */ /* 0x000e620000002400 */
[----:B------:R-:W-:-:S02]  /*5710*/  ISETP.GT.AND P5, PT, R69, 0x70, PT ;  /* 0x000000704500780c */ /* 0x000fc40003fa4270 */
[----:B------:R-:W-:Y:S02]  /*5720*/  ISETP.GT.AND P2, PT, R69, RZ, PT ;  /* 0x000000ff4500720c */ /* 0x000fe40003f44270 */
[----:B------:R-:W-:Y:S02]  /*5730*/  FSEL R85, R13, -INF , P3 ;  /* 0xff8000000d557808 */ /* 0x000fe40001800000 */
[----:B------:R-:W-:Y:S01]  /*5740*/  ISETP.GT.AND P3, PT, R69, 0x29, PT ;  /* 0x000000294500780c */ /* 0x000fe20003f64270 */
[----:B------:R-:W5:Y:S01]  /*5750*/  MUFU.TANH R12, R12 ;  /* 0x0000000c000c7308 */ /* 0x000f620000002400 */
[----:B0-----:R-:W-:Y:S02]  /*5760*/  FSEL R10, R10, -INF , P5 ;  /* 0xff8000000a0a7808 */ /* 0x001fe40002800000 */
[----:B------:R-:W-:Y:S02]  /*5770*/  ISETP.GT.AND P5, PT, R76, 0x1, PT ;  /* 0x000000014c00780c */ /* 0x000fe40003fa4270 */
[----:B--2---:R-:W-:-:S02]  /*5780*/  FSEL R140, R140, -INF , P2 ;  /* 0xff8000008c8c7808 */ /* 0x004fc40001000000 */
[----:B---3--:R-:W-:Y:S01]  /*5790*/  FSEL R80, R33, -INF , P3 ;  /* 0xff80000021507808 */ /* 0x008fe20001800000 */
[----:B------:R-:W0:Y:S01]  /*57a0*/  MUFU.TANH R30, R30 ;  /* 0x0000001e001e7308 */ /* 0x000e220000002400 */
[----:B----4-:R-:W-:Y:S02]  /*57b0*/  FSEL R33, R6, -INF , P5 ;  /* 0xff80000006217808 */ /* 0x010fe40002800000 */
[----:B------:R-:W-:Y:S02]  /*57c0*/  FMNMX.FTZ R6, R140, R9, !PT ;  /* 0x000000098c067209 */ /* 0x000fe40007810000 */
[----:B------:R-:W-:Y:S02]  /*57d0*/  ISETP.GT.AND P1, PT, R69, 0x10, PT ;  /* 0x000000104500780c */ /* 0x000fe40003f24270 */
[----:B------:R-:W-:Y:S01]  /*57e0*/  FMNMX.FTZ R6, R139, R6, !PT ;  /* 0x000000068b067209 */ /* 0x000fe20007810000 */
[----:B------:R-:W2:Y:S01]  /*57f0*/  MUFU.TANH R31, R31 ;  /* 0x0000001f001f7308 */ /* 0x000ea20000002400 */
[----:B------:R-:W-:-:S02]  /*5800*/  ISETP.GT.AND P2, PT, R69, 0x11, PT ;  /* 0x000000114500780c */ /* 0x000fc40003f44270 */
[----:B------:R-:W-:Y:S02]  /*5810*/  FMNMX.FTZ R6, R138, R6, !PT ;  /* 0x000000068a067209 */ /* 0x000fe40007810000 */
[----:B-1----:R-:W-:Y:S02]  /*5820*/  FSEL R137, R137, -INF , P1 ;  /* 0xff80000089897808 */ /* 0x002fe40000800000 */
[----:B------:R-:W-:Y:S01]  /*5830*/  FMNMX.FTZ R6, R74, R6, !PT ;  /* 0x000000064a067209 */ /* 0x000fe20007810000 */
[----:B------:R-:W1:Y:S01]  /*5840*/  MUFU.TANH R40, R40 ;  /* 0x0000002800287308 */ /* 0x000e620000002400 */
[----:B-----5:R-:W-:Y:S02]  /*5850*/  FSEL R72, R12, -INF , P2 ;  /* 0xff8000000c487808 */ /* 0x020fe40001000000 */
        /* <DEDUP_REMOVED lines=9> */
[----:B--2---:R-:W-:-:S02]  /*58f0*/  FSEL R81, R31, -INF , P2 ;  /* 0xff8000001f517808 */ /* 0x004fc40001000000 */
[----:B------:R-:W-:Y:S02]  /*5900*/  FMNMX.FTZ R6, R84, R6, !PT ;  /* 0x0000000654067209 */ /* 0x000fe40007810000 */
[C---:B------:R-:W-:Y:S02]  /*5910*/  ISETP.GT.AND P1, PT, R69.reuse, 0x38, PT ;  /* 0x000000384500780c */ /* 0x040fe40003f24270 */
[----:B------:R-:W-:Y:S01]  /*5920*/  FMNMX.FTZ R6, R68, R6, !PT ;  /* 0x0000000644067209 */ /* 0x000fe20007810000 */
[----:B------:R-:W2:Y:S01]  /*5930*/  MUFU.TANH R55, R55 ;  /* 0x0000003700377308 */ /* 0x000ea20000002400 */
[----:B------:R-:W-:Y:S02]  /*5940*/  ISETP.GT.AND P2, PT, R69, 0x39, PT ;  /* 0x000000394500780c */ /* 0x000fe40003f44270 */
[----:B------:R-:W-:Y:S02]  /*5950*/  FMNMX.FTZ R6, R81, R6, !PT ;  /* 0x0000000651067209 */ /* 0x000fe40007810000 */
[----:B-1----:R-:W-:-:S02]  /*5960*/  FSEL R31, R40, -INF , P1 ;  /* 0xff800000281f7808 */ /* 0x002fc40000800000 */
[----:B------:R-:W-:Y:S01]  /*5970*/  FMNMX.FTZ R6, R80, R6, !PT ;  /* 0x0000000650067209 */ /* 0x000fe20007810000 */
[----:B------:R-:W1:Y:S01]  /*5980*/  MUFU.TANH R50, R50 ;  /* 0x0000003200327308 */ /* 0x000e620000002400 */
[----:B------:R-:W-:Y:S02]  /*5990*/  ISETP.GT.AND P3, PT, R69, 0x40, PT ;  /* 0x000000404500780c */ /* 0x000fe40003f64270 */
[----:B------:R-:W-:Y:S02]  /*59a0*/  FMNMX.FTZ R6, R77, R6, !PT ;  /* 0x000000064d067209 */ /* 0x000fe40007810000 */
[----:B---3--:R-:W-:Y:S02]  /*59b0*/  FSEL R30, R42, -INF , P2 ;  /* 0xff8000002a1e7808 */ /* 0x008fe40001000000 */
[----:B------:R-:W-:Y:S01]  /*59c0*/  FMNMX.FTZ R6, R29, R6, !PT ;  /* 0x000000061d067209 */ /* 0x000fe20007810000 */
[----:B------:R-:W3:Y:S01]  /*59d0*/  MUFU.TANH R51, R51 ;  /* 0x0000003300337308 */ /* 0x000ee20000002400 */
[----:B0-----:R-:W-:-:S02]  /*59e0*/  FSEL R58, R43, -INF , P3 ;  /* 0xff8000002b3a7808 */ /* 0x001fc40001800000 */
[----:B------:R-:W-:Y:S02]  /*59f0*/  FMNMX.FTZ R6, R31, R6, !PT ;  /* 0x000000061f067209 */ /* 0x000fe40007810000 */
[C---:B------:R-:W-:Y:S02]  /*5a00*/  ISETP.GT.AND P1, PT, R69.reuse, 0x49, PT ;  /* 0x000000494500780c */ /* 0x040fe40003f24270 */
[----:B------:R-:W-:Y:S01]  /*5a10*/  FMNMX.FTZ R6, R30, R6, !PT ;  /* 0x000000061e067209 */ /* 0x000fe20007810000 */
[----:B------:R-:W0:Y:S01]  /*5a20*/  MUFU.TANH R61, R61 ;  /* 0x0000003d003d7308 */ /* 0x000e220000002400 */
[----:B------:R-:W-:Y:S02]  /*5a30*/  ISETP.GT.AND P2, PT, R69, 0x50, PT ;  /* 0x000000504500780c */ /* 0x000fe40003f44270 */
[----:B------:R-:W-:Y:S02]  /*5a40*/  FMNMX.FTZ R6, R58, R6, !PT ;  /* 0x000000063a067209 */ /* 0x000fe40007810000 */
[----:B--2---:R-:W-:-:S02]  /*5a50*/  FSEL R55, R55, -INF , P1 ;  /* 0xff80000037377808 */ /* 0x004fc40000800000 */
[----:B------:R-:W-:Y:S01]  /*5a60*/  FMNMX.FTZ R6, R59, R6, !PT ;  /* 0x000000063b067209 */ /* 0x000fe20007810000 */
[----:B------:R-:W2:Y:S01]  /*5a70*/  MUFU.TANH R62, R62 ;  /* 0x0000003e003e7308 */ /* 0x000ea20000002400 */
[----:B------:R-:W-:Y:S02]  /*5a80*/  ISETP.GT.AND P3, PT, R69, 0x51, PT ;  /* 0x000000514500780c */ /* 0x000fe40003f64270 */
[----:B------:R-:W-:Y:S02]  /*5a90*/  FMNMX.FTZ R6, R54, R6, !PT ;  /* 0x0000000636067209 */ /* 0x000fe40007810000 */
[----:B-1----:R-:W-:Y:S02]  /*5aa0*/  FSEL R50, R50, -INF , P2 ;  /* 0xff80000032327808 */ /* 0x002fe40001000000 */
[----:B------:R-:W-:Y:S01]  /*5ab0*/  FMNMX.FTZ R6, R55, R6, !PT ;  /* 0x0000000637067209 */ /* 0x000fe20007810000 */
[----:B------:R-:W1:Y:S01]  /*5ac0*/  MUFU.TANH R63, R63 ;  /* 0x0000003f003f7308 */ /* 0x000e620000002400 */
[----:B---3--:R-:W-:-:S02]  /*5ad0*/  FSEL R51, R51, -INF , P3 ;  /* 0xff80000033337808 */ /* 0x008fc40001800000 */
[----:B------:R-:W-:Y:S02]  /*5ae0*/  FMNMX.FTZ R6, R50, R6, !PT ;  /* 0x0000000632067209 */ /* 0x000fe40007810000 */
[----:B------:R-:W-:Y:S02]  /*5af0*/  ISETP.GT.AND P1, PT, R69, 0x60, PT ;  /* 0x000000604500780c */ /* 0x000fe40003f24270 */
[----:B------:R-:W-:Y:S01]  /*5b00*/  FMNMX.FTZ R6, R51, R6, !PT ;  /* 0x0000000633067209 */ /* 0x000fe20007810000 */
[----:B------:R-:W3:Y:S01]  /*5b10*/  MUFU.TANH R64, R64 ;  /* 0x0000004000407308 */ /* 0x000ee20000002400 */
[----:B------:R-:W-:Y:S02]  /*5b20*/  ISETP.GT.AND P2, PT, R69, 0x61, PT ;  /* 0x000000614500780c */ /* 0x000fe40003f44270 */
[----:B------:R-:W-:Y:S02]  /*5b30*/  FMNMX.FTZ R6, R46, R6, !PT ;  /* 0x000000062e067209 */ /* 0x000fe40007810000 */
[----:B0-----:R-:W-:-:S02]  /*5b40*/  FSEL R40, R61, -INF , P1 ;  /* 0xff8000003d287808 */ /* 0x001fc40000800000 */
[----:B------:R-:W-:Y:S01]  /*5b50*/  FMNMX.FTZ R6, R47, R6, !PT ;  /* 0x000000062f067209 */ /* 0x000fe20007810000 */
[----:B------:R-:W0:Y:S01]  /*5b60*/  MUFU.TANH R66, R66 ;  /* 0x0000004200427308 */ /* 0x000e220000002400 */
[C---:B------:R-:W-:Y:S02]  /*5b70*/  ISETP.GT.AND P3, PT, R69.reuse, 0x68, PT ;  /* 0x000000684500780c */ /* 0x040fe40003f64270 */
[----:B--2---:R-:W-:Y:S02]  /*5b80*/  FSEL R43, R62, -INF , P2 ;  /* 0xff8000003e2b7808 */ /* 0x004fe40001000000 */
[----:B------:R-:W-:Y:S02]  /*5b90*/  FMNMX.FTZ R6, R40, R6, !PT ;  /* 0x0000000628067209 */ /* 0x000fe40007810000 */
[----:B------:R-:W-:Y:S01]  /*5ba0*/  ISETP.GT.AND P4, PT, R69, 0x69, PT ;  /* 0x000000694500780c */ /* 0x000fe20003f84270 */
[----:B------:R-:W2:Y:S01]  /*5bb0*/  MUFU.TANH R65, R65 ;  /* 0x0000004100417308 */ /* 0x000ea20000002400 */
[----:B-1----:R-:W-:-:S02]  /*5bc0*/  FSEL R42, R63, -INF , P3 ;  /* 0xff8000003f2a7808 */ /* 0x002fc40001800000 */
[----:B------:R-:W-:Y:S02]  /*5bd0*/  FMNMX.FTZ R6, R43, R6, !PT ;  /* 0x000000062b067209 */ /* 0x000fe40007810000 */
[----:B---3--:R-:W-:Y:S02]  /*5be0*/  FSEL R21, R64, -INF , P4 ;  /* 0xff80000040157808 */ /* 0x008fe40002000000 */
[----:B------:R-:W-:Y:S01]  /*5bf0*/  FMNMX.FTZ R6, R42, R6, !PT ;  /* 0x000000062a067209 */ /* 0x000fe20007810000 */
[----:B------:R-:W1:Y:S01]  /*5c00*/  MUFU.TANH R67, R67 ;  /* 0x0000004300437308 */ /* 0x000e620000002400 */
[----:B------:R-:W-:Y:S02]  /*5c10*/  ISETP.GT.AND P1, PT, R69, 0x71, PT ;  /* 0x000000714500780c */ /* 0x000fe40003f24270 */
[----:B------:R-:W-:Y:S02]  /*5c20*/  FMNMX.FTZ R6, R21, R6, !PT ;  /* 0x0000000615067209 */ /* 0x000fe40007810000 */
[----:B------:R-:W-:-:S02]  /*5c30*/  ISETP.GT.AND P2, PT, R69, 0x78, PT ;  /* 0x000000784500780c */ /* 0x000fc40003f44270 */
[----:B0-----:R-:W-:Y:S01]  /*5c40*/  FSEL R11, R66, -INF , P1 ;  /* 0xff800000420b7808 */ /* 0x001fe20000800000 */
[----:B------:R-:W0:Y:S01]  /*5c50*/  MUFU.TANH R7, R7 ;  /* 0x0000000700077308 */ /* 0x000e220000002400 */
[----:B------:R-:W-:Y:S02]  /*5c60*/  FMNMX.FTZ R6, R10, R6, !PT ;  /* 0x000000060a067209 */ /* 0x000fe40007810000 */
[----:B------:R-:W-:Y:S02]  /*5c70*/  ISETP.GT.AND P3, PT, R69, 0x79, PT ;  /* 0x000000794500780c */ /* 0x000fe40003f64270 */
[----:B--2---:R-:W-:Y:S02]  /*5c80*/  FSEL R12, R65, -INF , P2 ;  /* 0xff800000410c7808 */ /* 0x004fe40001000000 */
[----:B------:R-:W-:Y:S01]  /*5c90*/  FMNMX.FTZ R6, R11, R6, !PT ;  /* 0x000000060b067209 */ /* 0x000fe20007810000 */
[----:B------:R-:W2:Y:S01]  /*5ca0*/  MUFU.TANH R14, R14 ;  /* 0x0000000e000e7308 */ /* 0x000ea20000002400 */
[----:B-1----:R-:W-:-:S02]  /*5cb0*/  FSEL R13, R67, -INF , P3 ;  /* 0xff800000430d7808 */ /* 0x002fc40001800000 */
[----:B------:R-:W-:Y:S02]  /*5cc0*/  FMNMX.FTZ R6, R12, R6, !PT ;  /* 0x000000060c067209 */ /* 0x000fe40007810000 */
[C---:B------:R-:W-:Y:S02]  /*5cd0*/  ISETP.GT.AND P4, PT, R76.reuse, RZ, PT ;  /* 0x000000ff4c00720c */ /* 0x040fe40003f84270 */
[----:B------:R-:W-:Y:S01]  /*5ce0*/  FMNMX.FTZ R6, R13, R6, !PT ;  /* 0x000000060d067209 */ /* 0x000fe20007810000 */
[----:B------:R-:W1:Y:S01]  /*5cf0*/  MUFU.TANH R20, R20 ;  /* 0x0000001400147308 */ /* 0x000e620000002400 */
[----:B0-----:R-:W-:Y:S02]  /*5d00*/  FSEL R75, R7, -INF , P4 ;  /* 0xff800000074b7808 */ /* 0x001fe40002000000 */
[C---:B------:R-:W-:Y:S01]  /*5d10*/  ISETP.GT.AND P2, PT, R76.reuse, 0x9, PT ;  /* 0x000000094c00780c */ /* 0x040fe20003f44270 */
[----:B------:R-:W0:Y:S01]  /*5d20*/  SHFL.BFLY PT, R7, R6, 0x2, 0x1f ;  /* 0x0c401f0006077f89 */ /* 0x000e2200000e0000 */
[----:B------:R-:W-:-:S02]  /*5d30*/  ISETP.GT.AND P3, PT, R76, 0x10, PT ;  /* 0x000000104c00780c */ /* 0x000fc40003f64270 */
[C---:B------:R-:W-:Y:S01]  /*5d40*/  ISETP.GT.AND P1, PT, R76.reuse, 0x8, PT ;  /* 0x000000084c00780c */ /* 0x040fe20003f24270 */
[----:B------:R-:W3:Y:S01]  /*5d50*/  MUFU.TANH R8, R8 ;  /* 0x0000000800087308 */ /* 0x000ee20000002400 */
[----:B------:R-:W-:Y:S02]  /*5d60*/  ISETP.GT.AND P4, PT, R76, 0x11, PT ;  /* 0x000000114c00780c */ /* 0x000fe40003f84270 */
[----:B--2---:R-:W-:Y:S02]  /*5d70*/  FSEL R35, R14, -INF , P2 ;  /* 0xff8000000e237808 */ /* 0x004fe40001000000 */
[C---:B------:R-:W-:Y:S02]  /*5d80*/  ISETP.GT.AND P2, PT, R76.reuse, 0x20, PT ;  /* 0x000000204c00780c */ /* 0x040fe40003f44270 */
[----:B------:R-:W-:Y:S01]  /*5d90*/  ISETP.GT.AND P5, PT, R76, 0x18, PT ;  /* 0x000000184c00780c */ /* 0x000fe20003fa4270 */
[----:B------:R-:W2:Y:S01]  /*5da0*/  MUFU.TANH R15, R15 ;  /* 0x0000000f000f7308 */ /* 0x000ea20000002400 */
[----:B-1----:R-:W-:Y:S01]  /*5db0*/  FSEL R71, R20, -INF , P3 ;  /* 0xff80000014477808 */ /* 0x002fe20001800000 */
[----:B------:R-:W-:Y:S01]  /*5dc0*/  FMUL.FTZ R20, R79, UR5 ;  /* 0x000000054f147c20 */ /* 0x000fe20008410000 */
[----:B------:R-:W-:Y:S01]  /*5dd0*/  ISETP.GT.AND P3, PT, R76, 0x21, PT ;  /* 0x000000214c00780c */ /* 0x000fe20003f64270 */
[----:B------:R-:W-:-:S04]  /*5de0*/  FMUL.FTZ R79, R87, UR5 ;  /* 0x00000005574f7c20 */ /* 0x000fc80008410000 */
[----:B------:R-:W1:Y:S01]  /*5df0*/  MUFU.TANH R25, R25 ;  /* 0x0000001900197308 */ /* 0x000e620000002400 */
[----:B---3--:R-:W-:Y:S02]  /*5e00*/  FSEL R73, R8, -INF , P1 ;  /* 0xff80000008497808 */ /* 0x008fe40000800000 */
[----:B------:R-:W-:Y:S02]  /*5e10*/  ISETP.GT.AND P1, PT, R76, 0x19, PT ;  /* 0x000000194c00780c */ /* 0x000fe40003f24270 */
[----:B0-----:R-:W-:-:S03]  /*5e20*/  FMNMX.FTZ R6, R6, R7, !PT ;  /* 0x0000000706067209 */ /* 0x001fc60007810000 */
[----:B------:R-:W0:Y:S01]  /*5e30*/  MUFU.TANH R26, R26 ;  /* 0x0000001a001a7308 */ /* 0x000e220000002400 */
[----:B--2---:R-:W-:Y:S01]  /*5e40*/  FSEL R37, R15, -INF , P4 ;  /* 0xff8000000f257808 */ /* 0x004fe20002000000 */
[----:B------:R-:W2:Y:S01]  /*5e50*/  SHFL.BFLY PT, R7, R6, 0x1, 0x1f ;  /* 0x0c201f0006077f89 */ /* 0x000ea200000e0000 */
[----:B------:R-:W-:Y:S01]  /*5e60*/  ISETP.GT.AND P4, PT, R76, 0x28, PT ;  /* 0x000000284c00780c */ /* 0x000fe20003f84270 */
[----:B------:R-:W-:-:S04]  /*5e70*/  FMUL.FTZ R15, R82, UR5 ;  /* 0x00000005520f7c20 */ /* 0x000fc80008410000 */
[----:B------:R-:W3:Y:S01]  /*5e80*/  MUFU.TANH R24, R24 ;  /* 0x0000001800187308 */ /* 0x000ee20000002400 */
[----:B-1----:R-:W-:Y:S02]  /*5e90*/  FSEL R67, R25, -INF , P2 ;  /* 0xff80000019437808 */ /* 0x002fe40001000000 */
[----:B------:R-:W-:-:S05]  /*5ea0*/  ISETP.GT.AND P2, PT, R76, 0x31, PT ;  /* 0x000000314c00780c */ /* 0x000fca0003f44270 */
[----:B------:R-:W1:Y:S01]  /*5eb0*/  MUFU.TANH R39, R39 ;  /* 0x0000002700277308 */ /* 0x000e620000002400 */
[----:B0-----:R-:W-:Y:S02]  /*5ec0*/  FSEL R25, R26, -INF , P3 ;  /* 0xff8000001a197808 */ /* 0x001fe40001800000 */
[----:B------:R-:W-:-:S05]  /*5ed0*/  ISETP.GT.AND P3, PT, R76, 0x38, PT ;  /* 0x000000384c00780c */ /* 0x000fca0003f64270 */
[----:B------:R-:W0:Y:S01]  /*5ee0*/  MUFU.TANH R27, R27 ;  /* 0x0000001b001b7308 */ /* 0x000e220000002400 */
[----:B---3--:R-:W-:Y:S02]  /*5ef0*/  FSEL R69, R24, -INF , P5 ;  /* 0xff80000018457808 */ /* 0x008fe40002800000 */
[----:B--2---:R-:W-:Y:S02]  /*5f00*/  FMNMX.FTZ R6, R6, R7, !PT ;  /* 0x0000000706067209 */ /* 0x004fe40007810000 */
[----:B------:R-:W-:Y:S02]  /*5f10*/  ISETP.GT.AND P5, PT, R76, 0x29, PT ;  /* 0x000000294c00780c */ /* 0x000fe40003fa4270 */
[C---:B------:R-:W-:Y:S01]  /*5f20*/  FSETP.NEU.FTZ.AND P6, PT, R6.reuse, -INF , PT ;  /* 0xff8000000600780b */ /* 0x040fe20003fdd000 */
[----:B------:R-:W2:Y:S01]  /*5f30*/  MUFU.TANH R36, R36 ;  /* 0x0000002400247308 */ /* 0x000ea20000002400 */
[----:B-1----:R-:W-:Y:S02]  /*5f40*/  FSEL R39, R39, -INF , P1 ;  /* 0xff80000027277808 */ /* 0x002fe40000800000 */
[----:B------:R-:W-:-:S02]  /*5f50*/  FSEL R7, R6, RZ, P6 ;  /* 0x000000ff06077208 */ /* 0x000fc40003000000 */
[----:B------:R-:W-:-:S03]  /*5f60*/  ISETP.GT.AND P1, PT, R76, 0x30, PT ;  /* 0x000000304c00780c */ /* 0x000fc60003f24270 */
[----:B------:R-:W-:Y:S01]  /*5f70*/  FADD.FTZ R9, -R7, R9 ;  /* 0x0000000907097221 */ /* 0x000fe20000010100 */
[----:B------:R-:W1:Y:S01]  /*5f80*/  MUFU.TANH R28, R28 ;  /* 0x0000001c001c7308 */ /* 0x000e620000002400 */
[----:B------:R-:W3:Y:S01]  /*5f90*/  LDC R7, c[0x0][0x988] ;  /* 0x00026200ff077b82 */ /* 0x000ee20000000800 */
[----:B0-----:R-:W-:Y:S02]  /*5fa0*/  FSEL R65, R27, -INF , P4 ;  /* 0xff8000001b417808 */ /* 0x001fe40002000000 */
[----:B------:R-:W-:-:S04]  /*5fb0*/  ISETP.GT.AND P4, PT, R76, 0x39, PT ;  /* 0x000000394c00780c */ /* 0x000fc80003f84270 */
[----:B------:R-:W0:Y:S01]  /*5fc0*/  MUFU.TANH R32, R32 ;  /* 0x0000002000207308 */ /* 0x000e220000002400 */
[----:B--2---:R-:W-:Y:S02]  /*5fd0*/  FSEL R61, R36, -INF , P3 ;  /* 0xff800000243d7808 */ /* 0x004fe40001800000 */
[----:B------:R-:W-:-:S05]  /*5fe0*/  ISETP.GT.AND P3, PT, R76, 0x49, PT ;  /* 0x000000494c00780c */ /* 0x000fca0003f64270 */
[----:B------:R-:W2:Y:S01]  /*5ff0*/  MUFU.TANH R34, R34 ;  /* 0x0000002200227308 */ /* 0x000ea20000002400 */
[----:B-1----:R-:W-:Y:S02]  /*6000*/  FSEL R66, R28, -INF , P5 ;  /* 0xff8000001c427808 */ /* 0x002fe40002800000 */
[----:B------:R-:W-:-:S05]  /*6010*/  ISETP.GT.AND P5, PT, R76, 0x40, PT ;  /* 0x000000404c00780c */ /* 0x000fca0003fa4270 */
[----:B------:R-:W1:Y:S01]  /*6020*/  MUFU.TANH R38, R38 ;  /* 0x0000002600267308 */ /* 0x000e620000002400 */
[----:B0-----:R-:W-:Y:S01]  /*6030*/  FSEL R63, R32, -INF , P1 ;  /* 0xff800000203f7808 */ /* 0x001fe20000800000 */
[-C--:B---3--:R-:W-:Y:S01]  /*6040*/  FMUL.FTZ R8, R6, R7.reuse ;  /* 0x0000000706087220 */ /* 0x088fe20000410000 */
[----:B------:R-:W-:Y:S01]  /*6050*/  ISETP.GT.AND P1, PT, R76, 0x41, PT ;  /* 0x000000414c00780c */ /* 0x000fe20003f24270 */
[----:B------:R-:W-:-:S03]  /*6060*/  FMUL.FTZ R9, R9, R7 ;  /* 0x0000000709097220 */ /* 0x000fc60000410000 */
[----:B------:R-:W-:Y:S01]  /*6070*/  FSEL R8, R8, RZ, P6 ;  /* 0x000000ff08087208 */ /* 0x000fe20003000000 */
[----:B------:R-:W0:Y:S01]  /*6080*/  MUFU.TANH R56, R56 ;  /* 0x0000003800387308 */ /* 0x000e220000002400 */
[----:B--2---:R-:W-:Y:S02]  /*6090*/  FSEL R64, R34, -INF , P2 ;  /* 0xff80000022407808 */ /* 0x004fe40001000000 */
[----:B------:R-:W-:Y:S01]  /*60a0*/  ISETP.GT.AND P2, PT, R76, 0x48, PT ;  /* 0x000000484c00780c */ /* 0x000fe20003f44270 */
[-CC-:B------:R-:W-:Y:S01]  /*60b0*/  FFMA.FTZ R32, R140, R7.reuse, -R8.reuse ;  /* 0x000000078c207223 */ /* 0x180fe20000010808 */
[----:B------:R-:W-:Y:S01]  /*60c0*/  ISETP.GT.AND P6, PT, R76, 0x68, PT ;  /* 0x000000684c00780c */ /* 0x000fe20003fc4270 */
[-CC-:B------:R-:W-:Y:S01]  /*60d0*/  FFMA.FTZ R34, R138, R7.reuse, -R8.reuse ;  /* 0x000000078a227223 */ /* 0x180fe20000010808 */
[-CC-:B------:R-:W-:Y:S01]  /*60e0*/  FFMA.FTZ R74, R74, R7.reuse, -R8.reuse ;  /* 0x000000074a4a7223 */ /* 0x180fe20000010808 */
[----:B------:R-:W2:Y:S01]  /*60f0*/  MUFU.TANH R57, R57 ;  /* 0x0000003900397308 */ /* 0x000ea20000002400 */
        /* <DEDUP_REMOVED lines=8> */
[----:B0-----:R-:W-:Y:S01]  /*6180*/  FSEL R56, R56, -INF , P3 ;  /* 0xff80000038387808 */ /* 0x001fe20001800000 */
[-CC-:B------:R-:W-:Y:S01]  /*6190*/  FFMA.FTZ R68, R68, R7.reuse, -R8.reuse ;  /* 0x0000000744447223 */ /* 0x180fe20000010808 */
[----:B------:R-:W-:Y:S01]  /*61a0*/  ISETP.GT.AND P3, PT, R76, 0x60, PT ;  /* 0x000000604c00780c */ /* 0x000fe20003f64270 */
[-CC-:B------:R-:W-:Y:S01]  /*61b0*/  FFMA.FTZ R26, R81, R7.reuse, -R8.reuse ;  /* 0x00000007511a7223 */ /* 0x180fe20000010808 */
[-CC-:B------:R-:W-:Y:S01]  /*61c0*/  FFMA.FTZ R27, R80, R7.reuse, -R8.reuse ;  /* 0x00000007501b7223 */ /* 0x180fe20000010808 */
[-CC-:B------:R-:W-:Y:S01]  /*61d0*/  FFMA.FTZ R28, R77, R7.reuse, -R8.reuse ;  /* 0x000000074d1c7223 */ /* 0x180fe20000010808 */
[-CC-:B------:R-:W-:Y:S01]  /*61e0*/  FFMA.FTZ R29, R29, R7.reuse, -R8.reuse ;  /* 0x000000071d1d7223 */ /* 0x180fe20000010808 */
[----:B------:R-:W0:Y:S01]  /*61f0*/  MUFU.TANH R53, R53 ;  /* 0x0000003500357308 */ /* 0x000e220000002400 */
[----:B--2---:R-:W-:Y:S01]  /*6200*/  FSEL R57, R57, -INF , P5 ;  /* 0xff80000039397808 */ /* 0x004fe20002800000 */
[-CC-:B------:R-:W-:Y:S01]  /*6210*/  FFMA.FTZ R31, R31, R7.reuse, -R8.reuse ;  /* 0x000000071f1f7223 */ /* 0x180fe20000010808 */
[----:B------:R-:W-:Y:S01]  /*6220*/  ISETP.GT.AND P5, PT, R76, 0x51, PT ;  /* 0x000000514c00780c */ /* 0x000fe20003fa4270 */
[-CC-:B------:R-:W-:Y:S01]  /*6230*/  FFMA.FTZ R30, R30, R7.reuse, -R8.reuse ;  /* 0x000000071e1e7223 */ /* 0x180fe20000010808 */
[-CC-:B------:R-:W-:Y:S01]  /*6240*/  FFMA.FTZ R58, R58, R7.reuse, -R8.reuse ;  /* 0x000000073a3a7223 */ /* 0x180fe20000010808 */
        /* <DEDUP_REMOVED lines=23> */
[----:B------:R-:W-:Y:S01]  /*63c0*/  FFMA.FTZ R13, R13, R7, -R8 ;  /* 0x000000070d0d7223 */ /* 0x000fe20000010808 */
[----:B------:R-:W-:-:S02]  /*63d0*/  FMUL.FTZ R77, R83, UR5 ;  /* 0x00000005534d7c20 */ /* 0x000fc40008410000 */
[----:B------:R-:W2:Y:S01]  /*63e0*/  MUFU.TANH R45, R45 ;  /* 0x0000002d002d7308 */ /* 0x000ea20000002400 */
[----:B-1----:R-:W-:Y:S02]  /*63f0*/  FSEL R41, R44, -INF , P3 ;  /* 0xff8000002c297808 */ /* 0x002fe40001800000 */
[----:B------:R-:W-:-:S05]  /*6400*/  ISETP.GT.AND P3, PT, R76, 0x71, PT ;  /* 0x000000714c00780c */ /* 0x000fca0003f64270 */
[----:B------:R-:W1:Y:S01]  /*6410*/  MUFU.TANH R48, R48 ;  /* 0x0000003000307308 */ /* 0x000e620000002400 */
[----:B0-----:R-:W-:Y:S02]  /*6420*/  FSEL R52, R52, -INF , P5 ;  /* 0xff80000034347808 */ /* 0x001fe40002800000 */
[----:B------:R-:W-:-:S05]  /*6430*/  ISETP.GT.AND P5, PT, R76, 0x79, PT ;  /* 0x000000794c00780c */ /* 0x000fca0003fa4270 */
[----:B------:R-:W0:Y:S01]  /*6440*/  MUFU.TANH R141, R141 ;  /* 0x0000008d008d7308 */ /* 0x000e220000002400 */
[----:B--2---:R-:W-:Y:S02]  /*6450*/  FSEL R45, R45, -INF , P1 ;  /* 0xff8000002d2d7808 */ /* 0x004fe40000800000 */
[----:B------:R-:W-:-:S05]  /*6460*/  ISETP.GT.AND P1, PT, R76, 0x69, PT ;  /* 0x000000694c00780c */ /* 0x000fca0003f24270 */
[----:B------:R2:W3:Y:S01]  /*6470*/  MUFU.TANH R14, R78 ;  /* 0x0000004e000e7308 */ /* 0x0004e20000002400 */
[----:B-1----:R-:W-:Y:S02]  /*6480*/  FSEL R48, R48, -INF , P2 ;  /* 0xff80000030307808 */ /* 0x002fe40001000000 */
[----:B------:R-:W-:-:S05]  /*6490*/  ISETP.GT.AND P2, PT, R76, 0x70, PT ;  /* 0x000000704c00780c */ /* 0x000fca0003f44270 */
[----:B------:R-:W1:Y:S01]  /*64a0*/  MUFU.TANH R20, R20 ;  /* 0x0000001400147308 */ /* 0x000e620000002400 */
[----:B0-----:R-:W-:Y:S01]  /*64b0*/  FSEL R44, R141, -INF , P4 ;  /* 0xff8000008d2c7808 */ /* 0x001fe20002000000 */
[----:B--2---:R-:W-:Y:S01]  /*64c0*/  FMUL.FTZ R78, R86, UR5 ;  /* 0x00000005564e7c20 */ /* 0x004fe20008410000 */
[----:B------:R-:W-:Y:S01]  /*64d0*/  ISETP.GT.AND P4, PT, R76, 0x78, PT ;  /* 0x000000784c00780c */ /* 0x000fe20003f84270 */
[----:B------:R-:W-:Y:S01]  /*64e0*/  FFMA.FTZ R76, R139, R7, -R8 ;  /* 0x000000078b4c7223 */ /* 0x000fe20000010808 */
[----:B------:R-:W-:-:S03]  /*64f0*/  FMNMX.FTZ R8, R75, R5, !PT ;  /* 0x000000054b087209 */ /* 0x000fc60007810000 */
[----:B------:R-:W0:Y:S01]  /*6500*/  MUFU.TANH R15, R15 ;  /* 0x0000000f000f7308 */ /* 0x000e220000002400 */
[----:B------:R-:W-:Y:S02]  /*6510*/  FMNMX.FTZ R8, R33, R8, !PT ;  /* 0x0000000821087209 */ /* 0x000fe40007810000 */
[----:B---3--:R-:W-:Y:S02]  /*6520*/  FSEL R14, R14, -INF , P6 ;  /* 0xff8000000e0e7808 */ /* 0x008fe40003000000 */
[----:B------:R-:W-:-:S03]  /*6530*/  FMNMX.FTZ R8, R73, R8, !PT ;  /* 0x0000000849087209 */ /* 0x000fc60007810000 */
[----:B------:R-:W2:Y:S01]  /*6540*/  MUFU.TANH R77, R77 ;  /* 0x0000004d004d7308 */ /* 0x000ea20000002400 */
[----:B------:R-:W-:Y:S02]  /*6550*/  FMNMX.FTZ R8, R35, R8, !PT ;  /* 0x0000000823087209 */ /* 0x000fe40007810000 */
[----:B-1----:R-:W-:Y:S02]  /*6560*/  FSEL R20, R20, -INF , P1 ;  /* 0xff80000014147808 */ /* 0x002fe40000800000 */
[----:B------:R-:W-:-:S03]  /*6570*/  FMNMX.FTZ R8, R71, R8, !PT ;  /* 0x0000000847087209 */ /* 0x000fc60007810000 */
[----:B------:R-:W1:Y:S01]  /*6580*/  MUFU.TANH R78, R78 ;  /* 0x0000004e004e7308 */ /* 0x000e620000002400 */
[----:B------:R-:W-:Y:S02]  /*6590*/  FMNMX.FTZ R8, R37, R8, !PT ;  /* 0x0000000825087209 */ /* 0x000fe40007810000 */
[----:B0-----:R-:W-:Y:S02]  /*65a0*/  FSEL R15, R15, -INF , P2 ;  /* 0xff8000000f0f7808 */ /* 0x001fe40001000000 */
[----:B------:R-:W-:-:S03]  /*65b0*/  FMNMX.FTZ R8, R69, R8, !PT ;  /* 0x0000000845087209 */ /* 0x000fc60007810000 */
[----:B------:R-:W0:Y:S01]  /*65c0*/  MUFU.TANH R79, R79 ;  /* 0x0000004f004f7308 */ /* 0x000e220000002400 */
[----:B------:R-:W-:Y:S02]  /*65d0*/  FMNMX.FTZ R8, R39, R8, !PT ;  /* 0x0000000827087209 */ /* 0x000fe40007810000 */
[----:B--2---:R-:W-:Y:S02]  /*65e0*/  FSEL R77, R77, -INF , P3 ;  /* 0xff8000004d4d7808 */ /* 0x004fe40001800000 */
[----:B------:R-:W-:-:S03]  /*65f0*/  FMNMX.FTZ R8, R67, R8, !PT ;  /* 0x0000000843087209 */ /* 0x000fc60007810000 */
[----:B------:R-:W-:Y:S01]  /*6600*/  MUFU.EX2 R32, R32 ;  /* 0x0000002000207308 */ /* 0x000fe20000000800 */
[----:B------:R-:W-:Y:S02]  /*6610*/  FMNMX.FTZ R8, R25, R8, !PT ;  /* 0x0000000819087209 */ /* 0x000fe40007810000 */
[----:B-1----:R-:W-:Y:S02]  /*6620*/  FSEL R78, R78, -INF , P4 ;  /* 0xff8000004e4e7808 */ /* 0x002fe40002000000 */
[----:B------:R-:W-:-:S03]  /*6630*/  FMNMX.FTZ R8, R65, R8, !PT ;  /* 0x0000000841087209 */ /* 0x000fc60007810000 */
[----:B------:R-:W1:Y:S01]  /*6640*/  MUFU.EX2 R9, R9 ;  /* 0x0000000900097308 */ /* 0x000e620000000800 */
[----:B------:R-:W-:Y:S02]  /*6650*/  FMNMX.FTZ R8, R66, R8, !PT ;  /* 0x0000000842087209 */ /* 0x000fe40007810000 */
[----:B0-----:R-:W-:Y:S02]  /*6660*/  FSEL R79, R79, -INF , P5 ;  /* 0xff8000004f4f7808 */ /* 0x001fe40002800000 */
[----:B------:R-:W-:-:S03]  /*6670*/  FMNMX.FTZ R8, R63, R8, !PT ;  /* 0x000000083f087209 */ /* 0x000fc60007810000 */
[----:B------:R-:W0:Y:S01]  /*6680*/  MUFU.EX2 R76, R76 ;  /* 0x0000004c004c7308 */ /* 0x000e220000000800 */
[----:B------:R-:W-:-:S04]  /*6690*/  FMNMX.FTZ R8, R64, R8, !PT ;  /* 0x0000000840087209 */ /* 0x000fc80007810000 */
[----:B------:R-:W-:-:S03]  /*66a0*/  FMNMX.FTZ R8, R61, R8, !PT ;  /* 0x000000083d087209 */ /* 0x000fc60007810000 */
[----:B------:R-:W-:Y:S01]  /*66b0*/  MUFU.EX2 R34, R34 ;  /* 0x0000002200227308 */ /* 0x000fe20000000800 */
[----:B------:R-:W-:Y:S01]  /*66c0*/  FMNMX.FTZ R8, R62, R8, !PT ;  /* 0x000000083e087209 */ /* 0x000fe20007810000 */
[----:B-1----:R-:W-:-:S03]  /*66d0*/  FFMA.FTZ R3, R9, R3, R32 ;  /* 0x0000000309037223 */ /* 0x002fc60000010020 */
[----:B------:R-:W-:-:S03]  /*66e0*/  FMNMX.FTZ R8, R57, R8, !PT ;  /* 0x0000000839087209 */ /* 0x000fc60007810000 */
[----:B------:R-:W-:Y:S01]  /*66f0*/  MUFU.EX2 R74, R74 ;  /* 0x0000004a004a7308 */ /* 0x000fe20000000800 */
[----:B------:R-:W-:Y:S01]  /*6700*/  FMNMX.FTZ R8, R60, R8, !PT ;  /* 0x000000083c087209 */ /* 0x000fe20007810000 */
[----:B0-----:R-:W-:-:S03]  /*6710*/  FADD.FTZ R3, R76, R3 ;  /* 0x000000034c037221 */ /* 0x001fc60000010000 */
        /* <DEDUP_REMOVED lines=77> */
[----:B------:R-:W-:Y:S01]  /*6bf0*/  FFMA.FTZ R79, R79, R7, -R80 ;  /* 0x000000074f4f7223 */ /* 0x000fe20000010850 */
[----:B-1----:R-:W-:Y:S01]  /*6c00*/  FADD.FTZ R80, R33, R0 ;  /* 0x0000000021507221 */ /* 0x002fe20000010000 */
[----:B------:R-:W-:Y:S01]  /*6c10*/  FADD.FTZ R0, R34, R3 ;  /* 0x0000000322007221 */ /* 0x000fe20000010000 */
[----:B------:R-:W1:Y:S02]  /*6c20*/  MUFU.EX2 R71, R71 ;  /* 0x0000004700477308 */ /* 0x000e640000000800 */
[----:B--2---:R-:W-:Y:S01]  /*6c30*/  FADD.FTZ R3, R73, R80 ;  /* 0x0000005049037221 */ /* 0x004fe20000010000 */
[----:B------:R-:W-:-:S04]  /*6c40*/  FADD.FTZ R0, R74, R0 ;  /* 0x000000004a007221 */ /* 0x000fc80000010000 */
[----:B------:R-:W-:Y:S01]  /*6c50*/  FADD.FTZ R0, R36, R0 ;  /* 0x0000000024007221 */ /* 0x000fe20000010000 */
[----:B------:R-:W2:Y:S01]  /*6c60*/  MUFU.EX2 R37, R37 ;  /* 0x0000002500257308 */ /* 0x000ea20000000800 */
[----:B0-----:R-:W-:Y:S02]  /*6c70*/  FADD.FTZ R3, R35, R3 ;  /* 0x0000000323037221 */ /* 0x001fe40000010000 */
[----:B------:R-:W-:-:S04]  /*6c80*/  FADD.FTZ R0, R72, R0 ;  /* 0x0000000048007221 */ /* 0x000fc80000010000 */
[----:B------:R-:W-:Y:S01]  /*6c90*/  FADD.FTZ R0, R38, R0 ;  /* 0x0000000026007221 */ /* 0x000fe20000010000 */
[----:B------:R-:W0:Y:S01]  /*6ca0*/  MUFU.EX2 R69, R69 ;  /* 0x0000004500457308 */ /* 0x000e220000000800 */
[----:B-1----:R-:W-:Y:S02]  /*6cb0*/  FADD.FTZ R3, R71, R3 ;  /* 0x0000000347037221 */ /* 0x002fe40000010000 */
[----:B------:R-:W-:-:S04]  /*6cc0*/  FADD.FTZ R0, R70, R0 ;  /* 0x0000000046007221 */ /* 0x000fc80000010000 */
[----:B------:R-:W-:Y:S01]  /*6cd0*/  FADD.FTZ R0, R24, R0 ;  /* 0x0000000018007221 */ /* 0x000fe20000010000 */
[----:B------:R-:W1:Y:S01]  /*6ce0*/  MUFU.EX2 R39, R39 ;  /* 0x0000002700277308 */ /* 0x000e620000000800 */
[----:B--2---:R-:W-:Y:S02]  /*6cf0*/  FADD.FTZ R3, R37, R3 ;  /* 0x0000000325037221 */ /* 0x004fe40000010000 */
        /* <DEDUP_REMOVED lines=20> */
[----:B------:R-:W-:-:S05]  /*6e40*/  FADD.FTZ R0, R55, R0 ;  /* 0x0000000037007221 */ /* 0x000fca0000010000 */
        /* <DEDUP_REMOVED lines=66> */
.L_x_12122:
[----:B------:R-:W-:Y:S01]  /*7270*/  ULEA UR6, UR6, UR41, 0x3 ;  /* 0x0000002906067291 */ /* 0x000fe2000f8e183f */
[----:B------:R-:W-:Y:S01]  /*7280*/  F2FP.F16.F32.PACK_AB R32, R76, R32 ;  /* 0x000000204c20723e */ /* 0x000fe200000000ff */
[----:B------:R-:W-:Y:S01]  /*7290*/  FMUL.FTZ R88, R88, R9 ;  /* 0x0000000958587220 */ /* 0x000fe20000410000 */
[----:B------:R-:W-:Y:S01]  /*72a0*/  F2FP.F16.F32.PACK_AB R33, R33, R75 ;  /* 0x0000004b2121723e */ /* 0x000fe200000000ff */
        /* <DEDUP_REMOVED lines=54> */
[----:B------:R-:W-:Y:S01]  /*7610*/  FMUL.FTZ R124, R124, R9 ;  /* 0x000000097c7c7220 */ /* 0x000fe20000410000 */
[----:B------:R-:W-:Y:S01]  /*7620*/  F2FP.F16.F32.PACK_AB R25, R77, R15 ;  /* 0x0000000f4d19723e */ /* 0x000fe200000000ff */
[----:B------:R3:W-:Y:S01]  /*7630*/  STSM.16.M88.4 [R18+0x6000], R40 ;  /* 0x0060002812007844 */ /* 0x0007e20000000200 */
[----:B------:R-:W-:Y:S01]  /*7640*/  F2FP.F16.F32.PACK_AB R26, R13, R12 ;  /* 0x0000000c0d1a723e */ /* 0x000fe200000000ff */
[-C--:B------:R-:W-:Y:S01]  /*7650*/  FMUL.FTZ R125, R125, R9.reuse ;  /* 0x000000097d7d7220 */ /* 0x080fe20000410000 */
[----:B------:R-:W-:Y:S01]  /*7660*/  F2FP.F16.F32.PACK_AB R27, R79, R78 ;  /* 0x0000004e4f1b723e */ /* 0x000fe200000000ff */
[-C--:B------:R-:W-:Y:S01]  /*7670*/  FMUL.FTZ R128, R128, R9.reuse ;  /* 0x0000000980807220 */ /* 0x080fe20000410000 */
        /* <DEDUP_REMOVED lines=41> */
.L_x_12112:
[----:B------:R-:W-:-:S13]  /*7910*/  ISETP.GE.AND P1, PT, R4, R146, PT ;  /* 0x000000920400720c */ /* 0x000fda0003f26270 */
[----:B------:R-:W-:Y:S05]  /*7920*/  @!P1 BRA `(.L_x_12124) ;  /* 0x0000002800389947 */ /* 0x000fea0003800000 */
[----:B------:R-:W-:Y:S01]  /*7930*/  IMAD.MOV.U32 R9, RZ, RZ, R8 ;  /* 0x000000ffff097224 */ /* 0x000fe200078e0008 */
[----:B------:R-:W-:Y:S01]  /*7940*/  MOV R5, R6 ;  /* 0x0000000600057202 */ /* 0x000fe20000000f00 */
[----:B------:R-:W-:Y:S01]  /*7950*/  IMAD.MOV.U32 R10, RZ, RZ, R2 ;  /* 0x000000ffff0a7224 */ /* 0x000fe200078e0002 */
[----:B------:R-:W-:Y:S01]  /*7960*/  UMOV UR6, UR38 ;  /* 0x0000002600067c82 */ /* 0x000fe20008000000 */
[----:B------:R-:W-:-:S05]  /*7970*/  ULDC UR5, c[0x0][0x9d8] ;  /* 0x0002760000057ab9 */ /* 0x000fca0000000800 */
.L_x_12135:
[----:B------:R-:W-:Y:S01]  /*7980*/  ISETP.NE.AND P2, PT, RZ, UR40, PT ;  /* 0x00000028ff007c0c */ /* 0x000fe2000bf45270 */
[----:B------:R-:W-:-:S04]  /*7990*/  UISETP.NE.AND UP0, UPT, UR6, 0x1, UPT ;  /* 0x000000010600788c */ /* 0x000fc8000bf05270 */
[----:B------:R-:W-:-:S06]  /*79a0*/  USEL UR7, URZ, 0x1, UP0 ;  /* 0x000000013f077887 */ /* 0x000fcc0008000000 */
[----:B------:R-:W-:Y:S02]  /*79b0*/  LOP3.LUT R2, R10, UR7, RZ, 0x3c, !PT ;  /* 0x000000070a027c12 */ /* 0x000fe4000f8e3cff */
[----:B------:R-:W-:Y:S05]  /*79c0*/  @P2 BRA `(.L_x_12125) ;  /* 0x0000000000342947 */ /* 0x000fea0003800000 */
[----:B------:R-:W-:Y:S05]  /*79d0*/  @!P0 BRA `(.L_x_12126) ;  /* 0x0000000000048947 */ /* 0x000fea0003800000 */
[----:B------:R-:W-:Y:S01]  /*79e0*/  BPT.TRAP 0x1 ;  /* 0x000000040000795c */ /* 0x000fe20000300000 */
.L_x_12126:
        /* <DEDUP_REMOVED lines=8> */
.L_x_12127:
[----:B-1----:R-:W-:Y:S05]  /*7a70*/  @P1 BRA `(.L_x_12125) ;  /* 0x0000000000081947 */ /* 0x002fea0003800000 */
[----:B------:R-:W1:Y:S02]  /*7a80*/  SYNCS.PHASECHK.TRANS64.TRYWAIT P1, [UR7+0x2d830], R6 ;  /* 0x02d83006ff0075a7 */ /* 0x000e640008020147 */
[----:B-1----:R-:W-:Y:S05]  /*7a90*/  @!P1 BRA `(.L_x_12128) ;  /* 0x000000bc00c49947 */ /* 0x002fea0003800000 */
.L_x_12125:
        /* <DEDUP_REMOVED lines=40> */
.L_x_12130:
[----:B------:R-:W-:Y:S01]  /*7d20*/  ULEA UR7, UR6, UR41, 0x3 ;  /* 0x0000002906077291 */ /* 0x000fe2000f8e183f */
[----:B------:R-:W-:-:S08]  /*7d30*/  SHF.L.U32 R6, R10, 0x1f, RZ ;  /* 0x0000001f0a067819 */ /* 0x000fd000000006ff */
[----:B------:R0:W1:Y:S01]  /*7d40*/  SYNCS.PHASECHK.TRANS64.TRYWAIT P1, [UR7+0x2d850], R6 ;  /* 0x02d85006ff0075a7 */ /* 0x0000620008020147 */
[----:B------:R-:W-:Y:S05]  /*7d50*/  @!P0 BRA `(.L_x_12131) ;  /* 0x0000000000048947 */ /* 0x000fea0003800000 */
[----:B------:R-:W-:Y:S01]  /*7d60*/  BPT.TRAP 0x1 ;  /* 0x000000040000795c */ /* 0x000fe20000300000 */
.L_x_12131:
[----:B-1----:R-:W-:Y:S05]  /*7d70*/  @P1 BRA `(.L_x_12129) ;  /* 0x0000000000081947 */ /* 0x002fea0003800000 */
[----:B------:R-:W1:Y:S02]  /*7d80*/  SYNCS.PHASECHK.TRANS64.TRYWAIT P1, [UR7+0x2d850], R6 ;  /* 0x02d85006ff0075a7 */ /* 0x000e640008020147 */
[----:B-1----:R-:W-:Y:S05]  /*7d90*/  @!P1 BRA `(.L_x_12132) ;  /* 0x000000bc001c9947 */ /* 0x002fea0003800000 */
.L_x_12129:
        /* <DEDUP_REMOVED lines=70> */
.L_x_12133:
        /* <DEDUP_REMOVED lines=276> */
[----:B------:R-:W-:-:S07]  /*9340*/  FFMA.FTZ R80, R79, R7, -R80 ;  /* 0x000000074f507223 */ /* 0x000fce0000010850 */
[----:B------:R-:W-:Y:S08]  /*9350*/  MUFU.EX2 R9, R9 ;  /* 0x0000000900097308 */ /* 0x000ff00000000800 */
[----:B------:R-:W1:Y:S01]  /*9360*/  MUFU.EX2 R79, R12 ;  /* 0x0000000c004f7308 */ /* 0x000e620000000800 */
[----:B0-----:R-:W-:-:S07]  /*9370*/  FFMA.FTZ R3, R5, R3, R10 ;  /* 0x0000000305037223 */ /* 0x001fce000001000a */
        /* <DEDUP_REMOVED lines=127> */
.L_x_12134:
[----:B------:R-:W-:Y:S01]  /*9b70*/  ULEA UR6, UR6, UR41, 0x3 ;  /* 0x0000002906067291 */ /* 0x000fe2000f8e183f */
[----:B------:R-:W-:Y:S01]  /*9b80*/  F2FP.F16.F32.PACK_AB R24, R25, R24 ;  /* 0x000000181918723e */ /* 0x000fe200000000ff */
[-C--:B------:R-:W-:Y:S01]  /*9b90*/  FMUL.FTZ R88, R88, R5.reuse ;  /* 0x0000000558587220 */ /* 0x080fe20000410000 */
[----:B------:R-:W-:Y:S01]  /*9ba0*/  F2FP.F16.F32.PACK_AB R25, R82, R26 ;  /* 0x0000001a5219723e */ /* 0x000fe200000000ff */
[----:B------:R-:W-:Y:S01]  /*9bb0*/  UIADD3 UR6, UR6, 0x2d860, URZ ;  /* 0x0002d86006067890 */ /* 0x000fe2000fffe03f */
[----:B------:R-:W-:Y:S01]  /*9bc0*/  F2FP.F16.F32.PACK_AB R14, R15, R14 ;  /* 0x0000000e0f0e723e */ /* 0x000fe200000000ff */
[-C--:B------:R-:W-:Y:S01]  /*9bd0*/  FMUL.FTZ R89, R89, R5.reuse ;  /* 0x0000000559597220 */ /* 0x080fe20000410000 */
        /* <DEDUP_REMOVED lines=99> */
.L_x_12124:
[----:B------:R-:W-:Y:S06]  /*a210*/  BAR.ARV 0x8, 0x200 ;  /* 0x0208000000007b1d */ /* 0x000fec0000002000 */
[----:B------:R-:W-:Y:S05]  /*a220*/  @!P0 BRA `(.L_x_12136) ;  /* 0x0000000000048947 */ /* 0x000fea0003800000 */
[----:B------:R-:W-:Y:S01]  /*a230*/  BPT.TRAP 0x1 ;  /* 0x000000040000795c */ /* 0x000fe20000300000 */
.L_x_12136:
[----:B------:R-:W-:Y:S01]  /*a240*/  ULEA UR4, UR38, UR41, 0x3 ;  /* 0x0000002926047291 */ /* 0x000fe2000f8e183f */
[----:B------:R-:W-:-:S08]  /*a250*/  SHF.L.U32 R4, R2, 0x1f, RZ ;  /* 0x0000001f02047819 */ /* 0x000fd000000006ff */
[----:B------:R0:W1:Y:S01]  /*a260*/  SYNCS.PHASECHK.TRANS64.TRYWAIT P1, [UR4+0x2d850], R4 ;  /* 0x02d85004ff0075a7 */ /* 0x0000620008020144 */
[----:B------:R-:W-:Y:S05]  /*a270*/  @!P0 BRA `(.L_x_12137) ;  /* 0x0000000000048947 */ /* 0x000fea0003800000 */
[----:B------:R-:W-:Y:S01]  /*a280*/  BPT.TRAP 0x1 ;  /* 0x000000040000795c */ /* 0x000fe20000300000 */
.L_x_12137:
[----:B-1----:R-:W-:Y:S05]  /*a290*/  @P1 BRA `(.L_x_12138) ;  /* 0x0000000000081947 */ /* 0x002fea0003800000 */
[----:B------:R-:W1:Y:S02]  /*a2a0*/  SYNCS.PHASECHK.TRANS64.TRYWAIT P1, [UR4+0x2d850], R4 ;  /* 0x02d85004ff0075a7 */ /* 0x000e640008020144 */
[----:B-1----:R-:W-:Y:S05]  /*a2b0*/  @!P1 BRA `(.L_x_12139) ;  /* 0x0000009400ec9947 */ /* 0x002fea0003800000 */
.L_x_12138:
[----:B------:R-:W-:Y:S01]  /*a2c0*/  UIADD3 UR41, UR41, 0x400, URZ ;  /* 0x0000040029297890 */ /* 0x000fe2000fffe03f */
[----:B------:R-:W-:Y:S01]  /*a2d0*/  WARPGROUP.ARRIVE ;  /* 0x00000000000079c5 */ /* 0x000fe20000000000 */
[----:B------:R-:W-:Y:S01]  /*a2e0*/  ULOP3.LUT UR39, UR39, 0x10000, URZ, 0xfc, !UPT ;  /* 0x0001000027277892 */ /* 0x000fe2000f8efc3f */
[----:B01----:R-:W0:Y:S01]  /*a2f0*/  SHFL.BFLY PT, R4, R3, 0x2, 0x1f ;  /* 0x0c401f0003047f89 */ /* 0x003e2200000e0000 */
[----:B------:R-:W-:Y:S01]  /*a300*/  USHF.R.U32.HI UR41, URZ, 0x4, UR41 ;  /* 0x000000043f297899 */ /* 0x000fe20008011629 */
[----:B------:R-:W-:Y:S01]  /*a310*/  UMOV UR9, 0x40000040 ;  /* 0x4000004000097882 */ /* 0x000fe20000000000 */
[----:B------:R-:W-:Y:S02]  /*a320*/  UMOV UR11, 0x80000020 ;  /* 0x80000020000b7882 */ /* 0x000fe40000000000 */
        /* <DEDUP_REMOVED lines=10> */
[----:B------:R-:W-:Y:S01]  /*a3d0*/  MOV R3, 0xff800000 ;  /* 0xff80000000037802 */ /* 0x000fe20000000f00 */
[----:B------:R-:W-:Y:S01]  /*a3e0*/  UMOV UR9, 0x40000040 ;  /* 0x4000004000097882 */ /* 0x000fe20000000000 */
[----:B------:R-:W-:Y:S01]  /*a3f0*/  UMOV UR11, 0x80000020 ;  /* 0x80000020000b7882 */ /* 0x000fe20000000000 */
[----:B------:R-:W0:Y:S01]  /*a400*/  SHFL.BFLY PT, R4, R5, 0x1, 0x1f ;  /* 0x0c201f0005047f89 */ /* 0x000e2200000e0000 */
[----:B-1----:R-:W-:Y:S01]  /*a410*/  FADD.FTZ R9, R9, R0 ;  /* 0x0000000009097221 */ /* 0x002fe20000010000 */
[----:B------:R-:W-:-:S04]  /*a420*/  IMAD.MOV.U32 R0, RZ, RZ, -0x800000 ;  /* 0xff800000ff007424 */ /* 0x000fc800078e00ff */
[----:B------:R-:W1:Y:S01]  /*a430*/  SHFL.BFLY PT, R10, R9, 0x1, 0x1f ;  /* 0x0c201f00090a7f89 */ /* 0x000e6200000e0000 */
[----:B0-----:R-:W-:Y:S01]  /*a440*/  FADD.FTZ R14, R5, R4 ;  /* 0x00000004050e7221 */ /* 0x001fe20000010000 */
[----:B------:R-:W-:-:S04]  /*a450*/  IMAD.MOV.U32 R4, RZ, RZ, RZ ;  /* 0x000000ffff047224 */ /* 0x000fc800078e00ff */
[----:B------:R-:W-:Y:S01]  /*a460*/  FSETP.NE.FTZ.AND P1, PT, R14, RZ, PT ;  /* 0x000000ff0e00720b */ /* 0x000fe20003f35000 */
[----:B-1----:R-:W-:Y:S01]  /*a470*/  FADD.FTZ R15, R9, R10 ;  /* 0x0000000a090f7221 */ /* 0x002fe20000010000 */
[----:B------:R-:W-:-:S04]  /*a480*/  IMAD.MOV.U32 R10, RZ, RZ, RZ ;  /* 0x000000ffff0a7224 */ /* 0x000fc800078e00ff */
        /* <DEDUP_REMOVED lines=59> */
.L_x_12140:
        /* <DEDUP_REMOVED lines=60> */
.L_x_12104:
[----:B------:R-:W3:Y:S08]  /*ac00*/  S2UR UR42, SR_CgaCtaId ;  /* 0x00000000002a79c3 */ /* 0x000ef00000008800 */
[----:B------:R-:W-:Y:S06]  /*ac10*/  BAR.SYNC.DEFER_BLOCKING 0x5, 0x200 ;  /* 0x0148000000007b1d */ /* 0x000fec0000010000 */
[----:B------:R-:W-:Y:S01]  /*ac20*/  UMOV UR41, 0x400 ;  /* 0x0000040000297882 */ /* 0x000fe20000000000 */
[----:B------:R-:W-:Y:S01]  /*ac30*/  BSSY B0, `(.L_x_12141) ;  /* 0x0000287000007945 */ /* 0x000fe20003800000 */
[----:B---3--:R-:W-:-:S09]  /*ac40*/  ULEA UR41, UR42, UR41, 0x18 ;  /* 0x000000292a297291 */ /* 0x008fd2000f8ec03f */
[----:B--2---:R-:W2:Y:S01]  /*ac50*/  LDS.128 R4, [UR41+0x2d8d0] ;  /* 0x02d8d029ff047984 */ /* 0x004ea20008000c00 */
[----:B------:R-:W-:Y:S06]  /*ac60*/  BAR.ARV 0x4, 0x200 ;  /* 0x0108000000007b1d */ /* 0x000fec0000002000 */
[----:B------:R-:W-:Y:S05]  /*ac70*/  @P0 BRA `(.L_x_12142) ;  /* 0x0000001c006c0947 */ /* 0x000fea0003800000 */
[----:B-1----:R-:W3:Y:S01]  /*ac80*/  LDL R8, [R1+0x40] ;  /* 0x0000400001087983 */ /* 0x002ee20000100800 */
[----:B------:R-:W1:Y:S03]  /*ac90*/  S2UR UR6, SR_SWINHI ;  /* 0x00000000000679c3 */ /* 0x000e660000002f00 */
[----:B------:R-:W4:Y:S01]  /*aca0*/  LDL R48, [R1+0x14] ;  /* 0x0000140001307983 */ /* 0x000f220000100800 */
[----:B------:R-:W-:Y:S01]  /*acb0*/  UMOV UR4, UR41 ;  /* 0x0000002900047c82 */ /* 0x000fe20008000000 */
[----:B-1----:R-:W-:Y:S01]  /*acc0*/  UMOV UR5, UR6 ;  /* 0x0000000600057c82 */ /* 0x002fe20008000000 */
[----:B------:R-:W-:Y:S02]  /*acd0*/  IMAD.U32 R32, RZ, RZ, UR4 ;  /* 0x00000004ff207e24 */ /* 0x000fe4000f8e00ff */
[----:B------:R-:W-:Y:S01]  /*ace0*/  IMAD.U32 R33, RZ, RZ, UR5 ;  /* 0x00000005ff217e24 */ /* 0x000fe2000f8e00ff */
[----:B------:R-:W-:Y:S01]  /*acf0*/  ULDC.64 UR4, c[0x0][0xc08] ;  /* 0x0003020000047ab9 */ /* 0x000fe20000000a00 */
[----:B------:R-:W-:Y:S01]  /*ad00*/  BAR.SYNC.DEFER_BLOCKING 0x1, 0x180 ;  /* 0x0046000000007b1d */ /* 0x000fe20000010000 */
[----:B---3--:R-:W-:-:S03]  /*ad10*/  IMAD.WIDE R8, R8, 0x2, R32 ;  /* 0x0000000208087825 */ /* 0x008fc600078e0220 */
[----:B------:R-:W-:-:S04]  /*ad20*/  IADD3 R39, P1, R8, 0x6000, RZ ;  /* 0x0000600008277810 */ /* 0x000fc80007f3e0ff */
[----:B--2---:R-:W-:Y:S02]  /*ad30*/  LOP3.LUT R4, R39, 0x180, RZ, 0xc0, !PT ;  /* 0x0000018027047812 */ /* 0x004fe400078ec0ff */
[C---:B------:R-:W-:Y:S02]  /*ad40*/  IADD3 R35, P3, R8.reuse, 0x3000, RZ ;  /* 0x0000300008237810 */ /* 0x040fe40007f7e0ff */
[----:B------:R-:W-:Y:S02]  /*ad50*/  IADD3 R41, P0, R8, 0x6020, RZ ;  /* 0x0000602008297810 */ /* 0x000fe40007f1e0ff */
[----:B------:R-:W-:Y:S02]  /*ad60*/  SHF.R.U64 R4, R4, 0x3, RZ ;  /* 0x0000000304047819 */ /* 0x000fe400000012ff */
[C---:B0-----:R-:W-:Y:S02]  /*ad70*/  LOP3.LUT R11, R8.reuse, 0x180, RZ, 0xc0, !PT ;  /* 0x00000180080b7812 */ /* 0x041fe400078ec0ff */
[----:B------:R-:W-:-:S02]  /*ad80*/  IADD3 R31, P4, R8, 0x20, RZ ;  /* 0x00000020081f7810 */ /* 0x000fc40007f9e0ff */
[----:B------:R-:W-:Y:S02]  /*ad90*/  LOP3.LUT R26, R35, 0x180, RZ, 0xc0, !PT ;  /* 0x00000180231a7812 */ /* 0x000fe400078ec0ff */
[----:B------:R-:W-:Y:S02]  /*ada0*/  LOP3.LUT R10, R41, 0x180, RZ, 0xc0, !PT ;  /* 0x00000180290a7812 */ /* 0x000fe400078ec0ff */
[----:B------:R-:W-:Y:S02]  /*adb0*/  LOP3.LUT R12, R4, R39, RZ, 0x3c, !PT ;  /* 0x00000027040c7212 */ /* 0x000fe400078e3cff */
[----:B------:R-:W-:Y:S02]  /*adc0*/  IADD3 R37, P2, R8, 0x3020, RZ ;  /* 0x0000302008257810 */ /* 0x000fe40007f5e0ff */
[----:B------:R-:W-:Y:S02]  /*add0*/  SHF.R.U64 R11, R11, 0x3, RZ ;  /* 0x000000030b0b7819 */ /* 0x000fe400000012ff */
[----:B------:R-:W-:-:S02]  /*ade0*/  LOP3.LUT R4, R31, 0x180, RZ, 0xc0, !PT ;  /* 0x000001801f047812 */ /* 0x000fc400078ec0ff */
[----:B------:R-:W-:Y:S02]  /*adf0*/  SHF.R.U64 R26, R26, 0x3, RZ ;  /* 0x000000031a1a7819 */ /* 0x000fe400000012ff */
[----:B------:R-:W-:Y:S02]  /*ae00*/  SHF.R.U64 R10, R10, 0x3, RZ ;  /* 0x000000030a0a7819 */ /* 0x000fe400000012ff */
[----:B------:R-:W-:Y:S02]  /*ae10*/  LOP3.LUT R8, R11, R8, RZ, 0x3c, !PT ;  /* 0x000000080b087212 */ /* 0x000fe400078e3cff */
[----:B------:R-:W-:Y:S02]  /*ae20*/  LOP3.LUT R14, R37, 0x180, RZ, 0xc0, !PT ;  /* 0x00000180250e7812 */ /* 0x000fe400078ec0ff */
[----:B------:R-:W-:Y:S01]  /*ae30*/  SHF.R.U64 R4, R4, 0x3, RZ ;  /* 0x0000000304047819 */ /* 0x000fe200000012ff */
[--C-:B------:R-:W-:Y:S01]  /*ae40*/  IMAD.X R25, RZ, RZ, R9.reuse, P0 ;  /* 0x000000ffff197224 */ /* 0x100fe200000e0609 */
[----:B------:R-:W-:Y:S01]  /*ae50*/  LOP3.LUT R26, R26, R35, RZ, 0x3c, !PT ;  /* 0x000000231a1a7212 */ /* 0x000fe200078e3cff */
[--C-:B------:R-:W-:Y:S01]  /*ae60*/  IMAD.X R27, RZ, RZ, R9.reuse, P3 ;  /* 0x000000ffff1b7224 */ /* 0x100fe200018e0609 */
[----:B------:R-:W-:Y:S01]  /*ae70*/  LOP3.LUT R24, R10, R41, RZ, 0x3c, !PT ;  /* 0x000000290a187212 */ /* 0x000fe200078e3cff */
[--C-:B------:R-:W-:Y:S01]  /*ae80*/  IMAD.X R29, RZ, RZ, R9.reuse, P4 ;  /* 0x000000ffff1d7224 */ /* 0x100fe200020e0609 */
[----:B------:R-:W0:Y:S01]  /*ae90*/  LDC.64 R34, c[0x0][0xc00] ;  /* 0x00030000ff227b82 */ /* 0x000e220000000a00 */
[--C-:B------:R-:W-:Y:S01]  /*aea0*/  IMAD.X R13, RZ, RZ, R9.reuse, P1 ;  /* 0x000000ffff0d7224 */ /* 0x100fe200008e0609 */
[----:B------:R-:W-:Y:S01]  /*aeb0*/  MOV R30, R8 ;  /* 0x00000008001e7202 */ /* 0x000fe20000000f00 */
[----:B------:R-:W-:Y:S01]  /*aec0*/  IMAD.X R15, RZ, RZ, R9, P2 ;  /* 0x000000ffff0f7224 */ /* 0x000fe200010e0609 */
[----:B------:R-:W-:-:S02]  /*aed0*/  SHF.R.U64 R14, R14, 0x3, RZ ;  /* 0x000000030e0e7819 */ /* 0x000fc400000012ff */
[----:B------:R-:W-:Y:S02]  /*aee0*/  LOP3.LUT R28, R4, R31, RZ, 0x3c, !PT ;  /* 0x0000001f041c7212 */ /* 0x000fe400078e3cff */
[----:B------:R-:W-:Y:S02]  /*aef0*/  F2FP.F16.F32.PACK_AB R8, R21, R20 ;  /* 0x000000141508723e */ /* 0x000fe400000000ff */
[----:B------:R-:W-:Y:S02]  /*af00*/  F2FP.F16.F32.PACK_AB R9, R91, R90 ;  /* 0x0000005a5b09723e */ /* 0x000fe400000000ff */
[----:B------:R-:W-:Y:S02]  /*af10*/  F2FP.F16.F32.PACK_AB R10, R93, R92 ;  /* 0x0000005c5d0a723e */ /* 0x000fe400000000ff */
[----:B------:R-:W-:Y:S02]  /*af20*/  F2FP.F16.F32.PACK_AB R11, R95, R94 ;  /* 0x0000005e5f0b723e */ /* 0x000fe400000000ff */
[----:B------:R-:W-:-:S02]  /*af30*/  MOV R38, R24 ;  /* 0x0000001800267202 */ /* 0x000fc40000000f00 */
[----:B------:R-:W-:Y:S02]  /*af40*/  MOV R4, R26 ;  /* 0x0000001a00047202 */ /* 0x000fe40000000f00 */
[----:B------:R-:W-:Y:S02]  /*af50*/  LOP3.LUT R14, R14, R37, RZ, 0x3c, !PT ;  /* 0x000000250e0e7212 */ /* 0x000fe400078e3cff */
[----:B------:R-:W-:Y:S01]  /*af60*/  MOV R41, R28 ;  /* 0x0000001c00297202 */ /* 0x000fe20000000f00 */
[----:B------:R1:W-:Y:S01]  /*af70*/  STSM.16.M88.4 [R30], R8 ;  /* 0x000000081e007844 */ /* 0x0003e20000000200 */
[----:B------:R-:W-:Y:S01]  /*af80*/  F2FP.F16.F32.PACK_AB R24, R97, R96 ;  /* 0x000000606118723e */ /* 0x000fe200000000ff */
[----:B------:R-:W2:Y:S01]  /*af90*/  LDC.64 R36, c[0x0][0xc00] ;  /* 0x00030000ff247b82 */ /* 0x000ea20000000a00 */
[----:B------:R-:W-:Y:S02]  /*afa0*/  F2FP.F16.F32.PACK_AB R25, R99, R98 ;  /* 0x000000626319723e */ /* 0x000fe400000000ff */
[----:B------:R-:W-:-:S02]  /*afb0*/  F2FP.F16.F32.PACK_AB R26, R101, R100 ;  /* 0x00000064651a723e */ /* 0x000fc400000000ff */
[----:B------:R-:W-:Y:S02]  /*afc0*/  F2FP.F16.F32.PACK_AB R27, R103, R102 ;  /* 0x00000066671b723e */ /* 0x000fe400000000ff */
[----:B------:R-:W-:Y:S02]  /*afd0*/  F2FP.F16.F32.PACK_AB R28, R105, R104 ;  /* 0x00000068691c723e */ /* 0x000fe400000000ff */
[----:B------:R-:W-:Y:S02]  /*afe0*/  F2FP.F16.F32.PACK_AB R29, R107, R106 ;  /* 0x0000006a6b1d723e */ /* 0x000fe400000000ff */
[----:B------:R-:W-:Y:S01]  /*aff0*/  F2FP.F16.F32.PACK_AB R31, R111, R110 ;  /* 0x0000006e6f1f723e */ /* 0x000fe200000000ff */
[----:B------:R3:W-:Y:S01]  /*b000*/  STSM.16.M88.4 [R41], R24 ;  /* 0x0000001829007844 */ /* 0x0007e20000000200 */
[----:B------:R-:W-:Y:S02]  /*b010*/  MOV R39, R12 ;  /* 0x0000000c00277202 */ /* 0x000fe40000000f00 */
[----:B-1----:R-:W-:-:S02]  /*b020*/  F2FP.F16.F32.PACK_AB R30, R109, R108 ;  /* 0x0000006c6d1e723e */ /* 0x002fc400000000ff */
        /* <DEDUP_REMOVED lines=9> */
[----:B---3--:R-:W-:Y:S02]  /*b0c0*/  F2FP.F16.F32.PACK_AB R24, R129, R128 ;  /* 0x000000808118723e */ /* 0x008fe400000000ff */
[----:B------:R-:W-:Y:S02]  /*b0d0*/  F2FP.F16.F32.PACK_AB R25, R131, R130 ;  /* 0x000000828319723e */ /* 0x000fe400000000ff */
[----:B------:R-:W-:-:S02]  /*b0e0*/  F2FP.F16.F32.PACK_AB R26, R133, R132 ;  /* 0x00000084851a723e */ /* 0x000fc400000000ff */
[----:B------:R-:W-:Y:S01]  /*b0f0*/  F2FP.F16.F32.PACK_AB R27, R135, R134 ;  /* 0x00000086871b723e */ /* 0x000fe200000000ff */
[----:B------:R1:W-:Y:S04]  /*b100*/  STSM.16.M88.4 [R4], R28 ;  /* 0x0000001c04007844 */ /* 0x0003e80000000200 */
[----:B------:R3:W-:Y:S04]  /*b110*/  STSM.16.M88.4 [R40], R8 ;  /* 0x0000000828007844 */ /* 0x0007e80000000200 */
[----:B------:R4:W-:Y:S04]  /*b120*/  STSM.16.M88.4 [R39], R12 ;  /* 0x0000000c27007844 */ /* 0x0009e80000000200 */
[----:B------:R4:W-:Y:S01]  /*b130*/  STSM.16.M88.4 [R38], R24 ;  /* 0x0000001826007844 */ /* 0x0009e20000000200 */
[----:B0-----:R-:W-:-:S04]  /*b140*/  ISETP.NE.U32.AND P0, PT, R34, RZ, PT ;  /* 0x000000ff2200720c */ /* 0x001fc80003f05070 */
[----:B------:R-:W-:Y:S01]  /*b150*/  ISETP.NE.AND.EX P0, PT, R35, RZ, PT, P0 ;  /* 0x000000ff2300720c */ /* 0x000fe20003f05300 */
[----:B-1----:R-:W-:Y:S02]  /*b160*/  IMAD.MOV.U32 R4, RZ, RZ, RZ ;  /* 0x000000ffff047224 */ /* 0x002fe400078e00ff */
[----:B--2---:R-:W-:Y:S01]  /*b170*/  IMAD.WIDE R28, R148, 0x4, R36 ;  /* 0x00000004941c7825 */ /* 0x004fe200078e0224 */
[----:B------:R-:W-:Y:S01]  /*b180*/  BAR.SYNC.DEFER_BLOCKING 0x1, 0x180 ;  /* 0x0046000000007b1d */ /* 0x000fe20000010000 */
[----:B------:R-:W-:-:S07]  /*b190*/  ISETP.NE.U32.AND P1, PT, RZ, UR4, PT ;  /* 0x00000004ff007c0c */ /* 0x000fce000bf25070 */
[----:B---3--:R-:W0:Y:S08]  /*b1a0*/  LDC R10, c[0x0][0xad4] ;  /* 0x0002b500ff0a7b82 */ /* 0x008e300000000800 */
[----:B------:R-:W1:Y:S08]  /*b1b0*/  LDC R40, c[0x0][0xbe8] ;  /* 0x0002fa00ff287b82 */ /* 0x000e700000000800 */
[----:B----4-:R-:W2:Y:S01]  /*b1c0*/  LDC.64 R14, c[0x0][0xba8] ;  /* 0x0002ea00ff0e7b82 */ /* 0x010ea20000000a00 */
[----:B------:R-:W3:Y:S01]  /*b1d0*/  @P0 LDG.E R4, desc[UR36][R28.64] ;  /* 0x000000241c040981 */ /* 0x000ee2000c1e1900 */
[----:B------:R-:W-:-:S13]  /*b1e0*/  ISETP.NE.AND.EX P1, PT, RZ, UR5, PT, P1 ;  /* 0x00000005ff007c0c */ /* 0x000fda000bf25310 */
[----:B------:R-:W-:-:S04]  /*b1f0*/  @P1 LEA R8, P2, R148, UR4, 0x2 ;  /* 0x0000000494081c11 */ /* 0x000fc8000f8410ff */
[----:B------:R-:W-:Y:S02]  /*b200*/  @P1 LEA.HI.X R9, R148, UR5, R152, 0x2, P2 ;  /* 0x0000000594091c11 */ /* 0x000fe400090f1498 */
        /* <DEDUP_REMOVED lines=17> */
[----:B------:R2:W4:Y:S01]  /*b320*/  LDC.64 R12, c[0x0][R24+0x228] ;  /* 0x00008a00180c7b82 */ /* 0x0005220000000a00 */
[----:B0-----:R-:W-:Y:S02]  /*b330*/  IMAD R9, R9, R148, RZ ;  /* 0x0000009409097224 */ /* 0x001fe400078e02ff */
[-C--:B-1----:R-:W-:Y:S02]  /*b340*/  IMAD R37, R11, R150.reuse, RZ ;  /* 0x000000960b257224 */ /* 0x082fe400078e02ff */
[----:B------:R-:W-:Y:S02]  /*b350*/  IMAD R39, R8, R25, R9 ;  /* 0x0000001908277224 */ /* 0x000fe400078e0209 */
[----:B------:R-:W-:Y:S01]  /*b360*/  IMAD.WIDE.U32 R10, R10, R150, RZ ;  /* 0x000000960a0a7225 */ /* 0x000fe200078e00ff */
[----:B--2---:R-:W0:Y:S03]  /*b370*/  LDC.64 R24, c[0x0][R24+0x210] ;  /* 0x0000840018187b82 */ /* 0x004e260000000a00 */
[----:B------:R-:W-:-:S04]  /*b380*/  IMAD.WIDE.U32 R8, R8, R148, RZ ;  /* 0x0000009408087225 */ /* 0x000fc800078e00ff */
[----:B------:R-:W-:Y:S01]  /*b390*/  IMAD.IADD R27, R147, 0x1, R136 ;  /* 0x00000001931b7824 */ /* 0x000fe200078e0288 */
[----:B------:R-:W-:Y:S01]  /*b3a0*/  SEL R35, R48, RZ, P3 ;  /* 0x000000ff30237207 */ /* 0x000fe20001800000 */
[----:B------:R-:W-:Y:S01]  /*b3b0*/  IMAD.IADD R30, R11, 0x1, R37 ;  /* 0x000000010b1e7824 */ /* 0x000fe200078e0225 */
[----:B------:R-:W1:Y:S01]  /*b3c0*/  @!P3 LDC R14, c[0x0][0xb50] ;  /* 0x0002d400ff0ebb82 */ /* 0x000e620000000800 */
[----:B------:R-:W-:Y:S02]  /*b3d0*/  IMAD.IADD R11, R9, 0x1, R39 ;  /* 0x00000001090b7824 */ /* 0x000fe400078e0227 */
[----:B------:R-:W-:Y:S02]  /*b3e0*/  IMAD.MOV.U32 R9, RZ, RZ, R27 ;  /* 0x000000ffff097224 */ /* 0x000fe400078e001b */
[-C--:B----4-:R-:W-:Y:S02]  /*b3f0*/  IMAD R37, R13, R35.reuse, RZ ;  /* 0x000000230d257224 */ /* 0x090fe400078e02ff */
[----:B------:R-:W-:Y:S01]  /*b400*/  IMAD.WIDE.U32 R12, R12, R35, RZ ;  /* 0x000000230c0c7225 */ /* 0x000fe200078e00ff */
[----:B------:R-:W2:Y:S03]  /*b410*/  @!P3 LDC R15, c[0x0][0xb54] ;  /* 0x0002d500ff0fbb82 */ /* 0x000ea60000000800 */
[----:B------:R-:W-:Y:S01]  /*b420*/  IMAD.IADD R37, R13, 0x1, R37 ;  /* 0x000000010d257824 */ /* 0x000fe200078e0225 */
[--C-:B---3--:R-:W-:Y:S01]  /*b430*/  IADD3 R10, P2, P5, R8, R10, R4.reuse ;  /* 0x0000000a080a7210 */ /* 0x108fe20007d5e004 */
        /* <DEDUP_REMOVED lines=21> */
.L_x_12143:
[----:B------:R-:W2:Y:S01]  /*b590*/  LDL R13, [R1+0x3c] ;  /* 0x00003c00010d7983 */ /* 0x000ea20000100800 */
[----:B------:R-:W0:Y:S03]  /*b5a0*/  S2R R8, SR_TID.X ;  /* 0x0000000000087919 */ /* 0x000e260000002100 */
[----:B------:R-:W-:Y:S04]  /*b5b0*/  SHFL.IDX PT, R9, R15, RZ, 0x1c1f ;  /* 0x001c1fff0f097589 */ /* 0x000fe800000e0000 */
[----:B------:R-:W-:Y:S04]  /*b5c0*/  SHFL.IDX PT, R10, R14, 0x1, 0x1c1f ;  /* 0x003c1f000e0a7f89 */ /* 0x000fe800000e0000 */
[----:B------:R-:W-:Y:S01]  /*b5d0*/  SHFL.IDX PT, R11, R15, 0x1, 0x1c1f ;  /* 0x003c1f000f0b7f89 */ /* 0x000fe200000e0000 */
[----:B0-----:R-:W-:-:S05]  /*b5e0*/  VIADD R24, R8, 0xffffff80 ;  /* 0xffffff8008187836 */ /* 0x001fca0000000000 */
[----:B------:R-:W-:-:S04]  /*b5f0*/  SHF.R.S32.HI R12, RZ, 0x1f, R24 ;  /* 0x0000001fff0c7819 */ /* 0x000fc80000011418 */
[----:B------:R-:W-:Y:S01]  /*b600*/  LEA.HI R12, R12, R24, RZ, 0x7 ;  /* 0x000000180c0c7211 */ /* 0x000fe200078f38ff */
[----:B------:R-:W0:Y:S03]  /*b610*/  SHFL.IDX PT, R8, R14, RZ, 0x1c1f ;  /* 0x001c1fff0e087589 */ /* 0x000e2600000e0000 */
[----:B------:R-:W-:Y:S01]  /*b620*/  LOP3.LUT R12, R12, 0xffffff80, RZ, 0xc0, !PT ;  /* 0xffffff800c0c7812 */ /* 0x000fe200078ec0ff */
[----:B-----5:R-:W-:-:S04]  /*b630*/  IMAD R42, R31, R40, RZ ;  /* 0x000000281f2a7224 */ /* 0x020fc800078e02ff */
[----:B------:R-:W-:-:S05]  /*b640*/  IMAD.IADD R12, R24, 0x1, -R12 ;  /* 0x00000001180c7824 */ /* 0x000fca00078e0a0c */
[----:B------:R-:W-:Y:S02]  /*b650*/  LOP3.LUT P0, RZ, R12, 0x3, RZ, 0xc0, !PT ;  /* 0x000000030cff7812 */ /* 0x000fe4000780c0ff */
[----:B--2---:R-:W-:-:S05]  /*b660*/  IADD3 R25, R13, R136, RZ ;  /* 0x000000880d197210 */ /* 0x004fca0007ffe0ff */
        /* <DEDUP_REMOVED lines=17> */
[----:B0-----:R-:W-:Y:S01]  /*b780*/  IMAD R3, R44, 0x20, R149 ;  /* 0x000000202c037824 */ /* 0x001fe200078e0295 */
[----:B------:R-:W-:-:S03]  /*b790*/  SHF.R.S32.HI R46, RZ, 0x1f, R47 ;  /* 0x0000001fff2e7819 */ /* 0x000fc6000001142f */
[----:B------:R-:W-:Y:S01]  /*b7a0*/  IMAD.WIDE R32, R3, 0x2, R32 ;  /* 0x0000000203207825 */ /* 0x000fe200078e0220 */
[----:B------:R-:W-:Y:S02]  /*b7b0*/  LEA.HI R46, R46, R47, RZ, 0x2 ;  /* 0x0000002f2e2e7211 */ /* 0x000fe400078f10ff */
[----:B------:R-:W-:Y:S01]  /*b7c0*/  IADD3 R3, P5, R32, 0x7800, RZ ;  /* 0x0000780020037810 */ /* 0x000fe20007fbe0ff */
[----:B------:R-:W-:Y:S01]  /*b7d0*/  IMAD R41, R41, UR4, RZ ;  /* 0x0000000429297c24 */ /* 0x000fe2000f8e02ff */
[----:B------:R-:W-:Y:S02]  /*b7e0*/  LOP3.LUT R46, R46, 0xfffffffc, RZ, 0xc0, !PT ;  /* 0xfffffffc2e2e7812 */ /* 0x000fe400078ec0ff */
[----:B------:R-:W-:Y:S01]  /*b7f0*/  LOP3.LUT R0, R3, 0x180, RZ, 0xc0, !PT ;  /* 0x0000018003007812 */ /* 0x000fe200078ec0ff */
[----:B------:R-:W-:Y:S01]  /*b800*/  IMAD R41, R4, UR5, R41 ;  /* 0x0000000504297c24 */ /* 0x000fe2000f8e0229 */
[----:B------:R-:W-:Y:S01]  /*b810*/  IADD3 R13, P0, R32, 0x1800, RZ ;  /* 0x00001800200d7810 */ /* 0x000fe20007f1e0ff */
[----:B------:R-:W-:Y:S01]  /*b820*/  IMAD.IADD R46, R47, 0x1, -R46 ;  /* 0x000000012f2e7824 */ /* 0x000fe200078e0a2e */
[----:B------:R-:W-:Y:S01]  /*b830*/  SHF.R.U64 R0, R0, 0x3, RZ ;  /* 0x0000000300007819 */ /* 0x000fe200000012ff */
[----:B------:R-:W-:Y:S01]  /*b840*/  IMAD.WIDE.U32 R20, R4, UR4, RZ ;  /* 0x0000000404147c25 */ /* 0x000fe2000f8e00ff */
[----:B------:R-:W-:Y:S01]  /*b850*/  ULDC.64 UR4, c[0x0][0xae8] ;  /* 0x0002ba0000047ab9 */ /* 0x000fe20000000a00 */
[----:B------:R-:W-:-:S02]  /*b860*/  IADD3 R25, P1, R32, 0x3000, RZ ;  /* 0x0000300020197810 */ /* 0x000fc40007f3e0ff */
[----:B------:R-:W-:Y:S01]  /*b870*/  LOP3.LUT R36, R0, R3, RZ, 0x3c, !PT ;  /* 0x0000000300247212 */ /* 0x000fe200078e3cff */
[----:B------:R-:W-:Y:S01]  /*b880*/  IMAD R3, R46, 0x60, R44 ;  /* 0x000000602e037824 */ /* 0x000fe200078e022c */
[----:B------:R-:W-:Y:S01]  /*b890*/  IADD3 R21, R21, R41, RZ ;  /* 0x0000002915157210 */ /* 0x000fe20007ffe0ff */
[----:B------:R-:W-:Y:S01]  /*b8a0*/  IMAD.X R37, RZ, RZ, R33, P5 ;  /* 0x000000ffff257224 */ /* 0x000fe200028e0621 */
[----:B------:R-:W-:Y:S01]  /*b8b0*/  IADD3 R29, P2, R32, 0x4800, RZ ;  /* 0x00004800201d7810 */ /* 0x000fe20007f5e0ff */
[----:B------:R-:W-:Y:S01]  /*b8c0*/  IMAD.IADD R4, R136, 0x1, R3 ;  /* 0x0000000188047824 */ /* 0x000fe200078e0203 */
[----:B------:R-:W-:Y:S01]  /*b8d0*/  IADD3 R35, P3, R32, 0x6000, RZ ;  /* 0x0000600020237810 */ /* 0x000fe20007f7e0ff */
[----:B------:R-:W-:Y:S01]  /*b8e0*/  IMAD.WIDE.U32 R20, R150, UR4, R20 ;  /* 0x0000000496147c25 */ /* 0x000fe2000f8e0014 */
[----:B------:R-:W-:Y:S01]  /*b8f0*/  SHF.R.S32.HI R41, RZ, 0x1f, R148 ;  /* 0x0000001fff297819 */ /* 0x000fe20000011494 */
[----:B------:R-:W5:Y:S01]  /*b900*/  LD.E.128 R36, desc[UR36][R36.64] ;  /* 0x0000002424247980 */ /* 0x000f62000c101d00 */
[----:B------:R-:W-:Y:S01]  /*b910*/  LOP3.LUT R12, R13, 0x180, RZ, 0xc0, !PT ;  /* 0x000001800d0c7812 */ /* 0x000fe200078ec0ff */
[----:B--2---:R-:W-:Y:S01]  /*b920*/  @P4 IMAD.HI.U32 R0, R4, R43, RZ ;  /* 0x0000002b04004227 */ /* 0x004fe200078e00ff */
[----:B------:R-:W-:-:S02]  /*b930*/  LOP3.LUT R24, R25, 0x180, RZ, 0xc0, !PT ;  /* 0x0000018019187812 */ /* 0x000fc400078ec0ff */
[----:B------:R-:W-:Y:S01]  /*b940*/  LOP3.LUT R28, R29, 0x180, RZ, 0xc0, !PT ;  /* 0x000001801d1c7812 */ /* 0x000fe200078ec0ff */
[----:B------:R-:W-:Y:S01]  /*b950*/  IMAD R21, R150, UR5, R21 ;  /* 0x0000000596157c24 */ /* 0x000fe2000f8e0215 */
[----:B------:R-:W-:Y:S01]  /*b960*/  LOP3.LUT R34, R35, 0x180, RZ, 0xc0, !PT ;  /* 0x0000018023227812 */ /* 0x000fe200078ec0ff */
[----:B------:R-:W-:Y:S01]  /*b970*/  ULDC.64 UR4, c[0x0][0xaf0] ;  /* 0x0002bc0000047ab9 */ /* 0x000fe20000000a00 */
[----:B------:R-:W-:Y:S01]  /*b980*/  LOP3.LUT R9, R32, 0x180, RZ, 0xc0, !PT ;  /* 0x0000018020097812 */ /* 0x000fe200078ec0ff */
[----:B------:R-:W-:Y:S01]  /*b990*/  IMAD.MOV.U32 R3, RZ, RZ, R4 ;  /* 0x000000ffff037224 */ /* 0x000fe200078e0004 */
[----:B---3--:R-:W-:Y:S01]  /*b9a0*/  @P4 SHF.R.U32.HI R3, RZ, R45, R0 ;  /* 0x0000002dff034219 */ /* 0x008fe20000011600 */
[----:B------:R-:W-:Y:S01]  /*b9b0*/  IMAD R41, R41, UR4, RZ ;  /* 0x0000000429297c24 */ /* 0x000fe2000f8e02ff */
[----:B------:R-:W-:Y:S02]  /*b9c0*/  SHF.R.U64 R12, R12, 0x3, RZ ;  /* 0x000000030c0c7819 */ /* 0x000fe400000012ff */
[----:B------:R-:W-:-:S02]  /*b9d0*/  SHF.R.U64 R24, R24, 0x3, RZ ;  /* 0x0000000318187819 */ /* 0x000fc400000012ff */
[----:B------:R-:W-:Y:S02]  /*b9e0*/  SHF.R.U64 R28, R28, 0x3, RZ ;  /* 0x000000031c1c7819 */ /* 0x000fe400000012ff */
[----:B------:R-:W-:Y:S02]  /*b9f0*/  SHF.R.U64 R34, R34, 0x3, RZ ;  /* 0x0000000322227819 */ /* 0x000fe400000012ff */
[----:B------:R-:W-:Y:S01]  /*ba00*/  SHF.R.U64 R9, R9, 0x3, RZ ;  /* 0x0000000309097819 */ /* 0x000fe200000012ff */
[C---:B------:R-:W-:Y:S01]  /*ba10*/  IMAD R41, R148.reuse, UR5, R41 ;  /* 0x0000000594297c24 */ /* 0x040fe2000f8e0229 */
[----:B------:R-:W-:Y:S01]  /*ba20*/  SHF.R.S32.HI R0, RZ, 0x1f, R3 ;  /* 0x0000001fff007819 */ /* 0x000fe20000011403 */
[----:B------:R-:W-:Y:S01]  /*ba30*/  IMAD.WIDE.U32 R20, R148, UR4, R20 ;  /* 0x0000000494147c25 */ /* 0x000fe2000f8e0014 */
[----:B------:R-:W-:Y:S01]  /*ba40*/  LOP3.LUT R12, R12, R13, RZ, 0x3c, !PT ;  /* 0x0000000d0c0c7212 */ /* 0x000fe200078e3cff */
        /* <DEDUP_REMOVED lines=12> */
[----:B------:R-:W-:Y:S01]  /*bb10*/  IMAD.IADD R21, R21, 0x1, R41 ;  /* 0x0000000115157824 */ /* 0x000fe200078e0229 */
[----:B------:R-:W5:Y:S01]  /*bb20*/  LD.E.128 R24, desc[UR36][R24.64] ;  /* 0x0000002418187980 */ /* 0x000f62000c101d00 */
[----:B------:R-:W-:Y:S02]  /*bb30*/  IMAD R0, R0, UR4, RZ ;  /* 0x0000000400007c24 */ /* 0x000fe4000f8e02ff */
[----:B------:R-:W-:Y:S01]  /*bb40*/  IMAD R41, R40, R43, R4 ;  /* 0x0000002b28297224 */ /* 0x000fe200078e0204 */
[----:B------:R-:W5:Y:S01]  /*bb50*/  LD.E.128 R8, desc[UR36][R8.64] ;  /* 0x0000002408087980 */ /* 0x000f62000c101d00 */
[----:B------:R-:W-:-:S03]  /*bb60*/  IMAD R43, R3, UR5, R0 ;  /* 0x00000005032b7c24 */ /* 0x000fc6000f8e0200 */
[----:B------:R-:W5:Y:S01]  /*bb70*/  LD.E.128 R28, desc[UR36][R28.64] ;  /* 0x000000241c1c7980 */ /* 0x000f62000c101d00 */
[----:B------:R-:W-:-:S03]  /*bb80*/  SHF.R.S32.HI R0, RZ, 0x1f, R41 ;  /* 0x0000001fff007819 */ /* 0x000fc60000011429 */
        /* <DEDUP_REMOVED lines=14> */
[----:B------:R-:W-:Y:S01]  /*bc70*/  UIADD3 UR4, UR41, 0x2d820, URZ ;  /* 0x0002d82029047890 */ /* 0x000fe2000fffe03f */
[----:B------:R-:W-:Y:S02]  /*bc80*/  ISETP.GE.AND P0, PT, R43, R42, PT ;  /* 0x0000002a2b00720c */ /* 0x000fe40003f06270 */
[----:B------:R-:W-:Y:S01]  /*bc90*/  IMAD.IADD R3, R21, 0x1, R3 ;  /* 0x0000000115037824 */ /* 0x000fe200078e0203 */
[----:B------:R-:W-:Y:S01]  /*bca0*/  UPRMT UR4, URZ, 0x654, UR4 ;  /* 0x000006543f047896 */ /* 0x000fe20008000004 */
[----:B------:R-:W-:-:S04]  /*bcb0*/  LEA R0, P1, R20, UR6, 0x1 ;  /* 0x0000000614007c11 */ /* 0x000fc8000f8208ff */
[----:B------:R-:W-:Y:S01]  /*bcc0*/  LEA.HI.X R4, R20, UR7, R3, 0x1, P1 ;  /* 0x0000000714047c11 */ /* 0x000fe200088f0c03 */
[----:B0-----:R0:W1:Y:S01]  /*bcd0*/  SHFL.IDX PT, R40, R0, RZ, 0x1c1f ;  /* 0x001c1fff00287589 */ /* 0x00106200000e0000 */
[----:B------:R-:W-:Y:S02]  /*bce0*/  BSSY B1, `(.L_x_12145) ;  /* 0x0000012000017945 */ /* 0x000fe40003800000 */
[----:B------:R-:W-:Y:S01]  /*bcf0*/  SYNCS.ARRIVE.TRANS64.RED.A1T0 RZ, [UR4], RZ ;  /* 0x000000ffffff79a7 */ /* 0x000fe20008100404 */
        /* <DEDUP_REMOVED lines=9> */
[C---:B------:R-:W-:Y:S02]  /*bd90*/  @!P2 LEA R46, P4, R154.reuse, R40, 0x1 ;  /* 0x000000289a2ea211 */ /* 0x040fe400078808ff */
[----:B--2---:R-:W-:Y:S01]  /*bda0*/  @!P0 IMAD.WIDE R20, R149, 0x2, R40 ;  /* 0x0000000295148825 */ /* 0x004fe200078e0228 */
[-C--:B------:R-:W-:Y:S02]  /*bdb0*/  @!P1 LEA.HI.X R45, R153, R41.reuse, R49, 0x1, P3 ;  /* 0x00000029992d9211 */ /* 0x080fe400018f0c31 */
[----:B------:R-:W-:Y:S02]  /*bdc0*/  @!P2 LEA.HI.X R47, R154, R41, R48, 0x1, P4 ;  /* 0x000000299a2fa211 */ /* 0x000fe400020f0c30 */
[----:B-----5:R3:W-:Y:S04]  /*bdd0*/  @!P0 ST.E.128 desc[UR36][R20.64], R8 ;  /* 0x0000000814008985 */ /* 0x0207e8000c101d24 */
[----:B------:R3:W-:Y:S04]  /*bde0*/  @!P1 ST.E.128 desc[UR36][R44.64], R24 ;  /* 0x000000182c009985 */ /* 0x0007e8000c101d24 */
[----:B------:R3:W-:Y:S02]  /*bdf0*/  @!P2 ST.E.128 desc[UR36][R46.64], R32 ;  /* 0x000000202e00a985 */ /* 0x0007e4000c101d24 */
.L_x_12146:
[----:B------:R-:W-:Y:S05]  /*be00*/  BSYNC B1 ;  /* 0x0000000000017941 */ /* 0x000fea0003800000 */
.L_x_12145:
        /* <DEDUP_REMOVED lines=19> */
.L_x_12144:
[----:B0-----:R-:W0:Y:S01]  /*bf40*/  @P4 LDC R0, c[0x0][0xbec] ;  /* 0x0002fb00ff004b82 */ /* 0x001e220000000800 */
[----:B------:R-:W-:Y:S01]  /*bf50*/  ULDC.64 UR4, c[0x0][0xb08] ;  /* 0x0002c20000047ab9 */ /* 0x000fe20000000a00 */
[----:B------:R-:W-:Y:S01]  /*bf60*/  SHF.R.S32.HI R3, RZ, 0x1f, R148 ;  /* 0x0000001fff037819 */ /* 0x000fe20000011494 */
[----:B------:R-:W-:Y:S01]  /*bf70*/  IMAD R41, R41, UR4, RZ ;  /* 0x0000000429297c24 */ /* 0x000fe2000f8e02ff */
[----:B------:R-:W-:Y:S01]  /*bf80*/  ULDC.64 UR6, c[0x0][0xb30] ;  /* 0x0002cc0000067ab9 */ /* 0x000fe20000000a00 */
[C---:B------:R-:W-:Y:S01]  /*bf90*/  IMAD.WIDE.U32 R8, R4.reuse, UR4, RZ ;  /* 0x0000000404087c25 */ /* 0x040fe2000f8e00ff */
[C---:B------:R-:W-:Y:S01]  /*bfa0*/  IADD3 R37, R145.reuse, 0x28, RZ ;  /* 0x0000002891257810 */ /* 0x040fe20007ffe0ff */
[----:B------:R-:W-:Y:S01]  /*bfb0*/  BSSY B1, `(.L_x_12148) ;  /* 0x0000072000017945 */ /* 0x000fe20003800000 */
[----:B------:R-:W1:Y:S01]  /*bfc0*/  @P4 LDC R13, c[0x0][0xbf0] ;  /* 0x0002fc00ff0d4b82 */ /* 0x000e620000000800 */
[----:B------:R-:W-:Y:S01]  /*bfd0*/  IMAD R41, R4, UR5, R41 ;  /* 0x0000000504297c24 */ /* 0x000fe2000f8e0229 */
[----:B------:R-:W-:Y:S01]  /*bfe0*/  ULDC.64 UR4, c[0x0][0xb38] ;  /* 0x0002ce0000047ab9 */ /* 0x000fe20000000a00 */
[----:B------:R-:W-:Y:S01]  /*bff0*/  VIADD R31, R145, 0x40 ;  /* 0x00000040911f7836 */ /* 0x000fe20000000000 */
[----:B------:R-:W-:Y:S01]  /*c000*/  SHF.R.S32.HI R4, RZ, 0x1f, R155 ;  /* 0x0000001fff047819 */ /* 0x000fe2000001149b */
[----:B------:R-:W-:Y:S01]  /*c010*/  IMAD.IADD R9, R9, 0x1, R41 ;  /* 0x0000000109097824 */ /* 0x000fe200078e0229 */
        /* <DEDUP_REMOVED lines=8> */
[----:B------:R-:W-:Y:S01]  /*c0a0*/  VIADD R35, R145, 0x30 ;  /* 0x0000003091237836 */ /* 0x000fe20000000000 */
[----:B------:R-:W-:Y:S01]  /*c0b0*/  SHF.R.S32.HI R37, RZ, 0x1f, R37 ;  /* 0x0000001fff257819 */ /* 0x000fe20000011425 */
[----:B------:R-:W-:Y:S02]  /*c0c0*/  IMAD R3, R3, UR4, RZ ;  /* 0x0000000403037c24 */ /* 0x000fe4000f8e02ff */
[----:B0-----:R-:W-:Y:S01]  /*c0d0*/  @P4 IMAD.HI.U32 R0, R27, R0, RZ ;  /* 0x000000001b004227 */ /* 0x001fe200078e00ff */
[----:B------:R-:W-:-:S03]  /*c0e0*/  SHF.R.S32.HI R35, RZ, 0x1f, R35 ;  /* 0x0000001fff237819 */ /* 0x000fc60000011423 */
[C---:B------:R-:W-:Y:S02]  /*c0f0*/  IMAD R11, R148.reuse, UR5, R3 ;  /* 0x00000005940b7c24 */ /* 0x040fe4000f8e0203 */
[----:B------:R-:W-:Y:S01]  /*c100*/  IMAD.WIDE.U32 R8, R148, UR4, R8 ;  /* 0x0000000494087c25 */ /* 0x000fe2000f8e0008 */
[----:B------:R-:W-:-:S03]  /*c110*/  ULDC.64 UR4, c[0x0][0xb48] ;  /* 0x0002d20000047ab9 */ /* 0x000fc60000000a00 */
[----:B------:R-:W-:Y:S01]  /*c120*/  IMAD.MOV.U32 R3, RZ, RZ, R27 ;  /* 0x000000ffff037224 */ /* 0x000fe200078e001b */
[----:B-1----:R-:W-:Y:S01]  /*c130*/  @P4 SHF.R.U32.HI R3, RZ, R13, R0 ;  /* 0x0000000dff034219 */ /* 0x002fe20000011600 */
[----:B------:R-:W-:Y:S01]  /*c140*/  VIADD R39, R145, 0x20 ;  /* 0x0000002091277836 */ /* 0x000fe20000000000 */
[----:B------:R-:W-:Y:S01]  /*c150*/  IADD3 R9, R9, R11, RZ ;  /* 0x0000000b09097210 */ /* 0x000fe20007ffe0ff */
[----:B------:R-:W-:Y:S01]  /*c160*/  VIADD R41, R145, 0x18 ;  /* 0x0000001891297836 */ /* 0x000fe20000000000 */
[--C-:B------:R-:W-:Y:S01]  /*c170*/  SHF.R.S32.HI R0, RZ, 0x1f, R3.reuse ;  /* 0x0000001fff007819 */ /* 0x100fe20000011403 */
[----:B------:R-:W-:Y:S01]  /*c180*/  IMAD.MOV R11, RZ, RZ, -R3 ;  /* 0x000000ffff0b7224 */ /* 0x000fe200078e0a03 */
[----:B------:R-:W-:Y:S01]  /*c190*/  SHF.R.S32.HI R39, RZ, 0x1f, R39 ;  /* 0x0000001fff277819 */ /* 0x000fe20000011427 */
[----:B------:R-:W-:Y:S01]  /*c1a0*/  IMAD.WIDE.U32 R8, R48, UR4, R8 ;  /* 0x0000000430087c25 */ /* 0x000fe2000f8e0008 */
[----:B------:R-:W-:Y:S01]  /*c1b0*/  UIADD3 UR4, UR41, 0x2d820, URZ ;  /* 0x0002d82029047890 */ /* 0x000fe2000fffe03f */
[----:B------:R-:W-:-:S02]  /*c1c0*/  SHF.R.S32.HI R41, RZ, 0x1f, R41 ;  /* 0x0000001fff297819 */ /* 0x000fc40000011429 */
        /* <DEDUP_REMOVED lines=15> */
[C---:B------:R-:W-:Y:S01]  /*c2c0*/  LEA R0, P1, R8.reuse, UR6, 0x2 ;  /* 0x0000000608007c11 */ /* 0x040fe2000f8210ff */
[C---:B------:R-:W-:Y:S02]  /*c2d0*/  VIADD R43, R145.reuse, 0x10 ;  /* 0x00000010912b7836 */ /* 0x040fe40000000000 */
        /* <DEDUP_REMOVED lines=10> */
[----:B------:R-:W-:-:S02]  /*c380*/  VIADD R38, R145, 0x20 ;  /* 0x0000002091267836 */ /* 0x000fc40000000000 */
[C---:B------:R-:W-:Y:S02]  /*c390*/  VIADD R40, R145.reuse, 0x18 ;  /* 0x0000001891287836 */ /* 0x040fe40000000000 */
[C---:B------:R-:W-:Y:S02]  /*c3a0*/  VIADD R42, R145.reuse, 0x10 ;  /* 0x00000010912a7836 */ /* 0x040fe40000000000 */
[----:B------:R-:W-:Y:S01]  /*c3b0*/  VIADD R44, R145, 0x8 ;  /* 0x00000008912c7836 */ /* 0x000fe20000000000 */
[----:B0-----:R-:W-:Y:S06]  /*c3c0*/  @P2 BRA `(.L_x_12149) ;  /* 0x0000000000c02947 */ /* 0x001fec0003800000 */
[----:B------:R-:W-:Y:S02]  /*c3d0*/  ULDC UR4, c[0x0][0xac8] ;  /* 0x0002b20000047ab9 */ /* 0x000fe40000000800 */
[----:B------:R-:W-:Y:S02]  /*c3e0*/  ISETP.GE.AND P3, PT, R44, UR4, PT ;  /* 0x000000042c007c0c */ /* 0x000fe4000bf66270 */
[----:B------:R-:W-:Y:S02]  /*c3f0*/  ISETP.GE.AND P1, PT, R145, UR4, PT ;  /* 0x0000000491007c0c */ /* 0x000fe4000bf26270 */
[----:B------:R-:W-:Y:S02]  /*c400*/  ISETP.GE.AND P4, PT, R42, UR4, PT ;  /* 0x000000042a007c0c */ /* 0x000fe4000bf86270 */
[----:B------:R-:W-:-:S07]  /*c410*/  ISETP.GE.AND P2, PT, R40, UR4, PT ;  /* 0x0000000428007c0c */ /* 0x000fce000bf46270 */
[CC--:B-1----:R-:W-:Y:S02]  /*c420*/  @!P3 LEA R10, P5, R44.reuse, R8.reuse, 0x2 ;  /* 0x000000082c0ab211 */ /* 0x0c2fe400078a10ff */
        /* <DEDUP_REMOVED lines=16> */
[-C--:B0-----:R-:W-:Y:S02]  /*c530*/  @!P3 LEA R12, P6, R36, R8.reuse, 0x2 ;  /* 0x00000008240cb211 */ /* 0x081fe400078c10ff */
[----:B-1----:R-:W-:Y:S01]  /*c540*/  @!P1 LEA R10, P4, R34, R8, 0x2 ;  /* 0x00000008220a9211 */ /* 0x002fe200078810ff */
[----:B------:R-:W-:Y:S01]  /*c550*/  @!P5 ST.E.64 desc[UR36][R26.64], R104 ;  /* 0x000000681a00d985 */ /* 0x000fe2000c101b24 */
        /* <DEDUP_REMOVED lines=12> */
[CC--:B---3--:R-:W-:Y:S02]  /*c620*/  @!P4 LEA R24, P2, R157.reuse, R8.reuse, 0x2 ;  /* 0x000000089d18c211 */ /* 0x0c8fe400078410ff */
[-C--:B------:R-:W-:Y:S02]  /*c630*/  @!P5 LEA.HI.X R21, R30, R9.reuse, R31, 0x2, P6 ;  /* 0x000000091e15d211 */ /* 0x080fe400030f141f */
[CC--:B0-----:R-:W-:Y:S02]  /*c640*/  @!P3 LEA R12, P6, R156.reuse, R8.reuse, 0x2 ;  /* 0x000000089c0cb211 */ /* 0x0c1fe400078c10ff */
        /* <DEDUP_REMOVED lines=8> */
.L_x_12149:
[----:B------:R-:W-:Y:S05]  /*c6d0*/  BSYNC B1 ;  /* 0x0000000000017941 */ /* 0x000fea0003800000 */
.L_x_12148:
[----:B----4-:R0:W3:Y:S04]  /*c6e0*/  SHFL.IDX PT, R11, R3, 0x1, 0x1c1f ;  /* 0x003c1f00030b7f89 */ /* 0x0100e800000e0000 */
[----:B------:R0:W4:Y:S01]  /*c6f0*/  SHFL.IDX PT, R10, R0, 0x1, 0x1c1f ;  /* 0x003c1f00000a7f89 */ /* 0x00012200000e0000 */
[----:B------:R-:W-:Y:S05]  /*c700*/  @P0 BRA `(.L_x_12147) ;  /* 0x0000000c00640947 */ /* 0x000fea0003800000 */
[----:B------:R-:W-:Y:S02]  /*c710*/  ULDC UR4, c[0x0][0xac8] ;  /* 0x0002b20000047ab9 */ /* 0x000fe40000000800 */
[----:B------:R-:W-:Y:S02]  /*c720*/  ISETP.GE.AND P5, PT, R44, UR4, PT ;  /* 0x000000042c007c0c */ /* 0x000fe4000bfa6270 */
[----:B------:R-:W-:Y:S02]  /*c730*/  ISETP.GE.AND P1, PT, R145, UR4, PT ;  /* 0x0000000491007c0c */ /* 0x000fe4000bf26270 */
[----:B------:R-:W-:Y:S02]  /*c740*/  ISETP.GE.AND P3, PT, R42, UR4, PT ;  /* 0x000000042a007c0c */ /* 0x000fe4000bf66270 */
[----:B------:R-:W-:Y:S02]  /*c750*/  ISETP.GE.AND P2, PT, R40, UR4, PT ;  /* 0x0000000428007c0c */ /* 0x000fe4000bf46270 */
[----:B------:R-:W-:-:S05]  /*c760*/  ISETP.GE.AND P4, PT, R38, UR4, PT ;  /* 0x0000000426007c0c */ /* 0x000fca000bf86270 */
[CC--:B----4-:R-:W-:Y:S02]  /*c770*/  @!P5 LEA R12, P0, R44.reuse, R10.reuse, 0x2 ;  /* 0x0000000a2c0cd211 */ /* 0x0d0fe400078010ff */
[----:B-123--:R-:W-:Y:S02]  /*c780*/  @!P1 IMAD.WIDE R8, R145, 0x4, R10 ;  /* 0x0000000491089825 */ /* 0x00efe400078e020a */
        /* <DEDUP_REMOVED lines=12> */
[----:B-1----:R-:W-:Y:S01]  /*c850*/  @!P1 LEA R8, P5, R36, R10, 0x2 ;  /* 0x0000000a24089211 */ /* 0x002fe200078a10ff */
[----:B------:R1:W-:Y:S01]  /*c860*/  @!P2 ST.E.64 desc[UR36][R20.64], R102 ;  /* 0x000000661400a985 */ /* 0x0003e2000c101b24 */
[----:B------:R-:W-:-:S02]  /*c870*/  ISETP.GE.AND P3, PT, R30, UR4, PT ;  /* 0x000000041e007c0c */ /* 0x000fc4000bf66270 */
[----:B------:R-:W-:Y:S01]  /*c880*/  ISETP.GE.AND P2, PT, R157, UR4, PT ;  /* 0x000000049d007c0c */ /* 0x000fe2000bf46270 */
[----:B------:R3:W-:Y:S01]  /*c890*/  @!P4 ST.E.64 desc[UR36][R24.64], R106 ;  /* 0x0000006a1800c985 */ /* 0x0007e2000c101b24 */
[----:B------:R-:W-:Y:S02]  /*c8a0*/  ISETP.GE.AND P4, PT, R32, UR4, PT ;  /* 0x0000000420007c0c */ /* 0x000fe4000bf86270 */
[-C--:B------:R-:W-:Y:S02]  /*c8b0*/  @!P1 LEA.HI.X R9, R36, R11.reuse, R37, 0x2, P5 ;  /* 0x0000000b24099211 */ /* 0x080fe400028f1425 */
[----:B------:R-:W-:Y:S02]  /*c8c0*/  ISETP.GE.AND P5, PT, R156, UR4, PT ;  /* 0x000000049c007c0c */ /* 0x000fe4000bfa6270 */
[C---:B--2---:R-:W-:Y:S01]  /*c8d0*/  @!P0 LEA R12, P6, R34.reuse, R10, 0x2 ;  /* 0x0000000a220c8211 */ /* 0x044fe200078c10ff */
[----:B------:R2:W-:Y:S03]  /*c8e0*/  @!P1 ST.E.64 desc[UR36][R8.64], R110 ;  /* 0x0000006e08009985 */ /* 0x0005e6000c101b24 */
[----:B------:R-:W-:-:S02]  /*c8f0*/  @!P0 LEA.HI.X R13, R34, R11, R35, 0x2, P6 ;  /* 0x0000000b220d8211 */ /* 0x000fc400030f1423 */
[-C--:B-1----:R-:W-:Y:S02]  /*c900*/  @!P3 LEA R20, P6, R30, R10.reuse, 0x2 ;  /* 0x0000000a1e14b211 */ /* 0x082fe400078c10ff */
[CC--:B------:R-:W-:Y:S01]  /*c910*/  @!P4 LEA R14, P1, R32.reuse, R10.reuse, 0x2 ;  /* 0x0000000a200ec211 */ /* 0x0c0fe200078210ff */
[----:B------:R2:W-:Y:S01]  /*c920*/  @!P0 ST.E.64 desc[UR36][R12.64], R114 ;  /* 0x000000720c008985 */ /* 0x0005e2000c101b24 */
[CC--:B---3--:R-:W-:Y:S02]  /*c930*/  @!P2 LEA R24, P0, R157.reuse, R10.reuse, 0x2 ;  /* 0x0000000a9d18a211 */ /* 0x0c8fe400078010ff */
        /* <DEDUP_REMOVED lines=11> */
[----:B--2---:R-:W-:-:S04]  /*c9f0*/  LEA R8, P0, R155, R10, 0x2 ;  /* 0x0000000a9b087211 */ /* 0x004fc800078010ff */
[----:B------:R-:W-:-:S05]  /*ca00*/  LEA.HI.X R9, R155, R11, R4, 0x2, P0 ;  /* 0x0000000b9b097211 */ /* 0x000fca00000f1404 */
[----:B------:R1:W-:Y:S01]  /*ca10*/  ST.E.64 desc[UR36][R8.64], R134 ;  /* 0x0000008608007985 */ /* 0x0003e2000c101b24 */
[----:B------:R-:W-:Y:S05]  /*ca20*/  BRA `(.L_x_12147) ;  /* 0x00000008009c7947 */ /* 0x000fea0003800000 */
.L_x_12142:
[----:B0-----:R-:W0:Y:S01]  /*ca30*/  LDC.64 R10, c[0x0][0xc00] ;  /* 0x00030000ff0a7b82 */ /* 0x001e220000000a00 */
[----:B------:R-:W-:Y:S01]  /*ca40*/  ULDC.64 UR4, c[0x0][0xc08] ;  /* 0x0003020000047ab9 */ /* 0x000fe20000000a00 */
[----:B------:R-:W-:Y:S01]  /*ca50*/  IMAD.MOV.U32 R3, RZ, RZ, RZ ;  /* 0x000000ffff037224 */ /* 0x000fe200078e00ff */
[----:B------:R-:W-:-:S04]  /*ca60*/  ISETP.NE.U32.AND P1, PT, RZ, UR4, PT ;  /* 0x00000004ff007c0c */ /* 0x000fc8000bf25070 */
[----:B------:R-:W-:Y:S01]  /*ca70*/  ISETP.NE.AND.EX P1, PT, RZ, UR5, PT, P1 ;  /* 0x00000005ff007c0c */ /* 0x000fe2000bf25310 */
[----:B-1----:R-:W1:Y:S01]  /*ca80*/  LDC.64 R8, c[0x0][0xc00] ;  /* 0x00030000ff087b82 */ /* 0x002e620000000a00 */
[----:B0-----:R-:W-:-:S04]  /*ca90*/  ISETP.NE.U32.AND P0, PT, R10, RZ, PT ;  /* 0x000000ff0a00720c */ /* 0x001fc80003f05070 */
[----:B------:R-:W-:-:S07]  /*caa0*/  ISETP.NE.AND.EX P0, PT, R11, RZ, PT, P0 ;  /* 0x000000ff0b00720c */ /* 0x000fce0003f05300 */
[C---:B------:R-:W-:Y:S01]  /*cab0*/  @P1 LEA R10, P2, R148.reuse, UR4, 0x2 ;  /* 0x00000004940a1c11 */ /* 0x040fe2000f8410ff */
[----:B------:R-:W-:Y:S01]  /*cac0*/  ULDC UR4, c[0x0][0xa88] ;  /* 0x0002a20000047ab9 */ /* 0x000fe20000000800 */
[C---:B-1----:R-:W-:Y:S02]  /*cad0*/  IMAD.WIDE R8, R148.reuse, 0x4, R8 ;  /* 0x0000000494087825 */ /* 0x042fe400078e0208 */
[----:B------:R-:W-:Y:S02]  /*cae0*/  @P1 LEA.HI.X R11, R148, UR5, R152, 0x2, P2 ;  /* 0x00000005940b1c11 */ /* 0x000fe400090f1498 */
[----:B------:R-:W-:Y:S01]  /*caf0*/  IMAD.U32 R0, RZ, RZ, UR4 ;  /* 0x00000004ff007e24 */ /* 0x000fe2000f8e00ff */
[----:B------:R0:W5:Y:S05]  /*cb00*/  @P0 LDG.E R3, desc[UR36][R8.64] ;  /* 0x0000002408030981 */ /* 0x00016a000c1e1900 */
[----:B------:R0:W5:Y:S01]  /*cb10*/  @P1 LDG.E R0, desc[UR36][R10.64] ;  /* 0x000000240a001981 */ /* 0x000162000c1e1900 */
[----:B------:R-:W-:Y:S01]  /*cb20*/  ISETP.NE.AND P2, PT, R151, RZ, PT ;  /* 0x000000ff9700720c */ /* 0x000fe20003f45270 */
[----:B------:R-:W1:-:S12]  /*cb30*/  S2R R12, SR_TID.X ;  /* 0x00000000000c7919 */ /* 0x000e580000002100 */
[----:B------:R-:W3:Y:S01]  /*cb40*/  @!P2 LDC R151, c[0x0][0xad4] ;  /* 0x0002b500ff97ab82 */ /* 0x000ee20000000800 */
[----:B-1----:R-:W-:Y:S02]  /*cb50*/  IADD3 R32, R12, -0x80, RZ ;  /* 0xffffff800c207810 */ /* 0x002fe40007ffe0ff */
[----:B---3--:R-:W-:Y:S02]  /*cb60*/  ISETP.GT.AND P2, PT, R151, 0x1, PT ;  /* 0x000000019700780c */ /* 0x008fe40003f44270 */
[----:B------:R-:W-:Y:S01]  /*cb70*/  ISETP.GT.AND P3, PT, R32, 0xbf, PT ;  /* 0x000000bf2000780c */ /* 0x000fe20003f64270 */
[----:B0-----:R-:W-:-:S12]  /*cb80*/  @P1 BRA `(.L_x_12150) ;  /* 0x0000000000101947 */ /* 0x001fd80003800000 */
[----:B------:R-:W-:Y:S05]  /*cb90*/  @!P0 BRA `(.L_x_12150) ;  /* 0x00000000000c8947 */ /* 0x000fea0003800000 */
[----:B------:R-:W3:Y:S04]  /*cba0*/  LDG.E R11, desc[UR36][R8.64] ;  /* 0x00000024080b7981 */ /* 0x000ee8000c1e1900 */
[----:B-----5:R-:W3:Y:S02]  /*cbb0*/  LDG.E R0, desc[UR36][R8.64+0x4] ;  /* 0x0000042408007981 */ /* 0x020ee4000c1e1900 */
[----:B---3--:R-:W-:-:S07]  /*cbc0*/  IMAD.IADD R0, R0, 0x1, -R11 ;  /* 0x0000000100007824 */ /* 0x008fce00078e0a0b */
.L_x_12150:
[----:B------:R-:W-:Y:S01]  /*cbd0*/  BSSY B1, `(.L_x_12151) ;  /* 0x0000036000017945 */ /* 0x000fe20003800000 */
[----:B------:R-:W-:Y:S02]  /*cbe0*/  SEL R33, R148, RZ, !P0 ;  /* 0x000000ff94217207 */ /* 0x000fe40004000000 */
[----:B------:R-:W-:Y:S02]  /*cbf0*/  SEL R152, R152, RZ, !P0 ;  /* 0x000000ff98987207 */ /* 0x000fe40004000000 */
[----:B-----5:R-:W-:Y:S01]  /*cc00*/  SHF.R.S32.HI R28, RZ, 0x1f, R3 ;  /* 0x0000001fff1c7819 */ /* 0x020fe20000011403 */
[----:B------:R-:W-:Y:S06]  /*cc10*/  @P3 BRA `(.L_x_12152) ;  /* 0x0000000000c43947 */ /* 0x000fec0003800000 */
[----:B------:R-:W2:Y:S01]  /*cc20*/  LDC R35, c[0x0][0xbe8] ;  /* 0x0002fa00ff237b82 */ /* 0x000ea20000000800 */
[----:B------:R-:W-:Y:S01]  /*cc30*/  IADD3 R30, R136, -0x80, R12 ;  /* 0xffffff80881e7810 */ /* 0x000fe20007ffe00c */
[----:B--2---:R-:W-:-:S05]  /*cc40*/  IMAD R4, R0, R35, RZ ;  /* 0x0000002300047224 */ /* 0x004fca00078e02ff */
[----:B------:R-:W-:-:S13]  /*cc50*/  ISETP.GE.AND P0, PT, R30, R4, PT ;  /* 0x000000041e00720c */ /* 0x000fda0003f06270 */
[----:B------:R-:W-:Y:S05]  /*cc60*/  @P0 BRA `(.L_x_12152) ;  /* 0x0000000000b00947 */ /* 0x000fea0003800000 */
[----:B------:R-:W2:Y:S01]  /*cc70*/  LDL.LU R34, [R1+0x14] ;  /* 0x0000140001227983 */ /* 0x000ea20000300800 */
[----:B------:R-:W-:Y:S01]  /*cc80*/  ISETP.NE.AND P1, PT, R35, 0x1, PT ;  /* 0x000000012300780c */ /* 0x000fe20003f25270 */
[----:B------:R-:W-:Y:S01]  /*cc90*/  IMAD.MOV.U32 R26, RZ, RZ, 0x9b8 ;  /* 0x000009b8ff1a7424 */ /* 0x000fe200078e00ff */
[----:B------:R-:W-:Y:S01]  /*cca0*/  ISETP.GT.AND P0, PT, R151, 0x1, PT ;  /* 0x000000019700780c */ /* 0x000fe20003f04270 */
[----:B------:R-:W0:Y:S01]  /*ccb0*/  LDC.64 R8, c[0x0][0xba8] ;  /* 0x0002ea00ff087b82 */ /* 0x000e220000000a00 */
[----:B------:R-:W-:Y:S02]  /*ccc0*/  IMAD.MOV.U32 R27, RZ, RZ, R30 ;  /* 0x000000ffff1b7224 */ /* 0x000fe400078e001e */
[----:B------:R-:W-:-:S05]  /*ccd0*/  SEL R26, R26, 0x978, P0 ;  /* 0x000009781a1a7807 */ /* 0x000fca0000000000 */
[----:B------:R-:W1:Y:S08]  /*cce0*/  LDC.64 R20, c[0x0][R26+0x220] ;  /* 0x000088001a147b82 */ /* 0x000e700000000a00 */
[----:B------:R-:W3:Y:S08]  /*ccf0*/  @P1 LDC R25, c[0x0][0xbec] ;  /* 0x0002fb00ff191b82 */ /* 0x000ef00000000800 */
[----:B------:R-:W4:Y:S08]  /*cd00*/  @P1 LDC R31, c[0x0][0xbf0] ;  /* 0x0002fc00ff1f1b82 */ /* 0x000f300000000800 */
[----:B------:R-:W5:Y:S01]  /*cd10*/  LDC.64 R14, c[0x0][R26+0x218] ;  /* 0x000086001a0e7b82 */ /* 0x000f620000000a00 */
[----:B-1----:R-:W-:-:S07]  /*cd20*/  IMAD R21, R21, R33, RZ ;  /* 0x0000002115157224 */ /* 0x002fce00078e02ff */
[----:B------:R-:W1:Y:S01]  /*cd30*/  LDC.64 R12, c[0x0][R26+0x228] ;  /* 0x00008a001a0c7b82 */ /* 0x000e620000000a00 */
[----:B---3--:R-:W-:-:S04]  /*cd40*/  @P1 IMAD.HI.U32 R4, R30, R25, RZ ;  /* 0x000000191e041227 */ /* 0x008fc800078e00ff */
[----:B------:R-:W-:-:S03]  /*cd50*/  IMAD.WIDE.U32 R24, R20, R33, RZ ;  /* 0x0000002114187225 */ /* 0x000fc600078e00ff */
[----:B------:R-:W3:Y:S01]  /*cd60*/  LDC.64 R10, c[0x0][R26+0x210] ;  /* 0x000084001a0a7b82 */ /* 0x000ee20000000a00 */
[----:B----4-:R-:W-:Y:S01]  /*cd70*/  @P1 SHF.R.U32.HI R27, RZ, R31, R4 ;  /* 0x0000001fff1b1219 */ /* 0x010fe20000011604 */
[----:B------:R-:W-:-:S04]  /*cd80*/  IMAD R31, R20, R152, R21 ;  /* 0x00000098141f7224 */ /* 0x000fc800078e0215 */
[----:B------:R-:W-:Y:S02]  /*cd90*/  IMAD.IADD R4, R25, 0x1, R31 ;  /* 0x0000000119047824 */ /* 0x000fe400078e021f */
[-C--:B-----5:R-:W-:Y:S01]  /*cda0*/  IMAD R29, R15, R150.reuse, RZ ;  /* 0x000000960f1d7224 */ /* 0x0a0fe200078e02ff */
[----:B0-----:R-:W0:Y:S01]  /*cdb0*/  @!P0 LDC R8, c[0x0][0xb50] ;  /* 0x0002d400ff088b82 */ /* 0x001e220000000800 */
[----:B------:R-:W-:-:S04]  /*cdc0*/  IMAD.WIDE.U32 R14, R14, R150, RZ ;  /* 0x000000960e0e7225 */ /* 0x000fc800078e00ff */
[----:B------:R-:W-:Y:S01]  /*cdd0*/  IMAD.IADD R29, R15, 0x1, R29 ;  /* 0x000000010f1d7824 */ /* 0x000fe200078e021d */
[----:B------:R-:W-:Y:S01]  /*cde0*/  IADD3 R14, P1, P3, R24, R14, R3 ;  /* 0x0000000e180e7210 */ /* 0x000fe20007b3e003 */
[----:B------:R-:W-:Y:S01]  /*cdf0*/  IMAD.MOV R15, RZ, RZ, -R27 ;  /* 0x000000ffff0f7224 */ /* 0x000fe200078e0a1b */
[----:B------:R-:W4:Y:S02]  /*ce00*/  @!P0 LDC R9, c[0x0][0xb54] ;  /* 0x0002d500ff098b82 */ /* 0x000f240000000800 */
[----:B------:R-:W-:Y:S01]  /*ce10*/  IADD3.X R4, R4, R29, R28, P1, P3 ;  /* 0x0000001d04047210 */ /* 0x000fe20000fe641c */
[----:B------:R-:W-:Y:S01]  /*ce20*/  IMAD R15, R35, R15, R30 ;  /* 0x0000000f230f7224 */ /* 0x000fe200078e021e */
[----:B--2---:R-:W-:-:S05]  /*ce30*/  SEL R21, R34, RZ, P0 ;  /* 0x000000ff22157207 */ /* 0x004fca0000000000 */
[-C--:B-1----:R-:W-:Y:S02]  /*ce40*/  IMAD R25, R13, R21.reuse, RZ ;  /* 0x000000150d197224 */ /* 0x082fe400078e02ff */
[----:B------:R-:W-:Y:S01]  /*ce50*/  IMAD.WIDE.U32 R12, R12, R21, RZ ;  /* 0x000000150c0c7225 */ /* 0x000fe200078e00ff */
[----:B------:R-:W-:-:S03]  /*ce60*/  SHF.R.S32.HI R21, RZ, 0x1f, R15 ;  /* 0x0000001fff157819 */ /* 0x000fc6000001140f */
[----:B------:R-:W-:Y:S01]  /*ce70*/  IMAD.IADD R25, R13, 0x1, R25 ;  /* 0x000000010d197824 */ /* 0x000fe200078e0219 */
[----:B------:R-:W-:Y:S02]  /*ce80*/  IADD3 R12, P0, P1, R27, R14, R12 ;  /* 0x0000000e1b0c7210 */ /* 0x000fe4000791e00c */
[----:B------:R-:W-:-:S04]  /*ce90*/  SHF.R.S32.HI R27, RZ, 0x1f, R27 ;  /* 0x0000001fff1b7819 */ /* 0x000fc8000001141b */
[----:B------:R-:W-:Y:S01]  /*cea0*/  IADD3.X R13, R27, R4, R25, P0, P1 ;  /* 0x000000041b0d7210 */ /* 0x000fe200007e2419 */
[----:B---3--:R-:W-:-:S04]  /*ceb0*/  IMAD R4, R11, R15, RZ ;  /* 0x0000000f0b047224 */ /* 0x008fc800078e02ff */
[C---:B------:R-:W-:Y:S02]  /*cec0*/  IMAD R21, R10.reuse, R21, R4 ;  /* 0x000000150a157224 */ /* 0x040fe400078e0204 */
[----:B------:R-:W-:-:S04]  /*ced0*/  IMAD.WIDE.U32 R10, R10, R15, R12 ;  /* 0x0000000f0a0a7225 */ /* 0x000fc800078e000c */
[----:B------:R-:W-:Y:S01]  /*cee0*/  IMAD.IADD R4, R11, 0x1, R21 ;  /* 0x000000010b047824 */ /* 0x000fe200078e0215 */
[----:B0-----:R-:W-:Y:S01]  /*cef0*/  LEA R8, P0, R10, R8, 0x2 ;  /* 0x000000080a087211 */ /* 0x001fe200078010ff */
[----:B------:R-:W-:-:S03]  /*cf00*/  IMAD.MOV.U32 R11, RZ, RZ, -0x800000 ;  /* 0xff800000ff0b7424 */ /* 0x000fc600078e00ff */
[----:B----4-:R-:W-:-:S05]  /*cf10*/  LEA.HI.X R9, R10, R9, R4, 0x2, P0 ;  /* 0x000000090a097211 */ /* 0x010fca00000f1404 */
[----:B------:R0:W-:Y:S04]  /*cf20*/  STG.E desc[UR36][R8.64], R11 ;  /* 0x0000000b08007986 */ /* 0x0001e8000c101924 */
.L_x_12152:
[----:B------:R-:W-:Y:S05]  /*cf30*/  BSYNC B1 ;  /* 0x0000000000017941 */ /* 0x000fea0003800000 */
.L_x_12151:
[----:B------:R-:W-:Y:S05]  /*cf40*/  @P2 BRA `(.L_x_12147) ;  /* 0x0000000400542947 */ /* 0x000fea0003800000 */
[----:B------:R-:W1:Y:S01]  /*cf50*/  LDC R15, c[0x0][0xbe8] ;  /* 0x0002fa00ff0f7b82 */ /* 0x000e620000000800 */
[--C-:B------:R-:W-:Y:S01]  /*cf60*/  SHF.R.S32.HI R10, RZ, 0x1f, R32.reuse ;  /* 0x0000001fff0a7819 */ /* 0x100fe20000011420 */
[----:B------:R-:W-:Y:S01]  /*cf70*/  ULDC.64 UR4, c[0x0][0xaa0] ;  /* 0x0002a80000047ab9 */ /* 0x000fe20000000a00 */
[----:B------:R-:W-:Y:S01]  /*cf80*/  SHF.R.S32.HI R14, RZ, 0x1f, R32 ;  /* 0x0000001fff0e7819 */ /* 0x000fe20000011420 */
[----:B--2---:R-:W-:Y:S01]  /*cf90*/  IMAD R4, R28, UR4, RZ ;  /* 0x000000041c047c24 */ /* 0x004fe2000f8e02ff */
        /* <DEDUP_REMOVED lines=10> */
[----:B------:R-:W-:-:S02]  /*d040*/  IADD3 R9, R9, R11, RZ ;  /* 0x0000000b09097210 */ /* 0x000fc40007ffe0ff */
[----:B------:R-:W-:Y:S01]  /*d050*/  SHF.R.S32.HI R24, RZ, 0x1f, R154 ;  /* 0x0000001fff187819 */ /* 0x000fe2000001149a */
[----:B------:R-:W-:Y:S01]  /*d060*/  IMAD R3, R10, 0x60, R14 ;  /* 0x000000600a037824 */ /* 0x000fe200078e020e */
[----:B------:R-:W-:Y:S01]  /*d070*/  SHF.R.S32.HI R25, RZ, 0x1f, R153 ;  /* 0x0000001fff197819 */ /* 0x000fe20000011499 */
[----:B------:R-:W-:Y:S01]  /*d080*/  IMAD.WIDE.U32 R8, R150, UR4, R8 ;  /* 0x0000000496087c25 */ /* 0x000fe2000f8e0008 */
[----:B-1----:R-:W-:-:S03]  /*d090*/  ISETP.NE.AND P0, PT, R15, 0x1, PT ;  /* 0x000000010f00780c */ /* 0x002fc60003f05270 */
[----:B------:R-:W-:Y:S02]  /*d0a0*/  IMAD.IADD R12, R136, 0x1, R3 ;  /* 0x00000001880c7824 */ /* 0x000fe400078e0203 */
        /* <DEDUP_REMOVED lines=11> */
[--C-:B------:R-:W-:Y:S01]  /*d160*/  SHF.R.S32.HI R4, RZ, 0x1f, R3.reuse ;  /* 0x0000001fff047819 */ /* 0x100fe20000011403 */
[----:B------:R-:W-:Y:S02]  /*d170*/  IMAD.MOV R11, RZ, RZ, -R3 ;  /* 0x000000ffff0b7224 */ /* 0x000fe400078e0a03 */
[----:B------:R-:W-:-:S04]  /*d180*/  IMAD.WIDE.U32 R8, R3, UR4, R8 ;  /* 0x0000000403087c25 */ /* 0x000fc8000f8e0008 */
[----:B------:R-:W-:Y:S02]  /*d190*/  IMAD R11, R15, R11, R12 ;  /* 0x0000000b0f0b7224 */ /* 0x000fe400078e020c */
[----:B------:R-:W-:Y:S02]  /*d1a0*/  IMAD R4, R4, UR4, RZ ;  /* 0x0000000404047c24 */ /* 0x000fe4000f8e02ff */
[----:B------:R-:W-:Y:S02]  /*d1b0*/  IMAD R15, R0, R15, RZ ;  /* 0x0000000f000f7224 */ /* 0x000fe400078e02ff */
[----:B------:R-:W-:Y:S01]  /*d1c0*/  IMAD R13, R3, UR5, R4 ;  /* 0x00000005030d7c24 */ /* 0x000fe2000f8e0204 */
[----:B------:R-:W-:Y:S01]  /*d1d0*/  SHF.R.S32.HI R4, RZ, 0x1f, R11 ;  /* 0x0000001fff047819 */ /* 0x000fe2000001140b */
[----:B------:R-:W-:Y:S01]  /*d1e0*/  ULDC.64 UR4, c[0x0][0xad8] ;  /* 0x0002b60000047ab9 */ /* 0x000fe20000000a00 */
[----:B------:R-:W-:Y:S02]  /*d1f0*/  IMAD.IADD R0, R14, 0x1, R136 ;  /* 0x000000010e007824 */ /* 0x000fe400078e0288 */
        /* <DEDUP_REMOVED lines=21> */
[----:B------:R3:W-:Y:S04]  /*d350*/  @!P2 ST.E.128 desc[UR36][R10.64], RZ ;  /* 0x000000ff0a00a985 */ /* 0x0007e8000c101d24 */
[----:B------:R3:W-:Y:S04]  /*d360*/  @!P3 ST.E.128 desc[UR36][R12.64], RZ ;  /* 0x000000ff0c00b985 */ /* 0x0007e8000c101d24 */
[----:B------:R3:W-:Y:S02]  /*d370*/  @!P4 ST.E.128 desc[UR36][R20.64], RZ ;  /* 0x000000ff1400c985 */ /* 0x0007e4000c101d24 */
.L_x_12154:
[----:B------:R-:W-:Y:S05]  /*d380*/  BSYNC B1 ;  /* 0x0000000000017941 */ /* 0x000fea0003800000 */
.L_x_12153:
[----:B------:R-:W-:Y:S01]  /*d390*/  VIADD R0, R0, 0x60 ;  /* 0x0000006000007836 */ /* 0x000fe20000000000 */
[----:B--2---:R4:W2:Y:S04]  /*d3a0*/  SHFL.IDX PT, R9, R3, 0x1, 0x1c1f ;  /* 0x003c1f0003097f89 */ /* 0x0048a800000e0000 */
[----:B------:R-:W-:Y:S01]  /*d3b0*/  ISETP.GE.AND P0, PT, R0, R15, PT ;  /* 0x0000000f0000720c */ /* 0x000fe20003f06270 */
[----:B-1----:R4:W1:-:S12]  /*d3c0*/  SHFL.IDX PT, R8, R4, 0x1, 0x1c1f ;  /* 0x003c1f0004087f89 */ /* 0x00285800000e0000 */
[----:B----4-:R-:W-:Y:S05]  /*d3d0*/  @P0 BRA `(.L_x_12147) ;  /* 0x0000000000300947 */ /* 0x010fea0003800000 */
[----:B------:R-:W-:Y:S02]  /*d3e0*/  ULDC UR4, c[0x0][0xac8] ;  /* 0x0002b20000047ab9 */ /* 0x000fe40000000800 */
[----:B------:R-:W-:Y:S02]  /*d3f0*/  ISETP.GE.AND P3, PT, R153, UR4, PT ;  /* 0x0000000499007c0c */ /* 0x000fe4000bf66270 */
[----:B------:R-:W-:Y:S02]  /*d400*/  ISETP.GE.AND P4, PT, R154, UR4, PT ;  /* 0x000000049a007c0c */ /* 0x000fe4000bf86270 */
[----:B------:R-:W-:-:S09]  /*d410*/  ISETP.GE.AND P2, PT, R149, UR4, PT ;  /* 0x0000000495007c0c */ /* 0x000fd2000bf46270 */
[-C--:B-1-3--:R-:W-:Y:S02]  /*d420*/  @!P3 LEA R12, P0, R153, R8.reuse, 0x1 ;  /* 0x00000008990cb211 */ /* 0x08afe400078008ff */
[C---:B------:R-:W-:Y:S02]  /*d430*/  @!P4 LEA R14, P1, R154.reuse, R8, 0x1 ;  /* 0x000000089a0ec211 */ /* 0x040fe400078208ff */
[----:B--2---:R-:W-:Y:S01]  /*d440*/  @!P2 IMAD.WIDE R10, R149, 0x2, R8 ;  /* 0x00000002950aa825 */ /* 0x004fe200078e0208 */
[-C--:B------:R-:W-:Y:S02]  /*d450*/  @!P3 LEA.HI.X R13, R153, R9.reuse, R25, 0x1, P0 ;  /* 0x00000009990db211 */ /* 0x080fe400000f0c19 */
[----:B------:R-:W-:Y:S02]  /*d460*/  @!P4 LEA.HI.X R15, R154, R9, R24, 0x1, P1 ;  /* 0x000000099a0fc211 */ /* 0x000fe400008f0c18 */
[----:B------:R4:W-:Y:S04]  /*d470*/  @!P2 ST.E.128 desc[UR36][R10.64], RZ ;  /* 0x000000ff0a00a985 */ /* 0x0009e8000c101d24 */
[----:B------:R4:W-:Y:S04]  /*d480*/  @!P3 ST.E.128 desc[UR36][R12.64], RZ ;  /* 0x000000ff0c00b985 */ /* 0x0009e8000c101d24 */
[----:B------:R4:W-:Y:S02]  /*d490*/  @!P4 ST.E.128 desc[UR36][R14.64], RZ ;  /* 0x000000ff0e00c985 */ /* 0x0009e4000c101d24 */
.L_x_12147:
[----:B------:R-:W-:Y:S05]  /*d4a0*/  BSYNC B0 ;  /* 0x0000000000007941 */ /* 0x000fea0003800000 */
.L_x_12141:
[----:B------:R-:W-:Y:S02]  /*d4b0*/  ULDC UR4, c[0x0][0xc3c] ;  /* 0x00030f0000047ab9 */ /* 0x000fe40000000800 */
[----:B--2---:R-:W-:-:S13]  /*d4c0*/  ISETP.GE.AND P0, PT, R7, UR4, PT ;  /* 0x0000000407007c0c */ /* 0x004fda000bf06270 */
[----:B------:R-:W-:Y:S05]  /*d4d0*/  @!P0 BRA `(.L_x_12155) ;  /* 0xffffff3800d08947 */ /* 0x000fea000383ffff */
[----:B------:R-:W-:Y:S05]  /*d4e0*/  EXIT ;  /* 0x000000000000794d */ /* 0x000fea0003800000 */
.L_x_12098:
        /* <DEDUP_REMOVED lines=18> */
.L_x_12156:
[----:B------:R-:W1:Y:S01]  /*d610*/  S2R R0, SR_TID.X ;  /* 0x0000000000007919 */ /* 0x000e620000002100 */
[----:B------:R-:W-:Y:S01]  /*d620*/  ULDC UR4, c[0x0][0xc3c] ;  /* 0x00030f0000047ab9 */ /* 0x000fe20000000800 */
[----:B------:R-:W-:Y:S01]  /*d630*/  IMAD.MOV.U32 R6, RZ, RZ, RZ ;  /* 0x000000ffff067224 */ /* 0x000fe200078e00ff */
[----:B------:R-:W2:Y:S01]  /*d640*/  S2UR UR6, SR_CTAID.X ;  /* 0x00000000000679c3 */ /* 0x000ea20000002500 */
[----:B------:R-:W-:Y:S01]  /*d650*/  ULDC UR5, c[0x0][0xc38] ;  /* 0x00030e0000057ab9 */ /* 0x000fe20000000800 */
[----:B-1----:R-:W-:-:S04]  /*d660*/  LOP3.LUT R0, R0, 0x1f, RZ, 0xc0, !PT ;  /* 0x0000001f00007812 */ /* 0x002fc800078ec0ff */
[----:B------:R-:W-:-:S04]  /*d670*/  ISETP.NE.AND P0, PT, R0, 0x1f, PT ;  /* 0x0000001f0000780c */ /* 0x000fc80003f05270 */
[----:B------:R-:W-:-:S13]  /*d680*/  ISETP.GE.OR P1, PT, R0, UR4, !P0 ;  /* 0x0000000400007c0c */ /* 0x000fda000c726670 */
[----:B------:R-:W1:Y:S08]  /*d690*/  @!P1 LDC.64 R4, c[0x0][0xc80] ;  /* 0x00032000ff049b82 */ /* 0x000e700000000a00 */
[----:B0-----:R-:W0:Y:S01]  /*d6a0*/  @!P1 LDC.64 R2, c[0x0][0xc78] ;  /* 0x00031e00ff029b82 */ /* 0x001e220000000a00 */
[----:B-1----:R-:W-:-:S05]  /*d6b0*/  @!P1 IMAD.WIDE.U32 R4, R0, 0x4, R4 ;  /* 0x0000000400049825 */ /* 0x002fca00078e0004 */
[----:B------:R-:W3:Y:S01]  /*d6c0*/  @!P1 LDG.E R17, desc[UR36][R4.64] ;  /* 0x0000002404119981 */ /* 0x000ee2000c1e1900 */
[----:B0-----:R-:W-:-:S05]  /*d6d0*/  @!P1 IMAD.WIDE.U32 R2, R0, 0x4, R2 ;  /* 0x0000000400029825 */ /* 0x001fca00078e0002 */
        /* <DEDUP_REMOVED lines=25> */
[----:B--2---:R-:W-:Y:S01]  /*d870*/  ISETP.GT.AND P6, PT, R7, UR6, PT ;  /* 0x0000000607007c0c */ /* 0x004fe2000bfc4270 */
[----:B------:R-:W-:-:S12]  /*d880*/  IMAD.MOV.U32 R4, RZ, RZ, R7 ;  /* 0x000000ffff047224 */ /* 0x000fd800078e0007 */
[----:B------:R-:W-:Y:S05]  /*d890*/  @P6 BRA `(.L_x_12158) ;  /* 0x0000000000986947 */ /* 0x000fea0003800000 */
[----:B------:R-:W-:Y:S01]  /*d8a0*/  IMAD.MOV.U32 R7, RZ, RZ, R4 ;  /* 0x000000ffff077224 */ /* 0x000fe200078e0004 */
[----:B------:R-:W-:Y:S01]  /*d8b0*/  UMOV UR4, URZ ;  /* 0x0000003f00047c82 */ /* 0x000fe20008000000 */
[----:B------:R-:W-:-:S05]  /*d8c0*/  ULDC UR5, c[0x0][0xc38] ;  /* 0x00030e0000057ab9 */ /* 0x000fca0000000800 */
.L_x_12160:
[----:B------:R-:W0:Y:S01]  /*d8d0*/  LDC R2, c[0x0][0xc3c] ;  /* 0x00030f00ff027b82 */ /* 0x000e220000000800 */
[----:B------:R-:W-:-:S06]  /*d8e0*/  UIADD3 UR4, UR4, 0x1f, URZ ;  /* 0x0000001f04047890 */ /* 0x000fcc000fffe03f */
        /* <DEDUP_REMOVED lines=33> */
.L_x_12158:
        /* <DEDUP_REMOVED lines=13> */
.L_x_12161:
        /* <DEDUP_REMOVED lines=40> */
[----:B------:R-:W-:Y:S01]  /*de50*/  IMAD.HI.U32 R2, R3, R7, R2 ;  /* 0x0000000703027227 */ /* 0x000fe200078e0002 */
[----:B------:R-:W-:-:S03]  /*de60*/  MOV R3, R8 ;  /* 0x0000000800037202 */ /* 0x000fc60000000f00 */
        /* <DEDUP_REMOVED lines=20> */
.L_x_12162:
        /* <DEDUP_REMOVED lines=43> */
[----:B0-----:R-:W-:-:S05]  /*e260*/  IADD3 R11, RZ, -R3, RZ ;  /* 0x80000003ff0b7210 */ /* 0x001fca0007ffe0ff */
[----:B------:R-:W-:Y:S01]  /*e270*/  IMAD R5, R11, R8, RZ ;  /* 0x000000080b057224 */ /* 0x000fe200078e02ff */
[----:B------:R-:W-:-:S03]  /*e280*/  IABS R11, R6 ;  /* 0x00000006000b7213 */ /* 0x000fc60000000000 */
        /* <DEDUP_REMOVED lines=16> */
.L_x_12163:
[----:B------:R-:W-:-:S05]  /*e390*/  LOP3.LUT R2, RZ, R2, RZ, 0x33, !PT ;  /* 0x00000002ff027212 */ /* 0x000fca00078e33ff */
[----:B------:R-:W-:Y:S01]  /*e3a0*/  IMAD.IADD R17, R17, 0x1, R2 ;  /* 0x0000000111117824 */ /* 0x000fe200078e0202 */
[----:B------:R-:W-:Y:S06]  /*e3b0*/  BRA `(.L_x_12164) ;  /* 0x0000000000147947 */ /* 0x000fec0003800000 */
.L_x_12159:
[----:B------:R-:W-:Y:S01]  /*e3c0*/  ULDC UR4, c[0x0][0xc3c] ;  /* 0x00030f0000047ab9 */ /* 0x000fe20000000800 */
[----:B------:R-:W-:Y:S01]  /*e3d0*/  IMAD.MOV.U32 R17, RZ, RZ, RZ ;  /* 0x000000ffff117224 */ /* 0x000fe200078e00ff */
[----:B------:R-:W-:Y:S01]  /*e3e0*/  MOV R16, UR6 ;  /* 0x0000000600107c02 */ /* 0x000fe20008000f00 */
[----:B------:R-:W-:Y:S02]  /*e3f0*/  IMAD.MOV.U32 R18, RZ, RZ, RZ ;  /* 0x000000ffff127224 */ /* 0x000fe400078e00ff */
[----:B------:R-:W-:-:S07]  /*e400*/  IMAD.U32 R19, RZ, RZ, UR4 ;  /* 0x00000004ff137e24 */ /* 0x000fce000f8e00ff */
.L_x_12164:
[----:B------:R-:W-:-:S13]  /*e410*/  ISETP.NE.AND P0, PT, R0, RZ, PT ;  /* 0x000000ff0000720c */ /* 0x000fda0003f05270 */
[----:B------:R-:W0:Y:S01]  /*e420*/  @!P0 S2R R3, SR_CgaCtaId ;  /* 0x0000000000038919 */ /* 0x000e220000008800 */
[----:B------:R-:W-:-:S04]  /*e430*/  @!P0 MOV R0, 0x400 ;  /* 0x0000040000008802 */ /* 0x000fc80000000f00 */
[----:B0-----:R-:W-:-:S05]  /*e440*/  @!P0 LEA R0, R3, R0, 0x18 ;  /* 0x0000000003008211 */ /* 0x001fca00078ec0ff */
[----:B------:R2:W-:Y:S01]  /*e450*/  @!P0 STS.128 [R0+0x2d8d0], R16 ;  /* 0x02d8d01000008388 */ /* 0x0005e20000000c00 */
[----:B------:R-:W-:Y:S06]  /*e460*/  BAR.ARV 0x5, 0x200 ;  /* 0x0148000000007b1d */ /* 0x000fec0000002000 */
.L_x_12157:
[----:B------:R3:W-:Y:S01]  /*e470*/  STL [R1+0x34], RZ ;  /* 0x000034ff01007387 */ /* 0x0007e20000100800 */
[----:B------:R-:W-:Y:S01]  /*e480*/  ULDC UR4, c[0x0][0xc3c] ;  /* 0x00030f0000047ab9 */ /* 0x000fe20000000800 */
[----:B------:R-:W-:Y:S01]  /*e490*/  IMAD.MOV.U32 R28, RZ, RZ, 0x1 ;  /* 0x00000001ff1c7424 */ /* 0x000fe200078e00ff */
[----:B-1----:R-:W-:Y:S01]  /*e4a0*/  ISETP.GE.AND P0, PT, R19, UR4, PT ;  /* 0x0000000413007c0c */ /* 0x002fe2000bf06270 */
[----:B------:R-:W-:-:S12]  /*e4b0*/  IMAD.MOV.U32 R24, RZ, RZ, RZ ;  /* 0x000000ffff187224 */ /* 0x000fd800078e00ff */
[----:B---3--:R-:W-:Y:S05]  /*e4c0*/  @P0 BRA `(.L_x_12165) ;  /* 0x0000004c00f40947 */ /* 0x008fea0003800000 */
[----:B------:R-:W3:Y:S01]  /*e4d0*/  LDL R6, [R1+0x1c] ;  /* 0x00001c0001067983 */ /* 0x000ee20000100800 */
[----:B------:R-:W2:Y:S01]  /*e4e0*/  S2R R3, SR_TID.X ;  /* 0x0000000000037919 */ /* 0x000ea20000002100 */
[----:B------:R-:W1:Y:S01]  /*e4f0*/  S2UR UR5, SR_CgaCtaId ;  /* 0x00000000000579c3 */ /* 0x000e620000008800 */
[----:B------:R-:W-:Y:S01]  /*e500*/  UMOV UR4, 0x400 ;  /* 0x0000040000047882 */ /* 0x000fe20000000000 */
[C---:B--2---:R-:W-:Y:S01]  /*e510*/  IMAD.SHL.U32 R0, R3.reuse, 0x8, RZ ;  /* 0x0000000803007824 */ /* 0x044fe200078e00ff */
[C---:B------:R-:W-:Y:S01]  /*e520*/  LOP3.LUT R5, R3.reuse, 0x7f, RZ, 0xc0, !PT ;  /* 0x0000007f03057812 */ /* 0x040fe200078ec0ff */
[----:B------:R-:W-:-:S03]  /*e530*/  IMAD.SHL.U32 R4, R3, 0x20, RZ ;  /* 0x0000002003047824 */ /* 0x000fc600078e00ff */
[----:B0-----:R-:W-:Y:S01]  /*e540*/  LOP3.LUT R2, R0, 0xd8, RZ, 0xc0, !PT ;  /* 0x000000d800027812 */ /* 0x001fe200078ec0ff */
        /* <DEDUP_REMOVED lines=8> */
[----:B---3--:R-:W-:Y:S02]  /*e5d0*/  LOP3.LUT R2, R6, 0x2, RZ, 0xfc, !PT ;  /* 0x0000000206027812 */ /* 0x008fe400078efcff */
        /* <DEDUP_REMOVED lines=10> */
.L_x_12228:
[----:B------:R-:W1:Y:S01]  /*e680*/  LDC.64 R2, c[0x0][0xc88] ;  /* 0x00032200ff027b82 */ /* 0x000e620000000a00 */
[----:B--2---:R-:W2:Y:S01]  /*e690*/  LDL.LU R6, [R1] ;  /* 0x0000000001067983 */ /* 0x004ea20000300800 */
[----:B-1----:R-:W-:-:S05]  /*e6a0*/  IMAD.WIDE R2, R19, 0x4, R2 ;  /* 0x0000000413027825 */ /* 0x002fca00078e0202 */
[----:B0-----:R-:W0:Y:S01]  /*e6b0*/  LDG.E R27, desc[UR36][R2.64] ;  /* 0x00000024021b7981 */ /* 0x001e22000c1e1900 */
[----:B------:R-:W-:Y:S05]  /*e6c0*/  YIELD ;  /* 0x0000000000007946 */ /* 0x000fea0003800000 */
[----:B------:R-:W-:Y:S01]  /*e6d0*/  ULDC.64 UR4, c[0x0][0xa28] ;  /* 0x00028a0000047ab9 */ /* 0x000fe20000000a00 */
[----:B------:R-:W-:Y:S01]  /*e6e0*/  MOV R7, RZ ;  /* 0x000000ff00077202 */ /* 0x000fe20000000f00 */
[----:B------:R-:W-:Y:S01]  /*e6f0*/  ULDC.64 UR6, c[0x0][0xa18] ;  /* 0x0002860000067ab9 */ /* 0x000fe20000000a00 */
[----:B------:R-:W-:-:S04]  /*e700*/  ISETP.NE.U32.AND P0, PT, RZ, UR4, PT ;  /* 0x00000004ff007c0c */ /* 0x000fc8000bf05070 */
[----:B------:R-:W-:Y:S01]  /*e710*/  ISETP.NE.AND.EX P0, PT, RZ, UR5, PT, P0 ;  /* 0x00000005ff007c0c */ /* 0x000fe2000bf05300 */
[----:B------:R-:W-:Y:S01]  /*e720*/  IMAD.MOV.U32 R29, RZ, RZ, RZ ;  /* 0x000000ffff1d7224 */ /* 0x000fe200078e00ff */
[----:B0-----:R-:W-:-:S11]  /*e730*/  SHF.R.S32.HI R0, RZ, 0x1f, R27 ;  /* 0x0000001fff007819 */ /* 0x001fd6000001141b */
[C---:B------:R-:W-:Y:S01]  /*e740*/  @P0 LEA R2, P1, R27.reuse, UR4, 0x2 ;  /* 0x000000041b020c11 */ /* 0x040fe2000f8210ff */
[C---:B------:R-:W-:Y:S01]  /*e750*/  IMAD.SHL.U32 R23, R27.reuse, 0x4, RZ ;  /* 0x000000041b177824 */ /* 0x040fe200078e00ff */
[C-C-:B------:R-:W-:Y:S01]  /*e760*/  SHF.L.U64.HI R25, R27.reuse, 0x2, R0.reuse ;  /* 0x000000021b197819 */ /* 0x140fe20000010200 */
[----:B------:R0:W-:Y:S01]  /*e770*/  STL [R1+0x24], R0 ;  /* 0x0000240001007387 */ /* 0x0001e20000100800 */
[----:B------:R-:W-:Y:S01]  /*e780*/  @P0 LEA.HI.X R3, R27, UR5, R0, 0x2, P1 ;  /* 0x000000051b030c11 */ /* 0x000fe200088f1400 */
[----:B------:R-:W-:-:S04]  /*e790*/  ULDC.64 UR4, c[0x0][0xa00] ;  /* 0x0002800000047ab9 */ /* 0x000fc80000000a00 */
[----:B------:R1:W3:Y:S01]  /*e7a0*/  @P0 LDG.E R7, desc[UR36][R2.64] ;  /* 0x0000002402070981 */ /* 0x0002e2000c1e1900 */
[----:B------:R-:W-:Y:S02]  /*e7b0*/  ISETP.NE.U32.AND P0, PT, RZ, UR4, PT ;  /* 0x00000004ff007c0c */ /* 0x000fe4000bf05070 */
[----:B--2---:R-:W-:Y:S02]  /*e7c0*/  LOP3.LUT R6, R6, 0xffffffbf, RZ, 0xc0, !PT ;  /* 0xffffffbf06067812 */ /* 0x004fe400078ec0ff */
        /* <DEDUP_REMOVED lines=8> */
[----:B------:R-:W-:Y:S01]  /*e850*/  @P0 IADD3 R4, P1, R23, UR6, RZ ;  /* 0x0000000617040c10 */ /* 0x000fe2000ff3e0ff */
[----:B------:R1:W-:Y:S03]  /*e860*/  STL [R1], R6 ;  /* 0x0000000601007387 */ /* 0x0003e60000100800 */
[----:B------:R-:W-:-:S05]  /*e870*/  @P0 IADD3.X R5, R25, UR7, RZ, P1, !PT ;  /* 0x0000000719050c10 */ /* 0x000fca0008ffe4ff */
[----:B------:R-:W2:Y:S01]  /*e880*/  @P0 LDG.E R4, desc[UR36][R4.64] ;  /* 0x0000002404040981 */ /* 0x000ea2000c1e1900 */
[----:B------:R-:W-:-:S03]  /*e890*/  UISETP.NE.U32.AND UP0, UPT, UR4, URZ, UPT ;  /* 0x0000003f0400728c */ /* 0x000fc6000bf05070 */
[----:B------:R-:W-:Y:S01]  /*e8a0*/  ULDC UR4, c[0x0][0x424] ;  /* 0x0001090000047ab9 */ /* 0x000fe20000000800 */
[----:B------:R-:W-:-:S03]  /*e8b0*/  UISETP.NE.AND.EX UP0, UPT, UR5, URZ, UPT, UP0 ;  /* 0x0000003f0500728c */ /* 0x000fc6000bf05300 */
[----:B------:R-:W-:Y:S01]  /*e8c0*/  ULDC UR5, c[0x0][0x2f0] ;  /* 0x0000bc0000057ab9 */ /* 0x000fe20000000800 */
[----:B------:R-:W-:-:S04]  /*e8d0*/  USEL UR4, UR4, 0x1, UP0 ;  /* 0x0000000104047887 */ /* 0x000fc80008000000 */
[----:B------:R-:W-:-:S06]  /*e8e0*/  UIMAD UR4, UR4, UR5, URZ ;  /* 0x00000005040472a4 */ /* 0x000fcc000f8e023f */
[----:B0-----:R-:W-:Y:S01]  /*e8f0*/  IMAD.U32 R0, RZ, RZ, UR4 ;  /* 0x00000004ff007e24 */ /* 0x001fe2000f8e00ff */
[----:B---3--:R1:W-:Y:S04]  /*e900*/  STL [R1+0x10], R7 ;  /* 0x0000100701007387 */ /* 0x0083e80000100800 */
[----:B--2---:R1:W-:Y:S01]  /*e910*/  @P0 STL [R1+0x20], R4 ;  /* 0x0000200401000387 */ /* 0x0043e20000100800 */
        /* <DEDUP_REMOVED lines=9> */
.L_x_12166:
        /* <DEDUP_REMOVED lines=10> */
.L_x_12167:
        /* <DEDUP_REMOVED lines=9> */
.L_x_12168:
[----:B0-2---:R-:W-:Y:S01]  /*eae0*/  IMAD.MOV.U32 R2, RZ, RZ, R6 ;  /* 0x000000ffff027224 */ /* 0x005fe200078e0006 */
[----:B------:R-:W0:Y:S01]  /*eaf0*/  LDC R3, c[0x0][0x448] ;  /* 0x00011200ff037b82 */ /* 0x000e220000000800 */
[----:B------:R-:W2:Y:S01]  /*eb00*/  LDL R6, [R1+0x20] ;  /* 0x0000200001067983 */ /* 0x000ea20000100800 */
[----:B-----5:R-:W-:Y:S01]  /*eb10*/  IMAD.IADD R5, R0, 0x1, -R7 ;  /* 0x0000000100057824 */ /* 0x020fe200078e0a07 */
[----:B------:R-:W-:Y:S01]  /*eb20*/  BSSY B0, `(.L_x_12169) ;  /* 0x0000039000007945 */ /* 0x000fe20003800000 */
[----:B------:R-:W-:Y:S02]  /*eb30*/  LOP3.LUT R2, R2, 0xffffffdf, RZ, 0xc0, !PT ;  /* 0xffffffdf02027812 */ /* 0x000fe400078ec0ff */
[----:B0-----:R-:W-:-:S13]  /*eb40*/  ISETP.NE.AND P0, PT, R3, 0x1, PT ;  /* 0x000000010300780c */ /* 0x001fda0003f05270 */
[----:B------:R-:W0:Y:S01]  /*eb50*/  @P0 LDC R4, c[0x0][0x44c] ;  /* 0x00011300ff040b82 */ /* 0x000e220000000800 */
[----:B------:R-:W-:-:S05]  /*eb60*/  @P0 LOP3.LUT R2, R2, 0x20, RZ, 0xfc, !PT ;  /* 0x0000002002020812 */ /* 0x000fca00078efcff */
[----:B------:R1:W-:Y:S02]  /*eb70*/  STL [R1], R2 ;  /* 0x0000000201007387 */ /* 0x0003e40000100800 */
[----:B------:R-:W3:Y:S02]  /*eb80*/  @P0 LDC R3, c[0x0][0x450] ;  /* 0x00011400ff030b82 */ /* 0x000ee40000000800 */
[----:B------:R4:W-:Y:S01]  /*eb90*/  STL [R1+0x8], R5 ;  /* 0x0000080501007387 */ /* 0x0009e20000100800 */
[----:B-1----:R-:W-:-:S04]  /*eba0*/  IMAD R2, R17, 0xc0, RZ ;  /* 0x000000c011027824 */ /* 0x002fc800078e02ff */
[----:B------:R-:W-:-:S04]  /*ebb0*/  VIADD R2, R2, 0xbf ;  /* 0x000000bf02027836 */ /* 0x000fc80000000000 */
[----:B0-----:R-:W-:-:S05]  /*ebc0*/  @P0 IMAD.HI.U32 R4, R2, R4, RZ ;  /* 0x0000000402040227 */ /* 0x001fca00078e00ff */
[----:B---3--:R-:W-:Y:S02]  /*ebd0*/  @P0 SHF.R.U32.HI R2, RZ, R3, R4 ;  /* 0x00000003ff020219 */ /* 0x008fe40000011604 */
[----:B------:R-:W-:-:S04]  /*ebe0*/  LOP3.LUT R4, R18, 0xff000000, RZ, 0xc0, !PT ;  /* 0xff00000012047812 */ /* 0x000fc800078ec0ff */
[----:B------:R-:W-:Y:S02]  /*ebf0*/  SHF.R.U32.HI R4, RZ, 0x8, R4 ;  /* 0x00000008ff047819 */ /* 0x000fe40000011604 */
[----:B--2---:R-:W-:-:S04]  /*ec00*/  IADD3 R0, R5, 0x80, -R6 ;  /* 0x0000008005007810 */ /* 0x004fc80007ffe806 */
[----:B------:R-:W-:-:S04]  /*ec10*/  IADD3 R0, R0, R2, RZ ;  /* 0x0000000200007210 */ /* 0x000fc80007ffe0ff */
[----:B------:R-:W-:-:S04]  /*ec20*/  SHF.R.S32.HI R2, RZ, 0x1f, R0 ;  /* 0x0000001fff027819 */ /* 0x000fc80000011400 */
[----:B------:R-:W-:Y:S01]  /*ec30*/  LEA.HI R0, R2, R0, RZ, 0x7 ;  /* 0x0000000002007211 */ /* 0x000fe200078f38ff */
[----:B------:R-:W-:-:S03]  /*ec40*/  VIADD R2, R5, 0x7f ;  /* 0x0000007f05027836 */ /* 0x000fc60000000000 */
[----:B------:R-:W-:Y:S02]  /*ec50*/  SHF.R.S32.HI R0, RZ, 0x7, R0 ;  /* 0x00000007ff007819 */ /* 0x000fe40000011400 */
[----:B------:R-:W-:-:S04]  /*ec60*/  SHF.R.S32.HI R3, RZ, 0x1f, R2 ;  /* 0x0000001fff037819 */ /* 0x000fc80000011402 */
[----:B------:R-:W-:-:S04]  /*ec70*/  LEA.HI R2, R3, R2, RZ, 0x7 ;  /* 0x0000000203027211 */ /* 0x000fc800078f38ff */
[----:B------:R-:W-:-:S04]  /*ec80*/  SHF.R.S32.HI R2, RZ, 0x7, R2 ;  /* 0x00000007ff027819 */ /* 0x000fc80000011402 */
[----:B------:R-:W-:Y:S02]  /*ec90*/  VIMNMX R0, R2, R0, PT ;  /* 0x0000000002007248 */ /* 0x000fe40003fe0100 */
[----:B------:R-:W-:Y:S02]  /*eca0*/  LOP3.LUT R2, R18, 0xff0000, RZ, 0xc0, !PT ;  /* 0x00ff000012027812 */ /* 0x000fe400078ec0ff */
[----:B------:R-:W-:Y:S02]  /*ecb0*/  ISETP.GE.AND P0, PT, R0, 0x1, PT ;  /* 0x000000010000780c */ /* 0x000fe40003f06270 */
[----:B------:R-:W-:Y:S01]  /*ecc0*/  LEA.HI R4, R2, R4, RZ, 0x10 ;  /* 0x0000000402047211 */ /* 0x000fe200078f80ff */
[----:B------:R-:W-:-:S10]  /*ecd0*/  IMAD.MOV.U32 R2, RZ, RZ, RZ ;  /* 0x000000ffff027224 */ /* 0x000fd400078e00ff */
[----:B----4-:R-:W-:Y:S05]  /*ece0*/  @!P0 BRA `(.L_x_12170) ;  /* 0x0000000000708947 */ /* 0x010fea0003800000 */
        /* <DEDUP_REMOVED lines=28> */
.L_x_12170:
[----:B------:R-:W-:Y:S05]  /*eeb0*/  BSYNC B0 ;  /* 0x0000000000007941 */ /* 0x000fea0003800000 */
.L_x_12169:
        /* <DEDUP_REMOVED lines=25> */
.L_x_12172:
        /* <DEDUP_REMOVED lines=20> */
.L_x_12175:
[----:B------:R-:W-:Y:S05]  /*f190*/  BSYNC B6 ;  /* 0x0000000000067941 */ /* 0x000fea0003800000 */
.L_x_12174:
        /* <DEDUP_REMOVED lines=20> */
.L_x_12178:
        /* <DEDUP_REMOVED lines=15> */
.L_x_12177:
[----:B------:R-:W-:Y:S05]  /*f3d0*/  BSYNC B6 ;  /* 0x0000000000067941 */ /* 0x000fea0003800000 */
.L_x_12176:
[----:B------:R-:W2:Y:S01]  /*f3e0*/  LDL.LU R2, [R1] ;  /* 0x0000000001027983 */ /* 0x000ea20000300800 */
[----:B------:R-:W-:Y:S01]  /*f3f0*/  ULDC.64 UR4, c[0x0][0x9f8] ;  /* 0x00027e0000047ab9 */ /* 0x000fe20000000a00 */
[----:B------:R-:W0:Y:S02]  /*f400*/  LDC R5, c[0x0][0x430] ;  /* 0x00010c00ff057b82 */ /* 0x000e240000000800 */
[----:B------:R-:W3:Y:S01]  /*f410*/  LDL R21, [R1+0x4] ;  /* 0x0000040001157983 */ /* 0x000ee20000100800 */
[----:B------:R-:W-:-:S03]  /*f420*/  ISETP.NE.U32.AND P0, PT, RZ, UR4, PT ;  /* 0x00000004ff007c0c */ /* 0x000fc6000bf05070 */
[----:B------:R-:W4:Y:S01]  /*f430*/  LDL R26, [R1+0x30] ;  /* 0x00003000011a7983 */ /* 0x000f220000100800 */
[----:B------:R-:W-:-:S03]  /*f440*/  ISETP.NE.AND.EX P0, PT, RZ, UR5, PT, P0 ;  /* 0x00000005ff007c0c */ /* 0x000fc6000bf05300 */
[----:B------:R-:W4:Y:S04]  /*f450*/  LDL R6, [R1+0x8] ;  /* 0x0000080001067983 */ /* 0x000f280000100800 */
[----:B------:R-:W4:Y:S01]  /*f460*/  LDL R4, [R1+0x10] ;  /* 0x0000100001047983 */ /* 0x000f220000100800 */
[----:B------:R-:W1:Y:S01]  /*f470*/  S2R R7, SR_TID.X ;  /* 0x0000000000077919 */ /* 0x000e620000002100 */
[----:B------:R-:W4:Y:S01]  /*f480*/  S2R R0, SR_TID.X ;  /* 0x0000000000007919 */ /* 0x000f220000002100 */
[----:B--2---:R-:W-:-:S03]  /*f490*/  IMAD.MOV.U32 R20, RZ, RZ, R2 ;  /* 0x000000ffff147224 */ /* 0x004fc600078e0002 */
[----:B------:R-:W-:Y:S02]  /*f4a0*/  @P0 IADD3 R2, P1, R23, UR4, RZ ;  /* 0x0000000417020c10 */ /* 0x000fe4000ff3e0ff */
[----:B0-----:R-:W-:Y:S01]  /*f4b0*/  ISETP.NE.AND P2, PT, R5, 0x1, PT ;  /* 0x000000010500780c */ /* 0x001fe20003f45270 */
[----:B-1----:R-:W-:Y:S01]  /*f4c0*/  IMAD.SHL.U32 R7, R7, 0x20, RZ ;  /* 0x0000002007077824 */ /* 0x002fe200078e00ff */
[----:B------:R-:W-:Y:S01]  /*f4d0*/  @P0 IADD3.X R3, R25, UR5, RZ, P1, !PT ;  /* 0x0000000519030c10 */ /* 0x000fe20008ffe4ff */
[----:B------:R-:W-:-:S04]  /*f4e0*/  ULDC UR4, c[0x0][0x2f4] ;  /* 0x0000bd0000047ab9 */ /* 0x000fc80000000800 */
[----:B---3--:R0:W2:Y:S01]  /*f4f0*/  @P0 LDG.E R21, desc[UR36][R2.64] ;  /* 0x0000002402150981 */ /* 0x0080a2000c1e1900 */
[----:B----4-:R-:W-:Y:S01]  /*f500*/  VIADD R26, R26, 0xffffffff ;  /* 0xffffffff1a1a7836 */ /* 0x010fe20000000000 */
[----:B------:R-:W-:-:S04]  /*f510*/  LOP3.LUT R0, R0, 0x7f, RZ, 0xc0, !PT ;  /* 0x0000007f00007812 */ /* 0x000fc800078ec0ff */
[----:B0-----:R-:W0:Y:S01]  /*f520*/  @P2 LDC R3, c[0x0][0x434] ;  /* 0x00010d00ff032b82 */ /* 0x001e220000000800 */
[----:B------:R-:W-:Y:S01]  /*f530*/  IMAD.SHL.U32 R8, R26, 0x80, RZ ;  /* 0x000000801a087824 */ /* 0x000fe200078e00ff */
[----:B------:R-:W-:Y:S02]  /*f540*/  SHF.R.U32.HI R0, RZ, 0x2, R0 ;  /* 0x00000002ff007819 */ /* 0x000fe40000011600 */
[----:B------:R-:W-:-:S04]  /*f550*/  LOP3.LUT R7, R7, 0x60, RZ, 0xc0, !PT ;  /* 0x0000006007077812 */ /* 0x000fc800078ec0ff */
[----:B------:R-:W1:Y:S01]  /*f560*/  @P2 LDC R2, c[0x0][0x438] ;  /* 0x00010e00ff022b82 */ /* 0x000e620000000800 */
[----:B------:R-:W-:Y:S02]  /*f570*/  LOP3.LUT R0, R8, R0, R7, 0xfe, !PT ;  /* 0x0000000008007212 */ /* 0x000fe400078efe07 */
[----:B------:R-:W-:-:S04]  /*f580*/  LOP3.LUT R20, R20, 0xffffffef, RZ, 0xc0, !PT ;  /* 0xffffffef14147812 */ /* 0x000fc800078ec0ff */
[----:B------:R-:W-:-:S04]  /*f590*/  @P2 LOP3.LUT R20, R20, 0x10, RZ, 0xfc, !PT ;  /* 0x0000001014142812 */ /* 0x000fc800078efcff */
[----:B------:R-:W-:Y:S01]  /*f5a0*/  LOP3.LUT R20, R20, 0xfffffffb, RZ, 0xc0, !PT ;  /* 0xfffffffb14147812 */ /* 0x000fe200078ec0ff */
[----:B------:R-:W-:Y:S01]  /*f5b0*/  UMOV UR5, 0xffffffff ;  /* 0xffffffff00057882 */ /* 0x000fe20000000000 */
[----:B------:R-:W-:Y:S01]  /*f5c0*/  LOP3.LUT R25, R18, 0xffff, RZ, 0xc0, !PT ;  /* 0x0000ffff12197812 */ /* 0x000fe200078ec0ff */
[----:B--2---:R-:W-:Y:S01]  /*f5d0*/  @P0 STL [R1+0x4], R21 ;  /* 0x0000041501000387 */ /* 0x004fe20000100800 */
[C---:B------:R-:W-:Y:S02]  /*f5e0*/  ISETP.GE.AND P0, PT, R0.reuse, R6, PT ;  /* 0x000000060000720c */ /* 0x040fe40003f06270 */
[----:B------:R-:W-:-:S05]  /*f5f0*/  IADD3 R0, R0, R4, RZ ;  /* 0x0000000400007210 */ /* 0x000fca0007ffe0ff */
[----:B0-----:R-:W-:-:S04]  /*f600*/  @P2 IMAD.HI.U32 R3, R0, R3, RZ ;  /* 0x0000000300032227 */ /* 0x001fc800078e00ff */
[----:B------:R-:W-:Y:S01]  /*f610*/  IMAD.MOV.U32 R6, RZ, RZ, R0 ;  /* 0x000000ffff067224 */ /* 0x000fe200078e0000 */
[----:B-1----:R-:W-:Y:S02]  /*f620*/  @P2 SHF.R.U32.HI R6, RZ, R2, R3 ;  /* 0x00000002ff062219 */ /* 0x002fe40000011603 */
[----:B------:R-:W0:Y:S03]  /*f630*/  @!P0 LDC.64 R2, c[0x0][0x428] ;  /* 0x00010a00ff028b82 */ /* 0x000e260000000a00 */
[--C-:B------:R-:W-:Y:S01]  /*f640*/  IMAD.MOV R4, RZ, RZ, -R6.reuse ;  /* 0x000000ffff047224 */ /* 0x100fe200078e0a06 */
[----:B------:R-:W-:-:S03]  /*f650*/  @!P0 SHF.R.S32.HI R7, RZ, 0x1f, R6 ;  /* 0x0000001fff078819 */ /* 0x000fc60000011406 */
[----:B------:R-:W-:Y:S01]  /*f660*/  IMAD R4, R5, R4, R0 ;  /* 0x0000000405047224 */ /* 0x000fe200078e0200 */
[----:B------:R-:W-:-:S05]  /*f670*/  SHF.R.S32.HI R5, RZ, 0x1f, R21 ;  /* 0x0000001fff057819 */ /* 0x000fca0000011415 */
[----:B------:R1:W-:Y:S01]  /*f680*/  STL [R1+0x14], R5 ;  /* 0x0000140501007387 */ /* 0x0003e20000100800 */
[----:B0-----:R-:W-:-:S04]  /*f690*/  @!P0 IMAD.WIDE.U32 R6, R21, R2, R6 ;  /* 0x0000000215068225 */ /* 0x001fc800078e0006 */
[----:B------:R-:W-:Y:S02]  /*f6a0*/  @!P0 IMAD R2, R5, R2, RZ ;  /* 0x0000000205028224 */ /* 0x000fe400078e02ff */
[----:B-1----:R-:W0:Y:S02]  /*f6b0*/  S2R R5, SR_TID.X ;  /* 0x0000000000057919 */ /* 0x002e240000002100 */
[----:B------:R-:W-:Y:S02]  /*f6c0*/  @!P0 IMAD R0, R21, R3, R2 ;  /* 0x0000000315008224 */ /* 0x000fe400078e0202 */
[----:B------:R-:W1:Y:S02]  /*f6d0*/  @!P0 LDC.64 R2, c[0x0][0x418] ;  /* 0x00010600ff028b82 */ /* 0x000e640000000a00 */
[----:B------:R-:W-:Y:S02]  /*f6e0*/  @!P0 IMAD.IADD R0, R7, 0x1, R0 ;  /* 0x0000000107008824 */ /* 0x000fe400078e0200 */
[----:B0-----:R-:W-:-:S05]  /*f6f0*/  IMAD.SHL.U32 R21, R5, 0x8, RZ ;  /* 0x0000000805157824 */ /* 0x001fca00078e00ff */
[----:B------:R-:W-:-:S04]  /*f700*/  LOP3.LUT R21, R21, 0x18, RZ, 0xc0, !PT ;  /* 0x0000001815157812 */ /* 0x000fc800078ec0ff */
[C---:B------:R-:W-:Y:S02]  /*f710*/  ISETP.GE.AND P2, PT, R21.reuse, UR4, PT ;  /* 0x0000000415007c0c */ /* 0x040fe4000bf46270 */
[C---:B-1----:R-:W-:Y:S02]  /*f720*/  @!P0 LEA R2, P1, R6.reuse, R2, 0x2 ;  /* 0x0000000206028211 */ /* 0x042fe400078210ff */
[C---:B------:R-:W-:Y:S02]  /*f730*/  LOP3.LUT R9, R21.reuse, 0x20, RZ, 0xfc, !PT ;  /* 0x0000002015097812 */ /* 0x040fe400078efcff */
[----:B------:R-:W-:Y:S01]  /*f740*/  @!P0 LEA.HI.X R3, R6, R3, R0, 0x2, P1 ;  /* 0x0000000306038211 */ /* 0x000fe200008f1400 */
[----:B------:R-:W-:Y:S01]  /*f750*/  IMAD.MOV.U32 R0, RZ, RZ, RZ ;  /* 0x000000ffff007224 */ /* 0x000fe200078e00ff */
[----:B------:R-:W-:Y:S02]  /*f760*/  LOP3.LUT R5, R21, 0x40, RZ, 0xfc, !PT ;  /* 0x0000004015057812 */ /* 0x000fe400078efcff */
[----:B------:R-:W-:-:S03]  /*f770*/  ISETP.GE.AND P1, PT, R9, UR4, PT ;  /* 0x0000000409007c0c */ /* 0x000fc6000bf26270 */
[----:B------:R-:W-:Y:S01]  /*f780*/  @P2 LOP3.LUT R20, R20, 0x4, RZ, 0xfc, !PT ;  /* 0x0000000414142812 */ /* 0x000fe200078efcff */
[----:B------:R0:W5:Y:S01]  /*f790*/  @!P0 LDG.E R0, desc[UR36][R2.64] ;  /* 0x0000002402008981 */ /* 0x000162000c1e1900 */
[----:B------:R-:W-:Y:S02]  /*f7a0*/  ISETP.GE.AND P0, PT, R5, UR4, PT ;  /* 0x0000000405007c0c */ /* 0x000fe4000bf06270 */
[----:B------:R-:W-:-:S04]  /*f7b0*/  LOP3.LUT R20, R20, 0xfffffffe, RZ, 0xc0, !PT ;  /* 0xfffffffe14147812 */ /* 0x000fc800078ec0ff */
[----:B------:R-:W-:-:S04]  /*f7c0*/  LOP3.LUT R20, R20, 0xfffffffd, RZ, 0xc0, !PT ;  /* 0xfffffffd14147812 */ /* 0x000fc800078ec0ff */
[----:B------:R-:W-:-:S04]  /*f7d0*/  @P1 LOP3.LUT R20, R20, 0x2, RZ, 0xfc, !PT ;  /* 0x0000000214141812 */ /* 0x000fc800078efcff */
[----:B------:R-:W-:-:S05]  /*f7e0*/  @P0 LOP3.LUT R20, R20, 0x1, RZ, 0xfc, !PT ;  /* 0x0000000114140812 */ /* 0x000fca00078efcff */
[----:B------:R0:W-:Y:S01]  /*f7f0*/  STL [R1], R20 ;  /* 0x0000001401007387 */ /* 0x0001e20000100800 */
[----:B------:R-:W-:Y:S05]  /*f800*/  BRA.DIV UR5, `(.L_x_12179) ;  /* 0x0000004205b07947 */ /* 0x000fea000b800000 */
.L_x_12245:
[----:B0-----:R-:W2:Y:S01]  /*f810*/  LDL R3, [R1+0x38] ;  /* 0x0000380001037983 */ /* 0x001ea20000100800 */
[----:B------:R-:W-:-:S05]  /*f820*/  IMAD.MOV.U32 R2, RZ, RZ, R20 ;  /* 0x000000ffff027224 */ /* 0x000fca00078e0014 */
[----:B------:R-:W-:Y:S02]  /*f830*/  LOP3.LUT R2, R2, 0xfffffff7, RZ, 0xc0, !PT ;  /* 0xfffffff702027812 */ /* 0x000fe400078ec0ff */
[----:B--2---:R-:W-:-:S13]  /*f840*/  ISETP.NE.AND P0, PT, R3, 0x3, PT ;  /* 0x000000030300780c */ /* 0x004fda0003f05270 */
[----:B------:R-:W-:-:S05]  /*f850*/  @P0 LOP3.LUT R2, R2, 0x8, RZ, 0xfc, !PT ;  /* 0x0000000802020812 */ /* 0x000fca00078efcff */
[----:B------:R0:W-:Y:S01]  /*f860*/  STL [R1], R2 ;  /* 0x0000000201007387 */ /* 0x0001e20000100800 */
[----:B------:R-:W-:Y:S05]  /*f870*/  @!P0 BRA `(.L_x_12180) ;  /* 0x0000000000048947 */ /* 0x000fea0003800000 */
[----:B------:R-:W-:Y:S01]  /*f880*/  BPT.TRAP 0x1 ;  /* 0x000000040000795c */ /* 0x000fe20000300000 */
.L_x_12180:
[----:B------:R-:W-:Y:S01]  /*f890*/  SHF.R.S32.HI R5, RZ, 0x1f, R4 ;  /* 0x0000001fff057819 */ /* 0x000fe20000011404 */
[----:B------:R-:W-:Y:S01]  /*f8a0*/  ULDC.64 UR4, c[0x0][0x328] ;  /* 0x0000ca0000047ab9 */ /* 0x000fe20000000a00 */
[----:B------:R-:W-:Y:S01]  /*f8b0*/  ULDC.64 UR6, c[0x0][0x318] ;  /* 0x0000c60000067ab9 */ /* 0x000fe20000000a00 */
[----:B0-----:R-:W-:Y:S01]  /*f8c0*/  IMAD.WIDE.U32 R2, R4, UR4, RZ ;  /* 0x0000000404027c25 */ /* 0x001fe2000f8e00ff */
        /* <DEDUP_REMOVED lines=13> */
[----:B------:R-:W-:Y:S02]  /*f9a0*/  LEA R18, P0, R2, UR6, 0x1 ;  /* 0x0000000602127c11 */ /* 0x000fe4000f8008ff */
[----:B------:R-:W-:Y:S02]  /*f9b0*/  SHF.L.U32 R3, R28, 0x1f, RZ ;  /* 0x0000001f1c037819 */ /* 0x000fe400000006ff */
[----:B------:R-:W-:Y:S01]  /*f9c0*/  LEA.HI.X R23, R2, UR7, R23, 0x1, P0 ;  /* 0x0000000702177c11 */ /* 0x000fe200080f0c17 */
[----:B------:R-:W-:-:S07]  /*f9d0*/  IMAD R2, R24, 0x8, R22 ;  /* 0x0000000818027824 */ /* 0x000fce00078e0216 */
[----:B------:R-:W0:Y:S02]  /*f9e0*/  SYNCS.PHASECHK.TRANS64.TRYWAIT P0, [R2+URZ+0x2d840], R3 ;  /* 0x02d84003020075a7 */ /* 0x000e24000800017f */
[----:B0-----:R-:W-:Y:S05]  /*f9f0*/  @!P0 BRA `(.L_x_12182) ;  /* 0x0000004000688947 */ /* 0x001fea0003800000 */
.L_x_12246:
[----:B------:R-:W-:Y:S05]  /*fa00*/  BSYNC B0 ;  /* 0x0000000000007941 */ /* 0x000fea0003800000 */
.L_x_12181:
[----:B------:R-:W2:Y:S01]  /*fa10*/  LDL R7, [R1] ;  /* 0x0000000001077983 */ /* 0x000ea20000100800 */
[----:B------:R-:W-:Y:S01]  /*fa20*/  ULDC.64 UR4, c[0x0][0x300] ;  /* 0x0000c00000047ab9 */ /* 0x000fe20000000a00 */
[----:B------:R-:W-:Y:S02]  /*fa30*/  ULDC.64 UR6, c[0x0][0x2e8] ;  /* 0x0000ba0000067ab9 */ /* 0x000fe40000000a00 */
[----:B------:R-:W3:Y:S01]  /*fa40*/  LDL R12, [R1+0x8] ;  /* 0x00000800010c7983 */ /* 0x000ee20000100800 */
[----:B------:R-:W-:Y:S01]  /*fa50*/  IMAD R5, R5, UR4, RZ ;  /* 0x0000000405057c24 */ /* 0x000fe2000f8e02ff */
[----:B------:R-:W1:Y:S03]  /*fa60*/  S2R R9, SR_TID.X ;  /* 0x0000000000097919 */ /* 0x000e660000002100 */
        /* <DEDUP_REMOVED lines=12> */
[----:B------:R-:W-:Y:S01]  /*fb30*/  LEA R0, P0, R4, UR6, 0x1 ;  /* 0x0000000604007c11 */ /* 0x000fe2000f8008ff */
[----:B-1----:R-:W-:-:S03]  /*fb40*/  IMAD.SHL.U32 R10, R9, 0x8, RZ ;  /* 0x00000008090a7824 */ /* 0x002fc600078e00ff */
[----:B------:R-:W-:Y:S02]  /*fb50*/  LEA.HI.X R6, R4, UR7, R6, 0x1, P0 ;  /* 0x0000000704067c11 */ /* 0x000fe400080f0c06 */
[C---:B--2---:R-:W-:Y:S02]  /*fb60*/  LOP3.LUT P4, RZ, R7.reuse, 0x4, RZ, 0xc0, !PT ;  /* 0x0000000407ff7812 */ /* 0x044fe4000788c0ff */
[C---:B------:R-:W-:Y:S02]  /*fb70*/  LOP3.LUT P3, RZ, R7.reuse, 0x2, RZ, 0xc0, !PT ;  /* 0x0000000207ff7812 */ /* 0x040fe4000786c0ff */
[----:B------:R-:W-:Y:S02]  /*fb80*/  LOP3.LUT P2, RZ, R7, 0x1, RZ, 0xc0, !PT ;  /* 0x0000000107ff7812 */ /* 0x000fe4000784c0ff */
[----:B------:R-:W0:Y:S02]  /*fb90*/  S2R R7, SR_TID.X ;  /* 0x0000000000077919 */ /* 0x000e240000002100 */
[----:B0-----:R-:W-:Y:S01]  /*fba0*/  LOP3.LUT R11, R7, 0x7f, RZ, 0xc0, !PT ;  /* 0x0000007f070b7812 */ /* 0x001fe200078ec0ff */
[----:B------:R-:W-:-:S03]  /*fbb0*/  IMAD.SHL.U32 R7, R9, 0x8, RZ ;  /* 0x0000000809077824 */ /* 0x000fc600078e00ff */
[----:B------:R-:W-:Y:S02]  /*fbc0*/  SHF.R.U32.HI R11, RZ, 0x2, R11 ;  /* 0x00000002ff0b7819 */ /* 0x000fe4000001160b */
[----:B------:R-:W-:Y:S02]  /*fbd0*/  LOP3.LUT R7, R7, 0xd8, RZ, 0xc0, !PT ;  /* 0x000000d807077812 */ /* 0x000fe400078ec0ff */
[----:B---3--:R-:W-:Y:S02]  /*fbe0*/  IADD3 R3, -R11, R12, -R8 ;  /* 0x0000000c0b037210 */ /* 0x008fe40007ffe908 */
[----:B------:R-:W-:Y:S01]  /*fbf0*/  LOP3.LUT R7, R7, 0x18, R9, 0x78, !PT ;  /* 0x0000001807077812 */ /* 0x000fe200078e7809 */
[----:B------:R-:W-:Y:S01]  /*fc00*/  IMAD.SHL.U32 R9, R9, 0x8, RZ ;  /* 0x0000000809097824 */ /* 0x000fe200078e00ff */
[----:B------:R-:W-:Y:S02]  /*fc10*/  ISETP.GE.AND P0, PT, R3, 0x1, PT ;  /* 0x000000010300780c */ /* 0x000fe40003f06270 */
[----:B------:R-:W-:-:S02]  /*fc20*/  LOP3.LUT R7, R7, 0x320, R10, 0xf8, !PT ;  /* 0x0000032007077812 */ /* 0x000fc400078ef80a */
[----:B------:R-:W-:-:S03]  /*fc30*/  LOP3.LUT R9, R9, 0x18, RZ, 0xc0, !PT ;  /* 0x0000001809097812 */ /* 0x000fc600078ec0ff */
[----:B------:R-:W-:Y:S01]  /*fc40*/  IMAD R7, R24, 0x3000, R7 ;  /* 0x0000300018077824 */ /* 0x000fe200078e0207 */
[----:B------:R-:W-:Y:S06]  /*fc50*/  BRA.DIV UR4, `(.L_x_12183) ;  /* 0x0000003e04e47947 */ /* 0x000fec000b800000 */
        /* <DEDUP_REMOVED lines=38> */
.L_x_12256:
        /* <DEDUP_REMOVED lines=12> */
.L_x_12184:
        /* <DEDUP_REMOVED lines=11> */
.L_x_12185:
[----:B------:R1:W5:Y:S01]  /*10030*/  LDL R3, [R1] ;  /* 0x0000000001037983 */ /* 0x0003620000100800 */
[----:B------:R1:W-:Y:S03]  /*10040*/  SYNCS.ARRIVE.TRANS64.A1T0 RZ, [R2+URZ+0x2d830], RZ ;  /* 0x02d830ff02ff79a7 */ /* 0x0003e6000810003f */
[----:B------:R1:W5:Y:S02]  /*10050*/  LDL.LU R0, [R1+0x24] ;  /* 0x0000240001007983 */ /* 0x0003640000300800 */
[----:B------:R-:W-:Y:S05]  /*10060*/  WARPSYNC.ALL ;  /* 0x0000000000007948 */ /* 0x000fea0003800000 */
[----:B------:R-:W-:Y:S01]  /*10070*/  ULDC.64 UR4, c[0x0][0x298] ;  /* 0x0000a60000047ab9 */ /* 0x000fe20000000a00 */
[----:B-1----:R-:W-:Y:S01]  /*10080*/  VIADD R2, R22, 0xc400 ;  /* 0x0000c40016027836 */ /* 0x002fe20000000000 */
[----:B------:R-:W-:Y:S01]  /*10090*/  BSSY B6, `(.L_x_12186) ;  /* 0x000001e000067945 */ /* 0x000fe20003800000 */
[----:B0-----:R-:W-:Y:S01]  /*100a0*/  IMAD.WIDE.U32 R4, R29, UR4, RZ ;  /* 0x000000041d047c25 */ /* 0x001fe2000f8e00ff */
[----:B------:R-:W-:Y:S01]  /*100b0*/  BAR.SYNC.DEFER_BLOCKING 0x8, 0x200 ;  /* 0x0208000000007b1d */ /* 0x000fe20000010000 */
[----:B-----5:R-:W-:-:S04]  /*100c0*/  LOP3.LUT P0, RZ, R3, 0x40, RZ, 0xc0, !PT ;  /* 0x0000004003ff7812 */ /* 0x020fc8000780c0ff */
[----:B------:R-:W-:Y:S02]  /*100d0*/  SEL R0, R0, RZ, !P0 ;  /* 0x000000ff00007207 */ /* 0x000fe40004000000 */
[----:B------:R-:W-:Y:S02]  /*100e0*/  SEL R27, R27, RZ, !P0 ;  /* 0x000000ff1b1b7207 */ /* 0x000fe40004000000 */
[----:B------:R-:W-:Y:S01]  /*100f0*/  LOP3.LUT P0, RZ, R2, 0x1bf, RZ, 0xc0, !PT ;  /* 0x000001bf02ff7812 */ /* 0x000fe2000780c0ff */
        /* <DEDUP_REMOVED lines=12> */
[----:B------:R-:W-:Y:S01]  /*101c0*/  MOV R13, RZ ;  /* 0x000000ff000d7202 */ /* 0x000fe20000000f00 */
[----:B------:R-:W0:Y:S01]  /*101d0*/  LDC.64 R2, c[0x4][R2] ;  /* 0x0100000002027b82 */ /* 0x000e220000000a00 */
[----:B------:R-:W-:Y:S02]  /*101e0*/  IMAD.U32 R5, RZ, RZ, UR7 ;  /* 0x00000007ff057e24 */ /* 0x000fe4000f8e00ff */
[----:B------:R-:W-:Y:S02]  /*101f0*/  IMAD.U32 R6, RZ, RZ, UR8 ;  /* 0x00000008ff067e24 */ /* 0x000fe4000f8e00ff */
[----:B------:R-:W-:-:S02]  /*10200*/  IMAD.U32 R7, RZ, RZ, UR9 ;  /* 0x00000009ff077e24 */ /* 0x000fc4000f8e00ff */
[----:B------:R-:W-:Y:S02]  /*10210*/  IMAD.U32 R10, RZ, RZ, UR4 ;  /* 0x00000004ff0a7e24 */ /* 0x000fe4000f8e00ff */
[----:B------:R-:W-:Y:S02]  /*10220*/  IMAD.U32 R11, RZ, RZ, UR5 ;  /* 0x00000005ff0b7e24 */ /* 0x000fe4000f8e00ff */
[----:B------:R-:W-:Y:S02]  /*10230*/  IMAD.MOV.U32 R8, RZ, RZ, 0x70 ;  /* 0x00000070ff087424 */ /* 0x000fe400078e00ff */
[----:B------:R-:W-:-:S07]  /*10240*/  IMAD.MOV.U32 R12, RZ, RZ, 0x1 ;  /* 0x00000001ff0c7424 */ /* 0x000fce00078e00ff */
[----:B------:R-:W-:-:S07]  /*10250*/  LEPC R20, `(.L_x_12187) ;  /* 0x000000001014794e */ /* 0x000fce0000000000 */
[----:B0-----:R-:W-:Y:S05]  /*10260*/  CALL.ABS.NOINC R2 ;  /* 0x0000000002007343 */ /* 0x001fea0003c00000 */
.L_x_12187:
[----:B------:R-:W-:Y:S05]  /*10270*/  BSYNC B6 ;  /* 0x0000000000067941 */ /* 0x000fea0003800000 */
.L_x_12186:
[----:B------:R-:W2:Y:S01]  /*10280*/  LDL.LU R20, [R1+0x24] ;  /* 0x0000240001147983 */ /* 0x000ea20000300800 */
[----:B------:R-:W-:Y:S01]  /*10290*/  ULDC.64 UR4, c[0x0][0x2d8] ;  /* 0x0000b60000047ab9 */ /* 0x000fe20000000a00 */
[----:B------:R-:W-:Y:S01]  /*102a0*/  ULDC.64 UR6, c[0x0][0x2e0] ;  /* 0x0000b80000067ab9 */ /* 0x000fe20000000a00 */
[----:B------:R-:W0:Y:S01]  /*102b0*/  LDC R0, c[0x0][0x448] ;  /* 0x00011200ff007b82 */ /* 0x000e220000000800 */
[----:B------:R-:W3:Y:S01]  /*102c0*/  LDL.LU.64 R2, [R1+0x28] ;  /* 0x0000280001027983 */ /* 0x000ee20000300a00 */
[----:B------:R-:W-:-:S06]  /*102d0*/  ULDC.64 UR8, c[0x0][0x280] ;  /* 0x0000a00000087ab9 */ /* 0x000fcc0000000a00 */
[----:B------:R-:W1:Y:S01]  /*102e0*/  LDC R10, c[0x0][0x448] ;  /* 0x00011200ff0a7b82 */ /* 0x000e620000000800 */
[----:B0-----:R-:W-:-:S13]  /*102f0*/  ISETP.NE.AND P6, PT, R0, 0x1, PT ;  /* 0x000000010000780c */ /* 0x001fda0003fc5270 */
[----:B------:R-:W0:Y:S08]  /*10300*/  @P6 LDC R4, c[0x0][0x44c] ;  /* 0x00011300ff046b82 */ /* 0x000e300000000800 */
[----:B------:R-:W4:Y:S01]  /*10310*/  @P6 LDC R0, c[0x0][0x450] ;  /* 0x00011400ff006b82 */ /* 0x000f220000000800 */
[----:B--2---:R-:W-:Y:S02]  /*10320*/  IMAD.MOV.U32 R21, RZ, RZ, R20 ;  /* 0x000000ffff157224 */ /* 0x004fe400078e0014 */
[----:B------:R-:W2:Y:S01]  /*10330*/  S2R R20, SR_TID.X ;  /* 0x0000000000147919 */ /* 0x000ea20000002100 */
[----:B---3--:R-:W-:-:S02]  /*10340*/  IMAD.MOV.U32 R3, RZ, RZ, R29 ;  /* 0x000000ffff037224 */ /* 0x008fc400078e001d */
[----:B------:R-:W-:Y:S02]  /*10350*/  IMAD R5, R21, UR6, RZ ;  /* 0x0000000615057c24 */ /* 0x000fe4000f8e02ff */
[C---:B------:R-:W-:Y:S01]  /*10360*/  IMAD.WIDE.U32 R2, R25.reuse, UR4, R2 ;  /* 0x0000000419027c25 */ /* 0x040fe2000f8e0002 */
[----:B------:R-:W3:Y:S03]  /*10370*/  S2R R21, SR_TID.X ;  /* 0x0000000000157919 */ /* 0x000ee60000002100 */
[----:B------:R-:W-:Y:S01]  /*10380*/  IMAD R3, R25, UR5, R3 ;  /* 0x0000000519037c24 */ /* 0x000fe2000f8e0203 */
[----:B------:R-:W-:Y:S01]  /*10390*/  ULDC.64 UR4, c[0x0][0x2d0] ;  /* 0x0000b40000047ab9 */ /* 0x000fe20000000a00 */
[C---:B------:R-:W-:Y:S02]  /*103a0*/  IMAD R5, R27.reuse, UR7, R5 ;  /* 0x000000071b057c24 */ /* 0x040fe4000f8e0205 */
[----:B------:R-:W-:Y:S01]  /*103b0*/  IMAD.WIDE.U32 R2, R27, UR6, R2 ;  /* 0x000000061b027c25 */ /* 0x000fe2000f8e0002 */
[----:B------:R-:W-:Y:S01]  /*103c0*/  ULDC.64 UR6, c[0x0][0x2c8] ;  /* 0x0000b20000067ab9 */ /* 0x000fe20000000a00 */
[----:B------:R0:W5:Y:S02]  /*103d0*/  LDL R27, [R1+0x20] ;  /* 0x00002000011b7983 */ /* 0x0001640000100800 */
[----:B------:R-:W-:Y:S01]  /*103e0*/  IMAD.IADD R3, R3, 0x1, R5 ;  /* 0x0000000103037824 */ /* 0x000fe200078e0205 */
[----:B--2---:R-:W-:-:S04]  /*103f0*/  LOP3.LUT R20, R20, 0x7f, RZ, 0xc0, !PT ;  /* 0x0000007f14147812 */ /* 0x004fc800078ec0ff */
[----:B------:R-:W-:Y:S01]  /*10400*/  SHF.R.U32.HI R20, RZ, 0x2, R20 ;  /* 0x00000002ff147819 */ /* 0x000fe20000011614 */
[----:B---3--:R-:W-:-:S05]  /*10410*/  IMAD.SHL.U32 R21, R21, 0x20, RZ ;  /* 0x0000002015157824 */ /* 0x008fca00078e00ff */
[----:B------:R-:W-:-:S04]  /*10420*/  LOP3.LUT R21, R21, 0x60, RZ, 0xc0, !PT ;  /* 0x0000006015157812 */ /* 0x000fc800078ec0ff */
[----:B------:R-:W-:-:S05]  /*10430*/  LOP3.LUT R20, R20, R21, RZ, 0xfc, !PT ;  /* 0x0000001514147212 */ /* 0x000fca00078efcff */
[----:B------:R-:W-:-:S04]  /*10440*/  IMAD R6, R17, 0xc0, R20 ;  /* 0x000000c011067824 */ /* 0x000fc800078e0214 */
[----:B0-----:R-:W-:-:S04]  /*10450*/  @P6 IMAD.HI.U32 R5, R6, R4, RZ ;  /* 0x0000000406056227 */ /* 0x001fc800078e00ff */
[----:B------:R-:W-:Y:S01]  /*10460*/  IMAD.MOV.U32 R4, RZ, RZ, R6 ;  /* 0x000000ffff047224 */ /* 0x000fe200078e0006 */
[----:B----4-:R-:W-:-:S04]  /*10470*/  @P6 SHF.R.U32.HI R4, RZ, R0, R5 ;  /* 0x00000000ff046219 */ /* 0x010fc80000011605 */
[--C-:B------:R-:W-:Y:S01]  /*10480*/  SHF.R.S32.HI R0, RZ, 0x1f, R4.reuse ;  /* 0x0000001fff007819 */ /* 0x100fe20000011404 */
[----:B------:R-:W-:-:S04]  /*10490*/  IMAD.MOV R7, RZ, RZ, -R4 ;  /* 0x000000ffff077224 */ /* 0x000fc800078e0a04 */
[----:B------:R-:W-:-:S04]  /*104a0*/  IMAD R0, R0, UR4, RZ ;  /* 0x0000000400007c24 */ /* 0x000fc8000f8e02ff */
[C---:B------:R-:W-:Y:S02]  /*104b0*/  IMAD R0, R4.reuse, UR5, R0 ;  /* 0x0000000504007c24 */ /* 0x040fe4000f8e0200 */
[----:B------:R-:W-:-:S04]  /*104c0*/  IMAD.WIDE.U32 R4, R4, UR4, R2 ;  /* 0x0000000404047c25 */ /* 0x000fc8000f8e0002 */
[----:B------:R-:W-:Y:S02]  /*104d0*/  IMAD.IADD R5, R5, 0x1, R0 ;  /* 0x0000000105057824 */ /* 0x000fe400078e0200 */
[----:B-1----:R-:W-:-:S05]  /*104e0*/  IMAD R0, R10, R7, R6 ;  /* 0x000000070a007224 */ /* 0x002fca00078e0206 */
[----:B------:R-:W-:Y:S01]  /*104f0*/  SHF.R.S32.HI R7, RZ, 0x1f, R0 ;  /* 0x0000001fff077819 */ /* 0x000fe20000011400 */
[----:B------:R-:W-:-:S04]  /*10500*/  IMAD.WIDE.U32 R8, R0, UR6, R4 ;  /* 0x0000000600087c25 */ /* 0x000fc8000f8e0004 */
[----:B------:R-:W-:-:S04]  /*10510*/  IMAD R7, R7, UR6, RZ ;  /* 0x0000000607077c24 */ /* 0x000fc8000f8e02ff */
[----:B------:R-:W-:Y:S01]  /*10520*/  IMAD R0, R0, UR7, R7 ;  /* 0x0000000700007c24 */ /* 0x000fe2000f8e0207 */
[----:B------:R-:W-:Y:S01]  /*10530*/  LEA R4, P0, R8, UR8, 0x1 ;  /* 0x0000000808047c11 */ /* 0x000fe2000f8008ff */
[----:B------:R-:W0:Y:S02]  /*10540*/  @P6 LDC R7, c[0x0][0x44c] ;  /* 0x00011300ff076b82 */ /* 0x000e240000000800 */
[----:B------:R-:W-:-:S05]  /*10550*/  IMAD.IADD R0, R9, 0x1, R0 ;  /* 0x0000000109007824 */ /* 0x000fca00078e0200 */
[----:B------:R-:W-:Y:S02]  /*10560*/  LEA.HI.X R0, R8, UR9, R0, 0x1, P0 ;  /* 0x0000000908007c11 */ /* 0x000fe400080f0c00 */
[----:B------:R-:W1:Y:S01]  /*10570*/  @P6 LDC R8, c[0x0][0x450] ;  /* 0x00011400ff086b82 */ /* 0x000e620000000800 */
[----:B------:R-:W-:Y:S01]  /*10580*/  VIADD R5, R6, 0x80 ;  /* 0x0000008006057836 */ /* 0x000fe20000000000 */
[----:B------:R-:W2:Y:S03]  /*10590*/  S2R R13, SR_TID.X ;  /* 0x00000000000d7919 */ /* 0x000ea60000002100 */
[----:B------:R-:W-:Y:S02]  /*105a0*/  IMAD.MOV.U32 R6, RZ, RZ, R5 ;  /* 0x000000ffff067224 */ /* 0x000fe400078e0005 */
[----:B0-----:R-:W-:-:S05]  /*105b0*/  @P6 IMAD.HI.U32 R7, R5, R7, RZ ;  /* 0x0000000705076227 */ /* 0x001fca00078e00ff */
[----:B-1----:R-:W-:-:S04]  /*105c0*/  @P6 SHF.R.U32.HI R6, RZ, R8, R7 ;  /* 0x00000008ff066219 */ /* 0x002fc80000011607 */
[----:B------:R-:W-:-:S05]  /*105d0*/  IADD3 R7, -R6, RZ, RZ ;  /* 0x000000ff06077210 */ /* 0x000fca0007ffe1ff */
[----:B------:R-:W-:Y:S01]  /*105e0*/  IMAD R5, R10, R7, R5 ;  /* 0x000000070a057224 */ /* 0x000fe200078e0205 */
[----:B------:R-:W-:Y:S01]  /*105f0*/  SHF.R.S32.HI R7, RZ, 0x1f, R6 ;  /* 0x0000001fff077819 */ /* 0x000fe20000011406 */
[----:B------:R-:W-:-:S04]  /*10600*/  IMAD.WIDE.U32 R2, R6, UR4, R2 ;  /* 0x0000000406027c25 */ /* 0x000fc8000f8e0002 */
[----:B------:R-:W-:Y:S01]  /*10610*/  IMAD R7, R7, UR4, RZ ;  /* 0x0000000407077c24 */ /* 0x000fe2000f8e02ff */
[----:B------:R-:W-:-:S03]  /*10620*/  ULDC UR4, c[0x0][0x2b8] ;  /* 0x0000ae0000047ab9 */ /* 0x000fc60000000800 */
[----:B------:R-:W-:Y:S01]  /*10630*/  IMAD R7, R6, UR5, R7 ;  /* 0x0000000506077c24 */ /* 0x000fe2000f8e0207 */
[----:B------:R-:W-:Y:S01]  /*10640*/  SHF.R.S32.HI R6, RZ, 0x1f, R5 ;  /* 0x0000001fff067819 */ /* 0x000fe20000011405 */
[----:B--2---:R-:W-:Y:S02]  /*10650*/  IMAD.SHL.U32 R11, R13, 0x8, RZ ;  /* 0x000000080d0b7824 */ /* 0x004fe400078e00ff */
[----:B------:R-:W-:Y:S02]  /*10660*/  IMAD.IADD R3, R3, 0x1, R7 ;  /* 0x0000000103037824 */ /* 0x000fe400078e0207 */
[----:B------:R-:W-:Y:S01]  /*10670*/  IMAD R6, R6, UR6, RZ ;  /* 0x0000000606067c24 */ /* 0x000fe2000f8e02ff */
[----:B------:R-:W-:Y:S01]  /*10680*/  LOP3.LUT R11, R11, 0x18, RZ, 0xc0, !PT ;  /* 0x000000180b0b7812 */ /* 0x000fe200078ec0ff */
[----:B------:R-:W-:-:S04]  /*10690*/  IMAD.WIDE.U32 R2, R5, UR6, R2 ;  /* 0x0000000605027c25 */ /* 0x000fc8000f8e0002 */
[----:B------:R-:W-:Y:S02]  /*106a0*/  IMAD R6, R5, UR7, R6 ;  /* 0x0000000705067c24 */ /* 0x000fe4000f8e0206 */
[----:B------:R-:W-:Y:S01]  /*106b0*/  IMAD.SHL.U32 R20, R13, 0x8, RZ ;  /* 0x000000080d147824 */ /* 0x000fe200078e00ff */
[----:B------:R-:W-:Y:S01]  /*106c0*/  LEA R8, P0, R2, UR8, 0x1 ;  /* 0x0000000802087c11 */ /* 0x000fe2000f8008ff */
[----:B------:R-:W-:Y:S01]  /*106d0*/  IMAD.IADD R3, R3, 0x1, R6 ;  /* 0x0000000103037824 */ /* 0x000fe200078e0206 */
[C---:B------:R-:W-:Y:S02]  /*106e0*/  LOP3.LUT R12, R11.reuse, 0x20, RZ, 0xfc, !PT ;  /* 0x000000200b0c7812 */ /* 0x040fe400078efcff */
[----:B------:R-:W-:Y:S02]  /*106f0*/  LOP3.LUT R20, R20, 0x18, RZ, 0xc0, !PT ;  /* 0x0000001814147812 */ /* 0x000fe400078ec0ff */
[----:B------:R-:W-:Y:S01]  /*10700*/  LOP3.LUT R11, R11, 0x40, RZ, 0xfc, !PT ;  /* 0x000000400b0b7812 */ /* 0x000fe200078efcff */
[----:B------:R-:W-:Y:S01]  /*10710*/  UMOV UR5, 0xffffffff ;  /* 0xffffffff00057882 */ /* 0x000fe20000000000 */
[----:B------:R-:W-:-:S02]  /*10720*/  LEA.HI.X R3, R2, UR9, R3, 0x1, P0 ;  /* 0x0000000902037c11 */ /* 0x000fc400080f0c03 */
[----:B------:R-:W-:Y:S02]  /*10730*/  LOP3.LUT R21, R13, 0x7f, RZ, 0xc0, !PT ;  /* 0x0000007f0d157812 */ /* 0x000fe400078ec0ff */
[----:B------:R-:W-:Y:S02]  /*10740*/  ISETP.GE.AND P3, PT, R20, UR4, PT ;  /* 0x0000000414007c0c */ /* 0x000fe4000bf66270 */
[----:B------:R-:W-:Y:S02]  /*10750*/  ISETP.GE.AND P0, PT, R12, UR4, PT ;  /* 0x000000040c007c0c */ /* 0x000fe4000bf06270 */
[----:B------:R-:W-:Y:S02]  /*10760*/  ISETP.GE.AND P1, PT, R11, UR4, PT ;  /* 0x000000040b007c0c */ /* 0x000fe4000bf26270 */
[----:B------:R-:W-:Y:S01]  /*10770*/  SHF.R.U32.HI R21, RZ, 0x2, R21 ;  /* 0x00000002ff157819 */ /* 0x000fe20000011615 */
[----:B------:R-:W-:Y:S10]  /*10780*/  BRA.DIV UR5, `(.L_x_12188) ;  /* 0x0000003a05807947 */ /* 0x000ff4000b800000 */
[----:B------:R-:W2:Y:S01]  /*10790*/  LDL R9, [R1+0x18] ;  /* 0x0000180001097983 */ /* 0x000ea20000100800 */
[----:B-----5:R-:W-:Y:S02]  /*107a0*/  IMAD R2, R27, R10, RZ ;  /* 0x0000000a1b027224 */ /* 0x020fe400078e02ff */
[----:B------:R-:W-:Y:S01]  /*107b0*/  IMAD R17, R17, 0xc0, R21 ;  /* 0x000000c011117824 */ /* 0x000fe200078e0215 */
        /* <DEDUP_REMOVED lines=23> */
[----:B------:R-:W-:-:S03]  /*10930*/  IADD3 R6, R17, 0x40, RZ ;  /* 0x0000004011067810 */ /* 0x000fc60007ffe0ff */
[----:B------:R-:W2:Y:S01]  /*10940*/  SHFL.IDX PT, R0, R0, 0x3, 0x1c1f ;  /* 0x007c1f0000007f89 */ /* 0x000ea200000e0000 */
[----:B------:R-:W-:-:S13]  /*10950*/  ISETP.GE.AND P2, PT, R6, R2, PT ;  /* 0x000000020600720c */ /* 0x000fda0003f46270 */
[----:B0-----:R-:W-:-:S05]  /*10960*/  @!P2 LEA R5, P4, R20, R5, 0x1 ;  /* 0x000000051405a211 */ /* 0x001fca00078808ff */
[----:B------:R-:W-:Y:S02]  /*10970*/  @!P2 IMAD.MOV.U32 R6, RZ, RZ, R5 ;  /* 0x000000ffff06a224 */ /* 0x000fe400078e0005 */
[----:B-1----:R-:W-:Y:S02]  /*10980*/  @!P2 IMAD.X R7, RZ, RZ, R7, P4 ;  /* 0x000000ffff07a224 */ /* 0x002fe400020e0607 */
        /* <DEDUP_REMOVED lines=23> */
.L_x_12269:
        /* <DEDUP_REMOVED lines=13> */
.L_x_12189:
[----:B------:R-:W-:Y:S02]  /*10bd0*/  PLOP3.LUT P1, PT, P1, P0, PT, 0xa2, 0x0 ;  /* 0x000000000000781c */ /* 0x000fe40000f21472 */
[----:B------:R-:W-:-:S08]  /*10be0*/  @P0 R2UR P1, UR4, R22 ;  /* 0x00000000160402ca */ /* 0x000fd00000020000 */
[----:B------:R-:W-:-:S05]  /*10bf0*/  @P0 PLOP3.LUT P0, PT, P1, PT, PT, 0x80, 0x0 ;  /* 0x000000000000081c */ /* 0x000fca0000f0f070 */
[----:B------:R-:W-:Y:S01]  /*10c00*/  @!P1 SYNCS.ARRIVE.TRANS64.RED.A0T1 RZ, [UR4+0x2d800], RZ ;  /* 0x02d800ffffff99a7 */ /* 0x000fe20008200404 */
[----:B------:R-:W-:Y:S07]  /*10c10*/  @!P1 ARRIVES.LDGSTSBAR.64.TRANSCNT [UR4+0x2d800] ;  /* 0x02d80000ff0099b0 */ /* 0x000fee0008000a84 */
[----:B------:R-:W-:Y:S05]  /*10c20*/  @P0 BRA.U.ANY `(.L_x_12189) ;  /* 0xfffffffd00e80947 */ /* 0x000fea000393ffff */
[----:B-1----:R-:W2:Y:S02]  /*10c30*/  LDL.LU R2, [R1+0x34] ;  /* 0x0000340001027983 */ /* 0x002ea40000300800 */
[----:B--2---:R-:W-:-:S04]  /*10c40*/  IADD3 R2, R2, 0x1, RZ ;  /* 0x0000000102027810 */ /* 0x004fc80007ffe0ff */
[----:B------:R-:W-:Y:S01]  /*10c50*/  LEA.HI R0, R2, R2, RZ, 0x1 ;  /* 0x0000000202007211 */ /* 0x000fe200078f08ff */
[----:B------:R1:W-:Y:S03]  /*10c60*/  STL [R1+0x34], R2 ;  /* 0x0000340201007387 */ /* 0x0003e60000100800 */
        /* <DEDUP_REMOVED lines=8> */
.L_x_12270:
[----:B------:R-:W-:Y:S05]  /*10cf0*/  BSYNC B0 ;  /* 0x0000000000007941 */ /* 0x000fea0003800000 */
.L_x_12190:
        /* <DEDUP_REMOVED lines=8> */
[----:B------:R-:W-:Y:S02]  /*10d80*/  IMAD.MOV.U32 R17, RZ, RZ, R28 ;  /* 0x000000ffff117224 */ /* 0x000fe400078e001c */
[----:B------:R-:W-:Y:S02]  /*10d90*/  IMAD.MOV.U32 R10, RZ, RZ, R24 ;  /* 0x000000ffff0a7224 */ /* 0x000fe400078e0018 */
[----:B------:R-:W-:Y:S02]  /*10da0*/  IMAD.MOV.U32 R29, RZ, RZ, R26 ;  /* 0x000000ffff1d7224 */ /* 0x000fe400078e001a */
[----:B0-----:R-:W-:-:S05]  /*10db0*/  IMAD.SHL.U32 R4, R2, 0x8, RZ ;  /* 0x0000000802047824 */ /* 0x001fca00078e00ff */
[----:B------:R-:W-:-:S04]  /*10dc0*/  LOP3.LUT R4, R4, 0x18, RZ, 0xc0, !PT ;  /* 0x0000001804047812 */ /* 0x000fc800078ec0ff */
[C---:B------:R-:W-:Y:S02]  /*10dd0*/  LOP3.LUT R3, R4.reuse, 0x20, RZ, 0xfc, !PT ;  /* 0x0000002004037812 */ /* 0x040fe400078efcff */
[C---:B------:R-:W-:Y:S02]  /*10de0*/  LOP3.LUT R2, R4.reuse, 0x40, RZ, 0xfc, !PT ;  /* 0x0000004004027812 */ /* 0x040fe400078efcff */
[----:B------:R-:W-:Y:S02]  /*10df0*/  ISETP.GE.AND P3, PT, R4, UR4, PT ;  /* 0x0000000404007c0c */ /* 0x000fe4000bf66270 */
[----:B------:R-:W-:Y:S02]  /*10e00*/  ISETP.GE.AND P2, PT, R3, UR4, PT ;  /* 0x0000000403007c0c */ /* 0x000fe4000bf46270 */
[----:B------:R-:W-:-:S13]  /*10e10*/  ISETP.GE.AND P1, PT, R2, UR4, PT ;  /* 0x0000000402007c0c */ /* 0x000fda000bf26270 */
.L_x_12206:
        /* <DEDUP_REMOVED lines=27> */
[----:B------:R-:W-:-:S04]  /*10fd0*/  ULDC.64 UR4, c[0x0][0x418] ;  /* 0x0001060000047ab9 */ /* 0x000fc80000000a00 */
[----:B------:R-:W-:Y:S02]  /*10fe0*/  IADD3 R3, R4, R3, RZ ;  /* 0x0000000304037210 */ /* 0x000fe40007ffe0ff */
[----:B------:R-:W-:-:S04]  /*10ff0*/  LEA R4, P0, R2, UR4, 0x2 ;  /* 0x0000000402047c11 */ /* 0x000fc8000f8010ff */
[----:B------:R-:W-:-:S05]  /*11000*/  LEA.HI.X R5, R2, UR5, R3, 0x2, P0 ;  /* 0x0000000502057c11 */ /* 0x000fca00080f1403 */
[----:B------:R-:W2:Y:S01]  /*11010*/  LDG.E R4, desc[UR36][R4.64] ;  /* 0x0000002404047981 */ /* 0x000ea2000c1e1900 */
[----:B-----5:R-:W-:Y:S01]  /*11020*/  ISETP.NE.AND P4, PT, R6, 0x3, PT ;  /* 0x000000030600780c */ /* 0x020fe20003f85270 */
[----:B------:R-:W-:-:S05]  /*11030*/  VIADD R24, R10, 0x1 ;  /* 0x000000010a187836 */ /* 0x000fca0000000000 */
        /* <DEDUP_REMOVED lines=8> */
.L_x_12194:
[----:B------:R-:W-:Y:S01]  /*110c0*/  IMAD R5, R24, 0x8, R22 ;  /* 0x0000000818057824 */ /* 0x000fe200078e0216 */
[----:B------:R-:W-:Y:S01]  /*110d0*/  SHF.L.U32 R0, R28, 0x1f, RZ ;  /* 0x0000001f1c007819 */ /* 0x000fe200000006ff */
[----:B------:R-:W-:Y:S03]  /*110e0*/  BSSY B1, `(.L_x_12195) ;  /* 0x0000003000017945 */ /* 0x000fe60003800000 */
[----:B------:R-:W0:Y:S02]  /*110f0*/  SYNCS.PHASECHK.TRANS64.TRYWAIT P0, [R5+URZ+0x2d840], R0 ;  /* 0x02d84000050075a7 */ /* 0x000e24000800017f */
[----:B0-----:R-:W-:Y:S05]  /*11100*/  @!P0 BRA `(.L_x_12196) ;  /* 0x0000003800308947 */ /* 0x001fea0003800000 */
.L_x_12271:
[----:B------:R-:W-:Y:S05]  /*11110*/  BSYNC B1 ;  /* 0x0000000000017941 */ /* 0x000fea0003800000 */
.L_x_12195:
[----:B------:R-:W2:Y:S01]  /*11120*/  LDL R2, [R1] ;  /* 0x0000000001027983 */ /* 0x000ea20000100800 */
[----:B------:R-:W-:Y:S01]  /*11130*/  SHF.R.S32.HI R20, RZ, 0x1f, R8 ;  /* 0x0000001fff147819 */ /* 0x000fe20000011408 */
[----:B------:R-:W-:Y:S01]  /*11140*/  ULDC.64 UR4, c[0x0][0x300] ;  /* 0x0000c00000047ab9 */ /* 0x000fe20000000a00 */
[----:B------:R-:W-:Y:S01]  /*11150*/  ULDC.64 UR6, c[0x0][0x2e8] ;  /* 0x0000ba0000067ab9 */ /* 0x000fe20000000a00 */
[----:B------:R-:W1:Y:S02]  /*11160*/  S2R R7, SR_TID.X ;  /* 0x0000000000077919 */ /* 0x000e640000002100 */
[----:B0-----:R-:W-:-:S04]  /*11170*/  IMAD R0, R20, UR4, RZ ;  /* 0x0000000414007c24 */ /* 0x001fc8000f8e02ff */
[----:B------:R-:W-:Y:S02]  /*11180*/  IMAD R0, R8, UR5, R0 ;  /* 0x0000000508007c24 */ /* 0x000fe4000f8e0200 */
[C---:B-1----:R-:W-:Y:S02]  /*11190*/  IMAD.SHL.U32 R6, R7.reuse, 0x8, RZ ;  /* 0x0000000807067824 */ /* 0x042fe400078e00ff */
[----:B------:R-:W-:-:S03]  /*111a0*/  IMAD.SHL.U32 R11, R7, 0x8, RZ ;  /* 0x00000008070b7824 */ /* 0x000fc600078e00ff */
[----:B------:R-:W-:-:S04]  /*111b0*/  LOP3.LUT R6, R6, 0xd8, RZ, 0xc0, !PT ;  /* 0x000000d806067812 */ /* 0x000fc800078ec0ff */
[----:B------:R-:W-:-:S04]  /*111c0*/  LOP3.LUT R6, R6, 0x18, R7, 0x78, !PT ;  /* 0x0000001806067812 */ /* 0x000fc800078e7807 */
[----:B------:R-:W-:-:S05]  /*111d0*/  LOP3.LUT R6, R6, 0x320, R11, 0xf8, !PT ;  /* 0x0000032006067812 */ /* 0x000fca00078ef80b */
[----:B------:R-:W-:Y:S01]  /*111e0*/  IMAD R6, R24, 0x3000, R6 ;  /* 0x0000300018067824 */ /* 0x000fe200078e0206 */
[C---:B--2---:R-:W-:Y:S02]  /*111f0*/  LOP3.LUT P5, RZ, R2.reuse, 0x2, RZ, 0xc0, !PT ;  /* 0x0000000202ff7812 */ /* 0x044fe400078ac0ff */
[----:B------:R-:W-:Y:S01]  /*11200*/  LOP3.LUT P4, RZ, R2, 0x1, RZ, 0xc0, !PT ;  /* 0x0000000102ff7812 */ /* 0x000fe2000788c0ff */
        /* <DEDUP_REMOVED lines=15> */
[----:B------:R-:W-:Y:S01]  /*11300*/  LEA R6, R6, R22, 0x1 ;  /* 0x0000001606067211 */ /* 0x000fe200078e08ff */
[----:B------:R-:W0:Y:S02]  /*11310*/  S2R R11, SR_TID.X ;  /* 0x00000000000b7919 */ /* 0x000e240000002100 */
[----:B------:R-:W1:Y:S04]  /*11320*/  SHFL.IDX PT, R2, R7, RZ, 0x1c1f ;  /* 0x001c1fff07027589 */ /* 0x000e6800000e0000 */
[----:B------:R-:W-:Y:S01]  /*11330*/  SHFL.IDX PT, R21, R9, 0x2, 0x1c1f ;  /* 0x005c1f0009157f89 */ /* 0x000fe200000e0000 */
[----:B0-----:R-:W-:-:S05]  /*11340*/  IMAD.SHL.U32 R11, R11, 0x8, RZ ;  /* 0x000000080b0b7824 */ /* 0x001fca00078e00ff */
[----:B------:R-:W-:-:S05]  /*11350*/  LOP3.LUT R11, R11, 0x18, RZ, 0xc0, !PT ;  /* 0x000000180b0b7812 */ /* 0x000fca00078ec0ff */
[----:B------:R-:W-:-:S05]  /*11360*/  IMAD.SHL.U32 R0, R11, 0x2, RZ ;  /* 0x000000020b007824 */ /* 0x000fca00078e00ff */
[----:B-1----:R-:W-:Y:S02]  /*11370*/  IADD3 R2, P0, R2, R0, RZ ;  /* 0x0000000002027210 */ /* 0x002fe40007f1e0ff */
[----:B--2---:R-:W-:Y:S02]  /*11380*/  LOP3.LUT P6, RZ, R3, 0x4, RZ, 0xc0, !PT ;  /* 0x0000000403ff7812 */ /* 0x004fe400078cc0ff */
        /* <DEDUP_REMOVED lines=20> */
.L_x_12281:
        /* <DEDUP_REMOVED lines=12> */
.L_x_12198:
        /* <DEDUP_REMOVED lines=11> */
.L_x_12199:
[----:B------:R1:W-:Y:S01]  /*11640*/  SYNCS.ARRIVE.TRANS64.A1T0 RZ, [R5+URZ+0x2d830], RZ ;  /* 0x02d830ff05ff79a7 */ /* 0x0003e2000810003f */
[----:B------:R-:W-:Y:S05]  /*11650*/  @!P5 BRA `(.L_x_12200) ;  /* 0x000000000004d947 */ /* 0x000fea0003800000 */
[----:B------:R-:W-:Y:S01]  /*11660*/  BPT.TRAP 0x1 ;  /* 0x000000040000795c */ /* 0x000fe20000300000 */
.L_x_12200:
[----:B------:R-:W-:Y:S01]  /*11670*/  SHF.L.U32 R2, R17, 0x1f, RZ ;  /* 0x0000001f11027819 */ /* 0x000fe200000006ff */
[----:B------:R-:W-:Y:S01]  /*11680*/  IMAD R6, R10, 0x8, R22 ;  /* 0x000000080a067824 */ /* 0x000fe200078e0216 */
[----:B------:R-:W-:Y:S03]  /*11690*/  BSSY B1, `(.L_x_12201) ;  /* 0x0000003000017945 */ /* 0x000fe60003800000 */
[----:B------:R-:W2:Y:S02]  /*116a0*/  SYNCS.PHASECHK.TRANS64.TRYWAIT P0, [R6+URZ+0x2d860], R2 ;  /* 0x02d86002060075a7 */ /* 0x000ea4000800017f */
[----:B--2---:R-:W-:Y:S05]  /*116b0*/  @!P0 BRA `(.L_x_12202) ;  /* 0x0000003800488947 */ /* 0x004fea0003800000 */
.L_x_12282:
[----:B------:R-:W-:Y:S05]  /*116c0*/  BSYNC B1 ;  /* 0x0000000000017941 */ /* 0x000fea0003800000 */
.L_x_12201:
[----:B0-----:R-:W3:Y:S01]  /*116d0*/  LDL R7, [R1+0x8] ;  /* 0x0000080001077983 */ /* 0x001ee20000100800 */
[----:B------:R-:W1:Y:S01]  /*116e0*/  S2R R11, SR_TID.X ;  /* 0x00000000000b7919 */ /* 0x000e620000002100 */
[----:B------:R-:W-:Y:S01]  /*116f0*/  UMOV UR4, 0xffffffff ;  /* 0xffffffff00047882 */ /* 0x000fe20000000000 */
[C---:B-1----:R-:W-:Y:S01]  /*11700*/  IMAD.SHL.U32 R5, R11.reuse, 0x8, RZ ;  /* 0x000000080b057824 */ /* 0x042fe200078e00ff */
[C---:B------:R-:W-:Y:S01]  /*11710*/  LOP3.LUT R3, R11.reuse, 0x7f, RZ, 0xc0, !PT ;  /* 0x0000007f0b037812 */ /* 0x040fe200078ec0ff */
[----:B------:R-:W-:-:S03]  /*11720*/  IMAD.SHL.U32 R9, R11, 0x8, RZ ;  /* 0x000000080b097824 */ /* 0x000fc600078e00ff */
[----:B------:R-:W-:-:S04]  /*11730*/  LOP3.LUT R5, R5, 0xd8, RZ, 0xc0, !PT ;  /* 0x000000d805057812 */ /* 0x000fc800078ec0ff */
[----:B------:R-:W-:Y:S02]  /*11740*/  LOP3.LUT R5, R5, 0x18, R11, 0x78, !PT ;  /* 0x0000001805057812 */ /* 0x000fe400078e780b */
[----:B------:R-:W-:Y:S02]  /*11750*/  SHF.R.U32.HI R3, RZ, 0x2, R3 ;  /* 0x00000002ff037819 */ /* 0x000fe40000011603 */
[----:B------:R-:W-:-:S05]  /*11760*/  LOP3.LUT R5, R5, 0x320, R9, 0xf8, !PT ;  /* 0x0000032005057812 */ /* 0x000fca00078ef809 */
[----:B------:R-:W-:Y:S02]  /*11770*/  IMAD R5, R10, 0x3000, R5 ;  /* 0x000030000a057824 */ /* 0x000fe400078e0205 */
[----:B---3--:R-:W-:-:S04]  /*11780*/  IMAD R7, R29, -0x80, R7 ;  /* 0xffffff801d077824 */ /* 0x008fc800078e0207 */
[----:B------:R-:W-:Y:S01]  /*11790*/  IMAD.IADD R7, R7, 0x1, -R3 ;  /* 0x0000000107077824 */ /* 0x000fe200078e0a03 */
[----:B------:R-:W-:Y:S06]  /*117a0*/  BRA.DIV UR4, `(.L_x_12203) ;  /* 0x0000003a04207947 */ /* 0x000fec000b800000 */
[----:B--2---:R-:W0:Y:S01]  /*117b0*/  SHFL.IDX PT, R2, R18, RZ, 0x1c1f ;  /* 0x001c1fff12027589 */ /* 0x004e2200000e0000 */
        /* <DEDUP_REMOVED lines=33> */
.L_x_12292:
        /* <DEDUP_REMOVED lines=29> */
.L_x_12204:
        /* <DEDUP_REMOVED lines=8> */
[----:B------:R-:W-:Y:S01]  /*11c20*/  IMAD.MOV.U32 R23, RZ, RZ, R0 ;  /* 0x000000ffff177224 */ /* 0x000fe200078e0000 */
[----:B--2---:R-:W-:-:S13]  /*11c30*/  ISETP.NE.AND P5, PT, R2, 0x3, PT ;  /* 0x000000030200780c */ /* 0x004fda0003fa5270 */
[----:B------:R-:W-:Y:S05]  /*11c40*/  @!P5 BRA `(.L_x_12205) ;  /* 0x000000000004d947 */ /* 0x000fea0003800000 */
[----:B------:R-:W-:Y:S01]  /*11c50*/  BPT.TRAP 0x1 ;  /* 0x000000040000795c */ /* 0x000fe20000300000 */
.L_x_12205:
[----:B------:R-:W2:Y:S01]  /*11c60*/  LDL R2, [R1+0xc] ;  /* 0x00000c0001027983 */ /* 0x000ea20000100800 */
[----:B------:R1:W-:Y:S01]  /*11c70*/  SYNCS.ARRIVE.TRANS64.A1T0 RZ, [R6+URZ+0x2d850], RZ ;  /* 0x02d850ff06ff79a7 */ /* 0x0003e2000810003f */
[C---:B------:R-:W-:Y:S02]  /*11c80*/  VIADD R0, R26.reuse, 0xffffffff ;  /* 0xffffffff1a007836 */ /* 0x040fe40000000000 */
[----:B------:R-:W-:Y:S02]  /*11c90*/  IMAD.MOV.U32 R17, RZ, RZ, R28 ;  /* 0x000000ffff117224 */ /* 0x000fe400078e001c */
[----:B------:R-:W-:Y:S02]  /*11ca0*/  IMAD.MOV.U32 R10, RZ, RZ, R24 ;  /* 0x000000ffff0a7224 */ /* 0x000fe400078e0018 */
[----:B------:R-:W-:Y:S01]  /*11cb0*/  IMAD.MOV.U32 R29, RZ, RZ, R26 ;  /* 0x000000ffff1d7224 */ /* 0x000fe200078e001a */
[----:B--2---:R-:W-:-:S13]  /*11cc0*/  ISETP.GT.AND P0, PT, R26, R2, PT ;  /* 0x000000021a00720c */ /* 0x004fda0003f04270 */
[----:B-1----:R-:W-:Y:S05]  /*11cd0*/  @P0 BRA `(.L_x_12206) ;  /* 0xfffffff000500947 */ /* 0x002fea000383ffff */
.L_x_12193:
[----:B------:R-:W-:Y:S05]  /*11ce0*/  BSYNC B0 ;  /* 0x0000000000007941 */ /* 0x000fea0003800000 */
.L_x_12192:
        /* <DEDUP_REMOVED lines=17> */
.L_x_12208:
[----:B------:R-:W-:Y:S05]  /*11e00*/  BSYNC B0 ;  /* 0x0000000000007941 */ /* 0x000fea0003800000 */
.L_x_12207:
[----:B------:R-:W2:Y:S02]  /*11e10*/  LDL R0, [R1+0x38] ;  /* 0x0000380001007983 */ /* 0x000ea40000100800 */
[----:B--2---:R-:W-:-:S13]  /*11e20*/  ISETP.NE.AND P0, PT, R0, 0x3, PT ;  /* 0x000000030000780c */ /* 0x004fda0003f05270 */
[----:B------:R-:W-:Y:S05]  /*11e30*/  @!P0 BRA `(.L_x_12209) ;  /* 0x0000000000048947 */ /* 0x000fea0003800000 */
[----:B------:R-:W-:Y:S01]  /*11e40*/  BPT.TRAP 0x1 ;  /* 0x000000040000795c */ /* 0x000fe20000300000 */
.L_x_12209:
[----:B------:R-:W2:Y:S01]  /*11e50*/  LDL.LU R2, [R1+0x8] ;  /* 0x0000080001027983 */ /* 0x000ea20000300800 */
[----:B------:R-:W-:Y:S01]  /*11e60*/  IMAD R0, R24, 0x8, R22 ;  /* 0x0000000818007824 */ /* 0x000fe200078e0216 */
[----:B------:R-:W-:Y:S01]  /*11e70*/  SHF.L.U32 R3, R28, 0x1f, RZ ;  /* 0x0000001f1c037819 */ /* 0x000fe200000006ff */
[----:B------:R-:W-:Y:S03]  /*11e80*/  BSSY B0, `(.L_x_12210) ;  /* 0x0000004000007945 */ /* 0x000fe60003800000 */
[----:B------:R-:W1:Y:S01]  /*11e90*/  SYNCS.PHASECHK.TRANS64.TRYWAIT P0, [R0+URZ+0x2d860], R3 ;  /* 0x02d86003000075a7 */ /* 0x000e62000800017f */
[----:B--2---:R-:W-:Y:S01]  /*11ea0*/  IMAD R6, R26, -0x80, R2 ;  /* 0xffffff801a067824 */ /* 0x004fe200078e0202 */
[----:B-1----:R-:W-:Y:S06]  /*11eb0*/  @!P0 BRA `(.L_x_12211) ;  /* 0x0000003400c08947 */ /* 0x002fec0003800000 */
.L_x_12293:
[----:B------:R-:W-:Y:S05]  /*11ec0*/  BSYNC B0 ;  /* 0x0000000000007941 */ /* 0x000fea0003800000 */
.L_x_12210:
[----:B------:R-:W0:Y:S01]  /*11ed0*/  S2R R2, SR_TID.X ;  /* 0x0000000000027919 */ /* 0x000e220000002100 */
[----:B------:R-:W-:Y:S01]  /*11ee0*/  UMOV UR4, 0xffffffff ;  /* 0xffffffff00047882 */ /* 0x000fe20000000000 */
[----:B------:R-:W2:Y:S01]  /*11ef0*/  S2R R7, SR_TID.X ;  /* 0x0000000000077919 */ /* 0x000ea20000002100 */
[----:B0-----:R-:W-:Y:S02]  /*11f00*/  LOP3.LUT R5, R2, 0x7f, RZ, 0xc0, !PT ;  /* 0x0000007f02057812 */ /* 0x001fe400078ec0ff */
[C---:B--2---:R-:W-:Y:S01]  /*11f10*/  SHF.L.U32 R2, R7.reuse, 0x3, RZ ;  /* 0x0000000307027819 */ /* 0x044fe200000006ff */
[----:B------:R-:W-:Y:S01]  /*11f20*/  IMAD.SHL.U32 R4, R7, 0x8, RZ ;  /* 0x0000000807047824 */ /* 0x000fe200078e00ff */
[----:B------:R-:W-:Y:S02]  /*11f30*/  SHF.R.U32.HI R5, RZ, 0x2, R5 ;  /* 0x00000002ff057819 */ /* 0x000fe40000011605 */
        /* <DEDUP_REMOVED lines=49> */
.L_x_12303:
        /* <DEDUP_REMOVED lines=13> */
.L_x_12213:
        /* <DEDUP_REMOVED lines=11> */
.L_x_12214:
[----:B------:R0:W-:Y:S01]  /*123d0*/  SYNCS.ARRIVE.TRANS64.A1T0 RZ, [R0+URZ+0x2d850], RZ ;  /* 0x02d850ff00ff79a7 */ /* 0x0001e2000810003f */
[----:B------:R-:W-:-:S05]  /*123e0*/  VIADD R24, R24, 0x1 ;  /* 0x0000000118187836 */ /* 0x000fca0000000000 */
[----:B------:R-:W-:-:S04]  /*123f0*/  ISETP.NE.AND P0, PT, R24, 0x2, PT ;  /* 0x000000021800780c */ /* 0x000fc80003f05270 */
[----:B------:R-:W-:Y:S02]  /*12400*/  SEL R3, RZ, 0x1, P0 ;  /* 0x00000001ff037807 */ /* 0x000fe40000000000 */
[----:B------:R-:W-:Y:S02]  /*12410*/  SEL R24, R24, RZ, P0 ;  /* 0x000000ff18187207 */ /* 0x000fe40000000000 */
[----:B0-----:R-:W-:-:S07]  /*12420*/  LOP3.LUT R28, R28, R3, RZ, 0x3c, !PT ;  /* 0x000000031c1c7212 */ /* 0x001fce00078e3cff */
.L_x_12173:
[----:B------:R-:W-:Y:S05]  /*12430*/  BSYNC B7 ;  /* 0x0000000000077941 */ /* 0x000fea0003800000 */
.L_x_12171:
[----:B------:R-:W2:Y:S02]  /*12440*/  LDL R0, [R1] ;  /* 0x0000000001007983 */ /* 0x000ea40000100800 */
[----:B--2---:R-:W-:-:S13]  /*12450*/  LOP3.LUT P0, RZ, R0, 0x80, RZ, 0xc0, !PT ;  /* 0x0000008000ff7812 */ /* 0x004fda000780c0ff */
        /* <DEDUP_REMOVED lines=10> */
.L_x_12215:
        /* <DEDUP_REMOVED lines=43> */
.L_x_12313:
[----:B------:R-:W-:Y:S02]  /*127b0*/  ULDC UR4, c[0x0][0xc38] ;  /* 0x00030e0000047ab9 */ /* 0x000fe40000000800 */
[----:B------:R-:W-:-:S05]  /*127c0*/  MOV R4, UR4 ;  /* 0x0000000400047c02 */ /* 0x000fca0008000f00 */
[----:B-1----:R-:W-:-:S04]  /*127d0*/  IMAD R3, R14, R4, RZ ;  /* 0x000000040e037224 */ /* 0x002fc800078e02ff */
[----:B------:R-:W-:-:S05]  /*127e0*/  IMAD.IADD R6, R6, 0x1, R3 ;  /* 0x0000000106067824 */ /* 0x000fca00078e0203 */
[----:B------:R-:W-:-:S13]  /*127f0*/  ISETP.GT.AND P6, PT, R6, R0, PT ;  /* 0x000000000600720c */ /* 0x000fda0003fc4270 */
[----:B------:R-:W-:Y:S05]  /*12800*/  @P6 BRA `(.L_x_12218) ;  /* 0x0000000000a46947 */ /* 0x000fea0003800000 */
.L_x_12221:
        /* <DEDUP_REMOVED lines=35> */
.L_x_12321:
[----:B------:R-:W-:Y:S02]  /*12a40*/  ULDC UR4, c[0x0][0xc38] ;  /* 0x00030e0000047ab9 */ /* 0x000fe40000000800 */
[----:B------:R-:W-:-:S05]  /*12a50*/  MOV R4, UR4 ;  /* 0x0000000400047c02 */ /* 0x000fca0008000f00 */
[----:B-1----:R-:W-:-:S04]  /*12a60*/  IMAD R3, R14, R4, RZ ;  /* 0x000000040e037224 */ /* 0x002fc800078e02ff */
[----:B------:R-:W-:-:S05]  /*12a70*/  IMAD.IADD R6, R3, 0x1, R6 ;  /* 0x0000000103067824 */ /* 0x000fca00078e0206 */
[----:B------:R-:W-:-:S13]  /*12a80*/  ISETP.GT.AND P6, PT, R6, R0, PT ;  /* 0x000000000600720c */ /* 0x000fda0003fc4270 */
[----:B------:R-:W-:Y:S05]  /*12a90*/  @!P6 BRA `(.L_x_12221) ;  /* 0xfffffffc005ce947 */ /* 0x000fea000383ffff */
.L_x_12218:
        /* <DEDUP_REMOVED lines=10> */
.L_x_12326:
[----:B------:R-:W-:-:S13]  /*12b40*/  ISETP.NE.AND P0, PT, R3, RZ, PT ;  /* 0x000000ff0300720c */ /* 0x000fda0003f05270 */
[----:B------:R-:W-:Y:S05]  /*12b50*/  @!P0 BRA `(.L_x_12223) ;  /* 0x0000000000108947 */ /* 0x000fea0003800000 */
[----:B------:R-:W-:Y:S01]  /*12b60*/  UMOV UR4, 0xffffffff ;  /* 0xffffffff00047882 */ /* 0x000fe20000000000 */
[----:B------:R-:W-:Y:S02]  /*12b70*/  VIADD R12, R7, 0xffffffff ;  /* 0xffffffff070c7836 */ /* 0x000fe40000000000 */
[----:B------:R-:W-:Y:S05]  /*12b80*/  BRA.DIV UR4, `(.L_x_12224) ;  /* 0x0000003a04607947 */ /* 0x000fea000b800000 */
[----:B------:R4:W0:Y:S02]  /*12b90*/  SHFL.IDX PT, R16, R2, R12, 0x1f ;  /* 0x00001f0c02107589 */ /* 0x00082400000e0000 */
.L_x_12223:
[----:B---3--:R-:W-:Y:S01]  /*12ba0*/  ISETP.NE.AND P0, PT, R5, 0x1, PT ;  /* 0x000000010500780c */ /* 0x008fe20003f05270 */
[----:B0-----:R-:W-:-:S04]  /*12bb0*/  IMAD R16, R16, R4, R6 ;  /* 0x0000000410107224 */ /* 0x001fc800078e0206 */
[----:B------:R-:W-:-:S08]  /*12bc0*/  IMAD.IADD R0, R0, 0x1, -R16 ;  /* 0x0000000100007824 */ /* 0x000fd000078e0a10 */
[----:B------:R-:W-:Y:S05]  /*12bd0*/  @!P0 BRA `(.L_x_12225) ;  /* 0x0000000000dc8947 */ /* 0x000fea0003800000 */
[-C--:B--2---:R-:W-:Y:S01]  /*12be0*/  IABS R6, R17.reuse ;  /* 0x0000001100067213 */ /* 0x084fe20000000000 */
[----:B----4-:R-:W-:Y:S01]  /*12bf0*/  IMAD.MOV.U32 R2, RZ, RZ, RZ ;  /* 0x000000ffff027224 */ /* 0x010fe200078e00ff */
[----:B------:R-:W-:Y:S02]  /*12c00*/  IABS R8, R17 ;  /* 0x0000001100087213 */ /* 0x000fe40000000000 */
[----:B------:R-:W0:Y:S03]  /*12c10*/  I2F.RP R4, R6 ;  /* 0x0000000600047306 */ /* 0x000e260000209400 */
[----:B------:R-:W-:-:S05]  /*12c20*/  IMAD.MOV R8, RZ, RZ, -R8 ;  /* 0x000000ffff087224 */ /* 0x000fca00078e0a08 */
[----:B0-----:R-:W1:Y:S02]  /*12c30*/  MUFU.RCP R4, R4 ;  /* 0x0000000400047308 */ /* 0x001e640000001000 */
[----:B-1----:R-:W-:-:S06]  /*12c40*/  VIADD R7, R4, 0xffffffe ;  /* 0x0ffffffe04077836 */ /* 0x002fcc0000000000 */
        /* <DEDUP_REMOVED lines=17> */
[----:B0-----:R-:W-:-:S02]  /*12d60*/  IADD3 R8, R7, 0xffffffe, RZ ;  /* 0x0ffffffe07087810 */ /* 0x001fc40007ffe0ff */
[----:B------:R-:W-:-:S04]  /*12d70*/  IABS R7, R5 ;  /* 0x0000000500077213 */ /* 0x000fc80000000000 */
        /* <DEDUP_REMOVED lines=29> */
.L_x_12225:
[----:B----4-:R-:W0:Y:S02]  /*12f50*/  LDC.64 R2, c[0x0][0xc90] ;  /* 0x00032400ff027b82 */ /* 0x010e240000000a00 */
[----:B0-----:R-:W-:-:S05]  /*12f60*/  IMAD.WIDE R2, R19, 0x4, R2 ;  /* 0x0000000413027825 */ /* 0x001fca00078e0202 */
[----:B------:R0:W2:Y:S02]  /*12f70*/  LDG.E R6, desc[UR36][R2.64] ;  /* 0x0000002402067981 */ /* 0x0000a4000c1e1900 */
[----:B0-----:R-:W-:Y:S02]  /*12f80*/  IMAD.MOV.U32 R2, RZ, RZ, RZ ;  /* 0x000000ffff027224 */ /* 0x001fe400078e00ff */
[----:B--2---:R-:W-:-:S05]  /*12f90*/  IMAD R5, R17, R6, RZ ;  /* 0x0000000611057224 */ /* 0x004fca00078e02ff */
[----:B-1----:R-:W-:-:S04]  /*12fa0*/  IABS R7, R5 ;  /* 0x0000000500077213 */ /* 0x002fc80000000000 */
        /* <DEDUP_REMOVED lines=20> */
[----:B------:R-:W-:-:S05]  /*130f0*/  @P0 IADD3 R9, R9, 0x1, RZ ;  /* 0x0000000109090810 */ /* 0x000fca0007ffe0ff */
        /* <DEDUP_REMOVED lines=10> */
[----:B------:R-:W0:Y:S03]  /*131a0*/  I2F.RP R9, R6 ;  /* 0x0000000600097306 */ /* 0x000e260000209400 */
[----:B------:R-:W-:-:S05]  /*131b0*/  IMAD.MOV R0, RZ, RZ, -R0 ;  /* 0x000000ffff007224 */ /* 0x000fca00078e0a00 */
        /* <DEDUP_REMOVED lines=13> */
[----:B------:R-:W-:Y:S01]  /*13290*/  @!P1 IMAD.IADD R3, R3, 0x1, -R6 ;  /* 0x0000000103039824 */ /* 0x000fe200078e0a06 */
[----:B------:R-:W-:Y:S02]  /*132a0*/  @!P1 IADD3 R2, R2, 0x1, RZ ;  /* 0x0000000102029810 */ /* 0x000fe40007ffe0ff */
[----:B------:R-:W-:Y:S02]  /*132b0*/  ISETP.NE.AND P1, PT, R4, RZ, PT ;  /* 0x000000ff0400720c */ /* 0x000fe40003f25270 */
[----:B------:R-:W-:-:S13]  /*132c0*/  ISETP.GE.U32.AND P0, PT, R3, R6, PT ;  /* 0x000000060300720c */ /* 0x000fda0003f06070 */
[----:B------:R-:W-:-:S04]  /*132d0*/  @P0 VIADD R2, R2, 0x1 ;  /* 0x0000000102020836 */ /* 0x000fc80000000000 */
[----:B------:R-:W-:Y:S01]  /*132e0*/  @!P2 IMAD.MOV R2, RZ, RZ, -R2 ;  /* 0x000000ffff02a224 */ /* 0x000fe200078e0a02 */
[----:B------:R-:W-:Y:S01]  /*132f0*/  @!P1 LOP3.LUT R2, RZ, R4, RZ, 0x33, !PT ;  /* 0x00000004ff029212 */ /* 0x000fe200078e33ff */
[----:B------:R-:W-:-:S04]  /*13300*/  IMAD.MOV R4, RZ, RZ, -R4 ;  /* 0x000000ffff047224 */ /* 0x000fc800078e0a04 */
[----:B------:R-:W-:-:S07]  /*13310*/  IMAD R18, R2, R4, R5 ;  /* 0x0000000402127224 */ /* 0x000fce00078e0205 */
.L_x_12226:
[----:B------:R-:W-:-:S05]  /*13320*/  LOP3.LUT R2, RZ, R2, RZ, 0x33, !PT ;  /* 0x00000002ff027212 */ /* 0x000fca00078e33ff */
[----:B------:R-:W-:Y:S01]  /*13330*/  IMAD.IADD R17, R17, 0x1, R2 ;  /* 0x0000000111117824 */ /* 0x000fe200078e0202 */
[----:B------:R-:W-:Y:S06]  /*13340*/  BRA `(.L_x_12227) ;  /* 0x00000000001c7947 */ /* 0x000fec0003800000 */
.L_x_12219:
[----:B------:R-:W-:Y:S01]  /*13350*/  UMOV UR4, URZ ;  /* 0x0000003f00047c82 */ /* 0x000fe20008000000 */
[----:B------:R-:W-:Y:S01]  /*13360*/  UMOV UR5, URZ ;  /* 0x0000003f00057c82 */ /* 0x000fe20008000000 */
[----:B------:R-:W-:Y:S01]  /*13370*/  ULDC UR6, c[0x0][0xc3c] ;  /* 0x00030f0000067ab9 */ /* 0x000fe20000000800 */
[----:B------:R-:W-:Y:S02]  /*13380*/  IMAD.MOV.U32 R16, RZ, RZ, R0 ;  /* 0x000000ffff107224 */ /* 0x000fe400078e0000 */
[----:B------:R-:W-:Y:S02]  /*13390*/  IMAD.U32 R17, RZ, RZ, UR4 ;  /* 0x00000004ff117e24 */ /* 0x000fe4000f8e00ff */
[----:B------:R-:W-:Y:S02]  /*133a0*/  IMAD.U32 R18, RZ, RZ, UR5 ;  /* 0x00000005ff127e24 */ /* 0x000fe4000f8e00ff */
[----:B------:R-:W-:-:S07]  /*133b0*/  IMAD.U32 R19, RZ, RZ, UR6 ;  /* 0x00000006ff137e24 */ /* 0x000fce000f8e00ff */
.L_x_12227:
        /* <DEDUP_REMOVED lines=10> */
.L_x_12216:
[----:B------:R-:W-:Y:S02]  /*13460*/  ULDC UR4, c[0x0][0xc3c] ;  /* 0x00030f0000047ab9 */ /* 0x000fe40000000800 */
[----:B-1----:R-:W-:-:S13]  /*13470*/  ISETP.GE.AND P0, PT, R19, UR4, PT ;  /* 0x0000000413007c0c */ /* 0x002fda000bf06270 */
[----:B------:R-:W-:Y:S05]  /*13480*/  @!P0 BRA `(.L_x_12228) ;  /* 0xffffffb0007c8947 */ /* 0x000fea000383ffff */
[----:B------:R-:W-:Y:S05]  /*13490*/  BSYNC B8 ;  /* 0x0000000000087941 */ /* 0x000fea0003800000 */
.L_x_12165:
[----:B--2---:R-:W2:Y:S01]  /*134a0*/  LDL.LU R0, [R1+0x34] ;  /* 0x0000340001007983 */ /* 0x004ea20000300800 */
[----:B------:R-:W-:Y:S01]  /*134b0*/  BSSY B0, `(.L_x_12229) ;  /* 0x000000b000007945 */ /* 0x000fe20003800000 */
[----:B------:R-:W1:Y:S01]  /*134c0*/  S2R R5, SR_CgaCtaId ;  /* 0x0000000000057919 */ /* 0x000e620000008800 */
[----:B--2---:R-:W-:-:S05]  /*134d0*/  VIADD R0, R0, 0x1 ;  /* 0x0000000100007836 */ /* 0x004fca0000000000 */
[----:B0-----:R-:W-:-:S04]  /*134e0*/  LEA.HI R2, R0, R0, RZ, 0x1 ;  /* 0x0000000000027211 */ /* 0x001fc800078f08ff */
[----:B------:R-:W-:Y:S02]  /*134f0*/  LOP3.LUT R3, R2, 0xfffffffe, RZ, 0xc0, !PT ;  /* 0xfffffffe02037812 */ /* 0x000fe400078ec0ff */
[----:B------:R-:W-:Y:S02]  /*13500*/  MOV R2, 0x400 ;  /* 0x0000040000027802 */ /* 0x000fe40000000f00 */
[----:B------:R-:W-:Y:S02]  /*13510*/  IADD3 R0, R0, -R3, RZ ;  /* 0x8000000300007210 */ /* 0x000fe40007ffe0ff */
[----:B-1----:R-:W-:Y:S02]  /*13520*/  LEA R7, R5, R2, 0x18 ;  /* 0x0000000205077211 */ /* 0x002fe400078ec0ff */
[----:B------:R-:W-:-:S04]  /*13530*/  SHF.L.U32 R0, R0, 0x1f, RZ ;  /* 0x0000001f00007819 */ /* 0x000fc800000006ff */
[----:B------:R-:W0:Y:S02]  /*13540*/  SYNCS.PHASECHK.TRANS64.TRYWAIT P0, [R7+URZ+0x2d820], R0 ;  /* 0x02d82000070075a7 */ /* 0x000e24000800017f */
[----:B0-----:R-:W-:Y:S05]  /*13550*/  @!P0 BRA `(.L_x_12230) ;  /* 0x0000003000148947 */ /* 0x001fea0003800000 */
.L_x_12329:
[----:B------:R-:W-:Y:S05]  /*13560*/  BSYNC B0 ;  /* 0x0000000000007941 */ /* 0x000fea0003800000 */
.L_x_12229:
[----:B------:R-:W-:-:S03]  /*13570*/  UMOV UR4, 0xffffffff ;  /* 0xffffffff00047882 */ /* 0x000fc60000000000 */
[----:B------:R-:W-:Y:S05]  /*13580*/  BRA.DIV UR4, `(.L_x_12231) ;  /* 0x00000032041c7947 */ /* 0x000fea000b800000 */
[----:B0-----:R-:W0:Y:S02]  /*13590*/  S2R R0, SR_TID.X ;  /* 0x0000000000007919 */ /* 0x001e240000002100 */
[----:B0-----:R-:W-:-:S04]  /*135a0*/  SHF.R.U32.HI R0, RZ, 0x5, R0 ;  /* 0x00000005ff007819 */ /* 0x001fc80000011600 */
[----:B------:R-:W-:-:S05]  /*135b0*/  LOP3.LUT R0, R0, 0x3, RZ, 0xc0, !PT ;  /* 0x0000000300007812 */ /* 0x000fca00078ec0ff */
[----:B------:R0:W1:Y:S02]  /*135c0*/  SHFL.IDX PT, R14, R0, RZ, 0x1f ;  /* 0x00001fff000e7589 */ /* 0x00006400000e0000 */
.L_x_12332:
[----:B-1----:R-:W-:Y:S01]  /*135d0*/  ISETP.NE.AND P0, PT, R14, RZ, PT ;  /* 0x000000ff0e00720c */ /* 0x002fe20003f05270 */
[----:B------:R-:W-:-:S12]  /*135e0*/  BSSY B0, `(.L_x_12232) ;  /* 0x0000024000007945 */ /* 0x000fd80003800000 */
[----:B------:R-:W-:Y:S05]  /*135f0*/  @P0 BRA `(.L_x_12233) ;  /* 0x0000000000880947 */ /* 0x000fea0003800000 */
[----:B------:R-:W-:-:S03]  /*13600*/  UMOV UR4, 0xffffffff ;  /* 0xffffffff00047882 */ /* 0x000fc60000000000 */
[----:B------:R-:W-:Y:S05]  /*13610*/  BRA.DIV UR4, `(.L_x_12234) ;  /* 0x00000032042c7947 */ /* 0x000fea000b800000 */
[----:B------:R-:W-:-:S13]  /*13620*/  ELECT P6, URZ, PT ;  /* 0x00000000003f782f */ /* 0x000fda00038c0000 */
.L_x_12335:
[----:B------:R-:W-:Y:S05]  /*13630*/  @!P6 BRA `(.L_x_12233) ;  /* 0x000000000078e947 */ /* 0x000fea0003800000 */
[----:B0-----:R-:W2:Y:S02]  /*13640*/  LDL.LU R0, [R1+0x1c] ;  /* 0x00001c0001007983 */ /* 0x001ea40000300800 */
[----:B--2---:R-:W-:-:S04]  /*13650*/  LOP3.LUT R0, R0, 0x2, RZ, 0xfc, !PT ;  /* 0x0000000200007812 */ /* 0x004fc800078efcff */
[----:B------:R-:W-:-:S13]  /*13660*/  ISETP.NE.AND P0, PT, R0, 0x3, PT ;  /* 0x000000030000780c */ /* 0x000fda0003f05270 */
[----:B------:R-:W-:Y:S05]  /*13670*/  @!P0 BRA `(.L_x_12235) ;  /* 0x0000000000048947 */ /* 0x000fea0003800000 */
[----:B------:R-:W-:Y:S01]  /*13680*/  BPT.TRAP 0x1 ;  /* 0x000000040000795c */ /* 0x000fe20000300000 */
.L_x_12235:
[----:B------:R-:W-:Y:S01]  /*13690*/  IMAD R5, R24, 0x8, R7 ;  /* 0x0000000818057824 */ /* 0x000fe200078e0207 */
[----:B------:R-:W-:Y:S01]  /*136a0*/  SHF.L.U32 R0, R28, 0x1f, RZ ;  /* 0x0000001f1c007819 */ /* 0x000fe200000006ff */
[----:B------:R-:W-:-:S03]  /*136b0*/  VIADD R24, R24, 0x1 ;  /* 0x0000000118187836 */ /* 0x000fc60000000000 */
[----:B------:R-:W0:Y:S02]  /*136c0*/  SYNCS.PHASECHK.TRANS64.TRYWAIT P1, [R5+URZ+0x2d840], R0 ;  /* 0x02d84000050075a7 */ /* 0x000e24000802017f */
[----:B------:R-:W-:-:S04]  /*136d0*/  ISETP.NE.AND P2, PT, R24, 0x2, PT ;  /* 0x000000021800780c */ /* 0x000fc80003f45270 */
[----:B------:R-:W-:Y:S01]  /*136e0*/  SEL R3, RZ, 0x1, P2 ;  /* 0x00000001ff037807 */ /* 0x000fe20001000000 */
[----:B0-----:R-:W-:Y:S08]  /*136f0*/  @!P1 BRA `(.L_x_12236) ;  /* 0x0000003000149947 */ /* 0x001ff00003800000 */
.L_x_12336:
[----:B------:R-:W-:Y:S02]  /*13700*/  SEL R24, R24, RZ, P2 ;  /* 0x000000ff18187207 */ /* 0x000fe40001000000 */
[----:B------:R-:W-:Y:S01]  /*13710*/  LOP3.LUT R2, R28, R3, RZ, 0x3c, !PT ;  /* 0x000000031c027212 */ /* 0x000fe200078e3cff */
[----:B------:R-:W-:Y:S06]  /*13720*/  @!P0 BRA `(.L_x_12237) ;  /* 0x0000000000048947 */ /* 0x000fec0003800000 */
[----:B------:R-:W-:Y:S01]  /*13730*/  BPT.TRAP 0x1 ;  /* 0x000000040000795c */ /* 0x000fe20000300000 */
.L_x_12237:
[----:B------:R-:W-:Y:S01]  /*13740*/  IMAD R3, R24, 0x8, R7 ;  /* 0x0000000818037824 */ /* 0x000fe200078e0207 */
[----:B------:R-:W-:-:S04]  /*13750*/  SHF.L.U32 R2, R2, 0x1f, RZ ;  /* 0x0000001f02027819 */ /* 0x000fc800000006ff */
[----:B------:R-:W1:Y:S02]  /*13760*/  SYNCS.PHASECHK.TRANS64.TRYWAIT P1, [R3+URZ+0x2d840], R2 ;  /* 0x02d84002030075a7 */ /* 0x000e64000802017f */
[----:B-1----:R-:W-:Y:S05]  /*13770*/  @!P1 BRA `(.L_x_12238) ;  /* 0x0000003000089947 */ /* 0x002fea0003800000 */
.L_x_12337:
[----:B------:R-:W-:Y:S05]  /*13780*/  @!P0 BRA `(.L_x_12239) ;  /* 0x0000000000048947 */ /* 0x000fea0003800000 */
[----:B------:R-:W-:Y:S01]  /*13790*/  BPT.TRAP 0x1 ;  /* 0x000000040000795c */ /* 0x000fe20000300000 */
.L_x_12239:
[----:B------:R-:W2:Y:S02]  /*137a0*/  SYNCS.PHASECHK.TRANS64.TRYWAIT P1, [R5+URZ+0x2d860], R0 ;  /* 0x02d86000050075a7 */ /* 0x000ea4000802017f */
[----:B--2---:R-:W-:Y:S05]  /*137b0*/  @!P1 BRA `(.L_x_12240) ;  /* 0x00000030000c9947 */ /* 0x004fea0003800000 */
.L_x_12338:
[----:B------:R-:W-:Y:S05]  /*137c0*/  @!P0 BRA `(.L_x_12241) ;  /* 0x0000000000048947 */ /* 0x000fea0003800000 */
[----:B------:R-:W-:Y:S01]  /*137d0*/  BPT.TRAP 0x1 ;  /* 0x000000040000795c */ /* 0x000fe20000300000 */
.L_x_12241:
[----:B---3--:R3:W4:Y:S02]  /*137e0*/  SYNCS.PHASECHK.TRANS64.TRYWAIT P0, [R3+URZ+0x2d860], R2 ;  /* 0x02d86002030075a7 */ /* 0x008724000800017f */
[----:B----4-:R-:W-:Y:S05]  /*137f0*/  @!P0 NANOSLEEP.SYNCS 0x989680 ;  /* 0x009896800000895d */ /* 0x010fea0003900000 */
[----:B------:R-:W4:Y:S02]  /*13800*/  @!P0 SYNCS.PHASECHK.TRANS64 P0, [R3+URZ+0x2d860], R2 ;  /* 0x02d86002030085a7 */ /* 0x000f24000800007f */
[----:B----4-:R-:W-:Y:S05]  /*13810*/  @!P0 BRA `(.L_x_12241) ;  /* 0xfffffffc00f08947 */ /* 0x010fea000383ffff */
.L_x_12233:
[----:B------:R-:W-:Y:S05]  /*13820*/  BSYNC B0 ;  /* 0x0000000000007941 */ /* 0x000fea0003800000 */
.L_x_12232:
[----:B------:R-:W-:Y:S05]  /*13830*/  EXIT ;  /* 0x000000000000794d */ /* 0x000fea0003800000 */
.L_x_12106:
[----:B--2---:R-:W-:-:S04]  /*13840*/  IMAD.U32 R3, RZ, RZ, UR41 ;  /* 0x00000029ff037e24 */ /* 0x004fc8000f8e00ff */
[----:B------:R2:W3:Y:S03]  /*13850*/  SYNCS.PHASECHK.TRANS64.TRYWAIT P1, [R3+URZ+0x2d800], R0 ;  /* 0x02d80000030075a7 */ /* 0x0004e6000802017f */
[----:B---3--:R-:W-:Y:S05]  /*13860*/  @!P1 NANOSLEEP.SYNCS 0x989680 ;  /* 0x009896800000995d */ /* 0x008fea0003900000 */
[----:B------:R-:W3:Y:S02]  /*13870*/  @!P1 SYNCS.PHASECHK.TRANS64 P1, [R3+URZ+0x2d800], R0 ;  /* 0x02d80000030095a7 */ /* 0x000ee4000802007f */
[----:B---3--:R-:W-:Y:S05]  /*13880*/  @!P1 BRA `(.L_x_12106) ;  /* 0xfffffffc00ec9947 */ /* 0x008fea000383ffff */
[----:B------:R-:W-:Y:S05]  /*13890*/  BRA `(.L_x_12242) ;  /* 0xfffffee000d87947 */ /* 0x000fea000383ffff */
.L_x_12110:
[----:B---3--:R3:W4:Y:S02]  /*138a0*/  SYNCS.PHASECHK.TRANS64.TRYWAIT P1, [R0+URZ+0x2d830], R3 ;  /* 0x02d83003000075a7 */ /* 0x008724000802017f */
[----:B----4-:R-:W-:Y:S05]  /*138b0*/  @!P1 NANOSLEEP.SYNCS 0x989680 ;  /* 0x009896800000995d */ /* 0x010fea0003900000 */
[----:B------:R-:W4:Y:S02]  /*138c0*/  @!P1 SYNCS.PHASECHK.TRANS64 P1, [R0+URZ+0x2d830], R3 ;  /* 0x02d83003000095a7 */ /* 0x000f24000802007f */
[----:B----4-:R-:W-:Y:S05]  /*138d0*/  @!P1 BRA `(.L_x_12110) ;  /* 0xfffffffc00f09947 */ /* 0x010fea000383ffff */
[----:B------:R-:W-:Y:S05]  /*138e0*/  BRA `(.L_x_12109) ;  /* 0xfffffee000f07947 */ /* 0x000fea000383ffff */
.L_x_12116:
[----:B-1----:R-:W-:-:S04]  /*138f0*/  IMAD.U32 R7, RZ, RZ, UR7 ;  /* 0x00000007ff077e24 */ /* 0x002fc8000f8e00ff */
[----:B------:R1:W2:Y:S03]  /*13900*/  SYNCS.PHASECHK.TRANS64.TRYWAIT P1, [R7+URZ+0x2d830], R6 ;  /* 0x02d83006070075a7 */ /* 0x0002a6000802017f */
[----:B--2---:R-:W-:Y:S05]  /*13910*/  @!P1 NANOSLEEP.SYNCS 0x989680 ;  /* 0x009896800000995d */ /* 0x004fea0003900000 */
[----:B------:R-:W2:Y:S02]  /*13920*/  @!P1 SYNCS.PHASECHK.TRANS64 P1, [R7+URZ+0x2d830], R6 ;  /* 0x02d83006070095a7 */ /* 0x000ea4000802007f */
[----:B--2---:R-:W-:Y:S05]  /*13930*/  @!P1 BRA `(.L_x_12116) ;  /* 0xfffffffc00ec9947 */ /* 0x004fea000383ffff */
[----:B------:R-:W-:Y:S05]  /*13940*/  BRA `(.L_x_12113) ;  /* 0xffffff0c00c07947 */ /* 0x000fea000383ffff */
.L_x_12120:
[----:B-1----:R-:W-:-:S04]  /*13950*/  IMAD.U32 R7, RZ, RZ, UR7 ;  /* 0x00000007ff077e24 */ /* 0x002fc8000f8e00ff */
[----:B------:R1:W2:Y:S03]  /*13960*/  SYNCS.PHASECHK.TRANS64.TRYWAIT P1, [R7+URZ+0x2d850], R6 ;  /* 0x02d85006070075a7 */ /* 0x0002a6000802017f */
[----:B--2---:R-:W-:Y:S05]  /*13970*/  @!P1 NANOSLEEP.SYNCS 0x989680 ;  /* 0x009896800000995d */ /* 0x004fea0003900000 */
[----:B------:R-:W2:Y:S02]  /*13980*/  @!P1 SYNCS.PHASECHK.TRANS64 P1, [R7+URZ+0x2d850], R6 ;  /* 0x02d85006070095a7 */ /* 0x000ea4000802007f */
[----:B--2---:R-:W-:Y:S05]  /*13990*/  @!P1 BRA `(.L_x_12120) ;  /* 0xfffffffc00ec9947 */ /* 0x004fea000383ffff */
[----:B------:R-:W-:Y:S05]  /*139a0*/  BRA `(.L_x_12117) ;  /* 0xffffff1000687947 */ /* 0x000fea000383ffff */
.L_x_12128:
[----:B-1----:R-:W-:-:S04]  /*139b0*/  IMAD.U32 R7, RZ, RZ, UR7 ;  /* 0x00000007ff077e24 */ /* 0x002fc8000f8e00ff */
[----:B------:R1:W2:Y:S03]  /*139c0*/  SYNCS.PHASECHK.TRANS64.TRYWAIT P1, [R7+URZ+0x2d830], R6 ;  /* 0x02d83006070075a7 */ /* 0x0002a6000802017f */
[----:B--2---:R-:W-:Y:S05]  /*139d0*/  @!P1 NANOSLEEP.SYNCS 0x989680 ;  /* 0x009896800000995d */ /* 0x004fea0003900000 */
[----:B------:R-:W2:Y:S02]  /*139e0*/  @!P1 SYNCS.PHASECHK.TRANS64 P1, [R7+URZ+0x2d830], R6 ;  /* 0x02d83006070095a7 */ /* 0x000ea4000802007f */
[----:B--2---:R-:W-:Y:S05]  /*139f0*/  @!P1 BRA `(.L_x_12128) ;  /* 0xfffffffc00ec9947 */ /* 0x004fea000383ffff */
[----:B------:R-:W-:Y:S05]  /*13a00*/  BRA `(.L_x_12125) ;  /* 0xffffff4000247947 */ /* 0x000fea000383ffff */
.L_x_12132:
[----:B-1----:R-:W-:-:S04]  /*13a10*/  IMAD.U32 R7, RZ, RZ, UR7 ;  /* 0x00000007ff077e24 */ /* 0x002fc8000f8e00ff */
[----:B------:R1:W2:Y:S03]  /*13a20*/  SYNCS.PHASECHK.TRANS64.TRYWAIT P1, [R7+URZ+0x2d850], R6 ;  /* 0x02d85006070075a7 */ /* 0x0002a6000802017f */
[----:B--2---:R-:W-:Y:S05]  /*13a30*/  @!P1 NANOSLEEP.SYNCS 0x989680 ;  /* 0x009896800000995d */ /* 0x004fea0003900000 */
[----:B------:R-:W2:Y:S02]  /*13a40*/  @!P1 SYNCS.PHASECHK.TRANS64 P1, [R7+URZ+0x2d850], R6 ;  /* 0x02d85006070095a7 */ /* 0x000ea4000802007f */
[----:B--2---:R-:W-:Y:S05]  /*13a50*/  @!P1 BRA `(.L_x_12132) ;  /* 0xfffffffc00ec9947 */ /* 0x004fea000383ffff */
[----:B------:R-:W-:Y:S05]  /*13a60*/  BRA `(.L_x_12129) ;  /* 0xffffff4000cc7947 */ /* 0x000fea000383ffff */
.L_x_12139:
[----:B-1----:R-:W-:-:S04]  /*13a70*/  IMAD.U32 R5, RZ, RZ, UR4 ;  /* 0x00000004ff057e24 */ /* 0x002fc8000f8e00ff */
[----:B------:R1:W2:Y:S03]  /*13a80*/  SYNCS.PHASECHK.TRANS64.TRYWAIT P1, [R5+URZ+0x2d850], R4 ;  /* 0x02d85004050075a7 */ /* 0x0002a6000802017f */
[----:B--2---:R-:W-:Y:S05]  /*13a90*/  @!P1 NANOSLEEP.SYNCS 0x989680 ;  /* 0x009896800000995d */ /* 0x004fea0003900000 */
[----:B------:R-:W2:Y:S02]  /*13aa0*/  @!P1 SYNCS.PHASECHK.TRANS64 P1, [R5+URZ+0x2d850], R4 ;  /* 0x02d85004050095a7 */ /* 0x000ea4000802007f */
[----:B--2---:R-:W-:Y:S05]  /*13ab0*/  @!P1 BRA `(.L_x_12139) ;  /* 0xfffffffc00ec9947 */ /* 0x004fea000383ffff */
[----:B------:R-:W-:Y:S05]  /*13ac0*/  BRA `(.L_x_12138) ;  /* 0xffffff6400fc7947 */ /* 0x000fea000383ffff */
.L_x_12179:
        /* <DEDUP_REMOVED lines=8> */
[----:B0----5:R-:W-:Y:S05]  /*13b50*/  WARPSYNC.COLLECTIVE R15, `(.L_x_12244) ;  /* 0x000000000f087348 */ /* 0x021fea0003c00000 */
[----:B------:R1:W2:Y:S02]  /*13b60*/  SHFL.IDX P6, R14, R13, R12, R11 ;  /* 0x0000000c0d0e7389 */ /* 0x0002a400000c000b */
[----:B012--5:R-:W-:Y:S01]  /*13b70*/  ENDCOLLECTIVE ;  /* 0x000000000000791b */ /* 0x027fe20003800000 */
.L_x_12244:
[----:B------:R-:W-:Y:S05]  /*13b80*/  BSYNC B0 ;  /* 0x0000000000007941 */ /* 0x000fea0003800000 */
.L_x_12243:
[----:B------:R-:W-:Y:S05]  /*13b90*/  BRA `(.L_x_12245) ;  /* 0xffffffbc001c7947 */ /* 0x000fea000383ffff */
.L_x_12182:
[----:B0-----:R0:W1:Y:S02]  /*13ba0*/  SYNCS.PHASECHK.TRANS64.TRYWAIT P0, [R2+URZ+0x2d840], R3 ;  /* 0x02d84003020075a7 */ /* 0x001064000800017f */
[----:B-1----:R-:W-:Y:S05]  /*13bb0*/  @!P0 NANOSLEEP.SYNCS 0x989680 ;  /* 0x009896800000895d */ /* 0x002fea0003900000 */
[----:B------:R-:W1:Y:S02]  /*13bc0*/  @!P0 SYNCS.PHASECHK.TRANS64 P0, [R2+URZ+0x2d840], R3 ;  /* 0x02d84003020085a7 */ /* 0x000e64000800007f */
[----:B-1----:R-:W-:Y:S05]  /*13bd0*/  @!P0 BRA `(.L_x_12182) ;  /* 0xfffffffc00f08947 */ /* 0x002fea000383ffff */
[----:B------:R-:W-:Y:S05]  /*13be0*/  BRA `(.L_x_12246) ;  /* 0xffffffbc00847947 */ /* 0x000fea000383ffff */
.L_x_12183:
        /* <DEDUP_REMOVED lines=8> */
.L_x_12248:
[----:B------:R-:W-:Y:S05]  /*13c70*/  BSYNC B0 ;  /* 0x0000000000007941 */ /* 0x000fea0003800000 */
.L_x_12247:
        /* <DEDUP_REMOVED lines=9> */
.L_x_12249:
[----:B------:R-:W-:Y:S02]  /*13d10*/  IMAD.MOV.U32 R13, RZ, RZ, R6 ;  /* 0x000000ffff0d7224 */ /* 0x000fe400078e0006 */
[----:B------:R-:W-:Y:S02]  /*13d20*/  IMAD.MOV.U32 R12, RZ, RZ, 0x1 ;  /* 0x00000001ff0c7424 */ /* 0x000fe400078e00ff */
[----:B------:R-:W-:-:S07]  /*13d30*/  IMAD.MOV.U32 R5, RZ, RZ, R14 ;  /* 0x000000ffff057224 */ /* 0x000fce00078e000e */
[----:B------:R-:W-:Y:S05]  /*13d40*/  WARPSYNC.COLLECTIVE R15, `(.L_x_12250) ;  /* 0x000000000f087348 */ /* 0x000fea0003c00000 */
[----:B------:R0:W1:Y:S02]  /*13d50*/  SHFL.IDX P6, R14, R13, R12, R11 ;  /* 0x0000000c0d0e7389 */ /* 0x00006400000c000b */
[----:B01----:R-:W-:Y:S01]  /*13d60*/  ENDCOLLECTIVE ;  /* 0x000000000000791b */ /* 0x003fe20003800000 */
.L_x_12250:
        /* <DEDUP_REMOVED lines=17> */
.L_x_12251:
[----:B------:R-:W-:Y:S02]  /*13e80*/  @P1 IMAD R8, R7, 0x2, R22 ;  /* 0x0000000207081824 */ /* 0x000fe400078e0216 */
[----:B------:R-:W-:Y:S02]  /*13e90*/  IMAD.MOV.U32 R13, RZ, RZ, R6 ;  /* 0x000000ffff0d7224 */ /* 0x000fe400078e0006 */
[----:B------:R-:W-:Y:S01]  /*13ea0*/  IMAD.MOV.U32 R12, RZ, RZ, 0x2 ;  /* 0x00000002ff0c7424 */ /* 0x000fe200078e00ff */
[----:B------:R-:W-:-:S07]  /*13eb0*/  MOV R5, R14 ;  /* 0x0000000e00057202 */ /* 0x000fce0000000f00 */
[----:B------:R-:W-:Y:S05]  /*13ec0*/  WARPSYNC.COLLECTIVE R15, `(.L_x_12252) ;  /* 0x000000000f087348 */ /* 0x000fea0003c00000 */
[----:B------:R0:W1:Y:S02]  /*13ed0*/  SHFL.IDX P6, R14, R13, R12, R11 ;  /* 0x0000000c0d0e7389 */ /* 0x00006400000c000b */
[----:B01----:R-:W-:Y:S01]  /*13ee0*/  ENDCOLLECTIVE ;  /* 0x000000000000791b */ /* 0x003fe20003800000 */
.L_x_12252:
        /* <DEDUP_REMOVED lines=17> */
.L_x_12253:
[----:B------:R-:W-:Y:S01]  /*14000*/  @P1 IMAD R8, R7, 0x2, R22 ;  /* 0x0000000207081824 */ /* 0x000fe200078e0216 */
[----:B------:R-:W-:Y:S01]  /*14010*/  MOV R13, R6 ;  /* 0x00000006000d7202 */ /* 0x000fe20000000f00 */
[----:B------:R-:W-:Y:S02]  /*14020*/  IMAD.MOV.U32 R12, RZ, RZ, 0x3 ;  /* 0x00000003ff0c7424 */ /* 0x000fe400078e00ff */
[----:B------:R-:W-:-:S07]  /*14030*/  IMAD.MOV.U32 R5, RZ, RZ, R14 ;  /* 0x000000ffff057224 */ /* 0x000fce00078e000e */
[----:B------:R-:W-:Y:S05]  /*14040*/  WARPSYNC.COLLECTIVE R15, `(.L_x_12254) ;  /* 0x000000000f087348 */ /* 0x000fea0003c00000 */
[----:B------:R0:W1:Y:S02]  /*14050*/  SHFL.IDX P6, R14, R13, R12, R11 ;  /* 0x0000000c0d0e7389 */ /* 0x00006400000c000b */
[----:B01----:R-:W-:Y:S01]  /*14060*/  ENDCOLLECTIVE ;  /* 0x000000000000791b */ /* 0x003fe20003800000 */
.L_x_12254:
        /* <DEDUP_REMOVED lines=10> */
.L_x_12255:
        /* <DEDUP_REMOVED lines=8> */
.L_x_12188:
[----:B------:R0:W5:Y:S01]  /*14190*/  LDL R9, [R1+0x18] ;  /* 0x0000180001097983 */ /* 0x0001620000100800 */
[----:B------:R-:W-:Y:S02]  /*141a0*/  IMAD.MOV.U32 R13, RZ, RZ, R0 ;  /* 0x000000ffff0d7224 */ /* 0x000fe400078e0000 */
[----:B------:R-:W-:Y:S02]  /*141b0*/  IMAD.MOV.U32 R12, RZ, RZ, RZ ;  /* 0x000000ffff0c7224 */ /* 0x000fe400078e00ff */
[----:B------:R-:W-:Y:S02]  /*141c0*/  IMAD.MOV.U32 R11, RZ, RZ, 0x1c1f ;  /* 0x00001c1fff0b7424 */ /* 0x000fe400078e00ff */
[----:B------:R-:W-:Y:S02]  /*141d0*/  IMAD.MOV.U32 R15, RZ, RZ, -0x1 ;  /* 0xffffffffff0f7424 */ /* 0x000fe400078e00ff */
[----:B-----5:R-:W-:Y:S02]  /*141e0*/  IMAD R2, R27, R10, RZ ;  /* 0x0000000a1b027224 */ /* 0x020fe400078e02ff */
[----:B0-----:R-:W-:-:S07]  /*141f0*/  IMAD R17, R17, 0xc0, R21 ;  /* 0x000000c011117824 */ /* 0x001fce00078e0215 */
[----:B------:R-:W-:Y:S05]  /*14200*/  WARPSYNC.COLLECTIVE R15, `(.L_x_12257) ;  /* 0x000000000f087348 */ /* 0x000fea0003c00000 */
[----:B------:R0:W1:Y:S02]  /*14210*/  SHFL.IDX P6, R14, R13, R12, R11 ;  /* 0x0000000c0d0e7389 */ /* 0x00006400000c000b */
[----:B01----:R-:W-:Y:S01]  /*14220*/  ENDCOLLECTIVE ;  /* 0x000000000000791b */ /* 0x003fe20003800000 */
.L_x_12257:
[----:B------:R-:W-:Y:S02]  /*14230*/  ISETP.GE.AND P2, PT, R17, R2, PT ;  /* 0x000000021100720c */ /* 0x000fe40003f46270 */
[----:B------:R-:W-:Y:S01]  /*14240*/  MOV R13, R4 ;  /* 0x00000004000d7202 */ /* 0x000fe20000000f00 */
[----:B------:R-:W-:-:S10]  /*14250*/  IMAD.MOV.U32 R6, RZ, RZ, R14 ;  /* 0x000000ffff067224 */ /* 0x000fd400078e000e */
[----:B------:R-:W-:Y:S05]  /*14260*/  WARPSYNC.COLLECTIVE R15, `(.L_x_12258) ;  /* 0x000000000f087348 */ /* 0x000fea0003c00000 */
[----:B------:R0:W1:Y:S02]  /*14270*/  SHFL.IDX P6, R14, R13, R12, R11 ;  /* 0x0000000c0d0e7389 */ /* 0x00006400000c000b */
[----:B01----:R-:W-:Y:S01]  /*14280*/  ENDCOLLECTIVE ;  /* 0x000000000000791b */ /* 0x003fe20003800000 */
.L_x_12258:
[----:B------:R-:W-:Y:S02]  /*14290*/  IMAD.MOV.U32 R13, RZ, RZ, R0 ;  /* 0x000000ffff0d7224 */ /* 0x000fe400078e0000 */
[----:B------:R-:W-:Y:S02]  /*142a0*/  IMAD.MOV.U32 R12, RZ, RZ, 0x1 ;  /* 0x00000001ff0c7424 */ /* 0x000fe400078e00ff */
[----:B------:R-:W-:-:S07]  /*142b0*/  IMAD.MOV.U32 R5, RZ, RZ, R14 ;  /* 0x000000ffff057224 */ /* 0x000fce00078e000e */
[----:B------:R-:W-:Y:S05]  /*142c0*/  WARPSYNC.COLLECTIVE R15, `(.L_x_12259) ;  /* 0x000000000f087348 */ /* 0x000fea0003c00000 */
[----:B------:R0:W1:Y:S02]  /*142d0*/  SHFL.IDX P6, R14, R13, R12, R11 ;  /* 0x0000000c0d0e7389 */ /* 0x00006400000c000b */
[----:B01----:R-:W-:Y:S01]  /*142e0*/  ENDCOLLECTIVE ;  /* 0x000000000000791b */ /* 0x003fe20003800000 */
.L_x_12259:
        /* <DEDUP_REMOVED lines=17> */
.L_x_12260:
[----:B------:R-:W-:Y:S02]  /*14400*/  IMAD.MOV.U32 R13, RZ, RZ, R0 ;  /* 0x000000ffff0d7224 */ /* 0x000fe400078e0000 */
[----:B------:R-:W-:Y:S01]  /*14410*/  IMAD.MOV.U32 R12, RZ, RZ, 0x2 ;  /* 0x00000002ff0c7424 */ /* 0x000fe200078e00ff */
[----:B------:R-:W-:-:S07]  /*14420*/  MOV R5, R14 ;  /* 0x0000000e00057202 */ /* 0x000fce0000000f00 */
[----:B------:R-:W-:Y:S05]  /*14430*/  WARPSYNC.COLLECTIVE R15, `(.L_x_12261) ;  /* 0x000000000f087348 */ /* 0x000fea0003c00000 */
[----:B------:R0:W1:Y:S02]  /*14440*/  SHFL.IDX P6, R14, R13, R12, R11 ;  /* 0x0000000c0d0e7389 */ /* 0x00006400000c000b */
[----:B01----:R-:W-:Y:S01]  /*14450*/  ENDCOLLECTIVE ;  /* 0x000000000000791b */ /* 0x003fe20003800000 */
.L_x_12261:
        /* <DEDUP_REMOVED lines=16> */
.L_x_12262:
[----:B------:R-:W-:Y:S02]  /*14560*/  IMAD.MOV.U32 R13, RZ, RZ, R0 ;  /* 0x000000ffff0d7224 */ /* 0x000fe400078e0000 */
[----:B------:R-:W-:Y:S02]  /*14570*/  IMAD.MOV.U32 R12, RZ, RZ, 0x3 ;  /* 0x00000003ff0c7424 */ /* 0x000fe400078e00ff */
[----:B------:R-:W-:-:S07]  /*14580*/  IMAD.MOV.U32 R5, RZ, RZ, R14 ;  /* 0x000000ffff057224 */ /* 0x000fce00078e000e */
[----:B------:R-:W-:Y:S05]  /*14590*/  WARPSYNC.COLLECTIVE R15, `(.L_x_12263) ;  /* 0x000000000f087348 */ /* 0x000fea0003c00000 */
[----:B------:R0:W1:Y:S02]  /*145a0*/  SHFL.IDX P6, R14, R13, R12, R11 ;  /* 0x0000000c0d0e7389 */ /* 0x00006400000c000b */
[----:B01----:R-:W-:Y:S01]  /*145b0*/  ENDCOLLECTIVE ;  /* 0x000000000000791b */ /* 0x003fe20003800000 */
.L_x_12263:
[----:B------:R-:W-:-:S04]  /*145c0*/  @!P2 LEA R5, P4, R20, R5, 0x1 ;  /* 0x000000051405a211 */ /* 0x000fc800078808ff */
[----:B------:R-:W-:Y:S01]  /*145d0*/  @!P2 MOV R6, R5 ;  /* 0x000000050006a202 */ /* 0x000fe20000000f00 */
[----:B------:R-:W-:Y:S02]  /*145e0*/  @!P2 IMAD.X R7, RZ, RZ, R7, P4 ;  /* 0x000000ffff07a224 */ /* 0x000fe400020e0607 */
[----:B------:R-:W-:-:S03]  /*145f0*/  VIADD R5, R17, 0x60 ;  /* 0x0000006011057836 */ /* 0x000fc60000000000 */
[----:B------:R-:W-:Y:S01]  /*14600*/  @!PT LDS RZ, [RZ] ;  /* 0x00000000fffff984 */ /* 0x000fe20000000800 */
[----:B------:R-:W-:Y:S01]  /*14610*/  @!PT LDS RZ, [RZ] ;  /* 0x00000000fffff984 */ /* 0x000fe20000000800 */
[----:B------:R-:W-:Y:S01]  /*14620*/  @!PT LDS RZ, [RZ] ;  /* 0x00000000fffff984 */ /* 0x000fe20000000800 */
        /* <DEDUP_REMOVED lines=9> */
.L_x_12264:
[----:B------:R-:W-:Y:S01]  /*146c0*/  MOV R13, R3 ;  /* 0x00000003000d7202 */ /* 0x000fe20000000f00 */
[----:B------:R-:W-:Y:S02]  /*146d0*/  IMAD.MOV.U32 R12, RZ, RZ, RZ ;  /* 0x000000ffff0c7224 */ /* 0x000fe400078e00ff */
[----:B------:R-:W-:-:S07]  /*146e0*/  IMAD.MOV.U32 R4, RZ, RZ, R14 ;  /* 0x000000ffff047224 */ /* 0x000fce00078e000e */
[----:B------:R-:W-:Y:S05]  /*146f0*/  WARPSYNC.COLLECTIVE R15, `(.L_x_12265) ;  /* 0x000000000f087348 */ /* 0x000fea0003c00000 */
[----:B------:R0:W1:Y:S02]  /*14700*/  SHFL.IDX P6, R14, R13, R12, R11 ;  /* 0x0000000c0d0e7389 */ /* 0x00006400000c000b */
[----:B01----:R-:W-:Y:S01]  /*14710*/  ENDCOLLECTIVE ;  /* 0x000000000000791b */ /* 0x003fe20003800000 */
.L_x_12265:
        /* <DEDUP_REMOVED lines=16> */
.L_x_12266:
[----:B------:R-:W-:Y:S02]  /*14820*/  IMAD.MOV.U32 R13, RZ, RZ, R3 ;  /* 0x000000ffff0d7224 */ /* 0x000fe400078e0003 */
[----:B------:R-:W-:Y:S02]  /*14830*/  IMAD.MOV.U32 R12, RZ, RZ, 0x1 ;  /* 0x00000001ff0c7424 */ /* 0x000fe400078e00ff */
[----:B------:R-:W-:-:S07]  /*14840*/  IMAD.MOV.U32 R4, RZ, RZ, R14 ;  /* 0x000000ffff047224 */ /* 0x000fce00078e000e */
[----:B------:R-:W-:Y:S05]  /*14850*/  WARPSYNC.COLLECTIVE R15, `(.L_x_12267) ;  /* 0x000000000f087348 */ /* 0x000fea0003c00000 */
[----:B------:R0:W1:Y:S02]  /*14860*/  SHFL.IDX P6, R14, R13, R12, R11 ;  /* 0x0000000c0d0e7389 */ /* 0x00006400000c000b */
[----:B01----:R-:W-:Y:S01]  /*14870*/  ENDCOLLECTIVE ;  /* 0x000000000000791b */ /* 0x003fe20003800000 */
.L_x_12267:
[----:B------:R-:W-:-:S05]  /*14880*/  @!P2 LEA R4, P4, R20, R4, 0x1 ;  /* 0x000000041404a211 */ /* 0x000fca00078808ff */
[----:B------:R-:W-:-:S04]  /*14890*/  @!P2 IMAD.X R0, RZ, RZ, R0, P4 ;  /* 0x000000ffff00a224 */ /* 0x000fc800020e0600 */
[----:B------:R-:W-:Y:S01]  /*148a0*/  @!P2 IMAD.MOV.U32 R5, RZ, RZ, R0 ;  /* 0x000000ffff05a224 */ /* 0x000fe200078e0000 */
[----:B------:R-:W-:-:S04]  /*148b0*/  MOV R13, R8 ;  /* 0x00000008000d7202 */ /* 0x000fc80000000f00 */
        /* <DEDUP_REMOVED lines=10> */
.L_x_12268:
[----:B------:R-:W-:Y:S01]  /*14960*/  IMAD.MOV.U32 R8, RZ, RZ, R14 ;  /* 0x000000ffff087224 */ /* 0x000fe200078e000e */
[----:B------:R-:W-:Y:S06]  /*14970*/  BRA `(.L_x_12269) ;  /* 0xffffffc000607947 */ /* 0x000fec000383ffff */
.L_x_12191:
[----:B-1----:R1:W2:Y:S02]  /*14980*/  SYNCS.PHASECHK.TRANS64.TRYWAIT P0, [R22+URZ+0x2d820], R0 ;  /* 0x02d82000160075a7 */ /* 0x0022a4000800017f */
[----:B--2---:R-:W-:Y:S05]  /*14990*/  @!P0 NANOSLEEP.SYNCS 0x989680 ;  /* 0x009896800000895d */ /* 0x004fea0003900000 */
[----:B------:R-:W2:Y:S02]  /*149a0*/  @!P0 SYNCS.PHASECHK.TRANS64 P0, [R22+URZ+0x2d820], R0 ;  /* 0x02d82000160085a7 */ /* 0x000ea4000800007f */
[----:B--2---:R-:W-:Y:S05]  /*149b0*/  @!P0 BRA `(.L_x_12191) ;  /* 0xfffffffc00f08947 */ /* 0x004fea000383ffff */
[----:B------:R-:W-:Y:S05]  /*149c0*/  BRA `(.L_x_12270) ;  /* 0xffffffc000c87947 */ /* 0x000fea000383ffff */
.L_x_12196:
[----:B0-----:R0:W1:Y:S02]  /*149d0*/  SYNCS.PHASECHK.TRANS64.TRYWAIT P0, [R5+URZ+0x2d840], R0 ;  /* 0x02d84000050075a7 */ /* 0x001064000800017f */
[----:B-1----:R-:W-:Y:S05]  /*149e0*/  @!P0 NANOSLEEP.SYNCS 0x989680 ;  /* 0x009896800000895d */ /* 0x002fea0003900000 */
[----:B------:R-:W1:Y:S02]  /*149f0*/  @!P0 SYNCS.PHASECHK.TRANS64 P0, [R5+URZ+0x2d840], R0 ;  /* 0x02d84000050085a7 */ /* 0x000e64000800007f */
[----:B-1----:R-:W-:Y:S05]  /*14a00*/  @!P0 BRA `(.L_x_12196) ;  /* 0xfffffffc00f08947 */ /* 0x002fea000383ffff */
[----:B------:R-:W-:Y:S05]  /*14a10*/  BRA `(.L_x_12271) ;  /* 0xffffffc400bc7947 */ /* 0x000fea000383ffff */
.L_x_12197:
        /* <DEDUP_REMOVED lines=8> */
.L_x_12273:
[----:B------:R-:W-:Y:S05]  /*14aa0*/  BSYNC B1 ;  /* 0x0000000000017941 */ /* 0x000fea0003800000 */
.L_x_12272:
[----:B------:R0:W-:Y:S04]  /*14ab0*/  STL [R1+0x44], R4 ;  /* 0x0000440401007387 */ /* 0x0001e80000100800 */
[----:B0-----:R0:W5:Y:S01]  /*14ac0*/  LDL.LU R4, [R1] ;  /* 0x0000000001047983 */ /* 0x0011620000300800 */
[----:B------:R-:W-:Y:S02]  /*14ad0*/  IMAD.MOV.U32 R13, RZ, RZ, R7 ;  /* 0x000000ffff0d7224 */ /* 0x000fe400078e0007 */
[----:B------:R-:W-:Y:S01]  /*14ae0*/  IMAD.MOV.U32 R12, RZ, RZ, RZ ;  /* 0x000000ffff0c7224 */ /* 0x000fe200078e00ff */
[----:B------:R-:W1:Y:S01]  /*14af0*/  S2R R21, SR_TID.X ;  /* 0x0000000000157919 */ /* 0x000e620000002100 */
[----:B------:R-:W-:Y:S02]  /*14b00*/  IMAD.MOV.U32 R11, RZ, RZ, 0x1c1f ;  /* 0x00001c1fff0b7424 */ /* 0x000fe400078e00ff */
[----:B------:R-:W-:-:S02]  /*14b10*/  IMAD.MOV.U32 R15, RZ, RZ, -0x1 ;  /* 0xffffffffff0f7424 */ /* 0x000fc400078e00ff */
[----:B------:R-:W-:Y:S02]  /*14b20*/  IMAD.MOV.U32 R3, RZ, RZ, R14 ;  /* 0x000000ffff037224 */ /* 0x000fe400078e000e */
[----:B0-----:R-:W-:-:S07]  /*14b30*/  IMAD R6, R6, 0x2, R22 ;  /* 0x0000000206067824 */ /* 0x001fce00078e0216 */
[----:B-1---5:R-:W-:Y:S05]  /*14b40*/  WARPSYNC.COLLECTIVE R15, `(.L_x_12274) ;  /* 0x000000000f087348 */ /* 0x022fea0003c00000 */
[----:B------:R0:W2:Y:S02]  /*14b50*/  SHFL.IDX P6, R14, R13, R12, R11 ;  /* 0x0000000c0d0e7389 */ /* 0x0000a400000c000b */
[----:B012--5:R-:W-:Y:S01]  /*14b60*/  ENDCOLLECTIVE ;  /* 0x000000000000791b */ /* 0x027fe20003800000 */
.L_x_12274:
[----:B------:R-:W-:Y:S02]  /*14b70*/  IMAD.MOV.U32 R13, RZ, RZ, R9 ;  /* 0x000000ffff0d7224 */ /* 0x000fe400078e0009 */
[----:B------:R-:W-:Y:S01]  /*14b80*/  IMAD.MOV.U32 R12, RZ, RZ, 0x1 ;  /* 0x00000001ff0c7424 */ /* 0x000fe200078e00ff */
[----:B------:R-:W-:Y:S01]  /*14b90*/  SHF.L.U32 R21, R21, 0x3, RZ ;  /* 0x0000000315157819 */ /* 0x000fe200000006ff */
[----:B------:R-:W-:-:S07]  /*14ba0*/  IMAD.MOV.U32 R2, RZ, RZ, R14 ;  /* 0x000000ffff027224 */ /* 0x000fce00078e000e */
[----:B------:R-:W-:Y:S05]  /*14bb0*/  WARPSYNC.COLLECTIVE R15, `(.L_x_12275) ;  /* 0x000000000f087348 */ /* 0x000fea0003c00000 */
[----:B------:R0:W1:Y:S02]  /*14bc0*/  SHFL.IDX P6, R14, R13, R12, R11 ;  /* 0x0000000c0d0e7389 */ /* 0x00006400000c000b */
[----:B01----:R-:W-:Y:S01]  /*14bd0*/  ENDCOLLECTIVE ;  /* 0x000000000000791b */ /* 0x003fe20003800000 */
.L_x_12275:
[----:B------:R-:W-:-:S05]  /*14be0*/  LOP3.LUT R21, R21, 0x18, RZ, 0xc0, !PT ;  /* 0x0000001815157812 */ /* 0x000fca00078ec0ff */
[----:B------:R-:W-:-:S05]  /*14bf0*/  IMAD.SHL.U32 R0, R21, 0x2, RZ ;  /* 0x0000000215007824 */ /* 0x000fca00078e00ff */
[----:B------:R-:W-:Y:S01]  /*14c00*/  IADD3 R2, P0, R2, R0, RZ ;  /* 0x0000000002027210 */ /* 0x000fe20007f1e0ff */
[----:B------:R-:W-:-:S04]  /*14c10*/  IMAD.MOV.U32 R13, RZ, RZ, R7 ;  /* 0x000000ffff0d7224 */ /* 0x000fc800078e0007 */
[----:B------:R-:W-:Y:S01]  /*14c20*/  IMAD.X R3, RZ, RZ, R3, P0 ;  /* 0x000000ffff037224 */ /* 0x000fe200000e0603 */
        /* <DEDUP_REMOVED lines=14> */
.L_x_12276:
[----:B------:R-:W-:Y:S02]  /*14d10*/  IMAD.MOV.U32 R13, RZ, RZ, R9 ;  /* 0x000000ffff0d7224 */ /* 0x000fe400078e0009 */
[----:B------:R-:W-:Y:S01]  /*14d20*/  IMAD.MOV.U32 R12, RZ, RZ, 0x2 ;  /* 0x00000002ff0c7424 */ /* 0x000fe200078e00ff */
[----:B------:R-:W-:-:S07]  /*14d30*/  MOV R2, R14 ;  /* 0x0000000e00027202 */ /* 0x000fce0000000f00 */
[----:B------:R-:W-:Y:S05]  /*14d40*/  WARPSYNC.COLLECTIVE R15, `(.L_x_12277) ;  /* 0x000000000f087348 */ /* 0x000fea0003c00000 */
[----:B------:R0:W1:Y:S02]  /*14d50*/  SHFL.IDX P6, R14, R13, R12, R11 ;  /* 0x0000000c0d0e7389 */ /* 0x00006400000c000b */
[----:B01----:R-:W-:Y:S01]  /*14d60*/  ENDCOLLECTIVE ;  /* 0x000000000000791b */ /* 0x003fe20003800000 */
.L_x_12277:
        /* <DEDUP_REMOVED lines=13> */
.L_x_12278:
        /* <DEDUP_REMOVED lines=9> */
[----:B------:R-:W-:Y:S02]  /*14ed0*/  IMAD.MOV.U32 R13, RZ, RZ, R9 ;  /* 0x000000ffff0d7224 */ /* 0x000fe400078e0009 */
[----:B------:R-:W-:Y:S01]  /*14ee0*/  IMAD.MOV.U32 R12, RZ, RZ, 0x3 ;  /* 0x00000003ff0c7424 */ /* 0x000fe200078e00ff */
[----:B------:R0:W-:Y:S06]  /*14ef0*/  LDGSTS.E.BYPASS.LTC128B.128 [R6+0x18400], desc[UR36][R2.64+0x40], !P5 ;  /* 0x1840004002067fae */ /* 0x0001ec000e901d64 */
[----:B0----5:R-:W-:Y:S05]  /*14f00*/  WARPSYNC.COLLECTIVE R15, `(.L_x_12279) ;  /* 0x000000000f087348 */ /* 0x021fea0003c00000 */
[----:B------:R1:W2:Y:S02]  /*14f10*/  SHFL.IDX P6, R14, R13, R12, R11 ;  /* 0x0000000c0d0e7389 */ /* 0x0002a400000c000b */
[----:B012--5:R-:W-:Y:S01]  /*14f20*/  ENDCOLLECTIVE ;  /* 0x000000000000791b */ /* 0x027fe20003800000 */
.L_x_12279:
[----:B------:R-:W-:Y:S01]  /*14f30*/  @!PT LDS RZ, [RZ] ;  /* 0x00000000fffff984 */ /* 0x000fe20000000800 */
[----:B------:R-:W-:Y:S01]  /*14f40*/  @!PT LDS RZ, [RZ] ;  /* 0x00000000fffff984 */ /* 0x000fe20000000800 */
[----:B------:R-:W-:Y:S01]  /*14f50*/  @!PT LDS RZ, [RZ] ;  /* 0x00000000fffff984 */ /* 0x000fe20000000800 */
[----:B------:R0:W-:Y:S01]  /*14f60*/  LDGSTS.E.BYPASS.LTC128B.128 [R6+0x1a400], desc[UR36][R2.64+0x80], !P4 ;  /* 0x1a40008002067fae */ /* 0x0001e2000e101d64 */
[----:B------:R-:W-:Y:S01]  /*14f70*/  IMAD.MOV.U32 R13, RZ, RZ, R7 ;  /* 0x000000ffff0d7224 */ /* 0x000fe200078e0007 */
[----:B------:R-:W-:-:S07]  /*14f80*/  MOV R21, R14 ;  /* 0x0000000e00157202 */ /* 0x000fce0000000f00 */
[----:B0-----:R-:W-:Y:S05]  /*14f90*/  WARPSYNC.COLLECTIVE R15, `(.L_x_12280) ;  /* 0x000000000f087348 */ /* 0x001fea0003c00000 */
[----:B------:R1:W2:Y:S02]  /*14fa0*/  SHFL.IDX P6, R14, R13, R12, R11 ;  /* 0x0000000c0d0e7389 */ /* 0x0002a400000c000b */
[----:B012---:R-:W-:Y:S01]  /*14fb0*/  ENDCOLLECTIVE ;  /* 0x000000000000791b */ /* 0x007fe20003800000 */
.L_x_12280:
[----:B------:R-:W-:Y:S01]  /*14fc0*/  IMAD.MOV.U32 R2, RZ, RZ, R14 ;  /* 0x000000ffff027224 */ /* 0x000fe200078e000e */
[----:B------:R-:W-:Y:S06]  /*14fd0*/  BRA `(.L_x_12281) ;  /* 0xffffffc4003c7947 */ /* 0x000fec000383ffff */
.L_x_12202:
[----:B--2---:R2:W3:Y:S02]  /*14fe0*/  SYNCS.PHASECHK.TRANS64.TRYWAIT P0, [R6+URZ+0x2d860], R2 ;  /* 0x02d86002060075a7 */ /* 0x0044e4000800017f */
[----:B---3--:R-:W-:Y:S05]  /*14ff0*/  @!P0 NANOSLEEP.SYNCS 0x989680 ;  /* 0x009896800000895d */ /* 0x008fea0003900000 */
[----:B------:R-:W3:Y:S02]  /*15000*/  @!P0 SYNCS.PHASECHK.TRANS64 P0, [R6+URZ+0x2d860], R2 ;  /* 0x02d86002060085a7 */ /* 0x000ee4000800007f */
[----:B---3--:R-:W-:Y:S05]  /*15010*/  @!P0 BRA `(.L_x_12202) ;  /* 0xfffffffc00f08947 */ /* 0x008fea000383ffff */
[----:B------:R-:W-:Y:S05]  /*15020*/  BRA `(.L_x_12282) ;  /* 0xffffffc400a47947 */ /* 0x000fea000383ffff */
.L_x_12203:
[----:B------:R-:W-:Y:S01]  /*15030*/  BSSY B1, `(.L_x_12283) ;  /* 0x0000008000017945 */ /* 0x000fe20003800000 */
[----:B------:R-:W-:Y:S02]  /*15040*/  IMAD.MOV.U32 R13, RZ, RZ, R23 ;  /* 0x000000ffff0d7224 */ /* 0x000fe400078e0017 */
[----:B------:R-:W-:Y:S02]  /*15050*/  IMAD.MOV.U32 R12, RZ, RZ, RZ ;  /* 0x000000ffff0c7224 */ /* 0x000fe400078e00ff */
[----:B------:R-:W-:Y:S02]  /*15060*/  IMAD.MOV.U32 R11, RZ, RZ, 0x1c1f ;  /* 0x00001c1fff0b7424 */ /* 0x000fe400078e00ff */
[----:B------:R-:W-:-:S07]  /*15070*/  IMAD.MOV.U32 R15, RZ, RZ, -0x1 ;  /* 0xffffffffff0f7424 */ /* 0x000fce00078e00ff */
[----:B--2---:R-:W-:Y:S05]  /*15080*/  WARPSYNC.COLLECTIVE R15, `(.L_x_12284) ;  /* 0x000000000f087348 */ /* 0x004fea0003c00000 */
[----:B------:R0:W1:Y:S02]  /*15090*/  SHFL.IDX P6, R14, R13, R12, R11 ;  /* 0x0000000c0d0e7389 */ /* 0x00006400000c000b */
[----:B012---:R-:W-:Y:S01]  /*150a0*/  ENDCOLLECTIVE ;  /* 0x000000000000791b */ /* 0x007fe20003800000 */
.L_x_12284:
[----:B------:R-:W-:Y:S05]  /*150b0*/  BSYNC B1 ;  /* 0x0000000000017941 */ /* 0x000fea0003800000 */
.L_x_12283:
[----:B------:R-:W-:Y:S01]  /*150c0*/  IMAD.MOV.U32 R13, RZ, RZ, R18 ;  /* 0x000000ffff0d7224 */ /* 0x000fe200078e0012 */
[----:B------:R-:W-:Y:S01]  /*150d0*/  MOV R11, 0x1c1f ;  /* 0x00001c1f000b7802 */ /* 0x000fe20000000f00 */
[----:B------:R-:W-:Y:S02]  /*150e0*/  IMAD.MOV.U32 R12, RZ, RZ, RZ ;  /* 0x000000ffff0c7224 */ /* 0x000fe400078e00ff */
[----:B------:R-:W-:Y:S02]  /*150f0*/  IMAD.MOV.U32 R15, RZ, RZ, -0x1 ;  /* 0xffffffffff0f7424 */ /* 0x000fe400078e00ff */
[----:B------:R-:W-:Y:S02]  /*15100*/  IMAD.MOV.U32 R3, RZ, RZ, R14 ;  /* 0x000000ffff037224 */ /* 0x000fe400078e000e */
[----:B------:R-:W-:-:S07]  /*15110*/  IMAD R5, R5, 0x2, R22 ;  /* 0x0000000205057824 */ /* 0x000fce00078e0216 */
[----:B------:R-:W-:Y:S05]  /*15120*/  WARPSYNC.COLLECTIVE R15, `(.L_x_12285) ;  /* 0x000000000f087348 */ /* 0x000fea0003c00000 */
[----:B------:R0:W1:Y:S02]  /*15130*/  SHFL.IDX P6, R14, R13, R12, R11 ;  /* 0x0000000c0d0e7389 */ /* 0x00006400000c000b */
[----:B01----:R-:W-:Y:S01]  /*15140*/  ENDCOLLECTIVE ;  /* 0x000000000000791b */ /* 0x003fe20003800000 */
.L_x_12285:
[----:B------:R-:W-:Y:S02]  /*15150*/  IMAD.MOV.U32 R13, RZ, RZ, R23 ;  /* 0x000000ffff0d7224 */ /* 0x000fe400078e0017 */
[----:B------:R-:W-:Y:S02]  /*15160*/  IMAD.MOV.U32 R12, RZ, RZ, 0x1 ;  /* 0x00000001ff0c7424 */ /* 0x000fe400078e00ff */
[----:B------:R-:W-:-:S07]  /*15170*/  IMAD.MOV.U32 R2, RZ, RZ, R14 ;  /* 0x000000ffff027224 */ /* 0x000fce00078e000e */
[----:B------:R-:W-:Y:S05]  /*15180*/  WARPSYNC.COLLECTIVE R15, `(.L_x_12286) ;  /* 0x000000000f087348 */ /* 0x000fea0003c00000 */
[----:B------:R0:W1:Y:S02]  /*15190*/  SHFL.IDX P6, R14, R13, R12, R11 ;  /* 0x0000000c0d0e7389 */ /* 0x00006400000c000b */
[----:B01----:R-:W-:Y:S01]  /*151a0*/  ENDCOLLECTIVE ;  /* 0x000000000000791b */ /* 0x003fe20003800000 */
.L_x_12286:
        /* <DEDUP_REMOVED lines=16> */
.L_x_12287:
[----:B------:R-:W-:Y:S02]  /*152b0*/  IMAD.MOV.U32 R13, RZ, RZ, R23 ;  /* 0x000000ffff0d7224 */ /* 0x000fe400078e0017 */
[----:B------:R-:W-:Y:S02]  /*152c0*/  IMAD.MOV.U32 R12, RZ, RZ, 0x2 ;  /* 0x00000002ff0c7424 */ /* 0x000fe400078e00ff */
[----:B------:R-:W-:-:S07]  /*152d0*/  IMAD.MOV.U32 R2, RZ, RZ, R14 ;  /* 0x000000ffff027224 */ /* 0x000fce00078e000e */
[----:B------:R-:W-:Y:S05]  /*152e0*/  WARPSYNC.COLLECTIVE R15, `(.L_x_12288) ;  /* 0x000000000f087348 */ /* 0x000fea0003c00000 */
[----:B------:R0:W1:Y:S02]  /*152f0*/  SHFL.IDX P6, R14, R13, R12, R11 ;  /* 0x0000000c0d0e7389 */ /* 0x00006400000c000b */
[----:B01----:R-:W-:Y:S01]  /*15300*/  ENDCOLLECTIVE ;  /* 0x000000000000791b */ /* 0x003fe20003800000 */
.L_x_12288:
        /* <DEDUP_REMOVED lines=16> */
.L_x_12289:
[----:B------:R-:W-:Y:S02]  /*15410*/  IMAD.MOV.U32 R13, RZ, RZ, R23 ;  /* 0x000000ffff0d7224 */ /* 0x000fe400078e0017 */
[----:B------:R-:W-:Y:S02]  /*15420*/  IMAD.MOV.U32 R12, RZ, RZ, 0x3 ;  /* 0x00000003ff0c7424 */ /* 0x000fe400078e00ff */
[----:B------:R-:W-:-:S07]  /*15430*/  IMAD.MOV.U32 R2, RZ, RZ, R14 ;  /* 0x000000ffff027224 */ /* 0x000fce00078e000e */
[----:B------:R-:W-:Y:S05]  /*15440*/  WARPSYNC.COLLECTIVE R15, `(.L_x_12290) ;  /* 0x000000000f087348 */ /* 0x000fea0003c00000 */
[----:B------:R0:W1:Y:S02]  /*15450*/  SHFL.IDX P6, R14, R13, R12, R11 ;  /* 0x0000000c0d0e7389 */ /* 0x00006400000c000b */
[----:B01----:R-:W-:Y:S01]  /*15460*/  ENDCOLLECTIVE ;  /* 0x000000000000791b */ /* 0x003fe20003800000 */
.L_x_12290:
[----:B------:R-:W-:-:S05]  /*15470*/  IADD3 R2, P0, R2, R0, RZ ;  /* 0x0000000002027210 */ /* 0x000fca0007f1e0ff */
        /* <DEDUP_REMOVED lines=12> */
.L_x_12291:
        /* <DEDUP_REMOVED lines=8> */
.L_x_12211:
[----:B-1----:R1:W2:Y:S02]  /*155c0*/  SYNCS.PHASECHK.TRANS64.TRYWAIT P0, [R0+URZ+0x2d860], R3 ;  /* 0x02d86003000075a7 */ /* 0x0022a4000800017f */
[----:B--2---:R-:W-:Y:S05]  /*155d0*/  @!P0 NANOSLEEP.SYNCS 0x989680 ;  /* 0x009896800000895d */ /* 0x004fea0003900000 */
[----:B------:R-:W2:Y:S02]  /*155e0*/  @!P0 SYNCS.PHASECHK.TRANS64 P0, [R0+URZ+0x2d860], R3 ;  /* 0x02d86003000085a7 */ /* 0x000ea4000800007f */
[----:B--2---:R-:W-:Y:S05]  /*155f0*/  @!P0 BRA `(.L_x_12211) ;  /* 0xfffffffc00f08947 */ /* 0x004fea000383ffff */
[----:B------:R-:W-:Y:S05]  /*15600*/  BRA `(.L_x_12293) ;  /* 0xffffffc8002c7947 */ /* 0x000fea000383ffff */
.L_x_12212:
        /* <DEDUP_REMOVED lines=8> */
.L_x_12295:
[----:B------:R-:W-:Y:S05]  /*15690*/  BSYNC B0 ;  /* 0x0000000000007941 */ /* 0x000fea0003800000 */
.L_x_12294:
        /* <DEDUP_REMOVED lines=10> */
.L_x_12296:
        /* <DEDUP_REMOVED lines=17> */
.L_x_12297:
        /* <DEDUP_REMOVED lines=14> */
.L_x_12298:
[----:B------:R-:W-:Y:S01]  /*15930*/  MOV R13, R23 ;  /* 0x00000017000d7202 */ /* 0x000fe20000000f00 */
[----:B------:R-:W-:Y:S01]  /*15940*/  IMAD.MOV.U32 R12, RZ, RZ, 0x2 ;  /* 0x00000002ff0c7424 */ /* 0x000fe200078e00ff */
[----:B------:R-:W-:-:S13]  /*15950*/  IADD3 R2, P4, R14, R5, RZ ;  /* 0x000000050e027210 */ /* 0x000fda0007f9e0ff */
[----:B------:R-:W-:Y:S05]  /*15960*/  WARPSYNC.COLLECTIVE R15, `(.L_x_12299) ;  /* 0x000000000f087348 */ /* 0x000fea0003c00000 */
[----:B------:R0:W1:Y:S02]  /*15970*/  SHFL.IDX P6, R14, R13, R12, R11 ;  /* 0x0000000c0d0e7389 */ /* 0x00006400000c000b */
[----:B01----:R-:W-:Y:S01]  /*15980*/  ENDCOLLECTIVE ;  /* 0x000000000000791b */ /* 0x003fe20003800000 */
.L_x_12299:
        /* <DEDUP_REMOVED lines=15> */
.L_x_12300:
[----:B------:R-:W-:Y:S02]  /*15a80*/  IMAD.MOV.U32 R13, RZ, RZ, R23 ;  /* 0x000000ffff0d7224 */ /* 0x000fe400078e0017 */
[----:B------:R-:W-:Y:S01]  /*15a90*/  IMAD.MOV.U32 R12, RZ, RZ, 0x3 ;  /* 0x00000003ff0c7424 */ /* 0x000fe200078e00ff */
[----:B------:R-:W-:-:S13]  /*15aa0*/  IADD3 R2, P4, R14, R5, RZ ;  /* 0x000000050e027210 */ /* 0x000fda0007f9e0ff */
[----:B------:R-:W-:Y:S05]  /*15ab0*/  WARPSYNC.COLLECTIVE R15, `(.L_x_12301) ;  /* 0x000000000f087348 */ /* 0x000fea0003c00000 */
[----:B------:R0:W1:Y:S02]  /*15ac0*/  SHFL.IDX P6, R14, R13, R12, R11 ;  /* 0x0000000c0d0e7389 */ /* 0x00006400000c000b */
[----:B01----:R-:W-:Y:S01]  /*15ad0*/  ENDCOLLECTIVE ;  /* 0x000000000000791b */ /* 0x003fe20003800000 */
.L_x_12301:
        /* <DEDUP_REMOVED lines=14> */
.L_x_12302:
[----:B------:R-:W-:Y:S05]  /*15bc0*/  BRA `(.L_x_12303) ;  /* 0xffffffc400a07947 */ /* 0x000fea000383ffff */
.L_x_12217:
        /* <DEDUP_REMOVED lines=8> */
.L_x_12305:
[----:B------:R-:W-:Y:S05]  /*15c50*/  BSYNC B0 ;  /* 0x0000000000007941 */ /* 0x000fea0003800000 */
.L_x_12304:
        /* <DEDUP_REMOVED lines=9> */
.L_x_12306:
        /* <DEDUP_REMOVED lines=23> */
.L_x_12307:
[----:B------:R-:W-:Y:S01]  /*15e60*/  IMAD.MOV.U32 R12, RZ, RZ, 0x2 ;  /* 0x00000002ff0c7424 */ /* 0x000fe200078e00ff */
[----:B------:R-:W-:-:S05]  /*15e70*/  SEL R4, R14, RZ, P1 ;  /* 0x000000ff0e047207 */ /* 0x000fca0000800000 */
[----:B------:R-:W-:-:S04]  /*15e80*/  IMAD.IADD R4, R13, 0x1, R4 ;  /* 0x000000010d047824 */ /* 0x000fc800078e0204 */
[----:B------:R-:W-:-:S07]  /*15e90*/  IMAD.MOV.U32 R13, RZ, RZ, R4 ;  /* 0x000000ffff0d7224 */ /* 0x000fce00078e0004 */
[----:B------:R-:W-:Y:S05]  /*15ea0*/  WARPSYNC.COLLECTIVE R15, `(.L_x_12308) ;  /* 0x000000000f087348 */ /* 0x000fea0003c00000 */
[----:B------:R0:W1:Y:S02]  /*15eb0*/  SHFL.UP P6, R14, R13, R12, R11 ;  /* 0x0400000c0d0e7389 */ /* 0x00006400000c000b */
[----:B01----:R-:W-:Y:S01]  /*15ec0*/  ENDCOLLECTIVE ;  /* 0x000000000000791b */ /* 0x003fe20003800000 */
.L_x_12308:
[----:B------:R-:W-:Y:S01]  /*15ed0*/  IMAD.MOV.U32 R12, RZ, RZ, 0x4 ;  /* 0x00000004ff0c7424 */ /* 0x000fe200078e00ff */
[----:B------:R-:W-:-:S05]  /*15ee0*/  SEL R3, R14, RZ, P2 ;  /* 0x000000ff0e037207 */ /* 0x000fca0001000000 */
[----:B------:R-:W-:-:S04]  /*15ef0*/  IMAD.IADD R2, R4, 0x1, R3 ;  /* 0x0000000104027824 */ /* 0x000fc800078e0203 */
[----:B------:R-:W-:-:S07]  /*15f00*/  IMAD.MOV.U32 R13, RZ, RZ, R2 ;  /* 0x000000ffff0d7224 */ /* 0x000fce00078e0002 */
[----:B------:R-:W-:Y:S05]  /*15f10*/  WARPSYNC.COLLECTIVE R15, `(.L_x_12309) ;  /* 0x000000000f087348 */ /* 0x000fea0003c00000 */
[----:B------:R0:W1:Y:S02]  /*15f20*/  SHFL.UP P6, R14, R13, R12, R11 ;  /* 0x0400000c0d0e7389 */ /* 0x00006400000c000b */
[----:B01----:R-:W-:Y:S01]  /*15f30*/  ENDCOLLECTIVE ;  /* 0x000000000000791b */ /* 0x003fe20003800000 */
.L_x_12309:
[----:B------:R-:W-:Y:S01]  /*15f40*/  IMAD.MOV.U32 R12, RZ, RZ, 0x8 ;  /* 0x00000008ff0c7424 */ /* 0x000fe200078e00ff */
[----:B------:R-:W-:-:S04]  /*15f50*/  SEL R3, R14, RZ, P3 ;  /* 0x000000ff0e037207 */ /* 0x000fc80001800000 */
[----:B------:R-:W-:-:S05]  /*15f60*/  IADD3 R3, R2, R3, RZ ;  /* 0x0000000302037210 */ /* 0x000fca0007ffe0ff */
[----:B------:R-:W-:-:S07]  /*15f70*/  IMAD.MOV.U32 R13, RZ, RZ, R3 ;  /* 0x000000ffff0d7224 */ /* 0x000fce00078e0003 */
[----:B------:R-:W-:Y:S05]  /*15f80*/  WARPSYNC.COLLECTIVE R15, `(.L_x_12310) ;  /* 0x000000000f087348 */ /* 0x000fea0003c00000 */
[----:B------:R0:W1:Y:S02]  /*15f90*/  SHFL.UP P6, R14, R13, R12, R11 ;  /* 0x0400000c0d0e7389 */ /* 0x00006400000c000b */
[----:B01----:R-:W-:Y:S01]  /*15fa0*/  ENDCOLLECTIVE ;  /* 0x000000000000791b */ /* 0x003fe20003800000 */
.L_x_12310:
[----:B------:R-:W-:Y:S01]  /*15fb0*/  IMAD.MOV.U32 R12, RZ, RZ, 0x10 ;  /* 0x00000010ff0c7424 */ /* 0x000fe200078e00ff */
[----:B------:R-:W-:-:S05]  /*15fc0*/  SEL R4, R14, RZ, P4 ;  /* 0x000000ff0e047207 */ /* 0x000fca0002000000 */
[----:B------:R-:W-:-:S04]  /*15fd0*/  IMAD.IADD R4, R3, 0x1, R4 ;  /* 0x0000000103047824 */ /* 0x000fc800078e0204 */
[----:B------:R-:W-:-:S07]  /*15fe0*/  IMAD.MOV.U32 R13, RZ, RZ, R4 ;  /* 0x000000ffff0d7224 */ /* 0x000fce00078e0004 */
[----:B------:R-:W-:Y:S05]  /*15ff0*/  WARPSYNC.COLLECTIVE R15, `(.L_x_12311) ;  /* 0x000000000f087348 */ /* 0x000fea0003c00000 */
[----:B------:R0:W1:Y:S02]  /*16000*/  SHFL.UP P6, R14, R13, R12, R11 ;  /* 0x0400000c0d0e7389 */ /* 0x00006400000c000b */
[----:B01----:R-:W-:Y:S01]  /*16010*/  ENDCOLLECTIVE ;  /* 0x000000000000791b */ /* 0x003fe20003800000 */
.L_x_12311:
        /* <DEDUP_REMOVED lines=8> */
.L_x_12312:
[----:B------:R-:W-:Y:S05]  /*160a0*/  BRA `(.L_x_12313) ;  /* 0xffffffc400c07947 */ /* 0x000fea000383ffff */
.L_x_12220:
[----:B------:R-:W-:Y:S01]  /*160b0*/  BSSY B0, `(.L_x_12314) ;  /* 0x0000007000007945 */ /* 0x000fe20003800000 */
[----:B------:R-:W-:Y:S01]  /*160c0*/  MOV R12, 0x1 ;  /* 0x00000001000c7802 */ /* 0x000fe20000000f00 */
[----:B------:R-:W-:Y:S02]  /*160d0*/  IMAD.MOV.U32 R11, RZ, RZ, RZ ;  /* 0x000000ffff0b7224 */ /* 0x000fe400078e00ff */
[----:B------:R-:W-:-:S07]  /*160e0*/  IMAD.MOV.U32 R15, RZ, RZ, -0x1 ;  /* 0xffffffffff0f7424 */ /* 0x000fce00078e00ff */
[----:B------:R-:W-:Y:S05]  /*160f0*/  WARPSYNC.COLLECTIVE R15, `(.L_x_12315) ;  /* 0x000000000f087348 */ /* 0x000fea0003c00000 */
[----:B------:R0:W1:Y:S02]  /*16100*/  SHFL.UP P6, R14, R13, R12, R11 ;  /* 0x0400000c0d0e7389 */ /* 0x00006400000c000b */
[----:B01----:R-:W-:Y:S01]  /*16110*/  ENDCOLLECTIVE ;  /* 0x000000000000791b */ /* 0x003fe20003800000 */
.L_x_12315:
[----:B------:R-:W-:Y:S05]  /*16120*/  BSYNC B0 ;  /* 0x0000000000007941 */ /* 0x000fea0003800000 */
.L_x_12314:
        /* <DEDUP_REMOVED lines=8> */
.L_x_12316:
[----:B------:R-:W-:Y:S01]  /*161b0*/  IMAD.MOV.U32 R12, RZ, RZ, 0x4 ;  /* 0x00000004ff0c7424 */ /* 0x000fe200078e00ff */
[----:B------:R-:W-:-:S05]  /*161c0*/  SEL R14, R14, RZ, P2 ;  /* 0x000000ff0e0e7207 */ /* 0x000fca0001000000 */
[----:B------:R-:W-:-:S04]  /*161d0*/  IMAD.IADD R3, R13, 0x1, R14 ;  /* 0x000000010d037824 */ /* 0x000fc800078e020e */
[----:B------:R-:W-:-:S07]  /*161e0*/  IMAD.MOV.U32 R13, RZ, RZ, R3 ;  /* 0x000000ffff0d7224 */ /* 0x000fce00078e0003 */
[----:B------:R-:W-:Y:S05]  /*161f0*/  WARPSYNC.COLLECTIVE R15, `(.L_x_12317) ;  /* 0x000000000f087348 */ /* 0x000fea0003c00000 */
[----:B------:R0:W1:Y:S02]  /*16200*/  SHFL.UP P6, R14, R13, R12, R11 ;  /* 0x0400000c0d0e7389 */ /* 0x00006400000c000b */
[----:B01----:R-:W-:Y:S01]  /*16210*/  ENDCOLLECTIVE ;  /* 0x000000000000791b */ /* 0x003fe20003800000 */
.L_x_12317:
[----:B------:R-:W-:Y:S01]  /*16220*/  IMAD.MOV.U32 R12, RZ, RZ, 0x8 ;  /* 0x00000008ff0c7424 */ /* 0x000fe200078e00ff */
[----:B------:R-:W-:-:S04]  /*16230*/  SEL R4, R14, RZ, P3 ;  /* 0x000000ff0e047207 */ /* 0x000fc80001800000 */
[----:B------:R-:W-:-:S05]  /*16240*/  IADD3 R4, R3, R4, RZ ;  /* 0x0000000403047210 */ /* 0x000fca0007ffe0ff */
[----:B------:R-:W-:-:S07]  /*16250*/  IMAD.MOV.U32 R13, RZ, RZ, R4 ;  /* 0x000000ffff0d7224 */ /* 0x000fce00078e0004 */
[----:B------:R-:W-:Y:S05]  /*16260*/  WARPSYNC.COLLECTIVE R15, `(.L_x_12318) ;  /* 0x000000000f087348 */ /* 0x000fea0003c00000 */
[----:B------:R0:W1:Y:S02]  /*16270*/  SHFL.UP P6, R14, R13, R12, R11 ;  /* 0x0400000c0d0e7389 */ /* 0x00006400000c000b */
[----:B01----:R-:W-:Y:S01]  /*16280*/  ENDCOLLECTIVE ;  /* 0x000000000000791b */ /* 0x003fe20003800000 */
.L_x_12318:
[----:B------:R-:W-:Y:S01]  /*16290*/  IMAD.MOV.U32 R12, RZ, RZ, 0x10 ;  /* 0x00000010ff0c7424 */ /* 0x000fe200078e00ff */
[----:B------:R-:W-:-:S05]  /*162a0*/  SEL R7, R14, RZ, P4 ;  /* 0x000000ff0e077207 */ /* 0x000fca0002000000 */
[----:B------:R-:W-:-:S04]  /*162b0*/  IMAD.IADD R7, R4, 0x1, R7 ;  /* 0x0000000104077824 */ /* 0x000fc800078e0207 */
[----:B------:R-:W-:-:S07]  /*162c0*/  IMAD.MOV.U32 R13, RZ, RZ, R7 ;  /* 0x000000ffff0d7224 */ /* 0x000fce00078e0007 */
[----:B------:R-:W-:Y:S05]  /*162d0*/  WARPSYNC.COLLECTIVE R15, `(.L_x_12319) ;  /* 0x000000000f087348 */ /* 0x000fea0003c00000 */
[----:B------:R0:W1:Y:S02]  /*162e0*/  SHFL.UP P6, R14, R13, R12, R11 ;  /* 0x0400000c0d0e7389 */ /* 0x00006400000c000b */
[----:B01----:R-:W-:Y:S01]  /*162f0*/  ENDCOLLECTIVE ;  /* 0x000000000000791b */ /* 0x003fe20003800000 */
.L_x_12319:
        /* <DEDUP_REMOVED lines=8> */
.L_x_12320:
[----:B------:R-:W-:Y:S05]  /*16380*/  BRA `(.L_x_12321) ;  /* 0xffffffc400ac7947 */ /* 0x000fea000383ffff */
.L_x_12222:
[----:B------:R-:W-:Y:S01]  /*16390*/  BSSY B0, `(.L_x_12322) ;  /* 0x0000006000007945 */ /* 0x000fe20003800000 */
[----:B------:R-:W-:Y:S02]  /*163a0*/  PLOP3.LUT P6, PT, P6, PT, PT, 0x8, 0x0 ;  /* 0x000000000000781c */ /* 0x000fe400037ce170 */
[----:B------:R-:W-:-:S11]  /*163b0*/  MOV R15, 0xffffffff ;  /* 0xffffffff000f7802 */ /* 0x000fd60000000f00 */
[----:B0-----:R-:W-:Y:S05]  /*163c0*/  WARPSYNC.COLLECTIVE R15, `(.L_x_12323) ;  /* 0x000000000f087348 */ /* 0x001fea0003c00000 */
[----:B------:R-:W-:Y:S01]  /*163d0*/  VOTE.ANY R14, PT, P6 ;  /* 0x00000000000e7806 */ /* 0x000fe200030e0100 */
[----:B0-----:R-:W-:Y:S06]  /*163e0*/  ENDCOLLECTIVE ;  /* 0x000000000000791b */ /* 0x001fec0003800000 */
.L_x_12323:
[----:B------:R-:W-:Y:S05]  /*163f0*/  BSYNC B0 ;  /* 0x0000000000007941 */ /* 0x000fea0003800000 */
.L_x_12322:
        /* <DEDUP_REMOVED lines=10> */
.L_x_12324:
[----:B------:R-:W-:Y:S02]  /*164a0*/  IMAD.MOV.U32 R13, RZ, RZ, R5 ;  /* 0x000000ffff0d7224 */ /* 0x000fe400078e0005 */
[----:B------:R-:W-:-:S07]  /*164b0*/  IMAD.MOV.U32 R17, RZ, RZ, R14 ;  /* 0x000000ffff117224 */ /* 0x000fce00078e000e */
[----:B------:R-:W-:Y:S05]  /*164c0*/  WARPSYNC.COLLECTIVE R15, `(.L_x_12325) ;  /* 0x000000000f087348 */ /* 0x000fea0003c00000 */
[----:B------:R0:W1:Y:S02]  /*164d0*/  SHFL.IDX P6, R14, R13, R12, R11 ;  /* 0x0000000c0d0e7389 */ /* 0x00006400000c000b */
[----:B01----:R-:W-:Y:S01]  /*164e0*/  ENDCOLLECTIVE ;  /* 0x000000000000791b */ /* 0x003fe20003800000 */
.L_x_12325:
[----:B------:R-:W-:Y:S01]  /*164f0*/  IMAD.MOV.U32 R5, RZ, RZ, R14 ;  /* 0x000000ffff057224 */ /* 0x000fe200078e000e */
[----:B------:R-:W-:Y:S06]  /*16500*/  BRA `(.L_x_12326) ;  /* 0xffffffc4008c7947 */ /* 0x000fec000383ffff */
.L_x_12224:
[----:B------:R-:W-:Y:S01]  /*16510*/  BSSY B0, `(.L_x_12327) ;  /* 0x0000007000007945 */ /* 0x000fe20003800000 */
[----:B------:R-:W-:Y:S01]  /*16520*/  MOV R13, R2 ;  /* 0x00000002000d7202 */ /* 0x000fe20000000f00 */
[----:B------:R-:W-:Y:S02]  /*16530*/  IMAD.MOV.U32 R11, RZ, RZ, 0x1f ;  /* 0x0000001fff0b7424 */ /* 0x000fe400078e00ff */
[----:B------:R-:W-:-:S07]  /*16540*/  IMAD.MOV.U32 R15, RZ, RZ, -0x1 ;  /* 0xffffffffff0f7424 */ /* 0x000fce00078e00ff */
[----:B0123--:R-:W-:Y:S05]  /*16550*/  WARPSYNC.COLLECTIVE R15, `(.L_x_12328) ;  /* 0x000000000f087348 */ /* 0x00ffea0003c00000 */
[----:B------:R4:W0:Y:S02]  /*16560*/  SHFL.IDX P6, R14, R13, R12, R11 ;  /* 0x0000000c0d0e7389 */ /* 0x00082400000c000b */
[----:B01234-:R-:W-:Y:S01]  /*16570*/  ENDCOLLECTIVE ;  /* 0x000000000000791b */ /* 0x01ffe20003800000 */
.L_x_12328:
[----:B------:R-:W-:Y:S05]  /*16580*/  BSYNC B0 ;  /* 0x0000000000007941 */ /* 0x000fea0003800000 */
.L_x_12327:
[----:B------:R-:W-:Y:S01]  /*16590*/  IMAD.MOV.U32 R16, RZ, RZ, R14 ;  /* 0x000000ffff107224 */ /* 0x000fe200078e000e */
[----:B------:R-:W-:Y:S06]  /*165a0*/  BRA `(.L_x_12223) ;  /* 0xffffffc4007c7947 */ /* 0x000fec000383ffff */
.L_x_12230:
[----:B0-----:R0:W1:Y:S02]  /*165b0*/  SYNCS.PHASECHK.TRANS64.TRYWAIT P0, [R7+URZ+0x2d820], R0 ;  /* 0x02d82000070075a7 */ /* 0x001064000800017f */
[----:B-1----:R-:W-:Y:S05]  /*165c0*/  @!P0 NANOSLEEP.SYNCS 0x989680 ;  /* 0x009896800000895d */ /* 0x002fea0003900000 */
[----:B------:R-:W1:Y:S02]  /*165d0*/  @!P0 SYNCS.PHASECHK.TRANS64 P0, [R7+URZ+0x2d820], R0 ;  /* 0x02d82000070085a7 */ /* 0x000e64000800007f */
[----:B-1----:R-:W-:Y:S05]  /*165e0*/  @!P0 BRA `(.L_x_12230) ;  /* 0xfffffffc00f08947 */ /* 0x002fea000383ffff */
[----:B------:R-:W-:Y:S05]  /*165f0*/  BRA `(.L_x_12329) ;  /* 0xffffffcc00d87947 */ /* 0x000fea000383ffff */
.L_x_12231:
        /* <DEDUP_REMOVED lines=8> */
[----:B0-----:R-:W-:Y:S05]  /*16680*/  WARPSYNC.COLLECTIVE R15, `(.L_x_12331) ;  /* 0x000000000f087348 */ /* 0x001fea0003c00000 */
[----:B------:R1:W2:Y:S02]  /*16690*/  SHFL.IDX P6, R14, R13, R12, R11 ;  /* 0x0000000c0d0e7389 */ /* 0x0002a400000c000b */
[----:B012---:R-:W-:Y:S01]  /*166a0*/  ENDCOLLECTIVE ;  /* 0x000000000000791b */ /* 0x007fe20003800000 */
.L_x_12331:
[----:B------:R-:W-:Y:S05]  /*166b0*/  BSYNC B0 ;  /* 0x0000000000007941 */ /* 0x000fea0003800000 */
.L_x_12330:
[----:B------:R-:W-:Y:S05]  /*166c0*/  BRA `(.L_x_12332) ;  /* 0xffffffcc00c07947 */ /* 0x000fea000383ffff */
.L_x_12234:
[----:B------:R-:W-:Y:S01]  /*166d0*/  BSSY B1, `(.L_x_12333) ;  /* 0x0000006000017945 */ /* 0x000fe20003800000 */
[----:B------:R-:W-:-:S07]  /*166e0*/  IMAD.MOV.U32 R15, RZ, RZ, -0x1 ;  /* 0xffffffffff0f7424 */ /* 0x000fce00078e00ff */
[----:B0-----:R-:W-:Y:S05]  /*166f0*/  WARPSYNC.COLLECTIVE R15, `(.L_x_12334) ;  /* 0x000000000f0c7348 */ /* 0x001fea0003c00000 */
[----:B------:R-:W-:Y:S02]  /*16700*/  ELECT P6, UR62, PT ;  /* 0x00000000003e782f */ /* 0x000fe400038c0000 */
[----:B------:R-:W-:Y:S01]  /*16710*/  MOV R14, UR62 ;  /* 0x0000003e000e7c02 */ /* 0x000fe20008000f00 */
[----:B0-----:R-:W-:Y:S10]  /*16720*/  ENDCOLLECTIVE ;  /* 0x000000000000791b */ /* 0x001ff40003800000 */
.L_x_12334:
[----:B------:R-:W-:Y:S05]  /*16730*/  BSYNC B1 ;  /* 0x0000000000017941 */ /* 0x000fea0003800000 */
.L_x_12333:
[----:B------:R-:W-:Y:S05]  /*16740*/  BRA `(.L_x_12335) ;  /* 0xffffffcc00b87947 */ /* 0x000fea000383ffff */
.L_x_12236:
[----:B0-----:R0:W1:Y:S02]  /*16750*/  SYNCS.PHASECHK.TRANS64.TRYWAIT P1, [R5+URZ+0x2d840], R0 ;  /* 0x02d84000050075a7 */ /* 0x001064000802017f */
[----:B-1----:R-:W-:Y:S05]  /*16760*/  @!P1 NANOSLEEP.SYNCS 0x989680 ;  /* 0x009896800000995d */ /* 0x002fea0003900000 */
[----:B------:R-:W1:Y:S02]  /*16770*/  @!P1 SYNCS.PHASECHK.TRANS64 P1, [R5+URZ+0x2d840], R0 ;  /* 0x02d84000050095a7 */ /* 0x000e64000802007f */
[----:B-1----:R-:W-:Y:S05]  /*16780*/  @!P1 BRA `(.L_x_12236) ;  /* 0xfffffffc00f09947 */ /* 0x002fea000383ffff */
[----:B------:R-:W-:Y:S05]  /*16790*/  BRA `(.L_x_12336) ;  /* 0xffffffcc00d87947 */ /* 0x000fea000383ffff */
.L_x_12238:
[----:B-1----:R1:W2:Y:S02]  /*167a0*/  SYNCS.PHASECHK.TRANS64.TRYWAIT P1, [R3+URZ+0x2d840], R2 ;  /* 0x02d84002030075a7 */ /* 0x0022a4000802017f */
[----:B--2---:R-:W-:Y:S05]  /*167b0*/  @!P1 NANOSLEEP.SYNCS 0x989680 ;  /* 0x009896800000995d */ /* 0x004fea0003900000 */
[----:B------:R-:W2:Y:S02]  /*167c0*/  @!P1 SYNCS.PHASECHK.TRANS64 P1, [R3+URZ+0x2d840], R2 ;  /* 0x02d84002030095a7 */ /* 0x000ea4000802007f */
[----:B--2---:R-:W-:Y:S05]  /*167d0*/  @!P1 BRA `(.L_x_12238) ;  /* 0xfffffffc00f09947 */ /* 0x004fea000383ffff */
[----:B------:R-:W-:Y:S05]  /*167e0*/  BRA `(.L_x_12337) ;  /* 0xffffffcc00e47947 */ /* 0x000fea000383ffff */
.L_x_12240:
[----:B--2---:R2:W3:Y:S02]  /*167f0*/  SYNCS.PHASECHK.TRANS64.TRYWAIT P1, [R5+URZ+0x2d860], R0 ;  /* 0x02d86000050075a7 */ /* 0x0044e4000802017f */
[----:B---3--:R-:W-:Y:S05]  /*16800*/  @!P1 NANOSLEEP.SYNCS 0x989680 ;  /* 0x009896800000995d */ /* 0x008fea0003900000 */
[----:B------:R-:W3:Y:S02]  /*16810*/  @!P1 SYNCS.PHASECHK.TRANS64 P1, [R5+URZ+0x2d860], R0 ;  /* 0x02d86000050095a7 */ /* 0x000ee4000802007f */
[----:B---3--:R-:W-:Y:S05]  /*16820*/  @!P1 BRA `(.L_x_12240) ;  /* 0xfffffffc00f09947 */ /* 0x008fea000383ffff */
[----:B------:R-:W-:Y:S05]  /*16830*/  BRA `(.L_x_12338) ;  /* 0xffffffcc00e07947 */ /* 0x000fea000383ffff */
.L_x_12339:
        /* <DEDUP_REMOVED lines=12> */
.L_x_16004:


//--------------------- .text._ZN7cutlass13device_kernelIN5flash11enable_sm90INS1_16FlashAttnFwdSm90INS1_25CollectiveMainloopFwdSm90ILi2EN4cute5tupleIJNS5_1CILi1EEES8_S8_EEENS6_IJNS7_ILi192EEENS7_ILi128EEENS7_ILi96EEEEEELi96ENS_6half_tEfNS_4arch4Sm90ELb1ELb0ELb1ELb1ELb1ELb1ELb0ELb0ELb1ELb1ELb1ELb0EEENS1_21CollectiveEpilogueFwdINS6_IJSA_SC_SB_EEES9_SE_SG_Li384ELb1ELb1ELb1ELb0EEENS1_36VarlenDynamicPersistentTileSchedulerILi192ELi128ELi384ELi128ELb1ELb1ELb1ELb1ELb1ELb1EEEEEEEEEvNT_6ParamsE --------------------------
	.section	.text._ZN7cutlass13device_kernelIN5flash11enable_sm90INS1_16FlashAttnFwdSm90INS1_25CollectiveMainloopFwdSm90ILi2EN4cute5tupleIJNS5_1CILi1EEES8_S8_EEENS6_IJNS7_ILi192EEENS7_ILi128EEENS7_ILi96EEEEEELi96ENS_6half_tEfNS_4arch4Sm90ELb1ELb0ELb1ELb1ELb1ELb1ELb0ELb0ELb1ELb1ELb1ELb0EEENS1_21CollectiveEpilogueFwdINS6_IJSA_SC_SB_EEES9_SE_SG_Li384ELb1ELb1ELb1ELb0EEENS1_36VarlenDynamicPersistentTileSchedulerILi192ELi128ELi384ELi128ELb1ELb1ELb1ELb1ELb1ELb1EEEEEEEEEvNT_6ParamsE,"ax",@progbits
	.align	128
.text._ZN7cutlass13device_kernelIN5flash11enable_sm90INS1_16FlashAttnFwdSm90INS1_25CollectiveMainloopFwdSm90ILi2EN4cute5tupleIJNS5_1CILi1EEES8_S8_EEENS6_IJNS7_ILi192EEENS7_ILi128EEENS7_ILi96EEEEEELi96ENS_6half_tEfNS_4arch4Sm90ELb1ELb0ELb1ELb1ELb1ELb1ELb0ELb0ELb1ELb1ELb1ELb0EEENS1_21CollectiveEpilogueFwdINS6_IJSA_SC_SB_EEES9_SE_SG_Li384ELb1ELb1ELb1ELb0EEENS1_36VarlenDynamicPersistentTileSchedulerILi192ELi128ELi384ELi128ELb1ELb1ELb1ELb1ELb1ELb1EEEEEEEEEvNT_6ParamsE:
        .type           _ZN7cutlass13device_kernelIN5flash11enable_sm90INS1_16FlashAttnFwdSm90INS1_25CollectiveMainloopFwdSm90ILi2EN4cute5tupleIJNS5_1CILi1EEES8_S8_EEENS6_IJNS7_ILi192EEENS7_ILi128EEENS7_ILi96EEEEEELi96ENS_6half_tEfNS_4arch4Sm90ELb1ELb0ELb1ELb1ELb1ELb1ELb0ELb0ELb1ELb1ELb1ELb0EEENS1_21CollectiveEpilogueFwdINS6_IJSA_SC_SB_EEES9_SE_SG_Li384ELb1ELb1ELb1ELb0EEENS1_36VarlenDynamicPersistentTileSchedulerILi192ELi128ELi384ELi128ELb1ELb1ELb1ELb1ELb1ELb1EEEEEEEEEvNT_6ParamsE,@function
        .size           _ZN7cutlass13device_kernelIN5flash11enable_sm90INS1_16FlashAttnFwdSm90INS1_25CollectiveMainloopFwdSm90ILi2EN4cute5tupleIJNS5_1CILi1EEES8_S8_EEENS6_IJNS7_ILi192EEENS7_ILi128EEENS7_ILi96EEEEEELi96ENS_6half_tEfNS_4arch4Sm90ELb1ELb0ELb1ELb1ELb1ELb1ELb0ELb0ELb1ELb1ELb1ELb0EEENS1_21CollectiveEpilogueFwdINS6_IJSA_SC_SB_EEES9_SE_SG_Li384ELb1ELb1ELb1ELb0EEENS1_36VarlenDynamicPersistentTileSchedulerILi192ELi128ELi384ELi128ELb1ELb1ELb1ELb1ELb1ELb1EEEEEEEEEvNT_6ParamsE,(.L_x_16005 - _ZN7cutlass13device_kernelIN5flash11enable_sm90INS1_16FlashAttnFwdSm90INS1_25CollectiveMainloopFwdSm90ILi2EN4cute5tupleIJNS5_1CILi1EEES8_S8_EEENS6_IJNS7_ILi192EEENS7_ILi128EEENS7_ILi96EEEEEELi96ENS_6half_tEfNS_4arch4Sm90ELb1ELb0ELb1ELb1ELb1ELb1ELb0ELb0ELb1ELb1ELb1ELb0EEENS1_21CollectiveEpilogueFwdINS6_IJSA_SC_SB_EEES9_SE_SG_Li384ELb1ELb1ELb1ELb0EEENS1_36VarlenDynamicPersistentTileSchedulerILi192ELi128ELi384ELi128ELb1ELb1ELb1ELb1ELb1ELb1EEEEEEEEEvNT_6ParamsE)
        .other          _ZN7cutlass13device_kernelIN5flash11enable_sm90INS1_16FlashAttnFwdSm90INS1_25CollectiveMainloopFwdSm90ILi2EN4cute5tupleIJNS5_1CILi1EEES8_S8_EEENS6_IJNS7_ILi192EEENS7_ILi128EEENS7_ILi96EEEEEELi96ENS_6half_tEfNS_4arch4Sm90ELb1ELb0ELb1ELb1ELb1ELb1ELb0ELb0ELb1ELb1ELb1ELb0EEENS1_21CollectiveEpilogueFwdINS6_IJSA_SC_SB_EEES9_SE_SG_Li384ELb1ELb1ELb1ELb0EEENS1_36VarlenDynamicPersistentTileSchedulerILi192ELi128ELi384ELi128ELb1ELb1ELb1ELb1ELb1ELb1EEEEEEEEEvNT_6ParamsE,@"STO_CUDA_ENTRY STV_DEFAULT"
_ZN7cutlass13device_kernelIN5flash11enable_sm90INS1_16FlashAttnFwdSm90INS1_25CollectiveMainloopFwdSm90ILi2EN4cute5tupleIJNS5_1CILi1EEES8_S8_EEENS6_IJNS7_ILi192EEENS7_ILi128EEENS7_ILi96EEEEEELi96ENS_6half_tEfNS_4arch4Sm90ELb1ELb0ELb1ELb1ELb1ELb1ELb0ELb0ELb1ELb1ELb1ELb0EEENS1_21CollectiveEpilogueFwdINS6_IJSA_SC_SB_EEES9_SE_SG_Li384ELb1ELb1ELb1ELb0EEENS1_36VarlenDynamicPersistentTileSchedulerILi192ELi128ELi384ELi128ELb1ELb1ELb1ELb1ELb1ELb1EEEEEEEEEvNT_6ParamsE:
        /* <DEDUP_REMOVED lines=18> */
.L_x_12341:
[----:B------:R-:W-:Y:S05]  /*0120*/  BSYNC B0 ;  /* 0x0000000000007941 */ /* 0x000fea0003800000 */
.L_x_12340:
        /* <DEDUP_REMOVED lines=41> */
.L_x_12342:
        /* <DEDUP_REMOVED lines=22> */
.L_x_12343:
        /* <DEDUP_REMOVED lines=18> */
.L_x_12344:
        /* <DEDUP_REMOVED lines=22> */
.L_x_12345:
        /* <DEDUP_REMOVED lines=22> */
.L_x_12346:
        /* <DEDUP_REMOVED lines=8> */
.L_x_12349:
        /* <DEDUP_REMOVED lines=35> */
[--C-:B------:R-:W-:Y:S02]  /*0bb0*/  SHF.R.S32.HI R8, RZ, 0x2, R4.reuse ;  /* 0x00000002ff087819 */ /* 0x100fe40000011404 */
[----:B------:R-:W-:Y:S02]  /*0bc0*/  SHF.R.S32.HI R13, RZ, 0x1f, R4 ;  /* 0x0000001fff0d7819 */ /* 0x000fe40000011404 */
[----:B------:R-:W-:Y:S02]  /*0bd0*/  LOP3.LUT R15, R4, 0xfffffffc, RZ, 0xc0, !PT ;  /* 0xfffffffc040f7812 */ /* 0x000fe400078ec0ff */
[----:B------:R-:W-:Y:S02]  /*0be0*/  SHF.R.S32.HI R4, RZ, 0x7, R3 ;  /* 0x00000007ff047819 */ /* 0x000fe40000011403 */
[----:B------:R-:W-:Y:S02]  /*0bf0*/  LOP3.LUT R11, R9, 0xfffffffe, RZ, 0xc0, !PT ;  /* 0xfffffffe090b7812 */ /* 0x000fe400078ec0ff */
[----:B------:R-:W-:Y:S01]  /*0c00*/  SHF.R.S32.HI R156, RZ, 0x1, R9 ;  /* 0x00000001ff9c7819 */ /* 0x000fe20000011409 */
[----:B------:R-:W-:Y:S01]  /*0c10*/  IMAD.HI R10, R4, 0x55555556, RZ ;  /* 0x55555556040a7827 */ /* 0x000fe200078e02ff */
[----:B------:R-:W-:-:S02]  /*0c20*/  LOP3.LUT R17, R3, 0xffffff80, RZ, 0xc0, !PT ;  /* 0xffffff8003117812 */ /* 0x000fc400078ec0ff */
[----:B------:R-:W-:Y:S01]  /*0c30*/  LEA.HI R13, R13, R8, RZ, 0x2 ;  /* 0x000000080d0d7211 */ /* 0x000fe200078f10ff */
[C---:B------:R-:W-:Y:S01]  /*0c40*/  IMAD.IADD R16, R0.reuse, 0x1, -R11 ;  /* 0x0000000100107824 */ /* 0x040fe200078e0a0b */
[----:B------:R-:W-:Y:S01]  /*0c50*/  LEA.HI R9, R9, R156, RZ, 0x1 ;  /* 0x0000009c09097211 */ /* 0x000fe200078f08ff */
[----:B------:R-:W-:Y:S01]  /*0c60*/  IMAD.IADD R21, R0, 0x1, -R17 ;  /* 0x0000000100157824 */ /* 0x000fe200078e0a11 */
[----:B------:R-:W-:Y:S01]  /*0c70*/  LOP3.LUT R3, R5, 0xfffffff0, RZ, 0xc0, !PT ;  /* 0xfffffff005037812 */ /* 0x000fe200078ec0ff */
[----:B------:R-:W-:Y:S01]  /*0c80*/  IMAD.SHL.U32 R24, R16, 0x4, RZ ;  /* 0x0000000410187824 */ /* 0x000fe200078e00ff */
[----:B------:R-:W-:Y:S01]  /*0c90*/  SHF.R.S32.HI R6, RZ, 0x4, R5 ;  /* 0x00000004ff067819 */ /* 0x000fe20000011405 */
[----:B------:R0:W-:Y:S01]  /*0ca0*/  STL [R1+0xdc], R16 ;  /* 0x0000dc1001007387 */ /* 0x0001e20000100800 */
[----:B------:R-:W-:Y:S01]  /*0cb0*/  LOP3.LUT R13, R13, 0xfffffffc, RZ, 0xc0, !PT ;  /* 0xfffffffc0d0d7812 */ /* 0x000fe200078ec0ff */
[----:B------:R-:W-:Y:S01]  /*0cc0*/  IMAD.IADD R3, R0, 0x1, -R3 ;  /* 0x0000000100037824 */ /* 0x000fe200078e0a03 */
[----:B------:R-:W-:Y:S01]  /*0cd0*/  LEA.HI R11, R10, R10, RZ, 0x1 ;  /* 0x0000000a0a0b7211 */ /* 0x000fe200078f08ff */
[----:B------:R-:W-:Y:S01]  /*0ce0*/  VIADD R12, R24, 0x10 ;  /* 0x00000010180c7836 */ /* 0x000fe20000000000 */
[----:B------:R-:W-:Y:S01]  /*0cf0*/  IADD3 R15, R0, -R15, RZ ;  /* 0x8000000f000f7210 */ /* 0x000fe20007ffe0ff */
[----:B------:R-:W-:Y:S01]  /*0d00*/  IMAD.IADD R13, R8, 0x1, -R13 ;  /* 0x00000001080d7824 */ /* 0x000fe200078e0a0d */
[----:B------:R-:W-:Y:S01]  /*0d10*/  LOP3.LUT R9, R9, 0x7fffffe, RZ, 0xc0, !PT ;  /* 0x07fffffe09097812 */ /* 0x000fe200078ec0ff */
[----:B------:R-:W-:Y:S01]  /*0d20*/  IMAD R11, R11, -0x3, R4 ;  /* 0xfffffffd0b0b7824 */ /* 0x000fe200078e0204 */
[----:B------:R-:W-:Y:S01]  /*0d30*/  LEA.HI R5, R5, R6, RZ, 0x1 ;  /* 0x0000000605057211 */ /* 0x000fe200078f08ff */
[----:B------:R-:W-:Y:S01]  /*0d40*/  STL [R1+0xe0], R21 ;  /* 0x0000e01501007387 */ /* 0x000fe20000100800 */
[----:B------:R-:W-:Y:S01]  /*0d50*/  SHF.R.S32.HI R8, RZ, 0x1f, R21 ;  /* 0x0000001fff087819 */ /* 0x000fe20000011415 */
[----:B------:R-:W-:Y:S01]  /*0d60*/  IMAD.IADD R9, R156, 0x1, -R9 ;  /* 0x000000019c097824 */ /* 0x000fe200078e0a09 */
[----:B------:R-:W-:Y:S01]  /*0d70*/  LEA.HI R4, R15, R15, RZ, 0x1 ;  /* 0x0000000f0f047211 */ /* 0x000fe200078f08ff */
[----:B------:R-:W-:Y:S01]  /*0d80*/  STL [R1+0x38], R24 ;  /* 0x0000381801007387 */ /* 0x000fe20000100800 */
[----:B------:R-:W-:Y:S01]  /*0d90*/  LOP3.LUT R5, R5, 0x1ffffffe, RZ, 0xc0, !PT ;  /* 0x1ffffffe05057812 */ /* 0x000fe200078ec0ff */
[----:B------:R-:W-:Y:S01]  /*0da0*/  VIADD R18, R24, 0x20 ;  /* 0x0000002018127836 */ /* 0x000fe20000000000 */
[----:B------:R-:W-:Y:S01]  /*0db0*/  SHF.R.S32.HI R0, RZ, 0x1f, R3 ;  /* 0x0000001fff007819 */ /* 0x000fe20000011403 */
[----:B------:R1:W-:Y:S01]  /*0dc0*/  STL [R1+0x6c], R12 ;  /* 0x00006c0c01007387 */ /* 0x0003e20000100800 */
[----:B------:R-:W-:Y:S01]  /*0dd0*/  LEA.HI R10, R8, R21, RZ, 0x2 ;  /* 0x00000015080a7211 */ /* 0x000fe200078f10ff */
[----:B------:R-:W-:Y:S01]  /*0de0*/  IMAD.IADD R5, R6, 0x1, -R5 ;  /* 0x0000000106057824 */ /* 0x000fe200078e0a05 */
[----:B------:R-:W-:Y:S01]  /*0df0*/  LOP3.LUT R4, R4, 0x1ffffffe, RZ, 0xc0, !PT ;  /* 0x1ffffffe04047812 */ /* 0x000fe200078ec0ff */
[----:B------:R2:W-:Y:S01]  /*0e00*/  STL [R1+0x68], R18 ;  /* 0x0000681201007387 */ /* 0x0005e20000100800 */
[----:B------:R-:W-:Y:S01]  /*0e10*/  LEA R20, R6, R9, 0x3 ;  /* 0x0000000906147211 */ /* 0x000fe200078e18ff */
[----:B0-----:R-:W-:Y:S01]  /*0e20*/  IMAD.SHL.U32 R16, R16, 0x8, RZ ;  /* 0x0000000810107824 */ /* 0x001fe200078e00ff */
[----:B------:R-:W-:Y:S01]  /*0e30*/  LEA.HI R0, R0, R3, RZ, 0x3 ;  /* 0x0000000300007211 */ /* 0x000fe200078f18ff */
[----:B------:R-:W-:Y:S01]  /*0e40*/  IMAD.IADD R15, R15, 0x1, -R4 ;  /* 0x000000010f0f7824 */ /* 0x000fe200078e0a04 */
[----:B------:R-:W-:Y:S01]  /*0e50*/  SHF.R.S32.HI R6, RZ, 0x2, R10 ;  /* 0x00000002ff067819 */ /* 0x000fe2000001140a */
[----:B-1----:R-:W-:Y:S01]  /*0e60*/  IMAD.IADD R12, R24, 0x1, R12 ;  /* 0x00000001180c7824 */ /* 0x002fe200078e020c */
[----:B------:R-:W-:Y:S01]  /*0e70*/  SHF.R.S32.HI R9, RZ, 0x1f, R10 ;  /* 0x0000001fff097819 */ /* 0x000fe2000001140a */
[----:B------:R-:W-:Y:S01]  /*0e80*/  VIADD R136, R16, 0x30 ;  /* 0x0000003010887836 */ /* 0x000fe20000000000 */
[----:B------:R-:W-:Y:S01]  /*0e90*/  LOP3.LUT R4, R0, 0xfffffff8, RZ, 0xc0, !PT ;  /* 0xfffffff800047812 */ /* 0x000fe200078ec0ff */
[C---:B------:R-:W-:Y:S01]  /*0ea0*/  VIADD R23, R16.reuse, 0x40 ;  /* 0x0000004010177836 */ /* 0x040fe20000000000 */
[----:B------:R-:W-:Y:S01]  /*0eb0*/  LEA.HI R9, R9, R6, RZ, 0x3 ;  /* 0x0000000609097211 */ /* 0x000fe200078f18ff */
[----:B------:R-:W-:Y:S01]  /*0ec0*/  VIADD R137, R16, 0x50 ;  /* 0x0000005010897836 */ /* 0x000fe20000000000 */
[----:B------:R-:W-:Y:S01]  /*0ed0*/  SHF.R.S32.HI R17, RZ, 0x1f, R12 ;  /* 0x0000001fff117819 */ /* 0x000fe2000001140c */
[----:B------:R-:W-:Y:S01]  /*0ee0*/  IMAD.SHL.U32 R13, R13, 0x40, RZ ;  /* 0x000000400d0d7824 */ /* 0x000fe200078e00ff */
[----:B------:R-:W-:-:S02]  /*0ef0*/  SHF.R.S32.HI R7, RZ, 0x5, R7 ;  /* 0x00000005ff077819 */ /* 0x000fc40000011407 */
[----:B------:R-:W-:Y:S02]  /*0f00*/  IADD3 R4, R3, -R4, RZ ;  /* 0x8000000403047210 */ /* 0x000fe40007ffe0ff */
[----:B------:R-:W-:Y:S02]  /*0f10*/  LOP3.LUT R9, R9, 0xfffffff8, RZ, 0xc0, !PT ;  /* 0xfffffff809097812 */ /* 0x000fe400078ec0ff */
[----:B------:R-:W-:Y:S01]  /*0f20*/  LEA.HI R14, R17, R12, RZ, 0x3 ;  /* 0x0000000c110e7211 */ /* 0x000fe200078f18ff */
[----:B------:R-:W-:Y:S01]  /*0f30*/  IMAD R17, R7, 0x10, R3 ;  /* 0x0000001007117824 */ /* 0x000fe200078e0203 */
[----:B------:R-:W-:Y:S01]  /*0f40*/  LEA.HI R8, R8, R21, RZ, 0x5 ;  /* 0x0000001508087211 */ /* 0x000fe200078f28ff */
[C---:B------:R-:W-:Y:S01]  /*0f50*/  IMAD.SHL.U32 R3, R4.reuse, 0x40, RZ ;  /* 0x0000004004037824 */ /* 0x040fe200078e00ff */
[----:B------:R-:W-:Y:S01]  /*0f60*/  R2P PR, R4, 0x6 ;  /* 0x0000000604007804 */ /* 0x000fe20000000000 */
[----:B------:R-:W-:Y:S01]  /*0f70*/  IMAD.IADD R9, R6, 0x1, -R9 ;  /* 0x0000000106097824 */ /* 0x000fe200078e0a09 */
[----:B------:R-:W-:Y:S01]  /*0f80*/  SHF.R.S32.HI R8, RZ, 0x5, R8 ;  /* 0x00000005ff087819 */ /* 0x000fe20000011408 */
[----:B------:R-:W-:Y:S01]  /*0f90*/  IMAD.SHL.U32 R6, R0, 0x40, RZ ;  /* 0x0000004000067824 */ /* 0x000fe200078e00ff */
[----:B------:R-:W-:Y:S01]  /*0fa0*/  LOP3.LUT R3, R3, 0x1c0, RZ, 0xc0, !PT ;  /* 0x000001c003037812 */ /* 0x000fe200078ec0ff */
[----:B------:R-:W-:Y:S01]  /*0fb0*/  IMAD.SHL.U32 R0, R5, 0x8, RZ ;  /* 0x0000000805007824 */ /* 0x000fe200078e00ff */
[----:B------:R-:W-:Y:S01]  /*0fc0*/  LOP3.LUT R10, R10, 0x7ffffffc, RZ, 0xc0, !PT ;  /* 0x7ffffffc0a0a7812 */ /* 0x000fe200078ec0ff */
[----:B------:R-:W-:Y:S01]  /*0fd0*/  IMAD.IADD R12, R24, 0x1, R18 ;  /* 0x00000001180c7824 */ /* 0x000fe200078e0212 */
[----:B------:R-:W-:Y:S01]  /*0fe0*/  LOP3.LUT R6, R6, 0x7ffffe00, RZ, 0xc0, !PT ;  /* 0x7ffffe0006067812 */ /* 0x000fe200078ec0ff */
[----:B------:R-:W-:Y:S01]  /*0ff0*/  IMAD R8, R8, 0x10, R9 ;  /* 0x0000001008087824 */ /* 0x000fe200078e0209 */
[----:B--2---:R-:W-:Y:S01]  /*1000*/  LEA R18, R17, R0, 0x5 ;  /* 0x0000000011127211 */ /* 0x004fe200078e28ff */
[C---:B------:R-:W-:Y:S01]  /*1010*/  VIADD R4, R24.reuse, 0x18 ;  /* 0x0000001818047836 */ /* 0x040fe20000000000 */
[----:B------:R-:W-:Y:S01]  /*1020*/  LOP3.LUT R0, R3, 0x8, R0, 0xf8, !PT ;  /* 0x0000000803007812 */ /* 0x000fe200078ef800 */
[----:B------:R-:W-:Y:S01]  /*1030*/  IMAD R6, R7, 0x400, R6 ;  /* 0x0000040007067824 */ /* 0x000fe200078e0206 */
[----:B------:R-:W-:Y:S01]  /*1040*/  SHF.R.U32.HI R3, RZ, 0x3, R3 ;  /* 0x00000003ff037819 */ /* 0x000fe20000011603 */
[----:B------:R-:W-:Y:S01]  /*1050*/  IMAD R11, R11, 0x40, R8 ;  /* 0x000000400b0b7824 */ /* 0x000fe200078e0208 */
[----:B------:R-:W-:Y:S01]  /*1060*/  IADD3 R7, R24, 0x8, RZ ;  /* 0x0000000818077810 */ /* 0x000fe20007ffe0ff */
[----:B------:R0:W-:Y:S01]  /*1070*/  STL [R1+0x110], R18 ;  /* 0x0001101201007387 */ /* 0x0001e20000100800 */
[----:B------:R-:W-:Y:S01]  /*1080*/  LOP3.LUT R3, R0, R3, RZ, 0x3c, !PT ;  /* 0x0000000300037212 */ /* 0x000fe200078e3cff */
[----:B------:R-:W-:Y:S01]  /*1090*/  VIADD R0, R24, 0x28 ;  /* 0x0000002818007836 */ /* 0x000fe20000000000 */
[----:B------:R-:W-:Y:S01]  /*10a0*/  SHF.R.S32.HI R5, RZ, 0x1f, R12 ;  /* 0x0000001fff057819 */ /* 0x000fe2000001140c */
[----:B------:R-:W-:Y:S01]  /*10b0*/  STL [R1+0x10c], R11 ;  /* 0x00010c0b01007387 */ /* 0x000fe20000100800 */
[----:B------:R-:W-:Y:S01]  /*10c0*/  IMAD.IADD R10, R21, 0x1, -R10 ;  /* 0x00000001150a7824 */ /* 0x000fe200078e0a0a */
[----:B------:R-:W-:Y:S01]  /*10d0*/  SHF.R.S32.HI R8, RZ, 0x3, R14 ;  /* 0x00000003ff087819 */ /* 0x000fe2000001140e */
[----:B------:R-:W-:Y:S01]  /*10e0*/  IMAD.SHL.U32 R21, R20, 0x20, RZ ;  /* 0x0000002014157824 */ /* 0x000fe200078e00ff */
[----:B------:R-:W-:Y:S01]  /*10f0*/  STL [R1+0x78], R7 ;  /* 0x0000780701007387 */ /* 0x000fe20000100800 */
[----:B------:R-:W-:Y:S01]  /*1100*/  LEA.HI R5, R5, R12, RZ, 0x3 ;  /* 0x0000000c05057211 */ /* 0x000fe200078f18ff */
[----:B------:R-:W-:Y:S01]  /*1110*/  IMAD.IADD R3, R6, 0x1, R3 ;  /* 0x0000000106037824 */ /* 0x000fe200078e0203 */
[----:B------:R-:W-:Y:S01]  /*1120*/  SHF.L.U32 R24, R10, 0x1, RZ ;  /* 0x000000010a187819 */ /* 0x000fe200000006ff */
[----:B------:R1:W-:Y:S01]  /*1130*/  STL [R1+0x74], R4 ;  /* 0x0000740401007387 */ /* 0x0003e20000100800 */
[----:B------:R-:W-:Y:S01]  /*1140*/  IMAD.MOV.U32 R6, RZ, RZ, 0x40 ;  /* 0x00000040ff067424 */ /* 0x000fe200078e00ff */
[----:B0-----:R-:W-:-:S02]  /*1150*/  CS2R R18, SRZ ;  /* 0x0000000000127805 */ /* 0x001fc4000001ff00 */
[C---:B------:R-:W-:Y:S01]  /*1160*/  IADD3 R9, R24.reuse, 0x30, RZ ;  /* 0x0000003018097810 */ /* 0x040fe20007ffe0ff */
[----:B------:R0:W-:Y:S01]  /*1170*/  STL [R1+0x7c], R0 ;  /* 0x00007c0001007387 */ /* 0x0001e20000100800 */
[C---:B------:R-:W-:Y:S01]  /*1180*/  VIADD R20, R24.reuse, 0x8 ;  /* 0x0000000818147836 */ /* 0x040fe20000000000 */
[----:B------:R-:W-:Y:S01]  /*1190*/  SHF.R.S32.HI R17, RZ, 0x1f, R16 ;  /* 0x0000001fff117819 */ /* 0x000fe20000011410 */
[C---:B------:R-:W-:Y:S02]  /*11a0*/  VIADD R14, R24.reuse, 0x10 ;  /* 0x00000010180e7836 */ /* 0x040fe40000000000 */
[C---:B------:R-:W-:Y:S01]  /*11b0*/  VIADD R12, R24.reuse, 0x20 ;  /* 0x00000020180c7836 */ /* 0x040fe20000000000 */
[----:B-1----:R-:W-:Y:S01]  /*11c0*/  SHF.R.S32.HI R4, RZ, 0x1f, R136 ;  /* 0x0000001fff047819 */ /* 0x002fe20000011488 */
[----:B------:R-:W-:Y:S02]  /*11d0*/  VIADD R10, R24, 0x28 ;  /* 0x00000028180a7836 */ /* 0x000fe40000000000 */
[----:B------:R-:W-:Y:S01]  /*11e0*/  IMAD R157, R3, 0x2, R2 ;  /* 0x00000002039d7824 */ /* 0x000fe200078e0202 */
[----:B0-----:R-:W-:Y:S01]  /*11f0*/  SHF.R.S32.HI R0, RZ, 0x1f, R23 ;  /* 0x0000001fff007819 */ /* 0x001fe20000011417 */
[----:B------:R0:W-:Y:S01]  /*1200*/  STL [R1+0x5c], R4 ;  /* 0x00005c0401007387 */ /* 0x0001e20000100800 */
[----:B------:R-:W-:-:S03]  /*1210*/  SHF.R.S32.HI R3, RZ, 0x1f, R10 ;  /* 0x0000001fff037819 */ /* 0x000fc6000001140a */
[----:B------:R1:W-:Y:S01]  /*1220*/  STL [R1+0x58], R0 ;  /* 0x0000580001007387 */ /* 0x0003e20000100800 */
[----:B0-----:R-:W-:Y:S01]  /*1230*/  LOP3.LUT R4, R13, 0xc0, RZ, 0xc0, !PT ;  /* 0x000000c00d047812 */ /* 0x001fe200078ec0ff */
[----:B------:R-:W-:Y:S01]  /*1240*/  VIADD R13, R24, 0x18 ;  /* 0x00000018180d7836 */ /* 0x000fe20000000000 */
[----:B-1----:R-:W-:Y:S02]  /*1250*/  SHF.R.S32.HI R0, RZ, 0x1f, R137 ;  /* 0x0000001fff007819 */ /* 0x002fe40000011489 */
[----:B------:R-:W-:-:S03]  /*1260*/  SHF.R.U32.HI R7, RZ, 0x3, R4 ;  /* 0x00000003ff077819 */ /* 0x000fc60000011604 */
[----:B------:R0:W-:Y:S04]  /*1270*/  STL [R1+0x54], R0 ;  /* 0x0000540001007387 */ /* 0x0001e80000100800 */
[----:B------:R1:W-:Y:S04]  /*1280*/  STL [R1+0x40], R4 ;  /* 0x0000400401007387 */ /* 0x0003e80000100800 */
[----:B------:R-:W-:Y:S01]  /*1290*/  STL [R1+0x48], R21 ;  /* 0x0000481501007387 */ /* 0x000fe20000100800 */
[----:B0-----:R-:W-:-:S03]  /*12a0*/  LOP3.LUT R0, R4, 0x8, R16, 0xf8, !PT ;  /* 0x0000000804007812 */ /* 0x001fc600078ef810 */
[----:B------:R-:W-:Y:S01]  /*12b0*/  STL [R1+0x90], R24 ;  /* 0x0000901801007387 */ /* 0x000fe20000100800 */
[----:B-1----:R-:W-:-:S03]  /*12c0*/  LOP3.LUT R4, R4, 0x18, R16, 0xf8, !PT ;  /* 0x0000001804047812 */ /* 0x002fc600078ef810 */
[----:B------:R0:W-:Y:S01]  /*12d0*/  STL [R1+0x44], R7 ;  /* 0x0000440701007387 */ /* 0x0001e20000100800 */
[-C--:B------:R-:W-:Y:S02]  /*12e0*/  LOP3.LUT R0, R0, R7.reuse, RZ, 0x3c, !PT ;  /* 0x0000000700007212 */ /* 0x080fe400078e3cff */
[----:B------:R-:W-:Y:S01]  /*12f0*/  LOP3.LUT R4, R4, R7, RZ, 0x3c, !PT ;  /* 0x0000000704047212 */ /* 0x000fe200078e3cff */
[----:B------:R1:W-:Y:S02]  /*1300*/  STL [R1+0x4c], R8 ;  /* 0x00004c0801007387 */ /* 0x0003e40000100800 */
[C---:B------:R-:W-:Y:S01]  /*1310*/  IMAD.IADD R0, R21.reuse, 0x1, R0 ;  /* 0x0000000115007824 */ /* 0x040fe200078e0200 */
[----:B------:R-:W-:Y:S01]  /*1320*/  IADD3 R4, R21, R4, RZ ;  /* 0x0000000415047210 */ /* 0x000fe20007ffe0ff */
[----:B0-----:R-:W-:Y:S01]  /*1330*/  VIADD R7, R24, 0x40 ;  /* 0x0000004018077836 */ /* 0x001fe20000000000 */
[----:B-1----:R-:W-:Y:S02]  /*1340*/  SHF.R.S32.HI R8, RZ, 0x3, R5 ;  /* 0x00000003ff087819 */ /* 0x002fe40000011405 */
[----:B------:R-:W-:Y:S01]  /*1350*/  SEL R5, R6, 0xffffffc0, !P2 ;  /* 0xffffffc006057807 */ /* 0x000fe20005000000 */
[----:B------:R-:W-:-:S02]  /*1360*/  VIADD R6, R24, 0x48 ;  /* 0x0000004818067836 */ /* 0x000fc40000000000 */
[----:B------:R0:W-:Y:S04]  /*1370*/  STL [R1+0x50], R8 ;  /* 0x0000500801007387 */ /* 0x0001e80000100800 */
[----:B------:R1:W-:Y:S04]  /*1380*/  STL [R1+0xd4], R20 ;  /* 0x0000d41401007387 */ /* 0x0003e80000100800 */
[----:B------:R-:W-:Y:S01]  /*1390*/  STL [R1+0xd0], R14 ;  /* 0x0000d00e01007387 */ /* 0x000fe20000100800 */
[----:B0-----:R-:W-:-:S03]  /*13a0*/  VIADD R8, R24, 0x38 ;  /* 0x0000003818087836 */ /* 0x001fc60000000000 */
[----:B------:R0:W-:Y:S01]  /*13b0*/  STL [R1+0xcc], R13 ;  /* 0x0000cc0d01007387 */ /* 0x0001e20000100800 */
[----:B------:R-:W-:Y:S01]  /*13c0*/  VIADD R24, R24, 0x50 ;  /* 0x0000005018187836 */ /* 0x000fe20000000000 */
[----:B-1----:R-:W-:Y:S02]  /*13d0*/  SHF.R.S32.HI R20, RZ, 0x1f, R20 ;  /* 0x0000001fff147819 */ /* 0x002fe40000011414 */
[----:B------:R-:W-:Y:S04]  /*13e0*/  STL [R1+0xc8], R12 ;  /* 0x0000c80c01007387 */ /* 0x000fe80000100800 */
[----:B------:R-:W-:Y:S01]  /*13f0*/  STL [R1+0xc4], R10 ;  /* 0x0000c40a01007387 */ /* 0x000fe20000100800 */
[----:B0-----:R-:W-:-:S03]  /*1400*/  SHF.R.S32.HI R13, RZ, 0x1f, R13 ;  /* 0x0000001fff0d7819 */ /* 0x001fc6000001140d */
[----:B------:R0:W-:Y:S04]  /*1410*/  STL [R1+0xc0], R9 ;  /* 0x0000c00901007387 */ /* 0x0001e80000100800 */
[----:B------:R-:W-:Y:S04]  /*1420*/  STL [R1+0xbc], R8 ;  /* 0x0000bc0801007387 */ /* 0x000fe80000100800 */
[----:B------:R-:W-:Y:S01]  /*1430*/  STL [R1+0xac], R24 ;  /* 0x0000ac1801007387 */ /* 0x000fe20000100800 */
[----:B0-----:R-:W-:-:S03]  /*1440*/  SHF.R.S32.HI R9, RZ, 0x1f, R9 ;  /* 0x0000001fff097819 */ /* 0x001fc60000011409 */
[----:B------:R-:W-:Y:S04]  /*1450*/  STL [R1+0xb8], R7 ;  /* 0x0000b80701007387 */ /* 0x000fe80000100800 */
[----:B------:R0:W-:Y:S04]  /*1460*/  STL [R1+0x94], R0 ;  /* 0x0000940001007387 */ /* 0x0001e80000100800 */
[----:B------:R-:W-:Y:S04]  /*1470*/  STL [R1+0xb4], R6 ;  /* 0x0000b40601007387 */ /* 0x000fe80000100800 */
[----:B------:R-:W-:Y:S01]  /*1480*/  STL [R1+0x104], R20 ;  /* 0x0001041401007387 */ /* 0x000fe20000100800 */
[----:B0-----:R-:W-:-:S05]  /*1490*/  SHF.R.S32.HI R0, RZ, 0x1f, R14 ;  /* 0x0000001fff007819 */ /* 0x001fca000001140e */
[----:B------:R0:W-:Y:S04]  /*14a0*/  STL [R1+0x100], R0 ;  /* 0x0001000001007387 */ /* 0x0001e80000100800 */
[----:B------:R-:W-:Y:S01]  /*14b0*/  STL [R1+0xfc], R13 ;  /* 0x0000fc0d01007387 */ /* 0x000fe20000100800 */
[----:B0-----:R-:W-:-:S05]  /*14c0*/  SHF.R.S32.HI R0, RZ, 0x1f, R12 ;  /* 0x0000001fff007819 */ /* 0x001fca000001140c */
[----:B------:R0:W-:Y:S04]  /*14d0*/  STL [R1+0xf8], R0 ;  /* 0x0000f80001007387 */ /* 0x0001e80000100800 */
[----:B------:R1:W-:Y:S04]  /*14e0*/  STL [R1+0xf4], R3 ;  /* 0x0000f40301007387 */ /* 0x0003e80000100800 */
[----:B------:R2:W-:Y:S01]  /*14f0*/  STL [R1+0xf0], R9 ;  /* 0x0000f00901007387 */ /* 0x0005e20000100800 */
[C---:B0-----:R-:W-:Y:S02]  /*1500*/  VIADD R0, R157.reuse, 0x21800 ;  /* 0x000218009d007836 */ /* 0x041fe40000000000 */
[----:B-1----:R-:W-:-:S02]  /*1510*/  VIADD R3, R157, 0x21820 ;  /* 0x000218209d037836 */ /* 0x002fc40000000000 */
[C---:B------:R-:W-:Y:S01]  /*1520*/  @P1 VIADD R3, R0.reuse, 0xffffffe0 ;  /* 0xffffffe000031836 */ /* 0x040fe20000000000 */
[----:B------:R-:W-:Y:S02]  /*1530*/  IADD3 R0, R0, R5, RZ ;  /* 0x0000000500007210 */ /* 0x000fe40007ffe0ff */
[----:B--2---:R-:W-:Y:S02]  /*1540*/  SHF.R.S32.HI R9, RZ, 0x1f, R8 ;  /* 0x0000001fff097819 */ /* 0x004fe40000011408 */
[----:B------:R-:W-:Y:S02]  /*1550*/  SHF.R.S32.HI R8, RZ, 0x1f, R7 ;  /* 0x0000001fff087819 */ /* 0x000fe40000011407 */
[----:B------:R-:W-:Y:S01]  /*1560*/  SHF.R.S32.HI R7, RZ, 0x1f, R6 ;  /* 0x0000001fff077819 */ /* 0x000fe20000011406 */
[----:B------:R-:W-:Y:S01]  /*1570*/  STL [R1+0xec], R9 ;  /* 0x0000ec0901007387 */ /* 0x000fe20000100800 */
[----:B------:R-:W-:Y:S01]  /*1580*/  LEA R6, R4, UR42, 0x1 ;  /* 0x0000002a04067c11 */ /* 0x000fe2000f8e08ff */
[----:B------:R-:W-:-:S02]  /*1590*/  IMAD R4, R15, 0x8, R11 ;  /* 0x000000080f047824 */ /* 0x000fc400078e020b */
[----:B------:R-:W-:Y:S04]  /*15a0*/  STL [R1+0xe8], R8 ;  /* 0x0000e80801007387 */ /* 0x000fe80000100800 */
        /* <DEDUP_REMOVED lines=9> */
.L_x_12516:
[----:B0-2---:R-:W0:Y:S02]  /*1640*/  LDC.64 R4, c[0x0][0xc88] ;  /* 0x00032200ff047b82 */ /* 0x005e240000000a00 */
        /* <DEDUP_REMOVED lines=13> */
[----:B----4-:R-:W-:-:S08]  /*1720*/  IMAD.SHL.U32 R27, R30, 0x4, RZ ;  /* 0x000000041e1b7824 */ /* 0x010fd000078e00ff */
[C---:B------:R-:W-:Y:S01]  /*1730*/  @P1 LEA R6, P2, R30.reuse, UR4, 0x2 ;  /* 0x000000041e061c11 */ /* 0x040fe2000f8410ff */
[----:B------:R0:W-:Y:S01]  /*1740*/  STL [R1+0xa0], R30 ;  /* 0x0000a01e01007387 */ /* 0x0001e20000100800 */
[C-C-:B------:R-:W-:Y:S02]  /*1750*/  SHF.L.U64.HI R31, R30.reuse, 0x2, R0.reuse ;  /* 0x000000021e1f7819 */ /* 0x140fe40000010200 */
[----:B------:R-:W-:Y:S01]  /*1760*/  @P1 LEA.HI.X R7, R30, UR5, R0, 0x2, P2 ;  /* 0x000000051e071c11 */ /* 0x000fe200090f1400 */
[----:B------:R-:W-:Y:S01]  /*1770*/  ULDC UR4, c[0x0][0x288] ;  /* 0x0000a20000047ab9 */ /* 0x000fe20000000800 */
[----:B------:R-:W-:Y:S01]  /*1780*/  ISETP.NE.U32.AND P2, PT, RZ, UR8, PT ;  /* 0x00000008ff007c0c */ /* 0x000fe2000bf45070 */
[----:B------:R0:W-:Y:S01]  /*1790*/  STL [R1+0xd8], R0 ;  /* 0x0000d80001007387 */ /* 0x0001e20000100800 */
[----:B------:R-:W-:Y:S02]  /*17a0*/  IADD3 R4, P3, R27, UR6, RZ ;  /* 0x000000061b047c10 */ /* 0x000fe4000ff7e0ff */
[----:B------:R-:W-:Y:S01]  /*17b0*/  ISETP.NE.AND.EX P2, PT, RZ, UR9, PT, P2 ;  /* 0x00000009ff007c0c */ /* 0x000fe2000bf45320 */
[----:B------:R0:W5:Y:S01]  /*17c0*/  @P1 LDG.E R11, desc[UR38][R6.64] ;  /* 0x00000026060b1981 */ /* 0x000162000c1e1900 */
[----:B------:R-:W-:Y:S01]  /*17d0*/  MOV R147, UR4 ;  /* 0x0000000400937c02 */ /* 0x000fe20008000f00 */
[----:B------:R-:W-:Y:S01]  /*17e0*/  ULDC.64 UR4, c[0x0][0x418] ;  /* 0x0001060000047ab9 */ /* 0x000fe20000000a00 */
[----:B------:R-:W-:Y:S01]  /*17f0*/  IADD3.X R5, R31, UR7, RZ, P3, !PT ;  /* 0x000000071f057c10 */ /* 0x000fe20009ffe4ff */
        /* <DEDUP_REMOVED lines=25> */
.L_x_12351:
        /* <DEDUP_REMOVED lines=13> */
.L_x_12352:
[----:B------:R-:W-:Y:S05]  /*1a60*/  @!P0 BRA `(.L_x_12353) ;  /* 0x00000000000c8947 */ /* 0x000fea0003800000 */
[----:B------:R-:W2:Y:S04]  /*1a70*/  LDG.E R3, desc[UR38][R4.64] ;  /* 0x0000002604037981 */ /* 0x000ea8000c1e1900 */
[----:B------:R-:W2:Y:S02]  /*1a80*/  LDG.E R28, desc[UR38][R4.64+0x4] ;  /* 0x00000426041c7981 */ /* 0x000ea4000c1e1900 */
[----:B--2---:R-:W-:-:S07]  /*1a90*/  IMAD.IADD R28, R28, 0x1, -R3 ;  /* 0x000000011c1c7824 */ /* 0x004fce00078e0a03 */
.L_x_12353:
[----:B------:R-:W-:Y:S01]  /*1aa0*/  ULDC.64 UR4, c[0x0][0xa10] ;  /* 0x0002840000047ab9 */ /* 0x000fe20000000a00 */
[----:B------:R-:W1:Y:S01]  /*1ab0*/  LDC R8, c[0x0][0x448] ;  /* 0x00011200ff087b82 */ /* 0x000e620000000800 */
[----:B------:R-:W-:-:S04]  /*1ac0*/  ISETP.NE.U32.AND P0, PT, RZ, UR4, PT ;  /* 0x00000004ff007c0c */ /* 0x000fc8000bf05070 */
[----:B------:R-:W-:Y:S01]  /*1ad0*/  ISETP.NE.AND.EX P0, PT, RZ, UR5, PT, P0 ;  /* 0x00000005ff007c0c */ /* 0x000fe2000bf05300 */
[----:B------:R-:W-:-:S12]  /*1ae0*/  ULDC.64 UR4, c[0x0][0xa30] ;  /* 0x00028c0000047ab9 */ /* 0x000fd80000000a00 */
[----:B------:R-:W2:Y:S02]  /*1af0*/  @P0 LDC.64 R4, c[0x0][0xa10] ;  /* 0x00028400ff040b82 */ /* 0x000ea40000000a00 */
[----:B--2---:R-:W-:-:S05]  /*1b00*/  @P0 IMAD.WIDE R4, R30, 0x4, R4 ;  /* 0x000000041e040825 */ /* 0x004fca00078e0204 */
        /* <DEDUP_REMOVED lines=9> */
[----:B------:R-:W-:Y:S01]  /*1ba0*/  IMAD R12, R97, 0xc0, RZ ;  /* 0x000000c0610c7824 */ /* 0x000fe200078e02ff */
[----:B------:R-:W-:Y:S01]  /*1bb0*/  LOP3.LUT R13, R10, 0xff, RZ, 0xc0, !PT ;  /* 0x000000ff0a0d7812 */ /* 0x000fe200078ec0ff */
[----:B------:R-:W-:Y:S01]  /*1bc0*/  IMAD.IADD R11, R28, 0x1, -R11 ;  /* 0x000000011c0b7824 */ /* 0x000fe200078e0a0b */
[----:B------:R-:W-:Y:S02]  /*1bd0*/  BSSY B0, `(.L_x_12354) ;  /* 0x0000036000007945 */ /* 0x000fe40003800000 */
[----:B---3--:R-:W-:Y:S01]  /*1be0*/  IADD3 R4, R12, 0xbf, RZ ;  /* 0x000000bf0c047810 */ /* 0x008fe20007ffe0ff */
[----:B------:R1:W-:Y:S01]  /*1bf0*/  STL [R1+0x88], R12 ;  /* 0x0000880c01007387 */ /* 0x0003e20000100800 */
[----:B----4-:R-:W-:-:S03]  /*1c00*/  SHF.R.U32.HI R6, RZ, 0x10, R10 ;  /* 0x00000010ff067819 */ /* 0x010fc6000001160a */
[----:B------:R1:W-:Y:S02]  /*1c10*/  STL [R1+0xb0], R13 ;  /* 0x0000b00d01007387 */ /* 0x0003e40000100800 */
[----:B------:R-:W3:Y:S02]  /*1c20*/  @P1 LDC R9, c[0x0][0x44c] ;  /* 0x00011300ff091b82 */ /* 0x000ee40000000800 */
[----:B------:R1:W-:Y:S06]  /*1c30*/  STL [R1+0x9c], R6 ;  /* 0x00009c0601007387 */ /* 0x0003ec0000100800 */
[----:B------:R-:W4:Y:S01]  /*1c40*/  @P1 LDC R5, c[0x0][0x450] ;  /* 0x00011400ff051b82 */ /* 0x000f220000000800 */
[----:B--2---:R-:W-:-:S02]  /*1c50*/  @P0 IMAD.IADD R24, R3, 0x1, -R0 ;  /* 0x0000000103180824 */ /* 0x004fc400078e0a00 */
[----:B---3--:R-:W-:-:S04]  /*1c60*/  @P1 IMAD.HI.U32 R0, R4, R9, RZ ;  /* 0x0000000904001227 */ /* 0x008fc800078e00ff */
[----:B------:R-:W-:Y:S01]  /*1c70*/  IMAD.IADD R148, R11, 0x1, R24 ;  /* 0x000000010b947824 */ /* 0x000fe200078e0218 */
[----:B----4-:R-:W-:-:S03]  /*1c80*/  @P1 SHF.R.U32.HI R4, RZ, R5, R0 ;  /* 0x00000005ff041219 */ /* 0x010fc60000011600 */
[C---:B------:R-:W-:Y:S01]  /*1c90*/  VIADD R0, R148.reuse, 0x7f ;  /* 0x0000007f94007836 */ /* 0x040fe20000000000 */
[----:B------:R-:W-:-:S04]  /*1ca0*/  IADD3 R100, R148, 0x80, -R147 ;  /* 0x0000008094647810 */ /* 0x000fc80007ffe893 */
[----:B------:R-:W-:Y:S01]  /*1cb0*/  SHF.R.S32.HI R3, RZ, 0x1f, R0 ;  /* 0x0000001fff037819 */ /* 0x000fe20000011400 */
[----:B------:R-:W-:-:S03]  /*1cc0*/  IMAD.IADD R4, R100, 0x1, R4 ;  /* 0x0000000164047824 */ /* 0x000fc600078e0204 */
[----:B------:R-:W-:Y:S02]  /*1cd0*/  LEA.HI R3, R3, R0, RZ, 0x7 ;  /* 0x0000000003037211 */ /* 0x000fe400078f38ff */
[----:B------:R-:W-:Y:S02]  /*1ce0*/  SHF.R.S32.HI R5, RZ, 0x1f, R4 ;  /* 0x0000001fff057819 */ /* 0x000fe40000011404 */
[----:B------:R-:W-:Y:S02]  /*1cf0*/  SHF.R.S32.HI R101, RZ, 0x7, R3 ;  /* 0x00000007ff657819 */ /* 0x000fe40000011403 */
[----:B------:R-:W-:-:S04]  /*1d00*/  LEA.HI R5, R5, R4, RZ, 0x7 ;  /* 0x0000000405057211 */ /* 0x000fc800078f38ff */
[----:B------:R-:W-:-:S04]  /*1d10*/  SHF.R.S32.HI R0, RZ, 0x7, R5 ;  /* 0x00000007ff007819 */ /* 0x000fc80000011405 */
[----:B------:R-:W-:Y:S02]  /*1d20*/  VIMNMX R9, R101, R0, PT ;  /* 0x0000000065097248 */ /* 0x000fe40003fe0100 */
[----:B------:R-:W-:Y:S02]  /*1d30*/  MOV R0, RZ ;  /* 0x000000ff00007202 */ /* 0x000fe40000000f00 */
[----:B------:R-:W-:-:S13]  /*1d40*/  ISETP.GE.AND P0, PT, R9, 0x1, PT ;  /* 0x000000010900780c */ /* 0x000fda0003f06270 */
[----:B-1----:R-:W-:Y:S05]  /*1d50*/  @!P0 BRA `(.L_x_12355) ;  /* 0x0000000000748947 */ /* 0x002fea0003800000 */
[----:B------:R-:W-:Y:S01]  /*1d60*/  ISETP.NE.AND P0, PT, R6, RZ, PT ;  /* 0x000000ff0600720c */ /* 0x000fe20003f05270 */
[----:B------:R-:W-:-:S03]  /*1d70*/  ULDC UR4, c[0x0][0x9f0] ;  /* 0x00027c0000047ab9 */ /* 0x000fc60000000800 */
[----:B------:R-:W-:-:S04]  /*1d80*/  SEL R10, R6, UR4, P0 ;  /* 0x00000004060a7c07 */ /* 0x000fc80008000000 */
[-C--:B------:R-:W-:Y:S02]  /*1d90*/  IABS R6, R10.reuse ;  /* 0x0000000a00067213 */ /* 0x080fe40000000000 */
[----:B------:R-:W-:Y:S02]  /*1da0*/  IADD3 R0, R10, -0x1, R9 ;  /* 0xffffffff0a007810 */ /* 0x000fe40007ffe009 */
[----:B------:R-:W1:Y:S01]  /*1db0*/  I2F.RP R3, R6 ;  /* 0x0000000600037306 */ /* 0x000e620000209400 */
[----:B------:R-:W-:Y:S02]  /*1dc0*/  IABS R12, R10 ;  /* 0x0000000a000c7213 */ /* 0x000fe40000000000 */
        /* <DEDUP_REMOVED lines=22> */
.L_x_12355:
[----:B------:R-:W-:Y:S05]  /*1f30*/  BSYNC B0 ;  /* 0x0000000000007941 */ /* 0x000fea0003800000 */
.L_x_12354:
        /* <DEDUP_REMOVED lines=35> */
[----:B01---5:R-:W-:Y:S05]  /*2170*/  CALL.ABS.NOINC R14 ;  /* 0x000000000e007343 */ /* 0x023fea0003c00000 */
.L_x_12358:
[----:B------:R-:W-:Y:S05]  /*2180*/  BSYNC B6 ;  /* 0x0000000000067941 */ /* 0x000fea0003800000 */
.L_x_12357:
        /* <DEDUP_REMOVED lines=10> */
[----:B------:R-:W1:Y:S01]  /*2230*/  LDC.64 R14, c[0x4][R14] ;  /* 0x010000000e0e7b82 */ /* 0x000e620000000a00 */
        /* <DEDUP_REMOVED lines=8> */
[----:B01---5:R-:W-:Y:S05]  /*22c0*/  CALL.ABS.NOINC R14 ;  /* 0x000000000e007343 */ /* 0x023fea0003c00000 */
.L_x_12360:
[----:B------:R-:W-:Y:S05]  /*22d0*/  BSYNC B6 ;  /* 0x0000000000067941 */ /* 0x000fea0003800000 */
.L_x_12359:
[----:B------:R-:W2:Y:S01]  /*22e0*/  LDL.64 R20, [R1+0x38] ;  /* 0x0000380001147983 */ /* 0x000ea20000100a00 */
[----:B------:R-:W-:Y:S01]  /*22f0*/  ULDC.64 UR4, c[0x0][0x9f8] ;  /* 0x00027e0000047ab9 */ /* 0x000fe20000000a00 */
[----:B------:R-:W1:Y:S02]  /*2300*/  LDC.64 R8, c[0x0][0x408] ;  /* 0x00010200ff087b82 */ /* 0x000e640000000a00 */
[----:B------:R-:W2:Y:S01]  /*2310*/  LDL.64 R32, [R1+0x38] ;  /* 0x0000380001207983 */ /* 0x000ea20000100a00 */
[----:B------:R-:W-:Y:S01]  /*2320*/  ISETP.NE.U32.AND P0, PT, RZ, UR4, PT ;  /* 0x00000004ff007c0c */ /* 0x000fe2000bf05070 */
[----:B------:R-:W-:-:S03]  /*2330*/  IMAD.MOV.U32 R0, RZ, RZ, R30 ;  /* 0x000000ffff007224 */ /* 0x000fc600078e001e */
[----:B------:R-:W-:Y:S01]  /*2340*/  ISETP.NE.AND.EX P0, PT, RZ, UR5, PT, P0 ;  /* 0x00000005ff007c0c */ /* 0x000fe2000bf05300 */
[----:B------:R-:W3:Y:S01]  /*2350*/  LDC.64 R10, c[0x0][0x3f8] ;  /* 0x0000fe00ff0a7b82 */ /* 0x000ee20000000a00 */
[----:B------:R-:W-:-:S07]  /*2360*/  SHF.R.S32.HI R15, RZ, 0x1f, R156 ;  /* 0x0000001fff0f7819 */ /* 0x000fce000001149c */
[----:B------:R-:W4:Y:S04]  /*2370*/  LDC R13, c[0x0][0x3f4] ;  /* 0x0000fd00ff0d7b82 */ /* 0x000f280000000800 */
[----:B------:R-:W-:Y:S02]  /*2380*/  @P0 IADD3 R4, P1, R27, UR4, RZ ;  /* 0x000000041b040c10 */ /* 0x000fe4000ff3e0ff */
[----:B------:R-:W0:Y:S02]  /*2390*/  S2R R27, SR_TID.X ;  /* 0x00000000001b7919 */ /* 0x000e240000002100 */
[----:B------:R-:W-:-:S05]  /*23a0*/  @P0 IADD3.X R5, R31, UR5, RZ, P1, !PT ;  /* 0x000000051f050c10 */ /* 0x000fca0008ffe4ff */
[----:B------:R4:W2:Y:S01]  /*23b0*/  @P0 LDG.E R0, desc[UR38][R4.64] ;  /* 0x0000002604000981 */ /* 0x0008a2000c1e1900 */
[----:B------:R-:W-:Y:S01]  /*23c0*/  LOP3.LUT R22, R22, 0xfffffffb, RZ, 0xc0, !PT ;  /* 0xfffffffb16167812 */ /* 0x000fe200078ec0ff */
[----:B-1----:R-:W-:Y:S01]  /*23d0*/  IMAD.WIDE.U32 R64, R156, R8, R16 ;  /* 0x000000089c407225 */ /* 0x002fe200078e0010 */
[----:B------:R-:W-:-:S03]  /*23e0*/  IADD3 R77, R77, R28, RZ ;  /* 0x0000001c4d4d7210 */ /* 0x000fc60007ffe0ff */
[----:B---3--:R-:W-:-:S04]  /*23f0*/  IMAD.WIDE.U32 R68, R156, R10, R16 ;  /* 0x0000000a9c447225 */ /* 0x008fc800078e0010 */
[----:B0-----:R-:W-:Y:S01]  /*2400*/  VIADD R3, R27, 0xffffff80 ;  /* 0xffffff801b037836 */ /* 0x001fe20000000000 */
[----:B------:R-:W-:-:S04]  /*2410*/  SHF.R.U32.HI R30, RZ, 0x7, R27 ;  /* 0x00000007ff1e7819 */ /* 0x000fc8000001161b */
[----:B------:R-:W-:Y:S02]  /*2420*/  ISETP.NE.AND P6, PT, R30, 0x1, PT ;  /* 0x000000011e00780c */ /* 0x000fe40003fc5270 */
[----:B------:R-:W-:-:S04]  /*2430*/  SHF.R.S32.HI R6, RZ, 0x1f, R3 ;  /* 0x0000001fff067819 */ /* 0x000fc80000011403 */
[----:B------:R-:W-:Y:S02]  /*2440*/  LEA.HI R6, R6, R3, RZ, 0x2 ;  /* 0x0000000306067211 */ /* 0x000fe400078f10ff */
[C---:B------:R-:W-:Y:S02]  /*2450*/  IADD3 R3, R16.reuse, 0x10, RZ ;  /* 0x0000001010037810 */ /* 0x040fe40007ffe0ff */
[--C-:B------:R-:W-:Y:S02]  /*2460*/  SHF.R.S32.HI R56, RZ, 0x2, R6.reuse ;  /* 0x00000002ff387819 */ /* 0x100fe40000011406 */
[----:B------:R-:W-:Y:S01]  /*2470*/  SHF.R.S32.HI R7, RZ, 0x1f, R6 ;  /* 0x0000001fff077819 */ /* 0x000fe20000011406 */
[----:B------:R-:W-:Y:S05]  /*2480*/  @!P6 WARPSYNC.ALL ;  /* 0x000000000000e948 */ /* 0x000fea0003800000 */
[----:B------:R-:W-:Y:S01]  /*2490*/  ULDC UR4, c[0x0][0x2f4] ;  /* 0x0000bd0000047ab9 */ /* 0x000fe20000000800 */
[----:B------:R-:W-:Y:S01]  /*24a0*/  LEA.HI R7, R7, R56, RZ, 0x2 ;  /* 0x0000003807077211 */ /* 0x000fe200078f10ff */
[----:B------:R-:W-:Y:S01]  /*24b0*/  IMAD R6, R15, R8, RZ ;  /* 0x000000080f067224 */ /* 0x000fe200078e02ff */
[----:B------:R-:W-:Y:S01]  /*24c0*/  ISETP.GE.AND P1, PT, R3, UR4, PT ;  /* 0x0000000403007c0c */ /* 0x000fe2000bf26270 */
[----:B------:R-:W-:Y:S01]  /*24d0*/  IMAD R15, R15, R10, RZ ;  /* 0x0000000a0f0f7224 */ /* 0x000fe200078e02ff */
[----:B------:R-:W-:-:S02]  /*24e0*/  ISETP.GE.AND P0, PT, R16, UR4, PT ;  /* 0x0000000410007c0c */ /* 0x000fc4000bf06270 */
[----:B----4-:R-:W-:Y:S01]  /*24f0*/  SEL R5, RZ, 0xffffffff, P1 ;  /* 0xffffffffff057807 */ /* 0x010fe20000800000 */
[----:B------:R-:W-:Y:S01]  /*2500*/  IMAD R15, R156, R11, R15 ;  /* 0x0000000b9c0f7224 */ /* 0x000fe200078e020f */
[----:B------:R-:W-:Y:S02]  /*2510*/  SEL R4, RZ, 0x1, P0 ;  /* 0x00000001ff047807 */ /* 0x000fe40000000000 */
[----:B------:R-:W-:Y:S01]  /*2520*/  LOP3.LUT R7, R7, 0xfffffffc, RZ, 0xc0, !PT ;  /* 0xfffffffc07077812 */ /* 0x000fe200078ec0ff */
[----:B------:R-:W-:Y:S01]  /*2530*/  IMAD.SHL.U32 R5, R5, 0x2, RZ ;  /* 0x0000000205057824 */ /* 0x000fe200078e00ff */
[----:B------:R-:W-:Y:S02]  /*2540*/  ISETP.GE.AND P1, PT, R136, UR4, PT ;  /* 0x0000000488007c0c */ /* 0x000fe4000bf26270 */
[----:B------:R-:W-:Y:S01]  /*2550*/  ISETP.GE.AND P2, PT, R3, R13, PT ;  /* 0x0000000d0300720c */ /* 0x000fe20003f46270 */
[----:B------:R-:W-:Y:S01]  /*2560*/  IMAD.IADD R56, R56, 0x1, -R7 ;  /* 0x0000000138387824 */ /* 0x000fe200078e0a07 */
[----:B------:R-:W-:Y:S01]  /*2570*/  LOP3.LUT R5, R5, 0x2, R4, 0xe2, !PT ;  /* 0x0000000205057812 */ /* 0x000fe200078ee204 */
[----:B------:R-:W-:Y:S01]  /*2580*/  VIADD R4, R16, 0x20 ;  /* 0x0000002010047836 */ /* 0x000fe20000000000 */
[----:B------:R-:W-:-:S04]  /*2590*/  SEL R7, RZ, 0x8, P1 ;  /* 0x00000008ff077807 */ /* 0x000fc80000800000 */
[C---:B------:R-:W-:Y:S02]  /*25a0*/  ISETP.GE.AND P0, PT, R4.reuse, UR4, PT ;  /* 0x0000000404007c0c */ /* 0x040fe4000bf06270 */
[----:B------:R-:W-:Y:S01]  /*25b0*/  ISETP.GE.AND P1, PT, R4, R13, PT ;  /* 0x0000000d0400720c */ /* 0x000fe20003f26270 */
[----:B--2---:R-:W-:Y:S02]  /*25c0*/  IMAD.MOV.U32 R32, RZ, RZ, R20 ;  /* 0x000000ffff207224 */ /* 0x004fe400078e0014 */
[----:B------:R-:W-:Y:S01]  /*25d0*/  IMAD R21, R156, R9, R6 ;  /* 0x000000099c157224 */ /* 0x000fe200078e0206 */
[----:B------:R-:W-:Y:S02]  /*25e0*/  SEL R6, RZ, 0x4, P0 ;  /* 0x00000004ff067807 */ /* 0x000fe40000000000 */
[----:B------:R-:W-:Y:S01]  /*25f0*/  SHF.R.S32.HI R33, RZ, 0x1f, R32 ;  /* 0x0000001fff217819 */ /* 0x000fe20000011420 */
[----:B------:R-:W-:Y:S01]  /*2600*/  IMAD.IADD R65, R65, 0x1, R21 ;  /* 0x0000000141417824 */ /* 0x000fe200078e0215 */
[----:B------:R-:W-:-:S02]  /*2610*/  ISETP.GE.AND P0, PT, R23, UR4, PT ;  /* 0x0000000417007c0c */ /* 0x000fc4000bf06270 */
[----:B------:R-:W-:Y:S01]  /*2620*/  LOP3.LUT R5, R7, R5, R6, 0xfe, !PT ;  /* 0x0000000507057212 */ /* 0x000fe200078efe06 */
[----:B------:R0:W-:Y:S01]  /*2630*/  STL [R1+0x3c], R33 ;  /* 0x00003c2101007387 */ /* 0x0001e20000100800 */
[C-C-:B------:R-:W-:Y:S01]  /*2640*/  IMAD.WIDE.U32 R66, R156.reuse, R8, R32.reuse ;  /* 0x000000089c427225 */ /* 0x140fe200078e0020 */
[----:B------:R-:W-:Y:S02]  /*2650*/  SEL R6, RZ, 0x10, P0 ;  /* 0x00000010ff067807 */ /* 0x000fe40000000000 */
[----:B------:R-:W2:Y:S01]  /*2660*/  LDL R27, [R1+0x40] ;  /* 0x00004000011b7983 */ /* 0x000ea20000100800 */
[----:B------:R-:W-:Y:S01]  /*2670*/  IMAD.WIDE.U32 R70, R156, R10, R32 ;  /* 0x0000000a9c467225 */ /* 0x000fe200078e0020 */
[----:B------:R-:W-:Y:S02]  /*2680*/  LOP3.LUT P0, RZ, R56, 0x2, RZ, 0xc0, !PT ;  /* 0x0000000238ff7812 */ /* 0x000fe4000780c0ff */
[----:B------:R-:W3:Y:S01]  /*2690*/  LDL R34, [R1+0x44] ;  /* 0x0000440001227983 */ /* 0x000ee20000100800 */
[----:B------:R-:W-:Y:S01]  /*26a0*/  LOP3.LUT R29, R5, R6, RZ, 0xfc, !PT ;  /* 0x00000006051d7212 */ /* 0x000fe200078efcff */
[----:B------:R-:W-:-:S02]  /*26b0*/  IMAD.IADD R67, R21, 0x1, R67 ;  /* 0x0000000115437824 */ /* 0x000fc400078e0243 */
[----:B0-----:R-:W4:Y:S04]  /*26c0*/  LDL R33, [R1+0x48] ;  /* 0x0000480001217983 */ /* 0x001f280000100800 */
[----:B------:R-:W4:Y:S03]  /*26d0*/  LDL R32, [R1+0xdc] ;  /* 0x0000dc0001207983 */ /* 0x000f260000100800 */
[----:B------:R-:W-:Y:S02]  /*26e0*/  @P0 LOP3.LUT R22, R22, 0x4, RZ, 0xfc, !PT ;  /* 0x0000000416160812 */ /* 0x000fe400078efcff */
[----:B------:R-:W-:-:S04]  /*26f0*/  ISETP.GE.AND P0, PT, R16, R13, PT ;  /* 0x0000000d1000720c */ /* 0x000fc80003f06270 */
[C---:B------:R-:W-:Y:S02]  /*2700*/  SEL R5, R13.reuse, RZ, P0 ;  /* 0x000000ff0d057207 */ /* 0x040fe40000000000 */
[C---:B------:R-:W-:Y:S02]  /*2710*/  SEL R7, R13.reuse, RZ, P1 ;  /* 0x000000ff0d077207 */ /* 0x040fe40000800000 */
[----:B------:R-:W-:Y:S01]  /*2720*/  SEL R12, R13, RZ, P2 ;  /* 0x000000ff0d0c7207 */ /* 0x000fe20001000000 */
[----:B------:R-:W-:Y:S01]  /*2730*/  IMAD.IADD R6, R16, 0x1, R5 ;  /* 0x0000000110067824 */ /* 0x000fe200078e0205 */
[----:B------:R-:W-:-:S03]  /*2740*/  IADD3 R20, R4, R7, RZ ;  /* 0x0000000704147210 */ /* 0x000fc60007ffe0ff */
[----:B------:R-:W-:Y:S01]  /*2750*/  IMAD.IADD R14, R3, 0x1, R12 ;  /* 0x00000001030e7824 */ /* 0x000fe200078e020c */
[----:B------:R-:W-:Y:S02]  /*2760*/  SHF.R.S32.HI R7, RZ, 0x1f, R6 ;  /* 0x0000001fff077819 */ /* 0x000fe40000011406 */
[----:B------:R-:W-:Y:S01]  /*2770*/  SHF.R.S32.HI R21, RZ, 0x1f, R20 ;  /* 0x0000001fff157819 */ /* 0x000fe20000011414 */
[----:B------:R-:W-:Y:S01]  /*2780*/  IMAD.IADD R69, R69, 0x1, R15 ;  /* 0x0000000145457824 */ /* 0x000fe200078e020f */
[-C--:B------:R-:W-:Y:S01]  /*2790*/  LEA.HI R5, R7, R6.reuse, RZ, 0x3 ;  /* 0x0000000607057211 */ /* 0x080fe200078f18ff */
[----:B------:R-:W-:Y:S01]  /*27a0*/  IMAD.IADD R71, R15, 0x1, R71 ;  /* 0x000000010f477824 */ /* 0x000fe200078e0247 */
[----:B------:R-:W-:Y:S02]  /*27b0*/  SHF.R.S32.HI R15, RZ, 0x1f, R14 ;  /* 0x0000001fff0f7819 */ /* 0x000fe4000001140e */
[----:B------:R-:W-:Y:S02]  /*27c0*/  LEA.HI R12, R7, R6, RZ, 0x5 ;  /* 0x00000006070c7211 */ /* 0x000fe400078f28ff */
[----:B------:R-:W-:-:S02]  /*27d0*/  LOP3.LUT R22, R22, 0xfffffffe, RZ, 0xc0, !PT ;  /* 0xfffffffe16167812 */ /* 0x000fc400078ec0ff */
[CC--:B------:R-:W-:Y:S02]  /*27e0*/  LEA.HI R7, R21.reuse, R20.reuse, RZ, 0x3 ;  /* 0x0000001415077211 */ /* 0x0c0fe400078f18ff */
[----:B------:R-:W-:Y:S02]  /*27f0*/  LEA.HI R20, R21, R20, RZ, 0x5 ;  /* 0x0000001415147211 */ /* 0x000fe400078f28ff */
[CC--:B------:R-:W-:Y:S02]  /*2800*/  LEA.HI R6, R15.reuse, R14.reuse, RZ, 0x3 ;  /* 0x0000000e0f067211 */ /* 0x0c0fe400078f18ff */
[----:B------:R-:W-:Y:S02]  /*2810*/  @P2 LOP3.LUT R22, R22, 0x1, RZ, 0xfc, !PT ;  /* 0x0000000116162812 */ /* 0x000fe400078efcff */
[----:B------:R-:W-:Y:S01]  /*2820*/  LEA.HI R15, R15, R14, RZ, 0x5 ;  /* 0x0000000e0f0f7211 */ /* 0x000fe200078f28ff */
[----:B------:R-:W-:Y:S01]  /*2830*/  IMAD.SHL.U32 R14, R12, 0x80, RZ ;  /* 0x000000800c0e7824 */ /* 0x000fe200078e00ff */
[----:B-----5:R-:W-:Y:S01]  /*2840*/  SHF.R.S32.HI R31, RZ, 0x1f, R95 ;  /* 0x0000001fff1f7819 */ /* 0x020fe2000001145f */
[----:B------:R-:W-:Y:S01]  /*2850*/  IMAD.SHL.U32 R28, R20, 0x80, RZ ;  /* 0x00000080141c7824 */ /* 0x000fe200078e00ff */
[----:B------:R-:W-:Y:S01]  /*2860*/  LOP3.LUT R22, R22, 0xfffffffd, RZ, 0xc0, !PT ;  /* 0xfffffffd16167812 */ /* 0x000fe200078ec0ff */
[----:B------:R-:W-:Y:S01]  /*2870*/  IMAD.SHL.U32 R21, R15, 0x80, RZ ;  /* 0x000000800f157824 */ /* 0x000fe200078e00ff */
[----:B------:R-:W-:-:S02]  /*2880*/  LOP3.LUT R14, R14, 0xfffff000, RZ, 0xc0, !PT ;  /* 0xfffff0000e0e7812 */ /* 0x000fc400078ec0ff */
[----:B------:R-:W-:Y:S02]  /*2890*/  @P1 LOP3.LUT R22, R22, 0x2, RZ, 0xfc, !PT ;  /* 0x0000000216161812 */ /* 0x000fe400078efcff */
[----:B------:R-:W-:Y:S02]  /*28a0*/  LOP3.LUT R28, R28, 0xfffff000, RZ, 0xc0, !PT ;  /* 0xfffff0001c1c7812 */ /* 0x000fe400078ec0ff */
[----:B------:R-:W-:Y:S02]  /*28b0*/  ISETP.GE.AND P1, PT, R137, UR4, PT ;  /* 0x0000000489007c0c */ /* 0x000fe4000bf26270 */
[----:B------:R-:W-:Y:S01]  /*28c0*/  LOP3.LUT R21, R21, 0xfffff000, RZ, 0xc0, !PT ;  /* 0xfffff00015157812 */ /* 0x000fe200078ec0ff */
[----:B------:R-:W-:Y:S01]  /*28d0*/  IMAD.WIDE.U32 R68, R95, R10, R68 ;  /* 0x0000000a5f447225 */ /* 0x000fe200078e0044 */
[----:B------:R-:W-:-:S03]  /*28e0*/  SHF.L.U64.HI R79, R8, 0x7, R9 ;  /* 0x00000007084f7819 */ /* 0x000fc60000010209 */
[----:B------:R-:W-:Y:S01]  /*28f0*/  IMAD.WIDE.U32 R64, R95, R8, R64 ;  /* 0x000000085f407225 */ /* 0x000fe200078e0040 */
[----:B------:R-:W-:-:S03]  /*2900*/  SHF.L.U64.HI R86, R10, 0x7, R11 ;  /* 0x000000070a567819 */ /* 0x000fc6000001020b */
[----:B------:R-:W-:Y:S01]  /*2910*/  IMAD.WIDE.U32 R66, R95, R8, R66 ;  /* 0x000000085f427225 */ /* 0x000fe200078e0042 */
[----:B------:R-:W-:-:S03]  /*2920*/  IADD3 R99, R30, 0x8, RZ ;  /* 0x000000081e637810 */ /* 0x000fc60007ffe0ff */
[----:B------:R-:W-:Y:S01]  /*2930*/  IMAD.WIDE.U32 R70, R95, R10, R70 ;  /* 0x0000000a5f467225 */ /* 0x000fe200078e0046 */
[----:B------:R-:W-:-:S03]  /*2940*/  SHF.R.S32.HI R78, RZ, 0x1f, R0 ;  /* 0x0000001fff4e7819 */ /* 0x000fc60000011400 */
[----:B------:R-:W-:Y:S01]  /*2950*/  IMAD.SHL.U32 R98, R13, 0x2, RZ ;  /* 0x000000020d627824 */ /* 0x000fe200078e00ff */
[----:B------:R-:W-:Y:S01]  /*2960*/  @!P6 BAR.SYNC.DEFER_BLOCKING 0x9, 0x100 ;  /* 0x024400000000eb1d */ /* 0x000fe20000010000 */
[C---:B--2---:R-:W-:Y:S02]  /*2970*/  LOP3.LUT R12, R27.reuse, 0x18, R5, 0xf8, !PT ;  /* 0x000000181b0c7812 */ /* 0x044fe400078ef805 */
[C---:B------:R-:W-:Y:S02]  /*2980*/  LOP3.LUT R20, R27.reuse, 0x18, R6, 0xf8, !PT ;  /* 0x000000181b147812 */ /* 0x040fe400078ef806 */
[----:B------:R-:W-:Y:S02]  /*2990*/  LOP3.LUT R27, R27, 0x18, R7, 0xf8, !PT ;  /* 0x000000181b1b7812 */ /* 0x000fe400078ef807 */
[----:B---3--:R-:W-:Y:S01]  /*29a0*/  LOP3.LUT R15, R12, R34, RZ, 0x3c, !PT ;  /* 0x000000220c0f7212 */ /* 0x008fe200078e3cff */
[----:B------:R-:W-:Y:S01]  /*29b0*/  IMAD R12, R31, R8, RZ ;  /* 0x000000081f0c7224 */ /* 0x000fe200078e02ff */
[----:B------:R-:W-:-:S02]  /*29c0*/  LOP3.LUT R27, R27, R34, RZ, 0x3c, !PT ;  /* 0x000000221b1b7212 */ /* 0x000fc400078e3cff */
[--C-:B----4-:R-:W-:Y:S01]  /*29d0*/  IADD3 R94, R15, R14, R33.reuse ;  /* 0x0000000e0f5e7210 */ /* 0x110fe20007ffe021 */
[----:B------:R-:W-:Y:S01]  /*29e0*/  IMAD R15, R95, R9, R12 ;  /* 0x000000095f0f7224 */ /* 0x000fe200078e020c */
[----:B------:R-:W-:Y:S01]  /*29f0*/  LOP3.LUT R20, R20, R34, RZ, 0x3c, !PT ;  /* 0x0000002214147212 */ /* 0x000fe200078e3cff */
[----:B------:R-:W-:Y:S01]  /*2a00*/  IMAD R12, R31, R10, RZ ;  /* 0x0000000a1f0c7224 */ /* 0x000fe200078e02ff */
[--C-:B------:R-:W-:Y:S02]  /*2a10*/  IADD3 R92, R27, R28, R33.reuse ;  /* 0x0000001c1b5c7210 */ /* 0x100fe40007ffe021 */
[----:B------:R-:W-:Y:S01]  /*2a20*/  SEL R28, RZ, 0x20, P1 ;  /* 0x00000020ff1c7807 */ /* 0x000fe20000800000 */
[----:B------:R-:W-:Y:S01]  /*2a30*/  IMAD R73, R95, R11, R12 ;  /* 0x0000000b5f497224 */ /* 0x000fe200078e020c */
[----:B------:R-:W-:Y:S02]  /*2a40*/  IADD3 R93, R20, R21, R33 ;  /* 0x00000015145d7210 */ /* 0x000fe40007ffe021 */
[----:B------:R-:W-:-:S02]  /*2a50*/  LOP3.LUT R20, R5, 0xfffffff8, RZ, 0xc0, !PT ;  /* 0xfffffff805147812 */ /* 0x000fc400078ec0ff */
[----:B------:R-:W-:Y:S02]  /*2a60*/  LOP3.LUT R21, R6, 0xfffffff8, RZ, 0xc0, !PT ;  /* 0xfffffff806157812 */ /* 0x000fe400078ec0ff */
[----:B------:R-:W-:Y:S02]  /*2a70*/  LOP3.LUT R27, R7, 0xfffffff8, RZ, 0xc0, !PT ;  /* 0xfffffff8071b7812 */ /* 0x000fe400078ec0ff */
[----:B------:R-:W-:Y:S01]  /*2a80*/  LOP3.LUT R28, R29, R28, RZ, 0xfc, !PT ;  /* 0x0000001c1d1c7212 */ /* 0x000fe200078efcff */
[----:B------:R-:W-:Y:S01]  /*2a90*/  IMAD.SHL.U32 R9, R10, 0x80, RZ ;  /* 0x000000800a097824 */ /* 0x000fe200078e00ff */
[----:B------:R-:W-:Y:S01]  /*2aa0*/  SHF.R.S32.HI R91, RZ, 0x1f, R20 ;  /* 0x0000001fff5b7819 */ /* 0x000fe20000011414 */
[----:B------:R-:W-:Y:S01]  /*2ab0*/  IMAD.IADD R75, R69, 0x1, R73 ;  /* 0x00000001454b7824 */ /* 0x000fe200078e0249 */
[----:B------:R-:W-:Y:S01]  /*2ac0*/  SHF.R.S32.HI R90, RZ, 0x1f, R21 ;  /* 0x0000001fff5a7819 */ /* 0x000fe20000011415 */
[----:B------:R-:W-:Y:S01]  /*2ad0*/  IMAD.SHL.U32 R8, R8, 0x80, RZ ;  /* 0x0000008008087824 */ /* 0x000fe200078e00ff */
[----:B------:R-:W-:Y:S01]  /*2ae0*/  SHF.R.S32.HI R87, RZ, 0x1f, R27 ;  /* 0x0000001fff577819 */ /* 0x000fe2000001141b */
[----:B------:R-:W-:Y:S01]  /*2af0*/  IMAD R10, R32, 0xc0, R156 ;  /* 0x000000c0200a7824 */ /* 0x000fe200078e029c */
[----:B------:R-:W-:Y:S01]  /*2b00*/  LOP3.LUT R29, R29, 0x1, RZ, 0xc0, !PT ;  /* 0x000000011d1d7812 */ /* 0x000fe200078ec0ff */
[----:B------:R-:W-:Y:S01]  /*2b10*/  IMAD.IADD R76, R65, 0x1, R15 ;  /* 0x00000001414c7824 */ /* 0x000fe200078e020f */
[C---:B------:R-:W-:Y:S01]  /*2b20*/  LOP3.LUT R30, R28.reuse, 0x2, RZ, 0xc0, !PT ;  /* 0x000000021c1e7812 */ /* 0x040fe200078ec0ff */
[----:B------:R-:W-:Y:S01]  /*2b30*/  IMAD.IADD R74, R15, 0x1, R67 ;  /* 0x000000010f4a7824 */ /* 0x000fe200078e0243 */
[----:B------:R-:W-:Y:S01]  /*2b40*/  LOP3.LUT R31, R28, 0x4, RZ, 0xc0, !PT ;  /* 0x000000041c1f7812 */ /* 0x000fe200078ec0ff */
[----:B------:R-:W-:-:S07]  /*2b50*/  IMAD.IADD R73, R73, 0x1, R71 ;  /* 0x0000000149497824 */ /* 0x000fce00078e0247 */
.L_x_12419:
[----:B--2---:R-:W2:Y:S01]  /*2b60*/  LDL R35, [R1+0x94] ;  /* 0x0000940001237983 */ /* 0x004ea20000100800 */
[----:B------:R-:W0:Y:S01]  /*2b70*/  LDC R81, c[0x0][0x430] ;  /* 0x00010c00ff517b82 */ /* 0x000e220000000800 */
        /* <DEDUP_REMOVED lines=10> */
[----:B---3--:R-:W3:Y:S08]  /*2c20*/  @!P1 LDC.64 R12, c[0x0][0x418] ;  /* 0x00010600ff0c9b82 */ /* 0x008ef00000000a00 */
        /* <DEDUP_REMOVED lines=13> */
[----:B------:R-:W-:Y:S05]  /*2d00*/  YIELD ;  /* 0x0000000000007946 */ /* 0x000fea0003800000 */
[----:B------:R-:W-:Y:S01]  /*2d10*/  IADD3 R14, -R32, RZ, RZ ;  /* 0x000000ff200e7210 */ /* 0x000fe20007ffe1ff */
[----:B------:R-:W-:Y:S01]  /*2d20*/  BSSY B0, `(.L_x_12361) ;  /* 0x0000424000007945 */ /* 0x000fe20003800000 */
[----:B------:R0:W5:Y:S01]  /*2d30*/  @!P1 LDG.E R80, desc[UR38][R12.64] ;  /* 0x000000260c509981 */ /* 0x000162000c1e1900 */
[----:B------:R-:W-:Y:S01]  /*2d40*/  ISETP.GT.AND P1, PT, R11, R72, PT ;  /* 0x000000480b00720c */ /* 0x000fe20003f24270 */
[----:B------:R-:W-:-:S02]  /*2d50*/  IMAD.MOV.U32 R25, RZ, RZ, R11 ;  /* 0x000000ffff197224 */ /* 0x000fc400078e000b */
[----:B------:R-:W-:Y:S02]  /*2d60*/  IMAD R81, R81, R14, R36 ;  /* 0x0000000e51517224 */ /* 0x000fe400078e0224 */
        /* <DEDUP_REMOVED lines=14> */
[----:B------:R-:W-:Y:S01]  /*2e50*/  SHF.R.S32.HI R14, RZ, 0x1f, R25 ;  /* 0x0000001fff0e7819 */ /* 0x000fe20000011419 */
[----:B------:R-:W-:Y:S01]  /*2e60*/  IMAD R33, R83, UR4, RZ ;  /* 0x0000000453217c24 */ /* 0x000fe2000f8e02ff */
[----:B------:R-:W-:Y:S02]  /*2e70*/  VIMNMX R84, R84, 0x80, PT ;  /* 0x0000008054547848 */ /* 0x000fe40003fe0100 */
[----:B------:R-:W-:Y:S01]  /*2e80*/  IADD3 R13, R13, R15, RZ ;  /* 0x0000000f0d0d7210 */ /* 0x000fe20007ffe0ff */
[----:B------:R-:W-:-:S02]  /*2e90*/  IMAD R33, R80, UR5, R33 ;  /* 0x0000000550217c24 */ /* 0x000fc4000f8e0221 */
[----:B------:R-:W-:Y:S02]  /*2ea0*/  IMAD R15, R86, R25, RZ ;  /* 0x00000019560f7224 */ /* 0x000fe400078e02ff */
[----:B------:R-:W-:Y:S01]  /*2eb0*/  IMAD.WIDE.U32 R12, R80, UR4, R12 ;  /* 0x00000004500c7c25 */ /* 0x000fe2000f8e000c */
[----:B------:R-:W-:-:S03]  /*2ec0*/  ULDC.64 UR4, c[0x0][0x308] ;  /* 0x0000c20000047ab9 */ /* 0x000fc60000000a00 */
[----:B------:R-:W-:Y:S02]  /*2ed0*/  IMAD.IADD R13, R13, 0x1, R33 ;  /* 0x000000010d0d7824 */ /* 0x000fe400078e0221 */
[----:B------:R-:W-:Y:S02]  /*2ee0*/  IMAD R33, R14, R9, R15 ;  /* 0x000000090e217224 */ /* 0x000fe400078e020f */
[----:B------:R-:W-:-:S04]  /*2ef0*/  IMAD.WIDE.U32 R12, R138, UR4, R12 ;  /* 0x000000048a0c7c25 */ /* 0x000fc8000f8e000c */
[----:B------:R-:W-:Y:S01]  /*2f00*/  IMAD R61, R138, UR5, R13 ;  /* 0x000000058a3d7c24 */ /* 0x000fe2000f8e020d */
[----:B------:R-:W-:Y:S01]  /*2f10*/  ULDC.64 UR4, c[0x0][0x2e8] ;  /* 0x0000ba0000047ab9 */ /* 0x000fe20000000a00 */
[-C--:B------:R-:W-:Y:S01]  /*2f20*/  IMAD R13, R79, R25.reuse, RZ ;  /* 0x000000194f0d7224 */ /* 0x080fe200078e02ff */
[----:B------:R-:W-:Y:S01]  /*2f30*/  LEA R60, P2, R12, UR4, 0x1 ;  /* 0x000000040c3c7c11 */ /* 0x000fe2000f8408ff */
[----:B------:R-:W-:Y:S02]  /*2f40*/  ULDC.U8 UR4, c[0x0][0x410] ;  /* 0x0001040000047ab9 */ /* 0x000fe40000000000 */
[----:B------:R-:W-:Y:S01]  /*2f50*/  IMAD R57, R14, R8, R13 ;  /* 0x000000080e397224 */ /* 0x000fe200078e020d */
[----:B------:R-:W-:Y:S01]  /*2f60*/  LEA.HI.X R61, R12, UR5, R61, 0x1, P2 ;  /* 0x000000050c3d7c11 */ /* 0x000fe200090f0c3d */
[----:B------:R-:W-:Y:S01]  /*2f70*/  IMAD.WIDE.U32 R14, R9, R25, RZ ;  /* 0x00000019090e7225 */ /* 0x000fe200078e00ff */
[----:B------:R-:W-:-:S03]  /*2f80*/  ISETP.NE.AND P2, PT, RZ, UR4, PT ;  /* 0x00000004ff007c0c */ /* 0x000fc6000bf45270 */
[----:B------:R-:W-:-:S04]  /*2f90*/  IMAD.WIDE.U32 R12, R8, R25, RZ ;  /* 0x00000019080c7225 */ /* 0x000fc800078e00ff */
[----:B------:R-:W-:Y:S02]  /*2fa0*/  IMAD.IADD R11, R15, 0x1, R33 ;  /* 0x000000010f0b7824 */ /* 0x000fe400078e0221 */
[----:B------:R-:W-:-:S04]  /*2fb0*/  IMAD.IADD R57, R13, 0x1, R57 ;  /* 0x000000010d397824 */ /* 0x000fc800078e0239 */
        /* <DEDUP_REMOVED lines=62> */
.L_x_12365:
[----:B------:R-:W-:Y:S05]  /*33a0*/  BSYNC B1 ;  /* 0x0000000000017941 */ /* 0x000fea0003800000 */
.L_x_12364:
        /* <DEDUP_REMOVED lines=43> */
.L_x_12366:
[----:B------:R-:W-:Y:S01]  /*3660*/  LEA R57, R18, R2, 0x3 ;  /* 0x0000000212397211 */ /* 0x000fe200078e18ff */
[----:B------:R-:W-:Y:S01]  /*3670*/  BSSY B1, `(.L_x_12367) ;  /* 0x0000004000017945 */ /* 0x000fe20003800000 */
[----:B------:R-:W-:-:S04]  /*3680*/  SHF.L.U32 R85, R149, 0x1f, RZ ;  /* 0x0000001f95557819 */ /* 0x000fc800000006ff */
[----:B------:R-:W0:Y:S02]  /*3690*/  SYNCS.PHASECHK.TRANS64.TRYWAIT P4, [R57+URZ+0x2d890], R85 ;  /* 0x02d89055390075a7 */ /* 0x000e24000808017f */
[----:B0-----:R-:W-:Y:S05]  /*36a0*/  @!P4 BRA `(.L_x_12368) ;  /* 0x000001c800ecc947 */ /* 0x001fea0003800000 */
.L_x_12643:
[----:B------:R-:W-:Y:S05]  /*36b0*/  BSYNC B1 ;  /* 0x0000000000017941 */ /* 0x000fea0003800000 */
.L_x_12367:
[----:B------:R-:W-:-:S03]  /*36c0*/  UMOV UR4, 0xffffffff ;  /* 0xffffffff00047882 */ /* 0x000fc60000000000 */
[----:B------:R-:W-:Y:S05]  /*36d0*/  BRA.DIV UR4, `(.L_x_12369) ;  /* 0x000001ca04f47947 */ /* 0x000fea000b800000 */
[----:B------:R-:W1:Y:S04]  /*36e0*/  SHFL.IDX PT, R61, R61, RZ, 0x1e1f ;  /* 0x001e1fff3d3d7589 */ /* 0x000e6800000e0000 */
[----:B------:R-:W2:Y:S02]  /*36f0*/  SHFL.IDX PT, R60, R60, RZ, 0x1e1f ;  /* 0x001e1fff3c3c7589 */ /* 0x000ea400000e0000 */
.L_x_12647:
        /* <DEDUP_REMOVED lines=31> */
[----:B------:R-:W-:-:S04]  /*38f0*/  FMUL.FTZ R52, R15, R54 ;  /* 0x000000360f347220 */ /* 0x000fc80000410000 */
        /* <DEDUP_REMOVED lines=20> */
.L_x_12374:
[----:B------:R-:W-:Y:S05]  /*3a40*/  BSYNC B2 ;  /* 0x0000000000027941 */ /* 0x000fea0003800000 */
.L_x_12373:
[----:B--2---:R-:W-:-:S04]  /*3a50*/  LEA R52, P3, R16, R60, 0x1 ;  /* 0x0000003c10347211 */ /* 0x004fc800078608ff */
[----:B-1----:R-:W-:-:S05]  /*3a60*/  LEA.HI.X R53, R16, R61, R17, 0x1, P3 ;  /* 0x0000003d10357211 */ /* 0x002fca00018f0c11 */
[----:B------:R3:W-:Y:S04]  /*3a70*/  ST.E.128 desc[UR38][R52.64], R12 ;  /* 0x0000000c34007985 */ /* 0x0007e8000c101d26 */
.L_x_12372:
[----:B------:R-:W-:Y:S05]  /*3a80*/  BSYNC B1 ;  /* 0x0000000000017941 */ /* 0x000fea0003800000 */
.L_x_12371:
        /* <DEDUP_REMOVED lines=50> */
.L_x_12378:
[----:B------:R-:W-:Y:S05]  /*3db0*/  BSYNC B2 ;  /* 0x0000000000027941 */ /* 0x000fea0003800000 */
.L_x_12377:
[----:B------:R-:W3:Y:S01]  /*3dc0*/  LDL R11, [R1+0x4c] ;  /* 0x00004c00010b7983 */ /* 0x000ee20000100800 */
[----:B--2---:R-:W-:Y:S02]  /*3dd0*/  IMAD.MOV.U32 R48, RZ, RZ, R60 ;  /* 0x000000ffff307224 */ /* 0x004fe400078e003c */
[----:B-1----:R-:W-:Y:S01]  /*3de0*/  IMAD.MOV.U32 R49, RZ, RZ, R61 ;  /* 0x000000ffff317224 */ /* 0x002fe200078e003d */
[----:B---3--:R-:W-:-:S05]  /*3df0*/  SHF.L.U32 R11, R11, 0x3, RZ ;  /* 0x000000030b0b7819 */ /* 0x008fca00000006ff */
[----:B------:R-:W-:-:S05]  /*3e00*/  IMAD.WIDE R48, R11, 0x2, R48 ;  /* 0x000000020b307825 */ /* 0x000fca00078e0230 */
[----:B------:R4:W-:Y:S02]  /*3e10*/  ST.E.128 desc[UR38][R48.64], R12 ;  /* 0x0000000c30007985 */ /* 0x0009e4000c101d26 */
.L_x_12376:
[----:B------:R-:W-:Y:S05]  /*3e20*/  BSYNC B1 ;  /* 0x0000000000017941 */ /* 0x000fea0003800000 */
.L_x_12375:
        /* <DEDUP_REMOVED lines=50> */
[----:B------:R-:W-:-:S03]  /*4150*/  IMAD.MOV.U32 R12, RZ, RZ, R46 ;  /* 0x000000ffff0c7224 */ /* 0x000fc600078e002e */
[----:B------:R-:W-:-:S07]  /*4160*/  MOV R14, R47 ;  /* 0x0000002f000e7202 */ /* 0x000fce0000000f00 */
.L_x_12382:
[----:B------:R-:W-:Y:S05]  /*4170*/  BSYNC B2 ;  /* 0x0000000000027941 */ /* 0x000fea0003800000 */
.L_x_12381:
[----:B------:R-:W3:Y:S01]  /*4180*/  LDL R11, [R1+0x50] ;  /* 0x00005000010b7983 */ /* 0x000ee20000100800 */
[----:B--2---:R-:W-:Y:S02]  /*4190*/  IMAD.MOV.U32 R44, RZ, RZ, R60 ;  /* 0x000000ffff2c7224 */ /* 0x004fe400078e003c */
[----:B-1----:R-:W-:Y:S02]  /*41a0*/  IMAD.MOV.U32 R45, RZ, RZ, R61 ;  /* 0x000000ffff2d7224 */ /* 0x002fe400078e003d */
[----:B---3--:R-:W-:-:S04]  /*41b0*/  IMAD.SHL.U32 R11, R11, 0x8, RZ ;  /* 0x000000080b0b7824 */ /* 0x008fc800078e00ff */
[----:B------:R-:W-:-:S05]  /*41c0*/  IMAD.WIDE R44, R11, 0x2, R44 ;  /* 0x000000020b2c7825 */ /* 0x000fca00078e022c */
[----:B------:R1:W-:Y:S02]  /*41d0*/  ST.E.128 desc[UR38][R44.64], R12 ;  /* 0x0000000c2c007985 */ /* 0x0003e4000c101d26 */
.L_x_12380:
[----:B------:R-:W-:Y:S05]  /*41e0*/  BSYNC B1 ;  /* 0x0000000000017941 */ /* 0x000fea0003800000 */
.L_x_12379:
        /* <DEDUP_REMOVED lines=8> */
[----:B------:R-:W-:Y:S01]  /*4270*/  SHF.R.U64 R11, R40, 0x10, R41 ;  /* 0x00000010280b7819 */ /* 0x000fe20000001229 */
[----:B------:R-:W-:Y:S01]  /*4280*/  IMAD.MOV.U32 R44, RZ, RZ, R13 ;  /* 0x000000ffff2c7224 */ /* 0x000fe200078e000d */
[----:B------:R-:W-:Y:S02]  /*4290*/  SHF.R.U32.HI R40, RZ, 0x10, R41 ;  /* 0x00000010ff287819 */ /* 0x000fe40000011629 */
[--C-:B------:R-:W-:Y:S01]  /*42a0*/  SHF.R.U64 R41, R42, 0x10, R43.reuse ;  /* 0x000000102a297819 */ /* 0x100fe2000000122b */
[----:B------:R-:W-:Y:S01]  /*42b0*/  HADD2.F32 R11, -RZ, R11.H0_H0 ;  /* 0x2000000bff0b7230 */ /* 0x000fe20000004100 */
[----:B------:R-:W-:Y:S01]  /*42c0*/  SHF.R.U32.HI R42, RZ, 0x10, R43 ;  /* 0x00000010ff2a7819 */ /* 0x000fe2000001162b */
[--C-:B------:R-:W-:Y:S02]  /*42d0*/  HADD2.F32 R13, -RZ, R44.reuse.H1_H1 ;  /* 0x3000002cff0d7230 */ /* 0x100fe40000004100 */
[----:B------:R-:W-:Y:S02]  /*42e0*/  HADD2.F32 R43, -RZ, R41.H0_H0 ;  /* 0x20000029ff2b7230 */ /* 0x000fe40000004100 */
[----:B------:R-:W-:-:S02]  /*42f0*/  HADD2.F32 R41, -RZ, R44.H0_H0 ;  /* 0x2000002cff297230 */ /* 0x000fc40000004100 */
[----:B------:R-:W-:Y:S02]  /*4300*/  HADD2.F32 R42, -RZ, R42.H0_H0 ;  /* 0x2000002aff2a7230 */ /* 0x000fe40000004100 */
[-C--:B------:R-:W-:Y:S01]  /*4310*/  FMUL.FTZ R44, R13, R43.reuse ;  /* 0x0000002b0d2c7220 */ /* 0x080fe20000410000 */
[----:B------:R-:W-:Y:S02]  /*4320*/  HADD2.F32 R40, -RZ, R40.H0_H0 ;  /* 0x20000028ff287230 */ /* 0x000fe40000004100 */
[C---:B------:R-:W-:Y:S01]  /*4330*/  FMUL.FTZ R43, R41.reuse, R43 ;  /* 0x0000002b292b7220 */ /* 0x040fe20000410000 */
[----:B------:R-:W-:-:S03]  /*4340*/  FFMA.FTZ R44, R41, R11, -R44 ;  /* 0x0000000b292c7223 */ /* 0x000fc6000001082c */
        /* <DEDUP_REMOVED lines=30> */
.L_x_12386:
[----:B------:R-:W-:Y:S05]  /*4530*/  BSYNC B2 ;  /* 0x0000000000027941 */ /* 0x000fea0003800000 */
.L_x_12385:
[----:B------:R-:W3:Y:S01]  /*4540*/  LDL R11, [R1+0x5c] ;  /* 0x00005c00010b7983 */ /* 0x000ee20000100800 */
[----:B--2---:R-:W-:-:S04]  /*4550*/  LEA R40, P3, R136, R60, 0x1 ;  /* 0x0000003c88287211 */ /* 0x004fc800078608ff */
[----:B---3--:R-:W-:-:S05]  /*4560*/  LEA.HI.X R41, R136, R61, R11, 0x1, P3 ;  /* 0x0000003d88297211 */ /* 0x008fca00018f0c0b */
[----:B------:R1:W-:Y:S04]  /*4570*/  ST.E.128 desc[UR38][R40.64], R12 ;  /* 0x0000000c28007985 */ /* 0x0003e8000c101d26 */
.L_x_12384:
[----:B------:R-:W-:Y:S05]  /*4580*/  BSYNC B1 ;  /* 0x0000000000017941 */ /* 0x000fea0003800000 */
.L_x_12383:
        /* <DEDUP_REMOVED lines=45> */
[----:B------:R-:W-:-:S05]  /*4860*/  HADD2.F32 R14, -RZ, R14.H1_H1 ;  /* 0x3000000eff0e7230 */ /* 0x000fca0000004100 */
[-C--:B------:R-:W-:Y:S01]  /*4870*/  FMUL.FTZ R42, R14, R103.reuse ;  /* 0x000000670e2a7220 */ /* 0x080fe20000410000 */
[----:B------:R-:W-:-:S03]  /*4880*/  FMUL.FTZ R103, R37, R103 ;  /* 0x0000006725677220 */ /* 0x000fc60000410000 */
[-C--:B------:R-:W-:Y:S01]  /*4890*/  FFMA.FTZ R42, R37, R102.reuse, -R42 ;  /* 0x00000066252a7223 */ /* 0x080fe2000001082a */
[----:B------:R-:W-:Y:S01]  /*48a0*/  FFMA.FTZ R103, R14, R102, R103 ;  /* 0x000000660e677223 */ /* 0x000fe20000010067 */
[----:B------:R-:W-:Y:S01]  /*48b0*/  F2FP.F16.F32.PACK_AB R37, R13, R12 ;  /* 0x0000000c0d25723e */ /* 0x000fe200000000ff */
[----:B------:R-:W-:Y:S01]  /*48c0*/  IMAD.MOV.U32 R13, RZ, RZ, R11 ;  /* 0x000000ffff0d7224 */ /* 0x000fe200078e000b */
[----:B------:R-:W-:Y:S02]  /*48d0*/  F2FP.F16.F32.PACK_AB R12, R36, R15 ;  /* 0x0000000f240c723e */ /* 0x000fe400000000ff */
[----:B------:R-:W-:Y:S01]  /*48e0*/  F2FP.F16.F32.PACK_AB R14, R103, R42 ;  /* 0x0000002a670e723e */ /* 0x000fe200000000ff */
[----:B------:R-:W-:-:S07]  /*48f0*/  IMAD.MOV.U32 R15, RZ, RZ, R37 ;  /* 0x000000ffff0f7224 */ /* 0x000fce00078e0025 */
.L_x_12390:
[----:B------:R-:W-:Y:S05]  /*4900*/  BSYNC B2 ;  /* 0x0000000000027941 */ /* 0x000fea0003800000 */
.L_x_12389:
[----:B--2---:R1:W-:Y:S02]  /*4910*/  ST.E.128 desc[UR38][R40.64], R12 ;  /* 0x0000000c28007985 */ /* 0x0043e4000c101d26 */
.L_x_12388:
[----:B------:R-:W-:Y:S05]  /*4920*/  BSYNC B1 ;  /* 0x0000000000017941 */ /* 0x000fea0003800000 */
.L_x_12387:
        /* <DEDUP_REMOVED lines=51> */
.L_x_12392:
[----:B------:R-:W-:Y:S05]  /*4c60*/  BSYNC B1 ;  /* 0x0000000000017941 */ /* 0x000fea0003800000 */
.L_x_12391:
[----:B--2---:R1:W-:Y:S01]  /*4c70*/  ST.E.128 desc[UR38][R36.64], R12 ;  /* 0x0000000c24007985 */ /* 0x0043e2000c101d26 */
[----:B------:R-:W-:Y:S05]  /*4c80*/  BRA `(.L_x_12370) ;  /* 0x0000002000b47947 */ /* 0x000fea0003800000 */
.L_x_12363:
        /* <DEDUP_REMOVED lines=46> */
.L_x_12394:
[----:B------:R-:W-:Y:S05]  /*4f70*/  BSYNC B1 ;  /* 0x0000000000017941 */ /* 0x000fea0003800000 */
.L_x_12393:
[----:B-----5:R-:W-:Y:S01]  /*4f80*/  IMAD.MOV.U32 R11, RZ, RZ, R34 ;  /* 0x000000ffff0b7224 */ /* 0x020fe200078e0022 */
[----:B------:R-:W-:Y:S01]  /*4f90*/  UISETP.NE.AND UP0, UPT, UR41, 0x3, UPT ;  /* 0x000000032900788c */ /* 0x000fe2000bf05270 */
[----:B0-----:R-:W-:-:S05]  /*4fa0*/  IMAD.MOV.U32 R12, RZ, RZ, R35 ;  /* 0x000000ffff0c7224 */ /* 0x001fca00078e0023 */
[----:B------:R-:W-:Y:S01]  /*4fb0*/  PRMT R109, R11, 0x5410, R12 ;  /* 0x000054100b6d7816 */ /* 0x000fe2000000000c */
[----:B------:R-:W-:Y:S01]  /*4fc0*/  IMAD.MOV.U32 R12, RZ, RZ, R32 ;  /* 0x000000ffff0c7224 */ /* 0x000fe200078e0020 */
[----:B------:R-:W-:Y:S02]  /*4fd0*/  MOV R11, R33 ;  /* 0x00000021000b7202 */ /* 0x000fe40000000f00 */
[----:B------:R-:W-:Y:S02]  /*4fe0*/  PLOP3.LUT P2, PT, PT, PT, UP0, 0x80, 0x0 ;  /* 0x000000000000781c */ /* 0x000fe40003f4f008 */
[----:B------:R-:W-:Y:S01]  /*4ff0*/  PRMT R110, R12, 0x5410, R11 ;  /* 0x000054100c6e7816 */ /* 0x000fe2000000000b */
[----:B------:R-:W-:Y:S02]  /*5000*/  IMAD.MOV.U32 R11, RZ, RZ, R39 ;  /* 0x000000ffff0b7224 */ /* 0x000fe400078e0027 */
[----:B------:R-:W-:-:S03]  /*5010*/  IMAD.MOV.U32 R12, RZ, RZ, R38 ;  /* 0x000000ffff0c7224 */ /* 0x000fc600078e0026 */
[----:B------:R-:W-:Y:S01]  /*5020*/  PRMT R115, R11, 0x7610, R115 ;  /* 0x000076100b737816 */ /* 0x000fe20000000073 */
[----:B------:R-:W-:Y:S01]  /*5030*/  IMAD.MOV.U32 R11, RZ, RZ, R37 ;  /* 0x000000ffff0b7224 */ /* 0x000fe200078e0025 */
[----:B------:R-:W-:Y:S01]  /*5040*/  PRMT R113, R113, 0x5410, R12 ;  /* 0x0000541071717816 */ /* 0x000fe2000000000c */
[----:B------:R-:W-:-:S03]  /*5050*/  IMAD.MOV.U32 R12, RZ, RZ, R36 ;  /* 0x000000ffff0c7224 */ /* 0x000fc600078e0024 */
[----:B------:R-:W-:Y:S01]  /*5060*/  PRMT R116, R11, 0x7610, R116 ;  /* 0x000076100b747816 */ /* 0x000fe20000000074 */
[----:B------:R-:W-:Y:S01]  /*5070*/  IMAD.MOV.U32 R11, RZ, RZ, R42 ;  /* 0x000000ffff0b7224 */ /* 0x000fe200078e002a */
[----:B------:R-:W-:Y:S02]  /*5080*/  PRMT R114, R12, 0x7610, R114 ;  /* 0x000076100c727816 */ /* 0x000fe40000000072 */
[----:B------:R-:W-:-:S04]  /*5090*/  MOV R12, R43 ;  /* 0x0000002b000c7202 */ /* 0x000fc80000000f00 */
        /* <DEDUP_REMOVED lines=29> */
.L_x_12395:
[----:B------:R-:W-:Y:S01]  /*5270*/  IMAD R57, R18, 0x8, R2 ;  /* 0x0000000812397824 */ /* 0x000fe200078e0202 */
[----:B------:R-:W-:Y:S01]  /*5280*/  SHF.L.U32 R85, R149, 0x1f, RZ ;  /* 0x0000001f95557819 */ /* 0x000fe200000006ff */
[----:B------:R-:W-:Y:S03]  /*5290*/  BSSY B1, `(.L_x_12396) ;  /* 0x0000003000017945 */ /* 0x000fe60003800000 */
[----:B------:R-:W0:Y:S02]  /*52a0*/  SYNCS.PHASECHK.TRANS64.TRYWAIT P4, [R57+URZ+0x2d890], R85 ;  /* 0x02d89055390075a7 */ /* 0x000e24000808017f */
[----:B0-----:R-:W-:Y:S05]  /*52b0*/  @!P4 BRA `(.L_x_12397) ;  /* 0x000001b00048c947 */ /* 0x001fea0003800000 */
.L_x_12648:
[----:B------:R-:W-:Y:S05]  /*52c0*/  BSYNC B1 ;  /* 0x0000000000017941 */ /* 0x000fea0003800000 */
.L_x_12396:
[----:B------:R-:W-:-:S03]  /*52d0*/  UMOV UR4, 0xffffffff ;  /* 0xffffffff00047882 */ /* 0x000fc60000000000 */
[----:B------:R-:W-:Y:S05]  /*52e0*/  BRA.DIV UR4, `(.L_x_12398) ;  /* 0x000001b204507947 */ /* 0x000fea000b800000 */
[----:B------:R1:W2:Y:S04]  /*52f0*/  SHFL.IDX PT, R89, R61, RZ, 0x1e1f ;  /* 0x001e1fff3d597589 */ /* 0x0002a800000e0000 */
[----:B------:R1:W3:Y:S02]  /*5300*/  SHFL.IDX PT, R88, R60, RZ, 0x1e1f ;  /* 0x001e1fff3c587589 */ /* 0x0002e400000e0000 */
.L_x_12652:
[----:B------:R-:W-:Y:S05]  /*5310*/  @P3 BRA `(.L_x_12370) ;  /* 0x0000001c00103947 */ /* 0x000fea0003800000 */
[----:B------:R-:W4:Y:S01]  /*5320*/  LDC R11, c[0x0][0x2f4] ;  /* 0x0000bd00ff0b7b82 */ /* 0x000f220000000800 */
[----:B------:R-:W-:Y:S01]  /*5330*/  ISETP.NE.AND P3, PT, R29, RZ, PT ;  /* 0x000000ff1d00720c */ /* 0x000fe20003f65270 */
[----:B------:R-:W-:Y:S01]  /*5340*/  BSSY B1, `(.L_x_12399) ;  /* 0x000007c000017945 */ /* 0x000fe20003800000 */
[----:B----4-:R-:W-:-:S11]  /*5350*/  IMAD.IADD R102, R11, 0x1, -R98 ;  /* 0x000000010b667824 */ /* 0x010fd600078e0a62 */
        /* <DEDUP_REMOVED lines=13> */
[----:B------:R-:W-:-:S03]  /*5430*/  IMAD.SHL.U32 R103, R103, 0x8, RZ ;  /* 0x0000000867677824 */ /* 0x000fc600078e00ff */
[----:B------:R-:W-:-:S04]  /*5440*/  SHF.L.U32 R12, R12, 0xa, RZ ;  /* 0x0000000a0c0c7819 */ /* 0x000fc800000006ff */
        /* <DEDUP_REMOVED lines=42> */
[----:B------:R-:W-:Y:S01]  /*56f0*/  HADD2.F32 R42, -RZ, R42.H0_H0 ;  /* 0x2000002aff2a7230 */ /* 0x000fe20000004100 */
        /* <DEDUP_REMOVED lines=36> */
[--C-:B------:R-:W-:Y:S02]  /*5940*/  HADD2.F32 R53, -RZ, R62.reuse.H0_H0 ;  /* 0x2000003eff357230 */ /* 0x100fe40000004100 */
        /* <DEDUP_REMOVED lines=15> */
[----:B------:R-:W-:Y:S02]  /*5a40*/  F2FP.F16.F32.PACK_AB R53, R53, R60 ;  /* 0x0000003c3535723e */ /* 0x000fe400000000ff */
[----:B------:R-:W-:Y:S02]  /*5a50*/  F2FP.F16.F32.PACK_AB R43, R43, R106 ;  /* 0x0000006a2b2b723e */ /* 0x000fe400000000ff */
[----:B------:R-:W-:Y:S01]  /*5a60*/  MOV R60, R40 ;  /* 0x00000028003c7202 */ /* 0x000fe20000000f00 */
[----:B------:R-:W-:Y:S02]  /*5a70*/  IMAD.MOV.U32 R14, RZ, RZ, R53 ;  /* 0x000000ffff0e7224 */ /* 0x000fe400078e0035 */
[----:B------:R-:W-:-:S07]  /*5a80*/  IMAD.MOV.U32 R62, RZ, RZ, R43 ;  /* 0x000000ffff3e7224 */ /* 0x000fce00078e002b */
.L_x_12402:
[----:B------:R-:W-:Y:S05]  /*5a90*/  BSYNC B2 ;  /* 0x0000000000027941 */ /* 0x000fea0003800000 */
.L_x_12401:
[----:B---3--:R-:W-:-:S04]  /*5aa0*/  LEA R40, P3, R20, R88, 0x1 ;  /* 0x0000005814287211 */ /* 0x008fc800078608ff */
[----:B------:R-:W-:Y:S02]  /*5ab0*/  LEA.HI.X R41, R20, R89, R91, 0x1, P3 ;  /* 0x0000005914297211 */ /* 0x000fe400018f0c5b */
[----:B------:R-:W-:-:S03]  /*5ac0*/  ISETP.GE.AND P3, PT, R103, R11, PT ;  /* 0x0000000b6700720c */ /* 0x000fc60003f66270 */
[----:B--2---:R2:W-:Y:S10]  /*5ad0*/  ST.E.128 desc[UR38][R40.64], R12 ;  /* 0x0000000c28007985 */ /* 0x0045f4000c101d26 */
[----:B--2---:R-:W-:-:S05]  /*5ae0*/  @!P3 IMAD.WIDE R12, R103, 0x2, R88 ;  /* 0x00000002670cb825 */ /* 0x004fca00078e0258 */
[----:B-1----:R4:W-:Y:S02]  /*5af0*/  @!P3 ST.E.128 desc[UR38][R12.64], R60 ;  /* 0x0000003c0c00b985 */ /* 0x0029e4000c101d26 */
.L_x_12400:
[----:B------:R-:W-:Y:S05]  /*5b00*/  BSYNC B1 ;  /* 0x0000000000017941 */ /* 0x000fea0003800000 */
.L_x_12399:
        /* <DEDUP_REMOVED lines=81> */
[----:B------:R-:W-:Y:S01]  /*6020*/  HADD2.F32 R53, -RZ, R114.H1_H1 ;  /* 0x30000072ff357230 */ /* 0x000fe20000004100 */
        /* <DEDUP_REMOVED lines=14> */
[--C-:B------:R-:W-:Y:S02]  /*6110*/  HADD2.F32 R40, -RZ, R113.reuse.H0_H0 ;  /* 0x20000071ff287230 */ /* 0x100fe40000004100 */
        /* <DEDUP_REMOVED lines=19> */
[----:B------:R-:W-:Y:S01]  /*6250*/  IMAD.MOV.U32 R14, RZ, RZ, R50 ;  /* 0x000000ffff0e7224 */ /* 0x000fe200078e0032 */
[----:B------:R-:W-:Y:S01]  /*6260*/  MOV R42, R39 ;  /* 0x00000027002a7202 */ /* 0x000fe20000000f00 */
[----:B------:R-:W-:-:S07]  /*6270*/  IMAD.MOV.U32 R43, RZ, RZ, R55 ;  /* 0x000000ffff2b7224 */ /* 0x000fce00078e0037 */
.L_x_12406:
[----:B------:R-:W-:Y:S05]  /*6280*/  BSYNC B2 ;  /* 0x0000000000027941 */ /* 0x000fea0003800000 */
.L_x_12405:
[----:B------:R-:W-:-:S04]  /*6290*/  LEA R36, P3, R21, R88, 0x1 ;  /* 0x0000005815247211 */ /* 0x000fc800078608ff */
[----:B------:R-:W-:Y:S02]  /*62a0*/  LEA.HI.X R37, R21, R89, R90, 0x1, P3 ;  /* 0x0000005915257211 */ /* 0x000fe400018f0c5a */
[----:B------:R-:W-:-:S03]  /*62b0*/  ISETP.GE.AND P3, PT, R52, R11, PT ;  /* 0x0000000b3400720c */ /* 0x000fc60003f66270 */
[----:B---3--:R3:W-:Y:S10]  /*62c0*/  ST.E.128 desc[UR38][R36.64], R12 ;  /* 0x0000000c24007985 */ /* 0x0087f4000c101d26 */
[----:B---3--:R-:W-:-:S05]  /*62d0*/  @!P3 IMAD.WIDE R12, R52, 0x2, R88 ;  /* 0x00000002340cb825 */ /* 0x008fca00078e0258 */
[----:B--2---:R2:W-:Y:S02]  /*62e0*/  @!P3 ST.E.128 desc[UR38][R12.64], R40 ;  /* 0x000000280c00b985 */ /* 0x0045e4000c101d26 */
.L_x_12404:
[----:B------:R-:W-:Y:S05]  /*62f0*/  BSYNC B1 ;  /* 0x0000000000017941 */ /* 0x000fea0003800000 */
.L_x_12403:
        /* <DEDUP_REMOVED lines=63> */
[-C--:B------:R-:W-:Y:S01]  /*66f0*/  FMUL.FTZ R50, R45, R39.reuse ;  /* 0x000000272d327220 */ /* 0x080fe20000410000 */
[----:B------:R-:W-:Y:S01]  /*6700*/  FMUL.FTZ R39, R49, R39 ;  /* 0x0000002731277220 */ /* 0x000fe20000410000 */
[----:B------:R-:W-:Y:S02]  /*6710*/  HADD2.F32 R32, -RZ, R32.H0_H0 ;  /* 0x20000020ff207230 */ /* 0x000fe40000004100 */
[----:B------:R-:W-:Y:S02]  /*6720*/  HADD2.F32 R111, -RZ, R111.H0_H0 ;  /* 0x2000006fff6f7230 */ /* 0x000fe40000004100 */
[-C--:B------:R-:W-:Y:S01]  /*6730*/  FFMA.FTZ R39, R45, R48.reuse, R39 ;  /* 0x000000302d277223 */ /* 0x080fe20000010027 */
[----:B------:R-:W-:Y:S01]  /*6740*/  SHF.R.U32.HI R45, RZ, 0x10, R35 ;  /* 0x00000010ff2d7819 */ /* 0x000fe20000011623 */
[----:B------:R-:W-:Y:S01]  /*6750*/  FFMA.FTZ R50, R49, R48, -R50 ;  /* 0x0000003031327223 */ /* 0x000fe20000010832 */
[--C-:B------:R-:W-:Y:S01]  /*6760*/  SHF.R.U64 R35, R46, 0x10, R47.reuse ;  /* 0x000000102e237819 */ /* 0x100fe2000000122f */
[----:B------:R-:W-:Y:S01]  /*6770*/  HADD2.F32 R109, -RZ, R109.H0_H0 ;  /* 0x2000006dff6d7230 */ /* 0x000fe20000004100 */
[----:B------:R-:W-:Y:S01]  /*6780*/  SHF.R.U32.HI R46, RZ, 0x10, R47 ;  /* 0x00000010ff2e7819 */ /* 0x000fe2000001162f */
[----:B------:R-:W-:-:S02]  /*6790*/  HADD2.F32 R45, -RZ, R45.H0_H0 ;  /* 0x2000002dff2d7230 */ /* 0x000fc40000004100 */
[----:B------:R-:W-:Y:S02]  /*67a0*/  HADD2.F32 R35, -RZ, R35.H0_H0 ;  /* 0x20000023ff237230 */ /* 0x000fe40000004100 */
[----:B------:R-:W-:Y:S02]  /*67b0*/  HADD2.F32 R46, -RZ, R46.H0_H0 ;  /* 0x2000002eff2e7230 */ /* 0x000fe40000004100 */
[----:B------:R-:W-:-:S03]  /*67c0*/  IMAD.MOV.U32 R13, RZ, RZ, R33 ;  /* 0x000000ffff0d7224 */ /* 0x000fc600078e0021 */
        /* <DEDUP_REMOVED lines=14> */
[----:B------:R-:W-:-:S05]  /*68b0*/  HADD2.F32 R37, -RZ, R36.H1_H1 ;  /* 0x30000024ff257230 */ /* 0x000fca0000004100 */
        /* <DEDUP_REMOVED lines=10> */
[C---:B------:R-:W-:Y:S01]  /*6960*/  FMUL.FTZ R111, R12.reuse, R111 ;  /* 0x0000006f0c6f7220 */ /* 0x040fe20000410000 */
[----:B------:R-:W-:Y:S01]  /*6970*/  F2FP.F16.F32.PACK_AB R36, R37, R112 ;  /* 0x000000702524723e */ /* 0x000fe200000000ff */
[----:B------:R-:W-:Y:S01]  /*6980*/  FFMA.FTZ R12, R12, R109, -R49 ;  /* 0x0000006d0c0c7223 */ /* 0x000fe20000010831 */
[----:B------:R-:W-:-:S02]  /*6990*/  HADD2.F32 R49, -RZ, R34.H0_H0 ;  /* 0x20000022ff317230 */ /* 0x000fc40000004100 */
[-C--:B------:R-:W-:Y:S01]  /*69a0*/  FMUL.FTZ R53, R38, R35.reuse ;  /* 0x0000002326357220 */ /* 0x080fe20000410000 */
[----:B------:R-:W-:Y:S01]  /*69b0*/  FMUL.FTZ R55, R14, R35 ;  /* 0x000000230e377220 */ /* 0x000fe20000410000 */
[----:B------:R-:W-:Y:S01]  /*69c0*/  FFMA.FTZ R32, R32, R109, R111 ;  /* 0x0000006d20207223 */ /* 0x000fe2000001006f */
[----:B------:R-:W-:Y:S02]  /*69d0*/  IMAD.MOV.U32 R37, RZ, RZ, R43 ;  /* 0x000000ffff257224 */ /* 0x000fe400078e002b */
[-C--:B------:R-:W-:Y:S01]  /*69e0*/  FFMA.FTZ R35, R14, R49.reuse, -R53 ;  /* 0x000000310e237223 */ /* 0x080fe20000010835 */
[----:B------:R-:W-:-:S04]  /*69f0*/  FFMA.FTZ R49, R38, R49, R55 ;  /* 0x0000003126317223 */ /* 0x000fc80000010037 */
[----:B------:R-:W-:Y:S01]  /*6a00*/  F2FP.F16.F32.PACK_AB R14, R35, R12 ;  /* 0x0000000c230e723e */ /* 0x000fe200000000ff */
[----:B------:R-:W-:Y:S01]  /*6a10*/  IMAD.MOV.U32 R12, RZ, RZ, R46 ;  /* 0x000000ffff0c7224 */ /* 0x000fe200078e002e */
[----:B------:R-:W-:-:S07]  /*6a20*/  F2FP.F16.F32.PACK_AB R38, R49, R32 ;  /* 0x000000203126723e */ /* 0x000fce00000000ff */
.L_x_12408:
[----:B------:R-:W-:Y:S05]  /*6a30*/  BSYNC B1 ;  /* 0x0000000000017941 */ /* 0x000fea0003800000 */
.L_x_12407:
[----:B---3--:R3:W-:Y:S01]  /*6a40*/  ST.E.128 desc[UR38][R40.64], R12 ;  /* 0x0000000c28007985 */ /* 0x0087e2000c101d26 */
[----:B------:R-:W-:-:S13]  /*6a50*/  ISETP.GE.AND P3, PT, R42, R11, PT ;  /* 0x0000000b2a00720c */ /* 0x000fda0003f66270 */
[----:B------:R-:W-:Y:S05]  /*6a60*/  @P3 BRA `(.L_x_12370) ;  /* 0x00000004003c3947 */ /* 0x000fea0003800000 */
[----:B------:R-:W-:-:S05]  /*6a70*/  IMAD.WIDE R88, R42, 0x2, R88 ;  /* 0x000000022a587825 */ /* 0x000fca00078e0258 */
[----:B--2---:R2:W-:Y:S01]  /*6a80*/  ST.E.128 desc[UR38][R88.64], R36 ;  /* 0x0000002458007985 */ /* 0x0045e2000c101d26 */
[----:B------:R-:W-:Y:S05]  /*6a90*/  BRA `(.L_x_12370) ;  /* 0x0000000400307947 */ /* 0x000fea0003800000 */
.L_x_12362:
[----:B------:R-:W-:-:S06]  /*6aa0*/  UISETP.NE.AND UP0, UPT, UR41, 0x3, UPT ;  /* 0x000000032900788c */ /* 0x000fcc000bf05270 */
[----:B------:R-:W-:-:S13]  /*6ab0*/  PLOP3.LUT P2, PT, PT, PT, UP0, 0x80, 0x0 ;  /* 0x000000000000781c */ /* 0x000fda0003f4f008 */
[----:B------:R-:W-:Y:S05]  /*6ac0*/  @!P2 BRA `(.L_x_12409) ;  /* 0x000000000004a947 */ /* 0x000fea0003800000 */
[----:B------:R-:W-:Y:S01]  /*6ad0*/  BPT.TRAP 0x1 ;  /* 0x000000040000795c */ /* 0x000fe20000300000 */
.L_x_12409:
[----:B------:R-:W-:Y:S01]  /*6ae0*/  IMAD R57, R18, 0x8, R2 ;  /* 0x0000000812397824 */ /* 0x000fe200078e0202 */
[----:B------:R-:W-:Y:S01]  /*6af0*/  SHF.L.U32 R85, R149, 0x1f, RZ ;  /* 0x0000001f95557819 */ /* 0x000fe200000006ff */
[----:B------:R-:W-:Y:S01]  /*6b00*/  BSSY B1, `(.L_x_12410) ;  /* 0x0000004000017945 */ /* 0x000fe20003800000 */
[----:B------:R-:W-:Y:S02]  /*6b10*/  SHF.R.S32.HI R82, RZ, 0x1f, R81 ;  /* 0x0000001fff527819 */ /* 0x000fe40000011451 */
[----:B------:R-:W0:Y:S02]  /*6b20*/  SYNCS.PHASECHK.TRANS64.TRYWAIT P3, [R57+URZ+0x2d890], R85 ;  /* 0x02d89055390075a7 */ /* 0x000e24000806017f */
[----:B0-----:R-:W-:Y:S05]  /*6b30*/  @!P3 BRA `(.L_x_12411) ;  /* 0x000001980088b947 */ /* 0x001fea0003800000 */
.L_x_12653:
[----:B------:R-:W-:Y:S05]  /*6b40*/  BSYNC B1 ;  /* 0x0000000000017941 */ /* 0x000fea0003800000 */
.L_x_12410:
        /* <DEDUP_REMOVED lines=24> */
.L_x_12657:
[----:B------:R-:W-:Y:S05]  /*6cd0*/  @!P3 BRA `(.L_x_12370) ;  /* 0x0000000000a0b947 */ /* 0x000fea0003800000 */
[----:B-1----:R-:W4:Y:S01]  /*6ce0*/  LDL R13, [R1+0x5c] ;  /* 0x00005c00010d7983 */ /* 0x002f220000100800 */
[----:B------:R-:W-:-:S03]  /*6cf0*/  ULDC UR4, c[0x0][0x2f4] ;  /* 0x0000bd0000047ab9 */ /* 0x000fc60000000800 */
[----:B------:R-:W5:Y:S04]  /*6d00*/  LDL R12, [R1+0x58] ;  /* 0x00005800010c7983 */ /* 0x000f680000100800 */
[----:B------:R-:W5:Y:S04]  /*6d10*/  LDL R11, [R1+0x4c] ;  /* 0x00004c00010b7983 */ /* 0x000f680000100800 */
[----:B------:R-:W5:Y:S01]  /*6d20*/  LDL R41, [R1+0x50] ;  /* 0x0000500001297983 */ /* 0x000f620000100800 */
[----:B------:R-:W-:Y:S02]  /*6d30*/  ISETP.GE.AND P5, PT, R16, UR4, PT ;  /* 0x0000000410007c0c */ /* 0x000fe4000bfa6270 */
        /* <DEDUP_REMOVED lines=20> */
[----:B------:R-:W-:Y:S01]  /*6e80*/  @!P5 IMAD.SHL.U32 R11, R41, 0x8, RZ ;  /* 0x00000008290bd824 */ /* 0x000fe200078e00ff */
[----:B-1----:R-:W-:Y:S01]  /*6e90*/  @!P5 MOV R36, R39 ;  /* 0x000000270024d202 */ /* 0x002fe20000000f00 */
[----:B------:R-:W-:-:S04]  /*6ea0*/  @!P5 IMAD.MOV.U32 R37, RZ, RZ, R38 ;  /* 0x000000ffff25d224 */ /* 0x000fc800078e0026 */
        /* <DEDUP_REMOVED lines=11> */
.L_x_12370:
[----:B------:R-:W-:Y:S05]  /*6f60*/  BSYNC B0 ;  /* 0x0000000000007941 */ /* 0x000fea0003800000 */
.L_x_12361:
        /* <DEDUP_REMOVED lines=16> */
.L_x_12414:
[----:B------:R-:W-:Y:S05]  /*7070*/  BSYNC B0 ;  /* 0x0000000000007941 */ /* 0x000fea0003800000 */
.L_x_12413:
[----:B------:R-:W5:Y:S01]  /*7080*/  SYNCS.PHASECHK.TRANS64.TRYWAIT P2, [R57+URZ+0x2d8b0], R85 ;  /* 0x02d8b055390075a7 */ /* 0x000f62000804017f */
[----:B------:R-:W-:Y:S04]  /*7090*/  BSSY B0, `(.L_x_12415) ;  /* 0x0000002000007945 */ /* 0x000fe80003800000 */
[----:B-----5:R-:W-:Y:S05]  /*70a0*/  @!P2 BRA `(.L_x_12416) ;  /* 0x000001940088a947 */ /* 0x020fea0003800000 */
.L_x_12658:
[----:B------:R-:W-:Y:S05]  /*70b0*/  BSYNC B0 ;  /* 0x0000000000007941 */ /* 0x000fea0003800000 */
.L_x_12415:
        /* <DEDUP_REMOVED lines=13> */
[----:B------:R-:W-:-:S04]  /*7190*/  IMAD.WIDE.U32 R12, R138, UR4, R12 ;  /* 0x000000048a0c7c25 */ /* 0x000fc8000f8e000c */
[----:B------:R-:W-:Y:S01]  /*71a0*/  IMAD R13, R138, UR5, R13 ;  /* 0x000000058a0d7c24 */ /* 0x000fe2000f8e020d */
[----:B0-----:R-:W-:-:S04]  /*71b0*/  LEA R11, P2, R12, UR6, 0x1 ;  /* 0x000000060c0b7c11 */ /* 0x001fc8000f8408ff */
[----:B------:R-:W-:Y:S01]  /*71c0*/  LEA.HI.X R12, R12, UR7, R13, 0x1, P2 ;  /* 0x000000070c0c7c11 */ /* 0x000fe200090f0c0d */
[----:B------:R0:W1:Y:S01]  /*71d0*/  SHFL.IDX PT, R36, R11, RZ, 0x1e1f ;  /* 0x001e1fff0b247589 */ /* 0x00006200000e0000 */
[----:B------:R-:W-:-:S03]  /*71e0*/  ISETP.GT.AND P2, PT, R84, R156, PT ;  /* 0x0000009c5400720c */ /* 0x000fc60003f44270 */
[----:B------:R0:W2:Y:S10]  /*71f0*/  SHFL.IDX PT, R37, R12, RZ, 0x1e1f ;  /* 0x001e1fff0c257589 */ /* 0x0000b400000e0000 */
[----:B0-----:R-:W-:Y:S05]  /*7200*/  @!P2 BRA `(.L_x_12418) ;  /* 0x000000000098a947 */ /* 0x001fea0003800000 */
[----:B------:R-:W3:Y:S01]  /*7210*/  LDL R15, [R1+0x5c] ;  /* 0x00005c00010f7983 */ /* 0x000ee20000100800 */
[----:B------:R-:W-:-:S03]  /*7220*/  ULDC UR4, c[0x0][0x2f4] ;  /* 0x0000bd0000047ab9 */ /* 0x000fc60000000800 */
[----:B------:R-:W4:Y:S04]  /*7230*/  LDL R14, [R1+0x58] ;  /* 0x00005800010e7983 */ /* 0x000f280000100800 */
[----:B------:R-:W5:Y:S04]  /*7240*/  LDL R42, [R1+0x4c] ;  /* 0x00004c00012a7983 */ /* 0x000f680000100800 */
[----:B------:R-:W5:Y:S01]  /*7250*/  LDL R41, [R1+0x50] ;  /* 0x0000500001297983 */ /* 0x000f620000100800 */
[----:B------:R-:W-:Y:S02]  /*7260*/  ISETP.GE.AND P5, PT, R16, UR4, PT ;  /* 0x0000000410007c0c */ /* 0x000fe4000bfa6270 */
        /* <DEDUP_REMOVED lines=18> */
[----:B------:R-:W-:Y:S01]  /*7390*/  @!P5 SHF.L.U32 R11, R41, 0x3, RZ ;  /* 0x00000003290bd819 */ /* 0x000fe200000006ff */
        /* <DEDUP_REMOVED lines=13> */
.L_x_12418:
[----:B------:R-:W-:Y:S05]  /*7470*/  BSYNC B0 ;  /* 0x0000000000007941 */ /* 0x000fea0003800000 */
.L_x_12417:
[----:B------:R-:W-:Y:S01]  /*7480*/  @!PT LDS RZ, [RZ] ;  /* 0x00000000fffff984 */ /* 0x000fe20000000800 */
[----:B------:R-:W-:Y:S01]  /*7490*/  @!PT LDS RZ, [RZ] ;  /* 0x00000000fffff984 */ /* 0x000fe20000000800 */
[----:B------:R-:W-:Y:S01]  /*74a0*/  @!PT LDS RZ, [RZ] ;  /* 0x00000000fffff984 */ /* 0x000fe20000000800 */
[----:B------:R-:W-:Y:S01]  /*74b0*/  @!PT LDS RZ, [RZ] ;  /* 0x00000000fffff984 */ /* 0x000fe20000000800 */
[----:B------:R3:W-:Y:S06]  /*74c0*/  MEMBAR.ALL.CTA ;  /* 0x0000000000007992 */ /* 0x0007ec0000008000 */
[----:B---3--:R-:W3:Y:S01]  /*74d0*/  FENCE.VIEW.ASYNC.S ;  /* 0x00000000000073c6 */ /* 0x008ee20000000000 */
[----:B------:R-:W-:Y:S02]  /*74e0*/  VIADD R18, R18, 0x1 ;  /* 0x0000000112127836 */ /* 0x000fe40000000000 */
[----:B------:R-:W-:Y:S01]  /*74f0*/  @!P3 VIADD R57, R57, 0x2d8c0 ;  /* 0x0002d8c03939b836 */ /* 0x000fe20000000000 */
[----:B---3--:R3:W-:Y:S02]  /*7500*/  BAR.SYNC.DEFER_BLOCKING R99, 0x80 ;  /* 0x000200630000751d */ /* 0x0087e40000010000 */
[----:B------:R-:W-:-:S02]  /*7510*/  ISETP.NE.AND P2, PT, R18, 0x2, PT ;  /* 0x000000021200780c */ /* 0x000fc40003f45270 */
[----:B------:R-:W-:Y:S02]  /*7520*/  @!P3 PRMT R57, RZ, 0x654, R57 ;  /* 0x00000654ff39b816 */ /* 0x000fe40000000039 */
[----:B0-----:R-:W-:Y:S02]  /*7530*/  SEL R12, RZ, 0x1, P2 ;  /* 0x00000001ff0c7807 */ /* 0x001fe40001000000 */
[----:B------:R-:W-:Y:S02]  /*7540*/  SEL R18, R18, RZ, P2 ;  /* 0x000000ff12127207 */ /* 0x000fe40001000000 */
[----:B------:R-:W-:Y:S01]  /*7550*/  LOP3.LUT R149, R149, R12, RZ, 0x3c, !PT ;  /* 0x0000000c95957212 */ /* 0x000fe200078e3cff */
[----:B------:R3:W-:Y:S01]  /*7560*/  @!P3 SYNCS.ARRIVE.TRANS64.RED.A1T0 RZ, [R57+URZ], RZ ;  /* 0x000000ff39ffb9a7 */ /* 0x0007e2000810043f */
[----:B------:R-:W-:Y:S05]  /*7570*/  @P1 BRA `(.L_x_12419) ;  /* 0xffffffb400781947 */ /* 0x000fea000383ffff */
[----:B------:R-:W0:Y:S01]  /*7580*/  S2R R11, SR_TID.X ;  /* 0x00000000000b7919 */ /* 0x000e220000002100 */
[----:B------:R-:W-:Y:S02]  /*7590*/  PLOP3.LUT P0, PT, PT, PT, PT, 0x8, 0x0 ;  /* 0x000000000000781c */ /* 0x000fe40003f0e170 */
[----:B0-----:R-:W-:-:S04]  /*75a0*/  SHF.R.U32.HI R11, RZ, 0x7, R11 ;  /* 0x00000007ff0b7819 */ /* 0x001fc8000001160b */
[----:B------:R-:W-:-:S13]  /*75b0*/  ISETP.NE.AND P4, PT, R11, 0x1, PT ;  /* 0x000000010b00780c */ /* 0x000fda0003f85270 */
[----:B------:R-:W-:Y:S06]  /*75c0*/  @!P4 BAR.ARV 0x9, 0x100 ;  /* 0x024400000000cb1d */ /* 0x000fec0000002000 */
.L_x_12356:
[----:B------:R-:W4:Y:S01]  /*75d0*/  LDL R3, [R1+0x88] ;  /* 0x0000880001037983 */ /* 0x000f220000100800 */
[----:B------:R-:W0:Y:S01]  /*75e0*/  LDC R0, c[0x0][0x448] ;  /* 0x00011200ff007b82 */ /* 0x000e220000000800 */
[----:B------:R-:W-:Y:S01]  /*75f0*/  IMAD.MOV.U32 R94, RZ, RZ, RZ ;  /* 0x000000ffff5e7224 */ /* 0x000fe200078e00ff */
[----:B0-----:R-:W-:-:S13]  /*7600*/  ISETP.NE.AND P1, PT, R0, 0x1, PT ;  /* 0x000000010000780c */ /* 0x001fda0003f25270 */
[----:B------:R-:W0:Y:S08]  /*7610*/  @P1 LDC R0, c[0x0][0x44c] ;  /* 0x00011300ff001b82 */ /* 0x000e300000000800 */
[----:B------:R-:W1:Y:S01]  /*7620*/  @P1 LDC R5, c[0x0][0x450] ;  /* 0x00011400ff051b82 */ /* 0x000e620000000800 */
[----:B----4-:R-:W-:-:S04]  /*7630*/  VIADD R3, R3, 0xbf ;  /* 0x000000bf03037836 */ /* 0x010fc80000000000 */
[----:B0-----:R-:W-:-:S05]  /*7640*/  @P1 IMAD.HI.U32 R0, R3, R0, RZ ;  /* 0x0000000003001227 */ /* 0x001fca00078e00ff */
[----:B-1----:R-:W-:-:S04]  /*7650*/  @P1 SHF.R.U32.HI R3, RZ, R5, R0 ;  /* 0x00000005ff031219 */ /* 0x002fc80000011600 */
        /* <DEDUP_REMOVED lines=10> */
.L_x_12420:
[----:B------:R-:W-:Y:S04]  /*7700*/  BSSY B0, `(.L_x_12421) ;  /* 0x0000020000007945 */ /* 0x000fe80003800000 */
[----:B------:R-:W-:Y:S05]  /*7710*/  @!P1 BRA `(.L_x_12422) ;  /* 0x0000000000789947 */ /* 0x000fea0003800000 */
[----:B------:R-:W4:Y:S01]  /*7720*/  LDL R0, [R1+0x9c] ;  /* 0x00009c0001007983 */ /* 0x000f220000100800 */
[----:B------:R-:W-:Y:S01]  /*7730*/  ULDC UR4, c[0x0][0x9f0] ;  /* 0x00027c0000047ab9 */ /* 0x000fe20000000800 */
[----:B----4-:R-:W-:-:S04]  /*7740*/  ISETP.NE.AND P0, PT, R0, RZ, PT ;  /* 0x000000ff0000720c */ /* 0x010fc80003f05270 */
        /* <DEDUP_REMOVED lines=27> */
.L_x_12422:
[----:B------:R-:W-:Y:S05]  /*7900*/  BSYNC B0 ;  /* 0x0000000000007941 */ /* 0x000fea0003800000 */
.L_x_12421:
        /* <DEDUP_REMOVED lines=26> */
[----:B----4-:R-:W-:Y:S01]  /*7ab0*/  IMAD R4, R0, R94, RZ ;  /* 0x0000005e00047224 */ /* 0x010fe200078e02ff */
[----:B------:R-:W-:-:S04]  /*7ac0*/  MOV R0, RZ ;  /* 0x000000ff00007202 */ /* 0x000fc80000000f00 */
        /* <DEDUP_REMOVED lines=14> */
.L_x_12661:
[----:B------:R-:W1:Y:S01]  /*7bb0*/  LDL R3, [R1+0x60] ;  /* 0x0000600001037983 */ /* 0x000e620000100800 */
[----:B------:R-:W-:Y:S01]  /*7bc0*/  BSSY B6, `(.L_x_12425) ;  /* 0x000001b000067945 */ /* 0x000fe20003800000 */
[----:B-1----:R-:W-:-:S05]  /*7bd0*/  IMAD.HI R0, R3, 0x55555556, RZ ;  /* 0x5555555603007827 */ /* 0x002fca00078e02ff */
[----:B------:R-:W-:-:S05]  /*7be0*/  LEA.HI R44, R0, R0, RZ, 0x1 ;  /* 0x00000000002c7211 */ /* 0x000fca00078f08ff */
[----:B------:R-:W-:Y:S02]  /*7bf0*/  IMAD R44, R44, -0x3, R3 ;  /* 0xfffffffd2c2c7824 */ /* 0x000fe400078e0203 */
[----:B------:R-:W-:-:S04]  /*7c00*/  VIADD R3, R2, 0x21800 ;  /* 0x0002180002037836 */ /* 0x000fc80000000000 */
[----:B------:R-:W-:Y:S01]  /*7c10*/  IMAD R0, R44, 0x2000, R3 ;  /* 0x000020002c007824 */ /* 0x000fe200078e0203 */
[----:B------:R-:W-:-:S04]  /*7c20*/  LOP3.LUT P0, RZ, R3, 0x3ff, RZ, 0xc0, !PT ;  /* 0x000003ff03ff7812 */ /* 0x000fc8000780c0ff */
        /* <DEDUP_REMOVED lines=19> */
[----:B0123-5:R-:W-:Y:S05]  /*7d60*/  CALL.ABS.NOINC R14 ;  /* 0x000000000e007343 */ /* 0x02ffea0003c00000 */
.L_x_12426:
[----:B------:R-:W-:Y:S05]  /*7d70*/  BSYNC B6 ;  /* 0x0000000000067941 */ /* 0x000fea0003800000 */
.L_x_12425:
        /* <DEDUP_REMOVED lines=8> */
[----:B------:R4:W0:Y:S03]  /*7e00*/  SYNCS.PHASECHK.TRANS64.TRYWAIT P0, [R2+URZ+0x2d800], R3 ;  /* 0x02d80003020075a7 */ /* 0x000826000800017f */
[----:B0-----:R-:W-:Y:S05]  /*7e10*/  @!P0 NANOSLEEP.SYNCS 0x989680 ;  /* 0x009896800000895d */ /* 0x001fea0003900000 */
[----:B------:R-:W0:Y:S01]  /*7e20*/  @!P0 SYNCS.PHASECHK.TRANS64 P0, [R2+URZ+0x2d800], R3 ;  /* 0x02d80003020085a7 */ /* 0x000e22000800007f */
[----:B------:R-:W-:Y:S04]  /*7e30*/  BSSY B0, `(.L_x_12428) ;  /* 0x0000006000007945 */ /* 0x000fe80003800000 */
[----:B0-----:R-:W-:Y:S05]  /*7e40*/  @P0 BRA `(.L_x_12429) ;  /* 0x0000000000100947 */ /* 0x001fea0003800000 */
.L_x_12430:
[----:B------:R0:W0:Y:S02]  /*7e50*/  SYNCS.PHASECHK.TRANS64.TRYWAIT P0, [R2+URZ+0x2d800], R3 ;  /* 0x02d80003020075a7 */ /* 0x000024000800017f */
[----:B0-----:R-:W-:Y:S05]  /*7e60*/  @!P0 NANOSLEEP.SYNCS 0x989680 ;  /* 0x009896800000895d */ /* 0x001fea0003900000 */
[----:B------:R-:W0:Y:S02]  /*7e70*/  @!P0 SYNCS.PHASECHK.TRANS64 P0, [R2+URZ+0x2d800], R3 ;  /* 0x02d80003020085a7 */ /* 0x000e24000800007f */
[----:B0-----:R-:W-:Y:S05]  /*7e80*/  @!P0 BRA `(.L_x_12430) ;  /* 0xfffffffc00f08947 */ /* 0x001fea000383ffff */
.L_x_12429:
[----:B------:R-:W-:Y:S05]  /*7e90*/  BSYNC B0 ;  /* 0x0000000000007941 */ /* 0x000fea0003800000 */
.L_x_12428:
[----:B------:R-:W-:Y:S05]  /*7ea0*/  BRA `(.L_x_12431) ;  /* 0x0000003c00907947 */ /* 0x000fea0003800000 */
.L_x_12427:
[----:B------:R-:W-:Y:S01]  /*7eb0*/  ULOP3.LUT UP0, URZ, UR42, 0x1bf, URZ, 0xc0, !UPT ;  /* 0x000001bf2a3f7892 */ /* 0x000fe2000f80c03f */
[----:B-1---5:R-:W-:Y:S01]  /*7ec0*/  SHF.R.S32.HI R0, RZ, 0x1f, R95 ;  /* 0x0000001fff007819 */ /* 0x022fe2000001145f */
[----:B------:R-:W-:Y:S01]  /*7ed0*/  ULDC.64 UR4, c[0x0][0x3f8] ;  /* 0x0000fe0000047ab9 */ /* 0x000fe20000000a00 */
[----:B------:R-:W-:Y:S01]  /*7ee0*/  ULDC.64 UR6, c[0x0][0x408] ;  /* 0x0001020000067ab9 */ /* 0x000fe20000000a00 */
[----:B------:R-:W-:Y:S02]  /*7ef0*/  IMAD.WIDE.U32 R24, R95, UR4, RZ ;  /* 0x000000045f187c25 */ /* 0x000fe4000f8e00ff */
[----:B------:R-:W-:Y:S02]  /*7f00*/  PLOP3.LUT P0, PT, PT, PT, UP0, 0x80, 0x0 ;  /* 0x000000000000781c */ /* 0x000fe40003f0f008 */
        /* <DEDUP_REMOVED lines=23> */
[----:B0-23--:R-:W-:Y:S05]  /*8080*/  CALL.ABS.NOINC R14 ;  /* 0x000000000e007343 */ /* 0x00dfea0003c00000 */
.L_x_12432:
[----:B------:R-:W4:Y:S01]  /*8090*/  LDL R20, [R1+0x88] ;  /* 0x0000880001147983 */ /* 0x000f220000100800 */
[----:B------:R-:W-:Y:S01]  /*80a0*/  ULDC.U8 UR4, c[0x0][0x410] ;  /* 0x0001040000047ab9 */ /* 0x000fe20000000000 */
[----:B------:R-:W-:Y:S01]  /*80b0*/  BSSY B0, `(.L_x_12433) ;  /* 0x00003bb000007945 */ /* 0x000fe20003800000 */
[----:B------:R-:W-:Y:S01]  /*80c0*/  ISETP.NE.AND P0, PT, RZ, UR4, PT ;  /* 0x00000004ff007c0c */ /* 0x000fe2000bf05270 */
[----:B----4-:R-:W-:-:S12]  /*80d0*/  IMAD.IADD R9, R156, 0x1, R20 ;  /* 0x000000019c097824 */ /* 0x010fd800078e0214 */
[----:B------:R-:W-:Y:S05]  /*80e0*/  @!P0 BRA `(.L_x_12434) ;  /* 0x0000001c00688947 */ /* 0x000fea0003800000 */
[----:B------:R-:W1:Y:S01]  /*80f0*/  LDC R6, c[0x0][0x448] ;  /* 0x00011200ff067b82 */ /* 0x000e620000000800 */
[----:B------:R-:W-:Y:S01]  /*8100*/  IMAD.MOV.U32 R3, RZ, RZ, R9 ;  /* 0x000000ffff037224 */ /* 0x000fe200078e0009 */
[----:B------:R-:W-:Y:S01]  /*8110*/  ULDC.64 UR4, c[0x0][0x3f8] ;  /* 0x0000fe0000047ab9 */ /* 0x000fe20000000a00 */
[----:B------:R-:W-:Y:S01]  /*8120*/  ULDC.64 UR6, c[0x0][0x408] ;  /* 0x0001020000067ab9 */ /* 0x000fe20000000a00 */
[----:B------:R-:W-:Y:S02]  /*8130*/  IMAD.MOV.U32 R25, RZ, RZ, R29 ;  /* 0x000000ffff197224 */ /* 0x000fe400078e001d */
[----:B------:R-:W-:Y:S01]  /*8140*/  IMAD.MOV.U32 R27, RZ, RZ, R31 ;  /* 0x000000ffff1b7224 */ /* 0x000fe200078e001f */
[----:B-1----:R-:W-:-:S13]  /*8150*/  ISETP.NE.AND P0, PT, R6, 0x1, PT ;  /* 0x000000010600780c */ /* 0x002fda0003f05270 */
[----:B------:R-:W1:Y:S08]  /*8160*/  @P0 LDC R0, c[0x0][0x44c] ;  /* 0x00011300ff000b82 */ /* 0x000e700000000800 */
[----:B------:R-:W4:Y:S01]  /*8170*/  @P0 LDC R5, c[0x0][0x450] ;  /* 0x00011400ff050b82 */ /* 0x000f220000000800 */
[----:B-1----:R-:W-:-:S05]  /*8180*/  @P0 IMAD.HI.U32 R0, R9, R0, RZ ;  /* 0x0000000009000227 */ /* 0x002fca00078e00ff */
[----:B----4-:R-:W-:-:S04]  /*8190*/  @P0 SHF.R.U32.HI R3, RZ, R5, R0 ;  /* 0x00000005ff030219 */ /* 0x010fc80000011600 */
        /* <DEDUP_REMOVED lines=17> */
[----:B------:R1:W4:Y:S04]  /*82b0*/  SHFL.IDX PT, R3, R13, RZ, 0x1e1f ;  /* 0x001e1fff0d037589 */ /* 0x00032800000e0000 */
[----:B------:R-:W0:Y:S04]  /*82c0*/  SHFL.IDX PT, R38, R38, RZ, 0x1e1f ;  /* 0x001e1fff26267589 */ /* 0x000e2800000e0000 */
[----:B------:R-:W0:Y:S04]  /*82d0*/  SHFL.IDX PT, R0, R0, RZ, 0x1e1f ;  /* 0x001e1fff00007589 */ /* 0x000e2800000e0000 */
[----:B-1----:R-:W0:Y:S02]  /*82e0*/  SHFL.IDX PT, R39, R39, RZ, 0x1e1f ;  /* 0x001e1fff27277589 */ /* 0x002e2400000e0000 */
.L_x_12667:
        /* <DEDUP_REMOVED lines=8> */
[----:B------:R-:W-:Y:S02]  /*8370*/  CS2R R12, SRZ ;  /* 0x00000000000c7805 */ /* 0x000fe4000001ff00 */
[----:B------:R-:W-:Y:S02]  /*8380*/  CS2R R8, SRZ ;  /* 0x0000000000087805 */ /* 0x000fe4000001ff00 */
[----:B--2---:R-:W-:Y:S02]  /*8390*/  CS2R R36, SRZ ;  /* 0x0000000000247805 */ /* 0x004fe4000001ff00 */
        /* <DEDUP_REMOVED lines=27> */
[-C--:B------:R-:W-:Y:S02]  /*8550*/  @!P3 IADD3 R26, P4, R38, R24.reuse, RZ ;  /* 0x00000018261ab210 */ /* 0x080fe40007f9e0ff */
[----:B------:R-:W-:Y:S02]  /*8560*/  @!P3 IADD3 R24, P5, R39, R24, RZ ;  /* 0x000000182718b210 */ /* 0x000fe40007fbe0ff */
[----:B------:R-:W-:Y:S01]  /*8570*/  SHF.L.U64.HI R5, R48, 0x1, R5 ;  /* 0x0000000130057819 */ /* 0x000fe20000010205 */
[----:B------:R-:W-:Y:S01]  /*8580*/  @!P3 IMAD.X R27, R3, 0x1, R4, P4 ;  /* 0x00000001031bb824 */ /* 0x000fe200020e0604 */
[----:B------:R-:W-:Y:S01]  /*8590*/  @!P2 IADD3 R20, P4, R38, R14, RZ ;  /* 0x0000000e2614a210 */ /* 0x000fe20007f9e0ff */
[----:B------:R-:W-:Y:S01]  /*85a0*/  IMAD.SHL.U32 R31, R42, 0x2, RZ ;  /* 0x000000022a1f7824 */ /* 0x000fe200078e00ff */
[----:B------:R-:W-:-:S02]  /*85b0*/  @!P3 IADD3.X R25, R0, R4, RZ, P5, !PT ;  /* 0x000000040019b210 */ /* 0x000fc40002ffe4ff */
[----:B------:R-:W-:Y:S01]  /*85c0*/  @!P2 IADD3 R14, P5, R39, R14, RZ ;  /* 0x0000000e270ea210 */ /* 0x000fe20007fbe0ff */
[----:B------:R-:W-:Y:S01]  /*85d0*/  @!P2 IMAD.X R21, R3, 0x1, R5, P4 ;  /* 0x000000010315a824 */ /* 0x000fe200020e0605 */
[----:B------:R-:W-:Y:S01]  /*85e0*/  SHF.R.S32.HI R7, RZ, 0x1f, R45 ;  /* 0x0000001fff077819 */ /* 0x000fe2000001142d */
[----:B------:R-:W5:Y:S01]  /*85f0*/  @!P3 LD.E.64 R32, desc[UR38][R26.64] ;  /* 0x000000261a20b980 */ /* 0x000f62000c101b00 */
[-C--:B------:R-:W-:Y:S01]  /*8600*/  @!P1 IADD3 R12, P4, R38, R10.reuse, RZ ;  /* 0x0000000a260c9210 */ /* 0x080fe20007f9e0ff */
[----:B------:R-:W-:Y:S01]  /*8610*/  @!P2 IMAD.X R15, R0, 0x1, R5, P5 ;  /* 0x00000001000fa824 */ /* 0x000fe200028e0605 */
[----:B------:R-:W-:Y:S02]  /*8620*/  SHF.L.U64.HI R7, R45, 0x1, R7 ;  /* 0x000000012d077819 */ /* 0x000fe40000010207 */
[----:B------:R-:W-:Y:S02]  /*8630*/  @!P1 IADD3 R10, P5, R39, R10, RZ ;  /* 0x0000000a270a9210 */ /* 0x000fe40007fbe0ff */
[----:B------:R-:W-:Y:S01]  /*8640*/  SHF.R.S32.HI R6, RZ, 0x1f, R43 ;  /* 0x0000001fff067819 */ /* 0x000fe2000001142b */
[--C-:B------:R-:W-:Y:S01]  /*8650*/  @!P1 IMAD.X R13, R3, 0x1, R7.reuse, P4 ;  /* 0x00000001030d9824 */ /* 0x100fe200020e0607 */
[----:B------:R-:W-:Y:S01]  /*8660*/  ISETP.GE.AND P4, PT, R46, UR4, PT ;  /* 0x000000042e007c0c */ /* 0x000fe2000bf86270 */
[----:B------:R-:W-:Y:S01]  /*8670*/  @!P1 IMAD.X R11, R0, 0x1, R7, P5 ;  /* 0x00000001000b9824 */ /* 0x000fe200028e0607 */
[----:B------:R-:W-:-:S02]  /*8680*/  SHF.L.U64.HI R6, R43, 0x1, R6 ;  /* 0x000000012b067819 */ /* 0x000fc40000010206 */
[----:B------:R-:W-:Y:S02]  /*8690*/  @!P0 IADD3 R8, P5, R38, R28, RZ ;  /* 0x0000001c26088210 */ /* 0x000fe40007fbe0ff */
[----:B------:R-:W-:-:S03]  /*86a0*/  SHF.R.S32.HI R30, RZ, 0x1f, R42 ;  /* 0x0000001fff1e7819 */ /* 0x000fc6000001142a */
[----:B------:R-:W-:Y:S01]  /*86b0*/  @!P0 IMAD.X R9, R3, 0x1, R6, P5 ;  /* 0x0000000103098824 */ /* 0x000fe200028e0606 */
[----:B------:R-:W-:-:S03]  /*86c0*/  @!P0 IADD3 R4, P5, R39, R28, RZ ;  /* 0x0000001c27048210 */ /* 0x000fc60007fbe0ff */
[----:B------:R-:W-:Y:S01]  /*86d0*/  @!P4 IMAD.MOV.U32 R28, RZ, RZ, R38 ;  /* 0x000000ffff1cc224 */ /* 0x000fe200078e0026 */
[----:B------:R-:W-:Y:S01]  /*86e0*/  @!P0 IADD3.X R5, R0, R6, RZ, P5, !PT ;  /* 0x0000000600058210 */ /* 0x000fe20002ffe4ff */
[----:B------:R-:W-:Y:S01]  /*86f0*/  @!P4 IMAD.MOV.U32 R29, RZ, RZ, R3 ;  /* 0x000000ffff1dc224 */ /* 0x000fe200078e0003 */
        /* <DEDUP_REMOVED lines=30> */
.L_x_12437:
[----:B------:R-:W-:Y:S05]  /*88e0*/  BSYNC B1 ;  /* 0x0000000000017941 */ /* 0x000fea0003800000 */
.L_x_12436:
[----:B------:R-:W-:Y:S01]  /*88f0*/  ULEA.HI UR4, UR37, UR37, URZ, 0x1 ;  /* 0x0000002525047291 */ /* 0x000fe2000f8f083f */
[----:B----45:R-:W-:Y:S01]  /*8900*/  IMAD.MOV.U32 R3, RZ, RZ, R35 ;  /* 0x000000ffff037224 */ /* 0x030fe200078e0023 */
[----:B0-----:R-:W-:Y:S01]  /*8910*/  MOV R6, R13 ;  /* 0x0000000d00067202 */ /* 0x001fe20000000f00 */
[----:B------:R-:W-:Y:S01]  /*8920*/  IMAD.MOV.U32 R4, RZ, RZ, R30 ;  /* 0x000000ffff047224 */ /* 0x000fe200078e001e */
[----:B------:R-:W-:Y:S01]  /*8930*/  ULOP3.LUT UR4, UR4, 0xfffffffe, URZ, 0xc0, !UPT ;  /* 0xfffffffe04047892 */ /* 0x000fe2000f8ec03f */
[----:B------:R-:W-:Y:S01]  /*8940*/  IMAD.MOV.U32 R0, RZ, RZ, R34 ;  /* 0x000000ffff007224 */ /* 0x000fe200078e0022 */
[----:B------:R-:W-:Y:S01]  /*8950*/  VIMNMX R97, R97, 0xc0, PT ;  /* 0x000000c061617848 */ /* 0x000fe20003fe0100 */
[----:B------:R-:W-:Y:S01]  /*8960*/  IMAD.MOV.U32 R5, RZ, RZ, R27 ;  /* 0x000000ffff057224 */ /* 0x000fe200078e001b */
[----:B------:R-:W-:Y:S01]  /*8970*/  UIADD3 UR4, UR37, -UR4, URZ ;  /* 0x8000000425047290 */ /* 0x000fe2000fffe03f */
[----:B------:R-:W-:Y:S01]  /*8980*/  PRMT R58, R3, 0x5410, R4 ;  /* 0x00005410033a7816 */ /* 0x000fe20000000004 */
[----:B------:R-:W-:Y:S01]  /*8990*/  IMAD.MOV.U32 R4, RZ, RZ, R26 ;  /* 0x000000ffff047224 */ /* 0x000fe200078e001a */
[----:B------:R-:W-:Y:S01]  /*89a0*/  PRMT R50, R0, 0x7610, R50 ;  /* 0x0000761000327816 */ /* 0x000fe20000000032 */
[----:B------:R-:W-:Y:S01]  /*89b0*/  BSSY B1, `(.L_x_12438) ;  /* 0x0000026000017945 */ /* 0x000fe20003800000 */
[----:B------:R-:W-:Y:S01]  /*89c0*/  MOV R0, R31 ;  /* 0x0000001f00007202 */ /* 0x000fe20000000f00 */
[----:B------:R-:W-:Y:S01]  /*89d0*/  IMAD.U32 R3, RZ, RZ, UR4 ;  /* 0x00000004ff037e24 */ /* 0x000fe2000f8e00ff */
[----:B------:R-:W-:Y:S01]  /*89e0*/  PRMT R48, R4, 0x7610, R48 ;  /* 0x0000761004307816 */ /* 0x000fe20000000030 */
[----:B------:R-:W-:Y:S01]  /*89f0*/  IMAD.MOV.U32 R4, RZ, RZ, R21 ;  /* 0x000000ffff047224 */ /* 0x000fe200078e0015 */
[----:B------:R-:W-:Y:S01]  /*8a00*/  PRMT R49, R0, 0x7610, R49 ;  /* 0x0000761000317816 */ /* 0x000fe20000000031 */
[----:B------:R-:W-:Y:S01]  /*8a10*/  IMAD.MOV.U32 R0, RZ, RZ, R20 ;  /* 0x000000ffff007224 */ /* 0x000fe200078e0014 */
[----:B------:R-:W-:-:S02]  /*8a20*/  SHF.L.U32 R3, R3, 0x1f, RZ ;  /* 0x0000001f03037819 */ /* 0x000fc400000006ff */
[----:B------:R-:W-:Y:S01]  /*8a30*/  PRMT R47, R47, 0x5410, R5 ;  /* 0x000054102f2f7816 */ /* 0x000fe20000000005 */
[----:B------:R-:W-:Y:S01]  /*8a40*/  IMAD.MOV.U32 R5, RZ, RZ, R12 ;  /* 0x000000ffff057224 */ /* 0x000fe200078e000c */
[----:B------:R-:W0:Y:S01]  /*8a50*/  SYNCS.PHASECHK.TRANS64.TRYWAIT P0, [R2+URZ+0x2d800], R3 ;  /* 0x02d80003020075a7 */ /* 0x000e22000800017f */
[----:B------:R-:W-:Y:S01]  /*8a60*/  PRMT R45, R0, 0x5410, R4 ;  /* 0x00005410002d7816 */ /* 0x000fe20000000004 */
[----:B------:R-:W-:Y:S01]  /*8a70*/  IMAD.MOV.U32 R0, RZ, RZ, R8 ;  /* 0x000000ffff007224 */ /* 0x000fe200078e0008 */
[----:B------:R-:W-:Y:S01]  /*8a80*/  ISETP.GE.AND P1, PT, R156, R97, PT ;  /* 0x000000619c00720c */ /* 0x000fe20003f26270 */
        /* <DEDUP_REMOVED lines=23> */
[----:B0-----:R-:W-:Y:S06]  /*8c00*/  @!P0 BRA `(.L_x_12439) ;  /* 0x0000017c005c8947 */ /* 0x001fec0003800000 */
.L_x_12668:
[----:B------:R-:W-:Y:S05]  /*8c10*/  BSYNC B1 ;  /* 0x0000000000017941 */ /* 0x000fea0003800000 */
.L_x_12438:
[----:B------:R-:W-:Y:S01]  /*8c20*/  PRMT R39, R0, 0x5410, R4 ;  /* 0x0000541000277816 */ /* 0x000fe20000000004 */
[----:B------:R-:W-:Y:S06]  /*8c30*/  @P1 BRA `(.L_x_12440) ;  /* 0x0000003000081947 */ /* 0x000fec0003800000 */
[----:B------:R-:W2:Y:S01]  /*8c40*/  LDL.64 R54, [R1+0x38] ;  /* 0x0000380001367983 */ /* 0x000ea20000100a00 */
[----:B------:R-:W2:Y:S03]  /*8c50*/  LDC R4, c[0x0][0x3f4] ;  /* 0x0000fd00ff047b82 */ /* 0x000ea60000000800 */
[----:B------:R-:W4:Y:S04]  /*8c60*/  LDL R56, [R1+0x94] ;  /* 0x0000940001387983 */ /* 0x000f280000100800 */
[----:B------:R-:W5:Y:S04]  /*8c70*/  LDL R53, [R1+0x78] ;  /* 0x0000780001357983 */ /* 0x000f680000100800 */
[----:B------:R-:W3:Y:S04]  /*8c80*/  LDL R52, [R1+0x6c] ;  /* 0x00006c0001347983 */ /* 0x000ee80000100800 */
[----:B------:R-:W3:Y:S04]  /*8c90*/  LDL R51, [R1+0x74] ;  /* 0x0000740001337983 */ /* 0x000ee80000100800 */
[----:B------:R-:W3:Y:S04]  /*8ca0*/  LDL R7, [R1+0x68] ;  /* 0x0000680001077983 */ /* 0x000ee80000100800 */
[----:B------:R-:W3:Y:S01]  /*8cb0*/  LDL R6, [R1+0x7c] ;  /* 0x00007c0001067983 */ /* 0x000ee20000100800 */
        /* <DEDUP_REMOVED lines=9> */
[----:B----4-:R-:W-:-:S04]  /*8d50*/  IMAD R3, R56, 0x2, R2 ;  /* 0x0000000238037824 */ /* 0x010fc800078e0202 */
[----:B------:R-:W-:Y:S01]  /*8d60*/  VIADD R0, R3, 0x20 ;  /* 0x0000002003007836 */ /* 0x000fe20000000000 */
[-C--:B-----5:R-:W-:Y:S02]  /*8d70*/  ISETP.GE.AND P1, PT, R53, R4.reuse, PT ;  /* 0x000000043500720c */ /* 0x0a0fe40003f26270 */
[-C--:B---3--:R-:W-:Y:S02]  /*8d80*/  ISETP.GE.AND P2, PT, R52, R4.reuse, PT ;  /* 0x000000043400720c */ /* 0x088fe40003f46270 */
[-C--:B------:R-:W-:Y:S02]  /*8d90*/  ISETP.GE.AND P3, PT, R51, R4.reuse, PT ;  /* 0x000000043300720c */ /* 0x080fe40003f66270 */
[-C--:B------:R-:W-:Y:S02]  /*8da0*/  ISETP.GE.AND P4, PT, R7, R4.reuse, PT ;  /* 0x000000040700720c */ /* 0x080fe40003f86270 */
[----:B------:R-:W-:Y:S01]  /*8db0*/  ISETP.GE.AND P5, PT, R6, R4, PT ;  /* 0x000000040600720c */ /* 0x000fe20003fa6270 */
[----:B------:R-:W-:-:S12]  /*8dc0*/  @P6 BRA `(.L_x_12442) ;  /* 0x0000000000a86947 */ /* 0x000fd80003800000 */
        /* <DEDUP_REMOVED lines=13> */
[C---:B------:R-:W-:Y:S01]  /*8ea0*/  FMUL.FTZ R54, R37.reuse, R41 ;  /* 0x0000002925367220 */ /* 0x040fe20000410000 */
[-C--:B------:R-:W-:Y:S01]  /*8eb0*/  FMUL.FTZ R53, R37, R51.reuse ;  /* 0x0000003325357220 */ /* 0x080fe20000410000 */
        /* <DEDUP_REMOVED lines=8> */
[----:B------:R-:W-:Y:S02]  /*8f40*/  HADD2.F32 R40, -RZ, R58.H0_H0 ;  /* 0x2000003aff287230 */ /* 0x000fe40000004100 */
        /* <DEDUP_REMOVED lines=18> */
.L_x_12442:
[----:B------:R-:W-:Y:S05]  /*9070*/  BSYNC B1 ;  /* 0x0000000000017941 */ /* 0x000fea0003800000 */
.L_x_12441:
[----:B------:R-:W-:Y:S01]  /*9080*/  BSSY B1, `(.L_x_12443) ;  /* 0x000002d000017945 */ /* 0x000fe20003800000 */
[----:B------:R-:W-:-:S03]  /*9090*/  @P0 IADD3 R0, R3, -0x20, RZ ;  /* 0xffffffe003000810 */ /* 0x000fc60007ffe0ff */
[----:B------:R-:W-:Y:S05]  /*90a0*/  @P1 BRA `(.L_x_12444) ;  /* 0x0000000000a81947 */ /* 0x000fea0003800000 */
[----:B0-----:R-:W0:Y:S01]  /*90b0*/  LDS.128 R4, [R0+0xc400] ;  /* 0x00c4000000047984 */ /* 0x001e220000000c00 */
[----:B------:R-:W-:Y:S01]  /*90c0*/  SHF.R.U32.HI R35, RZ, 0x10, R33 ;  /* 0x00000010ff237819 */ /* 0x000fe20000011621 */
[----:B------:R-:W-:Y:S01]  /*90d0*/  HADD2.F32 R34, -RZ, R59.H1_H1 ;  /* 0x3000003bff227230 */ /* 0x000fe20000004100 */
[----:B------:R-:W-:Y:S01]  /*90e0*/  SHF.R.U32.HI R37, RZ, 0x10, R31 ;  /* 0x00000010ff257819 */ /* 0x000fe2000001161f */
[----:B------:R-:W-:Y:S01]  /*90f0*/  HADD2.F32 R36, -RZ, R58.H1_H1 ;  /* 0x3000003aff247230 */ /* 0x000fe20000004100 */
        /* <DEDUP_REMOVED lines=37> */
.L_x_12444:
[----:B------:R-:W-:Y:S05]  /*9350*/  BSYNC B1 ;  /* 0x0000000000017941 */ /* 0x000fea0003800000 */
.L_x_12443:
        /* <DEDUP_REMOVED lines=44> */
.L_x_12446:
[----:B------:R-:W-:Y:S05]  /*9620*/  BSYNC B1 ;  /* 0x0000000000017941 */ /* 0x000fea0003800000 */
.L_x_12445:
        /* <DEDUP_REMOVED lines=44> */
.L_x_12448:
[----:B------:R-:W-:Y:S05]  /*98f0*/  BSYNC B1 ;  /* 0x0000000000017941 */ /* 0x000fea0003800000 */
.L_x_12447:
        /* <DEDUP_REMOVED lines=44> */
.L_x_12450:
[----:B------:R-:W-:Y:S05]  /*9bc0*/  BSYNC B1 ;  /* 0x0000000000017941 */ /* 0x000fea0003800000 */
.L_x_12449:
        /* <DEDUP_REMOVED lines=44> */
.L_x_12434:
[----:B------:R-:W1:Y:S01]  /*9e90*/  LDC R10, c[0x0][0x448] ;  /* 0x00011200ff0a7b82 */ /* 0x000e620000000800 */
[----:B------:R-:W-:Y:S01]  /*9ea0*/  IMAD.MOV.U32 R3, RZ, RZ, R9 ;  /* 0x000000ffff037224 */ /* 0x000fe200078e0009 */
[----:B------:R-:W-:Y:S01]  /*9eb0*/  ULDC.64 UR4, c[0x0][0x3f8] ;  /* 0x0000fe0000047ab9 */ /* 0x000fe20000000a00 */
[----:B------:R-:W-:Y:S01]  /*9ec0*/  ULDC.64 UR6, c[0x0][0x408] ;  /* 0x0001020000067ab9 */ /* 0x000fe20000000a00 */
[----:B------:R-:W-:Y:S02]  /*9ed0*/  IMAD.MOV.U32 R4, RZ, RZ, R24 ;  /* 0x000000ffff047224 */ /* 0x000fe400078e0018 */
[----:B------:R-:W-:Y:S02]  /*9ee0*/  IMAD.MOV.U32 R6, RZ, RZ, R26 ;  /* 0x000000ffff067224 */ /* 0x000fe400078e001a */
[----:B------:R-:W-:Y:S01]  /*9ef0*/  IMAD.MOV.U32 R7, RZ, RZ, R31 ;  /* 0x000000ffff077224 */ /* 0x000fe200078e001f */
[----:B-1----:R-:W-:-:S13]  /*9f00*/  ISETP.NE.AND P0, PT, R10, 0x1, PT ;  /* 0x000000010a00780c */ /* 0x002fda0003f05270 */
[----:B------:R-:W1:Y:S08]  /*9f10*/  @P0 LDC R0, c[0x0][0x44c] ;  /* 0x00011300ff000b82 */ /* 0x000e700000000800 */
[----:B------:R-:W4:Y:S01]  /*9f20*/  @P0 LDC R5, c[0x0][0x450] ;  /* 0x00011400ff050b82 */ /* 0x000f220000000800 */
[----:B-1----:R-:W-:-:S05]  /*9f30*/  @P0 IMAD.HI.U32 R0, R9, R0, RZ ;  /* 0x0000000009000227 */ /* 0x002fca00078e00ff */
[----:B----4-:R-:W-:Y:S01]  /*9f40*/  @P0 SHF.R.U32.HI R3, RZ, R5, R0 ;  /* 0x00000005ff030219 */ /* 0x010fe20000011600 */
[----:B------:R-:W-:-:S03]  /*9f50*/  IMAD.MOV.U32 R5, RZ, RZ, R29 ;  /* 0x000000ffff057224 */ /* 0x000fc600078e001d */
[----:B------:R-:W-:Y:S01]  /*9f60*/  SHF.R.S32.HI R0, RZ, 0x1f, R3 ;  /* 0x0000001fff007819 */ /* 0x000fe20000011403 */
[----:B------:R-:W-:-:S04]  /*9f70*/  IMAD.WIDE.U32 R4, R3, UR4, R4 ;  /* 0x0000000403047c25 */ /* 0x000fc8000f8e0004 */
[C---:B------:R-:W-:Y:S02]  /*9f80*/  IMAD R8, R0.reuse, UR4, RZ ;  /* 0x0000000400087c24 */ /* 0x040fe4000f8e02ff */
[----:B------:R-:W-:Y:S02]  /*9f90*/  IMAD R0, R0, UR6, RZ ;  /* 0x0000000600007c24 */ /* 0x000fe4000f8e02ff */
[C---:B------:R-:W-:Y:S01]  /*9fa0*/  IMAD R13, R3.reuse, UR5, R8 ;  /* 0x00000005030d7c24 */ /* 0x040fe2000f8e0208 */
[----:B------:R-:W-:Y:S01]  /*9fb0*/  ULDC.64 UR4, c[0x0][0x3e8] ;  /* 0x0000fa0000047ab9 */ /* 0x000fe20000000a00 */
[----:B------:R-:W-:-:S03]  /*9fc0*/  IMAD.WIDE.U32 R6, R3, UR6, R6 ;  /* 0x0000000603067c25 */ /* 0x000fc6000f8e0006 */
[----:B------:R-:W-:Y:S01]  /*9fd0*/  IADD3 R13, R5, R13, RZ ;  /* 0x0000000d050d7210 */ /* 0x000fe20007ffe0ff */
[----:B--2---:R-:W-:Y:S01]  /*9fe0*/  IMAD R37, R3, UR7, R0 ;  /* 0x0000000703257c24 */ /* 0x004fe2000f8e0200 */
[----:B------:R-:W-:Y:S01]  /*9ff0*/  ULDC.64 UR6, c[0x0][0x400] ;  /* 0x0001000000067ab9 */ /* 0x000fe20000000a00 */
[----:B------:R-:W-:Y:S01]  /*a000*/  LEA R3, P0, R4, UR4, 0x1 ;  /* 0x0000000404037c11 */ /* 0x000fe2000f8008ff */
[----:B------:R-:W-:Y:S01]  /*a010*/  UMOV UR4, 0xffffffff ;  /* 0xffffffff00047882 */ /* 0x000fe20000000000 */
[----:B------:R-:W-:Y:S01]  /*a020*/  IMAD.IADD R37, R7, 0x1, R37 ;  /* 0x0000000107257824 */ /* 0x000fe200078e0225 */
[----:B------:R-:W-:Y:S02]  /*a030*/  LEA R38, P1, R6, UR6, 0x1 ;  /* 0x0000000606267c11 */ /* 0x000fe4000f8208ff */
[----:B------:R-:W-:Y:S02]  /*a040*/  LEA.HI.X R13, R4, UR5, R13, 0x1, P0 ;  /* 0x00000005040d7c11 */ /* 0x000fe400080f0c0d */
[----:B------:R-:W-:Y:S01]  /*a050*/  LEA.HI.X R37, R6, UR7, R37, 0x1, P1 ;  /* 0x0000000706257c11 */ /* 0x000fe200088f0c25 */
[----:B------:R-:W-:Y:S08]  /*a060*/  BRA.DIV UR4, `(.L_x_12451) ;  /* 0x0000016a04587947 */ /* 0x000ff0000b800000 */
[----:B------:R1:W2:Y:S04]  /*a070*/  SHFL.IDX PT, R0, R13, RZ, 0x1e1f ;  /* 0x001e1fff0d007589 */ /* 0x0002a800000e0000 */
[----:B------:R-:W4:Y:S04]  /*a080*/  SHFL.IDX PT, R3, R3, RZ, 0x1e1f ;  /* 0x001e1fff03037589 */ /* 0x000f2800000e0000 */
[----:B------:R-:W0:Y:S04]  /*a090*/  SHFL.IDX PT, R37, R37, RZ, 0x1e1f ;  /* 0x001e1fff25257589 */ /* 0x000e2800000e0000 */
[----:B-1----:R-:W0:Y:S02]  /*a0a0*/  SHFL.IDX PT, R38, R38, RZ, 0x1e1f ;  /* 0x001e1fff26267589 */ /* 0x002e2400000e0000 */
.L_x_12674:
        /* <DEDUP_REMOVED lines=17> */
[----:B------:R-:W3:Y:S04]  /*a1c0*/  LDL R21, [R1+0x4c] ;  /* 0x00004c0001157983 */ /* 0x000ee80000100800 */
[----:B------:R-:W3:Y:S01]  /*a1d0*/  LDL R20, [R1+0x50] ;  /* 0x0000500001147983 */ /* 0x000ee20000100800 */
[C---:B------:R-:W-:Y:S01]  /*a1e0*/  VIADD R4, R16.reuse, 0x10 ;  /* 0x0000001010047836 */ /* 0x040fe20000000000 */
[----:B------:R-:W-:Y:S01]  /*a1f0*/  ULDC UR4, c[0x0][0x3f4] ;  /* 0x0000fd0000047ab9 */ /* 0x000fe20000000800 */
[C---:B------:R-:W-:Y:S01]  /*a200*/  VIADD R5, R16.reuse, 0x20 ;  /* 0x0000002010057836 */ /* 0x040fe20000000000 */
[----:B------:R-:W-:Y:S01]  /*a210*/  ISETP.GE.AND P2, PT, R16, UR4, PT ;  /* 0x0000000410007c0c */ /* 0x000fe2000bf46270 */
[----:B----4-:R-:W-:Y:S01]  /*a220*/  IMAD.MOV.U32 R6, RZ, RZ, R3 ;  /* 0x000000ffff067224 */ /* 0x010fe200078e0003 */
[----:B------:R-:W-:Y:S01]  /*a230*/  ISETP.GE.AND P3, PT, R4, UR4, PT ;  /* 0x0000000404007c0c */ /* 0x000fe2000bf66270 */
[----:B------:R-:W-:Y:S01]  /*a240*/  IMAD.MOV.U32 R8, RZ, RZ, R38 ;  /* 0x000000ffff087224 */ /* 0x000fe200078e0026 */
[----:B------:R-:W-:Y:S01]  /*a250*/  ISETP.GE.AND P4, PT, R5, UR4, PT ;  /* 0x0000000405007c0c */ /* 0x000fe2000bf86270 */
[----:B------:R-:W-:Y:S01]  /*a260*/  IMAD.MOV.U32 R9, RZ, RZ, R37 ;  /* 0x000000ffff097224 */ /* 0x000fe200078e0025 */
[----:B--2---:R-:W-:-:S02]  /*a270*/  MOV R7, R0 ;  /* 0x0000000000077202 */ /* 0x004fc40000000f00 */
[----:B------:R-:W-:Y:S02]  /*a280*/  CS2R R28, SRZ ;  /* 0x00000000001c7805 */ /* 0x000fe4000001ff00 */
[----:B------:R-:W-:Y:S02]  /*a290*/  CS2R R30, SRZ ;  /* 0x00000000001e7805 */ /* 0x000fe4000001ff00 */
[----:B------:R-:W-:Y:S02]  /*a2a0*/  CS2R R10, SRZ ;  /* 0x00000000000a7805 */ /* 0x000fe4000001ff00 */
[----:B------:R-:W-:Y:S02]  /*a2b0*/  CS2R R32, SRZ ;  /* 0x0000000000207805 */ /* 0x000fe4000001ff00 */
[----:B------:R-:W-:Y:S01]  /*a2c0*/  CS2R R34, SRZ ;  /* 0x0000000000227805 */ /* 0x000fe2000001ff00 */
[----:B------:R-:W-:Y:S01]  /*a2d0*/  @!P2 IMAD.SHL.U32 R36, R16, 0x2, RZ ;  /* 0x000000021024a824 */ /* 0x000fe200078e00ff */
[----:B------:R-:W-:-:S02]  /*a2e0*/  CS2R R14, SRZ ;  /* 0x00000000000e7805 */ /* 0x000fc4000001ff00 */
[----:B------:R-:W-:Y:S02]  /*a2f0*/  CS2R R24, SRZ ;  /* 0x0000000000187805 */ /* 0x000fe4000001ff00 */
[----:B------:R-:W-:Y:S01]  /*a300*/  CS2R R26, SRZ ;  /* 0x00000000001a7805 */ /* 0x000fe2000001ff00 */
[----:B---3--:R-:W-:Y:S02]  /*a310*/  @!P3 IMAD.SHL.U32 R13, R21, 0x8, RZ ;  /* 0x00000008150db824 */ /* 0x008fe400078e00ff */
[----:B------:R-:W-:Y:S01]  /*a320*/  @!P4 IMAD.SHL.U32 R39, R20, 0x8, RZ ;  /* 0x000000081427c824 */ /* 0x000fe200078e00ff */
[-C--:B------:R-:W-:Y:S01]  /*a330*/  @!P2 IADD3 R20, P0, R3, R36.reuse, RZ ;  /* 0x000000240314a210 */ /* 0x080fe20007f1e0ff */
[----:B------:R-:W-:Y:S01]  /*a340*/  @!P3 IMAD.WIDE R4, R13, 0x2, R6 ;  /* 0x000000020d04b825 */ /* 0x000fe200078e0206 */
[----:B------:R-:W-:Y:S02]  /*a350*/  @!P2 IADD3 R36, P1, R38, R36, RZ ;  /* 0x000000242624a210 */ /* 0x000fe40007f3e0ff */
[----:B------:R-:W-:Y:S01]  /*a360*/  @!P2 SHF.L.U64.HI R3, R16, 0x1, R17 ;  /* 0x000000011003a819 */ /* 0x000fe20000010211 */
[----:B------:R-:W-:Y:S01]  /*a370*/  @!P4 IMAD.WIDE R6, R39, 0x2, R6 ;  /* 0x000000022706c825 */ /* 0x000fe200078e0206 */
[----:B------:R0:W5:Y:S02]  /*a380*/  @!P3 LD.E.128 R28, desc[UR38][R4.64] ;  /* 0x00000026041cb980 */ /* 0x000164000c101d00 */
[----:B------:R-:W-:Y:S01]  /*a390*/  @!P2 IADD3.X R37, R37, R3, RZ, P1, !PT ;  /* 0x000000032525a210 */ /* 0x000fe20000ffe4ff */
[--C-:B------:R-:W-:Y:S01]  /*a3a0*/  @!P3 IMAD.WIDE R12, R13, 0x2, R8.reuse ;  /* 0x000000020d0cb825 */ /* 0x100fe200078e0208 */
[----:B------:R1:W5:Y:S03]  /*a3b0*/  @!P4 LD.E.128 R32, desc[UR38][R6.64] ;  /* 0x000000260620c980 */ /* 0x000366000c101d00 */
[----:B------:R-:W-:Y:S01]  /*a3c0*/  @!P4 IMAD.WIDE R38, R39, 0x2, R8 ;  /* 0x000000022726c825 */ /* 0x000fe200078e0208 */
[----:B------:R-:W-:-:S02]  /*a3d0*/  CS2R R8, SRZ ;  /* 0x0000000000087805 */ /* 0x000fc4000001ff00 */
[----:B0-----:R-:W-:Y:S01]  /*a3e0*/  CS2R R4, SRZ ;  /* 0x0000000000047805 */ /* 0x001fe2000001ff00 */
[----:B------:R-:W-:-:S03]  /*a3f0*/  @!P2 IMAD.X R21, R0, 0x1, R3, P0 ;  /* 0x000000010015a824 */ /* 0x000fc600000e0603 */
[----:B------:R0:W5:Y:S01]  /*a400*/  @!P3 LD.E.128 R8, desc[UR38][R12.64] ;  /* 0x000000260c08b980 */ /* 0x000162000c101d00 */
[----:B-1----:R-:W-:-:S03]  /*a410*/  CS2R R6, SRZ ;  /* 0x0000000000067805 */ /* 0x002fc6000001ff00 */
[----:B------:R1:W5:Y:S04]  /*a420*/  @!P2 LD.E.128 R24, desc[UR38][R20.64] ;  /* 0x000000261418a980 */ /* 0x000368000c101d00 */
[----:B------:R1:W5:Y:S01]  /*a430*/  @!P2 LD.E.128 R4, desc[UR38][R36.64] ;  /* 0x000000262404a980 */ /* 0x000362000c101d00 */
[----:B0-----:R-:W-:-:S06]  /*a440*/  CS2R R12, SRZ ;  /* 0x00000000000c7805 */ /* 0x001fcc000001ff00 */
[----:B------:R1:W5:Y:S02]  /*a450*/  @!P4 LD.E.128 R12, desc[UR38][R38.64] ;  /* 0x00000026260cc980 */ /* 0x000364000c101d00 */
.L_x_12453:
[----:B------:R-:W-:Y:S05]  /*a460*/  BSYNC B1 ;  /* 0x0000000000017941 */ /* 0x000fea0003800000 */
.L_x_12452:
[----:B------:R-:W-:Y:S01]  /*a470*/  ULEA.HI UR4, UR37, UR37, URZ, 0x1 ;  /* 0x0000002525047291 */ /* 0x000fe2000f8f083f */
[----:B----45:R-:W-:Y:S01]  /*a480*/  IMAD.MOV.U32 R3, RZ, RZ, R5 ;  /* 0x000000ffff037224 */ /* 0x030fe200078e0005 */
[----:B------:R-:W-:Y:S01]  /*a490*/  VIMNMX R97, R97, 0xc0, PT ;  /* 0x000000c061617848 */ /* 0x000fe20003fe0100 */
[----:B-1----:R-:W-:Y:S01]  /*a4a0*/  IMAD.MOV.U32 R20, RZ, RZ, R6 ;  /* 0x000000ffff147224 */ /* 0x002fe200078e0006 */
[----:B------:R-:W-:Y:S01]  /*a4b0*/  ULOP3.LUT UR4, UR4, 0xfffffffe, URZ, 0xc0, !UPT ;  /* 0xfffffffe04047892 */ /* 0x000fe2000f8ec03f */
[----:B--2---:R-:W-:Y:S01]  /*a4c0*/  IMAD.MOV.U32 R0, RZ, RZ, R4 ;  /* 0x000000ffff007224 */ /* 0x004fe200078e0004 */
[----:B------:R-:W-:Y:S01]  /*a4d0*/  PRMT R62, R3, 0x7610, R62 ;  /* 0x00007610033e7816 */ /* 0x000fe2000000003e */
[----:B------:R-:W-:Y:S01]  /*a4e0*/  IMAD.MOV.U32 R21, RZ, RZ, R9 ;  /* 0x000000ffff157224 */ /* 0x000fe200078e0009 */
[----:B------:R-:W-:Y:S01]  /*a4f0*/  UIADD3 UR4, UR37, -UR4, URZ ;  /* 0x8000000425047290 */ /* 0x000fe2000fffe03f */
[----:B------:R-:W-:Y:S01]  /*a500*/  PRMT R67, R20, 0x7610, R67 ;  /* 0x0000761014437816 */ /* 0x000fe20000000043 */
[----:B------:R-:W-:Y:S01]  /*a510*/  IMAD.MOV.U32 R36, RZ, RZ, R13 ;  /* 0x000000ffff247224 */ /* 0x000fe200078e000d */
[----:B------:R-:W-:Y:S01]  /*a520*/  PRMT R63, R0, 0x7610, R63 ;  /* 0x00007610003f7816 */ /* 0x000fe2000000003f */
[----:B------:R-:W-:Y:S01]  /*a530*/  IMAD.MOV.U32 R0, RZ, RZ, R7 ;  /* 0x000000ffff007224 */ /* 0x000fe200078e0007 */
[----:B------:R-:W-:Y:S01]  /*a540*/  MOV R20, R8 ;  /* 0x0000000800147202 */ /* 0x000fe20000000f00 */
[----:B------:R-:W-:Y:S01]  /*a550*/  IMAD.U32 R3, RZ, RZ, UR4 ;  /* 0x00000004ff037e24 */ /* 0x000fe2000f8e00ff */
[----:B------:R-:W-:Y:S01]  /*a560*/  PRMT R50, R21, 0x7610, R50 ;  /* 0x0000761015327816 */ /* 0x000fe20000000032 */
[----:B------:R-:W-:Y:S01]  /*a570*/  IMAD.MOV.U32 R21, RZ, RZ, R12 ;  /* 0x000000ffff157224 */ /* 0x000fe200078e000c */
[----:B------:R-:W-:Y:S01]  /*a580*/  PRMT R49, R49, 0x5410, R20 ;  /* 0x0000541031317816 */ /* 0x000fe20000000014 */
[----:B------:R-:W-:Y:S01]  /*a590*/  IMAD.MOV.U32 R20, RZ, RZ, R11 ;  /* 0x000000ffff147224 */ /* 0x000fe200078e000b */
[----:B------:R-:W-:Y:S01]  /*a5a0*/  SHF.L.U32 R3, R3, 0x1f, RZ ;  /* 0x0000001f03037819 */ /* 0x000fe200000006ff */
[----:B------:R-:W-:Y:S01]  /*a5b0*/  IMAD.MOV.U32 R38, RZ, RZ, R25 ;  /* 0x000000ffff267224 */ /* 0x000fe200078e0019 */
[----:B------:R-:W-:Y:S01]  /*a5c0*/  PRMT R67, R67, 0x5410, R0 ;  /* 0x0000541043437816 */ /* 0x000fe20000000000 */
[----:B------:R-:W-:Y:S01]  /*a5d0*/  IMAD.MOV.U32 R0, RZ, RZ, R10 ;  /* 0x000000ffff007224 */ /* 0x000fe200078e000a */
[----:B------:R-:W0:Y:S01]  /*a5e0*/  SYNCS.PHASECHK.TRANS64.TRYWAIT P0, [R2+URZ+0x2d800], R3 ;  /* 0x02d80003020075a7 */ /* 0x000e22000800017f */
[----:B------:R-:W-:Y:S01]  /*a5f0*/  PRMT R47, R20, 0x7610, R47 ;  /* 0x00007610142f7816 */ /* 0x000fe2000000002f */
[----:B------:R-:W-:Y:S01]  /*a600*/  IMAD.MOV.U32 R37, RZ, RZ, R24 ;  /* 0x000000ffff257224 */ /* 0x000fe200078e0018 */
[----:B------:R-:W-:Y:S01]  /*a610*/  PRMT R20, R21, 0x5410, R36 ;  /* 0x0000541015147816 */ /* 0x000fe20000000024 */
[----:B------:R-:W-:Y:S01]  /*a620*/  IMAD.MOV.U32 R36, RZ, RZ, R15 ;  /* 0x000000ffff247224 */ /* 0x000fe200078e000f */
[----:B------:R-:W-:Y:S01]  /*a630*/  PRMT R48, R48, 0x5410, R0 ;  /* 0x0000541030307816 */ /* 0x000fe20000000000 */
[----:B------:R-:W-:Y:S01]  /*a640*/  BSSY B1, `(.L_x_12454) ;  /* 0x0000017000017945 */ /* 0x000fe20003800000 */
        /* <DEDUP_REMOVED lines=14> */
[----:B------:R-:W-:Y:S01]  /*a730*/  ISETP.GE.AND P1, PT, R156, R97, PT ;  /* 0x000000619c00720c */ /* 0x000fe20003f26270 */
[----:B------:R-:W-:Y:S01]  /*a740*/  IMAD.MOV.U32 R37, RZ, RZ, R32 ;  /* 0x000000ffff257224 */ /* 0x000fe200078e0020 */
[----:B------:R-:W-:-:S02]  /*a750*/  PRMT R47, R47, 0x5410, R0 ;  /* 0x000054102f2f7816 */ /* 0x000fc40000000000 */
[----:B------:R-:W-:Y:S01]  /*a760*/  PRMT R48, R36, 0x7610, R48 ;  /* 0x0000761024307816 */ /* 0x000fe20000000030 */
[----:B------:R-:W-:Y:S01]  /*a770*/  IMAD.MOV.U32 R36, RZ, RZ, R35 ;  /* 0x000000ffff247224 */ /* 0x000fe200078e0023 */
[----:B------:R-:W-:Y:S02]  /*a780*/  PRMT R45, R37, 0x5410, R38 ;  /* 0x00005410252d7816 */ /* 0x000fe40000000026 */
[----:B------:R-:W-:Y:S01]  /*a790*/  MOV R0, R34 ;  /* 0x0000002200007202 */ /* 0x000fe20000000f00 */
[----:B0-----:R-:W-:Y:S06]  /*a7a0*/  @!P0 BRA `(.L_x_12455) ;  /* 0x0000016000f88947 */ /* 0x001fec0003800000 */
.L_x_12675:
[----:B------:R-:W-:Y:S05]  /*a7b0*/  BSYNC B1 ;  /* 0x0000000000017941 */ /* 0x000fea0003800000 */
.L_x_12454:
        /* <DEDUP_REMOVED lines=14> */
[----:B------:R-:W4:Y:S01]  /*a8a0*/  LDL R73, [R1+0x108] ;  /* 0x0001080001497983 */ /* 0x000f220000100800 */
[----:B------:R-:W-:Y:S01]  /*a8b0*/  HADD2.F32 R62, -RZ, R62.H0_H0 ;  /* 0x2000003eff3e7230 */ /* 0x000fe20000004100 */
[----:B------:R-:W-:Y:S01]  /*a8c0*/  SHF.R.U32.HI R61, RZ, 0x10, R5 ;  /* 0x00000010ff3d7819 */ /* 0x000fe20000011605 */
[----:B------:R-:W-:Y:S01]  /*a8d0*/  HADD2.F32 R60, -RZ, R60.H0_H0 ;  /* 0x2000003cff3c7230 */ /* 0x000fe20000004100 */
[----:B------:R-:W-:Y:S02]  /*a8e0*/  SHF.R.U32.HI R54, RZ, 0x10, R25 ;  /* 0x00000010ff367819 */ /* 0x000fe40000011619 */
        /* <DEDUP_REMOVED lines=17> */
[----:B----4-:R-:W0:Y:S04]  /*aa00*/  LDS.128 R36, [R73] ;  /* 0x0000000049247984 */ /* 0x010e280000000c00 */
[----:B------:R-:W-:-:S05]  /*aa10*/  IMAD.IADD R41, R40, 0x1, R41 ;  /* 0x0000000128297824 */ /* 0x000fca00078e0229 */
        /* <DEDUP_REMOVED lines=11> */
[----:B---3--:R-:W-:Y:S02]  /*aad0*/  HADD2.F32 R57, -RZ, R40.H0_H0 ;  /* 0x20000028ff397230 */ /* 0x008fe40000004100 */
[C---:B------:R-:W-:Y:S01]  /*aae0*/  FMUL.FTZ R64, R37.reuse, R62 ;  /* 0x0000003e25407220 */ /* 0x040fe20000410000 */
[----:B------:R-:W-:Y:S01]  /*aaf0*/  FMUL.FTZ R66, R37, R60 ;  /* 0x0000003c25427220 */ /* 0x000fe20000410000 */
[----:B------:R-:W-:-:S02]  /*ab00*/  HADD2.F32 R53, -RZ, R42.H0_H0 ;  /* 0x2000002aff357230 */ /* 0x000fc40000004100 */
[C---:B------:R-:W-:Y:S01]  /*ab10*/  FFMA.FTZ R37, R55.reuse, R60, -R64 ;  /* 0x0000003c37257223 */ /* 0x040fe20000010840 */
[----:B------:R-:W-:Y:S02]  /*ab20*/  HADD2.F32 R60, -RZ, R63.H0_H0 ;  /* 0x2000003fff3c7230 */ /* 0x000fe40000004100 */
[C---:B------:R-:W-:Y:S01]  /*ab30*/  FMUL.FTZ R63, R58.reuse, R61 ;  /* 0x0000003d3a3f7220 */ /* 0x040fe20000410000 */
[----:B------:R-:W-:Y:S01]  /*ab40*/  FFMA.FTZ R41, R55, R62, R66 ;  /* 0x0000003e37297223 */ /* 0x000fe20000010042 */
[----:B------:R-:W-:Y:S02]  /*ab50*/  HADD2.F32 R55, -RZ, R65.H0_H0 ;  /* 0x20000041ff377230 */ /* 0x000fe40000004100 */
[-C--:B------:R-:W-:Y:S01]  /*ab60*/  FMUL.FTZ R65, R58, R59.reuse ;  /* 0x0000003b3a417220 */ /* 0x080fe20000410000 */
[----:B------:R-:W-:Y:S01]  /*ab70*/  FFMA.FTZ R54, R56, R59, -R63 ;  /* 0x0000003b38367223 */ /* 0x000fe2000001083f */
[----:B------:R-:W-:Y:S01]  /*ab80*/  FMUL.FTZ R59, R57, R60 ;  /* 0x0000003c393b7220 */ /* 0x000fe20000410000 */
[----:B------:R-:W-:-:S02]  /*ab90*/  HADD2.F32 R62, -RZ, R67.H0_H0 ;  /* 0x20000043ff3e7230 */ /* 0x000fc40000004100 */
[-C--:B------:R-:W-:Y:S01]  /*aba0*/  FMUL.FTZ R57, R57, R55.reuse ;  /* 0x0000003739397220 */ /* 0x080fe20000410000 */
[--C-:B------:R-:W-:Y:S02]  /*abb0*/  HADD2.F32 R58, -RZ, R68.reuse.H0_H0 ;  /* 0x20000044ff3a7230 */ /* 0x100fe40000004100 */
[C---:B------:R-:W-:Y:S01]  /*abc0*/  FFMA.FTZ R55, R52.reuse, R55, -R59 ;  /* 0x0000003734377223 */ /* 0x040fe2000001083b */
[----:B------:R-:W-:Y:S02]  /*abd0*/  HADD2.F32 R51, -RZ, R43.H0_H0 ;  /* 0x2000002bff337230 */ /* 0x000fe40000004100 */
[----:B------:R-:W-:Y:S01]  /*abe0*/  FFMA.FTZ R52, R52, R60, R57 ;  /* 0x0000003c34347223 */ /* 0x000fe20000010039 */
[----:B------:R-:W-:Y:S02]  /*abf0*/  HADD2.F32 R64, -RZ, R67.H1_H1 ;  /* 0x30000043ff407230 */ /* 0x000fe40000004100 */
[----:B------:R-:W-:Y:S01]  /*ac00*/  FMUL.FTZ R66, R53, R62 ;  /* 0x0000003e35427220 */ /* 0x000fe20000410000 */
[----:B------:R-:W-:-:S02]  /*ac10*/  HADD2.F32 R60, -RZ, R68.H1_H1 ;  /* 0x30000044ff3c7230 */ /* 0x000fc40000004100 */
[-C--:B------:R-:W-:Y:S01]  /*ac20*/  FMUL.FTZ R68, R53, R58.reuse ;  /* 0x0000003a35447220 */ /* 0x080fe20000410000 */
[----:B------:R-:W-:Y:S02]  /*ac30*/  HADD2.F32 R43, -RZ, R43.H1_H1 ;  /* 0x3000002bff2b7230 */ /* 0x000fe40000004100 */
[----:B------:R-:W-:Y:S01]  /*ac40*/  FFMA.FTZ R53, R27, R58, -R66 ;  /* 0x0000003a1b357223 */ /* 0x000fe20000010842 */
[C---:B------:R-:W-:Y:S01]  /*ac50*/  FMUL.FTZ R70, R51.reuse, R64 ;  /* 0x0000004033467220 */ /* 0x040fe20000410000 */
[----:B------:R-:W-:Y:S02]  /*ac60*/  HADD2.F32 R66, -RZ, R7.H0_H0 ;  /* 0x20000007ff427230 */ /* 0x000fe40000004100 */
[----:B------:R-:W-:Y:S01]  /*ac70*/  FMUL.FTZ R51, R51, R60 ;  /* 0x0000003c33337220 */ /* 0x000fe20000410000 */
        /* <DEDUP_REMOVED lines=15> */
[C---:B------:R-:W-:Y:S01]  /*ad70*/  FMUL.FTZ R43, R42.reuse, R27 ;  /* 0x0000001b2a2b7220 */ /* 0x040fe20000410000 */
[----:B------:R-:W-:Y:S01]  /*ad80*/  FMUL.FTZ R42, R42, R5 ;  /* 0x000000052a2a7220 */ /* 0x000fe20000410000 */
[-C--:B------:R-:W-:Y:S01]  /*ad90*/  FMUL.FTZ R40, R40, R7.reuse ;  /* 0x0000000728287220 */ /* 0x080fe20000410000 */
        /* <DEDUP_REMOVED lines=15> */
.L_x_12457:
[----:B------:R-:W-:Y:S05]  /*ae90*/  BSYNC B1 ;  /* 0x0000000000017941 */ /* 0x000fea0003800000 */
.L_x_12456:
[----:B------:R-:W-:Y:S04]  /*aea0*/  BSSY B1, `(.L_x_12458) ;  /* 0x000006d000017945 */ /* 0x000fe80003800000 */
[----:B------:R-:W-:Y:S05]  /*aeb0*/  @P1 BRA `(.L_x_12459) ;  /* 0x0000000400ac1947 */ /* 0x000fea0003800000 */
[----:B0-----:R-:W2:Y:S04]  /*aec0*/  LDL R6, [R1+0x6c] ;  /* 0x00006c0001067983 */ /* 0x001ea80000100800 */
[----:B------:R-:W2:Y:S04]  /*aed0*/  LDL.64 R4, [R1+0x38] ;  /* 0x0000380001047983 */ /* 0x000ea80000100a00 */
[----:B------:R-:W4:Y:S01]  /*aee0*/  LDL R0, [R1+0x4c] ;  /* 0x00004c0001007983 */ /* 0x000f220000100800 */
[--C-:B------:R-:W-:Y:S01]  /*aef0*/  SHF.R.U64 R28, R28, 0x10, R29.reuse ;  /* 0x000000101c1c7819 */ /* 0x100fe2000000121d */
[--C-:B------:R-:W-:Y:S01]  /*af00*/  HADD2.F32 R51, -RZ, R50.reuse.H1_H1 ;  /* 0x30000032ff337230 */ /* 0x100fe20000004100 */
[----:B------:R-:W-:Y:S01]  /*af10*/  SHF.R.U32.HI R54, RZ, 0x10, R29 ;  /* 0x00000010ff367819 */ /* 0x000fe2000001161d */
[----:B------:R-:W-:Y:S01]  /*af20*/  HADD2.F32 R52, -RZ, R50.H0_H0 ;  /* 0x20000032ff347230 */ /* 0x000fe20000004100 */
[----:B------:R-:W-:Y:S01]  /*af30*/  SHF.R.U64 R29, R8, 0x10, R9 ;  /* 0x00000010081d7819 */ /* 0x000fe20000001209 */
[--C-:B------:R-:W-:Y:S01]  /*af40*/  HADD2.F32 R56, -RZ, R48.reuse.H1_H1 ;  /* 0x30000030ff387230 */ /* 0x100fe20000004100 */
[----:B------:R-:W-:Y:S01]  /*af50*/  SHF.R.U64 R8, R30, 0x10, R31 ;  /* 0x000000101e087819 */ /* 0x000fe2000000121f */
[----:B------:R-:W-:Y:S01]  /*af60*/  HADD2.F32 R48, -RZ, R48.H0_H0 ;  /* 0x20000030ff307230 */ /* 0x000fe20000004100 */
[----:B------:R-:W-:Y:S01]  /*af70*/  SHF.R.U32.HI R53, RZ, 0x10, R9 ;  /* 0x00000010ff357819 */ /* 0x000fe20000011609 */
[----:B------:R-:W-:Y:S01]  /*af80*/  HADD2.F32 R29, -RZ, R29.H0_H0 ;  /* 0x2000001dff1d7230 */ /* 0x000fe20000004100 */
[----:B------:R-:W-:-:S02]  /*af90*/  SHF.R.U32.HI R30, RZ, 0x10, R31 ;  /* 0x00000010ff1e7819 */ /* 0x000fc4000001161f */
[--C-:B------:R-:W-:Y:S01]  /*afa0*/  SHF.R.U64 R9, R10, 0x10, R11.reuse ;  /* 0x000000100a097819 */ /* 0x100fe2000000120b */
[----:B------:R-:W-:Y:S01]  /*afb0*/  HADD2.F32 R53, -RZ, R53.H0_H0 ;  /* 0x20000035ff357230 */ /* 0x000fe20000004100 */
[----:B------:R-:W-:Y:S01]  /*afc0*/  SHF.R.U32.HI R10, RZ, 0x10, R11 ;  /* 0x00000010ff0a7819 */ /* 0x000fe2000001160b */
[----:B------:R-:W-:-:S04]  /*afd0*/  HADD2.F32 R30, -RZ, R30.H0_H0 ;  /* 0x2000001eff1e7230 */ /* 0x000fc80000004100 */
[----:B------:R-:W-:Y:S02]  /*afe0*/  HADD2.F32 R10, -RZ, R10.H0_H0 ;  /* 0x2000000aff0a7230 */ /* 0x000fe40000004100 */
[----:B--2---:R-:W-:Y:S01]  /*aff0*/  IMAD.IADD R4, R4, 0x1, R6 ;  /* 0x0000000104047824 */ /* 0x004fe200078e0206 */
[----:B----4-:R-:W-:-:S04]  /*b000*/  LEA.HI R0, R3, R0, RZ, 0x1d ;  /* 0x0000000003007211 */ /* 0x010fc800078fe8ff */
        /* <DEDUP_REMOVED lines=20> */
[----:B0-----:R-:W-:Y:S02]  /*b150*/  HADD2.F32 R41, -RZ, R25.H0_H0 ;  /* 0x20000019ff297230 */ /* 0x001fe40000004100 */
[----:B------:R-:W-:Y:S02]  /*b160*/  HADD2.F32 R50, -RZ, R27.H0_H0 ;  /* 0x2000001bff327230 */ /* 0x000fe40000004100 */
[----:B-1----:R-:W-:-:S02]  /*b170*/  HADD2.F32 R38, -RZ, R5.H0_H0 ;  /* 0x20000005ff267230 */ /* 0x002fc40000004100 */
[----:B------:R-:W-:Y:S02]  /*b180*/  HADD2.F32 R31, -RZ, R27.H1_H1 ;  /* 0x3000001bff1f7230 */ /* 0x000fe40000004100 */
[CC--:B------:R-:W-:Y:S01]  /*b190*/  FMUL.FTZ R27, R41.reuse, R51.reuse ;  /* 0x00000033291b7220 */ /* 0x0c0fe20000410000 */
[----:B------:R-:W-:Y:S02]  /*b1a0*/  HADD2.F32 R42, -RZ, R25.H1_H1 ;  /* 0x30000019ff2a7230 */ /* 0x000fe40000004100 */
[-C--:B------:R-:W-:Y:S01]  /*b1b0*/  FMUL.FTZ R25, R41, R52.reuse ;  /* 0x0000003429197220 */ /* 0x080fe20000410000 */
[----:B------:R-:W-:Y:S02]  /*b1c0*/  HADD2.F32 R41, -RZ, R54.H0_H0 ;  /* 0x20000036ff297230 */ /* 0x000fe40000004100 */
[C---:B------:R-:W-:Y:S01]  /*b1d0*/  FFMA.FTZ R27, R38.reuse, R52, R27 ;  /* 0x00000034261b7223 */ /* 0x040fe2000001001b */
[----:B------:R-:W-:Y:S02]  /*b1e0*/  HADD2.F32 R39, -RZ, R24.H0_H0 ;  /* 0x20000018ff277230 */ /* 0x000fe40000004100 */
[----:B------:R-:W-:Y:S01]  /*b1f0*/  FFMA.FTZ R25, R38, R51, -R25 ;  /* 0x0000003326197223 */ /* 0x000fe20000010819 */
[----:B------:R-:W-:-:S02]  /*b200*/  HADD2.F32 R54, -RZ, R49.H1_H1 ;  /* 0x30000031ff367230 */ /* 0x000fc40000004100 */
[C---:B------:R-:W-:Y:S01]  /*b210*/  FMUL.FTZ R51, R42.reuse, R53 ;  /* 0x000000352a337220 */ /* 0x040fe20000410000 */
[----:B------:R-:W-:Y:S02]  /*b220*/  HADD2.F32 R52, -RZ, R49.H0_H0 ;  /* 0x20000031ff347230 */ /* 0x000fe40000004100 */
[----:B------:R-:W-:Y:S01]  /*b230*/  FMUL.FTZ R49, R42, R41 ;  /* 0x000000292a317220 */ /* 0x000fe20000410000 */
[----:B------:R-:W-:Y:S02]  /*b240*/  HADD2.F32 R37, -RZ, R4.H0_H0 ;  /* 0x20000004ff257230 */ /* 0x000fe40000004100 */
[C---:B------:R-:W-:Y:S01]  /*b250*/  FMUL.FTZ R42, R39.reuse, R54 ;  /* 0x00000036272a7220 */ /* 0x040fe20000410000 */
[----:B------:R-:W-:Y:S02]  /*b260*/  HADD2.F32 R43, -RZ, R26.H0_H0 ;  /* 0x2000001aff2b7230 */ /* 0x000fe40000004100 */
[----:B------:R-:W-:Y:S01]  /*b270*/  FMUL.FTZ R39, R39, R52 ;  /* 0x0000003427277220 */ /* 0x000fe20000410000 */
[----:B------:R-:W-:-:S02]  /*b280*/  HADD2.F32 R40, -RZ, R5.H1_H1 ;  /* 0x30000005ff287230 */ /* 0x000fc40000004100 */
[C---:B------:R-:W-:Y:S01]  /*b290*/  FFMA.FTZ R52, R37.reuse, R52, -R42 ;  /* 0x0000003425347223 */ /* 0x040fe2000001082a */
[----:B------:R-:W-:Y:S02]  /*b2a0*/  HADD2.F32 R5, -RZ, R6.H0_H0 ;  /* 0x20000006ff057230 */ /* 0x000fe40000004100 */
[----:B------:R-:W-:Y:S01]  /*b2b0*/  FFMA.FTZ R39, R37, R54, R39 ;  /* 0x0000003625277223 */ /* 0x000fe20000010027 */
[--C-:B------:R-:W-:Y:S02]  /*b2c0*/  HADD2.F32 R42, -RZ, R47.reuse.H1_H1 ;  /* 0x3000002fff2a7230 */ /* 0x100fe40000004100 */
[----:B------:R-:W-:Y:S01]  /*b2d0*/  FMUL.FTZ R54, R43, R56 ;  /* 0x000000382b367220 */ /* 0x000fe20000410000 */
[----:B------:R-:W-:Y:S02]  /*b2e0*/  HADD2.F32 R47, -RZ, R47.H0_H0 ;  /* 0x2000002fff2f7230 */ /* 0x000fe40000004100 */
[----:B------:R-:W-:Y:S01]  /*b2f0*/  FFMA.FTZ R38, R40, R41, -R51 ;  /* 0x0000002928267223 */ /* 0x000fe20000010833 */
[----:B------:R-:W-:-:S02]  /*b300*/  HADD2.F32 R11, -RZ, R7.H0_H0 ;  /* 0x20000007ff0b7230 */ /* 0x000fc40000004100 */
[-C--:B------:R-:W-:Y:S01]  /*b310*/  FMUL.FTZ R58, R43, R42.reuse ;  /* 0x0000002a2b3a7220 */ /* 0x080fe20000410000 */
[C---:B------:R-:W-:Y:S01]  /*b320*/  FFMA.FTZ R54, R5.reuse, R42, -R54 ;  /* 0x0000002a05367223 */ /* 0x040fe20000010836 */
[CC--:B------:R-:W-:Y:S01]  /*b330*/  FMUL.FTZ R42, R50.reuse, R47.reuse ;  /* 0x0000002f322a7220 */ /* 0x0c0fe20000410000 */
[----:B------:R-:W-:Y:S01]  /*b340*/  FMUL.FTZ R50, R50, R48 ;  /* 0x0000003032327220 */ /* 0x000fe20000410000 */
[----:B------:R-:W-:Y:S02]  /*b350*/  HADD2.F32 R7, -RZ, R7.H1_H1 ;  /* 0x30000007ff077230 */ /* 0x000fe40000004100 */
        /* <DEDUP_REMOVED lines=8> */
[----:B------:R-:W-:Y:S02]  /*b3e0*/  HADD2.F32 R5, -RZ, R28.H0_H0 ;  /* 0x2000001cff057230 */ /* 0x000fe40000004100 */
[----:B------:R-:W-:Y:S01]  /*b3f0*/  FFMA.FTZ R43, R7, R10, R48 ;  /* 0x0000000a072b7223 */ /* 0x000fe20000010030 */
[----:B------:R-:W-:Y:S02]  /*b400*/  HADD2.F32 R11, -RZ, R9.H0_H0 ;  /* 0x20000009ff0b7230 */ /* 0x000fe40000004100 */
[C---:B------:R-:W-:Y:S01]  /*b410*/  FMUL.FTZ R7, R24.reuse, R29 ;  /* 0x0000001d18077220 */ /* 0x040fe20000410000 */
[----:B------:R-:W-:Y:S02]  /*b420*/  HADD2.F32 R9, -RZ, R8.H0_H0 ;  /* 0x20000008ff097230 */ /* 0x000fe40000004100 */
[----:B------:R-:W-:Y:S01]  /*b430*/  FMUL.FTZ R24, R24, R5 ;  /* 0x0000000518187220 */ /* 0x000fe20000410000 */
[----:B------:R-:W-:-:S02]  /*b440*/  HADD2.F32 R4, -RZ, R4.H1_H1 ;  /* 0x30000004ff047230 */ /* 0x000fc40000004100 */
[C---:B------:R-:W-:Y:S01]  /*b450*/  FMUL.FTZ R37, R26.reuse, R11 ;  /* 0x0000000b1a257220 */ /* 0x040fe20000410000 */
[----:B------:R-:W-:Y:S02]  /*b460*/  HADD2.F32 R6, -RZ, R6.H1_H1 ;  /* 0x30000006ff067230 */ /* 0x000fe40000004100 */
[----:B------:R-:W-:Y:S01]  /*b470*/  FMUL.FTZ R26, R26, R9 ;  /* 0x000000091a1a7220 */ /* 0x000fe20000410000 */
[----:B------:R-:W-:Y:S01]  /*b480*/  FFMA.FTZ R40, R40, R53, R49 ;  /* 0x0000003528287223 */ /* 0x000fe20000010031 */
        /* <DEDUP_REMOVED lines=14> */
.L_x_12459:
[----:B------:R-:W-:Y:S05]  /*b570*/  BSYNC B1 ;  /* 0x0000000000017941 */ /* 0x000fea0003800000 */
.L_x_12458:
[----:B------:R-:W-:Y:S05]  /*b580*/  @P2 BRA `(.L_x_12440) ;  /* 0x0000000400b42947 */ /* 0x000fea0003800000 */
[----:B01----:R-:W2:Y:S04]  /*b590*/  LDL.64 R4, [R1+0x38] ;  /* 0x0000380001047983 */ /* 0x003ea80000100a00 */
[----:B------:R-:W4:Y:S01]  /*b5a0*/  LDL R0, [R1+0x68] ;  /* 0x0000680001007983 */ /* 0x000f220000100800 */
[----:B--2---:R-:W-:Y:S01]  /*b5b0*/  MOV R6, R4 ;  /* 0x0000000400067202 */ /* 0x004fe20000000f00 */
[----:B------:R-:W-:Y:S02]  /*b5c0*/  IMAD.MOV.U32 R7, RZ, RZ, R5 ;  /* 0x000000ffff077224 */ /* 0x000fe400078e0005 */
[----:B------:R-:W2:Y:S01]  /*b5d0*/  LDL R4, [R1+0x50] ;  /* 0x0000500001047983 */ /* 0x000ea20000100800 */
[----:B------:R-:W-:Y:S01]  /*b5e0*/  SHF.R.U64 R25, R12, 0x10, R13 ;  /* 0x000000100c197819 */ /* 0x000fe2000000120d */
[----:B----4-:R-:W-:Y:S01]  /*b5f0*/  IMAD.IADD R0, R6, 0x1, R0 ;  /* 0x0000000106007824 */ /* 0x010fe200078e0200 */
[----:B------:R-:W-:Y:S01]  /*b600*/  SHF.R.U64 R12, R34, 0x10, R35 ;  /* 0x00000010220c7819 */ /* 0x000fe20000001223 */
[----:B------:R-:W-:Y:S01]  /*b610*/  HADD2.F32 R34, -RZ, R20.H1_H1 ;  /* 0x30000014ff227230 */ /* 0x000fe20000004100 */
[----:B------:R-:W-:Y:S01]  /*b620*/  SHF.R.U64 R24, R32, 0x10, R33 ;  /* 0x0000001020187819 */ /* 0x000fe20000001221 */
[----:B------:R-:W-:Y:S01]  /*b630*/  HADD2.F32 R32, -RZ, R45.H1_H1 ;  /* 0x3000002dff207230 */ /* 0x000fe20000004100 */
[----:B------:R-:W-:Y:S01]  /*b640*/  SHF.R.S32.HI R5, RZ, 0x1f, R0 ;  /* 0x0000001fff057819 */ /* 0x000fe20000011400 */
[----:B------:R-:W-:Y:S01]  /*b650*/  HADD2.F32 R25, -RZ, R25.H0_H0 ;  /* 0x20000019ff197230 */ /* 0x000fe20000004100 */
[----:B------:R-:W-:-:S02]  /*b660*/  SHF.R.U32.HI R31, RZ, 0x10, R13 ;  /* 0x00000010ff1f7819 */ /* 0x000fc4000001160d */
[----:B------:R-:W-:Y:S02]  /*b670*/  SHF.R.U32.HI R33, RZ, 0x10, R33 ;  /* 0x00000010ff217819 */ /* 0x000fe40000011621 */
[----:B------:R-:W-:Y:S01]  /*b680*/  SHF.R.U64 R37, R14, 0x10, R15 ;  /* 0x000000100e257819 */ /* 0x000fe2000000120f */
[----:B------:R-:W-:Y:S01]  /*b690*/  HADD2.F32 R31, -RZ, R31.H0_H0 ;  /* 0x2000001fff1f7230 */ /* 0x000fe20000004100 */
[----:B------:R-:W-:Y:S02]  /*b6a0*/  SHF.R.U32.HI R39, RZ, 0x10, R35 ;  /* 0x00000010ff277819 */ /* 0x000fe40000011623 */
[----:B------:R-:W-:Y:S02]  /*b6b0*/  SHF.R.U32.HI R35, RZ, 0x10, R15 ;  /* 0x00000010ff237819 */ /* 0x000fe4000001160f */
[----:B--2---:R-:W-:Y:S02]  /*b6c0*/  LEA.HI R3, R3, R4, RZ, 0x1d ;  /* 0x0000000403037211 */ /* 0x004fe400078fe8ff */
[----:B------:R-:W-:-:S02]  /*b6d0*/  LEA.HI R4, R5, R0, RZ, 0x5 ;  /* 0x0000000005047211 */ /* 0x000fc400078f28ff */
[----:B------:R-:W-:Y:S02]  /*b6e0*/  LEA.HI R5, R5, R0, RZ, 0x3 ;  /* 0x0000000005057211 */ /* 0x000fe400078f18ff */
[----:B------:R-:W-:Y:S02]  /*b6f0*/  SHF.R.S32.HI R0, RZ, 0x1f, R3 ;  /* 0x0000001fff007819 */ /* 0x000fe40000011403 */
[----:B------:R-:W-:Y:S02]  /*b700*/  SHF.R.S32.HI R4, RZ, 0x5, R4 ;  /* 0x00000005ff047819 */ /* 0x000fe40000011404 */
[----:B------:R-:W-:Y:S01]  /*b710*/  LEA.HI R0, R0, R3, RZ, 0x2 ;  /* 0x0000000300007211 */ /* 0x000fe200078f10ff */
[----:B------:R-:W-:Y:S01]  /*b720*/  IMAD.SHL.U32 R3, R3, 0x8, RZ ;  /* 0x0000000803037824 */ /* 0x000fe200078e00ff */
[----:B-----5:R-:W-:Y:S01]  /*b730*/  LOP3.LUT R5, R72, 0x18, R5, 0xf8, !PT ;  /* 0x0000001848057812 */ /* 0x020fe200078ef805 */
[----:B------:R-:W-:Y:S01]  /*b740*/  IMAD R6, R4, 0x1800, R71 ;  /* 0x0000180004067824 */ /* 0x000fe200078e0247 */
[----:B------:R-:W-:-:S02]  /*b750*/  SHF.R.S32.HI R4, RZ, 0x2, R0 ;  /* 0x00000002ff047819 */ /* 0x000fc40000011400 */
[----:B------:R-:W-:Y:S02]  /*b760*/  LOP3.LUT R3, R72, 0x18, R3, 0xf8, !PT ;  /* 0x0000001848037812 */ /* 0x000fe400078ef803 */
[-C--:B------:R-:W-:Y:S01]  /*b770*/  LOP3.LUT R5, R5, R69.reuse, RZ, 0x3c, !PT ;  /* 0x0000004505057212 */ /* 0x080fe200078e3cff */
[----:B------:R-:W-:Y:S01]  /*b780*/  IMAD R8, R4, 0x1800, R71 ;  /* 0x0000180004087824 */ /* 0x000fe200078e0247 */
[----:B------:R-:W-:-:S03]  /*b790*/  LOP3.LUT R3, R3, R69, RZ, 0x3c, !PT ;  /* 0x0000004503037212 */ /* 0x000fc600078e3cff */
[----:B------:R-:W-:Y:S02]  /*b7a0*/  IMAD.IADD R0, R6, 0x1, R5 ;  /* 0x0000000106007824 */ /* 0x000fe400078e0205 */
[----:B------:R-:W-:-:S03]  /*b7b0*/  IMAD.IADD R3, R8, 0x1, R3 ;  /* 0x0000000108037824 */ /* 0x000fc600078e0203 */
[----:B------:R-:W-:Y:S02]  /*b7c0*/  LEA R0, R0, UR42, 0x1 ;  /* 0x0000002a00007c11 */ /* 0x000fe4000f8e08ff */
[----:B------:R-:W-:-:S03]  /*b7d0*/  LEA R3, R3, R2, 0x1 ;  /* 0x0000000203037211 */ /* 0x000fc600078e08ff */
        /* <DEDUP_REMOVED lines=72> */
.L_x_12440:
[----:B------:R-:W-:Y:S05]  /*bc60*/  BSYNC B0 ;  /* 0x0000000000007941 */ /* 0x000fea0003800000 */
.L_x_12433:
        /* <DEDUP_REMOVED lines=8> */
.L_x_12431:
[----:B01-3--:R-:W-:-:S05]  /*bcf0*/  IMAD.U32 R0, RZ, RZ, UR41 ;  /* 0x00000029ff007e24 */ /* 0x00bfca000f8e00ff */
[----:B------:R-:W-:-:S13]  /*bd00*/  ISETP.NE.AND P0, PT, R0, 0x3, PT ;  /* 0x000000030000780c */ /* 0x000fda0003f05270 */
[----:B------:R-:W-:Y:S05]  /*bd10*/  @!P0 BRA `(.L_x_12460) ;  /* 0x0000000000048947 */ /* 0x000fea0003800000 */
[----:B------:R-:W-:Y:S01]  /*bd20*/  BPT.TRAP 0x1 ;  /* 0x000000040000795c */ /* 0x000fe20000300000 */
.L_x_12460:
[----:B------:R-:W-:Y:S01]  /*bd30*/  IMAD R0, R19, 0x8, R2 ;  /* 0x0000000813007824 */ /* 0x000fe200078e0202 */
[----:B--2-4-:R-:W-:-:S04]  /*bd40*/  SHF.L.U32 R5, R139, 0x1f, RZ ;  /* 0x0000001f8b057819 */ /* 0x014fc800000006ff */
[----:B------:R0:W1:Y:S01]  /*bd50*/  SYNCS.PHASECHK.TRANS64.TRYWAIT P1, [R0+URZ+0x2d830], R5 ;  /* 0x02d83005000075a7 */ /* 0x000062000802017f */
[----:B------:R-:W-:Y:S05]  /*bd60*/  @!P0 BRA `(.L_x_12461) ;  /* 0x0000000000048947 */ /* 0x000fea0003800000 */
[----:B------:R-:W-:Y:S01]  /*bd70*/  BPT.TRAP 0x1 ;  /* 0x000000040000795c */ /* 0x000fe20000300000 */
.L_x_12461:
[----:B------:R-:W-:Y:S02]  /*bd80*/  VIADD R3, R2, 0x15400 ;  /* 0x0001540002037836 */ /* 0x000fe40000000000 */
        /* <DEDUP_REMOVED lines=11> */
.L_x_12462:
[----:B--2---:R-:W2:Y:S01]  /*be40*/  LDL R3, [R1+0x64] ;  /* 0x0000640001037983 */ /* 0x004ea20000100800 */
[----:B------:R-:W-:Y:S01]  /*be50*/  IMAD.MOV.U32 R9, RZ, RZ, -0x7fffffe0 ;  /* 0x80000020ff097424 */ /* 0x000fe200078e00ff */
[----:B------:R-:W-:Y:S01]  /*be60*/  LOP3.LUT R8, R44, 0x10000, RZ, 0xfc, !PT ;  /* 0x000100002c087812 */ /* 0x000fe200078efcff */
[----:B------:R-:W-:Y:S05]  /*be70*/  WARPSYNC.ALL ;  /* 0x0000000000007948 */ /* 0x000fea0003800000 */
[----:B01----:R-:W-:Y:S01]  /*be80*/  MOV R5, 0x80000020 ;  /* 0x8000002000057802 */ /* 0x003fe20000000f00 */
[----:B-----5:R-:W-:Y:S01]  /*be90*/  WARPGROUP.ARRIVE ;  /* 0x00000000000079c5 */ /* 0x020fe20000000000 */
[C---:B------:R-:W-:Y:S01]  /*bea0*/  R2UR UR4, R8.reuse ;  /* 0x00000000080472ca */ /* 0x040fe200000e0000 */
[C---:B------:R-:W-:Y:S01]  /*beb0*/  VIADD R20, R8.reuse, 0x2 ;  /* 0x0000000208147836 */ /* 0x040fe20000000000 */
[----:B------:R-:W-:Y:S01]  /*bec0*/  R2UR UR7, R5 ;  /* 0x00000000050772ca */ /* 0x000fe200000e0000 */
[----:B------:R-:W-:Y:S01]  /*bed0*/  IMAD.MOV.U32 R7, RZ, RZ, -0x7fffffe0 ;  /* 0x80000020ff077424 */ /* 0x000fe200078e00ff */
[----:B------:R-:W-:Y:S01]  /*bee0*/  R2UR UR5, R9 ;  /* 0x00000000090572ca */ /* 0x000fe200000e0000 */
[----:B------:R-:W-:Y:S01]  /*bef0*/  IMAD.MOV.U32 R21, RZ, RZ, -0x7fffffe0 ;  /* 0x80000020ff157424 */ /* 0x000fe200078e00ff */
[C---:B------:R-:W-:Y:S01]  /*bf00*/  IADD3 R12, R8.reuse, 0x302, RZ ;  /* 0x00000302080c7810 */ /* 0x040fe20007ffe0ff */
[----:B------:R-:W-:Y:S01]  /*bf10*/  VIADD R14, R8, 0x300 ;  /* 0x00000300080e7836 */ /* 0x000fe20000000000 */
[----:B------:R0:W-:Y:S01]  /*bf20*/  STL.64 [R1], R8 ;  /* 0x0000000801007387 */ /* 0x0001e20000100a00 */
[----:B------:R-:W-:-:S02]  /*bf30*/  IMAD.MOV.U32 R15, RZ, RZ, -0x7fffffe0 ;  /* 0x80000020ff0f7424 */ /* 0x000fc400078e00ff */
[----:B------:R-:W-:Y:S01]  /*bf40*/  IMAD.MOV.U32 R13, RZ, RZ, -0x7fffffe0 ;  /* 0x80000020ff0d7424 */ /* 0x000fe200078e00ff */
[----:B------:R0:W-:Y:S01]  /*bf50*/  STL.64 [R1+0x30], R20 ;  /* 0x0000301401007387 */ /* 0x0001e20000100a00 */
[----:B------:R-:W-:Y:S02]  /*bf60*/  VIADD R10, R8, 0x600 ;  /* 0x00000600080a7836 */ /* 0x000fe40000000000 */
[----:B------:R-:W-:Y:S01]  /*bf70*/  IMAD.MOV.U32 R11, RZ, RZ, -0x7fffffe0 ;  /* 0x80000020ff0b7424 */ /* 0x000fe200078e00ff */
[----:B------:R0:W-:Y:S01]  /*bf80*/  STL.64 [R1+0x28], R14 ;  /* 0x0000280e01007387 */ /* 0x0001e20000100a00 */
[----:B------:R-:W-:-:S03]  /*bf90*/  IMAD.MOV.U32 R5, RZ, RZ, -0x7fffffe0 ;  /* 0x80000020ff057424 */ /* 0x000fc600078e00ff */
[----:B------:R0:W-:Y:S04]  /*bfa0*/  STL.64 [R1+0x20], R12 ;  /* 0x0000200c01007387 */ /* 0x0001e80000100a00 */
[----:B------:R0:W-:Y:S01]  /*bfb0*/  STL.64 [R1+0x18], R10 ;  /* 0x0000180a01007387 */ /* 0x0001e20000100a00 */
[----:B--2---:R-:W-:-:S04]  /*bfc0*/  IMAD R4, R19, 0x600, R3 ;  /* 0x0000060013047824 */ /* 0x004fc800078e0203 */
[C---:B------:R-:W-:Y:S01]  /*bfd0*/  VIADD R6, R4.reuse, 0x2 ;  /* 0x0000000204067836 */ /* 0x040fe20000000000 */
[----:B------:R-:W-:-:S13]  /*bfe0*/  R2UR UR6, R4 ;  /* 0x00000000040672ca */ /* 0x000fda00000e0000 */
[----:B------:R-:W-:Y:S01]  /*bff0*/  HGMMA.64x128x16.F32 R24, gdesc[UR4], RZ, !UPT, gsb0 ;  /* 0x01e00000041879f0 */ /* 0x000fe2000c0008ff */
        /* <DEDUP_REMOVED lines=48> */
.L_x_12464:
[----:B------:R-:W2:Y:S01]  /*c300*/  LDL R5, [R1+0x98] ;  /* 0x0000980001057983 */ /* 0x000ea20000100800 */
[----:B------:R-:W0:Y:S01]  /*c310*/  LDC R150, c[0x0][0x448] ;  /* 0x00011200ff967b82 */ /* 0x000e220000000800 */
[----:B------:R-:W-:Y:S01]  /*c320*/  ULDC UR4, c[0x0][0x9d8] ;  /* 0x0002760000047ab9 */ /* 0x000fe20000000800 */
[----:B------:R-:W-:Y:S01]  /*c330*/  ULDC UR47, c[0x0][0x988] ;  /* 0x00026200002f7ab9 */ /* 0x000fe20000000800 */
[----:B------:R-:W2:Y:S04]  /*c340*/  LDL R90, [R1+0x88] ;  /* 0x00008800015a7983 */ /* 0x000ea80000100800 */
[----:B------:R-:W3:Y:S01]  /*c350*/  LDL R8, [R1+0x90] ;  /* 0x0000900001087983 */ /* 0x000ee20000100800 */
[----:B------:R-:W-:Y:S01]  /*c360*/  LOP3.LUT R22, R22, 0xfffffffe, RZ, 0xc0, !PT ;  /* 0xfffffffe16167812 */ /* 0x000fe200078ec0ff */
[----:B------:R-:W-:Y:S01]  /*c370*/  ULDC UR45, c[0x0][0x9d8] ;  /* 0x00027600002d7ab9 */ /* 0x000fe20000000800 */
[----:B------:R-:W-:Y:S01]  /*c380*/  ULDC UR46, c[0x0][0x9d8] ;  /* 0x00027600002e7ab9 */ /* 0x000fe20000000800 */
[----:B------:R-:W4:Y:S01]  /*c390*/  LDL R91, [R1+0x80] ;  /* 0x00008000015b7983 */ /* 0x000f220000100800 */
[----:B------:R-:W-:Y:S01]  /*c3a0*/  ULDC UR43, c[0x0][0x988] ;  /* 0x00026200002b7ab9 */ /* 0x000fe20000000800 */
[----:B------:R-:W-:-:S02]  /*c3b0*/  ULDC UR44, c[0x0][0x988] ;  /* 0x00026200002c7ab9 */ /* 0x000fc40000000800 */
[----:B------:R-:W5:Y:S04]  /*c3c0*/  LDL R89, [R1+0xc] ;  /* 0x00000c0001597983 */ /* 0x000f680000100800 */
[----:B------:R-:W5:Y:S01]  /*c3d0*/  LDL R88, [R1+0x8] ;  /* 0x0000080001587983 */ /* 0x000f620000100800 */
[----:B0-----:R-:W-:-:S13]  /*c3e0*/  ISETP.NE.AND P5, PT, R150, 0x1, PT ;  /* 0x000000019600780c */ /* 0x001fda0003fa5270 */
[----:B------:R-:W0:Y:S08]  /*c3f0*/  @P5 LDC R4, c[0x0][0x44c] ;  /* 0x00011300ff045b82 */ /* 0x000e300000000800 */
[----:B------:R-:W1:Y:S01]  /*c400*/  @P5 LDC R3, c[0x0][0x450] ;  /* 0x00011400ff035b82 */ /* 0x000e620000000800 */
        /* <DEDUP_REMOVED lines=8> */
[----:B------:R-:W-:Y:S01]  /*c490*/  FMUL.FTZ R31, R44, UR4 ;  /* 0x000000042c1f7c20 */ /* 0x000fe20008410000 */
[----:B------:R-:W-:-:S04]  /*c4a0*/  FMUL.FTZ R32, R45, UR4 ;  /* 0x000000042d207c20 */ /* 0x000fc80008410000 */
[----:B------:R-:W-:Y:S01]  /*c4b0*/  MUFU.TANH R10, R10 ;  /* 0x0000000a000a7308 */ /* 0x000fe20000002400 */
[----:B------:R-:W-:Y:S01]  /*c4c0*/  FMUL.FTZ R20, R35, UR4 ;  /* 0x0000000423147c20 */ /* 0x000fe20008410000 */
[----:B------:R-:W-:Y:S01]  /*c4d0*/  FMUL.FTZ R35, R48, UR4 ;  /* 0x0000000430237c20 */ /* 0x000fe20008410000 */
[----:B------:R-:W-:-:S05]  /*c4e0*/  FMUL.FTZ R36, R49, UR4 ;  /* 0x0000000431247c20 */ /* 0x000fca0008410000 */
[----:B------:R-:W-:Y:S01]  /*c4f0*/  MUFU.TANH R13, R13 ;  /* 0x0000000d000d7308 */ /* 0x000fe20000002400 */
[----:B------:R-:W-:-:S07]  /*c500*/  FMUL.FTZ R11, R30, UR4 ;  /* 0x000000041e0b7c20 */ /* 0x000fce0008410000 */
[----:B------:R-:W-:Y:S01]  /*c510*/  MUFU.TANH R14, R14 ;  /* 0x0000000e000e7308 */ /* 0x000fe20000002400 */
[----:B------:R-:W-:-:S07]  /*c520*/  FMUL.FTZ R15, R34, UR4 ;  /* 0x00000004220f7c20 */ /* 0x000fce0008410000 */
        /* <DEDUP_REMOVED lines=10> */
[----:B------:R-:W-:Y:S01]  /*c5d0*/  FMUL.FTZ R57, R70, UR4 ;  /* 0x0000000446397c20 */ /* 0x000fe20008410000 */
[----:B------:R-:W-:-:S06]  /*c5e0*/  FMUL.FTZ R58, R71, UR4 ;  /* 0x00000004473a7c20 */ /* 0x000fcc0008410000 */
[----:B------:R-:W-:Y:S01]  /*c5f0*/  MUFU.TANH R32, R32 ;  /* 0x0000002000207308 */ /* 0x000fe20000002400 */
[----:B------:R-:W-:Y:S01]  /*c600*/  FMUL.FTZ R29, R42, UR4 ;  /* 0x000000042a1d7c20 */ /* 0x000fe20008410000 */
[----:B------:R-:W-:Y:S01]  /*c610*/  FMUL.FTZ R42, R55, UR4 ;  /* 0x00000004372a7c20 */ /* 0x000fe20008410000 */
[----:B------:R-:W-:Y:S01]  /*c620*/  FMUL.FTZ R55, R68, UR4 ;  /* 0x0000000444377c20 */ /* 0x000fe20008410000 */
[----:B------:R-:W-:-:S04]  /*c630*/  FMUL.FTZ R56, R69, UR4 ;  /* 0x0000000445387c20 */ /* 0x000fc80008410000 */
[----:B------:R-:W-:Y:S01]  /*c640*/  MUFU.TANH R35, R35 ;  /* 0x0000002300237308 */ /* 0x000fe20000002400 */
[----:B------:R-:W-:-:S07]  /*c650*/  FMUL.FTZ R33, R46, UR4 ;  /* 0x000000042e217c20 */ /* 0x000fce0008410000 */
[----:B------:R-:W-:Y:S01]  /*c660*/  MUFU.TANH R36, R36 ;  /* 0x0000002400247308 */ /* 0x000fe20000002400 */
[----:B------:R-:W-:Y:S01]  /*c670*/  FMUL.FTZ R46, R59, UR4 ;  /* 0x000000043b2e7c20 */ /* 0x000fe20008410000 */
[----:B------:R-:W-:Y:S01]  /*c680*/  FMUL.FTZ R59, R72, UR4 ;  /* 0x00000004483b7c20 */ /* 0x000fe20008410000 */
[----:B------:R-:W-:-:S05]  /*c690*/  FMUL.FTZ R60, R73, UR4 ;  /* 0x00000004493c7c20 */ /* 0x000fca0008410000 */
        /* <DEDUP_REMOVED lines=17> */
[----:B------:R-:W-:-:S04]  /*c7b0*/  IMAD.MOV.U32 R5, RZ, RZ, -0x80 ;  /* 0xffffff80ff057424 */ /* 0x000fc800078e00ff */
[----:B------:R-:W-:-:S05]  /*c7c0*/  IMAD R5, R94, R5, 0x80 ;  /* 0x000000805e057424 */ /* 0x000fca00078e0205 */
[C-C-:B---3--:R-:W-:Y:S02]  /*c7d0*/  IADD3 R6, -R8.reuse, 0x1, R5.reuse ;  /* 0x0000000108067810 */ /* 0x148fe40007ffe105 */
[----:B------:R-:W-:Y:S02]  /*c7e0*/  IADD3 R5, -R8, R148, R5 ;  /* 0x0000009408057210 */ /* 0x000fe40007ffe105 */
[----:B------:R-:W-:-:S04]  /*c7f0*/  IADD3 R6, -R147, R6, R148 ;  /* 0x0000000693067210 */ /* 0x000fc80007ffe194 */
[-CC-:B0-----:R-:W-:Y:S02]  /*c800*/  VIADDMNMX R3, R3, R6.reuse, R5.reuse, PT ;  /* 0x0000000603037246 */ /* 0x181fe40003800105 */
[----:B-1----:R-:W-:Y:S01]  /*c810*/  VIADDMNMX R4, R4, R6, R5, PT ;  /* 0x0000000604047246 */ /* 0x002fe20003800105 */
[----:B------:R-:W-:Y:S01]  /*c820*/  FMUL.FTZ R5, R24, UR4 ;  /* 0x0000000418057c20 */ /* 0x000fe20008410000 */
[----:B------:R-:W-:Y:S01]  /*c830*/  FMUL.FTZ R6, R25, UR4 ;  /* 0x0000000419067c20 */ /* 0x000fe20008410000 */
[----:B------:R-:W-:Y:S01]  /*c840*/  FMUL.FTZ R24, R37, UR4 ;  /* 0x0000000425187c20 */ /* 0x000fe20008410000 */
[----:B------:R-:W-:-:S03]  /*c850*/  FMUL.FTZ R8, R27, UR4 ;  /* 0x000000041b087c20 */ /* 0x000fc60008410000 */
[----:B------:R-:W0:Y:S01]  /*c860*/  MUFU.TANH R5, R5 ;  /* 0x0000000500057308 */ /* 0x000e220000002400 */
[----:B------:R-:W-:-:S07]  /*c870*/  FMUL.FTZ R27, R40, UR4 ;  /* 0x00000004281b7c20 */ /* 0x000fce0008410000 */
[----:B------:R-:W1:Y:S01]  /*c880*/  MUFU.TANH R6, R6 ;  /* 0x0000000600067308 */ /* 0x000e620000002400 */
[----:B------:R-:W-:Y:S01]  /*c890*/  FMUL.FTZ R7, R26, UR4 ;  /* 0x000000041a077c20 */ /* 0x000fe20008410000 */
[----:B------:R-:W-:Y:S01]  /*c8a0*/  FMUL.FTZ R26, R39, UR4 ;  /* 0x00000004271a7c20 */ /* 0x000fe20008410000 */
[----:B------:R-:W-:Y:S01]  /*c8b0*/  FMUL.FTZ R39, R52, UR4 ;  /* 0x0000000434277c20 */ /* 0x000fe20008410000 */
[----:B------:R-:W-:-:S04]  /*c8c0*/  FMUL.FTZ R40, R53, UR4 ;  /* 0x0000000435287c20 */ /* 0x000fc80008410000 */
[----:B------:R-:W2:Y:S01]  /*c8d0*/  MUFU.TANH R24, R24 ;  /* 0x0000001800187308 */ /* 0x000ea20000002400 */
[C---:B------:R-:W-:Y:S02]  /*c8e0*/  ISETP.GT.AND P3, PT, R3.reuse, RZ, PT ;  /* 0x000000ff0300720c */ /* 0x040fe40003f64270 */
[C---:B------:R-:W-:Y:S02]  /*c8f0*/  ISETP.GT.AND P4, PT, R3.reuse, 0x1, PT ;  /* 0x000000010300780c */ /* 0x040fe40003f84270 */
[----:B------:R-:W-:-:S03]  /*c900*/  ISETP.GT.AND P1, PT, R3, 0x8, PT ;  /* 0x000000080300780c */ /* 0x000fc60003f24270 */
[----:B------:R-:W3:Y:S01]  /*c910*/  MUFU.TANH R27, R27 ;  /* 0x0000001b001b7308 */ /* 0x000ee20000002400 */
[----:B------:R-:W-:Y:S01]  /*c920*/  ISETP.GT.AND P2, PT, R3, 0x9, PT ;  /* 0x000000090300780c */ /* 0x000fe20003f44270 */
[----:B------:R-:W-:Y:S01]  /*c930*/  FMUL.FTZ R25, R38, UR4 ;  /* 0x0000000426197c20 */ /* 0x000fe20008410000 */
[----:B0-----:R-:W-:Y:S01]  /*c940*/  FSEL R70, R5, -INF , P3 ;  /* 0xff80000005467808 */ /* 0x001fe20001800000 */
[----:B------:R-:W-:Y:S01]  /*c950*/  FMUL.FTZ R38, R51, UR4 ;  /* 0x0000000433267c20 */ /* 0x000fe20008410000 */
[----:B-1----:R-:W-:-:S03]  /*c960*/  FSEL R71, R6, -INF , P4 ;  /* 0xff80000006477808 */ /* 0x002fc60002000000 */
[----:B------:R-:W0:Y:S01]  /*c970*/  MUFU.TANH R39, R39 ;  /* 0x0000002700277308 */ /* 0x000e220000002400 */
[----:B------:R-:W-:Y:S02]  /*c980*/  FSEL R9, R9, -INF , P1 ;  /* 0xff80000009097808 */ /* 0x000fe40000800000 */
[----:B------:R-:W-:Y:S01]  /*c990*/  FSEL R10, R10, -INF , P2 ;  /* 0xff8000000a0a7808 */ /* 0x000fe20001000000 */
[----:B------:R-:W-:Y:S01]  /*c9a0*/  FMUL.FTZ R51, R64, UR4 ;  /* 0x0000000440337c20 */ /* 0x000fe20008410000 */
[----:B------:R-:W-:-:S03]  /*c9b0*/  ISETP.GT.AND P3, PT, R3, 0x10, PT ;  /* 0x000000100300780c */ /* 0x000fc60003f64270 */
[----:B------:R-:W1:Y:S01]  /*c9c0*/  MUFU.TANH R40, R40 ;  /* 0x0000002800287308 */ /* 0x000e620000002400 */
[----:B------:R-:W-:Y:S01]  /*c9d0*/  ISETP.GT.AND P4, PT, R3, 0x11, PT ;  /* 0x000000110300780c */ /* 0x000fe20003f84270 */
[----:B------:R-:W-:Y:S01]  /*c9e0*/  FMUL.FTZ R52, R65, UR4 ;  /* 0x0000000441347c20 */ /* 0x000fe20008410000 */
[C---:B------:R-:W-:Y:S02]  /*c9f0*/  ISETP.GT.AND P1, PT, R3.reuse, 0x18, PT ;  /* 0x000000180300780c */ /* 0x040fe40003f24270 */
[----:B------:R-:W-:Y:S01]  /*ca00*/  ISETP.GT.AND P2, PT, R3, 0x19, PT ;  /* 0x000000190300780c */ /* 0x000fe20003f44270 */
[----:B------:R-:W-:Y:S01]  /*ca10*/  FMUL.FTZ R37, R50, UR4 ;  /* 0x0000000432257c20 */ /* 0x000fe20008410000 */
[----:B------:R-:W-:Y:S01]  /*ca20*/  FSEL R5, R13, -INF , P3 ;  /* 0xff8000000d057808 */ /* 0x000fe20001800000 */
[----:B------:R-:W-:Y:S01]  /*ca30*/  FMUL.FTZ R50, R63, UR4 ;  /* 0x000000043f327c20 */ /* 0x000fe20008410000 */
[----:B------:R-:W-:Y:S02]  /*ca40*/  FSEL R6, R14, -INF , P4 ;  /* 0xff8000000e067808 */ /* 0x000fe40002000000 */
[----:B------:R-:W-:-:S02]  /*ca50*/  FSEL R21, R21, -INF , P1 ;  /* 0xff80000015157808 */ /* 0x000fc40000800000 */
[----:B--2---:R-:W-:Y:S01]  /*ca60*/  FSEL R24, R24, -INF , P2 ;  /* 0xff80000018187808 */ /* 0x004fe20001000000 */
[----:B------:R-:W-:Y:S01]  /*ca70*/  FMUL.FTZ R63, R76, UR4 ;  /* 0x000000044c3f7c20 */ /* 0x000fe20008410000 */
[----:B------:R-:W-:Y:S01]  /*ca80*/  ISETP.GT.AND P3, PT, R3, 0x20, PT ;  /* 0x000000200300780c */ /* 0x000fe20003f64270 */
[----:B------:R-:W-:Y:S01]  /*ca90*/  FMUL.FTZ R64, R77, UR4 ;  /* 0x000000044d407c20 */ /* 0x000fe20008410000 */
[C---:B------:R-:W-:Y:S02]  /*caa0*/  ISETP.GT.AND P4, PT, R3.reuse, 0x21, PT ;  /* 0x000000210300780c */ /* 0x040fe40003f84270 */
[C---:B------:R-:W-:Y:S02]  /*cab0*/  ISETP.GT.AND P1, PT, R3.reuse, 0x28, PT ;  /* 0x000000280300780c */ /* 0x040fe40003f24270 */
[----:B------:R-:W-:Y:S01]  /*cac0*/  ISETP.GT.AND P2, PT, R3, 0x29, PT ;  /* 0x000000290300780c */ /* 0x000fe20003f44270 */
[----:B------:R-:W2:Y:S01]  /*cad0*/  MUFU.TANH R51, R51 ;  /* 0x0000003300337308 */ /* 0x000ea20000002400 */
[----:B---3--:R-:W-:-:S02]  /*cae0*/  FSEL R27, R27, -INF , P3 ;  /* 0xff8000001b1b7808 */ /* 0x008fc40001800000 */
[----:B------:R-:W-:Y:S02]  /*caf0*/  FSEL R28, R28, -INF , P4 ;  /* 0xff8000001c1c7808 */ /* 0x000fe40002000000 */
[----:B------:R-:W-:-:S03]  /*cb00*/  FSEL R31, R31, -INF , P1 ;  /* 0xff8000001f1f7808 */ /* 0x000fc60000800000 */
[----:B------:R-:W3:Y:S01]  /*cb10*/  MUFU.TANH R52, R52 ;  /* 0x0000003400347308 */ /* 0x000ee20000002400 */
[----:B------:R-:W-:Y:S02]  /*cb20*/  FSEL R32, R32, -INF , P2 ;  /* 0xff80000020207808 */ /* 0x000fe40001000000 */
[C---:B------:R-:W-:Y:S02]  /*cb30*/  ISETP.GT.AND P3, PT, R3.reuse, 0x30, PT ;  /* 0x000000300300780c */ /* 0x040fe40003f64270 */
[C---:B------:R-:W-:Y:S02]  /*cb40*/  ISETP.GT.AND P4, PT, R3.reuse, 0x31, PT ;  /* 0x000000310300780c */ /* 0x040fe40003f84270 */
[C---:B------:R-:W-:Y:S02]  /*cb50*/  ISETP.GT.AND P1, PT, R3.reuse, 0x38, PT ;  /* 0x000000380300780c */ /* 0x040fe40003f24270 */
[----:B------:R-:W-:Y:S01]  /*cb60*/  ISETP.GT.AND P2, PT, R3, 0x39, PT ;  /* 0x000000390300780c */ /* 0x000fe20003f44270 */
[----:B------:R-:W4:Y:S01]  /*cb70*/  MUFU.TANH R63, R63 ;  /* 0x0000003f003f7308 */ /* 0x000f220000002400 */
[----:B------:R-:W-:-:S02]  /*cb80*/  FSEL R35, R35, -INF , P3 ;  /* 0xff80000023237808 */ /* 0x000fc40001800000 */
[----:B------:R-:W-:Y:S02]  /*cb90*/  FSEL R36, R36, -INF , P4 ;  /* 0xff80000024247808 */ /* 0x000fe40002000000 */
[----:B0-----:R-:W-:-:S03]  /*cba0*/  FSEL R39, R39, -INF , P1 ;  /* 0xff80000027277808 */ /* 0x001fc60000800000 */
[----:B------:R-:W0:Y:S01]  /*cbb0*/  MUFU.TANH R64, R64 ;  /* 0x0000004000407308 */ /* 0x000e220000002400 */
[----:B-1----:R-:W-:Y:S02]  /*cbc0*/  FSEL R40, R40, -INF , P2 ;  /* 0xff80000028287808 */ /* 0x002fe40001000000 */
[C---:B------:R-:W-:Y:S02]  /*cbd0*/  ISETP.GT.AND P3, PT, R3.reuse, 0x40, PT ;  /* 0x000000400300780c */ /* 0x040fe40003f64270 */
[C---:B------:R-:W-:Y:S02]  /*cbe0*/  ISETP.GT.AND P4, PT, R3.reuse, 0x41, PT ;  /* 0x000000410300780c */ /* 0x040fe40003f84270 */
[C---:B------:R-:W-:Y:S02]  /*cbf0*/  ISETP.GT.AND P1, PT, R3.reuse, 0x48, PT ;  /* 0x000000480300780c */ /* 0x040fe40003f24270 */
[----:B------:R-:W-:Y:S01]  /*cc00*/  ISETP.GT.AND P2, PT, R3, 0x49, PT ;  /* 0x000000490300780c */ /* 0x000fe20003f44270 */
[----:B------:R-:W1:Y:S01]  /*cc10*/  MUFU.TANH R7, R7 ;  /* 0x0000000700077308 */ /* 0x000e620000002400 */
[----:B------:R-:W-:-:S02]  /*cc20*/  FSEL R43, R43, -INF , P3 ;  /* 0xff8000002b2b7808 */ /* 0x000fc40001800000 */
[----:B------:R-:W-:Y:S02]  /*cc30*/  FSEL R44, R44, -INF , P4 ;  /* 0xff8000002c2c7808 */ /* 0x000fe40002000000 */
[----:B------:R-:W-:-:S03]  /*cc40*/  FSEL R47, R47, -INF , P1 ;  /* 0xff8000002f2f7808 */ /* 0x000fc60000800000 */
[----:B------:R-:W5:Y:S01]  /*cc50*/  MUFU.TANH R8, R8 ;  /* 0x0000000800087308 */ /* 0x000f620000002400 */
[----:B------:R-:W-:Y:S02]  /*cc60*/  FSEL R48, R48, -INF , P2 ;  /* 0xff80000030307808 */ /* 0x000fe40001000000 */
[C---:B------:R-:W-:Y:S02]  /*cc70*/  ISETP.GT.AND P3, PT, R3.reuse, 0x50, PT ;  /* 0x000000500300780c */ /* 0x040fe40003f64270 */
[C---:B------:R-:W-:Y:S02]  /*cc80*/  ISETP.GT.AND P4, PT, R3.reuse, 0x51, PT ;  /* 0x000000510300780c */ /* 0x040fe40003f84270 */
[C---:B------:R-:W-:Y:S02]  /*cc90*/  ISETP.GT.AND P1, PT, R3.reuse, 0x58, PT ;  /* 0x000000580300780c */ /* 0x040fe40003f24270 */
[----:B------:R-:W-:Y:S01]  /*cca0*/  ISETP.GT.AND P2, PT, R3, 0x59, PT ;  /* 0x000000590300780c */ /* 0x000fe20003f44270 */
[----:B------:R-:W5:Y:S01]  /*ccb0*/  MUFU.TANH R20, R20 ;  /* 0x0000001400147308 */ /* 0x000f620000002400 */
[----:B--2---:R-:W-:-:S02]  /*ccc0*/  FSEL R51, R51, -INF , P3 ;  /* 0xff80000033337808 */ /* 0x004fc40001800000 */
[----:B---3--:R-:W-:Y:S02]  /*ccd0*/  FSEL R52, R52, -INF , P4 ;  /* 0xff80000034347808 */ /* 0x008fe40002000000 */
[----:B------:R-:W-:-:S03]  /*cce0*/  FSEL R55, R55, -INF , P1 ;  /* 0xff80000037377808 */ /* 0x000fc60000800000 */
[----:B------:R-:W2:Y:S01]  /*ccf0*/  MUFU.TANH R25, R25 ;  /* 0x0000001900197308 */ /* 0x000ea20000002400 */
[----:B------:R-:W-:Y:S02]  /*cd00*/  FSEL R56, R56, -INF , P2 ;  /* 0xff80000038387808 */ /* 0x000fe40001000000 */
[C---:B------:R-:W-:Y:S02]  /*cd10*/  ISETP.GT.AND P3, PT, R3.reuse, 0x60, PT ;  /* 0x000000600300780c */ /* 0x040fe40003f64270 */
[----:B------:R-:W-:-:S03]  /*cd20*/  ISETP.GT.AND P4, PT, R3, 0x61, PT ;  /* 0x000000610300780c */ /* 0x000fc60003f84270 */
[----:B------:R-:W3:Y:S01]  /*cd30*/  MUFU.TANH R26, R26 ;  /* 0x0000001a001a7308 */ /* 0x000ee20000002400 */
[C---:B------:R-:W-:Y:S02]  /*cd40*/  ISETP.GT.AND P1, PT, R3.reuse, 0x68, PT ;  /* 0x000000680300780c */ /* 0x040fe40003f24270 */
[----:B------:R-:W-:Y:S02]  /*cd50*/  ISETP.GT.AND P2, PT, R3, 0x69, PT ;  /* 0x000000690300780c */ /* 0x000fe40003f44270 */
[----:B------:R-:W-:-:S03]  /*cd60*/  FSEL R59, R59, -INF , P3 ;  /* 0xff8000003b3b7808 */ /* 0x000fc60001800000 */
[----:B------:R-:W3:Y:S01]  /*cd70*/  MUFU.TANH R29, R29 ;  /* 0x0000001d001d7308 */ /* 0x000ee20000002400 */
[----:B------:R-:W-:Y:S02]  /*cd80*/  FSEL R60, R60, -INF , P4 ;  /* 0xff8000003c3c7808 */ /* 0x000fe40002000000 */
[----:B----4-:R-:W-:Y:S02]  /*cd90*/  FSEL R63, R63, -INF , P1 ;  /* 0xff8000003f3f7808 */ /* 0x010fe40000800000 */
[----:B0-----:R-:W-:-:S03]  /*cda0*/  FSEL R64, R64, -INF , P2 ;  /* 0xff80000040407808 */ /* 0x001fc60001000000 */
[----:B------:R-:W0:Y:S01]  /*cdb0*/  MUFU.TANH R30, R30 ;  /* 0x0000001e001e7308 */ /* 0x000e220000002400 */
[----:B------:R-:W-:Y:S01]  /*cdc0*/  ISETP.GT.AND P3, PT, R4, RZ, PT ;  /* 0x000000ff0400720c */ /* 0x000fe20003f64270 */
[----:B------:R-:W-:Y:S01]  /*cdd0*/  FMUL.FTZ R49, R62, UR4 ;  /* 0x000000043e317c20 */ /* 0x000fe20008410000 */
[C---:B------:R-:W-:Y:S02]  /*cde0*/  ISETP.GT.AND P4, PT, R4.reuse, 0x1, PT ;  /* 0x000000010400780c */ /* 0x040fe40003f84270 */
[----:B------:R-:W-:-:S03]  /*cdf0*/  ISETP.GT.AND P1, PT, R4, 0x8, PT ;  /* 0x000000080400780c */ /* 0x000fc60003f24270 */
[----:B------:R-:W4:Y:S01]  /*ce00*/  MUFU.TANH R33, R33 ;  /* 0x0000002100217308 */ /* 0x000f220000002400 */
[----:B------:R-:W-:-:S07]  /*ce10*/  ISETP.GT.AND P2, PT, R4, 0x9, PT ;  /* 0x000000090400780c */ /* 0x000fce0003f44270 */
[----:B------:R-:W4:Y:S01]  /*ce20*/  MUFU.TANH R34, R34 ;  /* 0x0000002200227308 */ /* 0x000f220000002400 */
[----:B-1----:R-:W-:Y:S02]  /*ce30*/  FSEL R7, R7, -INF , P3 ;  /* 0xff80000007077808 */ /* 0x002fe40001800000 */
[----:B-----5:R-:W-:Y:S02]  /*ce40*/  FSEL R13, R8, -INF , P4 ;  /* 0xff800000080d7808 */ /* 0x020fe40002000000 */
[----:B------:R-:W-:-:S03]  /*ce50*/  FSEL R11, R11, -INF , P1 ;  /* 0xff8000000b0b7808 */ /* 0x000fc60000800000 */
[----:B------:R-:W1:Y:S01]  /*ce60*/  MUFU.TANH R37, R37 ;  /* 0x0000002500257308 */ /* 0x000e620000002400 */
[----:B------:R-:W-:Y:S01]  /*ce70*/  FSEL R12, R12, -INF , P2 ;  /* 0xff8000000c0c7808 */ /* 0x000fe20001000000 */
[----:B------:R-:W-:Y:S01]  /*ce80*/  FMUL.FTZ R53, R66, UR4 ;  /* 0x0000000442357c20 */ /* 0x000fe20008410000 */
[C---:B------:R-:W-:Y:S01]  /*ce90*/  ISETP.GT.AND P3, PT, R4.reuse, 0x10, PT ;  /* 0x000000100400780c */ /* 0x040fe20003f64270 */
[----:B------:R-:W-:Y:S01]  /*cea0*/  FMUL.FTZ R54, R67, UR4 ;  /* 0x0000000443367c20 */ /* 0x000fe20008410000 */
[----:B------:R-:W-:-:S03]  /*ceb0*/  ISETP.GT.AND P4, PT, R4, 0x11, PT ;  /* 0x000000110400780c */ /* 0x000fc60003f84270 */
[----:B------:R-:W5:Y:S01]  /*cec0*/  MUFU.TANH R38, R38 ;  /* 0x0000002600267308 */ /* 0x000f620000002400 */
[C---:B------:R-:W-:Y:S02]  /*ced0*/  ISETP.GT.AND P1, PT, R4.reuse, 0x18, PT ;  /* 0x000000180400780c */ /* 0x040fe40003f24270 */
[----:B------:R-:W-:-:S05]  /*cee0*/  ISETP.GT.AND P2, PT, R4, 0x19, PT ;  /* 0x000000190400780c */ /* 0x000fca0003f44270 */
[----:B------:R-:W5:Y:S01]  /*cef0*/  MUFU.TANH R41, R41 ;  /* 0x0000002900297308 */ /* 0x000f620000002400 */
[----:B------:R-:W-:-:S07]  /*cf00*/  FSEL R15, R15, -INF , P3 ;  /* 0xff8000000f0f7808 */ /* 0x000fce0001800000 */
[----:B------:R-:W5:Y:S01]  /*cf10*/  MUFU.TANH R42, R42 ;  /* 0x0000002a002a7308 */ /* 0x000f620000002400 */
[----:B------:R-:W-:Y:S02]  /*cf20*/  FSEL R20, R20, -INF , P4 ;  /* 0xff80000014147808 */ /* 0x000fe40002000000 */
[----:B--2---:R-:W-:Y:S02]  /*cf30*/  FSEL R25, R25, -INF , P1 ;  /* 0xff80000019197808 */ /* 0x004fe40000800000 */
[----:B---3--:R-:W-:-:S03]  /*cf40*/  FSEL R26, R26, -INF , P2 ;  /* 0xff8000001a1a7808 */ /* 0x008fc60001000000 */
[----:B------:R-:W2:Y:S01]  /*cf50*/  MUFU.TANH R45, R45 ;  /* 0x0000002d002d7308 */ /* 0x000ea20000002400 */
[----:B------:R-:W-:Y:S01]  /*cf60*/  ISETP.GT.AND P3, PT, R4, 0x20, PT ;  /* 0x000000200400780c */ /* 0x000fe20003f64270 */
[----:B------:R-:W-:Y:S01]  /*cf70*/  FMUL.FTZ R61, R74, UR4 ;  /* 0x000000044a3d7c20 */ /* 0x000fe20008410000 */
[C---:B------:R-:W-:Y:S01]  /*cf80*/  ISETP.GT.AND P4, PT, R4.reuse, 0x21, PT ;  /* 0x000000210400780c */ /* 0x040fe20003f84270 */
[----:B------:R-:W-:Y:S01]  /*cf90*/  FMUL.FTZ R62, R75, UR4 ;  /* 0x000000044b3e7c20 */ /* 0x000fe20008410000 */
[----:B------:R-:W-:-:S03]  /*cfa0*/  ISETP.GT.AND P1, PT, R4, 0x28, PT ;  /* 0x000000280400780c */ /* 0x000fc60003f24270 */
[----:B------:R-:W3:Y:S01]  /*cfb0*/  MUFU.TANH R46, R46 ;  /* 0x0000002e002e7308 */ /* 0x000ee20000002400 */
[----:B------:R-:W-:Y:S01]  /*cfc0*/  ISETP.GT.AND P2, PT, R4, 0x29, PT ;  /* 0x000000290400780c */ /* 0x000fe20003f44270 */
[----:B------:R-:W-:Y:S01]  /*cfd0*/  FMUL.FTZ R65, R78, UR4 ;  /* 0x000000044e417c20 */ /* 0x000fe20008410000 */
[----:B------:R-:W-:-:S05]  /*cfe0*/  FMUL.FTZ R66, R79, UR4 ;  /* 0x000000044f427c20 */ /* 0x000fca0008410000 */
[----:B------:R-:W3:Y:S01]  /*cff0*/  MUFU.TANH R49, R49 ;  /* 0x0000003100317308 */ /* 0x000ee20000002400 */
[----:B------:R-:W-:-:S07]  /*d000*/  FSEL R29, R29, -INF , P3 ;  /* 0xff8000001d1d7808 */ /* 0x000fce0001800000 */
[----:B------:R-:W3:Y:S01]  /*d010*/  MUFU.TANH R50, R50 ;  /* 0x0000003200327308 */ /* 0x000ee20000002400 */
[----:B0-----:R-:W-:Y:S02]  /*d020*/  FSEL R30, R30, -INF , P4 ;  /* 0xff8000001e1e7808 */ /* 0x001fe40002000000 */
[----:B----4-:R-:W-:Y:S02]  /*d030*/  FSEL R33, R33, -INF , P1 ;  /* 0xff80000021217808 */ /* 0x010fe40000800000 */
[----:B------:R-:W-:-:S03]  /*d040*/  FSEL R34, R34, -INF , P2 ;  /* 0xff80000022227808 */ /* 0x000fc60001000000 */
[----:B------:R-:W0:Y:S01]  /*d050*/  MUFU.TANH R53, R53 ;  /* 0x0000003500357308 */ /* 0x000e220000002400 */
[----:B------:R-:W-:Y:S01]  /*d060*/  ISETP.GT.AND P3, PT, R4, 0x30, PT ;  /* 0x000000300400780c */ /* 0x000fe20003f64270 */
[----:B------:R-:W-:Y:S01]  /*d070*/  FMUL.FTZ R69, R86, UR4 ;  /* 0x0000000456457c20 */ /* 0x000fe20008410000 */
[C---:B------:R-:W-:Y:S02]  /*d080*/  ISETP.GT.AND P4, PT, R4.reuse, 0x31, PT ;  /* 0x000000310400780c */ /* 0x040fe40003f84270 */
[----:B------:R-:W-:-:S03]  /*d090*/  ISETP.GT.AND P1, PT, R4, 0x38, PT ;  /* 0x000000380400780c */ /* 0x000fc60003f24270 */
[----:B------:R-:W4:Y:S01]  /*d0a0*/  MUFU.TANH R54, R54 ;  /* 0x0000003600367308 */ /* 0x000f220000002400 */
[----:B------:R-:W-:-:S07]  /*d0b0*/  ISETP.GT.AND P2, PT, R4, 0x39, PT ;  /* 0x000000390400780c */ /* 0x000fce0003f44270 */
[----:B------:R-:W4:Y:S01]  /*d0c0*/  MUFU.TANH R57, R57 ;  /* 0x0000003900397308 */ /* 0x000f220000002400 */
[----:B-1----:R-:W-:-:S07]  /*d0d0*/  FSEL R37, R37, -INF , P3 ;  /* 0xff80000025257808 */ /* 0x002fce0001800000 */
[----:B------:R-:W1:Y:S01]  /*d0e0*/  MUFU.TANH R58, R58 ;  /* 0x0000003a003a7308 */ /* 0x000e620000002400 */
[----:B-----5:R-:W-:Y:S02]  /*d0f0*/  FSEL R38, R38, -INF , P4 ;  /* 0xff80000026267808 */ /* 0x020fe40002000000 */
[----:B------:R-:W-:Y:S02]  /*d100*/  FSEL R41, R41, -INF , P1 ;  /* 0xff80000029297808 */ /* 0x000fe40000800000 */
[----:B------:R-:W-:-:S03]  /*d110*/  FSEL R42, R42, -INF , P2 ;  /* 0xff8000002a2a7808 */ /* 0x000fc60001000000 */
[----:B------:R-:W5:Y:S01]  /*d120*/  MUFU.TANH R61, R61 ;  /* 0x0000003d003d7308 */ /* 0x000f620000002400 */
[C---:B------:R-:W-:Y:S02]  /*d130*/  ISETP.GT.AND P3, PT, R4.reuse, 0x40, PT ;  /* 0x000000400400780c */ /* 0x040fe40003f64270 */
[C---:B------:R-:W-:Y:S02]  /*d140*/  ISETP.GT.AND P4, PT, R4.reuse, 0x41, PT ;  /* 0x000000410400780c */ /* 0x040fe40003f84270 */
[----:B------:R-:W-:-:S03]  /*d150*/  ISETP.GT.AND P1, PT, R4, 0x48, PT ;  /* 0x000000480400780c */ /* 0x000fc60003f24270 */
[----:B------:R-:W5:Y:S01]  /*d160*/  MUFU.TANH R62, R62 ;  /* 0x0000003e003e7308 */ /* 0x000f620000002400 */
[----:B------:R-:W-:Y:S02]  /*d170*/  ISETP.GT.AND P2, PT, R4, 0x49, PT ;  /* 0x000000490400780c */ /* 0x000fe40003f44270 */
[----:B------:R-:W-:-:S05]  /*d180*/  FMNMX.FTZ R8, R7, R13, !PT ;  /* 0x0000000d07087209 */ /* 0x000fca0007810000 */
[----:B------:R-:W5:Y:S01]  /*d190*/  MUFU.TANH R65, R65 ;  /* 0x0000004100417308 */ /* 0x000f620000002400 */
[----:B------:R-:W-:Y:S01]  /*d1a0*/  FMUL.FTZ R67, R82, UR4 ;  /* 0x0000000452437c20 */ /* 0x000fe20008410000 */
[----:B------:R-:W-:Y:S01]  /*d1b0*/  FMUL.FTZ R68, R83, UR4 ;  /* 0x0000000453447c20 */ /* 0x000fe20008410000 */
[----:B------:R-:W-:-:S05]  /*d1c0*/  FMUL.FTZ R72, R87, UR4 ;  /* 0x0000000457487c20 */ /* 0x000fca0008410000 */
[----:B------:R-:W5:Y:S01]  /*d1d0*/  MUFU.TANH R66, R66 ;  /* 0x0000004200427308 */ /* 0x000f620000002400 */
[----:B--2---:R-:W-:Y:S02]  /*d1e0*/  FSEL R45, R45, -INF , P3 ;  /* 0xff8000002d2d7808 */ /* 0x004fe40001800000 */
[----:B---3--:R-:W-:Y:S02]  /*d1f0*/  FSEL R46, R46, -INF , P4 ;  /* 0xff8000002e2e7808 */ /* 0x008fe40002000000 */
[----:B------:R-:W-:-:S03]  /*d200*/  FSEL R49, R49, -INF , P1 ;  /* 0xff80000031317808 */ /* 0x000fc60000800000 */
[----:B------:R-:W2:Y:S01]  /*d210*/  MUFU.TANH R69, R69 ;  /* 0x0000004500457308 */ /* 0x000ea20000002400 */
[----:B------:R-:W-:Y:S02]  /*d220*/  FSEL R50, R50, -INF , P2 ;  /* 0xff80000032327808 */ /* 0x000fe40001000000 */
[----:B------:R-:W-:Y:S02]  /*d230*/  FMNMX.FTZ R8, R11, R8, !PT ;  /* 0x000000080b087209 */ /* 0x000fe40007810000 */
[C---:B------:R-:W-:Y:S02]  /*d240*/  ISETP.GT.AND P3, PT, R4.reuse, 0x50, PT ;  /* 0x000000500400780c */ /* 0x040fe40003f64270 */
[C---:B------:R-:W-:Y:S02]  /*d250*/  ISETP.GT.AND P4, PT, R4.reuse, 0x51, PT ;  /* 0x000000510400780c */ /* 0x040fe40003f84270 */
[C---:B------:R-:W-:Y:S02]  /*d260*/  ISETP.GT.AND P1, PT, R4.reuse, 0x58, PT ;  /* 0x000000580400780c */ /* 0x040fe40003f24270 */
[----:B------:R-:W-:Y:S01]  /*d270*/  ISETP.GT.AND P2, PT, R4, 0x59, PT ;  /* 0x000000590400780c */ /* 0x000fe20003f44270 */
[----:B------:R-:W3:Y:S01]  /*d280*/  MUFU.TANH R67, R67 ;  /* 0x0000004300437308 */ /* 0x000ee20000002400 */
[----:B------:R-:W-:-:S02]  /*d290*/  FMNMX.FTZ R8, R12, R8, !PT ;  /* 0x000000080c087209 */ /* 0x000fc40007810000 */
[----:B0-----:R-:W-:Y:S02]  /*d2a0*/  FSEL R53, R53, -INF , P3 ;  /* 0xff80000035357808 */ /* 0x001fe40001800000 */
[----:B----4-:R-:W-:Y:S02]  /*d2b0*/  FSEL R54, R54, -INF , P4 ;  /* 0xff80000036367808 */ /* 0x010fe40002000000 */
[----:B------:R-:W-:Y:S01]  /*d2c0*/  FSEL R57, R57, -INF , P1 ;  /* 0xff80000039397808 */ /* 0x000fe20000800000 */
[----:B------:R-:W0:Y:S01]  /*d2d0*/  MUFU.TANH R68, R68 ;  /* 0x0000004400447308 */ /* 0x000e220000002400 */
[----:B-1----:R-:W-:Y:S02]  /*d2e0*/  FSEL R58, R58, -INF , P2 ;  /* 0xff8000003a3a7808 */ /* 0x002fe40001000000 */
[C---:B------:R-:W-:Y:S02]  /*d2f0*/  ISETP.GT.AND P3, PT, R4.reuse, 0x60, PT ;  /* 0x000000600400780c */ /* 0x040fe40003f64270 */
[----:B------:R-:W-:-:S03]  /*d300*/  ISETP.GT.AND P4, PT, R4, 0x61, PT ;  /* 0x000000610400780c */ /* 0x000fc60003f84270 */
[----:B------:R-:W1:Y:S01]  /*d310*/  MUFU.TANH R72, R72 ;  /* 0x0000004800487308 */ /* 0x000e620000002400 */
[C---:B------:R-:W-:Y:S02]  /*d320*/  ISETP.GT.AND P1, PT, R4.reuse, 0x68, PT ;  /* 0x000000680400780c */ /* 0x040fe40003f24270 */
[----:B------:R-:W-:Y:S02]  /*d330*/  ISETP.GT.AND P2, PT, R4, 0x69, PT ;  /* 0x000000690400780c */ /* 0x000fe40003f44270 */
[----:B------:R-:W-:Y:S02]  /*d340*/  FMNMX.FTZ R73, R15, R8, !PT ;  /* 0x000000080f497209 */ /* 0x000fe40007810000 */
[----:B-----5:R-:W-:Y:S02]  /*d350*/  FSEL R61, R61, -INF , P3 ;  /* 0xff8000003d3d7808 */ /* 0x020fe40001800000 */
[----:B------:R-:W-:Y:S02]  /*d360*/  FSEL R62, R62, -INF , P4 ;  /* 0xff8000003e3e7808 */ /* 0x000fe40002000000 */
[----:B------:R-:W-:-:S02]  /*d370*/  FSEL R65, R65, -INF , P1 ;  /* 0xff80000041417808 */ /* 0x000fc40000800000 */
[----:B------:R-:W-:Y:S02]  /*d380*/  FSEL R66, R66, -INF , P2 ;  /* 0xff80000042427808 */ /* 0x000fe40001000000 */
[C---:B------:R-:W-:Y:S02]  /*d390*/  ISETP.GT.AND P3, PT, R4.reuse, 0x70, PT ;  /* 0x000000700400780c */ /* 0x040fe40003f64270 */
[C---:B------:R-:W-:Y:S02]  /*d3a0*/  ISETP.GT.AND P4, PT, R4.reuse, 0x71, PT ;  /* 0x000000710400780c */ /* 0x040fe40003f84270 */
[C---:B------:R-:W-:Y:S02]  /*d3b0*/  ISETP.GT.AND P1, PT, R4.reuse, 0x78, PT ;  /* 0x000000780400780c */ /* 0x040fe40003f24270 */
[----:B------:R-:W-:Y:S02]  /*d3c0*/  ISETP.GT.AND P2, PT, R4, 0x79, PT ;  /* 0x000000790400780c */ /* 0x000fe40003f44270 */
[----:B------:R-:W-:-:S02]  /*d3d0*/  FMNMX.FTZ R4, R20, R73, !PT ;  /* 0x0000004914047209 */ /* 0x000fc40007810000 */
[----:B--2---:R-:W-:Y:S02]  /*d3e0*/  FSEL R73, R69, -INF , P1 ;  /* 0xff80000045497808 */ /* 0x004fe40000800000 */
[----:B------:R-:W-:Y:S02]  /*d3f0*/  FMNMX.FTZ R69, R25, R4, !PT ;  /* 0x0000000419457209 */ /* 0x000fe40007810000 */
[----:B------:R-:W-:Y:S02]  /*d400*/  FMNMX.FTZ R4, R70, R71, !PT ;  /* 0x0000004746047209 */ /* 0x000fe40007810000 */
[----:B------:R-:W-:Y:S02]  /*d410*/  FMNMX.FTZ R8, R26, R69, !PT ;  /* 0x000000451a087209 */ /* 0x000fe40007810000 */
[----:B---3--:R-:W-:Y:S02]  /*d420*/  FSEL R67, R67, -INF , P3 ;  /* 0xff80000043437808 */ /* 0x008fe40001800000 */
[----:B0-----:R-:W-:-:S02]  /*d430*/  FSEL R14, R68, -INF , P4 ;  /* 0xff800000440e7808 */ /* 0x001fc40002000000 */
[----:B-1----:R-:W-:Y:S02]  /*d440*/  FSEL R72, R72, -INF , P2 ;  /* 0xff80000048487808 */ /* 0x002fe40001000000 */
[C---:B------:R-:W-:Y:S02]  /*d450*/  ISETP.GT.AND P3, PT, R3.reuse, 0x70, PT ;  /* 0x000000700300780c */ /* 0x040fe40003f64270 */
[C---:B------:R-:W-:Y:S02]  /*d460*/  ISETP.GT.AND P4, PT, R3.reuse, 0x71, PT ;  /* 0x000000710300780c */ /* 0x040fe40003f84270 */
[C---:B------:R-:W-:Y:S02]  /*d470*/  ISETP.GT.AND P1, PT, R3.reuse, 0x78, PT ;  /* 0x000000780300780c */ /* 0x040fe40003f24270 */
[----:B------:R-:W-:Y:S02]  /*d480*/  ISETP.GT.AND P2, PT, R3, 0x79, PT ;  /* 0x000000790300780c */ /* 0x000fe40003f44270 */
        /* <DEDUP_REMOVED lines=37> */
[----:B------:R-:W-:Y:S01]  /*d6e0*/  FMNMX.FTZ R3, R65, R8, !PT ;  /* 0x0000000841037209 */ /* 0x000fe20007810000 */
[----:B------:R-:W-:Y:S01]  /*d6f0*/  FMUL.FTZ R68, R80, UR4 ;  /* 0x0000000450447c20 */ /* 0x000fe20008410000 */
[----:B------:R-:W-:Y:S02]  /*d700*/  FMNMX.FTZ R8, R52, R69, !PT ;  /* 0x0000004534087209 */ /* 0x000fe40007810000 */
[----:B------:R-:W-:Y:S01]  /*d710*/  FMNMX.FTZ R74, R66, R3, !PT ;  /* 0x00000003424a7209 */ /* 0x000fe20007810000 */
[----:B------:R-:W-:Y:S01]  /*d720*/  FMUL.FTZ R4, R81, UR4 ;  /* 0x0000000451047c20 */ /* 0x000fe20008410000 */
[----:B------:R-:W-:Y:S02]  /*d730*/  FMNMX.FTZ R69, R55, R8, !PT ;  /* 0x0000000837457209 */ /* 0x000fe40007810000 */
[----:B------:R-:W-:Y:S01]  /*d740*/  FMNMX.FTZ R3, R67, R74, !PT ;  /* 0x0000004a43037209 */ /* 0x000fe20007810000 */
[----:B------:R-:W0:Y:S01]  /*d750*/  MUFU.TANH R68, R68 ;  /* 0x0000004400447308 */ /* 0x000e220000002400 */
[----:B------:R-:W-:-:S02]  /*d760*/  FMNMX.FTZ R8, R56, R69, !PT ;  /* 0x0000004538087209 */ /* 0x000fc40007810000 */
[----:B------:R-:W-:Y:S01]  /*d770*/  FMNMX.FTZ R74, R14, R3, !PT ;  /* 0x000000030e4a7209 */ /* 0x000fe20007810000 */
[----:B------:R-:W-:Y:S01]  /*d780*/  FMUL.FTZ R84, R84, UR4 ;  /* 0x0000000454547c20 */ /* 0x000fe20008410000 */
[----:B------:R-:W-:-:S03]  /*d790*/  FMNMX.FTZ R75, R59, R8, !PT ;  /* 0x000000083b4b7209 */ /* 0x000fc60007810000 */
[----:B------:R-:W1:Y:S01]  /*d7a0*/  MUFU.TANH R4, R4 ;  /* 0x0000000400047308 */ /* 0x000e620000002400 */
[----:B------:R-:W-:Y:S01]  /*d7b0*/  FMNMX.FTZ R69, R73, R74, !PT ;  /* 0x0000004a49457209 */ /* 0x000fe20007810000 */
[----:B------:R-:W-:Y:S01]  /*d7c0*/  FMUL.FTZ R85, R85, UR4 ;  /* 0x0000000455557c20 */ /* 0x000fe20008410000 */
[----:B------:R-:W-:Y:S02]  /*d7d0*/  FMNMX.FTZ R74, R60, R75, !PT ;  /* 0x0000004b3c4a7209 */ /* 0x000fe40007810000 */
[----:B------:R-:W-:-:S03]  /*d7e0*/  FMNMX.FTZ R8, R72, R69, !PT ;  /* 0x0000004548087209 */ /* 0x000fc60007810000 */
[----:B------:R-:W2:Y:S01]  /*d7f0*/  MUFU.TANH R3, R84 ;  /* 0x0000005400037308 */ /* 0x000ea20000002400 */
[----:B------:R-:W-:Y:S02]  /*d800*/  FMNMX.FTZ R75, R63, R74, !PT ;  /* 0x0000004a3f4b7209 */ /* 0x000fe40007810000 */
[----:B0-----:R-:W-:-:S05]  /*d810*/  FSEL R68, R68, -INF , P3 ;  /* 0xff80000044447808 */ /* 0x001fca0001800000 */
[----:B------:R-:W0:Y:S01]  /*d820*/  MUFU.TANH R69, R85 ;  /* 0x0000005500457308 */ /* 0x000e220000002400 */
[----:B------:R-:W-:Y:S01]  /*d830*/  FMNMX.FTZ R75, R64, R75, !PT ;  /* 0x0000004b404b7209 */ /* 0x000fe20007810000 */
[----:B------:R-:W3:Y:S01]  /*d840*/  SHFL.BFLY PT, R74, R8, 0x2, 0x1f ;  /* 0x0c401f00084a7f89 */ /* 0x000ee200000e0000 */
[----:B-1----:R-:W-:Y:S02]  /*d850*/  FSEL R4, R4, -INF , P4 ;  /* 0xff80000004047808 */ /* 0x002fe40002000000 */
[----:B------:R-:W-:Y:S02]  /*d860*/  FMNMX.FTZ R75, R68, R75, !PT ;  /* 0x0000004b444b7209 */ /* 0x000fe40007810000 */
[----:B--2---:R-:W-:Y:S02]  /*d870*/  FSEL R3, R3, -INF , P1 ;  /* 0xff80000003037808 */ /* 0x004fe40000800000 */
[----:B------:R-:W-:-:S04]  /*d880*/  FMNMX.FTZ R75, R4, R75, !PT ;  /* 0x0000004b044b7209 */ /* 0x000fc80007810000 */
[----:B------:R-:W-:Y:S02]  /*d890*/  FMNMX.FTZ R76, R3, R75, !PT ;  /* 0x0000004b034c7209 */ /* 0x000fe40007810000 */
[----:B0-----:R-:W-:-:S04]  /*d8a0*/  FSEL R69, R69, -INF , P2 ;  /* 0xff80000045457808 */ /* 0x001fc80001000000 */
[----:B------:R-:W-:-:S05]  /*d8b0*/  FMNMX.FTZ R77, R69, R76, !PT ;  /* 0x0000004c454d7209 */ /* 0x000fca0007810000 */
[----:B------:R-:W0:Y:S01]  /*d8c0*/  SHFL.BFLY PT, R75, R77, 0x2, 0x1f ;  /* 0x0c401f004d4b7f89 */ /* 0x000e2200000e0000 */
[----:B---3--:R-:W-:-:S05]  /*d8d0*/  FMNMX.FTZ R8, R8, R74, !PT ;  /* 0x0000004a08087209 */ /* 0x008fca0007810000 */
[----:B------:R-:W1:Y:S01]  /*d8e0*/  SHFL.BFLY PT, R74, R8, 0x1, 0x1f ;  /* 0x0c201f00084a7f89 */ /* 0x000e6200000e0000 */
[----:B0-----:R-:W-:-:S05]  /*d8f0*/  FMNMX.FTZ R77, R77, R75, !PT ;  /* 0x0000004b4d4d7209 */ /* 0x001fca0007810000 */
[----:B------:R-:W0:Y:S01]  /*d900*/  SHFL.BFLY PT, R78, R77, 0x1, 0x1f ;  /* 0x0c201f004d4e7f89 */ /* 0x000e2200000e0000 */
[----:B-1----:R-:W-:-:S04]  /*d910*/  FMNMX.FTZ R8, R8, R74, !PT ;  /* 0x0000004a08087209 */ /* 0x002fc80007810000 */
[C---:B------:R-:W-:Y:S01]  /*d920*/  FSETP.NEU.FTZ.AND P1, PT, R8.reuse, -INF , PT ;  /* 0xff8000000800780b */ /* 0x040fe20003f3d000 */
[----:B------:R-:W-:-:S05]  /*d930*/  FMUL.FTZ R76, R8, UR47 ;  /* 0x0000002f084c7c20 */ /* 0x000fca0008410000 */
[----:B------:R-:W-:-:S05]  /*d940*/  FSEL R76, R76, RZ, P1 ;  /* 0x000000ff4c4c7208 */ /* 0x000fca0000800000 */
[--C-:B------:R-:W-:Y:S01]  /*d950*/  FFMA.FTZ R74, R7, UR47, -R76.reuse ;  /* 0x0000002f074a7c23 */ /* 0x100fe2000801084c */
[--C-:B------:R-:W-:Y:S01]  /*d960*/  FFMA.FTZ R75, R13, UR47, -R76.reuse ;  /* 0x0000002f0d4b7c23 */ /* 0x100fe2000801084c */
[----:B0-----:R-:W-:Y:S01]  /*d970*/  FMNMX.FTZ R7, R77, R78, !PT ;  /* 0x0000004e4d077209 */ /* 0x001fe20007810000 */
[----:B------:R-:W-:-:S03]  /*d980*/  FFMA.FTZ R77, R12, UR47, -R76 ;  /* 0x0000002f0c4d7c23 */ /* 0x000fc6000801084c */
[C---:B------:R-:W-:Y:S01]  /*d990*/  FSETP.NEU.FTZ.AND P1, PT, R7.reuse, -INF , PT ;  /* 0xff8000000700780b */ /* 0x040fe20003f3d000 */
[----:B------:R-:W-:Y:S01]  /*d9a0*/  FMUL.FTZ R13, R7, UR47 ;  /* 0x0000002f070d7c20 */ /* 0x000fe20008410000 */
[----:B------:R-:W-:-:S04]  /*d9b0*/  IADD3 R12, R0, 0x2d840, RZ ;  /* 0x0002d840000c7810 */ /* 0x000fc80007ffe0ff */
[----:B------:R-:W-:Y:S01]  /*d9c0*/  FSEL R0, R13, RZ, P1 ;  /* 0x000000ff0d007208 */ /* 0x000fe20000800000 */
[----:B------:R-:W-:-:S04]  /*d9d0*/  FFMA.FTZ R11, R11, UR47, -R76 ;  /* 0x0000002f0b0b7c23 */ /* 0x000fc8000801084c */
[--C-:B------:R-:W-:Y:S01]  /*d9e0*/  FFMA.FTZ R70, R70, UR47, -R0.reuse ;  /* 0x0000002f46467c23 */ /* 0x100fe20008010800 */
[--C-:B------:R-:W-:Y:S01]  /*d9f0*/  FFMA.FTZ R78, R71, UR47, -R0.reuse ;  /* 0x0000002f474e7c23 */ /* 0x100fe20008010800 */
[--C-:B------:R-:W-:Y:S01]  /*da00*/  FFMA.FTZ R9, R9, UR47, -R0.reuse ;  /* 0x0000002f09097c23 */ /* 0x100fe20008010800 */
[----:B------:R-:W-:Y:S01]  /*da10*/  FFMA.FTZ R10, R10, UR47, -R0 ;  /* 0x0000002f0a0a7c23 */ /* 0x000fe20008010800 */
[----:B------:R-:W-:Y:S01]  /*da20*/  MUFU.EX2 R74, R74 ;  /* 0x0000004a004a7308 */ /* 0x000fe20000000800 */
[----:B------:R-:W-:-:S07]  /*da30*/  IMAD.U32 R13, RZ, RZ, UR40 ;  /* 0x00000028ff0d7e24 */ /* 0x000fce000f8e00ff */
[----:B------:R-:W0:Y:S08]  /*da40*/  MUFU.EX2 R75, R75 ;  /* 0x0000004b004b7308 */ /* 0x000e300000000800 */
[----:B------:R-:W-:Y:S08]  /*da50*/  MUFU.EX2 R11, R11 ;  /* 0x0000000b000b7308 */ /* 0x000ff00000000800 */
[----:B------:R-:W1:Y:S08]  /*da60*/  MUFU.EX2 R77, R77 ;  /* 0x0000004d004d7308 */ /* 0x000e700000000800 */
[----:B------:R-:W-:Y:S08]  /*da70*/  MUFU.EX2 R70, R70 ;  /* 0x0000004600467308 */ /* 0x000ff00000000800 */
[----:B------:R-:W2:Y:S08]  /*da80*/  MUFU.EX2 R78, R78 ;  /* 0x0000004e004e7308 */ /* 0x000eb00000000800 */
[----:B------:R-:W-:Y:S08]  /*da90*/  MUFU.EX2 R9, R9 ;  /* 0x0000000900097308 */ /* 0x000ff00000000800 */
[----:B------:R-:W3:Y:S01]  /*daa0*/  MUFU.EX2 R10, R10 ;  /* 0x0000000a000a7308 */ /* 0x000ee20000000800 */
[----:B------:R-:W-:Y:S01]  /*dab0*/  FFMA.FTZ R71, R15, UR47, -R76 ;  /* 0x0000002f0f477c23 */ /* 0x000fe2000801084c */
[----:B------:R-:W-:Y:S01]  /*dac0*/  PRMT R12, R13, 0x654, R12 ;  /* 0x000006540d0c7816 */ /* 0x000fe2000000000c */
[--C-:B------:R-:W-:Y:S01]  /*dad0*/  FFMA.FTZ R20, R20, UR47, -R76.reuse ;  /* 0x0000002f14147c23 */ /* 0x100fe2000801084c */
[--C-:B------:R-:W-:Y:S01]  /*dae0*/  FFMA.FTZ R79, R14, UR47, -R76.reuse ;  /* 0x0000002f0e4f7c23 */ /* 0x100fe2000801084c */
[----:B0-----:R-:W-:Y:S01]  /*daf0*/  F2FP.F16.F32.PACK_AB R13, R75, R74 ;  /* 0x0000004a4b0d723e */ /* 0x001fe200000000ff */
[----:B------:R2:W-:Y:S01]  /*db00*/  SYNCS.ARRIVE.TRANS64.RED.A1T0 RZ, [R12+URZ], RZ ;  /* 0x000000ff0cff79a7 */ /* 0x0005e2000810043f */
[----:B-1----:R-:W-:Y:S01]  /*db10*/  F2FP.F16.F32.PACK_AB R15, R77, R11 ;  /* 0x0000000b4d0f723e */ /* 0x002fe200000000ff */
[----:B------:R-:W0:Y:S01]  /*db20*/  MUFU.EX2 R71, R71 ;  /* 0x0000004700477308 */ /* 0x000e220000000800 */
[--C-:B------:R-:W-:Y:S01]  /*db30*/  FFMA.FTZ R25, R25, UR47, -R76.reuse ;  /* 0x0000002f19197c23 */ /* 0x100fe2000801084c */
[----:B------:R-:W-:Y:S01]  /*db40*/  FFMA.FTZ R30, R30, UR47, -R76 ;  /* 0x0000002f1e1e7c23 */ /* 0x000fe2000801084c */
[----:B--2---:R-:W-:-:S02]  /*db50*/  F2FP.F16.F32.PACK_AB R12, R78, R70 ;  /* 0x000000464e0c723e */ /* 0x004fc400000000ff */
[----:B---3--:R-:W-:-:S03]  /*db60*/  F2FP.F16.F32.PACK_AB R14, R10, R9 ;  /* 0x000000090a0e723e */ /* 0x008fc600000000ff */
[----:B------:R-:W1:Y:S01]  /*db70*/  MUFU.EX2 R20, R20 ;  /* 0x0000001400147308 */ /* 0x000e620000000800 */
[----:B------:R-:W-:Y:S01]  /*db80*/  FADD.FTZ R74, R74, R75 ;  /* 0x0000004b4a4a7221 */ /* 0x000fe20000010000 */
[--C-:B------:R-:W-:Y:S01]  /*db90*/  FFMA.FTZ R26, R26, UR47, -R76.reuse ;  /* 0x0000002f1a1a7c23 */ /* 0x100fe2000801084c */
[----:B------:R-:W-:Y:S01]  /*dba0*/  FFMA.FTZ R33, R33, UR47, -R76 ;  /* 0x0000002f21217c23 */ /* 0x000fe2000801084c */
[----:B------:R2:W-:Y:S01]  /*dbb0*/  STSM.16.M88.4 [R157+0x21800], R12 ;  /* 0x0218000c9d007844 */ /* 0x0005e20000000200 */
[----:B------:R-:W-:-:S03]  /*dbc0*/  FADD.FTZ R74, R11, R74 ;  /* 0x0000004a0b4a7221 */ /* 0x000fc60000010000 */
[----:B------:R-:W3:Y:S01]  /*dbd0*/  MUFU.EX2 R25, R25 ;  /* 0x0000001900197308 */ /* 0x000ee20000000800 */
[----:B------:R-:W-:Y:S01]  /*dbe0*/  FFMA.FTZ R29, R29, UR47, -R76 ;  /* 0x0000002f1d1d7c23 */ /* 0x000fe2000801084c */
[----:B------:R-:W-:Y:S01]  /*dbf0*/  FADD.FTZ R74, R77, R74 ;  /* 0x0000004a4d4a7221 */ /* 0x000fe20000010000 */
[--C-:B------:R-:W-:Y:S01]  /*dc00*/  FFMA.FTZ R34, R34, UR47, -R76.reuse ;  /* 0x0000002f22227c23 */ /* 0x100fe2000801084c */
[----:B------:R-:W-:-:S04]  /*dc10*/  FFMA.FTZ R37, R37, UR47, -R76 ;  /* 0x0000002f25257c23 */ /* 0x000fc8000801084c */
[----:B--2---:R2:W-:Y:S01]  /*dc20*/  MUFU.EX2 R12, R30 ;  /* 0x0000001e000c7308 */ /* 0x0045e20000000800 */
[--C-:B------:R-:W-:Y:S01]  /*dc30*/  FFMA.FTZ R38, R38, UR47, -R76.reuse ;  /* 0x0000002f26267c23 */ /* 0x100fe2000801084c */
[----:B------:R-:W-:Y:S01]  /*dc40*/  FFMA.FTZ R41, R41, UR47, -R76 ;  /* 0x0000002f29297c23 */ /* 0x000fe2000801084c */
[----:B--2---:R-:W-:-:S05]  /*dc50*/  FFMA.FTZ R30, R5, UR47, -R0 ;  /* 0x0000002f051e7c23 */ /* 0x004fca0008010800 */
[----:B------:R2:W-:Y:S01]  /*dc60*/  MUFU.EX2 R15, R33 ;  /* 0x00000021000f7308 */ /* 0x0005e20000000800 */
[--C-:B------:R-:W-:Y:S01]  /*dc70*/  FFMA.FTZ R42, R42, UR47, -R76.reuse ;  /* 0x0000002f2a2a7c23 */ /* 0x100fe2000801084c */
[--C-:B------:R-:W-:Y:S01]  /*dc80*/  FFMA.FTZ R45, R45, UR47, -R76.reuse ;  /* 0x0000002f2d2d7c23 */ /* 0x100fe2000801084c */
[--C-:B------:R-:W-:Y:S01]  /*dc90*/  FFMA.FTZ R46, R46, UR47, -R76.reuse ;  /* 0x0000002f2e2e7c23 */ /* 0x100fe2000801084c */
[--C-:B------:R-:W-:Y:S01]  /*dca0*/  FFMA.FTZ R49, R49, UR47, -R76.reuse ;  /* 0x0000002f31317c23 */ /* 0x100fe2000801084c */
[----:B------:R-:W-:-:S03]  /*dcb0*/  FFMA.FTZ R50, R50, UR47, -R76 ;  /* 0x0000002f32327c23 */ /* 0x000fc6000801084c */
[----:B------:R-:W4:Y:S01]  /*dcc0*/  MUFU.EX2 R26, R26 ;  /* 0x0000001a001a7308 */ /* 0x000f220000000800 */
[----:B--2---:R-:W-:Y:S01]  /*dcd0*/  FFMA.FTZ R33, R6, UR47, -R0 ;  /* 0x0000002f06217c23 */ /* 0x004fe20008010800 */
        /* <DEDUP_REMOVED lines=9> */
[--C-:B------:R-:W-:Y:S01]  /*dd70*/  FFMA.FTZ R67, R67, UR47, -R76.reuse ;  /* 0x0000002f43437c23 */ /* 0x100fe2000801084c */
[--C-:B------:R-:W-:Y:S01]  /*dd80*/  FFMA.FTZ R73, R73, UR47, -R76.reuse ;  /* 0x0000002f49497c23 */ /* 0x100fe2000801084c */
[----:B------:R-:W-:Y:S01]  /*dd90*/  FFMA.FTZ R72, R72, UR47, -R76 ;  /* 0x0000002f48487c23 */ /* 0x000fe2000801084c */
[----:B------:R-:W-:-:S02]  /*dda0*/  FFMA.FTZ R76, R21, UR47, -R0 ;  /* 0x0000002f154c7c23 */ /* 0x000fc40008010800 */
[----:B------:R0:W-:Y:S01]  /*ddb0*/  MUFU.EX2 R13, R29 ;  /* 0x0000001d000d7308 */ /* 0x0001e20000000800 */
[----:B------:R-:W-:Y:S01]  /*ddc0*/  FADD.FTZ R70, R70, R78 ;  /* 0x0000004e46467221 */ /* 0x000fe20000010000 */
[--C-:B------:R-:W-:Y:S01]  /*ddd0*/  FFMA.FTZ R80, R24, UR47, -R0.reuse ;  /* 0x0000002f18507c23 */ /* 0x100fe20008010800 */
[--C-:B------:R-:W-:Y:S01]  /*dde0*/  FFMA.FTZ R6, R28, UR47, -R0.reuse ;  /* 0x0000002f1c067c23 */ /* 0x100fe20008010800 */
[----:B------:R-:W-:-:S04]  /*ddf0*/  FFMA.FTZ R21, R32, UR47, -R0 ;  /* 0x0000002f20157c23 */ /* 0x000fc80008010800 */
[----:B------:R-:W5:Y:S01]  /*de00*/  MUFU.EX2 R33, R33 ;  /* 0x0000002100217308 */ /* 0x000f620000000800 */
[----:B0-----:R-:W-:Y:S01]  /*de10*/  FADD.FTZ R29, R71, R74 ;  /* 0x0000004a471d7221 */ /* 0x001fe20000010000 */
[----:B------:R-:W-:Y:S01]  /*de20*/  FFMA.FTZ R32, R39, UR47, -R0 ;  /* 0x0000002f27207c23 */ /* 0x000fe20008010800 */
[----:B------:R-:W-:Y:S02]  /*de30*/  FADD.FTZ R39, R9, R70 ;  /* 0x0000004609277221 */ /* 0x000fe40000010000 */
[----:B-1----:R-:W-:Y:S01]  /*de40*/  FADD.FTZ R28, R20, R29 ;  /* 0x0000001d141c7221 */ /* 0x002fe20000010000 */
[--C-:B------:R-:W-:Y:S02]  /*de50*/  FFMA.FTZ R5, R27, UR47, -R0.reuse ;  /* 0x0000002f1b057c23 */ /* 0x100fe40008010800 */
[----:B------:R-:W0:Y:S01]  /*de60*/  MUFU.EX2 R76, R76 ;  /* 0x0000004c004c7308 */ /* 0x000e220000000800 */
[----:B------:R-:W-:Y:S01]  /*de70*/  FFMA.FTZ R14, R31, UR47, -R0 ;  /* 0x0000002f1f0e7c23 */ /* 0x000fe20008010800 */
[----:B---3--:R-:W-:Y:S01]  /*de80*/  FADD.FTZ R31, R25, R28 ;  /* 0x0000001c191f7221 */ /* 0x008fe20000010000 */
[--C-:B------:R-:W-:Y:S01]  /*de90*/  FFMA.FTZ R24, R35, UR47, -R0.reuse ;  /* 0x0000002f23187c23 */ /* 0x100fe20008010800 */
[----:B------:R-:W-:Y:S01]  /*dea0*/  FADD.FTZ R39, R10, R39 ;  /* 0x000000270a277221 */ /* 0x000fe20000010000 */
[----:B------:R-:W-:-:S03]  /*deb0*/  FFMA.FTZ R35, R40, UR47, -R0 ;  /* 0x0000002f28237c23 */ /* 0x000fc60008010800 */
[----:B------:R-:W1:Y:S01]  /*dec0*/  MUFU.EX2 R80, R80 ;  /* 0x0000005000507308 */ /* 0x000e620000000800 */
[C---:B----4-:R-:W-:Y:S01]  /*ded0*/  FADD.FTZ R40, R26.reuse, R31 ;  /* 0x0000001f1a287221 */ /* 0x050fe20000010000 */
[----:B------:R-:W-:Y:S01]  /*dee0*/  F2FP.F16.F32.PACK_AB R31, R26, R25 ;  /* 0x000000191a1f723e */ /* 0x000fe200000000ff */
[----:B--2---:R-:W-:-:S05]  /*def0*/  FADD.FTZ R26, R30, R39 ;  /* 0x000000271e1a7221 */ /* 0x004fca0000010000 */
[----:B------:R-:W2:Y:S01]  /*df00*/  MUFU.EX2 R5, R5 ;  /* 0x0000000500057308 */ /* 0x000ea20000000800 */
[----:B-----5:R-:W-:-:S07]  /*df10*/  FADD.FTZ R25, R33, R26 ;  /* 0x0000001a21197221 */ /* 0x020fce0000010000 */
[----:B------:R-:W3:Y:S01]  /*df20*/  MUFU.EX2 R6, R6 ;  /* 0x0000000600067308 */ /* 0x000ee20000000800 */
[----:B0-----:R-:W-:Y:S01]  /*df30*/  FADD.FTZ R25, R76, R25 ;  /* 0x000000194c197221 */ /* 0x001fe20000010000 */
[----:B------:R-:W-:-:S06]  /*df40*/  FFMA.FTZ R27, R36, UR47, -R0 ;  /* 0x0000002f241b7c23 */ /* 0x000fcc0008010800 */
[----:B------:R-:W0:Y:S01]  /*df50*/  MUFU.EX2 R14, R14 ;  /* 0x0000000e000e7308 */ /* 0x000e220000000800 */
[----:B-1----:R-:W-:Y:S01]  /*df60*/  FADD.FTZ R26, R80, R25 ;  /* 0x00000019501a7221 */ /* 0x002fe20000010000 */
[----:B------:R-:W-:Y:S01]  /*df70*/  FFMA.FTZ R36, R43, UR47, -R0 ;  /* 0x0000002f2b247c23 */ /* 0x000fe20008010800 */
[----:B------:R-:W-:-:S05]  /*df80*/  FADD.FTZ R43, R13, R40 ;  /* 0x000000280d2b7221 */ /* 0x000fca0000010000 */
[----:B------:R-:W1:Y:S01]  /*df90*/  MUFU.EX2 R34, R34 ;  /* 0x0000002200227308 */ /* 0x000e620000000800 */
[----:B--2---:R-:W-:-:S07]  /*dfa0*/  FADD.FTZ R25, R5, R26 ;  /* 0x0000001a05197221 */ /* 0x004fce0000010000 */
[----:B------:R-:W2:Y:S01]  /*dfb0*/  MUFU.EX2 R21, R21 ;  /* 0x0000001500157308 */ /* 0x000ea20000000800 */
[----:B------:R-:W-:Y:S01]  /*dfc0*/  FFMA.FTZ R47, R47, UR47, -R0 ;  /* 0x0000002f2f2f7c23 */ /* 0x000fe20008010800 */
[----:B------:R-:W-:-:S06]  /*dfd0*/  FADD.FTZ R26, R12, R43 ;  /* 0x0000002b0c1a7221 */ /* 0x000fcc0000010000 */
[----:B------:R-:W4:Y:S01]  /*dfe0*/  MUFU.EX2 R37, R37 ;  /* 0x0000002500257308 */ /* 0x000f220000000800 */
[----:B---3--:R-:W-:-:S07]  /*dff0*/  FADD.FTZ R25, R6, R25 ;  /* 0x0000001906197221 */ /* 0x008fce0000010000 */
[----:B------:R-:W3:Y:S08]  /*e000*/  MUFU.EX2 R24, R24 ;  /* 0x0000001800187308 */ /* 0x000ef00000000800 */
[----:B------:R-:W5:Y:S01]  /*e010*/  MUFU.EX2 R38, R38 ;  /* 0x0000002600267308 */ /* 0x000f620000000800 */
[----:B------:R-:W-:-:S07]  /*e020*/  FFMA.FTZ R11, R48, UR47, -R0 ;  /* 0x0000002f300b7c23 */ /* 0x000fce0008010800 */
[----:B------:R-:W5:Y:S08]  /*e030*/  MUFU.EX2 R27, R27 ;  /* 0x0000001b001b7308 */ /* 0x000f700000000800 */
[----:B------:R0:W-:Y:S08]  /*e040*/  MUFU.EX2 R10, R47 ;  /* 0x0000002f000a7308 */ /* 0x0001f00000000800 */
[----:B------:R-:W5:Y:S01]  /*e050*/  MUFU.EX2 R32, R32 ;  /* 0x0000002000207308 */ /* 0x000f620000000800 */
[----:B0-----:R-:W-:Y:S01]  /*e060*/  FADD.FTZ R47, R15, R26 ;  /* 0x0000001a0f2f7221 */ /* 0x001fe20000010000 */
[----:B------:R-:W-:-:S03]  /*e070*/  FADD.FTZ R26, R14, R25 ;  /* 0x000000190e1a7221 */ /* 0x000fc60000010000 */
[----:B-1----:R-:W-:-:S03]  /*e080*/  FADD.FTZ R48, R34, R47 ;  /* 0x0000002f22307221 */ /* 0x002fc60000010000 */
[----:B------:R-:W0:Y:S01]  /*e090*/  MUFU.EX2 R41, R41 ;  /* 0x0000002900297308 */ /* 0x000e220000000800 */
[----:B--2---:R-:W-:Y:S01]  /*e0a0*/  FADD.FTZ R25, R21, R26 ;  /* 0x0000001a15197221 */ /* 0x004fe20000010000 */
[----:B------:R-:W-:Y:S01]  /*e0b0*/  F2FP.F16.F32.PACK_AB R13, R12, R13 ;  /* 0x0000000d0c0d723e */ /* 0x000fe200000000ff */
[----:B----4-:R-:W-:-:S05]  /*e0c0*/  FADD.FTZ R47, R37, R48 ;  /* 0x00000030252f7221 */ /* 0x010fca0000010000 */
[----:B------:R-:W1:Y:S01]  /*e0d0*/  MUFU.EX2 R35, R35 ;  /* 0x0000002300237308 */ /* 0x000e620000000800 */
[----:B---3--:R-:W-:-:S07]  /*e0e0*/  FADD.FTZ R12, R24, R25 ;  /* 0x00000019180c7221 */ /* 0x008fce0000010000 */
[----:B------:R-:W2:Y:S01]  /*e0f0*/  MUFU.EX2 R42, R42 ;  /* 0x0000002a002a7308 */ /* 0x000ea20000000800 */
[----:B------:R-:W-:Y:S01]  /*e100*/  FFMA.FTZ R44, R44, UR47, -R0 ;  /* 0x0000002f2c2c7c23 */ /* 0x000fe20008010800 */
[----:B-----5:R-:W-:Y:S01]  /*e110*/  FADD.FTZ R26, R38, R47 ;  /* 0x0000002f261a7221 */ /* 0x020fe20000010000 */
[----:B------:R-:W-:-:S05]  /*e120*/  FADD.FTZ R47, R27, R12 ;  /* 0x0000000c1b2f7221 */ /* 0x000fca0000010000 */
[----:B------:R-:W3:Y:S01]  /*e130*/  MUFU.EX2 R45, R45 ;  /* 0x0000002d002d7308 */ /* 0x000ee20000000800 */
[----:B------:R-:W-:Y:S01]  /*e140*/  F2FP.F16.F32.PACK_AB R12, R6, R5 ;  /* 0x00000005060c723e */ /* 0x000fe200000000ff */
[----:B------:R-:W-:-:S06]  /*e150*/  FADD.FTZ R6, R32, R47 ;  /* 0x0000002f20067221 */ /* 0x000fcc0000010000 */
[----:B------:R-:W-:Y:S01]  /*e160*/  MUFU.EX2 R36, R36 ;  /* 0x0000002400247308 */ /* 0x000fe20000000800 */
[----:B0-----:R-:W-:-:S07]  /*e170*/  FADD.FTZ R5, R41, R26 ;  /* 0x0000001a29057221 */ /* 0x001fce0000010000 */
[----:B------:R-:W0:Y:S01]  /*e180*/  MUFU.EX2 R46, R46 ;  /* 0x0000002e002e7308 */ /* 0x000e220000000800 */
[----:B------:R-:W-:Y:S01]  /*e190*/  F2FP.F16.F32.PACK_AB R14, R21, R14 ;  /* 0x0000000e150e723e */ /* 0x000fe200000000ff */
[----:B-1----:R-:W-:Y:S01]  /*e1a0*/  FADD.FTZ R21, R35, R6 ;  /* 0x0000000623157221 */ /* 0x002fe20000010000 */
[----:B------:R-:W-:-:S05]  /*e1b0*/  F2FP.F16.F32.PACK_AB R29, R20, R71 ;  /* 0x00000047141d723e */ /* 0x000fca00000000ff */
[----:B------:R-:W1:Y:S01]  /*e1c0*/  MUFU.EX2 R9, R44 ;  /* 0x0000002c00097308 */ /* 0x000e620000000800 */
[----:B------:R-:W-:Y:S01]  /*e1d0*/  FFMA.FTZ R20, R51, UR47, -R0 ;  /* 0x0000002f33147c23 */ /* 0x000fe20008010800 */
[----:B------:R-:W-:Y:S01]  /*e1e0*/  F2FP.F16.F32.PACK_AB R28, R33, R30 ;  /* 0x0000001e211c723e */ /* 0x000fe200000000ff */
[----:B--2---:R-:W-:-:S05]  /*e1f0*/  FADD.FTZ R6, R42, R5 ;  /* 0x000000052a067221 */ /* 0x004fca0000010000 */
[----:B------:R-:W2:Y:S01]  /*e200*/  MUFU.EX2 R49, R49 ;  /* 0x0000003100317308 */ /* 0x000ea20000000800 */
[----:B------:R-:W-:Y:S01]  /*e210*/  F2FP.F16.F32.PACK_AB R30, R80, R76 ;  /* 0x0000004c501e723e */ /* 0x000fe200000000ff */
[----:B---3--:R-:W-:-:S06]  /*e220*/  FADD.FTZ R5, R45, R6 ;  /* 0x000000062d057221 */ /* 0x008fcc0000010000 */
[----:B------:R-:W3:Y:S01]  /*e230*/  MUFU.EX2 R50, R50 ;  /* 0x0000003200327308 */ /* 0x000ee20000000800 */
[--C-:B------:R-:W-:Y:S01]  /*e240*/  FFMA.FTZ R52, R52, UR47, -R0.reuse ;  /* 0x0000002f34347c23 */ /* 0x100fe20008010800 */
[----:B------:R4:W-:Y:S06]  /*e250*/  STSM.16.M88.4 [R91], R28 ;  /* 0x0000001c5b007844 */ /* 0x0009ec0000000200 */
[----:B------:R-:W-:Y:S01]  /*e260*/  MUFU.EX2 R11, R11 ;  /* 0x0000000b000b7308 */ /* 0x000fe20000000800 */
[----:B------:R-:W-:Y:S01]  /*e270*/  FFMA.FTZ R39, R55, UR47, -R0 ;  /* 0x0000002f37277c23 */ /* 0x000fe20008010800 */
[----:B0-----:R-:W-:-:S06]  /*e280*/  FADD.FTZ R6, R46, R5 ;  /* 0x000000052e067221 */ /* 0x001fcc0000010000 */
[----:B------:R-:W0:Y:S01]  /*e290*/  MUFU.EX2 R53, R53 ;  /* 0x0000003500357308 */ /* 0x000e220000000800 */
[----:B------:R-:W-:Y:S01]  /*e2a0*/  F2FP.F16.F32.PACK_AB R15, R34, R15 ;  /* 0x0000000f220f723e */ /* 0x000fe200000000ff */
[----:B----4-:R-:W-:Y:S01]  /*e2b0*/  FADD.FTZ R28, R36, R21 ;  /* 0x00000015241c7221 */ /* 0x010fe20000010000 */
[----:B------:R-:W4:Y:S05]  /*e2c0*/  LDL R51, [R1+0x84] ;  /* 0x0000840001337983 */ /* 0x000f2a0000100800 */
[----:B------:R-:W5:Y:S01]  /*e2d0*/  MUFU.EX2 R20, R20 ;  /* 0x0000001400147308 */ /* 0x000f620000000800 */
[----:B-1----:R-:W-:Y:S01]  /*e2e0*/  FADD.FTZ R21, R9, R28 ;  /* 0x0000001c09157221 */ /* 0x002fe20000010000 */
[----:B--2---:R-:W-:-:S06]  /*e2f0*/  FADD.FTZ R5, R49, R6 ;  /* 0x0000000631057221 */ /* 0x004fcc0000010000 */
[----:B------:R-:W1:Y:S01]  /*e300*/  MUFU.EX2 R54, R54 ;  /* 0x0000003600367308 */ /* 0x000e620000000800 */
[----:B------:R-:W-:Y:S01]  /*e310*/  FADD.FTZ R28, R10, R21 ;  /* 0x000000150a1c7221 */ /* 0x000fe20000010000 */
[----:B---3--:R-:W-:-:S06]  /*e320*/  FADD.FTZ R6, R50, R5 ;  /* 0x0000000532067221 */ /* 0x008fcc0000010000 */
[----:B------:R-:W2:Y:S01]  /*e330*/  MUFU.EX2 R33, R52 ;  /* 0x0000003400217308 */ /* 0x000ea20000000800 */
[----:B------:R3:W-:Y:S07]  /*e340*/  STSM.16.M88.4 [R89], R12 ;  /* 0x0000000c59007844 */ /* 0x0007ee0000000200 */
[----:B------:R-:W2:Y:S01]  /*e350*/  MUFU.EX2 R57, R57 ;  /* 0x0000003900397308 */ /* 0x000ea20000000800 */
[----:B0-----:R-:W-:-:S07]  /*e360*/  FADD.FTZ R5, R53, R6 ;  /* 0x0000000635057221 */ /* 0x001fce0000010000 */
[----:B------:R-:W-:Y:S01]  /*e370*/  MUFU.EX2 R58, R58 ;  /* 0x0000003a003a7308 */ /* 0x000fe20000000800 */
[----:B---3--:R-:W-:Y:S01]  /*e380*/  F2FP.F16.F32.PACK_AB R12, R9, R36 ;  /* 0x00000024090c723e */ /* 0x008fe200000000ff */
[----:B------:R-:W-:-:S06]  /*e390*/  FADD.FTZ R9, R11, R28 ;  /* 0x0000001c0b097221 */ /* 0x000fcc0000010000 */
[----:B------:R-:W0:Y:S01]  /*e3a0*/  MUFU.EX2 R39, R39 ;  /* 0x0000002700277308 */ /* 0x000e220000000800 */
[----:B------:R-:W-:Y:S01]  /*e3b0*/  F2FP.F16.F32.PACK_AB R14, R11, R10 ;  /* 0x0000000a0b0e723e */ /* 0x000fe200000000ff */
[----:B-----5:R-:W-:Y:S01]  /*e3c0*/  FADD.FTZ R10, R20, R9 ;  /* 0x00000009140a7221 */ /* 0x020fe20000010000 */
[----:B-1----:R-:W-:-:S05]  /*e3d0*/  FADD.FTZ R6, R54, R5 ;  /* 0x0000000536067221 */ /* 0x002fca0000010000 */
[----:B------:R-:W1:Y:S01]  /*e3e0*/  MUFU.EX2 R61, R61 ;  /* 0x0000003d003d7308 */ /* 0x000e620000000800 */
[----:B--2---:R-:W-:Y:S01]  /*e3f0*/  FADD.FTZ R10, R33, R10 ;  /* 0x0000000a210a7221 */ /* 0x004fe20000010000 */
[----:B------:R-:W-:-:S06]  /*e400*/  FADD.FTZ R9, R57, R6 ;  /* 0x0000000639097221 */ /* 0x000fcc0000010000 */
[----:B------:R-:W2:Y:S01]  /*e410*/  MUFU.EX2 R62, R62 ;  /* 0x0000003e003e7308 */ /* 0x000ea20000000800 */
[----:B0-----:R-:W-:Y:S01]  /*e420*/  FADD.FTZ R5, R39, R10 ;  /* 0x0000000a27057221 */ /* 0x001fe20000010000 */
[----:B------:R-:W-:-:S06]  /*e430*/  FADD.FTZ R10, R58, R9 ;  /* 0x000000093a0a7221 */ /* 0x000fcc0000010000 */
[----:B------:R-:W0:Y:S01]  /*e440*/  MUFU.EX2 R65, R65 ;  /* 0x0000004100417308 */ /* 0x000e220000000800 */
[----:B-1----:R-:W-:Y:S01]  /*e450*/  FADD.FTZ R11, R61, R10 ;  /* 0x0000000a3d0b7221 */ /* 0x002fe20000010000 */
[--C-:B------:R-:W-:Y:S01]  /*e460*/  FFMA.FTZ R56, R56, UR47, -R0.reuse ;  /* 0x0000002f38387c23 */ /* 0x100fe20008010800 */
[--C-:B------:R-:W-:Y:S01]  /*e470*/  FFMA.FTZ R59, R59, UR47, -R0.reuse ;  /* 0x0000002f3b3b7c23 */ /* 0x100fe20008010800 */
[--C-:B------:R-:W-:Y:S01]  /*e480*/  FFMA.FTZ R44, R60, UR47, -R0.reuse ;  /* 0x0000002f3c2c7c23 */ /* 0x100fe20008010800 */
[--C-:B------:R-:W-:Y:S01]  /*e490*/  FFMA.FTZ R43, R4, UR47, -R0.reuse ;  /* 0x0000002f042b7c23 */ /* 0x100fe20008010800 */
[--C-:B------:R-:W-:Y:S01]  /*e4a0*/  FFMA.FTZ R63, R63, UR47, -R0.reuse ;  /* 0x0000002f3f3f7c23 */ /* 0x100fe20008010800 */
[----:B------:R-:W1:Y:S01]  /*e4b0*/  @P5 LDC R21, c[0x0][0x44c] ;  /* 0x00011300ff155b82 */ /* 0x000e620000000800 */
[----:B--2---:R-:W-:Y:S01]  /*e4c0*/  FADD.FTZ R10, R62, R11 ;  /* 0x0000000b3e0a7221 */ /* 0x004fe20000010000 */
[--C-:B------:R-:W-:Y:S01]  /*e4d0*/  FFMA.FTZ R64, R64, UR47, -R0.reuse ;  /* 0x0000002f40407c23 */ /* 0x100fe20008010800 */
[----:B------:R-:W-:-:S05]  /*e4e0*/  FFMA.FTZ R68, R68, UR47, -R0 ;  /* 0x0000002f44447c23 */ /* 0x000fca0008010800 */
[----:B------:R-:W2:Y:S01]  /*e4f0*/  @P5 LDC R28, c[0x0][0x450] ;  /* 0x00011400ff1c5b82 */ /* 0x000ea20000000800 */
[----:B0-----:R-:W-:Y:S02]  /*e500*/  FADD.FTZ R11, R65, R10 ;  /* 0x0000000a410b7221 */ /* 0x001fe40000010000 */
[----:B------:R-:W3:Y:S01]  /*e510*/  LDL R10, [R1+0x8c] ;  /* 0x00008c00010a7983 */ /* 0x000ee20000100800 */
[----:B------:R-:W0:Y:S01]  /*e520*/  MUFU.EX2 R40, R56 ;  /* 0x0000003800287308 */ /* 0x000e220000000800 */
[----:B------:R-:W-:-:S07]  /*e530*/  FFMA.FTZ R4, R3, UR47, -R0 ;  /* 0x0000002f03047c23 */ /* 0x000fce0008010800 */
[----:B------:R-:W5:Y:S08]  /*e540*/  MUFU.EX2 R3, R59 ;  /* 0x0000003b00037308 */ /* 0x000f700000000800 */
[----:B------:R-:W1:Y:S01]  /*e550*/  MUFU.EX2 R44, R44 ;  /* 0x0000002c002c7308 */ /* 0x000e620000000800 */
[----:B0-----:R-:W-:-:S07]  /*e560*/  FADD.FTZ R6, R40, R5 ;  /* 0x0000000528067221 */ /* 0x001fce0000010000 */
[----:B------:R-:W0:Y:S01]  /*e570*/  MUFU.EX2 R63, R63 ;  /* 0x0000003f003f7308 */ /* 0x000e220000000800 */
[----:B-----5:R-:W-:-:S07]  /*e580*/  FADD.FTZ R9, R3, R6 ;  /* 0x0000000603097221 */ /* 0x020fce0000010000 */
[----:B------:R-:W5:Y:S01]  /*e590*/  MUFU.EX2 R64, R64 ;  /* 0x0000004000407308 */ /* 0x000f620000000800 */
[----:B------:R-:W-:Y:S01]  /*e5a0*/  FFMA.FTZ R0, R69, UR47, -R0 ;  /* 0x0000002f45007c23 */ /* 0x000fe20008010800 */
[----:B-1----:R-:W-:-:S06]  /*e5b0*/  FADD.FTZ R6, R44, R9 ;  /* 0x000000092c067221 */ /* 0x002fcc0000010000 */
[----:B------:R-:W1:Y:S01]  /*e5c0*/  MUFU.EX2 R68, R68 ;  /* 0x0000004400447308 */ /* 0x000e620000000800 */
[----:B------:R-:W-:Y:S01]  /*e5d0*/  F2FP.F16.F32.PACK_AB R24, R27, R24 ;  /* 0x000000181b18723e */ /* 0x000fe200000000ff */
[----:B0-----:R-:W-:-:S06]  /*e5e0*/  FADD.FTZ R9, R63, R6 ;  /* 0x000000063f097221 */ /* 0x001fcc0000010000 */
[----:B------:R-:W0:Y:S01]  /*e5f0*/  MUFU.EX2 R43, R43 ;  /* 0x0000002b002b7308 */ /* 0x000e220000000800 */
[----:B------:R-:W-:Y:S02]  /*e600*/  F2FP.F16.F32.PACK_AB R25, R38, R37 ;  /* 0x000000252619723e */ /* 0x000fe400000000ff */
[----:B------:R-:W-:-:S05]  /*e610*/  F2FP.F16.F32.PACK_AB R26, R35, R32 ;  /* 0x00000020231a723e */ /* 0x000fca00000000ff */
[----:B------:R-:W0:Y:S01]  /*e620*/  MUFU.EX2 R66, R66 ;  /* 0x0000004200427308 */ /* 0x000e220000000800 */
[----:B------:R-:W-:Y:S01]  /*e630*/  F2FP.F16.F32.PACK_AB R27, R42, R41 ;  /* 0x000000292a1b723e */ /* 0x000fe200000000ff */
[----:B------:R-:W-:-:S06]  /*e640*/  @P5 IMAD.HI.U32 R21, R90, R21, RZ ;  /* 0x000000155a155227 */ /* 0x000fcc00078e00ff */
[----:B------:R-:W0:Y:S01]  /*e650*/  MUFU.EX2 R67, R67 ;  /* 0x0000004300437308 */ /* 0x000e220000000800 */
[----:B-----5:R-:W-:-:S07]  /*e660*/  FADD.FTZ R9, R64, R9 ;  /* 0x0000000940097221 */ /* 0x020fce0000010000 */
[----:B------:R-:W5:Y:S01]  /*e670*/  MUFU.EX2 R79, R79 ;  /* 0x0000004f004f7308 */ /* 0x000f620000000800 */
[----:B------:R-:W-:-:S07]  /*e680*/  F2FP.F16.F32.PACK_AB R13, R46, R45 ;  /* 0x0000002d2e0d723e */ /* 0x000fce00000000ff */
[----:B------:R-:W-:Y:S01]  /*e690*/  MUFU.EX2 R73, R73 ;  /* 0x0000004900497308 */ /* 0x000fe20000000800 */
[----:B------:R-:W-:-:S07]  /*e6a0*/  F2FP.F16.F32.PACK_AB R15, R50, R49 ;  /* 0x00000031320f723e */ /* 0x000fce00000000ff */
[----:B------:R-:W-:Y:S08]  /*e6b0*/  MUFU.EX2 R4, R4 ;  /* 0x0000000400047308 */ /* 0x000ff00000000800 */
[----:B------:R5:W4:Y:S08]  /*e6c0*/  MUFU.EX2 R5, R0 ;  /* 0x0000000000057308 */ /* 0x000b300000000800 */
[----:B------:R-:W4:Y:S01]  /*e6d0*/  MUFU.EX2 R72, R72 ;  /* 0x0000004800487308 */ /* 0x000f220000000800 */
[----:B------:R2:W-:Y:S01]  /*e6e0*/  STSM.16.M88.4 [R88], R24 ;  /* 0x0000001858007844 */ /* 0x0005e20000000200 */
[----:B-1----:R-:W-:-:S03]  /*e6f0*/  FADD.FTZ R6, R68, R9 ;  /* 0x0000000944067221 */ /* 0x002fc60000010000 */
[----:B------:R1:W-:Y:S01]  /*e700*/  STSM.16.M88.4 [R157+0x27800], R12 ;  /* 0x0278000c9d007844 */ /* 0x0003e20000000200 */
[----:B--2---:R-:W-:Y:S01]  /*e710*/  F2FP.F16.F32.PACK_AB R24, R33, R20 ;  /* 0x000000142118723e */ /* 0x004fe200000000ff */
[----:B------:R-:W-:Y:S01]  /*e720*/  IMAD.MOV.U32 R20, RZ, RZ, R90 ;  /* 0x000000ffff147224 */ /* 0x000fe200078e005a */
[----:B------:R-:W-:Y:S02]  /*e730*/  F2FP.F16.F32.PACK_AB R25, R54, R53 ;  /* 0x000000353619723e */ /* 0x000fe400000000ff */
[----:B------:R-:W-:Y:S02]  /*e740*/  F2FP.F16.F32.PACK_AB R26, R40, R39 ;  /* 0x00000027281a723e */ /* 0x000fe400000000ff */
[----:B------:R-:W-:Y:S02]  /*e750*/  F2FP.F16.F32.PACK_AB R27, R58, R57 ;  /* 0x000000393a1b723e */ /* 0x000fe400000000ff */
[----:B------:R-:W-:Y:S02]  /*e760*/  @P5 SHF.R.U32.HI R20, RZ, R28, R21 ;  /* 0x0000001cff145219 */ /* 0x000fe40000011615 */
[----:B-1----:R-:W-:Y:S01]  /*e770*/  F2FP.F16.F32.PACK_AB R12, R44, R3 ;  /* 0x000000032c0c723e */ /* 0x002fe200000000ff */
[----:B0-----:R-:W-:Y:S01]  /*e780*/  FADD.FTZ R3, R43, R6 ;  /* 0x000000062b037221 */ /* 0x001fe20000010000 */
[----:B------:R-:W-:-:S02]  /*e790*/  IADD3 R6, R20, R148, -R147 ;  /* 0x0000009414067210 */ /* 0x000fc40007ffe893 */
[----:B------:R-:W-:Y:S02]  /*e7a0*/  F2FP.F16.F32.PACK_AB R13, R62, R61 ;  /* 0x0000003d3e0d723e */ /* 0x000fe400000000ff */
[----:B------:R-:W-:Y:S02]  /*e7b0*/  F2FP.F16.F32.PACK_AB R14, R64, R63 ;  /* 0x0000003f400e723e */ /* 0x000fe400000000ff */
[----:B------:R-:W-:Y:S02]  /*e7c0*/  F2FP.F16.F32.PACK_AB R15, R66, R65 ;  /* 0x00000041420f723e */ /* 0x000fe400000000ff */
[----:B------:R-:W-:-:S04]  /*e7d0*/  SHF.R.S32.HI R9, RZ, 0x1f, R6 ;  /* 0x0000001fff097819 */ /* 0x000fc80000011406 */
[----:B------:R-:W-:-:S04]  /*e7e0*/  LEA.HI R9, R9, R6, RZ, 0x7 ;  /* 0x0000000609097211 */ /* 0x000fc800078f38ff */
[----:B------:R-:W-:Y:S01]  /*e7f0*/  SHF.R.S32.HI R9, RZ, 0x7, R9 ;  /* 0x00000007ff097819 */ /* 0x000fe20000011409 */
[----:B-----5:R-:W-:-:S04]  /*e800*/  FADD.FTZ R0, R66, R11 ;  /* 0x0000000b42007221 */ /* 0x020fc80000010000 */
[----:B------:R-:W-:-:S04]  /*e810*/  FADD.FTZ R0, R67, R0 ;  /* 0x0000000043007221 */ /* 0x000fc80000010000 */
[----:B------:R-:W-:Y:S01]  /*e820*/  FADD.FTZ R0, R79, R0 ;  /* 0x000000004f007221 */ /* 0x000fe20000010000 */
[----:B------:R-:W-:Y:S02]  /*e830*/  @P5 LOP3.LUT R22, R22, 0x1, RZ, 0xfc, !PT ;  /* 0x0000000116165812 */ /* 0x000fe400078efcff */
        /* <DEDUP_REMOVED lines=18> */
[----:B----4-:R0:W-:Y:S04]  /*e960*/  STSM.16.M88.4 [R51], R24 ;  /* 0x0000001833007844 */ /* 0x0101e80000000200 */
[----:B------:R-:W-:Y:S01]  /*e970*/  STSM.16.M88.4 [R89+0x6000], R12 ;  /* 0x0060000c59007844 */ /* 0x000fe20000000200 */
[----:B0-----:R-:W-:Y:S02]  /*e980*/  F2FP.F16.F32.PACK_AB R24, R43, R68 ;  /* 0x000000442b18723e */ /* 0x001fe400000000ff */
[----:B------:R-:W-:Y:S02]  /*e990*/  F2FP.F16.F32.PACK_AB R25, R79, R67 ;  /* 0x000000434f19723e */ /* 0x000fe400000000ff */
[----:B------:R-:W-:-:S02]  /*e9a0*/  F2FP.F16.F32.PACK_AB R26, R5, R4 ;  /* 0x00000004051a723e */ /* 0x000fc400000000ff */
[----:B------:R-:W-:Y:S01]  /*e9b0*/  F2FP.F16.F32.PACK_AB R27, R72, R73 ;  /* 0x00000049481b723e */ /* 0x000fe200000000ff */
[----:B------:R-:W-:-:S04]  /*e9c0*/  FADD.FTZ R4, R4, R3 ;  /* 0x0000000304047221 */ /* 0x000fc80000010000 */
[----:B------:R0:W-:Y:S01]  /*e9d0*/  STSM.16.M88.4 [R88+0x6000], R24 ;  /* 0x0060001858007844 */ /* 0x0001e20000000200 */
[----:B------:R1:W-:Y:S06]  /*e9e0*/  MEMBAR.ALL.CTA ;  /* 0x0000000000007992 */ /* 0x0003ec0000008000 */
[----:B-1----:R-:W1:Y:S01]  /*e9f0*/  FENCE.VIEW.ASYNC.S ;  /* 0x00000000000073c6 */ /* 0x002e620000000000 */
[----:B------:R-:W-:Y:S01]  /*ea00*/  FADD.FTZ R3, R5, R4 ;  /* 0x0000000405037221 */ /* 0x000fe20000010000 */
[----:B------:R-:W-:Y:S02]  /*ea10*/  VIADD R4, R94, 0xfffffffe ;  /* 0xfffffffe5e047836 */ /* 0x000fe40000000000 */
[----:B------:R-:W-:Y:S01]  /*ea20*/  FADD.FTZ R73, R73, R0 ;  /* 0x0000000049497221 */ /* 0x000fe20000010000 */
[----:B------:R-:W-:-:S02]  /*ea30*/  CS2R R98, SRZ ;  /* 0x0000000000627805 */ /* 0x000fc4000001ff00 */
[----:B------:R-:W-:Y:S02]  /*ea40*/  CS2R R96, SRZ ;  /* 0x0000000000607805 */ /* 0x000fe4000001ff00 */
[----:B------:R-:W-:Y:S01]  /*ea50*/  CS2R R94, SRZ ;  /* 0x00000000005e7805 */ /* 0x000fe2000001ff00 */
[----:B------:R-:W-:Y:S01]  /*ea60*/  FADD.FTZ R0, R72, R73 ;  /* 0x0000004948007221 */ /* 0x000fe20000010000 */
[----:B------:R-:W-:Y:S02]  /*ea70*/  CS2R R92, SRZ ;  /* 0x00000000005c7805 */ /* 0x000fe4000001ff00 */
[----:B------:R-:W-:Y:S02]  /*ea80*/  CS2R R90, SRZ ;  /* 0x00000000005a7805 */ /* 0x000fe4000001ff00 */
[----:B0-----:R-:W-:Y:S02]  /*ea90*/  CS2R R88, SRZ ;  /* 0x0000000000587805 */ /* 0x001fe4000001ff00 */
[----:B---3--:R-:W-:-:S04]  /*eaa0*/  VIMNMX R146, R10, R9, !PT ;  /* 0x000000090a927248 */ /* 0x008fc80007fe0100 */
[----:B------:R-:W-:Y:S01]  /*eab0*/  ISETP.GE.AND P1, PT, R4, R146, PT ;  /* 0x000000920400720c */ /* 0x000fe20003f26270 */
[----:B-1----:R-:W-:-:S12]  /*eac0*/  NOP ;  /* 0x0000000000007918 */ /* 0x002fd80000000000 */
[----:B------:R-:W-:Y:S05]  /*ead0*/  @!P1 BRA `(.L_x_12465) ;  /* 0x00000034009c9947 */ /* 0x000fea0003800000 */
[----:B------:R-:W-:Y:S01]  /*eae0*/  IMAD.MOV.U32 R6, RZ, RZ, R8 ;  /* 0x000000ffff067224 */ /* 0x000fe200078e0008 */
[----:B------:R-:W-:Y:S01]  /*eaf0*/  MOV R10, R139 ;  /* 0x0000008b000a7202 */ /* 0x000fe20000000f00 */
[----:B------:R-:W-:Y:S02]  /*eb00*/  IMAD.MOV.U32 R9, RZ, RZ, R7 ;  /* 0x000000ffff097224 */ /* 0x000fe400078e0007 */
[----:B------:R-:W-:Y:S02]  /*eb10*/  IMAD.MOV.U32 R5, RZ, RZ, R19 ;  /* 0x000000ffff057224 */ /* 0x000fe400078e0013 */
[----:B------:R-:W-:-:S07]  /*eb20*/  IMAD.MOV.U32 R135, RZ, RZ, RZ ;  /* 0x000000ffff877224 */ /* 0x000fce00078e00ff */
.L_x_12477:
[----:B--2---:R-:W2:Y:S01]  /*eb30*/  LDL R7, [R1+0x60] ;  /* 0x0000600001077983 */ /* 0x004ea20000100800 */
        /* <DEDUP_REMOVED lines=8> */
.L_x_12467:
        /* <DEDUP_REMOVED lines=8> */
.L_x_12468:
[----:B------:R-:W-:Y:S04]  /*ec40*/  BSSY B0, `(.L_x_12466) ;  /* 0x0000004000007945 */ /* 0x000fe80003800000 */
[----:B-1----:R-:W-:Y:S05]  /*ec50*/  @P2 BRA `(.L_x_12469) ;  /* 0x0000000000082947 */ /* 0x002fea0003800000 */
[----:B------:R-:W1:Y:S02]  /*ec60*/  SYNCS.PHASECHK.TRANS64.TRYWAIT P2, [R7+URZ+0x2d830], R8 ;  /* 0x02d83008070075a7 */ /* 0x000e64000804017f */
[----:B-1----:R-:W-:Y:S05]  /*ec70*/  @!P2 BRA `(.L_x_12470) ;  /* 0x0000011c00eca947 */ /* 0x002fea0003800000 */
.L_x_12469:
[----:B------:R-:W-:Y:S05]  /*ec80*/  BSYNC B0 ;  /* 0x0000000000007941 */ /* 0x000fea0003800000 */
.L_x_12466:
[----:B01----:R-:W2:Y:S04]  /*ec90*/  LDL R8, [R1+0x64] ;  /* 0x0000640001087983 */ /* 0x003ea80000100800 */
[----:B------:R-:W3:Y:S04]  /*eca0*/  LDL.64 R26, [R1] ;  /* 0x00000000011a7983 */ /* 0x000ee80000100a00 */
[----:B------:R-:W4:Y:S04]  /*ecb0*/  LDL.64 R154, [R1+0x30] ;  /* 0x00003000019a7983 */ /* 0x000f280000100a00 */
[----:B------:R-:W5:Y:S01]  /*ecc0*/  LDL.64 R152, [R1+0x28] ;  /* 0x0000280001987983 */ /* 0x000f620000100a00 */
[----:B------:R-:W0:Y:S01]  /*ecd0*/  S2R R7, SR_TID.X ;  /* 0x0000000000077919 */ /* 0x000e220000002100 */
[----:B------:R-:W-:Y:S01]  /*ece0*/  VIADD R19, R5, 0x1 ;  /* 0x0000000105137836 */ /* 0x000fe20000000000 */
[----:B------:R-:W-:Y:S05]  /*ecf0*/  WARPSYNC.ALL ;  /* 0x0000000000007948 */ /* 0x000fea0003800000 */
[C---:B------:R-:W-:Y:S01]  /*ed00*/  ISETP.NE.AND P2, PT, R19.reuse, 0x2, PT ;  /* 0x000000021300780c */ /* 0x040fe20003f45270 */
[----:B------:R-:W-:Y:S01]  /*ed10*/  IMAD.MOV.U32 R13, RZ, RZ, -0x7fffffe0 ;  /* 0x80000020ff0d7424 */ /* 0x000fe200078e00ff */
[----:B------:R-:W5:Y:S02]  /*ed20*/  LDL.64 R144, [R1+0x20] ;  /* 0x0000200001907983 */ /* 0x000f640000100a00 */
[----:B------:R-:W-:-:S02]  /*ed30*/  SEL R19, R19, RZ, P2 ;  /* 0x000000ff13137207 */ /* 0x000fc40001000000 */
[----:B------:R-:W5:Y:S04]  /*ed40*/  LDL.64 R142, [R1+0x18] ;  /* 0x00001800018e7983 */ /* 0x000f680000100a00 */
[----:B------:R-:W5:Y:S01]  /*ed50*/  LDL.64 R140, [R1+0x10] ;  /* 0x00001000018c7983 */ /* 0x000f620000100a00 */
[----:B0-----:R-:W-:-:S04]  /*ed60*/  SHF.R.U32.HI R7, RZ, 0x7, R7 ;  /* 0x00000007ff077819 */ /* 0x001fc80000011607 */
[----:B------:R-:W-:Y:S01]  /*ed70*/  IADD3 R7, R7, 0x8, RZ ;  /* 0x0000000807077810 */ /* 0x000fe20007ffe0ff */
[----:B------:R-:W-:Y:S01]  /*ed80*/  IMAD.MOV.U32 R25, RZ, RZ, -0x7fffffe0 ;  /* 0x80000020ff197424 */ /* 0x000fe200078e00ff */
[----:B------:R-:W-:-:S04]  /*ed90*/  R2UR UR7, R13 ;  /* 0x000000000d0772ca */ /* 0x000fc800000e0000 */
[----:B------:R-:W-:Y:S01]  /*eda0*/  R2UR UR23, R25 ;  /* 0x00000000191772ca */ /* 0x000fe200000e0000 */
[----:B------:R-:W-:-:S05]  /*edb0*/  IMAD.MOV.U32 R21, RZ, RZ, -0x7fffffe0 ;  /* 0x80000020ff157424 */ /* 0x000fca00078e00ff */
[----:B------:R-:W-:Y:S01]  /*edc0*/  R2UR UR11, R21 ;  /* 0x00000000150b72ca */ /* 0x000fe200000e0000 */
[----:B------:R0:W-:Y:S01]  /*edd0*/  BAR.SYNC.DEFER_BLOCKING R7, 0x100 ;  /* 0x000400070000751d */ /* 0x0001e20000010000 */
[----:B------:R-:W-:Y:S02]  /*ede0*/  IMAD.MOV.U32 R15, RZ, RZ, -0x7fffffe0 ;  /* 0x80000020ff0f7424 */ /* 0x000fe400078e00ff */
[----:B--2---:R-:W-:Y:S01]  /*edf0*/  IMAD R12, R19, 0x600, R8 ;  /* 0x00000600130c7824 */ /* 0x004fe200078e0208 */
[----:B---3--:R-:W-:-:S04]  /*ee00*/  R2UR UR4, R26 ;  /* 0x000000001a0472ca */ /* 0x008fc800000e0000 */
[C---:B------:R-:W-:Y:S02]  /*ee10*/  R2UR UR6, R12.reuse ;  /* 0x000000000c0672ca */ /* 0x040fe400000e0000 */
[----:B------:R-:W-:Y:S02]  /*ee20*/  R2UR UR5, R27 ;  /* 0x000000001b0572ca */ /* 0x000fe400000e0000 */
[----:B------:R-:W-:-:S04]  /*ee30*/  IADD3 R24, R12, 0x400, RZ ;  /* 0x000004000c187810 */ /* 0x000fc80007ffe0ff */
[----:B------:R-:W-:Y:S02]  /*ee40*/  R2UR UR22, R24 ;  /* 0x00000000181672ca */ /* 0x000fe400000e0000 */
[----:B------:R-:W-:-:S06]  /*ee50*/  WARPGROUP.ARRIVE ;  /* 0x00000000000079c5 */ /* 0x000fcc0000000000 */
        /* <DEDUP_REMOVED lines=41> */
.L_x_12472:
[----:B------:R-:W-:Y:S01]  /*f0f0*/  SHF.L.U32 R7, R10, 0x1f, RZ ;  /* 0x0000001f0a077819 */ /* 0x000fe200000006ff */
[----:B------:R-:W-:-:S04]  /*f100*/  IMAD R8, R5, 0x8, R2 ;  /* 0x0000000805087824 */ /* 0x000fc800078e0202 */
[----:B------:R0:W1:Y:S01]  /*f110*/  SYNCS.PHASECHK.TRANS64.TRYWAIT P1, [R8+URZ+0x2d850], R7 ;  /* 0x02d85007080075a7 */ /* 0x000062000802017f */
[----:B------:R-:W-:Y:S05]  /*f120*/  @!P0 BRA `(.L_x_12473) ;  /* 0x0000000000048947 */ /* 0x000fea0003800000 */
[----:B------:R-:W-:Y:S01]  /*f130*/  BPT.TRAP 0x1 ;  /* 0x000000040000795c */ /* 0x000fe20000300000 */
.L_x_12473:
[----:B-1----:R-:W-:Y:S05]  /*f140*/  @P1 BRA `(.L_x_12471) ;  /* 0x0000000000081947 */ /* 0x002fea0003800000 */
[----:B------:R-:W1:Y:S02]  /*f150*/  SYNCS.PHASECHK.TRANS64.TRYWAIT P1, [R8+URZ+0x2d850], R7 ;  /* 0x02d85007080075a7 */ /* 0x000e64000802017f */
[----:B-1----:R-:W-:Y:S05]  /*f160*/  @!P1 BRA `(.L_x_12474) ;  /* 0x0000011800c49947 */ /* 0x002fea0003800000 */
.L_x_12471:
        /* <DEDUP_REMOVED lines=33> */
[----:B------:R-:W-:Y:S02]  /*f380*/  R2UR UR22, R12 ;  /* 0x000000000c1672ca */ /* 0x000fe400000e0000 */
[----:B------:R-:W-:Y:S02]  /*f390*/  IADD3 R12, R10, 0x140, RZ ;  /* 0x000001400a0c7810 */ /* 0x000fe40007ffe0ff */
[----:B------:R-:W-:Y:S01]  /*f3a0*/  R2UR UR13, R13 ;  /* 0x000000000d0d72ca */ /* 0x000fe200000e0000 */
[----:B------:R-:W-:Y:S01]  /*f3b0*/  IMAD.MOV.U32 R13, RZ, RZ, 0x40000040 ;  /* 0x40000040ff0d7424 */ /* 0x000fe200078e00ff */
[----:B------:R-:W-:Y:S01]  /*f3c0*/  R2UR UR26, R12 ;  /* 0x000000000c1a72ca */ /* 0x000fe200000e0000 */
[C---:B------:R-:W-:Y:S02]  /*f3d0*/  VIADD R12, R10.reuse, 0x180 ;  /* 0x000001800a0c7836 */ /* 0x040fe40000000000 */
[----:B------:R-:W-:Y:S01]  /*f3e0*/  VIADD R10, R10, 0x1c0 ;  /* 0x000001c00a0a7836 */ /* 0x000fe20000000000 */
[----:B------:R-:W-:Y:S01]  /*f3f0*/  R2UR UR17, R13 ;  /* 0x000000000d1172ca */ /* 0x000fe200000e0000 */
[----:B------:R-:W-:Y:S01]  /*f400*/  IMAD.MOV.U32 R13, RZ, RZ, 0x40000040 ;  /* 0x40000040ff0d7424 */ /* 0x000fe200078e00ff */
[----:B------:R-:W-:-:S02]  /*f410*/  R2UR UR30, R12 ;  /* 0x000000000c1e72ca */ /* 0x000fc400000e0000 */
        /* <DEDUP_REMOVED lines=23> */
[----:B------:R-:W-:Y:S01]  /*f590*/  VIADD R10, R10, 0x606 ;  /* 0x000006060a0a7836 */ /* 0x000fe20000000000 */
[----:B------:R-:W-:-:S02]  /*f5a0*/  IADD3 R7, R7, 0x9, RZ ;  /* 0x0000000907077810 */ /* 0x000fc40007ffe0ff */
[----:B------:R-:W-:Y:S02]  /*f5b0*/  R2UR UR28, R12 ;  /* 0x000000000c1c72ca */ /* 0x000fe400000e0000 */
        /* <DEDUP_REMOVED lines=27> */
.L_x_12475:
[----:B------:R-:W2:Y:S04]  /*f770*/  LDL R11, [R1+0x88] ;  /* 0x00008800010b7983 */ /* 0x000ea80000100800 */
[----:B------:R-:W2:Y:S01]  /*f780*/  LDL R10, [R1+0x98] ;  /* 0x00009800010a7983 */ /* 0x000ea20000100800 */
[----:B------:R-:W-:-:S03]  /*f790*/  ISETP.NE.AND P1, PT, R150, 0x1, PT ;  /* 0x000000019600780c */ /* 0x000fc60003f25270 */
[----:B------:R-:W3:Y:S10]  /*f7a0*/  LDL R141, [R1+0x90] ;  /* 0x00009000018d7983 */ /* 0x000ef40000100800 */
[----:B------:R-:W1:Y:S08]  /*f7b0*/  @P1 LDC R8, c[0x0][0x44c] ;  /* 0x00011300ff081b82 */ /* 0x000e700000000800 */
[----:B0-----:R-:W0:Y:S01]  /*f7c0*/  @P1 LDC R7, c[0x0][0x450] ;  /* 0x00011400ff071b82 */ /* 0x001e220000000800 */
[----:B------:R-:W-:Y:S01]  /*f7d0*/  FMUL.FTZ R142, R30, UR46 ;  /* 0x0000002e1e8e7c20 */ /* 0x000fe20008410000 */
[----:B------:R-:W-:Y:S01]  /*f7e0*/  FMUL.FTZ R30, R33, UR46 ;  /* 0x0000002e211e7c20 */ /* 0x000fe20008410000 */
[----:B------:R-:W-:Y:S01]  /*f7f0*/  FMUL.FTZ R33, R36, UR46 ;  /* 0x0000002e24217c20 */ /* 0x000fe20008410000 */
[----:B------:R-:W-:Y:S01]  /*f800*/  FMUL.FTZ R14, R38, UR46 ;  /* 0x0000002e260e7c20 */ /* 0x000fe20008410000 */
[----:B------:R-:W-:-:S02]  /*f810*/  IMAD.MOV.U32 R38, RZ, RZ, -0x80 ;  /* 0xffffff80ff267424 */ /* 0x000fc400078e00ff */
[----:B------:R-:W-:Y:S02]  /*f820*/  FMUL.FTZ R13, R29, UR46 ;  /* 0x0000002e1d0d7c20 */ /* 0x000fe40008410000 */
[----:B------:R-:W-:-:S04]  /*f830*/  IMAD R38, R4, R38, 0x1 ;  /* 0x0000000104267424 */ /* 0x000fc800078e0226 */
        /* <DEDUP_REMOVED lines=16> */
[----:B------:R-:W-:-:S03]  /*f940*/  FMUL.FTZ R144, R27, UR46 ;  /* 0x0000002e1b907c20 */ /* 0x000fc60008410000 */
        /* <DEDUP_REMOVED lines=13> */
[----:B------:R-:W-:Y:S01]  /*fa20*/  MUFU.TANH R78, R85 ;  /* 0x00000055004e7308 */ /* 0x000fe20000002400 */
[----:B------:R-:W-:Y:S01]  /*fa30*/  FMUL.FTZ R32, R58, UR46 ;  /* 0x0000002e3a207c20 */ /* 0x000fe20008410000 */
[----:B------:R-:W-:-:S06]  /*fa40*/  FMUL.FTZ R58, R60, UR46 ;  /* 0x0000002e3c3a7c20 */ /* 0x000fcc0008410000 */
[----:B------:R-:W-:Y:S01]  /*fa50*/  MUFU.TANH R74, R74 ;  /* 0x0000004a004a7308 */ /* 0x000fe20000002400 */
[----:B------:R-:W-:Y:S01]  /*fa60*/  FMUL.FTZ R60, R64, UR46 ;  /* 0x0000002e403c7c20 */ /* 0x000fe20008410000 */
[----:B------:R-:W-:Y:S01]  /*fa70*/  FMUL.FTZ R64, R68, UR46 ;  /* 0x0000002e44407c20 */ /* 0x000fe20008410000 */
[----:B------:R-:W-:Y:S01]  /*fa80*/  FMUL.FTZ R68, R72, UR46 ;  /* 0x0000002e48447c20 */ /* 0x000fe20008410000 */
[----:B------:R-:W-:Y:S01]  /*fa90*/  FMUL.FTZ R72, R76, UR46 ;  /* 0x0000002e4c487c20 */ /* 0x000fe20008410000 */
[----:B------:R-:W-:-:S03]  /*faa0*/  FMUL.FTZ R76, R80, UR46 ;  /* 0x0000002e504c7c20 */ /* 0x000fc60008410000 */
[----:B------:R-:W-:Y:S08]  /*fab0*/  MUFU.TANH R26, R26 ;  /* 0x0000001a001a7308 */ /* 0x000ff00000002400 */
[----:B------:R-:W-:Y:S08]  /*fac0*/  MUFU.TANH R33, R33 ;  /* 0x0000002100217308 */ /* 0x000ff00000002400 */
        /* <DEDUP_REMOVED lines=9> */
[----:B------:R-:W-:-:S07]  /*fb60*/  FMUL.FTZ R61, R65, UR46 ;  /* 0x0000002e413d7c20 */ /* 0x000fce0008410000 */
[----:B------:R-:W-:Y:S01]  /*fb70*/  MUFU.TANH R58, R58 ;  /* 0x0000003a003a7308 */ /* 0x000fe20000002400 */
[----:B--2---:R-:W-:-:S04]  /*fb80*/  IMAD.IADD R10, R10, 0x1, R11 ;  /* 0x000000010a0a7824 */ /* 0x004fc800078e020b */
[----:B-1----:R-:W-:-:S05]  /*fb90*/  @P1 IMAD.HI.U32 R8, R10, R8, RZ ;  /* 0x000000080a081227 */ /* 0x002fca00078e00ff */
[----:B0-----:R-:W-:-:S05]  /*fba0*/  @P1 SHF.R.U32.HI R10, RZ, R7, R8 ;  /* 0x00000007ff0a1219 */ /* 0x001fca0000011608 */
[----:B------:R-:W0:Y:S01]  /*fbb0*/  SHFL.IDX PT, R36, R10, RZ, 0x1c1f ;  /* 0x001c1fff0a247589 */ /* 0x000e2200000e0000 */
[----:B------:R-:W-:Y:S01]  /*fbc0*/  FMUL.FTZ R8, R35, UR46 ;  /* 0x0000002e23087c20 */ /* 0x000fe20008410000 */
[----:B------:R-:W-:Y:S01]  /*fbd0*/  FMUL.FTZ R35, R37, UR46 ;  /* 0x0000002e25237c20 */ /* 0x000fe20008410000 */
[----:B---3--:R-:W-:Y:S01]  /*fbe0*/  IADD3 R38, R148, R38, -R141 ;  /* 0x0000002694267210 */ /* 0x008fe20007ffe88d */
[----:B------:R-:W-:Y:S01]  /*fbf0*/  FMUL.FTZ R11, R25, UR46 ;  /* 0x0000002e190b7c20 */ /* 0x000fe20008410000 */
[----:B------:R-:W-:Y:S01]  /*fc00*/  FMUL.FTZ R25, R43, UR46 ;  /* 0x0000002e2b197c20 */ /* 0x000fe20008410000 */
[----:B------:R-:W-:Y:S02]  /*fc10*/  FMUL.FTZ R43, R45, UR46 ;  /* 0x0000002e2d2b7c20 */ /* 0x000fe40008410000 */
[----:B------:R-:W-:Y:S01]  /*fc20*/  IMAD.IADD R38, R38, 0x1, -R147 ;  /* 0x0000000126267824 */ /* 0x000fe200078e0a93 */
[----:B------:R-:W1:Y:S01]  /*fc30*/  MUFU.TANH R35, R35 ;  /* 0x0000002300237308 */ /* 0x000e620000002400 */
[----:B------:R2:W3:Y:S02]  /*fc40*/  SHFL.IDX PT, R44, R10, 0x1, 0x1c1f ;  /* 0x003c1f000a2c7f89 */ /* 0x0004e400000e0000 */
[----:B--2---:R-:W-:-:S05]  /*fc50*/  FMUL.FTZ R10, R81, UR46 ;  /* 0x0000002e510a7c20 */ /* 0x004fca0008410000 */
[----:B------:R-:W2:Y:S01]  /*fc60*/  MUFU.TANH R11, R11 ;  /* 0x0000000b000b7308 */ /* 0x000ea20000002400 */
[----:B0-----:R-:W-:-:S07]  /*fc70*/  IMAD.IADD R81, R38, 0x1, R36 ;  /* 0x0000000126517824 */ /* 0x001fce00078e0224 */
[----:B------:R-:W0:Y:S01]  /*fc80*/  MUFU.TANH R43, R43 ;  /* 0x0000002b002b7308 */ /* 0x000e220000002400 */
[----:B------:R-:W-:Y:S01]  /*fc90*/  ISETP.GT.AND P1, PT, R81, 0x9, PT ;  /* 0x000000095100780c */ /* 0x000fe20003f24270 */
[----:B------:R-:W-:-:S03]  /*fca0*/  FMUL.FTZ R37, R40, UR46 ;  /* 0x0000002e28257c20 */ /* 0x000fc60008410000 */
[----:B----4-:R-:W-:Y:S02]  /*fcb0*/  FSEL R77, R13, -INF , P1 ;  /* 0xff8000000d4d7808 */ /* 0x010fe40000800000 */
[C---:B------:R-:W-:Y:S01]  /*fcc0*/  ISETP.GT.AND P1, PT, R81.reuse, 0x19, PT ;  /* 0x000000195100780c */ /* 0x040fe20003f24270 */
[----:B------:R-:W-:Y:S01]  /*fcd0*/  FMUL.FTZ R45, R48, UR46 ;  /* 0x0000002e302d7c20 */ /* 0x000fe20008410000 */
[----:B------:R-:W-:Y:S02]  /*fce0*/  ISETP.GT.AND P3, PT, R81, 0x1, PT ;  /* 0x000000015100780c */ /* 0x000fe40003f64270 */
[----:B-1----:R-:W-:Y:S01]  /*fcf0*/  FSEL R73, R35, -INF , P1 ;  /* 0xff80000023497808 */ /* 0x002fe20000800000 */
[----:B------:R-:W1:Y:S01]  /*fd00*/  MUFU.TANH R37, R37 ;  /* 0x0000002500257308 */ /* 0x000e620000002400 */
[----:B------:R-:W-:Y:S02]  /*fd10*/  ISETP.GT.AND P1, PT, R81, 0x29, PT ;  /* 0x000000295100780c */ /* 0x000fe40003f24270 */
[----:B--2---:R-:W-:-:S02]  /*fd20*/  FSEL R85, R11, -INF , P3 ;  /* 0xff8000000b557808 */ /* 0x004fc40001800000 */
[C---:B------:R-:W-:Y:S02]  /*fd30*/  ISETP.GT.AND P2, PT, R81.reuse, RZ, PT ;  /* 0x000000ff5100720c */ /* 0x040fe40003f44270 */
[----:B------:R-:W-:Y:S02]  /*fd40*/  ISETP.GT.AND P3, PT, R81, 0x11, PT ;  /* 0x000000115100780c */ /* 0x000fe40003f64270 */
[----:B0-----:R-:W-:Y:S01]  /*fd50*/  FSEL R69, R43, -INF , P1 ;  /* 0xff8000002b457808 */ /* 0x001fe20000800000 */
[----:B------:R-:W-:Y:S01]  /*fd60*/  FMUL.FTZ R40, R41, UR46 ;  /* 0x0000002e29287c20 */ /* 0x000fe20008410000 */
[----:B------:R-:W-:Y:S01]  /*fd70*/  ISETP.GT.AND P1, PT, R81, 0x39, PT ;  /* 0x000000395100780c */ /* 0x000fe20003f24270 */
[----:B------:R-:W0:Y:S01]  /*fd80*/  MUFU.TANH R45, R45 ;  /* 0x0000002d002d7308 */ /* 0x000e220000002400 */
[----:B------:R-:W-:Y:S01]  /*fd90*/  FMUL.FTZ R41, R75, UR46 ;  /* 0x0000002e4b297c20 */ /* 0x000fe20008410000 */
[----:B------:R-:W-:Y:S02]  /*fda0*/  FSEL R140, R140, -INF , P2 ;  /* 0xff8000008c8c7808 */ /* 0x000fe40001000000 */
[----:B------:R-:W-:-:S02]  /*fdb0*/  FSEL R75, R30, -INF , P3 ;  /* 0xff8000001e4b7808 */ /* 0x000fc40001800000 */
[----:B------:R-:W-:Y:S02]  /*fdc0*/  ISETP.GT.AND P2, PT, R81, 0x10, PT ;  /* 0x000000105100780c */ /* 0x000fe40003f44270 */
[----:B------:R-:W-:Y:S01]  /*fdd0*/  FSEL R30, R51, -INF , P1 ;  /* 0xff800000331e7808 */ /* 0x000fe20000800000 */
[----:B------:R-:W-:Y:S01]  /*fde0*/  FMUL.FTZ R7, R31, UR46 ;  /* 0x0000002e1f077c20 */ /* 0x000fe20008410000 */
[C---:B------:R-:W-:Y:S02]  /*fdf0*/  ISETP.GT.AND P1, PT, R81.reuse, 0x49, PT ;  /* 0x000000495100780c */ /* 0x040fe40003f24270 */
[----:B------:R-:W-:Y:S02]  /*fe00*/  FSEL R36, R28, -INF , P2 ;  /* 0xff8000001c247808 */ /* 0x000fe40001000000 */
[----:B------:R-:W-:Y:S02]  /*fe10*/  ISETP.GT.AND P2, PT, R81, 0x20, PT ;  /* 0x000000205100780c */ /* 0x000fe40003f44270 */
[----:B------:R-:W-:-:S02]  /*fe20*/  FSEL R59, R59, -INF , P1 ;  /* 0xff8000003b3b7808 */ /* 0x000fc40000800000 */
[----:B------:R-:W-:Y:S01]  /*fe30*/  ISETP.GT.AND P1, PT, R81, 0x59, PT ;  /* 0x000000595100780c */ /* 0x000fe20003f24270 */
[----:B------:R-:W2:Y:S01]  /*fe40*/  MUFU.TANH R7, R7 ;  /* 0x0000000700077308 */ /* 0x000ea20000002400 */
[----:B-1----:R-:W-:Y:S02]  /*fe50*/  FSEL R80, R37, -INF , P2 ;  /* 0xff80000025507808 */ /* 0x002fe40001000000 */
[C---:B------:R-:W-:Y:S02]  /*fe60*/  ISETP.GT.AND P2, PT, R81.reuse, 0x30, PT ;  /* 0x000000305100780c */ /* 0x040fe40003f44270 */
[----:B------:R-:W-:Y:S02]  /*fe70*/  FSEL R51, R66, -INF , P1 ;  /* 0xff80000042337808 */ /* 0x000fe40000800000 */
[----:B------:R-:W-:Y:S02]  /*fe80*/  ISETP.GT.AND P1, PT, R81, 0x69, PT ;  /* 0x000000695100780c */ /* 0x000fe40003f24270 */
[----:B0-----:R-:W-:Y:S01]  /*fe90*/  FSEL R28, R45, -INF , P2 ;  /* 0xff8000002d1c7808 */ /* 0x001fe20001000000 */
[----:B---3--:R-:W-:Y:S01]  /*fea0*/  IMAD.IADD R44, R38, 0x1, R44 ;  /* 0x00000001262c7824 */ /* 0x008fe200078e022c */
[----:B------:R-:W-:-:S02]  /*feb0*/  FSEL R45, R74, -INF , P1 ;  /* 0xff8000004a2d7808 */ /* 0x000fc40000800000 */
[----:B------:R-:W-:-:S04]  /*fec0*/  ISETP.GT.AND P1, PT, R81, 0x79, PT ;  /* 0x000000795100780c */ /* 0x000fc80003f24270 */
[----:B------:R-:W-:Y:S02]  /*fed0*/  FSEL R11, R78, -INF , P1 ;  /* 0xff8000004e0b7808 */ /* 0x000fe40000800000 */
[----:B------:R-:W-:Y:S02]  /*fee0*/  ISETP.GT.AND P1, PT, R44, 0x9, PT ;  /* 0x000000092c00780c */ /* 0x000fe40003f24270 */
[----:B------:R-:W-:Y:S02]  /*fef0*/  ISETP.GT.AND P4, PT, R81, 0x8, PT ;  /* 0x000000085100780c */ /* 0x000fe40003f84270 */
[----:B--2---:R-:W-:Y:S02]  /*ff00*/  FSEL R35, R7, -INF , P1 ;  /* 0xff80000007237808 */ /* 0x004fe40000800000 */
[----:B------:R-:W-:Y:S01]  /*ff10*/  FMNMX.FTZ R7, R140, R9, !PT ;  /* 0x000000098c077209 */ /* 0x000fe20007810000 */
[----:B------:R-:W-:Y:S01]  /*ff20*/  FMUL.FTZ R141, R84, UR46 ;  /* 0x0000002e548d7c20 */ /* 0x000fe20008410000 */
[----:B------:R-:W-:-:S02]  /*ff30*/  FSEL R84, R26, -INF , P4 ;  /* 0xff8000001a547808 */ /* 0x000fc40002000000 */
[----:B------:R-:W-:-:S04]  /*ff40*/  FMNMX.FTZ R7, R85, R7, !PT ;  /* 0x0000000755077209 */ /* 0x000fc80007810000 */
[----:B------:R-:W-:Y:S01]  /*ff50*/  FMNMX.FTZ R7, R84, R7, !PT ;  /* 0x0000000754077209 */ /* 0x000fe20007810000 */
[----:B------:R-:W0:Y:S03]  /*ff60*/  MUFU.TANH R40, R40 ;  /* 0x0000002800287308 */ /* 0x000e260000002400 */
[----:B------:R-:W-:Y:S02]  /*ff70*/  FMNMX.FTZ R7, R77, R7, !PT ;  /* 0x000000074d077209 */ /* 0x000fe40007810000 */
[----:B------:R-:W-:Y:S02]  /*ff80*/  ISETP.GT.AND P4, PT, R81, 0x18, PT ;  /* 0x000000185100780c */ /* 0x000fe40003f84270 */
[----:B------:R-:W-:Y:S02]  /*ff90*/  FMNMX.FTZ R7, R36, R7, !PT ;  /* 0x0000000724077209 */ /* 0x000fe40007810000 */
[----:B------:R-:W-:-:S02]  /*ffa0*/  FSEL R38, R33, -INF , P4 ;  /* 0xff80000021267808 */ /* 0x000fc40002000000 */
[----:B------:R-:W-:-:S04]  /*ffb0*/  FMNMX.FTZ R7, R75, R7, !PT ;  /* 0x000000074b077209 */ /* 0x000fc80007810000 */
[----:B------:R-:W-:Y:S02]  /*ffc0*/  FMNMX.FTZ R7, R38, R7, !PT ;  /* 0x0000000726077209 */ /* 0x000fe40007810000 */
[----:B------:R-:W-:Y:S02]  /*ffd0*/  ISETP.GT.AND P3, PT, R81, 0x21, PT ;  /* 0x000000215100780c */ /* 0x000fe40003f64270 */
[----:B------:R-:W-:Y:S01]  /*ffe0*/  FMNMX.FTZ R7, R73, R7, !PT ;  /* 0x0000000749077209 */ /* 0x000fe20007810000 */
[----:B------:R-:W-:Y:S01]  /*fff0*/  FMUL.FTZ R48, R71, UR46 ;  /* 0x0000002e47307c20 */ /* 0x000fe20008410000 */
[----:B------:R-:W-:Y:S02]  /*10000*/  ISETP.GT.AND P4, PT, R81, 0x28, PT ;  /* 0x000000285100780c */ /* 0x000fe40003f84270 */
[----:B0-----:R-:W-:Y:S02]  /*10010*/  FSEL R71, R40, -INF , P3 ;  /* 0xff80000028477808 */ /* 0x001fe40001800000 */
[----:B------:R-:W-:-:S02]  /*10020*/  FMNMX.FTZ R7, R80, R7, !PT ;  /* 0x0000000750077209 */ /* 0x000fc40007810000 */
[----:B------:R-:W-:Y:S02]  /*10030*/  FSEL R26, R42, -INF , P4 ;  /* 0xff8000002a1a7808 */ /* 0x000fe40002000000 */
[----:B------:R-:W-:Y:S01]  /*10040*/  FMNMX.FTZ R7, R71, R7, !PT ;  /* 0x0000000747077209 */ /* 0x000fe20007810000 */
[----:B------:R-:W-:Y:S01]  /*10050*/  FMUL.FTZ R31, R55, UR46 ;  /* 0x0000002e371f7c20 */ /* 0x000fe20008410000 */
[----:B------:R-:W-:Y:S02]  /*10060*/  FMUL.FTZ R55, R57, UR46 ;  /* 0x0000002e39377c20 */ /* 0x000fe40008410000 */
[----:B------:R-:W-:Y:S02]  /*10070*/  FMNMX.FTZ R7, R26, R7, !PT ;  /* 0x000000071a077209 */ /* 0x000fe40007810000 */
[----:B------:R-:W-:Y:S02]  /*10080*/  ISETP.GT.AND P3, PT, R81, 0x31, PT ;  /* 0x000000315100780c */ /* 0x000fe40003f64270 */
[----:B------:R-:W-:Y:S01]  /*10090*/  FMNMX.FTZ R7, R69, R7, !PT ;  /* 0x0000000745077209 */ /* 0x000fe20007810000 */
[----:B------:R-:W0:Y:S01]  /*100a0*/  MUFU.TANH R55, R55 ;  /* 0x0000003700377308 */ /* 0x000e220000002400 */
[----:B------:R-:W-:-:S02]  /*100b0*/  ISETP.GT.AND P4, PT, R81, 0x38, PT ;  /* 0x000000385100780c */ /* 0x000fc40003f84270 */
[----:B------:R-:W-:Y:S02]  /*100c0*/  FSEL R67, R47, -INF , P3 ;  /* 0xff8000002f437808 */ /* 0x000fe40001800000 */
[----:B------:R-:W-:Y:S02]  /*100d0*/  FMNMX.FTZ R7, R28, R7, !PT ;  /* 0x000000071c077209 */ /* 0x000fe40007810000 */
[----:B------:R-:W-:Y:S02]  /*100e0*/  FSEL R65, R50, -INF , P4 ;  /* 0xff80000032417808 */ /* 0x000fe40002000000 */
[----:B------:R-:W-:Y:S02]  /*100f0*/  FMNMX.FTZ R7, R67, R7, !PT ;  /* 0x0000000743077209 */ /* 0x000fe40007810000 */
[----:B------:R-:W-:Y:S02]  /*10100*/  ISETP.GT.AND P2, PT, R81, 0x40, PT ;  /* 0x000000405100780c */ /* 0x000fe40003f44270 */
[----:B------:R-:W-:Y:S01]  /*10110*/  FMNMX.FTZ R7, R65, R7, !PT ;  /* 0x0000000741077209 */ /* 0x000fe20007810000 */
[----:B------:R-:W-:Y:S01]  /*10120*/  FMUL.FTZ R57, R62, UR46 ;  /* 0x0000002e3e397c20 */ /* 0x000fe20008410000 */
[----:B------:R-:W1:Y:S01]  /*10130*/  MUFU.TANH R60, R60 ;  /* 0x0000003c003c7308 */ /* 0x000e620000002400 */
[----:B------:R-:W-:-:S02]  /*10140*/  ISETP.GT.AND P3, PT, R81, 0x41, PT ;  /* 0x000000415100780c */ /* 0x000fc40003f64270 */
[----:B------:R-:W-:Y:S02]  /*10150*/  FSEL R62, R54, -INF , P2 ;  /* 0xff800000363e7808 */ /* 0x000fe40001000000 */
[----:B------:R-:W-:Y:S01]  /*10160*/  FMNMX.FTZ R7, R30, R7, !PT ;  /* 0x000000071e077209 */ /* 0x000fe20007810000 */
[----:B------:R-:W-:Y:S01]  /*10170*/  FMUL.FTZ R56, R63, UR46 ;  /* 0x0000002e3f387c20 */ /* 0x000fe20008410000 */
[----:B------:R-:W-:Y:S01]  /*10180*/  ISETP.GT.AND P4, PT, R81, 0x48, PT ;  /* 0x000000485100780c */ /* 0x000fe20003f84270 */
[----:B------:R-:W2:Y:S01]  /*10190*/  MUFU.TANH R61, R61 ;  /* 0x0000003d003d7308 */ /* 0x000ea20000002400 */
[----:B0-----:R-:W-:Y:S02]  /*101a0*/  FSEL R63, R55, -INF , P3 ;  /* 0xff800000373f7808 */ /* 0x001fe40001800000 */
[----:B------:R-:W-:Y:S02]  /*101b0*/  FMNMX.FTZ R7, R62, R7, !PT ;  /* 0x000000073e077209 */ /* 0x000fe40007810000 */
[----:B------:R-:W-:-:S02]  /*101c0*/  FSEL R58, R58, -INF , P4 ;  /* 0xff8000003a3a7808 */ /* 0x000fc40002000000 */
[----:B------:R-:W-:Y:S01]  /*101d0*/  FMNMX.FTZ R7, R63, R7, !PT ;  /* 0x000000073f077209 */ /* 0x000fe20007810000 */
[----:B------:R-:W0:Y:S01]  /*101e0*/  MUFU.TANH R64, R64 ;  /* 0x0000004000407308 */ /* 0x000e220000002400 */
[C---:B------:R-:W-:Y:S02]  /*101f0*/  ISETP.GT.AND P2, PT, R81.reuse, 0x50, PT ;  /* 0x000000505100780c */ /* 0x040fe40003f44270 */
[----:B------:R-:W-:Y:S02]  /*10200*/  FMNMX.FTZ R7, R58, R7, !PT ;  /* 0x000000073a077209 */ /* 0x000fe40007810000 */
[----:B------:R-:W-:Y:S02]  /*10210*/  ISETP.GT.AND P3, PT, R81, 0x51, PT ;  /* 0x000000515100780c */ /* 0x000fe40003f64270 */
[----:B-1----:R-:W-:Y:S01]  /*10220*/  FSEL R54, R60, -INF , P2 ;  /* 0xff8000003c367808 */ /* 0x002fe20001000000 */
[----:B------:R-:W1:Y:S01]  /*10230*/  MUFU.TANH R68, R68 ;  /* 0x0000004400447308 */ /* 0x000e620000002400 */
[----:B------:R-:W-:-:S02]  /*10240*/  FMNMX.FTZ R7, R59, R7, !PT ;  /* 0x000000073b077209 */ /* 0x000fc40007810000 */
[----:B------:R-:W-:Y:S02]  /*10250*/  ISETP.GT.AND P4, PT, R81, 0x58, PT ;  /* 0x000000585100780c */ /* 0x000fe40003f84270 */
[----:B--2---:R-:W-:Y:S02]  /*10260*/  FSEL R55, R61, -INF , P3 ;  /* 0xff8000003d377808 */ /* 0x004fe40001800000 */
[----:B------:R-:W-:Y:S01]  /*10270*/  FMNMX.FTZ R7, R54, R7, !PT ;  /* 0x0000000736077209 */ /* 0x000fe20007810000 */
[----:B------:R-:W2:Y:S01]  /*10280*/  MUFU.TANH R70, R70 ;  /* 0x0000004600467308 */ /* 0x000ea20000002400 */
[----:B0-----:R-:W-:Y:S02]  /*10290*/  FSEL R50, R64, -INF , P4 ;  /* 0xff80000040327808 */ /* 0x001fe40002000000 */
[----:B------:R-:W-:-:S05]  /*102a0*/  FMNMX.FTZ R7, R55, R7, !PT ;  /* 0x0000000737077209 */ /* 0x000fca0007810000 */
[----:B------:R-:W0:Y:S01]  /*102b0*/  MUFU.TANH R72, R72 ;  /* 0x0000004800487308 */ /* 0x000e220000002400 */
[C---:B------:R-:W-:Y:S02]  /*102c0*/  ISETP.GT.AND P2, PT, R81.reuse, 0x60, PT ;  /* 0x000000605100780c */ /* 0x040fe40003f44270 */
[----:B------:R-:W-:Y:S02]  /*102d0*/  FMNMX.FTZ R7, R50, R7, !PT ;  /* 0x0000000732077209 */ /* 0x000fe40007810000 */
[----:B------:R-:W-:Y:S02]  /*102e0*/  ISETP.GT.AND P3, PT, R81, 0x61, PT ;  /* 0x000000615100780c */ /* 0x000fe40003f64270 */
[----:B-1----:R-:W-:Y:S01]  /*102f0*/  FSEL R40, R68, -INF , P2 ;  /* 0xff80000044287808 */ /* 0x002fe20001000000 */
[----:B------:R-:W1:Y:S01]  /*10300*/  MUFU.TANH R76, R76 ;  /* 0x0000004c004c7308 */ /* 0x000e620000002400 */
[----:B------:R-:W-:Y:S02]  /*10310*/  FMNMX.FTZ R7, R51, R7, !PT ;  /* 0x0000000733077209 */ /* 0x000fe40007810000 */
[----:B------:R-:W-:-:S02]  /*10320*/  ISETP.GT.AND P4, PT, R81, 0x68, PT ;  /* 0x000000685100780c */ /* 0x000fc40003f84270 */
        /* <DEDUP_REMOVED lines=8> */
[C---:B------:R-:W-:Y:S02]  /*103b0*/  ISETP.GT.AND P3, PT, R81.reuse, 0x71, PT ;  /* 0x000000715100780c */ /* 0x040fe40003f64270 */
[----:B------:R-:W-:Y:S01]  /*103c0*/  ISETP.GT.AND P4, PT, R81, 0x78, PT ;  /* 0x000000785100780c */ /* 0x000fe20003f84270 */
[----:B------:R-:W3:Y:S01]  /*103d0*/  MUFU.TANH R144, R144 ;  /* 0x0000009000907308 */ /* 0x000ee20000002400 */
[----:B-1----:R-:W-:Y:S02]  /*103e0*/  FSEL R81, R76, -INF , P2 ;  /* 0xff8000004c517808 */ /* 0x002fe40001000000 */
[----:B------:R-:W-:-:S02]  /*103f0*/  FMNMX.FTZ R7, R45, R7, !PT ;  /* 0x000000072d077209 */ /* 0x000fc40007810000 */
[----:B--2---:R-:W-:Y:S02]  /*10400*/  FSEL R13, R10, -INF , P3 ;  /* 0xff8000000a0d7808 */ /* 0x004fe40001800000 */
[----:B------:R-:W-:Y:S01]  /*10410*/  FMNMX.FTZ R7, R81, R7, !PT ;  /* 0x0000000751077209 */ /* 0x000fe20007810000 */
[----:B------:R-:W1:Y:S01]  /*10420*/  MUFU.TANH R8, R8 ;  /* 0x0000000800087308 */ /* 0x000e620000002400 */
[----:B0-----:R-:W-:Y:S02]  /*10430*/  FSEL R10, R141, -INF , P4 ;  /* 0xff8000008d0a7808 */ /* 0x001fe40002000000 */
[----:B------:R-:W-:Y:S02]  /*10440*/  FMNMX.FTZ R7, R13, R7, !PT ;  /* 0x000000070d077209 */ /* 0x000fe40007810000 */
[----:B------:R-:W-:Y:S02]  /*10450*/  ISETP.GT.AND P3, PT, R44, 0x1, PT ;  /* 0x000000012c00780c */ /* 0x000fe40003f64270 */
[----:B------:R-:W-:-:S02]  /*10460*/  FMNMX.FTZ R7, R10, R7, !PT ;  /* 0x000000070a077209 */ /* 0x000fc40007810000 */
[----:B---3--:R-:W-:Y:S02]  /*10470*/  FSEL R33, R144, -INF , P3 ;  /* 0xff80000090217808 */ /* 0x008fe40001800000 */
[----:B------:R-:W-:Y:S02]  /*10480*/  ISETP.GT.AND P3, PT, R44, 0x11, PT ;  /* 0x000000112c00780c */ /* 0x000fe40003f64270 */
[----:B------:R-:W-:Y:S02]  /*10490*/  FMNMX.FTZ R7, R11, R7, !PT ;  /* 0x000000070b077209 */ /* 0x000fe40007810000 */
[----:B-1----:R-:W-:-:S03]  /*104a0*/  FSEL R37, R8, -INF , P3 ;  /* 0xff80000008257808 */ /* 0x002fc60001800000 */
[----:B------:R-:W0:Y:S01]  /*104b0*/  SHFL.BFLY PT, R8, R7, 0x2, 0x1f ;  /* 0x0c401f0007087f89 */ /* 0x000e2200000e0000 */
[----:B------:R-:W1:Y:S01]  /*104c0*/  MUFU.TANH R145, R145 ;  /* 0x0000009100917308 */ /* 0x000e620000002400 */
[----:B------:R-:W-:-:S07]  /*104d0*/  FMUL.FTZ R39, R39, UR46 ;  /* 0x0000002e27277c20 */ /* 0x000fce0008410000 */
[----:B------:R-:W2:Y:S08]  /*104e0*/  MUFU.TANH R142, R142 ;  /* 0x0000008e008e7308 */ /* 0x000eb00000002400 */
[----:B------:R-:W3:Y:S01]  /*104f0*/  MUFU.TANH R12, R12 ;  /* 0x0000000c000c7308 */ /* 0x000ee20000002400 */
[----:B0-----:R-:W-:-:S07]  /*10500*/  FMNMX.FTZ R7, R7, R8, !PT ;  /* 0x0000000807077209 */ /* 0x001fce0007810000 */
[----:B------:R-:W0:Y:S01]  /*10510*/  MUFU.TANH R14, R14 ;  /* 0x0000000e000e7308 */ /* 0x000e220000002400 */
[C---:B------:R-:W-:Y:S01]  /*10520*/  ISETP.GT.AND P2, PT, R44.reuse, RZ, PT ;  /* 0x000000ff2c00720c */ /* 0x040fe20003f44270 */
[----:B------:R-:W4:Y:S01]  /*10530*/  SHFL.BFLY PT, R8, R7, 0x1, 0x1f ;  /* 0x0c201f0007087f89 */ /* 0x000f2200000e0000 */
[----:B------:R-:W-:-:S05]  /*10540*/  ISETP.GT.AND P4, PT, R44, 0x8, PT ;  /* 0x000000082c00780c */ /* 0x000fca0003f84270 */
[----:B------:R-:W5:Y:S01]  /*10550*/  MUFU.TANH R39, R39 ;  /* 0x0000002700277308 */ /* 0x000f620000002400 */
[----:B-1----:R-:W-:-:S07]  /*10560*/  FSEL R78, R145, -INF , P2 ;  /* 0xff800000914e7808 */ /* 0x002fce0001000000 */
[----:B------:R-:W1:Y:S01]  /*10570*/  MUFU.TANH R15, R15 ;  /* 0x0000000f000f7308 */ /* 0x000e620000002400 */
[----:B--2---:R-:W-:-:S07]  /*10580*/  FSEL R76, R142, -INF , P4 ;  /* 0xff8000008e4c7808 */ /* 0x004fce0002000000 */
[----:B------:R-:W2:Y:S08]  /*10590*/  MUFU.TANH R25, R25 ;  /* 0x0000001900197308 */ /* 0x000eb00000002400 */
[----:B------:R-:W4:Y:S01]  /*105a0*/  MUFU.TANH R20, R20 ;  /* 0x0000001400147308 */ /* 0x000f220000002400 */
[C---:B------:R-:W-:Y:S02]  /*105b0*/  ISETP.GT.AND P2, PT, R44.reuse, 0x10, PT ;  /* 0x000000102c00780c */ /* 0x040fe40003f44270 */
[----:B------:R-:W-:-:S05]  /*105c0*/  ISETP.GT.AND P4, PT, R44, 0x18, PT ;  /* 0x000000182c00780c */ /* 0x000fca0003f84270 */
[----:B------:R-:W4:Y:S01]  /*105d0*/  MUFU.TANH R27, R27 ;  /* 0x0000001b001b7308 */ /* 0x000f220000002400 */
[----:B---3--:R-:W-:-:S07]  /*105e0*/  FSEL R74, R12, -INF , P2 ;  /* 0xff8000000c4a7808 */ /* 0x008fce0001000000 */
[----:B------:R-:W3:Y:S01]  /*105f0*/  MUFU.TANH R21, R21 ;  /* 0x0000001500157308 */ /* 0x000ee20000002400 */
[----:B0-----:R-:W-:-:S07]  /*10600*/  FSEL R72, R14, -INF , P4 ;  /* 0xff8000000e487808 */ /* 0x001fce0002000000 */
[----:B------:R-:W0:Y:S08]  /*10610*/  MUFU.TANH R29, R29 ;  /* 0x0000001d001d7308 */ /* 0x000e300000002400 */
[----:B------:R-:W0:Y:S01]  /*10620*/  MUFU.TANH R24, R24 ;  /* 0x0000001800187308 */ /* 0x000e220000002400 */
[C---:B------:R-:W-:Y:S02]  /*10630*/  ISETP.GT.AND P1, PT, R44.reuse, 0x19, PT ;  /* 0x000000192c00780c */ /* 0x040fe40003f24270 */
[----:B------:R-:W-:-:S02]  /*10640*/  ISETP.GT.AND P2, PT, R44, 0x20, PT ;  /* 0x000000202c00780c */ /* 0x000fc40003f44270 */
[----:B------:R-:W-:-:S03]  /*10650*/  ISETP.GT.AND P3, PT, R44, 0x21, PT ;  /* 0x000000212c00780c */ /* 0x000fc60003f64270 */
[----:B------:R-:W0:Y:S01]  /*10660*/  MUFU.TANH R31, R31 ;  /* 0x0000001f001f7308 */ /* 0x000e220000002400 */
[----:B------:R-:W-:-:S07]  /*10670*/  ISETP.GT.AND P4, PT, R44, 0x28, PT ;  /* 0x000000282c00780c */ /* 0x000fce0003f84270 */
[----:B------:R-:W0:Y:S01]  /*10680*/  MUFU.TANH R32, R32 ;  /* 0x0000002000207308 */ /* 0x000e220000002400 */
[----:B-----5:R-:W-:-:S07]  /*10690*/  FSEL R39, R39, -INF , P1 ;  /* 0xff80000027277808 */ /* 0x020fce0000800000 */
[----:B------:R-:W5:Y:S01]  /*106a0*/  MUFU.TANH R34, R34 ;  /* 0x0000002200227308 */ /* 0x000f620000002400 */
[----:B-1----:R-:W-:-:S07]  /*106b0*/  FSEL R70, R15, -INF , P2 ;  /* 0xff8000000f467808 */ /* 0x002fce0001000000 */
[----:B------:R-:W1:Y:S01]  /*106c0*/  MUFU.TANH R57, R57 ;  /* 0x0000003900397308 */ /* 0x000e620000002400 */
[----:B--2---:R-:W-:Y:S02]  /*106d0*/  FSEL R25, R25, -INF , P3 ;  /* 0xff80000019197808 */ /* 0x004fe40001800000 */
[----:B----4-:R-:W-:Y:S02]  /*106e0*/  FSEL R68, R20, -INF , P4 ;  /* 0xff80000014447808 */ /* 0x010fe40002000000 */
[----:B------:R-:W-:-:S03]  /*106f0*/  ISETP.GT.AND P1, PT, R44, 0x29, PT ;  /* 0x000000292c00780c */ /* 0x000fc60003f24270 */
[----:B------:R-:W2:Y:S01]  /*10700*/  MUFU.TANH R56, R56 ;  /* 0x0000003800387308 */ /* 0x000ea20000002400 */
[C---:B------:R-:W-:Y:S02]  /*10710*/  ISETP.GT.AND P2, PT, R44.reuse, 0x30, PT ;  /* 0x000000302c00780c */ /* 0x040fe40003f44270 */
[C---:B------:R-:W-:Y:S02]  /*10720*/  ISETP.GT.AND P3, PT, R44.reuse, 0x31, PT ;  /* 0x000000312c00780c */ /* 0x040fe40003f64270 */
[----:B------:R-:W-:-:S03]  /*10730*/  ISETP.GT.AND P4, PT, R44, 0x38, PT ;  /* 0x000000382c00780c */ /* 0x000fc60003f84270 */
[----:B------:R-:W4:Y:S01]  /*10740*/  MUFU.TANH R53, R53 ;  /* 0x0000003500357308 */ /* 0x000f220000002400 */
[----:B------:R-:W-:-:S07]  /*10750*/  FSEL R27, R27, -INF , P1 ;  /* 0xff8000001b1b7808 */ /* 0x000fce0000800000 */
[----:B------:R-:W4:Y:S01]  /*10760*/  MUFU.TANH R52, R52 ;  /* 0x0000003400347308 */ /* 0x000f220000002400 */
[----:B---3--:R-:W-:-:S07]  /*10770*/  FSEL R66, R21, -INF , P2 ;  /* 0xff80000015427808 */ /* 0x008fce0001000000 */
[----:B------:R-:W3:Y:S01]  /*10780*/  MUFU.TANH R49, R49 ;  /* 0x0000003100317308 */ /* 0x000ee20000002400 */
[----:B0-----:R-:W-:Y:S02]  /*10790*/  FSEL R29, R29, -INF , P3 ;  /* 0xff8000001d1d7808 */ /* 0x001fe40001800000 */
[----:B------:R-:W-:Y:S02]  /*107a0*/  FSEL R64, R24, -INF , P4 ;  /* 0xff80000018407808 */ /* 0x000fe40002000000 */
[----:B------:R-:W-:-:S03]  /*107b0*/  ISETP.GT.AND P1, PT, R44, 0x39, PT ;  /* 0x000000392c00780c */ /* 0x000fc60003f24270 */
[----:B------:R-:W0:Y:S01]  /*107c0*/  MUFU.TANH R48, R48 ;  /* 0x0000003000307308 */ /* 0x000e220000002400 */
[C---:B------:R-:W-:Y:S02]  /*107d0*/  ISETP.GT.AND P2, PT, R44.reuse, 0x40, PT ;  /* 0x000000402c00780c */ /* 0x040fe40003f44270 */
[C---:B------:R-:W-:Y:S02]  /*107e0*/  ISETP.GT.AND P3, PT, R44.reuse, 0x41, PT ;  /* 0x000000412c00780c */ /* 0x040fe40003f64270 */
[----:B------:R-:W-:-:S03]  /*107f0*/  ISETP.GT.AND P4, PT, R44, 0x48, PT ;  /* 0x000000482c00780c */ /* 0x000fc60003f84270 */
[----:B------:R-:W0:Y:S01]  /*10800*/  MUFU.TANH R46, R46 ;  /* 0x0000002e002e7308 */ /* 0x000e220000002400 */
[----:B------:R-:W-:-:S07]  /*10810*/  FMNMX.FTZ R7, R7, R8, !PT ;  /* 0x0000000807077209 */ /* 0x000fce0007810000 */
[----:B------:R-:W0:Y:S01]  /*10820*/  MUFU.TANH R41, R41 ;  /* 0x0000002900297308 */ /* 0x000e220000002400 */
[----:B------:R-:W-:-:S07]  /*10830*/  FSEL R31, R31, -INF , P1 ;  /* 0xff8000001f1f7808 */ /* 0x000fce0000800000 */
[----:B------:R-:W0:Y:S01]  /*10840*/  MUFU.TANH R43, R143 ;  /* 0x0000008f002b7308 */ /* 0x000e220000002400 */
[----:B------:R-:W-:Y:S01]  /*10850*/  FSEL R61, R32, -INF , P2 ;  /* 0xff800000203d7808 */ /* 0x000fe20001000000 */
[----:B------:R-:W-:Y:S01]  /*10860*/  UMOV UR47, UR44 ;  /* 0x0000002c002f7c82 */ /* 0x000fe20008000000 */
[----:B-----5:R-:W-:Y:S02]  /*10870*/  FSEL R60, R34, -INF , P3 ;  /* 0xff800000223c7808 */ /* 0x020fe40001800000 */
[----:B-1----:R-:W-:Y:S02]  /*10880*/  FSEL R57, R57, -INF , P4 ;  /* 0xff80000039397808 */ /* 0x002fe40002000000 */
[C---:B------:R-:W-:Y:S02]  /*10890*/  ISETP.GT.AND P1, PT, R44.reuse, 0x49, PT ;  /* 0x000000492c00780c */ /* 0x040fe40003f24270 */
[C---:B------:R-:W-:Y:S02]  /*108a0*/  ISETP.GT.AND P2, PT, R44.reuse, 0x50, PT ;  /* 0x000000502c00780c */ /* 0x040fe40003f44270 */
[----:B------:R-:W-:-:S02]  /*108b0*/  ISETP.GT.AND P3, PT, R44, 0x51, PT ;  /* 0x000000512c00780c */ /* 0x000fc40003f64270 */
[----:B------:R-:W-:Y:S01]  /*108c0*/  ISETP.GT.AND P4, PT, R44, 0x58, PT ;  /* 0x000000582c00780c */ /* 0x000fe20003f84270 */
[C---:B------:R-:W-:Y:S01]  /*108d0*/  FMUL.FTZ R8, R7.reuse, UR47 ;  /* 0x0000002f07087c20 */ /* 0x040fe20008410000 */
[----:B------:R-:W-:Y:S02]  /*108e0*/  FSETP.NEU.FTZ.AND P6, PT, R7, -INF , PT ;  /* 0xff8000000700780b */ /* 0x000fe40003fdd000 */
[----:B--2---:R-:W-:Y:S02]  /*108f0*/  FSEL R56, R56, -INF , P1 ;  /* 0xff80000038387808 */ /* 0x004fe40000800000 */
[----:B----4-:R-:W-:Y:S02]  /*10900*/  FSEL R53, R53, -INF , P2 ;  /* 0xff80000035357808 */ /* 0x010fe40001000000 */
[----:B------:R-:W-:Y:S02]  /*10910*/  FSEL R52, R52, -INF , P3 ;  /* 0xff80000034347808 */ /* 0x000fe40001800000 */
[----:B---3--:R-:W-:-:S02]  /*10920*/  FSEL R49, R49, -INF , P4 ;  /* 0xff80000031317808 */ /* 0x008fc40002000000 */
[C---:B------:R-:W-:Y:S02]  /*10930*/  ISETP.GT.AND P1, PT, R44.reuse, 0x59, PT ;  /* 0x000000592c00780c */ /* 0x040fe40003f24270 */
[C---:B------:R-:W-:Y:S02]  /*10940*/  ISETP.GT.AND P2, PT, R44.reuse, 0x60, PT ;  /* 0x000000602c00780c */ /* 0x040fe40003f44270 */
[C---:B------:R-:W-:Y:S02]  /*10950*/  ISETP.GT.AND P3, PT, R44.reuse, 0x61, PT ;  /* 0x000000612c00780c */ /* 0x040fe40003f64270 */
[----:B------:R-:W-:Y:S01]  /*10960*/  ISETP.GT.AND P4, PT, R44, 0x68, PT ;  /* 0x000000682c00780c */ /* 0x000fe20003f84270 */
[----:B------:R-:W-:Y:S01]  /*10970*/  FMUL.FTZ R79, R79, UR46 ;  /* 0x0000002e4f4f7c20 */ /* 0x000fe20008410000 */
[----:B------:R-:W-:Y:S02]  /*10980*/  FSEL R12, R7, RZ, P6 ;  /* 0x000000ff070c7208 */ /* 0x000fe40003000000 */
[----:B------:R-:W-:-:S02]  /*10990*/  FSEL R8, R8, RZ, P6 ;  /* 0x000000ff08087208 */ /* 0x000fc40003000000 */
[----:B0-----:R-:W-:Y:S02]  /*109a0*/  FSEL R48, R48, -INF , P1 ;  /* 0xff80000030307808 */ /* 0x001fe40000800000 */
[----:B------:R-:W-:Y:S02]  /*109b0*/  FSEL R46, R46, -INF , P2 ;  /* 0xff8000002e2e7808 */ /* 0x000fe40001000000 */
[----:B------:R-:W-:Y:S02]  /*109c0*/  FSEL R41, R41, -INF , P3 ;  /* 0xff80000029297808 */ /* 0x000fe40001800000 */
[----:B------:R-:W-:Y:S01]  /*109d0*/  FSEL R43, R43, -INF , P4 ;  /* 0xff8000002b2b7808 */ /* 0x000fe20002000000 */
[----:B------:R-:W-:Y:S01]  /*109e0*/  FADD.FTZ R12, -R12, R9 ;  /* 0x000000090c0c7221 */ /* 0x000fe20000010100 */
[C---:B------:R-:W-:Y:S02]  /*109f0*/  ISETP.GT.AND P1, PT, R44.reuse, 0x69, PT ;  /* 0x000000692c00780c */ /* 0x040fe40003f24270 */
[----:B------:R-:W-:-:S02]  /*10a00*/  ISETP.GT.AND P2, PT, R44, 0x70, PT ;  /* 0x000000702c00780c */ /* 0x000fc40003f44270 */
[C---:B------:R-:W-:Y:S02]  /*10a10*/  ISETP.GT.AND P3, PT, R44.reuse, 0x71, PT ;  /* 0x000000712c00780c */ /* 0x040fe40003f64270 */
[C---:B------:R-:W-:Y:S02]  /*10a20*/  ISETP.GT.AND P4, PT, R44.reuse, 0x78, PT ;  /* 0x000000782c00780c */ /* 0x040fe40003f84270 */
[----:B------:R-:W-:Y:S01]  /*10a30*/  ISETP.GT.AND P5, PT, R44, 0x79, PT ;  /* 0x000000792c00780c */ /* 0x000fe20003fa4270 */
[--C-:B------:R-:W-:Y:S01]  /*10a40*/  FFMA.FTZ R32, R140, UR47, -R8.reuse ;  /* 0x0000002f8c207c23 */ /* 0x100fe20008010808 */
[----:B------:R0:W1:Y:S01]  /*10a50*/  MUFU.TANH R44, R79 ;  /* 0x0000004f002c7308 */ /* 0x0000620000002400 */
        /* <DEDUP_REMOVED lines=8> */
[--C-:B0-----:R-:W-:Y:S01]  /*10ae0*/  FFMA.FTZ R79, R85, UR47, -R8.reuse ;  /* 0x0000002f554f7c23 */ /* 0x101fe20008010808 */
        /* <DEDUP_REMOVED lines=48> */
[----:B------:R-:W-:Y:S02]  /*10df0*/  FMUL.FTZ R20, R86, UR46 ;  /* 0x0000002e56147c20 */ /* 0x000fe40008410000 */
[----:B------:R-:W-:Y:S01]  /*10e00*/  FMNMX.FTZ R8, R48, R8, !PT ;  /* 0x0000000830087209 */ /* 0x000fe20007810000 */
[----:B------:R-:W-:-:S03]  /*10e10*/  FMUL.FTZ R21, R87, UR46 ;  /* 0x0000002e57157c20 */ /* 0x000fc60008410000 */
[----:B------:R-:W-:Y:S01]  /*10e20*/  FMNMX.FTZ R8, R46, R8, !PT ;  /* 0x000000082e087209 */ /* 0x000fe20007810000 */
[----:B------:R-:W2:Y:S03]  /*10e30*/  MUFU.TANH R15, R15 ;  /* 0x0000000f000f7308 */ /* 0x000ea60000002400 */
[----:B------:R-:W-:-:S05]  /*10e40*/  FMNMX.FTZ R8, R41, R8, !PT ;  /* 0x0000000829087209 */ /* 0x000fca0007810000 */
[----:B------:R-:W3:Y:S01]  /*10e50*/  MUFU.TANH R20, R20 ;  /* 0x0000001400147308 */ /* 0x000ee20000002400 */
[----:B-1----:R-:W-:Y:S02]  /*10e60*/  FSEL R44, R44, -INF , P1 ;  /* 0xff8000002c2c7808 */ /* 0x002fe40000800000 */
[----:B------:R-:W-:-:S05]  /*10e70*/  FMNMX.FTZ R8, R43, R8, !PT ;  /* 0x000000082b087209 */ /* 0x000fca0007810000 */
[----:B------:R-:W1:Y:S01]  /*10e80*/  MUFU.TANH R21, R21 ;  /* 0x0000001500157308 */ /* 0x000e620000002400 */
[----:B0-----:R-:W-:Y:S02]  /*10e90*/  FSEL R14, R14, -INF , P2 ;  /* 0xff8000000e0e7808 */ /* 0x001fe40001000000 */
[----:B------:R-:W-:Y:S02]  /*10ea0*/  FMNMX.FTZ R8, R44, R8, !PT ;  /* 0x000000082c087209 */ /* 0x000fe40007810000 */
[----:B--2---:R-:W-:Y:S02]  /*10eb0*/  FSEL R15, R15, -INF , P3 ;  /* 0xff8000000f0f7808 */ /* 0x004fe40001800000 */
[----:B------:R-:W-:Y:S02]  /*10ec0*/  FMNMX.FTZ R8, R14, R8, !PT ;  /* 0x000000080e087209 */ /* 0x000fe40007810000 */
[----:B---3--:R-:W-:Y:S02]  /*10ed0*/  FSEL R20, R20, -INF , P4 ;  /* 0xff80000014147808 */ /* 0x008fe40002000000 */
[----:B------:R-:W-:-:S04]  /*10ee0*/  FMNMX.FTZ R8, R15, R8, !PT ;  /* 0x000000080f087209 */ /* 0x000fc80007810000 */
[----:B------:R-:W-:Y:S02]  /*10ef0*/  FMNMX.FTZ R8, R20, R8, !PT ;  /* 0x0000000814087209 */ /* 0x000fe40007810000 */
[----:B-1----:R-:W-:-:S04]  /*10f00*/  FSEL R21, R21, -INF , P5 ;  /* 0xff80000015157808 */ /* 0x002fc80002800000 */
[----:B------:R-:W-:-:S05]  /*10f10*/  FMNMX.FTZ R8, R21, R8, !PT ;  /* 0x0000000815087209 */ /* 0x000fca0007810000 */
[----:B------:R-:W0:Y:S02]  /*10f20*/  SHFL.BFLY PT, R13, R8, 0x2, 0x1f ;  /* 0x0c401f00080d7f89 */ /* 0x000e2400000e0000 */
[----:B0-----:R-:W-:-:S05]  /*10f30*/  FMNMX.FTZ R8, R8, R13, !PT ;  /* 0x0000000d08087209 */ /* 0x001fca0007810000 */
[----:B------:R-:W0:Y:S01]  /*10f40*/  SHFL.BFLY PT, R13, R8, 0x1, 0x1f ;  /* 0x0c201f00080d7f89 */ /* 0x000e2200000e0000 */
[----:B------:R-:W-:Y:S01]  /*10f50*/  FMUL.FTZ R12, R12, UR47 ;  /* 0x0000002f0c0c7c20 */ /* 0x000fe20008410000 */
[----:B------:R-:W-:Y:S01]  /*10f60*/  MUFU.EX2 R32, R32 ;  /* 0x0000002000207308 */ /* 0x000fe20000000800 */
[----:B0-----:R-:W-:-:S04]  /*10f70*/  FMNMX.FTZ R8, R8, R13, !PT ;  /* 0x0000000d08087209 */ /* 0x001fc80007810000 */
[C---:B------:R-:W-:Y:S01]  /*10f80*/  FSETP.NEU.FTZ.AND P1, PT, R8.reuse, -INF , PT ;  /* 0xff8000000800780b */ /* 0x040fe20003f3d000 */
[----:B------:R-:W-:-:S03]  /*10f90*/  FMUL.FTZ R80, R8, UR47 ;  /* 0x0000002f08507c20 */ /* 0x000fc60008410000 */
[----:B------:R-:W-:Y:S02]  /*10fa0*/  FSEL R13, R8, RZ, P1 ;  /* 0x000000ff080d7208 */ /* 0x000fe40000800000 */
[----:B------:R-:W-:-:S03]  /*10fb0*/  FSEL R80, R80, RZ, P1 ;  /* 0x000000ff50507208 */ /* 0x000fc60000800000 */
[----:B------:R-:W-:Y:S02]  /*10fc0*/  FADD.FTZ R13, -R13, R6 ;  /* 0x000000060d0d7221 */ /* 0x000fe40000010100 */
[--C-:B------:R-:W-:Y:S02]  /*10fd0*/  FFMA.FTZ R78, R78, UR47, -R80.reuse ;  /* 0x0000002f4e4e7c23 */ /* 0x100fe40008010850 */
[----:B------:R-:W-:Y:S01]  /*10fe0*/  FMUL.FTZ R13, R13, UR47 ;  /* 0x0000002f0d0d7c20 */ /* 0x000fe20008410000 */
[--C-:B------:R-:W-:Y:S01]  /*10ff0*/  FFMA.FTZ R33, R33, UR47, -R80.reuse ;  /* 0x0000002f21217c23 */ /* 0x100fe20008010850 */
[----:B------:R-:W0:Y:S01]  /*11000*/  MUFU.EX2 R12, R12 ;  /* 0x0000000c000c7308 */ /* 0x000e220000000800 */
[--C-:B------:R-:W-:Y:S01]  /*11010*/  FFMA.FTZ R76, R76, UR47, -R80.reuse ;  /* 0x0000002f4c4c7c23 */ /* 0x100fe20008010850 */
[--C-:B------:R-:W-:Y:S01]  /*11020*/  FFMA.FTZ R35, R35, UR47, -R80.reuse ;  /* 0x0000002f23237c23 */ /* 0x100fe20008010850 */
[----:B------:R-:W-:-:S05]  /*11030*/  FFMA.FTZ R74, R74, UR47, -R80 ;  /* 0x0000002f4a4a7c23 */ /* 0x000fca0008010850 */
[----:B------:R-:W-:Y:S01]  /*11040*/  MUFU.EX2 R78, R78 ;  /* 0x0000004e004e7308 */ /* 0x000fe20000000800 */
[--C-:B------:R-:W-:Y:S01]  /*11050*/  FFMA.FTZ R37, R37, UR47, -R80.reuse ;  /* 0x0000002f25257c23 */ /* 0x100fe20008010850 */
[--C-:B------:R-:W-:Y:S01]  /*11060*/  FFMA.FTZ R72, R72, UR47, -R80.reuse ;  /* 0x0000002f48487c23 */ /* 0x100fe20008010850 */
[----:B------:R-:W-:-:S05]  /*11070*/  FFMA.FTZ R39, R39, UR47, -R80 ;  /* 0x0000002f27277c23 */ /* 0x000fca0008010850 */
[----:B------:R-:W1:Y:S01]  /*11080*/  MUFU.EX2 R13, R13 ;  /* 0x0000000d000d7308 */ /* 0x000e620000000800 */
[--C-:B------:R-:W-:Y:S01]  /*11090*/  FFMA.FTZ R70, R70, UR47, -R80.reuse ;  /* 0x0000002f46467c23 */ /* 0x100fe20008010850 */
[--C-:B------:R-:W-:Y:S01]  /*110a0*/  FFMA.FTZ R25, R25, UR47, -R80.reuse ;  /* 0x0000002f19197c23 */ /* 0x100fe20008010850 */
[--C-:B------:R-:W-:Y:S01]  /*110b0*/  FFMA.FTZ R68, R68, UR47, -R80.reuse ;  /* 0x0000002f44447c23 */ /* 0x100fe20008010850 */
[--C-:B------:R-:W-:Y:S01]  /*110c0*/  FFMA.FTZ R27, R27, UR47, -R80.reuse ;  /* 0x0000002f1b1b7c23 */ /* 0x100fe20008010850 */
[--C-:B------:R-:W-:Y:S01]  /*110d0*/  FFMA.FTZ R66, R66, UR47, -R80.reuse ;  /* 0x0000002f42427c23 */ /* 0x100fe20008010850 */
[--C-:B------:R-:W-:Y:S02]  /*110e0*/  FFMA.FTZ R29, R29, UR47, -R80.reuse ;  /* 0x0000002f1d1d7c23 */ /* 0x100fe40008010850 */
[----:B------:R-:W2:Y:S01]  /*110f0*/  MUFU.EX2 R79, R79 ;  /* 0x0000004f004f7308 */ /* 0x000ea20000000800 */
[--C-:B------:R-:W-:Y:S01]  /*11100*/  FFMA.FTZ R64, R64, UR47, -R80.reuse ;  /* 0x0000002f40407c23 */ /* 0x100fe20008010850 */
[--C-:B------:R-:W-:Y:S01]  /*11110*/  FFMA.FTZ R31, R31, UR47, -R80.reuse ;  /* 0x0000002f1f1f7c23 */ /* 0x100fe20008010850 */
[--C-:B------:R-:W-:Y:S01]  /*11120*/  FFMA.FTZ R61, R61, UR47, -R80.reuse ;  /* 0x0000002f3d3d7c23 */ /* 0x100fe20008010850 */
[--C-:B------:R-:W-:Y:S01]  /*11130*/  FFMA.FTZ R60, R60, UR47, -R80.reuse ;  /* 0x0000002f3c3c7c23 */ /* 0x100fe20008010850 */
[--C-:B------:R-:W-:Y:S01]  /*11140*/  FFMA.FTZ R57, R57, UR47, -R80.reuse ;  /* 0x0000002f39397c23 */ /* 0x100fe20008010850 */
[--C-:B------:R-:W-:Y:S01]  /*11150*/  FFMA.FTZ R56, R56, UR47, -R80.reuse ;  /* 0x0000002f38387c23 */ /* 0x100fe20008010850 */
[--C-:B------:R-:W-:Y:S01]  /*11160*/  FFMA.FTZ R53, R53, UR47, -R80.reuse ;  /* 0x0000002f35357c23 */ /* 0x100fe20008010850 */
[----:B------:R-:W3:Y:S01]  /*11170*/  MUFU.EX2 R33, R33 ;  /* 0x0000002100217308 */ /* 0x000ee20000000800 */
        /* <DEDUP_REMOVED lines=11> */
[----:B------:R-:W-:Y:S01]  /*11230*/  LEA R80, R19, R2, 0x3 ;  /* 0x0000000213507211 */ /* 0x000fe200078e18ff */
[----:B------:R-:W4:Y:S04]  /*11240*/  MUFU.EX2 R34, R34 ;  /* 0x0000002200227308 */ /* 0x000f280000000800 */
[----:B------:R-:W-:-:S04]  /*11250*/  VIADD R80, R80, 0x2d840 ;  /* 0x0002d84050507836 */ /* 0x000fc80000000000 */
[----:B------:R-:W5:Y:S01]  /*11260*/  MUFU.EX2 R76, R76 ;  /* 0x0000004c004c7308 */ /* 0x000f620000000800 */
[----:B0-----:R-:W-:-:S07]  /*11270*/  FFMA.FTZ R3, R12, R3, R32 ;  /* 0x000000030c037223 */ /* 0x001fce0000010020 */
[----:B------:R0:W-:Y:S01]  /*11280*/  MUFU.EX2 R6, R81 ;  /* 0x0000005100067308 */ /* 0x0001e20000000800 */
[----:B-1----:R-:W-:-:S07]  /*11290*/  FFMA.FTZ R0, R13, R0, R78 ;  /* 0x000000000d007223 */ /* 0x002fce000001004e */
[----:B------:R-:W1:Y:S01]  /*112a0*/  MUFU.EX2 R77, R77 ;  /* 0x0000004d004d7308 */ /* 0x000e620000000800 */
[----:B0-----:R-:W-:-:S07]  /*112b0*/  IMAD.U32 R81, RZ, RZ, UR40 ;  /* 0x00000028ff517e24 */ /* 0x001fce000f8e00ff */
[----:B------:R-:W0:Y:S01]  /*112c0*/  MUFU.EX2 R35, R35 ;  /* 0x0000002300237308 */ /* 0x000e220000000800 */
[----:B------:R-:W-:Y:S01]  /*112d0*/  PRMT R80, R81, 0x654, R80 ;  /* 0x0000065451507816 */ /* 0x000fe20000000050 */
[----:B--2---:R-:W-:-:S03]  /*112e0*/  FADD.FTZ R3, R79, R3 ;  /* 0x000000034f037221 */ /* 0x004fc60000010000 */
[----:B------:R3:W-:Y:S03]  /*112f0*/  SYNCS.ARRIVE.TRANS64.RED.A1T0 RZ, [R80+URZ], RZ ;  /* 0x000000ff50ff79a7 */ /* 0x0007e6000810043f */
[----:B------:R-:W2:Y:S08]  /*11300*/  MUFU.EX2 R36, R36 ;  /* 0x0000002400247308 */ /* 0x000eb00000000800 */
[----:B------:R-:W2:Y:S01]  /*11310*/  MUFU.EX2 R74, R74 ;  /* 0x0000004a004a7308 */ /* 0x000ea20000000800 */
[----:B---3--:R-:W-:Y:S01]  /*11320*/  FADD.FTZ R80, R33, R0 ;  /* 0x0000000021507221 */ /* 0x008fe20000010000 */
[----:B----4-:R-:W-:-:S06]  /*11330*/  FADD.FTZ R0, R34, R3 ;  /* 0x0000000322007221 */ /* 0x010fcc0000010000 */
[----:B------:R-:W3:Y:S01]  /*11340*/  MUFU.EX2 R75, R75 ;  /* 0x0000004b004b7308 */ /* 0x000ee20000000800 */
[----:B-----5:R-:W-:-:S07]  /*11350*/  FADD.FTZ R3, R76, R80 ;  /* 0x000000504c037221 */ /* 0x020fce0000010000 */
[----:B------:R-:W4:Y:S01]  /*11360*/  MUFU.EX2 R37, R37 ;  /* 0x0000002500257308 */ /* 0x000f220000000800 */
[----:B-1----:R-:W-:Y:S01]  /*11370*/  FADD.FTZ R0, R77, R0 ;  /* 0x000000004d007221 */ /* 0x002fe20000010000 */
[----:B0-----:R-:W-:-:S06]  /*11380*/  FADD.FTZ R3, R35, R3 ;  /* 0x0000000323037221 */ /* 0x001fcc0000010000 */
[----:B------:R-:W0:Y:S08]  /*11390*/  MUFU.EX2 R38, R38 ;  /* 0x0000002600267308 */ /* 0x000e300000000800 */
[----:B------:R-:W1:Y:S01]  /*113a0*/  MUFU.EX2 R72, R72 ;  /* 0x0000004800487308 */ /* 0x000e620000000800 */
[----:B--2---:R-:W-:Y:S01]  /*113b0*/  FADD.FTZ R0, R36, R0 ;  /* 0x0000000024007221 */ /* 0x004fe20000010000 */
[----:B------:R-:W-:-:S06]  /*113c0*/  FADD.FTZ R3, R74, R3 ;  /* 0x000000034a037221 */ /* 0x000fcc0000010000 */
[----:B------:R-:W2:Y:S08]  /*113d0*/  MUFU.EX2 R73, R73 ;  /* 0x0000004900497308 */ /* 0x000eb00000000800 */
[----:B------:R-:W5:Y:S01]  /*113e0*/  MUFU.EX2 R39, R39 ;  /* 0x0000002700277308 */ /* 0x000f620000000800 */
[----:B---3--:R-:W-:Y:S01]  /*113f0*/  FADD.FTZ R0, R75, R0 ;  /* 0x000000004b007221 */ /* 0x008fe20000010000 */
[----:B----4-:R-:W-:-:S06]  /*11400*/  FADD.FTZ R3, R37, R3 ;  /* 0x0000000325037221 */ /* 0x010fcc0000010000 */
[----:B------:R-:W3:Y:S08]  /*11410*/  MUFU.EX2 R24, R24 ;  /* 0x0000001800187308 */ /* 0x000ef00000000800 */
[----:B------:R-:W4:Y:S01]  /*11420*/  MUFU.EX2 R70, R70 ;  /* 0x0000004600467308 */ /* 0x000f220000000800 */
[----:B0-----:R-:W-:Y:S01]  /*11430*/  FADD.FTZ R0, R38, R0 ;  /* 0x0000000026007221 */ /* 0x001fe20000010000 */
[----:B-1----:R-:W-:-:S06]  /*11440*/  FADD.FTZ R3, R72, R3 ;  /* 0x0000000348037221 */ /* 0x002fcc0000010000 */
[----:B------:R-:W0:Y:S08]  /*11450*/  MUFU.EX2 R71, R71 ;  /* 0x0000004700477308 */ /* 0x000e300000000800 */
[----:B------:R-:W1:Y:S01]  /*11460*/  MUFU.EX2 R25, R25 ;  /* 0x0000001900197308 */ /* 0x000e620000000800 */
[----:B--2---:R-:W-:Y:S01]  /*11470*/  FADD.FTZ R0, R73, R0 ;  /* 0x0000000049007221 */ /* 0x004fe20000010000 */
[----:B-----5:R-:W-:-:S06]  /*11480*/  FADD.FTZ R3, R39, R3 ;  /* 0x0000000327037221 */ /* 0x020fcc0000010000 */
        /* <DEDUP_REMOVED lines=72> */
[----:B------:R-:W2:Y:S01]  /*11910*/  MUFU.EX2 R14, R14 ;  /* 0x0000000e000e7308 */ /* 0x000ea20000000800 */
        /* <DEDUP_REMOVED lines=8> */
[----:B------:R-:W-:Y:S01]  /*119a0*/  FADD.FTZ R0, R6, R0 ;  /* 0x0000000006007221 */ /* 0x000fe20000010000 */
[----:B--2---:R-:W-:-:S06]  /*119b0*/  FADD.FTZ R3, R14, R3 ;  /* 0x000000030e037221 */ /* 0x004fcc0000010000 */
[----:B------:R-:W2:Y:S08]  /*119c0*/  MUFU.EX2 R11, R11 ;  /* 0x0000000b000b7308 */ /* 0x000eb00000000800 */
[----:B------:R-:W5:Y:S01]  /*119d0*/  MUFU.EX2 R21, R21 ;  /* 0x0000001500157308 */ /* 0x000f620000000800 */
[----:B---3--:R-:W-:Y:S01]  /*119e0*/  FADD.FTZ R0, R9, R0 ;  /* 0x0000000009007221 */ /* 0x008fe20000010000 */
[----:B----4-:R-:W-:-:S03]  /*119f0*/  FADD.FTZ R3, R15, R3 ;  /* 0x000000030f037221 */ /* 0x010fc60000010000 */
[----:B0-----:R-:W-:Y:S01]  /*11a00*/  FADD.FTZ R0, R10, R0 ;  /* 0x000000000a007221 */ /* 0x001fe20000010000 */
[----:B-1----:R-:W-:-:S03]  /*11a10*/  FADD.FTZ R80, R20, R3 ;  /* 0x0000000314507221 */ /* 0x002fc60000010000 */
[----:B--2---:R-:W-:Y:S01]  /*11a20*/  FADD.FTZ R3, R11, R0 ;  /* 0x000000000b037221 */ /* 0x004fe20000010000 */
[----:B-----5:R-:W-:Y:S01]  /*11a30*/  FADD.FTZ R0, R21, R80 ;  /* 0x0000005015007221 */ /* 0x020fe20000010000 */
[----:B------:R-:W-:Y:S06]  /*11a40*/  @!P0 BRA `(.L_x_12476) ;  /* 0x0000000000048947 */ /* 0x000fec0003800000 */
[----:B------:R-:W-:Y:S01]  /*11a50*/  BPT.TRAP 0x1 ;  /* 0x000000040000795c */ /* 0x000fe20000300000 */
.L_x_12476:
[----:B------:R-:W2:Y:S04]  /*11a60*/  LDL R84, [R1+0x80] ;  /* 0x0000800001547983 */ /* 0x000ea80000100800 */
[----:B------:R-:W3:Y:S04]  /*11a70*/  LDL R82, [R1+0xc] ;  /* 0x00000c0001527983 */ /* 0x000ee80000100800 */
[----:B------:R-:W4:Y:S04]  /*11a80*/  LDL R81, [R1+0x8] ;  /* 0x0000080001517983 */ /* 0x000f280000100800 */
[----:B------:R-:W5:Y:S01]  /*11a90*/  LDL R83, [R1+0x84] ;  /* 0x0000840001537983 */ /* 0x000f620000100800 */
[----:B------:R-:W-:-:S02]  /*11aa0*/  IMAD R5, R5, 0x8, R2 ;  /* 0x0000000805057824 */ /* 0x000fc400078e0202 */
[----:B------:R-:W-:Y:S02]  /*11ab0*/  IMAD.U32 R80, RZ, RZ, UR40 ;  /* 0x00000028ff507e24 */ /* 0x000fe4000f8e00ff */
        /* <DEDUP_REMOVED lines=15> */
[----:B------:R1:W-:Y:S01]  /*11bb0*/  STSM.16.M88.4 [R157+0x21800], R32 ;  /* 0x021800209d007844 */ /* 0x0003e20000000200 */
[----:B------:R-:W-:Y:S02]  /*11bc0*/  F2FP.F16.F32.PACK_AB R28, R67, R28 ;  /* 0x0000001c431c723e */ /* 0x000fe400000000ff */
[----:B------:R-:W-:Y:S02]  /*11bd0*/  F2FP.F16.F32.PACK_AB R29, R29, R66 ;  /* 0x000000421d1d723e */ /* 0x000fe400000000ff */
[----:B------:R-:W-:Y:S02]  /*11be0*/  F2FP.F16.F32.PACK_AB R30, R30, R65 ;  /* 0x000000411e1e723e */ /* 0x000fe400000000ff */
[----:B------:R-:W-:Y:S02]  /*11bf0*/  F2FP.F16.F32.PACK_AB R31, R31, R64 ;  /* 0x000000401f1f723e */ /* 0x000fe400000000ff */
[----:B------:R-:W-:-:S02]  /*11c00*/  F2FP.F16.F32.PACK_AB R40, R47, R40 ;  /* 0x000000282f28723e */ /* 0x000fc400000000ff */
[----:B------:R-:W-:Y:S02]  /*11c10*/  F2FP.F16.F32.PACK_AB R41, R41, R46 ;  /* 0x0000002e2929723e */ /* 0x000fe400000000ff */
[----:B------:R-:W-:Y:S02]  /*11c20*/  F2FP.F16.F32.PACK_AB R42, R45, R42 ;  /* 0x0000002a2d2a723e */ /* 0x000fe400000000ff */
[----:B-1----:R-:W-:Y:S02]  /*11c30*/  F2FP.F16.F32.PACK_AB R32, R63, R62 ;  /* 0x0000003e3f20723e */ /* 0x002fe400000000ff */
[----:B------:R-:W-:Y:S02]  /*11c40*/  F2FP.F16.F32.PACK_AB R33, R60, R61 ;  /* 0x0000003d3c21723e */ /* 0x000fe400000000ff */
[----:B------:R-:W-:Y:S02]  /*11c50*/  F2FP.F16.F32.PACK_AB R34, R59, R58 ;  /* 0x0000003a3b22723e */ /* 0x000fe400000000ff */
[----:B------:R-:W-:-:S02]  /*11c60*/  F2FP.F16.F32.PACK_AB R35, R56, R57 ;  /* 0x000000393823723e */ /* 0x000fc400000000ff */
        /* <DEDUP_REMOVED lines=50> */
[----:B------:R-:W-:Y:S01]  /*11f90*/  IADD3 R4, R4, -0x1, RZ ;  /* 0xffffffff04047810 */ /* 0x000fe20007ffe0ff */
[----:B0-----:R-:W-:Y:S01]  /*11fa0*/  IMAD.MOV.U32 R5, RZ, RZ, R19 ;  /* 0x000000ffff057224 */ /* 0x001fe200078e0013 */
[----:B--2---:R0:W-:Y:S04]  /*11fb0*/  STSM.16.M88.4 [R84], R36 ;  /* 0x0000002454007844 */ /* 0x0041e80000000200 */
[----:B---3--:R1:W-:Y:S04]  /*11fc0*/  STSM.16.M88.4 [R82], R24 ;  /* 0x0000001852007844 */ /* 0x0083e80000000200 */
[----:B----4-:R2:W-:Y:S04]  /*11fd0*/  STSM.16.M88.4 [R81], R28 ;  /* 0x0000001c51007844 */ /* 0x0105e80000000200 */
[----:B------:R2:W-:Y:S01]  /*11fe0*/  STSM.16.M88.4 [R157+0x27800], R32 ;  /* 0x027800209d007844 */ /* 0x0005e20000000200 */
[----:B0-----:R-:W-:-:S02]  /*11ff0*/  F2FP.F16.F32.PACK_AB R36, R55, R54 ;  /* 0x000000363724723e */ /* 0x001fc400000000ff */
[----:B------:R-:W-:Y:S02]  /*12000*/  F2FP.F16.F32.PACK_AB R37, R52, R53 ;  /* 0x000000353425723e */ /* 0x000fe400000000ff */
[----:B------:R-:W-:Y:S02]  /*12010*/  F2FP.F16.F32.PACK_AB R38, R51, R50 ;  /* 0x000000323326723e */ /* 0x000fe400000000ff */
[----:B------:R-:W-:Y:S02]  /*12020*/  F2FP.F16.F32.PACK_AB R39, R48, R49 ;  /* 0x000000313027723e */ /* 0x000fe400000000ff */
[----:B-1----:R-:W-:Y:S02]  /*12030*/  F2FP.F16.F32.PACK_AB R24, R9, R6 ;  /* 0x000000060918723e */ /* 0x002fe400000000ff */
[----:B------:R-:W-:Y:S02]  /*12040*/  F2FP.F16.F32.PACK_AB R25, R15, R14 ;  /* 0x0000000e0f19723e */ /* 0x000fe400000000ff */
[----:B------:R-:W-:-:S02]  /*12050*/  F2FP.F16.F32.PACK_AB R26, R11, R10 ;  /* 0x0000000a0b1a723e */ /* 0x000fc400000000ff */
[----:B------:R-:W-:Y:S01]  /*12060*/  F2FP.F16.F32.PACK_AB R27, R21, R20 ;  /* 0x00000014151b723e */ /* 0x000fe200000000ff */
[----:B-----5:R2:W-:Y:S04]  /*12070*/  STSM.16.M88.4 [R83], R36 ;  /* 0x0000002453007844 */ /* 0x0205e80000000200 */
        /* <DEDUP_REMOVED lines=8> */
[----:B------:R-:W-:-:S02]  /*12100*/  IMAD.MOV.U32 R6, RZ, RZ, R8 ;  /* 0x000000ffff067224 */ /* 0x000fc400078e0008 */
[----:B------:R-:W-:Y:S02]  /*12110*/  IMAD.MOV.U32 R9, RZ, RZ, R7 ;  /* 0x000000ffff097224 */ /* 0x000fe400078e0007 */
[----:B------:R-:W-:Y:S01]  /*12120*/  IMAD.MOV.U32 R10, RZ, RZ, R139 ;  /* 0x000000ffff0a7224 */ /* 0x000fe200078e008b */
[----:B0-----:R-:W-:Y:S01]  /*12130*/  NOP ;  /* 0x0000000000007918 */ /* 0x001fe20000000000 */
[----:B------:R-:W-:Y:S05]  /*12140*/  @P1 BRA `(.L_x_12477) ;  /* 0xffffffc800781947 */ /* 0x000fea000383ffff */
.L_x_12465:
[----:B------:R-:W3:Y:S02]  /*12150*/  LDL R5, [R1+0x8c] ;  /* 0x00008c0001057983 */ /* 0x000ee40000100800 */
[----:B---3--:R-:W-:-:S13]  /*12160*/  ISETP.GE.AND P1, PT, R4, R5, PT ;  /* 0x000000050400720c */ /* 0x008fda0003f26270 */
[----:B------:R-:W-:Y:S05]  /*12170*/  @!P1 BRA `(.L_x_12478) ;  /* 0x0000002c00409947 */ /* 0x000fea0003800000 */
[----:B------:R-:W-:Y:S01]  /*12180*/  IMAD.MOV.U32 R9, RZ, RZ, R8 ;  /* 0x000000ffff097224 */ /* 0x000fe200078e0008 */
[----:B------:R-:W-:Y:S01]  /*12190*/  MOV R6, R7 ;  /* 0x0000000700067202 */ /* 0x000fe20000000f00 */
[----:B------:R-:W-:Y:S02]  /*121a0*/  IMAD.MOV.U32 R10, RZ, RZ, R139 ;  /* 0x000000ffff0a7224 */ /* 0x000fe400078e008b */
[----:B------:R-:W-:-:S07]  /*121b0*/  IMAD.MOV.U32 R5, RZ, RZ, R19 ;  /* 0x000000ffff057224 */ /* 0x000fce00078e0013 */
.L_x_12490:
[----:B------:R-:W3:Y:S01]  /*121c0*/  LDL R7, [R1+0x60] ;  /* 0x0000600001077983 */ /* 0x000ee20000100800 */
[----:B------:R-:W-:Y:S01]  /*121d0*/  ISETP.NE.AND P1, PT, R5, 0x1, PT ;  /* 0x000000010500780c */ /* 0x000fe20003f25270 */
[----:B------:R-:W-:Y:S05]  /*121e0*/  YIELD ;  /* 0x0000000000007946 */ /* 0x000fea0003800000 */
[----:B------:R-:W-:-:S04]  /*121f0*/  SEL R139, RZ, 0x1, P1 ;  /* 0x00000001ff8b7807 */ /* 0x000fc80000800000 */
[----:B------:R-:W-:Y:S02]  /*12200*/  LOP3.LUT R139, R10, R139, RZ, 0x3c, !PT ;  /* 0x0000008b0a8b7212 */ /* 0x000fe400078e3cff */
[----:B---3--:R-:W-:-:S13]  /*12210*/  ISETP.NE.AND P1, PT, R7, RZ, PT ;  /* 0x000000ff0700720c */ /* 0x008fda0003f25270 */
[----:B------:R-:W-:Y:S05]  /*12220*/  @P1 BRA `(.L_x_12479) ;  /* 0x00000000003c1947 */ /* 0x000fea0003800000 */
[----:B------:R-:W-:Y:S05]  /*12230*/  @!P0 BRA `(.L_x_12480) ;  /* 0x0000000000048947 */ /* 0x000fea0003800000 */
[----:B------:R-:W-:Y:S01]  /*12240*/  BPT.TRAP 0x1 ;  /* 0x000000040000795c */ /* 0x000fe20000300000 */
.L_x_12480:
        /* <DEDUP_REMOVED lines=8> */
.L_x_12481:
[----:B------:R-:W-:Y:S04]  /*122d0*/  BSSY B0, `(.L_x_12479) ;  /* 0x0000004000007945 */ /* 0x000fe80003800000 */
[----:B-1----:R-:W-:Y:S05]  /*122e0*/  @P2 BRA `(.L_x_12482) ;  /* 0x0000000000082947 */ /* 0x002fea0003800000 */
[----:B------:R-:W1:Y:S02]  /*122f0*/  SYNCS.PHASECHK.TRANS64.TRYWAIT P2, [R7+URZ+0x2d830], R8 ;  /* 0x02d83008070075a7 */ /* 0x000e64000804017f */
[----:B-1----:R-:W-:Y:S05]  /*12300*/  @!P2 BRA `(.L_x_12483) ;  /* 0x000000e80070a947 */ /* 0x002fea0003800000 */
.L_x_12482:
[----:B------:R-:W-:Y:S05]  /*12310*/  BSYNC B0 ;  /* 0x0000000000007941 */ /* 0x000fea0003800000 */
.L_x_12479:
[----:B01----:R-:W3:Y:S04]  /*12320*/  LDL R8, [R1+0x64] ;  /* 0x0000640001087983 */ /* 0x003ee80000100800 */
[----:B--2---:R-:W2:Y:S04]  /*12330*/  LDL.64 R26, [R1] ;  /* 0x00000000011a7983 */ /* 0x004ea80000100a00 */
[----:B------:R-:W4:Y:S04]  /*12340*/  LDL.64 R150, [R1+0x30] ;  /* 0x0000300001967983 */ /* 0x000f280000100a00 */
[----:B------:R-:W5:Y:S01]  /*12350*/  LDL.64 R146, [R1+0x28] ;  /* 0x0000280001927983 */ /* 0x000f620000100a00 */
[----:B------:R-:W0:Y:S01]  /*12360*/  S2R R7, SR_TID.X ;  /* 0x0000000000077919 */ /* 0x000e220000002100 */
[----:B------:R-:W-:Y:S01]  /*12370*/  VIADD R19, R5, 0x1 ;  /* 0x0000000105137836 */ /* 0x000fe20000000000 */
[----:B------:R-:W-:Y:S05]  /*12380*/  WARPSYNC.ALL ;  /* 0x0000000000007948 */ /* 0x000fea0003800000 */
[C---:B------:R-:W-:Y:S01]  /*12390*/  ISETP.NE.AND P2, PT, R19.reuse, 0x2, PT ;  /* 0x000000021300780c */ /* 0x040fe20003f45270 */
[----:B------:R-:W5:Y:S03]  /*123a0*/  LDL.64 R144, [R1+0x20] ;  /* 0x0000200001907983 */ /* 0x000f660000100a00 */
[----:B------:R-:W-:Y:S01]  /*123b0*/  SEL R19, R19, RZ, P2 ;  /* 0x000000ff13137207 */ /* 0x000fe20001000000 */
[----:B------:R-:W5:Y:S04]  /*123c0*/  LDL.64 R142, [R1+0x18] ;  /* 0x00001800018e7983 */ /* 0x000f680000100a00 */
[----:B------:R-:W5:Y:S01]  /*123d0*/  LDL.64 R140, [R1+0x10] ;  /* 0x00001000018c7983 */ /* 0x000f620000100a00 */
[----:B0-----:R-:W-:-:S04]  /*123e0*/  SHF.R.U32.HI R7, RZ, 0x7, R7 ;  /* 0x00000007ff077819 */ /* 0x001fc80000011607 */
[----:B------:R-:W-:Y:S01]  /*123f0*/  IADD3 R7, R7, 0x8, RZ ;  /* 0x0000000807077810 */ /* 0x000fe20007ffe0ff */
        /* <DEDUP_REMOVED lines=8> */
[----:B---3--:R-:W-:Y:S01]  /*12480*/  IMAD R12, R19, 0x600, R8 ;  /* 0x00000600130c7824 */ /* 0x008fe200078e0208 */
[----:B--2---:R-:W-:-:S04]  /*12490*/  R2UR UR4, R26 ;  /* 0x000000001a0472ca */ /* 0x004fc800000e0000 */
        /* <DEDUP_REMOVED lines=46> */
.L_x_12485:
[----:B------:R-:W-:Y:S01]  /*12780*/  SHF.L.U32 R7, R10, 0x1f, RZ ;  /* 0x0000001f0a077819 */ /* 0x000fe200000006ff */
[----:B------:R-:W-:-:S04]  /*12790*/  IMAD R8, R5, 0x8, R2 ;  /* 0x0000000805087824 */ /* 0x000fc800078e0202 */
[----:B------:R0:W1:Y:S01]  /*127a0*/  SYNCS.PHASECHK.TRANS64.TRYWAIT P1, [R8+URZ+0x2d850], R7 ;  /* 0x02d85007080075a7 */ /* 0x000062000802017f */
[----:B------:R-:W-:Y:S05]  /*127b0*/  @!P0 BRA `(.L_x_12486) ;  /* 0x0000000000048947 */ /* 0x000fea0003800000 */
[----:B------:R-:W-:Y:S01]  /*127c0*/  BPT.TRAP 0x1 ;  /* 0x000000040000795c */ /* 0x000fe20000300000 */
.L_x_12486:
[----:B-1----:R-:W-:Y:S05]  /*127d0*/  @P1 BRA `(.L_x_12484) ;  /* 0x0000000000081947 */ /* 0x002fea0003800000 */
[----:B------:R-:W1:Y:S02]  /*127e0*/  SYNCS.PHASECHK.TRANS64.TRYWAIT P1, [R8+URZ+0x2d850], R7 ;  /* 0x02d85007080075a7 */ /* 0x000e64000802017f */
[----:B-1----:R-:W-:Y:S05]  /*127f0*/  @!P1 BRA `(.L_x_12487) ;  /* 0x000000e400489947 */ /* 0x002fea0003800000 */
.L_x_12484:
        /* <DEDUP_REMOVED lines=96> */
.L_x_12488:
[----:B------:R-:W-:Y:S01]  /*12e00*/  FMUL.FTZ R10, R24, UR45 ;  /* 0x0000002d180a7c20 */ /* 0x000fe20008410000 */
[----:B------:R-:W-:Y:S01]  /*12e10*/  FMUL.FTZ R13, R25, UR45 ;  /* 0x0000002d190d7c20 */ /* 0x000fe20008410000 */
[----:B------:R-:W-:Y:S01]  /*12e20*/  FMUL.FTZ R24, R28, UR45 ;  /* 0x0000002d1c187c20 */ /* 0x000fe20008410000 */
[----:B0-----:R-:W-:Y:S02]  /*12e30*/  IMAD R7, R19, 0x8, R2 ;  /* 0x0000000813077824 */ /* 0x001fe400078e0202 */
[----:B------:R-:W-:Y:S01]  /*12e40*/  FMUL.FTZ R155, R26, UR45 ;  /* 0x0000002d1a9b7c20 */ /* 0x000fe20008410000 */
[----:B------:R-:W-:Y:S01]  /*12e50*/  FMUL.FTZ R26, R29, UR45 ;  /* 0x0000002d1d1a7c20 */ /* 0x000fe20008410000 */
[----:B------:R-:W0:Y:S01]  /*12e60*/  MUFU.TANH R10, R10 ;  /* 0x0000000a000a7308 */ /* 0x000e220000002400 */
[----:B------:R-:W-:Y:S02]  /*12e70*/  VIADD R7, R7, 0x2d840 ;  /* 0x0002d84007077836 */ /* 0x000fe40000000000 */
[----:B------:R-:W-:Y:S01]  /*12e80*/  FMUL.FTZ R28, R32, UR45 ;  /* 0x0000002d201c7c20 */ /* 0x000fe20008410000 */
[----:B------:R-:W-:-:S02]  /*12e90*/  IMAD.U32 R8, RZ, RZ, UR40 ;  /* 0x00000028ff087e24 */ /* 0x000fc4000f8e00ff */
        /* <DEDUP_REMOVED lines=140> */
[C---:B------:R-:W-:Y:S01]  /*13760*/  FADD.FTZ R6, -R7.reuse, R6 ;  /* 0x0000000607067221 */ /* 0x040fe20000010100 */
[----:B------:R-:W-:Y:S02]  /*13770*/  FMUL.FTZ R47, R7, UR47 ;  /* 0x0000002f072f7c20 */ /* 0x000fe40008410000 */
[----:B---3--:R-:W-:Y:S02]  /*13780*/  FMNMX.FTZ R8, R153, R8, !PT ;  /* 0x0000000899087209 */ /* 0x008fe40007810000 */
[--C-:B------:R-:W-:Y:S01]  /*13790*/  FFMA.FTZ R33, R33, UR47, -R47.reuse ;  /* 0x0000002f21217c23 */ /* 0x100fe2000801082f */
[----:B------:R-:W0:Y:S01]  /*137a0*/  MUFU.TANH R68, R68 ;  /* 0x0000004400447308 */ /* 0x000e220000002400 */
[----:B----4-:R-:W-:Y:S01]  /*137b0*/  FMNMX.FTZ R8, R152, R8, !PT ;  /* 0x0000000898087209 */ /* 0x010fe20007810000 */
[--C-:B------:R-:W-:Y:S01]  /*137c0*/  FFMA.FTZ R24, R24, UR47, -R47.reuse ;  /* 0x0000002f18187c23 */ /* 0x100fe2000801082f */
[--C-:B------:R-:W-:Y:S01]  /*137d0*/  FFMA.FTZ R42, R34, UR47, -R47.reuse ;  /* 0x0000002f222a7c23 */ /* 0x100fe2000801082f */
[--C-:B------:R-:W-:Y:S01]  /*137e0*/  FFMA.FTZ R67, R45, UR47, -R47.reuse ;  /* 0x0000002f2d437c23 */ /* 0x100fe2000801082f */
[----:B-----5:R-:W-:Y:S01]  /*137f0*/  FMNMX.FTZ R8, R151, R8, !PT ;  /* 0x0000000897087209 */ /* 0x020fe20007810000 */
[--C-:B------:R-:W-:Y:S01]  /*13800*/  FFMA.FTZ R45, R73, UR47, -R47.reuse ;  /* 0x0000002f492d7c23 */ /* 0x100fe2000801082f */
[--C-:B------:R-:W-:Y:S01]  /*13810*/  FFMA.FTZ R79, R13, UR47, -R47.reuse ;  /* 0x0000002f0d4f7c23 */ /* 0x100fe2000801082f */
[----:B------:R-:W3:Y:S01]  /*13820*/  MUFU.TANH R27, R27 ;  /* 0x0000001b001b7308 */ /* 0x000ee20000002400 */
[----:B-1----:R-:W-:Y:S01]  /*13830*/  FMNMX.FTZ R8, R150, R8, !PT ;  /* 0x0000000896087209 */ /* 0x002fe20007810000 */
[--C-:B------:R-:W-:Y:S01]  /*13840*/  FFMA.FTZ R75, R30, UR47, -R47.reuse ;  /* 0x0000002f1e4b7c23 */ /* 0x100fe2000801082f */
[--C-:B------:R-:W-:Y:S01]  /*13850*/  FFMA.FTZ R76, R76, UR47, -R47.reuse ;  /* 0x0000002f4c4c7c23 */ /* 0x100fe2000801082f */
[--C-:B------:R-:W-:Y:S01]  /*13860*/  FFMA.FTZ R30, R32, UR47, -R47.reuse ;  /* 0x0000002f201e7c23 */ /* 0x100fe2000801082f */
[----:B------:R-:W-:Y:S01]  /*13870*/  FMNMX.FTZ R8, R72, R8, !PT ;  /* 0x0000000848087209 */ /* 0x000fe20007810000 */
[--C-:B------:R-:W-:Y:S01]  /*13880*/  FFMA.FTZ R26, R26, UR47, -R47.reuse ;  /* 0x0000002f1a1a7c23 */ /* 0x100fe2000801082f */
[--C-:B------:R-:W-:Y:S01]  /*13890*/  FFMA.FTZ R71, R35, UR47, -R47.reuse ;  /* 0x0000002f23477c23 */ /* 0x100fe2000801082f */
[----:B------:R-:W1:Y:S01]  /*138a0*/  MUFU.TANH R12, R12 ;  /* 0x0000000c000c7308 */ /* 0x000e620000002400 */
[----:B------:R-:W-:Y:S01]  /*138b0*/  FMNMX.FTZ R8, R39, R8, !PT ;  /* 0x0000000827087209 */ /* 0x000fe20007810000 */
[--C-:B------:R-:W-:Y:S01]  /*138c0*/  FFMA.FTZ R35, R36, UR47, -R47.reuse ;  /* 0x0000002f24237c23 */ /* 0x100fe2000801082f */
[--C-:B------:R-:W-:Y:S01]  /*138d0*/  FFMA.FTZ R66, R77, UR47, -R47.reuse ;  /* 0x0000002f4d427c23 */ /* 0x100fe2000801082f */
[--C-:B------:R-:W-:Y:S01]  /*138e0*/  FFMA.FTZ R37, R37, UR47, -R47.reuse ;  /* 0x0000002f25257c23 */ /* 0x100fe2000801082f */
[----:B------:R-:W-:Y:S01]  /*138f0*/  FMNMX.FTZ R8, R11, R8, !PT ;  /* 0x000000080b087209 */ /* 0x000fe20007810000 */
[--C-:B------:R-:W-:Y:S01]  /*13900*/  FFMA.FTZ R28, R28, UR47, -R47.reuse ;  /* 0x0000002f1c1c7c23 */ /* 0x100fe2000801082f */
[--C-:B------:R-:W-:Y:S01]  /*13910*/  FFMA.FTZ R51, R69, UR47, -R47.reuse ;  /* 0x0000002f45337c23 */ /* 0x100fe2000801082f */
[----:B------:R-:W4:Y:S01]  /*13920*/  MUFU.TANH R29, R29 ;  /* 0x0000001d001d7308 */ /* 0x000f220000002400 */
[----:B--2---:R-:W-:Y:S01]  /*13930*/  FMNMX.FTZ R8, R25, R8, !PT ;  /* 0x0000000819087209 */ /* 0x004fe20007810000 */
[--C-:B------:R-:W-:Y:S01]  /*13940*/  FFMA.FTZ R40, R40, UR47, -R47.reuse ;  /* 0x0000002f28287c23 */ /* 0x100fe2000801082f */
[--C-:B------:R-:W-:Y:S01]  /*13950*/  FFMA.FTZ R140, R140, UR47, -R47.reuse ;  /* 0x0000002f8c8c7c23 */ /* 0x100fe2000801082f */
[--C-:B------:R-:W-:Y:S01]  /*13960*/  FFMA.FTZ R141, R141, UR47, -R47.reuse ;  /* 0x0000002f8d8d7c23 */ /* 0x100fe2000801082f */
[----:B0-----:R-:W-:Y:S01]  /*13970*/  FMNMX.FTZ R8, R68, R8, !PT ;  /* 0x0000000844087209 */ /* 0x001fe20007810000 */
[--C-:B------:R-:W-:Y:S01]  /*13980*/  FFMA.FTZ R62, R142, UR47, -R47.reuse ;  /* 0x0000002f8e3e7c23 */ /* 0x100fe2000801082f */
[--C-:B------:R-:W-:Y:S01]  /*13990*/  FFMA.FTZ R63, R144, UR47, -R47.reuse ;  /* 0x0000002f903f7c23 */ /* 0x100fe2000801082f */
[----:B------:R-:W0:Y:S01]  /*139a0*/  MUFU.TANH R64, R64 ;  /* 0x0000004000407308 */ /* 0x000e220000002400 */
[----:B---3--:R-:W-:Y:S01]  /*139b0*/  FMNMX.FTZ R8, R27, R8, !PT ;  /* 0x000000081b087209 */ /* 0x008fe20007810000 */
[--C-:B------:R-:W-:Y:S01]  /*139c0*/  FFMA.FTZ R58, R143, UR47, -R47.reuse ;  /* 0x0000002f8f3a7c23 */ /* 0x100fe2000801082f */
[--C-:B------:R-:W-:Y:S01]  /*139d0*/  FFMA.FTZ R59, R145, UR47, -R47.reuse ;  /* 0x0000002f913b7c23 */ /* 0x100fe2000801082f */
[--C-:B------:R-:W-:Y:S01]  /*139e0*/  FFMA.FTZ R54, R146, UR47, -R47.reuse ;  /* 0x0000002f92367c23 */ /* 0x100fe2000801082f */
[----:B-1----:R-:W-:Y:S01]  /*139f0*/  FMNMX.FTZ R8, R12, R8, !PT ;  /* 0x000000080c087209 */ /* 0x002fe20007810000 */
[--C-:B------:R-:W-:Y:S01]  /*13a00*/  FFMA.FTZ R55, R65, UR47, -R47.reuse ;  /* 0x0000002f41377c23 */ /* 0x100fe2000801082f */
[--C-:B------:R-:W-:Y:S01]  /*13a10*/  FFMA.FTZ R50, R147, UR47, -R47.reuse ;  /* 0x0000002f93327c23 */ /* 0x100fe2000801082f */
[----:B------:R-:W1:Y:S01]  /*13a20*/  MUFU.TANH R31, R31 ;  /* 0x0000001f001f7308 */ /* 0x000e620000002400 */
[----:B----4-:R-:W-:Y:S01]  /*13a30*/  FMNMX.FTZ R8, R29, R8, !PT ;  /* 0x000000081d087209 */ /* 0x010fe20007810000 */
[--C-:B------:R-:W-:Y:S01]  /*13a40*/  FFMA.FTZ R148, R148, UR47, -R47.reuse ;  /* 0x0000002f94947c23 */ /* 0x100fe2000801082f */
[--C-:B------:R-:W-:Y:S01]  /*13a50*/  FFMA.FTZ R81, R81, UR47, -R47.reuse ;  /* 0x0000002f51517c23 */ /* 0x100fe2000801082f */
[--C-:B------:R-:W-:Y:S01]  /*13a60*/  FFMA.FTZ R84, R84, UR47, -R47.reuse ;  /* 0x0000002f54547c23 */ /* 0x100fe2000801082f */
[----:B------:R-:W-:-:S03]  /*13a70*/  FFMA.FTZ R13, R85, UR47, -R47 ;  /* 0x0000002f550d7c23 */ /* 0x000fc6000801082f */
        /* <DEDUP_REMOVED lines=32> */
[----:B------:R0:W-:Y:S01]  /*13c80*/  MUFU.EX2 R73, R33 ;  /* 0x0000002100497308 */ /* 0x0001e20000000800 */
[----:B-1----:R-:W-:-:S07]  /*13c90*/  FMNMX.FTZ R8, R20, R8, !PT ;  /* 0x0000000814087209 */ /* 0x002fce0007810000 */
[----:B------:R-:W-:Y:S01]  /*13ca0*/  MUFU.EX2 R34, R24 ;  /* 0x0000001800227308 */ /* 0x000fe20000000800 */
[----:B--2---:R-:W-:-:S05]  /*13cb0*/  FMNMX.FTZ R8, R21, R8, !PT ;  /* 0x0000000815087209 */ /* 0x004fca0007810000 */
[----:B------:R-:W1:Y:S02]  /*13cc0*/  SHFL.BFLY PT, R38, R8, 0x2, 0x1f ;  /* 0x0c401f0008267f89 */ /* 0x000e6400000e0000 */
[----:B------:R-:W-:Y:S08]  /*13cd0*/  MUFU.EX2 R24, R42 ;  /* 0x0000002a00187308 */ /* 0x000ff00000000800 */
[----:B------:R2:W-:Y:S08]  /*13ce0*/  MUFU.EX2 R42, R76 ;  /* 0x0000004c002a7308 */ /* 0x0005f00000000800 */
[----:B------:R-:W-:Y:S01]  /*13cf0*/  MUFU.EX2 R79, R79 ;  /* 0x0000004f004f7308 */ /* 0x000fe20000000800 */
[----:B-1----:R-:W-:-:S07]  /*13d00*/  FMNMX.FTZ R8, R8, R38, !PT ;  /* 0x0000002608087209 */ /* 0x002fce0007810000 */
[----:B------:R-:W-:Y:S01]  /*13d10*/  MUFU.EX2 R77, R26 ;  /* 0x0000001a004d7308 */ /* 0x000fe20000000800 */
[----:B------:R-:W1:Y:S07]  /*13d20*/  SHFL.BFLY PT, R38, R8, 0x1, 0x1f ;  /* 0x0c201f0008267f89 */ /* 0x000e6e00000e0000 */
[----:B------:R3:W-:Y:S08]  /*13d30*/  MUFU.EX2 R26, R35 ;  /* 0x00000023001a7308 */ /* 0x0007f00000000800 */
[----:B------:R4:W-:Y:S08]  /*13d40*/  MUFU.EX2 R69, R37 ;  /* 0x0000002500457308 */ /* 0x0009f00000000800 */
[----:B------:R-:W-:Y:S01]  /*13d50*/  MUFU.EX2 R36, R28 ;  /* 0x0000001c00247308 */ /* 0x000fe20000000800 */
[----:B-1----:R-:W-:-:S05]  /*13d60*/  FMNMX.FTZ R8, R8, R38, !PT ;  /* 0x0000002608087209 */ /* 0x002fca0007810000 */
[----:B------:R-:W-:Y:S01]  /*13d70*/  FADD.FTZ R38, -R8, R9 ;  /* 0x0000000908267221 */ /* 0x000fe20000010100 */
[----:B------:R-:W-:Y:S01]  /*13d80*/  FMUL.FTZ R9, R6, UR47 ;  /* 0x0000002f06097c20 */ /* 0x000fe20008410000 */
[----:B------:R-:W-:Y:S02]  /*13d90*/  MUFU.EX2 R75, R75 ;  /* 0x0000004b004b7308 */ /* 0x000fe40000000800 */
[----:B------:R-:W-:Y:S01]  /*13da0*/  FMUL.FTZ R6, R38, UR47 ;  /* 0x0000002f26067c20 */ /* 0x000fe20008410000 */
[--C-:B------:R-:W-:Y:S01]  /*13db0*/  FFMA.FTZ R38, R10, UR47, -R47.reuse ;  /* 0x0000002f0a267c23 */ /* 0x100fe2000801082f */
[----:B------:R-:W-:Y:S01]  /*13dc0*/  FFMA.FTZ R10, R80, UR47, -R47 ;  /* 0x0000002f500a7c23 */ /* 0x000fe2000801082f */
[----:B------:R-:W-:-:S03]  /*13dd0*/  FMUL.FTZ R80, R8, UR47 ;  /* 0x0000002f08507c20 */ /* 0x000fc60008410000 */
[----:B------:R-:W-:Y:S01]  /*13de0*/  MUFU.EX2 R9, R9 ;  /* 0x0000000900097308 */ /* 0x000fe20000000800 */
[--C-:B------:R-:W-:Y:S01]  /*13df0*/  FFMA.FTZ R78, R155, UR47, -R80.reuse ;  /* 0x0000002f9b4e7c23 */ /* 0x100fe20008010850 */
[--C-:B0-----:R-:W-:Y:S01]  /*13e00*/  FFMA.FTZ R33, R154, UR47, -R80.reuse ;  /* 0x0000002f9a217c23 */ /* 0x101fe20008010850 */
[--C-:B--2---:R-:W-:Y:S01]  /*13e10*/  FFMA.FTZ R76, R153, UR47, -R80.reuse ;  /* 0x0000002f994c7c23 */ /* 0x104fe20008010850 */
[--C-:B---3--:R-:W-:Y:S01]  /*13e20*/  FFMA.FTZ R35, R152, UR47, -R80.reuse ;  /* 0x0000002f98237c23 */ /* 0x108fe20008010850 */
[--C-:B------:R-:W-:Y:S01]  /*13e30*/  FFMA.FTZ R74, R151, UR47, -R80.reuse ;  /* 0x0000002f974a7c23 */ /* 0x100fe20008010850 */
[--C-:B----4-:R-:W-:Y:S01]  /*13e40*/  FFMA.FTZ R37, R150, UR47, -R80.reuse ;  /* 0x0000002f96257c23 */ /* 0x110fe20008010850 */
        /* <DEDUP_REMOVED lines=29> */
[----:B------:R-:W-:Y:S01]  /*14020*/  FFMA.FTZ R21, R21, UR47, -R80 ;  /* 0x0000002f15157c23 */ /* 0x000fe20008010850 */
[----:B------:R-:W-:-:S03]  /*14030*/  FADD.FTZ R3, R79, R3 ;  /* 0x000000034f037221 */ /* 0x000fc60000010000 */
[----:B------:R-:W2:Y:S01]  /*14040*/  MUFU.EX2 R76, R76 ;  /* 0x0000004c004c7308 */ /* 0x000ea20000000800 */
[----:B-1----:R-:W-:-:S07]  /*14050*/  FFMA.FTZ R0, R6, R0, R78 ;  /* 0x0000000006007223 */ /* 0x002fce000001004e */
[----:B------:R-:W1:Y:S08]  /*14060*/  MUFU.EX2 R35, R35 ;  /* 0x0000002300237308 */ /* 0x000e700000000800 */
[----:B------:R-:W3:Y:S08]  /*14070*/  MUFU.EX2 R74, R74 ;  /* 0x0000004a004a7308 */ /* 0x000ef00000000800 */
[----:B------:R-:W-:Y:S08]  /*14080*/  MUFU.EX2 R47, R45 ;  /* 0x0000002d002f7308 */ /* 0x000ff00000000800 */
[----:B------:R4:W-:Y:S08]  /*14090*/  MUFU.EX2 R45, R66 ;  /* 0x00000042002d7308 */ /* 0x0009f00000000800 */
[----:B------:R-:W5:Y:S01]  /*140a0*/  MUFU.EX2 R37, R37 ;  /* 0x0000002500257308 */ /* 0x000f620000000800 */
[----:B----4-:R-:W-:Y:S01]  /*140b0*/  FFMA.FTZ R66, R12, UR47, -R80 ;  /* 0x0000002f0c427c23 */ /* 0x010fe20008010850 */
[----:B0-----:R-:W-:Y:S01]  /*140c0*/  FADD.FTZ R80, R33, R0 ;  /* 0x0000000021507221 */ /* 0x001fe20000010000 */
[----:B------:R-:W-:-:S03]  /*140d0*/  FADD.FTZ R0, R34, R3 ;  /* 0x0000000322007221 */ /* 0x000fc60000010000 */
[----:B--2---:R-:W-:Y:S01]  /*140e0*/  FADD.FTZ R3, R76, R80 ;  /* 0x000000504c037221 */ /* 0x004fe20000010000 */
[----:B------:R-:W-:Y:S01]  /*140f0*/  FADD.FTZ R0, R77, R0 ;  /* 0x000000004d007221 */ /* 0x000fe20000010000 */
[----:B------:R-:W0:Y:S02]  /*14100*/  MUFU.EX2 R38, R30 ;  /* 0x0000001e00267308 */ /* 0x000e240000000800 */
[----:B-1----:R-:W-:Y:S01]  /*14110*/  FADD.FTZ R3, R35, R3 ;  /* 0x0000000323037221 */ /* 0x002fe20000010000 */
[----:B------:R-:W-:-:S03]  /*14120*/  FADD.FTZ R0, R36, R0 ;  /* 0x0000000024007221 */ /* 0x000fc60000010000 */
[----:B---3--:R-:W-:Y:S01]  /*14130*/  FADD.FTZ R3, R74, R3 ;  /* 0x000000034a037221 */ /* 0x008fe20000010000 */
[----:B------:R-:W-:Y:S01]  /*14140*/  FADD.FTZ R0, R75, R0 ;  /* 0x000000004b007221 */ /* 0x000fe20000010000 */
[----:B------:R-:W1:Y:S02]  /*14150*/  MUFU.EX2 R72, R72 ;  /* 0x0000004800487308 */ /* 0x000e640000000800 */
[----:B-----5:R-:W-:-:S06]  /*14160*/  FADD.FTZ R3, R37, R3 ;  /* 0x0000000325037221 */ /* 0x020fcc0000010000 */
        /* <DEDUP_REMOVED lines=97> */
.L_x_12489:
[----:B------:R-:W2:Y:S04]  /*14780*/  LDL R84, [R1+0x80] ;  /* 0x0000800001547983 */ /* 0x000ea80000100800 */
[----:B------:R-:W3:Y:S01]  /*14790*/  LDL R82, [R1+0xc] ;  /* 0x00000c0001527983 */ /* 0x000ee20000100800 */
[----:B------:R-:W-:-:S03]  /*147a0*/  IMAD R5, R5, 0x8, R2 ;  /* 0x0000000805057824 */ /* 0x000fc600078e0202 */
[----:B------:R-:W4:Y:S04]  /*147b0*/  LDL R81, [R1+0x8] ;  /* 0x0000080001517983 */ /* 0x000f280000100800 */
[----:B------:R-:W5:Y:S01]  /*147c0*/  LDL R83, [R1+0x84] ;  /* 0x0000840001537983 */ /* 0x000f620000100800 */
[----:B------:R-:W-:Y:S01]  /*147d0*/  VIADD R5, R5, 0x2d860 ;  /* 0x0002d86005057836 */ /* 0x000fe20000000000 */
[----:B------:R-:W-:-:S04]  /*147e0*/  MOV R80, UR40 ;  /* 0x0000002800507c02 */ /* 0x000fc80008000f00 */
        /* <DEDUP_REMOVED lines=23> */
[----:B0-----:R-:W-:Y:S02]  /*14960*/  F2FP.F16.F32.PACK_AB R32, R63, R62 ;  /* 0x0000003e3f20723e */ /* 0x001fe400000000ff */
[----:B------:R-:W-:Y:S02]  /*14970*/  F2FP.F16.F32.PACK_AB R33, R60, R61 ;  /* 0x0000003d3c21723e */ /* 0x000fe400000000ff */
[----:B------:R-:W-:Y:S02]  /*14980*/  F2FP.F16.F32.PACK_AB R34, R59, R58 ;  /* 0x0000003a3b22723e */ /* 0x000fe400000000ff */
[----:B------:R-:W-:-:S02]  /*14990*/  F2FP.F16.F32.PACK_AB R35, R56, R57 ;  /* 0x000000393823723e */ /* 0x000fc400000000ff */
        /* <DEDUP_REMOVED lines=78> */
.L_x_12478:
[----:B------:R-:W-:Y:S05]  /*14e80*/  WARPSYNC.ALL ;  /* 0x0000000000007948 */ /* 0x000fea0003800000 */
[----:B------:R-:W-:Y:S06]  /*14e90*/  BAR.ARV 0x8, 0x200 ;  /* 0x0208000000007b1d */ /* 0x000fec0000002000 */
[----:B------:R-:W-:Y:S05]  /*14ea0*/  @!P0 BRA `(.L_x_12491) ;  /* 0x0000000000048947 */ /* 0x000fea0003800000 */
[----:B------:R-:W-:Y:S01]  /*14eb0*/  BPT.TRAP 0x1 ;  /* 0x000000040000795c */ /* 0x000fe20000300000 */
.L_x_12491:
[----:B------:R-:W-:Y:S02]  /*14ec0*/  LEA R6, R19, R2, 0x3 ;  /* 0x0000000213067211 */ /* 0x000fe400078e18ff */
[----:B------:R-:W-:-:S04]  /*14ed0*/  SHF.L.U32 R9, R139, 0x1f, RZ ;  /* 0x0000001f8b097819 */ /* 0x000fc800000006ff */
[----:B------:R0:W1:Y:S01]  /*14ee0*/  SYNCS.PHASECHK.TRANS64.TRYWAIT P1, [R6+URZ+0x2d850], R9 ;  /* 0x02d85009060075a7 */ /* 0x000062000802017f */
[----:B------:R-:W-:Y:S05]  /*14ef0*/  @!P0 BRA `(.L_x_12492) ;  /* 0x0000000000048947 */ /* 0x000fea0003800000 */
[----:B------:R-:W-:Y:S01]  /*14f00*/  BPT.TRAP 0x1 ;  /* 0x000000040000795c */ /* 0x000fe20000300000 */
.L_x_12492:
[----:B------:R-:W3:Y:S01]  /*14f10*/  LDL.LU R4, [R1+0x70] ;  /* 0x0000700001047983 */ /* 0x000ee20000300800 */
[----:B------:R-:W-:Y:S02]  /*14f20*/  VIADD R2, R2, 0x400 ;  /* 0x0000040002027836 */ /* 0x000fe40000000000 */
[----:B------:R-:W-:-:S03]  /*14f30*/  IMAD.MOV.U32 R5, RZ, RZ, 0x40000040 ;  /* 0x40000040ff057424 */ /* 0x000fc600078e00ff */
[----:B------:R-:W-:-:S04]  /*14f40*/  SHF.R.U32.HI R2, RZ, 0x4, R2 ;  /* 0x00000004ff027819 */ /* 0x000fc80000011602 */
[----:B------:R-:W-:-:S04]  /*14f50*/  LOP3.LUT R2, R2, 0x3fff, RZ, 0xc0, !PT ;  /* 0x00003fff02027812 */ /* 0x000fc800078ec0ff */
[----:B------:R-:W-:Y:S02]  /*14f60*/  LOP3.LUT R2, R2, 0x2000000, RZ, 0xfc, !PT ;  /* 0x0200000002027812 */ /* 0x000fe400078efcff */
[----:B---3--:R-:W-:Y:S01]  /*14f70*/  LOP3.LUT R4, R4, 0x10000, RZ, 0xfc, !PT ;  /* 0x0001000004047812 */ /* 0x008fe200078efcff */
[----:B-1----:R-:W-:Y:S06]  /*14f80*/  @P1 BRA `(.L_x_12493) ;  /* 0x0000000000081947 */ /* 0x002fec0003800000 */
[----:B------:R-:W1:Y:S02]  /*14f90*/  SYNCS.PHASECHK.TRANS64.TRYWAIT P1, [R6+URZ+0x2d850], R9 ;  /* 0x02d85009060075a7 */ /* 0x000e64000802017f */
[----:B-1----:R-:W-:Y:S05]  /*14fa0*/  @!P1 BRA `(.L_x_12494) ;  /* 0x000000bc00709947 */ /* 0x002fea0003800000 */
.L_x_12493:
        /* <DEDUP_REMOVED lines=8> */
[----:B------:R-:W-:Y:S01]  /*15030*/  VIADD R14, R10, 0x40 ;  /* 0x000000400a0e7836 */ /* 0x000fe20000000000 */
[----:B------:R-:W-:Y:S01]  /*15040*/  R2UR UR7, R11 ;  /* 0x000000000b0772ca */ /* 0x000fe200000e0000 */
[----:B------:R-:W-:Y:S01]  /*15050*/  IMAD.MOV.U32 R15, RZ, RZ, -0x7fffffe0 ;  /* 0x80000020ff0f7424 */ /* 0x000fe200078e00ff */
[----:B------:R-:W-:Y:S01]  /*15060*/  MOV R13, 0x40000040 ;  /* 0x40000040000d7802 */ /* 0x000fe20000000f00 */
[----:B------:R-:W-:Y:S01]  /*15070*/  IMAD.MOV.U32 R11, RZ, RZ, -0x7fffffe0 ;  /* 0x80000020ff0b7424 */ /* 0x000fe200078e00ff */
[----:B------:R-:W-:Y:S01]  /*15080*/  MOV R5, 0x40000040 ;  /* 0x4000004000057802 */ /* 0x000fe20000000f00 */
[----:B------:R-:W-:Y:S01]  /*15090*/  SHFL.BFLY PT, R2, R3, 0x2, 0x1f ;  /* 0x0c401f0003027f89 */ /* 0x000fe200000e0000 */
[----:B------:R-:W-:-:S03]  /*150a0*/  IMAD.U32 R20, RZ, RZ, UR47 ;  /* 0x0000002fff147e24 */ /* 0x000fc6000f8e00ff */
[----:B01----:R-:W0:Y:S04]  /*150b0*/  SHFL.BFLY PT, R9, R0, 0x2, 0x1f ;  /* 0x0c401f0000097f89 */ /* 0x003e2800000e0000 */
        /* <DEDUP_REMOVED lines=8> */
[----:B------:R-:W-:-:S02]  /*15140*/  IMAD.MOV.U32 R15, RZ, RZ, -0x7fffffe0 ;  /* 0x80000020ff0f7424 */ /* 0x000fc400078e00ff */
[----:B0-----:R-:W-:Y:S01]  /*15150*/  FADD.FTZ R9, R9, R0 ;  /* 0x0000000009097221 */ /* 0x001fe20000010000 */
[----:B------:R-:W-:Y:S01]  /*15160*/  MOV R0, 0xff800000 ;  /* 0xff80000000007802 */ /* 0x000fe20000000f00 */
[----:B------:R-:W-:Y:S02]  /*15170*/  WARPGROUP.DEPBAR.LE gsb0, 0x0 ;  /* 0x00008000000079c5 */ /* 0x000fe40000010000 */
[----:B------:R-:W-:-:S06]  /*15180*/  WARPGROUP.ARRIVE ;  /* 0x00000000000079c5 */ /* 0x000fcc0000000000 */
        /* <DEDUP_REMOVED lines=41> */
[C---:B------:R-:W-:Y:S01]  /*15420*/  IADD3 R12, R4.reuse, 0x604, RZ ;  /* 0x00000604040c7810 */ /* 0x040fe20007ffe0ff */
[----:B------:R-:W-:-:S02]  /*15430*/  VIADD R4, R4, 0x606 ;  /* 0x0000060604047836 */ /* 0x000fc40000000000 */
[----:B------:R-:W-:Y:S01]  /*15440*/  VIADD R10, R10, 0x1c0 ;  /* 0x000001c00a0a7836 */ /* 0x000fe20000000000 */
[----:B------:R-:W-:Y:S02]  /*15450*/  WARPGROUP.DEPBAR.LE gsb0, 0x0 ;  /* 0x00008000000079c5 */ /* 0x000fe40000010000 */
[----:B------:R-:W-:-:S06]  /*15460*/  WARPGROUP.ARRIVE ;  /* 0x00000000000079c5 */ /* 0x000fcc0000000000 */
        /* <DEDUP_REMOVED lines=9> */
[----:B------:R-:W-:Y:S01]  /*15500*/  R2UR UR5, R5 ;  /* 0x00000000050572ca */ /* 0x000fe200000e0000 */
[----:B------:R-:W-:Y:S01]  /*15510*/  FADD.FTZ R5, R2, R3 ;  /* 0x0000000302057221 */ /* 0x000fe20000010000 */
[----:B------:R-:W-:Y:S01]  /*15520*/  R2UR UR6, R10 ;  /* 0x000000000a0672ca */ /* 0x000fe200000e0000 */
[----:B------:R-:W0:Y:S01]  /*15530*/  SHFL.BFLY PT, R4, R9, 0x1, 0x1f ;  /* 0x0c201f0009047f89 */ /* 0x000e2200000e0000 */
[----:B------:R-:W-:Y:S01]  /*15540*/  R2UR UR7, R11 ;  /* 0x000000000b0772ca */ /* 0x000fe200000e0000 */
[----:B------:R-:W-:Y:S02]  /*15550*/  IMAD.U32 R10, RZ, RZ, UR47 ;  /* 0x0000002fff0a7e24 */ /* 0x000fe4000f8e00ff */
[----:B------:R-:W1:Y:S01]  /*15560*/  SHFL.BFLY PT, R2, R5, 0x1, 0x1f ;  /* 0x0c201f0005027f89 */ /* 0x000e6200000e0000 */
[----:B------:R-:W-:-:S02]  /*15570*/  IMAD.MOV.U32 R3, RZ, RZ, -0x800000 ;  /* 0xff800000ff037424 */ /* 0x000fc400078e00ff */
[----:B0-----:R-:W-:Y:S01]  /*15580*/  FADD.FTZ R14, R9, R4 ;  /* 0x00000004090e7221 */ /* 0x001fe20000010000 */
[----:B------:R-:W-:Y:S02]  /*15590*/  IMAD.MOV.U32 R4, RZ, RZ, RZ ;  /* 0x000000ffff047224 */ /* 0x000fe400078e00ff */
[----:B-1----:R-:W-:Y:S02]  /*155a0*/  FADD.FTZ R13, R5, R2 ;  /* 0x00000002050d7221 */ /* 0x002fe40000010000 */
[----:B------:R-:W-:Y:S01]  /*155b0*/  FSETP.NE.FTZ.AND P2, PT, R14, RZ, PT ;  /* 0x000000ff0e00720b */ /* 0x000fe20003f55000 */
[----:B------:R-:W-:Y:S02]  /*155c0*/  IMAD.MOV.U32 R2, RZ, RZ, RZ ;  /* 0x000000ffff027224 */ /* 0x000fe400078e00ff */
[----:B------:R-:W-:-:S10]  /*155d0*/  FSETP.NE.FTZ.AND P1, PT, R13, RZ, PT ;  /* 0x000000ff0d00720b */ /* 0x000fd40003f35000 */
[----:B------:R-:W0:Y:S01]  /*155e0*/  @P2 MUFU.LG2 R12, R14 ;  /* 0x0000000e000c2308 */ /* 0x000e220000000c00 */
[----:B------:R-:W-:Y:S02]  /*155f0*/  @P2 FMUL.FTZ R20, R20, 0.69314718246459960938 ;  /* 0x3f31721814142820 */ /* 0x000fe40000410000 */
[----:B------:R-:W-:-:S05]  /*15600*/  @P1 FMUL.FTZ R10, R10, 0.69314718246459960938 ;  /* 0x3f3172180a0a1820 */ /* 0x000fca0000410000 */
        /* <DEDUP_REMOVED lines=9> */
[----:B------:R-:W-:Y:S03]  /*156a0*/  HGMMA.64x96x16.F32 R88, gdesc[UR4].tnspB, R88, gsb0 ;  /* 0x41600000045879f0 */ /* 0x000fe60008000858 */
[----:B------:R-:W-:Y:S02]  /*156b0*/  WARPGROUP.DEPBAR.LE gsb0, 0x0 ;  /* 0x00008000000079c5 */ /* 0x000fe40000010000 */
[----:B---34-:R-:W-:Y:S05]  /*156c0*/  @!P0 BRA `(.L_x_12495) ;  /* 0x0000000000048947 */ /* 0x018fea0003800000 */
[----:B------:R-:W-:Y:S01]  /*156d0*/  BPT.TRAP 0x1 ;  /* 0x000000040000795c */ /* 0x000fe20000300000 */
.L_x_12495:
        /* <DEDUP_REMOVED lines=31> */
[-C--:B0-----:R-:W-:Y:S01]  /*158d0*/  FMUL.FTZ R90, R90, R2.reuse ;  /* 0x000000025a5a7220 */ /* 0x081fe20000410000 */
[----:B------:R-:W-:Y:S01]  /*158e0*/  PLOP3.LUT P0, PT, PT, PT, PT, 0x8, 0x0 ;  /* 0x000000000000781c */ /* 0x000fe20003f0e170 */
[-C--:B------:R-:W-:Y:S01]  /*158f0*/  FMUL.FTZ R91, R91, R2.reuse ;  /* 0x000000025b5b7220 */ /* 0x080fe20000410000 */
[-C--:B--2---:R-:W-:Y:S01]  /*15900*/  FMUL.FTZ R28, R94, R2.reuse ;  /* 0x000000025e1c7220 */ /* 0x084fe20000410000 */
        /* <DEDUP_REMOVED lines=24> */
.L_x_12423:
[----:B------:R-:W-:Y:S05]  /*15a90*/  WARPSYNC.ALL ;  /* 0x0000000000007948 */ /* 0x000fea0003800000 */
[----:B------:R-:W0:Y:S08]  /*15aa0*/  S2UR UR40, SR_CgaCtaId ;  /* 0x00000000002879c3 */ /* 0x000e300000008800 */
[----:B------:R-:W-:Y:S06]  /*15ab0*/  BAR.SYNC.DEFER_BLOCKING 0x5, 0x200 ;  /* 0x0148000000007b1d */ /* 0x000fec0000010000 */
[----:B------:R-:W-:Y:S01]  /*15ac0*/  UMOV UR4, 0x400 ;  /* 0x0000040000047882 */ /* 0x000fe20000000000 */
[----:B------:R-:W-:Y:S01]  /*15ad0*/  BSSY B0, `(.L_x_12496) ;  /* 0x00002b8000007945 */ /* 0x000fe20003800000 */
[----:B0-----:R-:W-:-:S06]  /*15ae0*/  ULEA UR4, UR40, UR4, 0x18 ;  /* 0x0000000428047291 */ /* 0x001fcc000f8ec03f */
[----:B------:R-:W-:-:S05]  /*15af0*/  IMAD.U32 R2, RZ, RZ, UR4 ;  /* 0x00000004ff027e24 */ /* 0x000fca000f8e00ff */
[----:B---3--:R0:W1:Y:S01]  /*15b00*/  LDS.128 R96, [R2+0x2d8d0] ;  /* 0x02d8d00002607984 */ /* 0x0080620000000c00 */
[----:B------:R-:W-:Y:S06]  /*15b10*/  BAR.ARV 0x4, 0x200 ;  /* 0x0108000000007b1d */ /* 0x000fec0000002000 */
[----:B------:R-:W-:Y:S05]  /*15b20*/  @P0 BRA `(.L_x_12497) ;  /* 0x0000001c00f00947 */ /* 0x000fea0003800000 */
[----:B------:R-:W3:Y:S01]  /*15b30*/  LDL R4, [R1+0x110] ;  /* 0x0001100001047983 */ /* 0x000ee20000100800 */
[----:B------:R-:W-:-:S03]  /*15b40*/  ULDC UR4, c[0x0][0xad4] ;  /* 0x0002b50000047ab9 */ /* 0x000fc60000000800 */
[----:B------:R-:W4:Y:S04]  /*15b50*/  LDL.LU R34, [R1+0x9c] ;  /* 0x00009c0001227983 */ /* 0x000f280000300800 */
[----:B------:R-:W2:Y:S04]  /*15b60*/  LDL.LU R41, [R1+0xa4] ;  /* 0x0000a40001297983 */ /* 0x000ea80000300800 */
[----:B------:R-:W2:Y:S01]  /*15b70*/  LDL.LU R40, [R1+0xa8] ;  /* 0x0000a80001287983 */ /* 0x000ea20000300800 */
[----:B------:R-:W0:Y:S01]  /*15b80*/  S2R R5, SR_SWINHI ;  /* 0x0000000000057919 */ /* 0x000e220000002f00 */
[----:B------:R-:W-:-:S02]  /*15b90*/  MOV R32, R2 ;  /* 0x0000000200207202 */ /* 0x000fc40000000f00 */
[----:B0-----:R-:W-:Y:S01]  /*15ba0*/  MOV R33, R5 ;  /* 0x0000000500217202 */ /* 0x001fe20000000f00 */
[----:B------:R-:W-:Y:S02]  /*15bb0*/  IMAD.MOV.U32 R44, RZ, RZ, RZ ;  /* 0x000000ffff2c7224 */ /* 0x000fe400078e00ff */
[----:B---3--:R-:W-:-:S03]  /*15bc0*/  IMAD.WIDE R4, R4, 0x2, R32 ;  /* 0x0000000204047825 */ /* 0x008fc600078e0220 */
[C---:B------:R-:W-:Y:S02]  /*15bd0*/  IADD3 R39, P0, R4.reuse, 0x6020, RZ ;  /* 0x0000602004277810 */ /* 0x040fe40007f1e0ff */
[----:B------:R-:W-:-:S03]  /*15be0*/  IADD3 R27, P4, R4, 0x20, RZ ;  /* 0x00000020041b7810 */ /* 0x000fc60007f9e0ff */
[----:B------:R-:W-:Y:S01]  /*15bf0*/  IMAD.X R11, RZ, RZ, R5, P0 ;  /* 0x000000ffff0b7224 */ /* 0x000fe200000e0605 */
[C---:B----4-:R-:W-:Y:S02]  /*15c00*/  ISETP.NE.AND P0, PT, R34.reuse, RZ, PT ;  /* 0x000000ff2200720c */ /* 0x050fe40003f05270 */
[----:B------:R-:W-:Y:S02]  /*15c10*/  LOP3.LUT R6, R27, 0x180, RZ, 0xc0, !PT ;  /* 0x000001801b067812 */ /* 0x000fe400078ec0ff */
[----:B------:R-:W-:Y:S01]  /*15c20*/  SEL R34, R34, UR4, P0 ;  /* 0x0000000422227c07 */ /* 0x000fe20008000000 */
[----:B------:R-:W-:Y:S05]  /*15c30*/  WARPSYNC.ALL ;  /* 0x0000000000007948 */ /* 0x000fea0003800000 */
[----:B------:R-:W-:Y:S01]  /*15c40*/  LOP3.LUT R7, R4, 0x180, RZ, 0xc0, !PT ;  /* 0x0000018004077812 */ /* 0x000fe200078ec0ff */
[----:B------:R-:W-:Y:S01]  /*15c50*/  ULDC.64 UR4, c[0x0][0xc00] ;  /* 0x0003000000047ab9 */ /* 0x000fe20000000a00 */
[----:B------:R-:W-:Y:S01]  /*15c60*/  SHF.R.U64 R6, R6, 0x3, RZ ;  /* 0x0000000306067819 */ /* 0x000fe200000012ff */
[----:B------:R-:W-:Y:S01]  /*15c70*/  ULDC.64 UR6, c[0x0][0xc08] ;  /* 0x0003020000067ab9 */ /* 0x000fe20000000a00 */
[----:B------:R-:W-:-:S02]  /*15c80*/  IADD3 R35, P3, R4, 0x3000, RZ ;  /* 0x0000300004237810 */ /* 0x000fc40007f7e0ff */
[----:B------:R-:W-:Y:S01]  /*15c90*/  SHF.R.U64 R7, R7, 0x3, RZ ;  /* 0x0000000307077819 */ /* 0x000fe200000012ff */
[----:B------:R-:W-:Y:S01]  /*15ca0*/  BAR.SYNC.DEFER_BLOCKING 0x1, 0x180 ;  /* 0x0046000000007b1d */ /* 0x000fe20000010000 */
[C---:B------:R-:W-:Y:S02]  /*15cb0*/  IADD3 R8, P2, R4.reuse, 0x3020, RZ ;  /* 0x0000302004087810 */ /* 0x040fe40007f5e0ff */
[----:B--2---:R-:W-:Y:S02]  /*15cc0*/  IADD3 R37, P1, R4, 0x6000, RZ ;  /* 0x0000600004257810 */ /* 0x004fe40007f3e0ff */
[----:B------:R-:W-:Y:S02]  /*15cd0*/  LOP3.LUT R12, R6, R27, RZ, 0x3c, !PT ;  /* 0x0000001b060c7212 */ /* 0x000fe400078e3cff */
[----:B------:R-:W-:Y:S02]  /*15ce0*/  LOP3.LUT R4, R7, R4, RZ, 0x3c, !PT ;  /* 0x0000000407047212 */ /* 0x000fe400078e3cff */
[----:B------:R-:W-:-:S02]  /*15cf0*/  LOP3.LUT R6, R35, 0x180, RZ, 0xc0, !PT ;  /* 0x0000018023067812 */ /* 0x000fc400078ec0ff */
[----:B------:R-:W-:Y:S02]  /*15d00*/  LOP3.LUT R7, R8, 0x180, RZ, 0xc0, !PT ;  /* 0x0000018008077812 */ /* 0x000fe400078ec0ff */
[----:B------:R-:W-:Y:S02]  /*15d10*/  LOP3.LUT R10, R37, 0x180, RZ, 0xc0, !PT ;  /* 0x00000180250a7812 */ /* 0x000fe400078ec0ff */
[----:B------:R-:W-:Y:S02]  /*15d20*/  LOP3.LUT R26, R39, 0x180, RZ, 0xc0, !PT ;  /* 0x00000180271a7812 */ /* 0x000fe400078ec0ff */
[----:B------:R-:W-:Y:S02]  /*15d30*/  SHF.R.U64 R6, R6, 0x3, RZ ;  /* 0x0000000306067819 */ /* 0x000fe400000012ff */
[----:B------:R-:W-:Y:S01]  /*15d40*/  SHF.R.U64 R7, R7, 0x3, RZ ;  /* 0x0000000307077819 */ /* 0x000fe200000012ff */
[----:B------:R-:W-:Y:S01]  /*15d50*/  IMAD.X R15, RZ, RZ, R5, P3 ;  /* 0x000000ffff0f7224 */ /* 0x000fe200018e0605 */
[----:B------:R-:W-:-:S02]  /*15d60*/  SHF.R.U64 R10, R10, 0x3, RZ ;  /* 0x000000030a0a7819 */ /* 0x000fc400000012ff */
[----:B------:R-:W-:Y:S01]  /*15d70*/  SHF.R.U64 R26, R26, 0x3, RZ ;  /* 0x000000031a1a7819 */ /* 0x000fe200000012ff */
[--C-:B------:R-:W-:Y:S01]  /*15d80*/  IMAD.X R25, RZ, RZ, R5.reuse, P2 ;  /* 0x000000ffff197224 */ /* 0x100fe200010e0605 */
[----:B------:R-:W-:Y:S01]  /*15d90*/  IADD3.X R13, RZ, R5, RZ, P4, !PT ;  /* 0x00000005ff0d7210 */ /* 0x000fe200027fe4ff */
[----:B------:R-:W-:Y:S01]  /*15da0*/  IMAD.X R9, RZ, RZ, R5, P1 ;  /* 0x000000ffff097224 */ /* 0x000fe200008e0605 */
[----:B------:R-:W-:Y:S02]  /*15db0*/  LOP3.LUT R14, R6, R35, RZ, 0x3c, !PT ;  /* 0x00000023060e7212 */ /* 0x000fe400078e3cff */
[----:B------:R-:W-:Y:S02]  /*15dc0*/  LOP3.LUT R24, R7, R8, RZ, 0x3c, !PT ;  /* 0x0000000807187212 */ /* 0x000fe400078e3cff */
[----:B------:R-:W-:Y:S02]  /*15dd0*/  MOV R27, R4 ;  /* 0x00000004001b7202 */ /* 0x000fe40000000f00 */
[----:B------:R-:W-:-:S02]  /*15de0*/  LOP3.LUT R8, R10, R37, RZ, 0x3c, !PT ;  /* 0x000000250a087212 */ /* 0x000fc400078e3cff */
[----:B------:R-:W-:Y:S02]  /*15df0*/  F2FP.F16.F32.PACK_AB R4, R89, R88 ;  /* 0x000000585904723e */ /* 0x000fe400000000ff */
[----:B------:R-:W-:Y:S02]  /*15e00*/  F2FP.F16.F32.PACK_AB R5, R91, R90 ;  /* 0x0000005a5b05723e */ /* 0x000fe400000000ff */
[----:B------:R-:W-:Y:S02]  /*15e10*/  F2FP.F16.F32.PACK_AB R6, R93, R92 ;  /* 0x0000005c5d06723e */ /* 0x000fe400000000ff */
[----:B------:R-:W-:Y:S02]  /*15e20*/  F2FP.F16.F32.PACK_AB R7, R29, R28 ;  /* 0x0000001c1d07723e */ /* 0x000fe400000000ff */
[----:B------:R-:W-:Y:S02]  /*15e30*/  LOP3.LUT R10, R26, R39, RZ, 0x3c, !PT ;  /* 0x000000271a0a7212 */ /* 0x000fe400078e3cff */
[----:B------:R-:W-:-:S02]  /*15e40*/  MOV R39, R12 ;  /* 0x0000000c00277202 */ /* 0x000fc40000000f00 */
[----:B------:R-:W-:Y:S02]  /*15e50*/  MOV R38, R14 ;  /* 0x0000000e00267202 */ /* 0x000fe40000000f00 */
        /* <DEDUP_REMOVED lines=13> */
[----:B0-----:R-:W-:Y:S02]  /*15f30*/  F2FP.F16.F32.PACK_AB R27, R111, R110 ;  /* 0x0000006e6f1b723e */ /* 0x001fe400000000ff */
        /* <DEDUP_REMOVED lines=18> */
[----:B0-----:R-:W-:-:S04]  /*16060*/  IADD3 R24, P1, R41, UR4, RZ ;  /* 0x0000000429187c10 */ /* 0x001fc8000ff3e0ff */
[----:B------:R-:W-:Y:S02]  /*16070*/  IADD3.X R25, R40, UR5, RZ, P1, !PT ;  /* 0x0000000528197c10 */ /* 0x000fe40008ffe4ff */
[----:B------:R-:W-:Y:S01]  /*16080*/  ISETP.NE.U32.AND P3, PT, RZ, UR6, PT ;  /* 0x00000006ff007c0c */ /* 0x000fe2000bf65070 */
[----:B--2---:R-:W-:Y:S01]  /*16090*/  IMAD.MOV.U32 R10, RZ, RZ, 0x9b8 ;  /* 0x000009b8ff0a7424 */ /* 0x004fe200078e00ff */
[----:B------:R-:W-:Y:S01]  /*160a0*/  ISETP.GT.AND P2, PT, R34, 0x1, PT ;  /* 0x000000012200780c */ /* 0x000fe20003f44270 */
[----:B---3--:R-:W0:Y:S02]  /*160b0*/  LDC R14, c[0x0][0xbe8] ;  /* 0x0002fa00ff0e7b82 */ /* 0x008e240000000800 */
[----:B------:R-:W5:Y:S01]  /*160c0*/  @P0 LDG.E R44, desc[UR38][R24.64] ;  /* 0x00000026182c0981 */ /* 0x000f62000c1e1900 */
[----:B------:R-:W-:Y:S02]  /*160d0*/  ISETP.NE.AND.EX P3, PT, RZ, UR7, PT, P3 ;  /* 0x00000007ff007c0c */ /* 0x000fe4000bf65330 */
[----:B------:R-:W-:-:S11]  /*160e0*/  SEL R10, R10, 0x978, P2 ;  /* 0x000009780a0a7807 */ /* 0x000fd60001000000 */
[----:B------:R-:W-:Y:S01]  /*160f0*/  @P3 IADD3 R4, P1, R41, UR6, RZ ;  /* 0x0000000629043c10 */ /* 0x000fe2000ff3e0ff */
[----:B------:R-:W-:Y:S02]  /*16100*/  ULDC UR6, c[0x0][0xa88] ;  /* 0x0002a20000067ab9 */ /* 0x000fe40000000800 */
[----:B------:R-:W-:Y:S02]  /*16110*/  MOV R27, UR6 ;  /* 0x00000006001b7c02 */ /* 0x000fe40008000f00 */
[----:B------:R-:W-:Y:S01]  /*16120*/  @P3 IADD3.X R5, R40, UR7, RZ, P1, !PT ;  /* 0x0000000728053c10 */ /* 0x000fe20008ffe4ff */
[----:B------:R2:W3:Y:S04]  /*16130*/  LDC.64 R6, c[0x0][R10+0x218] ;  /* 0x000086000a067b82 */ /* 0x0004e80000000a00 */
[----:B------:R4:W5:Y:S04]  /*16140*/  @P3 LDG.E R27, desc[UR38][R4.64] ;  /* 0x00000026041b3981 */ /* 0x000968000c1e1900 */
[----:B------:R2:W1:Y:S08]  /*16150*/  LDC.64 R8, c[0x0][R10+0x228] ;  /* 0x00008a000a087b82 */ /* 0x0004700000000a00 */
[----:B----4-:R2:W4:Y:S01]  /*16160*/  LDC.64 R4, c[0x0][R10+0x220] ;  /* 0x000088000a047b82 */ /* 0x0105220000000a00 */
[----:B0-----:R-:W-:Y:S01]  /*16170*/  ISETP.NE.AND P1, PT, R14, 0x1, PT ;  /* 0x000000010e00780c */ /* 0x001fe20003f25270 */
[----:B--2---:R-:W-:-:S12]  /*16180*/  @P3 BRA `(.L_x_12498) ;  /* 0x0000000000103947 */ /* 0x004fd80003800000 */
[----:B------:R-:W-:Y:S05]  /*16190*/  @!P0 BRA `(.L_x_12498) ;  /* 0x00000000000c8947 */ /* 0x000fea0003800000 */
[----:B------:R-:W2:Y:S04]  /*161a0*/  LDG.E R12, desc[UR38][R24.64] ;  /* 0x00000026180c7981 */ /* 0x000ea8000c1e1900 */
[----:B-----5:R-:W2:Y:S02]  /*161b0*/  LDG.E R27, desc[UR38][R24.64+0x4] ;  /* 0x00000426181b7981 */ /* 0x020ea4000c1e1900 */
[----:B--2---:R-:W-:-:S07]  /*161c0*/  IMAD.IADD R27, R27, 0x1, -R12 ;  /* 0x000000011b1b7824 */ /* 0x004fce00078e0a0c */
.L_x_12498:
[----:B------:R-:W2:Y:S01]  /*161d0*/  LDL.LU R12, [R1+0xa0] ;  /* 0x0000a000010c7983 */ /* 0x000ea20000300800 */
[----:B------:R-:W0:Y:S03]  /*161e0*/  LDC.64 R10, c[0x0][R10+0x210] ;  /* 0x000084000a0a7b82 */ /* 0x000e260000000a00 */
[----:B------:R-:W4:Y:S04]  /*161f0*/  LDL.LU R25, [R1+0xd8] ;  /* 0x0000d80001197983 */ /* 0x000f280000300800 */
[----:B------:R-:W4:Y:S01]  /*16200*/  LDL R24, [R1+0x98] ;  /* 0x0000980001187983 */ /* 0x000f220000100800 */
[----:B------:R-:W-:Y:S01]  /*16210*/  ISETP.NE.U32.AND P0, PT, RZ, UR4, PT ;  /* 0x00000004ff007c0c */ /* 0x000fe2000bf05070 */
[----:B------:R-:W1:Y:S02]  /*16220*/  @P1 LDC R39, c[0x0][0xbec] ;  /* 0x0002fb00ff271b82 */ /* 0x000e640000000800 */
[----:B------:R-:W4:Y:S04]  /*16230*/  LDL R50, [R1+0x88] ;  /* 0x0000880001327983 */ /* 0x000f280000100800 */
[----:B------:R-:W4:Y:S01]  /*16240*/  LDL R49, [R1+0xb0] ;  /* 0x0000b00001317983 */ /* 0x000f220000100800 */
[----:B------:R-:W-:Y:S01]  /*16250*/  ISETP.NE.AND.EX P0, PT, RZ, UR5, PT, P0 ;  /* 0x00000005ff007c0c */ /* 0x000fe2000bf05300 */
[----:B------:R-:W0:Y:S01]  /*16260*/  @P1 LDC R41, c[0x0][0xbf0] ;  /* 0x0002fc00ff291b82 */ /* 0x000e220000000800 */
[-C--:B---3--:R-:W-:Y:S01]  /*16270*/  IMAD R35, R7, R138.reuse, RZ ;  /* 0x0000008a07237224 */ /* 0x088fe200078e02ff */
[----:B------:R-:W3:Y:S01]  /*16280*/  LDL R36, [R1+0x10c] ;  /* 0x00010c0001247983 */ /* 0x000ee20000100800 */
[----:B------:R-:W-:-:S03]  /*16290*/  IMAD.WIDE.U32 R6, R6, R138, RZ ;  /* 0x0000008a06067225 */ /* 0x000fc600078e00ff */
[----:B------:R-:W3:Y:S01]  /*162a0*/  LDL R34, [R1+0xe0] ;  /* 0x0000e00001227983 */ /* 0x000ee20000100800 */
[----:B------:R-:W-:Y:S01]  /*162b0*/  IMAD.IADD R26, R7, 0x1, R35 ;  /* 0x00000001071a7824 */ /* 0x000fe200078e0223 */
[----:B-----5:R-:W-:Y:S02]  /*162c0*/  SHF.R.S32.HI R45, RZ, 0x1f, R44 ;  /* 0x0000001fff2d7819 */ /* 0x020fe4000001142c */
[----:B--2---:R-:W-:Y:S02]  /*162d0*/  SEL R15, R12, RZ, !P0 ;  /* 0x000000ff0c0f7207 */ /* 0x004fe40004000000 */
[----:B------:R-:W2:Y:S01]  /*162e0*/  LDC.64 R12, c[0x0][0xba8] ;  /* 0x0002ea00ff0c7b82 */ /* 0x000ea20000000a00 */
[----:B----4-:R-:W-:Y:S02]  /*162f0*/  SEL R25, R25, RZ, !P0 ;  /* 0x000000ff19197207 */ /* 0x010fe40004000000 */
[----:B------:R-:W-:-:S04]  /*16300*/  IMAD R5, R5, R15, RZ ;  /* 0x0000000f05057224 */ /* 0x000fc800078e02ff */
[C---:B------:R-:W-:Y:S02]  /*16310*/  IMAD R37, R4.reuse, R25, R5 ;  /* 0x0000001904257224 */ /* 0x040fe400078e0205 */
[----:B------:R-:W-:-:S04]  /*16320*/  IMAD.WIDE.U32 R4, R4, R15, RZ ;  /* 0x0000000f04047225 */ /* 0x000fc800078e00ff */
[----:B------:R-:W-:Y:S01]  /*16330*/  IMAD.IADD R24, R24, 0x1, R50 ;  /* 0x0000000118187824 */ /* 0x000fe200078e0232 */
[----:B------:R-:W-:-:S03]  /*16340*/  IADD3 R6, P0, P3, R4, R6, R44 ;  /* 0x0000000604067210 */ /* 0x000fc60007b1e02c */
[----:B-1----:R-:W-:Y:S01]  /*16350*/  @P1 IMAD.HI.U32 R4, R24, R39, RZ ;  /* 0x0000002718041227 */ /* 0x002fe200078e00ff */
[----:B------:R-:W-:-:S03]  /*16360*/  SEL R25, R49, RZ, P2 ;  /* 0x000000ff31197207 */ /* 0x000fc60001000000 */
[----:B------:R-:W-:Y:S01]  /*16370*/  IMAD.IADD R7, R5, 0x1, R37 ;  /* 0x0000000105077824 */ /* 0x000fe200078e0225 */
[----:B------:R-:W-:Y:S02]  /*16380*/  MOV R5, R24 ;  /* 0x0000001800057202 */ /* 0x000fe40000000f00 */
[----:B0-----:R-:W-:Y:S01]  /*16390*/  @P1 SHF.R.U32.HI R5, RZ, R41, R4 ;  /* 0x00000029ff051219 */ /* 0x001fe20000011604 */
[----:B--2---:R-:W0:Y:S01]  /*163a0*/  @!P2 LDC R12, c[0x0][0xb50] ;  /* 0x0002d400ff0cab82 */ /* 0x004e220000000800 */
[-C--:B------:R-:W-:Y:S02]  /*163b0*/  IMAD R35, R9, R25.reuse, RZ ;  /* 0x0000001909237224 */ /* 0x080fe400078e02ff */
[----:B------:R-:W-:Y:S01]  /*163c0*/  IMAD.WIDE.U32 R8, R8, R25, RZ ;  /* 0x0000001908087225 */ /* 0x000fe200078e00ff */
[----:B------:R-:W-:-:S03]  /*163d0*/  IADD3.X R7, R7, R26, R45, P0, P3 ;  /* 0x0000001a07077210 */ /* 0x000fc600007e642d */
[----:B------:R-:W-:Y:S01]  /*163e0*/  IMAD.MOV R25, RZ, RZ, -R5 ;  /* 0x000000ffff197224 */ /* 0x000fe200078e0a05 */
[----:B------:R-:W1:Y:S01]  /*163f0*/  @!P2 LDC R13, c[0x0][0xb54] ;  /* 0x0002d500ff0dab82 */ /* 0x000e620000000800 */
[----:B------:R-:W-:Y:S01]  /*16400*/  IMAD.IADD R35, R9, 0x1, R35 ;  /* 0x0000000109237824 */ /* 0x000fe200078e0223 */
        /* <DEDUP_REMOVED lines=12> */
[----:B---3--:R-:W-:-:S03]  /*164d0*/  IMAD.IADD R10, R36, 0x1, R50 ;  /* 0x00000001240a7824 */ /* 0x008fc600078e0232 */
        /* <DEDUP_REMOVED lines=24> */
[C---:B------:R-:W-:Y:S01]  /*16660*/  IADD3 R3, P5, R4.reuse, 0x7800, RZ ;  /* 0x0000780004037810 */ /* 0x040fe20007fbe0ff */
[----:B------:R-:W-:Y:S01]  /*16670*/  IMAD R45, R45, UR4, RZ ;  /* 0x000000042d2d7c24 */ /* 0x000fe2000f8e02ff */
[C---:B------:R-:W-:Y:S02]  /*16680*/  IADD3 R25, P0, R4.reuse, 0x1800, RZ ;  /* 0x0000180004197810 */ /* 0x040fe40007f1e0ff */
[----:B------:R-:W-:Y:S01]  /*16690*/  LOP3.LUT R0, R3, 0x180, RZ, 0xc0, !PT ;  /* 0x0000018003007812 */ /* 0x000fe200078ec0ff */
[----:B------:R-:W-:Y:S01]  /*166a0*/  IMAD.X R41, RZ, RZ, R5, P5 ;  /* 0x000000ffff297224 */ /* 0x000fe200028e0605 */
[----:B------:R-:W-:Y:S02]  /*166b0*/  IADD3 R29, P2, R4, 0x3000, RZ ;  /* 0x00003000041d7810 */ /* 0x000fe40007f5e0ff */
[----:B------:R-:W-:Y:S02]  /*166c0*/  SHF.R.U64 R0, R0, 0x3, RZ ;  /* 0x0000000300007819 */ /* 0x000fe400000012ff */
[----:B------:R-:W-:-:S02]  /*166d0*/  IADD3 R33, P3, R4, 0x4800, RZ ;  /* 0x0000480004217810 */ /* 0x000fc40007f7e0ff */
[----:B------:R-:W-:Y:S02]  /*166e0*/  IADD3 R37, P4, R4, 0x6000, RZ ;  /* 0x0000600004257810 */ /* 0x000fe40007f9e0ff */
[----:B------:R-:W-:Y:S01]  /*166f0*/  LOP3.LUT R40, R0, R3, RZ, 0x3c, !PT ;  /* 0x0000000300287212 */ /* 0x000fe200078e3cff */
[C---:B------:R-:W-:Y:S01]  /*16700*/  IMAD R3, R44.reuse, UR5, R45 ;  /* 0x000000052c037c24 */ /* 0x040fe2000f8e022d */
[----:B------:R-:W-:Y:S01]  /*16710*/  LOP3.LUT R24, R25, 0x180, RZ, 0xc0, !PT ;  /* 0x0000018019187812 */ /* 0x000fe200078ec0ff */
[----:B------:R-:W-:Y:S01]  /*16720*/  IMAD.WIDE.U32 R44, R44, UR4, RZ ;  /* 0x000000042c2c7c25 */ /* 0x000fe2000f8e00ff */
[----:B------:R-:W-:Y:S01]  /*16730*/  LOP3.LUT R28, R29, 0x180, RZ, 0xc0, !PT ;  /* 0x000001801d1c7812 */ /* 0x000fe200078ec0ff */
[----:B------:R-:W-:Y:S01]  /*16740*/  ULDC.64 UR4, c[0x0][0xae8] ;  /* 0x0002ba0000047ab9 */ /* 0x000fe20000000a00 */
[----:B------:R-:W-:Y:S01]  /*16750*/  LOP3.LUT R32, R33, 0x180, RZ, 0xc0, !PT ;  /* 0x0000018021207812 */ /* 0x000fe200078ec0ff */
[----:B------:R-:W-:Y:S01]  /*16760*/  IMAD R0, R13, 0x60, R20 ;  /* 0x000000600d007824 */ /* 0x000fe200078e0214 */
[----:B------:R-:W-:Y:S01]  /*16770*/  LOP3.LUT R36, R37, 0x180, RZ, 0xc0, !PT ;  /* 0x0000018025247812 */ /* 0x000fe200078ec0ff */
[----:B------:R-:W-:Y:S01]  /*16780*/  IMAD.IADD R45, R45, 0x1, R3 ;  /* 0x000000012d2d7824 */ /* 0x000fe200078e0203 */
[----:B------:R-:W-:Y:S01]  /*16790*/  LOP3.LUT R7, R4, 0x180, RZ, 0xc0, !PT ;  /* 0x0000018004077812 */ /* 0x000fe200078ec0ff */
[----:B------:R-:W-:Y:S01]  /*167a0*/  IMAD.IADD R12, R50, 0x1, R0 ;  /* 0x00000001320c7824 */ /* 0x000fe200078e0200 */
[----:B------:R-:W-:Y:S01]  /*167b0*/  SHF.R.U64 R24, R24, 0x3, RZ ;  /* 0x0000000318187819 */ /* 0x000fe200000012ff */
[----:B------:R-:W5:Y:S01]  /*167c0*/  LD.E.128 R40, desc[UR38][R40.64] ;  /* 0x0000002628287980 */ /* 0x000f62000c101d00 */
[----:B------:R-:W-:-:S02]  /*167d0*/  SHF.R.U64 R28, R28, 0x3, RZ ;  /* 0x000000031c1c7819 */ /* 0x000fc400000012ff */
[----:B------:R-:W-:Y:S02]  /*167e0*/  SHF.R.U64 R32, R32, 0x3, RZ ;  /* 0x0000000320207819 */ /* 0x000fe400000012ff */
[----:B------:R-:W-:Y:S01]  /*167f0*/  SHF.R.U64 R36, R36, 0x3, RZ ;  /* 0x0000000324247819 */ /* 0x000fe200000012ff */
[----:B------:R-:W-:Y:S01]  /*16800*/  IMAD.WIDE.U32 R44, R138, UR4, R44 ;  /* 0x000000048a2c7c25 */ /* 0x000fe2000f8e002c */
[----:B------:R-:W-:Y:S02]  /*16810*/  SHF.R.U64 R7, R7, 0x3, RZ ;  /* 0x0000000307077819 */ /* 0x000fe400000012ff */
[----:B------:R-:W-:Y:S01]  /*16820*/  LOP3.LUT R24, R24, R25, RZ, 0x3c, !PT ;  /* 0x0000001918187212 */ /* 0x000fe200078e3cff */
[----:B-1----:R-:W-:Y:S01]  /*16830*/  @P1 IMAD.HI.U32 R0, R12, R9, RZ ;  /* 0x000000090c001227 */ /* 0x002fe200078e00ff */
[----:B------:R-:W-:Y:S02]  /*16840*/  LOP3.LUT R28, R28, R29, RZ, 0x3c, !PT ;  /* 0x0000001d1c1c7212 */ /* 0x000fe400078e3cff */
[----:B------:R-:W-:Y:S01]  /*16850*/  LOP3.LUT R32, R32, R33, RZ, 0x3c, !PT ;  /* 0x0000002120207212 */ /* 0x000fe200078e3cff */
[--C-:B------:R-:W-:Y:S01]  /*16860*/  IMAD.X R25, RZ, RZ, R5.reuse, P0 ;  /* 0x000000ffff197224 */ /* 0x100fe200000e0605 */
[----:B------:R-:W-:Y:S01]  /*16870*/  LOP3.LUT R36, R36, R37, RZ, 0x3c, !PT ;  /* 0x0000002524247212 */ /* 0x000fe200078e3cff */
[----:B------:R-:W-:Y:S01]  /*16880*/  IMAD.X R29, RZ, RZ, R5, P2 ;  /* 0x000000ffff1d7224 */ /* 0x000fe200010e0605 */
[----:B------:R-:W-:Y:S01]  /*16890*/  SHF.R.S32.HI R10, RZ, 0x1f, R15 ;  /* 0x0000001fff0a7819 */ /* 0x000fe2000001140f */
[----:B------:R-:W-:Y:S01]  /*168a0*/  IMAD.X R37, RZ, RZ, R5, P4 ;  /* 0x000000ffff257224 */ /* 0x000fe200020e0605 */
[----:B------:R-:W-:Y:S01]  /*168b0*/  LOP3.LUT R4, R7, R4, RZ, 0x3c, !PT ;  /* 0x0000000407047212 */ /* 0x000fe200078e3cff */
[----:B------:R-:W-:Y:S01]  /*168c0*/  IMAD R45, R138, UR5, R45 ;  /* 0x000000058a2d7c24 */ /* 0x000fe2000f8e022d */
[----:B------:R-:W-:Y:S01]  /*168d0*/  IADD3.X R33, RZ, R5, RZ, P3, !PT ;  /* 0x00000005ff217210 */ /* 0x000fe20001ffe4ff */
[----:B------:R-:W-:Y:S01]  /*168e0*/  ULDC.64 UR4, c[0x0][0xaf0] ;  /* 0x0002bc0000047ab9 */ /* 0x000fe20000000a00 */
[----:B------:R-:W-:Y:S01]  /*168f0*/  IMAD.MOV.U32 R3, RZ, RZ, R12 ;  /* 0x000000ffff037224 */ /* 0x000fe200078e000c */
[----:B--2---:R-:W-:Y:S01]  /*16900*/  @P1 SHF.R.U32.HI R3, RZ, R11, R0 ;  /* 0x0000000bff031219 */ /* 0x004fe20000011600 */
[----:B------:R-:W-:Y:S01]  /*16910*/  IMAD R10, R10, UR4, RZ ;  /* 0x000000040a0a7c24 */ /* 0x000fe2000f8e02ff */
[----:B------:R-:W5:Y:S01]  /*16920*/  LD.E.128 R4, desc[UR38][R4.64] ;  /* 0x0000002604047980 */ /* 0x000f62000c101d00 */
[----:B------:R-:W-:Y:S01]  /*16930*/  IMAD.WIDE.U32 R44, R15, UR4, R44 ;  /* 0x000000040f2c7c25 */ /* 0x000fe2000f8e002c */
[----:B------:R-:W-:-:S02]  /*16940*/  SHF.R.S32.HI R0, RZ, 0x1f, R3 ;  /* 0x0000001fff007819 */ /* 0x000fc40000011403 */
[----:B------:R-:W5:Y:S01]  /*16950*/  LD.E.128 R24, desc[UR38][R24.64] ;  /* 0x0000002618187980 */ /* 0x000f62000c101d00 */
[----:B------:R-:W-:Y:S01]  /*16960*/  IADD3 R11, -R3, RZ, RZ ;  /* 0x000000ff030b7210 */ /* 0x000fe20007ffe1ff */
[----:B------:R-:W-:Y:S01]  /*16970*/  IMAD R9, R15, UR5, R10 ;  /* 0x000000050f097c24 */ /* 0x000fe2000f8e020a */
[----:B------:R-:W-:Y:S01]  /*16980*/  ULDC.64 UR4, c[0x0][0xae0] ;  /* 0x0002b80000047ab9 */ /* 0x000fe20000000a00 */
        /* <DEDUP_REMOVED lines=19> */
[----:B------:R-:W-:-:S03]  /*16ac0*/  PRMT R0, RZ, 0x654, R0 ;  /* 0x00000654ff007816 */ /* 0x000fc60000000000 */
[C---:B------:R-:W-:Y:S02]  /*16ad0*/  IMAD R9, R11.reuse, UR5, R10 ;  /* 0x000000050b097c24 */ /* 0x040fe4000f8e020a */
[----:B------:R-:W-:Y:S01]  /*16ae0*/  IMAD.WIDE.U32 R10, R11, UR4, R44 ;  /* 0x000000040b0a7c25 */ /* 0x000fe2000f8e002c */
[----:B------:R-:W-:Y:S01]  /*16af0*/  ULDC.64 UR4, c[0x0][0xa80] ;  /* 0x0002a00000047ab9 */ /* 0x000fe20000000a00 */
[----:B0-----:R0:W-:Y:S02]  /*16b00*/  SYNCS.ARRIVE.TRANS64.RED.A1T0 RZ, [R0+URZ], RZ ;  /* 0x000000ff00ff79a7 */ /* 0x0011e4000810043f */
[----:B------:R-:W-:Y:S01]  /*16b10*/  IMAD.IADD R9, R11, 0x1, R9 ;  /* 0x000000010b097824 */ /* 0x000fe200078e0209 */
[C---:B------:R-:W-:Y:S01]  /*16b20*/  IADD3 R47, R21.reuse, 0x40, RZ ;  /* 0x00000040152f7810 */ /* 0x040fe20007ffe0ff */
[----:B------:R-:W-:Y:S01]  /*16b30*/  VIADD R44, R21, 0x20 ;  /* 0x00000020152c7836 */ /* 0x000fe20000000000 */
[----:B0-----:R-:W-:Y:S01]  /*16b40*/  LEA R0, P0, R10, UR4, 0x1 ;  /* 0x000000040a007c11 */ /* 0x001fe2000f8008ff */
[----:B------:R-:W-:-:S03]  /*16b50*/  UMOV UR4, 0xffffffff ;  /* 0xffffffff00047882 */ /* 0x000fc60000000000 */
[----:B------:R-:W-:Y:S02]  /*16b60*/  LEA.HI.X R9, R10, UR5, R9, 0x1, P0 ;  /* 0x000000050a097c11 */ /* 0x000fe400080f0c09 */
[----:B------:R-:W-:Y:S02]  /*16b70*/  SHF.R.S32.HI R46, RZ, 0x1f, R44 ;  /* 0x0000001fff2e7819 */ /* 0x000fe4000001142c */
[----:B------:R-:W-:Y:S01]  /*16b80*/  SHF.R.S32.HI R48, RZ, 0x1f, R47 ;  /* 0x0000001fff307819 */ /* 0x000fe2000001142f */
[----:B------:R-:W-:Y:S06]  /*16b90*/  BRA.DIV UR4, `(.L_x_12500) ;  /* 0x000000a204887947 */ /* 0x000fec000b800000 */
[----:B------:R0:W1:Y:S04]  /*16ba0*/  SHFL.IDX PT, R3, R9, RZ, 0x1c1f ;  /* 0x001c1fff09037589 */ /* 0x00006800000e0000 */
[----:B------:R0:W2:Y:S02]  /*16bb0*/  SHFL.IDX PT, R14, R0, RZ, 0x1c1f ;  /* 0x001c1fff000e7589 */ /* 0x0000a400000e0000 */
.L_x_12678:
        /* <DEDUP_REMOVED lines=17> */
.L_x_12502:
[----:B------:R-:W-:Y:S05]  /*16cd0*/  BSYNC B1 ;  /* 0x0000000000017941 */ /* 0x000fea0003800000 */
.L_x_12501:
[----:B------:R-:W-:-:S03]  /*16ce0*/  UMOV UR4, 0xffffffff ;  /* 0xffffffff00047882 */ /* 0x000fc60000000000 */
[----:B------:R-:W-:Y:S05]  /*16cf0*/  BRA.DIV UR4, `(.L_x_12503) ;  /* 0x000000a204647947 */ /* 0x000fea000b800000 */
[----:B-1----:R1:W4:Y:S04]  /*16d00*/  SHFL.IDX PT, R3, R9, 0x1, 0x1c1f ;  /* 0x003c1f0009037f89 */ /* 0x00232800000e0000 */
[----:B--23--:R1:W2:Y:S02]  /*16d10*/  SHFL.IDX PT, R14, R0, 0x1, 0x1c1f ;  /* 0x003c1f00000e7f89 */ /* 0x00c2a400000e0000 */
.L_x_12682:
        /* <DEDUP_REMOVED lines=18> */
.L_x_12499:
[----:B------:R-:W-:Y:S01]  /*16e40*/  ULDC.64 UR4, c[0x0][0xb08] ;  /* 0x0002c20000047ab9 */ /* 0x000fe20000000a00 */
[----:B------:R-:W1:Y:S01]  /*16e50*/  @P1 LDC R11, c[0x0][0xbec] ;  /* 0x0002fb00ff0b1b82 */ /* 0x000e620000000800 */
[----:B------:R-:W-:Y:S01]  /*16e60*/  IMAD R45, R45, UR4, RZ ;  /* 0x000000042d2d7c24 */ /* 0x000fe2000f8e02ff */
[----:B0-----:R-:W-:Y:S01]  /*16e70*/  SHF.R.S32.HI R0, RZ, 0x1f, R15 ;  /* 0x0000001fff007819 */ /* 0x001fe2000001140f */
[----:B------:R-:W-:Y:S01]  /*16e80*/  IMAD.WIDE.U32 R4, R44, UR4, RZ ;  /* 0x000000042c047c25 */ /* 0x000fe2000f8e00ff */
[----:B------:R-:W-:-:S03]  /*16e90*/  MOV R3, R24 ;  /* 0x0000001800037202 */ /* 0x000fc60000000f00 */
        /* <DEDUP_REMOVED lines=40> */
.L_x_12685:
        /* <DEDUP_REMOVED lines=27> */
[----:B--2---:R-:W-:Y:S01]  /*172d0*/  @!P2 MOV R4, R14 ;  /* 0x0000000e0004a202 */ /* 0x004fe20000000f00 */
[----:B-1----:R-:W-:Y:S01]  /*172e0*/  @!P2 IMAD.MOV.U32 R5, RZ, RZ, R3 ;  /* 0x000000ffff05a224 */ /* 0x002fe200078e0003 */
[----:B------:R-:W-:-:S03]  /*172f0*/  ISETP.GE.AND P1, PT, R39, UR4, PT ;  /* 0x0000000427007c0c */ /* 0x000fc6000bf26270 */
        /* <DEDUP_REMOVED lines=46> */
.L_x_12507:
[----:B------:R-:W-:Y:S05]  /*175e0*/  BSYNC B1 ;  /* 0x0000000000017941 */ /* 0x000fea0003800000 */
.L_x_12506:
[----:B------:R-:W-:-:S03]  /*175f0*/  UMOV UR4, 0xffffffff ;  /* 0xffffffff00047882 */ /* 0x000fc60000000000 */
[----:B------:R-:W-:Y:S05]  /*17600*/  BRA.DIV UR4, `(.L_x_12508) ;  /* 0x0000009a049c7947 */ /* 0x000fea000b800000 */
[----:B-1----:R1:W4:Y:S04]  /*17610*/  SHFL.IDX PT, R3, R24, 0x1, 0x1c1f ;  /* 0x003c1f0018037f89 */ /* 0x00232800000e0000 */
[----:B--23--:R1:W2:Y:S02]  /*17620*/  SHFL.IDX PT, R14, R0, 0x1, 0x1c1f ;  /* 0x003c1f00000e7f89 */ /* 0x00c2a400000e0000 */
.L_x_12689:
        /* <DEDUP_REMOVED lines=64> */
[----:B------:R-:W-:Y:S01]  /*17a30*/  VIADD R0, R24, 0x58 ;  /* 0x0000005818007836 */ /* 0x000fe20000000000 */
[----:B------:R4:W-:Y:S04]  /*17a40*/  @!P2 ST.E.64 desc[UR38][R8.64], R118 ;  /* 0x000000760800a985 */ /* 0x0009e8000c101b26 */
        /* <DEDUP_REMOVED lines=10> */
.L_x_12497:
[----:B------:R-:W3:Y:S01]  /*17af0*/  LDL.LU R0, [R1+0xa8] ;  /* 0x0000a80001007983 */ /* 0x000ee20000300800 */
        /* <DEDUP_REMOVED lines=10> */
[----:B----4-:R-:W-:Y:S01]  /*17ba0*/  IADD3 R4, P2, R6, UR4, RZ ;  /* 0x0000000406047c10 */ /* 0x010fe2000ff5e0ff */
[----:B------:R-:W-:-:S03]  /*17bb0*/  ULDC UR4, c[0x0][0xa88] ;  /* 0x0002a20000047ab9 */ /* 0x000fc60000000800 */
[----:B---3--:R-:W-:-:S05]  /*17bc0*/  IADD3.X R5, R0, UR5, RZ, P2, !PT ;  /* 0x0000000500057c10 */ /* 0x008fca00097fe4ff */
[----:B------:R-:W-:Y:S02]  /*17bd0*/  @P1 IADD3 R6, P2, R6, UR6, RZ ;  /* 0x0000000606061c10 */ /* 0x000fe4000ff5e0ff */
[----:B------:R-:W-:Y:S01]  /*17be0*/  MOV R20, UR4 ;  /* 0x0000000400147c02 */ /* 0x000fe20008000f00 */
[----:B------:R3:W5:Y:S01]  /*17bf0*/  @P0 LDG.E R3, desc[UR38][R4.64] ;  /* 0x0000002604030981 */ /* 0x000762000c1e1900 */
        /* <DEDUP_REMOVED lines=13> */
.L_x_12509:
        /* <DEDUP_REMOVED lines=38> */
[----:B------:R-:W-:-:S04]  /*17f30*/  IMAD.IADD R27, R11, 0x1, R27 ;  /* 0x000000010b1b7824 */ /* 0x000fc800078e021b */
        /* <DEDUP_REMOVED lines=18> */
.L_x_12511:
[----:B------:R-:W-:Y:S05]  /*18060*/  BSYNC B1 ;  /* 0x0000000000017941 */ /* 0x000fea0003800000 */
.L_x_12510:
        /* <DEDUP_REMOVED lines=26> */
[----:B--2---:R-:W-:-:S04]  /*18210*/  IMAD.IADD R9, R27, 0x1, R0 ;  /* 0x000000011b097824 */ /* 0x004fc800078e0200 */
        /* <DEDUP_REMOVED lines=28> */
.L_x_12692:
        /* <DEDUP_REMOVED lines=10> */
[CC--:B---3--:R-:W-:Y:S02]  /*18480*/  @!P3 LEA R26, P0, R10.reuse, R14.reuse, 0x1 ;  /* 0x0000000e0a1ab211 */ /* 0x0c8fe400078008ff */
[----:B------:R-:W-:Y:S01]  /*18490*/  @!P4 LEA R28, P1, R7, R14, 0x1 ;  /* 0x0000000e071cc211 */ /* 0x000fe200078208ff */
[----:B------:R-:W-:Y:S01]  /*184a0*/  @!P2 IMAD.WIDE R12, R9, 0x2, R14 ;  /* 0x00000002090ca825 */ /* 0x000fe200078e020e */
[-C--:B------:R-:W-:Y:S02]  /*184b0*/  @!P3 LEA.HI.X R27, R10, R3.reuse, R24, 0x1, P0 ;  /* 0x000000030a1bb211 */ /* 0x080fe400000f0c18 */
[----:B------:R-:W-:Y:S02]  /*184c0*/  @!P4 LEA.HI.X R29, R7, R3, R8, 0x1, P1 ;  /* 0x00000003071dc211 */ /* 0x000fe400008f0c08 */
[----:B------:R4:W-:Y:S04]  /*184d0*/  @!P2 ST.E.128 desc[UR38][R12.64], RZ ;  /* 0x000000ff0c00a985 */ /* 0x0009e8000c101d26 */
[----:B------:R4:W-:Y:S04]  /*184e0*/  @!P3 ST.E.128 desc[UR38][R26.64], RZ ;  /* 0x000000ff1a00b985 */ /* 0x0009e8000c101d26 */
[----:B------:R4:W-:Y:S02]  /*184f0*/  @!P4 ST.E.128 desc[UR38][R28.64], RZ ;  /* 0x000000ff1c00c985 */ /* 0x0009e4000c101d26 */
.L_x_12514:
[----:B------:R-:W-:Y:S05]  /*18500*/  BSYNC B1 ;  /* 0x0000000000017941 */ /* 0x000fea0003800000 */
.L_x_12513:
[----:B------:R-:W-:-:S03]  /*18510*/  UMOV UR4, 0xffffffff ;  /* 0xffffffff00047882 */ /* 0x000fc60000000000 */
[----:B------:R-:W-:Y:S05]  /*18520*/  BRA.DIV UR4, `(.L_x_12515) ;  /* 0x0000008e04507947 */ /* 0x000fea000b800000 */
[----:B--2---:R2:W0:Y:S04]  /*18530*/  SHFL.IDX PT, R3, R4, 0x1, 0x1c1f ;  /* 0x003c1f0004037f89 */ /* 0x00442800000e0000 */
[----:B---3--:R2:W3:Y:S02]  /*18540*/  SHFL.IDX PT, R14, R0, 0x1, 0x1c1f ;  /* 0x003c1f00000e7f89 */ /* 0x0084e400000e0000 */
.L_x_12696:
        /* <DEDUP_REMOVED lines=8> */
[CC--:B---34-:R-:W-:Y:S02]  /*185d0*/  @!P3 LEA R12, P0, R10.reuse, R14.reuse, 0x1 ;  /* 0x0000000e0a0cb211 */ /* 0x0d8fe400078008ff */
[----:B------:R-:W-:Y:S01]  /*185e0*/  @!P4 LEA R6, P1, R7, R14, 0x1 ;  /* 0x0000000e0706c211 */ /* 0x000fe200078208ff */
[----:B------:R-:W-:Y:S01]  /*185f0*/  @!P2 IMAD.WIDE R4, R9, 0x2, R14 ;  /* 0x000000020904a825 */ /* 0x000fe200078e020e */
[-C--:B------:R-:W-:Y:S02]  /*18600*/  @!P3 LEA.HI.X R13, R10, R3.reuse, R24, 0x1, P0 ;  /* 0x000000030a0db211 */ /* 0x080fe400000f0c18 */
[----:B------:R-:W-:Y:S02]  /*18610*/  @!P4 LEA.HI.X R7, R7, R3, R8, 0x1, P1 ;  /* 0x000000030707c211 */ /* 0x000fe400008f0c08 */
[----:B------:R2:W-:Y:S04]  /*18620*/  @!P2 ST.E.128 desc[UR38][R4.64], RZ ;  /* 0x000000ff0400a985 */ /* 0x0005e8000c101d26 */
[----:B------:R2:W-:Y:S04]  /*18630*/  @!P3 ST.E.128 desc[UR38][R12.64], RZ ;  /* 0x000000ff0c00b985 */ /* 0x0005e8000c101d26 */
[----:B------:R2:W-:Y:S02]  /*18640*/  @!P4 ST.E.128 desc[UR38][R6.64], RZ ;  /* 0x000000ff0600c985 */ /* 0x0005e4000c101d26 */
.L_x_12504:
[----:B------:R-:W-:Y:S05]  /*18650*/  BSYNC B0 ;  /* 0x0000000000007941 */ /* 0x000fea0003800000 */
.L_x_12496:
[----:B------:R-:W-:Y:S02]  /*18660*/  ULDC UR4, c[0x0][0xc3c] ;  /* 0x00030f0000047ab9 */ /* 0x000fe40000000800 */
[----:B-1----:R-:W-:-:S13]  /*18670*/  ISETP.GE.AND P0, PT, R99, UR4, PT ;  /* 0x0000000463007c0c */ /* 0x002fda000bf06270 */
[----:B------:R-:W-:Y:S05]  /*18680*/  @!P0 BRA `(.L_x_12516) ;  /* 0xfffffe8c00ec8947 */ /* 0x000fea000383ffff */
[----:B------:R-:W-:Y:S05]  /*18690*/  BRA `(.L_x_12350) ;  /* 0x0000007800e87947 */ /* 0x000fea0003800000 */
.L_x_12348:
        /* <DEDUP_REMOVED lines=16> */
.L_x_12517:
        /* <DEDUP_REMOVED lines=44> */
.L_x_12521:
[----:B------:R-:W0:Y:S01]  /*18a60*/  LDC R2, c[0x0][0xc3c] ;  /* 0x00030f00ff027b82 */ /* 0x000e220000000800 */
[----:B------:R-:W-:Y:S01]  /*18a70*/  UIADD3 UR4, UR4, 0x1f, URZ ;  /* 0x0000001f04047890 */ /* 0x000fe2000fffe03f */
[----:B------:R-:W-:Y:S02]  /*18a80*/  ULDC UR7, c[0x0][0xc3c] ;  /* 0x00030f0000077ab9 */ /* 0x000fe40000000800 */
[----:B------:R-:W-:-:S03]  /*18a90*/  IMAD.U32 R27, RZ, RZ, UR7 ;  /* 0x00000007ff1b7e24 */ /* 0x000fc6000f8e00ff */
[----:B0-----:R-:W-:-:S13]  /*18aa0*/  ISETP.LE.AND P6, PT, R2, UR4, PT ;  /* 0x0000000402007c0c */ /* 0x001fda000bfc3270 */
[----:B------:R-:W-:Y:S05]  /*18ab0*/  @P6 BRA `(.L_x_12520) ;  /* 0x0000000800ac6947 */ /* 0x000fea0003800000 */
[----:B------:R-:W-:Y:S01]  /*18ac0*/  IADD3 R9, R0, UR4, RZ ;  /* 0x0000000400097c10 */ /* 0x000fe2000fffe0ff */
        /* <DEDUP_REMOVED lines=30> */
.L_x_12519:
        /* <DEDUP_REMOVED lines=13> */
.L_x_12522:
[----:B-1----:R-:W-:Y:S01]  /*18d80*/  IMAD R24, R24, UR5, R5 ;  /* 0x0000000518187c24 */ /* 0x002fe2000f8e0205 */
[----:B------:R-:W-:-:S04]  /*18d90*/  IADD3 R27, R27, UR4, RZ ;  /* 0x000000041b1b7c10 */ /* 0x000fc8000fffe0ff */
        /* <DEDUP_REMOVED lines=9> */
[----:B0-----:R-:W-:Y:S02]  /*18e30*/  IMAD.MOV.U32 R2, RZ, RZ, RZ ;  /* 0x000000ffff027224 */ /* 0x001fe400078e00ff */
        /* <DEDUP_REMOVED lines=15> */
[----:B------:R-:W-:Y:S02]  /*18f30*/  ISETP.GE.U32.AND P0, PT, R8, R7, PT ;  /* 0x000000070800720c */ /* 0x000fe40003f06070 */
[----:B0-----:R-:W-:Y:S02]  /*18f40*/  IADD3 R3, R9, 0xffffffe, RZ ;  /* 0x0ffffffe09037810 */ /* 0x001fe40007ffe0ff */
[----:B------:R-:W-:-:S04]  /*18f50*/  LOP3.LUT R7, R4, R25, RZ, 0x3c, !PT ;  /* 0x0000001904077212 */ /* 0x000fc800078e3cff */
[----:B------:R-:W0:Y:S01]  /*18f60*/  F2I.FTZ.U32.TRUNC.NTZ R3, R3 ;  /* 0x0000000300037305 */ /* 0x000e22000021f000 */
[----:B------:R-:W-:-:S04]  /*18f70*/  ISETP.GE.AND P2, PT, R7, RZ, PT ;  /* 0x000000ff0700720c */ /* 0x000fc80003f46270 */
[----:B------:R-:W-:-:S04]  /*18f80*/  @P0 VIADD R2, R2, 0x1 ;  /* 0x0000000102020836 */ /* 0x000fc80000000000 */
[----:B------:R-:W-:-:S05]  /*18f90*/  IMAD.MOV.U32 R9, RZ, RZ, R2 ;  /* 0x000000ffff097224 */ /* 0x000fca00078e0002 */
[----:B------:R-:W-:Y:S01]  /*18fa0*/  @!P2 IMAD.MOV R9, RZ, RZ, -R9 ;  /* 0x000000ffff09a224 */ /* 0x000fe200078e0a09 */
[----:B------:R-:W-:Y:S01]  /*18fb0*/  @!P1 LOP3.LUT R9, RZ, R25, RZ, 0x33, !PT ;  /* 0x00000019ff099212 */ /* 0x000fe200078e33ff */
[----:B0-----:R-:W-:-:S03]  /*18fc0*/  IMAD.MOV R2, RZ, RZ, -R3 ;  /* 0x000000ffff027224 */ /* 0x001fc600078e0a03 */
[----:B------:R-:W-:Y:S01]  /*18fd0*/  IABS R8, R9 ;  /* 0x0000000900087213 */ /* 0x000fe20000000000 */
[----:B------:R-:W-:Y:S01]  /*18fe0*/  IMAD R7, R2, R5, RZ ;  /* 0x0000000502077224 */ /* 0x000fe200078e02ff */
[----:B------:R-:W-:-:S05]  /*18ff0*/  MOV R2, RZ ;  /* 0x000000ff00027202 */ /* 0x000fca0000000f00 */
        /* <DEDUP_REMOVED lines=13> */
[----:B------:R-:W-:-:S05]  /*190d0*/  @P0 IADD3 R2, R2, 0x1, RZ ;  /* 0x0000000102020810 */ /* 0x000fca0007ffe0ff */
        /* <DEDUP_REMOVED lines=8> */
.L_x_12523:
        /* <DEDUP_REMOVED lines=10> */
[----:B0-----:R-:W-:-:S06]  /*19200*/  IADD3 R8, R7, 0xffffffe, RZ ;  /* 0x0ffffffe07087810 */ /* 0x001fcc0007ffe0ff */
        /* <DEDUP_REMOVED lines=18> */
[----:B------:R-:W-:Y:S01]  /*19330*/  IMAD R7, R6, R2, RZ ;  /* 0x0000000206077224 */ /* 0x000fe200078e02ff */
[----:B------:R-:W-:-:S03]  /*19340*/  IADD3 R2, -R2, RZ, RZ ;  /* 0x000000ff02027210 */ /* 0x000fc60007ffe1ff */
[----:B------:R-:W-:Y:S02]  /*19350*/  IMAD.MOV R3, RZ, RZ, -R7 ;  /* 0x000000ffff037224 */ /* 0x000fe400078e0a07 */
[----:B------:R-:W-:Y:S02]  /*19360*/  IMAD R4, R5, R2, R4 ;  /* 0x0000000205047224 */ /* 0x000fe400078e0204 */
[----:B------:R-:W-:Y:S01]  /*19370*/  IMAD.MOV.U32 R2, RZ, RZ, RZ ;  /* 0x000000ffff027224 */ /* 0x000fe200078e00ff */
[----:B------:R-:W-:Y:S02]  /*19380*/  VIADDMNMX R6, R3, UR5, R6, PT ;  /* 0x0000000503067c46 */ /* 0x000fe4000b800106 */
[----:B------:R-:W-:Y:S02]  /*19390*/  IABS R10, R4 ;  /* 0x00000004000a7213 */ /* 0x000fe40000000000 */
[----:B------:R-:W-:Y:S01]  /*193a0*/  IABS R8, R6 ;  /* 0x0000000600087213 */ /* 0x000fe20000000000 */
[----:B------:R-:W-:Y:S01]  /*193b0*/  IMAD.MOV R26, RZ, RZ, -R6 ;  /* 0x000000ffff1a7224 */ /* 0x000fe200078e0a06 */
[----:B------:R-:W-:-:S02]  /*193c0*/  IADD3 R7, R7, 0x1000000, R4 ;  /* 0x0100000007077810 */ /* 0x000fc40007ffe004 */
[----:B------:R-:W0:Y:S08]  /*193d0*/  I2F.RP R9, R8 ;  /* 0x0000000800097306 */ /* 0x000e300000209400 */
[----:B0-----:R-:W0:Y:S02]  /*193e0*/  MUFU.RCP R9, R9 ;  /* 0x0000000900097308 */ /* 0x001e240000001000 */
[----:B0-----:R-:W-:-:S06]  /*193f0*/  VIADD R3, R9, 0xffffffe ;  /* 0x0ffffffe09037836 */ /* 0x001fcc0000000000 */
[----:B------:R-:W0:Y:S02]  /*19400*/  F2I.FTZ.U32.TRUNC.NTZ R3, R3 ;  /* 0x0000000300037305 */ /* 0x000e24000021f000 */
[----:B0-----:R-:W-:-:S04]  /*19410*/  IMAD.MOV R11, RZ, RZ, -R3 ;  /* 0x000000ffff0b7224 */ /* 0x001fc800078e0a03 */
        /* <DEDUP_REMOVED lines=18> */
.L_x_12524:
[----:B------:R-:W-:-:S04]  /*19540*/  LOP3.LUT R2, RZ, R2, RZ, 0x33, !PT ;  /* 0x00000002ff027212 */ /* 0x000fc800078e33ff */
[----:B------:R-:W-:Y:S01]  /*19550*/  IADD3 R25, R25, R2, RZ ;  /* 0x0000000219197210 */ /* 0x000fe20007ffe0ff */
[----:B------:R-:W-:Y:S06]  /*19560*/  BRA `(.L_x_12525) ;  /* 0x00000000000c7947 */ /* 0x000fec0003800000 */
.L_x_12520:
[----:B------:R-:W-:Y:S02]  /*19570*/  IMAD.MOV.U32 R25, RZ, RZ, RZ ;  /* 0x000000ffff197224 */ /* 0x000fe400078e00ff */
[----:B------:R-:W-:Y:S02]  /*19580*/  IMAD.U32 R24, RZ, RZ, UR6 ;  /* 0x00000006ff187e24 */ /* 0x000fe4000f8e00ff */
[----:B------:R-:W-:-:S07]  /*19590*/  IMAD.MOV.U32 R26, RZ, RZ, RZ ;  /* 0x000000ffff1a7224 */ /* 0x000fce00078e00ff */
.L_x_12525:
[----:B------:R-:W-:-:S13]  /*195a0*/  ISETP.NE.AND P0, PT, R0, RZ, PT ;  /* 0x000000ff0000720c */ /* 0x000fda0003f05270 */
[----:B------:R-:W0:Y:S01]  /*195b0*/  @!P0 S2R R3, SR_CgaCtaId ;  /* 0x0000000000038919 */ /* 0x000e220000008800 */
[----:B------:R-:W-:-:S04]  /*195c0*/  @!P0 MOV R0, 0x400 ;  /* 0x0000040000008802 */ /* 0x000fc80000000f00 */
[----:B0-----:R-:W-:-:S05]  /*195d0*/  @!P0 LEA R0, R3, R0, 0x18 ;  /* 0x0000000003008211 */ /* 0x001fca00078ec0ff */
[----:B------:R1:W-:Y:S01]  /*195e0*/  @!P0 STS.128 [R0+0x2d8d0], R24 ;  /* 0x02d8d01800008388 */ /* 0x0003e20000000c00 */
[----:B------:R-:W-:Y:S06]  /*195f0*/  BAR.ARV 0x5, 0x200 ;  /* 0x0148000000007b1d */ /* 0x000fec0000002000 */
.L_x_12518:
[----:B-1----:R-:W-:Y:S01]  /*19600*/  IMAD.MOV.U32 R0, RZ, RZ, 0x1 ;  /* 0x00000001ff007424 */ /* 0x002fe200078e00ff */
[----:B------:R-:W-:Y:S01]  /*19610*/  ULDC UR4, c[0x0][0xc3c] ;  /* 0x00030f0000047ab9 */ /* 0x000fe20000000800 */
[----:B------:R-:W-:Y:S02]  /*19620*/  MOV R28, RZ ;  /* 0x000000ff001c7202 */ /* 0x000fe40000000f00 */
[----:B0-----:R-:W-:Y:S01]  /*19630*/  ISETP.GE.AND P0, PT, R27, UR4, PT ;  /* 0x000000041b007c0c */ /* 0x001fe2000bf06270 */
[----:B------:R0:W-:Y:S04]  /*19640*/  STL [R1], R0 ;  /* 0x0000000001007387 */ /* 0x0001e80000100800 */
[----:B------:R0:W-:Y:S08]  /*19650*/  STL [R1+0x4c], RZ ;  /* 0x00004cff01007387 */ /* 0x0001f00000100800 */
        /* <DEDUP_REMOVED lines=22> */
[----:B------:R-:W-:-:S02]  /*197c0*/  SHF.R.U32.HI R3, RZ, 0x2, R6 ;  /* 0x00000002ff037819 */ /* 0x000fc40000011606 */
[----:B------:R-:W-:Y:S01]  /*197d0*/  MOV R6, 0x1 ;  /* 0x0000000100067802 */ /* 0x000fe20000000f00 */
[----:B------:R-:W-:Y:S01]  /*197e0*/  STL [R1+0x10], R5 ;  /* 0x0000100501007387 */ /* 0x000fe20000100800 */
[----:B------:R-:W-:-:S03]  /*197f0*/  LOP3.LUT R2, R2, 0x60, RZ, 0xc0, !PT ;  /* 0x0000006002027812 */ /* 0x000fc600078ec0ff */
[----:B------:R-:W-:Y:S04]  /*19800*/  STL [R1+0x4c], RZ ;  /* 0x00004cff01007387 */ /* 0x000fe80000100800 */
[----:B------:R0:W-:Y:S04]  /*19810*/  STL [R1+0x4], R4 ;  /* 0x0000040401007387 */ /* 0x0001e80000100800 */
[----:B------:R1:W-:Y:S01]  /*19820*/  STL [R1], R6 ;  /* 0x0000000601007387 */ /* 0x0003e20000100800 */
[----:B0-----:R-:W-:Y:S02]  /*19830*/  LOP3.LUT R4, R3, R2, RZ, 0xfc, !PT ;  /* 0x0000000203047212 */ /* 0x001fe400078efcff */
[----:B------:R-:W-:-:S02]  /*19840*/  LOP3.LUT R3, R0, 0x20, RZ, 0xfc, !PT ;  /* 0x0000002000037812 */ /* 0x000fc400078efcff */
[----:B------:R-:W-:Y:S01]  /*19850*/  LOP3.LUT R2, R0, 0x40, RZ, 0xfc, !PT ;  /* 0x0000004000027812 */ /* 0x000fe200078efcff */
[----:B------:R-:W-:-:S05]  /*19860*/  IMAD R0, R5, 0x2, R16 ;  /* 0x0000000205007824 */ /* 0x000fca00078e0210 */
[----:B------:R1:W-:Y:S02]  /*19870*/  STL [R1+0x30], R0 ;  /* 0x0000300001007387 */ /* 0x0003e40000100800 */
.L_x_12631:
[----:B------:R-:W0:Y:S02]  /*19880*/  LDC.64 R2, c[0x0][0xc88] ;  /* 0x00032200ff027b82 */ /* 0x000e240000000a00 */
[----:B0-----:R-:W-:-:S05]  /*19890*/  IMAD.WIDE R2, R27, 0x4, R2 ;  /* 0x000000041b027825 */ /* 0x001fca00078e0202 */
[----:B--2---:R-:W2:Y:S01]  /*198a0*/  LDG.E R11, desc[UR38][R2.64] ;  /* 0x00000026020b7981 */ /* 0x004ea2000c1e1900 */
[----:B------:R-:W-:Y:S05]  /*198b0*/  YIELD ;  /* 0x0000000000007946 */ /* 0x000fea0003800000 */
[----:B------:R-:W-:Y:S01]  /*198c0*/  ULDC.64 UR4, c[0x0][0xa28] ;  /* 0x00028a0000047ab9 */ /* 0x000fe20000000a00 */
[----:B------:R-:W-:Y:S01]  /*198d0*/  IMAD.MOV.U32 R10, RZ, RZ, RZ ;  /* 0x000000ffff0a7224 */ /* 0x000fe200078e00ff */
[----:B------:R-:W-:Y:S01]  /*198e0*/  ISETP.NE.U32.AND P0, PT, RZ, UR4, PT ;  /* 0x00000004ff007c0c */ /* 0x000fe2000bf05070 */
[----:B------:R-:W-:Y:S01]  /*198f0*/  ULDC.64 UR8, c[0x0][0xa18] ;  /* 0x0002860000087ab9 */ /* 0x000fe20000000a00 */
[----:B-1----:R-:W-:Y:S01]  /*19900*/  MOV R6, RZ ;  /* 0x000000ff00067202 */ /* 0x002fe20000000f00 */
[----:B------:R-:W-:Y:S01]  /*19910*/  ULDC.64 UR6, c[0x0][0xa10] ;  /* 0x0002840000067ab9 */ /* 0x000fe20000000a00 */
[----:B------:R-:W-:-:S02]  /*19920*/  ISETP.NE.AND.EX P0, PT, RZ, UR5, PT, P0 ;  /* 0x00000005ff007c0c */ /* 0x000fc4000bf05300 */
[----:B--2---:R-:W-:Y:S01]  /*19930*/  SHF.R.S32.HI R0, RZ, 0x1f, R11 ;  /* 0x0000001fff007819 */ /* 0x004fe2000001140b */
[----:B------:R-:W-:-:S10]  /*19940*/  IMAD.SHL.U32 R18, R11, 0x4, RZ ;  /* 0x000000040b127824 */ /* 0x000fd400078e00ff */
[C---:B------:R-:W-:Y:S01]  /*19950*/  @P0 LEA R2, P1, R11.reuse, UR4, 0x2 ;  /* 0x000000040b020c11 */ /* 0x040fe2000f8210ff */
[----:B------:R-:W-:Y:S03]  /*19960*/  STL [R1+0x8], R11 ;  /* 0x0000080b01007387 */ /* 0x000fe60000100800 */
[C-C-:B------:R-:W-:Y:S01]  /*19970*/  @P0 LEA.HI.X R3, R11.reuse, UR5, R0.reuse, 0x2, P1 ;  /* 0x000000050b030c11 */ /* 0x140fe200088f1400 */
[----:B------:R-:W-:Y:S01]  /*19980*/  ULDC.64 UR4, c[0x0][0xa00] ;  /* 0x0002800000047ab9 */ /* 0x000fe20000000a00 */
[----:B------:R-:W-:Y:S01]  /*19990*/  SHF.L.U64.HI R19, R11, 0x2, R0 ;  /* 0x000000020b137819 */ /* 0x000fe20000010200 */
[----:B------:R0:W-:Y:S04]  /*199a0*/  STL [R1+0x48], R0 ;  /* 0x0000480001007387 */ /* 0x0001e80000100800 */
[----:B------:R1:W2:Y:S01]  /*199b0*/  @P0 LDG.E R10, desc[UR38][R2.64] ;  /* 0x00000026020a0981 */ /* 0x0002a2000c1e1900 */
        /* <DEDUP_REMOVED lines=28> */
[----:B0-----:R-:W-:Y:S01]  /*19b80*/  IMAD.U32 R6, RZ, RZ, UR4 ;  /* 0x00000004ff067e24 */ /* 0x001fe2000f8e00ff */
[----:B---3--:R0:W-:Y:S04]  /*19b90*/  STL [R1+0x40], R8 ;  /* 0x0000400801007387 */ /* 0x0081e80000100800 */
[----:B--2---:R0:W-:Y:S01]  /*19ba0*/  STL [R1+0x28], R10 ;  /* 0x0000280a01007387 */ /* 0x0041e20000100800 */
[----:B----4-:R-:W-:Y:S05]  /*19bb0*/  @P2 BRA `(.L_x_12527) ;  /* 0x0000000000142947 */ /* 0x010fea0003800000 */
[----:B------:R-:W-:Y:S05]  /*19bc0*/  @!P0 BRA `(.L_x_12527) ;  /* 0x0000000000108947 */ /* 0x000fea0003800000 */
[----:B------:R-:W0:Y:S04]  /*19bd0*/  LDG.E R7, desc[UR38][R2.64] ;  /* 0x0000002602077981 */ /* 0x000e28000c1e1900 */
[----:B------:R-:W0:Y:S02]  /*19be0*/  LDG.E R2, desc[UR38][R2.64+0x4] ;  /* 0x0000042602027981 */ /* 0x000e24000c1e1900 */
[----:B0-----:R-:W-:-:S05]  /*19bf0*/  IADD3 R8, -R7, R2, RZ ;  /* 0x0000000207087210 */ /* 0x001fca0007ffe1ff */
[----:B------:R1:W-:Y:S02]  /*19c00*/  STL [R1+0x40], R8 ;  /* 0x0000400801007387 */ /* 0x0003e40000100800 */
.L_x_12527:
[----:B------:R-:W-:Y:S01]  /*19c10*/  IMAD.MOV.U32 R12, RZ, RZ, R11 ;  /* 0x000000ffff0c7224 */ /* 0x000fe200078e000b */
[----:B------:R-:W-:Y:S01]  /*19c20*/  ULDC.64 UR4, c[0x0][0xa20] ;  /* 0x0002880000047ab9 */ /* 0x000fe20000000a00 */
[C---:B------:R-:W-:Y:S02]  /*19c30*/  LOP3.LUT R7, R26.reuse, 0xff000000, RZ, 0xc0, !PT ;  /* 0xff0000001a077812 */ /* 0x040fe400078ec0ff */
[----:B------:R-:W-:Y:S01]  /*19c40*/  ISETP.NE.U32.AND P0, PT, RZ, UR4, PT ;  /* 0x00000004ff007c0c */ /* 0x000fe2000bf05070 */
[----:B------:R2:W-:Y:S01]  /*19c50*/  STL [R1+0xc], R12 ;  /* 0x00000c0c01007387 */ /* 0x0005e20000100800 */
[----:B------:R-:W-:Y:S02]  /*19c60*/  SHF.R.U32.HI R7, RZ, 0x8, R7 ;  /* 0x00000008ff077819 */ /* 0x000fe40000011607 */
[----:B------:R-:W-:Y:S02]  /*19c70*/  ISETP.NE.AND.EX P0, PT, RZ, UR5, PT, P0 ;  /* 0x00000005ff007c0c */ /* 0x000fe4000bf05300 */
[----:B------:R-:W-:-:S02]  /*19c80*/  LOP3.LUT R2, R26, 0xff0000, RZ, 0xc0, !PT ;  /* 0x00ff00001a027812 */ /* 0x000fc400078ec0ff */
[----:B------:R-:W-:Y:S02]  /*19c90*/  LOP3.LUT R17, R26, 0xffff, RZ, 0xc0, !PT ;  /* 0x0000ffff1a117812 */ /* 0x000fe400078ec0ff */
[----:B------:R-:W-:-:S07]  /*19ca0*/  LEA.HI R7, R2, R7, RZ, 0x10 ;  /* 0x0000000702077211 */ /* 0x000fce00078f80ff */
[----:B--2---:R-:W-:Y:S05]  /*19cb0*/  @!P0 BRA `(.L_x_12528) ;  /* 0x0000000000108947 */ /* 0x004fea0003800000 */
[----:B------:R-:W-:-:S04]  /*19cc0*/  IADD3 R2, P0, R18, UR4, RZ ;  /* 0x0000000412027c10 */ /* 0x000fc8000ff1e0ff */
[----:B------:R-:W-:-:S05]  /*19cd0*/  IADD3.X R3, R19, UR5, RZ, P0, !PT ;  /* 0x0000000513037c10 */ /* 0x000fca00087fe4ff */
[----:B------:R2:W5:Y:S01]  /*19ce0*/  LDG.E R6, desc[UR38][R2.64] ;  /* 0x0000002602067981 */ /* 0x000562000c1e1900 */
[----:B------:R-:W-:Y:S05]  /*19cf0*/  BRA `(.L_x_12529) ;  /* 0x0000000000247947 */ /* 0x000fea0003800000 */
.L_x_12528:
        /* <DEDUP_REMOVED lines=9> */
.L_x_12529:
[----:B--2---:R-:W2:Y:S01]  /*19d90*/  @P1 LDG.E R2, desc[UR38][R4.64] ;  /* 0x0000002604021981 */ /* 0x004ea2000c1e1900 */
[----:B------:R-:W3:Y:S03]  /*19da0*/  LDC R3, c[0x0][0x448] ;  /* 0x00011200ff037b82 */ /* 0x000ee60000000800 */
[----:B------:R4:W2:Y:S01]  /*19db0*/  @P1 LDG.E R4, desc[UR38][R4.64+0x4] ;  /* 0x0000042604041981 */ /* 0x0008a2000c1e1900 */
[----:B-----5:R-:W-:Y:S01]  /*19dc0*/  IADD3 R6, -R10, R6, RZ ;  /* 0x000000060a067210 */ /* 0x020fe20007ffe1ff */
[----:B------:R-:W-:Y:S01]  /*19dd0*/  BSSY B0, `(.L_x_12530) ;  /* 0x0000037000007945 */ /* 0x000fe20003800000 */
[----:B------:R-:W-:Y:S02]  /*19de0*/  LOP3.LUT R23, R7, 0xff, RZ, 0xc0, !PT ;  /* 0x000000ff07177812 */ /* 0x000fe400078ec0ff */
[----:B---3--:R-:W-:-:S13]  /*19df0*/  ISETP.NE.AND P0, PT, R3, 0x1, PT ;  /* 0x000000010300780c */ /* 0x008fda0003f05270 */
[----:B------:R-:W3:Y:S08]  /*19e00*/  @P0 LDC R3, c[0x0][0x44c] ;  /* 0x00011300ff030b82 */ /* 0x000ef00000000800 */
[----:B----4-:R-:W4:Y:S01]  /*19e10*/  @P0 LDC R5, c[0x0][0x450] ;  /* 0x00011400ff050b82 */ /* 0x010f220000000800 */
[----:B--2---:R-:W-:Y:S02]  /*19e20*/  @P1 IMAD.IADD R9, R4, 0x1, -R2 ;  /* 0x0000000104091824 */ /* 0x004fe400078e0a02 */
[----:B------:R-:W-:-:S04]  /*19e30*/  IMAD R2, R25, 0xc0, RZ ;  /* 0x000000c019027824 */ /* 0x000fc800078e02ff */
[----:B------:R-:W-:-:S04]  /*19e40*/  VIADD R2, R2, 0xbf ;  /* 0x000000bf02027836 */ /* 0x000fc80000000000 */
[----:B---3--:R-:W-:-:S05]  /*19e50*/  @P0 IMAD.HI.U32 R3, R2, R3, RZ ;  /* 0x0000000302030227 */ /* 0x008fca00078e00ff */
[----:B----4-:R-:W-:Y:S01]  /*19e60*/  @P0 SHF.R.U32.HI R2, RZ, R5, R3 ;  /* 0x00000005ff020219 */ /* 0x010fe20000011603 */
[----:B------:R-:W-:-:S05]  /*19e70*/  IMAD.IADD R3, R6, 0x1, R9 ;  /* 0x0000000106037824 */ /* 0x000fca00078e0209 */
[----:B------:R2:W-:Y:S01]  /*19e80*/  STL [R1+0x20], R3 ;  /* 0x0000200301007387 */ /* 0x0005e20000100800 */
[----:B------:R-:W-:-:S05]  /*19e90*/  IADD3 R20, R3, 0x80, -R8 ;  /* 0x0000008003147810 */ /* 0x000fca0007ffe808 */
[----:B------:R-:W-:Y:S02]  /*19ea0*/  IMAD.IADD R2, R20, 0x1, R2 ;  /* 0x0000000114027824 */ /* 0x000fe400078e0202 */
[----:B--2---:R-:W-:-:S05]  /*19eb0*/  VIADD R3, R3, 0x7f ;  /* 0x0000007f03037836 */ /* 0x004fca0000000000 */
[----:B------:R-:W-:-:S04]  /*19ec0*/  SHF.R.S32.HI R4, RZ, 0x1f, R3 ;  /* 0x0000001fff047819 */ /* 0x000fc80000011403 */
[----:B------:R-:W-:Y:S02]  /*19ed0*/  LEA.HI R4, R4, R3, RZ, 0x7 ;  /* 0x0000000304047211 */ /* 0x000fe400078f38ff */
[----:B------:R-:W-:Y:S02]  /*19ee0*/  SHF.R.S32.HI R3, RZ, 0x1f, R2 ;  /* 0x0000001fff037819 */ /* 0x000fe40000011402 */
[----:B------:R-:W-:Y:S02]  /*19ef0*/  SHF.R.S32.HI R21, RZ, 0x7, R4 ;  /* 0x00000007ff157819 */ /* 0x000fe40000011404 */
[----:B------:R-:W-:Y:S01]  /*19f00*/  LEA.HI R3, R3, R2, RZ, 0x7 ;  /* 0x0000000203037211 */ /* 0x000fe200078f38ff */
[----:B------:R-:W-:Y:S01]  /*19f10*/  IMAD.MOV.U32 R2, RZ, RZ, RZ ;  /* 0x000000ffff027224 */ /* 0x000fe200078e00ff */
        /* <DEDUP_REMOVED lines=8> */
[----:B01----:R-:W-:Y:S02]  /*19fa0*/  IABS R8, R7 ;  /* 0x0000000700087213 */ /* 0x003fe40000000000 */
        /* <DEDUP_REMOVED lines=25> */
.L_x_12531:
[----:B------:R-:W-:Y:S05]  /*1a140*/  BSYNC B0 ;  /* 0x0000000000007941 */ /* 0x000fea0003800000 */
.L_x_12530:
[-C--:B------:R-:W-:Y:S01]  /*1a150*/  IMAD R3, R23, R2.reuse, RZ ;  /* 0x0000000217037224 */ /* 0x080fe200078e02ff */
[----:B------:R-:W-:Y:S04]  /*1a160*/  BSSY B0, `(.L_x_12532) ;  /* 0x0000156000007945 */ /* 0x000fe80003800000 */
[C---:B------:R-:W-:Y:S02]  /*1a170*/  VIADDMNMX R2, R3.reuse, R2, R5, PT ;  /* 0x0000000203027246 */ /* 0x040fe40003800105 */
[----:B------:R-:W-:-:S03]  /*1a180*/  LEA R3, R3, -R6, 0x7 ;  /* 0x8000000603037211 */ /* 0x000fc600078e38ff */
        /* <DEDUP_REMOVED lines=16> */
[----:B------:R-:W2:Y:S02]  /*1a290*/  S2R R6, SR_TID.X ;  /* 0x0000000000067919 */ /* 0x000ea40000002100 */
[----:B--2---:R-:W-:-:S04]  /*1a2a0*/  SHF.R.U32.HI R6, RZ, 0x5, R6 ;  /* 0x00000005ff067819 */ /* 0x004fc80000011606 */
[----:B------:R-:W-:-:S05]  /*1a2b0*/  LOP3.LUT R6, R6, 0x3, RZ, 0xc0, !PT ;  /* 0x0000000306067812 */ /* 0x000fca00078ec0ff */
[----:B------:R2:W3:Y:S02]  /*1a2c0*/  SHFL.IDX PT, R14, R6, RZ, 0x1f ;  /* 0x00001fff060e7589 */ /* 0x0004e400000e0000 */
.L_x_12699:
[----:B---3--:R-:W-:Y:S02]  /*1a2d0*/  ISETP.NE.AND P0, PT, R14, RZ, PT ;  /* 0x000000ff0e00720c */ /* 0x008fe40003f05270 */
[----:B------:R-:W-:-:S11]  /*1a2e0*/  PLOP3.LUT P6, PT, PT, PT, PT, 0x8, 0x0 ;  /* 0x000000000000781c */ /* 0x000fd60003fce170 */
[----:B------:R-:W-:Y:S05]  /*1a2f0*/  @P0 BRA `(.L_x_12535) ;  /* 0x00000000000c0947 */ /* 0x000fea0003800000 */
[----:B------:R-:W-:-:S03]  /*1a300*/  UMOV UR4, 0xffffffff ;  /* 0xffffffff00047882 */ /* 0x000fc60000000000 */
[----:B------:R-:W-:Y:S05]  /*1a310*/  BRA.DIV UR4, `(.L_x_12536) ;  /* 0x0000007204507947 */ /* 0x000fea000b800000 */
[----:B------:R-:W-:-:S13]  /*1a320*/  ELECT P6, URZ, PT ;  /* 0x00000000003f782f */ /* 0x000fda00038c0000 */
.L_x_12535:
[----:B--2---:R-:W2:Y:S01]  /*1a330*/  LDL R6, [R1+0x4c] ;  /* 0x00004c0001067983 */ /* 0x004ea20000100800 */
[----:B------:R-:W-:Y:S01]  /*1a340*/  BSSY B1, `(.L_x_12537) ;  /* 0x0000008000017945 */ /* 0x000fe20003800000 */
[----:B--2---:R-:W-:-:S05]  /*1a350*/  VIADD R6, R6, 0x1 ;  /* 0x0000000106067836 */ /* 0x004fca0000000000 */
[----:B------:R-:W-:-:S04]  /*1a360*/  LEA.HI R7, R6, R6, RZ, 0x1 ;  /* 0x0000000606077211 */ /* 0x000fc800078f08ff */
[----:B------:R-:W-:-:S05]  /*1a370*/  LOP3.LUT R7, R7, 0xfffffffe, RZ, 0xc0, !PT ;  /* 0xfffffffe07077812 */ /* 0x000fca00078ec0ff */
[----:B------:R-:W-:-:S05]  /*1a380*/  IMAD.IADD R6, R6, 0x1, -R7 ;  /* 0x0000000106067824 */ /* 0x000fca00078e0a07 */
[----:B------:R-:W-:-:S04]  /*1a390*/  SHF.L.U32 R6, R6, 0x1f, RZ ;  /* 0x0000001f06067819 */ /* 0x000fc800000006ff */
[----:B------:R-:W2:Y:S02]  /*1a3a0*/  SYNCS.PHASECHK.TRANS64.TRYWAIT P0, [R16+URZ+0x2d820], R6 ;  /* 0x02d82006100075a7 */ /* 0x000ea4000800017f */
[----:B--2---:R-:W-:Y:S05]  /*1a3b0*/  @!P0 BRA `(.L_x_12538) ;  /* 0x0000007000488947 */ /* 0x004fea0003800000 */
.L_x_12702:
[----:B------:R-:W-:Y:S05]  /*1a3c0*/  BSYNC B1 ;  /* 0x0000000000017941 */ /* 0x000fea0003800000 */
.L_x_12537:
[----:B------:R-:W-:Y:S04]  /*1a3d0*/  BSSY B1, `(.L_x_12539) ;  /* 0x000008c000017945 */ /* 0x000fe80003800000 */
[----:B------:R-:W-:Y:S05]  /*1a3e0*/  @!P6 BRA `(.L_x_12540) ;  /* 0x000000080028e947 */ /* 0x000fea0003800000 */
[----:B01----:R-:W3:Y:S01]  /*1a3f0*/  LDL R8, [R1+0x4] ;  /* 0x0000040001087983 */ /* 0x003ee20000100800 */
[----:B------:R-:W-:Y:S01]  /*1a400*/  LEA R9, R29, R16, 0x3 ;  /* 0x000000101d097211 */ /* 0x000fe200078e18ff */
[----:B------:R-:W0:Y:S01]  /*1a410*/  S2R R7, SR_TID.X ;  /* 0x0000000000077919 */ /* 0x000e220000002100 */
[----:B------:R-:W-:Y:S01]  /*1a420*/  BSSY B2, `(.L_x_12541) ;  /* 0x0000006000027945 */ /* 0x000fe20003800000 */
[----:B0-----:R-:W-:-:S04]  /*1a430*/  LOP3.LUT R7, R7, 0x7f, RZ, 0xc0, !PT ;  /* 0x0000007f07077812 */ /* 0x001fc800078ec0ff */
[----:B------:R-:W-:Y:S02]  /*1a440*/  ISETP.NE.AND P1, PT, R7, RZ, PT ;  /* 0x000000ff0700720c */ /* 0x000fe40003f25270 */
[----:B---3--:R-:W-:-:S04]  /*1a450*/  SHF.L.U32 R11, R8, 0x1f, RZ ;  /* 0x0000001f080b7819 */ /* 0x008fc800000006ff */
[----:B------:R-:W0:Y:S02]  /*1a460*/  SYNCS.PHASECHK.TRANS64.TRYWAIT P0, [R9+URZ+0x2d8a0], R11 ;  /* 0x02d8a00b090075a7 */ /* 0x000e24000800017f */
[----:B0-----:R-:W-:Y:S05]  /*1a470*/  @!P0 BRA `(.L_x_12542) ;  /* 0x00000070002c8947 */ /* 0x001fea0003800000 */
.L_x_12703:
[----:B------:R-:W-:Y:S05]  /*1a480*/  BSYNC B2 ;  /* 0x0000000000027941 */ /* 0x000fea0003800000 */
.L_x_12541:
[----:B------:R-:W-:Y:S04]  /*1a490*/  BSSY B2, `(.L_x_12543) ;  /* 0x0000009000027945 */ /* 0x000fe80003800000 */
[----:B------:R-:W-:Y:S05]  /*1a4a0*/  @P1 BRA `(.L_x_12544) ;  /* 0x00000000001c1947 */ /* 0x000fea0003800000 */
[----:B--2---:R-:W1:Y:S02]  /*1a4b0*/  S2R R6, SR_TID.X ;  /* 0x0000000000067919 */ /* 0x004e640000002100 */
[----:B-1----:R-:W-:Y:S01]  /*1a4c0*/  LOP3.LUT R7, R6, 0x1f, RZ, 0xc0, !PT ;  /* 0x0000001f06077812 */ /* 0x002fe200078ec0ff */
[----:B------:R-:W-:-:S03]  /*1a4d0*/  IMAD.MOV.U32 R6, RZ, RZ, 0x6000 ;  /* 0x00006000ff067424 */ /* 0x000fc600078e00ff */
[----:B------:R-:W-:Y:S01]  /*1a4e0*/  ISETP.NE.AND P0, PT, R7, RZ, PT ;  /* 0x000000ff0700720c */ /* 0x000fe20003f05270 */
[----:B------:R1:W-:-:S12]  /*1a4f0*/  SYNCS.ARRIVE.TRANS64 RZ, [R9+URZ+0x2d890], R6 ;  /* 0x02d8900609ff79a7 */ /* 0x0003d8000800003f */
[----:B-1----:R-:W-:Y:S05]  /*1a500*/  @!P0 BRA `(.L_x_12544) ;  /* 0x0000000000048947 */ /* 0x002fea0003800000 */
[----:B------:R-:W-:Y:S01]  /*1a510*/  BPT.TRAP 0x1 ;  /* 0x000000040000795c */ /* 0x000fe20000300000 */
.L_x_12544:
[----:B------:R-:W-:Y:S05]  /*1a520*/  BSYNC B2 ;  /* 0x0000000000027941 */ /* 0x000fea0003800000 */
.L_x_12543:
[----:B------:R-:W-:Y:S01]  /*1a530*/  IMAD.MOV.U32 R14, RZ, RZ, RZ ;  /* 0x000000ffff0e7224 */ /* 0x000fe200078e00ff */
[----:B------:R-:W-:Y:S01]  /*1a540*/  UIADD3 UR4, UP0, UR42, 0x570, URZ ;  /* 0x000005702a047890 */ /* 0x000fe2000ff1e03f */
[----:B------:R-:W-:Y:S01]  /*1a550*/  IMAD R7, R5, 0x80, R0 ;  /* 0x0000008005077824 */ /* 0x000fe200078e0200 */
[----:B------:R-:W-:Y:S01]  /*1a560*/  PLOP3.LUT P0, PT, PT, PT, PT, 0x80, 0x0 ;  /* 0x000000000000781c */ /* 0x000fe20003f0f070 */
[----:B------:R-:W-:Y:S01]  /*1a570*/  IMAD R8, R29, 0x6000, R16 ;  /* 0x000060001d087824 */ /* 0x000fe200078e0210 */
[----:B------:R-:W-:Y:S01]  /*1a580*/  R2UR UR10, R14 ;  /* 0x000000000e0a72ca */ /* 0x000fe200000e0000 */
[----:B------:R-:W-:Y:S01]  /*1a590*/  VIADD R7, R7, 0xffffff80 ;  /* 0xffffff8007077836 */ /* 0x000fe20000000000 */
[----:B--2---:R-:W-:Y:S01]  /*1a5a0*/  IADD3 R6, R9, 0x2d890, RZ ;  /* 0x0002d89009067810 */ /* 0x004fe20007ffe0ff */
[----:B------:R-:W-:Y:S01]  /*1a5b0*/  VIADD R10, R8, 0x15400 ;  /* 0x00015400080a7836 */ /* 0x000fe20000000000 */
[----:B------:R-:W-:Y:S01]  /*1a5c0*/  UIADD3.X UR5, URZ, UR43, URZ, UP0, !UPT ;  /* 0x0000002b3f057290 */ /* 0x000fe200087fe43f */
[----:B------:R-:W-:Y:S01]  /*1a5d0*/  UMOV UR6, 0x0 ;  /* 0x0000000000067882 */ /* 0x000fe20000000000 */
[----:B------:R-:W-:-:S10]  /*1a5e0*/  UMOV UR7, 0x12f00000 ;  /* 0x12f0000000077882 */ /* 0x000fd40000000000 */
.L_x_12545:
        /* <DEDUP_REMOVED lines=16> */
.L_x_12546:
        /* <DEDUP_REMOVED lines=16> */
.L_x_12547:
        /* <DEDUP_REMOVED lines=13> */
.L_x_12704:
[----:B------:R-:W-:Y:S05]  /*1a8c0*/  BSYNC B2 ;  /* 0x0000000000027941 */ /* 0x000fea0003800000 */
.L_x_12548:
        /* <DEDUP_REMOVED lines=11> */
.L_x_12551:
[----:B------:R-:W-:Y:S05]  /*1a980*/  BSYNC B2 ;  /* 0x0000000000027941 */ /* 0x000fea0003800000 */
.L_x_12550:
        /* <DEDUP_REMOVED lines=8> */
.L_x_12552:
        /* <DEDUP_REMOVED lines=15> */
.L_x_12553:
        /* <DEDUP_REMOVED lines=15> */
.L_x_12554:
        /* <DEDUP_REMOVED lines=9> */
[----:B---3--:R-:W-:Y:S05]  /*1ac80*/  @P0 BRA.U.ANY `(.L_x_12554) ;  /* 0xfffffffd00d80947 */ /* 0x008fea000393ffff */
.L_x_12540:
[----:B------:R-:W-:Y:S05]  /*1ac90*/  BSYNC B1 ;  /* 0x0000000000017941 */ /* 0x000fea0003800000 */
.L_x_12539:
[----:B--2---:R-:W2:Y:S01]  /*1aca0*/  LDL.LU R6, [R1+0x4] ;  /* 0x0000040001067983 */ /* 0x004ea20000300800 */
[----:B------:R-:W-:Y:S01]  /*1acb0*/  VIADD R29, R29, 0x1 ;  /* 0x000000011d1d7836 */ /* 0x000fe20000000000 */
[----:B------:R-:W-:Y:S01]  /*1acc0*/  PLOP3.LUT P0, PT, PT, PT, PT, 0x8, 0x0 ;  /* 0x000000000000781c */ /* 0x000fe20003f0e170 */
[----:B0-----:R-:W-:-:S03]  /*1acd0*/  VIADD R10, R5, 0xfffffffe ;  /* 0xfffffffe050a7836 */ /* 0x001fc60000000000 */
[C---:B------:R-:W-:Y:S02]  /*1ace0*/  ISETP.NE.AND P1, PT, R29.reuse, 0x2, PT ;  /* 0x000000021d00780c */ /* 0x040fe40003f25270 */
[----:B------:R-:W-:Y:S02]  /*1acf0*/  ISETP.GE.AND P2, PT, R10, R3, PT ;  /* 0x000000030a00720c */ /* 0x000fe40003f46270 */
[----:B------:R-:W-:Y:S02]  /*1ad00*/  SEL R5, RZ, 0x1, P1 ;  /* 0x00000001ff057807 */ /* 0x000fe40000800000 */
[----:B------:R-:W-:Y:S02]  /*1ad10*/  SEL R29, R29, RZ, P1 ;  /* 0x000000ff1d1d7207 */ /* 0x000fe40000800000 */
[----:B--2---:R-:W-:-:S05]  /*1ad20*/  LOP3.LUT R6, R6, R5, RZ, 0x3c, !PT ;  /* 0x0000000506067212 */ /* 0x004fca00078e3cff */
[----:B------:R2:W-:Y:S02]  /*1ad30*/  STL [R1+0x4], R6 ;  /* 0x0000040601007387 */ /* 0x0005e40000100800 */
[----:B------:R-:W-:Y:S05]  /*1ad40*/  @!P2 BRA `(.L_x_12533) ;  /* 0x00000008005ca947 */ /* 0x000fea0003800000 */
.L_x_12571:
[----:B------:R-:W-:Y:S05]  /*1ad50*/  YIELD ;  /* 0x0000000000007946 */ /* 0x000fea0003800000 */
[----:B------:R-:W-:Y:S04]  /*1ad60*/  BSSY B1, `(.L_x_12555) ;  /* 0x000008b000017945 */ /* 0x000fe80003800000 */
[----:B---3--:R-:W-:Y:S05]  /*1ad70*/  @!P6 BRA `(.L_x_12556) ;  /* 0x000000080024e947 */ /* 0x008fea0003800000 */
[----:B--2---:R-:W1:Y:S01]  /*1ad80*/  LDL R6, [R1+0x4] ;  /* 0x0000040001067983 */ /* 0x004e620000100800 */
[----:B------:R-:W-:Y:S01]  /*1ad90*/  LEA R9, R29, R16, 0x3 ;  /* 0x000000101d097211 */ /* 0x000fe200078e18ff */
[----:B------:R-:W0:Y:S01]  /*1ada0*/  S2R R5, SR_TID.X ;  /* 0x0000000000057919 */ /* 0x000e220000002100 */
[----:B------:R-:W-:Y:S01]  /*1adb0*/  BSSY B2, `(.L_x_12557) ;  /* 0x0000006000027945 */ /* 0x000fe20003800000 */
[----:B0-----:R-:W-:-:S04]  /*1adc0*/  LOP3.LUT R5, R5, 0x7f, RZ, 0xc0, !PT ;  /* 0x0000007f05057812 */ /* 0x001fc800078ec0ff */
[----:B------:R-:W-:Y:S02]  /*1add0*/  ISETP.NE.AND P2, PT, R5, RZ, PT ;  /* 0x000000ff0500720c */ /* 0x000fe40003f45270 */
[----:B-1----:R-:W-:-:S04]  /*1ade0*/  SHF.L.U32 R8, R6, 0x1f, RZ ;  /* 0x0000001f06087819 */ /* 0x002fc800000006ff */
[----:B------:R-:W0:Y:S02]  /*1adf0*/  SYNCS.PHASECHK.TRANS64.TRYWAIT P1, [R9+URZ+0x2d8a0], R8 ;  /* 0x02d8a008090075a7 */ /* 0x000e24000802017f */
[----:B0-----:R-:W-:Y:S05]  /*1ae00*/  @!P1 BRA `(.L_x_12558) ;  /* 0x0000006400f09947 */ /* 0x001fea0003800000 */
.L_x_12705:
[----:B------:R-:W-:Y:S05]  /*1ae10*/  BSYNC B2 ;  /* 0x0000000000027941 */ /* 0x000fea0003800000 */
.L_x_12557:
        /* <DEDUP_REMOVED lines=9> */
.L_x_12560:
[----:B------:R-:W-:Y:S05]  /*1aeb0*/  BSYNC B2 ;  /* 0x0000000000027941 */ /* 0x000fea0003800000 */
.L_x_12559:
[----:B------:R-:W-:Y:S01]  /*1aec0*/  IMAD.MOV.U32 R14, RZ, RZ, RZ ;  /* 0x000000ffff0e7224 */ /* 0x000fe200078e00ff */
[----:B------:R-:W-:Y:S01]  /*1aed0*/  UIADD3 UR4, UP0, UR42, 0x570, URZ ;  /* 0x000005702a047890 */ /* 0x000fe2000ff1e03f */
[----:B------:R-:W-:Y:S01]  /*1aee0*/  IMAD R7, R29, 0x6000, R16 ;  /* 0x000060001d077824 */ /* 0x000fe200078e0210 */
[----:B------:R-:W-:Y:S01]  /*1aef0*/  PLOP3.LUT P1, PT, PT, PT, PT, 0x80, 0x0 ;  /* 0x000000000000781c */ /* 0x000fe20003f2f070 */
[----:B------:R-:W-:Y:S01]  /*1af00*/  IMAD R6, R10, 0x80, R0 ;  /* 0x000000800a067824 */ /* 0x000fe200078e0200 */
[----:B------:R-:W-:Y:S01]  /*1af10*/  R2UR UR10, R14 ;  /* 0x000000000e0a72ca */ /* 0x000fe200000e0000 */
[----:B------:R-:W-:Y:S01]  /*1af20*/  VIADD R5, R9, 0x2d890 ;  /* 0x0002d89009057836 */ /* 0x000fe20000000000 */
[----:B------:R-:W-:Y:S01]  /*1af30*/  IADD3 R11, R7, 0x15400, RZ ;  /* 0x00015400070b7810 */ /* 0x000fe20007ffe0ff */
[----:B------:R-:W-:Y:S01]  /*1af40*/  UIADD3.X UR5, URZ, UR43, URZ, UP0, !UPT ;  /* 0x0000002b3f057290 */ /* 0x000fe200087fe43f */
[----:B------:R-:W-:Y:S01]  /*1af50*/  UMOV UR6, 0x0 ;  /* 0x0000000000067882 */ /* 0x000fe20000000000 */
[----:B------:R-:W-:-:S10]  /*1af60*/  UMOV UR7, 0x12f00000 ;  /* 0x12f0000000077882 */ /* 0x000fd40000000000 */
.L_x_12561:
        /* <DEDUP_REMOVED lines=16> */
.L_x_12562:
        /* <DEDUP_REMOVED lines=16> */
.L_x_12563:
        /* <DEDUP_REMOVED lines=13> */
.L_x_12706:
[----:B------:R-:W-:Y:S05]  /*1b240*/  BSYNC B2 ;  /* 0x0000000000027941 */ /* 0x000fea0003800000 */
.L_x_12564:
[----:B------:R-:W-:Y:S01]  /*1b250*/  BSSY B2, `(.L_x_12566) ;  /* 0x000000b000027945 */ /* 0x000fe20003800000 */
[----:B------:R-:W-:Y:S01]  /*1b260*/  MOV R12, 0x0 ;  /* 0x00000000000c7802 */ /* 0x000fe20000000f00 */
[----:B------:R-:W-:Y:S02]  /*1b270*/  IMAD.MOV.U32 R13, RZ, RZ, 0x12f00000 ;  /* 0x12f00000ff0d7424 */ /* 0x000fe400078e00ff */
        /* <DEDUP_REMOVED lines=8> */
.L_x_12567:
[----:B------:R-:W-:Y:S05]  /*1b300*/  BSYNC B2 ;  /* 0x0000000000027941 */ /* 0x000fea0003800000 */
.L_x_12566:
        /* <DEDUP_REMOVED lines=8> */
.L_x_12568:
        /* <DEDUP_REMOVED lines=15> */
.L_x_12569:
        /* <DEDUP_REMOVED lines=15> */
.L_x_12570:
        /* <DEDUP_REMOVED lines=10> */
.L_x_12556:
[----:B------:R-:W-:Y:S05]  /*1b610*/  BSYNC B1 ;  /* 0x0000000000017941 */ /* 0x000fea0003800000 */
.L_x_12555:
[----:B-1----:R-:W3:Y:S01]  /*1b620*/  LDL.LU R8, [R1+0x4] ;  /* 0x0000040001087983 */ /* 0x002ee20000300800 */
[----:B------:R-:W-:Y:S01]  /*1b630*/  VIADD R29, R29, 0x1 ;  /* 0x000000011d1d7836 */ /* 0x000fe20000000000 */
[C---:B------:R-:W-:Y:S01]  /*1b640*/  ISETP.GT.AND P2, PT, R10.reuse, R3, PT ;  /* 0x000000030a00720c */ /* 0x040fe20003f44270 */
[----:B------:R-:W-:-:S03]  /*1b650*/  VIADD R10, R10, 0xffffffff ;  /* 0xffffffff0a0a7836 */ /* 0x000fc60000000000 */
[----:B------:R-:W-:-:S04]  /*1b660*/  ISETP.NE.AND P1, PT, R29, 0x2, PT ;  /* 0x000000021d00780c */ /* 0x000fc80003f25270 */
[----:B------:R-:W-:Y:S02]  /*1b670*/  SEL R5, RZ, 0x1, P1 ;  /* 0x00000001ff057807 */ /* 0x000fe40000800000 */
[----:B------:R-:W-:Y:S02]  /*1b680*/  SEL R29, R29, RZ, P1 ;  /* 0x000000ff1d1d7207 */ /* 0x000fe40000800000 */
[----:B---3--:R-:W-:-:S05]  /*1b690*/  LOP3.LUT R8, R8, R5, RZ, 0x3c, !PT ;  /* 0x0000000508087212 */ /* 0x008fca00078e3cff */
[----:B------:R3:W-:Y:S01]  /*1b6a0*/  STL [R1+0x4], R8 ;  /* 0x0000040801007387 */ /* 0x0007e20000100800 */
[----:B------:R-:W-:Y:S05]  /*1b6b0*/  @P2 BRA `(.L_x_12571) ;  /* 0xfffffff400a42947 */ /* 0x000fea000383ffff */
.L_x_12533:
[----:B------:R-:W-:Y:S05]  /*1b6c0*/  BSYNC B0 ;  /* 0x0000000000007941 */ /* 0x000fea0003800000 */
.L_x_12532:
[----:B------:R-:W4:Y:S01]  /*1b6d0*/  LDC R0, c[0x0][0x448] ;  /* 0x00011200ff007b82 */ /* 0x000f220000000800 */
[----:B------:R-:W-:Y:S01]  /*1b6e0*/  IMAD.MOV.U32 R2, RZ, RZ, 0xc0 ;  /* 0x000000c0ff027424 */ /* 0x000fe200078e00ff */
[----:B------:R-:W-:Y:S01]  /*1b6f0*/  ISETP.NE.AND P2, PT, R4, RZ, PT ;  /* 0x000000ff0400720c */ /* 0x000fe20003f45270 */
[----:B------:R-:W-:Y:S05]  /*1b700*/  @!P0 WARPSYNC.ALL ;  /* 0x0000000000008948 */ /* 0x000fea0003800000 */
[----:B------:R-:W-:Y:S01]  /*1b710*/  IMAD R2, R25, R2, 0xbf ;  /* 0x000000bf19027424 */ /* 0x000fe200078e0202 */
[----:B------:R-:W-:Y:S06]  /*1b720*/  BSSY B0, `(.L_x_12572) ;  /* 0x000002a000007945 */ /* 0x000fec0003800000 */
[----:B------:R-:W0:Y:S08]  /*1b730*/  @!P2 LDC R4, c[0x0][0x9f0] ;  /* 0x00027c00ff04ab82 */ /* 0x000e300000000800 */
[----:B------:R-:W-:Y:S01]  /*1b740*/  @!P0 BAR.SYNC.DEFER_BLOCKING 0xc, 0x200 ;  /* 0x0308000000008b1d */ /* 0x000fe20000010000 */
[----:B----4-:R-:W-:-:S13]  /*1b750*/  ISETP.NE.AND P1, PT, R0, 0x1, PT ;  /* 0x000000010000780c */ /* 0x010fda0003f25270 */
[----:B------:R-:W4:Y:S08]  /*1b760*/  @P1 LDC R0, c[0x0][0x44c] ;  /* 0x00011300ff001b82 */ /* 0x000f300000000800 */
[----:B------:R-:W5:Y:S01]  /*1b770*/  @P1 LDC R3, c[0x0][0x450] ;  /* 0x00011400ff031b82 */ /* 0x000f620000000800 */
[----:B----4-:R-:W-:-:S05]  /*1b780*/  @P1 IMAD.HI.U32 R0, R2, R0, RZ ;  /* 0x0000000002001227 */ /* 0x010fca00078e00ff */
[----:B-----5:R-:W-:-:S04]  /*1b790*/  @P1 SHF.R.U32.HI R2, RZ, R3, R0 ;  /* 0x00000003ff021219 */ /* 0x020fc80000011600 */
[----:B------:R-:W-:-:S04]  /*1b7a0*/  IADD3 R2, R20, R2, RZ ;  /* 0x0000000214027210 */ /* 0x000fc80007ffe0ff */
[----:B------:R-:W-:-:S04]  /*1b7b0*/  SHF.R.S32.HI R0, RZ, 0x1f, R2 ;  /* 0x0000001fff007819 */ /* 0x000fc80000011402 */
[----:B------:R-:W-:-:S04]  /*1b7c0*/  LEA.HI R0, R0, R2, RZ, 0x7 ;  /* 0x0000000200007211 */ /* 0x000fc800078f38ff */
[----:B------:R-:W-:-:S04]  /*1b7d0*/  SHF.R.S32.HI R0, RZ, 0x7, R0 ;  /* 0x00000007ff007819 */ /* 0x000fc80000011400 */
[----:B------:R-:W-:Y:S01]  /*1b7e0*/  VIMNMX R21, R21, R0, PT ;  /* 0x0000000015157248 */ /* 0x000fe20003fe0100 */
[----:B------:R-:W-:-:S03]  /*1b7f0*/  IMAD.MOV.U32 R0, RZ, RZ, RZ ;  /* 0x000000ffff007224 */ /* 0x000fc600078e00ff */
[----:B------:R-:W-:-:S13]  /*1b800*/  ISETP.GE.AND P1, PT, R21, 0x1, PT ;  /* 0x000000011500780c */ /* 0x000fda0003f26270 */
[----:B0-----:R-:W-:Y:S05]  /*1b810*/  @!P1 BRA `(.L_x_12573) ;  /* 0x0000000000689947 */ /* 0x001fea0003800000 */
[-C--:B------:R-:W-:Y:S02]  /*1b820*/  IABS R0, R4.reuse ;  /* 0x0000000400007213 */ /* 0x080fe40000000000 */
[----:B--2---:R-:W-:Y:S02]  /*1b830*/  IABS R6, R4 ;  /* 0x0000000400067213 */ /* 0x004fe40000000000 */
        /* <DEDUP_REMOVED lines=24> */
.L_x_12573:
[----:B------:R-:W-:Y:S05]  /*1b9c0*/  BSYNC B0 ;  /* 0x0000000000007941 */ /* 0x000fea0003800000 */
.L_x_12572:
        /* <DEDUP_REMOVED lines=13> */
[----:B------:R-:W4:Y:S01]  /*1baa0*/  LDC.64 R2, c[0x0][0xc60] ;  /* 0x00031800ff027b82 */ /* 0x000f220000000a00 */
[----:B------:R-:W0:Y:S02]  /*1bab0*/  FLO.U32 R0, UR4 ;  /* 0x0000000400007d00 */ /* 0x000e2400080e0000 */
[----:B0-----:R-:W-:-:S06]  /*1bac0*/  ISETP.EQ.U32.AND P0, PT, R0, R5, PT ;  /* 0x000000050000720c */ /* 0x001fcc0003f02070 */
[----:B------:R-:W4:Y:S07]  /*1bad0*/  POPC R5, UR4 ;  /* 0x0000000400057d09 */ /* 0x000f2e0008000000 */
[----:B----4-:R-:W4:Y:S01]  /*1bae0*/  @P0 ATOMG.E.ADD.STRONG.GPU PT, R3, desc[UR38][R2.64], R5 ;  /* 0x00000005020309a8 */ /* 0x010f2200081ee1e6 */
[----:B------:R-:W0:Y:S02]  /*1baf0*/  S2R R4, SR_LTMASK ;  /* 0x0000000000047919 */ /* 0x000e240000003900 */
[----:B0-----:R-:W-:-:S04]  /*1bb00*/  LOP3.LUT R4, R4, UR4, RZ, 0xc0, !PT ;  /* 0x0000000404047c12 */ /* 0x001fc8000f8ec0ff */
[----:B------:R-:W0:Y:S01]  /*1bb10*/  POPC R7, R4 ;  /* 0x0000000400077309 */ /* 0x000e220000000000 */
[----:B----4-:R-:W0:Y:S02]  /*1bb20*/  SHFL.IDX PT, R0, R3, R0, 0x1f ;  /* 0x00001f0003007589 */ /* 0x010e2400000e0000 */
[----:B0-----:R-:W-:Y:S01]  /*1bb30*/  IADD3 R24, R0, UR37, R7 ;  /* 0x0000002500187c10 */ /* 0x001fe2000fffe007 */
[----:B------:R-:W-:Y:S06]  /*1bb40*/  BRA `(.L_x_12576) ;  /* 0x0000003000c07947 */ /* 0x000fec0003800000 */
.L_x_12575:
        /* <DEDUP_REMOVED lines=13> */
[----:B--2---:R-:W-:Y:S02]  /*1bc20*/  IMAD.U32 R6, RZ, RZ, UR8 ;  /* 0x00000008ff067e24 */ /* 0x004fe4000f8e00ff */
[----:B------:R-:W-:-:S02]  /*1bc30*/  IMAD.U32 R10, RZ, RZ, UR4 ;  /* 0x00000004ff0a7e24 */ /* 0x000fc4000f8e00ff */
[----:B------:R-:W-:Y:S02]  /*1bc40*/  IMAD.U32 R11, RZ, RZ, UR5 ;  /* 0x00000005ff0b7e24 */ /* 0x000fe4000f8e00ff */
[----:B-1-3--:R-:W-:Y:S02]  /*1bc50*/  IMAD.MOV.U32 R8, RZ, RZ, 0x70 ;  /* 0x00000070ff087424 */ /* 0x00afe400078e00ff */
[----:B------:R-:W-:-:S07]  /*1bc60*/  IMAD.MOV.U32 R12, RZ, RZ, 0x1 ;  /* 0x00000001ff0c7424 */ /* 0x000fce00078e00ff */
[----:B------:R-:W-:-:S07]  /*1bc70*/  LEPC R20, `(.L_x_12578) ;  /* 0x000000001014794e */ /* 0x000fce0000000000 */
[----:B0-----:R-:W-:Y:S05]  /*1bc80*/  CALL.ABS.NOINC R2 ;  /* 0x0000000002007343 */ /* 0x001fea0003c00000 */
.L_x_12578:
[----:B------:R-:W-:Y:S05]  /*1bc90*/  BSYNC B6 ;  /* 0x0000000000067941 */ /* 0x000fea0003800000 */
.L_x_12577:
        /* <DEDUP_REMOVED lines=12> */
[----:B------:R-:W-:Y:S01]  /*1bd60*/  MOV R13, RZ ;  /* 0x000000ff000d7202 */ /* 0x000fe20000000f00 */
[----:B--2---:R-:W-:Y:S02]  /*1bd70*/  IMAD.U32 R6, RZ, RZ, UR8 ;  /* 0x00000008ff067e24 */ /* 0x004fe4000f8e00ff */
[----:B------:R-:W-:-:S02]  /*1bd80*/  IMAD.U32 R10, RZ, RZ, UR4 ;  /* 0x00000004ff0a7e24 */ /* 0x000fc4000f8e00ff */
[----:B------:R-:W-:Y:S02]  /*1bd90*/  IMAD.U32 R11, RZ, RZ, UR5 ;  /* 0x00000005ff0b7e24 */ /* 0x000fe4000f8e00ff */
[----:B-1-3--:R-:W-:Y:S02]  /*1bda0*/  IMAD.MOV.U32 R8, RZ, RZ, 0x70 ;  /* 0x00000070ff087424 */ /* 0x00afe400078e00ff */
[----:B0-----:R-:W-:-:S07]  /*1bdb0*/  IMAD.MOV.U32 R12, RZ, RZ, 0x1 ;  /* 0x00000001ff0c7424 */ /* 0x001fce00078e00ff */
[----:B------:R-:W-:-:S07]  /*1bdc0*/  LEPC R20, `(.L_x_12581) ;  /* 0x000000001014794e */ /* 0x000fce0000000000 */
[----:B----4-:R-:W-:Y:S05]  /*1bdd0*/  CALL.ABS.NOINC R2 ;  /* 0x0000000002007343 */ /* 0x010fea0003c00000 */
.L_x_12581:
        /* <DEDUP_REMOVED lines=15> */
.L_x_12580:
[----:B------:R-:W-:Y:S05]  /*1bed0*/  BSYNC B6 ;  /* 0x0000000000067941 */ /* 0x000fea0003800000 */
.L_x_12579:
[----:B------:R0:W4:Y:S01]  /*1bee0*/  LDL R20, [R1+0xc] ;  /* 0x00000c0001147983 */ /* 0x0001220000100800 */
[----:B------:R-:W-:Y:S01]  /*1bef0*/  ULDC.64 UR4, c[0x0][0x9f8] ;  /* 0x00027e0000047ab9 */ /* 0x000fe20000000a00 */
[----:B------:R-:W-:Y:S01]  /*1bf00*/  MOV R23, R26 ;  /* 0x0000001a00177202 */ /* 0x000fe20000000f00 */
[----:B------:R-:W1:Y:S01]  /*1bf10*/  LDC R5, c[0x0][0x430] ;  /* 0x00010c00ff057b82 */ /* 0x000e620000000800 */
[----:B------:R-:W-:Y:S01]  /*1bf20*/  ISETP.NE.U32.AND P0, PT, RZ, UR4, PT ;  /* 0x00000004ff007c0c */ /* 0x000fe2000bf05070 */
[----:B------:R-:W2:Y:S03]  /*1bf30*/  LDL R26, [R1+0x20] ;  /* 0x00002000011a7983 */ /* 0x000ea60000100800 */
[----:B------:R-:W-:Y:S01]  /*1bf40*/  ISETP.NE.AND.EX P0, PT, RZ, UR5, PT, P0 ;  /* 0x00000005ff007c0c */ /* 0x000fe2000bf05300 */
[----:B------:R-:W3:-:S12]  /*1bf50*/  LDL R21, [R1+0x28] ;  /* 0x0000280001157983 */ /* 0x000ed80000100800 */
[----:B------:R-:W-:Y:S01]  /*1bf60*/  @P0 IADD3 R18, P1, R18, UR4, RZ ;  /* 0x0000000412120c10 */ /* 0x000fe2000ff3e0ff */
[----:B------:R-:W0:Y:S01]  /*1bf70*/  S2R R2, SR_TID.X ;  /* 0x0000000000027919 */ /* 0x000e220000002100 */
[----:B------:R-:W0:Y:S02]  /*1bf80*/  S2R R3, SR_TID.X ;  /* 0x0000000000037919 */ /* 0x000e240000002100 */
[----:B------:R-:W-:Y:S01]  /*1bf90*/  @P0 IADD3.X R19, R19, UR5, RZ, P1, !PT ;  /* 0x0000000513130c10 */ /* 0x000fe20008ffe4ff */
[----:B------:R-:W-:Y:S01]  /*1bfa0*/  VIADD R23, R23, 0xffffffff ;  /* 0xffffffff17177836 */ /* 0x000fe20000000000 */
[----:B-1----:R-:W-:Y:S01]  /*1bfb0*/  ISETP.NE.AND P1, PT, R5, 0x1, PT ;  /* 0x000000010500780c */ /* 0x002fe20003f25270 */
[----:B------:R-:W1:Y:S01]  /*1bfc0*/  S2R R11, SR_TID.X ;  /* 0x00000000000b7919 */ /* 0x000e620000002100 */
[----:B------:R-:W-:Y:S01]  /*1bfd0*/  ULDC UR4, c[0x0][0x2f4] ;  /* 0x0000bd0000047ab9 */ /* 0x000fe20000000800 */
[----:B----4-:R-:W4:Y:S01]  /*1bfe0*/  @P0 LDG.E R20, desc[UR38][R18.64] ;  /* 0x0000002612140981 */ /* 0x010f22000c1e1900 */
[----:B0-----:R-:W-:-:S09]  /*1bff0*/  LOP3.LUT R0, R2, 0x7f, RZ, 0xc0, !PT ;  /* 0x0000007f02007812 */ /* 0x001fd200078ec0ff */
[----:B------:R-:W0:Y:S01]  /*1c000*/  @P1 LDC R2, c[0x0][0x434] ;  /* 0x00010d00ff021b82 */ /* 0x000e220000000800 */
[----:B------:R-:W-:Y:S01]  /*1c010*/  IMAD.SHL.U32 R4, R3, 0x20, RZ ;  /* 0x0000002003047824 */ /* 0x000fe200078e00ff */
[----:B------:R-:W-:Y:S01]  /*1c020*/  SHF.R.U32.HI R0, RZ, 0x2, R0 ;  /* 0x00000002ff007819 */ /* 0x000fe20000011600 */
[----:B------:R-:W-:-:S05]  /*1c030*/  IMAD.SHL.U32 R10, R23, 0x80, RZ ;  /* 0x00000080170a7824 */ /* 0x000fca00078e00ff */
[----:B------:R-:W0:Y:S01]  /*1c040*/  @P1 LDC R3, c[0x0][0x438] ;  /* 0x00010e00ff031b82 */ /* 0x000e220000000800 */
[----:B------:R-:W-:-:S04]  /*1c050*/  LOP3.LUT R4, R4, 0x60, RZ, 0xc0, !PT ;  /* 0x0000006004047812 */ /* 0x000fc800078ec0ff */
[----:B------:R-:W-:Y:S02]  /*1c060*/  LOP3.LUT R0, R10, R0, R4, 0xfe, !PT ;  /* 0x000000000a007212 */ /* 0x000fe400078efe04 */
[----:B-1----:R-:W-:-:S04]  /*1c070*/  SHF.L.U32 R11, R11, 0x3, RZ ;  /* 0x000000030b0b7819 */ /* 0x002fc800000006ff */
[----:B------:R-:W-:Y:S02]  /*1c080*/  LOP3.LUT R11, R11, 0x18, RZ, 0xc0, !PT ;  /* 0x000000180b0b7812 */ /* 0x000fe400078ec0ff */
[----:B------:R-:W-:Y:S02]  /*1c090*/  LOP3.LUT R22, R22, 0xfffffff7, RZ, 0xc0, !PT ;  /* 0xfffffff716167812 */ /* 0x000fe400078ec0ff */
[----:B------:R-:W-:Y:S01]  /*1c0a0*/  LOP3.LUT R12, R11, 0x20, RZ, 0xfc, !PT ;  /* 0x000000200b0c7812 */ /* 0x000fe200078efcff */
[----:B------:R-:W-:Y:S01]  /*1c0b0*/  UMOV UR5, 0xffffffff ;  /* 0xffffffff00057882 */ /* 0x000fe20000000000 */
[----:B----4-:R-:W-:Y:S01]  /*1c0c0*/  @P0 STL [R1+0xc], R20 ;  /* 0x00000c1401000387 */ /* 0x010fe20000100800 */
[C---:B--2---:R-:W-:Y:S01]  /*1c0d0*/  ISETP.GE.AND P0, PT, R0.reuse, R26, PT ;  /* 0x0000001a0000720c */ /* 0x044fe20003f06270 */
[----:B---3--:R-:W-:-:S04]  /*1c0e0*/  IMAD.IADD R0, R0, 0x1, R21 ;  /* 0x0000000100007824 */ /* 0x008fc800078e0215 */
[----:B0-----:R-:W-:Y:S01]  /*1c0f0*/  @P1 IMAD.HI.U32 R2, R0, R2, RZ ;  /* 0x0000000200021227 */ /* 0x001fe200078e00ff */
[----:B------:R-:W-:-:S04]  /*1c100*/  MOV R6, R0 ;  /* 0x0000000000067202 */ /* 0x000fc80000000f00 */
[----:B------:R-:W-:-:S03]  /*1c110*/  @P1 SHF.R.U32.HI R6, RZ, R3, R2 ;  /* 0x00000003ff061219 */ /* 0x000fc60000011602 */
        /* <DEDUP_REMOVED lines=9> */
[----:B------:R-:W-:Y:S01]  /*1c1b0*/  IMAD.U32 R5, RZ, RZ, UR40 ;  /* 0x00000028ff057e24 */ /* 0x000fe2000f8e00ff */
[----:B------:R0:W-:Y:S01]  /*1c1c0*/  STL [R1+0x2c], R8 ;  /* 0x00002c0801007387 */ /* 0x0001e20000100800 */
[----:B------:R-:W-:-:S03]  /*1c1d0*/  @!P0 IMAD.IADD R0, R7, 0x1, R0 ;  /* 0x0000000107008824 */ /* 0x000fc600078e0200 */
        /* <DEDUP_REMOVED lines=17> */
.L_x_12709:
[----:B------:R-:W-:Y:S05]  /*1c2f0*/  @!P2 BRA `(.L_x_12583) ;  /* 0x000000000004a947 */ /* 0x000fea0003800000 */
[----:B------:R-:W-:Y:S01]  /*1c300*/  BPT.TRAP 0x1 ;  /* 0x000000040000795c */ /* 0x000fe20000300000 */
.L_x_12583:
        /* <DEDUP_REMOVED lines=21> */
[----:B--2---:R-:W-:-:S06]  /*1c460*/  SHF.L.U32 R5, R5, 0x1f, RZ ;  /* 0x0000001f05057819 */ /* 0x004fcc00000006ff */
[----:B------:R-:W0:Y:S02]  /*1c470*/  SYNCS.PHASECHK.TRANS64.TRYWAIT P0, [R0+URZ+0x2d840], R5 ;  /* 0x02d84005000075a7 */ /* 0x000e24000800017f */
[----:B0-----:R-:W-:Y:S05]  /*1c480*/  @!P0 BRA `(.L_x_12585) ;  /* 0x0000005000ac8947 */ /* 0x001fea0003800000 */
.L_x_12710:
[----:B------:R-:W-:Y:S05]  /*1c490*/  BSYNC B0 ;  /* 0x0000000000007941 */ /* 0x000fea0003800000 */
.L_x_12584:
        /* <DEDUP_REMOVED lines=16> */
[----:B------:R-:W-:-:S04]  /*1c5a0*/  ULDC.64 UR4, c[0x0][0x308] ;  /* 0x0000c20000047ab9 */ /* 0x000fc80000000a00 */
[----:B------:R-:W-:Y:S01]  /*1c5b0*/  IADD3 R3, R5, R2, RZ ;  /* 0x0000000205037210 */ /* 0x000fe20007ffe0ff */
        /* <DEDUP_REMOVED lines=9> */
[----:B--2---:R-:W-:Y:S02]  /*1c650*/  IMAD R8, R28, 0x3000, R9 ;  /* 0x000030001c087824 */ /* 0x004fe400078e0209 */
[----:B0-----:R-:W-:Y:S01]  /*1c660*/  IMAD.SHL.U32 R9, R6, 0x8, RZ ;  /* 0x0000000806097824 */ /* 0x001fe200078e00ff */
[----:B---3--:R-:W-:-:S04]  /*1c670*/  IADD3 R3, -R11, R12, -R10 ;  /* 0x0000000c0b037210 */ /* 0x008fc80007ffe90a */
        /* <DEDUP_REMOVED lines=18> */
[----:B0-----:R-:W-:-:S04]  /*1c7a0*/  @P1 LEA R5, P0, R9, R4, 0x1 ;  /* 0x0000000409051211 */ /* 0x001fc800078008ff */
[----:B-1----:R-:W-:Y:S01]  /*1c7b0*/  @P1 IADD3.X R4, RZ, R6, RZ, P0, !PT ;  /* 0x00000006ff041210 */ /* 0x002fe200007fe4ff */
[----:B------:R-:W-:-:S03]  /*1c7c0*/  @P1 IMAD R6, R8, 0x2, R16 ;  /* 0x0000000208061824 */ /* 0x000fc600078e0210 */
        /* <DEDUP_REMOVED lines=20> */
.L_x_12720:
        /* <DEDUP_REMOVED lines=12> */
.L_x_12587:
        /* <DEDUP_REMOVED lines=11> */
.L_x_12588:
        /* <DEDUP_REMOVED lines=40> */
.L_x_12590:
[----:B------:R-:W-:Y:S05]  /*1cd00*/  BSYNC B6 ;  /* 0x0000000000067941 */ /* 0x000fea0003800000 */
.L_x_12589:
        /* <DEDUP_REMOVED lines=22> */
[----:B------:R-:W-:Y:S01]  /*1ce70*/  IMAD.IADD R3, R3, 0x1, R0 ;  /* 0x0000000103037824 */ /* 0x000fe200078e0200 */
[----:B--2---:R-:W-:Y:S02]  /*1ce80*/  SHF.L.U32 R21, R21, 0x5, RZ ;  /* 0x0000000515157819 */ /* 0x004fe400000006ff */
[----:B---3--:R-:W-:Y:S02]  /*1ce90*/  LOP3.LUT R20, R20, 0x7f, RZ, 0xc0, !PT ;  /* 0x0000007f14147812 */ /* 0x008fe400078ec0ff */
        /* <DEDUP_REMOVED lines=36> */
[----:B------:R-:W-:-:S03]  /*1d0e0*/  SHF.R.S32.HI R6, RZ, 0x1f, R0 ;  /* 0x0000001fff067819 */ /* 0x000fc60000011400 */
[----:B------:R-:W-:Y:S02]  /*1d0f0*/  IMAD.IADD R3, R3, 0x1, R7 ;  /* 0x0000000103037824 */ /* 0x000fe400078e0207 */
[----:B------:R-:W-:Y:S02]  /*1d100*/  IMAD R6, R6, UR6, RZ ;  /* 0x0000000606067c24 */ /* 0x000fe4000f8e02ff */
[----:B------:R-:W-:-:S04]  /*1d110*/  IMAD.WIDE.U32 R2, R0, UR6, R2 ;  /* 0x0000000600027c25 */ /* 0x000fc8000f8e0002 */
[----:B------:R-:W-:Y:S02]  /*1d120*/  IMAD R6, R0, UR7, R6 ;  /* 0x0000000700067c24 */ /* 0x000fe4000f8e0206 */
[C---:B0-----:R-:W-:Y:S02]  /*1d130*/  IMAD.SHL.U32 R11, R13.reuse, 0x8, RZ ;  /* 0x000000080d0b7824 */ /* 0x041fe400078e00ff */
[----:B------:R-:W-:-:S03]  /*1d140*/  IMAD.SHL.U32 R10, R13, 0x8, RZ ;  /* 0x000000080d0a7824 */ /* 0x000fc600078e00ff */
[----:B------:R-:W-:Y:S02]  /*1d150*/  LOP3.LUT R11, R11, 0x18, RZ, 0xc0, !PT ;  /* 0x000000180b0b7812 */ /* 0x000fe400078ec0ff */
[----:B------:R-:W-:Y:S02]  /*1d160*/  IADD3 R6, R3, R6, RZ ;  /* 0x0000000603067210 */ /* 0x000fe40007ffe0ff */
[----:B------:R-:W-:Y:S02]  /*1d170*/  LEA R7, P0, R2, UR8, 0x1 ;  /* 0x0000000802077c11 */ /* 0x000fe4000f8008ff */
        /* <DEDUP_REMOVED lines=10> */
[----:B--2---:R-:W-:Y:S10]  /*1d220*/  BRA.DIV UR5, `(.L_x_12591) ;  /* 0x0000004a05c07947 */ /* 0x004ff4000b800000 */
[----:B------:R-:W0:Y:S01]  /*1d230*/  SHFL.IDX PT, R3, R5, RZ, 0x1c1f ;  /* 0x001c1fff05037589 */ /* 0x000e2200000e0000 */
[----:B-----5:R-:W-:Y:S02]  /*1d240*/  IMAD R0, R21, R9, RZ ;  /* 0x0000000915007224 */ /* 0x020fe400078e02ff */
[----:B------:R-:W-:Y:S01]  /*1d250*/  IMAD R25, R25, 0xc0, R20 ;  /* 0x000000c019197824 */ /* 0x000fe200078e0214 */
        /* <DEDUP_REMOVED lines=40> */
[----:B--2---:R-:W-:Y:S01]  /*1d4e0*/  @!P3 IMAD.X R3, RZ, RZ, R4, P4 ;  /* 0x000000ffff03b224 */ /* 0x004fe200020e0604 */
[----:B------:R-:W-:-:S04]  /*1d4f0*/  IADD3 R4, R25, 0x80, RZ ;  /* 0x0000008019047810 */ /* 0x000fc80007ffe0ff */
        /* <DEDUP_REMOVED lines=16> */
.L_x_12733:
        /* <DEDUP_REMOVED lines=12> */
.L_x_12592:
        /* <DEDUP_REMOVED lines=18> */
.L_x_12734:
[----:B------:R-:W-:Y:S05]  /*1d7e0*/  BSYNC B0 ;  /* 0x0000000000007941 */ /* 0x000fea0003800000 */
.L_x_12593:
        /* <DEDUP_REMOVED lines=8> */
[----:B------:R-:W-:Y:S01]  /*1d870*/  IMAD.MOV.U32 R10, RZ, RZ, R28 ;  /* 0x000000ffff0a7224 */ /* 0x000fe200078e001c */
        /* <DEDUP_REMOVED lines=9> */
.L_x_12609:
        /* <DEDUP_REMOVED lines=10> */
[----:B------:R-:W-:Y:S01]  /*1d9b0*/  IMAD.SHL.U32 R2, R2, 0x20, RZ ;  /* 0x0000002002027824 */ /* 0x000fe200078e00ff */
[----:B------:R-:W-:-:S04]  /*1d9c0*/  LEA R4, R0, R4, 0x7 ;  /* 0x0000000400047211 */ /* 0x000fc800078e38ff */
        /* <DEDUP_REMOVED lines=21> */
[----:B-----5:R-:W-:Y:S02]  /*1db20*/  LOP3.LUT R2, R20, R2, RZ, 0x3c, !PT ;  /* 0x0000000214027212 */ /* 0x020fe400078e3cff */
[----:B------:R-:W-:-:S03]  /*1db30*/  MOV R6, UR40 ;  /* 0x0000002800067c02 */ /* 0x000fc60008000f00 */
[----:B------:R0:W-:Y:S01]  /*1db40*/  STL [R1], R2 ;  /* 0x0000000201007387 */ /* 0x0001e20000100800 */
[----:B------:R-:W-:Y:S01]  /*1db50*/  ISETP.NE.AND P4, PT, R6, 0x3, PT ;  /* 0x000000030600780c */ /* 0x000fe20003f85270 */
[----:B------:R-:W-:Y:S01]  /*1db60*/  IMAD.MOV.U32 R23, RZ, RZ, R0 ;  /* 0x000000ffff177224 */ /* 0x000fe200078e0000 */
[----:B------:R-:W-:Y:S02]  /*1db70*/  SEL R28, R28, RZ, P0 ;  /* 0x000000ff1c1c7207 */ /* 0x000fe40000000000 */
[----:B--2---:R-:W-:-:S09]  /*1db80*/  SHF.R.S32.HI R26, RZ, 0x1f, R7 ;  /* 0x0000001fff1a7819 */ /* 0x004fd20000011407 */
[----:B0-----:R-:W-:Y:S05]  /*1db90*/  @!P4 BRA `(.L_x_12597) ;  /* 0x000000000004c947 */ /* 0x001fea0003800000 */
[----:B------:R-:W-:Y:S01]  /*1dba0*/  BPT.TRAP 0x1 ;  /* 0x000000040000795c */ /* 0x000fe20000300000 */
.L_x_12597:
[----:B------:R-:W-:Y:S01]  /*1dbb0*/  IMAD R5, R28, 0x8, R16 ;  /* 0x000000081c057824 */ /* 0x000fe200078e0210 */
[----:B------:R-:W-:Y:S01]  /*1dbc0*/  SHF.L.U32 R0, R2, 0x1f, RZ ;  /* 0x0000001f02007819 */ /* 0x000fe200000006ff */
[----:B------:R-:W-:Y:S03]  /*1dbd0*/  BSSY B1, `(.L_x_12598) ;  /* 0x0000003000017945 */ /* 0x000fe60003800000 */
[----:B------:R-:W0:Y:S02]  /*1dbe0*/  SYNCS.PHASECHK.TRANS64.TRYWAIT P0, [R5+URZ+0x2d840], R0 ;  /* 0x02d84000050075a7 */ /* 0x000e24000800017f */
[----:B0-----:R-:W-:Y:S05]  /*1dbf0*/  @!P0 BRA `(.L_x_12599) ;  /* 0x00000048007c8947 */ /* 0x001fea0003800000 */
.L_x_12735:
[----:B------:R-:W-:Y:S05]  /*1dc00*/  BSYNC B1 ;  /* 0x0000000000017941 */ /* 0x000fea0003800000 */
.L_x_12598:
        /* <DEDUP_REMOVED lines=52> */
.L_x_12745:
        /* <DEDUP_REMOVED lines=11> */
.L_x_12601:
        /* <DEDUP_REMOVED lines=11> */
.L_x_12602:
[----:B------:R1:W-:Y:S01]  /*1e0b0*/  SYNCS.ARRIVE.TRANS64.A1T0 RZ, [R5+URZ+0x2d830], RZ ;  /* 0x02d830ff05ff79a7 */ /* 0x0003e2000810003f */
[----:B------:R-:W-:Y:S05]  /*1e0c0*/  @!P5 BRA `(.L_x_12603) ;  /* 0x000000000004d947 */ /* 0x000fea0003800000 */
[----:B------:R-:W-:Y:S01]  /*1e0d0*/  BPT.TRAP 0x1 ;  /* 0x000000040000795c */ /* 0x000fe20000300000 */
.L_x_12603:
[----:B------:R-:W-:Y:S01]  /*1e0e0*/  SHF.L.U32 R2, R20, 0x1f, RZ ;  /* 0x0000001f14027819 */ /* 0x000fe200000006ff */
[----:B-1----:R-:W-:Y:S01]  /*1e0f0*/  IMAD R5, R10, 0x8, R16 ;  /* 0x000000080a057824 */ /* 0x002fe200078e0210 */
[----:B------:R-:W-:Y:S03]  /*1e100*/  BSSY B1, `(.L_x_12604) ;  /* 0x0000003000017945 */ /* 0x000fe60003800000 */
[----:B------:R-:W1:Y:S02]  /*1e110*/  SYNCS.PHASECHK.TRANS64.TRYWAIT P0, [R5+URZ+0x2d860], R2 ;  /* 0x02d86002050075a7 */ /* 0x000e64000800017f */
[----:B-1----:R-:W-:Y:S05]  /*1e120*/  @!P0 BRA `(.L_x_12605) ;  /* 0x0000004800988947 */ /* 0x002fea0003800000 */
.L_x_12746:
[----:B------:R-:W-:Y:S05]  /*1e130*/  BSYNC B1 ;  /* 0x0000000000017941 */ /* 0x000fea0003800000 */
.L_x_12604:
        /* <DEDUP_REMOVED lines=45> */
.L_x_12756:
        /* <DEDUP_REMOVED lines=17> */
[----:B------:R-:W-:Y:S01]  /*1e520*/  IMAD R26, R26, UR4, RZ ;  /* 0x000000041a1a7c24 */ /* 0x000fe2000f8e02ff */
[----:B------:R-:W-:-:S03]  /*1e530*/  IADD3 R3, R3, R0, RZ ;  /* 0x0000000003037210 */ /* 0x000fc60007ffe0ff */
        /* <DEDUP_REMOVED lines=10> */
.L_x_12607:
        /* <DEDUP_REMOVED lines=12> */
.L_x_12608:
[----:B------:R-:W2:Y:S01]  /*1e6a0*/  LDL R2, [R1+0x24] ;  /* 0x0000240001027983 */ /* 0x000ea20000100800 */
[----:B------:R1:W-:Y:S01]  /*1e6b0*/  SYNCS.ARRIVE.TRANS64.A1T0 RZ, [R5+URZ+0x2d850], RZ ;  /* 0x02d850ff05ff79a7 */ /* 0x0003e2000810003f */
[C---:B------:R-:W-:Y:S01]  /*1e6c0*/  VIADD R0, R23.reuse, 0xffffffff ;  /* 0xffffffff17007836 */ /* 0x040fe20000000000 */
[----:B------:R-:W-:Y:S01]  /*1e6d0*/  MOV R10, R28 ;  /* 0x0000001c000a7202 */ /* 0x000fe20000000f00 */
[----:B------:R1:W5:Y:S04]  /*1e6e0*/  LDL R20, [R1] ;  /* 0x0000000001147983 */ /* 0x0003680000100800 */
[----:B------:R1:W-:Y:S01]  /*1e6f0*/  STL [R1+0x8], R23 ;  /* 0x0000081701007387 */ /* 0x0003e20000100800 */
[----:B--2---:R-:W-:-:S13]  /*1e700*/  ISETP.GT.AND P0, PT, R23, R2, PT ;  /* 0x000000021700720c */ /* 0x004fda0003f04270 */
[----:B-1----:R-:W-:Y:S05]  /*1e710*/  @P0 BRA `(.L_x_12609) ;  /* 0xfffffff0007c0947 */ /* 0x002fea000383ffff */
.L_x_12596:
[----:B------:R-:W-:Y:S05]  /*1e720*/  BSYNC B0 ;  /* 0x0000000000007941 */ /* 0x000fea0003800000 */
.L_x_12595:
        /* <DEDUP_REMOVED lines=17> */
.L_x_12611:
[----:B------:R-:W-:Y:S05]  /*1e840*/  BSYNC B0 ;  /* 0x0000000000007941 */ /* 0x000fea0003800000 */
.L_x_12610:
[----:B------:R-:W-:-:S05]  /*1e850*/  IMAD.U32 R0, RZ, RZ, UR40 ;  /* 0x00000028ff007e24 */ /* 0x000fca000f8e00ff */
[----:B------:R-:W-:-:S13]  /*1e860*/  ISETP.NE.AND P0, PT, R0, 0x3, PT ;  /* 0x000000030000780c */ /* 0x000fda0003f05270 */
[----:B------:R-:W-:Y:S05]  /*1e870*/  @!P0 BRA `(.L_x_12612) ;  /* 0x0000000000048947 */ /* 0x000fea0003800000 */
[----:B------:R-:W-:Y:S01]  /*1e880*/  BPT.TRAP 0x1 ;  /* 0x000000040000795c */ /* 0x000fe20000300000 */
.L_x_12612:
        /* <DEDUP_REMOVED lines=8> */
.L_x_12757:
[----:B------:R-:W-:Y:S05]  /*1e910*/  BSYNC B0 ;  /* 0x0000000000007941 */ /* 0x000fea0003800000 */
.L_x_12613:
        /* <DEDUP_REMOVED lines=51> */
.L_x_12767:
[C---:B------:R-:W-:Y:S02]  /*1ec50*/  ISETP.LT.OR P2, PT, R6.reuse, 0x61, P2 ;  /* 0x000000610600780c */ /* 0x040fe40001741670 */
[C---:B------:R-:W-:Y:S02]  /*1ec60*/  ISETP.LT.OR P1, PT, R6.reuse, 0x61, P1 ;  /* 0x000000610600780c */ /* 0x040fe40000f21670 */
[----:B------:R-:W-:Y:S02]  /*1ec70*/  ISETP.LT.OR P0, PT, R6, 0x61, P0 ;  /* 0x000000610600780c */ /* 0x000fe40000701670 */
[----:B--2---:R-:W-:-:S04]  /*1ec80*/  IADD3 R2, P3, R14, R5, RZ ;  /* 0x000000050e027210 */ /* 0x004fc80007f7e0ff */
        /* <DEDUP_REMOVED lines=9> */
.L_x_12616:
        /* <DEDUP_REMOVED lines=11> */
.L_x_12617:
        /* <DEDUP_REMOVED lines=8> */
.L_x_12576:
[----:B------:R-:W-:Y:S05]  /*1ee50*/  BSYNC B7 ;  /* 0x0000000000077941 */ /* 0x000fea0003800000 */
.L_x_12574:
[----:B------:R-:W-:-:S13]  /*1ee60*/  LOP3.LUT P0, RZ, R22, 0x10, RZ, 0xc0, !PT ;  /* 0x0000001016ff7812 */ /* 0x000fda000780c0ff */
[----:B------:R-:W-:Y:S05]  /*1ee70*/  @!P0 BRA `(.L_x_12618) ;  /* 0x0000000000248947 */ /* 0x000fea0003800000 */
[----:B------:R-:W-:Y:S05]  /*1ee80*/  WARPSYNC.ALL ;  /* 0x0000000000007948 */ /* 0x000fea0003800000 */
[----:B------:R-:W4:Y:S08]  /*1ee90*/  S2UR UR5, SR_CgaCtaId ;  /* 0x00000000000579c3 */ /* 0x000f300000008800 */
[----:B------:R-:W-:Y:S06]  /*1eea0*/  BAR.SYNC.DEFER_BLOCKING 0x5, 0x200 ;  /* 0x0148000000007b1d */ /* 0x000fec0000010000 */
[----:B------:R-:W-:-:S02]  /*1eeb0*/  UMOV UR4, 0x400 ;  /* 0x0000040000047882 */ /* 0x000fc40000000000 */
[----:B----4-:R-:W-:-:S06]  /*1eec0*/  ULEA UR4, UR5, UR4, 0x18 ;  /* 0x0000000405047291 */ /* 0x010fcc000f8ec03f */
[----:B------:R-:W-:-:S05]  /*1eed0*/  IMAD.U32 R16, RZ, RZ, UR4 ;  /* 0x00000004ff107e24 */ /* 0x000fca000f8e00ff */
[----:B------:R4:W0:Y:S01]  /*1eee0*/  LDS.128 R24, [R16+0x2d8d0] ;  /* 0x02d8d00010187984 */ /* 0x0008220000000c00 */
[----:B------:R-:W-:Y:S06]  /*1eef0*/  BAR.ARV 0x4, 0x200 ;  /* 0x0108000000007b1d */ /* 0x000fec0000002000 */
[----:B------:R-:W-:Y:S05]  /*1ef00*/  BRA `(.L_x_12619) ;  /* 0x0000000c00d87947 */ /* 0x000fea0003800000 */
.L_x_12618:
[----:B------:R-:W1:Y:S01]  /*1ef10*/  S2R R0, SR_TID.X ;  /* 0x0000000000007919 */ /* 0x000e620000002100 */
[----:B------:R-:W-:Y:S01]  /*1ef20*/  UMOV UR4, 0xffffffff ;  /* 0xffffffff00047882 */ /* 0x000fe20000000000 */
[----:B-1-3--:R-:W-:-:S04]  /*1ef30*/  LOP3.LUT R8, R0, 0x1f, RZ, 0xc0, !PT ;  /* 0x0000001f00087812 */ /* 0x00afc800078ec0ff */
[----:B------:R-:W-:Y:S01]  /*1ef40*/  ISETP.NE.AND P0, PT, R8, 0x1f, PT ;  /* 0x0000001f0800780c */ /* 0x000fe20003f05270 */
[----:B------:R-:W-:-:S12]  /*1ef50*/  BRA.DIV UR4, `(.L_x_12620) ;  /* 0x0000004a04087947 */ /* 0x000fd8000b800000 */
[----:B------:R-:W-:Y:S01]  /*1ef60*/  IMAD.IADD R9, R27, 0x1, R8 ;  /* 0x000000011b097824 */ /* 0x000fe200078e0208 */
[----:B------:R-:W-:-:S04]  /*1ef70*/  ULDC UR4, c[0x0][0xc3c] ;  /* 0x00030f0000047ab9 */ /* 0x000fc80000000800 */
[----:B------:R-:W-:-:S13]  /*1ef80*/  ISETP.GE.OR P1, PT, R9, UR4, !P0 ;  /* 0x0000000409007c0c */ /* 0x000fda000c726670 */
[----:B0-----:R-:W0:Y:S08]  /*1ef90*/  @!P1 LDC.64 R2, c[0x0][0xc80] ;  /* 0x00032000ff029b82 */ /* 0x001e300000000a00 */
[----:B------:R-:W1:Y:S01]  /*1efa0*/  @!P1 LDC.64 R4, c[0x0][0xc78] ;  /* 0x00031e00ff049b82 */ /* 0x000e620000000a00 */
[----:B0-----:R-:W-:-:S05]  /*1efb0*/  @!P1 IMAD.WIDE R2, R9, 0x4, R2 ;  /* 0x0000000409029825 */ /* 0x001fca00078e0202 */
[----:B------:R1:W3:Y:S02]  /*1efc0*/  @!P1 LDG.E R7, desc[UR38][R2.64] ;  /* 0x0000002602079981 */ /* 0x0002e4000c1e1900 */
[----:B-1----:R-:W-:-:S05]  /*1efd0*/  @!P1 IMAD.WIDE R2, R9, 0x4, R4 ;  /* 0x0000000409029825 */ /* 0x002fca00078e0204 */
[----:B------:R-:W4:Y:S01]  /*1efe0*/  @!P1 LDG.E R4, desc[UR38][R2.64] ;  /* 0x0000002602049981 */ /* 0x000f22000c1e1900 */
[----:B------:R-:W-:Y:S01]  /*1eff0*/  MOV R25, RZ ;  /* 0x000000ff00197202 */ /* 0x000fe20000000f00 */
[----:B------:R-:W-:Y:S01]  /*1f000*/  IMAD.MOV.U32 R5, RZ, RZ, RZ ;  /* 0x000000ffff057224 */ /* 0x000fe200078e00ff */
[C---:B------:R-:W-:Y:S01]  /*1f010*/  ISETP.GE.U32.AND P2, PT, R8.reuse, 0x2, PT ;  /* 0x000000020800780c */ /* 0x040fe20003f46070 */
[----:B------:R-:W-:Y:S01]  /*1f020*/  SHFL.IDX PT, R0, R24, RZ, 0x1f ;  /* 0x00001fff18007589 */ /* 0x000fe200000e0000 */
[C---:B------:R-:W-:Y:S02]  /*1f030*/  ISETP.GE.U32.AND P3, PT, R8.reuse, 0x4, PT ;  /* 0x000000040800780c */ /* 0x040fe40003f66070 */
[C---:B------:R-:W-:Y:S01]  /*1f040*/  ISETP.GE.U32.AND P4, PT, R8.reuse, 0x8, PT ;  /* 0x000000080800780c */ /* 0x040fe20003f86070 */
[----:B--2---:R0:W-:Y:S01]  /*1f050*/  SHFL.IDX PT, R6, R24, 0x1, 0x1f ;  /* 0x00201f0018067f89 */ /* 0x0041e200000e0000 */
[----:B------:R-:W-:Y:S01]  /*1f060*/  ISETP.GE.U32.AND P5, PT, R8, 0x10, PT ;  /* 0x000000100800780c */ /* 0x000fe20003fa6070 */
[----:B0-----:R-:W-:-:S02]  /*1f070*/  IMAD.MOV.U32 R24, RZ, RZ, RZ ;  /* 0x000000ffff187224 */ /* 0x001fc400078e00ff */
[----:B---3--:R-:W-:Y:S02]  /*1f080*/  @!P1 IMAD.MOV.U32 R25, RZ, RZ, R7 ;  /* 0x000000ffff199224 */ /* 0x008fe400078e0007 */
[----:B----4-:R-:W-:Y:S01]  /*1f090*/  @!P1 IMAD.MOV.U32 R5, RZ, RZ, R4 ;  /* 0x000000ffff059224 */ /* 0x010fe200078e0004 */
        /* <DEDUP_REMOVED lines=18> */
.L_x_12777:
[----:B------:R-:W-:Y:S02]  /*1f1c0*/  ULDC UR4, c[0x0][0xc38] ;  /* 0x00030e0000047ab9 */ /* 0x000fe40000000800 */
[----:B------:R-:W-:-:S05]  /*1f1d0*/  MOV R4, UR4 ;  /* 0x0000000400047c02 */ /* 0x000fca0008000f00 */
[----:B-1----:R-:W-:-:S04]  /*1f1e0*/  IMAD R3, R14, R4, RZ ;  /* 0x000000040e037224 */ /* 0x002fc800078e02ff */
[----:B------:R-:W-:-:S05]  /*1f1f0*/  IMAD.IADD R6, R6, 0x1, R3 ;  /* 0x0000000106067824 */ /* 0x000fca00078e0203 */
[----:B------:R-:W-:-:S13]  /*1f200*/  ISETP.GT.AND P6, PT, R6, R0, PT ;  /* 0x000000000600720c */ /* 0x000fda0003fc4270 */
[----:B------:R-:W-:Y:S05]  /*1f210*/  @P6 BRA `(.L_x_12621) ;  /* 0x0000000000a46947 */ /* 0x000fea0003800000 */
.L_x_12624:
        /* <DEDUP_REMOVED lines=12> */
[----:B------:R-:W-:Y:S01]  /*1f2e0*/  MOV R5, RZ ;  /* 0x000000ff00057202 */ /* 0x000fe20000000f00 */
        /* <DEDUP_REMOVED lines=22> */
.L_x_12785:
[----:B------:R-:W-:Y:S02]  /*1f450*/  ULDC UR4, c[0x0][0xc38] ;  /* 0x00030e0000047ab9 */ /* 0x000fe40000000800 */
[----:B------:R-:W-:-:S04]  /*1f460*/  IMAD.U32 R4, RZ, RZ, UR4 ;  /* 0x00000004ff047e24 */ /* 0x000fc8000f8e00ff */
[----:B-1----:R-:W-:-:S04]  /*1f470*/  IMAD R3, R14, R4, RZ ;  /* 0x000000040e037224 */ /* 0x002fc800078e02ff */
[----:B------:R-:W-:-:S05]  /*1f480*/  IMAD.IADD R6, R3, 0x1, R6 ;  /* 0x0000000103067824 */ /* 0x000fca00078e0206 */
[----:B------:R-:W-:-:S13]  /*1f490*/  ISETP.GT.AND P6, PT, R6, R0, PT ;  /* 0x000000000600720c */ /* 0x000fda0003fc4270 */
[----:B------:R-:W-:Y:S05]  /*1f4a0*/  @!P6 BRA `(.L_x_12624) ;  /* 0xfffffffc005ce947 */ /* 0x000fea000383ffff */
.L_x_12621:
        /* <DEDUP_REMOVED lines=10> */
.L_x_12790:
[----:B------:R-:W-:-:S13]  /*1f550*/  ISETP.NE.AND P0, PT, R3, RZ, PT ;  /* 0x000000ff0300720c */ /* 0x000fda0003f05270 */
[----:B------:R-:W-:Y:S05]  /*1f560*/  @!P0 BRA `(.L_x_12626) ;  /* 0x0000000000108947 */ /* 0x000fea0003800000 */
[----:B------:R-:W-:Y:S01]  /*1f570*/  UMOV UR4, 0xffffffff ;  /* 0xffffffff00047882 */ /* 0x000fe20000000000 */
[----:B------:R-:W-:Y:S02]  /*1f580*/  IADD3 R12, R7, -0x1, RZ ;  /* 0xffffffff070c7810 */ /* 0x000fe40007ffe0ff */
[----:B------:R-:W-:Y:S05]  /*1f590*/  BRA.DIV UR4, `(.L_x_12627) ;  /* 0x0000004a04c87947 */ /* 0x000fea000b800000 */
[----:B------:R4:W0:Y:S02]  /*1f5a0*/  SHFL.IDX PT, R24, R2, R12, 0x1f ;  /* 0x00001f0c02187589 */ /* 0x00082400000e0000 */
.L_x_12626:
[----:B---3--:R-:W-:Y:S01]  /*1f5b0*/  ISETP.NE.AND P0, PT, R5, 0x1, PT ;  /* 0x000000010500780c */ /* 0x008fe20003f05270 */
[----:B0-----:R-:W-:-:S04]  /*1f5c0*/  IMAD R24, R24, R4, R6 ;  /* 0x0000000418187224 */ /* 0x001fc800078e0206 */
[----:B------:R-:W-:-:S08]  /*1f5d0*/  IMAD.IADD R0, R0, 0x1, -R24 ;  /* 0x0000000100007824 */ /* 0x000fd000078e0a18 */
[----:B------:R-:W-:Y:S05]  /*1f5e0*/  @!P0 BRA `(.L_x_12628) ;  /* 0x0000000000dc8947 */ /* 0x000fea0003800000 */
[-C--:B--2---:R-:W-:Y:S01]  /*1f5f0*/  IABS R6, R25.reuse ;  /* 0x0000001900067213 */ /* 0x084fe20000000000 */
[----:B----4-:R-:W-:Y:S01]  /*1f600*/  IMAD.MOV.U32 R2, RZ, RZ, RZ ;  /* 0x000000ffff027224 */ /* 0x010fe200078e00ff */
[----:B------:R-:W-:Y:S02]  /*1f610*/  IABS R8, R25 ;  /* 0x0000001900087213 */ /* 0x000fe40000000000 */
[----:B------:R-:W0:Y:S02]  /*1f620*/  I2F.RP R4, R6 ;  /* 0x0000000600047306 */ /* 0x000e240000209400 */
[----:B------:R-:W-:-:S06]  /*1f630*/  IADD3 R8, RZ, -R8, RZ ;  /* 0x80000008ff087210 */ /* 0x000fcc0007ffe0ff */
        /* <DEDUP_REMOVED lines=11> */
[----:B------:R-:W-:Y:S01]  /*1f6f0*/  @!P1 IMAD.IADD R3, R3, 0x1, -R6 ;  /* 0x0000000103039824 */ /* 0x000fe200078e0a06 */
[----:B------:R-:W-:Y:S02]  /*1f700*/  @!P1 IADD3 R4, R4, 0x1, RZ ;  /* 0x0000000104049810 */ /* 0x000fe40007ffe0ff */
        /* <DEDUP_REMOVED lines=31> */
[C---:B------:R-:W-:Y:S01]  /*1f900*/  IMAD R26, R5.reuse, 0x1000000, R2 ;  /* 0x01000000051a7824 */ /* 0x040fe200078e0202 */
[----:B------:R-:W-:Y:S01]  /*1f910*/  IADD3 R2, -R4, RZ, RZ ;  /* 0x000000ff04027210 */ /* 0x000fe20007ffe1ff */
[----:B------:R-:W-:-:S04]  /*1f920*/  IMAD R5, R5, R3, R4 ;  /* 0x0000000305057224 */ /* 0x000fc800078e0204 */
[----:B------:R-:W-:Y:S02]  /*1f930*/  IMAD R2, R25, R2, R0 ;  /* 0x0000000219027224 */ /* 0x000fe400078e0200 */
[----:B------:R-:W-:Y:S01]  /*1f940*/  IMAD R26, R5, 0x10000, R26 ;  /* 0x00010000051a7824 */ /* 0x000fe200078e021a */
[----:B------:R-:W-:Y:S06]  /*1f950*/  BRA `(.L_x_12629) ;  /* 0x0000000000f47947 */ /* 0x000fec0003800000 */
.L_x_12628:
        /* <DEDUP_REMOVED lines=25> */
[----:B------:R-:W-:-:S05]  /*1faf0*/  MOV R2, RZ ;  /* 0x000000ff00027202 */ /* 0x000fca0000000f00 */
[----:B------:R-:W-:-:S04]  /*1fb00*/  @P0 VIADD R9, R9, 0x1 ;  /* 0x0000000109090836 */ /* 0x000fc80000000000 */
[----:B------:R-:W-:-:S05]  /*1fb10*/  IMAD.MOV.U32 R7, RZ, RZ, R9 ;  /* 0x000000ffff077224 */ /* 0x000fca00078e0009 */
[----:B------:R-:W-:Y:S02]  /*1fb20*/  @!P2 IADD3 R7, -R7, RZ, RZ ;  /* 0x000000ff0707a210 */ /* 0x000fe40007ffe1ff */
        /* <DEDUP_REMOVED lines=29> */
[----:B------:R-:W-:Y:S01]  /*1fd00*/  @!P1 LOP3.LUT R2, RZ, R4, RZ, 0x33, !PT ;  /* 0x00000004ff029212 */ /* 0x000fe200078e33ff */
[----:B------:R-:W-:-:S04]  /*1fd10*/  IMAD.MOV R4, RZ, RZ, -R4 ;  /* 0x000000ffff047224 */ /* 0x000fc800078e0a04 */
[----:B------:R-:W-:-:S07]  /*1fd20*/  IMAD R26, R2, R4, R5 ;  /* 0x00000004021a7224 */ /* 0x000fce00078e0205 */
.L_x_12629:
[----:B------:R-:W-:-:S05]  /*1fd30*/  LOP3.LUT R2, RZ, R2, RZ, 0x33, !PT ;  /* 0x00000002ff027212 */ /* 0x000fca00078e33ff */
[----:B------:R-:W-:Y:S01]  /*1fd40*/  IMAD.IADD R25, R25, 0x1, R2 ;  /* 0x0000000119197824 */ /* 0x000fe200078e0202 */
[----:B------:R-:W-:Y:S06]  /*1fd50*/  BRA `(.L_x_12630) ;  /* 0x00000000001c7947 */ /* 0x000fec0003800000 */
.L_x_12622:
[----:B------:R-:W-:Y:S01]  /*1fd60*/  UMOV UR4, URZ ;  /* 0x0000003f00047c82 */ /* 0x000fe20008000000 */
[----:B------:R-:W-:Y:S01]  /*1fd70*/  UMOV UR5, URZ ;  /* 0x0000003f00057c82 */ /* 0x000fe20008000000 */
[----:B------:R-:W-:Y:S01]  /*1fd80*/  ULDC UR6, c[0x0][0xc3c] ;  /* 0x00030f0000067ab9 */ /* 0x000fe20000000800 */
[----:B------:R-:W-:Y:S01]  /*1fd90*/  IMAD.MOV.U32 R24, RZ, RZ, R0 ;  /* 0x000000ffff187224 */ /* 0x000fe200078e0000 */
[----:B------:R-:W-:Y:S01]  /*1fda0*/  MOV R26, UR5 ;  /* 0x00000005001a7c02 */ /* 0x000fe20008000f00 */
[----:B------:R-:W-:Y:S02]  /*1fdb0*/  IMAD.U32 R25, RZ, RZ, UR4 ;  /* 0x00000004ff197e24 */ /* 0x000fe4000f8e00ff */
[----:B------:R-:W-:-:S07]  /*1fdc0*/  IMAD.U32 R27, RZ, RZ, UR6 ;  /* 0x00000006ff1b7e24 */ /* 0x000fce000f8e00ff */
.L_x_12630:
        /* <DEDUP_REMOVED lines=10> */
.L_x_12619:
[----:B------:R-:W-:Y:S02]  /*1fe70*/  ULDC UR4, c[0x0][0xc3c] ;  /* 0x00030f0000047ab9 */ /* 0x000fe40000000800 */
[----:B0-----:R-:W-:-:S13]  /*1fe80*/  ISETP.GE.AND P0, PT, R27, UR4, PT ;  /* 0x000000041b007c0c */ /* 0x001fda000bf06270 */
[----:B------:R-:W-:Y:S05]  /*1fe90*/  @!P0 BRA `(.L_x_12631) ;  /* 0xffffff9800788947 */ /* 0x000fea000383ffff */
[----:B------:R-:W-:Y:S05]  /*1fea0*/  BSYNC B8 ;  /* 0x0000000000087941 */ /* 0x000fea0003800000 */
.L_x_12526:
[----:B0-----:R-:W2:Y:S01]  /*1feb0*/  LDL.LU R0, [R1+0x4c] ;  /* 0x00004c0001007983 */ /* 0x001ea20000300800 */
[----:B------:R-:W-:Y:S01]  /*1fec0*/  BSSY B0, `(.L_x_12632) ;  /* 0x000000b000007945 */ /* 0x000fe20003800000 */
[----:B------:R-:W0:Y:S01]  /*1fed0*/  S2R R5, SR_CgaCtaId ;  /* 0x0000000000057919 */ /* 0x000e220000008800 */
[----:B--2---:R-:W-:-:S05]  /*1fee0*/  VIADD R0, R0, 0x1 ;  /* 0x0000000100007836 */ /* 0x004fca0000000000 */
        /* <DEDUP_REMOVED lines=8> */
.L_x_12793:
[----:B------:R-:W-:Y:S05]  /*1ff70*/  BSYNC B0 ;  /* 0x0000000000007941 */ /* 0x000fea0003800000 */
.L_x_12632:
[----:B------:R-:W-:-:S03]  /*1ff80*/  UMOV UR4, 0xffffffff ;  /* 0xffffffff00047882 */ /* 0x000fc60000000000 */
[----:B------:R-:W-:Y:S05]  /*1ff90*/  BRA.DIV UR4, `(.L_x_12634) ;  /* 0x0000004204847947 */ /* 0x000fea000b800000 */
[----:B0-----:R-:W0:Y:S02]  /*1ffa0*/  S2R R0, SR_TID.X ;  /* 0x0000000000007919 */ /* 0x001e240000002100 */
[----:B0-----:R-:W-:-:S04]  /*1ffb0*/  SHF.R.U32.HI R0, RZ, 0x5, R0 ;  /* 0x00000005ff007819 */ /* 0x001fc80000011600 */
[----:B------:R-:W-:-:S05]  /*1ffc0*/  LOP3.LUT R0, R0, 0x3, RZ, 0xc0, !PT ;  /* 0x0000000300007812 */ /* 0x000fca00078ec0ff */
[----:B------:R0:W2:Y:S02]  /*1ffd0*/  SHFL.IDX PT, R14, R0, RZ, 0x1f ;  /* 0x00001fff000e7589 */ /* 0x0000a400000e0000 */
.L_x_12796:
[----:B--2---:R-:W-:-:S13]  /*1ffe0*/  ISETP.NE.AND P0, PT, R14, RZ, PT ;  /* 0x000000ff0e00720c */ /* 0x004fda0003f05270 */
[----:B------:R-:W-:Y:S05]  /*1fff0*/  @P0 BRA `(.L_x_12350) ;  /* 0x0000000000900947 */ /* 0x000fea0003800000 */
[----:B------:R-:W-:-:S03]  /*20000*/  UMOV UR4, 0xffffffff ;  /* 0xffffffff00047882 */ /* 0x000fc60000000000 */
[----:B------:R-:W-:Y:S05]  /*20010*/  BRA.DIV UR4, `(.L_x_12635) ;  /* 0x0000004204987947 */ /* 0x000fea000b800000 */
[----:B------:R-:W-:-:S13]  /*20020*/  ELECT P6, URZ, PT ;  /* 0x00000000003f782f */ /* 0x000fda00038c0000 */
.L_x_12799:
[----:B------:R-:W-:Y:S05]  /*20030*/  @!P6 BRA `(.L_x_12350) ;  /* 0x000000000080e947 */ /* 0x000fea0003800000 */
[----:B------:R-:W-:-:S06]  /*20040*/  ULOP3.LUT UR4, UR36, 0x2, URZ, 0xfc, !UPT ;  /* 0x0000000224047892 */ /* 0x000fcc000f8efc3f */
[----:B0-----:R-:W-:-:S05]  /*20050*/  IMAD.U32 R0, RZ, RZ, UR4 ;  /* 0x00000004ff007e24 */ /* 0x001fca000f8e00ff */
[----:B------:R-:W-:-:S13]  /*20060*/  ISETP.NE.AND P0, PT, R0, 0x3, PT ;  /* 0x000000030000780c */ /* 0x000fda0003f05270 */
[----:B------:R-:W-:Y:S05]  /*20070*/  @!P0 BRA `(.L_x_12636) ;  /* 0x0000000000048947 */ /* 0x000fea0003800000 */
[----:B------:R-:W-:Y:S01]  /*20080*/  BPT.TRAP 0x1 ;  /* 0x000000040000795c */ /* 0x000fe20000300000 */
.L_x_12636:
[----:B------:R-:W2:Y:S01]  /*20090*/  LDL R0, [R1] ;  /* 0x0000000001007983 */ /* 0x000ea20000100800 */
[C---:B------:R-:W-:Y:S01]  /*200a0*/  LEA R3, R28.reuse, R5, 0x3 ;  /* 0x000000051c037211 */ /* 0x040fe200078e18ff */
[----:B------:R-:W-:-:S05]  /*200b0*/  VIADD R28, R28, 0x1 ;  /* 0x000000011c1c7836 */ /* 0x000fca0000000000 */
[----:B------:R-:W-:Y:S02]  /*200c0*/  ISETP.NE.AND P2, PT, R28, 0x2, PT ;  /* 0x000000021c00780c */ /* 0x000fe40003f45270 */
[----:B--2---:R-:W-:Y:S02]  /*200d0*/  SHF.L.U32 R2, R0, 0x1f, RZ ;  /* 0x0000001f00027819 */ /* 0x004fe400000006ff */
[----:B------:R-:W-:Y:S02]  /*200e0*/  SEL R0, RZ, 0x1, P2 ;  /* 0x00000001ff007807 */ /* 0x000fe40001000000 */
[----:B------:R-:W0:Y:S02]  /*200f0*/  SYNCS.PHASECHK.TRANS64.TRYWAIT P1, [R3+URZ+0x2d840], R2 ;  /* 0x02d84002030075a7 */ /* 0x000e24000802017f */
[----:B0-----:R-:W-:Y:S05]  /*20100*/  @!P1 BRA `(.L_x_12637) ;  /* 0x00000040007c9947 */ /* 0x001fea0003800000 */
.L_x_12800:
[----:B------:R-:W2:Y:S01]  /*20110*/  LDL.LU R4, [R1] ;  /* 0x0000000001047983 */ /* 0x000ea20000300800 */
[----:B------:R-:W-:Y:S02]  /*20120*/  SEL R28, R28, RZ, P2 ;  /* 0x000000ff1c1c7207 */ /* 0x000fe40001000000 */
[----:B--2---:R-:W-:Y:S01]  /*20130*/  LOP3.LUT R0, R4, R0, RZ, 0x3c, !PT ;  /* 0x0000000004007212 */ /* 0x004fe200078e3cff */
[----:B------:R-:W-:Y:S06]  /*20140*/  @!P0 BRA `(.L_x_12638) ;  /* 0x0000000000048947 */ /* 0x000fec0003800000 */
[----:B------:R-:W-:Y:S01]  /*20150*/  BPT.TRAP 0x1 ;  /* 0x000000040000795c */ /* 0x000fe20000300000 */
.L_x_12638:
[----:B------:R-:W-:Y:S01]  /*20160*/  IMAD R5, R28, 0x8, R5 ;  /* 0x000000081c057824 */ /* 0x000fe200078e0205 */
[----:B------:R-:W-:-:S04]  /*20170*/  SHF.L.U32 R0, R0, 0x1f, RZ ;  /* 0x0000001f00007819 */ /* 0x000fc800000006ff */
[----:B------:R-:W2:Y:S02]  /*20180*/  SYNCS.PHASECHK.TRANS64.TRYWAIT P1, [R5+URZ+0x2d840], R0 ;  /* 0x02d84000050075a7 */ /* 0x000ea4000802017f */
[----:B--2---:R-:W-:Y:S05]  /*20190*/  @!P1 BRA `(.L_x_12639) ;  /* 0x00000040006c9947 */ /* 0x004fea0003800000 */
.L_x_12801:
[----:B------:R-:W-:Y:S05]  /*201a0*/  @!P0 BRA `(.L_x_12640) ;  /* 0x0000000000048947 */ /* 0x000fea0003800000 */
[----:B------:R-:W-:Y:S01]  /*201b0*/  BPT.TRAP 0x1 ;  /* 0x000000040000795c */ /* 0x000fe20000300000 */
.L_x_12640:
[----:B------:R-:W0:Y:S02]  /*201c0*/  SYNCS.PHASECHK.TRANS64.TRYWAIT P1, [R3+URZ+0x2d860], R2 ;  /* 0x02d86002030075a7 */ /* 0x000e24000802017f */
[----:B0-----:R-:W-:Y:S05]  /*201d0*/  @!P1 BRA `(.L_x_12641) ;  /* 0x0000004000709947 */ /* 0x001fea0003800000 */
.L_x_12802:
[----:B------:R-:W-:Y:S05]  /*201e0*/  @!P0 BRA `(.L_x_12642) ;  /* 0x0000000000048947 */ /* 0x000fea0003800000 */
[----:B------:R-:W-:Y:S01]  /*201f0*/  BPT.TRAP 0x1 ;  /* 0x000000040000795c */ /* 0x000fe20000300000 */
.L_x_12642:
[----:B------:R0:W0:Y:S02]  /*20200*/  SYNCS.PHASECHK.TRANS64.TRYWAIT P0, [R5+URZ+0x2d860], R0 ;  /* 0x02d86000050075a7 */ /* 0x000024000800017f */
[----:B0-----:R-:W-:Y:S05]  /*20210*/  @!P0 NANOSLEEP.SYNCS 0x989680 ;  /* 0x009896800000895d */ /* 0x001fea0003900000 */
[----:B------:R-:W0:Y:S02]  /*20220*/  @!P0 SYNCS.PHASECHK.TRANS64 P0, [R5+URZ+0x2d860], R0 ;  /* 0x02d86000050085a7 */ /* 0x000e24000800007f */
[----:B0-----:R-:W-:Y:S05]  /*20230*/  @!P0 BRA `(.L_x_12642) ;  /* 0xfffffffc00f08947 */ /* 0x001fea000383ffff */
.L_x_12350:
[----:B------:R-:W-:Y:S05]  /*20240*/  BSYNC B9 ;  /* 0x0000000000097941 */ /* 0x000fea0003800000 */
.L_x_12347:
[----:B------:R-:W-:Y:S05]  /*20250*/  EXIT ;  /* 0x000000000000794d */ /* 0x000fea0003800000 */
.L_x_12368:
[----:B0-----:R0:W1:Y:S02]  /*20260*/  SYNCS.PHASECHK.TRANS64.TRYWAIT P4, [R57+URZ+0x2d890], R85 ;  /* 0x02d89055390075a7 */ /* 0x001064000808017f */
[----:B-1----:R-:W-:Y:S05]  /*20270*/  @!P4 NANOSLEEP.SYNCS 0x989680 ;  /* 0x009896800000c95d */ /* 0x002fea0003900000 */
[----:B------:R-:W1:Y:S02]  /*20280*/  @!P4 SYNCS.PHASECHK.TRANS64 P4, [R57+URZ+0x2d890], R85 ;  /* 0x02d890553900c5a7 */ /* 0x000e64000808007f */
[----:B-1----:R-:W-:Y:S05]  /*20290*/  @!P4 BRA `(.L_x_12368) ;  /* 0xfffffffc00f0c947 */ /* 0x002fea000383ffff */
[----:B------:R-:W-:Y:S05]  /*202a0*/  BRA `(.L_x_12643) ;  /* 0xfffffe3400007947 */ /* 0x000fea000383ffff */
.L_x_12369:
        /* <DEDUP_REMOVED lines=8> */
.L_x_12645:
[----:B------:R-:W-:Y:S05]  /*20330*/  BSYNC B1 ;  /* 0x0000000000017941 */ /* 0x000fea0003800000 */
.L_x_12644:
        /* <DEDUP_REMOVED lines=8> */
.L_x_12646:
[----:B------:R-:W-:Y:S01]  /*203c0*/  IMAD.MOV.U32 R60, RZ, RZ, R14 ;  /* 0x000000ffff3c7224 */ /* 0x000fe200078e000e */
[----:B------:R-:W-:Y:S06]  /*203d0*/  BRA `(.L_x_12647) ;  /* 0xfffffe3000c87947 */ /* 0x000fec000383ffff */
.L_x_12397:
[----:B0-----:R0:W1:Y:S02]  /*203e0*/  SYNCS.PHASECHK.TRANS64.TRYWAIT P4, [R57+URZ+0x2d890], R85 ;  /* 0x02d89055390075a7 */ /* 0x001064000808017f */
[----:B-1----:R-:W-:Y:S05]  /*203f0*/  @!P4 NANOSLEEP.SYNCS 0x989680 ;  /* 0x009896800000c95d */ /* 0x002fea0003900000 */
[----:B------:R-:W1:Y:S02]  /*20400*/  @!P4 SYNCS.PHASECHK.TRANS64 P4, [R57+URZ+0x2d890], R85 ;  /* 0x02d890553900c5a7 */ /* 0x000e64000808007f */
[----:B-1----:R-:W-:Y:S05]  /*20410*/  @!P4 BRA `(.L_x_12397) ;  /* 0xfffffffc00f0c947 */ /* 0x002fea000383ffff */
[----:B------:R-:W-:Y:S05]  /*20420*/  BRA `(.L_x_12648) ;  /* 0xfffffe4c00a47947 */ /* 0x000fea000383ffff */
.L_x_12398:
        /* <DEDUP_REMOVED lines=8> */
.L_x_12650:
[----:B------:R-:W-:Y:S05]  /*204b0*/  BSYNC B1 ;  /* 0x0000000000017941 */ /* 0x000fea0003800000 */
.L_x_12649:
        /* <DEDUP_REMOVED lines=8> */
.L_x_12651:
[----:B------:R-:W-:Y:S01]  /*20540*/  IMAD.MOV.U32 R88, RZ, RZ, R14 ;  /* 0x000000ffff587224 */ /* 0x000fe200078e000e */
[----:B------:R-:W-:Y:S06]  /*20550*/  BRA `(.L_x_12652) ;  /* 0xfffffe4c006c7947 */ /* 0x000fec000383ffff */
.L_x_12411:
[----:B0-----:R0:W1:Y:S02]  /*20560*/  SYNCS.PHASECHK.TRANS64.TRYWAIT P3, [R57+URZ+0x2d890], R85 ;  /* 0x02d89055390075a7 */ /* 0x001064000806017f */
[----:B-1----:R-:W-:Y:S05]  /*20570*/  @!P3 NANOSLEEP.SYNCS 0x989680 ;  /* 0x009896800000b95d */ /* 0x002fea0003900000 */
[----:B------:R-:W1:Y:S02]  /*20580*/  @!P3 SYNCS.PHASECHK.TRANS64 P3, [R57+URZ+0x2d890], R85 ;  /* 0x02d890553900b5a7 */ /* 0x000e64000806007f */
[----:B-1----:R-:W-:Y:S05]  /*20590*/  @!P3 BRA `(.L_x_12411) ;  /* 0xfffffffc00f0b947 */ /* 0x002fea000383ffff */
[----:B------:R-:W-:Y:S05]  /*205a0*/  BRA `(.L_x_12653) ;  /* 0xfffffe6400647947 */ /* 0x000fea000383ffff */
.L_x_12412:
[----:B------:R-:W-:Y:S01]  /*205b0*/  BSSY B1, `(.L_x_12654) ;  /* 0x0000007000017945 */ /* 0x000fe20003800000 */
[----:B------:R-:W-:Y:S01]  /*205c0*/  IMAD.MOV.U32 R12, RZ, RZ, RZ ;  /* 0x000000ffff0c7224 */ /* 0x000fe200078e00ff */
[----:B------:R-:W-:Y:S01]  /*205d0*/  MOV R15, 0xffffffff ;  /* 0xffffffff000f7802 */ /* 0x000fe20000000f00 */
[----:B------:R-:W-:-:S07]  /*205e0*/  IMAD.MOV.U32 R11, RZ, RZ, 0x1e1f ;  /* 0x00001e1fff0b7424 */ /* 0x000fce00078e00ff */
[----:B0-----:R-:W-:Y:S05]  /*205f0*/  WARPSYNC.COLLECTIVE R15, `(.L_x_12655) ;  /* 0x000000000f087348 */ /* 0x001fea0003c00000 */
[----:B------:R1:W2:Y:S02]  /*20600*/  SHFL.IDX P6, R14, R13, R12, R11 ;  /* 0x0000000c0d0e7389 */ /* 0x0002a400000c000b */
[----:B012---:R-:W-:Y:S01]  /*20610*/  ENDCOLLECTIVE ;  /* 0x000000000000791b */ /* 0x007fe20003800000 */
.L_x_12655:
[----:B------:R-:W-:Y:S05]  /*20620*/  BSYNC B1 ;  /* 0x0000000000017941 */ /* 0x000fea0003800000 */
.L_x_12654:
[----:B------:R-:W-:Y:S01]  /*20630*/  IMAD.MOV.U32 R13, RZ, RZ, R39 ;  /* 0x000000ffff0d7224 */ /* 0x000fe200078e0027 */
[----:B------:R-:W-:Y:S01]  /*20640*/  MOV R15, 0xffffffff ;  /* 0xffffffff000f7802 */ /* 0x000fe20000000f00 */
[----:B------:R-:W-:Y:S02]  /*20650*/  IMAD.MOV.U32 R12, RZ, RZ, RZ ;  /* 0x000000ffff0c7224 */ /* 0x000fe400078e00ff */
[----:B------:R-:W-:Y:S02]  /*20660*/  IMAD.MOV.U32 R11, RZ, RZ, 0x1e1f ;  /* 0x00001e1fff0b7424 */ /* 0x000fe400078e00ff */
[----:B------:R-:W-:-:S07]  /*20670*/  IMAD.MOV.U32 R38, RZ, RZ, R14 ;  /* 0x000000ffff267224 */ /* 0x000fce00078e000e */
[----:B------:R-:W-:Y:S05]  /*20680*/  WARPSYNC.COLLECTIVE R15, `(.L_x_12656) ;  /* 0x000000000f087348 */ /* 0x000fea0003c00000 */
[----:B------:R0:W1:Y:S02]  /*20690*/  SHFL.IDX P6, R14, R13, R12, R11 ;  /* 0x0000000c0d0e7389 */ /* 0x00006400000c000b */
[----:B01----:R-:W-:Y:S01]  /*206a0*/  ENDCOLLECTIVE ;  /* 0x000000000000791b */ /* 0x003fe20003800000 */
.L_x_12656:
[----:B------:R-:W-:Y:S01]  /*206b0*/  IMAD.MOV.U32 R39, RZ, RZ, R14 ;  /* 0x000000ffff277224 */ /* 0x000fe200078e000e */
[----:B------:R-:W-:Y:S06]  /*206c0*/  BRA `(.L_x_12657) ;  /* 0xfffffe6400807947 */ /* 0x000fec000383ffff */
.L_x_12416:
[----:B------:R0:W0:Y:S02]  /*206d0*/  SYNCS.PHASECHK.TRANS64.TRYWAIT P2, [R57+URZ+0x2d8b0], R85 ;  /* 0x02d8b055390075a7 */ /* 0x000024000804017f */
[----:B0-----:R-:W-:Y:S05]  /*206e0*/  @!P2 NANOSLEEP.SYNCS 0x989680 ;  /* 0x009896800000a95d */ /* 0x001fea0003900000 */
[----:B------:R-:W0:Y:S02]  /*206f0*/  @!P2 SYNCS.PHASECHK.TRANS64 P2, [R57+URZ+0x2d8b0], R85 ;  /* 0x02d8b0553900a5a7 */ /* 0x000e24000804007f */
[----:B0-----:R-:W-:Y:S05]  /*20700*/  @!P2 BRA `(.L_x_12416) ;  /* 0xfffffffc00f0a947 */ /* 0x001fea000383ffff */
[----:B------:R-:W-:Y:S05]  /*20710*/  BRA `(.L_x_12658) ;  /* 0xfffffe6800647947 */ /* 0x000fea000383ffff */
.L_x_12424:
[----:B------:R-:W-:Y:S01]  /*20720*/  BSSY B0, `(.L_x_12659) ;  /* 0x0000007000007945 */ /* 0x000fe20003800000 */
[----:B------:R-:W-:Y:S02]  /*20730*/  IMAD.MOV.U32 R12, RZ, RZ, RZ ;  /* 0x000000ffff0c7224 */ /* 0x000fe400078e00ff */
[----:B------:R-:W-:Y:S02]  /*20740*/  IMAD.MOV.U32 R11, RZ, RZ, 0x1f ;  /* 0x0000001fff0b7424 */ /* 0x000fe400078e00ff */
[----:B------:R-:W-:-:S07]  /*20750*/  IMAD.MOV.U32 R15, RZ, RZ, -0x1 ;  /* 0xffffffffff0f7424 */ /* 0x000fce00078e00ff */
[----:B--23-5:R-:W-:Y:S05]  /*20760*/  WARPSYNC.COLLECTIVE R15, `(.L_x_12660) ;  /* 0x000000000f087348 */ /* 0x02cfea0003c00000 */
[----:B------:R0:W1:Y:S02]  /*20770*/  SHFL.IDX P6, R14, R13, R12, R11 ;  /* 0x0000000c0d0e7389 */ /* 0x00006400000c000b */
[----:B0123-5:R-:W-:Y:S01]  /*20780*/  ENDCOLLECTIVE ;  /* 0x000000000000791b */ /* 0x02ffe20003800000 */
.L_x_12660:
[----:B------:R-:W-:Y:S05]  /*20790*/  BSYNC B0 ;  /* 0x0000000000007941 */ /* 0x000fea0003800000 */
.L_x_12659:
[----:B------:R0:W-:Y:S01]  /*207a0*/  STL [R1+0x60], R14 ;  /* 0x0000600e01007387 */ /* 0x0001e20000100800 */
[----:B------:R-:W-:Y:S05]  /*207b0*/  BRA `(.L_x_12661) ;  /* 0xfffffe7000fc7947 */ /* 0x000fea000383ffff */
.L_x_12435:
[----:B------:R-:W-:Y:S01]  /*207c0*/  BSSY B1, `(.L_x_12662) ;  /* 0x0000007000017945 */ /* 0x000fe20003800000 */
[----:B------:R-:W-:Y:S01]  /*207d0*/  MOV R12, RZ ;  /* 0x000000ff000c7202 */ /* 0x000fe20000000f00 */
[----:B------:R-:W-:Y:S02]  /*207e0*/  IMAD.MOV.U32 R11, RZ, RZ, 0x1e1f ;  /* 0x00001e1fff0b7424 */ /* 0x000fe400078e00ff */
[----:B------:R-:W-:-:S07]  /*207f0*/  IMAD.MOV.U32 R15, RZ, RZ, -0x1 ;  /* 0xffffffffff0f7424 */ /* 0x000fce00078e00ff */
[----:B0-23--:R-:W-:Y:S05]  /*20800*/  WARPSYNC.COLLECTIVE R15, `(.L_x_12663) ;  /* 0x000000000f087348 */ /* 0x00dfea0003c00000 */
[----:B0-----:R0:W1:Y:S02]  /*20810*/  SHFL.IDX P6, R14, R13, R12, R11 ;  /* 0x0000000c0d0e7389 */ /* 0x00106400000c000b */
[----:B0123--:R-:W-:Y:S01]  /*20820*/  ENDCOLLECTIVE ;  /* 0x000000000000791b */ /* 0x00ffe20003800000 */
.L_x_12663:
[----:B------:R-:W-:Y:S05]  /*20830*/  BSYNC B1 ;  /* 0x0000000000017941 */ /* 0x000fea0003800000 */
.L_x_12662:
        /* <DEDUP_REMOVED lines=8> */
.L_x_12664:
[----:B------:R-:W-:Y:S02]  /*208c0*/  IMAD.MOV.U32 R13, RZ, RZ, R0 ;  /* 0x000000ffff0d7224 */ /* 0x000fe400078e0000 */
[----:B------:R-:W-:-:S07]  /*208d0*/  IMAD.MOV.U32 R38, RZ, RZ, R14 ;  /* 0x000000ffff267224 */ /* 0x000fce00078e000e */
[----:B------:R-:W-:Y:S05]  /*208e0*/  WARPSYNC.COLLECTIVE R15, `(.L_x_12665) ;  /* 0x000000000f087348 */ /* 0x000fea0003c00000 */
[----:B------:R0:W1:Y:S02]  /*208f0*/  SHFL.IDX P6, R14, R13, R12, R11 ;  /* 0x0000000c0d0e7389 */ /* 0x00006400000c000b */
[----:B01----:R-:W-:Y:S01]  /*20900*/  ENDCOLLECTIVE ;  /* 0x000000000000791b */ /* 0x003fe20003800000 */
.L_x_12665:
[----:B------:R-:W-:Y:S01]  /*20910*/  IMAD.MOV.U32 R13, RZ, RZ, R39 ;  /* 0x000000ffff0d7224 */ /* 0x000fe200078e0027 */
[----:B------:R-:W-:-:S07]  /*20920*/  MOV R0, R14 ;  /* 0x0000000e00007202 */ /* 0x000fce0000000f00 */
[----:B------:R-:W-:Y:S05]  /*20930*/  WARPSYNC.COLLECTIVE R15, `(.L_x_12666) ;  /* 0x000000000f087348 */ /* 0x000fea0003c00000 */
[----:B------:R0:W1:Y:S02]  /*20940*/  SHFL.IDX P6, R14, R13, R12, R11 ;  /* 0x0000000c0d0e7389 */ /* 0x00006400000c000b */
[----:B01----:R-:W-:Y:S01]  /*20950*/  ENDCOLLECTIVE ;  /* 0x000000000000791b */ /* 0x003fe20003800000 */
.L_x_12666:
[----:B------:R-:W-:Y:S01]  /*20960*/  IMAD.MOV.U32 R39, RZ, RZ, R14 ;  /* 0x000000ffff277224 */ /* 0x000fe200078e000e */
[----:B------:R-:W-:Y:S06]  /*20970*/  BRA `(.L_x_12667) ;  /* 0xfffffe78005c7947 */ /* 0x000fec000383ffff */
.L_x_12439:
[----:B0-----:R0:W1:Y:S02]  /*20980*/  SYNCS.PHASECHK.TRANS64.TRYWAIT P0, [R2+URZ+0x2d800], R3 ;  /* 0x02d80003020075a7 */ /* 0x001064000800017f */
[----:B-1----:R-:W-:Y:S05]  /*20990*/  @!P0 NANOSLEEP.SYNCS 0x989680 ;  /* 0x009896800000895d */ /* 0x002fea0003900000 */
[----:B------:R-:W1:Y:S02]  /*209a0*/  @!P0 SYNCS.PHASECHK.TRANS64 P0, [R2+URZ+0x2d800], R3 ;  /* 0x02d80003020085a7 */ /* 0x000e64000800007f */
[----:B-1----:R-:W-:Y:S05]  /*209b0*/  @!P0 BRA `(.L_x_12439) ;  /* 0xfffffffc00f08947 */ /* 0x002fea000383ffff */
[----:B------:R-:W-:Y:S05]  /*209c0*/  BRA `(.L_x_12668) ;  /* 0xfffffe8000907947 */ /* 0x000fea000383ffff */
.L_x_12451:
[----:B------:R-:W-:Y:S01]  /*209d0*/  BSSY B1, `(.L_x_12669) ;  /* 0x0000007000017945 */ /* 0x000fe20003800000 */
[----:B------:R-:W-:Y:S01]  /*209e0*/  IMAD.MOV.U32 R12, RZ, RZ, RZ ;  /* 0x000000ffff0c7224 */ /* 0x000fe200078e00ff */
[----:B------:R-:W-:Y:S01]  /*209f0*/  MOV R15, 0xffffffff ;  /* 0xffffffff000f7802 */ /* 0x000fe20000000f00 */
[----:B------:R-:W-:-:S07]  /*20a00*/  IMAD.MOV.U32 R11, RZ, RZ, 0x1e1f ;  /* 0x00001e1fff0b7424 */ /* 0x000fce00078e00ff */
[----:B0--3--:R-:W-:Y:S05]  /*20a10*/  WARPSYNC.COLLECTIVE R15, `(.L_x_12670) ;  /* 0x000000000f087348 */ /* 0x009fea0003c00000 */
[----:B0-----:R0:W1:Y:S02]  /*20a20*/  SHFL.IDX P6, R14, R13, R12, R11 ;  /* 0x0000000c0d0e7389 */ /* 0x00106400000c000b */
[----:B01-3--:R-:W-:Y:S01]  /*20a30*/  ENDCOLLECTIVE ;  /* 0x000000000000791b */ /* 0x00bfe20003800000 */
.L_x_12670:
[----:B------:R-:W-:Y:S05]  /*20a40*/  BSYNC B1 ;  /* 0x0000000000017941 */ /* 0x000fea0003800000 */
.L_x_12669:
        /* <DEDUP_REMOVED lines=8> */
.L_x_12671:
[----:B------:R-:W-:Y:S02]  /*20ad0*/  IMAD.MOV.U32 R13, RZ, RZ, R37 ;  /* 0x000000ffff0d7224 */ /* 0x000fe400078e0025 */
[----:B------:R-:W-:-:S07]  /*20ae0*/  IMAD.MOV.U32 R3, RZ, RZ, R14 ;  /* 0x000000ffff037224 */ /* 0x000fce00078e000e */
[----:B------:R-:W-:Y:S05]  /*20af0*/  WARPSYNC.COLLECTIVE R15, `(.L_x_12672) ;  /* 0x000000000f087348 */ /* 0x000fea0003c00000 */
[----:B------:R0:W1:Y:S02]  /*20b00*/  SHFL.IDX P6, R14, R13, R12, R11 ;  /* 0x0000000c0d0e7389 */ /* 0x00006400000c000b */
[----:B01----:R-:W-:Y:S01]  /*20b10*/  ENDCOLLECTIVE ;  /* 0x000000000000791b */ /* 0x003fe20003800000 */
.L_x_12672:
[----:B------:R-:W-:Y:S02]  /*20b20*/  IMAD.MOV.U32 R13, RZ, RZ, R38 ;  /* 0x000000ffff0d7224 */ /* 0x000fe400078e0026 */
[----:B------:R-:W-:-:S07]  /*20b30*/  IMAD.MOV.U32 R37, RZ, RZ, R14 ;  /* 0x000000ffff257224 */ /* 0x000fce00078e000e */
[----:B------:R-:W-:Y:S05]  /*20b40*/  WARPSYNC.COLLECTIVE R15, `(.L_x_12673) ;  /* 0x000000000f087348 */ /* 0x000fea0003c00000 */
[----:B------:R0:W1:Y:S02]  /*20b50*/  SHFL.IDX P6, R14, R13, R12, R11 ;  /* 0x0000000c0d0e7389 */ /* 0x00006400000c000b */
[----:B01----:R-:W-:Y:S01]  /*20b60*/  ENDCOLLECTIVE ;  /* 0x000000000000791b */ /* 0x003fe20003800000 */
.L_x_12673:
[----:B------:R-:W-:Y:S01]  /*20b70*/  MOV R38, R14 ;  /* 0x0000000e00267202 */ /* 0x000fe20000000f00 */
[----:B------:R-:W-:Y:S06]  /*20b80*/  BRA `(.L_x_12674) ;  /* 0xfffffe9400487947 */ /* 0x000fec000383ffff */
.L_x_12455:
[----:B0-----:R0:W1:Y:S02]  /*20b90*/  SYNCS.PHASECHK.TRANS64.TRYWAIT P0, [R2+URZ+0x2d800], R3 ;  /* 0x02d80003020075a7 */ /* 0x001064000800017f */
[----:B-1----:R-:W-:Y:S05]  /*20ba0*/  @!P0 NANOSLEEP.SYNCS 0x989680 ;  /* 0x009896800000895d */ /* 0x002fea0003900000 */
[----:B------:R-:W1:Y:S02]  /*20bb0*/  @!P0 SYNCS.PHASECHK.TRANS64 P0, [R2+URZ+0x2d800], R3 ;  /* 0x02d80003020085a7 */ /* 0x000e64000800007f */
[----:B-1----:R-:W-:Y:S05]  /*20bc0*/  @!P0 BRA `(.L_x_12455) ;  /* 0xfffffffc00f08947 */ /* 0x002fea000383ffff */
[----:B------:R-:W-:Y:S05]  /*20bd0*/  BRA `(.L_x_12675) ;  /* 0xfffffe9800f47947 */ /* 0x000fea000383ffff */
.L_x_12463:
[----:B-1----:R1:W3:Y:S02]  /*20be0*/  SYNCS.PHASECHK.TRANS64.TRYWAIT P1, [R0+URZ+0x2d830], R5 ;  /* 0x02d83005000075a7 */ /* 0x0022e4000802017f */
[----:B---3--:R-:W-:Y:S05]  /*20bf0*/  @!P1 NANOSLEEP.SYNCS 0x989680 ;  /* 0x009896800000995d */ /* 0x008fea0003900000 */
[----:B------:R-:W3:Y:S02]  /*20c00*/  @!P1 SYNCS.PHASECHK.TRANS64 P1, [R0+URZ+0x2d830], R5 ;  /* 0x02d83005000095a7 */ /* 0x000ee4000802007f */
[----:B---3--:R-:W-:Y:S05]  /*20c10*/  @!P1 BRA `(.L_x_12463) ;  /* 0xfffffffc00f09947 */ /* 0x008fea000383ffff */
[----:B------:R-:W-:Y:S05]  /*20c20*/  BRA `(.L_x_12462) ;  /* 0xfffffeb000847947 */ /* 0x000fea000383ffff */
.L_x_12470:
[----:B-1----:R1:W2:Y:S02]  /*20c30*/  SYNCS.PHASECHK.TRANS64.TRYWAIT P2, [R7+URZ+0x2d830], R8 ;  /* 0x02d83008070075a7 */ /* 0x0022a4000804017f */
[----:B--2---:R-:W-:Y:S05]  /*20c40*/  @!P2 NANOSLEEP.SYNCS 0x989680 ;  /* 0x009896800000a95d */ /* 0x004fea0003900000 */
[----:B------:R-:W2:Y:S02]  /*20c50*/  @!P2 SYNCS.PHASECHK.TRANS64 P2, [R7+URZ+0x2d830], R8 ;  /* 0x02d830080700a5a7 */ /* 0x000ea4000804007f */
[----:B--2---:R-:W-:Y:S05]  /*20c60*/  @!P2 BRA `(.L_x_12470) ;  /* 0xfffffffc00f0a947 */ /* 0x004fea000383ffff */
[----:B------:R-:W-:Y:S05]  /*20c70*/  BRA `(.L_x_12469) ;  /* 0xfffffee000007947 */ /* 0x000fea000383ffff */
.L_x_12474:
[----:B-1----:R1:W2:Y:S02]  /*20c80*/  SYNCS.PHASECHK.TRANS64.TRYWAIT P1, [R8+URZ+0x2d850], R7 ;  /* 0x02d85007080075a7 */ /* 0x0022a4000802017f */
[----:B--2---:R-:W-:Y:S05]  /*20c90*/  @!P1 NANOSLEEP.SYNCS 0x989680 ;  /* 0x009896800000995d */ /* 0x004fea0003900000 */
[----:B------:R-:W2:Y:S02]  /*20ca0*/  @!P1 SYNCS.PHASECHK.TRANS64 P1, [R8+URZ+0x2d850], R7 ;  /* 0x02d85007080095a7 */ /* 0x000ea4000802007f */
[----:B--2---:R-:W-:Y:S05]  /*20cb0*/  @!P1 BRA `(.L_x_12474) ;  /* 0xfffffffc00f09947 */ /* 0x004fea000383ffff */
[----:B------:R-:W-:Y:S05]  /*20cc0*/  BRA `(.L_x_12471) ;  /* 0xfffffee400287947 */ /* 0x000fea000383ffff */
.L_x_12483:
[----:B-1----:R1:W3:Y:S02]  /*20cd0*/  SYNCS.PHASECHK.TRANS64.TRYWAIT P2, [R7+URZ+0x2d830], R8 ;  /* 0x02d83008070075a7 */ /* 0x0022e4000804017f */
[----:B---3--:R-:W-:Y:S05]  /*20ce0*/  @!P2 NANOSLEEP.SYNCS 0x989680 ;  /* 0x009896800000a95d */ /* 0x008fea0003900000 */
[----:B------:R-:W3:Y:S02]  /*20cf0*/  @!P2 SYNCS.PHASECHK.TRANS64 P2, [R7+URZ+0x2d830], R8 ;  /* 0x02d830080700a5a7 */ /* 0x000ee4000804007f */
[----:B---3--:R-:W-:Y:S05]  /*20d00*/  @!P2 BRA `(.L_x_12483) ;  /* 0xfffffffc00f0a947 */ /* 0x008fea000383ffff */
[----:B------:R-:W-:Y:S05]  /*20d10*/  BRA `(.L_x_12482) ;  /* 0xffffff14007c7947 */ /* 0x000fea000383ffff */
.L_x_12487:
[----:B-1----:R1:W2:Y:S02]  /*20d20*/  SYNCS.PHASECHK.TRANS64.TRYWAIT P1, [R8+URZ+0x2d850], R7 ;  /* 0x02d85007080075a7 */ /* 0x0022a4000802017f */
[----:B--2---:R-:W-:Y:S05]  /*20d30*/  @!P1 NANOSLEEP.SYNCS 0x989680 ;  /* 0x009896800000995d */ /* 0x004fea0003900000 */
[----:B------:R-:W2:Y:S02]  /*20d40*/  @!P1 SYNCS.PHASECHK.TRANS64 P1, [R8+URZ+0x2d850], R7 ;  /* 0x02d85007080095a7 */ /* 0x000ea4000802007f */
[----:B--2---:R-:W-:Y:S05]  /*20d50*/  @!P1 BRA `(.L_x_12487) ;  /* 0xfffffffc00f09947 */ /* 0x004fea000383ffff */
[----:B------:R-:W-:Y:S05]  /*20d60*/  BRA `(.L_x_12484) ;  /* 0xffffff1800a47947 */ /* 0x000fea000383ffff */
.L_x_12494:
[----:B-1----:R1:W3:Y:S02]  /*20d70*/  SYNCS.PHASECHK.TRANS64.TRYWAIT P1, [R6+URZ+0x2d850], R9 ;  /* 0x02d85009060075a7 */ /* 0x0022e4000802017f */
[----:B---3--:R-:W-:Y:S05]  /*20d80*/  @!P1 NANOSLEEP.SYNCS 0x989680 ;  /* 0x009896800000995d */ /* 0x008fea0003900000 */
[----:B------:R-:W3:Y:S02]  /*20d90*/  @!P1 SYNCS.PHASECHK.TRANS64 P1, [R6+URZ+0x2d850], R9 ;  /* 0x02d85009060095a7 */ /* 0x000ee4000802007f */
[----:B---3--:R-:W-:Y:S05]  /*20da0*/  @!P1 BRA `(.L_x_12494) ;  /* 0xfffffffc00f09947 */ /* 0x008fea000383ffff */
[----:B------:R-:W-:Y:S05]  /*20db0*/  BRA `(.L_x_12493) ;  /* 0xffffff40007c7947 */ /* 0x000fea000383ffff */
.L_x_12500:
[----:B------:R-:W-:Y:S02]  /*20dc0*/  IMAD.MOV.U32 R13, RZ, RZ, R9 ;  /* 0x000000ffff0d7224 */ /* 0x000fe400078e0009 */
[----:B------:R-:W-:Y:S02]  /*20dd0*/  IMAD.MOV.U32 R12, RZ, RZ, RZ ;  /* 0x000000ffff0c7224 */ /* 0x000fe400078e00ff */
[----:B------:R-:W-:Y:S02]  /*20de0*/  IMAD.MOV.U32 R11, RZ, RZ, 0x1c1f ;  /* 0x00001c1fff0b7424 */ /* 0x000fe400078e00ff */
[----:B------:R-:W-:-:S07]  /*20df0*/  IMAD.MOV.U32 R15, RZ, RZ, -0x1 ;  /* 0xffffffffff0f7424 */ /* 0x000fce00078e00ff */
[----:B-----5:R-:W-:Y:S05]  /*20e00*/  WARPSYNC.COLLECTIVE R15, `(.L_x_12676) ;  /* 0x000000000f087348 */ /* 0x020fea0003c00000 */
[----:B------:R0:W1:Y:S02]  /*20e10*/  SHFL.IDX P6, R14, R13, R12, R11 ;  /* 0x0000000c0d0e7389 */ /* 0x00006400000c000b */
[----:B01---5:R-:W-:Y:S01]  /*20e20*/  ENDCOLLECTIVE ;  /* 0x000000000000791b */ /* 0x023fe20003800000 */
.L_x_12676:
[----:B------:R-:W-:Y:S01]  /*20e30*/  IMAD.MOV.U32 R13, RZ, RZ, R0 ;  /* 0x000000ffff0d7224 */ /* 0x000fe200078e0000 */
[----:B------:R-:W-:-:S07]  /*20e40*/  MOV R3, R14 ;  /* 0x0000000e00037202 */ /* 0x000fce0000000f00 */
[----:B------:R-:W-:Y:S05]  /*20e50*/  WARPSYNC.COLLECTIVE R15, `(.L_x_12677) ;  /* 0x000000000f087348 */ /* 0x000fea0003c00000 */
[----:B------:R0:W1:Y:S02]  /*20e60*/  SHFL.IDX P6, R14, R13, R12, R11 ;  /* 0x0000000c0d0e7389 */ /* 0x00006400000c000b */
[----:B01----:R-:W-:Y:S01]  /*20e70*/  ENDCOLLECTIVE ;  /* 0x000000000000791b */ /* 0x003fe20003800000 */
.L_x_12677:
[----:B------:R-:W-:Y:S05]  /*20e80*/  BRA `(.L_x_12678) ;  /* 0xffffff5c004c7947 */ /* 0x000fea000383ffff */
.L_x_12503:
        /* <DEDUP_REMOVED lines=8> */
.L_x_12680:
[----:B------:R-:W-:Y:S05]  /*20f10*/  BSYNC B1 ;  /* 0x0000000000017941 */ /* 0x000fea0003800000 */
.L_x_12679:
        /* <DEDUP_REMOVED lines=8> */
.L_x_12681:
[----:B------:R-:W-:Y:S05]  /*20fa0*/  BRA `(.L_x_12682) ;  /* 0xffffff5c005c7947 */ /* 0x000fea000383ffff */
.L_x_12505:
[----:B------:R-:W-:Y:S02]  /*20fb0*/  IMAD.MOV.U32 R13, RZ, RZ, R24 ;  /* 0x000000ffff0d7224 */ /* 0x000fe400078e0018 */
[----:B------:R-:W-:Y:S02]  /*20fc0*/  IMAD.MOV.U32 R12, RZ, RZ, RZ ;  /* 0x000000ffff0c7224 */ /* 0x000fe400078e00ff */
[----:B------:R-:W-:Y:S02]  /*20fd0*/  IMAD.MOV.U32 R11, RZ, RZ, 0x1c1f ;  /* 0x00001c1fff0b7424 */ /* 0x000fe400078e00ff */
[----:B------:R-:W-:-:S07]  /*20fe0*/  IMAD.MOV.U32 R15, RZ, RZ, -0x1 ;  /* 0xffffffffff0f7424 */ /* 0x000fce00078e00ff */
[----:B------:R-:W-:Y:S05]  /*20ff0*/  WARPSYNC.COLLECTIVE R15, `(.L_x_12683) ;  /* 0x000000000f087348 */ /* 0x000fea0003c00000 */
[----:B------:R0:W1:Y:S02]  /*21000*/  SHFL.IDX P6, R14, R13, R12, R11 ;  /* 0x0000000c0d0e7389 */ /* 0x00006400000c000b */
[----:B01----:R-:W-:Y:S01]  /*21010*/  ENDCOLLECTIVE ;  /* 0x000000000000791b */ /* 0x003fe20003800000 */
.L_x_12683:
[----:B------:R-:W-:Y:S01]  /*21020*/  IMAD.MOV.U32 R13, RZ, RZ, R0 ;  /* 0x000000ffff0d7224 */ /* 0x000fe200078e0000 */
[----:B------:R-:W-:-:S07]  /*21030*/  MOV R3, R14 ;  /* 0x0000000e00037202 */ /* 0x000fce0000000f00 */
[----:B------:R-:W-:Y:S05]  /*21040*/  WARPSYNC.COLLECTIVE R15, `(.L_x_12684) ;  /* 0x000000000f087348 */ /* 0x000fea0003c00000 */
[----:B------:R0:W1:Y:S02]  /*21050*/  SHFL.IDX P6, R14, R13, R12, R11 ;  /* 0x0000000c0d0e7389 */ /* 0x00006400000c000b */
[----:B01----:R-:W-:Y:S01]  /*21060*/  ENDCOLLECTIVE ;  /* 0x000000000000791b */ /* 0x003fe20003800000 */
.L_x_12684:
[----:B------:R-:W-:Y:S05]  /*21070*/  BRA `(.L_x_12685) ;  /* 0xffffff6000287947 */ /* 0x000fea000383ffff */
.L_x_12508:
[----:B------:R-:W-:Y:S01]  /*21080*/  BSSY B1, `(.L_x_12686) ;  /* 0x0000008000017945 */ /* 0x000fe20003800000 */
[----:B---3--:R-:W-:Y:S01]  /*21090*/  IMAD.MOV.U32 R13, RZ, RZ, R24 ;  /* 0x000000ffff0d7224 */ /* 0x008fe200078e0018 */
[----:B------:R-:W-:Y:S01]  /*210a0*/  MOV R15, 0xffffffff ;  /* 0xffffffff000f7802 */ /* 0x000fe20000000f00 */
[----:B------:R-:W-:Y:S02]  /*210b0*/  IMAD.MOV.U32 R12, RZ, RZ, 0x1 ;  /* 0x00000001ff0c7424 */ /* 0x000fe400078e00ff */
[----:B------:R-:W-:-:S07]  /*210c0*/  IMAD.MOV.U32 R11, RZ, RZ, 0x1c1f ;  /* 0x00001c1fff0b7424 */ /* 0x000fce00078e00ff */
[----:B012---:R-:W-:Y:S05]  /*210d0*/  WARPSYNC.COLLECTIVE R15, `(.L_x_12687) ;  /* 0x000000000f087348 */ /* 0x007fea0003c00000 */
[----:B--2---:R2:W3:Y:S02]  /*210e0*/  SHFL.IDX P6, R14, R13, R12, R11 ;  /* 0x0000000c0d0e7389 */ /* 0x0044e400000c000b */
[----:B0123--:R-:W-:Y:S01]  /*210f0*/  ENDCOLLECTIVE ;  /* 0x000000000000791b */ /* 0x00ffe20003800000 */
.L_x_12687:
[----:B------:R-:W-:Y:S05]  /*21100*/  BSYNC B1 ;  /* 0x0000000000017941 */ /* 0x000fea0003800000 */
.L_x_12686:
        /* <DEDUP_REMOVED lines=8> */
.L_x_12688:
[----:B------:R-:W-:Y:S05]  /*21190*/  BRA `(.L_x_12689) ;  /* 0xffffff6400247947 */ /* 0x000fea000383ffff */
.L_x_12512:
[----:B------:R-:W-:Y:S02]  /*211a0*/  IMAD.MOV.U32 R13, RZ, RZ, R4 ;  /* 0x000000ffff0d7224 */ /* 0x000fe400078e0004 */
[----:B------:R-:W-:Y:S02]  /*211b0*/  IMAD.MOV.U32 R12, RZ, RZ, RZ ;  /* 0x000000ffff0c7224 */ /* 0x000fe400078e00ff */
[----:B------:R-:W-:Y:S02]  /*211c0*/  IMAD.MOV.U32 R11, RZ, RZ, 0x1c1f ;  /* 0x00001c1fff0b7424 */ /* 0x000fe400078e00ff */
[----:B------:R-:W-:-:S07]  /*211d0*/  IMAD.MOV.U32 R15, RZ, RZ, -0x1 ;  /* 0xffffffffff0f7424 */ /* 0x000fce00078e00ff */
[----:B-1----:R-:W-:Y:S05]  /*211e0*/  WARPSYNC.COLLECTIVE R15, `(.L_x_12690) ;  /* 0x000000000f087348 */ /* 0x002fea0003c00000 */
[----:B------:R0:W2:Y:S02]  /*211f0*/  SHFL.IDX P6, R14, R13, R12, R11 ;  /* 0x0000000c0d0e7389 */ /* 0x0000a400000c000b */
[----:B012---:R-:W-:Y:S01]  /*21200*/  ENDCOLLECTIVE ;  /* 0x000000000000791b */ /* 0x007fe20003800000 */
.L_x_12690:
[----:B------:R-:W-:Y:S01]  /*21210*/  IMAD.MOV.U32 R13, RZ, RZ, R0 ;  /* 0x000000ffff0d7224 */ /* 0x000fe200078e0000 */
[----:B------:R-:W-:-:S07]  /*21220*/  MOV R3, R14 ;  /* 0x0000000e00037202 */ /* 0x000fce0000000f00 */
[----:B------:R-:W-:Y:S05]  /*21230*/  WARPSYNC.COLLECTIVE R15, `(.L_x_12691) ;  /* 0x000000000f087348 */ /* 0x000fea0003c00000 */
[----:B------:R0:W1:Y:S02]  /*21240*/  SHFL.IDX P6, R14, R13, R12, R11 ;  /* 0x0000000c0d0e7389 */ /* 0x00006400000c000b */
[----:B01----:R-:W-:Y:S01]  /*21250*/  ENDCOLLECTIVE ;  /* 0x000000000000791b */ /* 0x003fe20003800000 */
.L_x_12691:
[----:B------:R-:W-:Y:S05]  /*21260*/  BRA `(.L_x_12692) ;  /* 0xffffff70005c7947 */ /* 0x000fea000383ffff */
.L_x_12515:
[----:B------:R-:W-:Y:S01]  /*21270*/  BSSY B1, `(.L_x_12693) ;  /* 0x0000008000017945 */ /* 0x000fe20003800000 */
[----:B----4-:R-:W-:Y:S01]  /*21280*/  IMAD.MOV.U32 R13, RZ, RZ, R4 ;  /* 0x000000ffff0d7224 */ /* 0x010fe200078e0004 */
[----:B------:R-:W-:Y:S01]  /*21290*/  MOV R15, 0xffffffff ;  /* 0xffffffff000f7802 */ /* 0x000fe20000000f00 */
[----:B------:R-:W-:Y:S02]  /*212a0*/  IMAD.MOV.U32 R12, RZ, RZ, 0x1 ;  /* 0x00000001ff0c7424 */ /* 0x000fe400078e00ff */
[----:B------:R-:W-:-:S07]  /*212b0*/  IMAD.MOV.U32 R11, RZ, RZ, 0x1c1f ;  /* 0x00001c1fff0b7424 */ /* 0x000fce00078e00ff */
[----:B0123--:R-:W-:Y:S05]  /*212c0*/  WARPSYNC.COLLECTIVE R15, `(.L_x_12694) ;  /* 0x000000000f087348 */ /* 0x00ffea0003c00000 */
[----:B---3--:R3:W4:Y:S02]  /*212d0*/  SHFL.IDX P6, R14, R13, R12, R11 ;  /* 0x0000000c0d0e7389 */ /* 0x00872400000c000b */
[----:B01234-:R-:W-:Y:S01]  /*212e0*/  ENDCOLLECTIVE ;  /* 0x000000000000791b */ /* 0x01ffe20003800000 */
.L_x_12694:
[----:B------:R-:W-:Y:S05]  /*212f0*/  BSYNC B1 ;  /* 0x0000000000017941 */ /* 0x000fea0003800000 */
.L_x_12693:
        /* <DEDUP_REMOVED lines=8> */
.L_x_12695:
[----:B------:R-:W-:Y:S05]  /*21380*/  BRA `(.L_x_12696) ;  /* 0xffffff7000707947 */ /* 0x000fea000383ffff */
.L_x_12534:
        /* <DEDUP_REMOVED lines=11> */
.L_x_12698:
[----:B------:R-:W-:Y:S05]  /*21440*/  BSYNC B1 ;  /* 0x0000000000017941 */ /* 0x000fea0003800000 */
.L_x_12697:
[----:B------:R-:W-:Y:S05]  /*21450*/  BRA `(.L_x_12699) ;  /* 0xffffff8c009c7947 */ /* 0x000fea000383ffff */
.L_x_12536:
[----:B------:R-:W-:Y:S01]  /*21460*/  BSSY B1, `(.L_x_12700) ;  /* 0x0000006000017945 */ /* 0x000fe20003800000 */
[----:B------:R-:W-:-:S07]  /*21470*/  MOV R15, 0xffffffff ;  /* 0xffffffff000f7802 */ /* 0x000fce0000000f00 */
[----:B012---:R-:W-:Y:S05]  /*21480*/  WARPSYNC.COLLECTIVE R15, `(.L_x_12701) ;  /* 0x000000000f0c7348 */ /* 0x007fea0003c00000 */
[----:B------:R-:W-:Y:S02]  /*21490*/  ELECT P6, UR62, PT ;  /* 0x00000000003e782f */ /* 0x000fe400038c0000 */
[----:B------:R-:W-:Y:S01]  /*214a0*/  MOV R14, UR62 ;  /* 0x0000003e000e7c02 */ /* 0x000fe20008000f00 */
[----:B012---:R-:W-:Y:S10]  /*214b0*/  ENDCOLLECTIVE ;  /* 0x000000000000791b */ /* 0x007ff40003800000 */
.L_x_12701:
[----:B------:R-:W-:Y:S05]  /*214c0*/  BSYNC B1 ;  /* 0x0000000000017941 */ /* 0x000fea0003800000 */
.L_x_12700:
[----:B------:R-:W-:Y:S05]  /*214d0*/  BRA `(.L_x_12535) ;  /* 0xffffff8c00947947 */ /* 0x000fea000383ffff */
.L_x_12538:
[----:B--2---:R2:W3:Y:S02]  /*214e0*/  SYNCS.PHASECHK.TRANS64.TRYWAIT P0, [R16+URZ+0x2d820], R6 ;  /* 0x02d82006100075a7 */ /* 0x0044e4000800017f */
[----:B---3--:R-:W-:Y:S05]  /*214f0*/  @!P0 NANOSLEEP.SYNCS 0x989680 ;  /* 0x009896800000895d */ /* 0x008fea0003900000 */
[----:B------:R-:W3:Y:S02]  /*21500*/  @!P0 SYNCS.PHASECHK.TRANS64 P0, [R16+URZ+0x2d820], R6 ;  /* 0x02d82006100085a7 */ /* 0x000ee4000800007f */
[----:B---3--:R-:W-:Y:S05]  /*21510*/  @!P0 BRA `(.L_x_12538) ;  /* 0xfffffffc00f08947 */ /* 0x008fea000383ffff */
[----:B------:R-:W-:Y:S05]  /*21520*/  BRA `(.L_x_12702) ;  /* 0xffffff8c00a47947 */ /* 0x000fea000383ffff */
.L_x_12542:
[----:B0-----:R0:W1:Y:S02]  /*21530*/  SYNCS.PHASECHK.TRANS64.TRYWAIT P0, [R9+URZ+0x2d8a0], R11 ;  /* 0x02d8a00b090075a7 */ /* 0x001064000800017f */
[----:B-1----:R-:W-:Y:S05]  /*21540*/  @!P0 NANOSLEEP.SYNCS 0x989680 ;  /* 0x009896800000895d */ /* 0x002fea0003900000 */
[----:B------:R-:W1:Y:S02]  /*21550*/  @!P0 SYNCS.PHASECHK.TRANS64 P0, [R9+URZ+0x2d8a0], R11 ;  /* 0x02d8a00b090085a7 */ /* 0x000e64000800007f */
[----:B-1----:R-:W-:Y:S05]  /*21560*/  @!P0 BRA `(.L_x_12542) ;  /* 0xfffffffc00f08947 */ /* 0x002fea000383ffff */
[----:B------:R-:W-:Y:S05]  /*21570*/  BRA `(.L_x_12703) ;  /* 0xffffff8c00c07947 */ /* 0x000fea000383ffff */
.L_x_12549:
[----:B-1----:R1:W2:Y:S02]  /*21580*/  SYNCS.PHASECHK.TRANS64.TRYWAIT P0, [R9+URZ+0x2d8c0], R11 ;  /* 0x02d8c00b090075a7 */ /* 0x0022a4000800017f */
[----:B--2---:R-:W-:Y:S05]  /*21590*/  @!P0 NANOSLEEP.SYNCS 0x989680 ;  /* 0x009896800000895d */ /* 0x004fea0003900000 */
[----:B------:R-:W2:Y:S02]  /*215a0*/  @!P0 SYNCS.PHASECHK.TRANS64 P0, [R9+URZ+0x2d8c0], R11 ;  /* 0x02d8c00b090085a7 */ /* 0x000ea4000800007f */
[----:B--2---:R-:W-:Y:S05]  /*215b0*/  @!P0 BRA `(.L_x_12549) ;  /* 0xfffffffc00f08947 */ /* 0x004fea000383ffff */
[----:B------:R-:W-:Y:S05]  /*215c0*/  BRA `(.L_x_12704) ;  /* 0xffffff9000bc7947 */ /* 0x000fea000383ffff */
.L_x_12558:
[----:B0-----:R0:W1:Y:S02]  /*215d0*/  SYNCS.PHASECHK.TRANS64.TRYWAIT P1, [R9+URZ+0x2d8a0], R8 ;  /* 0x02d8a008090075a7 */ /* 0x001064000802017f */
[----:B-1----:R-:W-:Y:S05]  /*215e0*/  @!P1 NANOSLEEP.SYNCS 0x989680 ;  /* 0x009896800000995d */ /* 0x002fea0003900000 */
[----:B------:R-:W1:Y:S02]  /*215f0*/  @!P1 SYNCS.PHASECHK.TRANS64 P1, [R9+URZ+0x2d8a0], R8 ;  /* 0x02d8a008090095a7 */ /* 0x000e64000802007f */
[----:B-1----:R-:W-:Y:S05]  /*21600*/  @!P1 BRA `(.L_x_12558) ;  /* 0xfffffffc00f09947 */ /* 0x002fea000383ffff */
[----:B------:R-:W-:Y:S05]  /*21610*/  BRA `(.L_x_12705) ;  /* 0xffffff9400fc7947 */ /* 0x000fea000383ffff */
.L_x_12565:
[----:B-1----:R1:W2:Y:S02]  /*21620*/  SYNCS.PHASECHK.TRANS64.TRYWAIT P1, [R9+URZ+0x2d8c0], R8 ;  /* 0x02d8c008090075a7 */ /* 0x0022a4000802017f */
[----:B--2---:R-:W-:Y:S05]  /*21630*/  @!P1 NANOSLEEP.SYNCS 0x989680 ;  /* 0x009896800000995d */ /* 0x004fea0003900000 */
[----:B------:R-:W2:Y:S02]  /*21640*/  @!P1 SYNCS.PHASECHK.TRANS64 P1, [R9+URZ+0x2d8c0], R8 ;  /* 0x02d8c008090095a7 */ /* 0x000ea4000802007f */
[----:B--2---:R-:W-:Y:S05]  /*21650*/  @!P1 BRA `(.L_x_12565) ;  /* 0xfffffffc00f09947 */ /* 0x004fea000383ffff */
[----:B------:R-:W-:Y:S05]  /*21660*/  BRA `(.L_x_12706) ;  /* 0xffffff9800f47947 */ /* 0x000fea000383ffff */
.L_x_12582:
[----:B------:R-:W0:Y:S01]  /*21670*/  S2R R20, SR_TID.X ;  /* 0x0000000000147919 */ /* 0x000e220000002100 */
[----:B------:R-:W-:Y:S01]  /*21680*/  BSSY B0, `(.L_x_12707) ;  /* 0x000000a000007945 */ /* 0x000fe20003800000 */
[----:B------:R-:W-:Y:S02]  /*21690*/  IMAD.MOV.U32 R12, RZ, RZ, RZ ;  /* 0x000000ffff0c7224 */ /* 0x000fe400078e00ff */
[----:B------:R-:W-:Y:S01]  /*216a0*/  IMAD.MOV.U32 R15, RZ, RZ, -0x1 ;  /* 0xffffffffff0f7424 */ /* 0x000fe200078e00ff */
[----:B0-----:R-:W-:-:S04]  /*216b0*/  SHF.R.U32.HI R11, RZ, 0x5, R20 ;  /* 0x00000005ff0b7819 */ /* 0x001fc80000011614 */
[----:B------:R-:W-:-:S05]  /*216c0*/  LOP3.LUT R11, R11, 0x3, RZ, 0xc0, !PT ;  /* 0x000000030b0b7812 */ /* 0x000fca00078ec0ff */
[----:B------:R-:W-:Y:S02]  /*216d0*/  IMAD.MOV.U32 R13, RZ, RZ, R11 ;  /* 0x000000ffff0d7224 */ /* 0x000fe400078e000b */
[----:B------:R-:W-:-:S07]  /*216e0*/  IMAD.MOV.U32 R11, RZ, RZ, 0x1f ;  /* 0x0000001fff0b7424 */ /* 0x000fce00078e00ff */
[----:B-----5:R-:W-:Y:S05]  /*216f0*/  WARPSYNC.COLLECTIVE R15, `(.L_x_12708) ;  /* 0x000000000f087348 */ /* 0x020fea0003c00000 */
[----:B------:R0:W1:Y:S02]  /*21700*/  SHFL.IDX P6, R14, R13, R12, R11 ;  /* 0x0000000c0d0e7389 */ /* 0x00006400000c000b */
[----:B01---5:R-:W-:Y:S01]  /*21710*/  ENDCOLLECTIVE ;  /* 0x000000000000791b */ /* 0x023fe20003800000 */
.L_x_12708:
[----:B------:R-:W-:Y:S05]  /*21720*/  BSYNC B0 ;  /* 0x0000000000007941 */ /* 0x000fea0003800000 */
.L_x_12707:
[----:B------:R-:W-:Y:S05]  /*21730*/  BRA `(.L_x_12709) ;  /* 0xffffffa800ec7947 */ /* 0x000fea000383ffff */
.L_x_12585:
[----:B0-----:R0:W1:Y:S02]  /*21740*/  SYNCS.PHASECHK.TRANS64.TRYWAIT P0, [R0+URZ+0x2d840], R5 ;  /* 0x02d84005000075a7 */ /* 0x001064000800017f */
[----:B-1----:R-:W-:Y:S05]  /*21750*/  @!P0 NANOSLEEP.SYNCS 0x989680 ;  /* 0x009896800000895d */ /* 0x002fea0003900000 */
[----:B------:R-:W1:Y:S02]  /*21760*/  @!P0 SYNCS.PHASECHK.TRANS64 P0, [R0+URZ+0x2d840], R5 ;  /* 0x02d84005000085a7 */ /* 0x000e64000800007f */
[----:B-1----:R-:W-:Y:S05]  /*21770*/  @!P0 BRA `(.L_x_12585) ;  /* 0xfffffffc00f08947 */ /* 0x002fea000383ffff */
[----:B------:R-:W-:Y:S05]  /*21780*/  BRA `(.L_x_12710) ;  /* 0xffffffac00407947 */ /* 0x000fea000383ffff */
.L_x_12586:
        /* <DEDUP_REMOVED lines=8> */
.L_x_12712:
[----:B------:R-:W-:Y:S05]  /*21810*/  BSYNC B0 ;  /* 0x0000000000007941 */ /* 0x000fea0003800000 */
.L_x_12711:
        /* <DEDUP_REMOVED lines=8> */
.L_x_12713:
[----:B------:R-:W-:Y:S02]  /*218a0*/  IMAD.MOV.U32 R13, RZ, RZ, R7 ;  /* 0x000000ffff0d7224 */ /* 0x000fe400078e0007 */
[----:B------:R-:W-:Y:S02]  /*218b0*/  IMAD.MOV.U32 R12, RZ, RZ, 0x1 ;  /* 0x00000001ff0c7424 */ /* 0x000fe400078e00ff */
[----:B------:R-:W-:-:S07]  /*218c0*/  IMAD.MOV.U32 R4, RZ, RZ, R14 ;  /* 0x000000ffff047224 */ /* 0x000fce00078e000e */
[----:B------:R-:W-:Y:S05]  /*218d0*/  WARPSYNC.COLLECTIVE R15, `(.L_x_12714) ;  /* 0x000000000f087348 */ /* 0x000fea0003c00000 */
[----:B------:R0:W1:Y:S02]  /*218e0*/  SHFL.IDX P6, R14, R13, R12, R11 ;  /* 0x0000000c0d0e7389 */ /* 0x00006400000c000b */
[----:B01----:R-:W-:Y:S01]  /*218f0*/  ENDCOLLECTIVE ;  /* 0x000000000000791b */ /* 0x003fe20003800000 */
.L_x_12714:
[----:B------:R-:W-:-:S04]  /*21900*/  @P0 LEA R5, P1, R9, R4, 0x1 ;  /* 0x0000000409050211 */ /* 0x000fc800078208ff */
[----:B------:R-:W-:Y:S01]  /*21910*/  @P0 IADD3.X R4, RZ, R6, RZ, P1, !PT ;  /* 0x00000006ff040210 */ /* 0x000fe20000ffe4ff */
[----:B------:R-:W-:Y:S01]  /*21920*/  @P0 IMAD R6, R8, 0x2, R16 ;  /* 0x0000000208060824 */ /* 0x000fe200078e0210 */
        /* <DEDUP_REMOVED lines=15> */
.L_x_12715:
[----:B------:R-:W-:Y:S01]  /*21a20*/  IMAD.MOV.U32 R13, RZ, RZ, R7 ;  /* 0x000000ffff0d7224 */ /* 0x000fe200078e0007 */
[----:B------:R-:W-:Y:S01]  /*21a30*/  MOV R12, 0x2 ;  /* 0x00000002000c7802 */ /* 0x000fe20000000f00 */
[----:B------:R-:W-:-:S07]  /*21a40*/  IMAD.MOV.U32 R4, RZ, RZ, R14 ;  /* 0x000000ffff047224 */ /* 0x000fce00078e000e */
[----:B------:R-:W-:Y:S05]  /*21a50*/  WARPSYNC.COLLECTIVE R15, `(.L_x_12716) ;  /* 0x000000000f087348 */ /* 0x000fea0003c00000 */
[----:B------:R0:W1:Y:S02]  /*21a60*/  SHFL.IDX P6, R14, R13, R12, R11 ;  /* 0x0000000c0d0e7389 */ /* 0x00006400000c000b */
[----:B01----:R-:W-:Y:S01]  /*21a70*/  ENDCOLLECTIVE ;  /* 0x000000000000791b */ /* 0x003fe20003800000 */
.L_x_12716:
        /* <DEDUP_REMOVED lines=18> */
.L_x_12717:
[----:B------:R-:W-:Y:S02]  /*21ba0*/  IMAD.MOV.U32 R13, RZ, RZ, R7 ;  /* 0x000000ffff0d7224 */ /* 0x000fe400078e0007 */
[----:B------:R-:W-:Y:S02]  /*21bb0*/  IMAD.MOV.U32 R12, RZ, RZ, 0x3 ;  /* 0x00000003ff0c7424 */ /* 0x000fe400078e00ff */
[----:B------:R-:W-:-:S07]  /*21bc0*/  IMAD.MOV.U32 R4, RZ, RZ, R14 ;  /* 0x000000ffff047224 */ /* 0x000fce00078e000e */
[----:B------:R-:W-:Y:S05]  /*21bd0*/  WARPSYNC.COLLECTIVE R15, `(.L_x_12718) ;  /* 0x000000000f087348 */ /* 0x000fea0003c00000 */
[----:B------:R0:W1:Y:S02]  /*21be0*/  SHFL.IDX P6, R14, R13, R12, R11 ;  /* 0x0000000c0d0e7389 */ /* 0x00006400000c000b */
[----:B01----:R-:W-:Y:S01]  /*21bf0*/  ENDCOLLECTIVE ;  /* 0x000000000000791b */ /* 0x003fe20003800000 */
.L_x_12718:
[----:B------:R-:W-:-:S05]  /*21c00*/  @P1 LEA R5, P0, R9, R4, 0x1 ;  /* 0x0000000409051211 */ /* 0x000fca00078008ff */
[----:B------:R-:W-:Y:S01]  /*21c10*/  @P1 IMAD.X R4, RZ, RZ, R6, P0 ;  /* 0x000000ffff041224 */ /* 0x000fe200000e0606 */
[----:B------:R-:W-:-:S04]  /*21c20*/  @P1 LEA R6, R8, R16, 0x1 ;  /* 0x0000001008061211 */ /* 0x000fc800078e08ff */
        /* <DEDUP_REMOVED lines=8> */
.L_x_12719:
        /* <DEDUP_REMOVED lines=8> */
.L_x_12591:
        /* <DEDUP_REMOVED lines=9> */
.L_x_12721:
[C---:B------:R-:W-:Y:S01]  /*21dc0*/  VIADD R9, R25.reuse, 0x20 ;  /* 0x0000002019097836 */ /* 0x040fe20000000000 */
[----:B------:R-:W-:Y:S01]  /*21dd0*/  ISETP.GE.AND P3, PT, R25, R0, PT ;  /* 0x000000001900720c */ /* 0x000fe20003f66270 */
[----:B------:R-:W-:Y:S01]  /*21de0*/  IMAD.MOV.U32 R13, RZ, RZ, R5 ;  /* 0x000000ffff0d7224 */ /* 0x000fe200078e0005 */
[----:B------:R-:W-:-:S11]  /*21df0*/  MOV R2, R14 ;  /* 0x0000000e00027202 */ /* 0x000fd60000000f00 */
[----:B------:R-:W-:Y:S05]  /*21e00*/  WARPSYNC.COLLECTIVE R15, `(.L_x_12722) ;  /* 0x000000000f087348 */ /* 0x000fea0003c00000 */
[----:B------:R0:W1:Y:S02]  /*21e10*/  SHFL.IDX P6, R14, R13, R12, R11 ;  /* 0x0000000c0d0e7389 */ /* 0x00006400000c000b */
[----:B01----:R-:W-:Y:S01]  /*21e20*/  ENDCOLLECTIVE ;  /* 0x000000000000791b */ /* 0x003fe20003800000 */
.L_x_12722:
[----:B------:R-:W-:Y:S01]  /*21e30*/  MOV R13, R4 ;  /* 0x00000004000d7202 */ /* 0x000fe20000000f00 */
[----:B------:R-:W-:Y:S02]  /*21e40*/  IMAD.MOV.U32 R12, RZ, RZ, 0x1 ;  /* 0x00000001ff0c7424 */ /* 0x000fe400078e00ff */
[----:B------:R-:W-:-:S07]  /*21e50*/  IMAD.MOV.U32 R3, RZ, RZ, R14 ;  /* 0x000000ffff037224 */ /* 0x000fce00078e000e */
[----:B------:R-:W-:Y:S05]  /*21e60*/  WARPSYNC.COLLECTIVE R15, `(.L_x_12723) ;  /* 0x000000000f087348 */ /* 0x000fea0003c00000 */
[----:B------:R0:W1:Y:S02]  /*21e70*/  SHFL.IDX P6, R14, R13, R12, R11 ;  /* 0x0000000c0d0e7389 */ /* 0x00006400000c000b */
[----:B01----:R-:W-:Y:S01]  /*21e80*/  ENDCOLLECTIVE ;  /* 0x000000000000791b */ /* 0x003fe20003800000 */
.L_x_12723:
        /* <DEDUP_REMOVED lines=17> */
.L_x_12724:
[----:B------:R-:W-:Y:S02]  /*21fa0*/  IMAD.MOV.U32 R13, RZ, RZ, R4 ;  /* 0x000000ffff0d7224 */ /* 0x000fe400078e0004 */
[----:B------:R-:W-:Y:S02]  /*21fb0*/  IMAD.MOV.U32 R12, RZ, RZ, 0x2 ;  /* 0x00000002ff0c7424 */ /* 0x000fe400078e00ff */
[----:B------:R-:W-:-:S07]  /*21fc0*/  IMAD.MOV.U32 R3, RZ, RZ, R14 ;  /* 0x000000ffff037224 */ /* 0x000fce00078e000e */
[----:B------:R-:W-:Y:S05]  /*21fd0*/  WARPSYNC.COLLECTIVE R15, `(.L_x_12725) ;  /* 0x000000000f087348 */ /* 0x000fea0003c00000 */
[----:B------:R0:W1:Y:S02]  /*21fe0*/  SHFL.IDX P6, R14, R13, R12, R11 ;  /* 0x0000000c0d0e7389 */ /* 0x00006400000c000b */
[----:B01----:R-:W-:Y:S01]  /*21ff0*/  ENDCOLLECTIVE ;  /* 0x000000000000791b */ /* 0x003fe20003800000 */
.L_x_12725:
[----:B------:R-:W-:-:S04]  /*22000*/  @!P3 LEA R3, P4, R10, R3, 0x1 ;  /* 0x000000030a03b211 */ /* 0x000fc800078808ff */
[----:B------:R-:W-:-:S04]  /*22010*/  @!P3 IADD3.X R2, RZ, R2, RZ, P4, !PT ;  /* 0x00000002ff02b210 */ /* 0x000fc800027fe4ff */
        /* <DEDUP_REMOVED lines=16> */
.L_x_12726:
[----:B------:R-:W-:Y:S02]  /*22120*/  IMAD.MOV.U32 R13, RZ, RZ, R4 ;  /* 0x000000ffff0d7224 */ /* 0x000fe400078e0004 */
[----:B------:R-:W-:Y:S02]  /*22130*/  IMAD.MOV.U32 R12, RZ, RZ, 0x3 ;  /* 0x00000003ff0c7424 */ /* 0x000fe400078e00ff */
[----:B------:R-:W-:-:S07]  /*22140*/  IMAD.MOV.U32 R3, RZ, RZ, R14 ;  /* 0x000000ffff037224 */ /* 0x000fce00078e000e */
[----:B------:R-:W-:Y:S05]  /*22150*/  WARPSYNC.COLLECTIVE R15, `(.L_x_12727) ;  /* 0x000000000f087348 */ /* 0x000fea0003c00000 */
[----:B------:R0:W1:Y:S02]  /*22160*/  SHFL.IDX P6, R14, R13, R12, R11 ;  /* 0x0000000c0d0e7389 */ /* 0x00006400000c000b */
[----:B01----:R-:W-:Y:S01]  /*22170*/  ENDCOLLECTIVE ;  /* 0x000000000000791b */ /* 0x003fe20003800000 */
.L_x_12727:
[----:B------:R-:W-:-:S05]  /*22180*/  @!P3 LEA R3, P4, R10, R3, 0x1 ;  /* 0x000000030a03b211 */ /* 0x000fca00078808ff */
[----:B------:R-:W-:-:S05]  /*22190*/  @!P3 IMAD.X R2, RZ, RZ, R2, P4 ;  /* 0x000000ffff02b224 */ /* 0x000fca00020e0602 */
[----:B------:R-:W-:Y:S01]  /*221a0*/  @!P3 LOP3.LUT R3, R3, R2, RZ, 0x3c, !PT ;  /* 0x000000020303b212 */ /* 0x000fe200078e3cff */
[----:B------:R-:W-:-:S03]  /*221b0*/  IMAD.MOV.U32 R13, RZ, RZ, R5 ;  /* 0x000000ffff0d7224 */ /* 0x000fc600078e0005 */
[----:B------:R-:W-:-:S04]  /*221c0*/  @!P3 LOP3.LUT R2, R3, R2, RZ, 0x3c, !PT ;  /* 0x000000020302b212 */ /* 0x000fc800078e3cff */
[----:B------:R-:W-:Y:S02]  /*221d0*/  @!P3 LOP3.LUT R3, R3, R2, RZ, 0x3c, !PT ;  /* 0x000000020303b212 */ /* 0x000fe400078e3cff */
[----:B------:R-:W-:-:S07]  /*221e0*/  MOV R4, R14 ;  /* 0x0000000e00047202 */ /* 0x000fce0000000f00 */
[----:B------:R-:W-:Y:S05]  /*221f0*/  WARPSYNC.COLLECTIVE R15, `(.L_x_12728) ;  /* 0x000000000f087348 */ /* 0x000fea0003c00000 */
[----:B------:R0:W1:Y:S02]  /*22200*/  SHFL.IDX P6, R14, R13, R12, R11 ;  /* 0x0000000c0d0e7389 */ /* 0x00006400000c000b */
[----:B01----:R-:W-:Y:S01]  /*22210*/  ENDCOLLECTIVE ;  /* 0x000000000000791b */ /* 0x003fe20003800000 */
.L_x_12728:
        /* <DEDUP_REMOVED lines=13> */
.L_x_12729:
        /* <DEDUP_REMOVED lines=10> */
[----:B0-----:R-:W-:-:S04]  /*22390*/  IADD3 R2, R25, 0x80, RZ ;  /* 0x0000008019027810 */ /* 0x001fc80007ffe0ff */
[----:B------:R-:W-:Y:S01]  /*223a0*/  ISETP.GE.AND P3, PT, R2, R0, PT ;  /* 0x000000000200720c */ /* 0x000fe20003f66270 */
[----:B------:R-:W-:-:S12]  /*223b0*/  IMAD.MOV.U32 R2, RZ, RZ, R14 ;  /* 0x000000ffff027224 */ /* 0x000fd800078e000e */
[----:B------:R-:W-:Y:S05]  /*223c0*/  WARPSYNC.COLLECTIVE R15, `(.L_x_12730) ;  /* 0x000000000f087348 */ /* 0x000fea0003c00000 */
[----:B------:R0:W1:Y:S02]  /*223d0*/  SHFL.IDX P6, R14, R13, R12, R11 ;  /* 0x0000000c0d0e7389 */ /* 0x00006400000c000b */
[----:B01----:R-:W-:Y:S01]  /*223e0*/  ENDCOLLECTIVE ;  /* 0x000000000000791b */ /* 0x003fe20003800000 */
.L_x_12730:
[----:B------:R-:W-:Y:S02]  /*223f0*/  IMAD.MOV.U32 R13, RZ, RZ, R6 ;  /* 0x000000ffff0d7224 */ /* 0x000fe400078e0006 */
[----:B------:R-:W-:Y:S01]  /*22400*/  IMAD.MOV.U32 R12, RZ, RZ, 0x1 ;  /* 0x00000001ff0c7424 */ /* 0x000fe200078e00ff */
[----:B------:R-:W-:-:S07]  /*22410*/  MOV R3, R14 ;  /* 0x0000000e00037202 */ /* 0x000fce0000000f00 */
[----:B------:R-:W-:Y:S05]  /*22420*/  WARPSYNC.COLLECTIVE R15, `(.L_x_12731) ;  /* 0x000000000f087348 */ /* 0x000fea0003c00000 */
[----:B------:R0:W1:Y:S02]  /*22430*/  SHFL.IDX P6, R14, R13, R12, R11 ;  /* 0x0000000c0d0e7389 */ /* 0x00006400000c000b */
[----:B01----:R-:W-:Y:S01]  /*22440*/  ENDCOLLECTIVE ;  /* 0x000000000000791b */ /* 0x003fe20003800000 */
.L_x_12731:
[----:B------:R-:W-:-:S05]  /*22450*/  @!P3 LEA R3, P4, R10, R3, 0x1 ;  /* 0x000000030a03b211 */ /* 0x000fca00078808ff */
[----:B------:R-:W-:-:S05]  /*22460*/  @!P3 IMAD.X R2, RZ, RZ, R2, P4 ;  /* 0x000000ffff02b224 */ /* 0x000fca00020e0602 */
[-C--:B------:R-:W-:Y:S02]  /*22470*/  @!P3 LOP3.LUT R3, R3, R2.reuse, RZ, 0x3c, !PT ;  /* 0x000000020303b212 */ /* 0x080fe400078e3cff */
[----:B------:R-:W-:Y:S02]  /*22480*/  MOV R13, R7 ;  /* 0x00000007000d7202 */ /* 0x000fe40000000f00 */
[----:B------:R-:W-:-:S04]  /*22490*/  @!P3 LOP3.LUT R2, R3, R2, RZ, 0x3c, !PT ;  /* 0x000000020302b212 */ /* 0x000fc800078e3cff */
[----:B------:R-:W-:Y:S01]  /*224a0*/  @!P3 LOP3.LUT R3, R3, R2, RZ, 0x3c, !PT ;  /* 0x000000020303b212 */ /* 0x000fe200078e3cff */
[----:B------:R-:W-:-:S04]  /*224b0*/  IMAD.MOV.U32 R6, RZ, RZ, R14 ;  /* 0x000000ffff067224 */ /* 0x000fc800078e000e */
[----:B------:R-:W-:Y:S01]  /*224c0*/  @!PT LDS RZ, [RZ] ;  /* 0x00000000fffff984 */ /* 0x000fe20000000800 */
[----:B------:R-:W-:Y:S01]  /*224d0*/  @!PT LDS RZ, [RZ] ;  /* 0x00000000fffff984 */ /* 0x000fe20000000800 */
[----:B------:R-:W-:Y:S01]  /*224e0*/  @!PT LDS RZ, [RZ] ;  /* 0x00000000fffff984 */ /* 0x000fe20000000800 */
[----:B------:R0:W-:Y:S03]  /*224f0*/  @!P3 LDGSTS.E.BYPASS.LTC128B.128 [R8+0xe400], desc[UR38][R2.64], !P0 ;  /* 0x0e4000000208bfae */ /* 0x0001e6000c101d66 */
[----:B0-----:R-:W-:Y:S05]  /*22500*/  WARPSYNC.COLLECTIVE R15, `(.L_x_12732) ;  /* 0x000000000f087348 */ /* 0x001fea0003c00000 */
[----:B------:R1:W2:Y:S02]  /*22510*/  SHFL.IDX P6, R14, R13, R12, R11 ;  /* 0x0000000c0d0e7389 */ /* 0x0002a400000c000b */
[----:B012---:R-:W-:Y:S01]  /*22520*/  ENDCOLLECTIVE ;  /* 0x000000000000791b */ /* 0x007fe20003800000 */
.L_x_12732:
[----:B------:R-:W-:Y:S01]  /*22530*/  @!PT LDS RZ, [RZ] ;  /* 0x00000000fffff984 */ /* 0x000fe20000000800 */
[----:B------:R-:W-:Y:S01]  /*22540*/  @!PT LDS RZ, [RZ] ;  /* 0x00000000fffff984 */ /* 0x000fe20000000800 */
[----:B------:R-:W-:Y:S01]  /*22550*/  @!PT LDS RZ, [RZ] ;  /* 0x00000000fffff984 */ /* 0x000fe20000000800 */
[----:B------:R-:W-:Y:S04]  /*22560*/  @!P3 LDGSTS.E.BYPASS.LTC128B.128 [R8+0x11400], desc[UR38][R2.64+0x40], !P1 ;  /* 0x114000400208bfae */ /* 0x000fe8000c901d66 */
[----:B------:R0:W-:Y:S02]  /*22570*/  @!P3 LDGSTS.E.BYPASS.LTC128B.128 [R8+0x14400], desc[UR38][R2.64+0x80], !P2 ;  /* 0x144000800208bfae */ /* 0x0001e4000d101d66 */
[----:B0-----:R-:W-:Y:S01]  /*22580*/  IMAD.MOV.U32 R2, RZ, RZ, R14 ;  /* 0x000000ffff027224 */ /* 0x001fe200078e000e */
[----:B------:R-:W-:Y:S06]  /*22590*/  BRA `(.L_x_12733) ;  /* 0xffffffb000187947 */ /* 0x000fec000383ffff */
.L_x_12594:
[----:B-1----:R1:W2:Y:S02]  /*225a0*/  SYNCS.PHASECHK.TRANS64.TRYWAIT P0, [R16+URZ+0x2d820], R0 ;  /* 0x02d82000100075a7 */ /* 0x0022a4000800017f */
[----:B--2---:R-:W-:Y:S05]  /*225b0*/  @!P0 NANOSLEEP.SYNCS 0x989680 ;  /* 0x009896800000895d */ /* 0x004fea0003900000 */
[----:B------:R-:W2:Y:S02]  /*225c0*/  @!P0 SYNCS.PHASECHK.TRANS64 P0, [R16+URZ+0x2d820], R0 ;  /* 0x02d82000100085a7 */ /* 0x000ea4000800007f */
[----:B--2---:R-:W-:Y:S05]  /*225d0*/  @!P0 BRA `(.L_x_12594) ;  /* 0xfffffffc00f08947 */ /* 0x004fea000383ffff */
[----:B------:R-:W-:Y:S05]  /*225e0*/  BRA `(.L_x_12734) ;  /* 0xffffffb0007c7947 */ /* 0x000fea000383ffff */
.L_x_12599:
[----:B0-----:R0:W1:Y:S02]  /*225f0*/  SYNCS.PHASECHK.TRANS64.TRYWAIT P0, [R5+URZ+0x2d840], R0 ;  /* 0x02d84000050075a7 */ /* 0x001064000800017f */
[----:B-1----:R-:W-:Y:S05]  /*22600*/  @!P0 NANOSLEEP.SYNCS 0x989680 ;  /* 0x009896800000895d */ /* 0x002fea0003900000 */
[----:B------:R-:W1:Y:S02]  /*22610*/  @!P0 SYNCS.PHASECHK.TRANS64 P0, [R5+URZ+0x2d840], R0 ;  /* 0x02d84000050085a7 */ /* 0x000e64000800007f */
[----:B-1----:R-:W-:Y:S05]  /*22620*/  @!P0 BRA `(.L_x_12599) ;  /* 0xfffffffc00f08947 */ /* 0x002fea000383ffff */
[----:B------:R-:W-:Y:S05]  /*22630*/  BRA `(.L_x_12735) ;  /* 0xffffffb400707947 */ /* 0x000fea000383ffff */
.L_x_12600:
        /* <DEDUP_REMOVED lines=8> */
.L_x_12737:
[----:B------:R-:W-:Y:S05]  /*226c0*/  BSYNC B1 ;  /* 0x0000000000017941 */ /* 0x000fea0003800000 */
.L_x_12736:
[----:B------:R-:W0:Y:S01]  /*226d0*/  S2R R21, SR_TID.X ;  /* 0x0000000000157919 */ /* 0x000e220000002100 */
[----:B------:R-:W-:Y:S01]  /*226e0*/  IMAD.MOV.U32 R13, RZ, RZ, R6 ;  /* 0x000000ffff0d7224 */ /* 0x000fe200078e0006 */
[----:B------:R-:W-:Y:S01]  /*226f0*/  LOP3.LUT R22, R22, 0xffffffdf, RZ, 0xc0, !PT ;  /* 0xffffffdf16167812 */ /* 0x000fe200078ec0ff */
[----:B------:R-:W-:Y:S01]  /*22700*/  IMAD.MOV.U32 R12, RZ, RZ, RZ ;  /* 0x000000ffff0c7224 */ /* 0x000fe200078e00ff */
[----:B------:R-:W-:Y:S01]  /*22710*/  LEA R4, R4, R16, 0x1 ;  /* 0x0000001004047211 */ /* 0x000fe200078e08ff */
        /* <DEDUP_REMOVED lines=8> */
.L_x_12738:
        /* <DEDUP_REMOVED lines=8> */
.L_x_12739:
        /* <DEDUP_REMOVED lines=14> */
.L_x_12740:
[----:B------:R-:W-:Y:S02]  /*22900*/  IMAD.MOV.U32 R13, RZ, RZ, R8 ;  /* 0x000000ffff0d7224 */ /* 0x000fe400078e0008 */
[----:B------:R-:W-:Y:S01]  /*22910*/  IMAD.MOV.U32 R12, RZ, RZ, 0x2 ;  /* 0x00000002ff0c7424 */ /* 0x000fe200078e00ff */
[----:B------:R-:W-:-:S07]  /*22920*/  MOV R2, R14 ;  /* 0x0000000e00027202 */ /* 0x000fce0000000f00 */
[----:B------:R-:W-:Y:S05]  /*22930*/  WARPSYNC.COLLECTIVE R15, `(.L_x_12741) ;  /* 0x000000000f087348 */ /* 0x000fea0003c00000 */
[----:B------:R0:W1:Y:S02]  /*22940*/  SHFL.IDX P6, R14, R13, R12, R11 ;  /* 0x0000000c0d0e7389 */ /* 0x00006400000c000b */
[----:B01----:R-:W-:Y:S01]  /*22950*/  ENDCOLLECTIVE ;  /* 0x000000000000791b */ /* 0x003fe20003800000 */
.L_x_12741:
        /* <DEDUP_REMOVED lines=13> */
.L_x_12742:
[----:B------:R-:W-:Y:S02]  /*22a30*/  IMAD.MOV.U32 R13, RZ, RZ, R8 ;  /* 0x000000ffff0d7224 */ /* 0x000fe400078e0008 */
[----:B------:R-:W-:Y:S02]  /*22a40*/  IMAD.MOV.U32 R12, RZ, RZ, 0x3 ;  /* 0x00000003ff0c7424 */ /* 0x000fe400078e00ff */
[----:B------:R-:W-:-:S07]  /*22a50*/  IMAD.MOV.U32 R2, RZ, RZ, R14 ;  /* 0x000000ffff027224 */ /* 0x000fce00078e000e */
[----:B------:R-:W-:Y:S05]  /*22a60*/  WARPSYNC.COLLECTIVE R15, `(.L_x_12743) ;  /* 0x000000000f087348 */ /* 0x000fea0003c00000 */
[----:B------:R0:W1:Y:S02]  /*22a70*/  SHFL.IDX P6, R14, R13, R12, R11 ;  /* 0x0000000c0d0e7389 */ /* 0x00006400000c000b */
[----:B01----:R-:W-:Y:S01]  /*22a80*/  ENDCOLLECTIVE ;  /* 0x000000000000791b */ /* 0x003fe20003800000 */
.L_x_12743:
        /* <DEDUP_REMOVED lines=10> */
[----:B------:R-:W-:-:S07]  /*22b30*/  MOV R21, R14 ;  /* 0x0000000e00157202 */ /* 0x000fce0000000f00 */
[----:B0-----:R-:W-:Y:S05]  /*22b40*/  WARPSYNC.COLLECTIVE R15, `(.L_x_12744) ;  /* 0x000000000f087348 */ /* 0x001fea0003c00000 */
[----:B------:R1:W2:Y:S02]  /*22b50*/  SHFL.IDX P6, R14, R13, R12, R11 ;  /* 0x0000000c0d0e7389 */ /* 0x0002a400000c000b */
[----:B012---:R-:W-:Y:S01]  /*22b60*/  ENDCOLLECTIVE ;  /* 0x000000000000791b */ /* 0x007fe20003800000 */
.L_x_12744:
[----:B------:R-:W-:Y:S01]  /*22b70*/  IMAD.MOV.U32 R2, RZ, RZ, R14 ;  /* 0x000000ffff027224 */ /* 0x000fe200078e000e */
[----:B------:R-:W-:Y:S06]  /*22b80*/  BRA `(.L_x_12745) ;  /* 0xffffffb000f07947 */ /* 0x000fec000383ffff */
.L_x_12605:
[----:B-1----:R1:W2:Y:S02]  /*22b90*/  SYNCS.PHASECHK.TRANS64.TRYWAIT P0, [R5+URZ+0x2d860], R2 ;  /* 0x02d86002050075a7 */ /* 0x0022a4000800017f */
[----:B--2---:R-:W-:Y:S05]  /*22ba0*/  @!P0 NANOSLEEP.SYNCS 0x989680 ;  /* 0x009896800000895d */ /* 0x004fea0003900000 */
[----:B------:R-:W2:Y:S02]  /*22bb0*/  @!P0 SYNCS.PHASECHK.TRANS64 P0, [R5+URZ+0x2d860], R2 ;  /* 0x02d86002050085a7 */ /* 0x000ea4000800007f */
[----:B--2---:R-:W-:Y:S05]  /*22bc0*/  @!P0 BRA `(.L_x_12605) ;  /* 0xfffffffc00f08947 */ /* 0x004fea000383ffff */
[----:B------:R-:W-:Y:S05]  /*22bd0*/  BRA `(.L_x_12746) ;  /* 0xffffffb400547947 */ /* 0x000fea000383ffff */
.L_x_12606:
        /* <DEDUP_REMOVED lines=8> */
.L_x_12748:
[----:B------:R-:W-:Y:S05]  /*22c60*/  BSYNC B1 ;  /* 0x0000000000017941 */ /* 0x000fea0003800000 */
.L_x_12747:
        /* <DEDUP_REMOVED lines=9> */
.L_x_12749:
[----:B------:R-:W-:Y:S01]  /*22d00*/  MOV R13, R19 ;  /* 0x00000013000d7202 */ /* 0x000fe20000000f00 */
[----:B------:R-:W-:Y:S02]  /*22d10*/  IMAD.MOV.U32 R12, RZ, RZ, 0x1 ;  /* 0x00000001ff0c7424 */ /* 0x000fe400078e00ff */
[----:B------:R-:W-:-:S07]  /*22d20*/  IMAD.MOV.U32 R2, RZ, RZ, R14 ;  /* 0x000000ffff027224 */ /* 0x000fce00078e000e */
[----:B------:R-:W-:Y:S05]  /*22d30*/  WARPSYNC.COLLECTIVE R15, `(.L_x_12750) ;  /* 0x000000000f087348 */ /* 0x000fea0003c00000 */
[----:B------:R0:W1:Y:S02]  /*22d40*/  SHFL.IDX P6, R14, R13, R12, R11 ;  /* 0x0000000c0d0e7389 */ /* 0x00006400000c000b */
[----:B01----:R-:W-:Y:S01]  /*22d50*/  ENDCOLLECTIVE ;  /* 0x000000000000791b */ /* 0x003fe20003800000 */
.L_x_12750:
        /* <DEDUP_REMOVED lines=16> */
.L_x_12751:
[----:B------:R-:W-:Y:S02]  /*22e60*/  IMAD.MOV.U32 R13, RZ, RZ, R19 ;  /* 0x000000ffff0d7224 */ /* 0x000fe400078e0013 */
[----:B------:R-:W-:Y:S02]  /*22e70*/  IMAD.MOV.U32 R12, RZ, RZ, 0x2 ;  /* 0x00000002ff0c7424 */ /* 0x000fe400078e00ff */
[----:B------:R-:W-:-:S07]  /*22e80*/  IMAD.MOV.U32 R2, RZ, RZ, R14 ;  /* 0x000000ffff027224 */ /* 0x000fce00078e000e */
[----:B------:R-:W-:Y:S05]  /*22e90*/  WARPSYNC.COLLECTIVE R15, `(.L_x_12752) ;  /* 0x000000000f087348 */ /* 0x000fea0003c00000 */
[----:B------:R0:W1:Y:S02]  /*22ea0*/  SHFL.IDX P6, R14, R13, R12, R11 ;  /* 0x0000000c0d0e7389 */ /* 0x00006400000c000b */
[----:B01----:R-:W-:Y:S01]  /*22eb0*/  ENDCOLLECTIVE ;  /* 0x000000000000791b */ /* 0x003fe20003800000 */
.L_x_12752:
        /* <DEDUP_REMOVED lines=16> */
.L_x_12753:
[----:B------:R-:W-:Y:S02]  /*22fc0*/  IMAD.MOV.U32 R13, RZ, RZ, R19 ;  /* 0x000000ffff0d7224 */ /* 0x000fe400078e0013 */
[----:B------:R-:W-:Y:S01]  /*22fd0*/  IMAD.MOV.U32 R12, RZ, RZ, 0x3 ;  /* 0x00000003ff0c7424 */ /* 0x000fe200078e00ff */
[----:B------:R-:W-:-:S07]  /*22fe0*/  MOV R2, R14 ;  /* 0x0000000e00027202 */ /* 0x000fce0000000f00 */
[----:B------:R-:W-:Y:S05]  /*22ff0*/  WARPSYNC.COLLECTIVE R15, `(.L_x_12754) ;  /* 0x000000000f087348 */ /* 0x000fea0003c00000 */
[----:B------:R0:W1:Y:S02]  /*23000*/  SHFL.IDX P6, R14, R13, R12, R11 ;  /* 0x0000000c0d0e7389 */ /* 0x00006400000c000b */
[----:B01----:R-:W-:Y:S01]  /*23010*/  ENDCOLLECTIVE ;  /* 0x000000000000791b */ /* 0x003fe20003800000 */
.L_x_12754:
        /* <DEDUP_REMOVED lines=13> */
.L_x_12755:
        /* <DEDUP_REMOVED lines=8> */
.L_x_12614:
[----:B-1----:R1:W2:Y:S02]  /*23170*/  SYNCS.PHASECHK.TRANS64.TRYWAIT P0, [R0+URZ+0x2d860], R3 ;  /* 0x02d86003000075a7 */ /* 0x0022a4000800017f */
[----:B--2---:R-:W-:Y:S05]  /*23180*/  @!P0 NANOSLEEP.SYNCS 0x989680 ;  /* 0x009896800000895d */ /* 0x004fea0003900000 */
[----:B------:R-:W2:Y:S02]  /*23190*/  @!P0 SYNCS.PHASECHK.TRANS64 P0, [R0+URZ+0x2d860], R3 ;  /* 0x02d86003000085a7 */ /* 0x000ea4000800007f */
[----:B--2---:R-:W-:Y:S05]  /*231a0*/  @!P0 BRA `(.L_x_12614) ;  /* 0xfffffffc00f08947 */ /* 0x004fea000383ffff */
[----:B------:R-:W-:Y:S05]  /*231b0*/  BRA `(.L_x_12757) ;  /* 0xffffffb400d47947 */ /* 0x000fea000383ffff */
.L_x_12615:
        /* <DEDUP_REMOVED lines=8> */
.L_x_12759:
[----:B------:R-:W-:Y:S05]  /*23240*/  BSYNC B0 ;  /* 0x0000000000007941 */ /* 0x000fea0003800000 */
.L_x_12758:
        /* <DEDUP_REMOVED lines=10> */
.L_x_12760:
[----:B------:R-:W-:Y:S01]  /*232f0*/  ULDC UR4, c[0x0][0x2f4] ;  /* 0x0000bd0000047ab9 */ /* 0x000fe20000000800 */
[----:B------:R-:W-:Y:S01]  /*23300*/  MOV R13, R19 ;  /* 0x00000013000d7202 */ /* 0x000fe20000000f00 */
        /* <DEDUP_REMOVED lines=15> */
.L_x_12761:
        /* <DEDUP_REMOVED lines=14> */
.L_x_12762:
[----:B------:R-:W-:Y:S01]  /*234e0*/  MOV R13, R19 ;  /* 0x00000013000d7202 */ /* 0x000fe20000000f00 */
[----:B------:R-:W-:Y:S01]  /*234f0*/  IMAD.MOV.U32 R12, RZ, RZ, 0x2 ;  /* 0x00000002ff0c7424 */ /* 0x000fe200078e00ff */
[----:B------:R-:W-:-:S13]  /*23500*/  IADD3 R2, P4, R14, R5, RZ ;  /* 0x000000050e027210 */ /* 0x000fda0007f9e0ff */
[----:B------:R-:W-:Y:S05]  /*23510*/  WARPSYNC.COLLECTIVE R15, `(.L_x_12763) ;  /* 0x000000000f087348 */ /* 0x000fea0003c00000 */
[----:B------:R0:W1:Y:S02]  /*23520*/  SHFL.IDX P6, R14, R13, R12, R11 ;  /* 0x0000000c0d0e7389 */ /* 0x00006400000c000b */
[----:B01----:R-:W-:Y:S01]  /*23530*/  ENDCOLLECTIVE ;  /* 0x000000000000791b */ /* 0x003fe20003800000 */
.L_x_12763:
        /* <DEDUP_REMOVED lines=15> */
.L_x_12764:
[----:B------:R-:W-:Y:S01]  /*23630*/  MOV R13, R19 ;  /* 0x00000013000d7202 */ /* 0x000fe20000000f00 */
[----:B------:R-:W-:Y:S01]  /*23640*/  IMAD.MOV.U32 R12, RZ, RZ, 0x3 ;  /* 0x00000003ff0c7424 */ /* 0x000fe200078e00ff */
[----:B------:R-:W-:-:S13]  /*23650*/  IADD3 R2, P4, R14, R5, RZ ;  /* 0x000000050e027210 */ /* 0x000fda0007f9e0ff */
[----:B------:R-:W-:Y:S05]  /*23660*/  WARPSYNC.COLLECTIVE R15, `(.L_x_12765) ;  /* 0x000000000f087348 */ /* 0x000fea0003c00000 */
[----:B------:R0:W1:Y:S02]  /*23670*/  SHFL.IDX P6, R14, R13, R12, R11 ;  /* 0x0000000c0d0e7389 */ /* 0x00006400000c000b */
[----:B01----:R-:W-:Y:S01]  /*23680*/  ENDCOLLECTIVE ;  /* 0x000000000000791b */ /* 0x003fe20003800000 */
.L_x_12765:
        /* <DEDUP_REMOVED lines=14> */
.L_x_12766:
[----:B------:R-:W-:Y:S05]  /*23770*/  BRA `(.L_x_12767) ;  /* 0xffffffb400347947 */ /* 0x000fea000383ffff */
.L_x_12620:
[----:B------:R-:W-:Y:S01]  /*23780*/  BSSY B0, `(.L_x_12768) ;  /* 0x0000008000007945 */ /* 0x000fe20003800000 */
[----:B------:R-:W-:Y:S01]  /*23790*/  IMAD.MOV.U32 R13, RZ, RZ, R24 ;  /* 0x000000ffff0d7224 */ /* 0x000fe200078e0018 */
[----:B------:R-:W-:Y:S01]  /*237a0*/  MOV R12, RZ ;  /* 0x000000ff000c7202 */ /* 0x000fe20000000f00 */
[----:B------:R-:W-:Y:S02]  /*237b0*/  IMAD.MOV.U32 R11, RZ, RZ, 0x1f ;  /* 0x0000001fff0b7424 */ /* 0x000fe400078e00ff */
[----:B------:R-:W-:-:S07]  /*237c0*/  IMAD.MOV.U32 R15, RZ, RZ, -0x1 ;  /* 0xffffffffff0f7424 */ /* 0x000fce00078e00ff */
[----:B0-2--5:R-:W-:Y:S05]  /*237d0*/  WARPSYNC.COLLECTIVE R15, `(.L_x_12769) ;  /* 0x000000000f087348 */ /* 0x025fea0003c00000 */
[----:B------:R1:W3:Y:S02]  /*237e0*/  SHFL.IDX P6, R14, R13, R12, R11 ;  /* 0x0000000c0d0e7389 */ /* 0x0002e400000c000b */
[----:B0123-5:R-:W-:Y:S01]  /*237f0*/  ENDCOLLECTIVE ;  /* 0x000000000000791b */ /* 0x02ffe20003800000 */
.L_x_12769:
[----:B------:R-:W-:Y:S05]  /*23800*/  BSYNC B0 ;  /* 0x0000000000007941 */ /* 0x000fea0003800000 */
.L_x_12768:
        /* <DEDUP_REMOVED lines=9> */
.L_x_12770:
        /* <DEDUP_REMOVED lines=23> */
.L_x_12771:
[----:B------:R-:W-:Y:S01]  /*23a10*/  IMAD.MOV.U32 R12, RZ, RZ, 0x2 ;  /* 0x00000002ff0c7424 */ /* 0x000fe200078e00ff */
[----:B------:R-:W-:-:S05]  /*23a20*/  SEL R4, R14, RZ, P1 ;  /* 0x000000ff0e047207 */ /* 0x000fca0000800000 */
[----:B------:R-:W-:-:S05]  /*23a30*/  IMAD.IADD R4, R13, 0x1, R4 ;  /* 0x000000010d047824 */ /* 0x000fca00078e0204 */
[----:B------:R-:W-:-:S07]  /*23a40*/  MOV R13, R4 ;  /* 0x00000004000d7202 */ /* 0x000fce0000000f00 */
[----:B------:R-:W-:Y:S05]  /*23a50*/  WARPSYNC.COLLECTIVE R15, `(.L_x_12772) ;  /* 0x000000000f087348 */ /* 0x000fea0003c00000 */
[----:B------:R0:W1:Y:S02]  /*23a60*/  SHFL.UP P6, R14, R13, R12, R11 ;  /* 0x0400000c0d0e7389 */ /* 0x00006400000c000b */
[----:B01----:R-:W-:Y:S01]  /*23a70*/  ENDCOLLECTIVE ;  /* 0x000000000000791b */ /* 0x003fe20003800000 */
.L_x_12772:
[----:B------:R-:W-:Y:S01]  /*23a80*/  IMAD.MOV.U32 R12, RZ, RZ, 0x4 ;  /* 0x00000004ff0c7424 */ /* 0x000fe200078e00ff */
[----:B------:R-:W-:-:S05]  /*23a90*/  SEL R3, R14, RZ, P2 ;  /* 0x000000ff0e037207 */ /* 0x000fca0001000000 */
[----:B------:R-:W-:-:S04]  /*23aa0*/  IMAD.IADD R2, R4, 0x1, R3 ;  /* 0x0000000104027824 */ /* 0x000fc800078e0203 */
[----:B------:R-:W-:-:S07]  /*23ab0*/  IMAD.MOV.U32 R13, RZ, RZ, R2 ;  /* 0x000000ffff0d7224 */ /* 0x000fce00078e0002 */
[----:B------:R-:W-:Y:S05]  /*23ac0*/  WARPSYNC.COLLECTIVE R15, `(.L_x_12773) ;  /* 0x000000000f087348 */ /* 0x000fea0003c00000 */
[----:B------:R0:W1:Y:S02]  /*23ad0*/  SHFL.UP P6, R14, R13, R12, R11 ;  /* 0x0400000c0d0e7389 */ /* 0x00006400000c000b */
[----:B01----:R-:W-:Y:S01]  /*23ae0*/  ENDCOLLECTIVE ;  /* 0x000000000000791b */ /* 0x003fe20003800000 */
.L_x_12773:
[----:B------:R-:W-:Y:S01]  /*23af0*/  IMAD.MOV.U32 R12, RZ, RZ, 0x8 ;  /* 0x00000008ff0c7424 */ /* 0x000fe200078e00ff */
[----:B------:R-:W-:-:S04]  /*23b00*/  SEL R3, R14, RZ, P3 ;  /* 0x000000ff0e037207 */ /* 0x000fc80001800000 */
[----:B------:R-:W-:-:S05]  /*23b10*/  IADD3 R3, R2, R3, RZ ;  /* 0x0000000302037210 */ /* 0x000fca0007ffe0ff */
[----:B------:R-:W-:-:S07]  /*23b20*/  IMAD.MOV.U32 R13, RZ, RZ, R3 ;  /* 0x000000ffff0d7224 */ /* 0x000fce00078e0003 */
[----:B------:R-:W-:Y:S05]  /*23b30*/  WARPSYNC.COLLECTIVE R15, `(.L_x_12774) ;  /* 0x000000000f087348 */ /* 0x000fea0003c00000 */
[----:B------:R0:W1:Y:S02]  /*23b40*/  SHFL.UP P6, R14, R13, R12, R11 ;  /* 0x0400000c0d0e7389 */ /* 0x00006400000c000b */
[----:B01----:R-:W-:Y:S01]  /*23b50*/  ENDCOLLECTIVE ;  /* 0x000000000000791b */ /* 0x003fe20003800000 */
.L_x_12774:
[----:B------:R-:W-:Y:S02]  /*23b60*/  MOV R12, 0x10 ;  /* 0x00000010000c7802 */ /* 0x000fe40000000f00 */
[----:B------:R-:W-:-:S05]  /*23b70*/  SEL R4, R14, RZ, P4 ;  /* 0x000000ff0e047207 */ /* 0x000fca0002000000 */
[----:B------:R-:W-:-:S04]  /*23b80*/  IMAD.IADD R4, R3, 0x1, R4 ;  /* 0x0000000103047824 */ /* 0x000fc800078e0204 */
[----:B------:R-:W-:-:S07]  /*23b90*/  IMAD.MOV.U32 R13, RZ, RZ, R4 ;  /* 0x000000ffff0d7224 */ /* 0x000fce00078e0004 */
[----:B------:R-:W-:Y:S05]  /*23ba0*/  WARPSYNC.COLLECTIVE R15, `(.L_x_12775) ;  /* 0x000000000f087348 */ /* 0x000fea0003c00000 */
[----:B------:R0:W1:Y:S02]  /*23bb0*/  SHFL.UP P6, R14, R13, R12, R11 ;  /* 0x0400000c0d0e7389 */ /* 0x00006400000c000b */
[----:B01----:R-:W-:Y:S01]  /*23bc0*/  ENDCOLLECTIVE ;  /* 0x000000000000791b */ /* 0x003fe20003800000 */
.L_x_12775:
        /* <DEDUP_REMOVED lines=8> */
.L_x_12776:
[----:B------:R-:W-:Y:S05]  /*23c50*/  BRA `(.L_x_12777) ;  /* 0xffffffb400587947 */ /* 0x000fea000383ffff */
.L_x_12623:
[----:B------:R-:W-:Y:S01]  /*23c60*/  BSSY B0, `(.L_x_12778) ;  /* 0x0000007000007945 */ /* 0x000fe20003800000 */
[----:B------:R-:W-:Y:S01]  /*23c70*/  MOV R12, 0x1 ;  /* 0x00000001000c7802 */ /* 0x000fe20000000f00 */
[----:B------:R-:W-:Y:S02]  /*23c80*/  IMAD.MOV.U32 R11, RZ, RZ, RZ ;  /* 0x000000ffff0b7224 */ /* 0x000fe400078e00ff */
[----:B------:R-:W-:-:S07]  /*23c90*/  IMAD.MOV.U32 R15, RZ, RZ, -0x1 ;  /* 0xffffffffff0f7424 */ /* 0x000fce00078e00ff */
[----:B-----5:R-:W-:Y:S05]  /*23ca0*/  WARPSYNC.COLLECTIVE R15, `(.L_x_12779) ;  /* 0x000000000f087348 */ /* 0x020fea0003c00000 */
[----:B------:R0:W1:Y:S02]  /*23cb0*/  SHFL.UP P6, R14, R13, R12, R11 ;  /* 0x0400000c0d0e7389 */ /* 0x00006400000c000b */
[----:B01---5:R-:W-:Y:S01]  /*23cc0*/  ENDCOLLECTIVE ;  /* 0x000000000000791b */ /* 0x023fe20003800000 */
.L_x_12779:
[----:B------:R-:W-:Y:S05]  /*23cd0*/  BSYNC B0 ;  /* 0x0000000000007941 */ /* 0x000fea0003800000 */
.L_x_12778:
[----:B------:R-:W-:Y:S01]  /*23ce0*/  SEL R14, R14, RZ, P1 ;  /* 0x000000ff0e0e7207 */ /* 0x000fe20000800000 */
[----:B------:R-:W-:Y:S01]  /*23cf0*/  IMAD.MOV.U32 R12, RZ, RZ, 0x2 ;  /* 0x00000002ff0c7424 */ /* 0x000fe200078e00ff */
[----:B------:R-:W-:Y:S01]  /*23d00*/  MOV R11, RZ ;  /* 0x000000ff000b7202 */ /* 0x000fe20000000f00 */
[----:B------:R-:W-:Y:S02]  /*23d10*/  IMAD.MOV.U32 R15, RZ, RZ, -0x1 ;  /* 0xffffffffff0f7424 */ /* 0x000fe400078e00ff */
[----:B------:R-:W-:-:S07]  /*23d20*/  IMAD.IADD R13, R13, 0x1, R14 ;  /* 0x000000010d0d7824 */ /* 0x000fce00078e020e */
[----:B------:R-:W-:Y:S05]  /*23d30*/  WARPSYNC.COLLECTIVE R15, `(.L_x_12780) ;  /* 0x000000000f087348 */ /* 0x000fea0003c00000 */
[----:B------:R0:W1:Y:S02]  /*23d40*/  SHFL.UP P6, R14, R13, R12, R11 ;  /* 0x0400000c0d0e7389 */ /* 0x00006400000c000b */
[----:B01----:R-:W-:Y:S01]  /*23d50*/  ENDCOLLECTIVE ;  /* 0x000000000000791b */ /* 0x003fe20003800000 */
.L_x_12780:
[----:B------:R-:W-:Y:S01]  /*23d60*/  IMAD.MOV.U32 R12, RZ, RZ, 0x4 ;  /* 0x00000004ff0c7424 */ /* 0x000fe200078e00ff */
[----:B------:R-:W-:-:S05]  /*23d70*/  SEL R14, R14, RZ, P2 ;  /* 0x000000ff0e0e7207 */ /* 0x000fca0001000000 */
[----:B------:R-:W-:-:S04]  /*23d80*/  IMAD.IADD R3, R13, 0x1, R14 ;  /* 0x000000010d037824 */ /* 0x000fc800078e020e */
[----:B------:R-:W-:-:S07]  /*23d90*/  IMAD.MOV.U32 R13, RZ, RZ, R3 ;  /* 0x000000ffff0d7224 */ /* 0x000fce00078e0003 */
[----:B------:R-:W-:Y:S05]  /*23da0*/  WARPSYNC.COLLECTIVE R15, `(.L_x_12781) ;  /* 0x000000000f087348 */ /* 0x000fea0003c00000 */
[----:B------:R0:W1:Y:S02]  /*23db0*/  SHFL.UP P6, R14, R13, R12, R11 ;  /* 0x0400000c0d0e7389 */ /* 0x00006400000c000b */
[----:B01----:R-:W-:Y:S01]  /*23dc0*/  ENDCOLLECTIVE ;  /* 0x000000000000791b */ /* 0x003fe20003800000 */
.L_x_12781:
[----:B------:R-:W-:Y:S01]  /*23dd0*/  IMAD.MOV.U32 R12, RZ, RZ, 0x8 ;  /* 0x00000008ff0c7424 */ /* 0x000fe200078e00ff */
[----:B------:R-:W-:-:S04]  /*23de0*/  SEL R4, R14, RZ, P3 ;  /* 0x000000ff0e047207 */ /* 0x000fc80001800000 */
[----:B------:R-:W-:-:S05]  /*23df0*/  IADD3 R4, R3, R4, RZ ;  /* 0x0000000403047210 */ /* 0x000fca0007ffe0ff */
[----:B------:R-:W-:-:S07]  /*23e00*/  IMAD.MOV.U32 R13, RZ, RZ, R4 ;  /* 0x000000ffff0d7224 */ /* 0x000fce00078e0004 */
[----:B------:R-:W-:Y:S05]  /*23e10*/  WARPSYNC.COLLECTIVE R15, `(.L_x_12782) ;  /* 0x000000000f087348 */ /* 0x000fea0003c00000 */
[----:B------:R0:W1:Y:S02]  /*23e20*/  SHFL.UP P6, R14, R13, R12, R11 ;  /* 0x0400000c0d0e7389 */ /* 0x00006400000c000b */
[----:B01----:R-:W-:Y:S01]  /*23e30*/  ENDCOLLECTIVE ;  /* 0x000000000000791b */ /* 0x003fe20003800000 */
.L_x_12782:
[----:B------:R-:W-:Y:S02]  /*23e40*/  MOV R12, 0x10 ;  /* 0x00000010000c7802 */ /* 0x000fe40000000f00 */
[----:B------:R-:W-:-:S05]  /*23e50*/  SEL R7, R14, RZ, P4 ;  /* 0x000000ff0e077207 */ /* 0x000fca0002000000 */
[----:B------:R-:W-:-:S04]  /*23e60*/  IMAD.IADD R7, R4, 0x1, R7 ;  /* 0x0000000104077824 */ /* 0x000fc800078e0207 */
[----:B------:R-:W-:-:S07]  /*23e70*/  IMAD.MOV.U32 R13, RZ, RZ, R7 ;  /* 0x000000ffff0d7224 */ /* 0x000fce00078e0007 */
[----:B------:R-:W-:Y:S05]  /*23e80*/  WARPSYNC.COLLECTIVE R15, `(.L_x_12783) ;  /* 0x000000000f087348 */ /* 0x000fea0003c00000 */
[----:B------:R0:W1:Y:S02]  /*23e90*/  SHFL.UP P6, R14, R13, R12, R11 ;  /* 0x0400000c0d0e7389 */ /* 0x00006400000c000b */
[----:B01----:R-:W-:Y:S01]  /*23ea0*/  ENDCOLLECTIVE ;  /* 0x000000000000791b */ /* 0x003fe20003800000 */
.L_x_12783:
        /* <DEDUP_REMOVED lines=8> */
.L_x_12784:
[----:B------:R-:W-:Y:S05]  /*23f30*/  BRA `(.L_x_12785) ;  /* 0xffffffb400447947 */ /* 0x000fea000383ffff */
.L_x_12625:
[----:B------:R-:W-:Y:S01]  /*23f40*/  BSSY B0, `(.L_x_12786) ;  /* 0x0000006000007945 */ /* 0x000fe20003800000 */
[----:B------:R-:W-:Y:S02]  /*23f50*/  PLOP3.LUT P6, PT, P6, PT, PT, 0x8, 0x0 ;  /* 0x000000000000781c */ /* 0x000fe400037ce170 */
[----:B------:R-:W-:-:S11]  /*23f60*/  MOV R15, 0xffffffff ;  /* 0xffffffff000f7802 */ /* 0x000fd60000000f00 */
[----:B0----5:R-:W-:Y:S05]  /*23f70*/  WARPSYNC.COLLECTIVE R15, `(.L_x_12787) ;  /* 0x000000000f087348 */ /* 0x021fea0003c00000 */
[----:B------:R-:W-:Y:S01]  /*23f80*/  VOTE.ANY R14, PT, P6 ;  /* 0x00000000000e7806 */ /* 0x000fe200030e0100 */
[----:B0----5:R-:W-:Y:S06]  /*23f90*/  ENDCOLLECTIVE ;  /* 0x000000000000791b */ /* 0x021fec0003800000 */
.L_x_12787:
[----:B------:R-:W-:Y:S05]  /*23fa0*/  BSYNC B0 ;  /* 0x0000000000007941 */ /* 0x000fea0003800000 */
.L_x_12786:
[----:B------:R-:W-:Y:S01]  /*23fb0*/  IMAD.MOV.U32 R3, RZ, RZ, R14 ;  /* 0x000000ffff037224 */ /* 0x000fe200078e000e */
[----:B------:R-:W-:Y:S01]  /*23fc0*/  MOV R15, 0xffffffff ;  /* 0xffffffff000f7802 */ /* 0x000fe20000000f00 */
[----:B------:R-:W-:Y:S02]  /*23fd0*/  IMAD.MOV.U32 R13, RZ, RZ, R25 ;  /* 0x000000ffff0d7224 */ /* 0x000fe400078e0019 */
[----:B------:R-:W0:Y:S01]  /*23fe0*/  POPC R7, R3 ;  /* 0x0000000300077309 */ /* 0x000e220000000000 */
[----:B------:R-:W-:Y:S02]  /*23ff0*/  IMAD.MOV.U32 R11, RZ, RZ, 0x1f ;  /* 0x0000001fff0b7424 */ /* 0x000fe400078e00ff */
[----:B0-----:R-:W-:Y:S02]  /*24000*/  IMAD.MOV.U32 R12, RZ, RZ, R7 ;  /* 0x000000ffff0c7224 */ /* 0x001fe400078e0007 */
[----:B------:R-:W-:-:S07]  /*24010*/  IMAD.IADD R27, R7, 0x1, R27 ;  /* 0x00000001071b7824 */ /* 0x000fce00078e021b */
[----:B------:R-:W-:Y:S05]  /*24020*/  WARPSYNC.COLLECTIVE R15, `(.L_x_12788) ;  /* 0x000000000f087348 */ /* 0x000fea0003c00000 */
[----:B------:R0:W1:Y:S02]  /*24030*/  SHFL.IDX P6, R14, R13, R12, R11 ;  /* 0x0000000c0d0e7389 */ /* 0x00006400000c000b */
[----:B01----:R-:W-:Y:S01]  /*24040*/  ENDCOLLECTIVE ;  /* 0x000000000000791b */ /* 0x003fe20003800000 */
.L_x_12788:
[----:B------:R-:W-:Y:S02]  /*24050*/  IMAD.MOV.U32 R13, RZ, RZ, R5 ;  /* 0x000000ffff0d7224 */ /* 0x000fe400078e0005 */
[----:B------:R-:W-:-:S07]  /*24060*/  IMAD.MOV.U32 R25, RZ, RZ, R14 ;  /* 0x000000ffff197224 */ /* 0x000fce00078e000e */
[----:B------:R-:W-:Y:S05]  /*24070*/  WARPSYNC.COLLECTIVE R15, `(.L_x_12789) ;  /* 0x000000000f087348 */ /* 0x000fea0003c00000 */
[----:B------:R0:W1:Y:S02]  /*24080*/  SHFL.IDX P6, R14, R13, R12, R11 ;  /* 0x0000000c0d0e7389 */ /* 0x00006400000c000b */
[----:B01----:R-:W-:Y:S01]  /*24090*/  ENDCOLLECTIVE ;  /* 0x000000000000791b */ /* 0x003fe20003800000 */
.L_x_12789:
[----:B------:R-:W-:Y:S01]  /*240a0*/  IMAD.MOV.U32 R5, RZ, RZ, R14 ;  /* 0x000000ffff057224 */ /* 0x000fe200078e000e */
[----:B------:R-:W-:Y:S06]  /*240b0*/  BRA `(.L_x_12790) ;  /* 0xffffffb400247947 */ /* 0x000fec000383ffff */
.L_x_12627:
[----:B------:R-:W-:Y:S01]  /*240c0*/  BSSY B0, `(.L_x_12791) ;  /* 0x0000007000007945 */ /* 0x000fe20003800000 */
[----:B------:R-:W-:Y:S01]  /*240d0*/  MOV R13, R2 ;  /* 0x00000002000d7202 */ /* 0x000fe20000000f00 */
[----:B------:R-:W-:Y:S02]  /*240e0*/  IMAD.MOV.U32 R11, RZ, RZ, 0x1f ;  /* 0x0000001fff0b7424 */ /* 0x000fe400078e00ff */
[----:B------:R-:W-:-:S07]  /*240f0*/  IMAD.MOV.U32 R15, RZ, RZ, -0x1 ;  /* 0xffffffffff0f7424 */ /* 0x000fce00078e00ff */
[----:B0123-5:R-:W-:Y:S05]  /*24100*/  WARPSYNC.COLLECTIVE R15, `(.L_x_12792) ;  /* 0x000000000f087348 */ /* 0x02ffea0003c00000 */
[----:B------:R4:W0:Y:S02]  /*24110*/  SHFL.IDX P6, R14, R13, R12, R11 ;  /* 0x0000000c0d0e7389 */ /* 0x00082400000c000b */
[----:B012345:R-:W-:Y:S01]  /*24120*/  ENDCOLLECTIVE ;  /* 0x000000000000791b */ /* 0x03ffe20003800000 */
.L_x_12792:
[----:B------:R-:W-:Y:S05]  /*24130*/  BSYNC B0 ;  /* 0x0000000000007941 */ /* 0x000fea0003800000 */
.L_x_12791:
[----:B------:R-:W-:Y:S01]  /*24140*/  IMAD.MOV.U32 R24, RZ, RZ, R14 ;  /* 0x000000ffff187224 */ /* 0x000fe200078e000e */
[----:B------:R-:W-:Y:S06]  /*24150*/  BRA `(.L_x_12626) ;  /* 0xffffffb400147947 */ /* 0x000fec000383ffff */
.L_x_12633:
[----:B0-----:R0:W2:Y:S02]  /*24160*/  SYNCS.PHASECHK.TRANS64.TRYWAIT P0, [R5+URZ+0x2d820], R0 ;  /* 0x02d82000050075a7 */ /* 0x0010a4000800017f */
[----:B--2---:R-:W-:Y:S05]  /*24170*/  @!P0 NANOSLEEP.SYNCS 0x989680 ;  /* 0x009896800000895d */ /* 0x004fea0003900000 */
[----:B------:R-:W2:Y:S02]  /*24180*/  @!P0 SYNCS.PHASECHK.TRANS64 P0, [R5+URZ+0x2d820], R0 ;  /* 0x02d82000050085a7 */ /* 0x000ea4000800007f */
[----:B--2---:R-:W-:Y:S05]  /*24190*/  @!P0 BRA `(.L_x_12633) ;  /* 0xfffffffc00f08947 */ /* 0x004fea000383ffff */
[----:B------:R-:W-:Y:S05]  /*241a0*/  BRA `(.L_x_12793) ;  /* 0xffffffbc00707947 */ /* 0x000fea000383ffff */
.L_x_12634:
        /* <DEDUP_REMOVED lines=8> */
[----:B01-345:R-:W-:Y:S05]  /*24230*/  WARPSYNC.COLLECTIVE R15, `(.L_x_12795) ;  /* 0x000000000f087348 */ /* 0x03bfea0003c00000 */
[----:B------:R2:W0:Y:S02]  /*24240*/  SHFL.IDX P6, R14, R13, R12, R11 ;  /* 0x0000000c0d0e7389 */ /* 0x00042400000c000b */
[----:B012345:R-:W-:Y:S01]  /*24250*/  ENDCOLLECTIVE ;  /* 0x000000000000791b */ /* 0x03ffe20003800000 */
.L_x_12795:
[----:B------:R-:W-:Y:S05]  /*24260*/  BSYNC B0 ;  /* 0x0000000000007941 */ /* 0x000fea0003800000 */
.L_x_12794:
[----:B------:R-:W-:Y:S05]  /*24270*/  BRA `(.L_x_12796) ;  /* 0xffffffbc00587947 */ /* 0x000fea000383ffff */
.L_x_12635:
[----:B------:R-:W-:Y:S01]  /*24280*/  BSSY B0, `(.L_x_12797) ;  /* 0x0000006000007945 */ /* 0x000fe20003800000 */
[----:B------:R-:W-:-:S07]  /*24290*/  IMAD.MOV.U32 R15, RZ, RZ, -0x1 ;  /* 0xffffffffff0f7424 */ /* 0x000fce00078e00ff */
[----:B01-345:R-:W-:Y:S05]  /*242a0*/  WARPSYNC.COLLECTIVE R15, `(.L_x_12798) ;  /* 0x000000000f0c7348 */ /* 0x03bfea0003c00000 */
[----:B------:R-:W-:Y:S02]  /*242b0*/  ELECT P6, UR62, PT ;  /* 0x00000000003e782f */ /* 0x000fe400038c0000 */
[----:B------:R-:W-:Y:S01]  /*242c0*/  MOV R14, UR62 ;  /* 0x0000003e000e7c02 */ /* 0x000fe20008000f00 */
[----:B01-345:R-:W-:Y:S10]  /*242d0*/  ENDCOLLECTIVE ;  /* 0x000000000000791b */ /* 0x03bff40003800000 */
.L_x_12798:
[----:B------:R-:W-:Y:S05]  /*242e0*/  BSYNC B0 ;  /* 0x0000000000007941 */ /* 0x000fea0003800000 */
.L_x_12797:
[----:B------:R-:W-:Y:S05]  /*242f0*/  BRA `(.L_x_12799) ;  /* 0xffffffbc004c7947 */ /* 0x000fea000383ffff */
.L_x_12637:
[----:B0-----:R0:W2:Y:S02]  /*24300*/  SYNCS.PHASECHK.TRANS64.TRYWAIT P1, [R3+URZ+0x2d840], R2 ;  /* 0x02d84002030075a7 */ /* 0x0010a4000802017f */
[----:B--2---:R-:W-:Y:S05]  /*24310*/  @!P1 NANOSLEEP.SYNCS 0x989680 ;  /* 0x009896800000995d */ /* 0x004fea0003900000 */
[----:B------:R-:W2:Y:S02]  /*24320*/  @!P1 SYNCS.PHASECHK.TRANS64 P1, [R3+URZ+0x2d840], R2 ;  /* 0x02d84002030095a7 */ /* 0x000ea4000802007f */
[----:B--2---:R-:W-:Y:S05]  /*24330*/  @!P1 BRA `(.L_x_12637) ;  /* 0xfffffffc00f09947 */ /* 0x004fea000383ffff */
[----:B------:R-:W-:Y:S05]  /*24340*/  BRA `(.L_x_12800) ;  /* 0xffffffbc00707947 */ /* 0x000fea000383ffff */
.L_x_12639:
[----:B--2---:R2:W0:Y:S02]  /*24350*/  SYNCS.PHASECHK.TRANS64.TRYWAIT P1, [R5+URZ+0x2d840], R0 ;  /* 0x02d84000050075a7 */ /* 0x004424000802017f */
[----:B0-----:R-:W-:Y:S05]  /*24360*/  @!P1 NANOSLEEP.SYNCS 0x989680 ;  /* 0x009896800000995d */ /* 0x001fea0003900000 */
[----:B------:R-:W0:Y:S02]  /*24370*/  @!P1 SYNCS.PHASECHK.TRANS64 P1, [R5+URZ+0x2d840], R0 ;  /* 0x02d84000050095a7 */ /* 0x000e24000802007f */
[----:B0-----:R-:W-:Y:S05]  /*24380*/  @!P1 BRA `(.L_x_12639) ;  /* 0xfffffffc00f09947 */ /* 0x001fea000383ffff */
[----:B------:R-:W-:Y:S05]  /*24390*/  BRA `(.L_x_12801) ;  /* 0xffffffbc00807947 */ /* 0x000fea000383ffff */
.L_x_12641:
[----:B------:R0:W0:Y:S02]  /*243a0*/  SYNCS.PHASECHK.TRANS64.TRYWAIT P1, [R3+URZ+0x2d860], R2 ;  /* 0x02d86002030075a7 */ /* 0x000024000802017f */
[----:B0-----:R-:W-:Y:S05]  /*243b0*/  @!P1 NANOSLEEP.SYNCS 0x989680 ;  /* 0x009896800000995d */ /* 0x001fea0003900000 */
[----:B------:R-:W0:Y:S02]  /*243c0*/  @!P1 SYNCS.PHASECHK.TRANS64 P1, [R3+URZ+0x2d860], R2 ;  /* 0x02d86002030095a7 */ /* 0x000e24000802007f */
[----:B0-----:R-:W-:Y:S05]  /*243d0*/  @!P1 BRA `(.L_x_12641) ;  /* 0xfffffffc00f09947 */ /* 0x001fea000383ffff */
[----:B------:R-:W-:Y:S05]  /*243e0*/  BRA `(.L_x_12802) ;  /* 0xffffffbc007c7947 */ /* 0x000fea000383ffff */
.L_x_12803:
        /* <DEDUP_REMOVED lines=9> */
.L_x_16005:


//--------------------- .text._ZN7cutlass13device_kernelIN5flash11enable_sm90INS1_16FlashAttnFwdSm90INS1_25CollectiveMainloopFwdSm90ILi2EN4cute5tupleIJNS5_1CILi1EEES8_S8_EEENS6_IJNS7_ILi192EEENS7_ILi128EEENS7_ILi64EEEEEELi64ENS_6half_tEfNS_4arch4Sm90ELb0ELb0ELb1ELb0ELb1ELb0ELb0ELb1ELb1ELb1ELb1ELb0EEENS1_21CollectiveEpilogueFwdINS6_IJSA_SC_SB_EEES9_SE_SG_Li384ELb0ELb1ELb1ELb0EEENS1_19SingleTileSchedulerILb0ELb1ELb1ELi192EEEEEEEEEvNT_6ParamsE --------------------------
	.section	.text._ZN7cutlass13device_kernelIN5flash11enable_sm90INS1_16FlashAttnFwdSm90INS1_25CollectiveMainloopFwdSm90ILi2EN4cute5tupleIJNS5_1CILi1EEES8_S8_EEENS6_IJNS7_ILi192EEENS7_ILi128EEENS7_ILi64EEEEEELi64ENS_6half_tEfNS_4arch4Sm90ELb0ELb0ELb1ELb0ELb1ELb0ELb0ELb1ELb1ELb1ELb1ELb0EEENS1_21CollectiveEpilogueFwdINS6_IJSA_SC_SB_EEES9_SE_SG_Li384ELb0ELb1ELb1ELb0EEENS1_19SingleTileSchedulerILb0ELb1ELb1ELi192EEEEEEEEEvNT_6ParamsE,"ax",@progbits
	.align	128
.text._ZN7cutlass13device_kernelIN5flash11enable_sm90INS1_16FlashAttnFwdSm90INS1_25CollectiveMainloopFwdSm90ILi2EN4cute5tupleIJNS5_1CILi1EEES8_S8_EEENS6_IJNS7_ILi192EEENS7_ILi128EEENS7_ILi64EEEEEELi64ENS_6half_tEfNS_4arch4Sm90ELb0ELb0ELb1ELb0ELb1ELb0ELb0ELb1ELb1ELb1ELb1ELb0EEENS1_21CollectiveEpilogueFwdINS6_IJSA_SC_SB_EEES9_SE_SG_Li384ELb0ELb1ELb1ELb0EEENS1_19SingleTileSchedulerILb0ELb1ELb1ELi192EEEEEEEEEvNT_6ParamsE:
        .type           _ZN7cutlass13device_kernelIN5flash11enable_sm90INS1_16FlashAttnFwdSm90INS1_25CollectiveMainloopFwdSm90ILi2EN4cute5tupleIJNS5_1CILi1EEES8_S8_EEENS6_IJNS7_ILi192EEENS7_ILi128EEENS7_ILi64EEEEEELi64ENS_6half_tEfNS_4arch4Sm90ELb0ELb0ELb1ELb0ELb1ELb0ELb0ELb1ELb1ELb1ELb1ELb0EEENS1_21CollectiveEpilogueFwdINS6_IJSA_SC_SB_EEES9_SE_SG_Li384ELb0ELb1ELb1ELb0EEENS1_19SingleTileSchedulerILb0ELb1ELb1ELi192EEEEEEEEEvNT_6ParamsE,@function
        .size           _ZN7cutlass13device_kernelIN5flash11enable_sm90INS1_16FlashAttnFwdSm90INS1_25CollectiveMainloopFwdSm90ILi2EN4cute5tupleIJNS5_1CILi1EEES8_S8_EEENS6_IJNS7_ILi192EEENS7_ILi128EEENS7_ILi64EEEEEELi64ENS_6half_tEfNS_4arch4Sm90ELb0ELb0ELb1ELb0ELb1ELb0ELb0ELb1ELb1ELb1ELb1ELb0EEENS1_21CollectiveEpilogueFwdINS6_IJSA_SC_SB_EEES9_SE_SG_Li384ELb0ELb1ELb1ELb0EEENS1_19SingleTileSchedulerILb0ELb1ELb1ELi192EEEEEEEEEvNT_6ParamsE,(.L_x_16006 - _ZN7cutlass13device_kernelIN5flash11enable_sm90INS1_16FlashAttnFwdSm90INS1_25CollectiveMainloopFwdSm90ILi2EN4cute5tupleIJNS5_1CILi1EEES8_S8_EEENS6_IJNS7_ILi192EEENS7_ILi128EEENS7_ILi64EEEEEELi64ENS_6half_tEfNS_4arch4Sm90ELb0ELb0ELb1ELb0ELb1ELb0ELb0ELb1ELb1ELb1ELb1ELb0EEENS1_21CollectiveEpilogueFwdINS6_IJSA_SC_SB_EEES9_SE_SG_Li384ELb0ELb1ELb1ELb0EEENS1_19SingleTileSchedulerILb0ELb1ELb1ELi192EEEEEEEEEvNT_6ParamsE)
        .other          _ZN7cutlass13device_kernelIN5flash11enable_sm90INS1_16FlashAttnFwdSm90INS1_25CollectiveMainloopFwdSm90ILi2EN4cute5tupleIJNS5_1CILi1EEES8_S8_EEENS6_IJNS7_ILi192EEENS7_ILi128EEENS7_ILi64EEEEEELi64ENS_6half_tEfNS_4arch4Sm90ELb0ELb0ELb1ELb0ELb1ELb0ELb0ELb1ELb1ELb1ELb1ELb0EEENS1_21CollectiveEpilogueFwdINS6_IJSA_SC_SB_EEES9_SE_SG_Li384ELb0ELb1ELb1ELb0EEENS1_19SingleTileSchedulerILb0ELb1ELb1ELi192EEEEEEEEEvNT_6ParamsE,@"STO_CUDA_ENTRY STV_DEFAULT"
_ZN7cutlass13device_kernelIN5flash11enable_sm90INS1_16FlashAttnFwdSm90INS1_25CollectiveMainloopFwdSm90ILi2EN4cute5tupleIJNS5_1CILi1EEES8_S8_EEENS6_IJNS7_ILi192EEENS7_ILi128EEENS7_ILi64EEEEEELi64ENS_6half_tEfNS_4arch4Sm90ELb0ELb0ELb1ELb0ELb1ELb0ELb0ELb1ELb1ELb1ELb1ELb0EEENS1_21CollectiveEpilogueFwdINS6_IJSA_SC_SB_EEES9_SE_SG_Li384ELb0ELb1ELb1ELb0EEENS1_19SingleTileSchedulerILb0ELb1ELb1ELi192EEEEEEEEEvNT_6ParamsE:
        /* <DEDUP_REMOVED lines=45> */
.L_x_12804:
        /* <DEDUP_REMOVED lines=22> */
.L_x_12805:
        /* <DEDUP_REMOVED lines=18> */
.L_x_12806:
        /* <DEDUP_REMOVED lines=22> */
.L_x_12807:
        /* <DEDUP_REMOVED lines=23> */
.L_x_12808:
        /* <DEDUP_REMOVED lines=9> */
.L_x_12811:
        /* <DEDUP_REMOVED lines=73> */
.L_x_12813:
        /* <DEDUP_REMOVED lines=25> */
[----:B------:R-:W-:-:S03]  /*0ed0*/  CS2R R34, SRZ ;  /* 0x0000000000227805 */ /* 0x000fc6000001ff00 */
[----:B------:R-:W-:-:S13]  /*0ee0*/  PLOP3.LUT P1, PT, PT, PT, UP0, 0x80, 0x0 ;  /* 0x000000000000781c */ /* 0x000fda0003f2f008 */
[----:B------:R-:W-:Y:S05]  /*0ef0*/  @!P1 BRA `(.L_x_12814) ;  /* 0x0000005800089947 */ /* 0x000fea0003800000 */
[----:B------:R-:W-:Y:S01]  /*0f00*/  SHF.R.S32.HI R18, RZ, 0x1f, R17 ;  /* 0x0000001fff127819 */ /* 0x000fe20000011411 */
[----:B------:R-:W0:Y:S01]  /*0f10*/  S2UR UR6, SR_CgaCtaId ;  /* 0x00000000000679c3 */ /* 0x000e220000008800 */
[----:B------:R-:W-:Y:S02]  /*0f20*/  UMOV UR40, 0x400 ;  /* 0x0000040000287882 */ /* 0x000fe40000000000 */
[----:B------:R-:W-:-:S04]  /*0f30*/  LEA.HI R18, R18, R17, RZ, 0x7 ;  /* 0x0000001112127211 */ /* 0x000fc800078f38ff */
[----:B------:R-:W-:-:S06]  /*0f40*/  SHF.R.S32.HI R0, RZ, 0x7, R18 ;  /* 0x00000007ff007819 */ /* 0x000fcc0000011412 */
[----:B------:R-:W1:Y:S01]  /*0f50*/  SHFL.IDX PT, R0, R0, RZ, 0x1f ;  /* 0x00001fff00007589 */ /* 0x000e6200000e0000 */
[----:B0-----:R-:W-:Y:S01]  /*0f60*/  ULEA UR40, UR6, UR40, 0x18 ;  /* 0x0000002806287291 */ /* 0x001fe2000f8ec03f */
[----:B-1----:R-:W-:-:S13]  /*0f70*/  R2UR UR44, R0 ;  /* 0x00000000002c72ca */ /* 0x002fda00000e0000 */
[----:B------:R-:W-:Y:S02]  /*0f80*/  UIMAD.WIDE UR4, UR44, 0x55555556, URZ ;  /* 0x555555562c0478a5 */ /* 0x000fe4000f8e023f */
[----:B------:R-:W-:Y:S02]  /*0f90*/  UIADD3 UR4, UR40, 0x8400, URZ ;  /* 0x0000840028047890 */ /* 0x000fe4000fffe03f */
[----:B------:R-:W-:Y:S02]  /*0fa0*/  ULEA.HI UR5, UR5, UR5, URZ, 0x1 ;  /* 0x0000000505057291 */ /* 0x000fe4000f8f083f */
[----:B------:R-:W-:Y:S02]  /*0fb0*/  ULOP3.LUT UP0, URZ, UR4, 0x3ff, URZ, 0xc0, !UPT ;  /* 0x000003ff043f7892 */ /* 0x000fe4000f80c03f */
[----:B------:R-:W-:-:S04]  /*0fc0*/  UIMAD UR5, UR5, -0x3, UR44 ;  /* 0xfffffffd050578a4 */ /* 0x000fc8000f8e022c */
[----:B------:R-:W-:Y:S01]  /*0fd0*/  PLOP3.LUT P0, PT, PT, PT, UP0, 0x80, 0x0 ;  /* 0x000000000000781c */ /* 0x000fe20003f0f008 */
[----:B------:R-:W-:-:S04]  /*0fe0*/  ULEA UR5, UR5, UR4, 0xd ;  /* 0x0000000405057291 */ /* 0x000fc8000f8e683f */
[----:B------:R-:W-:-:S04]  /*0ff0*/  USHF.R.U32.HI UR5, URZ, 0x4, UR5 ;  /* 0x000000043f057899 */ /* 0x000fc80008011605 */
[----:B------:R-:W-:-:S04]  /*1000*/  ULOP3.LUT UR45, UR5, 0x3fff, URZ, 0xc0, !UPT ;  /* 0x00003fff052d7892 */ /* 0x000fc8000f8ec03f */
        /* <DEDUP_REMOVED lines=17> */
.L_x_12815:
[----:B------:R-:W-:-:S04]  /*1120*/  SHF.L.U32 R2, RZ, 0x1f, RZ ;  /* 0x0000001fff027819 */ /* 0x000fc800000006ff */
[----:B------:R-:W0:Y:S02]  /*1130*/  SYNCS.PHASECHK.TRANS64.TRYWAIT P0, [UR40+0x16800], R2 ;  /* 0x01680002ff0075a7 */ /* 0x000e240008000168 */
[----:B0-----:R-:W-:Y:S05]  /*1140*/  @!P0 BRA `(.L_x_12816) ;  /* 0x000000a4001c8947 */ /* 0x001fea0003800000 */
.L_x_12887:
[----:B------:R-:W-:-:S06]  /*1150*/  ULOP3.LUT UR4, UR41, 0x1, URZ, 0xfc, !UPT ;  /* 0x0000000129047892 */ /* 0x000fcc000f8efc3f */
[----:B------:R-:W-:-:S05]  /*1160*/  IMAD.U32 R0, RZ, RZ, UR4 ;  /* 0x00000004ff007e24 */ /* 0x000fca000f8e00ff */
[----:B------:R-:W-:-:S13]  /*1170*/  ISETP.NE.AND P0, PT, R0, 0x3, PT ;  /* 0x000000030000780c */ /* 0x000fda0003f05270 */
[----:B------:R-:W-:Y:S05]  /*1180*/  @!P0 BRA `(.L_x_12817) ;  /* 0x0000000000048947 */ /* 0x000fea0003800000 */
[----:B------:R-:W-:Y:S01]  /*1190*/  BPT.TRAP 0x1 ;  /* 0x000000040000795c */ /* 0x000fe20000300000 */
.L_x_12817:
[----:B------:R1:W2:Y:S01]  /*11a0*/  SYNCS.PHASECHK.TRANS64.TRYWAIT P1, [UR40+0x16830], R2 ;  /* 0x01683002ff0075a7 */ /* 0x0002a20008020168 */
[----:B------:R-:W-:Y:S05]  /*11b0*/  @!P0 BRA `(.L_x_12818) ;  /* 0x0000000000048947 */ /* 0x000fea0003800000 */
[----:B------:R-:W-:Y:S01]  /*11c0*/  BPT.TRAP 0x1 ;  /* 0x000000040000795c */ /* 0x000fe20000300000 */
.L_x_12818:
[----:B------:R-:W-:Y:S02]  /*11d0*/  IMAD.U32 R4, RZ, RZ, UR45 ;  /* 0x0000002dff047e24 */ /* 0x000fe4000f8e00ff */
[----:B------:R-:W-:Y:S01]  /*11e0*/  IMAD.MOV.U32 R0, RZ, RZ, RZ ;  /* 0x000000ffff007224 */ /* 0x000fe200078e00ff */
[----:B--2---:R-:W-:Y:S06]  /*11f0*/  @P1 BRA `(.L_x_12819) ;  /* 0x0000000000081947 */ /* 0x004fec0003800000 */
[----:B------:R-:W2:Y:S02]  /*1200*/  SYNCS.PHASECHK.TRANS64.TRYWAIT P1, [UR40+0x16830], R2 ;  /* 0x01683002ff0075a7 */ /* 0x000ea40008020168 */
[----:B--2---:R-:W-:Y:S05]  /*1210*/  @!P1 BRA `(.L_x_12820) ;  /* 0x000000a400009947 */ /* 0x004fea0003800000 */
.L_x_12819:
[----:B------:R-:W-:Y:S05]  /*1220*/  WARPSYNC.ALL ;  /* 0x0000000000007948 */ /* 0x000fea0003800000 */
[----:B------:R-:W-:Y:S01]  /*1230*/  MOV R119, RZ ;  /* 0x000000ff00777202 */ /* 0x000fe20000000f00 */
[----:B0-----:R-:W-:Y:S01]  /*1240*/  IMAD.MOV.U32 R3, RZ, RZ, 0x40000040 ;  /* 0x40000040ff037424 */ /* 0x001fe200078e00ff */
[----:B-1----:R-:W-:Y:S01]  /*1250*/  LOP3.LUT R2, R4, 0x10000, RZ, 0xfc, !PT ;  /* 0x0001000004027812 */ /* 0x002fe200078efcff */
        /* <DEDUP_REMOVED lines=13> */
[----:B------:R-:W-:-:S03]  /*1330*/  UMOV UR19, 0x40000040 ;  /* 0x4000004000137882 */ /* 0x000fc60000000000 */
        /* <DEDUP_REMOVED lines=9> */
[----:B------:R-:W-:Y:S01]  /*13d0*/  UIADD3 UR16, UR16, 0x6, URZ ;  /* 0x0000000610107890 */ /* 0x000fe2000fffe03f */
        /* <DEDUP_REMOVED lines=12> */
.L_x_12821:
[----:B------:R-:W-:Y:S01]  /*14a0*/  LOP3.LUT R18, R18, 0xffffff80, RZ, 0xc0, !PT ;  /* 0xffffff8012127812 */ /* 0x000fe200078ec0ff */
[----:B------:R-:W-:Y:S01]  /*14b0*/  ULDC UR4, c[0x0][0x9d8] ;  /* 0x0002760000047ab9 */ /* 0x000fe20000000800 */
[----:B------:R-:W-:Y:S01]  /*14c0*/  ULDC UR5, c[0x0][0x988] ;  /* 0x0002620000057ab9 */ /* 0x000fe20000000800 */
[----:B------:R-:W-:Y:S01]  /*14d0*/  FMUL.FTZ R19, R40, UR4 ;  /* 0x0000000428137c20 */ /* 0x000fe20008410000 */
[----:B------:R-:W-:Y:S01]  /*14e0*/  FMUL.FTZ R40, R59, UR4 ;  /* 0x000000043b287c20 */ /* 0x000fe20008410000 */
[----:B------:R-:W-:Y:S02]  /*14f0*/  IMAD.IADD R18, R17, 0x1, -R18 ;  /* 0x0000000111127824 */ /* 0x000fe400078e0a12 */
[----:B------:R-:W-:Y:S01]  /*1500*/  FMUL.FTZ R7, R26, UR4 ;  /* 0x000000041a077c20 */ /* 0x000fe20008410000 */
[----:B------:R-:W-:Y:S01]  /*1510*/  FMUL.FTZ R9, R27, UR4 ;  /* 0x000000041b097c20 */ /* 0x000fe20008410000 */
[----:B------:R-:W-:Y:S01]  /*1520*/  FMUL.FTZ R13, R30, UR4 ;  /* 0x000000041e0d7c20 */ /* 0x000fe20008410000 */
[----:B------:R-:W-:Y:S01]  /*1530*/  FMUL.FTZ R15, R31, UR4 ;  /* 0x000000041f0f7c20 */ /* 0x000fe20008410000 */
[----:B------:R-:W-:Y:S01]  /*1540*/  SHF.R.S32.HI R59, RZ, 0x1f, R18 ;  /* 0x0000001fff3b7819 */ /* 0x000fe20000011412 */
[----:B------:R-:W-:Y:S01]  /*1550*/  FMUL.FTZ R4, R24, UR4 ;  /* 0x0000000418047c20 */ /* 0x000fe20008410000 */
[----:B------:R-:W0:Y:S01]  /*1560*/  MUFU.TANH R7, R7 ;  /* 0x0000000700077308 */ /* 0x000e220000002400 */
[----:B------:R-:W-:Y:S01]  /*1570*/  FMUL.FTZ R24, R34, UR4 ;  /* 0x0000000422187c20 */ /* 0x000fe20008410000 */
[----:B------:R-:W-:Y:S01]  /*1580*/  LEA.HI R59, R59, R18, RZ, 0x2 ;  /* 0x000000123b3b7211 */ /* 0x000fe200078f10ff */
[----:B------:R-:W-:Y:S01]  /*1590*/  FMUL.FTZ R5, R25, UR4 ;  /* 0x0000000419057c20 */ /* 0x000fe20008410000 */
[----:B------:R-:W-:Y:S01]  /*15a0*/  FMUL.FTZ R25, R35, UR4 ;  /* 0x0000000423197c20 */ /* 0x000fe20008410000 */
[----:B------:R-:W-:Y:S01]  /*15b0*/  FMUL.FTZ R8, R29, UR4 ;  /* 0x000000041d087c20 */ /* 0x000fe20008410000 */
[----:B------:R-:W-:Y:S01]  /*15c0*/  LOP3.LUT R59, R59, 0x7ffffffc, RZ, 0xc0, !PT ;  /* 0x7ffffffc3b3b7812 */ /* 0x000fe200078ec0ff */
[----:B------:R-:W-:Y:S01]  /*15d0*/  FMUL.FTZ R29, R38, UR4 ;  /* 0x00000004261d7c20 */ /* 0x000fe20008410000 */
[----:B------:R-:W1:Y:S01]  /*15e0*/  MUFU.TANH R9, R9 ;  /* 0x0000000900097308 */ /* 0x000e620000002400 */
[----:B------:R-:W-:Y:S01]  /*15f0*/  FMUL.FTZ R27, R49, UR4 ;  /* 0x00000004311b7c20 */ /* 0x000fe20008410000 */
[----:B------:R-:W-:Y:S01]  /*1600*/  FMUL.FTZ R49, R62, UR4 ;  /* 0x000000043e317c20 */ /* 0x000fe20008410000 */
[----:B------:R-:W-:Y:S01]  /*1610*/  IMAD.IADD R59, R18, 0x1, -R59 ;  /* 0x00000001123b7824 */ /* 0x000fe200078e0a3b */
[----:B------:R-:W-:Y:S01]  /*1620*/  MOV R18, 0xfffffffe ;  /* 0xfffffffe00127802 */ /* 0x000fe20000000f00 */
[----:B------:R-:W-:Y:S01]  /*1630*/  FMUL.FTZ R6, R28, UR4 ;  /* 0x000000041c067c20 */ /* 0x000fe20008410000 */
[----:B------:R-:W-:Y:S01]  /*1640*/  FMUL.FTZ R11, R37, UR4 ;  /* 0x00000004250b7c20 */ /* 0x000fe20008410000 */
[----:B------:R-:W-:Y:S01]  /*1650*/  FMUL.FTZ R28, R39, UR4 ;  /* 0x00000004271c7c20 */ /* 0x000fe20008410000 */
[----:B------:R-:W2:Y:S01]  /*1660*/  MUFU.TANH R13, R13 ;  /* 0x0000000d000d7308 */ /* 0x000ea20000002400 */
[----:B------:R-:W-:-:S02]  /*1670*/  IMAD R59, R59, R18, 0x80 ;  /* 0x000000803b3b7424 */ /* 0x000fc400078e0212 */
[----:B------:R-:W-:Y:S01]  /*1680*/  FMUL.FTZ R37, R50, UR4 ;  /* 0x0000000432257c20 */ /* 0x000fe20008410000 */
[----:B------:R-:W-:Y:S02]  /*1690*/  IMAD.U32 R18, RZ, RZ, UR43 ;  /* 0x0000002bff127e24 */ /* 0x000fe4000f8e00ff */
[----:B------:R-:W-:Y:S01]  /*16a0*/  FMUL.FTZ R50, R64, UR4 ;  /* 0x0000000440327c20 */ /* 0x000fe20008410000 */
[----:B------:R-:W-:Y:S02]  /*16b0*/  VIADD R59, R59, UR42 ;  /* 0x0000002a3b3b7c36 */ /* 0x000fe40008000000 */
[----:B------:R-:W-:Y:S01]  /*16c0*/  FMUL.FTZ R12, R33, UR4 ;  /* 0x00000004210c7c20 */ /* 0x000fe20008410000 */
[----:B------:R-:W-:Y:S01]  /*16d0*/  FMUL.FTZ R33, R42, UR4 ;  /* 0x000000042a217c20 */ /* 0x000fe20008410000 */
[----:B------:R-:W3:Y:S01]  /*16e0*/  MUFU.TANH R15, R15 ;  /* 0x0000000f000f7308 */ /* 0x000ee20000002400 */
[----:B------:R-:W-:Y:S02]  /*16f0*/  IMAD R59, R18, -0x80, R59 ;  /* 0xffffff80123b7824 */ /* 0x000fe400078e023b */
[----:B------:R-:W-:Y:S01]  /*1700*/  FMUL.FTZ R39, R54, UR4 ;  /* 0x0000000436277c20 */ /* 0x000fe20008410000 */
[----:B------:R-:W-:Y:S01]  /*1710*/  FMUL.FTZ R54, R68, UR4 ;  /* 0x0000000444367c20 */ /* 0x000fe20008410000 */
[----:B------:R-:W-:Y:S01]  /*1720*/  FMUL.FTZ R10, R32, UR4 ;  /* 0x00000004200a7c20 */ /* 0x000fe20008410000 */
[----:B------:R-:W-:Y:S01]  /*1730*/  FMUL.FTZ R30, R43, UR4 ;  /* 0x000000042b1e7c20 */ /* 0x000fe20008410000 */
[----:B------:R-:W-:Y:S01]  /*1740*/  ISETP.GT.AND P2, PT, R59, RZ, PT ;  /* 0x000000ff3b00720c */ /* 0x000fe20003f44270 */
[----:B------:R-:W-:Y:S01]  /*1750*/  FMUL.FTZ R31, R53, UR4 ;  /* 0x00000004351f7c20 */ /* 0x000fe20008410000 */
        /* <DEDUP_REMOVED lines=65> */
[----:B------:R-:W-:Y:S01]  /*1b70*/  P2R R88, PR, RZ, 0x1 ;  /* 0x00000001ff587803 */ /* 0x000fe20000000000 */
        /* <DEDUP_REMOVED lines=8> */
[----:B------:R-:W-:Y:S01]  /*1c00*/  UIADD3 UR21, UR43, -0x2, URZ ;  /* 0xfffffffe2b157890 */ /* 0x000fe2000fffe03f */
[----:B------:R-:W-:Y:S01]  /*1c10*/  ISETP.GT.AND P5, PT, R59, 0x21, PT ;  /* 0x000000213b00780c */ /* 0x000fe20003fa4270 */
[----:B------:R-:W-:Y:S01]  /*1c20*/  UIADD3 UR4, UR40, 0x16840, URZ ;  /* 0x0001684028047890 */ /* 0x000fe2000fffe03f */
[--C-:B------:R-:W-:Y:S01]  /*1c30*/  IMAD.MOV.U32 R117, RZ, RZ, R119.reuse ;  /* 0x000000ffff757224 */ /* 0x100fe200078e0077 */
[----:B------:R-:W-:Y:S01]  /*1c40*/  UISETP.GE.AND UP0, UPT, UR21, UR37, UPT ;  /* 0x000000251500728c */ /* 0x000fe2000bf06270 */
[--C-:B------:R-:W-:Y:S01]  /*1c50*/  IMAD.MOV.U32 R115, RZ, RZ, R119.reuse ;  /* 0x000000ffff737224 */ /* 0x100fe200078e0077 */
[----:B------:R-:W0:Y:S01]  /*1c60*/  MUFU.TANH R30, R30 ;  /* 0x0000001e001e7308 */ /* 0x000e220000002400 */
[----:B-1----:R-:W-:Y:S01]  /*1c70*/  FSEL R78, R33, -INF , P6 ;  /* 0xff800000214e7808 */ /* 0x002fe20003000000 */
[----:B------:R-:W-:Y:S01]  /*1c80*/  UPRMT UR4, UR7, 0x654, UR4 ;  /* 0x0000065407047896 */ /* 0x000fe20008000004 */
[----:B------:R-:W-:-:S02]  /*1c90*/  IMAD.MOV.U32 R113, RZ, RZ, R119 ;  /* 0x000000ffff717224 */ /* 0x000fc400078e0077 */
[--C-:B------:R-:W-:Y:S02]  /*1ca0*/  IMAD.MOV.U32 R111, RZ, RZ, R119.reuse ;  /* 0x000000ffff6f7224 */ /* 0x100fe400078e0077 */
[--C-:B------:R-:W-:Y:S01]  /*1cb0*/  IMAD.MOV.U32 R109, RZ, RZ, R119.reuse ;  /* 0x000000ffff6d7224 */ /* 0x100fe200078e0077 */
[----:B------:R-:W1:Y:S01]  /*1cc0*/  MUFU.TANH R12, R12 ;  /* 0x0000000c000c7308 */ /* 0x000e620000002400 */
[----:B--2---:R-:W-:Y:S01]  /*1cd0*/  FSEL R10, R10, -INF , P4 ;  /* 0xff8000000a0a7808 */ /* 0x004fe20002000000 */
[--C-:B------:R-:W-:Y:S01]  /*1ce0*/  IMAD.MOV.U32 R107, RZ, RZ, R119.reuse ;  /* 0x000000ffff6b7224 */ /* 0x100fe200078e0077 */
[----:B------:R-:W-:Y:S01]  /*1cf0*/  ISETP.GT.AND P4, PT, R59, 0x28, PT ;  /* 0x000000283b00780c */ /* 0x000fe20003f84270 */
[----:B------:R-:W-:Y:S01]  /*1d00*/  SYNCS.ARRIVE.TRANS64.RED.A1T0 RZ, [UR4], RZ ;  /* 0x000000ffffff79a7 */ /* 0x000fe20008100404 */
[----:B------:R-:W-:Y:S01]  /*1d10*/  UMOV UR4, URZ ;  /* 0x0000003f00047c82 */ /* 0x000fe20008000000 */
[--C-:B------:R-:W-:Y:S02]  /*1d20*/  IMAD.MOV.U32 R105, RZ, RZ, R119.reuse ;  /* 0x000000ffff697224 */ /* 0x100fe400078e0077 */
[----:B------:R-:W-:Y:S01]  /*1d30*/  MUFU.TANH R35, R35 ;  /* 0x0000002300237308 */ /* 0x000fe20000002400 */
[----:B0-----:R-:W-:Y:S01]  /*1d40*/  FSEL R70, R30, -INF , P5 ;  /* 0xff8000001e467808 */ /* 0x001fe20002800000 */
[----:B------:R-:W-:-:S02]  /*1d50*/  IMAD.MOV.U32 R103, RZ, RZ, R119 ;  /* 0x000000ffff677224 */ /* 0x000fc400078e0077 */
[--C-:B------:R-:W-:Y:S02]  /*1d60*/  IMAD.MOV.U32 R101, RZ, RZ, R119.reuse ;  /* 0x000000ffff657224 */ /* 0x100fe400078e0077 */
[--C-:B------:R-:W-:Y:S02]  /*1d70*/  IMAD.MOV.U32 R99, RZ, RZ, R119.reuse ;  /* 0x000000ffff637224 */ /* 0x100fe400078e0077 */
[----:B------:R-:W0:Y:S01]  /*1d80*/  MUFU.TANH R14, R14 ;  /* 0x0000000e000e7308 */ /* 0x000e220000002400 */
[----:B-1----:R-:W-:Y:S01]  /*1d90*/  FSEL R12, R12, -INF , P3 ;  /* 0xff8000000c0c7808 */ /* 0x002fe20001800000 */
[--C-:B------:R-:W-:Y:S01]  /*1da0*/  IMAD.MOV.U32 R97, RZ, RZ, R119.reuse ;  /* 0x000000ffff617224 */ /* 0x100fe200078e0077 */
[----:B------:R-:W-:Y:S01]  /*1db0*/  ISETP.GT.AND P3, PT, R59, 0x29, PT ;  /* 0x000000293b00780c */ /* 0x000fe20003f64270 */
[--C-:B------:R-:W-:Y:S02]  /*1dc0*/  IMAD.MOV.U32 R95, RZ, RZ, R119.reuse ;  /* 0x000000ffff5f7224 */ /* 0x100fe400078e0077 */
[----:B------:R-:W-:-:S02]  /*1dd0*/  IMAD.MOV.U32 R93, RZ, RZ, R119 ;  /* 0x000000ffff5d7224 */ /* 0x000fc400078e0077 */
[----:B------:R-:W1:Y:S01]  /*1de0*/  MUFU.TANH R34, R34 ;  /* 0x0000002200227308 */ /* 0x000e620000002400 */
[--C-:B------:R-:W-:Y:S02]  /*1df0*/  IMAD.MOV.U32 R91, RZ, RZ, R119.reuse ;  /* 0x000000ffff5b7224 */ /* 0x100fe400078e0077 */
[----:B------:R-:W-:-:S05]  /*1e00*/  IMAD.MOV.U32 R89, RZ, RZ, R119 ;  /* 0x000000ffff597224 */ /* 0x000fca00078e0077 */
[----:B------:R2:W-:Y:S01]  /*1e10*/  MUFU.TANH R17, R74 ;  /* 0x0000004a00117308 */ /* 0x0005e20000002400 */
[----:B0-----:R-:W-:Y:S02]  /*1e20*/  FSEL R14, R14, -INF , P2 ;  /* 0xff8000000e0e7808 */ /* 0x001fe40001000000 */
[----:B------:R-:W-:-:S05]  /*1e30*/  ISETP.GT.AND P2, PT, R59, 0x30, PT ;  /* 0x000000303b00780c */ /* 0x000fca0003f44270 */
[----:B------:R-:W0:Y:S01]  /*1e40*/  MUFU.TANH R11, R11 ;  /* 0x0000000b000b7308 */ /* 0x000e220000002400 */
[----:B--2---:R-:W-:Y:S02]  /*1e50*/  FSEL R74, R28, -INF , P1 ;  /* 0xff8000001c4a7808 */ /* 0x004fe40000800000 */
[----:B-1----:R-:W-:Y:S02]  /*1e60*/  FSEL R90, R34, -INF , P3 ;  /* 0xff800000225a7808 */ /* 0x002fe40001800000 */
[----:B------:R-:W-:-:S03]  /*1e70*/  FMNMX.FTZ R7, R74, R7, !PT ;  /* 0x000000074a077209 */ /* 0x000fc60007810000 */
[----:B------:R-:W1:Y:S01]  /*1e80*/  MUFU.TANH R37, R37 ;  /* 0x0000002500257308 */ /* 0x000e620000002400 */
[----:B------:R-:W-:-:S04]  /*1e90*/  FMNMX.FTZ R7, R78, R7, !PT ;  /* 0x000000074e077209 */ /* 0x000fc80007810000 */
        /* <DEDUP_REMOVED lines=8> */
[----:B------:R-:W-:-:S05]  /*1f20*/  ISETP.GT.AND P6, PT, R59, 0x38, PT ;  /* 0x000000383b00780c */ /* 0x000fca0003fc4270 */
[----:B------:R-:W2:Y:S01]  /*1f30*/  MUFU.TANH R39, R39 ;  /* 0x0000002700277308 */ /* 0x000ea20000002400 */
[----:B0-----:R-:W-:-:S07]  /*1f40*/  FSEL R94, R36, -INF , P1 ;  /* 0xff800000245e7808 */ /* 0x001fce0000800000 */
[----:B------:R0:W-:Y:S01]  /*1f50*/  MUFU.TANH R126, R86 ;  /* 0x00000056007e7308 */ /* 0x0001e20000002400 */
[----:B-1----:R-:W-:Y:S02]  /*1f60*/  FSEL R20, R20, -INF , P5 ;  /* 0xff80000014147808 */ /* 0x002fe40002800000 */
[----:B------:R-:W-:-:S05]  /*1f70*/  ISETP.GT.AND P5, PT, R59, 0x39, PT ;  /* 0x000000393b00780c */ /* 0x000fca0003fa4270 */
[----:B------:R-:W1:Y:S01]  /*1f80*/  MUFU.TANH R23, R23 ;  /* 0x0000001700177308 */ /* 0x000e620000002400 */
[----:B0-----:R-:W-:Y:S02]  /*1f90*/  FSEL R86, R35, -INF , P4 ;  /* 0xff80000023567808 */ /* 0x001fe40002000000 */
[----:B--2---:R-:W-:Y:S02]  /*1fa0*/  FSEL R96, R39, -INF , P6 ;  /* 0xff80000027607808 */ /* 0x004fe40003000000 */
[----:B------:R-:W-:-:S03]  /*1fb0*/  FMNMX.FTZ R7, R86, R7, !PT ;  /* 0x0000000756077209 */ /* 0x000fc60007810000 */
[----:B------:R-:W0:Y:S01]  /*1fc0*/  MUFU.TANH R38, R38 ;  /* 0x0000002600267308 */ /* 0x000e220000002400 */
[----:B------:R-:W-:-:S04]  /*1fd0*/  FMNMX.FTZ R7, R90, R7, !PT ;  /* 0x000000075a077209 */ /* 0x000fc80007810000 */
[----:B------:R-:W-:-:S03]  /*1fe0*/  FMNMX.FTZ R7, R92, R7, !PT ;  /* 0x000000075c077209 */ /* 0x000fc60007810000 */
[----:B------:R-:W2:Y:S01]  /*1ff0*/  MUFU.TANH R21, R21 ;  /* 0x0000001500157308 */ /* 0x000ea20000002400 */
[----:B------:R-:W-:Y:S02]  /*2000*/  FMNMX.FTZ R7, R94, R7, !PT ;  /* 0x000000075e077209 */ /* 0x000fe40007810000 */
[----:B-1----:R-:W-:Y:S02]  /*2010*/  FSEL R30, R23, -INF , P4 ;  /* 0xff800000171e7808 */ /* 0x002fe40002000000 */
[----:B------:R-:W-:Y:S02]  /*2020*/  ISETP.GT.AND P4, PT, R59, 0x40, PT ;  /* 0x000000403b00780c */ /* 0x000fe40003f84270 */
[----:B------:R-:W-:Y:S01]  /*2030*/  FMNMX.FTZ R7, R96, R7, !PT ;  /* 0x0000000760077209 */ /* 0x000fe20007810000 */
[----:B------:R-:W1:Y:S01]  /*2040*/  MUFU.TANH R43, R43 ;  /* 0x0000002b002b7308 */ /* 0x000e620000002400 */
[----:B0-----:R-:W-:-:S04]  /*2050*/  FSEL R102, R38, -INF , P5 ;  /* 0xff80000026667808 */ /* 0x001fc80002800000 */
[----:B------:R-:W-:-:S03]  /*2060*/  FMNMX.FTZ R7, R102, R7, !PT ;  /* 0x0000000766077209 */ /* 0x000fc60007810000 */
[----:B------:R-:W0:Y:S01]  /*2070*/  MUFU.TANH R26, R26 ;  /* 0x0000001a001a7308 */ /* 0x000e220000002400 */
[----:B--2---:R-:W-:Y:S01]  /*2080*/  FSEL R34, R21, -INF , P3 ;  /* 0xff80000015227808 */ /* 0x004fe20001800000 */
[----:B------:R-:W-:Y:S01]  /*2090*/  IMAD.U32 R21, RZ, RZ, UR5 ;  /* 0x00000005ff157e24 */ /* 0x000fe2000f8e00ff */
        /* <DEDUP_REMOVED lines=42> */
[----:B------:R-:W-:-:S04]  /*2340*/  ISETP.GT.AND P2, PT, R59, 0x60, PT ;  /* 0x000000603b00780c */ /* 0x000fc80003f44270 */
[----:B------:R-:W-:Y:S01]  /*2350*/  FSEL R114, R17, -INF , P2 ;  /* 0xff80000011727808 */ /* 0x000fe20001000000 */
[----:B------:R-:W0:Y:S01]  /*2360*/  MUFU.TANH R50, R50 ;  /* 0x0000003200327308 */ /* 0x000e220000002400 */
[----:B--2---:R-:W-:-:S04]  /*2370*/  FSEL R112, R55, -INF , P3 ;  /* 0xff80000037707808 */ /* 0x004fc80001800000 */
[----:B------:R-:W-:-:S03]  /*2380*/  FMNMX.FTZ R7, R112, R7, !PT ;  /* 0x0000000770077209 */ /* 0x000fc60007810000 */
[----:B------:R-:W2:Y:S01]  /*2390*/  MUFU.TANH R57, R57 ;  /* 0x0000003900397308 */ /* 0x000ea20000002400 */
[----:B-1----:R-:W-:Y:S02]  /*23a0*/  FSEL R48, R48, -INF , P1 ;  /* 0xff80000030307808 */ /* 0x002fe40000800000 */
[----:B------:R-:W-:Y:S02]  /*23b0*/  ISETP.GT.AND P1, PT, R59, 0x61, PT ;  /* 0x000000613b00780c */ /* 0x000fe40003f24270 */
        /* <DEDUP_REMOVED lines=27> */
[----:B------:R-:W-:-:S04]  /*2570*/  ISETP.GT.AND P2, PT, R59, 0x78, PT ;  /* 0x000000783b00780c */ /* 0x000fc80003f44270 */
[----:B------:R-:W-:Y:S01]  /*2580*/  FSEL R126, R126, -INF , P2 ;  /* 0xff8000007e7e7808 */ /* 0x000fe20001000000 */
[----:B------:R-:W1:Y:S01]  /*2590*/  MUFU.TANH R87, R87 ;  /* 0x0000005700577308 */ /* 0x000e620000002400 */
[----:B0-----:R-:W-:-:S04]  /*25a0*/  FSEL R124, R83, -INF , P3 ;  /* 0xff800000537c7808 */ /* 0x001fc80001800000 */
[----:B------:R-:W-:-:S03]  /*25b0*/  FMNMX.FTZ R7, R124, R7, !PT ;  /* 0x000000077c077209 */ /* 0x000fc60007810000 */
[----:B------:R-:W0:Y:S01]  /*25c0*/  MUFU.TANH R76, R76 ;  /* 0x0000004c004c7308 */ /* 0x000e220000002400 */
[----:B--2---:R-:W-:Y:S02]  /*25d0*/  FSEL R60, R45, -INF , P1 ;  /* 0xff8000002d3c7808 */ /* 0x004fe40000800000 */
[----:B------:R-:W-:Y:S02]  /*25e0*/  ISETP.GT.AND P1, PT, R59, 0x79, PT ;  /* 0x000000793b00780c */ /* 0x000fe40003f24270 */
[----:B------:R-:W-:-:S03]  /*25f0*/  FMNMX.FTZ R7, R126, R7, !PT ;  /* 0x000000077e077209 */ /* 0x000fc60007810000 */
[----:B------:R-:W2:Y:S01]  /*2600*/  MUFU.TANH R77, R77 ;  /* 0x0000004d004d7308 */ /* 0x000ea20000002400 */
[----:B-1----:R-:W-:-:S04]  /*2610*/  FSEL R128, R87, -INF , P1 ;  /* 0xff80000057807808 */ /* 0x002fc80000800000 */
[----:B------:R-:W-:-:S03]  /*2620*/  FMNMX.FTZ R11, R128, R7, !PT ;  /* 0x00000007800b7209 */ /* 0x000fc60007810000 */
[----:B------:R-:W1:Y:S02]  /*2630*/  MUFU.TANH R80, R80 ;  /* 0x0000005000507308 */ /* 0x000e640000002400 */
[----:B------:R-:W3:Y:S06]  /*2640*/  SHFL.BFLY PT, R24, R11, 0x2, 0x1f ;  /* 0x0c401f000b187f89 */ /* 0x000eec00000e0000 */
[----:B------:R-:W4:Y:S08]  /*2650*/  MUFU.TANH R81, R81 ;  /* 0x0000005100517308 */ /* 0x000f300000002400 */
[----:B------:R-:W5:Y:S08]  /*2660*/  MUFU.TANH R84, R84 ;  /* 0x0000005400547308 */ /* 0x000f700000002400 */
[----:B------:R-:W5:Y:S01]  /*2670*/  MUFU.TANH R85, R85 ;  /* 0x0000005500557308 */ /* 0x000f620000002400 */
[----:B---3--:R-:W-:-:S05]  /*2680*/  FMNMX.FTZ R13, R11, R24, !PT ;  /* 0x000000180b0d7209 */ /* 0x008fca0007810000 */
[----:B------:R-:W3:Y:S02]  /*2690*/  SHFL.BFLY PT, R24, R13, 0x1, 0x1f ;  /* 0x0c201f000d187f89 */ /* 0x000ee400000e0000 */
[----:B---3--:R-:W-:-:S04]  /*26a0*/  FMNMX.FTZ R24, R13, R24, !PT ;  /* 0x000000180d187209 */ /* 0x008fc80007810000 */
[C---:B------:R-:W-:Y:S01]  /*26b0*/  FSETP.NEU.FTZ.AND P0, PT, R24.reuse, -INF , PT ;  /* 0xff8000001800780b */ /* 0x040fe20003f1d000 */
[----:B------:R-:W-:-:S05]  /*26c0*/  FMUL.FTZ R7, R24, R21 ;  /* 0x0000001518077220 */ /* 0x000fca0000410000 */
[----:B------:R-:W-:Y:S02]  /*26d0*/  FSEL R7, R7, RZ, P0 ;  /* 0x000000ff07077208 */ /* 0x000fe40000000000 */
[----:B------:R-:W-:-:S03]  /*26e0*/  ISETP.NE.AND P0, PT, R88, RZ, PT ;  /* 0x000000ff5800720c */ /* 0x000fc60003f05270 */
[-CC-:B------:R-:W-:Y:S01]  /*26f0*/  FFMA.FTZ R121, R62, R21.reuse, -R7.reuse ;  /* 0x000000153e797223 */ /* 0x180fe20000010807 */
[--C-:B------:R-:W-:Y:S01]  /*2700*/  FFMA.FTZ R62, R9, R21, -R7.reuse ;  /* 0x00000015093e7223 */ /* 0x100fe20000010807 */
[----:B------:R-:W-:Y:S01]  /*2710*/  FMNMX.FTZ R9, R4, R5, !PT ;  /* 0x0000000504097209 */ /* 0x000fe20007810000 */
[-CC-:B------:R-:W-:Y:S01]  /*2720*/  FFMA.FTZ R129, R78, R21.reuse, -R7.reuse ;  /* 0x000000154e817223 */ /* 0x180fe20000010807 */
[----:B0-----:R-:W-:Y:S01]  /*2730*/  FSEL R78, R76, -INF , P6 ;  /* 0xff8000004c4e7808 */ /* 0x001fe20003000000 */
[--C-:B------:R-:W-:Y:S01]  /*2740*/  FFMA.FTZ R125, R66, R21, -R7.reuse ;  /* 0x00000015427d7223 */ /* 0x100fe20000010807 */
[----:B------:R-:W-:Y:S01]  /*2750*/  FMNMX.FTZ R9, R6, R9, !PT ;  /* 0x0000000906097209 */ /* 0x000fe20007810000 */
[-CC-:B------:R-:W-:Y:S01]  /*2760*/  FFMA.FTZ R66, R72, R21.reuse, -R7.reuse ;  /* 0x0000001548427223 */ /* 0x180fe20000010807 */
[-CC-:B------:R-:W-:Y:S01]  /*2770*/  FFMA.FTZ R72, R90, R21.reuse, -R7.reuse ;  /* 0x000000155a487223 */ /* 0x180fe20000010807 */
[----:B--2---:R-:W-:Y:S01]  /*2780*/  FSEL R90, R77, -INF , P5 ;  /* 0xff8000004d5a7808 */ /* 0x004fe20002800000 */
[--C-:B------:R-:W-:Y:S01]  /*2790*/  FFMA.FTZ R133, R92, R21, -R7.reuse ;  /* 0x000000155c857223 */ /* 0x100fe20000010807 */
[----:B------:R-:W-:Y:S01]  /*27a0*/  FMNMX.FTZ R9, R8, R9, !PT ;  /* 0x0000000908097209 */ /* 0x000fe20007810000 */
[-CC-:B------:R-:W-:Y:S01]  /*27b0*/  FFMA.FTZ R123, R64, R21.reuse, -R7.reuse ;  /* 0x00000015407b7223 */ /* 0x180fe20000010807 */
[----:B-1----:R-:W-:Y:S01]  /*27c0*/  FSEL R92, R80, -INF , P4 ;  /* 0xff800000505c7808 */ /* 0x002fe20002000000 */
[--C-:B------:R-:W-:Y:S01]  /*27d0*/  FFMA.FTZ R64, R68, R21, -R7.reuse ;  /* 0x0000001544407223 */ /* 0x100fe20000010807 */
[----:B------:R-:W-:Y:S01]  /*27e0*/  FMNMX.FTZ R9, R10, R9, !PT ;  /* 0x000000090a097209 */ /* 0x000fe20007810000 */
[-CC-:B------:R-:W-:Y:S01]  /*27f0*/  FFMA.FTZ R68, R74, R21.reuse, -R7.reuse ;  /* 0x000000154a447223 */ /* 0x180fe20000010807 */
[-CC-:B------:R-:W-:Y:S01]  /*2800*/  FFMA.FTZ R74, R94, R21.reuse, -R7.reuse ;  /* 0x000000155e4a7223 */ /* 0x180fe20000010807 */
[----:B----4-:R-:W-:Y:S01]  /*2810*/  FSEL R94, R81, -INF , P3 ;  /* 0xff800000515e7808 */ /* 0x010fe20001800000 */
[--C-:B------:R-:W-:Y:S01]  /*2820*/  FFMA.FTZ R135, R96, R21, -R7.reuse ;  /* 0x0000001560877223 */ /* 0x100fe20000010807 */
[----:B------:R-:W-:Y:S01]  /*2830*/  FMNMX.FTZ R9, R12, R9, !PT ;  /* 0x000000090c097209 */ /* 0x000fe20007810000 */
[-CC-:B------:R-:W-:Y:S01]  /*2840*/  FFMA.FTZ R80, R98, R21.reuse, -R7.reuse ;  /* 0x0000001562507223 */ /* 0x180fe20000010807 */
[----:B-----5:R-:W-:Y:S01]  /*2850*/  FSEL R96, R84, -INF , P2 ;  /* 0xff80000054607808 */ /* 0x020fe20001000000 */
[--C-:B------:R-:W-:Y:S01]  /*2860*/  FFMA.FTZ R127, R82, R21, -R7.reuse ;  /* 0x00000015527f7223 */ /* 0x100fe20000010807 */
[----:B------:R-:W-:Y:S01]  /*2870*/  FMNMX.FTZ R9, R14, R9, !PT ;  /* 0x000000090e097209 */ /* 0x000fe20007810000 */
[--C-:B------:R-:W-:Y:S01]  /*2880*/  FFMA.FTZ R82, R32, R21, -R7.reuse ;  /* 0x0000001520527223 */ /* 0x100fe20000010807 */
[----:B------:R-:W-:Y:S01]  /*2890*/  FSEL R98, R85, -INF , P1 ;  /* 0xff80000055627808 */ /* 0x000fe20000800000 */
        /* <DEDUP_REMOVED lines=27> */
[----:B------:R-:W2:Y:S01]  /*2a50*/  MUFU.EX2 R64, R64 ;  /* 0x0000004000407308 */ /* 0x000ea20000000800 */
[----:B------:R-:W-:Y:S01]  /*2a60*/  MOV R118, R119 ;  /* 0x0000007700767202 */ /* 0x000fe20000000f00 */
[--C-:B------:R-:W-:Y:S01]  /*2a70*/  IMAD.MOV.U32 R116, RZ, RZ, R119.reuse ;  /* 0x000000ffff747224 */ /* 0x100fe200078e0077 */
[----:B------:R-:W-:Y:S01]  /*2a80*/  FMNMX.FTZ R9, R38, R9, !PT ;  /* 0x0000000926097209 */ /* 0x000fe20007810000 */
[--C-:B------:R-:W-:Y:S01]  /*2a90*/  IMAD.MOV.U32 R112, RZ, RZ, R119.reuse ;  /* 0x000000ffff707224 */ /* 0x100fe200078e0077 */
[----:B------:R-:W-:Y:S01]  /*2aa0*/  MOV R114, R119 ;  /* 0x0000007700727202 */ /* 0x000fe20000000f00 */
[----:B------:R-:W-:Y:S01]  /*2ab0*/  IMAD.MOV.U32 R108, RZ, RZ, R119 ;  /* 0x000000ffff6c7224 */ /* 0x000fe200078e0077 */
[----:B------:R-:W-:Y:S01]  /*2ac0*/  FMNMX.FTZ R9, R40, R9, !PT ;  /* 0x0000000928097209 */ /* 0x000fe20007810000 */
[----:B------:R-:W3:Y:S01]  /*2ad0*/  MUFU.EX2 R125, R125 ;  /* 0x0000007d007d7308 */ /* 0x000ee20000000800 */
[----:B------:R-:W-:-:S02]  /*2ae0*/  MOV R110, R119 ;  /* 0x00000077006e7202 */ /* 0x000fc40000000f00 */
[----:B------:R-:W-:Y:S02]  /*2af0*/  FMNMX.FTZ R9, R42, R9, !PT ;  /* 0x000000092a097209 */ /* 0x000fe40007810000 */
[----:B------:R-:W-:Y:S02]  /*2b00*/  MOV R106, R119 ;  /* 0x00000077006a7202 */ /* 0x000fe40000000f00 */
[----:B------:R-:W-:Y:S01]  /*2b10*/  FMNMX.FTZ R9, R44, R9, !PT ;  /* 0x000000092c097209 */ /* 0x000fe20007810000 */
[----:B------:R-:W4:Y:S03]  /*2b20*/  MUFU.EX2 R66, R66 ;  /* 0x0000004200427308 */ /* 0x000f260000000800 */
        /* <DEDUP_REMOVED lines=20> */
[----:B------:R-:W-:Y:S04]  /*2c70*/  MUFU.EX2 R133, R133 ;  /* 0x0000008500857308 */ /* 0x000fe80000000800 */
[----:B------:R-:W0:Y:S04]  /*2c80*/  SHFL.BFLY PT, R32, R9, 0x2, 0x1f ;  /* 0x0c401f0009207f89 */ /* 0x000e2800000e0000 */
        /* <DEDUP_REMOVED lines=13> */
[----:B------:R-:W-:Y:S02]  /*2d60*/  FSEL R7, R9, RZ, P1 ;  /* 0x000000ff09077208 */ /* 0x000fe40000800000 */
[----:B------:R-:W-:-:S03]  /*2d70*/  PLOP3.LUT P1, PT, PT, PT, UP0, 0x80, 0x0 ;  /* 0x000000000000781c */ /* 0x000fc60003f2f008 */
[-CC-:B------:R-:W-:Y:S01]  /*2d80*/  FFMA.FTZ R120, R4, R21.reuse, -R7.reuse ;  /* 0x0000001504787223 */ /* 0x180fe20000010807 */
[-CC-:B------:R-:W-:Y:S01]  /*2d90*/  FFMA.FTZ R5, R5, R21.reuse, -R7.reuse ;  /* 0x0000001505057223 */ /* 0x180fe20000010807 */
[-CC-:B------:R-:W-:Y:S01]  /*2da0*/  FFMA.FTZ R122, R6, R21.reuse, -R7.reuse ;  /* 0x00000015067a7223 */ /* 0x180fe20000010807 */
[----:B------:R-:W-:Y:S01]  /*2db0*/  FADD.FTZ R4, R121, R62 ;  /* 0x0000003e79047221 */ /* 0x000fe20000010000 */
[-CC-:B------:R-:W-:Y:S01]  /*2dc0*/  FFMA.FTZ R9, R8, R21.reuse, -R7.reuse ;  /* 0x0000001508097223 */ /* 0x180fe20000010807 */
[-CC-:B------:R-:W-:Y:S01]  /*2dd0*/  FFMA.FTZ R124, R10, R21.reuse, -R7.reuse ;  /* 0x000000150a7c7223 */ /* 0x180fe20000010807 */
[----:B------:R-:W-:Y:S01]  /*2de0*/  MUFU.EX2 R120, R120 ;  /* 0x0000007800787308 */ /* 0x000fe20000000800 */
[----:B-1----:R-:W-:Y:S01]  /*2df0*/  FADD.FTZ R25, R123, R4 ;  /* 0x000000047b197221 */ /* 0x002fe20000010000 */
[-CC-:B------:R-:W-:Y:S01]  /*2e00*/  FFMA.FTZ R11, R12, R21.reuse, -R7.reuse ;  /* 0x000000150c0b7223 */ /* 0x180fe20000010807 */
[-CC-:B------:R-:W-:Y:S01]  /*2e10*/  FFMA.FTZ R126, R14, R21.reuse, -R7.reuse ;  /* 0x000000150e7e7223 */ /* 0x180fe20000010807 */
[-C--:B------:R-:W-:Y:S01]  /*2e20*/  FFMA.FTZ R13, R18, R21.reuse, -R7 ;  /* 0x00000015120d7223 */ /* 0x080fe20000010807 */
[----:B--2---:R-:W-:Y:S01]  /*2e30*/  FADD.FTZ R4, R64, R25 ;  /* 0x0000001940047221 */ /* 0x004fe20000010000 */
[-CC-:B------:R-:W-:Y:S01]  /*2e40*/  FFMA.FTZ R128, R28, R21.reuse, -R7.reuse ;  /* 0x000000151c807223 */ /* 0x180fe20000010807 */
[-CC-:B------:R-:W-:Y:S01]  /*2e50*/  FFMA.FTZ R15, R20, R21.reuse, -R7.reuse ;  /* 0x00000015140f7223 */ /* 0x180fe20000010807 */
[----:B------:R-:W0:Y:S01]  /*2e60*/  MUFU.EX2 R5, R5 ;  /* 0x0000000500057308 */ /* 0x000e220000000800 */
[----:B---3--:R-:W-:Y:S01]  /*2e70*/  FADD.FTZ R27, R125, R4 ;  /* 0x000000047d1b7221 */ /* 0x008fe20000010000 */
[-CC-:B------:R-:W-:Y:S01]  /*2e80*/  FFMA.FTZ R130, R30, R21.reuse, -R7.reuse ;  /* 0x000000151e827223 */ /* 0x180fe20000010807 */
[-CC-:B------:R-:W-:Y:S01]  /*2e90*/  FFMA.FTZ R17, R34, R21.reuse, -R7.reuse ;  /* 0x0000001522117223 */ /* 0x180fe20000010807 */
[-C--:B------:R-:W-:Y:S01]  /*2ea0*/  FFMA.FTZ R132, R26, R21.reuse, -R7 ;  /* 0x000000151a847223 */ /* 0x080fe20000010807 */
[----:B----4-:R-:W-:Y:S01]  /*2eb0*/  FADD.FTZ R4, R66, R27 ;  /* 0x0000001b42047221 */ /* 0x010fe20000010000 */
[-CC-:B------:R-:W-:Y:S01]  /*2ec0*/  FFMA.FTZ R19, R36, R21.reuse, -R7.reuse ;  /* 0x0000001524137223 */ /* 0x180fe20000010807 */
[-CC-:B------:R-:W-:Y:S01]  /*2ed0*/  FFMA.FTZ R134, R38, R21.reuse, -R7.reuse ;  /* 0x0000001526867223 */ /* 0x180fe20000010807 */
[----:B------:R-:W1:Y:S01]  /*2ee0*/  MUFU.EX2 R122, R122 ;  /* 0x0000007a007a7308 */ /* 0x000e620000000800 */
        /* <DEDUP_REMOVED lines=8> */
[----:B0-----:R-:W-:Y:S01]  /*2f70*/  FADD.FTZ R29, R120, R5 ;  /* 0x00000005781d7221 */ /* 0x001fe20000010000 */
        /* <DEDUP_REMOVED lines=8> */
[-CC-:B------:R-:W-:Y:S01]  /*3000*/  FFMA.FTZ R60, R60, R21.reuse, -R7.reuse ;  /* 0x000000153c3c7223 */ /* 0x180fe20000010807 */
[-CC-:B------:R-:W-:Y:S01]  /*3010*/  FFMA.FTZ R78, R78, R21.reuse, -R7.reuse ;  /* 0x000000154e4e7223 */ /* 0x180fe20000010807 */
[-CC-:B------:R-:W-:Y:S01]  /*3020*/  FFMA.FTZ R90, R90, R21.reuse, -R7.reuse ;  /* 0x000000155a5a7223 */ /* 0x180fe20000010807 */
[-CC-:B------:R-:W-:Y:S01]  /*3030*/  FFMA.FTZ R92, R92, R21.reuse, -R7.reuse ;  /* 0x000000155c5c7223 */ /* 0x180fe20000010807 */
[-CC-:B------:R-:W-:Y:S01]  /*3040*/  FFMA.FTZ R94, R94, R21.reuse, -R7.reuse ;  /* 0x000000155e5e7223 */ /* 0x180fe20000010807 */
[-CC-:B------:R-:W-:Y:S01]  /*3050*/  FFMA.FTZ R96, R96, R21.reuse, -R7.reuse ;  /* 0x0000001560607223 */ /* 0x180fe20000010807 */
[----:B------:R-:W1:Y:S01]  /*3060*/  MUFU.EX2 R11, R11 ;  /* 0x0000000b000b7308 */ /* 0x000e620000000800 */
[C---:B--2---:R-:W-:Y:S01]  /*3070*/  FADD.FTZ R29, R9.reuse, R4 ;  /* 0x00000004091d7221 */ /* 0x044fe20000010000 */
[----:B------:R-:W-:Y:S01]  /*3080*/  FFMA.FTZ R98, R98, R21, -R7 ;  /* 0x0000001562627223 */ /* 0x000fe20000010807 */
[----:B------:R-:W-:-:S02]  /*3090*/  F2FP.F16.F32.PACK_AB R122, R9, R122 ;  /* 0x0000007a097a723e */ /* 0x000fc400000000ff */
[----:B------:R-:W-:Y:S02]  /*30a0*/  F2FP.F16.F32.PACK_AB R120, R5, R120 ;  /* 0x000000780578723e */ /* 0x000fe400000000ff */
[----:B------:R-:W-:Y:S01]  /*30b0*/  F2FP.F16.F32.PACK_AB R121, R62, R121 ;  /* 0x000000793e79723e */ /* 0x000fe200000000ff */
[----:B------:R-:W2:Y:S01]  /*30c0*/  MUFU.EX2 R126, R126 ;  /* 0x0000007e007e7308 */ /* 0x000ea20000000800 */
[----:B0-----:R-:W-:Y:S01]  /*30d0*/  FADD.FTZ R4, R124, R29 ;  /* 0x0000001d7c047221 */ /* 0x001fe20000010000 */
[----:B------:R-:W-:Y:S01]  /*30e0*/  FADD.FTZ R29, R131, R6 ;  /* 0x00000006831d7221 */ /* 0x000fe20000010000 */
[----:B------:R-:W-:Y:S02]  /*30f0*/  F2FP.F16.F32.PACK_AB R123, R64, R123 ;  /* 0x0000007b407b723e */ /* 0x000fe400000000ff */
[----:B------:R-:W-:Y:S01]  /*3100*/  F2FP.F16.F32.PACK_AB R125, R66, R125 ;  /* 0x0000007d427d723e */ /* 0x000fe200000000ff */
[----:B------:R-:W-:Y:S01]  /*3110*/  FADD.FTZ R6, R72, R29 ;  /* 0x0000001d48067221 */ /* 0x000fe20000010000 */
[----:B------:R-:W-:Y:S01]  /*3120*/  FFMA.FTZ R29, R52, R21, -R7 ;  /* 0x00000015341d7223 */ /* 0x000fe20000010807 */
        /* <DEDUP_REMOVED lines=11> */
[C---:B------:R-:W-:Y:S01]  /*31e0*/  F2FP.F16.F32.PACK_AB R135, R76.reuse, R135 ;  /* 0x000000874c87723e */ /* 0x040fe200000000ff */
[----:B------:R-:W-:Y:S01]  /*31f0*/  FADD.FTZ R6, R76, R33 ;  /* 0x000000214c067221 */ /* 0x000fe20000010000 */
[----:B------:R-:W-:Y:S01]  /*3200*/  F2FP.F16.F32.PACK_AB R124, R11, R124 ;  /* 0x0000007c0b7c723e */ /* 0x000fe200000000ff */
[----:B------:R-:W2:Y:S01]  /*3210*/  MUFU.EX2 R15, R15 ;  /* 0x0000000f000f7308 */ /* 0x000ea20000000800 */
[----:B0-----:R-:W-:Y:S01]  /*3220*/  FADD.FTZ R31, R13, R4 ;  /* 0x000000040d1f7221 */ /* 0x001fe20000010000 */
[----:B------:R-:W-:Y:S01]  /*3230*/  FADD.FTZ R35, R137, R6 ;  /* 0x0000000689237221 */ /* 0x000fe20000010000 */
[----:B------:R-:W-:-:S02]  /*3240*/  F2FP.F16.F32.PACK_AB R137, R80, R137 ;  /* 0x000000895089723e */ /* 0x000fc400000000ff */
[----:B------:R-:W-:Y:S01]  /*3250*/  F2FP.F16.F32.PACK_AB R126, R13, R126 ;  /* 0x0000007e0d7e723e */ /* 0x000fe200000000ff */
[----:B------:R-:W-:Y:S02]  /*3260*/  FADD.FTZ R6, R80, R35 ;  /* 0x0000002350067221 */ /* 0x000fe40000010000 */
[----:B------:R-:W0:Y:S01]  /*3270*/  MUFU.EX2 R130, R130 ;  /* 0x0000008200827308 */ /* 0x000e220000000800 */
[----:B-1----:R-:W-:Y:S01]  /*3280*/  FADD.FTZ R4, R128, R31 ;  /* 0x0000001f80047221 */ /* 0x002fe20000010000 */
[----:B------:R-:W-:Y:S01]  /*3290*/  FADD.FTZ R35, R139, R6 ;  /* 0x000000068b237221 */ /* 0x000fe20000010000 */
[----:B------:R-:W-:-:S03]  /*32a0*/  F2FP.F16.F32.PACK_AB R139, R82, R139 ;  /* 0x0000008b528b723e */ /* 0x000fc600000000ff */
[----:B------:R-:W-:Y:S02]  /*32b0*/  FADD.FTZ R6, R82, R35 ;  /* 0x0000002352067221 */ /* 0x000fe40000010000 */
[----:B------:R-:W1:Y:S01]  /*32c0*/  MUFU.EX2 R17, R17 ;  /* 0x0000001100117308 */ /* 0x000e620000000800 */
[----:B--2---:R-:W-:Y:S01]  /*32d0*/  FADD.FTZ R31, R15, R4 ;  /* 0x000000040f1f7221 */ /* 0x004fe20000010000 */
        /* <DEDUP_REMOVED lines=65> */
[----:B------:R2:W3:Y:S01]  /*36f0*/  MUFU.EX2 R35, R90 ;  /* 0x0000005a00237308 */ /* 0x0004e20000000800 */
[C---:B0-----:R-:W-:Y:S01]  /*3700*/  FADD.FTZ R39, R33.reuse, R4 ;  /* 0x0000000421277221 */ /* 0x041fe20000010000 */
[----:B------:R-:W-:-:S06]  /*3710*/  F2FP.F16.F32.PACK_AB R144, R33, R58 ;  /* 0x0000003a2190723e */ /* 0x000fcc00000000ff */
[----:B------:R-:W0:Y:S01]  /*3720*/  MUFU.EX2 R92, R92 ;  /* 0x0000005c005c7308 */ /* 0x000e220000000800 */
[----:B-1----:R-:W-:Y:S01]  /*3730*/  FADD.FTZ R4, R78, R39 ;  /* 0x000000274e047221 */ /* 0x002fe20000010000 */
[----:B--2---:R-:W-:-:S06]  /*3740*/  MOV R90, R119 ;  /* 0x00000077005a7202 */ /* 0x004fcc0000000f00 */
[----:B------:R1:W2:Y:S01]  /*3750*/  MUFU.EX2 R37, R94 ;  /* 0x0000005e00257308 */ /* 0x0002a20000000800 */
[C---:B---3--:R-:W-:Y:S01]  /*3760*/  FADD.FTZ R5, R35.reuse, R4 ;  /* 0x0000000423057221 */ /* 0x048fe20000010000 */
[----:B------:R-:W-:-:S06]  /*3770*/  F2FP.F16.F32.PACK_AB R146, R35, R78 ;  /* 0x0000004e2392723e */ /* 0x000fcc00000000ff */
[----:B------:R-:W3:Y:S01]  /*3780*/  MUFU.EX2 R151, R151 ;  /* 0x0000009700977308 */ /* 0x000ee20000000800 */
[----:B0-----:R-:W-:Y:S01]  /*3790*/  FADD.FTZ R4, R92, R5 ;  /* 0x000000055c047221 */ /* 0x001fe20000010000 */
[----:B-1----:R-:W-:-:S06]  /*37a0*/  MOV R94, R119 ;  /* 0x00000077005e7202 */ /* 0x002fcc0000000f00 */
[----:B------:R-:W0:Y:S01]  /*37b0*/  MUFU.EX2 R96, R96 ;  /* 0x0000006000607308 */ /* 0x000e220000000800 */
[C---:B--2---:R-:W-:Y:S01]  /*37c0*/  FADD.FTZ R5, R37.reuse, R4 ;  /* 0x0000000425057221 */ /* 0x044fe20000010000 */
[----:B------:R-:W-:Y:S01]  /*37d0*/  F2FP.F16.F32.PACK_AB R148, R37, R92 ;  /* 0x0000005c2594723e */ /* 0x000fe200000000ff */
[----:B------:R-:W-:-:S05]  /*37e0*/  IMAD.MOV.U32 R92, RZ, RZ, R119 ;  /* 0x000000ffff5c7224 */ /* 0x000fca00078e0077 */
[----:B------:R-:W1:Y:S01]  /*37f0*/  MUFU.EX2 R104, R104 ;  /* 0x0000006800687308 */ /* 0x000e620000000800 */
[----:B---3--:R-:W-:-:S07]  /*3800*/  FADD.FTZ R7, R151, R6 ;  /* 0x0000000697077221 */ /* 0x008fce0000010000 */
[----:B------:R2:W3:Y:S01]  /*3810*/  MUFU.EX2 R9, R98 ;  /* 0x0000006200097308 */ /* 0x0004e20000000800 */
[----:B0-----:R-:W-:Y:S01]  /*3820*/  FADD.FTZ R4, R96, R5 ;  /* 0x0000000560047221 */ /* 0x001fe20000010000 */
[C---:B-1----:R-:W-:Y:S01]  /*3830*/  FADD.FTZ R7, R104.reuse, R7 ;  /* 0x0000000768077221 */ /* 0x042fe20000010000 */
[----:B------:R-:W-:Y:S01]  /*3840*/  F2FP.F16.F32.PACK_AB R151, R104, R151 ;  /* 0x000000976897723e */ /* 0x000fe200000000ff */
[--C-:B------:R-:W-:Y:S01]  /*3850*/  IMAD.MOV.U32 R104, RZ, RZ, R119.reuse ;  /* 0x000000ffff687224 */ /* 0x100fe200078e0077 */
[----:B--2---:R-:W-:Y:S02]  /*3860*/  MOV R98, R119 ;  /* 0x0000007700627202 */ /* 0x004fe40000000f00 */
[C---:B---3--:R-:W-:Y:S01]  /*3870*/  F2FP.F16.F32.PACK_AB R150, R9.reuse, R96 ;  /* 0x000000600996723e */ /* 0x048fe200000000ff */
[----:B------:R-:W-:Y:S01]  /*3880*/  FADD.FTZ R5, R9, R4 ;  /* 0x0000000409057221 */ /* 0x000fe20000010000 */
[----:B------:R-:W-:Y:S01]  /*3890*/  IMAD.MOV.U32 R96, RZ, RZ, R119 ;  /* 0x000000ffff607224 */ /* 0x000fe200078e0077 */
[----:B------:R-:W-:Y:S06]  /*38a0*/  @!P1 BRA `(.L_x_12822) ;  /* 0x0000002400a09947 */ /* 0x000fec0003800000 */
[----:B------:R-:W-:Y:S01]  /*38b0*/  IMAD.MOV.U32 R6, RZ, RZ, R24 ;  /* 0x000000ffff067224 */ /* 0x000fe200078e0018 */
[----:B------:R-:W-:Y:S02]  /*38c0*/  MOV R4, R32 ;  /* 0x0000002000047202 */ /* 0x000fe40000000f00 */
        /* <DEDUP_REMOVED lines=16> */
[----:B------:R-:W-:Y:S01]  /*39d0*/  UMOV UR6, URZ ;  /* 0x0000003f00067c82 */ /* 0x000fe20008000000 */
[----:B------:R-:W-:Y:S01]  /*39e0*/  UMOV UR5, URZ ;  /* 0x0000003f00057c82 */ /* 0x000fe20008000000 */
[----:B------:R-:W-:-:S05]  /*39f0*/  ULDC UR23, c[0x0][0x9d8] ;  /* 0x0002760000177ab9 */ /* 0x000fca0000000800 */
.L_x_12833:
[----:B------:R-:W-:Y:S01]  /*3a00*/  ISETP.NE.AND P2, PT, RZ, UR44, PT ;  /* 0x0000002cff007c0c */ /* 0x000fe2000bf45270 */
[----:B------:R-:W-:-:S04]  /*3a10*/  UISETP.NE.AND UP0, UPT, UR5, 0x1, UPT ;  /* 0x000000010500788c */ /* 0x000fc8000bf05270 */
[----:B------:R-:W-:-:S04]  /*3a20*/  USEL UR4, URZ, 0x1, UP0 ;  /* 0x000000013f047887 */ /* 0x000fc80008000000 */
[----:B------:R-:W-:-:S04]  /*3a30*/  ULOP3.LUT UR4, UR6, UR4, URZ, 0x3c, !UPT ;  /* 0x0000000406047292 */ /* 0x000fc8000f8e3c3f */
[----:B------:R-:W-:Y:S08]  /*3a40*/  @P2 BRA `(.L_x_12823) ;  /* 0x0000000000382947 */ /* 0x000ff00003800000 */
[----:B------:R-:W-:Y:S05]  /*3a50*/  @!P0 BRA `(.L_x_12824) ;  /* 0x0000000000048947 */ /* 0x000fea0003800000 */
[----:B------:R-:W-:Y:S01]  /*3a60*/  BPT.TRAP 0x1 ;  /* 0x000000040000795c */ /* 0x000fe20000300000 */
.L_x_12824:
        /* <DEDUP_REMOVED lines=9> */
.L_x_12825:
[----:B-1----:R-:W-:Y:S05]  /*3b00*/  @P1 BRA `(.L_x_12823) ;  /* 0x0000000000081947 */ /* 0x002fea0003800000 */
[----:B------:R-:W1:Y:S02]  /*3b10*/  SYNCS.PHASECHK.TRANS64.TRYWAIT P1, [UR10+0x16830], R0 ;  /* 0x01683000ff0075a7 */ /* 0x000e64000802014a */
[----:B-1----:R-:W-:Y:S05]  /*3b20*/  @!P1 BRA `(.L_x_12826) ;  /* 0x0000007800d49947 */ /* 0x002fea0003800000 */
.L_x_12823:
        /* <DEDUP_REMOVED lines=12> */
[----:B0-----:R-:W-:Y:S02]  /*3bf0*/  IMAD.U32 R0, RZ, RZ, UR22 ;  /* 0x00000016ff007e24 */ /* 0x001fe4000f8e00ff */
[----:B------:R-:W-:Y:S02]  /*3c00*/  UIADD3 UR10, UR26, 0x2, URZ ;  /* 0x000000021a0a7890 */ /* 0x000fe4000fffe03f */
[----:B------:R-:W-:-:S02]  /*3c10*/  UIADD3 UR14, UR26, 0x4, URZ ;  /* 0x000000041a0e7890 */ /* 0x000fc4000fffe03f */
[----:B------:R-:W-:Y:S01]  /*3c20*/  UIADD3 UR18, UR26, 0x6, URZ ;  /* 0x000000061a127890 */ /* 0x000fe2000fffe03f */
        /* <DEDUP_REMOVED lines=15> */
.L_x_12828:
[----:B------:R-:W-:Y:S01]  /*3d20*/  ULEA UR10, UR5, UR40, 0x3 ;  /* 0x00000028050a7291 */ /* 0x000fe2000f8e183f */
[----:B------:R-:W-:-:S04]  /*3d30*/  MOV R8, UR6 ;  /* 0x0000000600087c02 */ /* 0x000fc80008000f00 */
[----:B------:R-:W-:-:S04]  /*3d40*/  SHF.L.U32 R8, R8, 0x1f, RZ ;  /* 0x0000001f08087819 */ /* 0x000fc800000006ff */
[----:B------:R0:W1:Y:S01]  /*3d50*/  SYNCS.PHASECHK.TRANS64.TRYWAIT P1, [UR10+0x16850], R8 ;  /* 0x01685008ff0075a7 */ /* 0x000062000802014a */
[----:B------:R-:W-:Y:S05]  /*3d60*/  @!P0 BRA `(.L_x_12829) ;  /* 0x0000000000048947 */ /* 0x000fea0003800000 */
[----:B------:R-:W-:Y:S01]  /*3d70*/  BPT.TRAP 0x1 ;  /* 0x000000040000795c */ /* 0x000fe20000300000 */
.L_x_12829:
[----:B-1----:R-:W-:Y:S05]  /*3d80*/  @P1 BRA `(.L_x_12827) ;  /* 0x0000000000081947 */ /* 0x002fea0003800000 */
[----:B------:R-:W1:Y:S02]  /*3d90*/  SYNCS.PHASECHK.TRANS64.TRYWAIT P1, [UR10+0x16850], R8 ;  /* 0x01685008ff0075a7 */ /* 0x000e64000802014a */
[----:B-1----:R-:W-:Y:S05]  /*3da0*/  @!P1 BRA `(.L_x_12830) ;  /* 0x00000078004c9947 */ /* 0x002fea0003800000 */
.L_x_12827:
[----:B------:R-:W-:Y:S01]  /*3db0*/  UIADD3 UR6, UR40, 0x400, URZ ;  /* 0x0000040028067890 */ /* 0x000fe2000fffe03f */
[----:B------:R-:W-:Y:S01]  /*3dc0*/  WARPGROUP.ARRIVE ;  /* 0x00000000000079c5 */ /* 0x000fe20000000000 */
[----:B------:R-:W-:Y:S01]  /*3dd0*/  UMOV UR11, 0x40000040 ;  /* 0x40000040000b7882 */ /* 0x000fe20000000000 */
[----:B01----:R-:W-:Y:S01]  /*3de0*/  VIADD R8, R16, 0x9 ;  /* 0x0000000910087836 */ /* 0x003fe20000000000 */
[----:B------:R-:W-:Y:S01]  /*3df0*/  USHF.R.U32.HI UR6, URZ, 0x4, UR6 ;  /* 0x000000043f067899 */ /* 0x000fe20008011606 */
[----:B------:R-:W-:-:S03]  /*3e00*/  ISETP.GE.U32.AND P1, PT, R22, 0x180, PT ;  /* 0x000001801600780c */ /* 0x000fc60003f26070 */
[----:B------:R-:W-:Y:S01]  /*3e10*/  ULOP3.LUT UR6, UR6, 0x3fff, URZ, 0xc0, !UPT ;  /* 0x00003fff06067892 */ /* 0x000fe2000f8ec03f */
[----:B------:R-:W-:-:S03]  /*3e20*/  SEL R8, R8, 0x9, !P1 ;  /* 0x0000000908087807 */ /* 0x000fc60004800000 */
[----:B------:R-:W-:-:S07]  /*3e30*/  ULEA UR6, UR5, UR6, 0xa ;  /* 0x0000000605067291 */ /* 0x000fce000f8e503f */
[----:B------:R-:W-:Y:S02]  /*3e40*/  UMOV UR10, UR6 ;  /* 0x00000006000a7c82 */ /* 0x000fe40008000000 */
[----:B------:R-:W-:Y:S01]  /*3e50*/  HGMMA.64x64x16.F32 R88, R120, gdesc[UR8].tnspB, R88, gsb0 ;  /* 0x40e0000878587df0 */ /* 0x000fe20008000858 */
[----:B------:R-:W-:Y:S01]  /*3e60*/  UIADD3 UR10, UR6, 0x80, URZ ;  /* 0x00000080060a7890 */ /* 0x000fe2000fffe03f */
[----:B------:R-:W-:Y:S01]  /*3e70*/  UMOV UR11, 0x40000040 ;  /* 0x40000040000b7882 */ /* 0x000fe20000000000 */
[----:B------:R-:W-:Y:S02]  /*3e80*/  WARPGROUP.DEPBAR.LE gsb0, 0x0 ;  /* 0x00008000000079c5 */ /* 0x000fe40000010000 */
[----:B------:R-:W-:-:S06]  /*3e90*/  WARPGROUP.ARRIVE ;  /* 0x00000000000079c5 */ /* 0x000fcc0000000000 */
        /* <DEDUP_REMOVED lines=23> */
[----:B------:R-:W-:Y:S01]  /*4010*/  UIADD3 UR6, UR6, 0x380, URZ ;  /* 0x0000038006067890 */ /* 0x000fe2000fffe03f */
[----:B------:R-:W-:Y:S02]  /*4020*/  WARPGROUP.DEPBAR.LE gsb0, 0x0 ;  /* 0x00008000000079c5 */ /* 0x000fe40000010000 */
[----:B------:R-:W-:-:S06]  /*4030*/  WARPGROUP.ARRIVE ;  /* 0x00000000000079c5 */ /* 0x000fcc0000000000 */
[----:B------:R-:W-:Y:S01]  /*4040*/  HGMMA.64x64x16.F32 R88, R144, gdesc[UR8].tnspB, R88, gsb0 ;  /* 0x40e0000890587df0 */ /* 0x000fe20008000858 */
[----:B------:R-:W-:Y:S01]  /*4050*/  UMOV UR10, UR6 ;  /* 0x00000006000a7c82 */ /* 0x000fe20008000000 */
[----:B------:R-:W-:Y:S01]  /*4060*/  UMOV UR11, 0x40000040 ;  /* 0x40000040000b7882 */ /* 0x000fe20000000000 */
[----:B------:R-:W-:Y:S02]  /*4070*/  WARPGROUP.DEPBAR.LE gsb0, 0x0 ;  /* 0x00008000000079c5 */ /* 0x000fe40000010000 */
[----:B------:R-:W-:-:S06]  /*4080*/  WARPGROUP.ARRIVE ;  /* 0x00000000000079c5 */ /* 0x000fcc0000000000 */
[----:B------:R-:W-:Y:S03]  /*4090*/  HGMMA.64x64x16.F32 R88, R148, gdesc[UR8].tnspB, R88, gsb0 ;  /* 0x40e0000894587df0 */ /* 0x000fe60008000858 */
[----:B------:R-:W-:Y:S02]  /*40a0*/  WARPGROUP.DEPBAR.LE gsb0, 0x0 ;  /* 0x00008000000079c5 */ /* 0x000fe40000010000 */
[----:B------:R0:W-:Y:S06]  /*40b0*/  BAR.ARV R8, 0x100 ;  /* 0x000400080000751d */ /* 0x0001ec0000002000 */
[----:B------:R-:W-:Y:S05]  /*40c0*/  @!P0 BRA `(.L_x_12831) ;  /* 0x0000000000048947 */ /* 0x000fea0003800000 */
[----:B------:R-:W-:Y:S01]  /*40d0*/  BPT.TRAP 0x1 ;  /* 0x000000040000795c */ /* 0x000fe20000300000 */
.L_x_12831:
[----:B------:R-:W-:Y:S01]  /*40e0*/  FMUL.FTZ R9, R24, UR23 ;  /* 0x0000001718097c20 */ /* 0x000fe20008410000 */
[----:B0-----:R-:W-:Y:S01]  /*40f0*/  FMUL.FTZ R8, R25, UR23 ;  /* 0x0000001719087c20 */ /* 0x001fe20008410000 */
        /* <DEDUP_REMOVED lines=204> */
[C---:B-1----:R-:W-:Y:S01]  /*4dc0*/  FMUL.FTZ R55, R32.reuse, R21 ;  /* 0x0000001520377220 */ /* 0x042fe20000410000 */
[----:B------:R-:W-:-:S03]  /*4dd0*/  FADD.FTZ R4, -R32, R4 ;  /* 0x0000000420047221 */ /* 0x000fc60000010100 */
[-CC-:B------:R-:W-:Y:S01]  /*4de0*/  FFMA.FTZ R29, R25, R21.reuse, -R55.reuse ;  /* 0x00000015191d7223 */ /* 0x180fe20000010837 */
[-C--:B------:R-:W-:Y:S01]  /*4df0*/  FMUL.FTZ R37, R4, R21.reuse ;  /* 0x0000001504257220 */ /* 0x080fe20000410000 */
[-CC-:B------:R-:W-:Y:S01]  /*4e00*/  FFMA.FTZ R25, R53, R21.reuse, -R55.reuse ;  /* 0x0000001535197223 */ /* 0x180fe20000010837 */
        /* <DEDUP_REMOVED lines=18> */
[-CC-:B------:R-:W-:Y:S01]  /*4f30*/  FFMA.FTZ R127, R17, R21.reuse, -R53.reuse ;  /* 0x00000015117f7223 */ /* 0x180fe20000010835 */
[-CC-:B------:R-:W-:Y:S01]  /*4f40*/  FFMA.FTZ R133, R30, R21.reuse, -R53.reuse ;  /* 0x000000151e857223 */ /* 0x180fe20000010835 */
[-C--:B------:R-:W-:Y:S01]  /*4f50*/  FFMA.FTZ R30, R38, R21.reuse, -R53 ;  /* 0x00000015261e7223 */ /* 0x080fe20000010835 */
[-C--:B------:R-:W-:Y:S01]  /*4f60*/  FFMA.FTZ R45, R130, R21.reuse, -R55 ;  /* 0x00000015822d7223 */ /* 0x080fe20000010837 */
[-CC-:B------:R-:W-:Y:S01]  /*4f70*/  FFMA.FTZ R18, R18, R21.reuse, -R53.reuse ;  /* 0x0000001512127223 */ /* 0x180fe20000010835 */
[----:B------:R-:W-:Y:S01]  /*4f80*/  MUFU.EX2 R4, R4 ;  /* 0x0000000400047308 */ /* 0x000fe20000000800 */
[-C--:B------:R-:W-:Y:S01]  /*4f90*/  FFMA.FTZ R137, R40, R21.reuse, -R53 ;  /* 0x0000001528897223 */ /* 0x080fe20000010835 */
[-C--:B------:R-:W-:Y:S01]  /*4fa0*/  FFMA.FTZ R128, R132, R21.reuse, -R55 ;  /* 0x0000001584807223 */ /* 0x080fe20000010837 */
[-C--:B------:R-:W-:Y:S01]  /*4fb0*/  FFMA.FTZ R129, R19, R21.reuse, -R53 ;  /* 0x0000001513817223 */ /* 0x080fe20000010835 */
[-C--:B------:R-:W-:Y:S01]  /*4fc0*/  FFMA.FTZ R43, R134, R21.reuse, -R55 ;  /* 0x00000015862b7223 */ /* 0x080fe20000010837 */
[-C--:B------:R-:W-:Y:S01]  /*4fd0*/  FFMA.FTZ R20, R20, R21.reuse, -R53 ;  /* 0x0000001514147223 */ /* 0x080fe20000010835 */
[-C--:B------:R-:W-:Y:S01]  /*4fe0*/  FFMA.FTZ R130, R136, R21.reuse, -R55 ;  /* 0x0000001588827223 */ /* 0x080fe20000010837 */
[----:B------:R-:W-:Y:S01]  /*4ff0*/  FFMA.FTZ R131, R26, R21, -R53 ;  /* 0x000000151a837223 */ /* 0x000fe20000010835 */
[----:B------:R-:W1:Y:S01]  /*5000*/  MUFU.EX2 R121, R121 ;  /* 0x0000007900797308 */ /* 0x000e620000000800 */
[----:B0-----:R-:W-:Y:S01]  /*5010*/  FFMA.FTZ R5, R6, R5, R9 ;  /* 0x0000000506057223 */ /* 0x001fe20000010009 */
[-C--:B------:R-:W-:Y:S01]  /*5020*/  FFMA.FTZ R41, R138, R21.reuse, -R55 ;  /* 0x000000158a297223 */ /* 0x080fe20000010837 */
[-CC-:B------:R-:W-:Y:S01]  /*5030*/  FFMA.FTZ R26, R28, R21.reuse, -R53.reuse ;  /* 0x000000151c1a7223 */ /* 0x180fe20000010835 */
[-CC-:B------:R-:W-:Y:S01]  /*5040*/  FFMA.FTZ R28, R34, R21.reuse, -R53.reuse ;  /* 0x00000015221c7223 */ /* 0x180fe20000010835 */
[-C--:B------:R-:W-:Y:S01]  /*5050*/  FFMA.FTZ R34, R42, R21.reuse, -R53 ;  /* 0x000000152a227223 */ /* 0x080fe20000010835 */
[-CC-:B------:R-:W-:Y:S01]  /*5060*/  FFMA.FTZ R132, R140, R21.reuse, -R55.reuse ;  /* 0x000000158c847223 */ /* 0x180fe20000010837 */
[-CC-:B------:R-:W-:Y:S01]  /*5070*/  FFMA.FTZ R39, R142, R21.reuse, -R55.reuse ;  /* 0x000000158e277223 */ /* 0x180fe20000010837 */
[----:B------:R-:W0:Y:S01]  /*5080*/  MUFU.EX2 R74, R74 ;  /* 0x0000004a004a7308 */ /* 0x000e220000000800 */
[-C--:B------:R-:W-:Y:S01]  /*5090*/  FFMA.FTZ R134, R52, R21.reuse, -R55 ;  /* 0x0000001534867223 */ /* 0x080fe20000010837 */
[-C--:B------:R-:W-:Y:S01]  /*50a0*/  FFMA.FTZ R135, R36, R21.reuse, -R53 ;  /* 0x0000001524877223 */ /* 0x080fe20000010835 */
[-C--:B------:R-:W-:Y:S01]  /*50b0*/  FFMA.FTZ R37, R144, R21.reuse, -R55 ;  /* 0x0000001590257223 */ /* 0x080fe20000010837 */
[-C--:B------:R-:W-:Y:S01]  /*50c0*/  FFMA.FTZ R139, R44, R21.reuse, -R53 ;  /* 0x000000152c8b7223 */ /* 0x080fe20000010835 */
[-CC-:B------:R-:W-:Y:S01]  /*50d0*/  FFMA.FTZ R136, R146, R21.reuse, -R55.reuse ;  /* 0x0000001592887223 */ /* 0x180fe20000010837 */
[-CC-:B------:R-:W-:Y:S01]  /*50e0*/  FFMA.FTZ R35, R148, R21.reuse, -R55.reuse ;  /* 0x0000001594237223 */ /* 0x180fe20000010837 */
[----:B------:R-:W-:Y:S01]  /*50f0*/  FFMA.FTZ R138, R150, R21, -R55 ;  /* 0x00000015968a7223 */ /* 0x000fe20000010837 */
[----:B------:R-:W2:Y:S01]  /*5100*/  MUFU.EX2 R10, R10 ;  /* 0x0000000a000a7308 */ /* 0x000ea20000000800 */
        /* <DEDUP_REMOVED lines=8> */
[----:B0-----:R-:W-:Y:S01]  /*5190*/  FADD.FTZ R5, R74, R5 ;  /* 0x000000054a057221 */ /* 0x001fe20000010000 */
[-C--:B------:R-:W-:Y:S01]  /*51a0*/  FFMA.FTZ R143, R54, R21.reuse, -R53 ;  /* 0x00000015368f7223 */ /* 0x080fe20000010835 */
[-C--:B------:R-:W-:Y:S01]  /*51b0*/  FFMA.FTZ R144, R27, R21.reuse, -R55 ;  /* 0x000000151b907223 */ /* 0x080fe20000010837 */
[-C--:B------:R-:W-:Y:S01]  /*51c0*/  FFMA.FTZ R145, R58, R21.reuse, -R53 ;  /* 0x000000153a917223 */ /* 0x080fe20000010835 */
[-CC-:B------:R-:W-:Y:S01]  /*51d0*/  FFMA.FTZ R27, R51, R21.reuse, -R55.reuse ;  /* 0x00000015331b7223 */ /* 0x180fe20000010837 */
[-C--:B------:R-:W-:Y:S01]  /*51e0*/  FFMA.FTZ R146, R76, R21.reuse, -R55 ;  /* 0x000000154c927223 */ /* 0x080fe20000010837 */
[-C--:B------:R-:W-:Y:S01]  /*51f0*/  FFMA.FTZ R147, R62, R21.reuse, -R53 ;  /* 0x000000153e937223 */ /* 0x080fe20000010835 */
[----:B------:R-:W0:Y:S01]  /*5200*/  MUFU.EX2 R123, R123 ;  /* 0x0000007b007b7308 */ /* 0x000e220000000800 */
[----:B--2---:R-:W-:Y:S01]  /*5210*/  FADD.FTZ R38, R10, R7 ;  /* 0x000000070a267221 */ /* 0x004fe20000010000 */
[-C--:B------:R-:W-:Y:S01]  /*5220*/  FFMA.FTZ R148, R78, R21.reuse, -R55 ;  /* 0x000000154e947223 */ /* 0x080fe20000010837 */
[-C--:B------:R-:W-:Y:S01]  /*5230*/  FFMA.FTZ R149, R66, R21.reuse, -R53 ;  /* 0x0000001542957223 */ /* 0x080fe20000010835 */
[-CC-:B------:R-:W-:Y:S01]  /*5240*/  FFMA.FTZ R23, R80, R21.reuse, -R55.reuse ;  /* 0x0000001550177223 */ /* 0x180fe20000010837 */
[-C--:B------:R-:W-:Y:S01]  /*5250*/  FFMA.FTZ R150, R82, R21.reuse, -R55 ;  /* 0x0000001552967223 */ /* 0x080fe20000010837 */
[-C--:B------:R-:W-:Y:S01]  /*5260*/  FFMA.FTZ R70, R70, R21.reuse, -R53 ;  /* 0x0000001546467223 */ /* 0x080fe20000010835 */
[----:B------:R-:W-:Y:S01]  /*5270*/  FFMA.FTZ R51, R84, R21, -R55 ;  /* 0x0000001554337223 */ /* 0x000fe20000010837 */
        /* <DEDUP_REMOVED lines=12> */
[----:B------:R-:W-:-:S06]  /*5340*/  FFMA.FTZ R38, R50, R21, -R53 ;  /* 0x0000001532267223 */ /* 0x000fcc0000010835 */
        /* <DEDUP_REMOVED lines=16> */
[----:B------:R-:W-:-:S06]  /*5450*/  FFMA.FTZ R40, R56, R21, -R53 ;  /* 0x0000001538287223 */ /* 0x000fcc0000010835 */
        /* <DEDUP_REMOVED lines=16> */
[----:B------:R-:W-:-:S06]  /*5560*/  FFMA.FTZ R42, R60, R21, -R53 ;  /* 0x000000153c2a7223 */ /* 0x000fcc0000010835 */
        /* <DEDUP_REMOVED lines=33> */
[-CC-:B------:R-:W-:Y:S01]  /*5780*/  FFMA.FTZ R46, R68, R21.reuse, -R53.reuse ;  /* 0x00000015442e7223 */ /* 0x180fe20000010835 */
        /* <DEDUP_REMOVED lines=45> */
.L_x_12832:
[----:B------:R-:W-:Y:S01]  /*5a60*/  ULEA UR5, UR5, UR40, 0x3 ;  /* 0x0000002805057291 */ /* 0x000fe2000f8e183f */
[-C--:B------:R-:W-:Y:S01]  /*5a70*/  FMUL.FTZ R88, R88, R6.reuse ;  /* 0x0000000658587220 */ /* 0x080fe20000410000 */
[----:B------:R-:W-:Y:S01]  /*5a80*/  UISETP.GT.AND UP0, UPT, UR21, UR37, UPT ;  /* 0x000000251500728c */ /* 0x000fe2000bf04270 */
[-C--:B------:R-:W-:Y:S01]  /*5a90*/  FMUL.FTZ R89, R89, R6.reuse ;  /* 0x0000000659597220 */ /* 0x080fe20000410000 */
[----:B------:R-:W-:Y:S01]  /*5aa0*/  UIADD3 UR5, UR5, 0x16860, URZ ;  /* 0x0001686005057890 */ /* 0x000fe2000fffe03f */
[-C--:B------:R-:W-:Y:S01]  /*5ab0*/  FMUL.FTZ R92, R92, R6.reuse ;  /* 0x000000065c5c7220 */ /* 0x080fe20000410000 */
[----:B------:R-:W-:Y:S01]  /*5ac0*/  UIADD3 UR10, UR21, -0x1, URZ ;  /* 0xffffffff150a7890 */ /* 0x000fe2000fffe03f */
[-C--:B------:R-:W-:Y:S01]  /*5ad0*/  FMUL.FTZ R93, R93, R6.reuse ;  /* 0x000000065d5d7220 */ /* 0x080fe20000410000 */
[----:B------:R-:W-:Y:S01]  /*5ae0*/  PLOP3.LUT P1, PT, PT, PT, UP0, 0x80, 0x0 ;  /* 0x000000000000781c */ /* 0x000fe20003f2f008 */
[----:B------:R-:W-:Y:S01]  /*5af0*/  UPRMT UR5, UR7, 0x654, UR5 ;  /* 0x0000065407057896 */ /* 0x000fe20008000005 */
[-C--:B------:R-:W-:Y:S01]  /*5b00*/  FMUL.FTZ R96, R96, R6.reuse ;  /* 0x0000000660607220 */ /* 0x080fe20000410000 */
[----:B------:R-:W-:Y:S01]  /*5b10*/  UMOV UR6, UR4 ;  /* 0x0000000400067c82 */ /* 0x000fe20008000000 */
[-C--:B------:R-:W-:Y:S01]  /*5b20*/  FMUL.FTZ R97, R97, R6.reuse ;  /* 0x0000000661617220 */ /* 0x080fe20000410000 */
[----:B------:R-:W-:Y:S01]  /*5b30*/  UMOV UR21, UR10 ;  /* 0x0000000a00157c82 */ /* 0x000fe20008000000 */
        /* <DEDUP_REMOVED lines=63> */
.L_x_12822:
[----:B------:R-:W-:Y:S06]  /*5f30*/  BAR.ARV 0x8, 0x200 ;  /* 0x0208000000007b1d */ /* 0x000fec0000002000 */
[----:B------:R-:W-:Y:S05]  /*5f40*/  @!P0 BRA `(.L_x_12834) ;  /* 0x0000000000048947 */ /* 0x000fea0003800000 */
[----:B------:R-:W-:Y:S01]  /*5f50*/  BPT.TRAP 0x1 ;  /* 0x000000040000795c */ /* 0x000fe20000300000 */
.L_x_12834:
[----:B------:R-:W-:Y:S02]  /*5f60*/  R2UR UR5, R0 ;  /* 0x00000000000572ca */ /* 0x000fe400000e0000 */
[----:B------:R-:W-:-:S04]  /*5f70*/  MOV R2, UR4 ;  /* 0x0000000400027c02 */ /* 0x000fc80008000f00 */
[----:B------:R-:W-:-:S07]  /*5f80*/  SHF.L.U32 R2, R2, 0x1f, RZ ;  /* 0x0000001f02027819 */ /* 0x000fce00000006ff */
[----:B------:R-:W-:-:S09]  /*5f90*/  ULEA UR5, UR5, UR40, 0x3 ;  /* 0x0000002805057291 */ /* 0x000fd2000f8e183f */
[----:B------:R0:W1:Y:S01]  /*5fa0*/  SYNCS.PHASECHK.TRANS64.TRYWAIT P1, [UR5+0x16850], R2 ;  /* 0x01685002ff0075a7 */ /* 0x0000620008020145 */
[----:B------:R-:W-:Y:S05]  /*5fb0*/  @!P0 BRA `(.L_x_12835) ;  /* 0x0000000000048947 */ /* 0x000fea0003800000 */
[----:B------:R-:W-:Y:S01]  /*5fc0*/  BPT.TRAP 0x1 ;  /* 0x000000040000795c */ /* 0x000fe20000300000 */
.L_x_12835:
[----:B-1----:R-:W-:Y:S05]  /*5fd0*/  @P1 BRA `(.L_x_12836) ;  /* 0x0000000000081947 */ /* 0x002fea0003800000 */
[----:B------:R-:W1:Y:S02]  /*5fe0*/  SYNCS.PHASECHK.TRANS64.TRYWAIT P1, [UR5+0x16850], R2 ;  /* 0x01685002ff0075a7 */ /* 0x000e640008020145 */
[----:B-1----:R-:W-:Y:S05]  /*5ff0*/  @!P1 BRA `(.L_x_12837) ;  /* 0x0000005400d09947 */ /* 0x002fea0003800000 */
.L_x_12836:
[----:B------:R-:W-:Y:S01]  /*6000*/  R2UR UR6, R0 ;  /* 0x00000000000672ca */ /* 0x000fe200000e0000 */
[----:B------:R-:W-:Y:S01]  /*6010*/  UIADD3 UR40, UR40, 0x400, URZ ;  /* 0x0000040028287890 */ /* 0x000fe2000fffe03f */
[----:B------:R-:W-:Y:S01]  /*6020*/  WARPGROUP.ARRIVE ;  /* 0x00000000000079c5 */ /* 0x000fe20000000000 */
[----:B------:R-:W-:Y:S01]  /*6030*/  UMOV UR11, 0x40000040 ;  /* 0x40000040000b7882 */ /* 0x000fe20000000000 */
[----:B------:R-:W2:Y:S01]  /*6040*/  SHFL.BFLY PT, R0, R5, 0x2, 0x1f ;  /* 0x0c401f0005007f89 */ /* 0x000ea200000e0000 */
[----:B------:R-:W-:Y:S01]  /*6050*/  USHF.R.U32.HI UR40, URZ, 0x4, UR40 ;  /* 0x000000043f287899 */ /* 0x000fe20008011628 */
[----:B------:R-:W-:Y:S02]  /*6060*/  IMAD.MOV.U32 R29, RZ, RZ, RZ ;  /* 0x000000ffff1d7224 */ /* 0x000fe400078e00ff */
[----:B01----:R-:W0:Y:S01]  /*6070*/  SHFL.BFLY PT, R2, R7, 0x2, 0x1f ;  /* 0x0c401f0007027f89 */ /* 0x003e2200000e0000 */
[----:B------:R-:W-:Y:S01]  /*6080*/  ULOP3.LUT UR4, UR40, 0x3fff, URZ, 0xc0, !UPT ;  /* 0x00003fff28047892 */ /* 0x000fe2000f8ec03f */
[----:B------:R-:W-:-:S02]  /*6090*/  IMAD.MOV.U32 R16, RZ, RZ, RZ ;  /* 0x000000ffff107224 */ /* 0x000fc400078e00ff */
[----:B------:R-:W-:Y:S01]  /*60a0*/  IMAD.MOV.U32 R23, RZ, RZ, -0x800000 ;  /* 0xff800000ff177424 */ /* 0x000fe200078e00ff */
[----:B------:R-:W-:-:S04]  /*60b0*/  ULEA UR4, UR6, UR4, 0xa ;  /* 0x0000000406047291 */ /* 0x000fc8000f8e503f */
[----:B------:R-:W-:-:S03]  /*60c0*/  UIADD3 UR6, UR4, 0x80, URZ ;  /* 0x0000008004067890 */ /* 0x000fc6000fffe03f */
[----:B------:R-:W-:Y:S02]  /*60d0*/  UMOV UR10, UR4 ;  /* 0x00000004000a7c82 */ /* 0x000fe40008000000 */
[----:B------:R-:W-:Y:S01]  /*60e0*/  HGMMA.64x64x16.F32 R88, R120, gdesc[UR8].tnspB, R88, gsb0 ;  /* 0x40e0000878587df0 */ /* 0x000fe20008000858 */
[----:B------:R-:W-:Y:S01]  /*60f0*/  UMOV UR11, 0x40000040 ;  /* 0x40000040000b7882 */ /* 0x000fe20000000000 */
[----:B------:R-:W-:Y:S01]  /*6100*/  UMOV UR10, UR6 ;  /* 0x00000006000a7c82 */ /* 0x000fe20008000000 */
[----:B------:R-:W-:Y:S01]  /*6110*/  UIADD3 UR6, UR4, 0x100, URZ ;  /* 0x0000010004067890 */ /* 0x000fe2000fffe03f */
[----:B--2---:R-:W-:Y:S01]  /*6120*/  FADD.FTZ R0, R0, R5 ;  /* 0x0000000500007221 */ /* 0x004fe20000010000 */
[----:B0-----:R-:W-:-:S04]  /*6130*/  FADD.FTZ R2, R2, R7 ;  /* 0x0000000702027221 */ /* 0x001fc80000010000 */
        /* <DEDUP_REMOVED lines=15> */
[----:B------:R-:W-:Y:S02]  /*6230*/  WARPGROUP.DEPBAR.LE gsb0, 0x0 ;  /* 0x00008000000079c5 */ /* 0x000fe40000010000 */
[----:B------:R-:W-:Y:S01]  /*6240*/  WARPGROUP.ARRIVE ;  /* 0x00000000000079c5 */ /* 0x000fe20000000000 */
[----:B-1----:R-:W-:-:S04]  /*6250*/  @P2 FMUL.FTZ R5, R5, 0.69314718246459960938 ;  /* 0x3f31721805052820 */ /* 0x002fc80000410000 */
[----:B------:R-:W-:Y:S01]  /*6260*/  @P2 FFMA.FTZ R0, R2, R24, R5 ;  /* 0x0000001802002223 */ /* 0x000fe20000010005 */
[----:B------:R-:W-:Y:S01]  /*6270*/  HGMMA.64x64x16.F32 R88, R124, gdesc[UR8].tnspB, R88, gsb0 ;  /* 0x40e000087c587df0 */ /* 0x000fe20008000858 */
[----:B------:R-:W-:Y:S01]  /*6280*/  UMOV UR10, UR6 ;  /* 0x00000006000a7c82 */ /* 0x000fe20008000000 */
[----:B------:R-:W-:Y:S01]  /*6290*/  UMOV UR11, 0x40000040 ;  /* 0x40000040000b7882 */ /* 0x000fe20000000000 */
[----:B------:R-:W-:Y:S01]  /*62a0*/  UIADD3 UR6, UR4, 0x180, URZ ;  /* 0x0000018004067890 */ /* 0x000fe2000fffe03f */
[----:B------:R-:W-:Y:S02]  /*62b0*/  WARPGROUP.DEPBAR.LE gsb0, 0x0 ;  /* 0x00008000000079c5 */ /* 0x000fe40000010000 */
[----:B------:R-:W-:-:S06]  /*62c0*/  WARPGROUP.ARRIVE ;  /* 0x00000000000079c5 */ /* 0x000fcc0000000000 */
        /* <DEDUP_REMOVED lines=15> */
[----:B------:R-:W-:Y:S02]  /*63c0*/  UIADD3 UR6, UR4, 0x300, URZ ;  /* 0x0000030004067890 */ /* 0x000fe4000fffe03f */
        /* <DEDUP_REMOVED lines=15> */
[----:B0-23--:R-:W-:Y:S05]  /*64c0*/  @!P0 BRA `(.L_x_12838) ;  /* 0x0000000000048947 */ /* 0x00dfea0003800000 */
[----:B------:R-:W-:Y:S01]  /*64d0*/  BPT.TRAP 0x1 ;  /* 0x000000040000795c */ /* 0x000fe20000300000 */
.L_x_12838:
        /* <DEDUP_REMOVED lines=36> */
.L_x_12814:
[----:B------:R-:W-:Y:S05]  /*6720*/  @P0 BRA `(.L_x_12839) ;  /* 0x0000000c00c80947 */ /* 0x000fea0003800000 */
[----:B------:R-:W-:Y:S01]  /*6730*/  VIADD R38, R22, 0xffffff80 ;  /* 0xffffff8016267836 */ /* 0x000fe20000000000 */
[----:B------:R-:W0:Y:S01]  /*6740*/  LDC R46, c[0x0][0xbe8] ;  /* 0x0002fa00ff2e7b82 */ /* 0x000e220000000800 */
[----:B------:R-:W1:Y:S01]  /*6750*/  S2R R40, SR_CTAID.X ;  /* 0x0000000000287919 */ /* 0x000e620000002500 */
[----:B------:R-:W-:Y:S02]  /*6760*/  USHF.R.S32.HI UR7, URZ, 0x1f, UR36 ;  /* 0x0000001f3f077899 */ /* 0x000fe40008011424 */
[----:B------:R-:W-:Y:S01]  /*6770*/  IMAD R44, RZ, RZ, -UR36 ;  /* 0x80000024ff2c7e24 */ /* 0x000fe2000f8e02ff */
[----:B------:R-:W-:Y:S01]  /*6780*/  SHF.R.S32.HI R17, RZ, 0x1f, R38 ;  /* 0x0000001fff117819 */ /* 0x000fe20000011426 */
[----:B------:R-:W-:Y:S01]  /*6790*/  ULDC.64 UR8, c[0x0][0xbd0] ;  /* 0x0002f40000087ab9 */ /* 0x000fe20000000a00 */
[----:B------:R-:W-:Y:S01]  /*67a0*/  BSSY B0, `(.L_x_12840) ;  /* 0x00000b6000007945 */ /* 0x000fe20003800000 */
        /* <DEDUP_REMOVED lines=8> */
[----:B------:R-:W-:Y:S01]  /*6830*/  ULDC.64 UR8, c[0x0][0xb38] ;  /* 0x0002ce0000087ab9 */ /* 0x000fe20000000a00 */
[----:B------:R-:W-:Y:S01]  /*6840*/  IMAD.IADD R52, R38, 0x1, -R37 ;  /* 0x0000000126347824 */ /* 0x000fe200078e0a25 */
[----:B------:R-:W-:Y:S01]  /*6850*/  LOP3.LUT R37, R36, 0xfffffffc, RZ, 0xc0, !PT ;  /* 0xfffffffc24257812 */ /* 0x000fe200078ec0ff */
[----:B------:R-:W-:Y:S01]  /*6860*/  IMAD.HI R16, R39, 0x55555556, RZ ;  /* 0x5555555627107827 */ /* 0x000fe200078e02ff */
[----:B------:R-:W3:Y:S01]  /*6870*/  LDC.64 R42, c[0x0][0xbd8] ;  /* 0x0002f600ff2a7b82 */ /* 0x000ee20000000a00 */
[----:B------:R-:W-:Y:S01]  /*6880*/  UIADD3 UR6, UR5, UR6, URZ ;  /* 0x0000000605067290 */ /* 0x000fe2000fffe03f */
[----:B------:R-:W-:Y:S01]  /*6890*/  SHF.R.S32.HI R41, RZ, 0x1f, R52 ;  /* 0x0000001fff297819 */ /* 0x000fe20000011434 */
[----:B------:R-:W-:Y:S01]  /*68a0*/  IMAD.IADD R37, R38, 0x1, -R37 ;  /* 0x0000000126257824 */ /* 0x000fe200078e0a25 */
[----:B0-----:R-:W-:Y:S01]  /*68b0*/  ISETP.NE.AND P0, PT, R46, 0x1, PT ;  /* 0x000000012e00780c */ /* 0x001fe20003f05270 */
[----:B------:R-:W-:Y:S01]  /*68c0*/  UIMAD UR7, UR7, UR8, URZ ;  /* 0x00000008070772a4 */ /* 0x000fe2000f8e023f */
[----:B------:R-:W-:-:S02]  /*68d0*/  LEA.HI R53, R41, R52, RZ, 0x2 ;  /* 0x0000003429357211 */ /* 0x000fc400078f10ff */
[----:B------:R-:W-:Y:S01]  /*68e0*/  LEA.HI R16, R16, R16, RZ, 0x1 ;  /* 0x0000001010107211 */ /* 0x000fe200078f08ff */
[----:B------:R-:W0:Y:S01]  /*68f0*/  S2UR UR11, SR_CTAID.Y ;  /* 0x00000000000b79c3 */ /* 0x000e220000002600 */
[--C-:B------:R-:W-:Y:S02]  /*6900*/  SHF.R.S32.HI R17, RZ, 0x2, R53.reuse ;  /* 0x00000002ff117819 */ /* 0x100fe40000011435 */
[----:B------:R-:W-:Y:S01]  /*6910*/  SHF.R.S32.HI R22, RZ, 0x1f, R53 ;  /* 0x0000001fff167819 */ /* 0x000fe20000011435 */
[----:B--2---:R-:W-:Y:S01]  /*6920*/  USHF.R.S32.HI UR10, URZ, 0x1f, UR12 ;  /* 0x0000001f3f0a7899 */ /* 0x004fe2000801140c */
[----:B------:R-:W-:Y:S02]  /*6930*/  LOP3.LUT R53, R53, 0x7ffffffc, RZ, 0xc0, !PT ;  /* 0x7ffffffc35357812 */ /* 0x000fe400078ec0ff */
[----:B------:R-:W-:Y:S01]  /*6940*/  LEA.HI R22, R22, R17, RZ, 0x3 ;  /* 0x0000001116167211 */ /* 0x000fe200078f18ff */
[----:B------:R-:W0:Y:S03]  /*6950*/  LDC R47, c[0x0][0xc50] ;  /* 0x00031400ff2f7b82 */ /* 0x000e260000000800 */
[----:B------:R-:W-:Y:S01]  /*6960*/  LOP3.LUT R36, R22, 0xfffffff8, RZ, 0xc0, !PT ;  /* 0xfffffff816247812 */ /* 0x000fe200078ec0ff */
[----:B------:R-:W-:Y:S01]  /*6970*/  IMAD R22, R16, -0x3, R39 ;  /* 0xfffffffd10167824 */ /* 0x000fe200078e0227 */
[----:B------:R-:W-:-:S02]  /*6980*/  LEA.HI R16, R41, R52, RZ, 0x5 ;  /* 0x0000003429107211 */ /* 0x000fc400078f28ff */
[----:B------:R-:W-:Y:S01]  /*6990*/  IADD3 R17, R17, -R36, RZ ;  /* 0x8000002411117210 */ /* 0x000fe20007ffe0ff */
[----:B------:R-:W2:Y:S01]  /*69a0*/  @P0 LDC R38, c[0x0][0xbec] ;  /* 0x0002fb00ff260b82 */ /* 0x000ea20000000800 */
[----:B------:R-:W-:Y:S02]  /*69b0*/  LEA.HI R36, R37, R37, RZ, 0x1 ;  /* 0x0000002525247211 */ /* 0x000fe400078f08ff */
[----:B------:R-:W-:Y:S02]  /*69c0*/  SHF.R.S32.HI R16, RZ, 0x5, R16 ;  /* 0x00000005ff107819 */ /* 0x000fe40000011410 */
[----:B------:R-:W-:-:S03]  /*69d0*/  LOP3.LUT R36, R36, 0x1ffffffe, RZ, 0xc0, !PT ;  /* 0x1ffffffe24247812 */ /* 0x000fc600078ec0ff */
[----:B------:R-:W4:Y:S02]  /*69e0*/  LDC.64 R48, c[0x0][0xb40] ;  /* 0x0002d000ff307b82 */ /* 0x000f240000000a00 */
[----:B------:R-:W-:Y:S02]  /*69f0*/  IMAD.IADD R39, R37, 0x1, -R36 ;  /* 0x0000000125277824 */ /* 0x000fe400078e0a24 */
[----:B------:R-:W-:Y:S01]  /*6a00*/  IMAD R37, R16, 0x10, R17 ;  /* 0x0000001010257824 */ /* 0x000fe200078e0211 */
[----:B------:R-:W-:Y:S01]  /*6a10*/  MOV R17, UR5 ;  /* 0x0000000500117c02 */ /* 0x000fe20008000f00 */
[----:B------:R-:W-:Y:S01]  /*6a20*/  IMAD.U32 R16, RZ, RZ, UR4 ;  /* 0x00000004ff107e24 */ /* 0x000fe2000f8e00ff */
[----:B------:R-:W-:Y:S01]  /*6a30*/  UIMAD.WIDE.U32 UR4, UR36, UR8, URZ ;  /* 0x00000008240472a5 */ /* 0x000fe2000f8e003f */
[----:B------:R-:W5:Y:S01]  /*6a40*/  @P0 LDC R50, c[0x0][0xbec] ;  /* 0x0002fb00ff320b82 */ /* 0x000f620000000800 */
[----:B------:R-:W-:Y:S02]  /*6a50*/  IMAD R22, R22, 0x40, R37 ;  /* 0x0000004016167824 */ /* 0x000fe400078e0225 */
[----:B------:R-:W-:Y:S01]  /*6a60*/  IMAD.U32 R17, RZ, RZ, UR6 ;  /* 0x00000006ff117e24 */ /* 0x000fe2000f8e00ff */
[----:B------:R-:W-:Y:S01]  /*6a70*/  UIMAD UR6, UR36, UR9, UR7 ;  /* 0x00000009240672a4 */ /* 0x000fe2000f8e0207 */
[----:B------:R-:W-:-:S02]  /*6a80*/  IMAD R39, R39, 0x8, R22 ;  /* 0x0000000827277824 */ /* 0x000fc400078e0216 */
[----:B---3--:R-:W-:Y:S01]  /*6a90*/  IMAD R36, R42, UR10, RZ ;  /* 0x0000000a2a247c24 */ /* 0x008fe2000f8e02ff */
[----:B------:R-:W3:Y:S01]  /*6aa0*/  @P0 LDC R45, c[0x0][0xbf0] ;  /* 0x0002fc00ff2d0b82 */ /* 0x000ee20000000800 */
[----:B------:R-:W-:Y:S01]  /*6ab0*/  UIADD3 UR6, UR5, UR6, URZ ;  /* 0x0000000605067290 */ /* 0x000fe2000fffe03f */
[----:B-1----:R-:W-:Y:S01]  /*6ac0*/  IMAD R39, R40, 0xc0, R39 ;  /* 0x000000c028277824 */ /* 0x002fe200078e0227 */
[----:B------:R-:W-:Y:S01]  /*6ad0*/  ULDC.64 UR8, c[0x0][0xb28] ;  /* 0x0002ca0000087ab9 */ /* 0x000fe20000000a00 */
[----:B0-----:R-:W-:Y:S02]  /*6ae0*/  IMAD R51, R47, R44, UR11 ;  /* 0x0000000b2f337e24 */ /* 0x001fe4000f8e022c */
[----:B------:R-:W-:Y:S01]  /*6af0*/  IMAD R43, R43, UR12, R36 ;  /* 0x0000000c2b2b7c24 */ /* 0x000fe2000f8e0224 */
[----:B------:R-:W-:Y:S01]  /*6b00*/  MOV R36, UR4 ;  /* 0x0000000400247c02 */ /* 0x000fe20008000f00 */
[----:B------:R-:W0:Y:S01]  /*6b10*/  @P0 LDC R55, c[0x0][0xbf0] ;  /* 0x0002fc00ff370b82 */ /* 0x000e220000000800 */
[----:B------:R-:W-:Y:S01]  /*6b20*/  IMAD.WIDE.U32 R16, R42, UR12, R16 ;  /* 0x0000000c2a107c25 */ /* 0x000fe2000f8e0010 */
[----:B------:R-:W-:-:S02]  /*6b30*/  SHF.R.S32.HI R44, RZ, 0x1f, R51 ;  /* 0x0000001fff2c7819 */ /* 0x000fc40000011433 */
[----:B------:R-:W-:Y:S01]  /*6b40*/  MOV R41, R39 ;  /* 0x0000002700297202 */ /* 0x000fe20000000f00 */
[----:B--2---:R-:W-:-:S04]  /*6b50*/  @P0 IMAD.HI.U32 R38, R39, R38, RZ ;  /* 0x0000002627260227 */ /* 0x004fc800078e00ff */
[----:B------:R-:W-:Y:S01]  /*6b60*/  IMAD.U32 R37, RZ, RZ, UR5 ;  /* 0x00000005ff257e24 */ /* 0x000fe2000f8e00ff */
[----:B------:R-:W-:Y:S01]  /*6b70*/  ULDC.64 UR4, c[0x0][0xbe0] ;  /* 0x0002f80000047ab9 */ /* 0x000fe20000000a00 */
[----:B------:R-:W-:Y:S01]  /*6b80*/  IMAD.U32 R37, RZ, RZ, UR6 ;  /* 0x00000006ff257e24 */ /* 0x000fe2000f8e00ff */
[----:B------:R-:W-:Y:S01]  /*6b90*/  ULDC.64 UR6, c[0x0][0xb48] ;  /* 0x0002d20000067ab9 */ /* 0x000fe20000000a00 */
[----:B------:R-:W-:Y:S02]  /*6ba0*/  IMAD.IADD R17, R17, 0x1, R43 ;  /* 0x0000000111117824 */ /* 0x000fe400078e022b */
[----:B----4-:R-:W-:Y:S01]  /*6bb0*/  IMAD R42, R48, UR10, RZ ;  /* 0x0000000a302a7c24 */ /* 0x010fe2000f8e02ff */
[----:B---3--:R-:W-:Y:S01]  /*6bc0*/  @P0 SHF.R.U32.HI R41, RZ, R45, R38 ;  /* 0x0000002dff290219 */ /* 0x008fe20000011626 */
[----:B-----5:R-:W-:-:S04]  /*6bd0*/  @P0 IMAD.HI.U32 R50, R39, R50, RZ ;  /* 0x0000003227320227 */ /* 0x020fc800078e00ff */
[----:B------:R-:W-:Y:S02]  /*6be0*/  IMAD R45, R49, UR12, R42 ;  /* 0x0000000c312d7c24 */ /* 0x000fe4000f8e022a */
[----:B------:R-:W-:-:S04]  /*6bf0*/  IMAD.WIDE.U32 R36, R48, UR12, R36 ;  /* 0x0000000c30247c25 */ /* 0x000fc8000f8e0024 */
[----:B------:R-:W-:-:S04]  /*6c00*/  IMAD.WIDE.U32 R16, R51, UR4, R16 ;  /* 0x0000000433107c25 */ /* 0x000fc8000f8e0010 */
[----:B------:R-:W-:Y:S01]  /*6c10*/  IMAD.MOV.U32 R43, RZ, RZ, R39 ;  /* 0x000000ffff2b7224 */ /* 0x000fe200078e0027 */
[----:B0-----:R-:W-:Y:S01]  /*6c20*/  @P0 SHF.R.U32.HI R43, RZ, R55, R50 ;  /* 0x00000037ff2b0219 */ /* 0x001fe20000011632 */
[C---:B------:R-:W-:Y:S01]  /*6c30*/  IMAD R38, R44.reuse, UR4, RZ ;  /* 0x000000042c267c24 */ /* 0x040fe2000f8e02ff */
[----:B------:R-:W-:Y:S01]  /*6c40*/  BAR.SYNC.DEFER_BLOCKING 0x1, 0x180 ;  /* 0x0046000000007b1d */ /* 0x000fe20000010000 */
[----:B------:R-:W-:Y:S01]  /*6c50*/  IMAD.IADD R37, R37, 0x1, R45 ;  /* 0x0000000125257824 */ /* 0x000fe200078e022d */
[----:B------:R-:W-:Y:S01]  /*6c60*/  SHF.R.S32.HI R45, RZ, 0x1f, R41 ;  /* 0x0000001fff2d7819 */ /* 0x000fe20000011429 */
[----:B------:R-:W-:Y:S01]  /*6c70*/  IMAD R42, R51, UR5, R38 ;  /* 0x00000005332a7c24 */ /* 0x000fe2000f8e0226 */
[C---:B------:R-:W-:Y:S01]  /*6c80*/  IADD3 R16, P0, R41.reuse, R16, RZ ;  /* 0x0000001029107210 */ /* 0x040fe20007f1e0ff */
[----:B------:R-:W-:Y:S01]  /*6c90*/  IMAD R44, R44, UR6, RZ ;  /* 0x000000062c2c7c24 */ /* 0x000fe2000f8e02ff */
[--C-:B------:R-:W-:Y:S01]  /*6ca0*/  SHF.R.S32.HI R38, RZ, 0x1f, R43.reuse ;  /* 0x0000001fff267819 */ /* 0x100fe2000001142b */
[----:B------:R-:W-:Y:S01]  /*6cb0*/  ULDC.64 UR4, c[0x0][0xb30] ;  /* 0x0002cc0000047ab9 */ /* 0x000fe20000000a00 */
[----:B------:R-:W-:Y:S01]  /*6cc0*/  IADD3 R41, -R41, RZ, RZ ;  /* 0x000000ff29297210 */ /* 0x000fe20007ffe1ff */
[----:B------:R-:W-:Y:S01]  /*6cd0*/  IMAD R47, R51, UR7, R44 ;  /* 0x00000007332f7c24 */ /* 0x000fe2000f8e022c */
[----:B------:R-:W-:Y:S01]  /*6ce0*/  IADD3.X R17, R45, R17, R42, P0, !PT ;  /* 0x000000112d117210 */ /* 0x000fe200007fe42a */
[----:B------:R-:W-:-:S02]  /*6cf0*/  IMAD.MOV R44, RZ, RZ, -R43 ;  /* 0x000000ffff2c7224 */ /* 0x000fc400078e0a2b */
[----:B------:R-:W-:Y:S02]  /*6d00*/  IMAD R38, R38, UR4, RZ ;  /* 0x0000000426267c24 */ /* 0x000fe4000f8e02ff */
        /* <DEDUP_REMOVED lines=32> */
[C---:B------:R-:W-:Y:S01]  /*6f10*/  VIADD R44, R22.reuse, 0x8 ;  /* 0x00000008162c7836 */ /* 0x040fe20000000000 */
[----:B------:R-:W0:Y:S01]  /*6f20*/  SHFL.IDX PT, R17, R39, RZ, 0x1c1f ;  /* 0x001c1fff27117589 */ /* 0x000e2200000e0000 */
[----:B------:R-:W-:Y:S01]  /*6f30*/  UIADD3 UR4, UR4, 0x16820, URZ ;  /* 0x0001682004047890 */ /* 0x000fe2000fffe03f */
[-C--:B------:R-:W-:Y:S01]  /*6f40*/  ISETP.GE.OR P1, PT, R22, R45.reuse, P0 ;  /* 0x0000002d1600720c */ /* 0x080fe20000726670 */
[----:B------:R-:W-:Y:S01]  /*6f50*/  IMAD.IADD R47, R52, 0x1, -R53 ;  /* 0x00000001342f7824 */ /* 0x000fe200078e0a35 */
[----:B------:R-:W-:Y:S01]  /*6f60*/  SHFL.IDX PT, R36, R38, 0x1, 0x1c1f ;  /* 0x003c1f0026247f89 */ /* 0x000fe200000e0000 */
[-C--:B------:R-:W-:Y:S01]  /*6f70*/  ISETP.GE.OR P0, PT, R44, R45.reuse, P0 ;  /* 0x0000002d2c00720c */ /* 0x080fe20000706670 */
[----:B------:R-:W-:Y:S01]  /*6f80*/  UPRMT UR4, URZ, 0x654, UR4 ;  /* 0x000006543f047896 */ /* 0x000fe20008000004 */
[----:B------:R-:W-:Y:S01]  /*6f90*/  ISETP.GE.AND P2, PT, R22, R45, PT ;  /* 0x0000002d1600720c */ /* 0x000fe20003f46270 */
[----:B------:R-:W1:Y:S01]  /*6fa0*/  SHFL.IDX PT, R37, R39, 0x1, 0x1c1f ;  /* 0x003c1f0027257f89 */ /* 0x000e6200000e0000 */
[----:B------:R-:W-:-:S03]  /*6fb0*/  SHF.L.U32 R47, R47, 0x1, RZ ;  /* 0x000000012f2f7819 */ /* 0x000fc600000006ff */
[----:B------:R2:W3:Y:S03]  /*6fc0*/  SHFL.IDX PT, R42, R48, RZ, 0x1c1f ;  /* 0x001c1fff302a7589 */ /* 0x0004e600000e0000 */
[----:B------:R-:W-:Y:S01]  /*6fd0*/  SYNCS.ARRIVE.TRANS64.RED.A1T0 RZ, [UR4], RZ ;  /* 0x000000ffffff79a7 */ /* 0x000fe20008100404 */
[----:B------:R2:W4:Y:S04]  /*6fe0*/  SHFL.IDX PT, R43, R50, RZ, 0x1c1f ;  /* 0x001c1fff322b7589 */ /* 0x00052800000e0000 */
[----:B0-----:R2:W-:Y:S04]  /*6ff0*/  @!P1 ST.E desc[UR38][R16.64], R23 ;  /* 0x0000001710009985 */ /* 0x0015e8000c101926 */
[----:B-1----:R2:W-:Y:S01]  /*7000*/  @!P0 ST.E desc[UR38][R36.64], R0 ;  /* 0x0000000024008985 */ /* 0x0025e2000c101926 */
[----:B------:R-:W-:Y:S05]  /*7010*/  @P2 BRA `(.L_x_12841) ;  /* 0x0000000000b82947 */ /* 0x000fea0003800000 */
[----:B------:R-:W-:Y:S01]  /*7020*/  ULDC UR4, c[0x0][0xac8] ;  /* 0x0002b20000047ab9 */ /* 0x000fe20000000800 */
[C---:B--2---:R-:W-:Y:S01]  /*7030*/  VIADD R0, R47.reuse, 0x8 ;  /* 0x000000082f007836 */ /* 0x044fe20000000000 */
[C---:B------:R-:W-:Y:S01]  /*7040*/  ISETP.GE.AND P0, PT, R47.reuse, UR4, PT ;  /* 0x000000042f007c0c */ /* 0x040fe2000bf06270 */
[C---:B------:R-:W-:Y:S01]  /*7050*/  VIADD R22, R47.reuse, 0x10 ;  /* 0x000000102f167836 */ /* 0x040fe20000000000 */
[C---:B------:R-:W-:Y:S01]  /*7060*/  IADD3 R36, R47.reuse, 0x20, RZ ;  /* 0x000000202f247810 */ /* 0x040fe20007ffe0ff */
[C---:B------:R-:W-:Y:S02]  /*7070*/  VIADD R23, R47.reuse, 0x18 ;  /* 0x000000182f177836 */ /* 0x040fe40000000000 */
[C---:B------:R-:W-:Y:S01]  /*7080*/  VIADD R37, R47.reuse, 0x28 ;  /* 0x000000282f257836 */ /* 0x040fe20000000000 */
[----:B------:R-:W-:Y:S01]  /*7090*/  ISETP.GE.AND P1, PT, R22, UR4, PT ;  /* 0x0000000416007c0c */ /* 0x000fe2000bf26270 */
[----:B------:R-:W-:Y:S01]  /*70a0*/  VIADD R38, R47, 0x30 ;  /* 0x000000302f267836 */ /* 0x000fe20000000000 */
[----:B------:R-:W-:Y:S01]  /*70b0*/  ISETP.GE.AND P2, PT, R23, UR4, PT ;  /* 0x0000000417007c0c */ /* 0x000fe2000bf46270 */
[----:B------:R-:W-:Y:S01]  /*70c0*/  VIADD R39, R47, 0x38 ;  /* 0x000000382f277836 */ /* 0x000fe20000000000 */
[----:B------:R-:W-:-:S02]  /*70d0*/  ISETP.GE.AND P3, PT, R36, UR4, PT ;  /* 0x0000000424007c0c */ /* 0x000fc4000bf66270 */
[----:B------:R-:W-:Y:S01]  /*70e0*/  ISETP.GE.AND P4, PT, R37, UR4, PT ;  /* 0x0000000425007c0c */ /* 0x000fe2000bf86270 */
[----:B---34-:R-:W-:Y:S01]  /*70f0*/  @!P0 IMAD.WIDE R16, R47, 0x4, R42 ;  /* 0x000000042f108825 */ /* 0x018fe200078e022a */
[----:B------:R-:W-:Y:S02]  /*7100*/  ISETP.GE.AND P5, PT, R38, UR4, PT ;  /* 0x0000000426007c0c */ /* 0x000fe4000bfa6270 */
[----:B------:R-:W-:Y:S02]  /*7110*/  ISETP.GE.AND P6, PT, R39, UR4, PT ;  /* 0x0000000427007c0c */ /* 0x000fe4000bfc6270 */
[----:B------:R0:W-:Y:S01]  /*7120*/  @!P0 ST.E.64 desc[UR38][R16.64], R34 ;  /* 0x0000002210008985 */ /* 0x0001e2000c101b26 */
[----:B------:R-:W-:Y:S02]  /*7130*/  ISETP.GE.AND P0, PT, R0, UR4, PT ;  /* 0x0000000400007c0c */ /* 0x000fe4000bf06270 */
[----:B------:R-:W-:Y:S02]  /*7140*/  @!P1 LEA.HI R22, R22, R22, RZ, 0x1 ;  /* 0x0000001616169211 */ /* 0x000fe400078f08ff */
[----:B------:R-:W-:-:S04]  /*7150*/  @!P3 LEA.HI R36, R36, R36, RZ, 0x1 ;  /* 0x000000242424b211 */ /* 0x000fc800078f08ff */
[----:B------:R-:W-:Y:S02]  /*7160*/  @!P5 LEA.HI R38, R38, R38, RZ, 0x1 ;  /* 0x000000262626d211 */ /* 0x000fe400078f08ff */
[----:B------:R-:W-:Y:S02]  /*7170*/  @!P6 LEA.HI R40, R39, R39, RZ, 0x1 ;  /* 0x000000272728e211 */ /* 0x000fe400078f08ff */
[----:B------:R-:W-:Y:S02]  /*7180*/  @!P5 LOP3.LUT R41, R38, 0xfffffffe, RZ, 0xc0, !PT ;  /* 0xfffffffe2629d812 */ /* 0x000fe400078ec0ff */
[----:B------:R-:W-:Y:S02]  /*7190*/  @!P0 LEA.HI R0, R0, R0, RZ, 0x1 ;  /* 0x0000000000008211 */ /* 0x000fe400078f08ff */
[----:B0-----:R-:W-:Y:S02]  /*71a0*/  @!P2 LEA.HI R16, R23, R23, RZ, 0x1 ;  /* 0x000000171710a211 */ /* 0x001fe400078f08ff */
[----:B------:R-:W-:-:S02]  /*71b0*/  @!P4 LEA.HI R34, R37, R37, RZ, 0x1 ;  /* 0x000000252522c211 */ /* 0x000fc400078f08ff */
[----:B------:R-:W-:Y:S02]  /*71c0*/  @!P0 LOP3.LUT R17, R0, 0xfffffffe, RZ, 0xc0, !PT ;  /* 0xfffffffe00118812 */ /* 0x000fe400078ec0ff */
[----:B------:R-:W-:Y:S02]  /*71d0*/  @!P1 LOP3.LUT R23, R22, 0xfffffffe, RZ, 0xc0, !PT ;  /* 0xfffffffe16179812 */ /* 0x000fe400078ec0ff */
[----:B------:R-:W-:Y:S01]  /*71e0*/  @!P2 LOP3.LUT R35, R16, 0xfffffffe, RZ, 0xc0, !PT ;  /* 0xfffffffe1023a812 */ /* 0x000fe200078ec0ff */
[--C-:B------:R-:W-:Y:S01]  /*71f0*/  @!P0 IMAD.WIDE R16, R17, 0x4, R42.reuse ;  /* 0x0000000411108825 */ /* 0x100fe200078e022a */
[----:B------:R-:W-:Y:S02]  /*7200*/  @!P3 LOP3.LUT R37, R36, 0xfffffffe, RZ, 0xc0, !PT ;  /* 0xfffffffe2425b812 */ /* 0x000fe400078ec0ff */
[----:B------:R-:W-:Y:S01]  /*7210*/  @!P4 LOP3.LUT R39, R34, 0xfffffffe, RZ, 0xc0, !PT ;  /* 0xfffffffe2227c812 */ /* 0x000fe200078ec0ff */
[--C-:B------:R-:W-:Y:S01]  /*7220*/  @!P1 IMAD.WIDE R22, R23, 0x4, R42.reuse ;  /* 0x0000000417169825 */ /* 0x100fe200078e022a */
[----:B------:R-:W-:Y:S01]  /*7230*/  @!P6 LOP3.LUT R49, R40, 0xfffffffe, RZ, 0xc0, !PT ;  /* 0xfffffffe2831e812 */ /* 0x000fe200078ec0ff */
[----:B------:R0:W-:Y:S02]  /*7240*/  @!P0 ST.E.64 desc[UR38][R16.64], R2 ;  /* 0x0000000210008985 */ /* 0x0001e4000c101b26 */
[----:B------:R-:W-:-:S02]  /*7250*/  @!P2 IMAD.WIDE R34, R35, 0x4, R42 ;  /* 0x000000042322a825 */ /* 0x000fc400078e022a */
[----:B------:R0:W-:Y:S02]  /*7260*/  @!P1 ST.E.64 desc[UR38][R22.64], R4 ;  /* 0x0000000416009985 */ /* 0x0001e4000c101b26 */
[--C-:B------:R-:W-:Y:S02]  /*7270*/  @!P3 IMAD.WIDE R36, R37, 0x4, R42.reuse ;  /* 0x000000042524b825 */ /* 0x100fe400078e022a */
[----:B------:R0:W-:Y:S02]  /*7280*/  @!P2 ST.E.64 desc[UR38][R34.64], R6 ;  /* 0x000000062200a985 */ /* 0x0001e4000c101b26 */
[--C-:B------:R-:W-:Y:S02]  /*7290*/  @!P4 IMAD.WIDE R38, R39, 0x4, R42.reuse ;  /* 0x000000042726c825 */ /* 0x100fe400078e022a */
[----:B------:R0:W-:Y:S02]  /*72a0*/  @!P3 ST.E.64 desc[UR38][R36.64], R10 ;  /* 0x0000000a2400b985 */ /* 0x0001e4000c101b26 */
[----:B------:R-:W-:-:S02]  /*72b0*/  @!P5 IMAD.WIDE R40, R41, 0x4, R42 ;  /* 0x000000042928d825 */ /* 0x000fc400078e022a */
[----:B------:R0:W-:Y:S02]  /*72c0*/  @!P4 ST.E.64 desc[UR38][R38.64], R14 ;  /* 0x0000000e2600c985 */ /* 0x0001e4000c101b26 */
[----:B------:R-:W-:Y:S02]  /*72d0*/  @!P6 IMAD.WIDE R42, R49, 0x4, R42 ;  /* 0x00000004312ae825 */ /* 0x000fe400078e022a */
[----:B------:R0:W-:Y:S04]  /*72e0*/  @!P5 ST.E.64 desc[UR38][R40.64], R20 ;  /* 0x000000142800d985 */ /* 0x0001e8000c101b26 */
[----:B------:R0:W-:Y:S02]  /*72f0*/  @!P6 ST.E.64 desc[UR38][R42.64], R28 ;  /* 0x0000001c2a00e985 */ /* 0x0001e4000c101b26 */
.L_x_12841:
[----:B------:R-:W-:Y:S05]  /*7300*/  BSYNC B0 ;  /* 0x0000000000007941 */ /* 0x000fea0003800000 */
.L_x_12840:
[----:B------:R-:W-:Y:S01]  /*7310*/  ISETP.GE.AND P0, PT, R44, R45, PT ;  /* 0x0000002d2c00720c */ /* 0x000fe20003f06270 */
[----:B0-2---:R1:W2:Y:S04]  /*7320*/  SHFL.IDX PT, R17, R50, 0x1, 0x1c1f ;  /* 0x003c1f0032117f89 */ /* 0x0052a800000e0000 */
[----:B------:R1:W0:Y:S08]  /*7330*/  SHFL.IDX PT, R16, R48, 0x1, 0x1c1f ;  /* 0x003c1f0030107f89 */ /* 0x00023000000e0000 */
[----:B-1----:R-:W-:Y:S05]  /*7340*/  @P0 BRA `(.L_x_12812) ;  /* 0x0000004000940947 */ /* 0x002fea0003800000 */
[C---:B------:R-:W-:Y:S01]  /*7350*/  IADD3 R0, R47.reuse, 0x8, RZ ;  /* 0x000000082f007810 */ /* 0x040fe20007ffe0ff */
        /* <DEDUP_REMOVED lines=8> */
[----:B------:R-:W-:Y:S02]  /*73e0*/  ISETP.GE.AND P3, PT, R7, UR4, PT ;  /* 0x0000000407007c0c */ /* 0x000fe4000bf66270 */
[----:B------:R-:W-:-:S02]  /*73f0*/  ISETP.GE.AND P4, PT, R10, UR4, PT ;  /* 0x000000040a007c0c */ /* 0x000fc4000bf86270 */
[----:B------:R-:W-:Y:S02]  /*7400*/  ISETP.GE.AND P0, PT, R47, UR4, PT ;  /* 0x000000042f007c0c */ /* 0x000fe4000bf06270 */
[----:B------:R-:W-:Y:S02]  /*7410*/  ISETP.GE.AND P5, PT, R11, UR4, PT ;  /* 0x000000040b007c0c */ /* 0x000fe4000bfa6270 */
[----:B------:R-:W-:Y:S02]  /*7420*/  ISETP.GE.AND P6, PT, R15, UR4, PT ;  /* 0x000000040f007c0c */ /* 0x000fe4000bfc6270 */
[----:B------:R-:W-:Y:S02]  /*7430*/  @!P1 LEA.HI R0, R0, R0, RZ, 0x1 ;  /* 0x0000000000009211 */ /* 0x000fe400078f08ff */
[----:B------:R-:W-:Y:S02]  /*7440*/  @!P2 LEA.HI R6, R6, R6, RZ, 0x1 ;  /* 0x000000060606a211 */ /* 0x000fe400078f08ff */
[----:B------:R-:W-:-:S02]  /*7450*/  @!P1 LOP3.LUT R5, R0, 0xfffffffe, RZ, 0xc0, !PT ;  /* 0xfffffffe00059812 */ /* 0x000fc400078ec0ff */
[----:B------:R-:W-:Y:S01]  /*7460*/  @!P3 LEA.HI R0, R7, R7, RZ, 0x1 ;  /* 0x000000070700b211 */ /* 0x000fe200078f08ff */
[--C-:B0-2---:R-:W-:Y:S01]  /*7470*/  @!P0 IMAD.WIDE R2, R47, 0x4, R16.reuse ;  /* 0x000000042f028825 */ /* 0x105fe200078e0210 */
[----:B------:R-:W-:Y:S02]  /*7480*/  @!P4 LEA.HI R10, R10, R10, RZ, 0x1 ;  /* 0x0000000a0a0ac211 */ /* 0x000fe400078f08ff */
[----:B------:R-:W-:Y:S01]  /*7490*/  @!P5 LEA.HI R14, R11, R11, RZ, 0x1 ;  /* 0x0000000b0b0ed211 */ /* 0x000fe200078f08ff */
[----:B------:R-:W-:Y:S01]  /*74a0*/  @!P1 IMAD.WIDE R4, R5, 0x4, R16 ;  /* 0x0000000405049825 */ /* 0x000fe200078e0210 */
[----:B------:R-:W-:Y:S01]  /*74b0*/  @!P6 LEA.HI R20, R15, R15, RZ, 0x1 ;  /* 0x0000000f0f14e211 */ /* 0x000fe200078f08ff */
[----:B------:R0:W-:Y:S01]  /*74c0*/  @!P0 ST.E.64 desc[UR38][R2.64], R26 ;  /* 0x0000001a02008985 */ /* 0x0001e2000c101b26 */
[----:B------:R-:W-:Y:S01]  /*74d0*/  @!P2 LOP3.LUT R7, R6, 0xfffffffe, RZ, 0xc0, !PT ;  /* 0xfffffffe0607a812 */ /* 0x000fe200078ec0ff */
[----:B------:R-:W-:Y:S01]  /*74e0*/  VIADD R47, R47, 0x38 ;  /* 0x000000382f2f7836 */ /* 0x000fe20000000000 */
[----:B------:R-:W-:Y:S01]  /*74f0*/  @!P3 LOP3.LUT R11, R0, 0xfffffffe, RZ, 0xc0, !PT ;  /* 0xfffffffe000bb812 */ /* 0x000fe200078ec0ff */
[----:B------:R1:W-:Y:S01]  /*7500*/  @!P1 ST.E.64 desc[UR38][R4.64], R32 ;  /* 0x0000002004009985 */ /* 0x0003e2000c101b26 */
        /* <DEDUP_REMOVED lines=20> */
.L_x_12839:
[----:B------:R-:W-:-:S05]  /*7650*/  VIADD R0, R22, 0xffffff80 ;  /* 0xffffff8016007836 */ /* 0x000fca0000000000 */
        /* <DEDUP_REMOVED lines=39> */
[----:B------:R-:W-:Y:S01]  /*78d0*/  IADD3 R2, P0, R5, R2, RZ ;  /* 0x0000000205027210 */ /* 0x000fe20007f1e0ff */
[----:B------:R-:W-:Y:S02]  /*78e0*/  IMAD.MOV R7, RZ, RZ, -R5 ;  /* 0x000000ffff077224 */ /* 0x000fe400078e0a05 */
        /* <DEDUP_REMOVED lines=11> */
[----:B------:R-:W-:Y:S02]  /*79a0*/  LEA R4, P0, R2, UR4, 0x2 ;  /* 0x0000000402047c11 */ /* 0x000fe4000f8010ff */
[----:B------:R-:W-:-:S04]  /*79b0*/  IADD3 R3, R3, R5, RZ ;  /* 0x0000000503037210 */ /* 0x000fc80007ffe0ff */
[----:B------:R-:W-:Y:S01]  /*79c0*/  LEA.HI.X R5, R2, UR5, R3, 0x2, P0 ;  /* 0x0000000502057c11 */ /* 0x000fe200080f1403 */
[----:B------:R-:W-:-:S05]  /*79d0*/  IMAD.MOV.U32 R3, RZ, RZ, -0x800000 ;  /* 0xff800000ff037424 */ /* 0x000fca00078e00ff */
[----:B------:R0:W-:Y:S01]  /*79e0*/  STG.E desc[UR38][R4.64], R3 ;  /* 0x0000000304007986 */ /* 0x0001e2000c101926 */
[----:B------:R-:W-:Y:S05]  /*79f0*/  BRA `(.L_x_12812) ;  /* 0x0000003800e87947 */ /* 0x000fea0003800000 */
.L_x_12810:
        /* <DEDUP_REMOVED lines=18> */
.L_x_12842:
[----:B------:R-:W-:Y:S01]  /*7b20*/  ULDC UR7, c[0x0][0xc50] ;  /* 0x0003140000077ab9 */ /* 0x000fe20000000800 */
[----:B------:R-:W-:Y:S01]  /*7b30*/  UMOV UR42, UR6 ;  /* 0x00000006002a7c82 */ /* 0x000fe20008000000 */
[----:B------:R-:W-:-:S11]  /*7b40*/  UISETP.NE.AND UP0, UPT, UR7, 0x1, UPT ;  /* 0x000000010700788c */ /* 0x000fd6000bf05270 */
[----:B------:R-:W-:Y:S01]  /*7b50*/  @UP0 ULDC UR4, c[0x0][0xc54] ;  /* 0x0003150000040ab9 */ /* 0x000fe20000000800 */
[----:B------:R-:W-:Y:S01]  /*7b60*/  @UP0 ULDC UR8, c[0x0][0xc58] ;  /* 0x0003160000080ab9 */ /* 0x000fe20000000800 */
[----:B------:R-:W-:-:S04]  /*7b70*/  UIMAD.WIDE.U32 UR4, UR6, UR4, URZ ;  /* 0x00000004060472a5 */ /* 0x000fc8000f8e003f */
[----:B------:R-:W-:-:S12]  /*7b80*/  @UP0 USHF.R.U32.HI UR42, URZ, UR8, UR5 ;  /* 0x000000083f2a0299 */ /* 0x000fd80008011605 */
.L_x_12843:
        /* <DEDUP_REMOVED lines=18> */
[----:B------:R-:W-:-:S04]  /*7cb0*/  UIMAD UR43, UR5, UR43, URZ ;  /* 0x0000002b052b72a4 */ /* 0x000fc8000f8e023f */
        /* <DEDUP_REMOVED lines=10> */
[----:B0-----:R-:W-:Y:S08]  /*7d60*/  @!P0 BRA `(.L_x_12845) ;  /* 0x0000000000848947 */ /* 0x001ff00003800000 */
        /* <DEDUP_REMOVED lines=33> */
.L_x_12845:
[----:B------:R-:W-:Y:S02]  /*7f80*/  UIMAD UR48, UR47, UR40, URZ ;  /* 0x000000282f3072a4 */ /* 0x000fe4000f8e023f */
[----:B------:R-:W-:Y:S01]  /*7f90*/  MOV R3, UR40 ;  /* 0x0000002800037c02 */ /* 0x000fe20008000f00 */
[----:B------:R-:W-:-:S03]  /*7fa0*/  IMAD.MOV.U32 R10, RZ, RZ, 0x1 ;  /* 0x00000001ff0a7424 */ /* 0x000fc600078e00ff */
        /* <DEDUP_REMOVED lines=30> */
.L_x_12846:
        /* <DEDUP_REMOVED lines=20> */
.L_x_12848:
        /* <DEDUP_REMOVED lines=15> */
.L_x_12847:
[----:B------:R-:W0:Y:S01]  /*83c0*/  LDC.64 R2, c[0x0][0x9f8] ;  /* 0x00027e00ff027b82 */ /* 0x000e220000000a00 */
[----:B------:R-:W-:-:S07]  /*83d0*/  IMAD.MOV.U32 R28, RZ, RZ, R24 ;  /* 0x000000ffff1c7224 */ /* 0x000fce00078e0018 */
[----:B------:R-:W1:Y:S01]  /*83e0*/  LDC R16, c[0x0][0x430] ;  /* 0x00010c00ff107b82 */ /* 0x000e620000000800 */
[----:B0-----:R-:W-:-:S04]  /*83f0*/  ISETP.NE.U32.AND P0, PT, R2, RZ, PT ;  /* 0x000000ff0200720c */ /* 0x001fc80003f05070 */
[----:B------:R-:W-:-:S13]  /*8400*/  ISETP.NE.AND.EX P0, PT, R3, RZ, PT, P0 ;  /* 0x000000ff0300720c */ /* 0x000fda0003f05300 */
[----:B------:R-:W0:Y:S02]  /*8410*/  @P0 LDC.64 R2, c[0x0][0x9f8] ;  /* 0x00027e00ff020b82 */ /* 0x000e240000000a00 */
[----:B0-----:R-:W-:-:S05]  /*8420*/  @P0 IMAD.WIDE R2, R24, 0x4, R2 ;  /* 0x0000000418020825 */ /* 0x001fca00078e0202 */
[----:B------:R0:W2:Y:S01]  /*8430*/  @P0 LDG.E R28, desc[UR38][R2.64] ;  /* 0x00000026021c0981 */ /* 0x0000a2000c1e1900 */
[----:B------:R-:W-:Y:S01]  /*8440*/  MOV R0, UR49 ;  /* 0x0000003100007c02 */ /* 0x000fe20008000f00 */
[C---:B------:R-:W-:Y:S01]  /*8450*/  IMAD.SHL.U32 R23, R22.reuse, 0x10, RZ ;  /* 0x0000001016177824 */ /* 0x040fe200078e00ff */
[----:B------:R-:W-:Y:S02]  /*8460*/  LOP3.LUT R20, R22, 0x7f, RZ, 0xc0, !PT ;  /* 0x0000007f16147812 */ /* 0x000fe400078ec0ff */
[----:B-1----:R-:W-:Y:S01]  /*8470*/  ISETP.NE.AND P1, PT, R16, 0x1, PT ;  /* 0x000000011000780c */ /* 0x002fe20003f25270 */
[----:B------:R-:W-:Y:S01]  /*8480*/  VIADD R0, R0, 0xffffffff ;  /* 0xffffffff00007836 */ /* 0x000fe20000000000 */
[----:B------:R-:W-:Y:S02]  /*8490*/  SHF.R.U32.HI R4, RZ, 0x3, R20 ;  /* 0x00000003ff047819 */ /* 0x000fe40000011614 */
[----:B------:R-:W-:Y:S02]  /*84a0*/  LOP3.LUT R23, R23, 0x70, RZ, 0xc0, !PT ;  /* 0x0000007017177812 */ /* 0x000fe400078ec0ff */
[----:B------:R-:W-:Y:S01]  /*84b0*/  LOP3.LUT R29, R29, 0xfffffffb, RZ, 0xc0, !PT ;  /* 0xfffffffb1d1d7812 */ /* 0x000fe200078ec0ff */
[----:B------:R-:W-:-:S05]  /*84c0*/  IMAD R4, R0, 0x80, R4 ;  /* 0x0000008000047824 */ /* 0x000fca00078e0204 */
[----:B------:R-:W-:Y:S01]  /*84d0*/  IADD3 R4, R23, R4, RZ ;  /* 0x0000000417047210 */ /* 0x000fe20007ffe0ff */
[----:B0-----:R-:W0:Y:S01]  /*84e0*/  @P1 LDC R2, c[0x0][0x434] ;  /* 0x00010d00ff021b82 */ /* 0x001e220000000800 */
[----:B------:R-:W-:Y:S02]  /*84f0*/  @P1 LOP3.LUT R29, R29, 0x4, RZ, 0xfc, !PT ;  /* 0x000000041d1d1812 */ /* 0x000fe400078efcff */
[C---:B------:R-:W-:Y:S01]  /*8500*/  ISETP.GE.AND P0, PT, R4.reuse, UR43, PT ;  /* 0x0000002b04007c0c */ /* 0x040fe2000bf06270 */
[----:B-----5:R-:W-:-:S04]  /*8510*/  IMAD.IADD R7, R4, 0x1, R19 ;  /* 0x0000000104077824 */ /* 0x020fc800078e0213 */
[----:B------:R-:W1:Y:S01]  /*8520*/  @P1 LDC R3, c[0x0][0x438] ;  /* 0x00010e00ff031b82 */ /* 0x000e620000000800 */
[----:B------:R-:W-:-:S07]  /*8530*/  IMAD.MOV.U32 R10, RZ, RZ, R7 ;  /* 0x000000ffff0a7224 */ /* 0x000fce00078e0007 */
[----:B------:R-:W3:Y:S08]  /*8540*/  @!P0 LDC.64 R8, c[0x0][0x428] ;  /* 0x00010a00ff088b82 */ /* 0x000ef00000000a00 */
[----:B------:R-:W4:Y:S01]  /*8550*/  @!P0 LDC.64 R4, c[0x0][0x418] ;  /* 0x00010600ff048b82 */ /* 0x000f220000000a00 */
[----:B0-----:R-:W-:-:S05]  /*8560*/  @P1 IMAD.HI.U32 R2, R7, R2, RZ ;  /* 0x0000000207021227 */ /* 0x001fca00078e00ff */
[----:B-1----:R-:W-:-:S04]  /*8570*/  @P1 SHF.R.U32.HI R10, RZ, R3, R2 ;  /* 0x00000003ff0a1219 */ /* 0x002fc80000011602 */
[----:B------:R-:W-:Y:S02]  /*8580*/  @!P0 SHF.R.S32.HI R3, RZ, 0x1f, R10 ;  /* 0x0000001fff038819 */ /* 0x000fe4000001140a */
[----:B--2---:R-:W-:-:S05]  /*8590*/  SHF.R.S32.HI R6, RZ, 0x1f, R28 ;  /* 0x0000001fff067819 */ /* 0x004fca000001141c */
[----:B---3--:R-:W-:Y:S01]  /*85a0*/  @!P0 IMAD R2, R6, R8, RZ ;  /* 0x0000000806028224 */ /* 0x008fe200078e02ff */
[----:B------:R0:W-:Y:S03]  /*85b0*/  STL [R1], R6 ;  /* 0x0000000601007387 */ /* 0x0001e60000100800 */
[----:B------:R-:W-:Y:S02]  /*85c0*/  @!P0 IMAD R9, R28, R9, R2 ;  /* 0x000000091c098224 */ /* 0x000fe400078e0202 */
[----:B------:R-:W-:-:S04]  /*85d0*/  @!P0 IMAD.MOV.U32 R2, RZ, RZ, R10 ;  /* 0x000000ffff028224 */ /* 0x000fc800078e000a */
[----:B------:R-:W-:-:S04]  /*85e0*/  @!P0 IMAD.WIDE.U32 R2, R28, R8, R2 ;  /* 0x000000081c028225 */ /* 0x000fc800078e0002 */
[----:B0-----:R-:W-:Y:S01]  /*85f0*/  IMAD.MOV.U32 R6, RZ, RZ, RZ ;  /* 0x000000ffff067224 */ /* 0x001fe200078e00ff */
[----:B------:R-:W-:Y:S02]  /*8600*/  @!P0 IADD3 R3, R3, R9, RZ ;  /* 0x0000000903038210 */ /* 0x000fe40007ffe0ff */
[----:B----4-:R-:W-:-:S04]  /*8610*/  @!P0 LEA R4, P1, R2, R4, 0x2 ;  /* 0x0000000402048211 */ /* 0x010fc800078210ff */
[----:B------:R-:W-:-:S05]  /*8620*/  @!P0 LEA.HI.X R5, R2, R5, R3, 0x2, P1 ;  /* 0x0000000502058211 */ /* 0x000fca00008f1403 */
[----:B------:R0:W5:Y:S01]  /*8630*/  @!P0 LDG.E R6, desc[UR38][R4.64] ;  /* 0x0000002604068981 */ /* 0x000162000c1e1900 */
[----:B------:R-:W-:-:S03]  /*8640*/  UMOV UR4, 0xffffffff ;  /* 0xffffffff00047882 */ /* 0x000fc60000000000 */
[----:B------:R-:W-:Y:S05]  /*8650*/  BRA.DIV UR4, `(.L_x_12849) ;  /* 0x0000003204507947 */ /* 0x000fea000b800000 */
.L_x_12889:
[----:B------:R-:W-:Y:S01]  /*8660*/  ULOP3.LUT UR4, UR41, 0x2, URZ, 0xfc, !UPT ;  /* 0x0000000229047892 */ /* 0x000fe2000f8efc3f */
[----:B------:R-:W-:Y:S01]  /*8670*/  IMAD.MOV R2, RZ, RZ, -R10 ;  /* 0x000000ffff027224 */ /* 0x000fe200078e0a0a */
[----:B------:R-:W-:Y:S01]  /*8680*/  MOV R27, UR42 ;  /* 0x0000002a001b7c02 */ /* 0x000fe20008000f00 */
[----:B------:R-:W-:Y:S01]  /*8690*/  IMAD.SHL.U32 R8, R22, 0x8, RZ ;  /* 0x0000000816087824 */ /* 0x000fe200078e00ff */
[----:B------:R-:W-:Y:S01]  /*86a0*/  LOP3.LUT R29, R29, 0xfffffffd, RZ, 0xc0, !PT ;  /* 0xfffffffd1d1d7812 */ /* 0x000fe200078ec0ff */
[----:B0-----:R-:W-:Y:S01]  /*86b0*/  IMAD R5, R16, R2, R7 ;  /* 0x0000000210057224 */ /* 0x001fe200078e0207 */
[----:B------:R-:W-:Y:S01]  /*86c0*/  SHF.R.S32.HI R27, RZ, 0x1f, R27 ;  /* 0x0000001fff1b7819 */ /* 0x000fe2000001141b */
[----:B------:R-:W-:Y:S01]  /*86d0*/  IMAD.U32 R3, RZ, RZ, UR4 ;  /* 0x00000004ff037e24 */ /* 0x000fe2000f8e00ff */
[----:B------:R-:W-:Y:S01]  /*86e0*/  LOP3.LUT R16, R8, 0x38, RZ, 0xc0, !PT ;  /* 0x0000003808107812 */ /* 0x000fe200078ec0ff */
[----:B------:R-:W-:-:S03]  /*86f0*/  IMAD.MOV.U32 R26, RZ, RZ, R0 ;  /* 0x000000ffff1a7224 */ /* 0x000fc600078e0000 */
[----:B------:R-:W-:-:S13]  /*8700*/  ISETP.NE.AND P0, PT, R3, 0x3, PT ;  /* 0x000000030300780c */ /* 0x000fda0003f05270 */
[----:B------:R-:W-:Y:S01]  /*8710*/  @P0 LOP3.LUT R29, R29, 0x2, RZ, 0xfc, !PT ;  /* 0x000000021d1d0812 */ /* 0x000fe200078efcff */
[----:B------:R-:W-:Y:S06]  /*8720*/  @!P0 BRA `(.L_x_12850) ;  /* 0x0000000000048947 */ /* 0x000fec0003800000 */
[----:B------:R-:W-:Y:S01]  /*8730*/  BPT.TRAP 0x1 ;  /* 0x000000040000795c */ /* 0x000fe20000300000 */
.L_x_12850:
        /* <DEDUP_REMOVED lines=8> */
[----:B------:R-:W-:Y:S01]  /*87c0*/  IMAD.IADD R3, R3, 0x1, R9 ;  /* 0x0000000103037824 */ /* 0x000fe200078e0209 */
[----:B------:R-:W-:Y:S01]  /*87d0*/  MOV R9, 0x1 ;  /* 0x0000000100097802 */ /* 0x000fe20000000f00 */
[----:B------:R-:W-:Y:S02]  /*87e0*/  IMAD R11, R4, UR4, RZ ;  /* 0x00000004040b7c24 */ /* 0x000fe4000f8e02ff */
[----:B------:R-:W-:Y:S01]  /*87f0*/  IMAD.WIDE.U32 R2, R6, UR4, R2 ;  /* 0x0000000406027c25 */ /* 0x000fe2000f8e0002 */
[----:B------:R-:W-:-:S03]  /*8800*/  SHF.L.U32 R9, R9, 0x1f, RZ ;  /* 0x0000001f09097819 */ /* 0x000fc600000006ff */
[----:B------:R-:W-:Y:S01]  /*8810*/  IMAD R11, R6, UR5, R11 ;  /* 0x00000005060b7c24 */ /* 0x000fe2000f8e020b */
[----:B------:R-:W0:Y:S01]  /*8820*/  SYNCS.PHASECHK.TRANS64.TRYWAIT P0, [UR45+0x16840], R9 ;  /* 0x01684009ff0075a7 */ /* 0x000e22000800016d */
[----:B------:R-:W-:Y:S02]  /*8830*/  ULDC.64 UR4, c[0x0][0x330] ;  /* 0x0000cc0000047ab9 */ /* 0x000fe40000000a00 */
        /* <DEDUP_REMOVED lines=9> */
[----:B0-----:R-:W-:Y:S06]  /*88d0*/  @!P0 BRA `(.L_x_12851) ;  /* 0x0000002c00d08947 */ /* 0x001fec0003800000 */
.L_x_12890:
[----:B------:R-:W-:Y:S01]  /*88e0*/  ULDC.64 UR4, c[0x0][0x300] ;  /* 0x0000c00000047ab9 */ /* 0x000fe20000000a00 */
[----:B------:R-:W-:Y:S01]  /*88f0*/  R2UR UR6, R27 ;  /* 0x000000001b0672ca */ /* 0x000fe200000e0000 */
[----:B0-----:R-:W-:Y:S01]  /*8900*/  IMAD R2, R7, UR4, RZ ;  /* 0x0000000407027c24 */ /* 0x001fe2000f8e02ff */
[----:B------:R-:W-:Y:S02]  /*8910*/  SHF.R.U32.HI R10, RZ, 0x3, R20 ;  /* 0x00000003ff0a7819 */ /* 0x000fe40000011614 */
[----:B------:R-:W-:Y:S01]  /*8920*/  LOP3.LUT R29, R29, 0xfffffffe, RZ, 0xc0, !PT ;  /* 0xfffffffe1d1d7812 */ /* 0x000fe200078ec0ff */
[C---:B------:R-:W-:Y:S02]  /*8930*/  IMAD R7, R5.reuse, UR5, R2 ;  /* 0x0000000505077c24 */ /* 0x040fe4000f8e0202 */
[----:B------:R-:W-:Y:S01]  /*8940*/  IMAD.WIDE.U32 R2, R5, UR4, RZ ;  /* 0x0000000405027c25 */ /* 0x000fe2000f8e00ff */
[----:B------:R-:W-:-:S03]  /*8950*/  ULDC.64 UR4, c[0x0][0x310] ;  /* 0x0000c40000047ab9 */ /* 0x000fc60000000a00 */
[----:B------:R-:W-:Y:S01]  /*8960*/  IMAD R5, R4, UR4, RZ ;  /* 0x0000000404057c24 */ /* 0x000fe2000f8e02ff */
[----:B------:R-:W-:Y:S01]  /*8970*/  IADD3 R3, R3, R7, RZ ;  /* 0x0000000703037210 */ /* 0x000fe20007ffe0ff */
[----:B------:R-:W-:Y:S02]  /*8980*/  IMAD.MOV.U32 R7, RZ, RZ, -0x80 ;  /* 0xffffff80ff077424 */ /* 0x000fe400078e00ff */
[C---:B------:R-:W-:Y:S02]  /*8990*/  IMAD R5, R6.reuse, UR5, R5 ;  /* 0x0000000506057c24 */ /* 0x040fe4000f8e0205 */
[----:B------:R-:W-:Y:S01]  /*89a0*/  IMAD.WIDE.U32 R2, R6, UR4, R2 ;  /* 0x0000000406027c25 */ /* 0x000fe2000f8e0002 */
[----:B------:R-:W-:-:S03]  /*89b0*/  ULDC.64 UR4, c[0x0][0x308] ;  /* 0x0000c20000047ab9 */ /* 0x000fc60000000a00 */
[----:B------:R-:W-:Y:S02]  /*89c0*/  IMAD.IADD R3, R3, 0x1, R5 ;  /* 0x0000000103037824 */ /* 0x000fe400078e0205 */
[----:B------:R-:W-:Y:S01]  /*89d0*/  IMAD.U32 R5, RZ, RZ, UR4 ;  /* 0x00000004ff057e24 */ /* 0x000fe2000f8e00ff */
[----:B------:R-:W-:Y:S01]  /*89e0*/  UIMAD UR4, UR6, UR4, URZ ;  /* 0x00000004060472a4 */ /* 0x000fe2000f8e023f */
[----:B------:R-:W-:Y:S02]  /*89f0*/  IMAD R6, R0, R7, UR43 ;  /* 0x0000002b00067e24 */ /* 0x000fe4000f8e0207 */
[----:B------:R-:W-:Y:S01]  /*8a00*/  IMAD.WIDE.U32 R2, R5, UR42, R2 ;  /* 0x0000002a05027c25 */ /* 0x000fe2000f8e0002 */
[----:B------:R-:W-:Y:S01]  /*8a10*/  UIMAD UR4, UR42, UR5, UR4 ;  /* 0x000000052a0472a4 */ /* 0x000fe2000f8e0204 */
[----:B------:R-:W-:Y:S01]  /*8a20*/  LOP3.LUT R5, R8, 0x1c0, RZ, 0xc0, !PT ;  /* 0x000001c008057812 */ /* 0x000fe200078ec0ff */
[----:B------:R-:W-:Y:S02]  /*8a30*/  ULDC.64 UR6, c[0x0][0x2e8] ;  /* 0x0000ba0000067ab9 */ /* 0x000fe40000000a00 */
[----:B------:R-:W-:-:S02]  /*8a40*/  LEA R0, P0, R2, UR6, 0x1 ;  /* 0x0000000602007c11 */ /* 0x000fc4000f8008ff */
[----:B------:R-:W-:Y:S01]  /*8a50*/  IADD3 R3, R3, UR4, RZ ;  /* 0x0000000403037c10 */ /* 0x000fe2000fffe0ff */
[----:B------:R-:W-:Y:S01]  /*8a60*/  ULDC UR4, c[0x0][0x2f4] ;  /* 0x0000bd0000047ab9 */ /* 0x000fe20000000800 */
[----:B------:R-:W-:Y:S02]  /*8a70*/  LOP3.LUT R5, R5, 0x38, R8, 0xf8, !PT ;  /* 0x0000003805057812 */ /* 0x000fe400078ef808 */
[----:B------:R-:W-:Y:S01]  /*8a80*/  ISETP.GE.AND P3, PT, R16, UR4, PT ;  /* 0x0000000410007c0c */ /* 0x000fe2000bf66270 */
[----:B------:R-:W-:Y:S01]  /*8a90*/  UMOV UR4, 0xffffffff ;  /* 0xffffffff00047882 */ /* 0x000fe20000000000 */
[----:B------:R-:W-:Y:S02]  /*8aa0*/  LEA.HI.X R4, R2, UR7, R3, 0x1, P0 ;  /* 0x0000000702047c11 */ /* 0x000fe400080f0c03 */
[----:B------:R-:W-:Y:S01]  /*8ab0*/  LOP3.LUT R3, R5, 0x38, R22, 0x78, !PT ;  /* 0x0000003805037812 */ /* 0x000fe200078e7816 */
[----:B------:R-:W-:Y:S02]  /*8ac0*/  IMAD.IADD R5, R6, 0x1, -R10 ;  /* 0x0000000106057824 */ /* 0x000fe400078e0a0a */
[----:B------:R-:W-:-:S03]  /*8ad0*/  IMAD.SHL.U32 R22, R20, 0x8, RZ ;  /* 0x0000000814167824 */ /* 0x000fc600078e00ff */
[----:B------:R-:W-:Y:S02]  /*8ae0*/  ISETP.GE.AND P0, PT, R5, 0x1, PT ;  /* 0x000000010500780c */ /* 0x000fe40003f06270 */
[----:B------:R-:W-:Y:S02]  /*8af0*/  LOP3.LUT R22, R3, 0x200, R22, 0xf8, !PT ;  /* 0x0000020003167812 */ /* 0x000fe400078ef816 */
[----:B------:R-:W-:Y:S01]  /*8b00*/  @P3 LOP3.LUT R29, R29, 0x1, RZ, 0xfc, !PT ;  /* 0x000000011d1d3812 */ /* 0x000fe200078efcff */
[----:B------:R-:W-:Y:S08]  /*8b10*/  BRA.DIV UR4, `(.L_x_12852) ;  /* 0x0000002e04587947 */ /* 0x000ff0000b800000 */
[----:B------:R-:W0:Y:S01]  /*8b20*/  SHFL.IDX PT, R14, R0, RZ, 0x181f ;  /* 0x00181fff000e7589 */ /* 0x000e2200000e0000 */
[----:B------:R-:W-:-:S03]  /*8b30*/  @P0 LEA R9, R22, UR45, 0x1 ;  /* 0x0000002d16090c11 */ /* 0x000fc6000f8e08ff */
[----:B------:R-:W1:Y:S04]  /*8b40*/  SHFL.IDX PT, R2, R4, RZ, 0x181f ;  /* 0x00181fff04027589 */ /* 0x000e6800000e0000 */
[----:B------:R-:W-:Y:S04]  /*8b50*/  SHFL.IDX PT, R7, R4, 0x1, 0x181f ;  /* 0x00381f0004077f89 */ /* 0x000fe800000e0000 */
[----:B------:R-:W-:Y:S04]  /*8b60*/  SHFL.IDX PT, R21, R0, 0x2, 0x181f ;  /* 0x00581f0000157f89 */ /* 0x000fe800000e0000 */
[----:B------:R-:W-:Y:S01]  /*8b70*/  SHFL.IDX PT, R6, R4, 0x2, 0x181f ;  /* 0x00581f0004067f89 */ /* 0x000fe200000e0000 */
[----:B0-----:R-:W-:-:S05]  /*8b80*/  @P0 LEA R14, P1, R16, R14, 0x1 ;  /* 0x0000000e100e0211 */ /* 0x001fca00078208ff */
[----:B-1----:R-:W-:Y:S01]  /*8b90*/  @P0 IMAD.X R3, RZ, RZ, R2, P1 ;  /* 0x000000ffff030224 */ /* 0x002fe200008e0602 */
[----:B------:R-:W-:Y:S02]  /*8ba0*/  @P0 MOV R2, R14 ;  /* 0x0000000e00020202 */ /* 0x000fe40000000f00 */
[----:B------:R-:W0:Y:S01]  /*8bb0*/  SHFL.IDX PT, R14, R0, 0x1, 0x181f ;  /* 0x00381f00000e7f89 */ /* 0x000e2200000e0000 */
[----:B------:R-:W-:-:S03]  /*8bc0*/  ISETP.GE.AND P1, PT, R5, 0x21, PT ;  /* 0x000000210500780c */ /* 0x000fc60003f26270 */
[----:B------:R1:W-:Y:S01]  /*8bd0*/  @P0 LDGSTS.E.BYPASS.LTC128B.128 [R9+0xe400], desc[UR38][R2.64], !P3 ;  /* 0x0e40000002090fae */ /* 0x0003e2000d901d66 */
[----:B------:R-:W-:-:S03]  /*8be0*/  ISETP.GE.AND P0, PT, R5, 0x11, PT ;  /* 0x000000110500780c */ /* 0x000fc60003f06270 */
[----:B-1----:R-:W-:Y:S10]  /*8bf0*/  SHFL.IDX PT, R9, R0, 0x4, 0x181f ;  /* 0x00981f0000097f89 */ /* 0x002ff400000e0000 */
[----:B------:R-:W-:-:S02]  /*8c00*/  @P0 LEA R25, R22, UR45, 0x1 ;  /* 0x0000002d16190c11 */ /* 0x000fc4000f8e08ff */
[C---:B0-----:R-:W-:Y:S02]  /*8c10*/  @P0 LEA R2, P2, R16.reuse, R14, 0x1 ;  /* 0x0000000e10020211 */ /* 0x041fe400078408ff */
[----:B------:R-:W0:Y:S03]  /*8c20*/  SHFL.IDX PT, R14, R0, 0x3, 0x181f ;  /* 0x00781f00000e7f89 */ /* 0x000e2600000e0000 */
[----:B------:R-:W-:Y:S02]  /*8c30*/  @P0 IMAD.X R3, RZ, RZ, R7, P2 ;  /* 0x000000ffff030224 */ /* 0x000fe400010e0607 */
[----:B------:R-:W1:Y:S04]  /*8c40*/  SHFL.IDX PT, R7, R4, 0x3, 0x181f ;  /* 0x00781f0004077f89 */ /* 0x000e6800000e0000 */
[----:B------:R2:W-:Y:S02]  /*8c50*/  @P0 LDGSTS.E.BYPASS.LTC128B.128 [R25+0xec00], desc[UR38][R2.64], !P3 ;  /* 0x0ec0000002190fae */ /* 0x0005e4000d901d66 */
[----:B--2---:R-:W-:-:S02]  /*8c60*/  @P1 LEA R2, P0, R16, R21, 0x1 ;  /* 0x0000001510021211 */ /* 0x004fc400078008ff */
[----:B------:R-:W-:-:S03]  /*8c70*/  @P1 LEA R21, R22, UR45, 0x1 ;  /* 0x0000002d16151c11 */ /* 0x000fc6000f8e08ff */
[----:B------:R-:W-:Y:S01]  /*8c80*/  @P1 IMAD.X R3, RZ, RZ, R6, P0 ;  /* 0x000000ffff031224 */ /* 0x000fe200000e0606 */
[C---:B------:R-:W-:Y:S01]  /*8c90*/  ISETP.GE.AND P0, PT, R5.reuse, 0x31, PT ;  /* 0x000000310500780c */ /* 0x040fe20003f06270 */
[----:B------:R-:W2:Y:S04]  /*8ca0*/  SHFL.IDX PT, R6, R4, 0x4, 0x181f ;  /* 0x00981f0004067f89 */ /* 0x000ea800000e0000 */
[----:B------:R0:W-:Y:S01]  /*8cb0*/  @P1 LDGSTS.E.BYPASS.LTC128B.128 [R21+0xf400], desc[UR38][R2.64], !P3 ;  /* 0x0f40000002151fae */ /* 0x0001e2000d901d66 */
[----:B------:R-:W-:-:S07]  /*8cc0*/  ISETP.GE.AND P1, PT, R5, 0x41, PT ;  /* 0x000000410500780c */ /* 0x000fce0003f26270 */
[----:B------:R-:W-:Y:S02]  /*8cd0*/  @P0 LEA R25, R22, UR45, 0x1 ;  /* 0x0000002d16190c11 */ /* 0x000fe4000f8e08ff */
[----:B0-----:R-:W-:Y:S02]  /*8ce0*/  @P0 LEA R2, P2, R16, R14, 0x1 ;  /* 0x0000000e10020211 */ /* 0x001fe400078408ff */
[----:B------:R-:W0:Y:S02]  /*8cf0*/  SHFL.IDX PT, R14, R0, 0x5, 0x181f ;  /* 0x00b81f00000e7f89 */ /* 0x000e2400000e0000 */
[----:B------:R-:W-:Y:S01]  /*8d00*/  @P1 LEA R21, R22, UR45, 0x1 ;  /* 0x0000002d16151c11 */ /* 0x000fe2000f8e08ff */
[----:B-1----:R-:W-:Y:S02]  /*8d10*/  @P0 IMAD.X R3, RZ, RZ, R7, P2 ;  /* 0x000000ffff030224 */ /* 0x002fe400010e0607 */
[----:B------:R-:W1:Y:S04]  /*8d20*/  SHFL.IDX PT, R7, R4, 0x5, 0x181f ;  /* 0x00b81f0004077f89 */ /* 0x000e6800000e0000 */
[----:B------:R3:W-:Y:S02]  /*8d30*/  @P0 LDGSTS.E.BYPASS.LTC128B.128 [R25+0xfc00], desc[UR38][R2.64], !P3 ;  /* 0x0fc0000002190fae */ /* 0x0007e4000d901d66 */
[----:B---3--:R-:W-:-:S02]  /*8d40*/  @P1 LEA R2, P0, R16, R9, 0x1 ;  /* 0x0000000910021211 */ /* 0x008fc400078008ff */
[----:B------:R-:W3:Y:S02]  /*8d50*/  SHFL.IDX PT, R9, R0, 0x6, 0x181f ;  /* 0x00d81f0000097f89 */ /* 0x000ee400000e0000 */
[----:B--2---:R-:W-:Y:S02]  /*8d60*/  @P1 IADD3.X R3, RZ, R6, RZ, P0, !PT ;  /* 0x00000006ff031210 */ /* 0x004fe400007fe4ff */
[C---:B------:R-:W-:Y:S01]  /*8d70*/  ISETP.GE.AND P0, PT, R5.reuse, 0x51, PT ;  /* 0x000000510500780c */ /* 0x040fe20003f06270 */
[----:B------:R-:W2:Y:S04]  /*8d80*/  SHFL.IDX PT, R6, R4, 0x6, 0x181f ;  /* 0x00d81f0004067f89 */ /* 0x000ea800000e0000 */
[----:B------:R0:W-:Y:S01]  /*8d90*/  @P1 LDGSTS.E.BYPASS.LTC128B.128 [R21+0x10400], desc[UR38][R2.64], !P3 ;  /* 0x1040000002151fae */ /* 0x0001e2000d901d66 */
[----:B------:R-:W-:-:S03]  /*8da0*/  ISETP.GE.AND P1, PT, R5, 0x61, PT ;  /* 0x000000610500780c */ /* 0x000fc60003f26270 */
[----:B------:R-:W4:Y:S04]  /*8db0*/  SHFL.IDX PT, R4, R4, 0x7, 0x181f ;  /* 0x00f81f0004047f89 */ /* 0x000f2800000e0000 */
[----:B0-----:R-:W-:Y:S02]  /*8dc0*/  @P0 LEA R2, P2, R16, R14, 0x1 ;  /* 0x0000000e10020211 */ /* 0x001fe400078408ff */
[----:B------:R0:W0:Y:S03]  /*8dd0*/  SHFL.IDX PT, R14, R0, 0x7, 0x181f ;  /* 0x00f81f00000e7f89 */ /* 0x00002600000e0000 */
[----:B-1----:R-:W-:Y:S01]  /*8de0*/  @P0 IMAD.X R3, RZ, RZ, R7, P2 ;  /* 0x000000ffff030224 */ /* 0x002fe200010e0607 */
[----:B------:R-:W-:-:S05]  /*8df0*/  @P0 LEA R7, R22, UR45, 0x1 ;  /* 0x0000002d16070c11 */ /* 0x000fca000f8e08ff */
[----:B------:R3:W-:Y:S02]  /*8e00*/  @P0 LDGSTS.E.BYPASS.LTC128B.128 [R7+0x10c00], desc[UR38][R2.64], !P3 ;  /* 0x10c0000002070fae */ /* 0x0007e4000d901d66 */
[----:B---3--:R-:W-:Y:S02]  /*8e10*/  @P1 LEA R2, P0, R16, R9, 0x1 ;  /* 0x0000000910021211 */ /* 0x008fe400078008ff */
[----:B------:R-:W-:-:S03]  /*8e20*/  @P1 LEA R9, R22, UR45, 0x1 ;  /* 0x0000002d16091c11 */ /* 0x000fc6000f8e08ff */
[----:B--2---:R-:W-:-:S05]  /*8e30*/  @P1 IMAD.X R3, RZ, RZ, R6, P0 ;  /* 0x000000ffff031224 */ /* 0x004fca00000e0606 */
[----:B0---4-:R1:W-:Y:S03]  /*8e40*/  @P1 LDGSTS.E.BYPASS.LTC128B.128 [R9+0x11400], desc[UR38][R2.64], !P3 ;  /* 0x1140000002091fae */ /* 0x0113e6000d901d66 */
.L_x_12908:
[----:B------:R-:W-:-:S13]  /*8e50*/  ISETP.GE.AND P0, PT, R5, 0x71, PT ;  /* 0x000000710500780c */ /* 0x000fda0003f06270 */
[----:B-1----:R-:W-:Y:S02]  /*8e60*/  @P0 LEA R2, P1, R16, R14, 0x1 ;  /* 0x0000000e10020211 */ /* 0x002fe400078208ff */
[----:B------:R-:W-:Y:S02]  /*8e70*/  @P0 LEA R5, R22, UR45, 0x1 ;  /* 0x0000002d16050c11 */ /* 0x000fe4000f8e08ff */
[----:B------:R-:W-:-:S05]  /*8e80*/  @P0 IADD3.X R3, RZ, R4, RZ, P1, !PT ;  /* 0x00000004ff030210 */ /* 0x000fca0000ffe4ff */
[----:B------:R-:W-:Y:S01]  /*8e90*/  @!PT LDS RZ, [RZ] ;  /* 0x00000000fffff984 */ /* 0x000fe20000000800 */
[----:B------:R-:W-:Y:S01]  /*8ea0*/  @!PT LDS RZ, [RZ] ;  /* 0x00000000fffff984 */ /* 0x000fe20000000800 */
[----:B------:R-:W-:Y:S01]  /*8eb0*/  @!PT LDS RZ, [RZ] ;  /* 0x00000000fffff984 */ /* 0x000fe20000000800 */
[----:B------:R0:W-:Y:S01]  /*8ec0*/  @P0 LDGSTS.E.BYPASS.LTC128B.128 [R5+0x11c00], desc[UR38][R2.64], !P3 ;  /* 0x11c0000002050fae */ /* 0x0001e2000d901d66 */
[----:B------:R-:W-:Y:S01]  /*8ed0*/  NOP ;  /* 0x0000000000007918 */ /* 0x000fe20000000000 */
[----:B------:R-:W-:Y:S02]  /*8ee0*/  SYNCS.ARRIVE.TRANS64.RED.A0T1 RZ, [UR45+0x16830], RZ ;  /* 0x016830ffffff79a7 */ /* 0x000fe4000820042d */
[----:B------:R-:W-:Y:S01]  /*8ef0*/  ARRIVES.LDGSTSBAR.64.TRANSCNT [UR45+0x16830] ;  /* 0x01683000ff0079b0 */ /* 0x000fe20008000aad */
[----:B------:R-:W-:Y:S01]  /*8f00*/  NOP ;  /* 0x0000000000007918 */ /* 0x000fe20000000000 */
[----:B------:R-:W-:-:S06]  /*8f10*/  ULOP3.LUT UR4, UR41, 0x2, URZ, 0xfc, !UPT ;  /* 0x0000000229047892 */ /* 0x000fcc000f8efc3f */
[----:B------:R-:W-:-:S05]  /*8f20*/  IMAD.U32 R6, RZ, RZ, UR4 ;  /* 0x00000004ff067e24 */ /* 0x000fca000f8e00ff */
[----:B------:R-:W-:-:S13]  /*8f30*/  ISETP.NE.AND P2, PT, R6, 0x3, PT ;  /* 0x000000030600780c */ /* 0x000fda0003f45270 */
[----:B0-----:R-:W-:Y:S05]  /*8f40*/  @!P2 BRA `(.L_x_12853) ;  /* 0x000000000004a947 */ /* 0x001fea0003800000 */
[----:B------:R-:W-:Y:S01]  /*8f50*/  BPT.TRAP 0x1 ;  /* 0x000000040000795c */ /* 0x000fe20000300000 */
.L_x_12853:
        /* <DEDUP_REMOVED lines=30> */
.L_x_12854:
[----:B------:R-:W0:Y:S01]  /*9140*/  LDC R9, c[0x0][0x448] ;  /* 0x00011200ff097b82 */ /* 0x000e220000000800 */
[----:B------:R-:W1:Y:S01]  /*9150*/  S2R R20, SR_TID.X ;  /* 0x0000000000147919 */ /* 0x000e620000002100 */
[----:B------:R-:W-:Y:S01]  /*9160*/  IMAD.U32 R4, RZ, RZ, UR36 ;  /* 0x00000024ff047e24 */ /* 0x000fe2000f8e00ff */
[----:B------:R-:W-:Y:S01]  /*9170*/  ULDC.64 UR4, c[0x0][0x2e0] ;  /* 0x0000b80000047ab9 */ /* 0x000fe20000000a00 */
[----:B------:R-:W-:Y:S01]  /*9180*/  ULDC.64 UR6, c[0x0][0x2c8] ;  /* 0x0000b20000067ab9 */ /* 0x000fe20000000a00 */
[----:B------:R-:W2:Y:S01]  /*9190*/  S2R R2, SR_CTAID.X ;  /* 0x0000000000027919 */ /* 0x000ea20000002500 */
[----:B------:R-:W-:Y:S01]  /*91a0*/  IMAD R25, R25, UR4, RZ ;  /* 0x0000000419197c24 */ /* 0x000fe2000f8e02ff */
[----:B------:R-:W-:-:S03]  /*91b0*/  ULDC.64 UR8, c[0x0][0x280] ;  /* 0x0000a00000087ab9 */ /* 0x000fc60000000a00 */
[----:B------:R-:W-:Y:S01]  /*91c0*/  IMAD R25, R24, UR5, R25 ;  /* 0x0000000518197c24 */ /* 0x000fe2000f8e0219 */
[----:B0-----:R-:W-:Y:S02]  /*91d0*/  ISETP.NE.AND P0, PT, R9, 0x1, PT ;  /* 0x000000010900780c */ /* 0x001fe40003f05270 */
[----:B-1----:R-:W-:-:S11]  /*91e0*/  LOP3.LUT R20, R20, 0x7f, RZ, 0xc0, !PT ;  /* 0x0000007f14147812 */ /* 0x002fd600078ec0ff */
[----:B------:R-:W0:Y:S01]  /*91f0*/  @P0 LDC R3, c[0x0][0x44c] ;  /* 0x00011300ff030b82 */ /* 0x000e220000000800 */
[----:B------:R-:W-:-:S05]  /*9200*/  SHF.R.U32.HI R20, RZ, 0x3, R20 ;  /* 0x00000003ff147819 */ /* 0x000fca0000011614 */
[----:B------:R-:W-:Y:S02]  /*9210*/  IMAD.IADD R0, R23, 0x1, R20 ;  /* 0x0000000117007824 */ /* 0x000fe400078e0214 */
[----:B------:R-:W1:Y:S02]  /*9220*/  @P0 LDC R5, c[0x0][0x450] ;  /* 0x00011400ff050b82 */ /* 0x000e640000000800 */
[----:B--2---:R-:W-:-:S05]  /*9230*/  IMAD R0, R2, 0xc0, R0 ;  /* 0x000000c002007824 */ /* 0x004fca00078e0200 */
[----:B------:R-:W-:Y:S01]  /*9240*/  MOV R7, R0 ;  /* 0x0000000000077202 */ /* 0x000fe20000000f00 */
[----:B------:R-:W2:Y:S01]  /*9250*/  @P0 LDC R6, c[0x0][0x44c] ;  /* 0x00011300ff060b82 */ /* 0x000ea20000000800 */
[----:B0-----:R-:W-:-:S04]  /*9260*/  @P0 IMAD.HI.U32 R2, R0, R3, RZ ;  /* 0x0000000300020227 */ /* 0x001fc800078e00ff */
[----:B------:R-:W-:Y:S01]  /*9270*/  IMAD.U32 R3, RZ, RZ, UR46 ;  /* 0x0000002eff037e24 */ /* 0x000fe2000f8e00ff */
[----:B-1----:R-:W-:Y:S01]  /*9280*/  @P0 SHF.R.U32.HI R7, RZ, R5, R2 ;  /* 0x00000005ff070219 */ /* 0x002fe20000011602 */
[----:B------:R-:W-:Y:S01]  /*9290*/  IMAD.MOV.U32 R2, RZ, RZ, R4 ;  /* 0x000000ffff027224 */ /* 0x000fe200078e0004 */
[----:B------:R-:W-:Y:S02]  /*92a0*/  MOV R5, UR37 ;  /* 0x0000002500057c02 */ /* 0x000fe40008000f00 */
[----:B------:R-:W-:Y:S01]  /*92b0*/  SHF.R.S32.HI R4, RZ, 0x1f, R7 ;  /* 0x0000001fff047819 */ /* 0x000fe20000011407 */
[----:B------:R-:W-:Y:S01]  /*92c0*/  IMAD.WIDE.U32 R2, R24, UR4, R2 ;  /* 0x0000000418027c25 */ /* 0x000fe2000f8e0002 */
[----:B------:R-:W-:Y:S01]  /*92d0*/  ULDC.64 UR4, c[0x0][0x2d0] ;  /* 0x0000b40000047ab9 */ /* 0x000fe20000000a00 */
[----:B------:R-:W-:Y:S01]  /*92e0*/  IADD3 R8, -R7, RZ, RZ ;  /* 0x000000ff07087210 */ /* 0x000fe20007ffe1ff */
[----:B------:R-:W0:Y:S01]  /*92f0*/  S2R R24, SR_CTAID.X ;  /* 0x0000000000187919 */ /* 0x000e220000002500 */
[----:B------:R-:W-:-:S02]  /*9300*/  IMAD R4, R4, UR4, RZ ;  /* 0x0000000404047c24 */ /* 0x000fc4000f8e02ff */
[----:B------:R-:W-:Y:S02]  /*9310*/  IMAD.IADD R3, R3, 0x1, R25 ;  /* 0x0000000103037824 */ /* 0x000fe400078e0219 */
[C---:B------:R-:W-:Y:S02]  /*9320*/  IMAD R11, R7.reuse, UR5, R4 ;  /* 0x00000005070b7c24 */ /* 0x040fe4000f8e0204 */
[----:B------:R-:W-:Y:S02]  /*9330*/  IMAD.WIDE.U32 R4, R7, UR4, R2 ;  /* 0x0000000407047c25 */ /* 0x000fe4000f8e0002 */
[----:B------:R-:W1:Y:S02]  /*9340*/  @P0 LDC R7, c[0x0][0x450] ;  /* 0x00011400ff070b82 */ /* 0x000e640000000800 */
[----:B------:R-:W-:Y:S02]  /*9350*/  IMAD.IADD R5, R5, 0x1, R11 ;  /* 0x0000000105057824 */ /* 0x000fe400078e020b */
[----:B------:R-:W-:-:S02]  /*9360*/  IMAD R11, R9, R8, R0 ;  /* 0x00000008090b7224 */ /* 0x000fc400078e0200 */
[----:B------:R-:W-:Y:S02]  /*9370*/  VIADD R0, R0, 0x80 ;  /* 0x0000008000007836 */ /* 0x000fe40000000000 */
[----:B------:R-:W-:Y:S01]  /*9380*/  IMAD.WIDE.U32 R4, R11, UR6, R4 ;  /* 0x000000060b047c25 */ /* 0x000fe2000f8e0004 */
[----:B------:R-:W-:-:S03]  /*9390*/  SHF.R.S32.HI R8, RZ, 0x1f, R11 ;  /* 0x0000001fff087819 */ /* 0x000fc6000001140b */
[----:B--2---:R-:W-:-:S04]  /*93a0*/  @P0 IMAD.HI.U32 R6, R0, R6, RZ ;  /* 0x0000000600060227 */ /* 0x004fc800078e00ff */
[----:B------:R-:W-:-:S04]  /*93b0*/  IMAD R8, R8, UR6, RZ ;  /* 0x0000000608087c24 */ /* 0x000fc8000f8e02ff */
[----:B------:R-:W-:Y:S01]  /*93c0*/  IMAD R13, R11, UR7, R8 ;  /* 0x000000070b0d7c24 */ /* 0x000fe2000f8e0208 */
[----:B------:R-:W-:Y:S02]  /*93d0*/  MOV R11, R0 ;  /* 0x00000000000b7202 */ /* 0x000fe40000000f00 */
[----:B-1----:R-:W-:Y:S01]  /*93e0*/  @P0 SHF.R.U32.HI R11, RZ, R7, R6 ;  /* 0x00000007ff0b0219 */ /* 0x002fe20000011606 */
[----:B------:R-:W-:Y:S01]  /*93f0*/  IMAD.IADD R13, R5, 0x1, R13 ;  /* 0x00000001050d7824 */ /* 0x000fe200078e020d */
[----:B------:R-:W-:-:S03]  /*9400*/  LEA R5, P0, R4, UR8, 0x1 ;  /* 0x0000000804057c11 */ /* 0x000fc6000f8008ff */
[----:B------:R-:W-:Y:S01]  /*9410*/  IMAD.MOV R7, RZ, RZ, -R11 ;  /* 0x000000ffff077224 */ /* 0x000fe200078e0a0b */
[----:B------:R-:W-:Y:S01]  /*9420*/  LEA.HI.X R8, R4, UR9, R13, 0x1, P0 ;  /* 0x0000000904087c11 */ /* 0x000fe200080f0c0d */
[----:B------:R-:W-:Y:S01]  /*9430*/  IMAD.WIDE.U32 R2, R11, UR4, R2 ;  /* 0x000000040b027c25 */ /* 0x000fe2000f8e0002 */
[----:B------:R-:W-:-:S03]  /*9440*/  SHF.R.S32.HI R4, RZ, 0x1f, R11 ;  /* 0x0000001fff047819 */ /* 0x000fc6000001140b */
[----:B------:R-:W-:Y:S02]  /*9450*/  IMAD R7, R9, R7, R0 ;  /* 0x0000000709077224 */ /* 0x000fe400078e0200 */
[----:B------:R-:W-:Y:S01]  /*9460*/  IMAD R4, R4, UR4, RZ ;  /* 0x0000000404047c24 */ /* 0x000fe2000f8e02ff */
[----:B------:R-:W-:Y:S02]  /*9470*/  ULDC UR4, c[0x0][0x2b8] ;  /* 0x0000ae0000047ab9 */ /* 0x000fe40000000800 */
[----:B------:R-:W-:Y:S01]  /*9480*/  SHF.R.S32.HI R0, RZ, 0x1f, R7 ;  /* 0x0000001fff007819 */ /* 0x000fe20000011407 */
[----:B------:R-:W-:Y:S01]  /*9490*/  IMAD R11, R11, UR5, R4 ;  /* 0x000000050b0b7c24 */ /* 0x000fe2000f8e0204 */
[----:B------:R-:W-:Y:S01]  /*94a0*/  ISETP.GE.AND P0, PT, R16, UR4, PT ;  /* 0x0000000410007c0c */ /* 0x000fe2000bf06270 */
[----:B------:R-:W-:Y:S02]  /*94b0*/  UMOV UR4, 0xffffffff ;  /* 0xffffffff00047882 */ /* 0x000fe40000000000 */
[----:B------:R-:W-:Y:S01]  /*94c0*/  IMAD R0, R0, UR6, RZ ;  /* 0x0000000600007c24 */ /* 0x000fe2000f8e02ff */
[----:B------:R-:W-:-:S03]  /*94d0*/  IADD3 R3, R3, R11, RZ ;  /* 0x0000000b03037210 */ /* 0x000fc60007ffe0ff */
[C---:B------:R-:W-:Y:S02]  /*94e0*/  IMAD R11, R7.reuse, UR7, R0 ;  /* 0x00000007070b7c24 */ /* 0x040fe4000f8e0200 */
[----:B------:R-:W-:-:S04]  /*94f0*/  IMAD.WIDE.U32 R2, R7, UR6, R2 ;  /* 0x0000000607027c25 */ /* 0x000fc8000f8e0002 */
[----:B------:R-:W-:Y:S01]  /*9500*/  IMAD.IADD R7, R3, 0x1, R11 ;  /* 0x0000000103077824 */ /* 0x000fe200078e020b */
[----:B------:R-:W-:-:S04]  /*9510*/  LEA R0, P1, R2, UR8, 0x1 ;  /* 0x0000000802007c11 */ /* 0x000fc8000f8208ff */
[----:B------:R-:W-:Y:S01]  /*9520*/  LEA.HI.X R7, R2, UR9, R7, 0x1, P1 ;  /* 0x0000000902077c11 */ /* 0x000fe200088f0c07 */
[----:B0-----:R-:W-:Y:S08]  /*9530*/  BRA.DIV UR4, `(.L_x_12855) ;  /* 0x0000002e041c7947 */ /* 0x001ff0000b800000 */
[----:B------:R-:W0:Y:S01]  /*9540*/  S2R R2, SR_TID.X ;  /* 0x0000000000027919 */ /* 0x000e220000002100 */
[----:B------:R-:W-:Y:S02]  /*9550*/  ULDC UR4, c[0x0][0x288] ;  /* 0x0000a20000047ab9 */ /* 0x000fe40000000800 */
[----:B------:R-:W-:Y:S01]  /*9560*/  IMAD R4, R9, UR4, RZ ;  /* 0x0000000409047c24 */ /* 0x000fe2000f8e02ff */
[----:B------:R-:W1:Y:S04]  /*9570*/  SHFL.IDX PT, R14, R5, RZ, 0x181f ;  /* 0x00181fff050e7589 */ /* 0x000e6800000e0000 */
[----:B------:R-:W-:Y:S04]  /*9580*/  SHFL.IDX PT, R21, R5, 0x1, 0x181f ;  /* 0x00381f0005157f89 */ /* 0x000fe800000e0000 */
[----:B------:R-:W-:Y:S01]  /*9590*/  SHFL.IDX PT, R10, R8, 0x1, 0x181f ;  /* 0x00381f00080a7f89 */ /* 0x000fe200000e0000 */
[----:B0-----:R-:W-:-:S04]  /*95a0*/  LOP3.LUT R2, R2, 0x7f, RZ, 0xc0, !PT ;  /* 0x0000007f02027812 */ /* 0x001fc800078ec0ff */
[----:B------:R-:W-:-:S05]  /*95b0*/  SHF.R.U32.HI R2, RZ, 0x3, R2 ;  /* 0x00000003ff027819 */ /* 0x000fca0000011602 */
[----:B------:R-:W-:Y:S02]  /*95c0*/  IMAD R6, R24, 0xc0, R2 ;  /* 0x000000c018067824 */ /* 0x000fe400078e0202 */
[----:B------:R-:W0:Y:S02]  /*95d0*/  SHFL.IDX PT, R2, R8, RZ, 0x181f ;  /* 0x00181fff08027589 */ /* 0x000e2400000e0000 */
[C---:B------:R-:W-:Y:S01]  /*95e0*/  VIADD R9, R6.reuse, 0x10 ;  /* 0x0000001006097836 */ /* 0x040fe20000000000 */
[C---:B------:R-:W-:Y:S01]  /*95f0*/  ISETP.GE.AND P1, PT, R6.reuse, R4, PT ;  /* 0x000000040600720c */ /* 0x040fe20003f26270 */
[----:B------:R-:W-:-:S03]  /*9600*/  VIADD R11, R6, 0x20 ;  /* 0x00000020060b7836 */ /* 0x000fc60000000000 */
[----:B------:R-:W-:Y:S02]  /*9610*/  ISETP.GE.AND P3, PT, R9, R4, PT ;  /* 0x000000040900720c */ /* 0x000fe40003f66270 */
[----:B------:R-:W-:Y:S07]  /*9620*/  SHFL.IDX PT, R9, R8, 0x2, 0x181f ;  /* 0x00581f0008097f89 */ /* 0x000fee00000e0000 */
[----:B-1----:R-:W-:Y:S02]  /*9630*/  @!P1 LEA R14, P2, R16, R14, 0x1 ;  /* 0x0000000e100e9211 */ /* 0x002fe400078408ff */
[----:B------:R-:W-:-:S03]  /*9640*/  @!P1 LEA R25, R22, UR45, 0x1 ;  /* 0x0000002d16199c11 */ /* 0x000fc6000f8e08ff */
[----:B0-----:R-:W-:Y:S01]  /*9650*/  @!P1 IMAD.X R3, RZ, RZ, R2, P2 ;  /* 0x000000ffff039224 */ /* 0x001fe200010e0602 */
[----:B------:R-:W-:Y:S02]  /*9660*/  @!P1 MOV R2, R14 ;  /* 0x0000000e00029202 */ /* 0x000fe40000000f00 */
[----:B------:R-:W0:Y:S04]  /*9670*/  SHFL.IDX PT, R14, R5, 0x2, 0x181f ;  /* 0x00581f00050e7f89 */ /* 0x000e2800000e0000 */
[----:B------:R1:W-:Y:S01]  /*9680*/  @!P1 LDGSTS.E.BYPASS.LTC128B.128 [R25+0x8400], desc[UR38][R2.64], !P0 ;  /* 0x0840000002199fae */ /* 0x0003e2000c101d66 */
[----:B------:R-:W-:Y:S02]  /*9690*/  ISETP.GE.AND P1, PT, R11, R4, PT ;  /* 0x000000040b00720c */ /* 0x000fe40003f26270 */
[----:B------:R-:W-:-:S02]  /*96a0*/  IADD3 R11, R6, 0x40, RZ ;  /* 0x00000040060b7810 */ /* 0x000fc40007ffe0ff */
[----:B-1----:R-:W-:Y:S02]  /*96b0*/  @!P3 LEA R2, P2, R16, R21, 0x1 ;  /* 0x000000151002b211 */ /* 0x002fe400078408ff */
[----:B------:R-:W-:Y:S01]  /*96c0*/  @!P3 LEA R25, R22, UR45, 0x1 ;  /* 0x0000002d1619bc11 */ /* 0x000fe2000f8e08ff */
[----:B------:R-:W1:Y:S01]  /*96d0*/  SHFL.IDX PT, R21, R5, 0x3, 0x181f ;  /* 0x00781f0005157f89 */ /* 0x000e6200000e0000 */
[----:B------:R-:W-:-:S05]  /*96e0*/  @!P3 IADD3.X R3, RZ, R10, RZ, P2, !PT ;  /* 0x0000000aff03b210 */ /* 0x000fca00017fe4ff */
[----:B------:R-:W-:Y:S01]  /*96f0*/  @!P1 LEA R20, R22, UR45, 0x1 ;  /* 0x0000002d16149c11 */ /* 0x000fe2000f8e08ff */
[----:B------:R-:W2:Y:S04]  /*9700*/  SHFL.IDX PT, R10, R8, 0x3, 0x181f ;  /* 0x00781f00080a7f89 */ /* 0x000ea800000e0000 */
[----:B------:R0:W-:Y:S02]  /*9710*/  @!P3 LDGSTS.E.BYPASS.LTC128B.128 [R25+0x8c00], desc[UR38][R2.64], !P0 ;  /* 0x08c000000219bfae */ /* 0x0001e4000c101d66 */
[----:B0-----:R-:W-:Y:S02]  /*9720*/  @!P1 LEA R2, P2, R16, R14, 0x1 ;  /* 0x0000000e10029211 */ /* 0x001fe400078408ff */
[----:B------:R-:W0:Y:S03]  /*9730*/  SHFL.IDX PT, R14, R5, 0x4, 0x181f ;  /* 0x00981f00050e7f89 */ /* 0x000e2600000e0000 */
[----:B------:R-:W-:-:S02]  /*9740*/  @!P1 IMAD.X R3, RZ, RZ, R9, P2 ;  /* 0x000000ffff039224 */ /* 0x000fc400010e0609 */
[----:B------:R-:W-:-:S03]  /*9750*/  VIADD R9, R6, 0x30 ;  /* 0x0000003006097836 */ /* 0x000fc60000000000 */
[----:B------:R3:W-:Y:S01]  /*9760*/  @!P1 LDGSTS.E.BYPASS.LTC128B.128 [R20+0x9400], desc[UR38][R2.64], !P0 ;  /* 0x0940000002149fae */ /* 0x0007e2000c101d66 */
[-C--:B------:R-:W-:Y:S01]  /*9770*/  ISETP.GE.AND P1, PT, R11, R4.reuse, PT ;  /* 0x000000040b00720c */ /* 0x080fe20003f26270 */
[----:B------:R-:W-:Y:S01]  /*9780*/  VIADD R11, R6, 0x60 ;  /* 0x00000060060b7836 */ /* 0x000fe20000000000 */
[----:B------:R-:W-:Y:S02]  /*9790*/  ISETP.GE.AND P3, PT, R9, R4, PT ;  /* 0x000000040900720c */ /* 0x000fe40003f66270 */
[----:B------:R-:W4:Y:S09]  /*97a0*/  SHFL.IDX PT, R9, R8, 0x4, 0x181f ;  /* 0x00981f0008097f89 */ /* 0x000f3200000e0000 */
[----:B---3--:R-:W-:-:S02]  /*97b0*/  @!P1 LEA R20, R22, UR45, 0x1 ;  /* 0x0000002d16149c11 */ /* 0x008fc4000f8e08ff */
[----:B-1----:R-:W-:Y:S02]  /*97c0*/  @!P3 LEA R2, P2, R16, R21, 0x1 ;  /* 0x000000151002b211 */ /* 0x002fe400078408ff */
[----:B------:R-:W-:Y:S01]  /*97d0*/  @!P3 LEA R25, R22, UR45, 0x1 ;  /* 0x0000002d1619bc11 */ /* 0x000fe2000f8e08ff */
[----:B------:R-:W1:Y:S02]  /*97e0*/  SHFL.IDX PT, R21, R5, 0x5, 0x181f ;  /* 0x00b81f0005157f89 */ /* 0x000e6400000e0000 */
[----:B--2---:R-:W-:Y:S02]  /*97f0*/  @!P3 IMAD.X R3, RZ, RZ, R10, P2 ;  /* 0x000000ffff03b224 */ /* 0x004fe400010e060a */
[----:B------:R-:W2:Y:S04]  /*9800*/  SHFL.IDX PT, R10, R8, 0x5, 0x181f ;  /* 0x00b81f00080a7f89 */ /* 0x000ea800000e0000 */
[----:B------:R0:W-:Y:S02]  /*9810*/  @!P3 LDGSTS.E.BYPASS.LTC128B.128 [R25+0x9c00], desc[UR38][R2.64], !P0 ;  /* 0x09c000000219bfae */ /* 0x0001e4000c101d66 */
[----:B0-----:R-:W-:-:S02]  /*9820*/  @!P1 LEA R2, P2, R16, R14, 0x1 ;  /* 0x0000000e10029211 */ /* 0x001fc400078408ff */
[----:B------:R-:W0:Y:S03]  /*9830*/  SHFL.IDX PT, R14, R5, 0x6, 0x181f ;  /* 0x00d81f00050e7f89 */ /* 0x000e2600000e0000 */
[----:B----4-:R-:W-:Y:S01]  /*9840*/  @!P1 IMAD.X R3, RZ, RZ, R9, P2 ;  /* 0x000000ffff039224 */ /* 0x010fe200010e0609 */
[----:B------:R-:W-:-:S04]  /*9850*/  IADD3 R9, R6, 0x50, RZ ;  /* 0x0000005006097810 */ /* 0x000fc80007ffe0ff */
[-C--:B------:R-:W-:Y:S01]  /*9860*/  ISETP.GE.AND P3, PT, R9, R4.reuse, PT ;  /* 0x000000040900720c */ /* 0x080fe20003f66270 */
[----:B------:R1:W-:Y:S01]  /*9870*/  @!P1 LDGSTS.E.BYPASS.LTC128B.128 [R20+0xa400], desc[UR38][R2.64], !P0 ;  /* 0x0a40000002149fae */ /* 0x0003e2000c101d66 */
[----:B------:R-:W-:Y:S01]  /*9880*/  ISETP.GE.AND P1, PT, R11, R4, PT ;  /* 0x000000040b00720c */ /* 0x000fe20003f26270 */
[----:B------:R-:W-:Y:S02]  /*9890*/  VIADD R11, R6, 0x80 ;  /* 0x00000080060b7836 */ /* 0x000fe40000000000 */
[----:B------:R-:W3:Y:S04]  /*98a0*/  SHFL.IDX PT, R9, R8, 0x6, 0x181f ;  /* 0x00d81f0008097f89 */ /* 0x000ee800000e0000 */
[----:B------:R-:W-:Y:S04]  /*98b0*/  SHFL.IDX PT, R8, R8, 0x7, 0x181f ;  /* 0x00f81f0008087f89 */ /* 0x000fe800000e0000 */
[----:B-1----:R-:W-:-:S02]  /*98c0*/  @!P3 LEA R2, P2, R16, R21, 0x1 ;  /* 0x000000151002b211 */ /* 0x002fc400078408ff */
[C---:B------:R-:W-:Y:S01]  /*98d0*/  @!P3 LEA R25, R22.reuse, UR45, 0x1 ;  /* 0x0000002d1619bc11 */ /* 0x040fe2000f8e08ff */
[----:B------:R-:W-:Y:S02]  /*98e0*/  SHFL.IDX PT, R21, R0, RZ, 0x181f ;  /* 0x00181fff00157589 */ /* 0x000fe400000e0000 */
[----:B--2---:R-:W-:Y:S01]  /*98f0*/  @!P3 IMAD.X R3, RZ, RZ, R10, P2 ;  /* 0x000000ffff03b224 */ /* 0x004fe200010e060a */
[----:B------:R-:W-:-:S04]  /*9900*/  @!P1 LEA R10, R22, UR45, 0x1 ;  /* 0x0000002d160a9c11 */ /* 0x000fc8000f8e08ff */
[----:B------:R0:W-:Y:S02]  /*9910*/  @!P3 LDGSTS.E.BYPASS.LTC128B.128 [R25+0xac00], desc[UR38][R2.64], !P0 ;  /* 0x0ac000000219bfae */ /* 0x0001e4000c101d66 */
[----:B0-----:R-:W-:Y:S02]  /*9920*/  @!P1 LEA R2, P2, R16, R14, 0x1 ;  /* 0x0000000e10029211 */ /* 0x001fe400078408ff */
[----:B------:R0:W1:Y:S02]  /*9930*/  SHFL.IDX PT, R14, R5, 0x7, 0x181f ;  /* 0x00f81f00050e7f89 */ /* 0x00006400000e0000 */
[----:B---3--:R-:W-:Y:S01]  /*9940*/  @!P1 IADD3.X R3, RZ, R9, RZ, P2, !PT ;  /* 0x00000009ff039210 */ /* 0x008fe200017fe4ff */
[----:B------:R-:W-:-:S04]  /*9950*/  VIADD R9, R6, 0x70 ;  /* 0x0000007006097836 */ /* 0x000fc80000000000 */
[----:B------:R1:W-:Y:S01]  /*9960*/  @!P1 LDGSTS.E.BYPASS.LTC128B.128 [R10+0xb400], desc[UR38][R2.64], !P0 ;  /* 0x0b400000020a9fae */ /* 0x0003e2000c101d66 */
[-C--:B------:R-:W-:Y:S01]  /*9970*/  ISETP.GE.AND P3, PT, R9, R4.reuse, PT ;  /* 0x000000040900720c */ /* 0x080fe20003f66270 */
[C---:B0-----:R-:W-:Y:S01]  /*9980*/  VIADD R5, R6.reuse, 0x90 ;  /* 0x0000009006057836 */ /* 0x041fe20000000000 */
[----:B------:R-:W-:Y:S01]  /*9990*/  ISETP.GE.AND P1, PT, R11, R4, PT ;  /* 0x000000040b00720c */ /* 0x000fe20003f26270 */
[----:B------:R-:W0:Y:S01]  /*99a0*/  SHFL.IDX PT, R9, R7, RZ, 0x181f ;  /* 0x00181fff07097589 */ /* 0x000e2200000e0000 */
[----:B------:R-:W-:-:S09]  /*99b0*/  IADD3 R11, R6, 0xa0, RZ ;  /* 0x000000a0060b7810 */ /* 0x000fd20007ffe0ff */
[----:B------:R-:W-:Y:S02]  /*99c0*/  @!P3 LEA R25, R22, UR45, 0x1 ;  /* 0x0000002d1619bc11 */ /* 0x000fe4000f8e08ff */
[----:B-1----:R-:W-:Y:S02]  /*99d0*/  @!P3 LEA R2, P2, R16, R14, 0x1 ;  /* 0x0000000e1002b211 */ /* 0x002fe400078408ff */
[----:B------:R-:W-:Y:S02]  /*99e0*/  SHFL.IDX PT, R14, R0, 0x2, 0x181f ;  /* 0x00581f00000e7f89 */ /* 0x000fe400000e0000 */
[----:B------:R-:W-:Y:S02]  /*99f0*/  @!P3 IADD3.X R3, RZ, R8, RZ, P2, !PT ;  /* 0x00000008ff03b210 */ /* 0x000fe400017fe4ff */
[----:B------:R-:W-:Y:S04]  /*9a00*/  SHFL.IDX PT, R8, R7, 0x1, 0x181f ;  /* 0x00381f0007087f89 */ /* 0x000fe800000e0000 */
[----:B------:R1:W-:Y:S01]  /*9a10*/  @!P3 LDGSTS.E.BYPASS.LTC128B.128 [R25+0xbc00], desc[UR38][R2.64], !P0 ;  /* 0x0bc000000219bfae */ /* 0x0003e2000c101d66 */
[----:B------:R-:W-:-:S03]  /*9a20*/  ISETP.GE.AND P3, PT, R5, R4, PT ;  /* 0x000000040500720c */ /* 0x000fc60003f66270 */
[----:B------:R-:W-:Y:S04]  /*9a30*/  SHFL.IDX PT, R5, R7, 0x2, 0x181f ;  /* 0x00581f0007057f89 */ /* 0x000fe800000e0000 */
[----:B------:R-:W-:Y:S01]  /*9a40*/  SHFL.IDX PT, R7, R7, 0x3, 0x181f ;  /* 0x00781f0007077f89 */ /* 0x000fe200000e0000 */
[----:B-1----:R-:W-:Y:S02]  /*9a50*/  @!P1 LEA R2, P2, R16, R21, 0x1 ;  /* 0x0000001510029211 */ /* 0x002fe400078408ff */
[----:B------:R-:W-:-:S03]  /*9a60*/  @!P1 LEA R21, R22, UR45, 0x1 ;  /* 0x0000002d16159c11 */ /* 0x000fc6000f8e08ff */
[----:B0-----:R-:W-:Y:S02]  /*9a70*/  @!P1 IMAD.X R3, RZ, RZ, R9, P2 ;  /* 0x000000ffff039224 */ /* 0x001fe400010e0609 */
[----:B------:R-:W0:Y:S04]  /*9a80*/  SHFL.IDX PT, R9, R0, 0x1, 0x181f ;  /* 0x00381f0000097f89 */ /* 0x000e2800000e0000 */
[----:B------:R0:W-:Y:S01]  /*9a90*/  @!P1 LDGSTS.E.BYPASS.LTC128B.128 [R21+0xc400], desc[UR38][R2.64], !P0 ;  /* 0x0c40000002159fae */ /* 0x0001e2000c101d66 */
[----:B------:R-:W-:Y:S02]  /*9aa0*/  ISETP.GE.AND P1, PT, R11, R4, PT ;  /* 0x000000040b00720c */ /* 0x000fe40003f26270 */
[----:B0-----:R-:W-:Y:S02]  /*9ab0*/  @!P3 LEA R2, P2, R16, R9, 0x1 ;  /* 0x000000091002b211 */ /* 0x001fe400078408ff */
[----:B------:R-:W-:-:S03]  /*9ac0*/  @!P3 LEA R9, R22, UR45, 0x1 ;  /* 0x0000002d1609bc11 */ /* 0x000fc6000f8e08ff */
[----:B------:R-:W-:-:S05]  /*9ad0*/  @!P3 IMAD.X R3, RZ, RZ, R8, P2 ;  /* 0x000000ffff03b224 */ /* 0x000fca00010e0608 */
[----:B------:R0:W-:Y:S02]  /*9ae0*/  @!P3 LDGSTS.E.BYPASS.LTC128B.128 [R9+0xcc00], desc[UR38][R2.64], !P0 ;  /* 0x0cc000000209bfae */ /* 0x0001e4000c101d66 */
[----:B0-----:R-:W-:Y:S02]  /*9af0*/  @!P1 LEA R2, P2, R16, R14, 0x1 ;  /* 0x0000000e10029211 */ /* 0x001fe400078408ff */
[----:B------:R0:W1:Y:S03]  /*9b00*/  SHFL.IDX PT, R14, R0, 0x3, 0x181f ;  /* 0x00781f00000e7f89 */ /* 0x00006600000e0000 */
[----:B------:R-:W-:Y:S01]  /*9b10*/  @!P1 IMAD.X R3, RZ, RZ, R5, P2 ;  /* 0x000000ffff039224 */ /* 0x000fe200010e0605 */
[----:B------:R-:W-:-:S05]  /*9b20*/  @!P1 LEA R5, R22, UR45, 0x1 ;  /* 0x0000002d16059c11 */ /* 0x000fca000f8e08ff */
[----:B------:R0:W-:Y:S02]  /*9b30*/  @!P1 LDGSTS.E.BYPASS.LTC128B.128 [R5+0xd400], desc[UR38][R2.64], !P0 ;  /* 0x0d40000002059fae */ /* 0x0001e4000c101d66 */
.L_x_12933:
[----:B0-----:R-:W-:Y:S01]  /*9b40*/  IADD3 R3, R6, 0xb0, RZ ;  /* 0x000000b006037810 */ /* 0x001fe20007ffe0ff */
[----:B------:R-:W-:-:S03]  /*9b50*/  IMAD.MOV.U32 R0, RZ, RZ, 0x1 ;  /* 0x00000001ff007424 */ /* 0x000fc600078e00ff */
[----:B------:R-:W-:Y:S02]  /*9b60*/  ISETP.GE.AND P1, PT, R3, R4, PT ;  /* 0x000000040300720c */ /* 0x000fe40003f26270 */
[----:B------:R-:W-:-:S11]  /*9b70*/  SHF.L.U32 R0, R0, 0x1f, RZ ;  /* 0x0000001f00007819 */ /* 0x000fd600000006ff */
[----:B-1----:R-:W-:Y:S02]  /*9b80*/  @!P1 LEA R2, P2, R16, R14, 0x1 ;  /* 0x0000000e10029211 */ /* 0x002fe400078408ff */
[----:B------:R-:W-:-:S03]  /*9b90*/  @!P1 LEA R5, R22, UR45, 0x1 ;  /* 0x0000002d16059c11 */ /* 0x000fc6000f8e08ff */
[----:B------:R-:W-:-:S05]  /*9ba0*/  @!P1 IMAD.X R3, RZ, RZ, R7, P2 ;  /* 0x000000ffff039224 */ /* 0x000fca00010e0607 */
[----:B------:R-:W-:Y:S01]  /*9bb0*/  @!PT LDS RZ, [RZ] ;  /* 0x00000000fffff984 */ /* 0x000fe20000000800 */
[----:B------:R-:W-:Y:S01]  /*9bc0*/  @!PT LDS RZ, [RZ] ;  /* 0x00000000fffff984 */ /* 0x000fe20000000800 */
[----:B------:R-:W-:Y:S01]  /*9bd0*/  @!PT LDS RZ, [RZ] ;  /* 0x00000000fffff984 */ /* 0x000fe20000000800 */
[----:B------:R0:W-:Y:S01]  /*9be0*/  @!P1 LDGSTS.E.BYPASS.LTC128B.128 [R5+0xdc00], desc[UR38][R2.64], !P0 ;  /* 0x0dc0000002059fae */ /* 0x0001e2000c101d66 */
[----:B------:R-:W-:Y:S01]  /*9bf0*/  NOP ;  /* 0x0000000000007918 */ /* 0x000fe20000000000 */
[----:B------:R-:W-:Y:S02]  /*9c00*/  SYNCS.ARRIVE.TRANS64.RED.A0T1 RZ, [UR45+0x16800], RZ ;  /* 0x016800ffffff79a7 */ /* 0x000fe4000820042d */
[----:B------:R-:W-:Y:S01]  /*9c10*/  ARRIVES.LDGSTSBAR.64.TRANSCNT [UR45+0x16800] ;  /* 0x01680000ff0079b0 */ /* 0x000fe20008000aad */
[----:B------:R-:W-:Y:S01]  /*9c20*/  NOP ;  /* 0x0000000000007918 */ /* 0x000fe20000000000 */
[----:B------:R-:W-:Y:S01]  /*9c30*/  SYNCS.ARRIVE.TRANS64.A1T0 RZ, [UR45+0x16800], RZ ;  /* 0x016800ffffff79a7 */ /* 0x000fe2000810002d */
[----:B------:R-:W1:Y:S02]  /*9c40*/  SYNCS.PHASECHK.TRANS64.TRYWAIT P0, [UR45+0x16820], R0 ;  /* 0x01682000ff0075a7 */ /* 0x000e64000800016d */
[----:B01----:R-:W-:Y:S05]  /*9c50*/  @!P0 BRA `(.L_x_12856) ;  /* 0x0000003000ec8947 */ /* 0x003fea0003800000 */
.L_x_12934:
[----:B------:R-:W-:Y:S01]  /*9c60*/  UIADD3 UR4, UR49, -0x2, URZ ;  /* 0xfffffffe31047890 */ /* 0x000fe2000fffe03f */
[----:B------:R-:W-:Y:S01]  /*9c70*/  MOV R24, 0x1 ;  /* 0x0000000100187802 */ /* 0x000fe20000000f00 */
[----:B------:R-:W-:Y:S02]  /*9c80*/  IMAD.MOV.U32 R20, RZ, RZ, RZ ;  /* 0x000000ffff147224 */ /* 0x000fe400078e00ff */
[----:B------:R-:W-:-:S06]  /*9c90*/  UISETP.GE.AND UP0, UPT, UR4, UR48, UPT ;  /* 0x000000300400728c */ /* 0x000fcc000bf06270 */
[----:B------:R-:W-:-:S13]  /*9ca0*/  PLOP3.LUT P0, PT, PT, PT, UP0, 0x80, 0x0 ;  /* 0x000000000000781c */ /* 0x000fda0003f0f008 */
[----:B------:R-:W-:Y:S05]  /*9cb0*/  @!P0 BRA `(.L_x_12857) ;  /* 0x0000000c00f88947 */ /* 0x000fea0003800000 */
[----:B------:R-:W1:Y:S01]  /*9cc0*/  S2R R2, SR_TID.X ;  /* 0x0000000000027919 */ /* 0x000e620000002100 */
[----:B------:R-:W-:Y:S01]  /*9cd0*/  UIADD3 UR4, UR47, 0x1, URZ ;  /* 0x000000012f047890 */ /* 0x000fe2000fffe03f */
[----:B0-----:R-:W-:Y:S01]  /*9ce0*/  LOP3.LUT R3, RZ, UR44, RZ, 0x33, !PT ;  /* 0x0000002cff037c12 */ /* 0x001fe2000f8e33ff */
[----:B------:R-:W-:Y:S01]  /*9cf0*/  IMAD.SHL.U32 R4, R16, 0x2, RZ ;  /* 0x0000000210047824 */ /* 0x000fe200078e00ff */
[----:B------:R-:W-:Y:S01]  /*9d00*/  BSSY B0, `(.L_x_12857) ;  /* 0x00000f9000007945 */ /* 0x000fe20003800000 */
[----:B------:R-:W-:Y:S01]  /*9d10*/  UIMAD UR4, UR4, UR40, URZ ;  /* 0x00000028040472a4 */ /* 0x000fe2000f8e023f */
[----:B------:R-:W-:Y:S01]  /*9d20*/  IMAD.MOV.U32 R21, RZ, RZ, 0x1 ;  /* 0x00000001ff157424 */ /* 0x000fe200078e00ff */
[----:B------:R-:W-:-:S04]  /*9d30*/  MOV R8, RZ ;  /* 0x000000ff00087202 */ /* 0x000fc80000000f00 */
[----:B------:R-:W-:Y:S01]  /*9d40*/  LOP3.LUT R0, RZ, UR4, RZ, 0x33, !PT ;  /* 0x00000004ff007c12 */ /* 0x000fe2000f8e33ff */
[----:B------:R-:W-:Y:S02]  /*9d50*/  ULDC UR4, c[0x0][0x2f4] ;  /* 0x0000bd0000047ab9 */ /* 0x000fe40000000800 */
[----:B------:R-:W-:Y:S02]  /*9d60*/  ISETP.GE.AND P1, PT, R16, UR4, PT ;  /* 0x0000000410007c0c */ /* 0x000fe4000bf26270 */
[----:B------:R-:W-:-:S04]  /*9d70*/  VIMNMX R3, R0, R3, !PT ;  /* 0x0000000300037248 */ /* 0x000fc80007fe0100 */
[----:B------:R-:W-:Y:S02]  /*9d80*/  IADD3 R26, -R3, -0x2, RZ ;  /* 0xfffffffe031a7810 */ /* 0x000fe40007ffe1ff */
[----:B-1----:R-:W-:-:S04]  /*9d90*/  LOP3.LUT R2, R2, 0x7f, RZ, 0xc0, !PT ;  /* 0x0000007f02027812 */ /* 0x002fc800078ec0ff */
[----:B------:R-:W-:-:S04]  /*9da0*/  SHF.R.U32.HI R2, RZ, 0x3, R2 ;  /* 0x00000003ff027819 */ /* 0x000fc80000011602 */
[----:B------:R-:W-:Y:S02]  /*9db0*/  IADD3 R19, R23, R19, R2 ;  /* 0x0000001317137210 */ /* 0x000fe40007ffe002 */
[----:B------:R-:W-:Y:S02]  /*9dc0*/  IADD3 R0, -R2, UR43, RZ ;  /* 0x0000002b02007c10 */ /* 0x000fe4000fffe1ff */
[----:B------:R-:W-:-:S03]  /*9dd0*/  IADD3 R2, R19, -0x180, RZ ;  /* 0xfffffe8013027810 */ /* 0x000fc60007ffe0ff */
[C---:B------:R-:W-:Y:S02]  /*9de0*/  IMAD R4, R3.reuse, 0x80, R0 ;  /* 0x0000008003047824 */ /* 0x040fe400078e0200 */
[----:B------:R-:W-:Y:S02]  /*9df0*/  IMAD R0, R3, -0x80, R2 ;  /* 0xffffff8003007824 */ /* 0x000fe400078e0202 */
[----:B------:R-:W-:-:S07]  /*9e00*/  VIADD R4, R4, 0x100 ;  /* 0x0000010004047836 */ /* 0x000fce0000000000 */
.L_x_12870:
[----:B------:R-:W2:Y:S01]  /*9e10*/  LDL R6, [R1] ;  /* 0x0000000001067983 */ /* 0x000ea20000100800 */
[----:B------:R-:W0:Y:S01]  /*9e20*/  LDC R2, c[0x0][0x430] ;  /* 0x00010c00ff027b82 */ /* 0x000e220000000800 */
[----:B------:R-:W-:Y:S01]  /*9e30*/  IMAD.MOV.U32 R9, RZ, RZ, R0 ;  /* 0x000000ffff097224 */ /* 0x000fe200078e0000 */
[----:B------:R-:W-:Y:S01]  /*9e40*/  ULDC.64 UR4, c[0x0][0x428] ;  /* 0x00010a0000047ab9 */ /* 0x000fe20000000a00 */
[----:B0-----:R-:W-:-:S13]  /*9e50*/  ISETP.NE.AND P0, PT, R2, 0x1, PT ;  /* 0x000000010200780c */ /* 0x001fda0003f05270 */
[----:B------:R-:W0:Y:S08]  /*9e60*/  @P0 LDC R3, c[0x0][0x434] ;  /* 0x00010d00ff030b82 */ /* 0x000e300000000800 */
[----:B------:R-:W1:Y:S01]  /*9e70*/  @P0 LDC R5, c[0x0][0x438] ;  /* 0x00010e00ff050b82 */ /* 0x000e620000000800 */
[----:B0-----:R-:W-:-:S05]  /*9e80*/  @P0 IMAD.HI.U32 R2, R0, R3, RZ ;  /* 0x0000000300020227 */ /* 0x001fca00078e00ff */
[----:B-1----:R-:W-:-:S04]  /*9e90*/  @P0 SHF.R.U32.HI R9, RZ, R5, R2 ;  /* 0x00000005ff090219 */ /* 0x002fc80000011602 */
[----:B------:R-:W-:Y:S02]  /*9ea0*/  SHF.R.S32.HI R3, RZ, 0x1f, R9 ;  /* 0x0000001fff037819 */ /* 0x000fe40000011409 */
[----:B------:R-:W-:-:S05]  /*9eb0*/  MOV R2, R9 ;  /* 0x0000000900027202 */ /* 0x000fca0000000f00 */
[----:B------:R-:W-:-:S04]  /*9ec0*/  IMAD.WIDE.U32 R2, R28, UR4, R2 ;  /* 0x000000041c027c25 */ /* 0x000fc8000f8e0002 */
[----:B--2---:R-:W-:-:S04]  /*9ed0*/  IMAD R5, R6, UR4, RZ ;  /* 0x0000000406057c24 */ /* 0x004fc8000f8e02ff */
[----:B------:R-:W-:Y:S01]  /*9ee0*/  IMAD R5, R28, UR5, R5 ;  /* 0x000000051c057c24 */ /* 0x000fe2000f8e0205 */
[----:B------:R-:W-:Y:S02]  /*9ef0*/  ULDC.64 UR4, c[0x0][0x418] ;  /* 0x0001060000047ab9 */ /* 0x000fe40000000a00 */
[----:B------:R-:W-:Y:S01]  /*9f00*/  LEA R6, P0, R2, UR4, 0x2 ;  /* 0x0000000402067c11 */ /* 0x000fe2000f8010ff */
[----:B------:R-:W-:-:S05]  /*9f10*/  IMAD.IADD R3, R5, 0x1, R3 ;  /* 0x0000000105037824 */ /* 0x000fca00078e0203 */
[----:B------:R-:W-:-:S05]  /*9f20*/  LEA.HI.X R7, R2, UR5, R3, 0x2, P0 ;  /* 0x0000000502077c11 */ /* 0x000fca00080f1403 */
[----:B------:R-:W2:Y:S01]  /*9f30*/  LDG.E R5, desc[UR38][R6.64] ;  /* 0x0000002606057981 */ /* 0x000ea2000c1e1900 */
[----:B------:R-:W-:-:S06]  /*9f40*/  ULOP3.LUT UR6, UR41, 0x2, URZ, 0xfc, !UPT ;  /* 0x0000000229067892 */ /* 0x000fcc000f8efc3f */
[----:B------:R-:W-:Y:S01]  /*9f50*/  IMAD.U32 R10, RZ, RZ, UR6 ;  /* 0x00000006ff0a7e24 */ /* 0x000fe2000f8e00ff */
[----:B------:R-:W-:-:S04]  /*9f60*/  IADD3 R20, R8, 0x1, RZ ;  /* 0x0000000108147810 */ /* 0x000fc80007ffe0ff */
        /* <DEDUP_REMOVED lines=8> */
.L_x_12858:
[----:B------:R-:W-:Y:S01]  /*9ff0*/  LEA R7, R20, UR45, 0x3 ;  /* 0x0000002d14077c11 */ /* 0x000fe2000f8e18ff */
[----:B------:R-:W-:Y:S01]  /*a000*/  BSSY B1, `(.L_x_12859) ;  /* 0x0000004000017945 */ /* 0x000fe20003800000 */
[----:B------:R-:W-:-:S04]  /*a010*/  SHF.L.U32 R2, R24, 0x1f, RZ ;  /* 0x0000001f18027819 */ /* 0x000fc800000006ff */
[----:B------:R-:W0:Y:S02]  /*a020*/  SYNCS.PHASECHK.TRANS64.TRYWAIT P0, [R7+URZ+0x16840], R2 ;  /* 0x01684002070075a7 */ /* 0x000e24000800017f */
[----:B0-----:R-:W-:Y:S05]  /*a030*/  @!P0 BRA `(.L_x_12860) ;  /* 0x00000030000c8947 */ /* 0x001fea0003800000 */
.L_x_12935:
[----:B------:R-:W-:Y:S05]  /*a040*/  BSYNC B1 ;  /* 0x0000000000017941 */ /* 0x000fea0003800000 */
.L_x_12859:
[----:B------:R-:W-:Y:S01]  /*a050*/  ULDC UR4, c[0x0][0x430] ;  /* 0x00010c0000047ab9 */ /* 0x000fe20000000800 */
[----:B------:R-:W-:Y:S01]  /*a060*/  R2UR UR6, R27 ;  /* 0x000000001b0672ca */ /* 0x000fe200000e0000 */
[----:B------:R-:W-:Y:S01]  /*a070*/  UIADD3 UR4, -UR4, URZ, URZ ;  /* 0x0000003f04047290 */ /* 0x000fe2000fffe13f */
[----:B------:R-:W-:-:S05]  /*a080*/  LOP3.LUT P2, RZ, R29, 0x1, RZ, 0xc0, !PT ;  /* 0x000000011dff7812 */ /* 0x000fca000784c0ff */
[----:B------:R-:W-:Y:S01]  /*a090*/  IMAD R6, R9, UR4, R0 ;  /* 0x0000000409067c24 */ /* 0x000fe2000f8e0200 */
[----:B------:R-:W-:-:S04]  /*a0a0*/  ULDC.64 UR4, c[0x0][0x300] ;  /* 0x0000c00000047ab9 */ /* 0x000fc80000000a00 */
[----:B------:R-:W-:-:S05]  /*a0b0*/  SHF.R.S32.HI R23, RZ, 0x1f, R6 ;  /* 0x0000001fff177819 */ /* 0x000fca0000011406 */
[----:B------:R-:W-:-:S04]  /*a0c0*/  IMAD R3, R23, UR4, RZ ;  /* 0x0000000417037c24 */ /* 0x000fc8000f8e02ff */
[C---:B------:R-:W-:Y:S02]  /*a0d0*/  IMAD R9, R6.reuse, UR5, R3 ;  /* 0x0000000506097c24 */ /* 0x040fe4000f8e0203 */
[----:B0-----:R-:W-:Y:S01]  /*a0e0*/  IMAD.WIDE.U32 R2, R6, UR4, RZ ;  /* 0x0000000406027c25 */ /* 0x001fe2000f8e00ff */
        /* <DEDUP_REMOVED lines=18> */
[----:B------:R-:W0:Y:S01]  /*a210*/  SHFL.IDX PT, R2, R10, RZ, 0x181f ;  /* 0x00181fff0a027589 */ /* 0x000e2200000e0000 */
[----:B------:R-:W-:Y:S02]  /*a220*/  SHF.L.U32 R11, R16, 0x1, RZ ;  /* 0x00000001100b7819 */ /* 0x000fe400000006ff */
[----:B------:R-:W-:Y:S01]  /*a230*/  LEA R9, R9, UR45, 0x1 ;  /* 0x0000002d09097c11 */ /* 0x000fe2000f8e08ff */
[----:B------:R-:W1:Y:S04]  /*a240*/  SHFL.IDX PT, R3, R19, RZ, 0x181f ;  /* 0x00181fff13037589 */ /* 0x000e6800000e0000 */
[----:B------:R-:W-:Y:S01]  /*a250*/  SHFL.IDX PT, R14, R10, 0x7, 0x181f ;  /* 0x00f81f000a0e7f89 */ /* 0x000fe200000e0000 */
[----:B0-----:R-:W-:-:S05]  /*a260*/  IADD3 R2, P0, R2, R11, RZ ;  /* 0x0000000b02027210 */ /* 0x001fca0007f1e0ff */
[----:B-1----:R-:W-:-:S05]  /*a270*/  IMAD.X R3, RZ, RZ, R3, P0 ;  /* 0x000000ffff037224 */ /* 0x002fca00000e0603 */
[----:B------:R0:W-:Y:S04]  /*a280*/  LDGSTS.E.BYPASS.LTC128B.128 [R9+0xe400], desc[UR38][R2.64], !P2 ;  /* 0x0e40000002097fae */ /* 0x0001e8000d101d66 */
[----:B0-----:R-:W0:Y:S04]  /*a290*/  SHFL.IDX PT, R2, R10, 0x1, 0x181f ;  /* 0x00381f000a027f89 */ /* 0x001e2800000e0000 */
[----:B------:R-:W1:Y:S01]  /*a2a0*/  SHFL.IDX PT, R3, R19, 0x1, 0x181f ;  /* 0x00381f0013037f89 */ /* 0x000e6200000e0000 */
[----:B0-----:R-:W-:-:S05]  /*a2b0*/  IADD3 R2, P0, R2, R11, RZ ;  /* 0x0000000b02027210 */ /* 0x001fca0007f1e0ff */
[----:B-1----:R-:W-:-:S05]  /*a2c0*/  IMAD.X R3, RZ, RZ, R3, P0 ;  /* 0x000000ffff037224 */ /* 0x002fca00000e0603 */
[----:B------:R0:W-:Y:S04]  /*a2d0*/  LDGSTS.E.BYPASS.LTC128B.128 [R9+0xec00], desc[UR38][R2.64], !P2 ;  /* 0x0ec0000002097fae */ /* 0x0001e8000d101d66 */
[----:B0-----:R-:W0:Y:S04]  /*a2e0*/  SHFL.IDX PT, R2, R10, 0x2, 0x181f ;  /* 0x00581f000a027f89 */ /* 0x001e2800000e0000 */
[----:B------:R-:W1:Y:S01]  /*a2f0*/  SHFL.IDX PT, R3, R19, 0x2, 0x181f ;  /* 0x00581f0013037f89 */ /* 0x000e6200000e0000 */
[----:B0-----:R-:W-:-:S04]  /*a300*/  IADD3 R2, P0, R2, R11, RZ ;  /* 0x0000000b02027210 */ /* 0x001fc80007f1e0ff */
[----:B-1----:R-:W-:-:S05]  /*a310*/  IADD3.X R3, RZ, R3, RZ, P0, !PT ;  /* 0x00000003ff037210 */ /* 0x002fca00007fe4ff */
        /* <DEDUP_REMOVED lines=17> */
[----:B------:R-:W1:Y:S04]  /*a430*/  SHFL.IDX PT, R3, R19, 0x6, 0x181f ;  /* 0x00d81f0013037f89 */ /* 0x000e6800000e0000 */
[----:B------:R-:W2:Y:S01]  /*a440*/  SHFL.IDX PT, R19, R19, 0x7, 0x181f ;  /* 0x00f81f0013137f89 */ /* 0x000ea200000e0000 */
[----:B0-----:R-:W-:-:S05]  /*a450*/  IADD3 R2, P0, R2, R11, RZ ;  /* 0x0000000b02027210 */ /* 0x001fca0007f1e0ff */
[----:B-1----:R-:W-:-:S05]  /*a460*/  IMAD.X R3, RZ, RZ, R3, P0 ;  /* 0x000000ffff037224 */ /* 0x002fca00000e0603 */
[----:B--2---:R0:W-:Y:S03]  /*a470*/  LDGSTS.E.BYPASS.LTC128B.128 [R9+0x11400], desc[UR38][R2.64], !P2 ;  /* 0x1140000002097fae */ /* 0x0041e6000d101d66 */
.L_x_12953:
[----:B0-----:R-:W-:-:S05]  /*a480*/  IMAD.SHL.U32 R2, R16, 0x2, RZ ;  /* 0x0000000210027824 */ /* 0x001fca00078e00ff */
[----:B------:R-:W-:-:S04]  /*a490*/  IADD3 R2, P0, R14, R2, RZ ;  /* 0x000000020e027210 */ /* 0x000fc80007f1e0ff */
[----:B------:R-:W-:Y:S02]  /*a4a0*/  IADD3.X R3, RZ, R19, RZ, P0, !PT ;  /* 0x00000013ff037210 */ /* 0x000fe400007fe4ff */
[----:B------:R-:W-:-:S03]  /*a4b0*/  PLOP3.LUT P0, PT, PT, PT, PT, 0x80, 0x0 ;  /* 0x000000000000781c */ /* 0x000fc60003f0f070 */
[----:B------:R-:W-:Y:S01]  /*a4c0*/  @!PT LDS RZ, [RZ] ;  /* 0x00000000fffff984 */ /* 0x000fe20000000800 */
[----:B------:R-:W-:Y:S01]  /*a4d0*/  @!PT LDS RZ, [RZ] ;  /* 0x00000000fffff984 */ /* 0x000fe20000000800 */
[----:B------:R-:W-:Y:S01]  /*a4e0*/  @!PT LDS RZ, [RZ] ;  /* 0x00000000fffff984 */ /* 0x000fe20000000800 */
[----:B------:R0:W-:Y:S01]  /*a4f0*/  LDGSTS.E.BYPASS.LTC128B.128 [R9+0x11c00], desc[UR38][R2.64], !P2 ;  /* 0x11c0000002097fae */ /* 0x0001e2000d101d66 */
[----:B------:R-:W-:-:S09]  /*a500*/  NOP ;  /* 0x0000000000007918 */ /* 0x000fd20000000000 */
.L_x_12862:
        /* <DEDUP_REMOVED lines=12> */
.L_x_12863:
[----:B------:R0:W-:Y:S01]  /*a5d0*/  SYNCS.ARRIVE.TRANS64.A1T0 RZ, [R7+URZ+0x16830], RZ ;  /* 0x016830ff07ff79a7 */ /* 0x0001e2000810003f */
[----:B------:R-:W-:Y:S05]  /*a5e0*/  @!P3 BRA `(.L_x_12864) ;  /* 0x000000000004b947 */ /* 0x000fea0003800000 */
[----:B------:R-:W-:Y:S01]  /*a5f0*/  BPT.TRAP 0x1 ;  /* 0x000000040000795c */ /* 0x000fe20000300000 */
.L_x_12864:
[----:B------:R-:W-:Y:S01]  /*a600*/  SHF.L.U32 R2, R21, 0x1f, RZ ;  /* 0x0000001f15027819 */ /* 0x000fe200000006ff */
[----:B------:R-:W-:Y:S01]  /*a610*/  BSSY B1, `(.L_x_12865) ;  /* 0x0000004000017945 */ /* 0x000fe20003800000 */
[----:B0-----:R-:W-:-:S04]  /*a620*/  LEA R7, R8, UR45, 0x3 ;  /* 0x0000002d08077c11 */ /* 0x001fc8000f8e18ff */
[----:B------:R-:W0:Y:S02]  /*a630*/  SYNCS.PHASECHK.TRANS64.TRYWAIT P0, [R7+URZ+0x16860], R2 ;  /* 0x01686002070075a7 */ /* 0x000e24000800017f */
[----:B0-----:R-:W-:Y:S05]  /*a640*/  @!P0 BRA `(.L_x_12866) ;  /* 0x0000003000fc8947 */ /* 0x001fea0003800000 */
.L_x_12954:
[----:B------:R-:W-:Y:S05]  /*a650*/  BSYNC B1 ;  /* 0x0000000000017941 */ /* 0x000fea0003800000 */
.L_x_12865:
[----:B------:R-:W-:Y:S01]  /*a660*/  UMOV UR4, 0xffffffff ;  /* 0xffffffff00047882 */ /* 0x000fe20000000000 */
[----:B------:R-:W-:Y:S01]  /*a670*/  IMAD R8, R8, 0x2000, R22 ;  /* 0x0000200008087824 */ /* 0x000fe200078e0216 */
[----:B------:R-:W-:Y:S01]  /*a680*/  SHF.L.U32 R19, R16, 0x1, RZ ;  /* 0x0000000110137819 */ /* 0x000fe200000006ff */
[----:B------:R-:W-:Y:S06]  /*a690*/  BRA.DIV UR4, `(.L_x_12867) ;  /* 0x0000003204fc7947 */ /* 0x000fec000b800000 */
[----:B------:R-:W0:Y:S01]  /*a6a0*/  SHFL.IDX PT, R14, R17, RZ, 0x181f ;  /* 0x00181fff110e7589 */ /* 0x000e2200000e0000 */
[----:B------:R-:W-:Y:S02]  /*a6b0*/  ISETP.LT.OR P0, PT, R4, 0x1, P1 ;  /* 0x000000010400780c */ /* 0x000fe40000f01670 */
[----:B------:R-:W-:Y:S01]  /*a6c0*/  LEA R8, R8, UR45, 0x1 ;  /* 0x0000002d08087c11 */ /* 0x000fe2000f8e08ff */
[----:B------:R-:W1:Y:S04]  /*a6d0*/  SHFL.IDX PT, R3, R18, RZ, 0x181f ;  /* 0x00181fff12037589 */ /* 0x000e6800000e0000 */
[----:B------:R-:W2:Y:S04]  /*a6e0*/  SHFL.IDX PT, R11, R17, 0x1, 0x181f ;  /* 0x00381f00110b7f89 */ /* 0x000ea800000e0000 */
[----:B------:R-:W3:Y:S04]  /*a6f0*/  SHFL.IDX PT, R9, R18, 0x1, 0x181f ;  /* 0x00381f0012097f89 */ /* 0x000ee800000e0000 */
[----:B------:R-:W4:Y:S04]  /*a700*/  SHFL.IDX PT, R12, R17, 0x2, 0x181f ;  /* 0x00581f00110c7f89 */ /* 0x000f2800000e0000 */
[----:B------:R-:W5:Y:S01]  /*a710*/  SHFL.IDX PT, R10, R18, 0x2, 0x181f ;  /* 0x00581f00120a7f89 */ /* 0x000f6200000e0000 */
[----:B0-----:R-:W-:-:S03]  /*a720*/  IADD3 R2, P2, R14, R19, RZ ;  /* 0x000000130e027210 */ /* 0x001fc60007f5e0ff */
[----:B------:R-:W-:Y:S02]  /*a730*/  SHFL.IDX PT, R14, R17, 0x7, 0x181f ;  /* 0x00f81f00110e7f89 */ /* 0x000fe400000e0000 */
[----:B-1----:R-:W-:-:S05]  /*a740*/  IMAD.X R3, RZ, RZ, R3, P2 ;  /* 0x000000ffff037224 */ /* 0x002fca00010e0603 */
[----:B------:R2:W-:Y:S01]  /*a750*/  LDGSTS.E.BYPASS.LTC128B.128 [R8+0x400], desc[UR38][R2.64], !P0 ;  /* 0x0040000002087fae */ /* 0x0005e2000c101d66 */
[C---:B------:R-:W-:Y:S02]  /*a760*/  ISETP.LT.OR P0, PT, R4.reuse, 0x11, P1 ;  /* 0x000000110400780c */ /* 0x040fe40000f01670 */
[----:B--2---:R-:W-:Y:S02]  /*a770*/  IADD3 R2, P2, R11, R19, RZ ;  /* 0x000000130b027210 */ /* 0x004fe40007f5e0ff */
[----:B------:R-:W0:Y:S03]  /*a780*/  SHFL.IDX PT, R11, R17, 0x3, 0x181f ;  /* 0x00781f00110b7f89 */ /* 0x000e2600000e0000 */
[----:B---3--:R-:W-:Y:S02]  /*a790*/  IMAD.X R3, RZ, RZ, R9, P2 ;  /* 0x000000ffff037224 */ /* 0x008fe400010e0609 */
[----:B------:R-:W1:Y:S04]  /*a7a0*/  SHFL.IDX PT, R9, R18, 0x3, 0x181f ;  /* 0x00781f0012097f89 */ /* 0x000e6800000e0000 */
[----:B------:R4:W-:Y:S01]  /*a7b0*/  LDGSTS.E.BYPASS.LTC128B.128 [R8+0xc00], desc[UR38][R2.64], !P0 ;  /* 0x00c0000002087fae */ /* 0x0009e2000c101d66 */
[----:B------:R-:W-:-:S02]  /*a7c0*/  ISETP.LT.OR P0, PT, R4, 0x21, P1 ;  /* 0x000000210400780c */ /* 0x000fc40000f01670 */
[----:B----4-:R-:W-:Y:S02]  /*a7d0*/  IADD3 R2, P2, R12, R19, RZ ;  /* 0x000000130c027210 */ /* 0x010fe40007f5e0ff */
[----:B------:R-:W2:Y:S02]  /*a7e0*/  SHFL.IDX PT, R12, R17, 0x4, 0x181f ;  /* 0x00981f00110c7f89 */ /* 0x000ea400000e0000 */
[----:B-----5:R-:W-:Y:S02]  /*a7f0*/  IADD3.X R3, RZ, R10, RZ, P2, !PT ;  /* 0x0000000aff037210 */ /* 0x020fe400017fe4ff */
[----:B------:R-:W3:Y:S05]  /*a800*/  SHFL.IDX PT, R10, R18, 0x4, 0x181f ;  /* 0x00981f00120a7f89 */ /* 0x000eea00000e0000 */
[----:B------:R0:W-:Y:S01]  /*a810*/  LDGSTS.E.BYPASS.LTC128B.128 [R8+0x1400], desc[UR38][R2.64], !P0 ;  /* 0x0140000002087fae */ /* 0x0001e2000c101d66 */
[----:B------:R-:W-:-:S02]  /*a820*/  ISETP.LT.OR P0, PT, R4, 0x31, P1 ;  /* 0x000000310400780c */ /* 0x000fc40000f01670 */
[----:B0-----:R-:W-:Y:S02]  /*a830*/  IADD3 R2, P2, R11, R19, RZ ;  /* 0x000000130b027210 */ /* 0x001fe40007f5e0ff */
[----:B------:R-:W0:Y:S03]  /*a840*/  SHFL.IDX PT, R11, R17, 0x5, 0x181f ;  /* 0x00b81f00110b7f89 */ /* 0x000e2600000e0000 */
[----:B-1----:R-:W-:Y:S02]  /*a850*/  IMAD.X R3, RZ, RZ, R9, P2 ;  /* 0x000000ffff037224 */ /* 0x002fe400010e0609 */
[----:B------:R-:W1:Y:S04]  /*a860*/  SHFL.IDX PT, R9, R18, 0x5, 0x181f ;  /* 0x00b81f0012097f89 */ /* 0x000e6800000e0000 */
[----:B------:R2:W-:Y:S01]  /*a870*/  LDGSTS.E.BYPASS.LTC128B.128 [R8+0x1c00], desc[UR38][R2.64], !P0 ;  /* 0x01c0000002087fae */ /* 0x0005e2000c101d66 */
[----:B------:R-:W-:-:S02]  /*a880*/  ISETP.LT.OR P0, PT, R4, 0x41, P1 ;  /* 0x000000410400780c */ /* 0x000fc40000f01670 */
[----:B--2---:R-:W-:Y:S02]  /*a890*/  IADD3 R2, P2, R12, R19, RZ ;  /* 0x000000130c027210 */ /* 0x004fe40007f5e0ff */
[----:B------:R-:W2:Y:S03]  /*a8a0*/  SHFL.IDX PT, R12, R17, 0x6, 0x181f ;  /* 0x00d81f00110c7f89 */ /* 0x000ea600000e0000 */
[----:B---3--:R-:W-:Y:S02]  /*a8b0*/  IMAD.X R3, RZ, RZ, R10, P2 ;  /* 0x000000ffff037224 */ /* 0x008fe400010e060a */
[----:B------:R-:W3:Y:S04]  /*a8c0*/  SHFL.IDX PT, R10, R18, 0x6, 0x181f ;  /* 0x00d81f00120a7f89 */ /* 0x000ee800000e0000 */
[----:B------:R0:W-:Y:S01]  /*a8d0*/  LDGSTS.E.BYPASS.LTC128B.128 [R8+0x2400], desc[UR38][R2.64], !P0 ;  /* 0x0240000002087fae */ /* 0x0001e2000c101d66 */
[----:B------:R-:W-:-:S03]  /*a8e0*/  ISETP.LT.OR P0, PT, R4, 0x51, P1 ;  /* 0x000000510400780c */ /* 0x000fc60000f01670 */
[----:B------:R-:W4:Y:S01]  /*a8f0*/  SHFL.IDX PT, R18, R18, 0x7, 0x181f ;  /* 0x00f81f0012127f89 */ /* 0x000f2200000e0000 */
[----:B0-----:R-:W-:-:S04]  /*a900*/  IADD3 R2, P2, R11, R19, RZ ;  /* 0x000000130b027210 */ /* 0x001fc80007f5e0ff */
[----:B-1----:R-:W-:-:S05]  /*a910*/  IADD3.X R3, RZ, R9, RZ, P2, !PT ;  /* 0x00000009ff037210 */ /* 0x002fca00017fe4ff */
[----:B------:R2:W-:Y:S01]  /*a920*/  LDGSTS.E.BYPASS.LTC128B.128 [R8+0x2c00], desc[UR38][R2.64], !P0 ;  /* 0x02c0000002087fae */ /* 0x0005e2000c101d66 */
[----:B------:R-:W-:Y:S02]  /*a930*/  ISETP.LT.OR P0, PT, R4, 0x61, P1 ;  /* 0x000000610400780c */ /* 0x000fe40000f01670 */
[----:B--2---:R-:W-:-:S05]  /*a940*/  IADD3 R2, P2, R12, R19, RZ ;  /* 0x000000130c027210 */ /* 0x004fca0007f5e0ff */
[----:B---3--:R-:W-:-:S06]  /*a950*/  IMAD.X R3, RZ, RZ, R10, P2 ;  /* 0x000000ffff037224 */ /* 0x008fcc00010e060a */
[----:B----4-:R0:W-:Y:S02]  /*a960*/  LDGSTS.E.BYPASS.LTC128B.128 [R8+0x3400], desc[UR38][R2.64], !P0 ;  /* 0x0340000002087fae */ /* 0x0101e4000c101d66 */
.L_x_12972:
[----:B------:R-:W-:Y:S01]  /*a970*/  ISETP.LT.OR P0, PT, R4, 0x71, P1 ;  /* 0x000000710400780c */ /* 0x000fe20000f01670 */
[----:B------:R-:W-:Y:S01]  /*a980*/  ULDC.64 UR4, c[0x0][0x328] ;  /* 0x0000ca0000047ab9 */ /* 0x000fe20000000a00 */
[----:B0-----:R-:W-:Y:S01]  /*a990*/  IADD3 R2, P2, R14, R19, RZ ;  /* 0x000000130e027210 */ /* 0x001fe20007f5e0ff */
[----:B------:R-:W-:-:S04]  /*a9a0*/  IMAD R23, R23, UR4, RZ ;  /* 0x0000000417177c24 */ /* 0x000fc8000f8e02ff */
[----:B------:R-:W-:Y:S02]  /*a9b0*/  IMAD.X R3, RZ, RZ, R18, P2 ;  /* 0x000000ffff037224 */ /* 0x000fe400010e0612 */
[----:B------:R-:W-:-:S04]  /*a9c0*/  IMAD R23, R6, UR5, R23 ;  /* 0x0000000506177c24 */ /* 0x000fc8000f8e0217 */
[----:B------:R-:W-:Y:S01]  /*a9d0*/  @!PT LDS RZ, [RZ] ;  /* 0x00000000fffff984 */ /* 0x000fe20000000800 */
[----:B------:R-:W-:Y:S01]  /*a9e0*/  @!PT LDS RZ, [RZ] ;  /* 0x00000000fffff984 */ /* 0x000fe20000000800 */
[----:B------:R-:W-:Y:S01]  /*a9f0*/  @!PT LDS RZ, [RZ] ;  /* 0x00000000fffff984 */ /* 0x000fe20000000800 */
        /* <DEDUP_REMOVED lines=10> */
.L_x_12868:
        /* <DEDUP_REMOVED lines=12> */
.L_x_12869:
[----:B------:R-:W-:Y:S01]  /*ab60*/  R2UR UR4, R27 ;  /* 0x000000001b0472ca */ /* 0x000fe200000e0000 */
[----:B------:R-:W-:Y:S01]  /*ab70*/  VIADD R26, R26, 0xffffffff ;  /* 0xffffffff1a1a7836 */ /* 0x000fe20000000000 */
[----:B------:R-:W-:Y:S01]  /*ab80*/  ULDC.64 UR6, c[0x0][0x330] ;  /* 0x0000cc0000067ab9 */ /* 0x000fe20000000a00 */
[----:B------:R-:W-:Y:S01]  /*ab90*/  IMAD.MOV.U32 R18, RZ, RZ, R2 ;  /* 0x000000ffff127224 */ /* 0x000fe200078e0002 */
[----:B------:R-:W-:Y:S01]  /*aba0*/  MOV R3, UR6 ;  /* 0x0000000600037c02 */ /* 0x000fe20008000f00 */
[----:B------:R0:W-:Y:S01]  /*abb0*/  SYNCS.ARRIVE.TRANS64.A1T0 RZ, [R7+URZ+0x16850], RZ ;  /* 0x016850ff07ff79a7 */ /* 0x0001e2000810003f */
[----:B------:R-:W-:Y:S01]  /*abc0*/  ISETP.GT.AND P0, PT, R26, UR48, PT ;  /* 0x000000301a007c0c */ /* 0x000fe2000bf04270 */
[----:B------:R-:W-:Y:S01]  /*abd0*/  VIADD R4, R4, 0x80 ;  /* 0x0000008004047836 */ /* 0x000fe20000000000 */
[----:B------:R-:W-:Y:S01]  /*abe0*/  MOV R21, R24 ;  /* 0x0000001800157202 */ /* 0x000fe20000000f00 */
[----:B------:R-:W-:-:S04]  /*abf0*/  IMAD.WIDE.U32 R18, R3, UR42, R18 ;  /* 0x0000002a03127c25 */ /* 0x000fc8000f8e0012 */
[----:B------:R-:W-:Y:S01]  /*ac00*/  UIMAD UR4, UR4, UR6, URZ ;  /* 0x00000006040472a4 */ /* 0x000fe2000f8e023f */
[----:B------:R-:W-:Y:S02]  /*ac10*/  VIADD R0, R0, 0xffffff80 ;  /* 0xffffff8000007836 */ /* 0x000fe40000000000 */
[----:B------:R-:W-:Y:S01]  /*ac20*/  IMAD.MOV.U32 R8, RZ, RZ, R20 ;  /* 0x000000ffff087224 */ /* 0x000fe200078e0014 */
[----:B------:R-:W-:-:S03]  /*ac30*/  UIMAD UR4, UR42, UR7, UR4 ;  /* 0x000000072a0472a4 */ /* 0x000fc6000f8e0204 */
[----:B------:R-:W-:Y:S02]  /*ac40*/  ULDC.64 UR6, c[0x0][0x318] ;  /* 0x0000c60000067ab9 */ /* 0x000fe40000000a00 */
[----:B------:R-:W-:Y:S02]  /*ac50*/  LEA R17, P2, R18, UR6, 0x1 ;  /* 0x0000000612117c11 */ /* 0x000fe4000f8408ff */
[----:B------:R-:W-:-:S04]  /*ac60*/  IADD3 R3, R19, UR4, RZ ;  /* 0x0000000413037c10 */ /* 0x000fc8000fffe0ff */
[----:B------:R-:W-:Y:S01]  /*ac70*/  LEA.HI.X R18, R18, UR7, R3, 0x1, P2 ;  /* 0x0000000712127c11 */ /* 0x000fe200090f0c03 */
[----:B0-----:R-:W-:Y:S06]  /*ac80*/  @P0 BRA `(.L_x_12870) ;  /* 0xfffffff000600947 */ /* 0x001fec000383ffff */
[----:B------:R-:W-:Y:S05]  /*ac90*/  BSYNC B0 ;  /* 0x0000000000007941 */ /* 0x000fea0003800000 */
.L_x_12857:
[----:B------:R-:W-:-:S06]  /*aca0*/  ULOP3.LUT UR4, UR41, 0x2, URZ, 0xfc, !UPT ;  /* 0x0000000229047892 */ /* 0x000fcc000f8efc3f */
[----:B0-----:R-:W-:-:S05]  /*acb0*/  IMAD.U32 R0, RZ, RZ, UR4 ;  /* 0x00000004ff007e24 */ /* 0x001fca000f8e00ff */
[----:B------:R-:W-:-:S13]  /*acc0*/  ISETP.NE.AND P0, PT, R0, 0x3, PT ;  /* 0x000000030000780c */ /* 0x000fda0003f05270 */
[----:B------:R-:W-:Y:S05]  /*acd0*/  @!P0 BRA `(.L_x_12871) ;  /* 0x0000000000048947 */ /* 0x000fea0003800000 */
[----:B------:R-:W-:Y:S01]  /*ace0*/  BPT.TRAP 0x1 ;  /* 0x000000040000795c */ /* 0x000fe20000300000 */
.L_x_12871:
[----:B------:R-:W-:Y:S01]  /*acf0*/  LEA R0, R20, UR45, 0x3 ;  /* 0x0000002d14007c11 */ /* 0x000fe2000f8e18ff */
        /* <DEDUP_REMOVED lines=11> */
.L_x_12973:
[----:B------:R-:W-:Y:S05]  /*adb0*/  BSYNC B0 ;  /* 0x0000000000007941 */ /* 0x000fea0003800000 */
.L_x_12872:
[----:B------:R-:W-:-:S03]  /*adc0*/  UMOV UR4, 0xffffffff ;  /* 0xffffffff00047882 */ /* 0x000fc60000000000 */
[----:B------:R-:W-:Y:S05]  /*add0*/  BRA.DIV UR4, `(.L_x_12874) ;  /* 0x00000036048c7947 */ /* 0x000fea000b800000 */
[----:B------:R-:W1:Y:S01]  /*ade0*/  SHFL.IDX PT, R14, R17, RZ, 0x181f ;  /* 0x00181fff110e7589 */ /* 0x000e6200000e0000 */
[----:B------:R-:W-:Y:S01]  /*adf0*/  ULDC UR4, c[0x0][0x2f4] ;  /* 0x0000bd0000047ab9 */ /* 0x000fe20000000800 */
[----:B------:R-:W-:Y:S02]  /*ae00*/  LEA R4, R4, UR45, 0x1 ;  /* 0x0000002d04047c11 */ /* 0x000fe4000f8e08ff */
[----:B------:R-:W2:Y:S01]  /*ae10*/  SHFL.IDX PT, R21, R17, 0x2, 0x181f ;  /* 0x00581f0011157f89 */ /* 0x000ea200000e0000 */
[C---:B------:R-:W-:Y:S02]  /*ae20*/  ISETP.GE.AND P0, PT, R16.reuse, UR4, PT ;  /* 0x0000000410007c0c */ /* 0x040fe4000bf06270 */
[----:B------:R-:W-:Y:S01]  /*ae30*/  SHF.L.U32 R16, R16, 0x1, RZ ;  /* 0x0000000110107819 */ /* 0x000fe200000006ff */
[----:B------:R-:W3:Y:S01]  /*ae40*/  SHFL.IDX PT, R9, R17, 0x1, 0x181f ;  /* 0x00381f0011097f89 */ /* 0x000ee200000e0000 */
[C---:B------:R-:W-:Y:S02]  /*ae50*/  ISETP.LT.OR P2, PT, R5.reuse, 0x1, P0 ;  /* 0x000000010500780c */ /* 0x040fe40000741670 */
[----:B------:R-:W-:Y:S01]  /*ae60*/  ISETP.LT.OR P1, PT, R5, 0x11, P0 ;  /* 0x000000110500780c */ /* 0x000fe20000721670 */
[----:B0-----:R-:W0:Y:S04]  /*ae70*/  SHFL.IDX PT, R3, R18, RZ, 0x181f ;  /* 0x00181fff12037589 */ /* 0x001e2800000e0000 */
[----:B------:R-:W4:Y:S04]  /*ae80*/  SHFL.IDX PT, R19, R18, 0x2, 0x181f ;  /* 0x00581f0012137f89 */ /* 0x000f2800000e0000 */
[----:B------:R-:W5:Y:S01]  /*ae90*/  SHFL.IDX PT, R7, R18, 0x1, 0x181f ;  /* 0x00381f0012077f89 */ /* 0x000f6200000e0000 */
[----:B-1----:R-:W-:-:S03]  /*aea0*/  IADD3 R8, P4, R14, R16, RZ ;  /* 0x000000100e087210 */ /* 0x002fc60007f9e0ff */
[----:B------:R-:W-:Y:S01]  /*aeb0*/  SHFL.IDX PT, R10, R18, 0x3, 0x181f ;  /* 0x00781f00120a7f89 */ /* 0x000fe200000e0000 */
[----:B--2---:R-:W-:-:S03]  /*aec0*/  IADD3 R2, P5, R21, R16, RZ ;  /* 0x0000001015027210 */ /* 0x004fc60007fbe0ff */
[----:B------:R-:W-:Y:S01]  /*aed0*/  SHFL.IDX PT, R14, R17, 0x3, 0x181f ;  /* 0x00781f00110e7f89 */ /* 0x000fe200000e0000 */
[----:B---3--:R-:W-:-:S03]  /*aee0*/  IADD3 R6, P3, R9, R16, RZ ;  /* 0x0000001009067210 */ /* 0x008fc60007f7e0ff */
[----:B------:R-:W1:Y:S01]  /*aef0*/  SHFL.IDX PT, R23, R17, 0x4, 0x181f ;  /* 0x00981f0011177f89 */ /* 0x000e6200000e0000 */
[----:B0-----:R-:W-:Y:S01]  /*af00*/  IMAD.X R9, RZ, RZ, R3, P4 ;  /* 0x000000ffff097224 */ /* 0x001fe200020e0603 */
[----:B------:R-:W-:Y:S02]  /*af10*/  ISETP.LT.OR P4, PT, R5, 0x21, P0 ;  /* 0x000000210500780c */ /* 0x000fe40000781670 */
[----:B------:R-:W0:Y:S01]  /*af20*/  SHFL.IDX PT, R25, R17, 0x5, 0x181f ;  /* 0x00b81f0011197f89 */ /* 0x000e2200000e0000 */
[----:B----4-:R-:W-:-:S03]  /*af30*/  IADD3.X R3, RZ, R19, RZ, P5, !PT ;  /* 0x00000013ff037210 */ /* 0x010fc60002ffe4ff */
[----:B------:R-:W2:Y:S01]  /*af40*/  SHFL.IDX PT, R19, R18, 0x4, 0x181f ;  /* 0x00981f0012137f89 */ /* 0x000ea200000e0000 */
[----:B-----5:R-:W-:-:S03]  /*af50*/  IMAD.X R7, RZ, RZ, R7, P3 ;  /* 0x000000ffff077224 */ /* 0x020fc600018e0607 */
[----:B------:R-:W-:Y:S04]  /*af60*/  SHFL.IDX PT, R27, R17, 0x6, 0x181f ;  /* 0x00d81f00111b7f89 */ /* 0x000fe800000e0000 */
[----:B------:R1:W-:Y:S04]  /*af70*/  LDGSTS.E.BYPASS.LTC128B.128 [R4+0x400], desc[UR38][R8.64], !P2 ;  /* 0x0040000008047fae */ /* 0x0003e8000d101d66 */
[----:B------:R-:W3:Y:S04]  /*af80*/  SHFL.IDX PT, R21, R18, 0x5, 0x181f ;  /* 0x00b81f0012157f89 */ /* 0x000ee800000e0000 */
[----:B------:R0:W-:Y:S01]  /*af90*/  LDGSTS.E.BYPASS.LTC128B.128 [R4+0xc00], desc[UR38][R6.64], !P1 ;  /* 0x00c0000006047fae */ /* 0x0001e2000c901d66 */
[----:B------:R-:W-:-:S03]  /*afa0*/  ISETP.LT.OR P1, PT, R5, 0x31, P0 ;  /* 0x000000310500780c */ /* 0x000fc60000721670 */
[----:B------:R-:W4:Y:S04]  /*afb0*/  SHFL.IDX PT, R22, R18, 0x6, 0x181f ;  /* 0x00d81f0012167f89 */ /* 0x000f2800000e0000 */
[----:B------:R5:W-:Y:S01]  /*afc0*/  LDGSTS.E.BYPASS.LTC128B.128 [R4+0x1400], desc[UR38][R2.64], !P4 ;  /* 0x0140000002047fae */ /* 0x000be2000e101d66 */
[-C--:B-1----:R-:W-:Y:S02]  /*afd0*/  IADD3 R8, P4, R23, R16.reuse, RZ ;  /* 0x0000001017087210 */ /* 0x082fe40007f9e0ff */
[----:B0-----:R-:W-:Y:S01]  /*afe0*/  IADD3 R6, P3, R25, R16, RZ ;  /* 0x0000001019067210 */ /* 0x001fe20007f7e0ff */
[----:B------:R-:W0:Y:S02]  /*aff0*/  SHFL.IDX PT, R18, R18, 0x7, 0x181f ;  /* 0x00f81f0012127f89 */ /* 0x000e2400000e0000 */
[----:B--2---:R-:W-:Y:S01]  /*b000*/  IMAD.X R9, RZ, RZ, R19, P4 ;  /* 0x000000ffff097224 */ /* 0x004fe200020e0613 */
[----:B------:R-:W-:-:S02]  /*b010*/  ISETP.LT.OR P4, PT, R5, 0x61, P0 ;  /* 0x000000610500780c */ /* 0x000fc40000781670 */
[----:B-----5:R-:W-:Y:S02]  /*b020*/  IADD3 R2, P2, R14, R16, RZ ;  /* 0x000000100e027210 */ /* 0x020fe40007f5e0ff */
[----:B---3--:R-:W-:Y:S01]  /*b030*/  IADD3.X R7, RZ, R21, RZ, P3, !PT ;  /* 0x00000015ff077210 */ /* 0x008fe20001ffe4ff */
[----:B------:R1:W2:Y:S02]  /*b040*/  SHFL.IDX PT, R14, R17, 0x7, 0x181f ;  /* 0x00f81f00110e7f89 */ /* 0x0002a400000e0000 */
[----:B------:R-:W-:Y:S01]  /*b050*/  IMAD.X R3, RZ, RZ, R10, P2 ;  /* 0x000000ffff037224 */ /* 0x000fe200010e060a */
[----:B------:R-:W-:Y:S01]  /*b060*/  ISETP.LT.OR P2, PT, R5, 0x41, P0 ;  /* 0x000000410500780c */ /* 0x000fe20000741670 */
[----:B------:R-:W-:-:S03]  /*b070*/  IMAD.MOV.U32 R10, RZ, RZ, RZ ;  /* 0x000000ffff0a7224 */ /* 0x000fc600078e00ff */
[----:B------:R3:W-:Y:S01]  /*b080*/  LDGSTS.E.BYPASS.LTC128B.128 [R4+0x1c00], desc[UR38][R2.64], !P1 ;  /* 0x01c0000002047fae */ /* 0x0007e2000c901d66 */
[----:B------:R-:W-:-:S08]  /*b090*/  ISETP.LT.OR P1, PT, R5, 0x51, P0 ;  /* 0x000000510500780c */ /* 0x000fd00000721670 */
[----:B------:R1:W-:Y:S01]  /*b0a0*/  LDGSTS.E.BYPASS.LTC128B.128 [R4+0x2400], desc[UR38][R8.64], !P2 ;  /* 0x0240000008047fae */ /* 0x0003e2000d101d66 */
[----:B---3--:R-:W-:-:S04]  /*b0b0*/  IADD3 R2, P5, R27, R16, RZ ;  /* 0x000000101b027210 */ /* 0x008fc80007fbe0ff */
[----:B------:R1:W-:Y:S01]  /*b0c0*/  LDGSTS.E.BYPASS.LTC128B.128 [R4+0x2c00], desc[UR38][R6.64], !P1 ;  /* 0x02c0000006047fae */ /* 0x0003e2000c901d66 */
[----:B----4-:R-:W-:-:S05]  /*b0d0*/  IMAD.X R3, RZ, RZ, R22, P5 ;  /* 0x000000ffff037224 */ /* 0x010fca00028e0616 */
[----:B0-2---:R1:W-:Y:S03]  /*b0e0*/  LDGSTS.E.BYPASS.LTC128B.128 [R4+0x3400], desc[UR38][R2.64], !P4 ;  /* 0x0340000002047fae */ /* 0x0053e6000e101d66 */
.L_x_12991:
[----:B------:R-:W-:Y:S02]  /*b0f0*/  ISETP.LT.OR P0, PT, R5, 0x71, P0 ;  /* 0x000000710500780c */ /* 0x000fe40000701670 */
[----:B-1----:R-:W-:-:S04]  /*b100*/  IADD3 R2, P1, R14, R16, RZ ;  /* 0x000000100e027210 */ /* 0x002fc80007f3e0ff */
[----:B------:R-:W-:-:S07]  /*b110*/  IADD3.X R3, RZ, R18, RZ, P1, !PT ;  /* 0x00000012ff037210 */ /* 0x000fce0000ffe4ff */
[----:B------:R-:W-:Y:S01]  /*b120*/  @!PT LDS RZ, [RZ] ;  /* 0x00000000fffff984 */ /* 0x000fe20000000800 */
[----:B------:R-:W-:Y:S01]  /*b130*/  @!PT LDS RZ, [RZ] ;  /* 0x00000000fffff984 */ /* 0x000fe20000000800 */
[----:B------:R-:W-:Y:S01]  /*b140*/  @!PT LDS RZ, [RZ] ;  /* 0x00000000fffff984 */ /* 0x000fe20000000800 */
[----:B------:R0:W-:Y:S01]  /*b150*/  LDGSTS.E.BYPASS.LTC128B.128 [R4+0x3c00], desc[UR38][R2.64], !P0 ;  /* 0x03c0000002047fae */ /* 0x0001e2000c101d66 */
[----:B------:R-:W-:Y:S01]  /*b160*/  PLOP3.LUT P0, PT, PT, PT, PT, 0x80, 0x0 ;  /* 0x000000000000781c */ /* 0x000fe20003f0f070 */
[----:B------:R-:W-:-:S12]  /*b170*/  NOP ;  /* 0x0000000000007918 */ /* 0x000fd80000000000 */
.L_x_12875:
        /* <DEDUP_REMOVED lines=12> */
.L_x_12876:
[----:B------:R-:W-:Y:S01]  /*b240*/  VIADD R2, R20, 0x1 ;  /* 0x0000000114027836 */ /* 0x000fe20000000000 */
[----:B------:R0:W-:Y:S04]  /*b250*/  SYNCS.ARRIVE.TRANS64.A1T0 RZ, [R0+URZ+0x16850], RZ ;  /* 0x016850ff00ff79a7 */ /* 0x0001e8000810003f */
[----:B------:R-:W-:-:S04]  /*b260*/  ISETP.NE.AND P0, PT, R2, 0x2, PT ;  /* 0x000000020200780c */ /* 0x000fc80003f05270 */
[----:B------:R-:W-:Y:S02]  /*b270*/  SEL R3, RZ, 0x1, P0 ;  /* 0x00000001ff037807 */ /* 0x000fe40000000000 */
[----:B------:R-:W-:Y:S02]  /*b280*/  SEL R2, R2, RZ, P0 ;  /* 0x000000ff02027207 */ /* 0x000fe40000000000 */
[----:B0-----:R-:W-:-:S07]  /*b290*/  LOP3.LUT R0, R24, R3, RZ, 0x3c, !PT ;  /* 0x0000000318007212 */ /* 0x001fce00078e3cff */
.L_x_12844:
[----:B------:R-:W0:Y:S01]  /*b2a0*/  S2R R4, SR_CgaCtaId ;  /* 0x0000000000047919 */ /* 0x000e220000008800 */
[----:B------:R-:W-:Y:S02]  /*b2b0*/  MOV R3, 0x400 ;  /* 0x0000040000037802 */ /* 0x000fe40000000f00 */
[----:B------:R-:W-:Y:S02]  /*b2c0*/  SHF.L.U32 R10, R10, 0x1f, RZ ;  /* 0x0000001f0a0a7819 */ /* 0x000fe400000006ff */
[----:B0-----:R-:W-:-:S04]  /*b2d0*/  LEA R7, R4, R3, 0x18 ;  /* 0x0000000304077211 */ /* 0x001fc800078ec0ff */
[----:B------:R-:W0:Y:S02]  /*b2e0*/  SYNCS.PHASECHK.TRANS64.TRYWAIT P0, [R7+URZ+0x16820], R10 ;  /* 0x0168200a070075a7 */ /* 0x000e24000800017f */
[----:B0-----:R-:W-:Y:S05]  /*b2f0*/  @!P0 BRA `(.L_x_12877) ;  /* 0x0000003800908947 */ /* 0x001fea0003800000 */
.L_x_12992:
[----:B------:R-:W-:-:S03]  /*b300*/  UMOV UR4, 0xffffffff ;  /* 0xffffffff00047882 */ /* 0x000fc60000000000 */
[----:B------:R-:W-:Y:S05]  /*b310*/  BRA.DIV UR4, `(.L_x_12878) ;  /* 0x0000003a049c7947 */ /* 0x000fea000b800000 */
[----:B------:R-:W1:Y:S02]  /*b320*/  S2R R3, SR_TID.X ;  /* 0x0000000000037919 */ /* 0x000e640000002100 */
[----:B-1----:R-:W-:-:S04]  /*b330*/  SHF.R.U32.HI R3, RZ, 0x5, R3 ;  /* 0x00000005ff037819 */ /* 0x002fc80000011603 */
[----:B------:R-:W-:-:S05]  /*b340*/  LOP3.LUT R3, R3, 0x3, RZ, 0xc0, !PT ;  /* 0x0000000303037812 */ /* 0x000fca00078ec0ff */
[----:B------:R1:W2:Y:S02]  /*b350*/  SHFL.IDX PT, R14, R3, RZ, 0x1f ;  /* 0x00001fff030e7589 */ /* 0x0002a400000e0000 */
.L_x_12995:
[----:B--2---:R-:W-:-:S13]  /*b360*/  ISETP.NE.AND P0, PT, R14, RZ, PT ;  /* 0x000000ff0e00720c */ /* 0x004fda0003f05270 */
[----:B------:R-:W-:Y:S05]  /*b370*/  @P0 BRA `(.L_x_12812) ;  /* 0x0000000000880947 */ /* 0x000fea0003800000 */
[----:B------:R-:W-:-:S03]  /*b380*/  UMOV UR4, 0xffffffff ;  /* 0xffffffff00047882 */ /* 0x000fc60000000000 */
[----:B------:R-:W-:Y:S05]  /*b390*/  BRA.DIV UR4, `(.L_x_12879) ;  /* 0x0000003a04b07947 */ /* 0x000fea000b800000 */
[----:B------:R-:W-:-:S13]  /*b3a0*/  ELECT P6, URZ, PT ;  /* 0x00000000003f782f */ /* 0x000fda00038c0000 */
.L_x_12998:
[----:B------:R-:W-:Y:S05]  /*b3b0*/  @!P6 BRA `(.L_x_12812) ;  /* 0x000000000078e947 */ /* 0x000fea0003800000 */
[----:B------:R-:W-:-:S06]  /*b3c0*/  ULOP3.LUT UR4, UR41, 0x2, URZ, 0xfc, !UPT ;  /* 0x0000000229047892 */ /* 0x000fcc000f8efc3f */
[----:B-1----:R-:W-:-:S04]  /*b3d0*/  MOV R3, UR4 ;  /* 0x0000000400037c02 */ /* 0x002fc80008000f00 */
[----:B------:R-:W-:-:S13]  /*b3e0*/  ISETP.NE.AND P0, PT, R3, 0x3, PT ;  /* 0x000000030300780c */ /* 0x000fda0003f05270 */
[----:B------:R-:W-:Y:S05]  /*b3f0*/  @!P0 BRA `(.L_x_12880) ;  /* 0x0000000000048947 */ /* 0x000fea0003800000 */
[----:B------:R-:W-:Y:S01]  /*b400*/  BPT.TRAP 0x1 ;  /* 0x000000040000795c */ /* 0x000fe20000300000 */
.L_x_12880:
[----:B------:R-:W-:Y:S01]  /*b410*/  IMAD R5, R2, 0x8, R7 ;  /* 0x0000000802057824 */ /* 0x000fe200078e0207 */
[----:B------:R-:W-:Y:S01]  /*b420*/  SHF.L.U32 R4, R0, 0x1f, RZ ;  /* 0x0000001f00047819 */ /* 0x000fe200000006ff */
[----:B------:R-:W-:-:S03]  /*b430*/  VIADD R2, R2, 0x1 ;  /* 0x0000000102027836 */ /* 0x000fc60000000000 */
[----:B------:R-:W1:Y:S02]  /*b440*/  SYNCS.PHASECHK.TRANS64.TRYWAIT P1, [R5+URZ+0x16840], R4 ;  /* 0x01684004050075a7 */ /* 0x000e64000802017f */
[----:B------:R-:W-:-:S04]  /*b450*/  ISETP.NE.AND P2, PT, R2, 0x2, PT ;  /* 0x000000020200780c */ /* 0x000fc80003f45270 */
[----:B------:R-:W-:Y:S01]  /*b460*/  SEL R3, RZ, 0x1, P2 ;  /* 0x00000001ff037807 */ /* 0x000fe20001000000 */
[----:B-1----:R-:W-:Y:S08]  /*b470*/  @!P1 BRA `(.L_x_12881) ;  /* 0x0000003800989947 */ /* 0x002ff00003800000 */
.L_x_12999:
[----:B------:R-:W-:Y:S02]  /*b480*/  SEL R2, R2, RZ, P2 ;  /* 0x000000ff02027207 */ /* 0x000fe40001000000 */
[----:B------:R-:W-:Y:S01]  /*b490*/  LOP3.LUT R0, R0, R3, RZ, 0x3c, !PT ;  /* 0x0000000300007212 */ /* 0x000fe200078e3cff */
[----:B------:R-:W-:Y:S06]  /*b4a0*/  @!P0 BRA `(.L_x_12882) ;  /* 0x0000000000048947 */ /* 0x000fec0003800000 */
[----:B------:R-:W-:Y:S01]  /*b4b0*/  BPT.TRAP 0x1 ;  /* 0x000000040000795c */ /* 0x000fe20000300000 */
.L_x_12882:
[----:B------:R-:W-:Y:S02]  /*b4c0*/  LEA R3, R2, R7, 0x3 ;  /* 0x0000000702037211 */ /* 0x000fe400078e18ff */
[----:B------:R-:W-:-:S04]  /*b4d0*/  SHF.L.U32 R0, R0, 0x1f, RZ ;  /* 0x0000001f00007819 */ /* 0x000fc800000006ff */
[----:B------:R-:W2:Y:S02]  /*b4e0*/  SYNCS.PHASECHK.TRANS64.TRYWAIT P1, [R3+URZ+0x16840], R0 ;  /* 0x01684000030075a7 */ /* 0x000ea4000802017f */
[----:B--2---:R-:W-:Y:S05]  /*b4f0*/  @!P1 BRA `(.L_x_12883) ;  /* 0x00000038008c9947 */ /* 0x004fea0003800000 */
.L_x_13000:
[----:B------:R-:W-:Y:S05]  /*b500*/  @!P0 BRA `(.L_x_12884) ;  /* 0x0000000000048947 */ /* 0x000fea0003800000 */
[----:B------:R-:W-:Y:S01]  /*b510*/  BPT.TRAP 0x1 ;  /* 0x000000040000795c */ /* 0x000fe20000300000 */
.L_x_12884:
[----:B------:R-:W3:Y:S02]  /*b520*/  SYNCS.PHASECHK.TRANS64.TRYWAIT P1, [R5+URZ+0x16860], R4 ;  /* 0x01686004050075a7 */ /* 0x000ee4000802017f */
[----:B---3--:R-:W-:Y:S05]  /*b530*/  @!P1 BRA `(.L_x_12885) ;  /* 0x0000003800909947 */ /* 0x008fea0003800000 */
.L_x_13001:
[----:B------:R-:W-:Y:S05]  /*b540*/  @!P0 BRA `(.L_x_12886) ;  /* 0x0000000000048947 */ /* 0x000fea0003800000 */
[----:B------:R-:W-:Y:S01]  /*b550*/  BPT.TRAP 0x1 ;  /* 0x000000040000795c */ /* 0x000fe20000300000 */
.L_x_12886:
[----:B----4-:R4:W0:Y:S02]  /*b560*/  SYNCS.PHASECHK.TRANS64.TRYWAIT P0, [R3+URZ+0x16860], R0 ;  /* 0x01686000030075a7 */ /* 0x010824000800017f */
[----:B0-----:R-:W-:Y:S05]  /*b570*/  @!P0 NANOSLEEP.SYNCS 0x989680 ;  /* 0x009896800000895d */ /* 0x001fea0003900000 */
[----:B------:R-:W0:Y:S02]  /*b580*/  @!P0 SYNCS.PHASECHK.TRANS64 P0, [R3+URZ+0x16860], R0 ;  /* 0x01686000030085a7 */ /* 0x000e24000800007f */
[----:B0-----:R-:W-:Y:S05]  /*b590*/  @!P0 BRA `(.L_x_12886) ;  /* 0xfffffffc00f08947 */ /* 0x001fea000383ffff */
.L_x_12812:
[----:B------:R-:W-:Y:S05]  /*b5a0*/  BSYNC B6 ;  /* 0x0000000000067941 */ /* 0x000fea0003800000 */
.L_x_12809:
[----:B------:R-:W-:Y:S05]  /*b5b0*/  EXIT ;  /* 0x000000000000794d */ /* 0x000fea0003800000 */
.L_x_12816:
[----:B0-----:R-:W-:-:S04]  /*b5c0*/  IMAD.U32 R3, RZ, RZ, UR40 ;  /* 0x00000028ff037e24 */ /* 0x001fc8000f8e00ff */
[----:B------:R0:W1:Y:S03]  /*b5d0*/  SYNCS.PHASECHK.TRANS64.TRYWAIT P0, [R3+URZ+0x16800], R2 ;  /* 0x01680002030075a7 */ /* 0x000066000800017f */
[----:B-1----:R-:W-:Y:S05]  /*b5e0*/  @!P0 NANOSLEEP.SYNCS 0x989680 ;  /* 0x009896800000895d */ /* 0x002fea0003900000 */
[----:B------:R-:W1:Y:S02]  /*b5f0*/  @!P0 SYNCS.PHASECHK.TRANS64 P0, [R3+URZ+0x16800], R2 ;  /* 0x01680002030085a7 */ /* 0x000e64000800007f */
[----:B-1----:R-:W-:Y:S05]  /*b600*/  @!P0 BRA `(.L_x_12816) ;  /* 0xfffffffc00ec8947 */ /* 0x002fea000383ffff */
[----:B------:R-:W-:Y:S05]  /*b610*/  BRA `(.L_x_12887) ;  /* 0xffffff5800cc7947 */ /* 0x000fea000383ffff */
.L_x_12820:
[----:B0-----:R-:W-:-:S04]  /*b620*/  IMAD.U32 R3, RZ, RZ, UR40 ;  /* 0x00000028ff037e24 */ /* 0x001fc8000f8e00ff */
[----:B------:R0:W2:Y:S03]  /*b630*/  SYNCS.PHASECHK.TRANS64.TRYWAIT P1, [R3+URZ+0x16830], R2 ;  /* 0x01683002030075a7 */ /* 0x0000a6000802017f */
[----:B--2---:R-:W-:Y:S05]  /*b640*/  @!P1 NANOSLEEP.SYNCS 0x989680 ;  /* 0x009896800000995d */ /* 0x004fea0003900000 */
[----:B------:R-:W2:Y:S02]  /*b650*/  @!P1 SYNCS.PHASECHK.TRANS64 P1, [R3+URZ+0x16830], R2 ;  /* 0x01683002030095a7 */ /* 0x000ea4000802007f */
[----:B--2---:R-:W-:Y:S05]  /*b660*/  @!P1 BRA `(.L_x_12820) ;  /* 0xfffffffc00ec9947 */ /* 0x004fea000383ffff */
[----:B------:R-:W-:Y:S05]  /*b670*/  BRA `(.L_x_12819) ;  /* 0xffffff5800e87947 */ /* 0x000fea000383ffff */
.L_x_12826:
[----:B-1----:R-:W-:-:S04]  /*b680*/  MOV R9, UR10 ;  /* 0x0000000a00097c02 */ /* 0x002fc80008000f00 */
[----:B------:R1:W2:Y:S03]  /*b690*/  SYNCS.PHASECHK.TRANS64.TRYWAIT P1, [R9+URZ+0x16830], R0 ;  /* 0x01683000090075a7 */ /* 0x0002a6000802017f */
[----:B--2---:R-:W-:Y:S05]  /*b6a0*/  @!P1 NANOSLEEP.SYNCS 0x989680 ;  /* 0x009896800000995d */ /* 0x004fea0003900000 */
[----:B------:R-:W2:Y:S02]  /*b6b0*/  @!P1 SYNCS.PHASECHK.TRANS64 P1, [R9+URZ+0x16830], R0 ;  /* 0x01683000090095a7 */ /* 0x000ea4000802007f */
[----:B--2---:R-:W-:Y:S05]  /*b6c0*/  @!P1 BRA `(.L_x_12826) ;  /* 0xfffffffc00ec9947 */ /* 0x004fea000383ffff */
[----:B------:R-:W-:Y:S05]  /*b6d0*/  BRA `(.L_x_12823) ;  /* 0xffffff8400147947 */ /* 0x000fea000383ffff */
.L_x_12830:
[----:B-1----:R-:W-:-:S04]  /*b6e0*/  IMAD.U32 R9, RZ, RZ, UR10 ;  /* 0x0000000aff097e24 */ /* 0x002fc8000f8e00ff */
[----:B------:R1:W2:Y:S03]  /*b6f0*/  SYNCS.PHASECHK.TRANS64.TRYWAIT P1, [R9+URZ+0x16850], R8 ;  /* 0x01685008090075a7 */ /* 0x0002a6000802017f */
[----:B--2---:R-:W-:Y:S05]  /*b700*/  @!P1 NANOSLEEP.SYNCS 0x989680 ;  /* 0x009896800000995d */ /* 0x004fea0003900000 */
[----:B------:R-:W2:Y:S02]  /*b710*/  @!P1 SYNCS.PHASECHK.TRANS64 P1, [R9+URZ+0x16850], R8 ;  /* 0x01685008090095a7 */ /* 0x000ea4000802007f */
[----:B--2---:R-:W-:Y:S05]  /*b720*/  @!P1 BRA `(.L_x_12830) ;  /* 0xfffffffc00ec9947 */ /* 0x004fea000383ffff */
[----:B------:R-:W-:Y:S05]  /*b730*/  BRA `(.L_x_12827) ;  /* 0xffffff84009c7947 */ /* 0x000fea000383ffff */
.L_x_12837:
[----:B-1----:R-:W-:-:S04]  /*b740*/  IMAD.U32 R3, RZ, RZ, UR5 ;  /* 0x00000005ff037e24 */ /* 0x002fc8000f8e00ff */
[----:B------:R1:W2:Y:S03]  /*b750*/  SYNCS.PHASECHK.TRANS64.TRYWAIT P1, [R3+URZ+0x16850], R2 ;  /* 0x01685002030075a7 */ /* 0x0002a6000802017f */
[----:B--2---:R-:W-:Y:S05]  /*b760*/  @!P1 NANOSLEEP.SYNCS 0x989680 ;  /* 0x009896800000995d */ /* 0x004fea0003900000 */
[----:B------:R-:W2:Y:S02]  /*b770*/  @!P1 SYNCS.PHASECHK.TRANS64 P1, [R3+URZ+0x16850], R2 ;  /* 0x01685002030095a7 */ /* 0x000ea4000802007f */
[----:B--2---:R-:W-:Y:S05]  /*b780*/  @!P1 BRA `(.L_x_12837) ;  /* 0xfffffffc00ec9947 */ /* 0x004fea000383ffff */
[----:B------:R-:W-:Y:S05]  /*b790*/  BRA `(.L_x_12836) ;  /* 0xffffffa800187947 */ /* 0x000fea000383ffff */
.L_x_12849:
[----:B------:R-:W-:Y:S01]  /*b7a0*/  MOV R13, R17 ;  /* 0x00000011000d7202 */ /* 0x000fe20000000f00 */
[----:B------:R-:W-:Y:S01]  /*b7b0*/  IMAD.MOV.U32 R12, RZ, RZ, RZ ;  /* 0x000000ffff0c7224 */ /* 0x000fe200078e00ff */
[----:B------:R-:W-:Y:S01]  /*b7c0*/  MOV R15, 0xffffffff ;  /* 0xffffffff000f7802 */ /* 0x000fe20000000f00 */
[----:B------:R-:W-:-:S07]  /*b7d0*/  IMAD.MOV.U32 R11, RZ, RZ, 0x1f ;  /* 0x0000001fff0b7424 */ /* 0x000fce00078e00ff */
[----:B0----5:R-:W-:Y:S05]  /*b7e0*/  WARPSYNC.COLLECTIVE R15, `(.L_x_12888) ;  /* 0x000000000f087348 */ /* 0x021fea0003c00000 */
[----:B------:R1:W2:Y:S02]  /*b7f0*/  SHFL.IDX P6, R14, R13, R12, R11 ;  /* 0x0000000c0d0e7389 */ /* 0x0002a400000c000b */
[----:B012--5:R-:W-:Y:S01]  /*b800*/  ENDCOLLECTIVE ;  /* 0x000000000000791b */ /* 0x027fe20003800000 */
.L_x_12888:
[----:B------:R-:W-:Y:S05]  /*b810*/  BRA `(.L_x_12889) ;  /* 0xffffffcc00907947 */ /* 0x000fea000383ffff */
.L_x_12851:
[----:B0-----:R-:W-:-:S04]  /*b820*/  IMAD.U32 R2, RZ, RZ, UR45 ;  /* 0x0000002dff027e24 */ /* 0x001fc8000f8e00ff */
[----:B------:R0:W1:Y:S03]  /*b830*/  SYNCS.PHASECHK.TRANS64.TRYWAIT P0, [R2+URZ+0x16840], R9 ;  /* 0x01684009020075a7 */ /* 0x000066000800017f */
[----:B-1----:R-:W-:Y:S05]  /*b840*/  @!P0 NANOSLEEP.SYNCS 0x989680 ;  /* 0x009896800000895d */ /* 0x002fea0003900000 */
[----:B------:R-:W1:Y:S02]  /*b850*/  @!P0 SYNCS.PHASECHK.TRANS64 P0, [R2+URZ+0x16840], R9 ;  /* 0x01684009020085a7 */ /* 0x000e64000800007f */
[----:B-1----:R-:W-:Y:S05]  /*b860*/  @!P0 BRA `(.L_x_12851) ;  /* 0xfffffffc00ec8947 */ /* 0x002fea000383ffff */
[----:B------:R-:W-:Y:S05]  /*b870*/  BRA `(.L_x_12890) ;  /* 0xffffffd000187947 */ /* 0x000fea000383ffff */
.L_x_12852:
        /* <DEDUP_REMOVED lines=8> */
.L_x_12892:
[----:B------:R-:W-:Y:S05]  /*b900*/  BSYNC B0 ;  /* 0x0000000000007941 */ /* 0x000fea0003800000 */
.L_x_12891:
        /* <DEDUP_REMOVED lines=9> */
.L_x_12893:
[----:B------:R-:W-:Y:S02]  /*b9a0*/  IMAD.MOV.U32 R13, RZ, RZ, R4 ;  /* 0x000000ffff0d7224 */ /* 0x000fe400078e0004 */
[----:B------:R-:W-:Y:S01]  /*b9b0*/  IMAD.MOV.U32 R12, RZ, RZ, 0x1 ;  /* 0x00000001ff0c7424 */ /* 0x000fe200078e00ff */
[----:B------:R-:W-:-:S05]  /*b9c0*/  @P0 LEA R14, P1, R16, R14, 0x1 ;  /* 0x0000000e100e0211 */ /* 0x000fca00078208ff */
[----:B------:R-:W-:Y:S01]  /*b9d0*/  @P0 IMAD.X R3, RZ, RZ, R2, P1 ;  /* 0x000000ffff030224 */ /* 0x000fe200008e0602 */
[----:B------:R-:W-:-:S07]  /*b9e0*/  @P0 MOV R2, R14 ;  /* 0x0000000e00020202 */ /* 0x000fce0000000f00 */
[----:B------:R-:W-:Y:S05]  /*b9f0*/  WARPSYNC.COLLECTIVE R15, `(.L_x_12894) ;  /* 0x000000000f087348 */ /* 0x000fea0003c00000 */
[----:B------:R0:W1:Y:S02]  /*ba00*/  SHFL.IDX P6, R14, R13, R12, R11 ;  /* 0x0000000c0d0e7389 */ /* 0x00006400000c000b */
[----:B01----:R-:W-:Y:S01]  /*ba10*/  ENDCOLLECTIVE ;  /* 0x000000000000791b */ /* 0x003fe20003800000 */
.L_x_12894:
[C---:B------:R-:W-:Y:S01]  /*ba20*/  ISETP.GE.AND P1, PT, R5.reuse, 0x21, PT ;  /* 0x000000210500780c */ /* 0x040fe20003f26270 */
[----:B------:R-:W-:Y:S01]  /*ba30*/  @!PT LDS RZ, [RZ] ;  /* 0x00000000fffff984 */ /* 0x000fe20000000800 */
[----:B------:R-:W-:Y:S01]  /*ba40*/  @!PT LDS RZ, [RZ] ;  /* 0x00000000fffff984 */ /* 0x000fe20000000800 */
[----:B------:R-:W-:Y:S01]  /*ba50*/  @!PT LDS RZ, [RZ] ;  /* 0x00000000fffff984 */ /* 0x000fe20000000800 */
[----:B------:R0:W-:Y:S01]  /*ba60*/  @P0 LDGSTS.E.BYPASS.LTC128B.128 [R9+0xe400], desc[UR38][R2.64], !P3 ;  /* 0x0e40000002090fae */ /* 0x0001e2000d901d66 */
[----:B------:R-:W-:Y:S01]  /*ba70*/  ISETP.GE.AND P0, PT, R5, 0x11, PT ;  /* 0x000000110500780c */ /* 0x000fe20003f06270 */
[----:B------:R-:W-:-:S12]  /*ba80*/  IMAD.MOV.U32 R13, RZ, RZ, R0 ;  /* 0x000000ffff0d7224 */ /* 0x000fd800078e0000 */
[----:B------:R-:W-:Y:S02]  /*ba90*/  @P0 LEA R25, R22, UR45, 0x1 ;  /* 0x0000002d16190c11 */ /* 0x000fe4000f8e08ff */
[----:B0-----:R-:W-:-:S07]  /*baa0*/  MOV R7, R14 ;  /* 0x0000000e00077202 */ /* 0x001fce0000000f00 */
[----:B------:R-:W-:Y:S05]  /*bab0*/  WARPSYNC.COLLECTIVE R15, `(.L_x_12895) ;  /* 0x000000000f087348 */ /* 0x000fea0003c00000 */
[----:B------:R0:W1:Y:S02]  /*bac0*/  SHFL.IDX P6, R14, R13, R12, R11 ;  /* 0x0000000c0d0e7389 */ /* 0x00006400000c000b */
[----:B01----:R-:W-:Y:S01]  /*bad0*/  ENDCOLLECTIVE ;  /* 0x000000000000791b */ /* 0x003fe20003800000 */
.L_x_12895:
[----:B------:R-:W-:Y:S01]  /*bae0*/  MOV R13, R4 ;  /* 0x00000004000d7202 */ /* 0x000fe20000000f00 */
[----:B------:R-:W-:Y:S01]  /*baf0*/  IMAD.MOV.U32 R12, RZ, RZ, 0x2 ;  /* 0x00000002ff0c7424 */ /* 0x000fe200078e00ff */
[----:B------:R-:W-:-:S13]  /*bb00*/  @P0 LEA R2, P2, R16, R14, 0x1 ;  /* 0x0000000e10020211 */ /* 0x000fda00078408ff */
[----:B------:R-:W-:Y:S05]  /*bb10*/  WARPSYNC.COLLECTIVE R15, `(.L_x_12896) ;  /* 0x000000000f087348 */ /* 0x000fea0003c00000 */
[----:B------:R0:W1:Y:S02]  /*bb20*/  SHFL.IDX P6, R14, R13, R12, R11 ;  /* 0x0000000c0d0e7389 */ /* 0x00006400000c000b */
[----:B01----:R-:W-:Y:S01]  /*bb30*/  ENDCOLLECTIVE ;  /* 0x000000000000791b */ /* 0x003fe20003800000 */
.L_x_12896:
[----:B------:R-:W-:-:S05]  /*bb40*/  @P0 IMAD.X R3, RZ, RZ, R7, P2 ;  /* 0x000000ffff030224 */ /* 0x000fca00010e0607 */
[----:B------:R-:W-:Y:S01]  /*bb50*/  @!PT LDS RZ, [RZ] ;  /* 0x00000000fffff984 */ /* 0x000fe20000000800 */
[----:B------:R-:W-:Y:S01]  /*bb60*/  @!PT LDS RZ, [RZ] ;  /* 0x00000000fffff984 */ /* 0x000fe20000000800 */
[----:B------:R-:W-:Y:S01]  /*bb70*/  @!PT LDS RZ, [RZ] ;  /* 0x00000000fffff984 */ /* 0x000fe20000000800 */
[----:B------:R0:W-:Y:S01]  /*bb80*/  @P0 LDGSTS.E.BYPASS.LTC128B.128 [R25+0xec00], desc[UR38][R2.64], !P3 ;  /* 0x0ec0000002190fae */ /* 0x0001e2000d901d66 */
[----:B------:R-:W-:Y:S01]  /*bb90*/  MOV R13, R0 ;  /* 0x00000000000d7202 */ /* 0x000fe20000000f00 */
[----:B------:R-:W-:-:S07]  /*bba0*/  IMAD.MOV.U32 R6, RZ, RZ, R14 ;  /* 0x000000ffff067224 */ /* 0x000fce00078e000e */
[----:B0-----:R-:W-:Y:S05]  /*bbb0*/  WARPSYNC.COLLECTIVE R15, `(.L_x_12897) ;  /* 0x000000000f087348 */ /* 0x001fea0003c00000 */
[----:B------:R1:W2:Y:S02]  /*bbc0*/  SHFL.IDX P6, R14, R13, R12, R11 ;  /* 0x0000000c0d0e7389 */ /* 0x0002a400000c000b */
[----:B012---:R-:W-:Y:S01]  /*bbd0*/  ENDCOLLECTIVE ;  /* 0x000000000000791b */ /* 0x007fe20003800000 */
.L_x_12897:
[----:B------:R-:W-:Y:S01]  /*bbe0*/  MOV R13, R4 ;  /* 0x00000004000d7202 */ /* 0x000fe20000000f00 */
[----:B------:R-:W-:Y:S02]  /*bbf0*/  IMAD.MOV.U32 R12, RZ, RZ, 0x3 ;  /* 0x00000003ff0c7424 */ /* 0x000fe400078e00ff */
[----:B------:R-:W-:-:S07]  /*bc00*/  IMAD.MOV.U32 R21, RZ, RZ, R14 ;  /* 0x000000ffff157224 */ /* 0x000fce00078e000e */
[----:B------:R-:W-:Y:S05]  /*bc10*/  WARPSYNC.COLLECTIVE R15, `(.L_x_12898) ;  /* 0x000000000f087348 */ /* 0x000fea0003c00000 */
[----:B------:R0:W1:Y:S02]  /*bc20*/  SHFL.IDX P6, R14, R13, R12, R11 ;  /* 0x0000000c0d0e7389 */ /* 0x00006400000c000b */
[----:B01----:R-:W-:Y:S01]  /*bc30*/  ENDCOLLECTIVE ;  /* 0x000000000000791b */ /* 0x003fe20003800000 */
.L_x_12898:
[----:B------:R-:W-:Y:S02]  /*bc40*/  @P1 LEA R2, P0, R16, R21, 0x1 ;  /* 0x0000001510021211 */ /* 0x000fe400078008ff */
[----:B------:R-:W-:-:S03]  /*bc50*/  @P1 LEA R21, R22, UR45, 0x1 ;  /* 0x0000002d16151c11 */ /* 0x000fc6000f8e08ff */
[----:B------:R-:W-:Y:S01]  /*bc60*/  @P1 IMAD.X R3, RZ, RZ, R6, P0 ;  /* 0x000000ffff031224 */ /* 0x000fe200000e0606 */
[----:B------:R-:W-:-:S04]  /*bc70*/  ISETP.GE.AND P0, PT, R5, 0x31, PT ;  /* 0x000000310500780c */ /* 0x000fc80003f06270 */
[----:B------:R-:W-:Y:S01]  /*bc80*/  @!PT LDS RZ, [RZ] ;  /* 0x00000000fffff984 */ /* 0x000fe20000000800 */
[----:B------:R-:W-:Y:S01]  /*bc90*/  @!PT LDS RZ, [RZ] ;  /* 0x00000000fffff984 */ /* 0x000fe20000000800 */
[----:B------:R-:W-:Y:S01]  /*bca0*/  @!PT LDS RZ, [RZ] ;  /* 0x00000000fffff984 */ /* 0x000fe20000000800 */
[----:B------:R0:W-:Y:S01]  /*bcb0*/  @P1 LDGSTS.E.BYPASS.LTC128B.128 [R21+0xf400], desc[UR38][R2.64], !P3 ;  /* 0x0f40000002151fae */ /* 0x0001e2000d901d66 */
[----:B------:R-:W-:Y:S02]  /*bcc0*/  MOV R13, R0 ;  /* 0x00000000000d7202 */ /* 0x000fe40000000f00 */
[----:B------:R-:W-:-:S06]  /*bcd0*/  ISETP.GE.AND P1, PT, R5, 0x41, PT ;  /* 0x000000410500780c */ /* 0x000fcc0003f26270 */
[----:B------:R-:W-:Y:S01]  /*bce0*/  @P0 LEA R25, R22, UR45, 0x1 ;  /* 0x0000002d16190c11 */ /* 0x000fe2000f8e08ff */
[----:B------:R-:W-:-:S07]  /*bcf0*/  IMAD.MOV.U32 R7, RZ, RZ, R14 ;  /* 0x000000ffff077224 */ /* 0x000fce00078e000e */
[----:B0-----:R-:W-:Y:S05]  /*bd00*/  WARPSYNC.COLLECTIVE R15, `(.L_x_12899) ;  /* 0x000000000f087348 */ /* 0x001fea0003c00000 */
[----:B------:R1:W2:Y:S02]  /*bd10*/  SHFL.IDX P6, R14, R13, R12, R11 ;  /* 0x0000000c0d0e7389 */ /* 0x0002a400000c000b */
[----:B012---:R-:W-:Y:S01]  /*bd20*/  ENDCOLLECTIVE ;  /* 0x000000000000791b */ /* 0x007fe20003800000 */
.L_x_12899:
[----:B------:R-:W-:Y:S01]  /*bd30*/  @P1 LEA R21, R22, UR45, 0x1 ;  /* 0x0000002d16151c11 */ /* 0x000fe2000f8e08ff */
[----:B------:R-:W-:Y:S01]  /*bd40*/  IMAD.MOV.U32 R13, RZ, RZ, R4 ;  /* 0x000000ffff0d7224 */ /* 0x000fe200078e0004 */
[----:B------:R-:W-:Y:S02]  /*bd50*/  MOV R12, 0x4 ;  /* 0x00000004000c7802 */ /* 0x000fe40000000f00 */
[----:B------:R-:W-:-:S13]  /*bd60*/  @P0 LEA R2, P2, R16, R14, 0x1 ;  /* 0x0000000e10020211 */ /* 0x000fda00078408ff */
[----:B------:R-:W-:Y:S05]  /*bd70*/  WARPSYNC.COLLECTIVE R15, `(.L_x_12900) ;  /* 0x000000000f087348 */ /* 0x000fea0003c00000 */
[----:B------:R0:W1:Y:S02]  /*bd80*/  SHFL.IDX P6, R14, R13, R12, R11 ;  /* 0x0000000c0d0e7389 */ /* 0x00006400000c000b */
[----:B01----:R-:W-:Y:S01]  /*bd90*/  ENDCOLLECTIVE ;  /* 0x000000000000791b */ /* 0x003fe20003800000 */
.L_x_12900:
[----:B------:R-:W-:-:S05]  /*bda0*/  @P0 IMAD.X R3, RZ, RZ, R7, P2 ;  /* 0x000000ffff030224 */ /* 0x000fca00010e0607 */
[----:B------:R-:W-:Y:S01]  /*bdb0*/  @!PT LDS RZ, [RZ] ;  /* 0x00000000fffff984 */ /* 0x000fe20000000800 */
[----:B------:R-:W-:Y:S01]  /*bdc0*/  @!PT LDS RZ, [RZ] ;  /* 0x00000000fffff984 */ /* 0x000fe20000000800 */
[----:B------:R-:W-:Y:S01]  /*bdd0*/  @!PT LDS RZ, [RZ] ;  /* 0x00000000fffff984 */ /* 0x000fe20000000800 */
[----:B------:R0:W-:Y:S01]  /*bde0*/  @P0 LDGSTS.E.BYPASS.LTC128B.128 [R25+0xfc00], desc[UR38][R2.64], !P3 ;  /* 0x0fc0000002190fae */ /* 0x0001e2000d901d66 */
[----:B------:R-:W-:Y:S02]  /*bdf0*/  IMAD.MOV.U32 R13, RZ, RZ, R0 ;  /* 0x000000ffff0d7224 */ /* 0x000fe400078e0000 */
[----:B------:R-:W-:-:S07]  /*be00*/  IMAD.MOV.U32 R6, RZ, RZ, R14 ;  /* 0x000000ffff067224 */ /* 0x000fce00078e000e */
[----:B0-----:R-:W-:Y:S05]  /*be10*/  WARPSYNC.COLLECTIVE R15, `(.L_x_12901) ;  /* 0x000000000f087348 */ /* 0x001fea0003c00000 */
[----:B------:R1:W2:Y:S02]  /*be20*/  SHFL.IDX P6, R14, R13, R12, R11 ;  /* 0x0000000c0d0e7389 */ /* 0x0002a400000c000b */
[----:B012---:R-:W-:Y:S01]  /*be30*/  ENDCOLLECTIVE ;  /* 0x000000000000791b */ /* 0x007fe20003800000 */
.L_x_12901:
[----:B------:R-:W-:Y:S01]  /*be40*/  IMAD.MOV.U32 R13, RZ, RZ, R4 ;  /* 0x000000ffff0d7224 */ /* 0x000fe200078e0004 */
[----:B------:R-:W-:Y:S02]  /*be50*/  MOV R12, 0x5 ;  /* 0x00000005000c7802 */ /* 0x000fe40000000f00 */
[----:B------:R-:W-:-:S07]  /*be60*/  MOV R9, R14 ;  /* 0x0000000e00097202 */ /* 0x000fce0000000f00 */
[----:B------:R-:W-:Y:S05]  /*be70*/  WARPSYNC.COLLECTIVE R15, `(.L_x_12902) ;  /* 0x000000000f087348 */ /* 0x000fea0003c00000 */
[----:B------:R0:W1:Y:S02]  /*be80*/  SHFL.IDX P6, R14, R13, R12, R11 ;  /* 0x0000000c0d0e7389 */ /* 0x00006400000c000b */
[----:B01----:R-:W-:Y:S01]  /*be90*/  ENDCOLLECTIVE ;  /* 0x000000000000791b */ /* 0x003fe20003800000 */
.L_x_12902:
[----:B------:R-:W-:-:S05]  /*bea0*/  @P1 LEA R2, P0, R16, R9, 0x1 ;  /* 0x0000000910021211 */ /* 0x000fca00078008ff */
[----:B------:R-:W-:Y:S01]  /*beb0*/  @P1 IMAD.X R3, RZ, RZ, R6, P0 ;  /* 0x000000ffff031224 */ /* 0x000fe200000e0606 */
[----:B------:R-:W-:-:S04]  /*bec0*/  ISETP.GE.AND P0, PT, R5, 0x51, PT ;  /* 0x000000510500780c */ /* 0x000fc80003f06270 */
[----:B------:R-:W-:Y:S01]  /*bed0*/  @!PT LDS RZ, [RZ] ;  /* 0x00000000fffff984 */ /* 0x000fe20000000800 */
[----:B------:R-:W-:Y:S01]  /*bee0*/  @!PT LDS RZ, [RZ] ;  /* 0x00000000fffff984 */ /* 0x000fe20000000800 */
[----:B------:R-:W-:Y:S01]  /*bef0*/  @!PT LDS RZ, [RZ] ;  /* 0x00000000fffff984 */ /* 0x000fe20000000800 */
[----:B------:R0:W-:Y:S01]  /*bf00*/  @P1 LDGSTS.E.BYPASS.LTC128B.128 [R21+0x10400], desc[UR38][R2.64], !P3 ;  /* 0x1040000002151fae */ /* 0x0001e2000d901d66 */
[----:B------:R-:W-:Y:S01]  /*bf10*/  ISETP.GE.AND P1, PT, R5, 0x61, PT ;  /* 0x000000610500780c */ /* 0x000fe20003f26270 */
[----:B------:R-:W-:Y:S02]  /*bf20*/  IMAD.MOV.U32 R13, RZ, RZ, R0 ;  /* 0x000000ffff0d7224 */ /* 0x000fe400078e0000 */
[----:B------:R-:W-:-:S10]  /*bf30*/  IMAD.MOV.U32 R7, RZ, RZ, R14 ;  /* 0x000000ffff077224 */ /* 0x000fd400078e000e */
[----:B0-----:R-:W-:Y:S05]  /*bf40*/  WARPSYNC.COLLECTIVE R15, `(.L_x_12903) ;  /* 0x000000000f087348 */ /* 0x001fea0003c00000 */
[----:B------:R1:W2:Y:S02]  /*bf50*/  SHFL.IDX P6, R14, R13, R12, R11 ;  /* 0x0000000c0d0e7389 */ /* 0x0002a400000c000b */
[----:B012---:R-:W-:Y:S01]  /*bf60*/  ENDCOLLECTIVE ;  /* 0x000000000000791b */ /* 0x007fe20003800000 */
.L_x_12903:
[----:B------:R-:W-:Y:S02]  /*bf70*/  IMAD.MOV.U32 R13, RZ, RZ, R4 ;  /* 0x000000ffff0d7224 */ /* 0x000fe400078e0004 */
[----:B------:R-:W-:Y:S01]  /*bf80*/  IMAD.MOV.U32 R12, RZ, RZ, 0x6 ;  /* 0x00000006ff0c7424 */ /* 0x000fe200078e00ff */
[----:B------:R-:W-:-:S13]  /*bf90*/  @P0 LEA R2, P2, R16, R14, 0x1 ;  /* 0x0000000e10020211 */ /* 0x000fda00078408ff */
[----:B------:R-:W-:Y:S05]  /*bfa0*/  WARPSYNC.COLLECTIVE R15, `(.L_x_12904) ;  /* 0x000000000f087348 */ /* 0x000fea0003c00000 */
[----:B------:R0:W1:Y:S02]  /*bfb0*/  SHFL.IDX P6, R14, R13, R12, R11 ;  /* 0x0000000c0d0e7389 */ /* 0x00006400000c000b */
[----:B01----:R-:W-:Y:S01]  /*bfc0*/  ENDCOLLECTIVE ;  /* 0x000000000000791b */ /* 0x003fe20003800000 */
.L_x_12904:
[----:B------:R-:W-:Y:S02]  /*bfd0*/  @P0 IADD3.X R3, RZ, R7, RZ, P2, !PT ;  /* 0x00000007ff030210 */ /* 0x000fe400017fe4ff */
[----:B------:R-:W-:-:S05]  /*bfe0*/  @P0 LEA R7, R22, UR45, 0x1 ;  /* 0x0000002d16070c11 */ /* 0x000fca000f8e08ff */
[----:B------:R-:W-:Y:S01]  /*bff0*/  @!PT LDS RZ, [RZ] ;  /* 0x00000000fffff984 */ /* 0x000fe20000000800 */
[----:B------:R-:W-:Y:S01]  /*c000*/  @!PT LDS RZ, [RZ] ;  /* 0x00000000fffff984 */ /* 0x000fe20000000800 */
[----:B------:R-:W-:Y:S01]  /*c010*/  @!PT LDS RZ, [RZ] ;  /* 0x00000000fffff984 */ /* 0x000fe20000000800 */
[----:B------:R0:W-:Y:S01]  /*c020*/  @P0 LDGSTS.E.BYPASS.LTC128B.128 [R7+0x10c00], desc[UR38][R2.64], !P3 ;  /* 0x10c0000002070fae */ /* 0x0001e2000d901d66 */
[----:B------:R-:W-:Y:S01]  /*c030*/  IMAD.MOV.U32 R13, RZ, RZ, R0 ;  /* 0x000000ffff0d7224 */ /* 0x000fe200078e0000 */
[----:B------:R-:W-:-:S07]  /*c040*/  MOV R6, R14 ;  /* 0x0000000e00067202 */ /* 0x000fce0000000f00 */
[----:B0-----:R-:W-:Y:S05]  /*c050*/  WARPSYNC.COLLECTIVE R15, `(.L_x_12905) ;  /* 0x000000000f087348 */ /* 0x001fea0003c00000 */
[----:B------:R1:W2:Y:S02]  /*c060*/  SHFL.IDX P6, R14, R13, R12, R11 ;  /* 0x0000000c0d0e7389 */ /* 0x0002a400000c000b */
[----:B012---:R-:W-:Y:S01]  /*c070*/  ENDCOLLECTIVE ;  /* 0x000000000000791b */ /* 0x007fe20003800000 */
.L_x_12905:
[----:B------:R-:W-:Y:S02]  /*c080*/  IMAD.MOV.U32 R13, RZ, RZ, R4 ;  /* 0x000000ffff0d7224 */ /* 0x000fe400078e0004 */
[----:B------:R-:W-:Y:S02]  /*c090*/  IMAD.MOV.U32 R12, RZ, RZ, 0x7 ;  /* 0x00000007ff0c7424 */ /* 0x000fe400078e00ff */
[----:B------:R-:W-:-:S07]  /*c0a0*/  IMAD.MOV.U32 R9, RZ, RZ, R14 ;  /* 0x000000ffff097224 */ /* 0x000fce00078e000e */
[----:B------:R-:W-:Y:S05]  /*c0b0*/  WARPSYNC.COLLECTIVE R15, `(.L_x_12906) ;  /* 0x000000000f087348 */ /* 0x000fea0003c00000 */
[----:B------:R0:W1:Y:S02]  /*c0c0*/  SHFL.IDX P6, R14, R13, R12, R11 ;  /* 0x0000000c0d0e7389 */ /* 0x00006400000c000b */
[----:B01----:R-:W-:Y:S01]  /*c0d0*/  ENDCOLLECTIVE ;  /* 0x000000000000791b */ /* 0x003fe20003800000 */
.L_x_12906:
[----:B------:R-:W-:Y:S02]  /*c0e0*/  @P1 LEA R2, P0, R16, R9, 0x1 ;  /* 0x0000000910021211 */ /* 0x000fe400078008ff */
[----:B------:R-:W-:Y:S02]  /*c0f0*/  @P1 LEA R9, R22, UR45, 0x1 ;  /* 0x0000002d16091c11 */ /* 0x000fe4000f8e08ff */
[----:B------:R-:W-:-:S05]  /*c100*/  @P1 IADD3.X R3, RZ, R6, RZ, P0, !PT ;  /* 0x00000006ff031210 */ /* 0x000fca00007fe4ff */
        /* <DEDUP_REMOVED lines=9> */
.L_x_12907:
[----:B------:R-:W-:Y:S05]  /*c1a0*/  BRA `(.L_x_12908) ;  /* 0xffffffcc00287947 */ /* 0x000fea000383ffff */
.L_x_12855:
[----:B------:R-:W-:Y:S01]  /*c1b0*/  IMAD.MOV.U32 R13, RZ, RZ, R8 ;  /* 0x000000ffff0d7224 */ /* 0x000fe200078e0008 */
[----:B------:R-:W-:Y:S01]  /*c1c0*/  MOV R12, RZ ;  /* 0x000000ff000c7202 */ /* 0x000fe20000000f00 */
[----:B------:R-:W-:Y:S02]  /*c1d0*/  IMAD.MOV.U32 R11, RZ, RZ, 0x181f ;  /* 0x0000181fff0b7424 */ /* 0x000fe400078e00ff */
[----:B------:R-:W-:Y:S02]  /*c1e0*/  IMAD.MOV.U32 R15, RZ, RZ, -0x1 ;  /* 0xffffffffff0f7424 */ /* 0x000fe400078e00ff */
[----:B------:R-:W-:-:S07]  /*c1f0*/  IMAD R6, R24, 0xc0, R20 ;  /* 0x000000c018067824 */ /* 0x000fce00078e0214 */
[----:B------:R-:W-:Y:S05]  /*c200*/  WARPSYNC.COLLECTIVE R15, `(.L_x_12909) ;  /* 0x000000000f087348 */ /* 0x000fea0003c00000 */
[----:B------:R0:W1:Y:S02]  /*c210*/  SHFL.IDX P6, R14, R13, R12, R11 ;  /* 0x0000000c0d0e7389 */ /* 0x00006400000c000b */
[----:B01----:R-:W-:Y:S01]  /*c220*/  ENDCOLLECTIVE ;  /* 0x000000000000791b */ /* 0x003fe20003800000 */
.L_x_12909:
[----:B------:R-:W-:Y:S01]  /*c230*/  IMAD.MOV.U32 R13, RZ, RZ, R5 ;  /* 0x000000ffff0d7224 */ /* 0x000fe200078e0005 */
[----:B------:R-:W-:-:S07]  /*c240*/  MOV R2, R14 ;  /* 0x0000000e00027202 */ /* 0x000fce0000000f00 */
[----:B------:R-:W-:Y:S05]  /*c250*/  WARPSYNC.COLLECTIVE R15, `(.L_x_12910) ;  /* 0x000000000f087348 */ /* 0x000fea0003c00000 */
[----:B------:R0:W1:Y:S02]  /*c260*/  SHFL.IDX P6, R14, R13, R12, R11 ;  /* 0x0000000c0d0e7389 */ /* 0x00006400000c000b */
[----:B01----:R-:W-:Y:S01]  /*c270*/  ENDCOLLECTIVE ;  /* 0x000000000000791b */ /* 0x003fe20003800000 */
.L_x_12910:
[----:B------:R-:W-:Y:S02]  /*c280*/  ULDC UR4, c[0x0][0x288] ;  /* 0x0000a20000047ab9 */ /* 0x000fe40000000800 */
[----:B------:R-:W-:Y:S02]  /*c290*/  IMAD R4, R9, UR4, RZ ;  /* 0x0000000409047c24 */ /* 0x000fe4000f8e02ff */
[----:B------:R-:W-:-:S03]  /*c2a0*/  VIADD R9, R6, 0x10 ;  /* 0x0000001006097836 */ /* 0x000fc60000000000 */
[----:B------:R-:W-:Y:S01]  /*c2b0*/  ISETP.GE.AND P1, PT, R6, R4, PT ;  /* 0x000000040600720c */ /* 0x000fe20003f26270 */
[----:B------:R-:W-:Y:S01]  /*c2c0*/  IMAD.MOV.U32 R13, RZ, RZ, R8 ;  /* 0x000000ffff0d7224 */ /* 0x000fe200078e0008 */
[----:B------:R-:W-:-:S11]  /*c2d0*/  MOV R12, 0x1 ;  /* 0x00000001000c7802 */ /* 0x000fd60000000f00 */
[----:B------:R-:W-:Y:S02]  /*c2e0*/  @!P1 LEA R25, R22, UR45, 0x1 ;  /* 0x0000002d16199c11 */ /* 0x000fe4000f8e08ff */
[----:B------:R-:W-:-:S05]  /*c2f0*/  @!P1 LEA R14, P2, R16, R14, 0x1 ;  /* 0x0000000e100e9211 */ /* 0x000fca00078408ff */
[----:B------:R-:W-:Y:S01]  /*c300*/  @!P1 IMAD.X R3, RZ, RZ, R2, P2 ;  /* 0x000000ffff039224 */ /* 0x000fe200010e0602 */
[----:B------:R-:W-:-:S07]  /*c310*/  @!P1 MOV R2, R14 ;  /* 0x0000000e00029202 */ /* 0x000fce0000000f00 */
[----:B------:R-:W-:Y:S05]  /*c320*/  WARPSYNC.COLLECTIVE R15, `(.L_x_12911) ;  /* 0x000000000f087348 */ /* 0x000fea0003c00000 */
[----:B------:R0:W1:Y:S02]  /*c330*/  SHFL.IDX P6, R14, R13, R12, R11 ;  /* 0x0000000c0d0e7389 */ /* 0x00006400000c000b */
[----:B01----:R-:W-:Y:S01]  /*c340*/  ENDCOLLECTIVE ;  /* 0x000000000000791b */ /* 0x003fe20003800000 */
.L_x_12911:
[----:B------:R-:W-:Y:S01]  /*c350*/  @!PT LDS RZ, [RZ] ;  /* 0x00000000fffff984 */ /* 0x000fe20000000800 */
[----:B------:R-:W-:Y:S01]  /*c360*/  @!PT LDS RZ, [RZ] ;  /* 0x00000000fffff984 */ /* 0x000fe20000000800 */
[----:B------:R-:W-:Y:S01]  /*c370*/  @!PT LDS RZ, [RZ] ;  /* 0x00000000fffff984 */ /* 0x000fe20000000800 */
[----:B------:R0:W-:Y:S01]  /*c380*/  @!P1 LDGSTS.E.BYPASS.LTC128B.128 [R25+0x8400], desc[UR38][R2.64], !P0 ;  /* 0x0840000002199fae */ /* 0x0001e2000c101d66 */
[----:B------:R-:W-:Y:S01]  /*c390*/  ISETP.GE.AND P1, PT, R9, R4, PT ;  /* 0x000000040900720c */ /* 0x000fe20003f26270 */
[----:B------:R-:W-:Y:S02]  /*c3a0*/  VIADD R9, R6, 0x20 ;  /* 0x0000002006097836 */ /* 0x000fe40000000000 */
[----:B------:R-:W-:-:S10]  /*c3b0*/  IMAD.MOV.U32 R13, RZ, RZ, R5 ;  /* 0x000000ffff0d7224 */ /* 0x000fd400078e0005 */
[----:B0-----:R-:W-:Y:S01]  /*c3c0*/  @!P1 LEA R25, R22, UR45, 0x1 ;  /* 0x0000002d16199c11 */ /* 0x001fe2000f8e08ff */
[----:B------:R-:W-:-:S07]  /*c3d0*/  IMAD.MOV.U32 R10, RZ, RZ, R14 ;  /* 0x000000ffff0a7224 */ /* 0x000fce00078e000e */
[----:B------:R-:W-:Y:S05]  /*c3e0*/  WARPSYNC.COLLECTIVE R15, `(.L_x_12912) ;  /* 0x000000000f087348 */ /* 0x000fea0003c00000 */
[----:B------:R0:W1:Y:S02]  /*c3f0*/  SHFL.IDX P6, R14, R13, R12, R11 ;  /* 0x0000000c0d0e7389 */ /* 0x00006400000c000b */
[----:B01----:R-:W-:Y:S01]  /*c400*/  ENDCOLLECTIVE ;  /* 0x000000000000791b */ /* 0x003fe20003800000 */
.L_x_12912:
[----:B------:R-:W-:Y:S01]  /*c410*/  MOV R13, R8 ;  /* 0x00000008000d7202 */ /* 0x000fe20000000f00 */
[----:B------:R-:W-:Y:S01]  /*c420*/  IMAD.MOV.U32 R12, RZ, RZ, 0x2 ;  /* 0x00000002ff0c7424 */ /* 0x000fe200078e00ff */
[----:B------:R-:W-:-:S07]  /*c430*/  MOV R21, R14 ;  /* 0x0000000e00157202 */ /* 0x000fce0000000f00 */
[----:B------:R-:W-:Y:S05]  /*c440*/  WARPSYNC.COLLECTIVE R15, `(.L_x_12913) ;  /* 0x000000000f087348 */ /* 0x000fea0003c00000 */
[----:B------:R0:W1:Y:S02]  /*c450*/  SHFL.IDX P6, R14, R13, R12, R11 ;  /* 0x0000000c0d0e7389 */ /* 0x00006400000c000b */
[----:B01----:R-:W-:Y:S01]  /*c460*/  ENDCOLLECTIVE ;  /* 0x000000000000791b */ /* 0x003fe20003800000 */
.L_x_12913:
[----:B------:R-:W-:-:S05]  /*c470*/  @!P1 LEA R2, P2, R16, R21, 0x1 ;  /* 0x0000001510029211 */ /* 0x000fca00078408ff */
[----:B------:R-:W-:-:S05]  /*c480*/  @!P1 IMAD.X R3, RZ, RZ, R10, P2 ;  /* 0x000000ffff039224 */ /* 0x000fca00010e060a */
[----:B------:R-:W-:Y:S01]  /*c490*/  @!PT LDS RZ, [RZ] ;  /* 0x00000000fffff984 */ /* 0x000fe20000000800 */
[----:B------:R-:W-:Y:S01]  /*c4a0*/  @!PT LDS RZ, [RZ] ;  /* 0x00000000fffff984 */ /* 0x000fe20000000800 */
[----:B------:R-:W-:Y:S01]  /*c4b0*/  @!PT LDS RZ, [RZ] ;  /* 0x00000000fffff984 */ /* 0x000fe20000000800 */
[----:B------:R0:W-:Y:S01]  /*c4c0*/  @!P1 LDGSTS.E.BYPASS.LTC128B.128 [R25+0x8c00], desc[UR38][R2.64], !P0 ;  /* 0x08c0000002199fae */ /* 0x0001e2000c101d66 */
[----:B------:R-:W-:Y:S02]  /*c4d0*/  ISETP.GE.AND P1, PT, R9, R4, PT ;  /* 0x000000040900720c */ /* 0x000fe40003f26270 */
[----:B------:R-:W-:Y:S01]  /*c4e0*/  MOV R13, R5 ;  /* 0x00000005000d7202 */ /* 0x000fe20000000f00 */
[----:B------:R-:W-:-:S10]  /*c4f0*/  IMAD.MOV.U32 R9, RZ, RZ, R14 ;  /* 0x000000ffff097224 */ /* 0x000fd400078e000e */
[----:B0-----:R-:W-:Y:S05]  /*c500*/  WARPSYNC.COLLECTIVE R15, `(.L_x_12914) ;  /* 0x000000000f087348 */ /* 0x001fea0003c00000 */
[----:B------:R1:W2:Y:S02]  /*c510*/  SHFL.IDX P6, R14, R13, R12, R11 ;  /* 0x0000000c0d0e7389 */ /* 0x0002a400000c000b */
[----:B012---:R-:W-:Y:S01]  /*c520*/  ENDCOLLECTIVE ;  /* 0x000000000000791b */ /* 0x007fe20003800000 */
.L_x_12914:
[----:B------:R-:W-:Y:S02]  /*c530*/  @!P1 LEA R20, R22, UR45, 0x1 ;  /* 0x0000002d16149c11 */ /* 0x000fe4000f8e08ff */
[----:B------:R-:W-:Y:S01]  /*c540*/  MOV R13, R8 ;  /* 0x00000008000d7202 */ /* 0x000fe20000000f00 */
[----:B------:R-:W-:Y:S01]  /*c550*/  IMAD.MOV.U32 R12, RZ, RZ, 0x3 ;  /* 0x00000003ff0c7424 */ /* 0x000fe200078e00ff */
[----:B------:R-:W-:-:S13]  /*c560*/  @!P1 LEA R2, P2, R16, R14, 0x1 ;  /* 0x0000000e10029211 */ /* 0x000fda00078408ff */
[----:B------:R-:W-:Y:S05]  /*c570*/  WARPSYNC.COLLECTIVE R15, `(.L_x_12915) ;  /* 0x000000000f087348 */ /* 0x000fea0003c00000 */
[----:B------:R0:W1:Y:S02]  /*c580*/  SHFL.IDX P6, R14, R13, R12, R11 ;  /* 0x0000000c0d0e7389 */ /* 0x00006400000c000b */
[----:B01----:R-:W-:Y:S01]  /*c590*/  ENDCOLLECTIVE ;  /* 0x000000000000791b */ /* 0x003fe20003800000 */
.L_x_12915:
[----:B------:R-:W-:Y:S02]  /*c5a0*/  @!P1 IMAD.X R3, RZ, RZ, R9, P2 ;  /* 0x000000ffff039224 */ /* 0x000fe400010e0609 */
[----:B------:R-:W-:-:S03]  /*c5b0*/  VIADD R9, R6, 0x30 ;  /* 0x0000003006097836 */ /* 0x000fc60000000000 */
[----:B------:R-:W-:Y:S01]  /*c5c0*/  @!PT LDS RZ, [RZ] ;  /* 0x00000000fffff984 */ /* 0x000fe20000000800 */
[----:B------:R-:W-:Y:S01]  /*c5d0*/  @!PT LDS RZ, [RZ] ;  /* 0x00000000fffff984 */ /* 0x000fe20000000800 */
[----:B------:R-:W-:Y:S01]  /*c5e0*/  @!PT LDS RZ, [RZ] ;  /* 0x00000000fffff984 */ /* 0x000fe20000000800 */
[----:B------:R0:W-:Y:S02]  /*c5f0*/  @!P1 LDGSTS.E.BYPASS.LTC128B.128 [R20+0x9400], desc[UR38][R2.64], !P0 ;  /* 0x0940000002149fae */ /* 0x0001e4000c101d66 */
[----:B------:R-:W-:Y:S02]  /*c600*/  ISETP.GE.AND P1, PT, R9, R4, PT ;  /* 0x000000040900720c */ /* 0x000fe40003f26270 */
[----:B------:R-:W-:Y:S02]  /*c610*/  IADD3 R9, R6, 0x40, RZ ;  /* 0x0000004006097810 */ /* 0x000fe40007ffe0ff */
[----:B------:R-:W-:-:S09]  /*c620*/  MOV R13, R5 ;  /* 0x00000005000d7202 */ /* 0x000fd20000000f00 */
[----:B------:R-:W-:Y:S01]  /*c630*/  @!P1 LEA R25, R22, UR45, 0x1 ;  /* 0x0000002d16199c11 */ /* 0x000fe2000f8e08ff */
[----:B0-----:R-:W-:-:S07]  /*c640*/  IMAD.MOV.U32 R10, RZ, RZ, R14 ;  /* 0x000000ffff0a7224 */ /* 0x001fce00078e000e */
[----:B------:R-:W-:Y:S05]  /*c650*/  WARPSYNC.COLLECTIVE R15, `(.L_x_12916) ;  /* 0x000000000f087348 */ /* 0x000fea0003c00000 */
[----:B------:R0:W1:Y:S02]  /*c660*/  SHFL.IDX P6, R14, R13, R12, R11 ;  /* 0x0000000c0d0e7389 */ /* 0x00006400000c000b */
[----:B01----:R-:W-:Y:S01]  /*c670*/  ENDCOLLECTIVE ;  /* 0x000000000000791b */ /* 0x003fe20003800000 */
.L_x_12916:
[----:B------:R-:W-:Y:S02]  /*c680*/  IMAD.MOV.U32 R13, RZ, RZ, R8 ;  /* 0x000000ffff0d7224 */ /* 0x000fe400078e0008 */
[----:B------:R-:W-:Y:S02]  /*c690*/  IMAD.MOV.U32 R12, RZ, RZ, 0x4 ;  /* 0x00000004ff0c7424 */ /* 0x000fe400078e00ff */
[----:B------:R-:W-:-:S07]  /*c6a0*/  IMAD.MOV.U32 R21, RZ, RZ, R14 ;  /* 0x000000ffff157224 */ /* 0x000fce00078e000e */
[----:B------:R-:W-:Y:S05]  /*c6b0*/  WARPSYNC.COLLECTIVE R15, `(.L_x_12917) ;  /* 0x000000000f087348 */ /* 0x000fea0003c00000 */
[----:B------:R0:W1:Y:S02]  /*c6c0*/  SHFL.IDX P6, R14, R13, R12, R11 ;  /* 0x0000000c0d0e7389 */ /* 0x00006400000c000b */
[----:B01----:R-:W-:Y:S01]  /*c6d0*/  ENDCOLLECTIVE ;  /* 0x000000000000791b */ /* 0x003fe20003800000 */
.L_x_12917:
[----:B------:R-:W-:-:S05]  /*c6e0*/  @!P1 LEA R2, P2, R16, R21, 0x1 ;  /* 0x0000001510029211 */ /* 0x000fca00078408ff */
[----:B------:R-:W-:-:S05]  /*c6f0*/  @!P1 IMAD.X R3, RZ, RZ, R10, P2 ;  /* 0x000000ffff039224 */ /* 0x000fca00010e060a */
[----:B------:R-:W-:Y:S01]  /*c700*/  @!PT LDS RZ, [RZ] ;  /* 0x00000000fffff984 */ /* 0x000fe20000000800 */
[----:B------:R-:W-:Y:S01]  /*c710*/  @!PT LDS RZ, [RZ] ;  /* 0x00000000fffff984 */ /* 0x000fe20000000800 */
[----:B------:R-:W-:Y:S01]  /*c720*/  @!PT LDS RZ, [RZ] ;  /* 0x00000000fffff984 */ /* 0x000fe20000000800 */
[----:B------:R0:W-:Y:S01]  /*c730*/  @!P1 LDGSTS.E.BYPASS.LTC128B.128 [R25+0x9c00], desc[UR38][R2.64], !P0 ;  /* 0x09c0000002199fae */ /* 0x0001e2000c101d66 */
[----:B------:R-:W-:Y:S01]  /*c740*/  IMAD.MOV.U32 R13, RZ, RZ, R5 ;  /* 0x000000ffff0d7224 */ /* 0x000fe200078e0005 */
[----:B------:R-:W-:Y:S02]  /*c750*/  ISETP.GE.AND P1, PT, R9, R4, PT ;  /* 0x000000040900720c */ /* 0x000fe40003f26270 */
[----:B------:R-:W-:-:S11]  /*c760*/  MOV R9, R14 ;  /* 0x0000000e00097202 */ /* 0x000fd60000000f00 */
[----:B0-----:R-:W-:Y:S05]  /*c770*/  WARPSYNC.COLLECTIVE R15, `(.L_x_12918) ;  /* 0x000000000f087348 */ /* 0x001fea0003c00000 */
[----:B------:R1:W2:Y:S02]  /*c780*/  SHFL.IDX P6, R14, R13, R12, R11 ;  /* 0x0000000c0d0e7389 */ /* 0x0002a400000c000b */
[----:B012---:R-:W-:Y:S01]  /*c790*/  ENDCOLLECTIVE ;  /* 0x000000000000791b */ /* 0x007fe20003800000 */
.L_x_12918:
[----:B------:R-:W-:Y:S01]  /*c7a0*/  @!P1 LEA R20, R22, UR45, 0x1 ;  /* 0x0000002d16149c11 */ /* 0x000fe2000f8e08ff */
[----:B------:R-:W-:Y:S02]  /*c7b0*/  IMAD.MOV.U32 R13, RZ, RZ, R8 ;  /* 0x000000ffff0d7224 */ /* 0x000fe400078e0008 */
[----:B------:R-:W-:Y:S01]  /*c7c0*/  IMAD.MOV.U32 R12, RZ, RZ, 0x5 ;  /* 0x00000005ff0c7424 */ /* 0x000fe200078e00ff */
[----:B------:R-:W-:-:S13]  /*c7d0*/  @!P1 LEA R2, P2, R16, R14, 0x1 ;  /* 0x0000000e10029211 */ /* 0x000fda00078408ff */
[----:B------:R-:W-:Y:S05]  /*c7e0*/  WARPSYNC.COLLECTIVE R15, `(.L_x_12919) ;  /* 0x000000000f087348 */ /* 0x000fea0003c00000 */
[----:B------:R0:W1:Y:S02]  /*c7f0*/  SHFL.IDX P6, R14, R13, R12, R11 ;  /* 0x0000000c0d0e7389 */ /* 0x00006400000c000b */
[----:B01----:R-:W-:Y:S01]  /*c800*/  ENDCOLLECTIVE ;  /* 0x000000000000791b */ /* 0x003fe20003800000 */
.L_x_12919:
[----:B------:R-:W-:Y:S01]  /*c810*/  @!P1 IMAD.X R3, RZ, RZ, R9, P2 ;  /* 0x000000ffff039224 */ /* 0x000fe200010e0609 */
[----:B------:R-:W-:-:S04]  /*c820*/  IADD3 R9, R6, 0x50, RZ ;  /* 0x0000005006097810 */ /* 0x000fc80007ffe0ff */
[----:B------:R-:W-:Y:S01]  /*c830*/  @!PT LDS RZ, [RZ] ;  /* 0x00000000fffff984 */ /* 0x000fe20000000800 */
[----:B------:R-:W-:Y:S01]  /*c840*/  @!PT LDS RZ, [RZ] ;  /* 0x00000000fffff984 */ /* 0x000fe20000000800 */
[----:B------:R-:W-:Y:S01]  /*c850*/  @!PT LDS RZ, [RZ] ;  /* 0x00000000fffff984 */ /* 0x000fe20000000800 */
[----:B------:R0:W-:Y:S01]  /*c860*/  @!P1 LDGSTS.E.BYPASS.LTC128B.128 [R20+0xa400], desc[UR38][R2.64], !P0 ;  /* 0x0a40000002149fae */ /* 0x0001e2000c101d66 */
[----:B------:R-:W-:Y:S01]  /*c870*/  ISETP.GE.AND P1, PT, R9, R4, PT ;  /* 0x000000040900720c */ /* 0x000fe20003f26270 */
[----:B------:R-:W-:Y:S02]  /*c880*/  VIADD R9, R6, 0x60 ;  /* 0x0000006006097836 */ /* 0x000fe40000000000 */
[----:B------:R-:W-:-:S10]  /*c890*/  IMAD.MOV.U32 R13, RZ, RZ, R5 ;  /* 0x000000ffff0d7224 */ /* 0x000fd400078e0005 */
[----:B------:R-:W-:Y:S02]  /*c8a0*/  @!P1 LEA R25, R22, UR45, 0x1 ;  /* 0x0000002d16199c11 */ /* 0x000fe4000f8e08ff */
[----:B0-----:R-:W-:-:S07]  /*c8b0*/  MOV R10, R14 ;  /* 0x0000000e000a7202 */ /* 0x001fce0000000f00 */
[----:B------:R-:W-:Y:S05]  /*c8c0*/  WARPSYNC.COLLECTIVE R15, `(.L_x_12920) ;  /* 0x000000000f087348 */ /* 0x000fea0003c00000 */
[----:B------:R0:W1:Y:S02]  /*c8d0*/  SHFL.IDX P6, R14, R13, R12, R11 ;  /* 0x0000000c0d0e7389 */ /* 0x00006400000c000b */
[----:B01----:R-:W-:Y:S01]  /*c8e0*/  ENDCOLLECTIVE ;  /* 0x000000000000791b */ /* 0x003fe20003800000 */
.L_x_12920:
[----:B------:R-:W-:Y:S01]  /*c8f0*/  IMAD.MOV.U32 R13, RZ, RZ, R8 ;  /* 0x000000ffff0d7224 */ /* 0x000fe200078e0008 */
[----:B------:R-:W-:Y:S01]  /*c900*/  MOV R12, 0x6 ;  /* 0x00000006000c7802 */ /* 0x000fe20000000f00 */
[----:B------:R-:W-:-:S07]  /*c910*/  IMAD.MOV.U32 R21, RZ, RZ, R14 ;  /* 0x000000ffff157224 */ /* 0x000fce00078e000e */
[----:B------:R-:W-:Y:S05]  /*c920*/  WARPSYNC.COLLECTIVE R15, `(.L_x_12921) ;  /* 0x000000000f087348 */ /* 0x000fea0003c00000 */
[----:B------:R0:W1:Y:S02]  /*c930*/  SHFL.IDX P6, R14, R13, R12, R11 ;  /* 0x0000000c0d0e7389 */ /* 0x00006400000c000b */
[----:B01----:R-:W-:Y:S01]  /*c940*/  ENDCOLLECTIVE ;  /* 0x000000000000791b */ /* 0x003fe20003800000 */
.L_x_12921:
[----:B------:R-:W-:-:S04]  /*c950*/  @!P1 LEA R2, P2, R16, R21, 0x1 ;  /* 0x0000001510029211 */ /* 0x000fc800078408ff */
[----:B------:R-:W-:-:S05]  /*c960*/  @!P1 IADD3.X R3, RZ, R10, RZ, P2, !PT ;  /* 0x0000000aff039210 */ /* 0x000fca00017fe4ff */
[----:B------:R-:W-:Y:S01]  /*c970*/  @!PT LDS RZ, [RZ] ;  /* 0x00000000fffff984 */ /* 0x000fe20000000800 */
[----:B------:R-:W-:Y:S01]  /*c980*/  @!PT LDS RZ, [RZ] ;  /* 0x00000000fffff984 */ /* 0x000fe20000000800 */
[----:B------:R-:W-:Y:S01]  /*c990*/  @!PT LDS RZ, [RZ] ;  /* 0x00000000fffff984 */ /* 0x000fe20000000800 */
[----:B------:R0:W-:Y:S01]  /*c9a0*/  @!P1 LDGSTS.E.BYPASS.LTC128B.128 [R25+0xac00], desc[UR38][R2.64], !P0 ;  /* 0x0ac0000002199fae */ /* 0x0001e2000c101d66 */
[----:B------:R-:W-:Y:S01]  /*c9b0*/  ISETP.GE.AND P1, PT, R9, R4, PT ;  /* 0x000000040900720c */ /* 0x000fe20003f26270 */
[----:B------:R-:W-:Y:S02]  /*c9c0*/  IMAD.MOV.U32 R13, RZ, RZ, R5 ;  /* 0x000000ffff0d7224 */ /* 0x000fe400078e0005 */
[----:B------:R-:W-:-:S10]  /*c9d0*/  IMAD.MOV.U32 R9, RZ, RZ, R14 ;  /* 0x000000ffff097224 */ /* 0x000fd400078e000e */
[----:B0-----:R-:W-:Y:S05]  /*c9e0*/  WARPSYNC.COLLECTIVE R15, `(.L_x_12922) ;  /* 0x000000000f087348 */ /* 0x001fea0003c00000 */
[----:B------:R1:W2:Y:S02]  /*c9f0*/  SHFL.IDX P6, R14, R13, R12, R11 ;  /* 0x0000000c0d0e7389 */ /* 0x0002a400000c000b */
[----:B012---:R-:W-:Y:S01]  /*ca00*/  ENDCOLLECTIVE ;  /* 0x000000000000791b */ /* 0x007fe20003800000 */
.L_x_12922:
[----:B------:R-:W-:Y:S01]  /*ca10*/  @!P1 LEA R10, R22, UR45, 0x1 ;  /* 0x0000002d160a9c11 */ /* 0x000fe2000f8e08ff */
[----:B------:R-:W-:Y:S02]  /*ca20*/  IMAD.MOV.U32 R13, RZ, RZ, R8 ;  /* 0x000000ffff0d7224 */ /* 0x000fe400078e0008 */
[----:B------:R-:W-:Y:S01]  /*ca30*/  IMAD.MOV.U32 R12, RZ, RZ, 0x7 ;  /* 0x00000007ff0c7424 */ /* 0x000fe200078e00ff */
[----:B------:R-:W-:-:S13]  /*ca40*/  @!P1 LEA R2, P2, R16, R14, 0x1 ;  /* 0x0000000e10029211 */ /* 0x000fda00078408ff */
[----:B------:R-:W-:Y:S05]  /*ca50*/  WARPSYNC.COLLECTIVE R15, `(.L_x_12923) ;  /* 0x000000000f087348 */ /* 0x000fea0003c00000 */
[----:B------:R0:W1:Y:S02]  /*ca60*/  SHFL.IDX P6, R14, R13, R12, R11 ;  /* 0x0000000c0d0e7389 */ /* 0x00006400000c000b */
[----:B01----:R-:W-:Y:S01]  /*ca70*/  ENDCOLLECTIVE ;  /* 0x000000000000791b */ /* 0x003fe20003800000 */
.L_x_12923:
[----:B------:R-:W-:-:S05]  /*ca80*/  @!P1 IADD3.X R3, RZ, R9, RZ, P2, !PT ;  /* 0x00000009ff039210 */ /* 0x000fca00017fe4ff */
[----:B------:R-:W-:Y:S01]  /*ca90*/  @!PT LDS RZ, [RZ] ;  /* 0x00000000fffff984 */ /* 0x000fe20000000800 */
[----:B------:R-:W-:Y:S01]  /*caa0*/  @!PT LDS RZ, [RZ] ;  /* 0x00000000fffff984 */ /* 0x000fe20000000800 */
[----:B------:R-:W-:Y:S01]  /*cab0*/  @!PT LDS RZ, [RZ] ;  /* 0x00000000fffff984 */ /* 0x000fe20000000800 */
[----:B------:R0:W-:Y:S01]  /*cac0*/  @!P1 LDGSTS.E.BYPASS.LTC128B.128 [R10+0xb400], desc[UR38][R2.64], !P0 ;  /* 0x0b400000020a9fae */ /* 0x0001e2000c101d66 */
[----:B------:R-:W-:Y:S02]  /*cad0*/  IMAD.MOV.U32 R13, RZ, RZ, R5 ;  /* 0x000000ffff0d7224 */ /* 0x000fe400078e0005 */
[C---:B------:R-:W-:Y:S02]  /*cae0*/  VIADD R5, R6.reuse, 0x80 ;  /* 0x0000008006057836 */ /* 0x040fe40000000000 */
[----:B0-----:R-:W-:Y:S01]  /*caf0*/  VIADD R3, R6, 0x70 ;  /* 0x0000007006037836 */ /* 0x001fe20000000000 */
[----:B------:R-:W-:-:S07]  /*cb00*/  MOV R8, R14 ;  /* 0x0000000e00087202 */ /* 0x000fce0000000f00 */
[----:B------:R-:W-:Y:S05]  /*cb10*/  WARPSYNC.COLLECTIVE R15, `(.L_x_12924) ;  /* 0x000000000f087348 */ /* 0x000fea0003c00000 */
[----:B------:R0:W1:Y:S02]  /*cb20*/  SHFL.IDX P6, R14, R13, R12, R11 ;  /* 0x0000000c0d0e7389 */ /* 0x00006400000c000b */
[----:B01----:R-:W-:Y:S01]  /*cb30*/  ENDCOLLECTIVE ;  /* 0x000000000000791b */ /* 0x003fe20003800000 */
.L_x_12924:
[----:B------:R-:W-:Y:S01]  /*cb40*/  ISETP.GE.AND P1, PT, R3, R4, PT ;  /* 0x000000040300720c */ /* 0x000fe20003f26270 */
[----:B------:R-:W-:Y:S01]  /*cb50*/  IMAD.MOV.U32 R13, RZ, RZ, R7 ;  /* 0x000000ffff0d7224 */ /* 0x000fe200078e0007 */
[----:B------:R-:W-:-:S11]  /*cb60*/  MOV R12, RZ ;  /* 0x000000ff000c7202 */ /* 0x000fd60000000f00 */
[----:B------:R-:W-:Y:S02]  /*cb70*/  @!P1 LEA R25, R22, UR45, 0x1 ;  /* 0x0000002d16199c11 */ /* 0x000fe4000f8e08ff */
[----:B------:R-:W-:-:S13]  /*cb80*/  @!P1 LEA R2, P2, R16, R14, 0x1 ;  /* 0x0000000e10029211 */ /* 0x000fda00078408ff */
[----:B------:R-:W-:Y:S05]  /*cb90*/  WARPSYNC.COLLECTIVE R15, `(.L_x_12925) ;  /* 0x000000000f087348 */ /* 0x000fea0003c00000 */
[----:B------:R0:W1:Y:S02]  /*cba0*/  SHFL.IDX P6, R14, R13, R12, R11 ;  /* 0x0000000c0d0e7389 */ /* 0x00006400000c000b */
[----:B01----:R-:W-:Y:S01]  /*cbb0*/  ENDCOLLECTIVE ;  /* 0x000000000000791b */ /* 0x003fe20003800000 */
.L_x_12925:
[----:B------:R-:W-:-:S05]  /*cbc0*/  @!P1 IADD3.X R3, RZ, R8, RZ, P2, !PT ;  /* 0x00000008ff039210 */ /* 0x000fca00017fe4ff */
[----:B------:R-:W-:Y:S01]  /*cbd0*/  @!PT LDS RZ, [RZ] ;  /* 0x00000000fffff984 */ /* 0x000fe20000000800 */
[----:B------:R-:W-:Y:S01]  /*cbe0*/  @!PT LDS RZ, [RZ] ;  /* 0x00000000fffff984 */ /* 0x000fe20000000800 */
[----:B------:R-:W-:Y:S01]  /*cbf0*/  @!PT LDS RZ, [RZ] ;  /* 0x00000000fffff984 */ /* 0x000fe20000000800 */
[----:B------:R0:W-:Y:S01]  /*cc00*/  @!P1 LDGSTS.E.BYPASS.LTC128B.128 [R25+0xbc00], desc[UR38][R2.64], !P0 ;  /* 0x0bc0000002199fae */ /* 0x0001e2000c101d66 */
[----:B------:R-:W-:Y:S01]  /*cc10*/  ISETP.GE.AND P1, PT, R5, R4, PT ;  /* 0x000000040500720c */ /* 0x000fe20003f26270 */
[----:B------:R-:W-:Y:S02]  /*cc20*/  VIADD R5, R6, 0x90 ;  /* 0x0000009006057836 */ /* 0x000fe40000000000 */
[----:B------:R-:W-:Y:S02]  /*cc30*/  IMAD.MOV.U32 R13, RZ, RZ, R0 ;  /* 0x000000ffff0d7224 */ /* 0x000fe400078e0000 */
[----:B------:R-:W-:-:S08]  /*cc40*/  IMAD.MOV.U32 R9, RZ, RZ, R14 ;  /* 0x000000ffff097224 */ /* 0x000fd000078e000e */
[----:B0-----:R-:W-:Y:S05]  /*cc50*/  WARPSYNC.COLLECTIVE R15, `(.L_x_12926) ;  /* 0x000000000f087348 */ /* 0x001fea0003c00000 */
[----:B------:R1:W2:Y:S02]  /*cc60*/  SHFL.IDX P6, R14, R13, R12, R11 ;  /* 0x0000000c0d0e7389 */ /* 0x0002a400000c000b */
[----:B012---:R-:W-:Y:S01]  /*cc70*/  ENDCOLLECTIVE ;  /* 0x000000000000791b */ /* 0x007fe20003800000 */
.L_x_12926:
[----:B------:R-:W-:Y:S01]  /*cc80*/  MOV R13, R7 ;  /* 0x00000007000d7202 */ /* 0x000fe20000000f00 */
[----:B------:R-:W-:Y:S01]  /*cc90*/  IMAD.MOV.U32 R12, RZ, RZ, 0x1 ;  /* 0x00000001ff0c7424 */ /* 0x000fe200078e00ff */
[----:B------:R-:W-:-:S07]  /*cca0*/  MOV R21, R14 ;  /* 0x0000000e00157202 */ /* 0x000fce0000000f00 */
[----:B------:R-:W-:Y:S05]  /*ccb0*/  WARPSYNC.COLLECTIVE R15, `(.L_x_12927) ;  /* 0x000000000f087348 */ /* 0x000fea0003c00000 */
[----:B------:R0:W1:Y:S02]  /*ccc0*/  SHFL.IDX P6, R14, R13, R12, R11 ;  /* 0x0000000c0d0e7389 */ /* 0x00006400000c000b */
[----:B01----:R-:W-:Y:S01]  /*ccd0*/  ENDCOLLECTIVE ;  /* 0x000000000000791b */ /* 0x003fe20003800000 */
.L_x_12927:
[----:B------:R-:W-:Y:S02]  /*cce0*/  @!P1 LEA R2, P2, R16, R21, 0x1 ;  /* 0x0000001510029211 */ /* 0x000fe400078408ff */
[----:B------:R-:W-:-:S03]  /*ccf0*/  @!P1 LEA R21, R22, UR45, 0x1 ;  /* 0x0000002d16159c11 */ /* 0x000fc6000f8e08ff */
        /* <DEDUP_REMOVED lines=11> */
.L_x_12928:
[----:B------:R-:W-:Y:S01]  /*cdb0*/  MOV R13, R7 ;  /* 0x00000007000d7202 */ /* 0x000fe20000000f00 */
[----:B------:R-:W-:Y:S02]  /*cdc0*/  IMAD.MOV.U32 R12, RZ, RZ, 0x2 ;  /* 0x00000002ff0c7424 */ /* 0x000fe400078e00ff */
[----:B------:R-:W-:-:S07]  /*cdd0*/  IMAD.MOV.U32 R9, RZ, RZ, R14 ;  /* 0x000000ffff097224 */ /* 0x000fce00078e000e */
[----:B------:R-:W-:Y:S05]  /*cde0*/  WARPSYNC.COLLECTIVE R15, `(.L_x_12929) ;  /* 0x000000000f087348 */ /* 0x000fea0003c00000 */
[----:B------:R0:W1:Y:S02]  /*cdf0*/  SHFL.IDX P6, R14, R13, R12, R11 ;  /* 0x0000000c0d0e7389 */ /* 0x00006400000c000b */
[----:B01----:R-:W-:Y:S01]  /*ce00*/  ENDCOLLECTIVE ;  /* 0x000000000000791b */ /* 0x003fe20003800000 */
.L_x_12929:
[----:B------:R-:W-:Y:S02]  /*ce10*/  @!P1 LEA R2, P2, R16, R9, 0x1 ;  /* 0x0000000910029211 */ /* 0x000fe400078408ff */
[----:B------:R-:W-:-:S03]  /*ce20*/  @!P1 LEA R9, R22, UR45, 0x1 ;  /* 0x0000002d16099c11 */ /* 0x000fc6000f8e08ff */
[----:B------:R-:W-:-:S05]  /*ce30*/  @!P1 IMAD.X R3, RZ, RZ, R8, P2 ;  /* 0x000000ffff039224 */ /* 0x000fca00010e0608 */
[----:B------:R-:W-:Y:S01]  /*ce40*/  @!PT LDS RZ, [RZ] ;  /* 0x00000000fffff984 */ /* 0x000fe20000000800 */
[----:B------:R-:W-:Y:S01]  /*ce50*/  @!PT LDS RZ, [RZ] ;  /* 0x00000000fffff984 */ /* 0x000fe20000000800 */
[----:B------:R-:W-:Y:S01]  /*ce60*/  @!PT LDS RZ, [RZ] ;  /* 0x00000000fffff984 */ /* 0x000fe20000000800 */
[----:B------:R0:W-:Y:S01]  /*ce70*/  @!P1 LDGSTS.E.BYPASS.LTC128B.128 [R9+0xcc00], desc[UR38][R2.64], !P0 ;  /* 0x0cc0000002099fae */ /* 0x0001e2000c101d66 */
[----:B------:R-:W-:Y:S01]  /*ce80*/  MOV R13, R0 ;  /* 0x00000000000d7202 */ /* 0x000fe20000000f00 */
[----:B------:R-:W-:-:S07]  /*ce90*/  IMAD.MOV.U32 R5, RZ, RZ, R14 ;  /* 0x000000ffff057224 */ /* 0x000fce00078e000e */
[----:B0-----:R-:W-:Y:S05]  /*cea0*/  WARPSYNC.COLLECTIVE R15, `(.L_x_12930) ;  /* 0x000000000f087348 */ /* 0x001fea0003c00000 */
[----:B------:R1:W2:Y:S02]  /*ceb0*/  SHFL.IDX P6, R14, R13, R12, R11 ;  /* 0x0000000c0d0e7389 */ /* 0x0002a400000c000b */
[----:B012---:R-:W-:Y:S01]  /*cec0*/  ENDCOLLECTIVE ;  /* 0x000000000000791b */ /* 0x007fe20003800000 */
.L_x_12930:
[----:B------:R-:W-:-:S05]  /*ced0*/  VIADD R3, R6, 0xa0 ;  /* 0x000000a006037836 */ /* 0x000fca0000000000 */
[----:B------:R-:W-:Y:S02]  /*cee0*/  ISETP.GE.AND P1, PT, R3, R4, PT ;  /* 0x000000040300720c */ /* 0x000fe40003f26270 */
[----:B------:R-:W-:Y:S01]  /*cef0*/  MOV R13, R7 ;  /* 0x00000007000d7202 */ /* 0x000fe20000000f00 */
[----:B------:R-:W-:-:S10]  /*cf00*/  IMAD.MOV.U32 R12, RZ, RZ, 0x3 ;  /* 0x00000003ff0c7424 */ /* 0x000fd400078e00ff */
[----:B------:R-:W-:-:S13]  /*cf10*/  @!P1 LEA R2, P2, R16, R14, 0x1 ;  /* 0x0000000e10029211 */ /* 0x000fda00078408ff */
[----:B------:R-:W-:Y:S05]  /*cf20*/  WARPSYNC.COLLECTIVE R15, `(.L_x_12931) ;  /* 0x000000000f087348 */ /* 0x000fea0003c00000 */
[----:B------:R0:W1:Y:S02]  /*cf30*/  SHFL.IDX P6, R14, R13, R12, R11 ;  /* 0x0000000c0d0e7389 */ /* 0x00006400000c000b */
[----:B01----:R-:W-:Y:S01]  /*cf40*/  ENDCOLLECTIVE ;  /* 0x000000000000791b */ /* 0x003fe20003800000 */
.L_x_12931:
[----:B------:R-:W-:Y:S01]  /*cf50*/  @!P1 IMAD.X R3, RZ, RZ, R5, P2 ;  /* 0x000000ffff039224 */ /* 0x000fe200010e0605 */
[----:B------:R-:W-:-:S05]  /*cf60*/  @!P1 LEA R5, R22, UR45, 0x1 ;  /* 0x0000002d16059c11 */ /* 0x000fca000f8e08ff */
        /* <DEDUP_REMOVED lines=9> */
.L_x_12932:
[----:B------:R-:W-:Y:S05]  /*d000*/  BRA `(.L_x_12933) ;  /* 0xffffffc800cc7947 */ /* 0x000fea000383ffff */
.L_x_12856:
[----:B0-----:R-:W-:-:S04]  /*d010*/  IMAD.U32 R3, RZ, RZ, UR45 ;  /* 0x0000002dff037e24 */ /* 0x001fc8000f8e00ff */
[----:B------:R0:W1:Y:S03]  /*d020*/  SYNCS.PHASECHK.TRANS64.TRYWAIT P0, [R3+URZ+0x16820], R0 ;  /* 0x01682000030075a7 */ /* 0x000066000800017f */
[----:B-1----:R-:W-:Y:S05]  /*d030*/  @!P0 NANOSLEEP.SYNCS 0x989680 ;  /* 0x009896800000895d */ /* 0x002fea0003900000 */
[----:B------:R-:W1:Y:S02]  /*d040*/  @!P0 SYNCS.PHASECHK.TRANS64 P0, [R3+URZ+0x16820], R0 ;  /* 0x01682000030085a7 */ /* 0x000e64000800007f */
[----:B-1----:R-:W-:Y:S05]  /*d050*/  @!P0 BRA `(.L_x_12856) ;  /* 0xfffffffc00ec8947 */ /* 0x002fea000383ffff */
[----:B------:R-:W-:Y:S05]  /*d060*/  BRA `(.L_x_12934) ;  /* 0xffffffc800fc7947 */ /* 0x000fea000383ffff */
.L_x_12860:
[----:B0-----:R0:W1:Y:S02]  /*d070*/  SYNCS.PHASECHK.TRANS64.TRYWAIT P0, [R7+URZ+0x16840], R2 ;  /* 0x01684002070075a7 */ /* 0x001064000800017f */
[----:B-1----:R-:W-:Y:S05]  /*d080*/  @!P0 NANOSLEEP.SYNCS 0x989680 ;  /* 0x009896800000895d */ /* 0x002fea0003900000 */
[----:B------:R-:W1:Y:S02]  /*d090*/  @!P0 SYNCS.PHASECHK.TRANS64 P0, [R7+URZ+0x16840], R2 ;  /* 0x01684002070085a7 */ /* 0x000e64000800007f */
[----:B-1----:R-:W-:Y:S05]  /*d0a0*/  @!P0 BRA `(.L_x_12860) ;  /* 0xfffffffc00f08947 */ /* 0x002fea000383ffff */
[----:B------:R-:W-:Y:S05]  /*d0b0*/  BRA `(.L_x_12935) ;  /* 0xffffffcc00e07947 */ /* 0x000fea000383ffff */
.L_x_12861:
        /* <DEDUP_REMOVED lines=8> */
.L_x_12937:
[----:B------:R-:W-:Y:S05]  /*d140*/  BSYNC B1 ;  /* 0x0000000000017941 */ /* 0x000fea0003800000 */
.L_x_12936:
[----:B------:R-:W-:Y:S01]  /*d150*/  IMAD.MOV.U32 R13, RZ, RZ, R10 ;  /* 0x000000ffff0d7224 */ /* 0x000fe200078e000a */
[----:B------:R-:W-:Y:S01]  /*d160*/  MOV R11, 0x181f ;  /* 0x0000181f000b7802 */ /* 0x000fe20000000f00 */
[----:B------:R-:W-:Y:S01]  /*d170*/  IMAD.MOV.U32 R12, RZ, RZ, RZ ;  /* 0x000000ffff0c7224 */ /* 0x000fe200078e00ff */
[----:B------:R-:W-:Y:S01]  /*d180*/  MOV R3, R14 ;  /* 0x0000000e00037202 */ /* 0x000fe20000000f00 */
[----:B------:R-:W-:Y:S01]  /*d190*/  IMAD.MOV.U32 R15, RZ, RZ, -0x1 ;  /* 0xffffffffff0f7424 */ /* 0x000fe200078e00ff */
[----:B------:R-:W-:-:S07]  /*d1a0*/  LEA R9, R9, UR45, 0x1 ;  /* 0x0000002d09097c11 */ /* 0x000fce000f8e08ff */
[----:B------:R-:W-:Y:S05]  /*d1b0*/  WARPSYNC.COLLECTIVE R15, `(.L_x_12938) ;  /* 0x000000000f087348 */ /* 0x000fea0003c00000 */
[----:B------:R0:W1:Y:S02]  /*d1c0*/  SHFL.IDX P6, R14, R13, R12, R11 ;  /* 0x0000000c0d0e7389 */ /* 0x00006400000c000b */
[----:B01----:R-:W-:Y:S01]  /*d1d0*/  ENDCOLLECTIVE ;  /* 0x000000000000791b */ /* 0x003fe20003800000 */
.L_x_12938:
[----:B------:R-:W-:Y:S01]  /*d1e0*/  IMAD.SHL.U32 R15, R16, 0x2, RZ ;  /* 0x00000002100f7824 */ /* 0x000fe200078e00ff */
[----:B------:R-:W-:Y:S01]  /*d1f0*/  MOV R12, 0x1 ;  /* 0x00000001000c7802 */ /* 0x000fe20000000f00 */
[----:B------:R-:W-:Y:S01]  /*d200*/  IMAD.MOV.U32 R13, RZ, RZ, R19 ;  /* 0x000000ffff0d7224 */ /* 0x000fe200078e0013 */
[----:B------:R-:W-:-:S04]  /*d210*/  MOV R2, R14 ;  /* 0x0000000e00027202 */ /* 0x000fc80000000f00 */
[----:B------:R-:W-:Y:S01]  /*d220*/  IADD3 R2, P0, R2, R15, RZ ;  /* 0x0000000f02027210 */ /* 0x000fe20007f1e0ff */
[----:B------:R-:W-:-:S04]  /*d230*/  IMAD.MOV.U32 R15, RZ, RZ, -0x1 ;  /* 0xffffffffff0f7424 */ /* 0x000fc800078e00ff */
[----:B------:R-:W-:-:S08]  /*d240*/  IMAD.X R3, RZ, RZ, R3, P0 ;  /* 0x000000ffff037224 */ /* 0x000fd000000e0603 */
[----:B------:R-:W-:Y:S05]  /*d250*/  WARPSYNC.COLLECTIVE R15, `(.L_x_12939) ;  /* 0x000000000f087348 */ /* 0x000fea0003c00000 */
[----:B------:R0:W1:Y:S02]  /*d260*/  SHFL.IDX P6, R14, R13, R12, R11 ;  /* 0x0000000c0d0e7389 */ /* 0x00006400000c000b */
[----:B01----:R-:W-:Y:S01]  /*d270*/  ENDCOLLECTIVE ;  /* 0x000000000000791b */ /* 0x003fe20003800000 */
.L_x_12939:
[----:B------:R-:W-:Y:S01]  /*d280*/  @!PT LDS RZ, [RZ] ;  /* 0x00000000fffff984 */ /* 0x000fe20000000800 */
[----:B------:R-:W-:Y:S01]  /*d290*/  @!PT LDS RZ, [RZ] ;  /* 0x00000000fffff984 */ /* 0x000fe20000000800 */
[----:B------:R-:W-:Y:S01]  /*d2a0*/  @!PT LDS RZ, [RZ] ;  /* 0x00000000fffff984 */ /* 0x000fe20000000800 */
[----:B------:R0:W-:Y:S01]  /*d2b0*/  LDGSTS.E.BYPASS.LTC128B.128 [R9+0xe400], desc[UR38][R2.64], !P2 ;  /* 0x0e40000002097fae */ /* 0x0001e2000d101d66 */
[----:B------:R-:W-:Y:S01]  /*d2c0*/  MOV R13, R10 ;  /* 0x0000000a000d7202 */ /* 0x000fe20000000f00 */
[----:B0-----:R-:W-:-:S07]  /*d2d0*/  IMAD.MOV.U32 R3, RZ, RZ, R14 ;  /* 0x000000ffff037224 */ /* 0x001fce00078e000e */
[----:B------:R-:W-:Y:S05]  /*d2e0*/  WARPSYNC.COLLECTIVE R15, `(.L_x_12940) ;  /* 0x000000000f087348 */ /* 0x000fea0003c00000 */
[----:B------:R0:W1:Y:S02]  /*d2f0*/  SHFL.IDX P6, R14, R13, R12, R11 ;  /* 0x0000000c0d0e7389 */ /* 0x00006400000c000b */
[----:B01----:R-:W-:Y:S01]  /*d300*/  ENDCOLLECTIVE ;  /* 0x000000000000791b */ /* 0x003fe20003800000 */
.L_x_12940:
[----:B------:R-:W-:Y:S02]  /*d310*/  IMAD.SHL.U32 R15, R16, 0x2, RZ ;  /* 0x00000002100f7824 */ /* 0x000fe400078e00ff */
[----:B------:R-:W-:Y:S02]  /*d320*/  IMAD.MOV.U32 R13, RZ, RZ, R19 ;  /* 0x000000ffff0d7224 */ /* 0x000fe400078e0013 */
[----:B------:R-:W-:Y:S02]  /*d330*/  IMAD.MOV.U32 R12, RZ, RZ, 0x2 ;  /* 0x00000002ff0c7424 */ /* 0x000fe400078e00ff */
[----:B------:R-:W-:-:S05]  /*d340*/  IMAD.MOV.U32 R2, RZ, RZ, R14 ;  /* 0x000000ffff027224 */ /* 0x000fca00078e000e */
[----:B------:R-:W-:Y:S02]  /*d350*/  IADD3 R2, P0, R2, R15, RZ ;  /* 0x0000000f02027210 */ /* 0x000fe40007f1e0ff */
[----:B------:R-:W-:Y:S02]  /*d360*/  MOV R15, 0xffffffff ;  /* 0xffffffff000f7802 */ /* 0x000fe40000000f00 */
[----:B------:R-:W-:-:S09]  /*d370*/  IADD3.X R3, RZ, R3, RZ, P0, !PT ;  /* 0x00000003ff037210 */ /* 0x000fd200007fe4ff */
[----:B------:R-:W-:Y:S05]  /*d380*/  WARPSYNC.COLLECTIVE R15, `(.L_x_12941) ;  /* 0x000000000f087348 */ /* 0x000fea0003c00000 */
[----:B------:R0:W1:Y:S02]  /*d390*/  SHFL.IDX P6, R14, R13, R12, R11 ;  /* 0x0000000c0d0e7389 */ /* 0x00006400000c000b */
[----:B01----:R-:W-:Y:S01]  /*d3a0*/  ENDCOLLECTIVE ;  /* 0x000000000000791b */ /* 0x003fe20003800000 */
.L_x_12941:
[----:B------:R-:W-:Y:S01]  /*d3b0*/  @!PT LDS RZ, [RZ] ;  /* 0x00000000fffff984 */ /* 0x000fe20000000800 */
[----:B------:R-:W-:Y:S01]  /*d3c0*/  @!PT LDS RZ, [RZ] ;  /* 0x00000000fffff984 */ /* 0x000fe20000000800 */
[----:B------:R-:W-:Y:S01]  /*d3d0*/  @!PT LDS RZ, [RZ] ;  /* 0x00000000fffff984 */ /* 0x000fe20000000800 */
[----:B------:R0:W-:Y:S01]  /*d3e0*/  LDGSTS.E.BYPASS.LTC128B.128 [R9+0xec00], desc[UR38][R2.64], !P2 ;  /* 0x0ec0000002097fae */ /* 0x0001e2000d101d66 */
[----:B------:R-:W-:Y:S02]  /*d3f0*/  IMAD.MOV.U32 R13, RZ, RZ, R10 ;  /* 0x000000ffff0d7224 */ /* 0x000fe400078e000a */
[----:B0-----:R-:W-:-:S07]  /*d400*/  IMAD.MOV.U32 R3, RZ, RZ, R14 ;  /* 0x000000ffff037224 */ /* 0x001fce00078e000e */
[----:B------:R-:W-:Y:S05]  /*d410*/  WARPSYNC.COLLECTIVE R15, `(.L_x_12942) ;  /* 0x000000000f087348 */ /* 0x000fea0003c00000 */
[----:B------:R0:W1:Y:S02]  /*d420*/  SHFL.IDX P6, R14, R13, R12, R11 ;  /* 0x0000000c0d0e7389 */ /* 0x00006400000c000b */
[----:B01----:R-:W-:Y:S01]  /*d430*/  ENDCOLLECTIVE ;  /* 0x000000000000791b */ /* 0x003fe20003800000 */
.L_x_12942:
[----:B------:R-:W-:Y:S01]  /*d440*/  SHF.L.U32 R15, R16, 0x1, RZ ;  /* 0x00000001100f7819 */ /* 0x000fe200000006ff */
[----:B------:R-:W-:Y:S01]  /*d450*/  IMAD.MOV.U32 R12, RZ, RZ, 0x3 ;  /* 0x00000003ff0c7424 */ /* 0x000fe200078e00ff */
[----:B------:R-:W-:Y:S01]  /*d460*/  MOV R13, R19 ;  /* 0x00000013000d7202 */ /* 0x000fe20000000f00 */
[----:B------:R-:W-:-:S05]  /*d470*/  IMAD.MOV.U32 R2, RZ, RZ, R14 ;  /* 0x000000ffff027224 */ /* 0x000fca00078e000e */
[----:B------:R-:W-:Y:S01]  /*d480*/  IADD3 R2, P0, R2, R15, RZ ;  /* 0x0000000f02027210 */ /* 0x000fe20007f1e0ff */
[----:B------:R-:W-:-:S04]  /*d490*/  IMAD.MOV.U32 R15, RZ, RZ, -0x1 ;  /* 0xffffffffff0f7424 */ /* 0x000fc800078e00ff */
[----:B------:R-:W-:-:S08]  /*d4a0*/  IMAD.X R3, RZ, RZ, R3, P0 ;  /* 0x000000ffff037224 */ /* 0x000fd000000e0603 */
[----:B------:R-:W-:Y:S05]  /*d4b0*/  WARPSYNC.COLLECTIVE R15, `(.L_x_12943) ;  /* 0x000000000f087348 */ /* 0x000fea0003c00000 */
[----:B------:R0:W1:Y:S02]  /*d4c0*/  SHFL.IDX P6, R14, R13, R12, R11 ;  /* 0x0000000c0d0e7389 */ /* 0x00006400000c000b */
[----:B01----:R-:W-:Y:S01]  /*d4d0*/  ENDCOLLECTIVE ;  /* 0x000000000000791b */ /* 0x003fe20003800000 */
.L_x_12943:
[----:B------:R-:W-:Y:S01]  /*d4e0*/  @!PT LDS RZ, [RZ] ;  /* 0x00000000fffff984 */ /* 0x000fe20000000800 */
[----:B------:R-:W-:Y:S01]  /*d4f0*/  @!PT LDS RZ, [RZ] ;  /* 0x00000000fffff984 */ /* 0x000fe20000000800 */
[----:B------:R-:W-:Y:S01]  /*d500*/  @!PT LDS RZ, [RZ] ;  /* 0x00000000fffff984 */ /* 0x000fe20000000800 */
[----:B------:R0:W-:Y:S01]  /*d510*/  LDGSTS.E.BYPASS.LTC128B.128 [R9+0xf400], desc[UR38][R2.64], !P2 ;  /* 0x0f40000002097fae */ /* 0x0001e2000d101d66 */
[----:B------:R-:W-:Y:S01]  /*d520*/  IMAD.MOV.U32 R13, RZ, RZ, R10 ;  /* 0x000000ffff0d7224 */ /* 0x000fe200078e000a */
[----:B0-----:R-:W-:-:S07]  /*d530*/  MOV R3, R14 ;  /* 0x0000000e00037202 */ /* 0x001fce0000000f00 */
[----:B------:R-:W-:Y:S05]  /*d540*/  WARPSYNC.COLLECTIVE R15, `(.L_x_12944) ;  /* 0x000000000f087348 */ /* 0x000fea0003c00000 */
[----:B------:R0:W1:Y:S02]  /*d550*/  SHFL.IDX P6, R14, R13, R12, R11 ;  /* 0x0000000c0d0e7389 */ /* 0x00006400000c000b */
[----:B01----:R-:W-:Y:S01]  /*d560*/  ENDCOLLECTIVE ;  /* 0x000000000000791b */ /* 0x003fe20003800000 */
.L_x_12944:
        /* <DEDUP_REMOVED lines=10> */
.L_x_12945:
        /* <DEDUP_REMOVED lines=9> */
.L_x_12946:
        /* <DEDUP_REMOVED lines=10> */
.L_x_12947:
        /* <DEDUP_REMOVED lines=9> */
.L_x_12948:
        /* <DEDUP_REMOVED lines=10> */
.L_x_12949:
        /* <DEDUP_REMOVED lines=9> */
.L_x_12950:
        /* <DEDUP_REMOVED lines=10> */
.L_x_12951:
        /* <DEDUP_REMOVED lines=9> */
.L_x_12952:
[----:B------:R-:W-:Y:S05]  /*da30*/  BRA `(.L_x_12953) ;  /* 0xffffffc800907947 */ /* 0x000fea000383ffff */
.L_x_12866:
[----:B0-----:R0:W1:Y:S02]  /*da40*/  SYNCS.PHASECHK.TRANS64.TRYWAIT P0, [R7+URZ+0x16860], R2 ;  /* 0x01686002070075a7 */ /* 0x001064000800017f */
[----:B-1----:R-:W-:Y:S05]  /*da50*/  @!P0 NANOSLEEP.SYNCS 0x989680 ;  /* 0x009896800000895d */ /* 0x002fea0003900000 */
[----:B------:R-:W1:Y:S02]  /*da60*/  @!P0 SYNCS.PHASECHK.TRANS64 P0, [R7+URZ+0x16860], R2 ;  /* 0x01686002070085a7 */ /* 0x000e64000800007f */
[----:B-1----:R-:W-:Y:S05]  /*da70*/  @!P0 BRA `(.L_x_12866) ;  /* 0xfffffffc00f08947 */ /* 0x002fea000383ffff */
[----:B------:R-:W-:Y:S05]  /*da80*/  BRA `(.L_x_12954) ;  /* 0xffffffc800f07947 */ /* 0x000fea000383ffff */
.L_x_12867:
        /* <DEDUP_REMOVED lines=8> */
.L_x_12956:
[----:B------:R-:W-:Y:S05]  /*db10*/  BSYNC B1 ;  /* 0x0000000000017941 */ /* 0x000fea0003800000 */
.L_x_12955:
[----:B------:R-:W-:Y:S01]  /*db20*/  MOV R13, R17 ;  /* 0x00000011000d7202 */ /* 0x000fe20000000f00 */
[----:B------:R-:W-:Y:S01]  /*db30*/  IMAD.MOV.U32 R12, RZ, RZ, RZ ;  /* 0x000000ffff0c7224 */ /* 0x000fe200078e00ff */
[----:B------:R-:W-:Y:S01]  /*db40*/  MOV R15, 0xffffffff ;  /* 0xffffffff000f7802 */ /* 0x000fe20000000f00 */
[----:B------:R-:W-:Y:S01]  /*db50*/  IMAD.MOV.U32 R11, RZ, RZ, 0x181f ;  /* 0x0000181fff0b7424 */ /* 0x000fe200078e00ff */
[----:B------:R-:W-:Y:S01]  /*db60*/  ISETP.LT.OR P2, PT, R4, 0x1, P1 ;  /* 0x000000010400780c */ /* 0x000fe20000f41670 */
[----:B------:R-:W-:Y:S01]  /*db70*/  IMAD.MOV.U32 R3, RZ, RZ, R14 ;  /* 0x000000ffff037224 */ /* 0x000fe200078e000e */
[----:B------:R-:W-:-:S11]  /*db80*/  LEA R8, R8, UR45, 0x1 ;  /* 0x0000002d08087c11 */ /* 0x000fd6000f8e08ff */
[----:B------:R-:W-:Y:S05]  /*db90*/  WARPSYNC.COLLECTIVE R15, `(.L_x_12957) ;  /* 0x000000000f087348 */ /* 0x000fea0003c00000 */
[----:B------:R0:W1:Y:S02]  /*dba0*/  SHFL.IDX P6, R14, R13, R12, R11 ;  /* 0x0000000c0d0e7389 */ /* 0x00006400000c000b */
[----:B01----:R-:W-:Y:S01]  /*dbb0*/  ENDCOLLECTIVE ;  /* 0x000000000000791b */ /* 0x003fe20003800000 */
.L_x_12957:
[----:B------:R-:W-:Y:S01]  /*dbc0*/  IMAD.MOV.U32 R13, RZ, RZ, R18 ;  /* 0x000000ffff0d7224 */ /* 0x000fe200078e0012 */
[----:B------:R-:W-:Y:S02]  /*dbd0*/  MOV R12, 0x1 ;  /* 0x00000001000c7802 */ /* 0x000fe40000000f00 */
[----:B------:R-:W-:-:S13]  /*dbe0*/  IADD3 R2, P0, R14, R19, RZ ;  /* 0x000000130e027210 */ /* 0x000fda0007f1e0ff */
[----:B------:R-:W-:Y:S05]  /*dbf0*/  WARPSYNC.COLLECTIVE R15, `(.L_x_12958) ;  /* 0x000000000f087348 */ /* 0x000fea0003c00000 */
[----:B------:R0:W1:Y:S02]  /*dc00*/  SHFL.IDX P6, R14, R13, R12, R11 ;  /* 0x0000000c0d0e7389 */ /* 0x00006400000c000b */
[----:B01----:R-:W-:Y:S01]  /*dc10*/  ENDCOLLECTIVE ;  /* 0x000000000000791b */ /* 0x003fe20003800000 */
.L_x_12958:
[----:B------:R-:W-:-:S05]  /*dc20*/  IMAD.X R3, RZ, RZ, R3, P0 ;  /* 0x000000ffff037224 */ /* 0x000fca00000e0603 */
[----:B------:R-:W-:Y:S01]  /*dc30*/  @!PT LDS RZ, [RZ] ;  /* 0x00000000fffff984 */ /* 0x000fe20000000800 */
[----:B------:R-:W-:Y:S01]  /*dc40*/  @!PT LDS RZ, [RZ] ;  /* 0x00000000fffff984 */ /* 0x000fe20000000800 */
[----:B------:R-:W-:Y:S01]  /*dc50*/  @!PT LDS RZ, [RZ] ;  /* 0x00000000fffff984 */ /* 0x000fe20000000800 */
[----:B------:R0:W-:Y:S01]  /*dc60*/  LDGSTS.E.BYPASS.LTC128B.128 [R8+0x400], desc[UR38][R2.64], !P2 ;  /* 0x0040000002087fae */ /* 0x0001e2000d101d66 */
[----:B------:R-:W-:Y:S01]  /*dc70*/  ISETP.LT.OR P2, PT, R4, 0x11, P1 ;  /* 0x000000110400780c */ /* 0x000fe20000f41670 */
[----:B------:R-:W-:Y:S02]  /*dc80*/  IMAD.MOV.U32 R13, RZ, RZ, R17 ;  /* 0x000000ffff0d7224 */ /* 0x000fe400078e0011 */
[----:B------:R-:W-:-:S10]  /*dc90*/  IMAD.MOV.U32 R9, RZ, RZ, R14 ;  /* 0x000000ffff097224 */ /* 0x000fd400078e000e */
[----:B0-----:R-:W-:Y:S05]  /*dca0*/  WARPSYNC.COLLECTIVE R15, `(.L_x_12959) ;  /* 0x000000000f087348 */ /* 0x001fea0003c00000 */
[----:B------:R1:W2:Y:S02]  /*dcb0*/  SHFL.IDX P6, R14, R13, R12, R11 ;  /* 0x0000000c0d0e7389 */ /* 0x0002a400000c000b */
[----:B012---:R-:W-:Y:S01]  /*dcc0*/  ENDCOLLECTIVE ;  /* 0x000000000000791b */ /* 0x007fe20003800000 */
.L_x_12959:
[----:B------:R-:W-:Y:S01]  /*dcd0*/  IMAD.MOV.U32 R13, RZ, RZ, R18 ;  /* 0x000000ffff0d7224 */ /* 0x000fe200078e0012 */
[----:B------:R-:W-:Y:S02]  /*dce0*/  MOV R12, 0x2 ;  /* 0x00000002000c7802 */ /* 0x000fe40000000f00 */
[----:B------:R-:W-:-:S04]  /*dcf0*/  MOV R11, R14 ;  /* 0x0000000e000b7202 */ /* 0x000fc80000000f00 */
[----:B------:R-:W-:Y:S01]  /*dd00*/  IADD3 R2, P0, R11, R19, RZ ;  /* 0x000000130b027210 */ /* 0x000fe20007f1e0ff */
[----:B------:R-:W-:-:S04]  /*dd10*/  IMAD.MOV.U32 R11, RZ, RZ, 0x181f ;  /* 0x0000181fff0b7424 */ /* 0x000fc800078e00ff */
[----:B------:R-:W-:-:S08]  /*dd20*/  IMAD.X R3, RZ, RZ, R9, P0 ;  /* 0x000000ffff037224 */ /* 0x000fd000000e0609 */
[----:B------:R-:W-:Y:S05]  /*dd30*/  WARPSYNC.COLLECTIVE R15, `(.L_x_12960) ;  /* 0x000000000f087348 */ /* 0x000fea0003c00000 */
[----:B------:R0:W1:Y:S02]  /*dd40*/  SHFL.IDX P6, R14, R13, R12, R11 ;  /* 0x0000000c0d0e7389 */ /* 0x00006400000c000b */
[----:B01----:R-:W-:Y:S01]  /*dd50*/  ENDCOLLECTIVE ;  /* 0x000000000000791b */ /* 0x003fe20003800000 */
.L_x_12960:
[----:B------:R-:W-:Y:S01]  /*dd60*/  @!PT LDS RZ, [RZ] ;  /* 0x00000000fffff984 */ /* 0x000fe20000000800 */
[----:B------:R-:W-:Y:S01]  /*dd70*/  @!PT LDS RZ, [RZ] ;  /* 0x00000000fffff984 */ /* 0x000fe20000000800 */
[----:B------:R-:W-:Y:S01]  /*dd80*/  @!PT LDS RZ, [RZ] ;  /* 0x00000000fffff984 */ /* 0x000fe20000000800 */
[----:B------:R0:W-:Y:S01]  /*dd90*/  LDGSTS.E.BYPASS.LTC128B.128 [R8+0xc00], desc[UR38][R2.64], !P2 ;  /* 0x00c0000002087fae */ /* 0x0001e2000d101d66 */
[----:B------:R-:W-:Y:S02]  /*dda0*/  ISETP.LT.OR P2, PT, R4, 0x21, P1 ;  /* 0x000000210400780c */ /* 0x000fe40000f41670 */
[----:B------:R-:W-:Y:S01]  /*ddb0*/  MOV R13, R17 ;  /* 0x00000011000d7202 */ /* 0x000fe20000000f00 */
[----:B------:R-:W-:-:S10]  /*ddc0*/  IMAD.MOV.U32 R10, RZ, RZ, R14 ;  /* 0x000000ffff0a7224 */ /* 0x000fd400078e000e */
[----:B0-----:R-:W-:Y:S05]  /*ddd0*/  WARPSYNC.COLLECTIVE R15, `(.L_x_12961) ;  /* 0x000000000f087348 */ /* 0x001fea0003c00000 */
[----:B------:R1:W2:Y:S02]  /*dde0*/  SHFL.IDX P6, R14, R13, R12, R11 ;  /* 0x0000000c0d0e7389 */ /* 0x0002a400000c000b */
[----:B012---:R-:W-:Y:S01]  /*ddf0*/  ENDCOLLECTIVE ;  /* 0x000000000000791b */ /* 0x007fe20003800000 */
.L_x_12961:
[----:B------:R-:W-:Y:S01]  /*de00*/  MOV R13, R18 ;  /* 0x00000012000d7202 */ /* 0x000fe20000000f00 */
[----:B------:R-:W-:-:S05]  /*de10*/  IMAD.MOV.U32 R12, RZ, RZ, R14 ;  /* 0x000000ffff0c7224 */ /* 0x000fca00078e000e */
[----:B------:R-:W-:Y:S01]  /*de20*/  IADD3 R2, P0, R12, R19, RZ ;  /* 0x000000130c027210 */ /* 0x000fe20007f1e0ff */
[----:B------:R-:W-:-:S04]  /*de30*/  IMAD.MOV.U32 R12, RZ, RZ, 0x3 ;  /* 0x00000003ff0c7424 */ /* 0x000fc800078e00ff */
[----:B------:R-:W-:-:S08]  /*de40*/  IMAD.X R3, RZ, RZ, R10, P0 ;  /* 0x000000ffff037224 */ /* 0x000fd000000e060a */
[----:B------:R-:W-:Y:S05]  /*de50*/  WARPSYNC.COLLECTIVE R15, `(.L_x_12962) ;  /* 0x000000000f087348 */ /* 0x000fea0003c00000 */
[----:B------:R0:W1:Y:S02]  /*de60*/  SHFL.IDX P6, R14, R13, R12, R11 ;  /* 0x0000000c0d0e7389 */ /* 0x00006400000c000b */
[----:B01----:R-:W-:Y:S01]  /*de70*/  ENDCOLLECTIVE ;  /* 0x000000000000791b */ /* 0x003fe20003800000 */
.L_x_12962:
        /* <DEDUP_REMOVED lines=10> */
.L_x_12963:
[----:B------:R-:W-:Y:S01]  /*df20*/  MOV R13, R18 ;  /* 0x00000012000d7202 */ /* 0x000fe20000000f00 */
[----:B------:R-:W-:Y:S02]  /*df30*/  IMAD.MOV.U32 R12, RZ, RZ, 0x4 ;  /* 0x00000004ff0c7424 */ /* 0x000fe400078e00ff */
[----:B------:R-:W-:-:S05]  /*df40*/  IMAD.MOV.U32 R11, RZ, RZ, R14 ;  /* 0x000000ffff0b7224 */ /* 0x000fca00078e000e */
[----:B------:R-:W-:Y:S01]  /*df50*/  IADD3 R2, P0, R11, R19, RZ ;  /* 0x000000130b027210 */ /* 0x000fe20007f1e0ff */
[----:B------:R-:W-:-:S04]  /*df60*/  IMAD.MOV.U32 R11, RZ, RZ, 0x181f ;  /* 0x0000181fff0b7424 */ /* 0x000fc800078e00ff */
[----:B------:R-:W-:-:S08]  /*df70*/  IMAD.X R3, RZ, RZ, R9, P0 ;  /* 0x000000ffff037224 */ /* 0x000fd000000e0609 */
[----:B------:R-:W-:Y:S05]  /*df80*/  WARPSYNC.COLLECTIVE R15, `(.L_x_12964) ;  /* 0x000000000f087348 */ /* 0x000fea0003c00000 */
[----:B------:R0:W1:Y:S02]  /*df90*/  SHFL.IDX P6, R14, R13, R12, R11 ;  /* 0x0000000c0d0e7389 */ /* 0x00006400000c000b */
[----:B01----:R-:W-:Y:S01]  /*dfa0*/  ENDCOLLECTIVE ;  /* 0x000000000000791b */ /* 0x003fe20003800000 */
.L_x_12964:
[----:B------:R-:W-:Y:S01]  /*dfb0*/  @!PT LDS RZ, [RZ] ;  /* 0x00000000fffff984 */ /* 0x000fe20000000800 */
[----:B------:R-:W-:Y:S01]  /*dfc0*/  @!PT LDS RZ, [RZ] ;  /* 0x00000000fffff984 */ /* 0x000fe20000000800 */
[----:B------:R-:W-:Y:S01]  /*dfd0*/  @!PT LDS RZ, [RZ] ;  /* 0x00000000fffff984 */ /* 0x000fe20000000800 */
[----:B------:R0:W-:Y:S01]  /*dfe0*/  LDGSTS.E.BYPASS.LTC128B.128 [R8+0x1c00], desc[UR38][R2.64], !P2 ;  /* 0x01c0000002087fae */ /* 0x0001e2000d101d66 */
[----:B------:R-:W-:Y:S01]  /*dff0*/  ISETP.LT.OR P2, PT, R4, 0x41, P1 ;  /* 0x000000410400780c */ /* 0x000fe20000f41670 */
[----:B------:R-:W-:Y:S01]  /*e000*/  IMAD.MOV.U32 R13, RZ, RZ, R17 ;  /* 0x000000ffff0d7224 */ /* 0x000fe200078e0011 */
[----:B------:R-:W-:-:S11]  /*e010*/  MOV R10, R14 ;  /* 0x0000000e000a7202 */ /* 0x000fd60000000f00 */
[----:B0-----:R-:W-:Y:S05]  /*e020*/  WARPSYNC.COLLECTIVE R15, `(.L_x_12965) ;  /* 0x000000000f087348 */ /* 0x001fea0003c00000 */
[----:B------:R1:W2:Y:S02]  /*e030*/  SHFL.IDX P6, R14, R13, R12, R11 ;  /* 0x0000000c0d0e7389 */ /* 0x0002a400000c000b */
[----:B012---:R-:W-:Y:S01]  /*e040*/  ENDCOLLECTIVE ;  /* 0x000000000000791b */ /* 0x007fe20003800000 */
.L_x_12965:
[----:B------:R-:W-:Y:S02]  /*e050*/  IMAD.MOV.U32 R13, RZ, RZ, R18 ;  /* 0x000000ffff0d7224 */ /* 0x000fe400078e0012 */
[----:B------:R-:W-:-:S05]  /*e060*/  IMAD.MOV.U32 R12, RZ, RZ, R14 ;  /* 0x000000ffff0c7224 */ /* 0x000fca00078e000e */
[----:B------:R-:W-:Y:S01]  /*e070*/  IADD3 R2, P0, R12, R19, RZ ;  /* 0x000000130c027210 */ /* 0x000fe20007f1e0ff */
[----:B------:R-:W-:-:S03]  /*e080*/  IMAD.MOV.U32 R12, RZ, RZ, 0x5 ;  /* 0x00000005ff0c7424 */ /* 0x000fc600078e00ff */
[----:B------:R-:W-:-:S09]  /*e090*/  IADD3.X R3, RZ, R10, RZ, P0, !PT ;  /* 0x0000000aff037210 */ /* 0x000fd200007fe4ff */
[----:B------:R-:W-:Y:S05]  /*e0a0*/  WARPSYNC.COLLECTIVE R15, `(.L_x_12966) ;  /* 0x000000000f087348 */ /* 0x000fea0003c00000 */
[----:B------:R0:W1:Y:S02]  /*e0b0*/  SHFL.IDX P6, R14, R13, R12, R11 ;  /* 0x0000000c0d0e7389 */ /* 0x00006400000c000b */
[----:B01----:R-:W-:Y:S01]  /*e0c0*/  ENDCOLLECTIVE ;  /* 0x000000000000791b */ /* 0x003fe20003800000 */
.L_x_12966:
        /* <DEDUP_REMOVED lines=10> */
.L_x_12967:
        /* <DEDUP_REMOVED lines=9> */
.L_x_12968:
        /* <DEDUP_REMOVED lines=10> */
.L_x_12969:
[----:B------:R-:W-:Y:S01]  /*e2a0*/  IMAD.MOV.U32 R13, RZ, RZ, R18 ;  /* 0x000000ffff0d7224 */ /* 0x000fe200078e0012 */
[----:B------:R-:W-:-:S04]  /*e2b0*/  MOV R12, R14 ;  /* 0x0000000e000c7202 */ /* 0x000fc80000000f00 */
[----:B------:R-:W-:Y:S02]  /*e2c0*/  IADD3 R2, P0, R12, R19, RZ ;  /* 0x000000130c027210 */ /* 0x000fe40007f1e0ff */
[----:B------:R-:W-:-:S03]  /*e2d0*/  MOV R12, 0x7 ;  /* 0x00000007000c7802 */ /* 0x000fc60000000f00 */
[----:B------:R-:W-:-:S08]  /*e2e0*/  IMAD.X R3, RZ, RZ, R10, P0 ;  /* 0x000000ffff037224 */ /* 0x000fd000000e060a */
[----:B------:R-:W-:Y:S05]  /*e2f0*/  WARPSYNC.COLLECTIVE R15, `(.L_x_12970) ;  /* 0x000000000f087348 */ /* 0x000fea0003c00000 */
[----:B------:R0:W1:Y:S02]  /*e300*/  SHFL.IDX P6, R14, R13, R12, R11 ;  /* 0x0000000c0d0e7389 */ /* 0x00006400000c000b */
[----:B01----:R-:W-:Y:S01]  /*e310*/  ENDCOLLECTIVE ;  /* 0x000000000000791b */ /* 0x003fe20003800000 */
.L_x_12970:
[----:B------:R-:W-:Y:S01]  /*e320*/  @!PT LDS RZ, [RZ] ;  /* 0x00000000fffff984 */ /* 0x000fe20000000800 */
[----:B------:R-:W-:Y:S01]  /*e330*/  @!PT LDS RZ, [RZ] ;  /* 0x00000000fffff984 */ /* 0x000fe20000000800 */
[----:B------:R-:W-:Y:S01]  /*e340*/  @!PT LDS RZ, [RZ] ;  /* 0x00000000fffff984 */ /* 0x000fe20000000800 */
[----:B------:R0:W-:Y:S01]  /*e350*/  LDGSTS.E.BYPASS.LTC128B.128 [R8+0x3400], desc[UR38][R2.64], !P2 ;  /* 0x0340000002087fae */ /* 0x0001e2000d101d66 */
[----:B------:R-:W-:Y:S02]  /*e360*/  IMAD.MOV.U32 R13, RZ, RZ, R17 ;  /* 0x000000ffff0d7224 */ /* 0x000fe400078e0011 */
[----:B------:R-:W-:-:S07]  /*e370*/  IMAD.MOV.U32 R18, RZ, RZ, R14 ;  /* 0x000000ffff127224 */ /* 0x000fce00078e000e */
[----:B0-----:R-:W-:Y:S05]  /*e380*/  WARPSYNC.COLLECTIVE R15, `(.L_x_12971) ;  /* 0x000000000f087348 */ /* 0x001fea0003c00000 */
[----:B------:R1:W2:Y:S02]  /*e390*/  SHFL.IDX P6, R14, R13, R12, R11 ;  /* 0x0000000c0d0e7389 */ /* 0x0002a400000c000b */
[----:B012---:R-:W-:Y:S01]  /*e3a0*/  ENDCOLLECTIVE ;  /* 0x000000000000791b */ /* 0x007fe20003800000 */
.L_x_12971:
[----:B------:R-:W-:Y:S05]  /*e3b0*/  BRA `(.L_x_12972) ;  /* 0xffffffc4006c7947 */ /* 0x000fea000383ffff */
.L_x_12873:
[----:B0-----:R0:W1:Y:S02]  /*e3c0*/  SYNCS.PHASECHK.TRANS64.TRYWAIT P0, [R0+URZ+0x16860], R3 ;  /* 0x01686003000075a7 */ /* 0x001064000800017f */
[----:B-1----:R-:W-:Y:S05]  /*e3d0*/  @!P0 NANOSLEEP.SYNCS 0x989680 ;  /* 0x009896800000895d */ /* 0x002fea0003900000 */
[----:B------:R-:W1:Y:S02]  /*e3e0*/  @!P0 SYNCS.PHASECHK.TRANS64 P0, [R0+URZ+0x16860], R3 ;  /* 0x01686003000085a7 */ /* 0x000e64000800007f */
[----:B-1----:R-:W-:Y:S05]  /*e3f0*/  @!P0 BRA `(.L_x_12873) ;  /* 0xfffffffc00f08947 */ /* 0x002fea000383ffff */
[----:B------:R-:W-:Y:S05]  /*e400*/  BRA `(.L_x_12973) ;  /* 0xffffffc800687947 */ /* 0x000fea000383ffff */
.L_x_12874:
        /* <DEDUP_REMOVED lines=8> */
.L_x_12975:
[----:B------:R-:W-:Y:S05]  /*e490*/  BSYNC B0 ;  /* 0x0000000000007941 */ /* 0x000fea0003800000 */
.L_x_12974:
        /* <DEDUP_REMOVED lines=9> */
.L_x_12976:
[----:B------:R-:W-:Y:S02]  /*e530*/  ULDC UR4, c[0x0][0x2f4] ;  /* 0x0000bd0000047ab9 */ /* 0x000fe40000000800 */
[C---:B------:R-:W-:Y:S02]  /*e540*/  ISETP.GE.AND P0, PT, R16.reuse, UR4, PT ;  /* 0x0000000410007c0c */ /* 0x040fe4000bf06270 */
[----:B------:R-:W-:Y:S02]  /*e550*/  SHF.L.U32 R16, R16, 0x1, RZ ;  /* 0x0000000110107819 */ /* 0x000fe400000006ff */
[----:B------:R-:W-:Y:S01]  /*e560*/  ISETP.LT.OR P2, PT, R5, 0x1, P0 ;  /* 0x000000010500780c */ /* 0x000fe20000741670 */
[----:B------:R-:W-:Y:S01]  /*e570*/  IMAD.MOV.U32 R13, RZ, RZ, R18 ;  /* 0x000000ffff0d7224 */ /* 0x000fe200078e0012 */
[----:B------:R-:W-:Y:S02]  /*e580*/  MOV R12, 0x1 ;  /* 0x00000001000c7802 */ /* 0x000fe40000000f00 */
[----:B------:R-:W-:-:S13]  /*e590*/  IADD3 R2, P1, R14, R16, RZ ;  /* 0x000000100e027210 */ /* 0x000fda0007f3e0ff */
[----:B------:R-:W-:Y:S05]  /*e5a0*/  WARPSYNC.COLLECTIVE R15, `(.L_x_12977) ;  /* 0x000000000f087348 */ /* 0x000fea0003c00000 */
[----:B------:R0:W1:Y:S02]  /*e5b0*/  SHFL.IDX P6, R14, R13, R12, R11 ;  /* 0x0000000c0d0e7389 */ /* 0x00006400000c000b */
[----:B01----:R-:W-:Y:S01]  /*e5c0*/  ENDCOLLECTIVE ;  /* 0x000000000000791b */ /* 0x003fe20003800000 */
.L_x_12977:
        /* <DEDUP_REMOVED lines=11> */
.L_x_12978:
[----:B------:R-:W-:Y:S01]  /*e680*/  IMAD.MOV.U32 R13, RZ, RZ, R18 ;  /* 0x000000ffff0d7224 */ /* 0x000fe200078e0012 */
[----:B------:R-:W-:Y:S02]  /*e690*/  MOV R12, 0x2 ;  /* 0x00000002000c7802 */ /* 0x000fe40000000f00 */
[----:B------:R-:W-:-:S07]  /*e6a0*/  MOV R9, R14 ;  /* 0x0000000e00097202 */ /* 0x000fce0000000f00 */
[----:B------:R-:W-:Y:S05]  /*e6b0*/  WARPSYNC.COLLECTIVE R15, `(.L_x_12979) ;  /* 0x000000000f087348 */ /* 0x000fea0003c00000 */
[----:B------:R0:W1:Y:S02]  /*e6c0*/  SHFL.IDX P6, R14, R13, R12, R11 ;  /* 0x0000000c0d0e7389 */ /* 0x00006400000c000b */
[----:B01----:R-:W-:Y:S01]  /*e6d0*/  ENDCOLLECTIVE ;  /* 0x000000000000791b */ /* 0x003fe20003800000 */
.L_x_12979:
[----:B------:R-:W-:-:S05]  /*e6e0*/  IADD3 R2, P1, R9, R16, RZ ;  /* 0x0000001009027210 */ /* 0x000fca0007f3e0ff */
        /* <DEDUP_REMOVED lines=11> */
.L_x_12980:
[----:B------:R-:W-:Y:S01]  /*e7a0*/  IMAD.MOV.U32 R13, RZ, RZ, R18 ;  /* 0x000000ffff0d7224 */ /* 0x000fe200078e0012 */
[----:B------:R-:W-:Y:S02]  /*e7b0*/  MOV R12, 0x3 ;  /* 0x00000003000c7802 */ /* 0x000fe40000000f00 */
[----:B------:R-:W-:-:S07]  /*e7c0*/  MOV R21, R14 ;  /* 0x0000000e00157202 */ /* 0x000fce0000000f00 */
[----:B------:R-:W-:Y:S05]  /*e7d0*/  WARPSYNC.COLLECTIVE R15, `(.L_x_12981) ;  /* 0x000000000f087348 */ /* 0x000fea0003c00000 */
[----:B------:R0:W1:Y:S02]  /*e7e0*/  SHFL.IDX P6, R14, R13, R12, R11 ;  /* 0x0000000c0d0e7389 */ /* 0x00006400000c000b */
[----:B01----:R-:W-:Y:S01]  /*e7f0*/  ENDCOLLECTIVE ;  /* 0x000000000000791b */ /* 0x003fe20003800000 */
.L_x_12981:
        /* <DEDUP_REMOVED lines=12> */
.L_x_12982:
[----:B------:R-:W-:Y:S02]  /*e8c0*/  IMAD.MOV.U32 R13, RZ, RZ, R18 ;  /* 0x000000ffff0d7224 */ /* 0x000fe400078e0012 */
[----:B------:R-:W-:Y:S01]  /*e8d0*/  IMAD.MOV.U32 R12, RZ, RZ, 0x4 ;  /* 0x00000004ff0c7424 */ /* 0x000fe200078e00ff */
[----:B------:R-:W-:-:S13]  /*e8e0*/  IADD3 R2, P1, R14, R16, RZ ;  /* 0x000000100e027210 */ /* 0x000fda0007f3e0ff */
[----:B------:R-:W-:Y:S05]  /*e8f0*/  WARPSYNC.COLLECTIVE R15, `(.L_x_12983) ;  /* 0x000000000f087348 */ /* 0x000fea0003c00000 */
[----:B------:R0:W1:Y:S02]  /*e900*/  SHFL.IDX P6, R14, R13, R12, R11 ;  /* 0x0000000c0d0e7389 */ /* 0x00006400000c000b */
[----:B01----:R-:W-:Y:S01]  /*e910*/  ENDCOLLECTIVE ;  /* 0x000000000000791b */ /* 0x003fe20003800000 */
.L_x_12983:
[----:B------:R-:W-:Y:S01]  /*e920*/  IADD3.X R3, RZ, R10, RZ, P1, !PT ;  /* 0x0000000aff037210 */ /* 0x000fe20000ffe4ff */
[----:B------:R-:W-:-:S04]  /*e930*/  IMAD.MOV.U32 R10, RZ, RZ, RZ ;  /* 0x000000ffff0a7224 */ /* 0x000fc800078e00ff */
        /* <DEDUP_REMOVED lines=10> */
.L_x_12984:
[----:B------:R-:W-:Y:S02]  /*e9e0*/  IMAD.MOV.U32 R13, RZ, RZ, R18 ;  /* 0x000000ffff0d7224 */ /* 0x000fe400078e0012 */
[----:B------:R-:W-:Y:S02]  /*e9f0*/  IMAD.MOV.U32 R12, RZ, RZ, 0x5 ;  /* 0x00000005ff0c7424 */ /* 0x000fe400078e00ff */
[----:B------:R-:W-:-:S07]  /*ea00*/  IMAD.MOV.U32 R23, RZ, RZ, R14 ;  /* 0x000000ffff177224 */ /* 0x000fce00078e000e */
[----:B------:R-:W-:Y:S05]  /*ea10*/  WARPSYNC.COLLECTIVE R15, `(.L_x_12985) ;  /* 0x000000000f087348 */ /* 0x000fea0003c00000 */
[----:B------:R0:W1:Y:S02]  /*ea20*/  SHFL.IDX P6, R14, R13, R12, R11 ;  /* 0x0000000c0d0e7389 */ /* 0x00006400000c000b */
[----:B01----:R-:W-:Y:S01]  /*ea30*/  ENDCOLLECTIVE ;  /* 0x000000000000791b */ /* 0x003fe20003800000 */
.L_x_12985:
[----:B------:R-:W-:-:S04]  /*ea40*/  IADD3 R2, P1, R23, R16, RZ ;  /* 0x0000001017027210 */ /* 0x000fc80007f3e0ff */
[----:B------:R-:W-:-:S05]  /*ea50*/  IADD3.X R3, RZ, R19, RZ, P1, !PT ;  /* 0x00000013ff037210 */ /* 0x000fca0000ffe4ff */
        /* <DEDUP_REMOVED lines=10> */
.L_x_12986:
[----:B------:R-:W-:Y:S02]  /*eb00*/  IMAD.MOV.U32 R13, RZ, RZ, R18 ;  /* 0x000000ffff0d7224 */ /* 0x000fe400078e0012 */
[----:B------:R-:W-:Y:S02]  /*eb10*/  IMAD.MOV.U32 R12, RZ, RZ, 0x6 ;  /* 0x00000006ff0c7424 */ /* 0x000fe400078e00ff */
[----:B------:R-:W-:-:S07]  /*eb20*/  IMAD.MOV.U32 R25, RZ, RZ, R14 ;  /* 0x000000ffff197224 */ /* 0x000fce00078e000e */
[----:B------:R-:W-:Y:S05]  /*eb30*/  WARPSYNC.COLLECTIVE R15, `(.L_x_12987) ;  /* 0x000000000f087348 */ /* 0x000fea0003c00000 */
[----:B------:R0:W1:Y:S02]  /*eb40*/  SHFL.IDX P6, R14, R13, R12, R11 ;  /* 0x0000000c0d0e7389 */ /* 0x00006400000c000b */
[----:B01----:R-:W-:Y:S01]  /*eb50*/  ENDCOLLECTIVE ;  /* 0x000000000000791b */ /* 0x003fe20003800000 */
.L_x_12987:
        /* <DEDUP_REMOVED lines=12> */
.L_x_12988:
[----:B------:R-:W-:Y:S02]  /*ec20*/  IMAD.MOV.U32 R13, RZ, RZ, R18 ;  /* 0x000000ffff0d7224 */ /* 0x000fe400078e0012 */
[----:B------:R-:W-:Y:S02]  /*ec30*/  IMAD.MOV.U32 R12, RZ, RZ, 0x7 ;  /* 0x00000007ff0c7424 */ /* 0x000fe400078e00ff */
[----:B------:R-:W-:-:S07]  /*ec40*/  IMAD.MOV.U32 R27, RZ, RZ, R14 ;  /* 0x000000ffff1b7224 */ /* 0x000fce00078e000e */
[----:B------:R-:W-:Y:S05]  /*ec50*/  WARPSYNC.COLLECTIVE R15, `(.L_x_12989) ;  /* 0x000000000f087348 */ /* 0x000fea0003c00000 */
[----:B------:R0:W1:Y:S02]  /*ec60*/  SHFL.IDX P6, R14, R13, R12, R11 ;  /* 0x0000000c0d0e7389 */ /* 0x00006400000c000b */
[----:B01----:R-:W-:Y:S01]  /*ec70*/  ENDCOLLECTIVE ;  /* 0x000000000000791b */ /* 0x003fe20003800000 */
.L_x_12989:
[----:B------:R-:W-:-:S04]  /*ec80*/  IADD3 R2, P1, R27, R16, RZ ;  /* 0x000000101b027210 */ /* 0x000fc80007f3e0ff */
[----:B------:R-:W-:-:S05]  /*ec90*/  IADD3.X R3, RZ, R22, RZ, P1, !PT ;  /* 0x00000016ff037210 */ /* 0x000fca0000ffe4ff */
        /* <DEDUP_REMOVED lines=9> */
.L_x_12990:
[----:B------:R-:W-:Y:S05]  /*ed30*/  BRA `(.L_x_12991) ;  /* 0xffffffc000ec7947 */ /* 0x000fea000383ffff */
.L_x_12877:
[----:B0-----:R0:W1:Y:S02]  /*ed40*/  SYNCS.PHASECHK.TRANS64.TRYWAIT P0, [R7+URZ+0x16820], R10 ;  /* 0x0168200a070075a7 */ /* 0x001064000800017f */
[----:B-1----:R-:W-:Y:S05]  /*ed50*/  @!P0 NANOSLEEP.SYNCS 0x989680 ;  /* 0x009896800000895d */ /* 0x002fea0003900000 */
[----:B------:R-:W1:Y:S02]  /*ed60*/  @!P0 SYNCS.PHASECHK.TRANS64 P0, [R7+URZ+0x16820], R10 ;  /* 0x0168200a070085a7 */ /* 0x000e64000800007f */
[----:B-1----:R-:W-:Y:S05]  /*ed70*/  @!P0 BRA `(.L_x_12877) ;  /* 0xfffffffc00f08947 */ /* 0x002fea000383ffff */
[----:B------:R-:W-:Y:S05]  /*ed80*/  BRA `(.L_x_12992) ;  /* 0xffffffc4005c7947 */ /* 0x000fea000383ffff */
.L_x_12878:
        /* <DEDUP_REMOVED lines=11> */
.L_x_12994:
[----:B------:R-:W-:Y:S05]  /*ee40*/  BSYNC B0 ;  /* 0x0000000000007941 */ /* 0x000fea0003800000 */
.L_x_12993:
[----:B------:R-:W-:Y:S05]  /*ee50*/  BRA `(.L_x_12995) ;  /* 0xffffffc400407947 */ /* 0x000fea000383ffff */
.L_x_12879:
[----:B------:R-:W-:Y:S01]  /*ee60*/  BSSY B0, `(.L_x_12996) ;  /* 0x0000006000007945 */ /* 0x000fe20003800000 */
[----:B------:R-:W-:-:S07]  /*ee70*/  IMAD.MOV.U32 R15, RZ, RZ, -0x1 ;  /* 0xffffffffff0f7424 */ /* 0x000fce00078e00ff */
[----:B01---5:R-:W-:Y:S05]  /*ee80*/  WARPSYNC.COLLECTIVE R15, `(.L_x_12997) ;  /* 0x000000000f0c7348 */ /* 0x023fea0003c00000 */
[----:B------:R-:W-:Y:S02]  /*ee90*/  ELECT P6, UR62, PT ;  /* 0x00000000003e782f */ /* 0x000fe400038c0000 */
[----:B------:R-:W-:Y:S01]  /*eea0*/  MOV R14, UR62 ;  /* 0x0000003e000e7c02 */ /* 0x000fe20008000f00 */
[----:B01---5:R-:W-:Y:S10]  /*eeb0*/  ENDCOLLECTIVE ;  /* 0x000000000000791b */ /* 0x023ff40003800000 */
.L_x_12997:
[----:B------:R-:W-:Y:S05]  /*eec0*/  BSYNC B0 ;  /* 0x0000000000007941 */ /* 0x000fea0003800000 */
.L_x_12996:
[----:B------:R-:W-:Y:S05]  /*eed0*/  BRA `(.L_x_12998) ;  /* 0xffffffc400347947 */ /* 0x000fea000383ffff */
.L_x_12881:
[----:B-1----:R1:W2:Y:S02]  /*eee0*/  SYNCS.PHASECHK.TRANS64.TRYWAIT P1, [R5+URZ+0x16840], R4 ;  /* 0x01684004050075a7 */ /* 0x0022a4000802017f */
[----:B--2---:R-:W-:Y:S05]  /*eef0*/  @!P1 NANOSLEEP.SYNCS 0x989680 ;  /* 0x009896800000995d */ /* 0x004fea0003900000 */
[----:B------:R-:W2:Y:S02]  /*ef00*/  @!P1 SYNCS.PHASECHK.TRANS64 P1, [R5+URZ+0x16840], R4 ;  /* 0x01684004050095a7 */ /* 0x000ea4000802007f */
[----:B--2---:R-:W-:Y:S05]  /*ef10*/  @!P1 BRA `(.L_x_12881) ;  /* 0xfffffffc00f09947 */ /* 0x004fea000383ffff */
[----:B------:R-:W-:Y:S05]  /*ef20*/  BRA `(.L_x_12999) ;  /* 0xffffffc400547947 */ /* 0x000fea000383ffff */
.L_x_12883:
[----:B--2---:R2:W3:Y:S02]  /*ef30*/  SYNCS.PHASECHK.TRANS64.TRYWAIT P1, [R3+URZ+0x16840], R0 ;  /* 0x01684000030075a7 */ /* 0x0044e4000802017f */
[----:B---3--:R-:W-:Y:S05]  /*ef40*/  @!P1 NANOSLEEP.SYNCS 0x989680 ;  /* 0x009896800000995d */ /* 0x008fea0003900000 */
[----:B------:R-:W3:Y:S02]  /*ef50*/  @!P1 SYNCS.PHASECHK.TRANS64 P1, [R3+URZ+0x16840], R0 ;  /* 0x01684000030095a7 */ /* 0x000ee4000802007f */
[----:B---3--:R-:W-:Y:S05]  /*ef60*/  @!P1 BRA `(.L_x_12883) ;  /* 0xfffffffc00f09947 */ /* 0x008fea000383ffff */
[----:B------:R-:W-:Y:S05]  /*ef70*/  BRA `(.L_x_13000) ;  /* 0xffffffc400607947 */ /* 0x000fea000383ffff */
.L_x_12885:
[----:B---3--:R3:W4:Y:S02]  /*ef80*/  SYNCS.PHASECHK.TRANS64.TRYWAIT P1, [R5+URZ+0x16860], R4 ;  /* 0x01686004050075a7 */ /* 0x008724000802017f */
[----:B----4-:R-:W-:Y:S05]  /*ef90*/  @!P1 NANOSLEEP.SYNCS 0x989680 ;  /* 0x009896800000995d */ /* 0x010fea0003900000 */
[----:B------:R-:W4:Y:S02]  /*efa0*/  @!P1 SYNCS.PHASECHK.TRANS64 P1, [R5+URZ+0x16860], R4 ;  /* 0x01686004050095a7 */ /* 0x000f24000802007f */
[----:B----4-:R-:W-:Y:S05]  /*efb0*/  @!P1 BRA `(.L_x_12885) ;  /* 0xfffffffc00f09947 */ /* 0x010fea000383ffff */
[----:B------:R-:W-:Y:S05]  /*efc0*/  BRA `(.L_x_13001) ;  /* 0xffffffc4005c7947 */ /* 0x000fea000383ffff */
.L_x_13002:
        /* <DEDUP_REMOVED lines=11> */
.L_x_16006:


//--------------------- .text._ZN7cutlass13device_kernelIN5flash11enable_sm90INS1_16FlashAttnFwdSm90INS1_25CollectiveMainloopFwdSm90ILi2EN4cute5tupleIJNS5_1CILi1EEES8_S8_EEENS6_IJNS7_ILi192EEENS7_ILi128EEENS7_ILi64EEEEEELi64ENS_6half_tEfNS_4arch4Sm90ELb0ELb0ELb1ELb1ELb1ELb0ELb0ELb1ELb1ELb1ELb1ELb0EEENS1_21CollectiveEpilogueFwdINS6_IJSA_SC_SB_EEES9_SE_SG_Li384ELb1ELb1ELb1ELb0EEENS1_36VarlenDynamicPersistentTileSchedulerILi192ELi128ELi384ELi128ELb1ELb1ELb1ELb0ELb1ELb1EEEEEEEEEvNT_6ParamsE --------------------------
	.section	.text._ZN7cutlass13device_kernelIN5flash11enable_sm90INS1_16FlashAttnFwdSm90INS1_25CollectiveMainloopFwdSm90ILi2EN4cute5tupleIJNS5_1CILi1EEES8_S8_EEENS6_IJNS7_ILi192EEENS7_ILi128EEENS7_ILi64EEEEEELi64ENS_6half_tEfNS_4arch4Sm90ELb0ELb0ELb1ELb1ELb1ELb0ELb0ELb1ELb1ELb1ELb1ELb0EEENS1_21CollectiveEpilogueFwdINS6_IJSA_SC_SB_EEES9_SE_SG_Li384ELb1ELb1ELb1ELb0EEENS1_36VarlenDynamicPersistentTileSchedulerILi192ELi128ELi384ELi128ELb1ELb1ELb1ELb0ELb1ELb1EEEEEEEEEvNT_6ParamsE,"ax",@progbits
	.align	128
.text._ZN7cutlass13device_kernelIN5flash11enable_sm90INS1_16FlashAttnFwdSm90INS1_25CollectiveMainloopFwdSm90ILi2EN4cute5tupleIJNS5_1CILi1EEES8_S8_EEENS6_IJNS7_ILi192EEENS7_ILi128EEENS7_ILi64EEEEEELi64ENS_6half_tEfNS_4arch4Sm90ELb0ELb0ELb1ELb1ELb1ELb0ELb0ELb1ELb1ELb1ELb1ELb0EEENS1_21CollectiveEpilogueFwdINS6_IJSA_SC_SB_EEES9_SE_SG_Li384ELb1ELb1ELb1ELb0EEENS1_36VarlenDynamicPersistentTileSchedulerILi192ELi128ELi384ELi128ELb1ELb1ELb1ELb0ELb1ELb1EEEEEEEEEvNT_6ParamsE:
        .type           _ZN7cutlass13device_kernelIN5flash11enable_sm90INS1_16FlashAttnFwdSm90INS1_25CollectiveMainloopFwdSm90ILi2EN4cute5tupleIJNS5_1CILi1EEES8_S8_EEENS6_IJNS7_ILi192EEENS7_ILi128EEENS7_ILi64EEEEEELi64ENS_6half_tEfNS_4arch4Sm90ELb0ELb0ELb1ELb1ELb1ELb0ELb0ELb1ELb1ELb1ELb1ELb0EEENS1_21CollectiveEpilogueFwdINS6_IJSA_SC_SB_EEES9_SE_SG_Li384ELb1ELb1ELb1ELb0EEENS1_36VarlenDynamicPersistentTileSchedulerILi192ELi128ELi384ELi128ELb1ELb1ELb1ELb0ELb1ELb1EEEEEEEEEvNT_6ParamsE,@function
        .size           _ZN7cutlass13device_kernelIN5flash11enable_sm90INS1_16FlashAttnFwdSm90INS1_25CollectiveMainloopFwdSm90ILi2EN4cute5tupleIJNS5_1CILi1EEES8_S8_EEENS6_IJNS7_ILi192EEENS7_ILi128EEENS7_ILi64EEEEEELi64ENS_6half_tEfNS_4arch4Sm90ELb0ELb0ELb1ELb1ELb1ELb0ELb0ELb1ELb1ELb1ELb1ELb0EEENS1_21CollectiveEpilogueFwdINS6_IJSA_SC_SB_EEES9_SE_SG_Li384ELb1ELb1ELb1ELb0EEENS1_36VarlenDynamicPersistentTileSchedulerILi192ELi128ELi384ELi128ELb1ELb1ELb1ELb0ELb1ELb1EEEEEEEEEvNT_6ParamsE,(.L_x_16007 - _ZN7cutlass13device_kernelIN5flash11enable_sm90INS1_16FlashAttnFwdSm90INS1_25CollectiveMainloopFwdSm90ILi2EN4cute5tupleIJNS5_1CILi1EEES8_S8_EEENS6_IJNS7_ILi192EEENS7_ILi128EEENS7_ILi64EEEEEELi64ENS_6half_tEfNS_4arch4Sm90ELb0ELb0ELb1ELb1ELb1ELb0ELb0ELb1ELb1ELb1ELb1ELb0EEENS1_21CollectiveEpilogueFwdINS6_IJSA_SC_SB_EEES9_SE_SG_Li384ELb1ELb1ELb1ELb0EEENS1_36VarlenDynamicPersistentTileSchedulerILi192ELi128ELi384ELi128ELb1ELb1ELb1ELb0ELb1ELb1EEEEEEEEEvNT_6ParamsE)
        .other          _ZN7cutlass13device_kernelIN5flash11enable_sm90INS1_16FlashAttnFwdSm90INS1_25CollectiveMainloopFwdSm90ILi2EN4cute5tupleIJNS5_1CILi1EEES8_S8_EEENS6_IJNS7_ILi192EEENS7_ILi128EEENS7_ILi64EEEEEELi64ENS_6half_tEfNS_4arch4Sm90ELb0ELb0ELb1ELb1ELb1ELb0ELb0ELb1ELb1ELb1ELb1ELb0EEENS1_21CollectiveEpilogueFwdINS6_IJSA_SC_SB_EEES9_SE_SG_Li384ELb1ELb1ELb1ELb0EEENS1_36VarlenDynamicPersistentTileSchedulerILi192ELi128ELi384ELi128ELb1ELb1ELb1ELb0ELb1ELb1EEEEEEEEEvNT_6ParamsE,@"STO_CUDA_ENTRY STV_DEFAULT"
_ZN7cutlass13device_kernelIN5flash11enable_sm90INS1_16FlashAttnFwdSm90INS1_25CollectiveMainloopFwdSm90ILi2EN4cute5tupleIJNS5_1CILi1EEES8_S8_EEENS6_IJNS7_ILi192EEENS7_ILi128EEENS7_ILi64EEEEEELi64ENS_6half_tEfNS_4arch4Sm90ELb0ELb0ELb1ELb1ELb1ELb0ELb0ELb1ELb1ELb1ELb1ELb0EEENS1_21CollectiveEpilogueFwdINS6_IJSA_SC_SB_EEES9_SE_SG_Li384ELb1ELb1ELb1ELb0EEENS1_36VarlenDynamicPersistentTileSchedulerILi192ELi128ELi384ELi128ELb1ELb1ELb1ELb0ELb1ELb1EEEEEEEEEvNT_6ParamsE:
        /* <DEDUP_REMOVED lines=45> */
.L_x_13003:
        /* <DEDUP_REMOVED lines=22> */
.L_x_13004:
        /* <DEDUP_REMOVED lines=18> */
.L_x_13005:
        /* <DEDUP_REMOVED lines=22> */
.L_x_13006:
        /* <DEDUP_REMOVED lines=22> */
.L_x_13007:
        /* <DEDUP_REMOVED lines=8> */
.L_x_13009:
        /* <DEDUP_REMOVED lines=19> */
[----:B------:R-:W-:-:S05]  /*09c0*/  VIADD R17, R2, 0xffffff80 ;  /* 0xffffff8002117836 */ /* 0x000fca0000000000 */
[----:B------:R-:W-:-:S04]  /*09d0*/  SHF.R.S32.HI R0, RZ, 0x1f, R17 ;  /* 0x0000001fff007819 */ /* 0x000fc80000011411 */
[----:B------:R-:W-:-:S04]  /*09e0*/  LEA.HI R2, R0, R17, RZ, 0x7 ;  /* 0x0000001100027211 */ /* 0x000fc800078f38ff */
[----:B------:R-:W-:-:S05]  /*09f0*/  LOP3.LUT R3, R2, 0xffffff80, RZ, 0xc0, !PT ;  /* 0xffffff8002037812 */ /* 0x000fca00078ec0ff */
[----:B------:R-:W-:Y:S01]  /*0a00*/  IMAD.IADD R16, R17, 0x1, -R3 ;  /* 0x0000000111107824 */ /* 0x000fe200078e0a03 */
[CC--:B------:R-:W-:Y:S02]  /*0a10*/  LEA.HI R4, R0.reuse, R17.reuse, RZ, 0x5 ;  /* 0x0000001100047211 */ /* 0x0c0fe400078f28ff */
[----:B------:R-:W-:Y:S02]  /*0a20*/  LEA.HI R3, R0, R17, RZ, 0x4 ;  /* 0x0000001100037211 */ /* 0x000fe400078f20ff */
[----:B------:R-:W-:Y:S01]  /*0a30*/  SHF.R.S32.HI R6, RZ, 0x1f, R16 ;  /* 0x0000001fff067819 */ /* 0x000fe20000011410 */
[----:B------:R-:W-:Y:S01]  /*0a40*/  IMAD.SHL.U32 R5, R4, 0x20, RZ ;  /* 0x0000002004057824 */ /* 0x000fe200078e00ff */
[----:B------:R-:W-:Y:S02]  /*0a50*/  SHF.R.S32.HI R11, RZ, 0x7, R2 ;  /* 0x00000007ff0b7819 */ /* 0x000fe40000011402 */
[----:B------:R-:W-:Y:S02]  /*0a60*/  LEA.HI R7, R6, R16, RZ, 0x2 ;  /* 0x0000001006077211 */ /* 0x000fe400078f10ff */
[----:B------:R-:W-:-:S02]  /*0a70*/  SHF.R.S32.HI R2, RZ, 0x4, R3 ;  /* 0x00000004ff027819 */ /* 0x000fc40000011403 */
[C---:B------:R-:W-:Y:S02]  /*0a80*/  LOP3.LUT R4, R3.reuse, 0x3fffff0, RZ, 0xc0, !PT ;  /* 0x03fffff003047812 */ /* 0x040fe400078ec0ff */
[--C-:B------:R-:W-:Y:S02]  /*0a90*/  SHF.R.S32.HI R8, RZ, 0x2, R7.reuse ;  /* 0x00000002ff087819 */ /* 0x100fe40000011407 */
[----:B------:R-:W-:Y:S02]  /*0aa0*/  SHF.R.S32.HI R9, RZ, 0x1f, R7 ;  /* 0x0000001fff097819 */ /* 0x000fe40000011407 */
[----:B------:R-:W-:Y:S02]  /*0ab0*/  LEA.HI R3, R3, R2, RZ, 0x1 ;  /* 0x0000000203037211 */ /* 0x000fe400078f08ff */
[----:B------:R-:W-:Y:S02]  /*0ac0*/  LOP3.LUT R5, R5, 0xfffffc00, RZ, 0xc0, !PT ;  /* 0xfffffc0005057812 */ /* 0x000fe400078ec0ff */
[----:B------:R-:W-:-:S02]  /*0ad0*/  IADD3 R4, R17, -R4, RZ ;  /* 0x8000000411047210 */ /* 0x000fc40007ffe0ff */
[-C--:B------:R-:W-:Y:S02]  /*0ae0*/  LEA.HI R10, R0, R17.reuse, RZ, 0x2 ;  /* 0x00000011000a7211 */ /* 0x080fe400078f10ff */
[----:B------:R-:W-:Y:S02]  /*0af0*/  LEA.HI R9, R9, R8, RZ, 0x3 ;  /* 0x0000000809097211 */ /* 0x000fe400078f18ff */
[----:B------:R-:W-:Y:S01]  /*0b00*/  LOP3.LUT R3, R3, 0x1ffffffe, RZ, 0xc0, !PT ;  /* 0x1ffffffe03037812 */ /* 0x000fe200078ec0ff */
[----:B------:R-:W-:Y:S01]  /*0b10*/  IMAD R4, R4, 0x40, R5 ;  /* 0x0000004004047824 */ /* 0x000fe200078e0205 */
[----:B------:R-:W-:Y:S01]  /*0b20*/  LOP3.LUT R10, R10, 0xfffffffc, RZ, 0xc0, !PT ;  /* 0xfffffffc0a0a7812 */ /* 0x000fe200078ec0ff */
[----:B------:R-:W-:Y:S01]  /*0b30*/  IMAD.HI R5, R11, 0x55555556, RZ ;  /* 0x555555560b057827 */ /* 0x000fe200078e02ff */
[----:B------:R-:W-:Y:S02]  /*0b40*/  LEA.HI R0, R0, R17, RZ, 0x3 ;  /* 0x0000001100007211 */ /* 0x000fe400078f18ff */
[----:B------:R-:W-:Y:S01]  /*0b50*/  LOP3.LUT R9, R9, 0xfffffff8, RZ, 0xc0, !PT ;  /* 0xfffffff809097812 */ /* 0x000fe200078ec0ff */
[----:B------:R-:W-:Y:S01]  /*0b60*/  IMAD.IADD R3, R2, 0x1, -R3 ;  /* 0x0000000102037824 */ /* 0x000fe200078e0a03 */
[----:B------:R-:W-:Y:S01]  /*0b70*/  LEA.HI R6, R6, R16, RZ, 0x5 ;  /* 0x0000001006067211 */ /* 0x000fe200078f28ff */
[----:B------:R-:W-:Y:S01]  /*0b80*/  IMAD.IADD R10, R17, 0x1, -R10 ;  /* 0x00000001110a7824 */ /* 0x000fe200078e0a0a */
[----:B------:R-:W-:-:S02]  /*0b90*/  LOP3.LUT R22, R0, 0xfffffff8, RZ, 0xc0, !PT ;  /* 0xfffffff800167812 */ /* 0x000fc400078ec0ff */
[----:B------:R-:W-:Y:S01]  /*0ba0*/  LOP3.LUT R7, R7, 0x7ffffffc, RZ, 0xc0, !PT ;  /* 0x7ffffffc07077812 */ /* 0x000fe200078ec0ff */
[----:B------:R-:W-:Y:S01]  /*0bb0*/  IMAD.IADD R9, R8, 0x1, -R9 ;  /* 0x0000000108097824 */ /* 0x000fe200078e0a09 */
[----:B------:R-:W-:Y:S02]  /*0bc0*/  LEA.HI R5, R5, R5, RZ, 0x1 ;  /* 0x0000000505057211 */ /* 0x000fe400078f08ff */
[----:B------:R-:W-:Y:S02]  /*0bd0*/  SHF.R.S32.HI R6, RZ, 0x5, R6 ;  /* 0x00000005ff067819 */ /* 0x000fe40000011406 */
[----:B------:R-:W-:Y:S01]  /*0be0*/  LEA R2, R3, R4, 0x3 ;  /* 0x0000000403027211 */ /* 0x000fe200078e18ff */
[----:B------:R-:W-:Y:S01]  /*0bf0*/  IMAD.IADD R22, R17, 0x1, -R22 ;  /* 0x0000000111167824 */ /* 0x000fe200078e0a16 */
[----:B------:R-:W-:Y:S01]  /*0c00*/  IADD3 R3, R16, -R7, RZ ;  /* 0x8000000710037210 */ /* 0x000fe20007ffe0ff */
[----:B------:R-:W-:Y:S01]  /*0c10*/  IMAD R5, R5, -0x3, R11 ;  /* 0xfffffffd05057824 */ /* 0x000fe200078e020b */
[----:B------:R-:W-:Y:S01]  /*0c20*/  LEA.HI R8, R10, R10, RZ, 0x1 ;  /* 0x0000000a0a087211 */ /* 0x000fe200078f08ff */
[----:B------:R-:W-:-:S02]  /*0c30*/  IMAD R6, R6, 0x10, R9 ;  /* 0x0000001006067824 */ /* 0x000fc400078e0209 */
[----:B------:R-:W-:Y:S01]  /*0c40*/  IMAD.SHL.U32 R152, R22, 0x8, RZ ;  /* 0x0000000816987824 */ /* 0x000fe200078e00ff */
[----:B------:R-:W-:Y:S01]  /*0c50*/  LOP3.LUT R11, R8, 0x1ffffffe, RZ, 0xc0, !PT ;  /* 0x1ffffffe080b7812 */ /* 0x000fe200078ec0ff */
[----:B------:R-:W-:Y:S02]  /*0c60*/  IMAD.SHL.U32 R9, R3, 0x2, RZ ;  /* 0x0000000203097824 */ /* 0x000fe400078e00ff */
[----:B------:R-:W-:Y:S01]  /*0c70*/  IMAD R8, R5, 0x40, R6 ;  /* 0x0000004005087824 */ /* 0x000fe200078e0206 */
[----:B------:R-:W-:Y:S01]  /*0c80*/  SHF.R.S32.HI R3, RZ, 0x3, R0 ;  /* 0x00000003ff037819 */ /* 0x000fe20000011400 */
[C---:B------:R-:W-:Y:S01]  /*0c90*/  VIADD R4, R9.reuse, 0x8 ;  /* 0x0000000809047836 */ /* 0x040fe20000000000 */
[----:B------:R-:W-:Y:S01]  /*0ca0*/  STL [R1+0x48], R2 ;  /* 0x0000480201007387 */ /* 0x000fe20000100800 */
[----:B------:R-:W-:Y:S01]  /*0cb0*/  SHF.R.S32.HI R0, RZ, 0x1f, R152 ;  /* 0x0000001fff007819 */ /* 0x000fe20000011498 */
[C---:B------:R-:W-:Y:S01]  /*0cc0*/  VIADD R3, R9.reuse, 0x10 ;  /* 0x0000001009037836 */ /* 0x040fe20000000000 */
[C---:B------:R-:W-:Y:S01]  /*0cd0*/  IADD3 R0, R9.reuse, 0x18, RZ ;  /* 0x0000001809007810 */ /* 0x040fe20007ffe0ff */
[----:B------:R-:W-:Y:S01]  /*0ce0*/  STL [R1+0x40], R8 ;  /* 0x0000400801007387 */ /* 0x000fe20000100800 */
[----:B------:R-:W-:-:S03]  /*0cf0*/  VIADD R156, R9, 0x28 ;  /* 0x00000028099c7836 */ /* 0x000fc60000000000 */
[----:B------:R-:W-:Y:S01]  /*0d00*/  STL [R1+0x18], RZ ;  /* 0x000018ff01007387 */ /* 0x000fe20000100800 */
[----:B------:R-:W-:Y:S01]  /*0d10*/  IMAD.IADD R11, R10, 0x1, -R11 ;  /* 0x000000010a0b7824 */ /* 0x000fe200078e0a0b */
[----:B------:R-:W-:Y:S02]  /*0d20*/  SHF.R.S32.HI R10, RZ, 0x1f, R4 ;  /* 0x0000001fff0a7819 */ /* 0x000fe40000011404 */
[----:B------:R0:W-:Y:S01]  /*0d30*/  STL [R1+0x10], R9 ;  /* 0x0000100901007387 */ /* 0x0001e20000100800 */
[C---:B------:R-:W-:Y:S02]  /*0d40*/  VIADD R157, R9.reuse, 0x20 ;  /* 0x00000020099d7836 */ /* 0x040fe40000000000 */
[C---:B------:R-:W-:Y:S01]  /*0d50*/  VIADD R155, R9.reuse, 0x30 ;  /* 0x00000030099b7836 */ /* 0x040fe20000000000 */
[----:B------:R1:W-:Y:S01]  /*0d60*/  STL [R1+0x8], R4 ;  /* 0x0000080401007387 */ /* 0x0003e20000100800 */
[----:B------:R-:W-:-:S03]  /*0d70*/  VIADD R154, R9, 0x38 ;  /* 0x00000038099a7836 */ /* 0x000fc60000000000 */
[----:B------:R-:W-:Y:S01]  /*0d80*/  STL [R1+0x4], R3 ;  /* 0x0000040301007387 */ /* 0x000fe20000100800 */
[----:B0-----:R-:W-:-:S03]  /*0d90*/  SHF.R.S32.HI R9, RZ, 0x1f, R3 ;  /* 0x0000001fff097819 */ /* 0x001fc60000011403 */
[----:B------:R0:W-:Y:S01]  /*0da0*/  STL [R1], R0 ;  /* 0x0000000001007387 */ /* 0x0001e20000100800 */
[----:B-1----:R-:W-:-:S03]  /*0db0*/  SHF.R.S32.HI R4, RZ, 0x1f, R0 ;  /* 0x0000001fff047819 */ /* 0x002fc60000011400 */
[----:B------:R-:W-:Y:S01]  /*0dc0*/  STL [R1+0x38], R10 ;  /* 0x0000380a01007387 */ /* 0x000fe20000100800 */
[----:B0-----:R-:W-:Y:S01]  /*0dd0*/  SHF.R.S32.HI R0, RZ, 0x1f, R156 ;  /* 0x0000001fff007819 */ /* 0x001fe2000001149c */
[----:B------:R-:W-:Y:S02]  /*0de0*/  IMAD R0, R11, 0x8, R8 ;  /* 0x000000080b007824 */ /* 0x000fe400078e0208 */
[----:B------:R-:W-:Y:S04]  /*0df0*/  STL [R1+0x34], R9 ;  /* 0x0000340901007387 */ /* 0x000fe80000100800 */
[----:B------:R0:W-:Y:S04]  /*0e00*/  STL [R1+0x30], R4 ;  /* 0x0000300401007387 */ /* 0x0001e80000100800 */
[----:B------:R1:W-:Y:S01]  /*0e10*/  STL [R1+0x44], R0 ;  /* 0x0000440001007387 */ /* 0x0003e20000100800 */
[----:B------:R-:W-:Y:S01]  /*0e20*/  SHF.R.S32.HI R3, RZ, 0x1f, R157 ;  /* 0x0000001fff037819 */ /* 0x000fe2000001149d */
[----:B------:R-:W-:Y:S01]  /*0e30*/  IMAD.MOV.U32 R5, RZ, RZ, R13 ;  /* 0x000000ffff057224 */ /* 0x000fe200078e000d */
[----:B------:R-:W-:Y:S01]  /*0e40*/  SHF.R.S32.HI R3, RZ, 0x1f, R154 ;  /* 0x0000001fff037819 */ /* 0x000fe2000001149a */
[----:B------:R-:W-:-:S02]  /*0e50*/  IMAD.MOV.U32 R6, RZ, RZ, R14 ;  /* 0x000000ffff067224 */ /* 0x000fc400078e000e */
[----:B------:R-:W-:Y:S01]  /*0e60*/  IMAD.MOV.U32 R7, RZ, RZ, R15 ;  /* 0x000000ffff077224 */ /* 0x000fe200078e000f */
[----:B0-----:R-:W-:Y:S01]  /*0e70*/  SHF.R.S32.HI R4, RZ, 0x1f, R155 ;  /* 0x0000001fff047819 */ /* 0x001fe2000001149b */
[----:B------:R-:W-:Y:S01]  /*0e80*/  UMOV UR38, URZ ;  /* 0x0000003f00267c82 */ /* 0x000fe20008000000 */
[----:B------:R-:W-:Y:S01]  /*0e90*/  UMOV UR39, URZ ;  /* 0x0000003f00277c82 */ /* 0x000fe20008000000 */
[----:B-12---:R-:W-:-:S07]  /*0ea0*/  LOP3.LUT R2, R12, 0x1, RZ, 0xfc, !PT ;  /* 0x000000010c027812 */ /* 0x006fce00078efcff */
.L_x_13047:
[----:B012345:R-:W0:Y:S01]  /*0eb0*/  LDC.64 R8, c[0x0][0xc88] ;  /* 0x00032200ff087b82 */ /* 0x03fe220000000a00 */
[----:B------:R-:W-:-:S07]  /*0ec0*/  ULDC.64 UR4, c[0x0][0xa28] ;  /* 0x00028a0000047ab9 */ /* 0x000fce0000000a00 */
[----:B------:R-:W1:Y:S08]  /*0ed0*/  LDC.64 R12, c[0x0][0x418] ;  /* 0x00010600ff0c7b82 */ /* 0x000e700000000a00 */
[----:B------:R-:W2:Y:S01]  /*0ee0*/  LDC R0, c[0x0][0x424] ;  /* 0x00010900ff007b82 */ /* 0x000ea20000000800 */
[----:B0-----:R-:W-:Y:S01]  /*0ef0*/  IMAD.WIDE R8, R7, 0x4, R8 ;  /* 0x0000000407087825 */ /* 0x001fe200078e0208 */
[----:B------:R-:W-:-:S06]  /*0f00*/  ISETP.NE.U32.AND P0, PT, RZ, UR4, PT ;  /* 0x00000004ff007c0c */ /* 0x000fcc000bf05070 */
[----:B------:R-:W0:Y:S01]  /*0f10*/  LDC R7, c[0x0][0x2f0] ;  /* 0x0000bc00ff077b82 */ /* 0x000e220000000800 */
[----:B------:R-:W3:Y:S01]  /*0f20*/  LDG.E R17, desc[UR36][R8.64] ;  /* 0x0000002408117981 */ /* 0x000ee2000c1e1900 */
[----:B------:R-:W-:Y:S02]  /*0f30*/  ISETP.NE.AND.EX P0, PT, RZ, UR5, PT, P0 ;  /* 0x00000005ff007c0c */ /* 0x000fe4000bf05300 */
[----:B------:R-:W-:Y:S02]  /*0f40*/  MOV R3, RZ ;  /* 0x000000ff00037202 */ /* 0x000fe40000000f00 */
[----:B---3--:R-:W-:-:S09]  /*0f50*/  SHF.R.S32.HI R153, RZ, 0x1f, R17 ;  /* 0x0000001fff997819 */ /* 0x008fd20000011411 */
        /* <DEDUP_REMOVED lines=23> */
.L_x_13010:
[----:B-----5:R-:W-:Y:S01]  /*10d0*/  IMAD.IADD R88, R88, 0x1, -R3 ;  /* 0x0000000158587824 */ /* 0x020fe200078e0a03 */
[C---:B------:R-:W-:Y:S01]  /*10e0*/  LOP3.LUT R3, R6.reuse, 0xff000000, RZ, 0xc0, !PT ;  /* 0xff00000006037812 */ /* 0x040fe200078ec0ff */
[----:B------:R-:W-:Y:S01]  /*10f0*/  IMAD.MOV.U32 R89, RZ, RZ, RZ ;  /* 0x000000ffff597224 */ /* 0x000fe200078e00ff */
[----:B------:R-:W-:Y:S01]  /*1100*/  LOP3.LUT R0, R6, 0xff0000, RZ, 0xc0, !PT ;  /* 0x00ff000006007812 */ /* 0x000fe200078ec0ff */
[C---:B------:R-:W-:Y:S01]  /*1110*/  VIADD R4, R88.reuse, 0x7f ;  /* 0x0000007f58047836 */ /* 0x040fe20000000000 */
[----:B------:R-:W-:Y:S02]  /*1120*/  SHF.R.U32.HI R3, RZ, 0x8, R3 ;  /* 0x00000008ff037819 */ /* 0x000fe40000011603 */
[----:B------:R-:W-:Y:S02]  /*1130*/  ISETP.GE.AND P0, PT, R88, 0x1, PT ;  /* 0x000000015800780c */ /* 0x000fe40003f06270 */
[----:B------:R-:W-:Y:S02]  /*1140*/  LEA.HI R0, R0, R3, RZ, 0x10 ;  /* 0x0000000300007211 */ /* 0x000fe400078f80ff */
[----:B------:R-:W-:-:S02]  /*1150*/  SHF.R.S32.HI R7, RZ, 0x1f, R4 ;  /* 0x0000001fff077819 */ /* 0x000fc40000011404 */
[----:B------:R-:W-:Y:S02]  /*1160*/  LOP3.LUT R14, R0, 0xff, RZ, 0xc0, !PT ;  /* 0x000000ff000e7812 */ /* 0x000fe400078ec0ff */
[----:B------:R-:W-:Y:S02]  /*1170*/  LEA.HI R7, R7, R4, RZ, 0x7 ;  /* 0x0000000407077211 */ /* 0x000fe400078f38ff */
[----:B------:R-:W-:Y:S01]  /*1180*/  SHF.R.U32.HI R19, RZ, 0x10, R0 ;  /* 0x00000010ff137819 */ /* 0x000fe20000011600 */
[----:B------:R0:W-:Y:S01]  /*1190*/  STL [R1+0xc], R14 ;  /* 0x00000c0e01007387 */ /* 0x0001e20000100800 */
[----:B---3--:R-:W-:Y:S01]  /*11a0*/  SHF.R.S32.HI R11, RZ, 0x7, R7 ;  /* 0x00000007ff0b7819 */ /* 0x008fe20000011407 */
[----:B------:R-:W-:Y:S06]  /*11b0*/  @!P0 BRA `(.L_x_13011) ;  /* 0x0000000000748947 */ /* 0x000fec0003800000 */
[----:B------:R-:W1:Y:S01]  /*11c0*/  LDC R0, c[0x0][0x9f0] ;  /* 0x00027c00ff007b82 */ /* 0x000e620000000800 */
[----:B------:R-:W-:-:S04]  /*11d0*/  ISETP.NE.AND P0, PT, R19, RZ, PT ;  /* 0x000000ff1300720c */ /* 0x000fc80003f05270 */
[----:B-1----:R-:W-:-:S04]  /*11e0*/  SEL R12, R19, R0, P0 ;  /* 0x00000000130c7207 */ /* 0x002fc80000000000 */
        /* <DEDUP_REMOVED lines=11> */
[----:B-1----:R-:W-:Y:S01]  /*12a0*/  IMAD.MOV.U32 R8, RZ, RZ, RZ ;  /* 0x000000ffff087224 */ /* 0x002fe200078e00ff */
[----:B--2---:R-:W-:-:S05]  /*12b0*/  IADD3 R7, RZ, -R9, RZ ;  /* 0x80000009ff077210 */ /* 0x004fca0007ffe0ff */
        /* <DEDUP_REMOVED lines=13> */
.L_x_13011:
[-C--:B------:R-:W-:Y:S01]  /*1390*/  IMAD R16, R14, R89.reuse, RZ ;  /* 0x000000590e107224 */ /* 0x080fe200078e02ff */
[----:B------:R-:W-:Y:S01]  /*13a0*/  LOP3.LUT R18, R6, 0xffff, RZ, 0xc0, !PT ;  /* 0x0000ffff06127812 */ /* 0x000fe200078ec0ff */
[----:B------:R-:W-:Y:S01]  /*13b0*/  IMAD.MOV.U32 R23, RZ, RZ, R5 ;  /* 0x000000ffff177224 */ /* 0x000fe200078e0005 */
[----:B------:R-:W-:Y:S01]  /*13c0*/  PLOP3.LUT P0, PT, PT, PT, PT, 0x80, 0x0 ;  /* 0x000000000000781c */ /* 0x000fe20003f0f070 */
[----:B------:R-:W-:Y:S01]  /*13d0*/  IMAD.MOV.U32 R0, RZ, RZ, RZ ;  /* 0x000000ffff007224 */ /* 0x000fe200078e00ff */
[----:B------:R-:W-:Y:S01]  /*13e0*/  VIADDMNMX R89, R16, R89, R11, PT ;  /* 0x0000005910597246 */ /* 0x000fe2000380010b */
[----:B------:R-:W-:Y:S01]  /*13f0*/  IMAD.MOV.U32 R3, RZ, RZ, RZ ;  /* 0x000000ffff037224 */ /* 0x000fe200078e00ff */
[----:B------:R-:W-:Y:S02]  /*1400*/  CS2R R118, SRZ ;  /* 0x0000000000767805 */ /* 0x000fe4000001ff00 */
[----:B------:R-:W-:Y:S02]  /*1410*/  CS2R R40, SRZ ;  /* 0x0000000000287805 */ /* 0x000fe4000001ff00 */
[----:B------:R-:W-:-:S02]  /*1420*/  ISETP.GT.AND P1, PT, R89, R16, PT ;  /* 0x000000105900720c */ /* 0x000fc40003f24270 */
        /* <DEDUP_REMOVED lines=15> */
[----:B------:R-:W1:Y:S01]  /*1520*/  S2R R4, SR_TID.X ;  /* 0x0000000000047919 */ /* 0x000e620000002100 */
[----:B------:R-:W2:Y:S01]  /*1530*/  S2UR UR40, SR_CgaCtaId ;  /* 0x00000000002879c3 */ /* 0x000ea20000008800 */
[----:B------:R-:W-:Y:S02]  /*1540*/  UMOV UR6, 0x400 ;  /* 0x0000040000067882 */ /* 0x000fe40000000000 */
[----:B--2---:R-:W-:Y:S01]  /*1550*/  ULEA UR43, UR40, UR6, 0x18 ;  /* 0x00000006282b7291 */ /* 0x004fe2000f8ec03f */
[----:B-1----:R-:W-:-:S05]  /*1560*/  VIADD R7, R4, 0xffffff80 ;  /* 0xffffff8004077836 */ /* 0x002fca0000000000 */
[----:B------:R-:W-:-:S04]  /*1570*/  SHF.R.S32.HI R4, RZ, 0x1f, R7 ;  /* 0x0000001fff047819 */ /* 0x000fc80000011407 */
[----:B------:R-:W-:-:S04]  /*1580*/  LEA.HI R4, R4, R7, RZ, 0x7 ;  /* 0x0000000704047211 */ /* 0x000fc800078f38ff */
[----:B------:R-:W-:-:S05]  /*1590*/  SHF.R.S32.HI R4, RZ, 0x7, R4 ;  /* 0x00000007ff047819 */ /* 0x000fca0000011404 */
[----:B------:R-:W1:Y:S02]  /*15a0*/  SHFL.IDX PT, R0, R4, RZ, 0x1f ;  /* 0x00001fff04007589 */ /* 0x000e6400000e0000 */
        /* <DEDUP_REMOVED lines=15> */
[----:B0-----:R0:W1:Y:S01]  /*16a0*/  LDC.64 R14, c[0x4][R0] ;  /* 0x01000000000e7b82 */ /* 0x0010620000000a00 */
        /* <DEDUP_REMOVED lines=11> */
.L_x_13013:
[----:B------:R-:W2:Y:S01]  /*1760*/  LDL R20, [R1+0x18] ;  /* 0x0000180001147983 */ /* 0x000ea20000100800 */
[----:B------:R-:W-:Y:S02]  /*1770*/  ISETP.NE.AND P0, PT, R2, 0x3, PT ;  /* 0x000000030200780c */ /* 0x000fe40003f05270 */
[----:B--2---:R-:W-:-:S04]  /*1780*/  LEA.HI R0, R20, R20, RZ, 0x1 ;  /* 0x0000001414007211 */ /* 0x004fc800078f08ff */
[----:B------:R-:W-:-:S05]  /*1790*/  LOP3.LUT R0, R0, 0xfffffffe, RZ, 0xc0, !PT ;  /* 0xfffffffe00007812 */ /* 0x000fca00078ec0ff */
[----:B------:R-:W-:-:S05]  /*17a0*/  IMAD.IADD R0, R20, 0x1, -R0 ;  /* 0x0000000114007824 */ /* 0x000fca00078e0a00 */
[----:B------:R-:W-:-:S04]  /*17b0*/  SHF.L.U32 R0, R0, 0x1f, RZ ;  /* 0x0000001f00007819 */ /* 0x000fc800000006ff */
[----:B------:R-:W1:Y:S02]  /*17c0*/  SYNCS.PHASECHK.TRANS64.TRYWAIT P1, [UR43+0x16800], R0 ;  /* 0x01680000ff0075a7 */ /* 0x000e64000802016b */
[----:B-1----:R-:W-:Y:S05]  /*17d0*/  @!P1 BRA `(.L_x_13014) ;  /* 0x000000d400b89947 */ /* 0x002fea0003800000 */
.L_x_13130:
[----:B------:R-:W-:Y:S05]  /*17e0*/  @!P0 BRA `(.L_x_13015) ;  /* 0x0000000000048947 */ /* 0x000fea0003800000 */
[----:B------:R-:W-:Y:S01]  /*17f0*/  BPT.TRAP 0x1 ;  /* 0x000000040000795c */ /* 0x000fe20000300000 */
.L_x_13015:
[----:B-1----:R-:W-:Y:S02]  /*1800*/  IMAD.U32 R0, RZ, RZ, UR39 ;  /* 0x00000027ff007e24 */ /* 0x002fe4000f8e00ff */
[----:B------:R-:W-:-:S03]  /*1810*/  IMAD.U32 R3, RZ, RZ, UR38 ;  /* 0x00000026ff037e24 */ /* 0x000fc6000f8e00ff */
[----:B------:R-:W-:Y:S02]  /*1820*/  LEA R0, R0, UR43, 0x3 ;  /* 0x0000002b00007c11 */ /* 0x000fe4000f8e18ff */
[----:B------:R-:W-:-:S04]  /*1830*/  SHF.L.U32 R3, R3, 0x1f, RZ ;  /* 0x0000001f03037819 */ /* 0x000fc800000006ff */
[----:B------:R1:W2:Y:S01]  /*1840*/  SYNCS.PHASECHK.TRANS64.TRYWAIT P1, [R0+URZ+0x16830], R3 ;  /* 0x01683003000075a7 */ /* 0x0002a2000802017f */
[----:B------:R-:W-:Y:S05]  /*1850*/  @!P0 BRA `(.L_x_13016) ;  /* 0x0000000000048947 */ /* 0x000fea0003800000 */
[----:B------:R-:W-:Y:S01]  /*1860*/  BPT.TRAP 0x1 ;  /* 0x000000040000795c */ /* 0x000fe20000300000 */
.L_x_13016:
[----:B------:R-:W-:Y:S01]  /*1870*/  MOV R119, RZ ;  /* 0x000000ff00777202 */ /* 0x000fe20000000f00 */
[----:B--2---:R-:W-:Y:S06]  /*1880*/  @P1 BRA `(.L_x_13017) ;  /* 0x0000000000081947 */ /* 0x004fec0003800000 */
[----:B------:R-:W2:Y:S02]  /*1890*/  SYNCS.PHASECHK.TRANS64.TRYWAIT P1, [R0+URZ+0x16830], R3 ;  /* 0x01683003000075a7 */ /* 0x000ea4000802017f */
[----:B--2---:R-:W-:Y:S05]  /*18a0*/  @!P1 BRA `(.L_x_13018) ;  /* 0x000000d4009c9947 */ /* 0x004fea0003800000 */
.L_x_13017:
        /* <DEDUP_REMOVED lines=13> */
[----:B------:R-:W-:Y:S02]  /*1980*/  ULEA UR6, UR39, UR20, 0xa ;  /* 0x0000001427067291 */ /* 0x000fe4000f8e503f */
        /* <DEDUP_REMOVED lines=21> */
.L_x_13019:
[----:B------:R-:W3:Y:S01]  /*1ae0*/  LDL R91, [R1+0x10] ;  /* 0x00001000015b7983 */ /* 0x000ee20000100800 */
[----:B------:R-:W-:Y:S01]  /*1af0*/  ULDC UR6, c[0x0][0x9d8] ;  /* 0x0002760000067ab9 */ /* 0x000fe20000000800 */
[----:B------:R-:W-:Y:S01]  /*1b00*/  ULDC UR7, c[0x0][0x988] ;  /* 0x0002620000077ab9 */ /* 0x000fe20000000800 */
[----:B-12---:R-:W-:Y:S01]  /*1b10*/  FMUL.FTZ R3, R24, UR6 ;  /* 0x0000000618037c20 */ /* 0x006fe20008410000 */
        /* <DEDUP_REMOVED lines=9> */
[----:B0-----:R-:W-:Y:S01]  /*1bb0*/  FMUL.FTZ R14, R33, UR6 ;  /* 0x00000006210e7c20 */ /* 0x001fe20008410000 */
        /* <DEDUP_REMOVED lines=56> */
[--C-:B------:R-:W-:Y:S01]  /*1f40*/  IMAD.MOV.U32 R117, RZ, RZ, R119.reuse ;  /* 0x000000ffff757224 */ /* 0x100fe200078e0077 */
[-C--:B------:R-:W-:Y:S01]  /*1f50*/  MOV R115, R119.reuse ;  /* 0x0000007700737202 */ /* 0x080fe20000000f00 */
[--C-:B------:R-:W-:Y:S01]  /*1f60*/  IMAD.MOV.U32 R113, RZ, RZ, R119.reuse ;  /* 0x000000ffff717224 */ /* 0x100fe200078e0077 */
[----:B------:R-:W5:Y:S01]  /*1f70*/  MUFU.TANH R25, R25 ;  /* 0x0000001900197308 */ /* 0x000f620000002400 */
[--C-:B------:R-:W-:Y:S01]  /*1f80*/  IMAD.MOV.U32 R111, RZ, RZ, R119.reuse ;  /* 0x000000ffff6f7224 */ /* 0x100fe200078e0077 */
[-C--:B------:R-:W-:Y:S01]  /*1f90*/  MOV R109, R119.reuse ;  /* 0x00000077006d7202 */ /* 0x080fe20000000f00 */
[--C-:B------:R-:W-:Y:S01]  /*1fa0*/  IMAD.MOV.U32 R107, RZ, RZ, R119.reuse ;  /* 0x000000ffff6b7224 */ /* 0x100fe200078e0077 */
[-C--:B------:R-:W-:Y:S01]  /*1fb0*/  MOV R103, R119.reuse ;  /* 0x0000007700677202 */ /* 0x080fe20000000f00 */
[--C-:B------:R-:W-:Y:S01]  /*1fc0*/  IMAD.MOV.U32 R105, RZ, RZ, R119.reuse ;  /* 0x000000ffff697224 */ /* 0x100fe200078e0077 */
[----:B------:R-:W-:Y:S01]  /*1fd0*/  MOV R97, R119 ;  /* 0x0000007700617202 */ /* 0x000fe20000000f00 */
[--C-:B------:R-:W-:Y:S01]  /*1fe0*/  IMAD.MOV.U32 R101, RZ, RZ, R119.reuse ;  /* 0x000000ffff657224 */ /* 0x100fe200078e0077 */
[----:B------:R-:W5:Y:S01]  /*1ff0*/  MUFU.TANH R7, R7 ;  /* 0x0000000700077308 */ /* 0x000f620000002400 */
[----:B------:R-:W-:-:S02]  /*2000*/  IMAD.MOV.U32 R99, RZ, RZ, R119 ;  /* 0x000000ffff637224 */ /* 0x000fc400078e0077 */
[--C-:B------:R-:W-:Y:S02]  /*2010*/  IMAD.MOV.U32 R95, RZ, RZ, R119.reuse ;  /* 0x000000ffff5f7224 */ /* 0x100fe400078e0077 */
[----:B------:R-:W-:-:S03]  /*2020*/  IMAD.MOV.U32 R93, RZ, RZ, R119 ;  /* 0x000000ffff5d7224 */ /* 0x000fc600078e0077 */
        /* <DEDUP_REMOVED lines=27> */
[----:B---3--:R-:W-:-:S02]  /*21e0*/  IADD3 R88, R88, 0x80, -R91 ;  /* 0x0000008058587810 */ /* 0x008fc40007ffe85b */
[----:B------:R-:W-:-:S03]  /*21f0*/  MOV R91, R119 ;  /* 0x00000077005b7202 */ /* 0x000fc60000000f00 */
[----:B------:R-:W-:Y:S02]  /*2200*/  IMAD R61, R89, -0x80, R88 ;  /* 0xffffff80593d7824 */ /* 0x000fe400078e0258 */
[----:B------:R-:W3:Y:S03]  /*2210*/  MUFU.TANH R42, R42 ;  /* 0x0000002a002a7308 */ /* 0x000ee60000002400 */
[C---:B------:R-:W-:Y:S02]  /*2220*/  ISETP.GT.AND P2, PT, R61.reuse, RZ, PT ;  /* 0x000000ff3d00720c */ /* 0x040fe40003f44270 */
[C---:B------:R-:W-:Y:S02]  /*2230*/  ISETP.GT.AND P1, PT, R61.reuse, 0x1, PT ;  /* 0x000000013d00780c */ /* 0x040fe40003f24270 */
[----:B------:R-:W-:Y:S01]  /*2240*/  ISETP.GT.AND P6, PT, R61, 0x8, PT ;  /* 0x000000083d00780c */ /* 0x000fe20003fc4270 */
[----:B------:R-:W3:Y:S01]  /*2250*/  MUFU.TANH R50, R50 ;  /* 0x0000003200327308 */ /* 0x000ee20000002400 */
[----:B-1----:R-:W-:-:S02]  /*2260*/  FSEL R3, R3, -INF , P2 ;  /* 0xff80000003037808 */ /* 0x002fc40001000000 */
[----:B0-----:R-:W-:Y:S02]  /*2270*/  FSEL R62, R5, -INF , P1 ;  /* 0xff800000053e7808 */ /* 0x001fe40000800000 */
[----:B------:R-:W-:Y:S02]  /*2280*/  ISETP.GT.AND P5, PT, R61, 0x9, PT ;  /* 0x000000093d00780c */ /* 0x000fe40003fa4270 */
[----:B--2---:R-:W-:Y:S01]  /*2290*/  FSEL R64, R10, -INF , P6 ;  /* 0xff8000000a407808 */ /* 0x004fe20003000000 */
[----:B------:R0:W-:Y:S01]  /*22a0*/  MUFU.TANH R5, R84 ;  /* 0x0000005400057308 */ /* 0x0001e20000002400 */
[----:B------:R-:W-:Y:S02]  /*22b0*/  FMNMX.FTZ R71, R3, R62, !PT ;  /* 0x0000003e03477209 */ /* 0x000fe40007810000 */
[----:B------:R-:W-:Y:S02]  /*22c0*/  ISETP.GT.AND P4, PT, R61, 0x10, PT ;  /* 0x000000103d00780c */ /* 0x000fe40003f84270 */
[----:B----4-:R-:W-:-:S02]  /*22d0*/  FSEL R66, R12, -INF , P5 ;  /* 0xff8000000c427808 */ /* 0x010fc40002800000 */
[----:B------:R-:W-:Y:S01]  /*22e0*/  FMNMX.FTZ R71, R64, R71, !PT ;  /* 0x0000004740477209 */ /* 0x000fe20007810000 */
[----:B------:R-:W1:Y:S01]  /*22f0*/  MUFU.TANH R39, R39 ;  /* 0x0000002700277308 */ /* 0x000e620000002400 */
[C---:B------:R-:W-:Y:S02]  /*2300*/  ISETP.GT.AND P3, PT, R61.reuse, 0x11, PT ;  /* 0x000000113d00780c */ /* 0x040fe40003f64270 */
[----:B-----5:R-:W-:Y:S02]  /*2310*/  FSEL R24, R24, -INF , P4 ;  /* 0xff80000018187808 */ /* 0x020fe40002000000 */
[----:B------:R-:W-:Y:S02]  /*2320*/  FMNMX.FTZ R71, R66, R71, !PT ;  /* 0x0000004742477209 */ /* 0x000fe40007810000 */
[----:B------:R-:W-:Y:S01]  /*2330*/  FSEL R4, R4, -INF , P2 ;  /* 0xff80000004047808 */ /* 0x000fe20001000000 */
[----:B------:R-:W2:Y:S01]  /*2340*/  MUFU.TANH R53, R53 ;  /* 0x0000003500357308 */ /* 0x000ea20000002400 */
        /* <DEDUP_REMOVED lines=9> */
[----:B------:R-:W5:Y:S01]  /*23e0*/  MUFU.TANH R54, R54 ;  /* 0x0000003600367308 */ /* 0x000f620000002400 */
[C---:B------:R-:W-:Y:S02]  /*23f0*/  ISETP.GT.AND P6, PT, R61.reuse, 0x20, PT ;  /* 0x000000203d00780c */ /* 0x040fe40003fc4270 */
[----:B------:R-:W-:Y:S02]  /*2400*/  FSEL R74, R20, -INF , P1 ;  /* 0xff800000144a7808 */ /* 0x000fe40000800000 */
[----:B------:R-:W-:Y:S02]  /*2410*/  FMNMX.FTZ R71, R72, R71, !PT ;  /* 0x0000004748477209 */ /* 0x000fe40007810000 */
[----:B------:R-:W-:Y:S01]  /*2420*/  FSEL R8, R8, -INF , P5 ;  /* 0xff80000008087808 */ /* 0x000fe20002800000 */
[----:B------:R-:W5:Y:S01]  /*2430*/  MUFU.TANH R46, R46 ;  /* 0x0000002e002e7308 */ /* 0x000f620000002400 */
[----:B------:R-:W-:-:S02]  /*2440*/  ISETP.GT.AND P5, PT, R61, 0x21, PT ;  /* 0x000000213d00780c */ /* 0x000fc40003fa4270 */
[----:B------:R-:W-:Y:S02]  /*2450*/  FSEL R76, R28, -INF , P6 ;  /* 0xff8000001c4c7808 */ /* 0x000fe40003000000 */
[----:B------:R-:W-:Y:S02]  /*2460*/  FMNMX.FTZ R71, R74, R71, !PT ;  /* 0x000000474a477209 */ /* 0x000fe40007810000 */
[----:B------:R-:W-:Y:S01]  /*2470*/  FSEL R12, R9, -INF , P4 ;  /* 0xff800000090c7808 */ /* 0x000fe20002000000 */
[----:B------:R-:W5:Y:S01]  /*2480*/  MUFU.TANH R57, R57 ;  /* 0x0000003900397308 */ /* 0x000f620000002400 */
[----:B------:R-:W-:Y:S02]  /*2490*/  ISETP.GT.AND P4, PT, R61, 0x28, PT ;  /* 0x000000283d00780c */ /* 0x000fe40003f84270 */
[----:B------:R-:W-:Y:S01]  /*24a0*/  FSEL R80, R27, -INF , P5 ;  /* 0xff8000001b507808 */ /* 0x000fe20002800000 */
[----:B------:R-:W-:Y:S01]  /*24b0*/  FMUL.FTZ R27, R87, UR6 ;  /* 0x00000006571b7c20 */ /* 0x000fe20008410000 */
[----:B------:R-:W-:-:S02]  /*24c0*/  FMNMX.FTZ R71, R76, R71, !PT ;  /* 0x000000474c477209 */ /* 0x000fc40007810000 */
[----:B------:R-:W-:Y:S01]  /*24d0*/  FSEL R14, R11, -INF , P3 ;  /* 0xff8000000b0e7808 */ /* 0x000fe20001800000 */
[----:B------:R-:W5:Y:S01]  /*24e0*/  MUFU.TANH R49, R49 ;  /* 0x0000003100317308 */ /* 0x000f620000002400 */
[----:B------:R-:W-:Y:S02]  /*24f0*/  ISETP.GT.AND P3, PT, R61, 0x29, PT ;  /* 0x000000293d00780c */ /* 0x000fe40003f64270 */
[----:B0-----:R-:W-:Y:S02]  /*2500*/  FSEL R84, R32, -INF , P4 ;  /* 0xff80000020547808 */ /* 0x001fe40002000000 */
[----:B------:R-:W-:Y:S02]  /*2510*/  FMNMX.FTZ R71, R80, R71, !PT ;  /* 0x0000004750477209 */ /* 0x000fe40007810000 */
[----:B------:R-:W-:Y:S01]  /*2520*/  FSEL R20, R13, -INF , P2 ;  /* 0xff8000000d147808 */ /* 0x000fe20001000000 */
[----:B------:R-:W0:Y:S01]  /*2530*/  MUFU.TANH R58, R58 ;  /* 0x0000003a003a7308 */ /* 0x000e220000002400 */
[----:B------:R-:W-:-:S02]  /*2540*/  ISETP.GT.AND P2, PT, R61, 0x30, PT ;  /* 0x000000303d00780c */ /* 0x000fc40003f44270 */
[----:B------:R-:W-:Y:S01]  /*2550*/  FSEL R88, R31, -INF , P3 ;  /* 0xff8000001f587808 */ /* 0x000fe20001800000 */
[----:B------:R-:W-:Y:S01]  /*2560*/  FMUL.FTZ R31, R82, UR6 ;  /* 0x00000006521f7c20 */ /* 0x000fe20008410000 */
[----:B------:R-:W-:Y:S02]  /*2570*/  FMNMX.FTZ R71, R84, R71, !PT ;  /* 0x0000004754477209 */ /* 0x000fe40007810000 */
[----:B------:R-:W-:Y:S01]  /*2580*/  FSEL R28, R15, -INF , P1 ;  /* 0xff8000000f1c7808 */ /* 0x000fe20000800000 */
[----:B------:R-:W0:Y:S01]  /*2590*/  MUFU.TANH R52, R52 ;  /* 0x0000003400347308 */ /* 0x000e220000002400 */
[----:B------:R-:W-:Y:S02]  /*25a0*/  ISETP.GT.AND P1, PT, R61, 0x31, PT ;  /* 0x000000313d00780c */ /* 0x000fe40003f24270 */
[----:B------:R-:W-:Y:S01]  /*25b0*/  FSEL R94, R35, -INF , P2 ;  /* 0xff800000235e7808 */ /* 0x000fe20001000000 */
[----:B------:R-:W-:Y:S01]  /*25c0*/  FMUL.FTZ R35, R79, UR6 ;  /* 0x000000064f237c20 */ /* 0x000fe20008410000 */
[----:B------:R-:W-:-:S02]  /*25d0*/  FMNMX.FTZ R71, R88, R71, !PT ;  /* 0x0000004758477209 */ /* 0x000fc40007810000 */
[----:B------:R-:W-:Y:S01]  /*25e0*/  FSEL R32, R21, -INF , P6 ;  /* 0xff80000015207808 */ /* 0x000fe20003000000 */
[----:B------:R-:W0:Y:S01]  /*25f0*/  MUFU.TANH R63, R63 ;  /* 0x0000003f003f7308 */ /* 0x000e220000002400 */
[C---:B------:R-:W-:Y:S01]  /*2600*/  ISETP.GT.AND P6, PT, R61.reuse, 0x38, PT ;  /* 0x000000383d00780c */ /* 0x040fe20003fc4270 */
[----:B------:R-:W-:Y:S01]  /*2610*/  FMUL.FTZ R21, R78, UR6 ;  /* 0x000000064e157c20 */ /* 0x000fe20008410000 */
[----:B------:R-:W-:Y:S02]  /*2620*/  FSEL R100, R34, -INF , P1 ;  /* 0xff80000022647808 */ /* 0x000fe40000800000 */
[----:B------:R-:W-:Y:S02]  /*2630*/  FMNMX.FTZ R71, R94, R71, !PT ;  /* 0x000000475e477209 */ /* 0x000fe40007810000 */
[----:B------:R-:W-:Y:S01]  /*2640*/  FSEL R26, R26, -INF , P5 ;  /* 0xff8000001a1a7808 */ /* 0x000fe20002800000 */
[----:B------:R-:W0:Y:S01]  /*2650*/  MUFU.TANH R55, R55 ;  /* 0x0000003700377308 */ /* 0x000e220000002400 */
[----:B------:R-:W-:-:S02]  /*2660*/  ISETP.GT.AND P5, PT, R61, 0x39, PT ;  /* 0x000000393d00780c */ /* 0x000fc40003fa4270 */
[----:B------:R-:W-:Y:S02]  /*2670*/  FSEL R106, R41, -INF , P6 ;  /* 0xff800000296a7808 */ /* 0x000fe40003000000 */
[----:B------:R-:W-:Y:S02]  /*2680*/  FMNMX.FTZ R71, R100, R71, !PT ;  /* 0x0000004764477209 */ /* 0x000fe40007810000 */
[----:B------:R-:W-:Y:S01]  /*2690*/  FSEL R34, R29, -INF , P4 ;  /* 0xff8000001d227808 */ /* 0x000fe20002000000 */
[----:B------:R-:W0:Y:S01]  /*26a0*/  MUFU.TANH R65, R65 ;  /* 0x0000004100417308 */ /* 0x000e220000002400 */
[----:B------:R-:W-:Y:S01]  /*26b0*/  ISETP.GT.AND P4, PT, R61, 0x40, PT ;  /* 0x000000403d00780c */ /* 0x000fe20003f84270 */
[----:B------:R-:W-:Y:S01]  /*26c0*/  FMUL.FTZ R29, R86, UR6 ;  /* 0x00000006561d7c20 */ /* 0x000fe20008410000 */
[----:B------:R-:W-:Y:S02]  /*26d0*/  FSEL R104, R40, -INF , P5 ;  /* 0xff80000028687808 */ /* 0x000fe40002800000 */
[----:B------:R-:W-:-:S02]  /*26e0*/  FMNMX.FTZ R71, R106, R71, !PT ;  /* 0x000000476a477209 */ /* 0x000fc40007810000 */
[----:B------:R-:W-:Y:S01]  /*26f0*/  FSEL R30, R30, -INF , P3 ;  /* 0xff8000001e1e7808 */ /* 0x000fe20001800000 */
[----:B------:R-:W0:Y:S01]  /*2700*/  MUFU.TANH R56, R56 ;  /* 0x0000003800387308 */ /* 0x000e220000002400 */
[----:B------:R-:W-:Y:S02]  /*2710*/  ISETP.GT.AND P3, PT, R61, 0x41, PT ;  /* 0x000000413d00780c */ /* 0x000fe40003f64270 */
[----:B------:R-:W-:Y:S02]  /*2720*/  FSEL R98, R48, -INF , P4 ;  /* 0xff80000030627808 */ /* 0x000fe40002000000 */
[----:B------:R-:W-:Y:S02]  /*2730*/  FMNMX.FTZ R71, R104, R71, !PT ;  /* 0x0000004768477209 */ /* 0x000fe40007810000 */
[----:B------:R-:W-:Y:S01]  /*2740*/  FSEL R40, R33, -INF , P2 ;  /* 0xff80000021287808 */ /* 0x000fe20001000000 */
[----:B------:R-:W0:Y:S01]  /*2750*/  MUFU.TANH R68, R68 ;  /* 0x0000004400447308 */ /* 0x000e220000002400 */
[----:B------:R-:W-:Y:S01]  /*2760*/  ISETP.GT.AND P2, PT, R61, 0x48, PT ;  /* 0x000000483d00780c */ /* 0x000fe20003f44270 */
[----:B------:R-:W-:Y:S01]  /*2770*/  FMUL.FTZ R33, R83, UR6 ;  /* 0x0000000653217c20 */ /* 0x000fe20008410000 */
[----:B------:R-:W-:-:S02]  /*2780*/  FSEL R96, R43, -INF , P3 ;  /* 0xff8000002b607808 */ /* 0x000fc40001800000 */
[----:B------:R-:W-:Y:S02]  /*2790*/  FMNMX.FTZ R71, R98, R71, !PT ;  /* 0x0000004762477209 */ /* 0x000fe40007810000 */
[----:B------:R-:W-:Y:S01]  /*27a0*/  FSEL R36, R36, -INF , P1 ;  /* 0xff80000024247808 */ /* 0x000fe20000800000 */
[----:B------:R-:W0:Y:S01]  /*27b0*/  MUFU.TANH R59, R59 ;  /* 0x0000003b003b7308 */ /* 0x000e220000002400 */
[----:B------:R-:W-:Y:S02]  /*27c0*/  ISETP.GT.AND P1, PT, R61, 0x49, PT ;  /* 0x000000493d00780c */ /* 0x000fe40003f24270 */
        /* <DEDUP_REMOVED lines=9> */
[----:B------:R-:W-:Y:S02]  /*2860*/  ISETP.GT.AND P5, PT, R61, 0x51, PT ;  /* 0x000000513d00780c */ /* 0x000fe40003fa4270 */
[----:B------:R-:W-:Y:S02]  /*2870*/  FSEL R110, R51, -INF , P6 ;  /* 0xff800000336e7808 */ /* 0x000fe40003000000 */
[----:B------:R-:W-:-:S02]  /*2880*/  FMNMX.FTZ R71, R108, R71, !PT ;  /* 0x000000476c477209 */ /* 0x000fc40007810000 */
[----:B---3--:R-:W-:Y:S01]  /*2890*/  FSEL R42, R42, -INF , P4 ;  /* 0xff8000002a2a7808 */ /* 0x008fe20002000000 */
[----:B------:R-:W3:Y:S01]  /*28a0*/  MUFU.TANH R69, R69 ;  /* 0x0000004500457308 */ /* 0x000ee20000002400 */
[----:B------:R-:W-:Y:S02]  /*28b0*/  ISETP.GT.AND P4, PT, R61, 0x58, PT ;  /* 0x000000583d00780c */ /* 0x000fe40003f84270 */
[----:B------:R-:W-:Y:S02]  /*28c0*/  FSEL R112, R50, -INF , P5 ;  /* 0xff80000032707808 */ /* 0x000fe40002800000 */
[----:B------:R-:W-:Y:S02]  /*28d0*/  FMNMX.FTZ R71, R110, R71, !PT ;  /* 0x000000476e477209 */ /* 0x000fe40007810000 */
[----:B-1----:R-:W-:Y:S01]  /*28e0*/  FSEL R50, R39, -INF , P3 ;  /* 0xff80000027327808 */ /* 0x002fe20001800000 */
[----:B------:R-:W-:Y:S01]  /*28f0*/  MUFU.TANH R21, R21 ;  /* 0x0000001500157308 */ /* 0x000fe20000002400 */
[----:B------:R-:W-:Y:S01]  /*2900*/  ISETP.GT.AND P3, PT, R61, 0x59, PT ;  /* 0x000000593d00780c */ /* 0x000fe20003f64270 */
[----:B------:R-:W-:Y:S01]  /*2910*/  IMAD.U32 R39, RZ, RZ, UR7 ;  /* 0x00000007ff277e24 */ /* 0x000fe2000f8e00ff */
[----:B--2---:R-:W-:-:S02]  /*2920*/  FSEL R114, R53, -INF , P4 ;  /* 0xff80000035727808 */ /* 0x004fc40002000000 */
[----:B------:R-:W-:Y:S02]  /*2930*/  FMNMX.FTZ R71, R112, R71, !PT ;  /* 0x0000004770477209 */ /* 0x000fe40007810000 */
[----:B----4-:R-:W-:Y:S01]  /*2940*/  FSEL R44, R44, -INF , P2 ;  /* 0xff8000002c2c7808 */ /* 0x010fe20001000000 */
[----:B------:R-:W-:Y:S01]  /*2950*/  MUFU.TANH R35, R35 ;  /* 0x0000002300237308 */ /* 0x000fe20000002400 */
[C---:B------:R-:W-:Y:S02]  /*2960*/  ISETP.GT.AND P2, PT, R61.reuse, 0x60, PT ;  /* 0x000000603d00780c */ /* 0x040fe40003f44270 */
[----:B-----5:R-:W-:Y:S02]  /*2970*/  FSEL R116, R54, -INF , P3 ;  /* 0xff80000036747808 */ /* 0x020fe40001800000 */
[----:B------:R-:W-:Y:S02]  /*2980*/  FMNMX.FTZ R71, R114, R71, !PT ;  /* 0x0000004772477209 */ /* 0x000fe40007810000 */
[----:B------:R-:W-:Y:S01]  /*2990*/  FSEL R54, R46, -INF , P1 ;  /* 0xff8000002e367808 */ /* 0x000fe20000800000 */
[----:B------:R-:W-:Y:S01]  /*29a0*/  MUFU.TANH R31, R31 ;  /* 0x0000001f001f7308 */ /* 0x000fe20000002400 */
[----:B------:R-:W-:-:S02]  /*29b0*/  ISETP.GT.AND P1, PT, R61, 0x61, PT ;  /* 0x000000613d00780c */ /* 0x000fc40003f24270 */
[----:B------:R-:W-:Y:S02]  /*29c0*/  FSEL R46, R57, -INF , P2 ;  /* 0xff800000392e7808 */ /* 0x000fe40001000000 */
[----:B------:R-:W-:Y:S02]  /*29d0*/  FMNMX.FTZ R71, R116, R71, !PT ;  /* 0x0000004774477209 */ /* 0x000fe40007810000 */
[----:B------:R-:W-:Y:S01]  /*29e0*/  FSEL R118, R49, -INF , P6 ;  /* 0xff80000031767808 */ /* 0x000fe20003000000 */
[----:B------:R-:W-:Y:S01]  /*29f0*/  MUFU.TANH R33, R33 ;  /* 0x0000002100217308 */ /* 0x000fe20000002400 */
[----:B------:R-:W-:Y:S02]  /*2a00*/  ISETP.GT.AND P6, PT, R61, 0x68, PT ;  /* 0x000000683d00780c */ /* 0x000fe40003fc4270 */
[----:B0-----:R-:W-:Y:S02]  /*2a10*/  FSEL R138, R58, -INF , P1 ;  /* 0xff8000003a8a7808 */ /* 0x001fe40000800000 */
[----:B------:R-:W-:-:S02]  /*2a20*/  FMNMX.FTZ R71, R46, R71, !PT ;  /* 0x000000472e477209 */ /* 0x000fc40007810000 */
[----:B------:R-:W-:Y:S01]  /*2a30*/  FSEL R52, R52, -INF , P5 ;  /* 0xff80000034347808 */ /* 0x000fe20002800000 */
[----:B------:R-:W-:Y:S01]  /*2a40*/  MUFU.TANH R29, R29 ;  /* 0x0000001d001d7308 */ /* 0x000fe20000002400 */
[----:B------:R-:W-:Y:S02]  /*2a50*/  ISETP.GT.AND P5, PT, R61, 0x69, PT ;  /* 0x000000693d00780c */ /* 0x000fe40003fa4270 */
[----:B------:R-:W-:Y:S02]  /*2a60*/  FSEL R140, R63, -INF , P6 ;  /* 0xff8000003f8c7808 */ /* 0x000fe40003000000 */
[----:B------:R-:W-:Y:S02]  /*2a70*/  FMNMX.FTZ R71, R138, R71, !PT ;  /* 0x000000478a477209 */ /* 0x000fe40007810000 */
[----:B------:R-:W-:Y:S01]  /*2a80*/  FMNMX.FTZ R7, R4, R6, !PT ;  /* 0x0000000604077209 */ /* 0x000fe20007810000 */
[----:B------:R-:W0:Y:S01]  /*2a90*/  MUFU.TANH R27, R27 ;  /* 0x0000001b001b7308 */ /* 0x000e220000002400 */
[----:B------:R-:W-:-:S02]  /*2aa0*/  FSEL R58, R55, -INF , P4 ;  /* 0xff800000373a7808 */ /* 0x000fc40002000000 */
[----:B------:R-:W-:Y:S02]  /*2ab0*/  ISETP.GT.AND P4, PT, R61, 0x70, PT ;  /* 0x000000703d00780c */ /* 0x000fe40003f84270 */
[----:B------:R-:W-:Y:S02]  /*2ac0*/  FSEL R142, R65, -INF , P5 ;  /* 0xff800000418e7808 */ /* 0x000fe40002800000 */
[----:B------:R-:W-:Y:S02]  /*2ad0*/  FMNMX.FTZ R71, R140, R71, !PT ;  /* 0x000000478c477209 */ /* 0x000fe40007810000 */
[----:B------:R-:W-:Y:S02]  /*2ae0*/  FMNMX.FTZ R7, R10, R7, !PT ;  /* 0x000000070a077209 */ /* 0x000fe40007810000 */
[----:B------:R-:W-:Y:S02]  /*2af0*/  FSEL R56, R56, -INF , P3 ;  /* 0xff80000038387808 */ /* 0x000fe40001800000 */
[----:B------:R-:W-:-:S02]  /*2b00*/  ISETP.GT.AND P3, PT, R61, 0x71, PT ;  /* 0x000000713d00780c */ /* 0x000fc40003f64270 */
[----:B------:R-:W-:Y:S02]  /*2b10*/  FSEL R144, R68, -INF , P4 ;  /* 0xff80000044907808 */ /* 0x000fe40002000000 */
[----:B------:R-:W-:Y:S02]  /*2b20*/  FMNMX.FTZ R71, R142, R71, !PT ;  /* 0x000000478e477209 */ /* 0x000fe40007810000 */
[----:B------:R-:W-:Y:S02]  /*2b30*/  FMNMX.FTZ R7, R8, R7, !PT ;  /* 0x0000000708077209 */ /* 0x000fe40007810000 */
[----:B------:R-:W-:Y:S02]  /*2b40*/  FSEL R68, R59, -INF , P2 ;  /* 0xff8000003b447808 */ /* 0x000fe40001000000 */
[----:B------:R-:W-:Y:S02]  /*2b50*/  ISETP.GT.AND P2, PT, R61, 0x78, PT ;  /* 0x000000783d00780c */ /* 0x000fe40003f44270 */
[----:B------:R-:W-:-:S02]  /*2b60*/  FSEL R146, R67, -INF , P3 ;  /* 0xff80000043927808 */ /* 0x000fc40001800000 */
[----:B------:R-:W-:Y:S02]  /*2b70*/  FMNMX.FTZ R71, R144, R71, !PT ;  /* 0x0000004790477209 */ /* 0x000fe40007810000 */
[----:B------:R-:W-:Y:S02]  /*2b80*/  FMNMX.FTZ R7, R12, R7, !PT ;  /* 0x000000070c077209 */ /* 0x000fe40007810000 */
[----:B------:R-:W-:Y:S02]  /*2b90*/  FSEL R60, R60, -INF , P1 ;  /* 0xff8000003c3c7808 */ /* 0x000fe40000800000 */
[----:B------:R-:W-:Y:S02]  /*2ba0*/  ISETP.GT.AND P1, PT, R61, 0x79, PT ;  /* 0x000000793d00780c */ /* 0x000fe40003f24270 */
[----:B------:R-:W-:Y:S02]  /*2bb0*/  FSEL R150, R5, -INF , P2 ;  /* 0xff80000005967808 */ /* 0x000fe40001000000 */
[----:B------:R-:W-:-:S02]  /*2bc0*/  FMNMX.FTZ R71, R146, R71, !PT ;  /* 0x0000004792477209 */ /* 0x000fc40007810000 */
[----:B------:R-:W-:Y:S02]  /*2bd0*/  FMNMX.FTZ R9, R14, R7, !PT ;  /* 0x000000070e097209 */ /* 0x000fe40007810000 */
[----:B---3--:R-:W-:Y:S02]  /*2be0*/  FSEL R148, R69, -INF , P1 ;  /* 0xff80000045947808 */ /* 0x008fe40000800000 */
[----:B------:R-:W-:Y:S02]  /*2bf0*/  FMNMX.FTZ R71, R150, R71, !PT ;  /* 0x0000004796477209 */ /* 0x000fe40007810000 */
[----:B------:R-:W-:Y:S02]  /*2c00*/  FMNMX.FTZ R9, R20, R9, !PT ;  /* 0x0000000914097209 */ /* 0x000fe40007810000 */
[----:B------:R-:W-:Y:S02]  /*2c10*/  FMNMX.FTZ R71, R148, R71, !PT ;  /* 0x0000004794477209 */ /* 0x000fe40007810000 */
[----:B------:R-:W-:-:S02]  /*2c20*/  FMNMX.FTZ R9, R28, R9, !PT ;  /* 0x000000091c097209 */ /* 0x000fc40007810000 */
[----:B0-----:R-:W-:Y:S01]  /*2c30*/  FSEL R78, R27, -INF , P1 ;  /* 0xff8000001b4e7808 */ /* 0x001fe20000800000 */
[----:B------:R-:W0:Y:S01]  /*2c40*/  SHFL.BFLY PT, R38, R71, 0x2, 0x1f ;  /* 0x0c401f0047267f89 */ /* 0x000e2200000e0000 */
[----:B------:R-:W-:Y:S02]  /*2c50*/  FMNMX.FTZ R9, R32, R9, !PT ;  /* 0x0000000920097209 */ /* 0x000fe40007810000 */
[----:B------:R-:W-:Y:S02]  /*2c60*/  R2UR UR6, R0 ;  /* 0x00000000000672ca */ /* 0x000fe400000e0000 */
[----:B------:R-:W-:-:S04]  /*2c70*/  FMNMX.FTZ R11, R26, R9, !PT ;  /* 0x000000091a0b7209 */ /* 0x000fc80007810000 */
[----:B------:R-:W-:-:S04]  /*2c80*/  FMNMX.FTZ R11, R34, R11, !PT ;  /* 0x0000000b220b7209 */ /* 0x000fc80007810000 */
[----:B------:R-:W-:-:S03]  /*2c90*/  FMNMX.FTZ R11, R30, R11, !PT ;  /* 0x0000000b1e0b7209 */ /* 0x000fc60007810000 */
[----:B------:R-:W-:Y:S01]  /*2ca0*/  UIADD3 UR6, UR6, 0x16840, URZ ;  /* 0x0001684006067890 */ /* 0x000fe2000fffe03f */
[----:B------:R-:W-:-:S03]  /*2cb0*/  FMNMX.FTZ R11, R40, R11, !PT ;  /* 0x0000000b280b7209 */ /* 0x000fc60007810000 */
[----:B------:R-:W-:Y:S01]  /*2cc0*/  UPRMT UR6, UR40, 0x654, UR6 ;  /* 0x0000065428067896 */ /* 0x000fe20008000006 */
[----:B------:R-:W-:Y:S02]  /*2cd0*/  FMNMX.FTZ R13, R36, R11, !PT ;  /* 0x0000000b240d7209 */ /* 0x000fe40007810000 */
[----:B0-----:R-:W-:Y:S02]  /*2ce0*/  FMNMX.FTZ R5, R71, R38, !PT ;  /* 0x0000002647057209 */ /* 0x001fe40007810000 */
[----:B------:R-:W-:-:S03]  /*2cf0*/  FMNMX.FTZ R13, R48, R13, !PT ;  /* 0x0000000d300d7209 */ /* 0x000fc60007810000 */
[----:B------:R-:W0:Y:S01]  /*2d00*/  SHFL.BFLY PT, R38, R5, 0x1, 0x1f ;  /* 0x0c201f0005267f89 */ /* 0x000e2200000e0000 */
[----:B------:R-:W-:Y:S01]  /*2d10*/  FMNMX.FTZ R13, R92, R13, !PT ;  /* 0x0000000d5c0d7209 */ /* 0x000fe20007810000 */
[----:B------:R-:W-:Y:S03]  /*2d20*/  SYNCS.ARRIVE.TRANS64.RED.A1T0 RZ, [UR6], RZ ;  /* 0x000000ffffff79a7 */ /* 0x000fe60008100406 */
        /* <DEDUP_REMOVED lines=26> */
[----:B------:R0:W-:Y:S01]  /*2ed0*/  MUFU.EX2 R9, R74 ;  /* 0x0000004a00097308 */ /* 0x0001e20000000800 */
[----:B------:R-:W-:Y:S01]  /*2ee0*/  FSEL R76, R29, -INF , P2 ;  /* 0xff8000001d4c7808 */ /* 0x000fe20001000000 */
[--C-:B------:R-:W-:Y:S01]  /*2ef0*/  FFMA.FTZ R80, R80, R39, -R25.reuse ;  /* 0x0000002750507223 */ /* 0x100fe20000010819 */
[----:B------:R-:W-:Y:S01]  /*2f00*/  FMNMX.FTZ R37, R64, R37, !PT ;  /* 0x0000002540257209 */ /* 0x000fe20007810000 */
[-CC-:B------:R-:W-:Y:S01]  /*2f10*/  FFMA.FTZ R35, R46, R39.reuse, -R25.reuse ;  /* 0x000000272e237223 */ /* 0x180fe20000010819 */
[-CC-:B------:R-:W-:Y:S01]  /*2f20*/  FFMA.FTZ R5, R66, R39.reuse, -R25.reuse ;  /* 0x0000002742057223 */ /* 0x180fe20000010819 */
[-CC-:B------:R-:W-:Y:S01]  /*2f30*/  FFMA.FTZ R70, R70, R39.reuse, -R25.reuse ;  /* 0x0000002746467223 */ /* 0x180fe20000010819 */
[-CC-:B------:R-:W-:Y:S01]  /*2f40*/  FFMA.FTZ R126, R72, R39.reuse, -R25.reuse ;  /* 0x00000027487e7223 */ /* 0x180fe20000010819 */
[----:B------:R1:W-:Y:S01]  /*2f50*/  MUFU.EX2 R11, R80 ;  /* 0x00000050000b7308 */ /* 0x0003e20000000800 */
[----:B0-----:R-:W-:Y:S01]  /*2f60*/  FSEL R74, R33, -INF , P3 ;  /* 0xff800000214a7808 */ /* 0x001fe20001800000 */
        /* <DEDUP_REMOVED lines=14> */
[----:B------:R-:W0:Y:S01]  /*3050*/  MUFU.EX2 R3, R3 ;  /* 0x0000000300037308 */ /* 0x000e220000000800 */
[-CC-:B------:R-:W-:Y:S01]  /*3060*/  FFMA.FTZ R31, R110, R39.reuse, -R25.reuse ;  /* 0x000000276e1f7223 */ /* 0x180fe20000010819 */
[----:B-1----:R-:W1:Y:S01]  /*3070*/  SHFL.BFLY PT, R80, R37, 0x2, 0x1f ;  /* 0x0c401f0025507f89 */ /* 0x002e6200000e0000 */
[-CC-:B------:R-:W-:Y:S01]  /*3080*/  FFMA.FTZ R33, R114, R39.reuse, -R25.reuse ;  /* 0x0000002772217223 */ /* 0x180fe20000010819 */
[-CC-:B------:R-:W-:Y:S01]  /*3090*/  FFMA.FTZ R72, R116, R39.reuse, -R25.reuse ;  /* 0x0000002774487223 */ /* 0x180fe20000010819 */
[-CC-:B------:R-:W-:Y:S01]  /*30a0*/  FFMA.FTZ R82, R142, R39.reuse, -R25.reuse ;  /* 0x000000278e527223 */ /* 0x180fe20000010819 */
[-CC-:B------:R-:W-:Y:S01]  /*30b0*/  FFMA.FTZ R41, R144, R39.reuse, -R25.reuse ;  /* 0x0000002790297223 */ /* 0x180fe20000010819 */
[-CC-:B------:R-:W-:Y:S01]  /*30c0*/  FFMA.FTZ R84, R146, R39.reuse, -R25.reuse ;  /* 0x0000002792547223 */ /* 0x180fe20000010819 */
[----:B------:R-:W2:Y:S01]  /*30d0*/  MUFU.EX2 R122, R122 ;  /* 0x0000007a007a7308 */ /* 0x000ea20000000800 */
[----:B------:R-:W-:Y:S01]  /*30e0*/  FFMA.FTZ R150, R150, R39, -R25 ;  /* 0x0000002796967223 */ /* 0x000fe20000010819 */
[----:B------:R-:W-:-:S02]  /*30f0*/  IMAD.MOV.U32 R116, RZ, RZ, R119 ;  /* 0x000000ffff747224 */ /* 0x000fc400078e0077 */
[--C-:B------:R-:W-:Y:S02]  /*3100*/  IMAD.MOV.U32 R114, RZ, RZ, R119.reuse ;  /* 0x000000ffff727224 */ /* 0x100fe400078e0077 */
[----:B------:R-:W-:Y:S02]  /*3110*/  IMAD.MOV.U32 R110, RZ, RZ, R119 ;  /* 0x000000ffff6e7224 */ /* 0x000fe400078e0077 */
[----:B------:R-:W3:Y:S01]  /*3120*/  MUFU.EX2 R5, R5 ;  /* 0x0000000500057308 */ /* 0x000ee20000000800 */
[----:B0-----:R-:W-:Y:S01]  /*3130*/  FADD.FTZ R45, R120, R3 ;  /* 0x00000003782d7221 */ /* 0x001fe20000010000 */
[----:B------:R-:W-:Y:S01]  /*3140*/  F2FP.F16.F32.PACK_AB R120, R3, R120 ;  /* 0x000000780378723e */ /* 0x000fe200000000ff */
[--C-:B------:R-:W-:Y:S02]  /*3150*/  IMAD.MOV.U32 R108, RZ, RZ, R119.reuse ;  /* 0x000000ffff6c7224 */ /* 0x100fe400078e0077 */
[--C-:B------:R-:W-:Y:S02]  /*3160*/  IMAD.MOV.U32 R106, RZ, RZ, R119.reuse ;  /* 0x000000ffff6a7224 */ /* 0x100fe400078e0077 */
[--C-:B------:R-:W-:Y:S01]  /*3170*/  IMAD.MOV.U32 R104, RZ, RZ, R119.reuse ;  /* 0x000000ffff687224 */ /* 0x100fe200078e0077 */
[----:B------:R-:W0:Y:S01]  /*3180*/  MUFU.EX2 R124, R124 ;  /* 0x0000007c007c7308 */ /* 0x000e220000000800 */
[----:B------:R-:W-:Y:S01]  /*3190*/  IMAD.MOV.U32 R102, RZ, RZ, R119 ;  /* 0x000000ffff667224 */ /* 0x000fe200078e0077 */
[----:B-1----:R-:W-:Y:S01]  /*31a0*/  FMNMX.FTZ R43, R37, R80, !PT ;  /* 0x00000050252b7209 */ /* 0x002fe20007810000 */
[-CC-:B------:R-:W-:Y:S01]  /*31b0*/  FFMA.FTZ R80, R138, R39.reuse, -R25.reuse ;  /* 0x000000278a507223 */ /* 0x180fe20000010819 */
[----:B------:R-:W-:Y:S01]  /*31c0*/  FFMA.FTZ R37, R140, R39, -R25 ;  /* 0x000000278c257223 */ /* 0x000fe20000010819 */
[----:B------:R-:W-:-:S02]  /*31d0*/  IMAD.MOV.U32 R98, RZ, RZ, R119 ;  /* 0x000000ffff627224 */ /* 0x000fc400078e0077 */
[----:B------:R-:W1:Y:S01]  /*31e0*/  SHFL.BFLY PT, R46, R43, 0x1, 0x1f ;  /* 0x0c201f002b2e7f89 */ /* 0x000e6200000e0000 */
[----:B------:R4:W5:Y:S01]  /*31f0*/  MUFU.EX2 R7, R70 ;  /* 0x0000004600077308 */ /* 0x0009620000000800 */
[--C-:B------:R-:W-:Y:S02]  /*3200*/  IMAD.MOV.U32 R94, RZ, RZ, R119.reuse ;  /* 0x000000ffff5e7224 */ /* 0x100fe400078e0077 */
[----:B------:R-:W-:-:S05]  /*3210*/  IMAD.MOV.U32 R90, RZ, RZ, R119 ;  /* 0x000000ffff5a7224 */ /* 0x000fca00078e0077 */
[----:B------:R-:W5:Y:S01]  /*3220*/  MUFU.EX2 R126, R126 ;  /* 0x0000007e007e7308 */ /* 0x000f620000000800 */
[-CC-:B----4-:R-:W-:Y:S01]  /*3230*/  FFMA.FTZ R70, R112, R39.reuse, -R25.reuse ;  /* 0x0000002770467223 */ /* 0x190fe20000010819 */
[----:B------:R-:W-:Y:S01]  /*3240*/  FFMA.FTZ R25, R148, R39, -R25 ;  /* 0x0000002794197223 */ /* 0x000fe20000010819 */
[----:B------:R-:W-:-:S05]  /*3250*/  IMAD.MOV.U32 R112, RZ, RZ, R119 ;  /* 0x000000ffff707224 */ /* 0x000fca00078e0077 */
[----:B------:R-:W4:Y:S01]  /*3260*/  MUFU.EX2 R128, R128 ;  /* 0x0000008000807308 */ /* 0x000f220000000800 */
        /* <DEDUP_REMOVED lines=9> */
[-C--:B------:R-:W-:Y:S01]  /*3300*/  FFMA.FTZ R10, R28, R39.reuse, -R43 ;  /* 0x000000271c0a7223 */ /* 0x080fe2000001082b */
[----:B--2---:R-:W-:Y:S01]  /*3310*/  FADD.FTZ R28, R122, R45 ;  /* 0x0000002d7a1c7221 */ /* 0x004fe20000010000 */
[-CC-:B------:R-:W-:Y:S01]  /*3320*/  FFMA.FTZ R6, R8, R39.reuse, -R43.reuse ;  /* 0x0000002708067223 */ /* 0x180fe2000001082b */
[----:B------:R-:W-:Y:S01]  /*3330*/  MUFU.EX2 R121, R121 ;  /* 0x0000007900797308 */ /* 0x000fe20000000800 */
[-CC-:B------:R-:W-:Y:S01]  /*3340*/  FFMA.FTZ R125, R12, R39.reuse, -R43.reuse ;  /* 0x000000270c7d7223 */ /* 0x180fe2000001082b */
[----:B---3--:R-:W-:Y:S01]  /*3350*/  FADD.FTZ R45, R5, R28 ;  /* 0x0000001c052d7221 */ /* 0x008fe20000010000 */
[-CC-:B------:R-:W-:Y:S01]  /*3360*/  FFMA.FTZ R8, R14, R39.reuse, -R43.reuse ;  /* 0x000000270e087223 */ /* 0x180fe2000001082b */
[-CC-:B------:R-:W-:Y:S01]  /*3370*/  FFMA.FTZ R14, R30, R39.reuse, -R43.reuse ;  /* 0x000000271e0e7223 */ /* 0x180fe2000001082b */
[-C--:B------:R-:W-:Y:S01]  /*3380*/  FFMA.FTZ R127, R20, R39.reuse, -R43 ;  /* 0x00000027147f7223 */ /* 0x080fe2000001082b */
[----:B0-----:R-:W-:Y:S01]  /*3390*/  FADD.FTZ R30, R124, R45 ;  /* 0x0000002d7c1e7221 */ /* 0x001fe20000010000 */
[-CC-:B------:R-:W-:Y:S01]  /*33a0*/  FFMA.FTZ R129, R32, R39.reuse, -R43.reuse ;  /* 0x0000002720817223 */ /* 0x180fe2000001082b */
[----:B------:R-:W0:Y:S01]  /*33b0*/  MUFU.EX2 R4, R4 ;  /* 0x0000000400047308 */ /* 0x000e220000000800 */
[-CC-:B------:R-:W-:Y:S01]  /*33c0*/  FFMA.FTZ R131, R34, R39.reuse, -R43.reuse ;  /* 0x0000002722837223 */ /* 0x180fe2000001082b */
[----:B-----5:R-:W-:Y:S01]  /*33d0*/  FADD.FTZ R45, R7, R30 ;  /* 0x0000001e072d7221 */ /* 0x020fe20000010000 */
[-CC-:B------:R-:W-:Y:S01]  /*33e0*/  FFMA.FTZ R12, R26, R39.reuse, -R43.reuse ;  /* 0x000000271a0c7223 */ /* 0x180fe2000001082b */
[-CC-:B------:R-:W-:Y:S01]  /*33f0*/  FFMA.FTZ R133, R40, R39.reuse, -R43.reuse ;  /* 0x0000002728857223 */ /* 0x180fe2000001082b */
[-C--:B------:R-:W-:Y:S01]  /*3400*/  FFMA.FTZ R20, R36, R39.reuse, -R43 ;  /* 0x0000002724147223 */ /* 0x080fe2000001082b */
[----:B------:R-:W-:Y:S01]  /*3410*/  FADD.FTZ R30, R126, R45 ;  /* 0x0000002d7e1e7221 */ /* 0x000fe20000010000 */
[-CC-:B------:R-:W-:Y:S01]  /*3420*/  FFMA.FTZ R135, R48, R39.reuse, -R43.reuse ;  /* 0x0000002730877223 */ /* 0x180fe2000001082b */
[----:B------:R-:W1:Y:S01]  /*3430*/  MUFU.EX2 R123, R123 ;  /* 0x0000007b007b7308 */ /* 0x000e620000000800 */
[-CC-:B------:R-:W-:Y:S01]  /*3440*/  FFMA.FTZ R26, R92, R39.reuse, -R43.reuse ;  /* 0x000000275c1a7223 */ /* 0x180fe2000001082b */
[----:B------:R-:W-:Y:S01]  /*3450*/  FADD.FTZ R47, R9, R30 ;  /* 0x0000001e092f7221 */ /* 0x000fe20000010000 */
[-CC-:B------:R-:W-:Y:S01]  /*3460*/  FFMA.FTZ R137, R42, R39.reuse, -R43.reuse ;  /* 0x000000272a897223 */ /* 0x180fe2000001082b */
[-CC-:B------:R-:W-:Y:S01]  /*3470*/  FFMA.FTZ R28, R50, R39.reuse, -R43.reuse ;  /* 0x00000027321c7223 */ /* 0x180fe2000001082b */
[-C--:B------:R-:W-:Y:S01]  /*3480*/  FFMA.FTZ R139, R44, R39.reuse, -R43 ;  /* 0x000000272c8b7223 */ /* 0x080fe2000001082b */
[----:B----4-:R-:W-:Y:S01]  /*3490*/  FADD.FTZ R34, R128, R47 ;  /* 0x0000002f80227221 */ /* 0x010fe20000010000 */
[-CC-:B------:R-:W-:Y:S01]  /*34a0*/  FFMA.FTZ R147, R24, R39.reuse, -R43.reuse ;  /* 0x0000002718937223 */ /* 0x180fe2000001082b */
[----:B------:R-:W2:Y:S01]  /*34b0*/  MUFU.EX2 R6, R6 ;  /* 0x0000000600067308 */ /* 0x000ea20000000800 */
[----:B0-----:R-:W-:Y:S01]  /*34c0*/  FADD.FTZ R32, R121, R4 ;  /* 0x0000000479207221 */ /* 0x001fe20000010000 */
[----:B------:R-:W-:Y:S01]  /*34d0*/  FADD.FTZ R47, R11, R34 ;  /* 0x000000220b2f7221 */ /* 0x000fe20000010000 */
[-CC-:B------:R-:W-:Y:S01]  /*34e0*/  FFMA.FTZ R30, R54, R39.reuse, -R43.reuse ;  /* 0x00000027361e7223 */ /* 0x180fe2000001082b */
[-CC-:B------:R-:W-:Y:S01]  /*34f0*/  FFMA.FTZ R141, R118, R39.reuse, -R43.reuse ;  /* 0x00000027768d7223 */ /* 0x180fe2000001082b */
[-CC-:B------:R-:W-:Y:S01]  /*3500*/  FFMA.FTZ R143, R58, R39.reuse, -R43.reuse ;  /* 0x000000273a8f7223 */ /* 0x180fe2000001082b */
[-CC-:B------:R-:W-:Y:S01]  /*3510*/  FFMA.FTZ R0, R56, R39.reuse, -R43.reuse ;  /* 0x0000002738007223 */ /* 0x180fe2000001082b */
[----:B------:R-:W-:Y:S01]  /*3520*/  F2FP.F16.F32.PACK_AB R122, R5, R122 ;  /* 0x0000007a057a723e */ /* 0x000fe200000000ff */
[----:B------:R-:W0:Y:S01]  /*3530*/  MUFU.EX2 R125, R125 ;  /* 0x0000007d007d7308 */ /* 0x000e220000000800 */
[----:B-1----:R-:W-:Y:S01]  /*3540*/  FADD.FTZ R45, R123, R32 ;  /* 0x000000207b2d7221 */ /* 0x002fe20000010000 */
[-CC-:B------:R-:W-:Y:S01]  /*3550*/  FFMA.FTZ R145, R68, R39.reuse, -R43.reuse ;  /* 0x0000002744917223 */ /* 0x180fe2000001082b */
[-CC-:B------:R-:W-:Y:S01]  /*3560*/  FFMA.FTZ R60, R60, R39.reuse, -R43.reuse ;  /* 0x000000273c3c7223 */ /* 0x180fe2000001082b */
[-CC-:B------:R-:W-:Y:S01]  /*3570*/  FFMA.FTZ R62, R62, R39.reuse, -R43.reuse ;  /* 0x000000273e3e7223 */ /* 0x180fe2000001082b */
[-CC-:B------:R-:W-:Y:S01]  /*3580*/  FFMA.FTZ R64, R64, R39.reuse, -R43.reuse ;  /* 0x0000002740407223 */ /* 0x180fe2000001082b */
[-CC-:B------:R-:W-:Y:S01]  /*3590*/  FFMA.FTZ R74, R74, R39.reuse, -R43.reuse ;  /* 0x000000274a4a7223 */ /* 0x180fe2000001082b */
[----:B------:R-:W-:Y:S01]  /*35a0*/  FFMA.FTZ R76, R76, R39, -R43 ;  /* 0x000000274c4c7223 */ /* 0x000fe2000001082b */
[----:B------:R-:W1:Y:S01]  /*35b0*/  MUFU.EX2 R8, R8 ;  /* 0x0000000800087308 */ /* 0x000e620000000800 */
[----:B--2---:R-:W-:Y:S01]  /*35c0*/  FADD.FTZ R32, R6, R45 ;  /* 0x0000002d06207221 */ /* 0x004fe20000010000 */
[----:B------:R-:W-:Y:S01]  /*35d0*/  F2FP.F16.F32.PACK_AB R121, R4, R121 ;  /* 0x000000790479723e */ /* 0x000fe200000000ff */
[--C-:B------:R-:W-:Y:S01]  /*35e0*/  IMAD.MOV.U32 R118, RZ, RZ, R119.reuse ;  /* 0x000000ffff767224 */ /* 0x100fe200078e0077 */
[----:B------:R-:W-:Y:S01]  /*35f0*/  F2FP.F16.F32.PACK_AB R123, R6, R123 ;  /* 0x0000007b067b723e */ /* 0x000fe200000000ff */
[--C-:B------:R-:W-:Y:S01]  /*3600*/  IMAD.MOV.U32 R92, RZ, RZ, R119.reuse ;  /* 0x000000ffff5c7224 */ /* 0x100fe200078e0077 */
[----:B------:R-:W-:Y:S01]  /*3610*/  F2FP.F16.F32.PACK_AB R124, R7, R124 ;  /* 0x0000007c077c723e */ /* 0x000fe200000000ff */
[----:B------:R-:W-:Y:S01]  /*3620*/  IMAD.MOV.U32 R88, RZ, RZ, R119 ;  /* 0x000000ffff587224 */ /* 0x000fe200078e0077 */
[----:B------:R-:W2:Y:S01]  /*3630*/  MUFU.EX2 R127, R127 ;  /* 0x0000007f007f7308 */ /* 0x000ea20000000800 */
[----:B0-----:R-:W-:Y:S01]  /*3640*/  FADD.FTZ R45, R125, R32 ;  /* 0x000000207d2d7221 */ /* 0x001fe20000010000 */
[----:B------:R-:W-:Y:S01]  /*3650*/  FADD.FTZ R32, R130, R47 ;  /* 0x0000002f82207221 */ /* 0x000fe20000010000 */
[----:B------:R-:W-:-:S02]  /*3660*/  F2FP.F16.F32.PACK_AB R126, R9, R126 ;  /* 0x0000007e097e723e */ /* 0x000fc400000000ff */
[----:B------:R-:W-:Y:S01]  /*3670*/  F2FP.F16.F32.PACK_AB R128, R11, R128 ;  /* 0x000000800b80723e */ /* 0x000fe200000000ff */
[C---:B------:R-:W-:Y:S01]  /*3680*/  FADD.FTZ R47, R13.reuse, R32 ;  /* 0x000000200d2f7221 */ /* 0x040fe20000010000 */
[-C--:B------:R-:W-:Y:S01]  /*3690*/  FFMA.FTZ R32, R52, R39.reuse, -R43 ;  /* 0x0000002734207223 */ /* 0x080fe2000001082b */
[----:B------:R-:W0:Y:S01]  /*36a0*/  MUFU.EX2 R132, R132 ;  /* 0x0000008400847308 */ /* 0x000e220000000800 */
[----:B-1----:R-:W-:Y:S01]  /*36b0*/  FADD.FTZ R34, R8, R45 ;  /* 0x0000002d08227221 */ /* 0x002fe20000010000 */
[----:B------:R-:W-:Y:S01]  /*36c0*/  FFMA.FTZ R43, R78, R39, -R43 ;  /* 0x000000274e2b7223 */ /* 0x000fe2000001082b */
[----:B------:R-:W-:Y:S02]  /*36d0*/  F2FP.F16.F32.PACK_AB R130, R13, R130 ;  /* 0x000000820d82723e */ /* 0x000fe400000000ff */
[----:B------:R-:W-:-:S03]  /*36e0*/  F2FP.F16.F32.PACK_AB R125, R8, R125 ;  /* 0x0000007d087d723e */ /* 0x000fc600000000ff */
        /* <DEDUP_REMOVED lines=23> */
[----:B------:R1:W3:Y:S01]  /*3860*/  MUFU.EX2 R27, R96 ;  /* 0x00000060001b7308 */ /* 0x0002e20000000800 */
[----:B--2---:R-:W-:-:S07]  /*3870*/  FADD.FTZ R36, R136, R47 ;  /* 0x0000002f88247221 */ /* 0x004fce0000010000 */
[----:B------:R-:W2:Y:S01]  /*3880*/  MUFU.EX2 R133, R133 ;  /* 0x0000008500857308 */ /* 0x000ea20000000800 */
[C---:B0-----:R-:W-:Y:S01]  /*3890*/  FADD.FTZ R34, R14.reuse, R45 ;  /* 0x0000002d0e227221 */ /* 0x041fe20000010000 */
[----:B------:R-:W-:Y:S01]  /*38a0*/  F2FP.F16.F32.PACK_AB R131, R14, R131 ;  /* 0x000000830e83723e */ /* 0x000fe200000000ff */
[----:B-1----:R-:W-:-:S05]  /*38b0*/  IMAD.MOV.U32 R96, RZ, RZ, R119 ;  /* 0x000000ffff607224 */ /* 0x002fca00078e0077 */
[----:B------:R-:W0:Y:S01]  /*38c0*/  MUFU.EX2 R29, R29 ;  /* 0x0000001d001d7308 */ /* 0x000e220000000800 */
[C---:B---3--:R-:W-:Y:S01]  /*38d0*/  FADD.FTZ R36, R27.reuse, R36 ;  /* 0x000000241b247221 */ /* 0x048fe20000010000 */
        /* <DEDUP_REMOVED lines=77> */
[----:B------:R-:W-:Y:S01]  /*3db0*/  VIADD R4, R89, 0xfffffffe ;  /* 0xfffffffe59047836 */ /* 0x000fe20000000000 */
[----:B------:R-:W-:Y:S01]  /*3dc0*/  F2FP.F16.F32.PACK_AB R149, R149, R64 ;  /* 0x000000409595723e */ /* 0x000fe200000000ff */
[----:B------:R-:W-:-:S03]  /*3dd0*/  IMAD.MOV.U32 R89, RZ, RZ, R119 ;  /* 0x000000ffff597224 */ /* 0x000fc600078e0077 */
[----:B------:R-:W-:Y:S01]  /*3de0*/  ISETP.GE.AND P1, PT, R4, R16, PT ;  /* 0x000000100400720c */ /* 0x000fe20003f26270 */
[----:B------:R-:W2:Y:S01]  /*3df0*/  MUFU.EX2 R43, R43 ;  /* 0x0000002b002b7308 */ /* 0x000ea20000000800 */
[----:B0-----:R-:W-:Y:S01]  /*3e00*/  FADD.FTZ R6, R76, R5 ;  /* 0x000000054c067221 */ /* 0x001fe20000010000 */
[C---:B-1----:R-:W-:Y:S01]  /*3e10*/  FADD.FTZ R3, R25.reuse, R36 ;  /* 0x0000002419037221 */ /* 0x042fe20000010000 */
[----:B------:R-:W-:Y:S02]  /*3e20*/  F2FP.F16.F32.PACK_AB R150, R25, R150 ;  /* 0x000000961996723e */ /* 0x000fe400000000ff */
[C---:B--2---:R-:W-:Y:S01]  /*3e30*/  FADD.FTZ R6, R43.reuse, R6 ;  /* 0x000000062b067221 */ /* 0x044fe20000010000 */
[----:B------:R-:W-:-:S06]  /*3e40*/  F2FP.F16.F32.PACK_AB R151, R43, R76 ;  /* 0x0000004c2b97723e */ /* 0x000fcc00000000ff */
[----:B------:R-:W-:Y:S05]  /*3e50*/  @!P1 BRA `(.L_x_13020) ;  /* 0x0000002400dc9947 */ /* 0x000fea0003800000 */
        /* <DEDUP_REMOVED lines=18> */
[----:B------:R-:W-:Y:S01]  /*3f80*/  UMOV UR7, UR38 ;  /* 0x0000002600077c82 */ /* 0x000fe20008000000 */
[----:B------:R-:W-:Y:S01]  /*3f90*/  UMOV UR6, UR39 ;  /* 0x0000002700067c82 */ /* 0x000fe20008000000 */
[----:B------:R-:W-:-:S05]  /*3fa0*/  ULDC UR21, c[0x0][0x9d8] ;  /* 0x0002760000157ab9 */ /* 0x000fca0000000800 */
.L_x_13031:
[----:B------:R-:W-:Y:S01]  /*3fb0*/  ISETP.NE.AND P2, PT, RZ, UR41, PT ;  /* 0x00000029ff007c0c */ /* 0x000fe2000bf45270 */
[----:B------:R-:W-:-:S04]  /*3fc0*/  UISETP.NE.AND UP0, UPT, UR6, 0x1, UPT ;  /* 0x000000010600788c */ /* 0x000fc8000bf05270 */
[----:B------:R-:W-:-:S04]  /*3fd0*/  USEL UR38, URZ, 0x1, UP0 ;  /* 0x000000013f267887 */ /* 0x000fc80008000000 */
[----:B------:R-:W-:-:S04]  /*3fe0*/  ULOP3.LUT UR38, UR7, UR38, URZ, 0x3c, !UPT ;  /* 0x0000002607267292 */ /* 0x000fc8000f8e3c3f */
[----:B------:R-:W-:Y:S08]  /*3ff0*/  @P2 BRA `(.L_x_13021) ;  /* 0x0000000000442947 */ /* 0x000ff00003800000 */
[----:B------:R-:W-:Y:S05]  /*4000*/  @!P0 BRA `(.L_x_13022) ;  /* 0x0000000000048947 */ /* 0x000fea0003800000 */
[----:B------:R-:W-:Y:S01]  /*4010*/  BPT.TRAP 0x1 ;  /* 0x000000040000795c */ /* 0x000fe20000300000 */
.L_x_13022:
[----:B------:R-:W0:Y:S01]  /*4020*/  S2UR UR14, SR_CgaCtaId ;  /* 0x00000000000e79c3 */ /* 0x000e220000008800 */
[----:B------:R-:W-:Y:S01]  /*4030*/  UIADD3 UR10, UR6, 0x1, URZ ;  /* 0x00000001060a7890 */ /* 0x000fe2000fffe03f */
[----:B------:R-:W-:Y:S01]  /*4040*/  MOV R7, UR38 ;  /* 0x0000002600077c02 */ /* 0x000fe20008000f00 */
[----:B------:R-:W-:Y:S02]  /*4050*/  UMOV UR11, 0x400 ;  /* 0x00000400000b7882 */ /* 0x000fe40000000000 */
[----:B------:R-:W-:Y:S01]  /*4060*/  UISETP.NE.AND UP0, UPT, UR10, 0x2, UPT ;  /* 0x000000020a00788c */ /* 0x000fe2000bf05270 */
[----:B------:R-:W-:-:S03]  /*4070*/  SHF.L.U32 R7, R7, 0x1f, RZ ;  /* 0x0000001f07077819 */ /* 0x000fc600000006ff */
[----:B------:R-:W-:Y:S02]  /*4080*/  USEL UR10, UR10, URZ, UP0 ;  /* 0x0000003f0a0a7287 */ /* 0x000fe40008000000 */
[----:B0-----:R-:W-:-:S04]  /*4090*/  ULEA UR11, UR14, UR11, 0x18 ;  /* 0x0000000b0e0b7291 */ /* 0x001fc8000f8ec03f */
[----:B------:R-:W-:-:S09]  /*40a0*/  ULEA UR10, UR10, UR11, 0x3 ;  /* 0x0000000b0a0a7291 */ /* 0x000fd2000f8e183f */
[----:B------:R0:W1:Y:S01]  /*40b0*/  SYNCS.PHASECHK.TRANS64.TRYWAIT P1, [UR10+0x16830], R7 ;  /* 0x01683007ff0075a7 */ /* 0x000062000802014a */
[----:B------:R-:W-:Y:S05]  /*40c0*/  @!P0 BRA `(.L_x_13023) ;  /* 0x0000000000048947 */ /* 0x000fea0003800000 */
[----:B------:R-:W-:Y:S01]  /*40d0*/  BPT.TRAP 0x1 ;  /* 0x000000040000795c */ /* 0x000fe20000300000 */
.L_x_13023:
[----:B-1----:R-:W-:Y:S05]  /*40e0*/  @P1 BRA `(.L_x_13021) ;  /* 0x0000000000081947 */ /* 0x002fea0003800000 */
[----:B------:R-:W1:Y:S02]  /*40f0*/  SYNCS.PHASECHK.TRANS64.TRYWAIT P1, [UR10+0x16830], R7 ;  /* 0x01683007ff0075a7 */ /* 0x000e64000802014a */
[----:B-1----:R-:W-:Y:S05]  /*4100*/  @!P1 BRA `(.L_x_13024) ;  /* 0x000000ac00989947 */ /* 0x002fea0003800000 */
.L_x_13021:
[----:B-1----:R-:W1:Y:S01]  /*4110*/  S2R R8, SR_TID.X ;  /* 0x0000000000087919 */ /* 0x002e620000002100 */
[----:B------:R-:W-:Y:S01]  /*4120*/  UIADD3 UR39, UR6, 0x1, URZ ;  /* 0x0000000106277890 */ /* 0x000fe2000fffe03f */
[----:B------:R-:W-:Y:S01]  /*4130*/  UMOV UR24, UR4 ;  /* 0x0000000400187c82 */ /* 0x000fe20008000000 */
[----:B------:R-:W-:Y:S02]  /*4140*/  UMOV UR25, UR5 ;  /* 0x0000000500197c82 */ /* 0x000fe40008000000 */
[----:B------:R-:W-:Y:S01]  /*4150*/  UISETP.NE.AND UP0, UPT, UR39, 0x2, UPT ;  /* 0x000000022700788c */ /* 0x000fe2000bf05270 */
[----:B------:R-:W-:Y:S01]  /*4160*/  UMOV UR27, 0x40000040 ;  /* 0x40000040001b7882 */ /* 0x000fe20000000000 */
[----:B------:R-:W-:Y:S02]  /*4170*/  UMOV UR11, 0x40000040 ;  /* 0x40000040000b7882 */ /* 0x000fe40000000000 */
[----:B------:R-:W-:Y:S01]  /*4180*/  USEL UR39, UR39, URZ, UP0 ;  /* 0x0000003f27277287 */ /* 0x000fe20008000000 */
[----:B------:R-:W-:Y:S01]  /*4190*/  UMOV UR15, 0x40000040 ;  /* 0x40000040000f7882 */ /* 0x000fe20000000000 */
[----:B------:R-:W-:-:S02]  /*41a0*/  UMOV UR19, 0x40000040 ;  /* 0x4000004000137882 */ /* 0x000fc40000000000 */
[----:B------:R-:W-:-:S04]  /*41b0*/  ULEA UR26, UR39, UR20, 0xa ;  /* 0x00000014271a7291 */ /* 0x000fc8000f8e503f */
        /* <DEDUP_REMOVED lines=21> */
.L_x_13026:
        /* <DEDUP_REMOVED lines=9> */
.L_x_13027:
[----:B-1----:R-:W-:Y:S05]  /*43a0*/  @P1 BRA `(.L_x_13025) ;  /* 0x0000000000081947 */ /* 0x002fea0003800000 */
[----:B------:R-:W1:Y:S02]  /*43b0*/  SYNCS.PHASECHK.TRANS64.TRYWAIT P1, [UR10+0x16850], R7 ;  /* 0x01685007ff0075a7 */ /* 0x000e64000802014a */
[----:B-1----:R-:W-:Y:S05]  /*43c0*/  @!P1 BRA `(.L_x_13028) ;  /* 0x000000ac00009947 */ /* 0x002fea0003800000 */
.L_x_13025:
[----:B------:R-:W2:Y:S01]  /*43d0*/  S2UR UR11, SR_CgaCtaId ;  /* 0x00000000000b79c3 */ /* 0x000ea20000008800 */
[----:B------:R-:W-:Y:S01]  /*43e0*/  UMOV UR7, 0x400 ;  /* 0x0000040000077882 */ /* 0x000fe20000000000 */
[----:B------:R-:W-:Y:S01]  /*43f0*/  WARPGROUP.ARRIVE ;  /* 0x00000000000079c5 */ /* 0x000fe20000000000 */
[----:B------:R-:W-:-:S05]  /*4400*/  UMOV UR19, 0x40000040 ;  /* 0x4000004000137882 */ /* 0x000fca0000000000 */
[----:B------:R-:W1:Y:S01]  /*4410*/  S2R R9, SR_TID.X ;  /* 0x0000000000097919 */ /* 0x000e620000002100 */
[----:B--2---:R-:W-:-:S04]  /*4420*/  ULEA UR15, UR11, UR7, 0x18 ;  /* 0x000000070b0f7291 */ /* 0x004fc8000f8ec03f */
[----:B------:R-:W-:-:S04]  /*4430*/  UIADD3 UR7, UR15, 0x400, URZ ;  /* 0x000004000f077890 */ /* 0x000fc8000fffe03f */
[----:B------:R-:W-:-:S04]  /*4440*/  USHF.R.U32.HI UR7, URZ, 0x4, UR7 ;  /* 0x000000043f077899 */ /* 0x000fc80008011607 */
[----:B------:R-:W-:Y:S01]  /*4450*/  ULOP3.LUT UR7, UR7, 0x3fff, URZ, 0xc0, !UPT ;  /* 0x00003fff07077892 */ /* 0x000fe2000f8ec03f */
[----:B-1----:R-:W-:Y:S02]  /*4460*/  SHF.R.U32.HI R8, RZ, 0x7, R9 ;  /* 0x00000007ff087819 */ /* 0x002fe40000011609 */
[----:B------:R-:W-:Y:S01]  /*4470*/  ISETP.GE.U32.AND P1, PT, R9, 0x180, PT ;  /* 0x000001800900780c */ /* 0x000fe20003f26070 */
[----:B------:R-:W-:Y:S02]  /*4480*/  ULEA UR10, UR6, UR7, 0xa ;  /* 0x00000007060a7291 */ /* 0x000fe4000f8e503f */
[----:B0-----:R-:W-:Y:S02]  /*4490*/  VIADD R7, R8, 0x9 ;  /* 0x0000000908077836 */ /* 0x001fe40000000000 */
[----:B------:R-:W-:-:S03]  /*44a0*/  UIADD3 UR14, UR10, 0x80, URZ ;  /* 0x000000800a0e7890 */ /* 0x000fc6000fffe03f */
[----:B------:R-:W-:Y:S01]  /*44b0*/  UMOV UR18, UR10 ;  /* 0x0000000a00127c82 */ /* 0x000fe20008000000 */
[----:B------:R-:W-:Y:S01]  /*44c0*/  SEL R7, R7, 0x9, !P1 ;  /* 0x0000000907077807 */ /* 0x000fe20004800000 */
[----:B------:R-:W-:Y:S01]  /*44d0*/  HGMMA.64x64x16.F32 R88, R120, gdesc[UR16].tnspB, R88, gsb0 ;  /* 0x40e0001078587df0 */ /* 0x000fe20008000858 */
[----:B------:R-:W-:Y:S01]  /*44e0*/  UMOV UR19, 0x40000040 ;  /* 0x4000004000137882 */ /* 0x000fe20000000000 */
[----:B------:R-:W-:Y:S01]  /*44f0*/  UMOV UR18, UR14 ;  /* 0x0000000e00127c82 */ /* 0x000fe20008000000 */
        /* <DEDUP_REMOVED lines=43> */
.L_x_13029:
        /* <DEDUP_REMOVED lines=198> */
[----:B-1----:R-:W-:Y:S02]  /*5410*/  FMNMX.FTZ R82, R80, R39, !PT ;  /* 0x0000002750527209 */ /* 0x002fe40007810000 */
[----:B------:R-:W1:Y:S03]  /*5420*/  LDC R39, c[0x0][0x988] ;  /* 0x00026200ff277b82 */ /* 0x000e660000000800 */
[----:B------:R-:W2:Y:S01]  /*5430*/  SHFL.BFLY PT, R83, R82, 0x1, 0x1f ;  /* 0x0c201f0052537f89 */ /* 0x000ea200000e0000 */
[----:B0-----:R-:W-:-:S05]  /*5440*/  FMNMX.FTZ R84, R81, R38, !PT ;  /* 0x0000002651547209 */ /* 0x001fca0007810000 */
[----:B------:R-:W0:Y:S01]  /*5450*/  SHFL.BFLY PT, R85, R84, 0x1, 0x1f ;  /* 0x0c201f0054557f89 */ /* 0x000e2200000e0000 */
[----:B--2---:R-:W-:-:S05]  /*5460*/  FMNMX.FTZ R38, R82, R83, !PT ;  /* 0x0000005352267209 */ /* 0x004fca0007810000 */
[C---:B-1----:R-:W-:Y:S01]  /*5470*/  FMUL.FTZ R80, R38.reuse, R39 ;  /* 0x0000002726507220 */ /* 0x042fe20000410000 */
[----:B------:R-:W-:-:S03]  /*5480*/  FADD.FTZ R0, -R38, R0 ;  /* 0x0000000026007221 */ /* 0x000fc60000010100 */
[-CC-:B------:R-:W-:Y:S01]  /*5490*/  FFMA.FTZ R81, R30, R39.reuse, -R80.reuse ;  /* 0x000000271e517223 */ /* 0x180fe20000010850 */
[-C--:B------:R-:W-:Y:S01]  /*54a0*/  FMUL.FTZ R83, R0, R39.reuse ;  /* 0x0000002700537220 */ /* 0x080fe20000410000 */
[-CC-:B------:R-:W-:Y:S01]  /*54b0*/  FFMA.FTZ R30, R34, R39.reuse, -R80.reuse ;  /* 0x00000027221e7223 */ /* 0x180fe20000010850 */
[-CC-:B------:R-:W-:Y:S01]  /*54c0*/  FFMA.FTZ R120, R7, R39.reuse, -R80.reuse ;  /* 0x0000002707787223 */ /* 0x180fe20000010850 */
[-CC-:B------:R-:W-:Y:S01]  /*54d0*/  FFMA.FTZ R136, R48, R39.reuse, -R80.reuse ;  /* 0x0000002730887223 */ /* 0x180fe20000010850 */
[-CC-:B------:R-:W-:Y:S01]  /*54e0*/  FFMA.FTZ R122, R11, R39.reuse, -R80.reuse ;  /* 0x000000270b7a7223 */ /* 0x180fe20000010850 */
[--C-:B------:R-:W-:Y:S01]  /*54f0*/  FFMA.FTZ R82, R26, R39, -R80.reuse ;  /* 0x000000271a527223 */ /* 0x100fe20000010850 */
        /* <DEDUP_REMOVED lines=18> */
[-C--:B------:R-:W-:Y:S01]  /*5620*/  FFMA.FTZ R127, R27, R39.reuse, -R34 ;  /* 0x000000271b7f7223 */ /* 0x080fe20000010822 */
[-CC-:B------:R-:W-:Y:S01]  /*5630*/  FFMA.FTZ R128, R29, R39.reuse, -R80.reuse ;  /* 0x000000271d807223 */ /* 0x180fe20000010850 */
[----:B------:R-:W-:Y:S01]  /*5640*/  MUFU.EX2 R0, R0 ;  /* 0x0000000000007308 */ /* 0x000fe20000000800 */
[-CC-:B0-----:R-:W-:Y:S01]  /*5650*/  FFMA.FTZ R83, R20, R39.reuse, -R80.reuse ;  /* 0x0000002714537223 */ /* 0x181fe20000010850 */
[-C--:B------:R-:W-:Y:S01]  /*5660*/  FFMA.FTZ R29, R40, R39.reuse, -R80 ;  /* 0x00000027281d7223 */ /* 0x080fe20000010850 */
[-CC-:B------:R-:W-:Y:S01]  /*5670*/  FFMA.FTZ R40, R28, R39.reuse, -R34.reuse ;  /* 0x000000271c287223 */ /* 0x180fe20000010822 */
[-C--:B------:R-:W-:Y:S01]  /*5680*/  FFMA.FTZ R129, R31, R39.reuse, -R34 ;  /* 0x000000271f817223 */ /* 0x080fe20000010822 */
[-C--:B------:R-:W-:Y:S01]  /*5690*/  FFMA.FTZ R132, R37, R39.reuse, -R80 ;  /* 0x0000002725847223 */ /* 0x080fe20000010850 */
[-C--:B------:R-:W-:Y:S01]  /*56a0*/  FFMA.FTZ R37, R32, R39.reuse, -R34 ;  /* 0x0000002720257223 */ /* 0x080fe20000010822 */
[----:B------:R-:W-:Y:S01]  /*56b0*/  FFMA.FTZ R130, R33, R39, -R80 ;  /* 0x0000002721827223 */ /* 0x000fe20000010850 */
        /* <DEDUP_REMOVED lines=33> */
[----:B--2---:R-:W-:Y:S01]  /*58d0*/  FADD.FTZ R6, R48, R3 ;  /* 0x0000000330067221 */ /* 0x004fe20000010000 */
[-C--:B------:R-:W-:Y:S01]  /*58e0*/  FFMA.FTZ R146, R68, R39.reuse, -R80 ;  /* 0x0000002744927223 */ /* 0x080fe20000010850 */
[-C--:B------:R-:W-:Y:S01]  /*58f0*/  FFMA.FTZ R147, R70, R39.reuse, -R34 ;  /* 0x0000002746937223 */ /* 0x080fe20000010822 */
[-CC-:B------:R-:W-:Y:S01]  /*5900*/  FFMA.FTZ R8, R69, R39.reuse, -R80.reuse ;  /* 0x0000002745087223 */ /* 0x180fe20000010850 */
[-C--:B------:R-:W-:Y:S01]  /*5910*/  FFMA.FTZ R148, R72, R39.reuse, -R80 ;  /* 0x0000002748947223 */ /* 0x080fe20000010850 */
[-C--:B------:R-:W-:Y:S01]  /*5920*/  FFMA.FTZ R149, R74, R39.reuse, -R34 ;  /* 0x000000274a957223 */ /* 0x080fe20000010822 */
[-CC-:B------:R-:W-:Y:S01]  /*5930*/  FFMA.FTZ R7, R73, R39.reuse, -R80.reuse ;  /* 0x0000002749077223 */ /* 0x180fe20000010850 */
[----:B------:R-:W2:Y:S01]  /*5940*/  MUFU.EX2 R84, R84 ;  /* 0x0000005400547308 */ /* 0x000ea20000000800 */
[----:B0-----:R-:W-:Y:S01]  /*5950*/  FADD.FTZ R9, R122, R9 ;  /* 0x000000097a097221 */ /* 0x001fe20000010000 */
[-C--:B------:R-:W-:Y:S01]  /*5960*/  FFMA.FTZ R150, R76, R39.reuse, -R80 ;  /* 0x000000274c967223 */ /* 0x080fe20000010850 */
[-C--:B------:R-:W-:Y:S01]  /*5970*/  FFMA.FTZ R151, R78, R39.reuse, -R34 ;  /* 0x000000274e977223 */ /* 0x080fe20000010822 */
[----:B------:R-:W-:-:S04]  /*5980*/  FFMA.FTZ R33, R77, R39, -R80 ;  /* 0x000000274d217223 */ /* 0x000fc80000010850 */
        /* <DEDUP_REMOVED lines=71> */
[-CC-:B------:R-:W-:Y:S01]  /*5e00*/  FFMA.FTZ R9, R75, R39.reuse, -R34.reuse ;  /* 0x000000274b097223 */ /* 0x180fe20000010822 */
[----:B------:R-:W-:-:S05]  /*5e10*/  FFMA.FTZ R34, R79, R39, -R34 ;  /* 0x000000274f227223 */ /* 0x000fca0000010822 */
        /* <DEDUP_REMOVED lines=48> */
.L_x_13030:
[----:B------:R-:W-:Y:S01]  /*6120*/  ULEA UR6, UR6, UR15, 0x3 ;  /* 0x0000000f06067291 */ /* 0x000fe2000f8e183f */
[----:B------:R-:W-:Y:S01]  /*6130*/  ISETP.GT.AND P1, PT, R4, R16, PT ;  /* 0x000000100400720c */ /* 0x000fe20003f24270 */
[----:B------:R-:W-:Y:S01]  /*6140*/  UMOV UR7, UR38 ;  /* 0x0000002600077c82 */ /* 0x000fe20008000000 */
[-C--:B------:R-:W-:Y:S01]  /*6150*/  FMUL.FTZ R88, R88, R5.reuse ;  /* 0x0000000558587220 */ /* 0x080fe20000410000 */
        /* <DEDUP_REMOVED lines=69> */
[----:B------:R-:W-:Y:S01]  /*65b0*/  MOV R0, R38 ;  /* 0x0000002600007202 */ /* 0x000fe20000000f00 */
[----:B------:R-:W-:Y:S06]  /*65c0*/  @P1 BRA `(.L_x_13031) ;  /* 0xffffffd800781947 */ /* 0x000fec000383ffff */
.L_x_13020:
[----:B------:R-:W-:Y:S06]  /*65d0*/  BAR.ARV 0x8, 0x200 ;  /* 0x0208000000007b1d */ /* 0x000fec0000002000 */
[----:B------:R-:W-:Y:S05]  /*65e0*/  @!P0 BRA `(.L_x_13032) ;  /* 0x0000000000048947 */ /* 0x000fea0003800000 */
[----:B------:R-:W-:Y:S01]  /*65f0*/  BPT.TRAP 0x1 ;  /* 0x000000040000795c */ /* 0x000fe20000300000 */
.L_x_13032:
        /* <DEDUP_REMOVED lines=9> */
.L_x_13033:
[----:B-1----:R-:W-:Y:S05]  /*6690*/  @P1 BRA `(.L_x_13034) ;  /* 0x0000000000081947 */ /* 0x002fea0003800000 */
[----:B------:R-:W1:Y:S02]  /*66a0*/  SYNCS.PHASECHK.TRANS64.TRYWAIT P1, [UR5+0x16850], R0 ;  /* 0x01685000ff0075a7 */ /* 0x000e640008020145 */
[----:B-1----:R-:W-:Y:S05]  /*66b0*/  @!P1 BRA `(.L_x_13035) ;  /* 0x00000088005c9947 */ /* 0x002fea0003800000 */
.L_x_13034:
[----:B------:R-:W-:Y:S01]  /*66c0*/  UIADD3 UR4, UR4, 0x400, URZ ;  /* 0x0000040004047890 */ /* 0x000fe2000fffe03f */
[----:B------:R-:W-:Y:S01]  /*66d0*/  WARPGROUP.ARRIVE ;  /* 0x00000000000079c5 */ /* 0x000fe20000000000 */
[----:B------:R-:W-:Y:S01]  /*66e0*/  UMOV UR11, 0x40000040 ;  /* 0x40000040000b7882 */ /* 0x000fe20000000000 */
[----:B01----:R-:W0:Y:S01]  /*66f0*/  SHFL.BFLY PT, R0, R3, 0x2, 0x1f ;  /* 0x0c401f0003007f89 */ /* 0x003e2200000e0000 */
[----:B------:R-:W-:Y:S01]  /*6700*/  USHF.R.U32.HI UR4, URZ, 0x4, UR4 ;  /* 0x000000043f047899 */ /* 0x000fe20008011604 */
[----:B------:R-:W-:Y:S02]  /*6710*/  IMAD.MOV.U32 R41, RZ, RZ, RZ ;  /* 0x000000ffff297224 */ /* 0x000fe400078e00ff */
[----:B------:R-:W1:Y:S01]  /*6720*/  SHFL.BFLY PT, R5, R6, 0x2, 0x1f ;  /* 0x0c401f0006057f89 */ /* 0x000e6200000e0000 */
[----:B------:R-:W-:-:S04]  /*6730*/  ULOP3.LUT UR4, UR4, 0x3fff, URZ, 0xc0, !UPT ;  /* 0x00003fff04047892 */ /* 0x000fc8000f8ec03f */
[----:B------:R-:W-:-:S04]  /*6740*/  ULEA UR4, UR39, UR4, 0xa ;  /* 0x0000000427047291 */ /* 0x000fc8000f8e503f */
[----:B------:R-:W-:-:S03]  /*6750*/  UIADD3 UR6, UR4, 0x80, URZ ;  /* 0x0000008004067890 */ /* 0x000fc6000fffe03f */
[----:B------:R-:W-:Y:S02]  /*6760*/  UMOV UR10, UR4 ;  /* 0x00000004000a7c82 */ /* 0x000fe40008000000 */
[----:B------:R-:W-:Y:S01]  /*6770*/  HGMMA.64x64x16.F32 R88, R120, gdesc[UR8].tnspB, R88, gsb0 ;  /* 0x40e0000878587df0 */ /* 0x000fe20008000858 */
[----:B------:R-:W-:Y:S01]  /*6780*/  UMOV UR11, 0x40000040 ;  /* 0x40000040000b7882 */ /* 0x000fe20000000000 */
[----:B------:R-:W-:Y:S01]  /*6790*/  UMOV UR10, UR6 ;  /* 0x00000006000a7c82 */ /* 0x000fe20008000000 */
[----:B------:R-:W-:Y:S01]  /*67a0*/  UIADD3 UR6, UR4, 0x100, URZ ;  /* 0x0000010004067890 */ /* 0x000fe2000fffe03f */
[----:B0-----:R-:W-:Y:S01]  /*67b0*/  FADD.FTZ R0, R0, R3 ;  /* 0x0000000300007221 */ /* 0x001fe20000010000 */
[----:B------:R-:W-:Y:S02]  /*67c0*/  IMAD.MOV.U32 R3, RZ, RZ, -0x800000 ;  /* 0xff800000ff037424 */ /* 0x000fe400078e00ff */
[----:B-1----:R-:W-:Y:S02]  /*67d0*/  FADD.FTZ R4, R5, R6 ;  /* 0x0000000605047221 */ /* 0x002fe40000010000 */
[----:B------:R-:W0:Y:S04]  /*67e0*/  SHFL.BFLY PT, R5, R0, 0x1, 0x1f ;  /* 0x0c201f0000057f89 */ /* 0x000e2800000e0000 */
[----:B------:R-:W1:Y:S01]  /*67f0*/  SHFL.BFLY PT, R7, R4, 0x1, 0x1f ;  /* 0x0c201f0004077f89 */ /* 0x000e6200000e0000 */
[----:B0-----:R-:W-:Y:S01]  /*6800*/  FADD.FTZ R8, R0, R5 ;  /* 0x0000000500087221 */ /* 0x001fe20000010000 */
[----:B------:R-:W-:-:S02]  /*6810*/  IMAD.MOV.U32 R0, RZ, RZ, -0x800000 ;  /* 0xff800000ff007424 */ /* 0x000fc400078e00ff */
        /* <DEDUP_REMOVED lines=10> */
[----:B------:R-:W-:Y:S01]  /*68c0*/  @P1 FFMA.FTZ R3, R5, R38, R6 ;  /* 0x0000002605031223 */ /* 0x000fe20000010006 */
[----:B------:R-:W-:Y:S02]  /*68d0*/  WARPGROUP.DEPBAR.LE gsb0, 0x0 ;  /* 0x00008000000079c5 */ /* 0x000fe40000010000 */
[----:B------:R-:W-:Y:S01]  /*68e0*/  WARPGROUP.ARRIVE ;  /* 0x00000000000079c5 */ /* 0x000fe20000000000 */
[----:B------:R2:W0:Y:S01]  /*68f0*/  @P2 MUFU.RCP R4, R9 ;  /* 0x0000000900042308 */ /* 0x0004220000001000 */
[----:B-1----:R-:W-:-:S04]  /*6900*/  @P2 FMUL.FTZ R7, R7, 0.69314718246459960938 ;  /* 0x3f31721807072820 */ /* 0x002fc80000410000 */
[----:B------:R-:W-:Y:S01]  /*6910*/  HGMMA.64x64x16.F32 R88, R124, gdesc[UR8].tnspB, R88, gsb0 ;  /* 0x40e000087c587df0 */ /* 0x000fe20008000858 */
[----:B------:R-:W-:Y:S01]  /*6920*/  UMOV UR10, UR6 ;  /* 0x00000006000a7c82 */ /* 0x000fe20008000000 */
[----:B------:R-:W-:Y:S01]  /*6930*/  UMOV UR11, 0x40000040 ;  /* 0x40000040000b7882 */ /* 0x000fe20000000000 */
[----:B------:R-:W-:Y:S01]  /*6940*/  UIADD3 UR6, UR4, 0x180, URZ ;  /* 0x0000018004067890 */ /* 0x000fe2000fffe03f */
[----:B------:R-:W-:Y:S01]  /*6950*/  @P2 FFMA.FTZ R0, R10, R46, R7 ;  /* 0x0000002e0a002223 */ /* 0x000fe20000010007 */
        /* <DEDUP_REMOVED lines=35> */
.L_x_13036:
        /* <DEDUP_REMOVED lines=42> */
[----:B--2---:R-:W-:-:S05]  /*6e30*/  IADD3 R5, R5, 0x1, RZ ;  /* 0x0000000105057810 */ /* 0x004fca0007ffe0ff */
[----:B------:R1:W-:Y:S06]  /*6e40*/  STL [R1+0x18], R5 ;  /* 0x0000180501007387 */ /* 0x0003ec0000100800 */
.L_x_13012:
[----:B-1----:R-:W1:Y:S01]  /*6e50*/  S2R R5, SR_CgaCtaId ;  /* 0x0000000000057919 */ /* 0x002e620000008800 */
[----:B------:R-:W-:Y:S01]  /*6e60*/  MOV R16, 0x400 ;  /* 0x0000040000107802 */ /* 0x000fe20000000f00 */
[----:B------:R-:W-:Y:S01]  /*6e70*/  BSSY B0, `(.L_x_13037) ;  /* 0x0000222000007945 */ /* 0x000fe20003800000 */
[----:B------:R-:W-:Y:S02]  /*6e80*/  BAR.SYNC.DEFER_BLOCKING 0x5, 0x200 ;  /* 0x0148000000007b1d */ /* 0x000fe40000010000 */
[----:B-1----:R-:W-:-:S05]  /*6e90*/  LEA R16, R5, R16, 0x18 ;  /* 0x0000001005107211 */ /* 0x002fca00078ec0ff */
[----:B------:R1:W2:Y:S01]  /*6ea0*/  LDS.128 R4, [R16+0x168d0] ;  /* 0x0168d00010047984 */ /* 0x0002a20000000c00 */
[----:B------:R-:W-:Y:S06]  /*6eb0*/  BAR.ARV 0x4, 0x200 ;  /* 0x0108000000007b1d */ /* 0x000fec0000002000 */
[----:B------:R-:W-:Y:S05]  /*6ec0*/  @P0 BRA `(.L_x_13038) ;  /* 0x0000001400fc0947 */ /* 0x000fea0003800000 */
[----:B------:R-:W3:Y:S01]  /*6ed0*/  LDL R8, [R1+0x48] ;  /* 0x0000480001087983 */ /* 0x000ee20000100800 */
[----:B------:R-:W4:Y:S01]  /*6ee0*/  LDC.64 R60, c[0x0][0xc00] ;  /* 0x00030000ff3c7b82 */ /* 0x000f220000000a00 */
[----:B------:R-:W0:Y:S01]  /*6ef0*/  S2R R9, SR_SWINHI ;  /* 0x0000000000097919 */ /* 0x000e220000002f00 */
[----:B------:R-:W-:Y:S02]  /*6f00*/  F2FP.F16.F32.PACK_AB R24, R21, R20 ;  /* 0x000000141518723e */ /* 0x000fe400000000ff */
[----:B------:R-:W-:Y:S01]  /*6f10*/  F2FP.F16.F32.PACK_AB R25, R43, R42 ;  /* 0x0000002a2b19723e */ /* 0x000fe200000000ff */
[----:B------:R-:W4:Y:S01]  /*6f20*/  LDL R69, [R1+0x44] ;  /* 0x0000440001457983 */ /* 0x000f220000100800 */
[----:B------:R-:W-:Y:S02]  /*6f30*/  F2FP.F16.F32.PACK_AB R26, R29, R28 ;  /* 0x0000001c1d1a723e */ /* 0x000fe400000000ff */
[----:B------:R-:W-:Y:S01]  /*6f40*/  F2FP.F16.F32.PACK_AB R27, R45, R44 ;  /* 0x0000002c2d1b723e */ /* 0x000fe200000000ff */
[C---:B------:R-:W-:Y:S01]  /*6f50*/  IMAD.SHL.U32 R65, R17.reuse, 0x4, RZ ;  /* 0x0000000411417824 */ /* 0x040fe200078e00ff */
[----:B------:R-:W-:Y:S01]  /*6f60*/  SHF.L.U64.HI R68, R17, 0x2, R153 ;  /* 0x0000000211447819 */ /* 0x000fe20000010299 */
[----:B------:R-:W4:Y:S01]  /*6f70*/  LDL R67, [R1+0xc] ;  /* 0x00000c0001437983 */ /* 0x000f220000100800 */
[----:B------:R-:W-:Y:S01]  /*6f80*/  MOV R62, RZ ;  /* 0x000000ff003e7202 */ /* 0x000fe20000000f00 */
[----:B------:R-:W-:Y:S01]  /*6f90*/  ULDC.64 UR4, c[0x0][0xc08] ;  /* 0x0003020000047ab9 */ /* 0x000fe20000000a00 */
[----:B------:R-:W-:-:S02]  /*6fa0*/  MOV R56, R16 ;  /* 0x0000001000387202 */ /* 0x000fc40000000f00 */
[----:B0-----:R-:W-:Y:S01]  /*6fb0*/  MOV R57, R9 ;  /* 0x0000000900397202 */ /* 0x001fe20000000f00 */
[----:B------:R-:W-:Y:S02]  /*6fc0*/  BAR.SYNC.DEFER_BLOCKING 0x1, 0x180 ;  /* 0x0046000000007b1d */ /* 0x000fe40000010000 */
[----:B---3--:R-:W-:-:S03]  /*6fd0*/  IMAD.WIDE R8, R8, 0x2, R56 ;  /* 0x0000000208087825 */ /* 0x008fc600078e0238 */
[----:B------:R-:W-:-:S04]  /*6fe0*/  LOP3.LUT R11, R8, 0x380, RZ, 0xc0, !PT ;  /* 0x00000380080b7812 */ /* 0x000fc800078ec0ff */
[----:B------:R-:W-:Y:S02]  /*6ff0*/  SHF.R.U64 R11, R11, 0x3, RZ ;  /* 0x000000030b0b7819 */ /* 0x000fe400000012ff */
[C---:B------:R-:W-:Y:S02]  /*7000*/  IADD3 R10, P0, R8.reuse, 0x60, RZ ;  /* 0x00000060080a7810 */ /* 0x040fe40007f1e0ff */
[C---:B------:R-:W-:Y:S02]  /*7010*/  IADD3 R63, P1, R8.reuse, 0x40, RZ ;  /* 0x00000040083f7810 */ /* 0x040fe40007f3e0ff */
[----:B------:R-:W-:Y:S02]  /*7020*/  IADD3 R59, P2, R8, 0x20, RZ ;  /* 0x00000020083b7810 */ /* 0x000fe40007f5e0ff */
[----:B------:R-:W-:Y:S01]  /*7030*/  LOP3.LUT R8, R11, R8, RZ, 0x3c, !PT ;  /* 0x000000080b087212 */ /* 0x000fe200078e3cff */
[--C-:B------:R-:W-:Y:S02]  /*7040*/  IMAD.X R11, RZ, RZ, R9.reuse, P0 ;  /* 0x000000ffff0b7224 */ /* 0x100fe400000e0609 */
[--C-:B------:R-:W-:Y:S01]  /*7050*/  IMAD.X R13, RZ, RZ, R9.reuse, P1 ;  /* 0x000000ffff0d7224 */ /* 0x100fe200008e0609 */
[----:B------:R-:W-:Y:S01]  /*7060*/  MOV R58, R8 ;  /* 0x00000008003a7202 */ /* 0x000fe20000000f00 */
[----:B------:R-:W-:Y:S01]  /*7070*/  IMAD.X R15, RZ, RZ, R9, P2 ;  /* 0x000000ffff0f7224 */ /* 0x000fe200010e0609 */
[----:B------:R-:W-:-:S02]  /*7080*/  LOP3.LUT R9, R10, 0x380, RZ, 0xc0, !PT ;  /* 0x000003800a097812 */ /* 0x000fc400078ec0ff */
[----:B------:R-:W-:Y:S02]  /*7090*/  LOP3.LUT R8, R63, 0x380, RZ, 0xc0, !PT ;  /* 0x000003803f087812 */ /* 0x000fe400078ec0ff */
[----:B--2---:R-:W-:Y:S02]  /*70a0*/  LOP3.LUT R4, R59, 0x380, RZ, 0xc0, !PT ;  /* 0x000003803b047812 */ /* 0x004fe400078ec0ff */
[----:B------:R-:W-:Y:S02]  /*70b0*/  SHF.R.U64 R9, R9, 0x3, RZ ;  /* 0x0000000309097819 */ /* 0x000fe400000012ff */
[----:B------:R-:W-:Y:S02]  /*70c0*/  SHF.R.U64 R8, R8, 0x3, RZ ;  /* 0x0000000308087819 */ /* 0x000fe400000012ff */
[----:B------:R-:W-:Y:S02]  /*70d0*/  SHF.R.U64 R4, R4, 0x3, RZ ;  /* 0x0000000304047819 */ /* 0x000fe400000012ff */
[----:B------:R-:W-:-:S02]  /*70e0*/  LOP3.LUT R10, R9, R10, RZ, 0x3c, !PT ;  /* 0x0000000a090a7212 */ /* 0x000fc400078e3cff */
[----:B------:R-:W-:Y:S02]  /*70f0*/  LOP3.LUT R12, R8, R63, RZ, 0x3c, !PT ;  /* 0x0000003f080c7212 */ /* 0x000fe400078e3cff */
[----:B------:R-:W-:Y:S02]  /*7100*/  LOP3.LUT R14, R4, R59, RZ, 0x3c, !PT ;  /* 0x0000003b040e7212 */ /* 0x000fe400078e3cff */
[----:B------:R-:W-:Y:S01]  /*7110*/  MOV R4, R10 ;  /* 0x0000000a00047202 */ /* 0x000fe20000000f00 */
[----:B------:R0:W-:Y:S01]  /*7120*/  STSM.16.M88.4 [R58], R24 ;  /* 0x000000183a007844 */ /* 0x0001e20000000200 */
[----:B------:R-:W-:Y:S02]  /*7130*/  MOV R66, R12 ;  /* 0x0000000c00427202 */ /* 0x000fe40000000f00 */
[----:B------:R-:W-:Y:S02]  /*7140*/  MOV R63, R14 ;  /* 0x0000000e003f7202 */ /* 0x000fe40000000f00 */
        /* <DEDUP_REMOVED lines=8> */
[----:B0-----:R-:W-:Y:S02]  /*71d0*/  F2FP.F16.F32.PACK_AB R24, R39, R38 ;  /* 0x000000262718723e */ /* 0x001fe400000000ff */
[----:B------:R-:W-:Y:S02]  /*71e0*/  F2FP.F16.F32.PACK_AB R25, R55, R54 ;  /* 0x000000363719723e */ /* 0x000fe400000000ff */
[----:B------:R-:W-:Y:S02]  /*71f0*/  F2FP.F16.F32.PACK_AB R26, R41, R40 ;  /* 0x00000028291a723e */ /* 0x000fe400000000ff */
[----:B------:R-:W-:Y:S01]  /*7200*/  F2FP.F16.F32.PACK_AB R27, R119, R118 ;  /* 0x00000076771b723e */ /* 0x000fe200000000ff */
[----:B------:R0:W-:Y:S04]  /*7210*/  STSM.16.M88.4 [R63], R8 ;  /* 0x000000083f007844 */ /* 0x0001e80000000200 */
[----:B------:R-:W-:Y:S04]  /*7220*/  STSM.16.M88.4 [R66], R12 ;  /* 0x0000000c42007844 */ /* 0x000fe80000000200 */
[----:B------:R2:W-:Y:S01]  /*7230*/  STSM.16.M88.4 [R4], R24 ;  /* 0x0000001804007844 */ /* 0x0005e20000000200 */
[----:B------:R-:W-:Y:S01]  /*7240*/  BAR.SYNC.DEFER_BLOCKING 0x1, 0x180 ;  /* 0x0046000000007b1d */ /* 0x000fe20000010000 */
[----:B----4-:R-:W-:-:S04]  /*7250*/  ISETP.NE.U32.AND P0, PT, R60, RZ, PT ;  /* 0x000000ff3c00720c */ /* 0x010fc80003f05070 */
[----:B------:R-:W-:-:S03]  /*7260*/  ISETP.NE.AND.EX P0, PT, R61, RZ, PT, P0 ;  /* 0x000000ff3d00720c */ /* 0x000fc60003f05300 */
[----:B0-----:R-:W0:Y:S01]  /*7270*/  LDC R8, c[0x0][0xad4] ;  /* 0x0002b500ff087b82 */ /* 0x001e220000000800 */
[----:B------:R-:W-:-:S05]  /*7280*/  IADD3 R58, P1, R65, R60, RZ ;  /* 0x0000003c413a7210 */ /* 0x000fca0007f3e0ff */
[----:B------:R-:W-:Y:S02]  /*7290*/  IMAD.X R59, R68, 0x1, R61, P1 ;  /* 0x00000001443b7824 */ /* 0x000fe400008e063d */
[----:B--2---:R-:W2:Y:S03]  /*72a0*/  LDC R4, c[0x0][0xbe8] ;  /* 0x0002fa00ff047b82 */ /* 0x004ea60000000800 */
[----:B------:R-:W3:Y:S01]  /*72b0*/  @P0 LDG.E R62, desc[UR36][R58.64] ;  /* 0x000000243a3e0981 */ /* 0x000ee2000c1e1900 */
[----:B------:R-:W-:-:S04]  /*72c0*/  ISETP.NE.U32.AND P1, PT, RZ, UR4, PT ;  /* 0x00000004ff007c0c */ /* 0x000fc8000bf25070 */
[----:B------:R-:W-:Y:S01]  /*72d0*/  ISETP.NE.AND.EX P1, PT, RZ, UR5, PT, P1 ;  /* 0x00000005ff007c0c */ /* 0x000fe2000bf25310 */
[----:B------:R-:W-:-:S12]  /*72e0*/  IMAD.MOV.U32 R26, RZ, RZ, 0x9b8 ;  /* 0x000009b8ff1a7424 */ /* 0x000fd800078e00ff */
[----:B------:R-:W-:-:S04]  /*72f0*/  @P1 IADD3 R64, P2, R65, UR4, RZ ;  /* 0x0000000441401c10 */ /* 0x000fc8000ff5e0ff */
[----:B------:R-:W-:Y:S02]  /*7300*/  @P1 IADD3.X R65, R68, UR5, RZ, P2, !PT ;  /* 0x0000000544411c10 */ /* 0x000fe400097fe4ff */
[----:B------:R-:W-:-:S04]  /*7310*/  ISETP.NE.AND P2, PT, R19, RZ, PT ;  /* 0x000000ff1300720c */ /* 0x000fc80003f45270 */
[----:B0-----:R-:W-:-:S04]  /*7320*/  SEL R8, R19, R8, P2 ;  /* 0x0000000813087207 */ /* 0x001fc80001000000 */
[----:B------:R-:W-:Y:S02]  /*7330*/  ISETP.GT.AND P3, PT, R8, 0x1, PT ;  /* 0x000000010800780c */ /* 0x000fe40003f64270 */
[----:B--2---:R-:W-:Y:S01]  /*7340*/  ISETP.NE.AND P4, PT, R4, 0x1, PT ;  /* 0x000000010400780c */ /* 0x004fe20003f85270 */
[----:B------:R-:W0:Y:S01]  /*7350*/  LDC.64 R8, c[0x0][0xba8] ;  /* 0x0002ea00ff087b82 */ /* 0x000e220000000a00 */
[----:B------:R-:W-:-:S07]  /*7360*/  SEL R26, R26, 0x978, P3 ;  /* 0x000009781a1a7807 */ /* 0x000fce0001800000 */
[----:B------:R-:W2:Y:S01]  /*7370*/  LDC.64 R14, c[0x0][R26+0x220] ;  /* 0x000088001a0e7b82 */ /* 0x000ea20000000a00 */
[----:B------:R-:W-:-:S07]  /*7380*/  ISETP.NE.U32.AND P2, PT, R60, RZ, PT ;  /* 0x000000ff3c00720c */ /* 0x000fce0003f45070 */
[----:B------:R-:W4:Y:S01]  /*7390*/  LDC.64 R12, c[0x0][R26+0x218] ;  /* 0x000086001a0c7b82 */ /* 0x000f220000000a00 */
[----:B------:R-:W-:-:S07]  /*73a0*/  ISETP.NE.AND.EX P2, PT, R61, RZ, PT, P2 ;  /* 0x000000ff3d00720c */ /* 0x000fce0003f45320 */
[----:B------:R-:W1:Y:S01]  /*73b0*/  @P4 LDC R60, c[0x0][0xbec] ;  /* 0x0002fb00ff3c4b82 */ /* 0x000e620000000800 */
[----:B------:R-:W-:Y:S01]  /*73c0*/  SEL R17, R17, RZ, !P2 ;  /* 0x000000ff11117207 */ /* 0x000fe20005000000 */
[----:B------:R-:W-:-:S06]  /*73d0*/  ULDC UR4, c[0x0][0xa88] ;  /* 0x0002a20000047ab9 */ /* 0x000fcc0000000800 */
[----:B------:R-:W1:Y:S01]  /*73e0*/  @P4 LDC R61, c[0x0][0xbf0] ;  /* 0x0002fc00ff3d4b82 */ /* 0x000e620000000800 */
[----:B------:R-:W-:Y:S01]  /*73f0*/  SEL R153, R153, RZ, !P2 ;  /* 0x000000ff99997207 */ /* 0x000fe20005000000 */
[----:B------:R-:W-:-:S06]  /*7400*/  IMAD.U32 R63, RZ, RZ, UR4 ;  /* 0x00000004ff3f7e24 */ /* 0x000fcc000f8e00ff */
[----:B------:R-:W1:Y:S01]  /*7410*/  LDC.64 R10, c[0x0][R26+0x228] ;  /* 0x00008a001a0a7b82 */ /* 0x000e620000000a00 */
[----:B--2---:R-:W-:Y:S01]  /*7420*/  IMAD R15, R15, R17, RZ ;  /* 0x000000110f0f7224 */ /* 0x004fe200078e02ff */
[----:B------:R2:W5:Y:S01]  /*7430*/  @P1 LDG.E R63, desc[UR36][R64.64] ;  /* 0x00000024403f1981 */ /* 0x000562000c1e1900 */
[----:B----4-:R-:W-:-:S04]  /*7440*/  IMAD.WIDE.U32 R24, R12, R18, RZ ;  /* 0x000000120c187225 */ /* 0x010fc800078e00ff */
[C---:B------:R-:W-:Y:S01]  /*7450*/  IMAD R153, R14.reuse, R153, R15 ;  /* 0x000000990e997224 */ /* 0x040fe200078e020f */
[----:B------:R-:W-:Y:S01]  /*7460*/  SEL R19, R67, RZ, P3 ;  /* 0x000000ff43137207 */ /* 0x000fe20001800000 */
[----:B------:R-:W-:Y:S01]  /*7470*/  IMAD.WIDE.U32 R14, R14, R17, RZ ;  /* 0x000000110e0e7225 */ /* 0x000fe200078e00ff */
[----:B0-----:R-:W0:Y:S03]  /*7480*/  @!P3 LDC R8, c[0x0][0xb50] ;  /* 0x0002d400ff08bb82 */ /* 0x001e260000000800 */
[----:B------:R-:W-:Y:S02]  /*7490*/  IMAD R27, R13, R18, RZ ;  /* 0x000000120d1b7224 */ /* 0x000fe400078e02ff */
[----:B--2---:R-:W-:-:S03]  /*74a0*/  IMAD R65, R23, 0xc0, R69 ;  /* 0x000000c017417824 */ /* 0x004fc600078e0245 */
[----:B------:R-:W2:Y:S01]  /*74b0*/  LDC.64 R12, c[0x0][R26+0x210] ;  /* 0x000084001a0c7b82 */ /* 0x000ea20000000a00 */
[----:B------:R-:W-:Y:S02]  /*74c0*/  IMAD.IADD R153, R15, 0x1, R153 ;  /* 0x000000010f997824 */ /* 0x000fe400078e0299 */
[----:B------:R-:W-:Y:S02]  /*74d0*/  IMAD.MOV.U32 R15, RZ, RZ, R65 ;  /* 0x000000ffff0f7224 */ /* 0x000fe400078e0041 */
[----:B------:R-:W-:Y:S02]  /*74e0*/  IMAD.IADD R27, R25, 0x1, R27 ;  /* 0x00000001191b7824 */ /* 0x000fe400078e021b */
[-C--:B-1----:R-:W-:Y:S01]  /*74f0*/  IMAD R25, R11, R19.reuse, RZ ;  /* 0x000000130b197224 */ /* 0x082fe200078e02ff */
[----:B------:R-:W1:Y:S01]  /*7500*/  @!P3 LDC R9, c[0x0][0xb54] ;  /* 0x0002d500ff09bb82 */ /* 0x000e620000000800 */
[----:B------:R-:W-:-:S04]  /*7510*/  IMAD.WIDE.U32 R10, R10, R19, RZ ;  /* 0x000000130a0a7225 */ /* 0x000fc800078e00ff */
[----:B------:R-:W-:Y:S01]  /*7520*/  IMAD.IADD R25, R11, 0x1, R25 ;  /* 0x000000010b197824 */ /* 0x000fe200078e0219 */
[--C-:B---3--:R-:W-:Y:S01]  /*7530*/  IADD3 R24, P2, P5, R14, R24, R62.reuse ;  /* 0x000000180e187210 */ /* 0x108fe20007d5e03e */
[----:B------:R-:W-:Y:S01]  /*7540*/  @P4 IMAD.HI.U32 R14, R65, R60, RZ ;  /* 0x0000003c410e4227 */ /* 0x000fe200078e00ff */
[----:B------:R-:W-:-:S04]  /*7550*/  SHF.R.S32.HI R60, RZ, 0x1f, R62 ;  /* 0x0000001fff3c7819 */ /* 0x000fc8000001143e */
[----:B------:R-:W-:-:S04]  /*7560*/  @P4 SHF.R.U32.HI R15, RZ, R61, R14 ;  /* 0x0000003dff0f4219 */ /* 0x000fc8000001160e */
[----:B------:R-:W-:Y:S02]  /*7570*/  IADD3 R19, -R15, RZ, RZ ;  /* 0x000000ff0f137210 */ /* 0x000fe40007ffe1ff */
[----:B------:R-:W-:Y:S02]  /*7580*/  IADD3.X R14, R153, R27, R60, P2, P5 ;  /* 0x0000001b990e7210 */ /* 0x000fe400017ea43c */
[----:B------:R-:W-:Y:S02]  /*7590*/  IADD3 R10, P2, P5, R15, R24, R10 ;  /* 0x000000180f0a7210 */ /* 0x000fe40007d5e00a */
[----:B------:R-:W-:Y:S01]  /*75a0*/  SHF.R.S32.HI R11, RZ, 0x1f, R15 ;  /* 0x0000001fff0b7819 */ /* 0x000fe2000001140f */
[----:B------:R-:W-:-:S03]  /*75b0*/  IMAD R15, R4, R19, R65 ;  /* 0x00000013040f7224 */ /* 0x000fc600078e0241 */
[----:B------:R-:W-:Y:S01]  /*75c0*/  IADD3.X R11, R11, R14, R25, P2, P5 ;  /* 0x0000000e0b0b7210 */ /* 0x000fe200017ea419 */
[----:B--2---:R-:W-:Y:S01]  /*75d0*/  IMAD R13, R13, R15, RZ ;  /* 0x0000000f0d0d7224 */ /* 0x004fe200078e02ff */
[----:B------:R-:W-:-:S05]  /*75e0*/  SHF.R.S32.HI R19, RZ, 0x1f, R15 ;  /* 0x0000001fff137819 */ /* 0x000fca000001140f */
[C---:B------:R-:W-:Y:S02]  /*75f0*/  IMAD R19, R12.reuse, R19, R13 ;  /* 0x000000130c137224 */ /* 0x040fe400078e020d */
[----:B------:R-:W-:-:S04]  /*7600*/  IMAD.WIDE.U32 R12, R12, R15, R10 ;  /* 0x0000000f0c0c7225 */ /* 0x000fc800078e000a */
[----:B------:R-:W-:Y:S01]  /*7610*/  IMAD.IADD R10, R13, 0x1, R19 ;  /* 0x000000010d0a7824 */ /* 0x000fe200078e0213 */
[----:B0-----:R-:W-:-:S04]  /*7620*/  LEA R13, P2, R12, R8, 0x2 ;  /* 0x000000080c0d7211 */ /* 0x001fc800078410ff */
[----:B-1----:R-:W-:Y:S01]  /*7630*/  LEA.HI.X R14, R12, R9, R10, 0x2, P2 ;  /* 0x000000090c0e7211 */ /* 0x002fe200010f140a */
[----:B------:R-:W-:Y:S08]  /*7640*/  @P1 BRA `(.L_x_13039) ;  /* 0x0000000000101947 */ /* 0x000ff00003800000 */
[----:B------:R-:W-:Y:S05]  /*7650*/  @!P0 BRA `(.L_x_13039) ;  /* 0x00000000000c8947 */ /* 0x000fea0003800000 */
[----:B------:R-:W2:Y:S04]  /*7660*/  LDG.E R8, desc[UR36][R58.64] ;  /* 0x000000243a087981 */ /* 0x000ea8000c1e1900 */
[----:B-----5:R-:W2:Y:S02]  /*7670*/  LDG.E R63, desc[UR36][R58.64+0x4] ;  /* 0x000004243a3f7981 */ /* 0x020ea4000c1e1900 */
[----:B--2---:R-:W-:-:S07]  /*7680*/  IMAD.IADD R63, R63, 0x1, -R8 ;  /* 0x000000013f3f7824 */ /* 0x004fce00078e0a08 */
.L_x_13039:
        /* <DEDUP_REMOVED lines=9> */
[----:B------:R-:W-:-:S05]  /*7720*/  LOP3.LUT R12, R12, 0xffffff80, RZ, 0xc0, !PT ;  /* 0xffffff800c0c7812 */ /* 0x000fca00078ec0ff */
[----:B------:R-:W-:Y:S02]  /*7730*/  IMAD.IADD R12, R19, 0x1, -R12 ;  /* 0x00000001130c7824 */ /* 0x000fe400078e0a0c */
[----:B-----5:R-:W-:-:S03]  /*7740*/  IMAD R19, R63, R4, RZ ;  /* 0x000000043f137224 */ /* 0x020fc600078e02ff */
[----:B------:R-:W-:Y:S01]  /*7750*/  LOP3.LUT P0, RZ, R12, 0x3, RZ, 0xc0, !PT ;  /* 0x000000030cff7812 */ /* 0x000fe2000780c0ff */
[----:B--2---:R-:W-:-:S05]  /*7760*/  IMAD R24, R23, 0xc0, R15 ;  /* 0x000000c017187824 */ /* 0x004fca00078e020f */
[C---:B------:R-:W-:Y:S02]  /*7770*/  IADD3 R12, R24.reuse, 0x8, RZ ;  /* 0x00000008180c7810 */ /* 0x040fe40007ffe0ff */
[-C--:B------:R-:W-:Y:S02]  /*7780*/  ISETP.GE.OR P1, PT, R24, R19.reuse, P0 ;  /* 0x000000131800720c */ /* 0x080fe40000726670 */
[-C--:B------:R-:W-:Y:S02]  /*7790*/  ISETP.GE.OR P0, PT, R12, R19.reuse, P0 ;  /* 0x000000130c00720c */ /* 0x080fe40000706670 */
[----:B------:R-:W-:-:S09]  /*77a0*/  ISETP.GE.AND P2, PT, R24, R19, PT ;  /* 0x000000131800720c */ /* 0x000fd20003f46270 */
[----:B0-----:R0:W-:Y:S04]  /*77b0*/  @!P1 ST.E desc[UR36][R8.64], R3 ;  /* 0x0000000308009985 */ /* 0x0011e8000c101924 */
[----:B------:R0:W-:Y:S01]  /*77c0*/  @!P0 ST.E desc[UR36][R10.64], R0 ;  /* 0x000000000a008985 */ /* 0x0001e2000c101924 */
[----:B------:R-:W-:Y:S01]  /*77d0*/  ISETP.GE.AND P0, PT, R12, R19, PT ;  /* 0x000000130c00720c */ /* 0x000fe20003f06270 */
[----:B------:R-:W-:-:S12]  /*77e0*/  @P3 BRA `(.L_x_13040) ;  /* 0x0000000400b83947 */ /* 0x000fd80003800000 */
[----:B------:R-:W1:Y:S01]  /*77f0*/  S2R R15, SR_TID.X ;  /* 0x00000000000f7919 */ /* 0x000e620000002100 */
[----:B------:R-:W2:Y:S01]  /*7800*/  @P4 LDC R33, c[0x0][0xbec] ;  /* 0x0002fb00ff214b82 */ /* 0x000ea20000000800 */
[----:B------:R-:W-:-:S07]  /*7810*/  ULDC.64 UR4, c[0x0][0xaa0] ;  /* 0x0002a80000047ab9 */ /* 0x000fce0000000a00 */
[----:B------:R-:W3:Y:S01]  /*7820*/  @P4 LDC R35, c[0x0][0xbf0] ;  /* 0x0002fc00ff234b82 */ /* 0x000ee20000000800 */
[----:B-1----:R-:W-:-:S05]  /*7830*/  VIADD R15, R15, 0xffffff80 ;  /* 0xffffff800f0f7836 */ /* 0x002fca0000000000 */
[----:B------:R-:W-:-:S04]  /*7840*/  SHF.R.S32.HI R58, RZ, 0x1f, R15 ;  /* 0x0000001fff3a7819 */ /* 0x000fc8000001140f */
[----:B------:R-:W-:-:S04]  /*7850*/  LEA.HI R58, R58, R15, RZ, 0x3 ;  /* 0x0000000f3a3a7211 */ /* 0x000fc800078f18ff */
[----:B------:R-:W-:-:S05]  /*7860*/  SHF.R.S32.HI R58, RZ, 0x3, R58 ;  /* 0x00000003ff3a7819 */ /* 0x000fca000001143a */
[----:B0-----:R-:W-:-:S04]  /*7870*/  IMAD R3, R58, 0x40, R152 ;  /* 0x000000403a037824 */ /* 0x001fc800078e0298 */
[----:B------:R-:W-:-:S03]  /*7880*/  IMAD.WIDE R56, R3, 0x2, R56 ;  /* 0x0000000203387825 */ /* 0x000fc600078e0238 */
[C---:B------:R-:W-:Y:S02]  /*7890*/  IADD3 R25, P0, R56.reuse, 0x1800, RZ ;  /* 0x0000180038197810 */ /* 0x040fe40007f1e0ff */
[C---:B------:R-:W-:Y:S02]  /*78a0*/  IADD3 R29, P1, R56.reuse, 0x3000, RZ ;  /* 0x00003000381d7810 */ /* 0x040fe40007f3e0ff */
[----:B------:R-:W-:Y:S02]  /*78b0*/  LOP3.LUT R13, R56, 0x380, RZ, 0xc0, !PT ;  /* 0x00000380380d7812 */ /* 0x000fe400078ec0ff */
[----:B------:R-:W-:Y:S02]  /*78c0*/  LOP3.LUT R24, R25, 0x380, RZ, 0xc0, !PT ;  /* 0x0000038019187812 */ /* 0x000fe400078ec0ff */
[----:B------:R-:W-:Y:S02]  /*78d0*/  LOP3.LUT R28, R29, 0x380, RZ, 0xc0, !PT ;  /* 0x000003801d1c7812 */ /* 0x000fe400078ec0ff */
[----:B------:R-:W-:-:S02]  /*78e0*/  SHF.R.U64 R13, R13, 0x3, RZ ;  /* 0x000000030d0d7819 */ /* 0x000fc400000012ff */
[----:B------:R-:W-:Y:S02]  /*78f0*/  SHF.R.U64 R24, R24, 0x3, RZ ;  /* 0x0000000318187819 */ /* 0x000fe400000012ff */
[----:B------:R-:W-:Y:S02]  /*7900*/  SHF.R.U64 R28, R28, 0x3, RZ ;  /* 0x000000031c1c7819 */ /* 0x000fe400000012ff */
[----:B------:R-:W-:Y:S01]  /*7910*/  LOP3.LUT R12, R13, R56, RZ, 0x3c, !PT ;  /* 0x000000380d0c7212 */ /* 0x000fe200078e3cff */
[--C-:B------:R-:W-:Y:S01]  /*7920*/  IMAD.MOV.U32 R13, RZ, RZ, R57.reuse ;  /* 0x000000ffff0d7224 */ /* 0x100fe200078e0039 */
[----:B------:R-:W-:Y:S01]  /*7930*/  LOP3.LUT R24, R24, R25, RZ, 0x3c, !PT ;  /* 0x0000001918187212 */ /* 0x000fe200078e3cff */
[--C-:B------:R-:W-:Y:S01]  /*7940*/  IMAD.X R25, RZ, RZ, R57.reuse, P0 ;  /* 0x000000ffff197224 */ /* 0x100fe200000e0639 */
[----:B------:R-:W-:Y:S01]  /*7950*/  LOP3.LUT R28, R28, R29, RZ, 0x3c, !PT ;  /* 0x0000001d1c1c7212 */ /* 0x000fe200078e3cff */
[----:B------:R-:W-:Y:S02]  /*7960*/  IMAD.X R29, RZ, RZ, R57, P1 ;  /* 0x000000ffff1d7224 */ /* 0x000fe400008e0639 */
[----:B------:R-:W4:Y:S04]  /*7970*/  LD.E.128 R12, desc[UR36][R12.64] ;  /* 0x000000240c0c7980 */ /* 0x000f28000c101d00 */
[----:B------:R-:W4:Y:S04]  /*7980*/  LD.E.128 R24, desc[UR36][R24.64] ;  /* 0x0000002418187980 */ /* 0x000f28000c101d00 */
[----:B------:R-:W4:Y:S01]  /*7990*/  LD.E.128 R28, desc[UR36][R28.64] ;  /* 0x000000241c1c7980 */ /* 0x000f22000c101d00 */
[----:B------:R-:W-:-:S04]  /*79a0*/  IADD3 R3, P0, R56, 0x4800, RZ ;  /* 0x0000480038037810 */ /* 0x000fc80007f1e0ff */
[----:B------:R-:W-:Y:S01]  /*79b0*/  LOP3.LUT R0, R3, 0x380, RZ, 0xc0, !PT ;  /* 0x0000038003007812 */ /* 0x000fe200078ec0ff */
[----:B------:R-:W-:Y:S01]  /*79c0*/  IMAD.WIDE.U32 R20, R62, UR4, RZ ;  /* 0x000000043e147c25 */ /* 0x000fe2000f8e00ff */
[----:B------:R-:W-:Y:S02]  /*79d0*/  SHF.R.S32.HI R32, RZ, 0x1f, R17 ;  /* 0x0000001fff207819 */ /* 0x000fe40000011411 */
[----:B------:R-:W-:Y:S02]  /*79e0*/  SHF.R.U64 R0, R0, 0x3, RZ ;  /* 0x0000000300007819 */ /* 0x000fe400000012ff */
[----:B------:R-:W-:Y:S02]  /*79f0*/  IADD3.X R9, RZ, R57, RZ, P0, !PT ;  /* 0x00000039ff097210 */ /* 0x000fe400007fe4ff */
[----:B------:R-:W-:Y:S01]  /*7a00*/  LOP3.LUT R8, R0, R3, RZ, 0x3c, !PT ;  /* 0x0000000300087212 */ /* 0x000fe200078e3cff */
[----:B------:R-:W-:Y:S02]  /*7a10*/  IMAD R3, R60, UR4, RZ ;  /* 0x000000043c037c24 */ /* 0x000fe4000f8e02ff */
[----:B------:R-:W-:-:S02]  /*7a20*/  IMAD R0, R22, 0x30, R58 ;  /* 0x0000003016007824 */ /* 0x000fc400078e023a */
[----:B------:R-:W-:Y:S01]  /*7a30*/  IMAD R3, R62, UR5, R3 ;  /* 0x000000053e037c24 */ /* 0x000fe2000f8e0203 */
[----:B------:R-:W-:Y:S01]  /*7a40*/  ULDC.64 UR4, c[0x0][0xae8] ;  /* 0x0002ba0000047ab9 */ /* 0x000fe20000000a00 */
[----:B------:R-:W-:Y:S01]  /*7a50*/  IMAD R34, R23, 0xc0, R0 ;  /* 0x000000c017227824 */ /* 0x000fe200078e0200 */
[----:B------:R-:W5:Y:S01]  /*7a60*/  LD.E.128 R8, desc[UR36][R8.64] ;  /* 0x0000002408087980 */ /* 0x000f62000c101d00 */
[----:B------:R-:W-:Y:S02]  /*7a70*/  IMAD.IADD R21, R21, 0x1, R3 ;  /* 0x0000000115157824 */ /* 0x000fe400078e0203 */
[----:B--2---:R-:W-:Y:S01]  /*7a80*/  @P4 IMAD.HI.U32 R0, R34, R33, RZ ;  /* 0x0000002122004227 */ /* 0x004fe200078e00ff */
        /* <DEDUP_REMOVED lines=17> */
[----:B------:R-:W-:Y:S02]  /*7ba0*/  IMAD R0, R0, UR4, RZ ;  /* 0x0000000400007c24 */ /* 0x000fe4000f8e02ff */
[----:B------:R-:W-:Y:S02]  /*7bb0*/  IMAD R17, R4, R17, R34 ;  /* 0x0000001104117224 */ /* 0x000fe400078e0222 */
[----:B------:R-:W-:Y:S02]  /*7bc0*/  IMAD.IADD R21, R21, 0x1, R33 ;  /* 0x0000000115157824 */ /* 0x000fe400078e0221 */
[C---:B------:R-:W-:Y:S01]  /*7bd0*/  IMAD R33, R3.reuse, UR5, R0 ;  /* 0x0000000503217c24 */ /* 0x040fe2000f8e0200 */
[----:B------:R-:W-:Y:S01]  /*7be0*/  SHF.R.S32.HI R0, RZ, 0x1f, R17 ;  /* 0x0000001fff007819 */ /* 0x000fe20000011411 */
[----:B------:R-:W-:Y:S01]  /*7bf0*/  IMAD.WIDE.U32 R20, R3, UR4, R20 ;  /* 0x0000000403147c25 */ /* 0x000fe2000f8e0014 */
[----:B------:R-:W-:-:S03]  /*7c00*/  ULDC.64 UR4, c[0x0][0xad8] ;  /* 0x0002b60000047ab9 */ /* 0x000fc60000000a00 */
[----:B------:R-:W-:Y:S02]  /*7c10*/  IMAD.IADD R21, R21, 0x1, R33 ;  /* 0x0000000115157824 */ /* 0x000fe400078e0221 */
[----:B------:R-:W-:Y:S02]  /*7c20*/  IMAD R0, R0, UR4, RZ ;  /* 0x0000000400007c24 */ /* 0x000fe4000f8e02ff */
[----:B------:R-:W-:-:S04]  /*7c30*/  IMAD.WIDE.U32 R20, R17, UR4, R20 ;  /* 0x0000000411147c25 */ /* 0x000fc8000f8e0014 */
[----:B------:R-:W-:Y:S01]  /*7c40*/  IMAD R3, R17, UR5, R0 ;  /* 0x0000000511037c24 */ /* 0x000fe2000f8e0200 */
[----:B------:R-:W-:Y:S01]  /*7c50*/  ULDC.64 UR4, c[0x0][0xa80] ;  /* 0x0002a00000047ab9 */ /* 0x000fe20000000a00 */
[----:B------:R-:W-:Y:S01]  /*7c60*/  IMAD R34, R23, 0xc0, R58 ;  /* 0x000000c017227824 */ /* 0x000fe200078e023a */
[----:B------:R-:W-:Y:S01]  /*7c70*/  LEA R18, P0, R20, UR4, 0x1 ;  /* 0x0000000414127c11 */ /* 0x000fe2000f8008ff */
[----:B------:R-:W-:Y:S01]  /*7c80*/  ULDC UR4, c[0x0][0xac8] ;  /* 0x0002b20000047ab9 */ /* 0x000fe20000000800 */
[----:B------:R-:W-:Y:S01]  /*7c90*/  IADD3 R3, R21, R3, RZ ;  /* 0x0000000315037210 */ /* 0x000fe20007ffe0ff */
[----:B------:R-:W-:Y:S01]  /*7ca0*/  VIADD R0, R34, 0x30 ;  /* 0x0000003022007836 */ /* 0x000fe20000000000 */
[----:B------:R-:W-:Y:S01]  /*7cb0*/  SHF.R.S32.HI R58, RZ, 0x1f, R152 ;  /* 0x0000001fff3a7819 */ /* 0x000fe20000011498 */
[----:B0-----:R-:W0:Y:S01]  /*7cc0*/  SHFL.IDX PT, R21, R18, RZ, 0x181f ;  /* 0x00181fff12157589 */ /* 0x001e2200000e0000 */
[----:B------:R-:W-:Y:S01]  /*7cd0*/  LEA.HI.X R3, R20, UR5, R3, 0x1, P0 ;  /* 0x0000000514037c11 */ /* 0x000fe200080f0c03 */
[----:B------:R-:W-:Y:S01]  /*7ce0*/  VIADD R4, R34, 0x60 ;  /* 0x0000006022047836 */ /* 0x000fe20000000000 */
[----:B------:R-:W-:Y:S01]  /*7cf0*/  ISETP.GE.AND P0, PT, R152, UR4, PT ;  /* 0x0000000498007c0c */ /* 0x000fe2000bf06270 */
[----:B------:R-:W1:Y:S03]  /*7d00*/  SHFL.IDX PT, R33, R18, 0x1, 0x181f ;  /* 0x00381f0012217f89 */ /* 0x000e6600000e0000 */
[-C--:B------:R-:W-:Y:S01]  /*7d10*/  ISETP.GE.OR P1, PT, R34, R19.reuse, P0 ;  /* 0x000000132200720c */ /* 0x080fe20000726670 */
[----:B------:R-:W2:Y:S01]  /*7d20*/  SHFL.IDX PT, R37, R18, 0x2, 0x181f ;  /* 0x00581f0012257f89 */ /* 0x000ea200000e0000 */
[-C--:B------:R-:W-:Y:S01]  /*7d30*/  ISETP.GE.OR P2, PT, R0, R19.reuse, P0 ;  /* 0x000000130000720c */ /* 0x080fe20000746670 */
[----:B------:R-:W-:Y:S01]  /*7d40*/  VIADD R0, R16, 0x16820 ;  /* 0x0001682010007836 */ /* 0x000fe20000000000 */
[----:B------:R-:W-:Y:S01]  /*7d50*/  ISETP.GE.OR P3, PT, R4, R19, P0 ;  /* 0x000000130400720c */ /* 0x000fe20000766670 */
[----:B------:R-:W3:Y:S03]  /*7d60*/  SHFL.IDX PT, R17, R3, RZ, 0x181f ;  /* 0x00181fff03117589 */ /* 0x000ee600000e0000 */
[----:B------:R-:W-:Y:S01]  /*7d70*/  PRMT R0, RZ, 0x654, R0 ;  /* 0x00000654ff007816 */ /* 0x000fe20000000000 */
[----:B------:R-:W3:Y:S03]  /*7d80*/  SHFL.IDX PT, R23, R3, 0x1, 0x181f ;  /* 0x00381f0003177f89 */ /* 0x000ee600000e0000 */
[----:B------:R1:W-:Y:S01]  /*7d90*/  SYNCS.ARRIVE.TRANS64.RED.A1T0 RZ, [R0+URZ], RZ ;  /* 0x000000ff00ff79a7 */ /* 0x0003e2000810043f */
[----:B------:R-:W3:Y:S01]  /*7da0*/  SHFL.IDX PT, R35, R3, 0x2, 0x181f ;  /* 0x00581f0003237f89 */ /* 0x000ee200000e0000 */
[----:B0-----:R-:W-:-:S03]  /*7db0*/  @!P1 LEA R16, P4, R152, R21, 0x1 ;  /* 0x0000001598109211 */ /* 0x001fc600078808ff */
[----:B------:R-:W0:Y:S01]  /*7dc0*/  SHFL.IDX PT, R3, R3, 0x3, 0x181f ;  /* 0x00781f0003037f89 */ /* 0x000e2200000e0000 */
[----:B-1----:R-:W-:Y:S01]  /*7dd0*/  VIADD R0, R34, 0x90 ;  /* 0x0000009022007836 */ /* 0x002fe20000000000 */
[C---:B------:R-:W-:Y:S02]  /*7de0*/  @!P2 LEA R20, P5, R152.reuse, R33, 0x1 ;  /* 0x000000219814a211 */ /* 0x040fe400078a08ff */
[----:B--2---:R-:W-:Y:S02]  /*7df0*/  @!P3 LEA R32, P6, R152, R37, 0x1 ;  /* 0x000000259820b211 */ /* 0x004fe400078c08ff */
[----:B------:R-:W-:Y:S02]  /*7e00*/  ISETP.GE.OR P0, PT, R0, R19, P0 ;  /* 0x000000130000720c */ /* 0x000fe40000706670 */
[C-C-:B---3--:R-:W-:Y:S02]  /*7e10*/  @!P1 LEA.HI.X R17, R152.reuse, R17, R58.reuse, 0x1, P4 ;  /* 0x0000001198119211 */ /* 0x148fe400020f0c3a */
[----:B------:R-:W-:-:S02]  /*7e20*/  @!P2 LEA.HI.X R21, R152, R23, R58, 0x1, P5 ;  /* 0x000000179815a211 */ /* 0x000fc400028f0c3a */
[----:B------:R1:W2:Y:S01]  /*7e30*/  SHFL.IDX PT, R23, R18, 0x3, 0x181f ;  /* 0x00781f0012177f89 */ /* 0x0002a200000e0000 */
[----:B------:R-:W-:-:S03]  /*7e40*/  @!P3 LEA.HI.X R33, R152, R35, R58, 0x1, P6 ;  /* 0x000000239821b211 */ /* 0x000fc600030f0c3a */
[----:B----4-:R1:W-:Y:S04]  /*7e50*/  @!P1 ST.E.128 desc[UR36][R16.64], R12 ;  /* 0x0000000c10009985 */ /* 0x0103e8000c101d24 */
[----:B------:R1:W-:Y:S04]  /*7e60*/  @!P2 ST.E.128 desc[UR36][R20.64], R24 ;  /* 0x000000181400a985 */ /* 0x0003e8000c101d24 */
[----:B------:R1:W-:Y:S01]  /*7e70*/  @!P3 ST.E.128 desc[UR36][R32.64], R28 ;  /* 0x0000001c2000b985 */ /* 0x0003e2000c101d24 */
[----:B0-2---:R-:W-:Y:S05]  /*7e80*/  @P0 BRA `(.L_x_13041) ;  /* 0x0000001000800947 */ /* 0x005fea0003800000 */
[----:B-1----:R-:W-:-:S04]  /*7e90*/  LEA R12, P0, R152, R23, 0x1 ;  /* 0x00000017980c7211 */ /* 0x002fc800078008ff */
[----:B------:R-:W-:-:S05]  /*7ea0*/  LEA.HI.X R13, R152, R3, R58, 0x1, P0 ;  /* 0x00000003980d7211 */ /* 0x000fca00000f0c3a */
[----:B-----5:R0:W-:Y:S01]  /*7eb0*/  ST.E.128 desc[UR36][R12.64], R8 ;  /* 0x000000080c007985 */ /* 0x0201e2000c101d24 */
[----:B------:R-:W-:Y:S05]  /*7ec0*/  BRA `(.L_x_13041) ;  /* 0x0000001000707947 */ /* 0x000fea0003800000 */
.L_x_13040:
[----:B------:R-:W-:Y:S01]  /*7ed0*/  ULDC.64 UR4, c[0x0][0xb08] ;  /* 0x0002c20000047ab9 */ /* 0x000fe20000000a00 */
[----:B------:R1:W5:Y:S01]  /*7ee0*/  LDL R59, [R1+0x38] ;  /* 0x00003800013b7983 */ /* 0x0003620000100800 */
[----:B0-----:R-:W-:Y:S01]  /*7ef0*/  IMAD R3, R60, UR4, RZ ;  /* 0x000000043c037c24 */ /* 0x001fe2000f8e02ff */
[----:B------:R-:W0:Y:S01]  /*7f00*/  @P4 LDC R10, c[0x0][0xbec] ;  /* 0x0002fb00ff0a4b82 */ /* 0x000e220000000800 */
[C---:B------:R-:W-:Y:S01]  /*7f10*/  IMAD.WIDE.U32 R8, R62.reuse, UR4, RZ ;  /* 0x000000043e087c25 */ /* 0x040fe2000f8e00ff */
[----:B------:R1:W5:Y:S01]  /*7f20*/  LDL R60, [R1+0x10] ;  /* 0x00001000013c7983 */ /* 0x0003620000100800 */
[----:B------:R-:W-:Y:S01]  /*7f30*/  SHF.R.S32.HI R0, RZ, 0x1f, R17 ;  /* 0x0000001fff007819 */ /* 0x000fe20000011411 */
[----:B------:R-:W-:Y:S01]  /*7f40*/  ULDC.64 UR6, c[0x0][0xb30] ;  /* 0x0002cc0000067ab9 */ /* 0x000fe20000000a00 */
[----:B------:R-:W-:Y:S01]  /*7f50*/  IMAD R3, R62, UR5, R3 ;  /* 0x000000053e037c24 */ /* 0x000fe2000f8e0203 */
[----:B------:R1:W5:Y:S01]  /*7f60*/  LDL R58, [R1+0x8] ;  /* 0x00000800013a7983 */ /* 0x0003620000100800 */
[----:B------:R-:W-:Y:S01]  /*7f70*/  ULDC.64 UR4, c[0x0][0xb38] ;  /* 0x0002ce0000047ab9 */ /* 0x000fe20000000a00 */
[----:B------:R-:W2:Y:S01]  /*7f80*/  @P4 LDC R13, c[0x0][0xbf0] ;  /* 0x0002fc00ff0d4b82 */ /* 0x000ea20000000800 */
[----:B------:R-:W-:Y:S01]  /*7f90*/  IMAD.IADD R9, R9, 0x1, R3 ;  /* 0x0000000109097824 */ /* 0x000fe200078e0203 */
[----:B------:R1:W5:Y:S01]  /*7fa0*/  LDL R57, [R1+0x34] ;  /* 0x0000340001397983 */ /* 0x0003620000100800 */
[----:B------:R-:W-:Y:S01]  /*7fb0*/  MOV R3, R65 ;  /* 0x0000004100037202 */ /* 0x000fe20000000f00 */
[----:B------:R-:W-:-:S02]  /*7fc0*/  IMAD.WIDE.U32 R8, R18, UR4, R8 ;  /* 0x0000000412087c25 */ /* 0x000fc4000f8e0008 */
[----:B------:R1:W5:Y:S02]  /*7fd0*/  LDL R56, [R1+0x4] ;  /* 0x0000040001387983 */ /* 0x0003640000100800 */
[----:B------:R-:W-:Y:S02]  /*7fe0*/  IMAD R9, R18, UR5, R9 ;  /* 0x0000000512097c24 */ /* 0x000fe4000f8e0209 */
[----:B------:R1:W5:Y:S01]  /*7ff0*/  LDL R27, [R1+0x30] ;  /* 0x00003000011b7983 */ /* 0x0003620000100800 */
[----:B------:R-:W-:Y:S02]  /*8000*/  ULDC.64 UR4, c[0x0][0xb40] ;  /* 0x0002d00000047ab9 */ /* 0x000fe40000000a00 */
[----:B------:R-:W-:Y:S01]  /*8010*/  IMAD R0, R0, UR4, RZ ;  /* 0x0000000400007c24 */ /* 0x000fe2000f8e02ff */
[----:B------:R1:W5:Y:S01]  /*8020*/  LDL R26, [R1] ;  /* 0x00000000011a7983 */ /* 0x0003620000100800 */
[----:B------:R-:W-:-:S04]  /*8030*/  IMAD.WIDE.U32 R8, R17, UR4, R8 ;  /* 0x0000000411087c25 */ /* 0x000fc8000f8e0008 */
[----:B0-----:R-:W-:-:S04]  /*8040*/  @P4 IMAD.HI.U32 R10, R65, R10, RZ ;  /* 0x0000000a410a4227 */ /* 0x001fc800078e00ff */
[----:B------:R-:W-:Y:S01]  /*8050*/  IMAD R11, R17, UR5, R0 ;  /* 0x00000005110b7c24 */ /* 0x000fe2000f8e0200 */
[----:B--2---:R-:W-:Y:S01]  /*8060*/  @P4 SHF.R.U32.HI R3, RZ, R13, R10 ;  /* 0x0000000dff034219 */ /* 0x004fe2000001160a */
[----:B------:R-:W-:Y:S02]  /*8070*/  ULDC.64 UR4, c[0x0][0xb48] ;  /* 0x0002d20000047ab9 */ /* 0x000fe40000000a00 */
[----:B------:R-:W-:Y:S01]  /*8080*/  IMAD.IADD R9, R9, 0x1, R11 ;  /* 0x0000000109097824 */ /* 0x000fe200078e020b */
        /* <DEDUP_REMOVED lines=16> */
[----:B------:R-:W-:Y:S01]  /*8190*/  LEA R0, P1, R8, UR4, 0x2 ;  /* 0x0000000408007c11 */ /* 0x000fe2000f8210ff */
[----:B------:R-:W-:-:S03]  /*81a0*/  VIADD R16, R16, 0x16820 ;  /* 0x0001682010107836 */ /* 0x000fc60000000000 */
[----:B------:R-:W-:Y:S02]  /*81b0*/  LEA.HI.X R3, R8, UR5, R3, 0x2, P1 ;  /* 0x0000000508037c11 */ /* 0x000fe400088f1403 */
[----:B------:R-:W-:Y:S01]  /*81c0*/  PRMT R16, RZ, 0x654, R16 ;  /* 0x00000654ff107816 */ /* 0x000fe20000000010 */
[----:B------:R1:W0:Y:S01]  /*81d0*/  SHFL.IDX PT, R10, R0, RZ, 0x1c1f ;  /* 0x001c1fff000a7589 */ /* 0x00022200000e0000 */
[----:B------:R-:W-:Y:S02]  /*81e0*/  BSSY B1, `(.L_x_13042) ;  /* 0x0000028000017945 */ /* 0x000fe40003800000 */
[----:B------:R1:W-:Y:S01]  /*81f0*/  SYNCS.ARRIVE.TRANS64.RED.A1T0 RZ, [R16+URZ], RZ ;  /* 0x000000ff10ff79a7 */ /* 0x0003e2000810043f */
[----:B------:R1:W2:Y:S01]  /*8200*/  SHFL.IDX PT, R11, R3, RZ, 0x1c1f ;  /* 0x001c1fff030b7589 */ /* 0x0002a200000e0000 */
[----:B------:R-:W-:Y:S02]  /*8210*/  SHF.R.S32.HI R4, RZ, 0x1f, R154 ;  /* 0x0000001fff047819 */ /* 0x000fe4000001149a */
[----:B------:R-:W-:-:S02]  /*8220*/  SHF.R.S32.HI R23, RZ, 0x1f, R155 ;  /* 0x0000001fff177819 */ /* 0x000fc4000001149b */
[----:B------:R-:W-:Y:S02]  /*8230*/  SHF.R.S32.HI R24, RZ, 0x1f, R156 ;  /* 0x0000001fff187819 */ /* 0x000fe4000001149c */
[----:B------:R-:W-:Y:S01]  /*8240*/  SHF.R.S32.HI R25, RZ, 0x1f, R157 ;  /* 0x0000001fff197819 */ /* 0x000fe2000001149d */
[----:B-1----:R-:W-:Y:S06]  /*8250*/  @P2 BRA `(.L_x_13043) ;  /* 0x0000000000802947 */ /* 0x002fec0003800000 */
[----:B------:R-:W-:Y:S02]  /*8260*/  ULDC UR4, c[0x0][0xac8] ;  /* 0x0002b20000047ab9 */ /* 0x000fe40000000800 */
[----:B-----5:R-:W-:Y:S02]  /*8270*/  ISETP.GE.AND P4, PT, R60, UR4, PT ;  /* 0x000000043c007c0c */ /* 0x020fe4000bf86270 */
[----:B------:R-:W-:Y:S02]  /*8280*/  ISETP.GE.AND P2, PT, R58, UR4, PT ;  /* 0x000000043a007c0c */ /* 0x000fe4000bf46270 */
[----:B------:R-:W-:Y:S02]  /*8290*/  ISETP.GE.AND P1, PT, R56, UR4, PT ;  /* 0x0000000438007c0c */ /* 0x000fe4000bf26270 */
[----:B------:R-:W-:-:S07]  /*82a0*/  ISETP.GE.AND P5, PT, R26, UR4, PT ;  /* 0x000000041a007c0c */ /* 0x000fce000bfa6270 */
[----:B0-2---:R-:W-:Y:S02]  /*82b0*/  @!P4 IMAD.WIDE R8, R60, 0x4, R10 ;  /* 0x000000043c08c825 */ /* 0x005fe400078e020a */
[-C--:B------:R-:W-:Y:S02]  /*82c0*/  @!P2 LEA R12, P6, R58, R10.reuse, 0x2 ;  /* 0x0000000a3a0ca211 */ /* 0x080fe400078c10ff */
[----:B------:R-:W-:Y:S01]  /*82d0*/  @!P1 LEA R14, P3, R56, R10, 0x2 ;  /* 0x0000000a380e9211 */ /* 0x000fe200078610ff */
[----:B------:R0:W-:Y:S01]  /*82e0*/  @!P4 ST.E.64 desc[UR36][R8.64], R20 ;  /* 0x000000140800c985 */ /* 0x0001e2000c101b24 */
[-C--:B------:R-:W-:Y:S02]  /*82f0*/  @!P2 LEA.HI.X R13, R58, R11.reuse, R59, 0x2, P6 ;  /* 0x0000000b3a0da211 */ /* 0x080fe400030f143b */
[----:B------:R-:W-:Y:S02]  /*8300*/  ISETP.GE.AND P4, PT, R157, UR4, PT ;  /* 0x000000049d007c0c */ /* 0x000fe4000bf86270 */
[----:B------:R-:W-:Y:S01]  /*8310*/  @!P1 LEA.HI.X R15, R56, R11, R57, 0x2, P3 ;  /* 0x0000000b380f9211 */ /* 0x000fe200018f1439 */
[----:B------:R1:W-:Y:S01]  /*8320*/  @!P2 ST.E.64 desc[UR36][R12.64], R28 ;  /* 0x0000001c0c00a985 */ /* 0x0003e2000c101b24 */
[----:B------:R-:W-:-:S02]  /*8330*/  ISETP.GE.AND P3, PT, R156, UR4, PT ;  /* 0x000000049c007c0c */ /* 0x000fc4000bf66270 */
[-C--:B------:R-:W-:Y:S01]  /*8340*/  @!P5 LEA R16, P6, R26, R10.reuse, 0x2 ;  /* 0x0000000a1a10d211 */ /* 0x080fe200078c10ff */
[----:B------:R3:W-:Y:S01]  /*8350*/  @!P1 ST.E.64 desc[UR36][R14.64], R30 ;  /* 0x0000001e0e009985 */ /* 0x0007e2000c101b24 */
[----:B------:R-:W-:Y:S02]  /*8360*/  ISETP.GE.AND P2, PT, R155, UR4, PT ;  /* 0x000000049b007c0c */ /* 0x000fe4000bf46270 */
[----:B------:R-:W-:Y:S02]  /*8370*/  ISETP.GE.AND P1, PT, R154, UR4, PT ;  /* 0x000000049a007c0c */ /* 0x000fe4000bf26270 */
[----:B------:R-:W-:Y:S02]  /*8380*/  @!P5 LEA.HI.X R17, R26, R11, R27, 0x2, P6 ;  /* 0x0000000b1a11d211 */ /* 0x000fe400030f141b */
[----:B------:R-:W-:-:S03]  /*8390*/  @!P4 LEA R18, P6, R157, R10, 0x2 ;  /* 0x0000000a9d12c211 */ /* 0x000fc600078c10ff */
        /* <DEDUP_REMOVED lines=12> */
.L_x_13043:
[----:B------:R-:W-:Y:S05]  /*8460*/  BSYNC B1 ;  /* 0x0000000000017941 */ /* 0x000fea0003800000 */
.L_x_13042:
[----:B--23--:R1:W2:Y:S04]  /*8470*/  SHFL.IDX PT, R11, R3, 0x1, 0x1c1f ;  /* 0x003c1f00030b7f89 */ /* 0x00c2a800000e0000 */
[----:B0-----:R1:W0:Y:S01]  /*8480*/  SHFL.IDX PT, R10, R0, 0x1, 0x1c1f ;  /* 0x003c1f00000a7f89 */ /* 0x00122200000e0000 */
[----:B------:R-:W-:Y:S05]  /*8490*/  @P0 BRA `(.L_x_13041) ;  /* 0x0000000800fc0947 */ /* 0x000fea0003800000 */
[----:B------:R-:W-:Y:S02]  /*84a0*/  ULDC UR4, c[0x0][0xac8] ;  /* 0x0002b20000047ab9 */ /* 0x000fe40000000800 */
[----:B-----5:R-:W-:Y:S02]  /*84b0*/  ISETP.GE.AND P0, PT, R60, UR4, PT ;  /* 0x000000043c007c0c */ /* 0x020fe4000bf06270 */
[----:B------:R-:W-:Y:S02]  /*84c0*/  ISETP.GE.AND P5, PT, R58, UR4, PT ;  /* 0x000000043a007c0c */ /* 0x000fe4000bfa6270 */
[----:B------:R-:W-:Y:S02]  /*84d0*/  ISETP.GE.AND P3, PT, R56, UR4, PT ;  /* 0x0000000438007c0c */ /* 0x000fe4000bf66270 */
[----:B------:R-:W-:Y:S02]  /*84e0*/  ISETP.GE.AND P2, PT, R26, UR4, PT ;  /* 0x000000041a007c0c */ /* 0x000fe4000bf46270 */
[----:B------:R-:W-:-:S05]  /*84f0*/  ISETP.GE.AND P1, PT, R157, UR4, PT ;  /* 0x000000049d007c0c */ /* 0x000fca000bf26270 */
[----:B0-2---:R-:W-:Y:S02]  /*8500*/  @!P0 IMAD.WIDE R8, R60, 0x4, R10 ;  /* 0x000000043c088825 */ /* 0x005fe400078e020a */
[-C--:B------:R-:W-:Y:S02]  /*8510*/  @!P5 LEA R12, P4, R58, R10.reuse, 0x2 ;  /* 0x0000000a3a0cd211 */ /* 0x080fe400078810ff */
[----:B------:R-:W-:Y:S01]  /*8520*/  @!P3 LEA R14, P6, R56, R10, 0x2 ;  /* 0x0000000a380eb211 */ /* 0x000fe200078c10ff */
[----:B------:R0:W-:Y:S01]  /*8530*/  @!P0 ST.E.64 desc[UR36][R8.64], R42 ;  /* 0x0000002a08008985 */ /* 0x0001e2000c101b24 */
[----:B------:R-:W-:Y:S02]  /*8540*/  ISETP.GE.AND P0, PT, R156, UR4, PT ;  /* 0x000000049c007c0c */ /* 0x000fe4000bf06270 */
[----:B------:R-:W-:Y:S02]  /*8550*/  @!P5 LEA.HI.X R13, R58, R11, R59, 0x2, P4 ;  /* 0x0000000b3a0dd211 */ /* 0x000fe400020f143b */
[----:B------:R-:W-:-:S02]  /*8560*/  ISETP.GE.AND P4, PT, R155, UR4, PT ;  /* 0x000000049b007c0c */ /* 0x000fc4000bf86270 */
[----:B------:R-:W-:Y:S01]  /*8570*/  @!P3 LEA.HI.X R15, R56, R11, R57, 0x2, P6 ;  /* 0x0000000b380fb211 */ /* 0x000fe200030f1439 */
[----:B------:R3:W-:Y:S01]  /*8580*/  @!P5 ST.E.64 desc[UR36][R12.64], R44 ;  /* 0x0000002c0c00d985 */ /* 0x0007e2000c101b24 */
[----:B------:R-:W-:-:S03]  /*8590*/  @!P2 LEA R16, P5, R26, R10, 0x2 ;  /* 0x0000000a1a10a211 */ /* 0x000fc600078a10ff */
[----:B------:R3:W-:Y:S01]  /*85a0*/  @!P3 ST.E.64 desc[UR36][R14.64], R46 ;  /* 0x0000002e0e00b985 */ /* 0x0007e2000c101b24 */
[-C--:B------:R-:W-:Y:S02]  /*85b0*/  @!P2 LEA.HI.X R17, R26, R11.reuse, R27, 0x2, P5 ;  /* 0x0000000b1a11a211 */ /* 0x080fe400028f141b */
[-C--:B0-----:R-:W-:Y:S02]  /*85c0*/  @!P1 LEA R8, P6, R157, R10.reuse, 0x2 ;  /* 0x0000000a9d089211 */ /* 0x081fe400078c10ff */
[CC--:B------:R-:W-:Y:S01]  /*85d0*/  @!P0 LEA R18, P3, R156.reuse, R10.reuse, 0x2 ;  /* 0x0000000a9c128211 */ /* 0x0c0fe200078610ff */
[----:B------:R3:W-:Y:S01]  /*85e0*/  @!P2 ST.E.64 desc[UR36][R16.64], R48 ;  /* 0x000000301000a985 */ /* 0x0007e2000c101b24 */
[----:B------:R-:W-:Y:S02]  /*85f0*/  @!P4 LEA R20, P5, R155, R10, 0x2 ;  /* 0x0000000a9b14c211 */ /* 0x000fe400078a10ff */
[-C--:B------:R-:W-:Y:S02]  /*8600*/  @!P1 LEA.HI.X R9, R157, R11.reuse, R25, 0x2, P6 ;  /* 0x0000000b9d099211 */ /* 0x080fe400030f1419 */
[----:B------:R-:W-:-:S02]  /*8610*/  @!P0 LEA.HI.X R19, R156, R11, R24, 0x2, P3 ;  /* 0x0000000b9c138211 */ /* 0x000fc400018f1418 */
[----:B------:R-:W-:Y:S01]  /*8620*/  @!P4 LEA.HI.X R21, R155, R11, R23, 0x2, P5 ;  /* 0x0000000b9b15c211 */ /* 0x000fe200028f1417 */
[----:B------:R3:W-:Y:S04]  /*8630*/  @!P1 ST.E.64 desc[UR36][R8.64], R50 ;  /* 0x0000003208009985 */ /* 0x0007e8000c101b24 */
[----:B------:R3:W-:Y:S01]  /*8640*/  @!P0 ST.E.64 desc[UR36][R18.64], R52 ;  /* 0x0000003412008985 */ /* 0x0007e2000c101b24 */
[----:B------:R-:W-:-:S03]  /*8650*/  ISETP.GE.AND P0, PT, R154, UR4, PT ;  /* 0x000000049a007c0c */ /* 0x000fc6000bf06270 */
[----:B------:R3:W-:Y:S10]  /*8660*/  @!P4 ST.E.64 desc[UR36][R20.64], R54 ;  /* 0x000000361400c985 */ /* 0x0007f4000c101b24 */
[----:B------:R-:W-:Y:S05]  /*8670*/  @P0 BRA `(.L_x_13041) ;  /* 0x0000000800840947 */ /* 0x000fea0003800000 */
[----:B---3--:R-:W-:-:S04]  /*8680*/  LEA R8, P0, R154, R10, 0x2 ;  /* 0x0000000a9a087211 */ /* 0x008fc800078010ff */
[----:B------:R-:W-:-:S05]  /*8690*/  LEA.HI.X R9, R154, R11, R4, 0x2, P0 ;  /* 0x0000000b9a097211 */ /* 0x000fca00000f1404 */
[----:B------:R4:W-:Y:S01]  /*86a0*/  ST.E.64 desc[UR36][R8.64], R118 ;  /* 0x0000007608007985 */ /* 0x0009e2000c101b24 */
[----:B------:R-:W-:Y:S05]  /*86b0*/  BRA `(.L_x_13041) ;  /* 0x0000000800747947 */ /* 0x000fea0003800000 */
.L_x_13038:
[----:B------:R-:W3:Y:S01]  /*86c0*/  LDC.64 R10, c[0x0][0xc00] ;  /* 0x00030000ff0a7b82 */ /* 0x000ee20000000a00 */
[----:B------:R-:W-:Y:S01]  /*86d0*/  ULDC.64 UR4, c[0x0][0xc08] ;  /* 0x0003020000047ab9 */ /* 0x000fe20000000a00 */
[----:B------:R-:W-:Y:S02]  /*86e0*/  MOV R3, RZ ;  /* 0x000000ff00037202 */ /* 0x000fe40000000f00 */
[----:B------:R-:W-:-:S04]  /*86f0*/  ISETP.NE.U32.AND P1, PT, RZ, UR4, PT ;  /* 0x00000004ff007c0c */ /* 0x000fc8000bf25070 */
[----:B------:R-:W4:Y:S01]  /*8700*/  LDC.64 R8, c[0x0][0xc00] ;  /* 0x00030000ff087b82 */ /* 0x000f220000000a00 */
[----:B------:R-:W-:Y:S02]  /*8710*/  ISETP.NE.AND.EX P1, PT, RZ, UR5, PT, P1 ;  /* 0x00000005ff007c0c */ /* 0x000fe4000bf25310 */
[----:B---3--:R-:W-:-:S04]  /*8720*/  ISETP.NE.U32.AND P0, PT, R10, RZ, PT ;  /* 0x000000ff0a00720c */ /* 0x008fc80003f05070 */
[----:B------:R-:W-:Y:S01]  /*8730*/  ISETP.NE.AND.EX P0, PT, R11, RZ, PT, P0 ;  /* 0x000000ff0b00720c */ /* 0x000fe20003f05300 */
[----:B----4-:R-:W-:-:S06]  /*8740*/  IMAD.WIDE R10, R17, 0x4, R8 ;  /* 0x00000004110a7825 */ /* 0x010fcc00078e0208 */
[C---:B------:R-:W-:Y:S01]  /*8750*/  @P1 LEA R8, P2, R17.reuse, UR4, 0x2 ;  /* 0x0000000411081c11 */ /* 0x040fe2000f8410ff */
[----:B------:R-:W-:Y:S02]  /*8760*/  ULDC UR4, c[0x0][0xa88] ;  /* 0x0002a20000047ab9 */ /* 0x000fe40000000800 */
[----:B------:R-:W-:Y:S01]  /*8770*/  IMAD.U32 R0, RZ, RZ, UR4 ;  /* 0x00000004ff007e24 */ /* 0x000fe2000f8e00ff */
[----:B------:R-:W-:Y:S02]  /*8780*/  @P1 LEA.HI.X R9, R17, UR5, R153, 0x2, P2 ;  /* 0x0000000511091c11 */ /* 0x000fe400090f1499 */
[----:B------:R3:W5:Y:S04]  /*8790*/  @P0 LDG.E R3, desc[UR36][R10.64] ;  /* 0x000000240a030981 */ /* 0x000768000c1e1900 */
[----:B------:R3:W5:Y:S01]  /*87a0*/  @P1 LDG.E R0, desc[UR36][R8.64] ;  /* 0x0000002408001981 */ /* 0x000762000c1e1900 */
[----:B------:R-:W-:Y:S01]  /*87b0*/  ISETP.NE.AND P2, PT, R19, RZ, PT ;  /* 0x000000ff1300720c */ /* 0x000fe20003f45270 */
[----:B--2---:R-:W2:-:S12]  /*87c0*/  S2R R4, SR_TID.X ;  /* 0x0000000000047919 */ /* 0x004e980000002100 */
[----:B------:R-:W4:Y:S01]  /*87d0*/  @!P2 LDC R19, c[0x0][0xad4] ;  /* 0x0002b500ff13ab82 */ /* 0x000f220000000800 */
[----:B--2---:R-:W-:Y:S01]  /*87e0*/  VIADD R26, R4, 0xffffff80 ;  /* 0xffffff80041a7836 */ /* 0x004fe20000000000 */
[----:B----4-:R-:W-:-:S04]  /*87f0*/  ISETP.GT.AND P2, PT, R19, 0x1, PT ;  /* 0x000000011300780c */ /* 0x010fc80003f44270 */
[----:B------:R-:W-:Y:S01]  /*8800*/  ISETP.GT.AND P3, PT, R26, 0xbf, PT ;  /* 0x000000bf1a00780c */ /* 0x000fe20003f64270 */
[----:B---3--:R-:W-:-:S12]  /*8810*/  @P1 BRA `(.L_x_13044) ;  /* 0x0000000000101947 */ /* 0x008fd80003800000 */
[----:B------:R-:W-:Y:S05]  /*8820*/  @!P0 BRA `(.L_x_13044) ;  /* 0x00000000000c8947 */ /* 0x000fea0003800000 */
[----:B------:R-:W2:Y:S04]  /*8830*/  LDG.E R9, desc[UR36][R10.64] ;  /* 0x000000240a097981 */ /* 0x000ea8000c1e1900 */
[----:B-----5:R-:W2:Y:S02]  /*8840*/  LDG.E R0, desc[UR36][R10.64+0x4] ;  /* 0x000004240a007981 */ /* 0x020ea4000c1e1900 */
[----:B--2---:R-:W-:-:S07]  /*8850*/  IMAD.IADD R0, R0, 0x1, -R9 ;  /* 0x0000000100007824 */ /* 0x004fce00078e0a09 */
.L_x_13044:
[----:B------:R-:W-:Y:S01]  /*8860*/  BSSY B1, `(.L_x_13045) ;  /* 0x0000037000017945 */ /* 0x000fe20003800000 */
[----:B------:R-:W-:Y:S02]  /*8870*/  SEL R27, R17, RZ, !P0 ;  /* 0x000000ff111b7207 */ /* 0x000fe40004000000 */
[----:B------:R-:W-:Y:S02]  /*8880*/  SEL R153, R153, RZ, !P0 ;  /* 0x000000ff99997207 */ /* 0x000fe40004000000 */
[----:B-----5:R-:W-:Y:S01]  /*8890*/  SHF.R.S32.HI R24, RZ, 0x1f, R3 ;  /* 0x0000001fff187819 */ /* 0x020fe20000011403 */
[----:B------:R-:W-:Y:S06]  /*88a0*/  @P3 BRA `(.L_x_13046) ;  /* 0x0000000000c83947 */ /* 0x000fec0003800000 */
[----:B------:R-:W2:Y:S01]  /*88b0*/  LDC R33, c[0x0][0xbe8] ;  /* 0x0002fa00ff217b82 */ /* 0x000ea20000000800 */
[----:B------:R-:W-:-:S04]  /*88c0*/  IMAD R4, R23, 0xc0, R4 ;  /* 0x000000c017047824 */ /* 0x000fc800078e0204 */
[----:B------:R-:W-:Y:S02]  /*88d0*/  VIADD R29, R4, 0xffffff80 ;  /* 0xffffff80041d7836 */ /* 0x000fe40000000000 */
[----:B--2---:R-:W-:-:S05]  /*88e0*/  IMAD R8, R0, R33, RZ ;  /* 0x0000002100087224 */ /* 0x004fca00078e02ff */
[----:B------:R-:W-:-:S13]  /*88f0*/  ISETP.GE.AND P0, PT, R29, R8, PT ;  /* 0x000000081d00720c */ /* 0x000fda0003f06270 */
[----:B------:R-:W-:Y:S05]  /*8900*/  @P0 BRA `(.L_x_13046) ;  /* 0x0000000000b00947 */ /* 0x000fea0003800000 */
[----:B------:R-:W2:Y:S01]  /*8910*/  LDL.LU R28, [R1+0xc] ;  /* 0x00000c00011c7983 */ /* 0x000ea20000300800 */
[----:B------:R-:W-:Y:S01]  /*8920*/  ISETP.NE.AND P1, PT, R33, 0x1, PT ;  /* 0x000000012100780c */ /* 0x000fe20003f25270 */
[----:B------:R-:W-:Y:S01]  /*8930*/  IMAD.MOV.U32 R20, RZ, RZ, 0x9b8 ;  /* 0x000009b8ff147424 */ /* 0x000fe200078e00ff */
[----:B------:R-:W-:Y:S01]  /*8940*/  ISETP.GT.AND P0, PT, R19, 0x1, PT ;  /* 0x000000011300780c */ /* 0x000fe20003f04270 */
[----:B------:R-:W3:Y:S01]  /*8950*/  LDC.64 R30, c[0x0][0xba8] ;  /* 0x0002ea00ff1e7b82 */ /* 0x000ee20000000a00 */
[----:B------:R-:W-:Y:S02]  /*8960*/  MOV R19, R29 ;  /* 0x0000001d00137202 */ /* 0x000fe40000000f00 */
[----:B------:R-:W-:-:S05]  /*8970*/  SEL R20, R20, 0x978, P0 ;  /* 0x0000097814147807 */ /* 0x000fca0000000000 */
[----:B------:R-:W4:Y:S08]  /*8980*/  LDC.64 R10, c[0x0][R20+0x220] ;  /* 0x00008800140a7b82 */ /* 0x000f300000000a00 */
[----:B------:R-:W5:Y:S08]  /*8990*/  @P1 LDC R4, c[0x0][0xbec] ;  /* 0x0002fb00ff041b82 */ /* 0x000f700000000800 */
[----:B------:R-:W3:Y:S08]  /*89a0*/  LDC.64 R8, c[0x0][R20+0x218] ;  /* 0x0000860014087b82 */ /* 0x000ef00000000a00 */
[----:B------:R-:W3:Y:S01]  /*89b0*/  @P1 LDC R25, c[0x0][0xbf0] ;  /* 0x0002fc00ff191b82 */ /* 0x000ee20000000800 */
[----:B----4-:R-:W-:-:S02]  /*89c0*/  IMAD R11, R11, R27, RZ ;  /* 0x0000001b0b0b7224 */ /* 0x010fc400078e02ff */
[----:B-1----:R-:W-:-:S05]  /*89d0*/  IMAD.WIDE.U32 R16, R10, R27, RZ ;  /* 0x0000001b0a107225 */ /* 0x002fca00078e00ff */
[----:B------:R-:W1:Y:S01]  /*89e0*/  LDC.64 R12, c[0x0][R20+0x228] ;  /* 0x00008a00140c7b82 */ /* 0x000e620000000a00 */
[----:B-----5:R-:W-:-:S07]  /*89f0*/  @P1 IMAD.HI.U32 R4, R29, R4, RZ ;  /* 0x000000041d041227 */ /* 0x020fce00078e00ff */
[----:B0-----:R-:W0:Y:S01]  /*8a00*/  LDC.64 R14, c[0x0][R20+0x210] ;  /* 0x00008400140e7b82 */ /* 0x001e220000000a00 */
[-C--:B---3--:R-:W-:Y:S02]  /*8a10*/  IMAD R21, R9, R18.reuse, RZ ;  /* 0x0000001209157224 */ /* 0x088fe400078e02ff */
[----:B------:R-:W-:-:S04]  /*8a20*/  IMAD.WIDE.U32 R8, R8, R18, RZ ;  /* 0x0000001208087225 */ /* 0x000fc800078e00ff */
[----:B------:R-:W-:Y:S01]  /*8a30*/  IMAD.IADD R21, R9, 0x1, R21 ;  /* 0x0000000109157824 */ /* 0x000fe200078e0215 */
[----:B------:R-:W-:Y:S01]  /*8a40*/  @P1 SHF.R.U32.HI R19, RZ, R25, R4 ;  /* 0x00000019ff131219 */ /* 0x000fe20000011604 */
[----:B------:R-:W-:Y:S01]  /*8a50*/  IMAD R25, R10, R153, R11 ;  /* 0x000000990a197224 */ /* 0x000fe200078e020b */
[----:B------:R-:W3:Y:S01]  /*8a60*/  @!P0 LDC R30, c[0x0][0xb50] ;  /* 0x0002d400ff1e8b82 */ /* 0x000ee20000000800 */
[----:B------:R-:W-:Y:S02]  /*8a70*/  IADD3 R4, P1, P3, R16, R8, R3 ;  /* 0x0000000810047210 */ /* 0x000fe40007b3e003 */
[----:B------:R-:W-:Y:S02]  /*8a80*/  IMAD.MOV R10, RZ, RZ, -R19 ;  /* 0x000000ffff0a7224 */ /* 0x000fe400078e0a13 */
[----:B------:R-:W-:-:S03]  /*8a90*/  IMAD.IADD R25, R17, 0x1, R25 ;  /* 0x0000000111197824 */ /* 0x000fc600078e0219 */
[----:B------:R-:W4:Y:S01]  /*8aa0*/  @!P0 LDC R31, c[0x0][0xb54] ;  /* 0x0002d500ff1f8b82 */ /* 0x000f220000000800 */
[----:B--2---:R-:W-:-:S05]  /*8ab0*/  SEL R11, R28, RZ, P0 ;  /* 0x000000ff1c0b7207 */ /* 0x004fca0000000000 */
[----:B-1----:R-:W-:-:S04]  /*8ac0*/  IMAD.WIDE.U32 R8, R12, R11, RZ ;  /* 0x0000000b0c087225 */ /* 0x002fc800078e00ff */
        /* <DEDUP_REMOVED lines=11> */
[----:B---3--:R-:W-:-:S03]  /*8b80*/  LEA R10, P0, R8, R30, 0x2 ;  /* 0x0000001e080a7211 */ /* 0x008fc600078010ff */
[----:B------:R-:W-:Y:S01]  /*8b90*/  IMAD.IADD R4, R9, 0x1, R13 ;  /* 0x0000000109047824 */ /* 0x000fe200078e020d */
[----:B------:R-:W-:-:S04]  /*8ba0*/  MOV R9, 0xff800000 ;  /* 0xff80000000097802 */ /* 0x000fc80000000f00 */
[----:B----4-:R-:W-:-:S05]  /*8bb0*/  LEA.HI.X R11, R8, R31, R4, 0x2, P0 ;  /* 0x0000001f080b7211 */ /* 0x010fca00000f1404 */
[----:B------:R2:W-:Y:S02]  /*8bc0*/  STG.E desc[UR36][R10.64], R9 ;  /* 0x000000090a007986 */ /* 0x0005e4000c101924 */
.L_x_13046:
[----:B------:R-:W-:Y:S05]  /*8bd0*/  BSYNC B1 ;  /* 0x0000000000017941 */ /* 0x000fea0003800000 */
.L_x_13045:
[----:B------:R-:W-:Y:S05]  /*8be0*/  @P2 BRA `(.L_x_13041) ;  /* 0x0000000400282947 */ /* 0x000fea0003800000 */
[----:B------:R-:W3:Y:S01]  /*8bf0*/  LDC R15, c[0x0][0xbe8] ;  /* 0x0002fa00ff0f7b82 */ /* 0x000ee20000000800 */
[----:B-1----:R-:W-:Y:S01]  /*8c00*/  SHF.R.S32.HI R16, RZ, 0x1f, R26 ;  /* 0x0000001fff107819 */ /* 0x002fe2000001141a */
[----:B------:R-:W-:Y:S01]  /*8c10*/  ULDC.64 UR4, c[0x0][0xaa0] ;  /* 0x0002a80000047ab9 */ /* 0x000fe20000000a00 */
[----:B------:R-:W-:Y:S01]  /*8c20*/  ULDC.64 UR6, c[0x0][0xaf0] ;  /* 0x0002bc0000067ab9 */ /* 0x000fe20000000a00 */
[----:B------:R-:W-:Y:S01]  /*8c30*/  IMAD R4, R24, UR4, RZ ;  /* 0x0000000418047c24 */ /* 0x000fe2000f8e02ff */
[----:B------:R-:W-:Y:S01]  /*8c40*/  LEA.HI R16, R16, R26, RZ, 0x3 ;  /* 0x0000001a10107211 */ /* 0x000fe200078f18ff */
[----:B--2---:R-:W-:-:S03]  /*8c50*/  IMAD.WIDE.U32 R8, R3, UR4, RZ ;  /* 0x0000000403087c25 */ /* 0x004fc6000f8e00ff */
[----:B------:R-:W-:Y:S01]  /*8c60*/  SHF.R.S32.HI R16, RZ, 0x3, R16 ;  /* 0x00000003ff107819 */ /* 0x000fe20000011410 */
[----:B------:R-:W-:Y:S01]  /*8c70*/  IMAD R11, R3, UR5, R4 ;  /* 0x00000005030b7c24 */ /* 0x000fe2000f8e0204 */
[----:B------:R-:W-:Y:S01]  /*8c80*/  ULDC.64 UR4, c[0x0][0xae8] ;  /* 0x0002ba0000047ab9 */ /* 0x000fe20000000a00 */
[----:B------:R-:W-:Y:S02]  /*8c90*/  IMAD R10, R153, UR6, RZ ;  /* 0x00000006990a7c24 */ /* 0x000fe4000f8e02ff */
[----:B------:R-:W-:Y:S02]  /*8ca0*/  IMAD R4, R22, 0x30, R16 ;  /* 0x0000003016047824 */ /* 0x000fe400078e0210 */
[----:B------:R-:W-:Y:S02]  /*8cb0*/  IMAD.IADD R9, R9, 0x1, R11 ;  /* 0x0000000109097824 */ /* 0x000fe400078e020b */
[----:B------:R-:W-:Y:S02]  /*8cc0*/  IMAD R12, R23, 0xc0, R4 ;  /* 0x000000c0170c7824 */ /* 0x000fe400078e0204 */
[----:B------:R-:W-:Y:S01]  /*8cd0*/  IMAD.WIDE.U32 R8, R18, UR4, R8 ;  /* 0x0000000412087c25 */ /* 0x000fe2000f8e0008 */
[----:B---3--:R-:W-:-:S03]  /*8ce0*/  ISETP.NE.AND P0, PT, R15, 0x1, PT ;  /* 0x000000010f00780c */ /* 0x008fc60003f05270 */
[----:B------:R-:W-:Y:S02]  /*8cf0*/  IMAD.MOV.U32 R3, RZ, RZ, R12 ;  /* 0x000000ffff037224 */ /* 0x000fe400078e000c */
[----:B------:R-:W-:Y:S01]  /*8d00*/  IMAD R9, R18, UR5, R9 ;  /* 0x0000000512097c24 */ /* 0x000fe2000f8e0209 */
[----:B------:R-:W-:Y:S01]  /*8d10*/  ULDC.64 UR4, c[0x0][0xae0] ;  /* 0x0002b80000047ab9 */ /* 0x000fe20000000a00 */
[----:B------:R-:W-:-:S06]  /*8d20*/  IMAD.WIDE.U32 R8, R27, UR6, R8 ;  /* 0x000000061b087c25 */ /* 0x000fcc000f8e0008 */
[----:B------:R-:W1:Y:S08]  /*8d30*/  @P0 LDC R13, c[0x0][0xbec] ;  /* 0x0002fb00ff0d0b82 */ /* 0x000e700000000800 */
[----:B------:R-:W2:Y:S01]  /*8d40*/  @P0 LDC R17, c[0x0][0xbf0] ;  /* 0x0002fc00ff110b82 */ /* 0x000ea20000000800 */
[----:B-1----:R-:W-:-:S04]  /*8d50*/  @P0 IMAD.HI.U32 R4, R12, R13, RZ ;  /* 0x0000000d0c040227 */ /* 0x002fc800078e00ff */
[----:B------:R-:W-:Y:S02]  /*8d60*/  IMAD R13, R27, UR7, R10 ;  /* 0x000000071b0d7c24 */ /* 0x000fe4000f8e020a */
[----:B------:R-:W-:Y:S01]  /*8d70*/  IMAD R27, R0, R15, RZ ;  /* 0x0000000f001b7224 */ /* 0x000fe200078e02ff */
[----:B--2---:R-:W-:Y:S01]  /*8d80*/  @P0 SHF.R.U32.HI R3, RZ, R17, R4 ;  /* 0x00000011ff030219 */ /* 0x004fe20000011604 */
[----:B------:R-:W-:-:S03]  /*8d90*/  IMAD.IADD R9, R9, 0x1, R13 ;  /* 0x0000000109097824 */ /* 0x000fc600078e020d */
[--C-:B------:R-:W-:Y:S01]  /*8da0*/  SHF.R.S32.HI R4, RZ, 0x1f, R3.reuse ;  /* 0x0000001fff047819 */ /* 0x100fe20000011403 */
[----:B------:R-:W-:Y:S02]  /*8db0*/  IMAD.MOV R11, RZ, RZ, -R3 ;  /* 0x000000ffff0b7224 */ /* 0x000fe400078e0a03 */
[----:B------:R-:W-:-:S04]  /*8dc0*/  IMAD.WIDE.U32 R8, R3, UR4, R8 ;  /* 0x0000000403087c25 */ /* 0x000fc8000f8e0008 */
[----:B------:R-:W-:Y:S02]  /*8dd0*/  IMAD R11, R15, R11, R12 ;  /* 0x0000000b0f0b7224 */ /* 0x000fe400078e020c */
        /* <DEDUP_REMOVED lines=8> */
[----:B------:R-:W-:Y:S01]  /*8e60*/  ULDC.64 UR4, c[0x0][0xa80] ;  /* 0x0002a00000047ab9 */ /* 0x000fe20000000a00 */
[----:B------:R-:W-:Y:S01]  /*8e70*/  IMAD R4, R23, 0xc0, R16 ;  /* 0x000000c017047824 */ /* 0x000fe200078e0210 */
[----:B------:R-:W-:Y:S02]  /*8e80*/  SHF.R.S32.HI R16, RZ, 0x1f, R152 ;  /* 0x0000001fff107819 */ /* 0x000fe40000011498 */
[----:B------:R-:W-:Y:S01]  /*8e90*/  IADD3 R3, R9, R3, RZ ;  /* 0x0000000309037210 */ /* 0x000fe20007ffe0ff */
[----:B------:R-:W-:Y:S01]  /*8ea0*/  VIADD R0, R4, 0x30 ;  /* 0x0000003004007836 */ /* 0x000fe20000000000 */
[----:B------:R-:W-:Y:S01]  /*8eb0*/  LEA R9, P0, R8, UR4, 0x1 ;  /* 0x0000000408097c11 */ /* 0x000fe2000f8008ff */
[----:B------:R-:W-:-:S03]  /*8ec0*/  ULDC UR4, c[0x0][0xac8] ;  /* 0x0002b20000047ab9 */ /* 0x000fc60000000800 */
[----:B0-----:R-:W-:Y:S01]  /*8ed0*/  LEA.HI.X R14, R8, UR5, R3, 0x1, P0 ;  /* 0x00000005080e7c11 */ /* 0x001fe200080f0c03 */
[----:B------:R-:W0:Y:S01]  /*8ee0*/  SHFL.IDX PT, R13, R9, RZ, 0x181f ;  /* 0x00181fff090d7589 */ /* 0x000e2200000e0000 */
[----:B------:R-:W-:Y:S01]  /*8ef0*/  ISETP.GE.AND P0, PT, R152, UR4, PT ;  /* 0x0000000498007c0c */ /* 0x000fe2000bf06270 */
[C---:B------:R-:W-:Y:S02]  /*8f00*/  VIADD R3, R4.reuse, 0x60 ;  /* 0x0000006004037836 */ /* 0x040fe40000000000 */
[----:B------:R-:W1:Y:S01]  /*8f10*/  SHFL.IDX PT, R17, R9, 0x1, 0x181f ;  /* 0x00381f0009117f89 */ /* 0x000e6200000e0000 */
[CC--:B------:R-:W-:Y:S01]  /*8f20*/  ISETP.GE.OR P3, PT, R4.reuse, R27.reuse, P0 ;  /* 0x0000001b0400720c */ /* 0x0c0fe20000766670 */
[----:B------:R-:W-:Y:S01]  /*8f30*/  VIADD R4, R4, 0x90 ;  /* 0x0000009004047836 */ /* 0x000fe20000000000 */
[-C--:B------:R-:W-:Y:S01]  /*8f40*/  ISETP.GE.OR P2, PT, R0, R27.reuse, P0 ;  /* 0x0000001b0000720c */ /* 0x080fe20000746670 */
[----:B------:R-:W2:Y:S01]  /*8f50*/  SHFL.IDX PT, R21, R9, 0x2, 0x181f ;  /* 0x00581f0009157f89 */ /* 0x000ea200000e0000 */
[----:B------:R-:W-:-:S02]  /*8f60*/  ISETP.GE.OR P1, PT, R3, R27, P0 ;  /* 0x0000001b0300720c */ /* 0x000fc40000726670 */
[----:B------:R-:W-:Y:S01]  /*8f70*/  ISETP.GE.OR P0, PT, R4, R27, P0 ;  /* 0x0000001b0400720c */ /* 0x000fe20000706670 */
[----:B------:R-:W3:Y:S04]  /*8f80*/  SHFL.IDX PT, R11, R14, RZ, 0x181f ;  /* 0x00181fff0e0b7589 */ /* 0x000ee800000e0000 */
[----:B------:R3:W4:Y:S04]  /*8f90*/  SHFL.IDX PT, R25, R9, 0x3, 0x181f ;  /* 0x00781f0009197f89 */ /* 0x00072800000e0000 */
[----:B------:R-:W5:Y:S04]  /*8fa0*/  SHFL.IDX PT, R15, R14, 0x1, 0x181f ;  /* 0x00381f000e0f7f89 */ /* 0x000f6800000e0000 */
[----:B------:R-:W5:Y:S01]  /*8fb0*/  SHFL.IDX PT, R19, R14, 0x2, 0x181f ;  /* 0x00581f000e137f89 */ /* 0x000f6200000e0000 */
[----:B0-----:R-:W-:-:S03]  /*8fc0*/  @!P3 LEA R8, P6, R152, R13, 0x1 ;  /* 0x0000000d9808b211 */ /* 0x001fc600078c08ff */
[----:B------:R4:W0:Y:S01]  /*8fd0*/  SHFL.IDX PT, R23, R14, 0x3, 0x181f ;  /* 0x00781f000e177f89 */ /* 0x00082200000e0000 */
[C---:B-1----:R-:W-:Y:S02]  /*8fe0*/  @!P2 LEA R10, P5, R152.reuse, R17, 0x1 ;  /* 0x00000011980aa211 */ /* 0x042fe400078a08ff */
[C---:B--2---:R-:W-:Y:S02]  /*8ff0*/  @!P1 LEA R12, P4, R152.reuse, R21, 0x1 ;  /* 0x00000015980c9211 */ /* 0x044fe400078808ff */
[C---:B---3--:R-:W-:Y:S02]  /*9000*/  @!P3 LEA.HI.X R9, R152.reuse, R11, R16, 0x1, P6 ;  /* 0x0000000b9809b211 */ /* 0x048fe400030f0c10 */
[----:B----4-:R-:W-:-:S03]  /*9010*/  @!P0 LEA R14, P6, R152, R25, 0x1 ;  /* 0x00000019980e8211 */ /* 0x010fc600078c08ff */
[----:B------:R1:W-:Y:S01]  /*9020*/  @!P3 ST.E.128 desc[UR36][R8.64], RZ ;  /* 0x000000ff0800b985 */ /* 0x0003e2000c101d24 */
[C-C-:B-----5:R-:W-:Y:S02]  /*9030*/  @!P2 LEA.HI.X R11, R152.reuse, R15, R16.reuse, 0x1, P5 ;  /* 0x0000000f980ba211 */ /* 0x160fe400028f0c10 */
[----:B------:R-:W-:-:S03]  /*9040*/  @!P1 LEA.HI.X R13, R152, R19, R16, 0x1, P4 ;  /* 0x00000013980d9211 */ /* 0x000fc600020f0c10 */
[----:B------:R1:W-:Y:S01]  /*9050*/  @!P2 ST.E.128 desc[UR36][R10.64], RZ ;  /* 0x000000ff0a00a985 */ /* 0x0003e2000c101d24 */
[----:B0-----:R-:W-:-:S03]  /*9060*/  @!P0 LEA.HI.X R15, R152, R23, R16, 0x1, P6 ;  /* 0x00000017980f8211 */ /* 0x001fc600030f0c10 */
[----:B------:R1:W-:Y:S04]  /*9070*/  @!P1 ST.E.128 desc[UR36][R12.64], RZ ;  /* 0x000000ff0c009985 */ /* 0x0003e8000c101d24 */
[----:B------:R1:W-:Y:S02]  /*9080*/  @!P0 ST.E.128 desc[UR36][R14.64], RZ ;  /* 0x000000ff0e008985 */ /* 0x0003e4000c101d24 */
.L_x_13041:
[----:B------:R-:W-:Y:S05]  /*9090*/  BSYNC B0 ;  /* 0x0000000000007941 */ /* 0x000fea0003800000 */
.L_x_13037:
[----:B------:R-:W-:Y:S02]  /*90a0*/  ULDC UR4, c[0x0][0xc3c] ;  /* 0x00030f0000047ab9 */ /* 0x000fe40000000800 */
[----:B------:R-:W-:-:S13]  /*90b0*/  ISETP.GE.AND P0, PT, R7, UR4, PT ;  /* 0x0000000407007c0c */ /* 0x000fda000bf06270 */
[----:B------:R-:W-:Y:S05]  /*90c0*/  @!P0 BRA `(.L_x_13047) ;  /* 0xffffff7c00788947 */ /* 0x000fea000383ffff */
[----:B------:R-:W-:Y:S05]  /*90d0*/  EXIT ;  /* 0x000000000000794d */ /* 0x000fea0003800000 */
.L_x_13008:
[----:B------:R-:W-:-:S08]  /*90e0*/  NOP ;  /* 0x0000000000007918 */ /* 0x000fd00000000000 */
[----:B------:R-:W0:-:S00]  /*90f0*/  USETMAXREG.DEALLOC.CTAPOOL 0x20 ;  /* 0x00000020000079c8 */ /* 0x000e0000080e0500 */
[----:B0-----:R-:W2:Y:S01]  /*9100*/  LDL.LU R2, [R1+0x4] ;  /* 0x0000040001027983 */ /* 0x001ea20000300800 */
[----:B------:R-:W-:-:S06]  /*9110*/  LOP3.LUT R0, R0, 0x3, RZ, 0xc0, !PT ;  /* 0x0000000300007812 */ /* 0x000fcc00078ec0ff */
[----:B------:R-:W0:Y:S02]  /*9120*/  SHFL.IDX PT, R0, R0, RZ, 0x1f ;  /* 0x00001fff00007589 */ /* 0x000e2400000e0000 */
[----:B0-----:R-:W-:Y:S01]  /*9130*/  ISETP.NE.AND P0, PT, R0, RZ, PT ;  /* 0x000000ff0000720c */ /* 0x001fe20003f05270 */
[----:B------:R-:W-:Y:S01]  /*9140*/  IMAD.MOV.U32 R0, RZ, RZ, RZ ;  /* 0x000000ffff007224 */ /* 0x000fe200078e00ff */
[----:B--2---:R-:W-:-:S11]  /*9150*/  LOP3.LUT R2, R2, 0xffffffef, RZ, 0xc0, !PT ;  /* 0xffffffef02027812 */ /* 0x004fd600078ec0ff */
[----:B------:R-:W-:-:S05]  /*9160*/  @P0 LOP3.LUT R2, R2, 0x10, RZ, 0xfc, !PT ;  /* 0x0000001002020812 */ /* 0x000fca00078efcff */
[----:B------:R0:W-:Y:S01]  /*9170*/  STL [R1+0x4], R2 ;  /* 0x0000040201007387 */ /* 0x0001e20000100800 */
        /* <DEDUP_REMOVED lines=8> */
.L_x_13048:
[----:B0-----:R-:W0:Y:S01]  /*9200*/  S2R R2, SR_TID.X ;  /* 0x0000000000027919 */ /* 0x001e220000002100 */
        /* <DEDUP_REMOVED lines=43> */
.L_x_13052:
        /* <DEDUP_REMOVED lines=35> */
.L_x_13050:
        /* <DEDUP_REMOVED lines=15> */
[----:B0-----:R-:W-:Y:S01]  /*97e0*/  IADD3 R13, RZ, -R3, RZ ;  /* 0x80000003ff0d7210 */ /* 0x001fe20007ffe0ff */
[----:B------:R-:W-:Y:S06]  /*97f0*/  @!P0 BRA `(.L_x_13053) ;  /* 0x0000000000088947 */ /* 0x000fec0003800000 */
[----:B------:R-:W-:-:S05]  /*9800*/  VIADD R5, R19, 0xffffffff ;  /* 0xffffffff13057836 */ /* 0x000fca0000000000 */
[----:B------:R0:W1:Y:S02]  /*9810*/  SHFL.IDX PT, R16, R2, R5, 0x1f ;  /* 0x00001f0502107589 */ /* 0x00006400000e0000 */
.L_x_13053:
[----:B-1----:R-:W-:Y:S01]  /*9820*/  IMAD R16, R16, UR5, R11 ;  /* 0x0000000510107c24 */ /* 0x002fe2000f8e020b */
[----:B------:R-:W-:Y:S01]  /*9830*/  IADD3 R19, R19, UR4, RZ ;  /* 0x0000000413137c10 */ /* 0x000fe2000fffe0ff */
        /* <DEDUP_REMOVED lines=10> */
[----:B------:R-:W-:-:S05]  /*98e0*/  IMAD R3, R2, R8, R3 ;  /* 0x0000000802037224 */ /* 0x000fca00078e0203 */
[----:B------:R-:W-:Y:S01]  /*98f0*/  ISETP.GT.U32.AND P1, PT, R4, R3, PT ;  /* 0x000000030400720c */ /* 0x000fe20003f24070 */
[----:B0-----:R-:W0:-:S12]  /*9900*/  MUFU.RCP R6, R6 ;  /* 0x0000000600067308 */ /* 0x001e180000001000 */
[-C--:B------:R-:W-:Y:S01]  /*9910*/  @!P1 IADD3 R3, R3, -R4.reuse, RZ ;  /* 0x8000000403039210 */ /* 0x080fe20007ffe0ff */
[----:B------:R-:W-:Y:S01]  /*9920*/  @!P1 VIADD R2, R2, 0x1 ;  /* 0x0000000102029836 */ /* 0x000fe20000000000 */
[----:B------:R-:W-:Y:S02]  /*9930*/  ISETP.NE.AND P1, PT, R0, RZ, PT ;  /* 0x000000ff0000720c */ /* 0x000fe40003f25270 */
[----:B------:R-:W-:Y:S01]  /*9940*/  ISETP.GE.U32.AND P0, PT, R3, R4, PT ;  /* 0x000000040300720c */ /* 0x000fe20003f06070 */
[----:B0-----:R-:W-:Y:S01]  /*9950*/  VIADD R8, R6, 0xffffffe ;  /* 0x0ffffffe06087836 */ /* 0x001fe20000000000 */
[----:B------:R-:W-:-:S03]  /*9960*/  LOP3.LUT R4, R17, R0, RZ, 0x3c, !PT ;  /* 0x0000000011047212 */ /* 0x000fc600078e3cff */
[----:B------:R0:W1:Y:S01]  /*9970*/  F2I.FTZ.U32.TRUNC.NTZ R3, R8 ;  /* 0x0000000800037305 */ /* 0x000062000021f000 */
[----:B------:R-:W-:-:S07]  /*9980*/  ISETP.GE.AND P2, PT, R4, RZ, PT ;  /* 0x000000ff0400720c */ /* 0x000fce0003f46270 */
        /* <DEDUP_REMOVED lines=32> */
.L_x_13051:
[----:B------:R-:W-:Y:S01]  /*9b90*/  ULDC UR4, c[0x0][0xc3c] ;  /* 0x00030f0000047ab9 */ /* 0x000fe20000000800 */
[----:B------:R-:W-:Y:S02]  /*9ba0*/  IMAD.MOV.U32 R17, RZ, RZ, RZ ;  /* 0x000000ffff117224 */ /* 0x000fe400078e00ff */
[----:B------:R-:W-:Y:S02]  /*9bb0*/  IMAD.U32 R16, RZ, RZ, UR6 ;  /* 0x00000006ff107e24 */ /* 0x000fe4000f8e00ff */
[----:B------:R-:W-:Y:S02]  /*9bc0*/  IMAD.MOV.U32 R18, RZ, RZ, RZ ;  /* 0x000000ffff127224 */ /* 0x000fe400078e00ff */
[----:B------:R-:W-:-:S07]  /*9bd0*/  IMAD.U32 R19, RZ, RZ, UR4 ;  /* 0x00000004ff137e24 */ /* 0x000fce000f8e00ff */
.L_x_13054:
[----:B------:R-:W-:-:S13]  /*9be0*/  ISETP.NE.AND P0, PT, R7, RZ, PT ;  /* 0x000000ff0700720c */ /* 0x000fda0003f05270 */
[----:B------:R-:W0:Y:S01]  /*9bf0*/  @!P0 S2R R3, SR_CgaCtaId ;  /* 0x0000000000038919 */ /* 0x000e220000008800 */
[----:B------:R-:W-:-:S04]  /*9c00*/  @!P0 MOV R0, 0x400 ;  /* 0x0000040000008802 */ /* 0x000fc80000000f00 */
[----:B0-----:R-:W-:-:S05]  /*9c10*/  @!P0 LEA R0, R3, R0, 0x18 ;  /* 0x0000000003008211 */ /* 0x001fca00078ec0ff */
[----:B------:R0:W-:Y:S01]  /*9c20*/  @!P0 STS.128 [R0+0x168d0], R16 ;  /* 0x0168d01000008388 */ /* 0x0001e20000000c00 */
[----:B------:R-:W-:Y:S06]  /*9c30*/  BAR.ARV 0x5, 0x200 ;  /* 0x0148000000007b1d */ /* 0x000fec0000002000 */
.L_x_13049:
[----:B------:R2:W-:Y:S01]  /*9c40*/  STL [R1+0x3c], RZ ;  /* 0x00003cff01007387 */ /* 0x0005e20000100800 */
[----:B------:R-:W-:Y:S01]  /*9c50*/  ULDC UR4, c[0x0][0xc3c] ;  /* 0x00030f0000047ab9 */ /* 0x000fe20000000800 */
[----:B------:R-:W-:Y:S01]  /*9c60*/  MOV R27, 0x1 ;  /* 0x00000001001b7802 */ /* 0x000fe20000000f00 */
[----:B------:R-:W-:Y:S01]  /*9c70*/  IMAD.MOV.U32 R25, RZ, RZ, RZ ;  /* 0x000000ffff197224 */ /* 0x000fe200078e00ff */
[----:B-1----:R-:W-:-:S13]  /*9c80*/  ISETP.GE.AND P0, PT, R19, UR4, PT ;  /* 0x0000000413007c0c */ /* 0x002fda000bf06270 */
[----:B--2---:R-:W-:Y:S05]  /*9c90*/  @P0 BRA `(.L_x_13055) ;  /* 0x0000004c00a00947 */ /* 0x004fea0003800000 */
[----:B------:R-:W2:Y:S01]  /*9ca0*/  LDL R5, [R1+0x28] ;  /* 0x0000280001057983 */ /* 0x000ea20000100800 */
[----:B------:R-:W1:Y:S01]  /*9cb0*/  S2R R3, SR_TID.X ;  /* 0x0000000000037919 */ /* 0x000e620000002100 */
[----:B------:R-:W3:Y:S01]  /*9cc0*/  S2UR UR5, SR_CgaCtaId ;  /* 0x00000000000579c3 */ /* 0x000ee20000008800 */
[----:B------:R-:W-:Y:S01]  /*9cd0*/  UMOV UR4, 0x400 ;  /* 0x0000040000047882 */ /* 0x000fe20000000000 */
[C---:B-1----:R-:W-:Y:S01]  /*9ce0*/  IMAD.SHL.U32 R28, R3.reuse, 0x8, RZ ;  /* 0x00000008031c7824 */ /* 0x042fe200078e00ff */
[C---:B------:R-:W-:Y:S01]  /*9cf0*/  LOP3.LUT R4, R3.reuse, 0x7f, RZ, 0xc0, !PT ;  /* 0x0000007f03047812 */ /* 0x040fe200078ec0ff */
[----:B0-----:R-:W-:-:S03]  /*9d00*/  IMAD.SHL.U32 R2, R3, 0x10, RZ ;  /* 0x0000001003027824 */ /* 0x001fc600078e00ff */
[----:B------:R-:W-:Y:S01]  /*9d10*/  LOP3.LUT R0, R28, 0x1f8, RZ, 0xc0, !PT ;  /* 0x000001f81c007812 */ /* 0x000fe200078ec0ff */
[----:B---3--:R-:W-:-:S03]  /*9d20*/  ULEA UR4, UR5, UR4, 0x18 ;  /* 0x0000000405047291 */ /* 0x008fc6000f8ec03f */
[----:B------:R-:W-:-:S03]  /*9d30*/  LOP3.LUT R3, R0, 0x38, R3, 0x78, !PT ;  /* 0x0000003800037812 */ /* 0x000fc600078e7803 */
[----:B------:R-:W-:Y:S01]  /*9d40*/  IMAD.U32 R22, RZ, RZ, UR4 ;  /* 0x00000004ff167e24 */ /* 0x000fe2000f8e00ff */
[----:B------:R-:W-:Y:S02]  /*9d50*/  LOP3.LUT R2, R2, 0x70, RZ, 0xc0, !PT ;  /* 0x0000007002027812 */ /* 0x000fe400078ec0ff */
[----:B------:R-:W-:Y:S01]  /*9d60*/  SHF.R.U32.HI R4, RZ, 0x3, R4 ;  /* 0x00000003ff047819 */ /* 0x000fe20000011604 */
[----:B------:R-:W-:Y:S01]  /*9d70*/  BSSY B8, `(.L_x_13055) ;  /* 0x00004da000087945 */ /* 0x000fe20003800000 */
[----:B------:R-:W-:Y:S01]  /*9d80*/  IMAD.MOV.U32 R27, RZ, RZ, 0x1 ;  /* 0x00000001ff1b7424 */ /* 0x000fe200078e00ff */
[----:B------:R-:W-:Y:S02]  /*9d90*/  MOV R25, RZ ;  /* 0x000000ff00197202 */ /* 0x000fe40000000f00 */
[----:B------:R-:W-:Y:S01]  /*9da0*/  LOP3.LUT R2, R4, R2, RZ, 0xfc, !PT ;  /* 0x0000000204027212 */ /* 0x000fe200078efcff */
[----:B------:R-:W-:Y:S01]  /*9db0*/  ULDC UR38, c[0x0][0xc] ;  /* 0x0000030000267ab9 */ /* 0x000fe20000000800 */
[----:B--2---:R-:W-:-:S05]  /*9dc0*/  LOP3.LUT R0, R5, 0x2, RZ, 0xfc, !PT ;  /* 0x0000000205007812 */ /* 0x004fca00078efcff */
[----:B------:R0:W-:Y:S02]  /*9dd0*/  STL [R1+0x48], R0 ;  /* 0x0000480001007387 */ /* 0x0001e40000100800 */
[----:B0-----:R-:W-:Y:S02]  /*9de0*/  LOP3.LUT R0, R3, 0x200, R28, 0xf8, !PT ;  /* 0x0000020003007812 */ /* 0x001fe400078ef81c */
[----:B------:R0:W-:Y:S03]  /*9df0*/  STL [R1+0x3c], RZ ;  /* 0x00003cff01007387 */ /* 0x0001e60000100800 */
[----:B------:R-:W-:-:S05]  /*9e00*/  IMAD R0, R0, 0x2, R22 ;  /* 0x0000000200007824 */ /* 0x000fca00078e0216 */
[----:B------:R0:W-:Y:S01]  /*9e10*/  STL [R1+0x1c], R0 ;  /* 0x00001c0001007387 */ /* 0x0001e20000100800 */
[----:B------:R-:W-:-:S07]  /*9e20*/  LOP3.LUT R28, R28, 0x38, RZ, 0xc0, !PT ;  /* 0x000000381c1c7812 */ /* 0x000fce00078ec0ff */
.L_x_13116:
[----:B------:R-:W1:Y:S01]  /*9e30*/  LDC.64 R2, c[0x0][0xc88] ;  /* 0x00032200ff027b82 */ /* 0x000e620000000a00 */
[----:B0-2---:R-:W2:Y:S01]  /*9e40*/  LDL.LU R0, [R1+0x4] ;  /* 0x0000040001007983 */ /* 0x005ea20000300800 */
[----:B-1----:R-:W-:-:S05]  /*9e50*/  IMAD.WIDE R2, R19, 0x4, R2 ;  /* 0x0000000413027825 */ /* 0x002fca00078e0202 */
[----:B------:R-:W3:Y:S01]  /*9e60*/  LDG.E R29, desc[UR36][R2.64] ;  /* 0x00000024021d7981 */ /* 0x000ee2000c1e1900 */
[----:B------:R-:W-:Y:S05]  /*9e70*/  YIELD ;  /* 0x0000000000007946 */ /* 0x000fea0003800000 */
[----:B------:R-:W-:Y:S01]  /*9e80*/  ULDC.64 UR4, c[0x0][0xa28] ;  /* 0x00028a0000047ab9 */ /* 0x000fe20000000a00 */
[----:B------:R-:W-:Y:S01]  /*9e90*/  IMAD.MOV.U32 R6, RZ, RZ, RZ ;  /* 0x000000ffff067224 */ /* 0x000fe200078e00ff */
[----:B------:R-:W-:Y:S01]  /*9ea0*/  ISETP.NE.U32.AND P0, PT, RZ, UR4, PT ;  /* 0x00000004ff007c0c */ /* 0x000fe2000bf05070 */
[----:B------:R-:W-:-:S03]  /*9eb0*/  ULDC.64 UR6, c[0x0][0xa18] ;  /* 0x0002860000067ab9 */ /* 0x000fc60000000a00 */
[----:B------:R-:W-:Y:S02]  /*9ec0*/  ISETP.NE.AND.EX P0, PT, RZ, UR5, PT, P0 ;  /* 0x00000005ff007c0c */ /* 0x000fe4000bf05300 */
[----:B--2---:R-:W-:Y:S02]  /*9ed0*/  LOP3.LUT R0, R0, 0xfffffff7, RZ, 0xc0, !PT ;  /* 0xfffffff700007812 */ /* 0x004fe400078ec0ff */
[----:B---3--:R-:W-:-:S09]  /*9ee0*/  SHF.R.S32.HI R4, RZ, 0x1f, R29 ;  /* 0x0000001fff047819 */ /* 0x008fd2000001141d */
[C---:B------:R-:W-:Y:S01]  /*9ef0*/  @P0 LEA R2, P1, R29.reuse, UR4, 0x2 ;  /* 0x000000041d020c11 */ /* 0x040fe2000f8210ff */
[C---:B------:R-:W-:Y:S01]  /*9f00*/  IMAD.SHL.U32 R23, R29.reuse, 0x4, RZ ;  /* 0x000000041d177824 */ /* 0x040fe200078e00ff */
[C-C-:B------:R-:W-:Y:S01]  /*9f10*/  SHF.L.U64.HI R24, R29.reuse, 0x2, R4.reuse ;  /* 0x000000021d187819 */ /* 0x140fe20000010204 */
[----:B------:R0:W-:Y:S01]  /*9f20*/  STL [R1+0x2c], R4 ;  /* 0x00002c0401007387 */ /* 0x0001e20000100800 */
[----:B------:R-:W-:Y:S01]  /*9f30*/  @P0 LEA.HI.X R3, R29, UR5, R4, 0x2, P1 ;  /* 0x000000051d030c11 */ /* 0x000fe200088f1404 */
[----:B------:R-:W-:-:S04]  /*9f40*/  ULDC.64 UR4, c[0x0][0xa00] ;  /* 0x0002800000047ab9 */ /* 0x000fc80000000a00 */
[----:B------:R1:W2:Y:S01]  /*9f50*/  @P0 LDG.E R6, desc[UR36][R2.64] ;  /* 0x0000002402060981 */ /* 0x0002a2000c1e1900 */
[----:B------:R-:W-:-:S04]  /*9f60*/  ISETP.NE.U32.AND P0, PT, RZ, UR4, PT ;  /* 0x00000004ff007c0c */ /* 0x000fc8000bf05070 */
[----:B------:R-:W-:Y:S02]  /*9f70*/  ISETP.NE.AND.EX P2, PT, RZ, UR5, PT, P0 ;  /* 0x00000005ff007c0c */ /* 0x000fe4000bf45300 */
[----:B------:R-:W-:Y:S02]  /*9f80*/  ISETP.NE.U32.AND P0, PT, RZ, UR6, PT ;  /* 0x00000006ff007c0c */ /* 0x000fe4000bf05070 */
[----:B-1----:R-:W-:Y:S02]  /*9f90*/  IADD3 R2, P1, R23, UR4, RZ ;  /* 0x0000000417027c10 */ /* 0x002fe4000ff3e0ff */
[----:B------:R-:W-:Y:S02]  /*9fa0*/  ISETP.NE.AND.EX P0, PT, RZ, UR7, PT, P0 ;  /* 0x00000007ff007c0c */ /* 0x000fe4000bf05300 */
[----:B------:R-:W-:Y:S01]  /*9fb0*/  IADD3.X R3, R24, UR5, RZ, P1, !PT ;  /* 0x0000000518037c10 */ /* 0x000fe20008ffe4ff */
[----:B------:R-:W-:-:S04]  /*9fc0*/  ULDC.64 UR4, c[0x0][0x418] ;  /* 0x0001060000047ab9 */ /* 0x000fc80000000a00 */
[----:B------:R-:W-:-:S05]  /*9fd0*/  @P2 LOP3.LUT R0, R0, 0x8, RZ, 0xfc, !PT ;  /* 0x0000000800002812 */ /* 0x000fca00078efcff */
[----:B------:R1:W-:Y:S01]  /*9fe0*/  STL [R1+0x4], R0 ;  /* 0x0000040001007387 */ /* 0x0003e20000100800 */
[----:B0-----:R-:W-:-:S04]  /*9ff0*/  @P0 IADD3 R4, P1, R23, UR6, RZ ;  /* 0x0000000617040c10 */ /* 0x001fc8000ff3e0ff */
[----:B------:R-:W-:Y:S01]  /*a000*/  @P0 IADD3.X R5, R24, UR7, RZ, P1, !PT ;  /* 0x0000000718050c10 */ /* 0x000fe20008ffe4ff */
[----:B-1----:R-:W-:-:S04]  /*a010*/  IMAD.MOV.U32 R0, RZ, RZ, RZ ;  /* 0x000000ffff007224 */ /* 0x002fc800078e00ff */
[----:B------:R-:W3:Y:S04]  /*a020*/  @P0 LDG.E R4, desc[UR36][R4.64] ;  /* 0x0000002404040981 */ /* 0x000ee8000c1e1900 */
[----:B------:R-:W4:Y:S01]  /*a030*/  @P2 LDG.E R0, desc[UR36][R2.64] ;  /* 0x0000002402002981 */ /* 0x000f22000c1e1900 */
[----:B------:R-:W-:-:S03]  /*a040*/  UISETP.NE.U32.AND UP0, UPT, UR4, URZ, UPT ;  /* 0x0000003f0400728c */ /* 0x000fc6000bf05070 */
[----:B------:R-:W-:Y:S01]  /*a050*/  ULDC UR4, c[0x0][0x424] ;  /* 0x0001090000047ab9 */ /* 0x000fe20000000800 */
[----:B------:R-:W-:-:S03]  /*a060*/  UISETP.NE.AND.EX UP0, UPT, UR5, URZ, UPT, UP0 ;  /* 0x0000003f0500728c */ /* 0x000fc6000bf05300 */
[----:B------:R-:W-:Y:S01]  /*a070*/  ULDC UR5, c[0x0][0x2f0] ;  /* 0x0000bc0000057ab9 */ /* 0x000fe20000000800 */
[----:B------:R-:W-:-:S04]  /*a080*/  USEL UR4, UR4, 0x1, UP0 ;  /* 0x0000000104047887 */ /* 0x000fc80008000000 */
[----:B------:R-:W-:Y:S01]  /*a090*/  UIMAD UR4, UR4, UR5, URZ ;  /* 0x00000005040472a4 */ /* 0x000fe2000f8e023f */
[----:B----4-:R0:W-:Y:S04]  /*a0a0*/  STL [R1+0x20], R0 ;  /* 0x0000200001007387 */ /* 0x0101e80000100800 */
[----:B--2---:R1:W-:Y:S04]  /*a0b0*/  STL [R1+0x14], R6 ;  /* 0x0000140601007387 */ /* 0x0043e80000100800 */
[----:B---3--:R1:W-:Y:S01]  /*a0c0*/  @P0 STL [R1+0x30], R4 ;  /* 0x0000300401000387 */ /* 0x0083e20000100800 */
[----:B0-----:R-:W-:Y:S01]  /*a0d0*/  IMAD.U32 R0, RZ, RZ, UR4 ;  /* 0x00000004ff007e24 */ /* 0x001fe2000f8e00ff */
[----:B------:R-:W-:Y:S06]  /*a0e0*/  @P0 BRA `(.L_x_13056) ;  /* 0x0000000000200947 */ /* 0x000fec0003800000 */
[----:B------:R-:W-:Y:S02]  /*a0f0*/  ULDC UR4, c[0x0][0x288] ;  /* 0x0000a20000047ab9 */ /* 0x000fe40000000800 */
[----:B-1----:R-:W-:-:S05]  /*a100*/  MOV R4, UR4 ;  /* 0x0000000400047c02 */ /* 0x002fca0008000f00 */
[----:B------:R0:W-:Y:S01]  /*a110*/  STL [R1+0x30], R4 ;  /* 0x0000300401007387 */ /* 0x0001e20000100800 */
[----:B------:R-:W-:Y:S05]  /*a120*/  @!P2 BRA `(.L_x_13056) ;  /* 0x000000000010a947 */ /* 0x000fea0003800000 */
[----:B0-----:R-:W2:Y:S04]  /*a130*/  LDG.E R4, desc[UR36][R2.64] ;  /* 0x0000002402047981 */ /* 0x001ea8000c1e1900 */
[----:B------:R-:W2:Y:S02]  /*a140*/  LDG.E R5, desc[UR36][R2.64+0x4] ;  /* 0x0000042402057981 */ /* 0x000ea4000c1e1900 */
[----:B--2---:R-:W-:-:S05]  /*a150*/  IMAD.IADD R2, R5, 0x1, -R4 ;  /* 0x0000000105027824 */ /* 0x004fca00078e0a04 */
[----:B------:R2:W-:Y:S02]  /*a160*/  STL [R1+0x30], R2 ;  /* 0x0000300201007387 */ /* 0x0005e40000100800 */
.L_x_13056:
[----:B01----:R-:W-:Y:S01]  /*a170*/  IMAD.MOV.U32 R4, RZ, RZ, R29 ;  /* 0x000000ffff047224 */ /* 0x003fe200078e001d */
[----:B------:R-:W-:Y:S02]  /*a180*/  ULDC.64 UR4, c[0x0][0xa20] ;  /* 0x0002880000047ab9 */ /* 0x000fe40000000a00 */
[----:B------:R-:W-:Y:S02]  /*a190*/  ISETP.NE.U32.AND P0, PT, RZ, UR4, PT ;  /* 0x00000004ff007c0c */ /* 0x000fe4000bf05070 */
[----:B------:R0:W-:Y:S02]  /*a1a0*/  STL [R1], R4 ;  /* 0x0000000401007387 */ /* 0x0001e40000100800 */
[----:B------:R-:W-:-:S13]  /*a1b0*/  ISETP.NE.AND.EX P0, PT, RZ, UR5, PT, P0 ;  /* 0x00000005ff007c0c */ /* 0x000fda000bf05300 */
[----:B0-----:R-:W-:Y:S05]  /*a1c0*/  @!P0 BRA `(.L_x_13057) ;  /* 0x0000000000108947 */ /* 0x001fea0003800000 */
[----:B--2---:R-:W-:-:S04]  /*a1d0*/  IADD3 R2, P0, R23, UR4, RZ ;  /* 0x0000000417027c10 */ /* 0x004fc8000ff1e0ff */
[----:B------:R-:W-:-:S05]  /*a1e0*/  IADD3.X R3, R24, UR5, RZ, P0, !PT ;  /* 0x0000000518037c10 */ /* 0x000fca00087fe4ff */
[----:B------:R0:W5:Y:S01]  /*a1f0*/  LDG.E R0, desc[UR36][R2.64] ;  /* 0x0000002402007981 */ /* 0x000162000c1e1900 */
[----:B------:R-:W-:Y:S05]  /*a200*/  BRA `(.L_x_13058) ;  /* 0x0000000000247947 */ /* 0x000fea0003800000 */
.L_x_13057:
        /* <DEDUP_REMOVED lines=9> */
.L_x_13058:
[----:B0----5:R-:W-:Y:S01]  /*a2a0*/  IMAD.IADD R3, R0, 0x1, -R6 ;  /* 0x0000000100037824 */ /* 0x021fe200078e0a06 */
[C---:B--2---:R-:W-:Y:S01]  /*a2b0*/  LOP3.LUT R2, R18.reuse, 0xff000000, RZ, 0xc0, !PT ;  /* 0xff00000012027812 */ /* 0x044fe200078ec0ff */
[----:B------:R-:W-:Y:S01]  /*a2c0*/  BSSY B0, `(.L_x_13059) ;  /* 0x0000029000007945 */ /* 0x000fe20003800000 */
[----:B------:R-:W-:Y:S01]  /*a2d0*/  LOP3.LUT R4, R18, 0xff0000, RZ, 0xc0, !PT ;  /* 0x00ff000012047812 */ /* 0x000fe200078ec0ff */
[C---:B------:R-:W-:Y:S01]  /*a2e0*/  VIADD R0, R3.reuse, 0x7f ;  /* 0x0000007f03007836 */ /* 0x040fe20000000000 */
[----:B------:R0:W-:Y:S01]  /*a2f0*/  STL [R1+0xc], R3 ;  /* 0x00000c0301007387 */ /* 0x0001e20000100800 */
[----:B------:R-:W-:Y:S02]  /*a300*/  ISETP.GE.AND P0, PT, R3, 0x1, PT ;  /* 0x000000010300780c */ /* 0x000fe40003f06270 */
[----:B------:R-:W-:-:S04]  /*a310*/  SHF.R.U32.HI R2, RZ, 0x8, R2 ;  /* 0x00000008ff027819 */ /* 0x000fc80000011602 */
[----:B------:R-:W-:Y:S02]  /*a320*/  LEA.HI R4, R4, R2, RZ, 0x10 ;  /* 0x0000000204047211 */ /* 0x000fe400078f80ff */
[----:B------:R-:W-:-:S04]  /*a330*/  SHF.R.S32.HI R2, RZ, 0x1f, R0 ;  /* 0x0000001fff027819 */ /* 0x000fc80000011400 */
[----:B------:R-:W-:Y:S02]  /*a340*/  LEA.HI R0, R2, R0, RZ, 0x7 ;  /* 0x0000000002007211 */ /* 0x000fe400078f38ff */
[----:B------:R-:W-:Y:S02]  /*a350*/  MOV R2, RZ ;  /* 0x000000ff00027202 */ /* 0x000fe40000000f00 */
        /* <DEDUP_REMOVED lines=31> */
.L_x_13060:
[----:B------:R-:W-:Y:S05]  /*a550*/  BSYNC B0 ;  /* 0x0000000000007941 */ /* 0x000fea0003800000 */
.L_x_13059:
        /* <DEDUP_REMOVED lines=25> */
.L_x_13062:
        /* <DEDUP_REMOVED lines=20> */
.L_x_13065:
[----:B------:R-:W-:Y:S05]  /*a830*/  BSYNC B6 ;  /* 0x0000000000067941 */ /* 0x000fea0003800000 */
.L_x_13064:
        /* <DEDUP_REMOVED lines=20> */
.L_x_13068:
        /* <DEDUP_REMOVED lines=15> */
.L_x_13067:
[----:B------:R-:W-:Y:S05]  /*aa70*/  BSYNC B6 ;  /* 0x0000000000067941 */ /* 0x000fea0003800000 */
.L_x_13066:
[----:B------:R-:W2:Y:S01]  /*aa80*/  LDL R21, [R1] ;  /* 0x0000000001157983 */ /* 0x000ea20000100800 */
[----:B------:R-:W-:Y:S01]  /*aa90*/  ULDC.64 UR4, c[0x0][0x9f8] ;  /* 0x00027e0000047ab9 */ /* 0x000fe20000000a00 */
[----:B------:R-:W0:Y:S01]  /*aaa0*/  LDC R6, c[0x0][0x430] ;  /* 0x00010c00ff067b82 */ /* 0x000e220000000800 */
[----:B------:R-:W-:Y:S01]  /*aab0*/  ISETP.NE.U32.AND P0, PT, RZ, UR4, PT ;  /* 0x00000004ff007c0c */ /* 0x000fe2000bf05070 */
[----:B------:R-:W3:Y:S03]  /*aac0*/  LDL R26, [R1+0x34] ;  /* 0x00003400011a7983 */ /* 0x000ee60000100800 */
[----:B------:R-:W-:Y:S01]  /*aad0*/  ISETP.NE.AND.EX P0, PT, RZ, UR5, PT, P0 ;  /* 0x00000005ff007c0c */ /* 0x000fe2000bf05300 */
[----:B------:R-:W4:Y:S04]  /*aae0*/  LDL R5, [R1+0xc] ;  /* 0x00000c0001057983 */ /* 0x000f280000100800 */
[----:B------:R-:W4:Y:S01]  /*aaf0*/  LDL R4, [R1+0x14] ;  /* 0x0000140001047983 */ /* 0x000f220000100800 */
[----:B------:R-:W1:Y:S07]  /*ab00*/  S2R R7, SR_TID.X ;  /* 0x0000000000077919 */ /* 0x000e6e0000002100 */
[----:B------:R-:W-:Y:S01]  /*ab10*/  @P0 IADD3 R2, P1, R23, UR4, RZ ;  /* 0x0000000417020c10 */ /* 0x000fe2000ff3e0ff */
[----:B------:R-:W1:Y:S03]  /*ab20*/  S2R R0, SR_TID.X ;  /* 0x0000000000007919 */ /* 0x000e660000002100 */
[----:B------:R-:W-:Y:S01]  /*ab30*/  @P0 IADD3.X R3, R24, UR5, RZ, P1, !PT ;  /* 0x0000000518030c10 */ /* 0x000fe20008ffe4ff */
[----:B------:R-:W4:Y:S01]  /*ab40*/  LDL.LU R20, [R1+0x4] ;  /* 0x0000040001147983 */ /* 0x000f220000300800 */
[----:B0-----:R-:W-:-:S03]  /*ab50*/  ISETP.NE.AND P2, PT, R6, 0x1, PT ;  /* 0x000000010600780c */ /* 0x001fc60003f45270 */
[----:B------:R-:W4:Y:S04]  /*ab60*/  LDL R9, [R1+0x48] ;  /* 0x0000480001097983 */ /* 0x000f280000100800 */
[----:B--2---:R0:W2:Y:S01]  /*ab70*/  @P0 LDG.E R21, desc[UR36][R2.64] ;  /* 0x0000002402150981 */ /* 0x0040a2000c1e1900 */
[----:B-1----:R-:W-:Y:S01]  /*ab80*/  IMAD.SHL.U32 R7, R7, 0x10, RZ ;  /* 0x0000001007077824 */ /* 0x002fe200078e00ff */
[----:B------:R-:W-:Y:S01]  /*ab90*/  LOP3.LUT R0, R0, 0x7f, RZ, 0xc0, !PT ;  /* 0x0000007f00007812 */ /* 0x000fe200078ec0ff */
[----:B---3--:R-:W-:-:S03]  /*aba0*/  VIADD R26, R26, 0xffffffff ;  /* 0xffffffff1a1a7836 */ /* 0x008fc60000000000 */
[----:B0-----:R-:W0:Y:S01]  /*abb0*/  @P2 LDC R3, c[0x0][0x434] ;  /* 0x00010d00ff032b82 */ /* 0x001e220000000800 */
[----:B------:R-:W-:Y:S01]  /*abc0*/  IMAD.SHL.U32 R8, R26, 0x80, RZ ;  /* 0x000000801a087824 */ /* 0x000fe200078e00ff */
[----:B------:R-:W-:Y:S02]  /*abd0*/  SHF.R.U32.HI R0, RZ, 0x3, R0 ;  /* 0x00000003ff007819 */ /* 0x000fe40000011600 */
[----:B------:R-:W-:-:S04]  /*abe0*/  LOP3.LUT R7, R7, 0x70, RZ, 0xc0, !PT ;  /* 0x0000007007077812 */ /* 0x000fc800078ec0ff */
[----:B------:R-:W1:Y:S01]  /*abf0*/  @P2 LDC R2, c[0x0][0x438] ;  /* 0x00010e00ff022b82 */ /* 0x000e620000000800 */
[----:B------:R-:W-:Y:S01]  /*ac00*/  LOP3.LUT R0, R8, R0, R7, 0xfe, !PT ;  /* 0x0000000008007212 */ /* 0x000fe200078efe07 */
[----:B--2---:R-:W-:Y:S03]  /*ac10*/  @P0 STL [R1], R21 ;  /* 0x0000001501000387 */ /* 0x004fe60000100800 */
[C---:B----4-:R-:W-:Y:S02]  /*ac20*/  ISETP.GE.AND P0, PT, R0.reuse, R5, PT ;  /* 0x000000050000720c */ /* 0x050fe40003f06270 */
[----:B------:R-:W-:-:S05]  /*ac30*/  IADD3 R0, R0, R4, RZ ;  /* 0x0000000400007210 */ /* 0x000fca0007ffe0ff */
[----:B0-----:R-:W-:-:S04]  /*ac40*/  @P2 IMAD.HI.U32 R3, R0, R3, RZ ;  /* 0x0000000300032227 */ /* 0x001fc800078e00ff */
[----:B------:R-:W-:Y:S01]  /*ac50*/  IMAD.MOV.U32 R4, RZ, RZ, R0 ;  /* 0x000000ffff047224 */ /* 0x000fe200078e0000 */
[----:B-1----:R-:W-:Y:S02]  /*ac60*/  @P2 SHF.R.U32.HI R4, RZ, R2, R3 ;  /* 0x00000002ff042219 */ /* 0x002fe40000011603 */
[----:B------:R-:W0:Y:S03]  /*ac70*/  @!P0 LDC.64 R2, c[0x0][0x428] ;  /* 0x00010a00ff028b82 */ /* 0x000e260000000a00 */
[----:B------:R-:W-:-:S04]  /*ac80*/  IMAD.MOV R5, RZ, RZ, -R4 ;  /* 0x000000ffff057224 */ /* 0x000fc800078e0a04 */
[----:B------:R-:W-:Y:S01]  /*ac90*/  IMAD R0, R6, R5, R0 ;  /* 0x0000000506007224 */ /* 0x000fe200078e0200 */
[----:B------:R-:W-:Y:S02]  /*aca0*/  SHF.R.S32.HI R6, RZ, 0x1f, R21 ;  /* 0x0000001fff067819 */ /* 0x000fe40000011415 */
[----:B------:R-:W-:-:S03]  /*acb0*/  @!P0 SHF.R.S32.HI R5, RZ, 0x1f, R4 ;  /* 0x0000001fff058819 */ /* 0x000fc60000011404 */
[-C--:B0-----:R-:W-:Y:S02]  /*acc0*/  @!P0 IMAD R7, R6, R2.reuse, RZ ;  /* 0x0000000206078224 */ /* 0x081fe400078e02ff */
[----:B------:R-:W-:-:S04]  /*acd0*/  @!P0 IMAD.WIDE.U32 R4, R21, R2, R4 ;  /* 0x0000000215048225 */ /* 0x000fc800078e0004 */
[----:B------:R-:W-:Y:S02]  /*ace0*/  @!P0 IMAD R7, R21, R3, R7 ;  /* 0x0000000315078224 */ /* 0x000fe400078e0207 */
[----:B------:R-:W0:Y:S01]  /*acf0*/  @!P0 LDC.64 R2, c[0x0][0x418] ;  /* 0x00010600ff028b82 */ /* 0x000e220000000a00 */
[----:B------:R0:W-:Y:S01]  /*ad00*/  STL [R1+0x18], R6 ;  /* 0x0000180601007387 */ /* 0x0001e20000100800 */
[----:B------:R-:W-:Y:S01]  /*ad10*/  @!P0 IMAD.IADD R7, R5, 0x1, R7 ;  /* 0x0000000105078824 */ /* 0x000fe200078e0207 */
[----:B0-----:R-:W-:Y:S01]  /*ad20*/  @!P0 LEA R6, P1, R4, R2, 0x2 ;  /* 0x0000000204068211 */ /* 0x001fe200078210ff */
[----:B------:R-:W-:-:S03]  /*ad30*/  IMAD.MOV.U32 R2, RZ, RZ, RZ ;  /* 0x000000ffff027224 */ /* 0x000fc600078e00ff */
[----:B------:R-:W-:-:S05]  /*ad40*/  @!P0 LEA.HI.X R7, R4, R3, R7, 0x2, P1 ;  /* 0x0000000304078211 */ /* 0x000fca00008f1407 */
[----:B------:R0:W5:Y:S01]  /*ad50*/  @!P0 LDG.E R2, desc[UR36][R6.64] ;  /* 0x0000002406028981 */ /* 0x000162000c1e1900 */
[----:B------:R-:W-:-:S04]  /*ad60*/  LOP3.LUT R20, R20, 0xfffffffb, RZ, 0xc0, !PT ;  /* 0xfffffffb14147812 */ /* 0x000fc800078ec0ff */
[----:B------:R-:W-:Y:S02]  /*ad70*/  @P2 LOP3.LUT R20, R20, 0x4, RZ, 0xfc, !PT ;  /* 0x0000000414142812 */ /* 0x000fe400078efcff */
[----:B------:R-:W-:Y:S02]  /*ad80*/  ISETP.NE.AND P2, PT, R9, 0x3, PT ;  /* 0x000000030900780c */ /* 0x000fe40003f45270 */
[----:B------:R-:W-:-:S11]  /*ad90*/  LOP3.LUT R20, R20, 0xfffffffd, RZ, 0xc0, !PT ;  /* 0xfffffffd14147812 */ /* 0x000fd600078ec0ff */
[----:B------:R-:W-:-:S05]  /*ada0*/  @P2 LOP3.LUT R20, R20, 0x2, RZ, 0xfc, !PT ;  /* 0x0000000214142812 */ /* 0x000fca00078efcff */
[----:B------:R0:W-:Y:S01]  /*adb0*/  STL [R1+0x4], R20 ;  /* 0x0000041401007387 */ /* 0x0001e20000100800 */
[----:B------:R-:W-:-:S03]  /*adc0*/  UMOV UR4, 0xffffffff ;  /* 0xffffffff00047882 */ /* 0x000fc60000000000 */
[----:B------:R-:W-:Y:S05]  /*add0*/  BRA.DIV UR4, `(.L_x_13069) ;  /* 0x0000004204ac7947 */ /* 0x000fea000b800000 */
.L_x_13133:
[----:B------:R-:W-:Y:S01]  /*ade0*/  LOP3.LUT R24, R18, 0xffff, RZ, 0xc0, !PT ;  /* 0x0000ffff12187812 */ /* 0x000fe200078ec0ff */
[----:B------:R-:W-:Y:S06]  /*adf0*/  @!P2 BRA `(.L_x_13070) ;  /* 0x000000000004a947 */ /* 0x000fec0003800000 */
[----:B------:R-:W-:Y:S01]  /*ae00*/  BPT.TRAP 0x1 ;  /* 0x000000040000795c */ /* 0x000fe20000300000 */
.L_x_13070:
[----:B0-----:R-:W-:Y:S01]  /*ae10*/  SHF.R.S32.HI R6, RZ, 0x1f, R0 ;  /* 0x0000001fff067819 */ /* 0x001fe20000011400 */
        /* <DEDUP_REMOVED lines=12> */
[----:B------:R-:W-:-:S04]  /*aee0*/  ULDC.64 UR4, c[0x0][0x330] ;  /* 0x0000cc0000047ab9 */ /* 0x000fc80000000a00 */
[----:B------:R-:W-:Y:S01]  /*aef0*/  IADD3 R5, R5, R3, RZ ;  /* 0x0000000305057210 */ /* 0x000fe20007ffe0ff */
        /* <DEDUP_REMOVED lines=8> */
.L_x_13134:
[----:B------:R-:W-:Y:S05]  /*af80*/  BSYNC B0 ;  /* 0x0000000000007941 */ /* 0x000fea0003800000 */
.L_x_13071:
[----:B------:R-:W2:Y:S01]  /*af90*/  LDL R11, [R1+0xc] ;  /* 0x00000c00010b7983 */ /* 0x000ea20000100800 */
[----:B------:R-:W-:Y:S01]  /*afa0*/  ULDC.64 UR4, c[0x0][0x300] ;  /* 0x0000c00000047ab9 */ /* 0x000fe20000000a00 */
[----:B------:R-:W-:Y:S02]  /*afb0*/  ULDC.64 UR6, c[0x0][0x2e8] ;  /* 0x0000ba0000067ab9 */ /* 0x000fe40000000a00 */
[----:B------:R-:W3:Y:S01]  /*afc0*/  LDL.LU R9, [R1+0x4] ;  /* 0x0000040001097983 */ /* 0x000ee20000300800 */
[----:B------:R-:W-:Y:S02]  /*afd0*/  IMAD R6, R6, UR4, RZ ;  /* 0x0000000406067c24 */ /* 0x000fe4000f8e02ff */
[C---:B0-----:R-:W-:Y:S01]  /*afe0*/  IMAD.WIDE.U32 R4, R0.reuse, UR4, RZ ;  /* 0x0000000400047c25 */ /* 0x041fe2000f8e00ff */
[----:B------:R-:W0:Y:S03]  /*aff0*/  S2R R10, SR_TID.X ;  /* 0x00000000000a7919 */ /* 0x000e260000002100 */
[----:B------:R-:W-:Y:S01]  /*b000*/  IMAD R6, R0, UR5, R6 ;  /* 0x0000000500067c24 */ /* 0x000fe2000f8e0206 */
[----:B------:R-:W-:Y:S01]  /*b010*/  ULDC.64 UR4, c[0x0][0x310] ;  /* 0x0000c40000047ab9 */ /* 0x000fe20000000a00 */
[----:B------:R-:W1:Y:S01]  /*b020*/  S2R R12, SR_TID.X ;  /* 0x00000000000c7919 */ /* 0x000e620000002100 */
[----:B------:R-:W-:-:S02]  /*b030*/  IMAD R7, R7, UR4, RZ ;  /* 0x0000000407077c24 */ /* 0x000fc4000f8e02ff */
[----:B------:R-:W-:Y:S02]  /*b040*/  IMAD.IADD R5, R5, 0x1, R6 ;  /* 0x0000000105057824 */ /* 0x000fe400078e0206 */
[C---:B------:R-:W-:Y:S02]  /*b050*/  IMAD R7, R2.reuse, UR5, R7 ;  /* 0x0000000502077c24 */ /* 0x040fe4000f8e0207 */
[----:B------:R-:W-:Y:S01]  /*b060*/  IMAD.WIDE.U32 R4, R2, UR4, R4 ;  /* 0x0000000402047c25 */ /* 0x000fe2000f8e0004 */
[----:B------:R-:W-:-:S03]  /*b070*/  ULDC.64 UR4, c[0x0][0x308] ;  /* 0x0000c20000047ab9 */ /* 0x000fc60000000a00 */
[----:B------:R-:W-:Y:S02]  /*b080*/  IMAD.IADD R5, R5, 0x1, R7 ;  /* 0x0000000105057824 */ /* 0x000fe400078e0207 */
[----:B------:R-:W-:Y:S01]  /*b090*/  IMAD.WIDE.U32 R4, R24, UR4, R4 ;  /* 0x0000000418047c25 */ /* 0x000fe2000f8e0004 */
[----:B------:R-:W-:Y:S02]  /*b0a0*/  ULDC UR4, c[0x0][0x2f4] ;  /* 0x0000bd0000047ab9 */ /* 0x000fe40000000800 */
[----:B------:R-:W-:Y:S01]  /*b0b0*/  ISETP.GE.AND P2, PT, R28, UR4, PT ;  /* 0x000000041c007c0c */ /* 0x000fe2000bf46270 */
[----:B------:R-:W-:Y:S01]  /*b0c0*/  IMAD R2, R24, UR5, R5 ;  /* 0x0000000518027c24 */ /* 0x000fe2000f8e0205 */
[----:B------:R-:W-:Y:S01]  /*b0d0*/  LEA R0, P0, R4, UR6, 0x1 ;  /* 0x0000000604007c11 */ /* 0x000fe2000f8008ff */
[----:B------:R-:W-:-:S03]  /*b0e0*/  UMOV UR4, 0xffffffff ;  /* 0xffffffff00047882 */ /* 0x000fc60000000000 */
[----:B------:R-:W-:Y:S02]  /*b0f0*/  LEA.HI.X R2, R4, UR7, R2, 0x1, P0 ;  /* 0x0000000704027c11 */ /* 0x000fe400080f0c02 */
[----:B0-----:R-:W-:-:S04]  /*b100*/  LOP3.LUT R10, R10, 0x7f, RZ, 0xc0, !PT ;  /* 0x0000007f0a0a7812 */ /* 0x001fc800078ec0ff */
[----:B------:R-:W-:-:S04]  /*b110*/  SHF.R.U32.HI R10, RZ, 0x3, R10 ;  /* 0x00000003ff0a7819 */ /* 0x000fc8000001160a */
[----:B--2---:R-:W-:Y:S01]  /*b120*/  IADD3 R4, -R10, R11, -R8 ;  /* 0x0000000b0a047210 */ /* 0x004fe20007ffe908 */
[C---:B-1----:R-:W-:Y:S02]  /*b130*/  IMAD.SHL.U32 R10, R12.reuse, 0x8, RZ ;  /* 0x000000080c0a7824 */ /* 0x042fe400078e00ff */
[----:B------:R-:W-:Y:S01]  /*b140*/  IMAD.SHL.U32 R11, R12, 0x8, RZ ;  /* 0x000000080c0b7824 */ /* 0x000fe200078e00ff */
[----:B---3--:R-:W-:Y:S02]  /*b150*/  LOP3.LUT R9, R9, 0xfffffffe, RZ, 0xc0, !PT ;  /* 0xfffffffe09097812 */ /* 0x008fe400078ec0ff */
[----:B------:R-:W-:Y:S02]  /*b160*/  LOP3.LUT R10, R10, 0x1f8, RZ, 0xc0, !PT ;  /* 0x000001f80a0a7812 */ /* 0x000fe400078ec0ff */
[----:B------:R-:W-:Y:S02]  /*b170*/  @P2 LOP3.LUT R9, R9, 0x1, RZ, 0xfc, !PT ;  /* 0x0000000109092812 */ /* 0x000fe400078efcff */
[----:B------:R-:W-:-:S02]  /*b180*/  LOP3.LUT R10, R10, 0x38, R12, 0x78, !PT ;  /* 0x000000380a0a7812 */ /* 0x000fc400078e780c */
[----:B------:R-:W-:Y:S01]  /*b190*/  ISETP.GE.AND P0, PT, R4, 0x1, PT ;  /* 0x000000010400780c */ /* 0x000fe20003f06270 */
[----:B------:R0:W-:Y:S01]  /*b1a0*/  STL [R1+0x4], R9 ;  /* 0x0000040901007387 */ /* 0x0001e20000100800 */
[----:B------:R-:W-:-:S04]  /*b1b0*/  LOP3.LUT R10, R10, 0x200, R11, 0xf8, !PT ;  /* 0x000002000a0a7812 */ /* 0x000fc800078ef80b */
[----:B------:R-:W-:Y:S01]  /*b1c0*/  LEA R5, R25, R10, 0xd ;  /* 0x0000000a19057211 */ /* 0x000fe200078e68ff */
[----:B------:R-:W-:Y:S06]  /*b1d0*/  BRA.DIV UR4, `(.L_x_13073) ;  /* 0x0000003e04f47947 */ /* 0x000fec000b800000 */
[----:B------:R-:W1:Y:S01]  /*b1e0*/  SHFL.IDX PT, R7, R0, RZ, 0x181f ;  /* 0x00181fff00077589 */ /* 0x000e6200000e0000 */
[----:B------:R-:W-:-:S03]  /*b1f0*/  @P0 IMAD R8, R5, 0x2, R22 ;  /* 0x0000000205080824 */ /* 0x000fc600078e0216 */
[----:B------:R-:W2:Y:S01]  /*b200*/  SHFL.IDX PT, R6, R2, RZ, 0x181f ;  /* 0x00181fff02067589 */ /* 0x000ea200000e0000 */
[----:B-1----:R-:W-:-:S05]  /*b210*/  @P0 LEA R7, P1, R28, R7, 0x1 ;  /* 0x000000071c070211 */ /* 0x002fca00078208ff */
[----:B--2---:R-:W-:Y:S01]  /*b220*/  @P0 IMAD.X R6, RZ, RZ, R6, P1 ;  /* 0x000000ffff060224 */ /* 0x004fe200008e0606 */
[----:B------:R-:W-:-:S04]  /*b230*/  ISETP.GE.AND P1, PT, R4, 0x11, PT ;  /* 0x000000110400780c */ /* 0x000fc80003f26270 */
[----:B------:R-:W-:-:S04]  /*b240*/  @P0 LOP3.LUT R7, R7, R6, RZ, 0x3c, !PT ;  /* 0x0000000607070212 */ /* 0x000fc800078e3cff */
[----:B------:R-:W-:-:S04]  /*b250*/  @P0 LOP3.LUT R6, R7, R6, RZ, 0x3c, !PT ;  /* 0x0000000607060212 */ /* 0x000fc800078e3cff */
[----:B------:R-:W-:-:S05]  /*b260*/  @P0 LOP3.LUT R7, R7, R6, RZ, 0x3c, !PT ;  /* 0x0000000607070212 */ /* 0x000fca00078e3cff */
[----:B------:R-:W-:Y:S01]  /*b270*/  @!PT LDS RZ, [RZ] ;  /* 0x00000000fffff984 */ /* 0x000fe20000000800 */
[----:B------:R1:W-:Y:S04]  /*b280*/  @P0 LDGSTS.E.BYPASS.LTC128B.128 [R8+0xe400], desc[UR36][R6.64], !P2 ;  /* 0x0e40000006080fae */ /* 0x0003e8000d101d64 */
[----:B-1----:R-:W1:Y:S01]  /*b290*/  SHFL.IDX PT, R7, R0, 0x1, 0x181f ;  /* 0x00381f0000077f89 */ /* 0x002e6200000e0000 */
[----:B------:R-:W-:-:S03]  /*b2a0*/  @P1 IMAD R8, R5, 0x2, R22 ;  /* 0x0000000205081824 */ /* 0x000fc600078e0216 */
[----:B------:R-:W2:Y:S01]  /*b2b0*/  SHFL.IDX PT, R6, R2, 0x1, 0x181f ;  /* 0x00381f0002067f89 */ /* 0x000ea200000e0000 */
[----:B-1----:R-:W-:-:S05]  /*b2c0*/  @P1 LEA R7, P0, R28, R7, 0x1 ;  /* 0x000000071c071211 */ /* 0x002fca00078008ff */
[----:B--2---:R-:W-:-:S05]  /*b2d0*/  @P1 IMAD.X R6, RZ, RZ, R6, P0 ;  /* 0x000000ffff061224 */ /* 0x004fca00000e0606 */
[----:B------:R-:W-:-:S04]  /*b2e0*/  @P1 LOP3.LUT R7, R7, R6, RZ, 0x3c, !PT ;  /* 0x0000000607071212 */ /* 0x000fc800078e3cff */
[----:B------:R-:W-:-:S04]  /*b2f0*/  @P1 LOP3.LUT R6, R7, R6, RZ, 0x3c, !PT ;  /* 0x0000000607061212 */ /* 0x000fc800078e3cff */
[----:B------:R-:W-:-:S05]  /*b300*/  @P1 LOP3.LUT R7, R7, R6, RZ, 0x3c, !PT ;  /* 0x0000000607071212 */ /* 0x000fca00078e3cff */
[----:B------:R1:W-:Y:S01]  /*b310*/  @P1 LDGSTS.E.BYPASS.LTC128B.128 [R8+0xec00], desc[UR36][R6.64], !P2 ;  /* 0x0ec0000006081fae */ /* 0x0003e2000d101d64 */
[----:B------:R-:W-:-:S03]  /*b320*/  ISETP.GE.AND P1, PT, R4, 0x21, PT ;  /* 0x000000210400780c */ /* 0x000fc60003f26270 */
[----:B-1----:R-:W1:Y:S10]  /*b330*/  SHFL.IDX PT, R7, R0, 0x2, 0x181f ;  /* 0x00581f0000077f89 */ /* 0x002e7400000e0000 */
[----:B------:R-:W-:Y:S01]  /*b340*/  @P1 LEA R8, R5, R22, 0x1 ;  /* 0x0000001605081211 */ /* 0x000fe200078e08ff */
        /* <DEDUP_REMOVED lines=9> */
[----:B------:R-:W-:Y:S01]  /*b3e0*/  @P1 IMAD R8, R5, 0x2, R22 ;  /* 0x0000000205081824 */ /* 0x000fe200078e0216 */
        /* <DEDUP_REMOVED lines=30> */
[----:B------:R-:W2:Y:S04]  /*b5d0*/  SHFL.IDX PT, R6, R2, 0x6, 0x181f ;  /* 0x00d81f0002067f89 */ /* 0x000ea800000e0000 */
[----:B------:R-:W3:Y:S04]  /*b5e0*/  SHFL.IDX PT, R2, R2, 0x7, 0x181f ;  /* 0x00f81f0002027f89 */ /* 0x000ee800000e0000 */
[----:B------:R-:W4:Y:S01]  /*b5f0*/  SHFL.IDX PT, R0, R0, 0x7, 0x181f ;  /* 0x00f81f0000007f89 */ /* 0x000f2200000e0000 */
[----:B-1----:R-:W-:-:S05]  /*b600*/  @P1 LEA R7, P0, R28, R7, 0x1 ;  /* 0x000000071c071211 */ /* 0x002fca00078008ff */
[----:B--2---:R-:W-:-:S05]  /*b610*/  @P1 IMAD.X R6, RZ, RZ, R6, P0 ;  /* 0x000000ffff061224 */ /* 0x004fca00000e0606 */
[----:B------:R-:W-:-:S04]  /*b620*/  @P1 LOP3.LUT R7, R7, R6, RZ, 0x3c, !PT ;  /* 0x0000000607071212 */ /* 0x000fc800078e3cff */
[----:B------:R-:W-:-:S04]  /*b630*/  @P1 LOP3.LUT R6, R7, R6, RZ, 0x3c, !PT ;  /* 0x0000000607061212 */ /* 0x000fc800078e3cff */
[----:B------:R-:W-:-:S05]  /*b640*/  @P1 LOP3.LUT R7, R7, R6, RZ, 0x3c, !PT ;  /* 0x0000000607071212 */ /* 0x000fca00078e3cff */
[----:B---34-:R1:W-:Y:S02]  /*b650*/  @P1 LDGSTS.E.BYPASS.LTC128B.128 [R8+0x11400], desc[UR36][R6.64], !P2 ;  /* 0x1140000006081fae */ /* 0x0183e4000d101d64 */
.L_x_13152:
[----:B------:R-:W-:-:S13]  /*b660*/  ISETP.GE.AND P0, PT, R4, 0x71, PT ;  /* 0x000000710400780c */ /* 0x000fda0003f06270 */
[----:B-1----:R-:W-:Y:S01]  /*b670*/  @P0 LEA R6, P1, R28, R0, 0x1 ;  /* 0x000000001c060211 */ /* 0x002fe200078208ff */
[----:B------:R-:W-:-:S04]  /*b680*/  @P0 IMAD R5, R5, 0x2, R22 ;  /* 0x0000000205050824 */ /* 0x000fc800078e0216 */
[----:B------:R-:W-:-:S05]  /*b690*/  @P0 IMAD.X R7, RZ, RZ, R2, P1 ;  /* 0x000000ffff070224 */ /* 0x000fca00008e0602 */
[----:B------:R-:W-:Y:S01]  /*b6a0*/  @!PT LDS RZ, [RZ] ;  /* 0x00000000fffff984 */ /* 0x000fe20000000800 */
[----:B------:R-:W-:Y:S01]  /*b6b0*/  @!PT LDS RZ, [RZ] ;  /* 0x00000000fffff984 */ /* 0x000fe20000000800 */
[----:B------:R-:W-:Y:S01]  /*b6c0*/  @!PT LDS RZ, [RZ] ;  /* 0x00000000fffff984 */ /* 0x000fe20000000800 */
[----:B------:R1:W-:Y:S01]  /*b6d0*/  @P0 LDGSTS.E.BYPASS.LTC128B.128 [R5+0x11c00], desc[UR36][R6.64], !P2 ;  /* 0x11c0000006050fae */ /* 0x0003e2000d101d64 */
[----:B------:R-:W-:Y:S01]  /*b6e0*/  PLOP3.LUT P0, PT, PT, PT, PT, 0x80, 0x0 ;  /* 0x000000000000781c */ /* 0x000fe20003f0f070 */
[----:B------:R-:W-:-:S12]  /*b6f0*/  NOP ;  /* 0x0000000000007918 */ /* 0x000fd80000000000 */
.L_x_13074:
        /* <DEDUP_REMOVED lines=11> */
.L_x_13075:
[----:B------:R2:W5:Y:S01]  /*b7b0*/  LDL R0, [R1+0x4] ;  /* 0x0000040001007983 */ /* 0x0005620000100800 */
[----:B------:R2:W-:Y:S03]  /*b7c0*/  SYNCS.ARRIVE.TRANS64.A1T0 RZ, [R3+URZ+0x16830], RZ ;  /* 0x016830ff03ff79a7 */ /* 0x0005e6000810003f */
[----:B-1----:R2:W5:Y:S04]  /*b7d0*/  LDL.LU R5, [R1+0x20] ;  /* 0x0000200001057983 */ /* 0x0025680000300800 */
[----:B------:R2:W5:Y:S02]  /*b7e0*/  LDL.LU R4, [R1+0x2c] ;  /* 0x00002c0001047983 */ /* 0x0005640000300800 */
[----:B------:R-:W-:Y:S05]  /*b7f0*/  WARPSYNC.ALL ;  /* 0x0000000000007948 */ /* 0x000fea0003800000 */
[----:B------:R-:W-:Y:S01]  /*b800*/  ULDC.64 UR4, c[0x0][0x298] ;  /* 0x0000a60000047ab9 */ /* 0x000fe20000000a00 */
[----:B------:R-:W-:Y:S01]  /*b810*/  VIADD R2, R22, 0x8400 ;  /* 0x0000840016027836 */ /* 0x000fe20000000000 */
[----:B------:R-:W-:Y:S01]  /*b820*/  BSSY B6, `(.L_x_13076) ;  /* 0x000001f000067945 */ /* 0x000fe20003800000 */
[----:B------:R-:W-:Y:S03]  /*b830*/  BAR.SYNC.DEFER_BLOCKING 0x8, 0x200 ;  /* 0x0208000000007b1d */ /* 0x000fe60000010000 */
[----:B------:R-:W-:-:S02]  /*b840*/  LOP3.LUT P0, RZ, R2, 0x3ff, RZ, 0xc0, !PT ;  /* 0x000003ff02ff7812 */ /* 0x000fc4000780c0ff */
[----:B-----5:R-:W-:Y:S02]  /*b850*/  LOP3.LUT P1, RZ, R0, 0x8, RZ, 0xc0, !PT ;  /* 0x0000000800ff7812 */ /* 0x020fe4000782c0ff */
[----:B------:R-:W-:Y:S01]  /*b860*/  SHF.R.S32.HI R0, RZ, 0x1f, R5 ;  /* 0x0000001fff007819 */ /* 0x000fe20000011405 */
[----:B--2---:R-:W-:Y:S01]  /*b870*/  IMAD.WIDE.U32 R2, R5, UR4, RZ ;  /* 0x0000000405027c25 */ /* 0x004fe2000f8e00ff */
[----:B------:R-:W-:Y:S02]  /*b880*/  SEL R29, R29, RZ, !P1 ;  /* 0x000000ff1d1d7207 */ /* 0x000fe40004800000 */
[----:B------:R-:W-:Y:S01]  /*b890*/  SEL R4, R4, RZ, !P1 ;  /* 0x000000ff04047207 */ /* 0x000fe20004800000 */
[----:B------:R-:W-:Y:S01]  /*b8a0*/  IMAD R0, R0, UR4, RZ ;  /* 0x0000000400007c24 */ /* 0x000fe2000f8e02ff */
[----:B------:R1:W-:Y:S03]  /*b8b0*/  STL.64 [R1+0x20], R2 ;  /* 0x0000200201007387 */ /* 0x0003e60000100a00 */
[----:B------:R-:W-:Y:S01]  /*b8c0*/  IMAD R0, R5, UR5, R0 ;  /* 0x0000000505007c24 */ /* 0x000fe2000f8e0200 */
[----:B------:R1:W-:Y:S04]  /*b8d0*/  STL [R1+0x38], R4 ;  /* 0x0000380401007387 */ /* 0x0003e80000100800 */
[----:B------:R-:W-:-:S05]  /*b8e0*/  IADD3 R0, R3, R0, RZ ;  /* 0x0000000003007210 */ /* 0x000fca0007ffe0ff */
[----:B------:R1:W-:Y:S01]  /*b8f0*/  STL [R1+0x2c], R0 ;  /* 0x00002c0001007387 */ /* 0x0003e20000100800 */
[----:B------:R-:W-:Y:S05]  /*b900*/  @!P0 BRA `(.L_x_13077) ;  /* 0x0000000000408947 */ /* 0x000fea0003800000 */
[----:B-1----:R-:W-:Y:S01]  /*b910*/  MOV R2, 0x0 ;  /* 0x0000000000027802 */ /* 0x002fe20000000f00 */
[----:B------:R-:W-:Y:S01]  /*b920*/  ULDC.64 UR6, c[0x4][0x138] ;  /* 0x01004e0000067ab9 */ /* 0x000fe20000000a00 */
[----:B------:R-:W-:Y:S01]  /*b930*/  ULDC.64 UR8, c[0x4][0x140] ;  /* 0x0100500000087ab9 */ /* 0x000fe20000000a00 */
[----:B------:R-:W-:Y:S01]  /*b940*/  ULDC.64 UR4, c[0x4][0x20] ;  /* 0x0100080000047ab9 */ /* 0x000fe20000000a00 */
[----:B------:R-:W-:Y:S01]  /*b950*/  IMAD.U32 R4, RZ, RZ, UR6 ;  /* 0x00000006ff047e24 */ /* 0x000fe2000f8e00ff */
[----:B------:R-:W-:Y:S01]  /*b960*/  MOV R11, UR5 ;  /* 0x00000005000b7c02 */ /* 0x000fe20008000f00 */
[----:B------:R-:W1:Y:S01]  /*b970*/  LDC.64 R2, c[0x4][R2] ;  /* 0x0100000002027b82 */ /* 0x000e620000000a00 */
        /* <DEDUP_REMOVED lines=8> */
[----:B01----:R-:W-:Y:S05]  /*ba00*/  CALL.ABS.NOINC R2 ;  /* 0x0000000002007343 */ /* 0x003fea0003c00000 */
.L_x_13077:
[----:B------:R-:W-:Y:S05]  /*ba10*/  BSYNC B6 ;  /* 0x0000000000067941 */ /* 0x000fea0003800000 */
.L_x_13076:
[----:B-1----:R-:W2:Y:S01]  /*ba20*/  LDL.LU R2, [R1+0x2c] ;  /* 0x00002c0001027983 */ /* 0x002ea20000300800 */
[----:B0-----:R-:W0:Y:S01]  /*ba30*/  LDC R9, c[0x0][0x448] ;  /* 0x00011200ff097b82 */ /* 0x001e220000000800 */
[----:B------:R-:W-:Y:S01]  /*ba40*/  ULDC.64 UR4, c[0x0][0x2d8] ;  /* 0x0000b60000047ab9 */ /* 0x000fe20000000a00 */
[----:B------:R-:W-:Y:S01]  /*ba50*/  ULDC.64 UR6, c[0x0][0x2e0] ;  /* 0x0000b80000067ab9 */ /* 0x000fe20000000a00 */
[----:B------:R-:W3:Y:S01]  /*ba60*/  LDL.LU.64 R20, [R1+0x20] ;  /* 0x0000200001147983 */ /* 0x000ee20000300a00 */
[----:B------:R-:W-:-:S03]  /*ba70*/  ULDC.64 UR8, c[0x0][0x280] ;  /* 0x0000a00000087ab9 */ /* 0x000fc60000000a00 */
[----:B------:R-:W4:Y:S04]  /*ba80*/  LDL.LU R0, [R1+0x38] ;  /* 0x0000380001007983 */ /* 0x000f280000300800 */
[----:B------:R1:W5:Y:S01]  /*ba90*/  LDL R10, [R1+0x1c] ;  /* 0x00001c00010a7983 */ /* 0x0003620000100800 */
        /* <DEDUP_REMOVED lines=33> */
[----:B------:R-:W-:-:S05]  /*bcb0*/  SHF.R.S32.HI R7, RZ, 0x1f, R0 ;  /* 0x0000001fff077819 */ /* 0x000fca0000011400 */
[----:B------:R-:W-:Y:S02]  /*bcc0*/  IMAD R7, R7, UR6, RZ ;  /* 0x0000000607077c24 */ /* 0x000fe4000f8e02ff */
[----:B------:R-:W-:-:S04]  /*bcd0*/  IMAD.WIDE.U32 R4, R0, UR6, R4 ;  /* 0x0000000600047c25 */ /* 0x000fc8000f8e0004 */
[----:B------:R-:W-:-:S04]  /*bce0*/  IMAD R7, R0, UR7, R7 ;  /* 0x0000000700077c24 */ /* 0x000fc8000f8e0207 */
[----:B------:R-:W-:Y:S02]  /*bcf0*/  IMAD.IADD R5, R5, 0x1, R7 ;  /* 0x0000000105057824 */ /* 0x000fe400078e0207 */
[----:B------:R-:W0:Y:S01]  /*bd00*/  @P0 LDC R7, c[0x0][0x44c] ;  /* 0x00011300ff070b82 */ /* 0x000e220000000800 */
[----:B------:R-:W-:-:S04]  /*bd10*/  LEA R0, P1, R4, UR8, 0x1 ;  /* 0x0000000804007c11 */ /* 0x000fc8000f8208ff */
[----:B------:R-:W-:Y:S02]  /*bd20*/  LEA.HI.X R4, R4, UR9, R5, 0x1, P1 ;  /* 0x0000000904047c11 */ /* 0x000fe400088f0c05 */
[----:B------:R-:W-:-:S05]  /*bd30*/  IADD3 R5, R6, 0x80, RZ ;  /* 0x0000008006057810 */ /* 0x000fca0007ffe0ff */
[----:B------:R-:W-:Y:S01]  /*bd40*/  IMAD.MOV.U32 R6, RZ, RZ, R5 ;  /* 0x000000ffff067224 */ /* 0x000fe200078e0005 */
[----:B------:R-:W1:Y:S01]  /*bd50*/  S2R R20, SR_TID.X ;  /* 0x0000000000147919 */ /* 0x000e620000002100 */
[----:B0-----:R-:W-:-:S05]  /*bd60*/  @P0 IMAD.HI.U32 R7, R5, R7, RZ ;  /* 0x0000000705070227 */ /* 0x001fca00078e00ff */
[----:B------:R-:W-:-:S05]  /*bd70*/  @P0 SHF.R.U32.HI R6, RZ, R8, R7 ;  /* 0x00000008ff060219 */ /* 0x000fca0000011607 */
        /* <DEDUP_REMOVED lines=11> */
[----:B------:R-:W-:Y:S01]  /*be30*/  IMAD R6, R5, UR7, R6 ;  /* 0x0000000705067c24 */ /* 0x000fe2000f8e0206 */
[----:B------:R-:W-:-:S03]  /*be40*/  LEA R5, P1, R2, UR8, 0x1 ;  /* 0x0000000802057c11 */ /* 0x000fc6000f8208ff */
[----:B------:R-:W-:Y:S01]  /*be50*/  IMAD.IADD R6, R3, 0x1, R6 ;  /* 0x0000000103067824 */ /* 0x000fe200078e0206 */
[----:B------:R-:W-:Y:S01]  /*be60*/  ISETP.GE.AND P0, PT, R28, UR4, PT ;  /* 0x000000041c007c0c */ /* 0x000fe2000bf06270 */
[----:B------:R-:W-:Y:S01]  /*be70*/  UMOV UR4, 0xffffffff ;  /* 0xffffffff00047882 */ /* 0x000fe20000000000 */
[----:B-1----:R-:W-:Y:S02]  /*be80*/  LOP3.LUT R20, R20, 0x7f, RZ, 0xc0, !PT ;  /* 0x0000007f14147812 */ /* 0x002fe400078ec0ff */
[----:B------:R-:W-:Y:S02]  /*be90*/  LEA.HI.X R2, R2, UR9, R6, 0x1, P1 ;  /* 0x0000000902027c11 */ /* 0x000fe400088f0c06 */
[----:B------:R-:W-:Y:S01]  /*bea0*/  SHF.R.U32.HI R20, RZ, 0x3, R20 ;  /* 0x00000003ff147819 */ /* 0x000fe20000011614 */
[----:B--2---:R-:W-:Y:S06]  /*beb0*/  BRA.DIV UR4, `(.L_x_13078) ;  /* 0x0000003e046c7947 */ /* 0x004fec000b800000 */
        /* <DEDUP_REMOVED lines=11> */
[----:B------:R0:W-:Y:S02]  /*bf70*/  @!P2 LDGSTS.E.BYPASS.LTC128B.128 [R10+0x8400], desc[UR36][R6.64], !P0 ;  /* 0x08400000060aafae */ /* 0x0001e4000c101d64 */
[----:B0-----:R-:W-:Y:S02]  /*bf80*/  IADD3 R6, R17, 0x10, RZ ;  /* 0x0000001011067810 */ /* 0x001fe40007ffe0ff */
[----:B------:R-:W0:Y:S02]  /*bf90*/  SHFL.IDX PT, R7, R0, 0x1, 0x181f ;  /* 0x00381f0000077f89 */ /* 0x000e2400000e0000 */
[----:B------:R-:W-:Y:S02]  /*bfa0*/  ISETP.GE.AND P1, PT, R6, R3, PT ;  /* 0x000000030600720c */ /* 0x000fe40003f26270 */
[----:B------:R-:W1:Y:S11]  /*bfb0*/  SHFL.IDX PT, R6, R4, 0x1, 0x181f ;  /* 0x00381f0004067f89 */ /* 0x000e7600000e0000 */
[----:B0-----:R-:W-:-:S05]  /*bfc0*/  @!P1 LEA R7, P2, R28, R7, 0x1 ;  /* 0x000000071c079211 */ /* 0x001fca00078408ff */
[----:B-1----:R-:W-:-:S05]  /*bfd0*/  @!P1 IMAD.X R6, RZ, RZ, R6, P2 ;  /* 0x000000ffff069224 */ /* 0x002fca00010e0606 */
[----:B------:R-:W-:-:S04]  /*bfe0*/  @!P1 LOP3.LUT R7, R7, R6, RZ, 0x3c, !PT ;  /* 0x0000000607079212 */ /* 0x000fc800078e3cff */
[----:B------:R-:W-:-:S04]  /*bff0*/  @!P1 LOP3.LUT R6, R7, R6, RZ, 0x3c, !PT ;  /* 0x0000000607069212 */ /* 0x000fc800078e3cff */
[----:B------:R-:W-:-:S05]  /*c000*/  @!P1 LOP3.LUT R7, R7, R6, RZ, 0x3c, !PT ;  /* 0x0000000607079212 */ /* 0x000fca00078e3cff */
[----:B------:R0:W-:Y:S02]  /*c010*/  @!P1 LDGSTS.E.BYPASS.LTC128B.128 [R10+0x8c00], desc[UR36][R6.64], !P0 ;  /* 0x08c00000060a9fae */ /* 0x0001e4000c101d64 */
[----:B0-----:R-:W-:Y:S02]  /*c020*/  VIADD R6, R17, 0x20 ;  /* 0x0000002011067836 */ /* 0x001fe40000000000 */
        /* <DEDUP_REMOVED lines=42> */
[----:B------:R-:W1:Y:S04]  /*c2d0*/  SHFL.IDX PT, R6, R4, 0x6, 0x181f ;  /* 0x00d81f0004067f89 */ /* 0x000e6800000e0000 */
[----:B------:R-:W-:Y:S07]  /*c2e0*/  SHFL.IDX PT, R4, R4, 0x7, 0x181f ;  /* 0x00f81f0004047f89 */ /* 0x000fee00000e0000 */
[----:B0-----:R-:W-:-:S05]  /*c2f0*/  @!P1 LEA R7, P2, R28, R7, 0x1 ;  /* 0x000000071c079211 */ /* 0x001fca00078408ff */
[----:B-1----:R-:W-:-:S05]  /*c300*/  @!P1 IMAD.X R6, RZ, RZ, R6, P2 ;  /* 0x000000ffff069224 */ /* 0x002fca00010e0606 */
[----:B------:R-:W-:-:S04]  /*c310*/  @!P1 LOP3.LUT R7, R7, R6, RZ, 0x3c, !PT ;  /* 0x0000000607079212 */ /* 0x000fc800078e3cff */
[----:B------:R-:W-:-:S04]  /*c320*/  @!P1 LOP3.LUT R6, R7, R6, RZ, 0x3c, !PT ;  /* 0x0000000607069212 */ /* 0x000fc800078e3cff */
[----:B------:R-:W-:-:S05]  /*c330*/  @!P1 LOP3.LUT R7, R7, R6, RZ, 0x3c, !PT ;  /* 0x0000000607079212 */ /* 0x000fca00078e3cff */
[----:B------:R0:W-:Y:S04]  /*c340*/  @!P1 LDGSTS.E.BYPASS.LTC128B.128 [R10+0xb400], desc[UR36][R6.64], !P0 ;  /* 0x0b400000060a9fae */ /* 0x0001e8000c101d64 */
[----:B0-----:R0:W1:Y:S02]  /*c350*/  SHFL.IDX PT, R6, R0, 0x7, 0x181f ;  /* 0x00f81f0000067f89 */ /* 0x00106400000e0000 */
[----:B0-----:R-:W-:-:S04]  /*c360*/  IADD3 R0, R17, 0x80, RZ ;  /* 0x0000008011007810 */ /* 0x001fc80007ffe0ff */
[----:B------:R-:W-:Y:S01]  /*c370*/  ISETP.GE.AND P1, PT, R0, R3, PT ;  /* 0x000000030000720c */ /* 0x000fe20003f26270 */
[----:B------:R-:W-:-:S05]  /*c380*/  VIADD R0, R17, 0x70 ;  /* 0x0000007011007836 */ /* 0x000fca0000000000 */
[----:B------:R-:W-:Y:S02]  /*c390*/  ISETP.GE.AND P2, PT, R0, R3, PT ;  /* 0x000000030000720c */ /* 0x000fe40003f46270 */
[----:B------:R-:W-:Y:S11]  /*c3a0*/  SHFL.IDX PT, R0, R2, RZ, 0x181f ;  /* 0x00181fff02007589 */ /* 0x000ff600000e0000 */
[----:B-1----:R-:W-:-:S05]  /*c3b0*/  @!P2 LEA R6, P3, R28, R6, 0x1 ;  /* 0x000000061c06a211 */ /* 0x002fca00078608ff */
[----:B------:R-:W-:Y:S02]  /*c3c0*/  @!P2 IMAD.X R7, RZ, RZ, R4, P3 ;  /* 0x000000ffff07a224 */ /* 0x000fe400018e0604 */
[----:B------:R-:W0:Y:S04]  /*c3d0*/  SHFL.IDX PT, R4, R5, RZ, 0x181f ;  /* 0x00181fff05047589 */ /* 0x000e2800000e0000 */
[----:B------:R1:W-:Y:S01]  /*c3e0*/  @!P2 LDGSTS.E.BYPASS.LTC128B.128 [R10+0xbc00], desc[UR36][R6.64], !P0 ;  /* 0x0bc00000060aafae */ /* 0x0003e2000c101d64 */
[----:B0-----:R-:W-:-:S05]  /*c3f0*/  @!P1 LEA R4, P3, R28, R4, 0x1 ;  /* 0x000000041c049211 */ /* 0x001fca00078608ff */
[----:B------:R-:W-:Y:S02]  /*c400*/  @!P1 IMAD.X R0, RZ, RZ, R0, P3 ;  /* 0x000000ffff009224 */ /* 0x000fe400018e0600 */
[----:B-1----:R-:W-:Y:S02]  /*c410*/  @!P1 IMAD.MOV.U32 R6, RZ, RZ, R4 ;  /* 0x000000ffff069224 */ /* 0x002fe400078e0004 */
[----:B------:R-:W-:Y:S01]  /*c420*/  @!P1 IMAD.MOV.U32 R7, RZ, RZ, R0 ;  /* 0x000000ffff079224 */ /* 0x000fe200078e0000 */
[----:B------:R-:W-:-:S04]  /*c430*/  IADD3 R0, R17, 0x90, RZ ;  /* 0x0000009011007810 */ /* 0x000fc80007ffe0ff */
[----:B------:R0:W-:Y:S01]  /*c440*/  @!P1 LDGSTS.E.BYPASS.LTC128B.128 [R10+0xc400], desc[UR36][R6.64], !P0 ;  /* 0x0c400000060a9fae */ /* 0x0001e2000c101d64 */
[----:B------:R-:W-:-:S03]  /*c450*/  ISETP.GE.AND P1, PT, R0, R3, PT ;  /* 0x000000030000720c */ /* 0x000fc60003f26270 */
[----:B------:R-:W-:Y:S04]  /*c460*/  SHFL.IDX PT, R0, R2, 0x1, 0x181f ;  /* 0x00381f0002007f89 */ /* 0x000fe800000e0000 */
[----:B0-----:R-:W0:Y:S06]  /*c470*/  SHFL.IDX PT, R6, R5, 0x1, 0x181f ;  /* 0x00381f0005067f89 */ /* 0x001e2c00000e0000 */
[----:B0-----:R-:W-:-:S05]  /*c480*/  @!P1 LEA R6, P2, R28, R6, 0x1 ;  /* 0x000000061c069211 */ /* 0x001fca00078408ff */
[----:B------:R-:W-:-:S04]  /*c490*/  @!P1 IMAD.X R0, RZ, RZ, R0, P2 ;  /* 0x000000ffff009224 */ /* 0x000fc800010e0600 */
[----:B------:R-:W-:Y:S02]  /*c4a0*/  @!P1 IMAD.MOV.U32 R7, RZ, RZ, R0 ;  /* 0x000000ffff079224 */ /* 0x000fe400078e0000 */
[----:B------:R-:W-:-:S03]  /*c4b0*/  VIADD R0, R17, 0xa0 ;  /* 0x000000a011007836 */ /* 0x000fc60000000000 */
[----:B------:R0:W-:Y:S02]  /*c4c0*/  @!P1 LDGSTS.E.BYPASS.LTC128B.128 [R10+0xcc00], desc[UR36][R6.64], !P0 ;  /* 0x0cc00000060a9fae */ /* 0x0001e4000c101d64 */
[----:B------:R-:W-:Y:S02]  /*c4d0*/  ISETP.GE.AND P2, PT, R0, R3, PT ;  /* 0x000000030000720c */ /* 0x000fe40003f46270 */
[----:B------:R-:W-:Y:S04]  /*c4e0*/  SHFL.IDX PT, R0, R2, 0x2, 0x181f ;  /* 0x00581f0002007f89 */ /* 0x000fe800000e0000 */
[----:B0-----:R-:W0:Y:S07]  /*c4f0*/  SHFL.IDX PT, R6, R5, 0x2, 0x181f ;  /* 0x00581f0005067f89 */ /* 0x001e2e00000e0000 */
[----:B0-----:R-:W-:-:S05]  /*c500*/  @!P2 LEA R6, P1, R28, R6, 0x1 ;  /* 0x000000061c06a211 */ /* 0x001fca00078208ff */
[----:B------:R-:W-:-:S04]  /*c510*/  @!P2 IMAD.X R0, RZ, RZ, R0, P1 ;  /* 0x000000ffff00a224 */ /* 0x000fc800008e0600 */
[----:B------:R-:W-:Y:S02]  /*c520*/  @!P2 IMAD.MOV.U32 R7, RZ, RZ, R0 ;  /* 0x000000ffff07a224 */ /* 0x000fe400078e0000 */
[----:B------:R0:W1:Y:S04]  /*c530*/  SHFL.IDX PT, R0, R2, 0x3, 0x181f ;  /* 0x00781f0002007f89 */ /* 0x00006800000e0000 */
[----:B------:R0:W-:Y:S04]  /*c540*/  @!P2 LDGSTS.E.BYPASS.LTC128B.128 [R10+0xd400], desc[UR36][R6.64], !P0 ;  /* 0x0d400000060aafae */ /* 0x0001e8000c101d64 */
[----:B------:R0:W2:Y:S02]  /*c550*/  SHFL.IDX PT, R2, R5, 0x3, 0x181f ;  /* 0x00781f0005027f89 */ /* 0x0000a400000e0000 */
.L_x_13177:
[----:B------:R-:W-:-:S04]  /*c560*/  IADD3 R17, R17, 0xb0, RZ ;  /* 0x000000b011117810 */ /* 0x000fc80007ffe0ff */
[----:B------:R-:W-:-:S13]  /*c570*/  ISETP.GE.AND P1, PT, R17, R3, PT ;  /* 0x000000031100720c */ /* 0x000fda0003f26270 */
[----:B0-2---:R-:W-:-:S05]  /*c580*/  @!P1 LEA R2, P2, R28, R2, 0x1 ;  /* 0x000000021c029211 */ /* 0x005fca00078408ff */
[----:B-1----:R-:W-:-:S05]  /*c590*/  @!P1 IMAD.X R3, RZ, RZ, R0, P2 ;  /* 0x000000ffff039224 */ /* 0x002fca00010e0600 */
[----:B------:R-:W-:Y:S01]  /*c5a0*/  @!PT LDS RZ, [RZ] ;  /* 0x00000000fffff984 */ /* 0x000fe20000000800 */
[----:B------:R-:W-:Y:S01]  /*c5b0*/  @!PT LDS RZ, [RZ] ;  /* 0x00000000fffff984 */ /* 0x000fe20000000800 */
[----:B------:R-:W-:Y:S01]  /*c5c0*/  @!PT LDS RZ, [RZ] ;  /* 0x00000000fffff984 */ /* 0x000fe20000000800 */
[----:B------:R0:W-:Y:S01]  /*c5d0*/  @!P1 LDGSTS.E.BYPASS.LTC128B.128 [R10+0xdc00], desc[UR36][R2.64], !P0 ;  /* 0x0dc00000020a9fae */ /* 0x0001e2000c101d64 */
[----:B------:R-:W-:Y:S01]  /*c5e0*/  PLOP3.LUT P0, PT, PT, PT, PT, 0x80, 0x0 ;  /* 0x000000000000781c */ /* 0x000fe20003f0f070 */
[----:B------:R-:W-:-:S12]  /*c5f0*/  NOP ;  /* 0x0000000000007918 */ /* 0x000fd80000000000 */
.L_x_13079:
[----:B------:R-:W-:Y:S02]  /*c600*/  PLOP3.LUT P1, PT, P1, P0, PT, 0xa2, 0x0 ;  /* 0x000000000000781c */ /* 0x000fe40000f21472 */
[----:B------:R-:W-:-:S08]  /*c610*/  @P0 R2UR P1, UR4, R22 ;  /* 0x00000000160402ca */ /* 0x000fd00000020000 */
[----:B------:R-:W-:-:S05]  /*c620*/  @P0 PLOP3.LUT P0, PT, P1, PT, PT, 0x80, 0x0 ;  /* 0x000000000000081c */ /* 0x000fca0000f0f070 */
[----:B------:R-:W-:Y:S01]  /*c630*/  @!P1 SYNCS.ARRIVE.TRANS64.RED.A0T1 RZ, [UR4+0x16800], RZ ;  /* 0x016800ffffff99a7 */ /* 0x000fe20008200404 */
[----:B------:R-:W-:Y:S07]  /*c640*/  @!P1 ARRIVES.LDGSTSBAR.64.TRANSCNT [UR4+0x16800] ;  /* 0x01680000ff0099b0 */ /* 0x000fee0008000a84 */
[----:B------:R-:W-:Y:S05]  /*c650*/  @P0 BRA.U.ANY `(.L_x_13079) ;  /* 0xfffffffd00e80947 */ /* 0x000fea000393ffff */
[----:B0-----:R-:W2:Y:S02]  /*c660*/  LDL.LU R2, [R1+0x3c] ;  /* 0x00003c0001027983 */ /* 0x001ea40000300800 */
        /* <DEDUP_REMOVED lines=11> */
.L_x_13178:
[----:B------:R-:W-:Y:S05]  /*c720*/  BSYNC B0 ;  /* 0x0000000000007941 */ /* 0x000fea0003800000 */
.L_x_13080:
[----:B------:R-:W2:Y:S04]  /*c730*/  LDL.LU R3, [R1+0x34] ;  /* 0x0000340001037983 */ /* 0x000ea80000300800 */
[----:B------:R-:W3:Y:S01]  /*c740*/  LDL R2, [R1+0x10] ;  /* 0x0000100001027983 */ /* 0x000ee20000100800 */
[----:B------:R-:W-:Y:S01]  /*c750*/  BSSY B0, `(.L_x_13082) ;  /* 0x0000102000007945 */ /* 0x000fe20003800000 */
[----:B--2---:R-:W-:-:S05]  /*c760*/  VIADD R7, R3, 0xfffffffe ;  /* 0xfffffffe03077836 */ /* 0x004fca0000000000 */
[----:B---3--:R-:W-:-:S13]  /*c770*/  ISETP.GE.AND P0, PT, R7, R2, PT ;  /* 0x000000020700720c */ /* 0x008fda0003f06270 */
[----:B------:R-:W-:Y:S05]  /*c780*/  @!P0 BRA `(.L_x_13083) ;  /* 0x0000000c00f88947 */ /* 0x000fea0003800000 */
[----:B------:R-:W-:Y:S01]  /*c790*/  ULDC UR4, c[0x0][0x2f4] ;  /* 0x0000bd0000047ab9 */ /* 0x000fe20000000800 */
[----:B------:R-:W-:Y:S01]  /*c7a0*/  IMAD.MOV.U32 R6, RZ, RZ, R25 ;  /* 0x000000ffff067224 */ /* 0x000fe200078e0019 */
[----:B------:R-:W-:Y:S01]  /*c7b0*/  ISETP.GE.AND P1, PT, R28, UR4, PT ;  /* 0x000000041c007c0c */ /* 0x000fe2000bf26270 */
[----:B------:R-:W-:Y:S01]  /*c7c0*/  IMAD.MOV.U32 R29, RZ, RZ, R26 ;  /* 0x000000ffff1d7224 */ /* 0x000fe200078e001a */
[----:B------:R-:W-:-:S11]  /*c7d0*/  MOV R17, R27 ;  /* 0x0000001b00117202 */ /* 0x000fd60000000f00 */
.L_x_13096:
[----:B------:R-:W2:Y:S01]  /*c7e0*/  LDL R10, [R1+0x14] ;  /* 0x00001400010a7983 */ /* 0x000ea20000100800 */
[----:B------:R-:W1:Y:S03]  /*c7f0*/  LDC R3, c[0x0][0x430] ;  /* 0x00010c00ff037b82 */ /* 0x000e660000000800 */
[----:B------:R-:W3:Y:S04]  /*c800*/  LDL R9, [R1+0x18] ;  /* 0x0000180001097983 */ /* 0x000ee80000100800 */
[----:B------:R-:W4:Y:S01]  /*c810*/  LDL R5, [R1] ;  /* 0x0000000001057983 */ /* 0x000f220000100800 */
[----:B------:R-:W0:Y:S03]  /*c820*/  S2R R2, SR_TID.X ;  /* 0x0000000000027919 */ /* 0x000e260000002100 */
[----:B------:R-:W5:Y:S01]  /*c830*/  LDL R8, [R1+0x48] ;  /* 0x0000480001087983 */ /* 0x000f620000100800 */
        /* <DEDUP_REMOVED lines=9> */
[----:B------:R-:W-:Y:S01]  /*c8d0*/  ULDC UR4, c[0x0][0x430] ;  /* 0x00010c0000047ab9 */ /* 0x000fe20000000800 */
[----:B--2---:R-:W-:-:S05]  /*c8e0*/  IADD3 R3, R2, R3, R10 ;  /* 0x0000000302037210 */ /* 0x004fca0007ffe00a */
[----:B-1----:R-:W-:-:S04]  /*c8f0*/  @P0 IMAD.HI.U32 R4, R3, R4, RZ ;  /* 0x0000000403040227 */ /* 0x002fc800078e00ff */
[----:B------:R-:W-:Y:S01]  /*c900*/  IMAD.MOV.U32 R2, RZ, RZ, R3 ;  /* 0x000000ffff027224 */ /* 0x000fe200078e0003 */
[----:B0-----:R-:W-:-:S05]  /*c910*/  @P0 SHF.R.U32.HI R2, RZ, R0, R4 ;  /* 0x00000000ff020219 */ /* 0x001fca0000011604 */
[----:B------:R-:W-:-:S04]  /*c920*/  IMAD.MOV R0, RZ, RZ, -R2 ;  /* 0x000000ffff007224 */ /* 0x000fc800078e0a02 */
[----:B------:R-:W-:Y:S01]  /*c930*/  IMAD R0, R0, UR4, R3 ;  /* 0x0000000400007c24 */ /* 0x000fe2000f8e0203 */
[----:B------:R-:W-:Y:S01]  /*c940*/  ULDC.64 UR4, c[0x0][0x428] ;  /* 0x00010a0000047ab9 */ /* 0x000fe20000000a00 */
        /* <DEDUP_REMOVED lines=19> */
.L_x_13084:
[----:B------:R-:W-:Y:S01]  /*ca80*/  IMAD R5, R25, 0x8, R22 ;  /* 0x0000000819057824 */ /* 0x000fe200078e0216 */
[----:B------:R-:W-:Y:S01]  /*ca90*/  SHF.L.U32 R2, R27, 0x1f, RZ ;  /* 0x0000001f1b027819 */ /* 0x000fe200000006ff */
[----:B------:R-:W-:Y:S03]  /*caa0*/  BSSY B1, `(.L_x_13085) ;  /* 0x0000003000017945 */ /* 0x000fe60003800000 */
[----:B------:R-:W0:Y:S02]  /*cab0*/  SYNCS.PHASECHK.TRANS64.TRYWAIT P0, [R5+URZ+0x16840], R2 ;  /* 0x01684002050075a7 */ /* 0x000e24000800017f */
[----:B0-----:R-:W-:Y:S05]  /*cac0*/  @!P0 BRA `(.L_x_13086) ;  /* 0x0000004000608947 */ /* 0x001fea0003800000 */
.L_x_13179:
[----:B------:R-:W-:Y:S05]  /*cad0*/  BSYNC B1 ;  /* 0x0000000000017941 */ /* 0x000fea0003800000 */
.L_x_13085:
[----:B------:R-:W2:Y:S01]  /*cae0*/  LDL R3, [R1+0x4] ;  /* 0x0000040001037983 */ /* 0x000ea20000100800 */
[----:B------:R-:W-:Y:S01]  /*caf0*/  SHF.R.S32.HI R20, RZ, 0x1f, R0 ;  /* 0x0000001fff147819 */ /* 0x000fe20000011400 */
[----:B------:R-:W-:Y:S01]  /*cb00*/  ULDC.64 UR4, c[0x0][0x300] ;  /* 0x0000c00000047ab9 */ /* 0x000fe20000000a00 */
[----:B------:R-:W-:Y:S01]  /*cb10*/  ULDC.64 UR6, c[0x0][0x2e8] ;  /* 0x0000ba0000067ab9 */ /* 0x000fe20000000a00 */
[----:B------:R-:W1:Y:S02]  /*cb20*/  S2R R8, SR_TID.X ;  /* 0x0000000000087919 */ /* 0x000e640000002100 */
[----:B------:R-:W-:-:S04]  /*cb30*/  IMAD R7, R20, UR4, RZ ;  /* 0x0000000414077c24 */ /* 0x000fc8000f8e02ff */
[----:B------:R-:W-:Y:S02]  /*cb40*/  IMAD R7, R0, UR5, R7 ;  /* 0x0000000500077c24 */ /* 0x000fe4000f8e0207 */
[C---:B-1----:R-:W-:Y:S01]  /*cb50*/  IMAD.SHL.U32 R9, R8.reuse, 0x8, RZ ;  /* 0x0000000808097824 */ /* 0x042fe200078e00ff */
[----:B------:R-:W-:-:S04]  /*cb60*/  SHF.L.U32 R11, R8, 0x3, RZ ;  /* 0x00000003080b7819 */ /* 0x000fc800000006ff */
[----:B------:R-:W-:-:S04]  /*cb70*/  LOP3.LUT R9, R9, 0x1f8, RZ, 0xc0, !PT ;  /* 0x000001f809097812 */ /* 0x000fc800078ec0ff */
[----:B------:R-:W-:-:S04]  /*cb80*/  LOP3.LUT R9, R9, 0x38, R8, 0x78, !PT ;  /* 0x0000003809097812 */ /* 0x000fc800078e7808 */
[----:B------:R-:W-:-:S05]  /*cb90*/  LOP3.LUT R9, R9, 0x200, R11, 0xf8, !PT ;  /* 0x0000020009097812 */ /* 0x000fca00078ef80b */
[----:B------:R-:W-:Y:S01]  /*cba0*/  IMAD R9, R25, 0x2000, R9 ;  /* 0x0000200019097824 */ /* 0x000fe200078e0209 */
[----:B--2---:R-:W-:Y:S01]  /*cbb0*/  LOP3.LUT P2, RZ, R3, 0x1, RZ, 0xc0, !PT ;  /* 0x0000000103ff7812 */ /* 0x004fe2000784c0ff */
        /* <DEDUP_REMOVED lines=48> */
[----:B------:R-:W1:Y:S04]  /*cec0*/  SHFL.IDX PT, R3, R10, 0x6, 0x181f ;  /* 0x00d81f000a037f89 */ /* 0x000e6800000e0000 */
[----:B------:R-:W2:Y:S01]  /*ced0*/  SHFL.IDX PT, R10, R10, 0x7, 0x181f ;  /* 0x00f81f000a0a7f89 */ /* 0x000ea200000e0000 */
[----:B0-----:R-:W-:-:S05]  /*cee0*/  IADD3 R2, P0, R2, R7, RZ ;  /* 0x0000000702027210 */ /* 0x001fca0007f1e0ff */
[----:B-1----:R-:W-:-:S05]  /*cef0*/  IMAD.X R3, RZ, RZ, R3, P0 ;  /* 0x000000ffff037224 */ /* 0x002fca00000e0603 */
[----:B------:R0:W-:Y:S04]  /*cf00*/  LDGSTS.E.BYPASS.LTC128B.128 [R9+0x11400], desc[UR36][R2.64], !P2 ;  /* 0x1140000002097fae */ /* 0x0001e8000d101d64 */
[----:B0-2---:R0:W1:Y:S02]  /*cf10*/  SHFL.IDX PT, R2, R8, 0x7, 0x181f ;  /* 0x00f81f0008027f89 */ /* 0x00506400000e0000 */
.L_x_13197:
[----:B-1----:R-:W-:-:S04]  /*cf20*/  IADD3 R2, P0, R2, R7, RZ ;  /* 0x0000000702027210 */ /* 0x002fc80007f1e0ff */
[----:B------:R-:W-:Y:S02]  /*cf30*/  IADD3.X R3, RZ, R10, RZ, P0, !PT ;  /* 0x0000000aff037210 */ /* 0x000fe400007fe4ff */
[----:B------:R-:W-:-:S03]  /*cf40*/  PLOP3.LUT P0, PT, PT, PT, PT, 0x80, 0x0 ;  /* 0x000000000000781c */ /* 0x000fc60003f0f070 */
[----:B------:R-:W-:Y:S01]  /*cf50*/  @!PT LDS RZ, [RZ] ;  /* 0x00000000fffff984 */ /* 0x000fe20000000800 */
[----:B------:R-:W-:Y:S01]  /*cf60*/  @!PT LDS RZ, [RZ] ;  /* 0x00000000fffff984 */ /* 0x000fe20000000800 */
[----:B------:R-:W-:Y:S01]  /*cf70*/  @!PT LDS RZ, [RZ] ;  /* 0x00000000fffff984 */ /* 0x000fe20000000800 */
[----:B------:R1:W-:Y:S01]  /*cf80*/  LDGSTS.E.BYPASS.LTC128B.128 [R9+0x11c00], desc[UR36][R2.64], !P2 ;  /* 0x11c0000002097fae */ /* 0x0003e2000d101d64 */
[----:B------:R-:W-:-:S09]  /*cf90*/  NOP ;  /* 0x0000000000007918 */ /* 0x000fd20000000000 */
.L_x_13088:
        /* <DEDUP_REMOVED lines=11> */
.L_x_13089:
[----:B------:R1:W-:Y:S01]  /*d050*/  SYNCS.ARRIVE.TRANS64.A1T0 RZ, [R5+URZ+0x16830], RZ ;  /* 0x016830ff05ff79a7 */ /* 0x0003e2000810003f */
[----:B------:R-:W-:Y:S05]  /*d060*/  @!P3 BRA `(.L_x_13090) ;  /* 0x000000000004b947 */ /* 0x000fea0003800000 */
[----:B------:R-:W-:Y:S01]  /*d070*/  BPT.TRAP 0x1 ;  /* 0x000000040000795c */ /* 0x000fe20000300000 */
.L_x_13090:
[----:B------:R-:W-:Y:S01]  /*d080*/  SHF.L.U32 R2, R17, 0x1f, RZ ;  /* 0x0000001f11027819 */ /* 0x000fe200000006ff */
[----:B-1----:R-:W-:Y:S01]  /*d090*/  IMAD R5, R6, 0x8, R22 ;  /* 0x0000000806057824 */ /* 0x002fe200078e0216 */
[----:B------:R-:W-:Y:S03]  /*d0a0*/  BSSY B1, `(.L_x_13091) ;  /* 0x0000003000017945 */ /* 0x000fe60003800000 */
[----:B------:R-:W1:Y:S02]  /*d0b0*/  SYNCS.PHASECHK.TRANS64.TRYWAIT P0, [R5+URZ+0x16860], R2 ;  /* 0x01686002050075a7 */ /* 0x000e64000800017f */
[----:B-1----:R-:W-:Y:S05]  /*d0c0*/  @!P0 BRA `(.L_x_13092) ;  /* 0x0000004400248947 */ /* 0x002fea0003800000 */
.L_x_13198:
[----:B------:R-:W-:Y:S05]  /*d0d0*/  BSYNC B1 ;  /* 0x0000000000017941 */ /* 0x000fea0003800000 */
.L_x_13091:
[----:B0-----:R-:W2:Y:S01]  /*d0e0*/  LDL R8, [R1+0xc] ;  /* 0x00000c0001087983 */ /* 0x001ea20000100800 */
        /* <DEDUP_REMOVED lines=14> */
[----:B------:R-:W-:Y:S01]  /*d1d0*/  ISETP.LT.OR P0, PT, R8, 0x1, P1 ;  /* 0x000000010800780c */ /* 0x000fe20000f01670 */
[----:B------:R-:W-:Y:S02]  /*d1e0*/  IMAD R6, R6, 0x2, R22 ;  /* 0x0000000206067824 */ /* 0x000fe400078e0216 */
[----:B------:R-:W1:Y:S01]  /*d1f0*/  SHFL.IDX PT, R3, R23, RZ, 0x181f ;  /* 0x00181fff17037589 */ /* 0x000e6200000e0000 */
[----:B0-----:R-:W-:-:S04]  /*d200*/  IADD3 R2, P2, R2, R7, RZ ;  /* 0x0000000702027210 */ /* 0x001fc80007f5e0ff */
[----:B-1----:R-:W-:-:S05]  /*d210*/  IADD3.X R3, RZ, R3, RZ, P2, !PT ;  /* 0x00000003ff037210 */ /* 0x002fca00017fe4ff */
[----:B------:R-:W-:Y:S01]  /*d220*/  @!PT LDS RZ, [RZ] ;  /* 0x00000000fffff984 */ /* 0x000fe20000000800 */
[----:B------:R0:W-:Y:S01]  /*d230*/  LDGSTS.E.BYPASS.LTC128B.128 [R6+0x400], desc[UR36][R2.64], !P0 ;  /* 0x0040000002067fae */ /* 0x0001e2000c101d64 */
[----:B------:R-:W-:-:S03]  /*d240*/  ISETP.LT.OR P0, PT, R8, 0x11, P1 ;  /* 0x000000110800780c */ /* 0x000fc60000f01670 */
[----:B0-----:R-:W0:Y:S04]  /*d250*/  SHFL.IDX PT, R2, R18, 0x1, 0x181f ;  /* 0x00381f0012027f89 */ /* 0x001e2800000e0000 */
[----:B------:R-:W1:Y:S01]  /*d260*/  SHFL.IDX PT, R3, R23, 0x1, 0x181f ;  /* 0x00381f0017037f89 */ /* 0x000e6200000e0000 */
[----:B0-----:R-:W-:-:S05]  /*d270*/  IADD3 R2, P2, R2, R7, RZ ;  /* 0x0000000702027210 */ /* 0x001fca0007f5e0ff */
[----:B-1----:R-:W-:-:S05]  /*d280*/  IMAD.X R3, RZ, RZ, R3, P2 ;  /* 0x000000ffff037224 */ /* 0x002fca00010e0603 */
        /* <DEDUP_REMOVED lines=22> */
[----:B0-----:R-:W-:-:S04]  /*d3f0*/  IADD3 R2, P2, R2, R7, RZ ;  /* 0x0000000702027210 */ /* 0x001fc80007f5e0ff */
[----:B-1----:R-:W-:-:S05]  /*d400*/  IADD3.X R3, RZ, R3, RZ, P2, !PT ;  /* 0x00000003ff037210 */ /* 0x002fca00017fe4ff */
[----:B------:R0:W-:Y:S01]  /*d410*/  LDGSTS.E.BYPASS.LTC128B.128 [R6+0x2c00], desc[UR36][R2.64], !P0 ;  /* 0x02c0000002067fae */ /* 0x0001e2000c101d64 */
[----:B------:R-:W-:-:S03]  /*d420*/  ISETP.LT.OR P0, PT, R8, 0x61, P1 ;  /* 0x000000610800780c */ /* 0x000fc60000f01670 */
[----:B0-----:R-:W0:Y:S04]  /*d430*/  SHFL.IDX PT, R2, R18, 0x6, 0x181f ;  /* 0x00d81f0012027f89 */ /* 0x001e2800000e0000 */
[----:B------:R-:W1:Y:S04]  /*d440*/  SHFL.IDX PT, R3, R23, 0x6, 0x181f ;  /* 0x00d81f0017037f89 */ /* 0x000e6800000e0000 */
[----:B------:R-:W2:Y:S01]  /*d450*/  SHFL.IDX PT, R23, R23, 0x7, 0x181f ;  /* 0x00f81f0017177f89 */ /* 0x000ea200000e0000 */
[----:B0-----:R-:W-:-:S05]  /*d460*/  IADD3 R2, P2, R2, R7, RZ ;  /* 0x0000000702027210 */ /* 0x001fca0007f5e0ff */
[----:B-1----:R-:W-:-:S05]  /*d470*/  IMAD.X R3, RZ, RZ, R3, P2 ;  /* 0x000000ffff037224 */ /* 0x002fca00010e0603 */
[----:B------:R0:W-:Y:S04]  /*d480*/  LDGSTS.E.BYPASS.LTC128B.128 [R6+0x3400], desc[UR36][R2.64], !P0 ;  /* 0x0340000002067fae */ /* 0x0001e8000c101d64 */
[----:B0-2---:R0:W1:Y:S02]  /*d490*/  SHFL.IDX PT, R2, R18, 0x7, 0x181f ;  /* 0x00f81f0012027f89 */ /* 0x00506400000e0000 */
.L_x_13216:
[----:B------:R-:W-:Y:S01]  /*d4a0*/  ISETP.LT.OR P0, PT, R8, 0x71, P1 ;  /* 0x000000710800780c */ /* 0x000fe20000f01670 */
[----:B------:R-:W-:Y:S01]  /*d4b0*/  ULDC.64 UR4, c[0x0][0x328] ;  /* 0x0000ca0000047ab9 */ /* 0x000fe20000000a00 */
[----:B-1----:R-:W-:Y:S01]  /*d4c0*/  IADD3 R2, P2, R2, R7, RZ ;  /* 0x0000000702027210 */ /* 0x002fe20007f5e0ff */
[----:B------:R-:W-:-:S04]  /*d4d0*/  ULDC.64 UR6, c[0x0][0x318] ;  /* 0x0000c60000067ab9 */ /* 0x000fc80000000a00 */
[----:B------:R-:W-:-:S06]  /*d4e0*/  IMAD.X R3, RZ, RZ, R23, P2 ;  /* 0x000000ffff037224 */ /* 0x000fcc00010e0617 */
[----:B------:R-:W-:Y:S01]  /*d4f0*/  @!PT LDS RZ, [RZ] ;  /* 0x00000000fffff984 */ /* 0x000fe20000000800 */
[----:B------:R-:W-:Y:S01]  /*d500*/  @!PT LDS RZ, [RZ] ;  /* 0x00000000fffff984 */ /* 0x000fe20000000800 */
[----:B------:R-:W-:Y:S01]  /*d510*/  @!PT LDS RZ, [RZ] ;  /* 0x00000000fffff984 */ /* 0x000fe20000000800 */
[----:B------:R1:W-:Y:S01]  /*d520*/  LDGSTS.E.BYPASS.LTC128B.128 [R6+0x3c00], desc[UR36][R2.64], !P0 ;  /* 0x03c0000002067fae */ /* 0x0003e2000c101d64 */
[----:B------:R-:W-:Y:S01]  /*d530*/  PLOP3.LUT P0, PT, PT, PT, PT, 0x80, 0x0 ;  /* 0x000000000000781c */ /* 0x000fe20003f0f070 */
[----:B-1----:R-:W-:Y:S02]  /*d540*/  IMAD R6, R20, UR4, RZ ;  /* 0x0000000414067c24 */ /* 0x002fe4000f8e02ff */
[----:B------:R-:W-:-:S04]  /*d550*/  IMAD.WIDE.U32 R2, R0, UR4, RZ ;  /* 0x0000000400027c25 */ /* 0x000fc8000f8e00ff */
[----:B------:R-:W-:Y:S01]  /*d560*/  IMAD R6, R0, UR5, R6 ;  /* 0x0000000500067c24 */ /* 0x000fe2000f8e0206 */
[----:B------:R-:W-:Y:S01]  /*d570*/  ULDC.64 UR4, c[0x0][0x338] ;  /* 0x0000ce0000047ab9 */ /* 0x000fe20000000a00 */
[----:B------:R-:W-:Y:S02]  /*d580*/  NOP ;  /* 0x0000000000007918 */ /* 0x000fe40000000000 */
[----:B------:R-:W-:Y:S02]  /*d590*/  IMAD.IADD R3, R3, 0x1, R6 ;  /* 0x0000000103037824 */ /* 0x000fe400078e0206 */
[----:B------:R-:W-:-:S04]  /*d5a0*/  IMAD.WIDE.U32 R2, R4, UR4, R2 ;  /* 0x0000000404027c25 */ /* 0x000fc8000f8e0002 */
[----:B------:R-:W-:-:S04]  /*d5b0*/  IMAD R0, R21, UR4, RZ ;  /* 0x0000000415007c24 */ /* 0x000fc8000f8e02ff */
[----:B------:R-:W-:Y:S01]  /*d5c0*/  IMAD R0, R4, UR5, R0 ;  /* 0x0000000504007c24 */ /* 0x000fe2000f8e0200 */
[----:B------:R-:W-:-:S03]  /*d5d0*/  ULDC.64 UR4, c[0x0][0x330] ;  /* 0x0000cc0000047ab9 */ /* 0x000fc60000000a00 */
[----:B------:R-:W-:Y:S02]  /*d5e0*/  IMAD.IADD R3, R3, 0x1, R0 ;  /* 0x0000000103037824 */ /* 0x000fe400078e0200 */
[----:B------:R-:W-:-:S04]  /*d5f0*/  IMAD.WIDE.U32 R2, R24, UR4, R2 ;  /* 0x0000000418027c25 */ /* 0x000fc8000f8e0002 */
[----:B------:R-:W-:Y:S01]  /*d600*/  IMAD R0, R24, UR5, R3 ;  /* 0x0000000518007c24 */ /* 0x000fe2000f8e0203 */
[----:B0-----:R-:W-:-:S04]  /*d610*/  LEA R18, P2, R2, UR6, 0x1 ;  /* 0x0000000602127c11 */ /* 0x001fc8000f8408ff */
[----:B------:R-:W-:-:S09]  /*d620*/  LEA.HI.X R0, R2, UR7, R0, 0x1, P2 ;  /* 0x0000000702007c11 */ /* 0x000fd200090f0c00 */
.L_x_13094:
        /* <DEDUP_REMOVED lines=12> */
.L_x_13095:
[----:B------:R-:W2:Y:S01]  /*d6f0*/  LDL R0, [R1+0x10] ;  /* 0x0000100001007983 */ /* 0x000ea20000100800 */
[----:B------:R1:W-:Y:S01]  /*d700*/  SYNCS.ARRIVE.TRANS64.A1T0 RZ, [R5+URZ+0x16850], RZ ;  /* 0x016850ff05ff79a7 */ /* 0x0003e2000810003f */
[C---:B------:R-:W-:Y:S01]  /*d710*/  IADD3 R7, R26.reuse, -0x1, RZ ;  /* 0xffffffff1a077810 */ /* 0x040fe20007ffe0ff */
[----:B------:R-:W-:Y:S02]  /*d720*/  IMAD.MOV.U32 R6, RZ, RZ, R25 ;  /* 0x000000ffff067224 */ /* 0x000fe400078e0019 */
[----:B------:R-:W-:Y:S02]  /*d730*/  IMAD.MOV.U32 R17, RZ, RZ, R27 ;  /* 0x000000ffff117224 */ /* 0x000fe400078e001b */
[----:B------:R-:W-:Y:S01]  /*d740*/  IMAD.MOV.U32 R29, RZ, RZ, R26 ;  /* 0x000000ffff1d7224 */ /* 0x000fe200078e001a */
[----:B--2---:R-:W-:-:S13]  /*d750*/  ISETP.GT.AND P0, PT, R26, R0, PT ;  /* 0x000000001a00720c */ /* 0x004fda0003f04270 */
[----:B-1----:R-:W-:Y:S05]  /*d760*/  @P0 BRA `(.L_x_13096) ;  /* 0xfffffff0001c0947 */ /* 0x002fea000383ffff */
.L_x_13083:
[----:B------:R-:W-:Y:S05]  /*d770*/  BSYNC B0 ;  /* 0x0000000000007941 */ /* 0x000fea0003800000 */
.L_x_13082:
        /* <DEDUP_REMOVED lines=17> */
.L_x_13098:
[----:B------:R-:W-:Y:S05]  /*d890*/  BSYNC B0 ;  /* 0x0000000000007941 */ /* 0x000fea0003800000 */
.L_x_13097:
[----:B------:R-:W2:Y:S02]  /*d8a0*/  LDL R0, [R1+0x48] ;  /* 0x0000480001007983 */ /* 0x000ea40000100800 */
[----:B--2---:R-:W-:-:S13]  /*d8b0*/  ISETP.NE.AND P0, PT, R0, 0x3, PT ;  /* 0x000000030000780c */ /* 0x004fda0003f05270 */
[----:B------:R-:W-:Y:S05]  /*d8c0*/  @!P0 BRA `(.L_x_13099) ;  /* 0x0000000000048947 */ /* 0x000fea0003800000 */
[----:B------:R-:W-:Y:S01]  /*d8d0*/  BPT.TRAP 0x1 ;  /* 0x000000040000795c */ /* 0x000fe20000300000 */
.L_x_13099:
[----:B------:R-:W2:Y:S01]  /*d8e0*/  LDL.LU R2, [R1+0xc] ;  /* 0x00000c0001027983 */ /* 0x000ea20000300800 */
[----:B------:R-:W-:Y:S01]  /*d8f0*/  IMAD R0, R25, 0x8, R22 ;  /* 0x0000000819007824 */ /* 0x000fe200078e0216 */
[----:B------:R-:W-:Y:S01]  /*d900*/  SHF.L.U32 R3, R27, 0x1f, RZ ;  /* 0x0000001f1b037819 */ /* 0x000fe200000006ff */
[----:B------:R-:W-:Y:S03]  /*d910*/  BSSY B0, `(.L_x_13100) ;  /* 0x0000004000007945 */ /* 0x000fe60003800000 */
[----:B------:R-:W0:Y:S01]  /*d920*/  SYNCS.PHASECHK.TRANS64.TRYWAIT P0, [R0+URZ+0x16860], R3 ;  /* 0x01686003000075a7 */ /* 0x000e22000800017f */
[----:B--2---:R-:W-:Y:S01]  /*d930*/  IMAD R6, R26, -0x80, R2 ;  /* 0xffffff801a067824 */ /* 0x004fe200078e0202 */
[----:B0-----:R-:W-:Y:S06]  /*d940*/  @!P0 BRA `(.L_x_13101) ;  /* 0x0000004400608947 */ /* 0x001fec0003800000 */
.L_x_13217:
[----:B------:R-:W-:Y:S05]  /*d950*/  BSYNC B0 ;  /* 0x0000000000007941 */ /* 0x000fea0003800000 */
.L_x_13100:
[----:B------:R-:W1:Y:S01]  /*d960*/  S2R R2, SR_TID.X ;  /* 0x0000000000027919 */ /* 0x000e620000002100 */
[----:B------:R-:W-:Y:S01]  /*d970*/  UMOV UR4, 0xffffffff ;  /* 0xffffffff00047882 */ /* 0x000fe20000000000 */
[----:B------:R-:W2:Y:S01]  /*d980*/  S2R R7, SR_TID.X ;  /* 0x0000000000077919 */ /* 0x000ea20000002100 */
[----:B-1----:R-:W-:Y:S02]  /*d990*/  LOP3.LUT R5, R2, 0x7f, RZ, 0xc0, !PT ;  /* 0x0000007f02057812 */ /* 0x002fe400078ec0ff */
        /* <DEDUP_REMOVED lines=9> */
[----:B------:R-:W1:Y:S01]  /*da30*/  SHFL.IDX PT, R14, R18, RZ, 0x181f ;  /* 0x00181fff120e7589 */ /* 0x000e6200000e0000 */
[----:B------:R-:W-:Y:S01]  /*da40*/  ULDC UR4, c[0x0][0x2f4] ;  /* 0x0000bd0000047ab9 */ /* 0x000fe20000000800 */
[C---:B------:R-:W-:Y:S01]  /*da50*/  IMAD.SHL.U32 R5, R28.reuse, 0x2, RZ ;  /* 0x000000021c057824 */ /* 0x040fe200078e00ff */
[----:B------:R-:W-:Y:S01]  /*da60*/  ISETP.GE.AND P0, PT, R28, UR4, PT ;  /* 0x000000041c007c0c */ /* 0x000fe2000bf06270 */
[----:B0-----:R-:W0:Y:S01]  /*da70*/  SHFL.IDX PT, R3, R23, RZ, 0x181f ;  /* 0x00181fff17037589 */ /* 0x001e2200000e0000 */
[----:B------:R-:W-:Y:S02]  /*da80*/  IMAD R4, R4, 0x2, R22 ;  /* 0x0000000204047824 */ /* 0x000fe400078e0216 */
[----:B------:R-:W-:Y:S02]  /*da90*/  ISETP.LT.OR P1, PT, R6, 0x1, P0 ;  /* 0x000000010600780c */ /* 0x000fe40000721670 */
[----:B-1----:R-:W-:Y:S02]  /*daa0*/  IADD3 R2, P2, R14, R5, RZ ;  /* 0x000000050e027210 */ /* 0x002fe40007f5e0ff */
[----:B------:R-:W1:Y:S03]  /*dab0*/  SHFL.IDX PT, R14, R18, 0x1, 0x181f ;  /* 0x00381f00120e7f89 */ /* 0x000e6600000e0000 */
[----:B0-----:R-:W-:-:S06]  /*dac0*/  IMAD.X R3, RZ, RZ, R3, P2 ;  /* 0x000000ffff037224 */ /* 0x001fcc00010e0603 */
[----:B------:R0:W-:Y:S01]  /*dad0*/  LDGSTS.E.BYPASS.LTC128B.128 [R4+0x400], desc[UR36][R2.64], !P1 ;  /* 0x0040000002047fae */ /* 0x0001e2000c901d64 */
[----:B------:R-:W-:-:S03]  /*dae0*/  ISETP.LT.OR P1, PT, R6, 0x11, P0 ;  /* 0x000000110600780c */ /* 0x000fc60000721670 */
[----:B0-----:R-:W0:Y:S01]  /*daf0*/  SHFL.IDX PT, R3, R23, 0x1, 0x181f ;  /* 0x00381f0017037f89 */ /* 0x001e2200000e0000 */
[----:B-1----:R-:W-:-:S03]  /*db00*/  IADD3 R2, P2, R14, R5, RZ ;  /* 0x000000050e027210 */ /* 0x002fc60007f5e0ff */
[----:B------:R-:W1:Y:S01]  /*db10*/  SHFL.IDX PT, R14, R18, 0x2, 0x181f ;  /* 0x00581f00120e7f89 */ /* 0x000e6200000e0000 */
[----:B0-----:R-:W-:-:S05]  /*db20*/  IADD3.X R3, RZ, R3, RZ, P2, !PT ;  /* 0x00000003ff037210 */ /* 0x001fca00017fe4ff */
[----:B------:R0:W-:Y:S01]  /*db30*/  LDGSTS.E.BYPASS.LTC128B.128 [R4+0xc00], desc[UR36][R2.64], !P1 ;  /* 0x00c0000002047fae */ /* 0x0001e2000c901d64 */
[----:B------:R-:W-:-:S03]  /*db40*/  ISETP.LT.OR P1, PT, R6, 0x21, P0 ;  /* 0x000000210600780c */ /* 0x000fc60000721670 */
[----:B0-----:R-:W0:Y:S01]  /*db50*/  SHFL.IDX PT, R3, R23, 0x2, 0x181f ;  /* 0x00581f0017037f89 */ /* 0x001e2200000e0000 */
[----:B-1----:R-:W-:-:S03]  /*db60*/  IADD3 R2, P2, R14, R5, RZ ;  /* 0x000000050e027210 */ /* 0x002fc60007f5e0ff */
[----:B------:R-:W1:Y:S02]  /*db70*/  SHFL.IDX PT, R14, R18, 0x3, 0x181f ;  /* 0x00781f00120e7f89 */ /* 0x000e6400000e0000 */
[----:B0-----:R-:W-:-:S05]  /*db80*/  IMAD.X R3, RZ, RZ, R3, P2 ;  /* 0x000000ffff037224 */ /* 0x001fca00010e0603 */
        /* <DEDUP_REMOVED lines=22> */
[----:B------:R-:W1:Y:S04]  /*dcf0*/  SHFL.IDX PT, R23, R23, 0x7, 0x181f ;  /* 0x00f81f0017177f89 */ /* 0x000e6800000e0000 */
[----:B------:R2:W3:Y:S01]  /*dd00*/  SHFL.IDX PT, R14, R18, 0x7, 0x181f ;  /* 0x00f81f00120e7f89 */ /* 0x0004e200000e0000 */
[----:B0-----:R-:W-:-:S05]  /*dd10*/  IMAD.X R3, RZ, RZ, R3, P2 ;  /* 0x000000ffff037224 */ /* 0x001fca00010e0603 */
[----:B-1----:R2:W-:Y:S02]  /*dd20*/  LDGSTS.E.BYPASS.LTC128B.128 [R4+0x3400], desc[UR36][R2.64], !P1 ;  /* 0x0340000002047fae */ /* 0x0025e4000c901d64 */
.L_x_13235:
[----:B------:R-:W-:Y:S02]  /*dd30*/  ISETP.LT.OR P0, PT, R6, 0x71, P0 ;  /* 0x000000710600780c */ /* 0x000fe40000701670 */
[----:B--23--:R-:W-:-:S04]  /*dd40*/  IADD3 R2, P1, R14, R5, RZ ;  /* 0x000000050e027210 */ /* 0x00cfc80007f3e0ff */
[----:B------:R-:W-:-:S07]  /*dd50*/  IADD3.X R3, RZ, R23, RZ, P1, !PT ;  /* 0x00000017ff037210 */ /* 0x000fce0000ffe4ff */
[----:B------:R-:W-:Y:S01]  /*dd60*/  @!PT LDS RZ, [RZ] ;  /* 0x00000000fffff984 */ /* 0x000fe20000000800 */
[----:B------:R-:W-:Y:S01]  /*dd70*/  @!PT LDS RZ, [RZ] ;  /* 0x00000000fffff984 */ /* 0x000fe20000000800 */
[----:B------:R-:W-:Y:S01]  /*dd80*/  @!PT LDS RZ, [RZ] ;  /* 0x00000000fffff984 */ /* 0x000fe20000000800 */
[----:B------:R0:W-:Y:S01]  /*dd90*/  LDGSTS.E.BYPASS.LTC128B.128 [R4+0x3c00], desc[UR36][R2.64], !P0 ;  /* 0x03c0000002047fae */ /* 0x0001e2000c101d64 */
[----:B------:R-:W-:Y:S01]  /*dda0*/  PLOP3.LUT P0, PT, PT, PT, PT, 0x80, 0x0 ;  /* 0x000000000000781c */ /* 0x000fe20003f0f070 */
[----:B------:R-:W-:-:S12]  /*ddb0*/  NOP ;  /* 0x0000000000007918 */ /* 0x000fd80000000000 */
.L_x_13103:
        /* <DEDUP_REMOVED lines=11> */
.L_x_13104:
[----:B------:R-:W-:Y:S01]  /*de70*/  VIADD R25, R25, 0x1 ;  /* 0x0000000119197836 */ /* 0x000fe20000000000 */
[----:B------:R0:W-:Y:S04]  /*de80*/  SYNCS.ARRIVE.TRANS64.A1T0 RZ, [R0+URZ+0x16850], RZ ;  /* 0x016850ff00ff79a7 */ /* 0x0001e8000810003f */
[----:B------:R-:W-:-:S04]  /*de90*/  ISETP.NE.AND P0, PT, R25, 0x2, PT ;  /* 0x000000021900780c */ /* 0x000fc80003f05270 */
[----:B0-----:R-:W-:Y:S02]  /*dea0*/  SEL R0, RZ, 0x1, P0 ;  /* 0x00000001ff007807 */ /* 0x001fe40000000000 */
[----:B------:R-:W-:Y:S02]  /*deb0*/  SEL R25, R25, RZ, P0 ;  /* 0x000000ff19197207 */ /* 0x000fe40000000000 */
[----:B------:R-:W-:-:S07]  /*dec0*/  LOP3.LUT R27, R27, R0, RZ, 0x3c, !PT ;  /* 0x000000001b1b7212 */ /* 0x000fce00078e3cff */
.L_x_13063:
[----:B------:R-:W-:Y:S05]  /*ded0*/  BSYNC B7 ;  /* 0x0000000000077941 */ /* 0x000fea0003800000 */
.L_x_13061:
[----:B------:R-:W2:Y:S02]  /*dee0*/  LDL R0, [R1+0x4] ;  /* 0x0000040001007983 */ /* 0x000ea40000100800 */
        /* <DEDUP_REMOVED lines=11> */
.L_x_13105:
        /* <DEDUP_REMOVED lines=43> */
.L_x_13245:
[----:B------:R-:W-:Y:S02]  /*e250*/  ULDC UR4, c[0x0][0xc38] ;  /* 0x00030e0000047ab9 */ /* 0x000fe40000000800 */
[----:B------:R-:W-:-:S04]  /*e260*/  IMAD.U32 R2, RZ, RZ, UR4 ;  /* 0x00000004ff027e24 */ /* 0x000fc8000f8e00ff */
[----:B-1----:R-:W-:-:S04]  /*e270*/  IMAD R5, R14, R2, RZ ;  /* 0x000000020e057224 */ /* 0x002fc800078e02ff */
[----:B------:R-:W-:-:S05]  /*e280*/  IMAD.IADD R6, R6, 0x1, R5 ;  /* 0x0000000106067824 */ /* 0x000fca00078e0205 */
[----:B------:R-:W-:-:S13]  /*e290*/  ISETP.GT.AND P6, PT, R6, R0, PT ;  /* 0x000000000600720c */ /* 0x000fda0003fc4270 */
[----:B------:R-:W-:Y:S05]  /*e2a0*/  @P6 BRA `(.L_x_13108) ;  /* 0x0000000000a46947 */ /* 0x000fea0003800000 */
.L_x_13111:
        /* <DEDUP_REMOVED lines=35> */
.L_x_13253:
[----:B------:R-:W-:Y:S02]  /*e4e0*/  ULDC UR4, c[0x0][0xc38] ;  /* 0x00030e0000047ab9 */ /* 0x000fe40000000800 */
[----:B------:R-:W-:-:S04]  /*e4f0*/  IMAD.U32 R2, RZ, RZ, UR4 ;  /* 0x00000004ff027e24 */ /* 0x000fc8000f8e00ff */
[----:B-1----:R-:W-:-:S04]  /*e500*/  IMAD R5, R14, R2, RZ ;  /* 0x000000020e057224 */ /* 0x002fc800078e02ff */
[----:B------:R-:W-:-:S05]  /*e510*/  IMAD.IADD R6, R5, 0x1, R6 ;  /* 0x0000000105067824 */ /* 0x000fca00078e0206 */
[----:B------:R-:W-:-:S13]  /*e520*/  ISETP.GT.AND P6, PT, R6, R0, PT ;  /* 0x000000000600720c */ /* 0x000fda0003fc4270 */
[----:B------:R-:W-:Y:S05]  /*e530*/  @!P6 BRA `(.L_x_13111) ;  /* 0xfffffffc005ce947 */ /* 0x000fea000383ffff */
.L_x_13108:
        /* <DEDUP_REMOVED lines=9> */
.L_x_13258:
[----:B------:R-:W-:-:S13]  /*e5d0*/  ISETP.NE.AND P0, PT, R8, RZ, PT ;  /* 0x000000ff0800720c */ /* 0x000fda0003f05270 */
[----:B------:R-:W-:Y:S05]  /*e5e0*/  @!P0 BRA `(.L_x_13113) ;  /* 0x0000000000108947 */ /* 0x000fea0003800000 */
[----:B------:R-:W-:Y:S01]  /*e5f0*/  UMOV UR4, 0xffffffff ;  /* 0xffffffff00047882 */ /* 0x000fe20000000000 */
[----:B------:R-:W-:Y:S02]  /*e600*/  VIADD R12, R5, 0xffffffff ;  /* 0xffffffff050c7836 */ /* 0x000fe40000000000 */
[----:B------:R-:W-:Y:S05]  /*e610*/  BRA.DIV UR4, `(.L_x_13114) ;  /* 0x0000004a04c47947 */ /* 0x000fea000b800000 */
[----:B------:R4:W0:Y:S02]  /*e620*/  SHFL.IDX PT, R16, R3, R12, 0x1f ;  /* 0x00001f0c03107589 */ /* 0x00082400000e0000 */
.L_x_13113:
[-C--:B--2---:R-:W-:Y:S01]  /*e630*/  IABS R8, R7.reuse ;  /* 0x0000000700087213 */ /* 0x084fe20000000000 */
[----:B0-----:R-:W-:Y:S01]  /*e640*/  IMAD R16, R16, R2, R6 ;  /* 0x0000000210107224 */ /* 0x001fe200078e0206 */
[----:B------:R-:W-:Y:S01]  /*e650*/  IABS R6, R7 ;  /* 0x0000000700067213 */ /* 0x000fe20000000000 */
[----:B------:R-:W-:Y:S01]  /*e660*/  IMAD.MOV.U32 R2, RZ, RZ, RZ ;  /* 0x000000ffff027224 */ /* 0x000fe200078e00ff */
[----:B------:R-:W0:Y:S01]  /*e670*/  I2F.RP R9, R8 ;  /* 0x0000000800097306 */ /* 0x000e220000209400 */
[----:B------:R-:W-:Y:S01]  /*e680*/  IMAD.IADD R0, R0, 0x1, -R16 ;  /* 0x0000000100007824 */ /* 0x000fe200078e0a10 */
[----:B------:R-:W-:Y:S01]  /*e690*/  IADD3 R19, R5, R19, RZ ;  /* 0x0000001305137210 */ /* 0x000fe20007ffe0ff */
[----:B------:R-:W-:Y:S01]  /*e6a0*/  IMAD.MOV R10, RZ, RZ, -R6 ;  /* 0x000000ffff0a7224 */ /* 0x000fe200078e0a06 */
[----:B---3--:R-:W-:-:S04]  /*e6b0*/  IABS R6, R4 ;  /* 0x0000000400067213 */ /* 0x008fc80000000000 */
[----:B0-----:R-:W4:Y:S02]  /*e6c0*/  MUFU.RCP R9, R9 ;  /* 0x0000000900097308 */ /* 0x001f240000001000 */
[----:B----4-:R-:W-:-:S06]  /*e6d0*/  VIADD R3, R9, 0xffffffe ;  /* 0x0ffffffe09037836 */ /* 0x010fcc0000000000 */
[----:B------:R-:W0:Y:S02]  /*e6e0*/  F2I.FTZ.U32.TRUNC.NTZ R3, R3 ;  /* 0x0000000300037305 */ /* 0x000e24000021f000 */
[----:B0-----:R-:W-:-:S05]  /*e6f0*/  IADD3 R11, RZ, -R3, RZ ;  /* 0x80000003ff0b7210 */ /* 0x001fca0007ffe0ff */
[----:B------:R-:W-:-:S04]  /*e700*/  IMAD R11, R11, R8, RZ ;  /* 0x000000080b0b7224 */ /* 0x000fc800078e02ff */
[----:B------:R-:W-:Y:S01]  /*e710*/  IMAD.HI.U32 R2, R3, R11, R2 ;  /* 0x0000000b03027227 */ /* 0x000fe200078e0002 */
[----:B------:R-:W-:-:S05]  /*e720*/  IABS R11, R0 ;  /* 0x00000000000b7213 */ /* 0x000fca0000000000 */
[----:B------:R-:W-:-:S04]  /*e730*/  IMAD.HI.U32 R9, R2, R11, RZ ;  /* 0x0000000b02097227 */ /* 0x000fc800078e00ff */
[----:B------:R-:W-:Y:S02]  /*e740*/  IMAD R11, R9, R10, R11 ;  /* 0x0000000a090b7224 */ /* 0x000fe400078e020b */
[----:B------:R-:W0:Y:S01]  /*e750*/  I2F.RP R10, R6 ;  /* 0x00000006000a7306 */ /* 0x000e220000209400 */
[----:B------:R-:W-:Y:S02]  /*e760*/  IMAD.MOV.U32 R2, RZ, RZ, RZ ;  /* 0x000000ffff027224 */ /* 0x000fe400078e00ff */
[----:B------:R-:W-:-:S05]  /*e770*/  ISETP.GT.U32.AND P1, PT, R8, R11, PT ;  /* 0x0000000b0800720c */ /* 0x000fca0003f24070 */
[----:B0-----:R-:W0:Y:S08]  /*e780*/  MUFU.RCP R10, R10 ;  /* 0x0000000a000a7308 */ /* 0x001e300000001000 */
[----:B------:R-:W-:Y:S02]  /*e790*/  @!P1 IMAD.IADD R11, R11, 0x1, -R8 ;  /* 0x000000010b0b9824 */ /* 0x000fe400078e0a08 */
[----:B------:R-:W-:Y:S01]  /*e7a0*/  @!P1 VIADD R9, R9, 0x1 ;  /* 0x0000000109099836 */ /* 0x000fe20000000000 */
[----:B------:R-:W-:-:S02]  /*e7b0*/  ISETP.NE.AND P1, PT, R7, RZ, PT ;  /* 0x000000ff0700720c */ /* 0x000fc40003f25270 */
[----:B------:R-:W-:Y:S02]  /*e7c0*/  ISETP.GE.U32.AND P0, PT, R11, R8, PT ;  /* 0x000000080b00720c */ /* 0x000fe40003f06070 */
[----:B------:R-:W-:-:S05]  /*e7d0*/  IABS R8, R4 ;  /* 0x0000000400087213 */ /* 0x000fca0000000000 */
[----:B------:R-:W-:Y:S02]  /*e7e0*/  IMAD.MOV R8, RZ, RZ, -R8 ;  /* 0x000000ffff087224 */ /* 0x000fe400078e0a08 */
[----:B0-----:R-:W-:-:S04]  /*e7f0*/  VIADD R12, R10, 0xffffffe ;  /* 0x0ffffffe0a0c7836 */ /* 0x001fc80000000000 */
[----:B------:R-:W-:Y:S01]  /*e800*/  @P0 VIADD R9, R9, 0x1 ;  /* 0x0000000109090836 */ /* 0x000fe20000000000 */
[----:B------:R-:W0:Y:S02]  /*e810*/  F2I.FTZ.U32.TRUNC.NTZ R3, R12 ;  /* 0x0000000c00037305 */ /* 0x000e24000021f000 */
[----:B0-----:R-:W-:-:S05]  /*e820*/  IADD3 R11, RZ, -R3, RZ ;  /* 0x80000003ff0b7210 */ /* 0x001fca0007ffe0ff */
        /* <DEDUP_REMOVED lines=26> */
.L_x_13109:
[----:B------:R-:W-:Y:S01]  /*e9d0*/  UMOV UR4, URZ ;  /* 0x0000003f00047c82 */ /* 0x000fe20008000000 */
[----:B------:R-:W-:Y:S01]  /*e9e0*/  UMOV UR5, URZ ;  /* 0x0000003f00057c82 */ /* 0x000fe20008000000 */
[----:B------:R-:W-:Y:S01]  /*e9f0*/  ULDC UR6, c[0x0][0xc3c] ;  /* 0x00030f0000067ab9 */ /* 0x000fe20000000800 */
[----:B------:R-:W-:Y:S01]  /*ea00*/  IMAD.MOV.U32 R16, RZ, RZ, R0 ;  /* 0x000000ffff107224 */ /* 0x000fe200078e0000 */
[----:B------:R-:W-:Y:S01]  /*ea10*/  MOV R19, UR6 ;  /* 0x0000000600137c02 */ /* 0x000fe20008000f00 */
[----:B------:R-:W-:Y:S02]  /*ea20*/  IMAD.U32 R17, RZ, RZ, UR4 ;  /* 0x00000004ff117e24 */ /* 0x000fe4000f8e00ff */
[----:B------:R-:W-:-:S07]  /*ea30*/  IMAD.U32 R18, RZ, RZ, UR5 ;  /* 0x00000005ff127e24 */ /* 0x000fce000f8e00ff */
.L_x_13115:
        /* <DEDUP_REMOVED lines=10> */
.L_x_13106:
[----:B------:R-:W-:Y:S02]  /*eae0*/  ULDC UR4, c[0x0][0xc3c] ;  /* 0x00030f0000047ab9 */ /* 0x000fe40000000800 */
[----:B-1----:R-:W-:-:S13]  /*eaf0*/  ISETP.GE.AND P0, PT, R19, UR4, PT ;  /* 0x0000000413007c0c */ /* 0x002fda000bf06270 */
[----:B------:R-:W-:Y:S05]  /*eb00*/  @!P0 BRA `(.L_x_13116) ;  /* 0xffffffb000c88947 */ /* 0x000fea000383ffff */
[----:B------:R-:W-:Y:S05]  /*eb10*/  BSYNC B8 ;  /* 0x0000000000087941 */ /* 0x000fea0003800000 */
.L_x_13055:
        /* <DEDUP_REMOVED lines=12> */
.L_x_13261:
[----:B------:R-:W-:Y:S05]  /*ebe0*/  BSYNC B0 ;  /* 0x0000000000007941 */ /* 0x000fea0003800000 */
.L_x_13117:
[----:B------:R-:W-:-:S03]  /*ebf0*/  UMOV UR4, 0xffffffff ;  /* 0xffffffff00047882 */ /* 0x000fc60000000000 */
[----:B------:R-:W-:Y:S05]  /*ec00*/  BRA.DIV UR4, `(.L_x_13119) ;  /* 0x0000004604847947 */ /* 0x000fea000b800000 */
[----:B0-----:R-:W0:Y:S02]  /*ec10*/  S2R R0, SR_TID.X ;  /* 0x0000000000007919 */ /* 0x001e240000002100 */
[----:B0-----:R-:W-:-:S04]  /*ec20*/  SHF.R.U32.HI R0, RZ, 0x5, R0 ;  /* 0x00000005ff007819 */ /* 0x001fc80000011600 */
[----:B------:R-:W-:-:S05]  /*ec30*/  LOP3.LUT R0, R0, 0x3, RZ, 0xc0, !PT ;  /* 0x0000000300007812 */ /* 0x000fca00078ec0ff */
[----:B------:R0:W1:Y:S02]  /*ec40*/  SHFL.IDX PT, R14, R0, RZ, 0x1f ;  /* 0x00001fff000e7589 */ /* 0x00006400000e0000 */
.L_x_13264:
[----:B-1----:R-:W-:Y:S01]  /*ec50*/  ISETP.NE.AND P0, PT, R14, RZ, PT ;  /* 0x000000ff0e00720c */ /* 0x002fe20003f05270 */
[----:B------:R-:W-:-:S12]  /*ec60*/  BSSY B0, `(.L_x_13120) ;  /* 0x0000024000007945 */ /* 0x000fd80003800000 */
[----:B------:R-:W-:Y:S05]  /*ec70*/  @P0 BRA `(.L_x_13121) ;  /* 0x0000000000880947 */ /* 0x000fea0003800000 */
[----:B------:R-:W-:-:S03]  /*ec80*/  UMOV UR4, 0xffffffff ;  /* 0xffffffff00047882 */ /* 0x000fc60000000000 */
[----:B------:R-:W-:Y:S05]  /*ec90*/  BRA.DIV UR4, `(.L_x_13122) ;  /* 0x0000004604947947 */ /* 0x000fea000b800000 */
[----:B------:R-:W-:-:S13]  /*eca0*/  ELECT P6, URZ, PT ;  /* 0x00000000003f782f */ /* 0x000fda00038c0000 */
.L_x_13267:
[----:B------:R-:W-:Y:S05]  /*ecb0*/  @!P6 BRA `(.L_x_13121) ;  /* 0x000000000078e947 */ /* 0x000fea0003800000 */
[----:B0-----:R-:W3:Y:S02]  /*ecc0*/  LDL.LU R0, [R1+0x28] ;  /* 0x0000280001007983 */ /* 0x001ee40000300800 */
[----:B---3--:R-:W-:-:S04]  /*ecd0*/  LOP3.LUT R0, R0, 0x2, RZ, 0xfc, !PT ;  /* 0x0000000200007812 */ /* 0x008fc800078efcff */
[----:B------:R-:W-:-:S13]  /*ece0*/  ISETP.NE.AND P0, PT, R0, 0x3, PT ;  /* 0x000000030000780c */ /* 0x000fda0003f05270 */
[----:B------:R-:W-:Y:S05]  /*ecf0*/  @!P0 BRA `(.L_x_13123) ;  /* 0x0000000000048947 */ /* 0x000fea0003800000 */
[----:B------:R-:W-:Y:S01]  /*ed00*/  BPT.TRAP 0x1 ;  /* 0x000000040000795c */ /* 0x000fe20000300000 */
.L_x_13123:
[----:B------:R-:W-:Y:S01]  /*ed10*/  IMAD R3, R25, 0x8, R5 ;  /* 0x0000000819037824 */ /* 0x000fe200078e0205 */
[----:B------:R-:W-:Y:S01]  /*ed20*/  SHF.L.U32 R2, R27, 0x1f, RZ ;  /* 0x0000001f1b027819 */ /* 0x000fe200000006ff */
[----:B------:R-:W-:-:S03]  /*ed30*/  VIADD R25, R25, 0x1 ;  /* 0x0000000119197836 */ /* 0x000fc60000000000 */
[----:B------:R-:W0:Y:S02]  /*ed40*/  SYNCS.PHASECHK.TRANS64.TRYWAIT P1, [R3+URZ+0x16840], R2 ;  /* 0x01684002030075a7 */ /* 0x000e24000802017f */
[----:B------:R-:W-:-:S04]  /*ed50*/  ISETP.NE.AND P2, PT, R25, 0x2, PT ;  /* 0x000000021900780c */ /* 0x000fc80003f45270 */
[----:B------:R-:W-:Y:S01]  /*ed60*/  SEL R0, RZ, 0x1, P2 ;  /* 0x00000001ff007807 */ /* 0x000fe20001000000 */
[----:B0-----:R-:W-:Y:S08]  /*ed70*/  @!P1 BRA `(.L_x_13124) ;  /* 0x00000044007c9947 */ /* 0x001ff00003800000 */
.L_x_13268:
[----:B------:R-:W-:Y:S02]  /*ed80*/  SEL R25, R25, RZ, P2 ;  /* 0x000000ff19197207 */ /* 0x000fe40001000000 */
[----:B------:R-:W-:Y:S01]  /*ed90*/  LOP3.LUT R0, R27, R0, RZ, 0x3c, !PT ;  /* 0x000000001b007212 */ /* 0x000fe200078e3cff */
[----:B------:R-:W-:Y:S06]  /*eda0*/  @!P0 BRA `(.L_x_13125) ;  /* 0x0000000000048947 */ /* 0x000fec0003800000 */
[----:B------:R-:W-:Y:S01]  /*edb0*/  BPT.TRAP 0x1 ;  /* 0x000000040000795c */ /* 0x000fe20000300000 */
.L_x_13125:
[----:B------:R-:W-:Y:S01]  /*edc0*/  IMAD R25, R25, 0x8, R5 ;  /* 0x0000000819197824 */ /* 0x000fe200078e0205 */
[----:B------:R-:W-:-:S04]  /*edd0*/  SHF.L.U32 R0, R0, 0x1f, RZ ;  /* 0x0000001f00007819 */ /* 0x000fc800000006ff */
[----:B------:R-:W1:Y:S02]  /*ede0*/  SYNCS.PHASECHK.TRANS64.TRYWAIT P1, [R25+URZ+0x16840], R0 ;  /* 0x01684000190075a7 */ /* 0x000e64000802017f */
[----:B-1----:R-:W-:Y:S05]  /*edf0*/  @!P1 BRA `(.L_x_13126) ;  /* 0x0000004400709947 */ /* 0x002fea0003800000 */
.L_x_13269:
[----:B------:R-:W-:Y:S05]  /*ee00*/  @!P0 BRA `(.L_x_13127) ;  /* 0x0000000000048947 */ /* 0x000fea0003800000 */
[----:B------:R-:W-:Y:S01]  /*ee10*/  BPT.TRAP 0x1 ;  /* 0x000000040000795c */ /* 0x000fe20000300000 */
.L_x_13127:
[----:B------:R-:W3:Y:S02]  /*ee20*/  SYNCS.PHASECHK.TRANS64.TRYWAIT P1, [R3+URZ+0x16860], R2 ;  /* 0x01686002030075a7 */ /* 0x000ee4000802017f */
[----:B---3--:R-:W-:Y:S05]  /*ee30*/  @!P1 BRA `(.L_x_13128) ;  /* 0x0000004400749947 */ /* 0x008fea0003800000 */
.L_x_13270:
[----:B------:R-:W-:Y:S05]  /*ee40*/  @!P0 BRA `(.L_x_13129) ;  /* 0x0000000000048947 */ /* 0x000fea0003800000 */
[----:B------:R-:W-:Y:S01]  /*ee50*/  BPT.TRAP 0x1 ;  /* 0x000000040000795c */ /* 0x000fe20000300000 */
.L_x_13129:
[----:B----4-:R4:W0:Y:S02]  /*ee60*/  SYNCS.PHASECHK.TRANS64.TRYWAIT P0, [R25+URZ+0x16860], R0 ;  /* 0x01686000190075a7 */ /* 0x010824000800017f */
[----:B0-----:R-:W-:Y:S05]  /*ee70*/  @!P0 NANOSLEEP.SYNCS 0x989680 ;  /* 0x009896800000895d */ /* 0x001fea0003900000 */
[----:B------:R-:W0:Y:S02]  /*ee80*/  @!P0 SYNCS.PHASECHK.TRANS64 P0, [R25+URZ+0x16860], R0 ;  /* 0x01686000190085a7 */ /* 0x000e24000800007f */
[----:B0-----:R-:W-:Y:S05]  /*ee90*/  @!P0 BRA `(.L_x_13129) ;  /* 0xfffffffc00f08947 */ /* 0x001fea000383ffff */
.L_x_13121:
[----:B------:R-:W-:Y:S05]  /*eea0*/  BSYNC B0 ;  /* 0x0000000000007941 */ /* 0x000fea0003800000 */
.L_x_13120:
[----:B------:R-:W-:Y:S05]  /*eeb0*/  EXIT ;  /* 0x000000000000794d */ /* 0x000fea0003800000 */
.L_x_13014:
[----:B-1----:R-:W-:-:S04]  /*eec0*/  MOV R3, UR43 ;  /* 0x0000002b00037c02 */ /* 0x002fc80008000f00 */
[----:B------:R1:W2:Y:S03]  /*eed0*/  SYNCS.PHASECHK.TRANS64.TRYWAIT P1, [R3+URZ+0x16800], R0 ;  /* 0x01680000030075a7 */ /* 0x0002a6000802017f */
[----:B--2---:R-:W-:Y:S05]  /*eee0*/  @!P1 NANOSLEEP.SYNCS 0x989680 ;  /* 0x009896800000995d */ /* 0x004fea0003900000 */
[----:B------:R-:W2:Y:S02]  /*eef0*/  @!P1 SYNCS.PHASECHK.TRANS64 P1, [R3+URZ+0x16800], R0 ;  /* 0x01680000030095a7 */ /* 0x000ea4000802007f */
[----:B--2---:R-:W-:Y:S05]  /*ef00*/  @!P1 BRA `(.L_x_13014) ;  /* 0xfffffffc00ec9947 */ /* 0x004fea000383ffff */
[----:B------:R-:W-:Y:S05]  /*ef10*/  BRA `(.L_x_13130) ;  /* 0xffffff2800307947 */ /* 0x000fea000383ffff */
.L_x_13018:
[----:B--2---:R2:W3:Y:S02]  /*ef20*/  SYNCS.PHASECHK.TRANS64.TRYWAIT P1, [R0+URZ+0x16830], R3 ;  /* 0x01683003000075a7 */ /* 0x0044e4000802017f */
[----:B---3--:R-:W-:Y:S05]  /*ef30*/  @!P1 NANOSLEEP.SYNCS 0x989680 ;  /* 0x009896800000995d */ /* 0x008fea0003900000 */
[----:B------:R-:W3:Y:S02]  /*ef40*/  @!P1 SYNCS.PHASECHK.TRANS64 P1, [R0+URZ+0x16830], R3 ;  /* 0x01683003000095a7 */ /* 0x000ee4000802007f */
[----:B---3--:R-:W-:Y:S05]  /*ef50*/  @!P1 BRA `(.L_x_13018) ;  /* 0xfffffffc00f09947 */ /* 0x008fea000383ffff */
[----:B------:R-:W-:Y:S05]  /*ef60*/  BRA `(.L_x_13017) ;  /* 0xffffff2800507947 */ /* 0x000fea000383ffff */
.L_x_13024:
[----:B-1----:R-:W-:-:S04]  /*ef70*/  IMAD.U32 R8, RZ, RZ, UR10 ;  /* 0x0000000aff087e24 */ /* 0x002fc8000f8e00ff */
[----:B------:R1:W2:Y:S03]  /*ef80*/  SYNCS.PHASECHK.TRANS64.TRYWAIT P1, [R8+URZ+0x16830], R7 ;  /* 0x01683007080075a7 */ /* 0x0002a6000802017f */
[----:B--2---:R-:W-:Y:S05]  /*ef90*/  @!P1 NANOSLEEP.SYNCS 0x989680 ;  /* 0x009896800000995d */ /* 0x004fea0003900000 */
[----:B------:R-:W2:Y:S02]  /*efa0*/  @!P1 SYNCS.PHASECHK.TRANS64 P1, [R8+URZ+0x16830], R7 ;  /* 0x01683007080095a7 */ /* 0x000ea4000802007f */
[----:B--2---:R-:W-:Y:S05]  /*efb0*/  @!P1 BRA `(.L_x_13024) ;  /* 0xfffffffc00ec9947 */ /* 0x004fea000383ffff */
[----:B------:R-:W-:Y:S05]  /*efc0*/  BRA `(.L_x_13021) ;  /* 0xffffff5000507947 */ /* 0x000fea000383ffff */
.L_x_13028:
[----:B-1----:R-:W-:-:S04]  /*efd0*/  IMAD.U32 R8, RZ, RZ, UR10 ;  /* 0x0000000aff087e24 */ /* 0x002fc8000f8e00ff */
[----:B------:R1:W2:Y:S03]  /*efe0*/  SYNCS.PHASECHK.TRANS64.TRYWAIT P1, [R8+URZ+0x16850], R7 ;  /* 0x01685007080075a7 */ /* 0x0002a6000802017f */
[----:B--2---:R-:W-:Y:S05]  /*eff0*/  @!P1 NANOSLEEP.SYNCS 0x989680 ;  /* 0x009896800000995d */ /* 0x004fea0003900000 */
[----:B------:R-:W2:Y:S02]  /*f000*/  @!P1 SYNCS.PHASECHK.TRANS64 P1, [R8+URZ+0x16850], R7 ;  /* 0x01685007080095a7 */ /* 0x000ea4000802007f */
[----:B--2---:R-:W-:Y:S05]  /*f010*/  @!P1 BRA `(.L_x_13028) ;  /* 0xfffffffc00ec9947 */ /* 0x004fea000383ffff */
[----:B------:R-:W-:Y:S05]  /*f020*/  BRA `(.L_x_13025) ;  /* 0xffffff5000e87947 */ /* 0x000fea000383ffff */
.L_x_13035:
[----:B-1----:R-:W-:-:S04]  /*f030*/  IMAD.U32 R5, RZ, RZ, UR5 ;  /* 0x00000005ff057e24 */ /* 0x002fc8000f8e00ff */
[----:B------:R1:W2:Y:S03]  /*f040*/  SYNCS.PHASECHK.TRANS64.TRYWAIT P1, [R5+URZ+0x16850], R0 ;  /* 0x01685000050075a7 */ /* 0x0002a6000802017f */
[----:B--2---:R-:W-:Y:S05]  /*f050*/  @!P1 NANOSLEEP.SYNCS 0x989680 ;  /* 0x009896800000995d */ /* 0x004fea0003900000 */
[----:B------:R-:W2:Y:S02]  /*f060*/  @!P1 SYNCS.PHASECHK.TRANS64 P1, [R5+URZ+0x16850], R0 ;  /* 0x01685000050095a7 */ /* 0x000ea4000802007f */
[----:B--2---:R-:W-:Y:S05]  /*f070*/  @!P1 BRA `(.L_x_13035) ;  /* 0xfffffffc00ec9947 */ /* 0x004fea000383ffff */
[----:B------:R-:W-:Y:S05]  /*f080*/  BRA `(.L_x_13034) ;  /* 0xffffff74008c7947 */ /* 0x000fea000383ffff */
.L_x_13069:
        /* <DEDUP_REMOVED lines=11> */
.L_x_13132:
[----:B------:R-:W-:Y:S05]  /*f140*/  BSYNC B0 ;  /* 0x0000000000007941 */ /* 0x000fea0003800000 */
.L_x_13131:
[----:B------:R-:W-:Y:S05]  /*f150*/  BRA `(.L_x_13133) ;  /* 0xffffffbc00207947 */ /* 0x000fea000383ffff */
.L_x_13072:
[----:B0-----:R0:W1:Y:S02]  /*f160*/  SYNCS.PHASECHK.TRANS64.TRYWAIT P0, [R3+URZ+0x16840], R4 ;  /* 0x01684004030075a7 */ /* 0x001064000800017f */
[----:B-1----:R-:W-:Y:S05]  /*f170*/  @!P0 NANOSLEEP.SYNCS 0x989680 ;  /* 0x009896800000895d */ /* 0x002fea0003900000 */
[----:B------:R-:W1:Y:S02]  /*f180*/  @!P0 SYNCS.PHASECHK.TRANS64 P0, [R3+URZ+0x16840], R4 ;  /* 0x01684004030085a7 */ /* 0x000e64000800007f */
[----:B-1----:R-:W-:Y:S05]  /*f190*/  @!P0 BRA `(.L_x_13072) ;  /* 0xfffffffc00f08947 */ /* 0x002fea000383ffff */
[----:B------:R-:W-:Y:S05]  /*f1a0*/  BRA `(.L_x_13134) ;  /* 0xffffffbc00747947 */ /* 0x000fea000383ffff */
.L_x_13073:
        /* <DEDUP_REMOVED lines=8> */
.L_x_13136:
[----:B------:R-:W-:Y:S05]  /*f230*/  BSYNC B0 ;  /* 0x0000000000007941 */ /* 0x000fea0003800000 */
.L_x_13135:
        /* <DEDUP_REMOVED lines=9> */
.L_x_13137:
[----:B------:R-:W-:Y:S02]  /*f2d0*/  IMAD.MOV.U32 R13, RZ, RZ, R2 ;  /* 0x000000ffff0d7224 */ /* 0x000fe400078e0002 */
[----:B------:R-:W-:Y:S02]  /*f2e0*/  IMAD.MOV.U32 R12, RZ, RZ, 0x1 ;  /* 0x00000001ff0c7424 */ /* 0x000fe400078e00ff */
[----:B------:R-:W-:-:S07]  /*f2f0*/  IMAD.MOV.U32 R7, RZ, RZ, R14 ;  /* 0x000000ffff077224 */ /* 0x000fce00078e000e */
[----:B------:R-:W-:Y:S05]  /*f300*/  WARPSYNC.COLLECTIVE R15, `(.L_x_13138) ;  /* 0x000000000f087348 */ /* 0x000fea0003c00000 */
[----:B------:R0:W1:Y:S02]  /*f310*/  SHFL.IDX P6, R14, R13, R12, R11 ;  /* 0x0000000c0d0e7389 */ /* 0x00006400000c000b */
[----:B01----:R-:W-:Y:S01]  /*f320*/  ENDCOLLECTIVE ;  /* 0x000000000000791b */ /* 0x003fe20003800000 */
.L_x_13138:
        /* <DEDUP_REMOVED lines=10> */
[----:B------:R0:W-:Y:S02]  /*f3d0*/  @P0 LDGSTS.E.BYPASS.LTC128B.128 [R8+0xe400], desc[UR36][R6.64], !P2 ;  /* 0x0e40000006080fae */ /* 0x0001e4000d101d64 */
[----:B0-----:R-:W-:-:S07]  /*f3e0*/  IMAD.MOV.U32 R6, RZ, RZ, R14 ;  /* 0x000000ffff067224 */ /* 0x001fce00078e000e */
[----:B------:R-:W-:Y:S05]  /*f3f0*/  WARPSYNC.COLLECTIVE R15, `(.L_x_13139) ;  /* 0x000000000f087348 */ /* 0x000fea0003c00000 */
[----:B------:R0:W1:Y:S02]  /*f400*/  SHFL.IDX P6, R14, R13, R12, R11 ;  /* 0x0000000c0d0e7389 */ /* 0x00006400000c000b */
[----:B01----:R-:W-:Y:S01]  /*f410*/  ENDCOLLECTIVE ;  /* 0x000000000000791b */ /* 0x003fe20003800000 */
.L_x_13139:
[----:B------:R-:W-:Y:S02]  /*f420*/  @P1 IMAD R8, R5, 0x2, R22 ;  /* 0x0000000205081824 */ /* 0x000fe400078e0216 */
[----:B------:R-:W-:Y:S02]  /*f430*/  IMAD.MOV.U32 R13, RZ, RZ, R2 ;  /* 0x000000ffff0d7224 */ /* 0x000fe400078e0002 */
[----:B------:R-:W-:Y:S01]  /*f440*/  IMAD.MOV.U32 R12, RZ, RZ, 0x2 ;  /* 0x00000002ff0c7424 */ /* 0x000fe200078e00ff */
[----:B------:R-:W-:-:S07]  /*f450*/  MOV R7, R14 ;  /* 0x0000000e00077202 */ /* 0x000fce0000000f00 */
[----:B------:R-:W-:Y:S05]  /*f460*/  WARPSYNC.COLLECTIVE R15, `(.L_x_13140) ;  /* 0x000000000f087348 */ /* 0x000fea0003c00000 */
[----:B------:R0:W1:Y:S02]  /*f470*/  SHFL.IDX P6, R14, R13, R12, R11 ;  /* 0x0000000c0d0e7389 */ /* 0x00006400000c000b */
[----:B01----:R-:W-:Y:S01]  /*f480*/  ENDCOLLECTIVE ;  /* 0x000000000000791b */ /* 0x003fe20003800000 */
.L_x_13140:
        /* <DEDUP_REMOVED lines=9> */
[----:B------:R0:W-:Y:S01]  /*f520*/  @P1 LDGSTS.E.BYPASS.LTC128B.128 [R8+0xec00], desc[UR36][R6.64], !P2 ;  /* 0x0ec0000006081fae */ /* 0x0001e2000d101d64 */
[----:B------:R-:W-:Y:S01]  /*f530*/  ISETP.GE.AND P1, PT, R4, 0x21, PT ;  /* 0x000000210400780c */ /* 0x000fe20003f26270 */
[----:B0-----:R-:W-:-:S12]  /*f540*/  IMAD.MOV.U32 R6, RZ, RZ, R14 ;  /* 0x000000ffff067224 */ /* 0x001fd800078e000e */
[----:B------:R-:W-:Y:S05]  /*f550*/  WARPSYNC.COLLECTIVE R15, `(.L_x_13141) ;  /* 0x000000000f087348 */ /* 0x000fea0003c00000 */
[----:B------:R0:W1:Y:S02]  /*f560*/  SHFL.IDX P6, R14, R13, R12, R11 ;  /* 0x0000000c0d0e7389 */ /* 0x00006400000c000b */
[----:B01----:R-:W-:Y:S01]  /*f570*/  ENDCOLLECTIVE ;  /* 0x000000000000791b */ /* 0x003fe20003800000 */
.L_x_13141:
[----:B------:R-:W-:Y:S02]  /*f580*/  @P1 IMAD R8, R5, 0x2, R22 ;  /* 0x0000000205081824 */ /* 0x000fe400078e0216 */
[----:B------:R-:W-:Y:S02]  /*f590*/  IMAD.MOV.U32 R13, RZ, RZ, R2 ;  /* 0x000000ffff0d7224 */ /* 0x000fe400078e0002 */
[----:B------:R-:W-:Y:S02]  /*f5a0*/  IMAD.MOV.U32 R12, RZ, RZ, 0x3 ;  /* 0x00000003ff0c7424 */ /* 0x000fe400078e00ff */
[----:B------:R-:W-:-:S07]  /*f5b0*/  IMAD.MOV.U32 R7, RZ, RZ, R14 ;  /* 0x000000ffff077224 */ /* 0x000fce00078e000e */
[----:B------:R-:W-:Y:S05]  /*f5c0*/  WARPSYNC.COLLECTIVE R15, `(.L_x_13142) ;  /* 0x000000000f087348 */ /* 0x000fea0003c00000 */
[----:B------:R0:W1:Y:S02]  /*f5d0*/  SHFL.IDX P6, R14, R13, R12, R11 ;  /* 0x0000000c0d0e7389 */ /* 0x00006400000c000b */
[----:B01----:R-:W-:Y:S01]  /*f5e0*/  ENDCOLLECTIVE ;  /* 0x000000000000791b */ /* 0x003fe20003800000 */
.L_x_13142:
        /* <DEDUP_REMOVED lines=9> */
[----:B------:R0:W-:Y:S01]  /*f680*/  @P1 LDGSTS.E.BYPASS.LTC128B.128 [R8+0xf400], desc[UR36][R6.64], !P2 ;  /* 0x0f40000006081fae */ /* 0x0001e2000d101d64 */
[----:B------:R-:W-:Y:S02]  /*f690*/  ISETP.GE.AND P1, PT, R4, 0x31, PT ;  /* 0x000000310400780c */ /* 0x000fe40003f26270 */
[----:B0-----:R-:W-:-:S11]  /*f6a0*/  MOV R6, R14 ;  /* 0x0000000e00067202 */ /* 0x001fd60000000f00 */
[----:B------:R-:W-:Y:S05]  /*f6b0*/  WARPSYNC.COLLECTIVE R15, `(.L_x_13143) ;  /* 0x000000000f087348 */ /* 0x000fea0003c00000 */
[----:B------:R0:W1:Y:S02]  /*f6c0*/  SHFL.IDX P6, R14, R13, R12, R11 ;  /* 0x0000000c0d0e7389 */ /* 0x00006400000c000b */
[----:B01----:R-:W-:Y:S01]  /*f6d0*/  ENDCOLLECTIVE ;  /* 0x000000000000791b */ /* 0x003fe20003800000 */
.L_x_13143:
[----:B------:R-:W-:Y:S02]  /*f6e0*/  @P1 IMAD R8, R5, 0x2, R22 ;  /* 0x0000000205081824 */ /* 0x000fe400078e0216 */
[----:B------:R-:W-:Y:S01]  /*f6f0*/  IMAD.MOV.U32 R13, RZ, RZ, R2 ;  /* 0x000000ffff0d7224 */ /* 0x000fe200078e0002 */
[----:B------:R-:W-:Y:S01]  /*f700*/  MOV R12, 0x4 ;  /* 0x00000004000c7802 */ /* 0x000fe20000000f00 */
[----:B------:R-:W-:-:S07]  /*f710*/  IMAD.MOV.U32 R7, RZ, RZ, R14 ;  /* 0x000000ffff077224 */ /* 0x000fce00078e000e */
[----:B------:R-:W-:Y:S05]  /*f720*/  WARPSYNC.COLLECTIVE R15, `(.L_x_13144) ;  /* 0x000000000f087348 */ /* 0x000fea0003c00000 */
[----:B------:R0:W1:Y:S02]  /*f730*/  SHFL.IDX P6, R14, R13, R12, R11 ;  /* 0x0000000c0d0e7389 */ /* 0x00006400000c000b */
[----:B01----:R-:W-:Y:S01]  /*f740*/  ENDCOLLECTIVE ;  /* 0x000000000000791b */ /* 0x003fe20003800000 */
.L_x_13144:
        /* <DEDUP_REMOVED lines=15> */
.L_x_13145:
[----:B------:R-:W-:Y:S01]  /*f840*/  @P1 IMAD R8, R5, 0x2, R22 ;  /* 0x0000000205081824 */ /* 0x000fe200078e0216 */
[----:B------:R-:W-:Y:S01]  /*f850*/  MOV R13, R2 ;  /* 0x00000002000d7202 */ /* 0x000fe20000000f00 */
[----:B------:R-:W-:Y:S02]  /*f860*/  IMAD.MOV.U32 R12, RZ, RZ, 0x5 ;  /* 0x00000005ff0c7424 */ /* 0x000fe400078e00ff */
[----:B------:R-:W-:-:S07]  /*f870*/  IMAD.MOV.U32 R7, RZ, RZ, R14 ;  /* 0x000000ffff077224 */ /* 0x000fce00078e000e */
[----:B------:R-:W-:Y:S05]  /*f880*/  WARPSYNC.COLLECTIVE R15, `(.L_x_13146) ;  /* 0x000000000f087348 */ /* 0x000fea0003c00000 */
[----:B------:R0:W1:Y:S02]  /*f890*/  SHFL.IDX P6, R14, R13, R12, R11 ;  /* 0x0000000c0d0e7389 */ /* 0x00006400000c000b */
[----:B01----:R-:W-:Y:S01]  /*f8a0*/  ENDCOLLECTIVE ;  /* 0x000000000000791b */ /* 0x003fe20003800000 */
.L_x_13146:
        /* <DEDUP_REMOVED lines=15> */
.L_x_13147:
[----:B------:R-:W-:Y:S01]  /*f9a0*/  @P1 LEA R8, R5, R22, 0x1 ;  /* 0x0000001605081211 */ /* 0x000fe200078e08ff */
[----:B------:R-:W-:Y:S02]  /*f9b0*/  IMAD.MOV.U32 R13, RZ, RZ, R2 ;  /* 0x000000ffff0d7224 */ /* 0x000fe400078e0002 */
[----:B------:R-:W-:Y:S02]  /*f9c0*/  IMAD.MOV.U32 R12, RZ, RZ, 0x6 ;  /* 0x00000006ff0c7424 */ /* 0x000fe400078e00ff */
[----:B------:R-:W-:-:S07]  /*f9d0*/  IMAD.MOV.U32 R7, RZ, RZ, R14 ;  /* 0x000000ffff077224 */ /* 0x000fce00078e000e */
[----:B------:R-:W-:Y:S05]  /*f9e0*/  WARPSYNC.COLLECTIVE R15, `(.L_x_13148) ;  /* 0x000000000f087348 */ /* 0x000fea0003c00000 */
[----:B------:R0:W1:Y:S02]  /*f9f0*/  SHFL.IDX P6, R14, R13, R12, R11 ;  /* 0x0000000c0d0e7389 */ /* 0x00006400000c000b */
[----:B01----:R-:W-:Y:S01]  /*fa00*/  ENDCOLLECTIVE ;  /* 0x000000000000791b */ /* 0x003fe20003800000 */
.L_x_13148:
        /* <DEDUP_REMOVED lines=15> */
.L_x_13149:
[----:B------:R-:W-:Y:S02]  /*fb00*/  @P1 IMAD R8, R5, 0x2, R22 ;  /* 0x0000000205081824 */ /* 0x000fe400078e0216 */
[----:B------:R-:W-:Y:S02]  /*fb10*/  IMAD.MOV.U32 R13, RZ, RZ, R2 ;  /* 0x000000ffff0d7224 */ /* 0x000fe400078e0002 */
[----:B------:R-:W-:Y:S02]  /*fb20*/  IMAD.MOV.U32 R12, RZ, RZ, 0x7 ;  /* 0x00000007ff0c7424 */ /* 0x000fe400078e00ff */
[----:B------:R-:W-:-:S07]  /*fb30*/  IMAD.MOV.U32 R7, RZ, RZ, R14 ;  /* 0x000000ffff077224 */ /* 0x000fce00078e000e */
[----:B------:R-:W-:Y:S05]  /*fb40*/  WARPSYNC.COLLECTIVE R15, `(.L_x_13150) ;  /* 0x000000000f087348 */ /* 0x000fea0003c00000 */
[----:B------:R0:W1:Y:S02]  /*fb50*/  SHFL.IDX P6, R14, R13, R12, R11 ;  /* 0x0000000c0d0e7389 */ /* 0x00006400000c000b */
[----:B01----:R-:W-:Y:S01]  /*fb60*/  ENDCOLLECTIVE ;  /* 0x000000000000791b */ /* 0x003fe20003800000 */
.L_x_13150:
        /* <DEDUP_REMOVED lines=14> */
.L_x_13151:
[----:B------:R-:W-:Y:S01]  /*fc50*/  MOV R0, R14 ;  /* 0x0000000e00007202 */ /* 0x000fe20000000f00 */
[----:B------:R-:W-:Y:S06]  /*fc60*/  BRA `(.L_x_13152) ;  /* 0xffffffb8007c7947 */ /* 0x000fec000383ffff */
.L_x_13078:
        /* <DEDUP_REMOVED lines=9> */
.L_x_13153:
[C---:B------:R-:W-:Y:S01]  /*fd00*/  VIADD R8, R17.reuse, 0x10 ;  /* 0x0000001011087836 */ /* 0x040fe20000000000 */
[----:B------:R-:W-:Y:S02]  /*fd10*/  ISETP.GE.AND P2, PT, R17, R3, PT ;  /* 0x000000031100720c */ /* 0x000fe40003f46270 */
[----:B------:R-:W-:Y:S01]  /*fd20*/  MOV R13, R0 ;  /* 0x00000000000d7202 */ /* 0x000fe20000000f00 */
[----:B------:R-:W-:-:S10]  /*fd30*/  IMAD.MOV.U32 R6, RZ, RZ, R14 ;  /* 0x000000ffff067224 */ /* 0x000fd400078e000e */
[----:B------:R-:W-:Y:S05]  /*fd40*/  WARPSYNC.COLLECTIVE R15, `(.L_x_13154) ;  /* 0x000000000f087348 */ /* 0x000fea0003c00000 */
[----:B------:R0:W1:Y:S02]  /*fd50*/  SHFL.IDX P6, R14, R13, R12, R11 ;  /* 0x0000000c0d0e7389 */ /* 0x00006400000c000b */
[----:B01----:R-:W-:Y:S01]  /*fd60*/  ENDCOLLECTIVE ;  /* 0x000000000000791b */ /* 0x003fe20003800000 */
.L_x_13154:
[----:B------:R-:W-:Y:S02]  /*fd70*/  IMAD.MOV.U32 R13, RZ, RZ, R4 ;  /* 0x000000ffff0d7224 */ /* 0x000fe400078e0004 */
[----:B------:R-:W-:Y:S02]  /*fd80*/  IMAD.MOV.U32 R12, RZ, RZ, 0x1 ;  /* 0x00000001ff0c7424 */ /* 0x000fe400078e00ff */
[----:B------:R-:W-:-:S07]  /*fd90*/  IMAD.MOV.U32 R7, RZ, RZ, R14 ;  /* 0x000000ffff077224 */ /* 0x000fce00078e000e */
[----:B------:R-:W-:Y:S05]  /*fda0*/  WARPSYNC.COLLECTIVE R15, `(.L_x_13155) ;  /* 0x000000000f087348 */ /* 0x000fea0003c00000 */
[----:B------:R0:W1:Y:S02]  /*fdb0*/  SHFL.IDX P6, R14, R13, R12, R11 ;  /* 0x0000000c0d0e7389 */ /* 0x00006400000c000b */
[----:B01----:R-:W-:Y:S01]  /*fdc0*/  ENDCOLLECTIVE ;  /* 0x000000000000791b */ /* 0x003fe20003800000 */
.L_x_13155:
[----:B------:R-:W-:-:S05]  /*fdd0*/  @!P2 LEA R7, P1, R28, R7, 0x1 ;  /* 0x000000071c07a211 */ /* 0x000fca00078208ff */
[----:B------:R-:W-:Y:S01]  /*fde0*/  @!P2 IMAD.X R6, RZ, RZ, R6, P1 ;  /* 0x000000ffff06a224 */ /* 0x000fe200008e0606 */
[----:B------:R-:W-:-:S04]  /*fdf0*/  ISETP.GE.AND P1, PT, R8, R3, PT ;  /* 0x000000030800720c */ /* 0x000fc80003f26270 */
[----:B------:R-:W-:Y:S01]  /*fe00*/  @!P2 LOP3.LUT R7, R7, R6, RZ, 0x3c, !PT ;  /* 0x000000060707a212 */ /* 0x000fe200078e3cff */
[----:B------:R-:W-:-:S03]  /*fe10*/  IMAD.MOV.U32 R13, RZ, RZ, R0 ;  /* 0x000000ffff0d7224 */ /* 0x000fc600078e0000 */
[----:B------:R-:W-:-:S04]  /*fe20*/  @!P2 LOP3.LUT R6, R7, R6, RZ, 0x3c, !PT ;  /* 0x000000060706a212 */ /* 0x000fc800078e3cff */
[----:B------:R-:W-:-:S05]  /*fe30*/  @!P2 LOP3.LUT R7, R7, R6, RZ, 0x3c, !PT ;  /* 0x000000060707a212 */ /* 0x000fca00078e3cff */
[----:B------:R-:W-:Y:S01]  /*fe40*/  @!PT LDS RZ, [RZ] ;  /* 0x00000000fffff984 */ /* 0x000fe20000000800 */
[----:B------:R-:W-:Y:S01]  /*fe50*/  @!PT LDS RZ, [RZ] ;  /* 0x00000000fffff984 */ /* 0x000fe20000000800 */
[----:B------:R-:W-:Y:S01]  /*fe60*/  @!PT LDS RZ, [RZ] ;  /* 0x00000000fffff984 */ /* 0x000fe20000000800 */
[----:B------:R0:W-:Y:S02]  /*fe70*/  @!P2 LDGSTS.E.BYPASS.LTC128B.128 [R10+0x8400], desc[UR36][R6.64], !P0 ;  /* 0x08400000060aafae */ /* 0x0001e4000c101d64 */
[----:B0-----:R-:W-:-:S07]  /*fe80*/  MOV R6, R14 ;  /* 0x0000000e00067202 */ /* 0x001fce0000000f00 */
[----:B------:R-:W-:Y:S05]  /*fe90*/  WARPSYNC.COLLECTIVE R15, `(.L_x_13156) ;  /* 0x000000000f087348 */ /* 0x000fea0003c00000 */
[----:B------:R0:W1:Y:S02]  /*fea0*/  SHFL.IDX P6, R14, R13, R12, R11 ;  /* 0x0000000c0d0e7389 */ /* 0x00006400000c000b */
[----:B01----:R-:W-:Y:S01]  /*feb0*/  ENDCOLLECTIVE ;  /* 0x000000000000791b */ /* 0x003fe20003800000 */
.L_x_13156:
[----:B------:R-:W-:Y:S01]  /*fec0*/  IMAD.MOV.U32 R13, RZ, RZ, R4 ;  /* 0x000000ffff0d7224 */ /* 0x000fe200078e0004 */
[----:B------:R-:W-:Y:S01]  /*fed0*/  MOV R12, 0x2 ;  /* 0x00000002000c7802 */ /* 0x000fe20000000f00 */
[----:B------:R-:W-:-:S07]  /*fee0*/  IMAD.MOV.U32 R7, RZ, RZ, R14 ;  /* 0x000000ffff077224 */ /* 0x000fce00078e000e */
[----:B------:R-:W-:Y:S05]  /*fef0*/  WARPSYNC.COLLECTIVE R15, `(.L_x_13157) ;  /* 0x000000000f087348 */ /* 0x000fea0003c00000 */
[----:B------:R0:W1:Y:S02]  /*ff00*/  SHFL.IDX P6, R14, R13, R12, R11 ;  /* 0x0000000c0d0e7389 */ /* 0x00006400000c000b */
[----:B01----:R-:W-:Y:S01]  /*ff10*/  ENDCOLLECTIVE ;  /* 0x000000000000791b */ /* 0x003fe20003800000 */
.L_x_13157:
        /* <DEDUP_REMOVED lines=10> */
[----:B0-----:R-:W-:-:S05]  /*ffc0*/  VIADD R6, R17, 0x20 ;  /* 0x0000002011067836 */ /* 0x001fca0000000000 */
[----:B------:R-:W-:Y:S01]  /*ffd0*/  ISETP.GE.AND P1, PT, R6, R3, PT ;  /* 0x000000030600720c */ /* 0x000fe20003f26270 */
[----:B------:R-:W-:-:S12]  /*ffe0*/  IMAD.MOV.U32 R6, RZ, RZ, R14 ;  /* 0x000000ffff067224 */ /* 0x000fd800078e000e */
[----:B------:R-:W-:Y:S05]  /*fff0*/  WARPSYNC.COLLECTIVE R15, `(.L_x_13158) ;  /* 0x000000000f087348 */ /* 0x000fea0003c00000 */
[----:B------:R0:W1:Y:S02]  /*10000*/  SHFL.IDX P6, R14, R13, R12, R11 ;  /* 0x0000000c0d0e7389 */ /* 0x00006400000c000b */
[----:B01----:R-:W-:Y:S01]  /*10010*/  ENDCOLLECTIVE ;  /* 0x000000000000791b */ /* 0x003fe20003800000 */
.L_x_13158:
[----:B------:R-:W-:Y:S01]  /*10020*/  MOV R13, R4 ;  /* 0x00000004000d7202 */ /* 0x000fe20000000f00 */
[----:B------:R-:W-:Y:S02]  /*10030*/  IMAD.MOV.U32 R12, RZ, RZ, 0x3 ;  /* 0x00000003ff0c7424 */ /* 0x000fe400078e00ff */
[----:B------:R-:W-:-:S07]  /*10040*/  IMAD.MOV.U32 R7, RZ, RZ, R14 ;  /* 0x000000ffff077224 */ /* 0x000fce00078e000e */
[----:B------:R-:W-:Y:S05]  /*10050*/  WARPSYNC.COLLECTIVE R15, `(.L_x_13159) ;  /* 0x000000000f087348 */ /* 0x000fea0003c00000 */
[----:B------:R0:W1:Y:S02]  /*10060*/  SHFL.IDX P6, R14, R13, R12, R11 ;  /* 0x0000000c0d0e7389 */ /* 0x00006400000c000b */
[----:B01----:R-:W-:Y:S01]  /*10070*/  ENDCOLLECTIVE ;  /* 0x000000000000791b */ /* 0x003fe20003800000 */
.L_x_13159:
        /* <DEDUP_REMOVED lines=16> */
.L_x_13160:
[----:B------:R-:W-:Y:S02]  /*10180*/  IMAD.MOV.U32 R13, RZ, RZ, R4 ;  /* 0x000000ffff0d7224 */ /* 0x000fe400078e0004 */
[----:B------:R-:W-:Y:S02]  /*10190*/  IMAD.MOV.U32 R12, RZ, RZ, 0x4 ;  /* 0x00000004ff0c7424 */ /* 0x000fe400078e00ff */
[----:B------:R-:W-:-:S07]  /*101a0*/  IMAD.MOV.U32 R7, RZ, RZ, R14 ;  /* 0x000000ffff077224 */ /* 0x000fce00078e000e */
[----:B------:R-:W-:Y:S05]  /*101b0*/  WARPSYNC.COLLECTIVE R15, `(.L_x_13161) ;  /* 0x000000000f087348 */ /* 0x000fea0003c00000 */
[----:B------:R0:W1:Y:S02]  /*101c0*/  SHFL.IDX P6, R14, R13, R12, R11 ;  /* 0x0000000c0d0e7389 */ /* 0x00006400000c000b */
[----:B01----:R-:W-:Y:S01]  /*101d0*/  ENDCOLLECTIVE ;  /* 0x000000000000791b */ /* 0x003fe20003800000 */
.L_x_13161:
        /* <DEDUP_REMOVED lines=10> */
[----:B0-----:R-:W-:-:S04]  /*10280*/  IADD3 R6, R17, 0x40, RZ ;  /* 0x0000004011067810 */ /* 0x001fc80007ffe0ff */
[----:B------:R-:W-:Y:S01]  /*10290*/  ISETP.GE.AND P1, PT, R6, R3, PT ;  /* 0x000000030600720c */ /* 0x000fe20003f26270 */
[----:B------:R-:W-:-:S12]  /*102a0*/  IMAD.MOV.U32 R6, RZ, RZ, R14 ;  /* 0x000000ffff067224 */ /* 0x000fd800078e000e */
[----:B------:R-:W-:Y:S05]  /*102b0*/  WARPSYNC.COLLECTIVE R15, `(.L_x_13162) ;  /* 0x000000000f087348 */ /* 0x000fea0003c00000 */
[----:B------:R0:W1:Y:S02]  /*102c0*/  SHFL.IDX P6, R14, R13, R12, R11 ;  /* 0x0000000c0d0e7389 */ /* 0x00006400000c000b */
[----:B01----:R-:W-:Y:S01]  /*102d0*/  ENDCOLLECTIVE ;  /* 0x000000000000791b */ /* 0x003fe20003800000 */
.L_x_13162:
[----:B------:R-:W-:Y:S02]  /*102e0*/  IMAD.MOV.U32 R13, RZ, RZ, R4 ;  /* 0x000000ffff0d7224 */ /* 0x000fe400078e0004 */
[----:B------:R-:W-:Y:S02]  /*102f0*/  IMAD.MOV.U32 R12, RZ, RZ, 0x5 ;  /* 0x00000005ff0c7424 */ /* 0x000fe400078e00ff */
[----:B------:R-:W-:-:S07]  /*10300*/  IMAD.MOV.U32 R7, RZ, RZ, R14 ;  /* 0x000000ffff077224 */ /* 0x000fce00078e000e */
[----:B------:R-:W-:Y:S05]  /*10310*/  WARPSYNC.COLLECTIVE R15, `(.L_x_13163) ;  /* 0x000000000f087348 */ /* 0x000fea0003c00000 */
[----:B------:R0:W1:Y:S02]  /*10320*/  SHFL.IDX P6, R14, R13, R12, R11 ;  /* 0x0000000c0d0e7389 */ /* 0x00006400000c000b */
[----:B01----:R-:W-:Y:S01]  /*10330*/  ENDCOLLECTIVE ;  /* 0x000000000000791b */ /* 0x003fe20003800000 */
.L_x_13163:
[----:B------:R-:W-:-:S04]  /*10340*/  @!P1 LEA R7, P2, R28, R7, 0x1 ;  /* 0x000000071c079211 */ /* 0x000fc800078408ff */
[----:B------:R-:W-:-:S04]  /*10350*/  @!P1 IADD3.X R6, RZ, R6, RZ, P2, !PT ;  /* 0x00000006ff069210 */ /* 0x000fc800017fe4ff */
        /* <DEDUP_REMOVED lines=14> */
.L_x_13164:
[----:B------:R-:W-:Y:S02]  /*10440*/  IMAD.MOV.U32 R13, RZ, RZ, R4 ;  /* 0x000000ffff0d7224 */ /* 0x000fe400078e0004 */
[----:B------:R-:W-:Y:S01]  /*10450*/  IMAD.MOV.U32 R12, RZ, RZ, 0x6 ;  /* 0x00000006ff0c7424 */ /* 0x000fe200078e00ff */
[----:B------:R-:W-:-:S07]  /*10460*/  MOV R7, R14 ;  /* 0x0000000e00077202 */ /* 0x000fce0000000f00 */
[----:B------:R-:W-:Y:S05]  /*10470*/  WARPSYNC.COLLECTIVE R15, `(.L_x_13165) ;  /* 0x000000000f087348 */ /* 0x000fea0003c00000 */
[----:B------:R0:W1:Y:S02]  /*10480*/  SHFL.IDX P6, R14, R13, R12, R11 ;  /* 0x0000000c0d0e7389 */ /* 0x00006400000c000b */
[----:B01----:R-:W-:Y:S01]  /*10490*/  ENDCOLLECTIVE ;  /* 0x000000000000791b */ /* 0x003fe20003800000 */
.L_x_13165:
[----:B------:R-:W-:-:S05]  /*104a0*/  @!P1 LEA R7, P2, R28, R7, 0x1 ;  /* 0x000000071c079211 */ /* 0x000fca00078408ff */
[----:B------:R-:W-:-:S05]  /*104b0*/  @!P1 IMAD.X R6, RZ, RZ, R6, P2 ;  /* 0x000000ffff069224 */ /* 0x000fca00010e0606 */
[----:B------:R-:W-:Y:S02]  /*104c0*/  @!P1 LOP3.LUT R7, R7, R6, RZ, 0x3c, !PT ;  /* 0x0000000607079212 */ /* 0x000fe400078e3cff */
[----:B------:R-:W-:Y:S02]  /*104d0*/  MOV R13, R0 ;  /* 0x00000000000d7202 */ /* 0x000fe40000000f00 */
        /* <DEDUP_REMOVED lines=12> */
.L_x_13166:
[----:B------:R-:W-:Y:S02]  /*105a0*/  IMAD.MOV.U32 R13, RZ, RZ, R4 ;  /* 0x000000ffff0d7224 */ /* 0x000fe400078e0004 */
[----:B------:R-:W-:Y:S02]  /*105b0*/  IMAD.MOV.U32 R12, RZ, RZ, 0x7 ;  /* 0x00000007ff0c7424 */ /* 0x000fe400078e00ff */
[----:B------:R-:W-:-:S07]  /*105c0*/  IMAD.MOV.U32 R7, RZ, RZ, R14 ;  /* 0x000000ffff077224 */ /* 0x000fce00078e000e */
[----:B------:R-:W-:Y:S05]  /*105d0*/  WARPSYNC.COLLECTIVE R15, `(.L_x_13167) ;  /* 0x000000000f087348 */ /* 0x000fea0003c00000 */
[----:B------:R0:W1:Y:S02]  /*105e0*/  SHFL.IDX P6, R14, R13, R12, R11 ;  /* 0x0000000c0d0e7389 */ /* 0x00006400000c000b */
[----:B01----:R-:W-:Y:S01]  /*105f0*/  ENDCOLLECTIVE ;  /* 0x000000000000791b */ /* 0x003fe20003800000 */
.L_x_13167:
[----:B------:R-:W-:-:S05]  /*10600*/  @!P1 LEA R7, P2, R28, R7, 0x1 ;  /* 0x000000071c079211 */ /* 0x000fca00078408ff */
[----:B------:R-:W-:-:S05]  /*10610*/  @!P1 IMAD.X R6, RZ, RZ, R6, P2 ;  /* 0x000000ffff069224 */ /* 0x000fca00010e0606 */
[----:B------:R-:W-:Y:S02]  /*10620*/  @!P1 LOP3.LUT R7, R7, R6, RZ, 0x3c, !PT ;  /* 0x0000000607079212 */ /* 0x000fe400078e3cff */
[----:B------:R-:W-:Y:S01]  /*10630*/  MOV R13, R0 ;  /* 0x00000000000d7202 */ /* 0x000fe20000000f00 */
[----:B------:R-:W-:Y:S01]  /*10640*/  VIADD R0, R17, 0x70 ;  /* 0x0000007011007836 */ /* 0x000fe20000000000 */
[----:B------:R-:W-:-:S04]  /*10650*/  @!P1 LOP3.LUT R6, R7, R6, RZ, 0x3c, !PT ;  /* 0x0000000607069212 */ /* 0x000fc800078e3cff */
[----:B------:R-:W-:Y:S01]  /*10660*/  @!P1 LOP3.LUT R7, R7, R6, RZ, 0x3c, !PT ;  /* 0x0000000607079212 */ /* 0x000fe200078e3cff */
[----:B------:R-:W-:-:S07]  /*10670*/  IMAD.MOV.U32 R4, RZ, RZ, R14 ;  /* 0x000000ffff047224 */ /* 0x000fce00078e000e */
[----:B------:R-:W-:Y:S05]  /*10680*/  WARPSYNC.COLLECTIVE R15, `(.L_x_13168) ;  /* 0x000000000f087348 */ /* 0x000fea0003c00000 */
[----:B------:R0:W1:Y:S02]  /*10690*/  SHFL.IDX P6, R14, R13, R12, R11 ;  /* 0x0000000c0d0e7389 */ /* 0x00006400000c000b */
[----:B01----:R-:W-:Y:S01]  /*106a0*/  ENDCOLLECTIVE ;  /* 0x000000000000791b */ /* 0x003fe20003800000 */
.L_x_13168:
[----:B------:R-:W-:Y:S01]  /*106b0*/  @!PT LDS RZ, [RZ] ;  /* 0x00000000fffff984 */ /* 0x000fe20000000800 */
[----:B------:R-:W-:Y:S01]  /*106c0*/  @!PT LDS RZ, [RZ] ;  /* 0x00000000fffff984 */ /* 0x000fe20000000800 */
[----:B------:R-:W-:Y:S01]  /*106d0*/  @!PT LDS RZ, [RZ] ;  /* 0x00000000fffff984 */ /* 0x000fe20000000800 */
[----:B------:R0:W-:Y:S01]  /*106e0*/  @!P1 LDGSTS.E.BYPASS.LTC128B.128 [R10+0xb400], desc[UR36][R6.64], !P0 ;  /* 0x0b400000060a9fae */ /* 0x0001e2000c101d64 */
[----:B------:R-:W-:Y:S01]  /*106f0*/  ISETP.GE.AND P1, PT, R0, R3, PT ;  /* 0x000000030000720c */ /* 0x000fe20003f26270 */
[----:B------:R-:W-:Y:S02]  /*10700*/  VIADD R0, R17, 0x80 ;  /* 0x0000008011007836 */ /* 0x000fe40000000000 */
[----:B------:R-:W-:Y:S01]  /*10710*/  IMAD.MOV.U32 R13, RZ, RZ, R2 ;  /* 0x000000ffff0d7224 */ /* 0x000fe200078e0002 */
[----:B------:R-:W-:Y:S01]  /*10720*/  MOV R12, RZ ;  /* 0x000000ff000c7202 */ /* 0x000fe20000000f00 */
[----:B0-----:R-:W-:-:S08]  /*10730*/  IMAD.MOV.U32 R6, RZ, RZ, R14 ;  /* 0x000000ffff067224 */ /* 0x001fd000078e000e */
[----:B------:R-:W-:Y:S05]  /*10740*/  WARPSYNC.COLLECTIVE R15, `(.L_x_13169) ;  /* 0x000000000f087348 */ /* 0x000fea0003c00000 */
[----:B------:R0:W1:Y:S02]  /*10750*/  SHFL.IDX P6, R14, R13, R12, R11 ;  /* 0x0000000c0d0e7389 */ /* 0x00006400000c000b */
[----:B01----:R-:W-:Y:S01]  /*10760*/  ENDCOLLECTIVE ;  /* 0x000000000000791b */ /* 0x003fe20003800000 */
.L_x_13169:
[----:B------:R-:W-:-:S05]  /*10770*/  @!P1 LEA R6, P3, R28, R6, 0x1 ;  /* 0x000000061c069211 */ /* 0x000fca00078608ff */
[----:B------:R-:W-:-:S05]  /*10780*/  @!P1 IMAD.X R7, RZ, RZ, R4, P3 ;  /* 0x000000ffff079224 */ /* 0x000fca00018e0604 */
[----:B------:R-:W-:Y:S01]  /*10790*/  @!PT LDS RZ, [RZ] ;  /* 0x00000000fffff984 */ /* 0x000fe20000000800 */
[----:B------:R-:W-:Y:S01]  /*107a0*/  @!PT LDS RZ, [RZ] ;  /* 0x00000000fffff984 */ /* 0x000fe20000000800 */
[----:B------:R-:W-:Y:S01]  /*107b0*/  @!PT LDS RZ, [RZ] ;  /* 0x00000000fffff984 */ /* 0x000fe20000000800 */
[----:B------:R0:W-:Y:S01]  /*107c0*/  @!P1 LDGSTS.E.BYPASS.LTC128B.128 [R10+0xbc00], desc[UR36][R6.64], !P0 ;  /* 0x0bc00000060a9fae */ /* 0x0001e2000c101d64 */
[----:B------:R-:W-:Y:S01]  /*107d0*/  IMAD.MOV.U32 R13, RZ, RZ, R5 ;  /* 0x000000ffff0d7224 */ /* 0x000fe200078e0005 */
[----:B------:R-:W-:Y:S01]  /*107e0*/  ISETP.GE.AND P1, PT, R0, R3, PT ;  /* 0x000000030000720c */ /* 0x000fe20003f26270 */
[----:B------:R-:W-:-:S12]  /*107f0*/  IMAD.MOV.U32 R0, RZ, RZ, R14 ;  /* 0x000000ffff007224 */ /* 0x000fd800078e000e */
[----:B0-----:R-:W-:Y:S05]  /*10800*/  WARPSYNC.COLLECTIVE R15, `(.L_x_13170) ;  /* 0x000000000f087348 */ /* 0x001fea0003c00000 */
[----:B------:R1:W2:Y:S02]  /*10810*/  SHFL.IDX P6, R14, R13, R12, R11 ;  /* 0x0000000c0d0e7389 */ /* 0x0002a400000c000b */
[----:B012---:R-:W-:Y:S01]  /*10820*/  ENDCOLLECTIVE ;  /* 0x000000000000791b */ /* 0x007fe20003800000 */
.L_x_13170:
[----:B------:R-:W-:Y:S02]  /*10830*/  IMAD.MOV.U32 R13, RZ, RZ, R2 ;  /* 0x000000ffff0d7224 */ /* 0x000fe400078e0002 */
[----:B------:R-:W-:Y:S02]  /*10840*/  IMAD.MOV.U32 R12, RZ, RZ, 0x1 ;  /* 0x00000001ff0c7424 */ /* 0x000fe400078e00ff */
[----:B------:R-:W-:-:S07]  /*10850*/  IMAD.MOV.U32 R4, RZ, RZ, R14 ;  /* 0x000000ffff047224 */ /* 0x000fce00078e000e */
[----:B------:R-:W-:Y:S05]  /*10860*/  WARPSYNC.COLLECTIVE R15, `(.L_x_13171) ;  /* 0x000000000f087348 */ /* 0x000fea0003c00000 */
[----:B------:R0:W1:Y:S02]  /*10870*/  SHFL.IDX P6, R14, R13, R12, R11 ;  /* 0x0000000c0d0e7389 */ /* 0x00006400000c000b */
[----:B01----:R-:W-:Y:S01]  /*10880*/  ENDCOLLECTIVE ;  /* 0x000000000000791b */ /* 0x003fe20003800000 */
.L_x_13171:
[----:B------:R-:W-:-:S05]  /*10890*/  @!P1 LEA R4, P3, R28, R4, 0x1 ;  /* 0x000000041c049211 */ /* 0x000fca00078608ff */
[----:B------:R-:W-:Y:S02]  /*108a0*/  @!P1 IMAD.X R0, RZ, RZ, R0, P3 ;  /* 0x000000ffff009224 */ /* 0x000fe400018e0600 */
[----:B------:R-:W-:Y:S02]  /*108b0*/  @!P1 IMAD.MOV.U32 R6, RZ, RZ, R4 ;  /* 0x000000ffff069224 */ /* 0x000fe400078e0004 */
[C---:B------:R-:W-:Y:S01]  /*108c0*/  VIADD R4, R17.reuse, 0xa0 ;  /* 0x000000a011047836 */ /* 0x040fe20000000000 */
[----:B------:R-:W-:Y:S01]  /*108d0*/  @!P1 MOV R7, R0 ;  /* 0x0000000000079202 */ /* 0x000fe20000000f00 */
[----:B------:R-:W-:Y:S02]  /*108e0*/  VIADD R0, R17, 0x90 ;  /* 0x0000009011007836 */ /* 0x000fe40000000000 */
[----:B------:R-:W-:Y:S02]  /*108f0*/  IMAD.MOV.U32 R13, RZ, RZ, R5 ;  /* 0x000000ffff0d7224 */ /* 0x000fe400078e0005 */
[----:B------:R-:W-:Y:S01]  /*10900*/  @!PT LDS RZ, [RZ] ;  /* 0x00000000fffff984 */ /* 0x000fe20000000800 */
[----:B------:R-:W-:Y:S01]  /*10910*/  @!PT LDS RZ, [RZ] ;  /* 0x00000000fffff984 */ /* 0x000fe20000000800 */
[----:B------:R-:W-:Y:S01]  /*10920*/  @!PT LDS RZ, [RZ] ;  /* 0x00000000fffff984 */ /* 0x000fe20000000800 */
[----:B------:R0:W-:Y:S01]  /*10930*/  @!P1 LDGSTS.E.BYPASS.LTC128B.128 [R10+0xc400], desc[UR36][R6.64], !P0 ;  /* 0x0c400000060a9fae */ /* 0x0001e2000c101d64 */
[----:B------:R-:W-:Y:S01]  /*10940*/  ISETP.GE.AND P1, PT, R0, R3, PT ;  /* 0x000000030000720c */ /* 0x000fe20003f26270 */
[----:B------:R-:W-:-:S12]  /*10950*/  IMAD.MOV.U32 R0, RZ, RZ, R14 ;  /* 0x000000ffff007224 */ /* 0x000fd800078e000e */
[----:B0-----:R-:W-:Y:S05]  /*10960*/  WARPSYNC.COLLECTIVE R15, `(.L_x_13172) ;  /* 0x000000000f087348 */ /* 0x001fea0003c00000 */
[----:B------:R1:W2:Y:S02]  /*10970*/  SHFL.IDX P6, R14, R13, R12, R11 ;  /* 0x0000000c0d0e7389 */ /* 0x0002a400000c000b */
[----:B012---:R-:W-:Y:S01]  /*10980*/  ENDCOLLECTIVE ;  /* 0x000000000000791b */ /* 0x007fe20003800000 */
.L_x_13172:
[----:B------:R-:W-:Y:S02]  /*10990*/  IMAD.MOV.U32 R13, RZ, RZ, R2 ;  /* 0x000000ffff0d7224 */ /* 0x000fe400078e0002 */
[----:B------:R-:W-:Y:S01]  /*109a0*/  IMAD.MOV.U32 R12, RZ, RZ, 0x2 ;  /* 0x00000002ff0c7424 */ /* 0x000fe200078e00ff */
[----:B------:R-:W-:-:S07]  /*109b0*/  MOV R6, R14 ;  /* 0x0000000e00067202 */ /* 0x000fce0000000f00 */
[----:B------:R-:W-:Y:S05]  /*109c0*/  WARPSYNC.COLLECTIVE R15, `(.L_x_13173) ;  /* 0x000000000f087348 */ /* 0x000fea0003c00000 */
[----:B------:R0:W1:Y:S02]  /*109d0*/  SHFL.IDX P6, R14, R13, R12, R11 ;  /* 0x0000000c0d0e7389 */ /* 0x00006400000c000b */
[----:B01----:R-:W-:Y:S01]  /*109e0*/  ENDCOLLECTIVE ;  /* 0x000000000000791b */ /* 0x003fe20003800000 */
.L_x_13173:
[----:B------:R-:W-:-:S05]  /*109f0*/  @!P1 LEA R6, P2, R28, R6, 0x1 ;  /* 0x000000061c069211 */ /* 0x000fca00078408ff */
[----:B------:R-:W-:Y:S01]  /*10a00*/  @!P1 IMAD.X R0, RZ, RZ, R0, P2 ;  /* 0x000000ffff009224 */ /* 0x000fe200010e0600 */
[----:B------:R-:W-:-:S03]  /*10a10*/  ISETP.GE.AND P2, PT, R4, R3, PT ;  /* 0x000000030400720c */ /* 0x000fc60003f46270 */
[----:B------:R-:W-:Y:S01]  /*10a20*/  @!P1 IMAD.MOV.U32 R7, RZ, RZ, R0 ;  /* 0x000000ffff079224 */ /* 0x000fe200078e0000 */
[----:B------:R-:W-:-:S04]  /*10a30*/  MOV R13, R5 ;  /* 0x00000005000d7202 */ /* 0x000fc80000000f00 */
[----:B------:R-:W-:Y:S01]  /*10a40*/  @!PT LDS RZ, [RZ] ;  /* 0x00000000fffff984 */ /* 0x000fe20000000800 */
[----:B------:R-:W-:Y:S01]  /*10a50*/  @!PT LDS RZ, [RZ] ;  /* 0x00000000fffff984 */ /* 0x000fe20000000800 */
[----:B------:R-:W-:Y:S01]  /*10a60*/  @!PT LDS RZ, [RZ] ;  /* 0x00000000fffff984 */ /* 0x000fe20000000800 */
[----:B------:R0:W-:Y:S01]  /*10a70*/  @!P1 LDGSTS.E.BYPASS.LTC128B.128 [R10+0xcc00], desc[UR36][R6.64], !P0 ;  /* 0x0cc00000060a9fae */ /* 0x0001e2000c101d64 */
[----:B------:R-:W-:-:S07]  /*10a80*/  IMAD.MOV.U32 R0, RZ, RZ, R14 ;  /* 0x000000ffff007224 */ /* 0x000fce00078e000e */
[----:B0-----:R-:W-:Y:S05]  /*10a90*/  WARPSYNC.COLLECTIVE R15, `(.L_x_13174) ;  /* 0x000000000f087348 */ /* 0x001fea0003c00000 */
[----:B------:R1:W2:Y:S02]  /*10aa0*/  SHFL.IDX P6, R14, R13, R12, R11 ;  /* 0x0000000c0d0e7389 */ /* 0x0002a400000c000b */
[----:B012---:R-:W-:Y:S01]  /*10ab0*/  ENDCOLLECTIVE ;  /* 0x000000000000791b */ /* 0x007fe20003800000 */
.L_x_13174:
[----:B------:R-:W-:Y:S01]  /*10ac0*/  MOV R13, R2 ;  /* 0x00000002000d7202 */ /* 0x000fe20000000f00 */
[----:B------:R-:W-:Y:S02]  /*10ad0*/  IMAD.MOV.U32 R12, RZ, RZ, 0x3 ;  /* 0x00000003ff0c7424 */ /* 0x000fe400078e00ff */
[----:B------:R-:W-:-:S07]  /*10ae0*/  IMAD.MOV.U32 R6, RZ, RZ, R14 ;  /* 0x000000ffff067224 */ /* 0x000fce00078e000e */
[----:B------:R-:W-:Y:S05]  /*10af0*/  WARPSYNC.COLLECTIVE R15, `(.L_x_13175) ;  /* 0x000000000f087348 */ /* 0x000fea0003c00000 */
[----:B------:R0:W1:Y:S02]  /*10b00*/  SHFL.IDX P6, R14, R13, R12, R11 ;  /* 0x0000000c0d0e7389 */ /* 0x00006400000c000b */
[----:B01----:R-:W-:Y:S01]  /*10b10*/  ENDCOLLECTIVE ;  /* 0x000000000000791b */ /* 0x003fe20003800000 */
.L_x_13175:
[----:B------:R-:W-:-:S05]  /*10b20*/  @!P2 LEA R6, P1, R28, R6, 0x1 ;  /* 0x000000061c06a211 */ /* 0x000fca00078208ff */
[----:B------:R-:W-:-:S04]  /*10b30*/  @!P2 IMAD.X R0, RZ, RZ, R0, P1 ;  /* 0x000000ffff00a224 */ /* 0x000fc800008e0600 */
[----:B------:R-:W-:Y:S02]  /*10b40*/  @!P2 IMAD.MOV.U32 R7, RZ, RZ, R0 ;  /* 0x000000ffff07a224 */ /* 0x000fe400078e0000 */
[----:B------:R-:W-:-:S03]  /*10b50*/  IMAD.MOV.U32 R13, RZ, RZ, R5 ;  /* 0x000000ffff0d7224 */ /* 0x000fc600078e0005 */
        /* <DEDUP_REMOVED lines=8> */
.L_x_13176:
[----:B------:R-:W-:Y:S01]  /*10be0*/  IMAD.MOV.U32 R2, RZ, RZ, R14 ;  /* 0x000000ffff027224 */ /* 0x000fe200078e000e */
[----:B------:R-:W-:Y:S06]  /*10bf0*/  BRA `(.L_x_13177) ;  /* 0xffffffb800587947 */ /* 0x000fec000383ffff */
.L_x_13081:
[----:B0-----:R0:W1:Y:S02]  /*10c00*/  SYNCS.PHASECHK.TRANS64.TRYWAIT P0, [R22+URZ+0x16820], R0 ;  /* 0x01682000160075a7 */ /* 0x001064000800017f */
[----:B-1----:R-:W-:Y:S05]  /*10c10*/  @!P0 NANOSLEEP.SYNCS 0x989680 ;  /* 0x009896800000895d */ /* 0x002fea0003900000 */
[----:B------:R-:W1:Y:S02]  /*10c20*/  @!P0 SYNCS.PHASECHK.TRANS64 P0, [R22+URZ+0x16820], R0 ;  /* 0x01682000160085a7 */ /* 0x000e64000800007f */
[----:B-1----:R-:W-:Y:S05]  /*10c30*/  @!P0 BRA `(.L_x_13081) ;  /* 0xfffffffc00f08947 */ /* 0x002fea000383ffff */
[----:B------:R-:W-:Y:S05]  /*10c40*/  BRA `(.L_x_13178) ;  /* 0xffffffb800b47947 */ /* 0x000fea000383ffff */
.L_x_13086:
[----:B0-----:R0:W1:Y:S02]  /*10c50*/  SYNCS.PHASECHK.TRANS64.TRYWAIT P0, [R5+URZ+0x16840], R2 ;  /* 0x01684002050075a7 */ /* 0x001064000800017f */
[----:B-1----:R-:W-:Y:S05]  /*10c60*/  @!P0 NANOSLEEP.SYNCS 0x989680 ;  /* 0x009896800000895d */ /* 0x002fea0003900000 */
[----:B------:R-:W1:Y:S02]  /*10c70*/  @!P0 SYNCS.PHASECHK.TRANS64 P0, [R5+URZ+0x16840], R2 ;  /* 0x01684002050085a7 */ /* 0x000e64000800007f */
[----:B-1----:R-:W-:Y:S05]  /*10c80*/  @!P0 BRA `(.L_x_13086) ;  /* 0xfffffffc00f08947 */ /* 0x002fea000383ffff */
[----:B------:R-:W-:Y:S05]  /*10c90*/  BRA `(.L_x_13179) ;  /* 0xffffffbc008c7947 */ /* 0x000fea000383ffff */
.L_x_13087:
        /* <DEDUP_REMOVED lines=8> */
.L_x_13181:
[----:B------:R-:W-:Y:S05]  /*10d20*/  BSYNC B1 ;  /* 0x0000000000017941 */ /* 0x000fea0003800000 */
.L_x_13180:
[----:B------:R-:W-:Y:S01]  /*10d30*/  MOV R13, R8 ;  /* 0x00000008000d7202 */ /* 0x000fe20000000f00 */
[----:B------:R-:W-:Y:S01]  /*10d40*/  IMAD.MOV.U32 R12, RZ, RZ, RZ ;  /* 0x000000ffff0c7224 */ /* 0x000fe200078e00ff */
[----:B------:R-:W-:Y:S01]  /*10d50*/  SHF.L.U32 R7, R28, 0x1, RZ ;  /* 0x000000011c077819 */ /* 0x000fe200000006ff */
[----:B------:R-:W-:Y:S02]  /*10d60*/  IMAD.MOV.U32 R11, RZ, RZ, 0x181f ;  /* 0x0000181fff0b7424 */ /* 0x000fe400078e00ff */
[----:B------:R-:W-:Y:S02]  /*10d70*/  IMAD.MOV.U32 R15, RZ, RZ, -0x1 ;  /* 0xffffffffff0f7424 */ /* 0x000fe400078e00ff */
[----:B------:R-:W-:Y:S02]  /*10d80*/  IMAD.MOV.U32 R3, RZ, RZ, R14 ;  /* 0x000000ffff037224 */ /* 0x000fe400078e000e */
[----:B------:R-:W-:-:S07]  /*10d90*/  IMAD R9, R9, 0x2, R22 ;  /* 0x0000000209097824 */ /* 0x000fce00078e0216 */
[----:B------:R-:W-:Y:S05]  /*10da0*/  WARPSYNC.COLLECTIVE R15, `(.L_x_13182) ;  /* 0x000000000f087348 */ /* 0x000fea0003c00000 */
[----:B------:R0:W1:Y:S02]  /*10db0*/  SHFL.IDX P6, R14, R13, R12, R11 ;  /* 0x0000000c0d0e7389 */ /* 0x00006400000c000b */
[----:B01----:R-:W-:Y:S01]  /*10dc0*/  ENDCOLLECTIVE ;  /* 0x000000000000791b */ /* 0x003fe20003800000 */
.L_x_13182:
[----:B------:R-:W-:Y:S02]  /*10dd0*/  IMAD.MOV.U32 R13, RZ, RZ, R10 ;  /* 0x000000ffff0d7224 */ /* 0x000fe400078e000a */
[----:B------:R-:W-:Y:S02]  /*10de0*/  IMAD.MOV.U32 R12, RZ, RZ, 0x1 ;  /* 0x00000001ff0c7424 */ /* 0x000fe400078e00ff */
[----:B------:R-:W-:-:S07]  /*10df0*/  IMAD.MOV.U32 R2, RZ, RZ, R14 ;  /* 0x000000ffff027224 */ /* 0x000fce00078e000e */
[----:B------:R-:W-:Y:S05]  /*10e00*/  WARPSYNC.COLLECTIVE R15, `(.L_x_13183) ;  /* 0x000000000f087348 */ /* 0x000fea0003c00000 */
[----:B------:R0:W1:Y:S02]  /*10e10*/  SHFL.IDX P6, R14, R13, R12, R11 ;  /* 0x0000000c0d0e7389 */ /* 0x00006400000c000b */
[----:B01----:R-:W-:Y:S01]  /*10e20*/  ENDCOLLECTIVE ;  /* 0x000000000000791b */ /* 0x003fe20003800000 */
.L_x_13183:
[----:B------:R-:W-:-:S05]  /*10e30*/  IADD3 R2, P0, R2, R7, RZ ;  /* 0x0000000702027210 */ /* 0x000fca0007f1e0ff */
[----:B------:R-:W-:-:S05]  /*10e40*/  IMAD.X R3, RZ, RZ, R3, P0 ;  /* 0x000000ffff037224 */ /* 0x000fca00000e0603 */
        /* <DEDUP_REMOVED lines=9> */
.L_x_13184:
[----:B------:R-:W-:Y:S01]  /*10ee0*/  IMAD.MOV.U32 R13, RZ, RZ, R10 ;  /* 0x000000ffff0d7224 */ /* 0x000fe200078e000a */
[----:B------:R-:W-:Y:S01]  /*10ef0*/  MOV R12, 0x2 ;  /* 0x00000002000c7802 */ /* 0x000fe20000000f00 */
[----:B------:R-:W-:-:S07]  /*10f00*/  IMAD.MOV.U32 R2, RZ, RZ, R14 ;  /* 0x000000ffff027224 */ /* 0x000fce00078e000e */
[----:B------:R-:W-:Y:S05]  /*10f10*/  WARPSYNC.COLLECTIVE R15, `(.L_x_13185) ;  /* 0x000000000f087348 */ /* 0x000fea0003c00000 */
[----:B------:R0:W1:Y:S02]  /*10f20*/  SHFL.IDX P6, R14, R13, R12, R11 ;  /* 0x0000000c0d0e7389 */ /* 0x00006400000c000b */
[----:B01----:R-:W-:Y:S01]  /*10f30*/  ENDCOLLECTIVE ;  /* 0x000000000000791b */ /* 0x003fe20003800000 */
.L_x_13185:
[----:B------:R-:W-:-:S05]  /*10f40*/  IADD3 R2, P0, R2, R7, RZ ;  /* 0x0000000702027210 */ /* 0x000fca0007f1e0ff */
[----:B------:R-:W-:-:S05]  /*10f50*/  IMAD.X R3, RZ, RZ, R3, P0 ;  /* 0x000000ffff037224 */ /* 0x000fca00000e0603 */
        /* <DEDUP_REMOVED lines=9> */
.L_x_13186:
[----:B------:R-:W-:Y:S01]  /*10ff0*/  MOV R13, R10 ;  /* 0x0000000a000d7202 */ /* 0x000fe20000000f00 */
[----:B------:R-:W-:Y:S02]  /*11000*/  IMAD.MOV.U32 R12, RZ, RZ, 0x3 ;  /* 0x00000003ff0c7424 */ /* 0x000fe400078e00ff */
[----:B------:R-:W-:-:S07]  /*11010*/  IMAD.MOV.U32 R2, RZ, RZ, R14 ;  /* 0x000000ffff027224 */ /* 0x000fce00078e000e */
[----:B------:R-:W-:Y:S05]  /*11020*/  WARPSYNC.COLLECTIVE R15, `(.L_x_13187) ;  /* 0x000000000f087348 */ /* 0x000fea0003c00000 */
[----:B------:R0:W1:Y:S02]  /*11030*/  SHFL.IDX P6, R14, R13, R12, R11 ;  /* 0x0000000c0d0e7389 */ /* 0x00006400000c000b */
[----:B01----:R-:W-:Y:S01]  /*11040*/  ENDCOLLECTIVE ;  /* 0x000000000000791b */ /* 0x003fe20003800000 */
.L_x_13187:
        /* <DEDUP_REMOVED lines=11> */
.L_x_13188:
[----:B------:R-:W-:Y:S02]  /*11100*/  IMAD.MOV.U32 R13, RZ, RZ, R10 ;  /* 0x000000ffff0d7224 */ /* 0x000fe400078e000a */
[----:B------:R-:W-:Y:S02]  /*11110*/  IMAD.MOV.U32 R12, RZ, RZ, 0x4 ;  /* 0x00000004ff0c7424 */ /* 0x000fe400078e00ff */
[----:B------:R-:W-:-:S07]  /*11120*/  IMAD.MOV.U32 R2, RZ, RZ, R14 ;  /* 0x000000ffff027224 */ /* 0x000fce00078e000e */
[----:B------:R-:W-:Y:S05]  /*11130*/  WARPSYNC.COLLECTIVE R15, `(.L_x_13189) ;  /* 0x000000000f087348 */ /* 0x000fea0003c00000 */
[----:B------:R0:W1:Y:S02]  /*11140*/  SHFL.IDX P6, R14, R13, R12, R11 ;  /* 0x0000000c0d0e7389 */ /* 0x00006400000c000b */
[----:B01----:R-:W-:Y:S01]  /*11150*/  ENDCOLLECTIVE ;  /* 0x000000000000791b */ /* 0x003fe20003800000 */
.L_x_13189:
[----:B------:R-:W-:-:S04]  /*11160*/  IADD3 R2, P0, R2, R7, RZ ;  /* 0x0000000702027210 */ /* 0x000fc80007f1e0ff */
[----:B------:R-:W-:-:S05]  /*11170*/  IADD3.X R3, RZ, R3, RZ, P0, !PT ;  /* 0x00000003ff037210 */ /* 0x000fca00007fe4ff */
        /* <DEDUP_REMOVED lines=9> */
.L_x_13190:
[----:B------:R-:W-:Y:S02]  /*11210*/  IMAD.MOV.U32 R13, RZ, RZ, R10 ;  /* 0x000000ffff0d7224 */ /* 0x000fe400078e000a */
[----:B------:R-:W-:Y:S01]  /*11220*/  IMAD.MOV.U32 R12, RZ, RZ, 0x5 ;  /* 0x00000005ff0c7424 */ /* 0x000fe200078e00ff */
[----:B------:R-:W-:-:S07]  /*11230*/  MOV R2, R14 ;  /* 0x0000000e00027202 */ /* 0x000fce0000000f00 */
[----:B------:R-:W-:Y:S05]  /*11240*/  WARPSYNC.COLLECTIVE R15, `(.L_x_13191) ;  /* 0x000000000f087348 */ /* 0x000fea0003c00000 */
[----:B------:R0:W1:Y:S02]  /*11250*/  SHFL.IDX P6, R14, R13, R12, R11 ;  /* 0x0000000c0d0e7389 */ /* 0x00006400000c000b */
[----:B01----:R-:W-:Y:S01]  /*11260*/  ENDCOLLECTIVE ;  /* 0x000000000000791b */ /* 0x003fe20003800000 */
.L_x_13191:
[----:B------:R-:W-:-:S05]  /*11270*/  IADD3 R2, P0, R2, R7, RZ ;  /* 0x0000000702027210 */ /* 0x000fca0007f1e0ff */
[----:B------:R-:W-:-:S05]  /*11280*/  IMAD.X R3, RZ, RZ, R3, P0 ;  /* 0x000000ffff037224 */ /* 0x000fca00000e0603 */
        /* <DEDUP_REMOVED lines=9> */
.L_x_13192:
[----:B------:R-:W-:Y:S02]  /*11320*/  IMAD.MOV.U32 R13, RZ, RZ, R10 ;  /* 0x000000ffff0d7224 */ /* 0x000fe400078e000a */
[----:B------:R-:W-:Y:S02]  /*11330*/  IMAD.MOV.U32 R12, RZ, RZ, 0x6 ;  /* 0x00000006ff0c7424 */ /* 0x000fe400078e00ff */
[----:B------:R-:W-:-:S07]  /*11340*/  IMAD.MOV.U32 R2, RZ, RZ, R14 ;  /* 0x000000ffff027224 */ /* 0x000fce00078e000e */
[----:B------:R-:W-:Y:S05]  /*11350*/  WARPSYNC.COLLECTIVE R15, `(.L_x_13193) ;  /* 0x000000000f087348 */ /* 0x000fea0003c00000 */
[----:B------:R0:W1:Y:S02]  /*11360*/  SHFL.IDX P6, R14, R13, R12, R11 ;  /* 0x0000000c0d0e7389 */ /* 0x00006400000c000b */
[----:B01----:R-:W-:Y:S01]  /*11370*/  ENDCOLLECTIVE ;  /* 0x000000000000791b */ /* 0x003fe20003800000 */
.L_x_13193:
        /* <DEDUP_REMOVED lines=11> */
.L_x_13194:
[----:B------:R-:W-:Y:S01]  /*11430*/  IMAD.MOV.U32 R13, RZ, RZ, R10 ;  /* 0x000000ffff0d7224 */ /* 0x000fe200078e000a */
[----:B------:R-:W-:Y:S01]  /*11440*/  MOV R12, 0x7 ;  /* 0x00000007000c7802 */ /* 0x000fe20000000f00 */
[----:B------:R-:W-:-:S07]  /*11450*/  IMAD.MOV.U32 R2, RZ, RZ, R14 ;  /* 0x000000ffff027224 */ /* 0x000fce00078e000e */
[----:B------:R-:W-:Y:S05]  /*11460*/  WARPSYNC.COLLECTIVE R15, `(.L_x_13195) ;  /* 0x000000000f087348 */ /* 0x000fea0003c00000 */
[----:B------:R0:W1:Y:S02]  /*11470*/  SHFL.IDX P6, R14, R13, R12, R11 ;  /* 0x0000000c0d0e7389 */ /* 0x00006400000c000b */
[----:B01----:R-:W-:Y:S01]  /*11480*/  ENDCOLLECTIVE ;  /* 0x000000000000791b */ /* 0x003fe20003800000 */
.L_x_13195:
[----:B------:R-:W-:-:S05]  /*11490*/  IADD3 R2, P0, R2, R7, RZ ;  /* 0x0000000702027210 */ /* 0x000fca0007f1e0ff */
[----:B------:R-:W-:-:S05]  /*114a0*/  IMAD.X R3, RZ, RZ, R3, P0 ;  /* 0x000000ffff037224 */ /* 0x000fca00000e0603 */
        /* <DEDUP_REMOVED lines=9> */
.L_x_13196:
[----:B------:R-:W-:Y:S01]  /*11540*/  IMAD.MOV.U32 R2, RZ, RZ, R14 ;  /* 0x000000ffff027224 */ /* 0x000fe200078e000e */
[----:B------:R-:W-:Y:S06]  /*11550*/  BRA `(.L_x_13197) ;  /* 0xffffffb800707947 */ /* 0x000fec000383ffff */
.L_x_13092:
[----:B-1----:R1:W2:Y:S02]  /*11560*/  SYNCS.PHASECHK.TRANS64.TRYWAIT P0, [R5+URZ+0x16860], R2 ;  /* 0x01686002050075a7 */ /* 0x0022a4000800017f */
[----:B--2---:R-:W-:Y:S05]  /*11570*/  @!P0 NANOSLEEP.SYNCS 0x989680 ;  /* 0x009896800000895d */ /* 0x004fea0003900000 */
[----:B------:R-:W2:Y:S02]  /*11580*/  @!P0 SYNCS.PHASECHK.TRANS64 P0, [R5+URZ+0x16860], R2 ;  /* 0x01686002050085a7 */ /* 0x000ea4000800007f */
[----:B--2---:R-:W-:Y:S05]  /*11590*/  @!P0 BRA `(.L_x_13092) ;  /* 0xfffffffc00f08947 */ /* 0x004fea000383ffff */
[----:B------:R-:W-:Y:S05]  /*115a0*/  BRA `(.L_x_13198) ;  /* 0xffffffb800c87947 */ /* 0x000fea000383ffff */
.L_x_13093:
        /* <DEDUP_REMOVED lines=8> */
.L_x_13200:
[----:B------:R-:W-:Y:S05]  /*11630*/  BSYNC B1 ;  /* 0x0000000000017941 */ /* 0x000fea0003800000 */
.L_x_13199:
[----:B------:R-:W-:Y:S01]  /*11640*/  IMAD.MOV.U32 R13, RZ, RZ, R18 ;  /* 0x000000ffff0d7224 */ /* 0x000fe200078e0012 */
[----:B------:R-:W-:Y:S01]  /*11650*/  MOV R12, RZ ;  /* 0x000000ff000c7202 */ /* 0x000fe20000000f00 */
[----:B------:R-:W-:Y:S01]  /*11660*/  IMAD.MOV.U32 R11, RZ, RZ, 0x181f ;  /* 0x0000181fff0b7424 */ /* 0x000fe200078e00ff */
[----:B------:R-:W-:Y:S01]  /*11670*/  ISETP.LT.OR P2, PT, R8, 0x1, P1 ;  /* 0x000000010800780c */ /* 0x000fe20000f41670 */
[----:B------:R-:W-:Y:S01]  /*11680*/  IMAD.MOV.U32 R15, RZ, RZ, -0x1 ;  /* 0xffffffffff0f7424 */ /* 0x000fe200078e00ff */
[----:B------:R-:W-:Y:S01]  /*11690*/  LEA R6, R6, R22, 0x1 ;  /* 0x0000001606067211 */ /* 0x000fe200078e08ff */
[----:B------:R-:W-:-:S10]  /*116a0*/  IMAD.MOV.U32 R3, RZ, RZ, R14 ;  /* 0x000000ffff037224 */ /* 0x000fd400078e000e */
[----:B------:R-:W-:Y:S05]  /*116b0*/  WARPSYNC.COLLECTIVE R15, `(.L_x_13201) ;  /* 0x000000000f087348 */ /* 0x000fea0003c00000 */
[----:B------:R0:W1:Y:S02]  /*116c0*/  SHFL.IDX P6, R14, R13, R12, R11 ;  /* 0x0000000c0d0e7389 */ /* 0x00006400000c000b */
[----:B01----:R-:W-:Y:S01]  /*116d0*/  ENDCOLLECTIVE ;  /* 0x000000000000791b */ /* 0x003fe20003800000 */
.L_x_13201:
[----:B------:R-:W-:Y:S02]  /*116e0*/  IMAD.MOV.U32 R13, RZ, RZ, R23 ;  /* 0x000000ffff0d7224 */ /* 0x000fe400078e0017 */
[----:B------:R-:W-:Y:S02]  /*116f0*/  IMAD.MOV.U32 R12, RZ, RZ, 0x1 ;  /* 0x00000001ff0c7424 */ /* 0x000fe400078e00ff */
[----:B------:R-:W-:-:S07]  /*11700*/  IMAD.MOV.U32 R2, RZ, RZ, R14 ;  /* 0x000000ffff027224 */ /* 0x000fce00078e000e */
[----:B------:R-:W-:Y:S05]  /*11710*/  WARPSYNC.COLLECTIVE R15, `(.L_x_13202) ;  /* 0x000000000f087348 */ /* 0x000fea0003c00000 */
[----:B------:R0:W1:Y:S02]  /*11720*/  SHFL.IDX P6, R14, R13, R12, R11 ;  /* 0x0000000c0d0e7389 */ /* 0x00006400000c000b */
[----:B01----:R-:W-:Y:S01]  /*11730*/  ENDCOLLECTIVE ;  /* 0x000000000000791b */ /* 0x003fe20003800000 */
.L_x_13202:
[----:B------:R-:W-:-:S05]  /*11740*/  IADD3 R2, P0, R2, R7, RZ ;  /* 0x0000000702027210 */ /* 0x000fca0007f1e0ff */
[----:B------:R-:W-:-:S05]  /*11750*/  IMAD.X R3, RZ, RZ, R3, P0 ;  /* 0x000000ffff037224 */ /* 0x000fca00000e0603 */
[----:B------:R-:W-:Y:S01]  /*11760*/  @!PT LDS RZ, [RZ] ;  /* 0x00000000fffff984 */ /* 0x000fe20000000800 */
[----:B------:R-:W-:Y:S01]  /*11770*/  @!PT LDS RZ, [RZ] ;  /* 0x00000000fffff984 */ /* 0x000fe20000000800 */
[----:B------:R-:W-:Y:S01]  /*11780*/  @!PT LDS RZ, [RZ] ;  /* 0x00000000fffff984 */ /* 0x000fe20000000800 */
[----:B------:R0:W-:Y:S01]  /*11790*/  LDGSTS.E.BYPASS.LTC128B.128 [R6+0x400], desc[UR36][R2.64], !P2 ;  /* 0x0040000002067fae */ /* 0x0001e2000d101d64 */
[----:B------:R-:W-:Y:S01]  /*117a0*/  IMAD.MOV.U32 R13, RZ, RZ, R18 ;  /* 0x000000ffff0d7224 */ /* 0x000fe200078e0012 */
[----:B------:R-:W-:Y:S01]  /*117b0*/  ISETP.LT.OR P2, PT, R8, 0x11, P1 ;  /* 0x000000110800780c */ /* 0x000fe20000f41670 */
[----:B0-----:R-:W-:-:S12]  /*117c0*/  IMAD.MOV.U32 R3, RZ, RZ, R14 ;  /* 0x000000ffff037224 */ /* 0x001fd800078e000e */
[----:B------:R-:W-:Y:S05]  /*117d0*/  WARPSYNC.COLLECTIVE R15, `(.L_x_13203) ;  /* 0x000000000f087348 */ /* 0x000fea0003c00000 */
[----:B------:R0:W1:Y:S02]  /*117e0*/  SHFL.IDX P6, R14, R13, R12, R11 ;  /* 0x0000000c0d0e7389 */ /* 0x00006400000c000b */
[----:B01----:R-:W-:Y:S01]  /*117f0*/  ENDCOLLECTIVE ;  /* 0x000000000000791b */ /* 0x003fe20003800000 */
.L_x_13203:
[----:B------:R-:W-:Y:S02]  /*11800*/  IMAD.MOV.U32 R13, RZ, RZ, R23 ;  /* 0x000000ffff0d7224 */ /* 0x000fe400078e0017 */
[----:B------:R-:W-:Y:S01]  /*11810*/  IMAD.MOV.U32 R12, RZ, RZ, 0x2 ;  /* 0x00000002ff0c7424 */ /* 0x000fe200078e00ff */
[----:B------:R-:W-:-:S07]  /*11820*/  MOV R2, R14 ;  /* 0x0000000e00027202 */ /* 0x000fce0000000f00 */
[----:B------:R-:W-:Y:S05]  /*11830*/  WARPSYNC.COLLECTIVE R15, `(.L_x_13204) ;  /* 0x000000000f087348 */ /* 0x000fea0003c00000 */
[----:B------:R0:W1:Y:S02]  /*11840*/  SHFL.IDX P6, R14, R13, R12, R11 ;  /* 0x0000000c0d0e7389 */ /* 0x00006400000c000b */
[----:B01----:R-:W-:Y:S01]  /*11850*/  ENDCOLLECTIVE ;  /* 0x000000000000791b */ /* 0x003fe20003800000 */
.L_x_13204:
[----:B------:R-:W-:-:S05]  /*11860*/  IADD3 R2, P0, R2, R7, RZ ;  /* 0x0000000702027210 */ /* 0x000fca0007f1e0ff */
[----:B------:R-:W-:-:S05]  /*11870*/  IMAD.X R3, RZ, RZ, R3, P0 ;  /* 0x000000ffff037224 */ /* 0x000fca00000e0603 */
[----:B------:R-:W-:Y:S01]  /*11880*/  @!PT LDS RZ, [RZ] ;  /* 0x00000000fffff984 */ /* 0x000fe20000000800 */
[----:B------:R-:W-:Y:S01]  /*11890*/  @!PT LDS RZ, [RZ] ;  /* 0x00000000fffff984 */ /* 0x000fe20000000800 */
[----:B------:R-:W-:Y:S01]  /*118a0*/  @!PT LDS RZ, [RZ] ;  /* 0x00000000fffff984 */ /* 0x000fe20000000800 */
[----:B------:R0:W-:Y:S01]  /*118b0*/  LDGSTS.E.BYPASS.LTC128B.128 [R6+0xc00], desc[UR36][R2.64], !P2 ;  /* 0x00c0000002067fae */ /* 0x0001e2000d101d64 */
[----:B------:R-:W-:Y:S02]  /*118c0*/  ISETP.LT.OR P2, PT, R8, 0x21, P1 ;  /* 0x000000210800780c */ /* 0x000fe40000f41670 */
[----:B------:R-:W-:Y:S01]  /*118d0*/  MOV R13, R18 ;  /* 0x00000012000d7202 */ /* 0x000fe20000000f00 */
[----:B0-----:R-:W-:-:S10]  /*118e0*/  IMAD.MOV.U32 R3, RZ, RZ, R14 ;  /* 0x000000ffff037224 */ /* 0x001fd400078e000e */
[----:B------:R-:W-:Y:S05]  /*118f0*/  WARPSYNC.COLLECTIVE R15, `(.L_x_13205) ;  /* 0x000000000f087348 */ /* 0x000fea0003c00000 */
[----:B------:R0:W1:Y:S02]  /*11900*/  SHFL.IDX P6, R14, R13, R12, R11 ;  /* 0x0000000c0d0e7389 */ /* 0x00006400000c000b */
[----:B01----:R-:W-:Y:S01]  /*11910*/  ENDCOLLECTIVE ;  /* 0x000000000000791b */ /* 0x003fe20003800000 */
.L_x_13205:
[----:B------:R-:W-:Y:S02]  /*11920*/  IMAD.MOV.U32 R13, RZ, RZ, R23 ;  /* 0x000000ffff0d7224 */ /* 0x000fe400078e0017 */
[----:B------:R-:W-:Y:S02]  /*11930*/  IMAD.MOV.U32 R12, RZ, RZ, 0x3 ;  /* 0x00000003ff0c7424 */ /* 0x000fe400078e00ff */
[----:B------:R-:W-:-:S07]  /*11940*/  IMAD.MOV.U32 R2, RZ, RZ, R14 ;  /* 0x000000ffff027224 */ /* 0x000fce00078e000e */
[----:B------:R-:W-:Y:S05]  /*11950*/  WARPSYNC.COLLECTIVE R15, `(.L_x_13206) ;  /* 0x000000000f087348 */ /* 0x000fea0003c00000 */
[----:B------:R0:W1:Y:S02]  /*11960*/  SHFL.IDX P6, R14, R13, R12, R11 ;  /* 0x0000000c0d0e7389 */ /* 0x00006400000c000b */
[----:B01----:R-:W-:Y:S01]  /*11970*/  ENDCOLLECTIVE ;  /* 0x000000000000791b */ /* 0x003fe20003800000 */
.L_x_13206:
[----:B------:R-:W-:-:S05]  /*11980*/  IADD3 R2, P0, R2, R7, RZ ;  /* 0x0000000702027210 */ /* 0x000fca0007f1e0ff */
[----:B------:R-:W-:-:S05]  /*11990*/  IMAD.X R3, RZ, RZ, R3, P0 ;  /* 0x000000ffff037224 */ /* 0x000fca00000e0603 */
[----:B------:R-:W-:Y:S01]  /*119a0*/  @!PT LDS RZ, [RZ] ;  /* 0x00000000fffff984 */ /* 0x000fe20000000800 */
[----:B------:R-:W-:Y:S01]  /*119b0*/  @!PT LDS RZ, [RZ] ;  /* 0x00000000fffff984 */ /* 0x000fe20000000800 */
[----:B------:R-:W-:Y:S01]  /*119c0*/  @!PT LDS RZ, [RZ] ;  /* 0x00000000fffff984 */ /* 0x000fe20000000800 */
[----:B------:R0:W-:Y:S01]  /*119d0*/  LDGSTS.E.BYPASS.LTC128B.128 [R6+0x1400], desc[UR36][R2.64], !P2 ;  /* 0x0140000002067fae */ /* 0x0001e2000d101d64 */
[----:B------:R-:W-:Y:S01]  /*119e0*/  IMAD.MOV.U32 R13, RZ, RZ, R18 ;  /* 0x000000ffff0d7224 */ /* 0x000fe200078e0012 */
[----:B------:R-:W-:Y:S02]  /*119f0*/  ISETP.LT.OR P2, PT, R8, 0x31, P1 ;  /* 0x000000310800780c */ /* 0x000fe40000f41670 */
[----:B0-----:R-:W-:-:S11]  /*11a00*/  MOV R3, R14 ;  /* 0x0000000e00037202 */ /* 0x001fd60000000f00 */
[----:B------:R-:W-:Y:S05]  /*11a10*/  WARPSYNC.COLLECTIVE R15, `(.L_x_13207) ;  /* 0x000000000f087348 */ /* 0x000fea0003c00000 */
[----:B------:R0:W1:Y:S02]  /*11a20*/  SHFL.IDX P6, R14, R13, R12, R11 ;  /* 0x0000000c0d0e7389 */ /* 0x00006400000c000b */
[----:B01----:R-:W-:Y:S01]  /*11a30*/  ENDCOLLECTIVE ;  /* 0x000000000000791b */ /* 0x003fe20003800000 */
.L_x_13207:
[----:B------:R-:W-:Y:S01]  /*11a40*/  IMAD.MOV.U32 R13, RZ, RZ, R23 ;  /* 0x000000ffff0d7224 */ /* 0x000fe200078e0017 */
[----:B------:R-:W-:Y:S01]  /*11a50*/  MOV R12, 0x4 ;  /* 0x00000004000c7802 */ /* 0x000fe20000000f00 */
[----:B------:R-:W-:-:S07]  /*11a60*/  IMAD.MOV.U32 R2, RZ, RZ, R14 ;  /* 0x000000ffff027224 */ /* 0x000fce00078e000e */
[----:B------:R-:W-:Y:S05]  /*11a70*/  WARPSYNC.COLLECTIVE R15, `(.L_x_13208) ;  /* 0x000000000f087348 */ /* 0x000fea0003c00000 */
[----:B------:R0:W1:Y:S02]  /*11a80*/  SHFL.IDX P6, R14, R13, R12, R11 ;  /* 0x0000000c0d0e7389 */ /* 0x00006400000c000b */
[----:B01----:R-:W-:Y:S01]  /*11a90*/  ENDCOLLECTIVE ;  /* 0x000000000000791b */ /* 0x003fe20003800000 */
.L_x_13208:
        /* <DEDUP_REMOVED lines=12> */
.L_x_13209:
[----:B------:R-:W-:Y:S01]  /*11b60*/  MOV R13, R23 ;  /* 0x00000017000d7202 */ /* 0x000fe20000000f00 */
[----:B------:R-:W-:Y:S02]  /*11b70*/  IMAD.MOV.U32 R12, RZ, RZ, 0x5 ;  /* 0x00000005ff0c7424 */ /* 0x000fe400078e00ff */
[----:B------:R-:W-:-:S07]  /*11b80*/  IMAD.MOV.U32 R2, RZ, RZ, R14 ;  /* 0x000000ffff027224 */ /* 0x000fce00078e000e */
[----:B------:R-:W-:Y:S05]  /*11b90*/  WARPSYNC.COLLECTIVE R15, `(.L_x_13210) ;  /* 0x000000000f087348 */ /* 0x000fea0003c00000 */
[----:B------:R0:W1:Y:S02]  /*11ba0*/  SHFL.IDX P6, R14, R13, R12, R11 ;  /* 0x0000000c0d0e7389 */ /* 0x00006400000c000b */
[----:B01----:R-:W-:Y:S01]  /*11bb0*/  ENDCOLLECTIVE ;  /* 0x000000000000791b */ /* 0x003fe20003800000 */
.L_x_13210:
        /* <DEDUP_REMOVED lines=12> */
.L_x_13211:
[----:B------:R-:W-:Y:S02]  /*11c80*/  IMAD.MOV.U32 R13, RZ, RZ, R23 ;  /* 0x000000ffff0d7224 */ /* 0x000fe400078e0017 */
[----:B------:R-:W-:Y:S02]  /*11c90*/  IMAD.MOV.U32 R12, RZ, RZ, 0x6 ;  /* 0x00000006ff0c7424 */ /* 0x000fe400078e00ff */
[----:B------:R-:W-:-:S07]  /*11ca0*/  IMAD.MOV.U32 R2, RZ, RZ, R14 ;  /* 0x000000ffff027224 */ /* 0x000fce00078e000e */
[----:B------:R-:W-:Y:S05]  /*11cb0*/  WARPSYNC.COLLECTIVE R15, `(.L_x_13212) ;  /* 0x000000000f087348 */ /* 0x000fea0003c00000 */
[----:B------:R0:W1:Y:S02]  /*11cc0*/  SHFL.IDX P6, R14, R13, R12, R11 ;  /* 0x0000000c0d0e7389 */ /* 0x00006400000c000b */
[----:B01----:R-:W-:Y:S01]  /*11cd0*/  ENDCOLLECTIVE ;  /* 0x000000000000791b */ /* 0x003fe20003800000 */
.L_x_13212:
[----:B------:R-:W-:-:S04]  /*11ce0*/  IADD3 R2, P0, R2, R7, RZ ;  /* 0x0000000702027210 */ /* 0x000fc80007f1e0ff */
[----:B------:R-:W-:-:S05]  /*11cf0*/  IADD3.X R3, RZ, R3, RZ, P0, !PT ;  /* 0x00000003ff037210 */ /* 0x000fca00007fe4ff */
[----:B------:R-:W-:Y:S01]  /*11d00*/  @!PT LDS RZ, [RZ] ;  /* 0x00000000fffff984 */ /* 0x000fe20000000800 */
[----:B------:R-:W-:Y:S01]  /*11d10*/  @!PT LDS RZ, [RZ] ;  /* 0x00000000fffff984 */ /* 0x000fe20000000800 */
[----:B------:R-:W-:Y:S01]  /*11d20*/  @!PT LDS RZ, [RZ] ;  /* 0x00000000fffff984 */ /* 0x000fe20000000800 */
[----:B------:R0:W-:Y:S01]  /*11d30*/  LDGSTS.E.BYPASS.LTC128B.128 [R6+0x2c00], desc[UR36][R2.64], !P2 ;  /* 0x02c0000002067fae */ /* 0x0001e2000d101d64 */
[----:B------:R-:W-:Y:S01]  /*11d40*/  ISETP.LT.OR P2, PT, R8, 0x61, P1 ;  /* 0x000000610800780c */ /* 0x000fe20000f41670 */
[----:B------:R-:W-:Y:S02]  /*11d50*/  IMAD.MOV.U32 R13, RZ, RZ, R18 ;  /* 0x000000ffff0d7224 */ /* 0x000fe400078e0012 */
[----:B0-----:R-:W-:-:S10]  /*11d60*/  IMAD.MOV.U32 R3, RZ, RZ, R14 ;  /* 0x000000ffff037224 */ /* 0x001fd400078e000e */
[----:B------:R-:W-:Y:S05]  /*11d70*/  WARPSYNC.COLLECTIVE R15, `(.L_x_13213) ;  /* 0x000000000f087348 */ /* 0x000fea0003c00000 */
[----:B------:R0:W1:Y:S02]  /*11d80*/  SHFL.IDX P6, R14, R13, R12, R11 ;  /* 0x0000000c0d0e7389 */ /* 0x00006400000c000b */
[----:B01----:R-:W-:Y:S01]  /*11d90*/  ENDCOLLECTIVE ;  /* 0x000000000000791b */ /* 0x003fe20003800000 */
.L_x_13213:
[----:B------:R-:W-:Y:S02]  /*11da0*/  IMAD.MOV.U32 R13, RZ, RZ, R23 ;  /* 0x000000ffff0d7224 */ /* 0x000fe400078e0017 */
[----:B------:R-:W-:Y:S01]  /*11db0*/  IMAD.MOV.U32 R12, RZ, RZ, 0x7 ;  /* 0x00000007ff0c7424 */ /* 0x000fe200078e00ff */
[----:B------:R-:W-:-:S07]  /*11dc0*/  MOV R2, R14 ;  /* 0x0000000e00027202 */ /* 0x000fce0000000f00 */
[----:B------:R-:W-:Y:S05]  /*11dd0*/  WARPSYNC.COLLECTIVE R15, `(.L_x_13214) ;  /* 0x000000000f087348 */ /* 0x000fea0003c00000 */
[----:B------:R0:W1:Y:S02]  /*11de0*/  SHFL.IDX P6, R14, R13, R12, R11 ;  /* 0x0000000c0d0e7389 */ /* 0x00006400000c000b */
[----:B01----:R-:W-:Y:S01]  /*11df0*/  ENDCOLLECTIVE ;  /* 0x000000000000791b */ /* 0x003fe20003800000 */
.L_x_13214:
[----:B------:R-:W-:-:S05]  /*11e00*/  IADD3 R2, P0, R2, R7, RZ ;  /* 0x0000000702027210 */ /* 0x000fca0007f1e0ff */
[----:B------:R-:W-:-:S05]  /*11e10*/  IMAD.X R3, RZ, RZ, R3, P0 ;  /* 0x000000ffff037224 */ /* 0x000fca00000e0603 */
        /* <DEDUP_REMOVED lines=9> */
.L_x_13215:
[----:B------:R-:W-:Y:S01]  /*11eb0*/  IMAD.MOV.U32 R2, RZ, RZ, R14 ;  /* 0x000000ffff027224 */ /* 0x000fe200078e000e */
[----:B------:R-:W-:Y:S06]  /*11ec0*/  BRA `(.L_x_13216) ;  /* 0xffffffb400747947 */ /* 0x000fec000383ffff */
.L_x_13101:
[----:B0-----:R0:W1:Y:S02]  /*11ed0*/  SYNCS.PHASECHK.TRANS64.TRYWAIT P0, [R0+URZ+0x16860], R3 ;  /* 0x01686003000075a7 */ /* 0x001064000800017f */
[----:B-1----:R-:W-:Y:S05]  /*11ee0*/  @!P0 NANOSLEEP.SYNCS 0x989680 ;  /* 0x009896800000895d */ /* 0x002fea0003900000 */
[----:B------:R-:W1:Y:S02]  /*11ef0*/  @!P0 SYNCS.PHASECHK.TRANS64 P0, [R0+URZ+0x16860], R3 ;  /* 0x01686003000085a7 */ /* 0x000e64000800007f */
[----:B-1----:R-:W-:Y:S05]  /*11f00*/  @!P0 BRA `(.L_x_13101) ;  /* 0xfffffffc00f08947 */ /* 0x002fea000383ffff */
[----:B------:R-:W-:Y:S05]  /*11f10*/  BRA `(.L_x_13217) ;  /* 0xffffffb8008c7947 */ /* 0x000fea000383ffff */
.L_x_13102:
        /* <DEDUP_REMOVED lines=8> */
.L_x_13219:
[----:B------:R-:W-:Y:S05]  /*11fa0*/  BSYNC B0 ;  /* 0x0000000000007941 */ /* 0x000fea0003800000 */
.L_x_13218:
        /* <DEDUP_REMOVED lines=9> */
.L_x_13220:
[----:B------:R-:W-:Y:S01]  /*12040*/  ULDC UR4, c[0x0][0x2f4] ;  /* 0x0000bd0000047ab9 */ /* 0x000fe20000000800 */
[----:B------:R-:W-:Y:S01]  /*12050*/  IMAD R4, R4, 0x2, R22 ;  /* 0x0000000204047824 */ /* 0x000fe200078e0216 */
[----:B------:R-:W-:-:S04]  /*12060*/  ISETP.GE.AND P0, PT, R28, UR4, PT ;  /* 0x000000041c007c0c */ /* 0x000fc8000bf06270 */
[----:B------:R-:W-:Y:S01]  /*12070*/  ISETP.LT.OR P2, PT, R6, 0x1, P0 ;  /* 0x000000010600780c */ /* 0x000fe20000741670 */
[----:B------:R-:W-:Y:S01]  /*12080*/  IMAD.MOV.U32 R13, RZ, RZ, R23 ;  /* 0x000000ffff0d7224 */ /* 0x000fe200078e0017 */
[----:B------:R-:W-:Y:S02]  /*12090*/  MOV R12, 0x1 ;  /* 0x00000001000c7802 */ /* 0x000fe40000000f00 */
[----:B------:R-:W-:-:S13]  /*120a0*/  IADD3 R2, P1, R14, R5, RZ ;  /* 0x000000050e027210 */ /* 0x000fda0007f3e0ff */
[----:B------:R-:W-:Y:S05]  /*120b0*/  WARPSYNC.COLLECTIVE R15, `(.L_x_13221) ;  /* 0x000000000f087348 */ /* 0x000fea0003c00000 */
[----:B------:R0:W1:Y:S02]  /*120c0*/  SHFL.IDX P6, R14, R13, R12, R11 ;  /* 0x0000000c0d0e7389 */ /* 0x00006400000c000b */
[----:B01----:R-:W-:Y:S01]  /*120d0*/  ENDCOLLECTIVE ;  /* 0x000000000000791b */ /* 0x003fe20003800000 */
.L_x_13221:
[----:B------:R-:W-:-:S05]  /*120e0*/  IMAD.X R3, RZ, RZ, R3, P1 ;  /* 0x000000ffff037224 */ /* 0x000fca00008e0603 */
        /* <DEDUP_REMOVED lines=10> */
.L_x_13222:
[----:B------:R-:W-:Y:S01]  /*12190*/  IMAD.MOV.U32 R13, RZ, RZ, R23 ;  /* 0x000000ffff0d7224 */ /* 0x000fe200078e0017 */
[----:B------:R-:W-:Y:S02]  /*121a0*/  MOV R12, 0x2 ;  /* 0x00000002000c7802 */ /* 0x000fe40000000f00 */
[----:B------:R-:W-:-:S13]  /*121b0*/  IADD3 R2, P1, R14, R5, RZ ;  /* 0x000000050e027210 */ /* 0x000fda0007f3e0ff */
[----:B------:R-:W-:Y:S05]  /*121c0*/  WARPSYNC.COLLECTIVE R15, `(.L_x_13223) ;  /* 0x000000000f087348 */ /* 0x000fea0003c00000 */
[----:B------:R0:W1:Y:S02]  /*121d0*/  SHFL.IDX P6, R14, R13, R12, R11 ;  /* 0x0000000c0d0e7389 */ /* 0x00006400000c000b */
[----:B01----:R-:W-:Y:S01]  /*121e0*/  ENDCOLLECTIVE ;  /* 0x000000000000791b */ /* 0x003fe20003800000 */
.L_x_13223:
        /* <DEDUP_REMOVED lines=11> */
.L_x_13224:
[----:B------:R-:W-:Y:S01]  /*122a0*/  IMAD.MOV.U32 R13, RZ, RZ, R23 ;  /* 0x000000ffff0d7224 */ /* 0x000fe200078e0017 */
[----:B------:R-:W-:Y:S02]  /*122b0*/  MOV R12, 0x3 ;  /* 0x00000003000c7802 */ /* 0x000fe40000000f00 */
[----:B------:R-:W-:-:S13]  /*122c0*/  IADD3 R2, P1, R14, R5, RZ ;  /* 0x000000050e027210 */ /* 0x000fda0007f3e0ff */
[----:B------:R-:W-:Y:S05]  /*122d0*/  WARPSYNC.COLLECTIVE R15, `(.L_x_13225) ;  /* 0x000000000f087348 */ /* 0x000fea0003c00000 */
[----:B------:R0:W1:Y:S02]  /*122e0*/  SHFL.IDX P6, R14, R13, R12, R11 ;  /* 0x0000000c0d0e7389 */ /* 0x00006400000c000b */
[----:B01----:R-:W-:Y:S01]  /*122f0*/  ENDCOLLECTIVE ;  /* 0x000000000000791b */ /* 0x003fe20003800000 */
.L_x_13225:
        /* <DEDUP_REMOVED lines=11> */
.L_x_13226:
[----:B------:R-:W-:Y:S01]  /*123b0*/  IMAD.MOV.U32 R13, RZ, RZ, R23 ;  /* 0x000000ffff0d7224 */ /* 0x000fe200078e0017 */
[----:B------:R-:W-:Y:S02]  /*123c0*/  MOV R12, 0x4 ;  /* 0x00000004000c7802 */ /* 0x000fe40000000f00 */
[----:B------:R-:W-:-:S13]  /*123d0*/  IADD3 R2, P1, R14, R5, RZ ;  /* 0x000000050e027210 */ /* 0x000fda0007f3e0ff */
[----:B------:R-:W-:Y:S05]  /*123e0*/  WARPSYNC.COLLECTIVE R15, `(.L_x_13227) ;  /* 0x000000000f087348 */ /* 0x000fea0003c00000 */
[----:B------:R0:W1:Y:S02]  /*123f0*/  SHFL.IDX P6, R14, R13, R12, R11 ;  /* 0x0000000c0d0e7389 */ /* 0x00006400000c000b */
[----:B01----:R-:W-:Y:S01]  /*12400*/  ENDCOLLECTIVE ;  /* 0x000000000000791b */ /* 0x003fe20003800000 */
.L_x_13227:
        /* <DEDUP_REMOVED lines=11> */
.L_x_13228:
[----:B------:R-:W-:Y:S01]  /*124c0*/  IMAD.MOV.U32 R13, RZ, RZ, R23 ;  /* 0x000000ffff0d7224 */ /* 0x000fe200078e0017 */
[----:B------:R-:W-:Y:S02]  /*124d0*/  MOV R12, 0x5 ;  /* 0x00000005000c7802 */ /* 0x000fe40000000f00 */
[----:B------:R-:W-:-:S13]  /*124e0*/  IADD3 R2, P1, R14, R5, RZ ;  /* 0x000000050e027210 */ /* 0x000fda0007f3e0ff */
[----:B------:R-:W-:Y:S05]  /*124f0*/  WARPSYNC.COLLECTIVE R15, `(.L_x_13229) ;  /* 0x000000000f087348 */ /* 0x000fea0003c00000 */
[----:B------:R0:W1:Y:S02]  /*12500*/  SHFL.IDX P6, R14, R13, R12, R11 ;  /* 0x0000000c0d0e7389 */ /* 0x00006400000c000b */
[----:B01----:R-:W-:Y:S01]  /*12510*/  ENDCOLLECTIVE ;  /* 0x000000000000791b */ /* 0x003fe20003800000 */
.L_x_13229:
        /* <DEDUP_REMOVED lines=11> */
.L_x_13230:
[----:B------:R-:W-:Y:S01]  /*125d0*/  IMAD.MOV.U32 R13, RZ, RZ, R23 ;  /* 0x000000ffff0d7224 */ /* 0x000fe200078e0017 */
[----:B------:R-:W-:Y:S02]  /*125e0*/  MOV R12, 0x6 ;  /* 0x00000006000c7802 */ /* 0x000fe40000000f00 */
[----:B------:R-:W-:-:S13]  /*125f0*/  IADD3 R2, P1, R14, R5, RZ ;  /* 0x000000050e027210 */ /* 0x000fda0007f3e0ff */
[----:B------:R-:W-:Y:S05]  /*12600*/  WARPSYNC.COLLECTIVE R15, `(.L_x_13231) ;  /* 0x000000000f087348 */ /* 0x000fea0003c00000 */
[----:B------:R0:W1:Y:S02]  /*12610*/  SHFL.IDX P6, R14, R13, R12, R11 ;  /* 0x0000000c0d0e7389 */ /* 0x00006400000c000b */
[----:B01----:R-:W-:Y:S01]  /*12620*/  ENDCOLLECTIVE ;  /* 0x000000000000791b */ /* 0x003fe20003800000 */
.L_x_13231:
        /* <DEDUP_REMOVED lines=11> */
.L_x_13232:
[----:B------:R-:W-:Y:S01]  /*126e0*/  IMAD.MOV.U32 R13, RZ, RZ, R23 ;  /* 0x000000ffff0d7224 */ /* 0x000fe200078e0017 */
[----:B------:R-:W-:Y:S02]  /*126f0*/  MOV R12, 0x7 ;  /* 0x00000007000c7802 */ /* 0x000fe40000000f00 */
[----:B------:R-:W-:-:S13]  /*12700*/  IADD3 R2, P1, R14, R5, RZ ;  /* 0x000000050e027210 */ /* 0x000fda0007f3e0ff */
[----:B------:R-:W-:Y:S05]  /*12710*/  WARPSYNC.COLLECTIVE R15, `(.L_x_13233) ;  /* 0x000000000f087348 */ /* 0x000fea0003c00000 */
[----:B------:R0:W1:Y:S02]  /*12720*/  SHFL.IDX P6, R14, R13, R12, R11 ;  /* 0x0000000c0d0e7389 */ /* 0x00006400000c000b */
[----:B01----:R-:W-:Y:S01]  /*12730*/  ENDCOLLECTIVE ;  /* 0x000000000000791b */ /* 0x003fe20003800000 */
.L_x_13233:
        /* <DEDUP_REMOVED lines=10> */
.L_x_13234:
[----:B------:R-:W-:Y:S05]  /*127e0*/  BRA `(.L_x_13235) ;  /* 0xffffffb400507947 */ /* 0x000fea000383ffff */
.L_x_13107:
        /* <DEDUP_REMOVED lines=8> */
.L_x_13237:
[----:B------:R-:W-:Y:S05]  /*12870*/  BSYNC B0 ;  /* 0x0000000000007941 */ /* 0x000fea0003800000 */
.L_x_13236:
        /* <DEDUP_REMOVED lines=9> */
.L_x_13238:
        /* <DEDUP_REMOVED lines=16> */
[----:B------:R-:W-:-:S02]  /*12a10*/  MOV R16, RZ ;  /* 0x000000ff00107202 */ /* 0x000fc40000000f00 */
[----:B--2---:R-:W-:Y:S01]  /*12a20*/  @!P1 MOV R7, R8 ;  /* 0x0000000800079202 */ /* 0x004fe20000000f00 */
[----:B---3--:R-:W-:Y:S01]  /*12a30*/  @!P1 IMAD.MOV.U32 R4, RZ, RZ, R5 ;  /* 0x000000ffff049224 */ /* 0x008fe200078e0005 */
[----:B------:R-:W-:-:S03]  /*12a40*/  ISETP.NE.AND P1, PT, R9, RZ, PT ;  /* 0x000000ff0900720c */ /* 0x000fc60003f25270 */
[----:B------:R-:W-:-:S10]  /*12a50*/  IMAD R13, R4, R7, RZ ;  /* 0x00000007040d7224 */ /* 0x000fd400078e02ff */
[----:B------:R-:W-:Y:S05]  /*12a60*/  WARPSYNC.COLLECTIVE R15, `(.L_x_13239) ;  /* 0x000000000f087348 */ /* 0x000fea0003c00000 */
[----:B------:R0:W1:Y:S02]  /*12a70*/  SHFL.UP P6, R14, R13, R12, R11 ;  /* 0x0400000c0d0e7389 */ /* 0x00006400000c000b */
[----:B01----:R-:W-:Y:S01]  /*12a80*/  ENDCOLLECTIVE ;  /* 0x000000000000791b */ /* 0x003fe20003800000 */
.L_x_13239:
[----:B------:R-:W-:Y:S01]  /*12a90*/  IMAD.MOV.U32 R12, RZ, RZ, 0x2 ;  /* 0x00000002ff0c7424 */ /* 0x000fe200078e00ff */
[----:B------:R-:W-:-:S05]  /*12aa0*/  SEL R14, R14, RZ, P1 ;  /* 0x000000ff0e0e7207 */ /* 0x000fca0000800000 */
[----:B------:R-:W-:-:S05]  /*12ab0*/  IMAD.IADD R5, R13, 0x1, R14 ;  /* 0x000000010d057824 */ /* 0x000fca00078e020e */
[----:B------:R-:W-:-:S07]  /*12ac0*/  MOV R13, R5 ;  /* 0x00000005000d7202 */ /* 0x000fce0000000f00 */
[----:B------:R-:W-:Y:S05]  /*12ad0*/  WARPSYNC.COLLECTIVE R15, `(.L_x_13240) ;  /* 0x000000000f087348 */ /* 0x000fea0003c00000 */
[----:B------:R0:W1:Y:S02]  /*12ae0*/  SHFL.UP P6, R14, R13, R12, R11 ;  /* 0x0400000c0d0e7389 */ /* 0x00006400000c000b */
[----:B01----:R-:W-:Y:S01]  /*12af0*/  ENDCOLLECTIVE ;  /* 0x000000000000791b */ /* 0x003fe20003800000 */
.L_x_13240:
[----:B------:R-:W-:Y:S01]  /*12b00*/  IMAD.MOV.U32 R12, RZ, RZ, 0x4 ;  /* 0x00000004ff0c7424 */ /* 0x000fe200078e00ff */
[----:B------:R-:W-:-:S05]  /*12b10*/  SEL R2, R14, RZ, P2 ;  /* 0x000000ff0e027207 */ /* 0x000fca0001000000 */
[----:B------:R-:W-:-:S04]  /*12b20*/  IMAD.IADD R2, R5, 0x1, R2 ;  /* 0x0000000105027824 */ /* 0x000fc800078e0202 */
[----:B------:R-:W-:-:S07]  /*12b30*/  IMAD.MOV.U32 R13, RZ, RZ, R2 ;  /* 0x000000ffff0d7224 */ /* 0x000fce00078e0002 */
[----:B------:R-:W-:Y:S05]  /*12b40*/  WARPSYNC.COLLECTIVE R15, `(.L_x_13241) ;  /* 0x000000000f087348 */ /* 0x000fea0003c00000 */
[----:B------:R0:W1:Y:S02]  /*12b50*/  SHFL.UP P6, R14, R13, R12, R11 ;  /* 0x0400000c0d0e7389 */ /* 0x00006400000c000b */
[----:B01----:R-:W-:Y:S01]  /*12b60*/  ENDCOLLECTIVE ;  /* 0x000000000000791b */ /* 0x003fe20003800000 */
.L_x_13241:
[----:B------:R-:W-:Y:S01]  /*12b70*/  IMAD.MOV.U32 R12, RZ, RZ, 0x8 ;  /* 0x00000008ff0c7424 */ /* 0x000fe200078e00ff */
[----:B------:R-:W-:-:S04]  /*12b80*/  SEL R3, R14, RZ, P3 ;  /* 0x000000ff0e037207 */ /* 0x000fc80001800000 */
[----:B------:R-:W-:-:S05]  /*12b90*/  IADD3 R8, R2, R3, RZ ;  /* 0x0000000302087210 */ /* 0x000fca0007ffe0ff */
[----:B------:R-:W-:-:S07]  /*12ba0*/  IMAD.MOV.U32 R13, RZ, RZ, R8 ;  /* 0x000000ffff0d7224 */ /* 0x000fce00078e0008 */
[----:B------:R-:W-:Y:S05]  /*12bb0*/  WARPSYNC.COLLECTIVE R15, `(.L_x_13242) ;  /* 0x000000000f087348 */ /* 0x000fea0003c00000 */
[----:B------:R0:W1:Y:S02]  /*12bc0*/  SHFL.UP P6, R14, R13, R12, R11 ;  /* 0x0400000c0d0e7389 */ /* 0x00006400000c000b */
[----:B01----:R-:W-:Y:S01]  /*12bd0*/  ENDCOLLECTIVE ;  /* 0x000000000000791b */ /* 0x003fe20003800000 */
.L_x_13242:
[----:B------:R-:W-:Y:S02]  /*12be0*/  MOV R12, 0x10 ;  /* 0x00000010000c7802 */ /* 0x000fe40000000f00 */
[----:B------:R-:W-:-:S05]  /*12bf0*/  SEL R5, R14, RZ, P4 ;  /* 0x000000ff0e057207 */ /* 0x000fca0002000000 */
[----:B------:R-:W-:-:S04]  /*12c00*/  IMAD.IADD R5, R8, 0x1, R5 ;  /* 0x0000000108057824 */ /* 0x000fc800078e0205 */
[----:B------:R-:W-:-:S07]  /*12c10*/  IMAD.MOV.U32 R13, RZ, RZ, R5 ;  /* 0x000000ffff0d7224 */ /* 0x000fce00078e0005 */
[----:B------:R-:W-:Y:S05]  /*12c20*/  WARPSYNC.COLLECTIVE R15, `(.L_x_13243) ;  /* 0x000000000f087348 */ /* 0x000fea0003c00000 */
[----:B------:R0:W1:Y:S02]  /*12c30*/  SHFL.UP P6, R14, R13, R12, R11 ;  /* 0x0400000c0d0e7389 */ /* 0x00006400000c000b */
[----:B01----:R-:W-:Y:S01]  /*12c40*/  ENDCOLLECTIVE ;  /* 0x000000000000791b */ /* 0x003fe20003800000 */
.L_x_13243:
        /* <DEDUP_REMOVED lines=8> */
.L_x_13244:
[----:B------:R-:W-:Y:S05]  /*12cd0*/  BRA `(.L_x_13245) ;  /* 0xffffffb4005c7947 */ /* 0x000fea000383ffff */
.L_x_13110:
[----:B------:R-:W-:Y:S01]  /*12ce0*/  BSSY B0, `(.L_x_13246) ;  /* 0x0000007000007945 */ /* 0x000fe20003800000 */
[----:B------:R-:W-:Y:S02]  /*12cf0*/  IMAD.MOV.U32 R12, RZ, RZ, 0x1 ;  /* 0x00000001ff0c7424 */ /* 0x000fe400078e00ff */
[----:B------:R-:W-:Y:S02]  /*12d00*/  IMAD.MOV.U32 R11, RZ, RZ, RZ ;  /* 0x000000ffff0b7224 */ /* 0x000fe400078e00ff */
[----:B------:R-:W-:-:S07]  /*12d10*/  IMAD.MOV.U32 R15, RZ, RZ, -0x1 ;  /* 0xffffffffff0f7424 */ /* 0x000fce00078e00ff */
[----:B------:R-:W-:Y:S05]  /*12d20*/  WARPSYNC.COLLECTIVE R15, `(.L_x_13247) ;  /* 0x000000000f087348 */ /* 0x000fea0003c00000 */
[----:B------:R0:W1:Y:S02]  /*12d30*/  SHFL.UP P6, R14, R13, R12, R11 ;  /* 0x0400000c0d0e7389 */ /* 0x00006400000c000b */
[----:B01----:R-:W-:Y:S01]  /*12d40*/  ENDCOLLECTIVE ;  /* 0x000000000000791b */ /* 0x003fe20003800000 */
.L_x_13247:
[----:B------:R-:W-:Y:S05]  /*12d50*/  BSYNC B0 ;  /* 0x0000000000007941 */ /* 0x000fea0003800000 */
.L_x_13246:
        /* <DEDUP_REMOVED lines=8> */
.L_x_13248:
[----:B------:R-:W-:Y:S02]  /*12de0*/  MOV R12, 0x4 ;  /* 0x00000004000c7802 */ /* 0x000fe40000000f00 */
[----:B------:R-:W-:-:S05]  /*12df0*/  SEL R2, R14, RZ, P2 ;  /* 0x000000ff0e027207 */ /* 0x000fca0001000000 */
[----:B------:R-:W-:-:S04]  /*12e00*/  IMAD.IADD R2, R13, 0x1, R2 ;  /* 0x000000010d027824 */ /* 0x000fc800078e0202 */
[----:B------:R-:W-:-:S07]  /*12e10*/  IMAD.MOV.U32 R13, RZ, RZ, R2 ;  /* 0x000000ffff0d7224 */ /* 0x000fce00078e0002 */
[----:B------:R-:W-:Y:S05]  /*12e20*/  WARPSYNC.COLLECTIVE R15, `(.L_x_13249) ;  /* 0x000000000f087348 */ /* 0x000fea0003c00000 */
[----:B------:R0:W1:Y:S02]  /*12e30*/  SHFL.UP P6, R14, R13, R12, R11 ;  /* 0x0400000c0d0e7389 */ /* 0x00006400000c000b */
[----:B01----:R-:W-:Y:S01]  /*12e40*/  ENDCOLLECTIVE ;  /* 0x000000000000791b */ /* 0x003fe20003800000 */
.L_x_13249:
[----:B------:R-:W-:Y:S01]  /*12e50*/  IMAD.MOV.U32 R12, RZ, RZ, 0x8 ;  /* 0x00000008ff0c7424 */ /* 0x000fe200078e00ff */
[----:B------:R-:W-:-:S05]  /*12e60*/  SEL R3, R14, RZ, P3 ;  /* 0x000000ff0e037207 */ /* 0x000fca0001800000 */
[----:B------:R-:W-:-:S04]  /*12e70*/  IMAD.IADD R3, R2, 0x1, R3 ;  /* 0x0000000102037824 */ /* 0x000fc800078e0203 */
[----:B------:R-:W-:-:S07]  /*12e80*/  IMAD.MOV.U32 R13, RZ, RZ, R3 ;  /* 0x000000ffff0d7224 */ /* 0x000fce00078e0003 */
[----:B------:R-:W-:Y:S05]  /*12e90*/  WARPSYNC.COLLECTIVE R15, `(.L_x_13250) ;  /* 0x000000000f087348 */ /* 0x000fea0003c00000 */
[----:B------:R0:W1:Y:S02]  /*12ea0*/  SHFL.UP P6, R14, R13, R12, R11 ;  /* 0x0400000c0d0e7389 */ /* 0x00006400000c000b */
[----:B01----:R-:W-:Y:S01]  /*12eb0*/  ENDCOLLECTIVE ;  /* 0x000000000000791b */ /* 0x003fe20003800000 */
.L_x_13250:
[----:B------:R-:W-:Y:S01]  /*12ec0*/  IMAD.MOV.U32 R12, RZ, RZ, 0x10 ;  /* 0x00000010ff0c7424 */ /* 0x000fe200078e00ff */
[----:B------:R-:W-:-:S05]  /*12ed0*/  SEL R14, R14, RZ, P4 ;  /* 0x000000ff0e0e7207 */ /* 0x000fca0002000000 */
[----:B------:R-:W-:-:S05]  /*12ee0*/  IMAD.IADD R5, R3, 0x1, R14 ;  /* 0x0000000103057824 */ /* 0x000fca00078e020e */
[----:B------:R-:W-:-:S07]  /*12ef0*/  MOV R13, R5 ;  /* 0x00000005000d7202 */ /* 0x000fce0000000f00 */
[----:B------:R-:W-:Y:S05]  /*12f00*/  WARPSYNC.COLLECTIVE R15, `(.L_x_13251) ;  /* 0x000000000f087348 */ /* 0x000fea0003c00000 */
[----:B------:R0:W1:Y:S02]  /*12f10*/  SHFL.UP P6, R14, R13, R12, R11 ;  /* 0x0400000c0d0e7389 */ /* 0x00006400000c000b */
[----:B01----:R-:W-:Y:S01]  /*12f20*/  ENDCOLLECTIVE ;  /* 0x000000000000791b */ /* 0x003fe20003800000 */
.L_x_13251:
        /* <DEDUP_REMOVED lines=8> */
.L_x_13252:
[----:B------:R-:W-:Y:S05]  /*12fb0*/  BRA `(.L_x_13253) ;  /* 0xffffffb400487947 */ /* 0x000fea000383ffff */
.L_x_13112:
[----:B------:R-:W-:Y:S01]  /*12fc0*/  BSSY B0, `(.L_x_13254) ;  /* 0x0000006000007945 */ /* 0x000fe20003800000 */
[----:B------:R-:W-:Y:S01]  /*12fd0*/  PLOP3.LUT P6, PT, P6, PT, PT, 0x8, 0x0 ;  /* 0x000000000000781c */ /* 0x000fe200037ce170 */
[----:B------:R-:W-:-:S12]  /*12fe0*/  IMAD.MOV.U32 R15, RZ, RZ, -0x1 ;  /* 0xffffffffff0f7424 */ /* 0x000fd800078e00ff */
[----:B0-----:R-:W-:Y:S05]  /*12ff0*/  WARPSYNC.COLLECTIVE R15, `(.L_x_13255) ;  /* 0x000000000f087348 */ /* 0x001fea0003c00000 */
[----:B------:R-:W-:Y:S01]  /*13000*/  VOTE.ANY R14, PT, P6 ;  /* 0x00000000000e7806 */ /* 0x000fe200030e0100 */
[----:B0-----:R-:W-:Y:S06]  /*13010*/  ENDCOLLECTIVE ;  /* 0x000000000000791b */ /* 0x001fec0003800000 */
.L_x_13255:
[----:B------:R-:W-:Y:S05]  /*13020*/  BSYNC B0 ;  /* 0x0000000000007941 */ /* 0x000fea0003800000 */
.L_x_13254:
[----:B------:R-:W-:Y:S01]  /*13030*/  IMAD.MOV.U32 R8, RZ, RZ, R14 ;  /* 0x000000ffff087224 */ /* 0x000fe200078e000e */
[----:B------:R-:W-:Y:S01]  /*13040*/  MOV R11, 0x1f ;  /* 0x0000001f000b7802 */ /* 0x000fe20000000f00 */
[----:B------:R-:W-:Y:S02]  /*13050*/  IMAD.MOV.U32 R13, RZ, RZ, R7 ;  /* 0x000000ffff0d7224 */ /* 0x000fe400078e0007 */
[----:B------:R-:W0:Y:S01]  /*13060*/  POPC R5, R8 ;  /* 0x0000000800057309 */ /* 0x000e220000000000 */
[----:B------:R-:W-:Y:S02]  /*13070*/  IMAD.MOV.U32 R15, RZ, RZ, -0x1 ;  /* 0xffffffffff0f7424 */ /* 0x000fe400078e00ff */
[----:B0-----:R-:W-:-:S07]  /*13080*/  IMAD.MOV.U32 R12, RZ, RZ, R5 ;  /* 0x000000ffff0c7224 */ /* 0x001fce00078e0005 */
[----:B------:R-:W-:Y:S05]  /*13090*/  WARPSYNC.COLLECTIVE R15, `(.L_x_13256) ;  /* 0x000000000f087348 */ /* 0x000fea0003c00000 */
[----:B------:R0:W1:Y:S02]  /*130a0*/  SHFL.IDX P6, R14, R13, R12, R11 ;  /* 0x0000000c0d0e7389 */ /* 0x00006400000c000b */
[----:B01----:R-:W-:Y:S01]  /*130b0*/  ENDCOLLECTIVE ;  /* 0x000000000000791b */ /* 0x003fe20003800000 */
.L_x_13256:
[----:B------:R-:W-:Y:S02]  /*130c0*/  IMAD.MOV.U32 R13, RZ, RZ, R4 ;  /* 0x000000ffff0d7224 */ /* 0x000fe400078e0004 */
[----:B------:R-:W-:-:S07]  /*130d0*/  IMAD.MOV.U32 R7, RZ, RZ, R14 ;  /* 0x000000ffff077224 */ /* 0x000fce00078e000e */
[----:B------:R-:W-:Y:S05]  /*130e0*/  WARPSYNC.COLLECTIVE R15, `(.L_x_13257) ;  /* 0x000000000f087348 */ /* 0x000fea0003c00000 */
[----:B------:R0:W1:Y:S02]  /*130f0*/  SHFL.IDX P6, R14, R13, R12, R11 ;  /* 0x0000000c0d0e7389 */ /* 0x00006400000c000b */
[----:B01----:R-:W-:Y:S01]  /*13100*/  ENDCOLLECTIVE ;  /* 0x000000000000791b */ /* 0x003fe20003800000 */
.L_x_13257:
[----:B------:R-:W-:Y:S01]  /*13110*/  IMAD.MOV.U32 R4, RZ, RZ, R14 ;  /* 0x000000ffff047224 */ /* 0x000fe200078e000e */
[----:B------:R-:W-:Y:S06]  /*13120*/  BRA `(.L_x_13258) ;  /* 0xffffffb400287947 */ /* 0x000fec000383ffff */
.L_x_13114:
[----:B------:R-:W-:Y:S01]  /*13130*/  BSSY B0, `(.L_x_13259) ;  /* 0x0000007000007945 */ /* 0x000fe20003800000 */
[----:B------:R-:W-:Y:S01]  /*13140*/  MOV R13, R3 ;  /* 0x00000003000d7202 */ /* 0x000fe20000000f00 */
[----:B------:R-:W-:Y:S02]  /*13150*/  IMAD.MOV.U32 R11, RZ, RZ, 0x1f ;  /* 0x0000001fff0b7424 */ /* 0x000fe400078e00ff */
[----:B------:R-:W-:-:S07]  /*13160*/  IMAD.MOV.U32 R15, RZ, RZ, -0x1 ;  /* 0xffffffffff0f7424 */ /* 0x000fce00078e00ff */
[----:B0123--:R-:W-:Y:S05]  /*13170*/  WARPSYNC.COLLECTIVE R15, `(.L_x_13260) ;  /* 0x000000000f087348 */ /* 0x00ffea0003c00000 */
[----:B------:R4:W0:Y:S02]  /*13180*/  SHFL.IDX P6, R14, R13, R12, R11 ;  /* 0x0000000c0d0e7389 */ /* 0x00082400000c000b */
[----:B01234-:R-:W-:Y:S01]  /*13190*/  ENDCOLLECTIVE ;  /* 0x000000000000791b */ /* 0x01ffe20003800000 */
.L_x_13260:
[----:B------:R-:W-:Y:S05]  /*131a0*/  BSYNC B0 ;  /* 0x0000000000007941 */ /* 0x000fea0003800000 */
.L_x_13259:
[----:B------:R-:W-:Y:S01]  /*131b0*/  IMAD.MOV.U32 R16, RZ, RZ, R14 ;  /* 0x000000ffff107224 */ /* 0x000fe200078e000e */
[----:B------:R-:W-:Y:S06]  /*131c0*/  BRA `(.L_x_13113) ;  /* 0xffffffb400187947 */ /* 0x000fec000383ffff */
.L_x_13118:
[----:B0-----:R0:W1:Y:S02]  /*131d0*/  SYNCS.PHASECHK.TRANS64.TRYWAIT P0, [R5+URZ+0x16820], R0 ;  /* 0x01682000050075a7 */ /* 0x001064000800017f */
[----:B-1----:R-:W-:Y:S05]  /*131e0*/  @!P0 NANOSLEEP.SYNCS 0x989680 ;  /* 0x009896800000895d */ /* 0x002fea0003900000 */
[----:B------:R-:W1:Y:S02]  /*131f0*/  @!P0 SYNCS.PHASECHK.TRANS64 P0, [R5+URZ+0x16820], R0 ;  /* 0x01682000050085a7 */ /* 0x000e64000800007f */
[----:B-1----:R-:W-:Y:S05]  /*13200*/  @!P0 BRA `(.L_x_13118) ;  /* 0xfffffffc00f08947 */ /* 0x002fea000383ffff */
[----:B------:R-:W-:Y:S05]  /*13210*/  BRA `(.L_x_13261) ;  /* 0xffffffb800707947 */ /* 0x000fea000383ffff */
.L_x_13119:
[----:B------:R-:W1:Y:S01]  /*13220*/  S2R R2, SR_TID.X ;  /* 0x0000000000027919 */ /* 0x000e620000002100 */
[----:B------:R-:W-:Y:S01]  /*13230*/  BSSY B0, `(.L_x_13262) ;  /* 0x000000a000007945 */ /* 0x000fe20003800000 */
[----:B------:R-:W-:Y:S01]  /*13240*/  MOV R12, RZ ;  /* 0x000000ff000c7202 */ /* 0x000fe20000000f00 */
        /* <DEDUP_REMOVED lines=8> */
.L_x_13263:
[----:B------:R-:W-:Y:S05]  /*132d0*/  BSYNC B0 ;  /* 0x0000000000007941 */ /* 0x000fea0003800000 */
.L_x_13262:
[----:B------:R-:W-:Y:S05]  /*132e0*/  BRA `(.L_x_13264) ;  /* 0xffffffb800587947 */ /* 0x000fea000383ffff */
.L_x_13122:
[----:B------:R-:W-:Y:S01]  /*132f0*/  BSSY B1, `(.L_x_13265) ;  /* 0x0000006000017945 */ /* 0x000fe20003800000 */
[----:B------:R-:W-:-:S07]  /*13300*/  IMAD.MOV.U32 R15, RZ, RZ, -0x1 ;  /* 0xffffffffff0f7424 */ /* 0x000fce00078e00ff */
[----:B0-2---:R-:W-:Y:S05]  /*13310*/  WARPSYNC.COLLECTIVE R15, `(.L_x_13266) ;  /* 0x000000000f0c7348 */ /* 0x005fea0003c00000 */
[----:B------:R-:W-:Y:S02]  /*13320*/  ELECT P6, UR62, PT ;  /* 0x00000000003e782f */ /* 0x000fe400038c0000 */
[----:B------:R-:W-:Y:S01]  /*13330*/  MOV R14, UR62 ;  /* 0x0000003e000e7c02 */ /* 0x000fe20008000f00 */
[----:B0-2---:R-:W-:Y:S10]  /*13340*/  ENDCOLLECTIVE ;  /* 0x000000000000791b */ /* 0x005ff40003800000 */
.L_x_13266:
[----:B------:R-:W-:Y:S05]  /*13350*/  BSYNC B1 ;  /* 0x0000000000017941 */ /* 0x000fea0003800000 */
.L_x_13265:
[----:B------:R-:W-:Y:S05]  /*13360*/  BRA `(.L_x_13267) ;  /* 0xffffffb800507947 */ /* 0x000fea000383ffff */
.L_x_13124:
[----:B0-----:R0:W1:Y:S02]  /*13370*/  SYNCS.PHASECHK.TRANS64.TRYWAIT P1, [R3+URZ+0x16840], R2 ;  /* 0x01684002030075a7 */ /* 0x001064000802017f */
[----:B-1----:R-:W-:Y:S05]  /*13380*/  @!P1 NANOSLEEP.SYNCS 0x989680 ;  /* 0x009896800000995d */ /* 0x002fea0003900000 */
[----:B------:R-:W1:Y:S02]  /*13390*/  @!P1 SYNCS.PHASECHK.TRANS64 P1, [R3+URZ+0x16840], R2 ;  /* 0x01684002030095a7 */ /* 0x000e64000802007f */
[----:B-1----:R-:W-:Y:S05]  /*133a0*/  @!P1 BRA `(.L_x_13124) ;  /* 0xfffffffc00f09947 */ /* 0x002fea000383ffff */
[----:B------:R-:W-:Y:S05]  /*133b0*/  BRA `(.L_x_13268) ;  /* 0xffffffb800707947 */ /* 0x000fea000383ffff */
.L_x_13126:
[----:B-1----:R1:W3:Y:S02]  /*133c0*/  SYNCS.PHASECHK.TRANS64.TRYWAIT P1, [R25+URZ+0x16840], R0 ;  /* 0x01684000190075a7 */ /* 0x0022e4000802017f */
[----:B---3--:R-:W-:Y:S05]  /*133d0*/  @!P1 NANOSLEEP.SYNCS 0x989680 ;  /* 0x009896800000995d */ /* 0x008fea0003900000 */
[----:B------:R-:W3:Y:S02]  /*133e0*/  @!P1 SYNCS.PHASECHK.TRANS64 P1, [R25+URZ+0x16840], R0 ;  /* 0x01684000190095a7 */ /* 0x000ee4000802007f */
[----:B---3--:R-:W-:Y:S05]  /*133f0*/  @!P1 BRA `(.L_x_13126) ;  /* 0xfffffffc00f09947 */ /* 0x008fea000383ffff */
[----:B------:R-:W-:Y:S05]  /*13400*/  BRA `(.L_x_13269) ;  /* 0xffffffb8007c7947 */ /* 0x000fea000383ffff */
.L_x_13128:
[----:B---3--:R3:W4:Y:S02]  /*13410*/  SYNCS.PHASECHK.TRANS64.TRYWAIT P1, [R3+URZ+0x16860], R2 ;  /* 0x01686002030075a7 */ /* 0x008724000802017f */
[----:B----4-:R-:W-:Y:S05]  /*13420*/  @!P1 NANOSLEEP.SYNCS 0x989680 ;  /* 0x009896800000995d */ /* 0x010fea0003900000 */
[----:B------:R-:W4:Y:S02]  /*13430*/  @!P1 SYNCS.PHASECHK.TRANS64 P1, [R3+URZ+0x16860], R2 ;  /* 0x01686002030095a7 */ /* 0x000f24000802007f */
[----:B----4-:R-:W-:Y:S05]  /*13440*/  @!P1 BRA `(.L_x_13128) ;  /* 0xfffffffc00f09947 */ /* 0x010fea000383ffff */
[----:B------:R-:W-:Y:S05]  /*13450*/  BRA `(.L_x_13270) ;  /* 0xffffffb800787947 */ /* 0x000fea000383ffff */
.L_x_13271:
        /* <DEDUP_REMOVED lines=10> */
.L_x_16007:


//--------------------- .text._ZN7cutlass13device_kernelIN5flash11enable_sm90INS1_16FlashAttnFwdSm90INS1_25CollectiveMainloopFwdSm90ILi2EN4cute5tupleIJNS5_1CILi1EEES8_S8_EEENS6_IJNS7_ILi192EEENS7_ILi128EEENS7_ILi64EEEEEELi64ENS_6half_tEfNS_4arch4Sm90ELb0ELb0ELb1ELb1ELb1ELb1ELb0ELb1ELb1ELb1ELb1ELb0EEENS1_21CollectiveEpilogueFwdINS6_IJSA_SC_SB_EEES9_SE_SG_Li384ELb1ELb1ELb1ELb0EEENS1_36VarlenDynamicPersistentTileSchedulerILi192ELi128ELi384ELi128ELb1ELb1ELb1ELb0ELb1ELb1EEEEEEEEEvNT_6ParamsE --------------------------
	.section	.text._ZN7cutlass13device_kernelIN5flash11enable_sm90INS1_16FlashAttnFwdSm90INS1_25CollectiveMainloopFwdSm90ILi2EN4cute5tupleIJNS5_1CILi1EEES8_S8_EEENS6_IJNS7_ILi192EEENS7_ILi128EEENS7_ILi64EEEEEELi64ENS_6half_tEfNS_4arch4Sm90ELb0ELb0ELb1ELb1ELb1ELb1ELb0ELb1ELb1ELb1ELb1ELb0EEENS1_21CollectiveEpilogueFwdINS6_IJSA_SC_SB_EEES9_SE_SG_Li384ELb1ELb1ELb1ELb0EEENS1_36VarlenDynamicPersistentTileSchedulerILi192ELi128ELi384ELi128ELb1ELb1ELb1ELb0ELb1ELb1EEEEEEEEEvNT_6ParamsE,"ax",@progbits
	.align	128
.text._ZN7cutlass13device_kernelIN5flash11enable_sm90INS1_16FlashAttnFwdSm90INS1_25CollectiveMainloopFwdSm90ILi2EN4cute5tupleIJNS5_1CILi1EEES8_S8_EEENS6_IJNS7_ILi192EEENS7_ILi128EEENS7_ILi64EEEEEELi64ENS_6half_tEfNS_4arch4Sm90ELb0ELb0ELb1ELb1ELb1ELb1ELb0ELb1ELb1ELb1ELb1ELb0EEENS1_21CollectiveEpilogueFwdINS6_IJSA_SC_SB_EEES9_SE_SG_Li384ELb1ELb1ELb1ELb0EEENS1_36VarlenDynamicPersistentTileSchedulerILi192ELi128ELi384ELi128ELb1ELb1ELb1ELb0ELb1ELb1EEEEEEEEEvNT_6ParamsE:
        .type           _ZN7cutlass13device_kernelIN5flash11enable_sm90INS1_16FlashAttnFwdSm90INS1_25CollectiveMainloopFwdSm90ILi2EN4cute5tupleIJNS5_1CILi1EEES8_S8_EEENS6_IJNS7_ILi192EEENS7_ILi128EEENS7_ILi64EEEEEELi64ENS_6half_tEfNS_4arch4Sm90ELb0ELb0ELb1ELb1ELb1ELb1ELb0ELb1ELb1ELb1ELb1ELb0EEENS1_21CollectiveEpilogueFwdINS6_IJSA_SC_SB_EEES9_SE_SG_Li384ELb1ELb1ELb1ELb0EEENS1_36VarlenDynamicPersistentTileSchedulerILi192ELi128ELi384ELi128ELb1ELb1ELb1ELb0ELb1ELb1EEEEEEEEEvNT_6ParamsE,@function
        .size           _ZN7cutlass13device_kernelIN5flash11enable_sm90INS1_16FlashAttnFwdSm90INS1_25CollectiveMainloopFwdSm90ILi2EN4cute5tupleIJNS5_1CILi1EEES8_S8_EEENS6_IJNS7_ILi192EEENS7_ILi128EEENS7_ILi64EEEEEELi64ENS_6half_tEfNS_4arch4Sm90ELb0ELb0ELb1ELb1ELb1ELb1ELb0ELb1ELb1ELb1ELb1ELb0EEENS1_21CollectiveEpilogueFwdINS6_IJSA_SC_SB_EEES9_SE_SG_Li384ELb1ELb1ELb1ELb0EEENS1_36VarlenDynamicPersistentTileSchedulerILi192ELi128ELi384ELi128ELb1ELb1ELb1ELb0ELb1ELb1EEEEEEEEEvNT_6ParamsE,(.L_x_16008 - _ZN7cutlass13device_kernelIN5flash11enable_sm90INS1_16FlashAttnFwdSm90INS1_25CollectiveMainloopFwdSm90ILi2EN4cute5tupleIJNS5_1CILi1EEES8_S8_EEENS6_IJNS7_ILi192EEENS7_ILi128EEENS7_ILi64EEEEEELi64ENS_6half_tEfNS_4arch4Sm90ELb0ELb0ELb1ELb1ELb1ELb1ELb0ELb1ELb1ELb1ELb1ELb0EEENS1_21CollectiveEpilogueFwdINS6_IJSA_SC_SB_EEES9_SE_SG_Li384ELb1ELb1ELb1ELb0EEENS1_36VarlenDynamicPersistentTileSchedulerILi192ELi128ELi384ELi128ELb1ELb1ELb1ELb0ELb1ELb1EEEEEEEEEvNT_6ParamsE)
        .other          _ZN7cutlass13device_kernelIN5flash11enable_sm90INS1_16FlashAttnFwdSm90INS1_25CollectiveMainloopFwdSm90ILi2EN4cute5tupleIJNS5_1CILi1EEES8_S8_EEENS6_IJNS7_ILi192EEENS7_ILi128EEENS7_ILi64EEEEEELi64ENS_6half_tEfNS_4arch4Sm90ELb0ELb0ELb1ELb1ELb1ELb1ELb0ELb1ELb1ELb1ELb1ELb0EEENS1_21CollectiveEpilogueFwdINS6_IJSA_SC_SB_EEES9_SE_SG_Li384ELb1ELb1ELb1ELb0EEENS1_36VarlenDynamicPersistentTileSchedulerILi192ELi128ELi384ELi128ELb1ELb1ELb1ELb0ELb1ELb1EEEEEEEEEvNT_6ParamsE,@"STO_CUDA_ENTRY STV_DEFAULT"
_ZN7cutlass13device_kernelIN5flash11enable_sm90INS1_16FlashAttnFwdSm90INS1_25CollectiveMainloopFwdSm90ILi2EN4cute5tupleIJNS5_1CILi1EEES8_S8_EEENS6_IJNS7_ILi192EEENS7_ILi128EEENS7_ILi64EEEEEELi64ENS_6half_tEfNS_4arch4Sm90ELb0ELb0ELb1ELb1ELb1ELb1ELb0ELb1ELb1ELb1ELb1ELb0EEENS1_21CollectiveEpilogueFwdINS6_IJSA_SC_SB_EEES9_SE_SG_Li384ELb1ELb1ELb1ELb0EEENS1_36VarlenDynamicPersistentTileSchedulerILi192ELi128ELi384ELi128ELb1ELb1ELb1ELb0ELb1ELb1EEEEEEEEEvNT_6ParamsE:
        /* <DEDUP_REMOVED lines=18> */
.L_x_13273:
[----:B------:R-:W-:Y:S05]  /*0120*/  BSYNC B0 ;  /* 0x0000000000007941 */ /* 0x000fea0003800000 */
.L_x_13272:
        /* <DEDUP_REMOVED lines=41> */
.L_x_13274:
        /* <DEDUP_REMOVED lines=22> */
.L_x_13275:
        /* <DEDUP_REMOVED lines=18> */
.L_x_13276:
        /* <DEDUP_REMOVED lines=22> */
.L_x_13277:
        /* <DEDUP_REMOVED lines=22> */
.L_x_13278:
        /* <DEDUP_REMOVED lines=8> */
.L_x_13281:
[----:B------:R-:W-:-:S08]  /*0980*/  NOP ;  /* 0x0000000000007918 */ /* 0x000fd00000000000 */
[----:B------:R-:W0:Y:S02]  /*0990*/  USETMAXREG.TRY_ALLOC.CTAPOOL UP0, 0xa0 ;  /* 0x000000a0000079c8 */ /* 0x000e240008000600 */
[----:B0-----:R-:W-:-:S13]  /*09a0*/  PLOP3.LUT P0, PT, PT, PT, UP0, 0x80, 0x0 ;  /* 0x000000000000781c */ /* 0x001fda0003f0f008 */
[----:B------:R-:W-:Y:S05]  /*09b0*/  @!P0 BRA `(.L_x_13281) ;  /* 0xfffffffc00f08947 */ /* 0x000fea000383ffff */
[----:B------:R-:W2:Y:S01]  /*09c0*/  LDL.LU R0, [R1] ;  /* 0x0000000001007983 */ /* 0x000ea20000300800 */
[----:B------:R-:W0:Y:S01]  /*09d0*/  S2R R2, SR_TID.X ;  /* 0x0000000000027919 */ /* 0x000e220000002100 */
[----:B------:R-:W1:Y:S01]  /*09e0*/  S2UR UR38, SR_CgaCtaId ;  /* 0x00000000002679c3 */ /* 0x000e620000008800 */
[----:B------:R-:W-:Y:S01]  /*09f0*/  UMOV UR4, 0x400 ;  /* 0x0000040000047882 */ /* 0x000fe20000000000 */
[----:B0-----:R-:W-:-:S06]  /*0a00*/  SHF.R.U32.HI R2, RZ, 0x7, R2 ;  /* 0x00000007ff027819 */ /* 0x001fcc0000011602 */
[----:B------:R-:W-:Y:S06]  /*0a10*/  BAR.ARV 0x8, 0x200 ;  /* 0x0208000000007b1d */ /* 0x000fec0000002000 */
[----:B------:R-:W-:-:S13]  /*0a20*/  ISETP.NE.AND P0, PT, R2, 0x1, PT ;  /* 0x000000010200780c */ /* 0x000fda0003f05270 */
[----:B------:R-:W-:Y:S08]  /*0a30*/  @!P0 BAR.ARV 0x9, 0x100 ;  /* 0x0244000000008b1d */ /* 0x000ff00000002000 */
[----:B------:R-:W-:Y:S01]  /*0a40*/  BAR.SYNC.DEFER_BLOCKING 0x5, 0x200 ;  /* 0x0148000000007b1d */ /* 0x000fe20000010000 */
[----:B-1----:R-:W-:-:S06]  /*0a50*/  ULEA UR4, UR38, UR4, 0x18 ;  /* 0x0000000426047291 */ /* 0x002fcc000f8ec03f */
[----:B------:R-:W-:Y:S01]  /*0a60*/  IMAD.U32 R18, RZ, RZ, UR4 ;  /* 0x00000004ff127e24 */ /* 0x000fe2000f8e00ff */
[----:B------:R-:W-:-:S04]  /*0a70*/  ULDC UR4, c[0x0][0xc3c] ;  /* 0x00030f0000047ab9 */ /* 0x000fc80000000800 */
[----:B------:R-:W0:Y:S01]  /*0a80*/  LDS.128 R32, [R18+0x168d0] ;  /* 0x0168d00012207984 */ /* 0x000e220000000c00 */
[----:B------:R-:W-:Y:S06]  /*0a90*/  BAR.ARV 0x4, 0x200 ;  /* 0x0108000000007b1d */ /* 0x000fec0000002000 */
[----:B--2---:R-:W-:-:S04]  /*0aa0*/  LOP3.LUT R0, R0, 0xfffffff7, RZ, 0xc0, !PT ;  /* 0xfffffff700007812 */ /* 0x004fc800078ec0ff */
[----:B------:R-:W-:-:S05]  /*0ab0*/  @P0 LOP3.LUT R0, R0, 0x8, RZ, 0xfc, !PT ;  /* 0x0000000800000812 */ /* 0x000fca00078efcff */
[----:B------:R1:W-:Y:S01]  /*0ac0*/  STL [R1], R0 ;  /* 0x0000000001007387 */ /* 0x0003e20000100800 */
[----:B0-----:R-:W-:-:S13]  /*0ad0*/  ISETP.GE.AND P0, PT, R35, UR4, PT ;  /* 0x0000000423007c0c */ /* 0x001fda000bf06270 */
[----:B-1----:R-:W-:Y:S05]  /*0ae0*/  @P0 BRA `(.L_x_13282) ;  /* 0x0000016800180947 */ /* 0x002fea0003800000 */
[----:B------:R-:W0:Y:S01]  /*0af0*/  S2R R0, SR_TID.X ;  /* 0x0000000000007919 */ /* 0x000e220000002100 */
[----:B------:R-:W-:Y:S01]  /*0b00*/  MOV R19, RZ ;  /* 0x000000ff00137202 */ /* 0x000fe20000000f00 */
[----:B------:R-:W-:Y:S01]  /*0b10*/  IMAD.MOV.U32 R155, RZ, RZ, RZ ;  /* 0x000000ffff9b7224 */ /* 0x000fe200078e00ff */
[----:B------:R-:W-:Y:S01]  /*0b20*/  ULOP3.LUT UR39, UR36, 0x1, URZ, 0xfc, !UPT ;  /* 0x0000000124277892 */ /* 0x000fe2000f8efc3f */
[----:B------:R-:W-:Y:S01]  /*0b30*/  IMAD.MOV.U32 R156, RZ, RZ, RZ ;  /* 0x000000ffff9c7224 */ /* 0x000fe200078e00ff */
[----:B------:R-:W-:Y:S01]  /*0b40*/  UMOV UR37, URZ ;  /* 0x0000003f00257c82 */ /* 0x000fe20008000000 */
[----:B0-----:R-:W-:-:S05]  /*0b50*/  VIADD R11, R0, 0xffffff80 ;  /* 0xffffff80000b7836 */ /* 0x001fca0000000000 */
[----:B------:R-:W-:-:S04]  /*0b60*/  SHF.R.S32.HI R0, RZ, 0x1f, R11 ;  /* 0x0000001fff007819 */ /* 0x000fc8000001140b */
[CC--:B------:R-:W-:Y:S02]  /*0b70*/  LEA.HI R2, R0.reuse, R11.reuse, RZ, 0x7 ;  /* 0x0000000b00027211 */ /* 0x0c0fe400078f38ff */
[----:B------:R-:W-:Y:S02]  /*0b80*/  LEA.HI R4, R0, R11, RZ, 0x5 ;  /* 0x0000000b00047211 */ /* 0x000fe400078f28ff */
[----:B------:R-:W-:Y:S02]  /*0b90*/  LOP3.LUT R3, R2, 0xffffff80, RZ, 0xc0, !PT ;  /* 0xffffff8002037812 */ /* 0x000fe400078ec0ff */
[----:B------:R-:W-:Y:S02]  /*0ba0*/  SHF.R.S32.HI R12, RZ, 0x7, R2 ;  /* 0x00000007ff0c7819 */ /* 0x000fe40000011402 */
[----:B------:R-:W-:Y:S02]  /*0bb0*/  IADD3 R10, R11, -R3, RZ ;  /* 0x800000030b0a7210 */ /* 0x000fe40007ffe0ff */
[----:B------:R-:W-:-:S02]  /*0bc0*/  LEA.HI R3, R0, R11, RZ, 0x4 ;  /* 0x0000000b00037211 */ /* 0x000fc400078f20ff */
[----:B------:R-:W-:Y:S02]  /*0bd0*/  SHF.R.S32.HI R5, RZ, 0x1f, R10 ;  /* 0x0000001fff057819 */ /* 0x000fe4000001140a */
[----:B------:R-:W-:Y:S02]  /*0be0*/  SHF.R.S32.HI R6, RZ, 0x4, R3 ;  /* 0x00000004ff067819 */ /* 0x000fe40000011403 */
[----:B------:R-:W-:Y:S02]  /*0bf0*/  LEA.HI R7, R5, R10, RZ, 0x2 ;  /* 0x0000000a05077211 */ /* 0x000fe400078f10ff */
[C---:B------:R-:W-:Y:S02]  /*0c00*/  LOP3.LUT R2, R3.reuse, 0x3fffff0, RZ, 0xc0, !PT ;  /* 0x03fffff003027812 */ /* 0x040fe400078ec0ff */
[----:B------:R-:W-:Y:S02]  /*0c10*/  LEA.HI R3, R3, R6, RZ, 0x1 ;  /* 0x0000000603037211 */ /* 0x000fe400078f08ff */
[--C-:B------:R-:W-:Y:S01]  /*0c20*/  SHF.R.S32.HI R8, RZ, 0x2, R7.reuse ;  /* 0x00000002ff087819 */ /* 0x100fe20000011407 */
[----:B------:R-:W-:Y:S01]  /*0c30*/  IMAD.IADD R2, R11, 0x1, -R2 ;  /* 0x000000010b027824 */ /* 0x000fe200078e0a02 */
[----:B------:R-:W-:-:S02]  /*0c40*/  SHF.R.S32.HI R9, RZ, 0x1f, R7 ;  /* 0x0000001fff097819 */ /* 0x000fc40000011407 */
[----:B------:R-:W-:Y:S01]  /*0c50*/  SHF.R.S32.HI R13, RZ, 0x5, R4 ;  /* 0x00000005ff0d7819 */ /* 0x000fe20000011404 */
[----:B------:R-:W-:Y:S01]  /*0c60*/  IMAD.HI R4, R12, 0x55555556, RZ ;  /* 0x555555560c047827 */ /* 0x000fe200078e02ff */
[----:B------:R-:W-:Y:S02]  /*0c70*/  LOP3.LUT R3, R3, 0x1ffffffe, RZ, 0xc0, !PT ;  /* 0x1ffffffe03037812 */ /* 0x000fe400078ec0ff */
[----:B------:R-:W-:Y:S02]  /*0c80*/  LEA.HI R9, R9, R8, RZ, 0x3 ;  /* 0x0000000809097211 */ /* 0x000fe400078f18ff */
[----:B------:R-:W-:Y:S01]  /*0c90*/  LEA R2, R13, R2, 0x4 ;  /* 0x000000020d027211 */ /* 0x000fe200078e20ff */
[----:B------:R-:W-:Y:S01]  /*0ca0*/  IMAD.IADD R3, R6, 0x1, -R3 ;  /* 0x0000000106037824 */ /* 0x000fe200078e0a03 */
[----:B------:R-:W-:Y:S02]  /*0cb0*/  LOP3.LUT R9, R9, 0xfffffff8, RZ, 0xc0, !PT ;  /* 0xfffffff809097812 */ /* 0x000fe400078ec0ff */
[----:B------:R-:W-:Y:S01]  /*0cc0*/  LEA.HI R5, R5, R10, RZ, 0x5 ;  /* 0x0000000a05057211 */ /* 0x000fe200078f28ff */
[----:B------:R-:W-:Y:S01]  /*0cd0*/  IMAD R6, R2, 0x8, R3 ;  /* 0x0000000802067824 */ /* 0x000fe200078e0203 */
[----:B------:R-:W-:Y:S01]  /*0ce0*/  LEA.HI R4, R4, R4, RZ, 0x1 ;  /* 0x0000000404047211 */ /* 0x000fe200078f08ff */
[----:B------:R-:W-:Y:S01]  /*0cf0*/  IMAD.IADD R8, R8, 0x1, -R9 ;  /* 0x0000000108087824 */ /* 0x000fe200078e0a09 */
[----:B------:R-:W-:-:S02]  /*0d00*/  SHF.R.S32.HI R5, RZ, 0x5, R5 ;  /* 0x00000005ff057819 */ /* 0x000fc40000011405 */
[-C--:B------:R-:W-:Y:S01]  /*0d10*/  LEA.HI R2, R0, R11.reuse, RZ, 0x2 ;  /* 0x0000000b00027211 */ /* 0x080fe200078f10ff */
[----:B------:R-:W-:Y:S01]  /*0d20*/  IMAD R4, R4, -0x3, R12 ;  /* 0xfffffffd04047824 */ /* 0x000fe200078e020c */
[----:B------:R-:W-:Y:S01]  /*0d30*/  LEA.HI R3, R0, R11, RZ, 0x3 ;  /* 0x0000000b00037211 */ /* 0x000fe200078f18ff */
[----:B------:R-:W-:Y:S01]  /*0d40*/  IMAD R5, R5, 0x10, R8 ;  /* 0x0000001005057824 */ /* 0x000fe200078e0208 */
[--C-:B------:R-:W-:Y:S02]  /*0d50*/  SHF.R.S32.HI R153, RZ, 0x2, R2.reuse ;  /* 0x00000002ff997819 */ /* 0x100fe40000011402 */
[----:B------:R-:W-:Y:S01]  /*0d60*/  SHF.R.S32.HI R0, RZ, 0x1f, R2 ;  /* 0x0000001fff007819 */ /* 0x000fe20000011402 */
[----:B------:R-:W-:Y:S01]  /*0d70*/  IMAD R9, R4, 0x40, R5 ;  /* 0x0000004004097824 */ /* 0x000fe200078e0205 */
[----:B------:R-:W-:Y:S02]  /*0d80*/  LOP3.LUT R2, R2, 0xfffffffc, RZ, 0xc0, !PT ;  /* 0xfffffffc02027812 */ /* 0x000fe400078ec0ff */
[----:B------:R-:W-:-:S02]  /*0d90*/  IADD3 R8, R153, 0x60, RZ ;  /* 0x0000006099087810 */ /* 0x000fc40007ffe0ff */
[----:B------:R-:W-:Y:S01]  /*0da0*/  SHF.R.S32.HI R4, RZ, 0x3, R3 ;  /* 0x00000003ff047819 */ /* 0x000fe20000011403 */
[----:B------:R-:W-:Y:S01]  /*0db0*/  IMAD.IADD R5, R11, 0x1, -R2 ;  /* 0x000000010b057824 */ /* 0x000fe200078e0a02 */
[----:B------:R-:W-:Y:S01]  /*0dc0*/  LOP3.LUT R3, R3, 0xfffffff8, RZ, 0xc0, !PT ;  /* 0xfffffff803037812 */ /* 0x000fe200078ec0ff */
[----:B------:R-:W-:Y:S01]  /*0dd0*/  STL [R1+0x5c], R9 ;  /* 0x00005c0901007387 */ /* 0x000fe20000100800 */
[----:B------:R-:W-:Y:S01]  /*0de0*/  LEA.HI R0, R0, R153, RZ, 0x3 ;  /* 0x0000009900007211 */ /* 0x000fe200078f18ff */
[----:B------:R-:W-:Y:S01]  /*0df0*/  IMAD.SHL.U32 R16, R5, 0x8, RZ ;  /* 0x0000000805107824 */ /* 0x000fe200078e00ff */
[----:B------:R-:W-:Y:S01]  /*0e00*/  SHF.R.S32.HI R4, RZ, 0x1f, R8 ;  /* 0x0000001fff047819 */ /* 0x000fe20000011408 */
[----:B------:R-:W-:Y:S01]  /*0e10*/  IMAD.IADD R2, R11, 0x1, -R3 ;  /* 0x000000010b027824 */ /* 0x000fe200078e0a03 */
[----:B------:R-:W-:Y:S01]  /*0e20*/  LOP3.LUT R0, R0, 0xfffffff8, RZ, 0xc0, !PT ;  /* 0xfffffff800007812 */ /* 0x000fe200078ec0ff */
[----:B------:R-:W-:Y:S01]  /*0e30*/  IMAD.SHL.U32 R3, R8, 0x40, RZ ;  /* 0x0000004008037824 */ /* 0x000fe200078e00ff */
[----:B------:R-:W-:Y:S01]  /*0e40*/  LEA.HI R2, R5, R5, RZ, 0x1 ;  /* 0x0000000505027211 */ /* 0x000fe200078f08ff */
[----:B------:R-:W-:Y:S01]  /*0e50*/  STL [R1+0x4], RZ ;  /* 0x000004ff01007387 */ /* 0x000fe20000100800 */
[----:B------:R-:W-:Y:S01]  /*0e60*/  LEA.HI R4, R4, R8, RZ, 0x3 ;  /* 0x0000000804047211 */ /* 0x000fe200078f18ff */
[----:B------:R-:W-:Y:S01]  /*0e70*/  IMAD.IADD R11, R153, 0x1, -R0 ;  /* 0x00000001990b7824 */ /* 0x000fe200078e0a00 */
[----:B------:R-:W-:-:S02]  /*0e80*/  SHF.L.U32 R22, R5, 0x2, RZ ;  /* 0x0000000205167819 */ /* 0x000fc400000006ff */
[----:B------:R-:W-:Y:S01]  /*0e90*/  LOP3.LUT R0, R2, 0x1ffffffe, RZ, 0xc0, !PT ;  /* 0x1ffffffe02007812 */ /* 0x000fe200078ec0ff */
[----:B------:R-:W-:Y:S01]  /*0ea0*/  IMAD.SHL.U32 R4, R4, 0x40, RZ ;  /* 0x0000004004047824 */ /* 0x000fe200078e00ff */
[----:B------:R-:W-:Y:S01]  /*0eb0*/  LOP3.LUT R3, R3, 0x1c0, RZ, 0xc0, !PT ;  /* 0x000001c003037812 */ /* 0x000fe200078ec0ff */
[----:B------:R-:W-:Y:S01]  /*0ec0*/  VIADD R157, R22, 0x10 ;  /* 0x00000010169d7836 */ /* 0x000fe20000000000 */
[----:B------:R-:W-:Y:S01]  /*0ed0*/  IADD3 R0, R5, -R0, RZ ;  /* 0x8000000005007210 */ /* 0x000fe20007ffe0ff */
[----:B------:R0:W-:Y:S01]  /*0ee0*/  STL [R1+0x14], R11 ;  /* 0x0000140b01007387 */ /* 0x0001e20000100800 */
[----:B------:R-:W-:Y:S01]  /*0ef0*/  LOP3.LUT R7, R7, 0x7ffffffc, RZ, 0xc0, !PT ;  /* 0x7ffffffc07077812 */ /* 0x000fe200078ec0ff */
[----:B------:R-:W-:Y:S01]  /*0f00*/  VIADD R2, R16, 0x20 ;  /* 0x0000002010027836 */ /* 0x000fe20000000000 */
[----:B------:R-:W-:Y:S01]  /*0f10*/  SHF.R.U32.HI R5, RZ, 0x3, R3 ;  /* 0x00000003ff057819 */ /* 0x000fe20000011603 */
[----:B------:R-:W-:Y:S01]  /*0f20*/  IMAD R0, R0, 0x8, R9 ;  /* 0x0000000800007824 */ /* 0x000fe200078e0209 */
[----:B------:R-:W-:Y:S01]  /*0f30*/  LOP3.LUT R3, R3, 0x38, R16, 0xf8, !PT ;  /* 0x0000003803037812 */ /* 0x000fe200078ef810 */
[----:B------:R-:W-:Y:S01]  /*0f40*/  IMAD.IADD R7, R10, 0x1, -R7 ;  /* 0x000000010a077824 */ /* 0x000fe200078e0a07 */
[----:B------:R-:W-:-:S02]  /*0f50*/  LOP3.LUT R4, R4, 0xfffffe00, RZ, 0xc0, !PT ;  /* 0xfffffe0004047812 */ /* 0x000fc400078ec0ff */
[----:B------:R-:W-:Y:S01]  /*0f60*/  SHF.R.S32.HI R8, RZ, 0x1f, R157 ;  /* 0x0000001fff087819 */ /* 0x000fe2000001149d */
[C---:B0-----:R-:W-:Y:S01]  /*0f70*/  IMAD.SHL.U32 R11, R157.reuse, 0x2, RZ ;  /* 0x000000029d0b7824 */ /* 0x041fe200078e00ff */
[----:B------:R-:W-:Y:S01]  /*0f80*/  LOP3.LUT R3, R4, R3, R5, 0xf6, !PT ;  /* 0x0000000304037212 */ /* 0x000fe200078ef605 */
[----:B------:R0:W-:Y:S01]  /*0f90*/  STL [R1+0x24], R4 ;  /* 0x0000240401007387 */ /* 0x0001e20000100800 */
[----:B------:R-:W-:Y:S02]  /*0fa0*/  SHF.L.U32 R6, R6, 0x3, RZ ;  /* 0x0000000306067819 */ /* 0x000fe400000006ff */
[----:B------:R-:W-:Y:S01]  /*0fb0*/  SHF.L.U64.HI R5, R157, 0x1, R8 ;  /* 0x000000019d057819 */ /* 0x000fe20000010208 */
[----:B------:R-:W-:Y:S01]  /*0fc0*/  IMAD R3, R3, 0x2, R18 ;  /* 0x0000000203037824 */ /* 0x000fe200078e0212 */
[----:B------:R1:W-:Y:S01]  /*0fd0*/  STL [R1+0x54], R11 ;  /* 0x0000540b01007387 */ /* 0x0003e20000100800 */
[----:B------:R-:W-:Y:S02]  /*0fe0*/  SHF.R.S32.HI R17, RZ, 0x1f, R16 ;  /* 0x0000001fff117819 */ /* 0x000fe40000011410 */
[----:B------:R-:W-:Y:S01]  /*0ff0*/  SHF.R.S32.HI R154, RZ, 0x1f, R2 ;  /* 0x0000001fff9a7819 */ /* 0x000fe20000011402 */
[----:B------:R1:W-:Y:S01]  /*1000*/  STL [R1+0x64], R6 ;  /* 0x0000640601007387 */ /* 0x0003e20000100800 */
[----:B0-----:R-:W-:-:S03]  /*1010*/  IMAD.SHL.U32 R4, R7, 0x2, RZ ;  /* 0x0000000207047824 */ /* 0x001fc600078e00ff */
[----:B------:R1:W-:Y:S04]  /*1020*/  STL [R1+0x50], R5 ;  /* 0x0000500501007387 */ /* 0x0003e80000100800 */
[----:B------:R1:W-:Y:S04]  /*1030*/  STL [R1+0x28], R4 ;  /* 0x0000280401007387 */ /* 0x0003e80000100800 */
[----:B------:R1:W-:Y:S04]  /*1040*/  STL [R1+0x58], R3 ;  /* 0x0000580301007387 */ /* 0x0003e80000100800 */
[----:B------:R1:W-:Y:S02]  /*1050*/  STL [R1+0x60], R0 ;  /* 0x0000600001007387 */ /* 0x0003e40000100800 */
.L_x_13421:
[----:B01-3--:R-:W0:Y:S02]  /*1060*/  LDC.64 R4, c[0x0][0xc88] ;  /* 0x00032200ff047b82 */ /* 0x00be240000000a00 */
[----:B0-----:R-:W-:-:S05]  /*1070*/  IMAD.WIDE R4, R35, 0x4, R4 ;  /* 0x0000000423047825 */ /* 0x001fca00078e0204 */
[----:B--2-4-:R-:W2:Y:S01]  /*1080*/  LDG.E R36, desc[UR42][R4.64] ;  /* 0x0000002a04247981 */ /* 0x014ea2000c1e1900 */
        /* <DEDUP_REMOVED lines=11> */
[----:B------:R0:W-:Y:S08]  /*1140*/  STL [R1+0x34], R36 ;  /* 0x0000342401007387 */ /* 0x0001f00000100800 */
[----:B------:R-:W-:-:S02]  /*1150*/  @P1 LEA R6, P2, R36, UR4, 0x2 ;  /* 0x0000000424061c11 */ /* 0x000fc4000f8410ff */
[C---:B------:R-:W-:Y:S01]  /*1160*/  SHF.L.U32 R38, R36.reuse, 0x2, RZ ;  /* 0x0000000224267819 */ /* 0x040fe200000006ff */
[----:B------:R0:W-:Y:S01]  /*1170*/  STL [R1+0x4c], R0 ;  /* 0x00004c0001007387 */ /* 0x0001e20000100800 */
[C-C-:B------:R-:W-:Y:S02]  /*1180*/  @P1 LEA.HI.X R7, R36.reuse, UR5, R0.reuse, 0x2, P2 ;  /* 0x0000000524071c11 */ /* 0x140fe400090f1400 */
[----:B------:R-:W-:Y:S01]  /*1190*/  ISETP.NE.U32.AND P2, PT, RZ, UR8, PT ;  /* 0x00000008ff007c0c */ /* 0x000fe2000bf45070 */
[----:B------:R-:W-:Y:S01]  /*11a0*/  ULDC UR4, c[0x0][0x288] ;  /* 0x0000a20000047ab9 */ /* 0x000fe20000000800 */
[----:B------:R-:W-:Y:S01]  /*11b0*/  SHF.L.U64.HI R37, R36, 0x2, R0 ;  /* 0x0000000224257819 */ /* 0x000fe20000010200 */
[----:B------:R0:W5:Y:S01]  /*11c0*/  @P1 LDG.E R10, desc[UR42][R6.64] ;  /* 0x0000002a060a1981 */ /* 0x000162000c1e1900 */
[----:B------:R-:W-:Y:S02]  /*11d0*/  ISETP.NE.AND.EX P2, PT, RZ, UR9, PT, P2 ;  /* 0x00000009ff007c0c */ /* 0x000fe4000bf45320 */
[----:B------:R-:W-:Y:S01]  /*11e0*/  IADD3 R8, P3, R38, UR6, RZ ;  /* 0x0000000626087c10 */ /* 0x000fe2000ff7e0ff */
[----:B------:R-:W-:Y:S01]  /*11f0*/  IMAD.U32 R24, RZ, RZ, UR4 ;  /* 0x00000004ff187e24 */ /* 0x000fe2000f8e00ff */
[----:B------:R-:W-:Y:S01]  /*1200*/  ULDC.64 UR4, c[0x0][0x418] ;  /* 0x0001060000047ab9 */ /* 0x000fe20000000a00 */
[----:B------:R0:W-:Y:S01]  /*1210*/  STL [R1+0x3c], R38 ;  /* 0x00003c2601007387 */ /* 0x0001e20000100800 */
[----:B------:R-:W-:-:S07]  /*1220*/  IADD3.X R9, R37, UR7, RZ, P3, !PT ;  /* 0x0000000725097c10 */ /* 0x000fce0009ffe4ff */
[----:B------:R-:W-:Y:S01]  /*1230*/  @P2 IADD3 R4, P1, R38, UR8, RZ ;  /* 0x0000000826042c10 */ /* 0x000fe2000ff3e0ff */
[----:B------:R0:W5:Y:S03]  /*1240*/  @P0 LDG.E R68, desc[UR42][R8.64] ;  /* 0x0000002a08440981 */ /* 0x000166000c1e1900 */
[----:B------:R-:W-:Y:S01]  /*1250*/  @P2 IADD3.X R5, R37, UR9, RZ, P1, !PT ;  /* 0x0000000925052c10 */ /* 0x000fe20008ffe4ff */
[----:B------:R-:W-:Y:S01]  /*1260*/  UISETP.NE.U32.AND UP0, UPT, UR4, URZ, UPT ;  /* 0x0000003f0400728c */ /* 0x000fe2000bf05070 */
[----:B------:R0:W-:Y:S02]  /*1270*/  STL [R1+0x40], R37 ;  /* 0x0000402501007387 */ /* 0x0001e40000100800 */
[----:B------:R-:W-:Y:S02]  /*1280*/  ULDC UR4, c[0x0][0x424] ;  /* 0x0001090000047ab9 */ /* 0x000fe40000000800 */
[----:B------:R0:W5:Y:S01]  /*1290*/  @P2 LDG.E R24, desc[UR42][R4.64] ;  /* 0x0000002a04182981 */ /* 0x000162000c1e1900 */
[----:B------:R-:W-:-:S03]  /*12a0*/  UISETP.NE.AND.EX UP0, UPT, UR5, URZ, UPT, UP0 ;  /* 0x0000003f0500728c */ /* 0x000fc6000bf05300 */
[----:B------:R-:W-:Y:S01]  /*12b0*/  ULDC UR5, c[0x0][0x2f0] ;  /* 0x0000bc0000057ab9 */ /* 0x000fe20000000800 */
[----:B------:R-:W-:-:S04]  /*12c0*/  USEL UR4, UR4, 0x1, UP0 ;  /* 0x0000000104047887 */ /* 0x000fc80008000000 */
[----:B------:R-:W-:-:S03]  /*12d0*/  UIMAD UR4, UR4, UR5, URZ ;  /* 0x00000005040472a4 */ /* 0x000fc6000f8e023f */
[----:B------:R-:W-:Y:S02]  /*12e0*/  ULDC UR5, c[0x0][0x348] ;  /* 0x0000d20000057ab9 */ /* 0x000fe40000000800 */
[----:B------:R-:W-:Y:S01]  /*12f0*/  MOV R27, UR5 ;  /* 0x00000005001b7c02 */ /* 0x000fe20008000f00 */
        /* <DEDUP_REMOVED lines=11> */
.L_x_13283:
        /* <DEDUP_REMOVED lines=14> */
.L_x_13284:
[----:B------:R-:W-:Y:S05]  /*1490*/  @!P0 BRA `(.L_x_13285) ;  /* 0x00000000000c8947 */ /* 0x000fea0003800000 */
[----:B------:R-:W2:Y:S04]  /*14a0*/  LDG.E R0, desc[UR42][R8.64] ;  /* 0x0000002a08007981 */ /* 0x000ea8000c1e1900 */
[----:B------:R-:W2:Y:S02]  /*14b0*/  LDG.E R31, desc[UR42][R8.64+0x4] ;  /* 0x0000042a081f7981 */ /* 0x000ea4000c1e1900 */
[----:B--2---:R-:W-:-:S07]  /*14c0*/  IMAD.IADD R31, R31, 0x1, -R0 ;  /* 0x000000011f1f7824 */ /* 0x004fce00078e0a00 */
.L_x_13285:
[----:B------:R-:W-:Y:S01]  /*14d0*/  ULDC.64 UR4, c[0x0][0xa10] ;  /* 0x0002840000047ab9 */ /* 0x000fe20000000a00 */
[----:B------:R-:W2:Y:S01]  /*14e0*/  LDL.LU R32, [R1] ;  /* 0x0000000001207983 */ /* 0x000ea20000300800 */
[----:B------:R-:W-:-:S04]  /*14f0*/  ISETP.NE.U32.AND P0, PT, RZ, UR4, PT ;  /* 0x00000004ff007c0c */ /* 0x000fc8000bf05070 */
[----:B------:R-:W-:Y:S01]  /*1500*/  ISETP.NE.AND.EX P0, PT, RZ, UR5, PT, P0 ;  /* 0x00000005ff007c0c */ /* 0x000fe2000bf05300 */
[----:B------:R-:W-:Y:S02]  /*1510*/  ULDC.64 UR4, c[0x0][0xa30] ;  /* 0x00028c0000047ab9 */ /* 0x000fe40000000a00 */
[----:B------:R-:W-:-:S10]  /*1520*/  ISETP.NE.U32.AND P1, PT, RZ, UR4, PT ;  /* 0x00000004ff007c0c */ /* 0x000fd4000bf25070 */
[----:B0-----:R-:W0:Y:S02]  /*1530*/  @P0 LDC.64 R4, c[0x0][0xa10] ;  /* 0x00028400ff040b82 */ /* 0x001e240000000a00 */
[----:B0-----:R-:W-:-:S05]  /*1540*/  @P0 IMAD.WIDE R4, R36, 0x4, R4 ;  /* 0x0000000424040825 */ /* 0x001fca00078e0204 */
[----:B------:R-:W3:Y:S04]  /*1550*/  @P0 LDG.E R0, desc[UR42][R4.64] ;  /* 0x0000002a04000981 */ /* 0x000ee8000c1e1900 */
[----:B------:R0:W3:Y:S01]  /*1560*/  @P0 LDG.E R3, desc[UR42][R4.64+0x4] ;  /* 0x0000042a04030981 */ /* 0x0000e2000c1e1900 */
[----:B------:R-:W-:Y:S02]  /*1570*/  ISETP.NE.AND.EX P1, PT, RZ, UR5, PT, P1 ;  /* 0x00000005ff007c0c */ /* 0x000fe4000bf25310 */
[----:B-----5:R-:W-:-:S11]  /*1580*/  MOV R25, R31 ;  /* 0x0000001f00197202 */ /* 0x020fd60000000f00 */
[----:B------:R-:W-:-:S04]  /*1590*/  @P1 IADD3 R6, P2, R38, UR4, RZ ;  /* 0x0000000426061c10 */ /* 0x000fc8000ff5e0ff */
[----:B------:R-:W-:-:S05]  /*15a0*/  @P1 IADD3.X R7, R37, UR5, RZ, P2, !PT ;  /* 0x0000000525071c10 */ /* 0x000fca00097fe4ff */
[----:B------:R1:W5:Y:S01]  /*15b0*/  @P1 LDG.E R25, desc[UR42][R6.64] ;  /* 0x0000002a06191981 */ /* 0x000362000c1e1900 */
[----:B------:R-:W-:Y:S01]  /*15c0*/  IMAD.IADD R10, R31, 0x1, -R10 ;  /* 0x000000011f0a7824 */ /* 0x000fe200078e0a0a */
[----:B------:R-:W-:Y:S01]  /*15d0*/  LOP3.LUT R12, R11, 0xff, RZ, 0xc0, !PT ;  /* 0x000000ff0b0c7812 */ /* 0x000fe200078ec0ff */
[----:B------:R-:W-:Y:S01]  /*15e0*/  BSSY B0, `(.L_x_13286) ;  /* 0x000002c000007945 */ /* 0x000fe20003800000 */
[----:B------:R-:W-:Y:S01]  /*15f0*/  SHF.R.U32.HI R8, RZ, 0x10, R11 ;  /* 0x00000010ff087819 */ /* 0x000fe2000001160b */
[----:B0-----:R-:W-:Y:S02]  /*1600*/  IMAD.MOV.U32 R5, RZ, RZ, RZ ;  /* 0x000000ffff057224 */ /* 0x001fe400078e00ff */
[----:B------:R1:W-:Y:S04]  /*1610*/  STL [R1+0x48], R12 ;  /* 0x0000480c01007387 */ /* 0x0003e80000100800 */
[----:B------:R1:W-:Y:S01]  /*1620*/  STL [R1+0x30], R8 ;  /* 0x0000300801007387 */ /* 0x0003e20000100800 */
[----:B--2---:R-:W-:Y:S01]  /*1630*/  LOP3.LUT R32, R32, 0xfffffffb, RZ, 0xc0, !PT ;  /* 0xfffffffb20207812 */ /* 0x004fe200078ec0ff */
[----:B---3--:R-:W-:-:S04]  /*1640*/  @P0 IMAD.IADD R27, R3, 0x1, -R0 ;  /* 0x00000001031b0824 */ /* 0x008fc800078e0a00 */
[----:B------:R-:W-:-:S05]  /*1650*/  IMAD.IADD R89, R10, 0x1, R27 ;  /* 0x000000010a597824 */ /* 0x000fca00078e021b */
[C---:B------:R-:W-:Y:S02]  /*1660*/  ISETP.GE.AND P3, PT, R89.reuse, 0x1, PT ;  /* 0x000000015900780c */ /* 0x040fe40003f66270 */
[----:B------:R-:W-:-:S04]  /*1670*/  IADD3 R0, R89, 0x7f, RZ ;  /* 0x0000007f59007810 */ /* 0x000fc80007ffe0ff */
[----:B------:R-:W-:-:S04]  /*1680*/  SHF.R.S32.HI R3, RZ, 0x1f, R0 ;  /* 0x0000001fff037819 */ /* 0x000fc80000011400 */
[----:B------:R-:W-:-:S03]  /*1690*/  LEA.HI R3, R3, R0, RZ, 0x7 ;  /* 0x0000000003037211 */ /* 0x000fc600078f38ff */
[----:B------:R-:W-:Y:S02]  /*16a0*/  @P3 LOP3.LUT R32, R32, 0x4, RZ, 0xfc, !PT ;  /* 0x0000000420203812 */ /* 0x000fe400078efcff */
[----:B------:R-:W-:-:S03]  /*16b0*/  SHF.R.S32.HI R26, RZ, 0x7, R3 ;  /* 0x00000007ff1a7819 */ /* 0x000fc60000011403 */
[----:B------:R1:W-:Y:S01]  /*16c0*/  STL [R1], R32 ;  /* 0x0000002001007387 */ /* 0x0003e20000100800 */
[----:B------:R-:W-:Y:S05]  /*16d0*/  @!P3 BRA `(.L_x_13287) ;  /* 0x000000000070b947 */ /* 0x000fea0003800000 */
[----:B------:R-:W-:Y:S01]  /*16e0*/  ISETP.NE.AND P0, PT, R8, RZ, PT ;  /* 0x000000ff0800720c */ /* 0x000fe20003f05270 */
[----:B------:R-:W-:-:S03]  /*16f0*/  ULDC UR4, c[0x0][0x9f0] ;  /* 0x00027c0000047ab9 */ /* 0x000fc60000000800 */
[----:B------:R-:W-:-:S04]  /*1700*/  SEL R9, R8, UR4, P0 ;  /* 0x0000000408097c07 */ /* 0x000fc80008000000 */
[-C--:B-1----:R-:W-:Y:S02]  /*1710*/  IABS R6, R9.reuse ;  /* 0x0000000900067213 */ /* 0x082fe40000000000 */
        /* <DEDUP_REMOVED lines=24> */
.L_x_13287:
[----:B------:R-:W-:Y:S05]  /*18a0*/  BSYNC B0 ;  /* 0x0000000000007941 */ /* 0x000fea0003800000 */
.L_x_13286:
        /* <DEDUP_REMOVED lines=24> */
[----:B------:R0:W2:Y:S01]  /*1a30*/  LDC.64 R14, c[0x4][R0] ;  /* 0x01000000000e7b82 */ /* 0x0000a20000000a00 */
[----:B------:R-:W-:Y:S01]  /*1a40*/  MOV R5, UR5 ;  /* 0x0000000500057c02 */ /* 0x000fe20008000f00 */
[----:B------:R-:W-:Y:S01]  /*1a50*/  ULDC.64 UR4, c[0x4][0x140] ;  /* 0x0100500000047ab9 */ /* 0x000fe20000000a00 */
[----:B------:R-:W-:Y:S01]  /*1a60*/  IMAD.U32 R10, RZ, RZ, UR6 ;  /* 0x00000006ff0a7e24 */ /* 0x000fe2000f8e00ff */
[----:B------:R-:W-:Y:S01]  /*1a70*/  MOV R11, UR7 ;  /* 0x00000007000b7c02 */ /* 0x000fe20008000f00 */
[----:B-1----:R-:W-:Y:S02]  /*1a80*/  IMAD.U32 R6, RZ, RZ, UR4 ;  /* 0x00000004ff067e24 */ /* 0x002fe4000f8e00ff */
[----:B------:R-:W-:-:S02]  /*1a90*/  IMAD.U32 R7, RZ, RZ, UR5 ;  /* 0x00000005ff077e24 */ /* 0x000fc4000f8e00ff */
[----:B------:R-:W-:Y:S02]  /*1aa0*/  IMAD.MOV.U32 R8, RZ, RZ, 0x70 ;  /* 0x00000070ff087424 */ /* 0x000fe400078e00ff */
[----:B------:R-:W-:Y:S02]  /*1ab0*/  IMAD.MOV.U32 R12, RZ, RZ, 0x1 ;  /* 0x00000001ff0c7424 */ /* 0x000fe400078e00ff */
[----:B0-----:R-:W-:-:S07]  /*1ac0*/  IMAD.MOV.U32 R13, RZ, RZ, RZ ;  /* 0x000000ffff0d7224 */ /* 0x001fce00078e00ff */
[----:B------:R-:W-:-:S07]  /*1ad0*/  LEPC R20, `(.L_x_13290) ;  /* 0x000000001014794e */ /* 0x000fce0000000000 */
[----:B--2--5:R-:W-:Y:S05]  /*1ae0*/  CALL.ABS.NOINC R14 ;  /* 0x000000000e007343 */ /* 0x024fea0003c00000 */
.L_x_13290:
[----:B------:R-:W-:Y:S05]  /*1af0*/  BSYNC B6 ;  /* 0x0000000000067941 */ /* 0x000fea0003800000 */
.L_x_13289:
        /* <DEDUP_REMOVED lines=8> */
[----:B------:R0:W2:Y:S01]  /*1b80*/  LDC.64 R14, c[0x4][R0] ;  /* 0x01000000000e7b82 */ /* 0x0000a20000000a00 */
[----:B------:R-:W-:Y:S01]  /*1b90*/  IMAD.U32 R5, RZ, RZ, UR5 ;  /* 0x00000005ff057e24 */ /* 0x000fe2000f8e00ff */
[----:B------:R-:W-:Y:S01]  /*1ba0*/  ULDC.64 UR4, c[0x4][0x140] ;  /* 0x0100500000047ab9 */ /* 0x000fe20000000a00 */
[----:B------:R-:W-:Y:S01]  /*1bb0*/  IMAD.U32 R10, RZ, RZ, UR6 ;  /* 0x00000006ff0a7e24 */ /* 0x000fe2000f8e00ff */
[----:B-1----:R-:W-:Y:S01]  /*1bc0*/  MOV R7, UR5 ;  /* 0x0000000500077c02 */ /* 0x002fe20008000f00 */
[----:B------:R-:W-:Y:S01]  /*1bd0*/  IMAD.U32 R6, RZ, RZ, UR4 ;  /* 0x00000004ff067e24 */ /* 0x000fe2000f8e00ff */
[----:B------:R-:W-:Y:S01]  /*1be0*/  MOV R12, 0x1 ;  /* 0x00000001000c7802 */ /* 0x000fe20000000f00 */
[----:B------:R-:W-:-:S02]  /*1bf0*/  IMAD.U32 R11, RZ, RZ, UR7 ;  /* 0x00000007ff0b7e24 */ /* 0x000fc4000f8e00ff */
[----:B------:R-:W-:Y:S02]  /*1c00*/  IMAD.MOV.U32 R8, RZ, RZ, 0x70 ;  /* 0x00000070ff087424 */ /* 0x000fe400078e00ff */
[----:B0-----:R-:W-:-:S07]  /*1c10*/  IMAD.MOV.U32 R13, RZ, RZ, RZ ;  /* 0x000000ffff0d7224 */ /* 0x001fce00078e00ff */
[----:B------:R-:W-:-:S07]  /*1c20*/  LEPC R20, `(.L_x_13292) ;  /* 0x000000001014794e */ /* 0x000fce0000000000 */
[----:B--2--5:R-:W-:Y:S05]  /*1c30*/  CALL.ABS.NOINC R14 ;  /* 0x000000000e007343 */ /* 0x024fea0003c00000 */
.L_x_13292:
[----:B------:R-:W-:Y:S05]  /*1c40*/  BSYNC B6 ;  /* 0x0000000000067941 */ /* 0x000fea0003800000 */
.L_x_13291:
[----:B------:R-:W-:Y:S01]  /*1c50*/  ULDC.64 UR4, c[0x0][0x9f8] ;  /* 0x00027e0000047ab9 */ /* 0x000fe20000000a00 */
[----:B------:R-:W-:Y:S01]  /*1c60*/  IMAD.MOV.U32 R69, RZ, RZ, R36 ;  /* 0x000000ffff457224 */ /* 0x000fe200078e0024 */
[----:B------:R-:W-:Y:S01]  /*1c70*/  ISETP.NE.U32.AND P0, PT, RZ, UR4, PT ;  /* 0x00000004ff007c0c */ /* 0x000fe2000bf05070 */
[----:B------:R-:W2:Y:S01]  /*1c80*/  LDL R14, [R1+0x24] ;  /* 0x00002400010e7983 */ /* 0x000ea20000100800 */
[----:B------:R-:W0:Y:S02]  /*1c90*/  LDC.64 R4, c[0x0][0x3f8] ;  /* 0x0000fe00ff047b82 */ /* 0x000e240000000a00 */
[----:B------:R-:W-:-:S06]  /*1ca0*/  ISETP.NE.AND.EX P0, PT, RZ, UR5, PT, P0 ;  /* 0x00000005ff007c0c */ /* 0x000fcc000bf05300 */
[----:B------:R-:W3:Y:S07]  /*1cb0*/  LDC R59, c[0x0][0x3f4] ;  /* 0x0000fd00ff3b7b82 */ /* 0x000eee0000000800 */
[----:B-1----:R-:W-:Y:S01]  /*1cc0*/  @P0 IADD3 R6, P1, R38, UR4, RZ ;  /* 0x0000000426060c10 */ /* 0x002fe2000ff3e0ff */
[----:B------:R-:W1:Y:S01]  /*1cd0*/  LDC.64 R62, c[0x0][0x408] ;  /* 0x00010200ff3e7b82 */ /* 0x000e620000000a00 */
[----:B------:R-:W4:Y:S02]  /*1ce0*/  LDL R38, [R1+0x14] ;  /* 0x0000140001267983 */ /* 0x000f240000100800 */
[----:B------:R-:W-:-:S05]  /*1cf0*/  @P0 IADD3.X R7, R37, UR5, RZ, P1, !PT ;  /* 0x0000000525070c10 */ /* 0x000fca0008ffe4ff */
[----:B------:R1:W2:Y:S01]  /*1d00*/  @P0 LDG.E R69, desc[UR42][R6.64] ;  /* 0x0000002a06450981 */ /* 0x0002a2000c1e1900 */
[----:B------:R-:W1:Y:S01]  /*1d10*/  S2R R36, SR_TID.X ;  /* 0x0000000000247919 */ /* 0x000e620000002100 */
[----:B------:R-:W-:Y:S02]  /*1d20*/  SHF.R.S32.HI R3, RZ, 0x1f, R153 ;  /* 0x0000001fff037819 */ /* 0x000fe40000011499 */
[----:B------:R-:W-:-:S03]  /*1d30*/  SHF.R.S32.HI R23, RZ, 0x1f, R22 ;  /* 0x0000001fff177819 */ /* 0x000fc60000011416 */
[-C--:B0-----:R-:W-:Y:S01]  /*1d40*/  IMAD R0, R3, R4.reuse, RZ ;  /* 0x0000000403007224 */ /* 0x081fe200078e02ff */
[----:B---3--:R-:W-:Y:S01]  /*1d50*/  ISETP.GE.AND P0, PT, R16, R59, PT ;  /* 0x0000003b1000720c */ /* 0x008fe20003f06270 */
[----:B------:R-:W-:-:S04]  /*1d60*/  IMAD.WIDE.U32 R8, R153, R4, R22 ;  /* 0x0000000499087225 */ /* 0x000fc800078e0016 */
[----:B------:R-:W-:Y:S02]  /*1d70*/  IMAD R13, R153, R5, R0 ;  /* 0x00000005990d7224 */ /* 0x000fe400078e0200 */
[----:B-1----:R-:W-:Y:S01]  /*1d80*/  IMAD R0, R3, R62, RZ ;  /* 0x0000003e03007224 */ /* 0x002fe200078e02ff */
[----:B------:R-:W-:Y:S01]  /*1d90*/  SEL R3, R59, RZ, P0 ;  /* 0x000000ff3b037207 */ /* 0x000fe20000000000 */
[----:B------:R-:W-:Y:S01]  /*1da0*/  IMAD.WIDE.U32 R10, R153, R4, R16 ;  /* 0x00000004990a7225 */ /* 0x000fe200078e0010 */
[----:B------:R-:W-:-:S03]  /*1db0*/  IADD3 R9, R9, R13, RZ ;  /* 0x0000000d09097210 */ /* 0x000fc60007ffe0ff */
[----:B------:R-:W-:Y:S01]  /*1dc0*/  IMAD.IADD R11, R13, 0x1, R11 ;  /* 0x000000010d0b7824 */ /* 0x000fe200078e020b */
[----:B-----5:R-:W-:Y:S01]  /*1dd0*/  SHF.R.S32.HI R13, RZ, 0x1f, R25 ;  /* 0x0000001fff0d7819 */ /* 0x020fe20000011419 */
[----:B------:R-:W-:Y:S02]  /*1de0*/  IMAD.IADD R3, R16, 0x1, R3 ;  /* 0x0000000110037824 */ /* 0x000fe400078e0203 */
[----:B------:R-:W-:Y:S02]  /*1df0*/  IMAD R15, R153, R63, R0 ;  /* 0x0000003f990f7224 */ /* 0x000fe400078e0200 */
[----:B------:R-:W-:Y:S01]  /*1e00*/  IMAD R12, R13, R4, RZ ;  /* 0x000000040d0c7224 */ /* 0x000fe200078e02ff */
[----:B------:R-:W-:Y:S02]  /*1e10*/  SHF.R.S32.HI R0, RZ, 0x1f, R3 ;  /* 0x0000001fff007819 */ /* 0x000fe40000011403 */
[----:B------:R-:W-:Y:S02]  /*1e20*/  SHF.R.U32.HI R37, RZ, 0x7, R36 ;  /* 0x00000007ff257819 */ /* 0x000fe40000011624 */
[----:B------:R-:W-:Y:S01]  /*1e30*/  LEA.HI R0, R0, R3, RZ, 0x3 ;  /* 0x0000000300007211 */ /* 0x000fe200078f18ff */
[----:B------:R-:W-:Y:S01]  /*1e40*/  IMAD R3, R25, R5, R12 ;  /* 0x0000000519037224 */ /* 0x000fe200078e020c */
[----:B------:R-:W-:Y:S01]  /*1e50*/  ISETP.NE.AND P6, PT, R37, 0x1, PT ;  /* 0x000000012500780c */ /* 0x000fe20003fc5270 */
[----:B------:R-:W-:-:S02]  /*1e60*/  IMAD R12, R13, R62, RZ ;  /* 0x0000003e0d0c7224 */ /* 0x000fc400078e02ff */
[----:B------:R-:W-:Y:S02]  /*1e70*/  VIADD R61, R37, 0x8 ;  /* 0x00000008253d7836 */ /* 0x000fe40000000000 */
[C---:B------:R-:W-:Y:S01]  /*1e80*/  VIADD R37, R153.reuse, 0x60 ;  /* 0x0000006099257836 */ /* 0x040fe20000000000 */
[----:B------:R-:W-:Y:S01]  /*1e90*/  SHF.L.U64.HI R66, R4, 0x7, R5 ;  /* 0x0000000704427819 */ /* 0x000fe20000010205 */
[----:B------:R-:W-:Y:S01]  /*1ea0*/  IMAD.IADD R68, R68, 0x1, R31 ;  /* 0x0000000144447824 */ /* 0x000fe200078e021f */
[----:B------:R-:W-:Y:S01]  /*1eb0*/  SHF.L.U64.HI R64, R62, 0x7, R63 ;  /* 0x000000073e407819 */ /* 0x000fe2000001023f */
[----:B------:R-:W-:-:S04]  /*1ec0*/  IMAD.WIDE.U32 R6, R153, R62, R16 ;  /* 0x0000003e99067225 */ /* 0x000fc800078e0010 */
[----:B------:R-:W-:-:S04]  /*1ed0*/  IMAD.WIDE.U32 R20, R25, R4, R8 ;  /* 0x0000000419147225 */ /* 0x000fc800078e0008 */
[----:B------:R-:W-:-:S04]  /*1ee0*/  IMAD.WIDE.U32 R34, R25, R4, R10 ;  /* 0x0000000419227225 */ /* 0x000fc800078e000a */
[----:B------:R-:W-:Y:S02]  /*1ef0*/  IMAD.SHL.U32 R65, R4, 0x80, RZ ;  /* 0x0000008004417824 */ /* 0x000fe400078e00ff */
[----:B------:R-:W-:Y:S02]  /*1f00*/  IMAD R31, R25, R63, R12 ;  /* 0x0000003f191f7224 */ /* 0x000fe400078e020c */
[----:B------:R-:W-:Y:S01]  /*1f10*/  IMAD.SHL.U32 R37, R37, 0x40, RZ ;  /* 0x0000004025257824 */ /* 0x000fe200078e00ff */
[----:B------:R-:W-:Y:S02]  /*1f20*/  IADD3 R7, R15, R7, RZ ;  /* 0x000000070f077210 */ /* 0x000fe40007ffe0ff */
[----:B------:R-:W-:Y:S02]  /*1f30*/  LOP3.LUT R32, R32, 0xfffffffd, RZ, 0xc0, !PT ;  /* 0xfffffffd20207812 */ /* 0x000fe400078ec0ff */
[----:B------:R-:W-:Y:S01]  /*1f40*/  LOP3.LUT R37, R37, 0x1c0, RZ, 0xc0, !PT ;  /* 0x000001c025257812 */ /* 0x000fe200078ec0ff */
[----:B------:R-:W-:Y:S01]  /*1f50*/  IMAD.WIDE.U32 R54, R25, R62, R6 ;  /* 0x0000003e19367225 */ /* 0x000fe200078e0006 */
[----:B------:R-:W-:-:S02]  /*1f60*/  SHF.R.S32.HI R7, RZ, 0x3, R0 ;  /* 0x00000003ff077819 */ /* 0x000fc40000011400 */
[----:B------:R-:W-:Y:S01]  /*1f70*/  LOP3.LUT R6, R0, 0xfffffff8, RZ, 0xc0, !PT ;  /* 0xfffffff800067812 */ /* 0x000fe200078ec0ff */
[----:B------:R-:W-:Y:S05]  /*1f80*/  @!P6 WARPSYNC.ALL ;  /* 0x000000000000e948 */ /* 0x000fea0003800000 */
[----:B------:R-:W-:Y:S01]  /*1f90*/  IMAD.WIDE.U32 R52, R153, R62, R22 ;  /* 0x0000003e99347225 */ /* 0x000fe200078e0016 */
[----:B------:R-:W-:-:S03]  /*1fa0*/  ULDC UR4, c[0x0][0x2f4] ;  /* 0x0000bd0000047ab9 */ /* 0x000fc60000000800 */
[----:B------:R-:W-:Y:S02]  /*1fb0*/  IMAD.IADD R53, R53, 0x1, R15 ;  /* 0x0000000135357824 */ /* 0x000fe400078e020f */
[----:B------:R-:W-:Y:S02]  /*1fc0*/  IMAD.IADD R57, R21, 0x1, R3 ;  /* 0x0000000115397824 */ /* 0x000fe400078e0203 */
[----:B------:R-:W-:Y:S02]  /*1fd0*/  IMAD.IADD R56, R3, 0x1, R35 ;  /* 0x0000000103387824 */ /* 0x000fe400078e0223 */
[----:B------:R-:W-:Y:S01]  /*1fe0*/  IMAD.WIDE.U32 R52, R25, R62, R52 ;  /* 0x0000003e19347225 */ /* 0x000fe200078e0034 */
[----:B------:R-:W-:Y:S01]  /*1ff0*/  @!P6 BAR.SYNC.DEFER_BLOCKING 0x9, 0x100 ;  /* 0x024400000000eb1d */ /* 0x000fe20000010000 */
[----:B------:R-:W-:Y:S02]  /*2000*/  ISETP.GE.AND P2, PT, R2, UR4, PT ;  /* 0x0000000402007c0c */ /* 0x000fe4000bf46270 */
[----:B------:R-:W-:-:S02]  /*2010*/  IMAD.SHL.U32 R62, R62, 0x80, RZ ;  /* 0x000000803e3e7824 */ /* 0x000fc400078e00ff */
[----:B------:R-:W-:Y:S02]  /*2020*/  IMAD.SHL.U32 R59, R59, 0x2, RZ ;  /* 0x000000023b3b7824 */ /* 0x000fe400078e00ff */
[C---:B----4-:R-:W-:Y:S01]  /*2030*/  IMAD.SHL.U32 R67, R38.reuse, 0x40, RZ ;  /* 0x0000004026437824 */ /* 0x050fe200078e00ff */
[----:B------:R-:W-:Y:S02]  /*2040*/  LOP3.LUT P1, RZ, R38, 0x4, RZ, 0xc0, !PT ;  /* 0x0000000426ff7812 */ /* 0x000fe4000782c0ff */
[----:B------:R-:W-:Y:S02]  /*2050*/  IADD3 R38, R36, -0x80, RZ ;  /* 0xffffff8024267810 */ /* 0x000fe40007ffe0ff */
[----:B------:R-:W-:Y:S02]  /*2060*/  LOP3.LUT R67, R67, 0x1c0, RZ, 0xc0, !PT ;  /* 0x000001c043437812 */ /* 0x000fe400078ec0ff */
[----:B------:R-:W-:Y:S02]  /*2070*/  SHF.R.S32.HI R36, RZ, 0x1f, R38 ;  /* 0x0000001fff247819 */ /* 0x000fe40000011426 */
[----:B------:R-:W-:-:S02]  /*2080*/  SHF.R.U32.HI R63, RZ, 0x3, R67 ;  /* 0x00000003ff3f7819 */ /* 0x000fc40000011643 */
[----:B------:R-:W-:Y:S02]  /*2090*/  LOP3.LUT R4, R67, 0x18, R16, 0xf8, !PT ;  /* 0x0000001843047812 */ /* 0x000fe400078ef810 */
[----:B------:R-:W-:Y:S02]  /*20a0*/  LEA.HI R36, R36, R38, RZ, 0x5 ;  /* 0x0000002624247211 */ /* 0x000fe400078f28ff */
[----:B------:R-:W-:Y:S02]  /*20b0*/  LOP3.LUT R4, R4, R63, RZ, 0x3c, !PT ;  /* 0x0000003f04047212 */ /* 0x000fe400078e3cff */
[----:B------:R-:W-:Y:S02]  /*20c0*/  SHF.R.S32.HI R36, RZ, 0x5, R36 ;  /* 0x00000005ff247819 */ /* 0x000fe40000011424 */
[----:B------:R-:W-:Y:S02]  /*20d0*/  @P1 LOP3.LUT R32, R32, 0x2, RZ, 0xfc, !PT ;  /* 0x0000000220201812 */ /* 0x000fe400078efcff */
[----:B------:R-:W-:-:S02]  /*20e0*/  LEA R58, R36, R4, 0x9 ;  /* 0x00000004243a7211 */ /* 0x000fc400078e48ff */
[--C-:B------:R-:W-:Y:S02]  /*20f0*/  LOP3.LUT R4, R67, 0x38, R0.reuse, 0xf8, !PT ;  /* 0x0000003843047812 */ /* 0x100fe400078ef800 */
[----:B------:R-:W-:Y:S01]  /*2100*/  LOP3.LUT R0, R37, 0x38, R0, 0xf8, !PT ;  /* 0x0000003825007812 */ /* 0x000fe200078ef800 */
[----:B------:R-:W-:Y:S01]  /*2110*/  VIADD R37, R153, 0x60 ;  /* 0x0000006099257836 */ /* 0x000fe20000000000 */
[----:B------:R0:W-:Y:S04]  /*2120*/  STL [R1], R32 ;  /* 0x0000002001007387 */ /* 0x0001e80000100800 */
[----:B------:R-:W-:Y:S02]  /*2130*/  SHF.L.U32 R37, R37, 0x6, RZ ;  /* 0x0000000625257819 */ /* 0x000fe400000006ff */
[----:B0-----:R-:W-:-:S02]  /*2140*/  SHF.R.S32.HI R32, RZ, 0x1f, R38 ;  /* 0x0000001fff207819 */ /* 0x001fc40000011426 */
[----:B------:R-:W-:Y:S02]  /*2150*/  LOP3.LUT R37, R37, 0x1c0, RZ, 0xc0, !PT ;  /* 0x000001c025257812 */ /* 0x000fe400078ec0ff */
[----:B------:R-:W-:Y:S02]  /*2160*/  LEA.HI R32, R32, R38, RZ, 0x2 ;  /* 0x0000002620207211 */ /* 0x000fe400078f10ff */
[----:B------:R-:W-:Y:S02]  /*2170*/  SHF.R.U32.HI R37, RZ, 0x3, R37 ;  /* 0x00000003ff257819 */ /* 0x000fe40000011625 */
[----:B------:R-:W-:Y:S02]  /*2180*/  LOP3.LUT R32, R32, 0xfffffffc, RZ, 0xc0, !PT ;  /* 0xfffffffc20207812 */ /* 0x000fe400078ec0ff */
[----:B------:R-:W-:Y:S02]  /*2190*/  LOP3.LUT R3, R4, R63, RZ, 0x3c, !PT ;  /* 0x0000003f04037212 */ /* 0x000fe400078e3cff */
[----:B------:R-:W-:Y:S01]  /*21a0*/  LOP3.LUT R0, R0, R37, RZ, 0x3c, !PT ;  /* 0x0000002500007212 */ /* 0x000fe200078e3cff */
[----:B------:R-:W-:Y:S01]  /*21b0*/  IMAD.IADD R32, R38, 0x1, -R32 ;  /* 0x0000000126207824 */ /* 0x000fe200078e0a20 */
[----:B------:R-:W-:Y:S01]  /*21c0*/  ISETP.GE.AND P1, PT, R16, UR4, PT ;  /* 0x0000000410007c0c */ /* 0x000fe2000bf26270 */
[----:B------:R-:W-:-:S02]  /*21d0*/  IMAD R3, R36, 0x200, R3 ;  /* 0x0000020024037824 */ /* 0x000fc400078e0203 */
[----:B------:R-:W-:Y:S01]  /*21e0*/  IMAD R60, R32, 0x60, R153 ;  /* 0x00000060203c7824 */ /* 0x000fe200078e0299 */
[----:B--2---:R-:W-:Y:S01]  /*21f0*/  SHF.R.S32.HI R5, RZ, 0x1f, R69 ;  /* 0x0000001fff057819 */ /* 0x004fe20000011445 */
[----:B------:R-:W-:Y:S01]  /*2200*/  IMAD.IADD R32, R53, 0x1, R31 ;  /* 0x0000000135207824 */ /* 0x000fe200078e021f */
[----:B------:R-:W-:Y:S01]  /*2210*/  IADD3 R31, R31, R55, RZ ;  /* 0x000000371f1f7210 */ /* 0x000fe20007ffe0ff */
[----:B------:R-:W-:Y:S01]  /*2220*/  IMAD.IADD R0, R14, 0x1, R0 ;  /* 0x000000010e007824 */ /* 0x000fe200078e0200 */
[----:B------:R-:W-:-:S07]  /*2230*/  SHF.R.S32.HI R4, RZ, 0x1f, R6 ;  /* 0x0000001fff047819 */ /* 0x000fce0000011406 */
.L_x_13348:
[----:B--2---:R-:W2:Y:S01]  /*2240*/  LDL R38, [R1+0x14] ;  /* 0x0000140001267983 */ /* 0x004ea20000100800 */
[----:B------:R-:W0:Y:S03]  /*2250*/  LDC R74, c[0x0][0x430] ;  /* 0x00010c00ff4a7b82 */ /* 0x000e260000000800 */
[----:B---3--:R-:W3:Y:S01]  /*2260*/  LDL.LU R36, [R1] ;  /* 0x0000000001247983 */ /* 0x008ee20000300800 */
[----:B------:R-:W-:Y:S01]  /*2270*/  VIADD R29, R29, 0xffffffff ;  /* 0xffffffff1d1d7836 */ /* 0x000fe20000000000 */
[----:B------:R-:W-:-:S03]  /*2280*/  MOV R73, RZ ;  /* 0x000000ff00497202 */ /* 0x000fc60000000f00 */
[----:B------:R-:W1:Y:S01]  /*2290*/  LDC R80, c[0x0][0x3f4] ;  /* 0x0000fd00ff507b82 */ /* 0x000e620000000800 */
[----:B------:R-:W-:-:S05]  /*22a0*/  LEA R10, R29, R60, 0x7 ;  /* 0x0000003c1d0a7211 */ /* 0x000fca00078e38ff */
[----:B----4-:R-:W-:-:S04]  /*22b0*/  IMAD.IADD R37, R68, 0x1, R10 ;  /* 0x0000000144257824 */ /* 0x010fc800078e020a */
[----:B------:R-:W-:Y:S01]  /*22c0*/  IMAD.MOV.U32 R12, RZ, RZ, R37 ;  /* 0x000000ffff0c7224 */ /* 0x000fe200078e0025 */
[----:B0-----:R-:W-:-:S13]  /*22d0*/  ISETP.NE.AND P3, PT, R74, 0x1, PT ;  /* 0x000000014a00780c */ /* 0x001fda0003f65270 */
[----:B------:R-:W0:Y:S08]  /*22e0*/  @P3 LDC R8, c[0x0][0x434] ;  /* 0x00010d00ff083b82 */ /* 0x000e300000000800 */
[----:B------:R-:W4:Y:S01]  /*22f0*/  @P3 LDC R9, c[0x0][0x438] ;  /* 0x00010e00ff093b82 */ /* 0x000f220000000800 */
[----:B0-----:R-:W-:-:S05]  /*2300*/  @P3 IMAD.HI.U32 R8, R37, R8, RZ ;  /* 0x0000000825083227 */ /* 0x001fca00078e00ff */
[----:B----4-:R-:W-:Y:S02]  /*2310*/  @P3 SHF.R.U32.HI R12, RZ, R9, R8 ;  /* 0x00000009ff0c3219 */ /* 0x010fe40000011608 */
[----:B------:R-:W-:-:S04]  /*2320*/  ISETP.GE.AND P3, PT, R10, R27, PT ;  /* 0x0000001b0a00720c */ /* 0x000fc80003f66270 */
[----:B------:R-:W-:-:S13]  /*2330*/  ISETP.GT.OR P3, PT, R60, 0x7f, P3 ;  /* 0x0000007f3c00780c */ /* 0x000fda0001f64670 */
[----:B------:R-:W0:Y:S01]  /*2340*/  @!P3 LDC.64 R10, c[0x0][0x428] ;  /* 0x00010a00ff0abb82 */ /* 0x000e220000000a00 */
[----:B------:R-:W-:-:S07]  /*2350*/  @!P3 SHF.R.S32.HI R13, RZ, 0x1f, R12 ;  /* 0x0000001fff0db819 */ /* 0x000fce000001140c */
[----:B------:R-:W4:Y:S01]  /*2360*/  @!P3 LDC.64 R8, c[0x0][0x418] ;  /* 0x00010600ff08bb82 */ /* 0x000f220000000a00 */
[----:B0-----:R-:W-:-:S04]  /*2370*/  @!P3 IMAD R14, R5, R10, RZ ;  /* 0x0000000a050eb224 */ /* 0x001fc800078e02ff */
[C---:B------:R-:W-:Y:S02]  /*2380*/  @!P3 IMAD R15, R69.reuse, R11, R14 ;  /* 0x0000000b450fb224 */ /* 0x040fe400078e020e */
[----:B------:R-:W-:-:S04]  /*2390*/  @!P3 IMAD.WIDE.U32 R10, R69, R10, R12 ;  /* 0x0000000a450ab225 */ /* 0x000fc800078e000c */
[----:B------:R-:W-:Y:S01]  /*23a0*/  @!P3 IMAD.IADD R11, R11, 0x1, R15 ;  /* 0x000000010b0bb824 */ /* 0x000fe200078e020f */
[----:B----4-:R-:W-:-:S04]  /*23b0*/  @!P3 LEA R8, P4, R10, R8, 0x2 ;  /* 0x000000080a08b211 */ /* 0x010fc800078810ff */
[----:B------:R-:W-:-:S05]  /*23c0*/  @!P3 LEA.HI.X R9, R10, R9, R11, 0x2, P4 ;  /* 0x000000090a09b211 */ /* 0x000fca00020f140b */
[----:B------:R0:W5:Y:S01]  /*23d0*/  @!P3 LDG.E R73, desc[UR42][R8.64] ;  /* 0x0000002a0849b981 */ /* 0x000162000c1e1900 */
[----:B------:R-:W-:Y:S01]  /*23e0*/  ISETP.GT.AND P3, PT, R29, R30, PT ;  /* 0x0000001e1d00720c */ /* 0x000fe20003f64270 */
[----:B------:R-:W-:Y:S01]  /*23f0*/  IMAD R11, R19, 0x2000, R58 ;  /* 0x00002000130b7824 */ /* 0x000fe200078e023a */
[----:B------:R-:W-:Y:S05]  /*2400*/  YIELD ;  /* 0x0000000000007946 */ /* 0x000fea0003800000 */
[----:B------:R-:W-:Y:S01]  /*2410*/  VIADD R71, R11, 0x20 ;  /* 0x000000200b477836 */ /* 0x000fe20000000000 */
[----:B------:R-:W-:Y:S01]  /*2420*/  BSSY B0, `(.L_x_13293) ;  /* 0x0000300000007945 */ /* 0x000fe20003800000 */
[----:B------:R-:W-:-:S02]  /*2430*/  IMAD.MOV R13, RZ, RZ, -R12 ;  /* 0x000000ffff0d7224 */ /* 0x000fc400078e0a0c */
[----:B------:R-:W-:Y:S02]  /*2440*/  IMAD R72, R11, 0x2, R28 ;  /* 0x000000020b487824 */ /* 0x000fe400078e021c */
[----:B------:R-:W-:Y:S01]  /*2450*/  IMAD R74, R74, R13, R37 ;  /* 0x0000000d4a4a7224 */ /* 0x000fe200078e0225 */
[----:B--2---:R-:W-:Y:S02]  /*2460*/  LOP3.LUT P5, RZ, R38, 0x4, RZ, 0xc0, !PT ;  /* 0x0000000426ff7812 */ /* 0x004fe400078ac0ff */
[----:B---3--:R-:W-:-:S04]  /*2470*/  LOP3.LUT R36, R36, 0xfffffffe, RZ, 0xc0, !PT ;  /* 0xfffffffe24247812 */ /* 0x008fc800078ec0ff */
[----:B------:R-:W-:Y:S02]  /*2480*/  @P3 LOP3.LUT R36, R36, 0x1, RZ, 0xfc, !PT ;  /* 0x0000000124243812 */ /* 0x000fe400078efcff */
[----:B-1----:R-:W-:-:S03]  /*2490*/  ISETP.GE.AND P3, PT, R80, 0x1, PT ;  /* 0x000000015000780c */ /* 0x002fc60003f66270 */
[----:B------:R0:W-:Y:S02]  /*24a0*/  STL [R1], R36 ;  /* 0x0000002401007387 */ /* 0x0001e40000100800 */
[----:B------:R-:W-:-:S05]  /*24b0*/  @P5 IADD3 R71, R11, -0x20, RZ ;  /* 0xffffffe00b475810 */ /* 0x000fca0007ffe0ff */
[----:B------:R-:W-:-:S03]  /*24c0*/  IMAD R71, R71, 0x2, R28 ;  /* 0x0000000247477824 */ /* 0x000fc600078e021c */
[----:B0-----:R-:W-:Y:S05]  /*24d0*/  @!P3 BRA `(.L_x_13294) ;  /* 0x0000002800c4b947 */ /* 0x001fea0003800000 */
        /* <DEDUP_REMOVED lines=14> */
[----:B------:R-:W-:-:S04]  /*25c0*/  ULDC.64 UR4, c[0x0][0x308] ;  /* 0x0000c20000047ab9 */ /* 0x000fc80000000a00 */
[----:B------:R-:W-:Y:S01]  /*25d0*/  IADD3 R9, R9, R11, RZ ;  /* 0x0000000b09097210 */ /* 0x000fe20007ffe0ff */
[----:B------:R-:W-:Y:S02]  /*25e0*/  IMAD R11, R64, R29, RZ ;  /* 0x0000001d400b7224 */ /* 0x000fe400078e02ff */
[C---:B------:R-:W-:Y:S01]  /*25f0*/  IMAD.WIDE.U32 R84, R152.reuse, UR4, R8 ;  /* 0x0000000498547c25 */ /* 0x040fe2000f8e0008 */
[----:B------:R-:W-:Y:S01]  /*2600*/  ULDC.U8 UR4, c[0x0][0x410] ;  /* 0x0001040000047ab9 */ /* 0x000fe20000000000 */
[----:B------:R-:W-:Y:S02]  /*2610*/  SHF.R.S32.HI R8, RZ, 0x1f, R29 ;  /* 0x0000001fff087819 */ /* 0x000fe4000001141d */
[----:B------:R-:W-:Y:S01]  /*2620*/  IMAD R9, R152, UR5, R85 ;  /* 0x0000000598097c24 */ /* 0x000fe2000f8e0255 */
[----:B------:R-:W-:Y:S02]  /*2630*/  LEA R79, P3, R84, UR6, 0x1 ;  /* 0x00000006544f7c11 */ /* 0x000fe4000f8608ff */
[----:B------:R-:W-:-:S02]  /*2640*/  IMAD R81, R8, R62, R11 ;  /* 0x0000003e08517224 */ /* 0x000fc400078e020b */
[----:B------:R-:W-:Y:S01]  /*2650*/  LEA.HI.X R84, R84, UR7, R9, 0x1, P3 ;  /* 0x0000000754547c11 */ /* 0x000fe200098f0c09 */
[-C--:B------:R-:W-:Y:S01]  /*2660*/  IMAD R9, R66, R29.reuse, RZ ;  /* 0x0000001d42097224 */ /* 0x080fe200078e02ff */
[----:B------:R-:W-:Y:S01]  /*2670*/  ISETP.NE.AND P3, PT, RZ, UR4, PT ;  /* 0x00000004ff007c0c */ /* 0x000fe2000bf65270 */
[----:B------:R-:W-:-:S04]  /*2680*/  IMAD.WIDE.U32 R10, R65, R29, RZ ;  /* 0x0000001d410a7225 */ /* 0x000fc800078e00ff */
[----:B------:R-:W-:Y:S02]  /*2690*/  IMAD R13, R8, R65, R9 ;  /* 0x00000041080d7224 */ /* 0x000fe400078e0209 */
[----:B------:R-:W-:-:S04]  /*26a0*/  IMAD.WIDE.U32 R8, R62, R29, RZ ;  /* 0x0000001d3e087225 */ /* 0x000fc800078e00ff */
        /* <DEDUP_REMOVED lines=19> */
[----:B------:R-:W-:-:S04]  /*27e0*/  IADD3 R15, P4, R52, R8, RZ ;  /* 0x00000008340f7210 */ /* 0x000fc80007f9e0ff */
[----:B------:R-:W-:Y:S02]  /*27f0*/  IADD3.X R44, R81, R32, RZ, P4, !PT ;  /* 0x00000020512c7210 */ /* 0x000fe400027fe4ff */
        /* <DEDUP_REMOVED lines=13> */
.L_x_13297:
[----:B------:R-:W-:Y:S05]  /*28d0*/  BSYNC B1 ;  /* 0x0000000000017941 */ /* 0x000fea0003800000 */
.L_x_13296:
[----:B0-----:R-:W-:Y:S01]  /*28e0*/  VIADD R12, R153, 0x60 ;  /* 0x00000060990c7836 */ /* 0x001fe20000000000 */
[----:B------:R-:W-:Y:S01]  /*28f0*/  BSSY B1, `(.L_x_13298) ;  /* 0x0000021000017945 */ /* 0x000fe20003800000 */
[----:B-----5:R-:W-:Y:S02]  /*2900*/  IMAD.MOV.U32 R70, RZ, RZ, R44 ;  /* 0x000000ffff467224 */ /* 0x020fe400078e002c */
[----:B------:R-:W-:Y:S01]  /*2910*/  IMAD.MOV.U32 R78, RZ, RZ, R45 ;  /* 0x000000ffff4e7224 */ /* 0x000fe200078e002d */
[----:B------:R-:W-:-:S13]  /*2920*/  ISETP.GE.AND P4, PT, R12, R77, PT ;  /* 0x0000004d0c00720c */ /* 0x000fda0003f86270 */
[----:B------:R-:W-:Y:S05]  /*2930*/  @P4 BRA `(.L_x_13299) ;  /* 0x0000000000704947 */ /* 0x000fea0003800000 */
[----:B------:R-:W0:Y:S01]  /*2940*/  LDC.64 R12, c[0x0][0x3f8] ;  /* 0x0000fe00ff0c7b82 */ /* 0x000e220000000a00 */
[----:B------:R-:W-:Y:S01]  /*2950*/  MOV R11, R83 ;  /* 0x00000053000b7202 */ /* 0x000fe20000000f00 */
[----:B------:R-:W-:Y:S01]  /*2960*/  IMAD.MOV.U32 R9, RZ, RZ, R81 ;  /* 0x000000ffff097224 */ /* 0x000fe200078e0051 */
[----:B------:R-:W-:Y:S01]  /*2970*/  ULDC.64 UR4, c[0x0][0x3e8] ;  /* 0x0000fa0000047ab9 */ /* 0x000fe20000000a00 */
        /* <DEDUP_REMOVED lines=24> */
.L_x_13299:
[----:B------:R-:W-:Y:S05]  /*2b00*/  BSYNC B1 ;  /* 0x0000000000017941 */ /* 0x000fea0003800000 */
.L_x_13298:
[----:B0-----:R-:W-:Y:S01]  /*2b10*/  IMAD.MOV.U32 R8, RZ, RZ, R48 ;  /* 0x000000ffff087224 */ /* 0x001fe200078e0030 */
        /* <DEDUP_REMOVED lines=8> */
[----:B------:R-:W-:Y:S02]  /*2ba0*/  MOV R8, R46 ;  /* 0x0000002e00087202 */ /* 0x000fe40000000f00 */
[----:B------:R-:W-:-:S02]  /*2bb0*/  PLOP3.LUT P5, PT, PT, PT, UP0, 0x80, 0x0 ;  /* 0x000000000000781c */ /* 0x000fc40003faf008 */
[----:B------:R-:W-:Y:S01]  /*2bc0*/  PRMT R87, R87, 0x5410, R9 ;  /* 0x0000541057577816 */ /* 0x000fe20000000009 */
[----:B-----5:R-:W-:Y:S01]  /*2bd0*/  IMAD.MOV.U32 R9, RZ, RZ, R37 ;  /* 0x000000ffff097224 */ /* 0x020fe200078e0025 */
        /* <DEDUP_REMOVED lines=15> */
.L_x_13300:
[----:B------:R-:W-:Y:S01]  /*2cd0*/  LEA R70, R19, R18, 0x3 ;  /* 0x0000001213467211 */ /* 0x000fe200078e18ff */
[----:B------:R-:W-:Y:S01]  /*2ce0*/  BSSY B1, `(.L_x_13301) ;  /* 0x0000004000017945 */ /* 0x000fe20003800000 */
[----:B------:R-:W-:-:S04]  /*2cf0*/  SHF.L.U32 R78, R155, 0x1f, RZ ;  /* 0x0000001f9b4e7819 */ /* 0x000fc800000006ff */
[----:B------:R-:W0:Y:S02]  /*2d00*/  SYNCS.PHASECHK.TRANS64.TRYWAIT P6, [R70+URZ+0x16890], R78 ;  /* 0x0168904e460075a7 */ /* 0x000e2400080c017f */
[----:B0-----:R-:W-:Y:S05]  /*2d10*/  @!P6 BRA `(.L_x_13302) ;  /* 0x000001440094e947 */ /* 0x001fea0003800000 */
.L_x_13536:
[----:B------:R-:W-:Y:S05]  /*2d20*/  BSYNC B1 ;  /* 0x0000000000017941 */ /* 0x000fea0003800000 */
.L_x_13301:
[----:B------:R-:W-:-:S03]  /*2d30*/  UMOV UR4, 0xffffffff ;  /* 0xffffffff00047882 */ /* 0x000fc60000000000 */
[----:B------:R-:W-:Y:S05]  /*2d40*/  BRA.DIV UR4, `(.L_x_13303) ;  /* 0x00000146049c7947 */ /* 0x000fea000b800000 */
[----:B------:R1:W2:Y:S04]  /*2d50*/  SHFL.IDX PT, R81, R84, RZ, 0x1c1f ;  /* 0x001c1fff54517589 */ /* 0x0002a800000e0000 */
[----:B------:R1:W3:Y:S02]  /*2d60*/  SHFL.IDX PT, R14, R79, RZ, 0x1c1f ;  /* 0x001c1fff4f0e7589 */ /* 0x0002e400000e0000 */
.L_x_13540:
[----:B------:R-:W-:Y:S04]  /*2d70*/  BSSY B1, `(.L_x_13304) ;  /* 0x0000068000017945 */ /* 0x000fe80003800000 */
        /* <DEDUP_REMOVED lines=10> */
[----:B0-----:R-:W-:Y:S01]  /*2e20*/  IMAD.MOV.U32 R15, RZ, RZ, R10 ;  /* 0x000000ffff0f7224 */ /* 0x001fe200078e000a */
[--C-:B------:R-:W-:Y:S01]  /*2e30*/  SHF.R.U64 R48, R50, 0x10, R51.reuse ;  /* 0x0000001032307819 */ /* 0x100fe20000001233 */
[--C-:B------:R-:W-:Y:S01]  /*2e40*/  HADD2.F32 R10, -RZ, R9.reuse.H1_H1 ;  /* 0x30000009ff0a7230 */ /* 0x100fe20000004100 */
        /* <DEDUP_REMOVED lines=12> */
[----:B------:R-:W-:Y:S01]  /*2f10*/  FMUL.FTZ R95, R11, R90 ;  /* 0x0000005a0b5f7220 */ /* 0x000fe20000410000 */
[-C--:B------:R-:W-:Y:S01]  /*2f20*/  FFMA.FTZ R92, R9, R49.reuse, -R92 ;  /* 0x00000031095c7223 */ /* 0x080fe2000001085c */
[----:B------:R-:W-:Y:S01]  /*2f30*/  FFMA.FTZ R91, R10, R49, R51 ;  /* 0x000000310a5b7223 */ /* 0x000fe20000010033 */
[----:B------:R-:W-:-:S02]  /*2f40*/  HADD2.F32 R9, -RZ, R8.H1_H1 ;  /* 0x30000008ff097230 */ /* 0x000fc40000004100 */
[-C--:B------:R-:W-:Y:S01]  /*2f50*/  FFMA.FTZ R93, R11, R50.reuse, -R94 ;  /* 0x000000320b5d7223 */ /* 0x080fe2000001085e */
[----:B------:R-:W-:Y:S01]  /*2f60*/  FFMA.FTZ R96, R48, R50, R95 ;  /* 0x0000003230607223 */ /* 0x000fe2000001005f */
[----:B------:R-:W-:Y:S02]  /*2f70*/  HADD2.F32 R49, -RZ, R98.H0_H0 ;  /* 0x20000062ff317230 */ /* 0x000fe40000004100 */
[----:B------:R-:W-:Y:S02]  /*2f80*/  HADD2.F32 R8, -RZ, R8.H0_H0 ;  /* 0x20000008ff087230 */ /* 0x000fe40000004100 */
[--C-:B------:R-:W-:Y:S02]  /*2f90*/  HADD2.F32 R10, -RZ, R15.reuse.H1_H1 ;  /* 0x3000000fff0a7230 */ /* 0x100fe40000004100 */
[-C--:B------:R-:W-:Y:S01]  /*2fa0*/  FMUL.FTZ R51, R9, R49.reuse ;  /* 0x0000003109337220 */ /* 0x080fe20000410000 */
[----:B------:R-:W-:Y:S02]  /*2fb0*/  HADD2.F32 R50, -RZ, R98.H1_H1 ;  /* 0x30000062ff327230 */ /* 0x000fe40000004100 */
        /* <DEDUP_REMOVED lines=14> */
.L_x_13309:
[----:B------:R-:W-:Y:S05]  /*30a0*/  BSYNC B3 ;  /* 0x0000000000037941 */ /* 0x000fea0003800000 */
.L_x_13308:
[----:B0-----:R4:W-:Y:S02]  /*30b0*/  ST.E.128 desc[UR42][R12.64], R8 ;  /* 0x000000080c007985 */ /* 0x0019e4000c101d2a */
.L_x_13307:
[----:B------:R-:W-:Y:S05]  /*30c0*/  BSYNC B2 ;  /* 0x0000000000027941 */ /* 0x000fea0003800000 */
.L_x_13306:
[----:B------:R-:W-:Y:S05]  /*30d0*/  @P2 BRA `(.L_x_13305) ;  /* 0x0000000000c42947 */ /* 0x000fea0003800000 */
[----:B----4-:R4:W0:Y:S01]  /*30e0*/  LDS.128 R8, [R71+0xe000] ;  /* 0x00e0000047087984 */ /* 0x0108220000000c00 */
[C---:B---3--:R-:W-:Y:S01]  /*30f0*/  LEA R12, P3, R2.reuse, R14, 0x1 ;  /* 0x0000000e020c7211 */ /* 0x048fe200078608ff */
[----:B------:R-:W-:Y:S03]  /*3100*/  BSSY B2, `(.L_x_13310) ;  /* 0x000002d000027945 */ /* 0x000fe60003800000 */
[----:B--2---:R-:W-:Y:S02]  /*3110*/  LEA.HI.X R13, R2, R81, R154, 0x1, P3 ;  /* 0x00000051020d7211 */ /* 0x004fe400018f0c9a */
[----:B------:R-:W-:-:S13]  /*3120*/  ISETP.GE.AND P3, PT, R157, R80, PT ;  /* 0x000000509d00720c */ /* 0x000fda0003f66270 */
[----:B----4-:R-:W-:Y:S05]  /*3130*/  @P3 BRA `(.L_x_13311) ;  /* 0x0000000000a43947 */ /* 0x010fea0003800000 */
[--C-:B------:R-:W-:Y:S01]  /*3140*/  SHF.R.U64 R44, R44, 0x10, R45.reuse ;  /* 0x000000102c2c7819 */ /* 0x100fe2000000122d */
[----:B0-----:R-:W-:Y:S01]  /*3150*/  IMAD.MOV.U32 R14, RZ, RZ, R10 ;  /* 0x000000ffff0e7224 */ /* 0x001fe200078e000a */
[----:B------:R-:W-:Y:S01]  /*3160*/  SHF.R.U32.HI R49, RZ, 0x10, R45 ;  /* 0x00000010ff317819 */ /* 0x000fe2000001162d */
[----:B------:R-:W-:Y:S01]  /*3170*/  HADD2.F32 R10, -RZ, R9.H1_H1 ;  /* 0x30000009ff0a7230 */ /* 0x000fe20000004100 */
[--C-:B------:R-:W-:Y:S01]  /*3180*/  SHF.R.U64 R45, R46, 0x10, R47.reuse ;  /* 0x000000102e2d7819 */ /* 0x100fe2000000122f */
[----:B------:R-:W-:Y:S01]  /*3190*/  HADD2.F32 R15, -RZ, R11.H1_H1 ;  /* 0x3000000bff0f7230 */ /* 0x000fe20000004100 */
        /* <DEDUP_REMOVED lines=8> */
[----:B------:R-:W-:Y:S02]  /*3220*/  HADD2.F32 R44, -RZ, R44.H0_H0 ;  /* 0x2000002cff2c7230 */ /* 0x000fe40000004100 */
[----:B------:R-:W-:Y:S01]  /*3230*/  FMUL.FTZ R45, R9, R45 ;  /* 0x0000002d092d7220 */ /* 0x000fe20000410000 */
[C---:B------:R-:W-:Y:S01]  /*3240*/  FMUL.FTZ R48, R11.reuse, R48 ;  /* 0x000000300b307220 */ /* 0x040fe20000410000 */
[----:B------:R-:W-:Y:S01]  /*3250*/  FFMA.FTZ R90, R11, R46, -R90 ;  /* 0x0000002e0b5a7223 */ /* 0x000fe2000001085a */
[----:B------:R-:W-:-:S02]  /*3260*/  HADD2.F32 R11, -RZ, R88.H1_H1 ;  /* 0x30000058ff0b7230 */ /* 0x000fc40000004100 */
[-C--:B------:R-:W-:Y:S01]  /*3270*/  FFMA.FTZ R50, R9, R44.reuse, -R50 ;  /* 0x0000002c09327223 */ /* 0x080fe20000010832 */
[----:B------:R-:W-:Y:S01]  /*3280*/  FFMA.FTZ R47, R10, R44, R45 ;  /* 0x0000002c0a2f7223 */ /* 0x000fe2000001002d */
[----:B------:R-:W-:Y:S01]  /*3290*/  FFMA.FTZ R51, R15, R46, R48 ;  /* 0x0000002e0f337223 */ /* 0x000fe20000010030 */
[----:B------:R-:W-:Y:S02]  /*32a0*/  HADD2.F32 R88, -RZ, R88.H0_H0 ;  /* 0x20000058ff587230 */ /* 0x000fe40000004100 */
[----:B------:R-:W-:Y:S02]  /*32b0*/  HADD2.F32 R15, -RZ, R87.H1_H1 ;  /* 0x30000057ff0f7230 */ /* 0x000fe40000004100 */
[----:B------:R-:W-:Y:S02]  /*32c0*/  HADD2.F32 R9, -RZ, R8.H1_H1 ;  /* 0x30000008ff097230 */ /* 0x000fe40000004100 */
[----:B------:R-:W-:Y:S02]  /*32d0*/  HADD2.F32 R10, -RZ, R14.H1_H1 ;  /* 0x3000000eff0a7230 */ /* 0x000fe40000004100 */
[----:B------:R-:W-:-:S02]  /*32e0*/  HADD2.F32 R8, -RZ, R8.H0_H0 ;  /* 0x20000008ff087230 */ /* 0x000fc40000004100 */
[CC--:B------:R-:W-:Y:S01]  /*32f0*/  FMUL.FTZ R45, R9.reuse, R88.reuse ;  /* 0x00000058092d7220 */ /* 0x0c0fe20000410000 */
        /* <DEDUP_REMOVED lines=13> */
.L_x_13311:
[----:B------:R-:W-:Y:S05]  /*33d0*/  BSYNC B2 ;  /* 0x0000000000027941 */ /* 0x000fea0003800000 */
.L_x_13310:
[----:B0-----:R0:W-:Y:S02]  /*33e0*/  ST.E.128 desc[UR42][R12.64], R8 ;  /* 0x000000080c007985 */ /* 0x0011e4000c101d2a */
.L_x_13305:
[----:B------:R-:W-:Y:S05]  /*33f0*/  BSYNC B1 ;  /* 0x0000000000017941 */ /* 0x000fea0003800000 */
.L_x_13304:
[----:B------:R-:W-:-:S03]  /*3400*/  UMOV UR4, 0xffffffff ;  /* 0xffffffff00047882 */ /* 0x000fc60000000000 */
[----:B------:R-:W-:Y:S05]  /*3410*/  BRA.DIV UR4, `(.L_x_13312) ;  /* 0x0000014204307947 */ /* 0x000fea000b800000 */
[----:B------:R0:W0:Y:S04]  /*3420*/  SHFL.IDX PT, R45, R84, 0x1, 0x1c1f ;  /* 0x003c1f00542d7f89 */ /* 0x00002800000e0000 */
[----:B---3--:R3:W0:Y:S02]  /*3430*/  SHFL.IDX PT, R14, R79, 0x1, 0x1c1f ;  /* 0x003c1f004f0e7f89 */ /* 0x00862400000e0000 */
.L_x_13544:
        /* <DEDUP_REMOVED lines=10> */
[----:B----4-:R-:W-:Y:S01]  /*34e0*/  IMAD.MOV.U32 R15, RZ, RZ, R10 ;  /* 0x000000ffff0f7224 */ /* 0x010fe200078e000a */
        /* <DEDUP_REMOVED lines=17> */
[----:B------:R-:W-:Y:S01]  /*3600*/  FFMA.FTZ R49, R40, R42, R47 ;  /* 0x0000002a28317223 */ /* 0x000fe2000001002f */
[----:B------:R-:W-:-:S02]  /*3610*/  HADD2.F32 R40, -RZ, R86.H0_H0 ;  /* 0x20000056ff287230 */ /* 0x000fc40000004100 */
[----:B------:R-:W-:Y:S01]  /*3620*/  FFMA.FTZ R48, R11, R42, -R48 ;  /* 0x0000002a0b307223 */ /* 0x000fe20000010830 */
[----:B------:R-:W-:Y:S02]  /*3630*/  HADD2.F32 R9, -RZ, R8.H1_H1 ;  /* 0x30000008ff097230 */ /* 0x000fe40000004100 */
[--C-:B------:R-:W-:Y:S02]  /*3640*/  HADD2.F32 R10, -RZ, R15.reuse.H1_H1 ;  /* 0x3000000fff0a7230 */ /* 0x100fe40000004100 */
[----:B------:R-:W-:Y:S02]  /*3650*/  HADD2.F32 R86, -RZ, R86.H1_H1 ;  /* 0x30000056ff567230 */ /* 0x000fe40000004100 */
[----:B------:R-:W-:Y:S01]  /*3660*/  FMUL.FTZ R41, R9, R40 ;  /* 0x0000002809297220 */ /* 0x000fe20000410000 */
[----:B------:R-:W-:Y:S02]  /*3670*/  HADD2.F32 R8, -RZ, R8.H0_H0 ;  /* 0x20000008ff087230 */ /* 0x000fe40000004100 */
[----:B------:R-:W-:-:S02]  /*3680*/  HADD2.F32 R15, -RZ, R15.H0_H0 ;  /* 0x2000000fff0f7230 */ /* 0x000fc40000004100 */
[----:B------:R-:W-:Y:S01]  /*3690*/  FMUL.FTZ R42, R10, R86 ;  /* 0x000000560a2a7220 */ /* 0x000fe20000410000 */
[--C-:B------:R-:W-:Y:S02]  /*36a0*/  HADD2.F32 R11, -RZ, R85.reuse.H0_H0 ;  /* 0x20000055ff0b7230 */ /* 0x100fe40000004100 */
[C---:B------:R-:W-:Y:S01]  /*36b0*/  FMUL.FTZ R40, R8.reuse, R40 ;  /* 0x0000002808287220 */ /* 0x040fe20000410000 */
        /* <DEDUP_REMOVED lines=10> */
.L_x_13317:
[----:B------:R-:W-:Y:S05]  /*3760*/  BSYNC B2 ;  /* 0x0000000000027941 */ /* 0x000fea0003800000 */
.L_x_13316:
[----:B----4-:R0:W-:Y:S02]  /*3770*/  ST.E.128 desc[UR42][R12.64], R8 ;  /* 0x000000080c007985 */ /* 0x0101e4000c101d2a */
.L_x_13315:
[----:B------:R-:W-:Y:S05]  /*3780*/  BSYNC B1 ;  /* 0x0000000000017941 */ /* 0x000fea0003800000 */
.L_x_13314:
[----:B------:R-:W-:Y:S05]  /*3790*/  @P2 BRA `(.L_x_13313) ;  /* 0x0000001c00202947 */ /* 0x000fea0003800000 */
[----:B0---4-:R0:W4:Y:S01]  /*37a0*/  LDS.128 R8, [R71+0x11000] ;  /* 0x0110000047087984 */ /* 0x0111220000000c00 */
[C---:B------:R-:W-:Y:S01]  /*37b0*/  LEA R12, P3, R2.reuse, R14, 0x1 ;  /* 0x0000000e020c7211 */ /* 0x040fe200078608ff */
[----:B------:R-:W-:Y:S03]  /*37c0*/  BSSY B1, `(.L_x_13318) ;  /* 0x000002d000017945 */ /* 0x000fe60003800000 */
[----:B------:R-:W-:Y:S02]  /*37d0*/  LEA.HI.X R13, R2, R45, R154, 0x1, P3 ;  /* 0x0000002d020d7211 */ /* 0x000fe400018f0c9a */
        /* <DEDUP_REMOVED lines=8> */
[----:B------:R-:W-:Y:S01]  /*3860*/  MOV R14, R10 ;  /* 0x0000000a000e7202 */ /* 0x000fe20000000f00 */
[----:B------:R-:W-:Y:S01]  /*3870*/  HADD2.F32 R10, -RZ, R9.H1_H1 ;  /* 0x30000009ff0a7230 */ /* 0x000fe20000004100 */
[----:B------:R-:W-:Y:S01]  /*3880*/  SHF.R.U32.HI R40, RZ, 0x10, R39 ;  /* 0x00000010ff287819 */ /* 0x000fe20000011627 */
[----:B------:R-:W-:Y:S02]  /*3890*/  HADD2.F32 R37, -RZ, R37.H0_H0 ;  /* 0x20000025ff257230 */ /* 0x000fe40000004100 */
[----:B------:R-:W-:-:S02]  /*38a0*/  HADD2.F32 R9, -RZ, R9.H0_H0 ;  /* 0x20000009ff097230 */ /* 0x000fc40000004100 */
[----:B------:R-:W-:Y:S02]  /*38b0*/  HADD2.F32 R40, -RZ, R40.H0_H0 ;  /* 0x20000028ff287230 */ /* 0x000fe40000004100 */
[CC--:B------:R-:W-:Y:S01]  /*38c0*/  FMUL.FTZ R42, R10.reuse, R37.reuse ;  /* 0x000000250a2a7220 */ /* 0x0c0fe20000410000 */
[----:B------:R-:W-:Y:S02]  /*38d0*/  HADD2.F32 R38, -RZ, R41.H0_H0 ;  /* 0x20000029ff267230 */ /* 0x000fe40000004100 */
[C---:B------:R-:W-:Y:S01]  /*38e0*/  FMUL.FTZ R37, R9.reuse, R37 ;  /* 0x0000002509257220 */ /* 0x040fe20000410000 */
[----:B------:R-:W-:Y:S01]  /*38f0*/  FFMA.FTZ R42, R9, R36, -R42 ;  /* 0x00000024092a7223 */ /* 0x000fe2000001082a */
[----:B------:R-:W-:Y:S02]  /*3900*/  FMUL.FTZ R44, R15, R40 ;  /* 0x000000280f2c7220 */ /* 0x000fe40000410000 */
[----:B------:R-:W-:Y:S01]  /*3910*/  FFMA.FTZ R39, R10, R36, R37 ;  /* 0x000000240a277223 */ /* 0x000fe20000010025 */
[----:B------:R-:W-:-:S02]  /*3920*/  HADD2.F32 R36, -RZ, R83.H0_H0 ;  /* 0x20000053ff247230 */ /* 0x000fc40000004100 */
[C---:B------:R-:W-:Y:S01]  /*3930*/  FMUL.FTZ R40, R11.reuse, R40 ;  /* 0x000000280b287220 */ /* 0x040fe20000410000 */
[----:B------:R-:W-:Y:S02]  /*3940*/  HADD2.F32 R83, -RZ, R83.H1_H1 ;  /* 0x30000053ff537230 */ /* 0x000fe40000004100 */
[-C--:B------:R-:W-:Y:S01]  /*3950*/  FFMA.FTZ R44, R11, R38.reuse, -R44 ;  /* 0x000000260b2c7223 */ /* 0x080fe2000001082c */
[----:B------:R-:W-:Y:S02]  /*3960*/  HADD2.F32 R9, -RZ, R8.H1_H1 ;  /* 0x30000008ff097230 */ /* 0x000fe40000004100 */
[----:B------:R-:W-:Y:S01]  /*3970*/  FFMA.FTZ R43, R15, R38, R40 ;  /* 0x000000260f2b7223 */ /* 0x000fe20000010028 */
[----:B------:R-:W-:Y:S02]  /*3980*/  HADD2.F32 R10, -RZ, R14.H1_H1 ;  /* 0x3000000eff0a7230 */ /* 0x000fe40000004100 */
[----:B------:R-:W-:Y:S02]  /*3990*/  HADD2.F32 R8, -RZ, R8.H0_H0 ;  /* 0x20000008ff087230 */ /* 0x000fe40000004100 */
[----:B------:R-:W-:Y:S01]  /*39a0*/  FMUL.FTZ R37, R9, R36 ;  /* 0x0000002409257220 */ /* 0x000fe20000410000 */
        /* <DEDUP_REMOVED lines=14> */
.L_x_13319:
[----:B------:R-:W-:Y:S05]  /*3a90*/  BSYNC B1 ;  /* 0x0000000000017941 */ /* 0x000fea0003800000 */
.L_x_13318:
[----:B----4-:R0:W-:Y:S01]  /*3aa0*/  ST.E.128 desc[UR42][R12.64], R8 ;  /* 0x000000080c007985 */ /* 0x0101e2000c101d2a */
[----:B------:R-:W-:Y:S05]  /*3ab0*/  BRA `(.L_x_13313) ;  /* 0x0000001800587947 */ /* 0x000fea0003800000 */
.L_x_13295:
[C---:B------:R-:W-:Y:S02]  /*3ac0*/  ISETP.GE.AND P3, PT, R153.reuse, R77, PT ;  /* 0x0000004d9900720c */ /* 0x040fe40003f66270 */
[----:B------:R-:W-:Y:S02]  /*3ad0*/  CS2R R38, SRZ ;  /* 0x0000000000267805 */ /* 0x000fe4000001ff00 */
[----:B------:R-:W-:Y:S02]  /*3ae0*/  CS2R R42, SRZ ;  /* 0x00000000002a7805 */ /* 0x000fe4000001ff00 */
[----:B------:R-:W-:Y:S02]  /*3af0*/  CS2R R40, SRZ ;  /* 0x0000000000287805 */ /* 0x000fe4000001ff00 */
[----:B------:R-:W-:Y:S01]  /*3b00*/  ISETP.GE.OR P3, PT, R16, R80, P3 ;  /* 0x000000501000720c */ /* 0x000fe20001f66670 */
[----:B------:R-:W-:-:S12]  /*3b10*/  VIADD R44, R153, 0x60 ;  /* 0x00000060992c7836 */ /* 0x000fd80000000000 */
[----:B------:R-:W0:Y:S01]  /*3b20*/  @!P3 LDC.64 R12, c[0x0][0x3e8] ;  /* 0x0000fa00ff0cbb82 */ /* 0x000e220000000a00 */
[----:B------:R-:W-:-:S05]  /*3b30*/  @!P3 IADD3 R14, P4, R34, R10, RZ ;  /* 0x0000000a220eb210 */ /* 0x000fca0007f9e0ff */
[----:B------:R-:W-:Y:S01]  /*3b40*/  @!P3 IMAD.X R15, R83, 0x1, R56, P4 ;  /* 0x00000001530fb824 */ /* 0x000fe200020e0638 */
[----:B------:R-:W-:-:S05]  /*3b50*/  @!P3 IADD3 R36, P4, R54, R8, RZ ;  /* 0x000000083624b210 */ /* 0x000fca0007f9e0ff */
[----:B------:R-:W-:Y:S01]  /*3b60*/  @!P3 IMAD.X R37, R81, 0x1, R31, P4 ;  /* 0x000000015125b824 */ /* 0x000fe200020e061f */
[----:B0-----:R-:W-:-:S04]  /*3b70*/  @!P3 LEA R12, P4, R14, R12, 0x1 ;  /* 0x0000000c0e0cb211 */ /* 0x001fc800078808ff */
[----:B------:R-:W-:Y:S02]  /*3b80*/  @!P3 LEA.HI.X R13, R14, R13, R15, 0x1, P4 ;  /* 0x0000000d0e0db211 */ /* 0x000fe400020f0c0f */
[----:B------:R-:W0:Y:S02]  /*3b90*/  @!P3 LDC.64 R14, c[0x0][0x400] ;  /* 0x00010000ff0ebb82 */ /* 0x000e240000000a00 */
[----:B0-----:R-:W-:-:S04]  /*3ba0*/  @!P3 LEA R14, P4, R36, R14, 0x1 ;  /* 0x0000000e240eb211 */ /* 0x001fc800078808ff */
[----:B------:R-:W-:Y:S02]  /*3bb0*/  @!P3 LEA.HI.X R15, R36, R15, R37, 0x1, P4 ;  /* 0x0000000f240fb211 */ /* 0x000fe400020f0c25 */
[----:B------:R-:W-:-:S03]  /*3bc0*/  CS2R R36, SRZ ;  /* 0x0000000000247805 */ /* 0x000fc6000001ff00 */
[----:B------:R0:W5:Y:S04]  /*3bd0*/  @!P3 LDG.E.128 R40, desc[UR42][R14.64] ;  /* 0x0000002a0e28b981 */ /* 0x000168000c1e1d00 */
[----:B------:R0:W5:Y:S01]  /*3be0*/  @!P3 LDG.E.128 R36, desc[UR42][R12.64] ;  /* 0x0000002a0c24b981 */ /* 0x000162000c1e1d00 */
[----:B------:R-:W-:-:S04]  /*3bf0*/  ISETP.GE.AND P3, PT, R44, R77, PT ;  /* 0x0000004d2c00720c */ /* 0x000fc80003f66270 */
[----:B------:R-:W-:Y:S01]  /*3c00*/  ISETP.GE.OR P3, PT, R16, R80, P3 ;  /* 0x000000501000720c */ /* 0x000fe20001f66670 */
[----:B------:R-:W-:Y:S01]  /*3c10*/  BSSY B1, `(.L_x_13320) ;  /* 0x000001a000017945 */ /* 0x000fe20003800000 */
[----:B------:R-:W-:Y:S02]  /*3c20*/  CS2R R46, SRZ ;  /* 0x00000000002e7805 */ /* 0x000fe4000001ff00 */
[----:B------:R-:W-:Y:S02]  /*3c30*/  CS2R R44, SRZ ;  /* 0x00000000002c7805 */ /* 0x000fe4000001ff00 */
[----:B------:R-:W-:Y:S02]  /*3c40*/  CS2R R50, SRZ ;  /* 0x0000000000327805 */ /* 0x000fe4000001ff00 */
[----:B------:R-:W-:-:S05]  /*3c50*/  CS2R R48, SRZ ;  /* 0x0000000000307805 */ /* 0x000fca000001ff00 */
[----:B0-----:R-:W-:Y:S05]  /*3c60*/  @P3 BRA `(.L_x_13321) ;  /* 0x0000000000503947 */ /* 0x001fea0003800000 */
[----:B------:R-:W0:Y:S01]  /*3c70*/  LDC.64 R12, c[0x0][0x3f8] ;  /* 0x0000fe00ff0c7b82 */ /* 0x000e220000000a00 */
[----:B------:R-:W-:Y:S01]  /*3c80*/  MOV R11, R83 ;  /* 0x00000053000b7202 */ /* 0x000fe20000000f00 */
[----:B------:R-:W-:Y:S01]  /*3c90*/  IMAD.MOV.U32 R9, RZ, RZ, R81 ;  /* 0x000000ffff097224 */ /* 0x000fe200078e0051 */
        /* <DEDUP_REMOVED lines=17> */
.L_x_13321:
[----:B------:R-:W-:Y:S05]  /*3db0*/  BSYNC B1 ;  /* 0x0000000000017941 */ /* 0x000fea0003800000 */
.L_x_13320:
[----:B-----5:R-:W-:Y:S01]  /*3dc0*/  IMAD.MOV.U32 R8, RZ, RZ, R46 ;  /* 0x000000ffff087224 */ /* 0x020fe200078e002e */
        /* <DEDUP_REMOVED lines=30> */
[----:B------:R-:W-:Y:S02]  /*3fb0*/  PRMT R100, R11, 0x7610, R100 ;  /* 0x000076100b647816 */ /* 0x000fe40000000064 */
[----:B------:R-:W-:Y:S01]  /*3fc0*/  ISETP.GE.AND P3, PT, R16, R80, PT ;  /* 0x000000501000720c */ /* 0x000fe20003f66270 */
[----:B------:R-:W-:-:S12]  /*3fd0*/  @!P5 BRA `(.L_x_13322) ;  /* 0x000000000004d947 */ /* 0x000fd80003800000 */
[----:B------:R-:W-:Y:S01]  /*3fe0*/  BPT.TRAP 0x1 ;  /* 0x000000040000795c */ /* 0x000fe20000300000 */
.L_x_13322:
[----:B------:R-:W-:Y:S01]  /*3ff0*/  IMAD R70, R19, 0x8, R18 ;  /* 0x0000000813467824 */ /* 0x000fe200078e0212 */
[----:B------:R-:W-:Y:S01]  /*4000*/  SHF.L.U32 R78, R155, 0x1f, RZ ;  /* 0x0000001f9b4e7819 */ /* 0x000fe200000006ff */
[----:B------:R-:W0:Y:S01]  /*4010*/  LDC R86, c[0x0][0x2f4] ;  /* 0x0000bd00ff567b82 */ /* 0x000e220000000800 */
[----:B------:R-:W-:Y:S02]  /*4020*/  BSSY B1, `(.L_x_13323) ;  /* 0x0000003000017945 */ /* 0x000fe40003800000 */
[----:B------:R-:W1:Y:S02]  /*4030*/  SYNCS.PHASECHK.TRANS64.TRYWAIT P4, [R70+URZ+0x16890], R78 ;  /* 0x0168904e460075a7 */ /* 0x000e64000808017f */
[----:B-1----:R-:W-:Y:S05]  /*4040*/  @!P4 BRA `(.L_x_13324) ;  /* 0x00000134006cc947 */ /* 0x002fea0003800000 */
.L_x_13545:
[----:B------:R-:W-:Y:S05]  /*4050*/  BSYNC B1 ;  /* 0x0000000000017941 */ /* 0x000fea0003800000 */
.L_x_13323:
[----:B------:R-:W-:Y:S01]  /*4060*/  UMOV UR4, 0xffffffff ;  /* 0xffffffff00047882 */ /* 0x000fe20000000000 */
[----:B0-----:R-:W-:Y:S02]  /*4070*/  IMAD.IADD R88, R86, 0x1, -R59 ;  /* 0x0000000156587824 */ /* 0x001fe400078e0a3b */
[----:B------:R-:W-:Y:S05]  /*4080*/  BRA.DIV UR4, `(.L_x_13325) ;  /* 0x0000013604707947 */ /* 0x000fea000b800000 */
[----:B------:R0:W2:Y:S04]  /*4090*/  SHFL.IDX PT, R83, R84, RZ, 0x1c1f ;  /* 0x001c1fff54537589 */ /* 0x0000a800000e0000 */
[----:B------:R0:W3:Y:S02]  /*40a0*/  SHFL.IDX PT, R82, R79, RZ, 0x1c1f ;  /* 0x001c1fff4f527589 */ /* 0x0000e400000e0000 */
.L_x_13549:
[----:B------:R-:W-:Y:S01]  /*40b0*/  ISETP.GE.OR P4, PT, R153, R77, P1 ;  /* 0x0000004d9900720c */ /* 0x000fe20000f86670 */
[----:B------:R-:W-:-:S12]  /*40c0*/  BSSY B1, `(.L_x_13326) ;  /* 0x0000071000017945 */ /* 0x000fd80003800000 */
[----:B------:R-:W-:Y:S05]  /*40d0*/  @P4 BRA `(.L_x_13327) ;  /* 0x0000000400bc4947 */ /* 0x000fea0003800000 */
[----:B------:R-:W4:Y:S01]  /*40e0*/  S2R R9, SR_TID.X ;  /* 0x0000000000097919 */ /* 0x000f220000002100 */
[----:B------:R-:W-:Y:S01]  /*40f0*/  SEL R8, R59, R88, !P0 ;  /* 0x000000583b087207 */ /* 0x000fe20004000000 */
[----:B------:R-:W-:Y:S01]  /*4100*/  BSSY B2, `(.L_x_13328) ;  /* 0x0000068000027945 */ /* 0x000fe20003800000 */
[----:B---3--:R-:W-:-:S04]  /*4110*/  LEA R80, P4, R6, R82, 0x1 ;  /* 0x0000005206507211 */ /* 0x008fc800078808ff */
[----:B--2---:R-:W-:Y:S02]  /*4120*/  LEA.HI.X R81, R6, R83, R4, 0x1, P4 ;  /* 0x0000005306517211 */ /* 0x004fe400020f0c04 */
[----:B----4-:R-:W-:Y:S02]  /*4130*/  IADD3 R11, R9, -0x80, RZ ;  /* 0xffffff80090b7810 */ /* 0x010fe40007ffe0ff */
[----:B------:R-:W-:Y:S02]  /*4140*/  SHF.R.S32.HI R9, RZ, 0x1f, R8 ;  /* 0x0000001fff097819 */ /* 0x000fe40000011408 */
[----:B------:R-:W-:Y:S02]  /*4150*/  SHF.R.S32.HI R10, RZ, 0x1f, R11 ;  /* 0x0000001fff0a7819 */ /* 0x000fe4000001140b */
[----:B------:R-:W-:Y:S01]  /*4160*/  LEA.HI R8, R9, R8, RZ, 0x4 ;  /* 0x0000000809087211 */ /* 0x000fe200078f20ff */
[----:B------:R-:W-:Y:S01]  /*4170*/  IMAD R9, R19, 0x2000, R3 ;  /* 0x0000200013097824 */ /* 0x000fe200078e0203 */
[----:B------:R-:W-:-:S02]  /*4180*/  LEA.HI R10, R10, R11, RZ, 0x5 ;  /* 0x0000000b0a0a7211 */ /* 0x000fc400078f28ff */
[----:B------:R-:W-:Y:S01]  /*4190*/  LEA.HI.SX32 R8, R8, R7, 0x1c ;  /* 0x0000000708087211 */ /* 0x000fe200078fe2ff */
[----:B------:R-:W-:Y:S01]  /*41a0*/  IMAD R9, R9, 0x2, R18 ;  /* 0x0000000209097824 */ /* 0x000fe200078e0212 */
[----:B------:R-:W-:-:S03]  /*41b0*/  SHF.R.S32.HI R10, RZ, 0x5, R10 ;  /* 0x00000005ff0a7819 */ /* 0x000fc6000001140a */
[----:B------:R-:W-:-:S05]  /*41c0*/  IMAD.SHL.U32 R85, R8, 0x8, RZ ;  /* 0x0000000808557824 */ /* 0x000fca00078e00ff */
[----:B------:R-:W-:-:S04]  /*41d0*/  LOP3.LUT R8, R67, 0x38, R85, 0xf8, !PT ;  /* 0x0000003843087812 */ /* 0x000fc800078ef855 */
[----:B------:R-:W-:-:S05]  /*41e0*/  LOP3.LUT R8, R8, R63, RZ, 0x3c, !PT ;  /* 0x0000003f08087212 */ /* 0x000fca00078e3cff */
[----:B------:R-:W-:-:S05]  /*41f0*/  IMAD R8, R10, 0x200, R8 ;  /* 0x000002000a087824 */ /* 0x000fca00078e0208 */
[----:B------:R-:W-:-:S05]  /*4200*/  LEA R11, R19, R8, 0xd ;  /* 0x00000008130b7211 */ /* 0x000fca00078e68ff */
[----:B------:R-:W-:Y:S02]  /*4210*/  IMAD R12, R11, 0x2, R18 ;  /* 0x000000020b0c7824 */ /* 0x000fe400078e0212 */
[----:B------:R-:W2:Y:S04]  /*4220*/  LDS.128 R8, [R9+0xe400] ;  /* 0x00e4000009087984 */ /* 0x000ea80000000c00 */
[----:B------:R-:W3:Y:S01]  /*4230*/  LDS.128 R12, [R12+0xe400] ;  /* 0x00e400000c0c7984 */ /* 0x000ee20000000c00 */
[----:B------:R-:W-:Y:S05]  /*4240*/  @P3 BRA `(.L_x_13329) ;  /* 0x00000004004c3947 */ /* 0x000fea0003800000 */
[--C-:B------:R-:W-:Y:S01]  /*4250*/  SHF.R.U64 R36, R36, 0x10, R37.reuse ;  /* 0x0000001024247819 */ /* 0x100fe20000001225 */
[----:B------:R-:W-:Y:S01]  /*4260*/  HADD2.F32 R100, -RZ, R100.H0_H0 ;  /* 0x20000064ff647230 */ /* 0x000fe20000004100 */
[----:B------:R-:W-:Y:S01]  /*4270*/  SHF.R.U32.HI R94, RZ, 0x10, R37 ;  /* 0x00000010ff5e7819 */ /* 0x000fe20000011625 */
[----:B------:R-:W-:Y:S01]  /*4280*/  HADD2.F32 R98, -RZ, R98.H0_H0 ;  /* 0x20000062ff627230 */ /* 0x000fe20000004100 */
[--C-:B------:R-:W-:Y:S01]  /*4290*/  SHF.R.U64 R37, R40, 0x10, R41.reuse ;  /* 0x0000001028257819 */ /* 0x100fe20000001229 */
[----:B------:R-:W-:Y:S01]  /*42a0*/  HADD2.F32 R36, -RZ, R36.H0_H0 ;  /* 0x20000024ff247230 */ /* 0x000fe20000004100 */
[----:B------:R-:W-:Y:S01]  /*42b0*/  SHF.R.U32.HI R99, RZ, 0x10, R41 ;  /* 0x00000010ff637819 */ /* 0x000fe20000011629 */
[----:B---3--:R-:W-:Y:S01]  /*42c0*/  IMAD.MOV.U32 R41, RZ, RZ, R13 ;  /* 0x000000ffff297224 */ /* 0x008fe200078e000d */
[----:B--2---:R-:W-:Y:S01]  /*42d0*/  MOV R13, R11 ;  /* 0x0000000b000d7202 */ /* 0x004fe20000000f00 */
[----:B------:R-:W-:Y:S01]  /*42e0*/  HADD2.F32 R11, -RZ, R9.H0_H0 ;  /* 0x20000009ff0b7230 */ /* 0x000fe20000004100 */
[--C-:B------:R-:W-:Y:S01]  /*42f0*/  SHF.R.U64 R38, R38, 0x10, R39.reuse ;  /* 0x0000001026267819 */ /* 0x100fe20000001227 */
[----:B------:R-:W-:Y:S01]  /*4300*/  HADD2.F32 R99, -RZ, R99.H0_H0 ;  /* 0x20000063ff637230 */ /* 0x000fe20000004100 */
[----:B------:R-:W-:Y:S01]  /*4310*/  SHF.R.U32.HI R40, RZ, 0x10, R39 ;  /* 0x00000010ff287819 */ /* 0x000fe20000011627 */
[--C-:B------:R-:W-:Y:S01]  /*4320*/  HADD2.F32 R97, -RZ, R41.reuse.H0_H0 ;  /* 0x20000029ff617230 */ /* 0x100fe20000004100 */
[--C-:B------:R-:W-:Y:S01]  /*4330*/  SHF.R.U64 R39, R42, 0x10, R43.reuse ;  /* 0x000000102a277819 */ /* 0x100fe2000000122b */
[----:B------:R-:W-:Y:S01]  /*4340*/  HADD2.F32 R41, -RZ, R41.H1_H1 ;  /* 0x30000029ff297230 */ /* 0x000fe20000004100 */
[----:B------:R-:W-:Y:S01]  /*4350*/  SHF.R.U32.HI R43, RZ, 0x10, R43 ;  /* 0x00000010ff2b7819 */ /* 0x000fe2000001162b */
[----:B------:R-:W-:-:S02]  /*4360*/  HADD2.F32 R42, -RZ, R9.H1_H1 ;  /* 0x30000009ff2a7230 */ /* 0x000fc40000004100 */
[-C--:B------:R-:W-:Y:S01]  /*4370*/  FMUL.FTZ R102, R97, R100.reuse ;  /* 0x0000006461667220 */ /* 0x080fe20000410000 */
[----:B------:R-:W-:Y:S01]  /*4380*/  FMUL.FTZ R100, R11, R100 ;  /* 0x000000640b647220 */ /* 0x000fe20000410000 */
[----:B------:R-:W-:Y:S02]  /*4390*/  HADD2.F32 R94, -RZ, R94.H0_H0 ;  /* 0x2000005eff5e7230 */ /* 0x000fe40000004100 */
[-C--:B------:R-:W-:Y:S01]  /*43a0*/  FMUL.FTZ R101, R41, R99.reuse ;  /* 0x0000006329657220 */ /* 0x080fe20000410000 */
[C---:B------:R-:W-:Y:S01]  /*43b0*/  FMUL.FTZ R104, R42.reuse, R99 ;  /* 0x000000632a687220 */ /* 0x040fe20000410000 */
[-C--:B------:R-:W-:Y:S01]  /*43c0*/  FFMA.FTZ R9, R11, R98.reuse, -R102 ;  /* 0x000000620b097223 */ /* 0x080fe20000010866 */
[----:B------:R-:W-:Y:S01]  /*43d0*/  FFMA.FTZ R11, R97, R98, R100 ;  /* 0x00000062610b7223 */ /* 0x000fe20000010064 */
[--C-:B------:R-:W-:Y:S02]  /*43e0*/  HADD2.F32 R98, -RZ, R96.reuse.H1_H1 ;  /* 0x30000060ff627230 */ /* 0x100fe40000004100 */
[----:B------:R-:W-:Y:S01]  /*43f0*/  FFMA.FTZ R42, R42, R94, -R101 ;  /* 0x0000005e2a2a7223 */ /* 0x000fe20000010865 */
[----:B------:R-:W-:-:S02]  /*4400*/  HADD2.F32 R99, -RZ, R96.H0_H0 ;  /* 0x20000060ff637230 */ /* 0x000fc40000004100 */
[----:B------:R-:W-:Y:S01]  /*4410*/  FFMA.FTZ R94, R41, R94, R104 ;  /* 0x0000005e295e7223 */ /* 0x000fe20000010068 */
[--C-:B------:R-:W-:Y:S02]  /*4420*/  HADD2.F32 R96, -RZ, R15.reuse.H0_H0 ;  /* 0x2000000fff607230 */ /* 0x100fe40000004100 */
[----:B------:R-:W-:Y:S01]  /*4430*/  HADD2.F32 R97, -RZ, R15.H1_H1 ;  /* 0x3000000fff617230 */ /* 0x000fe20000004100 */
[----:B------:R-:W-:Y:S01]  /*4440*/  F2FP.F16.F32.PACK_AB R9, R42, R9 ;  /* 0x000000092a09723e */ /* 0x000fe200000000ff */
[----:B------:R-:W-:Y:S02]  /*4450*/  HADD2.F32 R15, -RZ, R13.H0_H0 ;  /* 0x2000000dff0f7230 */ /* 0x000fe40000004100 */
[----:B------:R-:W-:Y:S02]  /*4460*/  HADD2.F32 R102, -RZ, R43.H0_H0 ;  /* 0x2000002bff667230 */ /* 0x000fe40000004100 */
[----:B------:R-:W-:Y:S02]  /*4470*/  HADD2.F32 R41, -RZ, R13.H1_H1 ;  /* 0x3000000dff297230 */ /* 0x000fe40000004100 */
[----:B------:R-:W-:-:S02]  /*4480*/  HADD2.F32 R100, -RZ, R40.H0_H0 ;  /* 0x20000028ff647230 */ /* 0x000fc40000004100 */
[CC--:B------:R-:W-:Y:S01]  /*4490*/  FMUL.FTZ R40, R96.reuse, R99.reuse ;  /* 0x0000006360287220 */ /* 0x0c0fe20000410000 */
        /* <DEDUP_REMOVED lines=8> */
[--C-:B------:R-:W-:Y:S01]  /*4520*/  HADD2.F32 R98, -RZ, R95.reuse.H1_H1 ;  /* 0x3000005fff627230 */ /* 0x100fe20000004100 */
[----:B------:R-:W-:Y:S01]  /*4530*/  F2FP.F16.F32.PACK_AB R40, R40, R13 ;  /* 0x0000000d2828723e */ /* 0x000fe200000000ff */
[----:B------:R-:W-:Y:S01]  /*4540*/  HADD2.F32 R100, -RZ, R95.H0_H0 ;  /* 0x2000005fff647230 */ /* 0x000fe20000004100 */
[----:B------:R-:W-:Y:S01]  /*4550*/  F2FP.F16.F32.PACK_AB R13, R94, R11 ;  /* 0x0000000b5e0d723e */ /* 0x000fe200000000ff */
[----:B------:R-:W-:Y:S01]  /*4560*/  HADD2.F32 R43, -RZ, R12.H0_H0 ;  /* 0x2000000cff2b7230 */ /* 0x000fe20000004100 */
[----:B------:R-:W-:Y:S01]  /*4570*/  F2FP.F16.F32.PACK_AB R15, R96, R15 ;  /* 0x0000000f600f723e */ /* 0x000fe200000000ff */
[----:B------:R-:W-:-:S02]  /*4580*/  HADD2.F32 R37, -RZ, R8.H0_H0 ;  /* 0x20000008ff257230 */ /* 0x000fc40000004100 */
[----:B------:R-:W-:Y:S02]  /*4590*/  HADD2.F32 R95, -RZ, R12.H1_H1 ;  /* 0x3000000cff5f7230 */ /* 0x000fe40000004100 */
[----:B------:R-:W-:Y:S02]  /*45a0*/  HADD2.F32 R41, -RZ, R8.H1_H1 ;  /* 0x30000008ff297230 */ /* 0x000fe40000004100 */
[-C--:B------:R-:W-:Y:S01]  /*45b0*/  FMUL.FTZ R8, R43, R100.reuse ;  /* 0x000000642b087220 */ /* 0x080fe20000410000 */
[----:B------:R-:W-:Y:S01]  /*45c0*/  FMUL.FTZ R12, R37, R100 ;  /* 0x00000064250c7220 */ /* 0x000fe20000410000 */
[-C--:B------:R-:W-:Y:S01]  /*45d0*/  FMUL.FTZ R100, R95, R102.reuse ;  /* 0x000000665f647220 */ /* 0x080fe20000410000 */
[----:B------:R-:W-:Y:S02]  /*45e0*/  IMAD.MOV.U32 R11, RZ, RZ, R40 ;  /* 0x000000ffff0b7224 */ /* 0x000fe400078e0028 */
[----:B------:R-:W-:Y:S01]  /*45f0*/  FMUL.FTZ R102, R41, R102 ;  /* 0x0000006629667220 */ /* 0x000fe20000410000 */
[----:B------:R-:W-:Y:S01]  /*4600*/  FFMA.FTZ R8, R37, R98, -R8 ;  /* 0x0000006225087223 */ /* 0x000fe20000010808 */
[----:B------:R-:W-:Y:S01]  /*4610*/  FFMA.FTZ R97, R41, R36, -R100 ;  /* 0x0000002429617223 */ /* 0x000fe20000010864 */
[----:B------:R-:W-:-:S02]  /*4620*/  HADD2.F32 R41, -RZ, R93.H0_H0 ;  /* 0x2000005dff297230 */ /* 0x000fc40000004100 */
[----:B------:R-:W-:Y:S01]  /*4630*/  FFMA.FTZ R95, R95, R36, R102 ;  /* 0x000000245f5f7223 */ /* 0x000fe20000010066 */
[----:B------:R-:W-:Y:S01]  /*4640*/  FFMA.FTZ R12, R43, R98, R12 ;  /* 0x000000622b0c7223 */ /* 0x000fe2000001000c */
[----:B------:R-:W-:Y:S01]  /*4650*/  HADD2.F32 R93, -RZ, R93.H1_H1 ;  /* 0x3000005dff5d7230 */ /* 0x000fe20000004100 */
[----:B------:R-:W-:Y:S01]  /*4660*/  F2FP.F16.F32.PACK_AB R8, R97, R8 ;  /* 0x000000086108723e */ /* 0x000fe200000000ff */
[----:B------:R-:W-:Y:S02]  /*4670*/  HADD2.F32 R37, -RZ, R14.H0_H0 ;  /* 0x2000000eff257230 */ /* 0x000fe40000004100 */
[----:B------:R-:W-:Y:S01]  /*4680*/  HADD2.F32 R36, -RZ, R10.H0_H0 ;  /* 0x2000000aff247230 */ /* 0x000fe20000004100 */
[----:B------:R-:W-:Y:S01]  /*4690*/  F2FP.F16.F32.PACK_AB R12, R95, R12 ;  /* 0x0000000c5f0c723e */ /* 0x000fe200000000ff */
[----:B------:R-:W-:Y:S02]  /*46a0*/  HADD2.F32 R43, -RZ, R39.H0_H0 ;  /* 0x20000027ff2b7230 */ /* 0x000fe40000004100 */
[----:B------:R-:W-:Y:S01]  /*46b0*/  FMUL.FTZ R99, R37, R93 ;  /* 0x0000005d25637220 */ /* 0x000fe20000410000 */
[----:B------:R-:W-:-:S02]  /*46c0*/  HADD2.F32 R14, -RZ, R14.H1_H1 ;  /* 0x3000000eff0e7230 */ /* 0x000fc40000004100 */
[----:B------:R-:W-:Y:S02]  /*46d0*/  HADD2.F32 R10, -RZ, R10.H1_H1 ;  /* 0x3000000aff0a7230 */ /* 0x000fe40000004100 */
[C---:B------:R-:W-:Y:S01]  /*46e0*/  FFMA.FTZ R99, R36.reuse, R41, -R99 ;  /* 0x0000002924637223 */ /* 0x040fe20000010863 */
[----:B------:R-:W-:Y:S02]  /*46f0*/  HADD2.F32 R39, -RZ, R38.H0_H0 ;  /* 0x20000026ff277230 */ /* 0x000fe40000004100 */
[----:B------:R-:W-:Y:S01]  /*4700*/  FMUL.FTZ R38, R36, R93 ;  /* 0x0000005d24267220 */ /* 0x000fe20000410000 */
[-C--:B------:R-:W-:Y:S01]  /*4710*/  FMUL.FTZ R93, R14, R43.reuse ;  /* 0x0000002b0e5d7220 */ /* 0x080fe20000410000 */
[C---:B------:R-:W-:Y:S02]  /*4720*/  FMUL.FTZ R43, R10.reuse, R43 ;  /* 0x0000002b0a2b7220 */ /* 0x040fe40000410000 */
[----:B------:R-:W-:Y:S01]  /*4730*/  FFMA.FTZ R38, R37, R41, R38 ;  /* 0x0000002925267223 */ /* 0x000fe20000010026 */
[-C--:B------:R-:W-:Y:S01]  /*4740*/  FFMA.FTZ R10, R10, R39.reuse, -R93 ;  /* 0x000000270a0a7223 */ /* 0x080fe2000001085d */
[----:B------:R-:W-:-:S04]  /*4750*/  FFMA.FTZ R43, R14, R39, R43 ;  /* 0x000000270e2b7223 */ /* 0x000fc8000001002b */
[----:B------:R-:W-:Y:S02]  /*4760*/  F2FP.F16.F32.PACK_AB R10, R10, R99 ;  /* 0x000000630a0a723e */ /* 0x000fe400000000ff */
[----:B------:R-:W-:-:S07]  /*4770*/  F2FP.F16.F32.PACK_AB R14, R43, R38 ;  /* 0x000000262b0e723e */ /* 0x000fce00000000ff */
.L_x_13329:
[----:B------:R-:W-:Y:S05]  /*4780*/  BSYNC B2 ;  /* 0x0000000000027941 */ /* 0x000fea0003800000 */
.L_x_13328:
[----:B------:R-:W-:Y:S01]  /*4790*/  ISETP.GE.AND P4, PT, R85, R86, PT ;  /* 0x000000565500720c */ /* 0x000fe20003f86270 */
[----:B--2---:R4:W-:-:S12]  /*47a0*/  ST.E.128 desc[UR42][R80.64], R8 ;  /* 0x0000000850007985 */ /* 0x0049d8000c101d2a */
[----:B------:R-:W-:-:S05]  /*47b0*/  @!P4 IMAD.WIDE R82, R85, 0x2, R82 ;  /* 0x000000025552c825 */ /* 0x000fca00078e0252 */
[----:B---3--:R4:W-:Y:S02]  /*47c0*/  @!P4 ST.E.128 desc[UR42][R82.64], R12 ;  /* 0x0000000c5200c985 */ /* 0x0089e4000c101d2a */
.L_x_13327:
[----:B------:R-:W-:Y:S05]  /*47d0*/  BSYNC B1 ;  /* 0x0000000000017941 */ /* 0x000fea0003800000 */
.L_x_13326:
[----:B------:R-:W-:-:S03]  /*47e0*/  UMOV UR4, 0xffffffff ;  /* 0xffffffff00047882 */ /* 0x000fc60000000000 */
[----:B------:R-:W-:Y:S05]  /*47f0*/  BRA.DIV UR4, `(.L_x_13330) ;  /* 0x0000012e04e07947 */ /* 0x000fea000b800000 */
[----:B------:R0:W0:Y:S04]  /*4800*/  SHFL.IDX PT, R39, R84, 0x1, 0x1c1f ;  /* 0x003c1f0054277f89 */ /* 0x00002800000e0000 */
[----:B------:R0:W0:Y:S02]  /*4810*/  SHFL.IDX PT, R38, R79, 0x1, 0x1c1f ;  /* 0x003c1f004f267f89 */ /* 0x00002400000e0000 */
.L_x_13553:
[----:B----4-:R-:W-:-:S05]  /*4820*/  VIADD R8, R153, 0x60 ;  /* 0x0000006099087836 */ /* 0x010fca0000000000 */
[----:B------:R-:W-:-:S13]  /*4830*/  ISETP.GE.OR P4, PT, R8, R77, P1 ;  /* 0x0000004d0800720c */ /* 0x000fda0000f86670 */
[----:B------:R-:W-:Y:S05]  /*4840*/  @P4 BRA `(.L_x_13313) ;  /* 0x0000000800f44947 */ /* 0x000fea0003800000 */
[----:B------:R-:W4:Y:S01]  /*4850*/  LDL R10, [R1+0x24] ;  /* 0x00002400010a7983 */ /* 0x000f220000100800 */
[----:B------:R-:W-:Y:S01]  /*4860*/  SEL R88, R59, R88, !P0 ;  /* 0x000000583b587207 */ /* 0x000fe20004000000 */
[C---:B------:R-:W-:Y:S01]  /*4870*/  VIADD R11, R153.reuse, 0x60 ;  /* 0x00000060990b7836 */ /* 0x040fe20000000000 */
[----:B0-----:R-:W-:Y:S01]  /*4880*/  LEA R36, P4, R6, R38, 0x1 ;  /* 0x0000002606247211 */ /* 0x001fe200078808ff */
[----:B------:R-:W-:Y:S01]  /*4890*/  VIADD R8, R153, 0x60 ;  /* 0x0000006099087836 */ /* 0x000fe20000000000 */
[----:B------:R-:W-:Y:S01]  /*48a0*/  SHF.R.S32.HI R9, RZ, 0x1f, R88 ;  /* 0x0000001fff097819 */ /* 0x000fe20000011458 */
[----:B------:R-:W-:Y:S01]  /*48b0*/  BSSY B1, `(.L_x_13331) ;  /* 0x000006b000017945 */ /* 0x000fe20003800000 */
[----:B------:R-:W-:Y:S01]  /*48c0*/  SHF.L.U32 R11, R11, 0x6, RZ ;  /* 0x000000060b0b7819 */ /* 0x000fe200000006ff */
[----:B------:R-:W-:Y:S01]  /*48d0*/  IMAD.SHL.U32 R8, R8, 0x40, RZ ;  /* 0x0000004008087824 */ /* 0x000fe200078e00ff */
[----:B------:R-:W-:Y:S01]  /*48e0*/  LEA.HI R88, R9, R88, RZ, 0x4 ;  /* 0x0000005809587211 */ /* 0x000fe200078f20ff */
[----:B------:R-:W-:Y:S01]  /*48f0*/  IMAD R9, R19, 0x2000, R0 ;  /* 0x0000200013097824 */ /* 0x000fe200078e0200 */
[----:B------:R-:W-:-:S02]  /*4900*/  LOP3.LUT R11, R11, 0x1c0, RZ, 0xc0, !PT ;  /* 0x000001c00b0b7812 */ /* 0x000fc400078ec0ff */
[----:B------:R-:W-:Y:S01]  /*4910*/  LEA.HI.SX32 R41, R88, R7, 0x1c ;  /* 0x0000000758297211 */ /* 0x000fe200078fe2ff */
[----:B------:R-:W-:Y:S01]  /*4920*/  IMAD R9, R9, 0x2, R18 ;  /* 0x0000000209097824 */ /* 0x000fe200078e0212 */
[----:B------:R-:W-:Y:S02]  /*4930*/  LOP3.LUT R8, R8, 0x1c0, RZ, 0xc0, !PT ;  /* 0x000001c008087812 */ /* 0x000fe400078ec0ff */
[----:B------:R-:W-:Y:S01]  /*4940*/  SHF.R.U32.HI R11, RZ, 0x3, R11 ;  /* 0x00000003ff0b7819 */ /* 0x000fe2000001160b */
[----:B------:R-:W-:Y:S01]  /*4950*/  IMAD.SHL.U32 R41, R41, 0x8, RZ ;  /* 0x0000000829297824 */ /* 0x000fe200078e00ff */
[----:B------:R-:W-:-:S04]  /*4960*/  LEA.HI.X R37, R6, R39, R4, 0x1, P4 ;  /* 0x0000002706257211 */ /* 0x000fc800020f0c04 */
[----:B------:R-:W-:-:S04]  /*4970*/  LOP3.LUT R8, R8, 0x38, R41, 0xf8, !PT ;  /* 0x0000003808087812 */ /* 0x000fc800078ef829 */
[----:B------:R-:W-:-:S04]  /*4980*/  LOP3.LUT R8, R8, R11, RZ, 0x3c, !PT ;  /* 0x0000000b08087212 */ /* 0x000fc800078e3cff */
[----:B----4-:R-:W-:-:S05]  /*4990*/  IADD3 R8, R10, R8, RZ ;  /* 0x000000080a087210 */ /* 0x010fca0007ffe0ff */
[----:B------:R-:W-:-:S05]  /*49a0*/  IMAD R11, R19, 0x2000, R8 ;  /* 0x00002000130b7824 */ /* 0x000fca00078e0208 */
[----:B------:R-:W-:Y:S02]  /*49b0*/  LEA R12, R11, R18, 0x1 ;  /* 0x000000120b0c7211 */ /* 0x000fe400078e08ff */
[----:B------:R-:W0:Y:S04]  /*49c0*/  LDS.128 R8, [R9+0xe400] ;  /* 0x00e4000009087984 */ /* 0x000e280000000c00 */
[----:B------:R-:W4:Y:S01]  /*49d0*/  LDS.128 R12, [R12+0xe400] ;  /* 0x00e400000c0c7984 */ /* 0x000f220000000c00 */
[----:B------:R-:W-:Y:S05]  /*49e0*/  @P3 BRA `(.L_x_13332) ;  /* 0x00000004005c3947 */ /* 0x000fea0003800000 */
[--C-:B------:R-:W-:Y:S02]  /*49f0*/  SHF.R.U64 R42, R44, 0x10, R45.reuse ;  /* 0x000000102c2a7819 */ /* 0x100fe4000000122d */
[----:B------:R-:W-:Y:S01]  /*4a00*/  SHF.R.U32.HI R80, RZ, 0x10, R45 ;  /* 0x00000010ff507819 */ /* 0x000fe2000001162d */
[----:B0-----:R-:W-:Y:S01]  /*4a10*/  IMAD.MOV.U32 R45, RZ, RZ, R8 ;  /* 0x000000ffff2d7224 */ /* 0x001fe200078e0008 */
[----:B------:R-:W-:Y:S01]  /*4a20*/  SHF.R.U64 R44, R48, 0x10, R49 ;  /* 0x00000010302c7819 */ /* 0x000fe20000001231 */
[----:B----4-:R-:W-:Y:S01]  /*4a30*/  IMAD.MOV.U32 R8, RZ, RZ, R13 ;  /* 0x000000ffff087224 */ /* 0x010fe200078e000d */
[----:B------:R-:W-:Y:S01]  /*4a40*/  SHF.R.U32.HI R48, RZ, 0x10, R49 ;  /* 0x00000010ff307819 */ /* 0x000fe20000011631 */
[----:B------:R-:W-:Y:S01]  /*4a50*/  HADD2.F32 R49, -RZ, R92.H1_H1 ;  /* 0x3000005cff317230 */ /* 0x000fe20000004100 */
[--C-:B------:R-:W-:Y:S01]  /*4a60*/  SHF.R.U64 R40, R46, 0x10, R47.reuse ;  /* 0x000000102e287819 */ /* 0x100fe2000000122f */
[----:B------:R-:W-:Y:S01]  /*4a70*/  IMAD.MOV.U32 R46, RZ, RZ, R12 ;  /* 0x000000ffff2e7224 */ /* 0x000fe200078e000c */
[----:B------:R-:W-:Y:S01]  /*4a80*/  SHF.R.U32.HI R79, RZ, 0x10, R47 ;  /* 0x00000010ff4f7819 */ /* 0x000fe2000001162f */
[----:B------:R-:W-:Y:S01]  /*4a90*/  IMAD.MOV.U32 R47, RZ, RZ, R15 ;  /* 0x000000ffff2f7224 */ /* 0x000fe200078e000f */
[--C-:B------:R-:W-:Y:S01]  /*4aa0*/  SHF.R.U64 R43, R50, 0x10, R51.reuse ;  /* 0x00000010322b7819 */ /* 0x100fe20000001233 */
[----:B------:R-:W-:Y:S01]  /*4ab0*/  HADD2.F32 R12, -RZ, R8.H0_H0 ;  /* 0x20000008ff0c7230 */ /* 0x000fe20000004100 */
[----:B---3--:R-:W-:Y:S01]  /*4ac0*/  SHF.R.U32.HI R82, RZ, 0x10, R51 ;  /* 0x00000010ff527819 */ /* 0x008fe20000011633 */
[----:B------:R-:W-:Y:S01]  /*4ad0*/  HADD2.F32 R51, -RZ, R92.H0_H0 ;  /* 0x2000005cff337230 */ /* 0x000fe20000004100 */
[----:B------:R-:W-:Y:S01]  /*4ae0*/  MOV R13, R11 ;  /* 0x0000000b000d7202 */ /* 0x000fe20000000f00 */
[----:B------:R-:W-:-:S02]  /*4af0*/  HADD2.F32 R15, -RZ, R8.H1_H1 ;  /* 0x30000008ff0f7230 */ /* 0x000fc40000004100 */
        /* <DEDUP_REMOVED lines=17> */
[----:B------:R-:W-:Y:S02]  /*4c10*/  HADD2.F32 R91, -RZ, R91.H0_H0 ;  /* 0x2000005bff5b7230 */ /* 0x000fe40000004100 */
[--C-:B------:R-:W-:Y:S02]  /*4c20*/  HADD2.F32 R47, -RZ, R13.reuse.H1_H1 ;  /* 0x3000000dff2f7230 */ /* 0x100fe40000004100 */
[----:B------:R-:W-:Y:S01]  /*4c30*/  FMUL.FTZ R88, R49, R82 ;  /* 0x0000005231587220 */ /* 0x000fe20000410000 */
[----:B------:R-:W-:-:S02]  /*4c40*/  HADD2.F32 R15, -RZ, R13.H0_H0 ;  /* 0x2000000dff0f7230 */ /* 0x000fc40000004100 */
[CC--:B------:R-:W-:Y:S01]  /*4c50*/  FMUL.FTZ R84, R48.reuse, R91.reuse ;  /* 0x0000005b30547220 */ /* 0x0c0fe20000410000 */
[----:B------:R-:W-:Y:S02]  /*4c60*/  HADD2.F32 R80, -RZ, R79.H0_H0 ;  /* 0x2000004fff507230 */ /* 0x000fe40000004100 */
[----:B------:R-:W-:Y:S01]  /*4c70*/  FMUL.FTZ R82, R47, R82 ;  /* 0x000000522f527220 */ /* 0x000fe20000410000 */
[----:B------:R-:W-:Y:S02]  /*4c80*/  HADD2.F32 R42, -RZ, R42.H0_H0 ;  /* 0x2000002aff2a7230 */ /* 0x000fe40000004100 */
[C---:B------:R-:W-:Y:S01]  /*4c90*/  FMUL.FTZ R91, R15.reuse, R91 ;  /* 0x0000005b0f5b7220 */ /* 0x040fe20000410000 */
[----:B------:R-:W-:Y:S01]  /*4ca0*/  FFMA.FTZ R13, R15, R50, -R84 ;  /* 0x000000320f0d7223 */ /* 0x000fe20000010854 */
[----:B------:R-:W-:Y:S01]  /*4cb0*/  FFMA.FTZ R82, R49, R80, R82 ;  /* 0x0000005031527223 */ /* 0x000fe20000010052 */
[----:B------:R-:W-:Y:S02]  /*4cc0*/  HADD2.F32 R49, -RZ, R44.H0_H0 ;  /* 0x2000002cff317230 */ /* 0x000fe40000004100 */
[----:B------:R-:W-:Y:S01]  /*4cd0*/  FFMA.FTZ R91, R48, R50, R91 ;  /* 0x00000032305b7223 */ /* 0x000fe2000001005b */
[----:B------:R-:W-:-:S02]  /*4ce0*/  HADD2.F32 R48, -RZ, R90.H1_H1 ;  /* 0x3000005aff307230 */ /* 0x000fc40000004100 */
[----:B------:R-:W-:Y:S01]  /*4cf0*/  FFMA.FTZ R88, R47, R80, -R88 ;  /* 0x000000502f587223 */ /* 0x000fe20000010858 */
[--C-:B------:R-:W-:Y:S02]  /*4d00*/  HADD2.F32 R44, -RZ, R46.reuse.H0_H0 ;  /* 0x2000002eff2c7230 */ /* 0x100fe40000004100 */
[--C-:B------:R-:W-:Y:S02]  /*4d10*/  HADD2.F32 R15, -RZ, R45.reuse.H0_H0 ;  /* 0x2000002dff0f7230 */ /* 0x100fe40000004100 */
        /* <DEDUP_REMOVED lines=8> */
[----:B------:R-:W-:Y:S02]  /*4da0*/  HADD2.F32 R87, -RZ, R87.H1_H1 ;  /* 0x30000057ff577230 */ /* 0x000fe40000004100 */
        /* <DEDUP_REMOVED lines=10> */
[----:B------:R-:W-:Y:S01]  /*4e50*/  HADD2.F32 R14, -RZ, R14.H1_H1 ;  /* 0x3000000eff0e7230 */ /* 0x000fe20000004100 */
[----:B------:R-:W-:Y:S01]  /*4e60*/  F2FP.F16.F32.PACK_AB R12, R46, R51 ;  /* 0x000000332e0c723e */ /* 0x000fe200000000ff */
[----:B------:R-:W-:-:S02]  /*4e70*/  HADD2.F32 R10, -RZ, R10.H1_H1 ;  /* 0x3000000aff0a7230 */ /* 0x000fc40000004100 */
[CC--:B------:R-:W-:Y:S01]  /*4e80*/  FMUL.FTZ R49, R15.reuse, R90.reuse ;  /* 0x0000005a0f317220 */ /* 0x0c0fe20000410000 */
[----:B------:R-:W-:Y:S02]  /*4e90*/  HADD2.F32 R43, -RZ, R40.H0_H0 ;  /* 0x20000028ff2b7230 */ /* 0x000fe40000004100 */
[-C--:B------:R-:W-:Y:S01]  /*4ea0*/  FMUL.FTZ R79, R14, R45.reuse ;  /* 0x0000002d0e4f7220 */ /* 0x080fe20000410000 */
[----:B------:R-:W-:Y:S01]  /*4eb0*/  FMUL.FTZ R40, R42, R90 ;  /* 0x0000005a2a287220 */ /* 0x000fe20000410000 */
[----:B------:R-:W-:Y:S01]  /*4ec0*/  FMUL.FTZ R45, R10, R45 ;  /* 0x0000002d0a2d7220 */ /* 0x000fe20000410000 */
[----:B------:R-:W-:Y:S01]  /*4ed0*/  FFMA.FTZ R49, R42, R87, R49 ;  /* 0x000000572a317223 */ /* 0x000fe20000010031 */
[----:B------:R-:W-:Y:S01]  /*4ee0*/  FFMA.FTZ R79, R10, R43, -R79 ;  /* 0x0000002b0a4f7223 */ /* 0x000fe2000001084f */
[----:B------:R-:W-:Y:S01]  /*4ef0*/  FFMA.FTZ R40, R15, R87, -R40 ;  /* 0x000000570f287223 */ /* 0x000fe20000010828 */
[----:B------:R-:W-:Y:S01]  /*4f00*/  FFMA.FTZ R14, R14, R43, R45 ;  /* 0x0000002b0e0e7223 */ /* 0x000fe2000001002d */
[----:B------:R-:W-:Y:S01]  /*4f10*/  IMAD.MOV.U32 R9, RZ, RZ, R11 ;  /* 0x000000ffff097224 */ /* 0x000fe200078e000b */
[----:B------:R-:W-:Y:S01]  /*4f20*/  F2FP.F16.F32.PACK_AB R15, R82, R91 ;  /* 0x0000005b520f723e */ /* 0x000fe200000000ff */
[----:B------:R-:W-:Y:S01]  /*4f30*/  IMAD.MOV.U32 R11, RZ, RZ, R88 ;  /* 0x000000ffff0b7224 */ /* 0x000fe200078e0058 */
[----:B------:R-:W-:-:S02]  /*4f40*/  F2FP.F16.F32.PACK_AB R10, R79, R40 ;  /* 0x000000284f0a723e */ /* 0x000fc400000000ff */
[----:B------:R-:W-:-:S07]  /*4f50*/  F2FP.F16.F32.PACK_AB R14, R14, R49 ;  /* 0x000000310e0e723e */ /* 0x000fce00000000ff */
.L_x_13332:
[----:B------:R-:W-:Y:S05]  /*4f60*/  BSYNC B1 ;  /* 0x0000000000017941 */ /* 0x000fea0003800000 */
.L_x_13331:
        /* <DEDUP_REMOVED lines=8> */
.L_x_13294:
[----:B------:R-:W-:-:S06]  /*4ff0*/  UISETP.NE.AND UP0, UPT, UR39, 0x3, UPT ;  /* 0x000000032700788c */ /* 0x000fcc000bf05270 */
[----:B------:R-:W-:-:S13]  /*5000*/  PLOP3.LUT P5, PT, PT, PT, UP0, 0x80, 0x0 ;  /* 0x000000000000781c */ /* 0x000fda0003faf008 */
[----:B------:R-:W-:Y:S05]  /*5010*/  @!P5 BRA `(.L_x_13333) ;  /* 0x000000000004d947 */ /* 0x000fea0003800000 */
[----:B------:R-:W-:Y:S01]  /*5020*/  BPT.TRAP 0x1 ;  /* 0x000000040000795c */ /* 0x000fe20000300000 */
.L_x_13333:
[----:B------:R-:W-:Y:S01]  /*5030*/  IMAD R70, R19, 0x8, R18 ;  /* 0x0000000813467824 */ /* 0x000fe200078e0212 */
[----:B------:R-:W-:Y:S01]  /*5040*/  SHF.L.U32 R78, R155, 0x1f, RZ ;  /* 0x0000001f9b4e7819 */ /* 0x000fe200000006ff */
[----:B------:R-:W-:Y:S01]  /*5050*/  BSSY B1, `(.L_x_13334) ;  /* 0x0000004000017945 */ /* 0x000fe20003800000 */
[----:B------:R-:W-:Y:S02]  /*5060*/  SHF.R.S32.HI R75, RZ, 0x1f, R74 ;  /* 0x0000001fff4b7819 */ /* 0x000fe4000001144a */
[----:B------:R-:W0:Y:S02]  /*5070*/  SYNCS.PHASECHK.TRANS64.TRYWAIT P3, [R70+URZ+0x16890], R78 ;  /* 0x0168904e460075a7 */ /* 0x000e24000806017f */
[----:B0-----:R-:W-:Y:S05]  /*5080*/  @!P3 BRA `(.L_x_13335) ;  /* 0x000001280008b947 */ /* 0x001fea0003800000 */
.L_x_13554:
[----:B------:R-:W-:Y:S05]  /*5090*/  BSYNC B1 ;  /* 0x0000000000017941 */ /* 0x000fea0003800000 */
.L_x_13334:
        /* <DEDUP_REMOVED lines=25> */
.L_x_13558:
[----:B------:R-:W-:Y:S04]  /*5230*/  BSSY B1, `(.L_x_13337) ;  /* 0x000000d000017945 */ /* 0x000fe80003800000 */
[----:B------:R-:W-:Y:S05]  /*5240*/  @!P3 BRA `(.L_x_13338) ;  /* 0x00000000002cb947 */ /* 0x000fea0003800000 */
[----:B------:R-:W-:Y:S02]  /*5250*/  ULDC UR4, c[0x0][0x2f4] ;  /* 0x0000bd0000047ab9 */ /* 0x000fe40000000800 */
[----:B------:R-:W-:-:S13]  /*5260*/  ISETP.GE.AND P3, PT, R16, UR4, PT ;  /* 0x0000000410007c0c */ /* 0x000fda000bf66270 */
[----:B---3--:R-:W-:-:S04]  /*5270*/  @!P3 LEA R14, P4, R16, R37, 0x1 ;  /* 0x00000025100eb211 */ /* 0x008fc800078808ff */
[----:B--2---:R-:W-:Y:S02]  /*5280*/  @!P3 LEA.HI.X R15, R16, R9, R17, 0x1, P4 ;  /* 0x00000009100fb211 */ /* 0x004fe400020f0c11 */
[----:B------:R-:W-:-:S13]  /*5290*/  ISETP.GE.AND P4, PT, R2, UR4, PT ;  /* 0x0000000402007c0c */ /* 0x000fda000bf86270 */
[----:B------:R-:W-:-:S04]  /*52a0*/  @!P4 LEA R12, P6, R2, R37, 0x1 ;  /* 0x00000025020cc211 */ /* 0x000fc800078c08ff */
[----:B------:R-:W-:Y:S02]  /*52b0*/  @!P4 LEA.HI.X R13, R2, R9, R154, 0x1, P6 ;  /* 0x00000009020dc211 */ /* 0x000fe400030f0c9a */
[----:B------:R-:W2:Y:S04]  /*52c0*/  @!P3 LDS.128 R8, [R72+0xe000] ;  /* 0x00e000004808b984 */ /* 0x000ea80000000c00 */
[----:B--2---:R-:W-:Y:S04]  /*52d0*/  @!P3 ST.E.128 desc[UR42][R14.64], R8 ;  /* 0x000000080e00b985 */ /* 0x004fe8000c101d2a */
[----:B------:R-:W2:Y:S04]  /*52e0*/  @!P4 LDS.128 R8, [R71+0xe000] ;  /* 0x00e000004708c984 */ /* 0x000ea80000000c00 */
[----:B--2---:R4:W-:Y:S02]  /*52f0*/  @!P4 ST.E.128 desc[UR42][R12.64], R8 ;  /* 0x000000080c00c985 */ /* 0x0049e4000c101d2a */
.L_x_13338:
[----:B------:R-:W-:Y:S05]  /*5300*/  BSYNC B1 ;  /* 0x0000000000017941 */ /* 0x000fea0003800000 */
.L_x_13337:
[----:B------:R-:W-:-:S03]  /*5310*/  UMOV UR4, 0xffffffff ;  /* 0xffffffff00047882 */ /* 0x000fc60000000000 */
[----:B------:R-:W-:Y:S05]  /*5320*/  BRA.DIV UR4, `(.L_x_13339) ;  /* 0x0000012604c07947 */ /* 0x000fea000b800000 */
[----:B--2-4-:R2:W4:Y:S04]  /*5330*/  SHFL.IDX PT, R9, R38, 0x1, 0x1c1f ;  /* 0x003c1f0026097f89 */ /* 0x01452800000e0000 */
[----:B---3--:R2:W3:Y:S02]  /*5340*/  SHFL.IDX PT, R37, R36, 0x1, 0x1c1f ;  /* 0x003c1f0024257f89 */ /* 0x0084e400000e0000 */
.L_x_13562:
[----:B------:R-:W-:-:S13]  /*5350*/  ISETP.GE.AND P3, PT, R39, 0x61, PT ;  /* 0x000000612700780c */ /* 0x000fda0003f66270 */
[----:B------:R-:W-:Y:S05]  /*5360*/  @!P3 BRA `(.L_x_13313) ;  /* 0x00000000002cb947 */ /* 0x000fea0003800000 */
[----:B------:R-:W-:Y:S02]  /*5370*/  ULDC UR4, c[0x0][0x2f4] ;  /* 0x0000bd0000047ab9 */ /* 0x000fe40000000800 */
[----:B------:R-:W-:-:S13]  /*5380*/  ISETP.GE.AND P3, PT, R16, UR4, PT ;  /* 0x0000000410007c0c */ /* 0x000fda000bf66270 */
[----:B---3--:R-:W-:-:S04]  /*5390*/  @!P3 LEA R14, P4, R16, R37, 0x1 ;  /* 0x00000025100eb211 */ /* 0x008fc800078808ff */
[----:B----4-:R-:W-:Y:S02]  /*53a0*/  @!P3 LEA.HI.X R15, R16, R9, R17, 0x1, P4 ;  /* 0x00000009100fb211 */ /* 0x010fe400020f0c11 */
[----:B------:R-:W-:-:S13]  /*53b0*/  ISETP.GE.AND P4, PT, R2, UR4, PT ;  /* 0x0000000402007c0c */ /* 0x000fda000bf86270 */
[----:B------:R-:W-:-:S04]  /*53c0*/  @!P4 LEA R12, P6, R2, R37, 0x1 ;  /* 0x00000025020cc211 */ /* 0x000fc800078c08ff */
[----:B------:R-:W-:Y:S02]  /*53d0*/  @!P4 LEA.HI.X R13, R2, R9, R154, 0x1, P6 ;  /* 0x00000009020dc211 */ /* 0x000fe400030f0c9a */
[----:B------:R-:W3:Y:S04]  /*53e0*/  @!P3 LDS.128 R8, [R72+0x11000] ;  /* 0x011000004808b984 */ /* 0x000ee80000000c00 */
[----:B---3--:R-:W-:Y:S04]  /*53f0*/  @!P3 ST.E.128 desc[UR42][R14.64], R8 ;  /* 0x000000080e00b985 */ /* 0x008fe8000c101d2a */
[----:B------:R-:W3:Y:S04]  /*5400*/  @!P4 LDS.128 R8, [R71+0x11000] ;  /* 0x011000004708c984 */ /* 0x000ee80000000c00 */
[----:B---3--:R3:W-:Y:S02]  /*5410*/  @!P4 ST.E.128 desc[UR42][R12.64], R8 ;  /* 0x000000080c00c985 */ /* 0x0087e4000c101d2a */
.L_x_13313:
[----:B------:R-:W-:Y:S05]  /*5420*/  BSYNC B0 ;  /* 0x0000000000007941 */ /* 0x000fea0003800000 */
.L_x_13293:
[----:B0--34-:R-:W0:Y:S01]  /*5430*/  S2R R8, SR_TID.X ;  /* 0x0000000000087919 */ /* 0x019e220000002100 */
        /* <DEDUP_REMOVED lines=8> */
[----:B---3--:R3:W-:Y:S01]  /*54c0*/  BAR.SYNC.DEFER_BLOCKING R61, 0x80 ;  /* 0x0002003d0000751d */ /* 0x0087e20000010000 */
[----:B0-----:R-:W-:-:S13]  /*54d0*/  LOP3.LUT P3, RZ, R8, 0x7f, RZ, 0xc0, !PT ;  /* 0x0000007f08ff7812 */ /* 0x001fda000786c0ff */
[----:B------:R-:W-:-:S05]  /*54e0*/  @!P3 VIADD R8, R70, 0x168a0 ;  /* 0x000168a04608b836 */ /* 0x000fca0000000000 */
[----:B------:R-:W-:-:S04]  /*54f0*/  @!P3 PRMT R8, RZ, 0x654, R8 ;  /* 0x00000654ff08b816 */ /* 0x000fc80000000008 */
[----:B------:R3:W-:Y:S01]  /*5500*/  @!P3 SYNCS.ARRIVE.TRANS64.RED.A1T0 RZ, [R8+URZ], RZ ;  /* 0x000000ff08ffb9a7 */ /* 0x0007e2000810043f */
[----:B------:R-:W-:Y:S05]  /*5510*/  @!P5 BRA `(.L_x_13341) ;  /* 0x000000000004d947 */ /* 0x000fea0003800000 */
[----:B------:R-:W-:Y:S01]  /*5520*/  BPT.TRAP 0x1 ;  /* 0x000000040000795c */ /* 0x000fe20000300000 */
.L_x_13341:
[----:B------:R-:W-:Y:S05]  /*5530*/  BSYNC B0 ;  /* 0x0000000000007941 */ /* 0x000fea0003800000 */
.L_x_13340:
[----:B------:R-:W0:Y:S01]  /*5540*/  SYNCS.PHASECHK.TRANS64.TRYWAIT P4, [R70+URZ+0x168b0], R78 ;  /* 0x0168b04e460075a7 */ /* 0x000e22000808017f */
[----:B------:R-:W-:Y:S01]  /*5550*/  ULDC UR40, c[0x0][0x2f4] ;  /* 0x0000bd0000287ab9 */ /* 0x000fe20000000800 */
[----:B------:R-:W-:Y:S04]  /*5560*/  BSSY B0, `(.L_x_13342) ;  /* 0x0000002000007945 */ /* 0x000fe80003800000 */
[----:B0-----:R-:W-:Y:S05]  /*5570*/  @!P4 BRA `(.L_x_13343) ;  /* 0x000001240078c947 */ /* 0x001fea0003800000 */
.L_x_13563:
[----:B------:R-:W-:Y:S05]  /*5580*/  BSYNC B0 ;  /* 0x0000000000007941 */ /* 0x000fea0003800000 */
.L_x_13342:
[----:B------:R-:W-:Y:S01]  /*5590*/  ULDC.64 UR4, c[0x0][0x328] ;  /* 0x0000ca0000047ab9 */ /* 0x000fe20000000a00 */
[----:B------:R-:W-:Y:S01]  /*55a0*/  ULDC.64 UR6, c[0x0][0x318] ;  /* 0x0000c60000067ab9 */ /* 0x000fe20000000a00 */
[----:B------:R-:W-:Y:S01]  /*55b0*/  IMAD R75, R75, UR4, RZ ;  /* 0x000000044b4b7c24 */ /* 0x000fe2000f8e02ff */
[----:B------:R-:W-:Y:S01]  /*55c0*/  BSSY B0, `(.L_x_13344) ;  /* 0x000001d000007945 */ /* 0x000fe20003800000 */
[----:B---3--:R-:W-:-:S04]  /*55d0*/  IMAD.WIDE.U32 R8, R74, UR4, RZ ;  /* 0x000000044a087c25 */ /* 0x008fc8000f8e00ff */
[----:B------:R-:W-:Y:S01]  /*55e0*/  IMAD R75, R74, UR5, R75 ;  /* 0x000000054a4b7c24 */ /* 0x000fe2000f8e024b */
[----:B------:R-:W-:Y:S01]  /*55f0*/  ULDC.64 UR4, c[0x0][0x338] ;  /* 0x0000ce0000047ab9 */ /* 0x000fe20000000a00 */
[----:B------:R-:W-:Y:S02]  /*5600*/  IMAD.IADD R77, R77, 0x1, -R153 ;  /* 0x000000014d4d7824 */ /* 0x000fe400078e0a99 */
[----:B------:R-:W-:Y:S02]  /*5610*/  IMAD R76, R76, UR4, RZ ;  /* 0x000000044c4c7c24 */ /* 0x000fe4000f8e02ff */
[----:B------:R-:W-:Y:S02]  /*5620*/  IMAD.IADD R9, R9, 0x1, R75 ;  /* 0x0000000109097824 */ /* 0x000fe400078e024b */
[C---:B------:R-:W-:Y:S02]  /*5630*/  IMAD R11, R73.reuse, UR5, R76 ;  /* 0x00000005490b7c24 */ /* 0x040fe4000f8e024c */
[----:B------:R-:W-:Y:S01]  /*5640*/  IMAD.WIDE.U32 R8, R73, UR4, R8 ;  /* 0x0000000449087c25 */ /* 0x000fe2000f8e0008 */
[----:B------:R-:W-:-:S04]  /*5650*/  ULDC.64 UR4, c[0x0][0x330] ;  /* 0x0000cc0000047ab9 */ /* 0x000fc80000000a00 */
[----:B------:R-:W-:-:S03]  /*5660*/  IADD3 R9, R9, R11, RZ ;  /* 0x0000000b09097210 */ /* 0x000fc60007ffe0ff */
[----:B------:R-:W-:-:S04]  /*5670*/  IMAD.WIDE.U32 R8, R152, UR4, R8 ;  /* 0x0000000498087c25 */ /* 0x000fc8000f8e0008 */
[----:B------:R-:W-:Y:S01]  /*5680*/  IMAD R9, R152, UR5, R9 ;  /* 0x0000000598097c24 */ /* 0x000fe2000f8e0209 */
[----:B-12---:R-:W-:-:S04]  /*5690*/  LEA R36, P4, R8, UR6, 0x1 ;  /* 0x0000000608247c11 */ /* 0x006fc8000f8808ff */
[----:B------:R-:W-:Y:S01]  /*56a0*/  LEA.HI.X R37, R8, UR7, R9, 0x1, P4 ;  /* 0x0000000708257c11 */ /* 0x000fe2000a0f0c09 */
[----:B------:R1:W2:Y:S01]  /*56b0*/  SHFL.IDX PT, R13, R36, RZ, 0x1c1f ;  /* 0x001c1fff240d7589 */ /* 0x0002a200000e0000 */
[----:B------:R-:W-:-:S03]  /*56c0*/  ISETP.GE.AND P4, PT, R77, 0x1, PT ;  /* 0x000000014d00780c */ /* 0x000fc60003f86270 */
[----:B------:R1:W3:Y:S10]  /*56d0*/  SHFL.IDX PT, R9, R37, RZ, 0x1c1f ;  /* 0x001c1fff25097589 */ /* 0x0002f400000e0000 */
[----:B-1----:R-:W-:Y:S05]  /*56e0*/  @!P4 BRA `(.L_x_13345) ;  /* 0x000000000028c947 */ /* 0x002fea0003800000 */
[----:B------:R-:W-:-:S13]  /*56f0*/  ISETP.GE.AND P4, PT, R16, UR40, PT ;  /* 0x0000002810007c0c */ /* 0x000fda000bf86270 */
[----:B--2---:R-:W-:-:S04]  /*5700*/  @!P4 LEA R14, P5, R16, R13, 0x1 ;  /* 0x0000000d100ec211 */ /* 0x004fc800078a08ff */
[----:B---3--:R-:W-:Y:S02]  /*5710*/  @!P4 LEA.HI.X R15, R16, R9, R17, 0x1, P5 ;  /* 0x00000009100fc211 */ /* 0x008fe400028f0c11 */
[----:B------:R-:W-:-:S13]  /*5720*/  ISETP.GE.AND P5, PT, R2, UR40, PT ;  /* 0x0000002802007c0c */ /* 0x000fda000bfa6270 */
[----:B------:R-:W-:-:S04]  /*5730*/  @!P5 LEA R12, P6, R2, R13, 0x1 ;  /* 0x0000000d020cd211 */ /* 0x000fc800078c08ff */
[----:B------:R-:W-:Y:S02]  /*5740*/  @!P5 LEA.HI.X R13, R2, R9, R154, 0x1, P6 ;  /* 0x00000009020dd211 */ /* 0x000fe400030f0c9a */
[----:B------:R-:W1:Y:S04]  /*5750*/  @!P4 LDS.128 R8, [R72] ;  /* 0x000000004808c984 */ /* 0x000e680000000c00 */
[----:B-1----:R-:W-:Y:S04]  /*5760*/  @!P4 ST.E.128 desc[UR42][R14.64], R8 ;  /* 0x000000080e00c985 */ /* 0x002fe8000c101d2a */
[----:B------:R-:W1:Y:S04]  /*5770*/  @!P5 LDS.128 R8, [R71] ;  /* 0x000000004708d984 */ /* 0x000e680000000c00 */
[----:B-1----:R1:W-:Y:S02]  /*5780*/  @!P5 ST.E.128 desc[UR42][R12.64], R8 ;  /* 0x000000080c00d985 */ /* 0x0023e4000c101d2a */
.L_x_13345:
[----:B------:R-:W-:Y:S05]  /*5790*/  BSYNC B0 ;  /* 0x0000000000007941 */ /* 0x000fea0003800000 */
.L_x_13344:
[----:B------:R-:W-:Y:S01]  /*57a0*/  ISETP.GE.AND P4, PT, R77, 0x61, PT ;  /* 0x000000614d00780c */ /* 0x000fe20003f86270 */
[----:B------:R-:W4:Y:S01]  /*57b0*/  SHFL.IDX PT, R37, R37, 0x1, 0x1c1f ;  /* 0x003c1f0025257f89 */ /* 0x000f2200000e0000 */
[----:B------:R-:W-:Y:S03]  /*57c0*/  BSSY B0, `(.L_x_13346) ;  /* 0x000000d000007945 */ /* 0x000fe60003800000 */
[----:B-12---:R1:W2:Y:S08]  /*57d0*/  SHFL.IDX PT, R13, R36, 0x1, 0x1c1f ;  /* 0x003c1f00240d7f89 */ /* 0x0062b000000e0000 */
[----:B-1----:R-:W-:Y:S05]  /*57e0*/  @!P4 BRA `(.L_x_13347) ;  /* 0x000000000028c947 */ /* 0x002fea0003800000 */
[----:B------:R-:W-:-:S13]  /*57f0*/  ISETP.GE.AND P4, PT, R16, UR40, PT ;  /* 0x0000002810007c0c */ /* 0x000fda000bf86270 */
[----:B---3--:R-:W1:Y:S01]  /*5800*/  @!P4 LDS.128 R8, [R72+0x3000] ;  /* 0x003000004808c984 */ /* 0x008e620000000c00 */
[----:B--2---:R-:W-:-:S04]  /*5810*/  @!P4 LEA R14, P5, R16, R13, 0x1 ;  /* 0x0000000d100ec211 */ /* 0x004fc800078a08ff */
[----:B----4-:R-:W-:Y:S02]  /*5820*/  @!P4 LEA.HI.X R15, R16, R37, R17, 0x1, P5 ;  /* 0x00000025100fc211 */ /* 0x010fe400028f0c11 */
[----:B------:R-:W-:-:S13]  /*5830*/  ISETP.GE.AND P5, PT, R2, UR40, PT ;  /* 0x0000002802007c0c */ /* 0x000fda000bfa6270 */
[----:B------:R-:W-:-:S04]  /*5840*/  @!P5 LEA R12, P6, R2, R13, 0x1 ;  /* 0x0000000d020cd211 */ /* 0x000fc800078c08ff */
[----:B------:R-:W-:Y:S01]  /*5850*/  @!P5 LEA.HI.X R13, R2, R37, R154, 0x1, P6 ;  /* 0x00000025020dd211 */ /* 0x000fe200030f0c9a */
[----:B-1----:R-:W-:Y:S04]  /*5860*/  @!P4 ST.E.128 desc[UR42][R14.64], R8 ;  /* 0x000000080e00c985 */ /* 0x002fe8000c101d2a */
[----:B------:R-:W1:Y:S04]  /*5870*/  @!P5 LDS.128 R8, [R71+0x3000] ;  /* 0x003000004708d984 */ /* 0x000e680000000c00 */
[----:B-1----:R1:W-:Y:S02]  /*5880*/  @!P5 ST.E.128 desc[UR42][R12.64], R8 ;  /* 0x000000080c00d985 */ /* 0x0023e4000c101d2a */
.L_x_13347:
[----:B------:R-:W-:Y:S05]  /*5890*/  BSYNC B0 ;  /* 0x0000000000007941 */ /* 0x000fea0003800000 */
.L_x_13346:
[----:B-1----:R-:W5:Y:S01]  /*58a0*/  LDL R8, [R1] ;  /* 0x0000000001087983 */ /* 0x002f620000100800 */
[----:B0-----:R-:W-:Y:S02]  /*58b0*/  @!P3 VIADD R70, R70, 0x168c0 ;  /* 0x000168c04646b836 */ /* 0x001fe40000000000 */
[----:B------:R-:W-:Y:S01]  /*58c0*/  VIADD R19, R19, 0x1 ;  /* 0x0000000113137836 */ /* 0x000fe20000000000 */
[----:B------:R-:W-:Y:S01]  /*58d0*/  @!PT LDS RZ, [RZ] ;  /* 0x00000000fffff984 */ /* 0x000fe20000000800 */
[----:B------:R-:W-:Y:S01]  /*58e0*/  @!PT LDS RZ, [RZ] ;  /* 0x00000000fffff984 */ /* 0x000fe20000000800 */
[----:B------:R-:W-:Y:S01]  /*58f0*/  @!PT LDS RZ, [RZ] ;  /* 0x00000000fffff984 */ /* 0x000fe20000000800 */
[----:B------:R-:W-:Y:S01]  /*5900*/  @!PT LDS RZ, [RZ] ;  /* 0x00000000fffff984 */ /* 0x000fe20000000800 */
[----:B------:R0:W-:Y:S06]  /*5910*/  MEMBAR.ALL.CTA ;  /* 0x0000000000007992 */ /* 0x0001ec0000008000 */
[----:B0-----:R-:W0:Y:S01]  /*5920*/  FENCE.VIEW.ASYNC.S ;  /* 0x00000000000073c6 */ /* 0x001e220000000000 */
[----:B------:R-:W-:Y:S01]  /*5930*/  @!P3 PRMT R70, RZ, 0x654, R70 ;  /* 0x00000654ff46b816 */ /* 0x000fe20000000046 */
[----:B0-----:R0:W-:Y:S06]  /*5940*/  BAR.SYNC.DEFER_BLOCKING R61, 0x80 ;  /* 0x0002003d0000751d */ /* 0x0011ec0000010000 */
[----:B------:R0:W-:Y:S01]  /*5950*/  @!P3 SYNCS.ARRIVE.TRANS64.RED.A1T0 RZ, [R70+URZ], RZ ;  /* 0x000000ff46ffb9a7 */ /* 0x0001e2000810043f */
[----:B------:R-:W-:-:S04]  /*5960*/  ISETP.NE.AND P3, PT, R19, 0x2, PT ;  /* 0x000000021300780c */ /* 0x000fc80003f65270 */
[----:B------:R-:W-:Y:S02]  /*5970*/  SEL R19, R19, RZ, P3 ;  /* 0x000000ff13137207 */ /* 0x000fe40001800000 */
[----:B-----5:R-:W-:Y:S02]  /*5980*/  LOP3.LUT P4, RZ, R8, 0x1, RZ, 0xc0, !PT ;  /* 0x0000000108ff7812 */ /* 0x020fe4000788c0ff */
[----:B------:R-:W-:-:S04]  /*5990*/  SEL R8, RZ, 0x1, P3 ;  /* 0x00000001ff087807 */ /* 0x000fc80001800000 */
[----:B------:R-:W-:-:S07]  /*59a0*/  LOP3.LUT R155, R155, R8, RZ, 0x3c, !PT ;  /* 0x000000089b9b7212 */ /* 0x000fce00078e3cff */
[----:B0-----:R-:W-:Y:S05]  /*59b0*/  @P4 BRA `(.L_x_13348) ;  /* 0xffffffc800204947 */ /* 0x001fea000383ffff */
[----:B---3--:R-:W0:Y:S01]  /*59c0*/  S2R R9, SR_TID.X ;  /* 0x0000000000097919 */ /* 0x008e220000002100 */
[----:B------:R-:W-:Y:S02]  /*59d0*/  PLOP3.LUT P0, PT, PT, PT, PT, 0x8, 0x0 ;  /* 0x000000000000781c */ /* 0x000fe40003f0e170 */
[----:B0-----:R-:W-:-:S04]  /*59e0*/  SHF.R.U32.HI R9, RZ, 0x7, R9 ;  /* 0x00000007ff097819 */ /* 0x001fc80000011609 */
[----:B------:R-:W-:-:S13]  /*59f0*/  ISETP.NE.AND P4, PT, R9, 0x1, PT ;  /* 0x000000010900780c */ /* 0x000fda0003f85270 */
[----:B------:R-:W-:Y:S06]  /*5a00*/  @!P4 BAR.ARV 0x9, 0x100 ;  /* 0x024400000000cb1d */ /* 0x000fec0000002000 */
.L_x_13288:
[----:B------:R-:W-:Y:S01]  /*5a10*/  MOV R3, RZ ;  /* 0x000000ff00037202 */ /* 0x000fe20000000f00 */
[----:B------:R-:W-:Y:S06]  /*5a20*/  @P0 BRA `(.L_x_13349) ;  /* 0x00000000000c0947 */ /* 0x000fec0003800000 */
[----:B------:R-:W0:Y:S01]  /*5a30*/  FENCE.VIEW.ASYNC.G ;  /* 0x00000000000073c6 */ /* 0x000e220000000100 */
[----:B------:R-:W-:Y:S05]  /*5a40*/  WARPSYNC.ALL ;  /* 0x0000000000007948 */ /* 0x000fea0003800000 */
[----:B0-----:R-:W-:Y:S06]  /*5a50*/  BAR.ARV 0xc, 0x200 ;  /* 0x0308000000007b1d */ /* 0x001fec0000002000 */
.L_x_13349:
[----:B------:R-:W3:Y:S01]  /*5a60*/  LDL R0, [R1] ;  /* 0x0000000001007983 */ /* 0x000ee20000100800 */
[----:B------:R-:W-:Y:S01]  /*5a70*/  BSSY B0, `(.L_x_13350) ;  /* 0x0000021000007945 */ /* 0x000fe20003800000 */
[----:B---3--:R-:W-:-:S13]  /*5a80*/  LOP3.LUT P0, RZ, R0, 0x4, RZ, 0xc0, !PT ;  /* 0x0000000400ff7812 */ /* 0x008fda000780c0ff */
[----:B------:R-:W-:Y:S05]  /*5a90*/  @!P0 BRA `(.L_x_13351) ;  /* 0x0000000000788947 */ /* 0x000fea0003800000 */
[----:B------:R-:W3:Y:S01]  /*5aa0*/  LDL R0, [R1+0x30] ;  /* 0x0000300001007983 */ /* 0x000ee20000100800 */
[----:B------:R-:W-:Y:S01]  /*5ab0*/  ULDC UR4, c[0x0][0x9f0] ;  /* 0x00027c0000047ab9 */ /* 0x000fe20000000800 */
[----:B---3--:R-:W-:-:S04]  /*5ac0*/  ISETP.NE.AND P0, PT, R0, RZ, PT ;  /* 0x000000ff0000720c */ /* 0x008fc80003f05270 */
        /* <DEDUP_REMOVED lines=27> */
.L_x_13351:
[----:B------:R-:W-:Y:S05]  /*5c80*/  BSYNC B0 ;  /* 0x0000000000007941 */ /* 0x000fea0003800000 */
.L_x_13350:
        /* <DEDUP_REMOVED lines=14> */
[----:B------:R-:W-:Y:S02]  /*5d70*/  CS2R R46, SRZ ;  /* 0x00000000002e7805 */ /* 0x000fe4000001ff00 */
[----:B------:R-:W-:Y:S02]  /*5d80*/  CS2R R44, SRZ ;  /* 0x00000000002c7805 */ /* 0x000fe4000001ff00 */
[----:B------:R-:W-:Y:S01]  /*5d90*/  CS2R R20, SRZ ;  /* 0x0000000000147805 */ /* 0x000fe2000001ff00 */
[----:B---3--:R-:W-:Y:S02]  /*5da0*/  IMAD R4, R0, R3, RZ ;  /* 0x0000000300047224 */ /* 0x008fe400078e02ff */
[----:B------:R-:W-:-:S03]  /*5db0*/  IMAD.MOV.U32 R0, RZ, RZ, RZ ;  /* 0x000000ffff007224 */ /* 0x000fc600078e00ff */
[----:B------:R0:W-:Y:S01]  /*5dc0*/  STL [R1+0x18], R4 ;  /* 0x0000180401007387 */ /* 0x0001e20000100800 */
[----:B------:R-:W-:Y:S01]  /*5dd0*/  VIADDMNMX R88, R4, R3, R26, PT ;  /* 0x0000000304587246 */ /* 0x000fe2000380011a */
[----:B------:R-:W-:Y:S01]  /*5de0*/  IMAD.MOV.U32 R3, RZ, RZ, RZ ;  /* 0x000000ffff037224 */ /* 0x000fe200078e00ff */
[----:B------:R-:W-:Y:S02]  /*5df0*/  CS2R R26, SRZ ;  /* 0x00000000001a7805 */ /* 0x000fe4000001ff00 */
[----:B------:R-:W-:-:S13]  /*5e00*/  ISETP.GT.AND P1, PT, R88, R4, PT ;  /* 0x000000045800720c */ /* 0x000fda0003f24270 */
[----:B0-----:R-:W-:Y:S05]  /*5e10*/  @!P1 BRA `(.L_x_13352) ;  /* 0x0000008000389947 */ /* 0x001fea0003800000 */
[----:B------:R-:W-:-:S03]  /*5e20*/  UMOV UR4, 0xffffffff ;  /* 0xffffffff00047882 */ /* 0x000fc60000000000 */
[----:B------:R-:W-:Y:S05]  /*5e30*/  BRA.DIV UR4, `(.L_x_13353) ;  /* 0x0000011e045c7947 */ /* 0x000fea000b800000 */
[----:B------:R-:W0:Y:S02]  /*5e40*/  S2R R0, SR_TID.X ;  /* 0x0000000000007919 */ /* 0x000e240000002100 */
[----:B0-----:R-:W-:-:S04]  /*5e50*/  IADD3 R3, R0, -0x80, RZ ;  /* 0xffffff8000037810 */ /* 0x001fc80007ffe0ff */
[----:B------:R-:W-:-:S04]  /*5e60*/  SHF.R.S32.HI R0, RZ, 0x1f, R3 ;  /* 0x0000001fff007819 */ /* 0x000fc80000011403 */
[----:B------:R-:W-:-:S04]  /*5e70*/  LEA.HI R0, R0, R3, RZ, 0x7 ;  /* 0x0000000300007211 */ /* 0x000fc800078f38ff */
[----:B------:R-:W-:-:S06]  /*5e80*/  SHF.R.S32.HI R0, RZ, 0x7, R0 ;  /* 0x00000007ff007819 */ /* 0x000fcc0000011400 */
[----:B------:R-:W0:Y:S04]  /*5e90*/  SHFL.IDX PT, R0, R0, RZ, 0x1f ;  /* 0x00001fff00007589 */ /* 0x000e2800000e0000 */
[----:B0-----:R0:W-:Y:S02]  /*5ea0*/  STL [R1+0x1c], R0 ;  /* 0x00001c0001007387 */ /* 0x0011e40000100800 */
.L_x_13566:
[----:B------:R-:W0:Y:S01]  /*5eb0*/  LDL R3, [R1+0x1c] ;  /* 0x00001c0001037983 */ /* 0x000e220000100800 */
[----:B------:R-:W-:Y:S01]  /*5ec0*/  BSSY B6, `(.L_x_13354) ;  /* 0x000001b000067945 */ /* 0x000fe20003800000 */
[----:B0-----:R-:W-:-:S05]  /*5ed0*/  IMAD.HI R0, R3, 0x55555556, RZ ;  /* 0x5555555603007827 */ /* 0x001fca00078e02ff */
[----:B------:R-:W-:-:S05]  /*5ee0*/  LEA.HI R0, R0, R0, RZ, 0x1 ;  /* 0x0000000000007211 */ /* 0x000fca00078f08ff */
[----:B------:R-:W-:Y:S02]  /*5ef0*/  IMAD R0, R0, -0x3, R3 ;  /* 0xfffffffd00007824 */ /* 0x000fe400078e0203 */
[----:B------:R-:W-:-:S04]  /*5f00*/  VIADD R3, R18, 0x8400 ;  /* 0x0000840012037836 */ /* 0x000fc80000000000 */
[----:B------:R-:W-:Y:S01]  /*5f10*/  IMAD R0, R0, 0x2000, R3 ;  /* 0x0000200000007824 */ /* 0x000fe200078e0203 */
[----:B------:R-:W-:-:S04]  /*5f20*/  LOP3.LUT P0, RZ, R3, 0x3ff, RZ, 0xc0, !PT ;  /* 0x000003ff03ff7812 */ /* 0x000fc8000780c0ff */
[----:B------:R-:W-:Y:S02]  /*5f30*/  SHF.R.U32.HI R0, RZ, 0x4, R0 ;  /* 0x00000004ff007819 */ /* 0x000fe40000011600 */
[----:B------:R-:W-:Y:S02]  /*5f40*/  P2R R26, PR, RZ, 0x1 ;  /* 0x00000001ff1a7803 */ /* 0x000fe40000000000 */
[----:B------:R-:W-:-:S05]  /*5f50*/  LOP3.LUT R29, R0, 0x3fff, RZ, 0xc0, !PT ;  /* 0x00003fff001d7812 */ /* 0x000fca00078ec0ff */
[----:B------:R-:W-:Y:S05]  /*5f60*/  @!P0 BRA `(.L_x_13355) ;  /* 0x0000000000408947 */ /* 0x000fea0003800000 */
[----:B------:R-:W-:Y:S01]  /*5f70*/  MOV R0, 0x0 ;  /* 0x0000000000007802 */ /* 0x000fe20000000f00 */
[----:B------:R-:W-:Y:S01]  /*5f80*/  ULDC.64 UR4, c[0x4][0x138] ;  /* 0x01004e0000047ab9 */ /* 0x000fe20000000a00 */
[----:B------:R-:W-:Y:S01]  /*5f90*/  ULDC.64 UR6, c[0x4][0x140] ;  /* 0x0100500000067ab9 */ /* 0x000fe20000000a00 */
[----:B------:R-:W-:Y:S01]  /*5fa0*/  IMAD.U32 R4, RZ, RZ, UR4 ;  /* 0x00000004ff047e24 */ /* 0x000fe2000f8e00ff */
[----:B---3--:R0:W3:Y:S01]  /*5fb0*/  LDC.64 R14, c[0x4][R0] ;  /* 0x01000000000e7b82 */ /* 0x0080e20000000a00 */
[----:B------:R-:W-:Y:S01]  /*5fc0*/  MOV R5, UR5 ;  /* 0x0000000500057c02 */ /* 0x000fe20008000f00 */
[----:B------:R-:W-:Y:S01]  /*5fd0*/  ULDC.64 UR4, c[0x4][0x28] ;  /* 0x01000a0000047ab9 */ /* 0x000fe20000000a00 */
[----:B-1----:R-:W-:Y:S01]  /*5fe0*/  IMAD.U32 R6, RZ, RZ, UR6 ;  /* 0x00000006ff067e24 */ /* 0x002fe2000f8e00ff */
[----:B------:R-:W-:Y:S01]  /*5ff0*/  MOV R11, UR5 ;  /* 0x00000005000b7c02 */ /* 0x000fe20008000f00 */
[----:B------:R-:W-:Y:S02]  /*6000*/  IMAD.U32 R7, RZ, RZ, UR7 ;  /* 0x00000007ff077e24 */ /* 0x000fe4000f8e00ff */
[----:B------:R-:W-:-:S02]  /*6010*/  IMAD.U32 R10, RZ, RZ, UR4 ;  /* 0x00000004ff0a7e24 */ /* 0x000fc4000f8e00ff */
[----:B------:R-:W-:Y:S02]  /*6020*/  IMAD.MOV.U32 R8, RZ, RZ, 0x70 ;  /* 0x00000070ff087424 */ /* 0x000fe400078e00ff */
[----:B------:R-:W-:Y:S02]  /*6030*/  IMAD.MOV.U32 R12, RZ, RZ, 0x1 ;  /* 0x00000001ff0c7424 */ /* 0x000fe400078e00ff */
[----:B0-2---:R-:W-:-:S07]  /*6040*/  IMAD.MOV.U32 R13, RZ, RZ, RZ ;  /* 0x000000ffff0d7224 */ /* 0x005fce00078e00ff */
[----:B------:R-:W-:-:S07]  /*6050*/  LEPC R20, `(.L_x_13355) ;  /* 0x000000001014794e */ /* 0x000fce0000000000 */
[----:B---3-5:R-:W-:Y:S05]  /*6060*/  CALL.ABS.NOINC R14 ;  /* 0x000000000e007343 */ /* 0x028fea0003c00000 */
.L_x_13355:
[----:B------:R-:W-:Y:S05]  /*6070*/  BSYNC B6 ;  /* 0x0000000000067941 */ /* 0x000fea0003800000 */
.L_x_13354:
        /* <DEDUP_REMOVED lines=8> */
[----:B------:R0:W4:Y:S03]  /*6100*/  SYNCS.PHASECHK.TRANS64.TRYWAIT P0, [R18+URZ+0x16800], R3 ;  /* 0x01680003120075a7 */ /* 0x000126000800017f */
[----:B----4-:R-:W-:Y:S05]  /*6110*/  @!P0 NANOSLEEP.SYNCS 0x989680 ;  /* 0x009896800000895d */ /* 0x010fea0003900000 */
[----:B------:R-:W4:Y:S01]  /*6120*/  @!P0 SYNCS.PHASECHK.TRANS64 P0, [R18+URZ+0x16800], R3 ;  /* 0x01680003120085a7 */ /* 0x000f22000800007f */
[----:B------:R-:W-:Y:S04]  /*6130*/  BSSY B0, `(.L_x_13357) ;  /* 0x0000006000007945 */ /* 0x000fe80003800000 */
[----:B----4-:R-:W-:Y:S05]  /*6140*/  @P0 BRA `(.L_x_13358) ;  /* 0x0000000000100947 */ /* 0x010fea0003800000 */
.L_x_13359:
[----:B----4-:R4:W0:Y:S02]  /*6150*/  SYNCS.PHASECHK.TRANS64.TRYWAIT P0, [R18+URZ+0x16800], R3 ;  /* 0x01680003120075a7 */ /* 0x010824000800017f */
[----:B0-----:R-:W-:Y:S05]  /*6160*/  @!P0 NANOSLEEP.SYNCS 0x989680 ;  /* 0x009896800000895d */ /* 0x001fea0003900000 */
[----:B------:R-:W0:Y:S02]  /*6170*/  @!P0 SYNCS.PHASECHK.TRANS64 P0, [R18+URZ+0x16800], R3 ;  /* 0x01680003120085a7 */ /* 0x000e24000800007f */
[----:B0-----:R-:W-:Y:S05]  /*6180*/  @!P0 BRA `(.L_x_13359) ;  /* 0xfffffffc00f08947 */ /* 0x001fea000383ffff */
.L_x_13358:
[----:B------:R-:W-:Y:S05]  /*6190*/  BSYNC B0 ;  /* 0x0000000000007941 */ /* 0x000fea0003800000 */
.L_x_13357:
[----:B------:R-:W-:Y:S05]  /*61a0*/  BRA `(.L_x_13360) ;  /* 0x0000002000ec7947 */ /* 0x000fea0003800000 */
.L_x_13356:
[----:B-----5:R-:W-:Y:S01]  /*61b0*/  SHF.R.S32.HI R0, RZ, 0x1f, R25 ;  /* 0x0000001fff007819 */ /* 0x020fe20000011419 */
[----:B------:R-:W-:Y:S01]  /*61c0*/  ULDC.64 UR4, c[0x0][0x3f8] ;  /* 0x0000fe0000047ab9 */ /* 0x000fe20000000a00 */
[----:B------:R-:W-:Y:S01]  /*61d0*/  ULDC.64 UR6, c[0x0][0x408] ;  /* 0x0001020000067ab9 */ /* 0x000fe20000000a00 */
[----:B------:R-:W-:Y:S01]  /*61e0*/  ISETP.NE.AND P2, PT, R26, RZ, PT ;  /* 0x000000ff1a00720c */ /* 0x000fe20003f45270 */
[----:B------:R-:W-:Y:S01]  /*61f0*/  IMAD.WIDE.U32 R4, R25, UR4, RZ ;  /* 0x0000000419047c25 */ /* 0x000fe2000f8e00ff */
[----:B------:R-:W-:Y:S03]  /*6200*/  BSSY B6, `(.L_x_13361) ;  /* 0x000001f000067945 */ /* 0x000fe60003800000 */
[C---:B-1----:R-:W-:Y:S02]  /*6210*/  IMAD R6, R0.reuse, UR4, RZ ;  /* 0x0000000400067c24 */ /* 0x042fe4000f8e02ff */
[----:B------:R-:W-:-:S02]  /*6220*/  IMAD R0, R0, UR6, RZ ;  /* 0x0000000600007c24 */ /* 0x000fc4000f8e02ff */
        /* <DEDUP_REMOVED lines=15> */
[----:B------:R-:W-:Y:S01]  /*6320*/  IMAD.U32 R4, RZ, RZ, UR4 ;  /* 0x00000004ff047e24 */ /* 0x000fe2000f8e00ff */
[----:B---3--:R0:W1:Y:S01]  /*6330*/  LDC.64 R14, c[0x4][R0] ;  /* 0x01000000000e7b82 */ /* 0x0080620000000a00 */
        /* <DEDUP_REMOVED lines=8> */
[----:B0-2---:R-:W-:-:S07]  /*63c0*/  IMAD.MOV.U32 R13, RZ, RZ, RZ ;  /* 0x000000ffff0d7224 */ /* 0x005fce00078e00ff */
[----:B------:R-:W-:-:S07]  /*63d0*/  LEPC R20, `(.L_x_13362) ;  /* 0x000000001014794e */ /* 0x000fce0000000000 */
[----:B-1----:R-:W-:Y:S05]  /*63e0*/  CALL.ABS.NOINC R14 ;  /* 0x000000000e007343 */ /* 0x002fea0003c00000 */
.L_x_13362:
[----:B------:R-:W-:Y:S05]  /*63f0*/  BSYNC B6 ;  /* 0x0000000000067941 */ /* 0x000fea0003800000 */
.L_x_13361:
        /* <DEDUP_REMOVED lines=8> */
[----:B------:R0:W4:Y:S04]  /*6480*/  SHFL.IDX PT, R0, R25, RZ, 0x1c1f ;  /* 0x001c1fff19007589 */ /* 0x00012800000e0000 */
[----:B------:R0:W0:Y:S04]  /*6490*/  SHFL.IDX PT, R5, R28, RZ, 0x1c1f ;  /* 0x001c1fff1c057589 */ /* 0x00002800000e0000 */
[----:B---3--:R3:W0:Y:S02]  /*64a0*/  SHFL.IDX PT, R14, R27, RZ, 0x1c1f ;  /* 0x001c1fff1b0e7589 */ /* 0x00862400000e0000 */
.L_x_13572:
[----:B------:R-:W-:Y:S01]  /*64b0*/  ULDC UR4, c[0x0][0x448] ;  /* 0x0001120000047ab9 */ /* 0x000fe20000000800 */
[----:B------:R-:W-:Y:S01]  /*64c0*/  BSSY B1, `(.L_x_13366) ;  /* 0x000001e000017945 */ /* 0x000fe20003800000 */
[----:B0-----:R-:W-:Y:S01]  /*64d0*/  IMAD R26, R24, UR4, RZ ;  /* 0x00000004181a7c24 */ /* 0x001fe2000f8e02ff */
[----:B------:R-:W-:Y:S02]  /*64e0*/  CS2R R8, SRZ ;  /* 0x0000000000087805 */ /* 0x000fe4000001ff00 */
[----:B------:R-:W-:Y:S02]  /*64f0*/  CS2R R6, SRZ ;  /* 0x0000000000067805 */ /* 0x000fe4000001ff00 */
[----:B------:R-:W-:Y:S02]  /*6500*/  CS2R R10, SRZ ;  /* 0x00000000000a7805 */ /* 0x000fe4000001ff00 */
[----:B--2---:R-:W-:Y:S02]  /*6510*/  CS2R R12, SRZ ;  /* 0x00000000000c7805 */ /* 0x004fe4000001ff00 */
[----:B------:R-:W-:-:S13]  /*6520*/  ISETP.GE.AND P0, PT, R4, R26, PT ;  /* 0x0000001a0400720c */ /* 0x000fda0003f06270 */
[----:B------:R-:W-:Y:S05]  /*6530*/  @P0 BRA `(.L_x_13367) ;  /* 0x0000000000580947 */ /* 0x000fea0003800000 */
[----:B------:R-:W2:Y:S01]  /*6540*/  LDL R28, [R1+0x54] ;  /* 0x00005400011c7983 */ /* 0x000ea20000100800 */
[----:B------:R-:W-:-:S03]  /*6550*/  ULDC UR4, c[0x0][0x3f4] ;  /* 0x0000fd0000047ab9 */ /* 0x000fc60000000800 */
[----:B---3--:R-:W3:Y:S01]  /*6560*/  LDL R27, [R1+0x50] ;  /* 0x00005000011b7983 */ /* 0x008ee20000100800 */
[----:B------:R-:W-:Y:S01]  /*6570*/  ISETP.GE.AND P3, PT, R157, UR4, PT ;  /* 0x000000049d007c0c */ /* 0x000fe2000bf66270 */
[----:B-1----:R-:W-:Y:S01]  /*6580*/  IMAD.MOV.U32 R7, RZ, RZ, R3 ;  /* 0x000000ffff077224 */ /* 0x002fe200078e0003 */
[----:B------:R-:W-:Y:S01]  /*6590*/  ISETP.GE.AND P2, PT, R22, UR4, PT ;  /* 0x0000000416007c0c */ /* 0x000fe2000bf46270 */
[----:B------:R-:W-:Y:S01]  /*65a0*/  IMAD.MOV.U32 R15, RZ, RZ, R5 ;  /* 0x000000ffff0f7224 */ /* 0x000fe200078e0005 */
[----:B----4-:R-:W-:Y:S02]  /*65b0*/  MOV R6, R0 ;  /* 0x0000000000067202 */ /* 0x010fe40000000f00 */
[----:B------:R-:W-:Y:S02]  /*65c0*/  CS2R R10, SRZ ;  /* 0x00000000000a7805 */ /* 0x000fe4000001ff00 */
[----:B------:R-:W-:Y:S02]  /*65d0*/  CS2R R8, SRZ ;  /* 0x0000000000087805 */ /* 0x000fe4000001ff00 */
[----:B------:R-:W-:-:S05]  /*65e0*/  CS2R R12, SRZ ;  /* 0x00000000000c7805 */ /* 0x000fca000001ff00 */
[----:B------:R-:W-:Y:S01]  /*65f0*/  @!P2 IMAD.WIDE R20, R22, 0x2, R6 ;  /* 0x000000021614a825 */ /* 0x000fe200078e0206 */
[----:B------:R-:W-:-:S04]  /*6600*/  CS2R R6, SRZ ;  /* 0x0000000000067805 */ /* 0x000fc8000001ff00 */
[----:B------:R0:W5:Y:S01]  /*6610*/  @!P2 LD.E.64 R10, desc[UR42][R20.64] ;  /* 0x0000002a140aa980 */ /* 0x000162000c101b00 */
[-C--:B--2---:R-:W-:Y:S02]  /*6620*/  @!P3 IADD3 R24, P0, R0, R28.reuse, RZ ;  /* 0x0000001c0018b210 */ /* 0x084fe40007f1e0ff */
[----:B------:R-:W-:Y:S01]  /*6630*/  @!P3 IADD3 R4, P1, R14, R28, RZ ;  /* 0x0000001c0e04b210 */ /* 0x000fe20007f3e0ff */
[----:B------:R-:W-:-:S03]  /*6640*/  @!P2 IMAD.WIDE R14, R22, 0x2, R14 ;  /* 0x00000002160ea825 */ /* 0x000fc600078e020e */
[----:B---3--:R-:W-:Y:S01]  /*6650*/  @!P3 IADD3.X R5, R5, R27, RZ, P1, !PT ;  /* 0x0000001b0505b210 */ /* 0x008fe20000ffe4ff */
[----:B------:R-:W-:Y:S01]  /*6660*/  @!P3 IMAD.X R25, R3, 0x1, R27, P0 ;  /* 0x000000010319b824 */ /* 0x000fe200000e061b */
[----:B------:R0:W5:Y:S04]  /*6670*/  @!P2 LD.E.64 R8, desc[UR42][R14.64] ;  /* 0x0000002a0e08a980 */ /* 0x000168000c101b00 */
[----:B------:R0:W5:Y:S04]  /*6680*/  @!P3 LD.E.64 R12, desc[UR42][R24.64] ;  /* 0x0000002a180cb980 */ /* 0x000168000c101b00 */
[----:B------:R0:W5:Y:S02]  /*6690*/  @!P3 LD.E.64 R6, desc[UR42][R4.64] ;  /* 0x0000002a0406b980 */ /* 0x000164000c101b00 */
.L_x_13367:
[----:B------:R-:W-:Y:S05]  /*66a0*/  BSYNC B1 ;  /* 0x0000000000017941 */ /* 0x000fea0003800000 */
.L_x_13366:
[----:B0-----:R-:W4:Y:S01]  /*66b0*/  LDL R14, [R1+0x14] ;  /* 0x00001400010e7983 */ /* 0x001f220000100800 */
[----:B------:R-:W-:Y:S01]  /*66c0*/  ULEA.HI UR4, UR37, UR37, URZ, 0x1 ;  /* 0x0000002525047291 */ /* 0x000fe2000f8f083f */
[----:B------:R-:W-:Y:S01]  /*66d0*/  IMAD R4, R33, -0xc0, R26 ;  /* 0xffffff4021047824 */ /* 0x000fe200078e021a */
[--C-:B-----5:R-:W-:Y:S01]  /*66e0*/  SHF.R.U64 R34, R10, 0x10, R11.reuse ;  /* 0x000000100a227819 */ /* 0x120fe2000000120b */
[----:B------:R-:W0:Y:S01]  /*66f0*/  S2R R5, SR_TID.X ;  /* 0x0000000000057919 */ /* 0x000e220000002100 */
[----:B------:R-:W-:Y:S01]  /*6700*/  ULOP3.LUT UR4, UR4, 0xfffffffe, URZ, 0xc0, !UPT ;  /* 0xfffffffe04047892 */ /* 0x000fe2000f8ec03f */
[----:B------:R-:W-:Y:S01]  /*6710*/  IMAD.MOV.U32 R33, RZ, RZ, R10 ;  /* 0x000000ffff217224 */ /* 0x000fe200078e000a */
[----:B------:R-:W-:Y:S01]  /*6720*/  MOV R10, R13 ;  /* 0x0000000d000a7202 */ /* 0x000fe20000000f00 */
[----:B------:R-:W-:Y:S01]  /*6730*/  IMAD.MOV.U32 R20, RZ, RZ, R11 ;  /* 0x000000ffff147224 */ /* 0x000fe200078e000b */
[----:B------:R-:W-:Y:S01]  /*6740*/  UIADD3 UR4, UR37, -UR4, URZ ;  /* 0x8000000425047290 */ /* 0x000fe2000fffe03f */
[--C-:B------:R-:W-:Y:S01]  /*6750*/  SHF.R.U64 R24, R12, 0x10, R13.reuse ;  /* 0x000000100c187819 */ /* 0x100fe2000000120d */
[----:B------:R-:W-:Y:S01]  /*6760*/  IMAD.MOV.U32 R32, RZ, RZ, R8 ;  /* 0x000000ffff207224 */ /* 0x000fe200078e0008 */
[----:B------:R-:W-:Y:S01]  /*6770*/  SHF.R.U32.HI R25, RZ, 0x10, R13 ;  /* 0x00000010ff197819 */ /* 0x000fe2000001160d */
[--C-:B------:R-:W-:Y:S01]  /*6780*/  IMAD.MOV.U32 R13, RZ, RZ, R9.reuse ;  /* 0x000000ffff0d7224 */ /* 0x100fe200078e0009 */
[--C-:B------:R-:W-:Y:S01]  /*6790*/  SHF.R.U64 R35, R8, 0x10, R9.reuse ;  /* 0x0000001008237819 */ /* 0x100fe20000001209 */
[----:B------:R-:W-:Y:S01]  /*67a0*/  IMAD.U32 R15, RZ, RZ, UR4 ;  /* 0x00000004ff0f7e24 */ /* 0x000fe2000f8e00ff */
[----:B------:R-:W-:Y:S01]  /*67b0*/  SHF.R.U32.HI R26, RZ, 0x10, R9 ;  /* 0x00000010ff1a7819 */ /* 0x000fe20000011609 */
[----:B------:R-:W-:Y:S01]  /*67c0*/  BSSY B1, `(.L_x_13368) ;  /* 0x0000023000017945 */ /* 0x000fe20003800000 */
[----:B------:R-:W-:-:S02]  /*67d0*/  MOV R9, R6 ;  /* 0x0000000600097202 */ /* 0x000fc40000000f00 */
[----:B------:R-:W-:Y:S02]  /*67e0*/  SHF.L.U32 R15, R15, 0x1f, RZ ;  /* 0x0000001f0f0f7819 */ /* 0x000fe400000006ff */
[----:B------:R-:W-:Y:S02]  /*67f0*/  SHF.R.U64 R6, R6, 0x10, R7 ;  /* 0x0000001006067819 */ /* 0x000fe40000001207 */
[----:B------:R-:W2:Y:S01]  /*6800*/  SYNCS.PHASECHK.TRANS64.TRYWAIT P0, [R18+URZ+0x16800], R15 ;  /* 0x0168000f120075a7 */ /* 0x000ea2000800017f */
[----:B------:R-:W-:Y:S02]  /*6810*/  PRMT R8, R10, 0x5410, R25 ;  /* 0x000054100a087816 */ /* 0x000fe40000000019 */
[----:B------:R-:W-:Y:S02]  /*6820*/  PRMT R33, R33, 0x5410, R20 ;  /* 0x0000541021217816 */ /* 0x000fe40000000014 */
[----:B------:R-:W-:Y:S02]  /*6830*/  PRMT R10, R24, 0x7610, R10 ;  /* 0x00007610180a7816 */ /* 0x000fe4000000000a */
[----:B------:R-:W-:-:S02]  /*6840*/  PRMT R32, R32, 0x5410, R13 ;  /* 0x0000541020207816 */ /* 0x000fc4000000000d */
[----:B------:R-:W-:Y:S02]  /*6850*/  PRMT R35, R35, 0x5410, R26 ;  /* 0x0000541023237816 */ /* 0x000fe4000000001a */
[----:B0-----:R-:W-:-:S04]  /*6860*/  IADD3 R21, R5, -0x80, RZ ;  /* 0xffffff8005157810 */ /* 0x001fc80007ffe0ff */
[----:B------:R-:W-:-:S04]  /*6870*/  SHF.R.S32.HI R5, RZ, 0x1f, R21 ;  /* 0x0000001fff057819 */ /* 0x000fc80000011415 */
[----:B------:R-:W-:Y:S02]  /*6880*/  LEA.HI R5, R5, R21, RZ, 0x5 ;  /* 0x0000001505057211 */ /* 0x000fe400078f28ff */
[----:B------:R-:W-:Y:S01]  /*6890*/  SHF.R.U32.HI R21, RZ, 0x10, R11 ;  /* 0x00000010ff157819 */ /* 0x000fe2000001160b */
[----:B------:R-:W-:Y:S01]  /*68a0*/  IMAD.MOV.U32 R11, RZ, RZ, R12 ;  /* 0x000000ffff0b7224 */ /* 0x000fe200078e000c */
[----:B------:R-:W-:Y:S02]  /*68b0*/  SHF.R.S32.HI R5, RZ, 0x5, R5 ;  /* 0x00000005ff057819 */ /* 0x000fe40000011405 */
[----:B------:R-:W-:Y:S02]  /*68c0*/  VIMNMX R12, R4, 0xc0, PT ;  /* 0x000000c0040c7848 */ /* 0x000fe40003fe0100 */
[----:B------:R-:W-:Y:S02]  /*68d0*/  PRMT R11, R11, 0x5410, R9 ;  /* 0x000054100b0b7816 */ /* 0x000fe40000000009 */
[----:B------:R-:W-:Y:S01]  /*68e0*/  PRMT R34, R34, 0x5410, R21 ;  /* 0x0000541022227816 */ /* 0x000fe20000000015 */
[C---:B----4-:R-:W-:Y:S01]  /*68f0*/  IMAD.SHL.U32 R0, R14.reuse, 0x40, RZ ;  /* 0x000000400e007824 */ /* 0x050fe200078e00ff */
[----:B------:R-:W-:Y:S01]  /*6900*/  LOP3.LUT P1, RZ, R14, 0x4, RZ, 0xc0, !PT ;  /* 0x000000040eff7812 */ /* 0x000fe2000782c0ff */
[--C-:B------:R-:W-:Y:S01]  /*6910*/  IMAD.MOV.U32 R14, RZ, RZ, R7.reuse ;  /* 0x000000ffff0e7224 */ /* 0x100fe200078e0007 */
[----:B------:R-:W-:-:S02]  /*6920*/  SHF.R.U32.HI R7, RZ, 0x10, R7 ;  /* 0x00000010ff077819 */ /* 0x000fc40000011607 */
[----:B-1----:R-:W-:Y:S02]  /*6930*/  LOP3.LUT R3, R0, 0x1c0, RZ, 0xc0, !PT ;  /* 0x000001c000037812 */ /* 0x002fe400078ec0ff */
[----:B------:R-:W-:Y:S02]  /*6940*/  PRMT R9, R14, 0x7610, R9 ;  /* 0x000076100e097816 */ /* 0x000fe40000000009 */
[----:B------:R-:W-:Y:S02]  /*6950*/  LOP3.LUT R0, R3, 0x18, R16, 0xf8, !PT ;  /* 0x0000001803007812 */ /* 0x000fe400078ef810 */
[----:B------:R-:W-:-:S04]  /*6960*/  SHF.R.U32.HI R3, RZ, 0x3, R3 ;  /* 0x00000003ff037819 */ /* 0x000fc80000011603 */
[----:B------:R-:W-:-:S05]  /*6970*/  LOP3.LUT R0, R0, R3, RZ, 0x3c, !PT ;  /* 0x0000000300007212 */ /* 0x000fca00078e3cff */
[----:B------:R-:W-:-:S04]  /*6980*/  IMAD R3, R5, 0x200, R0 ;  /* 0x0000020005037824 */ /* 0x000fc800078e0200 */
[----:B------:R-:W-:-:S04]  /*6990*/  IMAD R3, R3, 0x2, R18 ;  /* 0x0000000203037824 */ /* 0x000fc800078e0212 */
[C---:B------:R-:W-:Y:S02]  /*69a0*/  VIADD R5, R3.reuse, 0x8400 ;  /* 0x0000840003057836 */ /* 0x040fe40000000000 */
[----:B------:R-:W-:-:S03]  /*69b0*/  VIADD R0, R3, 0x8440 ;  /* 0x0000844003007836 */ /* 0x000fc60000000000 */
[----:B------:R-:W-:Y:S02]  /*69c0*/  @P1 IADD3 R0, R5, -0x40, RZ ;  /* 0xffffffc005001810 */ /* 0x000fe40007ffe0ff */
[----:B------:R-:W-:Y:S01]  /*69d0*/  ISETP.GE.AND P1, PT, R153, R12, PT ;  /* 0x0000000c9900720c */ /* 0x000fe20003f26270 */
[----:B--2---:R-:W-:-:S12]  /*69e0*/  @!P0 BRA `(.L_x_13369) ;  /* 0x0000011400208947 */ /* 0x004fd80003800000 */
.L_x_13573:
[----:B------:R-:W-:Y:S05]  /*69f0*/  BSYNC B1 ;  /* 0x0000000000017941 */ /* 0x000fea0003800000 */
.L_x_13368:
[----:B------:R-:W-:Y:S01]  /*6a00*/  BSSY B1, `(.L_x_13370) ;  /* 0x0000057000017945 */ /* 0x000fe20003800000 */
[----:B------:R-:W-:Y:S02]  /*6a10*/  PRMT R10, R10, 0x5410, R6 ;  /* 0x000054100a0a7816 */ /* 0x000fe40000000006 */
[----:B------:R-:W-:Y:S01]  /*6a20*/  PRMT R9, R9, 0x5410, R7 ;  /* 0x0000541009097816 */ /* 0x000fe20000000007 */
[----:B------:R-:W-:Y:S06]  /*6a30*/  @P1 BRA `(.L_x_13371) ;  /* 0x00000004004c1947 */ /* 0x000fec0003800000 */
[----:B------:R-:W1:Y:S01]  /*6a40*/  LDC R4, c[0x0][0x3f4] ;  /* 0x0000fd00ff047b82 */ /* 0x000e620000000800 */
[----:B------:R-:W-:Y:S01]  /*6a50*/  BSSY B2, `(.L_x_13372) ;  /* 0x000002a000027945 */ /* 0x000fe20003800000 */
[-C--:B-1----:R-:W-:Y:S02]  /*6a60*/  ISETP.GE.AND P0, PT, R22, R4.reuse, PT ;  /* 0x000000041600720c */ /* 0x082fe40003f06270 */
[----:B------:R-:W-:-:S11]  /*6a70*/  ISETP.GE.AND P1, PT, R157, R4, PT ;  /* 0x000000049d00720c */ /* 0x000fd60003f26270 */
[----:B------:R-:W-:Y:S05]  /*6a80*/  @P0 BRA `(.L_x_13373) ;  /* 0x0000000000980947 */ /* 0x000fea0003800000 */
[----:B------:R-:W1:Y:S01]  /*6a90*/  LDS.128 R4, [R3+0x8400] ;  /* 0x0084000003047984 */ /* 0x000e620000000c00 */
[----:B------:R-:W-:Y:S02]  /*6aa0*/  HADD2.F32 R25, -RZ, R32.H0_H0 ;  /* 0x20000020ff197230 */ /* 0x000fe40000004100 */
[----:B------:R-:W-:Y:S02]  /*6ab0*/  HADD2.F32 R21, -RZ, R33.H0_H0 ;  /* 0x20000021ff157230 */ /* 0x000fe40000004100 */
[----:B------:R-:W-:Y:S02]  /*6ac0*/  HADD2.F32 R24, -RZ, R34.H0_H0 ;  /* 0x20000022ff187230 */ /* 0x000fe40000004100 */
[----:B------:R-:W-:Y:S02]  /*6ad0*/  HADD2.F32 R26, -RZ, R35.H0_H0 ;  /* 0x20000023ff1a7230 */ /* 0x000fe40000004100 */
[--C-:B-1----:R-:W-:Y:S02]  /*6ae0*/  HADD2.F32 R13, -RZ, R4.reuse.H0_H0 ;  /* 0x20000004ff0d7230 */ /* 0x102fe40000004100 */
[----:B------:R-:W-:-:S02]  /*6af0*/  HADD2.F32 R4, -RZ, R4.H1_H1 ;  /* 0x30000004ff047230 */ /* 0x000fc40000004100 */
[--C-:B------:R-:W-:Y:S02]  /*6b00*/  HADD2.F32 R14, -RZ, R5.reuse.H0_H0 ;  /* 0x20000005ff0e7230 */ /* 0x100fe40000004100 */
[----:B------:R-:W-:Y:S02]  /*6b10*/  HADD2.F32 R5, -RZ, R5.H1_H1 ;  /* 0x30000005ff057230 */ /* 0x000fe40000004100 */
[C---:B------:R-:W-:Y:S01]  /*6b20*/  FMUL.FTZ R28, R4.reuse, R25 ;  /* 0x00000019041c7220 */ /* 0x040fe20000410000 */
[-C--:B------:R-:W-:Y:S01]  /*6b30*/  FMUL.FTZ R4, R4, R21.reuse ;  /* 0x0000001504047220 */ /* 0x080fe20000410000 */
[--C-:B0-----:R-:W-:Y:S02]  /*6b40*/  HADD2.F32 R15, -RZ, R6.reuse.H0_H0 ;  /* 0x20000006ff0f7230 */ /* 0x101fe40000004100 */
[----:B------:R-:W-:Y:S02]  /*6b50*/  HADD2.F32 R20, -RZ, R7.H0_H0 ;  /* 0x20000007ff147230 */ /* 0x000fe40000004100 */
[----:B---3--:R-:W-:Y:S01]  /*6b60*/  FMUL.FTZ R27, R5, R26 ;  /* 0x0000001a051b7220 */ /* 0x008fe20000410000 */
        /* <DEDUP_REMOVED lines=24> */
.L_x_13373:
[----:B------:R-:W-:Y:S05]  /*6cf0*/  BSYNC B2 ;  /* 0x0000000000027941 */ /* 0x000fea0003800000 */
.L_x_13372:
[----:B------:R-:W-:Y:S05]  /*6d00*/  @P1 BRA `(.L_x_13371) ;  /* 0x0000000000981947 */ /* 0x000fea0003800000 */
[----:B-1----:R-:W1:Y:S01]  /*6d10*/  LDS.128 R4, [R0] ;  /* 0x0000000000047984 */ /* 0x002e620000000c00 */
[--C-:B------:R-:W-:Y:S02]  /*6d20*/  HADD2.F32 R25, -RZ, R11.reuse.H1_H1 ;  /* 0x3000000bff197230 */ /* 0x100fe40000004100 */
[----:B------:R-:W-:Y:S02]  /*6d30*/  HADD2.F32 R21, -RZ, R11.H0_H0 ;  /* 0x2000000bff157230 */ /* 0x000fe40000004100 */
[--C-:B------:R-:W-:Y:S02]  /*6d40*/  HADD2.F32 R24, -RZ, R10.reuse.H0_H0 ;  /* 0x2000000aff187230 */ /* 0x100fe40000004100 */
[----:B------:R-:W-:Y:S02]  /*6d50*/  HADD2.F32 R26, -RZ, R10.H1_H1 ;  /* 0x3000000aff1a7230 */ /* 0x000fe40000004100 */
        /* <DEDUP_REMOVED lines=16> */
[--C-:B------:R-:W-:Y:S02]  /*6e60*/  HADD2.F32 R13, -RZ, R9.reuse.H0_H0 ;  /* 0x20000009ff0d7230 */ /* 0x100fe40000004100 */
[--C-:B------:R-:W-:Y:S02]  /*6e70*/  HADD2.F32 R4, -RZ, R8.reuse.H0_H0 ;  /* 0x20000008ff047230 */ /* 0x100fe40000004100 */
        /* <DEDUP_REMOVED lines=15> */
.L_x_13371:
[----:B------:R-:W-:Y:S05]  /*6f70*/  BSYNC B1 ;  /* 0x0000000000017941 */ /* 0x000fea0003800000 */
.L_x_13370:
        /* <DEDUP_REMOVED lines=12> */
[----:B---3--:R-:W-:Y:S02]  /*7040*/  HADD2.F32 R27, -RZ, R34.H0_H0 ;  /* 0x20000022ff1b7230 */ /* 0x008fe40000004100 */
[----:B------:R-:W-:Y:S02]  /*7050*/  HADD2.F32 R28, -RZ, R32.H1_H1 ;  /* 0x30000020ff1c7230 */ /* 0x000fe40000004100 */
[----:B-1----:R-:W-:-:S02]  /*7060*/  HADD2.F32 R12, -RZ, R4.H0_H0 ;  /* 0x20000004ff0c7230 */ /* 0x002fc40000004100 */
[----:B------:R-:W-:Y:S02]  /*7070*/  HADD2.F32 R4, -RZ, R4.H1_H1 ;  /* 0x30000004ff047230 */ /* 0x000fe40000004100 */
        /* <DEDUP_REMOVED lines=9> */
[----:B0-----:R-:W-:-:S02]  /*7110*/  HADD2.F32 R15, -RZ, R7.H0_H0 ;  /* 0x20000007ff0f7230 */ /* 0x001fc40000004100 */
[-C--:B------:R-:W-:Y:S01]  /*7120*/  FFMA.FTZ R5, R27, R13.reuse, -R20 ;  /* 0x0000000d1b057223 */ /* 0x080fe20000010814 */
[----:B------:R-:W-:Y:S02]  /*7130*/  HADD2.F32 R26, -RZ, R33.H1_H1 ;  /* 0x30000021ff1a7230 */ /* 0x000fe40000004100 */
[----:B------:R-:W-:Y:S01]  /*7140*/  FFMA.FTZ R12, R31, R13, R12 ;  /* 0x0000000d1f0c7223 */ /* 0x000fe2000001000c */
[----:B------:R-:W-:Y:S01]  /*7150*/  HADD2.F32 R6, -RZ, R6.H1_H1 ;  /* 0x30000006ff067230 */ /* 0x000fe20000004100 */
[----:B------:R-:W-:Y:S01]  /*7160*/  F2FP.F16.F32.PACK_AB R4, R25, R4 ;  /* 0x000000041904723e */ /* 0x000fe200000000ff */
[----:B------:R-:W-:Y:S02]  /*7170*/  HADD2.F32 R7, -RZ, R7.H1_H1 ;  /* 0x30000007ff077230 */ /* 0x000fe40000004100 */
[----:B------:R-:W-:Y:S02]  /*7180*/  HADD2.F32 R33, -RZ, R35.H1_H1 ;  /* 0x30000023ff217230 */ /* 0x000fe40000004100 */
[----:B------:R-:W-:Y:S01]  /*7190*/  FMUL.FTZ R13, R28, R6 ;  /* 0x000000061c0d7220 */ /* 0x000fe20000410000 */
[----:B------:R-:W-:-:S02]  /*71a0*/  HADD2.F32 R27, -RZ, R34.H1_H1 ;  /* 0x30000022ff1b7230 */ /* 0x000fc40000004100 */
[----:B------:R-:W-:Y:S01]  /*71b0*/  FMUL.FTZ R21, R26, R6 ;  /* 0x000000061a157220 */ /* 0x000fe20000410000 */
[----:B------:R-:W-:Y:S01]  /*71c0*/  F2FP.F16.F32.PACK_AB R5, R12, R5 ;  /* 0x000000050c05723e */ /* 0x000fe200000000ff */
[-C--:B------:R-:W-:Y:S01]  /*71d0*/  FMUL.FTZ R20, R33, R7.reuse ;  /* 0x0000000721147220 */ /* 0x080fe20000410000 */
[-C--:B------:R-:W-:Y:S01]  /*71e0*/  FFMA.FTZ R6, R26, R14.reuse, -R13 ;  /* 0x0000000e1a067223 */ /* 0x080fe2000001080d */
[C---:B------:R-:W-:Y:S01]  /*71f0*/  FMUL.FTZ R24, R27.reuse, R7 ;  /* 0x000000071b187220 */ /* 0x040fe20000410000 */
[----:B------:R-:W-:Y:S01]  /*7200*/  FFMA.FTZ R21, R28, R14, R21 ;  /* 0x0000000e1c157223 */ /* 0x000fe20000010015 */
[-C--:B------:R-:W-:Y:S02]  /*7210*/  FFMA.FTZ R7, R27, R15.reuse, -R20 ;  /* 0x0000000f1b077223 */ /* 0x080fe40000010814 */
[----:B------:R-:W-:Y:S02]  /*7220*/  FFMA.FTZ R24, R33, R15, R24 ;  /* 0x0000000f21187223 */ /* 0x000fe40000010018 */
[----:B------:R-:W-:-:S03]  /*7230*/  F2FP.F16.F32.PACK_AB R6, R21, R6 ;  /* 0x000000061506723e */ /* 0x000fc600000000ff */
[----:B------:R-:W-:-:S05]  /*7240*/  F2FP.F16.F32.PACK_AB R7, R24, R7 ;  /* 0x000000071807723e */ /* 0x000fca00000000ff */
[----:B------:R1:W-:Y:S02]  /*7250*/  STS.128 [R3+0xb400], R4 ;  /* 0x00b4000403007388 */ /* 0x0003e40000000c00 */
.L_x_13376:
[----:B------:R-:W-:Y:S05]  /*7260*/  BSYNC B1 ;  /* 0x0000000000017941 */ /* 0x000fea0003800000 */
.L_x_13375:
[----:B------:R-:W-:Y:S05]  /*7270*/  @P1 BRA `(.L_x_13374) ;  /* 0x0000001000941947 */ /* 0x000fea0003800000 */
[----:B-1----:R-:W1:Y:S01]  /*7280*/  LDS.128 R4, [R0+0x3000] ;  /* 0x0030000000047984 */ /* 0x002e620000000c00 */
[--C-:B------:R-:W-:Y:S02]  /*7290*/  HADD2.F32 R21, -RZ, R11.reuse.H1_H1 ;  /* 0x3000000bff157230 */ /* 0x100fe40000004100 */
[--C-:B------:R-:W-:Y:S02]  /*72a0*/  HADD2.F32 R24, -RZ, R10.reuse.H0_H0 ;  /* 0x2000000aff187230 */ /* 0x100fe40000004100 */
[----:B------:R-:W-:Y:S02]  /*72b0*/  HADD2.F32 R26, -RZ, R10.H1_H1 ;  /* 0x3000000aff1a7230 */ /* 0x000fe40000004100 */
[----:B0-----:R-:W-:Y:S02]  /*72c0*/  HADD2.F32 R15, -RZ, R11.H0_H0 ;  /* 0x2000000bff0f7230 */ /* 0x001fe40000004100 */
[----:B------:R-:W-:Y:S02]  /*72d0*/  HADD2.F32 R25, -RZ, R9.H0_H0 ;  /* 0x20000009ff197230 */ /* 0x000fe40000004100 */
[----:B-1----:R-:W-:-:S02]  /*72e0*/  HADD2.F32 R3, -RZ, R4.H0_H0 ;  /* 0x20000004ff037230 */ /* 0x002fc40000004100 */
        /* <DEDUP_REMOVED lines=10> */
[-C--:B------:R-:W-:Y:S01]  /*7390*/  FFMA.FTZ R5, R24, R10.reuse, -R13 ;  /* 0x0000000a18057223 */ /* 0x080fe2000001080d */
[----:B------:R-:W-:Y:S02]  /*73a0*/  HADD2.F32 R6, -RZ, R6.H1_H1 ;  /* 0x30000006ff067230 */ /* 0x000fe40000004100 */
[----:B------:R-:W-:Y:S01]  /*73b0*/  FFMA.FTZ R3, R21, R3, R20 ;  /* 0x0000000315037223 */ /* 0x000fe20000010014 */
[----:B------:R-:W-:Y:S02]  /*73c0*/  HADD2.F32 R7, -RZ, R7.H1_H1 ;  /* 0x30000007ff077230 */ /* 0x000fe40000004100 */
[----:B------:R-:W-:Y:S01]  /*73d0*/  FFMA.FTZ R10, R26, R10, R15 ;  /* 0x0000000a1a0a7223 */ /* 0x000fe2000001000f */
[----:B------:R-:W-:Y:S02]  /*73e0*/  HADD2.F32 R24, -RZ, R9.H1_H1 ;  /* 0x30000009ff187230 */ /* 0x000fe40000004100 */
[--C-:B------:R-:W-:Y:S01]  /*73f0*/  HADD2.F32 R21, -RZ, R8.reuse.H0_H0 ;  /* 0x20000008ff157230 */ /* 0x100fe20000004100 */
[----:B------:R-:W-:Y:S01]  /*7400*/  F2FP.F16.F32.PACK_AB R4, R3, R4 ;  /* 0x000000040304723e */ /* 0x000fe200000000ff */
[----:B------:R-:W-:-:S02]  /*7410*/  HADD2.F32 R20, -RZ, R8.H1_H1 ;  /* 0x30000008ff147230 */ /* 0x000fc40000004100 */
[-C--:B------:R-:W-:Y:S01]  /*7420*/  FMUL.FTZ R8, R25, R6.reuse ;  /* 0x0000000619087220 */ /* 0x080fe20000410000 */
[----:B------:R-:W-:Y:S01]  /*7430*/  FMUL.FTZ R9, R24, R7 ;  /* 0x0000000718097220 */ /* 0x000fe20000410000 */
[C---:B------:R-:W-:Y:S01]  /*7440*/  FMUL.FTZ R14, R21.reuse, R6 ;  /* 0x00000006150e7220 */ /* 0x040fe20000410000 */
[----:B------:R-:W-:Y:S01]  /*7450*/  F2FP.F16.F32.PACK_AB R5, R10, R5 ;  /* 0x000000050a05723e */ /* 0x000fe200000000ff */
[C---:B------:R-:W-:Y:S01]  /*7460*/  FMUL.FTZ R13, R20.reuse, R7 ;  /* 0x00000007140d7220 */ /* 0x040fe20000410000 */
[-C--:B------:R-:W-:Y:S01]  /*7470*/  FFMA.FTZ R6, R21, R11.reuse, -R8 ;  /* 0x0000000b15067223 */ /* 0x080fe20000010808 */
[-C--:B------:R-:W-:Y:S01]  /*7480*/  FFMA.FTZ R7, R20, R12.reuse, -R9 ;  /* 0x0000000c14077223 */ /* 0x080fe20000010809 */
[----:B------:R-:W-:Y:S01]  /*7490*/  FFMA.FTZ R11, R25, R11, R14 ;  /* 0x0000000b190b7223 */ /* 0x000fe2000001000e */
[----:B------:R-:W-:-:S04]  /*74a0*/  FFMA.FTZ R12, R24, R12, R13 ;  /* 0x0000000c180c7223 */ /* 0x000fc8000001000d */
[----:B------:R-:W-:Y:S02]  /*74b0*/  F2FP.F16.F32.PACK_AB R6, R11, R6 ;  /* 0x000000060b06723e */ /* 0x000fe400000000ff */
[----:B------:R-:W-:-:S05]  /*74c0*/  F2FP.F16.F32.PACK_AB R7, R12, R7 ;  /* 0x000000070c07723e */ /* 0x000fca00000000ff */
[----:B------:R4:W-:Y:S01]  /*74d0*/  STS.128 [R0+0x3000], R4 ;  /* 0x0030000400007388 */ /* 0x0009e20000000c00 */
[----:B------:R-:W-:Y:S05]  /*74e0*/  BRA `(.L_x_13374) ;  /* 0x0000000c00f87947 */ /* 0x000fea0003800000 */
.L_x_13364:
[----:B------:R-:W-:-:S03]  /*74f0*/  UMOV UR4, 0xffffffff ;  /* 0xffffffff00047882 */ /* 0x000fc60000000000 */
[----:B------:R-:W-:Y:S05]  /*7500*/  BRA.DIV UR4, `(.L_x_13377) ;  /* 0x0000010a046c7947 */ /* 0x000fea000b800000 */
[----:B------:R0:W1:Y:S04]  /*7510*/  SHFL.IDX PT, R0, R26, RZ, 0x1c1f ;  /* 0x001c1fff1a007589 */ /* 0x00006800000e0000 */
[----:B------:R0:W4:Y:S04]  /*7520*/  SHFL.IDX PT, R3, R25, RZ, 0x1c1f ;  /* 0x001c1fff19037589 */ /* 0x00012800000e0000 */
[----:B------:R0:W0:Y:S04]  /*7530*/  SHFL.IDX PT, R20, R28, RZ, 0x1c1f ;  /* 0x001c1fff1c147589 */ /* 0x00002800000e0000 */
[----:B---3--:R3:W0:Y:S02]  /*7540*/  SHFL.IDX PT, R14, R27, RZ, 0x1c1f ;  /* 0x001c1fff1b0e7589 */ /* 0x00862400000e0000 */
.L_x_13579:
        /* <DEDUP_REMOVED lines=10> */
[C---:B------:R-:W-:Y:S01]  /*75f0*/  IMAD.SHL.U32 R15, R16.reuse, 0x2, RZ ;  /* 0x00000002100f7824 */ /* 0x040fe200078e00ff */
[C---:B------:R-:W-:Y:S02]  /*7600*/  ISETP.GE.AND P2, PT, R16.reuse, UR4, PT ;  /* 0x0000000410007c0c */ /* 0x040fe4000bf46270 */
[----:B------:R-:W-:Y:S02]  /*7610*/  SHF.L.U64.HI R5, R16, 0x1, R17 ;  /* 0x0000000110057819 */ /* 0x000fe40000010211 */
[-C--:B----4-:R-:W-:Y:S02]  /*7620*/  IADD3 R12, P0, R3, R15.reuse, RZ ;  /* 0x0000000f030c7210 */ /* 0x090fe40007f1e0ff */
[----:B0-----:R-:W-:-:S03]  /*7630*/  IADD3 R14, P1, R14, R15, RZ ;  /* 0x0000000f0e0e7210 */ /* 0x001fc60007f3e0ff */
[----:B-12---:R-:W-:Y:S01]  /*7640*/  IMAD.X R13, R0, 0x1, R5, P0 ;  /* 0x00000001000d7824 */ /* 0x006fe200000e0605 */
[----:B------:R-:W-:Y:S02]  /*7650*/  IADD3.X R15, R20, R5, RZ, P1, !PT ;  /* 0x00000005140f7210 */ /* 0x000fe40000ffe4ff */
[----:B------:R-:W-:Y:S01]  /*7660*/  CS2R R4, SRZ ;  /* 0x0000000000047805 */ /* 0x000fe2000001ff00 */
[----:B------:R-:W-:Y:S06]  /*7670*/  @P2 BRA `(.L_x_13379) ;  /* 0x0000000000082947 */ /* 0x000fec0003800000 */
[----:B------:R0:W5:Y:S04]  /*7680*/  LD.E.128 R4, desc[UR42][R12.64] ;  /* 0x0000002a0c047980 */ /* 0x000168000c101d00 */
[----:B------:R0:W5:Y:S02]  /*7690*/  LD.E.128 R8, desc[UR42][R14.64] ;  /* 0x0000002a0e087980 */ /* 0x000164000c101d00 */
.L_x_13379:
[----:B------:R-:W-:Y:S05]  /*76a0*/  BSYNC B1 ;  /* 0x0000000000017941 */ /* 0x000fea0003800000 */
.L_x_13378:
[----:B------:R-:W-:Y:S01]  /*76b0*/  ULEA.HI UR4, UR37, UR37, URZ, 0x1 ;  /* 0x0000002525047291 */ /* 0x000fe2000f8f083f */
[----:B---3--:R-:W3:Y:S01]  /*76c0*/  LDC R27, c[0x0][0x3f4] ;  /* 0x0000fd00ff1b7b82 */ /* 0x008ee20000000800 */
[----:B0-----:R-:W-:Y:S01]  /*76d0*/  IMAD R12, R33, -0xc0, R24 ;  /* 0xffffff40210c7824 */ /* 0x001fe200078e0218 */
[--C-:B----45:R-:W-:Y:S01]  /*76e0*/  SHF.R.U64 R3, R4, 0x10, R5.reuse ;  /* 0x0000001004037819 */ /* 0x130fe20000001205 */
[----:B------:R-:W-:Y:S01]  /*76f0*/  ULOP3.LUT UR4, UR4, 0xfffffffe, URZ, 0xc0, !UPT ;  /* 0xfffffffe04047892 */ /* 0x000fe2000f8ec03f */
[----:B------:R-:W-:Y:S01]  /*7700*/  IMAD.MOV.U32 R21, RZ, RZ, R4 ;  /* 0x000000ffff157224 */ /* 0x000fe200078e0004 */
[--C-:B------:R-:W-:Y:S01]  /*7710*/  SHF.R.U32.HI R14, RZ, 0x10, R5.reuse ;  /* 0x00000010ff0e7819 */ /* 0x100fe20000011605 */
[----:B------:R-:W-:Y:S01]  /*7720*/  IMAD.MOV.U32 R15, RZ, RZ, R5 ;  /* 0x000000ffff0f7224 */ /* 0x000fe200078e0005 */
[----:B------:R-:W-:Y:S01]  /*7730*/  UIADD3 UR4, UR37, -UR4, URZ ;  /* 0x8000000425047290 */ /* 0x000fe2000fffe03f */
[----:B--2---:R-:W-:Y:S01]  /*7740*/  MOV R13, R6 ;  /* 0x00000006000d7202 */ /* 0x004fe20000000f00 */
[----:B------:R-:W-:Y:S01]  /*7750*/  IMAD.MOV.U32 R4, RZ, RZ, R8 ;  /* 0x000000ffff047224 */ /* 0x000fe200078e0008 */
[--C-:B------:R-:W-:Y:S01]  /*7760*/  SHF.R.U64 R24, R6, 0x10, R7.reuse ;  /* 0x0000001006187819 */ /* 0x100fe20000001207 */
[----:B------:R-:W-:Y:S01]  /*7770*/  VIADD R26, R153, 0x60 ;  /* 0x00000060991a7836 */ /* 0x000fe20000000000 */
[----:B------:R-:W-:Y:S01]  /*7780*/  MOV R5, R10 ;  /* 0x0000000a00057202 */ /* 0x000fe20000000f00 */
[----:B------:R-:W-:Y:S01]  /*7790*/  IMAD.U32 R25, RZ, RZ, UR4 ;  /* 0x00000004ff197e24 */ /* 0x000fe2000f8e00ff */
[----:B------:R-:W-:Y:S01]  /*77a0*/  VIMNMX R12, R12, 0xc0, PT ;  /* 0x000000c00c0c7848 */ /* 0x000fe20003fe0100 */
[----:B-1----:R-:W-:Y:S01]  /*77b0*/  IMAD.MOV.U32 R0, RZ, RZ, R7 ;  /* 0x000000ffff007224 */ /* 0x002fe200078e0007 */
[--C-:B------:R-:W-:Y:S01]  /*77c0*/  SHF.R.U64 R8, R8, 0x10, R9.reuse ;  /* 0x0000001008087819 */ /* 0x100fe20000001209 */
[----:B------:R-:W-:Y:S01]  /*77d0*/  IMAD.MOV.U32 R20, RZ, RZ, R9 ;  /* 0x000000ffff147224 */ /* 0x000fe200078e0009 */
[----:B------:R-:W-:Y:S01]  /*77e0*/  SHF.L.U32 R25, R25, 0x1f, RZ ;  /* 0x0000001f19197819 */ /* 0x000fe200000006ff */
[--C-:B------:R-:W-:Y:S01]  /*77f0*/  IMAD.MOV.U32 R6, RZ, RZ, R11.reuse ;  /* 0x000000ffff067224 */ /* 0x100fe200078e000b */
[----:B------:R-:W-:Y:S01]  /*7800*/  SHF.R.U64 R10, R10, 0x10, R11 ;  /* 0x000000100a0a7819 */ /* 0x000fe2000000120b */
[----:B------:R-:W-:Y:S01]  /*7810*/  BSSY B1, `(.L_x_13380) ;  /* 0x0000012000017945 */ /* 0x000fe20003800000 */
[----:B------:R-:W0:Y:S01]  /*7820*/  SYNCS.PHASECHK.TRANS64.TRYWAIT P1, [R18+URZ+0x16800], R25 ;  /* 0x01680019120075a7 */ /* 0x000e22000802017f */
[----:B------:R-:W-:-:S02]  /*7830*/  SHF.R.U32.HI R7, RZ, 0x10, R7 ;  /* 0x00000010ff077819 */ /* 0x000fc40000011607 */
[C---:B---3--:R-:W-:Y:S02]  /*7840*/  ISETP.GE.AND P0, PT, R16.reuse, R27, PT ;  /* 0x0000001b1000720c */ /* 0x048fe40003f06270 */
[----:B------:R-:W-:Y:S02]  /*7850*/  SHF.R.U32.HI R9, RZ, 0x10, R9 ;  /* 0x00000010ff097819 */ /* 0x000fe40000011609 */
[----:B------:R-:W-:Y:S02]  /*7860*/  SHF.R.U32.HI R11, RZ, 0x10, R11 ;  /* 0x00000010ff0b7819 */ /* 0x000fe4000001160b */
[-C--:B------:R-:W-:Y:S02]  /*7870*/  ISETP.GE.OR P2, PT, R153, R12.reuse, P0 ;  /* 0x0000000c9900720c */ /* 0x080fe40000746670 */
[----:B------:R-:W-:Y:S02]  /*7880*/  PRMT R15, R15, 0x5410, R3 ;  /* 0x000054100f0f7816 */ /* 0x000fe40000000003 */
[----:B------:R-:W-:Y:S01]  /*7890*/  PRMT R21, R21, 0x5410, R4 ;  /* 0x0000541015157816 */ /* 0x000fe20000000004 */
[----:B------:R-:W-:Y:S01]  /*78a0*/  IMAD.IADD R4, R16, 0x1, R27 ;  /* 0x0000000110047824 */ /* 0x000fe200078e021b */
[----:B------:R-:W-:-:S02]  /*78b0*/  ISETP.GE.OR P0, PT, R26, R12, P0 ;  /* 0x0000000c1a00720c */ /* 0x000fc40000706670 */
[----:B------:R-:W-:Y:S02]  /*78c0*/  PRMT R0, R7, 0x5410, R0 ;  /* 0x0000541007007816 */ /* 0x000fe40000000000 */
[----:B------:R-:W-:Y:S02]  /*78d0*/  PRMT R3, R24, 0x5410, R10 ;  /* 0x0000541018037816 */ /* 0x000fe4000000000a */
[----:B------:R-:W-:Y:S02]  /*78e0*/  PRMT R20, R20, 0x5410, R8 ;  /* 0x0000541014147816 */ /* 0x000fe40000000008 */
[----:B------:R-:W-:Y:S02]  /*78f0*/  PRMT R14, R14, 0x5410, R9 ;  /* 0x000054100e0e7816 */ /* 0x000fe40000000009 */
[----:B------:R-:W-:Y:S02]  /*7900*/  PRMT R13, R13, 0x5410, R5 ;  /* 0x000054100d0d7816 */ /* 0x000fe40000000005 */
[----:B------:R-:W-:Y:S01]  /*7910*/  PRMT R12, R6, 0x5410, R11 ;  /* 0x00005410060c7816 */ /* 0x000fe2000000000b */
[----:B0-----:R-:W-:Y:S06]  /*7920*/  @!P1 BRA `(.L_x_13381) ;  /* 0x0000010400d49947 */ /* 0x001fec0003800000 */
.L_x_13580:
[----:B------:R-:W-:Y:S05]  /*7930*/  BSYNC B1 ;  /* 0x0000000000017941 */ /* 0x000fea0003800000 */
.L_x_13380:
[----:B------:R-:W-:Y:S01]  /*7940*/  BSSY B1, `(.L_x_13382) ;  /* 0x000005f000017945 */ /* 0x000fe20003800000 */
[----:B------:R-:W-:-:S03]  /*7950*/  LOP3.LUT R24, R4, 0x38, RZ, 0xc0, !PT ;  /* 0x0000003804187812 */ /* 0x000fc600078ec0ff */
[----:B------:R-:W-:Y:S05]  /*7960*/  @P2 BRA `(.L_x_13383) ;  /* 0x0000000400702947 */ /* 0x000fea0003800000 */
[----:B------:R-:W2:Y:S01]  /*7970*/  LDL R6, [R1+0x14] ;  /* 0x0000140001067983 */ /* 0x000ea20000100800 */
[----:B------:R-:W1:Y:S02]  /*7980*/  S2R R5, SR_TID.X ;  /* 0x0000000000057919 */ /* 0x000e640000002100 */
[----:B-1----:R-:W-:-:S04]  /*7990*/  IADD3 R5, R5, -0x80, RZ ;  /* 0xffffff8005057810 */ /* 0x002fc80007ffe0ff */
[----:B------:R-:W-:-:S04]  /*79a0*/  SHF.R.S32.HI R10, RZ, 0x1f, R5 ;  /* 0x0000001fff0a7819 */ /* 0x000fc80000011405 */
[----:B------:R-:W-:-:S04]  /*79b0*/  LEA.HI R10, R10, R5, RZ, 0x5 ;  /* 0x000000050a0a7211 */ /* 0x000fc800078f28ff */
[----:B------:R-:W-:Y:S01]  /*79c0*/  SHF.R.S32.HI R10, RZ, 0x5, R10 ;  /* 0x00000005ff0a7819 */ /* 0x000fe2000001140a */
[--C-:B------:R-:W-:Y:S02]  /*79d0*/  HADD2.F32 R34, -RZ, R21.reuse.H0_H0 ;  /* 0x20000015ff227230 */ /* 0x100fe40000004100 */
[----:B------:R-:W-:Y:S02]  /*79e0*/  HADD2.F32 R36, -RZ, R21.H1_H1 ;  /* 0x30000015ff247230 */ /* 0x000fe40000004100 */
[----:B------:R-:W-:Y:S02]  /*79f0*/  HADD2.F32 R37, -RZ, R20.H1_H1 ;  /* 0x30000014ff257230 */ /* 0x000fe40000004100 */
[----:B------:R-:W-:Y:S02]  /*7a00*/  HADD2.F32 R35, -RZ, R15.H1_H1 ;  /* 0x3000000fff237230 */ /* 0x000fe40000004100 */
[----:B--2---:R-:W-:-:S05]  /*7a10*/  IMAD.SHL.U32 R4, R6, 0x40, RZ ;  /* 0x0000004006047824 */ /* 0x004fca00078e00ff */
[----:B------:R-:W-:-:S04]  /*7a20*/  LOP3.LUT R7, R4, 0x1c0, RZ, 0xc0, !PT ;  /* 0x000001c004077812 */ /* 0x000fc800078ec0ff */
[--C-:B------:R-:W-:Y:S02]  /*7a30*/  SHF.R.U32.HI R9, RZ, 0x3, R7.reuse ;  /* 0x00000003ff097819 */ /* 0x100fe40000011607 */
[----:B------:R-:W-:Y:S02]  /*7a40*/  LOP3.LUT R4, R7, 0x38, R16, 0xf8, !PT ;  /* 0x0000003807047812 */ /* 0x000fe400078ef810 */
[----:B------:R-:W-:Y:S02]  /*7a50*/  LOP3.LUT R8, R9, R24, R7, 0x1e, !PT ;  /* 0x0000001809087212 */ /* 0x000fe400078e1e07 */
[----:B------:R-:W-:Y:S02]  /*7a60*/  LOP3.LUT R4, R4, R9, RZ, 0x3c, !PT ;  /* 0x0000000904047212 */ /* 0x000fe400078e3cff */
[----:B------:R-:W-:-:S03]  /*7a70*/  LEA R9, R10, R8, 0x9 ;  /* 0x000000080a097211 */ /* 0x000fc600078e48ff */
[----:B------:R-:W-:Y:S02]  /*7a80*/  IMAD R5, R10, 0x200, R4 ;  /* 0x000002000a057824 */ /* 0x000fe400078e0204 */
[--C-:B------:R-:W-:Y:S02]  /*7a90*/  IMAD R44, R9, 0x2, R18.reuse ;  /* 0x00000002092c7824 */ /* 0x100fe400078e0212 */
[----:B------:R-:W-:-:S03]  /*7aa0*/  IMAD R43, R5, 0x2, R18 ;  /* 0x00000002052b7824 */ /* 0x000fc600078e0212 */
[----:B------:R-:W1:Y:S04]  /*7ab0*/  LDS.128 R8, [R44+0x8400] ;  /* 0x008400002c087984 */ /* 0x000e680000000c00 */
[----:B------:R-:W0:Y:S01]  /*7ac0*/  LDS.128 R4, [R43+0x8400] ;  /* 0x008400002b047984 */ /* 0x000e220000000c00 */
[--C-:B-1----:R-:W-:Y:S02]  /*7ad0*/  HADD2.F32 R30, -RZ, R8.reuse.H0_H0 ;  /* 0x20000008ff1e7230 */ /* 0x102fe40000004100 */
[----:B------:R-:W-:Y:S02]  /*7ae0*/  HADD2.F32 R8, -RZ, R8.H1_H1 ;  /* 0x30000008ff087230 */ /* 0x000fe40000004100 */
[--C-:B0-----:R-:W-:Y:S02]  /*7af0*/  HADD2.F32 R25, -RZ, R4.reuse.H0_H0 ;  /* 0x20000004ff197230 */ /* 0x101fe40000004100 */
[C---:B------:R-:W-:Y:S01]  /*7b00*/  FMUL.FTZ R38, R30.reuse, R36 ;  /* 0x000000241e267220 */ /* 0x040fe20000410000 */
[----:B------:R-:W-:Y:S01]  /*7b10*/  FMUL.FTZ R40, R30, R34 ;  /* 0x000000221e287220 */ /* 0x000fe20000410000 */
[----:B------:R-:W-:-:S02]  /*7b20*/  HADD2.F32 R4, -RZ, R4.H1_H1 ;  /* 0x30000004ff047230 */ /* 0x000fc40000004100 */
[C---:B------:R-:W-:Y:S01]  /*7b30*/  FMUL.FTZ R39, R8.reuse, R37 ;  /* 0x0000002508277220 */ /* 0x040fe20000410000 */
[----:B------:R-:W-:Y:S02]  /*7b40*/  HADD2.F32 R31, -RZ, R9.H0_H0 ;  /* 0x20000009ff1f7230 */ /* 0x000fe40000004100 */
[C---:B------:R-:W-:Y:S01]  /*7b50*/  FFMA.FTZ R38, R25.reuse, R34, -R38 ;  /* 0x0000002219267223 */ /* 0x040fe20000010826 */
[----:B------:R-:W-:Y:S02]  /*7b60*/  HADD2.F32 R30, -RZ, R20.H0_H0 ;  /* 0x20000014ff1e7230 */ /* 0x000fe40000004100 */
[----:B------:R-:W-:Y:S01]  /*7b70*/  FFMA.FTZ R40, R25, R36, R40 ;  /* 0x0000002419287223 */ /* 0x000fe20000010028 */
[----:B------:R-:W-:Y:S02]  /*7b80*/  HADD2.F32 R25, -RZ, R15.H0_H0 ;  /* 0x2000000fff197230 */ /* 0x000fe40000004100 */
[----:B------:R-:W-:Y:S01]  /*7b90*/  FMUL.FTZ R41, R8, R35 ;  /* 0x0000002308297220 */ /* 0x000fe20000410000 */
[----:B------:R-:W-:-:S02]  /*7ba0*/  HADD2.F32 R26, -RZ, R5.H0_H0 ;  /* 0x20000005ff1a7230 */ /* 0x000fc40000004100 */
[C---:B------:R-:W-:Y:S01]  /*7bb0*/  FFMA.FTZ R39, R4.reuse, R35, -R39 ;  /* 0x0000002304277223 */ /* 0x040fe20000010827 */
[C---:B------:R-:W-:Y:S01]  /*7bc0*/  FMUL.FTZ R35, R31.reuse, R30 ;  /* 0x0000001e1f237220 */ /* 0x040fe20000410000 */
[----:B------:R-:W-:Y:S02]  /*7bd0*/  HADD2.F32 R9, -RZ, R9.H1_H1 ;  /* 0x30000009ff097230 */ /* 0x000fe40000004100 */
[----:B------:R-:W-:Y:S01]  /*7be0*/  FMUL.FTZ R31, R31, R25 ;  /* 0x000000191f1f7220 */ /* 0x000fe20000410000 */
[--C-:B------:R-:W-:Y:S02]  /*7bf0*/  HADD2.F32 R34, -RZ, R14.reuse.H1_H1 ;  /* 0x3000000eff227230 */ /* 0x100fe40000004100 */
[----:B------:R-:W-:Y:S01]  /*7c00*/  FFMA.FTZ R41, R4, R37, R41 ;  /* 0x0000002504297223 */ /* 0x000fe20000010029 */
[----:B------:R-:W-:Y:S02]  /*7c10*/  HADD2.F32 R4, -RZ, R14.H0_H0 ;  /* 0x2000000eff047230 */ /* 0x000fe40000004100 */
[----:B------:R-:W-:Y:S01]  /*7c20*/  FFMA.FTZ R35, R26, R25, -R35 ;  /* 0x000000191a237223 */ /* 0x000fe20000010823 */
[----:B------:R-:W-:-:S02]  /*7c30*/  HADD2.F32 R5, -RZ, R5.H1_H1 ;  /* 0x30000005ff057230 */ /* 0x000fc40000004100 */
[----:B------:R-:W-:Y:S01]  /*7c40*/  FFMA.FTZ R26, R26, R30, R31 ;  /* 0x0000001e1a1a7223 */ /* 0x000fe2000001001f */
[--C-:B------:R-:W-:Y:S02]  /*7c50*/  HADD2.F32 R32, -RZ, R10.reuse.H0_H0 ;  /* 0x2000000aff207230 */ /* 0x100fe40000004100 */
[C---:B------:R-:W-:Y:S01]  /*7c60*/  FMUL.FTZ R30, R9.reuse, R34 ;  /* 0x00000022091e7220 */ /* 0x040fe20000410000 */
[--C-:B------:R-:W-:Y:S02]  /*7c70*/  HADD2.F32 R8, -RZ, R13.reuse.H0_H0 ;  /* 0x2000000dff087230 */ /* 0x100fe40000004100 */
[----:B------:R-:W-:Y:S01]  /*7c80*/  FMUL.FTZ R36, R9, R4 ;  /* 0x0000000409247220 */ /* 0x000fe20000410000 */
[----:B------:R-:W-:Y:S02]  /*7c90*/  HADD2.F32 R25, -RZ, R13.H1_H1 ;  /* 0x3000000dff197230 */ /* 0x000fe40000004100 */
[----:B------:R-:W-:Y:S02]  /*7ca0*/  HADD2.F32 R10, -RZ, R10.H1_H1 ;  /* 0x3000000aff0a7230 */ /* 0x000fe40000004100 */
[----:B------:R-:W-:-:S02]  /*7cb0*/  HADD2.F32 R31, -RZ, R3.H1_H1 ;  /* 0x30000003ff1f7230 */ /* 0x000fc40000004100 */
[C---:B------:R-:W-:Y:S01]  /*7cc0*/  FFMA.FTZ R30, R5.reuse, R4, -R30 ;  /* 0x00000004051e7223 */ /* 0x040fe2000001081e */
[--C-:B------:R-:W-:Y:S02]  /*7cd0*/  HADD2.F32 R27, -RZ, R6.reuse.H0_H0 ;  /* 0x20000006ff1b7230 */ /* 0x100fe40000004100 */
[C---:B------:R-:W-:Y:S01]  /*7ce0*/  FMUL.FTZ R4, R32.reuse, R25 ;  /* 0x0000001920047220 */ /* 0x040fe20000410000 */
[----:B------:R-:W-:Y:S02]  /*7cf0*/  HADD2.F32 R6, -RZ, R6.H1_H1 ;  /* 0x30000006ff067230 */ /* 0x000fe40000004100 */
[----:B------:R-:W-:Y:S01]  /*7d00*/  FMUL.FTZ R42, R32, R8 ;  /* 0x00000008202a7220 */ /* 0x000fe20000410000 */
[----:B------:R-:W-:Y:S02]  /*7d10*/  HADD2.F32 R9, -RZ, R3.H0_H0 ;  /* 0x20000003ff097230 */ /* 0x000fe40000004100 */
[----:B------:R-:W-:Y:S01]  /*7d20*/  FFMA.FTZ R37, R5, R34, R36 ;  /* 0x0000002205257223 */ /* 0x000fe20000010024 */
[----:B------:R-:W-:Y:S01]  /*7d30*/  FMUL.FTZ R5, R10, R31 ;  /* 0x0000001f0a057220 */ /* 0x000fe20000410000 */
[C---:B------:R-:W-:Y:S01]  /*7d40*/  FFMA.FTZ R32, R27.reuse, R8, -R4 ;  /* 0x000000081b207223 */ /* 0x040fe20000010804 */
[----:B------:R-:W-:Y:S01]  /*7d50*/  FFMA.FTZ R42, R27, R25, R42 ;  /* 0x000000191b2a7223 */ /* 0x000fe2000001002a */
[----:B------:R-:W-:-:S02]  /*7d60*/  HADD2.F32 R33, -RZ, R11.H0_H0 ;  /* 0x2000000bff217230 */ /* 0x000fc40000004100 */
[-C--:B------:R-:W-:Y:S01]  /*7d70*/  FMUL.FTZ R27, R10, R9.reuse ;  /* 0x000000090a1b7220 */ /* 0x080fe20000410000 */
[----:B------:R-:W-:Y:S01]  /*7d80*/  FFMA.FTZ R25, R6, R9, -R5 ;  /* 0x0000000906197223 */ /* 0x000fe20000010805 */
[----:B------:R-:W-:Y:S02]  /*7d90*/  HADD2.F32 R11, -RZ, R11.H1_H1 ;  /* 0x3000000bff0b7230 */ /* 0x000fe40000004100 */
[--C-:B------:R-:W-:Y:S02]  /*7da0*/  HADD2.F32 R5, -RZ, R12.reuse.H0_H0 ;  /* 0x2000000cff057230 */ /* 0x100fe40000004100 */
[----:B------:R-:W-:Y:S02]  /*7db0*/  HADD2.F32 R10, -RZ, R12.H1_H1 ;  /* 0x3000000cff0a7230 */ /* 0x000fe40000004100 */
[--C-:B------:R-:W-:Y:S02]  /*7dc0*/  HADD2.F32 R4, -RZ, R0.reuse.H1_H1 ;  /* 0x30000000ff047230 */ /* 0x100fe40000004100 */
[----:B------:R-:W-:-:S02]  /*7dd0*/  HADD2.F32 R8, -RZ, R0.H0_H0 ;  /* 0x20000000ff087230 */ /* 0x000fc40000004100 */
[--C-:B------:R-:W-:Y:S02]  /*7de0*/  HADD2.F32 R28, -RZ, R7.reuse.H0_H0 ;  /* 0x20000007ff1c7230 */ /* 0x100fe40000004100 */
[----:B------:R-:W-:Y:S01]  /*7df0*/  FFMA.FTZ R27, R6, R31, R27 ;  /* 0x0000001f061b7223 */ /* 0x000fe2000001001b */
[----:B------:R-:W-:Y:S02]  /*7e00*/  HADD2.F32 R7, -RZ, R7.H1_H1 ;  /* 0x30000007ff077230 */ /* 0x000fe40000004100 */
[-C--:B------:R-:W-:Y:S01]  /*7e10*/  FMUL.FTZ R9, R33, R5.reuse ;  /* 0x0000000521097220 */ /* 0x080fe20000410000 */
[----:B------:R-:W-:Y:S01]  /*7e20*/  FMUL.FTZ R34, R11, R10 ;  /* 0x0000000a0b227220 */ /* 0x000fe20000410000 */
[----:B------:R-:W-:Y:S01]  /*7e30*/  FMUL.FTZ R6, R33, R4 ;  /* 0x0000000421067220 */ /* 0x000fe20000410000 */
[----:B------:R-:W-:Y:S01]  /*7e40*/  FMUL.FTZ R31, R11, R8 ;  /* 0x000000080b1f7220 */ /* 0x000fe20000410000 */
        /* <DEDUP_REMOVED lines=12> */
[----:B------:R1:W-:Y:S04]  /*7f10*/  STS.128 [R43+0x8400], R4 ;  /* 0x008400042b007388 */ /* 0x0003e80000000c00 */
[----:B------:R1:W-:Y:S02]  /*7f20*/  STS.128 [R44+0x8400], R8 ;  /* 0x008400082c007388 */ /* 0x0003e40000000c00 */
.L_x_13383:
[----:B------:R-:W-:Y:S05]  /*7f30*/  BSYNC B1 ;  /* 0x0000000000017941 */ /* 0x000fea0003800000 */
.L_x_13382:
[----:B------:R-:W-:Y:S05]  /*7f40*/  @P0 BRA `(.L_x_13374) ;  /* 0x0000000400600947 */ /* 0x000fea0003800000 */
[----:B-1----:R-:W2:Y:S01]  /*7f50*/  LDL R8, [R1+0x24] ;  /* 0x0000240001087983 */ /* 0x002ea20000100800 */
[C---:B------:R-:W-:Y:S01]  /*7f60*/  VIADD R4, R153.reuse, 0x60 ;  /* 0x0000006099047836 */ /* 0x040fe20000000000 */
[----:B------:R-:W-:Y:S02]  /*7f70*/  IADD3 R5, R153, 0x60, RZ ;  /* 0x0000006099057810 */ /* 0x000fe40007ffe0ff */
[----:B------:R-:W3:Y:S01]  /*7f80*/  LDL R41, [R1+0x58] ;  /* 0x0000580001297983 */ /* 0x000ee20000100800 */
[----:B------:R-:W-:Y:S02]  /*7f90*/  IMAD.SHL.U32 R4, R4, 0x40, RZ ;  /* 0x0000004004047824 */ /* 0x000fe400078e00ff */
[----:B------:R-:W-:-:S03]  /*7fa0*/  IMAD.SHL.U32 R5, R5, 0x40, RZ ;  /* 0x0000004005057824 */ /* 0x000fc600078e00ff */
[----:B------:R-:W-:Y:S02]  /*7fb0*/  LOP3.LUT R4, R4, 0x1c0, RZ, 0xc0, !PT ;  /* 0x000001c004047812 */ /* 0x000fe400078ec0ff */
[----:B------:R-:W-:Y:S02]  /*7fc0*/  LOP3.LUT R5, R5, 0x1c0, RZ, 0xc0, !PT ;  /* 0x000001c005057812 */ /* 0x000fe400078ec0ff */
[----:B------:R-:W-:-:S04]  /*7fd0*/  SHF.R.U32.HI R4, RZ, 0x3, R4 ;  /* 0x00000003ff047819 */ /* 0x000fc80000011604 */
[----:B------:R-:W-:Y:S01]  /*7fe0*/  LOP3.LUT R24, R4, R24, R5, 0x1e, !PT ;  /* 0x0000001804187212 */ /* 0x000fe200078e1e05 */
[--C-:B------:R-:W-:Y:S02]  /*7ff0*/  HADD2.F32 R33, -RZ, R21.reuse.H0_H0 ;  /* 0x20000015ff217230 */ /* 0x100fe40000004100 */
[----:B------:R-:W-:Y:S02]  /*8000*/  HADD2.F32 R35, -RZ, R21.H1_H1 ;  /* 0x30000015ff237230 */ /* 0x000fe40000004100 */
[--C-:B------:R-:W-:Y:S02]  /*8010*/  HADD2.F32 R40, -RZ, R20.reuse.H1_H1 ;  /* 0x30000014ff287230 */ /* 0x100fe40000004100 */
[--C-:B------:R-:W-:Y:S02]  /*8020*/  HADD2.F32 R38, -RZ, R15.reuse.H1_H1 ;  /* 0x3000000fff267230 */ /* 0x100fe40000004100 */
[----:B------:R-:W-:Y:S02]  /*8030*/  HADD2.F32 R42, -RZ, R20.H0_H0 ;  /* 0x20000014ff2a7230 */ /* 0x000fe40000004100 */
[----:B------:R-:W-:-:S02]  /*8040*/  HADD2.F32 R20, -RZ, R15.H0_H0 ;  /* 0x2000000fff147230 */ /* 0x000fc40000004100 */
[----:B------:R-:W-:Y:S02]  /*8050*/  HADD2.F32 R39, -RZ, R14.H1_H1 ;  /* 0x3000000eff277230 */ /* 0x000fe40000004100 */
[--C-:B------:R-:W-:Y:S02]  /*8060*/  HADD2.F32 R37, -RZ, R13.reuse.H0_H0 ;  /* 0x2000000dff257230 */ /* 0x100fe40000004100 */
[----:B------:R-:W-:Y:S02]  /*8070*/  HADD2.F32 R13, -RZ, R13.H1_H1 ;  /* 0x3000000dff0d7230 */ /* 0x000fe40000004100 */
[----:B--2---:R-:W-:-:S04]  /*8080*/  IMAD.IADD R9, R8, 0x1, R24 ;  /* 0x0000000108097824 */ /* 0x004fc800078e0218 */
[----:B------:R-:W-:Y:S01]  /*8090*/  IMAD R24, R9, 0x2, R18 ;  /* 0x0000000209187824 */ /* 0x000fe200078e0212 */
[----:B---3--:R-:W0:Y:S04]  /*80a0*/  LDS.128 R4, [R41+0x8400] ;  /* 0x0084000029047984 */ /* 0x008e280000000c00 */
[----:B------:R-:W1:Y:S01]  /*80b0*/  LDS.128 R8, [R24+0x8400] ;  /* 0x0084000018087984 */ /* 0x000e620000000c00 */
[----:B0-----:R-:W-:Y:S02]  /*80c0*/  HADD2.F32 R25, -RZ, R4.H0_H0 ;  /* 0x20000004ff197230 */ /* 0x001fe40000004100 */
[--C-:B-1----:R-:W-:Y:S02]  /*80d0*/  HADD2.F32 R21, -RZ, R8.reuse.H0_H0 ;  /* 0x20000008ff157230 */ /* 0x102fe40000004100 */
[----:B------:R-:W-:-:S03]  /*80e0*/  HADD2.F32 R8, -RZ, R8.H1_H1 ;  /* 0x30000008ff087230 */ /* 0x000fc60000004100 */
[-C--:B------:R-:W-:Y:S01]  /*80f0*/  FMUL.FTZ R36, R33, R21.reuse ;  /* 0x0000001521247220 */ /* 0x080fe20000410000 */
[----:B------:R-:W-:Y:S02]  /*8100*/  HADD2.F32 R4, -RZ, R4.H1_H1 ;  /* 0x30000004ff047230 */ /* 0x000fe40000004100 */
[C---:B------:R-:W-:Y:S01]  /*8110*/  FMUL.FTZ R34, R35.reuse, R21 ;  /* 0x0000001523227220 */ /* 0x040fe20000410000 */
[--C-:B------:R-:W-:Y:S02]  /*8120*/  HADD2.F32 R30, -RZ, R9.reuse.H0_H0 ;  /* 0x20000009ff1e7230 */ /* 0x100fe40000004100 */
[----:B------:R-:W-:Y:S01]  /*8130*/  FFMA.FTZ R36, R35, R25, R36 ;  /* 0x0000001923247223 */ /* 0x000fe20000010024 */
[----:B------:R-:W-:Y:S02]  /*8140*/  HADD2.F32 R9, -RZ, R9.H1_H1 ;  /* 0x30000009ff097230 */ /* 0x000fe40000004100 */
[-C--:B------:R-:W-:Y:S01]  /*8150*/  FMUL.FTZ R21, R40, R8.reuse ;  /* 0x0000000828157220 */ /* 0x080fe20000410000 */
[----:B------:R-:W-:Y:S01]  /*8160*/  FMUL.FTZ R15, R38, R8 ;  /* 0x00000008260f7220 */ /* 0x000fe20000410000 */
[----:B------:R-:W-:-:S02]  /*8170*/  HADD2.F32 R35, -RZ, R14.H0_H0 ;  /* 0x2000000eff237230 */ /* 0x000fc40000004100 */
[----:B------:R-:W-:Y:S01]  /*8180*/  FFMA.FTZ R34, R33, R25, -R34 ;  /* 0x0000001921227223 */ /* 0x000fe20000010822 */
[--C-:B------:R-:W-:Y:S02]  /*8190*/  HADD2.F32 R26, -RZ, R5.reuse.H0_H0 ;  /* 0x20000005ff1a7230 */ /* 0x100fe40000004100 */
[----:B------:R-:W-:Y:S01]  /*81a0*/  FFMA.FTZ R21, R38, R4, -R21 ;  /* 0x0000000426157223 */ /* 0x000fe20000010815 */
[----:B------:R-:W-:Y:S02]  /*81b0*/  HADD2.F32 R5, -RZ, R5.H1_H1 ;  /* 0x30000005ff057230 */ /* 0x000fe40000004100 */
[----:B------:R-:W-:Y:S01]  /*81c0*/  FMUL.FTZ R25, R42, R30 ;  /* 0x0000001e2a197220 */ /* 0x000fe20000410000 */
[--C-:B------:R-:W-:Y:S02]  /*81d0*/  HADD2.F32 R31, -RZ, R10.reuse.H0_H0 ;  /* 0x2000000aff1f7230 */ /* 0x100fe40000004100 */
[----:B------:R-:W-:Y:S01]  /*81e0*/  FFMA.FTZ R15, R40, R4, R15 ;  /* 0x00000004280f7223 */ /* 0x000fe2000001000f */
[----:B------:R-:W-:-:S02]  /*81f0*/  HADD2.F32 R10, -RZ, R10.H1_H1 ;  /* 0x3000000aff0a7230 */ /* 0x000fc40000004100 */
[-C--:B------:R-:W-:Y:S01]  /*8200*/  FMUL.FTZ R4, R39, R9.reuse ;  /* 0x0000000927047220 */ /* 0x080fe20000410000 */
[C---:B------:R-:W-:Y:S01]  /*8210*/  FMUL.FTZ R8, R35.reuse, R9 ;  /* 0x0000000923087220 */ /* 0x040fe20000410000 */
[--C-:B------:R-:W-:Y:S02]  /*8220*/  HADD2.F32 R38, -RZ, R3.reuse.H1_H1 ;  /* 0x30000003ff267230 */ /* 0x100fe40000004100 */
[C---:B------:R-:W-:Y:S01]  /*8230*/  FMUL.FTZ R33, R20.reuse, R30 ;  /* 0x0000001e14217220 */ /* 0x040fe20000410000 */
[--C-:B------:R-:W-:Y:S02]  /*8240*/  HADD2.F32 R27, -RZ, R6.reuse.H0_H0 ;  /* 0x20000006ff1b7230 */ /* 0x100fe40000004100 */
[----:B------:R-:W-:Y:S01]  /*8250*/  FFMA.FTZ R25, R20, R26, -R25 ;  /* 0x0000001a14197223 */ /* 0x000fe20000010819 */
[----:B------:R-:W-:Y:S02]  /*8260*/  HADD2.F32 R30, -RZ, R3.H0_H0 ;  /* 0x20000003ff1e7230 */ /* 0x000fe40000004100 */
[----:B------:R-:W-:Y:S01]  /*8270*/  FFMA.FTZ R14, R35, R5, -R4 ;  /* 0x00000005230e7223 */ /* 0x000fe20000010804 */
[----:B------:R-:W-:-:S02]  /*8280*/  HADD2.F32 R6, -RZ, R6.H1_H1 ;  /* 0x30000006ff067230 */ /* 0x000fc40000004100 */
[----:B------:R-:W-:Y:S01]  /*8290*/  FFMA.FTZ R20, R39, R5, R8 ;  /* 0x0000000527147223 */ /* 0x000fe20000010008 */
[----:B------:R-:W-:Y:S01]  /*82a0*/  FFMA.FTZ R33, R42, R26, R33 ;  /* 0x0000001a2a217223 */ /* 0x000fe20000010021 */
[-C--:B------:R-:W-:Y:S01]  /*82b0*/  FMUL.FTZ R5, R38, R10.reuse ;  /* 0x0000000a26057220 */ /* 0x080fe20000410000 */
[-C--:B------:R-:W-:Y:S01]  /*82c0*/  FMUL.FTZ R4, R13, R31.reuse ;  /* 0x0000001f0d047220 */ /* 0x080fe20000410000 */
[C---:B------:R-:W-:Y:S01]  /*82d0*/  FMUL.FTZ R26, R37.reuse, R31 ;  /* 0x0000001f251a7220 */ /* 0x040fe20000410000 */
[C---:B------:R-:W-:Y:S01]  /*82e0*/  FMUL.FTZ R9, R30.reuse, R10 ;  /* 0x0000000a1e097220 */ /* 0x040fe20000410000 */
[--C-:B------:R-:W-:Y:S02]  /*82f0*/  HADD2.F32 R32, -RZ, R11.reuse.H0_H0 ;  /* 0x2000000bff207230 */ /* 0x100fe40000004100 */
[----:B------:R-:W-:Y:S01]  /*8300*/  FFMA.FTZ R10, R30, R6, -R5 ;  /* 0x000000061e0a7223 */ /* 0x000fe20000010805 */
[----:B------:R-:W-:Y:S02]  /*8310*/  HADD2.F32 R11, -RZ, R11.H1_H1 ;  /* 0x3000000bff0b7230 */ /* 0x000fe40000004100 */
[-C--:B------:R-:W-:Y:S01]  /*8320*/  FFMA.FTZ R3, R37, R27.reuse, -R4 ;  /* 0x0000001b25037223 */ /* 0x080fe20000010804 */
[----:B------:R-:W-:Y:S01]  /*8330*/  FFMA.FTZ R26, R13, R27, R26 ;  /* 0x0000001b0d1a7223 */ /* 0x000fe2000001001a */
[----:B------:R-:W-:-:S02]  /*8340*/  HADD2.F32 R30, -RZ, R12.H0_H0 ;  /* 0x2000000cff1e7230 */ /* 0x000fc40000004100 */
[----:B------:R-:W-:Y:S02]  /*8350*/  HADD2.F32 R31, -RZ, R12.H1_H1 ;  /* 0x3000000cff1f7230 */ /* 0x000fe40000004100 */
[--C-:B------:R-:W-:Y:S02]  /*8360*/  HADD2.F32 R8, -RZ, R0.reuse.H1_H1 ;  /* 0x30000000ff087230 */ /* 0x100fe40000004100 */
[----:B------:R-:W-:Y:S02]  /*8370*/  HADD2.F32 R27, -RZ, R0.H0_H0 ;  /* 0x20000000ff1b7230 */ /* 0x000fe40000004100 */
[--C-:B------:R-:W-:Y:S02]  /*8380*/  HADD2.F32 R28, -RZ, R7.reuse.H0_H0 ;  /* 0x20000007ff1c7230 */ /* 0x100fe40000004100 */
[----:B------:R-:W-:Y:S01]  /*8390*/  FFMA.FTZ R13, R38, R6, R9 ;  /* 0x00000006260d7223 */ /* 0x000fe20000010009 */
[----:B------:R-:W-:Y:S02]  /*83a0*/  HADD2.F32 R7, -RZ, R7.H1_H1 ;  /* 0x30000007ff077230 */ /* 0x000fe40000004100 */
[-C--:B------:R-:W-:Y:S01]  /*83b0*/  FMUL.FTZ R5, R30, R32.reuse ;  /* 0x000000201e057220 */ /* 0x080fe20000410000 */
        /* <DEDUP_REMOVED lines=17> */
.L_x_13374:
[----:B------:R-:W-:Y:S05]  /*84d0*/  BSYNC B0 ;  /* 0x0000000000007941 */ /* 0x000fea0003800000 */
.L_x_13363:
        /* <DEDUP_REMOVED lines=8> */
.L_x_13360:
[----:B----4-:R-:W-:-:S04]  /*8560*/  MOV R0, UR39 ;  /* 0x0000002700007c02 */ /* 0x010fc80008000f00 */
[----:B------:R-:W-:-:S13]  /*8570*/  ISETP.NE.AND P0, PT, R0, 0x3, PT ;  /* 0x000000030000780c */ /* 0x000fda0003f05270 */
[----:B------:R-:W-:Y:S05]  /*8580*/  @!P0 BRA `(.L_x_13384) ;  /* 0x0000000000048947 */ /* 0x000fea0003800000 */
[----:B------:R-:W-:Y:S01]  /*8590*/  BPT.TRAP 0x1 ;  /* 0x000000040000795c */ /* 0x000fe20000300000 */
.L_x_13384:
[----:B01----:R-:W2:Y:S01]  /*85a0*/  LDL R3, [R1+0x4] ;  /* 0x0000040001037983 */ /* 0x003ea20000100800 */
[----:B------:R-:W-:Y:S01]  /*85b0*/  IMAD R0, R156, 0x8, R18 ;  /* 0x000000089c007824 */ /* 0x000fe200078e0212 */
[----:B--2---:R-:W-:-:S04]  /*85c0*/  SHF.L.U32 R5, R3, 0x1f, RZ ;  /* 0x0000001f03057819 */ /* 0x004fc800000006ff */
[----:B------:R0:W1:Y:S01]  /*85d0*/  SYNCS.PHASECHK.TRANS64.TRYWAIT P1, [R0+URZ+0x16830], R5 ;  /* 0x01683005000075a7 */ /* 0x000062000802017f */
[----:B------:R-:W-:Y:S05]  /*85e0*/  @!P0 BRA `(.L_x_13385) ;  /* 0x0000000000048947 */ /* 0x000fea0003800000 */
[----:B------:R-:W-:Y:S01]  /*85f0*/  BPT.TRAP 0x1 ;  /* 0x000000040000795c */ /* 0x000fe20000300000 */
.L_x_13385:
        /* <DEDUP_REMOVED lines=10> */
.L_x_13386:
[----:B--2---:R-:W2:Y:S01]  /*86a0*/  LDL R3, [R1+0x20] ;  /* 0x0000200001037983 */ /* 0x004ea20000100800 */
[----:B01----:R-:W-:Y:S01]  /*86b0*/  IMAD.MOV.U32 R5, RZ, RZ, 0x40000040 ;  /* 0x40000040ff057424 */ /* 0x003fe200078e00ff */
[----:B------:R-:W-:Y:S05]  /*86c0*/  WARPSYNC.ALL ;  /* 0x0000000000007948 */ /* 0x000fea0003800000 */
[C---:B------:R-:W-:Y:S01]  /*86d0*/  R2UR UR4, R12.reuse ;  /* 0x000000000c0472ca */ /* 0x040fe200000e0000 */
[----:B---3-5:R-:W-:Y:S01]  /*86e0*/  WARPGROUP.ARRIVE ;  /* 0x00000000000079c5 */ /* 0x028fe20000000000 */
[----:B------:R-:W-:Y:S01]  /*86f0*/  R2UR UR5, R13 ;  /* 0x000000000d0572ca */ /* 0x000fe200000e0000 */
[C---:B------:R-:W-:Y:S01]  /*8700*/  VIADD R8, R12.reuse, 0x2 ;  /* 0x000000020c087836 */ /* 0x040fe20000000000 */
[----:B------:R-:W-:Y:S01]  /*8710*/  R2UR UR7, R5 ;  /* 0x00000000050772ca */ /* 0x000fe200000e0000 */
[----:B------:R-:W-:Y:S01]  /*8720*/  IMAD.MOV.U32 R7, RZ, RZ, 0x40000040 ;  /* 0x40000040ff077424 */ /* 0x000fe200078e00ff */
[----:B------:R-:W-:Y:S01]  /*8730*/  MOV R9, 0x40000040 ;  /* 0x4000004000097802 */ /* 0x000fe20000000f00 */
[C---:B------:R-:W-:Y:S01]  /*8740*/  VIADD R20, R12.reuse, 0x4 ;  /* 0x000000040c147836 */ /* 0x040fe20000000000 */
[----:B------:R-:W-:Y:S01]  /*8750*/  MOV R21, 0x40000040 ;  /* 0x4000004000157802 */ /* 0x000fe20000000f00 */
[----:B------:R-:W-:Y:S01]  /*8760*/  VIADD R14, R12, 0x6 ;  /* 0x000000060c0e7836 */ /* 0x000fe20000000000 */
[----:B------:R-:W-:Y:S01]  /*8770*/  MOV R15, 0x40000040 ;  /* 0x40000040000f7802 */ /* 0x000fe20000000f00 */
[----:B------:R-:W-:Y:S01]  /*8780*/  IMAD.MOV.U32 R5, RZ, RZ, 0x40000040 ;  /* 0x40000040ff057424 */ /* 0x000fe200078e00ff */
[----:B------:R0:W-:Y:S01]  /*8790*/  STL.64 [R1+0x8], R8 ;  /* 0x0000080801007387 */ /* 0x0001e20000100a00 */
[----:B------:R-:W-:Y:S01]  /*87a0*/  IMAD.MOV.U32 R119, RZ, RZ, RZ ;  /* 0x000000ffff777224 */ /* 0x000fe200078e00ff */
[----:B--2---:R-:W-:-:S04]  /*87b0*/  LEA R4, R156, R3, 0xa ;  /* 0x000000039c047211 */ /* 0x004fc800078e50ff */
[C---:B------:R-:W-:Y:S01]  /*87c0*/  R2UR UR6, R4.reuse ;  /* 0x00000000040672ca */ /* 0x040fe200000e0000 */
[----:B------:R-:W-:-:S12]  /*87d0*/  VIADD R6, R4, 0x2 ;  /* 0x0000000204067836 */ /* 0x000fd80000000000 */
[----:B------:R-:W-:Y:S01]  /*87e0*/  HGMMA.64x128x16.F32 R24, gdesc[UR4], RZ, !UPT, gsb0 ;  /* 0x01e00000041879f0 */ /* 0x000fe2000c0008ff */
[----:B------:R-:W-:Y:S02]  /*87f0*/  R2UR UR4, R8 ;  /* 0x00000000080472ca */ /* 0x000fe400000e0000 */
[----:B------:R-:W-:Y:S02]  /*8800*/  R2UR UR5, R9 ;  /* 0x00000000090572ca */ /* 0x000fe400000e0000 */
[----:B------:R-:W-:Y:S01]  /*8810*/  R2UR UR6, R6 ;  /* 0x00000000060672ca */ /* 0x000fe200000e0000 */
[C---:B------:R-:W-:Y:S01]  /*8820*/  VIADD R6, R4.reuse, 0x4 ;  /* 0x0000000404067836 */ /* 0x040fe20000000000 */
[----:B------:R-:W-:Y:S01]  /*8830*/  R2UR UR7, R7 ;  /* 0x00000000070772ca */ /* 0x000fe200000e0000 */
[----:B------:R-:W-:Y:S02]  /*8840*/  IMAD.MOV.U32 R7, RZ, RZ, 0x40000040 ;  /* 0x40000040ff077424 */ /* 0x000fe400078e00ff */
[----:B------:R-:W-:Y:S01]  /*8850*/  VIADD R4, R4, 0x6 ;  /* 0x0000000604047836 */ /* 0x000fe20000000000 */
[----:B------:R-:W-:-:S02]  /*8860*/  WARPGROUP.DEPBAR.LE gsb0, 0x0 ;  /* 0x00008000000079c5 */ /* 0x000fc40000010000 */
[----:B------:R-:W-:-:S07]  /*8870*/  WARPGROUP.ARRIVE ;  /* 0x00000000000079c5 */ /* 0x000fce0000000000 */
[----:B------:R-:W-:Y:S01]  /*8880*/  HGMMA.64x128x16.F32 R24, gdesc[UR4], R24, gsb0 ;  /* 0x01e00000041879f0 */ /* 0x000fe20008000818 */
[----:B------:R-:W-:Y:S02]  /*8890*/  R2UR UR4, R20 ;  /* 0x00000000140472ca */ /* 0x000fe400000e0000 */
[----:B------:R-:W-:Y:S02]  /*88a0*/  R2UR UR5, R21 ;  /* 0x00000000150572ca */ /* 0x000fe400000e0000 */
[----:B------:R-:W-:Y:S02]  /*88b0*/  R2UR UR6, R6 ;  /* 0x00000000060672ca */ /* 0x000fe400000e0000 */
[----:B------:R-:W-:Y:S01]  /*88c0*/  R2UR UR7, R7 ;  /* 0x00000000070772ca */ /* 0x000fe200000e0000 */
[----:B------:R-:W-:Y:S02]  /*88d0*/  WARPGROUP.DEPBAR.LE gsb0, 0x0 ;  /* 0x00008000000079c5 */ /* 0x000fe40000010000 */
[----:B------:R-:W-:-:S10]  /*88e0*/  WARPGROUP.ARRIVE ;  /* 0x00000000000079c5 */ /* 0x000fd40000000000 */
        /* <DEDUP_REMOVED lines=11> */
.L_x_13388:
        /* <DEDUP_REMOVED lines=67> */
[----:B------:R-:W-:Y:S01]  /*8dd0*/  VIADD R0, R0, 0x16840 ;  /* 0x0001684000007836 */ /* 0x000fe20000000000 */
[----:B------:R-:W-:-:S05]  /*8de0*/  ULDC UR6, c[0x0][0x9d8] ;  /* 0x0002760000067ab9 */ /* 0x000fca0000000800 */
        /* <DEDUP_REMOVED lines=33> */
[----:B------:R-:W-:-:S07]  /*9000*/  ISETP.GT.AND P4, PT, R72, RZ, PT ;  /* 0x000000ff4800720c */ /* 0x000fce0003f84270 */
[----:B------:R-:W2:Y:S01]  /*9010*/  MUFU.TANH R56, R56 ;  /* 0x0000003800387308 */ /* 0x000ea20000002400 */
[----:B------:R-:W-:-:S07]  /*9020*/  ISETP.GT.AND P5, PT, R72, 0x1, PT ;  /* 0x000000014800780c */ /* 0x000fce0003fa4270 */
[----:B------:R-:W2:Y:S01]  /*9030*/  MUFU.TANH R53, R53 ;  /* 0x0000003500357308 */ /* 0x000ea20000002400 */
[----:B------:R-:W-:-:S07]  /*9040*/  ISETP.GT.AND P1, PT, R72, 0x8, PT ;  /* 0x000000084800780c */ /* 0x000fce0003f24270 */
[----:B------:R-:W2:Y:S01]  /*9050*/  MUFU.TANH R59, R59 ;  /* 0x0000003b003b7308 */ /* 0x000ea20000002400 */
[----:B0-----:R-:W-:-:S07]  /*9060*/  FSEL R3, R3, -INF , P4 ;  /* 0xff80000003037808 */ /* 0x001fce0002000000 */
[----:B------:R-:W0:Y:S01]  /*9070*/  MUFU.TANH R54, R54 ;  /* 0x0000003600367308 */ /* 0x000e220000002400 */
[----:B-1----:R-:W-:-:S07]  /*9080*/  FSEL R4, R4, -INF , P5 ;  /* 0xff80000004047808 */ /* 0x002fce0002800000 */
[----:B------:R-:W1:Y:S01]  /*9090*/  MUFU.TANH R60, R60 ;  /* 0x0000003c003c7308 */ /* 0x000e620000002400 */
[----:B------:R-:W-:-:S07]  /*90a0*/  ISETP.GT.AND P2, PT, R72, 0x9, PT ;  /* 0x000000094800780c */ /* 0x000fce0003f44270 */
[----:B------:R-:W1:Y:S01]  /*90b0*/  MUFU.TANH R57, R57 ;  /* 0x0000003900397308 */ /* 0x000e620000002400 */
[----:B---3--:R-:W-:-:S07]  /*90c0*/  FSEL R7, R7, -INF , P1 ;  /* 0xff80000007077808 */ /* 0x008fce0000800000 */
[----:B------:R-:W3:Y:S01]  /*90d0*/  MUFU.TANH R63, R63 ;  /* 0x0000003f003f7308 */ /* 0x000ee20000002400 */
[----:B------:R-:W-:-:S07]  /*90e0*/  FMNMX.FTZ R76, R3, R4, !PT ;  /* 0x00000004034c7209 */ /* 0x000fce0007810000 */
[----:B------:R-:W3:Y:S01]  /*90f0*/  MUFU.TANH R58, R58 ;  /* 0x0000003a003a7308 */ /* 0x000ee20000002400 */
[----:B------:R-:W-:-:S07]  /*9100*/  ISETP.GT.AND P3, PT, R72, 0x10, PT ;  /* 0x000000104800780c */ /* 0x000fce0003f64270 */
[----:B------:R-:W3:Y:S01]  /*9110*/  MUFU.TANH R64, R64 ;  /* 0x0000004000407308 */ /* 0x000ee20000002400 */
[----:B----4-:R-:W-:-:S07]  /*9120*/  FSEL R8, R8, -INF , P2 ;  /* 0xff80000008087808 */ /* 0x010fce0001000000 */
[----:B------:R-:W4:Y:S01]  /*9130*/  MUFU.TANH R61, R61 ;  /* 0x0000003d003d7308 */ /* 0x000f220000002400 */
[----:B------:R-:W-:Y:S01]  /*9140*/  FMNMX.FTZ R75, R7, R76, !PT ;  /* 0x0000004c074b7209 */ /* 0x000fe20007810000 */
[----:B------:R-:W-:Y:S01]  /*9150*/  FMUL.FTZ R71, R81, UR5 ;  /* 0x0000000551477c20 */ /* 0x000fe20008410000 */
[----:B-----5:R-:W-:-:S05]  /*9160*/  FSEL R5, R5, -INF , P4 ;  /* 0xff80000005057808 */ /* 0x020fca0002000000 */
[----:B------:R-:W5:Y:S01]  /*9170*/  MUFU.TANH R67, R67 ;  /* 0x0000004300437308 */ /* 0x000f620000002400 */
[----:B------:R-:W-:-:S07]  /*9180*/  ISETP.GT.AND P4, PT, R72, 0x11, PT ;  /* 0x000000114800780c */ /* 0x000fce0003f84270 */
[----:B------:R-:W5:Y:S01]  /*9190*/  MUFU.TANH R62, R62 ;  /* 0x0000003e003e7308 */ /* 0x000f620000002400 */
[----:B------:R-:W-:Y:S01]  /*91a0*/  FSEL R11, R11, -INF , P3 ;  /* 0xff8000000b0b7808 */ /* 0x000fe20001800000 */
[----:B------:R-:W-:Y:S01]  /*91b0*/  FMUL.FTZ R73, R84, UR5 ;  /* 0x0000000554497c20 */ /* 0x000fe20008410000 */
[----:B------:R-:W-:-:S05]  /*91c0*/  FMNMX.FTZ R76, R8, R75, !PT ;  /* 0x0000004b084c7209 */ /* 0x000fca0007810000 */
[----:B------:R-:W5:Y:S01]  /*91d0*/  MUFU.TANH R68, R68 ;  /* 0x0000004400447308 */ /* 0x000f620000002400 */
[----:B------:R-:W-:Y:S01]  /*91e0*/  FSEL R6, R6, -INF , P5 ;  /* 0xff80000006067808 */ /* 0x000fe20002800000 */
[----:B------:R-:W-:Y:S01]  /*91f0*/  FMUL.FTZ R74, R85, UR5 ;  /* 0x00000005554a7c20 */ /* 0x000fe20008410000 */
[----:B------:R-:W-:Y:S01]  /*9200*/  ISETP.GT.AND P5, PT, R72, 0x18, PT ;  /* 0x000000184800780c */ /* 0x000fe20003fa4270 */
[----:B------:R-:W5:Y:S01]  /*9210*/  LDL R90, [R1+0x18] ;  /* 0x00001800015a7983 */ /* 0x000f620000100800 */
[----:B------:R-:W-:Y:S02]  /*9220*/  FSEL R24, R24, -INF , P4 ;  /* 0xff80000018187808 */ /* 0x000fe40002000000 */
[----:B------:R-:W-:Y:S01]  /*9230*/  FMNMX.FTZ R75, R11, R76, !PT ;  /* 0x0000004c0b4b7209 */ /* 0x000fe20007810000 */
[----:B------:R-:W5:Y:S01]  /*9240*/  MUFU.TANH R65, R65 ;  /* 0x0000004100417308 */ /* 0x000f620000002400 */
[----:B------:R-:W-:Y:S02]  /*9250*/  FSEL R9, R9, -INF , P1 ;  /* 0xff80000009097808 */ /* 0x000fe40000800000 */
[----:B------:R-:W-:-:S02]  /*9260*/  ISETP.GT.AND P1, PT, R72, 0x19, PT ;  /* 0x000000194800780c */ /* 0x000fc40003f24270 */
[----:B------:R-:W-:Y:S02]  /*9270*/  FSEL R27, R27, -INF , P5 ;  /* 0xff8000001b1b7808 */ /* 0x000fe40002800000 */
[----:B------:R-:W-:Y:S01]  /*9280*/  FMNMX.FTZ R76, R24, R75, !PT ;  /* 0x0000004b184c7209 */ /* 0x000fe20007810000 */
[----:B------:R-:W5:Y:S01]  /*9290*/  MUFU.TANH R70, R70 ;  /* 0x0000004600467308 */ /* 0x000f620000002400 */
[----:B------:R-:W-:Y:S02]  /*92a0*/  FSEL R10, R10, -INF , P2 ;  /* 0xff8000000a0a7808 */ /* 0x000fe40001000000 */
[----:B------:R-:W-:Y:S02]  /*92b0*/  ISETP.GT.AND P2, PT, R72, 0x20, PT ;  /* 0x000000204800780c */ /* 0x000fe40003f44270 */
[----:B------:R-:W-:Y:S02]  /*92c0*/  FSEL R28, R28, -INF , P1 ;  /* 0xff8000001c1c7808 */ /* 0x000fe40000800000 */
[----:B------:R-:W-:Y:S01]  /*92d0*/  FMNMX.FTZ R77, R27, R76, !PT ;  /* 0x0000004c1b4d7209 */ /* 0x000fe20007810000 */
[----:B------:R-:W5:Y:S01]  /*92e0*/  MUFU.TANH R66, R66 ;  /* 0x0000004200427308 */ /* 0x000f620000002400 */
[----:B------:R-:W-:-:S02]  /*92f0*/  FSEL R25, R25, -INF , P3 ;  /* 0xff80000019197808 */ /* 0x000fc40001800000 */
[----:B------:R-:W-:Y:S02]  /*9300*/  ISETP.GT.AND P3, PT, R72, 0x21, PT ;  /* 0x000000214800780c */ /* 0x000fe40003f64270 */
[----:B------:R-:W-:Y:S02]  /*9310*/  FSEL R75, R31, -INF , P2 ;  /* 0xff8000001f4b7808 */ /* 0x000fe40001000000 */
[----:B------:R-:W-:Y:S01]  /*9320*/  FMNMX.FTZ R76, R28, R77, !PT ;  /* 0x0000004d1c4c7209 */ /* 0x000fe20007810000 */
[----:B------:R-:W-:Y:S01]  /*9330*/  MUFU.TANH R69, R69 ;  /* 0x0000004500457308 */ /* 0x000fe20000002400 */
[----:B------:R-:W-:Y:S02]  /*9340*/  FSEL R26, R26, -INF , P4 ;  /* 0xff8000001a1a7808 */ /* 0x000fe40002000000 */
[----:B------:R-:W-:Y:S02]  /*9350*/  ISETP.GT.AND P4, PT, R72, 0x28, PT ;  /* 0x000000284800780c */ /* 0x000fe40003f84270 */
[----:B------:R-:W-:-:S02]  /*9360*/  FSEL R32, R32, -INF , P3 ;  /* 0xff80000020207808 */ /* 0x000fc40001800000 */
[----:B------:R-:W-:Y:S02]  /*9370*/  FMNMX.FTZ R31, R75, R76, !PT ;  /* 0x0000004c4b1f7209 */ /* 0x000fe40007810000 */
[----:B------:R-:W-:Y:S02]  /*9380*/  FSEL R29, R29, -INF , P5 ;  /* 0xff8000001d1d7808 */ /* 0x000fe40002800000 */
[----:B------:R-:W-:Y:S02]  /*9390*/  ISETP.GT.AND P5, PT, R72, 0x29, PT ;  /* 0x000000294800780c */ /* 0x000fe40003fa4270 */
[----:B------:R-:W-:Y:S02]  /*93a0*/  FSEL R35, R35, -INF , P4 ;  /* 0xff80000023237808 */ /* 0x000fe40002000000 */
[----:B------:R-:W-:Y:S02]  /*93b0*/  FMNMX.FTZ R76, R32, R31, !PT ;  /* 0x0000001f204c7209 */ /* 0x000fe40007810000 */
[----:B------:R-:W-:-:S02]  /*93c0*/  FSEL R30, R30, -INF , P1 ;  /* 0xff8000001e1e7808 */ /* 0x000fc40000800000 */
[----:B------:R-:W-:Y:S02]  /*93d0*/  ISETP.GT.AND P1, PT, R72, 0x30, PT ;  /* 0x000000304800780c */ /* 0x000fe40003f24270 */
        /* <DEDUP_REMOVED lines=36> */
[----:B--2---:R-:W-:Y:S02]  /*9620*/  FSEL R55, R55, -INF , P4 ;  /* 0xff80000037377808 */ /* 0x004fe40002000000 */
        /* <DEDUP_REMOVED lines=9> */
[----:B0-----:R-:W-:-:S02]  /*96c0*/  FSEL R54, R54, -INF , P3 ;  /* 0xff80000036367808 */ /* 0x001fc40001800000 */
[----:B------:R-:W-:Y:S02]  /*96d0*/  ISETP.GT.AND P3, PT, R72, 0x60, PT ;  /* 0x000000604800780c */ /* 0x000fe40003f64270 */
[----:B-1----:R-:W-:Y:S02]  /*96e0*/  FSEL R60, R60, -INF , P2 ;  /* 0xff8000003c3c7808 */ /* 0x002fe40001000000 */
[----:B------:R-:W-:Y:S02]  /*96f0*/  FMNMX.FTZ R31, R59, R38, !PT ;  /* 0x000000263b1f7209 */ /* 0x000fe40007810000 */
[----:B------:R-:W-:Y:S02]  /*9700*/  FSEL R57, R57, -INF , P4 ;  /* 0xff80000039397808 */ /* 0x000fe40002000000 */
[----:B------:R-:W-:Y:S02]  /*9710*/  ISETP.GT.AND P4, PT, R72, 0x61, PT ;  /* 0x000000614800780c */ /* 0x000fe40003f84270 */
[----:B---3--:R-:W-:-:S02]  /*9720*/  FSEL R63, R63, -INF , P3 ;  /* 0xff8000003f3f7808 */ /* 0x008fc40001800000 */
[----:B------:R-:W-:Y:S01]  /*9730*/  FMNMX.FTZ R38, R60, R31, !PT ;  /* 0x0000001f3c267209 */ /* 0x000fe20007810000 */
[----:B------:R-:W0:Y:S01]  /*9740*/  MUFU.TANH R71, R71 ;  /* 0x0000004700477308 */ /* 0x000e220000002400 */
[----:B------:R-:W-:Y:S02]  /*9750*/  FSEL R58, R58, -INF , P5 ;  /* 0xff8000003a3a7808 */ /* 0x000fe40002800000 */
[----:B------:R-:W-:Y:S02]  /*9760*/  ISETP.GT.AND P5, PT, R72, 0x68, PT ;  /* 0x000000684800780c */ /* 0x000fe40003fa4270 */
[----:B------:R-:W-:Y:S02]  /*9770*/  FSEL R64, R64, -INF , P4 ;  /* 0xff80000040407808 */ /* 0x000fe40002000000 */
[----:B------:R-:W-:Y:S01]  /*9780*/  FMNMX.FTZ R31, R63, R38, !PT ;  /* 0x000000263f1f7209 */ /* 0x000fe20007810000 */
[----:B------:R-:W1:Y:S01]  /*9790*/  MUFU.TANH R73, R73 ;  /* 0x0000004900497308 */ /* 0x000e620000002400 */
[----:B----4-:R-:W-:-:S02]  /*97a0*/  FSEL R61, R61, -INF , P1 ;  /* 0xff8000003d3d7808 */ /* 0x010fc40000800000 */
[----:B------:R-:W-:Y:S02]  /*97b0*/  ISETP.GT.AND P1, PT, R72, 0x69, PT ;  /* 0x000000694800780c */ /* 0x000fe40003f24270 */
[----:B-----5:R-:W-:Y:S02]  /*97c0*/  FSEL R67, R67, -INF , P5 ;  /* 0xff80000043437808 */ /* 0x020fe40002800000 */
[----:B------:R-:W-:Y:S01]  /*97d0*/  FMNMX.FTZ R38, R64, R31, !PT ;  /* 0x0000001f40267209 */ /* 0x000fe20007810000 */
[----:B------:R-:W2:Y:S01]  /*97e0*/  MUFU.TANH R74, R74 ;  /* 0x0000004a004a7308 */ /* 0x000ea20000002400 */
        /* <DEDUP_REMOVED lines=10> */
[----:B0-----:R-:W-:Y:S02]  /*9890*/  FSEL R71, R71, -INF , P3 ;  /* 0xff80000047477808 */ /* 0x001fe40001800000 */
[----:B------:R-:W-:Y:S02]  /*98a0*/  FMNMX.FTZ R38, R70, R31, !PT ;  /* 0x0000001f46267209 */ /* 0x000fe40007810000 */
[----:B------:R-:W-:Y:S02]  /*98b0*/  FSEL R69, R69, -INF , P5 ;  /* 0xff80000045457808 */ /* 0x000fe40002800000 */
[----:B------:R-:W-:Y:S02]  /*98c0*/  ISETP.GT.AND P5, PT, R72, 0x79, PT ;  /* 0x000000794800780c */ /* 0x000fe40003fa4270 */
[----:B-1----:R-:W-:-:S02]  /*98d0*/  FSEL R73, R73, -INF , P4 ;  /* 0xff80000049497808 */ /* 0x002fc40002000000 */
[----:B------:R-:W-:Y:S02]  /*98e0*/  FMNMX.FTZ R38, R71, R38, !PT ;  /* 0x0000002647267209 */ /* 0x000fe40007810000 */
[----:B--2---:R-:W-:Y:S02]  /*98f0*/  FSEL R74, R74, -INF , P5 ;  /* 0xff8000004a4a7808 */ /* 0x004fe40002800000 */
        /* <DEDUP_REMOVED lines=8> */
[----:B------:R-:W-:-:S05]  /*9980*/  FSEL R77, R77, RZ, P6 ;  /* 0x000000ff4d4d7208 */ /* 0x000fca0003000000 */
[--C-:B------:R-:W-:Y:S01]  /*9990*/  FFMA.FTZ R148, R3, UR4, -R77.reuse ;  /* 0x0000000403947c23 */ /* 0x100fe2000801084d */
[----:B------:R-:W-:Y:S01]  /*99a0*/  FFMA.FTZ R3, R4, UR4, -R77 ;  /* 0x0000000404037c23 */ /* 0x000fe2000801084d */
[----:B------:R-:W-:Y:S01]  /*99b0*/  FMNMX.FTZ R4, R5, R6, !PT ;  /* 0x0000000605047209 */ /* 0x000fe20007810000 */
[----:B------:R-:W-:-:S03]  /*99c0*/  FMUL.FTZ R38, R79, UR5 ;  /* 0x000000054f267c20 */ /* 0x000fc60008410000 */
[----:B------:R-:W-:Y:S01]  /*99d0*/  FMNMX.FTZ R79, R9, R4, !PT ;  /* 0x00000004094f7209 */ /* 0x000fe20007810000 */
[----:B------:R-:W-:-:S03]  /*99e0*/  FFMA.FTZ R120, R11, UR4, -R77 ;  /* 0x000000040b787c23 */ /* 0x000fc6000801084d */
[----:B------:R-:W-:-:S04]  /*99f0*/  FMNMX.FTZ R4, R10, R79, !PT ;  /* 0x0000004f0a047209 */ /* 0x000fc80007810000 */
[----:B------:R-:W-:-:S04]  /*9a00*/  FMNMX.FTZ R11, R25, R4, !PT ;  /* 0x00000004190b7209 */ /* 0x000fc80007810000 */
[----:B------:R-:W-:-:S04]  /*9a10*/  FMNMX.FTZ R4, R26, R11, !PT ;  /* 0x0000000b1a047209 */ /* 0x000fc80007810000 */
        /* <DEDUP_REMOVED lines=26> */
[----:B------:R-:W1:Y:S01]  /*9bc0*/  MUFU.TANH R72, R72 ;  /* 0x0000004800487308 */ /* 0x000e620000002400 */
[----:B------:R-:W-:Y:S01]  /*9bd0*/  FMUL.FTZ R81, R87, UR5 ;  /* 0x0000000557517c20 */ /* 0x000fe20008410000 */
[--C-:B------:R-:W-:Y:S01]  /*9be0*/  FFMA.FTZ R150, R7, UR4, -R77.reuse ;  /* 0x0000000407967c23 */ /* 0x100fe2000801084d */
[----:B------:R-:W-:Y:S01]  /*9bf0*/  FMNMX.FTZ R79, R65, R4, !PT ;  /* 0x00000004414f7209 */ /* 0x000fe20007810000 */
[--C-:B------:R-:W-:Y:S01]  /*9c00*/  FFMA.FTZ R7, R8, UR4, -R77.reuse ;  /* 0x0000000408077c23 */ /* 0x100fe2000801084d */
[--C-:B------:R-:W-:Y:S01]  /*9c10*/  FFMA.FTZ R28, R28, UR4, -R77.reuse ;  /* 0x000000041c1c7c23 */ /* 0x100fe2000801084d */
[--C-:B------:R-:W-:Y:S02]  /*9c20*/  FFMA.FTZ R24, R24, UR4, -R77.reuse ;  /* 0x0000000418187c23 */ /* 0x100fe4000801084d */
[----:B------:R-:W2:Y:S01]  /*9c30*/  MUFU.TANH R80, R80 ;  /* 0x0000005000507308 */ /* 0x000ea20000002400 */
[----:B------:R-:W-:Y:S01]  /*9c40*/  FMNMX.FTZ R8, R66, R79, !PT ;  /* 0x0000004f42087209 */ /* 0x000fe20007810000 */
[--C-:B------:R-:W-:Y:S01]  /*9c50*/  FFMA.FTZ R32, R32, UR4, -R77.reuse ;  /* 0x0000000420207c23 */ /* 0x100fe2000801084d */
[----:B0-----:R-:W-:Y:S01]  /*9c60*/  FSEL R4, R38, -INF , P1 ;  /* 0xff80000026047808 */ /* 0x001fe20000800000 */
[----:B------:R-:W-:-:S04]  /*9c70*/  FFMA.FTZ R36, R36, UR4, -R77 ;  /* 0x0000000424247c23 */ /* 0x000fc8000801084d */
[----:B------:R-:W0:Y:S01]  /*9c80*/  MUFU.TANH R78, R78 ;  /* 0x0000004e004e7308 */ /* 0x000e220000002400 */
[----:B------:R-:W-:Y:S01]  /*9c90*/  FMNMX.FTZ R83, R69, R8, !PT ;  /* 0x0000000845537209 */ /* 0x000fe20007810000 */
[--C-:B------:R-:W-:Y:S01]  /*9ca0*/  FFMA.FTZ R132, R47, UR4, -R77.reuse ;  /* 0x000000042f847c23 */ /* 0x100fe2000801084d */
[----:B-1----:R-:W-:Y:S01]  /*9cb0*/  FSEL R8, R72, -INF , P2 ;  /* 0xff80000048087808 */ /* 0x002fe20001000000 */
[--C-:B------:R-:W-:Y:S01]  /*9cc0*/  FFMA.FTZ R134, R51, UR4, -R77.reuse ;  /* 0x0000000433867c23 */ /* 0x100fe2000801084d */
[--C-:B------:R-:W-:Y:S01]  /*9cd0*/  FFMA.FTZ R136, R55, UR4, -R77.reuse ;  /* 0x0000000437887c23 */ /* 0x100fe2000801084d */
        /* <DEDUP_REMOVED lines=10> */
[----:B------:R2:W-:Y:S01]  /*9d80*/  MUFU.EX2 R27, R28 ;  /* 0x0000001c001b7308 */ /* 0x0005e20000000800 */
[--C-:B------:R-:W-:Y:S01]  /*9d90*/  FFMA.FTZ R144, R70, UR4, -R77.reuse ;  /* 0x0000000446907c23 */ /* 0x100fe2000801084d */
[----:B------:R-:W-:Y:S01]  /*9da0*/  FFMA.FTZ R71, R71, UR4, -R77 ;  /* 0x0000000447477c23 */ /* 0x000fe2000801084d */
[----:B------:R-:W-:Y:S01]  /*9db0*/  ULDC UR5, c[0x0][0x988] ;  /* 0x0002620000057ab9 */ /* 0x000fe20000000800 */
[----:B--2---:R-:W-:-:S04]  /*9dc0*/  FSEL R28, R80, -INF , P3 ;  /* 0xff800000501c7808 */ /* 0x004fc80001800000 */
[----:B------:R0:W-:Y:S01]  /*9dd0*/  MUFU.EX2 R11, R24 ;  /* 0x00000018000b7308 */ /* 0x0001e20000000800 */
[----:B------:R-:W-:Y:S02]  /*9de0*/  FMNMX.FTZ R83, R28, R83, !PT ;  /* 0x000000531c537209 */ /* 0x000fe40007810000 */
[----:B0-----:R-:W-:-:S05]  /*9df0*/  FSEL R24, R78, -INF , P4 ;  /* 0xff8000004e187808 */ /* 0x001fca0002000000 */
[----:B------:R1:W-:Y:S01]  /*9e00*/  MUFU.EX2 R75, R32 ;  /* 0x00000020004b7308 */ /* 0x0003e20000000800 */
[----:B------:R-:W-:Y:S02]  /*9e10*/  FMNMX.FTZ R83, R24, R83, !PT ;  /* 0x0000005318537209 */ /* 0x000fe40007810000 */
[----:B-1----:R-:W-:-:S04]  /*9e20*/  FSEL R32, R81, -INF , P5 ;  /* 0xff80000051207808 */ /* 0x002fc80002800000 */
[----:B------:R-:W-:Y:S01]  /*9e30*/  FMNMX.FTZ R83, R32, R83, !PT ;  /* 0x0000005320537209 */ /* 0x000fe20007810000 */
[----:B------:R0:W-:Y:S04]  /*9e40*/  MUFU.EX2 R35, R36 ;  /* 0x0000002400237308 */ /* 0x0001e80000000800 */
[----:B0-----:R-:W0:Y:S02]  /*9e50*/  SHFL.BFLY PT, R36, R83, 0x2, 0x1f ;  /* 0x0c401f0053247f89 */ /* 0x001e2400000e0000 */
[----:B0-----:R-:W-:-:S05]  /*9e60*/  FMNMX.FTZ R36, R83, R36, !PT ;  /* 0x0000002453247209 */ /* 0x001fca0007810000 */
[----:B------:R-:W0:Y:S01]  /*9e70*/  SHFL.BFLY PT, R81, R36, 0x1, 0x1f ;  /* 0x0c201f0024517f89 */ /* 0x000e2200000e0000 */
[----:B------:R-:W-:Y:S01]  /*9e80*/  MUFU.EX2 R148, R148 ;  /* 0x0000009400947308 */ /* 0x000fe20000000800 */
[--C-:B------:R-:W-:Y:S01]  /*9e90*/  FFMA.FTZ R47, R48, UR4, -R77.reuse ;  /* 0x00000004302f7c23 */ /* 0x100fe2000801084d */
[----:B------:R-:W-:-:S06]  /*9ea0*/  FFMA.FTZ R51, R52, UR4, -R77 ;  /* 0x0000000434337c23 */ /* 0x000fcc000801084d */
[----:B------:R-:W1:Y:S01]  /*9eb0*/  MUFU.EX2 R3, R3 ;  /* 0x0000000300037308 */ /* 0x000e620000000800 */
[--C-:B------:R-:W-:Y:S01]  /*9ec0*/  FFMA.FTZ R55, R56, UR4, -R77.reuse ;  /* 0x0000000438377c23 */ /* 0x100fe2000801084d */
[--C-:B------:R-:W-:Y:S01]  /*9ed0*/  FFMA.FTZ R59, R60, UR4, -R77.reuse ;  /* 0x000000043c3b7c23 */ /* 0x100fe2000801084d */
[--C-:B------:R-:W-:Y:S01]  /*9ee0*/  FFMA.FTZ R63, R64, UR4, -R77.reuse ;  /* 0x00000004403f7c23 */ /* 0x100fe2000801084d */
[--C-:B------:R-:W-:Y:S01]  /*9ef0*/  FFMA.FTZ R67, R68, UR4, -R77.reuse ;  /* 0x0000000444437c23 */ /* 0x100fe2000801084d */
[----:B------:R-:W-:-:S03]  /*9f00*/  FFMA.FTZ R73, R74, UR4, -R77 ;  /* 0x000000044a497c23 */ /* 0x000fc6000801084d */
        /* <DEDUP_REMOVED lines=9> */
[----:B------:R-:W-:Y:S01]  /*9fa0*/  FFMA.FTZ R151, R9, UR4, -R77 ;  /* 0x0000000409977c23 */ /* 0x000fe2000801084d */
[----:B-1----:R-:W-:Y:S01]  /*9fb0*/  FADD.FTZ R5, R148, R3 ;  /* 0x0000000394057221 */ /* 0x002fe20000010000 */
[----:B------:R-:W-:-:S03]  /*9fc0*/  FFMA.FTZ R10, R10, UR4, -R77 ;  /* 0x000000040a0a7c23 */ /* 0x000fc6000801084d */
[----:B------:R-:W-:Y:S01]  /*9fd0*/  MUFU.EX2 R149, R149 ;  /* 0x0000009500957308 */ /* 0x000fe20000000800 */
[----:B------:R-:W-:-:S07]  /*9fe0*/  FFMA.FTZ R121, R25, UR4, -R77 ;  /* 0x0000000419797c23 */ /* 0x000fce000801084d */
[----:B------:R-:W1:Y:S08]  /*9ff0*/  MUFU.EX2 R6, R6 ;  /* 0x0000000600067308 */ /* 0x000e700000000800 */
[----:B------:R-:W4:Y:S08]  /*a000*/  MUFU.EX2 R122, R122 ;  /* 0x0000007a007a7308 */ /* 0x000f300000000800 */
[----:B------:R2:W-:Y:S01]  /*a010*/  MUFU.EX2 R79, R44 ;  /* 0x0000002c004f7308 */ /* 0x0005e20000000800 */
[----:B------:R-:W-:-:S07]  /*a020*/  FFMA.FTZ R26, R26, UR4, -R77 ;  /* 0x000000041a1a7c23 */ /* 0x000fce000801084d */
[----:B------:R-:W5:Y:S01]  /*a030*/  MUFU.EX2 R151, R151 ;  /* 0x0000009700977308 */ /* 0x000f620000000800 */
[----:B--2---:R-:W-:-:S04]  /*a040*/  FADD.FTZ R44, R150, R5 ;  /* 0x00000005962c7221 */ /* 0x004fc80000010000 */
[----:B0-----:R-:W-:-:S03]  /*a050*/  FADD.FTZ R5, R7, R44 ;  /* 0x0000002c07057221 */ /* 0x001fc60000010000 */
[----:B------:R0:W-:Y:S01]  /*a060*/  MUFU.EX2 R39, R40 ;  /* 0x0000002800277308 */ /* 0x0001e20000000800 */
[----:B------:R-:W-:-:S07]  /*a070*/  FFMA.FTZ R123, R29, UR4, -R77 ;  /* 0x000000041d7b7c23 */ /* 0x000fce000801084d */
[----:B------:R-:W2:Y:S01]  /*a080*/  MUFU.EX2 R10, R10 ;  /* 0x0000000a000a7308 */ /* 0x000ea20000000800 */
[--C-:B0-----:R-:W-:Y:S01]  /*a090*/  FFMA.FTZ R40, R42, UR4, -R77.reuse ;  /* 0x000000042a287c23 */ /* 0x101fe2000801084d */
[----:B------:R-:W-:Y:S01]  /*a0a0*/  FFMA.FTZ R42, R46, UR4, -R77 ;  /* 0x000000042e2a7c23 */ /* 0x000fe2000801084d */
[----:B---3--:R-:W-:-:S05]  /*a0b0*/  FADD.FTZ R46, R120, R5 ;  /* 0x00000005782e7221 */ /* 0x008fca0000010000 */
[----:B------:R-:W0:Y:S01]  /*a0c0*/  MUFU.EX2 R124, R124 ;  /* 0x0000007c007c7308 */ /* 0x000e220000000800 */
[----:B------:R-:W-:Y:S01]  /*a0d0*/  FADD.FTZ R5, R11, R46 ;  /* 0x0000002e0b057221 */ /* 0x000fe20000010000 */
[----:B-1----:R-:W-:-:S06]  /*a0e0*/  FADD.FTZ R48, R149, R6 ;  /* 0x0000000695307221 */ /* 0x002fcc0000010000 */
[----:B------:R-:W1:Y:S01]  /*a0f0*/  MUFU.EX2 R121, R121 ;  /* 0x0000007900797308 */ /* 0x000e620000000800 */
[----:B------:R-:W-:Y:S01]  /*a100*/  FFMA.FTZ R30, R30, UR4, -R77 ;  /* 0x000000041e1e7c23 */ /* 0x000fe2000801084d */
[----:B----4-:R-:W-:Y:S01]  /*a110*/  FADD.FTZ R46, R122, R5 ;  /* 0x000000057a2e7221 */ /* 0x010fe20000010000 */
[----:B-----5:R-:W-:-:S05]  /*a120*/  FADD.FTZ R5, R151, R48 ;  /* 0x0000003097057221 */ /* 0x020fca0000010000 */
[----:B------:R-:W3:Y:S01]  /*a130*/  MUFU.EX2 R26, R26 ;  /* 0x0000001a001a7308 */ /* 0x000ee20000000800 */
[----:B------:R-:W-:Y:S01]  /*a140*/  FFMA.FTZ R125, R33, UR4, -R77 ;  /* 0x00000004217d7c23 */ /* 0x000fe2000801084d */
[----:B------:R-:W-:-:S06]  /*a150*/  FADD.FTZ R9, R27, R46 ;  /* 0x0000002e1b097221 */ /* 0x000fcc0000010000 */
[----:B------:R-:W4:Y:S01]  /*a160*/  MUFU.EX2 R126, R126 ;  /* 0x0000007e007e7308 */ /* 0x000f220000000800 */
[----:B--2---:R-:W-:Y:S01]  /*a170*/  FADD.FTZ R48, R10, R5 ;  /* 0x000000050a307221 */ /* 0x004fe20000010000 */
[----:B------:R-:W-:-:S06]  /*a180*/  FFMA.FTZ R34, R34, UR4, -R77 ;  /* 0x0000000422227c23 */ /* 0x000fcc000801084d */
[----:B------:R-:W2:Y:S01]  /*a190*/  MUFU.EX2 R123, R123 ;  /* 0x0000007b007b7308 */ /* 0x000ea20000000800 */
[----:B------:R-:W-:Y:S01]  /*a1a0*/  FFMA.FTZ R44, R50, UR4, -R77 ;  /* 0x00000004322c7c23 */ /* 0x000fe2000801084d */
[----:B0-----:R-:W-:Y:S01]  /*a1b0*/  FADD.FTZ R50, R124, R9 ;  /* 0x000000097c327221 */ /* 0x001fe20000010000 */
[----:B-1----:R-:W-:-:S05]  /*a1c0*/  FADD.FTZ R5, R121, R48 ;  /* 0x0000003079057221 */ /* 0x002fca0000010000 */
[----:B------:R-:W0:Y:S01]  /*a1d0*/  MUFU.EX2 R30, R30 ;  /* 0x0000001e001e7308 */ /* 0x000e220000000800 */
[----:B------:R-:W-:Y:S01]  /*a1e0*/  FFMA.FTZ R127, R37, UR4, -R77 ;  /* 0x00000004257f7c23 */ /* 0x000fe2000801084d */
[----:B------:R-:W-:-:S06]  /*a1f0*/  FADD.FTZ R9, R75, R50 ;  /* 0x000000324b097221 */ /* 0x000fcc0000010000 */
[----:B------:R-:W1:Y:S01]  /*a200*/  MUFU.EX2 R128, R128 ;  /* 0x0000008000807308 */ /* 0x000e620000000800 */
[----:B---3--:R-:W-:Y:S01]  /*a210*/  FADD.FTZ R50, R26, R5 ;  /* 0x000000051a327221 */ /* 0x008fe20000010000 */
[----:B------:R-:W-:-:S06]  /*a220*/  FFMA.FTZ R36, R43, UR4, -R77 ;  /* 0x000000042b247c23 */ /* 0x000fcc000801084d */
[----:B------:R-:W3:Y:S01]  /*a230*/  MUFU.EX2 R125, R125 ;  /* 0x0000007d007d7308 */ /* 0x000ee20000000800 */
[----:B----4-:R-:W-:Y:S01]  /*a240*/  FADD.FTZ R48, R126, R9 ;  /* 0x000000097e307221 */ /* 0x010fe20000010000 */
[----:B--2---:R-:W-:-:S06]  /*a250*/  FADD.FTZ R5, R123, R50 ;  /* 0x000000327b057221 */ /* 0x004fcc0000010000 */
[----:B------:R-:W-:Y:S01]  /*a260*/  MUFU.EX2 R34, R34 ;  /* 0x0000002200227308 */ /* 0x000fe20000000800 */
[----:B------:R-:W-:Y:S01]  /*a270*/  FFMA.FTZ R129, R41, UR4, -R77 ;  /* 0x0000000429817c23 */ /* 0x000fe2000801084d */
[----:B------:R-:W-:-:S06]  /*a280*/  FADD.FTZ R9, R35, R48 ;  /* 0x0000003023097221 */ /* 0x000fcc0000010000 */
[----:B------:R-:W2:Y:S01]  /*a290*/  MUFU.EX2 R130, R130 ;  /* 0x0000008200827308 */ /* 0x000ea20000000800 */
[----:B------:R-:W-:Y:S01]  /*a2a0*/  MOV R25, UR38 ;  /* 0x0000002600197c02 */ /* 0x000fe20008000f00 */
[----:B0-----:R-:W-:-:S06]  /*a2b0*/  FADD.FTZ R50, R30, R5 ;  /* 0x000000051e327221 */ /* 0x001fcc0000010000 */
[----:B------:R-:W0:Y:S01]  /*a2c0*/  MUFU.EX2 R127, R127 ;  /* 0x0000007f007f7308 */ /* 0x000e220000000800 */
[----:B-1----:R-:W-:Y:S01]  /*a2d0*/  FADD.FTZ R52, R128, R9 ;  /* 0x0000000980347221 */ /* 0x002fe20000010000 */
[----:B------:R-:W-:Y:S01]  /*a2e0*/  PRMT R0, R25, 0x654, R0 ;  /* 0x0000065419007816 */ /* 0x000fe20000000000 */
[----:B---3--:R-:W-:-:S05]  /*a2f0*/  FADD.FTZ R5, R125, R50 ;  /* 0x000000327d057221 */ /* 0x008fca0000010000 */
[----:B------:R-:W1:Y:S01]  /*a300*/  MUFU.EX2 R36, R36 ;  /* 0x0000002400247308 */ /* 0x000e620000000800 */
[----:B------:R-:W-:Y:S01]  /*a310*/  FFMA.FTZ R131, R45, UR4, -R77 ;  /* 0x000000042d837c23 */ /* 0x000fe2000801084d */
[----:B------:R-:W-:Y:S01]  /*a320*/  FADD.FTZ R9, R39, R52 ;  /* 0x0000003427097221 */ /* 0x000fe20000010000 */
[----:B------:R3:W-:Y:S05]  /*a330*/  SYNCS.ARRIVE.TRANS64.RED.A1T0 RZ, [R0+URZ], RZ ;  /* 0x000000ff00ff79a7 */ /* 0x0007ea000810043f */
[----:B------:R-:W4:Y:S01]  /*a340*/  MUFU.EX2 R132, R132 ;  /* 0x0000008400847308 */ /* 0x000f220000000800 */
[----:B--2---:R-:W-:Y:S01]  /*a350*/  FADD.FTZ R50, R130, R9 ;  /* 0x0000000982327221 */ /* 0x004fe20000010000 */
[----:B---3--:R-:W-:-:S06]  /*a360*/  FADD.FTZ R0, R34, R5 ;  /* 0x0000000522007221 */ /* 0x008fcc0000010000 */
[----:B------:R-:W2:Y:S01]  /*a370*/  MUFU.EX2 R129, R129 ;  /* 0x0000008100817308 */ /* 0x000ea20000000800 */
[----:B0-----:R-:W-:-:S07]  /*a380*/  FADD.FTZ R5, R127, R0 ;  /* 0x000000007f057221 */ /* 0x001fce0000010000 */
[----:B------:R-:W0:Y:S01]  /*a390*/  MUFU.EX2 R47, R47 ;  /* 0x0000002f002f7308 */ /* 0x000e220000000800 */
[----:B------:R-:W-:-:S07]  /*a3a0*/  FFMA.FTZ R133, R49, UR4, -R77 ;  /* 0x0000000431857c23 */ /* 0x000fce000801084d */
[----:B------:R-:W3:Y:S01]  /*a3b0*/  MUFU.EX2 R40, R40 ;  /* 0x0000002800287308 */ /* 0x000ee20000000800 */
[----:B------:R-:W-:Y:S01]  /*a3c0*/  FADD.FTZ R9, R79, R50 ;  /* 0x000000324f097221 */ /* 0x000fe20000010000 */
[----:B-1----:R-:W-:-:S06]  /*a3d0*/  FADD.FTZ R52, R36, R5 ;  /* 0x0000000524347221 */ /* 0x002fcc0000010000 */
[----:B------:R-:W1:Y:S01]  /*a3e0*/  MUFU.EX2 R134, R134 ;  /* 0x0000008600867308 */ /* 0x000e620000000800 */
[----:B----4-:R-:W-:-:S07]  /*a3f0*/  FADD.FTZ R0, R132, R9 ;  /* 0x0000000984007221 */ /* 0x010fce0000010000 */
[----:B------:R-:W4:Y:S01]  /*a400*/  MUFU.EX2 R131, R131 ;  /* 0x0000008300837308 */ /* 0x000f220000000800 */
[----:B--2---:R-:W-:-:S07]  /*a410*/  FADD.FTZ R9, R129, R52 ;  /* 0x0000003481097221 */ /* 0x004fce0000010000 */
[----:B------:R-:W2:Y:S01]  /*a420*/  MUFU.EX2 R51, R51 ;  /* 0x0000003300337308 */ /* 0x000ea20000000800 */
[----:B------:R-:W-:-:S07]  /*a430*/  FFMA.FTZ R135, R53, UR4, -R77 ;  /* 0x0000000435877c23 */ /* 0x000fce000801084d */
[----:B------:R-:W5:Y:S01]  /*a440*/  MUFU.EX2 R42, R42 ;  /* 0x0000002a002a7308 */ /* 0x000f620000000800 */
[----:B0-----:R-:W-:Y:S01]  /*a450*/  FADD.FTZ R5, R47, R0 ;  /* 0x000000002f057221 */ /* 0x001fe20000010000 */
[----:B------:R-:W-:-:S06]  /*a460*/  FFMA.FTZ R0, R4, UR4, -R77 ;  /* 0x0000000404007c23 */ /* 0x000fcc000801084d */
[----:B------:R-:W0:Y:S01]  /*a470*/  MUFU.EX2 R136, R136 ;  /* 0x0000008800887308 */ /* 0x000e220000000800 */
[----:B---3--:R-:W-:Y:S01]  /*a480*/  FADD.FTZ R4, R40, R9 ;  /* 0x0000000928047221 */ /* 0x008fe20000010000 */
[----:B------:R-:W-:-:S06]  /*a490*/  FFMA.FTZ R46, R54, UR4, -R77 ;  /* 0x00000004362e7c23 */ /* 0x000fcc000801084d */
[----:B------:R-:W3:Y:S01]  /*a4a0*/  MUFU.EX2 R133, R133 ;  /* 0x0000008500857308 */ /* 0x000ee20000000800 */
[----:B-1----:R-:W-:Y:S01]  /*a4b0*/  FADD.FTZ R52, R134, R5 ;  /* 0x0000000586347221 */ /* 0x002fe20000010000 */
[----:B----4-:R-:W-:-:S06]  /*a4c0*/  FADD.FTZ R9, R131, R4 ;  /* 0x0000000483097221 */ /* 0x010fcc0000010000 */
[----:B------:R-:W1:Y:S01]  /*a4d0*/  MUFU.EX2 R55, R55 ;  /* 0x0000003700377308 */ /* 0x000e620000000800 */
[----:B------:R-:W-:-:S07]  /*a4e0*/  FFMA.FTZ R137, R57, UR4, -R77 ;  /* 0x0000000439897c23 */ /* 0x000fce000801084d */
[----:B------:R-:W4:Y:S01]  /*a4f0*/  MUFU.EX2 R44, R44 ;  /* 0x0000002c002c7308 */ /* 0x000f220000000800 */
[----:B------:R-:W-:Y:S01]  /*a500*/  FFMA.FTZ R5, R8, UR4, -R77 ;  /* 0x0000000408057c23 */ /* 0x000fe2000801084d */
[----:B--2---:R-:W-:-:S06]  /*a510*/  FADD.FTZ R25, R51, R52 ;  /* 0x0000003433197221 */ /* 0x004fcc0000010000 */
[----:B------:R-:W2:Y:S01]  /*a520*/  MUFU.EX2 R138, R138 ;  /* 0x0000008a008a7308 */ /* 0x000ea20000000800 */
[----:B-----5:R-:W-:Y:S01]  /*a530*/  FADD.FTZ R8, R42, R9 ;  /* 0x000000092a087221 */ /* 0x020fe20000010000 */
[----:B------:R-:W-:-:S06]  /*a540*/  FFMA.FTZ R48, R58, UR4, -R77 ;  /* 0x000000043a307c23 */ /* 0x000fcc000801084d */
[----:B------:R-:W5:Y:S01]  /*a550*/  MUFU.EX2 R135, R135 ;  /* 0x0000008700877308 */ /* 0x000f620000000800 */
[----:B0-----:R-:W-:Y:S01]  /*a560*/  FADD.FTZ R52, R136, R25 ;  /* 0x0000001988347221 */ /* 0x001fe20000010000 */
[----:B------:R-:W-:-:S06]  /*a570*/  F2FP.F16.F32.PACK_AB R148, R3, R148 ;  /* 0x000000940394723e */ /* 0x000fcc00000000ff */
        /* <DEDUP_REMOVED lines=9> */
[----:B--2---:R-:W-:Y:S01]  /*a610*/  FADD.FTZ R52, R138, R9 ;  /* 0x000000098a347221 */ /* 0x004fe20000010000 */
[----:B-----5:R-:W-:-:S06]  /*a620*/  FADD.FTZ R3, R135, R8 ;  /* 0x0000000887037221 */ /* 0x020fcc0000010000 */
[----:B------:R-:W2:Y:S01]  /*a630*/  MUFU.EX2 R63, R63 ;  /* 0x0000003f003f7308 */ /* 0x000ea20000000800 */
[----:B------:R-:W-:-:S07]  /*a640*/  FFMA.FTZ R141, R65, UR4, -R77 ;  /* 0x00000004418d7c23 */ /* 0x000fce000801084d */
[----:B------:R-:W5:Y:S01]  /*a650*/  MUFU.EX2 R48, R48 ;  /* 0x0000003000307308 */ /* 0x000f620000000800 */
[----:B------:R-:W-:Y:S01]  /*a660*/  F2FP.F16.F32.PACK_AB R150, R7, R150 ;  /* 0x000000960796723e */ /* 0x000fe200000000ff */
[----:B0-----:R-:W-:-:S06]  /*a670*/  FADD.FTZ R7, R59, R52 ;  /* 0x000000343b077221 */ /* 0x001fcc0000010000 */
[----:B------:R-:W0:Y:S01]  /*a680*/  MUFU.EX2 R142, R142 ;  /* 0x0000008e008e7308 */ /* 0x000e220000000800 */
[----:B---3--:R-:W-:-:S07]  /*a690*/  FADD.FTZ R52, R46, R3 ;  /* 0x000000032e347221 */ /* 0x008fce0000010000 */
[----:B------:R-:W3:Y:S01]  /*a6a0*/  MUFU.EX2 R139, R139 ;  /* 0x0000008b008b7308 */ /* 0x000ee20000000800 */
[----:B------:R-:W-:Y:S01]  /*a6b0*/  FFMA.FTZ R66, R66, UR4, -R77 ;  /* 0x0000000442427c23 */ /* 0x000fe2000801084d */
[----:B-1----:R-:W-:-:S06]  /*a6c0*/  FADD.FTZ R54, R140, R7 ;  /* 0x000000078c367221 */ /* 0x002fcc0000010000 */
[----:B------:R-:W1:Y:S01]  /*a6d0*/  MUFU.EX2 R67, R67 ;  /* 0x0000004300437308 */ /* 0x000e620000000800 */
[----:B----4-:R-:W-:Y:S01]  /*a6e0*/  FADD.FTZ R3, R137, R52 ;  /* 0x0000003489037221 */ /* 0x010fe20000010000 */
[----:B------:R-:W-:-:S06]  /*a6f0*/  FFMA.FTZ R143, R69, UR4, -R77 ;  /* 0x00000004458f7c23 */ /* 0x000fcc000801084d */
[----:B------:R-:W-:Y:S01]  /*a700*/  MUFU.EX2 R50, R50 ;  /* 0x0000003200327308 */ /* 0x000fe20000000800 */
[----:B--2---:R-:W-:Y:S01]  /*a710*/  FADD.FTZ R7, R63, R54 ;  /* 0x000000363f077221 */ /* 0x004fe20000010000 */
[----:B-----5:R-:W-:-:S06]  /*a720*/  FADD.FTZ R52, R48, R3 ;  /* 0x0000000330347221 */ /* 0x020fcc0000010000 */
[----:B------:R-:W2:Y:S08]  /*a730*/  MUFU.EX2 R144, R144 ;  /* 0x0000009000907308 */ /* 0x000eb00000000800 */
[----:B------:R-:W-:Y:S01]  /*a740*/  MUFU.EX2 R141, R141 ;  /* 0x0000008d008d7308 */ /* 0x000fe20000000800 */
[----:B0-----:R-:W-:Y:S01]  /*a750*/  FADD.FTZ R54, R142, R7 ;  /* 0x000000078e367221 */ /* 0x001fe20000010000 */
[----:B---3--:R-:W-:-:S06]  /*a760*/  FADD.FTZ R3, R139, R52 ;  /* 0x000000348b037221 */ /* 0x008fcc0000010000 */
[----:B------:R-:W0:Y:S08]  /*a770*/  MUFU.EX2 R71, R71 ;  /* 0x0000004700477308 */ /* 0x000e300000000800 */
[----:B------:R-:W3:Y:S01]  /*a780*/  MUFU.EX2 R4, R66 ;  /* 0x0000004200047308 */ /* 0x000ee20000000800 */
[----:B-1----:R-:W-:-:S07]  /*a790*/  FADD.FTZ R7, R67, R54 ;  /* 0x0000003643077221 */ /* 0x002fce0000010000 */
[----:B------:R-:W1:Y:S01]  /*a7a0*/  MUFU.EX2 R143, R143 ;  /* 0x0000008f008f7308 */ /* 0x000e620000000800 */
[----:B--2---:R-:W-:Y:S01]  /*a7b0*/  FADD.FTZ R52, R144, R7 ;  /* 0x0000000790347221 */ /* 0x004fe20000010000 */
[----:B------:R-:W-:-:S06]  /*a7c0*/  FFMA.FTZ R28, R28, UR4, -R77 ;  /* 0x000000041c1c7c23 */ /* 0x000fcc000801084d */
[----:B------:R2:W4:Y:S01]  /*a7d0*/  MUFU.EX2 R8, R0 ;  /* 0x0000000000087308 */ /* 0x0005220000000800 */
[----:B0-----:R-:W-:Y:S01]  /*a7e0*/  FADD.FTZ R7, R71, R52 ;  /* 0x0000003447077221 */ /* 0x001fe20000010000 */
[----:B--2---:R-:W-:-:S06]  /*a7f0*/  FADD.FTZ R0, R50, R3 ;  /* 0x0000000332007221 */ /* 0x004fcc0000010000 */
[----:B------:R-:W0:Y:S01]  /*a800*/  MUFU.EX2 R5, R5 ;  /* 0x0000000500057308 */ /* 0x000e220000000800 */
[----:B------:R-:W-:Y:S01]  /*a810*/  FADD.FTZ R3, R141, R0 ;  /* 0x000000008d037221 */ /* 0x000fe20000010000 */
[----:B------:R-:W-:-:S03]  /*a820*/  FFMA.FTZ R24, R24, UR4, -R77 ;  /* 0x0000000418187c23 */ /* 0x000fc6000801084d */
[----:B---3--:R-:W-:-:S03]  /*a830*/  FADD.FTZ R52, R4, R3 ;  /* 0x0000000304347221 */ /* 0x008fc60000010000 */
[----:B------:R-:W2:Y:S01]  /*a840*/  MUFU.EX2 R28, R28 ;  /* 0x0000001c001c7308 */ /* 0x000ea20000000800 */
[----:B-1----:R-:W-:Y:S01]  /*a850*/  FADD.FTZ R3, R143, R52 ;  /* 0x000000348f037221 */ /* 0x002fe20000010000 */
[----:B------:R-:W-:Y:S01]  /*a860*/  FFMA.FTZ R32, R32, UR4, -R77 ;  /* 0x0000000420207c23 */ /* 0x000fe2000801084d */
[----:B------:R-:W-:Y:S02]  /*a870*/  F2FP.F16.F32.PACK_AB R149, R6, R149 ;  /* 0x000000950695723e */ /* 0x000fe400000000ff */
[----:B----4-:R-:W-:-:S03]  /*a880*/  FADD.FTZ R6, R8, R3 ;  /* 0x0000000308067221 */ /* 0x010fc60000010000 */
[----:B------:R-:W-:Y:S01]  /*a890*/  MUFU.EX2 R24, R24 ;  /* 0x0000001800187308 */ /* 0x000fe20000000800 */
[----:B------:R-:W-:Y:S01]  /*a8a0*/  F2FP.F16.F32.PACK_AB R143, R8, R143 ;  /* 0x0000008f088f723e */ /* 0x000fe200000000ff */
[----:B------:R-:W-:-:S06]  /*a8b0*/  VIADD R8, R88, 0xfffffffe ;  /* 0xfffffffe58087836 */ /* 0x000fcc0000000000 */
[----:B------:R-:W1:Y:S01]  /*a8c0*/  MUFU.EX2 R146, R146 ;  /* 0x0000009200927308 */ /* 0x000e620000000800 */
[----:B------:R-:W-:Y:S01]  /*a8d0*/  ISETP.GE.AND P1, PT, R8, R90, PT ;  /* 0x0000005a0800720c */ /* 0x000fe20003f26270 */
[----:B0-----:R-:W-:-:S06]  /*a8e0*/  FADD.FTZ R3, R5, R6 ;  /* 0x0000000605037221 */ /* 0x001fcc0000010000 */
[----:B------:R-:W0:Y:S08]  /*a8f0*/  MUFU.EX2 R147, R32 ;  /* 0x0000002000937308 */ /* 0x000e300000000800 */
[----:B------:R-:W3:Y:S01]  /*a900*/  MUFU.EX2 R73, R73 ;  /* 0x0000004900497308 */ /* 0x000ee20000000800 */
[----:B--2---:R-:W-:Y:S01]  /*a910*/  FADD.FTZ R3, R28, R3 ;  /* 0x000000031c037221 */ /* 0x004fe20000010000 */
[----:B-1----:R-:W-:-:S03]  /*a920*/  FADD.FTZ R0, R146, R7 ;  /* 0x0000000792007221 */ /* 0x002fc60000010000 */
[----:B------:R-:W-:Y:S01]  /*a930*/  FADD.FTZ R6, R24, R3 ;  /* 0x0000000318067221 */ /* 0x000fe20000010000 */
[----:B------:R-:W-:Y:S01]  /*a940*/  F2FP.F16.F32.PACK_AB R120, R11, R120 ;  /* 0x000000780b78723e */ /* 0x000fe200000000ff */
[--C-:B------:R-:W-:Y:S01]  /*a950*/  IMAD.MOV.U32 R118, RZ, RZ, R119.reuse ;  /* 0x000000ffff767224 */ /* 0x100fe200078e0077 */
[----:B------:R-:W-:Y:S01]  /*a960*/  F2FP.F16.F32.PACK_AB R122, R27, R122 ;  /* 0x0000007a1b7a723e */ /* 0x000fe200000000ff */
[----:B0-----:R-:W-:Y:S01]  /*a970*/  FADD.FTZ R3, R147, R6 ;  /* 0x0000000693037221 */ /* 0x001fe20000010000 */
[----:B------:R-:W-:Y:S01]  /*a980*/  F2FP.F16.F32.PACK_AB R124, R75, R124 ;  /* 0x0000007c4b7c723e */ /* 0x000fe200000000ff */
[--C-:B------:R-:W-:Y:S01]  /*a990*/  IMAD.MOV.U32 R117, RZ, RZ, R119.reuse ;  /* 0x000000ffff757224 */ /* 0x100fe200078e0077 */
[----:B------:R-:W-:Y:S01]  /*a9a0*/  F2FP.F16.F32.PACK_AB R126, R35, R126 ;  /* 0x0000007e237e723e */ /* 0x000fe200000000ff */
[--C-:B------:R-:W-:Y:S01]  /*a9b0*/  IMAD.MOV.U32 R115, RZ, RZ, R119.reuse ;  /* 0x000000ffff737224 */ /* 0x100fe200078e0077 */
[----:B------:R-:W-:Y:S01]  /*a9c0*/  F2FP.F16.F32.PACK_AB R128, R39, R128 ;  /* 0x000000802780723e */ /* 0x000fe200000000ff */
[--C-:B------:R-:W-:Y:S01]  /*a9d0*/  IMAD.MOV.U32 R114, RZ, RZ, R119.reuse ;  /* 0x000000ffff727224 */ /* 0x100fe200078e0077 */
[----:B------:R-:W-:Y:S01]  /*a9e0*/  F2FP.F16.F32.PACK_AB R130, R79, R130 ;  /* 0x000000824f82723e */ /* 0x000fe200000000ff */
[----:B---3--:R-:W-:Y:S01]  /*a9f0*/  FADD.FTZ R0, R73, R0 ;  /* 0x0000000049007221 */ /* 0x008fe20000010000 */
        /* <DEDUP_REMOVED lines=37> */
[----:B------:R-:W-:Y:S01]  /*ac50*/  IMAD.MOV.U32 R89, RZ, RZ, R119 ;  /* 0x000000ffff597224 */ /* 0x000fe200078e0077 */
[----:B------:R-:W-:-:S02]  /*ac60*/  F2FP.F16.F32.PACK_AB R141, R4, R141 ;  /* 0x0000008d048d723e */ /* 0x000fc400000000ff */
[----:B------:R-:W-:Y:S02]  /*ac70*/  F2FP.F16.F32.PACK_AB R145, R28, R5 ;  /* 0x000000051c91723e */ /* 0x000fe400000000ff */
[----:B------:R-:W-:Y:S02]  /*ac80*/  F2FP.F16.F32.PACK_AB R147, R147, R24 ;  /* 0x000000189393723e */ /* 0x000fe400000000ff */
[-C--:B------:R-:W-:Y:S02]  /*ac90*/  MOV R116, R119.reuse ;  /* 0x0000007700747202 */ /* 0x080fe40000000f00 */
[-C--:B------:R-:W-:Y:S02]  /*aca0*/  MOV R112, R119.reuse ;  /* 0x0000007700707202 */ /* 0x080fe40000000f00 */
[-C--:B------:R-:W-:Y:S02]  /*acb0*/  MOV R108, R119.reuse ;  /* 0x00000077006c7202 */ /* 0x080fe40000000f00 */
[----:B------:R-:W-:-:S02]  /*acc0*/  MOV R104, R119 ;  /* 0x0000007700687202 */ /* 0x000fc40000000f00 */
[-C--:B------:R-:W-:Y:S02]  /*acd0*/  MOV R100, R119.reuse ;  /* 0x0000007700647202 */ /* 0x080fe40000000f00 */
[-C--:B------:R-:W-:Y:S02]  /*ace0*/  MOV R96, R119.reuse ;  /* 0x0000007700607202 */ /* 0x080fe40000000f00 */
[-C--:B------:R-:W-:Y:S02]  /*acf0*/  MOV R92, R119.reuse ;  /* 0x00000077005c7202 */ /* 0x080fe40000000f00 */
[----:B------:R-:W-:Y:S01]  /*ad00*/  MOV R88, R119 ;  /* 0x0000007700587202 */ /* 0x000fe20000000f00 */
[----:B------:R-:W-:Y:S06]  /*ad10*/  @!P1 BRA `(.L_x_13389) ;  /* 0x0000002800309947 */ /* 0x000fec0003800000 */
[----:B------:R0:W5:Y:S01]  /*ad20*/  LDL.LU R4, [R1+0x4] ;  /* 0x0000040001047983 */ /* 0x0001620000300800 */
[----:B------:R-:W-:Y:S01]  /*ad30*/  IMAD.MOV.U32 R9, RZ, RZ, R38 ;  /* 0x000000ffff097224 */ /* 0x000fe200078e0026 */
[----:B------:R-:W-:Y:S01]  /*ad40*/  CS2R R118, SRZ ;  /* 0x0000000000767805 */ /* 0x000fe2000001ff00 */
[----:B------:R-:W-:Y:S01]  /*ad50*/  IMAD.MOV.U32 R10, RZ, RZ, R31 ;  /* 0x000000ffff0a7224 */ /* 0x000fe200078e001f */
[----:B------:R-:W-:Y:S01]  /*ad60*/  CS2R R116, SRZ ;  /* 0x0000000000747805 */ /* 0x000fe2000001ff00 */
[----:B------:R-:W-:Y:S01]  /*ad70*/  IMAD.MOV.U32 R11, RZ, RZ, R156 ;  /* 0x000000ffff0b7224 */ /* 0x000fe200078e009c */
        /* <DEDUP_REMOVED lines=13> */
[----:B0-----:R-:W-:-:S07]  /*ae50*/  CS2R R88, SRZ ;  /* 0x0000000000587805 */ /* 0x001fce000001ff00 */
.L_x_13401:
[----:B------:R-:W2:Y:S01]  /*ae60*/  LDL R6, [R1+0x1c] ;  /* 0x00001c0001067983 */ /* 0x000ea20000100800 */
[----:B------:R-:W-:Y:S01]  /*ae70*/  ISETP.NE.AND P1, PT, R11, 0x1, PT ;  /* 0x000000010b00780c */ /* 0x000fe20003f25270 */
[----:B------:R-:W-:Y:S05]  /*ae80*/  YIELD ;  /* 0x0000000000007946 */ /* 0x000fea0003800000 */
[----:B------:R-:W-:Y:S02]  /*ae90*/  SEL R5, RZ, 0x1, P1 ;  /* 0x00000001ff057807 */ /* 0x000fe40000800000 */
[----:B--2---:R-:W-:Y:S02]  /*aea0*/  ISETP.NE.AND P1, PT, R6, RZ, PT ;  /* 0x000000ff0600720c */ /* 0x004fe40003f25270 */
[----:B-----5:R-:W-:-:S05]  /*aeb0*/  LOP3.LUT R6, R4, R5, RZ, 0x3c, !PT ;  /* 0x0000000504067212 */ /* 0x020fca00078e3cff */
[----:B------:R0:W-:Y:S06]  /*aec0*/  STL [R1+0x4], R6 ;  /* 0x0000040601007387 */ /* 0x0001ec0000100800 */
[----:B------:R-:W-:Y:S05]  /*aed0*/  @P1 BRA `(.L_x_13390) ;  /* 0x00000000003c1947 */ /* 0x000fea0003800000 */
[----:B------:R-:W-:Y:S05]  /*aee0*/  @!P0 BRA `(.L_x_13391) ;  /* 0x0000000000048947 */ /* 0x000fea0003800000 */
[----:B------:R-:W-:Y:S01]  /*aef0*/  BPT.TRAP 0x1 ;  /* 0x000000040000795c */ /* 0x000fe20000300000 */
.L_x_13391:
[----:B------:R-:W-:Y:S02]  /*af00*/  IADD3 R5, R11, 0x1, RZ ;  /* 0x000000010b057810 */ /* 0x000fe40007ffe0ff */
[----:B0-----:R-:W-:Y:S02]  /*af10*/  SHF.L.U32 R6, R6, 0x1f, RZ ;  /* 0x0000001f06067819 */ /* 0x001fe400000006ff */
[----:B------:R-:W-:-:S04]  /*af20*/  ISETP.NE.AND P2, PT, R5, 0x2, PT ;  /* 0x000000020500780c */ /* 0x000fc80003f45270 */
[----:B------:R-:W-:-:S05]  /*af30*/  SEL R5, R5, RZ, P2 ;  /* 0x000000ff05057207 */ /* 0x000fca0001000000 */
[----:B------:R-:W-:-:S04]  /*af40*/  IMAD R5, R5, 0x8, R18 ;  /* 0x0000000805057824 */ /* 0x000fc800078e0212 */
[----:B------:R0:W1:Y:S01]  /*af50*/  SYNCS.PHASECHK.TRANS64.TRYWAIT P2, [R5+URZ+0x16830], R6 ;  /* 0x01683006050075a7 */ /* 0x000062000804017f */
[----:B------:R-:W-:Y:S05]  /*af60*/  @!P0 BRA `(.L_x_13392) ;  /* 0x0000000000048947 */ /* 0x000fea0003800000 */
[----:B------:R-:W-:Y:S01]  /*af70*/  BPT.TRAP 0x1 ;  /* 0x000000040000795c */ /* 0x000fe20000300000 */
.L_x_13392:
[----:B------:R-:W-:Y:S04]  /*af80*/  BSSY B0, `(.L_x_13390) ;  /* 0x0000004000007945 */ /* 0x000fe80003800000 */
[----:B-1----:R-:W-:Y:S05]  /*af90*/  @P2 BRA `(.L_x_13393) ;  /* 0x0000000000082947 */ /* 0x002fea0003800000 */
[----:B------:R-:W1:Y:S02]  /*afa0*/  SYNCS.PHASECHK.TRANS64.TRYWAIT P2, [R5+URZ+0x16830], R6 ;  /* 0x01683006050075a7 */ /* 0x000e64000804017f */
[----:B-1----:R-:W-:Y:S05]  /*afb0*/  @!P2 BRA `(.L_x_13394) ;  /* 0x000000d00058a947 */ /* 0x002fea0003800000 */
.L_x_13393:
[----:B------:R-:W-:Y:S05]  /*afc0*/  BSYNC B0 ;  /* 0x0000000000007941 */ /* 0x000fea0003800000 */
.L_x_13390:
[----:B01----:R-:W2:Y:S01]  /*afd0*/  LDL R6, [R1+0x20] ;  /* 0x0000200001067983 */ /* 0x003ea20000100800 */
[----:B------:R-:W-:Y:S01]  /*afe0*/  VIADD R156, R11, 0x1 ;  /* 0x000000010b9c7836 */ /* 0x000fe20000000000 */
[----:B------:R-:W0:Y:S04]  /*aff0*/  S2R R5, SR_TID.X ;  /* 0x0000000000057919 */ /* 0x000e280000002100 */
[----:B------:R-:W-:-:S04]  /*b000*/  ISETP.NE.AND P2, PT, R156, 0x2, PT ;  /* 0x000000029c00780c */ /* 0x000fc80003f45270 */
[----:B------:R-:W-:Y:S01]  /*b010*/  SEL R156, R156, RZ, P2 ;  /* 0x000000ff9c9c7207 */ /* 0x000fe20001000000 */
[----:B------:R-:W-:Y:S01]  /*b020*/  IMAD.MOV.U32 R7, RZ, RZ, 0x40000040 ;  /* 0x40000040ff077424 */ /* 0x000fe200078e00ff */
[----:B------:R-:W-:Y:S05]  /*b030*/  WARPSYNC.ALL ;  /* 0x0000000000007948 */ /* 0x000fea0003800000 */
[----:B------:R-:W-:Y:S02]  /*b040*/  R2UR UR19, R7 ;  /* 0x00000000071372ca */ /* 0x000fe400000e0000 */
[----:B0-----:R-:W-:-:S04]  /*b050*/  SHF.R.U32.HI R5, RZ, 0x7, R5 ;  /* 0x00000007ff057819 */ /* 0x001fc80000011605 */
[----:B------:R-:W-:Y:S01]  /*b060*/  IADD3 R5, R5, 0x8, RZ ;  /* 0x0000000805057810 */ /* 0x000fe20007ffe0ff */
[----:B------:R-:W-:Y:S01]  /*b070*/  IMAD.MOV.U32 R27, RZ, RZ, 0x40000040 ;  /* 0x40000040ff1b7424 */ /* 0x000fe200078e00ff */
[----:B------:R-:W-:Y:S01]  /*b080*/  R2UR UR8, R12 ;  /* 0x000000000c0872ca */ /* 0x000fe200000e0000 */
[----:B------:R-:W-:Y:S01]  /*b090*/  IMAD.MOV.U32 R25, RZ, RZ, 0x40000040 ;  /* 0x40000040ff197424 */ /* 0x000fe200078e00ff */
[----:B------:R-:W-:Y:S02]  /*b0a0*/  R2UR UR9, R13 ;  /* 0x000000000d0972ca */ /* 0x000fe400000e0000 */
[----:B------:R-:W-:Y:S02]  /*b0b0*/  R2UR UR11, R27 ;  /* 0x000000001b0b72ca */ /* 0x000fe400000e0000 */
[----:B------:R-:W-:Y:S02]  /*b0c0*/  R2UR UR15, R25 ;  /* 0x00000000190f72ca */ /* 0x000fe400000e0000 */
[----:B------:R-:W-:Y:S01]  /*b0d0*/  R2UR UR23, R27 ;  /* 0x000000001b1772ca */ /* 0x000fe200000e0000 */
[----:B------:R0:W-:Y:S01]  /*b0e0*/  BAR.SYNC.DEFER_BLOCKING R5, 0x100 ;  /* 0x000400050000751d */ /* 0x0001e20000010000 */
[----:B--2---:R-:W-:-:S04]  /*b0f0*/  IMAD R26, R156, 0x400, R6 ;  /* 0x000004009c1a7824 */ /* 0x004fc800078e0206 */
[----:B------:R-:W-:-:S05]  /*b100*/  VIADD R6, R26, 0x4 ;  /* 0x000000041a067836 */ /* 0x000fca0000000000 */
[----:B------:R-:W-:Y:S02]  /*b110*/  R2UR UR18, R6 ;  /* 0x00000000061272ca */ /* 0x000fe400000e0000 */
[----:B------:R-:W2:Y:S01]  /*b120*/  LDL.64 R6, [R1+0x8] ;  /* 0x0000080001067983 */ /* 0x000ea20000100a00 */
[C---:B------:R-:W-:Y:S01]  /*b130*/  R2UR UR10, R26.reuse ;  /* 0x000000001a0a72ca */ /* 0x040fe200000e0000 */
[C---:B------:R-:W-:Y:S01]  /*b140*/  VIADD R24, R26.reuse, 0x2 ;  /* 0x000000021a187836 */ /* 0x040fe20000000000 */
[----:B------:R-:W-:-:S04]  /*b150*/  IADD3 R26, R26, 0x6, RZ ;  /* 0x000000061a1a7810 */ /* 0x000fc80007ffe0ff */
[----:B------:R-:W-:Y:S02]  /*b160*/  R2UR UR14, R24 ;  /* 0x00000000180e72ca */ /* 0x000fe400000e0000 */
[----:B------:R-:W-:Y:S02]  /*b170*/  R2UR UR22, R26 ;  /* 0x000000001a1672ca */ /* 0x000fe400000e0000 */
[----:B------:R-:W-:-:S06]  /*b180*/  WARPGROUP.ARRIVE ;  /* 0x00000000000079c5 */ /* 0x000fcc0000000000 */
[----:B------:R-:W-:Y:S01]  /*b190*/  HGMMA.64x128x16.F32 R24, gdesc[UR8], RZ, !UPT, gsb0 ;  /* 0x01e00000081879f0 */ /* 0x000fe2000c0008ff */
[----:B------:R-:W-:Y:S02]  /*b1a0*/  R2UR UR16, R20 ;  /* 0x00000000141072ca */ /* 0x000fe400000e0000 */
[----:B------:R-:W-:Y:S01]  /*b1b0*/  R2UR UR17, R21 ;  /* 0x00000000151172ca */ /* 0x000fe200000e0000 */
[----:B------:R-:W-:Y:S02]  /*b1c0*/  WARPGROUP.DEPBAR.LE gsb0, 0x0 ;  /* 0x00008000000079c5 */ /* 0x000fe40000010000 */
[----:B------:R-:W-:Y:S01]  /*b1d0*/  WARPGROUP.ARRIVE ;  /* 0x00000000000079c5 */ /* 0x000fe20000000000 */
[----:B--2---:R-:W-:Y:S02]  /*b1e0*/  R2UR UR12, R6 ;  /* 0x00000000060c72ca */ /* 0x004fe400000e0000 */
[----:B------:R-:W-:-:S13]  /*b1f0*/  R2UR UR13, R7 ;  /* 0x00000000070d72ca */ /* 0x000fda00000e0000 */
[----:B------:R-:W-:Y:S01]  /*b200*/  HGMMA.64x128x16.F32 R24, gdesc[UR12], R24, gsb0 ;  /* 0x01e000000c1879f0 */ /* 0x000fe20008000818 */
        /* <DEDUP_REMOVED lines=12> */
.L_x_13396:
[----:B------:R-:W-:Y:S01]  /*b2d0*/  SHF.L.U32 R4, R4, 0x1f, RZ ;  /* 0x0000001f04047819 */ /* 0x000fe200000006ff */
[----:B------:R-:W-:-:S04]  /*b2e0*/  IMAD R5, R11, 0x8, R18 ;  /* 0x000000080b057824 */ /* 0x000fc800078e0212 */
[----:B------:R0:W1:Y:S01]  /*b2f0*/  SYNCS.PHASECHK.TRANS64.TRYWAIT P1, [R5+URZ+0x16850], R4 ;  /* 0x01685004050075a7 */ /* 0x000062000802017f */
[----:B------:R-:W-:Y:S05]  /*b300*/  @!P0 BRA `(.L_x_13397) ;  /* 0x0000000000048947 */ /* 0x000fea0003800000 */
[----:B------:R-:W-:Y:S01]  /*b310*/  BPT.TRAP 0x1 ;  /* 0x000000040000795c */ /* 0x000fe20000300000 */
.L_x_13397:
[----:B-1----:R-:W-:Y:S05]  /*b320*/  @P1 BRA `(.L_x_13395) ;  /* 0x0000000000081947 */ /* 0x002fea0003800000 */
[----:B------:R-:W1:Y:S02]  /*b330*/  SYNCS.PHASECHK.TRANS64.TRYWAIT P1, [R5+URZ+0x16850], R4 ;  /* 0x01685004050075a7 */ /* 0x000e64000802017f */
[----:B-1----:R-:W-:Y:S05]  /*b340*/  @!P1 BRA `(.L_x_13398) ;  /* 0x000000cc00889947 */ /* 0x002fea0003800000 */
.L_x_13395:
[----:B01----:R-:W-:Y:S01]  /*b350*/  IADD3 R4, R18, 0x400, RZ ;  /* 0x0000040012047810 */ /* 0x003fe20007ffe0ff */
[----:B------:R-:W-:Y:S01]  /*b360*/  IMAD.MOV.U32 R5, RZ, RZ, 0x40000040 ;  /* 0x40000040ff057424 */ /* 0x000fe200078e00ff */
[----:B------:R-:W-:Y:S05]  /*b370*/  WARPSYNC.ALL ;  /* 0x0000000000007948 */ /* 0x000fea0003800000 */
[----:B------:R-:W-:Y:S01]  /*b380*/  SHF.R.U32.HI R4, RZ, 0x4, R4 ;  /* 0x00000004ff047819 */ /* 0x000fe20000011604 */
[----:B------:R-:W-:Y:S01]  /*b390*/  WARPGROUP.ARRIVE ;  /* 0x00000000000079c5 */ /* 0x000fe20000000000 */
[----:B------:R-:W-:Y:S02]  /*b3a0*/  R2UR UR11, R5 ;  /* 0x00000000050b72ca */ /* 0x000fe400000e0000 */
[----:B------:R-:W-:-:S02]  /*b3b0*/  LOP3.LUT R4, R4, 0x3fff, RZ, 0xc0, !PT ;  /* 0x00003fff04047812 */ /* 0x000fc400078ec0ff */
[----:B------:R-:W-:Y:S02]  /*b3c0*/  MOV R7, 0x40000040 ;  /* 0x4000004000077802 */ /* 0x000fe40000000f00 */
[----:B------:R-:W-:Y:S01]  /*b3d0*/  MOV R5, 0x40000040 ;  /* 0x4000004000057802 */ /* 0x000fe20000000f00 */
[----:B------:R-:W-:-:S04]  /*b3e0*/  IMAD R4, R11, 0x400, R4 ;  /* 0x000004000b047824 */ /* 0x000fc800078e0204 */
[C---:B------:R-:W-:Y:S01]  /*b3f0*/  VIADD R6, R4.reuse, 0x80 ;  /* 0x0000008004067836 */ /* 0x040fe20000000000 */
[----:B------:R-:W-:-:S13]  /*b400*/  R2UR UR10, R4 ;  /* 0x00000000040a72ca */ /* 0x000fda00000e0000 */
[----:B------:R-:W-:Y:S01]  /*b410*/  HGMMA.64x64x16.F32 R88, R148, gdesc[UR8].tnspB, R88, gsb0 ;  /* 0x40e0000894587df0 */ /* 0x000fe20008000858 */
[----:B------:R-:W-:Y:S01]  /*b420*/  R2UR UR10, R6 ;  /* 0x00000000060a72ca */ /* 0x000fe200000e0000 */
[----:B------:R-:W-:Y:S01]  /*b430*/  VIADD R6, R4, 0x100 ;  /* 0x0000010004067836 */ /* 0x000fe20000000000 */
[----:B------:R-:W-:Y:S01]  /*b440*/  R2UR UR11, R7 ;  /* 0x00000000070b72ca */ /* 0x000fe200000e0000 */
[----:B------:R-:W-:Y:S01]  /*b450*/  IMAD.MOV.U32 R7, RZ, RZ, 0x40000040 ;  /* 0x40000040ff077424 */ /* 0x000fe200078e00ff */
[----:B------:R-:W-:Y:S02]  /*b460*/  WARPGROUP.DEPBAR.LE gsb0, 0x0 ;  /* 0x00008000000079c5 */ /* 0x000fe40000010000 */
[----:B------:R-:W-:-:S06]  /*b470*/  WARPGROUP.ARRIVE ;  /* 0x00000000000079c5 */ /* 0x000fcc0000000000 */
[----:B------:R-:W0:Y:S03]  /*b480*/  S2R R150, SR_TID.X ;  /* 0x0000000000967919 */ /* 0x000e260000002100 */
[----:B------:R-:W-:Y:S01]  /*b490*/  HGMMA.64x64x16.F32 R88, R120, gdesc[UR8].tnspB, R88, gsb0 ;  /* 0x40e0000878587df0 */ /* 0x000fe20008000858 */
[----:B------:R-:W-:Y:S01]  /*b4a0*/  R2UR UR10, R6 ;  /* 0x00000000060a72ca */ /* 0x000fe200000e0000 */
[----:B------:R-:W-:Y:S01]  /*b4b0*/  VIADD R6, R4, 0x180 ;  /* 0x0000018004067836 */ /* 0x000fe20000000000 */
[----:B------:R-:W-:Y:S02]  /*b4c0*/  R2UR UR11, R7 ;  /* 0x00000000070b72ca */ /* 0x000fe400000e0000 */
[----:B------:R-:W-:Y:S02]  /*b4d0*/  MOV R7, 0x40000040 ;  /* 0x4000004000077802 */ /* 0x000fe40000000f00 */
[----:B0-----:R-:W-:-:S02]  /*b4e0*/  SHF.R.U32.HI R151, RZ, 0x7, R150 ;  /* 0x00000007ff977819 */ /* 0x001fc40000011696 */
[----:B------:R-:W-:Y:S01]  /*b4f0*/  ISETP.GE.U32.AND P1, PT, R150, 0x180, PT ;  /* 0x000001809600780c */ /* 0x000fe20003f26070 */
[----:B------:R-:W-:Y:S02]  /*b500*/  WARPGROUP.DEPBAR.LE gsb0, 0x0 ;  /* 0x00008000000079c5 */ /* 0x000fe40000010000 */
[----:B------:R-:W-:-:S06]  /*b510*/  WARPGROUP.ARRIVE ;  /* 0x00000000000079c5 */ /* 0x000fcc0000000000 */
[----:B------:R-:W-:Y:S01]  /*b520*/  HGMMA.64x64x16.F32 R88, R124, gdesc[UR8].tnspB, R88, gsb0 ;  /* 0x40e000087c587df0 */ /* 0x000fe20008000858 */
[----:B------:R-:W-:Y:S01]  /*b530*/  R2UR UR10, R6 ;  /* 0x00000000060a72ca */ /* 0x000fe200000e0000 */
[----:B------:R-:W-:Y:S01]  /*b540*/  VIADD R6, R4, 0x200 ;  /* 0x0000020004067836 */ /* 0x000fe20000000000 */
[----:B------:R-:W-:Y:S01]  /*b550*/  R2UR UR11, R7 ;  /* 0x00000000070b72ca */ /* 0x000fe200000e0000 */
[----:B------:R-:W-:Y:S01]  /*b560*/  IMAD.MOV.U32 R7, RZ, RZ, 0x40000040 ;  /* 0x40000040ff077424 */ /* 0x000fe200078e00ff */
[----:B------:R-:W-:Y:S02]  /*b570*/  WARPGROUP.DEPBAR.LE gsb0, 0x0 ;  /* 0x00008000000079c5 */ /* 0x000fe40000010000 */
[----:B------:R-:W-:-:S09]  /*b580*/  WARPGROUP.ARRIVE ;  /* 0x00000000000079c5 */ /* 0x000fd20000000000 */
[----:B------:R-:W-:Y:S01]  /*b590*/  HGMMA.64x64x16.F32 R88, R128, gdesc[UR8].tnspB, R88, gsb0 ;  /* 0x40e0000880587df0 */ /* 0x000fe20008000858 */
[----:B------:R-:W-:Y:S01]  /*b5a0*/  R2UR UR10, R6 ;  /* 0x00000000060a72ca */ /* 0x000fe200000e0000 */
[----:B------:R-:W-:Y:S01]  /*b5b0*/  VIADD R6, R4, 0x280 ;  /* 0x0000028004067836 */ /* 0x000fe20000000000 */
[----:B------:R-:W-:Y:S02]  /*b5c0*/  R2UR UR11, R7 ;  /* 0x00000000070b72ca */ /* 0x000fe400000e0000 */
[----:B------:R-:W-:Y:S01]  /*b5d0*/  MOV R7, 0x40000040 ;  /* 0x4000004000077802 */ /* 0x000fe20000000f00 */
[----:B------:R-:W-:Y:S02]  /*b5e0*/  WARPGROUP.DEPBAR.LE gsb0, 0x0 ;  /* 0x00008000000079c5 */ /* 0x000fe40000010000 */
[----:B------:R-:W-:-:S08]  /*b5f0*/  WARPGROUP.ARRIVE ;  /* 0x00000000000079c5 */ /* 0x000fd00000000000 */
[----:B------:R-:W-:Y:S01]  /*b600*/  HGMMA.64x64x16.F32 R88, R132, gdesc[UR8].tnspB, R88, gsb0 ;  /* 0x40e0000884587df0 */ /* 0x000fe20008000858 */
[----:B------:R-:W-:Y:S01]  /*b610*/  R2UR UR10, R6 ;  /* 0x00000000060a72ca */ /* 0x000fe200000e0000 */
[C---:B------:R-:W-:Y:S01]  /*b620*/  VIADD R6, R4.reuse, 0x300 ;  /* 0x0000030004067836 */ /* 0x040fe20000000000 */
[----:B------:R-:W-:Y:S01]  /*b630*/  R2UR UR11, R7 ;  /* 0x00000000070b72ca */ /* 0x000fe200000e0000 */
[----:B------:R-:W-:Y:S02]  /*b640*/  IMAD.MOV.U32 R7, RZ, RZ, 0x40000040 ;  /* 0x40000040ff077424 */ /* 0x000fe400078e00ff */
[----:B------:R-:W-:Y:S01]  /*b650*/  VIADD R4, R4, 0x380 ;  /* 0x0000038004047836 */ /* 0x000fe20000000000 */
[----:B------:R-:W-:Y:S02]  /*b660*/  WARPGROUP.DEPBAR.LE gsb0, 0x0 ;  /* 0x00008000000079c5 */ /* 0x000fe40000010000 */
[----:B------:R-:W-:-:S07]  /*b670*/  WARPGROUP.ARRIVE ;  /* 0x00000000000079c5 */ /* 0x000fce0000000000 */
[----:B------:R-:W-:Y:S01]  /*b680*/  HGMMA.64x64x16.F32 R88, R136, gdesc[UR8].tnspB, R88, gsb0 ;  /* 0x40e0000888587df0 */ /* 0x000fe20008000858 */
[----:B------:R-:W-:Y:S02]  /*b690*/  R2UR UR10, R6 ;  /* 0x00000000060a72ca */ /* 0x000fe400000e0000 */
[----:B------:R-:W-:Y:S01]  /*b6a0*/  R2UR UR11, R7 ;  /* 0x00000000070b72ca */ /* 0x000fe200000e0000 */
[----:B------:R-:W-:Y:S02]  /*b6b0*/  WARPGROUP.DEPBAR.LE gsb0, 0x0 ;  /* 0x00008000000079c5 */ /* 0x000fe40000010000 */
[----:B------:R-:W-:-:S10]  /*b6c0*/  WARPGROUP.ARRIVE ;  /* 0x00000000000079c5 */ /* 0x000fd40000000000 */
[----:B------:R-:W-:Y:S01]  /*b6d0*/  HGMMA.64x64x16.F32 R88, R140, gdesc[UR8].tnspB, R88, gsb0 ;  /* 0x40e000088c587df0 */ /* 0x000fe20008000858 */
[----:B------:R-:W-:Y:S01]  /*b6e0*/  R2UR UR10, R4 ;  /* 0x00000000040a72ca */ /* 0x000fe200000e0000 */
[----:B------:R-:W-:Y:S01]  /*b6f0*/  VIADD R4, R151, 0x9 ;  /* 0x0000000997047836 */ /* 0x000fe20000000000 */
[----:B------:R-:W-:-:S04]  /*b700*/  R2UR UR11, R5 ;  /* 0x00000000050b72ca */ /* 0x000fc800000e0000 */
[----:B------:R-:W-:Y:S01]  /*b710*/  SEL R4, R4, 0x9, !P1 ;  /* 0x0000000904047807 */ /* 0x000fe20004800000 */
[----:B------:R-:W-:Y:S02]  /*b720*/  WARPGROUP.DEPBAR.LE gsb0, 0x0 ;  /* 0x00008000000079c5 */ /* 0x000fe40000010000 */
[----:B------:R-:W-:-:S06]  /*b730*/  WARPGROUP.ARRIVE ;  /* 0x00000000000079c5 */ /* 0x000fcc0000000000 */
[----:B------:R-:W-:Y:S03]  /*b740*/  HGMMA.64x64x16.F32 R88, R144, gdesc[UR8].tnspB, R88, gsb0 ;  /* 0x40e0000890587df0 */ /* 0x000fe60008000858 */
[----:B------:R-:W-:Y:S02]  /*b750*/  WARPGROUP.DEPBAR.LE gsb0, 0x0 ;  /* 0x00008000000079c5 */ /* 0x000fe40000010000 */
[----:B------:R0:W-:Y:S06]  /*b760*/  BAR.ARV R4, 0x100 ;  /* 0x000400040000751d */ /* 0x0001ec0000002000 */
[----:B------:R-:W-:Y:S05]  /*b770*/  @!P0 BRA `(.L_x_13399) ;  /* 0x0000000000048947 */ /* 0x000fea0003800000 */
[----:B------:R-:W-:Y:S01]  /*b780*/  BPT.TRAP 0x1 ;  /* 0x000000040000795c */ /* 0x000fe20000300000 */
.L_x_13399:
        /* <DEDUP_REMOVED lines=8> */
[----:B------:R-:W-:Y:S02]  /*b810*/  IMAD R31, R156, 0x8, R18 ;  /* 0x000000089c1f7824 */ /* 0x000fe400078e0212 */
[----:B------:R-:W-:Y:S01]  /*b820*/  FMUL.FTZ R33, R36, UR6 ;  /* 0x0000000624217c20 */ /* 0x000fe20008410000 */
[----:B------:R-:W-:Y:S01]  /*b830*/  FMUL.FTZ R36, R41, UR6 ;  /* 0x0000000629247c20 */ /* 0x000fe20008410000 */
[----:B------:R-:W-:Y:S01]  /*b840*/  FMUL.FTZ R41, R48, UR6 ;  /* 0x0000000630297c20 */ /* 0x000fe20008410000 */
[----:B------:R-:W-:Y:S01]  /*b850*/  FMUL.FTZ R48, R53, UR6 ;  /* 0x0000000635307c20 */ /* 0x000fe20008410000 */
[----:B------:R-:W-:Y:S01]  /*b860*/  VIADD R31, R31, 0x16840 ;  /* 0x000168401f1f7836 */ /* 0x000fe20000000000 */
[----:B------:R-:W1:Y:S01]  /*b870*/  MUFU.TANH R5, R5 ;  /* 0x0000000500057308 */ /* 0x000e620000002400 */
[----:B------:R-:W-:Y:S01]  /*b880*/  MOV R53, UR38 ;  /* 0x0000002600357c02 */ /* 0x000fe20008000f00 */
[----:B------:R-:W-:Y:S01]  /*b890*/  FMUL.FTZ R28, R32, UR6 ;  /* 0x00000006201c7c20 */ /* 0x000fe20008410000 */
[----:B------:R-:W-:Y:S01]  /*b8a0*/  FMUL.FTZ R6, R26, UR6 ;  /* 0x000000061a067c20 */ /* 0x000fe20008410000 */
[----:B------:R-:W-:Y:S01]  /*b8b0*/  FMUL.FTZ R26, R30, UR6 ;  /* 0x000000061e1a7c20 */ /* 0x000fe20008410000 */
[----:B------:R-:W-:Y:S01]  /*b8c0*/  PRMT R31, R53, 0x654, R31 ;  /* 0x00000654351f7816 */ /* 0x000fe2000000001f */
[----:B------:R-:W-:Y:S01]  /*b8d0*/  FMUL.FTZ R30, R34, UR6 ;  /* 0x00000006221e7c20 */ /* 0x000fe20008410000 */
[----:B------:R-:W-:Y:S01]  /*b8e0*/  FMUL.FTZ R34, R37, UR6 ;  /* 0x0000000625227c20 */ /* 0x000fe20008410000 */
[----:B------:R-:W2:Y:S01]  /*b8f0*/  MUFU.TANH R24, R24 ;  /* 0x0000001800187308 */ /* 0x000ea20000002400 */
[----:B------:R0:W-:Y:S01]  /*b900*/  SYNCS.ARRIVE.TRANS64.RED.A1T0 RZ, [R31+URZ], RZ ;  /* 0x000000ff1fff79a7 */ /* 0x0001e2000810043f */
        /* <DEDUP_REMOVED lines=11> */
[----:B-1----:R-:W-:Y:S01]  /*b9c0*/  FMNMX.FTZ R31, R5, R31, !PT ;  /* 0x0000001f051f7209 */ /* 0x002fe20007810000 */
        /* <DEDUP_REMOVED lines=53> */
[----:B------:R-:W-:-:S05]  /*bd20*/  UMOV UR4, UR5 ;  /* 0x0000000500047c82 */ /* 0x000fca0008000000 */
        /* <DEDUP_REMOVED lines=45> */
[----:B0-----:R-:W-:-:S05]  /*c000*/  FMNMX.FTZ R31, R80, R31, !PT ;  /* 0x0000001f501f7209 */ /* 0x001fca0007810000 */
        /* <DEDUP_REMOVED lines=27> */
[----:B-1----:R-:W-:-:S04]  /*c1c0*/  FMNMX.FTZ R38, R43, R38, !PT ;  /* 0x000000262b267209 */ /* 0x002fc80007810000 */
[----:B--2---:R-:W-:-:S03]  /*c1d0*/  FMNMX.FTZ R38, R46, R38, !PT ;  /* 0x000000262e267209 */ /* 0x004fc60007810000 */
[----:B------:R-:W1:Y:S01]  /*c1e0*/  MUFU.TANH R54, R54 ;  /* 0x0000003600367308 */ /* 0x000e620000002400 */
[----:B---3--:R-:W-:-:S04]  /*c1f0*/  FMNMX.FTZ R38, R47, R38, !PT ;  /* 0x000000262f267209 */ /* 0x008fc80007810000 */
[----:B0-----:R-:W-:-:S03]  /*c200*/  FMNMX.FTZ R38, R50, R38, !PT ;  /* 0x0000002632267209 */ /* 0x001fc60007810000 */
[----:B------:R-:W0:Y:S01]  /*c210*/  MUFU.TANH R55, R55 ;  /* 0x0000003700377308 */ /* 0x000e220000002400 */
[----:B----4-:R-:W-:-:S07]  /*c220*/  FMNMX.FTZ R38, R51, R38, !PT ;  /* 0x0000002633267209 */ /* 0x010fce0007810000 */
        /* <DEDUP_REMOVED lines=31> */
[----:B-1----:R-:W-:-:S04]  /*c420*/  FMNMX.FTZ R38, R83, R38, !PT ;  /* 0x0000002653267209 */ /* 0x002fc80007810000 */
[----:B0-----:R-:W-:-:S04]  /*c430*/  FMNMX.FTZ R38, R84, R38, !PT ;  /* 0x0000002654267209 */ /* 0x001fc80007810000 */
        /* <DEDUP_REMOVED lines=205> */
.L_x_13400:
[----:B------:R-:W2:Y:S01]  /*d110*/  LDL R84, [R1+0x18] ;  /* 0x0000180001547983 */ /* 0x000ea20000100800 */
        /* <DEDUP_REMOVED lines=16> */
[----:B------:R-:W-:Y:S01]  /*d220*/  IMAD R11, R11, 0x8, R18 ;  /* 0x000000080b0b7824 */ /* 0x000fe200078e0212 */
[----:B------:R0:W5:Y:S01]  /*d230*/  LDL R4, [R1+0x4] ;  /* 0x0000040001047983 */ /* 0x0001620000100800 */
        /* <DEDUP_REMOVED lines=10> */
[-C--:B------:R-:W-:Y:S01]  /*d2e0*/  FMUL.FTZ R95, R95, R5.reuse ;  /* 0x000000055f5f7220 */ /* 0x080fe20000410000 */
[----:B------:R1:W-:Y:S01]  /*d2f0*/  SYNCS.ARRIVE.TRANS64.RED.A1T0 RZ, [R11+URZ], RZ ;  /* 0x000000ff0bff79a7 */ /* 0x0003e2000810043f */
        /* <DEDUP_REMOVED lines=25> */
[----:B------:R-:W-:Y:S01]  /*d490*/  IMAD.MOV.U32 R9, RZ, RZ, R38 ;  /* 0x000000ffff097224 */ /* 0x000fe200078e0026 */
[----:B------:R-:W-:Y:S01]  /*d4a0*/  F2FP.F16.F32.PACK_AB R132, R52, R49 ;  /* 0x000000313484723e */ /* 0x000fe200000000ff */
[----:B------:R-:W-:Y:S01]  /*d4b0*/  IMAD.MOV.U32 R10, RZ, RZ, R31 ;  /* 0x000000ffff0a7224 */ /* 0x000fe200078e001f */
[----:B------:R-:W-:Y:S01]  /*d4c0*/  F2FP.F16.F32.PACK_AB R133, R59, R58 ;  /* 0x0000003a3b85723e */ /* 0x000fe200000000ff */
[----:B-1----:R-:W-:Y:S01]  /*d4d0*/  IMAD.MOV.U32 R11, RZ, RZ, R156 ;  /* 0x000000ffff0b7224 */ /* 0x002fe200078e009c */
        /* <DEDUP_REMOVED lines=13> */
[C---:B--2---:R-:W-:Y:S02]  /*d5b0*/  ISETP.GT.AND P1, PT, R8.reuse, R84, PT ;  /* 0x000000540800720c */ /* 0x044fe40003f24270 */
[----:B------:R-:W-:-:S11]  /*d5c0*/  IADD3 R8, R8, -0x1, RZ ;  /* 0xffffffff08087810 */ /* 0x000fd60007ffe0ff */
[----:B0-----:R-:W-:Y:S05]  /*d5d0*/  @P1 BRA `(.L_x_13401) ;  /* 0xffffffd800201947 */ /* 0x001fea000383ffff */
.L_x_13389:
[----:B------:R-:W-:Y:S05]  /*d5e0*/  WARPSYNC.ALL ;  /* 0x0000000000007948 */ /* 0x000fea0003800000 */
[----:B------:R-:W-:Y:S06]  /*d5f0*/  BAR.ARV 0x8, 0x200 ;  /* 0x0208000000007b1d */ /* 0x000fec0000002000 */
[----:B------:R-:W-:Y:S05]  /*d600*/  @!P0 BRA `(.L_x_13402) ;  /* 0x0000000000048947 */ /* 0x000fea0003800000 */
[----:B------:R-:W-:Y:S01]  /*d610*/  BPT.TRAP 0x1 ;  /* 0x000000040000795c */ /* 0x000fe20000300000 */
.L_x_13402:
[----:B-----5:R-:W2:Y:S01]  /*d620*/  LDL R4, [R1+0x4] ;  /* 0x0000040001047983 */ /* 0x020ea20000100800 */
[----:B------:R-:W-:Y:S02]  /*d630*/  LEA R11, R156, R18, 0x3 ;  /* 0x000000129c0b7211 */ /* 0x000fe400078e18ff */
[----:B--2---:R-:W-:-:S04]  /*d640*/  SHF.L.U32 R4, R4, 0x1f, RZ ;  /* 0x0000001f04047819 */ /* 0x004fc800000006ff */
[----:B------:R0:W1:Y:S01]  /*d650*/  SYNCS.PHASECHK.TRANS64.TRYWAIT P1, [R11+URZ+0x16850], R4 ;  /* 0x016850040b0075a7 */ /* 0x000062000802017f */
[----:B------:R-:W-:Y:S05]  /*d660*/  @!P0 BRA `(.L_x_13403) ;  /* 0x0000000000048947 */ /* 0x000fea0003800000 */
[----:B------:R-:W-:Y:S01]  /*d670*/  BPT.TRAP 0x1 ;  /* 0x000000040000795c */ /* 0x000fe20000300000 */
.L_x_13403:
[----:B------:R-:W-:-:S05]  /*d680*/  VIADD R18, R18, 0x400 ;  /* 0x0000040012127836 */ /* 0x000fca0000000000 */
[----:B------:R-:W-:-:S04]  /*d690*/  SHF.R.U32.HI R18, RZ, 0x4, R18 ;  /* 0x00000004ff127819 */ /* 0x000fc80000011612 */
[----:B------:R-:W-:Y:S01]  /*d6a0*/  LOP3.LUT R5, R18, 0x3fff, RZ, 0xc0, !PT ;  /* 0x00003fff12057812 */ /* 0x000fe200078ec0ff */
[----:B-1----:R-:W-:Y:S06]  /*d6b0*/  @P1 BRA `(.L_x_13404) ;  /* 0x0000000000081947 */ /* 0x002fec0003800000 */
[----:B------:R-:W1:Y:S02]  /*d6c0*/  SYNCS.PHASECHK.TRANS64.TRYWAIT P1, [R11+URZ+0x16850], R4 ;  /* 0x016850040b0075a7 */ /* 0x000e64000802017f */
[----:B-1----:R-:W-:Y:S05]  /*d6d0*/  @!P1 BRA `(.L_x_13405) ;  /* 0x000000a800b89947 */ /* 0x002fea0003800000 */
.L_x_13404:
        /* <DEDUP_REMOVED lines=9> */
[----:B------:R-:W-:-:S12]  /*d770*/  IMAD.MOV.U32 R5, RZ, RZ, 0x40000040 ;  /* 0x40000040ff057424 */ /* 0x000fd800078e00ff */
        /* <DEDUP_REMOVED lines=8> */
[----:B------:R-:W-:Y:S02]  /*d800*/  R2UR UR6, R6 ;  /* 0x00000000060672ca */ /* 0x000fe400000e0000 */
[----:B------:R-:W-:Y:S01]  /*d810*/  R2UR UR7, R7 ;  /* 0x00000000070772ca */ /* 0x000fe200000e0000 */
[----:B------:R-:W-:Y:S01]  /*d820*/  IMAD.MOV.U32 R7, RZ, RZ, 0x40000040 ;  /* 0x40000040ff077424 */ /* 0x000fe200078e00ff */
[----:B------:R-:W-:Y:S01]  /*d830*/  IADD3 R6, R4, 0x180, RZ ;  /* 0x0000018004067810 */ /* 0x000fe20007ffe0ff */
[----:B------:R-:W-:Y:S02]  /*d840*/  WARPGROUP.DEPBAR.LE gsb0, 0x0 ;  /* 0x00008000000079c5 */ /* 0x000fe40000010000 */
[----:B------:R-:W-:-:S08]  /*d850*/  WARPGROUP.ARRIVE ;  /* 0x00000000000079c5 */ /* 0x000fd00000000000 */
        /* <DEDUP_REMOVED lines=16> */
[C---:B------:R-:W-:Y:S01]  /*d960*/  VIADD R6, R4.reuse, 0x300 ;  /* 0x0000030004067836 */ /* 0x040fe20000000000 */
[----:B------:R-:W-:Y:S01]  /*d970*/  R2UR UR7, R7 ;  /* 0x00000000070772ca */ /* 0x000fe200000e0000 */
[----:B------:R-:W-:Y:S01]  /*d980*/  IMAD.MOV.U32 R7, RZ, RZ, 0x40000040 ;  /* 0x40000040ff077424 */ /* 0x000fe200078e00ff */
[----:B------:R-:W-:Y:S01]  /*d990*/  IADD3 R4, R4, 0x380, RZ ;  /* 0x0000038004047810 */ /* 0x000fe20007ffe0ff */
[----:B------:R-:W-:Y:S02]  /*d9a0*/  WARPGROUP.DEPBAR.LE gsb0, 0x0 ;  /* 0x00008000000079c5 */ /* 0x000fe40000010000 */
[----:B------:R-:W-:-:S08]  /*d9b0*/  WARPGROUP.ARRIVE ;  /* 0x00000000000079c5 */ /* 0x000fd00000000000 */
[----:B------:R-:W-:Y:S01]  /*d9c0*/  HGMMA.64x64x16.F32 R88, R136, gdesc[UR4].tnspB, R88, gsb0 ;  /* 0x40e0000488587df0 */ /* 0x000fe20008000858 */
        /* <DEDUP_REMOVED lines=8> */
[----:B------:R-:W-:Y:S02]  /*da50*/  WARPGROUP.DEPBAR.LE gsb0, 0x0 ;  /* 0x00008000000079c5 */ /* 0x000fe40000010000 */
[----:B------:R-:W-:-:S06]  /*da60*/  WARPGROUP.ARRIVE ;  /* 0x00000000000079c5 */ /* 0x000fcc0000000000 */
[----:B------:R-:W-:Y:S01]  /*da70*/  HGMMA.64x64x16.F32 R88, R140, gdesc[UR4].tnspB, R88, gsb0 ;  /* 0x40e000048c587df0 */ /* 0x000fe20008000858 */
[----:B------:R-:W-:Y:S02]  /*da80*/  R2UR UR6, R4 ;  /* 0x00000000040672ca */ /* 0x000fe400000e0000 */
[----:B------:R-:W-:Y:S01]  /*da90*/  R2UR UR7, R5 ;  /* 0x00000000050772ca */ /* 0x000fe200000e0000 */
[----:B------:R-:W0:Y:S04]  /*daa0*/  SHFL.BFLY PT, R4, R7, 0x1, 0x1f ;  /* 0x0c201f0007047f89 */ /* 0x000e2800000e0000 */
[----:B------:R-:W1:Y:S01]  /*dab0*/  SHFL.BFLY PT, R5, R6, 0x1, 0x1f ;  /* 0x0c201f0006057f89 */ /* 0x000e6200000e0000 */
[----:B0-----:R-:W-:Y:S01]  /*dac0*/  FADD.FTZ R10, R7, R4 ;  /* 0x00000004070a7221 */ /* 0x001fe20000010000 */
[----:B------:R-:W-:Y:S01]  /*dad0*/  IMAD.MOV.U32 R7, RZ, RZ, RZ ;  /* 0x000000ffff077224 */ /* 0x000fe200078e00ff */
[----:B------:R-:W-:Y:S01]  /*dae0*/  MOV R4, UR4 ;  /* 0x0000000400047c02 */ /* 0x000fe20008000f00 */
[----:B-1----:R-:W-:-:S02]  /*daf0*/  FADD.FTZ R12, R6, R5 ;  /* 0x00000005060c7221 */ /* 0x002fc40000010000 */
        /* <DEDUP_REMOVED lines=15> */
[----:B------:R-:W-:Y:S03]  /*dbf0*/  HGMMA.64x64x16.F32 R88, R144, gdesc[UR4].tnspB, R88, gsb0 ;  /* 0x40e0000490587df0 */ /* 0x000fe60008000858 */
[----:B------:R-:W-:Y:S02]  /*dc00*/  WARPGROUP.DEPBAR.LE gsb0, 0x0 ;  /* 0x00008000000079c5 */ /* 0x000fe40000010000 */
[----:B--23--:R-:W-:Y:S05]  /*dc10*/  @!P0 BRA `(.L_x_13406) ;  /* 0x0000000000048947 */ /* 0x00cfea0003800000 */
[----:B------:R-:W-:Y:S01]  /*dc20*/  BPT.TRAP 0x1 ;  /* 0x000000040000795c */ /* 0x000fe20000300000 */
.L_x_13406:
[----:B------:R-:W2:Y:S01]  /*dc30*/  LDL.LU R6, [R1+0x4] ;  /* 0x0000040001067983 */ /* 0x000ea20000300800 */
        /* <DEDUP_REMOVED lines=43> */
[----:B------:R0:W-:Y:S06]  /*def0*/  STL [R1+0x4], R6 ;  /* 0x0000040601007387 */ /* 0x0001ec0000100800 */
.L_x_13352:
[----:B------:R-:W3:Y:S01]  /*df00*/  S2R R4, SR_TID.X ;  /* 0x0000000000047919 */ /* 0x000ee20000002100 */
[----:B------:R-:W-:Y:S05]  /*df10*/  WARPSYNC.ALL ;  /* 0x0000000000007948 */ /* 0x000fea0003800000 */
[----:B---3--:R-:W-:-:S05]  /*df20*/  VIADD R72, R4, 0xffffff80 ;  /* 0xffffff8004487836 */ /* 0x008fca0000000000 */
[----:B------:R-:W-:-:S04]  /*df30*/  SHF.R.S32.HI R74, RZ, 0x1f, R72 ;  /* 0x0000001fff4a7819 */ /* 0x000fc80000011448 */
[----:B------:R-:W-:-:S04]  /*df40*/  LEA.HI R74, R74, R72, RZ, 0x3 ;  /* 0x000000484a4a7211 */ /* 0x000fc800078f18ff */
[----:B------:R-:W-:-:S04]  /*df50*/  LOP3.LUT R74, R74, 0xfffffff8, RZ, 0xc0, !PT ;  /* 0xfffffff84a4a7812 */ /* 0x000fc800078ec0ff */
[----:B------:R-:W-:-:S05]  /*df60*/  IADD3 R74, R72, -R74, RZ ;  /* 0x8000004a484a7210 */ /* 0x000fca0007ffe0ff */
[----:B------:R-:W-:-:S05]  /*df70*/  IMAD.SHL.U32 R59, R74, 0x8, RZ ;  /* 0x000000084a3b7824 */ /* 0x000fca00078e00ff */
[----:B------:R-:W-:Y:S01]  /*df80*/  SHF.R.S32.HI R58, RZ, 0x1f, R59 ;  /* 0x0000001fff3a7819 */ /* 0x000fe2000001143b */
[----:B------:R-:W3:Y:S08]  /*df90*/  S2UR UR38, SR_CgaCtaId ;  /* 0x00000000002679c3 */ /* 0x000ef00000008800 */
[----:B------:R-:W-:Y:S06]  /*dfa0*/  BAR.SYNC.DEFER_BLOCKING 0x5, 0x200 ;  /* 0x0148000000007b1d */ /* 0x000fec0000010000 */
[----:B------:R-:W-:Y:S01]  /*dfb0*/  UMOV UR4, 0x400 ;  /* 0x0000040000047882 */ /* 0x000fe20000000000 */
[----:B------:R-:W-:Y:S01]  /*dfc0*/  BSSY B0, `(.L_x_13407) ;  /* 0x000023f000007945 */ /* 0x000fe20003800000 */
[----:B---3--:R-:W-:-:S06]  /*dfd0*/  ULEA UR4, UR38, UR4, 0x18 ;  /* 0x0000000426047291 */ /* 0x008fcc000f8ec03f */
[----:B------:R-:W-:-:S05]  /*dfe0*/  IMAD.U32 R18, RZ, RZ, UR4 ;  /* 0x00000004ff127e24 */ /* 0x000fca000f8e00ff */
[----:B-1----:R1:W3:Y:S01]  /*dff0*/  LDS.128 R32, [R18+0x168d0] ;  /* 0x0168d00012207984 */ /* 0x0022e20000000c00 */
[----:B------:R-:W-:Y:S06]  /*e000*/  BAR.ARV 0x4, 0x200 ;  /* 0x0108000000007b1d */ /* 0x000fec0000002000 */
[----:B------:R-:W-:Y:S05]  /*e010*/  @P0 BRA `(.L_x_13408) ;  /* 0x0000001800440947 */ /* 0x000fea0003800000 */
[----:B------:R-:W4:Y:S01]  /*e020*/  LDL R4, [R1+0x64] ;  /* 0x0000640001047983 */ /* 0x000f220000100800 */
[----:B------:R-:W-:-:S03]  /*e030*/  ULDC UR4, c[0x0][0xad4] ;  /* 0x0002b50000047ab9 */ /* 0x000fc60000000800 */
[----:B------:R-:W2:Y:S04]  /*e040*/  LDL.LU R60, [R1+0x30] ;  /* 0x00003000013c7983 */ /* 0x000ea80000300800 */
[----:B------:R-:W2:Y:S04]  /*e050*/  LDL.LU R62, [R1+0x3c] ;  /* 0x00003c00013e7983 */ /* 0x000ea80000300800 */
[----:B------:R-:W2:Y:S01]  /*e060*/  LDL.LU R68, [R1+0x40] ;  /* 0x0000400001447983 */ /* 0x000ea20000300800 */
[----:B------:R-:W0:Y:S01]  /*e070*/  S2R R5, SR_SWINHI ;  /* 0x0000000000057919 */ /* 0x000e220000002f00 */
[----:B------:R-:W-:-:S02]  /*e080*/  MOV R24, R18 ;  /* 0x0000001200187202 */ /* 0x000fc40000000f00 */
[----:B0----5:R-:W-:Y:S02]  /*e090*/  MOV R25, R5 ;  /* 0x0000000500197202 */ /* 0x021fe40000000f00 */
[----:B------:R-:W-:Y:S01]  /*e0a0*/  F2FP.F16.F32.PACK_AB R14, R27, R26 ;  /* 0x0000001a1b0e723e */ /* 0x000fe200000000ff */
[----:B---3--:R-:W-:Y:S02]  /*e0b0*/  IMAD.MOV.U32 R32, RZ, RZ, RZ ;  /* 0x000000ffff207224 */ /* 0x008fe400078e00ff */
[----:B----4-:R-:W-:-:S03]  /*e0c0*/  IMAD.WIDE R10, R4, 0x2, R24 ;  /* 0x00000002040a7825 */ /* 0x010fc600078e0218 */
[----:B------:R-:W-:-:S05]  /*e0d0*/  IADD3 R61, P0, R10, 0x60, RZ ;  /* 0x000000600a3d7810 */ /* 0x000fca0007f1e0ff */
[----:B------:R-:W-:Y:S01]  /*e0e0*/  IMAD.X R5, RZ, RZ, R11, P0 ;  /* 0x000000ffff057224 */ /* 0x000fe200000e060b */
[----:B--2---:R-:W-:-:S04]  /*e0f0*/  ISETP.NE.AND P0, PT, R60, RZ, PT ;  /* 0x000000ff3c00720c */ /* 0x004fc80003f05270 */
[----:B------:R-:W-:Y:S01]  /*e100*/  SEL R67, R60, UR4, P0 ;  /* 0x000000043c437c07 */ /* 0x000fe20008000000 */
[----:B------:R-:W-:Y:S05]  /*e110*/  WARPSYNC.ALL ;  /* 0x0000000000007948 */ /* 0x000fea0003800000 */
[----:B------:R-:W-:Y:S01]  /*e120*/  BAR.SYNC.DEFER_BLOCKING 0x1, 0x180 ;  /* 0x0046000000007b1d */ /* 0x000fe20000010000 */
[C---:B------:R-:W-:Y:S02]  /*e130*/  IADD3 R13, P2, R10.reuse, 0x20, RZ ;  /* 0x000000200a0d7810 */ /* 0x040fe40007f5e0ff */
[C---:B------:R-:W-:Y:S02]  /*e140*/  IADD3 R15, P1, R10.reuse, 0x40, RZ ;  /* 0x000000400a0f7810 */ /* 0x040fe40007f3e0ff */
[----:B------:R-:W-:Y:S01]  /*e150*/  LOP3.LUT R9, R10, 0x380, RZ, 0xc0, !PT ;  /* 0x000003800a097812 */ /* 0x000fe200078ec0ff */
[----:B------:R-:W-:Y:S01]  /*e160*/  ULDC.64 UR6, c[0x0][0xc08] ;  /* 0x0003020000067ab9 */ /* 0x000fe20000000a00 */
[----:B------:R-:W-:Y:S01]  /*e170*/  LOP3.LUT R4, R13, 0x380, RZ, 0xc0, !PT ;  /* 0x000003800d047812 */ /* 0x000fe200078ec0ff */
[----:B------:R-:W-:Y:S01]  /*e180*/  ULDC.64 UR4, c[0x0][0xc00] ;  /* 0x0003000000047ab9 */ /* 0x000fe20000000a00 */
[----:B------:R-:W-:-:S02]  /*e190*/  LOP3.LUT R6, R15, 0x380, RZ, 0xc0, !PT ;  /* 0x000003800f067812 */ /* 0x000fc400078ec0ff */
[----:B------:R-:W-:Y:S02]  /*e1a0*/  LOP3.LUT R12, R61, 0x380, RZ, 0xc0, !PT ;  /* 0x000003803d0c7812 */ /* 0x000fe400078ec0ff */
[----:B------:R-:W-:Y:S02]  /*e1b0*/  SHF.R.U64 R9, R9, 0x3, RZ ;  /* 0x0000000309097819 */ /* 0x000fe400000012ff */
[----:B------:R-:W-:Y:S02]  /*e1c0*/  SHF.R.U64 R4, R4, 0x3, RZ ;  /* 0x0000000304047819 */ /* 0x000fe400000012ff */
[----:B------:R-:W-:Y:S02]  /*e1d0*/  SHF.R.U64 R6, R6, 0x3, RZ ;  /* 0x0000000306067819 */ /* 0x000fe400000012ff */
[----:B------:R-:W-:Y:S02]  /*e1e0*/  SHF.R.U64 R12, R12, 0x3, RZ ;  /* 0x000000030c0c7819 */ /* 0x000fe400000012ff */
[----:B------:R-:W-:-:S02]  /*e1f0*/  LOP3.LUT R10, R9, R10, RZ, 0x3c, !PT ;  /* 0x0000000a090a7212 */ /* 0x000fc400078e3cff */
[----:B------:R-:W-:Y:S01]  /*e200*/  LOP3.LUT R8, R4, R13, RZ, 0x3c, !PT ;  /* 0x0000000d04087212 */ /* 0x000fe200078e3cff */
[----:B------:R-:W-:Y:S01]  /*e210*/  IMAD.X R9, RZ, RZ, R11, P2 ;  /* 0x000000ffff097224 */ /* 0x000fe200010e060b */
[----:B------:R-:W-:Y:S02]  /*e220*/  LOP3.LUT R6, R6, R15, RZ, 0x3c, !PT ;  /* 0x0000000f06067212 */ /* 0x000fe400078e3cff */
[----:B------:R-:W-:Y:S02]  /*e230*/  LOP3.LUT R4, R12, R61, RZ, 0x3c, !PT ;  /* 0x0000003d0c047212 */ /* 0x000fe400078e3cff */
[-C--:B------:R-:W-:Y:S02]  /*e240*/  IADD3.X R7, RZ, R11.reuse, RZ, P1, !PT ;  /* 0x0000000bff077210 */ /* 0x080fe40000ffe4ff */
[----:B------:R-:W-:Y:S02]  /*e250*/  MOV R10, R10 ;  /* 0x0000000a000a7202 */ /* 0x000fe40000000f00 */
[----:B------:R-:W-:-:S02]  /*e260*/  F2FP.F16.F32.PACK_AB R12, R21, R20 ;  /* 0x00000014150c723e */ /* 0x000fc400000000ff */
[----:B------:R-:W-:Y:S02]  /*e270*/  F2FP.F16.F32.PACK_AB R13, R45, R44 ;  /* 0x0000002c2d0d723e */ /* 0x000fe400000000ff */
[----:B------:R-:W-:Y:S02]  /*e280*/  F2FP.F16.F32.PACK_AB R15, R47, R46 ;  /* 0x0000002e2f0f723e */ /* 0x000fe400000000ff */
[----:B------:R-:W-:Y:S02]  /*e290*/  MOV R66, R6 ;  /* 0x0000000600427202 */ /* 0x000fe40000000f00 */
[----:B------:R-:W-:Y:S01]  /*e2a0*/  MOV R64, R4 ;  /* 0x0000000400407202 */ /* 0x000fe20000000f00 */
[----:B------:R0:W-:Y:S01]  /*e2b0*/  STSM.16.M88.4 [R10], R12 ;  /* 0x0000000c0a007844 */ /* 0x0001e20000000200 */
        /* <DEDUP_REMOVED lines=8> */
[----:B0-----:R-:W-:Y:S02]  /*e340*/  F2FP.F16.F32.PACK_AB R10, R39, R38 ;  /* 0x00000026270a723e */ /* 0x001fe400000000ff */
[----:B------:R-:W-:Y:S02]  /*e350*/  F2FP.F16.F32.PACK_AB R12, R41, R40 ;  /* 0x00000028290c723e */ /* 0x000fe400000000ff */
[----:B------:R-:W-:Y:S02]  /*e360*/  F2FP.F16.F32.PACK_AB R13, R57, R56 ;  /* 0x00000038390d723e */ /* 0x000fe400000000ff */
[----:B------:R-:W-:Y:S02]  /*e370*/  F2FP.F16.F32.PACK_AB R14, R43, R42 ;  /* 0x0000002a2b0e723e */ /* 0x000fe400000000ff */
[----:B------:R-:W-:Y:S01]  /*e380*/  F2FP.F16.F32.PACK_AB R15, R119, R118 ;  /* 0x00000076770f723e */ /* 0x000fe200000000ff */
[----:B------:R-:W-:Y:S01]  /*e390*/  STSM.16.M88.4 [R65], R4 ;  /* 0x0000000441007844 */ /* 0x000fe20000000200 */
[----:B------:R-:W-:-:S03]  /*e3a0*/  ISETP.NE.U32.AND P3, PT, RZ, UR6, PT ;  /* 0x00000006ff007c0c */ /* 0x000fc6000bf65070 */
[----:B------:R0:W-:Y:S01]  /*e3b0*/  STSM.16.M88.4 [R66], R8 ;  /* 0x0000000842007844 */ /* 0x0001e20000000200 */
[----:B------:R-:W-:-:S03]  /*e3c0*/  ISETP.NE.AND.EX P3, PT, RZ, UR7, PT, P3 ;  /* 0x00000007ff007c0c */ /* 0x000fc6000bf65330 */
[----:B------:R2:W-:Y:S01]  /*e3d0*/  STSM.16.M88.4 [R64], R12 ;  /* 0x0000000c40007844 */ /* 0x0005e20000000200 */
[----:B------:R-:W-:Y:S01]  /*e3e0*/  BAR.SYNC.DEFER_BLOCKING 0x1, 0x180 ;  /* 0x0046000000007b1d */ /* 0x000fe20000010000 */
[----:B------:R-:W-:Y:S02]  /*e3f0*/  ISETP.NE.U32.AND P0, PT, RZ, UR4, PT ;  /* 0x00000004ff007c0c */ /* 0x000fe4000bf05070 */
[----:B------:R-:W-:Y:S02]  /*e400*/  IADD3 R60, P1, R62, UR4, RZ ;  /* 0x000000043e3c7c10 */ /* 0x000fe4000ff3e0ff */
[----:B------:R-:W-:Y:S02]  /*e410*/  ISETP.NE.AND.EX P0, PT, RZ, UR5, PT, P0 ;  /* 0x00000005ff007c0c */ /* 0x000fe4000bf05300 */
[----:B------:R-:W-:Y:S01]  /*e420*/  IADD3.X R61, R68, UR5, RZ, P1, !PT ;  /* 0x00000005443d7c10 */ /* 0x000fe20008ffe4ff */
[----:B0-----:R-:W0:Y:S01]  /*e430*/  LDC R8, c[0x0][0xbe8] ;  /* 0x0002fa00ff087b82 */ /* 0x001e220000000800 */
[----:B------:R-:W-:Y:S01]  /*e440*/  @P3 IADD3 R62, P1, R62, UR6, RZ ;  /* 0x000000063e3e3c10 */ /* 0x000fe2000ff3e0ff */
[----:B------:R-:W-:-:S02]  /*e450*/  ULDC UR6, c[0x0][0xa88] ;  /* 0x0002a20000067ab9 */ /* 0x000fc40000000800 */
[----:B------:R-:W-:Y:S01]  /*e460*/  IMAD.U32 R65, RZ, RZ, UR6 ;  /* 0x00000006ff417e24 */ /* 0x000fe2000f8e00ff */
[----:B------:R-:W-:-:S05]  /*e470*/  @P3 IADD3.X R63, R68, UR7, RZ, P1, !PT ;  /* 0x00000007443f3c10 */ /* 0x000fca0008ffe4ff */
[----:B------:R3:W5:Y:S04]  /*e480*/  @P0 LDG.E R32, desc[UR42][R60.64] ;  /* 0x0000002a3c200981 */ /* 0x000768000c1e1900 */
[----:B------:R3:W5:Y:S01]  /*e490*/  @P3 LDG.E R65, desc[UR42][R62.64] ;  /* 0x0000002a3e413981 */ /* 0x000762000c1e1900 */
[----:B------:R-:W-:Y:S02]  /*e4a0*/  ISETP.GT.AND P2, PT, R67, 0x1, PT ;  /* 0x000000014300780c */ /* 0x000fe40003f44270 */
[----:B------:R-:W-:-:S04]  /*e4b0*/  MOV R6, 0x9b8 ;  /* 0x000009b800067802 */ /* 0x000fc80000000f00 */
[----:B------:R-:W-:-:S04]  /*e4c0*/  SEL R6, R6, 0x978, P2 ;  /* 0x0000097806067807 */ /* 0x000fc80001000000 */
[----:B--2---:R3:W2:Y:S08]  /*e4d0*/  LDC.64 R12, c[0x0][R6+0x220] ;  /* 0x00008800060c7b82 */ /* 0x0046b00000000a00 */
[----:B------:R3:W4:Y:S08]  /*e4e0*/  LDC.64 R14, c[0x0][R6+0x218] ;  /* 0x00008600060e7b82 */ /* 0x0007300000000a00 */
[----:B------:R3:W1:Y:S01]  /*e4f0*/  LDC.64 R10, c[0x0][R6+0x228] ;  /* 0x00008a00060a7b82 */ /* 0x0006620000000a00 */
[----:B0-----:R-:W-:Y:S01]  /*e500*/  ISETP.NE.AND P1, PT, R8, 0x1, PT ;  /* 0x000000010800780c */ /* 0x001fe20003f25270 */
[----:B---3--:R-:W-:-:S12]  /*e510*/  @P3 BRA `(.L_x_13409) ;  /* 0x0000000000103947 */ /* 0x008fd80003800000 */
[----:B------:R-:W-:Y:S05]  /*e520*/  @!P0 BRA `(.L_x_13409) ;  /* 0x00000000000c8947 */ /* 0x000fea0003800000 */
[----:B------:R-:W3:Y:S04]  /*e530*/  LDG.E R4, desc[UR42][R60.64] ;  /* 0x0000002a3c047981 */ /* 0x000ee8000c1e1900 */
[----:B-----5:R-:W3:Y:S02]  /*e540*/  LDG.E R65, desc[UR42][R60.64+0x4] ;  /* 0x0000042a3c417981 */ /* 0x020ee4000c1e1900 */
[----:B---3--:R-:W-:-:S07]  /*e550*/  IMAD.IADD R65, R65, 0x1, -R4 ;  /* 0x0000000141417824 */ /* 0x008fce00078e0a04 */
.L_x_13409:
[----:B------:R-:W3:Y:S01]  /*e560*/  LDL.LU R4, [R1+0x34] ;  /* 0x0000340001047983 */ /* 0x000ee20000300800 */
[----:B------:R-:W0:Y:S03]  /*e570*/  LDC.64 R6, c[0x0][R6+0x210] ;  /* 0x0000840006067b82 */ /* 0x000e260000000a00 */
[----:B------:R-:W2:Y:S04]  /*e580*/  LDL.LU R61, [R1+0x4c] ;  /* 0x00004c00013d7983 */ /* 0x000ea80000300800 */
[----:B------:R-:W2:Y:S01]  /*e590*/  LDL R60, [R1+0x60] ;  /* 0x00006000013c7983 */ /* 0x000ea20000100800 */
[----:B------:R-:W-:Y:S01]  /*e5a0*/  ISETP.NE.U32.AND P0, PT, RZ, UR4, PT ;  /* 0x00000004ff007c0c */ /* 0x000fe2000bf05070 */
[----:B------:R-:W1:Y:S02]  /*e5b0*/  @P1 LDC R62, c[0x0][0xbec] ;  /* 0x0002fb00ff3e1b82 */ /* 0x000e640000000800 */
[----:B------:R-:W2:Y:S04]  /*e5c0*/  LDL R68, [R1+0x44] ;  /* 0x0000440001447983 */ /* 0x000ea80000100800 */
[----:B------:R-:W2:Y:S01]  /*e5d0*/  LDL R66, [R1+0x48] ;  /* 0x0000480001427983 */ /* 0x000ea20000100800 */
[----:B------:R-:W-:Y:S01]  /*e5e0*/  ISETP.NE.AND.EX P0, PT, RZ, UR5, PT, P0 ;  /* 0x00000005ff007c0c */ /* 0x000fe2000bf05300 */
[----:B------:R-:W0:Y:S01]  /*e5f0*/  @P1 LDC R69, c[0x0][0xbf0] ;  /* 0x0002fc00ff451b82 */ /* 0x000e220000000800 */
[-C--:B----4-:R-:W-:Y:S01]  /*e600*/  IMAD R63, R15, R152.reuse, RZ ;  /* 0x000000980f3f7224 */ /* 0x090fe200078e02ff */
[----:B------:R-:W4:Y:S01]  /*e610*/  LDL R73, [R1+0x5c] ;  /* 0x00005c0001497983 */ /* 0x000f220000100800 */
[----:B------:R-:W-:Y:S01]  /*e620*/  IMAD.WIDE.U32 R14, R14, R152, RZ ;  /* 0x000000980e0e7225 */ /* 0x000fe200078e00ff */
[----:B------:R-:W1:Y:S03]  /*e630*/  S2R R70, SR_TID.X ;  /* 0x0000000000467919 */ /* 0x000e660000002100 */
[----:B------:R-:W-:Y:S01]  /*e640*/  IMAD.IADD R64, R15, 0x1, R63 ;  /* 0x000000010f407824 */ /* 0x000fe200078e023f */
[----:B-1----:R-:W-:-:S04]  /*e650*/  IADD3 R75, R70, -0x80, RZ ;  /* 0xffffff80464b7810 */ /* 0x002fc80007ffe0ff */
[----:B------:R-:W-:-:S04]  /*e660*/  SHF.R.S32.HI R70, RZ, 0x1f, R75 ;  /* 0x0000001fff467819 */ /* 0x000fc8000001144b */
[----:B------:R-:W-:-:S04]  /*e670*/  LEA.HI R70, R70, R75, RZ, 0x7 ;  /* 0x0000004b46467211 */ /* 0x000fc800078f38ff */
[----:B------:R-:W-:-:S05]  /*e680*/  LOP3.LUT R70, R70, 0xffffff80, RZ, 0xc0, !PT ;  /* 0xffffff8046467812 */ /* 0x000fca00078ec0ff */
[----:B------:R-:W-:Y:S01]  /*e690*/  IMAD.IADD R70, R75, 0x1, -R70 ;  /* 0x000000014b467824 */ /* 0x000fe200078e0a46 */
[----:B---3--:R-:W-:Y:S02]  /*e6a0*/  SEL R9, R4, RZ, !P0 ;  /* 0x000000ff04097207 */ /* 0x008fe40004000000 */
[----:B------:R-:W1:Y:S01]  /*e6b0*/  LDC.64 R4, c[0x0][0xba8] ;  /* 0x0002ea00ff047b82 */ /* 0x000e620000000a00 */
[----:B--2---:R-:W-:Y:S02]  /*e6c0*/  SEL R61, R61, RZ, !P0 ;  /* 0x000000ff3d3d7207 */ /* 0x004fe40004000000 */
[----:B------:R-:W-:-:S04]  /*e6d0*/  IMAD R13, R13, R9, RZ ;  /* 0x000000090d0d7224 */ /* 0x000fc800078e02ff */
[C---:B------:R-:W-:Y:S02]  /*e6e0*/  IMAD R67, R12.reuse, R61, R13 ;  /* 0x0000003d0c437224 */ /* 0x040fe400078e020d */
[----:B------:R-:W-:-:S04]  /*e6f0*/  IMAD.WIDE.U32 R12, R12, R9, RZ ;  /* 0x000000090c0c7225 */ /* 0x000fc800078e00ff */
[----:B------:R-:W-:Y:S01]  /*e700*/  IMAD R71, R68, 0xc0, R60 ;  /* 0x000000c044477824 */ /* 0x000fe200078e023c */
[----:B------:R-:W-:Y:S02]  /*e710*/  SEL R61, R66, RZ, P2 ;  /* 0x000000ff423d7207 */ /* 0x000fe40001000000 */
[----:B-----5:R-:W-:Y:S01]  /*e720*/  IADD3 R60, P0, P3, R12, R14, R32 ;  /* 0x0000000e0c3c7210 */ /* 0x020fe20007b1e020 */
[----:B------:R-:W-:Y:S01]  /*e730*/  @P1 IMAD.HI.U32 R14, R71, R62, RZ ;  /* 0x0000003e470e1227 */ /* 0x000fe200078e00ff */
[----:B------:R-:W-:-:S03]  /*e740*/  MOV R15, R71 ;  /* 0x00000047000f7202 */ /* 0x000fc60000000f00 */
[----:B------:R-:W-:Y:S01]  /*e750*/  IMAD.IADD R67, R13, 0x1, R67 ;  /* 0x000000010d437824 */ /* 0x000fe200078e0243 */
[----:B0-----:R-:W-:Y:S01]  /*e760*/  @P1 SHF.R.U32.HI R15, RZ, R69, R14 ;  /* 0x00000045ff0f1219 */ /* 0x001fe2000001160e */
[-C--:B------:R-:W-:Y:S01]  /*e770*/  IMAD R63, R11, R61.reuse, RZ ;  /* 0x0000003d0b3f7224 */ /* 0x080fe200078e02ff */
[----:B------:R-:W-:Y:S01]  /*e780*/  SHF.R.S32.HI R11, RZ, 0x1f, R32 ;  /* 0x0000001fff0b7819 */ /* 0x000fe20000011420 */
[----:B-1----:R-:W0:Y:S01]  /*e790*/  @!P2 LDC R4, c[0x0][0xb50] ;  /* 0x0002d400ff04ab82 */ /* 0x002e220000000800 */
[----:B------:R-:W-:Y:S02]  /*e7a0*/  IMAD.WIDE.U32 R12, R10, R61, RZ ;  /* 0x0000003d0a0c7225 */ /* 0x000fe400078e00ff */
[----:B------:R-:W-:Y:S02]  /*e7b0*/  IADD3.X R61, R67, R64, R11, P0, P3 ;  /* 0x00000040433d7210 */ /* 0x000fe400007e640b */
[----:B------:R-:W-:-:S03]  /*e7c0*/  IMAD.MOV R67, RZ, RZ, -R15 ;  /* 0x000000ffff437224 */ /* 0x000fc600078e0a0f */
[----:B------:R-:W1:Y:S01]  /*e7d0*/  @!P2 LDC R5, c[0x0][0xb54] ;  /* 0x0002d500ff05ab82 */ /* 0x000e620000000800 */
[----:B------:R-:W-:Y:S01]  /*e7e0*/  IMAD.IADD R63, R13, 0x1, R63 ;  /* 0x000000010d3f7824 */ /* 0x000fe200078e023f */
[----:B------:R-:W-:Y:S02]  /*e7f0*/  IADD3 R12, P0, P3, R15, R60, R12 ;  /* 0x0000003c0f0c7210 */ /* 0x000fe40007b1e00c */
[----:B------:R-:W-:Y:S01]  /*e800*/  SHF.R.S32.HI R10, RZ, 0x1f, R15 ;  /* 0x0000001fff0a7819 */ /* 0x000fe2000001140f */
[----:B------:R-:W-:-:S03]  /*e810*/  IMAD R15, R8, R67, R71 ;  /* 0x00000043080f7224 */ /* 0x000fc600078e0247 */
[----:B------:R-:W-:Y:S01]  /*e820*/  IADD3.X R13, R10, R61, R63, P0, P3 ;  /* 0x0000003d0a0d7210 */ /* 0x000fe200007e643f */
[----:B------:R-:W-:Y:S01]  /*e830*/  IMAD R7, R7, R15, RZ ;  /* 0x0000000f07077224 */ /* 0x000fe200078e02ff */
[----:B------:R-:W-:-:S05]  /*e840*/  SHF.R.S32.HI R61, RZ, 0x1f, R15 ;  /* 0x0000001fff3d7819 */ /* 0x000fca000001140f */
[C---:B------:R-:W-:Y:S02]  /*e850*/  IMAD R61, R6.reuse, R61, R7 ;  /* 0x0000003d063d7224 */ /* 0x040fe400078e0207 */
[----:B------:R-:W-:-:S04]  /*e860*/  IMAD.WIDE.U32 R6, R6, R15, R12 ;  /* 0x0000000f06067225 */ /* 0x000fc800078e000c */
[----:B------:R-:W-:Y:S01]  /*e870*/  IMAD.IADD R7, R7, 0x1, R61 ;  /* 0x0000000107077824 */ /* 0x000fe200078e023d */
[----:B0-----:R-:W-:-:S04]  /*e880*/  LEA R10, P0, R6, R4, 0x2 ;  /* 0x00000004060a7211 */ /* 0x001fc800078010ff */
[----:B-1----:R-:W-:Y:S01]  /*e890*/  LEA.HI.X R7, R6, R5, R7, 0x2, P0 ;  /* 0x0000000506077211 */ /* 0x002fe200000f1407 */
[----:B------:R-:W-:Y:S01]  /*e8a0*/  SHFL.IDX PT, R4, R10, RZ, 0x1c1f ;  /* 0x001c1fff0a047589 */ /* 0x000fe200000e0000 */
[----:B----4-:R-:W-:-:S03]  /*e8b0*/  IMAD R60, R68, 0xc0, R73 ;  /* 0x000000c0443c7824 */ /* 0x010fc600078e0249 */
[----:B------:R-:W0:Y:S04]  /*e8c0*/  SHFL.IDX PT, R5, R7, RZ, 0x1c1f ;  /* 0x001c1fff07057589 */ /* 0x000e2800000e0000 */
[----:B------:R-:W-:Y:S04]  /*e8d0*/  SHFL.IDX PT, R12, R10, 0x1, 0x1c1f ;  /* 0x003c1f000a0c7f89 */ /* 0x000fe800000e0000 */
        /* <DEDUP_REMOVED lines=9> */
[----:B------:R-:W-:Y:S01]  /*e970*/  SHF.R.S32.HI R70, RZ, 0x1f, R72 ;  /* 0x0000001fff467819 */ /* 0x000fe20000011448 */
[----:B0-----:R-:W0:Y:S01]  /*e980*/  @P1 LDC R13, c[0x0][0xbec] ;  /* 0x0002fb00ff0d1b82 */ /* 0x001e220000000800 */
[----:B------:R-:W-:Y:S02]  /*e990*/  ULDC.64 UR4, c[0x0][0xaa0] ;  /* 0x0002a80000047ab9 */ /* 0x000fe40000000a00 */
[----:B------:R-:W-:-:S04]  /*e9a0*/  LEA.HI R70, R70, R72, RZ, 0x3 ;  /* 0x0000004846467211 */ /* 0x000fc800078f18ff */
[----:B------:R-:W-:Y:S01]  /*e9b0*/  SHF.R.S32.HI R70, RZ, 0x3, R70 ;  /* 0x00000003ff467819 */ /* 0x000fe20000011446 */
[----:B------:R-:W1:Y:S04]  /*e9c0*/  @P1 LDC R15, c[0x0][0xbf0] ;  /* 0x0002fc00ff0f1b82 */ /* 0x000e680000000800 */
[----:B------:R-:W-:-:S04]  /*e9d0*/  IMAD R3, R70, 0x40, R59 ;  /* 0x0000004046037824 */ /* 0x000fc800078e023b */
[----:B------:R-:W-:-:S03]  /*e9e0*/  IMAD.WIDE R24, R3, 0x2, R24 ;  /* 0x0000000203187825 */ /* 0x000fc600078e0218 */
[C---:B------:R-:W-:Y:S02]  /*e9f0*/  IADD3 R27, P0, R24.reuse, 0x1800, RZ ;  /* 0x00001800181b7810 */ /* 0x040fe40007f1e0ff */
[C---:B------:R-:W-:Y:S02]  /*ea00*/  IADD3 R29, P2, R24.reuse, 0x3000, RZ ;  /* 0x00003000181d7810 */ /* 0x040fe40007f5e0ff */
[----:B------:R-:W-:Y:S01]  /*ea10*/  IADD3 R37, P3, R24, 0x4800, RZ ;  /* 0x0000480018257810 */ /* 0x000fe20007f7e0ff */
[----:B------:R-:W-:Y:S01]  /*ea20*/  IMAD R11, R11, UR4, RZ ;  /* 0x000000040b0b7c24 */ /* 0x000fe2000f8e02ff */
[----:B------:R-:W-:Y:S02]  /*ea30*/  LOP3.LUT R26, R27, 0x380, RZ, 0xc0, !PT ;  /* 0x000003801b1a7812 */ /* 0x000fe400078ec0ff */
[----:B------:R-:W-:Y:S02]  /*ea40*/  LOP3.LUT R28, R29, 0x380, RZ, 0xc0, !PT ;  /* 0x000003801d1c7812 */ /* 0x000fe400078ec0ff */
[----:B------:R-:W-:-:S02]  /*ea50*/  LOP3.LUT R36, R37, 0x380, RZ, 0xc0, !PT ;  /* 0x0000038025247812 */ /* 0x000fc400078ec0ff */
[----:B------:R-:W-:Y:S01]  /*ea60*/  LOP3.LUT R5, R24, 0x380, RZ, 0xc0, !PT ;  /* 0x0000038018057812 */ /* 0x000fe200078ec0ff */
[----:B------:R-:W-:Y:S01]  /*ea70*/  IMAD R3, R32, UR5, R11 ;  /* 0x0000000520037c24 */ /* 0x000fe2000f8e020b */
[----:B------:R-:W-:Y:S02]  /*ea80*/  SHF.R.U64 R26, R26, 0x3, RZ ;  /* 0x000000031a1a7819 */ /* 0x000fe400000012ff */
[----:B------:R-:W-:Y:S02]  /*ea90*/  SHF.R.U64 R28, R28, 0x3, RZ ;  /* 0x000000031c1c7819 */ /* 0x000fe400000012ff */
[----:B------:R-:W-:Y:S02]  /*eaa0*/  SHF.R.U64 R36, R36, 0x3, RZ ;  /* 0x0000000324247819 */ /* 0x000fe400000012ff */
        /* <DEDUP_REMOVED lines=9> */
[----:B------:R-:W-:Y:S01]  /*eb40*/  IMAD.MOV.U32 R5, RZ, RZ, R25 ;  /* 0x000000ffff057224 */ /* 0x000fe200078e0019 */
[----:B------:R-:W-:Y:S01]  /*eb50*/  IADD3.X R27, RZ, R25, RZ, P0, !PT ;  /* 0x00000019ff1b7210 */ /* 0x000fe200007fe4ff */
[----:B------:R-:W-:Y:S01]  /*eb60*/  IMAD R0, R74, 0x30, R70 ;  /* 0x000000304a007824 */ /* 0x000fe200078e0246 */
[----:B------:R-:W-:Y:S01]  /*eb70*/  IADD3 R11, R11, R3, RZ ;  /* 0x000000030b0b7210 */ /* 0x000fe20007ffe0ff */
[----:B------:R-:W5:Y:S01]  /*eb80*/  LD.E.128 R28, desc[UR42][R28.64] ;  /* 0x0000002a1c1c7980 */ /* 0x000f62000c101d00 */
[----:B------:R-:W-:-:S03]  /*eb90*/  SHF.R.S32.HI R12, RZ, 0x1f, R9 ;  /* 0x0000001fff0c7819 */ /* 0x000fc60000011409 */
[----:B------:R-:W5:Y:S01]  /*eba0*/  LD.E.128 R4, desc[UR42][R4.64] ;  /* 0x0000002a04047980 */ /* 0x000f62000c101d00 */
[----:B------:R-:W-:-:S03]  /*ebb0*/  IMAD.WIDE.U32 R10, R152, UR4, R10 ;  /* 0x00000004980a7c25 */ /* 0x000fc6000f8e000a */
[----:B------:R-:W5:Y:S01]  /*ebc0*/  LD.E.128 R24, desc[UR42][R26.64] ;  /* 0x0000002a1a187980 */ /* 0x000f62000c101d00 */
[----:B------:R-:W-:-:S03]  /*ebd0*/  IMAD R14, R68, 0xc0, R0 ;  /* 0x000000c0440e7824 */ /* 0x000fc600078e0200 */
        /* <DEDUP_REMOVED lines=15> */
[----:B------:R-:W-:Y:S01]  /*ecd0*/  IADD3 R0, R18, 0x16820, RZ ;  /* 0x0001682012007810 */ /* 0x000fe20007ffe0ff */
[----:B------:R-:W-:Y:S02]  /*ece0*/  ULDC.64 UR4, c[0x0][0xae0] ;  /* 0x0002b80000047ab9 */ /* 0x000fe40000000a00 */
[----:B------:R-:W-:Y:S01]  /*ecf0*/  IMAD.IADD R11, R11, 0x1, R13 ;  /* 0x000000010b0b7824 */ /* 0x000fe200078e020d */
[--C-:B------:R-:W-:Y:S01]  /*ed00*/  SHF.R.S32.HI R9, RZ, 0x1f, R3.reuse ;  /* 0x0000001fff097819 */ /* 0x100fe20000011403 */
[----:B------:R-:W-:Y:S01]  /*ed10*/  IMAD.MOV R13, RZ, RZ, -R3 ;  /* 0x000000ffff0d7224 */ /* 0x000fe200078e0a03 */
[----:B------:R-:W-:-:S03]  /*ed20*/  PRMT R0, RZ, 0x654, R0 ;  /* 0x00000654ff007816 */ /* 0x000fc60000000000 */
[----:B------:R-:W-:Y:S01]  /*ed30*/  IMAD R13, R8, R13, R14 ;  /* 0x0000000d080d7224 */ /* 0x000fe200078e020e */
[----:B--2---:R0:W-:Y:S01]  /*ed40*/  SYNCS.ARRIVE.TRANS64.RED.A1T0 RZ, [R0+URZ], RZ ;  /* 0x000000ff00ff79a7 */ /* 0x0041e2000810043f */
[----:B------:R-:W-:Y:S02]  /*ed50*/  IMAD R12, R9, UR4, RZ ;  /* 0x00000004090c7c24 */ /* 0x000fe4000f8e02ff */
[----:B------:R-:W-:-:S04]  /*ed60*/  IMAD.WIDE.U32 R8, R3, UR4, R10 ;  /* 0x0000000403087c25 */ /* 0x000fc8000f8e000a */
[----:B------:R-:W-:Y:S01]  /*ed70*/  IMAD R15, R3, UR5, R12 ;  /* 0x00000005030f7c24 */ /* 0x000fe2000f8e020c */
[----:B0-----:R-:W-:Y:S01]  /*ed80*/  SHF.R.S32.HI R0, RZ, 0x1f, R13 ;  /* 0x0000001fff007819 */ /* 0x001fe2000001140d */
        /* <DEDUP_REMOVED lines=11> */
[----:B------:R-:W0:Y:S01]  /*ee40*/  SHFL.IDX PT, R3, R40, RZ, 0x181f ;  /* 0x00181fff28037589 */ /* 0x000e2200000e0000 */
[----:B------:R-:W-:Y:S01]  /*ee50*/  ULDC UR4, c[0x0][0xac8] ;  /* 0x0002b20000047ab9 */ /* 0x000fe20000000800 */
[----:B------:R-:W-:Y:S01]  /*ee60*/  IMAD R42, R68, 0xc0, R70 ;  /* 0x000000c0442a7824 */ /* 0x000fe200078e0246 */
[----:B------:R-:W-:Y:S01]  /*ee70*/  ISETP.GE.AND P0, PT, R59, UR4, PT ;  /* 0x000000043b007c0c */ /* 0x000fe2000bf06270 */
[----:B------:R-:W1:Y:S02]  /*ee80*/  SHFL.IDX PT, R9, R40, 0x1, 0x181f ;  /* 0x00381f0028097f89 */ /* 0x000e6400000e0000 */
[C---:B------:R-:W-:Y:S01]  /*ee90*/  VIADD R12, R42.reuse, 0x30 ;  /* 0x000000302a0c7836 */ /* 0x040fe20000000000 */
[CC--:B------:R-:W-:Y:S01]  /*eea0*/  ISETP.GE.OR P2, PT, R42.reuse, R61.reuse, P0 ;  /* 0x0000003d2a00720c */ /* 0x0c0fe20000746670 */
[----:B------:R-:W2:Y:S01]  /*eeb0*/  SHFL.IDX PT, R0, R41, RZ, 0x181f ;  /* 0x00181fff29007589 */ /* 0x000ea200000e0000 */
[----:B------:R-:W-:Y:S02]  /*eec0*/  IADD3 R20, R42, 0x60, RZ ;  /* 0x000000602a147810 */ /* 0x000fe40007ffe0ff */
[-C--:B------:R-:W-:Y:S01]  /*eed0*/  ISETP.GE.OR P3, PT, R12, R61.reuse, P0 ;  /* 0x0000003d0c00720c */ /* 0x080fe20000766670 */
[----:B------:R-:W3:Y:S01]  /*eee0*/  SHFL.IDX PT, R14, R40, 0x2, 0x181f ;  /* 0x00581f00280e7f89 */ /* 0x000ee200000e0000 */
[----:B------:R-:W-:-:S03]  /*eef0*/  ISETP.GE.OR P4, PT, R20, R61, P0 ;  /* 0x0000003d1400720c */ /* 0x000fc60000786670 */
[----:B------:R-:W4:Y:S04]  /*ef00*/  SHFL.IDX PT, R8, R41, 0x1, 0x181f ;  /* 0x00381f0029087f89 */ /* 0x000f2800000e0000 */
[----:B------:R-:W4:Y:S01]  /*ef10*/  SHFL.IDX PT, R10, R41, 0x2, 0x181f ;  /* 0x00581f00290a7f89 */ /* 0x000f2200000e0000 */
[----:B0-----:R-:W-:-:S03]  /*ef20*/  @!P2 LEA R32, P5, R59, R3, 0x1 ;  /* 0x000000033b20a211 */ /* 0x001fc600078a08ff */
[C---:B-1----:R-:W-:Y:S02]  /*ef30*/  @!P3 LEA R20, P1, R59.reuse, R9, 0x1 ;  /* 0x000000093b14b211 */ /* 0x042fe400078208ff */
[C-C-:B--2---:R-:W-:Y:S02]  /*ef40*/  @!P2 LEA.HI.X R3, R59.reuse, R0, R58.reuse, 0x1, P5 ;  /* 0x000000003b03a211 */ /* 0x144fe400028f0c3a */
[----:B------:R-:W0:Y:S01]  /*ef50*/  SHFL.IDX PT, R0, R41, 0x3, 0x181f ;  /* 0x00781f0029007f89 */ /* 0x000e2200000e0000 */
[C---:B---3--:R-:W-:Y:S02]  /*ef60*/  @!P4 LEA R43, P5, R59.reuse, R14, 0x1 ;  /* 0x0000000e3b2bc211 */ /* 0x048fe400078a08ff */
[----:B------:R-:W-:Y:S01]  /*ef70*/  @!P2 IMAD.MOV.U32 R9, RZ, RZ, R3 ;  /* 0x000000ffff09a224 */ /* 0x000fe200078e0003 */
[----:B------:R-:W1:Y:S01]  /*ef80*/  SHFL.IDX PT, R14, R40, 0x3, 0x181f ;  /* 0x00781f00280e7f89 */ /* 0x000e6200000e0000 */
[C---:B----4-:R-:W-:Y:S01]  /*ef90*/  @!P3 LEA.HI.X R21, R59.reuse, R8, R58, 0x1, P1 ;  /* 0x000000083b15b211 */ /* 0x050fe200008f0c3a */
[----:B------:R-:W-:Y:S01]  /*efa0*/  @!P2 IMAD.MOV.U32 R8, RZ, RZ, R32 ;  /* 0x000000ffff08a224 */ /* 0x000fe200078e0020 */
[----:B------:R-:W-:-:S04]  /*efb0*/  @!P4 LEA.HI.X R10, R59, R10, R58, 0x1, P5 ;  /* 0x0000000a3b0ac211 */ /* 0x000fc800028f0c3a */
[----:B-----5:R2:W-:Y:S04]  /*efc0*/  @!P2 ST.E.128 desc[UR42][R8.64], R4 ;  /* 0x000000040800a985 */ /* 0x0205e8000c101d2a */
[----:B------:R3:W-:Y:S01]  /*efd0*/  @!P3 ST.E.128 desc[UR42][R20.64], R24 ;  /* 0x000000181400b985 */ /* 0x0007e2000c101d2a */
[----:B--2---:R-:W-:Y:S01]  /*efe0*/  @!P4 IMAD.MOV.U32 R4, RZ, RZ, R43 ;  /* 0x000000ffff04c224 */ /* 0x004fe200078e002b */
[----:B------:R-:W-:-:S05]  /*eff0*/  @!P4 MOV R5, R10 ;  /* 0x0000000a0005c202 */ /* 0x000fca0000000f00 */
[----:B01----:R3:W-:Y:S02]  /*f000*/  @!P4 ST.E.128 desc[UR42][R4.64], R28 ;  /* 0x0000001c0400c985 */ /* 0x0037e4000c101d2a */
.L_x_13589:
[----:B------:R-:W-:-:S05]  /*f010*/  VIADD R42, R42, 0x90 ;  /* 0x000000902a2a7836 */ /* 0x000fca0000000000 */
[----:B------:R-:W-:-:S13]  /*f020*/  ISETP.GE.OR P0, PT, R42, R61, P0 ;  /* 0x0000003d2a00720c */ /* 0x000fda0000706670 */
[----:B------:R-:W-:Y:S05]  /*f030*/  @P0 BRA `(.L_x_13412) ;  /* 0x0000001000dc0947 */ /* 0x000fea0003800000 */
[----:B------:R-:W-:-:S04]  /*f040*/  LEA R14, P0, R59, R14, 0x1 ;  /* 0x0000000e3b0e7211 */ /* 0x000fc800078008ff */
[----:B------:R-:W-:-:S05]  /*f050*/  LEA.HI.X R15, R59, R0, R58, 0x1, P0 ;  /* 0x000000003b0f7211 */ /* 0x000fca00000f0c3a */
[----:B------:R4:W-:Y:S01]  /*f060*/  ST.E.128 desc[UR42][R14.64], R36 ;  /* 0x000000240e007985 */ /* 0x0009e2000c101d2a */
[----:B------:R-:W-:Y:S05]  /*f070*/  BRA `(.L_x_13412) ;  /* 0x0000001000cc7947 */ /* 0x000fea0003800000 */
.L_x_13410:
[----:B------:R-:W2:Y:S01]  /*f080*/  LDL R74, [R1+0x28] ;  /* 0x00002800014a7983 */ /* 0x000ea20000100800 */
[----:B------:R-:W1:Y:S01]  /*f090*/  @P1 LDC R10, c[0x0][0xbec] ;  /* 0x0002fb00ff0a1b82 */ /* 0x000e620000000800 */
[----:B------:R-:W-:Y:S01]  /*f0a0*/  ULDC.64 UR4, c[0x0][0xb08] ;  /* 0x0002c20000047ab9 */ /* 0x000fe20000000a00 */
[----:B0-----:R-:W-:Y:S01]  /*f0b0*/  SHF.R.S32.HI R0, RZ, 0x1f, R9 ;  /* 0x0000001fff007819 */ /* 0x001fe20000011409 */
[----:B------:R-:W-:Y:S01]  /*f0c0*/  IMAD R11, R11, UR4, RZ ;  /* 0x000000040b0b7c24 */ /* 0x000fe2000f8e02ff */
[----:B------:R-:W-:Y:S01]  /*f0d0*/  ULDC.64 UR6, c[0x0][0xb30] ;  /* 0x0002cc0000067ab9 */ /* 0x000fe20000000a00 */
[----:B------:R-:W-:-:S03]  /*f0e0*/  IMAD.WIDE.U32 R4, R32, UR4, RZ ;  /* 0x0000000420047c25 */ /* 0x000fc6000f8e00ff */
[----:B------:R-:W0:Y:S01]  /*f0f0*/  @P1 LDC R13, c[0x0][0xbf0] ;  /* 0x0002fc00ff0d1b82 */ /* 0x000e220000000800 */
[----:B------:R-:W-:Y:S01]  /*f100*/  IMAD R11, R32, UR5, R11 ;  /* 0x00000005200b7c24 */ /* 0x000fe2000f8e020b */
[----:B------:R-:W-:Y:S01]  /*f110*/  ULDC.64 UR4, c[0x0][0xb38] ;  /* 0x0002ce0000047ab9 */ /* 0x000fe20000000a00 */
[----:B------:R-:W-:Y:S02]  /*f120*/  IMAD.MOV.U32 R3, RZ, RZ, R71 ;  /* 0x000000ffff037224 */ /* 0x000fe400078e0047 */
[----:B------:R-:W-:Y:S02]  /*f130*/  IMAD.IADD R5, R5, 0x1, R11 ;  /* 0x0000000105057824 */ /* 0x000fe400078e020b */
[----:B------:R-:W-:-:S04]  /*f140*/  IMAD.WIDE.U32 R4, R152, UR4, R4 ;  /* 0x0000000498047c25 */ /* 0x000fc8000f8e0004 */
[----:B------:R-:W-:Y:S01]  /*f150*/  IMAD R5, R152, UR5, R5 ;  /* 0x0000000598057c24 */ /* 0x000fe2000f8e0205 */
[----:B------:R-:W-:Y:S02]  /*f160*/  ULDC.64 UR4, c[0x0][0xb40] ;  /* 0x0002d00000047ab9 */ /* 0x000fe40000000a00 */
[----:B------:R-:W-:Y:S02]  /*f170*/  IMAD R0, R0, UR4, RZ ;  /* 0x0000000400007c24 */ /* 0x000fe4000f8e02ff */
[----:B-1----:R-:W-:-:S04]  /*f180*/  @P1 IMAD.HI.U32 R10, R71, R10, RZ ;  /* 0x0000000a470a1227 */ /* 0x002fc800078e00ff */
[C---:B------:R-:W-:Y:S02]  /*f190*/  IMAD R7, R9.reuse, UR5, R0 ;  /* 0x0000000509077c24 */ /* 0x040fe4000f8e0200 */
[----:B------:R-:W-:Y:S01]  /*f1a0*/  IMAD.WIDE.U32 R4, R9, UR4, R4 ;  /* 0x0000000409047c25 */ /* 0x000fe2000f8e0004 */
[----:B0-----:R-:W-:Y:S01]  /*f1b0*/  @P1 SHF.R.U32.HI R3, RZ, R13, R10 ;  /* 0x0000000dff031219 */ /* 0x001fe2000001160a */
[----:B------:R-:W-:-:S03]  /*f1c0*/  ULDC.64 UR4, c[0x0][0xb48] ;  /* 0x0002d20000047ab9 */ /* 0x000fc60000000a00 */
[----:B------:R-:W-:Y:S01]  /*f1d0*/  IADD3 R5, R5, R7, RZ ;  /* 0x0000000705057210 */ /* 0x000fe20007ffe0ff */
[--C-:B------:R-:W-:Y:S01]  /*f1e0*/  IMAD.MOV R7, RZ, RZ, -R3.reuse ;  /* 0x000000ffff077224 */ /* 0x100fe200078e0a03 */
[----:B------:R-:W-:Y:S01]  /*f1f0*/  SHF.R.S32.HI R0, RZ, 0x1f, R3 ;  /* 0x0000001fff007819 */ /* 0x000fe20000011403 */
        /* <DEDUP_REMOVED lines=8> */
[----:B------:R-:W-:Y:S02]  /*f280*/  VIADD R3, R18, 0x16820 ;  /* 0x0001682012037836 */ /* 0x000fe40000000000 */
[----:B------:R-:W-:Y:S02]  /*f290*/  IMAD R0, R0, UR4, RZ ;  /* 0x0000000400007c24 */ /* 0x000fe4000f8e02ff */
[----:B------:R-:W-:Y:S01]  /*f2a0*/  IMAD.IADD R5, R5, 0x1, R9 ;  /* 0x0000000105057824 */ /* 0x000fe200078e0209 */
[----:B------:R-:W-:Y:S01]  /*f2b0*/  PRMT R8, RZ, 0x654, R3 ;  /* 0x00000654ff087816 */ /* 0x000fe20000000003 */
[C---:B------:R-:W-:Y:S02]  /*f2c0*/  IMAD R3, R7.reuse, UR5, R0 ;  /* 0x0000000507037c24 */ /* 0x040fe4000f8e0200 */
[----:B------:R-:W-:Y:S01]  /*f2d0*/  IMAD.WIDE.U32 R4, R7, UR4, R4 ;  /* 0x0000000407047c25 */ /* 0x000fe2000f8e0004 */
[----:B------:R-:W-:Y:S01]  /*f2e0*/  ULDC.64 UR4, c[0x0][0xb00] ;  /* 0x0002c00000047ab9 */ /* 0x000fe20000000a00 */
[----:B------:R0:W-:Y:S03]  /*f2f0*/  SYNCS.ARRIVE.TRANS64.RED.A1T0 RZ, [R8+URZ], RZ ;  /* 0x000000ff08ff79a7 */ /* 0x0001e6000810043f */
[----:B------:R-:W-:-:S02]  /*f300*/  IADD3 R3, R5, R3, RZ ;  /* 0x0000000305037210 */ /* 0x000fc40007ffe0ff */
[----:B------:R-:W-:Y:S01]  /*f310*/  LEA R0, P0, R4, UR4, 0x2 ;  /* 0x0000000404007c11 */ /* 0x000fe2000f8010ff */
[----:B------:R-:W-:-:S03]  /*f320*/  UMOV UR4, 0xffffffff ;  /* 0xffffffff00047882 */ /* 0x000fc60000000000 */
[----:B------:R-:W-:Y:S01]  /*f330*/  LEA.HI.X R4, R4, UR5, R3, 0x2, P0 ;  /* 0x0000000504047c11 */ /* 0x000fe200080f1403 */
[C---:B--2---:R-:W-:Y:S01]  /*f340*/  VIADD R7, R74.reuse, 0x8 ;  /* 0x000000084a077836 */ /* 0x044fe20000000000 */
[C---:B------:R-:W-:Y:S01]  /*f350*/  IADD3 R66, R74.reuse, 0x20, RZ ;  /* 0x000000204a427810 */ /* 0x040fe20007ffe0ff */
[C---:B------:R-:W-:Y:S02]  /*f360*/  VIADD R62, R74.reuse, 0x10 ;  /* 0x000000104a3e7836 */ /* 0x040fe40000000000 */
        /* <DEDUP_REMOVED lines=9> */
[----:B------:R-:W-:Y:S02]  /*f400*/  SHF.R.S32.HI R71, RZ, 0x1f, R70 ;  /* 0x0000001fff477819 */ /* 0x000fe40000011446 */
[----:B------:R-:W-:Y:S01]  /*f410*/  SHF.R.S32.HI R73, RZ, 0x1f, R72 ;  /* 0x0000001fff497819 */ /* 0x000fe20000011448 */
[----:B0-----:R-:W-:Y:S06]  /*f420*/  BRA.DIV UR4, `(.L_x_13413) ;  /* 0x0000009204807947 */ /* 0x001fec000b800000 */
[----:B------:R0:W1:Y:S04]  /*f430*/  SHFL.IDX PT, R3, R4, RZ, 0x1c1f ;  /* 0x001c1fff04037589 */ /* 0x00006800000e0000 */
[----:B------:R0:W2:Y:S02]  /*f440*/  SHFL.IDX PT, R14, R0, RZ, 0x1c1f ;  /* 0x001c1fff000e7589 */ /* 0x0000a400000e0000 */
.L_x_13592:
        /* <DEDUP_REMOVED lines=8> */
[-C--:B-1----:R-:W-:Y:S02]  /*f4d0*/  @!P3 MOV R15, R3.reuse ;  /* 0x00000003000fb202 */ /* 0x082fe40000000f00 */
[CC--:B--2---:R-:W-:Y:S02]  /*f4e0*/  @!P1 LEA R10, P5, R7.reuse, R14.reuse, 0x2 ;  /* 0x0000000e070a9211 */ /* 0x0c4fe400078a10ff */
[----:B------:R-:W-:Y:S01]  /*f4f0*/  @!P0 LEA R12, P2, R62, R14, 0x2 ;  /* 0x0000000e3e0c8211 */ /* 0x000fe200078410ff */
[----:B------:R-:W-:Y:S01]  /*f500*/  @!P3 IMAD.WIDE R8, R74, 0x4, R14 ;  /* 0x000000044a08b825 */ /* 0x000fe200078e020e */
[-C--:B------:R-:W-:Y:S02]  /*f510*/  @!P1 LEA.HI.X R11, R7, R3.reuse, R32, 0x2, P5 ;  /* 0x00000003070b9211 */ /* 0x080fe400028f1420 */
[----:B------:R-:W-:Y:S02]  /*f520*/  @!P0 LEA.HI.X R13, R62, R3, R63, 0x2, P2 ;  /* 0x000000033e0d8211 */ /* 0x000fe400010f143f */
[----:B------:R1:W-:Y:S01]  /*f530*/  @!P3 ST.E.64 desc[UR42][R8.64], R20 ;  /* 0x000000140800b985 */ /* 0x0003e2000c101b2a */
[----:B------:R-:W-:-:S02]  /*f540*/  ISETP.GE.AND P3, PT, R66, UR4, PT ;  /* 0x0000000442007c0c */ /* 0x000fc4000bf66270 */
[----:B------:R-:W-:Y:S01]  /*f550*/  ISETP.GE.AND P2, PT, R68, UR4, PT ;  /* 0x0000000444007c0c */ /* 0x000fe2000bf46270 */
[----:B------:R2:W-:Y:S01]  /*f560*/  @!P1 ST.E.64 desc[UR42][R10.64], R26 ;  /* 0x0000001a0a009985 */ /* 0x0005e2000c101b2a */
[----:B------:R-:W-:Y:S02]  /*f570*/  @!P4 LEA R24, P5, R64, R14, 0x2 ;  /* 0x0000000e4018c211 */ /* 0x000fe400078a10ff */
[----:B------:R-:W-:Y:S01]  /*f580*/  ISETP.GE.AND P1, PT, R70, UR4, PT ;  /* 0x0000000446007c0c */ /* 0x000fe2000bf26270 */
[----:B------:R3:W-:Y:S01]  /*f590*/  @!P0 ST.E.64 desc[UR42][R12.64], R28 ;  /* 0x0000001c0c008985 */ /* 0x0007e2000c101b2a */
[----:B------:R-:W-:Y:S02]  /*f5a0*/  ISETP.GE.AND P0, PT, R72, UR4, PT ;  /* 0x0000000448007c0c */ /* 0x000fe4000bf06270 */
[----:B------:R-:W-:-:S03]  /*f5b0*/  @!P4 LEA.HI.X R25, R64, R3, R65, 0x2, P5 ;  /* 0x000000034019c211 */ /* 0x000fc600028f1441 */
[-C--:B------:R-:W-:Y:S02]  /*f5c0*/  @!P3 LEA R58, P5, R66, R14.reuse, 0x2 ;  /* 0x0000000e423ab211 */ /* 0x080fe400078a10ff */
[----:B------:R3:W-:Y:S01]  /*f5d0*/  @!P4 ST.E.64 desc[UR42][R24.64], R30 ;  /* 0x0000001e1800c985 */ /* 0x0007e2000c101b2a */
[-C--:B-1----:R-:W-:Y:S02]  /*f5e0*/  @!P2 LEA R8, P4, R68, R14.reuse, 0x2 ;  /* 0x0000000e4408a211 */ /* 0x082fe400078810ff */
[-C--:B------:R-:W-:Y:S02]  /*f5f0*/  @!P3 LEA.HI.X R59, R66, R3.reuse, R67, 0x2, P5 ;  /* 0x00000003423bb211 */ /* 0x080fe400028f1443 */
[-C--:B--2---:R-:W-:Y:S02]  /*f600*/  @!P1 LEA R10, P5, R70, R14.reuse, 0x2 ;  /* 0x0000000e460a9211 */ /* 0x084fe400078a10ff */
[----:B------:R-:W-:Y:S01]  /*f610*/  @!P2 LEA.HI.X R9, R68, R3, R69, 0x2, P4 ;  /* 0x000000034409a211 */ /* 0x000fe200020f1445 */
[----:B------:R3:W-:Y:S01]  /*f620*/  @!P3 ST.E.64 desc[UR42][R58.64], R36 ;  /* 0x000000243a00b985 */ /* 0x0007e2000c101b2a */
[----:B------:R-:W-:-:S02]  /*f630*/  @!P0 LEA R14, P4, R72, R14, 0x2 ;  /* 0x0000000e480e8211 */ /* 0x000fc400078810ff */
[-C--:B------:R-:W-:Y:S01]  /*f640*/  @!P1 LEA.HI.X R11, R70, R3.reuse, R71, 0x2, P5 ;  /* 0x00000003460b9211 */ /* 0x080fe200028f1447 */
[----:B------:R3:W-:Y:S01]  /*f650*/  @!P2 ST.E.64 desc[UR42][R8.64], R38 ;  /* 0x000000260800a985 */ /* 0x0007e2000c101b2a */
[----:B------:R-:W-:-:S03]  /*f660*/  @!P0 LEA.HI.X R15, R72, R3, R73, 0x2, P4 ;  /* 0x00000003480f8211 */ /* 0x000fc600020f1449 */
[----:B------:R3:W-:Y:S04]  /*f670*/  @!P1 ST.E.64 desc[UR42][R10.64], R40 ;  /* 0x000000280a009985 */ /* 0x0007e8000c101b2a */
[----:B------:R3:W-:Y:S02]  /*f680*/  @!P0 ST.E.64 desc[UR42][R14.64], R42 ;  /* 0x0000002a0e008985 */ /* 0x0007e4000c101b2a */
.L_x_13415:
[----:B------:R-:W-:Y:S05]  /*f690*/  BSYNC B1 ;  /* 0x0000000000017941 */ /* 0x000fea0003800000 */
.L_x_13414:
[----:B------:R-:W-:-:S03]  /*f6a0*/  UMOV UR4, 0xffffffff ;  /* 0xffffffff00047882 */ /* 0x000fc60000000000 */
[----:B------:R-:W-:Y:S05]  /*f6b0*/  BRA.DIV UR4, `(.L_x_13416) ;  /* 0x0000009204107947 */ /* 0x000fea000b800000 */
[----:B-1----:R1:W4:Y:S04]  /*f6c0*/  SHFL.IDX PT, R3, R4, 0x1, 0x1c1f ;  /* 0x003c1f0004037f89 */ /* 0x00232800000e0000 */
[----:B--23--:R1:W2:Y:S02]  /*f6d0*/  SHFL.IDX PT, R14, R0, 0x1, 0x1c1f ;  /* 0x003c1f00000e7f89 */ /* 0x00c2a400000e0000 */
.L_x_13596:
[----:B------:R-:W-:-:S13]  /*f6e0*/  ISETP.GE.AND P0, PT, R6, R61, PT ;  /* 0x0000003d0600720c */ /* 0x000fda0003f06270 */
[----:B------:R-:W-:Y:S05]  /*f6f0*/  @P0 BRA `(.L_x_13412) ;  /* 0x0000000c002c0947 */ /* 0x000fea0003800000 */
[----:B------:R-:W-:Y:S02]  /*f700*/  ULDC UR4, c[0x0][0xac8] ;  /* 0x0002b20000047ab9 */ /* 0x000fe40000000800 */
[----:B------:R-:W-:Y:S02]  /*f710*/  ISETP.GE.AND P4, PT, R74, UR4, PT ;  /* 0x000000044a007c0c */ /* 0x000fe4000bf86270 */
[----:B------:R-:W-:Y:S02]  /*f720*/  ISETP.GE.AND P5, PT, R7, UR4, PT ;  /* 0x0000000407007c0c */ /* 0x000fe4000bfa6270 */
[----:B------:R-:W-:Y:S02]  /*f730*/  ISETP.GE.AND P0, PT, R62, UR4, PT ;  /* 0x000000043e007c0c */ /* 0x000fe4000bf06270 */
[----:B------:R-:W-:Y:S02]  /*f740*/  ISETP.GE.AND P1, PT, R64, UR4, PT ;  /* 0x0000000440007c0c */ /* 0x000fe4000bf26270 */
[----:B------:R-:W-:-:S05]  /*f750*/  ISETP.GE.AND P2, PT, R66, UR4, PT ;  /* 0x0000000442007c0c */ /* 0x000fca000bf46270 */
[----:B----4-:R-:W-:Y:S02]  /*f760*/  @!P4 IMAD.MOV.U32 R15, RZ, RZ, R3 ;  /* 0x000000ffff0fc224 */ /* 0x010fe400078e0003 */
[----:B--2---:R-:W-:Y:S01]  /*f770*/  @!P5 LEA R6, P3, R7, R14, 0x2 ;  /* 0x0000000e0706d211 */ /* 0x004fe200078610ff */
[----:B01----:R-:W-:-:S03]  /*f780*/  @!P4 IMAD.WIDE R4, R74, 0x4, R14 ;  /* 0x000000044a04c825 */ /* 0x003fc600078e020e */
[----:B------:R-:W-:Y:S02]  /*f790*/  @!P5 LEA.HI.X R7, R7, R3, R32, 0x2, P3 ;  /* 0x000000030707d211 */ /* 0x000fe400018f1420 */
[----:B------:R-:W-:Y:S01]  /*f7a0*/  ISETP.GE.AND P3, PT, R68, UR4, PT ;  /* 0x0000000444007c0c */ /* 0x000fe2000bf66270 */
[----:B------:R0:W-:Y:S01]  /*f7b0*/  @!P4 ST.E.64 desc[UR42][R4.64], R44 ;  /* 0x0000002c0400c985 */ /* 0x0001e2000c101b2a */
[----:B------:R-:W-:-:S03]  /*f7c0*/  @!P0 LEA R8, P4, R62, R14, 0x2 ;  /* 0x0000000e3e088211 */ /* 0x000fc600078810ff */
[----:B------:R1:W-:Y:S01]  /*f7d0*/  @!P5 ST.E.64 desc[UR42][R6.64], R46 ;  /* 0x0000002e0600d985 */ /* 0x0003e2000c101b2a */
[-C--:B------:R-:W-:Y:S02]  /*f7e0*/  @!P1 LEA R10, P5, R64, R14.reuse, 0x2 ;  /* 0x0000000e400a9211 */ /* 0x080fe400078a10ff */
        /* <DEDUP_REMOVED lines=8> */
[----:B------:R-:W-:-:S03]  /*f870*/  @!P3 LEA R20, P5, R68, R14, 0x2 ;  /* 0x0000000e4414b211 */ /* 0x000fc600078a10ff */
[----:B------:R1:W-:Y:S01]  /*f880*/  @!P2 ST.E.64 desc[UR42][R12.64], R52 ;  /* 0x000000340c00a985 */ /* 0x0003e2000c101b2a */
[----:B------:R-:W-:Y:S02]  /*f890*/  @!P3 LEA.HI.X R21, R68, R3, R69, 0x2, P5 ;  /* 0x000000034415b211 */ /* 0x000fe400028f1445 */
[----:B0-----:R-:W-:-:S03]  /*f8a0*/  @!P4 LEA R4, P5, R70, R14, 0x2 ;  /* 0x0000000e4604c211 */ /* 0x001fc600078a10ff */
[----:B------:R1:W-:Y:S01]  /*f8b0*/  @!P3 ST.E.64 desc[UR42][R20.64], R54 ;  /* 0x000000361400b985 */ /* 0x0003e2000c101b2a */
[----:B------:R-:W-:-:S05]  /*f8c0*/  @!P4 LEA.HI.X R5, R70, R3, R71, 0x2, P5 ;  /* 0x000000034605c211 */ /* 0x000fca00028f1447 */
[----:B------:R1:W-:Y:S01]  /*f8d0*/  @!P4 ST.E.64 desc[UR42][R4.64], R56 ;  /* 0x000000380400c985 */ /* 0x0003e2000c101b2a */
[----:B------:R-:W-:Y:S05]  /*f8e0*/  @P0 BRA `(.L_x_13412) ;  /* 0x0000000800b00947 */ /* 0x000fea0003800000 */
[----:B------:R-:W-:-:S04]  /*f8f0*/  LEA R14, P0, R72, R14, 0x2 ;  /* 0x0000000e480e7211 */ /* 0x000fc800078010ff */
[----:B------:R-:W-:-:S05]  /*f900*/  LEA.HI.X R15, R72, R3, R73, 0x2, P0 ;  /* 0x00000003480f7211 */ /* 0x000fca00000f1449 */
[----:B------:R0:W-:Y:S01]  /*f910*/  ST.E.64 desc[UR42][R14.64], R118 ;  /* 0x000000760e007985 */ /* 0x0001e2000c101b2a */
[----:B------:R-:W-:Y:S05]  /*f920*/  BRA `(.L_x_13412) ;  /* 0x0000000800a07947 */ /* 0x000fea0003800000 */
.L_x_13408:
[----:B0-----:R-:W4:Y:S01]  /*f930*/  LDL.LU R6, [R1+0x3c] ;  /* 0x00003c0001067983 */ /* 0x001f220000300800 */
[----:B------:R-:W-:Y:S01]  /*f940*/  ULDC.64 UR6, c[0x0][0xc08] ;  /* 0x0003020000067ab9 */ /* 0x000fe20000000a00 */
[----:B------:R-:W-:Y:S02]  /*f950*/  ULDC.64 UR4, c[0x0][0xc00] ;  /* 0x0003000000047ab9 */ /* 0x000fe40000000a00 */
[----:B------:R-:W2:Y:S04]  /*f960*/  LDL.LU R0, [R1+0x40] ;  /* 0x0000400001007983 */ /* 0x000ea80000300800 */
[----:B------:R-:W3:Y:S01]  /*f970*/  LDL R8, [R1+0x30] ;  /* 0x0000300001087983 */ /* 0x000ee20000100800 */
        /* <DEDUP_REMOVED lines=8> */
[----:B--2---:R-:W-:-:S05]  /*fa00*/  IADD3.X R5, R0, UR5, RZ, P2, !PT ;  /* 0x0000000500057c10 */ /* 0x004fca00097fe4ff */
[----:B------:R-:W-:Y:S01]  /*fa10*/  @P1 IADD3 R6, P2, R6, UR6, RZ ;  /* 0x0000000606061c10 */ /* 0x000fe2000ff5e0ff */
[----:B-----5:R-:W-:Y:S01]  /*fa20*/  IMAD.U32 R25, RZ, RZ, UR4 ;  /* 0x00000004ff197e24 */ /* 0x020fe2000f8e00ff */
[----:B------:R2:W5:Y:S02]  /*fa30*/  @P0 LDG.E R3, desc[UR42][R4.64] ;  /* 0x0000002a04030981 */ /* 0x000564000c1e1900 */
[----:B------:R-:W-:Y:S02]  /*fa40*/  @P1 IADD3.X R7, R0, UR7, RZ, P2, !PT ;  /* 0x0000000700071c10 */ /* 0x000fe400097fe4ff */
[----:B0-----:R-:W-:-:S03]  /*fa50*/  IADD3 R30, R9, -0x80, RZ ;  /* 0xffffff80091e7810 */ /* 0x001fc60007ffe0ff */
[----:B------:R2:W5:Y:S01]  /*fa60*/  @P1 LDG.E R25, desc[UR42][R6.64] ;  /* 0x0000002a06191981 */ /* 0x000562000c1e1900 */
[----:B---3--:R-:W-:Y:S02]  /*fa70*/  ISETP.NE.AND P2, PT, R8, RZ, PT ;  /* 0x000000ff0800720c */ /* 0x008fe40003f45270 */
[----:B------:R-:W-:-:S11]  /*fa80*/  ISETP.GT.AND P3, PT, R30, 0xbf, PT ;  /* 0x000000bf1e00780c */ /* 0x000fd60003f64270 */
[----:B------:R-:W0:Y:S02]  /*fa90*/  @!P2 LDC R8, c[0x0][0xad4] ;  /* 0x0002b500ff08ab82 */ /* 0x000e240000000800 */
[----:B0-----:R2:W-:Y:S01]  /*faa0*/  @!P2 STL [R1+0x30], R8 ;  /* 0x000030080100a387 */ /* 0x0015e20000100800 */
[----:B------:R-:W-:Y:S01]  /*fab0*/  ISETP.GT.AND P2, PT, R8, 0x1, PT ;  /* 0x000000010800780c */ /* 0x000fe20003f44270 */
[----:B------:R-:W-:-:S12]  /*fac0*/  @P1 BRA `(.L_x_13417) ;  /* 0x0000000000101947 */ /* 0x000fd80003800000 */
[----:B------:R-:W-:Y:S05]  /*fad0*/  @!P0 BRA `(.L_x_13417) ;  /* 0x00000000000c8947 */ /* 0x000fea0003800000 */
[----:B------:R-:W3:Y:S04]  /*fae0*/  LDG.E R0, desc[UR42][R4.64] ;  /* 0x0000002a04007981 */ /* 0x000ee8000c1e1900 */
[----:B-----5:R-:W3:Y:S02]  /*faf0*/  LDG.E R25, desc[UR42][R4.64+0x4] ;  /* 0x0000042a04197981 */ /* 0x020ee4000c1e1900 */
[----:B---3--:R-:W-:-:S07]  /*fb00*/  IMAD.IADD R25, R25, 0x1, -R0 ;  /* 0x0000000119197824 */ /* 0x008fce00078e0a00 */
.L_x_13417:
[----:B------:R-:W3:Y:S04]  /*fb10*/  LDL.LU R0, [R1+0x4c] ;  /* 0x00004c0001007983 */ /* 0x000ee80000300800 */
[----:B--2---:R-:W2:Y:S01]  /*fb20*/  LDL.LU R4, [R1+0x34] ;  /* 0x0000340001047983 */ /* 0x004ea20000300800 */
[----:B------:R-:W-:Y:S01]  /*fb30*/  BSSY B1, `(.L_x_13418) ;  /* 0x0000038000017945 */ /* 0x000fe20003800000 */
[----:B-----5:R-:W-:Y:S02]  /*fb40*/  SHF.R.S32.HI R24, RZ, 0x1f, R3 ;  /* 0x0000001fff187819 */ /* 0x020fe40000011403 */
[----:B---3--:R-:W-:Y:S02]  /*fb50*/  SEL R26, R0, RZ, !P0 ;  /* 0x000000ff001a7207 */ /* 0x008fe40004000000 */
[----:B--2---:R-:W-:Y:S01]  /*fb60*/  SEL R31, R4, RZ, !P0 ;  /* 0x000000ff041f7207 */ /* 0x004fe20004000000 */
        /* <DEDUP_REMOVED lines=32> */
[----:B------:R-:W-:Y:S02]  /*fd70*/  IMAD.MOV R8, RZ, RZ, -R21 ;  /* 0x000000ffff087224 */ /* 0x000fe400078e0a15 */
[----:B------:R-:W-:Y:S01]  /*fd80*/  IMAD.IADD R29, R15, 0x1, R29 ;  /* 0x000000010f1d7824 */ /* 0x000fe200078e021d */
[----:B--2---:R-:W-:-:S05]  /*fd90*/  SEL R9, R32, RZ, P0 ;  /* 0x000000ff20097207 */ /* 0x004fca0000000000 */
[----:B------:R-:W-:-:S04]  /*fda0*/  IMAD.WIDE.U32 R6, R10, R9, RZ ;  /* 0x000000090a067225 */ /* 0x000fc800078e00ff */
[----:B------:R-:W-:Y:S02]  /*fdb0*/  IMAD R11, R11, R9, RZ ;  /* 0x000000090b0b7224 */ /* 0x000fe400078e02ff */
        /* <DEDUP_REMOVED lines=10> */
[----:B0-----:R-:W-:-:S03]  /*fe60*/  LEA R4, P0, R6, R4, 0x2 ;  /* 0x0000000406047211 */ /* 0x001fc600078010ff */
[----:B------:R-:W-:Y:S02]  /*fe70*/  IMAD.IADD R0, R7, 0x1, R11 ;  /* 0x0000000107007824 */ /* 0x000fe400078e020b */
[----:B------:R-:W-:-:S03]  /*fe80*/  IMAD.MOV.U32 R7, RZ, RZ, -0x800000 ;  /* 0xff800000ff077424 */ /* 0x000fc600078e00ff */
[----:B-1----:R-:W-:-:S05]  /*fe90*/  LEA.HI.X R5, R6, R5, R0, 0x2, P0 ;  /* 0x0000000506057211 */ /* 0x002fca00000f1400 */
[----:B------:R0:W-:Y:S02]  /*fea0*/  STG.E desc[UR42][R4.64], R7 ;  /* 0x0000000704007986 */ /* 0x0001e4000c10192a */
.L_x_13419:
[----:B------:R-:W-:Y:S05]  /*feb0*/  BSYNC B1 ;  /* 0x0000000000017941 */ /* 0x000fea0003800000 */
.L_x_13418:
[----:B------:R-:W-:Y:S05]  /*fec0*/  @P2 BRA `(.L_x_13412) ;  /* 0x0000000400382947 */ /* 0x000fea0003800000 */
[----:B------:R-:W2:Y:S01]  /*fed0*/  LDL R27, [R1+0x44] ;  /* 0x00004400011b7983 */ /* 0x000ea20000100800 */
[----:B------:R-:W3:Y:S01]  /*fee0*/  LDC R8, c[0x0][0xbe8] ;  /* 0x0002fa00ff087b82 */ /* 0x000ee20000000800 */
[----:B------:R-:W-:Y:S01]  /*fef0*/  SHF.R.S32.HI R28, RZ, 0x1f, R30 ;  /* 0x0000001fff1c7819 */ /* 0x000fe2000001141e */
[----:B------:R-:W-:Y:S01]  /*ff00*/  ULDC.64 UR4, c[0x0][0xaa0] ;  /* 0x0002a80000047ab9 */ /* 0x000fe20000000a00 */
[----:B------:R-:W-:Y:S01]  /*ff10*/  ULDC.64 UR6, c[0x0][0xaf0] ;  /* 0x0002bc0000067ab9 */ /* 0x000fe20000000a00 */
[----:B------:R-:W-:Y:S01]  /*ff20*/  IMAD R0, R24, UR4, RZ ;  /* 0x0000000418007c24 */ /* 0x000fe2000f8e02ff */
[----:B------:R-:W-:Y:S01]  /*ff30*/  LEA.HI R28, R28, R30, RZ, 0x3 ;  /* 0x0000001e1c1c7211 */ /* 0x000fe200078f18ff */
[----:B0-----:R-:W-:-:S03]  /*ff40*/  IMAD.WIDE.U32 R4, R3, UR4, RZ ;  /* 0x0000000403047c25 */ /* 0x001fc6000f8e00ff */
[----:B------:R-:W-:Y:S01]  /*ff50*/  SHF.R.S32.HI R28, RZ, 0x3, R28 ;  /* 0x00000003ff1c7819 */ /* 0x000fe2000001141c */
[----:B------:R-:W-:Y:S01]  /*ff60*/  IMAD R7, R3, UR5, R0 ;  /* 0x0000000503077c24 */ /* 0x000fe2000f8e0200 */
[----:B------:R-:W-:-:S03]  /*ff70*/  ULDC.64 UR4, c[0x0][0xae8] ;  /* 0x0002ba0000047ab9 */ /* 0x000fc60000000a00 */
[----:B------:R-:W-:Y:S02]  /*ff80*/  IMAD R0, R74, 0x30, R28 ;  /* 0x000000304a007824 */ /* 0x000fe400078e021c */
[----:B------:R-:W-:Y:S02]  /*ff90*/  IMAD.IADD R5, R5, 0x1, R7 ;  /* 0x0000000105057824 */ /* 0x000fe400078e0207 */
[----:B------:R-:W-:Y:S01]  /*ffa0*/  IMAD.WIDE.U32 R4, R152, UR4, R4 ;  /* 0x0000000498047c25 */ /* 0x000fe2000f8e0004 */
[----:B---3--:R-:W-:-:S03]  /*ffb0*/  ISETP.NE.AND P0, PT, R8, 0x1, PT ;  /* 0x000000010800780c */ /* 0x008fc60003f05270 */
[----:B------:R-:W-:Y:S01]  /*ffc0*/  IMAD R5, R152, UR5, R5 ;  /* 0x0000000598057c24 */ /* 0x000fe2000f8e0205 */
[----:B------:R-:W-:Y:S01]  /*ffd0*/  ULDC.64 UR4, c[0x0][0xae0] ;  /* 0x0002b80000047ab9 */ /* 0x000fe20000000a00 */
[----:B------:R-:W-:-:S08]  /*ffe0*/  IMAD.WIDE.U32 R4, R31, UR6, R4 ;  /* 0x000000061f047c25 */ /* 0x000fd0000f8e0004 */
[----:B------:R-:W0:Y:S08]  /*fff0*/  @P0 LDC R6, c[0x0][0xbec] ;  /* 0x0002fb00ff060b82 */ /* 0x000e300000000800 */
[----:B------:R-:W3:Y:S01]  /*10000*/  @P0 LDC R11, c[0x0][0xbf0] ;  /* 0x0002fc00ff0b0b82 */ /* 0x000ee20000000800 */
[----:B--2---:R-:W-:-:S04]  /*10010*/  IMAD R9, R27, 0xc0, R0 ;  /* 0x000000c01b097824 */ /* 0x004fc800078e0200 */
[----:B0-----:R-:W-:Y:S01]  /*10020*/  @P0 IMAD.HI.U32 R0, R9, R6, RZ ;  /* 0x0000000609000227 */ /* 0x001fe200078e00ff */
[----:B------:R-:W-:-:S03]  /*10030*/  MOV R3, R9 ;  /* 0x0000000900037202 */ /* 0x000fc60000000f00 */
[----:B------:R-:W-:Y:S01]  /*10040*/  IMAD R6, R26, UR6, RZ ;  /* 0x000000061a067c24 */ /* 0x000fe2000f8e02ff */
[----:B---3--:R-:W-:-:S03]  /*10050*/  @P0 SHF.R.U32.HI R3, RZ, R11, R0 ;  /* 0x0000000bff030219 */ /* 0x008fc60000011600 */
[----:B------:R-:W-:Y:S01]  /*10060*/  IMAD R7, R31, UR7, R6 ;  /* 0x000000071f077c24 */ /* 0x000fe2000f8e0206 */
[--C-:B------:R-:W-:Y:S01]  /*10070*/  SHF.R.S32.HI R0, RZ, 0x1f, R3.reuse ;  /* 0x0000001fff007819 */ /* 0x100fe20000011403 */
[----:B------:R-:W-:Y:S01]  /*10080*/  IMAD.MOV R6, RZ, RZ, -R3 ;  /* 0x000000ffff067224 */ /* 0x000fe200078e0a03 */
[----:B------:R-:W-:Y:S01]  /*10090*/  ULDC.64 UR6, c[0x0][0xa80] ;  /* 0x0002a00000067ab9 */ /* 0x000fe20000000a00 */
        /* <DEDUP_REMOVED lines=9> */
[----:B------:R-:W-:Y:S01]  /*10130*/  IMAD.WIDE.U32 R20, R7, UR4, R4 ;  /* 0x0000000407147c25 */ /* 0x000fe2000f8e0004 */
[----:B------:R-:W-:Y:S02]  /*10140*/  ULDC UR4, c[0x0][0xac8] ;  /* 0x0002b20000047ab9 */ /* 0x000fe40000000800 */
[----:B------:R-:W-:Y:S01]  /*10150*/  ISETP.GE.AND P0, PT, R59, UR4, PT ;  /* 0x000000043b007c0c */ /* 0x000fe2000bf06270 */
[----:B------:R-:W-:Y:S01]  /*10160*/  IMAD R3, R7, UR5, R0 ;  /* 0x0000000507037c24 */ /* 0x000fe2000f8e0200 */
[----:B------:R-:W-:Y:S01]  /*10170*/  LEA R7, P1, R20, UR6, 0x1 ;  /* 0x0000000614077c11 */ /* 0x000fe2000f8208ff */
[----:B------:R-:W-:-:S03]  /*10180*/  UMOV UR4, 0xffffffff ;  /* 0xffffffff00047882 */ /* 0x000fc60000000000 */
[----:B------:R-:W-:-:S04]  /*10190*/  IADD3 R3, R21, R3, RZ ;  /* 0x0000000315037210 */ /* 0x000fc80007ffe0ff */
[----:B------:R-:W-:Y:S01]  /*101a0*/  LEA.HI.X R20, R20, UR7, R3, 0x1, P1 ;  /* 0x0000000714147c11 */ /* 0x000fe200088f0c03 */
[----:B------:R-:W-:Y:S06]  /*101b0*/  BRA.DIV UR4, `(.L_x_13420) ;  /* 0x0000008604987947 */ /* 0x000fec000b800000 */
[----:B------:R-:W0:Y:S01]  /*101c0*/  SHFL.IDX PT, R3, R7, RZ, 0x181f ;  /* 0x00181fff07037589 */ /* 0x000e2200000e0000 */
[----:B------:R-:W-:Y:S02]  /*101d0*/  IMAD R21, R25, R8, RZ ;  /* 0x0000000819157224 */ /* 0x000fe400078e02ff */
[----:B------:R-:W-:Y:S01]  /*101e0*/  IMAD R24, R27, 0xc0, R28 ;  /* 0x000000c01b187824 */ /* 0x000fe200078e021c */
[----:B------:R-:W2:Y:S03]  /*101f0*/  SHFL.IDX PT, R0, R20, RZ, 0x181f ;  /* 0x00181fff14007589 */ /* 0x000ea600000e0000 */
[C---:B------:R-:W-:Y:S01]  /*10200*/  VIADD R8, R24.reuse, 0x30 ;  /* 0x0000003018087836 */ /* 0x040fe20000000000 */
[----:B------:R-:W3:Y:S01]  /*10210*/  SHFL.IDX PT, R5, R7, 0x1, 0x181f ;  /* 0x00381f0007057f89 */ /* 0x000ee200000e0000 */
[C---:B------:R-:W-:Y:S01]  /*10220*/  ISETP.GE.OR P2, PT, R24.reuse, R21, P0 ;  /* 0x000000151800720c */ /* 0x040fe20000746670 */
[----:B------:R-:W-:-:S02]  /*10230*/  VIADD R10, R24, 0x60 ;  /* 0x00000060180a7836 */ /* 0x000fc40000000000 */
[----:B------:R-:W4:Y:S01]  /*10240*/  SHFL.IDX PT, R14, R7, 0x2, 0x181f ;  /* 0x00581f00070e7f89 */ /* 0x000f2200000e0000 */
[-C--:B------:R-:W-:Y:S02]  /*10250*/  ISETP.GE.OR P3, PT, R8, R21.reuse, P0 ;  /* 0x000000150800720c */ /* 0x080fe40000766670 */
[----:B------:R-:W-:Y:S01]  /*10260*/  ISETP.GE.OR P4, PT, R10, R21, P0 ;  /* 0x000000150a00720c */ /* 0x000fe20000786670 */
[----:B------:R-:W5:Y:S04]  /*10270*/  SHFL.IDX PT, R4, R20, 0x1, 0x181f ;  /* 0x00381f0014047f89 */ /* 0x000f6800000e0000 */
[----:B------:R-:W1:Y:S02]  /*10280*/  SHFL.IDX PT, R6, R20, 0x2, 0x181f ;  /* 0x00581f0014067f89 */ /* 0x000e6400000e0000 */
[----:B0-----:R-:W-:-:S04]  /*10290*/  @!P2 LEA R10, P5, R59, R3, 0x1 ;  /* 0x000000033b0aa211 */ /* 0x001fc800078a08ff */
[C---:B--2---:R-:W-:Y:S02]  /*102a0*/  @!P2 LEA.HI.X R3, R59.reuse, R0, R58, 0x1, P5 ;  /* 0x000000003b03a211 */ /* 0x044fe400028f0c3a */
[----:B------:R0:W2:Y:S01]  /*102b0*/  SHFL.IDX PT, R0, R20, 0x3, 0x181f ;  /* 0x00781f0014007f89 */ /* 0x0000a200000e0000 */
[C---:B---3--:R-:W-:Y:S02]  /*102c0*/  @!P3 LEA R8, P1, R59.reuse, R5, 0x1 ;  /* 0x000000053b08b211 */ /* 0x048fe400078208ff */
[----:B------:R-:W-:Y:S01]  /*102d0*/  @!P2 IMAD.MOV.U32 R11, RZ, RZ, R3 ;  /* 0x000000ffff0ba224 */ /* 0x000fe200078e0003 */
[----:B----4-:R-:W-:-:S04]  /*102e0*/  @!P4 LEA R25, P5, R59, R14, 0x1 ;  /* 0x0000000e3b19c211 */ /* 0x010fc800078a08ff */
[----:B------:R0:W-:Y:S01]  /*102f0*/  @!P2 ST.E.128 desc[UR42][R10.64], RZ ;  /* 0x000000ff0a00a985 */ /* 0x0001e2000c101d2a */
[C-C-:B-----5:R-:W-:Y:S02]  /*10300*/  @!P3 LEA.HI.X R9, R59.reuse, R4, R58.reuse, 0x1, P1 ;  /* 0x000000043b09b211 */ /* 0x160fe400008f0c3a */
[----:B------:R-:W-:Y:S01]  /*10310*/  @!P4 MOV R4, R25 ;  /* 0x000000190004c202 */ /* 0x000fe20000000f00 */
[----:B------:R0:W3:Y:S01]  /*10320*/  SHFL.IDX PT, R14, R7, 0x3, 0x181f ;  /* 0x00781f00070e7f89 */ /* 0x0000e200000e0000 */
[----:B-1----:R-:W-:-:S03]  /*10330*/  @!P4 LEA.HI.X R5, R59, R6, R58, 0x1, P5 ;  /* 0x000000063b05c211 */ /* 0x002fc600028f0c3a */
[----:B------:R0:W-:Y:S04]  /*10340*/  @!P3 ST.E.128 desc[UR42][R8.64], RZ ;  /* 0x000000ff0800b985 */ /* 0x0001e8000c101d2a */
[----:B------:R0:W-:Y:S02]  /*10350*/  @!P4 ST.E.128 desc[UR42][R4.64], RZ ;  /* 0x000000ff0400c985 */ /* 0x0001e4000c101d2a */
.L_x_13605:
[----:B------:R-:W-:-:S05]  /*10360*/  VIADD R24, R24, 0x90 ;  /* 0x0000009018187836 */ /* 0x000fca0000000000 */
[----:B------:R-:W-:-:S13]  /*10370*/  ISETP.GE.OR P0, PT, R24, R21, P0 ;  /* 0x000000151800720c */ /* 0x000fda0000706670 */
[----:B---3--:R-:W-:-:S04]  /*10380*/  @!P0 LEA R14, P1, R59, R14, 0x1 ;  /* 0x0000000e3b0e8211 */ /* 0x008fc800078208ff */
[----:B--2---:R-:W-:-:S05]  /*10390*/  @!P0 LEA.HI.X R15, R59, R0, R58, 0x1, P1 ;  /* 0x000000003b0f8211 */ /* 0x004fca00008f0c3a */
[----:B------:R2:W-:Y:S04]  /*103a0*/  @!P0 ST.E.128 desc[UR42][R14.64], RZ ;  /* 0x000000ff0e008985 */ /* 0x0005e8000c101d2a */
.L_x_13412:
[----:B------:R-:W-:Y:S05]  /*103b0*/  BSYNC B0 ;  /* 0x0000000000007941 */ /* 0x000fea0003800000 */
.L_x_13407:
[----:B------:R-:W-:Y:S02]  /*103c0*/  ULDC UR4, c[0x0][0xc3c] ;  /* 0x00030f0000047ab9 */ /* 0x000fe40000000800 */
[----:B------:R-:W-:-:S13]  /*103d0*/  ISETP.GE.AND P0, PT, R35, UR4, PT ;  /* 0x0000000423007c0c */ /* 0x000fda000bf06270 */
[----:B------:R-:W-:Y:S05]  /*103e0*/  @!P0 BRA `(.L_x_13421) ;  /* 0xffffff0c001c8947 */ /* 0x000fea000383ffff */
[----:B------:R-:W-:Y:S05]  /*103f0*/  BRA `(.L_x_13282) ;  /* 0x0000006c00d47947 */ /* 0x000fea0003800000 */
.L_x_13280:
[----:B------:R-:W-:-:S08]  /*10400*/  NOP ;  /* 0x0000000000007918 */ /* 0x000fd00000000000 */
[----:B------:R-:W0:-:S00]  /*10410*/  USETMAXREG.DEALLOC.CTAPOOL 0x20 ;  /* 0x00000020000079c8 */ /* 0x000e0000080e0500 */
[----:B0-----:R-:W2:Y:S01]  /*10420*/  LDL.LU R2, [R1] ;  /* 0x0000000001027983 */ /* 0x001ea20000300800 */
[----:B------:R-:W-:-:S06]  /*10430*/  LOP3.LUT R0, R0, 0x3, RZ, 0xc0, !PT ;  /* 0x0000000300007812 */ /* 0x000fcc00078ec0ff */
[----:B------:R-:W0:Y:S02]  /*10440*/  SHFL.IDX PT, R0, R0, RZ, 0x1f ;  /* 0x00001fff00007589 */ /* 0x000e2400000e0000 */
[----:B0-----:R-:W-:Y:S01]  /*10450*/  ISETP.NE.AND P0, PT, R0, RZ, PT ;  /* 0x000000ff0000720c */ /* 0x001fe20003f05270 */
[----:B------:R-:W-:Y:S01]  /*10460*/  IMAD.MOV.U32 R0, RZ, RZ, RZ ;  /* 0x000000ffff007224 */ /* 0x000fe200078e00ff */
        /* <DEDUP_REMOVED lines=11> */
.L_x_13422:
        /* <DEDUP_REMOVED lines=44> */
.L_x_13426:
[----:B------:R-:W0:Y:S01]  /*107e0*/  LDC R0, c[0x0][0xc3c] ;  /* 0x00030f00ff007b82 */ /* 0x000e220000000800 */
[----:B------:R-:W-:Y:S01]  /*107f0*/  UIADD3 UR4, UR4, 0x1f, URZ ;  /* 0x0000001f04047890 */ /* 0x000fe2000fffe03f */
[----:B------:R-:W-:Y:S02]  /*10800*/  ULDC UR7, c[0x0][0xc3c] ;  /* 0x00030f0000077ab9 */ /* 0x000fe40000000800 */
[----:B------:R-:W-:-:S03]  /*10810*/  IMAD.U32 R27, RZ, RZ, UR7 ;  /* 0x00000007ff1b7e24 */ /* 0x000fc6000f8e00ff */
[----:B0-----:R-:W-:-:S13]  /*10820*/  ISETP.LE.AND P6, PT, R0, UR4, PT ;  /* 0x0000000400007c0c */ /* 0x001fda000bfc3270 */
[----:B------:R-:W-:Y:S05]  /*10830*/  @P6 BRA `(.L_x_13425) ;  /* 0x0000000400a46947 */ /* 0x000fea0003800000 */
[----:B------:R-:W-:-:S04]  /*10840*/  IADD3 R9, R7, UR4, RZ ;  /* 0x0000000407097c10 */ /* 0x000fc8000fffe0ff */
        /* <DEDUP_REMOVED lines=30> */
.L_x_13424:
        /* <DEDUP_REMOVED lines=17> */
[----:B------:R-:W-:-:S05]  /*10b40*/  VIADD R5, R27, 0xffffffff ;  /* 0xffffffff1b057836 */ /* 0x000fca0000000000 */
[----:B------:R0:W1:Y:S02]  /*10b50*/  SHFL.IDX PT, R24, R2, R5, 0x1f ;  /* 0x00001f0502187589 */ /* 0x00006400000e0000 */
.L_x_13427:
        /* <DEDUP_REMOVED lines=8> */
[----:B------:R-:W0:Y:S01]  /*10be0*/  I2F.RP R6, R5 ;  /* 0x0000000500067306 */ /* 0x000e220000209400 */
[----:B------:R-:W-:Y:S01]  /*10bf0*/  IADD3 R8, RZ, -R8, RZ ;  /* 0x80000008ff087210 */ /* 0x000fe20007ffe0ff */
[----:B------:R-:W-:-:S02]  /*10c00*/  VIADD R27, R27, UR4 ;  /* 0x000000041b1b7c36 */ /* 0x000fc40008000000 */
[----:B------:R-:W-:-:S04]  /*10c10*/  IMAD.HI.U32 R2, R2, R3, RZ ;  /* 0x0000000302027227 */ /* 0x000fc800078e00ff */
[----:B------:R-:W-:-:S05]  /*10c20*/  IMAD R3, R2, R8, R3 ;  /* 0x0000000802037224 */ /* 0x000fca00078e0203 */
[----:B------:R-:W-:Y:S01]  /*10c30*/  ISETP.GT.U32.AND P1, PT, R4, R3, PT ;  /* 0x000000030400720c */ /* 0x000fe20003f24070 */
[----:B0-----:R-:W0:-:S12]  /*10c40*/  MUFU.RCP R6, R6 ;  /* 0x0000000600067308 */ /* 0x001e180000001000 */
[----:B------:R-:W-:Y:S02]  /*10c50*/  @!P1 IMAD.IADD R3, R3, 0x1, -R4 ;  /* 0x0000000103039824 */ /* 0x000fe400078e0a04 */
[----:B------:R-:W-:Y:S01]  /*10c60*/  @!P1 VIADD R2, R2, 0x1 ;  /* 0x0000000102029836 */ /* 0x000fe20000000000 */
[----:B------:R-:W-:Y:S02]  /*10c70*/  ISETP.NE.AND P1, PT, R0, RZ, PT ;  /* 0x000000ff0000720c */ /* 0x000fe40003f25270 */
[----:B------:R-:W-:Y:S01]  /*10c80*/  ISETP.GE.U32.AND P0, PT, R3, R4, PT ;  /* 0x000000040300720c */ /* 0x000fe20003f06070 */
[----:B0-----:R-:W-:Y:S01]  /*10c90*/  VIADD R8, R6, 0xffffffe ;  /* 0x0ffffffe06087836 */ /* 0x001fe20000000000 */
[----:B------:R-:W-:-:S03]  /*10ca0*/  LOP3.LUT R4, R25, R0, RZ, 0x3c, !PT ;  /* 0x0000000019047212 */ /* 0x000fc600078e3cff */
[----:B------:R0:W1:Y:S01]  /*10cb0*/  F2I.FTZ.U32.TRUNC.NTZ R3, R8 ;  /* 0x0000000800037305 */ /* 0x000062000021f000 */
[----:B------:R-:W-:-:S07]  /*10cc0*/  ISETP.GE.AND P2, PT, R4, RZ, PT ;  /* 0x000000ff0400720c */ /* 0x000fce0003f46270 */
[----:B------:R-:W-:Y:S02]  /*10cd0*/  @P0 IADD3 R2, R2, 0x1, RZ ;  /* 0x0000000102020810 */ /* 0x000fe40007ffe0ff */
[----:B0-----:R-:W-:-:S03]  /*10ce0*/  IABS R8, R9 ;  /* 0x0000000900087213 */ /* 0x001fc60000000000 */
[----:B------:R-:W-:Y:S02]  /*10cf0*/  IMAD.MOV.U32 R6, RZ, RZ, R2 ;  /* 0x000000ffff067224 */ /* 0x000fe400078e0002 */
[----:B-1----:R-:W-:Y:S02]  /*10d00*/  IMAD.MOV R2, RZ, RZ, -R3 ;  /* 0x000000ffff027224 */ /* 0x002fe400078e0a03 */
[----:B------:R-:W-:Y:S01]  /*10d10*/  @!P2 IMAD.MOV R6, RZ, RZ, -R6 ;  /* 0x000000ffff06a224 */ /* 0x000fe200078e0a06 */
[----:B------:R-:W-:Y:S01]  /*10d20*/  @!P1 LOP3.LUT R6, RZ, R0, RZ, 0x33, !PT ;  /* 0x00000000ff069212 */ /* 0x000fe200078e33ff */
[----:B------:R-:W-:Y:S01]  /*10d30*/  IMAD R11, R2, R5, RZ ;  /* 0x00000005020b7224 */ /* 0x000fe200078e02ff */
[----:B------:R-:W-:Y:S01]  /*10d40*/  MOV R2, RZ ;  /* 0x000000ff00027202 */ /* 0x000fe20000000f00 */
[----:B------:R-:W-:Y:S01]  /*10d50*/  IMAD.MOV R8, RZ, RZ, -R8 ;  /* 0x000000ffff087224 */ /* 0x000fe200078e0a08 */
        /* <DEDUP_REMOVED lines=20> */
[----:B------:R-:W-:-:S05]  /*10ea0*/  IMAD R9, R9, 0x1000000, R2 ;  /* 0x0100000009097824 */ /* 0x000fca00078e0202 */
[----:B------:R-:W-:Y:S01]  /*10eb0*/  LEA R26, R26, R9, 0x10 ;  /* 0x000000091a1a7211 */ /* 0x000fe200078e80ff */
[----:B------:R-:W-:Y:S06]  /*10ec0*/  BRA `(.L_x_13428) ;  /* 0x00000000000c7947 */ /* 0x000fec0003800000 */
.L_x_13425:
[----:B------:R-:W-:Y:S02]  /*10ed0*/  IMAD.MOV.U32 R25, RZ, RZ, RZ ;  /* 0x000000ffff197224 */ /* 0x000fe400078e00ff */
[----:B------:R-:W-:Y:S02]  /*10ee0*/  IMAD.U32 R24, RZ, RZ, UR6 ;  /* 0x00000006ff187e24 */ /* 0x000fe4000f8e00ff */
[----:B------:R-:W-:-:S07]  /*10ef0*/  IMAD.MOV.U32 R26, RZ, RZ, RZ ;  /* 0x000000ffff1a7224 */ /* 0x000fce00078e00ff */
.L_x_13428:
[----:B------:R-:W-:-:S13]  /*10f00*/  ISETP.NE.AND P0, PT, R7, RZ, PT ;  /* 0x000000ff0700720c */ /* 0x000fda0003f05270 */
[----:B------:R-:W0:Y:S01]  /*10f10*/  @!P0 S2R R3, SR_CgaCtaId ;  /* 0x0000000000038919 */ /* 0x000e220000008800 */
[----:B------:R-:W-:-:S04]  /*10f20*/  @!P0 MOV R0, 0x400 ;  /* 0x0000040000008802 */ /* 0x000fc80000000f00 */
[----:B0-----:R-:W-:-:S05]  /*10f30*/  @!P0 LEA R0, R3, R0, 0x18 ;  /* 0x0000000003008211 */ /* 0x001fca00078ec0ff */
[----:B------:R0:W-:Y:S01]  /*10f40*/  @!P0 STS.128 [R0+0x168d0], R24 ;  /* 0x0168d01800008388 */ /* 0x0001e20000000c00 */
[----:B------:R-:W-:Y:S06]  /*10f50*/  BAR.ARV 0x5, 0x200 ;  /* 0x0148000000007b1d */ /* 0x000fec0000002000 */
.L_x_13423:
[----:B------:R2:W-:Y:S01]  /*10f60*/  STL [R1+0x44], RZ ;  /* 0x000044ff01007387 */ /* 0x0005e20000100800 */
[----:B------:R-:W-:Y:S01]  /*10f70*/  ULDC UR4, c[0x0][0xc3c] ;  /* 0x00030f0000047ab9 */ /* 0x000fe20000000800 */
[----:B------:R-:W-:Y:S01]  /*10f80*/  MOV R29, 0x1 ;  /* 0x00000001001d7802 */ /* 0x000fe20000000f00 */
[----:B------:R-:W-:Y:S01]  /*10f90*/  IMAD.MOV.U32 R22, RZ, RZ, RZ ;  /* 0x000000ffff167224 */ /* 0x000fe200078e00ff */
[----:B-1----:R-:W-:-:S13]  /*10fa0*/  ISETP.GE.AND P0, PT, R27, UR4, PT ;  /* 0x000000041b007c0c */ /* 0x002fda000bf06270 */
[----:B--2---:R-:W-:Y:S05]  /*10fb0*/  @P0 BRA `(.L_x_13429) ;  /* 0x0000006000080947 */ /* 0x004fea0003800000 */
[----:B------:R-:W0:Y:S01]  /*10fc0*/  S2R R6, SR_TID.X ;  /* 0x0000000000067919 */ /* 0x000e220000002100 */
[----:B------:R-:W1:Y:S01]  /*10fd0*/  S2UR UR5, SR_CgaCtaId ;  /* 0x00000000000579c3 */ /* 0x000e620000008800 */
[----:B------:R-:W-:Y:S01]  /*10fe0*/  UMOV UR4, 0x400 ;  /* 0x0000040000047882 */ /* 0x000fe20000000000 */
[----:B------:R-:W-:Y:S01]  /*10ff0*/  BSSY B8, `(.L_x_13429) ;  /* 0x00005fe000087945 */ /* 0x000fe20003800000 */
[----:B------:R-:W-:Y:S01]  /*11000*/  STL [R1+0x44], RZ ;  /* 0x000044ff01007387 */ /* 0x000fe20000100800 */
[----:B------:R-:W-:Y:S01]  /*11010*/  IMAD.MOV.U32 R28, RZ, RZ, RZ ;  /* 0x000000ffff1c7224 */ /* 0x000fe200078e00ff */
[----:B------:R-:W-:Y:S01]  /*11020*/  ULDC.64 UR40, c[0x0][0x198] ;  /* 0x0000660000287ab9 */ /* 0x000fe20000000a00 */
[----:B------:R-:W-:Y:S01]  /*11030*/  IMAD.MOV.U32 R22, RZ, RZ, RZ ;  /* 0x000000ffff167224 */ /* 0x000fe200078e00ff */
[----:B------:R-:W-:Y:S01]  /*11040*/  ULOP3.LUT UR38, UR36, 0x2, URZ, 0xfc, !UPT ;  /* 0x0000000224267892 */ /* 0x000fe2000f8efc3f */
[----:B------:R-:W-:Y:S01]  /*11050*/  IMAD.MOV.U32 R29, RZ, RZ, 0x1 ;  /* 0x00000001ff1d7424 */ /* 0x000fe200078e00ff */
[----:B------:R-:W-:Y:S01]  /*11060*/  ULDC UR37, c[0x0][0xc] ;  /* 0x0000030000257ab9 */ /* 0x000fe20000000800 */
[----:B-1----:R-:W-:-:S06]  /*11070*/  ULEA UR4, UR5, UR4, 0x18 ;  /* 0x0000000405047291 */ /* 0x002fcc000f8ec03f */
[----:B------:R-:W-:Y:S01]  /*11080*/  MOV R16, UR4 ;  /* 0x0000000400107c02 */ /* 0x000fe20008000f00 */
[C---:B0-----:R-:W-:Y:S01]  /*11090*/  IMAD.SHL.U32 R0, R6.reuse, 0x8, RZ ;  /* 0x0000000806007824 */ /* 0x041fe200078e00ff */
[----:B------:R-:W-:-:S04]  /*110a0*/  LOP3.LUT R5, R6, 0x7f, RZ, 0xc0, !PT ;  /* 0x0000007f06057812 */ /* 0x000fc800078ec0ff */
[----:B------:R-:W-:Y:S01]  /*110b0*/  LOP3.LUT R2, R0, 0x1f8, RZ, 0xc0, !PT ;  /* 0x000001f800027812 */ /* 0x000fe200078ec0ff */
[----:B------:R-:W-:Y:S02]  /*110c0*/  IMAD.SHL.U32 R3, R5, 0x8, RZ ;  /* 0x0000000805037824 */ /* 0x000fe400078e00ff */
[----:B------:R-:W-:Y:S01]  /*110d0*/  IMAD.MOV.U32 R0, RZ, RZ, 0x1 ;  /* 0x00000001ff007424 */ /* 0x000fe200078e00ff */
[----:B------:R-:W-:-:S04]  /*110e0*/  LOP3.LUT R2, R2, 0x38, R6, 0x78, !PT ;  /* 0x0000003802027812 */ /* 0x000fc800078e7806 */
[----:B------:R-:W-:Y:S01]  /*110f0*/  LOP3.LUT R4, R2, 0x200, R3, 0xf8, !PT ;  /* 0x0000020002047812 */ /* 0x000fe200078ef803 */
[----:B------:R0:W-:Y:S01]  /*11100*/  STL [R1+0x4], R0 ;  /* 0x0000040001007387 */ /* 0x0001e20000100800 */
[----:B------:R-:W-:Y:S02]  /*11110*/  SHF.L.U32 R2, R6, 0x4, RZ ;  /* 0x0000000406027819 */ /* 0x000fe400000006ff */
[----:B------:R-:W-:Y:S02]  /*11120*/  SHF.R.U32.HI R3, RZ, 0x3, R5 ;  /* 0x00000003ff037819 */ /* 0x000fe40000011605 */
[----:B------:R-:W-:-:S04]  /*11130*/  LOP3.LUT R2, R2, 0x70, RZ, 0xc0, !PT ;  /* 0x0000007002027812 */ /* 0x000fc800078ec0ff */
[----:B------:R-:W-:Y:S01]  /*11140*/  LOP3.LUT R2, R3, R2, RZ, 0xfc, !PT ;  /* 0x0000000203027212 */ /* 0x000fe200078efcff */
[----:B0-----:R-:W-:-:S05]  /*11150*/  IMAD R0, R4, 0x2, R16 ;  /* 0x0000000204007824 */ /* 0x001fca00078e0210 */
[----:B------:R0:W-:Y:S02]  /*11160*/  STL [R1+0x24], R0 ;  /* 0x0000240001007387 */ /* 0x0001e40000100800 */
.L_x_13524:
[----:B-1----:R-:W1:Y:S02]  /*11170*/  LDC.64 R2, c[0x0][0xc88] ;  /* 0x00032200ff027b82 */ /* 0x002e640000000a00 */
        /* <DEDUP_REMOVED lines=10> */
[----:B0-----:R-:W-:Y:S01]  /*11220*/  SHF.R.S32.HI R0, RZ, 0x1f, R10 ;  /* 0x0000001fff007819 */ /* 0x001fe2000001140a */
[----:B------:R-:W-:Y:S10]  /*11230*/  STL [R1+0x20], R10 ;  /* 0x0000200a01007387 */ /* 0x000ff40000100800 */
[----:B------:R-:W-:-:S02]  /*11240*/  @P0 LEA R2, P1, R10, UR4, 0x2 ;  /* 0x000000040a020c11 */ /* 0x000fc4000f8210ff */
        /* <DEDUP_REMOVED lines=18> */
[----:B------:R-:W-:Y:S01]  /*11370*/  IMAD.U32 R8, RZ, RZ, UR4 ;  /* 0x00000004ff087e24 */ /* 0x000fe2000f8e00ff */
[----:B------:R-:W-:Y:S01]  /*11380*/  IADD3.X R5, R19, UR7, RZ, P4, !PT ;  /* 0x0000000713057c10 */ /* 0x000fe2000a7fe4ff */
[----:B------:R-:W-:-:S05]  /*11390*/  ULDC.64 UR4, c[0x0][0x418] ;  /* 0x0001060000047ab9 */ /* 0x000fca0000000a00 */
        /* <DEDUP_REMOVED lines=11> */
[----:B--2---:R-:W-:Y:S02]  /*11450*/  STL [R1+0x18], R9 ;  /* 0x0000180901007387 */ /* 0x004fe40000100800 */
[----:B------:R-:W-:Y:S02]  /*11460*/  ULDC UR5, c[0x0][0x348] ;  /* 0x0000d20000057ab9 */ /* 0x000fe40000000800 */
[----:B0-----:R-:W-:Y:S01]  /*11470*/  MOV R6, UR5 ;  /* 0x0000000500067c02 */ /* 0x001fe20008000f00 */
[----:B---3--:R0:W-:Y:S02]  /*11480*/  STL [R1+0x40], R8 ;  /* 0x0000400801007387 */ /* 0x0081e40000100800 */
[----:B0-----:R-:W-:Y:S01]  /*11490*/  IMAD.U32 R8, RZ, RZ, UR4 ;  /* 0x00000004ff087e24 */ /* 0x001fe2000f8e00ff */
[----:B----4-:R-:W-:Y:S06]  /*114a0*/  @P1 BRA `(.L_x_13430) ;  /* 0x0000000000141947 */ /* 0x010fec0003800000 */
[----:B------:R-:W-:Y:S05]  /*114b0*/  @!P0 BRA `(.L_x_13430) ;  /* 0x0000000000108947 */ /* 0x000fea0003800000 */
[----:B------:R-:W2:Y:S04]  /*114c0*/  LDG.E R7, desc[UR42][R2.64] ;  /* 0x0000002a02077981 */ /* 0x000ea8000c1e1900 */
[----:B------:R-:W2:Y:S02]  /*114d0*/  LDG.E R2, desc[UR42][R2.64+0x4] ;  /* 0x0000042a02027981 */ /* 0x000ea4000c1e1900 */
[----:B--2---:R-:W-:-:S05]  /*114e0*/  IMAD.IADD R2, R2, 0x1, -R7 ;  /* 0x0000000102027824 */ /* 0x004fca00078e0a07 */
[----:B------:R0:W-:Y:S02]  /*114f0*/  STL [R1+0x40], R2 ;  /* 0x0000400201007387 */ /* 0x0001e40000100800 */
.L_x_13430:
        /* <DEDUP_REMOVED lines=10> */
[----:B-1----:R-:W-:Y:S05]  /*115a0*/  @!P0 BRA `(.L_x_13431) ;  /* 0x0000000000108947 */ /* 0x002fea0003800000 */
[----:B------:R-:W-:-:S04]  /*115b0*/  IADD3 R2, P0, R18, UR4, RZ ;  /* 0x0000000412027c10 */ /* 0x000fc8000ff1e0ff */
[----:B------:R-:W-:-:S05]  /*115c0*/  IADD3.X R3, R19, UR5, RZ, P0, !PT ;  /* 0x0000000513037c10 */ /* 0x000fca00087fe4ff */
[----:B------:R0:W5:Y:S01]  /*115d0*/  LDG.E R8, desc[UR42][R2.64] ;  /* 0x0000002a02087981 */ /* 0x000162000c1e1900 */
[----:B------:R-:W-:Y:S05]  /*115e0*/  BRA `(.L_x_13432) ;  /* 0x0000000000247947 */ /* 0x000fea0003800000 */
.L_x_13431:
        /* <DEDUP_REMOVED lines=9> */
.L_x_13432:
[----:B0-----:R-:W2:Y:S04]  /*11680*/  @P2 LDG.E R2, desc[UR42][R4.64] ;  /* 0x0000002a04022981 */ /* 0x001ea8000c1e1900 */
[----:B------:R0:W2:Y:S01]  /*11690*/  @P2 LDG.E R4, desc[UR42][R4.64+0x4] ;  /* 0x0000042a04042981 */ /* 0x0000a2000c1e1900 */
[----:B------:R-:W-:Y:S01]  /*116a0*/  BSSY B0, `(.L_x_13433) ;  /* 0x000002c000007945 */ /* 0x000fe20003800000 */
[----:B------:R-:W-:Y:S01]  /*116b0*/  LOP3.LUT R21, R7, 0xff, RZ, 0xc0, !PT ;  /* 0x000000ff07157812 */ /* 0x000fe200078ec0ff */
[----:B------:R-:W-:Y:S02]  /*116c0*/  IMAD.MOV.U32 R3, RZ, RZ, RZ ;  /* 0x000000ffff037224 */ /* 0x000fe400078e00ff */
[----:B0----5:R-:W-:Y:S02]  /*116d0*/  IMAD.IADD R5, R8, 0x1, -R9 ;  /* 0x0000000108057824 */ /* 0x021fe400078e0a09 */
[----:B--2---:R-:W-:Y:S01]  /*116e0*/  @P2 IMAD.IADD R6, R4, 0x1, -R2 ;  /* 0x0000000104062824 */ /* 0x004fe200078e0a02 */
[----:B------:R-:W-:-:S03]  /*116f0*/  SHF.R.U32.HI R4, RZ, 0x10, R7 ;  /* 0x00000010ff047819 */ /* 0x000fc60000011607 */
[----:B------:R-:W-:-:S05]  /*11700*/  IMAD.IADD R2, R5, 0x1, R6 ;  /* 0x0000000105027824 */ /* 0x000fca00078e0206 */
[C---:B------:R-:W-:Y:S01]  /*11710*/  ISETP.GE.AND P1, PT, R2.reuse, 0x1, PT ;  /* 0x000000010200780c */ /* 0x040fe20003f26270 */
[----:B------:R0:W-:Y:S01]  /*11720*/  STL [R1+0x10], R2 ;  /* 0x0000100201007387 */ /* 0x0001e20000100800 */
[----:B------:R-:W-:-:S04]  /*11730*/  IADD3 R20, R2, 0x7f, RZ ;  /* 0x0000007f02147810 */ /* 0x000fc80007ffe0ff */
[----:B0-----:R-:W-:-:S04]  /*11740*/  SHF.R.S32.HI R2, RZ, 0x1f, R20 ;  /* 0x0000001fff027819 */ /* 0x001fc80000011414 */
[----:B------:R-:W-:-:S04]  /*11750*/  LEA.HI R20, R2, R20, RZ, 0x7 ;  /* 0x0000001402147211 */ /* 0x000fc800078f38ff */
        /* <DEDUP_REMOVED lines=32> */
.L_x_13434:
[----:B------:R-:W-:Y:S05]  /*11960*/  BSYNC B0 ;  /* 0x0000000000007941 */ /* 0x000fea0003800000 */
.L_x_13433:
[-C--:B------:R-:W-:Y:S01]  /*11970*/  IMAD R2, R21, R3.reuse, RZ ;  /* 0x0000000315027224 */ /* 0x080fe200078e02ff */
[----:B------:R-:W-:Y:S04]  /*11980*/  BSSY B0, `(.L_x_13435) ;  /* 0x00000dc000007945 */ /* 0x000fe80003800000 */
[C---:B------:R-:W-:Y:S02]  /*11990*/  VIADDMNMX R3, R2.reuse, R3, R20, PT ;  /* 0x0000000302037246 */ /* 0x040fe40003800114 */
[----:B------:R-:W-:-:S03]  /*119a0*/  LEA R2, R2, -R5, 0x7 ;  /* 0x8000000502027211 */ /* 0x000fc600078e38ff */
[----:B------:R-:W-:Y:S01]  /*119b0*/  IMAD R3, R3, 0x80, -R5 ;  /* 0x0000008003037824 */ /* 0x000fe200078e0a05 */
[----:B------:R-:W-:-:S04]  /*119c0*/  VIMNMX R5, RZ, R2, !PT ;  /* 0x00000002ff057248 */ /* 0x000fc80007fe0100 */
[----:B------:R-:W-:-:S04]  /*119d0*/  VIMNMX R3, R3, R6, PT ;  /* 0x0000000603037248 */ /* 0x000fc80003fe0100 */
[----:B------:R-:W-:-:S13]  /*119e0*/  ISETP.GT.AND P0, PT, R3, R5, PT ;  /* 0x000000050300720c */ /* 0x000fda0003f04270 */
[----:B------:R-:W-:Y:S01]  /*119f0*/  @P0 VIADD R2, R3, 0x7f ;  /* 0x0000007f03020836 */ /* 0x000fe20000000000 */
[----:B------:R-:W-:-:S04]  /*11a00*/  SHF.R.U32.HI R3, RZ, 0x7, R5 ;  /* 0x00000007ff037819 */ /* 0x000fc80000011605 */
        /* <DEDUP_REMOVED lines=14> */
.L_x_13608:
[----:B-1----:R-:W-:Y:S02]  /*11af0*/  ISETP.NE.AND P0, PT, R14, RZ, PT ;  /* 0x000000ff0e00720c */ /* 0x002fe40003f05270 */
[----:B------:R-:W-:-:S11]  /*11b00*/  PLOP3.LUT P6, PT, PT, PT, PT, 0x8, 0x0 ;  /* 0x000000000000781c */ /* 0x000fd60003fce170 */
[----:B------:R-:W-:Y:S05]  /*11b10*/  @P0 BRA `(.L_x_13438) ;  /* 0x00000000000c0947 */ /* 0x000fea0003800000 */
[----:B------:R-:W-:-:S03]  /*11b20*/  UMOV UR4, 0xffffffff ;  /* 0xffffffff00047882 */ /* 0x000fc60000000000 */
[----:B------:R-:W-:Y:S05]  /*11b30*/  BRA.DIV UR4, `(.L_x_13439) ;  /* 0x00000072046c7947 */ /* 0x000fea000b800000 */
[----:B------:R-:W-:-:S13]  /*11b40*/  ELECT P6, URZ, PT ;  /* 0x00000000003f782f */ /* 0x000fda00038c0000 */
.L_x_13438:
        /* <DEDUP_REMOVED lines=9> */
.L_x_13611:
[----:B------:R-:W-:Y:S05]  /*11be0*/  BSYNC B1 ;  /* 0x0000000000017941 */ /* 0x000fea0003800000 */
.L_x_13440:
[----:B------:R-:W-:Y:S04]  /*11bf0*/  BSSY B1, `(.L_x_13442) ;  /* 0x0000050000017945 */ /* 0x000fe80003800000 */
[----:B------:R-:W-:Y:S05]  /*11c00*/  @!P6 BRA `(.L_x_13443) ;  /* 0x000000040038e947 */ /* 0x000fea0003800000 */
[----:B------:R-:W2:Y:S01]  /*11c10*/  LDL R8, [R1+0x4] ;  /* 0x0000040001087983 */ /* 0x000ea20000100800 */
[----:B0-----:R-:W-:Y:S01]  /*11c20*/  IMAD R6, R28, 0x8, R16 ;  /* 0x000000081c067824 */ /* 0x001fe200078e0210 */
[----:B------:R-:W0:Y:S01]  /*11c30*/  S2R R7, SR_TID.X ;  /* 0x0000000000077919 */ /* 0x000e220000002100 */
[----:B------:R-:W-:Y:S01]  /*11c40*/  BSSY B2, `(.L_x_13444) ;  /* 0x0000006000027945 */ /* 0x000fe20003800000 */
[----:B0-----:R-:W-:-:S04]  /*11c50*/  LOP3.LUT R7, R7, 0x7f, RZ, 0xc0, !PT ;  /* 0x0000007f07077812 */ /* 0x001fc800078ec0ff */
[----:B------:R-:W-:Y:S02]  /*11c60*/  ISETP.NE.AND P2, PT, R7, RZ, PT ;  /* 0x000000ff0700720c */ /* 0x000fe40003f45270 */
[----:B--2---:R-:W-:-:S04]  /*11c70*/  SHF.L.U32 R10, R8, 0x1f, RZ ;  /* 0x0000001f080a7819 */ /* 0x004fc800000006ff */
[----:B------:R-:W0:Y:S02]  /*11c80*/  SYNCS.PHASECHK.TRANS64.TRYWAIT P0, [R6+URZ+0x168a0], R10 ;  /* 0x0168a00a060075a7 */ /* 0x000e24000800017f */
[----:B0-----:R-:W-:Y:S05]  /*11c90*/  @!P0 BRA `(.L_x_13445) ;  /* 0x0000007000488947 */ /* 0x001fea0003800000 */
.L_x_13612:
[----:B------:R-:W-:Y:S05]  /*11ca0*/  BSYNC B2 ;  /* 0x0000000000027941 */ /* 0x000fea0003800000 */
.L_x_13444:
        /* <DEDUP_REMOVED lines=9> */
.L_x_13447:
[----:B------:R-:W-:Y:S05]  /*11d40*/  BSYNC B2 ;  /* 0x0000000000027941 */ /* 0x000fea0003800000 */
.L_x_13446:
[----:B------:R-:W-:Y:S01]  /*11d50*/  MOV R12, RZ ;  /* 0x000000ff000c7202 */ /* 0x000fe20000000f00 */
[----:B------:R-:W-:Y:S01]  /*11d60*/  IMAD R8, R28, 0x4000, R16 ;  /* 0x000040001c087824 */ /* 0x000fe200078e0210 */
[----:B------:R-:W-:Y:S01]  /*11d70*/  UIADD3 UR4, UP0, UR40, 0x570, URZ ;  /* 0x0000057028047890 */ /* 0x000fe2000ff1e03f */
[----:B------:R-:W-:Y:S01]  /*11d80*/  IMAD R7, R5, 0x80, R0 ;  /* 0x0000008005077824 */ /* 0x000fe200078e0200 */
[----:B------:R-:W-:Y:S01]  /*11d90*/  R2UR UR10, R12 ;  /* 0x000000000c0a72ca */ /* 0x000fe200000e0000 */
[----:B------:R-:W-:Y:S01]  /*11da0*/  IMAD.SHL.U32 R11, R28, 0x2000, RZ ;  /* 0x000020001c0b7824 */ /* 0x000fe200078e00ff */
[----:B------:R-:W-:Y:S01]  /*11db0*/  PLOP3.LUT P0, PT, PT, PT, PT, 0x80, 0x0 ;  /* 0x000000000000781c */ /* 0x000fe20003f0f070 */
[----:B------:R-:W-:Y:S01]  /*11dc0*/  VIADD R7, R7, 0xffffff80 ;  /* 0xffffff8007077836 */ /* 0x000fe20000000000 */
[----:B------:R-:W-:Y:S01]  /*11dd0*/  IADD3 R8, R8, 0xe400, RZ ;  /* 0x0000e40008087810 */ /* 0x000fe20007ffe0ff */
[----:B------:R-:W-:Y:S01]  /*11de0*/  VIADD R9, R6, 0x16890 ;  /* 0x0001689006097836 */ /* 0x000fe20000000000 */
[----:B------:R-:W-:Y:S01]  /*11df0*/  UIADD3.X UR5, URZ, UR41, URZ, UP0, !UPT ;  /* 0x000000293f057290 */ /* 0x000fe200087fe43f */
[----:B------:R-:W-:Y:S01]  /*11e00*/  UMOV UR6, 0x0 ;  /* 0x0000000000067882 */ /* 0x000fe20000000000 */
[----:B------:R-:W-:-:S10]  /*11e10*/  UMOV UR7, 0x12f00000 ;  /* 0x12f0000000077882 */ /* 0x000fd40000000000 */
.L_x_13448:
        /* <DEDUP_REMOVED lines=13> */
.L_x_13613:
[----:B------:R-:W-:Y:S05]  /*11ef0*/  BSYNC B2 ;  /* 0x0000000000027941 */ /* 0x000fea0003800000 */
.L_x_13449:
        /* <DEDUP_REMOVED lines=11> */
.L_x_13452:
[----:B------:R-:W-:Y:S05]  /*11fb0*/  BSYNC B2 ;  /* 0x0000000000027941 */ /* 0x000fea0003800000 */
.L_x_13451:
[----:B------:R-:W-:Y:S01]  /*11fc0*/  R2UR UR10, R12 ;  /* 0x000000000c0a72ca */ /* 0x000fe200000e0000 */
[----:B------:R-:W-:Y:S01]  /*11fd0*/  UIADD3 UR4, UP0, UR40, 0x670, URZ ;  /* 0x0000067028047890 */ /* 0x000fe2000ff1e03f */
[----:B------:R-:W-:Y:S01]  /*11fe0*/  R2UR UR7, R9 ;  /* 0x00000000090772ca */ /* 0x000fe200000e0000 */
[----:B01----:R-:W-:Y:S01]  /*11ff0*/  VIADD R6, R6, 0x168b0 ;  /* 0x000168b006067836 */ /* 0x003fe20000000000 */
[----:B------:R-:W-:Y:S01]  /*12000*/  R2UR UR6, R8 ;  /* 0x00000000080672ca */ /* 0x000fe200000e0000 */
[----:B------:R-:W-:Y:S01]  /*12010*/  IMAD R8, R11, 0x2, R16 ;  /* 0x000000020b087824 */ /* 0x000fe200078e0210 */
[----:B------:R-:W-:Y:S01]  /*12020*/  PLOP3.LUT P0, PT, PT, PT, PT, 0x80, 0x0 ;  /* 0x000000000000781c */ /* 0x000fe20003f0f070 */
[----:B------:R-:W-:-:S03]  /*12030*/  UIADD3.X UR5, URZ, UR41, URZ, UP0, !UPT ;  /* 0x000000293f057290 */ /* 0x000fc600087fe43f */
[----:B------:R-:W-:-:S09]  /*12040*/  IADD3 R8, R8, 0x400, RZ ;  /* 0x0000040008087810 */ /* 0x000fd20007ffe0ff */
.L_x_13453:
        /* <DEDUP_REMOVED lines=10> */
.L_x_13443:
[----:B------:R-:W-:Y:S05]  /*120f0*/  BSYNC B1 ;  /* 0x0000000000017941 */ /* 0x000fea0003800000 */
.L_x_13442:
[----:B------:R-:W2:Y:S01]  /*12100*/  LDL.LU R9, [R1+0x4] ;  /* 0x0000040001097983 */ /* 0x000ea20000300800 */
[----:B------:R-:W-:Y:S01]  /*12110*/  VIADD R28, R28, 0x1 ;  /* 0x000000011c1c7836 */ /* 0x000fe20000000000 */
[----:B------:R-:W-:Y:S01]  /*12120*/  PLOP3.LUT P0, PT, PT, PT, PT, 0x8, 0x0 ;  /* 0x000000000000781c */ /* 0x000fe20003f0e170 */
[----:B------:R-:W-:-:S03]  /*12130*/  VIADD R5, R5, 0xfffffffe ;  /* 0xfffffffe05057836 */ /* 0x000fc60000000000 */
[C---:B------:R-:W-:Y:S02]  /*12140*/  ISETP.NE.AND P2, PT, R28.reuse, 0x2, PT ;  /* 0x000000021c00780c */ /* 0x040fe40003f45270 */
[----:B------:R-:W-:Y:S02]  /*12150*/  ISETP.GE.AND P3, PT, R5, R3, PT ;  /* 0x000000030500720c */ /* 0x000fe40003f66270 */
[----:B0-----:R-:W-:Y:S02]  /*12160*/  SEL R6, RZ, 0x1, P2 ;  /* 0x00000001ff067807 */ /* 0x001fe40001000000 */
[----:B------:R-:W-:Y:S02]  /*12170*/  SEL R28, R28, RZ, P2 ;  /* 0x000000ff1c1c7207 */ /* 0x000fe40001000000 */
[----:B--2---:R-:W-:-:S05]  /*12180*/  LOP3.LUT R9, R9, R6, RZ, 0x3c, !PT ;  /* 0x0000000609097212 */ /* 0x004fca00078e3cff */
[----:B------:R0:W-:Y:S02]  /*12190*/  STL [R1+0x4], R9 ;  /* 0x0000040901007387 */ /* 0x0001e40000100800 */
[----:B------:R-:W-:Y:S05]  /*121a0*/  @!P3 BRA `(.L_x_13436) ;  /* 0x000000040064b947 */ /* 0x000fea0003800000 */
.L_x_13466:
[----:B------:R-:W-:Y:S05]  /*121b0*/  YIELD ;  /* 0x0000000000007946 */ /* 0x000fea0003800000 */
[----:B------:R-:W-:Y:S04]  /*121c0*/  BSSY B1, `(.L_x_13454) ;  /* 0x000004d000017945 */ /* 0x000fe80003800000 */
[----:B-1----:R-:W-:Y:S05]  /*121d0*/  @!P6 BRA `(.L_x_13455) ;  /* 0x00000004002ce947 */ /* 0x002fea0003800000 */
[----:B------:R-:W2:Y:S01]  /*121e0*/  LDL R7, [R1+0x4] ;  /* 0x0000040001077983 */ /* 0x000ea20000100800 */
[----:B------:R-:W1:Y:S02]  /*121f0*/  S2R R6, SR_TID.X ;  /* 0x0000000000067919 */ /* 0x000e640000002100 */
[----:B-1----:R-:W-:Y:S01]  /*12200*/  LOP3.LUT R8, R6, 0x7f, RZ, 0xc0, !PT ;  /* 0x0000007f06087812 */ /* 0x002fe200078ec0ff */
[----:B------:R-:W-:Y:S01]  /*12210*/  IMAD R6, R28, 0x8, R16 ;  /* 0x000000081c067824 */ /* 0x000fe200078e0210 */
[----:B------:R-:W-:Y:S02]  /*12220*/  BSSY B2, `(.L_x_13456) ;  /* 0x0000005000027945 */ /* 0x000fe40003800000 */
[----:B------:R-:W-:Y:S02]  /*12230*/  ISETP.NE.AND P3, PT, R8, RZ, PT ;  /* 0x000000ff0800720c */ /* 0x000fe40003f65270 */
[----:B--2---:R-:W-:-:S04]  /*12240*/  SHF.L.U32 R7, R7, 0x1f, RZ ;  /* 0x0000001f07077819 */ /* 0x004fc800000006ff */
[----:B------:R-:W1:Y:S02]  /*12250*/  SYNCS.PHASECHK.TRANS64.TRYWAIT P2, [R6+URZ+0x168a0], R7 ;  /* 0x0168a007060075a7 */ /* 0x000e64000804017f */
[----:B-1----:R-:W-:Y:S05]  /*12260*/  @!P2 BRA `(.L_x_13457) ;  /* 0x0000006800fca947 */ /* 0x002fea0003800000 */
.L_x_13614:
[----:B------:R-:W-:Y:S05]  /*12270*/  BSYNC B2 ;  /* 0x0000000000027941 */ /* 0x000fea0003800000 */
.L_x_13456:
[----:B------:R-:W-:Y:S04]  /*12280*/  BSSY B2, `(.L_x_13458) ;  /* 0x0000009000027945 */ /* 0x000fe80003800000 */
[----:B------:R-:W-:Y:S05]  /*12290*/  @P3 BRA `(.L_x_13459) ;  /* 0x00000000001c3947 */ /* 0x000fea0003800000 */
[----:B------:R-:W0:Y:S02]  /*122a0*/  S2R R8, SR_TID.X ;  /* 0x0000000000087919 */ /* 0x000e240000002100 */
[----:B0-----:R-:W-:Y:S02]  /*122b0*/  LOP3.LUT R9, R8, 0x1f, RZ, 0xc0, !PT ;  /* 0x0000001f08097812 */ /* 0x001fe400078ec0ff */
[----:B------:R-:W-:Y:S02]  /*122c0*/  MOV R8, 0x4000 ;  /* 0x0000400000087802 */ /* 0x000fe40000000f00 */
[----:B------:R-:W-:Y:S02]  /*122d0*/  ISETP.NE.AND P2, PT, R9, RZ, PT ;  /* 0x000000ff0900720c */ /* 0x000fe40003f45270 */
[----:B------:R2:W-:Y:S11]  /*122e0*/  SYNCS.ARRIVE.TRANS64 RZ, [R6+URZ+0x16890], R8 ;  /* 0x0168900806ff79a7 */ /* 0x0005f6000800003f */
[----:B--2---:R-:W-:Y:S05]  /*122f0*/  @!P2 BRA `(.L_x_13459) ;  /* 0x000000000004a947 */ /* 0x004fea0003800000 */
[----:B------:R-:W-:Y:S01]  /*12300*/  BPT.TRAP 0x1 ;  /* 0x000000040000795c */ /* 0x000fe20000300000 */
.L_x_13459:
[----:B------:R-:W-:Y:S05]  /*12310*/  BSYNC B2 ;  /* 0x0000000000027941 */ /* 0x000fea0003800000 */
.L_x_13458:
        /* <DEDUP_REMOVED lines=11> */
.L_x_13460:
        /* <DEDUP_REMOVED lines=13> */
.L_x_13615:
[----:B------:R-:W-:Y:S05]  /*124a0*/  BSYNC B2 ;  /* 0x0000000000027941 */ /* 0x000fea0003800000 */
.L_x_13461:
        /* <DEDUP_REMOVED lines=11> */
.L_x_13464:
[----:B------:R-:W-:Y:S05]  /*12560*/  BSYNC B2 ;  /* 0x0000000000027941 */ /* 0x000fea0003800000 */
.L_x_13463:
[----:B------:R-:W-:Y:S01]  /*12570*/  R2UR UR10, R12 ;  /* 0x000000000c0a72ca */ /* 0x000fe200000e0000 */
[----:B------:R-:W-:Y:S01]  /*12580*/  UIADD3 UR4, UP0, UR40, 0x670, URZ ;  /* 0x0000067028047890 */ /* 0x000fe2000ff1e03f */
[----:B------:R-:W-:Y:S01]  /*12590*/  R2UR UR6, R10 ;  /* 0x000000000a0672ca */ /* 0x000fe200000e0000 */
[----:B------:R-:W-:Y:S01]  /*125a0*/  VIADD R8, R8, 0x400 ;  /* 0x0000040008087836 */ /* 0x000fe20000000000 */
[----:B------:R-:W-:Y:S01]  /*125b0*/  R2UR UR7, R11 ;  /* 0x000000000b0772ca */ /* 0x000fe200000e0000 */
[----:B01----:R-:W-:Y:S01]  /*125c0*/  VIADD R6, R6, 0x168b0 ;  /* 0x000168b006067836 */ /* 0x003fe20000000000 */
[----:B------:R-:W-:Y:S01]  /*125d0*/  PLOP3.LUT P2, PT, PT, PT, PT, 0x80, 0x0 ;  /* 0x000000000000781c */ /* 0x000fe20003f4f070 */
[----:B------:R-:W-:-:S12]  /*125e0*/  UIADD3.X UR5, URZ, UR41, URZ, UP0, !UPT ;  /* 0x000000293f057290 */ /* 0x000fd800087fe43f */
.L_x_13465:
        /* <DEDUP_REMOVED lines=10> */
.L_x_13455:
[----:B------:R-:W-:Y:S05]  /*12690*/  BSYNC B1 ;  /* 0x0000000000017941 */ /* 0x000fea0003800000 */
.L_x_13454:
[----:B------:R-:W2:Y:S01]  /*126a0*/  LDL.LU R7, [R1+0x4] ;  /* 0x0000040001077983 */ /* 0x000ea20000300800 */
[----:B------:R-:W-:Y:S01]  /*126b0*/  VIADD R28, R28, 0x1 ;  /* 0x000000011c1c7836 */ /* 0x000fe20000000000 */
[C---:B------:R-:W-:Y:S02]  /*126c0*/  ISETP.GT.AND P3, PT, R5.reuse, R3, PT ;  /* 0x000000030500720c */ /* 0x040fe40003f64270 */
[----:B------:R-:W-:Y:S02]  /*126d0*/  IADD3 R5, R5, -0x1, RZ ;  /* 0xffffffff05057810 */ /* 0x000fe40007ffe0ff */
[----:B------:R-:W-:-:S04]  /*126e0*/  ISETP.NE.AND P2, PT, R28, 0x2, PT ;  /* 0x000000021c00780c */ /* 0x000fc80003f45270 */
[----:B------:R-:W-:Y:S02]  /*126f0*/  SEL R6, RZ, 0x1, P2 ;  /* 0x00000001ff067807 */ /* 0x000fe40001000000 */
[----:B------:R-:W-:Y:S02]  /*12700*/  SEL R28, R28, RZ, P2 ;  /* 0x000000ff1c1c7207 */ /* 0x000fe40001000000 */
[----:B--2---:R-:W-:-:S05]  /*12710*/  LOP3.LUT R7, R7, R6, RZ, 0x3c, !PT ;  /* 0x0000000607077212 */ /* 0x004fca00078e3cff */
[----:B------:R1:W-:Y:S01]  /*12720*/  STL [R1+0x4], R7 ;  /* 0x0000040701007387 */ /* 0x0003e20000100800 */
[----:B------:R-:W-:Y:S05]  /*12730*/  @P3 BRA `(.L_x_13466) ;  /* 0xfffffff8009c3947 */ /* 0x000fea000383ffff */
.L_x_13436:
[----:B------:R-:W-:Y:S05]  /*12740*/  BSYNC B0 ;  /* 0x0000000000007941 */ /* 0x000fea0003800000 */
.L_x_13435:
[----:B------:R-:W-:Y:S05]  /*12750*/  @!P0 WARPSYNC.ALL ;  /* 0x0000000000008948 */ /* 0x000fea0003800000 */
[----:B------:R-:W-:Y:S01]  /*12760*/  @!P0 BAR.SYNC.DEFER_BLOCKING 0xc, 0x200 ;  /* 0x0308000000008b1d */ /* 0x000fe20000010000 */
[----:B------:R-:W-:-:S05]  /*12770*/  IMAD.MOV.U32 R0, RZ, RZ, RZ ;  /* 0x000000ffff007224 */ /* 0x000fca00078e00ff */
[----:B------:R-:W-:Y:S04]  /*12780*/  BSSY B0, `(.L_x_13467) ;  /* 0x000001e000007945 */ /* 0x000fe80003800000 */
[----:B------:R-:W-:Y:S05]  /*12790*/  @!P1 BRA `(.L_x_13468) ;  /* 0x0000000000709947 */ /* 0x000fea0003800000 */
[----:B------:R-:W-:-:S13]  /*127a0*/  ISETP.NE.AND P0, PT, R4, RZ, PT ;  /* 0x000000ff0400720c */ /* 0x000fda0003f05270 */
[----:B------:R-:W2:Y:S02]  /*127b0*/  @!P0 LDC R4, c[0x0][0x9f0] ;  /* 0x00027c00ff048b82 */ /* 0x000ea40000000800 */
[-C--:B--2---:R-:W-:Y:S02]  /*127c0*/  IABS R0, R4.reuse ;  /* 0x0000000400007213 */ /* 0x084fe40000000000 */
[----:B------:R-:W-:Y:S02]  /*127d0*/  IABS R6, R4 ;  /* 0x0000000400067213 */ /* 0x000fe40000000000 */
[----:B------:R-:W2:Y:S03]  /*127e0*/  I2F.RP R2, R0 ;  /* 0x0000000000027306 */ /* 0x000ea60000209400 */
[----:B------:R-:W-:-:S05]  /*127f0*/  IMAD.MOV R6, RZ, RZ, -R6 ;  /* 0x000000ffff067224 */ /* 0x000fca00078e0a06 */
[----:B--2---:R-:W2:Y:S02]  /*12800*/  MUFU.RCP R2, R2 ;  /* 0x0000000200027308 */ /* 0x004ea40000001000 */
[----:B--2---:R-:W-:-:S06]  /*12810*/  VIADD R2, R2, 0xffffffe ;  /* 0x0ffffffe02027836 */ /* 0x004fcc0000000000 */
[----:B------:R-:W2:Y:S02]  /*12820*/  F2I.FTZ.U32.TRUNC.NTZ R3, R2 ;  /* 0x0000000200037305 */ /* 0x000ea4000021f000 */
[----:B--2---:R-:W-:-:S04]  /*12830*/  IMAD.MOV R2, RZ, RZ, -R3 ;  /* 0x000000ffff027224 */ /* 0x004fc800078e0a03 */
[----:B------:R-:W-:Y:S01]  /*12840*/  IMAD R5, R2, R0, RZ ;  /* 0x0000000002057224 */ /* 0x000fe200078e02ff */
[----:B------:R-:W-:-:S05]  /*12850*/  MOV R2, RZ ;  /* 0x000000ff00027202 */ /* 0x000fca0000000f00 */
        /* <DEDUP_REMOVED lines=16> */
.L_x_13468:
[----:B------:R-:W-:Y:S05]  /*12960*/  BSYNC B0 ;  /* 0x0000000000007941 */ /* 0x000fea0003800000 */
.L_x_13467:
        /* <DEDUP_REMOVED lines=20> */
[----:B-1----:R-:W1:Y:S01]  /*12ab0*/  POPC R7, R4 ;  /* 0x0000000400077309 */ /* 0x002e620000000000 */
[----:B--2---:R-:W1:Y:S02]  /*12ac0*/  SHFL.IDX PT, R0, R3, R0, 0x1f ;  /* 0x00001f0003007589 */ /* 0x004e6400000e0000 */
[----:B-1----:R-:W-:Y:S01]  /*12ad0*/  IADD3 R24, R0, UR37, R7 ;  /* 0x0000002500187c10 */ /* 0x002fe2000fffe007 */
[----:B------:R-:W-:Y:S06]  /*12ae0*/  BRA `(.L_x_13471) ;  /* 0x0000003800287947 */ /* 0x000fec0003800000 */
.L_x_13470:
        /* <DEDUP_REMOVED lines=19> */
[----:B0-2---:R-:W-:Y:S05]  /*12c20*/  CALL.ABS.NOINC R2 ;  /* 0x0000000002007343 */ /* 0x005fea0003c00000 */
.L_x_13473:
[----:B------:R-:W-:Y:S05]  /*12c30*/  BSYNC B6 ;  /* 0x0000000000067941 */ /* 0x000fea0003800000 */
.L_x_13472:
        /* <DEDUP_REMOVED lines=12> */
[----:B------:R-:W-:Y:S01]  /*12d00*/  MOV R8, 0x70 ;  /* 0x0000007000087802 */ /* 0x000fe20000000f00 */
[----:B-1----:R-:W-:Y:S02]  /*12d10*/  IMAD.U32 R7, RZ, RZ, UR9 ;  /* 0x00000009ff077e24 */ /* 0x002fe4000f8e00ff */
[----:B------:R-:W-:-:S02]  /*12d20*/  IMAD.U32 R10, RZ, RZ, UR4 ;  /* 0x00000004ff0a7e24 */ /* 0x000fc4000f8e00ff */
[----:B------:R-:W-:Y:S02]  /*12d30*/  IMAD.U32 R11, RZ, RZ, UR5 ;  /* 0x00000005ff0b7e24 */ /* 0x000fe4000f8e00ff */
[----:B------:R-:W-:Y:S02]  /*12d40*/  IMAD.MOV.U32 R12, RZ, RZ, 0x1 ;  /* 0x00000001ff0c7424 */ /* 0x000fe400078e00ff */
[----:B--2---:R-:W-:-:S07]  /*12d50*/  IMAD.MOV.U32 R13, RZ, RZ, RZ ;  /* 0x000000ffff0d7224 */ /* 0x004fce00078e00ff */
[----:B------:R-:W-:-:S07]  /*12d60*/  LEPC R20, `(.L_x_13476) ;  /* 0x000000001014794e */ /* 0x000fce0000000000 */
[----:B0--3--:R-:W-:Y:S05]  /*12d70*/  CALL.ABS.NOINC R2 ;  /* 0x0000000002007343 */ /* 0x009fea0003c00000 */
.L_x_13476:
        /* <DEDUP_REMOVED lines=15> */
.L_x_13475:
[----:B------:R-:W-:Y:S05]  /*12e70*/  BSYNC B6 ;  /* 0x0000000000067941 */ /* 0x000fea0003800000 */
.L_x_13474:
[----:B------:R2:W3:Y:S01]  /*12e80*/  LDL R20, [R1+0xc] ;  /* 0x00000c0001147983 */ /* 0x0004e20000100800 */
[----:B------:R-:W-:Y:S01]  /*12e90*/  ULDC.64 UR4, c[0x0][0x9f8] ;  /* 0x00027e0000047ab9 */ /* 0x000fe20000000a00 */
[----:B------:R-:W-:Y:S01]  /*12ea0*/  MOV R2, R26 ;  /* 0x0000001a00027202 */ /* 0x000fe20000000f00 */
[----:B------:R-:W4:Y:S01]  /*12eb0*/  LDC R6, c[0x0][0x430] ;  /* 0x00010c00ff067b82 */ /* 0x000f220000000800 */
[----:B------:R-:W-:Y:S01]  /*12ec0*/  ISETP.NE.U32.AND P0, PT, RZ, UR4, PT ;  /* 0x00000004ff007c0c */ /* 0x000fe2000bf05070 */
[----:B------:R-:W2:Y:S03]  /*12ed0*/  LDL R26, [R1+0x10] ;  /* 0x00001000011a7983 */ /* 0x000ea60000100800 */
[----:B------:R-:W-:Y:S01]  /*12ee0*/  ISETP.NE.AND.EX P0, PT, RZ, UR5, PT, P0 ;  /* 0x00000005ff007c0c */ /* 0x000fe2000bf05300 */
[----:B------:R-:W2:Y:S01]  /*12ef0*/  LDL R21, [R1+0x18] ;  /* 0x0000180001157983 */ /* 0x000ea20000100800 */
[----:B------:R-:W1:Y:S03]  /*12f00*/  S2R R23, SR_TID.X ;  /* 0x0000000000177919 */ /* 0x000e660000002100 */
[----:B0-----:R-:W2:Y:S08]  /*12f10*/  LDL.LU R9, [R1] ;  /* 0x0000000001097983 */ /* 0x001eb00000300800 */
[----:B------:R-:W-:-:S04]  /*12f20*/  @P0 IADD3 R18, P1, R18, UR4, RZ ;  /* 0x0000000412120c10 */ /* 0x000fc8000ff3e0ff */
[----:B------:R-:W-:Y:S02]  /*12f30*/  @P0 IADD3.X R19, R19, UR5, RZ, P1, !PT ;  /* 0x0000000513130c10 */ /* 0x000fe40008ffe4ff */
[----:B----4-:R-:W-:-:S13]  /*12f40*/  ISETP.NE.AND P1, PT, R6, 0x1, PT ;  /* 0x000000010600780c */ /* 0x010fda0003f25270 */
[----:B------:R-:W0:Y:S01]  /*12f50*/  @P1 LDC R3, c[0x0][0x434] ;  /* 0x00010d00ff031b82 */ /* 0x000e220000000800 */
[----:B---3--:R-:W3:Y:S01]  /*12f60*/  @P0 LDG.E R20, desc[UR42][R18.64] ;  /* 0x0000002a12140981 */ /* 0x008ee2000c1e1900 */
[C---:B-1----:R-:W-:Y:S01]  /*12f70*/  LOP3.LUT R0, R23.reuse, 0x7f, RZ, 0xc0, !PT ;  /* 0x0000007f17007812 */ /* 0x042fe200078ec0ff */
[----:B------:R-:W-:Y:S02]  /*12f80*/  IMAD.SHL.U32 R4, R23, 0x10, RZ ;  /* 0x0000001017047824 */ /* 0x000fe400078e00ff */
[----:B------:R-:W-:-:S03]  /*12f90*/  VIADD R23, R2, 0xffffffff ;  /* 0xffffffff02177836 */ /* 0x000fc60000000000 */
[----:B------:R-:W1:Y:S01]  /*12fa0*/  @P1 LDC R2, c[0x0][0x438] ;  /* 0x00010e00ff021b82 */ /* 0x000e620000000800 */
[----:B------:R-:W-:Y:S01]  /*12fb0*/  SHF.R.U32.HI R0, RZ, 0x3, R0 ;  /* 0x00000003ff007819 */ /* 0x000fe20000011600 */
[----:B------:R-:W-:Y:S01]  /*12fc0*/  IMAD.SHL.U32 R8, R23, 0x80, RZ ;  /* 0x0000008017087824 */ /* 0x000fe200078e00ff */
[----:B------:R-:W-:-:S04]  /*12fd0*/  LOP3.LUT R4, R4, 0x70, RZ, 0xc0, !PT ;  /* 0x0000007004047812 */ /* 0x000fc800078ec0ff */
[----:B------:R-:W-:Y:S01]  /*12fe0*/  LOP3.LUT R0, R8, R0, R4, 0xfe, !PT ;  /* 0x0000000008007212 */ /* 0x000fe200078efe04 */
[----:B---3--:R-:W-:Y:S03]  /*12ff0*/  @P0 STL [R1+0xc], R20 ;  /* 0x00000c1401000387 */ /* 0x008fe60000100800 */
[C---:B--2---:R-:W-:Y:S02]  /*13000*/  ISETP.GE.AND P0, PT, R0.reuse, R26, PT ;  /* 0x0000001a0000720c */ /* 0x044fe40003f06270 */
[----:B------:R-:W-:-:S05]  /*13010*/  IADD3 R0, R0, R21, RZ ;  /* 0x0000001500007210 */ /* 0x000fca0007ffe0ff */
[----:B0-----:R-:W-:-:S04]  /*13020*/  @P1 IMAD.HI.U32 R3, R0, R3, RZ ;  /* 0x0000000300031227 */ /* 0x001fc800078e00ff */
[----:B------:R-:W-:Y:S01]  /*13030*/  IMAD.MOV.U32 R4, RZ, RZ, R0 ;  /* 0x000000ffff047224 */ /* 0x000fe200078e0000 */
[----:B-1----:R-:W-:Y:S02]  /*13040*/  @P1 SHF.R.U32.HI R4, RZ, R2, R3 ;  /* 0x00000002ff041219 */ /* 0x002fe40000011603 */
[----:B------:R-:W0:Y:S01]  /*13050*/  @!P0 LDC.64 R2, c[0x0][0x428] ;  /* 0x00010a00ff028b82 */ /* 0x000e220000000a00 */
[----:B------:R-:W-:Y:S02]  /*13060*/  SHF.R.S32.HI R7, RZ, 0x1f, R20 ;  /* 0x0000001fff077819 */ /* 0x000fe40000011414 */
[----:B------:R-:W-:-:S03]  /*13070*/  IMAD.MOV R5, RZ, RZ, -R4 ;  /* 0x000000ffff057224 */ /* 0x000fc600078e0a04 */
[----:B------:R0:W-:Y:S01]  /*13080*/  STL [R1+0x1c], R7 ;  /* 0x00001c0701007387 */ /* 0x0001e20000100800 */
[----:B------:R-:W-:Y:S01]  /*13090*/  IMAD R0, R6, R5, R0 ;  /* 0x0000000506007224 */ /* 0x000fe200078e0200 */
[--C-:B------:R-:W-:Y:S01]  /*130a0*/  @!P0 SHF.R.S32.HI R5, RZ, 0x1f, R4.reuse ;  /* 0x0000001fff058819 */ /* 0x100fe20000011404 */
[-C--:B0-----:R-:W-:Y:S02]  /*130b0*/  @!P0 IMAD R7, R7, R2.reuse, RZ ;  /* 0x0000000207078224 */ /* 0x081fe400078e02ff */
[----:B------:R-:W-:-:S04]  /*130c0*/  @!P0 IMAD.WIDE.U32 R4, R20, R2, R4 ;  /* 0x0000000214048225 */ /* 0x000fc800078e0004 */
[----:B------:R-:W-:Y:S02]  /*130d0*/  @!P0 IMAD R7, R20, R3, R7 ;  /* 0x0000000314078224 */ /* 0x000fe400078e0207 */
[----:B------:R-:W0:Y:S02]  /*130e0*/  @!P0 LDC.64 R2, c[0x0][0x418] ;  /* 0x00010600ff028b82 */ /* 0x000e240000000a00 */
[----:B------:R-:W-:Y:S01]  /*130f0*/  @!P0 IMAD.IADD R7, R5, 0x1, R7 ;  /* 0x0000000105078824 */ /* 0x000fe200078e0207 */
[C---:B0-----:R-:W-:Y:S02]  /*13100*/  @!P0 LEA R6, P1, R4.reuse, R2, 0x2 ;  /* 0x0000000204068211 */ /* 0x041fe400078210ff */
[----:B------:R-:W-:Y:S02]  /*13110*/  MOV R2, RZ ;  /* 0x000000ff00027202 */ /* 0x000fe40000000f00 */
[----:B------:R-:W-:-:S05]  /*13120*/  @!P0 LEA.HI.X R7, R4, R3, R7, 0x2, P1 ;  /* 0x0000000304078211 */ /* 0x000fca00008f1407 */
[----:B------:R0:W5:Y:S01]  /*13130*/  @!P0 LDG.E R2, desc[UR42][R6.64] ;  /* 0x0000002a06028981 */ /* 0x000162000c1e1900 */
[----:B------:R-:W-:-:S05]  /*13140*/  IMAD.U32 R10, RZ, RZ, UR38 ;  /* 0x00000026ff0a7e24 */ /* 0x000fca000f8e00ff */
[----:B------:R-:W-:Y:S02]  /*13150*/  ISETP.NE.AND P2, PT, R10, 0x3, PT ;  /* 0x000000030a00780c */ /* 0x000fe40003f45270 */
[----:B------:R-:W-:-:S11]  /*13160*/  LOP3.LUT R9, R9, 0xfffffffd, RZ, 0xc0, !PT ;  /* 0xfffffffd09097812 */ /* 0x000fd600078ec0ff */
[----:B------:R-:W-:-:S05]  /*13170*/  @P2 LOP3.LUT R9, R9, 0x2, RZ, 0xfc, !PT ;  /* 0x0000000209092812 */ /* 0x000fca00078efcff */
[----:B------:R0:W-:Y:S01]  /*13180*/  STL [R1], R9 ;  /* 0x0000000901007387 */ /* 0x0001e20000100800 */
[----:B------:R-:W-:-:S03]  /*13190*/  UMOV UR4, 0xffffffff ;  /* 0xffffffff00047882 */ /* 0x000fc60000000000 */
[----:B------:R-:W-:Y:S05]  /*131a0*/  BRA.DIV UR4, `(.L_x_13477) ;  /* 0x0000005e04547947 */ /* 0x000fea000b800000 */
.L_x_13618:
[----:B------:R-:W-:Y:S05]  /*131b0*/  @!P2 BRA `(.L_x_13478) ;  /* 0x000000000004a947 */ /* 0x000fea0003800000 */
[----:B------:R-:W-:Y:S01]  /*131c0*/  BPT.TRAP 0x1 ;  /* 0x000000040000795c */ /* 0x000fe20000300000 */
.L_x_13478:
        /* <DEDUP_REMOVED lines=23> */
.L_x_13619:
[----:B------:R-:W-:Y:S05]  /*13340*/  BSYNC B0 ;  /* 0x0000000000007941 */ /* 0x000fea0003800000 */
.L_x_13479:
[----:B------:R-:W2:Y:S01]  /*13350*/  LDL R14, [R1+0x10] ;  /* 0x00001000010e7983 */ /* 0x000ea20000100800 */
[----:B------:R-:W-:Y:S01]  /*13360*/  ULDC.64 UR4, c[0x0][0x300] ;  /* 0x0000c00000047ab9 */ /* 0x000fe20000000a00 */
[----:B------:R-:W-:Y:S02]  /*13370*/  ULDC.64 UR6, c[0x0][0x2e8] ;  /* 0x0000ba0000067ab9 */ /* 0x000fe40000000a00 */
[----:B------:R-:W3:Y:S01]  /*13380*/  LDL.LU R10, [R1] ;  /* 0x00000000010a7983 */ /* 0x000ee20000300800 */
[----:B------:R-:W-:Y:S02]  /*13390*/  IMAD R6, R6, UR4, RZ ;  /* 0x0000000406067c24 */ /* 0x000fe4000f8e02ff */
[C---:B0-----:R-:W-:Y:S01]  /*133a0*/  IMAD.WIDE.U32 R4, R0.reuse, UR4, RZ ;  /* 0x0000000400047c25 */ /* 0x041fe2000f8e00ff */
[----:B------:R-:W0:Y:S03]  /*133b0*/  S2R R9, SR_TID.X ;  /* 0x0000000000097919 */ /* 0x000e260000002100 */
[----:B------:R-:W-:Y:S01]  /*133c0*/  IMAD R6, R0, UR5, R6 ;  /* 0x0000000500067c24 */ /* 0x000fe2000f8e0206 */
[----:B------:R-:W1:Y:S01]  /*133d0*/  S2R R13, SR_TID.X ;  /* 0x00000000000d7919 */ /* 0x000e620000002100 */
[----:B------:R-:W-:-:S02]  /*133e0*/  ULDC.64 UR4, c[0x0][0x310] ;  /* 0x0000c40000047ab9 */ /* 0x000fc40000000a00 */
[----:B------:R-:W-:Y:S02]  /*133f0*/  IMAD.IADD R5, R5, 0x1, R6 ;  /* 0x0000000105057824 */ /* 0x000fe400078e0206 */
[----:B------:R-:W-:Y:S02]  /*13400*/  IMAD R7, R7, UR4, RZ ;  /* 0x0000000407077c24 */ /* 0x000fe4000f8e02ff */
[----:B------:R-:W-:-:S04]  /*13410*/  IMAD.WIDE.U32 R4, R2, UR4, R4 ;  /* 0x0000000402047c25 */ /* 0x000fc8000f8e0004 */
[----:B------:R-:W-:Y:S01]  /*13420*/  IMAD R7, R2, UR5, R7 ;  /* 0x0000000502077c24 */ /* 0x000fe2000f8e0207 */
[----:B------:R-:W-:-:S03]  /*13430*/  ULDC.64 UR4, c[0x0][0x308] ;  /* 0x0000c20000047ab9 */ /* 0x000fc60000000a00 */
[----:B------:R-:W-:Y:S02]  /*13440*/  IMAD.IADD R5, R5, 0x1, R7 ;  /* 0x0000000105057824 */ /* 0x000fe400078e0207 */
[----:B------:R-:W-:Y:S01]  /*13450*/  IMAD.WIDE.U32 R4, R17, UR4, R4 ;  /* 0x0000000411047c25 */ /* 0x000fe2000f8e0004 */
[----:B------:R-:W-:-:S03]  /*13460*/  ULDC UR4, c[0x0][0x2f4] ;  /* 0x0000bd0000047ab9 */ /* 0x000fc60000000800 */
[----:B------:R-:W-:Y:S01]  /*13470*/  IMAD R2, R17, UR5, R5 ;  /* 0x0000000511027c24 */ /* 0x000fe2000f8e0205 */
[C---:B------:R-:W-:Y:S02]  /*13480*/  LEA R0, P0, R4.reuse, UR6, 0x1 ;  /* 0x0000000604007c11 */ /* 0x040fe4000f8008ff */
[----:B0-----:R-:W-:Y:S02]  /*13490*/  LOP3.LUT R11, R9, 0x7f, RZ, 0xc0, !PT ;  /* 0x0000007f090b7812 */ /* 0x001fe400078ec0ff */
[----:B------:R-:W-:Y:S01]  /*134a0*/  LEA.HI.X R2, R4, UR7, R2, 0x1, P0 ;  /* 0x0000000704027c11 */ /* 0x000fe200080f0c02 */
[----:B-1----:R-:W-:Y:S01]  /*134b0*/  IMAD.SHL.U32 R9, R13, 0x8, RZ ;  /* 0x000000080d097824 */ /* 0x002fe200078e00ff */
[----:B------:R-:W-:-:S04]  /*134c0*/  SHF.R.U32.HI R12, RZ, 0x3, R11 ;  /* 0x00000003ff0c7819 */ /* 0x000fc8000001160b */
[----:B------:R-:W-:-:S04]  /*134d0*/  LOP3.LUT R9, R9, 0x38, RZ, 0xc0, !PT ;  /* 0x0000003809097812 */ /* 0x000fc800078ec0ff */
[----:B------:R-:W-:Y:S01]  /*134e0*/  ISETP.GE.AND P2, PT, R9, UR4, PT ;  /* 0x0000000409007c0c */ /* 0x000fe2000bf46270 */
[----:B------:R-:W-:Y:S01]  /*134f0*/  UMOV UR4, 0xffffffff ;  /* 0xffffffff00047882 */ /* 0x000fe20000000000 */
[----:B--2---:R-:W-:Y:S02]  /*13500*/  IADD3 R4, -R12, R14, -R8 ;  /* 0x0000000e0c047210 */ /* 0x004fe40007ffe908 */
[----:B------:R-:W-:Y:S01]  /*13510*/  SHF.L.U32 R12, R11, 0x3, RZ ;  /* 0x000000030b0c7819 */ /* 0x000fe200000006ff */
[----:B------:R-:W-:Y:S01]  /*13520*/  IMAD.SHL.U32 R11, R13, 0x8, RZ ;  /* 0x000000080d0b7824 */ /* 0x000fe200078e00ff */
[----:B---3--:R-:W-:Y:S02]  /*13530*/  LOP3.LUT R10, R10, 0xfffffffe, RZ, 0xc0, !PT ;  /* 0xfffffffe0a0a7812 */ /* 0x008fe400078ec0ff */
[----:B------:R-:W-:-:S05]  /*13540*/  ISETP.GE.AND P0, PT, R4, 0x1, PT ;  /* 0x000000010400780c */ /* 0x000fca0003f06270 */
[----:B------:R-:W-:Y:S02]  /*13550*/  @P2 LOP3.LUT R10, R10, 0x1, RZ, 0xfc, !PT ;  /* 0x000000010a0a2812 */ /* 0x000fe400078efcff */
[----:B------:R-:W-:-:S03]  /*13560*/  LOP3.LUT R11, R11, 0x1f8, RZ, 0xc0, !PT ;  /* 0x000001f80b0b7812 */ /* 0x000fc600078ec0ff */
[----:B------:R0:W-:Y:S01]  /*13570*/  STL [R1], R10 ;  /* 0x0000000a01007387 */ /* 0x0001e20000100800 */
[----:B------:R-:W-:-:S04]  /*13580*/  LOP3.LUT R11, R11, 0x38, R13, 0x78, !PT ;  /* 0x000000380b0b7812 */ /* 0x000fc800078e780d */
[----:B------:R-:W-:-:S05]  /*13590*/  LOP3.LUT R11, R11, 0x200, R12, 0xf8, !PT ;  /* 0x000002000b0b7812 */ /* 0x000fca00078ef80c */
[----:B------:R-:W-:Y:S01]  /*135a0*/  IMAD R5, R22, 0x2000, R11 ;  /* 0x0000200016057824 */ /* 0x000fe200078e020b */
[----:B0-----:R-:W-:Y:S06]  /*135b0*/  BRA.DIV UR4, `(.L_x_13481) ;  /* 0x0000005a04987947 */ /* 0x001fec000b800000 */
        /* <DEDUP_REMOVED lines=71> */
[----:B--23--:R1:W-:Y:S02]  /*13a30*/  @P0 LDGSTS.E.BYPASS.LTC128B.128 [R8+0x11400], desc[UR42][R6.64], !P2 ;  /* 0x1140000006080fae */ /* 0x00c3e4000d101d6a */
.L_x_13637:
[----:B------:R-:W-:-:S13]  /*13a40*/  ISETP.GE.AND P0, PT, R4, 0x71, PT ;  /* 0x000000710400780c */ /* 0x000fda0003f06270 */
[----:B01----:R-:W-:Y:S01]  /*13a50*/  @P0 LEA R6, P1, R9, R0, 0x1 ;  /* 0x0000000009060211 */ /* 0x003fe200078208ff */
        /* <DEDUP_REMOVED lines=8> */
.L_x_13482:
        /* <DEDUP_REMOVED lines=11> */
.L_x_13483:
[----:B------:R1:W5:Y:S01]  /*13b90*/  LDL.LU R4, [R1+0x28] ;  /* 0x0000280001047983 */ /* 0x0003620000300800 */
[----:B------:R1:W-:Y:S03]  /*13ba0*/  SYNCS.ARRIVE.TRANS64.A1T0 RZ, [R3+URZ+0x16830], RZ ;  /* 0x016830ff03ff79a7 */ /* 0x0003e6000810003f */
[----:B0-----:R1:W5:Y:S04]  /*13bb0*/  LDL.LU R7, [R1+0x20] ;  /* 0x0000200001077983 */ /* 0x0013680000300800 */
[----:B------:R1:W5:Y:S02]  /*13bc0*/  LDL.LU R6, [R1+0x38] ;  /* 0x0000380001067983 */ /* 0x0003640000300800 */
        /* <DEDUP_REMOVED lines=9> */
[----:B-----5:R-:W-:Y:S02]  /*13c60*/  SHF.R.S32.HI R2, RZ, 0x1f, R4 ;  /* 0x0000001fff027819 */ /* 0x020fe40000011404 */
[----:B------:R-:W-:-:S03]  /*13c70*/  SEL R26, R7, RZ, !P0 ;  /* 0x000000ff071a7207 */ /* 0x000fc60004000000 */
[----:B------:R-:W-:-:S04]  /*13c80*/  IMAD R2, R2, UR4, RZ ;  /* 0x0000000402027c24 */ /* 0x000fc8000f8e02ff */
[----:B------:R-:W-:Y:S01]  /*13c90*/  IMAD R0, R4, UR5, R2 ;  /* 0x0000000504007c24 */ /* 0x000fe2000f8e0202 */
        /* <DEDUP_REMOVED lines=13> */
[----:B-1----:R-:W0:Y:S01]  /*13d70*/  LDC.64 R2, c[0x4][R2] ;  /* 0x0100000002027b82 */ /* 0x002e220000000a00 */
        /* <DEDUP_REMOVED lines=9> */
.L_x_13485:
[----:B------:R-:W-:Y:S05]  /*13e10*/  BSYNC B6 ;  /* 0x0000000000067941 */ /* 0x000fea0003800000 */
.L_x_13484:
[----:B0-----:R-:W1:Y:S01]  /*13e20*/  LDL.LU R2, [R1+0x20] ;  /* 0x0000200001027983 */ /* 0x001e620000300800 */
[----:B------:R-:W-:Y:S01]  /*13e30*/  ULDC.64 UR4, c[0x0][0x2d8] ;  /* 0x0000b60000047ab9 */ /* 0x000fe20000000a00 */
[----:B------:R-:W-:Y:S01]  /*13e40*/  ULDC.64 UR6, c[0x0][0x2e0] ;  /* 0x0000b80000067ab9 */ /* 0x000fe20000000a00 */
[----:B------:R-:W0:Y:S01]  /*13e50*/  LDC R10, c[0x0][0x448] ;  /* 0x00011200ff0a7b82 */ /* 0x000e220000000800 */
[----:B------:R-:W2:Y:S01]  /*13e60*/  LDL.LU.64 R20, [R1+0x30] ;  /* 0x0000300001147983 */ /* 0x000ea20000300a00 */
[----:B------:R-:W-:-:S03]  /*13e70*/  ULDC.64 UR8, c[0x0][0x280] ;  /* 0x0000a00000087ab9 */ /* 0x000fc60000000a00 */
[----:B------:R-:W3:Y:S01]  /*13e80*/  LDL.LU R0, [R1+0x28] ;  /* 0x0000280001007983 */ /* 0x000ee20000300800 */
[----:B0-----:R-:W-:-:S13]  /*13e90*/  ISETP.NE.AND P0, PT, R10, 0x1, PT ;  /* 0x000000010a00780c */ /* 0x001fda0003f05270 */
[----:B------:R-:W0:Y:S08]  /*13ea0*/  @P0 LDC R7, c[0x0][0x44c] ;  /* 0x00011300ff070b82 */ /* 0x000e300000000800 */
[----:B------:R-:W4:Y:S01]  /*13eb0*/  @P0 LDC R8, c[0x0][0x450] ;  /* 0x00011400ff080b82 */ /* 0x000f220000000800 */
[----:B-1----:R-:W-:Y:S01]  /*13ec0*/  IMAD.MOV.U32 R3, RZ, RZ, R2 ;  /* 0x000000ffff037224 */ /* 0x002fe200078e0002 */
[----:B--2---:R-:W-:Y:S01]  /*13ed0*/  MOV R2, R20 ;  /* 0x0000001400027202 */ /* 0x004fe20000000f00 */
[----:B------:R-:W1:Y:S01]  /*13ee0*/  S2R R21, SR_TID.X ;  /* 0x0000000000157919 */ /* 0x000e620000002100 */
[----:B---3--:R-:W-:Y:S01]  /*13ef0*/  IMAD R0, R0, UR6, RZ ;  /* 0x0000000600007c24 */ /* 0x008fe2000f8e02ff */
[----:B------:R-:W2:Y:S02]  /*13f00*/  S2R R20, SR_TID.X ;  /* 0x0000000000147919 */ /* 0x000ea40000002100 */
[----:B------:R-:W-:-:S04]  /*13f10*/  IMAD.WIDE.U32 R2, R17, UR4, R2 ;  /* 0x0000000411027c25 */ /* 0x000fc8000f8e0002 */
[----:B------:R-:W-:Y:S01]  /*13f20*/  IMAD R3, R17, UR5, R3 ;  /* 0x0000000511037c24 */ /* 0x000fe2000f8e0203 */
[----:B------:R-:W-:Y:S01]  /*13f30*/  ULDC.64 UR4, c[0x0][0x2d0] ;  /* 0x0000b40000047ab9 */ /* 0x000fe20000000a00 */
[C---:B------:R-:W-:Y:S02]  /*13f40*/  IMAD R0, R26.reuse, UR7, R0 ;  /* 0x000000071a007c24 */ /* 0x040fe4000f8e0200 */
[----:B------:R-:W-:Y:S01]  /*13f50*/  IMAD.WIDE.U32 R2, R26, UR6, R2 ;  /* 0x000000061a027c25 */ /* 0x000fe2000f8e0002 */
[----:B------:R-:W-:Y:S01]  /*13f60*/  ULDC.64 UR6, c[0x0][0x2c8] ;  /* 0x0000b20000067ab9 */ /* 0x000fe20000000a00 */
[----:B------:R3:W5:Y:S02]  /*13f70*/  LDL R26, [R1+0x40] ;  /* 0x00004000011a7983 */ /* 0x0007640000100800 */
[----:B------:R-:W-:Y:S02]  /*13f80*/  IMAD.MOV.U32 R4, RZ, RZ, R2 ;  /* 0x000000ffff047224 */ /* 0x000fe400078e0002 */
[----:B------:R-:W-:-:S02]  /*13f90*/  IMAD.IADD R5, R3, 0x1, R0 ;  /* 0x0000000103057824 */ /* 0x000fc400078e0200 */
[----:B-1----:R-:W-:Y:S01]  /*13fa0*/  IMAD.SHL.U32 R21, R21, 0x10, RZ ;  /* 0x0000001015157824 */ /* 0x002fe200078e00ff */
[----:B--2---:R-:W-:-:S04]  /*13fb0*/  LOP3.LUT R20, R20, 0x7f, RZ, 0xc0, !PT ;  /* 0x0000007f14147812 */ /* 0x004fc800078ec0ff */
[----:B------:R-:W-:Y:S02]  /*13fc0*/  LOP3.LUT R21, R21, 0x70, RZ, 0xc0, !PT ;  /* 0x0000007015157812 */ /* 0x000fe400078ec0ff */
[----:B------:R-:W-:-:S04]  /*13fd0*/  SHF.R.U32.HI R20, RZ, 0x3, R20 ;  /* 0x00000003ff147819 */ /* 0x000fc80000011614 */
[----:B------:R-:W-:-:S05]  /*13fe0*/  LOP3.LUT R20, R20, R21, RZ, 0xfc, !PT ;  /* 0x0000001514147212 */ /* 0x000fca00078efcff */
[----:B------:R-:W-:Y:S02]  /*13ff0*/  IMAD R6, R25, 0xc0, R20 ;  /* 0x000000c019067824 */ /* 0x000fe400078e0214 */
[----:B------:R3:W5:Y:S02]  /*14000*/  LDL R20, [R1+0x24] ;  /* 0x0000240001147983 */ /* 0x0007640000100800 */
[----:B0-----:R-:W-:Y:S01]  /*14010*/  @P0 IMAD.HI.U32 R7, R6, R7, RZ ;  /* 0x0000000706070227 */ /* 0x001fe200078e00ff */
[----:B------:R-:W-:-:S04]  /*14020*/  MOV R2, R6 ;  /* 0x0000000600027202 */ /* 0x000fc80000000f00 */
[----:B----4-:R-:W-:-:S04]  /*14030*/  @P0 SHF.R.U32.HI R2, RZ, R8, R7 ;  /* 0x00000008ff020219 */ /* 0x010fc80000011607 */
        /* <DEDUP_REMOVED lines=16> */
[----:B------:R-:W-:Y:S01]  /*14140*/  IADD3 R3, R6, 0x80, RZ ;  /* 0x0000008006037810 */ /* 0x000fe20007ffe0ff */
[----:B------:R-:W2:Y:S04]  /*14150*/  S2R R11, SR_TID.X ;  /* 0x00000000000b7919 */ /* 0x000ea80000002100 */
[----:B------:R-:W-:Y:S02]  /*14160*/  IMAD.MOV.U32 R6, RZ, RZ, R3 ;  /* 0x000000ffff067224 */ /* 0x000fe400078e0003 */
[----:B0-----:R-:W-:-:S05]  /*14170*/  @P0 IMAD.HI.U32 R7, R3, R7, RZ ;  /* 0x0000000703070227 */ /* 0x001fca00078e00ff */
[----:B-1----:R-:W-:-:S05]  /*14180*/  @P0 SHF.R.U32.HI R6, RZ, R8, R7 ;  /* 0x00000008ff060219 */ /* 0x002fca0000011607 */
[----:B------:R-:W-:-:S04]  /*14190*/  IMAD.MOV R7, RZ, RZ, -R6 ;  /* 0x000000ffff077224 */ /* 0x000fc800078e0a06 */
[----:B------:R-:W-:Y:S01]  /*141a0*/  IMAD R3, R10, R7, R3 ;  /* 0x000000070a037224 */ /* 0x000fe200078e0203 */
[----:B------:R-:W-:Y:S01]  /*141b0*/  SHF.R.S32.HI R7, RZ, 0x1f, R6 ;  /* 0x0000001fff077819 */ /* 0x000fe20000011406 */
[----:B------:R-:W-:-:S04]  /*141c0*/  IMAD.WIDE.U32 R4, R6, UR4, R4 ;  /* 0x0000000406047c25 */ /* 0x000fc8000f8e0004 */
[----:B------:R-:W-:Y:S01]  /*141d0*/  IMAD R7, R7, UR4, RZ ;  /* 0x0000000407077c24 */ /* 0x000fe2000f8e02ff */
[----:B------:R-:W-:Y:S01]  /*141e0*/  SHF.R.S32.HI R8, RZ, 0x1f, R3 ;  /* 0x0000001fff087819 */ /* 0x000fe20000011403 */
[----:B------:R-:W-:Y:S02]  /*141f0*/  ULDC UR4, c[0x0][0x2b8] ;  /* 0x0000ae0000047ab9 */ /* 0x000fe40000000800 */
[----:B------:R-:W-:Y:S02]  /*14200*/  IMAD R7, R6, UR5, R7 ;  /* 0x0000000506077c24 */ /* 0x000fe4000f8e0207 */
[----:B------:R-:W-:Y:S02]  /*14210*/  IMAD R8, R8, UR6, RZ ;  /* 0x0000000608087c24 */ /* 0x000fe4000f8e02ff */
[----:B------:R-:W-:Y:S01]  /*14220*/  IMAD.IADD R5, R5, 0x1, R7 ;  /* 0x0000000105057824 */ /* 0x000fe200078e0207 */
[----:B--2---:R-:W-:Y:S01]  /*14230*/  SHF.L.U32 R21, R11, 0x3, RZ ;  /* 0x000000030b157819 */ /* 0x004fe200000006ff */
[----:B------:R-:W-:-:S02]  /*14240*/  IMAD R8, R3, UR7, R8 ;  /* 0x0000000703087c24 */ /* 0x000fc4000f8e0208 */
[----:B------:R-:W-:Y:S01]  /*14250*/  IMAD.WIDE.U32 R6, R3, UR6, R4 ;  /* 0x0000000603067c25 */ /* 0x000fe2000f8e0004 */
[----:B------:R-:W-:-:S03]  /*14260*/  LOP3.LUT R21, R21, 0x38, RZ, 0xc0, !PT ;  /* 0x0000003815157812 */ /* 0x000fc600078ec0ff */
[----:B------:R-:W-:Y:S01]  /*14270*/  IMAD.IADD R4, R7, 0x1, R8 ;  /* 0x0000000107047824 */ /* 0x000fe200078e0208 */
[C---:B------:R-:W-:Y:S02]  /*14280*/  LEA R5, P1, R6.reuse, UR8, 0x1 ;  /* 0x0000000806057c11 */ /* 0x040fe4000f8208ff */
[----:B------:R-:W-:Y:S01]  /*14290*/  ISETP.GE.AND P0, PT, R21, UR4, PT ;  /* 0x0000000415007c0c */ /* 0x000fe2000bf06270 */
[----:B------:R-:W-:Y:S01]  /*142a0*/  UMOV UR4, 0xffffffff ;  /* 0xffffffff00047882 */ /* 0x000fe20000000000 */
[----:B------:R-:W-:Y:S02]  /*142b0*/  LOP3.LUT R11, R11, 0x7f, RZ, 0xc0, !PT ;  /* 0x0000007f0b0b7812 */ /* 0x000fe400078ec0ff */
[----:B------:R-:W-:Y:S02]  /*142c0*/  LEA.HI.X R4, R6, UR9, R4, 0x1, P1 ;  /* 0x0000000906047c11 */ /* 0x000fe400088f0c04 */
[----:B------:R-:W-:Y:S01]  /*142d0*/  SHF.R.U32.HI R9, RZ, 0x3, R11 ;  /* 0x00000003ff097819 */ /* 0x000fe2000001160b */
[----:B---3--:R-:W-:Y:S06]  /*142e0*/  BRA.DIV UR4, `(.L_x_13486) ;  /* 0x0000005604fc7947 */ /* 0x008fec000b800000 */
[----:B------:R-:W0:Y:S01]  /*142f0*/  SHFL.IDX PT, R7, R2, RZ, 0x181f ;  /* 0x00181fff02077589 */ /* 0x000e2200000e0000 */
[----:B-----5:R-:W-:Y:S02]  /*14300*/  IMAD R3, R26, R10, RZ ;  /* 0x0000000a1a037224 */ /* 0x020fe400078e02ff */
[----:B------:R-:W-:Y:S01]  /*14310*/  IMAD R25, R25, 0xc0, R9 ;  /* 0x000000c019197824 */ /* 0x000fe200078e0209 */
[----:B------:R-:W1:Y:S04]  /*14320*/  SHFL.IDX PT, R6, R0, RZ, 0x181f ;  /* 0x00181fff00067589 */ /* 0x000e6800000e0000 */
[----:B------:R-:W-:Y:S01]  /*14330*/  ISETP.GE.AND P1, PT, R25, R3, PT ;  /* 0x000000031900720c */ /* 0x000fe20003f26270 */
[----:B------:R-:W-:-:S12]  /*14340*/  SHFL.IDX PT, R8, R5, RZ, 0x181f ;  /* 0x00181fff05087589 */ /* 0x000fd800000e0000 */
        /* <DEDUP_REMOVED lines=68> */
[----:B0-----:R-:W-:-:S05]  /*14790*/  VIADD R2, R25, 0x80 ;  /* 0x0000008019027836 */ /* 0x001fca0000000000 */
[----:B------:R-:W-:Y:S02]  /*147a0*/  ISETP.GE.AND P1, PT, R2, R3, PT ;  /* 0x000000030200720c */ /* 0x000fe40003f26270 */
[----:B------:R-:W-:-:S04]  /*147b0*/  IADD3 R2, R25, 0x70, RZ ;  /* 0x0000007019027810 */ /* 0x000fc80007ffe0ff */
[----:B------:R-:W-:Y:S02]  /*147c0*/  ISETP.GE.AND P3, PT, R2, R3, PT ;  /* 0x000000030200720c */ /* 0x000fe40003f66270 */
[----:B------:R-:W0:Y:S11]  /*147d0*/  SHFL.IDX PT, R2, R4, RZ, 0x181f ;  /* 0x00181fff04027589 */ /* 0x000e3600000e0000 */
[----:B-1----:R-:W-:-:S05]  /*147e0*/  @!P3 LEA R6, P2, R21, R6, 0x1 ;  /* 0x000000061506b211 */ /* 0x002fca00078408ff */
[----:B------:R-:W-:-:S04]  /*147f0*/  @!P3 IMAD.X R0, RZ, RZ, R0, P2 ;  /* 0x000000ffff00b224 */ /* 0x000fc800010e0600 */
[----:B------:R-:W-:Y:S02]  /*14800*/  @!P3 IMAD.MOV.U32 R7, RZ, RZ, R0 ;  /* 0x000000ffff07b224 */ /* 0x000fe400078e0000 */
[----:B------:R-:W-:-:S03]  /*14810*/  VIADD R0, R25, 0x90 ;  /* 0x0000009019007836 */ /* 0x000fc60000000000 */
[----:B------:R1:W-:Y:S02]  /*14820*/  @!P3 LDGSTS.E.BYPASS.LTC128B.128 [R20+0xbc00], desc[UR42][R6.64], !P0 ;  /* 0x0bc000000614bfae */ /* 0x0003e4000c101d6a */
[----:B-1----:R-:W-:-:S05]  /*14830*/  @!P1 LEA R6, P2, R21, R8, 0x1 ;  /* 0x0000000815069211 */ /* 0x002fca00078408ff */
[----:B0-----:R-:W-:-:S05]  /*14840*/  @!P1 IMAD.X R2, RZ, RZ, R2, P2 ;  /* 0x000000ffff029224 */ /* 0x001fca00010e0602 */
[----:B------:R-:W-:Y:S02]  /*14850*/  @!P1 MOV R7, R2 ;  /* 0x0000000200079202 */ /* 0x000fe40000000f00 */
[----:B------:R-:W-:Y:S04]  /*14860*/  SHFL.IDX PT, R2, R5, 0x3, 0x181f ;  /* 0x00781f0005027f89 */ /* 0x000fe800000e0000 */
[----:B------:R0:W-:Y:S01]  /*14870*/  @!P1 LDGSTS.E.BYPASS.LTC128B.128 [R20+0xc400], desc[UR42][R6.64], !P0 ;  /* 0x0c40000006149fae */ /* 0x0001e2000c101d6a */
[----:B------:R-:W-:-:S03]  /*14880*/  ISETP.GE.AND P1, PT, R0, R3, PT ;  /* 0x000000030000720c */ /* 0x000fc60003f26270 */
[----:B------:R-:W-:Y:S04]  /*14890*/  SHFL.IDX PT, R0, R4, 0x1, 0x181f ;  /* 0x00381f0004007f89 */ /* 0x000fe800000e0000 */
[----:B0-----:R-:W0:Y:S06]  /*148a0*/  SHFL.IDX PT, R6, R5, 0x1, 0x181f ;  /* 0x00381f0005067f89 */ /* 0x001e2c00000e0000 */
[----:B0-----:R-:W-:-:S05]  /*148b0*/  @!P1 LEA R6, P2, R21, R6, 0x1 ;  /* 0x0000000615069211 */ /* 0x001fca00078408ff */
[----:B------:R-:W-:-:S04]  /*148c0*/  @!P1 IMAD.X R0, RZ, RZ, R0, P2 ;  /* 0x000000ffff009224 */ /* 0x000fc800010e0600 */
[----:B------:R-:W-:Y:S01]  /*148d0*/  @!P1 IMAD.MOV.U32 R7, RZ, RZ, R0 ;  /* 0x000000ffff079224 */ /* 0x000fe200078e0000 */
[----:B------:R-:W-:-:S04]  /*148e0*/  IADD3 R0, R25, 0xa0, RZ ;  /* 0x000000a019007810 */ /* 0x000fc80007ffe0ff */
[----:B------:R0:W-:Y:S01]  /*148f0*/  @!P1 LDGSTS.E.BYPASS.LTC128B.128 [R20+0xcc00], desc[UR42][R6.64], !P0 ;  /* 0x0cc0000006149fae */ /* 0x0001e2000c101d6a */
[----:B------:R-:W-:-:S03]  /*14900*/  ISETP.GE.AND P1, PT, R0, R3, PT ;  /* 0x000000030000720c */ /* 0x000fc60003f26270 */
[----:B------:R-:W-:Y:S04]  /*14910*/  SHFL.IDX PT, R0, R4, 0x2, 0x181f ;  /* 0x00581f0004007f89 */ /* 0x000fe800000e0000 */
[----:B------:R-:W-:Y:S04]  /*14920*/  SHFL.IDX PT, R4, R4, 0x3, 0x181f ;  /* 0x00781f0004047f89 */ /* 0x000fe800000e0000 */
[----:B0-----:R-:W0:Y:S02]  /*14930*/  SHFL.IDX PT, R6, R5, 0x2, 0x181f ;  /* 0x00581f0005067f89 */ /* 0x001e2400000e0000 */
[----:B0-----:R-:W-:-:S05]  /*14940*/  @!P1 LEA R6, P2, R21, R6, 0x1 ;  /* 0x0000000615069211 */ /* 0x001fca00078408ff */
[----:B------:R-:W-:-:S04]  /*14950*/  @!P1 IMAD.X R0, RZ, RZ, R0, P2 ;  /* 0x000000ffff009224 */ /* 0x000fc800010e0600 */
[----:B------:R-:W-:-:S05]  /*14960*/  @!P1 IMAD.MOV.U32 R7, RZ, RZ, R0 ;  /* 0x000000ffff079224 */ /* 0x000fca00078e0000 */
[----:B------:R0:W-:Y:S02]  /*14970*/  @!P1 LDGSTS.E.BYPASS.LTC128B.128 [R20+0xd400], desc[UR42][R6.64], !P0 ;  /* 0x0d40000006149fae */ /* 0x0001e4000c101d6a */
.L_x_13662:
[----:B------:R-:W-:-:S05]  /*14980*/  VIADD R25, R25, 0xb0 ;  /* 0x000000b019197836 */ /* 0x000fca0000000000 */
[----:B------:R-:W-:-:S13]  /*14990*/  ISETP.GE.AND P1, PT, R25, R3, PT ;  /* 0x000000031900720c */ /* 0x000fda0003f26270 */
[----:B------:R-:W-:-:S04]  /*149a0*/  @!P1 LEA R2, P2, R21, R2, 0x1 ;  /* 0x0000000215029211 */ /* 0x000fc800078408ff */
[----:B------:R-:W-:-:S05]  /*149b0*/  @!P1 IADD3.X R3, RZ, R4, RZ, P2, !PT ;  /* 0x00000004ff039210 */ /* 0x000fca00017fe4ff */
[----:B------:R-:W-:Y:S01]  /*149c0*/  @!PT LDS RZ, [RZ] ;  /* 0x00000000fffff984 */ /* 0x000fe20000000800 */
[----:B------:R-:W-:Y:S01]  /*149d0*/  @!PT LDS RZ, [RZ] ;  /* 0x00000000fffff984 */ /* 0x000fe20000000800 */
[----:B------:R-:W-:Y:S01]  /*149e0*/  @!PT LDS RZ, [RZ] ;  /* 0x00000000fffff984 */ /* 0x000fe20000000800 */
[----:B------:R1:W-:Y:S01]  /*149f0*/  @!P1 LDGSTS.E.BYPASS.LTC128B.128 [R20+0xdc00], desc[UR42][R2.64], !P0 ;  /* 0x0dc0000002149fae */ /* 0x0003e2000c101d6a */
[----:B------:R-:W-:Y:S01]  /*14a00*/  PLOP3.LUT P0, PT, PT, PT, PT, 0x80, 0x0 ;  /* 0x000000000000781c */ /* 0x000fe20003f0f070 */
[----:B------:R-:W-:-:S12]  /*14a10*/  NOP ;  /* 0x0000000000007918 */ /* 0x000fd80000000000 */
.L_x_13487:
        /* <DEDUP_REMOVED lines=18> */
.L_x_13663:
[----:B------:R-:W-:Y:S05]  /*14b40*/  BSYNC B0 ;  /* 0x0000000000007941 */ /* 0x000fea0003800000 */
.L_x_13488:
[----:B------:R-:W0:Y:S04]  /*14b50*/  LDL.LU R3, [R1+0x3c] ;  /* 0x00003c0001037983 */ /* 0x000e280000300800 */
[----:B------:R-:W2:Y:S01]  /*14b60*/  LDL R2, [R1+0x14] ;  /* 0x0000140001027983 */ /* 0x000ea20000100800 */
[----:B------:R-:W-:Y:S01]  /*14b70*/  BSSY B0, `(.L_x_13490) ;  /* 0x0000109000007945 */ /* 0x000fe20003800000 */
[----:B0-----:R-:W-:-:S05]  /*14b80*/  VIADD R7, R3, 0xfffffffe ;  /* 0xfffffffe03077836 */ /* 0x001fca0000000000 */
[----:B--2---:R-:W-:-:S13]  /*14b90*/  ISETP.GE.AND P0, PT, R7, R2, PT ;  /* 0x000000020700720c */ /* 0x004fda0003f06270 */
[----:B------:R-:W-:Y:S05]  /*14ba0*/  @!P0 BRA `(.L_x_13491) ;  /* 0x0000001000148947 */ /* 0x000fea0003800000 */
[----:B------:R-:W0:Y:S01]  /*14bb0*/  S2R R2, SR_TID.X ;  /* 0x0000000000027919 */ /* 0x000e220000002100 */
[----:B------:R-:W-:Y:S01]  /*14bc0*/  ULDC UR4, c[0x0][0x2f4] ;  /* 0x0000bd0000047ab9 */ /* 0x000fe20000000800 */
[----:B------:R-:W-:Y:S02]  /*14bd0*/  IMAD.MOV.U32 R6, RZ, RZ, R22 ;  /* 0x000000ffff067224 */ /* 0x000fe400078e0016 */
[----:B------:R-:W-:Y:S02]  /*14be0*/  IMAD.MOV.U32 R20, RZ, RZ, R29 ;  /* 0x000000ffff147224 */ /* 0x000fe400078e001d */
[----:B------:R-:W-:Y:S01]  /*14bf0*/  IMAD.MOV.U32 R26, RZ, RZ, R23 ;  /* 0x000000ffff1a7224 */ /* 0x000fe200078e0017 */
[----:B0-----:R-:W-:-:S04]  /*14c00*/  SHF.L.U32 R2, R2, 0x3, RZ ;  /* 0x0000000302027819 */ /* 0x001fc800000006ff */
[----:B------:R-:W-:-:S04]  /*14c10*/  LOP3.LUT R2, R2, 0x38, RZ, 0xc0, !PT ;  /* 0x0000003802027812 */ /* 0x000fc800078ec0ff */
[----:B------:R-:W-:-:S13]  /*14c20*/  ISETP.GE.AND P1, PT, R2, UR4, PT ;  /* 0x0000000402007c0c */ /* 0x000fda000bf26270 */
.L_x_13504:
[----:B------:R-:W2:Y:S01]  /*14c30*/  LDL R10, [R1+0x18] ;  /* 0x00001800010a7983 */ /* 0x000ea20000100800 */
[----:B-1----:R-:W0:Y:S03]  /*14c40*/  LDC R0, c[0x0][0x430] ;  /* 0x00010c00ff007b82 */ /* 0x002e260000000800 */
        /* <DEDUP_REMOVED lines=8> */
[----:B------:R-:W-:Y:S01]  /*14cd0*/  SHF.L.U32 R2, R2, 0x4, RZ ;  /* 0x0000000402027819 */ /* 0x000fe200000006ff */
[----:B------:R-:W-:-:S03]  /*14ce0*/  IMAD R4, R7, 0x80, R4 ;  /* 0x0000008007047824 */ /* 0x000fc600078e0204 */
[----:B------:R-:W-:Y:S01]  /*14cf0*/  LOP3.LUT R2, R2, 0x70, RZ, 0xc0, !PT ;  /* 0x0000007002027812 */ /* 0x000fe200078ec0ff */
[----:B------:R-:W-:Y:S05]  /*14d00*/  YIELD ;  /* 0x0000000000007946 */ /* 0x000fea0003800000 */
[----:B------:R-:W-:Y:S01]  /*14d10*/  ULDC.64 UR4, c[0x0][0x428] ;  /* 0x00010a0000047ab9 */ /* 0x000fe20000000a00 */
[----:B--2---:R-:W-:-:S05]  /*14d20*/  IADD3 R4, R2, R4, R10 ;  /* 0x0000000402047210 */ /* 0x004fca0007ffe00a */
[----:B0-----:R-:W-:-:S04]  /*14d30*/  @P0 IMAD.HI.U32 R5, R4, R5, RZ ;  /* 0x0000000504050227 */ /* 0x001fc800078e00ff */
[----:B------:R-:W-:Y:S01]  /*14d40*/  IMAD.MOV.U32 R2, RZ, RZ, R4 ;  /* 0x000000ffff027224 */ /* 0x000fe200078e0004 */
[----:B-1----:R-:W-:-:S05]  /*14d50*/  @P0 SHF.R.U32.HI R2, RZ, R3, R5 ;  /* 0x00000003ff020219 */ /* 0x002fca0000011605 */
        /* <DEDUP_REMOVED lines=22> */
.L_x_13492:
[----:B------:R-:W-:Y:S01]  /*14ec0*/  LEA R5, R22, R16, 0x3 ;  /* 0x0000001016057211 */ /* 0x000fe200078e18ff */
[----:B------:R-:W-:Y:S01]  /*14ed0*/  BSSY B1, `(.L_x_13493) ;  /* 0x0000004000017945 */ /* 0x000fe20003800000 */
[----:B------:R-:W-:-:S04]  /*14ee0*/  SHF.L.U32 R2, R29, 0x1f, RZ ;  /* 0x0000001f1d027819 */ /* 0x000fc800000006ff */
[----:B------:R-:W0:Y:S02]  /*14ef0*/  SYNCS.PHASECHK.TRANS64.TRYWAIT P0, [R5+URZ+0x16840], R2 ;  /* 0x01684002050075a7 */ /* 0x000e24000800017f */
[----:B0-----:R-:W-:Y:S05]  /*14f00*/  @!P0 BRA `(.L_x_13494) ;  /* 0x0000005800ec8947 */ /* 0x001fea0003800000 */
.L_x_13664:
[----:B------:R-:W-:Y:S05]  /*14f10*/  BSYNC B1 ;  /* 0x0000000000017941 */ /* 0x000fea0003800000 */
.L_x_13493:
[----:B------:R-:W2:Y:S01]  /*14f20*/  LDL R3, [R1] ;  /* 0x0000000001037983 */ /* 0x000ea20000100800 */
[----:B------:R-:W-:Y:S01]  /*14f30*/  SHF.R.S32.HI R21, RZ, 0x1f, R0 ;  /* 0x0000001fff157819 */ /* 0x000fe20000011400 */
[----:B------:R-:W-:Y:S01]  /*14f40*/  ULDC.64 UR4, c[0x0][0x300] ;  /* 0x0000c00000047ab9 */ /* 0x000fe20000000a00 */
[----:B------:R-:W-:Y:S01]  /*14f50*/  ULDC.64 UR6, c[0x0][0x2e8] ;  /* 0x0000ba0000067ab9 */ /* 0x000fe20000000a00 */
[----:B------:R-:W1:Y:S02]  /*14f60*/  S2R R8, SR_TID.X ;  /* 0x0000000000087919 */ /* 0x000e640000002100 */
[----:B------:R-:W-:Y:S01]  /*14f70*/  IMAD R7, R21, UR4, RZ ;  /* 0x0000000415077c24 */ /* 0x000fe2000f8e02ff */
[----:B------:R-:W3:Y:S03]  /*14f80*/  S2R R9, SR_TID.X ;  /* 0x0000000000097919 */ /* 0x000ee60000002100 */
[----:B------:R-:W-:Y:S01]  /*14f90*/  IMAD R7, R0, UR5, R7 ;  /* 0x0000000500077c24 */ /* 0x000fe2000f8e0207 */
[----:B-1----:R-:W-:-:S05]  /*14fa0*/  LOP3.LUT R8, R8, 0x7f, RZ, 0xc0, !PT ;  /* 0x0000007f08087812 */ /* 0x002fca00078ec0ff */
[----:B------:R-:W-:Y:S01]  /*14fb0*/  IMAD.SHL.U32 R11, R8, 0x8, RZ ;  /* 0x00000008080b7824 */ /* 0x000fe200078e00ff */
[----:B---3--:R-:W-:-:S04]  /*14fc0*/  SHF.L.U32 R8, R9, 0x3, RZ ;  /* 0x0000000309087819 */ /* 0x008fc800000006ff */
        /* <DEDUP_REMOVED lines=19> */
[----:B------:R-:W0:Y:S01]  /*15100*/  S2R R3, SR_TID.X ;  /* 0x0000000000037919 */ /* 0x000e220000002100 */
[----:B------:R-:W-:Y:S01]  /*15110*/  IMAD R8, R8, 0x2, R16 ;  /* 0x0000000208087824 */ /* 0x000fe200078e0210 */
[----:B------:R-:W1:Y:S01]  /*15120*/  SHFL.IDX PT, R2, R9, RZ, 0x181f ;  /* 0x00181fff09027589 */ /* 0x000e6200000e0000 */
[----:B0-----:R-:W-:-:S03]  /*15130*/  IMAD.SHL.U32 R11, R3, 0x8, RZ ;  /* 0x00000008030b7824 */ /* 0x001fc600078e00ff */
[----:B------:R-:W0:Y:S02]  /*15140*/  SHFL.IDX PT, R3, R10, RZ, 0x181f ;  /* 0x00181fff0a037589 */ /* 0x000e2400000e0000 */
[----:B------:R-:W-:-:S05]  /*15150*/  LOP3.LUT R11, R11, 0x38, RZ, 0xc0, !PT ;  /* 0x000000380b0b7812 */ /* 0x000fca00078ec0ff */
[----:B------:R-:W-:-:S05]  /*15160*/  IMAD.SHL.U32 R7, R11, 0x2, RZ ;  /* 0x000000020b077824 */ /* 0x000fca00078e00ff */
[----:B-1----:R-:W-:-:S04]  /*15170*/  IADD3 R2, P0, R2, R7, RZ ;  /* 0x0000000702027210 */ /* 0x002fc80007f1e0ff */
[----:B0-----:R-:W-:-:S05]  /*15180*/  IADD3.X R3, RZ, R3, RZ, P0, !PT ;  /* 0x00000003ff037210 */ /* 0x001fca00007fe4ff */
[----:B------:R-:W-:Y:S01]  /*15190*/  @!PT LDS RZ, [RZ] ;  /* 0x00000000fffff984 */ /* 0x000fe20000000800 */
        /* <DEDUP_REMOVED lines=33> */
.L_x_13682:
        /* <DEDUP_REMOVED lines=8> */
.L_x_13496:
        /* <DEDUP_REMOVED lines=11> */
.L_x_13497:
[----:B------:R1:W-:Y:S01]  /*154e0*/  SYNCS.ARRIVE.TRANS64.A1T0 RZ, [R5+URZ+0x16830], RZ ;  /* 0x016830ff05ff79a7 */ /* 0x0003e2000810003f */
[----:B------:R-:W-:Y:S05]  /*154f0*/  @!P3 BRA `(.L_x_13498) ;  /* 0x000000000004b947 */ /* 0x000fea0003800000 */
[----:B------:R-:W-:Y:S01]  /*15500*/  BPT.TRAP 0x1 ;  /* 0x000000040000795c */ /* 0x000fe20000300000 */
.L_x_13498:
[----:B------:R-:W-:Y:S01]  /*15510*/  SHF.L.U32 R2, R20, 0x1f, RZ ;  /* 0x0000001f14027819 */ /* 0x000fe200000006ff */
[----:B-1----:R-:W-:Y:S01]  /*15520*/  IMAD R5, R6, 0x8, R16 ;  /* 0x0000000806057824 */ /* 0x002fe200078e0210 */
[----:B------:R-:W-:Y:S03]  /*15530*/  BSSY B1, `(.L_x_13499) ;  /* 0x0000003000017945 */ /* 0x000fe60003800000 */
[----:B------:R-:W1:Y:S02]  /*15540*/  SYNCS.PHASECHK.TRANS64.TRYWAIT P0, [R5+URZ+0x16860], R2 ;  /* 0x01686002050075a7 */ /* 0x000e64000800017f */
[----:B-1----:R-:W-:Y:S05]  /*15550*/  @!P0 BRA `(.L_x_13500) ;  /* 0x0000005c00a88947 */ /* 0x002fea0003800000 */
.L_x_13683:
[----:B------:R-:W-:Y:S05]  /*15560*/  BSYNC B1 ;  /* 0x0000000000017941 */ /* 0x000fea0003800000 */
.L_x_13499:
[----:B------:R-:W2:Y:S01]  /*15570*/  LDL R8, [R1+0x10] ;  /* 0x0000100001087983 */ /* 0x000ea20000100800 */
[----:B------:R-:W0:Y:S01]  /*15580*/  S2R R11, SR_TID.X ;  /* 0x00000000000b7919 */ /* 0x000e220000002100 */
[----:B------:R-:W-:Y:S01]  /*15590*/  UMOV UR4, 0xffffffff ;  /* 0xffffffff00047882 */ /* 0x000fe20000000000 */
[C---:B0-----:R-:W-:Y:S02]  /*155a0*/  SHF.L.U32 R9, R11.reuse, 0x3, RZ ;  /* 0x000000030b097819 */ /* 0x041fe400000006ff */
[----:B------:R-:W-:Y:S02]  /*155b0*/  LOP3.LUT R3, R11, 0x7f, RZ, 0xc0, !PT ;  /* 0x0000007f0b037812 */ /* 0x000fe400078ec0ff */
[----:B------:R-:W-:-:S03]  /*155c0*/  LOP3.LUT R9, R9, 0x1f8, RZ, 0xc0, !PT ;  /* 0x000001f809097812 */ /* 0x000fc600078ec0ff */
[----:B------:R-:W-:Y:S01]  /*155d0*/  IMAD.SHL.U32 R10, R3, 0x8, RZ ;  /* 0x00000008030a7824 */ /* 0x000fe200078e00ff */
        /* <DEDUP_REMOVED lines=8> */
[----:B------:R-:W-:Y:S02]  /*15660*/  ISETP.LT.OR P0, PT, R8, 0x1, P1 ;  /* 0x000000010800780c */ /* 0x000fe40000f01670 */
[----:B------:R-:W-:Y:S01]  /*15670*/  LEA R6, R6, R16, 0x1 ;  /* 0x0000001006067211 */ /* 0x000fe200078e08ff */
[----:B------:R-:W1:Y:S01]  /*15680*/  SHFL.IDX PT, R3, R19, RZ, 0x181f ;  /* 0x00181fff13037589 */ /* 0x000e6200000e0000 */
[----:B0-----:R-:W-:-:S05]  /*15690*/  IADD3 R2, P2, R2, R7, RZ ;  /* 0x0000000702027210 */ /* 0x001fca0007f5e0ff */
[----:B-1----:R-:W-:-:S05]  /*156a0*/  IMAD.X R3, RZ, RZ, R3, P2 ;  /* 0x000000ffff037224 */ /* 0x002fca00010e0603 */
        /* <DEDUP_REMOVED lines=40> */
.L_x_13701:
        /* <DEDUP_REMOVED lines=14> */
[----:B------:R-:W-:-:S03]  /*15a10*/  NOP ;  /* 0x0000000000007918 */ /* 0x000fc60000000000 */
[----:B------:R-:W-:-:S03]  /*15a20*/  IADD3 R3, R3, R6, RZ ;  /* 0x0000000603037210 */ /* 0x000fc60007ffe0ff */
        /* <DEDUP_REMOVED lines=9> */
.L_x_13502:
        /* <DEDUP_REMOVED lines=12> */
.L_x_13503:
[----:B------:R-:W2:Y:S01]  /*15b80*/  LDL R0, [R1+0x14] ;  /* 0x0000140001007983 */ /* 0x000ea20000100800 */
[----:B------:R0:W-:Y:S01]  /*15b90*/  SYNCS.ARRIVE.TRANS64.A1T0 RZ, [R5+URZ+0x16850], RZ ;  /* 0x016850ff05ff79a7 */ /* 0x0001e2000810003f */
[C---:B------:R-:W-:Y:S01]  /*15ba0*/  IADD3 R7, R23.reuse, -0x1, RZ ;  /* 0xffffffff17077810 */ /* 0x040fe20007ffe0ff */
[----:B------:R-:W-:Y:S02]  /*15bb0*/  IMAD.MOV.U32 R6, RZ, RZ, R22 ;  /* 0x000000ffff067224 */ /* 0x000fe400078e0016 */
[----:B------:R-:W-:Y:S02]  /*15bc0*/  IMAD.MOV.U32 R20, RZ, RZ, R29 ;  /* 0x000000ffff147224 */ /* 0x000fe400078e001d */
[----:B------:R-:W-:Y:S01]  /*15bd0*/  IMAD.MOV.U32 R26, RZ, RZ, R23 ;  /* 0x000000ffff1a7224 */ /* 0x000fe200078e0017 */
[----:B--2---:R-:W-:-:S13]  /*15be0*/  ISETP.GT.AND P0, PT, R23, R0, PT ;  /* 0x000000001700720c */ /* 0x004fda0003f04270 */
[----:B0-----:R-:W-:Y:S05]  /*15bf0*/  @P0 BRA `(.L_x_13504) ;  /* 0xfffffff0000c0947 */ /* 0x001fea000383ffff */
.L_x_13491:
[----:B------:R-:W-:Y:S05]  /*15c00*/  BSYNC B0 ;  /* 0x0000000000007941 */ /* 0x000fea0003800000 */
.L_x_13490:
[----:B-1----:R-:W0:Y:S01]  /*15c10*/  S2R R0, SR_TID.X ;  /* 0x0000000000007919 */ /* 0x002e220000002100 */
        /* <DEDUP_REMOVED lines=16> */
.L_x_13506:
[----:B------:R-:W-:Y:S05]  /*15d20*/  BSYNC B0 ;  /* 0x0000000000007941 */ /* 0x000fea0003800000 */
.L_x_13505:
[----:B------:R-:W-:-:S04]  /*15d30*/  MOV R0, UR38 ;  /* 0x0000002600007c02 */ /* 0x000fc80008000f00 */
[----:B------:R-:W-:-:S13]  /*15d40*/  ISETP.NE.AND P0, PT, R0, 0x3, PT ;  /* 0x000000030000780c */ /* 0x000fda0003f05270 */
[----:B------:R-:W-:Y:S05]  /*15d50*/  @!P0 BRA `(.L_x_13507) ;  /* 0x0000000000048947 */ /* 0x000fea0003800000 */
[----:B------:R-:W-:Y:S01]  /*15d60*/  BPT.TRAP 0x1 ;  /* 0x000000040000795c */ /* 0x000fe20000300000 */
.L_x_13507:
[----:B------:R-:W2:Y:S01]  /*15d70*/  LDL.LU R2, [R1+0x10] ;  /* 0x0000100001027983 */ /* 0x000ea20000300800 */
[----:B------:R-:W-:Y:S01]  /*15d80*/  IMAD R0, R22, 0x8, R16 ;  /* 0x0000000816007824 */ /* 0x000fe200078e0210 */
[----:B------:R-:W-:Y:S01]  /*15d90*/  SHF.L.U32 R3, R29, 0x1f, RZ ;  /* 0x0000001f1d037819 */ /* 0x000fe200000006ff */
[----:B------:R-:W-:Y:S03]  /*15da0*/  BSSY B0, `(.L_x_13508) ;  /* 0x0000004000007945 */ /* 0x000fe60003800000 */
[----:B------:R-:W0:Y:S01]  /*15db0*/  SYNCS.PHASECHK.TRANS64.TRYWAIT P0, [R0+URZ+0x16860], R3 ;  /* 0x01686003000075a7 */ /* 0x000e22000800017f */
[----:B--2---:R-:W-:Y:S01]  /*15dc0*/  IMAD R6, R23, -0x80, R2 ;  /* 0xffffff8017067824 */ /* 0x004fe200078e0202 */
[----:B0-----:R-:W-:Y:S06]  /*15dd0*/  @!P0 BRA `(.L_x_13509) ;  /* 0x0000005c00e48947 */ /* 0x001fec0003800000 */
.L_x_13702:
[----:B------:R-:W-:Y:S05]  /*15de0*/  BSYNC B0 ;  /* 0x0000000000007941 */ /* 0x000fea0003800000 */
.L_x_13508:
[----:B------:R-:W1:Y:S01]  /*15df0*/  S2R R2, SR_TID.X ;  /* 0x0000000000027919 */ /* 0x000e620000002100 */
[----:B------:R-:W-:Y:S01]  /*15e00*/  UMOV UR4, 0xffffffff ;  /* 0xffffffff00047882 */ /* 0x000fe20000000000 */
[----:B------:R-:W2:Y:S01]  /*15e10*/  S2R R7, SR_TID.X ;  /* 0x0000000000077919 */ /* 0x000ea20000002100 */
[----:B-1----:R-:W-:Y:S01]  /*15e20*/  LOP3.LUT R5, R2, 0x7f, RZ, 0xc0, !PT ;  /* 0x0000007f02057812 */ /* 0x002fe200078ec0ff */
[----:B--2---:R-:W-:-:S04]  /*15e30*/  IMAD.SHL.U32 R2, R7, 0x8, RZ ;  /* 0x0000000807027824 */ /* 0x004fc800078e00ff */
[----:B------:R-:W-:Y:S01]  /*15e40*/  IMAD.SHL.U32 R4, R5, 0x8, RZ ;  /* 0x0000000805047824 */ /* 0x000fe200078e00ff */
[----:B------:R-:W-:Y:S02]  /*15e50*/  SHF.R.U32.HI R5, RZ, 0x3, R5 ;  /* 0x00000003ff057819 */ /* 0x000fe40000011605 */
[----:B------:R-:W-:Y:S02]  /*15e60*/  LOP3.LUT R2, R2, 0x1f8, RZ, 0xc0, !PT ;  /* 0x000001f802027812 */ /* 0x000fe400078ec0ff */
[----:B------:R-:W-:Y:S02]  /*15e70*/  IADD3 R6, -R5, R6, RZ ;  /* 0x0000000605067210 */ /* 0x000fe40007ffe1ff */
[----:B------:R-:W-:-:S04]  /*15e80*/  LOP3.LUT R2, R2, 0x38, R7, 0x78, !PT ;  /* 0x0000003802027812 */ /* 0x000fc800078e7807 */
[----:B------:R-:W-:-:S05]  /*15e90*/  LOP3.LUT R2, R2, 0x200, R4, 0xf8, !PT ;  /* 0x0000020002027812 */ /* 0x000fca00078ef804 */
[----:B------:R-:W-:Y:S01]  /*15ea0*/  IMAD R4, R22, 0x2000, R2 ;  /* 0x0000200016047824 */ /* 0x000fe200078e0202 */
[----:B------:R-:W-:Y:S06]  /*15eb0*/  BRA.DIV UR4, `(.L_x_13510) ;  /* 0x0000005e04c07947 */ /* 0x000fec000b800000 */
[----:B------:R-:W1:Y:S01]  /*15ec0*/  S2R R2, SR_TID.X ;  /* 0x0000000000027919 */ /* 0x000e620000002100 */
[----:B------:R-:W-:Y:S01]  /*15ed0*/  ULDC UR4, c[0x0][0x2f4] ;  /* 0x0000bd0000047ab9 */ /* 0x000fe20000000800 */
[----:B------:R-:W-:Y:S01]  /*15ee0*/  IMAD R4, R4, 0x2, R16 ;  /* 0x0000000204047824 */ /* 0x000fe200078e0210 */
[----:B------:R-:W2:Y:S04]  /*15ef0*/  SHFL.IDX PT, R14, R18, RZ, 0x181f ;  /* 0x00181fff120e7589 */ /* 0x000ea800000e0000 */
[----:B0-----:R-:W0:Y:S01]  /*15f00*/  SHFL.IDX PT, R3, R19, RZ, 0x181f ;  /* 0x00181fff13037589 */ /* 0x001e2200000e0000 */
[----:B-1----:R-:W-:-:S05]  /*15f10*/  IMAD.SHL.U32 R2, R2, 0x8, RZ ;  /* 0x0000000802027824 */ /* 0x002fca00078e00ff */
[----:B------:R-:W-:-:S04]  /*15f20*/  LOP3.LUT R2, R2, 0x38, RZ, 0xc0, !PT ;  /* 0x0000003802027812 */ /* 0x000fc800078ec0ff */
[C---:B------:R-:W-:Y:S01]  /*15f30*/  ISETP.GE.AND P0, PT, R2.reuse, UR4, PT ;  /* 0x0000000402007c0c */ /* 0x040fe2000bf06270 */
[----:B------:R-:W-:-:S03]  /*15f40*/  IMAD.SHL.U32 R5, R2, 0x2, RZ ;  /* 0x0000000202057824 */ /* 0x000fc600078e00ff */
[----:B------:R-:W-:Y:S02]  /*15f50*/  ISETP.LT.OR P1, PT, R6, 0x1, P0 ;  /* 0x000000010600780c */ /* 0x000fe40000721670 */
[----:B--2---:R-:W-:Y:S02]  /*15f60*/  IADD3 R2, P2, R14, R5, RZ ;  /* 0x000000050e027210 */ /* 0x004fe40007f5e0ff */
[----:B------:R-:W1:Y:S02]  /*15f70*/  SHFL.IDX PT, R14, R18, 0x1, 0x181f ;  /* 0x00381f00120e7f89 */ /* 0x000e6400000e0000 */
[----:B0-----:R-:W-:-:S07]  /*15f80*/  IADD3.X R3, RZ, R3, RZ, P2, !PT ;  /* 0x00000003ff037210 */ /* 0x001fce00017fe4ff */
        /* <DEDUP_REMOVED lines=38> */
.L_x_13720:
        /* <DEDUP_REMOVED lines=9> */
.L_x_13511:
        /* <DEDUP_REMOVED lines=11> */
.L_x_13512:
[----:B------:R-:W-:Y:S01]  /*16330*/  VIADD R22, R22, 0x1 ;  /* 0x0000000116167836 */ /* 0x000fe20000000000 */
[----:B------:R0:W-:Y:S04]  /*16340*/  SYNCS.ARRIVE.TRANS64.A1T0 RZ, [R0+URZ+0x16850], RZ ;  /* 0x016850ff00ff79a7 */ /* 0x0001e8000810003f */
[----:B------:R-:W-:-:S04]  /*16350*/  ISETP.NE.AND P0, PT, R22, 0x2, PT ;  /* 0x000000021600780c */ /* 0x000fc80003f05270 */
[----:B0-----:R-:W-:Y:S02]  /*16360*/  SEL R0, RZ, 0x1, P0 ;  /* 0x00000001ff007807 */ /* 0x001fe40000000000 */
[----:B------:R-:W-:Y:S02]  /*16370*/  SEL R22, R22, RZ, P0 ;  /* 0x000000ff16167207 */ /* 0x000fe40000000000 */
[----:B------:R-:W-:-:S07]  /*16380*/  LOP3.LUT R29, R29, R0, RZ, 0x3c, !PT ;  /* 0x000000001d1d7212 */ /* 0x000fce00078e3cff */
.L_x_13471:
[----:B------:R-:W-:Y:S05]  /*16390*/  BSYNC B7 ;  /* 0x0000000000077941 */ /* 0x000fea0003800000 */
.L_x_13469:
        /* <DEDUP_REMOVED lines=12> */
.L_x_13513:
[----:B------:R-:W0:Y:S01]  /*16460*/  S2R R0, SR_TID.X ;  /* 0x0000000000007919 */ /* 0x000e220000002100 */
[----:B------:R-:W-:Y:S01]  /*16470*/  UMOV UR4, 0xffffffff ;  /* 0xffffffff00047882 */ /* 0x000fe20000000000 */
[----:B0-----:R-:W-:-:S04]  /*16480*/  LOP3.LUT R9, R0, 0x1f, RZ, 0xc0, !PT ;  /* 0x0000001f00097812 */ /* 0x001fc800078ec0ff */
[----:B------:R-:W-:Y:S01]  /*16490*/  ISETP.NE.AND P0, PT, R9, 0x1f, PT ;  /* 0x0000001f0900780c */ /* 0x000fe20003f05270 */
[----:B------:R-:W-:-:S12]  /*164a0*/  BRA.DIV UR4, `(.L_x_13515) ;  /* 0x0000006204847947 */ /* 0x000fd8000b800000 */
[----:B-1----:R-:W-:Y:S01]  /*164b0*/  IADD3 R7, R27, R9, RZ ;  /* 0x000000091b077210 */ /* 0x002fe20007ffe0ff */
        /* <DEDUP_REMOVED lines=17> */
[----:B--2---:R-:W-:Y:S01]  /*165d0*/  @!P1 IMAD.MOV.U32 R7, RZ, RZ, R8 ;  /* 0x000000ffff079224 */ /* 0x004fe200078e0008 */
        /* <DEDUP_REMOVED lines=19> */
.L_x_13730:
[----:B------:R-:W-:Y:S02]  /*16710*/  ULDC UR4, c[0x0][0xc38] ;  /* 0x00030e0000047ab9 */ /* 0x000fe40000000800 */
[----:B------:R-:W-:-:S04]  /*16720*/  IMAD.U32 R2, RZ, RZ, UR4 ;  /* 0x00000004ff027e24 */ /* 0x000fc8000f8e00ff */
[----:B-1----:R-:W-:-:S05]  /*16730*/  IMAD R5, R14, R2, RZ ;  /* 0x000000020e057224 */ /* 0x002fca00078e02ff */
[----:B------:R-:W-:-:S04]  /*16740*/  IADD3 R6, R6, R5, RZ ;  /* 0x0000000506067210 */ /* 0x000fc80007ffe0ff */
[----:B------:R-:W-:-:S13]  /*16750*/  ISETP.GT.AND P6, PT, R6, R0, PT ;  /* 0x000000000600720c */ /* 0x000fda0003fc4270 */
[----:B------:R-:W-:Y:S05]  /*16760*/  @P6 BRA `(.L_x_13516) ;  /* 0x0000000000a46947 */ /* 0x000fea0003800000 */
.L_x_13519:
[----:B------:R-:W1:Y:S01]  /*16770*/  LDC R2, c[0x0][0xc3c] ;  /* 0x00030f00ff027b82 */ /* 0x000e620000000800 */
[----:B------:R-:W-:-:S05]  /*16780*/  VIADD R27, R27, 0x1f ;  /* 0x0000001f1b1b7836 */ /* 0x000fca0000000000 */
[----:B-1----:R-:W-:-:S13]  /*16790*/  ISETP.GE.AND P6, PT, R27, R2, PT ;  /* 0x000000021b00720c */ /* 0x002fda0003fc6270 */
[----:B------:R-:W-:Y:S05]  /*167a0*/  @P6 BRA `(.L_x_13517) ;  /* 0x0000000400b86947 */ /* 0x000fea0003800000 */
[----:B0-----:R-:W0:Y:S01]  /*167b0*/  S2R R3, SR_TID.X ;  /* 0x0000000000037919 */ /* 0x001e220000002100 */
        /* <DEDUP_REMOVED lines=30> */
.L_x_13738:
[----:B------:R-:W-:Y:S02]  /*169a0*/  ULDC UR4, c[0x0][0xc38] ;  /* 0x00030e0000047ab9 */ /* 0x000fe40000000800 */
[----:B------:R-:W-:-:S04]  /*169b0*/  IMAD.U32 R2, RZ, RZ, UR4 ;  /* 0x00000004ff027e24 */ /* 0x000fc8000f8e00ff */
[----:B-1----:R-:W-:-:S04]  /*169c0*/  IMAD R5, R14, R2, RZ ;  /* 0x000000020e057224 */ /* 0x002fc800078e02ff */
[----:B------:R-:W-:-:S05]  /*169d0*/  IMAD.IADD R6, R5, 0x1, R6 ;  /* 0x0000000105067824 */ /* 0x000fca00078e0206 */
[----:B------:R-:W-:-:S13]  /*169e0*/  ISETP.GT.AND P6, PT, R6, R0, PT ;  /* 0x000000000600720c */ /* 0x000fda0003fc4270 */
[----:B------:R-:W-:Y:S05]  /*169f0*/  @!P6 BRA `(.L_x_13519) ;  /* 0xfffffffc005ce947 */ /* 0x000fea000383ffff */
.L_x_13516:
        /* <DEDUP_REMOVED lines=9> */
.L_x_13743:
[----:B------:R-:W-:-:S13]  /*16a90*/  ISETP.NE.AND P0, PT, R8, RZ, PT ;  /* 0x000000ff0800720c */ /* 0x000fda0003f05270 */
[----:B------:R-:W-:Y:S05]  /*16aa0*/  @!P0 BRA `(.L_x_13521) ;  /* 0x0000000000108947 */ /* 0x000fea0003800000 */
[----:B------:R-:W-:Y:S01]  /*16ab0*/  UMOV UR4, 0xffffffff ;  /* 0xffffffff00047882 */ /* 0x000fe20000000000 */
[----:B------:R-:W-:Y:S02]  /*16ac0*/  VIADD R12, R5, 0xffffffff ;  /* 0xffffffff050c7836 */ /* 0x000fe40000000000 */
[----:B------:R-:W-:Y:S05]  /*16ad0*/  BRA.DIV UR4, `(.L_x_13522) ;  /* 0x0000006604487947 */ /* 0x000fea000b800000 */
[----:B------:R4:W0:Y:S02]  /*16ae0*/  SHFL.IDX PT, R24, R3, R12, 0x1f ;  /* 0x00001f0c03187589 */ /* 0x00082400000e0000 */
.L_x_13521:
[-C--:B--2---:R-:W-:Y:S01]  /*16af0*/  IABS R8, R7.reuse ;  /* 0x0000000700087213 */ /* 0x084fe20000000000 */
[----:B0-----:R-:W-:Y:S01]  /*16b00*/  IMAD R24, R24, R2, R6 ;  /* 0x0000000218187224 */ /* 0x001fe200078e0206 */
[----:B------:R-:W-:Y:S01]  /*16b10*/  MOV R2, RZ ;  /* 0x000000ff00027202 */ /* 0x000fe20000000f00 */
[----:B------:R-:W-:Y:S01]  /*16b20*/  IMAD.IADD R27, R5, 0x1, R27 ;  /* 0x00000001051b7824 */ /* 0x000fe200078e021b */
[----:B------:R-:W0:Y:S01]  /*16b30*/  I2F.RP R9, R8 ;  /* 0x0000000800097306 */ /* 0x000e220000209400 */
[----:B------:R-:W-:Y:S01]  /*16b40*/  IMAD.IADD R0, R0, 0x1, -R24 ;  /* 0x0000000100007824 */ /* 0x000fe200078e0a18 */
[----:B------:R-:W-:-:S05]  /*16b50*/  IABS R6, R7 ;  /* 0x0000000700067213 */ /* 0x000fca0000000000 */
[----:B------:R-:W-:Y:S01]  /*16b60*/  IMAD.MOV R10, RZ, RZ, -R6 ;  /* 0x000000ffff0a7224 */ /* 0x000fe200078e0a06 */
[----:B---3--:R-:W-:Y:S01]  /*16b70*/  IABS R6, R4 ;  /* 0x0000000400067213 */ /* 0x008fe20000000000 */
[----:B0-----:R-:W4:Y:S02]  /*16b80*/  MUFU.RCP R9, R9 ;  /* 0x0000000900097308 */ /* 0x001f240000001000 */
[----:B----4-:R-:W-:-:S06]  /*16b90*/  VIADD R3, R9, 0xffffffe ;  /* 0x0ffffffe09037836 */ /* 0x010fcc0000000000 */
[----:B------:R-:W0:Y:S02]  /*16ba0*/  F2I.FTZ.U32.TRUNC.NTZ R3, R3 ;  /* 0x0000000300037305 */ /* 0x000e24000021f000 */
[----:B0-----:R-:W-:-:S04]  /*16bb0*/  IMAD.MOV R11, RZ, RZ, -R3 ;  /* 0x000000ffff0b7224 */ /* 0x001fc800078e0a03 */
        /* <DEDUP_REMOVED lines=9> */
[----:B------:R-:W-:Y:S01]  /*16c50*/  @!P1 IADD3 R11, R11, -R8, RZ ;  /* 0x800000080b0b9210 */ /* 0x000fe20007ffe0ff */
[----:B------:R-:W-:Y:S01]  /*16c60*/  @!P1 VIADD R9, R9, 0x1 ;  /* 0x0000000109099836 */ /* 0x000fe20000000000 */
[----:B------:R-:W-:-:S02]  /*16c70*/  ISETP.NE.AND P1, PT, R7, RZ, PT ;  /* 0x000000ff0700720c */ /* 0x000fc40003f25270 */
[----:B------:R-:W-:Y:S02]  /*16c80*/  ISETP.GE.U32.AND P0, PT, R11, R8, PT ;  /* 0x000000080b00720c */ /* 0x000fe40003f06070 */
[----:B------:R-:W-:-:S05]  /*16c90*/  IABS R8, R4 ;  /* 0x0000000400087213 */ /* 0x000fca0000000000 */
[----:B------:R-:W-:Y:S02]  /*16ca0*/  IMAD.MOV R8, RZ, RZ, -R8 ;  /* 0x000000ffff087224 */ /* 0x000fe400078e0a08 */
[----:B0-----:R-:W-:-:S04]  /*16cb0*/  VIADD R12, R10, 0xffffffe ;  /* 0x0ffffffe0a0c7836 */ /* 0x001fc80000000000 */
[----:B------:R-:W-:Y:S01]  /*16cc0*/  @P0 IADD3 R9, R9, 0x1, RZ ;  /* 0x0000000109090810 */ /* 0x000fe20007ffe0ff */
[----:B------:R-:W0:Y:S02]  /*16cd0*/  F2I.FTZ.U32.TRUNC.NTZ R3, R12 ;  /* 0x0000000c00037305 */ /* 0x000e24000021f000 */
        /* <DEDUP_REMOVED lines=22> */
[----:B------:R-:W-:Y:S01]  /*16e40*/  IMAD.MOV R3, RZ, RZ, -R2 ;  /* 0x000000ffff037224 */ /* 0x000fe200078e0a02 */
[----:B------:R-:W-:-:S03]  /*16e50*/  LEA R2, R4, R2, 0x18 ;  /* 0x0000000204027211 */ /* 0x000fc600078ec0ff */
[----:B------:R-:W-:-:S04]  /*16e60*/  IMAD R9, R4, R3, R9 ;  /* 0x0000000304097224 */ /* 0x000fc800078e0209 */
[----:B------:R-:W-:Y:S01]  /*16e70*/  IMAD R26, R9, 0x10000, R2 ;  /* 0x00010000091a7824 */ /* 0x000fe200078e0202 */
[----:B------:R-:W-:Y:S06]  /*16e80*/  BRA `(.L_x_13523) ;  /* 0x00000000001c7947 */ /* 0x000fec0003800000 */
.L_x_13517:
[----:B------:R-:W-:Y:S01]  /*16e90*/  UMOV UR4, URZ ;  /* 0x0000003f00047c82 */ /* 0x000fe20008000000 */
[----:B------:R-:W-:Y:S01]  /*16ea0*/  UMOV UR5, URZ ;  /* 0x0000003f00057c82 */ /* 0x000fe20008000000 */
[----:B------:R-:W-:Y:S01]  /*16eb0*/  ULDC UR6, c[0x0][0xc3c] ;  /* 0x00030f0000067ab9 */ /* 0x000fe20000000800 */
[----:B------:R-:W-:Y:S01]  /*16ec0*/  MOV R24, R0 ;  /* 0x0000000000187202 */ /* 0x000fe20000000f00 */
[----:B------:R-:W-:Y:S02]  /*16ed0*/  IMAD.U32 R25, RZ, RZ, UR4 ;  /* 0x00000004ff197e24 */ /* 0x000fe4000f8e00ff */
[----:B------:R-:W-:Y:S02]  /*16ee0*/  IMAD.U32 R26, RZ, RZ, UR5 ;  /* 0x00000005ff1a7e24 */ /* 0x000fe4000f8e00ff */
[----:B------:R-:W-:-:S07]  /*16ef0*/  IMAD.U32 R27, RZ, RZ, UR6 ;  /* 0x00000006ff1b7e24 */ /* 0x000fce000f8e00ff */
.L_x_13523:
        /* <DEDUP_REMOVED lines=10> */
.L_x_13514:
[----:B------:R-:W-:Y:S02]  /*16fa0*/  ULDC UR4, c[0x0][0xc3c] ;  /* 0x00030f0000047ab9 */ /* 0x000fe40000000800 */
[----:B---3--:R-:W-:-:S13]  /*16fb0*/  ISETP.GE.AND P0, PT, R27, UR4, PT ;  /* 0x000000041b007c0c */ /* 0x008fda000bf06270 */
[----:B------:R-:W-:Y:S05]  /*16fc0*/  @!P0 BRA `(.L_x_13524) ;  /* 0xffffffa000688947 */ /* 0x000fea000383ffff */
[----:B------:R-:W-:Y:S05]  /*16fd0*/  BSYNC B8 ;  /* 0x0000000000087941 */ /* 0x000fea0003800000 */
.L_x_13429:
[----:B0-----:R-:W3:Y:S01]  /*16fe0*/  LDL.LU R0, [R1+0x44] ;  /* 0x0000440001007983 */ /* 0x001ee20000300800 */
[----:B------:R-:W-:Y:S01]  /*16ff0*/  BSSY B0, `(.L_x_13525) ;  /* 0x000000b000007945 */ /* 0x000fe20003800000 */
[----:B-1----:R-:W0:Y:S01]  /*17000*/  S2R R5, SR_CgaCtaId ;  /* 0x0000000000057919 */ /* 0x002e220000008800 */
[----:B---3--:R-:W-:-:S04]  /*17010*/  IADD3 R0, R0, 0x1, RZ ;  /* 0x0000000100007810 */ /* 0x008fc80007ffe0ff */
        /* <DEDUP_REMOVED lines=8> */
.L_x_13746:
[----:B------:R-:W-:Y:S05]  /*170a0*/  BSYNC B0 ;  /* 0x0000000000007941 */ /* 0x000fea0003800000 */
.L_x_13525:
[----:B------:R-:W-:-:S03]  /*170b0*/  UMOV UR4, 0xffffffff ;  /* 0xffffffff00047882 */ /* 0x000fc60000000000 */
[----:B------:R-:W-:Y:S05]  /*170c0*/  BRA.DIV UR4, `(.L_x_13527) ;  /* 0x0000006204087947 */ /* 0x000fea000b800000 */
[----:B0-----:R-:W0:Y:S02]  /*170d0*/  S2R R0, SR_TID.X ;  /* 0x0000000000007919 */ /* 0x001e240000002100 */
[----:B0-----:R-:W-:-:S04]  /*170e0*/  SHF.R.U32.HI R0, RZ, 0x5, R0 ;  /* 0x00000005ff007819 */ /* 0x001fc80000011600 */
[----:B------:R-:W-:-:S05]  /*170f0*/  LOP3.LUT R0, R0, 0x3, RZ, 0xc0, !PT ;  /* 0x0000000300007812 */ /* 0x000fca00078ec0ff */
[----:B------:R0:W1:Y:S02]  /*17100*/  SHFL.IDX PT, R14, R0, RZ, 0x1f ;  /* 0x00001fff000e7589 */ /* 0x00006400000e0000 */
.L_x_13749:
[----:B-1----:R-:W-:-:S13]  /*17110*/  ISETP.NE.AND P0, PT, R14, RZ, PT ;  /* 0x000000ff0e00720c */ /* 0x002fda0003f05270 */
[----:B------:R-:W-:Y:S05]  /*17120*/  @P0 BRA `(.L_x_13282) ;  /* 0x0000000000880947 */ /* 0x000fea0003800000 */
[----:B------:R-:W-:-:S03]  /*17130*/  UMOV UR4, 0xffffffff ;  /* 0xffffffff00047882 */ /* 0x000fc60000000000 */
[----:B------:R-:W-:Y:S05]  /*17140*/  BRA.DIV UR4, `(.L_x_13528) ;  /* 0x00000062041c7947 */ /* 0x000fea000b800000 */
[----:B------:R-:W-:-:S13]  /*17150*/  ELECT P6, URZ, PT ;  /* 0x00000000003f782f */ /* 0x000fda00038c0000 */
.L_x_13752:
[----:B------:R-:W-:Y:S05]  /*17160*/  @!P6 BRA `(.L_x_13282) ;  /* 0x000000000078e947 */ /* 0x000fea0003800000 */
[----:B------:R-:W-:-:S06]  /*17170*/  ULOP3.LUT UR4, UR36, 0x2, URZ, 0xfc, !UPT ;  /* 0x0000000224047892 */ /* 0x000fcc000f8efc3f */
[----:B0-----:R-:W-:-:S05]  /*17180*/  IMAD.U32 R0, RZ, RZ, UR4 ;  /* 0x00000004ff007e24 */ /* 0x001fca000f8e00ff */
[----:B------:R-:W-:-:S13]  /*17190*/  ISETP.NE.AND P0, PT, R0, 0x3, PT ;  /* 0x000000030000780c */ /* 0x000fda0003f05270 */
[----:B------:R-:W-:Y:S05]  /*171a0*/  @!P0 BRA `(.L_x_13529) ;  /* 0x0000000000048947 */ /* 0x000fea0003800000 */
[----:B------:R-:W-:Y:S01]  /*171b0*/  BPT.TRAP 0x1 ;  /* 0x000000040000795c */ /* 0x000fe20000300000 */
.L_x_13529:
[C---:B------:R-:W-:Y:S01]  /*171c0*/  IMAD R3, R22.reuse, 0x8, R5 ;  /* 0x0000000816037824 */ /* 0x040fe200078e0205 */
[----:B------:R-:W-:Y:S02]  /*171d0*/  SHF.L.U32 R2, R29, 0x1f, RZ ;  /* 0x0000001f1d027819 */ /* 0x000fe400000006ff */
[----:B------:R-:W-:Y:S02]  /*171e0*/  IADD3 R22, R22, 0x1, RZ ;  /* 0x0000000116167810 */ /* 0x000fe40007ffe0ff */
[----:B------:R-:W0:Y:S02]  /*171f0*/  SYNCS.PHASECHK.TRANS64.TRYWAIT P1, [R3+URZ+0x16840], R2 ;  /* 0x01684002030075a7 */ /* 0x000e24000802017f */
[----:B------:R-:W-:-:S04]  /*17200*/  ISETP.NE.AND P2, PT, R22, 0x2, PT ;  /* 0x000000021600780c */ /* 0x000fc80003f45270 */
[----:B------:R-:W-:Y:S01]  /*17210*/  SEL R0, RZ, 0x1, P2 ;  /* 0x00000001ff007807 */ /* 0x000fe20001000000 */
[----:B0-----:R-:W-:Y:S08]  /*17220*/  @!P1 BRA `(.L_x_13530) ;  /* 0x0000006000049947 */ /* 0x001ff00003800000 */
.L_x_13753:
[----:B------:R-:W-:Y:S02]  /*17230*/  SEL R22, R22, RZ, P2 ;  /* 0x000000ff16167207 */ /* 0x000fe40001000000 */
[----:B------:R-:W-:Y:S01]  /*17240*/  LOP3.LUT R0, R29, R0, RZ, 0x3c, !PT ;  /* 0x000000001d007212 */ /* 0x000fe200078e3cff */
[----:B------:R-:W-:Y:S06]  /*17250*/  @!P0 BRA `(.L_x_13531) ;  /* 0x0000000000048947 */ /* 0x000fec0003800000 */
[----:B------:R-:W-:Y:S01]  /*17260*/  BPT.TRAP 0x1 ;  /* 0x000000040000795c */ /* 0x000fe20000300000 */
.L_x_13531:
[----:B------:R-:W-:Y:S01]  /*17270*/  IMAD R5, R22, 0x8, R5 ;  /* 0x0000000816057824 */ /* 0x000fe200078e0205 */
[----:B------:R-:W-:-:S04]  /*17280*/  SHF.L.U32 R0, R0, 0x1f, RZ ;  /* 0x0000001f00007819 */ /* 0x000fc800000006ff */
[----:B------:R-:W1:Y:S02]  /*17290*/  SYNCS.PHASECHK.TRANS64.TRYWAIT P1, [R5+URZ+0x16840], R0 ;  /* 0x01684000050075a7 */ /* 0x000e64000802017f */
[----:B-1----:R-:W-:Y:S05]  /*172a0*/  @!P1 BRA `(.L_x_13532) ;  /* 0x0000005c00f89947 */ /* 0x002fea0003800000 */
.L_x_13754:
[----:B------:R-:W-:Y:S05]  /*172b0*/  @!P0 BRA `(.L_x_13533) ;  /* 0x0000000000048947 */ /* 0x000fea0003800000 */
[----:B------:R-:W-:Y:S01]  /*172c0*/  BPT.TRAP 0x1 ;  /* 0x000000040000795c */ /* 0x000fe20000300000 */
.L_x_13533:
[----:B------:R-:W3:Y:S02]  /*172d0*/  SYNCS.PHASECHK.TRANS64.TRYWAIT P1, [R3+URZ+0x16860], R2 ;  /* 0x01686002030075a7 */ /* 0x000ee4000802017f */
[----:B---3--:R-:W-:Y:S05]  /*172e0*/  @!P1 BRA `(.L_x_13534) ;  /* 0x0000005c00fc9947 */ /* 0x008fea0003800000 */
.L_x_13755:
[----:B------:R-:W-:Y:S05]  /*172f0*/  @!P0 BRA `(.L_x_13535) ;  /* 0x0000000000048947 */ /* 0x000fea0003800000 */
[----:B------:R-:W-:Y:S01]  /*17300*/  BPT.TRAP 0x1 ;  /* 0x000000040000795c */ /* 0x000fe20000300000 */
.L_x_13535:
[----:B------:R0:W0:Y:S02]  /*17310*/  SYNCS.PHASECHK.TRANS64.TRYWAIT P0, [R5+URZ+0x16860], R0 ;  /* 0x01686000050075a7 */ /* 0x000024000800017f */
[----:B0-----:R-:W-:Y:S05]  /*17320*/  @!P0 NANOSLEEP.SYNCS 0x989680 ;  /* 0x009896800000895d */ /* 0x001fea0003900000 */
[----:B------:R-:W0:Y:S02]  /*17330*/  @!P0 SYNCS.PHASECHK.TRANS64 P0, [R5+URZ+0x16860], R0 ;  /* 0x01686000050085a7 */ /* 0x000e24000800007f */
[----:B0-----:R-:W-:Y:S05]  /*17340*/  @!P0 BRA `(.L_x_13535) ;  /* 0xfffffffc00f08947 */ /* 0x001fea000383ffff */
.L_x_13282:
[----:B------:R-:W-:Y:S05]  /*17350*/  BSYNC B9 ;  /* 0x0000000000097941 */ /* 0x000fea0003800000 */
.L_x_13279:
[----:B------:R-:W-:Y:S05]  /*17360*/  EXIT ;  /* 0x000000000000794d */ /* 0x000fea0003800000 */
.L_x_13302:
[----:B0-----:R0:W1:Y:S02]  /*17370*/  SYNCS.PHASECHK.TRANS64.TRYWAIT P6, [R70+URZ+0x16890], R78 ;  /* 0x0168904e460075a7 */ /* 0x00106400080c017f */
[----:B-1----:R-:W-:Y:S05]  /*17380*/  @!P6 NANOSLEEP.SYNCS 0x989680 ;  /* 0x009896800000e95d */ /* 0x002fea0003900000 */
[----:B------:R-:W1:Y:S02]  /*17390*/  @!P6 SYNCS.PHASECHK.TRANS64 P6, [R70+URZ+0x16890], R78 ;  /* 0x0168904e4600e5a7 */ /* 0x000e6400080c007f */
[----:B-1----:R-:W-:Y:S05]  /*173a0*/  @!P6 BRA `(.L_x_13302) ;  /* 0xfffffffc00f0e947 */ /* 0x002fea000383ffff */
[----:B------:R-:W-:Y:S05]  /*173b0*/  BRA `(.L_x_13536) ;  /* 0xfffffeb800587947 */ /* 0x000fea000383ffff */
.L_x_13303:
        /* <DEDUP_REMOVED lines=8> */
.L_x_13538:
[----:B------:R-:W-:Y:S05]  /*17440*/  BSYNC B1 ;  /* 0x0000000000017941 */ /* 0x000fea0003800000 */
.L_x_13537:
        /* <DEDUP_REMOVED lines=8> */
.L_x_13539:
[----:B------:R-:W-:Y:S05]  /*174d0*/  BRA `(.L_x_13540) ;  /* 0xfffffeb800247947 */ /* 0x000fea000383ffff */
.L_x_13312:
[----:B------:R-:W-:Y:S01]  /*174e0*/  BSSY B1, `(.L_x_13541) ;  /* 0x0000008000017945 */ /* 0x000fe20003800000 */
[----:B0---4-:R-:W-:Y:S01]  /*174f0*/  IMAD.MOV.U32 R13, RZ, RZ, R84 ;  /* 0x000000ffff0d7224 */ /* 0x011fe200078e0054 */
[----:B------:R-:W-:Y:S01]  /*17500*/  MOV R12, 0x1 ;  /* 0x00000001000c7802 */ /* 0x000fe20000000f00 */
[----:B------:R-:W-:Y:S02]  /*17510*/  IMAD.MOV.U32 R11, RZ, RZ, 0x1c1f ;  /* 0x00001c1fff0b7424 */ /* 0x000fe400078e00ff */
[----:B------:R-:W-:-:S07]  /*17520*/  IMAD.MOV.U32 R15, RZ, RZ, -0x1 ;  /* 0xffffffffff0f7424 */ /* 0x000fce00078e00ff */
[----:B-123--:R-:W-:Y:S05]  /*17530*/  WARPSYNC.COLLECTIVE R15, `(.L_x_13542) ;  /* 0x000000000f087348 */ /* 0x00efea0003c00000 */
[----:B---3--:R0:W3:Y:S02]  /*17540*/  SHFL.IDX P6, R14, R13, R12, R11 ;  /* 0x0000000c0d0e7389 */ /* 0x0080e400000c000b */
[----:B0123--:R-:W-:Y:S01]  /*17550*/  ENDCOLLECTIVE ;  /* 0x000000000000791b */ /* 0x00ffe20003800000 */
.L_x_13542:
[----:B------:R-:W-:Y:S05]  /*17560*/  BSYNC B1 ;  /* 0x0000000000017941 */ /* 0x000fea0003800000 */
.L_x_13541:
        /* <DEDUP_REMOVED lines=8> */
.L_x_13543:
[----:B------:R-:W-:Y:S05]  /*175f0*/  BRA `(.L_x_13544) ;  /* 0xfffffebc00907947 */ /* 0x000fea000383ffff */
.L_x_13324:
[----:B-1----:R1:W2:Y:S02]  /*17600*/  SYNCS.PHASECHK.TRANS64.TRYWAIT P4, [R70+URZ+0x16890], R78 ;  /* 0x0168904e460075a7 */ /* 0x0022a4000808017f */
[----:B--2---:R-:W-:Y:S05]  /*17610*/  @!P4 NANOSLEEP.SYNCS 0x989680 ;  /* 0x009896800000c95d */ /* 0x004fea0003900000 */
[----:B------:R-:W2:Y:S02]  /*17620*/  @!P4 SYNCS.PHASECHK.TRANS64 P4, [R70+URZ+0x16890], R78 ;  /* 0x0168904e4600c5a7 */ /* 0x000ea4000808007f */
[----:B--2---:R-:W-:Y:S05]  /*17630*/  @!P4 BRA `(.L_x_13324) ;  /* 0xfffffffc00f0c947 */ /* 0x004fea000383ffff */
[----:B------:R-:W-:Y:S05]  /*17640*/  BRA `(.L_x_13545) ;  /* 0xfffffec800807947 */ /* 0x000fea000383ffff */
.L_x_13325:
        /* <DEDUP_REMOVED lines=8> */
.L_x_13547:
[----:B------:R-:W-:Y:S05]  /*176d0*/  BSYNC B1 ;  /* 0x0000000000017941 */ /* 0x000fea0003800000 */
.L_x_13546:
[----:B------:R-:W-:Y:S01]  /*176e0*/  IMAD.MOV.U32 R13, RZ, RZ, R79 ;  /* 0x000000ffff0d7224 */ /* 0x000fe200078e004f */
[----:B------:R-:W-:Y:S01]  /*176f0*/  MOV R15, 0xffffffff ;  /* 0xffffffff000f7802 */ /* 0x000fe20000000f00 */
[----:B------:R-:W-:Y:S01]  /*17700*/  IMAD.MOV.U32 R12, RZ, RZ, RZ ;  /* 0x000000ffff0c7224 */ /* 0x000fe200078e00ff */
[----:B------:R-:W-:Y:S01]  /*17710*/  MOV R83, R14 ;  /* 0x0000000e00537202 */ /* 0x000fe20000000f00 */
[----:B------:R-:W-:-:S07]  /*17720*/  IMAD.MOV.U32 R11, RZ, RZ, 0x1c1f ;  /* 0x00001c1fff0b7424 */ /* 0x000fce00078e00ff */
[----:B------:R-:W-:Y:S05]  /*17730*/  WARPSYNC.COLLECTIVE R15, `(.L_x_13548) ;  /* 0x000000000f087348 */ /* 0x000fea0003c00000 */
[----:B------:R0:W1:Y:S02]  /*17740*/  SHFL.IDX P6, R14, R13, R12, R11 ;  /* 0x0000000c0d0e7389 */ /* 0x00006400000c000b */
[----:B01----:R-:W-:Y:S01]  /*17750*/  ENDCOLLECTIVE ;  /* 0x000000000000791b */ /* 0x003fe20003800000 */
.L_x_13548:
[----:B------:R-:W-:Y:S01]  /*17760*/  IMAD.MOV.U32 R82, RZ, RZ, R14 ;  /* 0x000000ffff527224 */ /* 0x000fe200078e000e */
[----:B------:R-:W-:Y:S06]  /*17770*/  BRA `(.L_x_13549) ;  /* 0xfffffec8004c7947 */ /* 0x000fec000383ffff */
.L_x_13330:
        /* <DEDUP_REMOVED lines=8> */
.L_x_13551:
[----:B------:R-:W-:Y:S05]  /*17800*/  BSYNC B1 ;  /* 0x0000000000017941 */ /* 0x000fea0003800000 */
.L_x_13550:
        /* <DEDUP_REMOVED lines=8> */
.L_x_13552:
[----:B------:R-:W-:Y:S01]  /*17890*/  IMAD.MOV.U32 R38, RZ, RZ, R14 ;  /* 0x000000ffff267224 */ /* 0x000fe200078e000e */
[----:B------:R-:W-:Y:S06]  /*178a0*/  BRA `(.L_x_13553) ;  /* 0xfffffecc00dc7947 */ /* 0x000fec000383ffff */
.L_x_13335:
[----:B0-----:R0:W1:Y:S02]  /*178b0*/  SYNCS.PHASECHK.TRANS64.TRYWAIT P3, [R70+URZ+0x16890], R78 ;  /* 0x0168904e460075a7 */ /* 0x001064000806017f */
[----:B-1----:R-:W-:Y:S05]  /*178c0*/  @!P3 NANOSLEEP.SYNCS 0x989680 ;  /* 0x009896800000b95d */ /* 0x002fea0003900000 */
[----:B------:R-:W1:Y:S02]  /*178d0*/  @!P3 SYNCS.PHASECHK.TRANS64 P3, [R70+URZ+0x16890], R78 ;  /* 0x0168904e4600b5a7 */ /* 0x000e64000806007f */
[----:B-1----:R-:W-:Y:S05]  /*178e0*/  @!P3 BRA `(.L_x_13335) ;  /* 0xfffffffc00f0b947 */ /* 0x002fea000383ffff */
[----:B------:R-:W-:Y:S05]  /*178f0*/  BRA `(.L_x_13554) ;  /* 0xfffffed400e47947 */ /* 0x000fea000383ffff */
.L_x_13336:
        /* <DEDUP_REMOVED lines=8> */
.L_x_13556:
[----:B------:R-:W-:Y:S05]  /*17980*/  BSYNC B1 ;  /* 0x0000000000017941 */ /* 0x000fea0003800000 */
.L_x_13555:
        /* <DEDUP_REMOVED lines=8> */
.L_x_13557:
[----:B------:R-:W-:Y:S01]  /*17a10*/  IMAD.MOV.U32 R37, RZ, RZ, R14 ;  /* 0x000000ffff257224 */ /* 0x000fe200078e000e */
[----:B------:R-:W-:Y:S06]  /*17a20*/  BRA `(.L_x_13558) ;  /* 0xfffffed800007947 */ /* 0x000fec000383ffff */
.L_x_13339:
        /* <DEDUP_REMOVED lines=8> */
.L_x_13560:
[----:B------:R-:W-:Y:S05]  /*17ab0*/  BSYNC B1 ;  /* 0x0000000000017941 */ /* 0x000fea0003800000 */
.L_x_13559:
        /* <DEDUP_REMOVED lines=8> */
.L_x_13561:
[----:B------:R-:W-:Y:S01]  /*17b40*/  IMAD.MOV.U32 R37, RZ, RZ, R14 ;  /* 0x000000ffff257224 */ /* 0x000fe200078e000e */
[----:B------:R-:W-:Y:S06]  /*17b50*/  BRA `(.L_x_13562) ;  /* 0xfffffed400fc7947 */ /* 0x000fec000383ffff */
.L_x_13343:
[----:B0-----:R0:W4:Y:S02]  /*17b60*/  SYNCS.PHASECHK.TRANS64.TRYWAIT P4, [R70+URZ+0x168b0], R78 ;  /* 0x0168b04e460075a7 */ /* 0x001124000808017f */
[----:B----4-:R-:W-:Y:S05]  /*17b70*/  @!P4 NANOSLEEP.SYNCS 0x989680 ;  /* 0x009896800000c95d */ /* 0x010fea0003900000 */
[----:B------:R-:W4:Y:S02]  /*17b80*/  @!P4 SYNCS.PHASECHK.TRANS64 P4, [R70+URZ+0x168b0], R78 ;  /* 0x0168b04e4600c5a7 */ /* 0x000f24000808007f */
[----:B----4-:R-:W-:Y:S05]  /*17b90*/  @!P4 BRA `(.L_x_13343) ;  /* 0xfffffffc00f0c947 */ /* 0x010fea000383ffff */
[----:B------:R-:W-:Y:S05]  /*17ba0*/  BRA `(.L_x_13563) ;  /* 0xfffffed800747947 */ /* 0x000fea000383ffff */
.L_x_13353:
[----:B------:R-:W0:Y:S01]  /*17bb0*/  S2R R4, SR_TID.X ;  /* 0x0000000000047919 */ /* 0x000e220000002100 */
[----:B------:R-:W-:Y:S01]  /*17bc0*/  BSSY B0, `(.L_x_13564) ;  /* 0x000000c000007945 */ /* 0x000fe20003800000 */
[----:B-1----:R-:W-:Y:S01]  /*17bd0*/  IMAD.MOV.U32 R12, RZ, RZ, RZ ;  /* 0x000000ffff0c7224 */ /* 0x002fe200078e00ff */
[----:B------:R-:W-:Y:S01]  /*17be0*/  MOV R15, 0xffffffff ;  /* 0xffffffff000f7802 */ /* 0x000fe20000000f00 */
[----:B------:R-:W-:Y:S01]  /*17bf0*/  IMAD.MOV.U32 R11, RZ, RZ, 0x1f ;  /* 0x0000001fff0b7424 */ /* 0x000fe200078e00ff */
[----:B0-----:R-:W-:-:S04]  /*17c00*/  IADD3 R5, R4, -0x80, RZ ;  /* 0xffffff8004057810 */ /* 0x001fc80007ffe0ff */
[----:B------:R-:W-:-:S04]  /*17c10*/  SHF.R.S32.HI R4, RZ, 0x1f, R5 ;  /* 0x0000001fff047819 */ /* 0x000fc80000011405 */
[----:B------:R-:W-:-:S04]  /*17c20*/  LEA.HI R4, R4, R5, RZ, 0x7 ;  /* 0x0000000504047211 */ /* 0x000fc800078f38ff */
[----:B------:R-:W-:-:S05]  /*17c30*/  SHF.R.S32.HI R4, RZ, 0x7, R4 ;  /* 0x00000007ff047819 */ /* 0x000fca0000011404 */
[----:B--2---:R-:W-:-:S07]  /*17c40*/  IMAD.MOV.U32 R13, RZ, RZ, R4 ;  /* 0x000000ffff0d7224 */ /* 0x004fce00078e0004 */
[----:B-----5:R-:W-:Y:S05]  /*17c50*/  WARPSYNC.COLLECTIVE R15, `(.L_x_13565) ;  /* 0x000000000f087348 */ /* 0x020fea0003c00000 */
[----:B------:R0:W1:Y:S02]  /*17c60*/  SHFL.IDX P6, R14, R13, R12, R11 ;  /* 0x0000000c0d0e7389 */ /* 0x00006400000c000b */
[----:B01---5:R-:W-:Y:S01]  /*17c70*/  ENDCOLLECTIVE ;  /* 0x000000000000791b */ /* 0x023fe20003800000 */
.L_x_13565:
[----:B------:R-:W-:Y:S05]  /*17c80*/  BSYNC B0 ;  /* 0x0000000000007941 */ /* 0x000fea0003800000 */
.L_x_13564:
[----:B------:R3:W-:Y:S01]  /*17c90*/  STL [R1+0x1c], R14 ;  /* 0x00001c0e01007387 */ /* 0x0007e20000100800 */
[----:B------:R-:W-:Y:S05]  /*17ca0*/  BRA `(.L_x_13566) ;  /* 0xfffffee000807947 */ /* 0x000fea000383ffff */
.L_x_13365:
[----:B------:R-:W-:Y:S01]  /*17cb0*/  BSSY B1, `(.L_x_13567) ;  /* 0x0000008000017945 */ /* 0x000fe20003800000 */
[----:B--2---:R-:W-:Y:S01]  /*17cc0*/  IMAD.MOV.U32 R13, RZ, RZ, R26 ;  /* 0x000000ffff0d7224 */ /* 0x004fe200078e001a */
[----:B------:R-:W-:Y:S01]  /*17cd0*/  MOV R15, 0xffffffff ;  /* 0xffffffff000f7802 */ /* 0x000fe20000000f00 */
[----:B------:R-:W-:Y:S02]  /*17ce0*/  IMAD.MOV.U32 R12, RZ, RZ, RZ ;  /* 0x000000ffff0c7224 */ /* 0x000fe400078e00ff */
[----:B------:R-:W-:-:S07]  /*17cf0*/  IMAD.MOV.U32 R11, RZ, RZ, 0x1c1f ;  /* 0x00001c1fff0b7424 */ /* 0x000fce00078e00ff */
[----:B---3--:R-:W-:Y:S05]  /*17d00*/  WARPSYNC.COLLECTIVE R15, `(.L_x_13568) ;  /* 0x000000000f087348 */ /* 0x008fea0003c00000 */
[----:B---3--:R0:W1:Y:S02]  /*17d10*/  SHFL.IDX P6, R14, R13, R12, R11 ;  /* 0x0000000c0d0e7389 */ /* 0x00806400000c000b */
[----:B01----:R-:W-:Y:S01]  /*17d20*/  ENDCOLLECTIVE ;  /* 0x000000000000791b */ /* 0x003fe20003800000 */
.L_x_13568:
[----:B------:R-:W-:Y:S05]  /*17d30*/  BSYNC B1 ;  /* 0x0000000000017941 */ /* 0x000fea0003800000 */
.L_x_13567:
        /* <DEDUP_REMOVED lines=8> */
.L_x_13569:
[----:B------:R-:W-:Y:S02]  /*17dc0*/  IMAD.MOV.U32 R13, RZ, RZ, R28 ;  /* 0x000000ffff0d7224 */ /* 0x000fe400078e001c */
[----:B------:R-:W-:-:S07]  /*17dd0*/  IMAD.MOV.U32 R0, RZ, RZ, R14 ;  /* 0x000000ffff007224 */ /* 0x000fce00078e000e */
[----:B------:R-:W-:Y:S05]  /*17de0*/  WARPSYNC.COLLECTIVE R15, `(.L_x_13570) ;  /* 0x000000000f087348 */ /* 0x000fea0003c00000 */
[----:B------:R0:W1:Y:S02]  /*17df0*/  SHFL.IDX P6, R14, R13, R12, R11 ;  /* 0x0000000c0d0e7389 */ /* 0x00006400000c000b */
[----:B01----:R-:W-:Y:S01]  /*17e00*/  ENDCOLLECTIVE ;  /* 0x000000000000791b */ /* 0x003fe20003800000 */
.L_x_13570:
[----:B------:R-:W-:Y:S01]  /*17e10*/  IMAD.MOV.U32 R13, RZ, RZ, R27 ;  /* 0x000000ffff0d7224 */ /* 0x000fe200078e001b */
[----:B------:R-:W-:-:S07]  /*17e20*/  MOV R5, R14 ;  /* 0x0000000e00057202 */ /* 0x000fce0000000f00 */
[----:B------:R-:W-:Y:S05]  /*17e30*/  WARPSYNC.COLLECTIVE R15, `(.L_x_13571) ;  /* 0x000000000f087348 */ /* 0x000fea0003c00000 */
[----:B------:R0:W1:Y:S02]  /*17e40*/  SHFL.IDX P6, R14, R13, R12, R11 ;  /* 0x0000000c0d0e7389 */ /* 0x00006400000c000b */
[----:B01----:R-:W-:Y:S01]  /*17e50*/  ENDCOLLECTIVE ;  /* 0x000000000000791b */ /* 0x003fe20003800000 */
.L_x_13571:
[----:B------:R-:W-:Y:S05]  /*17e60*/  BRA `(.L_x_13572) ;  /* 0xfffffee400907947 */ /* 0x000fea000383ffff */
.L_x_13369:
[----:B0-----:R0:W1:Y:S02]  /*17e70*/  SYNCS.PHASECHK.TRANS64.TRYWAIT P0, [R18+URZ+0x16800], R15 ;  /* 0x0168000f120075a7 */ /* 0x001064000800017f */
[----:B-1----:R-:W-:Y:S05]  /*17e80*/  @!P0 NANOSLEEP.SYNCS 0x989680 ;  /* 0x009896800000895d */ /* 0x002fea0003900000 */
[----:B------:R-:W1:Y:S02]  /*17e90*/  @!P0 SYNCS.PHASECHK.TRANS64 P0, [R18+URZ+0x16800], R15 ;  /* 0x0168000f120085a7 */ /* 0x000e64000800007f */
[----:B-1----:R-:W-:Y:S05]  /*17ea0*/  @!P0 BRA `(.L_x_13369) ;  /* 0xfffffffc00f08947 */ /* 0x002fea000383ffff */
[----:B------:R-:W-:Y:S05]  /*17eb0*/  BRA `(.L_x_13573) ;  /* 0xfffffee800cc7947 */ /* 0x000fea000383ffff */
.L_x_13377:
[----:B------:R-:W-:Y:S01]  /*17ec0*/  BSSY B1, `(.L_x_13574) ;  /* 0x0000008000017945 */ /* 0x000fe20003800000 */
[----:B--2---:R-:W-:Y:S01]  /*17ed0*/  IMAD.MOV.U32 R13, RZ, RZ, R26 ;  /* 0x000000ffff0d7224 */ /* 0x004fe200078e001a */
[----:B------:R-:W-:Y:S01]  /*17ee0*/  MOV R11, 0x1c1f ;  /* 0x00001c1f000b7802 */ /* 0x000fe20000000f00 */
[----:B------:R-:W-:Y:S02]  /*17ef0*/  IMAD.MOV.U32 R12, RZ, RZ, RZ ;  /* 0x000000ffff0c7224 */ /* 0x000fe400078e00ff */
[----:B------:R-:W-:-:S07]  /*17f00*/  IMAD.MOV.U32 R15, RZ, RZ, -0x1 ;  /* 0xffffffffff0f7424 */ /* 0x000fce00078e00ff */
[----:B---3--:R-:W-:Y:S05]  /*17f10*/  WARPSYNC.COLLECTIVE R15, `(.L_x_13575) ;  /* 0x000000000f087348 */ /* 0x008fea0003c00000 */
[----:B---3--:R0:W1:Y:S02]  /*17f20*/  SHFL.IDX P6, R14, R13, R12, R11 ;  /* 0x0000000c0d0e7389 */ /* 0x00806400000c000b */
[----:B01----:R-:W-:Y:S01]  /*17f30*/  ENDCOLLECTIVE ;  /* 0x000000000000791b */ /* 0x003fe20003800000 */
.L_x_13575:
[----:B------:R-:W-:Y:S05]  /*17f40*/  BSYNC B1 ;  /* 0x0000000000017941 */ /* 0x000fea0003800000 */
.L_x_13574:
        /* <DEDUP_REMOVED lines=8> */
.L_x_13576:
[----:B------:R-:W-:Y:S01]  /*17fd0*/  MOV R13, R28 ;  /* 0x0000001c000d7202 */ /* 0x000fe20000000f00 */
[----:B------:R-:W-:-:S07]  /*17fe0*/  IMAD.MOV.U32 R3, RZ, RZ, R14 ;  /* 0x000000ffff037224 */ /* 0x000fce00078e000e */
[----:B------:R-:W-:Y:S05]  /*17ff0*/  WARPSYNC.COLLECTIVE R15, `(.L_x_13577) ;  /* 0x000000000f087348 */ /* 0x000fea0003c00000 */
[----:B------:R0:W1:Y:S02]  /*18000*/  SHFL.IDX P6, R14, R13, R12, R11 ;  /* 0x0000000c0d0e7389 */ /* 0x00006400000c000b */
[----:B01----:R-:W-:Y:S01]  /*18010*/  ENDCOLLECTIVE ;  /* 0x000000000000791b */ /* 0x003fe20003800000 */
.L_x_13577:
[----:B------:R-:W-:Y:S02]  /*18020*/  IMAD.MOV.U32 R13, RZ, RZ, R27 ;  /* 0x000000ffff0d7224 */ /* 0x000fe400078e001b */
[----:B------:R-:W-:-:S07]  /*18030*/  IMAD.MOV.U32 R20, RZ, RZ, R14 ;  /* 0x000000ffff147224 */ /* 0x000fce00078e000e */
[----:B------:R-:W-:Y:S05]  /*18040*/  WARPSYNC.COLLECTIVE R15, `(.L_x_13578) ;  /* 0x000000000f087348 */ /* 0x000fea0003c00000 */
[----:B------:R0:W1:Y:S02]  /*18050*/  SHFL.IDX P6, R14, R13, R12, R11 ;  /* 0x0000000c0d0e7389 */ /* 0x00006400000c000b */
[----:B01----:R-:W-:Y:S01]  /*18060*/  ENDCOLLECTIVE ;  /* 0x000000000000791b */ /* 0x003fe20003800000 */
.L_x_13578:
[----:B------:R-:W-:Y:S05]  /*18070*/  BRA `(.L_x_13579) ;  /* 0xfffffef400347947 */ /* 0x000fea000383ffff */
.L_x_13381:
[----:B0-----:R0:W1:Y:S02]  /*18080*/  SYNCS.PHASECHK.TRANS64.TRYWAIT P1, [R18+URZ+0x16800], R25 ;  /* 0x01680019120075a7 */ /* 0x001064000802017f */
[----:B-1----:R-:W-:Y:S05]  /*18090*/  @!P1 NANOSLEEP.SYNCS 0x989680 ;  /* 0x009896800000995d */ /* 0x002fea0003900000 */
[----:B------:R-:W1:Y:S02]  /*180a0*/  @!P1 SYNCS.PHASECHK.TRANS64 P1, [R18+URZ+0x16800], R25 ;  /* 0x01680019120095a7 */ /* 0x000e64000802007f */
[----:B-1----:R-:W-:Y:S05]  /*180b0*/  @!P1 BRA `(.L_x_13381) ;  /* 0xfffffffc00f09947 */ /* 0x002fea000383ffff */
[----:B------:R-:W-:Y:S05]  /*180c0*/  BRA `(.L_x_13580) ;  /* 0xfffffef800187947 */ /* 0x000fea000383ffff */
.L_x_13387:
[----:B-1----:R1:W4:Y:S02]  /*180d0*/  SYNCS.PHASECHK.TRANS64.TRYWAIT P1, [R0+URZ+0x16830], R5 ;  /* 0x01683005000075a7 */ /* 0x002324000802017f */
[----:B----4-:R-:W-:Y:S05]  /*180e0*/  @!P1 NANOSLEEP.SYNCS 0x989680 ;  /* 0x009896800000995d */ /* 0x010fea0003900000 */
[----:B------:R-:W4:Y:S02]  /*180f0*/  @!P1 SYNCS.PHASECHK.TRANS64 P1, [R0+URZ+0x16830], R5 ;  /* 0x01683005000095a7 */ /* 0x000f24000802007f */
[----:B----4-:R-:W-:Y:S05]  /*18100*/  @!P1 BRA `(.L_x_13387) ;  /* 0xfffffffc00f09947 */ /* 0x010fea000383ffff */
[----:B------:R-:W-:Y:S05]  /*18110*/  BRA `(.L_x_13386) ;  /* 0xffffff0400607947 */ /* 0x000fea000383ffff */
.L_x_13394:
[----:B-1----:R1:W2:Y:S02]  /*18120*/  SYNCS.PHASECHK.TRANS64.TRYWAIT P2, [R5+URZ+0x16830], R6 ;  /* 0x01683006050075a7 */ /* 0x0022a4000804017f */
[----:B--2---:R-:W-:Y:S05]  /*18130*/  @!P2 NANOSLEEP.SYNCS 0x989680 ;  /* 0x009896800000a95d */ /* 0x004fea0003900000 */
[----:B------:R-:W2:Y:S02]  /*18140*/  @!P2 SYNCS.PHASECHK.TRANS64 P2, [R5+URZ+0x16830], R6 ;  /* 0x016830060500a5a7 */ /* 0x000ea4000804007f */
[----:B--2---:R-:W-:Y:S05]  /*18150*/  @!P2 BRA `(.L_x_13394) ;  /* 0xfffffffc00f0a947 */ /* 0x004fea000383ffff */
[----:B------:R-:W-:Y:S05]  /*18160*/  BRA `(.L_x_13393) ;  /* 0xffffff2c00947947 */ /* 0x000fea000383ffff */
.L_x_13398:
[----:B-1----:R1:W2:Y:S02]  /*18170*/  SYNCS.PHASECHK.TRANS64.TRYWAIT P1, [R5+URZ+0x16850], R4 ;  /* 0x01685004050075a7 */ /* 0x0022a4000802017f */
[----:B--2---:R-:W-:Y:S05]  /*18180*/  @!P1 NANOSLEEP.SYNCS 0x989680 ;  /* 0x009896800000995d */ /* 0x004fea0003900000 */
[----:B------:R-:W2:Y:S02]  /*18190*/  @!P1 SYNCS.PHASECHK.TRANS64 P1, [R5+URZ+0x16850], R4 ;  /* 0x01685004050095a7 */ /* 0x000ea4000802007f */
[----:B--2---:R-:W-:Y:S05]  /*181a0*/  @!P1 BRA `(.L_x_13398) ;  /* 0xfffffffc00f09947 */ /* 0x004fea000383ffff */
[----:B------:R-:W-:Y:S05]  /*181b0*/  BRA `(.L_x_13395) ;  /* 0xffffff3000647947 */ /* 0x000fea000383ffff */
.L_x_13405:
[----:B-1----:R1:W2:Y:S02]  /*181c0*/  SYNCS.PHASECHK.TRANS64.TRYWAIT P1, [R11+URZ+0x16850], R4 ;  /* 0x016850040b0075a7 */ /* 0x0022a4000802017f */
[----:B--2---:R-:W-:Y:S05]  /*181d0*/  @!P1 NANOSLEEP.SYNCS 0x989680 ;  /* 0x009896800000995d */ /* 0x004fea0003900000 */
[----:B------:R-:W2:Y:S02]  /*181e0*/  @!P1 SYNCS.PHASECHK.TRANS64 P1, [R11+URZ+0x16850], R4 ;  /* 0x016850040b0095a7 */ /* 0x000ea4000802007f */
[----:B--2---:R-:W-:Y:S05]  /*181f0*/  @!P1 BRA `(.L_x_13405) ;  /* 0xfffffffc00f09947 */ /* 0x004fea000383ffff */
[----:B------:R-:W-:Y:S05]  /*18200*/  BRA `(.L_x_13404) ;  /* 0xffffff5400347947 */ /* 0x000fea000383ffff */
.L_x_13411:
[----:B------:R-:W-:Y:S01]  /*18210*/  IMAD.MOV.U32 R13, RZ, RZ, R41 ;  /* 0x000000ffff0d7224 */ /* 0x000fe200078e0029 */
[----:B------:R-:W-:Y:S01]  /*18220*/  MOV R12, RZ ;  /* 0x000000ff000c7202 */ /* 0x000fe20000000f00 */
[----:B------:R-:W-:Y:S02]  /*18230*/  IMAD.MOV.U32 R11, RZ, RZ, 0x181f ;  /* 0x0000181fff0b7424 */ /* 0x000fe400078e00ff */
[----:B------:R-:W-:Y:S02]  /*18240*/  IMAD.MOV.U32 R15, RZ, RZ, -0x1 ;  /* 0xffffffffff0f7424 */ /* 0x000fe400078e00ff */
[----:B------:R-:W-:-:S07]  /*18250*/  IMAD R42, R68, 0xc0, R70 ;  /* 0x000000c0442a7824 */ /* 0x000fce00078e0246 */
[----:B-----5:R-:W-:Y:S05]  /*18260*/  WARPSYNC.COLLECTIVE R15, `(.L_x_13581) ;  /* 0x000000000f087348 */ /* 0x020fea0003c00000 */
[----:B------:R0:W1:Y:S02]  /*18270*/  SHFL.IDX P6, R14, R13, R12, R11 ;  /* 0x0000000c0d0e7389 */ /* 0x00006400000c000b */
[----:B01---5:R-:W-:Y:S01]  /*18280*/  ENDCOLLECTIVE ;  /* 0x000000000000791b */ /* 0x023fe20003800000 */
.L_x_13581:
[----:B------:R-:W-:Y:S01]  /*18290*/  VIADD R20, R42, 0x30 ;  /* 0x000000302a147836 */ /* 0x000fe20000000000 */
[----:B------:R-:W-:Y:S01]  /*182a0*/  MOV R13, R40 ;  /* 0x00000028000d7202 */ /* 0x000fe20000000f00 */
[----:B------:R-:W-:-:S07]  /*182b0*/  IMAD.MOV.U32 R0, RZ, RZ, R14 ;  /* 0x000000ffff007224 */ /* 0x000fce00078e000e */
[----:B------:R-:W-:Y:S05]  /*182c0*/  WARPSYNC.COLLECTIVE R15, `(.L_x_13582) ;  /* 0x000000000f087348 */ /* 0x000fea0003c00000 */
[----:B------:R0:W1:Y:S02]  /*182d0*/  SHFL.IDX P6, R14, R13, R12, R11 ;  /* 0x0000000c0d0e7389 */ /* 0x00006400000c000b */
[----:B01----:R-:W-:Y:S01]  /*182e0*/  ENDCOLLECTIVE ;  /* 0x000000000000791b */ /* 0x003fe20003800000 */
.L_x_13582:
[----:B------:R-:W-:Y:S02]  /*182f0*/  ULDC UR4, c[0x0][0xac8] ;  /* 0x0002b20000047ab9 */ /* 0x000fe40000000800 */
[----:B------:R-:W-:-:S04]  /*18300*/  ISETP.GE.AND P0, PT, R59, UR4, PT ;  /* 0x000000043b007c0c */ /* 0x000fc8000bf06270 */
[-C--:B------:R-:W-:Y:S02]  /*18310*/  ISETP.GE.OR P3, PT, R42, R61.reuse, P0 ;  /* 0x0000003d2a00720c */ /* 0x080fe40000766670 */
[----:B------:R-:W-:Y:S02]  /*18320*/  ISETP.GE.OR P4, PT, R20, R61, P0 ;  /* 0x0000003d1400720c */ /* 0x000fe40000786670 */
[----:B------:R-:W-:Y:S01]  /*18330*/  IADD3 R20, R42, 0x60, RZ ;  /* 0x000000602a147810 */ /* 0x000fe20007ffe0ff */
[----:B------:R-:W-:-:S03]  /*18340*/  IMAD.MOV.U32 R13, RZ, RZ, R41 ;  /* 0x000000ffff0d7224 */ /* 0x000fc600078e0029 */
[----:B------:R-:W-:Y:S01]  /*18350*/  ISETP.GE.OR P2, PT, R20, R61, P0 ;  /* 0x0000003d1400720c */ /* 0x000fe20000746670 */
[----:B------:R-:W-:Y:S02]  /*18360*/  IMAD.MOV.U32 R12, RZ, RZ, 0x1 ;  /* 0x00000001ff0c7424 */ /* 0x000fe400078e00ff */
[----:B------:R-:W-:-:S10]  /*18370*/  IMAD.MOV.U32 R3, RZ, RZ, R14 ;  /* 0x000000ffff037224 */ /* 0x000fd400078e000e */
[----:B------:R-:W-:Y:S05]  /*18380*/  WARPSYNC.COLLECTIVE R15, `(.L_x_13583) ;  /* 0x000000000f087348 */ /* 0x000fea0003c00000 */
[----:B------:R0:W1:Y:S02]  /*18390*/  SHFL.IDX P6, R14, R13, R12, R11 ;  /* 0x0000000c0d0e7389 */ /* 0x00006400000c000b */
[----:B01----:R-:W-:Y:S01]  /*183a0*/  ENDCOLLECTIVE ;  /* 0x000000000000791b */ /* 0x003fe20003800000 */
.L_x_13583:
[----:B------:R-:W-:-:S04]  /*183b0*/  @!P3 LEA R32, P5, R59, R3, 0x1 ;  /* 0x000000033b20b211 */ /* 0x000fc800078a08ff */
[----:B------:R-:W-:Y:S01]  /*183c0*/  @!P3 LEA.HI.X R3, R59, R0, R58, 0x1, P5 ;  /* 0x000000003b03b211 */ /* 0x000fe200028f0c3a */
[----:B------:R-:W-:Y:S01]  /*183d0*/  IMAD.MOV.U32 R13, RZ, RZ, R40 ;  /* 0x000000ffff0d7224 */ /* 0x000fe200078e0028 */
[----:B------:R-:W-:-:S07]  /*183e0*/  MOV R8, R14 ;  /* 0x0000000e00087202 */ /* 0x000fce0000000f00 */
[----:B------:R-:W-:Y:S05]  /*183f0*/  WARPSYNC.COLLECTIVE R15, `(.L_x_13584) ;  /* 0x000000000f087348 */ /* 0x000fea0003c00000 */
[----:B------:R0:W1:Y:S02]  /*18400*/  SHFL.IDX P6, R14, R13, R12, R11 ;  /* 0x0000000c0d0e7389 */ /* 0x00006400000c000b */
[----:B01----:R-:W-:Y:S01]  /*18410*/  ENDCOLLECTIVE ;  /* 0x000000000000791b */ /* 0x003fe20003800000 */
.L_x_13584:
[----:B------:R-:W-:Y:S01]  /*18420*/  IMAD.MOV.U32 R13, RZ, RZ, R41 ;  /* 0x000000ffff0d7224 */ /* 0x000fe200078e0029 */
[----:B------:R-:W-:Y:S01]  /*18430*/  MOV R12, 0x2 ;  /* 0x00000002000c7802 */ /* 0x000fe20000000f00 */
[----:B------:R-:W-:-:S07]  /*18440*/  IMAD.MOV.U32 R9, RZ, RZ, R14 ;  /* 0x000000ffff097224 */ /* 0x000fce00078e000e */
[----:B------:R-:W-:Y:S05]  /*18450*/  WARPSYNC.COLLECTIVE R15, `(.L_x_13585) ;  /* 0x000000000f087348 */ /* 0x000fea0003c00000 */
[----:B------:R0:W1:Y:S02]  /*18460*/  SHFL.IDX P6, R14, R13, R12, R11 ;  /* 0x0000000c0d0e7389 */ /* 0x00006400000c000b */
[----:B01----:R-:W-:Y:S01]  /*18470*/  ENDCOLLECTIVE ;  /* 0x000000000000791b */ /* 0x003fe20003800000 */
.L_x_13585:
[----:B------:R-:W-:Y:S01]  /*18480*/  @!P4 LEA R20, P1, R59, R9, 0x1 ;  /* 0x000000093b14c211 */ /* 0x000fe200078208ff */
[----:B------:R-:W-:-:S03]  /*18490*/  @!P3 IMAD.MOV.U32 R9, RZ, RZ, R3 ;  /* 0x000000ffff09b224 */ /* 0x000fc600078e0003 */
[----:B------:R-:W-:Y:S01]  /*184a0*/  @!P4 LEA.HI.X R21, R59, R8, R58, 0x1, P1 ;  /* 0x000000083b15c211 */ /* 0x000fe200008f0c3a */
[----:B------:R-:W-:-:S05]  /*184b0*/  @!P3 IMAD.MOV.U32 R8, RZ, RZ, R32 ;  /* 0x000000ffff08b224 */ /* 0x000fca00078e0020 */
[----:B------:R0:W-:Y:S01]  /*184c0*/  @!P3 ST.E.128 desc[UR42][R8.64], R4 ;  /* 0x000000040800b985 */ /* 0x0001e2000c101d2a */
[----:B------:R-:W-:-:S03]  /*184d0*/  IMAD.MOV.U32 R13, RZ, RZ, R40 ;  /* 0x000000ffff0d7224 */ /* 0x000fc600078e0028 */
[----:B------:R0:W-:Y:S01]  /*184e0*/  @!P4 ST.E.128 desc[UR42][R20.64], R24 ;  /* 0x000000181400c985 */ /* 0x0001e2000c101d2a */
[----:B------:R-:W-:-:S07]  /*184f0*/  IMAD.MOV.U32 R10, RZ, RZ, R14 ;  /* 0x000000ffff0a7224 */ /* 0x000fce00078e000e */
[----:B0-----:R-:W-:Y:S05]  /*18500*/  WARPSYNC.COLLECTIVE R15, `(.L_x_13586) ;  /* 0x000000000f087348 */ /* 0x001fea0003c00000 */
[----:B------:R1:W2:Y:S02]  /*18510*/  SHFL.IDX P6, R14, R13, R12, R11 ;  /* 0x0000000c0d0e7389 */ /* 0x0002a400000c000b */
[----:B012---:R-:W-:Y:S01]  /*18520*/  ENDCOLLECTIVE ;  /* 0x000000000000791b */ /* 0x007fe20003800000 */
.L_x_13586:
[----:B------:R-:W-:Y:S01]  /*18530*/  IMAD.MOV.U32 R13, RZ, RZ, R41 ;  /* 0x000000ffff0d7224 */ /* 0x000fe200078e0029 */
[----:B------:R-:W-:Y:S02]  /*18540*/  MOV R12, 0x3 ;  /* 0x00000003000c7802 */ /* 0x000fe40000000f00 */
[----:B------:R-:W-:-:S13]  /*18550*/  @!P2 LEA R43, P5, R59, R14, 0x1 ;  /* 0x0000000e3b2ba211 */ /* 0x000fda00078a08ff */
[----:B------:R-:W-:Y:S05]  /*18560*/  WARPSYNC.COLLECTIVE R15, `(.L_x_13587) ;  /* 0x000000000f087348 */ /* 0x000fea0003c00000 */
[----:B------:R0:W1:Y:S02]  /*18570*/  SHFL.IDX P6, R14, R13, R12, R11 ;  /* 0x0000000c0d0e7389 */ /* 0x00006400000c000b */
[----:B01----:R-:W-:Y:S01]  /*18580*/  ENDCOLLECTIVE ;  /* 0x000000000000791b */ /* 0x003fe20003800000 */
.L_x_13587:
[----:B------:R-:W-:Y:S01]  /*18590*/  @!P2 LEA.HI.X R10, R59, R10, R58, 0x1, P5 ;  /* 0x0000000a3b0aa211 */ /* 0x000fe200028f0c3a */
[----:B------:R-:W-:-:S03]  /*185a0*/  @!P2 IMAD.MOV.U32 R4, RZ, RZ, R43 ;  /* 0x000000ffff04a224 */ /* 0x000fc600078e002b */
[----:B------:R-:W-:-:S05]  /*185b0*/  @!P2 MOV R5, R10 ;  /* 0x0000000a0005a202 */ /* 0x000fca0000000f00 */
[----:B------:R0:W-:Y:S01]  /*185c0*/  @!P2 ST.E.128 desc[UR42][R4.64], R28 ;  /* 0x0000001c0400a985 */ /* 0x0001e2000c101d2a */
[----:B------:R-:W-:Y:S02]  /*185d0*/  IMAD.MOV.U32 R13, RZ, RZ, R40 ;  /* 0x000000ffff0d7224 */ /* 0x000fe400078e0028 */
[----:B------:R-:W-:-:S07]  /*185e0*/  IMAD.MOV.U32 R0, RZ, RZ, R14 ;  /* 0x000000ffff007224 */ /* 0x000fce00078e000e */
[----:B0-----:R-:W-:Y:S05]  /*185f0*/  WARPSYNC.COLLECTIVE R15, `(.L_x_13588) ;  /* 0x000000000f087348 */ /* 0x001fea0003c00000 */
[----:B------:R1:W2:Y:S02]  /*18600*/  SHFL.IDX P6, R14, R13, R12, R11 ;  /* 0x0000000c0d0e7389 */ /* 0x0002a400000c000b */
[----:B012---:R-:W-:Y:S01]  /*18610*/  ENDCOLLECTIVE ;  /* 0x000000000000791b */ /* 0x007fe20003800000 */
.L_x_13588:
[----:B------:R-:W-:Y:S05]  /*18620*/  BRA `(.L_x_13589) ;  /* 0xffffff6800787947 */ /* 0x000fea000383ffff */
.L_x_13413:
[----:B------:R-:W-:Y:S01]  /*18630*/  IMAD.MOV.U32 R13, RZ, RZ, R4 ;  /* 0x000000ffff0d7224 */ /* 0x000fe200078e0004 */
[----:B------:R-:W-:Y:S01]  /*18640*/  MOV R15, 0xffffffff ;  /* 0xffffffff000f7802 */ /* 0x000fe20000000f00 */
[----:B------:R-:W-:Y:S02]  /*18650*/  IMAD.MOV.U32 R12, RZ, RZ, RZ ;  /* 0x000000ffff0c7224 */ /* 0x000fe400078e00ff */
[----:B------:R-:W-:-:S07]  /*18660*/  IMAD.MOV.U32 R11, RZ, RZ, 0x1c1f ;  /* 0x00001c1fff0b7424 */ /* 0x000fce00078e00ff */
[----:B------:R-:W-:Y:S05]  /*18670*/  WARPSYNC.COLLECTIVE R15, `(.L_x_13590) ;  /* 0x000000000f087348 */ /* 0x000fea0003c00000 */
[----:B------:R0:W1:Y:S02]  /*18680*/  SHFL.IDX P6, R14, R13, R12, R11 ;  /* 0x0000000c0d0e7389 */ /* 0x00006400000c000b */
[----:B01----:R-:W-:Y:S01]  /*18690*/  ENDCOLLECTIVE ;  /* 0x000000000000791b */ /* 0x003fe20003800000 */
.L_x_13590:
[----:B------:R-:W-:Y:S02]  /*186a0*/  IMAD.MOV.U32 R13, RZ, RZ, R0 ;  /* 0x000000ffff0d7224 */ /* 0x000fe400078e0000 */
[----:B------:R-:W-:-:S07]  /*186b0*/  IMAD.MOV.U32 R3, RZ, RZ, R14 ;  /* 0x000000ffff037224 */ /* 0x000fce00078e000e */
[----:B------:R-:W-:Y:S05]  /*186c0*/  WARPSYNC.COLLECTIVE R15, `(.L_x_13591) ;  /* 0x000000000f087348 */ /* 0x000fea0003c00000 */
[----:B------:R0:W1:Y:S02]  /*186d0*/  SHFL.IDX P6, R14, R13, R12, R11 ;  /* 0x0000000c0d0e7389 */ /* 0x00006400000c000b */
[----:B01----:R-:W-:Y:S01]  /*186e0*/  ENDCOLLECTIVE ;  /* 0x000000000000791b */ /* 0x003fe20003800000 */
.L_x_13591:
[----:B------:R-:W-:Y:S05]  /*186f0*/  BRA `(.L_x_13592) ;  /* 0xffffff6c00547947 */ /* 0x000fea000383ffff */
.L_x_13416:
[----:B------:R-:W-:Y:S01]  /*18700*/  BSSY B1, `(.L_x_13593) ;  /* 0x0000008000017945 */ /* 0x000fe20003800000 */
[----:B---3--:R-:W-:Y:S01]  /*18710*/  IMAD.MOV.U32 R13, RZ, RZ, R4 ;  /* 0x000000ffff0d7224 */ /* 0x008fe200078e0004 */
[----:B------:R-:W-:Y:S01]  /*18720*/  MOV R12, 0x1 ;  /* 0x00000001000c7802 */ /* 0x000fe20000000f00 */
[----:B------:R-:W-:Y:S02]  /*18730*/  IMAD.MOV.U32 R11, RZ, RZ, 0x1c1f ;  /* 0x00001c1fff0b7424 */ /* 0x000fe400078e00ff */
[----:B------:R-:W-:-:S07]  /*18740*/  IMAD.MOV.U32 R15, RZ, RZ, -0x1 ;  /* 0xffffffffff0f7424 */ /* 0x000fce00078e00ff */
[----:B012---:R-:W-:Y:S05]  /*18750*/  WARPSYNC.COLLECTIVE R15, `(.L_x_13594) ;  /* 0x000000000f087348 */ /* 0x007fea0003c00000 */
[----:B--2---:R2:W3:Y:S02]  /*18760*/  SHFL.IDX P6, R14, R13, R12, R11 ;  /* 0x0000000c0d0e7389 */ /* 0x0044e400000c000b */
[----:B0123--:R-:W-:Y:S01]  /*18770*/  ENDCOLLECTIVE ;  /* 0x000000000000791b */ /* 0x00ffe20003800000 */
.L_x_13594:
[----:B------:R-:W-:Y:S05]  /*18780*/  BSYNC B1 ;  /* 0x0000000000017941 */ /* 0x000fea0003800000 */
.L_x_13593:
        /* <DEDUP_REMOVED lines=8> */
.L_x_13595:
[----:B------:R-:W-:Y:S05]  /*18810*/  BRA `(.L_x_13596) ;  /* 0xffffff6c00b07947 */ /* 0x000fea000383ffff */
.L_x_13420:
[----:B------:R-:W-:Y:S01]  /*18820*/  MOV R13, R20 ;  /* 0x00000014000d7202 */ /* 0x000fe20000000f00 */
[----:B------:R-:W-:Y:S02]  /*18830*/  IMAD.MOV.U32 R12, RZ, RZ, RZ ;  /* 0x000000ffff0c7224 */ /* 0x000fe400078e00ff */
[----:B------:R-:W-:Y:S02]  /*18840*/  IMAD.MOV.U32 R11, RZ, RZ, 0x181f ;  /* 0x0000181fff0b7424 */ /* 0x000fe400078e00ff */
[----:B------:R-:W-:Y:S02]  /*18850*/  IMAD.MOV.U32 R15, RZ, RZ, -0x1 ;  /* 0xffffffffff0f7424 */ /* 0x000fe400078e00ff */
[----:B------:R-:W-:Y:S02]  /*18860*/  IMAD R24, R27, 0xc0, R28 ;  /* 0x000000c01b187824 */ /* 0x000fe400078e021c */
[----:B------:R-:W-:-:S07]  /*18870*/  IMAD R21, R25, R8, RZ ;  /* 0x0000000819157224 */ /* 0x000fce00078e02ff */
[----:B-1----:R-:W-:Y:S05]  /*18880*/  WARPSYNC.COLLECTIVE R15, `(.L_x_13597) ;  /* 0x000000000f087348 */ /* 0x002fea0003c00000 */
[----:B------:R0:W2:Y:S02]  /*18890*/  SHFL.IDX P6, R14, R13, R12, R11 ;  /* 0x0000000c0d0e7389 */ /* 0x0000a400000c000b */
[----:B012---:R-:W-:Y:S01]  /*188a0*/  ENDCOLLECTIVE ;  /* 0x000000000000791b */ /* 0x007fe20003800000 */
.L_x_13597:
[C---:B------:R-:W-:Y:S02]  /*188b0*/  IADD3 R8, R24.reuse, 0x30, RZ ;  /* 0x0000003018087810 */ /* 0x040fe40007ffe0ff */
[-C--:B------:R-:W-:Y:S02]  /*188c0*/  ISETP.GE.OR P3, PT, R24, R21.reuse, P0 ;  /* 0x000000151800720c */ /* 0x080fe40000766670 */
[----:B------:R-:W-:Y:S01]  /*188d0*/  ISETP.GE.OR P4, PT, R8, R21, P0 ;  /* 0x000000150800720c */ /* 0x000fe20000786670 */
[----:B------:R-:W-:-:S05]  /*188e0*/  VIADD R8, R24, 0x60 ;  /* 0x0000006018087836 */ /* 0x000fca0000000000 */
[----:B------:R-:W-:Y:S01]  /*188f0*/  ISETP.GE.OR P2, PT, R8, R21, P0 ;  /* 0x000000150800720c */ /* 0x000fe20000746670 */
[----:B------:R-:W-:Y:S01]  /*18900*/  IMAD.MOV.U32 R13, RZ, RZ, R7 ;  /* 0x000000ffff0d7224 */ /* 0x000fe200078e0007 */
[----:B------:R-:W-:-:S11]  /*18910*/  MOV R0, R14 ;  /* 0x0000000e00007202 */ /* 0x000fd60000000f00 */
[----:B------:R-:W-:Y:S05]  /*18920*/  WARPSYNC.COLLECTIVE R15, `(.L_x_13598) ;  /* 0x000000000f087348 */ /* 0x000fea0003c00000 */
[----:B------:R0:W1:Y:S02]  /*18930*/  SHFL.IDX P6, R14, R13, R12, R11 ;  /* 0x0000000c0d0e7389 */ /* 0x00006400000c000b */
[----:B01----:R-:W-:Y:S01]  /*18940*/  ENDCOLLECTIVE ;  /* 0x000000000000791b */ /* 0x003fe20003800000 */
.L_x_13598:
[----:B------:R-:W-:Y:S01]  /*18950*/  IMAD.MOV.U32 R13, RZ, RZ, R20 ;  /* 0x000000ffff0d7224 */ /* 0x000fe200078e0014 */
[----:B------:R-:W-:Y:S01]  /*18960*/  MOV R12, 0x1 ;  /* 0x00000001000c7802 */ /* 0x000fe20000000f00 */
[----:B------:R-:W-:-:S07]  /*18970*/  IMAD.MOV.U32 R3, RZ, RZ, R14 ;  /* 0x000000ffff037224 */ /* 0x000fce00078e000e */
[----:B------:R-:W-:Y:S05]  /*18980*/  WARPSYNC.COLLECTIVE R15, `(.L_x_13599) ;  /* 0x000000000f087348 */ /* 0x000fea0003c00000 */
[----:B------:R0:W1:Y:S02]  /*18990*/  SHFL.IDX P6, R14, R13, R12, R11 ;  /* 0x0000000c0d0e7389 */ /* 0x00006400000c000b */
[----:B01----:R-:W-:Y:S01]  /*189a0*/  ENDCOLLECTIVE ;  /* 0x000000000000791b */ /* 0x003fe20003800000 */
.L_x_13599:
[----:B------:R-:W-:-:S04]  /*189b0*/  @!P3 LEA R10, P5, R59, R3, 0x1 ;  /* 0x000000033b0ab211 */ /* 0x000fc800078a08ff */
[----:B------:R-:W-:Y:S01]  /*189c0*/  @!P3 LEA.HI.X R3, R59, R0, R58, 0x1, P5 ;  /* 0x000000003b03b211 */ /* 0x000fe200028f0c3a */
[----:B------:R-:W-:Y:S02]  /*189d0*/  IMAD.MOV.U32 R13, RZ, RZ, R7 ;  /* 0x000000ffff0d7224 */ /* 0x000fe400078e0007 */
[----:B------:R-:W-:-:S07]  /*189e0*/  IMAD.MOV.U32 R4, RZ, RZ, R14 ;  /* 0x000000ffff047224 */ /* 0x000fce00078e000e */
[----:B------:R-:W-:Y:S05]  /*189f0*/  WARPSYNC.COLLECTIVE R15, `(.L_x_13600) ;  /* 0x000000000f087348 */ /* 0x000fea0003c00000 */
[----:B------:R0:W1:Y:S02]  /*18a00*/  SHFL.IDX P6, R14, R13, R12, R11 ;  /* 0x0000000c0d0e7389 */ /* 0x00006400000c000b */
[----:B01----:R-:W-:Y:S01]  /*18a10*/  ENDCOLLECTIVE ;  /* 0x000000000000791b */ /* 0x003fe20003800000 */
.L_x_13600:
[----:B------:R-:W-:Y:S01]  /*18a20*/  MOV R13, R20 ;  /* 0x00000014000d7202 */ /* 0x000fe20000000f00 */
[----:B------:R-:W-:Y:S02]  /*18a30*/  IMAD.MOV.U32 R12, RZ, RZ, 0x2 ;  /* 0x00000002ff0c7424 */ /* 0x000fe400078e00ff */
[----:B------:R-:W-:-:S07]  /*18a40*/  IMAD.MOV.U32 R5, RZ, RZ, R14 ;  /* 0x000000ffff057224 */ /* 0x000fce00078e000e */
[----:B------:R-:W-:Y:S05]  /*18a50*/  WARPSYNC.COLLECTIVE R15, `(.L_x_13601) ;  /* 0x000000000f087348 */ /* 0x000fea0003c00000 */
[----:B------:R0:W1:Y:S02]  /*18a60*/  SHFL.IDX P6, R14, R13, R12, R11 ;  /* 0x0000000c0d0e7389 */ /* 0x00006400000c000b */
[----:B01----:R-:W-:Y:S01]  /*18a70*/  ENDCOLLECTIVE ;  /* 0x000000000000791b */ /* 0x003fe20003800000 */
.L_x_13601:
[----:B------:R-:W-:-:S04]  /*18a80*/  @!P4 LEA R8, P1, R59, R5, 0x1 ;  /* 0x000000053b08c211 */ /* 0x000fc800078208ff */
[----:B------:R-:W-:Y:S01]  /*18a90*/  @!P4 LEA.HI.X R9, R59, R4, R58, 0x1, P1 ;  /* 0x000000043b09c211 */ /* 0x000fe200008f0c3a */
[----:B------:R-:W-:Y:S02]  /*18aa0*/  IMAD.MOV.U32 R13, RZ, RZ, R7 ;  /* 0x000000ffff0d7224 */ /* 0x000fe400078e0007 */
[----:B------:R-:W-:-:S07]  /*18ab0*/  IMAD.MOV.U32 R6, RZ, RZ, R14 ;  /* 0x000000ffff067224 */ /* 0x000fce00078e000e */
[----:B------:R-:W-:Y:S05]  /*18ac0*/  WARPSYNC.COLLECTIVE R15, `(.L_x_13602) ;  /* 0x000000000f087348 */ /* 0x000fea0003c00000 */
[----:B------:R0:W1:Y:S02]  /*18ad0*/  SHFL.IDX P6, R14, R13, R12, R11 ;  /* 0x0000000c0d0e7389 */ /* 0x00006400000c000b */
[----:B01----:R-:W-:Y:S01]  /*18ae0*/  ENDCOLLECTIVE ;  /* 0x000000000000791b */ /* 0x003fe20003800000 */
.L_x_13602:
[----:B------:R-:W-:Y:S01]  /*18af0*/  @!P3 IMAD.MOV.U32 R11, RZ, RZ, R3 ;  /* 0x000000ffff0bb224 */ /* 0x000fe200078e0003 */
[----:B------:R-:W-:Y:S01]  /*18b00*/  MOV R12, 0x3 ;  /* 0x00000003000c7802 */ /* 0x000fe20000000f00 */
[----:B------:R-:W-:-:S03]  /*18b10*/  IMAD.MOV.U32 R13, RZ, RZ, R20 ;  /* 0x000000ffff0d7224 */ /* 0x000fc600078e0014 */
[----:B------:R0:W-:Y:S04]  /*18b20*/  @!P3 ST.E.128 desc[UR42][R10.64], RZ ;  /* 0x000000ff0a00b985 */ /* 0x0001e8000c101d2a */
[----:B------:R1:W-:Y:S01]  /*18b30*/  @!P4 ST.E.128 desc[UR42][R8.64], RZ ;  /* 0x000000ff0800c985 */ /* 0x0003e2000c101d2a */
[----:B------:R-:W-:-:S04]  /*18b40*/  @!P2 LEA R25, P5, R59, R14, 0x1 ;  /* 0x0000000e3b19a211 */ /* 0x000fc800078a08ff */
[----:B------:R-:W-:Y:S01]  /*18b50*/  @!P2 LEA.HI.X R5, R59, R6, R58, 0x1, P5 ;  /* 0x000000063b05a211 */ /* 0x000fe200028f0c3a */
[----:B0-----:R-:W-:Y:S01]  /*18b60*/  IMAD.MOV.U32 R11, RZ, RZ, 0x181f ;  /* 0x0000181fff0b7424 */ /* 0x001fe200078e00ff */
[----:B------:R-:W-:-:S07]  /*18b70*/  @!P2 MOV R4, R25 ;  /* 0x000000190004a202 */ /* 0x000fce0000000f00 */
[----:B-1----:R-:W-:Y:S05]  /*18b80*/  WARPSYNC.COLLECTIVE R15, `(.L_x_13603) ;  /* 0x000000000f087348 */ /* 0x002fea0003c00000 */
[----:B------:R0:W2:Y:S02]  /*18b90*/  SHFL.IDX P6, R14, R13, R12, R11 ;  /* 0x0000000c0d0e7389 */ /* 0x0000a400000c000b */
[----:B012---:R-:W-:Y:S01]  /*18ba0*/  ENDCOLLECTIVE ;  /* 0x000000000000791b */ /* 0x007fe20003800000 */
.L_x_13603:
[----:B------:R0:W-:Y:S01]  /*18bb0*/  @!P2 ST.E.128 desc[UR42][R4.64], RZ ;  /* 0x000000ff0400a985 */ /* 0x0001e2000c101d2a */
[----:B------:R-:W-:Y:S02]  /*18bc0*/  IMAD.MOV.U32 R13, RZ, RZ, R7 ;  /* 0x000000ffff0d7224 */ /* 0x000fe400078e0007 */
[----:B------:R-:W-:-:S07]  /*18bd0*/  IMAD.MOV.U32 R0, RZ, RZ, R14 ;  /* 0x000000ffff007224 */ /* 0x000fce00078e000e */
[----:B0-----:R-:W-:Y:S05]  /*18be0*/  WARPSYNC.COLLECTIVE R15, `(.L_x_13604) ;  /* 0x000000000f087348 */ /* 0x001fea0003c00000 */
[----:B------:R1:W2:Y:S02]  /*18bf0*/  SHFL.IDX P6, R14, R13, R12, R11 ;  /* 0x0000000c0d0e7389 */ /* 0x0002a400000c000b */
[----:B012---:R-:W-:Y:S01]  /*18c00*/  ENDCOLLECTIVE ;  /* 0x000000000000791b */ /* 0x007fe20003800000 */
.L_x_13604:
[----:B------:R-:W-:Y:S05]  /*18c10*/  BRA `(.L_x_13605) ;  /* 0xffffff7400d07947 */ /* 0x000fea000383ffff */
.L_x_13437:
        /* <DEDUP_REMOVED lines=8> */
[----:B------:R-:W-:Y:S05]  /*18ca0*/  WARPSYNC.COLLECTIVE R15, `(.L_x_13607) ;  /* 0x000000000f087348 */ /* 0x000fea0003c00000 */
[----:B------:R0:W1:Y:S02]  /*18cb0*/  SHFL.IDX P6, R14, R13, R12, R11 ;  /* 0x0000000c0d0e7389 */ /* 0x00006400000c000b */
[----:B01----:R-:W-:Y:S01]  /*18cc0*/  ENDCOLLECTIVE ;  /* 0x000000000000791b */ /* 0x003fe20003800000 */
.L_x_13607:
[----:B------:R-:W-:Y:S05]  /*18cd0*/  BSYNC B1 ;  /* 0x0000000000017941 */ /* 0x000fea0003800000 */
.L_x_13606:
[----:B------:R-:W-:Y:S05]  /*18ce0*/  BRA `(.L_x_13608) ;  /* 0xffffff8c00807947 */ /* 0x000fea000383ffff */
.L_x_13439:
[----:B------:R-:W-:Y:S01]  /*18cf0*/  BSSY B1, `(.L_x_13609) ;  /* 0x0000006000017945 */ /* 0x000fe20003800000 */
[----:B------:R-:W-:-:S07]  /*18d00*/  IMAD.MOV.U32 R15, RZ, RZ, -0x1 ;  /* 0xffffffffff0f7424 */ /* 0x000fce00078e00ff */
[----:B0-----:R-:W-:Y:S05]  /*18d10*/  WARPSYNC.COLLECTIVE R15, `(.L_x_13610) ;  /* 0x000000000f0c7348 */ /* 0x001fea0003c00000 */
[----:B------:R-:W-:Y:S02]  /*18d20*/  ELECT P6, UR62, PT ;  /* 0x00000000003e782f */ /* 0x000fe400038c0000 */
[----:B------:R-:W-:Y:S01]  /*18d30*/  MOV R14, UR62 ;  /* 0x0000003e000e7c02 */ /* 0x000fe20008000f00 */
[----:B0-----:R-:W-:Y:S10]  /*18d40*/  ENDCOLLECTIVE ;  /* 0x000000000000791b */ /* 0x001ff40003800000 */
.L_x_13610:
[----:B------:R-:W-:Y:S05]  /*18d50*/  BSYNC B1 ;  /* 0x0000000000017941 */ /* 0x000fea0003800000 */
.L_x_13609:
[----:B------:R-:W-:Y:S05]  /*18d60*/  BRA `(.L_x_13438) ;  /* 0xffffff8c00787947 */ /* 0x000fea000383ffff */
.L_x_13441:
[----:B0-----:R0:W1:Y:S02]  /*18d70*/  SYNCS.PHASECHK.TRANS64.TRYWAIT P0, [R16+URZ+0x16820], R6 ;  /* 0x01682006100075a7 */ /* 0x001064000800017f */
[----:B-1----:R-:W-:Y:S05]  /*18d80*/  @!P0 NANOSLEEP.SYNCS 0x989680 ;  /* 0x009896800000895d */ /* 0x002fea0003900000 */
[----:B------:R-:W1:Y:S02]  /*18d90*/  @!P0 SYNCS.PHASECHK.TRANS64 P0, [R16+URZ+0x16820], R6 ;  /* 0x01682006100085a7 */ /* 0x000e64000800007f */
[----:B-1----:R-:W-:Y:S05]  /*18da0*/  @!P0 BRA `(.L_x_13441) ;  /* 0xfffffffc00f08947 */ /* 0x002fea000383ffff */
[----:B------:R-:W-:Y:S05]  /*18db0*/  BRA `(.L_x_13611) ;  /* 0xffffff8c00887947 */ /* 0x000fea000383ffff */
.L_x_13445:
[----:B0-----:R0:W1:Y:S02]  /*18dc0*/  SYNCS.PHASECHK.TRANS64.TRYWAIT P0, [R6+URZ+0x168a0], R10 ;  /* 0x0168a00a060075a7 */ /* 0x001064000800017f */
[----:B-1----:R-:W-:Y:S05]  /*18dd0*/  @!P0 NANOSLEEP.SYNCS 0x989680 ;  /* 0x009896800000895d */ /* 0x002fea0003900000 */
[----:B------:R-:W1:Y:S02]  /*18de0*/  @!P0 SYNCS.PHASECHK.TRANS64 P0, [R6+URZ+0x168a0], R10 ;  /* 0x0168a00a060085a7 */ /* 0x000e64000800007f */
[----:B-1----:R-:W-:Y:S05]  /*18df0*/  @!P0 BRA `(.L_x_13445) ;  /* 0xfffffffc00f08947 */ /* 0x002fea000383ffff */
[----:B------:R-:W-:Y:S05]  /*18e00*/  BRA `(.L_x_13612) ;  /* 0xffffff8c00a47947 */ /* 0x000fea000383ffff */
.L_x_13450:
[----:B-1----:R1:W2:Y:S02]  /*18e10*/  SYNCS.PHASECHK.TRANS64.TRYWAIT P0, [R6+URZ+0x168c0], R10 ;  /* 0x0168c00a060075a7 */ /* 0x0022a4000800017f */
[----:B--2---:R-:W-:Y:S05]  /*18e20*/  @!P0 NANOSLEEP.SYNCS 0x989680 ;  /* 0x009896800000895d */ /* 0x004fea0003900000 */
[----:B------:R-:W2:Y:S02]  /*18e30*/  @!P0 SYNCS.PHASECHK.TRANS64 P0, [R6+URZ+0x168c0], R10 ;  /* 0x0168c00a060085a7 */ /* 0x000ea4000800007f */
[----:B--2---:R-:W-:Y:S05]  /*18e40*/  @!P0 BRA `(.L_x_13450) ;  /* 0xfffffffc00f08947 */ /* 0x004fea000383ffff */
[----:B------:R-:W-:Y:S05]  /*18e50*/  BRA `(.L_x_13613) ;  /* 0xffffff9000247947 */ /* 0x000fea000383ffff */
.L_x_13457:
[----:B-1----:R1:W2:Y:S02]  /*18e60*/  SYNCS.PHASECHK.TRANS64.TRYWAIT P2, [R6+URZ+0x168a0], R7 ;  /* 0x0168a007060075a7 */ /* 0x0022a4000804017f */
[----:B--2---:R-:W-:Y:S05]  /*18e70*/  @!P2 NANOSLEEP.SYNCS 0x989680 ;  /* 0x009896800000a95d */ /* 0x004fea0003900000 */
[----:B------:R-:W2:Y:S02]  /*18e80*/  @!P2 SYNCS.PHASECHK.TRANS64 P2, [R6+URZ+0x168a0], R7 ;  /* 0x0168a0070600a5a7 */ /* 0x000ea4000804007f */
[----:B--2---:R-:W-:Y:S05]  /*18e90*/  @!P2 BRA `(.L_x_13457) ;  /* 0xfffffffc00f0a947 */ /* 0x004fea000383ffff */
[----:B------:R-:W-:Y:S05]  /*18ea0*/  BRA `(.L_x_13614) ;  /* 0xffffff9000f07947 */ /* 0x000fea000383ffff */
.L_x_13462:
[----:B0-----:R0:W2:Y:S02]  /*18eb0*/  SYNCS.PHASECHK.TRANS64.TRYWAIT P2, [R6+URZ+0x168c0], R7 ;  /* 0x0168c007060075a7 */ /* 0x0010a4000804017f */
[----:B--2---:R-:W-:Y:S05]  /*18ec0*/  @!P2 NANOSLEEP.SYNCS 0x989680 ;  /* 0x009896800000a95d */ /* 0x004fea0003900000 */
[----:B------:R-:W2:Y:S02]  /*18ed0*/  @!P2 SYNCS.PHASECHK.TRANS64 P2, [R6+URZ+0x168c0], R7 ;  /* 0x0168c0070600a5a7 */ /* 0x000ea4000804007f */
[----:B--2---:R-:W-:Y:S05]  /*18ee0*/  @!P2 BRA `(.L_x_13462) ;  /* 0xfffffffc00f0a947 */ /* 0x004fea000383ffff */
[----:B------:R-:W-:Y:S05]  /*18ef0*/  BRA `(.L_x_13615) ;  /* 0xffffff9400687947 */ /* 0x000fea000383ffff */
.L_x_13477:
        /* <DEDUP_REMOVED lines=11> */
.L_x_13617:
[----:B------:R-:W-:Y:S05]  /*18fb0*/  BSYNC B0 ;  /* 0x0000000000007941 */ /* 0x000fea0003800000 */
.L_x_13616:
[----:B------:R-:W-:Y:S05]  /*18fc0*/  BRA `(.L_x_13618) ;  /* 0xffffffa000787947 */ /* 0x000fea000383ffff */
.L_x_13480:
[----:B0-----:R0:W1:Y:S02]  /*18fd0*/  SYNCS.PHASECHK.TRANS64.TRYWAIT P0, [R3+URZ+0x16840], R4 ;  /* 0x01684004030075a7 */ /* 0x001064000800017f */
[----:B-1----:R-:W-:Y:S05]  /*18fe0*/  @!P0 NANOSLEEP.SYNCS 0x989680 ;  /* 0x009896800000895d */ /* 0x002fea0003900000 */
[----:B------:R-:W1:Y:S02]  /*18ff0*/  @!P0 SYNCS.PHASECHK.TRANS64 P0, [R3+URZ+0x16840], R4 ;  /* 0x01684004030085a7 */ /* 0x000e64000800007f */
[----:B-1----:R-:W-:Y:S05]  /*19000*/  @!P0 BRA `(.L_x_13480) ;  /* 0xfffffffc00f08947 */ /* 0x002fea000383ffff */
[----:B------:R-:W-:Y:S05]  /*19010*/  BRA `(.L_x_13619) ;  /* 0xffffffa000c87947 */ /* 0x000fea000383ffff */
.L_x_13481:
        /* <DEDUP_REMOVED lines=8> */
.L_x_13621:
[----:B------:R-:W-:Y:S05]  /*190a0*/  BSYNC B0 ;  /* 0x0000000000007941 */ /* 0x000fea0003800000 */
.L_x_13620:
        /* <DEDUP_REMOVED lines=9> */
.L_x_13622:
[----:B------:R-:W-:Y:S02]  /*19140*/  IMAD.MOV.U32 R13, RZ, RZ, R2 ;  /* 0x000000ffff0d7224 */ /* 0x000fe400078e0002 */
[----:B------:R-:W-:Y:S02]  /*19150*/  IMAD.MOV.U32 R12, RZ, RZ, 0x1 ;  /* 0x00000001ff0c7424 */ /* 0x000fe400078e00ff */
[----:B------:R-:W-:-:S07]  /*19160*/  IMAD.MOV.U32 R7, RZ, RZ, R14 ;  /* 0x000000ffff077224 */ /* 0x000fce00078e000e */
[----:B------:R-:W-:Y:S05]  /*19170*/  WARPSYNC.COLLECTIVE R15, `(.L_x_13623) ;  /* 0x000000000f087348 */ /* 0x000fea0003c00000 */
[----:B------:R0:W1:Y:S02]  /*19180*/  SHFL.IDX P6, R14, R13, R12, R11 ;  /* 0x0000000c0d0e7389 */ /* 0x00006400000c000b */
[----:B01----:R-:W-:Y:S01]  /*19190*/  ENDCOLLECTIVE ;  /* 0x000000000000791b */ /* 0x003fe20003800000 */
.L_x_13623:
        /* <DEDUP_REMOVED lines=15> */
.L_x_13624:
[----:B------:R-:W-:Y:S01]  /*19290*/  @P0 LEA R8, R5, R16, 0x1 ;  /* 0x0000001005080211 */ /* 0x000fe200078e08ff */
[----:B------:R-:W-:Y:S02]  /*192a0*/  IMAD.MOV.U32 R13, RZ, RZ, R2 ;  /* 0x000000ffff0d7224 */ /* 0x000fe400078e0002 */
[----:B------:R-:W-:Y:S02]  /*192b0*/  IMAD.MOV.U32 R12, RZ, RZ, 0x2 ;  /* 0x00000002ff0c7424 */ /* 0x000fe400078e00ff */
[----:B------:R-:W-:-:S07]  /*192c0*/  IMAD.MOV.U32 R7, RZ, RZ, R14 ;  /* 0x000000ffff077224 */ /* 0x000fce00078e000e */
[----:B------:R-:W-:Y:S05]  /*192d0*/  WARPSYNC.COLLECTIVE R15, `(.L_x_13625) ;  /* 0x000000000f087348 */ /* 0x000fea0003c00000 */
[----:B------:R0:W1:Y:S02]  /*192e0*/  SHFL.IDX P6, R14, R13, R12, R11 ;  /* 0x0000000c0d0e7389 */ /* 0x00006400000c000b */
[----:B01----:R-:W-:Y:S01]  /*192f0*/  ENDCOLLECTIVE ;  /* 0x000000000000791b */ /* 0x003fe20003800000 */
.L_x_13625:
        /* <DEDUP_REMOVED lines=15> */
.L_x_13626:
[----:B------:R-:W-:Y:S01]  /*193f0*/  @P0 IMAD R8, R5, 0x2, R16 ;  /* 0x0000000205080824 */ /* 0x000fe200078e0210 */
[----:B------:R-:W-:Y:S01]  /*19400*/  MOV R13, R2 ;  /* 0x00000002000d7202 */ /* 0x000fe20000000f00 */
[----:B------:R-:W-:Y:S02]  /*19410*/  IMAD.MOV.U32 R12, RZ, RZ, 0x3 ;  /* 0x00000003ff0c7424 */ /* 0x000fe400078e00ff */
[----:B------:R-:W-:-:S07]  /*19420*/  IMAD.MOV.U32 R7, RZ, RZ, R14 ;  /* 0x000000ffff077224 */ /* 0x000fce00078e000e */
[----:B------:R-:W-:Y:S05]  /*19430*/  WARPSYNC.COLLECTIVE R15, `(.L_x_13627) ;  /* 0x000000000f087348 */ /* 0x000fea0003c00000 */
[----:B------:R0:W1:Y:S02]  /*19440*/  SHFL.IDX P6, R14, R13, R12, R11 ;  /* 0x0000000c0d0e7389 */ /* 0x00006400000c000b */
[----:B01----:R-:W-:Y:S01]  /*19450*/  ENDCOLLECTIVE ;  /* 0x000000000000791b */ /* 0x003fe20003800000 */
.L_x_13627:
        /* <DEDUP_REMOVED lines=15> */
.L_x_13628:
[----:B------:R-:W-:Y:S02]  /*19550*/  @P0 IMAD R8, R5, 0x2, R16 ;  /* 0x0000000205080824 */ /* 0x000fe400078e0210 */
[----:B------:R-:W-:Y:S01]  /*19560*/  IMAD.MOV.U32 R13, RZ, RZ, R2 ;  /* 0x000000ffff0d7224 */ /* 0x000fe200078e0002 */
[----:B------:R-:W-:Y:S02]  /*19570*/  MOV R12, 0x4 ;  /* 0x00000004000c7802 */ /* 0x000fe40000000f00 */
[----:B------:R-:W-:-:S07]  /*19580*/  MOV R7, R14 ;  /* 0x0000000e00077202 */ /* 0x000fce0000000f00 */
[----:B------:R-:W-:Y:S05]  /*19590*/  WARPSYNC.COLLECTIVE R15, `(.L_x_13629) ;  /* 0x000000000f087348 */ /* 0x000fea0003c00000 */
[----:B------:R0:W1:Y:S02]  /*195a0*/  SHFL.IDX P6, R14, R13, R12, R11 ;  /* 0x0000000c0d0e7389 */ /* 0x00006400000c000b */
[----:B01----:R-:W-:Y:S01]  /*195b0*/  ENDCOLLECTIVE ;  /* 0x000000000000791b */ /* 0x003fe20003800000 */
.L_x_13629:
        /* <DEDUP_REMOVED lines=15> */
.L_x_13630:
[----:B------:R-:W-:Y:S02]  /*196b0*/  @P0 IMAD R8, R5, 0x2, R16 ;  /* 0x0000000205080824 */ /* 0x000fe400078e0210 */
[----:B------:R-:W-:Y:S02]  /*196c0*/  IMAD.MOV.U32 R13, RZ, RZ, R2 ;  /* 0x000000ffff0d7224 */ /* 0x000fe400078e0002 */
[----:B------:R-:W-:Y:S02]  /*196d0*/  IMAD.MOV.U32 R12, RZ, RZ, 0x5 ;  /* 0x00000005ff0c7424 */ /* 0x000fe400078e00ff */
[----:B------:R-:W-:-:S07]  /*196e0*/  IMAD.MOV.U32 R7, RZ, RZ, R14 ;  /* 0x000000ffff077224 */ /* 0x000fce00078e000e */
[----:B------:R-:W-:Y:S05]  /*196f0*/  WARPSYNC.COLLECTIVE R15, `(.L_x_13631) ;  /* 0x000000000f087348 */ /* 0x000fea0003c00000 */
[----:B------:R0:W1:Y:S02]  /*19700*/  SHFL.IDX P6, R14, R13, R12, R11 ;  /* 0x0000000c0d0e7389 */ /* 0x00006400000c000b */
[----:B01----:R-:W-:Y:S01]  /*19710*/  ENDCOLLECTIVE ;  /* 0x000000000000791b */ /* 0x003fe20003800000 */
.L_x_13631:
        /* <DEDUP_REMOVED lines=15> */
.L_x_13632:
[----:B------:R-:W-:Y:S01]  /*19810*/  @P0 LEA R8, R5, R16, 0x1 ;  /* 0x0000001005080211 */ /* 0x000fe200078e08ff */
[----:B------:R-:W-:Y:S02]  /*19820*/  IMAD.MOV.U32 R13, RZ, RZ, R2 ;  /* 0x000000ffff0d7224 */ /* 0x000fe400078e0002 */
[----:B------:R-:W-:Y:S02]  /*19830*/  IMAD.MOV.U32 R12, RZ, RZ, 0x6 ;  /* 0x00000006ff0c7424 */ /* 0x000fe400078e00ff */
[----:B------:R-:W-:-:S07]  /*19840*/  IMAD.MOV.U32 R7, RZ, RZ, R14 ;  /* 0x000000ffff077224 */ /* 0x000fce00078e000e */
[----:B------:R-:W-:Y:S05]  /*19850*/  WARPSYNC.COLLECTIVE R15, `(.L_x_13633) ;  /* 0x000000000f087348 */ /* 0x000fea0003c00000 */
[----:B------:R0:W1:Y:S02]  /*19860*/  SHFL.IDX P6, R14, R13, R12, R11 ;  /* 0x0000000c0d0e7389 */ /* 0x00006400000c000b */
[----:B01----:R-:W-:Y:S01]  /*19870*/  ENDCOLLECTIVE ;  /* 0x000000000000791b */ /* 0x003fe20003800000 */
.L_x_13633:
        /* <DEDUP_REMOVED lines=15> */
.L_x_13634:
[----:B------:R-:W-:Y:S01]  /*19970*/  @P0 IMAD R8, R5, 0x2, R16 ;  /* 0x0000000205080824 */ /* 0x000fe200078e0210 */
[----:B------:R-:W-:Y:S01]  /*19980*/  MOV R13, R2 ;  /* 0x00000002000d7202 */ /* 0x000fe20000000f00 */
[----:B------:R-:W-:Y:S02]  /*19990*/  IMAD.MOV.U32 R12, RZ, RZ, 0x7 ;  /* 0x00000007ff0c7424 */ /* 0x000fe400078e00ff */
[----:B------:R-:W-:-:S07]  /*199a0*/  IMAD.MOV.U32 R7, RZ, RZ, R14 ;  /* 0x000000ffff077224 */ /* 0x000fce00078e000e */
[----:B------:R-:W-:Y:S05]  /*199b0*/  WARPSYNC.COLLECTIVE R15, `(.L_x_13635) ;  /* 0x000000000f087348 */ /* 0x000fea0003c00000 */
[----:B------:R0:W1:Y:S02]  /*199c0*/  SHFL.IDX P6, R14, R13, R12, R11 ;  /* 0x0000000c0d0e7389 */ /* 0x00006400000c000b */
[----:B01----:R-:W-:Y:S01]  /*199d0*/  ENDCOLLECTIVE ;  /* 0x000000000000791b */ /* 0x003fe20003800000 */
.L_x_13635:
        /* <DEDUP_REMOVED lines=10> */
.L_x_13636:
[----:B------:R-:W-:Y:S01]  /*19a80*/  @!PT LDS RZ, [RZ] ;  /* 0x00000000fffff984 */ /* 0x000fe20000000800 */
[----:B------:R-:W-:Y:S01]  /*19a90*/  @!PT LDS RZ, [RZ] ;  /* 0x00000000fffff984 */ /* 0x000fe20000000800 */
[----:B------:R-:W-:Y:S01]  /*19aa0*/  @!PT LDS RZ, [RZ] ;  /* 0x00000000fffff984 */ /* 0x000fe20000000800 */
[----:B------:R0:W-:Y:S01]  /*19ab0*/  @P0 LDGSTS.E.BYPASS.LTC128B.128 [R8+0x11400], desc[UR42][R6.64], !P2 ;  /* 0x1140000006080fae */ /* 0x0001e2000d101d6a */
[----:B------:R-:W-:Y:S01]  /*19ac0*/  MOV R0, R14 ;  /* 0x0000000e00007202 */ /* 0x000fe20000000f00 */
[----:B------:R-:W-:Y:S06]  /*19ad0*/  BRA `(.L_x_13637) ;  /* 0xffffff9c00d87947 */ /* 0x000fec000383ffff */
.L_x_13486:
[----:B------:R-:W-:Y:S01]  /*19ae0*/  IMAD.MOV.U32 R13, RZ, RZ, R0 ;  /* 0x000000ffff0d7224 */ /* 0x000fe200078e0000 */
[----:B------:R-:W-:Y:S01]  /*19af0*/  MOV R15, 0xffffffff ;  /* 0xffffffff000f7802 */ /* 0x000fe20000000f00 */
[----:B------:R-:W-:Y:S02]  /*19b00*/  IMAD.MOV.U32 R12, RZ, RZ, RZ ;  /* 0x000000ffff0c7224 */ /* 0x000fe400078e00ff */
[----:B------:R-:W-:Y:S02]  /*19b10*/  IMAD.MOV.U32 R11, RZ, RZ, 0x181f ;  /* 0x0000181fff0b7424 */ /* 0x000fe400078e00ff */
[----:B-----5:R-:W-:Y:S02]  /*19b20*/  IMAD R3, R26, R10, RZ ;  /* 0x0000000a1a037224 */ /* 0x020fe400078e02ff */
[----:B------:R-:W-:-:S07]  /*19b30*/  IMAD R25, R25, 0xc0, R9 ;  /* 0x000000c019197824 */ /* 0x000fce00078e0209 */
[----:B------:R-:W-:Y:S05]  /*19b40*/  WARPSYNC.COLLECTIVE R15, `(.L_x_13638) ;  /* 0x000000000f087348 */ /* 0x000fea0003c00000 */
[----:B------:R0:W1:Y:S02]  /*19b50*/  SHFL.IDX P6, R14, R13, R12, R11 ;  /* 0x0000000c0d0e7389 */ /* 0x00006400000c000b */
[----:B01----:R-:W-:Y:S01]  /*19b60*/  ENDCOLLECTIVE ;  /* 0x000000000000791b */ /* 0x003fe20003800000 */
.L_x_13638:
[C---:B------:R-:W-:Y:S01]  /*19b70*/  VIADD R8, R25.reuse, 0x10 ;  /* 0x0000001019087836 */ /* 0x040fe20000000000 */
[----:B------:R-:W-:Y:S01]  /*19b80*/  ISETP.GE.AND P1, PT, R25, R3, PT ;  /* 0x000000031900720c */ /* 0x000fe20003f26270 */
[----:B------:R-:W-:Y:S02]  /*19b90*/  IMAD.MOV.U32 R13, RZ, RZ, R2 ;  /* 0x000000ffff0d7224 */ /* 0x000fe400078e0002 */
[----:B------:R-:W-:-:S10]  /*19ba0*/  IMAD.MOV.U32 R6, RZ, RZ, R14 ;  /* 0x000000ffff067224 */ /* 0x000fd400078e000e */
[----:B------:R-:W-:Y:S05]  /*19bb0*/  WARPSYNC.COLLECTIVE R15, `(.L_x_13639) ;  /* 0x000000000f087348 */ /* 0x000fea0003c00000 */
[----:B------:R0:W1:Y:S02]  /*19bc0*/  SHFL.IDX P6, R14, R13, R12, R11 ;  /* 0x0000000c0d0e7389 */ /* 0x00006400000c000b */
[----:B01----:R-:W-:Y:S01]  /*19bd0*/  ENDCOLLECTIVE ;  /* 0x000000000000791b */ /* 0x003fe20003800000 */
.L_x_13639:
[----:B------:R-:W-:Y:S02]  /*19be0*/  IMAD.MOV.U32 R13, RZ, RZ, R0 ;  /* 0x000000ffff0d7224 */ /* 0x000fe400078e0000 */
[----:B------:R-:W-:Y:S02]  /*19bf0*/  IMAD.MOV.U32 R12, RZ, RZ, 0x1 ;  /* 0x00000001ff0c7424 */ /* 0x000fe400078e00ff */
[----:B------:R-:W-:-:S07]  /*19c00*/  IMAD.MOV.U32 R7, RZ, RZ, R14 ;  /* 0x000000ffff077224 */ /* 0x000fce00078e000e */
[----:B------:R-:W-:Y:S05]  /*19c10*/  WARPSYNC.COLLECTIVE R15, `(.L_x_13640) ;  /* 0x000000000f087348 */ /* 0x000fea0003c00000 */
[----:B------:R0:W1:Y:S02]  /*19c20*/  SHFL.IDX P6, R14, R13, R12, R11 ;  /* 0x0000000c0d0e7389 */ /* 0x00006400000c000b */
[----:B01----:R-:W-:Y:S01]  /*19c30*/  ENDCOLLECTIVE ;  /* 0x000000000000791b */ /* 0x003fe20003800000 */
.L_x_13640:
        /* <DEDUP_REMOVED lines=9> */
[----:B------:R0:W-:Y:S01]  /*19cd0*/  @!P1 LDGSTS.E.BYPASS.LTC128B.128 [R20+0x8400], desc[UR42][R6.64], !P0 ;  /* 0x0840000006149fae */ /* 0x0001e2000c101d6a */
[----:B------:R-:W-:Y:S02]  /*19ce0*/  ISETP.GE.AND P1, PT, R8, R3, PT ;  /* 0x000000030800720c */ /* 0x000fe40003f26270 */
[----:B0-----:R-:W-:-:S11]  /*19cf0*/  MOV R6, R14 ;  /* 0x0000000e00067202 */ /* 0x001fd60000000f00 */
[----:B------:R-:W-:Y:S05]  /*19d00*/  WARPSYNC.COLLECTIVE R15, `(.L_x_13641) ;  /* 0x000000000f087348 */ /* 0x000fea0003c00000 */
[----:B------:R0:W1:Y:S02]  /*19d10*/  SHFL.IDX P6, R14, R13, R12, R11 ;  /* 0x0000000c0d0e7389 */ /* 0x00006400000c000b */
[----:B01----:R-:W-:Y:S01]  /*19d20*/  ENDCOLLECTIVE ;  /* 0x000000000000791b */ /* 0x003fe20003800000 */
.L_x_13641:
[----:B------:R-:W-:Y:S02]  /*19d30*/  IMAD.MOV.U32 R13, RZ, RZ, R0 ;  /* 0x000000ffff0d7224 */ /* 0x000fe400078e0000 */
[----:B------:R-:W-:Y:S02]  /*19d40*/  IMAD.MOV.U32 R12, RZ, RZ, 0x2 ;  /* 0x00000002ff0c7424 */ /* 0x000fe400078e00ff */
[----:B------:R-:W-:-:S07]  /*19d50*/  IMAD.MOV.U32 R7, RZ, RZ, R14 ;  /* 0x000000ffff077224 */ /* 0x000fce00078e000e */
[----:B------:R-:W-:Y:S05]  /*19d60*/  WARPSYNC.COLLECTIVE R15, `(.L_x_13642) ;  /* 0x000000000f087348 */ /* 0x000fea0003c00000 */
[----:B------:R0:W1:Y:S02]  /*19d70*/  SHFL.IDX P6, R14, R13, R12, R11 ;  /* 0x0000000c0d0e7389 */ /* 0x00006400000c000b */
[----:B01----:R-:W-:Y:S01]  /*19d80*/  ENDCOLLECTIVE ;  /* 0x000000000000791b */ /* 0x003fe20003800000 */
.L_x_13642:
        /* <DEDUP_REMOVED lines=16> */
.L_x_13643:
[----:B------:R-:W-:Y:S01]  /*19e90*/  MOV R13, R0 ;  /* 0x00000000000d7202 */ /* 0x000fe20000000f00 */
[----:B------:R-:W-:Y:S02]  /*19ea0*/  IMAD.MOV.U32 R12, RZ, RZ, 0x3 ;  /* 0x00000003ff0c7424 */ /* 0x000fe400078e00ff */
[----:B------:R-:W-:-:S07]  /*19eb0*/  IMAD.MOV.U32 R7, RZ, RZ, R14 ;  /* 0x000000ffff077224 */ /* 0x000fce00078e000e */
[----:B------:R-:W-:Y:S05]  /*19ec0*/  WARPSYNC.COLLECTIVE R15, `(.L_x_13644) ;  /* 0x000000000f087348 */ /* 0x000fea0003c00000 */
[----:B------:R0:W1:Y:S02]  /*19ed0*/  SHFL.IDX P6, R14, R13, R12, R11 ;  /* 0x0000000c0d0e7389 */ /* 0x00006400000c000b */
[----:B01----:R-:W-:Y:S01]  /*19ee0*/  ENDCOLLECTIVE ;  /* 0x000000000000791b */ /* 0x003fe20003800000 */
.L_x_13644:
        /* <DEDUP_REMOVED lines=16> */
.L_x_13645:
[----:B------:R-:W-:Y:S01]  /*19ff0*/  IMAD.MOV.U32 R13, RZ, RZ, R0 ;  /* 0x000000ffff0d7224 */ /* 0x000fe200078e0000 */
[----:B------:R-:W-:Y:S02]  /*1a000*/  MOV R12, 0x4 ;  /* 0x00000004000c7802 */ /* 0x000fe40000000f00 */
[----:B------:R-:W-:-:S07]  /*1a010*/  MOV R7, R14 ;  /* 0x0000000e00077202 */ /* 0x000fce0000000f00 */
[----:B------:R-:W-:Y:S05]  /*1a020*/  WARPSYNC.COLLECTIVE R15, `(.L_x_13646) ;  /* 0x000000000f087348 */ /* 0x000fea0003c00000 */
[----:B------:R0:W1:Y:S02]  /*1a030*/  SHFL.IDX P6, R14, R13, R12, R11 ;  /* 0x0000000c0d0e7389 */ /* 0x00006400000c000b */
[----:B01----:R-:W-:Y:S01]  /*1a040*/  ENDCOLLECTIVE ;  /* 0x000000000000791b */ /* 0x003fe20003800000 */
.L_x_13646:
        /* <DEDUP_REMOVED lines=16> */
.L_x_13647:
[----:B------:R-:W-:Y:S02]  /*1a150*/  IMAD.MOV.U32 R13, RZ, RZ, R0 ;  /* 0x000000ffff0d7224 */ /* 0x000fe400078e0000 */
[----:B------:R-:W-:Y:S02]  /*1a160*/  IMAD.MOV.U32 R12, RZ, RZ, 0x5 ;  /* 0x00000005ff0c7424 */ /* 0x000fe400078e00ff */
[----:B------:R-:W-:-:S07]  /*1a170*/  IMAD.MOV.U32 R7, RZ, RZ, R14 ;  /* 0x000000ffff077224 */ /* 0x000fce00078e000e */
[----:B------:R-:W-:Y:S05]  /*1a180*/  WARPSYNC.COLLECTIVE R15, `(.L_x_13648) ;  /* 0x000000000f087348 */ /* 0x000fea0003c00000 */
[----:B------:R0:W1:Y:S02]  /*1a190*/  SHFL.IDX P6, R14, R13, R12, R11 ;  /* 0x0000000c0d0e7389 */ /* 0x00006400000c000b */
[----:B01----:R-:W-:Y:S01]  /*1a1a0*/  ENDCOLLECTIVE ;  /* 0x000000000000791b */ /* 0x003fe20003800000 */
.L_x_13648:
        /* <DEDUP_REMOVED lines=11> */
[----:B------:R-:W-:Y:S02]  /*1a260*/  ISETP.GE.AND P1, PT, R6, R3, PT ;  /* 0x000000030600720c */ /* 0x000fe40003f26270 */
[----:B------:R-:W-:-:S11]  /*1a270*/  MOV R6, R14 ;  /* 0x0000000e00067202 */ /* 0x000fd60000000f00 */
[----:B------:R-:W-:Y:S05]  /*1a280*/  WARPSYNC.COLLECTIVE R15, `(.L_x_13649) ;  /* 0x000000000f087348 */ /* 0x000fea0003c00000 */
[----:B------:R0:W1:Y:S02]  /*1a290*/  SHFL.IDX P6, R14, R13, R12, R11 ;  /* 0x0000000c0d0e7389 */ /* 0x00006400000c000b */
[----:B01----:R-:W-:Y:S01]  /*1a2a0*/  ENDCOLLECTIVE ;  /* 0x000000000000791b */ /* 0x003fe20003800000 */
.L_x_13649:
[----:B------:R-:W-:Y:S02]  /*1a2b0*/  IMAD.MOV.U32 R13, RZ, RZ, R0 ;  /* 0x000000ffff0d7224 */ /* 0x000fe400078e0000 */
[----:B------:R-:W-:Y:S02]  /*1a2c0*/  IMAD.MOV.U32 R12, RZ, RZ, 0x6 ;  /* 0x00000006ff0c7424 */ /* 0x000fe400078e00ff */
[----:B------:R-:W-:-:S07]  /*1a2d0*/  IMAD.MOV.U32 R7, RZ, RZ, R14 ;  /* 0x000000ffff077224 */ /* 0x000fce00078e000e */
[----:B------:R-:W-:Y:S05]  /*1a2e0*/  WARPSYNC.COLLECTIVE R15, `(.L_x_13650) ;  /* 0x000000000f087348 */ /* 0x000fea0003c00000 */
[----:B------:R0:W1:Y:S02]  /*1a2f0*/  SHFL.IDX P6, R14, R13, R12, R11 ;  /* 0x0000000c0d0e7389 */ /* 0x00006400000c000b */
[----:B01----:R-:W-:Y:S01]  /*1a300*/  ENDCOLLECTIVE ;  /* 0x000000000000791b */ /* 0x003fe20003800000 */
.L_x_13650:
        /* <DEDUP_REMOVED lines=16> */
.L_x_13651:
[----:B------:R-:W-:Y:S01]  /*1a410*/  MOV R13, R0 ;  /* 0x00000000000d7202 */ /* 0x000fe20000000f00 */
[----:B------:R-:W-:Y:S02]  /*1a420*/  IMAD.MOV.U32 R12, RZ, RZ, 0x7 ;  /* 0x00000007ff0c7424 */ /* 0x000fe400078e00ff */
[----:B------:R-:W-:-:S07]  /*1a430*/  IMAD.MOV.U32 R7, RZ, RZ, R14 ;  /* 0x000000ffff077224 */ /* 0x000fce00078e000e */
[----:B------:R-:W-:Y:S05]  /*1a440*/  WARPSYNC.COLLECTIVE R15, `(.L_x_13652) ;  /* 0x000000000f087348 */ /* 0x000fea0003c00000 */
[----:B------:R0:W1:Y:S02]  /*1a450*/  SHFL.IDX P6, R14, R13, R12, R11 ;  /* 0x0000000c0d0e7389 */ /* 0x00006400000c000b */
[----:B01----:R-:W-:Y:S01]  /*1a460*/  ENDCOLLECTIVE ;  /* 0x000000000000791b */ /* 0x003fe20003800000 */
.L_x_13652:
        /* <DEDUP_REMOVED lines=11> */
.L_x_13653:
[----:B------:R-:W-:Y:S01]  /*1a520*/  @!PT LDS RZ, [RZ] ;  /* 0x00000000fffff984 */ /* 0x000fe20000000800 */
[----:B------:R-:W-:Y:S01]  /*1a530*/  @!PT LDS RZ, [RZ] ;  /* 0x00000000fffff984 */ /* 0x000fe20000000800 */
[----:B------:R-:W-:Y:S01]  /*1a540*/  @!PT LDS RZ, [RZ] ;  /* 0x00000000fffff984 */ /* 0x000fe20000000800 */
[----:B------:R0:W-:Y:S01]  /*1a550*/  @!P1 LDGSTS.E.BYPASS.LTC128B.128 [R20+0xb400], desc[UR42][R6.64], !P0 ;  /* 0x0b40000006149fae */ /* 0x0001e2000c101d6a */
[----:B------:R-:W-:Y:S02]  /*1a560*/  ISETP.GE.AND P1, PT, R2, R3, PT ;  /* 0x000000030200720c */ /* 0x000fe40003f26270 */
[----:B------:R-:W-:Y:S01]  /*1a570*/  MOV R13, R4 ;  /* 0x00000004000d7202 */ /* 0x000fe20000000f00 */
[----:B------:R-:W-:Y:S02]  /*1a580*/  IMAD.MOV.U32 R12, RZ, RZ, RZ ;  /* 0x000000ffff0c7224 */ /* 0x000fe400078e00ff */
[----:B0-----:R-:W-:-:S08]  /*1a590*/  IMAD.MOV.U32 R6, RZ, RZ, R14 ;  /* 0x000000ffff067224 */ /* 0x001fd000078e000e */
[----:B------:R-:W-:Y:S05]  /*1a5a0*/  WARPSYNC.COLLECTIVE R15, `(.L_x_13654) ;  /* 0x000000000f087348 */ /* 0x000fea0003c00000 */
[----:B------:R0:W1:Y:S02]  /*1a5b0*/  SHFL.IDX P6, R14, R13, R12, R11 ;  /* 0x0000000c0d0e7389 */ /* 0x00006400000c000b */
[----:B01----:R-:W-:Y:S01]  /*1a5c0*/  ENDCOLLECTIVE ;  /* 0x000000000000791b */ /* 0x003fe20003800000 */
.L_x_13654:
[----:B------:R-:W-:-:S04]  /*1a5d0*/  @!P1 LEA R6, P2, R21, R6, 0x1 ;  /* 0x0000000615069211 */ /* 0x000fc800078408ff */
[----:B------:R-:W-:-:S05]  /*1a5e0*/  @!P1 IADD3.X R0, RZ, R0, RZ, P2, !PT ;  /* 0x00000000ff009210 */ /* 0x000fca00017fe4ff */
[----:B------:R-:W-:Y:S01]  /*1a5f0*/  @!P1 IMAD.MOV.U32 R7, RZ, RZ, R0 ;  /* 0x000000ffff079224 */ /* 0x000fe200078e0000 */
[----:B------:R-:W-:Y:S01]  /*1a600*/  MOV R13, R5 ;  /* 0x00000005000d7202 */ /* 0x000fe20000000f00 */
[----:B------:R-:W-:-:S03]  /*1a610*/  VIADD R0, R25, 0x80 ;  /* 0x0000008019007836 */ /* 0x000fc60000000000 */
[----:B------:R-:W-:Y:S01]  /*1a620*/  @!PT LDS RZ, [RZ] ;  /* 0x00000000fffff984 */ /* 0x000fe20000000800 */
[----:B------:R-:W-:Y:S01]  /*1a630*/  @!PT LDS RZ, [RZ] ;  /* 0x00000000fffff984 */ /* 0x000fe20000000800 */
[----:B------:R-:W-:Y:S01]  /*1a640*/  @!PT LDS RZ, [RZ] ;  /* 0x00000000fffff984 */ /* 0x000fe20000000800 */
[----:B------:R0:W-:Y:S02]  /*1a650*/  @!P1 LDGSTS.E.BYPASS.LTC128B.128 [R20+0xbc00], desc[UR42][R6.64], !P0 ;  /* 0x0bc0000006149fae */ /* 0x0001e4000c101d6a */
[----:B------:R-:W-:Y:S01]  /*1a660*/  ISETP.GE.AND P1, PT, R0, R3, PT ;  /* 0x000000030000720c */ /* 0x000fe20003f26270 */
[----:B------:R-:W-:Y:S02]  /*1a670*/  VIADD R0, R25, 0x90 ;  /* 0x0000009019007836 */ /* 0x000fe40000000000 */
[----:B------:R-:W-:-:S10]  /*1a680*/  IMAD.MOV.U32 R2, RZ, RZ, R14 ;  /* 0x000000ffff027224 */ /* 0x000fd400078e000e */
[----:B0-----:R-:W-:Y:S05]  /*1a690*/  WARPSYNC.COLLECTIVE R15, `(.L_x_13655) ;  /* 0x000000000f087348 */ /* 0x001fea0003c00000 */
[----:B------:R1:W2:Y:S02]  /*1a6a0*/  SHFL.IDX P6, R14, R13, R12, R11 ;  /* 0x0000000c0d0e7389 */ /* 0x0002a400000c000b */
[----:B012---:R-:W-:Y:S01]  /*1a6b0*/  ENDCOLLECTIVE ;  /* 0x000000000000791b */ /* 0x007fe20003800000 */
.L_x_13655:
[----:B------:R-:W-:Y:S01]  /*1a6c0*/  IMAD.MOV.U32 R13, RZ, RZ, R4 ;  /* 0x000000ffff0d7224 */ /* 0x000fe200078e0004 */
[----:B------:R-:W-:Y:S01]  /*1a6d0*/  MOV R12, 0x1 ;  /* 0x00000001000c7802 */ /* 0x000fe20000000f00 */
[----:B------:R-:W-:-:S07]  /*1a6e0*/  IMAD.MOV.U32 R8, RZ, RZ, R14 ;  /* 0x000000ffff087224 */ /* 0x000fce00078e000e */
[----:B------:R-:W-:Y:S05]  /*1a6f0*/  WARPSYNC.COLLECTIVE R15, `(.L_x_13656) ;  /* 0x000000000f087348 */ /* 0x000fea0003c00000 */
[----:B------:R0:W1:Y:S02]  /*1a700*/  SHFL.IDX P6, R14, R13, R12, R11 ;  /* 0x0000000c0d0e7389 */ /* 0x00006400000c000b */
[----:B01----:R-:W-:Y:S01]  /*1a710*/  ENDCOLLECTIVE ;  /* 0x000000000000791b */ /* 0x003fe20003800000 */
.L_x_13656:
[----:B------:R-:W-:-:S05]  /*1a720*/  @!P1 LEA R6, P2, R21, R8, 0x1 ;  /* 0x0000000815069211 */ /* 0x000fca00078408ff */
[----:B------:R-:W-:-:S05]  /*1a730*/  @!P1 IMAD.X R2, RZ, RZ, R2, P2 ;  /* 0x000000ffff029224 */ /* 0x000fca00010e0602 */
[----:B------:R-:W-:Y:S01]  /*1a740*/  @!P1 MOV R7, R2 ;  /* 0x0000000200079202 */ /* 0x000fe20000000f00 */
[----:B------:R-:W-:Y:S02]  /*1a750*/  IMAD.MOV.U32 R13, RZ, RZ, R5 ;  /* 0x000000ffff0d7224 */ /* 0x000fe400078e0005 */
[----:B------:R-:W-:Y:S02]  /*1a760*/  VIADD R2, R25, 0xa0 ;  /* 0x000000a019027836 */ /* 0x000fe40000000000 */
        /* <DEDUP_REMOVED lines=9> */
.L_x_13657:
[----:B------:R-:W-:Y:S01]  /*1a800*/  MOV R13, R4 ;  /* 0x00000004000d7202 */ /* 0x000fe20000000f00 */
[----:B------:R-:W-:Y:S01]  /*1a810*/  IMAD.MOV.U32 R12, RZ, RZ, 0x2 ;  /* 0x00000002ff0c7424 */ /* 0x000fe200078e00ff */
[----:B------:R-:W-:-:S07]  /*1a820*/  MOV R6, R14 ;  /* 0x0000000e00067202 */ /* 0x000fce0000000f00 */
[----:B------:R-:W-:Y:S05]  /*1a830*/  WARPSYNC.COLLECTIVE R15, `(.L_x_13658) ;  /* 0x000000000f087348 */ /* 0x000fea0003c00000 */
[----:B------:R0:W1:Y:S02]  /*1a840*/  SHFL.IDX P6, R14, R13, R12, R11 ;  /* 0x0000000c0d0e7389 */ /* 0x00006400000c000b */
[----:B01----:R-:W-:Y:S01]  /*1a850*/  ENDCOLLECTIVE ;  /* 0x000000000000791b */ /* 0x003fe20003800000 */
.L_x_13658:
[----:B------:R-:W-:-:S05]  /*1a860*/  @!P1 LEA R6, P2, R21, R6, 0x1 ;  /* 0x0000000615069211 */ /* 0x000fca00078408ff */
[----:B------:R-:W-:-:S04]  /*1a870*/  @!P1 IMAD.X R0, RZ, RZ, R0, P2 ;  /* 0x000000ffff009224 */ /* 0x000fc800010e0600 */
[----:B------:R-:W-:Y:S01]  /*1a880*/  @!P1 IMAD.MOV.U32 R7, RZ, RZ, R0 ;  /* 0x000000ffff079224 */ /* 0x000fe200078e0000 */
[----:B------:R-:W-:-:S04]  /*1a890*/  MOV R13, R5 ;  /* 0x00000005000d7202 */ /* 0x000fc80000000f00 */
        /* <DEDUP_REMOVED lines=9> */
.L_x_13659:
[----:B------:R-:W-:Y:S01]  /*1a930*/  IMAD.MOV.U32 R13, RZ, RZ, R4 ;  /* 0x000000ffff0d7224 */ /* 0x000fe200078e0004 */
[----:B------:R-:W-:Y:S01]  /*1a940*/  MOV R12, 0x3 ;  /* 0x00000003000c7802 */ /* 0x000fe20000000f00 */
[----:B------:R-:W-:-:S07]  /*1a950*/  IMAD.MOV.U32 R6, RZ, RZ, R14 ;  /* 0x000000ffff067224 */ /* 0x000fce00078e000e */
[----:B------:R-:W-:Y:S05]  /*1a960*/  WARPSYNC.COLLECTIVE R15, `(.L_x_13660) ;  /* 0x000000000f087348 */ /* 0x000fea0003c00000 */
[----:B------:R0:W1:Y:S02]  /*1a970*/  SHFL.IDX P6, R14, R13, R12, R11 ;  /* 0x0000000c0d0e7389 */ /* 0x00006400000c000b */
[----:B01----:R-:W-:Y:S01]  /*1a980*/  ENDCOLLECTIVE ;  /* 0x000000000000791b */ /* 0x003fe20003800000 */
.L_x_13660:
[----:B------:R-:W-:-:S04]  /*1a990*/  @!P1 LEA R6, P2, R21, R6, 0x1 ;  /* 0x0000000615069211 */ /* 0x000fc800078408ff */
[----:B------:R-:W-:-:S05]  /*1a9a0*/  @!P1 IADD3.X R0, RZ, R0, RZ, P2, !PT ;  /* 0x00000000ff009210 */ /* 0x000fca00017fe4ff */
        /* <DEDUP_REMOVED lines=10> */
.L_x_13661:
[----:B------:R-:W-:Y:S01]  /*1aa50*/  MOV R2, R14 ;  /* 0x0000000e00027202 */ /* 0x000fe20000000f00 */
[----:B------:R-:W-:Y:S06]  /*1aa60*/  BRA `(.L_x_13662) ;  /* 0xffffff9c00c47947 */ /* 0x000fec000383ffff */
.L_x_13489:
[----:B-1----:R1:W2:Y:S02]  /*1aa70*/  SYNCS.PHASECHK.TRANS64.TRYWAIT P0, [R16+URZ+0x16820], R0 ;  /* 0x01682000100075a7 */ /* 0x0022a4000800017f */
[----:B--2---:R-:W-:Y:S05]  /*1aa80*/  @!P0 NANOSLEEP.SYNCS 0x989680 ;  /* 0x009896800000895d */ /* 0x004fea0003900000 */
[----:B------:R-:W2:Y:S02]  /*1aa90*/  @!P0 SYNCS.PHASECHK.TRANS64 P0, [R16+URZ+0x16820], R0 ;  /* 0x01682000100085a7 */ /* 0x000ea4000800007f */
[----:B--2---:R-:W-:Y:S05]  /*1aaa0*/  @!P0 BRA `(.L_x_13489) ;  /* 0xfffffffc00f08947 */ /* 0x004fea000383ffff */
[----:B------:R-:W-:Y:S05]  /*1aab0*/  BRA `(.L_x_13663) ;  /* 0xffffffa000207947 */ /* 0x000fea000383ffff */
.L_x_13494:
[----:B0-----:R0:W1:Y:S02]  /*1aac0*/  SYNCS.PHASECHK.TRANS64.TRYWAIT P0, [R5+URZ+0x16840], R2 ;  /* 0x01684002050075a7 */ /* 0x001064000800017f */
[----:B-1----:R-:W-:Y:S05]  /*1aad0*/  @!P0 NANOSLEEP.SYNCS 0x989680 ;  /* 0x009896800000895d */ /* 0x002fea0003900000 */
[----:B------:R-:W1:Y:S02]  /*1aae0*/  @!P0 SYNCS.PHASECHK.TRANS64 P0, [R5+URZ+0x16840], R2 ;  /* 0x01684002050085a7 */ /* 0x000e64000800007f */
[----:B-1----:R-:W-:Y:S05]  /*1aaf0*/  @!P0 BRA `(.L_x_13494) ;  /* 0xfffffffc00f08947 */ /* 0x002fea000383ffff */
[----:B------:R-:W-:Y:S05]  /*1ab00*/  BRA `(.L_x_13664) ;  /* 0xffffffa400007947 */ /* 0x000fea000383ffff */
.L_x_13495:
        /* <DEDUP_REMOVED lines=8> */
.L_x_13666:
[----:B------:R-:W-:Y:S05]  /*1ab90*/  BSYNC B1 ;  /* 0x0000000000017941 */ /* 0x000fea0003800000 */
.L_x_13665:
[----:B------:R-:W0:Y:S01]  /*1aba0*/  S2R R7, SR_TID.X ;  /* 0x0000000000077919 */ /* 0x000e220000002100 */
[----:B------:R-:W-:Y:S01]  /*1abb0*/  MOV R13, R9 ;  /* 0x00000009000d7202 */ /* 0x000fe20000000f00 */
        /* <DEDUP_REMOVED lines=8> */
.L_x_13667:
[----:B------:R-:W-:Y:S01]  /*1ac40*/  MOV R13, R10 ;  /* 0x0000000a000d7202 */ /* 0x000fe20000000f00 */
[----:B------:R-:W-:Y:S01]  /*1ac50*/  IMAD.MOV.U32 R12, RZ, RZ, 0x1 ;  /* 0x00000001ff0c7424 */ /* 0x000fe200078e00ff */
[----:B------:R-:W-:Y:S01]  /*1ac60*/  SHF.L.U32 R7, R7, 0x3, RZ ;  /* 0x0000000307077819 */ /* 0x000fe200000006ff */
[----:B------:R-:W-:-:S03]  /*1ac70*/  IMAD.MOV.U32 R2, RZ, RZ, R14 ;  /* 0x000000ffff027224 */ /* 0x000fc600078e000e */
[----:B------:R-:W-:-:S07]  /*1ac80*/  LOP3.LUT R7, R7, 0x38, RZ, 0xc0, !PT ;  /* 0x0000003807077812 */ /* 0x000fce00078ec0ff */
[----:B------:R-:W-:Y:S05]  /*1ac90*/  WARPSYNC.COLLECTIVE R15, `(.L_x_13668) ;  /* 0x000000000f087348 */ /* 0x000fea0003c00000 */
[----:B------:R0:W1:Y:S02]  /*1aca0*/  SHFL.IDX P6, R14, R13, R12, R11 ;  /* 0x0000000c0d0e7389 */ /* 0x00006400000c000b */
[----:B01----:R-:W-:Y:S01]  /*1acb0*/  ENDCOLLECTIVE ;  /* 0x000000000000791b */ /* 0x003fe20003800000 */
.L_x_13668:
[----:B------:R-:W-:-:S04]  /*1acc0*/  SHF.L.U32 R7, R7, 0x1, RZ ;  /* 0x0000000107077819 */ /* 0x000fc800000006ff */
[----:B------:R-:W-:-:S05]  /*1acd0*/  IADD3 R2, P0, R2, R7, RZ ;  /* 0x0000000702027210 */ /* 0x000fca0007f1e0ff */
[----:B------:R-:W-:Y:S01]  /*1ace0*/  IMAD.X R3, RZ, RZ, R3, P0 ;  /* 0x000000ffff037224 */ /* 0x000fe200000e0603 */
[----:B------:R-:W-:-:S04]  /*1acf0*/  MOV R13, R9 ;  /* 0x00000009000d7202 */ /* 0x000fc80000000f00 */
[----:B------:R-:W-:Y:S01]  /*1ad00*/  @!PT LDS RZ, [RZ] ;  /* 0x00000000fffff984 */ /* 0x000fe20000000800 */
[----:B------:R-:W-:Y:S01]  /*1ad10*/  @!PT LDS RZ, [RZ] ;  /* 0x00000000fffff984 */ /* 0x000fe20000000800 */
[----:B------:R-:W-:Y:S01]  /*1ad20*/  @!PT LDS RZ, [RZ] ;  /* 0x00000000fffff984 */ /* 0x000fe20000000800 */
[----:B------:R0:W-:Y:S02]  /*1ad30*/  LDGSTS.E.BYPASS.LTC128B.128 [R8+0xe400], desc[UR42][R2.64], !P2 ;  /* 0x0e40000002087fae */ /* 0x0001e4000d101d6a */
[----:B0-----:R-:W-:-:S07]  /*1ad40*/  IMAD.MOV.U32 R3, RZ, RZ, R14 ;  /* 0x000000ffff037224 */ /* 0x001fce00078e000e */
[----:B------:R-:W-:Y:S05]  /*1ad50*/  WARPSYNC.COLLECTIVE R15, `(.L_x_13669) ;  /* 0x000000000f087348 */ /* 0x000fea0003c00000 */
[----:B------:R0:W1:Y:S02]  /*1ad60*/  SHFL.IDX P6, R14, R13, R12, R11 ;  /* 0x0000000c0d0e7389 */ /* 0x00006400000c000b */
[----:B01----:R-:W-:Y:S01]  /*1ad70*/  ENDCOLLECTIVE ;  /* 0x000000000000791b */ /* 0x003fe20003800000 */
.L_x_13669:
[----:B------:R-:W-:Y:S01]  /*1ad80*/  MOV R13, R10 ;  /* 0x0000000a000d7202 */ /* 0x000fe20000000f00 */
[----:B------:R-:W-:Y:S02]  /*1ad90*/  IMAD.MOV.U32 R12, RZ, RZ, 0x2 ;  /* 0x00000002ff0c7424 */ /* 0x000fe400078e00ff */
[----:B------:R-:W-:-:S07]  /*1ada0*/  IMAD.MOV.U32 R2, RZ, RZ, R14 ;  /* 0x000000ffff027224 */ /* 0x000fce00078e000e */
[----:B------:R-:W-:Y:S05]  /*1adb0*/  WARPSYNC.COLLECTIVE R15, `(.L_x_13670) ;  /* 0x000000000f087348 */ /* 0x000fea0003c00000 */
[----:B------:R0:W1:Y:S02]  /*1adc0*/  SHFL.IDX P6, R14, R13, R12, R11 ;  /* 0x0000000c0d0e7389 */ /* 0x00006400000c000b */
[----:B01----:R-:W-:Y:S01]  /*1add0*/  ENDCOLLECTIVE ;  /* 0x000000000000791b */ /* 0x003fe20003800000 */
.L_x_13670:
        /* <DEDUP_REMOVED lines=11> */
.L_x_13671:
[----:B------:R-:W-:Y:S01]  /*1ae90*/  MOV R13, R10 ;  /* 0x0000000a000d7202 */ /* 0x000fe20000000f00 */
[----:B------:R-:W-:Y:S02]  /*1aea0*/  IMAD.MOV.U32 R12, RZ, RZ, 0x3 ;  /* 0x00000003ff0c7424 */ /* 0x000fe400078e00ff */
[----:B------:R-:W-:-:S07]  /*1aeb0*/  IMAD.MOV.U32 R2, RZ, RZ, R14 ;  /* 0x000000ffff027224 */ /* 0x000fce00078e000e */
[----:B------:R-:W-:Y:S05]  /*1aec0*/  WARPSYNC.COLLECTIVE R15, `(.L_x_13672) ;  /* 0x000000000f087348 */ /* 0x000fea0003c00000 */
[----:B------:R0:W1:Y:S02]  /*1aed0*/  SHFL.IDX P6, R14, R13, R12, R11 ;  /* 0x0000000c0d0e7389 */ /* 0x00006400000c000b */
[----:B01----:R-:W-:Y:S01]  /*1aee0*/  ENDCOLLECTIVE ;  /* 0x000000000000791b */ /* 0x003fe20003800000 */
.L_x_13672:
        /* <DEDUP_REMOVED lines=11> */
.L_x_13673:
[----:B------:R-:W-:Y:S01]  /*1afa0*/  MOV R13, R10 ;  /* 0x0000000a000d7202 */ /* 0x000fe20000000f00 */
[----:B------:R-:W-:Y:S02]  /*1afb0*/  IMAD.MOV.U32 R12, RZ, RZ, 0x4 ;  /* 0x00000004ff0c7424 */ /* 0x000fe400078e00ff */
[----:B------:R-:W-:-:S07]  /*1afc0*/  IMAD.MOV.U32 R2, RZ, RZ, R14 ;  /* 0x000000ffff027224 */ /* 0x000fce00078e000e */
[----:B------:R-:W-:Y:S05]  /*1afd0*/  WARPSYNC.COLLECTIVE R15, `(.L_x_13674) ;  /* 0x000000000f087348 */ /* 0x000fea0003c00000 */
[----:B------:R0:W1:Y:S02]  /*1afe0*/  SHFL.IDX P6, R14, R13, R12, R11 ;  /* 0x0000000c0d0e7389 */ /* 0x00006400000c000b */
[----:B01----:R-:W-:Y:S01]  /*1aff0*/  ENDCOLLECTIVE ;  /* 0x000000000000791b */ /* 0x003fe20003800000 */
.L_x_13674:
        /* <DEDUP_REMOVED lines=11> */
.L_x_13675:
[----:B------:R-:W-:Y:S01]  /*1b0b0*/  MOV R13, R10 ;  /* 0x0000000a000d7202 */ /* 0x000fe20000000f00 */
[----:B------:R-:W-:Y:S02]  /*1b0c0*/  IMAD.MOV.U32 R12, RZ, RZ, 0x5 ;  /* 0x00000005ff0c7424 */ /* 0x000fe400078e00ff */
[----:B------:R-:W-:-:S07]  /*1b0d0*/  IMAD.MOV.U32 R2, RZ, RZ, R14 ;  /* 0x000000ffff027224 */ /* 0x000fce00078e000e */
[----:B------:R-:W-:Y:S05]  /*1b0e0*/  WARPSYNC.COLLECTIVE R15, `(.L_x_13676) ;  /* 0x000000000f087348 */ /* 0x000fea0003c00000 */
[----:B------:R0:W1:Y:S02]  /*1b0f0*/  SHFL.IDX P6, R14, R13, R12, R11 ;  /* 0x0000000c0d0e7389 */ /* 0x00006400000c000b */
[----:B01----:R-:W-:Y:S01]  /*1b100*/  ENDCOLLECTIVE ;  /* 0x000000000000791b */ /* 0x003fe20003800000 */
.L_x_13676:
        /* <DEDUP_REMOVED lines=11> */
.L_x_13677:
[----:B------:R-:W-:Y:S01]  /*1b1c0*/  MOV R13, R10 ;  /* 0x0000000a000d7202 */ /* 0x000fe20000000f00 */
[----:B------:R-:W-:Y:S02]  /*1b1d0*/  IMAD.MOV.U32 R12, RZ, RZ, 0x6 ;  /* 0x00000006ff0c7424 */ /* 0x000fe400078e00ff */
[----:B------:R-:W-:-:S07]  /*1b1e0*/  IMAD.MOV.U32 R2, RZ, RZ, R14 ;  /* 0x000000ffff027224 */ /* 0x000fce00078e000e */
[----:B------:R-:W-:Y:S05]  /*1b1f0*/  WARPSYNC.COLLECTIVE R15, `(.L_x_13678) ;  /* 0x000000000f087348 */ /* 0x000fea0003c00000 */
[----:B------:R0:W1:Y:S02]  /*1b200*/  SHFL.IDX P6, R14, R13, R12, R11 ;  /* 0x0000000c0d0e7389 */ /* 0x00006400000c000b */
[----:B01----:R-:W-:Y:S01]  /*1b210*/  ENDCOLLECTIVE ;  /* 0x000000000000791b */ /* 0x003fe20003800000 */
.L_x_13678:
        /* <DEDUP_REMOVED lines=11> */
.L_x_13679:
[----:B------:R-:W-:Y:S01]  /*1b2d0*/  MOV R13, R10 ;  /* 0x0000000a000d7202 */ /* 0x000fe20000000f00 */
[----:B------:R-:W-:Y:S02]  /*1b2e0*/  IMAD.MOV.U32 R12, RZ, RZ, 0x7 ;  /* 0x00000007ff0c7424 */ /* 0x000fe400078e00ff */
[----:B------:R-:W-:-:S07]  /*1b2f0*/  IMAD.MOV.U32 R2, RZ, RZ, R14 ;  /* 0x000000ffff027224 */ /* 0x000fce00078e000e */
[----:B------:R-:W-:Y:S05]  /*1b300*/  WARPSYNC.COLLECTIVE R15, `(.L_x_13680) ;  /* 0x000000000f087348 */ /* 0x000fea0003c00000 */
[----:B------:R0:W1:Y:S02]  /*1b310*/  SHFL.IDX P6, R14, R13, R12, R11 ;  /* 0x0000000c0d0e7389 */ /* 0x00006400000c000b */
[----:B01----:R-:W-:Y:S01]  /*1b320*/  ENDCOLLECTIVE ;  /* 0x000000000000791b */ /* 0x003fe20003800000 */
.L_x_13680:
        /* <DEDUP_REMOVED lines=11> */
.L_x_13681:
[----:B------:R-:W-:Y:S01]  /*1b3e0*/  IMAD.MOV.U32 R2, RZ, RZ, R14 ;  /* 0x000000ffff027224 */ /* 0x000fe200078e000e */
[----:B------:R-:W-:Y:S06]  /*1b3f0*/  BRA `(.L_x_13682) ;  /* 0xffffff9c00ec7947 */ /* 0x000fec000383ffff */
.L_x_13500:
[----:B-1----:R1:W2:Y:S02]  /*1b400*/  SYNCS.PHASECHK.TRANS64.TRYWAIT P0, [R5+URZ+0x16860], R2 ;  /* 0x01686002050075a7 */ /* 0x0022a4000800017f */
[----:B--2---:R-:W-:Y:S05]  /*1b410*/  @!P0 NANOSLEEP.SYNCS 0x989680 ;  /* 0x009896800000895d */ /* 0x004fea0003900000 */
[----:B------:R-:W2:Y:S02]  /*1b420*/  @!P0 SYNCS.PHASECHK.TRANS64 P0, [R5+URZ+0x16860], R2 ;  /* 0x01686002050085a7 */ /* 0x000ea4000800007f */
[----:B--2---:R-:W-:Y:S05]  /*1b430*/  @!P0 BRA `(.L_x_13500) ;  /* 0xfffffffc00f08947 */ /* 0x004fea000383ffff */
[----:B------:R-:W-:Y:S05]  /*1b440*/  BRA `(.L_x_13683) ;  /* 0xffffffa000447947 */ /* 0x000fea000383ffff */
.L_x_13501:
        /* <DEDUP_REMOVED lines=8> */
.L_x_13685:
[----:B------:R-:W-:Y:S05]  /*1b4d0*/  BSYNC B1 ;  /* 0x0000000000017941 */ /* 0x000fea0003800000 */
.L_x_13684:
[----:B------:R-:W-:Y:S01]  /*1b4e0*/  IMAD.MOV.U32 R13, RZ, RZ, R18 ;  /* 0x000000ffff0d7224 */ /* 0x000fe200078e0012 */
[----:B------:R-:W-:Y:S01]  /*1b4f0*/  MOV R11, 0x181f ;  /* 0x0000181f000b7802 */ /* 0x000fe20000000f00 */
[----:B------:R-:W-:Y:S01]  /*1b500*/  IMAD.MOV.U32 R12, RZ, RZ, RZ ;  /* 0x000000ffff0c7224 */ /* 0x000fe200078e00ff */
[----:B------:R-:W-:Y:S01]  /*1b510*/  MOV R3, R14 ;  /* 0x0000000e00037202 */ /* 0x000fe20000000f00 */
[----:B------:R-:W-:Y:S01]  /*1b520*/  IMAD.MOV.U32 R15, RZ, RZ, -0x1 ;  /* 0xffffffffff0f7424 */ /* 0x000fe200078e00ff */
[----:B------:R-:W-:Y:S01]  /*1b530*/  ISETP.LT.OR P2, PT, R8, 0x1, P1 ;  /* 0x000000010800780c */ /* 0x000fe20000f41670 */
[----:B------:R-:W-:-:S12]  /*1b540*/  IMAD R6, R6, 0x2, R16 ;  /* 0x0000000206067824 */ /* 0x000fd800078e0210 */
[----:B------:R-:W-:Y:S05]  /*1b550*/  WARPSYNC.COLLECTIVE R15, `(.L_x_13686) ;  /* 0x000000000f087348 */ /* 0x000fea0003c00000 */
[----:B------:R0:W1:Y:S02]  /*1b560*/  SHFL.IDX P6, R14, R13, R12, R11 ;  /* 0x0000000c0d0e7389 */ /* 0x00006400000c000b */
[----:B01----:R-:W-:Y:S01]  /*1b570*/  ENDCOLLECTIVE ;  /* 0x000000000000791b */ /* 0x003fe20003800000 */
.L_x_13686:
[----:B------:R-:W-:Y:S01]  /*1b580*/  IMAD.MOV.U32 R13, RZ, RZ, R19 ;  /* 0x000000ffff0d7224 */ /* 0x000fe200078e0013 */
[----:B------:R-:W-:Y:S01]  /*1b590*/  MOV R12, 0x1 ;  /* 0x00000001000c7802 */ /* 0x000fe20000000f00 */
[----:B------:R-:W-:-:S07]  /*1b5a0*/  IMAD.MOV.U32 R2, RZ, RZ, R14 ;  /* 0x000000ffff027224 */ /* 0x000fce00078e000e */
[----:B------:R-:W-:Y:S05]  /*1b5b0*/  WARPSYNC.COLLECTIVE R15, `(.L_x_13687) ;  /* 0x000000000f087348 */ /* 0x000fea0003c00000 */
[----:B------:R0:W1:Y:S02]  /*1b5c0*/  SHFL.IDX P6, R14, R13, R12, R11 ;  /* 0x0000000c0d0e7389 */ /* 0x00006400000c000b */
[----:B01----:R-:W-:Y:S01]  /*1b5d0*/  ENDCOLLECTIVE ;  /* 0x000000000000791b */ /* 0x003fe20003800000 */
.L_x_13687:
        /* <DEDUP_REMOVED lines=12> */
.L_x_13688:
[----:B------:R-:W-:Y:S01]  /*1b6a0*/  IMAD.MOV.U32 R13, RZ, RZ, R19 ;  /* 0x000000ffff0d7224 */ /* 0x000fe200078e0013 */
[----:B------:R-:W-:Y:S02]  /*1b6b0*/  MOV R12, 0x2 ;  /* 0x00000002000c7802 */ /* 0x000fe40000000f00 */
[----:B------:R-:W-:-:S07]  /*1b6c0*/  MOV R2, R14 ;  /* 0x0000000e00027202 */ /* 0x000fce0000000f00 */
[----:B------:R-:W-:Y:S05]  /*1b6d0*/  WARPSYNC.COLLECTIVE R15, `(.L_x_13689) ;  /* 0x000000000f087348 */ /* 0x000fea0003c00000 */
[----:B------:R0:W1:Y:S02]  /*1b6e0*/  SHFL.IDX P6, R14, R13, R12, R11 ;  /* 0x0000000c0d0e7389 */ /* 0x00006400000c000b */
[----:B01----:R-:W-:Y:S01]  /*1b6f0*/  ENDCOLLECTIVE ;  /* 0x000000000000791b */ /* 0x003fe20003800000 */
.L_x_13689:
        /* <DEDUP_REMOVED lines=12> */
.L_x_13690:
[----:B------:R-:W-:Y:S01]  /*1b7c0*/  IMAD.MOV.U32 R13, RZ, RZ, R19 ;  /* 0x000000ffff0d7224 */ /* 0x000fe200078e0013 */
[----:B------:R-:W-:Y:S02]  /*1b7d0*/  MOV R12, 0x3 ;  /* 0x00000003000c7802 */ /* 0x000fe40000000f00 */
[----:B------:R-:W-:-:S07]  /*1b7e0*/  MOV R2, R14 ;  /* 0x0000000e00027202 */ /* 0x000fce0000000f00 */
[----:B------:R-:W-:Y:S05]  /*1b7f0*/  WARPSYNC.COLLECTIVE R15, `(.L_x_13691) ;  /* 0x000000000f087348 */ /* 0x000fea0003c00000 */
[----:B------:R0:W1:Y:S02]  /*1b800*/  SHFL.IDX P6, R14, R13, R12, R11 ;  /* 0x0000000c0d0e7389 */ /* 0x00006400000c000b */
[----:B01----:R-:W-:Y:S01]  /*1b810*/  ENDCOLLECTIVE ;  /* 0x000000000000791b */ /* 0x003fe20003800000 */
.L_x_13691:
        /* <DEDUP_REMOVED lines=12> */
.L_x_13692:
[----:B------:R-:W-:Y:S01]  /*1b8e0*/  IMAD.MOV.U32 R13, RZ, RZ, R19 ;  /* 0x000000ffff0d7224 */ /* 0x000fe200078e0013 */
[----:B------:R-:W-:Y:S02]  /*1b8f0*/  MOV R12, 0x4 ;  /* 0x00000004000c7802 */ /* 0x000fe40000000f00 */
[----:B------:R-:W-:-:S07]  /*1b900*/  MOV R2, R14 ;  /* 0x0000000e00027202 */ /* 0x000fce0000000f00 */
[----:B------:R-:W-:Y:S05]  /*1b910*/  WARPSYNC.COLLECTIVE R15, `(.L_x_13693) ;  /* 0x000000000f087348 */ /* 0x000fea0003c00000 */
[----:B------:R0:W1:Y:S02]  /*1b920*/  SHFL.IDX P6, R14, R13, R12, R11 ;  /* 0x0000000c0d0e7389 */ /* 0x00006400000c000b */
[----:B01----:R-:W-:Y:S01]  /*1b930*/  ENDCOLLECTIVE ;  /* 0x000000000000791b */ /* 0x003fe20003800000 */
.L_x_13693:
        /* <DEDUP_REMOVED lines=12> */
.L_x_13694:
[----:B------:R-:W-:Y:S01]  /*1ba00*/  IMAD.MOV.U32 R13, RZ, RZ, R19 ;  /* 0x000000ffff0d7224 */ /* 0x000fe200078e0013 */
[----:B------:R-:W-:Y:S02]  /*1ba10*/  MOV R12, 0x5 ;  /* 0x00000005000c7802 */ /* 0x000fe40000000f00 */
[----:B------:R-:W-:-:S07]  /*1ba20*/  MOV R2, R14 ;  /* 0x0000000e00027202 */ /* 0x000fce0000000f00 */
[----:B------:R-:W-:Y:S05]  /*1ba30*/  WARPSYNC.COLLECTIVE R15, `(.L_x_13695) ;  /* 0x000000000f087348 */ /* 0x000fea0003c00000 */
[----:B------:R0:W1:Y:S02]  /*1ba40*/  SHFL.IDX P6, R14, R13, R12, R11 ;  /* 0x0000000c0d0e7389 */ /* 0x00006400000c000b */
[----:B01----:R-:W-:Y:S01]  /*1ba50*/  ENDCOLLECTIVE ;  /* 0x000000000000791b */ /* 0x003fe20003800000 */
.L_x_13695:
        /* <DEDUP_REMOVED lines=12> */
.L_x_13696:
[----:B------:R-:W-:Y:S01]  /*1bb20*/  IMAD.MOV.U32 R13, RZ, RZ, R19 ;  /* 0x000000ffff0d7224 */ /* 0x000fe200078e0013 */
[----:B------:R-:W-:Y:S02]  /*1bb30*/  MOV R12, 0x6 ;  /* 0x00000006000c7802 */ /* 0x000fe40000000f00 */
[----:B------:R-:W-:-:S07]  /*1bb40*/  MOV R2, R14 ;  /* 0x0000000e00027202 */ /* 0x000fce0000000f00 */
[----:B------:R-:W-:Y:S05]  /*1bb50*/  WARPSYNC.COLLECTIVE R15, `(.L_x_13697) ;  /* 0x000000000f087348 */ /* 0x000fea0003c00000 */
[----:B------:R0:W1:Y:S02]  /*1bb60*/  SHFL.IDX P6, R14, R13, R12, R11 ;  /* 0x0000000c0d0e7389 */ /* 0x00006400000c000b */
[----:B01----:R-:W-:Y:S01]  /*1bb70*/  ENDCOLLECTIVE ;  /* 0x000000000000791b */ /* 0x003fe20003800000 */
.L_x_13697:
        /* <DEDUP_REMOVED lines=12> */
.L_x_13698:
[----:B------:R-:W-:Y:S01]  /*1bc40*/  IMAD.MOV.U32 R13, RZ, RZ, R19 ;  /* 0x000000ffff0d7224 */ /* 0x000fe200078e0013 */
[----:B------:R-:W-:Y:S02]  /*1bc50*/  MOV R12, 0x7 ;  /* 0x00000007000c7802 */ /* 0x000fe40000000f00 */
[----:B------:R-:W-:-:S07]  /*1bc60*/  MOV R2, R14 ;  /* 0x0000000e00027202 */ /* 0x000fce0000000f00 */
[----:B------:R-:W-:Y:S05]  /*1bc70*/  WARPSYNC.COLLECTIVE R15, `(.L_x_13699) ;  /* 0x000000000f087348 */ /* 0x000fea0003c00000 */
[----:B------:R0:W1:Y:S02]  /*1bc80*/  SHFL.IDX P6, R14, R13, R12, R11 ;  /* 0x0000000c0d0e7389 */ /* 0x00006400000c000b */
[----:B01----:R-:W-:Y:S01]  /*1bc90*/  ENDCOLLECTIVE ;  /* 0x000000000000791b */ /* 0x003fe20003800000 */
.L_x_13699:
        /* <DEDUP_REMOVED lines=11> */
.L_x_13700:
[----:B------:R-:W-:Y:S01]  /*1bd50*/  MOV R2, R14 ;  /* 0x0000000e00027202 */ /* 0x000fe20000000f00 */
[----:B------:R-:W-:Y:S06]  /*1bd60*/  BRA `(.L_x_13701) ;  /* 0xffffff9800f07947 */ /* 0x000fec000383ffff */
.L_x_13509:
[----:B0-----:R0:W1:Y:S02]  /*1bd70*/  SYNCS.PHASECHK.TRANS64.TRYWAIT P0, [R0+URZ+0x16860], R3 ;  /* 0x01686003000075a7 */ /* 0x001064000800017f */
[----:B-1----:R-:W-:Y:S05]  /*1bd80*/  @!P0 NANOSLEEP.SYNCS 0x989680 ;  /* 0x009896800000895d */ /* 0x002fea0003900000 */
[----:B------:R-:W1:Y:S02]  /*1bd90*/  @!P0 SYNCS.PHASECHK.TRANS64 P0, [R0+URZ+0x16860], R3 ;  /* 0x01686003000085a7 */ /* 0x000e64000800007f */
[----:B-1----:R-:W-:Y:S05]  /*1bda0*/  @!P0 BRA `(.L_x_13509) ;  /* 0xfffffffc00f08947 */ /* 0x002fea000383ffff */
[----:B------:R-:W-:Y:S05]  /*1bdb0*/  BRA `(.L_x_13702) ;  /* 0xffffffa000087947 */ /* 0x000fea000383ffff */
.L_x_13510:
        /* <DEDUP_REMOVED lines=8> */
.L_x_13704:
[----:B------:R-:W-:Y:S05]  /*1be40*/  BSYNC B0 ;  /* 0x0000000000007941 */ /* 0x000fea0003800000 */
.L_x_13703:
[----:B------:R-:W0:Y:S01]  /*1be50*/  S2R R2, SR_TID.X ;  /* 0x0000000000027919 */ /* 0x000e220000002100 */
[----:B------:R-:W-:Y:S01]  /*1be60*/  MOV R13, R18 ;  /* 0x00000012000d7202 */ /* 0x000fe20000000f00 */
[----:B------:R-:W-:Y:S01]  /*1be70*/  IMAD.MOV.U32 R12, RZ, RZ, RZ ;  /* 0x000000ffff0c7224 */ /* 0x000fe200078e00ff */
[----:B------:R-:W-:Y:S01]  /*1be80*/  MOV R15, 0xffffffff ;  /* 0xffffffff000f7802 */ /* 0x000fe20000000f00 */
[----:B------:R-:W-:Y:S02]  /*1be90*/  IMAD.MOV.U32 R11, RZ, RZ, 0x181f ;  /* 0x0000181fff0b7424 */ /* 0x000fe400078e00ff */
[----:B------:R-:W-:Y:S02]  /*1bea0*/  IMAD.MOV.U32 R3, RZ, RZ, R14 ;  /* 0x000000ffff037224 */ /* 0x000fe400078e000e */
[----:B------:R-:W-:-:S07]  /*1beb0*/  IMAD R4, R4, 0x2, R16 ;  /* 0x0000000204047824 */ /* 0x000fce00078e0210 */
[----:B0-----:R-:W-:Y:S05]  /*1bec0*/  WARPSYNC.COLLECTIVE R15, `(.L_x_13705) ;  /* 0x000000000f087348 */ /* 0x001fea0003c00000 */
[----:B------:R1:W2:Y:S02]  /*1bed0*/  SHFL.IDX P6, R14, R13, R12, R11 ;  /* 0x0000000c0d0e7389 */ /* 0x0002a400000c000b */
[----:B012---:R-:W-:Y:S01]  /*1bee0*/  ENDCOLLECTIVE ;  /* 0x000000000000791b */ /* 0x007fe20003800000 */
.L_x_13705:
[----:B------:R-:W-:Y:S01]  /*1bef0*/  ULDC UR4, c[0x0][0x2f4] ;  /* 0x0000bd0000047ab9 */ /* 0x000fe20000000800 */
[----:B------:R-:W-:Y:S01]  /*1bf00*/  IMAD.MOV.U32 R13, RZ, RZ, R19 ;  /* 0x000000ffff0d7224 */ /* 0x000fe200078e0013 */
[----:B------:R-:W-:Y:S01]  /*1bf10*/  MOV R12, 0x1 ;  /* 0x00000001000c7802 */ /* 0x000fe20000000f00 */
[----:B------:R-:W-:-:S05]  /*1bf20*/  IMAD.SHL.U32 R2, R2, 0x8, RZ ;  /* 0x0000000802027824 */ /* 0x000fca00078e00ff */
[----:B------:R-:W-:-:S04]  /*1bf30*/  LOP3.LUT R2, R2, 0x38, RZ, 0xc0, !PT ;  /* 0x0000003802027812 */ /* 0x000fc800078ec0ff */
[C---:B------:R-:W-:Y:S01]  /*1bf40*/  ISETP.GE.AND P0, PT, R2.reuse, UR4, PT ;  /* 0x0000000402007c0c */ /* 0x040fe2000bf06270 */
[----:B------:R-:W-:-:S03]  /*1bf50*/  IMAD.SHL.U32 R5, R2, 0x2, RZ ;  /* 0x0000000202057824 */ /* 0x000fc600078e00ff */
[----:B------:R-:W-:Y:S02]  /*1bf60*/  ISETP.LT.OR P2, PT, R6, 0x1, P0 ;  /* 0x000000010600780c */ /* 0x000fe40000741670 */
[----:B------:R-:W-:-:S13]  /*1bf70*/  IADD3 R2, P1, R14, R5, RZ ;  /* 0x000000050e027210 */ /* 0x000fda0007f3e0ff */
[----:B------:R-:W-:Y:S05]  /*1bf80*/  WARPSYNC.COLLECTIVE R15, `(.L_x_13706) ;  /* 0x000000000f087348 */ /* 0x000fea0003c00000 */
[----:B------:R0:W1:Y:S02]  /*1bf90*/  SHFL.IDX P6, R14, R13, R12, R11 ;  /* 0x0000000c0d0e7389 */ /* 0x00006400000c000b */
[----:B01----:R-:W-:Y:S01]  /*1bfa0*/  ENDCOLLECTIVE ;  /* 0x000000000000791b */ /* 0x003fe20003800000 */
.L_x_13706:
        /* <DEDUP_REMOVED lines=11> */
.L_x_13707:
[----:B------:R-:W-:Y:S02]  /*1c060*/  IMAD.MOV.U32 R13, RZ, RZ, R19 ;  /* 0x000000ffff0d7224 */ /* 0x000fe400078e0013 */
[----:B------:R-:W-:Y:S01]  /*1c070*/  IMAD.MOV.U32 R12, RZ, RZ, 0x2 ;  /* 0x00000002ff0c7424 */ /* 0x000fe200078e00ff */
[----:B------:R-:W-:-:S13]  /*1c080*/  IADD3 R2, P1, R14, R5, RZ ;  /* 0x000000050e027210 */ /* 0x000fda0007f3e0ff */
[----:B------:R-:W-:Y:S05]  /*1c090*/  WARPSYNC.COLLECTIVE R15, `(.L_x_13708) ;  /* 0x000000000f087348 */ /* 0x000fea0003c00000 */
[----:B------:R0:W1:Y:S02]  /*1c0a0*/  SHFL.IDX P6, R14, R13, R12, R11 ;  /* 0x0000000c0d0e7389 */ /* 0x00006400000c000b */
[----:B01----:R-:W-:Y:S01]  /*1c0b0*/  ENDCOLLECTIVE ;  /* 0x000000000000791b */ /* 0x003fe20003800000 */
.L_x_13708:
[----:B------:R-:W-:-:S05]  /*1c0c0*/  IADD3.X R3, RZ, R3, RZ, P1, !PT ;  /* 0x00000003ff037210 */ /* 0x000fca0000ffe4ff */
[----:B------:R-:W-:Y:S01]  /*1c0d0*/  @!PT LDS RZ, [RZ] ;  /* 0x00000000fffff984 */ /* 0x000fe20000000800 */
[----:B------:R-:W-:Y:S01]  /*1c0e0*/  @!PT LDS RZ, [RZ] ;  /* 0x00000000fffff984 */ /* 0x000fe20000000800 */
[----:B------:R-:W-:Y:S01]  /*1c0f0*/  @!PT LDS RZ, [RZ] ;  /* 0x00000000fffff984 */ /* 0x000fe20000000800 */
[----:B------:R0:W-:Y:S01]  /*1c100*/  LDGSTS.E.BYPASS.LTC128B.128 [R4+0xc00], desc[UR42][R2.64], !P2 ;  /* 0x00c0000002047fae */ /* 0x0001e2000d101d6a */
[----:B------:R-:W-:Y:S01]  /*1c110*/  ISETP.LT.OR P2, PT, R6, 0x21, P0 ;  /* 0x000000210600780c */ /* 0x000fe20000741670 */
[----:B------:R-:W-:Y:S01]  /*1c120*/  IMAD.MOV.U32 R13, RZ, RZ, R18 ;  /* 0x000000ffff0d7224 */ /* 0x000fe200078e0012 */
[----:B0-----:R-:W-:-:S11]  /*1c130*/  MOV R3, R14 ;  /* 0x0000000e00037202 */ /* 0x001fd60000000f00 */
[----:B------:R-:W-:Y:S05]  /*1c140*/  WARPSYNC.COLLECTIVE R15, `(.L_x_13709) ;  /* 0x000000000f087348 */ /* 0x000fea0003c00000 */
[----:B------:R0:W1:Y:S02]  /*1c150*/  SHFL.IDX P6, R14, R13, R12, R11 ;  /* 0x0000000c0d0e7389 */ /* 0x00006400000c000b */
[----:B01----:R-:W-:Y:S01]  /*1c160*/  ENDCOLLECTIVE ;  /* 0x000000000000791b */ /* 0x003fe20003800000 */
.L_x_13709:
[----:B------:R-:W-:Y:S01]  /*1c170*/  MOV R13, R19 ;  /* 0x00000013000d7202 */ /* 0x000fe20000000f00 */
[----:B------:R-:W-:Y:S01]  /*1c180*/  IMAD.MOV.U32 R12, RZ, RZ, 0x3 ;  /* 0x00000003ff0c7424 */ /* 0x000fe200078e00ff */
[----:B------:R-:W-:-:S13]  /*1c190*/  IADD3 R2, P1, R14, R5, RZ ;  /* 0x000000050e027210 */ /* 0x000fda0007f3e0ff */
[----:B------:R-:W-:Y:S05]  /*1c1a0*/  WARPSYNC.COLLECTIVE R15, `(.L_x_13710) ;  /* 0x000000000f087348 */ /* 0x000fea0003c00000 */
[----:B------:R0:W1:Y:S02]  /*1c1b0*/  SHFL.IDX P6, R14, R13, R12, R11 ;  /* 0x0000000c0d0e7389 */ /* 0x00006400000c000b */
[----:B01----:R-:W-:Y:S01]  /*1c1c0*/  ENDCOLLECTIVE ;  /* 0x000000000000791b */ /* 0x003fe20003800000 */
.L_x_13710:
        /* <DEDUP_REMOVED lines=11> */
.L_x_13711:
[----:B------:R-:W-:Y:S01]  /*1c280*/  IMAD.MOV.U32 R13, RZ, RZ, R19 ;  /* 0x000000ffff0d7224 */ /* 0x000fe200078e0013 */
[----:B------:R-:W-:Y:S02]  /*1c290*/  MOV R12, 0x4 ;  /* 0x00000004000c7802 */ /* 0x000fe40000000f00 */
[----:B------:R-:W-:-:S13]  /*1c2a0*/  IADD3 R2, P1, R14, R5, RZ ;  /* 0x000000050e027210 */ /* 0x000fda0007f3e0ff */
[----:B------:R-:W-:Y:S05]  /*1c2b0*/  WARPSYNC.COLLECTIVE R15, `(.L_x_13712) ;  /* 0x000000000f087348 */ /* 0x000fea0003c00000 */
[----:B------:R0:W1:Y:S02]  /*1c2c0*/  SHFL.IDX P6, R14, R13, R12, R11 ;  /* 0x0000000c0d0e7389 */ /* 0x00006400000c000b */
[----:B01----:R-:W-:Y:S01]  /*1c2d0*/  ENDCOLLECTIVE ;  /* 0x000000000000791b */ /* 0x003fe20003800000 */
.L_x_13712:
        /* <DEDUP_REMOVED lines=11> */
.L_x_13713:
[----:B------:R-:W-:Y:S02]  /*1c390*/  IMAD.MOV.U32 R13, RZ, RZ, R19 ;  /* 0x000000ffff0d7224 */ /* 0x000fe400078e0013 */
[----:B------:R-:W-:Y:S01]  /*1c3a0*/  IMAD.MOV.U32 R12, RZ, RZ, 0x5 ;  /* 0x00000005ff0c7424 */ /* 0x000fe200078e00ff */
[----:B------:R-:W-:-:S13]  /*1c3b0*/  IADD3 R2, P1, R14, R5, RZ ;  /* 0x000000050e027210 */ /* 0x000fda0007f3e0ff */
[----:B------:R-:W-:Y:S05]  /*1c3c0*/  WARPSYNC.COLLECTIVE R15, `(.L_x_13714) ;  /* 0x000000000f087348 */ /* 0x000fea0003c00000 */
[----:B------:R0:W1:Y:S02]  /*1c3d0*/  SHFL.IDX P6, R14, R13, R12, R11 ;  /* 0x0000000c0d0e7389 */ /* 0x00006400000c000b */
[----:B01----:R-:W-:Y:S01]  /*1c3e0*/  ENDCOLLECTIVE ;  /* 0x000000000000791b */ /* 0x003fe20003800000 */
.L_x_13714:
        /* <DEDUP_REMOVED lines=11> */
.L_x_13715:
[----:B------:R-:W-:Y:S01]  /*1c4a0*/  MOV R13, R19 ;  /* 0x00000013000d7202 */ /* 0x000fe20000000f00 */
[----:B------:R-:W-:Y:S01]  /*1c4b0*/  IMAD.MOV.U32 R12, RZ, RZ, 0x6 ;  /* 0x00000006ff0c7424 */ /* 0x000fe200078e00ff */
[----:B------:R-:W-:-:S13]  /*1c4c0*/  IADD3 R2, P1, R14, R5, RZ ;  /* 0x000000050e027210 */ /* 0x000fda0007f3e0ff */
[----:B------:R-:W-:Y:S05]  /*1c4d0*/  WARPSYNC.COLLECTIVE R15, `(.L_x_13716) ;  /* 0x000000000f087348 */ /* 0x000fea0003c00000 */
[----:B------:R0:W1:Y:S02]  /*1c4e0*/  SHFL.IDX P6, R14, R13, R12, R11 ;  /* 0x0000000c0d0e7389 */ /* 0x00006400000c000b */
[----:B01----:R-:W-:Y:S01]  /*1c4f0*/  ENDCOLLECTIVE ;  /* 0x000000000000791b */ /* 0x003fe20003800000 */
.L_x_13716:
        /* <DEDUP_REMOVED lines=11> */
.L_x_13717:
[----:B------:R-:W-:Y:S01]  /*1c5b0*/  IMAD.MOV.U32 R13, RZ, RZ, R19 ;  /* 0x000000ffff0d7224 */ /* 0x000fe200078e0013 */
[----:B------:R-:W-:Y:S02]  /*1c5c0*/  MOV R12, 0x7 ;  /* 0x00000007000c7802 */ /* 0x000fe40000000f00 */
[----:B------:R-:W-:-:S13]  /*1c5d0*/  IADD3 R2, P1, R14, R5, RZ ;  /* 0x000000050e027210 */ /* 0x000fda0007f3e0ff */
[----:B------:R-:W-:Y:S05]  /*1c5e0*/  WARPSYNC.COLLECTIVE R15, `(.L_x_13718) ;  /* 0x000000000f087348 */ /* 0x000fea0003c00000 */
[----:B------:R0:W1:Y:S02]  /*1c5f0*/  SHFL.IDX P6, R14, R13, R12, R11 ;  /* 0x0000000c0d0e7389 */ /* 0x00006400000c000b */
[----:B01----:R-:W-:Y:S01]  /*1c600*/  ENDCOLLECTIVE ;  /* 0x000000000000791b */ /* 0x003fe20003800000 */
.L_x_13718:
        /* <DEDUP_REMOVED lines=10> */
.L_x_13719:
[----:B------:R-:W-:Y:S05]  /*1c6b0*/  BRA `(.L_x_13720) ;  /* 0xffffff9800cc7947 */ /* 0x000fea000383ffff */
.L_x_13515:
        /* <DEDUP_REMOVED lines=8> */
.L_x_13722:
[----:B------:R-:W-:Y:S05]  /*1c740*/  BSYNC B0 ;  /* 0x0000000000007941 */ /* 0x000fea0003800000 */
.L_x_13721:
        /* <DEDUP_REMOVED lines=9> */
.L_x_13723:
        /* <DEDUP_REMOVED lines=14> */
[----:B------:R-:W-:Y:S01]  /*1c8c0*/  IMAD.MOV.U32 R24, RZ, RZ, RZ ;  /* 0x000000ffff187224 */ /* 0x000fe200078e00ff */
        /* <DEDUP_REMOVED lines=9> */
.L_x_13724:
[----:B------:R-:W-:Y:S02]  /*1c960*/  MOV R12, 0x2 ;  /* 0x00000002000c7802 */ /* 0x000fe40000000f00 */
[----:B------:R-:W-:-:S05]  /*1c970*/  SEL R14, R14, RZ, P1 ;  /* 0x000000ff0e0e7207 */ /* 0x000fca0000800000 */
[----:B------:R-:W-:-:S04]  /*1c980*/  IMAD.IADD R5, R13, 0x1, R14 ;  /* 0x000000010d057824 */ /* 0x000fc800078e020e */
[----:B------:R-:W-:-:S07]  /*1c990*/  IMAD.MOV.U32 R13, RZ, RZ, R5 ;  /* 0x000000ffff0d7224 */ /* 0x000fce00078e0005 */
[----:B------:R-:W-:Y:S05]  /*1c9a0*/  WARPSYNC.COLLECTIVE R15, `(.L_x_13725) ;  /* 0x000000000f087348 */ /* 0x000fea0003c00000 */
[----:B------:R0:W1:Y:S02]  /*1c9b0*/  SHFL.UP P6, R14, R13, R12, R11 ;  /* 0x0400000c0d0e7389 */ /* 0x00006400000c000b */
[----:B01----:R-:W-:Y:S01]  /*1c9c0*/  ENDCOLLECTIVE ;  /* 0x000000000000791b */ /* 0x003fe20003800000 */
.L_x_13725:
[----:B------:R-:W-:Y:S02]  /*1c9d0*/  MOV R12, 0x4 ;  /* 0x00000004000c7802 */ /* 0x000fe40000000f00 */
[----:B------:R-:W-:-:S05]  /*1c9e0*/  SEL R2, R14, RZ, P2 ;  /* 0x000000ff0e027207 */ /* 0x000fca0001000000 */
[----:B------:R-:W-:-:S04]  /*1c9f0*/  IMAD.IADD R2, R5, 0x1, R2 ;  /* 0x0000000105027824 */ /* 0x000fc800078e0202 */
[----:B------:R-:W-:-:S07]  /*1ca00*/  IMAD.MOV.U32 R13, RZ, RZ, R2 ;  /* 0x000000ffff0d7224 */ /* 0x000fce00078e0002 */
[----:B------:R-:W-:Y:S05]  /*1ca10*/  WARPSYNC.COLLECTIVE R15, `(.L_x_13726) ;  /* 0x000000000f087348 */ /* 0x000fea0003c00000 */
[----:B------:R0:W1:Y:S02]  /*1ca20*/  SHFL.UP P6, R14, R13, R12, R11 ;  /* 0x0400000c0d0e7389 */ /* 0x00006400000c000b */
[----:B01----:R-:W-:Y:S01]  /*1ca30*/  ENDCOLLECTIVE ;  /* 0x000000000000791b */ /* 0x003fe20003800000 */
.L_x_13726:
[----:B------:R-:W-:Y:S02]  /*1ca40*/  MOV R12, 0x8 ;  /* 0x00000008000c7802 */ /* 0x000fe40000000f00 */
[----:B------:R-:W-:-:S05]  /*1ca50*/  SEL R3, R14, RZ, P3 ;  /* 0x000000ff0e037207 */ /* 0x000fca0001800000 */
[----:B------:R-:W-:-:S04]  /*1ca60*/  IMAD.IADD R8, R2, 0x1, R3 ;  /* 0x0000000102087824 */ /* 0x000fc800078e0203 */
[----:B------:R-:W-:-:S07]  /*1ca70*/  IMAD.MOV.U32 R13, RZ, RZ, R8 ;  /* 0x000000ffff0d7224 */ /* 0x000fce00078e0008 */
[----:B------:R-:W-:Y:S05]  /*1ca80*/  WARPSYNC.COLLECTIVE R15, `(.L_x_13727) ;  /* 0x000000000f087348 */ /* 0x000fea0003c00000 */
[----:B------:R0:W1:Y:S02]  /*1ca90*/  SHFL.UP P6, R14, R13, R12, R11 ;  /* 0x0400000c0d0e7389 */ /* 0x00006400000c000b */
[----:B01----:R-:W-:Y:S01]  /*1caa0*/  ENDCOLLECTIVE ;  /* 0x000000000000791b */ /* 0x003fe20003800000 */
.L_x_13727:
[----:B------:R-:W-:Y:S02]  /*1cab0*/  MOV R12, 0x10 ;  /* 0x00000010000c7802 */ /* 0x000fe40000000f00 */
[----:B------:R-:W-:-:S05]  /*1cac0*/  SEL R5, R14, RZ, P4 ;  /* 0x000000ff0e057207 */ /* 0x000fca0002000000 */
[----:B------:R-:W-:-:S04]  /*1cad0*/  IMAD.IADD R5, R8, 0x1, R5 ;  /* 0x0000000108057824 */ /* 0x000fc800078e0205 */
[----:B------:R-:W-:-:S07]  /*1cae0*/  IMAD.MOV.U32 R13, RZ, RZ, R5 ;  /* 0x000000ffff0d7224 */ /* 0x000fce00078e0005 */
[----:B------:R-:W-:Y:S05]  /*1caf0*/  WARPSYNC.COLLECTIVE R15, `(.L_x_13728) ;  /* 0x000000000f087348 */ /* 0x000fea0003c00000 */
[----:B------:R0:W1:Y:S02]  /*1cb00*/  SHFL.UP P6, R14, R13, R12, R11 ;  /* 0x0400000c0d0e7389 */ /* 0x00006400000c000b */
[----:B01----:R-:W-:Y:S01]  /*1cb10*/  ENDCOLLECTIVE ;  /* 0x000000000000791b */ /* 0x003fe20003800000 */
.L_x_13728:
        /* <DEDUP_REMOVED lines=8> */
.L_x_13729:
[----:B------:R-:W-:Y:S05]  /*1cba0*/  BRA `(.L_x_13730) ;  /* 0xffffff9800d87947 */ /* 0x000fea000383ffff */
.L_x_13518:
[----:B------:R-:W-:Y:S01]  /*1cbb0*/  BSSY B0, `(.L_x_13731) ;  /* 0x0000007000007945 */ /* 0x000fe20003800000 */
[----:B------:R-:W-:Y:S01]  /*1cbc0*/  MOV R12, 0x1 ;  /* 0x00000001000c7802 */ /* 0x000fe20000000f00 */
[----:B------:R-:W-:Y:S02]  /*1cbd0*/  IMAD.MOV.U32 R11, RZ, RZ, RZ ;  /* 0x000000ffff0b7224 */ /* 0x000fe400078e00ff */
[----:B------:R-:W-:-:S07]  /*1cbe0*/  IMAD.MOV.U32 R15, RZ, RZ, -0x1 ;  /* 0xffffffffff0f7424 */ /* 0x000fce00078e00ff */
[----:B------:R-:W-:Y:S05]  /*1cbf0*/  WARPSYNC.COLLECTIVE R15, `(.L_x_13732) ;  /* 0x000000000f087348 */ /* 0x000fea0003c00000 */
[----:B------:R0:W1:Y:S02]  /*1cc00*/  SHFL.UP P6, R14, R13, R12, R11 ;  /* 0x0400000c0d0e7389 */ /* 0x00006400000c000b */
[----:B01----:R-:W-:Y:S01]  /*1cc10*/  ENDCOLLECTIVE ;  /* 0x000000000000791b */ /* 0x003fe20003800000 */
.L_x_13732:
[----:B------:R-:W-:Y:S05]  /*1cc20*/  BSYNC B0 ;  /* 0x0000000000007941 */ /* 0x000fea0003800000 */
.L_x_13731:
        /* <DEDUP_REMOVED lines=8> */
.L_x_13733:
[----:B------:R-:W-:Y:S02]  /*1ccb0*/  MOV R12, 0x4 ;  /* 0x00000004000c7802 */ /* 0x000fe40000000f00 */
[----:B------:R-:W-:-:S05]  /*1ccc0*/  SEL R2, R14, RZ, P2 ;  /* 0x000000ff0e027207 */ /* 0x000fca0001000000 */
[----:B------:R-:W-:-:S04]  /*1ccd0*/  IMAD.IADD R2, R13, 0x1, R2 ;  /* 0x000000010d027824 */ /* 0x000fc800078e0202 */
[----:B------:R-:W-:-:S07]  /*1cce0*/  IMAD.MOV.U32 R13, RZ, RZ, R2 ;  /* 0x000000ffff0d7224 */ /* 0x000fce00078e0002 */
[----:B------:R-:W-:Y:S05]  /*1ccf0*/  WARPSYNC.COLLECTIVE R15, `(.L_x_13734) ;  /* 0x000000000f087348 */ /* 0x000fea0003c00000 */
[----:B------:R0:W1:Y:S02]  /*1cd00*/  SHFL.UP P6, R14, R13, R12, R11 ;  /* 0x0400000c0d0e7389 */ /* 0x00006400000c000b */
[----:B01----:R-:W-:Y:S01]  /*1cd10*/  ENDCOLLECTIVE ;  /* 0x000000000000791b */ /* 0x003fe20003800000 */
.L_x_13734:
[----:B------:R-:W-:Y:S02]  /*1cd20*/  MOV R12, 0x8 ;  /* 0x00000008000c7802 */ /* 0x000fe40000000f00 */
[----:B------:R-:W-:-:S05]  /*1cd30*/  SEL R3, R14, RZ, P3 ;  /* 0x000000ff0e037207 */ /* 0x000fca0001800000 */
[----:B------:R-:W-:-:S04]  /*1cd40*/  IMAD.IADD R3, R2, 0x1, R3 ;  /* 0x0000000102037824 */ /* 0x000fc800078e0203 */
[----:B------:R-:W-:-:S07]  /*1cd50*/  IMAD.MOV.U32 R13, RZ, RZ, R3 ;  /* 0x000000ffff0d7224 */ /* 0x000fce00078e0003 */
[----:B------:R-:W-:Y:S05]  /*1cd60*/  WARPSYNC.COLLECTIVE R15, `(.L_x_13735) ;  /* 0x000000000f087348 */ /* 0x000fea0003c00000 */
[----:B------:R0:W1:Y:S02]  /*1cd70*/  SHFL.UP P6, R14, R13, R12, R11 ;  /* 0x0400000c0d0e7389 */ /* 0x00006400000c000b */
[----:B01----:R-:W-:Y:S01]  /*1cd80*/  ENDCOLLECTIVE ;  /* 0x000000000000791b */ /* 0x003fe20003800000 */
.L_x_13735:
[----:B------:R-:W-:Y:S02]  /*1cd90*/  MOV R12, 0x10 ;  /* 0x00000010000c7802 */ /* 0x000fe40000000f00 */
[----:B------:R-:W-:-:S05]  /*1cda0*/  SEL R14, R14, RZ, P4 ;  /* 0x000000ff0e0e7207 */ /* 0x000fca0002000000 */
[----:B------:R-:W-:-:S04]  /*1cdb0*/  IMAD.IADD R5, R3, 0x1, R14 ;  /* 0x0000000103057824 */ /* 0x000fc800078e020e */
[----:B------:R-:W-:-:S07]  /*1cdc0*/  IMAD.MOV.U32 R13, RZ, RZ, R5 ;  /* 0x000000ffff0d7224 */ /* 0x000fce00078e0005 */
[----:B------:R-:W-:Y:S05]  /*1cdd0*/  WARPSYNC.COLLECTIVE R15, `(.L_x_13736) ;  /* 0x000000000f087348 */ /* 0x000fea0003c00000 */
[----:B------:R0:W1:Y:S02]  /*1cde0*/  SHFL.UP P6, R14, R13, R12, R11 ;  /* 0x0400000c0d0e7389 */ /* 0x00006400000c000b */
[----:B01----:R-:W-:Y:S01]  /*1cdf0*/  ENDCOLLECTIVE ;  /* 0x000000000000791b */ /* 0x003fe20003800000 */
.L_x_13736:
        /* <DEDUP_REMOVED lines=8> */
.L_x_13737:
[----:B------:R-:W-:Y:S05]  /*1ce80*/  BRA `(.L_x_13738) ;  /* 0xffffff9800c47947 */ /* 0x000fea000383ffff */
.L_x_13520:
[----:B------:R-:W-:Y:S01]  /*1ce90*/  BSSY B0, `(.L_x_13739) ;  /* 0x0000006000007945 */ /* 0x000fe20003800000 */
[----:B------:R-:W-:Y:S01]  /*1cea0*/  PLOP3.LUT P6, PT, P6, PT, PT, 0x8, 0x0 ;  /* 0x000000000000781c */ /* 0x000fe200037ce170 */
[----:B------:R-:W-:-:S12]  /*1ceb0*/  IMAD.MOV.U32 R15, RZ, RZ, -0x1 ;  /* 0xffffffffff0f7424 */ /* 0x000fd800078e00ff */
[----:B0-----:R-:W-:Y:S05]  /*1cec0*/  WARPSYNC.COLLECTIVE R15, `(.L_x_13740) ;  /* 0x000000000f087348 */ /* 0x001fea0003c00000 */
[----:B------:R-:W-:Y:S01]  /*1ced0*/  VOTE.ANY R14, PT, P6 ;  /* 0x00000000000e7806 */ /* 0x000fe200030e0100 */
[----:B0-----:R-:W-:Y:S06]  /*1cee0*/  ENDCOLLECTIVE ;  /* 0x000000000000791b */ /* 0x001fec0003800000 */
.L_x_13740:
[----:B------:R-:W-:Y:S05]  /*1cef0*/  BSYNC B0 ;  /* 0x0000000000007941 */ /* 0x000fea0003800000 */
.L_x_13739:
        /* <DEDUP_REMOVED lines=9> */
.L_x_13741:
[----:B------:R-:W-:Y:S01]  /*1cf90*/  MOV R13, R4 ;  /* 0x00000004000d7202 */ /* 0x000fe20000000f00 */
[----:B------:R-:W-:-:S07]  /*1cfa0*/  IMAD.MOV.U32 R7, RZ, RZ, R14 ;  /* 0x000000ffff077224 */ /* 0x000fce00078e000e */
[----:B------:R-:W-:Y:S05]  /*1cfb0*/  WARPSYNC.COLLECTIVE R15, `(.L_x_13742) ;  /* 0x000000000f087348 */ /* 0x000fea0003c00000 */
[----:B------:R0:W1:Y:S02]  /*1cfc0*/  SHFL.IDX P6, R14, R13, R12, R11 ;  /* 0x0000000c0d0e7389 */ /* 0x00006400000c000b */
[----:B01----:R-:W-:Y:S01]  /*1cfd0*/  ENDCOLLECTIVE ;  /* 0x000000000000791b */ /* 0x003fe20003800000 */
.L_x_13742:
[----:B------:R-:W-:Y:S01]  /*1cfe0*/  IMAD.MOV.U32 R4, RZ, RZ, R14 ;  /* 0x000000ffff047224 */ /* 0x000fe200078e000e */
[----:B------:R-:W-:Y:S06]  /*1cff0*/  BRA `(.L_x_13743) ;  /* 0xffffff9800a47947 */ /* 0x000fec000383ffff */
.L_x_13522:
[----:B------:R-:W-:Y:S01]  /*1d000*/  BSSY B0, `(.L_x_13744) ;  /* 0x0000007000007945 */ /* 0x000fe20003800000 */
[----:B------:R-:W-:Y:S01]  /*1d010*/  IMAD.MOV.U32 R13, RZ, RZ, R3 ;  /* 0x000000ffff0d7224 */ /* 0x000fe200078e0003 */
[----:B------:R-:W-:Y:S01]  /*1d020*/  MOV R11, 0x1f ;  /* 0x0000001f000b7802 */ /* 0x000fe20000000f00 */
[----:B------:R-:W-:-:S07]  /*1d030*/  IMAD.MOV.U32 R15, RZ, RZ, -0x1 ;  /* 0xffffffffff0f7424 */ /* 0x000fce00078e00ff */
[----:B0123--:R-:W-:Y:S05]  /*1d040*/  WARPSYNC.COLLECTIVE R15, `(.L_x_13745) ;  /* 0x000000000f087348 */ /* 0x00ffea0003c00000 */
[----:B------:R4:W0:Y:S02]  /*1d050*/  SHFL.IDX P6, R14, R13, R12, R11 ;  /* 0x0000000c0d0e7389 */ /* 0x00082400000c000b */
[----:B01234-:R-:W-:Y:S01]  /*1d060*/  ENDCOLLECTIVE ;  /* 0x000000000000791b */ /* 0x01ffe20003800000 */
.L_x_13745:
[----:B------:R-:W-:Y:S05]  /*1d070*/  BSYNC B0 ;  /* 0x0000000000007941 */ /* 0x000fea0003800000 */
.L_x_13744:
[----:B------:R-:W-:Y:S01]  /*1d080*/  IMAD.MOV.U32 R24, RZ, RZ, R14 ;  /* 0x000000ffff187224 */ /* 0x000fe200078e000e */
[----:B------:R-:W-:Y:S06]  /*1d090*/  BRA `(.L_x_13521) ;  /* 0xffffff9800947947 */ /* 0x000fec000383ffff */
.L_x_13526:
[----:B0-----:R0:W1:Y:S02]  /*1d0a0*/  SYNCS.PHASECHK.TRANS64.TRYWAIT P0, [R5+URZ+0x16820], R0 ;  /* 0x01682000050075a7 */ /* 0x001064000800017f */
[----:B-1----:R-:W-:Y:S05]  /*1d0b0*/  @!P0 NANOSLEEP.SYNCS 0x989680 ;  /* 0x009896800000895d */ /* 0x002fea0003900000 */
[----:B------:R-:W1:Y:S02]  /*1d0c0*/  @!P0 SYNCS.PHASECHK.TRANS64 P0, [R5+URZ+0x16820], R0 ;  /* 0x01682000050085a7 */ /* 0x000e64000800007f */
[----:B-1----:R-:W-:Y:S05]  /*1d0d0*/  @!P0 BRA `(.L_x_13526) ;  /* 0xfffffffc00f08947 */ /* 0x002fea000383ffff */
[----:B------:R-:W-:Y:S05]  /*1d0e0*/  BRA `(.L_x_13746) ;  /* 0xffffff9c00ec7947 */ /* 0x000fea000383ffff */
.L_x_13527:
        /* <DEDUP_REMOVED lines=8> */
[----:B0-2-4-:R-:W-:Y:S05]  /*1d170*/  WARPSYNC.COLLECTIVE R15, `(.L_x_13748) ;  /* 0x000000000f087348 */ /* 0x015fea0003c00000 */
[----:B------:R1:W3:Y:S02]  /*1d180*/  SHFL.IDX P6, R14, R13, R12, R11 ;  /* 0x0000000c0d0e7389 */ /* 0x0002e400000c000b */
[----:B01234-:R-:W-:Y:S01]  /*1d190*/  ENDCOLLECTIVE ;  /* 0x000000000000791b */ /* 0x01ffe20003800000 */
.L_x_13748:
[----:B------:R-:W-:Y:S05]  /*1d1a0*/  BSYNC B0 ;  /* 0x0000000000007941 */ /* 0x000fea0003800000 */
.L_x_13747:
[----:B------:R-:W-:Y:S05]  /*1d1b0*/  BRA `(.L_x_13749) ;  /* 0xffffff9c00d47947 */ /* 0x000fea000383ffff */
.L_x_13528:
[----:B------:R-:W-:Y:S01]  /*1d1c0*/  BSSY B0, `(.L_x_13750) ;  /* 0x0000006000007945 */ /* 0x000fe20003800000 */
[----:B------:R-:W-:-:S07]  /*1d1d0*/  IMAD.MOV.U32 R15, RZ, RZ, -0x1 ;  /* 0xffffffffff0f7424 */ /* 0x000fce00078e00ff */
[----:B0-2-4-:R-:W-:Y:S05]  /*1d1e0*/  WARPSYNC.COLLECTIVE R15, `(.L_x_13751) ;  /* 0x000000000f0c7348 */ /* 0x015fea0003c00000 */
[----:B------:R-:W-:Y:S02]  /*1d1f0*/  ELECT P6, UR62, PT ;  /* 0x00000000003e782f */ /* 0x000fe400038c0000 */
[----:B------:R-:W-:Y:S01]  /*1d200*/  MOV R14, UR62 ;  /* 0x0000003e000e7c02 */ /* 0x000fe20008000f00 */
[----:B0-2-4-:R-:W-:Y:S10]  /*1d210*/  ENDCOLLECTIVE ;  /* 0x000000000000791b */ /* 0x015ff40003800000 */
.L_x_13751:
[----:B------:R-:W-:Y:S05]  /*1d220*/  BSYNC B0 ;  /* 0x0000000000007941 */ /* 0x000fea0003800000 */
.L_x_13750:
[----:B------:R-:W-:Y:S05]  /*1d230*/  BRA `(.L_x_13752) ;  /* 0xffffff9c00c87947 */ /* 0x000fea000383ffff */
.L_x_13530:
[----:B0-----:R0:W1:Y:S02]  /*1d240*/  SYNCS.PHASECHK.TRANS64.TRYWAIT P1, [R3+URZ+0x16840], R2 ;  /* 0x01684002030075a7 */ /* 0x001064000802017f */
[----:B-1----:R-:W-:Y:S05]  /*1d250*/  @!P1 NANOSLEEP.SYNCS 0x989680 ;  /* 0x009896800000995d */ /* 0x002fea0003900000 */
[----:B------:R-:W1:Y:S02]  /*1d260*/  @!P1 SYNCS.PHASECHK.TRANS64 P1, [R3+URZ+0x16840], R2 ;  /* 0x01684002030095a7 */ /* 0x000e64000802007f */
[----:B-1----:R-:W-:Y:S05]  /*1d270*/  @!P1 BRA `(.L_x_13530) ;  /* 0xfffffffc00f09947 */ /* 0x002fea000383ffff */
[----:B------:R-:W-:Y:S05]  /*1d280*/  BRA `(.L_x_13753) ;  /* 0xffffff9c00e87947 */ /* 0x000fea000383ffff */
.L_x_13532:
[----:B-1----:R1:W3:Y:S02]  /*1d290*/  SYNCS.PHASECHK.TRANS64.TRYWAIT P1, [R5+URZ+0x16840], R0 ;  /* 0x01684000050075a7 */ /* 0x0022e4000802017f */
[----:B---3--:R-:W-:Y:S05]  /*1d2a0*/  @!P1 NANOSLEEP.SYNCS 0x989680 ;  /* 0x009896800000995d */ /* 0x008fea0003900000 */
[----:B------:R-:W3:Y:S02]  /*1d2b0*/  @!P1 SYNCS.PHASECHK.TRANS64 P1, [R5+URZ+0x16840], R0 ;  /* 0x01684000050095a7 */ /* 0x000ee4000802007f */
[----:B---3--:R-:W-:Y:S05]  /*1d2c0*/  @!P1 BRA `(.L_x_13532) ;  /* 0xfffffffc00f09947 */ /* 0x008fea000383ffff */
[----:B------:R-:W-:Y:S05]  /*1d2d0*/  BRA `(.L_x_13754) ;  /* 0xffffff9c00f47947 */ /* 0x000fea000383ffff */
.L_x_13534:
[----:B---3--:R3:W0:Y:S02]  /*1d2e0*/  SYNCS.PHASECHK.TRANS64.TRYWAIT P1, [R3+URZ+0x16860], R2 ;  /* 0x01686002030075a7 */ /* 0x008624000802017f */
[----:B0-----:R-:W-:Y:S05]  /*1d2f0*/  @!P1 NANOSLEEP.SYNCS 0x989680 ;  /* 0x009896800000995d */ /* 0x001fea0003900000 */
[----:B------:R-:W0:Y:S02]  /*1d300*/  @!P1 SYNCS.PHASECHK.TRANS64 P1, [R3+URZ+0x16860], R2 ;  /* 0x01686002030095a7 */ /* 0x000e24000802007f */
[----:B0-----:R-:W-:Y:S05]  /*1d310*/  @!P1 BRA `(.L_x_13534) ;  /* 0xfffffffc00f09947 */ /* 0x001fea000383ffff */
[----:B------:R-:W-:Y:S05]  /*1d320*/  BRA `(.L_x_13755) ;  /* 0xffffff9c00f07947 */ /* 0x000fea000383ffff */
.L_x_13756:
        /* <DEDUP_REMOVED lines=13> */
.L_x_16008:


//--------------------- .text._ZN7cutlass13device_kernelIN5flash11enable_sm90INS1_16FlashAttnFwdSm90INS1_25CollectiveMainloopFwdSm90ILi2EN4cute5tupleIJNS5_1CILi1EEES8_S8_EEENS6_IJNS7_ILi192EEENS7_ILi128EEENS7_ILi64EEEEEELi64ENS_6half_tEfNS_4arch4Sm90ELb0ELb1ELb1ELb0ELb1ELb0ELb0ELb1ELb1ELb1ELb1ELb0EEENS1_21CollectiveEpilogueFwdINS6_IJSA_SC_SB_EEES9_SE_SG_Li384ELb0ELb1ELb1ELb0EEENS1_19SingleTileSchedulerILb0ELb1ELb1ELi192EEEEEEEEEvNT_6ParamsE --------------------------
	.section	.text._ZN7cutlass13device_kernelIN5flash11enable_sm90INS1_16FlashAttnFwdSm90INS1_25CollectiveMainloopFwdSm90ILi2EN4cute5tupleIJNS5_1CILi1EEES8_S8_EEENS6_IJNS7_ILi192EEENS7_ILi128EEENS7_ILi64EEEEEELi64ENS_6half_tEfNS_4arch4Sm90ELb0ELb1ELb1ELb0ELb1ELb0ELb0ELb1ELb1ELb1ELb1ELb0EEENS1_21CollectiveEpilogueFwdINS6_IJSA_SC_SB_EEES9_SE_SG_Li384ELb0ELb1ELb1ELb0EEENS1_19SingleTileSchedulerILb0ELb1ELb1ELi192EEEEEEEEEvNT_6ParamsE,"ax",@progbits
	.align	128
.text._ZN7cutlass13device_kernelIN5flash11enable_sm90INS1_16FlashAttnFwdSm90INS1_25CollectiveMainloopFwdSm90ILi2EN4cute5tupleIJNS5_1CILi1EEES8_S8_EEENS6_IJNS7_ILi192EEENS7_ILi128EEENS7_ILi64EEEEEELi64ENS_6half_tEfNS_4arch4Sm90ELb0ELb1ELb1ELb0ELb1ELb0ELb0ELb1ELb1ELb1ELb1ELb0EEENS1_21CollectiveEpilogueFwdINS6_IJSA_SC_SB_EEES9_SE_SG_Li384ELb0ELb1ELb1ELb0EEENS1_19SingleTileSchedulerILb0ELb1ELb1ELi192EEEEEEEEEvNT_6ParamsE:
        .type           _ZN7cutlass13device_kernelIN5flash11enable_sm90INS1_16FlashAttnFwdSm90INS1_25CollectiveMainloopFwdSm90ILi2EN4cute5tupleIJNS5_1CILi1EEES8_S8_EEENS6_IJNS7_ILi192EEENS7_ILi128EEENS7_ILi64EEEEEELi64ENS_6half_tEfNS_4arch4Sm90ELb0ELb1ELb1ELb0ELb1ELb0ELb0ELb1ELb1ELb1ELb1ELb0EEENS1_21CollectiveEpilogueFwdINS6_IJSA_SC_SB_EEES9_SE_SG_Li384ELb0ELb1ELb1ELb0EEENS1_19SingleTileSchedulerILb0ELb1ELb1ELi192EEEEEEEEEvNT_6ParamsE,@function
        .size           _ZN7cutlass13device_kernelIN5flash11enable_sm90INS1_16FlashAttnFwdSm90INS1_25CollectiveMainloopFwdSm90ILi2EN4cute5tupleIJNS5_1CILi1EEES8_S8_EEENS6_IJNS7_ILi192EEENS7_ILi128EEENS7_ILi64EEEEEELi64ENS_6half_tEfNS_4arch4Sm90ELb0ELb1ELb1ELb0ELb1ELb0ELb0ELb1ELb1ELb1ELb1ELb0EEENS1_21CollectiveEpilogueFwdINS6_IJSA_SC_SB_EEES9_SE_SG_Li384ELb0ELb1ELb1ELb0EEENS1_19SingleTileSchedulerILb0ELb1ELb1ELi192EEEEEEEEEvNT_6ParamsE,(.L_x_16009 - _ZN7cutlass13device_kernelIN5flash11enable_sm90INS1_16FlashAttnFwdSm90INS1_25CollectiveMainloopFwdSm90ILi2EN4cute5tupleIJNS5_1CILi1EEES8_S8_EEENS6_IJNS7_ILi192EEENS7_ILi128EEENS7_ILi64EEEEEELi64ENS_6half_tEfNS_4arch4Sm90ELb0ELb1ELb1ELb0ELb1ELb0ELb0ELb1ELb1ELb1ELb1ELb0EEENS1_21CollectiveEpilogueFwdINS6_IJSA_SC_SB_EEES9_SE_SG_Li384ELb0ELb1ELb1ELb0EEENS1_19SingleTileSchedulerILb0ELb1ELb1ELi192EEEEEEEEEvNT_6ParamsE)
        .other          _ZN7cutlass13device_kernelIN5flash11enable_sm90INS1_16FlashAttnFwdSm90INS1_25CollectiveMainloopFwdSm90ILi2EN4cute5tupleIJNS5_1CILi1EEES8_S8_EEENS6_IJNS7_ILi192EEENS7_ILi128EEENS7_ILi64EEEEEELi64ENS_6half_tEfNS_4arch4Sm90ELb0ELb1ELb1ELb0ELb1ELb0ELb0ELb1ELb1ELb1ELb1ELb0EEENS1_21CollectiveEpilogueFwdINS6_IJSA_SC_SB_EEES9_SE_SG_Li384ELb0ELb1ELb1ELb0EEENS1_19SingleTileSchedulerILb0ELb1ELb1ELi192EEEEEEEEEvNT_6ParamsE,@"STO_CUDA_ENTRY STV_DEFAULT"
_ZN7cutlass13device_kernelIN5flash11enable_sm90INS1_16FlashAttnFwdSm90INS1_25CollectiveMainloopFwdSm90ILi2EN4cute5tupleIJNS5_1CILi1EEES8_S8_EEENS6_IJNS7_ILi192EEENS7_ILi128EEENS7_ILi64EEEEEELi64ENS_6half_tEfNS_4arch4Sm90ELb0ELb1ELb1ELb0ELb1ELb0ELb0ELb1ELb1ELb1ELb1ELb0EEENS1_21CollectiveEpilogueFwdINS6_IJSA_SC_SB_EEES9_SE_SG_Li384ELb0ELb1ELb1ELb0EEENS1_19SingleTileSchedulerILb0ELb1ELb1ELi192EEEEEEEEEvNT_6ParamsE:
        /* <DEDUP_REMOVED lines=45> */
.L_x_13757:
        /* <DEDUP_REMOVED lines=22> */
.L_x_13758:
        /* <DEDUP_REMOVED lines=18> */
.L_x_13759:
        /* <DEDUP_REMOVED lines=22> */
.L_x_13760:
        /* <DEDUP_REMOVED lines=23> */
.L_x_13761:
        /* <DEDUP_REMOVED lines=9> */
.L_x_13764:
        /* <DEDUP_REMOVED lines=61> */
.L_x_13767:
[----:B------:R-:W-:-:S11]  /*0c80*/  UISETP.NE.AND UP0, UPT, UR5, 0x1, UPT ;  /* 0x000000010500788c */ /* 0x000fd6000bf05270 */
[----:B------:R-:W-:Y:S02]  /*0c90*/  @UP0 ULDC.64 UR10, c[0x0][0x9e8] ;  /* 0x00027a00000a0ab9 */ /* 0x000fe40000000a00 */
[----:B------:R-:W-:-:S04]  /*0ca0*/  UIMAD.WIDE.U32 UR8, UR4, UR10, URZ ;  /* 0x0000000a040872a5 */ /* 0x000fc8000f8e003f */
[----:B------:R-:W-:-:S12]  /*0cb0*/  @UP0 USHF.R.U32.HI UR4, URZ, UR11, UR9 ;  /* 0x0000000b3f040299 */ /* 0x000fd80008011609 */
.L_x_13768:
[----:B------:R-:W-:-:S06]  /*0cc0*/  UIMAD UR4, UR4, UR5, UR5 ;  /* 0x00000005040472a4 */ /* 0x000fcc000f8e0205 */
[----:B------:R-:W-:-:S07]  /*0cd0*/  VIMNMX R0, R0, UR4, PT ;  /* 0x0000000400007c48 */ /* 0x000fce000bfe0100 */
.L_x_13766:
        /* <DEDUP_REMOVED lines=33> */
.L_x_13770:
[----:B------:R-:W-:-:S11]  /*0ef0*/  UISETP.NE.AND UP0, UPT, UR5, 0x1, UPT ;  /* 0x000000010500788c */ /* 0x000fd6000bf05270 */
[----:B------:R-:W-:Y:S02]  /*0f00*/  @UP0 ULDC.64 UR10, c[0x0][0x9e8] ;  /* 0x00027a00000a0ab9 */ /* 0x000fe40000000a00 */
[----:B------:R-:W-:-:S04]  /*0f10*/  UIMAD.WIDE.U32 UR8, UR4, UR10, URZ ;  /* 0x0000000a040872a5 */ /* 0x000fc8000f8e003f */
[----:B------:R-:W-:-:S12]  /*0f20*/  @UP0 USHF.R.U32.HI UR4, URZ, UR11, UR9 ;  /* 0x0000000b3f040299 */ /* 0x000fd80008011609 */
.L_x_13771:
[----:B------:R-:W-:-:S04]  /*0f30*/  UIMAD UR4, UR4, UR5, URZ ;  /* 0x00000005040472a4 */ /* 0x000fc8000f8e023f */
[----:B------:R-:W-:-:S04]  /*0f40*/  UISETP.LT.AND UP0, UPT, UR7, UR4, UPT ;  /* 0x000000040700728c */ /* 0x000fc8000bf01270 */
[----:B------:R-:W-:-:S12]  /*0f50*/  USEL UR7, UR7, UR4, !UP0 ;  /* 0x0000000407077287 */ /* 0x000fd8000c000000 */
.L_x_13769:
        /* <DEDUP_REMOVED lines=47> */
.L_x_13772:
        /* <DEDUP_REMOVED lines=8> */
[----:B------:R-:W-:-:S02]  /*12d0*/  CS2R R114, SRZ ;  /* 0x0000000000727805 */ /* 0x000fc4000001ff00 */
        /* <DEDUP_REMOVED lines=49> */
.L_x_13774:
[----:B------:R-:W-:-:S04]  /*15f0*/  SHF.L.U32 R0, RZ, 0x1f, RZ ;  /* 0x0000001fff007819 */ /* 0x000fc800000006ff */
[----:B------:R-:W0:Y:S02]  /*1600*/  SYNCS.PHASECHK.TRANS64.TRYWAIT P0, [UR43+0x16800], R0 ;  /* 0x01680000ff0075a7 */ /* 0x000e24000800016b */
[----:B0-----:R-:W-:Y:S05]  /*1610*/  @!P0 BRA `(.L_x_13775) ;  /* 0x0000012800d48947 */ /* 0x001fea0003800000 */
.L_x_13906:
[----:B------:R-:W-:-:S06]  /*1620*/  ULOP3.LUT UR4, UR38, 0x1, URZ, 0xfc, !UPT ;  /* 0x0000000126047892 */ /* 0x000fcc000f8efc3f */
[----:B------:R-:W-:-:S05]  /*1630*/  IMAD.U32 R2, RZ, RZ, UR4 ;  /* 0x00000004ff027e24 */ /* 0x000fca000f8e00ff */
[----:B------:R-:W-:-:S13]  /*1640*/  ISETP.NE.AND P0, PT, R2, 0x3, PT ;  /* 0x000000030200780c */ /* 0x000fda0003f05270 */
[----:B------:R-:W-:Y:S05]  /*1650*/  @!P0 BRA `(.L_x_13776) ;  /* 0x0000000000048947 */ /* 0x000fea0003800000 */
[----:B------:R-:W-:Y:S01]  /*1660*/  BPT.TRAP 0x1 ;  /* 0x000000040000795c */ /* 0x000fe20000300000 */
.L_x_13776:
[----:B------:R1:W2:Y:S01]  /*1670*/  SYNCS.PHASECHK.TRANS64.TRYWAIT P1, [UR43+0x16830], R0 ;  /* 0x01683000ff0075a7 */ /* 0x0002a2000802016b */
[----:B------:R-:W-:Y:S05]  /*1680*/  @!P0 BRA `(.L_x_13777) ;  /* 0x0000000000048947 */ /* 0x000fea0003800000 */
[----:B------:R-:W-:Y:S01]  /*1690*/  BPT.TRAP 0x1 ;  /* 0x000000040000795c */ /* 0x000fe20000300000 */
.L_x_13777:
[----:B------:R-:W-:-:S05]  /*16a0*/  IMAD.U32 R4, RZ, RZ, UR46 ;  /* 0x0000002eff047e24 */ /* 0x000fca000f8e00ff */
[----:B------:R-:W-:Y:S01]  /*16b0*/  LOP3.LUT R4, R4, 0x10000, RZ, 0xfc, !PT ;  /* 0x0001000004047812 */ /* 0x000fe200078efcff */
[----:B--2---:R-:W-:Y:S06]  /*16c0*/  @P1 BRA `(.L_x_13778) ;  /* 0x0000000000081947 */ /* 0x004fec0003800000 */
[----:B------:R-:W2:Y:S02]  /*16d0*/  SYNCS.PHASECHK.TRANS64.TRYWAIT P1, [UR43+0x16830], R0 ;  /* 0x01683000ff0075a7 */ /* 0x000ea4000802016b */
[----:B--2---:R-:W-:Y:S05]  /*16e0*/  @!P1 BRA `(.L_x_13779) ;  /* 0x0000012800b89947 */ /* 0x004fea0003800000 */
.L_x_13778:
        /* <DEDUP_REMOVED lines=38> */
.L_x_13780:
[----:B------:R-:W-:Y:S01]  /*1950*/  ULDC UR7, c[0x0][0x9d8] ;  /* 0x0002760000077ab9 */ /* 0x000fe20000000800 */
[----:B------:R-:W-:Y:S01]  /*1960*/  LEA.HI R89, R89, R18, RZ, 0x2 ;  /* 0x0000001259597211 */ /* 0x000fe200078f10ff */
[----:B0-----:R-:W-:Y:S01]  /*1970*/  FMUL.FTZ R3, R27, UR7 ;  /* 0x000000071b037c20 */ /* 0x001fe20008410000 */
[----:B------:R-:W-:Y:S01]  /*1980*/  LOP3.LUT R27, R90, 0xffffff80, RZ, 0xc0, !PT ;  /* 0xffffff805a1b7812 */ /* 0x000fe200078ec0ff */
[----:B------:R-:W-:Y:S01]  /*1990*/  FMUL.FTZ R95, R33, UR7 ;  /* 0x00000007215f7c20 */ /* 0x000fe20008410000 */
[----:B------:R-:W-:Y:S01]  /*19a0*/  LOP3.LUT R89, R89, 0xfffffffc, RZ, 0xc0, !PT ;  /* 0xfffffffc59597812 */ /* 0x000fe200078ec0ff */
[----:B------:R-:W-:Y:S01]  /*19b0*/  FMUL.FTZ R9, R31, UR7 ;  /* 0x000000071f097c20 */ /* 0x000fe20008410000 */
[----:B------:R-:W-:Y:S01]  /*19c0*/  FMUL.FTZ R94, R32, UR7 ;  /* 0x00000007205e7c20 */ /* 0x000fe20008410000 */
[----:B------:R-:W-:Y:S02]  /*19d0*/  IMAD.IADD R27, R18, 0x1, -R27 ;  /* 0x00000001121b7824 */ /* 0x000fe400078e0a1b */
[----:B------:R-:W-:Y:S01]  /*19e0*/  FMUL.FTZ R7, R24, UR7 ;  /* 0x0000000718077c20 */ /* 0x000fe20008410000 */
[----:B------:R-:W-:-:S04]  /*19f0*/  IMAD.HI R32, R88, 0x55555556, RZ ;  /* 0x5555555658207827 */ /* 0x000fc800078e02ff */
[----:B------:R-:W-:Y:S01]  /*1a00*/  FMUL.FTZ R24, R51, UR7 ;  /* 0x0000000733187c20 */ /* 0x000fe20008410000 */
[----:B------:R-:W-:Y:S01]  /*1a10*/  FMUL.FTZ R51, R53, UR7 ;  /* 0x0000000735337c20 */ /* 0x000fe20008410000 */
[----:B-1----:R-:W-:Y:S01]  /*1a20*/  SHF.R.S32.HI R0, RZ, 0x1f, R27 ;  /* 0x0000001fff007819 */ /* 0x002fe2000001141b */
[----:B------:R-:W-:Y:S01]  /*1a30*/  IMAD.IADD R89, R18, 0x1, -R89 ;  /* 0x0000000112597824 */ /* 0x000fe200078e0a59 */
[----:B------:R-:W-:Y:S01]  /*1a40*/  UISETP.NE.AND UP1, UPT, UR40, URZ, UPT ;  /* 0x0000003f2800728c */ /* 0x000fe2000bf25270 */
[----:B------:R-:W-:Y:S01]  /*1a50*/  FMUL.FTZ R12, R39, UR7 ;  /* 0x00000007270c7c20 */ /* 0x000fe20008410000 */
[CC--:B------:R-:W-:Y:S01]  /*1a60*/  LEA.HI R33, R0.reuse, R27.reuse, RZ, 0x2 ;  /* 0x0000001b00217211 */ /* 0x0c0fe200078f10ff */
[----:B------:R-:W-:Y:S01]  /*1a70*/  FMUL.FTZ R53, R57, UR7 ;  /* 0x0000000739357c20 */ /* 0x000fe20008410000 */
[----:B------:R-:W-:Y:S01]  /*1a80*/  LEA.HI R6, R0, R27, RZ, 0x5 ;  /* 0x0000001b00067211 */ /* 0x000fe200078f28ff */
[----:B------:R-:W-:Y:S01]  /*1a90*/  FMUL.FTZ R57, R65, UR7 ;  /* 0x0000000741397c20 */ /* 0x000fe20008410000 */
[--C-:B------:R-:W-:Y:S01]  /*1aa0*/  SHF.R.S32.HI R0, RZ, 0x2, R33.reuse ;  /* 0x00000002ff007819 */ /* 0x100fe20000011421 */
[----:B------:R-:W-:Y:S01]  /*1ab0*/  FMUL.FTZ R39, R67, UR7 ;  /* 0x0000000743277c20 */ /* 0x000fe20008410000 */
[----:B------:R-:W-:Y:S01]  /*1ac0*/  SHF.R.S32.HI R31, RZ, 0x1f, R33 ;  /* 0x0000001fff1f7819 */ /* 0x000fe20000011421 */
[----:B------:R-:W-:Y:S01]  /*1ad0*/  FMUL.FTZ R15, R42, UR7 ;  /* 0x000000072a0f7c20 */ /* 0x000fe20008410000 */
[----:B------:R-:W-:Y:S01]  /*1ae0*/  SHF.R.S32.HI R6, RZ, 0x5, R6 ;  /* 0x00000005ff067819 */ /* 0x000fe20000011406 */
[----:B------:R-:W-:Y:S01]  /*1af0*/  @UP1 ULDC UR4, c[0x0][0x44c] ;  /* 0x0001130000041ab9 */ /* 0x000fe20000000800 */
[----:B------:R-:W-:Y:S01]  /*1b00*/  LEA.HI R31, R31, R0, RZ, 0x3 ;  /* 0x000000001f1f7211 */ /* 0x000fe200078f18ff */
[----:B------:R-:W-:Y:S01]  /*1b10*/  FMUL.FTZ R42, R44, UR7 ;  /* 0x000000072c2a7c20 */ /* 0x000fe20008410000 */
[----:B------:R-:W-:Y:S01]  /*1b20*/  LEA R18, R6, UR45, 0x4 ;  /* 0x0000002d06127c11 */ /* 0x000fe2000f8e20ff */
[----:B------:R-:W-:Y:S01]  /*1b30*/  FMUL.FTZ R10, R34, UR7 ;  /* 0x00000007220a7c20 */ /* 0x000fe20008410000 */
[----:B------:R-:W-:Y:S01]  /*1b40*/  LEA.HI R67, R32, R32, RZ, 0x1 ;  /* 0x0000002020437211 */ /* 0x000fe200078f08ff */
[----:B------:R-:W-:Y:S01]  /*1b50*/  FMUL.FTZ R44, R70, UR7 ;  /* 0x00000007462c7c20 */ /* 0x000fe20008410000 */
[----:B------:R-:W-:Y:S01]  /*1b60*/  LOP3.LUT R65, R31, 0xfffffff8, RZ, 0xc0, !PT ;  /* 0xfffffff81f417812 */ /* 0x000fe200078ec0ff */
[----:B------:R-:W-:Y:S01]  /*1b70*/  @UP1 ULDC UR10, c[0x0][0x450] ;  /* 0x00011400000a1ab9 */ /* 0x000fe20000000800 */
[----:B------:R-:W-:Y:S01]  /*1b80*/  LEA.HI R6, R89, R89, RZ, 0x1 ;  /* 0x0000005959067211 */ /* 0x000fe200078f08ff */
[----:B------:R-:W-:Y:S01]  /*1b90*/  IMAD R67, R67, -0x3, R88 ;  /* 0xfffffffd43437824 */ /* 0x000fe200078e0258 */
[----:B------:R-:W-:Y:S01]  /*1ba0*/  IADD3 R18, R18, R0, -R65 ;  /* 0x0000000012127210 */ /* 0x000fe20007ffe841 */
[----:B------:R-:W-:Y:S01]  /*1bb0*/  IMAD.MOV.U32 R34, RZ, RZ, -0x80 ;  /* 0xffffff80ff227424 */ /* 0x000fe200078e00ff */
[----:B------:R-:W-:Y:S01]  /*1bc0*/  LOP3.LUT R6, R6, 0x1ffffffe, RZ, 0xc0, !PT ;  /* 0x1ffffffe06067812 */ /* 0x000fe200078ec0ff */
[----:B------:R-:W-:Y:S01]  /*1bd0*/  FMUL.FTZ R91, R25, UR7 ;  /* 0x00000007195b7c20 */ /* 0x000fe20008410000 */
[----:B------:R-:W-:Y:S01]  /*1be0*/  PLOP3.LUT P1, PT, PT, PT, UP1, 0x80, 0x0 ;  /* 0x000000000000781c */ /* 0x000fe20003f2f018 */
[----:B------:R-:W-:Y:S01]  /*1bf0*/  IMAD R67, R67, 0x40, R18 ;  /* 0x0000004043437824 */ /* 0x000fe200078e0212 */
[----:B------:R-:W-:Y:S01]  /*1c00*/  PLOP3.LUT P2, PT, PT, PT, UP1, 0x80, 0x0 ;  /* 0x000000000000781c */ /* 0x000fe20003f4f018 */
[----:B------:R-:W-:Y:S01]  /*1c10*/  IMAD.IADD R6, R89, 0x1, -R6 ;  /* 0x0000000159067824 */ /* 0x000fe200078e0a06 */
[----:B------:R-:W-:Y:S01]  /*1c20*/  LOP3.LUT R0, R33, 0x7ffffffc, RZ, 0xc0, !PT ;  /* 0x7ffffffc21007812 */ /* 0x000fe200078ec0ff */
[----:B------:R-:W-:-:S02]  /*1c30*/  IMAD R99, R19, R34, 0x80 ;  /* 0x0000008013637424 */ /* 0x000fc400078e0222 */
[----:B------:R-:W-:Y:S01]  /*1c40*/  FMUL.FTZ R25, R50, UR7 ;  /* 0x0000000732197c20 */ /* 0x000fe20008410000 */
[----:B------:R-:W-:Y:S01]  /*1c50*/  IMAD R6, R6, 0x8, R67 ;  /* 0x0000000806067824 */ /* 0x000fe200078e0243 */
[----:B------:R-:W-:Y:S01]  /*1c60*/  UISETP.NE.AND UP0, UPT, UR44, URZ, UPT ;  /* 0x0000003f2c00728c */ /* 0x000fe2000bf05270 */
[----:B------:R-:W-:Y:S02]  /*1c70*/  IMAD.IADD R0, R27, 0x1, -R0 ;  /* 0x000000011b007824 */ /* 0x000fe400078e0a00 */
[----:B------:R-:W-:Y:S01]  /*1c80*/  FMUL.FTZ R2, R26, UR7 ;  /* 0x000000071a027c20 */ /* 0x000fe20008410000 */
[----:B------:R-:W-:Y:S02]  /*1c90*/  IMAD.MOV.U32 R70, RZ, RZ, R6 ;  /* 0x000000ffff467224 */ /* 0x000fe400078e0006 */
[----:B------:R-:W-:Y:S01]  /*1ca0*/  FMUL.FTZ R92, R28, UR7 ;  /* 0x000000071c5c7c20 */ /* 0x000fe20008410000 */
[----:B------:R-:W-:Y:S01]  /*1cb0*/  @P1 IMAD.HI.U32 R18, R6, UR4, RZ ;  /* 0x0000000406121c27 */ /* 0x000fe2000f8e00ff */
[----:B------:R-:W-:-:S03]  /*1cc0*/  UIADD3 UR4, UR43, 0x16840, URZ ;  /* 0x000168402b047890 */ /* 0x000fc6000fffe03f */
[----:B------:R-:W-:Y:S01]  /*1cd0*/  FMUL.FTZ R11, R35, UR7 ;  /* 0x00000007230b7c20 */ /* 0x000fe20008410000 */
[----:B------:R-:W-:Y:S01]  /*1ce0*/  FMUL.FTZ R50, R52, UR7 ;  /* 0x0000000734327c20 */ /* 0x000fe20008410000 */
[----:B------:R-:W-:Y:S01]  /*1cf0*/  VIADD R27, R99, 0x1 ;  /* 0x00000001631b7836 */ /* 0x000fe20000000000 */
        /* <DEDUP_REMOVED lines=47> */
[----:B------:R-:W-:Y:S01]  /*1ff0*/  ULDC UR28, c[0x0][0x2f0] ;  /* 0x0000bc00001c7ab9 */ /* 0x000fe20000000800 */
[----:B------:R-:W-:Y:S01]  /*2000*/  SYNCS.ARRIVE.TRANS64.RED.A1T0 RZ, [UR4], RZ ;  /* 0x000000ffffff79a7 */ /* 0x000fe20008100404 */
[----:B------:R-:W-:Y:S01]  /*2010*/  ULDC UR4, c[0x0][0x288] ;  /* 0x0000a20000047ab9 */ /* 0x000fe20000000800 */
[----:B------:R-:W-:Y:S01]  /*2020*/  PLOP3.LUT P1, PT, PT, PT, UP0, 0x40, 0x0 ;  /* 0x000000000000781c */ /* 0x000fe20003f2e808 */
[C---:B------:R-:W-:Y:S01]  /*2030*/  IMAD R18, R16.reuse, UR28, R27 ;  /* 0x0000001c10127c24 */ /* 0x040fe2000f8e021b */
[----:B------:R-:W1:Y:S01]  /*2040*/  MUFU.TANH R7, R7 ;  /* 0x0000000700077308 */ /* 0x000e620000002400 */
[----:B------:R-:W-:Y:S01]  /*2050*/  IMAD.U32 R27, RZ, RZ, UR4 ;  /* 0x00000004ff1b7e24 */ /* 0x000fe2000f8e00ff */
[----:B------:R-:W-:Y:S01]  /*2060*/  ULDC UR24, c[0x0][0x9dc] ;  /* 0x0002770000187ab9 */ /* 0x000fe20000000800 */
[----:B------:R-:W-:Y:S01]  /*2070*/  IMAD R65, R16, UR28, R99 ;  /* 0x0000001c10417c24 */ /* 0x000fe2000f8e0263 */
[----:B------:R-:W-:Y:S01]  /*2080*/  ULOP3.LUT UR24, URZ, UR24, URZ, 0x33, !UPT ;  /* 0x000000183f187292 */ /* 0x000fe2000f8e333f */
[----:B------:R-:W-:Y:S01]  /*2090*/  IMAD.IADD R18, R18, 0x1, -R27 ;  /* 0x0000000112127824 */ /* 0x000fe200078e0a1b */
[----:B------:R-:W-:Y:S01]  /*20a0*/  ULDC UR4, c[0x0][0x9e0] ;  /* 0x0002780000047ab9 */ /* 0x000fe20000000800 */
[----:B------:R-:W-:Y:S01]  /*20b0*/  IMAD R80, R0, -0x2, R65 ;  /* 0xfffffffe00507824 */ /* 0x000fe200078e0241 */
[----:B------:R-:W2:Y:S01]  /*20c0*/  MUFU.TANH R91, R91 ;  /* 0x0000005b005b7308 */ /* 0x000ea20000002400 */
[C---:B------:R-:W-:Y:S01]  /*20d0*/  VIADD R101, R18.reuse, UR4 ;  /* 0x0000000412657c36 */ /* 0x040fe20008000000 */
[----:B------:R-:W-:Y:S01]  /*20e0*/  LEA R78, R19, 0xffffff80, 0x7 ;  /* 0xffffff80134e7811 */ /* 0x000fe200078e38ff */
[----:B------:R-:W-:-:S03]  /*20f0*/  VIADD R82, R18, UR24 ;  /* 0x0000001812527c36 */ /* 0x000fc60008000000 */
[----:B0-----:R-:W-:Y:S01]  /*2100*/  VIADDMNMX R72, R67, R101, R80, PT ;  /* 0x0000006543487246 */ /* 0x001fe20003800150 */
[----:B------:R-:W-:Y:S01]  /*2110*/  IMAD.IADD R74, R82, 0x1, R67 ;  /* 0x00000001524a7824 */ /* 0x000fe200078e0243 */
        /* <DEDUP_REMOVED lines=77> */
.L_x_13783:
[----:B------:R-:W-:Y:S02]  /*25f0*/  ULDC UR7, c[0x0][0x9e4] ;  /* 0x0002790000077ab9 */ /* 0x000fe40000000800 */
[----:B------:R-:W-:-:S05]  /*2600*/  IMAD.U32 R18, RZ, RZ, UR7 ;  /* 0x00000007ff127e24 */ /* 0x000fca000f8e00ff */
[----:B------:R-:W-:-:S13]  /*2610*/  ISETP.NE.AND P1, PT, R18, 0x1, PT ;  /* 0x000000011200780c */ /* 0x000fda0003f25270 */
[----:B------:R-:W1:Y:S02]  /*2620*/  @P1 LDC.64 R66, c[0x0][0x9e8] ;  /* 0x00027a00ff421b82 */ /* 0x000e640000000a00 */
[----:B-1----:R-:W-:-:S05]  /*2630*/  @P1 IMAD.HI.U32 R66, R65, R66, RZ ;  /* 0x0000004241421227 */ /* 0x002fca00078e00ff */
[----:B------:R-:W-:-:S07]  /*2640*/  @P1 SHF.R.U32.HI R65, RZ, R67, R66 ;  /* 0x00000043ff411219 */ /* 0x000fce0000011642 */
.L_x_13784:
[----:B------:R-:W-:Y:S05]  /*2650*/  BSYNC B0 ;  /* 0x0000000000007941 */ /* 0x000fea0003800000 */
.L_x_13782:
[----:B------:R-:W-:-:S04]  /*2660*/  IMAD R65, R65, R18, -R78 ;  /* 0x0000001241417224 */ /* 0x000fc800078e0a4e */
[----:B------:R-:W-:-:S05]  /*2670*/  IMAD R65, R0, -0x2, R65 ;  /* 0xfffffffe00417824 */ /* 0x000fca00078e0241 */
[----:B------:R-:W-:Y:S02]  /*2680*/  VIADDMNMX R72, R65, R18, R72, PT ;  /* 0x0000001241487246 */ /* 0x000fe40003800148 */
[----:B------:R-:W-:-:S07]  /*2690*/  VIMNMX R74, R74, R65, !PT ;  /* 0x000000414a4a7248 */ /* 0x000fce0007fe0100 */
.L_x_13781:
        /* <DEDUP_REMOVED lines=65> */
[----:B------:R-:W-:Y:S01]  /*2ab0*/  ISETP.GT.AND P3, PT, R74, 0x30, !P4 ;  /* 0x000000304a00780c */ /* 0x000fe20006764270 */
[----:B------:R-:W0:Y:S03]  /*2ac0*/  SHFL.IDX PT, R43, R70, 0x1, 0x1c1f ;  /* 0x003c1f00462b7f89 */ /* 0x000e2600000e0000 */
        /* <DEDUP_REMOVED lines=12> */
[----:B0-----:R-:W-:-:S02]  /*2b90*/  VIADDMNMX R46, R43, R101, R80, PT ;  /* 0x000000652b2e7246 */ /* 0x001fc40003800150 */
[----:B------:R-:W-:-:S03]  /*2ba0*/  ISETP.LT.OR P3, PT, R72, 0x39, P3 ;  /* 0x000000394800780c */ /* 0x000fc60001f61670 */
[----:B------:R-:W-:Y:S02]  /*2bb0*/  @P4 LOP3.LUT R18, R18, 0x20000, RZ, 0xfc, !PT ;  /* 0x0002000012124812 */ /* 0x000fe400078efcff */
[----:B------:R-:W-:Y:S02]  /*2bc0*/  ISETP.GE.AND P4, PT, R99, 0x3a, PT ;  /* 0x0000003a6300780c */ /* 0x000fe40003f86270 */
[----:B------:R-:W-:Y:S02]  /*2bd0*/  LOP3.LUT R18, R18, 0xfffeffff, RZ, 0xc0, !PT ;  /* 0xfffeffff12127812 */ /* 0x000fe400078ec0ff */
[----:B------:R-:W-:Y:S01]  /*2be0*/  FSEL R83, R50, -INF , !P3 ;  /* 0xff80000032537808 */ /* 0x000fe20005800000 */
[----:B------:R-:W-:Y:S01]  /*2bf0*/  IMAD.IADD R50, R82, 0x1, R43 ;  /* 0x0000000152327824 */ /* 0x000fe200078e022b */
        /* <DEDUP_REMOVED lines=116> */
.L_x_13787:
[----:B------:R-:W-:Y:S02]  /*3340*/  ULDC UR7, c[0x0][0x9e4] ;  /* 0x0002790000077ab9 */ /* 0x000fe40000000800 */
[----:B------:R-:W-:-:S05]  /*3350*/  IMAD.U32 R52, RZ, RZ, UR7 ;  /* 0x00000007ff347e24 */ /* 0x000fca000f8e00ff */
[----:B------:R-:W-:-:S13]  /*3360*/  ISETP.NE.AND P6, PT, R52, 0x1, PT ;  /* 0x000000013400780c */ /* 0x000fda0003fc5270 */
[----:B------:R-:W0:Y:S02]  /*3370*/  @P6 LDC.64 R42, c[0x0][0x9e8] ;  /* 0x00027a00ff2a6b82 */ /* 0x000e240000000a00 */
[----:B0-----:R-:W-:-:S05]  /*3380*/  @P6 IMAD.HI.U32 R42, R99, R42, RZ ;  /* 0x0000002a632a6227 */ /* 0x001fca00078e00ff */
[----:B------:R-:W-:-:S07]  /*3390*/  @P6 SHF.R.U32.HI R99, RZ, R43, R42 ;  /* 0x0000002bff636219 */ /* 0x000fce000001162a */
.L_x_13788:
[----:B------:R-:W-:Y:S05]  /*33a0*/  BSYNC B0 ;  /* 0x0000000000007941 */ /* 0x000fea0003800000 */
.L_x_13786:
[----:B------:R-:W-:-:S04]  /*33b0*/  IMAD R99, R99, R52, -R78 ;  /* 0x0000003463637224 */ /* 0x000fc800078e0a4e */
[----:B------:R-:W-:-:S05]  /*33c0*/  IMAD R99, R0, -0x2, R99 ;  /* 0xfffffffe00637824 */ /* 0x000fca00078e0263 */
[----:B------:R-:W-:Y:S02]  /*33d0*/  VIADDMNMX R46, R99, R52, R46, PT ;  /* 0x00000034632e7246 */ /* 0x000fe4000380012e */
[----:B------:R-:W-:-:S07]  /*33e0*/  VIMNMX R50, R50, R99, !PT ;  /* 0x0000006332327248 */ /* 0x000fce0007fe0100 */
.L_x_13785:
[----:B------:R-:W-:Y:S01]  /*33f0*/  ISETP.GT.AND P1, PT, R50, 0x1, !P1 ;  /* 0x000000013200780c */ /* 0x000fe20004f24270 */
[----:B------:R-:W-:Y:S01]  /*3400*/  ULDC UR7, c[0x0][0x988] ;  /* 0x0002620000077ab9 */ /* 0x000fe20000000800 */
[----:B------:R-:W-:Y:S01]  /*3410*/  LOP3.LUT P6, RZ, R18, 0x4, RZ, 0xc0, !PT ;  /* 0x0000000412ff7812 */ /* 0x000fe200078cc0ff */
[----:B------:R-:W-:Y:S01]  /*3420*/  UISETP.NE.AND UP1, UPT, UR40, URZ, UPT ;  /* 0x0000003f2800728c */ /* 0x000fe2000bf25270 */
[----:B------:R-:W-:Y:S01]  /*3430*/  ISETP.LT.OR P1, PT, R46, 0x2, P1 ;  /* 0x000000022e00780c */ /* 0x000fe20000f21670 */
[----:B------:R-:W-:Y:S01]  /*3440*/  UISETP.NE.AND UP0, UPT, UR44, URZ, UPT ;  /* 0x0000003f2c00728c */ /* 0x000fe2000bf05270 */
[C---:B------:R-:W-:Y:S02]  /*3450*/  ISETP.GT.AND P2, PT, R50.reuse, 0x8, !P2 ;  /* 0x000000083200780c */ /* 0x040fe40005744270 */
        /* <DEDUP_REMOVED lines=9> */
[----:B------:R-:W-:Y:S01]  /*34f0*/  LOP3.LUT P1, RZ, R18, 0x8, RZ, 0xc0, !PT ;  /* 0x0000000812ff7812 */ /* 0x000fe2000782c0ff */
[----:B------:R-:W-:Y:S01]  /*3500*/  @UP1 USHF.R.U32.HI UR45, URZ, UR14, UR11 ;  /* 0x0000000e3f2d1299 */ /* 0x000fe2000801160b */
        /* <DEDUP_REMOVED lines=16> */
[----:B------:R-:W-:Y:S02]  /*3610*/  LOP3.LUT P2, RZ, R18, 0x40000, RZ, 0xc0, !PT ;  /* 0x0004000012ff7812 */ /* 0x000fe4000784c0ff */
[----:B------:R-:W-:Y:S02]  /*3620*/  ISETP.LT.OR P1, PT, R46, 0x19, P1 ;  /* 0x000000192e00780c */ /* 0x000fe40000f21670 */
[----:B------:R-:W-:-:S02]  /*3630*/  FMNMX.FTZ R8, R89, R8, !PT ;  /* 0x0000000859087209 */ /* 0x000fc40007810000 */
[----:B------:R-:W-:Y:S02]  /*3640*/  FSEL R13, R13, -INF , !P1 ;  /* 0xff8000000d0d7808 */ /* 0x000fe40004800000 */
[----:B------:R-:W-:Y:S02]  /*3650*/  LOP3.LUT P1, RZ, R18, 0x1000000, RZ, 0xc0, !PT ;  /* 0x0100000012ff7812 */ /* 0x000fe4000782c0ff */
[----:B------:R-:W-:Y:S02]  /*3660*/  FMNMX.FTZ R8, R81, R8, !PT ;  /* 0x0000000851087209 */ /* 0x000fe40007810000 */
[----:B------:R-:W-:Y:S02]  /*3670*/  ISETP.GT.AND P1, PT, R50, 0x19, !P1 ;  /* 0x000000193200780c */ /* 0x000fe40004f24270 */
[----:B------:R-:W-:Y:S02]  /*3680*/  LOP3.LUT P6, RZ, R18, 0x20000, RZ, 0xc0, !PT ;  /* 0x0002000012ff7812 */ /* 0x000fe400078cc0ff */
        /* <DEDUP_REMOVED lines=16> */
[----:B------:R-:W-:Y:S01]  /*3790*/  FSEL R113, R14, -INF , !P1 ;  /* 0xff8000000e717808 */ /* 0x000fe20004800000 */
[----:B------:R-:W-:Y:S01]  /*37a0*/  IMAD.U32 R14, RZ, RZ, UR7 ;  /* 0x00000007ff0e7e24 */ /* 0x000fe2000f8e00ff */
        /* <DEDUP_REMOVED lines=36> */
[----:B------:R-:W-:Y:S01]  /*39f0*/  LOP3.LUT P2, RZ, R18, 0x80, RZ, 0xc0, !PT ;  /* 0x0000008012ff7812 */ /* 0x000fe2000784c0ff */
[----:B------:R-:W0:Y:S01]  /*3a00*/  SHFL.BFLY PT, R11, R10, 0x2, 0x1f ;  /* 0x0c401f000a0b7f89 */ /* 0x000e2200000e0000 */
[----:B------:R-:W-:-:S02]  /*3a10*/  FSEL R21, R26, -INF , !P1 ;  /* 0xff8000001a157808 */ /* 0x000fc40004800000 */
[C---:B------:R-:W-:Y:S02]  /*3a20*/  LOP3.LUT P1, RZ, R18.reuse, 0x8000, RZ, 0xc0, !PT ;  /* 0x0000800012ff7812 */ /* 0x040fe4000782c0ff */
[----:B------:R-:W-:Y:S02]  /*3a30*/  LOP3.LUT P6, RZ, R18, 0x40, RZ, 0xc0, !PT ;  /* 0x0000004012ff7812 */ /* 0x000fe400078cc0ff */
[C---:B------:R-:W-:Y:S02]  /*3a40*/  ISETP.GT.AND P1, PT, R50.reuse, 0x40, !P1 ;  /* 0x000000403200780c */ /* 0x040fe40004f24270 */
[----:B------:R-:W-:Y:S02]  /*3a50*/  ISETP.GT.AND P3, PT, R50, 0x70, !P3 ;  /* 0x000000703200780c */ /* 0x000fe40005f64270 */
[----:B------:R-:W-:Y:S02]  /*3a60*/  ISETP.LT.OR P1, PT, R46, 0x41, P1 ;  /* 0x000000412e00780c */ /* 0x000fe40000f21670 */
[----:B------:R-:W-:-:S02]  /*3a70*/  ISETP.GT.AND P4, PT, R50, 0x71, !P4 ;  /* 0x000000713200780c */ /* 0x000fc40006784270 */
[----:B------:R-:W-:Y:S02]  /*3a80*/  FSEL R107, R35, -INF , !P1 ;  /* 0xff800000236b7808 */ /* 0x000fe40004800000 */
[----:B------:R-:W-:Y:S02]  /*3a90*/  LOP3.LUT P1, RZ, R18, 0x4000, RZ, 0xc0, !PT ;  /* 0x0000400012ff7812 */ /* 0x000fe4000782c0ff */
[----:B------:R-:W-:Y:S02]  /*3aa0*/  ISETP.LT.OR P3, PT, R46, 0x71, P3 ;  /* 0x000000712e00780c */ /* 0x000fe40001f61670 */
[C---:B------:R-:W-:Y:S02]  /*3ab0*/  ISETP.GT.AND P1, PT, R50.reuse, 0x41, !P1 ;  /* 0x000000413200780c */ /* 0x040fe40004f24270 */
[----:B------:R-:W-:Y:S02]  /*3ac0*/  ISETP.GT.AND P5, PT, R50, 0x78, !P5 ;  /* 0x000000783200780c */ /* 0x000fe40006fa4270 */
[----:B------:R-:W-:-:S02]  /*3ad0*/  ISETP.LT.OR P1, PT, R46, 0x42, P1 ;  /* 0x000000422e00780c */ /* 0x000fc40000f21670 */
[----:B0-----:R-:W-:Y:S02]  /*3ae0*/  FMNMX.FTZ R11, R10, R11, !PT ;  /* 0x0000000b0a0b7209 */ /* 0x001fe40007810000 */
[----:B------:R-:W-:Y:S02]  /*3af0*/  FSEL R101, R36, -INF , !P1 ;  /* 0xff80000024657808 */ /* 0x000fe40004800000 */
[----:B------:R-:W-:Y:S01]  /*3b00*/  LOP3.LUT P1, RZ, R18, 0x2000, RZ, 0xc0, !PT ;  /* 0x0000200012ff7812 */ /* 0x000fe2000782c0ff */
[----:B------:R-:W0:Y:S01]  /*3b10*/  SHFL.BFLY PT, R8, R11, 0x1, 0x1f ;  /* 0x0c201f000b087f89 */ /* 0x000e2200000e0000 */
[----:B------:R-:W-:Y:S02]  /*3b20*/  ISETP.LT.OR P4, PT, R46, 0x72, P4 ;  /* 0x000000722e00780c */ /* 0x000fe40002781670 */
[----:B------:R-:W-:Y:S02]  /*3b30*/  ISETP.GT.AND P1, PT, R50, 0x48, !P1 ;  /* 0x000000483200780c */ /* 0x000fe40004f24270 */
[----:B------:R-:W-:-:S02]  /*3b40*/  ISETP.LT.OR P5, PT, R46, 0x79, P5 ;  /* 0x000000792e00780c */ /* 0x000fc40002fa1670 */
[----:B------:R-:W-:Y:S02]  /*3b50*/  ISETP.LT.OR P1, PT, R46, 0x49, P1 ;  /* 0x000000492e00780c */ /* 0x000fe40000f21670 */
[----:B------:R-:W-:Y:S02]  /*3b60*/  R2UR UR7, R22 ;  /* 0x00000000160772ca */ /* 0x000fe400000e0000 */
[----:B------:R-:W-:Y:S02]  /*3b70*/  FSEL R105, R37, -INF , !P1 ;  /* 0xff80000025697808 */ /* 0x000fe40004800000 */
[----:B------:R-:W-:-:S04]  /*3b80*/  LOP3.LUT P1, RZ, R18, 0x1000, RZ, 0xc0, !PT ;  /* 0x0000100012ff7812 */ /* 0x000fc8000782c0ff */
[----:B------:R-:W-:-:S04]  /*3b90*/  ISETP.GT.AND P1, PT, R50, 0x49, !P1 ;  /* 0x000000493200780c */ /* 0x000fc80004f24270 */
[----:B------:R-:W-:Y:S01]  /*3ba0*/  ISETP.LT.OR P1, PT, R46, 0x4a, P1 ;  /* 0x0000004a2e00780c */ /* 0x000fe20000f21670 */
[----:B------:R-:W-:Y:S01]  /*3bb0*/  UIADD3 UR45, UR7, UR45, URZ ;  /* 0x0000002d072d7290 */ /* 0x000fe2000fffe03f */
[----:B0-----:R-:W-:Y:S02]  /*3bc0*/  FMNMX.FTZ R15, R11, R8, !PT ;  /* 0x000000080b0f7209 */ /* 0x001fe40007810000 */
[----:B------:R-:W-:Y:S01]  /*3bd0*/  FSEL R35, R38, -INF , !P1 ;  /* 0xff80000026237808 */ /* 0x000fe20004800000 */
[----:B------:R-:W-:Y:S01]  /*3be0*/  UIADD3 UR4, UR45, UR4, URZ ;  /* 0x000000042d047290 */ /* 0x000fe2000fffe03f */
[----:B------:R-:W-:Y:S01]  /*3bf0*/  LOP3.LUT P1, RZ, R18, 0x800, RZ, 0xc0, !PT ;  /* 0x0000080012ff7812 */ /* 0x000fe2000782c0ff */
[----:B------:R-:W-:-:S03]  /*3c00*/  FMUL.FTZ R8, R15, R14 ;  /* 0x0000000e0f087220 */ /* 0x000fc60000410000 */
        /* <DEDUP_REMOVED lines=24> */
[----:B------:R-:W-:Y:S02]  /*3d90*/  FSEL R49, R49, -INF , !P1 ;  /* 0xff80000031317808 */ /* 0x000fe40004800000 */
[----:B------:R-:W-:-:S04]  /*3da0*/  FSETP.NEU.FTZ.AND P1, PT, R15, -INF , PT ;  /* 0xff8000000f00780b */ /* 0x000fc80003f3d000 */
[----:B------:R-:W-:Y:S02]  /*3db0*/  FSEL R8, R8, RZ, P1 ;  /* 0x000000ff08087208 */ /* 0x000fe40000800000 */
[----:B------:R-:W-:Y:S02]  /*3dc0*/  ISETP.GT.AND P1, PT, R50, RZ, !P6 ;  /* 0x000000ff3200720c */ /* 0x000fe40007724270 */
[----:B------:R-:W-:Y:S01]  /*3dd0*/  LOP3.LUT P6, RZ, R18, 0x1, RZ, 0xc0, !PT ;  /* 0x0000000112ff7812 */ /* 0x000fe200078cc0ff */
[-CC-:B------:R-:W-:Y:S01]  /*3de0*/  FFMA.FTZ R138, R83, R14.reuse, -R8.reuse ;  /* 0x0000000e538a7223 */ /* 0x180fe20000010808 */
[----:B------:R-:W-:Y:S01]  /*3df0*/  ISETP.LT.OR P1, PT, R46, 0x1, P1 ;  /* 0x000000012e00780c */ /* 0x000fe20000f21670 */
[-CC-:B------:R-:W-:Y:S01]  /*3e00*/  FFMA.FTZ R136, R85, R14.reuse, -R8.reuse ;  /* 0x0000000e55887223 */ /* 0x180fe20000010808 */
[----:B------:R-:W-:Y:S01]  /*3e10*/  FSEL R85, R30, -INF , !P2 ;  /* 0xff8000001e557808 */ /* 0x000fe20005000000 */
[-CC-:B------:R-:W-:Y:S01]  /*3e20*/  FFMA.FTZ R132, R75, R14.reuse, -R8.reuse ;  /* 0x0000000e4b847223 */ /* 0x180fe20000010808 */
[----:B------:R-:W-:Y:S01]  /*3e30*/  FSEL R2, R2, -INF , !P1 ;  /* 0xff80000002027808 */ /* 0x000fe20004800000 */
[-CC-:B------:R-:W-:Y:S01]  /*3e40*/  FFMA.FTZ R142, R87, R14.reuse, -R8.reuse ;  /* 0x0000000e578e7223 */ /* 0x180fe20000010808 */
[----:B------:R-:W-:Y:S01]  /*3e50*/  LOP3.LUT P1, RZ, R18, 0x4000000, RZ, 0xc0, !PT ;  /* 0x0400000012ff7812 */ /* 0x000fe2000782c0ff */
[-CC-:B------:R-:W-:Y:S01]  /*3e60*/  FFMA.FTZ R140, R89, R14.reuse, -R8.reuse ;  /* 0x0000000e598c7223 */ /* 0x180fe20000010808 */
[----:B------:R-:W-:Y:S01]  /*3e70*/  FMNMX.FTZ R10, R2, R121, !PT ;  /* 0x00000079020a7209 */ /* 0x000fe20007810000 */
[-CC-:B------:R-:W-:Y:S01]  /*3e80*/  FFMA.FTZ R148, R135, R14.reuse, -R8.reuse ;  /* 0x0000000e87947223 */ /* 0x180fe20000010808 */
[----:B------:R-:W-:Y:S01]  /*3e90*/  ISETP.GT.AND P1, PT, R50, 0x68, !P1 ;  /* 0x000000683200780c */ /* 0x000fe20004f24270 */
[--C-:B------:R-:W-:Y:S01]  /*3ea0*/  FFMA.FTZ R133, R133, R14, -R8.reuse ;  /* 0x0000000e85857223 */ /* 0x100fe20000010808 */
[----:B------:R-:W-:Y:S01]  /*3eb0*/  FMNMX.FTZ R10, R3, R10, !PT ;  /* 0x0000000a030a7209 */ /* 0x000fe20007810000 */
[--C-:B------:R-:W-:Y:S01]  /*3ec0*/  FFMA.FTZ R150, R129, R14, -R8.reuse ;  /* 0x0000000e81967223 */ /* 0x100fe20000010808 */
[----:B------:R-:W-:Y:S01]  /*3ed0*/  ISETP.LT.OR P1, PT, R46, 0x69, P1 ;  /* 0x000000692e00780c */ /* 0x000fe20000f21670 */
[----:B------:R-:W-:Y:S01]  /*3ee0*/  MUFU.EX2 R148, R148 ;  /* 0x0000009400947308 */ /* 0x000fe20000000800 */
[----:B------:R-:W-:Y:S01]  /*3ef0*/  FMNMX.FTZ R10, R119, R10, !PT ;  /* 0x0000000a770a7209 */ /* 0x000fe20007810000 */
        /* <DEDUP_REMOVED lines=8> */
[----:B------:R-:W0:Y:S01]  /*3f80*/  MUFU.EX2 R133, R133 ;  /* 0x0000008500857308 */ /* 0x000e220000000800 */
[----:B------:R-:W-:Y:S01]  /*3f90*/  ISETP.GT.AND P6, PT, R50, 0x79, !P6 ;  /* 0x000000793200780c */ /* 0x000fe200077c4270 */
[--C-:B------:R-:W-:Y:S01]  /*3fa0*/  FFMA.FTZ R146, R91, R14, -R8.reuse ;  /* 0x0000000e5b927223 */ /* 0x100fe20000010808 */
[----:B------:R-:W-:Y:S01]  /*3fb0*/  FMNMX.FTZ R10, R13, R10, !PT ;  /* 0x0000000a0d0a7209 */ /* 0x000fe20007810000 */
[-CC-:B------:R-:W-:Y:S01]  /*3fc0*/  FFMA.FTZ R91, R97, R14.reuse, -R8.reuse ;  /* 0x0000000e615b7223 */ /* 0x180fe20000010808 */
[----:B------:R-:W-:Y:S01]  /*3fd0*/  FSEL R87, R32, -INF , !P4 ;  /* 0xff80000020577808 */ /* 0x000fe20006000000 */
[--C-:B------:R-:W-:Y:S01]  /*3fe0*/  FFMA.FTZ R81, R81, R14, -R8.reuse ;  /* 0x0000000e51517223 */ /* 0x100fe20000010808 */
[----:B------:R-:W-:Y:S01]  /*3ff0*/  FMNMX.FTZ R10, R115, R10, !PT ;  /* 0x0000000a730a7209 */ /* 0x000fe20007810000 */
[----:B------:R-:W1:Y:S01]  /*4000*/  MUFU.EX2 R150, R150 ;  /* 0x0000009600967308 */ /* 0x000e620000000800 */
[----:B------:R-:W-:Y:S01]  /*4010*/  ISETP.LT.OR P6, PT, R46, 0x7a, P6 ;  /* 0x0000007a2e00780c */ /* 0x000fe200037c1670 */
[--C-:B------:R-:W-:Y:S01]  /*4020*/  FFMA.FTZ R128, R51, R14, -R8.reuse ;  /* 0x0000000e33807223 */ /* 0x100fe20000010808 */
[----:B------:R-:W-:Y:S01]  /*4030*/  FMNMX.FTZ R10, R9, R10, !PT ;  /* 0x0000000a090a7209 */ /* 0x000fe20007810000 */
[-CC-:B------:R-:W-:Y:S01]  /*4040*/  FFMA.FTZ R124, R47, R14.reuse, -R8.reuse ;  /* 0x0000000e2f7c7223 */ /* 0x180fe20000010808 */
[----:B------:R-:W-:Y:S01]  /*4050*/  FSEL R73, R34, -INF , !P5 ;  /* 0xff80000022497808 */ /* 0x000fe20006800000 */
[--C-:B------:R-:W-:Y:S01]  /*4060*/  FFMA.FTZ R126, R53, R14, -R8.reuse ;  /* 0x0000000e357e7223 */ /* 0x100fe20000010808 */
[----:B------:R-:W-:Y:S01]  /*4070*/  FMNMX.FTZ R10, R113, R10, !PT ;  /* 0x0000000a710a7209 */ /* 0x000fe20007810000 */
[----:B------:R-:W2:Y:S01]  /*4080*/  MUFU.EX2 R129, R129 ;  /* 0x0000008100817308 */ /* 0x000ea20000000800 */
[----:B------:R-:W-:Y:S01]  /*4090*/  FSEL R89, R33, -INF , !P6 ;  /* 0xff80000021597808 */ /* 0x000fe20007000000 */
[--C-:B------:R-:W-:Y:S01]  /*40a0*/  FFMA.FTZ R33, R55, R14, -R8.reuse ;  /* 0x0000000e37217223 */ /* 0x100fe20000010808 */
[----:B------:R-:W-:Y:S01]  /*40b0*/  FMNMX.FTZ R10, R103, R10, !PT ;  /* 0x0000000a670a7209 */ /* 0x000fe20007810000 */
[-CC-:B------:R-:W-:Y:S01]  /*40c0*/  FFMA.FTZ R120, R57, R14.reuse, -R8.reuse ;  /* 0x0000000e39787223 */ /* 0x180fe20000010808 */
[-CC-:B------:R-:W-:Y:S01]  /*40d0*/  FFMA.FTZ R77, R77, R14.reuse, -R8.reuse ;  /* 0x0000000e4d4d7223 */ /* 0x180fe20000010808 */
[--C-:B------:R-:W-:Y:S01]  /*40e0*/  FFMA.FTZ R79, R79, R14, -R8.reuse ;  /* 0x0000000e4f4f7223 */ /* 0x100fe20000010808 */
[----:B------:R-:W-:Y:S01]  /*40f0*/  FMNMX.FTZ R10, R111, R10, !PT ;  /* 0x0000000a6f0a7209 */ /* 0x000fe20007810000 */
[----:B------:R-:W3:Y:S01]  /*4100*/  MUFU.EX2 R144, R144 ;  /* 0x0000009000907308 */ /* 0x000ee20000000800 */
[-CC-:B------:R-:W-:Y:S01]  /*4110*/  FFMA.FTZ R93, R93, R14.reuse, -R8.reuse ;  /* 0x0000000e5d5d7223 */ /* 0x180fe20000010808 */
[--C-:B------:R-:W-:Y:S01]  /*4120*/  FFMA.FTZ R134, R67, R14, -R8.reuse ;  /* 0x0000000e43867223 */ /* 0x100fe20000010808 */
[----:B------:R-:W-:Y:S01]  /*4130*/  FMNMX.FTZ R10, R25, R10, !PT ;  /* 0x0000000a190a7209 */ /* 0x000fe20007810000 */
[-CC-:B------:R-:W-:Y:S01]  /*4140*/  FFMA.FTZ R51, R71, R14.reuse, -R8.reuse ;  /* 0x0000000e47337223 */ /* 0x180fe20000010808 */
[-CC-:B------:R-:W-:Y:S01]  /*4150*/  FFMA.FTZ R130, R65, R14.reuse, -R8.reuse ;  /* 0x0000000e41827223 */ /* 0x180fe20000010808 */
[--C-:B------:R-:W-:Y:S01]  /*4160*/  FFMA.FTZ R55, R69, R14, -R8.reuse ;  /* 0x0000000e45377223 */ /* 0x100fe20000010808 */
[----:B------:R-:W-:Y:S01]  /*4170*/  FMNMX.FTZ R10, R109, R10, !PT ;  /* 0x0000000a6d0a7209 */ /* 0x000fe20007810000 */
[----:B------:R-:W4:Y:S01]  /*4180*/  MUFU.EX2 R95, R95 ;  /* 0x0000005f005f7308 */ /* 0x000f220000000800 */
[-CC-:B------:R-:W-:Y:S01]  /*4190*/  FFMA.FTZ R47, R61, R14.reuse, -R8.reuse ;  /* 0x0000000e3d2f7223 */ /* 0x180fe20000010808 */
[--C-:B------:R-:W-:Y:S01]  /*41a0*/  FFMA.FTZ R53, R63, R14, -R8.reuse ;  /* 0x0000000e3f357223 */ /* 0x100fe20000010808 */
[----:B------:R-:W-:Y:S01]  /*41b0*/  FMNMX.FTZ R10, R99, R10, !PT ;  /* 0x0000000a630a7209 */ /* 0x000fe20007810000 */
[-CC-:B------:R-:W-:Y:S01]  /*41c0*/  FFMA.FTZ R57, R59, R14.reuse, -R8.reuse ;  /* 0x0000000e3b397223 */ /* 0x180fe20000010808 */
[-CC-:B------:R-:W-:Y:S01]  /*41d0*/  FFMA.FTZ R122, R41, R14.reuse, -R8.reuse ;  /* 0x0000000e297a7223 */ /* 0x180fe20000010808 */
[----:B------:R-:W-:Y:S01]  /*41e0*/  FFMA.FTZ R7, R7, R14, -R8 ;  /* 0x0000000e07077223 */ /* 0x000fe20000010808 */
        /* <DEDUP_REMOVED lines=43> */
[----:B------:R-:W-:Y:S01]  /*44a0*/  FADD.FTZ R3, R148, R133 ;  /* 0x0000008594037221 */ /* 0x000fe20000010000 */
[-CC-:B------:R-:W-:Y:S01]  /*44b0*/  FFMA.FTZ R149, R2, R14.reuse, -R26.reuse ;  /* 0x0000000e02957223 */ /* 0x180fe2000001081a */
[-CC-:B------:R-:W-:Y:S01]  /*44c0*/  FFMA.FTZ R2, R121, R14.reuse, -R26.reuse ;  /* 0x0000000e79027223 */ /* 0x180fe2000001081a */
[-CC-:B------:R-:W-:Y:S01]  /*44d0*/  FFMA.FTZ R8, R119, R14.reuse, -R26.reuse ;  /* 0x0000000e77087223 */ /* 0x180fe2000001081a */
[----:B-1----:R-:W-:Y:S01]  /*44e0*/  FADD.FTZ R30, R150, R3 ;  /* 0x00000003961e7221 */ /* 0x002fe20000010000 */
[----:B------:R-:W-:Y:S01]  /*44f0*/  MUFU.EX2 R151, R151 ;  /* 0x0000009700977308 */ /* 0x000fe20000000800 */
[-CC-:B------:R-:W-:Y:S01]  /*4500*/  FFMA.FTZ R145, R43, R14.reuse, -R26.reuse ;  /* 0x0000000e2b917223 */ /* 0x180fe2000001081a */
[-C--:B------:R-:W-:Y:S01]  /*4510*/  FFMA.FTZ R10, R117, R14.reuse, -R26 ;  /* 0x0000000e750a7223 */ /* 0x080fe2000001081a */
[----:B--2---:R-:W-:Y:S01]  /*4520*/  FADD.FTZ R3, R129, R30 ;  /* 0x0000001e81037221 */ /* 0x004fe20000010000 */
[-CC-:B------:R-:W-:Y:S01]  /*4530*/  FFMA.FTZ R147, R13, R14.reuse, -R26.reuse ;  /* 0x0000000e0d937223 */ /* 0x180fe2000001081a */
[-CC-:B------:R-:W-:Y:S01]  /*4540*/  FFMA.FTZ R12, R115, R14.reuse, -R26.reuse ;  /* 0x0000000e730c7223 */ /* 0x180fe2000001081a */
[-CC-:B------:R-:W-:Y:S01]  /*4550*/  FFMA.FTZ R141, R9, R14.reuse, -R26.reuse ;  /* 0x0000000e098d7223 */ /* 0x180fe2000001081a */
[----:B---3--:R-:W-:Y:S01]  /*4560*/  FADD.FTZ R30, R144, R3 ;  /* 0x00000003901e7221 */ /* 0x008fe20000010000 */
[----:B------:R-:W-:Y:S01]  /*4570*/  MUFU.EX2 R149, R149 ;  /* 0x0000009500957308 */ /* 0x000fe20000000800 */
[-CC-:B------:R-:W-:Y:S01]  /*4580*/  FFMA.FTZ R18, R113, R14.reuse, -R26.reuse ;  /* 0x0000000e71127223 */ /* 0x180fe2000001081a */
[-C--:B------:R-:W-:Y:S01]  /*4590*/  FFMA.FTZ R143, R103, R14.reuse, -R26 ;  /* 0x0000000e678f7223 */ /* 0x080fe2000001081a */
[----:B----4-:R-:W-:Y:S01]  /*45a0*/  FADD.FTZ R3, R95, R30 ;  /* 0x0000001e5f037221 */ /* 0x010fe20000010000 */
[-CC-:B------:R-:W-:Y:S01]  /*45b0*/  FFMA.FTZ R28, R21, R14.reuse, -R26.reuse ;  /* 0x0000000e151c7223 */ /* 0x180fe2000001081a */
[-CC-:B------:R-:W-:Y:S01]  /*45c0*/  FFMA.FTZ R20, R111, R14.reuse, -R26.reuse ;  /* 0x0000000e6f147223 */ /* 0x180fe2000001081a */
[-CC-:B------:R-:W-:Y:S01]  /*45d0*/  FFMA.FTZ R137, R25, R14.reuse, -R26.reuse ;  /* 0x0000000e19897223 */ /* 0x180fe2000001081a */
[----:B-----5:R-:W-:Y:S01]  /*45e0*/  FADD.FTZ R32, R146, R3 ;  /* 0x0000000392207221 */ /* 0x020fe20000010000 */
[----:B------:R-:W0:Y:S01]  /*45f0*/  MUFU.EX2 R2, R2 ;  /* 0x0000000200027308 */ /* 0x000e220000000800 */
[-CC-:B------:R-:W-:Y:S01]  /*4600*/  FFMA.FTZ R24, R109, R14.reuse, -R26.reuse ;  /* 0x0000000e6d187223 */ /* 0x180fe2000001081a */
[-C--:B------:R-:W-:Y:S01]  /*4610*/  FFMA.FTZ R139, R99, R14.reuse, -R26 ;  /* 0x0000000e638b7223 */ /* 0x080fe2000001081a */
[----:B------:R-:W-:Y:S01]  /*4620*/  FADD.FTZ R3, R91, R32 ;  /* 0x000000205b037221 */ /* 0x000fe20000010000 */
[-CC-:B------:R-:W-:Y:S01]  /*4630*/  FFMA.FTZ R9, R107, R14.reuse, -R26.reuse ;  /* 0x0000000e6b097223 */ /* 0x180fe2000001081a */
[-CC-:B------:R-:W-:Y:S01]  /*4640*/  FFMA.FTZ R30, R101, R14.reuse, -R26.reuse ;  /* 0x0000000e651e7223 */ /* 0x180fe2000001081a */
[-CC-:B------:R-:W-:Y:S01]  /*4650*/  FFMA.FTZ R135, R105, R14.reuse, -R26.reuse ;  /* 0x0000000e69877223 */ /* 0x180fe2000001081a */
[----:B------:R-:W-:Y:S01]  /*4660*/  FADD.FTZ R32, R140, R3 ;  /* 0x000000038c207221 */ /* 0x000fe20000010000 */
[----:B------:R-:W1:Y:S01]  /*4670*/  MUFU.EX2 R8, R8 ;  /* 0x0000000800087308 */ /* 0x000e620000000800 */
[-CC-:B------:R-:W-:Y:S01]  /*4680*/  FFMA.FTZ R22, R39, R14.reuse, -R26.reuse ;  /* 0x0000000e27167223 */ /* 0x180fe2000001081a */
[-C--:B------:R-:W-:Y:S01]  /*4690*/  FFMA.FTZ R123, R123, R14.reuse, -R26 ;  /* 0x0000000e7b7b7223 */ /* 0x080fe2000001081a */
[----:B------:R-:W-:Y:S01]  /*46a0*/  FADD.FTZ R3, R81, R32 ;  /* 0x0000002051037221 */ /* 0x000fe20000010000 */
[-CC-:B------:R-:W-:Y:S01]  /*46b0*/  FFMA.FTZ R32, R35, R14.reuse, -R26.reuse ;  /* 0x0000000e23207223 */ /* 0x180fe2000001081a */
[-CC-:B------:R-:W-:Y:S01]  /*46c0*/  FFMA.FTZ R45, R45, R14.reuse, -R26.reuse ;  /* 0x0000000e2d2d7223 */ /* 0x180fe2000001081a */
[-C--:B------:R-:W-:Y:S01]  /*46d0*/  FFMA.FTZ R127, R127, R14.reuse, -R26 ;  /* 0x0000000e7f7f7223 */ /* 0x080fe2000001081a */
[----:B------:R-:W-:Y:S01]  /*46e0*/  FADD.FTZ R36, R142, R3 ;  /* 0x000000038e247221 */ /* 0x000fe20000010000 */
[----:B------:R-:W2:Y:S01]  /*46f0*/  MUFU.EX2 R145, R145 ;  /* 0x0000009100917308 */ /* 0x000ea20000000800 */
[----:B0-----:R-:W-:Y:S01]  /*4700*/  FADD.FTZ R34, R149, R2 ;  /* 0x0000000295227221 */ /* 0x001fe20000010000 */
[-C--:B------:R-:W-:Y:S01]  /*4710*/  FFMA.FTZ R49, R49, R14.reuse, -R26 ;  /* 0x0000000e31317223 */ /* 0x080fe2000001081a */
[----:B------:R-:W-:Y:S01]  /*4720*/  FADD.FTZ R13, R77, R36 ;  /* 0x000000244d0d7221 */ /* 0x000fe20000010000 */
[-C--:B------:R-:W-:Y:S01]  /*4730*/  FFMA.FTZ R83, R83, R14.reuse, -R26 ;  /* 0x0000000e53537223 */ /* 0x080fe2000001081a */
[----:B------:R-:W-:Y:S01]  /*4740*/  FADD.FTZ R3, R151, R34 ;  /* 0x0000002297037221 */ /* 0x000fe20000010000 */
[-CC-:B------:R-:W-:Y:S01]  /*4750*/  FFMA.FTZ R85, R85, R14.reuse, -R26.reuse ;  /* 0x0000000e55557223 */ /* 0x180fe2000001081a */
[----:B------:R-:W-:Y:S01]  /*4760*/  FADD.FTZ R36, R136, R13 ;  /* 0x0000000d88247221 */ /* 0x000fe20000010000 */
[----:B------:R-:W0:Y:S01]  /*4770*/  MUFU.EX2 R10, R10 ;  /* 0x0000000a000a7308 */ /* 0x000e220000000800 */
[----:B-1----:R-:W-:Y:S01]  /*4780*/  FADD.FTZ R34, R8, R3 ;  /* 0x0000000308227221 */ /* 0x002fe20000010000 */
[-C--:B------:R-:W-:Y:S01]  /*4790*/  FFMA.FTZ R13, R37, R14.reuse, -R26 ;  /* 0x0000000e250d7223 */ /* 0x080fe2000001081a */
[----:B------:R-:W-:Y:S01]  /*47a0*/  FADD.FTZ R21, R79, R36 ;  /* 0x000000244f157221 */ /* 0x000fe20000010000 */
[-CC-:B------:R-:W-:Y:S01]  /*47b0*/  FFMA.FTZ R75, R75, R14.reuse, -R26.reuse ;  /* 0x0000000e4b4b7223 */ /* 0x180fe2000001081a */
[-CC-:B------:R-:W-:Y:S01]  /*47c0*/  FFMA.FTZ R87, R87, R14.reuse, -R26.reuse ;  /* 0x0000000e57577223 */ /* 0x180fe2000001081a */
[-C--:B------:R-:W-:Y:S01]  /*47d0*/  FFMA.FTZ R73, R73, R14.reuse, -R26 ;  /* 0x0000000e49497223 */ /* 0x080fe2000001081a */
[----:B------:R-:W-:Y:S01]  /*47e0*/  FADD.FTZ R36, R138, R21 ;  /* 0x000000158a247221 */ /* 0x000fe20000010000 */
[----:B------:R-:W1:Y:S01]  /*47f0*/  MUFU.EX2 R147, R147 ;  /* 0x0000009300937308 */ /* 0x000e620000000800 */
[----:B--2---:R-:W-:Y:S01]  /*4800*/  FADD.FTZ R3, R145, R34 ;  /* 0x0000002291037221 */ /* 0x004fe20000010000 */
[----:B------:R-:W-:Y:S01]  /*4810*/  FFMA.FTZ R89, R89, R14, -R26 ;  /* 0x0000000e59597223 */ /* 0x000fe2000001081a */
[----:B------:R-:W-:Y:S01]  /*4820*/  FADD.FTZ R21, R29, R36 ;  /* 0x000000241d157221 */ /* 0x000fe20000010000 */
[----:B------:R-:W-:-:S02]  /*4830*/  F2FP.F16.F32.PACK_AB R149, R2, R149 ;  /* 0x000000950295723e */ /* 0x000fc400000000ff */
[----:B------:R-:W-:Y:S01]  /*4840*/  F2FP.F16.F32.PACK_AB R151, R8, R151 ;  /* 0x000000970897723e */ /* 0x000fe200000000ff */
[----:B------:R-:W-:Y:S01]  /*4850*/  FADD.FTZ R36, R132, R21 ;  /* 0x0000001584247221 */ /* 0x000fe20000010000 */
[----:B------:R-:W2:Y:S01]  /*4860*/  MUFU.EX2 R12, R12 ;  /* 0x0000000c000c7308 */ /* 0x000ea20000000800 */
[C---:B0-----:R-:W-:Y:S01]  /*4870*/  FADD.FTZ R34, R10.reuse, R3 ;  /* 0x000000030a227221 */ /* 0x041fe20000010000 */
[----:B------:R-:W-:Y:S01]  /*4880*/  F2FP.F16.F32.PACK_AB R145, R10, R145 ;  /* 0x000000910a91723e */ /* 0x000fe200000000ff */
[----:B------:R-:W-:Y:S01]  /*4890*/  FADD.FTZ R21, R31, R36 ;  /* 0x000000241f157221 */ /* 0x000fe20000010000 */
[----:B------:R-:W-:Y:S02]  /*48a0*/  F2FP.F16.F32.PACK_AB R148, R133, R148 ;  /* 0x000000948594723e */ /* 0x000fe400000000ff */
[----:B------:R-:W-:Y:S01]  /*48b0*/  F2FP.F16.F32.PACK_AB R150, R129, R150 ;  /* 0x000000968196723e */ /* 0x000fe200000000ff */
[----:B------:R-:W-:Y:S01]  /*48c0*/  FADD.FTZ R36, R134, R21 ;  /* 0x0000001586247221 */ /* 0x000fe20000010000 */
[----:B------:R-:W0:Y:S01]  /*48d0*/  MUFU.EX2 R141, R141 ;  /* 0x0000008d008d7308 */ /* 0x000e220000000800 */
[----:B-1----:R-:W-:Y:S01]  /*48e0*/  FADD.FTZ R3, R147, R34 ;  /* 0x0000002293037221 */ /* 0x002fe20000010000 */
[----:B------:R-:W-:Y:S01]  /*48f0*/  F2FP.F16.F32.PACK_AB R144, R95, R144 ;  /* 0x000000905f90723e */ /* 0x000fe200000000ff */
[----:B------:R-:W-:Y:S01]  /*4900*/  FADD.FTZ R21, R33, R36 ;  /* 0x0000002421157221 */ /* 0x000fe20000010000 */
[----:B------:R-:W-:-:S02]  /*4910*/  F2FP.F16.F32.PACK_AB R146, R91, R146 ;  /* 0x000000925b92723e */ /* 0x000fc400000000ff */
[----:B------:R-:W-:Y:S01]  /*4920*/  F2FP.F16.F32.PACK_AB R140, R81, R140 ;  /* 0x0000008c518c723e */ /* 0x000fe200000000ff */
[----:B------:R-:W-:Y:S01]  /*4930*/  FADD.FTZ R38, R128, R21 ;  /* 0x0000001580267221 */ /* 0x000fe20000010000 */
[----:B------:R-:W1:Y:S01]  /*4940*/  MUFU.EX2 R18, R18 ;  /* 0x0000001200127308 */ /* 0x000e620000000800 */
[----:B--2---:R-:W-:Y:S01]  /*4950*/  FADD.FTZ R34, R12, R3 ;  /* 0x000000030c227221 */ /* 0x004fe20000010000 */
[----:B------:R-:W-:Y:S01]  /*4960*/  F2FP.F16.F32.PACK_AB R142, R77, R142 ;  /* 0x0000008e4d8e723e */ /* 0x000fe200000000ff */
[----:B------:R-:W-:Y:S01]  /*4970*/  FADD.FTZ R21, R51, R38 ;  /* 0x0000002633157221 */ /* 0x000fe20000010000 */
[----:B------:R-:W-:Y:S02]  /*4980*/  F2FP.F16.F32.PACK_AB R136, R79, R136 ;  /* 0x000000884f88723e */ /* 0x000fe400000000ff */
[----:B------:R-:W-:Y:S02]  /*4990*/  F2FP.F16.F32.PACK_AB R138, R29, R138 ;  /* 0x0000008a1d8a723e */ /* 0x000fe400000000ff */
[----:B------:R-:W2:Y:S01]  /*49a0*/  MUFU.EX2 R143, R143 ;  /* 0x0000008f008f7308 */ /* 0x000ea20000000800 */
[----:B0-----:R-:W-:Y:S01]  /*49b0*/  FADD.FTZ R3, R141, R34 ;  /* 0x000000228d037221 */ /* 0x001fe20000010000 */
[----:B------:R-:W-:-:S02]  /*49c0*/  F2FP.F16.F32.PACK_AB R132, R31, R132 ;  /* 0x000000841f84723e */ /* 0x000fc400000000ff */
[----:B------:R-:W-:Y:S02]  /*49d0*/  F2FP.F16.F32.PACK_AB R134, R33, R134 ;  /* 0x000000862186723e */ /* 0x000fe400000000ff */
[----:B------:R-:W-:Y:S02]  /*49e0*/  F2FP.F16.F32.PACK_AB R128, R51, R128 ;  /* 0x000000803380723e */ /* 0x000fe400000000ff */
        /* <DEDUP_REMOVED lines=32> */
[----:B------:R-:W-:Y:S01]  /*4bf0*/  F2FP.F16.F32.PACK_AB R133, R30, R9 ;  /* 0x000000091e85723e */ /* 0x000fe200000000ff */
[----:B------:R-:W-:-:S05]  /*4c00*/  VIADD R9, R19, 0xfffffffe ;  /* 0xfffffffe13097836 */ /* 0x000fca0000000000 */
        /* <DEDUP_REMOVED lines=44> */
[----:B------:R-:W-:-:S03]  /*4ed0*/  F2FP.F16.F32.PACK_AB R121, R2, R75 ;  /* 0x0000004b0279723e */ /* 0x000fc600000000ff */
[----:B-1----:R-:W-:-:S04]  /*4ee0*/  FADD.FTZ R7, R73, R10 ;  /* 0x0000000a49077221 */ /* 0x002fc80000010000 */
        /* <DEDUP_REMOVED lines=14> */
.L_x_13790:
[----:B------:R-:W-:Y:S02]  /*4fd0*/  ULDC UR14, c[0x0][0x9e4] ;  /* 0x00027900000e7ab9 */ /* 0x000fe40000000800 */
[----:B------:R-:W-:-:S11]  /*4fe0*/  UISETP.NE.AND UP0, UPT, UR14, 0x1, UPT ;  /* 0x000000010e00788c */ /* 0x000fd6000bf05270 */
[----:B------:R-:W-:Y:S02]  /*4ff0*/  @UP0 ULDC.64 UR18, c[0x0][0x9e8] ;  /* 0x00027a0000120ab9 */ /* 0x000fe40000000a00 */
[----:B------:R-:W-:-:S04]  /*5000*/  UIMAD.WIDE.U32 UR10, UR7, UR18, URZ ;  /* 0x00000012070a72a5 */ /* 0x000fc8000f8e003f */
[----:B------:R-:W-:-:S12]  /*5010*/  @UP0 USHF.R.U32.HI UR7, URZ, UR19, UR11 ;  /* 0x000000133f070299 */ /* 0x000fd8000801160b */
.L_x_13791:
[----:B------:R-:W-:-:S04]  /*5020*/  UIMAD UR7, UR7, UR14, UR14 ;  /* 0x0000000e070772a4 */ /* 0x000fc8000f8e020e */
[----:B------:R-:W-:-:S04]  /*5030*/  UISETP.LT.AND UP0, UPT, UR4, UR7, UPT ;  /* 0x000000070400728c */ /* 0x000fc8000bf01270 */
[----:B------:R-:W-:-:S12]  /*5040*/  USEL UR4, UR4, UR7, UP0 ;  /* 0x0000000704047287 */ /* 0x000fd80008000000 */
.L_x_13789:
[----:B------:R-:W-:Y:S01]  /*5050*/  USHF.R.S32.HI UR7, URZ, 0x1f, UR4 ;  /* 0x0000001f3f077899 */ /* 0x000fe20008011404 */
[----:B------:R-:W-:Y:S02]  /*5060*/  CS2R R118, SRZ ;  /* 0x0000000000767805 */ /* 0x000fe4000001ff00 */
[----:B------:R-:W-:Y:S02]  /*5070*/  CS2R R116, SRZ ;  /* 0x0000000000747805 */ /* 0x000fe4000001ff00 */
[----:B------:R-:W-:Y:S01]  /*5080*/  CS2R R114, SRZ ;  /* 0x0000000000727805 */ /* 0x000fe2000001ff00 */
[----:B------:R-:W-:Y:S01]  /*5090*/  ULEA.HI UR7, UR7, UR4, URZ, 0x7 ;  /* 0x0000000407077291 */ /* 0x000fe2000f8f383f */
[----:B------:R-:W-:Y:S02]  /*50a0*/  CS2R R112, SRZ ;  /* 0x0000000000707805 */ /* 0x000fe4000001ff00 */
[----:B------:R-:W-:Y:S01]  /*50b0*/  CS2R R110, SRZ ;  /* 0x00000000006e7805 */ /* 0x000fe2000001ff00 */
[----:B------:R-:W-:Y:S01]  /*50c0*/  UMOV UR4, URZ ;  /* 0x0000003f00047c82 */ /* 0x000fe20008000000 */
        /* <DEDUP_REMOVED lines=15> */
[----:B------:R-:W-:-:S11]  /*51c0*/  CS2R R88, SRZ ;  /* 0x0000000000587805 */ /* 0x000fd6000001ff00 */
[----:B------:R-:W-:Y:S05]  /*51d0*/  @!P1 BRA `(.L_x_13792) ;  /* 0x0000003400a09947 */ /* 0x000fea0003800000 */
[----:B------:R-:W-:Y:S01]  /*51e0*/  IMAD.MOV.U32 R8, RZ, RZ, R11 ;  /* 0x000000ffff087224 */ /* 0x000fe200078e000b */
[----:B------:R-:W-:Y:S01]  /*51f0*/  UMOV UR26, URZ ;  /* 0x0000003f001a7c82 */ /* 0x000fe20008000000 */
[----:B------:R-:W-:Y:S01]  /*5200*/  IMAD.MOV.U32 R7, RZ, RZ, R15 ;  /* 0x000000ffff077224 */ /* 0x000fe200078e000f */
[----:B------:R-:W-:Y:S01]  /*5210*/  UMOV UR25, URZ ;  /* 0x0000003f00197c82 */ /* 0x000fe20008000000 */
[----:B------:R-:W-:Y:S01]  /*5220*/  IMAD.MOV.U32 R119, RZ, RZ, RZ ;  /* 0x000000ffff777224 */ /* 0x000fe200078e00ff */
[----:B------:R-:W-:Y:S01]  /*5230*/  ULDC UR29, c[0x0][0x9e4] ;  /* 0x00027900001d7ab9 */ /* 0x000fe20000000800 */
[----:B------:R-:W-:Y:S01]  /*5240*/  ULDC UR28, c[0x0][0x2f0] ;  /* 0x0000bc00001c7ab9 */ /* 0x000fe20000000800 */
[----:B------:R-:W-:Y:S01]  /*5250*/  ULDC UR30, c[0x0][0x9d8] ;  /* 0x00027600001e7ab9 */ /* 0x000fe20000000800 */
[----:B------:R-:W-:-:S05]  /*5260*/  ULDC UR31, c[0x0][0x9e0] ;  /* 0x00027800001f7ab9 */ /* 0x000fca0000000800 */
.L_x_13811:
[----:B------:R-:W-:Y:S01]  /*5270*/  ISETP.NE.AND P2, PT, RZ, UR42, PT ;  /* 0x0000002aff007c0c */ /* 0x000fe2000bf45270 */
[----:B------:R-:W-:-:S04]  /*5280*/  UISETP.NE.AND UP0, UPT, UR25, 0x1, UPT ;  /* 0x000000011900788c */ /* 0x000fc8000bf05270 */
[----:B------:R-:W-:-:S04]  /*5290*/  USEL UR4, URZ, 0x1, UP0 ;  /* 0x000000013f047887 */ /* 0x000fc80008000000 */
[----:B------:R-:W-:-:S04]  /*52a0*/  ULOP3.LUT UR4, UR26, UR4, URZ, 0x3c, !UPT ;  /* 0x000000041a047292 */ /* 0x000fc8000f8e3c3f */
[----:B------:R-:W-:Y:S08]  /*52b0*/  @P2 BRA `(.L_x_13793) ;  /* 0x0000000000382947 */ /* 0x000ff00003800000 */
[----:B------:R-:W-:Y:S05]  /*52c0*/  @!P0 BRA `(.L_x_13794) ;  /* 0x0000000000048947 */ /* 0x000fea0003800000 */
[----:B------:R-:W-:Y:S01]  /*52d0*/  BPT.TRAP 0x1 ;  /* 0x000000040000795c */ /* 0x000fe20000300000 */
.L_x_13794:
        /* <DEDUP_REMOVED lines=9> */
.L_x_13795:
[----:B-1----:R-:W-:Y:S05]  /*5370*/  @P1 BRA `(.L_x_13793) ;  /* 0x0000000000081947 */ /* 0x002fea0003800000 */
[----:B------:R-:W1:Y:S02]  /*5380*/  SYNCS.PHASECHK.TRANS64.TRYWAIT P1, [UR7+0x16830], R10 ;  /* 0x0168300aff0075a7 */ /* 0x000e640008020147 */
[----:B-1----:R-:W-:Y:S05]  /*5390*/  @!P1 BRA `(.L_x_13796) ;  /* 0x000000ec00a49947 */ /* 0x002fea0003800000 */
.L_x_13793:
        /* <DEDUP_REMOVED lines=11> */
[----:B------:R-:W-:-:S03]  /*5450*/  UMOV UR19, 0x40000040 ;  /* 0x4000004000137882 */ /* 0x000fc60000000000 */
[----:B------:R-:W-:Y:S02]  /*5460*/  UIADD3 UR10, UR22, 0x2, URZ ;  /* 0x00000002160a7890 */ /* 0x000fe4000fffe03f */
[----:B------:R-:W-:Y:S02]  /*5470*/  UIADD3 UR14, UR22, 0x4, URZ ;  /* 0x00000004160e7890 */ /* 0x000fe4000fffe03f */
        /* <DEDUP_REMOVED lines=16> */
.L_x_13798:
[----:B------:R-:W-:Y:S01]  /*5580*/  ULEA UR10, UR25, UR43, 0x3 ;  /* 0x0000002b190a7291 */ /* 0x000fe2000f8e183f */
[----:B------:R-:W-:-:S05]  /*5590*/  IMAD.U32 R10, RZ, RZ, UR26 ;  /* 0x0000001aff0a7e24 */ /* 0x000fca000f8e00ff */
[----:B------:R-:W-:-:S04]  /*55a0*/  SHF.L.U32 R10, R10, 0x1f, RZ ;  /* 0x0000001f0a0a7819 */ /* 0x000fc800000006ff */
[----:B------:R0:W1:Y:S01]  /*55b0*/  SYNCS.PHASECHK.TRANS64.TRYWAIT P1, [UR10+0x16850], R10 ;  /* 0x0168500aff0075a7 */ /* 0x000062000802014a */
[----:B------:R-:W-:Y:S05]  /*55c0*/  @!P0 BRA `(.L_x_13799) ;  /* 0x0000000000048947 */ /* 0x000fea0003800000 */
[----:B------:R-:W-:Y:S01]  /*55d0*/  BPT.TRAP 0x1 ;  /* 0x000000040000795c */ /* 0x000fe20000300000 */
.L_x_13799:
[----:B-1----:R-:W-:Y:S05]  /*55e0*/  @P1 BRA `(.L_x_13797) ;  /* 0x0000000000081947 */ /* 0x002fea0003800000 */
[----:B------:R-:W1:Y:S02]  /*55f0*/  SYNCS.PHASECHK.TRANS64.TRYWAIT P1, [UR10+0x16850], R10 ;  /* 0x0168500aff0075a7 */ /* 0x000e64000802014a */
[----:B-1----:R-:W-:Y:S05]  /*5600*/  @!P1 BRA `(.L_x_13800) ;  /* 0x000000ec00209947 */ /* 0x002fea0003800000 */
.L_x_13797:
        /* <DEDUP_REMOVED lines=50> */
.L_x_13801:
        /* <DEDUP_REMOVED lines=9> */
[----:B------:R-:W1:Y:S01]  /*59c0*/  LDC R27, c[0x0][0x288] ;  /* 0x0000a200ff1b7b82 */ /* 0x000e620000000800 */
[----:B------:R-:W-:Y:S01]  /*59d0*/  FMUL.FTZ R18, R34, UR30 ;  /* 0x0000001e22127c20 */ /* 0x000fe20008410000 */
[----:B------:R-:W-:Y:S01]  /*59e0*/  @UP1 ULDC UR11, c[0x0][0x44c] ;  /* 0x00011300000b1ab9 */ /* 0x000fe20000000800 */
[----:B------:R-:W-:Y:S01]  /*59f0*/  FMUL.FTZ R65, R69, UR30 ;  /* 0x0000001e45417c20 */ /* 0x000fe20008410000 */
[----:B------:R-:W-:Y:S01]  /*5a00*/  FMUL.FTZ R34, R62, UR30 ;  /* 0x0000001e3e227c20 */ /* 0x000fe20008410000 */
[----:B------:R-:W-:-:S02]  /*5a10*/  IMAD.MOV.U32 R69, RZ, RZ, R6 ;  /* 0x000000ffff457224 */ /* 0x000fc400078e0006 */
[----:B0-----:R-:W-:Y:S01]  /*5a20*/  FMUL.FTZ R10, R26, UR30 ;  /* 0x0000001e1a0a7c20 */ /* 0x001fe20008410000 */
[----:B------:R-:W-:Y:S02]  /*5a30*/  IMAD.SHL.U32 R62, R9, 0x80, RZ ;  /* 0x00000080093e7824 */ /* 0x000fe400078e00ff */
[----:B------:R-:W-:Y:S01]  /*5a40*/  FMUL.FTZ R21, R39, UR30 ;  /* 0x0000001e27157c20 */ /* 0x000fe20008410000 */
[----:B------:R-:W-:Y:S01]  /*5a50*/  FMUL.FTZ R26, R47, UR30 ;  /* 0x0000001e2f1a7c20 */ /* 0x000fe20008410000 */
[----:B------:R-:W-:Y:S01]  /*5a60*/  @P1 IMAD.HI.U32 R46, R6, UR11, RZ ;  /* 0x0000000b062e1c27 */ /* 0x000fe2000f8e00ff */
[----:B------:R-:W-:-:S03]  /*5a70*/  @UP1 ULDC UR11, c[0x0][0x450] ;  /* 0x00011400000b1ab9 */ /* 0x000fc60000000800 */
[----:B------:R-:W-:Y:S01]  /*5a80*/  FMUL.FTZ R39, R71, UR30 ;  /* 0x0000001e47277c20 */ /* 0x000fe20008410000 */
[----:B------:R-:W-:Y:S01]  /*5a90*/  IADD3 R47, -R62, 0x1, RZ ;  /* 0x000000013e2f7810 */ /* 0x000fe20007ffe1ff */
[----:B------:R-:W-:Y:S01]  /*5aa0*/  FMUL.FTZ R120, R28, UR30 ;  /* 0x0000001e1c787c20 */ /* 0x000fe20008410000 */
[----:B------:R-:W-:Y:S01]  /*5ab0*/  @P2 SHF.R.U32.HI R69, RZ, UR11, R46 ;  /* 0x0000000bff452c19 */ /* 0x000fe2000801162e */
[----:B------:R-:W-:Y:S01]  /*5ac0*/  FMUL.FTZ R121, R29, UR30 ;  /* 0x0000001e1d797c20 */ /* 0x000fe20008410000 */
[----:B------:R-:W-:Y:S01]  /*5ad0*/  UISETP.NE.AND UP0, UPT, UR44, URZ, UPT ;  /* 0x0000003f2c00728c */ /* 0x000fe2000bf05270 */
        /* <DEDUP_REMOVED lines=54> */
[----:B------:R-:W2:Y:S01]  /*5e40*/  MUFU.TANH R14, R14 ;  /* 0x0000000e000e7308 */ /* 0x000ea20000002400 */
[----:B------:R-:W-:Y:S01]  /*5e50*/  IMAD R48, R16, UR28, R49 ;  /* 0x0000001c10307c24 */ /* 0x000fe2000f8e0231 */
[----:B------:R-:W-:-:S03]  /*5e60*/  UPRMT UR10, UR5, 0x654, UR10 ;  /* 0x00000654050a7896 */ /* 0x000fc6000800000a */
[----:B-1----:R-:W-:-:S03]  /*5e70*/  IMAD.IADD R48, R48, 0x1, -R27 ;  /* 0x0000000130307824 */ /* 0x002fc600078e0a1b */
[----:B------:R-:W1:Y:S01]  /*5e80*/  MUFU.TANH R15, R15 ;  /* 0x0000000f000f7308 */ /* 0x000e620000002400 */
[C---:B------:R-:W-:Y:S02]  /*5e90*/  VIADD R68, R48.reuse, UR31 ;  /* 0x0000001f30447c36 */ /* 0x040fe40008000000 */
[----:B------:R-:W-:Y:S01]  /*5ea0*/  VIADD R67, R48, UR24 ;  /* 0x0000001830437c36 */ /* 0x000fe20008000000 */
[----:B------:R-:W-:Y:S01]  /*5eb0*/  SYNCS.ARRIVE.TRANS64.RED.A1T0 RZ, [UR10], RZ ;  /* 0x000000ffffff79a7 */ /* 0x000fe2000810040a */
[--C-:B0-----:R-:W-:Y:S02]  /*5ec0*/  IMAD.IADD R70, R68, 0x1, R71.reuse ;  /* 0x0000000144467824 */ /* 0x101fe400078e0247 */
        /* <DEDUP_REMOVED lines=77> */
.L_x_13804:
[----:B------:R-:W-:-:S05]  /*63a0*/  IMAD.U32 R73, RZ, RZ, UR29 ;  /* 0x0000001dff497e24 */ /* 0x000fca000f8e00ff */
[----:B------:R-:W-:-:S13]  /*63b0*/  ISETP.NE.AND P1, PT, R73, 0x1, PT ;  /* 0x000000014900780c */ /* 0x000fda0003f25270 */
[----:B------:R-:W1:Y:S02]  /*63c0*/  @P1 LDC.64 R48, c[0x0][0x9e8] ;  /* 0x00027a00ff301b82 */ /* 0x000e640000000a00 */
[----:B-1----:R-:W-:-:S05]  /*63d0*/  @P1 IMAD.HI.U32 R48, R71, R48, RZ ;  /* 0x0000003047301227 */ /* 0x002fca00078e00ff */
[----:B------:R-:W-:-:S07]  /*63e0*/  @P1 SHF.R.U32.HI R71, RZ, R49, R48 ;  /* 0x00000031ff471219 */ /* 0x000fce0000011630 */
.L_x_13805:
[----:B------:R-:W-:Y:S05]  /*63f0*/  BSYNC B0 ;  /* 0x0000000000007941 */ /* 0x000fea0003800000 */
.L_x_13803:
[----:B------:R-:W-:-:S04]  /*6400*/  IMAD R71, R71, R73, -R62 ;  /* 0x0000004947477224 */ /* 0x000fc800078e0a3e */
[----:B------:R-:W-:-:S05]  /*6410*/  IMAD R71, R0, -0x2, R71 ;  /* 0xfffffffe00477824 */ /* 0x000fca00078e0247 */
[----:B------:R-:W-:Y:S02]  /*6420*/  VIADDMNMX R70, R71, R73, R70, PT ;  /* 0x0000004947467246 */ /* 0x000fe40003800146 */
[----:B------:R-:W-:-:S07]  /*6430*/  VIMNMX R72, R72, R71, !PT ;  /* 0x0000004748487248 */ /* 0x000fce0007fe0100 */
.L_x_13802:
[----:B------:R-:W-:Y:S01]  /*6440*/  ISETP.GT.AND P1, PT, R9, -0x1, PT ;  /* 0xffffffff0900780c */ /* 0x000fe20003f24270 */
[----:B------:R-:W1:Y:S01]  /*6450*/  SHFL.IDX PT, R73, R69, 0x1, 0x1c1f ;  /* 0x003c1f0045497f89 */ /* 0x000e6200000e0000 */
        /* <DEDUP_REMOVED lines=12> */
[----:B-1----:R-:W-:Y:S01]  /*6520*/  IMAD.IADD R48, R68, 0x1, R73 ;  /* 0x0000000144307824 */ /* 0x002fe200078e0249 */
        /* <DEDUP_REMOVED lines=43> */
[----:B------:R-:W-:Y:S01]  /*67e0*/  FSEL R125, R50, -INF , !P6 ;  /* 0xff800000327d7808 */ /* 0x000fe20007000000 */
[----:B------:R-:W-:Y:S01]  /*67f0*/  IMAD.IADD R50, R67, 0x1, R73 ;  /* 0x0000000143327824 */ /* 0x000fe200078e0249 */
        /* <DEDUP_REMOVED lines=56> */
.L_x_13808:
[----:B------:R-:W-:-:S05]  /*6b80*/  IMAD.U32 R52, RZ, RZ, UR29 ;  /* 0x0000001dff347e24 */ /* 0x000fca000f8e00ff */
[----:B------:R-:W-:-:S13]  /*6b90*/  ISETP.NE.AND P2, PT, R52, 0x1, PT ;  /* 0x000000013400780c */ /* 0x000fda0003f45270 */
[----:B------:R-:W0:Y:S02]  /*6ba0*/  @P2 LDC.64 R14, c[0x0][0x9e8] ;  /* 0x00027a00ff0e2b82 */ /* 0x000e240000000a00 */
[----:B0-----:R-:W-:-:S05]  /*6bb0*/  @P2 IMAD.HI.U32 R14, R67, R14, RZ ;  /* 0x0000000e430e2227 */ /* 0x001fca00078e00ff */
[----:B------:R-:W-:-:S07]  /*6bc0*/  @P2 SHF.R.U32.HI R67, RZ, R15, R14 ;  /* 0x0000000fff432219 */ /* 0x000fce000001160e */
.L_x_13809:
[----:B------:R-:W-:Y:S05]  /*6bd0*/  BSYNC B0 ;  /* 0x0000000000007941 */ /* 0x000fea0003800000 */
.L_x_13807:
[----:B------:R-:W-:-:S04]  /*6be0*/  IMAD R67, R67, R52, -R62 ;  /* 0x0000003443437224 */ /* 0x000fc800078e0a3e */
[----:B------:R-:W-:-:S05]  /*6bf0*/  IMAD R67, R0, -0x2, R67 ;  /* 0xfffffffe00437824 */ /* 0x000fca00078e0243 */
[----:B------:R-:W-:Y:S02]  /*6c00*/  VIADDMNMX R48, R67, R52, R48, PT ;  /* 0x0000003443307246 */ /* 0x000fe40003800130 */
[----:B------:R-:W-:-:S07]  /*6c10*/  VIMNMX R50, R50, R67, !PT ;  /* 0x0000004332327248 */ /* 0x000fce0007fe0100 */
.L_x_13806:
[----:B------:R-:W-:Y:S02]  /*6c20*/  FMNMX.FTZ R14, R77, R7, !PT ;  /* 0x000000074d0e7209 */ /* 0x000fe40007810000 */
[C---:B------:R-:W-:Y:S02]  /*6c30*/  ISETP.GT.AND P6, PT, R50.reuse, 0x1, P1 ;  /* 0x000000013200780c */ /* 0x040fe40000fc4270 */
        /* <DEDUP_REMOVED lines=27> */
[----:B------:R-:W-:-:S02]  /*6df0*/  ISETP.GT.AND P5, PT, R50, RZ, P1 ;  /* 0x000000ff3200720c */ /* 0x000fc40000fa4270 */
        /* <DEDUP_REMOVED lines=21> */
[----:B------:R-:W-:Y:S02]  /*6f50*/  ISETP.LT.OR P2, PT, R48, 0x22, P2 ;  /* 0x000000223000780c */ /* 0x000fe40001741670 */
[----:B------:R-:W-:-:S04]  /*6f60*/  FMNMX.FTZ R14, R59, R14, !PT ;  /* 0x0000000e3b0e7209 */ /* 0x000fc80007810000 */
[----:B------:R-:W-:-:S04]  /*6f70*/  FMNMX.FTZ R14, R57, R14, !PT ;  /* 0x0000000e390e7209 */ /* 0x000fc80007810000 */
[----:B------:R-:W-:-:S04]  /*6f80*/  FMNMX.FTZ R14, R55, R14, !PT ;  /* 0x0000000e370e7209 */ /* 0x000fc80007810000 */
        /* <DEDUP_REMOVED lines=9> */
[----:B0-----:R-:W-:-:S03]  /*7020*/  FMUL.FTZ R11, R15, R14 ;  /* 0x0000000e0f0b7220 */ /* 0x001fc60000410000 */
[----:B------:R-:W-:Y:S02]  /*7030*/  FSEL R18, R15, RZ, P6 ;  /* 0x000000ff0f127208 */ /* 0x000fe40003000000 */
[----:B------:R-:W-:-:S03]  /*7040*/  FSEL R12, R11, RZ, P6 ;  /* 0x000000ff0b0c7208 */ /* 0x000fc60003000000 */
[----:B------:R-:W-:Y:S02]  /*7050*/  FADD.FTZ R7, -R18, R7 ;  /* 0x0000000712077221 */ /* 0x000fe40000010100 */
[-CC-:B------:R-:W-:Y:S01]  /*7060*/  FFMA.FTZ R148, R77, R14.reuse, -R12.reuse ;  /* 0x0000000e4d947223 */ /* 0x180fe2000001080c */
[----:B------:R-:W-:Y:S01]  /*7070*/  FSEL R77, R20, -INF , !P3 ;  /* 0xff800000144d7808 */ /* 0x000fe20005800000 */
[-CC-:B------:R-:W-:Y:S01]  /*7080*/  FFMA.FTZ R11, R79, R14.reuse, -R12.reuse ;  /* 0x0000000e4f0b7223 */ /* 0x180fe2000001080c */
[----:B------:R-:W-:Y:S01]  /*7090*/  ISETP.GT.AND P3, PT, R50, 0x28, P1 ;  /* 0x000000283200780c */ /* 0x000fe20000f64270 */
[-CC-:B------:R-:W-:Y:S01]  /*70a0*/  FFMA.FTZ R150, R87, R14.reuse, -R12.reuse ;  /* 0x0000000e57967223 */ /* 0x180fe2000001080c */
[----:B------:R-:W-:Y:S01]  /*70b0*/  FSEL R79, R21, -INF , !P4 ;  /* 0xff800000154f7808 */ /* 0x000fe20006000000 */
[-CC-:B------:R-:W-:Y:S01]  /*70c0*/  FFMA.FTZ R144, R139, R14.reuse, -R12.reuse ;  /* 0x0000000e8b907223 */ /* 0x180fe2000001080c */
[----:B------:R-:W-:Y:S01]  /*70d0*/  ISETP.LT.OR P3, PT, R48, 0x29, P3 ;  /* 0x000000293000780c */ /* 0x000fe20001f61670 */
[-CC-:B------:R-:W-:Y:S01]  /*70e0*/  FFMA.FTZ R146, R145, R14.reuse, -R12.reuse ;  /* 0x0000000e91927223 */ /* 0x180fe2000001080c */
[----:B------:R-:W-:Y:S01]  /*70f0*/  ISETP.GT.AND P4, PT, R50, 0x29, P1 ;  /* 0x000000293200780c */ /* 0x000fe20000f84270 */
[----:B------:R0:W-:Y:S01]  /*7100*/  MUFU.EX2 R21, R11 ;  /* 0x0000000b00157308 */ /* 0x0001e20000000800 */
[----:B------:R-:W-:Y:S01]  /*7110*/  FSEL R133, R25, -INF , !P3 ;  /* 0xff80000019857808 */ /* 0x000fe20005800000 */
[-CC-:B------:R-:W-:Y:S01]  /*7120*/  FFMA.FTZ R25, R137, R14.reuse, -R12.reuse ;  /* 0x0000000e89197223 */ /* 0x180fe2000001080c */
[----:B------:R-:W-:Y:S01]  /*7130*/  FSEL R137, R10, -INF , !P5 ;  /* 0xff8000000a897808 */ /* 0x000fe20006800000 */
[-CC-:B------:R-:W-:Y:S01]  /*7140*/  FFMA.FTZ R140, R155, R14.reuse, -R12.reuse ;  /* 0x0000000e9b8c7223 */ /* 0x180fe2000001080c */
[----:B------:R-:W-:Y:S01]  /*7150*/  FSEL R87, R22, -INF , !P2 ;  /* 0xff80000016577808 */ /* 0x000fe20005000000 */
[--C-:B------:R-:W-:Y:S01]  /*7160*/  FFMA.FTZ R142, R151, R14, -R12.reuse ;  /* 0x0000000e978e7223 */ /* 0x100fe2000001080c */
[----:B------:R-:W-:Y:S01]  /*7170*/  FMNMX.FTZ R10, R137, R8, !PT ;  /* 0x00000008890a7209 */ /* 0x000fe20007810000 */
[-CC-:B------:R-:W-:Y:S01]  /*7180*/  FFMA.FTZ R136, R147, R14.reuse, -R12.reuse ;  /* 0x0000000e93887223 */ /* 0x180fe2000001080c */
[----:B------:R-:W-:Y:S01]  /*7190*/  ISETP.GT.AND P2, PT, R50, 0x30, P1 ;  /* 0x000000303200780c */ /* 0x000fe20000f44270 */
[--C-:B------:R-:W-:Y:S01]  /*71a0*/  FFMA.FTZ R138, R123, R14, -R12.reuse ;  /* 0x0000000e7b8a7223 */ /* 0x100fe2000001080c */
[----:B------:R-:W-:Y:S01]  /*71b0*/  FMNMX.FTZ R10, R67, R10, !PT ;  /* 0x0000000a430a7209 */ /* 0x000fe20007810000 */
[-CC-:B------:R-:W-:Y:S01]  /*71c0*/  FFMA.FTZ R132, R131, R14.reuse, -R12.reuse ;  /* 0x0000000e83847223 */ /* 0x180fe2000001080c */
[----:B------:R-:W-:Y:S01]  /*71d0*/  ISETP.LT.OR P4, PT, R48, 0x2a, P4 ;  /* 0x0000002a3000780c */ /* 0x000fe20002781670 */
        /* <DEDUP_REMOVED lines=19> */
[----:B------:R-:W-:Y:S01]  /*7310*/  FSEL R141, R28, -INF , !P2 ;  /* 0xff8000001c8d7808 */ /* 0x000fe20005000000 */
[----:B------:R-:W-:Y:S01]  /*7320*/  FFMA.FTZ R49, R49, R14, -R12 ;  /* 0x0000000e31317223 */ /* 0x000fe2000001080c */
[----:B------:R-:W-:Y:S01]  /*7330*/  FMNMX.FTZ R10, R79, R10, !PT ;  /* 0x0000000a4f0a7209 */ /* 0x000fe20007810000 */
[----:B------:R-:W-:Y:S01]  /*7340*/  FMUL.FTZ R7, R7, R14 ;  /* 0x0000000e07077220 */ /* 0x000fe20000410000 */
[----:B------:R-:W-:Y:S01]  /*7350*/  ISETP.LT.OR P3, PT, R48, 0x32, P3 ;  /* 0x000000323000780c */ /* 0x000fe20001f61670 */
[----:B------:R-:W-:Y:S01]  /*7360*/  MUFU.EX2 R148, R148 ;  /* 0x0000009400947308 */ /* 0x000fe20000000800 */
[----:B------:R-:W-:-:S02]  /*7370*/  FMNMX.FTZ R10, R81, R10, !PT ;  /* 0x0000000a510a7209 */ /* 0x000fc40007810000 */
[----:B------:R-:W-:Y:S02]  /*7380*/  ISETP.GT.AND P4, PT, R50, 0x39, P1 ;  /* 0x000000393200780c */ /* 0x000fe40000f84270 */
[----:B------:R-:W-:Y:S02]  /*7390*/  FMNMX.FTZ R10, R87, R10, !PT ;  /* 0x0000000a570a7209 */ /* 0x000fe40007810000 */
[----:B------:R-:W-:Y:S01]  /*73a0*/  ISETP.LT.OR P5, PT, R48, 0x39, P5 ;  /* 0x000000393000780c */ /* 0x000fe20002fa1670 */
[----:B------:R-:W1:Y:S01]  /*73b0*/  MUFU.EX2 R7, R7 ;  /* 0x0000000700077308 */ /* 0x000e620000000800 */
[----:B------:R-:W-:Y:S02]  /*73c0*/  FMNMX.FTZ R10, R133, R10, !PT ;  /* 0x0000000a850a7209 */ /* 0x000fe40007810000 */
[----:B------:R-:W-:Y:S01]  /*73d0*/  FSEL R143, R29, -INF , !P3 ;  /* 0xff8000001d8f7808 */ /* 0x000fe20005800000 */
[----:B------:R-:W-:Y:S01]  /*73e0*/  FFMA.FTZ R29, R157, R14, -R12 ;  /* 0x0000000e9d1d7223 */ /* 0x000fe2000001080c */
[----:B------:R-:W-:-:S02]  /*73f0*/  FMNMX.FTZ R10, R139, R10, !PT ;  /* 0x0000000a8b0a7209 */ /* 0x000fc40007810000 */
[----:B------:R-:W-:Y:S01]  /*7400*/  ISETP.GT.AND P2, PT, R50, 0x40, P1 ;  /* 0x000000403200780c */ /* 0x000fe20000f44270 */
[----:B------:R-:W-:Y:S01]  /*7410*/  MUFU.EX2 R150, R150 ;  /* 0x0000009600967308 */ /* 0x000fe20000000800 */
[----:B------:R-:W-:Y:S02]  /*7420*/  FMNMX.FTZ R10, R141, R10, !PT ;  /* 0x0000000a8d0a7209 */ /* 0x000fe40007810000 */
[----:B------:R-:W-:Y:S02]  /*7430*/  FSEL R145, R30, -INF , !P5 ;  /* 0xff8000001e917808 */ /* 0x000fe40006800000 */
[----:B------:R-:W-:Y:S02]  /*7440*/  ISETP.LT.OR P4, PT, R48, 0x3a, P4 ;  /* 0x0000003a3000780c */ /* 0x000fe40002781670 */
[----:B------:R-:W-:Y:S01]  /*7450*/  FMNMX.FTZ R10, R143, R10, !PT ;  /* 0x0000000a8f0a7209 */ /* 0x000fe20007810000 */
[----:B------:R-:W-:Y:S01]  /*7460*/  MUFU.EX2 R25, R25 ;  /* 0x0000001900197308 */ /* 0x000fe20000000800 */
[----:B------:R-:W-:-:S02]  /*7470*/  ISETP.GT.AND P3, PT, R50, 0x41, P1 ;  /* 0x000000413200780c */ /* 0x000fc40000f64270 */
[----:B------:R-:W-:Y:S02]  /*7480*/  ISETP.LT.OR P2, PT, R48, 0x41, P2 ;  /* 0x000000413000780c */ /* 0x000fe40001741670 */
[----:B------:R-:W-:Y:S01]  /*7490*/  FSEL R157, R31, -INF , !P4 ;  /* 0xff8000001f9d7808 */ /* 0x000fe20006000000 */
[----:B------:R-:W-:Y:S01]  /*74a0*/  FFMA.FTZ R31, R153, R14, -R12 ;  /* 0x0000000e991f7223 */ /* 0x000fe2000001080c */
[----:B------:R-:W-:Y:S01]  /*74b0*/  FMNMX.FTZ R10, R145, R10, !PT ;  /* 0x0000000a910a7209 */ /* 0x000fe20007810000 */
[----:B------:R-:W-:Y:S01]  /*74c0*/  MUFU.EX2 R144, R144 ;  /* 0x0000009000907308 */ /* 0x000fe20000000800 */
[----:B------:R-:W-:Y:S02]  /*74d0*/  ISETP.GT.AND P5, PT, R50, 0x48, P1 ;  /* 0x000000483200780c */ /* 0x000fe40000fa4270 */
[----:B------:R-:W-:Y:S02]  /*74e0*/  FSEL R32, R32, -INF , !P2 ;  /* 0xff80000020207808 */ /* 0x000fe40005000000 */
[----:B------:R-:W-:-:S02]  /*74f0*/  ISETP.LT.OR P3, PT, R48, 0x42, P3 ;  /* 0x000000423000780c */ /* 0x000fc40001f61670 */
[----:B0-----:R-:W-:Y:S01]  /*7500*/  FMNMX.FTZ R11, R157, R10, !PT ;  /* 0x0000000a9d0b7209 */ /* 0x001fe20007810000 */
[----:B------:R-:W-:Y:S01]  /*7510*/  MUFU.EX2 R135, R135 ;  /* 0x0000008700877308 */ /* 0x000fe20000000800 */
[----:B------:R-:W-:Y:S02]  /*7520*/  ISETP.GT.AND P4, PT, R50, 0x49, P1 ;  /* 0x000000493200780c */ /* 0x000fe40000f84270 */
[----:B------:R-:W-:Y:S02]  /*7530*/  ISETP.LT.OR P5, PT, R48, 0x49, P5 ;  /* 0x000000493000780c */ /* 0x000fe40002fa1670 */
[----:B------:R-:W-:Y:S01]  /*7540*/  FSEL R155, R33, -INF , !P3 ;  /* 0xff800000219b7808 */ /* 0x000fe20005800000 */
[----:B------:R-:W-:Y:S01]  /*7550*/  FFMA.FTZ R33, R149, R14, -R12 ;  /* 0x0000000e95217223 */ /* 0x000fe2000001080c */
[----:B------:R-:W-:Y:S01]  /*7560*/  FMNMX.FTZ R10, R32, R11, !PT ;  /* 0x0000000b200a7209 */ /* 0x000fe20007810000 */
[----:B------:R-:W-:Y:S01]  /*7570*/  MUFU.EX2 R146, R146 ;  /* 0x0000009200927308 */ /* 0x000fe20000000800 */
[----:B------:R-:W-:-:S02]  /*7580*/  ISETP.GT.AND P2, PT, R50, 0x50, P1 ;  /* 0x000000503200780c */ /* 0x000fc40000f44270 */
[----:B------:R-:W-:Y:S01]  /*7590*/  FSEL R153, R34, -INF , !P5 ;  /* 0xff80000022997808 */ /* 0x000fe20006800000 */
[----:B-1----:R-:W-:Y:S01]  /*75a0*/  FFMA.FTZ R34, R7, R3, R148 ;  /* 0x0000000307227223 */ /* 0x002fe20000010094 */
[----:B------:R-:W-:Y:S02]  /*75b0*/  ISETP.LT.OR P4, PT, R48, 0x4a, P4 ;  /* 0x0000004a3000780c */ /* 0x000fe40002781670 */
[----:B------:R-:W-:Y:S01]  /*75c0*/  FMNMX.FTZ R10, R155, R10, !PT ;  /* 0x0000000a9b0a7209 */ /* 0x000fe20007810000 */
[----:B------:R-:W-:Y:S01]  /*75d0*/  FADD.FTZ R3, R21, R34 ;  /* 0x0000002215037221 */ /* 0x000fe20000010000 */
[----:B------:R-:W-:Y:S01]  /*75e0*/  ISETP.GT.AND P3, PT, R50, 0x51, P1 ;  /* 0x000000513200780c */ /* 0x000fe20000f64270 */
[----:B------:R-:W-:Y:S01]  /*75f0*/  MUFU.EX2 R29, R29 ;  /* 0x0000001d001d7308 */ /* 0x000fe20000000800 */
[----:B------:R-:W-:Y:S02]  /*7600*/  ISETP.LT.OR P2, PT, R48, 0x51, P2 ;  /* 0x000000513000780c */ /* 0x000fe40001741670 */
[----:B------:R-:W-:Y:S01]  /*7610*/  FSEL R151, R35, -INF , !P4 ;  /* 0xff80000023977808 */ /* 0x000fe20006000000 */
[----:B------:R-:W-:Y:S01]  /*7620*/  FFMA.FTZ R35, R121, R14, -R12 ;  /* 0x0000000e79237223 */ /* 0x000fe2000001080c */
[----:B------:R-:W-:-:S02]  /*7630*/  FMNMX.FTZ R10, R153, R10, !PT ;  /* 0x0000000a990a7209 */ /* 0x000fc40007810000 */
[----:B------:R-:W-:Y:S01]  /*7640*/  ISETP.GT.AND P5, PT, R50, 0x58, P1 ;  /* 0x000000583200780c */ /* 0x000fe20000fa4270 */
[----:B------:R-:W-:Y:S01]  /*7650*/  MUFU.EX2 R140, R140 ;  /* 0x0000008c008c7308 */ /* 0x000fe20000000800 */
[----:B------:R-:W-:Y:S02]  /*7660*/  FSEL R36, R36, -INF , !P2 ;  /* 0xff80000024247808 */ /* 0x000fe40005000000 */
[----:B------:R-:W-:Y:S02]  /*7670*/  ISETP.LT.OR P3, PT, R48, 0x52, P3 ;  /* 0x000000523000780c */ /* 0x000fe40001f61670 */
[----:B------:R-:W-:Y:S02]  /*7680*/  FMNMX.FTZ R11, R151, R10, !PT ;  /* 0x0000000a970b7209 */ /* 0x000fe40007810000 */
[----:B------:R-:W-:Y:S01]  /*7690*/  ISETP.GT.AND P4, PT, R50, 0x59, P1 ;  /* 0x000000593200780c */ /* 0x000fe20000f84270 */
[----:B------:R-:W-:Y:S01]  /*76a0*/  MUFU.EX2 R31, R31 ;  /* 0x0000001f001f7308 */ /* 0x000fe20000000800 */
[----:B------:R-:W-:-:S02]  /*76b0*/  ISETP.LT.OR P5, PT, R48, 0x59, P5 ;  /* 0x000000593000780c */ /* 0x000fc40002fa1670 */
[----:B------:R-:W-:Y:S01]  /*76c0*/  FSEL R149, R37, -INF , !P3 ;  /* 0xff80000025957808 */ /* 0x000fe20005800000 */
[----:B------:R-:W-:Y:S01]  /*76d0*/  FFMA.FTZ R37, R125, R14, -R12 ;  /* 0x0000000e7d257223 */ /* 0x000fe2000001080c */
[----:B------:R-:W-:Y:S02]  /*76e0*/  FMNMX.FTZ R10, R36, R11, !PT ;  /* 0x0000000b240a7209 */ /* 0x000fe40007810000 */
[----:B------:R-:W-:Y:S01]  /*76f0*/  ISETP.GT.AND P2, PT, R50, 0x60, P1 ;  /* 0x000000603200780c */ /* 0x000fe20000f44270 */
[----:B------:R-:W-:Y:S01]  /*7700*/  MUFU.EX2 R142, R142 ;  /* 0x0000008e008e7308 */ /* 0x000fe20000000800 */
[----:B------:R-:W-:Y:S02]  /*7710*/  FSEL R147, R38, -INF , !P5 ;  /* 0xff80000026937808 */ /* 0x000fe40006800000 */
[----:B------:R-:W-:Y:S02]  /*7720*/  ISETP.LT.OR P4, PT, R48, 0x5a, P4 ;  /* 0x0000005a3000780c */ /* 0x000fe40002781670 */
[----:B------:R-:W-:-:S02]  /*7730*/  FMNMX.FTZ R10, R149, R10, !PT ;  /* 0x0000000a950a7209 */ /* 0x000fc40007810000 */
[----:B------:R-:W-:Y:S01]  /*7740*/  ISETP.GT.AND P3, PT, R50, 0x61, P1 ;  /* 0x000000613200780c */ /* 0x000fe20000f64270 */
[----:B------:R-:W-:Y:S01]  /*7750*/  MUFU.EX2 R33, R33 ;  /* 0x0000002100217308 */ /* 0x000fe20000000800 */
[----:B------:R-:W-:Y:S02]  /*7760*/  ISETP.LT.OR P2, PT, R48, 0x61, P2 ;  /* 0x000000613000780c */ /* 0x000fe40001741670 */
[----:B------:R-:W-:Y:S01]  /*7770*/  FSEL R121, R39, -INF , !P4 ;  /* 0xff80000027797808 */ /* 0x000fe20006000000 */
[----:B------:R-:W-:Y:S01]  /*7780*/  FFMA.FTZ R39, R127, R14, -R12 ;  /* 0x0000000e7f277223 */ /* 0x000fe2000001080c */
[----:B------:R-:W-:Y:S02]  /*7790*/  FMNMX.FTZ R10, R147, R10, !PT ;  /* 0x0000000a930a7209 */ /* 0x000fe40007810000 */
[----:B------:R-:W-:Y:S01]  /*77a0*/  ISETP.GT.AND P5, PT, R50, 0x68, P1 ;  /* 0x000000683200780c */ /* 0x000fe20000fa4270 */
[----:B------:R-:W-:Y:S01]  /*77b0*/  MUFU.EX2 R136, R136 ;  /* 0x0000008800887308 */ /* 0x000fe20000000800 */
[----:B------:R-:W-:-:S02]  /*77c0*/  FSEL R40, R40, -INF , !P2 ;  /* 0xff80000028287808 */ /* 0x000fc40005000000 */
[----:B------:R-:W-:Y:S02]  /*77d0*/  ISETP.LT.OR P3, PT, R48, 0x62, P3 ;  /* 0x000000623000780c */ /* 0x000fe40001f61670 */
[----:B------:R-:W-:Y:S02]  /*77e0*/  FMNMX.FTZ R11, R121, R10, !PT ;  /* 0x0000000a790b7209 */ /* 0x000fe40007810000 */
        /* <DEDUP_REMOVED lines=19> */
[----:B------:R-:W-:Y:S02]  /*7920*/  ISETP.LT.OR P3, PT, R48, 0x72, P3 ;  /* 0x000000723000780c */ /* 0x000fe40001f61670 */
[----:B------:R-:W-:Y:S02]  /*7930*/  FSEL R44, R44, -INF , !P2 ;  /* 0xff8000002c2c7808 */ /* 0x000fe40005000000 */
[----:B------:R-:W-:-:S02]  /*7940*/  FMNMX.FTZ R11, R131, R10, !PT ;  /* 0x0000000a830b7209 */ /* 0x000fc40007810000 */
[----:B------:R-:W-:Y:S01]  /*7950*/  ISETP.GT.AND P1, PT, R50, 0x79, P1 ;  /* 0x000000793200780c */ /* 0x000fe20000f24270 */
[----:B------:R-:W-:Y:S01]  /*7960*/  MUFU.EX2 R39, R39 ;  /* 0x0000002700277308 */ /* 0x000fe20000000800 */
[----:B------:R-:W-:Y:S02]  /*7970*/  ISETP.LT.OR P5, PT, R48, 0x79, P5 ;  /* 0x000000793000780c */ /* 0x000fe40002fa1670 */
[----:B------:R-:W-:Y:S01]  /*7980*/  FSEL R127, R45, -INF , !P3 ;  /* 0xff8000002d7f7808 */ /* 0x000fe20005800000 */
[----:B------:R-:W-:Y:S01]  /*7990*/  FFMA.FTZ R45, R61, R14, -R12 ;  /* 0x0000000e3d2d7223 */ /* 0x000fe2000001080c */
[----:B------:R-:W-:Y:S02]  /*79a0*/  FMNMX.FTZ R10, R44, R11, !PT ;  /* 0x0000000b2c0a7209 */ /* 0x000fe40007810000 */
[----:B------:R-:W-:Y:S01]  /*79b0*/  ISETP.LT.OR P1, PT, R48, 0x7a, P1 ;  /* 0x0000007a3000780c */ /* 0x000fe20000f21670 */
[----:B------:R-:W-:Y:S01]  /*79c0*/  MUFU.EX2 R134, R134 ;  /* 0x0000008600867308 */ /* 0x000fe20000000800 */
[----:B------:R-:W-:-:S02]  /*79d0*/  FSEL R46, R46, -INF , !P5 ;  /* 0xff8000002e2e7808 */ /* 0x000fc40006800000 */
[----:B------:R-:W-:Y:S02]  /*79e0*/  FMNMX.FTZ R11, R127, R10, !PT ;  /* 0x0000000a7f0b7209 */ /* 0x000fe40007810000 */
[----:B------:R-:W-:Y:S01]  /*79f0*/  FSEL R129, R47, -INF , !P1 ;  /* 0xff8000002f817808 */ /* 0x000fe20004800000 */
[----:B------:R-:W-:Y:S01]  /*7a00*/  FFMA.FTZ R47, R65, R14, -R12 ;  /* 0x0000000e412f7223 */ /* 0x000fe2000001080c */
        /* <DEDUP_REMOVED lines=54> */
[----:B------:R-:W-:-:S03]  /*7d70*/  FADD.FTZ R2, R144, R3 ;  /* 0x0000000390027221 */ /* 0x000fc60000010000 */
[----:B------:R-:W-:Y:S01]  /*7d80*/  FADD.FTZ R63, R53, R34 ;  /* 0x00000022353f7221 */ /* 0x000fe20000010000 */
[-C--:B------:R-:W-:Y:S01]  /*7d90*/  FFMA.FTZ R34, R36, R14.reuse, -R10 ;  /* 0x0000000e24227223 */ /* 0x080fe2000001080a */
[----:B------:R-:W-:Y:S01]  /*7da0*/  FADD.FTZ R3, R135, R2 ;  /* 0x0000000287037221 */ /* 0x000fe20000010000 */
[----:B------:R-:W2:Y:S01]  /*7db0*/  MUFU.EX2 R22, R22 ;  /* 0x0000001600167308 */ /* 0x000ea20000000800 */
[----:B0-----:R-:W-:Y:S01]  /*7dc0*/  FADD.FTZ R36, R20, R63 ;  /* 0x0000003f14247221 */ /* 0x001fe20000010000 */
[----:B------:R-:W-:Y:S01]  /*7dd0*/  FFMA.FTZ R63, R149, R14, -R10 ;  /* 0x0000000e953f7223 */ /* 0x000fe2000001080a */
        /* <DEDUP_REMOVED lines=11> */
[----:B0-----:R-:W-:Y:S01]  /*7e90*/  FADD.FTZ R65, R55, R36 ;  /* 0x0000002437417221 */ /* 0x001fe20000010000 */
[----:B------:R-:W-:-:S06]  /*7ea0*/  FFMA.FTZ R36, R147, R14, -R10 ;  /* 0x0000000e93247223 */ /* 0x000fcc000001080a */
[----:B------:R-:W0:Y:S01]  /*7eb0*/  MUFU.EX2 R26, R26 ;  /* 0x0000001a001a7308 */ /* 0x000e220000000800 */
[----:B-1----:R-:W-:Y:S01]  /*7ec0*/  FADD.FTZ R38, R24, R65 ;  /* 0x0000004118267221 */ /* 0x002fe20000010000 */
[-CC-:B------:R-:W-:Y:S01]  /*7ed0*/  FFMA.FTZ R65, R121, R14.reuse, -R10.reuse ;  /* 0x0000000e79417223 */ /* 0x180fe2000001080a */
[----:B------:R-:W-:-:S05]  /*7ee0*/  FFMA.FTZ R121, R44, R14, -R10 ;  /* 0x0000000e2c797223 */ /* 0x000fca000001080a */
[----:B------:R-:W1:Y:S01]  /*7ef0*/  MUFU.EX2 R59, R59 ;  /* 0x0000003b003b7308 */ /* 0x000e620000000800 */
[----:B--2---:R-:W-:-:S07]  /*7f00*/  FADD.FTZ R67, R57, R38 ;  /* 0x0000002639437221 */ /* 0x004fce0000010000 */
[----:B------:R-:W2:Y:S01]  /*7f10*/  MUFU.EX2 R137, R137 ;  /* 0x0000008900897308 */ /* 0x000ea20000000800 */
[----:B0-----:R-:W-:Y:S01]  /*7f20*/  FADD.FTZ R38, R26, R67 ;  /* 0x000000431a267221 */ /* 0x001fe20000010000 */
[-CC-:B------:R-:W-:Y:S01]  /*7f30*/  FFMA.FTZ R67, R123, R14.reuse, -R10.reuse ;  /* 0x0000000e7b437223 */ /* 0x180fe2000001080a */
[----:B------:R-:W-:-:S05]  /*7f40*/  FFMA.FTZ R123, R46, R14, -R10 ;  /* 0x0000000e2e7b7223 */ /* 0x000fca000001080a */
[----:B------:R-:W0:Y:S01]  /*7f50*/  MUFU.EX2 R28, R28 ;  /* 0x0000001c001c7308 */ /* 0x000e220000000800 */
[----:B-1----:R-:W-:Y:S01]  /*7f60*/  FADD.FTZ R2, R59, R38 ;  /* 0x000000263b027221 */ /* 0x002fe20000010000 */
[----:B------:R-:W-:Y:S01]  /*7f70*/  FFMA.FTZ R38, R40, R14, -R10 ;  /* 0x0000000e28267223 */ /* 0x000fe2000001080a */
        /* <DEDUP_REMOVED lines=8> */
[-CC-:B------:R-:W-:Y:S01]  /*8000*/  FFMA.FTZ R40, R125, R14.reuse, -R10.reuse ;  /* 0x0000000e7d287223 */ /* 0x180fe2000001080a */
[----:B------:R-:W-:Y:S01]  /*8010*/  FADD.FTZ R42, R132, R69 ;  /* 0x00000045842a7221 */ /* 0x000fe20000010000 */
[----:B------:R-:W-:-:S03]  /*8020*/  FFMA.FTZ R69, R131, R14, -R10 ;  /* 0x0000000e83457223 */ /* 0x000fc6000001080a */
[----:B------:R-:W-:Y:S01]  /*8030*/  FADD.FTZ R73, R39, R42 ;  /* 0x0000002a27497221 */ /* 0x000fe20000010000 */
        /* <DEDUP_REMOVED lines=23> */
[-C--:B------:R-:W-:Y:S01]  /*81b0*/  FFMA.FTZ R42, R127, R14.reuse, -R10 ;  /* 0x0000000e7f2a7223 */ /* 0x080fe2000001080a */
[----:B------:R-:W-:Y:S01]  /*81c0*/  FADD.FTZ R3, R45, R2 ;  /* 0x000000022d037221 */ /* 0x000fe20000010000 */
[----:B------:R-:W-:-:S03]  /*81d0*/  FFMA.FTZ R10, R129, R14, -R10 ;  /* 0x0000000e810a7223 */ /* 0x000fc6000001080a */
[----:B------:R-:W-:Y:S01]  /*81e0*/  FADD.FTZ R2, R126, R3 ;  /* 0x000000037e027221 */ /* 0x000fe20000010000 */
[----:B------:R-:W2:Y:S01]  /*81f0*/  MUFU.EX2 R38, R38 ;  /* 0x0000002600267308 */ /* 0x000ea20000000800 */
[----:B0-----:R-:W-:Y:S02]  /*8200*/  FADD.FTZ R44, R36, R73 ;  /* 0x00000049242c7221 */ /* 0x001fe40000010000 */
[----:B------:R-:W-:-:S04]  /*8210*/  FADD.FTZ R3, R43, R2 ;  /* 0x000000022b037221 */ /* 0x000fc80000010000 */
[----:B------:R-:W-:Y:S01]  /*8220*/  FADD.FTZ R2, R120, R3 ;  /* 0x0000000378027221 */ /* 0x000fe20000010000 */
        /* <DEDUP_REMOVED lines=24> */
.L_x_13810:
        /* <DEDUP_REMOVED lines=75> */
.L_x_13792:
[----:B------:R-:W0:Y:S01]  /*8860*/  S2UR UR10, SR_CTAID.X ;  /* 0x00000000000a79c3 */ /* 0x000e220000002500 */
[----:B------:R-:W-:Y:S01]  /*8870*/  IADD3 R27, -R27, 0x1, RZ ;  /* 0x000000011b1b7810 */ /* 0x000fe20007ffe1ff */
[----:B------:R-:W-:Y:S02]  /*8880*/  UISETP.NE.AND UP1, UPT, UR40, URZ, UPT ;  /* 0x0000003f2800728c */ /* 0x000fe4000bf25270 */
[----:B------:R-:W-:Y:S02]  /*8890*/  UISETP.NE.AND UP0, UPT, UR44, URZ, UPT ;  /* 0x0000003f2c00728c */ /* 0x000fe4000bf05270 */
[----:B------:R-:W-:Y:S01]  /*88a0*/  IMAD R27, R16, UR28, R27 ;  /* 0x0000001c101b7c24 */ /* 0x000fe2000f8e021b */
[----:B------:R-:W-:-:S03]  /*88b0*/  UMOV UR14, 0xc0 ;  /* 0x000000c0000e7882 */ /* 0x000fc60000000000 */
[----:B------:R-:W-:Y:S02]  /*88c0*/  PLOP3.LUT P1, PT, PT, PT, UP0, 0x40, 0x0 ;  /* 0x000000000000781c */ /* 0x000fe40003f2e808 */
[----:B------:R-:W-:Y:S01]  /*88d0*/  R2UR UR15, R27 ;  /* 0x000000001b0f72ca */ /* 0x000fe200000e0000 */
[----:B------:R-:W-:Y:S01]  /*88e0*/  @UP1 ULDC UR18, c[0x0][0x450] ;  /* 0x0001140000121ab9 */ /* 0x000fe20000000800 */
[----:B0-----:R-:W-:-:S03]  /*88f0*/  UIMAD UR14, UR10, UR14, 0xbf ;  /* 0x000000bf0a0e74a4 */ /* 0x001fc6000f8e020e */
        /* <DEDUP_REMOVED lines=18> */
.L_x_13813:
[----:B------:R-:W-:Y:S02]  /*8a20*/  ULDC UR18, c[0x0][0x9e4] ;  /* 0x0002790000127ab9 */ /* 0x000fe40000000800 */
[----:B------:R-:W-:-:S11]  /*8a30*/  UISETP.NE.AND UP0, UPT, UR18, 0x1, UPT ;  /* 0x000000011200788c */ /* 0x000fd6000bf05270 */
[----:B------:R-:W-:Y:S02]  /*8a40*/  @UP0 ULDC.64 UR20, c[0x0][0x9e8] ;  /* 0x00027a0000140ab9 */ /* 0x000fe40000000a00 */
[----:B------:R-:W-:-:S04]  /*8a50*/  UIMAD.WIDE.U32 UR10, UR14, UR20, URZ ;  /* 0x000000140e0a72a5 */ /* 0x000fc8000f8e003f */
[----:B------:R-:W-:-:S12]  /*8a60*/  @UP0 USHF.R.U32.HI UR14, URZ, UR21, UR11 ;  /* 0x000000153f0e0299 */ /* 0x000fd8000801160b */
.L_x_13814:
[----:B------:R-:W-:-:S04]  /*8a70*/  UIMAD UR14, UR14, UR18, URZ ;  /* 0x000000120e0e72a4 */ /* 0x000fc8000f8e023f */
[----:B------:R-:W-:-:S04]  /*8a80*/  UISETP.LT.AND UP0, UPT, UR15, UR14, UPT ;  /* 0x0000000e0f00728c */ /* 0x000fc8000bf01270 */
[----:B------:R-:W-:-:S12]  /*8a90*/  USEL UR15, UR15, UR14, !UP0 ;  /* 0x0000000e0f0f7287 */ /* 0x000fd8000c000000 */
.L_x_13812:
        /* <DEDUP_REMOVED lines=13> */
.L_x_13826:
[----:B------:R-:W-:Y:S01]  /*8b70*/  ISETP.NE.AND P2, PT, RZ, UR42, PT ;  /* 0x0000002aff007c0c */ /* 0x000fe2000bf45270 */
[----:B------:R-:W-:-:S04]  /*8b80*/  UISETP.NE.AND UP0, UPT, UR26, 0x1, UPT ;  /* 0x000000011a00788c */ /* 0x000fc8000bf05270 */
[----:B------:R-:W-:-:S04]  /*8b90*/  USEL UR4, URZ, 0x1, UP0 ;  /* 0x000000013f047887 */ /* 0x000fc80008000000 */
[----:B------:R-:W-:-:S04]  /*8ba0*/  ULOP3.LUT UR4, UR27, UR4, URZ, 0x3c, !UPT ;  /* 0x000000041b047292 */ /* 0x000fc8000f8e3c3f */
[----:B------:R-:W-:Y:S08]  /*8bb0*/  @P2 BRA `(.L_x_13816) ;  /* 0x0000000000382947 */ /* 0x000ff00003800000 */
[----:B------:R-:W-:Y:S05]  /*8bc0*/  @!P0 BRA `(.L_x_13817) ;  /* 0x0000000000048947 */ /* 0x000fea0003800000 */
[----:B------:R-:W-:Y:S01]  /*8bd0*/  BPT.TRAP 0x1 ;  /* 0x000000040000795c */ /* 0x000fe20000300000 */
.L_x_13817:
        /* <DEDUP_REMOVED lines=9> */
.L_x_13818:
[----:B-1----:R-:W-:Y:S05]  /*8c70*/  @P1 BRA `(.L_x_13816) ;  /* 0x0000000000081947 */ /* 0x002fea0003800000 */
[----:B------:R-:W1:Y:S02]  /*8c80*/  SYNCS.PHASECHK.TRANS64.TRYWAIT P1, [UR7+0x16830], R10 ;  /* 0x0168300aff0075a7 */ /* 0x000e640008020147 */
[----:B-1----:R-:W-:Y:S05]  /*8c90*/  @!P1 BRA `(.L_x_13819) ;  /* 0x000000b400949947 */ /* 0x002fea0003800000 */
.L_x_13816:
        /* <DEDUP_REMOVED lines=30> */
.L_x_13821:
[----:B------:R-:W-:Y:S01]  /*8e80*/  ULEA UR10, UR26, UR43, 0x3 ;  /* 0x0000002b1a0a7291 */ /* 0x000fe2000f8e183f */
[----:B------:R-:W-:-:S05]  /*8e90*/  IMAD.U32 R10, RZ, RZ, UR27 ;  /* 0x0000001bff0a7e24 */ /* 0x000fca000f8e00ff */
[----:B------:R-:W-:-:S04]  /*8ea0*/  SHF.L.U32 R10, R10, 0x1f, RZ ;  /* 0x0000001f0a0a7819 */ /* 0x000fc800000006ff */
[----:B------:R0:W1:Y:S01]  /*8eb0*/  SYNCS.PHASECHK.TRANS64.TRYWAIT P1, [UR10+0x16850], R10 ;  /* 0x0168500aff0075a7 */ /* 0x000062000802014a */
[----:B------:R-:W-:Y:S05]  /*8ec0*/  @!P0 BRA `(.L_x_13822) ;  /* 0x0000000000048947 */ /* 0x000fea0003800000 */
[----:B------:R-:W-:Y:S01]  /*8ed0*/  BPT.TRAP 0x1 ;  /* 0x000000040000795c */ /* 0x000fe20000300000 */
.L_x_13822:
[----:B-1----:R-:W-:Y:S05]  /*8ee0*/  @P1 BRA `(.L_x_13820) ;  /* 0x0000000000081947 */ /* 0x002fea0003800000 */
[----:B------:R-:W1:Y:S02]  /*8ef0*/  SYNCS.PHASECHK.TRANS64.TRYWAIT P1, [UR10+0x16850], R10 ;  /* 0x0168500aff0075a7 */ /* 0x000e64000802014a */
[----:B-1----:R-:W-:Y:S05]  /*8f00*/  @!P1 BRA `(.L_x_13823) ;  /* 0x000000b400109947 */ /* 0x002fea0003800000 */
.L_x_13820:
        /* <DEDUP_REMOVED lines=50> */
.L_x_13824:
        /* <DEDUP_REMOVED lines=196> */
[----:B0-----:R-:W-:Y:S02]  /*9e70*/  FMNMX.FTZ R42, R87, R14, !PT ;  /* 0x0000000e572a7209 */ /* 0x001fe40007810000 */
[----:B------:R-:W0:Y:S03]  /*9e80*/  LDC R14, c[0x0][0x988] ;  /* 0x00026200ff0e7b82 */ /* 0x000e260000000800 */
[----:B------:R-:W2:Y:S01]  /*9e90*/  SHFL.BFLY PT, R15, R42, 0x2, 0x1f ;  /* 0x0c401f002a0f7f89 */ /* 0x000ea200000e0000 */
[----:B-1----:R-:W-:Y:S02]  /*9ea0*/  FMNMX.FTZ R44, R12, R11, !PT ;  /* 0x0000000b0c2c7209 */ /* 0x002fe40007810000 */
[----:B--2---:R-:W-:-:S03]  /*9eb0*/  FMNMX.FTZ R46, R42, R15, !PT ;  /* 0x0000000f2a2e7209 */ /* 0x004fc60007810000 */
[----:B------:R-:W1:Y:S04]  /*9ec0*/  SHFL.BFLY PT, R15, R44, 0x1, 0x1f ;  /* 0x0c201f002c0f7f89 */ /* 0x000e6800000e0000 */
[----:B------:R-:W2:Y:S01]  /*9ed0*/  SHFL.BFLY PT, R11, R46, 0x1, 0x1f ;  /* 0x0c201f002e0b7f89 */ /* 0x000ea200000e0000 */
[----:B-1----:R-:W-:Y:S02]  /*9ee0*/  FMNMX.FTZ R15, R44, R15, !PT ;  /* 0x0000000f2c0f7209 */ /* 0x002fe40007810000 */
[----:B--2---:R-:W-:-:S03]  /*9ef0*/  FMNMX.FTZ R11, R46, R11, !PT ;  /* 0x0000000b2e0b7209 */ /* 0x004fc60007810000 */
[C---:B0-----:R-:W-:Y:S01]  /*9f00*/  FMUL.FTZ R42, R15.reuse, R14 ;  /* 0x0000000e0f2a7220 */ /* 0x041fe20000410000 */
[----:B------:R-:W-:-:S03]  /*9f10*/  FADD.FTZ R153, -R15, R8 ;  /* 0x000000080f997221 */ /* 0x000fc60000010100 */
[-CC-:B------:R-:W-:Y:S01]  /*9f20*/  FFMA.FTZ R157, R123, R14.reuse, -R42.reuse ;  /* 0x0000000e7b9d7223 */ /* 0x180fe2000001082a */
[-CC-:B------:R-:W-:Y:S01]  /*9f30*/  FFMA.FTZ R123, R20, R14.reuse, -R42.reuse ;  /* 0x0000000e147b7223 */ /* 0x180fe2000001082a */
[C---:B------:R-:W-:Y:S01]  /*9f40*/  FADD.FTZ R7, -R11.reuse, R7 ;  /* 0x000000070b077221 */ /* 0x040fe20000010100 */
[-C--:B------:R-:W-:Y:S01]  /*9f50*/  FMUL.FTZ R20, R11, R14.reuse ;  /* 0x0000000e0b147220 */ /* 0x080fe20000410000 */
[-C--:B------:R-:W-:Y:S01]  /*9f60*/  FMUL.FTZ R8, R153, R14.reuse ;  /* 0x0000000e99087220 */ /* 0x080fe20000410000 */
[-C--:B------:R-:W-:Y:S01]  /*9f70*/  FFMA.FTZ R13, R13, R14.reuse, -R42 ;  /* 0x0000000e0d0d7223 */ /* 0x080fe2000001082a */
[-C--:B------:R-:W-:Y:S01]  /*9f80*/  FMUL.FTZ R7, R7, R14.reuse ;  /* 0x0000000e07077220 */ /* 0x080fe20000410000 */
[-C--:B------:R-:W-:Y:S01]  /*9f90*/  FFMA.FTZ R10, R10, R14.reuse, -R20 ;  /* 0x0000000e0a0a7223 */ /* 0x080fe20000010814 */
[-CC-:B------:R-:W-:Y:S01]  /*9fa0*/  FFMA.FTZ R148, R19, R14.reuse, -R42.reuse ;  /* 0x0000000e13947223 */ /* 0x180fe2000001082a */
[-C--:B------:R-:W-:Y:S01]  /*9fb0*/  FFMA.FTZ R134, R149, R14.reuse, -R42 ;  /* 0x0000000e95867223 */ /* 0x080fe2000001082a */
[-C--:B------:R-:W-:Y:S01]  /*9fc0*/  FFMA.FTZ R149, R21, R14.reuse, -R20 ;  /* 0x0000000e15957223 */ /* 0x080fe20000010814 */
[----:B------:R-:W-:Y:S01]  /*9fd0*/  MUFU.EX2 R8, R8 ;  /* 0x0000000800087308 */ /* 0x000fe20000000800 */
[-CC-:B------:R-:W-:Y:S01]  /*9fe0*/  FFMA.FTZ R146, R125, R14.reuse, -R42.reuse ;  /* 0x0000000e7d927223 */ /* 0x180fe2000001082a */
[-CC-:B------:R-:W-:Y:S01]  /*9ff0*/  FFMA.FTZ R150, R25, R14.reuse, -R42.reuse ;  /* 0x0000000e19967223 */ /* 0x180fe2000001082a */
[-C--:B------:R-:W-:Y:S01]  /*a000*/  FFMA.FTZ R125, R151, R14.reuse, -R42 ;  /* 0x0000000e977d7223 */ /* 0x080fe2000001082a */
[-C--:B------:R-:W-:Y:S01]  /*a010*/  FFMA.FTZ R151, R29, R14.reuse, -R20 ;  /* 0x0000000e1d977223 */ /* 0x080fe20000010814 */
[-CC-:B------:R-:W-:Y:S01]  /*a020*/  FFMA.FTZ R12, R27, R14.reuse, -R42.reuse ;  /* 0x0000000e1b0c7223 */ /* 0x180fe2000001082a */
[-C--:B------:R-:W-:Y:S01]  /*a030*/  FFMA.FTZ R130, R22, R14.reuse, -R42 ;  /* 0x0000000e16827223 */ /* 0x080fe2000001082a */
[-C--:B------:R-:W-:Y:S01]  /*a040*/  FFMA.FTZ R22, R31, R14.reuse, -R20 ;  /* 0x0000000e1f167223 */ /* 0x080fe20000010814 */
[----:B------:R-:W0:Y:S01]  /*a050*/  MUFU.EX2 R13, R13 ;  /* 0x0000000d000d7308 */ /* 0x000e220000000800 */
[-CC-:B------:R-:W-:Y:S01]  /*a060*/  FFMA.FTZ R144, R121, R14.reuse, -R42.reuse ;  /* 0x0000000e79907223 */ /* 0x180fe2000001082a */
[-C--:B------:R-:W-:Y:S01]  /*a070*/  FFMA.FTZ R132, R145, R14.reuse, -R42 ;  /* 0x0000000e91847223 */ /* 0x080fe2000001082a */
[-C--:B------:R-:W-:Y:S01]  /*a080*/  FFMA.FTZ R145, R33, R14.reuse, -R20 ;  /* 0x0000000e21917223 */ /* 0x080fe20000010814 */
[-C--:B------:R-:W-:Y:S01]  /*a090*/  FFMA.FTZ R121, R24, R14.reuse, -R42 ;  /* 0x0000000e18797223 */ /* 0x080fe2000001082a */
[-C--:B------:R-:W-:Y:S01]  /*a0a0*/  FFMA.FTZ R24, R35, R14.reuse, -R20 ;  /* 0x0000000e23187223 */ /* 0x080fe20000010814 */
[-CC-:B------:R-:W-:Y:S01]  /*a0b0*/  FFMA.FTZ R155, R127, R14.reuse, -R42.reuse ;  /* 0x0000000e7f9b7223 */ /* 0x180fe2000001082a */
[-C--:B------:R-:W-:Y:S01]  /*a0c0*/  FFMA.FTZ R127, R147, R14.reuse, -R42 ;  /* 0x0000000e937f7223 */ /* 0x080fe2000001082a */
[----:B------:R-:W-:Y:S01]  /*a0d0*/  MUFU.EX2 R7, R7 ;  /* 0x0000000700077308 */ /* 0x000fe20000000800 */
[-C--:B------:R-:W-:Y:S01]  /*a0e0*/  FFMA.FTZ R147, R37, R14.reuse, -R20 ;  /* 0x0000000e25937223 */ /* 0x080fe20000010814 */
[-C--:B------:R-:W-:Y:S01]  /*a0f0*/  FFMA.FTZ R124, R26, R14.reuse, -R42 ;  /* 0x0000000e1a7c7223 */ /* 0x080fe2000001082a */
[-C--:B------:R-:W-:Y:S01]  /*a100*/  FFMA.FTZ R26, R39, R14.reuse, -R20 ;  /* 0x0000000e271a7223 */ /* 0x080fe20000010814 */
[-CC-:B------:R-:W-:Y:S01]  /*a110*/  FFMA.FTZ R138, R141, R14.reuse, -R42.reuse ;  /* 0x0000000e8d8a7223 */ /* 0x180fe2000001082a */
[-C--:B------:R-:W-:Y:S01]  /*a120*/  FFMA.FTZ R140, R129, R14.reuse, -R42 ;  /* 0x0000000e818c7223 */ /* 0x080fe2000001082a */
[-C--:B------:R-:W-:Y:S01]  /*a130*/  FFMA.FTZ R141, R41, R14.reuse, -R20 ;  /* 0x0000000e298d7223 */ /* 0x080fe20000010814 */
[-CC-:B------:R-:W-:Y:S01]  /*a140*/  FFMA.FTZ R27, R28, R14.reuse, -R42.reuse ;  /* 0x0000000e1c1b7223 */ /* 0x180fe2000001082a */
[----:B------:R-:W1:Y:S01]  /*a150*/  MUFU.EX2 R10, R10 ;  /* 0x0000000a000a7308 */ /* 0x000e620000000800 */
[----:B0-----:R-:W-:Y:S01]  /*a160*/  FFMA.FTZ R3, R8, R3, R13 ;  /* 0x0000000308037223 */ /* 0x001fe2000001000d */
[-CC-:B------:R-:W-:Y:S01]  /*a170*/  FFMA.FTZ R153, R131, R14.reuse, -R42.reuse ;  /* 0x0000000e83997223 */ /* 0x180fe2000001082a */
[-C--:B------:R-:W-:Y:S01]  /*a180*/  FFMA.FTZ R128, R18, R14.reuse, -R42 ;  /* 0x0000000e12807223 */ /* 0x080fe2000001082a */
[-C--:B------:R-:W-:Y:S01]  /*a190*/  FFMA.FTZ R28, R43, R14.reuse, -R20 ;  /* 0x0000000e2b1c7223 */ /* 0x080fe20000010814 */
[-CC-:B------:R-:W-:Y:S01]  /*a1a0*/  FFMA.FTZ R18, R40, R14.reuse, -R42.reuse ;  /* 0x0000000e28127223 */ /* 0x180fe2000001082a */
[-CC-:B------:R-:W-:Y:S01]  /*a1b0*/  FFMA.FTZ R129, R143, R14.reuse, -R42.reuse ;  /* 0x0000000e8f817223 */ /* 0x180fe2000001082a */
[-C--:B------:R-:W-:Y:S01]  /*a1c0*/  FFMA.FTZ R142, R133, R14.reuse, -R42 ;  /* 0x0000000e858e7223 */ /* 0x080fe2000001082a */
[----:B------:R-:W0:Y:S01]  /*a1d0*/  MUFU.EX2 R148, R148 ;  /* 0x0000009400947308 */ /* 0x000e220000000800 */
[-C--:B------:R-:W-:Y:S01]  /*a1e0*/  FFMA.FTZ R143, R45, R14.reuse, -R20 ;  /* 0x0000000e2d8f7223 */ /* 0x080fe20000010814 */
[-CC-:B------:R-:W-:Y:S01]  /*a1f0*/  FFMA.FTZ R126, R30, R14.reuse, -R42.reuse ;  /* 0x0000000e1e7e7223 */ /* 0x180fe2000001082a */
[-C--:B------:R-:W-:Y:S01]  /*a200*/  FFMA.FTZ R133, R135, R14.reuse, -R42 ;  /* 0x0000000e87857223 */ /* 0x080fe2000001082a */
[-C--:B------:R-:W-:Y:S01]  /*a210*/  FFMA.FTZ R30, R47, R14.reuse, -R20 ;  /* 0x0000000e2f1e7223 */ /* 0x080fe20000010814 */
[-CC-:B------:R-:W-:Y:S01]  /*a220*/  FFMA.FTZ R136, R137, R14.reuse, -R42.reuse ;  /* 0x0000000e89887223 */ /* 0x180fe2000001082a */
[-CC-:B------:R-:W-:Y:S01]  /*a230*/  FFMA.FTZ R131, R139, R14.reuse, -R42.reuse ;  /* 0x0000000e8b837223 */ /* 0x180fe2000001082a */
[----:B------:R-:W-:Y:S01]  /*a240*/  FFMA.FTZ R25, R32, R14, -R42 ;  /* 0x0000000e20197223 */ /* 0x000fe2000001082a */
[----:B------:R-:W2:Y:S01]  /*a250*/  MUFU.EX2 R149, R149 ;  /* 0x0000009500957308 */ /* 0x000ea20000000800 */
[----:B-1----:R-:W-:Y:S01]  /*a260*/  FFMA.FTZ R2, R7, R2, R10 ;  /* 0x0000000207027223 */ /* 0x002fe2000001000a */
[-CC-:B------:R-:W-:Y:S01]  /*a270*/  FFMA.FTZ R120, R34, R14.reuse, -R42.reuse ;  /* 0x0000000e22787223 */ /* 0x180fe2000001082a */
[-CC-:B------:R-:W-:Y:S01]  /*a280*/  FFMA.FTZ R19, R36, R14.reuse, -R42.reuse ;  /* 0x0000000e24137223 */ /* 0x180fe2000001082a */
[-C--:B------:R-:W-:Y:S01]  /*a290*/  FFMA.FTZ R122, R38, R14.reuse, -R42 ;  /* 0x0000000e267a7223 */ /* 0x080fe2000001082a */
[-CC-:B------:R-:W-:Y:S01]  /*a2a0*/  FFMA.FTZ R137, R49, R14.reuse, -R20.reuse ;  /* 0x0000000e31897223 */ /* 0x180fe20000010814 */
[-CC-:B------:R-:W-:Y:S01]  /*a2b0*/  FFMA.FTZ R32, R51, R14.reuse, -R20.reuse ;  /* 0x0000000e33207223 */ /* 0x180fe20000010814 */
[-CC-:B------:R-:W-:Y:S01]  /*a2c0*/  FFMA.FTZ R139, R53, R14.reuse, -R20.reuse ;  /* 0x0000000e358b7223 */ /* 0x180fe20000010814 */
[----:B------:R-:W1:Y:S01]  /*a2d0*/  MUFU.EX2 R150, R150 ;  /* 0x0000009600967308 */ /* 0x000e620000000800 */
[----:B0-----:R-:W-:Y:S01]  /*a2e0*/  FADD.FTZ R3, R148, R3 ;  /* 0x0000000394037221 */ /* 0x001fe20000010000 */
[-CC-:B------:R-:W-:Y:S01]  /*a2f0*/  FFMA.FTZ R34, R55, R14.reuse, -R20.reuse ;  /* 0x0000000e37227223 */ /* 0x180fe20000010814 */
[-CC-:B------:R-:W-:Y:S01]  /*a300*/  FFMA.FTZ R21, R57, R14.reuse, -R20.reuse ;  /* 0x0000000e39157223 */ /* 0x180fe20000010814 */
[-CC-:B------:R-:W-:Y:S01]  /*a310*/  FFMA.FTZ R36, R59, R14.reuse, -R20.reuse ;  /* 0x0000000e3b247223 */ /* 0x180fe20000010814 */
[-CC-:B------:R-:W-:Y:S01]  /*a320*/  FFMA.FTZ R135, R61, R14.reuse, -R20.reuse ;  /* 0x0000000e3d877223 */ /* 0x180fe20000010814 */
[----:B------:R-:W-:-:S02]  /*a330*/  FFMA.FTZ R38, R63, R14, -R20 ;  /* 0x0000000e3f267223 */ /* 0x000fc40000010814 */
        /* <DEDUP_REMOVED lines=134> */
.L_x_13825:
        /* <DEDUP_REMOVED lines=74> */
[----:B------:R-:W-:Y:S06]  /*b040*/  @P1 BRA `(.L_x_13826) ;  /* 0xffffffd800c81947 */ /* 0x000fec000383ffff */
.L_x_13815:
[----:B------:R-:W-:-:S13]  /*b050*/  ISETP.GE.AND P1, PT, R9, UR41, PT ;  /* 0x0000002909007c0c */ /* 0x000fda000bf26270 */
[----:B------:R-:W-:Y:S05]  /*b060*/  @!P1 BRA `(.L_x_13827) ;  /* 0x00000034008c9947 */ /* 0x000fea0003800000 */
[----:B------:R-:W-:Y:S01]  /*b070*/  VIADD R10, R17, 0x9 ;  /* 0x00000009110a7836 */ /* 0x000fe20000000000 */
[----:B------:R-:W-:Y:S01]  /*b080*/  ISETP.GE.U32.AND P1, PT, R23, 0x180, PT ;  /* 0x000001801700780c */ /* 0x000fe20003f26070 */
[----:B------:R-:W-:Y:S01]  /*b090*/  IMAD.MOV.U32 R8, RZ, RZ, R11 ;  /* 0x000000ffff087224 */ /* 0x000fe200078e000b */
[----:B------:R-:W-:Y:S01]  /*b0a0*/  UMOV UR31, UR4 ;  /* 0x00000004001f7c82 */ /* 0x000fe20008000000 */
[----:B------:R-:W-:Y:S01]  /*b0b0*/  IMAD.MOV.U32 R7, RZ, RZ, R15 ;  /* 0x000000ffff077224 */ /* 0x000fe200078e000f */
[----:B------:R-:W-:Y:S01]  /*b0c0*/  SEL R10, R10, 0x9, !P1 ;  /* 0x000000090a0a7807 */ /* 0x000fe20004800000 */
[----:B------:R-:W-:Y:S01]  /*b0d0*/  VIADD R17, R17, 0x8 ;  /* 0x0000000811117836 */ /* 0x000fe20000000000 */
[----:B------:R-:W-:Y:S01]  /*b0e0*/  UMOV UR25, UR7 ;  /* 0x0000000700197c82 */ /* 0x000fe20008000000 */
[----:B------:R-:W-:Y:S01]  /*b0f0*/  ULDC UR26, c[0x0][0x9e4] ;  /* 0x00027900001a7ab9 */ /* 0x000fe20000000800 */
[----:B------:R-:W-:Y:S01]  /*b100*/  ULDC UR27, c[0x0][0x288] ;  /* 0x0000a200001b7ab9 */ /* 0x000fe20000000800 */
[----:B------:R-:W-:Y:S01]  /*b110*/  ULDC UR28, c[0x0][0x2f0] ;  /* 0x0000bc00001c7ab9 */ /* 0x000fe20000000800 */
[----:B------:R-:W-:Y:S01]  /*b120*/  ULDC UR29, c[0x0][0x9d8] ;  /* 0x00027600001d7ab9 */ /* 0x000fe20000000800 */
[----:B------:R-:W-:-:S05]  /*b130*/  ULDC UR30, c[0x0][0x9e0] ;  /* 0x00027800001e7ab9 */ /* 0x000fca0000000800 */
.L_x_13846:
        /* <DEDUP_REMOVED lines=9> */
.L_x_13829:
[----:B------:R-:W-:Y:S01]  /*b1d0*/  ULEA UR10, UR7, UR43, 0x3 ;  /* 0x0000002b070a7291 */ /* 0x000fe2000f8e183f */
[----:B------:R-:W-:-:S05]  /*b1e0*/  IMAD.U32 R11, RZ, RZ, UR4 ;  /* 0x00000004ff0b7e24 */ /* 0x000fca000f8e00ff */
[----:B------:R-:W-:-:S04]  /*b1f0*/  SHF.L.U32 R11, R11, 0x1f, RZ ;  /* 0x0000001f0b0b7819 */ /* 0x000fc800000006ff */
[----:B------:R0:W1:Y:S01]  /*b200*/  SYNCS.PHASECHK.TRANS64.TRYWAIT P1, [UR10+0x16830], R11 ;  /* 0x0168300bff0075a7 */ /* 0x000062000802014a */
[----:B------:R-:W-:Y:S05]  /*b210*/  @!P0 BRA `(.L_x_13830) ;  /* 0x0000000000048947 */ /* 0x000fea0003800000 */
[----:B------:R-:W-:Y:S01]  /*b220*/  BPT.TRAP 0x1 ;  /* 0x000000040000795c */ /* 0x000fe20000300000 */
.L_x_13830:
[----:B-1----:R-:W-:Y:S05]  /*b230*/  @P1 BRA `(.L_x_13828) ;  /* 0x0000000000081947 */ /* 0x002fea0003800000 */
[----:B------:R-:W1:Y:S02]  /*b240*/  SYNCS.PHASECHK.TRANS64.TRYWAIT P1, [UR10+0x16830], R11 ;  /* 0x0168300bff0075a7 */ /* 0x000e64000802014a */
[----:B-1----:R-:W-:Y:S05]  /*b250*/  @!P1 BRA `(.L_x_13831) ;  /* 0x0000009000549947 */ /* 0x002fea0003800000 */
.L_x_13828:
        /* <DEDUP_REMOVED lines=26> */
.L_x_13833:
[----:B------:R-:W-:Y:S01]  /*b400*/  ULEA UR10, UR25, UR43, 0x3 ;  /* 0x0000002b190a7291 */ /* 0x000fe2000f8e183f */
[----:B01----:R-:W-:-:S05]  /*b410*/  IMAD.U32 R11, RZ, RZ, UR31 ;  /* 0x0000001fff0b7e24 */ /* 0x003fca000f8e00ff */
[----:B------:R-:W-:-:S04]  /*b420*/  SHF.L.U32 R11, R11, 0x1f, RZ ;  /* 0x0000001f0b0b7819 */ /* 0x000fc800000006ff */
[----:B------:R0:W1:Y:S01]  /*b430*/  SYNCS.PHASECHK.TRANS64.TRYWAIT P1, [UR10+0x16850], R11 ;  /* 0x0168500bff0075a7 */ /* 0x000062000802014a */
[----:B------:R-:W-:Y:S05]  /*b440*/  @!P0 BRA `(.L_x_13834) ;  /* 0x0000000000048947 */ /* 0x000fea0003800000 */
[----:B------:R-:W-:Y:S01]  /*b450*/  BPT.TRAP 0x1 ;  /* 0x000000040000795c */ /* 0x000fe20000300000 */
.L_x_13834:
[----:B-1----:R-:W-:Y:S05]  /*b460*/  @P1 BRA `(.L_x_13832) ;  /* 0x0000000000081947 */ /* 0x002fea0003800000 */
[----:B------:R-:W1:Y:S02]  /*b470*/  SYNCS.PHASECHK.TRANS64.TRYWAIT P1, [UR10+0x16850], R11 ;  /* 0x0168500bff0075a7 */ /* 0x000e64000802014a */
[----:B-1----:R-:W-:Y:S05]  /*b480*/  @!P1 BRA `(.L_x_13835) ;  /* 0x0000008c00e09947 */ /* 0x002fea0003800000 */
.L_x_13832:
[----:B------:R-:W-:Y:S01]  /*b490*/  UIADD3 UR10, UR43, 0x400, URZ ;  /* 0x000004002b0a7890 */ /* 0x000fe2000fffe03f */
[----:B------:R-:W-:Y:S01]  /*b4a0*/  WARPGROUP.ARRIVE ;  /* 0x00000000000079c5 */ /* 0x000fe20000000000 */
[----:B------:R-:W-:Y:S02]  /*b4b0*/  UMOV UR11, 0x40000040 ;  /* 0x40000040000b7882 */ /* 0x000fe40000000000 */
[----:B------:R-:W-:-:S04]  /*b4c0*/  USHF.R.U32.HI UR10, URZ, 0x4, UR10 ;  /* 0x000000043f0a7899 */ /* 0x000fc8000801160a */
[----:B------:R-:W-:-:S04]  /*b4d0*/  ULOP3.LUT UR10, UR10, 0x3fff, URZ, 0xc0, !UPT ;  /* 0x00003fff0a0a7892 */ /* 0x000fc8000f8ec03f */
        /* <DEDUP_REMOVED lines=42> */
.L_x_13836:
[----:B------:R-:W-:Y:S01]  /*b780*/  UISETP.NE.AND UP1, UPT, UR40, URZ, UPT ;  /* 0x0000003f2800728c */ /* 0x000fe2000bf25270 */
[----:B01----:R-:W-:Y:S01]  /*b790*/  FMUL.FTZ R11, R26, UR29 ;  /* 0x0000001d1a0b7c20 */ /* 0x003fe20008410000 */
        /* <DEDUP_REMOVED lines=16> */
[----:B------:R-:W-:Y:S01]  /*b8a0*/  FMUL.FTZ R120, R28, UR29 ;  /* 0x0000001d1c787c20 */ /* 0x000fe20008410000 */
[----:B------:R-:W-:Y:S01]  /*b8b0*/  @P1 IMAD.HI.U32 R46, R6, UR11, RZ ;  /* 0x0000000b062e1c27 */ /* 0x000fe2000f8e00ff */
[----:B------:R-:W-:Y:S01]  /*b8c0*/  @UP1 ULDC UR11, c[0x0][0x450] ;  /* 0x00011400000b1ab9 */ /* 0x000fe20000000800 */
[----:B------:R-:W-:Y:S02]  /*b8d0*/  IADD3 R47, -R64, 0x1, RZ ;  /* 0x00000001402f7810 */ /* 0x000fe40007ffe1ff */
[----:B------:R-:W-:Y:S01]  /*b8e0*/  FMUL.FTZ R121, R29, UR29 ;  /* 0x0000001d1d797c20 */ /* 0x000fe20008410000 */
[----:B------:R-:W-:Y:S01]  /*b8f0*/  UISETP.NE.AND UP0, UPT, UR44, URZ, UPT ;  /* 0x0000003f2c00728c */ /* 0x000fe2000bf05270 */
        /* <DEDUP_REMOVED lines=56> */
[----:B------:R-:W1:Y:S01]  /*bc80*/  MUFU.TANH R14, R14 ;  /* 0x0000000e000e7308 */ /* 0x000e620000002400 */
[----:B------:R-:W-:Y:S01]  /*bc90*/  IMAD R49, R16, UR28, R49 ;  /* 0x0000001c10317c24 */ /* 0x000fe2000f8e0231 */
[----:B------:R-:W-:-:S03]  /*bca0*/  UPRMT UR10, UR5, 0x654, UR10 ;  /* 0x00000654050a7896 */ /* 0x000fc6000800000a */
[----:B------:R-:W-:-:S03]  /*bcb0*/  VIADD R49, R49, -UR27 ;  /* 0x8000001b31317c36 */ /* 0x000fc60008000000 */
[----:B------:R-:W3:Y:S01]  /*bcc0*/  MUFU.TANH R15, R15 ;  /* 0x0000000f000f7308 */ /* 0x000ee20000002400 */
[C---:B------:R-:W-:Y:S02]  /*bcd0*/  VIADD R70, R49.reuse, UR30 ;  /* 0x0000001e31467c36 */ /* 0x040fe40008000000 */
[----:B------:R-:W-:Y:S01]  /*bce0*/  VIADD R68, R49, UR24 ;  /* 0x0000001831447c36 */ /* 0x000fe20008000000 */
[----:B------:R-:W-:Y:S01]  /*bcf0*/  SYNCS.ARRIVE.TRANS64.RED.A1T0 RZ, [UR10], RZ ;  /* 0x000000ffffff79a7 */ /* 0x000fe2000810040a */
[--C-:B0-----:R-:W-:Y:S02]  /*bd00*/  IMAD.IADD R72, R70, 0x1, R71.reuse ;  /* 0x0000000146487824 */ /* 0x101fe400078e0247 */
        /* <DEDUP_REMOVED lines=77> */
.L_x_13839:
[----:B------:R-:W-:-:S05]  /*c1e0*/  IMAD.U32 R74, RZ, RZ, UR26 ;  /* 0x0000001aff4a7e24 */ /* 0x000fca000f8e00ff */
[----:B------:R-:W-:-:S13]  /*c1f0*/  ISETP.NE.AND P1, PT, R74, 0x1, PT ;  /* 0x000000014a00780c */ /* 0x000fda0003f25270 */
[----:B------:R-:W1:Y:S02]  /*c200*/  @P1 LDC.64 R48, c[0x0][0x9e8] ;  /* 0x00027a00ff301b82 */ /* 0x000e640000000a00 */
[----:B-1----:R-:W-:-:S05]  /*c210*/  @P1 IMAD.HI.U32 R48, R71, R48, RZ ;  /* 0x0000003047301227 */ /* 0x002fca00078e00ff */
[----:B------:R-:W-:-:S07]  /*c220*/  @P1 SHF.R.U32.HI R71, RZ, R49, R48 ;  /* 0x00000031ff471219 */ /* 0x000fce0000011630 */
.L_x_13840:
[----:B------:R-:W-:Y:S05]  /*c230*/  BSYNC B0 ;  /* 0x0000000000007941 */ /* 0x000fea0003800000 */
.L_x_13838:
[----:B------:R-:W-:-:S04]  /*c240*/  IMAD R71, R71, R74, -R64 ;  /* 0x0000004a47477224 */ /* 0x000fc800078e0a40 */
[----:B------:R-:W-:-:S05]  /*c250*/  IMAD R71, R0, -0x2, R71 ;  /* 0xfffffffe00477824 */ /* 0x000fca00078e0247 */
[----:B------:R-:W-:Y:S02]  /*c260*/  VIADDMNMX R72, R71, R74, R72, PT ;  /* 0x0000004a47487246 */ /* 0x000fe40003800148 */
[----:B------:R-:W-:-:S07]  /*c270*/  VIMNMX R73, R73, R71, !PT ;  /* 0x0000004749497248 */ /* 0x000fce0007fe0100 */
.L_x_13837:
        /* <DEDUP_REMOVED lines=116> */
.L_x_13843:
[----:B------:R-:W-:-:S05]  /*c9c0*/  IMAD.U32 R52, RZ, RZ, UR26 ;  /* 0x0000001aff347e24 */ /* 0x000fca000f8e00ff */
[----:B------:R-:W-:-:S13]  /*c9d0*/  ISETP.NE.AND P2, PT, R52, 0x1, PT ;  /* 0x000000013400780c */ /* 0x000fda0003f45270 */
[----:B------:R-:W0:Y:S02]  /*c9e0*/  @P2 LDC.64 R14, c[0x0][0x9e8] ;  /* 0x00027a00ff0e2b82 */ /* 0x000e240000000a00 */
[----:B0-----:R-:W-:-:S05]  /*c9f0*/  @P2 IMAD.HI.U32 R14, R67, R14, RZ ;  /* 0x0000000e430e2227 */ /* 0x001fca00078e00ff */
[----:B------:R-:W-:-:S07]  /*ca00*/  @P2 SHF.R.U32.HI R67, RZ, R15, R14 ;  /* 0x0000000fff432219 */ /* 0x000fce000001160e */
.L_x_13844:
[----:B------:R-:W-:Y:S05]  /*ca10*/  BSYNC B0 ;  /* 0x0000000000007941 */ /* 0x000fea0003800000 */
.L_x_13842:
[----:B------:R-:W-:-:S04]  /*ca20*/  IMAD R67, R67, R52, -R64 ;  /* 0x0000003443437224 */ /* 0x000fc800078e0a40 */
[----:B------:R-:W-:-:S05]  /*ca30*/  IMAD R67, R0, -0x2, R67 ;  /* 0xfffffffe00437824 */ /* 0x000fca00078e0243 */
[----:B------:R-:W-:Y:S02]  /*ca40*/  VIADDMNMX R48, R67, R52, R48, PT ;  /* 0x0000003443307246 */ /* 0x000fe40003800130 */
[----:B------:R-:W-:-:S07]  /*ca50*/  VIMNMX R50, R50, R67, !PT ;  /* 0x0000004332327248 */ /* 0x000fce0007fe0100 */
.L_x_13841:
        /* <DEDUP_REMOVED lines=29> */
[----:B------:R-:W-:-:S02]  /*cc30*/  FSEL R73, R18, -INF , !P4 ;  /* 0xff80000012497808 */ /* 0x000fc40006000000 */
[----:B------:R-:W-:Y:S02]  /*cc40*/  FMNMX.FTZ R14, R123, R14, !PT ;  /* 0x0000000e7b0e7209 */ /* 0x000fe40007810000 */
[----:B------:R-:W-:Y:S02]  /*cc50*/  ISETP.LT.OR P3, PT, R48, 0x9, P3 ;  /* 0x000000093000780c */ /* 0x000fe40001f61670 */
[----:B------:R-:W-:Y:S02]  /*cc60*/  FMNMX.FTZ R14, R129, R14, !PT ;  /* 0x0000000e810e7209 */ /* 0x000fe40007810000 */
[----:B------:R-:W-:Y:S02]  /*cc70*/  FSEL R67, R12, -INF , !P6 ;  /* 0xff8000000c437808 */ /* 0x000fe40007000000 */
[----:B------:R-:W-:Y:S02]  /*cc80*/  FMNMX.FTZ R14, R125, R14, !PT ;  /* 0x0000000e7d0e7209 */ /* 0x000fe40007810000 */
[----:B------:R-:W-:-:S02]  /*cc90*/  FMNMX.FTZ R18, R135, R8, !PT ;  /* 0x0000000887127209 */ /* 0x000fc40007810000 */
[----:B------:R-:W-:Y:S02]  /*cca0*/  FMNMX.FTZ R14, R127, R14, !PT ;  /* 0x0000000e7f0e7209 */ /* 0x000fe40007810000 */
[----:B------:R-:W-:Y:S02]  /*ccb0*/  FSEL R13, R13, -INF , !P3 ;  /* 0xff8000000d0d7808 */ /* 0x000fe40005800000 */
[----:B------:R-:W-:Y:S02]  /*ccc0*/  FMNMX.FTZ R14, R83, R14, !PT ;  /* 0x0000000e530e7209 */ /* 0x000fe40007810000 */
[----:B------:R-:W-:Y:S02]  /*ccd0*/  FMNMX.FTZ R18, R67, R18, !PT ;  /* 0x0000001243127209 */ /* 0x000fe40007810000 */
[----:B------:R-:W-:Y:S02]  /*cce0*/  FMNMX.FTZ R14, R81, R14, !PT ;  /* 0x0000000e510e7209 */ /* 0x000fe40007810000 */
[----:B------:R-:W-:-:S02]  /*ccf0*/  ISETP.GT.AND P2, PT, R50, 0x11, P1 ;  /* 0x000000113200780c */ /* 0x000fc40000f44270 */
[----:B------:R-:W-:Y:S02]  /*cd00*/  FMNMX.FTZ R14, R71, R14, !PT ;  /* 0x0000000e470e7209 */ /* 0x000fe40007810000 */
[----:B------:R-:W-:Y:S02]  /*cd10*/  FMNMX.FTZ R18, R13, R18, !PT ;  /* 0x000000120d127209 */ /* 0x000fe40007810000 */
[----:B------:R-:W-:Y:S02]  /*cd20*/  FMNMX.FTZ R14, R69, R14, !PT ;  /* 0x0000000e450e7209 */ /* 0x000fe40007810000 */
[----:B------:R-:W-:Y:S02]  /*cd30*/  ISETP.GT.AND P3, PT, R50, 0x18, P1 ;  /* 0x000000183200780c */ /* 0x000fe40000f64270 */
[----:B------:R-:W-:Y:S02]  /*cd40*/  FMNMX.FTZ R14, R65, R14, !PT ;  /* 0x0000000e410e7209 */ /* 0x000fe40007810000 */
[----:B------:R-:W-:-:S02]  /*cd50*/  ISETP.LT.OR P2, PT, R48, 0x12, P2 ;  /* 0x000000123000780c */ /* 0x000fc40001741670 */
        /* <DEDUP_REMOVED lines=9> */
[----:B------:R-:W-:Y:S02]  /*cdf0*/  ISETP.LT.OR P4, PT, R48, 0x1a, P4 ;  /* 0x0000001a3000780c */ /* 0x000fe40002781670 */
[----:B------:R-:W-:Y:S02]  /*ce00*/  FMNMX.FTZ R14, R53, R14, !PT ;  /* 0x0000000e350e7209 */ /* 0x000fe40007810000 */
[----:B------:R-:W-:-:S02]  /*ce10*/  FSEL R21, R21, -INF , !P3 ;  /* 0xff80000015157808 */ /* 0x000fc40005800000 */
[----:B------:R-:W-:Y:S02]  /*ce20*/  FMNMX.FTZ R14, R51, R14, !PT ;  /* 0x0000000e330e7209 */ /* 0x000fe40007810000 */
[----:B------:R-:W-:Y:S02]  /*ce30*/  FSEL R79, R22, -INF , !P4 ;  /* 0xff800000164f7808 */ /* 0x000fe40006000000 */
[----:B------:R-:W-:Y:S02]  /*ce40*/  FMNMX.FTZ R52, R49, R14, !PT ;  /* 0x0000000e31347209 */ /* 0x000fe40007810000 */
[----:B------:R-:W0:Y:S01]  /*ce50*/  LDC R14, c[0x0][0x988] ;  /* 0x00026200ff0e7b82 */ /* 0x000e220000000800 */
[C---:B------:R-:W-:Y:S02]  /*ce60*/  ISETP.GT.AND P3, PT, R50.reuse, 0x28, P1 ;  /* 0x000000283200780c */ /* 0x040fe40000f64270 */
[----:B------:R-:W1:Y:S01]  /*ce70*/  SHFL.BFLY PT, R15, R52, 0x2, 0x1f ;  /* 0x0c401f00340f7f89 */ /* 0x000e6200000e0000 */
[----:B------:R-:W-:-:S02]  /*ce80*/  ISETP.GT.AND P4, PT, R50, 0x29, P1 ;  /* 0x000000293200780c */ /* 0x000fc40000f84270 */
[C---:B------:R-:W-:Y:S02]  /*ce90*/  ISETP.LT.OR P3, PT, R48.reuse, 0x29, P3 ;  /* 0x000000293000780c */ /* 0x040fe40001f61670 */
[----:B------:R-:W-:Y:S02]  /*cea0*/  ISETP.LT.OR P4, PT, R48, 0x2a, P4 ;  /* 0x0000002a3000780c */ /* 0x000fe40002781670 */
[----:B------:R-:W-:Y:S02]  /*ceb0*/  FSEL R133, R26, -INF , !P3 ;  /* 0xff8000001a857808 */ /* 0x000fe40005800000 */
[C---:B------:R-:W-:Y:S02]  /*cec0*/  ISETP.GT.AND P3, PT, R50.reuse, 0x31, P1 ;  /* 0x000000313200780c */ /* 0x040fe40000f64270 */
[----:B------:R-:W-:Y:S02]  /*ced0*/  ISETP.GT.AND P5, PT, R50, 0x38, P1 ;  /* 0x000000383200780c */ /* 0x000fe40000fa4270 */
[----:B------:R-:W-:-:S02]  /*cee0*/  ISETP.LT.OR P3, PT, R48, 0x32, P3 ;  /* 0x000000323000780c */ /* 0x000fc40001f61670 */
[----:B------:R-:W-:Y:S02]  /*cef0*/  ISETP.LT.OR P5, PT, R48, 0x39, P5 ;  /* 0x000000393000780c */ /* 0x000fe40002fa1670 */
        /* <DEDUP_REMOVED lines=37> */
[C---:B------:R-:W-:Y:S01]  /*d150*/  ISETP.GT.AND P4, PT, R50.reuse, 0x39, P1 ;  /* 0x000000393200780c */ /* 0x040fe20000f84270 */
[-CC-:B------:R-:W-:Y:S01]  /*d160*/  FFMA.FTZ R130, R69, R14.reuse, -R12.reuse ;  /* 0x0000000e45827223 */ /* 0x180fe2000001080c */
[----:B------:R-:W-:Y:S01]  /*d170*/  FSEL R141, R29, -INF , !P3 ;  /* 0xff8000001d8d7808 */ /* 0x000fe20005800000 */
[--C-:B------:R-:W-:Y:S01]  /*d180*/  FFMA.FTZ R29, R155, R14, -R12.reuse ;  /* 0x0000000e9b1d7223 */ /* 0x100fe2000001080c */
[----:B------:R-:W-:Y:S01]  /*d190*/  FMNMX.FTZ R18, R139, R18, !PT ;  /* 0x000000128b127209 */ /* 0x000fe20007810000 */
[-CC-:B------:R-:W-:Y:S01]  /*d1a0*/  FFMA.FTZ R124, R63, R14.reuse, -R12.reuse ;  /* 0x0000000e3f7c7223 */ /* 0x180fe2000001080c */
[----:B------:R-:W-:Y:S01]  /*d1b0*/  ISETP.GT.AND P2, PT, R50, 0x40, P1 ;  /* 0x000000403200780c */ /* 0x000fe20000f44270 */
[-CC-:B------:R-:W-:Y:S01]  /*d1c0*/  FFMA.FTZ R126, R59, R14.reuse, -R12.reuse ;  /* 0x0000000e3b7e7223 */ /* 0x180fe2000001080c */
[----:B------:R-:W-:Y:S01]  /*d1d0*/  FSEL R143, R30, -INF , !P5 ;  /* 0xff8000001e8f7808 */ /* 0x000fe20006800000 */
[-CC-:B------:R-:W-:Y:S01]  /*d1e0*/  FFMA.FTZ R120, R55, R14.reuse, -R12.reuse ;  /* 0x0000000e37787223 */ /* 0x180fe2000001080c */
[----:B------:R-:W-:Y:S01]  /*d1f0*/  ISETP.LT.OR P4, PT, R48, 0x3a, P4 ;  /* 0x0000003a3000780c */ /* 0x000fe20002781670 */
[--C-:B------:R-:W-:Y:S01]  /*d200*/  FFMA.FTZ R122, R51, R14, -R12.reuse ;  /* 0x0000000e337a7223 */ /* 0x100fe2000001080c */
[----:B------:R-:W-:Y:S01]  /*d210*/  FMNMX.FTZ R18, R141, R18, !PT ;  /* 0x000000128d127209 */ /* 0x000fe20007810000 */
[----:B------:R-:W-:Y:S01]  /*d220*/  FFMA.FTZ R49, R49, R14, -R12 ;  /* 0x0000000e31317223 */ /* 0x000fe2000001080c */
        /* <DEDUP_REMOVED lines=90> */
[----:B------:R-:W-:Y:S01]  /*d7d0*/  MUFU.EX2 R132, R132 ;  /* 0x0000008400847308 */ /* 0x000fe20000000800 */
[----:B------:R-:W-:Y:S02]  /*d7e0*/  FSEL R20, R15, RZ, P6 ;  /* 0x000000ff0f147208 */ /* 0x000fe40003000000 */
[----:B------:R-:W-:-:S03]  /*d7f0*/  FMNMX.FTZ R18, R127, R18, !PT ;  /* 0x000000127f127209 */ /* 0x000fc60007810000 */
[----:B------:R-:W-:Y:S02]  /*d800*/  FADD.FTZ R7, -R20, R7 ;  /* 0x0000000714077221 */ /* 0x000fe40000010100 */
[----:B------:R-:W0:Y:S01]  /*d810*/  SHFL.BFLY PT, R11, R18, 0x2, 0x1f ;  /* 0x0c401f00120b7f89 */ /* 0x000e2200000e0000 */
[----:B------:R-:W-:Y:S01]  /*d820*/  MUFU.EX2 R39, R39 ;  /* 0x0000002700277308 */ /* 0x000fe20000000800 */
[----:B------:R-:W-:-:S07]  /*d830*/  FMUL.FTZ R7, R7, R14 ;  /* 0x0000000e07077220 */ /* 0x000fce0000410000 */
[----:B------:R-:W1:Y:S08]  /*d840*/  MUFU.EX2 R7, R7 ;  /* 0x0000000700077308 */ /* 0x000e700000000800 */
[----:B------:R-:W-:Y:S01]  /*d850*/  MUFU.EX2 R134, R134 ;  /* 0x0000008600867308 */ /* 0x000fe20000000800 */
[----:B0-----:R-:W-:-:S07]  /*d860*/  FMNMX.FTZ R11, R18, R11, !PT ;  /* 0x0000000b120b7209 */ /* 0x001fce0007810000 */
[----:B------:R-:W-:Y:S01]  /*d870*/  MUFU.EX2 R83, R83 ;  /* 0x0000005300537308 */ /* 0x000fe20000000800 */
[----:B-1----:R-:W-:Y:S01]  /*d880*/  FFMA.FTZ R34, R7, R3, R148 ;  /* 0x0000000307227223 */ /* 0x002fe20000010094 */
[----:B------:R-:W0:Y:S03]  /*d890*/  SHFL.BFLY PT, R18, R11, 0x1, 0x1f ;  /* 0x0c201f000b127f89 */ /* 0x000e2600000e0000 */
[----:B------:R-:W-:-:S03]  /*d8a0*/  FADD.FTZ R3, R77, R34 ;  /* 0x000000224d037221 */ /* 0x000fc60000010000 */
        /* <DEDUP_REMOVED lines=37> */
[----:B------:R-:W1:Y:S08]  /*db00*/  MUFU.EX2 R51, R51 ;  /* 0x0000003300337308 */ /* 0x000e700000000800 */
[----:B------:R-:W3:Y:S01]  /*db10*/  MUFU.EX2 R53, R53 ;  /* 0x0000003500357308 */ /* 0x000ee20000000800 */
[----:B0-----:R-:W-:-:S07]  /*db20*/  FFMA.FTZ R2, R13, R2, R18 ;  /* 0x000000020d027223 */ /* 0x001fce0000010012 */
[----:B------:R-:W0:Y:S01]  /*db30*/  MUFU.EX2 R19, R19 ;  /* 0x0000001300137308 */ /* 0x000e220000000800 */
[----:B-1----:R-:W-:Y:S01]  /*db40*/  FADD.FTZ R57, R51, R2 ;  /* 0x0000000233397221 */ /* 0x002fe20000010000 */
[----:B------:R-:W-:-:S03]  /*db50*/  FADD.FTZ R2, R150, R3 ;  /* 0x0000000396027221 */ /* 0x000fc60000010000 */
[----:B------:R-:W-:Y:S01]  /*db60*/  FADD.FTZ R38, R20, R57 ;  /* 0x0000003914267221 */ /* 0x000fe20000010000 */
[----:B------:R-:W-:Y:S01]  /*db70*/  FADD.FTZ R3, R131, R2 ;  /* 0x0000000283037221 */ /* 0x000fe20000010000 */
[----:B------:R-:W-:Y:S01]  /*db80*/  FFMA.FTZ R57, R147, R14, -R12 ;  /* 0x0000000e93397223 */ /* 0x000fe2000001080c */
[----:B------:R-:W1:Y:S01]  /*db90*/  MUFU.EX2 R22, R22 ;  /* 0x0000001600167308 */ /* 0x000e620000000800 */
[----:B---3--:R-:W-:Y:S01]  /*dba0*/  FADD.FTZ R38, R53, R38 ;  /* 0x0000002635267221 */ /* 0x008fe20000010000 */
[----:B------:R-:W-:-:S04]  /*dbb0*/  FADD.FTZ R2, R144, R3 ;  /* 0x0000000390027221 */ /* 0x000fc80000010000 */
[----:B------:R-:W-:Y:S02]  /*dbc0*/  FADD.FTZ R59, R27, R2 ;  /* 0x000000021b3b7221 */ /* 0x000fe40000010000 */
[----:B------:R-:W3:Y:S01]  /*dbd0*/  MUFU.EX2 R21, R21 ;  /* 0x0000001500157308 */ /* 0x000ee20000000800 */
[----:B0-----:R-:W-:Y:S01]  /*dbe0*/  FADD.FTZ R3, R19, R38 ;  /* 0x0000002613037221 */ /* 0x001fe20000010000 */
[----:B------:R-:W-:-:S04]  /*dbf0*/  FADD.FTZ R38, R146, R59 ;  /* 0x0000003b92267221 */ /* 0x000fc80000010000 */
[----:B------:R-:W-:Y:S01]  /*dc00*/  FADD.FTZ R59, R29, R38 ;  /* 0x000000261d3b7221 */ /* 0x000fe20000010000 */
[-CC-:B------:R-:W-:Y:S01]  /*dc10*/  FFMA.FTZ R38, R145, R14.reuse, -R12.reuse ;  /* 0x0000000e91267223 */ /* 0x180fe2000001080c */
[----:B------:R-:W0:Y:S01]  /*dc20*/  MUFU.EX2 R24, R24 ;  /* 0x0000001800187308 */ /* 0x000e220000000800 */
[----:B-1----:R-:W-:Y:S01]  /*dc30*/  FADD.FTZ R2, R22, R3 ;  /* 0x0000000316027221 */ /* 0x002fe20000010000 */
[----:B------:R-:W-:Y:S01]  /*dc40*/  FADD.FTZ R42, R140, R59 ;  /* 0x0000003b8c2a7221 */ /* 0x000fe20000010000 */
[----:B------:R-:W-:-:S03]  /*dc50*/  FFMA.FTZ R59, R87, R14, -R12 ;  /* 0x0000000e573b7223 */ /* 0x000fc6000001080c */
[----:B------:R-:W-:Y:S02]  /*dc60*/  FADD.FTZ R61, R31, R42 ;  /* 0x0000002a1f3d7221 */ /* 0x000fe40000010000 */
[----:B------:R-:W1:Y:S01]  /*dc70*/  MUFU.EX2 R25, R25 ;  /* 0x0000001900197308 */ /* 0x000e620000000800 */
[----:B---3--:R-:W-:-:S07]  /*dc80*/  FADD.FTZ R3, R21, R2 ;  /* 0x0000000215037221 */ /* 0x008fce0000010000 */
[----:B------:R-:W3:Y:S01]  /*dc90*/  MUFU.EX2 R26, R26 ;  /* 0x0000001a001a7308 */ /* 0x000ee20000000800 */
[----:B0-----:R-:W-:-:S07]  /*dca0*/  FADD.FTZ R2, R24, R3 ;  /* 0x0000000318027221 */ /* 0x001fce0000010000 */
[----:B------:R-:W0:Y:S01]  /*dcb0*/  MUFU.EX2 R28, R28 ;  /* 0x0000001c001c7308 */ /* 0x000e220000000800 */
[----:B-1----:R-:W-:Y:S01]  /*dcc0*/  FADD.FTZ R3, R25, R2 ;  /* 0x0000000219037221 */ /* 0x002fe20000010000 */
[----:B------:R-:W-:Y:S01]  /*dcd0*/  FADD.FTZ R2, R142, R61 ;  /* 0x0000003d8e027221 */ /* 0x000fe20000010000 */
[-CC-:B------:R-:W-:Y:S01]  /*dce0*/  FFMA.FTZ R61, R121, R14.reuse, -R12.reuse ;  /* 0x0000000e793d7223 */ /* 0x180fe2000001080c */
[----:B------:R-:W-:-:S04]  /*dcf0*/  FFMA.FTZ R121, R44, R14, -R12 ;  /* 0x0000000e2c797223 */ /* 0x000fc8000001080c */
[----:B------:R-:W1:Y:S01]  /*dd00*/  MUFU.EX2 R55, R55 ;  /* 0x0000003700377308 */ /* 0x000e620000000800 */
[----:B---3--:R-:W-:-:S07]  /*dd10*/  FADD.FTZ R3, R26, R3 ;  /* 0x000000031a037221 */ /* 0x008fce0000010000 */
[----:B------:R-:W3:Y:S01]  /*dd20*/  MUFU.EX2 R137, R137 ;  /* 0x0000008900897308 */ /* 0x000ee20000000800 */
[----:B0-----:R-:W-:Y:S01]  /*dd30*/  FADD.FTZ R42, R28, R3 ;  /* 0x000000031c2a7221 */ /* 0x001fe20000010000 */
[----:B------:R-:W-:-:S04]  /*dd40*/  FADD.FTZ R3, R33, R2 ;  /* 0x0000000221037221 */ /* 0x000fc80000010000 */
[----:B------:R-:W-:Y:S02]  /*dd50*/  FADD.FTZ R2, R136, R3 ;  /* 0x0000000388027221 */ /* 0x000fe40000010000 */
[----:B------:R-:W0:Y:S01]  /*dd60*/  MUFU.EX2 R30, R30 ;  /* 0x0000001e001e7308 */ /* 0x000e220000000800 */
[----:B-1----:R-:W-:Y:S01]  /*dd70*/  FADD.FTZ R42, R55, R42 ;  /* 0x0000002a372a7221 */ /* 0x002fe20000010000 */
[----:B------:R-:W-:-:S06]  /*dd80*/  FADD.FTZ R63, R35, R2 ;  /* 0x00000002233f7221 */ /* 0x000fcc0000010000 */
[----:B------:R-:W1:Y:S01]  /*dd90*/  MUFU.EX2 R139, R139 ;  /* 0x0000008b008b7308 */ /* 0x000e620000000800 */
[----:B---3--:R-:W-:Y:S01]  /*dda0*/  FADD.FTZ R3, R137, R42 ;  /* 0x0000002a89037221 */ /* 0x008fe20000010000 */
[----:B------:R-:W-:-:S04]  /*ddb0*/  FADD.FTZ R42, R138, R63 ;  /* 0x0000003f8a2a7221 */ /* 0x000fc80000010000 */
[----:B------:R-:W-:Y:S01]  /*ddc0*/  FADD.FTZ R63, R37, R42 ;  /* 0x0000002a253f7221 */ /* 0x000fe20000010000 */
[-CC-:B------:R-:W-:Y:S01]  /*ddd0*/  FFMA.FTZ R42, R123, R14.reuse, -R12.reuse ;  /* 0x0000000e7b2a7223 */ /* 0x180fe2000001080c */
[----:B------:R-:W3:Y:S01]  /*dde0*/  MUFU.EX2 R8, R8 ;  /* 0x0000000800087308 */ /* 0x000ee20000000800 */
[----:B0-----:R-:W-:Y:S01]  /*ddf0*/  FADD.FTZ R2, R30, R3 ;  /* 0x000000031e027221 */ /* 0x001fe20000010000 */
[----:B------:R-:W-:Y:S01]  /*de00*/  FADD.FTZ R48, R132, R63 ;  /* 0x0000003f84307221 */ /* 0x000fe20000010000 */
[-CC-:B------:R-:W-:Y:S01]  /*de10*/  FFMA.FTZ R63, R129, R14.reuse, -R12.reuse ;  /* 0x0000000e813f7223 */ /* 0x180fe2000001080c */
[----:B------:R-:W-:Y:S02]  /*de20*/  FFMA.FTZ R123, R46, R14, -R12 ;  /* 0x0000000e2e7b7223 */ /* 0x000fe4000001080c */
[----:B------:R-:W-:Y:S02]  /*de30*/  FADD.FTZ R65, R39, R48 ;  /* 0x0000003027417221 */ /* 0x000fe40000010000 */
        /* <DEDUP_REMOVED lines=21> */
[----:B------:R-:W-:Y:S01]  /*df90*/  FADD.FTZ R3, R47, R2 ;  /* 0x000000022f037221 */ /* 0x000fe20000010000 */
[-CC-:B------:R-:W-:Y:S01]  /*dfa0*/  FFMA.FTZ R44, R125, R14.reuse, -R12.reuse ;  /* 0x0000000e7d2c7223 */ /* 0x180fe2000001080c */
[----:B------:R-:W-:Y:S02]  /*dfb0*/  FFMA.FTZ R12, R127, R14, -R12 ;  /* 0x0000000e7f0c7223 */ /* 0x000fe4000001080c */
        /* <DEDUP_REMOVED lines=31> */
[----:B0-----:R-:W-:-:S03]  /*e1b0*/  FADD.FTZ R3, R49, R46 ;  /* 0x0000002e31037221 */ /* 0x001fc60000010000 */
[----:B-1----:R-:W-:Y:S01]  /*e1c0*/  FADD.FTZ R2, R12, R2 ;  /* 0x000000020c027221 */ /* 0x002fe20000010000 */
[----:B------:R-:W-:Y:S06]  /*e1d0*/  @!P0 BRA `(.L_x_13845) ;  /* 0x0000000000048947 */ /* 0x000fec0003800000 */
[----:B------:R-:W-:Y:S01]  /*e1e0*/  BPT.TRAP 0x1 ;  /* 0x000000040000795c */ /* 0x000fe20000300000 */
.L_x_13845:
        /* <DEDUP_REMOVED lines=75> */
.L_x_13827:
[----:B------:R-:W-:Y:S06]  /*e6a0*/  BAR.ARV 0x8, 0x200 ;  /* 0x0208000000007b1d */ /* 0x000fec0000002000 */
[----:B------:R-:W-:Y:S05]  /*e6b0*/  @!P0 BRA `(.L_x_13847) ;  /* 0x0000000000048947 */ /* 0x000fea0003800000 */
[----:B------:R-:W-:Y:S01]  /*e6c0*/  BPT.TRAP 0x1 ;  /* 0x000000040000795c */ /* 0x000fe20000300000 */
.L_x_13847:
[----:B------:R-:W-:Y:S01]  /*e6d0*/  ULEA UR8, UR7, UR43, 0x3 ;  /* 0x0000002b07087291 */ /* 0x000fe2000f8e183f */
[----:B------:R-:W-:-:S05]  /*e6e0*/  IMAD.U32 R0, RZ, RZ, UR4 ;  /* 0x00000004ff007e24 */ /* 0x000fca000f8e00ff */
[----:B------:R-:W-:-:S04]  /*e6f0*/  SHF.L.U32 R0, R0, 0x1f, RZ ;  /* 0x0000001f00007819 */ /* 0x000fc800000006ff */
[----:B------:R0:W1:Y:S01]  /*e700*/  SYNCS.PHASECHK.TRANS64.TRYWAIT P1, [UR8+0x16850], R0 ;  /* 0x01685000ff0075a7 */ /* 0x0000620008020148 */
[----:B------:R-:W-:Y:S05]  /*e710*/  @!P0 BRA `(.L_x_13848) ;  /* 0x0000000000048947 */ /* 0x000fea0003800000 */
[----:B------:R-:W-:Y:S01]  /*e720*/  BPT.TRAP 0x1 ;  /* 0x000000040000795c */ /* 0x000fe20000300000 */
.L_x_13848:
[----:B-1----:R-:W-:Y:S05]  /*e730*/  @P1 BRA `(.L_x_13849) ;  /* 0x0000000000081947 */ /* 0x002fea0003800000 */
[----:B------:R-:W1:Y:S02]  /*e740*/  SYNCS.PHASECHK.TRANS64.TRYWAIT P1, [UR8+0x16850], R0 ;  /* 0x01685000ff0075a7 */ /* 0x000e640008020148 */
[----:B-1----:R-:W-:Y:S05]  /*e750*/  @!P1 BRA `(.L_x_13850) ;  /* 0x0000005c00449947 */ /* 0x002fea0003800000 */
.L_x_13849:
[----:B------:R-:W-:Y:S01]  /*e760*/  UIADD3 UR43, UR43, 0x400, URZ ;  /* 0x000004002b2b7890 */ /* 0x000fe2000fffe03f */
[----:B------:R-:W-:Y:S01]  /*e770*/  WARPGROUP.ARRIVE ;  /* 0x00000000000079c5 */ /* 0x000fe20000000000 */
[----:B01----:R-:W0:Y:S01]  /*e780*/  SHFL.BFLY PT, R0, R3, 0x2, 0x1f ;  /* 0x0c401f0003007f89 */ /* 0x003e2200000e0000 */
[----:B------:R-:W-:Y:S01]  /*e790*/  IMAD.MOV.U32 R6, RZ, RZ, RZ ;  /* 0x000000ffff067224 */ /* 0x000fe200078e00ff */
[----:B------:R-:W-:Y:S02]  /*e7a0*/  USHF.R.U32.HI UR43, URZ, 0x4, UR43 ;  /* 0x000000043f2b7899 */ /* 0x000fe4000801162b */
[----:B------:R-:W1:Y:S02]  /*e7b0*/  SHFL.BFLY PT, R5, R2, 0x2, 0x1f ;  /* 0x0c401f0002057f89 */ /* 0x000e6400000e0000 */
[----:B------:R-:W-:-:S04]  /*e7c0*/  ULOP3.LUT UR4, UR43, 0x3fff, URZ, 0xc0, !UPT ;  /* 0x00003fff2b047892 */ /* 0x000fc8000f8ec03f */
[----:B------:R-:W-:-:S03]  /*e7d0*/  ULEA UR4, UR7, UR4, 0xa ;  /* 0x0000000407047291 */ /* 0x000fc6000f8e503f */
[----:B------:R-:W-:-:S04]  /*e7e0*/  UMOV UR7, 0x40000040 ;  /* 0x4000004000077882 */ /* 0x000fc80000000000 */
[----:B------:R-:W-:Y:S02]  /*e7f0*/  UMOV UR6, UR4 ;  /* 0x0000000400067c82 */ /* 0x000fe40008000000 */
[----:B------:R-:W-:Y:S01]  /*e800*/  HGMMA.64x64x16.F32 R88, R148, gdesc[UR4].tnspB, R88, gsb0 ;  /* 0x40e0000494587df0 */ /* 0x000fe20008000858 */
[----:B------:R-:W-:Y:S01]  /*e810*/  UIADD3 UR6, UR4, 0x80, URZ ;  /* 0x0000008004067890 */ /* 0x000fe2000fffe03f */
[----:B------:R-:W-:Y:S01]  /*e820*/  UMOV UR7, 0x40000040 ;  /* 0x4000004000077882 */ /* 0x000fe20000000000 */
[----:B0-----:R-:W-:Y:S01]  /*e830*/  FADD.FTZ R0, R0, R3 ;  /* 0x0000000300007221 */ /* 0x001fe20000010000 */
[----:B------:R-:W-:Y:S02]  /*e840*/  IMAD.MOV.U32 R3, RZ, RZ, RZ ;  /* 0x000000ffff037224 */ /* 0x000fe400078e00ff */
[----:B-1----:R-:W-:Y:S01]  /*e850*/  FADD.FTZ R4, R5, R2 ;  /* 0x0000000205047221 */ /* 0x002fe20000010000 */
[----:B------:R-:W-:Y:S01]  /*e860*/  IMAD.MOV.U32 R2, RZ, RZ, -0x800000 ;  /* 0xff800000ff027424 */ /* 0x000fe200078e00ff */
[----:B------:R-:W0:Y:S04]  /*e870*/  SHFL.BFLY PT, R5, R0, 0x1, 0x1f ;  /* 0x0c201f0000057f89 */ /* 0x000e2800000e0000 */
[----:B------:R-:W2:Y:S01]  /*e880*/  SHFL.BFLY PT, R7, R4, 0x1, 0x1f ;  /* 0x0c201f0004077f89 */ /* 0x000ea200000e0000 */
[----:B0-----:R-:W-:Y:S01]  /*e890*/  FADD.FTZ R9, R0, R5 ;  /* 0x0000000500097221 */ /* 0x001fe20000010000 */
[----:B------:R-:W-:-:S02]  /*e8a0*/  IMAD.MOV.U32 R0, RZ, RZ, -0x800000 ;  /* 0xff800000ff007424 */ /* 0x000fc400078e00ff */
[----:B--2---:R-:W-:Y:S02]  /*e8b0*/  FADD.FTZ R10, R4, R7 ;  /* 0x00000007040a7221 */ /* 0x004fe40000010000 */
        /* <DEDUP_REMOVED lines=49> */
.L_x_13851:
        /* <DEDUP_REMOVED lines=36> */
.L_x_13773:
        /* <DEDUP_REMOVED lines=17> */
[----:B------:R-:W-:Y:S01]  /*ef20*/  LOP3.LUT R12, R7, 0xfffffffc, RZ, 0xc0, !PT ;  /* 0xfffffffc070c7812 */ /* 0x000fe200078ec0ff */
[----:B------:R-:W-:Y:S01]  /*ef30*/  IMAD.IADD R21, R23, 0x1, -R6 ;  /* 0x0000000117157824 */ /* 0x000fe200078e0a06 */
[----:B------:R-:W3:Y:S01]  /*ef40*/  S2UR UR11, SR_CTAID.Y ;  /* 0x00000000000b79c3 */ /* 0x000ee20000002600 */
[----:B------:R-:W-:Y:S01]  /*ef50*/  IMAD.HI R4, R3, 0x55555556, RZ ;  /* 0x5555555603047827 */ /* 0x000fe200078e02ff */
[----:B------:R-:W-:Y:S02]  /*ef60*/  UIADD3 UR6, UR5, UR6, URZ ;  /* 0x0000000605067290 */ /* 0x000fe4000fffe03f */
[----:B------:R-:W-:Y:S01]  /*ef70*/  SHF.R.S32.HI R8, RZ, 0x1f, R21 ;  /* 0x0000001fff087819 */ /* 0x000fe20000011415 */
[----:B------:R-:W-:Y:S01]  /*ef80*/  IMAD.IADD R12, R23, 0x1, -R12 ;  /* 0x00000001170c7824 */ /* 0x000fe200078e0a0c */
[----:B------:R-:W-:Y:S01]  /*ef90*/  LEA.HI R4, R4, R4, RZ, 0x1 ;  /* 0x0000000404047211 */ /* 0x000fe200078f08ff */
[----:B------:R-:W-:Y:S01]  /*efa0*/  ULDC.64 UR8, c[0x0][0xb38] ;  /* 0x0002ce0000087ab9 */ /* 0x000fe20000000a00 */
[----:B------:R-:W-:Y:S01]  /*efb0*/  LEA.HI R22, R8, R21, RZ, 0x2 ;  /* 0x0000001508167211 */ /* 0x000fe200078f10ff */
[----:B------:R-:W3:Y:S01]  /*efc0*/  LDC R19, c[0x0][0xc50] ;  /* 0x00031400ff137b82 */ /* 0x000ee20000000800 */
[----:B0-----:R-:W-:Y:S01]  /*efd0*/  ISETP.NE.AND P0, PT, R17, 0x1, PT ;  /* 0x000000011100780c */ /* 0x001fe20003f05270 */
[----:B------:R-:W-:Y:S01]  /*efe0*/  UIMAD UR7, UR7, UR8, URZ ;  /* 0x00000008070772a4 */ /* 0x000fe2000f8e023f */
[----:B------:R-:W-:-:S02]  /*eff0*/  SHF.R.S32.HI R5, RZ, 0x2, R22 ;  /* 0x00000002ff057819 */ /* 0x000fc40000011416 */
[----:B------:R-:W-:Y:S01]  /*f000*/  SHF.R.S32.HI R6, RZ, 0x1f, R22 ;  /* 0x0000001fff067819 */ /* 0x000fe20000011416 */
[----:B--2---:R-:W-:Y:S01]  /*f010*/  USHF.R.S32.HI UR10, URZ, 0x1f, UR12 ;  /* 0x0000001f3f0a7899 */ /* 0x004fe2000801140c */
[----:B------:R-:W-:Y:S01]  /*f020*/  LEA.HI R8, R8, R21, RZ, 0x5 ;  /* 0x0000001508087211 */ /* 0x000fe200078f28ff */
[----:B------:R-:W0:Y:S01]  /*f030*/  LDC.64 R14, c[0x0][0xb40] ;  /* 0x0002d000ff0e7b82 */ /* 0x000e220000000a00 */
[----:B------:R-:W-:Y:S02]  /*f040*/  LEA.HI R6, R6, R5, RZ, 0x3 ;  /* 0x0000000506067211 */ /* 0x000fe400078f18ff */
[----:B------:R-:W-:Y:S02]  /*f050*/  SHF.R.S32.HI R8, RZ, 0x5, R8 ;  /* 0x00000005ff087819 */ /* 0x000fe40000011408 */
[----:B------:R-:W-:Y:S01]  /*f060*/  LOP3.LUT R10, R6, 0xfffffff8, RZ, 0xc0, !PT ;  /* 0xfffffff8060a7812 */ /* 0x000fe200078ec0ff */
[----:B------:R-:W-:Y:S01]  /*f070*/  IMAD R6, R4, -0x3, R3 ;  /* 0xfffffffd04067824 */ /* 0x000fe200078e0203 */
[----:B------:R-:W-:Y:S01]  /*f080*/  LEA.HI R4, R12, R12, RZ, 0x1 ;  /* 0x0000000c0c047211 */ /* 0x000fe200078f08ff */
[----:B------:R-:W2:Y:S01]  /*f090*/  @P0 LDC R9, c[0x0][0xbec] ;  /* 0x0002fb00ff090b82 */ /* 0x000ea20000000800 */
[----:B------:R-:W-:Y:S01]  /*f0a0*/  LOP3.LUT R22, R22, 0x7ffffffc, RZ, 0xc0, !PT ;  /* 0x7ffffffc16167812 */ /* 0x000fe200078ec0ff */
[----:B------:R-:W-:Y:S01]  /*f0b0*/  IMAD.IADD R3, R5, 0x1, -R10 ;  /* 0x0000000105037824 */ /* 0x000fe200078e0a0a */
[----:B------:R-:W-:Y:S01]  /*f0c0*/  LOP3.LUT R5, R4, 0x1ffffffe, RZ, 0xc0, !PT ;  /* 0x1ffffffe04057812 */ /* 0x000fe200078ec0ff */
[----:B------:R-:W-:-:S02]  /*f0d0*/  IMAD.U32 R4, RZ, RZ, UR4 ;  /* 0x00000004ff047e24 */ /* 0x000fc4000f8e00ff */
[----:B------:R-:W-:Y:S02]  /*f0e0*/  IMAD R3, R8, 0x10, R3 ;  /* 0x0000001008037824 */ /* 0x000fe400078e0203 */
[----:B------:R-:W4:Y:S01]  /*f0f0*/  LDC.64 R10, c[0x0][0xbd8] ;  /* 0x0002f600ff0a7b82 */ /* 0x000f220000000a00 */
[----:B------:R-:W-:Y:S02]  /*f100*/  IMAD.IADD R12, R12, 0x1, -R5 ;  /* 0x000000010c0c7824 */ /* 0x000fe400078e0a05 */
[----:B------:R-:W-:Y:S02]  /*f110*/  IMAD R3, R6, 0x40, R3 ;  /* 0x0000004006037824 */ /* 0x000fe400078e0203 */
[----:B------:R-:W-:Y:S01]  /*f120*/  IMAD.U32 R5, RZ, RZ, UR5 ;  /* 0x00000005ff057e24 */ /* 0x000fe2000f8e00ff */
[----:B------:R-:W-:Y:S01]  /*f130*/  UIMAD.WIDE.U32 UR4, UR39, UR8, URZ ;  /* 0x00000008270472a5 */ /* 0x000fe2000f8e003f */
[----:B------:R-:W-:Y:S01]  /*f140*/  IMAD.U32 R5, RZ, RZ, UR6 ;  /* 0x00000006ff057e24 */ /* 0x000fe2000f8e00ff */
[----:B------:R-:W5:Y:S01]  /*f150*/  @P0 LDC R13, c[0x0][0xbf0] ;  /* 0x0002fc00ff0d0b82 */ /* 0x000f620000000800 */
[----:B------:R-:W-:Y:S01]  /*f160*/  IMAD R6, R12, 0x8, R3 ;  /* 0x000000080c067824 */ /* 0x000fe200078e0203 */
[----:B------:R-:W-:Y:S01]  /*f170*/  UIMAD UR6, UR39, UR9, UR7 ;  /* 0x00000009270672a4 */ /* 0x000fe2000f8e0207 */
[----:B0-----:R-:W-:-:S02]  /*f180*/  IMAD R12, R14, UR10, RZ ;  /* 0x0000000a0e0c7c24 */ /* 0x001fc4000f8e02ff */
[----:B------:R-:W-:Y:S01]  /*f190*/  IMAD.U32 R7, RZ, RZ, UR5 ;  /* 0x00000005ff077e24 */ /* 0x000fe2000f8e00ff */
[----:B------:R-:W-:Y:S01]  /*f1a0*/  UIADD3 UR6, UR5, UR6, URZ ;  /* 0x0000000605067290 */ /* 0x000fe2000fffe03f */
[----:B---3--:R-:W-:Y:S01]  /*f1b0*/  IMAD R19, R19, R18, UR11 ;  /* 0x0000000b13137e24 */ /* 0x008fe2000f8e0212 */
[----:B------:R-:W0:Y:S01]  /*f1c0*/  @P0 LDC R23, c[0x0][0xbec] ;  /* 0x0002fb00ff170b82 */ /* 0x000e220000000800 */
[----:B------:R-:W-:Y:S01]  /*f1d0*/  ULDC.64 UR8, c[0x0][0xb28] ;  /* 0x0002ca0000087ab9 */ /* 0x000fe20000000a00 */
[----:B-1----:R-:W-:Y:S02]  /*f1e0*/  IMAD R3, R16, 0xc0, R3 ;  /* 0x000000c010037824 */ /* 0x002fe400078e0203 */
[----:B------:R-:W-:Y:S01]  /*f1f0*/  IMAD.U32 R7, RZ, RZ, UR6 ;  /* 0x00000006ff077e24 */ /* 0x000fe2000f8e00ff */
[----:B------:R-:W-:Y:S01]  /*f200*/  ULDC.64 UR6, c[0x0][0xb48] ;  /* 0x0002d20000067ab9 */ /* 0x000fe20000000a00 */
[C---:B----4-:R-:W-:Y:S02]  /*f210*/  IMAD R8, R10.reuse, UR10, RZ ;  /* 0x0000000a0a087c24 */ /* 0x050fe4000f8e02ff */
[----:B------:R-:W1:Y:S01]  /*f220*/  @P0 LDC R20, c[0x0][0xbf0] ;  /* 0x0002fc00ff140b82 */ /* 0x000e620000000800 */
[----:B------:R-:W-:-:S04]  /*f230*/  IMAD.WIDE.U32 R4, R10, UR12, R4 ;  /* 0x0000000c0a047c25 */ /* 0x000fc8000f8e0004 */
[----:B------:R-:W-:Y:S02]  /*f240*/  IMAD R11, R11, UR12, R8 ;  /* 0x0000000c0b0b7c24 */ /* 0x000fe4000f8e0208 */
[----:B------:R-:W-:Y:S02]  /*f250*/  IMAD R8, R16, 0xc0, R6 ;  /* 0x000000c010087824 */ /* 0x000fe400078e0206 */
[----:B------:R-:W-:Y:S01]  /*f260*/  IMAD.U32 R6, RZ, RZ, UR4 ;  /* 0x00000004ff067e24 */ /* 0x000fe2000f8e00ff */
[----:B------:R-:W-:Y:S01]  /*f270*/  ULDC.64 UR4, c[0x0][0xbe0] ;  /* 0x0002f80000047ab9 */ /* 0x000fe20000000a00 */
[----:B--2---:R-:W-:-:S04]  /*f280*/  @P0 IMAD.HI.U32 R10, R8, R9, RZ ;  /* 0x00000009080a0227 */ /* 0x004fc800078e00ff */
[----:B------:R-:W-:Y:S01]  /*f290*/  IMAD.MOV.U32 R9, RZ, RZ, R8 ;  /* 0x000000ffff097224 */ /* 0x000fe200078e0008 */
[----:B-----5:R-:W-:Y:S01]  /*f2a0*/  @P0 SHF.R.U32.HI R9, RZ, R13, R10 ;  /* 0x0000000dff090219 */ /* 0x020fe2000001160a */
[----:B------:R-:W-:Y:S01]  /*f2b0*/  IMAD R13, R15, UR12, R12 ;  /* 0x0000000c0f0d7c24 */ /* 0x000fe2000f8e020c */
[----:B------:R-:W-:Y:S01]  /*f2c0*/  SHF.R.S32.HI R12, RZ, 0x1f, R19 ;  /* 0x0000001fff0c7819 */ /* 0x000fe20000011413 */
[----:B------:R-:W-:-:S04]  /*f2d0*/  IMAD.WIDE.U32 R6, R14, UR12, R6 ;  /* 0x0000000c0e067c25 */ /* 0x000fc8000f8e0006 */
[----:B------:R-:W-:Y:S02]  /*f2e0*/  IMAD.IADD R5, R5, 0x1, R11 ;  /* 0x0000000105057824 */ /* 0x000fe400078e020b */
[----:B0-----:R-:W-:-:S04]  /*f2f0*/  @P0 IMAD.HI.U32 R23, R8, R23, RZ ;  /* 0x0000001708170227 */ /* 0x001fc800078e00ff */
[----:B------:R-:W-:Y:S02]  /*f300*/  IMAD.IADD R7, R7, 0x1, R13 ;  /* 0x0000000107077824 */ /* 0x000fe400078e020d */
[----:B------:R-:W-:Y:S02]  /*f310*/  IMAD R13, R12, UR6, RZ ;  /* 0x000000060c0d7c24 */ /* 0x000fe4000f8e02ff */
[----:B------:R-:W-:-:S04]  /*f320*/  IMAD.WIDE.U32 R4, R19, UR4, R4 ;  /* 0x0000000413047c25 */ /* 0x000fc8000f8e0004 */
[----:B------:R-:W-:Y:S01]  /*f330*/  IMAD.MOV.U32 R11, RZ, RZ, R8 ;  /* 0x000000ffff0b7224 */ /* 0x000fe200078e0008 */
[----:B-1----:R-:W-:Y:S01]  /*f340*/  @P0 SHF.R.U32.HI R11, RZ, R20, R23 ;  /* 0x00000014ff0b0219 */ /* 0x002fe20000011617 */
[----:B------:R-:W-:Y:S01]  /*f350*/  IMAD R10, R12, UR4, RZ ;  /* 0x000000040c0a7c24 */ /* 0x000fe2000f8e02ff */
[----:B------:R-:W-:Y:S01]  /*f360*/  BAR.SYNC.DEFER_BLOCKING 0x1, 0x180 ;  /* 0x0046000000007b1d */ /* 0x000fe20000010000 */
[C---:B------:R-:W-:Y:S01]  /*f370*/  IMAD R15, R19.reuse, UR7, R13 ;  /* 0x00000007130f7c24 */ /* 0x040fe2000f8e020d */
[--C-:B------:R-:W-:Y:S01]  /*f380*/  SHF.R.S32.HI R13, RZ, 0x1f, R9.reuse ;  /* 0x0000001fff0d7819 */ /* 0x100fe20000011409 */
[----:B------:R-:W-:Y:S01]  /*f390*/  IMAD R12, R19, UR5, R10 ;  /* 0x00000005130c7c24 */ /* 0x000fe2000f8e020a */
[----:B------:R-:W-:Y:S01]  /*f3a0*/  IADD3 R4, P0, R9, R4, RZ ;  /* 0x0000000409047210 */ /* 0x000fe20007f1e0ff */
[----:B------:R-:W-:Y:S01]  /*f3b0*/  IMAD.MOV R9, RZ, RZ, -R9 ;  /* 0x000000ffff097224 */ /* 0x000fe200078e0a09 */
        /* <DEDUP_REMOVED lines=33> */
[----:B------:R-:W-:Y:S01]  /*f5d0*/  VIADD R17, R3, 0x8 ;  /* 0x0000000803117836 */ /* 0x000fe20000000000 */
        /* <DEDUP_REMOVED lines=19> */
[----:B------:R-:W-:Y:S01]  /*f710*/  ULDC UR4, c[0x0][0xac8] ;  /* 0x0002b20000047ab9 */ /* 0x000fe20000000800 */
[C---:B--2---:R-:W-:Y:S01]  /*f720*/  VIADD R0, R19.reuse, 0x8 ;  /* 0x0000000813007836 */ /* 0x044fe20000000000 */
[C---:B------:R-:W-:Y:S01]  /*f730*/  ISETP.GE.AND P0, PT, R19.reuse, UR4, PT ;  /* 0x0000000413007c0c */ /* 0x040fe2000bf06270 */
[C---:B------:R-:W-:Y:S02]  /*f740*/  VIADD R4, R19.reuse, 0x10 ;  /* 0x0000001013047836 */ /* 0x040fe40000000000 */
[C---:B------:R-:W-:Y:S02]  /*f750*/  VIADD R5, R19.reuse, 0x18 ;  /* 0x0000001813057836 */ /* 0x040fe40000000000 */
[C---:B------:R-:W-:Y:S01]  /*f760*/  VIADD R6, R19.reuse, 0x20 ;  /* 0x0000002013067836 */ /* 0x040fe20000000000 */
[----:B------:R-:W-:Y:S01]  /*f770*/  ISETP.GE.AND P1, PT, R4, UR4, PT ;  /* 0x0000000404007c0c */ /* 0x000fe2000bf26270 */
[----:B------:R-:W-:Y:S01]  /*f780*/  VIADD R7, R19, 0x28 ;  /* 0x0000002813077836 */ /* 0x000fe20000000000 */
[----:B------:R-:W-:Y:S01]  /*f790*/  ISETP.GE.AND P2, PT, R5, UR4, PT ;  /* 0x0000000405007c0c */ /* 0x000fe2000bf46270 */
[C---:B------:R-:W-:Y:S01]  /*f7a0*/  VIADD R9, R19.reuse, 0x30 ;  /* 0x0000003013097836 */ /* 0x040fe20000000000 */
[----:B------:R-:W-:Y:S01]  /*f7b0*/  ISETP.GE.AND P3, PT, R6, UR4, PT ;  /* 0x0000000406007c0c */ /* 0x000fe2000bf66270 */
[----:B------:R-:W-:Y:S01]  /*f7c0*/  VIADD R11, R19, 0x38 ;  /* 0x00000038130b7836 */ /* 0x000fe20000000000 */
[----:B------:R-:W-:Y:S01]  /*f7d0*/  ISETP.GE.AND P4, PT, R7, UR4, PT ;  /* 0x0000000407007c0c */ /* 0x000fe2000bf86270 */
[----:B---34-:R-:W-:Y:S01]  /*f7e0*/  @!P0 IMAD.WIDE R2, R19, 0x4, R14 ;  /* 0x0000000413028825 */ /* 0x018fe200078e020e */
[----:B------:R-:W-:-:S02]  /*f7f0*/  ISETP.GE.AND P5, PT, R9, UR4, PT ;  /* 0x0000000409007c0c */ /* 0x000fc4000bfa6270 */
[----:B------:R-:W-:Y:S02]  /*f800*/  ISETP.GE.AND P6, PT, R11, UR4, PT ;  /* 0x000000040b007c0c */ /* 0x000fe4000bfc6270 */
[----:B------:R0:W-:Y:S01]  /*f810*/  @!P0 ST.E.64 desc[UR36][R2.64], R88 ;  /* 0x0000005802008985 */ /* 0x0001e2000c101b24 */
[----:B------:R-:W-:Y:S02]  /*f820*/  ISETP.GE.AND P0, PT, R0, UR4, PT ;  /* 0x0000000400007c0c */ /* 0x000fe4000bf06270 */
[----:B------:R-:W-:Y:S02]  /*f830*/  @!P1 LEA.HI R4, R4, R4, RZ, 0x1 ;  /* 0x0000000404049211 */ /* 0x000fe400078f08ff */
[----:B------:R-:W-:Y:S02]  /*f840*/  @!P3 LEA.HI R6, R6, R6, RZ, 0x1 ;  /* 0x000000060606b211 */ /* 0x000fe400078f08ff */
[----:B------:R-:W-:Y:S02]  /*f850*/  @!P4 LEA.HI R8, R7, R7, RZ, 0x1 ;  /* 0x000000070708c211 */ /* 0x000fe400078f08ff */
[----:B------:R-:W-:-:S02]  /*f860*/  @!P5 LEA.HI R10, R9, R9, RZ, 0x1 ;  /* 0x00000009090ad211 */ /* 0x000fc400078f08ff */
[----:B------:R-:W-:Y:S02]  /*f870*/  @!P6 LEA.HI R12, R11, R11, RZ, 0x1 ;  /* 0x0000000b0b0ce211 */ /* 0x000fe400078f08ff */
[----:B------:R-:W-:Y:S02]  /*f880*/  @!P3 LOP3.LUT R9, R6, 0xfffffffe, RZ, 0xc0, !PT ;  /* 0xfffffffe0609b812 */ /* 0x000fe400078ec0ff */
[----:B------:R-:W-:Y:S02]  /*f890*/  @!P0 LEA.HI R0, R0, R0, RZ, 0x1 ;  /* 0x0000000000008211 */ /* 0x000fe400078f08ff */
[----:B0-----:R-:W-:Y:S02]  /*f8a0*/  @!P2 LEA.HI R2, R5, R5, RZ, 0x1 ;  /* 0x000000050502a211 */ /* 0x001fe400078f08ff */
[----:B------:R-:W-:Y:S02]  /*f8b0*/  @!P0 LOP3.LUT R3, R0, 0xfffffffe, RZ, 0xc0, !PT ;  /* 0xfffffffe00038812 */ /* 0x000fe400078ec0ff */
[----:B------:R-:W-:-:S02]  /*f8c0*/  @!P1 LOP3.LUT R5, R4, 0xfffffffe, RZ, 0xc0, !PT ;  /* 0xfffffffe04059812 */ /* 0x000fc400078ec0ff */
[----:B------:R-:W-:Y:S01]  /*f8d0*/  @!P2 LOP3.LUT R7, R2, 0xfffffffe, RZ, 0xc0, !PT ;  /* 0xfffffffe0207a812 */ /* 0x000fe200078ec0ff */
[--C-:B------:R-:W-:Y:S01]  /*f8e0*/  @!P0 IMAD.WIDE R2, R3, 0x4, R14.reuse ;  /* 0x0000000403028825 */ /* 0x100fe200078e020e */
[----:B------:R-:W-:Y:S02]  /*f8f0*/  @!P4 LOP3.LUT R11, R8, 0xfffffffe, RZ, 0xc0, !PT ;  /* 0xfffffffe080bc812 */ /* 0x000fe400078ec0ff */
[----:B------:R-:W-:Y:S01]  /*f900*/  @!P5 LOP3.LUT R13, R10, 0xfffffffe, RZ, 0xc0, !PT ;  /* 0xfffffffe0a0dd812 */ /* 0x000fe200078ec0ff */
[--C-:B------:R-:W-:Y:S01]  /*f910*/  @!P1 IMAD.WIDE R4, R5, 0x4, R14.reuse ;  /* 0x0000000405049825 */ /* 0x100fe200078e020e */
[----:B------:R-:W-:Y:S01]  /*f920*/  @!P6 LOP3.LUT R21, R12, 0xfffffffe, RZ, 0xc0, !PT ;  /* 0xfffffffe0c15e812 */ /* 0x000fe200078ec0ff */
[----:B------:R0:W-:Y:S02]  /*f930*/  @!P0 ST.E.64 desc[UR36][R2.64], R92 ;  /* 0x0000005c02008985 */ /* 0x0001e4000c101b24 */
[--C-:B------:R-:W-:Y:S02]  /*f940*/  @!P2 IMAD.WIDE R6, R7, 0x4, R14.reuse ;  /* 0x000000040706a825 */ /* 0x100fe400078e020e */
        /* <DEDUP_REMOVED lines=8> */
[----:B------:R0:W-:Y:S04]  /*f9d0*/  @!P5 ST.E.64 desc[UR36][R12.64], R112 ;  /* 0x000000700c00d985 */ /* 0x0001e8000c101b24 */
[----:B------:R0:W-:Y:S02]  /*f9e0*/  @!P6 ST.E.64 desc[UR36][R14.64], R116 ;  /* 0x000000740e00e985 */ /* 0x0001e4000c101b24 */
.L_x_13854:
[----:B------:R-:W-:Y:S05]  /*f9f0*/  BSYNC B0 ;  /* 0x0000000000007941 */ /* 0x000fea0003800000 */
.L_x_13853:
        /* <DEDUP_REMOVED lines=14> */
[----:B------:R-:W-:Y:S01]  /*fae0*/  VIADD R11, R19, 0x30 ;  /* 0x00000030130b7836 */ /* 0x000fe20000000000 */
[----:B------:R-:W-:-:S02]  /*faf0*/  ISETP.GE.AND P4, PT, R8, UR4, PT ;  /* 0x0000000408007c0c */ /* 0x000fc4000bf86270 */
[----:B------:R-:W-:Y:S02]  /*fb00*/  ISETP.GE.AND P5, PT, R9, UR4, PT ;  /* 0x0000000409007c0c */ /* 0x000fe4000bfa6270 */
[----:B------:R-:W-:Y:S01]  /*fb10*/  ISETP.GE.AND P6, PT, R11, UR4, PT ;  /* 0x000000040b007c0c */ /* 0x000fe2000bfc6270 */
[C---:B01----:R-:W-:Y:S02]  /*fb20*/  @!P0 IMAD.WIDE R2, R19.reuse, 0x4, R12 ;  /* 0x0000000413028825 */ /* 0x043fe400078e020c */
[----:B------:R-:W-:Y:S02]  /*fb30*/  @!P1 LEA.HI R0, R0, R0, RZ, 0x1 ;  /* 0x0000000000009211 */ /* 0x000fe400078f08ff */
[----:B------:R-:W-:Y:S01]  /*fb40*/  @!P2 LEA.HI R6, R6, R6, RZ, 0x1 ;  /* 0x000000060606a211 */ /* 0x000fe200078f08ff */
[----:B------:R0:W-:Y:S01]  /*fb50*/  @!P0 ST.E.64 desc[UR36][R2.64], R90 ;  /* 0x0000005a02008985 */ /* 0x0001e2000c101b24 */
[----:B------:R-:W-:Y:S01]  /*fb60*/  @!P1 LOP3.LUT R5, R0, 0xfffffffe, RZ, 0xc0, !PT ;  /* 0xfffffffe00059812 */ /* 0x000fe200078ec0ff */
[----:B------:R-:W-:Y:S01]  /*fb70*/  VIADD R19, R19, 0x38 ;  /* 0x0000003813137836 */ /* 0x000fe20000000000 */
[----:B------:R-:W-:-:S02]  /*fb80*/  @!P3 LEA.HI R0, R7, R7, RZ, 0x1 ;  /* 0x000000070700b211 */ /* 0x000fc400078f08ff */
[----:B------:R-:W-:Y:S01]  /*fb90*/  @!P4 LEA.HI R8, R8, R8, RZ, 0x1 ;  /* 0x000000080808c211 */ /* 0x000fe200078f08ff */
[--C-:B------:R-:W-:Y:S01]  /*fba0*/  @!P1 IMAD.WIDE R4, R5, 0x4, R12.reuse ;  /* 0x0000000405049825 */ /* 0x100fe200078e020c */
[----:B------:R-:W-:Y:S02]  /*fbb0*/  @!P5 LEA.HI R10, R9, R9, RZ, 0x1 ;  /* 0x00000009090ad211 */ /* 0x000fe400078f08ff */
[----:B---3--:R-:W-:Y:S02]  /*fbc0*/  @!P6 LEA.HI R14, R11, R11, RZ, 0x1 ;  /* 0x0000000b0b0ee211 */ /* 0x008fe400078f08ff */
[----:B------:R-:W-:Y:S01]  /*fbd0*/  @!P2 LOP3.LUT R7, R6, 0xfffffffe, RZ, 0xc0, !PT ;  /* 0xfffffffe0607a812 */ /* 0x000fe200078ec0ff */
[----:B------:R1:W-:Y:S01]  /*fbe0*/  @!P1 ST.E.64 desc[UR36][R4.64], R94 ;  /* 0x0000005e04009985 */ /* 0x0003e2000c101b24 */
[----:B------:R-:W-:Y:S02]  /*fbf0*/  @!P3 LOP3.LUT R9, R0, 0xfffffffe, RZ, 0xc0, !PT ;  /* 0xfffffffe0009b812 */ /* 0x000fe400078ec0ff */
[----:B------:R-:W-:Y:S01]  /*fc00*/  @!P4 LOP3.LUT R11, R8, 0xfffffffe, RZ, 0xc0, !PT ;  /* 0xfffffffe080bc812 */ /* 0x000fe200078ec0ff */
[----:B0-----:R-:W-:Y:S01]  /*fc10*/  @!P2 IMAD.WIDE R2, R7, 0x4, R12 ;  /* 0x000000040702a825 */ /* 0x001fe200078e020c */
[----:B----4-:R-:W-:-:S02]  /*fc20*/  @!P5 LOP3.LUT R15, R10, 0xfffffffe, RZ, 0xc0, !PT ;  /* 0xfffffffe0a0fd812 */ /* 0x010fc400078ec0ff */
[----:B------:R-:W-:Y:S01]  /*fc30*/  @!P6 LOP3.LUT R17, R14, 0xfffffffe, RZ, 0xc0, !PT ;  /* 0xfffffffe0e11e812 */ /* 0x000fe200078ec0ff */
[--C-:B------:R-:W-:Y:S01]  /*fc40*/  @!P4 IMAD.WIDE R6, R11, 0x4, R12.reuse ;  /* 0x000000040b06c825 */ /* 0x100fe200078e020c */
[----:B------:R0:W-:Y:S01]  /*fc50*/  @!P2 ST.E.64 desc[UR36][R2.64], R98 ;  /* 0x000000620200a985 */ /* 0x0001e2000c101b24 */
[----:B------:R-:W-:Y:S02]  /*fc60*/  ISETP.GE.AND P0, PT, R19, UR4, PT ;  /* 0x0000000413007c0c */ /* 0x000fe4000bf06270 */
[----:B------:R-:W-:-:S04]  /*fc70*/  @!P6 IMAD.WIDE R10, R17, 0x4, R12 ;  /* 0x00000004110ae825 */ /* 0x000fc800078e020c */
[----:B-1----:R-:W-:-:S04]  /*fc80*/  @!P3 IMAD.WIDE R4, R9, 0x4, R12 ;  /* 0x000000040904b825 */ /* 0x002fc800078e020c */
[----:B------:R-:W-:Y:S01]  /*fc90*/  @!P5 IMAD.WIDE R8, R15, 0x4, R12 ;  /* 0x000000040f08d825 */ /* 0x000fe200078e020c */
[----:B------:R0:W-:Y:S04]  /*fca0*/  @!P3 ST.E.64 desc[UR36][R4.64], R102 ;  /* 0x000000660400b985 */ /* 0x0001e8000c101b24 */
[----:B------:R0:W-:Y:S04]  /*fcb0*/  @!P4 ST.E.64 desc[UR36][R6.64], R106 ;  /* 0x0000006a0600c985 */ /* 0x0001e8000c101b24 */
        /* <DEDUP_REMOVED lines=8> */
.L_x_13852:
        /* <DEDUP_REMOVED lines=59> */
.L_x_13763:
        /* <DEDUP_REMOVED lines=18> */
.L_x_13855:
[----:B------:R-:W-:Y:S01]  /*10210*/  ULDC UR7, c[0x0][0xc50] ;  /* 0x0003140000077ab9 */ /* 0x000fe20000000800 */
[----:B------:R-:W-:Y:S01]  /*10220*/  UMOV UR42, UR6 ;  /* 0x00000006002a7c82 */ /* 0x000fe20008000000 */
[----:B------:R-:W-:-:S11]  /*10230*/  UISETP.NE.AND UP0, UPT, UR7, 0x1, UPT ;  /* 0x000000010700788c */ /* 0x000fd6000bf05270 */
[----:B------:R-:W-:Y:S01]  /*10240*/  @UP0 ULDC UR4, c[0x0][0xc54] ;  /* 0x0003150000040ab9 */ /* 0x000fe20000000800 */
[----:B------:R-:W-:Y:S01]  /*10250*/  @UP0 ULDC UR8, c[0x0][0xc58] ;  /* 0x0003160000080ab9 */ /* 0x000fe20000000800 */
[----:B------:R-:W-:-:S04]  /*10260*/  UIMAD.WIDE.U32 UR4, UR6, UR4, URZ ;  /* 0x00000004060472a5 */ /* 0x000fc8000f8e003f */
[----:B------:R-:W-:-:S12]  /*10270*/  @UP0 USHF.R.U32.HI UR42, URZ, UR8, UR5 ;  /* 0x000000083f2a0299 */ /* 0x000fd80008011605 */
.L_x_13856:
        /* <DEDUP_REMOVED lines=53> */
.L_x_13859:
[----:B------:R-:W-:-:S11]  /*105d0*/  UISETP.NE.AND UP0, UPT, UR5, 0x1, UPT ;  /* 0x000000010500788c */ /* 0x000fd6000bf05270 */
[----:B------:R-:W-:Y:S02]  /*105e0*/  @UP0 ULDC.64 UR12, c[0x0][0x9e8] ;  /* 0x00027a00000c0ab9 */ /* 0x000fe40000000a00 */
[----:B------:R-:W-:-:S04]  /*105f0*/  UIMAD.WIDE.U32 UR6, UR8, UR12, URZ ;  /* 0x0000000c080672a5 */ /* 0x000fc8000f8e003f */
[----:B------:R-:W-:-:S12]  /*10600*/  @UP0 USHF.R.U32.HI UR8, URZ, UR13, UR7 ;  /* 0x0000000d3f080299 */ /* 0x000fd80008011607 */
.L_x_13860:
[----:B------:R-:W-:-:S04]  /*10610*/  UIMAD UR8, UR8, UR5, UR5 ;  /* 0x00000005080872a4 */ /* 0x000fc8000f8e0205 */
[----:B------:R-:W-:-:S04]  /*10620*/  UISETP.LT.AND UP0, UPT, UR4, UR8, UPT ;  /* 0x000000080400728c */ /* 0x000fc8000bf01270 */
[----:B------:R-:W-:-:S12]  /*10630*/  USEL UR4, UR4, UR8, UP0 ;  /* 0x0000000804047287 */ /* 0x000fd80008000000 */
.L_x_13858:
        /* <DEDUP_REMOVED lines=26> */
.L_x_13862:
[----:B------:R-:W-:-:S11]  /*107e0*/  UISETP.NE.AND UP0, UPT, UR5, 0x1, UPT ;  /* 0x000000010500788c */ /* 0x000fd6000bf05270 */
[----:B------:R-:W-:Y:S02]  /*107f0*/  @UP0 ULDC.64 UR10, c[0x0][0x9e8] ;  /* 0x00027a00000a0ab9 */ /* 0x000fe40000000a00 */
[----:B------:R-:W-:-:S04]  /*10800*/  UIMAD.WIDE.U32 UR6, UR4, UR10, URZ ;  /* 0x0000000a040672a5 */ /* 0x000fc8000f8e003f */
[----:B------:R-:W-:-:S12]  /*10810*/  @UP0 USHF.R.U32.HI UR4, URZ, UR11, UR7 ;  /* 0x0000000b3f040299 */ /* 0x000fd80008011607 */
.L_x_13863:
[----:B------:R-:W-:-:S04]  /*10820*/  UIMAD UR4, UR4, UR5, URZ ;  /* 0x00000005040472a4 */ /* 0x000fc8000f8e023f */
[----:B------:R-:W-:-:S04]  /*10830*/  UISETP.LT.AND UP0, UPT, UR8, UR4, UPT ;  /* 0x000000040800728c */ /* 0x000fc8000bf01270 */
[----:B------:R-:W-:-:S12]  /*10840*/  USEL UR8, UR8, UR4, !UP0 ;  /* 0x0000000408087287 */ /* 0x000fd8000c000000 */
.L_x_13861:
        /* <DEDUP_REMOVED lines=44> */
.L_x_13864:
        /* <DEDUP_REMOVED lines=32> */
.L_x_13865:
        /* <DEDUP_REMOVED lines=20> */
.L_x_13867:
        /* <DEDUP_REMOVED lines=15> */
.L_x_13866:
        /* <DEDUP_REMOVED lines=8> */
[C---:B------:R-:W-:Y:S01]  /*10fc0*/  LOP3.LUT R20, R23.reuse, 0x7f, RZ, 0xc0, !PT ;  /* 0x0000007f17147812 */ /* 0x040fe200078ec0ff */
[----:B------:R-:W-:Y:S01]  /*10fd0*/  IMAD.SHL.U32 R26, R23, 0x10, RZ ;  /* 0x00000010171a7824 */ /* 0x000fe200078e00ff */
[----:B-1----:R-:W-:Y:S01]  /*10fe0*/  ISETP.NE.AND P1, PT, R16, 0x1, PT ;  /* 0x000000011000780c */ /* 0x002fe20003f25270 */
[----:B------:R-:W-:Y:S01]  /*10ff0*/  VIADD R0, R22, 0xffffffff ;  /* 0xffffffff16007836 */ /* 0x000fe20000000000 */
[----:B------:R-:W-:Y:S02]  /*11000*/  SHF.R.U32.HI R4, RZ, 0x3, R20 ;  /* 0x00000003ff047819 */ /* 0x000fe40000011614 */
[----:B------:R-:W-:Y:S02]  /*11010*/  LOP3.LUT R26, R26, 0x70, RZ, 0xc0, !PT ;  /* 0x000000701a1a7812 */ /* 0x000fe400078ec0ff */
[----:B------:R-:W-:Y:S01]  /*11020*/  LOP3.LUT R18, R18, 0xfffffffb, RZ, 0xc0, !PT ;  /* 0xfffffffb12127812 */ /* 0x000fe200078ec0ff */
        /* <DEDUP_REMOVED lines=8> */
[----:B------:R-:W3:Y:S01]  /*110b0*/  @!P0 LDC.64 R8, c[0x0][0x428] ;  /* 0x00010a00ff088b82 */ /* 0x000ee20000000a00 */
[----:B-1----:R-:W-:-:S07]  /*110c0*/  @P1 IMAD.HI.U32 R2, R7, R4, RZ ;  /* 0x0000000407021227 */ /* 0x002fce00078e00ff */
[----:B------:R-:W1:Y:S01]  /*110d0*/  @!P0 LDC.64 R4, c[0x0][0x418] ;  /* 0x00010600ff048b82 */ /* 0x000e620000000a00 */
[----:B0-----:R-:W-:-:S04]  /*110e0*/  @P1 SHF.R.U32.HI R10, RZ, R3, R2 ;  /* 0x00000003ff0a1219 */ /* 0x001fc80000011602 */
[----:B------:R-:W-:Y:S02]  /*110f0*/  @!P0 SHF.R.S32.HI R3, RZ, 0x1f, R10 ;  /* 0x0000001fff038819 */ /* 0x000fe4000001140a */
[----:B--2---:R-:W-:-:S05]  /*11100*/  SHF.R.S32.HI R6, RZ, 0x1f, R29 ;  /* 0x0000001fff067819 */ /* 0x004fca000001141d */
[----:B---3--:R-:W-:Y:S01]  /*11110*/  @!P0 IMAD R2, R6, R8, RZ ;  /* 0x0000000806028224 */ /* 0x008fe200078e02ff */
[----:B------:R0:W-:Y:S03]  /*11120*/  STL [R1], R6 ;  /* 0x0000000601007387 */ /* 0x0001e60000100800 */
[----:B------:R-:W-:Y:S02]  /*11130*/  @!P0 IMAD R9, R29, R9, R2 ;  /* 0x000000091d098224 */ /* 0x000fe400078e0202 */
[----:B------:R-:W-:-:S04]  /*11140*/  @!P0 IMAD.MOV.U32 R2, RZ, RZ, R10 ;  /* 0x000000ffff028224 */ /* 0x000fc800078e000a */
[----:B------:R-:W-:-:S04]  /*11150*/  @!P0 IMAD.WIDE.U32 R2, R29, R8, R2 ;  /* 0x000000081d028225 */ /* 0x000fc800078e0002 */
[----:B------:R-:W-:Y:S01]  /*11160*/  @!P0 IMAD.IADD R3, R3, 0x1, R9 ;  /* 0x0000000103038824 */ /* 0x000fe200078e0209 */
[----:B-1----:R-:W-:Y:S01]  /*11170*/  @!P0 LEA R4, P1, R2, R4, 0x2 ;  /* 0x0000000402048211 */ /* 0x002fe200078210ff */
[----:B0-----:R-:W-:-:S03]  /*11180*/  IMAD.MOV.U32 R6, RZ, RZ, RZ ;  /* 0x000000ffff067224 */ /* 0x001fc600078e00ff */
[----:B------:R-:W-:-:S05]  /*11190*/  @!P0 LEA.HI.X R5, R2, R5, R3, 0x2, P1 ;  /* 0x0000000502058211 */ /* 0x000fca00008f1403 */
[----:B------:R0:W5:Y:S01]  /*111a0*/  @!P0 LDG.E R6, desc[UR36][R4.64] ;  /* 0x0000002404068981 */ /* 0x000162000c1e1900 */
[----:B------:R-:W-:-:S03]  /*111b0*/  UMOV UR4, 0xffffffff ;  /* 0xffffffff00047882 */ /* 0x000fc60000000000 */
[----:B------:R-:W-:Y:S05]  /*111c0*/  BRA.DIV UR4, `(.L_x_13868) ;  /* 0x0000003204c07947 */ /* 0x000fea000b800000 */
.L_x_13908:
[----:B------:R-:W-:Y:S01]  /*111d0*/  ULOP3.LUT UR4, UR38, 0x2, URZ, 0xfc, !UPT ;  /* 0x0000000226047892 */ /* 0x000fe2000f8efc3f */
[----:B------:R-:W-:Y:S01]  /*111e0*/  IMAD.U32 R28, RZ, RZ, UR42 ;  /* 0x0000002aff1c7e24 */ /* 0x000fe2000f8e00ff */
[----:B------:R-:W-:Y:S01]  /*111f0*/  LOP3.LUT R18, R18, 0xfffffffd, RZ, 0xc0, !PT ;  /* 0xfffffffd12127812 */ /* 0x000fe200078ec0ff */
[----:B------:R-:W-:Y:S02]  /*11200*/  IMAD.SHL.U32 R8, R23, 0x8, RZ ;  /* 0x0000000817087824 */ /* 0x000fe400078e00ff */
[----:B------:R-:W-:Y:S01]  /*11210*/  IMAD.MOV R2, RZ, RZ, -R10 ;  /* 0x000000ffff027224 */ /* 0x000fe200078e0a0a */
[----:B------:R-:W-:Y:S01]  /*11220*/  SHF.R.S32.HI R28, RZ, 0x1f, R28 ;  /* 0x0000001fff1c7819 */ /* 0x000fe2000001141c */
[----:B------:R-:W-:Y:S01]  /*11230*/  IMAD.U32 R3, RZ, RZ, UR4 ;  /* 0x00000004ff037e24 */ /* 0x000fe2000f8e00ff */
[----:B------:R-:W-:Y:S01]  /*11240*/  LOP3.LUT R17, R8, 0x38, RZ, 0xc0, !PT ;  /* 0x0000003808117812 */ /* 0x000fe200078ec0ff */
[----:B0-----:R-:W-:Y:S02]  /*11250*/  IMAD R5, R16, R2, R7 ;  /* 0x0000000210057224 */ /* 0x001fe400078e0207 */
[----:B------:R-:W-:Y:S01]  /*11260*/  IMAD.MOV.U32 R27, RZ, RZ, R0 ;  /* 0x000000ffff1b7224 */ /* 0x000fe200078e0000 */
[----:B------:R-:W-:-:S13]  /*11270*/  ISETP.NE.AND P0, PT, R3, 0x3, PT ;  /* 0x000000030300780c */ /* 0x000fda0003f05270 */
[----:B------:R-:W-:Y:S01]  /*11280*/  @P0 LOP3.LUT R18, R18, 0x2, RZ, 0xfc, !PT ;  /* 0x0000000212120812 */ /* 0x000fe200078efcff */
[----:B------:R-:W-:Y:S06]  /*11290*/  @!P0 BRA `(.L_x_13869) ;  /* 0x0000000000048947 */ /* 0x000fec0003800000 */
[----:B------:R-:W-:Y:S01]  /*112a0*/  BPT.TRAP 0x1 ;  /* 0x000000040000795c */ /* 0x000fe20000300000 */
.L_x_13869:
        /* <DEDUP_REMOVED lines=26> */
.L_x_13909:
        /* <DEDUP_REMOVED lines=8> */
[----:B------:R-:W-:Y:S02]  /*114d0*/  IMAD.IADD R3, R3, 0x1, R7 ;  /* 0x0000000103037824 */ /* 0x000fe400078e0207 */
[----:B------:R-:W-:Y:S02]  /*114e0*/  IMAD R5, R4, UR4, RZ ;  /* 0x0000000404057c24 */ /* 0x000fe4000f8e02ff */
[----:B------:R-:W-:-:S04]  /*114f0*/  IMAD.WIDE.U32 R2, R6, UR4, R2 ;  /* 0x0000000406027c25 */ /* 0x000fc8000f8e0002 */
[----:B------:R-:W-:Y:S01]  /*11500*/  IMAD R5, R6, UR5, R5 ;  /* 0x0000000506057c24 */ /* 0x000fe2000f8e0205 */
[----:B------:R-:W-:Y:S01]  /*11510*/  ULDC.64 UR4, c[0x0][0x308] ;  /* 0x0000c20000047ab9 */ /* 0x000fe20000000a00 */
[----:B------:R-:W-:Y:S02]  /*11520*/  IMAD.MOV.U32 R7, RZ, RZ, -0x80 ;  /* 0xffffff80ff077424 */ /* 0x000fe400078e00ff */
[----:B------:R-:W-:Y:S02]  /*11530*/  IMAD.IADD R3, R3, 0x1, R5 ;  /* 0x0000000103037824 */ /* 0x000fe400078e0205 */
[----:B------:R-:W-:Y:S01]  /*11540*/  IMAD.U32 R5, RZ, RZ, UR4 ;  /* 0x00000004ff057e24 */ /* 0x000fe2000f8e00ff */
[----:B------:R-:W-:-:S03]  /*11550*/  UIMAD UR4, UR6, UR4, URZ ;  /* 0x00000004060472a4 */ /* 0x000fc6000f8e023f */
[----:B------:R-:W-:Y:S01]  /*11560*/  IMAD.WIDE.U32 R2, R5, UR42, R2 ;  /* 0x0000002a05027c25 */ /* 0x000fe2000f8e0002 */
[----:B------:R-:W-:Y:S01]  /*11570*/  UIMAD UR4, UR42, UR5, UR4 ;  /* 0x000000052a0472a4 */ /* 0x000fe2000f8e0204 */
[----:B------:R-:W-:Y:S01]  /*11580*/  LOP3.LUT R5, R8, 0x1c0, RZ, 0xc0, !PT ;  /* 0x000001c008057812 */ /* 0x000fe200078ec0ff */
[----:B------:R-:W-:-:S03]  /*11590*/  ULDC.64 UR6, c[0x0][0x2e8] ;  /* 0x0000ba0000067ab9 */ /* 0x000fc60000000a00 */
[----:B------:R-:W-:Y:S01]  /*115a0*/  LOP3.LUT R8, R5, 0x38, R8, 0xf8, !PT ;  /* 0x0000003805087812 */ /* 0x000fe200078ef808 */
[----:B------:R-:W-:Y:S01]  /*115b0*/  VIADD R3, R3, UR4 ;  /* 0x0000000403037c36 */ /* 0x000fe20008000000 */
[----:B------:R-:W-:Y:S01]  /*115c0*/  ULDC UR4, c[0x0][0x2f4] ;  /* 0x0000bd0000047ab9 */ /* 0x000fe20000000800 */
[----:B------:R-:W-:Y:S01]  /*115d0*/  IMAD R5, R0, R7, UR50 ;  /* 0x0000003200057e24 */ /* 0x000fe2000f8e0207 */
[----:B------:R-:W-:Y:S01]  /*115e0*/  ISETP.GE.AND P3, PT, R17, UR4, PT ;  /* 0x0000000411007c0c */ /* 0x000fe2000bf66270 */
[----:B------:R-:W-:Y:S01]  /*115f0*/  UMOV UR4, 0xffffffff ;  /* 0xffffffff00047882 */ /* 0x000fe20000000000 */
[----:B------:R-:W-:Y:S01]  /*11600*/  LEA R0, P0, R2, UR6, 0x1 ;  /* 0x0000000602007c11 */ /* 0x000fe2000f8008ff */
[----:B------:R-:W-:Y:S01]  /*11610*/  IMAD.IADD R5, R5, 0x1, -R10 ;  /* 0x0000000105057824 */ /* 0x000fe200078e0a0a */
[----:B------:R-:W-:Y:S01]  /*11620*/  LOP3.LUT R8, R8, 0x38, R23, 0x78, !PT ;  /* 0x0000003808087812 */ /* 0x000fe200078e7817 */
[----:B------:R-:W-:Y:S01]  /*11630*/  IMAD.SHL.U32 R23, R20, 0x8, RZ ;  /* 0x0000000814177824 */ /* 0x000fe200078e00ff */
[----:B------:R-:W-:-:S02]  /*11640*/  LEA.HI.X R4, R2, UR7, R3, 0x1, P0 ;  /* 0x0000000702047c11 */ /* 0x000fc400080f0c03 */
[----:B------:R-:W-:Y:S02]  /*11650*/  ISETP.GE.AND P0, PT, R5, 0x1, PT ;  /* 0x000000010500780c */ /* 0x000fe40003f06270 */
[----:B------:R-:W-:-:S03]  /*11660*/  LOP3.LUT R23, R8, 0x200, R23, 0xf8, !PT ;  /* 0x0000020008177812 */ /* 0x000fc600078ef817 */
[----:B------:R-:W-:Y:S01]  /*11670*/  @P3 LOP3.LUT R18, R18, 0x1, RZ, 0xfc, !PT ;  /* 0x0000000112123812 */ /* 0x000fe200078efcff */
[----:B------:R-:W-:Y:S07]  /*11680*/  BRA.DIV UR4, `(.L_x_13871) ;  /* 0x0000002e04c87947 */ /* 0x000fee000b800000 */
        /* <DEDUP_REMOVED lines=8> */
[C---:B------:R-:W-:Y:S01]  /*11710*/  ISETP.GE.AND P1, PT, R5.reuse, 0x21, PT ;  /* 0x000000210500780c */ /* 0x040fe20003f26270 */
[----:B------:R-:W-:Y:S02]  /*11720*/  @P0 IMAD.MOV.U32 R2, RZ, RZ, R14 ;  /* 0x000000ffff020224 */ /* 0x000fe400078e000e */
[----:B------:R-:W0:Y:S04]  /*11730*/  SHFL.IDX PT, R14, R0, 0x1, 0x181f ;  /* 0x00381f00000e7f89 */ /* 0x000e2800000e0000 */
[----:B------:R1:W-:Y:S01]  /*11740*/  @P0 LDGSTS.E.BYPASS.LTC128B.128 [R9+0xe400], desc[UR36][R2.64], !P3 ;  /* 0x0e40000002090fae */ /* 0x0003e2000d901d64 */
[----:B------:R-:W-:-:S05]  /*11750*/  ISETP.GE.AND P0, PT, R5, 0x11, PT ;  /* 0x000000110500780c */ /* 0x000fca0003f06270 */
[----:B-1----:R-:W-:-:S08]  /*11760*/  @P1 LEA R9, R23, UR48, 0x1 ;  /* 0x0000003017091c11 */ /* 0x002fd0000f8e08ff */
[----:B------:R-:W-:Y:S02]  /*11770*/  @P0 LEA R21, R23, UR48, 0x1 ;  /* 0x0000003017150c11 */ /* 0x000fe4000f8e08ff */
[C---:B0-----:R-:W-:Y:S02]  /*11780*/  @P0 LEA R2, P2, R17.reuse, R14, 0x1 ;  /* 0x0000000e11020211 */ /* 0x041fe400078408ff */
[----:B------:R-:W0:Y:S03]  /*11790*/  SHFL.IDX PT, R14, R0, 0x3, 0x181f ;  /* 0x00781f00000e7f89 */ /* 0x000e2600000e0000 */
[----:B------:R-:W-:Y:S02]  /*117a0*/  @P0 IMAD.X R3, RZ, RZ, R7, P2 ;  /* 0x000000ffff030224 */ /* 0x000fe400010e0607 */
[----:B------:R-:W1:Y:S04]  /*117b0*/  SHFL.IDX PT, R7, R4, 0x3, 0x181f ;  /* 0x00781f0004077f89 */ /* 0x000e6800000e0000 */
[----:B------:R2:W-:Y:S02]  /*117c0*/  @P0 LDGSTS.E.BYPASS.LTC128B.128 [R21+0xec00], desc[UR36][R2.64], !P3 ;  /* 0x0ec0000002150fae */ /* 0x0005e4000d901d64 */
[----:B--2---:R-:W-:-:S02]  /*117d0*/  @P1 LEA R2, P0, R17, R8, 0x1 ;  /* 0x0000000811021211 */ /* 0x004fc400078008ff */
[----:B------:R-:W2:Y:S03]  /*117e0*/  SHFL.IDX PT, R8, R0, 0x4, 0x181f ;  /* 0x00981f0000087f89 */ /* 0x000ea600000e0000 */
[----:B------:R-:W-:Y:S01]  /*117f0*/  @P1 IMAD.X R3, RZ, RZ, R6, P0 ;  /* 0x000000ffff031224 */ /* 0x000fe200000e0606 */
[C---:B------:R-:W-:Y:S01]  /*11800*/  ISETP.GE.AND P0, PT, R5.reuse, 0x31, PT ;  /* 0x000000310500780c */ /* 0x040fe20003f06270 */
[----:B------:R-:W3:Y:S04]  /*11810*/  SHFL.IDX PT, R6, R4, 0x4, 0x181f ;  /* 0x00981f0004067f89 */ /* 0x000ee800000e0000 */
        /* <DEDUP_REMOVED lines=9> */
[----:B--2---:R-:W-:-:S02]  /*118b0*/  @P1 LEA R2, P0, R17, R8, 0x1 ;  /* 0x0000000811021211 */ /* 0x004fc400078008ff */
[----:B------:R-:W2:Y:S03]  /*118c0*/  SHFL.IDX PT, R8, R0, 0x6, 0x181f ;  /* 0x00d81f0000087f89 */ /* 0x000ea600000e0000 */
[----:B---3--:R-:W-:Y:S01]  /*118d0*/  @P1 IMAD.X R3, RZ, RZ, R6, P0 ;  /* 0x000000ffff031224 */ /* 0x008fe200000e0606 */
[C---:B------:R-:W-:Y:S01]  /*118e0*/  ISETP.GE.AND P0, PT, R5.reuse, 0x51, PT ;  /* 0x000000510500780c */ /* 0x040fe20003f06270 */
[----:B------:R-:W3:Y:S04]  /*118f0*/  SHFL.IDX PT, R6, R4, 0x6, 0x181f ;  /* 0x00d81f0004067f89 */ /* 0x000ee800000e0000 */
[----:B------:R0:W-:Y:S01]  /*11900*/  @P1 LDGSTS.E.BYPASS.LTC128B.128 [R9+0x10400], desc[UR36][R2.64], !P3 ;  /* 0x1040000002091fae */ /* 0x0001e2000d901d64 */
[----:B------:R-:W-:-:S03]  /*11910*/  ISETP.GE.AND P1, PT, R5, 0x61, PT ;  /* 0x000000610500780c */ /* 0x000fc60003f26270 */
[----:B------:R-:W4:Y:S04]  /*11920*/  SHFL.IDX PT, R4, R4, 0x7, 0x181f ;  /* 0x00f81f0004047f89 */ /* 0x000f2800000e0000 */
[----:B0-----:R-:W-:-:S06]  /*11930*/  @P0 LEA R2, P2, R17, R14, 0x1 ;  /* 0x0000000e11020211 */ /* 0x001fcc00078408ff */
[C---:B------:R-:W-:Y:S01]  /*11940*/  @P1 LEA R9, R23.reuse, UR48, 0x1 ;  /* 0x0000003017091c11 */ /* 0x040fe2000f8e08ff */
[----:B------:R0:W0:Y:S01]  /*11950*/  SHFL.IDX PT, R14, R0, 0x7, 0x181f ;  /* 0x00f81f00000e7f89 */ /* 0x00002200000e0000 */
[----:B-1----:R-:W-:Y:S01]  /*11960*/  @P0 IMAD.X R3, RZ, RZ, R7, P2 ;  /* 0x000000ffff030224 */ /* 0x002fe200010e0607 */
[----:B------:R-:W-:-:S05]  /*11970*/  @P0 LEA R7, R23, UR48, 0x1 ;  /* 0x0000003017070c11 */ /* 0x000fca000f8e08ff */
[----:B------:R2:W-:Y:S02]  /*11980*/  @P0 LDGSTS.E.BYPASS.LTC128B.128 [R7+0x10c00], desc[UR36][R2.64], !P3 ;  /* 0x10c0000002070fae */ /* 0x0005e4000d901d64 */
[----:B--2---:R-:W-:-:S05]  /*11990*/  @P1 LEA R2, P0, R17, R8, 0x1 ;  /* 0x0000000811021211 */ /* 0x004fca00078008ff */
[----:B---3--:R-:W-:-:S05]  /*119a0*/  @P1 IMAD.X R3, RZ, RZ, R6, P0 ;  /* 0x000000ffff031224 */ /* 0x008fca00000e0606 */
[----:B0---4-:R1:W-:Y:S03]  /*119b0*/  @P1 LDGSTS.E.BYPASS.LTC128B.128 [R9+0x11400], desc[UR36][R2.64], !P3 ;  /* 0x1140000002091fae */ /* 0x0113e6000d901d64 */
.L_x_13927:
[----:B------:R-:W-:-:S13]  /*119c0*/  ISETP.GE.AND P0, PT, R5, 0x71, PT ;  /* 0x000000710500780c */ /* 0x000fda0003f06270 */
[----:B-1----:R-:W-:Y:S02]  /*119d0*/  @P0 LEA R2, P1, R17, R14, 0x1 ;  /* 0x0000000e11020211 */ /* 0x002fe400078208ff */
[----:B------:R-:W-:-:S03]  /*119e0*/  @P0 LEA R5, R23, UR48, 0x1 ;  /* 0x0000003017050c11 */ /* 0x000fc6000f8e08ff */
[----:B------:R-:W-:-:S05]  /*119f0*/  @P0 IMAD.X R3, RZ, RZ, R4, P1 ;  /* 0x000000ffff030224 */ /* 0x000fca00008e0604 */
        /* <DEDUP_REMOVED lines=13> */
.L_x_13872:
[----:B------:R-:W-:Y:S01]  /*11ad0*/  SYNCS.ARRIVE.TRANS64.A1T0 RZ, [UR48+0x16830], RZ ;  /* 0x016830ffffff79a7 */ /* 0x000fe20008100030 */
[----:B------:R-:W-:Y:S05]  /*11ae0*/  WARPSYNC.ALL ;  /* 0x0000000000007948 */ /* 0x000fea0003800000 */
[----:B------:R-:W-:Y:S01]  /*11af0*/  UIADD3 UR5, UR48, 0x8400, URZ ;  /* 0x0000840030057890 */ /* 0x000fe2000fffe03f */
[----:B------:R-:W-:Y:S01]  /*11b00*/  R2UR UR4, R28 ;  /* 0x000000001c0472ca */ /* 0x000fe200000e0000 */
[----:B------:R-:W-:Y:S02]  /*11b10*/  ULDC.64 UR6, c[0x0][0x2d8] ;  /* 0x0000b60000067ab9 */ /* 0x000fe40000000a00 */
        /* <DEDUP_REMOVED lines=24> */
.L_x_13873:
[----:B------:R-:W-:Y:S01]  /*11ca0*/  SHF.R.S32.HI R20, RZ, 0x1f, R25 ;  /* 0x0000001fff147819 */ /* 0x000fe20000011419 */
[----:B------:R-:W-:Y:S01]  /*11cb0*/  ULDC.64 UR4, c[0x0][0x2e0] ;  /* 0x0000b80000047ab9 */ /* 0x000fe20000000a00 */
[----:B------:R-:W-:Y:S01]  /*11cc0*/  UISETP.NE.AND UP0, UPT, UR51, URZ, UPT ;  /* 0x0000003f3300728c */ /* 0x000fe2000bf05270 */
[----:B------:R-:W-:Y:S01]  /*11cd0*/  IMAD.U32 R4, RZ, RZ, UR40 ;  /* 0x00000028ff047e24 */ /* 0x000fe2000f8e00ff */
[----:B------:R-:W0:Y:S01]  /*11ce0*/  LDC R9, c[0x0][0x448] ;  /* 0x00011200ff097b82 */ /* 0x000e220000000800 */
[----:B------:R-:W-:Y:S02]  /*11cf0*/  IMAD R0, R20, UR4, RZ ;  /* 0x0000000414007c24 */ /* 0x000fe4000f8e02ff */
[----:B------:R-:W1:Y:S01]  /*11d00*/  S2R R20, SR_TID.X ;  /* 0x0000000000147919 */ /* 0x000e620000002100 */
[----:B------:R-:W-:Y:S01]  /*11d10*/  PLOP3.LUT P0, PT, PT, PT, UP0, 0x80, 0x0 ;  /* 0x000000000000781c */ /* 0x000fe20003f0f008 */
[----:B------:R-:W-:Y:S01]  /*11d20*/  IMAD.U32 R3, RZ, RZ, UR49 ;  /* 0x00000031ff037e24 */ /* 0x000fe2000f8e00ff */
[----:B------:R-:W-:Y:S01]  /*11d30*/  PLOP3.LUT P1, PT, PT, PT, UP0, 0x80, 0x0 ;  /* 0x000000000000781c */ /* 0x000fe20003f2f008 */
[----:B------:R-:W-:Y:S01]  /*11d40*/  IMAD.MOV.U32 R2, RZ, RZ, R4 ;  /* 0x000000ffff027224 */ /* 0x000fe200078e0004 */
[----:B------:R-:W-:Y:S01]  /*11d50*/  PLOP3.LUT P2, PT, PT, PT, UP0, 0x80, 0x0 ;  /* 0x000000000000781c */ /* 0x000fe20003f4f008 */
[----:B------:R-:W-:-:S02]  /*11d60*/  IMAD.U32 R5, RZ, RZ, UR41 ;  /* 0x00000029ff057e24 */ /* 0x000fc4000f8e00ff */
[----:B------:R-:W-:Y:S01]  /*11d70*/  IMAD.WIDE.U32 R2, R25, UR4, R2 ;  /* 0x0000000419027c25 */ /* 0x000fe2000f8e0002 */
[----:B------:R-:W-:-:S03]  /*11d80*/  @UP0 ULDC UR4, c[0x0][0x44c] ;  /* 0x0001130000040ab9 */ /* 0x000fc60000000800 */
[----:B------:R-:W-:Y:S01]  /*11d90*/  IMAD R5, R25, UR5, R0 ;  /* 0x0000000519057c24 */ /* 0x000fe2000f8e0200 */
[----:B------:R-:W-:-:S03]  /*11da0*/  @UP0 ULDC UR5, c[0x0][0x450] ;  /* 0x0001140000050ab9 */ /* 0x000fc60000000800 */
[----:B------:R-:W-:Y:S01]  /*11db0*/  IMAD.IADD R3, R3, 0x1, R5 ;  /* 0x0000000103037824 */ /* 0x000fe200078e0205 */
[----:B-1----:R-:W-:-:S04]  /*11dc0*/  LOP3.LUT R20, R20, 0x7f, RZ, 0xc0, !PT ;  /* 0x0000007f14147812 */ /* 0x002fc800078ec0ff */
[----:B------:R-:W-:-:S04]  /*11dd0*/  SHF.R.U32.HI R20, RZ, 0x3, R20 ;  /* 0x00000003ff147819 */ /* 0x000fc80000011614 */
[----:B------:R-:W-:-:S05]  /*11de0*/  IADD3 R4, R20, UR43, R26 ;  /* 0x0000002b14047c10 */ /* 0x000fca000fffe01a */
[C---:B------:R-:W-:Y:S01]  /*11df0*/  @P0 IMAD.HI.U32 R0, R4.reuse, UR4, RZ ;  /* 0x0000000404000c27 */ /* 0x040fe2000f8e00ff */
[----:B------:R-:W-:Y:S01]  /*11e00*/  PLOP3.LUT P0, PT, PT, PT, UP0, 0x80, 0x0 ;  /* 0x000000000000781c */ /* 0x000fe20003f0f008 */
[----:B------:R-:W-:Y:S02]  /*11e10*/  @UP0 ULDC UR4, c[0x0][0x44c] ;  /* 0x0001130000040ab9 */ /* 0x000fe40000000800 */
[----:B------:R-:W-:Y:S01]  /*11e20*/  IMAD.MOV.U32 R5, RZ, RZ, R4 ;  /* 0x000000ffff057224 */ /* 0x000fe200078e0004 */
[----:B------:R-:W-:Y:S01]  /*11e30*/  @P1 SHF.R.U32.HI R5, RZ, UR5, R0 ;  /* 0x00000005ff051c19 */ /* 0x000fe20008011600 */
[----:B------:R-:W-:-:S04]  /*11e40*/  VIADD R0, R4, 0x80 ;  /* 0x0000008004007836 */ /* 0x000fc80000000000 */
[----:B------:R-:W-:Y:S01]  /*11e50*/  @P2 IMAD.HI.U32 R6, R0, UR4, RZ ;  /* 0x0000000400062c27 */ /* 0x000fe2000f8e00ff */
[----:B------:R-:W-:-:S03]  /*11e60*/  @UP0 ULDC UR4, c[0x0][0x450] ;  /* 0x0001140000040ab9 */ /* 0x000fc60000000800 */
[--C-:B------:R-:W-:Y:S02]  /*11e70*/  IMAD.MOV R15, RZ, RZ, -R5.reuse ;  /* 0x000000ffff0f7224 */ /* 0x100fe400078e0a05 */
[----:B------:R-:W-:Y:S01]  /*11e80*/  IMAD.MOV.U32 R21, RZ, RZ, R0 ;  /* 0x000000ffff157224 */ /* 0x000fe200078e0000 */
[----:B------:R-:W-:Y:S01]  /*11e90*/  @P0 SHF.R.U32.HI R21, RZ, UR4, R6 ;  /* 0x00000004ff150c19 */ /* 0x000fe20008011606 */
[----:B0-----:R-:W-:Y:S01]  /*11ea0*/  IMAD R15, R9, R15, R4 ;  /* 0x0000000f090f7224 */ /* 0x001fe200078e0204 */
[----:B------:R-:W-:Y:S01]  /*11eb0*/  SHF.R.S32.HI R4, RZ, 0x1f, R5 ;  /* 0x0000001fff047819 */ /* 0x000fe20000011405 */
[----:B------:R-:W-:Y:S01]  /*11ec0*/  ULDC.64 UR4, c[0x0][0x2d0] ;  /* 0x0000b40000047ab9 */ /* 0x000fe20000000a00 */
[--C-:B------:R-:W-:Y:S01]  /*11ed0*/  SHF.R.S32.HI R8, RZ, 0x1f, R21.reuse ;  /* 0x0000001fff087819 */ /* 0x100fe20000011415 */
[----:B------:R-:W-:Y:S02]  /*11ee0*/  IMAD.MOV R11, RZ, RZ, -R21 ;  /* 0x000000ffff0b7224 */ /* 0x000fe400078e0a15 */
[----:B------:R-:W-:-:S02]  /*11ef0*/  IMAD R4, R4, UR4, RZ ;  /* 0x0000000404047c24 */ /* 0x000fc4000f8e02ff */
[----:B------:R-:W-:Y:S02]  /*11f00*/  IMAD R8, R8, UR4, RZ ;  /* 0x0000000408087c24 */ /* 0x000fe4000f8e02ff */
[----:B------:R-:W-:Y:S01]  /*11f10*/  IMAD R11, R9, R11, R0 ;  /* 0x0000000b090b7224 */ /* 0x000fe200078e0200 */
[----:B------:R-:W-:Y:S01]  /*11f20*/  SHF.R.S32.HI R0, RZ, 0x1f, R15 ;  /* 0x0000001fff007819 */ /* 0x000fe2000001140f */
[----:B------:R-:W-:Y:S02]  /*11f30*/  IMAD R13, R5, UR5, R4 ;  /* 0x00000005050d7c24 */ /* 0x000fe4000f8e0204 */
[----:B------:R-:W-:-:S04]  /*11f40*/  IMAD.WIDE.U32 R6, R21, UR4, R2 ;  /* 0x0000000415067c25 */ /* 0x000fc8000f8e0002 */
[----:B------:R-:W-:-:S04]  /*11f50*/  IMAD.WIDE.U32 R4, R5, UR4, R2 ;  /* 0x0000000405047c25 */ /* 0x000fc8000f8e0002 */
[----:B------:R-:W-:Y:S01]  /*11f60*/  IMAD R21, R21, UR5, R8 ;  /* 0x0000000515157c24 */ /* 0x000fe2000f8e0208 */
[----:B------:R-:W-:Y:S01]  /*11f70*/  ULDC.64 UR4, c[0x0][0x2c8] ;  /* 0x0000b20000047ab9 */ /* 0x000fe20000000a00 */
[----:B------:R-:W-:Y:S02]  /*11f80*/  IMAD.IADD R3, R5, 0x1, R13 ;  /* 0x0000000105037824 */ /* 0x000fe400078e020d */
[----:B------:R-:W-:Y:S02]  /*11f90*/  IMAD R0, R0, UR4, RZ ;  /* 0x0000000400007c24 */ /* 0x000fe4000f8e02ff */
[----:B------:R-:W-:Y:S02]  /*11fa0*/  IMAD.MOV.U32 R2, RZ, RZ, R4 ;  /* 0x000000ffff027224 */ /* 0x000fe400078e0004 */
[C---:B------:R-:W-:Y:S01]  /*11fb0*/  IMAD R13, R15.reuse, UR5, R0 ;  /* 0x000000050f0d7c24 */ /* 0x040fe2000f8e0200 */
[----:B------:R-:W-:Y:S01]  /*11fc0*/  SHF.R.S32.HI R0, RZ, 0x1f, R11 ;  /* 0x0000001fff007819 */ /* 0x000fe2000001140b */
[----:B------:R-:W-:-:S04]  /*11fd0*/  IMAD.WIDE.U32 R4, R15, UR4, R2 ;  /* 0x000000040f047c25 */ /* 0x000fc8000f8e0002 */
        /* <DEDUP_REMOVED lines=10> */
[----:B------:R-:W-:Y:S01]  /*12080*/  LEA R0, P0, R2, UR4, 0x1 ;  /* 0x0000000402007c11 */ /* 0x000fe2000f8008ff */
[----:B------:R-:W-:-:S03]  /*12090*/  ULDC UR4, c[0x0][0x2b8] ;  /* 0x0000ae0000047ab9 */ /* 0x000fc60000000800 */
[----:B------:R-:W-:Y:S02]  /*120a0*/  LEA.HI.X R6, R2, UR5, R3, 0x1, P0 ;  /* 0x0000000502067c11 */ /* 0x000fe400080f0c03 */
[----:B------:R-:W-:Y:S01]  /*120b0*/  ISETP.GE.AND P0, PT, R17, UR4, PT ;  /* 0x0000000411007c0c */ /* 0x000fe2000bf06270 */
[----:B------:R-:W-:-:S03]  /*120c0*/  UMOV UR4, 0xffffffff ;  /* 0xffffffff00047882 */ /* 0x000fc60000000000 */
[----:B------:R-:W-:Y:S09]  /*120d0*/  BRA.DIV UR4, `(.L_x_13874) ;  /* 0x0000002e04807947 */ /* 0x000ff2000b800000 */
[----:B------:R-:W0:Y:S01]  /*120e0*/  S2R R3, SR_TID.X ;  /* 0x0000000000037919 */ /* 0x000e220000002100 */
[----:B------:R-:W-:Y:S02]  /*120f0*/  ULDC UR4, c[0x0][0x288] ;  /* 0x0000a20000047ab9 */ /* 0x000fe40000000800 */
[----:B------:R-:W-:Y:S01]  /*12100*/  IMAD R5, R9, UR4, RZ ;  /* 0x0000000409057c24 */ /* 0x000fe2000f8e02ff */
[----:B------:R-:W1:Y:S04]  /*12110*/  SHFL.IDX PT, R14, R7, RZ, 0x181f ;  /* 0x00181fff070e7589 */ /* 0x000e6800000e0000 */
[----:B------:R-:W2:Y:S04]  /*12120*/  SHFL.IDX PT, R2, R8, RZ, 0x181f ;  /* 0x00181fff08027589 */ /* 0x000ea800000e0000 */
[----:B------:R-:W3:Y:S04]  /*12130*/  SHFL.IDX PT, R20, R7, 0x1, 0x181f ;  /* 0x00381f0007147f89 */ /* 0x000ee800000e0000 */
[----:B------:R-:W4:Y:S04]  /*12140*/  SHFL.IDX PT, R10, R8, 0x1, 0x181f ;  /* 0x00381f00080a7f89 */ /* 0x000f2800000e0000 */
[----:B------:R-:W-:Y:S01]  /*12150*/  SHFL.IDX PT, R9, R8, 0x2, 0x181f ;  /* 0x00581f0008097f89 */ /* 0x000fe200000e0000 */
[----:B0-----:R-:W-:-:S04]  /*12160*/  LOP3.LUT R3, R3, 0x7f, RZ, 0xc0, !PT ;  /* 0x0000007f03037812 */ /* 0x001fc800078ec0ff */
[----:B------:R-:W-:-:S05]  /*12170*/  SHF.R.U32.HI R3, RZ, 0x3, R3 ;  /* 0x00000003ff037819 */ /* 0x000fca0000011603 */
[----:B------:R-:W-:-:S04]  /*12180*/  VIADD R4, R3, UR43 ;  /* 0x0000002b03047c36 */ /* 0x000fc80008000000 */
[C---:B------:R-:W-:Y:S01]  /*12190*/  VIADD R12, R4.reuse, 0x10 ;  /* 0x00000010040c7836 */ /* 0x040fe20000000000 */
[----:B------:R-:W-:-:S04]  /*121a0*/  ISETP.GE.AND P1, PT, R4, R5, PT ;  /* 0x000000050400720c */ /* 0x000fc80003f26270 */
[----:B------:R-:W-:Y:S01]  /*121b0*/  ISETP.GE.AND P3, PT, R12, R5, PT ;  /* 0x000000050c00720c */ /* 0x000fe20003f66270 */
[----:B------:R-:W-:-:S08]  /*121c0*/  VIADD R12, R4, 0x20 ;  /* 0x00000020040c7836 */ /* 0x000fd00000000000 */
[----:B-1----:R-:W-:Y:S02]  /*121d0*/  @!P1 LEA R14, P2, R17, R14, 0x1 ;  /* 0x0000000e110e9211 */ /* 0x002fe400078408ff */
[----:B------:R-:W-:-:S03]  /*121e0*/  @!P1 LEA R21, R23, UR48, 0x1 ;  /* 0x0000003017159c11 */ /* 0x000fc6000f8e08ff */
[----:B--2---:R-:W-:Y:S02]  /*121f0*/  @!P1 IMAD.X R3, RZ, RZ, R2, P2 ;  /* 0x000000ffff039224 */ /* 0x004fe400010e0602 */
[----:B------:R-:W-:Y:S02]  /*12200*/  @!P1 IMAD.MOV.U32 R2, RZ, RZ, R14 ;  /* 0x000000ffff029224 */ /* 0x000fe400078e000e */
[----:B------:R-:W0:Y:S04]  /*12210*/  SHFL.IDX PT, R14, R7, 0x2, 0x181f ;  /* 0x00581f00070e7f89 */ /* 0x000e2800000e0000 */
[----:B------:R3:W-:Y:S01]  /*12220*/  @!P1 LDGSTS.E.BYPASS.LTC128B.128 [R21+0x8400], desc[UR36][R2.64], !P0 ;  /* 0x0840000002159fae */ /* 0x0007e2000c101d64 */
[----:B------:R-:W-:Y:S01]  /*12230*/  ISETP.GE.AND P1, PT, R12, R5, PT ;  /* 0x000000050c00720c */ /* 0x000fe20003f26270 */
[----:B------:R-:W-:Y:S01]  /*12240*/  VIADD R12, R4, 0x30 ;  /* 0x00000030040c7836 */ /* 0x000fe20000000000 */
[----:B---3--:R-:W-:-:S02]  /*12250*/  @!P3 LEA R2, P2, R17, R20, 0x1 ;  /* 0x000000141102b211 */ /* 0x008fc400078408ff */
[----:B------:R-:W1:Y:S01]  /*12260*/  SHFL.IDX PT, R20, R7, 0x3, 0x181f ;  /* 0x00781f0007147f89 */ /* 0x000e6200000e0000 */
[----:B------:R-:W-:Y:S02]  /*12270*/  @!P3 LEA R21, R23, UR48, 0x1 ;  /* 0x000000301715bc11 */ /* 0x000fe4000f8e08ff */
[----:B----4-:R-:W-:-:S06]  /*12280*/  @!P3 IMAD.X R3, RZ, RZ, R10, P2 ;  /* 0x000000ffff03b224 */ /* 0x010fcc00010e060a */
[----:B------:R-:W-:Y:S01]  /*12290*/  @!P1 LEA R25, R23, UR48, 0x1 ;  /* 0x0000003017199c11 */ /* 0x000fe2000f8e08ff */
[----:B------:R-:W2:Y:S04]  /*122a0*/  SHFL.IDX PT, R10, R8, 0x3, 0x181f ;  /* 0x00781f00080a7f89 */ /* 0x000ea800000e0000 */
[----:B------:R0:W-:Y:S01]  /*122b0*/  @!P3 LDGSTS.E.BYPASS.LTC128B.128 [R21+0x8c00], desc[UR36][R2.64], !P0 ;  /* 0x08c000000215bfae */ /* 0x0001e2000c101d64 */
[----:B------:R-:W-:Y:S01]  /*122c0*/  ISETP.GE.AND P3, PT, R12, R5, PT ;  /* 0x000000050c00720c */ /* 0x000fe20003f66270 */
[----:B------:R-:W-:Y:S01]  /*122d0*/  VIADD R12, R4, 0x40 ;  /* 0x00000040040c7836 */ /* 0x000fe20000000000 */
[----:B0-----:R-:W-:Y:S02]  /*122e0*/  @!P1 LEA R2, P2, R17, R14, 0x1 ;  /* 0x0000000e11029211 */ /* 0x001fe400078408ff */
[----:B------:R-:W0:Y:S09]  /*122f0*/  SHFL.IDX PT, R14, R7, 0x4, 0x181f ;  /* 0x00981f00070e7f89 */ /* 0x000e3200000e0000 */
[----:B------:R-:W-:Y:S01]  /*12300*/  @!P3 LEA R21, R23, UR48, 0x1 ;  /* 0x000000301715bc11 */ /* 0x000fe2000f8e08ff */
[----:B------:R-:W-:-:S02]  /*12310*/  @!P1 IMAD.X R3, RZ, RZ, R9, P2 ;  /* 0x000000ffff039224 */ /* 0x000fc400010e0609 */
[----:B------:R-:W3:Y:S04]  /*12320*/  SHFL.IDX PT, R9, R8, 0x4, 0x181f ;  /* 0x00981f0008097f89 */ /* 0x000ee800000e0000 */
[----:B------:R1:W-:Y:S01]  /*12330*/  @!P1 LDGSTS.E.BYPASS.LTC128B.128 [R25+0x9400], desc[UR36][R2.64], !P0 ;  /* 0x0940000002199fae */ /* 0x0003e2000c101d64 */
[----:B------:R-:W-:Y:S01]  /*12340*/  ISETP.GE.AND P1, PT, R12, R5, PT ;  /* 0x000000050c00720c */ /* 0x000fe20003f26270 */
[----:B------:R-:W-:Y:S01]  /*12350*/  VIADD R12, R4, 0x50 ;  /* 0x00000050040c7836 */ /* 0x000fe20000000000 */
[----:B-1----:R-:W-:Y:S02]  /*12360*/  @!P3 LEA R2, P2, R17, R20, 0x1 ;  /* 0x000000141102b211 */ /* 0x002fe400078408ff */
[----:B------:R-:W1:Y:S09]  /*12370*/  SHFL.IDX PT, R20, R7, 0x5, 0x181f ;  /* 0x00b81f0007147f89 */ /* 0x000e7200000e0000 */
[----:B------:R-:W-:Y:S01]  /*12380*/  @!P1 LEA R25, R23, UR48, 0x1 ;  /* 0x0000003017199c11 */ /* 0x000fe2000f8e08ff */
[----:B--2---:R-:W-:-:S02]  /*12390*/  @!P3 IMAD.X R3, RZ, RZ, R10, P2 ;  /* 0x000000ffff03b224 */ /* 0x004fc400010e060a */
[----:B------:R-:W2:Y:S04]  /*123a0*/  SHFL.IDX PT, R10, R8, 0x5, 0x181f ;  /* 0x00b81f00080a7f89 */ /* 0x000ea800000e0000 */
[----:B------:R0:W-:Y:S01]  /*123b0*/  @!P3 LDGSTS.E.BYPASS.LTC128B.128 [R21+0x9c00], desc[UR36][R2.64], !P0 ;  /* 0x09c000000215bfae */ /* 0x0001e2000c101d64 */
[----:B------:R-:W-:Y:S01]  /*123c0*/  ISETP.GE.AND P3, PT, R12, R5, PT ;  /* 0x000000050c00720c */ /* 0x000fe20003f66270 */
[----:B------:R-:W-:Y:S01]  /*123d0*/  VIADD R12, R4, 0x60 ;  /* 0x00000060040c7836 */ /* 0x000fe20000000000 */
[----:B0-----:R-:W-:Y:S02]  /*123e0*/  @!P1 LEA R2, P2, R17, R14, 0x1 ;  /* 0x0000000e11029211 */ /* 0x001fe400078408ff */
[----:B------:R-:W0:Y:S09]  /*123f0*/  SHFL.IDX PT, R14, R7, 0x6, 0x181f ;  /* 0x00d81f00070e7f89 */ /* 0x000e3200000e0000 */
[----:B------:R-:W-:Y:S01]  /*12400*/  @!P3 LEA R21, R23, UR48, 0x1 ;  /* 0x000000301715bc11 */ /* 0x000fe2000f8e08ff */
[----:B---3--:R-:W-:-:S02]  /*12410*/  @!P1 IMAD.X R3, RZ, RZ, R9, P2 ;  /* 0x000000ffff039224 */ /* 0x008fc400010e0609 */
[----:B------:R-:W3:Y:S04]  /*12420*/  SHFL.IDX PT, R9, R8, 0x6, 0x181f ;  /* 0x00d81f0008097f89 */ /* 0x000ee800000e0000 */
[----:B------:R1:W-:Y:S01]  /*12430*/  @!P1 LDGSTS.E.BYPASS.LTC128B.128 [R25+0xa400], desc[UR36][R2.64], !P0 ;  /* 0x0a40000002199fae */ /* 0x0003e2000c101d64 */
[----:B------:R-:W-:Y:S01]  /*12440*/  ISETP.GE.AND P1, PT, R12, R5, PT ;  /* 0x000000050c00720c */ /* 0x000fe20003f26270 */
[----:B------:R-:W-:Y:S02]  /*12450*/  VIADD R12, R4, 0x70 ;  /* 0x00000070040c7836 */ /* 0x000fe40000000000 */
[----:B------:R-:W-:Y:S01]  /*12460*/  SHFL.IDX PT, R8, R8, 0x7, 0x181f ;  /* 0x00f81f0008087f89 */ /* 0x000fe200000e0000 */
[----:B-1----:R-:W-:-:S09]  /*12470*/  @!P3 LEA R2, P2, R17, R20, 0x1 ;  /* 0x000000141102b211 */ /* 0x002fd200078408ff */
[----:B------:R-:W-:Y:S01]  /*12480*/  @!P1 LEA R25, R23, UR48, 0x1 ;  /* 0x0000003017199c11 */ /* 0x000fe2000f8e08ff */
[----:B--2---:R-:W-:Y:S02]  /*12490*/  @!P3 IMAD.X R3, RZ, RZ, R10, P2 ;  /* 0x000000ffff03b224 */ /* 0x004fe400010e060a */
[----:B------:R-:W1:Y:S04]  /*124a0*/  SHFL.IDX PT, R10, R7, 0x7, 0x181f ;  /* 0x00f81f00070a7f89 */ /* 0x000e6800000e0000 */
[----:B------:R0:W-:Y:S01]  /*124b0*/  @!P3 LDGSTS.E.BYPASS.LTC128B.128 [R21+0xac00], desc[UR36][R2.64], !P0 ;  /* 0x0ac000000215bfae */ /* 0x0001e2000c101d64 */
[----:B------:R-:W-:Y:S01]  /*124c0*/  ISETP.GE.AND P3, PT, R12, R5, PT ;  /* 0x000000050c00720c */ /* 0x000fe20003f66270 */
[----:B------:R-:W-:Y:S02]  /*124d0*/  VIADD R12, R4, 0x80 ;  /* 0x00000080040c7836 */ /* 0x000fe40000000000 */
[----:B------:R-:W-:Y:S01]  /*124e0*/  SHFL.IDX PT, R7, R6, 0x2, 0x181f ;  /* 0x00581f0006077f89 */ /* 0x000fe200000e0000 */
[----:B0-----:R-:W-:-:S03]  /*124f0*/  @!P1 LEA R2, P2, R17, R14, 0x1 ;  /* 0x0000000e11029211 */ /* 0x001fc600078408ff */
[----:B------:R-:W0:Y:S06]  /*12500*/  SHFL.IDX PT, R14, R0, RZ, 0x181f ;  /* 0x00181fff000e7589 */ /* 0x000e2c00000e0000 */
[----:B------:R-:W-:Y:S01]  /*12510*/  @!P3 LEA R21, R23, UR48, 0x1 ;  /* 0x000000301715bc11 */ /* 0x000fe2000f8e08ff */
[----:B---3--:R-:W-:Y:S02]  /*12520*/  @!P1 IMAD.X R3, RZ, RZ, R9, P2 ;  /* 0x000000ffff039224 */ /* 0x008fe400010e0609 */
[----:B------:R-:W2:Y:S04]  /*12530*/  SHFL.IDX PT, R9, R6, RZ, 0x181f ;  /* 0x00181fff06097589 */ /* 0x000ea800000e0000 */
[----:B------:R1:W-:Y:S01]  /*12540*/  @!P1 LDGSTS.E.BYPASS.LTC128B.128 [R25+0xb400], desc[UR36][R2.64], !P0 ;  /* 0x0b40000002199fae */ /* 0x0003e2000c101d64 */
[----:B------:R-:W-:Y:S01]  /*12550*/  ISETP.GE.AND P1, PT, R12, R5, PT ;  /* 0x000000050c00720c */ /* 0x000fe20003f26270 */
[----:B------:R-:W-:Y:S01]  /*12560*/  VIADD R12, R4, 0x90 ;  /* 0x00000090040c7836 */ /* 0x000fe20000000000 */
[----:B-1----:R-:W-:-:S02]  /*12570*/  @!P3 LEA R2, P2, R17, R10, 0x1 ;  /* 0x0000000a1102b211 */ /* 0x002fc400078408ff */
[----:B------:R-:W1:Y:S03]  /*12580*/  SHFL.IDX PT, R10, R0, 0x1, 0x181f ;  /* 0x00381f00000a7f89 */ /* 0x000e6600000e0000 */
[----:B------:R-:W-:Y:S02]  /*12590*/  @!P3 IMAD.X R3, RZ, RZ, R8, P2 ;  /* 0x000000ffff03b224 */ /* 0x000fe400010e0608 */
[----:B------:R-:W3:Y:S04]  /*125a0*/  SHFL.IDX PT, R8, R6, 0x1, 0x181f ;  /* 0x00381f0006087f89 */ /* 0x000ee800000e0000 */
[----:B------:R0:W-:Y:S01]  /*125b0*/  @!P3 LDGSTS.E.BYPASS.LTC128B.128 [R21+0xbc00], desc[UR36][R2.64], !P0 ;  /* 0x0bc000000215bfae */ /* 0x0001e2000c101d64 */
[----:B------:R-:W-:Y:S01]  /*125c0*/  ISETP.GE.AND P3, PT, R12, R5, PT ;  /* 0x000000050c00720c */ /* 0x000fe20003f66270 */
[----:B------:R-:W-:-:S02]  /*125d0*/  VIADD R12, R4, 0xa0 ;  /* 0x000000a0040c7836 */ /* 0x000fc40000000000 */
[----:B------:R-:W-:Y:S01]  /*125e0*/  SHFL.IDX PT, R6, R6, 0x3, 0x181f ;  /* 0x00781f0006067f89 */ /* 0x000fe200000e0000 */
[----:B0-----:R-:W-:-:S03]  /*125f0*/  @!P1 LEA R2, P2, R17, R14, 0x1 ;  /* 0x0000000e11029211 */ /* 0x001fc600078408ff */
[----:B------:R-:W0:Y:S02]  /*12600*/  SHFL.IDX PT, R14, R0, 0x2, 0x181f ;  /* 0x00581f00000e7f89 */ /* 0x000e2400000e0000 */
[----:B--2---:R-:W-:Y:S01]  /*12610*/  @!P1 IMAD.X R3, RZ, RZ, R9, P2 ;  /* 0x000000ffff039224 */ /* 0x004fe200010e0609 */
[----:B------:R-:W-:-:S05]  /*12620*/  @!P1 LEA R9, R23, UR48, 0x1 ;  /* 0x0000003017099c11 */ /* 0x000fca000f8e08ff */
[----:B------:R1:W-:Y:S01]  /*12630*/  @!P1 LDGSTS.E.BYPASS.LTC128B.128 [R9+0xc400], desc[UR36][R2.64], !P0 ;  /* 0x0c40000002099fae */ /* 0x0003e2000c101d64 */
[----:B------:R-:W-:Y:S02]  /*12640*/  ISETP.GE.AND P1, PT, R12, R5, PT ;  /* 0x000000050c00720c */ /* 0x000fe40003f26270 */
[----:B-1----:R-:W-:Y:S02]  /*12650*/  @!P3 LEA R2, P2, R17, R10, 0x1 ;  /* 0x0000000a1102b211 */ /* 0x002fe400078408ff */
[----:B------:R-:W-:-:S03]  /*12660*/  @!P3 LEA R9, R23, UR48, 0x1 ;  /* 0x000000301709bc11 */ /* 0x000fc6000f8e08ff */
[----:B---3--:R-:W-:-:S05]  /*12670*/  @!P3 IMAD.X R3, RZ, RZ, R8, P2 ;  /* 0x000000ffff03b224 */ /* 0x008fca00010e0608 */
[----:B------:R0:W-:Y:S02]  /*12680*/  @!P3 LDGSTS.E.BYPASS.LTC128B.128 [R9+0xcc00], desc[UR36][R2.64], !P0 ;  /* 0x0cc000000209bfae */ /* 0x0001e4000c101d64 */
[----:B0-----:R-:W-:Y:S02]  /*12690*/  @!P1 LEA R2, P2, R17, R14, 0x1 ;  /* 0x0000000e11029211 */ /* 0x001fe400078408ff */
[----:B------:R0:W1:Y:S03]  /*126a0*/  SHFL.IDX PT, R14, R0, 0x3, 0x181f ;  /* 0x00781f00000e7f89 */ /* 0x00006600000e0000 */
[----:B------:R-:W-:Y:S01]  /*126b0*/  @!P1 IMAD.X R3, RZ, RZ, R7, P2 ;  /* 0x000000ffff039224 */ /* 0x000fe200010e0607 */
[----:B------:R-:W-:-:S05]  /*126c0*/  @!P1 LEA R7, R23, UR48, 0x1 ;  /* 0x0000003017079c11 */ /* 0x000fca000f8e08ff */
[----:B------:R0:W-:Y:S02]  /*126d0*/  @!P1 LDGSTS.E.BYPASS.LTC128B.128 [R7+0xd400], desc[UR36][R2.64], !P0 ;  /* 0x0d40000002079fae */ /* 0x0001e4000c101d64 */
.L_x_13952:
[----:B------:R-:W-:Y:S02]  /*126e0*/  VIADD R4, R4, 0xb0 ;  /* 0x000000b004047836 */ /* 0x000fe40000000000 */
[----:B0-----:R-:W-:-:S03]  /*126f0*/  IMAD.MOV.U32 R0, RZ, RZ, 0x1 ;  /* 0x00000001ff007424 */ /* 0x001fc600078e00ff */
        /* <DEDUP_REMOVED lines=14> */
[----:B------:R-:W-:-:S05]  /*127e0*/  VIADD R22, R22, 0xfffffffe ;  /* 0xfffffffe16167836 */ /* 0x000fca0000000000 */
[----:B------:R-:W-:Y:S01]  /*127f0*/  ISETP.GE.AND P1, PT, R22, UR52, PT ;  /* 0x0000003416007c0c */ /* 0x000fe2000bf26270 */
[----:B------:R-:W1:Y:S02]  /*12800*/  SYNCS.PHASECHK.TRANS64.TRYWAIT P0, [UR48+0x16820], R0 ;  /* 0x01682000ff0075a7 */ /* 0x000e640008000170 */
[----:B01----:R-:W-:Y:S10]  /*12810*/  @!P0 BRA `(.L_x_13875) ;  /* 0x0000003400488947 */ /* 0x003ff40003800000 */
.L_x_13953:
[----:B------:R-:W-:Y:S02]  /*12820*/  IMAD.MOV.U32 R25, RZ, RZ, 0x1 ;  /* 0x00000001ff197424 */ /* 0x000fe400078e00ff */
[----:B------:R-:W-:Y:S01]  /*12830*/  IMAD.MOV.U32 R21, RZ, RZ, RZ ;  /* 0x000000ffff157224 */ /* 0x000fe200078e00ff */
[----:B------:R-:W-:Y:S06]  /*12840*/  @!P1 BRA `(.L_x_13876) ;  /* 0x0000001000009947 */ /* 0x000fec0003800000 */
[----:B------:R-:W1:Y:S01]  /*12850*/  S2R R2, SR_TID.X ;  /* 0x0000000000027919 */ /* 0x000e620000002100 */
[----:B------:R-:W-:Y:S01]  /*12860*/  UIADD3 UR4, UR47, 0x1, URZ ;  /* 0x000000012f047890 */ /* 0x000fe2000fffe03f */
[----:B0-----:R-:W-:Y:S01]  /*12870*/  LOP3.LUT R3, RZ, UR45, RZ, 0x33, !PT ;  /* 0x0000002dff037c12 */ /* 0x001fe2000f8e33ff */
[----:B------:R-:W-:Y:S01]  /*12880*/  BSSY B0, `(.L_x_13876) ;  /* 0x00000fc000007945 */ /* 0x000fe20003800000 */
[----:B------:R-:W-:Y:S01]  /*12890*/  LOP3.LUT R5, RZ, UR44, RZ, 0x33, !PT ;  /* 0x0000002cff057c12 */ /* 0x000fe2000f8e33ff */
[----:B------:R-:W-:Y:S01]  /*128a0*/  UIMAD UR4, UR4, UR39, URZ ;  /* 0x00000027040472a4 */ /* 0x000fe2000f8e023f */
[----:B------:R-:W-:Y:S02]  /*128b0*/  IMAD.MOV.U32 R22, RZ, RZ, 0x1 ;  /* 0x00000001ff167424 */ /* 0x000fe400078e00ff */
[----:B------:R-:W-:-:S03]  /*128c0*/  IMAD.MOV.U32 R8, RZ, RZ, RZ ;  /* 0x000000ffff087224 */ /* 0x000fc600078e00ff */
[----:B------:R-:W-:Y:S01]  /*128d0*/  LOP3.LUT R0, RZ, UR4, RZ, 0x33, !PT ;  /* 0x00000004ff007c12 */ /* 0x000fe2000f8e33ff */
[----:B------:R-:W-:Y:S02]  /*128e0*/  ULDC UR4, c[0x0][0x2f4] ;  /* 0x0000bd0000047ab9 */ /* 0x000fe40000000800 */
[----:B------:R-:W-:Y:S02]  /*128f0*/  ISETP.GE.AND P1, PT, R17, UR4, PT ;  /* 0x0000000411007c0c */ /* 0x000fe4000bf26270 */
[----:B------:R-:W-:-:S04]  /*12900*/  VIADDMNMX R0, R0, -UR46, R3, !PT ;  /* 0x8000002e00007c46 */ /* 0x000fc8000f800103 */
[----:B------:R-:W-:-:S04]  /*12910*/  VIMNMX R5, R0, R5, !PT ;  /* 0x0000000500057248 */ /* 0x000fc80007fe0100 */
[----:B------:R-:W-:Y:S02]  /*12920*/  IADD3 R27, -R5, -0x2, RZ ;  /* 0xfffffffe051b7810 */ /* 0x000fe40007ffe1ff */
[----:B-1----:R-:W-:-:S04]  /*12930*/  LOP3.LUT R2, R2, 0x7f, RZ, 0xc0, !PT ;  /* 0x0000007f02027812 */ /* 0x002fc800078ec0ff */
        /* <DEDUP_REMOVED lines=8> */
.L_x_13889:
        /* <DEDUP_REMOVED lines=11> */
[----:B------:R-:W-:Y:S02]  /*12a70*/  IMAD R5, R29, UR5, R2 ;  /* 0x000000051d057c24 */ /* 0x000fe4000f8e0202 */
[----:B------:R-:W-:-:S04]  /*12a80*/  IMAD.MOV.U32 R2, RZ, RZ, R9 ;  /* 0x000000ffff027224 */ /* 0x000fc800078e0009 */
[----:B------:R-:W-:Y:S01]  /*12a90*/  IMAD.WIDE.U32 R2, R29, UR4, R2 ;  /* 0x000000041d027c25 */ /* 0x000fe2000f8e0002 */
[----:B------:R-:W-:-:S03]  /*12aa0*/  ULDC.64 UR4, c[0x0][0x418] ;  /* 0x0001060000047ab9 */ /* 0x000fc60000000a00 */
[----:B------:R-:W-:Y:S01]  /*12ab0*/  IMAD.IADD R3, R5, 0x1, R3 ;  /* 0x0000000105037824 */ /* 0x000fe200078e0203 */
        /* <DEDUP_REMOVED lines=14> */
.L_x_13877:
[----:B------:R-:W-:Y:S01]  /*12ba0*/  LEA R7, R21, UR48, 0x3 ;  /* 0x0000003015077c11 */ /* 0x000fe2000f8e18ff */
[----:B------:R-:W-:Y:S01]  /*12bb0*/  BSSY B1, `(.L_x_13878) ;  /* 0x0000004000017945 */ /* 0x000fe20003800000 */
[----:B------:R-:W-:-:S04]  /*12bc0*/  SHF.L.U32 R2, R25, 0x1f, RZ ;  /* 0x0000001f19027819 */ /* 0x000fc800000006ff */
[----:B------:R-:W0:Y:S02]  /*12bd0*/  SYNCS.PHASECHK.TRANS64.TRYWAIT P0, [R7+URZ+0x16840], R2 ;  /* 0x01684002070075a7 */ /* 0x000e24000800017f */
[----:B0-----:R-:W-:Y:S05]  /*12be0*/  @!P0 BRA `(.L_x_13879) ;  /* 0x00000030006c8947 */ /* 0x001fea0003800000 */
.L_x_13954:
[----:B------:R-:W-:Y:S05]  /*12bf0*/  BSYNC B1 ;  /* 0x0000000000017941 */ /* 0x000fea0003800000 */
.L_x_13878:
        /* <DEDUP_REMOVED lines=29> */
[----:B------:R-:W-:Y:S01]  /*12dd0*/  IMAD.SHL.U32 R11, R17, 0x2, RZ ;  /* 0x00000002110b7824 */ /* 0x000fe200078e00ff */
[----:B------:R-:W-:Y:S02]  /*12de0*/  LEA R10, R10, UR48, 0x1 ;  /* 0x000000300a0a7c11 */ /* 0x000fe4000f8e08ff */
        /* <DEDUP_REMOVED lines=35> */
[----:B--2---:R0:W-:Y:S03]  /*13020*/  LDGSTS.E.BYPASS.LTC128B.128 [R10+0x11400], desc[UR36][R2.64], !P2 ;  /* 0x11400000020a7fae */ /* 0x0041e6000d101d64 */
.L_x_13972:
[----:B0-----:R-:W-:-:S05]  /*13030*/  IMAD.SHL.U32 R2, R17, 0x2, RZ ;  /* 0x0000000211027824 */ /* 0x001fca00078e00ff */
[----:B------:R-:W-:-:S05]  /*13040*/  IADD3 R2, P0, R14, R2, RZ ;  /* 0x000000020e027210 */ /* 0x000fca0007f1e0ff */
[----:B------:R-:W-:Y:S01]  /*13050*/  IMAD.X R3, RZ, RZ, R20, P0 ;  /* 0x000000ffff037224 */ /* 0x000fe200000e0614 */
[----:B------:R-:W-:-:S04]  /*13060*/  PLOP3.LUT P0, PT, PT, PT, PT, 0x80, 0x0 ;  /* 0x000000000000781c */ /* 0x000fc80003f0f070 */
[----:B------:R-:W-:Y:S01]  /*13070*/  @!PT LDS RZ, [RZ] ;  /* 0x00000000fffff984 */ /* 0x000fe20000000800 */
[----:B------:R-:W-:Y:S01]  /*13080*/  @!PT LDS RZ, [RZ] ;  /* 0x00000000fffff984 */ /* 0x000fe20000000800 */
[----:B------:R-:W-:Y:S01]  /*13090*/  @!PT LDS RZ, [RZ] ;  /* 0x00000000fffff984 */ /* 0x000fe20000000800 */
[----:B------:R0:W-:Y:S01]  /*130a0*/  LDGSTS.E.BYPASS.LTC128B.128 [R10+0x11c00], desc[UR36][R2.64], !P2 ;  /* 0x11c00000020a7fae */ /* 0x0001e2000d101d64 */
[----:B------:R-:W-:-:S08]  /*130b0*/  NOP ;  /* 0x0000000000007918 */ /* 0x000fd00000000000 */
.L_x_13881:
        /* <DEDUP_REMOVED lines=12> */
.L_x_13882:
[----:B------:R0:W-:Y:S01]  /*13180*/  SYNCS.ARRIVE.TRANS64.A1T0 RZ, [R7+URZ+0x16830], RZ ;  /* 0x016830ff07ff79a7 */ /* 0x0001e2000810003f */
[----:B------:R-:W-:Y:S05]  /*13190*/  @!P3 BRA `(.L_x_13883) ;  /* 0x000000000004b947 */ /* 0x000fea0003800000 */
[----:B------:R-:W-:Y:S01]  /*131a0*/  BPT.TRAP 0x1 ;  /* 0x000000040000795c */ /* 0x000fe20000300000 */
.L_x_13883:
[----:B------:R-:W-:Y:S01]  /*131b0*/  SHF.L.U32 R2, R22, 0x1f, RZ ;  /* 0x0000001f16027819 */ /* 0x000fe200000006ff */
[----:B------:R-:W-:Y:S01]  /*131c0*/  BSSY B1, `(.L_x_13884) ;  /* 0x0000004000017945 */ /* 0x000fe20003800000 */
[----:B0-----:R-:W-:-:S04]  /*131d0*/  LEA R7, R8, UR48, 0x3 ;  /* 0x0000003008077c11 */ /* 0x001fc8000f8e18ff */
[----:B------:R-:W0:Y:S02]  /*131e0*/  SYNCS.PHASECHK.TRANS64.TRYWAIT P0, [R7+URZ+0x16860], R2 ;  /* 0x01686002070075a7 */ /* 0x000e24000800017f */
[----:B0-----:R-:W-:Y:S05]  /*131f0*/  @!P0 BRA `(.L_x_13885) ;  /* 0x00000034005c8947 */ /* 0x001fea0003800000 */
.L_x_13973:
[----:B------:R-:W-:Y:S05]  /*13200*/  BSYNC B1 ;  /* 0x0000000000017941 */ /* 0x000fea0003800000 */
.L_x_13884:
[----:B------:R-:W-:Y:S01]  /*13210*/  UMOV UR4, 0xffffffff ;  /* 0xffffffff00047882 */ /* 0x000fe20000000000 */
[----:B------:R-:W-:Y:S02]  /*13220*/  IMAD R8, R8, 0x2000, R23 ;  /* 0x0000200008087824 */ /* 0x000fe400078e0217 */
[----:B------:R-:W-:Y:S01]  /*13230*/  IMAD.SHL.U32 R20, R17, 0x2, RZ ;  /* 0x0000000211147824 */ /* 0x000fe200078e00ff */
        /* <DEDUP_REMOVED lines=21> */
[----:B------:R-:W2:Y:S03]  /*13390*/  SHFL.IDX PT, R12, R16, 0x4, 0x181f ;  /* 0x00981f00100c7f89 */ /* 0x000ea600000e0000 */
[----:B-----5:R-:W-:Y:S02]  /*133a0*/  IMAD.X R3, RZ, RZ, R10, P2 ;  /* 0x000000ffff037224 */ /* 0x020fe400010e060a */
[----:B------:R-:W3:Y:S04]  /*133b0*/  SHFL.IDX PT, R10, R19, 0x4, 0x181f ;  /* 0x00981f00130a7f89 */ /* 0x000ee800000e0000 */
        /* <DEDUP_REMOVED lines=15> */
[----:B0-----:R-:W-:-:S05]  /*134b0*/  IADD3 R2, P2, R11, R20, RZ ;  /* 0x000000140b027210 */ /* 0x001fca0007f5e0ff */
[----:B-1----:R-:W-:-:S05]  /*134c0*/  IMAD.X R3, RZ, RZ, R9, P2 ;  /* 0x000000ffff037224 */ /* 0x002fca00010e0609 */
[----:B------:R2:W-:Y:S01]  /*134d0*/  LDGSTS.E.BYPASS.LTC128B.128 [R8+0x2c00], desc[UR36][R2.64], !P0 ;  /* 0x02c0000002087fae */ /* 0x0005e2000c101d64 */
[----:B------:R-:W-:Y:S02]  /*134e0*/  ISETP.LT.OR P0, PT, R4, 0x61, P1 ;  /* 0x000000610400780c */ /* 0x000fe40000f01670 */
[----:B--2---:R-:W-:-:S05]  /*134f0*/  IADD3 R2, P2, R12, R20, RZ ;  /* 0x000000140c027210 */ /* 0x004fca0007f5e0ff */
[----:B---3--:R-:W-:-:S06]  /*13500*/  IMAD.X R3, RZ, RZ, R10, P2 ;  /* 0x000000ffff037224 */ /* 0x008fcc00010e060a */
[----:B----4-:R0:W-:Y:S02]  /*13510*/  LDGSTS.E.BYPASS.LTC128B.128 [R8+0x3400], desc[UR36][R2.64], !P0 ;  /* 0x0340000002087fae */ /* 0x0101e4000c101d64 */
.L_x_13991:
        /* <DEDUP_REMOVED lines=19> */
.L_x_13887:
        /* <DEDUP_REMOVED lines=12> */
.L_x_13888:
[----:B------:R-:W-:Y:S01]  /*13710*/  R2UR UR4, R28 ;  /* 0x000000001c0472ca */ /* 0x000fe200000e0000 */
[----:B------:R-:W-:Y:S01]  /*13720*/  ULDC.64 UR6, c[0x0][0x330] ;  /* 0x0000cc0000067ab9 */ /* 0x000fe20000000a00 */
[----:B------:R-:W-:Y:S01]  /*13730*/  VIADD R27, R27, 0xffffffff ;  /* 0xffffffff1b1b7836 */ /* 0x000fe20000000000 */
[----:B------:R0:W-:Y:S01]  /*13740*/  SYNCS.ARRIVE.TRANS64.A1T0 RZ, [R7+URZ+0x16850], RZ ;  /* 0x016850ff07ff79a7 */ /* 0x0001e2000810003f */
[----:B------:R-:W-:Y:S02]  /*13750*/  IMAD.U32 R5, RZ, RZ, UR6 ;  /* 0x00000006ff057e24 */ /* 0x000fe4000f8e00ff */
[----:B------:R-:W-:Y:S01]  /*13760*/  IMAD.MOV.U32 R3, RZ, RZ, R9 ;  /* 0x000000ffff037224 */ /* 0x000fe200078e0009 */
[----:B------:R-:W-:Y:S01]  /*13770*/  ISETP.GT.AND P0, PT, R27, UR52, PT ;  /* 0x000000341b007c0c */ /* 0x000fe2000bf04270 */
[----:B------:R-:W-:Y:S02]  /*13780*/  VIADD R4, R4, 0x80 ;  /* 0x0000008004047836 */ /* 0x000fe40000000000 */
[----:B------:R-:W-:-:S03]  /*13790*/  IMAD.WIDE.U32 R2, R5, UR42, R2 ;  /* 0x0000002a05027c25 */ /* 0x000fc6000f8e0002 */
[----:B------:R-:W-:Y:S01]  /*137a0*/  UIMAD UR4, UR4, UR6, URZ ;  /* 0x00000006040472a4 */ /* 0x000fe2000f8e023f */
[----:B------:R-:W-:Y:S02]  /*137b0*/  VIADD R0, R0, 0xffffff80 ;  /* 0xffffff8000007836 */ /* 0x000fe40000000000 */
[----:B------:R-:W-:Y:S01]  /*137c0*/  IMAD.MOV.U32 R22, RZ, RZ, R25 ;  /* 0x000000ffff167224 */ /* 0x000fe200078e0019 */
[----:B------:R-:W-:Y:S01]  /*137d0*/  UIMAD UR4, UR42, UR7, UR4 ;  /* 0x000000072a0472a4 */ /* 0x000fe2000f8e0204 */
[----:B------:R-:W-:Y:S02]  /*137e0*/  IMAD.MOV.U32 R8, RZ, RZ, R21 ;  /* 0x000000ffff087224 */ /* 0x000fe400078e0015 */
[----:B------:R-:W-:Y:S02]  /*137f0*/  ULDC.64 UR6, c[0x0][0x318] ;  /* 0x0000c60000067ab9 */ /* 0x000fe40000000a00 */
[----:B------:R-:W-:Y:S01]  /*13800*/  LEA R16, P2, R2, UR6, 0x1 ;  /* 0x0000000602107c11 */ /* 0x000fe2000f8408ff */
[----:B------:R-:W-:-:S05]  /*13810*/  VIADD R19, R3, UR4 ;  /* 0x0000000403137c36 */ /* 0x000fca0008000000 */
[----:B------:R-:W-:Y:S01]  /*13820*/  LEA.HI.X R19, R2, UR7, R19, 0x1, P2 ;  /* 0x0000000702137c11 */ /* 0x000fe200090f0c13 */
[----:B0-----:R-:W-:Y:S06]  /*13830*/  @P0 BRA `(.L_x_13889) ;  /* 0xfffffff000600947 */ /* 0x001fec000383ffff */
[----:B------:R-:W-:Y:S05]  /*13840*/  BSYNC B0 ;  /* 0x0000000000007941 */ /* 0x000fea0003800000 */
.L_x_13876:
[----:B------:R-:W-:-:S06]  /*13850*/  ULOP3.LUT UR4, UR38, 0x2, URZ, 0xfc, !UPT ;  /* 0x0000000226047892 */ /* 0x000fcc000f8efc3f */
[----:B0-----:R-:W-:-:S05]  /*13860*/  IMAD.U32 R0, RZ, RZ, UR4 ;  /* 0x00000004ff007e24 */ /* 0x001fca000f8e00ff */
[----:B------:R-:W-:-:S13]  /*13870*/  ISETP.NE.AND P0, PT, R0, 0x3, PT ;  /* 0x000000030000780c */ /* 0x000fda0003f05270 */
[----:B------:R-:W-:Y:S05]  /*13880*/  @!P0 BRA `(.L_x_13890) ;  /* 0x0000000000048947 */ /* 0x000fea0003800000 */
[----:B------:R-:W-:Y:S01]  /*13890*/  BPT.TRAP 0x1 ;  /* 0x000000040000795c */ /* 0x000fe20000300000 */
.L_x_13890:
[----:B------:R-:W-:Y:S01]  /*138a0*/  LEA R0, R21, UR48, 0x3 ;  /* 0x0000003015007c11 */ /* 0x000fe2000f8e18ff */
        /* <DEDUP_REMOVED lines=11> */
.L_x_13992:
[----:B------:R-:W-:Y:S05]  /*13960*/  BSYNC B0 ;  /* 0x0000000000007941 */ /* 0x000fea0003800000 */
.L_x_13891:
[----:B------:R-:W-:-:S03]  /*13970*/  UMOV UR4, 0xffffffff ;  /* 0xffffffff00047882 */ /* 0x000fc60000000000 */
[----:B------:R-:W-:Y:S05]  /*13980*/  BRA.DIV UR4, `(.L_x_13893) ;  /* 0x0000003604ec7947 */ /* 0x000fea000b800000 */
[----:B------:R-:W1:Y:S01]  /*13990*/  SHFL.IDX PT, R14, R16, RZ, 0x181f ;  /* 0x00181fff100e7589 */ /* 0x000e6200000e0000 */
[----:B------:R-:W-:Y:S01]  /*139a0*/  ULDC UR4, c[0x0][0x2f4] ;  /* 0x0000bd0000047ab9 */ /* 0x000fe20000000800 */
[----:B------:R-:W-:Y:S02]  /*139b0*/  LEA R4, R4, UR48, 0x1 ;  /* 0x0000003004047c11 */ /* 0x000fe4000f8e08ff */
[----:B------:R-:W2:Y:S01]  /*139c0*/  SHFL.IDX PT, R2, R16, 0x1, 0x181f ;  /* 0x00381f0010027f89 */ /* 0x000ea200000e0000 */
[C---:B------:R-:W-:Y:S01]  /*139d0*/  ISETP.GE.AND P0, PT, R17.reuse, UR4, PT ;  /* 0x0000000411007c0c */ /* 0x040fe2000bf06270 */
[----:B------:R-:W-:Y:S02]  /*139e0*/  IMAD.SHL.U32 R17, R17, 0x2, RZ ;  /* 0x0000000211117824 */ /* 0x000fe400078e00ff */
        /* <DEDUP_REMOVED lines=15> */
[----:B----4-:R-:W-:-:S03]  /*13ae0*/  IMAD.X R3, RZ, RZ, R18, P5 ;  /* 0x000000ffff037224 */ /* 0x010fc600028e0612 */
        /* <DEDUP_REMOVED lines=14> */
[----:B-----5:R-:W-:Y:S01]  /*13bd0*/  IADD3 R2, P2, R14, R17, RZ ;  /* 0x000000110e027210 */ /* 0x020fe20007f5e0ff */
[----:B---3--:R-:W-:Y:S01]  /*13be0*/  IMAD.X R7, RZ, RZ, R20, P3 ;  /* 0x000000ffff077224 */ /* 0x008fe200018e0614 */
[----:B------:R1:W2:Y:S03]  /*13bf0*/  SHFL.IDX PT, R14, R16, 0x7, 0x181f ;  /* 0x00f81f00100e7f89 */ /* 0x0002a600000e0000 */
        /* <DEDUP_REMOVED lines=10> */
.L_x_14010:
[----:B------:R-:W-:Y:S02]  /*13ca0*/  ISETP.LT.OR P0, PT, R5, 0x71, P0 ;  /* 0x000000710500780c */ /* 0x000fe40000701670 */
[----:B-1----:R-:W-:-:S05]  /*13cb0*/  IADD3 R2, P1, R14, R17, RZ ;  /* 0x000000110e027210 */ /* 0x002fca0007f3e0ff */
[----:B------:R-:W-:-:S06]  /*13cc0*/  IMAD.X R3, RZ, RZ, R19, P1 ;  /* 0x000000ffff037224 */ /* 0x000fcc00008e0613 */
[----:B------:R-:W-:Y:S01]  /*13cd0*/  @!PT LDS RZ, [RZ] ;  /* 0x00000000fffff984 */ /* 0x000fe20000000800 */
[----:B------:R-:W-:Y:S01]  /*13ce0*/  @!PT LDS RZ, [RZ] ;  /* 0x00000000fffff984 */ /* 0x000fe20000000800 */
[----:B------:R-:W-:Y:S01]  /*13cf0*/  @!PT LDS RZ, [RZ] ;  /* 0x00000000fffff984 */ /* 0x000fe20000000800 */
[----:B------:R0:W-:Y:S01]  /*13d00*/  LDGSTS.E.BYPASS.LTC128B.128 [R4+0x3c00], desc[UR36][R2.64], !P0 ;  /* 0x03c0000002047fae */ /* 0x0001e2000c101d64 */
[----:B------:R-:W-:Y:S01]  /*13d10*/  PLOP3.LUT P0, PT, PT, PT, PT, 0x80, 0x0 ;  /* 0x000000000000781c */ /* 0x000fe20003f0f070 */
[----:B------:R-:W-:-:S12]  /*13d20*/  NOP ;  /* 0x0000000000007918 */ /* 0x000fd80000000000 */
.L_x_13894:
        /* <DEDUP_REMOVED lines=12> */
.L_x_13895:
[----:B------:R-:W-:Y:S01]  /*13df0*/  VIADD R2, R21, 0x1 ;  /* 0x0000000115027836 */ /* 0x000fe20000000000 */
[----:B------:R0:W-:Y:S04]  /*13e00*/  SYNCS.ARRIVE.TRANS64.A1T0 RZ, [R0+URZ+0x16850], RZ ;  /* 0x016850ff00ff79a7 */ /* 0x0001e8000810003f */
[----:B------:R-:W-:-:S04]  /*13e10*/  ISETP.NE.AND P0, PT, R2, 0x2, PT ;  /* 0x000000020200780c */ /* 0x000fc80003f05270 */
[----:B0-----:R-:W-:Y:S02]  /*13e20*/  SEL R0, RZ, 0x1, P0 ;  /* 0x00000001ff007807 */ /* 0x001fe40000000000 */
[----:B------:R-:W-:Y:S02]  /*13e30*/  SEL R2, R2, RZ, P0 ;  /* 0x000000ff02027207 */ /* 0x000fe40000000000 */
[----:B------:R-:W-:-:S07]  /*13e40*/  LOP3.LUT R0, R25, R0, RZ, 0x3c, !PT ;  /* 0x0000000019007212 */ /* 0x000fce00078e3cff */
.L_x_13857:
[----:B------:R-:W0:Y:S01]  /*13e50*/  S2R R4, SR_CgaCtaId ;  /* 0x0000000000047919 */ /* 0x000e220000008800 */
[----:B------:R-:W-:Y:S02]  /*13e60*/  MOV R3, 0x400 ;  /* 0x0000040000037802 */ /* 0x000fe40000000f00 */
[----:B------:R-:W-:Y:S02]  /*13e70*/  SHF.L.U32 R10, R10, 0x1f, RZ ;  /* 0x0000001f0a0a7819 */ /* 0x000fe400000006ff */
[----:B0-----:R-:W-:-:S04]  /*13e80*/  LEA R7, R4, R3, 0x18 ;  /* 0x0000000304077211 */ /* 0x001fc800078ec0ff */
[----:B------:R-:W0:Y:S02]  /*13e90*/  SYNCS.PHASECHK.TRANS64.TRYWAIT P0, [R7+URZ+0x16820], R10 ;  /* 0x0168200a070075a7 */ /* 0x000e24000800017f */
[----:B0-----:R-:W-:Y:S05]  /*13ea0*/  @!P0 BRA `(.L_x_13896) ;  /* 0x0000003800f08947 */ /* 0x001fea0003800000 */
.L_x_14011:
[----:B------:R-:W-:-:S03]  /*13eb0*/  UMOV UR4, 0xffffffff ;  /* 0xffffffff00047882 */ /* 0x000fc60000000000 */
[----:B------:R-:W-:Y:S05]  /*13ec0*/  BRA.DIV UR4, `(.L_x_13897) ;  /* 0x0000003a04fc7947 */ /* 0x000fea000b800000 */
[----:B------:R-:W1:Y:S02]  /*13ed0*/  S2R R3, SR_TID.X ;  /* 0x0000000000037919 */ /* 0x000e640000002100 */
[----:B-1----:R-:W-:-:S04]  /*13ee0*/  SHF.R.U32.HI R3, RZ, 0x5, R3 ;  /* 0x00000005ff037819 */ /* 0x002fc80000011603 */
[----:B------:R-:W-:-:S05]  /*13ef0*/  LOP3.LUT R3, R3, 0x3, RZ, 0xc0, !PT ;  /* 0x0000000303037812 */ /* 0x000fca00078ec0ff */
[----:B------:R1:W2:Y:S02]  /*13f00*/  SHFL.IDX PT, R14, R3, RZ, 0x1f ;  /* 0x00001fff030e7589 */ /* 0x0002a400000e0000 */
.L_x_14014:
[----:B--2---:R-:W-:-:S13]  /*13f10*/  ISETP.NE.AND P0, PT, R14, RZ, PT ;  /* 0x000000ff0e00720c */ /* 0x004fda0003f05270 */
[----:B------:R-:W-:Y:S05]  /*13f20*/  @P0 BRA `(.L_x_13765) ;  /* 0x0000000000880947 */ /* 0x000fea0003800000 */
[----:B------:R-:W-:-:S03]  /*13f30*/  UMOV UR4, 0xffffffff ;  /* 0xffffffff00047882 */ /* 0x000fc60000000000 */
[----:B------:R-:W-:Y:S05]  /*13f40*/  BRA.DIV UR4, `(.L_x_13898) ;  /* 0x0000003e04107947 */ /* 0x000fea000b800000 */
[----:B------:R-:W-:-:S13]  /*13f50*/  ELECT P6, URZ, PT ;  /* 0x00000000003f782f */ /* 0x000fda00038c0000 */
.L_x_14017:
[----:B------:R-:W-:Y:S05]  /*13f60*/  @!P6 BRA `(.L_x_13765) ;  /* 0x000000000078e947 */ /* 0x000fea0003800000 */
[----:B------:R-:W-:-:S06]  /*13f70*/  ULOP3.LUT UR4, UR38, 0x2, URZ, 0xfc, !UPT ;  /* 0x0000000226047892 */ /* 0x000fcc000f8efc3f */
[----:B-1----:R-:W-:-:S05]  /*13f80*/  IMAD.U32 R3, RZ, RZ, UR4 ;  /* 0x00000004ff037e24 */ /* 0x002fca000f8e00ff */
[----:B------:R-:W-:-:S13]  /*13f90*/  ISETP.NE.AND P0, PT, R3, 0x3, PT ;  /* 0x000000030300780c */ /* 0x000fda0003f05270 */
[----:B------:R-:W-:Y:S05]  /*13fa0*/  @!P0 BRA `(.L_x_13899) ;  /* 0x0000000000048947 */ /* 0x000fea0003800000 */
[----:B------:R-:W-:Y:S01]  /*13fb0*/  BPT.TRAP 0x1 ;  /* 0x000000040000795c */ /* 0x000fe20000300000 */
.L_x_13899:
[----:B------:R-:W-:Y:S01]  /*13fc0*/  IMAD R5, R2, 0x8, R7 ;  /* 0x0000000802057824 */ /* 0x000fe200078e0207 */
[----:B------:R-:W-:Y:S01]  /*13fd0*/  SHF.L.U32 R4, R0, 0x1f, RZ ;  /* 0x0000001f00047819 */ /* 0x000fe200000006ff */
[----:B------:R-:W-:-:S03]  /*13fe0*/  VIADD R2, R2, 0x1 ;  /* 0x0000000102027836 */ /* 0x000fc60000000000 */
[----:B------:R-:W1:Y:S02]  /*13ff0*/  SYNCS.PHASECHK.TRANS64.TRYWAIT P1, [R5+URZ+0x16840], R4 ;  /* 0x01684004050075a7 */ /* 0x000e64000802017f */
[----:B------:R-:W-:-:S04]  /*14000*/  ISETP.NE.AND P2, PT, R2, 0x2, PT ;  /* 0x000000020200780c */ /* 0x000fc80003f45270 */
[----:B------:R-:W-:Y:S01]  /*14010*/  SEL R3, RZ, 0x1, P2 ;  /* 0x00000001ff037807 */ /* 0x000fe20001000000 */
[----:B-1----:R-:W-:Y:S08]  /*14020*/  @!P1 BRA `(.L_x_13900) ;  /* 0x0000003800f89947 */ /* 0x002ff00003800000 */
.L_x_14018:
[----:B------:R-:W-:Y:S02]  /*14030*/  SEL R2, R2, RZ, P2 ;  /* 0x000000ff02027207 */ /* 0x000fe40001000000 */
[----:B------:R-:W-:Y:S01]  /*14040*/  LOP3.LUT R0, R0, R3, RZ, 0x3c, !PT ;  /* 0x0000000300007212 */ /* 0x000fe200078e3cff */
[----:B------:R-:W-:Y:S06]  /*14050*/  @!P0 BRA `(.L_x_13901) ;  /* 0x0000000000048947 */ /* 0x000fec0003800000 */
[----:B------:R-:W-:Y:S01]  /*14060*/  BPT.TRAP 0x1 ;  /* 0x000000040000795c */ /* 0x000fe20000300000 */
.L_x_13901:
[----:B------:R-:W-:Y:S01]  /*14070*/  IMAD R3, R2, 0x8, R7 ;  /* 0x0000000802037824 */ /* 0x000fe200078e0207 */
[----:B------:R-:W-:-:S04]  /*14080*/  SHF.L.U32 R0, R0, 0x1f, RZ ;  /* 0x0000001f00007819 */ /* 0x000fc800000006ff */
[----:B------:R-:W2:Y:S02]  /*14090*/  SYNCS.PHASECHK.TRANS64.TRYWAIT P1, [R3+URZ+0x16840], R0 ;  /* 0x01684000030075a7 */ /* 0x000ea4000802017f */
[----:B--2---:R-:W-:Y:S05]  /*140a0*/  @!P1 BRA `(.L_x_13902) ;  /* 0x0000003800ec9947 */ /* 0x004fea0003800000 */
.L_x_14019:
[----:B------:R-:W-:Y:S05]  /*140b0*/  @!P0 BRA `(.L_x_13903) ;  /* 0x0000000000048947 */ /* 0x000fea0003800000 */
[----:B------:R-:W-:Y:S01]  /*140c0*/  BPT.TRAP 0x1 ;  /* 0x000000040000795c */ /* 0x000fe20000300000 */
.L_x_13903:
[----:B------:R-:W3:Y:S02]  /*140d0*/  SYNCS.PHASECHK.TRANS64.TRYWAIT P1, [R5+URZ+0x16860], R4 ;  /* 0x01686004050075a7 */ /* 0x000ee4000802017f */
[----:B---3--:R-:W-:Y:S05]  /*140e0*/  @!P1 BRA `(.L_x_13904) ;  /* 0x0000003800f09947 */ /* 0x008fea0003800000 */
.L_x_14020:
[----:B------:R-:W-:Y:S05]  /*140f0*/  @!P0 BRA `(.L_x_13905) ;  /* 0x0000000000048947 */ /* 0x000fea0003800000 */
[----:B------:R-:W-:Y:S01]  /*14100*/  BPT.TRAP 0x1 ;  /* 0x000000040000795c */ /* 0x000fe20000300000 */
.L_x_13905:
[----:B----4-:R4:W0:Y:S02]  /*14110*/  SYNCS.PHASECHK.TRANS64.TRYWAIT P0, [R3+URZ+0x16860], R0 ;  /* 0x01686000030075a7 */ /* 0x010824000800017f */
[----:B0-----:R-:W-:Y:S05]  /*14120*/  @!P0 NANOSLEEP.SYNCS 0x989680 ;  /* 0x009896800000895d */ /* 0x001fea0003900000 */
[----:B------:R-:W0:Y:S02]  /*14130*/  @!P0 SYNCS.PHASECHK.TRANS64 P0, [R3+URZ+0x16860], R0 ;  /* 0x01686000030085a7 */ /* 0x000e24000800007f */
[----:B0-----:R-:W-:Y:S05]  /*14140*/  @!P0 BRA `(.L_x_13905) ;  /* 0xfffffffc00f08947 */ /* 0x001fea000383ffff */
.L_x_13765:
[----:B------:R-:W-:Y:S05]  /*14150*/  BSYNC B6 ;  /* 0x0000000000067941 */ /* 0x000fea0003800000 */
.L_x_13762:
[----:B------:R-:W-:Y:S05]  /*14160*/  EXIT ;  /* 0x000000000000794d */ /* 0x000fea0003800000 */
.L_x_13775:
[----:B0-----:R-:W-:-:S04]  /*14170*/  IMAD.U32 R3, RZ, RZ, UR43 ;  /* 0x0000002bff037e24 */ /* 0x001fc8000f8e00ff */
[----:B------:R0:W1:Y:S03]  /*14180*/  SYNCS.PHASECHK.TRANS64.TRYWAIT P0, [R3+URZ+0x16800], R0 ;  /* 0x01680000030075a7 */ /* 0x000066000800017f */
[----:B-1----:R-:W-:Y:S05]  /*14190*/  @!P0 NANOSLEEP.SYNCS 0x989680 ;  /* 0x009896800000895d */ /* 0x002fea0003900000 */
[----:B------:R-:W1:Y:S02]  /*141a0*/  @!P0 SYNCS.PHASECHK.TRANS64 P0, [R3+URZ+0x16800], R0 ;  /* 0x01680000030085a7 */ /* 0x000e64000800007f */
[----:B-1----:R-:W-:Y:S05]  /*141b0*/  @!P0 BRA `(.L_x_13775) ;  /* 0xfffffffc00ec8947 */ /* 0x002fea000383ffff */
[----:B------:R-:W-:Y:S05]  /*141c0*/  BRA `(.L_x_13906) ;  /* 0xfffffed400147947 */ /* 0x000fea000383ffff */
.L_x_13779:
[----:B0-----:R-:W-:-:S04]  /*141d0*/  IMAD.U32 R3, RZ, RZ, UR43 ;  /* 0x0000002bff037e24 */ /* 0x001fc8000f8e00ff */
[----:B------:R0:W2:Y:S03]  /*141e0*/  SYNCS.PHASECHK.TRANS64.TRYWAIT P1, [R3+URZ+0x16830], R0 ;  /* 0x01683000030075a7 */ /* 0x0000a6000802017f */
[----:B--2---:R-:W-:Y:S05]  /*141f0*/  @!P1 NANOSLEEP.SYNCS 0x989680 ;  /* 0x009896800000995d */ /* 0x004fea0003900000 */
[----:B------:R-:W2:Y:S02]  /*14200*/  @!P1 SYNCS.PHASECHK.TRANS64 P1, [R3+URZ+0x16830], R0 ;  /* 0x01683000030095a7 */ /* 0x000ea4000802007f */
[----:B--2---:R-:W-:Y:S05]  /*14210*/  @!P1 BRA `(.L_x_13779) ;  /* 0xfffffffc00ec9947 */ /* 0x004fea000383ffff */
[----:B------:R-:W-:Y:S05]  /*14220*/  BRA `(.L_x_13778) ;  /* 0xfffffed400307947 */ /* 0x000fea000383ffff */
.L_x_13796:
[----:B-1----:R-:W-:-:S04]  /*14230*/  IMAD.U32 R11, RZ, RZ, UR7 ;  /* 0x00000007ff0b7e24 */ /* 0x002fc8000f8e00ff */
[----:B------:R1:W2:Y:S03]  /*14240*/  SYNCS.PHASECHK.TRANS64.TRYWAIT P1, [R11+URZ+0x16830], R10 ;  /* 0x0168300a0b0075a7 */ /* 0x0002a6000802017f */
[----:B--2---:R-:W-:Y:S05]  /*14250*/  @!P1 NANOSLEEP.SYNCS 0x989680 ;  /* 0x009896800000995d */ /* 0x004fea0003900000 */
[----:B------:R-:W2:Y:S02]  /*14260*/  @!P1 SYNCS.PHASECHK.TRANS64 P1, [R11+URZ+0x16830], R10 ;  /* 0x0168300a0b0095a7 */ /* 0x000ea4000802007f */
[----:B--2---:R-:W-:Y:S05]  /*14270*/  @!P1 BRA `(.L_x_13796) ;  /* 0xfffffffc00ec9947 */ /* 0x004fea000383ffff */
[----:B------:R-:W-:Y:S05]  /*14280*/  BRA `(.L_x_13793) ;  /* 0xffffff1000447947 */ /* 0x000fea000383ffff */
.L_x_13800:
[----:B-1----:R-:W-:-:S04]  /*14290*/  IMAD.U32 R11, RZ, RZ, UR10 ;  /* 0x0000000aff0b7e24 */ /* 0x002fc8000f8e00ff */
[----:B------:R1:W2:Y:S03]  /*142a0*/  SYNCS.PHASECHK.TRANS64.TRYWAIT P1, [R11+URZ+0x16850], R10 ;  /* 0x0168500a0b0075a7 */ /* 0x0002a6000802017f */
[----:B--2---:R-:W-:Y:S05]  /*142b0*/  @!P1 NANOSLEEP.SYNCS 0x989680 ;  /* 0x009896800000995d */ /* 0x004fea0003900000 */
[----:B------:R-:W2:Y:S02]  /*142c0*/  @!P1 SYNCS.PHASECHK.TRANS64 P1, [R11+URZ+0x16850], R10 ;  /* 0x0168500a0b0095a7 */ /* 0x000ea4000802007f */
[----:B--2---:R-:W-:Y:S05]  /*142d0*/  @!P1 BRA `(.L_x_13800) ;  /* 0xfffffffc00ec9947 */ /* 0x004fea000383ffff */
[----:B------:R-:W-:Y:S05]  /*142e0*/  BRA `(.L_x_13797) ;  /* 0xffffff1000c87947 */ /* 0x000fea000383ffff */
.L_x_13819:
[----:B-1----:R-:W-:-:S04]  /*142f0*/  IMAD.U32 R11, RZ, RZ, UR7 ;  /* 0x00000007ff0b7e24 */ /* 0x002fc8000f8e00ff */
[----:B------:R1:W2:Y:S03]  /*14300*/  SYNCS.PHASECHK.TRANS64.TRYWAIT P1, [R11+URZ+0x16830], R10 ;  /* 0x0168300a0b0075a7 */ /* 0x0002a6000802017f */
[----:B--2---:R-:W-:Y:S05]  /*14310*/  @!P1 NANOSLEEP.SYNCS 0x989680 ;  /* 0x009896800000995d */ /* 0x004fea0003900000 */
[----:B------:R-:W2:Y:S02]  /*14320*/  @!P1 SYNCS.PHASECHK.TRANS64 P1, [R11+URZ+0x16830], R10 ;  /* 0x0168300a0b0095a7 */ /* 0x000ea4000802007f */
[----:B--2---:R-:W-:Y:S05]  /*14330*/  @!P1 BRA `(.L_x_13819) ;  /* 0xfffffffc00ec9947 */ /* 0x004fea000383ffff */
[----:B------:R-:W-:Y:S05]  /*14340*/  BRA `(.L_x_13816) ;  /* 0xffffff4800547947 */ /* 0x000fea000383ffff */
.L_x_13823:
[----:B-1----:R-:W-:-:S04]  /*14350*/  IMAD.U32 R11, RZ, RZ, UR10 ;  /* 0x0000000aff0b7e24 */ /* 0x002fc8000f8e00ff */
[----:B------:R1:W2:Y:S03]  /*14360*/  SYNCS.PHASECHK.TRANS64.TRYWAIT P1, [R11+URZ+0x16850], R10 ;  /* 0x0168500a0b0075a7 */ /* 0x0002a6000802017f */
[----:B--2---:R-:W-:Y:S05]  /*14370*/  @!P1 NANOSLEEP.SYNCS 0x989680 ;  /* 0x009896800000995d */ /* 0x004fea0003900000 */
[----:B------:R-:W2:Y:S02]  /*14380*/  @!P1 SYNCS.PHASECHK.TRANS64 P1, [R11+URZ+0x16850], R10 ;  /* 0x0168500a0b0095a7 */ /* 0x000ea4000802007f */
[----:B--2---:R-:W-:Y:S05]  /*14390*/  @!P1 BRA `(.L_x_13823) ;  /* 0xfffffffc00ec9947 */ /* 0x004fea000383ffff */
[----:B------:R-:W-:Y:S05]  /*143a0*/  BRA `(.L_x_13820) ;  /* 0xffffff4800d87947 */ /* 0x000fea000383ffff */
.L_x_13831:
[----:B-1----:R-:W-:-:S04]  /*143b0*/  IMAD.U32 R12, RZ, RZ, UR10 ;  /* 0x0000000aff0c7e24 */ /* 0x002fc8000f8e00ff */
[----:B------:R1:W2:Y:S03]  /*143c0*/  SYNCS.PHASECHK.TRANS64.TRYWAIT P1, [R12+URZ+0x16830], R11 ;  /* 0x0168300b0c0075a7 */ /* 0x0002a6000802017f */
[----:B--2---:R-:W-:Y:S05]  /*143d0*/  @!P1 NANOSLEEP.SYNCS 0x989680 ;  /* 0x009896800000995d */ /* 0x004fea0003900000 */
[----:B------:R-:W2:Y:S02]  /*143e0*/  @!P1 SYNCS.PHASECHK.TRANS64 P1, [R12+URZ+0x16830], R11 ;  /* 0x0168300b0c0095a7 */ /* 0x000ea4000802007f */
[----:B--2---:R-:W-:Y:S05]  /*143f0*/  @!P1 BRA `(.L_x_13831) ;  /* 0xfffffffc00ec9947 */ /* 0x004fea000383ffff */
[----:B------:R-:W-:Y:S05]  /*14400*/  BRA `(.L_x_13828) ;  /* 0xffffff6c00947947 */ /* 0x000fea000383ffff */
.L_x_13835:
[----:B-1----:R-:W-:-:S04]  /*14410*/  IMAD.U32 R12, RZ, RZ, UR10 ;  /* 0x0000000aff0c7e24 */ /* 0x002fc8000f8e00ff */
[----:B------:R1:W2:Y:S03]  /*14420*/  SYNCS.PHASECHK.TRANS64.TRYWAIT P1, [R12+URZ+0x16850], R11 ;  /* 0x0168500b0c0075a7 */ /* 0x0002a6000802017f */
[----:B--2---:R-:W-:Y:S05]  /*14430*/  @!P1 NANOSLEEP.SYNCS 0x989680 ;  /* 0x009896800000995d */ /* 0x004fea0003900000 */
[----:B------:R-:W2:Y:S02]  /*14440*/  @!P1 SYNCS.PHASECHK.TRANS64 P1, [R12+URZ+0x16850], R11 ;  /* 0x0168500b0c0095a7 */ /* 0x000ea4000802007f */
[----:B--2---:R-:W-:Y:S05]  /*14450*/  @!P1 BRA `(.L_x_13835) ;  /* 0xfffffffc00ec9947 */ /* 0x004fea000383ffff */
[----:B------:R-:W-:Y:S05]  /*14460*/  BRA `(.L_x_13832) ;  /* 0xffffff7000087947 */ /* 0x000fea000383ffff */
.L_x_13850:
[----:B-1----:R-:W-:-:S04]  /*14470*/  IMAD.U32 R5, RZ, RZ, UR8 ;  /* 0x00000008ff057e24 */ /* 0x002fc8000f8e00ff */
[----:B------:R1:W3:Y:S03]  /*14480*/  SYNCS.PHASECHK.TRANS64.TRYWAIT P1, [R5+URZ+0x16850], R0 ;  /* 0x01685000050075a7 */ /* 0x0002e6000802017f */
[----:B---3--:R-:W-:Y:S05]  /*14490*/  @!P1 NANOSLEEP.SYNCS 0x989680 ;  /* 0x009896800000995d */ /* 0x008fea0003900000 */
[----:B------:R-:W3:Y:S02]  /*144a0*/  @!P1 SYNCS.PHASECHK.TRANS64 P1, [R5+URZ+0x16850], R0 ;  /* 0x01685000050095a7 */ /* 0x000ee4000802007f */
[----:B---3--:R-:W-:Y:S05]  /*144b0*/  @!P1 BRA `(.L_x_13850) ;  /* 0xfffffffc00ec9947 */ /* 0x008fea000383ffff */
[----:B------:R-:W-:Y:S05]  /*144c0*/  BRA `(.L_x_13849) ;  /* 0xffffffa000a47947 */ /* 0x000fea000383ffff */
.L_x_13868:
[----:B------:R-:W-:Y:S02]  /*144d0*/  IMAD.MOV.U32 R13, RZ, RZ, R17 ;  /* 0x000000ffff0d7224 */ /* 0x000fe400078e0011 */
[----:B------:R-:W-:Y:S02]  /*144e0*/  IMAD.MOV.U32 R12, RZ, RZ, RZ ;  /* 0x000000ffff0c7224 */ /* 0x000fe400078e00ff */
[----:B------:R-:W-:Y:S02]  /*144f0*/  IMAD.MOV.U32 R11, RZ, RZ, 0x1f ;  /* 0x0000001fff0b7424 */ /* 0x000fe400078e00ff */
[----:B------:R-:W-:-:S07]  /*14500*/  IMAD.MOV.U32 R15, RZ, RZ, -0x1 ;  /* 0xffffffffff0f7424 */ /* 0x000fce00078e00ff */
[----:B0----5:R-:W-:Y:S05]  /*14510*/  WARPSYNC.COLLECTIVE R15, `(.L_x_13907) ;  /* 0x000000000f087348 */ /* 0x021fea0003c00000 */
[----:B------:R1:W2:Y:S02]  /*14520*/  SHFL.IDX P6, R14, R13, R12, R11 ;  /* 0x0000000c0d0e7389 */ /* 0x0002a400000c000b */
[----:B012--5:R-:W-:Y:S01]  /*14530*/  ENDCOLLECTIVE ;  /* 0x000000000000791b */ /* 0x027fe20003800000 */
.L_x_13907:
[----:B------:R-:W-:Y:S05]  /*14540*/  BRA `(.L_x_13908) ;  /* 0xffffffcc00207947 */ /* 0x000fea000383ffff */
.L_x_13870:
[----:B0-----:R-:W-:-:S04]  /*14550*/  IMAD.U32 R2, RZ, RZ, UR48 ;  /* 0x00000030ff027e24 */ /* 0x001fc8000f8e00ff */
[----:B------:R0:W1:Y:S03]  /*14560*/  SYNCS.PHASECHK.TRANS64.TRYWAIT P0, [R2+URZ+0x16840], R9 ;  /* 0x01684009020075a7 */ /* 0x000066000800017f */
[----:B-1----:R-:W-:Y:S05]  /*14570*/  @!P0 NANOSLEEP.SYNCS 0x989680 ;  /* 0x009896800000895d */ /* 0x002fea0003900000 */
[----:B------:R-:W1:Y:S02]  /*14580*/  @!P0 SYNCS.PHASECHK.TRANS64 P0, [R2+URZ+0x16840], R9 ;  /* 0x01684009020085a7 */ /* 0x000e64000800007f */
[----:B-1----:R-:W-:Y:S05]  /*14590*/  @!P0 BRA `(.L_x_13870) ;  /* 0xfffffffc00ec8947 */ /* 0x002fea000383ffff */
[----:B------:R-:W-:Y:S05]  /*145a0*/  BRA `(.L_x_13909) ;  /* 0xffffffcc00a87947 */ /* 0x000fea000383ffff */
.L_x_13871:
        /* <DEDUP_REMOVED lines=8> */
.L_x_13911:
[----:B------:R-:W-:Y:S05]  /*14630*/  BSYNC B0 ;  /* 0x0000000000007941 */ /* 0x000fea0003800000 */
.L_x_13910:
        /* <DEDUP_REMOVED lines=9> */
.L_x_13912:
[----:B------:R-:W-:Y:S02]  /*146d0*/  IMAD.MOV.U32 R13, RZ, RZ, R4 ;  /* 0x000000ffff0d7224 */ /* 0x000fe400078e0004 */
[----:B------:R-:W-:Y:S01]  /*146e0*/  IMAD.MOV.U32 R12, RZ, RZ, 0x1 ;  /* 0x00000001ff0c7424 */ /* 0x000fe200078e00ff */
[----:B------:R-:W-:-:S05]  /*146f0*/  @P0 LEA R14, P1, R17, R14, 0x1 ;  /* 0x0000000e110e0211 */ /* 0x000fca00078208ff */
[----:B------:R-:W-:Y:S01]  /*14700*/  @P0 IMAD.X R3, RZ, RZ, R2, P1 ;  /* 0x000000ffff030224 */ /* 0x000fe200008e0602 */
[----:B------:R-:W-:Y:S01]  /*14710*/  ISETP.GE.AND P1, PT, R5, 0x21, PT ;  /* 0x000000210500780c */ /* 0x000fe20003f26270 */
[----:B------:R-:W-:-:S12]  /*14720*/  @P0 IMAD.MOV.U32 R2, RZ, RZ, R14 ;  /* 0x000000ffff020224 */ /* 0x000fd800078e000e */
[----:B------:R-:W-:Y:S05]  /*14730*/  WARPSYNC.COLLECTIVE R15, `(.L_x_13913) ;  /* 0x000000000f087348 */ /* 0x000fea0003c00000 */
[----:B------:R0:W1:Y:S02]  /*14740*/  SHFL.IDX P6, R14, R13, R12, R11 ;  /* 0x0000000c0d0e7389 */ /* 0x00006400000c000b */
[----:B01----:R-:W-:Y:S01]  /*14750*/  ENDCOLLECTIVE ;  /* 0x000000000000791b */ /* 0x003fe20003800000 */
.L_x_13913:
[----:B------:R-:W-:Y:S01]  /*14760*/  @!PT LDS RZ, [RZ] ;  /* 0x00000000fffff984 */ /* 0x000fe20000000800 */
[----:B------:R-:W-:Y:S01]  /*14770*/  @!PT LDS RZ, [RZ] ;  /* 0x00000000fffff984 */ /* 0x000fe20000000800 */
[----:B------:R-:W-:Y:S01]  /*14780*/  @!PT LDS RZ, [RZ] ;  /* 0x00000000fffff984 */ /* 0x000fe20000000800 */
[----:B------:R0:W-:Y:S01]  /*14790*/  @P0 LDGSTS.E.BYPASS.LTC128B.128 [R9+0xe400], desc[UR36][R2.64], !P3 ;  /* 0x0e40000002090fae */ /* 0x0001e2000d901d64 */
[----:B------:R-:W-:Y:S01]  /*147a0*/  ISETP.GE.AND P0, PT, R5, 0x11, PT ;  /* 0x000000110500780c */ /* 0x000fe20003f06270 */
[----:B------:R-:W-:Y:S01]  /*147b0*/  IMAD.MOV.U32 R13, RZ, RZ, R0 ;  /* 0x000000ffff0d7224 */ /* 0x000fe200078e0000 */
[----:B0-----:R-:W-:-:S11]  /*147c0*/  @P1 LEA R9, R23, UR48, 0x1 ;  /* 0x0000003017091c11 */ /* 0x001fd6000f8e08ff */
[----:B------:R-:W-:Y:S01]  /*147d0*/  @P0 LEA R21, R23, UR48, 0x1 ;  /* 0x0000003017150c11 */ /* 0x000fe2000f8e08ff */
[----:B------:R-:W-:-:S07]  /*147e0*/  IMAD.MOV.U32 R7, RZ, RZ, R14 ;  /* 0x000000ffff077224 */ /* 0x000fce00078e000e */
[----:B------:R-:W-:Y:S05]  /*147f0*/  WARPSYNC.COLLECTIVE R15, `(.L_x_13914) ;  /* 0x000000000f087348 */ /* 0x000fea0003c00000 */
[----:B------:R0:W1:Y:S02]  /*14800*/  SHFL.IDX P6, R14, R13, R12, R11 ;  /* 0x0000000c0d0e7389 */ /* 0x00006400000c000b */
[----:B01----:R-:W-:Y:S01]  /*14810*/  ENDCOLLECTIVE ;  /* 0x000000000000791b */ /* 0x003fe20003800000 */
.L_x_13914:
[----:B------:R-:W-:Y:S02]  /*14820*/  IMAD.MOV.U32 R13, RZ, RZ, R4 ;  /* 0x000000ffff0d7224 */ /* 0x000fe400078e0004 */
[----:B------:R-:W-:Y:S01]  /*14830*/  IMAD.MOV.U32 R12, RZ, RZ, 0x2 ;  /* 0x00000002ff0c7424 */ /* 0x000fe200078e00ff */
[----:B------:R-:W-:-:S13]  /*14840*/  @P0 LEA R2, P2, R17, R14, 0x1 ;  /* 0x0000000e11020211 */ /* 0x000fda00078408ff */
[----:B------:R-:W-:Y:S05]  /*14850*/  WARPSYNC.COLLECTIVE R15, `(.L_x_13915) ;  /* 0x000000000f087348 */ /* 0x000fea0003c00000 */
[----:B------:R0:W1:Y:S02]  /*14860*/  SHFL.IDX P6, R14, R13, R12, R11 ;  /* 0x0000000c0d0e7389 */ /* 0x00006400000c000b */
[----:B01----:R-:W-:Y:S01]  /*14870*/  ENDCOLLECTIVE ;  /* 0x000000000000791b */ /* 0x003fe20003800000 */
.L_x_13915:
        /* <DEDUP_REMOVED lines=10> */
.L_x_13916:
[----:B------:R-:W-:Y:S02]  /*14920*/  IMAD.MOV.U32 R13, RZ, RZ, R4 ;  /* 0x000000ffff0d7224 */ /* 0x000fe400078e0004 */
[----:B------:R-:W-:Y:S02]  /*14930*/  IMAD.MOV.U32 R12, RZ, RZ, 0x3 ;  /* 0x00000003ff0c7424 */ /* 0x000fe400078e00ff */
[----:B------:R-:W-:-:S07]  /*14940*/  IMAD.MOV.U32 R8, RZ, RZ, R14 ;  /* 0x000000ffff087224 */ /* 0x000fce00078e000e */
[----:B------:R-:W-:Y:S05]  /*14950*/  WARPSYNC.COLLECTIVE R15, `(.L_x_13917) ;  /* 0x000000000f087348 */ /* 0x000fea0003c00000 */
[----:B------:R0:W1:Y:S02]  /*14960*/  SHFL.IDX P6, R14, R13, R12, R11 ;  /* 0x0000000c0d0e7389 */ /* 0x00006400000c000b */
[----:B01----:R-:W-:Y:S01]  /*14970*/  ENDCOLLECTIVE ;  /* 0x000000000000791b */ /* 0x003fe20003800000 */
.L_x_13917:
[----:B------:R-:W-:-:S05]  /*14980*/  @P1 LEA R2, P0, R17, R8, 0x1 ;  /* 0x0000000811021211 */ /* 0x000fca00078008ff */
[----:B------:R-:W-:Y:S01]  /*14990*/  @P1 IMAD.X R3, RZ, RZ, R6, P0 ;  /* 0x000000ffff031224 */ /* 0x000fe200000e0606 */
[----:B------:R-:W-:-:S04]  /*149a0*/  ISETP.GE.AND P0, PT, R5, 0x31, PT ;  /* 0x000000310500780c */ /* 0x000fc80003f06270 */
[----:B------:R-:W-:Y:S01]  /*149b0*/  @!PT LDS RZ, [RZ] ;  /* 0x00000000fffff984 */ /* 0x000fe20000000800 */
[----:B------:R-:W-:Y:S01]  /*149c0*/  @!PT LDS RZ, [RZ] ;  /* 0x00000000fffff984 */ /* 0x000fe20000000800 */
[----:B------:R-:W-:Y:S01]  /*149d0*/  @!PT LDS RZ, [RZ] ;  /* 0x00000000fffff984 */ /* 0x000fe20000000800 */
[----:B------:R0:W-:Y:S01]  /*149e0*/  @P1 LDGSTS.E.BYPASS.LTC128B.128 [R9+0xf400], desc[UR36][R2.64], !P3 ;  /* 0x0f40000002091fae */ /* 0x0001e2000d901d64 */
[----:B------:R-:W-:Y:S01]  /*149f0*/  IMAD.MOV.U32 R13, RZ, RZ, R0 ;  /* 0x000000ffff0d7224 */ /* 0x000fe200078e0000 */
[----:B------:R-:W-:-:S07]  /*14a00*/  ISETP.GE.AND P1, PT, R5, 0x41, PT ;  /* 0x000000410500780c */ /* 0x000fce0003f26270 */
[----:B------:R-:W-:Y:S01]  /*14a10*/  @P0 LEA R21, R23, UR48, 0x1 ;  /* 0x0000003017150c11 */ /* 0x000fe2000f8e08ff */
[----:B------:R-:W-:-:S07]  /*14a20*/  IMAD.MOV.U32 R7, RZ, RZ, R14 ;  /* 0x000000ffff077224 */ /* 0x000fce00078e000e */
[----:B0-----:R-:W-:Y:S05]  /*14a30*/  WARPSYNC.COLLECTIVE R15, `(.L_x_13918) ;  /* 0x000000000f087348 */ /* 0x001fea0003c00000 */
[----:B------:R1:W2:Y:S02]  /*14a40*/  SHFL.IDX P6, R14, R13, R12, R11 ;  /* 0x0000000c0d0e7389 */ /* 0x0002a400000c000b */
[----:B012---:R-:W-:Y:S01]  /*14a50*/  ENDCOLLECTIVE ;  /* 0x000000000000791b */ /* 0x007fe20003800000 */
.L_x_13918:
[----:B------:R-:W-:Y:S01]  /*14a60*/  @P1 LEA R9, R23, UR48, 0x1 ;  /* 0x0000003017091c11 */ /* 0x000fe2000f8e08ff */
[----:B------:R-:W-:Y:S02]  /*14a70*/  IMAD.MOV.U32 R13, RZ, RZ, R4 ;  /* 0x000000ffff0d7224 */ /* 0x000fe400078e0004 */
[----:B------:R-:W-:Y:S01]  /*14a80*/  IMAD.MOV.U32 R12, RZ, RZ, 0x4 ;  /* 0x00000004ff0c7424 */ /* 0x000fe200078e00ff */
[----:B------:R-:W-:-:S13]  /*14a90*/  @P0 LEA R2, P2, R17, R14, 0x1 ;  /* 0x0000000e11020211 */ /* 0x000fda00078408ff */
[----:B------:R-:W-:Y:S05]  /*14aa0*/  WARPSYNC.COLLECTIVE R15, `(.L_x_13919) ;  /* 0x000000000f087348 */ /* 0x000fea0003c00000 */
[----:B------:R0:W1:Y:S02]  /*14ab0*/  SHFL.IDX P6, R14, R13, R12, R11 ;  /* 0x0000000c0d0e7389 */ /* 0x00006400000c000b */
[----:B01----:R-:W-:Y:S01]  /*14ac0*/  ENDCOLLECTIVE ;  /* 0x000000000000791b */ /* 0x003fe20003800000 */
.L_x_13919:
        /* <DEDUP_REMOVED lines=10> */
.L_x_13920:
[----:B------:R-:W-:Y:S02]  /*14b70*/  IMAD.MOV.U32 R13, RZ, RZ, R4 ;  /* 0x000000ffff0d7224 */ /* 0x000fe400078e0004 */
[----:B------:R-:W-:Y:S02]  /*14b80*/  IMAD.MOV.U32 R12, RZ, RZ, 0x5 ;  /* 0x00000005ff0c7424 */ /* 0x000fe400078e00ff */
[----:B------:R-:W-:-:S07]  /*14b90*/  IMAD.MOV.U32 R8, RZ, RZ, R14 ;  /* 0x000000ffff087224 */ /* 0x000fce00078e000e */
[----:B------:R-:W-:Y:S05]  /*14ba0*/  WARPSYNC.COLLECTIVE R15, `(.L_x_13921) ;  /* 0x000000000f087348 */ /* 0x000fea0003c00000 */
[----:B------:R0:W1:Y:S02]  /*14bb0*/  SHFL.IDX P6, R14, R13, R12, R11 ;  /* 0x0000000c0d0e7389 */ /* 0x00006400000c000b */
[----:B01----:R-:W-:Y:S01]  /*14bc0*/  ENDCOLLECTIVE ;  /* 0x000000000000791b */ /* 0x003fe20003800000 */
.L_x_13921:
        /* <DEDUP_REMOVED lines=8> */
[----:B------:R-:W-:Y:S01]  /*14c50*/  ISETP.GE.AND P1, PT, R5, 0x61, PT ;  /* 0x000000610500780c */ /* 0x000fe20003f26270 */
[----:B------:R-:W-:-:S12]  /*14c60*/  IMAD.MOV.U32 R7, RZ, RZ, R14 ;  /* 0x000000ffff077224 */ /* 0x000fd800078e000e */
[----:B0-----:R-:W-:Y:S05]  /*14c70*/  WARPSYNC.COLLECTIVE R15, `(.L_x_13922) ;  /* 0x000000000f087348 */ /* 0x001fea0003c00000 */
[----:B------:R1:W2:Y:S02]  /*14c80*/  SHFL.IDX P6, R14, R13, R12, R11 ;  /* 0x0000000c0d0e7389 */ /* 0x0002a400000c000b */
[----:B012---:R-:W-:Y:S01]  /*14c90*/  ENDCOLLECTIVE ;  /* 0x000000000000791b */ /* 0x007fe20003800000 */
.L_x_13922:
[----:B------:R-:W-:Y:S01]  /*14ca0*/  @P1 LEA R9, R23, UR48, 0x1 ;  /* 0x0000003017091c11 */ /* 0x000fe2000f8e08ff */
[----:B------:R-:W-:Y:S02]  /*14cb0*/  IMAD.MOV.U32 R13, RZ, RZ, R4 ;  /* 0x000000ffff0d7224 */ /* 0x000fe400078e0004 */
[----:B------:R-:W-:Y:S01]  /*14cc0*/  IMAD.MOV.U32 R12, RZ, RZ, 0x6 ;  /* 0x00000006ff0c7424 */ /* 0x000fe200078e00ff */
[----:B------:R-:W-:-:S13]  /*14cd0*/  @P0 LEA R2, P2, R17, R14, 0x1 ;  /* 0x0000000e11020211 */ /* 0x000fda00078408ff */
[----:B------:R-:W-:Y:S05]  /*14ce0*/  WARPSYNC.COLLECTIVE R15, `(.L_x_13923) ;  /* 0x000000000f087348 */ /* 0x000fea0003c00000 */
[----:B------:R0:W1:Y:S02]  /*14cf0*/  SHFL.IDX P6, R14, R13, R12, R11 ;  /* 0x0000000c0d0e7389 */ /* 0x00006400000c000b */
[----:B01----:R-:W-:Y:S01]  /*14d00*/  ENDCOLLECTIVE ;  /* 0x000000000000791b */ /* 0x003fe20003800000 */
.L_x_13923:
[----:B------:R-:W-:Y:S01]  /*14d10*/  @P0 IMAD.X R3, RZ, RZ, R7, P2 ;  /* 0x000000ffff030224 */ /* 0x000fe200010e0607 */
[----:B------:R-:W-:-:S05]  /*14d20*/  @P0 LEA R7, R23, UR48, 0x1 ;  /* 0x0000003017070c11 */ /* 0x000fca000f8e08ff */
        /* <DEDUP_REMOVED lines=9> */
.L_x_13924:
[----:B------:R-:W-:Y:S02]  /*14dc0*/  IMAD.MOV.U32 R13, RZ, RZ, R4 ;  /* 0x000000ffff0d7224 */ /* 0x000fe400078e0004 */
[----:B------:R-:W-:Y:S02]  /*14dd0*/  IMAD.MOV.U32 R12, RZ, RZ, 0x7 ;  /* 0x00000007ff0c7424 */ /* 0x000fe400078e00ff */
[----:B------:R-:W-:-:S07]  /*14de0*/  IMAD.MOV.U32 R8, RZ, RZ, R14 ;  /* 0x000000ffff087224 */ /* 0x000fce00078e000e */
[----:B------:R-:W-:Y:S05]  /*14df0*/  WARPSYNC.COLLECTIVE R15, `(.L_x_13925) ;  /* 0x000000000f087348 */ /* 0x000fea0003c00000 */
[----:B------:R0:W1:Y:S02]  /*14e00*/  SHFL.IDX P6, R14, R13, R12, R11 ;  /* 0x0000000c0d0e7389 */ /* 0x00006400000c000b */
[----:B01----:R-:W-:Y:S01]  /*14e10*/  ENDCOLLECTIVE ;  /* 0x000000000000791b */ /* 0x003fe20003800000 */
.L_x_13925:
[----:B------:R-:W-:-:S05]  /*14e20*/  @P1 LEA R2, P0, R17, R8, 0x1 ;  /* 0x0000000811021211 */ /* 0x000fca00078008ff */
        /* <DEDUP_REMOVED lines=10> */
.L_x_13926:
[----:B------:R-:W-:Y:S05]  /*14ed0*/  BRA `(.L_x_13927) ;  /* 0xffffffc800b87947 */ /* 0x000fea000383ffff */
.L_x_13874:
[----:B------:R-:W-:Y:S02]  /*14ee0*/  IMAD.MOV.U32 R13, RZ, RZ, R8 ;  /* 0x000000ffff0d7224 */ /* 0x000fe400078e0008 */
[----:B------:R-:W-:Y:S02]  /*14ef0*/  IMAD.MOV.U32 R12, RZ, RZ, RZ ;  /* 0x000000ffff0c7224 */ /* 0x000fe400078e00ff */
[----:B------:R-:W-:Y:S02]  /*14f00*/  IMAD.MOV.U32 R11, RZ, RZ, 0x181f ;  /* 0x0000181fff0b7424 */ /* 0x000fe400078e00ff */
[----:B------:R-:W-:Y:S02]  /*14f10*/  IMAD.MOV.U32 R15, RZ, RZ, -0x1 ;  /* 0xffffffffff0f7424 */ /* 0x000fe400078e00ff */
[----:B------:R-:W-:-:S07]  /*14f20*/  VIADD R4, R20, UR43 ;  /* 0x0000002b14047c36 */ /* 0x000fce0008000000 */
[----:B------:R-:W-:Y:S05]  /*14f30*/  WARPSYNC.COLLECTIVE R15, `(.L_x_13928) ;  /* 0x000000000f087348 */ /* 0x000fea0003c00000 */
[----:B------:R0:W1:Y:S02]  /*14f40*/  SHFL.IDX P6, R14, R13, R12, R11 ;  /* 0x0000000c0d0e7389 */ /* 0x00006400000c000b */
[----:B01----:R-:W-:Y:S01]  /*14f50*/  ENDCOLLECTIVE ;  /* 0x000000000000791b */ /* 0x003fe20003800000 */
.L_x_13928:
[----:B------:R-:W-:Y:S02]  /*14f60*/  VIADD R10, R4, 0x10 ;  /* 0x00000010040a7836 */ /* 0x000fe40000000000 */
[----:B------:R-:W-:Y:S02]  /*14f70*/  IMAD.MOV.U32 R13, RZ, RZ, R7 ;  /* 0x000000ffff0d7224 */ /* 0x000fe400078e0007 */
[----:B------:R-:W-:-:S07]  /*14f80*/  IMAD.MOV.U32 R2, RZ, RZ, R14 ;  /* 0x000000ffff027224 */ /* 0x000fce00078e000e */
[----:B------:R-:W-:Y:S05]  /*14f90*/  WARPSYNC.COLLECTIVE R15, `(.L_x_13929) ;  /* 0x000000000f087348 */ /* 0x000fea0003c00000 */
[----:B------:R0:W1:Y:S02]  /*14fa0*/  SHFL.IDX P6, R14, R13, R12, R11 ;  /* 0x0000000c0d0e7389 */ /* 0x00006400000c000b */
[----:B01----:R-:W-:Y:S01]  /*14fb0*/  ENDCOLLECTIVE ;  /* 0x000000000000791b */ /* 0x003fe20003800000 */
.L_x_13929:
[----:B------:R-:W-:Y:S02]  /*14fc0*/  ULDC UR4, c[0x0][0x288] ;  /* 0x0000a20000047ab9 */ /* 0x000fe40000000800 */
[----:B------:R-:W-:-:S05]  /*14fd0*/  IMAD R5, R9, UR4, RZ ;  /* 0x0000000409057c24 */ /* 0x000fca000f8e02ff */
[----:B------:R-:W-:Y:S01]  /*14fe0*/  ISETP.GE.AND P1, PT, R4, R5, PT ;  /* 0x000000050400720c */ /* 0x000fe20003f26270 */
[----:B------:R-:W-:Y:S02]  /*14ff0*/  IMAD.MOV.U32 R13, RZ, RZ, R8 ;  /* 0x000000ffff0d7224 */ /* 0x000fe400078e0008 */
[----:B------:R-:W-:-:S10]  /*15000*/  IMAD.MOV.U32 R12, RZ, RZ, 0x1 ;  /* 0x00000001ff0c7424 */ /* 0x000fd400078e00ff */
[----:B------:R-:W-:Y:S02]  /*15010*/  @!P1 LEA R21, R23, UR48, 0x1 ;  /* 0x0000003017159c11 */ /* 0x000fe4000f8e08ff */
[----:B------:R-:W-:-:S05]  /*15020*/  @!P1 LEA R14, P2, R17, R14, 0x1 ;  /* 0x0000000e110e9211 */ /* 0x000fca00078408ff */
[----:B------:R-:W-:Y:S02]  /*15030*/  @!P1 IMAD.X R3, RZ, RZ, R2, P2 ;  /* 0x000000ffff039224 */ /* 0x000fe400010e0602 */
[----:B------:R-:W-:-:S07]  /*15040*/  @!P1 IMAD.MOV.U32 R2, RZ, RZ, R14 ;  /* 0x000000ffff029224 */ /* 0x000fce00078e000e */
[----:B------:R-:W-:Y:S05]  /*15050*/  WARPSYNC.COLLECTIVE R15, `(.L_x_13930) ;  /* 0x000000000f087348 */ /* 0x000fea0003c00000 */
[----:B------:R0:W1:Y:S02]  /*15060*/  SHFL.IDX P6, R14, R13, R12, R11 ;  /* 0x0000000c0d0e7389 */ /* 0x00006400000c000b */
[----:B01----:R-:W-:Y:S01]  /*15070*/  ENDCOLLECTIVE ;  /* 0x000000000000791b */ /* 0x003fe20003800000 */
.L_x_13930:
[----:B------:R-:W-:Y:S01]  /*15080*/  @!PT LDS RZ, [RZ] ;  /* 0x00000000fffff984 */ /* 0x000fe20000000800 */
[----:B------:R-:W-:Y:S01]  /*15090*/  @!PT LDS RZ, [RZ] ;  /* 0x00000000fffff984 */ /* 0x000fe20000000800 */
[----:B------:R-:W-:Y:S01]  /*150a0*/  @!PT LDS RZ, [RZ] ;  /* 0x00000000fffff984 */ /* 0x000fe20000000800 */
[----:B------:R0:W-:Y:S01]  /*150b0*/  @!P1 LDGSTS.E.BYPASS.LTC128B.128 [R21+0x8400], desc[UR36][R2.64], !P0 ;  /* 0x0840000002159fae */ /* 0x0001e2000c101d64 */
[----:B------:R-:W-:Y:S01]  /*150c0*/  ISETP.GE.AND P1, PT, R10, R5, PT ;  /* 0x000000050a00720c */ /* 0x000fe20003f26270 */
[----:B------:R-:W-:-:S12]  /*150d0*/  IMAD.MOV.U32 R13, RZ, RZ, R7 ;  /* 0x000000ffff0d7224 */ /* 0x000fd800078e0007 */
[----:B0-----:R-:W-:Y:S01]  /*150e0*/  @!P1 LEA R21, R23, UR48, 0x1 ;  /* 0x0000003017159c11 */ /* 0x001fe2000f8e08ff */
[----:B------:R-:W-:-:S07]  /*150f0*/  IMAD.MOV.U32 R10, RZ, RZ, R14 ;  /* 0x000000ffff0a7224 */ /* 0x000fce00078e000e */
[----:B------:R-:W-:Y:S05]  /*15100*/  WARPSYNC.COLLECTIVE R15, `(.L_x_13931) ;  /* 0x000000000f087348 */ /* 0x000fea0003c00000 */
[----:B------:R0:W1:Y:S02]  /*15110*/  SHFL.IDX P6, R14, R13, R12, R11 ;  /* 0x0000000c0d0e7389 */ /* 0x00006400000c000b */
[----:B01----:R-:W-:Y:S01]  /*15120*/  ENDCOLLECTIVE ;  /* 0x000000000000791b */ /* 0x003fe20003800000 */
.L_x_13931:
[----:B------:R-:W-:Y:S02]  /*15130*/  IMAD.MOV.U32 R13, RZ, RZ, R8 ;  /* 0x000000ffff0d7224 */ /* 0x000fe400078e0008 */
[----:B------:R-:W-:Y:S02]  /*15140*/  IMAD.MOV.U32 R12, RZ, RZ, 0x2 ;  /* 0x00000002ff0c7424 */ /* 0x000fe400078e00ff */
[----:B------:R-:W-:-:S07]  /*15150*/  IMAD.MOV.U32 R20, RZ, RZ, R14 ;  /* 0x000000ffff147224 */ /* 0x000fce00078e000e */
[----:B------:R-:W-:Y:S05]  /*15160*/  WARPSYNC.COLLECTIVE R15, `(.L_x_13932) ;  /* 0x000000000f087348 */ /* 0x000fea0003c00000 */
[----:B------:R0:W1:Y:S02]  /*15170*/  SHFL.IDX P6, R14, R13, R12, R11 ;  /* 0x0000000c0d0e7389 */ /* 0x00006400000c000b */
[----:B01----:R-:W-:Y:S01]  /*15180*/  ENDCOLLECTIVE ;  /* 0x000000000000791b */ /* 0x003fe20003800000 */
.L_x_13932:
[----:B------:R-:W-:-:S05]  /*15190*/  @!P1 LEA R2, P2, R17, R20, 0x1 ;  /* 0x0000001411029211 */ /* 0x000fca00078408ff */
[----:B------:R-:W-:Y:S02]  /*151a0*/  @!P1 IMAD.X R3, RZ, RZ, R10, P2 ;  /* 0x000000ffff039224 */ /* 0x000fe400010e060a */
[----:B------:R-:W-:-:S03]  /*151b0*/  VIADD R10, R4, 0x20 ;  /* 0x00000020040a7836 */ /* 0x000fc60000000000 */
[----:B------:R-:W-:Y:S01]  /*151c0*/  @!PT LDS RZ, [RZ] ;  /* 0x00000000fffff984 */ /* 0x000fe20000000800 */
[----:B------:R-:W-:Y:S01]  /*151d0*/  @!PT LDS RZ, [RZ] ;  /* 0x00000000fffff984 */ /* 0x000fe20000000800 */
[----:B------:R-:W-:Y:S01]  /*151e0*/  @!PT LDS RZ, [RZ] ;  /* 0x00000000fffff984 */ /* 0x000fe20000000800 */
[----:B------:R0:W-:Y:S01]  /*151f0*/  @!P1 LDGSTS.E.BYPASS.LTC128B.128 [R21+0x8c00], desc[UR36][R2.64], !P0 ;  /* 0x08c0000002159fae */ /* 0x0001e2000c101d64 */
[----:B------:R-:W-:Y:S01]  /*15200*/  IMAD.MOV.U32 R13, RZ, RZ, R7 ;  /* 0x000000ffff0d7224 */ /* 0x000fe200078e0007 */
[----:B------:R-:W-:Y:S01]  /*15210*/  ISETP.GE.AND P1, PT, R10, R5, PT ;  /* 0x000000050a00720c */ /* 0x000fe20003f26270 */
[----:B------:R-:W-:Y:S02]  /*15220*/  VIADD R10, R4, 0x30 ;  /* 0x00000030040a7836 */ /* 0x000fe40000000000 */
[----:B------:R-:W-:-:S10]  /*15230*/  IMAD.MOV.U32 R9, RZ, RZ, R14 ;  /* 0x000000ffff097224 */ /* 0x000fd400078e000e */
[----:B0-----:R-:W-:Y:S05]  /*15240*/  WARPSYNC.COLLECTIVE R15, `(.L_x_13933) ;  /* 0x000000000f087348 */ /* 0x001fea0003c00000 */
[----:B------:R1:W2:Y:S02]  /*15250*/  SHFL.IDX P6, R14, R13, R12, R11 ;  /* 0x0000000c0d0e7389 */ /* 0x0002a400000c000b */
[----:B012---:R-:W-:Y:S01]  /*15260*/  ENDCOLLECTIVE ;  /* 0x000000000000791b */ /* 0x007fe20003800000 */
.L_x_13933:
[----:B------:R-:W-:Y:S01]  /*15270*/  @!P1 LEA R25, R23, UR48, 0x1 ;  /* 0x0000003017199c11 */ /* 0x000fe2000f8e08ff */
[----:B------:R-:W-:Y:S02]  /*15280*/  IMAD.MOV.U32 R13, RZ, RZ, R8 ;  /* 0x000000ffff0d7224 */ /* 0x000fe400078e0008 */
[----:B------:R-:W-:Y:S01]  /*15290*/  IMAD.MOV.U32 R12, RZ, RZ, 0x3 ;  /* 0x00000003ff0c7424 */ /* 0x000fe200078e00ff */
[----:B------:R-:W-:-:S13]  /*152a0*/  @!P1 LEA R2, P2, R17, R14, 0x1 ;  /* 0x0000000e11029211 */ /* 0x000fda00078408ff */
[----:B------:R-:W-:Y:S05]  /*152b0*/  WARPSYNC.COLLECTIVE R15, `(.L_x_13934) ;  /* 0x000000000f087348 */ /* 0x000fea0003c00000 */
[----:B------:R0:W1:Y:S02]  /*152c0*/  SHFL.IDX P6, R14, R13, R12, R11 ;  /* 0x0000000c0d0e7389 */ /* 0x00006400000c000b */
[----:B01----:R-:W-:Y:S01]  /*152d0*/  ENDCOLLECTIVE ;  /* 0x000000000000791b */ /* 0x003fe20003800000 */
.L_x_13934:
[----:B------:R-:W-:-:S05]  /*152e0*/  @!P1 IMAD.X R3, RZ, RZ, R9, P2 ;  /* 0x000000ffff039224 */ /* 0x000fca00010e0609 */
[----:B------:R-:W-:Y:S01]  /*152f0*/  @!PT LDS RZ, [RZ] ;  /* 0x00000000fffff984 */ /* 0x000fe20000000800 */
[----:B------:R-:W-:Y:S01]  /*15300*/  @!PT LDS RZ, [RZ] ;  /* 0x00000000fffff984 */ /* 0x000fe20000000800 */
[----:B------:R-:W-:Y:S01]  /*15310*/  @!PT LDS RZ, [RZ] ;  /* 0x00000000fffff984 */ /* 0x000fe20000000800 */
[----:B------:R0:W-:Y:S01]  /*15320*/  @!P1 LDGSTS.E.BYPASS.LTC128B.128 [R25+0x9400], desc[UR36][R2.64], !P0 ;  /* 0x0940000002199fae */ /* 0x0001e2000c101d64 */
[----:B------:R-:W-:Y:S01]  /*15330*/  ISETP.GE.AND P1, PT, R10, R5, PT ;  /* 0x000000050a00720c */ /* 0x000fe20003f26270 */
[----:B------:R-:W-:-:S12]  /*15340*/  IMAD.MOV.U32 R13, RZ, RZ, R7 ;  /* 0x000000ffff0d7224 */ /* 0x000fd800078e0007 */
[----:B------:R-:W-:Y:S01]  /*15350*/  @!P1 LEA R21, R23, UR48, 0x1 ;  /* 0x0000003017159c11 */ /* 0x000fe2000f8e08ff */
[----:B0-----:R-:W-:-:S07]  /*15360*/  IMAD.MOV.U32 R10, RZ, RZ, R14 ;  /* 0x000000ffff0a7224 */ /* 0x001fce00078e000e */
[----:B------:R-:W-:Y:S05]  /*15370*/  WARPSYNC.COLLECTIVE R15, `(.L_x_13935) ;  /* 0x000000000f087348 */ /* 0x000fea0003c00000 */
[----:B------:R0:W1:Y:S02]  /*15380*/  SHFL.IDX P6, R14, R13, R12, R11 ;  /* 0x0000000c0d0e7389 */ /* 0x00006400000c000b */
[----:B01----:R-:W-:Y:S01]  /*15390*/  ENDCOLLECTIVE ;  /* 0x000000000000791b */ /* 0x003fe20003800000 */
.L_x_13935:
[----:B------:R-:W-:Y:S02]  /*153a0*/  IMAD.MOV.U32 R13, RZ, RZ, R8 ;  /* 0x000000ffff0d7224 */ /* 0x000fe400078e0008 */
[----:B------:R-:W-:Y:S02]  /*153b0*/  IMAD.MOV.U32 R12, RZ, RZ, 0x4 ;  /* 0x00000004ff0c7424 */ /* 0x000fe400078e00ff */
[----:B------:R-:W-:-:S07]  /*153c0*/  IMAD.MOV.U32 R20, RZ, RZ, R14 ;  /* 0x000000ffff147224 */ /* 0x000fce00078e000e */
[----:B------:R-:W-:Y:S05]  /*153d0*/  WARPSYNC.COLLECTIVE R15, `(.L_x_13936) ;  /* 0x000000000f087348 */ /* 0x000fea0003c00000 */
[----:B------:R0:W1:Y:S02]  /*153e0*/  SHFL.IDX P6, R14, R13, R12, R11 ;  /* 0x0000000c0d0e7389 */ /* 0x00006400000c000b */
[----:B01----:R-:W-:Y:S01]  /*153f0*/  ENDCOLLECTIVE ;  /* 0x000000000000791b */ /* 0x003fe20003800000 */
.L_x_13936:
        /* <DEDUP_REMOVED lines=14> */
.L_x_13937:
[----:B------:R-:W-:Y:S01]  /*154e0*/  @!P1 LEA R25, R23, UR48, 0x1 ;  /* 0x0000003017199c11 */ /* 0x000fe2000f8e08ff */
[----:B------:R-:W-:Y:S02]  /*154f0*/  IMAD.MOV.U32 R13, RZ, RZ, R8 ;  /* 0x000000ffff0d7224 */ /* 0x000fe400078e0008 */
[----:B------:R-:W-:Y:S01]  /*15500*/  IMAD.MOV.U32 R12, RZ, RZ, 0x5 ;  /* 0x00000005ff0c7424 */ /* 0x000fe200078e00ff */
[----:B------:R-:W-:-:S13]  /*15510*/  @!P1 LEA R2, P2, R17, R14, 0x1 ;  /* 0x0000000e11029211 */ /* 0x000fda00078408ff */
[----:B------:R-:W-:Y:S05]  /*15520*/  WARPSYNC.COLLECTIVE R15, `(.L_x_13938) ;  /* 0x000000000f087348 */ /* 0x000fea0003c00000 */
[----:B------:R0:W1:Y:S02]  /*15530*/  SHFL.IDX P6, R14, R13, R12, R11 ;  /* 0x0000000c0d0e7389 */ /* 0x00006400000c000b */
[----:B01----:R-:W-:Y:S01]  /*15540*/  ENDCOLLECTIVE ;  /* 0x000000000000791b */ /* 0x003fe20003800000 */
.L_x_13938:
        /* <DEDUP_REMOVED lines=12> */
.L_x_13939:
[----:B------:R-:W-:Y:S02]  /*15610*/  IMAD.MOV.U32 R13, RZ, RZ, R8 ;  /* 0x000000ffff0d7224 */ /* 0x000fe400078e0008 */
[----:B------:R-:W-:Y:S02]  /*15620*/  IMAD.MOV.U32 R12, RZ, RZ, 0x6 ;  /* 0x00000006ff0c7424 */ /* 0x000fe400078e00ff */
[----:B------:R-:W-:-:S07]  /*15630*/  IMAD.MOV.U32 R20, RZ, RZ, R14 ;  /* 0x000000ffff147224 */ /* 0x000fce00078e000e */
[----:B------:R-:W-:Y:S05]  /*15640*/  WARPSYNC.COLLECTIVE R15, `(.L_x_13940) ;  /* 0x000000000f087348 */ /* 0x000fea0003c00000 */
[----:B------:R0:W1:Y:S02]  /*15650*/  SHFL.IDX P6, R14, R13, R12, R11 ;  /* 0x0000000c0d0e7389 */ /* 0x00006400000c000b */
[----:B01----:R-:W-:Y:S01]  /*15660*/  ENDCOLLECTIVE ;  /* 0x000000000000791b */ /* 0x003fe20003800000 */
.L_x_13940:
        /* <DEDUP_REMOVED lines=13> */
.L_x_13941:
[----:B------:R-:W-:Y:S01]  /*15740*/  @!P1 LEA R25, R23, UR48, 0x1 ;  /* 0x0000003017199c11 */ /* 0x000fe2000f8e08ff */
[----:B------:R-:W-:Y:S02]  /*15750*/  IMAD.MOV.U32 R13, RZ, RZ, R8 ;  /* 0x000000ffff0d7224 */ /* 0x000fe400078e0008 */
[----:B------:R-:W-:Y:S01]  /*15760*/  IMAD.MOV.U32 R12, RZ, RZ, 0x7 ;  /* 0x00000007ff0c7424 */ /* 0x000fe200078e00ff */
[----:B------:R-:W-:-:S13]  /*15770*/  @!P1 LEA R2, P2, R17, R14, 0x1 ;  /* 0x0000000e11029211 */ /* 0x000fda00078408ff */
[----:B------:R-:W-:Y:S05]  /*15780*/  WARPSYNC.COLLECTIVE R15, `(.L_x_13942) ;  /* 0x000000000f087348 */ /* 0x000fea0003c00000 */
[----:B------:R0:W1:Y:S02]  /*15790*/  SHFL.IDX P6, R14, R13, R12, R11 ;  /* 0x0000000c0d0e7389 */ /* 0x00006400000c000b */
[----:B01----:R-:W-:Y:S01]  /*157a0*/  ENDCOLLECTIVE ;  /* 0x000000000000791b */ /* 0x003fe20003800000 */
.L_x_13942:
[----:B------:R-:W-:-:S05]  /*157b0*/  @!P1 IMAD.X R3, RZ, RZ, R9, P2 ;  /* 0x000000ffff039224 */ /* 0x000fca00010e0609 */
[----:B------:R-:W-:Y:S01]  /*157c0*/  @!PT LDS RZ, [RZ] ;  /* 0x00000000fffff984 */ /* 0x000fe20000000800 */
[----:B------:R-:W-:Y:S01]  /*157d0*/  @!PT LDS RZ, [RZ] ;  /* 0x00000000fffff984 */ /* 0x000fe20000000800 */
[----:B------:R-:W-:Y:S01]  /*157e0*/  @!PT LDS RZ, [RZ] ;  /* 0x00000000fffff984 */ /* 0x000fe20000000800 */
[----:B------:R0:W-:Y:S01]  /*157f0*/  @!P1 LDGSTS.E.BYPASS.LTC128B.128 [R25+0xb400], desc[UR36][R2.64], !P0 ;  /* 0x0b40000002199fae */ /* 0x0001e2000c101d64 */
[----:B------:R-:W-:Y:S02]  /*15800*/  IMAD.MOV.U32 R13, RZ, RZ, R7 ;  /* 0x000000ffff0d7224 */ /* 0x000fe400078e0007 */
[----:B0-----:R-:W-:Y:S02]  /*15810*/  VIADD R2, R4, 0x70 ;  /* 0x0000007004027836 */ /* 0x001fe40000000000 */
[----:B------:R-:W-:-:S03]  /*15820*/  IMAD.MOV.U32 R8, RZ, RZ, R14 ;  /* 0x000000ffff087224 */ /* 0x000fc600078e000e */
[----:B------:R-:W-:-:S13]  /*15830*/  ISETP.GE.AND P1, PT, R2, R5, PT ;  /* 0x000000050200720c */ /* 0x000fda0003f26270 */
[----:B------:R-:W-:Y:S05]  /*15840*/  WARPSYNC.COLLECTIVE R15, `(.L_x_13943) ;  /* 0x000000000f087348 */ /* 0x000fea0003c00000 */
[----:B------:R0:W1:Y:S02]  /*15850*/  SHFL.IDX P6, R14, R13, R12, R11 ;  /* 0x0000000c0d0e7389 */ /* 0x00006400000c000b */
[----:B01----:R-:W-:Y:S01]  /*15860*/  ENDCOLLECTIVE ;  /* 0x000000000000791b */ /* 0x003fe20003800000 */
.L_x_13943:
[----:B------:R-:W-:Y:S01]  /*15870*/  @!P1 LEA R21, R23, UR48, 0x1 ;  /* 0x0000003017159c11 */ /* 0x000fe2000f8e08ff */
[----:B------:R-:W-:Y:S02]  /*15880*/  IMAD.MOV.U32 R13, RZ, RZ, R6 ;  /* 0x000000ffff0d7224 */ /* 0x000fe400078e0006 */
[----:B------:R-:W-:Y:S02]  /*15890*/  IMAD.MOV.U32 R12, RZ, RZ, RZ ;  /* 0x000000ffff0c7224 */ /* 0x000fe400078e00ff */
[----:B------:R-:W-:-:S07]  /*158a0*/  IMAD.MOV.U32 R10, RZ, RZ, R14 ;  /* 0x000000ffff0a7224 */ /* 0x000fce00078e000e */
[----:B------:R-:W-:Y:S05]  /*158b0*/  WARPSYNC.COLLECTIVE R15, `(.L_x_13944) ;  /* 0x000000000f087348 */ /* 0x000fea0003c00000 */
[----:B------:R0:W1:Y:S02]  /*158c0*/  SHFL.IDX P6, R14, R13, R12, R11 ;  /* 0x0000000c0d0e7389 */ /* 0x00006400000c000b */
[----:B01----:R-:W-:Y:S01]  /*158d0*/  ENDCOLLECTIVE ;  /* 0x000000000000791b */ /* 0x003fe20003800000 */
.L_x_13944:
        /* <DEDUP_REMOVED lines=14> */
.L_x_13945:
[----:B------:R-:W-:Y:S02]  /*159c0*/  IMAD.MOV.U32 R13, RZ, RZ, R6 ;  /* 0x000000ffff0d7224 */ /* 0x000fe400078e0006 */
[----:B------:R-:W-:Y:S01]  /*159d0*/  IMAD.MOV.U32 R12, RZ, RZ, 0x1 ;  /* 0x00000001ff0c7424 */ /* 0x000fe200078e00ff */
[----:B------:R-:W-:-:S13]  /*159e0*/  @!P1 LEA R2, P2, R17, R14, 0x1 ;  /* 0x0000000e11029211 */ /* 0x000fda00078408ff */
[----:B------:R-:W-:Y:S05]  /*159f0*/  WARPSYNC.COLLECTIVE R15, `(.L_x_13946) ;  /* 0x000000000f087348 */ /* 0x000fea0003c00000 */
[----:B------:R0:W1:Y:S02]  /*15a00*/  SHFL.IDX P6, R14, R13, R12, R11 ;  /* 0x0000000c0d0e7389 */ /* 0x00006400000c000b */
[----:B01----:R-:W-:Y:S01]  /*15a10*/  ENDCOLLECTIVE ;  /* 0x000000000000791b */ /* 0x003fe20003800000 */
.L_x_13946:
[----:B------:R-:W-:Y:S01]  /*15a20*/  @!P1 IMAD.X R3, RZ, RZ, R9, P2 ;  /* 0x000000ffff039224 */ /* 0x000fe200010e0609 */
[----:B------:R-:W-:-:S05]  /*15a30*/  @!P1 LEA R9, R23, UR48, 0x1 ;  /* 0x0000003017099c11 */ /* 0x000fca000f8e08ff */
        /* <DEDUP_REMOVED lines=11> */
.L_x_13947:
[----:B------:R-:W-:Y:S02]  /*15af0*/  IMAD.MOV.U32 R13, RZ, RZ, R6 ;  /* 0x000000ffff0d7224 */ /* 0x000fe400078e0006 */
[----:B------:R-:W-:Y:S02]  /*15b00*/  IMAD.MOV.U32 R12, RZ, RZ, 0x2 ;  /* 0x00000002ff0c7424 */ /* 0x000fe400078e00ff */
[----:B------:R-:W-:-:S07]  /*15b10*/  IMAD.MOV.U32 R10, RZ, RZ, R14 ;  /* 0x000000ffff0a7224 */ /* 0x000fce00078e000e */
[----:B------:R-:W-:Y:S05]  /*15b20*/  WARPSYNC.COLLECTIVE R15, `(.L_x_13948) ;  /* 0x000000000f087348 */ /* 0x000fea0003c00000 */
[----:B------:R0:W1:Y:S02]  /*15b30*/  SHFL.IDX P6, R14, R13, R12, R11 ;  /* 0x0000000c0d0e7389 */ /* 0x00006400000c000b */
[----:B01----:R-:W-:Y:S01]  /*15b40*/  ENDCOLLECTIVE ;  /* 0x000000000000791b */ /* 0x003fe20003800000 */
.L_x_13948:
[----:B------:R-:W-:-:S05]  /*15b50*/  @!P1 LEA R2, P2, R17, R10, 0x1 ;  /* 0x0000000a11029211 */ /* 0x000fca00078408ff */
[----:B------:R-:W-:-:S05]  /*15b60*/  @!P1 IMAD.X R3, RZ, RZ, R8, P2 ;  /* 0x000000ffff039224 */ /* 0x000fca00010e0608 */
[----:B------:R-:W-:Y:S01]  /*15b70*/  @!PT LDS RZ, [RZ] ;  /* 0x00000000fffff984 */ /* 0x000fe20000000800 */
[----:B------:R-:W-:Y:S01]  /*15b80*/  @!PT LDS RZ, [RZ] ;  /* 0x00000000fffff984 */ /* 0x000fe20000000800 */
[----:B------:R-:W-:Y:S01]  /*15b90*/  @!PT LDS RZ, [RZ] ;  /* 0x00000000fffff984 */ /* 0x000fe20000000800 */
[----:B------:R0:W-:Y:S01]  /*15ba0*/  @!P1 LDGSTS.E.BYPASS.LTC128B.128 [R9+0xcc00], desc[UR36][R2.64], !P0 ;  /* 0x0cc0000002099fae */ /* 0x0001e2000c101d64 */
[----:B------:R-:W-:Y:S02]  /*15bb0*/  IMAD.MOV.U32 R13, RZ, RZ, R0 ;  /* 0x000000ffff0d7224 */ /* 0x000fe400078e0000 */
[----:B------:R-:W-:-:S07]  /*15bc0*/  IMAD.MOV.U32 R7, RZ, RZ, R14 ;  /* 0x000000ffff077224 */ /* 0x000fce00078e000e */
[----:B0-----:R-:W-:Y:S05]  /*15bd0*/  WARPSYNC.COLLECTIVE R15, `(.L_x_13949) ;  /* 0x000000000f087348 */ /* 0x001fea0003c00000 */
[----:B------:R1:W2:Y:S02]  /*15be0*/  SHFL.IDX P6, R14, R13, R12, R11 ;  /* 0x0000000c0d0e7389 */ /* 0x0002a400000c000b */
[----:B012---:R-:W-:Y:S01]  /*15bf0*/  ENDCOLLECTIVE ;  /* 0x000000000000791b */ /* 0x007fe20003800000 */
.L_x_13949:
[----:B------:R-:W-:-:S05]  /*15c00*/  VIADD R2, R4, 0xa0 ;  /* 0x000000a004027836 */ /* 0x000fca0000000000 */
[----:B------:R-:W-:Y:S01]  /*15c10*/  ISETP.GE.AND P1, PT, R2, R5, PT ;  /* 0x000000050200720c */ /* 0x000fe20003f26270 */
[----:B------:R-:W-:Y:S02]  /*15c20*/  IMAD.MOV.U32 R13, RZ, RZ, R6 ;  /* 0x000000ffff0d7224 */ /* 0x000fe400078e0006 */
[----:B------:R-:W-:-:S10]  /*15c30*/  IMAD.MOV.U32 R12, RZ, RZ, 0x3 ;  /* 0x00000003ff0c7424 */ /* 0x000fd400078e00ff */
[----:B------:R-:W-:-:S13]  /*15c40*/  @!P1 LEA R2, P2, R17, R14, 0x1 ;  /* 0x0000000e11029211 */ /* 0x000fda00078408ff */
[----:B------:R-:W-:Y:S05]  /*15c50*/  WARPSYNC.COLLECTIVE R15, `(.L_x_13950) ;  /* 0x000000000f087348 */ /* 0x000fea0003c00000 */
[----:B------:R0:W1:Y:S02]  /*15c60*/  SHFL.IDX P6, R14, R13, R12, R11 ;  /* 0x0000000c0d0e7389 */ /* 0x00006400000c000b */
[----:B01----:R-:W-:Y:S01]  /*15c70*/  ENDCOLLECTIVE ;  /* 0x000000000000791b */ /* 0x003fe20003800000 */
.L_x_13950:
[----:B------:R-:W-:Y:S01]  /*15c80*/  @!P1 IMAD.X R3, RZ, RZ, R7, P2 ;  /* 0x000000ffff039224 */ /* 0x000fe200010e0607 */
[----:B------:R-:W-:-:S05]  /*15c90*/  @!P1 LEA R7, R23, UR48, 0x1 ;  /* 0x0000003017079c11 */ /* 0x000fca000f8e08ff */
        /* <DEDUP_REMOVED lines=9> */
.L_x_13951:
[----:B------:R-:W-:Y:S05]  /*15d30*/  BRA `(.L_x_13952) ;  /* 0xffffffc800687947 */ /* 0x000fea000383ffff */
.L_x_13875:
[----:B0-----:R-:W-:-:S04]  /*15d40*/  IMAD.U32 R3, RZ, RZ, UR48 ;  /* 0x00000030ff037e24 */ /* 0x001fc8000f8e00ff */
[----:B------:R0:W1:Y:S03]  /*15d50*/  SYNCS.PHASECHK.TRANS64.TRYWAIT P0, [R3+URZ+0x16820], R0 ;  /* 0x01682000030075a7 */ /* 0x000066000800017f */
[----:B-1----:R-:W-:Y:S05]  /*15d60*/  @!P0 NANOSLEEP.SYNCS 0x989680 ;  /* 0x009896800000895d */ /* 0x002fea0003900000 */
[----:B------:R-:W1:Y:S02]  /*15d70*/  @!P0 SYNCS.PHASECHK.TRANS64 P0, [R3+URZ+0x16820], R0 ;  /* 0x01682000030085a7 */ /* 0x000e64000800007f */
[----:B-1----:R-:W-:Y:S05]  /*15d80*/  @!P0 BRA `(.L_x_13875) ;  /* 0xfffffffc00ec8947 */ /* 0x002fea000383ffff */
[----:B------:R-:W-:Y:S05]  /*15d90*/  BRA `(.L_x_13953) ;  /* 0xffffffc800a07947 */ /* 0x000fea000383ffff */
.L_x_13879:
[----:B0-----:R0:W1:Y:S02]  /*15da0*/  SYNCS.PHASECHK.TRANS64.TRYWAIT P0, [R7+URZ+0x16840], R2 ;  /* 0x01684002070075a7 */ /* 0x001064000800017f */
[----:B-1----:R-:W-:Y:S05]  /*15db0*/  @!P0 NANOSLEEP.SYNCS 0x989680 ;  /* 0x009896800000895d */ /* 0x002fea0003900000 */
[----:B------:R-:W1:Y:S02]  /*15dc0*/  @!P0 SYNCS.PHASECHK.TRANS64 P0, [R7+URZ+0x16840], R2 ;  /* 0x01684002070085a7 */ /* 0x000e64000800007f */
[----:B-1----:R-:W-:Y:S05]  /*15dd0*/  @!P0 BRA `(.L_x_13879) ;  /* 0xfffffffc00f08947 */ /* 0x002fea000383ffff */
[----:B------:R-:W-:Y:S05]  /*15de0*/  BRA `(.L_x_13954) ;  /* 0xffffffcc00807947 */ /* 0x000fea000383ffff */
.L_x_13880:
        /* <DEDUP_REMOVED lines=8> */
.L_x_13956:
[----:B------:R-:W-:Y:S05]  /*15e70*/  BSYNC B1 ;  /* 0x0000000000017941 */ /* 0x000fea0003800000 */
.L_x_13955:
        /* <DEDUP_REMOVED lines=9> */
.L_x_13957:
[----:B------:R-:W-:Y:S02]  /*15f10*/  IMAD.SHL.U32 R15, R17, 0x2, RZ ;  /* 0x00000002110f7824 */ /* 0x000fe400078e00ff */
[----:B------:R-:W-:Y:S02]  /*15f20*/  IMAD.MOV.U32 R13, RZ, RZ, R20 ;  /* 0x000000ffff0d7224 */ /* 0x000fe400078e0014 */
[----:B------:R-:W-:Y:S02]  /*15f30*/  IMAD.MOV.U32 R12, RZ, RZ, 0x1 ;  /* 0x00000001ff0c7424 */ /* 0x000fe400078e00ff */
[----:B------:R-:W-:-:S05]  /*15f40*/  IMAD.MOV.U32 R2, RZ, RZ, R14 ;  /* 0x000000ffff027224 */ /* 0x000fca00078e000e */
[----:B------:R-:W-:Y:S01]  /*15f50*/  IADD3 R2, P0, R2, R15, RZ ;  /* 0x0000000f02027210 */ /* 0x000fe20007f1e0ff */
[----:B------:R-:W-:-:S04]  /*15f60*/  IMAD.MOV.U32 R15, RZ, RZ, -0x1 ;  /* 0xffffffffff0f7424 */ /* 0x000fc800078e00ff */
[----:B------:R-:W-:-:S08]  /*15f70*/  IMAD.X R3, RZ, RZ, R3, P0 ;  /* 0x000000ffff037224 */ /* 0x000fd000000e0603 */
[----:B------:R-:W-:Y:S05]  /*15f80*/  WARPSYNC.COLLECTIVE R15, `(.L_x_13958) ;  /* 0x000000000f087348 */ /* 0x000fea0003c00000 */
[----:B------:R0:W1:Y:S02]  /*15f90*/  SHFL.IDX P6, R14, R13, R12, R11 ;  /* 0x0000000c0d0e7389 */ /* 0x00006400000c000b */
[----:B01----:R-:W-:Y:S01]  /*15fa0*/  ENDCOLLECTIVE ;  /* 0x000000000000791b */ /* 0x003fe20003800000 */
.L_x_13958:
        /* <DEDUP_REMOVED lines=9> */
.L_x_13959:
        /* <DEDUP_REMOVED lines=10> */
.L_x_13960:
        /* <DEDUP_REMOVED lines=9> */
.L_x_13961:
        /* <DEDUP_REMOVED lines=10> */
.L_x_13962:
        /* <DEDUP_REMOVED lines=9> */
.L_x_13963:
        /* <DEDUP_REMOVED lines=10> */
.L_x_13964:
        /* <DEDUP_REMOVED lines=9> */
.L_x_13965:
        /* <DEDUP_REMOVED lines=10> */
.L_x_13966:
        /* <DEDUP_REMOVED lines=9> */
.L_x_13967:
        /* <DEDUP_REMOVED lines=10> */
.L_x_13968:
        /* <DEDUP_REMOVED lines=9> */
.L_x_13969:
        /* <DEDUP_REMOVED lines=10> */
.L_x_13970:
        /* <DEDUP_REMOVED lines=9> */
.L_x_13971:
[----:B------:R-:W-:Y:S05]  /*16760*/  BRA `(.L_x_13972) ;  /* 0xffffffc800307947 */ /* 0x000fea000383ffff */
.L_x_13885:
[----:B0-----:R0:W1:Y:S02]  /*16770*/  SYNCS.PHASECHK.TRANS64.TRYWAIT P0, [R7+URZ+0x16860], R2 ;  /* 0x01686002070075a7 */ /* 0x001064000800017f */
[----:B-1----:R-:W-:Y:S05]  /*16780*/  @!P0 NANOSLEEP.SYNCS 0x989680 ;  /* 0x009896800000895d */ /* 0x002fea0003900000 */
[----:B------:R-:W1:Y:S02]  /*16790*/  @!P0 SYNCS.PHASECHK.TRANS64 P0, [R7+URZ+0x16860], R2 ;  /* 0x01686002070085a7 */ /* 0x000e64000800007f */
[----:B-1----:R-:W-:Y:S05]  /*167a0*/  @!P0 BRA `(.L_x_13885) ;  /* 0xfffffffc00f08947 */ /* 0x002fea000383ffff */
[----:B------:R-:W-:Y:S05]  /*167b0*/  BRA `(.L_x_13973) ;  /* 0xffffffc800907947 */ /* 0x000fea000383ffff */
.L_x_13886:
        /* <DEDUP_REMOVED lines=8> */
.L_x_13975:
[----:B------:R-:W-:Y:S05]  /*16840*/  BSYNC B1 ;  /* 0x0000000000017941 */ /* 0x000fea0003800000 */
.L_x_13974:
[----:B------:R-:W-:Y:S01]  /*16850*/  IMAD.MOV.U32 R13, RZ, RZ, R16 ;  /* 0x000000ffff0d7224 */ /* 0x000fe200078e0010 */
[----:B------:R-:W-:Y:S01]  /*16860*/  ISETP.LT.OR P2, PT, R4, 0x1, P1 ;  /* 0x000000010400780c */ /* 0x000fe20000f41670 */
        /* <DEDUP_REMOVED lines=8> */
.L_x_13976:
[----:B------:R-:W-:Y:S02]  /*168f0*/  IMAD.MOV.U32 R13, RZ, RZ, R19 ;  /* 0x000000ffff0d7224 */ /* 0x000fe400078e0013 */
[----:B------:R-:W-:Y:S01]  /*16900*/  IMAD.MOV.U32 R12, RZ, RZ, 0x1 ;  /* 0x00000001ff0c7424 */ /* 0x000fe200078e00ff */
[----:B------:R-:W-:-:S13]  /*16910*/  IADD3 R2, P0, R14, R20, RZ ;  /* 0x000000140e027210 */ /* 0x000fda0007f1e0ff */
[----:B------:R-:W-:Y:S05]  /*16920*/  WARPSYNC.COLLECTIVE R15, `(.L_x_13977) ;  /* 0x000000000f087348 */ /* 0x000fea0003c00000 */
[----:B------:R0:W1:Y:S02]  /*16930*/  SHFL.IDX P6, R14, R13, R12, R11 ;  /* 0x0000000c0d0e7389 */ /* 0x00006400000c000b */
[----:B01----:R-:W-:Y:S01]  /*16940*/  ENDCOLLECTIVE ;  /* 0x000000000000791b */ /* 0x003fe20003800000 */
.L_x_13977:
        /* <DEDUP_REMOVED lines=11> */
.L_x_13978:
[----:B------:R-:W-:Y:S02]  /*16a00*/  IMAD.MOV.U32 R13, RZ, RZ, R19 ;  /* 0x000000ffff0d7224 */ /* 0x000fe400078e0013 */
        /* <DEDUP_REMOVED lines=8> */
.L_x_13979:
        /* <DEDUP_REMOVED lines=10> */
.L_x_13980:
[----:B------:R-:W-:Y:S02]  /*16b30*/  IMAD.MOV.U32 R13, RZ, RZ, R19 ;  /* 0x000000ffff0d7224 */ /* 0x000fe400078e0013 */
[----:B------:R-:W-:-:S05]  /*16b40*/  IMAD.MOV.U32 R12, RZ, RZ, R14 ;  /* 0x000000ffff0c7224 */ /* 0x000fca00078e000e */
[----:B------:R-:W-:Y:S01]  /*16b50*/  IADD3 R2, P0, R12, R20, RZ ;  /* 0x000000140c027210 */ /* 0x000fe20007f1e0ff */
[----:B------:R-:W-:-:S04]  /*16b60*/  IMAD.MOV.U32 R12, RZ, RZ, 0x3 ;  /* 0x00000003ff0c7424 */ /* 0x000fc800078e00ff */
[----:B------:R-:W-:-:S08]  /*16b70*/  IMAD.X R3, RZ, RZ, R10, P0 ;  /* 0x000000ffff037224 */ /* 0x000fd000000e060a */
[----:B------:R-:W-:Y:S05]  /*16b80*/  WARPSYNC.COLLECTIVE R15, `(.L_x_13981) ;  /* 0x000000000f087348 */ /* 0x000fea0003c00000 */
[----:B------:R0:W1:Y:S02]  /*16b90*/  SHFL.IDX P6, R14, R13, R12, R11 ;  /* 0x0000000c0d0e7389 */ /* 0x00006400000c000b */
[----:B01----:R-:W-:Y:S01]  /*16ba0*/  ENDCOLLECTIVE ;  /* 0x000000000000791b */ /* 0x003fe20003800000 */
.L_x_13981:
        /* <DEDUP_REMOVED lines=10> */
.L_x_13982:
        /* <DEDUP_REMOVED lines=9> */
.L_x_13983:
        /* <DEDUP_REMOVED lines=10> */
.L_x_13984:
        /* <DEDUP_REMOVED lines=8> */
.L_x_13985:
        /* <DEDUP_REMOVED lines=10> */
.L_x_13986:
        /* <DEDUP_REMOVED lines=9> */
.L_x_13987:
        /* <DEDUP_REMOVED lines=10> */
.L_x_13988:
        /* <DEDUP_REMOVED lines=8> */
.L_x_13989:
        /* <DEDUP_REMOVED lines=9> */
.L_x_13990:
[----:B------:R-:W-:Y:S05]  /*170e0*/  BRA `(.L_x_13991) ;  /* 0xffffffc4000c7947 */ /* 0x000fea000383ffff */
.L_x_13892:
[----:B0-----:R0:W1:Y:S02]  /*170f0*/  SYNCS.PHASECHK.TRANS64.TRYWAIT P0, [R0+URZ+0x16860], R3 ;  /* 0x01686003000075a7 */ /* 0x001064000800017f */
[----:B-1----:R-:W-:Y:S05]  /*17100*/  @!P0 NANOSLEEP.SYNCS 0x989680 ;  /* 0x009896800000895d */ /* 0x002fea0003900000 */
[----:B------:R-:W1:Y:S02]  /*17110*/  @!P0 SYNCS.PHASECHK.TRANS64 P0, [R0+URZ+0x16860], R3 ;  /* 0x01686003000085a7 */ /* 0x000e64000800007f */
[----:B-1----:R-:W-:Y:S05]  /*17120*/  @!P0 BRA `(.L_x_13892) ;  /* 0xfffffffc00f08947 */ /* 0x002fea000383ffff */
[----:B------:R-:W-:Y:S05]  /*17130*/  BRA `(.L_x_13992) ;  /* 0xffffffc800087947 */ /* 0x000fea000383ffff */
.L_x_13893:
        /* <DEDUP_REMOVED lines=8> */
.L_x_13994:
[----:B------:R-:W-:Y:S05]  /*171c0*/  BSYNC B0 ;  /* 0x0000000000007941 */ /* 0x000fea0003800000 */
.L_x_13993:
        /* <DEDUP_REMOVED lines=9> */
.L_x_13995:
[----:B------:R-:W-:Y:S02]  /*17260*/  ULDC UR4, c[0x0][0x2f4] ;  /* 0x0000bd0000047ab9 */ /* 0x000fe40000000800 */
[C---:B------:R-:W-:Y:S01]  /*17270*/  ISETP.GE.AND P0, PT, R17.reuse, UR4, PT ;  /* 0x0000000411007c0c */ /* 0x040fe2000bf06270 */
[----:B------:R-:W-:-:S03]  /*17280*/  IMAD.SHL.U32 R17, R17, 0x2, RZ ;  /* 0x0000000211117824 */ /* 0x000fc600078e00ff */
[----:B------:R-:W-:Y:S01]  /*17290*/  ISETP.LT.OR P2, PT, R5, 0x1, P0 ;  /* 0x000000010500780c */ /* 0x000fe20000741670 */
[----:B------:R-:W-:Y:S02]  /*172a0*/  IMAD.MOV.U32 R13, RZ, RZ, R19 ;  /* 0x000000ffff0d7224 */ /* 0x000fe400078e0013 */
[----:B------:R-:W-:Y:S01]  /*172b0*/  IMAD.MOV.U32 R12, RZ, RZ, 0x1 ;  /* 0x00000001ff0c7424 */ /* 0x000fe200078e00ff */
[----:B------:R-:W-:-:S13]  /*172c0*/  IADD3 R2, P1, R14, R17, RZ ;  /* 0x000000110e027210 */ /* 0x000fda0007f3e0ff */
[----:B------:R-:W-:Y:S05]  /*172d0*/  WARPSYNC.COLLECTIVE R15, `(.L_x_13996) ;  /* 0x000000000f087348 */ /* 0x000fea0003c00000 */
[----:B------:R0:W1:Y:S02]  /*172e0*/  SHFL.IDX P6, R14, R13, R12, R11 ;  /* 0x0000000c0d0e7389 */ /* 0x00006400000c000b */
[----:B01----:R-:W-:Y:S01]  /*172f0*/  ENDCOLLECTIVE ;  /* 0x000000000000791b */ /* 0x003fe20003800000 */
.L_x_13996:
        /* <DEDUP_REMOVED lines=11> */
.L_x_13997:
[----:B------:R-:W-:Y:S02]  /*173b0*/  IMAD.MOV.U32 R13, RZ, RZ, R19 ;  /* 0x000000ffff0d7224 */ /* 0x000fe400078e0013 */
[----:B------:R-:W-:Y:S02]  /*173c0*/  IMAD.MOV.U32 R12, RZ, RZ, 0x2 ;  /* 0x00000002ff0c7424 */ /* 0x000fe400078e00ff */
[----:B------:R-:W-:-:S07]  /*173d0*/  IMAD.MOV.U32 R2, RZ, RZ, R14 ;  /* 0x000000ffff027224 */ /* 0x000fce00078e000e */
[----:B------:R-:W-:Y:S05]  /*173e0*/  WARPSYNC.COLLECTIVE R15, `(.L_x_13998) ;  /* 0x000000000f087348 */ /* 0x000fea0003c00000 */
[----:B------:R0:W1:Y:S02]  /*173f0*/  SHFL.IDX P6, R14, R13, R12, R11 ;  /* 0x0000000c0d0e7389 */ /* 0x00006400000c000b */
[----:B01----:R-:W-:Y:S01]  /*17400*/  ENDCOLLECTIVE ;  /* 0x000000000000791b */ /* 0x003fe20003800000 */
.L_x_13998:
        /* <DEDUP_REMOVED lines=8> */
[----:B------:R-:W-:-:S12]  /*17490*/  IMAD.MOV.U32 R18, RZ, RZ, R14 ;  /* 0x000000ffff127224 */ /* 0x000fd800078e000e */
[----:B0-----:R-:W-:Y:S05]  /*174a0*/  WARPSYNC.COLLECTIVE R15, `(.L_x_13999) ;  /* 0x000000000f087348 */ /* 0x001fea0003c00000 */
[----:B------:R1:W2:Y:S02]  /*174b0*/  SHFL.IDX P6, R14, R13, R12, R11 ;  /* 0x0000000c0d0e7389 */ /* 0x0002a400000c000b */
[----:B012---:R-:W-:Y:S01]  /*174c0*/  ENDCOLLECTIVE ;  /* 0x000000000000791b */ /* 0x007fe20003800000 */
.L_x_13999:
[----:B------:R-:W-:Y:S02]  /*174d0*/  IMAD.MOV.U32 R13, RZ, RZ, R19 ;  /* 0x000000ffff0d7224 */ /* 0x000fe400078e0013 */
[----:B------:R-:W-:Y:S02]  /*174e0*/  IMAD.MOV.U32 R12, RZ, RZ, 0x3 ;  /* 0x00000003ff0c7424 */ /* 0x000fe400078e00ff */
[----:B------:R-:W-:-:S07]  /*174f0*/  IMAD.MOV.U32 R20, RZ, RZ, R14 ;  /* 0x000000ffff147224 */ /* 0x000fce00078e000e */
[----:B------:R-:W-:Y:S05]  /*17500*/  WARPSYNC.COLLECTIVE R15, `(.L_x_14000) ;  /* 0x000000000f087348 */ /* 0x000fea0003c00000 */
[----:B------:R0:W1:Y:S02]  /*17510*/  SHFL.IDX P6, R14, R13, R12, R11 ;  /* 0x0000000c0d0e7389 */ /* 0x00006400000c000b */
[----:B01----:R-:W-:Y:S01]  /*17520*/  ENDCOLLECTIVE ;  /* 0x000000000000791b */ /* 0x003fe20003800000 */
.L_x_14000:
        /* <DEDUP_REMOVED lines=12> */
.L_x_14001:
[----:B------:R-:W-:Y:S02]  /*175f0*/  IMAD.MOV.U32 R13, RZ, RZ, R19 ;  /* 0x000000ffff0d7224 */ /* 0x000fe400078e0013 */
[----:B------:R-:W-:Y:S01]  /*17600*/  IMAD.MOV.U32 R12, RZ, RZ, 0x4 ;  /* 0x00000004ff0c7424 */ /* 0x000fe200078e00ff */
[----:B------:R-:W-:-:S13]  /*17610*/  IADD3 R2, P1, R14, R17, RZ ;  /* 0x000000110e027210 */ /* 0x000fda0007f3e0ff */
[----:B------:R-:W-:Y:S05]  /*17620*/  WARPSYNC.COLLECTIVE R15, `(.L_x_14002) ;  /* 0x000000000f087348 */ /* 0x000fea0003c00000 */
[----:B------:R0:W1:Y:S02]  /*17630*/  SHFL.IDX P6, R14, R13, R12, R11 ;  /* 0x0000000c0d0e7389 */ /* 0x00006400000c000b */
[----:B01----:R-:W-:Y:S01]  /*17640*/  ENDCOLLECTIVE ;  /* 0x000000000000791b */ /* 0x003fe20003800000 */
.L_x_14002:
[----:B------:R-:W-:Y:S02]  /*17650*/  IMAD.X R3, RZ, RZ, R10, P1 ;  /* 0x000000ffff037224 */ /* 0x000fe400008e060a */
[----:B------:R-:W-:-:S03]  /*17660*/  IMAD.MOV.U32 R10, RZ, RZ, RZ ;  /* 0x000000ffff0a7224 */ /* 0x000fc600078e00ff */
        /* <DEDUP_REMOVED lines=10> */
.L_x_14003:
[----:B------:R-:W-:Y:S02]  /*17710*/  IMAD.MOV.U32 R13, RZ, RZ, R19 ;  /* 0x000000ffff0d7224 */ /* 0x000fe400078e0013 */
[----:B------:R-:W-:Y:S02]  /*17720*/  IMAD.MOV.U32 R12, RZ, RZ, 0x5 ;  /* 0x00000005ff0c7424 */ /* 0x000fe400078e00ff */
[----:B------:R-:W-:-:S07]  /*17730*/  IMAD.MOV.U32 R24, RZ, RZ, R14 ;  /* 0x000000ffff187224 */ /* 0x000fce00078e000e */
[----:B------:R-:W-:Y:S05]  /*17740*/  WARPSYNC.COLLECTIVE R15, `(.L_x_14004) ;  /* 0x000000000f087348 */ /* 0x000fea0003c00000 */
[----:B------:R0:W1:Y:S02]  /*17750*/  SHFL.IDX P6, R14, R13, R12, R11 ;  /* 0x0000000c0d0e7389 */ /* 0x00006400000c000b */
[----:B01----:R-:W-:Y:S01]  /*17760*/  ENDCOLLECTIVE ;  /* 0x000000000000791b */ /* 0x003fe20003800000 */
.L_x_14004:
        /* <DEDUP_REMOVED lines=12> */
.L_x_14005:
[----:B------:R-:W-:Y:S02]  /*17830*/  IMAD.MOV.U32 R13, RZ, RZ, R19 ;  /* 0x000000ffff0d7224 */ /* 0x000fe400078e0013 */
[----:B------:R-:W-:Y:S02]  /*17840*/  IMAD.MOV.U32 R12, RZ, RZ, 0x6 ;  /* 0x00000006ff0c7424 */ /* 0x000fe400078e00ff */
[----:B------:R-:W-:-:S07]  /*17850*/  IMAD.MOV.U32 R26, RZ, RZ, R14 ;  /* 0x000000ffff1a7224 */ /* 0x000fce00078e000e */
[----:B------:R-:W-:Y:S05]  /*17860*/  WARPSYNC.COLLECTIVE R15, `(.L_x_14006) ;  /* 0x000000000f087348 */ /* 0x000fea0003c00000 */
[----:B------:R0:W1:Y:S02]  /*17870*/  SHFL.IDX P6, R14, R13, R12, R11 ;  /* 0x0000000c0d0e7389 */ /* 0x00006400000c000b */
[----:B01----:R-:W-:Y:S01]  /*17880*/  ENDCOLLECTIVE ;  /* 0x000000000000791b */ /* 0x003fe20003800000 */
.L_x_14006:
        /* <DEDUP_REMOVED lines=12> */
.L_x_14007:
[----:B------:R-:W-:Y:S02]  /*17950*/  IMAD.MOV.U32 R13, RZ, RZ, R19 ;  /* 0x000000ffff0d7224 */ /* 0x000fe400078e0013 */
[----:B------:R-:W-:Y:S02]  /*17960*/  IMAD.MOV.U32 R12, RZ, RZ, 0x7 ;  /* 0x00000007ff0c7424 */ /* 0x000fe400078e00ff */
[----:B------:R-:W-:-:S07]  /*17970*/  IMAD.MOV.U32 R28, RZ, RZ, R14 ;  /* 0x000000ffff1c7224 */ /* 0x000fce00078e000e */
[----:B------:R-:W-:Y:S05]  /*17980*/  WARPSYNC.COLLECTIVE R15, `(.L_x_14008) ;  /* 0x000000000f087348 */ /* 0x000fea0003c00000 */
[----:B------:R0:W1:Y:S02]  /*17990*/  SHFL.IDX P6, R14, R13, R12, R11 ;  /* 0x0000000c0d0e7389 */ /* 0x00006400000c000b */
[----:B01----:R-:W-:Y:S01]  /*179a0*/  ENDCOLLECTIVE ;  /* 0x000000000000791b */ /* 0x003fe20003800000 */
.L_x_14008:
        /* <DEDUP_REMOVED lines=11> */
.L_x_14009:
[----:B------:R-:W-:Y:S05]  /*17a60*/  BRA `(.L_x_14010) ;  /* 0xffffffc0008c7947 */ /* 0x000fea000383ffff */
.L_x_13896:
[----:B0-----:R0:W1:Y:S02]  /*17a70*/  SYNCS.PHASECHK.TRANS64.TRYWAIT P0, [R7+URZ+0x16820], R10 ;  /* 0x0168200a070075a7 */ /* 0x001064000800017f */
[----:B-1----:R-:W-:Y:S05]  /*17a80*/  @!P0 NANOSLEEP.SYNCS 0x989680 ;  /* 0x009896800000895d */ /* 0x002fea0003900000 */
[----:B------:R-:W1:Y:S02]  /*17a90*/  @!P0 SYNCS.PHASECHK.TRANS64 P0, [R7+URZ+0x16820], R10 ;  /* 0x0168200a070085a7 */ /* 0x000e64000800007f */
[----:B-1----:R-:W-:Y:S05]  /*17aa0*/  @!P0 BRA `(.L_x_13896) ;  /* 0xfffffffc00f08947 */ /* 0x002fea000383ffff */
[----:B------:R-:W-:Y:S05]  /*17ab0*/  BRA `(.L_x_14011) ;  /* 0xffffffc000fc7947 */ /* 0x000fea000383ffff */
.L_x_13897:
        /* <DEDUP_REMOVED lines=11> */
.L_x_14013:
[----:B------:R-:W-:Y:S05]  /*17b70*/  BSYNC B0 ;  /* 0x0000000000007941 */ /* 0x000fea0003800000 */
.L_x_14012:
[----:B------:R-:W-:Y:S05]  /*17b80*/  BRA `(.L_x_14014) ;  /* 0xffffffc000e07947 */ /* 0x000fea000383ffff */
.L_x_13898:
[----:B------:R-:W-:Y:S01]  /*17b90*/  BSSY B0, `(.L_x_14015) ;  /* 0x0000006000007945 */ /* 0x000fe20003800000 */
[----:B------:R-:W-:-:S07]  /*17ba0*/  IMAD.MOV.U32 R15, RZ, RZ, -0x1 ;  /* 0xffffffffff0f7424 */ /* 0x000fce00078e00ff */
[----:B01---5:R-:W-:Y:S05]  /*17bb0*/  WARPSYNC.COLLECTIVE R15, `(.L_x_14016) ;  /* 0x000000000f0c7348 */ /* 0x023fea0003c00000 */
[----:B------:R-:W-:Y:S02]  /*17bc0*/  ELECT P6, UR62, PT ;  /* 0x00000000003e782f */ /* 0x000fe400038c0000 */
[----:B------:R-:W-:Y:S01]  /*17bd0*/  MOV R14, UR62 ;  /* 0x0000003e000e7c02 */ /* 0x000fe20008000f00 */
[----:B01---5:R-:W-:Y:S10]  /*17be0*/  ENDCOLLECTIVE ;  /* 0x000000000000791b */ /* 0x023ff40003800000 */
.L_x_14016:
[----:B------:R-:W-:Y:S05]  /*17bf0*/  BSYNC B0 ;  /* 0x0000000000007941 */ /* 0x000fea0003800000 */
.L_x_14015:
[----:B------:R-:W-:Y:S05]  /*17c00*/  BRA `(.L_x_14017) ;  /* 0xffffffc000d47947 */ /* 0x000fea000383ffff */
.L_x_13900:
[----:B-1----:R1:W2:Y:S02]  /*17c10*/  SYNCS.PHASECHK.TRANS64.TRYWAIT P1, [R5+URZ+0x16840], R4 ;  /* 0x01684004050075a7 */ /* 0x0022a4000802017f */
[----:B--2---:R-:W-:Y:S05]  /*17c20*/  @!P1 NANOSLEEP.SYNCS 0x989680 ;  /* 0x009896800000995d */ /* 0x004fea0003900000 */
[----:B------:R-:W2:Y:S02]  /*17c30*/  @!P1 SYNCS.PHASECHK.TRANS64 P1, [R5+URZ+0x16840], R4 ;  /* 0x01684004050095a7 */ /* 0x000ea4000802007f */
[----:B--2---:R-:W-:Y:S05]  /*17c40*/  @!P1 BRA `(.L_x_13900) ;  /* 0xfffffffc00f09947 */ /* 0x004fea000383ffff */
[----:B------:R-:W-:Y:S05]  /*17c50*/  BRA `(.L_x_14018) ;  /* 0xffffffc000f47947 */ /* 0x000fea000383ffff */
.L_x_13902:
[----:B--2---:R2:W3:Y:S02]  /*17c60*/  SYNCS.PHASECHK.TRANS64.TRYWAIT P1, [R3+URZ+0x16840], R0 ;  /* 0x01684000030075a7 */ /* 0x0044e4000802017f */
[----:B---3--:R-:W-:Y:S05]  /*17c70*/  @!P1 NANOSLEEP.SYNCS 0x989680 ;  /* 0x009896800000995d */ /* 0x008fea0003900000 */
[----:B------:R-:W3:Y:S02]  /*17c80*/  @!P1 SYNCS.PHASECHK.TRANS64 P1, [R3+URZ+0x16840], R0 ;  /* 0x01684000030095a7 */ /* 0x000ee4000802007f */
[----:B---3--:R-:W-:Y:S05]  /*17c90*/  @!P1 BRA `(.L_x_13902) ;  /* 0xfffffffc00f09947 */ /* 0x008fea000383ffff */
[----:B------:R-:W-:Y:S05]  /*17ca0*/  BRA `(.L_x_14019) ;  /* 0xffffffc400007947 */ /* 0x000fea000383ffff */
.L_x_13904:
[----:B---3--:R3:W4:Y:S02]  /*17cb0*/  SYNCS.PHASECHK.TRANS64.TRYWAIT P1, [R5+URZ+0x16860], R4 ;  /* 0x01686004050075a7 */ /* 0x008724000802017f */
[----:B----4-:R-:W-:Y:S05]  /*17cc0*/  @!P1 NANOSLEEP.SYNCS 0x989680 ;  /* 0x009896800000995d */ /* 0x010fea0003900000 */
[----:B------:R-:W4:Y:S02]  /*17cd0*/  @!P1 SYNCS.PHASECHK.TRANS64 P1, [R5+URZ+0x16860], R4 ;  /* 0x01686004050095a7 */ /* 0x000f24000802007f */
[----:B----4-:R-:W-:Y:S05]  /*17ce0*/  @!P1 BRA `(.L_x_13904) ;  /* 0xfffffffc00f09947 */ /* 0x010fea000383ffff */
[----:B------:R-:W-:Y:S05]  /*17cf0*/  BRA `(.L_x_14020) ;  /* 0xffffffc000fc7947 */ /* 0x000fea000383ffff */
.L_x_14021:
        /* <DEDUP_REMOVED lines=16> */
.L_x_16009:


//--------------------- .text._ZN7cutlass13device_kernelIN5flash11enable_sm90INS1_16FlashAttnFwdSm90INS1_25CollectiveMainloopFwdSm90ILi2EN4cute5tupleIJNS5_1CILi1EEES8_S8_EEENS6_IJNS7_ILi192EEENS7_ILi128EEENS7_ILi64EEEEEELi64ENS_6half_tEfNS_4arch4Sm90ELb0ELb1ELb1ELb1ELb1ELb0ELb0ELb1ELb1ELb1ELb1ELb0EEENS1_21CollectiveEpilogueFwdINS6_IJSA_SC_SB_EEES9_SE_SG_Li384ELb1ELb1ELb1ELb0EEENS1_36VarlenDynamicPersistentTileSchedulerILi192ELi128ELi384ELi128ELb1ELb1ELb1ELb1ELb0ELb1EEEEEEEEEvNT_6ParamsE --------------------------
	.section	.text._ZN7cutlass13device_kernelIN5flash11enable_sm90INS1_16FlashAttnFwdSm90INS1_25CollectiveMainloopFwdSm90ILi2EN4cute5tupleIJNS5_1CILi1EEES8_S8_EEENS6_IJNS7_ILi192EEENS7_ILi128EEENS7_ILi64EEEEEELi64ENS_6half_tEfNS_4arch4Sm90ELb0ELb1ELb1ELb1ELb1ELb0ELb0ELb1ELb1ELb1ELb1ELb0EEENS1_21CollectiveEpilogueFwdINS6_IJSA_SC_SB_EEES9_SE_SG_Li384ELb1ELb1ELb1ELb0EEENS1_36VarlenDynamicPersistentTileSchedulerILi192ELi128ELi384ELi128ELb1ELb1ELb1ELb1ELb0ELb1EEEEEEEEEvNT_6ParamsE,"ax",@progbits
	.align	128
.text._ZN7cutlass13device_kernelIN5flash11enable_sm90INS1_16FlashAttnFwdSm90INS1_25CollectiveMainloopFwdSm90ILi2EN4cute5tupleIJNS5_1CILi1EEES8_S8_EEENS6_IJNS7_ILi192EEENS7_ILi128EEENS7_ILi64EEEEEELi64ENS_6half_tEfNS_4arch4Sm90ELb0ELb1ELb1ELb1ELb1ELb0ELb0ELb1ELb1ELb1ELb1ELb0EEENS1_21CollectiveEpilogueFwdINS6_IJSA_SC_SB_EEES9_SE_SG_Li384ELb1ELb1ELb1ELb0EEENS1_36VarlenDynamicPersistentTileSchedulerILi192ELi128ELi384ELi128ELb1ELb1ELb1ELb1ELb0ELb1EEEEEEEEEvNT_6ParamsE:
        .type           _ZN7cutlass13device_kernelIN5flash11enable_sm90INS1_16FlashAttnFwdSm90INS1_25CollectiveMainloopFwdSm90ILi2EN4cute5tupleIJNS5_1CILi1EEES8_S8_EEENS6_IJNS7_ILi192EEENS7_ILi128EEENS7_ILi64EEEEEELi64ENS_6half_tEfNS_4arch4Sm90ELb0ELb1ELb1ELb1ELb1ELb0ELb0ELb1ELb1ELb1ELb1ELb0EEENS1_21CollectiveEpilogueFwdINS6_IJSA_SC_SB_EEES9_SE_SG_Li384ELb1ELb1ELb1ELb0EEENS1_36VarlenDynamicPersistentTileSchedulerILi192ELi128ELi384ELi128ELb1ELb1ELb1ELb1ELb0ELb1EEEEEEEEEvNT_6ParamsE,@function
        .size           _ZN7cutlass13device_kernelIN5flash11enable_sm90INS1_16FlashAttnFwdSm90INS1_25CollectiveMainloopFwdSm90ILi2EN4cute5tupleIJNS5_1CILi1EEES8_S8_EEENS6_IJNS7_ILi192EEENS7_ILi128EEENS7_ILi64EEEEEELi64ENS_6half_tEfNS_4arch4Sm90ELb0ELb1ELb1ELb1ELb1ELb0ELb0ELb1ELb1ELb1ELb1ELb0EEENS1_21CollectiveEpilogueFwdINS6_IJSA_SC_SB_EEES9_SE_SG_Li384ELb1ELb1ELb1ELb0EEENS1_36VarlenDynamicPersistentTileSchedulerILi192ELi128ELi384ELi128ELb1ELb1ELb1ELb1ELb0ELb1EEEEEEEEEvNT_6ParamsE,(.L_x_16010 - _ZN7cutlass13device_kernelIN5flash11enable_sm90INS1_16FlashAttnFwdSm90INS1_25CollectiveMainloopFwdSm90ILi2EN4cute5tupleIJNS5_1CILi1EEES8_S8_EEENS6_IJNS7_ILi192EEENS7_ILi128EEENS7_ILi64EEEEEELi64ENS_6half_tEfNS_4arch4Sm90ELb0ELb1ELb1ELb1ELb1ELb0ELb0ELb1ELb1ELb1ELb1ELb0EEENS1_21CollectiveEpilogueFwdINS6_IJSA_SC_SB_EEES9_SE_SG_Li384ELb1ELb1ELb1ELb0EEENS1_36VarlenDynamicPersistentTileSchedulerILi192ELi128ELi384ELi128ELb1ELb1ELb1ELb1ELb0ELb1EEEEEEEEEvNT_6ParamsE)
        .other          _ZN7cutlass13device_kernelIN5flash11enable_sm90INS1_16FlashAttnFwdSm90INS1_25CollectiveMainloopFwdSm90ILi2EN4cute5tupleIJNS5_1CILi1EEES8_S8_EEENS6_IJNS7_ILi192EEENS7_ILi128EEENS7_ILi64EEEEEELi64ENS_6half_tEfNS_4arch4Sm90ELb0ELb1ELb1ELb1ELb1ELb0ELb0ELb1ELb1ELb1ELb1ELb0EEENS1_21CollectiveEpilogueFwdINS6_IJSA_SC_SB_EEES9_SE_SG_Li384ELb1ELb1ELb1ELb0EEENS1_36VarlenDynamicPersistentTileSchedulerILi192ELi128ELi384ELi128ELb1ELb1ELb1ELb1ELb0ELb1EEEEEEEEEvNT_6ParamsE,@"STO_CUDA_ENTRY STV_DEFAULT"
_ZN7cutlass13device_kernelIN5flash11enable_sm90INS1_16FlashAttnFwdSm90INS1_25CollectiveMainloopFwdSm90ILi2EN4cute5tupleIJNS5_1CILi1EEES8_S8_EEENS6_IJNS7_ILi192EEENS7_ILi128EEENS7_ILi64EEEEEELi64ENS_6half_tEfNS_4arch4Sm90ELb0ELb1ELb1ELb1ELb1ELb0ELb0ELb1ELb1ELb1ELb1ELb0EEENS1_21CollectiveEpilogueFwdINS6_IJSA_SC_SB_EEES9_SE_SG_Li384ELb1ELb1ELb1ELb0EEENS1_36VarlenDynamicPersistentTileSchedulerILi192ELi128ELi384ELi128ELb1ELb1ELb1ELb1ELb0ELb1EEEEEEEEEvNT_6ParamsE:
        /* <DEDUP_REMOVED lines=45> */
.L_x_14022:
        /* <DEDUP_REMOVED lines=22> */
.L_x_14023:
        /* <DEDUP_REMOVED lines=18> */
.L_x_14024:
        /* <DEDUP_REMOVED lines=22> */
.L_x_14025:
        /* <DEDUP_REMOVED lines=23> */
.L_x_14026:
        /* <DEDUP_REMOVED lines=8> */
.L_x_14028:
        /* <DEDUP_REMOVED lines=18> */
[----:B------:R-:W-:Y:S01]  /*09c0*/  VIADD R13, R2, 0xffffff80 ;  /* 0xffffff80020d7836 */ /* 0x000fe20000000000 */
[----:B------:R-:W-:Y:S01]  /*09d0*/  R2UR UR6, R9 ;  /* 0x00000000090672ca */ /* 0x000fe200000e0000 */
[----:B------:R-:W-:Y:S01]  /*09e0*/  ULOP3.LUT UR51, UR36, 0x1, URZ, 0xfc, !UPT ;  /* 0x0000000124337892 */ /* 0x000fe2000f8efc3f */
[----:B------:R-:W-:Y:S01]  /*09f0*/  R2UR UR5, R10 ;  /* 0x000000000a0572ca */ /* 0x000fe200000e0000 */
[----:B------:R-:W-:Y:S01]  /*0a00*/  UMOV UR50, URZ ;  /* 0x0000003f00327c82 */ /* 0x000fe20008000000 */
[----:B------:R-:W-:Y:S01]  /*0a10*/  SHF.R.S32.HI R0, RZ, 0x1f, R13 ;  /* 0x0000001fff007819 */ /* 0x000fe2000001140d */
[----:B------:R-:W-:Y:S01]  /*0a20*/  UMOV UR49, URZ ;  /* 0x0000003f00317c82 */ /* 0x000fe20008000000 */
[----:B------:R-:W-:Y:S01]  /*0a30*/  R2UR UR7, R11 ;  /* 0x000000000b0772ca */ /* 0x000fe200000e0000 */
[----:B------:R-:W-:Y:S01]  /*0a40*/  UMOV UR48, URZ ;  /* 0x0000003f00307c82 */ /* 0x000fe20008000000 */
[CC--:B------:R-:W-:Y:S02]  /*0a50*/  LEA.HI R2, R0.reuse, R13.reuse, RZ, 0x7 ;  /* 0x0000000d00027211 */ /* 0x0c0fe400078f38ff */
[----:B------:R-:W-:-:S02]  /*0a60*/  LEA.HI R4, R0, R13, RZ, 0x5 ;  /* 0x0000000d00047211 */ /* 0x000fc400078f28ff */
[----:B------:R-:W-:Y:S02]  /*0a70*/  LEA.HI R3, R0, R13, RZ, 0x4 ;  /* 0x0000000d00037211 */ /* 0x000fe400078f20ff */
[----:B------:R-:W-:Y:S01]  /*0a80*/  LOP3.LUT R6, R2, 0xffffff80, RZ, 0xc0, !PT ;  /* 0xffffff8002067812 */ /* 0x000fe200078ec0ff */
[----:B------:R-:W-:Y:S01]  /*0a90*/  IMAD.SHL.U32 R5, R4, 0x20, RZ ;  /* 0x0000002004057824 */ /* 0x000fe200078e00ff */
[----:B------:R-:W-:Y:S02]  /*0aa0*/  LOP3.LUT R4, R3, 0x3fffff0, RZ, 0xc0, !PT ;  /* 0x03fffff003047812 */ /* 0x000fe400078ec0ff */
[----:B------:R-:W-:Y:S01]  /*0ab0*/  SHF.R.S32.HI R14, RZ, 0x7, R2 ;  /* 0x00000007ff0e7819 */ /* 0x000fe20000011402 */
[----:B------:R-:W-:Y:S01]  /*0ac0*/  IMAD.IADD R12, R13, 0x1, -R6 ;  /* 0x000000010d0c7824 */ /* 0x000fe200078e0a06 */
[----:B------:R-:W-:Y:S01]  /*0ad0*/  LOP3.LUT R5, R5, 0xfffffc00, RZ, 0xc0, !PT ;  /* 0xfffffc0005057812 */ /* 0x000fe200078ec0ff */
[----:B------:R-:W-:Y:S01]  /*0ae0*/  IMAD.IADD R4, R13, 0x1, -R4 ;  /* 0x000000010d047824 */ /* 0x000fe200078e0a04 */
[----:B------:R-:W-:Y:S01]  /*0af0*/  SHF.R.S32.HI R6, RZ, 0x4, R3 ;  /* 0x00000004ff067819 */ /* 0x000fe20000011403 */
[----:B------:R-:W-:Y:S01]  /*0b00*/  IMAD.HI R2, R14, 0x55555556, RZ ;  /* 0x555555560e027827 */ /* 0x000fe200078e02ff */
[----:B------:R-:W-:-:S02]  /*0b10*/  SHF.R.S32.HI R7, RZ, 0x1f, R12 ;  /* 0x0000001fff077819 */ /* 0x000fc4000001140c */
[----:B------:R-:W-:Y:S01]  /*0b20*/  LEA.HI R3, R3, R6, RZ, 0x1 ;  /* 0x0000000603037211 */ /* 0x000fe200078f08ff */
[----:B------:R-:W-:Y:S01]  /*0b30*/  IMAD R4, R4, 0x40, R5 ;  /* 0x0000004004047824 */ /* 0x000fe200078e0205 */
[CC--:B------:R-:W-:Y:S02]  /*0b40*/  LEA.HI R5, R7.reuse, R12.reuse, RZ, 0x2 ;  /* 0x0000000c07057211 */ /* 0x0c0fe400078f10ff */
[----:B------:R-:W-:Y:S02]  /*0b50*/  LEA.HI R7, R7, R12, RZ, 0x5 ;  /* 0x0000000c07077211 */ /* 0x000fe400078f28ff */
[--C-:B------:R-:W-:Y:S02]  /*0b60*/  SHF.R.S32.HI R8, RZ, 0x2, R5.reuse ;  /* 0x00000002ff087819 */ /* 0x100fe40000011405 */
[----:B------:R-:W-:Y:S02]  /*0b70*/  SHF.R.S32.HI R9, RZ, 0x1f, R5 ;  /* 0x0000001fff097819 */ /* 0x000fe40000011405 */
[----:B------:R-:W-:-:S02]  /*0b80*/  LOP3.LUT R3, R3, 0x1ffffffe, RZ, 0xc0, !PT ;  /* 0x1ffffffe03037812 */ /* 0x000fc400078ec0ff */
[----:B------:R-:W-:Y:S02]  /*0b90*/  LEA.HI R9, R9, R8, RZ, 0x3 ;  /* 0x0000000809097211 */ /* 0x000fe400078f18ff */
[----:B------:R-:W-:Y:S01]  /*0ba0*/  LEA.HI R2, R2, R2, RZ, 0x1 ;  /* 0x0000000202027211 */ /* 0x000fe200078f08ff */
[----:B------:R-:W-:Y:S01]  /*0bb0*/  IMAD.IADD R3, R6, 0x1, -R3 ;  /* 0x0000000106037824 */ /* 0x000fe200078e0a03 */
[----:B------:R-:W-:Y:S02]  /*0bc0*/  LOP3.LUT R9, R9, 0xfffffff8, RZ, 0xc0, !PT ;  /* 0xfffffff809097812 */ /* 0x000fe400078ec0ff */
[----:B------:R-:W-:Y:S01]  /*0bd0*/  SHF.R.S32.HI R7, RZ, 0x5, R7 ;  /* 0x00000005ff077819 */ /* 0x000fe20000011407 */
[----:B------:R-:W-:Y:S01]  /*0be0*/  IMAD R2, R2, -0x3, R14 ;  /* 0xfffffffd02027824 */ /* 0x000fe200078e020e */
[-C--:B------:R-:W-:Y:S01]  /*0bf0*/  LEA.HI R10, R0, R13.reuse, RZ, 0x2 ;  /* 0x0000000d000a7211 */ /* 0x080fe200078f10ff */
[----:B------:R-:W-:Y:S01]  /*0c00*/  IMAD.IADD R8, R8, 0x1, -R9 ;  /* 0x0000000108087824 */ /* 0x000fe200078e0a09 */
[----:B------:R-:W-:Y:S01]  /*0c10*/  LEA.HI R0, R0, R13, RZ, 0x3 ;  /* 0x0000000d00007211 */ /* 0x000fe200078f18ff */
[----:B------:R-:W-:Y:S01]  /*0c20*/  IMAD R3, R3, 0x8, R4 ;  /* 0x0000000803037824 */ /* 0x000fe200078e0204 */
[----:B------:R-:W-:Y:S01]  /*0c30*/  LOP3.LUT R10, R10, 0xfffffffc, RZ, 0xc0, !PT ;  /* 0xfffffffc0a0a7812 */ /* 0x000fe200078ec0ff */
[----:B------:R-:W-:Y:S01]  /*0c40*/  IMAD R7, R7, 0x10, R8 ;  /* 0x0000001007077824 */ /* 0x000fe200078e0208 */
[----:B------:R-:W-:-:S02]  /*0c50*/  LOP3.LUT R5, R5, 0x7ffffffc, RZ, 0xc0, !PT ;  /* 0x7ffffffc05057812 */ /* 0x000fc400078ec0ff */
[----:B------:R0:W-:Y:S01]  /*0c60*/  STL [R1+0x38], R3 ;  /* 0x0000380301007387 */ /* 0x0001e20000100800 */
[----:B------:R-:W-:Y:S01]  /*0c70*/  IMAD R2, R2, 0x40, R7 ;  /* 0x0000004002027824 */ /* 0x000fe200078e0207 */
[----:B------:R-:W-:Y:S01]  /*0c80*/  LOP3.LUT R18, R0, 0xfffffff8, RZ, 0xc0, !PT ;  /* 0xfffffff800127812 */ /* 0x000fe200078ec0ff */
[C---:B------:R-:W-:Y:S02]  /*0c90*/  IMAD.IADD R10, R13.reuse, 0x1, -R10 ;  /* 0x000000010d0a7824 */ /* 0x040fe400078e0a0a */
[----:B------:R-:W-:Y:S01]  /*0ca0*/  IMAD.IADD R5, R12, 0x1, -R5 ;  /* 0x000000010c057824 */ /* 0x000fe200078e0a05 */
[----:B------:R1:W-:Y:S01]  /*0cb0*/  STL [R1+0x34], R2 ;  /* 0x0000340201007387 */ /* 0x0003e20000100800 */
[----:B------:R-:W-:Y:S02]  /*0cc0*/  IMAD.IADD R18, R13, 0x1, -R18 ;  /* 0x000000010d127824 */ /* 0x000fe400078e0a12 */
[----:B------:R-:W-:Y:S01]  /*0cd0*/  IMAD.SHL.U32 R16, R5, 0x2, RZ ;  /* 0x0000000205107824 */ /* 0x000fe200078e00ff */
[----:B0-----:R-:W-:Y:S01]  /*0ce0*/  LEA.HI R3, R10, R10, RZ, 0x1 ;  /* 0x0000000a0a037211 */ /* 0x001fe200078f08ff */
[----:B------:R-:W-:Y:S01]  /*0cf0*/  IMAD.SHL.U32 R19, R18, 0x8, RZ ;  /* 0x0000000812137824 */ /* 0x000fe200078e00ff */
[----:B------:R-:W-:Y:S01]  /*0d00*/  SHF.R.S32.HI R5, RZ, 0x3, R0 ;  /* 0x00000003ff057819 */ /* 0x000fe20000011400 */
[C---:B------:R-:W-:Y:S01]  /*0d10*/  VIADD R157, R16.reuse, 0x8 ;  /* 0x00000008109d7836 */ /* 0x040fe20000000000 */
[----:B------:R-:W-:Y:S01]  /*0d20*/  LOP3.LUT R3, R3, 0x1ffffffe, RZ, 0xc0, !PT ;  /* 0x1ffffffe03037812 */ /* 0x000fe200078ec0ff */
        /* <DEDUP_REMOVED lines=15> */
[----:B------:R-:W-:Y:S01]  /*0e20*/  IMAD R17, R3, 0x8, R2 ;  /* 0x0000000803117824 */ /* 0x000fe200078e0202 */
[----:B-1----:R-:W-:-:S07]  /*0e30*/  SHF.R.S32.HI R0, RZ, 0x1f, R22 ;  /* 0x0000001fff007819 */ /* 0x002fce0000011416 */
.L_x_14128:
        /* <DEDUP_REMOVED lines=11> */
[----:B0123--:R-:W-:Y:S02]  /*0ef0*/  IMAD.U32 R2, RZ, RZ, UR8 ;  /* 0x00000008ff027e24 */ /* 0x00ffe4000f8e00ff */
[----:B------:R-:W-:Y:S01]  /*0f00*/  IMAD.U32 R3, RZ, RZ, UR9 ;  /* 0x00000009ff037e24 */ /* 0x000fe2000f8e00ff */
[----:B------:R-:W-:Y:S02]  /*0f10*/  @UP1 ULDC.64 UR8, c[0x0][0xa18] ;  /* 0x0002860000081ab9 */ /* 0x000fe40000000a00 */
[----:B------:R-:W-:Y:S02]  /*0f20*/  @UP1 UIMAD.WIDE UR8, UR7, 0x4, UR8 ;  /* 0x00000004070818a5 */ /* 0x000fe4000f8e0208 */
[----:B------:R-:W2:Y:S04]  /*0f30*/  @P0 LDG.E R2, desc[UR54][R2.64] ;  /* 0x0000003602020981 */ /* 0x000ea8000c1e1900 */
        /* <DEDUP_REMOVED lines=31> */
.L_x_14029:
        /* <DEDUP_REMOVED lines=9> */
.L_x_14030:
        /* <DEDUP_REMOVED lines=13> */
.L_x_14031:
        /* <DEDUP_REMOVED lines=28> */
.L_x_14033:
[----:B------:R-:W-:-:S11]  /*1450*/  UISETP.NE.AND UP0, UPT, UR7, 0x1, UPT ;  /* 0x000000010700788c */ /* 0x000fd6000bf05270 */
[----:B------:R-:W-:Y:S02]  /*1460*/  @UP0 ULDC.64 UR10, c[0x0][0x9e8] ;  /* 0x00027a00000a0ab9 */ /* 0x000fe40000000a00 */
[----:B------:R-:W-:-:S04]  /*1470*/  UIMAD.WIDE.U32 UR8, UR4, UR10, URZ ;  /* 0x0000000a040872a5 */ /* 0x000fc8000f8e003f */
[----:B------:R-:W-:-:S12]  /*1480*/  @UP0 USHF.R.U32.HI UR4, URZ, UR11, UR9 ;  /* 0x0000000b3f040299 */ /* 0x000fd80008011609 */
.L_x_14034:
[----:B------:R-:W-:-:S04]  /*1490*/  UIMAD UR4, UR4, UR7, UR7 ;  /* 0x00000007040472a4 */ /* 0x000fc8000f8e0207 */
[----:B------:R-:W-:-:S04]  /*14a0*/  UISETP.LT.AND UP0, UPT, UR6, UR4, UPT ;  /* 0x000000040600728c */ /* 0x000fc8000bf01270 */
[----:B------:R-:W-:-:S12]  /*14b0*/  USEL UR6, UR6, UR4, UP0 ;  /* 0x0000000406067287 */ /* 0x000fd80008000000 */
.L_x_14032:
        /* <DEDUP_REMOVED lines=33> */
.L_x_14036:
[----:B------:R-:W-:-:S11]  /*16d0*/  UISETP.NE.AND UP0, UPT, UR7, 0x1, UPT ;  /* 0x000000010700788c */ /* 0x000fd6000bf05270 */
[----:B------:R-:W-:Y:S02]  /*16e0*/  @UP0 ULDC.64 UR12, c[0x0][0x9e8] ;  /* 0x00027a00000c0ab9 */ /* 0x000fe40000000a00 */
[----:B------:R-:W-:-:S04]  /*16f0*/  UIMAD.WIDE.U32 UR8, UR4, UR12, URZ ;  /* 0x0000000c040872a5 */ /* 0x000fc8000f8e003f */
[----:B------:R-:W-:-:S12]  /*1700*/  @UP0 USHF.R.U32.HI UR4, URZ, UR13, UR9 ;  /* 0x0000000d3f040299 */ /* 0x000fd80008011609 */
.L_x_14037:
[----:B------:R-:W-:-:S04]  /*1710*/  UIMAD UR4, UR4, UR7, URZ ;  /* 0x00000007040472a4 */ /* 0x000fc8000f8e023f */
[----:B------:R-:W-:-:S04]  /*1720*/  UISETP.LT.AND UP0, UPT, UR10, UR4, UPT ;  /* 0x000000040a00728c */ /* 0x000fc8000bf01270 */
[----:B------:R-:W-:-:S12]  /*1730*/  USEL UR10, UR10, UR4, !UP0 ;  /* 0x000000040a0a7287 */ /* 0x000fd8000c000000 */
.L_x_14035:
        /* <DEDUP_REMOVED lines=52> */
.L_x_14038:
[----:B------:R-:W-:Y:S01]  /*1a80*/  UIMAD UR42, UR41, UR4, UR42 ;  /* 0x00000004292a72a4 */ /* 0x000fe2000f8e022a */
[----:B------:R-:W-:Y:S01]  /*1a90*/  IMAD.U32 R88, RZ, RZ, UR6 ;  /* 0x00000006ff587e24 */ /* 0x000fe2000f8e00ff */
[----:B------:R-:W-:Y:S01]  /*1aa0*/  PLOP3.LUT P0, PT, PT, PT, PT, 0x80, 0x0 ;  /* 0x000000000000781c */ /* 0x000fe20003f0f070 */
[----:B------:R-:W-:Y:S01]  /*1ab0*/  IMAD.U32 R3, RZ, RZ, UR4 ;  /* 0x00000004ff037e24 */ /* 0x000fe2000f8e00ff */
[----:B------:R-:W-:Y:S02]  /*1ac0*/  CS2R R20, SRZ ;  /* 0x0000000000147805 */ /* 0x000fe4000001ff00 */
[----:B------:R-:W-:Y:S02]  /*1ad0*/  CS2R R118, SRZ ;  /* 0x0000000000767805 */ /* 0x000fe4000001ff00 */
[----:B------:R-:W-:Y:S02]  /*1ae0*/  CS2R R116, SRZ ;  /* 0x0000000000747805 */ /* 0x000fe4000001ff00 */
[----:B------:R-:W-:-:S02]  /*1af0*/  CS2R R114, SRZ ;  /* 0x0000000000727805 */ /* 0x000fc4000001ff00 */
[----:B------:R-:W-:Y:S02]  /*1b00*/  VIADDMNMX R88, R3, UR42, R88, PT ;  /* 0x0000002a03587c46 */ /* 0x000fe4000b800158 */
[----:B------:R-:W-:Y:S02]  /*1b10*/  CS2R R112, SRZ ;  /* 0x0000000000707805 */ /* 0x000fe4000001ff00 */
[----:B------:R-:W-:Y:S02]  /*1b20*/  CS2R R110, SRZ ;  /* 0x00000000006e7805 */ /* 0x000fe4000001ff00 */
[----:B------:R-:W-:Y:S02]  /*1b30*/  CS2R R108, SRZ ;  /* 0x00000000006c7805 */ /* 0x000fe4000001ff00 */
[----:B------:R-:W-:Y:S02]  /*1b40*/  ISETP.GT.AND P1, PT, R88, UR42, PT ;  /* 0x0000002a58007c0c */ /* 0x000fe4000bf24270 */
        /* <DEDUP_REMOVED lines=11> */
[----:B------:R-:W0:Y:S01]  /*1c00*/  S2R R0, SR_TID.X ;  /* 0x0000000000007919 */ /* 0x000e220000002100 */
[----:B------:R-:W1:Y:S01]  /*1c10*/  S2UR UR43, SR_CgaCtaId ;  /* 0x00000000002b79c3 */ /* 0x000e620000008800 */
[----:B------:R-:W-:Y:S02]  /*1c20*/  UMOV UR45, 0x400 ;  /* 0x00000400002d7882 */ /* 0x000fe40000000000 */
[----:B-1----:R-:W-:Y:S01]  /*1c30*/  ULEA UR45, UR43, UR45, 0x18 ;  /* 0x0000002d2b2d7291 */ /* 0x002fe2000f8ec03f */
[----:B0-----:R-:W-:-:S05]  /*1c40*/  VIADD R4, R0, 0xffffff80 ;  /* 0xffffff8000047836 */ /* 0x001fca0000000000 */
[----:B------:R-:W-:-:S04]  /*1c50*/  SHF.R.S32.HI R0, RZ, 0x1f, R4 ;  /* 0x0000001fff007819 */ /* 0x000fc80000011404 */
[----:B------:R-:W-:-:S04]  /*1c60*/  LEA.HI R0, R0, R4, RZ, 0x7 ;  /* 0x0000000400007211 */ /* 0x000fc800078f38ff */
[----:B------:R-:W-:-:S06]  /*1c70*/  SHF.R.S32.HI R0, RZ, 0x7, R0 ;  /* 0x00000007ff007819 */ /* 0x000fcc0000011400 */
[----:B------:R-:W0:Y:S02]  /*1c80*/  SHFL.IDX PT, R0, R0, RZ, 0x1f ;  /* 0x00001fff00007589 */ /* 0x000e2400000e0000 */
[----:B0-----:R-:W-:-:S13]  /*1c90*/  R2UR UR44, R0 ;  /* 0x00000000002c72ca */ /* 0x001fda00000e0000 */
        /* <DEDUP_REMOVED lines=26> */
.L_x_14040:
        /* <DEDUP_REMOVED lines=9> */
.L_x_14223:
[----:B------:R-:W-:Y:S05]  /*1ed0*/  @!P0 BRA `(.L_x_14042) ;  /* 0x0000000000048947 */ /* 0x000fea0003800000 */
[----:B------:R-:W-:Y:S01]  /*1ee0*/  BPT.TRAP 0x1 ;  /* 0x000000040000795c */ /* 0x000fe20000300000 */
.L_x_14042:
[----:B------:R-:W-:Y:S02]  /*1ef0*/  IMAD.U32 R91, RZ, RZ, UR48 ;  /* 0x00000030ff5b7e24 */ /* 0x000fe4000f8e00ff */
[----:B0-----:R-:W-:-:S03]  /*1f00*/  IMAD.U32 R0, RZ, RZ, UR49 ;  /* 0x00000031ff007e24 */ /* 0x001fc6000f8e00ff */
[----:B------:R-:W-:Y:S02]  /*1f10*/  LEA R91, R91, UR45, 0x3 ;  /* 0x0000002d5b5b7c11 */ /* 0x000fe4000f8e18ff */
[----:B------:R-:W-:-:S04]  /*1f20*/  SHF.L.U32 R0, R0, 0x1f, RZ ;  /* 0x0000001f00007819 */ /* 0x000fc800000006ff */
[----:B------:R0:W1:Y:S01]  /*1f30*/  SYNCS.PHASECHK.TRANS64.TRYWAIT P1, [R91+URZ+0x16830], R0 ;  /* 0x016830005b0075a7 */ /* 0x000062000802017f */
[----:B------:R-:W-:Y:S05]  /*1f40*/  @!P0 BRA `(.L_x_14043) ;  /* 0x0000000000048947 */ /* 0x000fea0003800000 */
[----:B------:R-:W-:Y:S01]  /*1f50*/  BPT.TRAP 0x1 ;  /* 0x000000040000795c */ /* 0x000fe20000300000 */
.L_x_14043:
[----:B-1----:R-:W-:Y:S05]  /*1f60*/  @P1 BRA `(.L_x_14044) ;  /* 0x0000000000081947 */ /* 0x002fea0003800000 */
[----:B------:R-:W1:Y:S02]  /*1f70*/  SYNCS.PHASECHK.TRANS64.TRYWAIT P1, [R91+URZ+0x16830], R0 ;  /* 0x016830005b0075a7 */ /* 0x000e64000802017f */
[----:B-1----:R-:W-:Y:S05]  /*1f80*/  @!P1 BRA `(.L_x_14045) ;  /* 0x0000016000c49947 */ /* 0x002fea0003800000 */
.L_x_14044:
        /* <DEDUP_REMOVED lines=35> */
.L_x_14046:
[----:B------:R-:W-:Y:S01]  /*21c0*/  UISETP.NE.AND UP1, UPT, UR53, URZ, UPT ;  /* 0x0000003f3500728c */ /* 0x000fe2000bf25270 */
[----:B------:R-:W-:Y:S01]  /*21d0*/  R2UR UR6, R91 ;  /* 0x000000005b0672ca */ /* 0x000fe200000e0000 */
[----:B------:R-:W-:Y:S01]  /*21e0*/  ULDC UR7, c[0x0][0x9d8] ;  /* 0x0002760000077ab9 */ /* 0x000fe20000000800 */
[----:B------:R-:W-:Y:S01]  /*21f0*/  UISETP.NE.AND UP0, UPT, UR52, URZ, UPT ;  /* 0x0000003f3400728c */ /* 0x000fe2000bf05270 */
[----:B------:R-:W-:Y:S01]  /*2200*/  FMUL.FTZ R10, R39, UR7 ;  /* 0x00000007270a7c20 */ /* 0x000fe20008410000 */
[----:B------:R-:W-:Y:S01]  /*2210*/  FMUL.FTZ R39, R75, UR7 ;  /* 0x000000074b277c20 */ /* 0x000fe20008410000 */
[----:B------:R-:W-:Y:S01]  /*2220*/  PLOP3.LUT P1, PT, PT, PT, UP1, 0x80, 0x0 ;  /* 0x000000000000781c */ /* 0x000fe20003f2f018 */
[----:B------:R-:W-:Y:S01]  /*2230*/  FMUL.FTZ R75, R77, UR7 ;  /* 0x000000074d4b7c20 */ /* 0x000fe20008410000 */
[----:B------:R-:W-:Y:S01]  /*2240*/  PLOP3.LUT P2, PT, PT, PT, UP1, 0x80, 0x0 ;  /* 0x000000000000781c */ /* 0x000fe20003f4f018 */
[----:B------:R-:W-:Y:S02]  /*2250*/  VIADD R77, R17, UR39 ;  /* 0x00000027114d7c36 */ /* 0x000fe40008000000 */
[----:B------:R-:W-:Y:S01]  /*2260*/  FMUL.FTZ R8, R34, UR7 ;  /* 0x0000000722087c20 */ /* 0x000fe20008410000 */
[----:B------:R-:W-:Y:S01]  /*2270*/  @UP1 ULDC UR10, c[0x0][0x44c] ;  /* 0x00011300000a1ab9 */ /* 0x000fe20000000800 */
[----:B------:R-:W-:Y:S01]  /*2280*/  FMUL.FTZ R13, R46, UR7 ;  /* 0x000000072e0d7c20 */ /* 0x000fe20008410000 */
[----:B------:R-:W-:Y:S01]  /*2290*/  FMUL.FTZ R46, R49, UR7 ;  /* 0x00000007312e7c20 */ /* 0x000fe20008410000 */
[----:B------:R-:W-:Y:S01]  /*22a0*/  FMUL.FTZ R49, R57, UR7 ;  /* 0x0000000739317c20 */ /* 0x000fe20008410000 */
[----:B------:R-:W-:Y:S01]  /*22b0*/  FMUL.FTZ R7, R35, UR7 ;  /* 0x0000000723077c20 */ /* 0x000fe20008410000 */
[----:B------:R-:W-:Y:S01]  /*22c0*/  UIADD3 UR6, UR6, 0x16840, URZ ;  /* 0x0001684006067890 */ /* 0x000fe2000fffe03f */
[----:B------:R-:W-:Y:S01]  /*22d0*/  FMUL.FTZ R12, R43, UR7 ;  /* 0x000000072b0c7c20 */ /* 0x000fe20008410000 */
[----:B------:R-:W-:-:S02]  /*22e0*/  IMAD.MOV.U32 R35, RZ, RZ, -0x80 ;  /* 0xffffff80ff237424 */ /* 0x000fc400078e00ff */
        /* <DEDUP_REMOVED lines=11> */
[----:B------:R-:W2:Y:S01]  /*23a0*/  SHFL.IDX PT, R57, R77, RZ, 0x1c1f ;  /* 0x001c1fff4d397589 */ /* 0x000ea200000e0000 */
[----:B------:R-:W-:Y:S01]  /*23b0*/  FMUL.FTZ R38, R74, UR7 ;  /* 0x000000074a267c20 */ /* 0x000fe20008410000 */
[----:B------:R-:W-:Y:S01]  /*23c0*/  FMUL.FTZ R40, R83, UR7 ;  /* 0x0000000753287c20 */ /* 0x000fe20008410000 */
[----:B------:R-:W-:Y:S01]  /*23d0*/  UPRMT UR6, UR43, 0x654, UR6 ;  /* 0x000006542b067896 */ /* 0x000fe20008000006 */
[----:B------:R-:W-:Y:S01]  /*23e0*/  FMUL.FTZ R3, R25, UR7 ;  /* 0x0000000719037c20 */ /* 0x000fe20008410000 */
        /* <DEDUP_REMOVED lines=47> */
[----:B------:R-:W0:Y:S01]  /*26e0*/  MUFU.TANH R2, R2 ;  /* 0x0000000200027308 */ /* 0x000e220000002400 */
[C-C-:B------:R-:W-:Y:S01]  /*26f0*/  IADD3 R34, -R16.reuse, 0x1, R83.reuse ;  /* 0x0000000110227810 */ /* 0x140fe20007ffe153 */
[----:B------:R-:W-:Y:S01]  /*2700*/  ULDC UR23, c[0x0][0x9dc] ;  /* 0x0002770000177ab9 */ /* 0x000fe20000000800 */
[----:B------:R-:W-:Y:S01]  /*2710*/  SYNCS.ARRIVE.TRANS64.RED.A1T0 RZ, [UR6], RZ ;  /* 0x000000ffffff79a7 */ /* 0x000fe20008100406 */
[----:B------:R-:W-:Y:S01]  /*2720*/  ULOP3.LUT UR6, URZ, UR23, URZ, 0x33, !UPT ;  /* 0x000000173f067292 */ /* 0x000fe2000f8e333f */
[----:B------:R-:W-:Y:S01]  /*2730*/  IADD3 R34, -R35, UR40, R34 ;  /* 0x0000002823227c10 */ /* 0x000fe2000fffe122 */
[----:B------:R-:W-:Y:S01]  /*2740*/  ULDC UR14, c[0x0][0x9e0] ;  /* 0x00027800000e7ab9 */ /* 0x000fe20000000800 */
[----:B------:R-:W-:Y:S01]  /*2750*/  IADD3 R82, -R16, UR40, R83 ;  /* 0x0000002810527c10 */ /* 0x000fe2000fffe153 */
[----:B------:R-:W1:Y:S01]  /*2760*/  MUFU.TANH R3, R3 ;  /* 0x0000000300037308 */ /* 0x000e620000002400 */
[----:B------:R-:W-:Y:S01]  /*2770*/  LEA R79, R88, 0xffffff80, 0x7 ;  /* 0xffffff80584f7811 */ /* 0x000fe200078e38ff */
[----:B------:R-:W-:-:S02]  /*2780*/  VIADD R87, R34, UR14 ;  /* 0x0000000e22577c36 */ /* 0x000fc40008000000 */
[----:B------:R-:W-:-:S03]  /*2790*/  VIADD R86, R34, UR6 ;  /* 0x0000000622567c36 */ /* 0x000fc60008000000 */
[----:B--2---:R-:W-:Y:S01]  /*27a0*/  VIADDMNMX R80, R57, R87, R82, PT ;  /* 0x0000005739507246 */ /* 0x004fe20003800152 */
[----:B------:R-:W2:Y:S01]  /*27b0*/  MUFU.TANH R0, R0 ;  /* 0x0000000000007308 */ /* 0x000ea20000002400 */
        /* <DEDUP_REMOVED lines=77> */
.L_x_14049:
[----:B------:R-:W-:Y:S02]  /*2c90*/  ULDC UR6, c[0x0][0x9e4] ;  /* 0x0002790000067ab9 */ /* 0x000fe40000000800 */
[----:B------:R-:W-:-:S05]  /*2ca0*/  IMAD.U32 R58, RZ, RZ, UR6 ;  /* 0x00000006ff3a7e24 */ /* 0x000fca000f8e00ff */
[----:B------:R-:W-:-:S13]  /*2cb0*/  ISETP.NE.AND P1, PT, R58, 0x1, PT ;  /* 0x000000013a00780c */ /* 0x000fda0003f25270 */
[----:B------:R-:W1:Y:S02]  /*2cc0*/  @P1 LDC.64 R34, c[0x0][0x9e8] ;  /* 0x00027a00ff221b82 */ /* 0x000e640000000a00 */
[----:B-1----:R-:W-:-:S05]  /*2cd0*/  @P1 IMAD.HI.U32 R34, R57, R34, RZ ;  /* 0x0000002239221227 */ /* 0x002fca00078e00ff */
[----:B------:R-:W-:-:S07]  /*2ce0*/  @P1 SHF.R.U32.HI R57, RZ, R35, R34 ;  /* 0x00000023ff391219 */ /* 0x000fce0000011622 */
.L_x_14050:
[----:B------:R-:W-:Y:S05]  /*2cf0*/  BSYNC B0 ;  /* 0x0000000000007941 */ /* 0x000fea0003800000 */
.L_x_14048:
[----:B------:R-:W-:-:S04]  /*2d00*/  IMAD R57, R57, R58, -R79 ;  /* 0x0000003a39397224 */ /* 0x000fc800078e0a4f */
[----:B------:R-:W-:-:S05]  /*2d10*/  IMAD.IADD R57, R57, 0x1, -R16 ;  /* 0x0000000139397824 */ /* 0x000fca00078e0a10 */
[----:B------:R-:W-:Y:S02]  /*2d20*/  VIADDMNMX R80, R57, R58, R80, PT ;  /* 0x0000003a39507246 */ /* 0x000fe40003800150 */
[----:B------:R-:W-:-:S07]  /*2d30*/  VIMNMX R81, R81, R57, !PT ;  /* 0x0000003951517248 */ /* 0x000fce0007fe0100 */
.L_x_14047:
        /* <DEDUP_REMOVED lines=158> */
[----:B------:R-:W-:Y:S01]  /*3720*/  ISETP.GE.AND P3, PT, R83, 0x71, PT ;  /* 0x000000715300780c */ /* 0x000fe20003f66270 */
[----:B------:R-:W0:Y:S01]  /*3730*/  SHFL.IDX PT, R75, R77, 0x1, 0x1c1f ;  /* 0x003c1f004d4b7f89 */ /* 0x000e2200000e0000 */
[----:B------:R-:W-:Y:S02]  /*3740*/  @P4 LOP3.LUT R23, R23, 0x20, RZ, 0xfc, !PT ;  /* 0x0000002017174812 */ /* 0x000fe400078efcff */
[----:B------:R-:W-:Y:S02]  /*3750*/  ISETP.GT.AND P4, PT, R81, 0x70, !P3 ;  /* 0x000000705100780c */ /* 0x000fe40005f84270 */
[----:B------:R-:W-:Y:S02]  /*3760*/  LOP3.LUT R23, R23, 0xfffffffd, RZ, 0xc0, !PT ;  /* 0xfffffffd17177812 */ /* 0x000fe400078ec0ff */
[----:B------:R-:W-:-:S04]  /*3770*/  ISETP.LT.OR P4, PT, R80, 0x71, P4 ;  /* 0x000000715000780c */ /* 0x000fc80002781670 */
[----:B------:R-:W-:Y:S02]  /*3780*/  FSEL R51, R76, -INF , !P4 ;  /* 0xff8000004c337808 */ /* 0x000fe40006000000 */
[----:B------:R-:W-:-:S04]  /*3790*/  ISETP.GE.AND P4, PT, R83, 0x72, PT ;  /* 0x000000725300780c */ /* 0x000fc80003f86270 */
[----:B------:R-:W-:-:S04]  /*37a0*/  ISETP.GT.AND P5, PT, R81, 0x71, !P4 ;  /* 0x000000715100780c */ /* 0x000fc800067a4270 */
[----:B------:R-:W-:Y:S02]  /*37b0*/  ISETP.LT.OR P5, PT, R80, 0x72, P5 ;  /* 0x000000725000780c */ /* 0x000fe40002fa1670 */
[----:B0-----:R-:W-:Y:S01]  /*37c0*/  VIADDMNMX R72, R75, R87, R82, PT ;  /* 0x000000574b487246 */ /* 0x001fe20003800152 */
[----:B------:R-:W-:Y:S01]  /*37d0*/  IMAD.IADD R73, R86, 0x1, R75 ;  /* 0x0000000156497824 */ /* 0x000fe200078e024b */
        /* <DEDUP_REMOVED lines=32> */
.L_x_14053:
[----:B------:R-:W-:Y:S02]  /*39e0*/  ULDC UR6, c[0x0][0x9e4] ;  /* 0x0002790000067ab9 */ /* 0x000fe40000000800 */
[----:B------:R-:W-:-:S05]  /*39f0*/  IMAD.U32 R76, RZ, RZ, UR6 ;  /* 0x00000006ff4c7e24 */ /* 0x000fca000f8e00ff */
[----:B------:R-:W-:-:S13]  /*3a00*/  ISETP.NE.AND P6, PT, R76, 0x1, PT ;  /* 0x000000014c00780c */ /* 0x000fda0003fc5270 */
[----:B------:R-:W0:Y:S02]  /*3a10*/  @P6 LDC.64 R2, c[0x0][0x9e8] ;  /* 0x00027a00ff026b82 */ /* 0x000e240000000a00 */
[----:B0-----:R-:W-:-:S05]  /*3a20*/  @P6 IMAD.HI.U32 R2, R75, R2, RZ ;  /* 0x000000024b026227 */ /* 0x001fca00078e00ff */
[----:B------:R-:W-:-:S07]  /*3a30*/  @P6 SHF.R.U32.HI R75, RZ, R3, R2 ;  /* 0x00000003ff4b6219 */ /* 0x000fce0000011602 */
.L_x_14054:
[----:B------:R-:W-:Y:S05]  /*3a40*/  BSYNC B0 ;  /* 0x0000000000007941 */ /* 0x000fea0003800000 */
.L_x_14052:
[----:B------:R-:W-:-:S04]  /*3a50*/  IMAD R75, R75, R76, -R79 ;  /* 0x0000004c4b4b7224 */ /* 0x000fc800078e0a4f */
[----:B------:R-:W-:-:S05]  /*3a60*/  IMAD.IADD R75, R75, 0x1, -R16 ;  /* 0x000000014b4b7824 */ /* 0x000fca00078e0a10 */
[----:B------:R-:W-:Y:S02]  /*3a70*/  VIADDMNMX R72, R75, R76, R72, PT ;  /* 0x0000004c4b487246 */ /* 0x000fe40003800148 */
[----:B------:R-:W-:-:S07]  /*3a80*/  VIMNMX R73, R73, R75, !PT ;  /* 0x0000004b49497248 */ /* 0x000fce0007fe0100 */
.L_x_14051:
[----:B------:R-:W-:Y:S01]  /*3a90*/  ISETP.GT.AND P1, PT, R73, 0x1, !P1 ;  /* 0x000000014900780c */ /* 0x000fe20004f24270 */
[----:B------:R-:W-:Y:S01]  /*3aa0*/  ULDC UR21, c[0x0][0x988] ;  /* 0x0002620000157ab9 */ /* 0x000fe20000000800 */
[----:B------:R-:W-:Y:S01]  /*3ab0*/  LOP3.LUT P6, RZ, R23, 0x4, RZ, 0xc0, !PT ;  /* 0x0000000417ff7812 */ /* 0x000fe200078cc0ff */
        /* <DEDUP_REMOVED lines=27> */
[C---:B------:R-:W-:Y:S02]  /*3c70*/  ISETP.LT.OR P3, PT, R72.reuse, 0x71, P3 ;  /* 0x000000714800780c */ /* 0x040fe40001f61670 */
[----:B------:R-:W-:Y:S02]  /*3c80*/  ISETP.LT.OR P1, PT, R72, 0x12, P1 ;  /* 0x000000124800780c */ /* 0x000fe40000f21670 */
[----:B------:R-:W-:Y:S02]  /*3c90*/  ISETP.GT.AND P5, PT, R73, 0x78, !P5 ;  /* 0x000000784900780c */ /* 0x000fe40006fa4270 */
        /* <DEDUP_REMOVED lines=74> */
[C---:B------:R-:W-:Y:S01]  /*4140*/  LOP3.LUT P1, RZ, R23.reuse, 0x4000, RZ, 0xc0, !PT ;  /* 0x0000400017ff7812 */ /* 0x040fe2000782c0ff */
[----:B------:R-:W0:Y:S01]  /*4150*/  SHFL.BFLY PT, R6, R7, 0x2, 0x1f ;  /* 0x0c401f0007067f89 */ /* 0x000e2200000e0000 */
[----:B------:R-:W-:Y:S02]  /*4160*/  LOP3.LUT P2, RZ, R23, 0x80, RZ, 0xc0, !PT ;  /* 0x0000008017ff7812 */ /* 0x000fe4000784c0ff */
[----:B------:R-:W-:Y:S02]  /*4170*/  ISETP.GT.AND P1, PT, R73, 0x41, !P1 ;  /* 0x000000414900780c */ /* 0x000fe40004f24270 */
[----:B------:R-:W-:Y:S02]  /*4180*/  LOP3.LUT P6, RZ, R23, 0x40, RZ, 0xc0, !PT ;  /* 0x0000004017ff7812 */ /* 0x000fe400078cc0ff */
[----:B------:R-:W-:-:S02]  /*4190*/  ISETP.LT.OR P1, PT, R72, 0x42, P1 ;  /* 0x000000424800780c */ /* 0x000fc40000f21670 */
[----:B------:R-:W-:Y:S02]  /*41a0*/  ISETP.LT.OR P4, PT, R72, 0x72, P4 ;  /* 0x000000724800780c */ /* 0x000fe40002781670 */
[----:B------:R-:W-:Y:S02]  /*41b0*/  FSEL R26, R26, -INF , !P1 ;  /* 0xff8000001a1a7808 */ /* 0x000fe40004800000 */
[----:B------:R-:W-:Y:S02]  /*41c0*/  LOP3.LUT P1, RZ, R23, 0x2000, RZ, 0xc0, !PT ;  /* 0x0000200017ff7812 */ /* 0x000fe4000782c0ff */
[----:B------:R-:W-:Y:S02]  /*41d0*/  FSEL R37, R37, -INF , !P3 ;  /* 0xff80000025257808 */ /* 0x000fe40005800000 */
[----:B------:R-:W-:Y:S02]  /*41e0*/  ISETP.GT.AND P1, PT, R73, 0x48, !P1 ;  /* 0x000000484900780c */ /* 0x000fe40004f24270 */
[----:B------:R-:W-:-:S02]  /*41f0*/  ISETP.LT.OR P5, PT, R72, 0x79, P5 ;  /* 0x000000794800780c */ /* 0x000fc40002fa1670 */
[----:B------:R-:W-:Y:S02]  /*4200*/  ISETP.LT.OR P1, PT, R72, 0x49, P1 ;  /* 0x000000494800780c */ /* 0x000fe40000f21670 */
[----:B------:R-:W-:Y:S02]  /*4210*/  FSEL R40, R40, -INF , !P4 ;  /* 0xff80000028287808 */ /* 0x000fe40006000000 */
[----:B------:R-:W-:Y:S02]  /*4220*/  FSEL R27, R27, -INF , !P1 ;  /* 0xff8000001b1b7808 */ /* 0x000fe40004800000 */
[----:B------:R-:W-:Y:S02]  /*4230*/  LOP3.LUT P1, RZ, R23, 0x1000, RZ, 0xc0, !PT ;  /* 0x0000100017ff7812 */ /* 0x000fe4000782c0ff */
[----:B0-----:R-:W-:Y:S02]  /*4240*/  FMNMX.FTZ R77, R7, R6, !PT ;  /* 0x00000006074d7209 */ /* 0x001fe40007810000 */
[----:B------:R-:W-:-:S03]  /*4250*/  ISETP.GT.AND P1, PT, R73, 0x49, !P1 ;  /* 0x000000494900780c */ /* 0x000fc60004f24270 */
[----:B------:R-:W0:Y:S01]  /*4260*/  SHFL.BFLY PT, R6, R77, 0x1, 0x1f ;  /* 0x0c201f004d067f89 */ /* 0x000e2200000e0000 */
[----:B------:R-:W-:-:S04]  /*4270*/  ISETP.LT.OR P1, PT, R72, 0x4a, P1 ;  /* 0x0000004a4800780c */ /* 0x000fc80000f21670 */
[----:B------:R-:W-:Y:S02]  /*4280*/  FSEL R28, R28, -INF , !P1 ;  /* 0xff8000001c1c7808 */ /* 0x000fe40004800000 */
[----:B------:R-:W-:-:S04]  /*4290*/  LOP3.LUT P1, RZ, R23, 0x800, RZ, 0xc0, !PT ;  /* 0x0000080017ff7812 */ /* 0x000fc8000782c0ff */
[----:B------:R-:W-:-:S04]  /*42a0*/  ISETP.GT.AND P1, PT, R73, 0x50, !P1 ;  /* 0x000000504900780c */ /* 0x000fc80004f24270 */
[----:B------:R-:W-:-:S04]  /*42b0*/  ISETP.LT.OR P1, PT, R72, 0x51, P1 ;  /* 0x000000514800780c */ /* 0x000fc80000f21670 */
[----:B------:R-:W-:Y:S02]  /*42c0*/  FSEL R31, R31, -INF , !P1 ;  /* 0xff8000001f1f7808 */ /* 0x000fe40004800000 */
[----:B------:R-:W-:Y:S02]  /*42d0*/  LOP3.LUT P1, RZ, R23, 0x400, RZ, 0xc0, !PT ;  /* 0x0000040017ff7812 */ /* 0x000fe4000782c0ff */
[----:B0-----:R-:W-:Y:S02]  /*42e0*/  FMNMX.FTZ R6, R77, R6, !PT ;  /* 0x000000064d067209 */ /* 0x001fe40007810000 */
[----:B------:R-:W-:-:S03]  /*42f0*/  ISETP.GT.AND P1, PT, R73, 0x51, !P1 ;  /* 0x000000514900780c */ /* 0x000fc60004f24270 */
[----:B------:R-:W-:Y:S01]  /*4300*/  FMUL.FTZ R76, R6, UR21 ;  /* 0x00000015064c7c20 */ /* 0x000fe20008410000 */
        /* <DEDUP_REMOVED lines=20> */
[----:B------:R-:W-:-:S02]  /*4450*/  FSETP.NEU.FTZ.AND P1, PT, R6, -INF , PT ;  /* 0xff8000000600780b */ /* 0x000fc40003f3d000 */
[----:B------:R-:W-:Y:S02]  /*4460*/  FSEL R30, R30, -INF , !P2 ;  /* 0xff8000001e1e7808 */ /* 0x000fe40005000000 */
[----:B------:R-:W-:Y:S02]  /*4470*/  FSEL R76, R76, RZ, P1 ;  /* 0x000000ff4c4c7208 */ /* 0x000fe40000800000 */
[----:B------:R-:W-:Y:S02]  /*4480*/  ISETP.GT.AND P1, PT, R73, RZ, !P6 ;  /* 0x000000ff4900720c */ /* 0x000fe40007724270 */
[----:B------:R-:W-:Y:S01]  /*4490*/  LOP3.LUT P6, RZ, R23, 0x1, RZ, 0xc0, !PT ;  /* 0x0000000117ff7812 */ /* 0x000fe200078cc0ff */
[--C-:B------:R-:W-:Y:S01]  /*44a0*/  FFMA.FTZ R150, R58, UR21, -R76.reuse ;  /* 0x000000153a967c23 */ /* 0x100fe2000801084c */
[----:B------:R-:W-:Y:S01]  /*44b0*/  ISETP.LT.OR P1, PT, R72, 0x1, P1 ;  /* 0x000000014800780c */ /* 0x000fe20000f21670 */
[--C-:B------:R-:W-:Y:S01]  /*44c0*/  FFMA.FTZ R132, R56, UR21, -R76.reuse ;  /* 0x0000001538847c23 */ /* 0x100fe2000801084c */
[----:B------:R-:W-:Y:S01]  /*44d0*/  ISETP.GT.AND P6, PT, R73, 0x79, !P6 ;  /* 0x000000794900780c */ /* 0x000fe200077c4270 */
        /* <DEDUP_REMOVED lines=15> */
[----:B------:R-:W-:Y:S01]  /*45d0*/  ISETP.LT.OR P6, PT, R72, 0x7a, P6 ;  /* 0x0000007a4800780c */ /* 0x000fe200037c1670 */
[----:B------:R-:W0:Y:S01]  /*45e0*/  MUFU.EX2 R57, R57 ;  /* 0x0000003900397308 */ /* 0x000e220000000800 */
[----:B------:R-:W-:Y:S01]  /*45f0*/  FMNMX.FTZ R0, R8, R7, !PT ;  /* 0x0000000708007209 */ /* 0x000fe20007810000 */
[--C-:B------:R-:W-:Y:S01]  /*4600*/  FFMA.FTZ R63, R63, UR21, -R76.reuse ;  /* 0x000000153f3f7c23 */ /* 0x100fe2000801084c */
[----:B------:R-:W-:Y:S01]  /*4610*/  FSEL R42, R42, -INF , !P6 ;  /* 0xff8000002a2a7808 */ /* 0x000fe20007000000 */
[--C-:B------:R-:W-:Y:S01]  /*4620*/  FFMA.FTZ R140, R64, UR21, -R76.reuse ;  /* 0x00000015408c7c23 */ /* 0x100fe2000801084c */
[----:B------:R-:W-:Y:S01]  /*4630*/  FMNMX.FTZ R0, R3, R0, !PT ;  /* 0x0000000003007209 */ /* 0x000fe20007810000 */
[--C-:B------:R-:W-:Y:S01]  /*4640*/  FFMA.FTZ R65, R65, UR21, -R76.reuse ;  /* 0x0000001541417c23 */ /* 0x100fe2000801084c */
[--C-:B------:R-:W-:Y:S01]  /*4650*/  FFMA.FTZ R142, R66, UR21, -R76.reuse ;  /* 0x00000015428e7c23 */ /* 0x100fe2000801084c */
[----:B------:R-:W1:Y:S01]  /*4660*/  MUFU.EX2 R150, R150 ;  /* 0x0000009600967308 */ /* 0x000e620000000800 */
[----:B------:R-:W-:Y:S01]  /*4670*/  FMNMX.FTZ R7, R9, R0, !PT ;  /* 0x0000000009077209 */ /* 0x000fe20007810000 */
[--C-:B------:R-:W-:Y:S01]  /*4680*/  FFMA.FTZ R67, R67, UR21, -R76.reuse ;  /* 0x0000001543437c23 */ /* 0x100fe2000801084c */
[--C-:B------:R-:W-:Y:S01]  /*4690*/  FFMA.FTZ R136, R68, UR21, -R76.reuse ;  /* 0x0000001544887c23 */ /* 0x100fe2000801084c */
[--C-:B------:R-:W-:Y:S01]  /*46a0*/  FFMA.FTZ R69, R69, UR21, -R76.reuse ;  /* 0x0000001545457c23 */ /* 0x100fe2000801084c */
[----:B------:R-:W-:Y:S01]  /*46b0*/  FMNMX.FTZ R0, R10, R7, !PT ;  /* 0x000000070a007209 */ /* 0x000fe20007810000 */
[--C-:B------:R-:W-:Y:S01]  /*46c0*/  FFMA.FTZ R138, R70, UR21, -R76.reuse ;  /* 0x00000015468a7c23 */ /* 0x100fe2000801084c */
[--C-:B------:R-:W-:Y:S01]  /*46d0*/  FFMA.FTZ R71, R71, UR21, -R76.reuse ;  /* 0x0000001547477c23 */ /* 0x100fe2000801084c */
[----:B------:R-:W2:Y:S01]  /*46e0*/  MUFU.EX2 R59, R59 ;  /* 0x0000003b003b7308 */ /* 0x000ea20000000800 */
[----:B------:R-:W-:Y:S01]  /*46f0*/  FMNMX.FTZ R7, R11, R0, !PT ;  /* 0x000000000b077209 */ /* 0x000fe20007810000 */
[--C-:B------:R-:W-:Y:S01]  /*4700*/  FFMA.FTZ R128, R44, UR21, -R76.reuse ;  /* 0x000000152c807c23 */ /* 0x100fe2000801084c */
[--C-:B------:R-:W-:Y:S01]  /*4710*/  FFMA.FTZ R35, R35, UR21, -R76.reuse ;  /* 0x0000001523237c23 */ /* 0x100fe2000801084c */
[--C-:B------:R-:W-:Y:S01]  /*4720*/  FFMA.FTZ R130, R46, UR21, -R76.reuse ;  /* 0x000000152e827c23 */ /* 0x100fe2000801084c */
[----:B------:R-:W-:Y:S01]  /*4730*/  FMNMX.FTZ R0, R12, R7, !PT ;  /* 0x000000070c007209 */ /* 0x000fe20007810000 */
[--C-:B------:R-:W-:Y:S01]  /*4740*/  FFMA.FTZ R124, R49, UR21, -R76.reuse ;  /* 0x00000015317c7c23 */ /* 0x100fe2000801084c */
[--C-:B------:R-:W-:Y:S01]  /*4750*/  FFMA.FTZ R126, R50, UR21, -R76.reuse ;  /* 0x00000015327e7c23 */ /* 0x100fe2000801084c */
[----:B------:R-:W3:Y:S01]  /*4760*/  MUFU.EX2 R144, R144 ;  /* 0x0000009000907308 */ /* 0x000ee20000000800 */
[----:B------:R-:W-:Y:S01]  /*4770*/  FMNMX.FTZ R7, R13, R0, !PT ;  /* 0x000000000d077209 */ /* 0x000fe20007810000 */
[--C-:B------:R-:W-:Y:S01]  /*4780*/  FFMA.FTZ R49, R54, UR21, -R76.reuse ;  /* 0x0000001536317c23 */ /* 0x100fe2000801084c */
[--C-:B------:R-:W-:Y:S01]  /*4790*/  FFMA.FTZ R120, R51, UR21, -R76.reuse ;  /* 0x0000001533787c23 */ /* 0x100fe2000801084c */
[--C-:B------:R-:W-:Y:S01]  /*47a0*/  FFMA.FTZ R51, R53, UR21, -R76.reuse ;  /* 0x0000001535337c23 */ /* 0x100fe2000801084c */
[----:B------:R-:W-:Y:S01]  /*47b0*/  FMNMX.FTZ R0, R14, R7, !PT ;  /* 0x000000070e007209 */ /* 0x000fe20007810000 */
[--C-:B------:R-:W-:Y:S01]  /*47c0*/  FFMA.FTZ R122, R48, UR21, -R76.reuse ;  /* 0x00000015307a7c23 */ /* 0x100fe2000801084c */
[----:B------:R-:W-:Y:S01]  /*47d0*/  FFMA.FTZ R53, R52, UR21, -R76 ;  /* 0x0000001534357c23 */ /* 0x000fe2000801084c */
[----:B------:R-:W4:Y:S01]  /*47e0*/  MUFU.EX2 R61, R61 ;  /* 0x0000003d003d7308 */ /* 0x000f220000000800 */
[----:B------:R-:W-:-:S04]  /*47f0*/  FMNMX.FTZ R7, R15, R0, !PT ;  /* 0x000000000f077209 */ /* 0x000fc80007810000 */
[----:B------:R-:W-:-:S03]  /*4800*/  FMNMX.FTZ R0, R20, R7, !PT ;  /* 0x0000000714007209 */ /* 0x000fc60007810000 */
[----:B------:R-:W5:Y:S01]  /*4810*/  MUFU.EX2 R146, R146 ;  /* 0x0000009200927308 */ /* 0x000f620000000800 */
        /* <DEDUP_REMOVED lines=12> */
[----:B------:R-:W-:Y:S02]  /*48e0*/  FMNMX.FTZ R7, R33, R0, !PT ;  /* 0x0000000021077209 */ /* 0x000fe40007810000 */
[----:B------:R-:W-:Y:S02]  /*48f0*/  FSEL R0, R29, -INF , !P1 ;  /* 0xff8000001d007808 */ /* 0x000fe40004800000 */
        /* <DEDUP_REMOVED lines=10> */
[--C-:B------:R-:W-:Y:S01]  /*49a0*/  FFMA.FTZ R41, R43, UR21, -R76.reuse ;  /* 0x000000152b297c23 */ /* 0x100fe2000801084c */
[----:B------:R-:W-:Y:S01]  /*49b0*/  FMNMX.FTZ R7, R40, R7, !PT ;  /* 0x0000000728077209 */ /* 0x000fe20007810000 */
[--C-:B------:R-:W-:Y:S01]  /*49c0*/  FFMA.FTZ R43, R45, UR21, -R76.reuse ;  /* 0x000000152d2b7c23 */ /* 0x100fe2000801084c */
[--C-:B------:R-:W-:Y:S01]  /*49d0*/  FFMA.FTZ R45, R47, UR21, -R76.reuse ;  /* 0x000000152f2d7c23 */ /* 0x100fe2000801084c */
[----:B------:R-:W-:Y:S01]  /*49e0*/  FFMA.FTZ R47, R55, UR21, -R76 ;  /* 0x00000015372f7c23 */ /* 0x000fe2000801084c */
        /* <DEDUP_REMOVED lines=67> */
[----:B------:R-:W-:Y:S01]  /*4e20*/  F2FP.F16.F32.PACK_AB R149, R4, R149 ;  /* 0x000000950495723e */ /* 0x000fe200000000ff */
[----:B------:R-:W0:Y:S01]  /*4e30*/  MUFU.EX2 R8, R8 ;  /* 0x0000000800087308 */ /* 0x000e220000000800 */
        /* <DEDUP_REMOVED lines=11> */
[----:B------:R-:W-:Y:S01]  /*4ef0*/  FADD.FTZ R3, R145, R2 ;  /* 0x0000000291037221 */ /* 0x000fe20000010000 */
[----:B------:R-:W-:Y:S02]  /*4f00*/  F2FP.F16.F32.PACK_AB R146, R63, R146 ;  /* 0x000000923f92723e */ /* 0x000fe400000000ff */
[----:B------:R-:W2:Y:S01]  /*4f10*/  MUFU.EX2 R10, R10 ;  /* 0x0000000a000a7308 */ /* 0x000ea20000000800 */
[----:B0-----:R-:W-:Y:S01]  /*4f20*/  FADD.FTZ R2, R8, R3 ;  /* 0x0000000308027221 */ /* 0x001fe20000010000 */
[----:B------:R-:W-:Y:S02]  /*4f30*/  F2FP.F16.F32.PACK_AB R140, R65, R140 ;  /* 0x0000008c418c723e */ /* 0x000fe400000000ff */
[----:B------:R-:W-:Y:S02]  /*4f40*/  F2FP.F16.F32.PACK_AB R142, R67, R142 ;  /* 0x0000008e438e723e */ /* 0x000fe400000000ff */
[----:B------:R-:W-:Y:S02]  /*4f50*/  F2FP.F16.F32.PACK_AB R136, R69, R136 ;  /* 0x000000884588723e */ /* 0x000fe400000000ff */
[----:B------:R-:W0:Y:S01]  /*4f60*/  MUFU.EX2 R141, R141 ;  /* 0x0000008d008d7308 */ /* 0x000e220000000800 */
[----:B-1----:R-:W-:Y:S01]  /*4f70*/  FADD.FTZ R3, R147, R2 ;  /* 0x0000000293037221 */ /* 0x002fe20000010000 */
[----:B------:R-:W-:Y:S01]  /*4f80*/  FADD.FTZ R2, R132, R5 ;  /* 0x0000000584027221 */ /* 0x000fe20000010000 */
[----:B------:R-:W-:-:S02]  /*4f90*/  F2FP.F16.F32.PACK_AB R138, R29, R138 ;  /* 0x0000008a1d8a723e */ /* 0x000fc400000000ff */
[C---:B------:R-:W-:Y:S01]  /*4fa0*/  F2FP.F16.F32.PACK_AB R132, R35.reuse, R132 ;  /* 0x000000842384723e */ /* 0x040fe200000000ff */
[----:B------:R-:W-:Y:S01]  /*4fb0*/  FADD.FTZ R5, R35, R2 ;  /* 0x0000000223057221 */ /* 0x000fe20000010000 */
[----:B------:R-:W-:Y:S01]  /*4fc0*/  FFMA.FTZ R2, R0, UR21, -R55 ;  /* 0x0000001500027c23 */ /* 0x000fe20008010837 */
[----:B------:R-:W1:Y:S01]  /*4fd0*/  MUFU.EX2 R12, R12 ;  /* 0x0000000c000c7308 */ /* 0x000e620000000800 */
[----:B--2---:R-:W-:Y:S01]  /*4fe0*/  FADD.FTZ R44, R10, R3 ;  /* 0x000000030a2c7221 */ /* 0x004fe20000010000 */
[----:B------:R-:W-:Y:S02]  /*4ff0*/  F2FP.F16.F32.PACK_AB R151, R34, R151 ;  /* 0x000000972297723e */ /* 0x000fe400000000ff */
[----:B------:R-:W-:Y:S02]  /*5000*/  F2FP.F16.F32.PACK_AB R145, R8, R145 ;  /* 0x000000910891723e */ /* 0x000fe400000000ff */
[----:B------:R-:W-:Y:S02]  /*5010*/  F2FP.F16.F32.PACK_AB R147, R10, R147 ;  /* 0x000000930a93723e */ /* 0x000fe400000000ff */
[----:B------:R-:W2:Y:S01]  /*5020*/  MUFU.EX2 R143, R143 ;  /* 0x0000008f008f7308 */ /* 0x000ea20000000800 */
[----:B0-----:R-:W-:Y:S01]  /*5030*/  FADD.FTZ R3, R141, R44 ;  /* 0x0000002c8d037221 */ /* 0x001fe20000010000 */
[----:B------:R-:W-:Y:S01]  /*5040*/  FADD.FTZ R44, R134, R5 ;  /* 0x00000005862c7221 */ /* 0x000fe20000010000 */
[----:B------:R-:W-:-:S03]  /*5050*/  F2FP.F16.F32.PACK_AB R134, R41, R134 ;  /* 0x000000862986723e */ /* 0x000fc600000000ff */
[----:B------:R-:W-:Y:S02]  /*5060*/  FADD.FTZ R5, R41, R44 ;  /* 0x0000002c29057221 */ /* 0x000fe40000010000 */
[----:B------:R-:W0:Y:S01]  /*5070*/  MUFU.EX2 R14, R14 ;  /* 0x0000000e000e7308 */ /* 0x000e220000000800 */
[----:B-1----:R-:W-:Y:S01]  /*5080*/  FADD.FTZ R0, R12, R3 ;  /* 0x000000030c007221 */ /* 0x002fe20000010000 */
[----:B------:R-:W-:Y:S01]  /*5090*/  FADD.FTZ R46, R128, R5 ;  /* 0x00000005802e7221 */ /* 0x000fe20000010000 */
[C---:B------:R-:W-:Y:S02]  /*50a0*/  F2FP.F16.F32.PACK_AB R128, R43.reuse, R128 ;  /* 0x000000802b80723e */ /* 0x040fe400000000ff */
        /* <DEDUP_REMOVED lines=18> */
[----:B-1----:R-:W-:-:S07]  /*51d0*/  F2FP.F16.F32.PACK_AB R139, R24, R139 ;  /* 0x0000008b188b723e */ /* 0x002fce00000000ff */
[----:B------:R-:W1:Y:S08]  /*51e0*/  MUFU.EX2 R135, R135 ;  /* 0x0000008700877308 */ /* 0x000e700000000800 */
[----:B------:R-:W3:Y:S08]  /*51f0*/  MUFU.EX2 R28, R28 ;  /* 0x0000001c001c7308 */ /* 0x000ef00000000800 */
[----:B------:R4:W-:Y:S08]  /*5200*/  MUFU.EX2 R0, R36 ;  /* 0x0000002400007308 */ /* 0x0009f00000000800 */
[----:B------:R-:W5:Y:S01]  /*5210*/  MUFU.EX2 R129, R129 ;  /* 0x0000008100817308 */ /* 0x000f620000000800 */
[----:B----4-:R-:W-:-:S04]  /*5220*/  FADD.FTZ R36, R24, R3 ;  /* 0x0000000318247221 */ /* 0x010fc80000010000 */
[----:B--2---:R-:W-:Y:S01]  /*5230*/  FADD.FTZ R3, R133, R36 ;  /* 0x0000002485037221 */ /* 0x004fe20000010000 */
[C---:B0-----:R-:W-:Y:S02]  /*5240*/  F2FP.F16.F32.PACK_AB R133, R26.reuse, R133 ;  /* 0x000000851a85723e */ /* 0x041fe400000000ff */
[----:B------:R-:W0:Y:S01]  /*5250*/  MUFU.EX2 R32, R32 ;  /* 0x0000002000207308 */ /* 0x000e220000000800 */
[----:B------:R-:W-:-:S04]  /*5260*/  FADD.FTZ R36, R26, R3 ;  /* 0x000000031a247221 */ /* 0x000fc80000010000 */
[----:B-1----:R-:W-:Y:S01]  /*5270*/  FADD.FTZ R3, R135, R36 ;  /* 0x0000002487037221 */ /* 0x002fe20000010000 */
[C---:B---3--:R-:W-:Y:S02]  /*5280*/  F2FP.F16.F32.PACK_AB R135, R28.reuse, R135 ;  /* 0x000000871c87723e */ /* 0x048fe400000000ff */
[----:B------:R-:W1:Y:S01]  /*5290*/  MUFU.EX2 R131, R131 ;  /* 0x0000008300837308 */ /* 0x000e620000000800 */
[----:B------:R-:W-:-:S04]  /*52a0*/  FADD.FTZ R36, R28, R3 ;  /* 0x000000031c247221 */ /* 0x000fc80000010000 */
[----:B-----5:R-:W-:-:S03]  /*52b0*/  FADD.FTZ R3, R129, R36 ;  /* 0x0000002481037221 */ /* 0x020fc60000010000 */
[----:B------:R-:W2:Y:S01]  /*52c0*/  MUFU.EX2 R38, R38 ;  /* 0x0000002600267308 */ /* 0x000ea20000000800 */
[C---:B0-----:R-:W-:Y:S01]  /*52d0*/  FADD.FTZ R36, R32.reuse, R3 ;  /* 0x0000000320247221 */ /* 0x041fe20000010000 */
[----:B------:R-:W-:-:S06]  /*52e0*/  F2FP.F16.F32.PACK_AB R129, R32, R129 ;  /* 0x000000812081723e */ /* 0x000fcc00000000ff */
[----:B------:R-:W0:Y:S01]  /*52f0*/  MUFU.EX2 R124, R124 ;  /* 0x0000007c007c7308 */ /* 0x000e220000000800 */
[----:B-1----:R-:W-:Y:S01]  /*5300*/  FADD.FTZ R3, R131, R36 ;  /* 0x0000002483037221 */ /* 0x002fe20000010000 */
[----:B------:R-:W-:-:S03]  /*5310*/  F2FP.F16.F32.PACK_AB R131, R0, R131 ;  /* 0x000000830083723e */ /* 0x000fc600000000ff */
[----:B------:R-:W-:-:S03]  /*5320*/  FADD.FTZ R3, R0, R3 ;  /* 0x0000000300037221 */ /* 0x000fc60000010000 */
        /* <DEDUP_REMOVED lines=31> */
[----:B--2---:R-:W-:Y:S01]  /*5520*/  FADD.FTZ R0, R56, R3 ;  /* 0x0000000338007221 */ /* 0x004fe20000010000 */
[----:B------:R-:W-:-:S06]  /*5530*/  VIADD R3, R88, 0xfffffffe ;  /* 0xfffffffe58037836 */ /* 0x000fcc0000000000 */
        /* <DEDUP_REMOVED lines=18> */
.L_x_14056:
[----:B------:R-:W-:Y:S02]  /*5660*/  ULDC UR18, c[0x0][0x9e4] ;  /* 0x0002790000127ab9 */ /* 0x000fe40000000800 */
[----:B------:R-:W-:-:S11]  /*5670*/  UISETP.NE.AND UP0, UPT, UR18, 0x1, UPT ;  /* 0x000000011200788c */ /* 0x000fd6000bf05270 */
[----:B------:R-:W-:Y:S02]  /*5680*/  @UP0 ULDC.64 UR6, c[0x0][0x9e8] ;  /* 0x00027a0000060ab9 */ /* 0x000fe40000000a00 */
[----:B------:R-:W-:-:S04]  /*5690*/  UIMAD.WIDE.U32 UR10, UR15, UR6, URZ ;  /* 0x000000060f0a72a5 */ /* 0x000fc8000f8e003f */
[----:B------:R-:W-:-:S12]  /*56a0*/  @UP0 USHF.R.U32.HI UR15, URZ, UR7, UR11 ;  /* 0x000000073f0f0299 */ /* 0x000fd8000801160b */
.L_x_14057:
[----:B------:R-:W-:-:S04]  /*56b0*/  UIMAD UR15, UR15, UR18, UR18 ;  /* 0x000000120f0f72a4 */ /* 0x000fc8000f8e0212 */
[----:B------:R-:W-:-:S04]  /*56c0*/  UISETP.LT.AND UP0, UPT, UR14, UR15, UPT ;  /* 0x0000000f0e00728c */ /* 0x000fc8000bf01270 */
[----:B------:R-:W-:-:S12]  /*56d0*/  USEL UR14, UR14, UR15, UP0 ;  /* 0x0000000f0e0e7287 */ /* 0x000fd80008000000 */
.L_x_14055:
        /* <DEDUP_REMOVED lines=21> */
[----:B------:R-:W-:-:S13]  /*5830*/  ISETP.GE.AND P1, PT, R3, UR26, PT ;  /* 0x0000001a03007c0c */ /* 0x000fda000bf26270 */
[----:B------:R-:W-:Y:S05]  /*5840*/  @!P1 BRA `(.L_x_14058) ;  /* 0x0000003400a49947 */ /* 0x000fea0003800000 */
        /* <DEDUP_REMOVED lines=10> */
.L_x_14077:
[----:B------:R-:W-:Y:S01]  /*58f0*/  ISETP.NE.AND P2, PT, RZ, UR44, PT ;  /* 0x0000002cff007c0c */ /* 0x000fe2000bf45270 */
[----:B------:R-:W-:-:S04]  /*5900*/  UISETP.NE.AND UP0, UPT, UR27, 0x1, UPT ;  /* 0x000000011b00788c */ /* 0x000fc8000bf05270 */
[----:B------:R-:W-:-:S04]  /*5910*/  USEL UR49, URZ, 0x1, UP0 ;  /* 0x000000013f317887 */ /* 0x000fc80008000000 */
[----:B------:R-:W-:-:S04]  /*5920*/  ULOP3.LUT UR49, UR28, UR49, URZ, 0x3c, !UPT ;  /* 0x000000311c317292 */ /* 0x000fc8000f8e3c3f */
[----:B------:R-:W-:Y:S08]  /*5930*/  @P2 BRA `(.L_x_14059) ;  /* 0x0000000000382947 */ /* 0x000ff00003800000 */
[----:B------:R-:W-:Y:S05]  /*5940*/  @!P0 BRA `(.L_x_14060) ;  /* 0x0000000000048947 */ /* 0x000fea0003800000 */
[----:B------:R-:W-:Y:S01]  /*5950*/  BPT.TRAP 0x1 ;  /* 0x000000040000795c */ /* 0x000fe20000300000 */
.L_x_14060:
        /* <DEDUP_REMOVED lines=9> */
.L_x_14061:
[----:B-1----:R-:W-:Y:S05]  /*59f0*/  @P1 BRA `(.L_x_14059) ;  /* 0x0000000000081947 */ /* 0x002fea0003800000 */
[----:B------:R-:W1:Y:S02]  /*5a00*/  SYNCS.PHASECHK.TRANS64.TRYWAIT P1, [UR6+0x16830], R6 ;  /* 0x01683006ff0075a7 */ /* 0x000e640008020146 */
[----:B-1----:R-:W-:Y:S05]  /*5a10*/  @!P1 BRA `(.L_x_14062) ;  /* 0x0000012800349947 */ /* 0x002fea0003800000 */
.L_x_14059:
[----:B-1----:R-:W1:Y:S01]  /*5a20*/  S2R R7, SR_TID.X ;  /* 0x0000000000077919 */ /* 0x002e620000002100 */
[----:B------:R-:W-:Y:S01]  /*5a30*/  UIADD3 UR48, UR27, 0x1, URZ ;  /* 0x000000011b307890 */ /* 0x000fe2000fffe03f */
[----:B------:R-:W-:Y:S01]  /*5a40*/  UMOV UR19, 0x40000040 ;  /* 0x4000004000137882 */ /* 0x000fe20000000000 */
[----:B------:R-:W-:Y:S02]  /*5a50*/  UMOV UR7, 0x40000040 ;  /* 0x4000004000077882 */ /* 0x000fe40000000000 */
[----:B------:R-:W-:Y:S01]  /*5a60*/  UISETP.NE.AND UP0, UPT, UR48, 0x2, UPT ;  /* 0x000000023000788c */ /* 0x000fe2000bf05270 */
[----:B------:R-:W-:Y:S01]  /*5a70*/  UMOV UR11, 0x40000040 ;  /* 0x40000040000b7882 */ /* 0x000fe20000000000 */
[----:B------:R-:W-:Y:S02]  /*5a80*/  UMOV UR15, 0x40000040 ;  /* 0x40000040000f7882 */ /* 0x000fe40000000000 */
[----:B------:R-:W-:-:S04]  /*5a90*/  USEL UR48, UR48, URZ, UP0 ;  /* 0x0000003f30307287 */ /* 0x000fc80008000000 */
        /* <DEDUP_REMOVED lines=22> */
.L_x_14064:
[----:B------:R-:W-:Y:S01]  /*5c00*/  ULEA UR6, UR27, UR45, 0x3 ;  /* 0x0000002d1b067291 */ /* 0x000fe2000f8e183f */
[----:B------:R-:W-:-:S05]  /*5c10*/  IMAD.U32 R6, RZ, RZ, UR28 ;  /* 0x0000001cff067e24 */ /* 0x000fca000f8e00ff */
[----:B------:R-:W-:-:S04]  /*5c20*/  SHF.L.U32 R6, R6, 0x1f, RZ ;  /* 0x0000001f06067819 */ /* 0x000fc800000006ff */
[----:B------:R0:W1:Y:S01]  /*5c30*/  SYNCS.PHASECHK.TRANS64.TRYWAIT P1, [UR6+0x16850], R6 ;  /* 0x01685006ff0075a7 */ /* 0x0000620008020146 */
[----:B------:R-:W-:Y:S05]  /*5c40*/  @!P0 BRA `(.L_x_14065) ;  /* 0x0000000000048947 */ /* 0x000fea0003800000 */
[----:B------:R-:W-:Y:S01]  /*5c50*/  BPT.TRAP 0x1 ;  /* 0x000000040000795c */ /* 0x000fe20000300000 */
.L_x_14065:
[----:B-1----:R-:W-:Y:S05]  /*5c60*/  @P1 BRA `(.L_x_14063) ;  /* 0x0000000000081947 */ /* 0x002fea0003800000 */
[----:B------:R-:W1:Y:S02]  /*5c70*/  SYNCS.PHASECHK.TRANS64.TRYWAIT P1, [UR6+0x16850], R6 ;  /* 0x01685006ff0075a7 */ /* 0x000e640008020146 */
[----:B-1----:R-:W-:Y:S05]  /*5c80*/  @!P1 BRA `(.L_x_14066) ;  /* 0x0000012400b09947 */ /* 0x002fea0003800000 */
.L_x_14063:
[----:B------:R-:W-:Y:S01]  /*5c90*/  UIADD3 UR6, UR45, 0x400, URZ ;  /* 0x000004002d067890 */ /* 0x000fe2000fffe03f */
[----:B------:R-:W-:Y:S01]  /*5ca0*/  WARPGROUP.ARRIVE ;  /* 0x00000000000079c5 */ /* 0x000fe20000000000 */
[----:B------:R-:W-:-:S05]  /*5cb0*/  UMOV UR7, 0x40000040 ;  /* 0x4000004000077882 */ /* 0x000fca0000000000 */
[----:B------:R-:W1:Y:S01]  /*5cc0*/  S2R R8, SR_TID.X ;  /* 0x0000000000087919 */ /* 0x000e620000002100 */
[----:B------:R-:W-:-:S04]  /*5cd0*/  USHF.R.U32.HI UR6, URZ, 0x4, UR6 ;  /* 0x000000043f067899 */ /* 0x000fc80008011606 */
[----:B------:R-:W-:-:S04]  /*5ce0*/  ULOP3.LUT UR6, UR6, 0x3fff, URZ, 0xc0, !UPT ;  /* 0x00003fff06067892 */ /* 0x000fc8000f8ec03f */
[----:B------:R-:W-:-:S07]  /*5cf0*/  ULEA UR10, UR27, UR6, 0xa ;  /* 0x000000061b0a7291 */ /* 0x000fce000f8e503f */
[----:B------:R-:W-:Y:S02]  /*5d00*/  UMOV UR6, UR10 ;  /* 0x0000000a00067c82 */ /* 0x000fe40008000000 */
[----:B------:R-:W-:Y:S01]  /*5d10*/  HGMMA.64x64x16.F32 R88, R148, gdesc[UR4].tnspB, R88, gsb0 ;  /* 0x40e0000494587df0 */ /* 0x000fe20008000858 */
[----:B------:R-:W-:Y:S01]  /*5d20*/  UIADD3 UR6, UR10, 0x80, URZ ;  /* 0x000000800a067890 */ /* 0x000fe2000fffe03f */
[----:B------:R-:W-:Y:S01]  /*5d30*/  UMOV UR7, 0x40000040 ;  /* 0x4000004000077882 */ /* 0x000fe20000000000 */
[----:B-1----:R-:W-:Y:S02]  /*5d40*/  SHF.R.U32.HI R7, RZ, 0x7, R8 ;  /* 0x00000007ff077819 */ /* 0x002fe40000011608 */
[----:B------:R-:W-:-:S03]  /*5d50*/  ISETP.GE.U32.AND P1, PT, R8, 0x180, PT ;  /* 0x000001800800780c */ /* 0x000fc60003f26070 */
[----:B0-----:R-:W-:-:S05]  /*5d60*/  VIADD R6, R7, 0x9 ;  /* 0x0000000907067836 */ /* 0x001fca0000000000 */
[----:B------:R-:W-:Y:S01]  /*5d70*/  SEL R6, R6, 0x9, !P1 ;  /* 0x0000000906067807 */ /* 0x000fe20004800000 */
        /* <DEDUP_REMOVED lines=37> */
.L_x_14067:
        /* <DEDUP_REMOVED lines=16> */
[----:B------:R-:W-:Y:S01]  /*60d0*/  ULEA UR6, UR48, UR45, 0x3 ;  /* 0x0000002d30067291 */ /* 0x000fe2000f8e183f */
[----:B------:R-:W-:Y:S01]  /*60e0*/  FMUL.FTZ R54, R64, UR25 ;  /* 0x0000001940367c20 */ /* 0x000fe20008410000 */
[----:B------:R-:W-:Y:S01]  /*60f0*/  FMUL.FTZ R64, R74, UR25 ;  /* 0x000000194a407c20 */ /* 0x000fe20008410000 */
[----:B------:R-:W-:Y:S01]  /*6100*/  @P1 IMAD.HI.U32 R46, R83, UR7, RZ ;  /* 0x00000007532e1c27 */ /* 0x000fe2000f8e00ff */
[----:B------:R-:W-:-:S03]  /*6110*/  @UP1 ULDC UR7, c[0x0][0x450] ;  /* 0x0001140000071ab9 */ /* 0x000fc60000000800 */
[----:B------:R-:W-:Y:S01]  /*6120*/  FMUL.FTZ R74, R84, UR25 ;  /* 0x00000019544a7c20 */ /* 0x000fe20008410000 */
[----:B0-----:R-:W-:Y:S01]  /*6130*/  FMUL.FTZ R6, R24, UR25 ;  /* 0x0000001918067c20 */ /* 0x001fe20008410000 */
[----:B------:R-:W-:Y:S01]  /*6140*/  UIADD3 UR6, UR6, 0x16840, URZ ;  /* 0x0001684006067890 */ /* 0x000fe2000fffe03f */
        /* <DEDUP_REMOVED lines=142> */
.L_x_14070:
[----:B------:R-:W-:-:S05]  /*6a30*/  IMAD.U32 R86, RZ, RZ, UR22 ;  /* 0x00000016ff567e24 */ /* 0x000fca000f8e00ff */
[----:B------:R-:W-:-:S13]  /*6a40*/  ISETP.NE.AND P1, PT, R86, 0x1, PT ;  /* 0x000000015600780c */ /* 0x000fda0003f25270 */
[----:B------:R-:W1:Y:S02]  /*6a50*/  @P1 LDC.64 R46, c[0x0][0x9e8] ;  /* 0x00027a00ff2e1b82 */ /* 0x000e640000000a00 */
[----:B-1----:R-:W-:-:S05]  /*6a60*/  @P1 IMAD.HI.U32 R46, R84, R46, RZ ;  /* 0x0000002e542e1227 */ /* 0x002fca00078e00ff */
[----:B------:R-:W-:-:S07]  /*6a70*/  @P1 SHF.R.U32.HI R84, RZ, R47, R46 ;  /* 0x0000002fff541219 */ /* 0x000fce000001162e */
.L_x_14071:
[----:B------:R-:W-:Y:S05]  /*6a80*/  BSYNC B0 ;  /* 0x0000000000007941 */ /* 0x000fea0003800000 */
.L_x_14069:
[----:B------:R-:W-:-:S04]  /*6a90*/  IMAD R47, R84, R86, -R77 ;  /* 0x00000056542f7224 */ /* 0x000fc800078e0a4d */
[----:B------:R-:W-:-:S05]  /*6aa0*/  IMAD.IADD R47, R47, 0x1, -R16 ;  /* 0x000000012f2f7824 */ /* 0x000fca00078e0a10 */
[----:B------:R-:W-:Y:S02]  /*6ab0*/  VIADDMNMX R80, R47, R86, R80, PT ;  /* 0x000000562f507246 */ /* 0x000fe40003800150 */
[----:B------:R-:W-:-:S07]  /*6ac0*/  VIMNMX R79, R79, R47, !PT ;  /* 0x0000002f4f4f7248 */ /* 0x000fce0007fe0100 */
.L_x_14068:
        /* <DEDUP_REMOVED lines=116> */
.L_x_14074:
[----:B------:R-:W-:-:S05]  /*7210*/  IMAD.U32 R80, RZ, RZ, UR22 ;  /* 0x00000016ff507e24 */ /* 0x000fca000f8e00ff */
[----:B------:R-:W-:-:S13]  /*7220*/  ISETP.NE.AND P2, PT, R80, 0x1, PT ;  /* 0x000000015000780c */ /* 0x000fda0003f45270 */
[----:B------:R-:W0:Y:S02]  /*7230*/  @P2 LDC.64 R6, c[0x0][0x9e8] ;  /* 0x00027a00ff062b82 */ /* 0x000e240000000a00 */
[----:B0-----:R-:W-:-:S05]  /*7240*/  @P2 IMAD.HI.U32 R6, R83, R6, RZ ;  /* 0x0000000653062227 */ /* 0x001fca00078e00ff */
[----:B------:R-:W-:-:S07]  /*7250*/  @P2 SHF.R.U32.HI R83, RZ, R7, R6 ;  /* 0x00000007ff532219 */ /* 0x000fce0000011606 */
.L_x_14075:
[----:B------:R-:W-:Y:S05]  /*7260*/  BSYNC B0 ;  /* 0x0000000000007941 */ /* 0x000fea0003800000 */
.L_x_14073:
[----:B------:R-:W-:-:S04]  /*7270*/  IMAD R77, R83, R80, -R77 ;  /* 0x00000050534d7224 */ /* 0x000fc800078e0a4d */
[----:B------:R-:W-:-:S05]  /*7280*/  IMAD.IADD R77, R77, 0x1, -R16 ;  /* 0x000000014d4d7824 */ /* 0x000fca00078e0a10 */
[----:B------:R-:W-:Y:S02]  /*7290*/  VIADDMNMX R82, R77, R80, R82, PT ;  /* 0x000000504d527246 */ /* 0x000fe40003800152 */
[----:B------:R-:W-:-:S07]  /*72a0*/  VIMNMX R81, R81, R77, !PT ;  /* 0x0000004d51517248 */ /* 0x000fce0007fe0100 */
.L_x_14072:
        /* <DEDUP_REMOVED lines=15> */
[----:B------:R-:W-:Y:S02]  /*73a0*/  ISETP.LT.OR P2, PT, R82, 0x2, P2 ;  /* 0x000000025200780c */ /* 0x000fe40001741670 */
[----:B------:R-:W-:Y:S02]  /*73b0*/  FMNMX.FTZ R6, R28, R7, !PT ;  /* 0x000000071c067209 */ /* 0x000fe40007810000 */
[----:B------:R-:W-:-:S02]  /*73c0*/  ISETP.GT.AND P5, PT, R81, RZ, P1 ;  /* 0x000000ff5100720c */ /* 0x000fc40000fa4270 */
[----:B------:R-:W-:Y:S02]  /*73d0*/  FMNMX.FTZ R7, R29, R6, !PT ;  /* 0x000000061d077209 */ /* 0x000fe40007810000 */
[----:B------:R-:W-:Y:S02]  /*73e0*/  FSEL R9, R9, -INF , !P2 ;  /* 0xff80000009097808 */ /* 0x000fe40005000000 */
[----:B------:R-:W-:Y:S02]  /*73f0*/  FMNMX.FTZ R6, R32, R7, !PT ;  /* 0x0000000720067209 */ /* 0x000fe40007810000 */
[----:B------:R-:W-:Y:S02]  /*7400*/  ISETP.LT.OR P5, PT, R82, 0x1, P5 ;  /* 0x000000015200780c */ /* 0x000fe40002fa1670 */
[----:B------:R-:W-:Y:S02]  /*7410*/  FMNMX.FTZ R7, R33, R6, !PT ;  /* 0x0000000621077209 */ /* 0x000fe40007810000 */
[----:B------:R-:W-:-:S02]  /*7420*/  ISETP.GT.AND P2, PT, R81, 0x11, P1 ;  /* 0x000000115100780c */ /* 0x000fc40000f44270 */
        /* <DEDUP_REMOVED lines=9> */
[----:B------:R-:W-:Y:S02]  /*74c0*/  ISETP.LT.OR P4, PT, R82, 0xa, P4 ;  /* 0x0000000a5200780c */ /* 0x000fe40002781670 */
[----:B------:R-:W-:Y:S02]  /*74d0*/  FMNMX.FTZ R7, R45, R6, !PT ;  /* 0x000000062d077209 */ /* 0x000fe40007810000 */
[----:B------:R-:W-:-:S02]  /*74e0*/  FSEL R12, R12, -INF , !P3 ;  /* 0xff8000000c0c7808 */ /* 0x000fc40005800000 */
[----:B------:R-:W-:Y:S02]  /*74f0*/  FMNMX.FTZ R6, R50, R7, !PT ;  /* 0x0000000732067209 */ /* 0x000fe40007810000 */
[----:B------:R-:W-:Y:S02]  /*7500*/  FSEL R13, R13, -INF , !P4 ;  /* 0xff8000000d0d7808 */ /* 0x000fe40006000000 */
[----:B------:R-:W-:Y:S02]  /*7510*/  FMNMX.FTZ R7, R51, R6, !PT ;  /* 0x0000000633077209 */ /* 0x000fe40007810000 */
[C---:B------:R-:W-:Y:S02]  /*7520*/  ISETP.GT.AND P3, PT, R81.reuse, 0x18, P1 ;  /* 0x000000185100780c */ /* 0x040fe40000f64270 */
        /* <DEDUP_REMOVED lines=24> */
[----:B------:R-:W-:Y:S01]  /*76b0*/  ISETP.LT.OR P3, PT, R82, 0x32, P3 ;  /* 0x000000325200780c */ /* 0x000fe20001f61670 */
[----:B------:R-:W0:Y:S01]  /*76c0*/  SHFL.BFLY PT, R6, R7, 0x2, 0x1f ;  /* 0x0c401f0007067f89 */ /* 0x000e2200000e0000 */
[----:B------:R-:W-:-:S02]  /*76d0*/  ISETP.GT.AND P4, PT, R81, 0x39, P1 ;  /* 0x000000395100780c */ /* 0x000fc40000f84270 */
[----:B------:R-:W-:Y:S02]  /*76e0*/  FSEL R39, R39, -INF , !P3 ;  /* 0xff80000027277808 */ /* 0x000fe40005800000 */
[C---:B------:R-:W-:Y:S02]  /*76f0*/  ISETP.LT.OR P4, PT, R82.reuse, 0x3a, P4 ;  /* 0x0000003a5200780c */ /* 0x040fe40002781670 */
[----:B------:R-:W-:Y:S02]  /*7700*/  ISETP.GT.AND P3, PT, R81, 0x41, P1 ;  /* 0x000000415100780c */ /* 0x000fe40000f64270 */
[----:B------:R-:W-:Y:S02]  /*7710*/  FSEL R43, R43, -INF , !P4 ;  /* 0xff8000002b2b7808 */ /* 0x000fe40006000000 */
[----:B------:R-:W-:Y:S02]  /*7720*/  ISETP.LT.OR P3, PT, R82, 0x42, P3 ;  /* 0x000000425200780c */ /* 0x000fe40001f61670 */
[----:B------:R-:W-:-:S02]  /*7730*/  ISETP.GT.AND P4, PT, R81, 0x49, P1 ;  /* 0x000000495100780c */ /* 0x000fc40000f84270 */
[----:B------:R-:W-:Y:S02]  /*7740*/  FSEL R49, R49, -INF , !P3 ;  /* 0xff80000031317808 */ /* 0x000fe40005800000 */
[C---:B------:R-:W-:Y:S02]  /*7750*/  ISETP.LT.OR P4, PT, R82.reuse, 0x4a, P4 ;  /* 0x0000004a5200780c */ /* 0x040fe40002781670 */
[----:B------:R-:W-:Y:S02]  /*7760*/  ISETP.GT.AND P3, PT, R81, 0x51, P1 ;  /* 0x000000515100780c */ /* 0x000fe40000f64270 */
[----:B------:R-:W-:Y:S02]  /*7770*/  FSEL R53, R53, -INF , !P4 ;  /* 0xff80000035357808 */ /* 0x000fe40006000000 */
[----:B------:R-:W-:Y:S02]  /*7780*/  ISETP.LT.OR P3, PT, R82, 0x52, P3 ;  /* 0x000000525200780c */ /* 0x000fe40001f61670 */
[----:B0-----:R-:W-:-:S02]  /*7790*/  FMNMX.FTZ R77, R7, R6, !PT ;  /* 0x00000006074d7209 */ /* 0x001fc40007810000 */
[----:B------:R-:W-:Y:S02]  /*77a0*/  ISETP.GT.AND P4, PT, R81, 0x59, P1 ;  /* 0x000000595100780c */ /* 0x000fe40000f84270 */
[----:B------:R-:W-:Y:S01]  /*77b0*/  FSEL R57, R57, -INF , !P3 ;  /* 0xff80000039397808 */ /* 0x000fe20005800000 */
[----:B------:R-:W0:Y:S01]  /*77c0*/  SHFL.BFLY PT, R6, R77, 0x1, 0x1f ;  /* 0x0c201f004d067f89 */ /* 0x000e2200000e0000 */
[C---:B------:R-:W-:Y:S02]  /*77d0*/  ISETP.LT.OR P4, PT, R82.reuse, 0x5a, P4 ;  /* 0x0000005a5200780c */ /* 0x040fe40002781670 */
[----:B------:R-:W-:Y:S02]  /*77e0*/  ISETP.GT.AND P3, PT, R81, 0x61, P1 ;  /* 0x000000615100780c */ /* 0x000fe40000f64270 */
[----:B------:R-:W-:Y:S02]  /*77f0*/  FSEL R61, R61, -INF , !P4 ;  /* 0xff8000003d3d7808 */ /* 0x000fe40006000000 */
[----:B------:R-:W-:-:S02]  /*7800*/  ISETP.LT.OR P3, PT, R82, 0x62, P3 ;  /* 0x000000625200780c */ /* 0x000fc40001f61670 */
[----:B------:R-:W-:Y:S02]  /*7810*/  ISETP.GT.AND P4, PT, R81, 0x69, P1 ;  /* 0x000000695100780c */ /* 0x000fe40000f84270 */
[----:B------:R-:W-:Y:S02]  /*7820*/  FSEL R65, R65, -INF , !P3 ;  /* 0xff80000041417808 */ /* 0x000fe40005800000 */
[C---:B------:R-:W-:Y:S02]  /*7830*/  ISETP.LT.OR P4, PT, R82.reuse, 0x6a, P4 ;  /* 0x0000006a5200780c */ /* 0x040fe40002781670 */
[----:B------:R-:W-:Y:S02]  /*7840*/  ISETP.GT.AND P3, PT, R81, 0x71, P1 ;  /* 0x000000715100780c */ /* 0x000fe40000f64270 */
[----:B------:R-:W-:Y:S02]  /*7850*/  FSEL R69, R69, -INF , !P4 ;  /* 0xff80000045457808 */ /* 0x000fe40006000000 */
[----:B------:R-:W-:-:S04]  /*7860*/  ISETP.LT.OR P3, PT, R82, 0x72, P3 ;  /* 0x000000725200780c */ /* 0x000fc80001f61670 */
[----:B------:R-:W-:Y:S02]  /*7870*/  FSEL R73, R73, -INF , !P3 ;  /* 0xff80000049497808 */ /* 0x000fe40005800000 */
[----:B0-----:R-:W-:-:S04]  /*7880*/  FMNMX.FTZ R6, R77, R6, !PT ;  /* 0x000000064d067209 */ /* 0x001fc80007810000 */
[C---:B------:R-:W-:Y:S01]  /*7890*/  FSETP.NEU.FTZ.AND P6, PT, R6.reuse, -INF , PT ;  /* 0xff8000000600780b */ /* 0x040fe20003fdd000 */
[----:B------:R-:W-:-:S05]  /*78a0*/  FMUL.FTZ R79, R6, UR21 ;  /* 0x00000015064f7c20 */ /* 0x000fca0008410000 */
[----:B------:R-:W-:-:S05]  /*78b0*/  FSEL R7, R79, RZ, P6 ;  /* 0x000000ff4f077208 */ /* 0x000fca0003000000 */
[--C-:B------:R-:W-:Y:S01]  /*78c0*/  FFMA.FTZ R150, R10, UR21, -R7.reuse ;  /* 0x000000150a967c23 */ /* 0x100fe20008010807 */
[--C-:B------:R-:W-:Y:S01]  /*78d0*/  FFMA.FTZ R10, R11, UR21, -R7.reuse ;  /* 0x000000150b0a7c23 */ /* 0x100fe20008010807 */
[----:B------:R-:W-:Y:S01]  /*78e0*/  FSEL R11, R8, -INF , !P5 ;  /* 0xff800000080b7808 */ /* 0x000fe20006800000 */
[--C-:B------:R-:W-:Y:S01]  /*78f0*/  FFMA.FTZ R47, R47, UR21, -R7.reuse ;  /* 0x000000152f2f7c23 */ /* 0x100fe20008010807 */
[--C-:B------:R-:W-:Y:S01]  /*7900*/  FFMA.FTZ R148, R46, UR21, -R7.reuse ;  /* 0x000000152e947c23 */ /* 0x100fe20008010807 */
[----:B------:R-:W-:Y:S01]  /*7910*/  FSEL R46, R21, -INF , !P2 ;  /* 0xff800000152e7808 */ /* 0x000fe20005000000 */
[--C-:B------:R-:W-:Y:S01]  /*7920*/  FFMA.FTZ R144, R14, UR21, -R7.reuse ;  /* 0x000000150e907c23 */ /* 0x100fe20008010807 */
[----:B------:R-:W-:Y:S01]  /*7930*/  FMNMX.FTZ R8, R11, R5, !PT ;  /* 0x000000050b087209 */ /* 0x000fe20007810000 */
[----:B------:R0:W-:Y:S01]  /*7940*/  MUFU.EX2 R21, R47 ;  /* 0x0000002f00157308 */ /* 0x0001e20000000800 */
[--C-:B------:R-:W-:Y:S01]  /*7950*/  FFMA.FTZ R146, R24, UR21, -R7.reuse ;  /* 0x0000001518927c23 */ /* 0x100fe20008010807 */
[C---:B------:R-:W-:Y:S01]  /*7960*/  ISETP.GT.AND P2, PT, R81.reuse, 0x21, P1 ;  /* 0x000000215100780c */ /* 0x040fe20000f44270 */
[--C-:B------:R-:W-:Y:S01]  /*7970*/  FFMA.FTZ R140, R28, UR21, -R7.reuse ;  /* 0x000000151c8c7c23 */ /* 0x100fe20008010807 */
[----:B------:R-:W-:Y:S01]  /*7980*/  ISETP.GT.AND P5, PT, R81, 0x38, P1 ;  /* 0x000000385100780c */ /* 0x000fe20000fa4270 */
[--C-:B------:R-:W-:Y:S01]  /*7990*/  FFMA.FTZ R142, R32, UR21, -R7.reuse ;  /* 0x00000015208e7c23 */ /* 0x100fe20008010807 */
[C---:B------:R-:W-:Y:S01]  /*79a0*/  ISETP.LT.OR P2, PT, R82.reuse, 0x22, P2 ;  /* 0x000000225200780c */ /* 0x040fe20001741670 */
[--C-:B------:R-:W-:Y:S01]  /*79b0*/  FFMA.FTZ R33, R33, UR21, -R7.reuse ;  /* 0x0000001521217c23 */ /* 0x100fe20008010807 */
[----:B------:R-:W-:Y:S01]  /*79c0*/  ISETP.LT.OR P5, PT, R82, 0x39, P5 ;  /* 0x000000395200780c */ /* 0x000fe20002fa1670 */
[--C-:B0-----:R-:W-:Y:S01]  /*79d0*/  FFMA.FTZ R47, R15, UR21, -R7.reuse ;  /* 0x000000150f2f7c23 */ /* 0x101fe20008010807 */
        /* <DEDUP_REMOVED lines=30> */
[----:B------:R-:W-:Y:S01]  /*7bc0*/  ISETP.GT.AND P5, PT, R81, 0x48, P1 ;  /* 0x000000485100780c */ /* 0x000fe20000fa4270 */
[----:B------:R-:W-:Y:S01]  /*7bd0*/  FFMA.FTZ R75, R75, UR21, -R7 ;  /* 0x000000154b4b7c23 */ /* 0x000fe20008010807 */
[----:B------:R-:W-:Y:S01]  /*7be0*/  FMNMX.FTZ R25, R31, R24, !PT ;  /* 0x000000181f197209 */ /* 0x000fe20007810000 */
[----:B------:R-:W-:Y:S01]  /*7bf0*/  MUFU.EX2 R8, R47 ;  /* 0x0000002f00087308 */ /* 0x000fe20000000800 */
[----:B------:R-:W-:-:S02]  /*7c00*/  FSEL R48, R48, -INF , !P2 ;  /* 0xff80000030307808 */ /* 0x000fc40005000000 */
[----:B------:R-:W-:Y:S02]  /*7c10*/  FMNMX.FTZ R24, R34, R25, !PT ;  /* 0x0000001922187209 */ /* 0x000fe40007810000 */
[----:B------:R-:W-:Y:S02]  /*7c20*/  ISETP.LT.OR P5, PT, R82, 0x49, P5 ;  /* 0x000000495200780c */ /* 0x000fe40002fa1670 */
[----:B------:R-:W-:Y:S01]  /*7c30*/  FMNMX.FTZ R25, R35, R24, !PT ;  /* 0x0000001823197209 */ /* 0x000fe20007810000 */
[----:B------:R-:W-:Y:S01]  /*7c40*/  MUFU.EX2 R148, R148 ;  /* 0x0000009400947308 */ /* 0x000fe20000000800 */
[----:B------:R-:W-:Y:S02]  /*7c50*/  ISETP.GT.AND P2, PT, R81, 0x50, P1 ;  /* 0x000000505100780c */ /* 0x000fe40000f44270 */
[----:B------:R-:W-:Y:S02]  /*7c60*/  FMNMX.FTZ R24, R38, R25, !PT ;  /* 0x0000001926187209 */ /* 0x000fe40007810000 */
[----:B------:R-:W-:-:S02]  /*7c70*/  FSEL R52, R52, -INF , !P5 ;  /* 0xff80000034347808 */ /* 0x000fc40006800000 */
[----:B------:R-:W-:Y:S01]  /*7c80*/  FMNMX.FTZ R25, R39, R24, !PT ;  /* 0x0000001827197209 */ /* 0x000fe20007810000 */
[----:B------:R-:W-:Y:S01]  /*7c90*/  MUFU.EX2 R150, R150 ;  /* 0x0000009600967308 */ /* 0x000fe20000000800 */
[----:B------:R-:W-:Y:S02]  /*7ca0*/  ISETP.LT.OR P2, PT, R82, 0x51, P2 ;  /* 0x000000515200780c */ /* 0x000fe40001741670 */
[----:B------:R-:W-:Y:S02]  /*7cb0*/  FMNMX.FTZ R28, R42, R25, !PT ;  /* 0x000000192a1c7209 */ /* 0x000fe40007810000 */
[----:B------:R-:W-:Y:S02]  /*7cc0*/  ISETP.GT.AND P5, PT, R81, 0x58, P1 ;  /* 0x000000585100780c */ /* 0x000fe40000fa4270 */
[----:B------:R-:W-:Y:S01]  /*7cd0*/  FMNMX.FTZ R25, R43, R28, !PT ;  /* 0x0000001c2b197209 */ /* 0x000fe20007810000 */
[----:B------:R0:W-:Y:S01]  /*7ce0*/  MUFU.EX2 R24, R33 ;  /* 0x0000002100187308 */ /* 0x0001e20000000800 */
[----:B------:R-:W-:-:S02]  /*7cf0*/  FSEL R56, R56, -INF , !P2 ;  /* 0xff80000038387808 */ /* 0x000fc40005000000 */
[----:B------:R-:W-:Y:S01]  /*7d00*/  FMNMX.FTZ R28, R48, R25, !PT ;  /* 0x00000019301c7209 */ /* 0x000fe20007810000 */
[--C-:B------:R-:W-:Y:S01]  /*7d10*/  FFMA.FTZ R25, R37, UR21, -R7.reuse ;  /* 0x0000001525197c23 */ /* 0x100fe20008010807 */
[----:B------:R-:W-:Y:S01]  /*7d20*/  ISETP.LT.OR P5, PT, R82, 0x59, P5 ;  /* 0x000000595200780c */ /* 0x000fe20002fa1670 */
[----:B------:R-:W-:Y:S01]  /*7d30*/  FFMA.FTZ R37, R59, UR21, -R7 ;  /* 0x000000153b257c23 */ /* 0x000fe20008010807 */
        /* <DEDUP_REMOVED lines=11> */
[----:B------:R-:W-:Y:S01]  /*7df0*/  MUFU.EX2 R146, R146 ;  /* 0x0000009200927308 */ /* 0x000fe20000000800 */
[----:B------:R-:W-:-:S02]  /*7e00*/  FSEL R64, R64, -INF , !P2 ;  /* 0xff80000040407808 */ /* 0x000fc40005000000 */
[----:B------:R-:W-:Y:S02]  /*7e10*/  FMNMX.FTZ R32, R60, R29, !PT ;  /* 0x0000001d3c207209 */ /* 0x000fe40007810000 */
[----:B------:R-:W-:Y:S02]  /*7e20*/  ISETP.LT.OR P5, PT, R82, 0x69, P5 ;  /* 0x000000695200780c */ /* 0x000fe40002fa1670 */
[----:B------:R-:W-:Y:S01]  /*7e30*/  FMNMX.FTZ R29, R61, R32, !PT ;  /* 0x000000203d1d7209 */ /* 0x000fe20007810000 */
[----:B------:R1:W-:Y:S01]  /*7e40*/  MUFU.EX2 R28, R41 ;  /* 0x00000029001c7308 */ /* 0x0003e20000000800 */
[----:B------:R-:W-:Y:S02]  /*7e50*/  ISETP.GT.AND P2, PT, R81, 0x70, P1 ;  /* 0x000000705100780c */ /* 0x000fe40000f44270 */
[----:B------:R-:W-:Y:S01]  /*7e60*/  FMNMX.FTZ R32, R64, R29, !PT ;  /* 0x0000001d40207209 */ /* 0x000fe20007810000 */
[----:B------:R-:W-:Y:S01]  /*7e70*/  FFMA.FTZ R29, R45, UR21, -R7 ;  /* 0x000000152d1d7c23 */ /* 0x000fe20008010807 */
[----:B------:R-:W-:-:S02]  /*7e80*/  FSEL R68, R68, -INF , !P5 ;  /* 0xff80000044447808 */ /* 0x000fc40006800000 */
[----:B0-----:R-:W-:Y:S01]  /*7e90*/  FMNMX.FTZ R33, R65, R32, !PT ;  /* 0x0000002041217209 */ /* 0x001fe20007810000 */
[----:B------:R-:W-:Y:S01]  /*7ea0*/  MUFU.EX2 R14, R14 ;  /* 0x0000000e000e7308 */ /* 0x000fe20000000800 */
[----:B------:R-:W-:Y:S01]  /*7eb0*/  ISETP.LT.OR P2, PT, R82, 0x71, P2 ;  /* 0x000000715200780c */ /* 0x000fe20001741670 */
[----:B-1----:R-:W-:Y:S01]  /*7ec0*/  FFMA.FTZ R41, R51, UR21, -R7 ;  /* 0x0000001533297c23 */ /* 0x002fe20008010807 */
[----:B------:R-:W-:Y:S02]  /*7ed0*/  FMNMX.FTZ R32, R68, R33, !PT ;  /* 0x0000002144207209 */ /* 0x000fe40007810000 */
[----:B------:R-:W-:Y:S02]  /*7ee0*/  ISETP.GT.AND P5, PT, R81, 0x78, P1 ;  /* 0x000000785100780c */ /* 0x000fe40000fa4270 */
[----:B------:R-:W-:Y:S01]  /*7ef0*/  FSEL R72, R72, -INF , !P2 ;  /* 0xff80000048487808 */ /* 0x000fe20005000000 */
[----:B------:R-:W-:Y:S01]  /*7f00*/  MUFU.EX2 R140, R140 ;  /* 0x0000008c008c7308 */ /* 0x000fe20000000800 */
[----:B------:R-:W-:-:S02]  /*7f10*/  FMNMX.FTZ R33, R69, R32, !PT ;  /* 0x0000002045217209 */ /* 0x000fc40007810000 */
[----:B------:R-:W-:Y:S02]  /*7f20*/  ISETP.GT.AND P1, PT, R81, 0x79, P1 ;  /* 0x000000795100780c */ /* 0x000fe40000f24270 */
[----:B------:R-:W-:Y:S02]  /*7f30*/  ISETP.LT.OR P5, PT, R82, 0x79, P5 ;  /* 0x000000795200780c */ /* 0x000fe40002fa1670 */
[----:B------:R-:W-:Y:S01]  /*7f40*/  FMNMX.FTZ R32, R72, R33, !PT ;  /* 0x0000002148207209 */ /* 0x000fe20007810000 */
[----:B------:R-:W-:Y:S01]  /*7f50*/  MUFU.EX2 R15, R15 ;  /* 0x0000000f000f7308 */ /* 0x000fe20000000800 */
[----:B------:R-:W-:Y:S02]  /*7f60*/  ISETP.LT.OR P1, PT, R82, 0x7a, P1 ;  /* 0x0000007a5200780c */ /* 0x000fe40000f21670 */
[----:B------:R-:W-:Y:S02]  /*7f70*/  FSEL R76, R76, -INF , !P5 ;  /* 0xff8000004c4c7808 */ /* 0x000fe40006800000 */
[----:B------:R-:W-:-:S02]  /*7f80*/  FMNMX.FTZ R33, R73, R32, !PT ;  /* 0x0000002049217209 */ /* 0x000fc40007810000 */
[----:B------:R-:W-:Y:S01]  /*7f90*/  FSEL R78, R78, -INF , !P1 ;  /* 0xff8000004e4e7808 */ /* 0x000fe20004800000 */
[----:B------:R-:W-:Y:S01]  /*7fa0*/  MUFU.EX2 R142, R142 ;  /* 0x0000008e008e7308 */ /* 0x000fe20000000800 */
[----:B------:R-:W-:Y:S02]  /*7fb0*/  FMNMX.FTZ R33, R76, R33, !PT ;  /* 0x000000214c217209 */ /* 0x000fe40007810000 */
[----:B------:R-:W-:Y:S02]  /*7fc0*/  FSEL R47, R6, RZ, P6 ;  /* 0x000000ff062f7208 */ /* 0x000fe40003000000 */
[----:B------:R-:W-:-:S03]  /*7fd0*/  FMNMX.FTZ R33, R78, R33, !PT ;  /* 0x000000214e217209 */ /* 0x000fc60007810000 */
[----:B------:R-:W-:Y:S01]  /*7fe0*/  FADD.FTZ R47, -R47, R4 ;  /* 0x000000042f2f7221 */ /* 0x000fe20000010100 */
[----:B------:R-:W-:Y:S01]  /*7ff0*/  MUFU.EX2 R136, R136 ;  /* 0x0000008800887308 */ /* 0x000fe20000000800 */
[----:B------:R-:W0:Y:S02]  /*8000*/  SHFL.BFLY PT, R32, R33, 0x2, 0x1f ;  /* 0x0c401f0021207f89 */ /* 0x000e2400000e0000 */
[----:B------:R-:W-:-:S05]  /*8010*/  FMUL.FTZ R4, R47, UR21 ;  /* 0x000000152f047c20 */ /* 0x000fca0008410000 */
[----:B------:R-:W-:Y:S08]  /*8020*/  MUFU.EX2 R25, R25 ;  /* 0x0000001900197308 */ /* 0x000ff00000000800 */
[----:B------:R-:W1:Y:S08]  /*8030*/  MUFU.EX2 R4, R4 ;  /* 0x0000000400047308 */ /* 0x000e700000000800 */
[----:B------:R-:W-:Y:S01]  /*8040*/  MUFU.EX2 R138, R138 ;  /* 0x0000008a008a7308 */ /* 0x000fe20000000800 */
[----:B0-----:R-:W-:Y:S01]  /*8050*/  FMNMX.FTZ R44, R33, R32, !PT ;  /* 0x00000020212c7209 */ /* 0x001fe20007810000 */
[--C-:B------:R-:W-:Y:S01]  /*8060*/  FFMA.FTZ R33, R67, UR21, -R7.reuse ;  /* 0x0000001543217c23 */ /* 0x100fe20008010807 */
[----:B------:R-:W-:-:S03]  /*8070*/  FFMA.FTZ R32, R71, UR21, -R7 ;  /* 0x0000001547207c23 */ /* 0x000fc60008010807 */
[----:B------:R-:W0:Y:S02]  /*8080*/  SHFL.BFLY PT, R45, R44, 0x1, 0x1f ;  /* 0x0c201f002c2d7f89 */ /* 0x000e2400000e0000 */
[----:B------:R-:W-:Y:S01]  /*8090*/  MUFU.EX2 R132, R132 ;  /* 0x0000008400847308 */ /* 0x000fe20000000800 */
[----:B-1----:R-:W-:-:S07]  /*80a0*/  FFMA.FTZ R2, R4, R2, R148 ;  /* 0x0000000204027223 */ /* 0x002fce0000010094 */
        /* <DEDUP_REMOVED lines=13> */
[----:B------:R-:W-:Y:S01]  /*8180*/  FFMA.FTZ R47, R13, UR21, -R45 ;  /* 0x000000150d2f7c23 */ /* 0x000fe2000801082d */
[----:B------:R-:W-:Y:S01]  /*8190*/  FADD.FTZ R26, -R26, R5 ;  /* 0x000000051a1a7221 */ /* 0x000fe20000010100 */
[--C-:B------:R-:W-:Y:S01]  /*81a0*/  FFMA.FTZ R145, R20, UR21, -R45.reuse ;  /* 0x0000001514917c23 */ /* 0x100fe2000801082d */
[----:B------:R-:W-:Y:S01]  /*81b0*/  MUFU.EX2 R149, R149 ;  /* 0x0000009500957308 */ /* 0x000fe20000000800 */
[--C-:B------:R-:W-:Y:S01]  /*81c0*/  FFMA.FTZ R20, R46, UR21, -R45.reuse ;  /* 0x000000152e147c23 */ /* 0x100fe2000801082d */
[----:B------:R-:W-:Y:S01]  /*81d0*/  FMUL.FTZ R5, R26, UR21 ;  /* 0x000000151a057c20 */ /* 0x000fe20008410000 */
[--C-:B------:R-:W-:Y:S01]  /*81e0*/  FFMA.FTZ R13, R27, UR21, -R45.reuse ;  /* 0x000000151b0d7c23 */ /* 0x100fe2000801082d */
[--C-:B------:R-:W-:Y:S01]  /*81f0*/  FFMA.FTZ R12, R31, UR21, -R45.reuse ;  /* 0x000000151f0c7c23 */ /* 0x100fe2000801082d */
        /* <DEDUP_REMOVED lines=8> */
[----:B------:R-:W-:Y:S01]  /*8280*/  FADD.FTZ R31, R10, R31 ;  /* 0x0000001f0a1f7221 */ /* 0x000fe20000010000 */
[--C-:B------:R-:W-:Y:S01]  /*8290*/  FFMA.FTZ R139, R42, UR21, -R45.reuse ;  /* 0x000000152a8b7c23 */ /* 0x100fe2000801082d */
[----:B------:R-:W-:Y:S01]  /*82a0*/  FFMA.FTZ R39, R43, UR21, -R45 ;  /* 0x000000152b277c23 */ /* 0x000fe2000801082d */
[----:B------:R-:W1:Y:S01]  /*82b0*/  MUFU.EX2 R50, R50 ;  /* 0x0000003200327308 */ /* 0x000e620000000800 */
[----:B------:R-:W-:Y:S01]  /*82c0*/  FADD.FTZ R31, R144, R31 ;  /* 0x0000001f901f7221 */ /* 0x000fe20000010000 */
[--C-:B------:R-:W-:Y:S01]  /*82d0*/  FFMA.FTZ R133, R48, UR21, -R45.reuse ;  /* 0x0000001530857c23 */ /* 0x100fe2000801082d */
[--C-:B------:R-:W-:Y:S01]  /*82e0*/  FFMA.FTZ R38, R49, UR21, -R45.reuse ;  /* 0x0000001531267c23 */ /* 0x100fe2000801082d */
[----:B------:R-:W-:Y:S01]  /*82f0*/  FFMA.FTZ R135, R52, UR21, -R45 ;  /* 0x0000001534877c23 */ /* 0x000fe2000801082d */
        /* <DEDUP_REMOVED lines=8> */
[----:B------:R-:W-:Y:S01]  /*8380*/  FFMA.FTZ R125, R64, UR21, -R45 ;  /* 0x00000015407d7c23 */ /* 0x000fe2000801082d */
        /* <DEDUP_REMOVED lines=14> */
[----:B------:R-:W-:-:S02]  /*8470*/  FFMA.FTZ R42, R78, UR21, -R45 ;  /* 0x000000154e2a7c23 */ /* 0x000fc4000801082d */
        /* <DEDUP_REMOVED lines=91> */
.L_x_14076:
        /* <DEDUP_REMOVED lines=75> */
.L_x_14058:
        /* <DEDUP_REMOVED lines=24> */
.L_x_14079:
[----:B------:R-:W-:Y:S02]  /*9060*/  ULDC UR15, c[0x0][0x9e4] ;  /* 0x00027900000f7ab9 */ /* 0x000fe40000000800 */
[----:B------:R-:W-:-:S11]  /*9070*/  UISETP.NE.AND UP0, UPT, UR15, 0x1, UPT ;  /* 0x000000010f00788c */ /* 0x000fd6000bf05270 */
[----:B------:R-:W-:Y:S02]  /*9080*/  @UP0 ULDC.64 UR6, c[0x0][0x9e8] ;  /* 0x00027a0000060ab9 */ /* 0x000fe40000000a00 */
[----:B------:R-:W-:-:S04]  /*9090*/  UIMAD.WIDE.U32 UR10, UR14, UR6, URZ ;  /* 0x000000060e0a72a5 */ /* 0x000fc8000f8e003f */
[----:B------:R-:W-:-:S12]  /*90a0*/  @UP0 USHF.R.U32.HI UR14, URZ, UR7, UR11 ;  /* 0x000000073f0e0299 */ /* 0x000fd8000801160b */
.L_x_14080:
[----:B------:R-:W-:-:S04]  /*90b0*/  UIMAD UR14, UR14, UR15, URZ ;  /* 0x0000000f0e0e72a4 */ /* 0x000fc8000f8e023f */
[----:B------:R-:W-:-:S04]  /*90c0*/  UISETP.LT.AND UP0, UPT, UR23, UR14, UPT ;  /* 0x0000000e1700728c */ /* 0x000fc8000bf01270 */
[----:B------:R-:W-:-:S12]  /*90d0*/  USEL UR23, UR23, UR14, !UP0 ;  /* 0x0000000e17177287 */ /* 0x000fd8000c000000 */
.L_x_14078:
        /* <DEDUP_REMOVED lines=14> */
.L_x_14092:
[----:B------:R-:W-:Y:S01]  /*91c0*/  ISETP.NE.AND P2, PT, RZ, UR44, PT ;  /* 0x0000002cff007c0c */ /* 0x000fe2000bf45270 */
[----:B------:R-:W-:-:S04]  /*91d0*/  UISETP.NE.AND UP0, UPT, UR24, 0x1, UPT ;  /* 0x000000011800788c */ /* 0x000fc8000bf05270 */
[----:B------:R-:W-:-:S04]  /*91e0*/  USEL UR49, URZ, 0x1, UP0 ;  /* 0x000000013f317887 */ /* 0x000fc80008000000 */
[----:B------:R-:W-:-:S04]  /*91f0*/  ULOP3.LUT UR49, UR25, UR49, URZ, 0x3c, !UPT ;  /* 0x0000003119317292 */ /* 0x000fc8000f8e3c3f */
[----:B------:R-:W-:Y:S08]  /*9200*/  @P2 BRA `(.L_x_14082) ;  /* 0x0000000000382947 */ /* 0x000ff00003800000 */
[----:B------:R-:W-:Y:S05]  /*9210*/  @!P0 BRA `(.L_x_14083) ;  /* 0x0000000000048947 */ /* 0x000fea0003800000 */
[----:B------:R-:W-:Y:S01]  /*9220*/  BPT.TRAP 0x1 ;  /* 0x000000040000795c */ /* 0x000fe20000300000 */
.L_x_14083:
        /* <DEDUP_REMOVED lines=9> */
.L_x_14084:
[----:B-1----:R-:W-:Y:S05]  /*92c0*/  @P1 BRA `(.L_x_14082) ;  /* 0x0000000000081947 */ /* 0x002fea0003800000 */
[----:B------:R-:W1:Y:S02]  /*92d0*/  SYNCS.PHASECHK.TRANS64.TRYWAIT P1, [UR6+0x16830], R6 ;  /* 0x01683006ff0075a7 */ /* 0x000e640008020146 */
[----:B-1----:R-:W-:Y:S05]  /*92e0*/  @!P1 BRA `(.L_x_14085) ;  /* 0x000000f000309947 */ /* 0x002fea0003800000 */
.L_x_14082:
        /* <DEDUP_REMOVED lines=30> */
.L_x_14087:
[----:B------:R-:W-:Y:S01]  /*94d0*/  ULEA UR6, UR24, UR45, 0x3 ;  /* 0x0000002d18067291 */ /* 0x000fe2000f8e183f */
[----:B------:R-:W-:-:S05]  /*94e0*/  IMAD.U32 R6, RZ, RZ, UR25 ;  /* 0x00000019ff067e24 */ /* 0x000fca000f8e00ff */
[----:B------:R-:W-:-:S04]  /*94f0*/  SHF.L.U32 R6, R6, 0x1f, RZ ;  /* 0x0000001f06067819 */ /* 0x000fc800000006ff */
[----:B------:R0:W1:Y:S01]  /*9500*/  SYNCS.PHASECHK.TRANS64.TRYWAIT P1, [UR6+0x16850], R6 ;  /* 0x01685006ff0075a7 */ /* 0x0000620008020146 */
[----:B------:R-:W-:Y:S05]  /*9510*/  @!P0 BRA `(.L_x_14088) ;  /* 0x0000000000048947 */ /* 0x000fea0003800000 */
[----:B------:R-:W-:Y:S01]  /*9520*/  BPT.TRAP 0x1 ;  /* 0x000000040000795c */ /* 0x000fe20000300000 */
.L_x_14088:
[----:B-1----:R-:W-:Y:S05]  /*9530*/  @P1 BRA `(.L_x_14086) ;  /* 0x0000000000081947 */ /* 0x002fea0003800000 */
[----:B------:R-:W1:Y:S02]  /*9540*/  SYNCS.PHASECHK.TRANS64.TRYWAIT P1, [UR6+0x16850], R6 ;  /* 0x01685006ff0075a7 */ /* 0x000e640008020146 */
[----:B-1----:R-:W-:Y:S05]  /*9550*/  @!P1 BRA `(.L_x_14089) ;  /* 0x000000ec00ac9947 */ /* 0x002fea0003800000 */
.L_x_14086:
        /* <DEDUP_REMOVED lines=52> */
.L_x_14090:
        /* <DEDUP_REMOVED lines=66> */
[----:B------:R-:W-:-:S04]  /*9cc0*/  ULEA UR6, UR48, UR45, 0x3 ;  /* 0x0000002d30067291 */ /* 0x000fc8000f8e183f */
[----:B------:R-:W2:Y:S01]  /*9cd0*/  MUFU.TANH R20, R20 ;  /* 0x0000001400147308 */ /* 0x000ea20000002400 */
[----:B0-----:R-:W-:Y:S01]  /*9ce0*/  FMNMX.FTZ R7, R13, R6, !PT ;  /* 0x000000060d077209 */ /* 0x001fe20007810000 */
[----:B------:R-:W-:-:S04]  /*9cf0*/  UIADD3 UR6, UR6, 0x16840, URZ ;  /* 0x0001684006067890 */ /* 0x000fc8000fffe03f */
[----:B------:R-:W-:Y:S02]  /*9d00*/  UPRMT UR6, UR43, 0x654, UR6 ;  /* 0x000006542b067896 */ /* 0x000fe40008000006 */
[----:B------:R-:W0:Y:S01]  /*9d10*/  MUFU.TANH R24, R24 ;  /* 0x0000001800187308 */ /* 0x000e220000002400 */
[----:B-1----:R-:W-:Y:S01]  /*9d20*/  FMNMX.FTZ R67, R15, R66, !PT ;  /* 0x000000420f437209 */ /* 0x002fe20007810000 */
[----:B------:R-:W-:-:S05]  /*9d30*/  FMUL.FTZ R66, R76, UR22 ;  /* 0x000000164c427c20 */ /* 0x000fca0008410000 */
[----:B------:R-:W-:Y:S01]  /*9d40*/  SYNCS.ARRIVE.TRANS64.RED.A1T0 RZ, [UR6], RZ ;  /* 0x000000ffffff79a7 */ /* 0x000fe20008100406 */
        /* <DEDUP_REMOVED lines=207> */
[----:B-1----:R-:W-:Y:S01]  /*aa40*/  FADD.FTZ R15, R150, R15 ;  /* 0x0000000f960f7221 */ /* 0x002fe20000010000 */
[----:B------:R-:W-:Y:S01]  /*aa50*/  FFMA.FTZ R123, R76, UR21, -R35 ;  /* 0x000000154c7b7c23 */ /* 0x000fe20008010823 */
[----:B------:R-:W-:-:S05]  /*aa60*/  FFMA.FTZ R34, R75, UR21, -R78 ;  /* 0x000000154b227c23 */ /* 0x000fca000801084e */
        /* <DEDUP_REMOVED lines=61> */
[--C-:B------:R-:W-:Y:S01]  /*ae40*/  FFMA.FTZ R11, R69, UR21, -R35.reuse ;  /* 0x00000015450b7c23 */ /* 0x100fe20008010823 */
        /* <DEDUP_REMOVED lines=59> */
.L_x_14091:
        /* <DEDUP_REMOVED lines=75> */
.L_x_14081:
        /* <DEDUP_REMOVED lines=11> */
.L_x_14112:
        /* <DEDUP_REMOVED lines=9> */
.L_x_14095:
[----:B------:R-:W-:Y:S01]  /*b7f0*/  ULEA UR6, UR48, UR45, 0x3 ;  /* 0x0000002d30067291 */ /* 0x000fe2000f8e183f */
[----:B------:R-:W-:-:S05]  /*b800*/  IMAD.U32 R6, RZ, RZ, UR49 ;  /* 0x00000031ff067e24 */ /* 0x000fca000f8e00ff */
[----:B------:R-:W-:-:S04]  /*b810*/  SHF.L.U32 R6, R6, 0x1f, RZ ;  /* 0x0000001f06067819 */ /* 0x000fc800000006ff */
[----:B------:R0:W1:Y:S01]  /*b820*/  SYNCS.PHASECHK.TRANS64.TRYWAIT P1, [UR6+0x16830], R6 ;  /* 0x01683006ff0075a7 */ /* 0x0000620008020146 */
[----:B------:R-:W-:Y:S05]  /*b830*/  @!P0 BRA `(.L_x_14096) ;  /* 0x0000000000048947 */ /* 0x000fea0003800000 */
[----:B------:R-:W-:Y:S01]  /*b840*/  BPT.TRAP 0x1 ;  /* 0x000000040000795c */ /* 0x000fe20000300000 */
.L_x_14096:
[----:B-1----:R-:W-:Y:S05]  /*b850*/  @P1 BRA `(.L_x_14094) ;  /* 0x0000000000081947 */ /* 0x002fea0003800000 */
[----:B------:R-:W1:Y:S02]  /*b860*/  SYNCS.PHASECHK.TRANS64.TRYWAIT P1, [UR6+0x16830], R6 ;  /* 0x01683006ff0075a7 */ /* 0x000e640008020146 */
[----:B-1----:R-:W-:Y:S05]  /*b870*/  @!P1 BRA `(.L_x_14097) ;  /* 0x000000c800fc9947 */ /* 0x002fea0003800000 */
.L_x_14094:
[----:B-1----:R-:W1:Y:S01]  /*b880*/  S2R R7, SR_TID.X ;  /* 0x0000000000077919 */ /* 0x002e620000002100 */
[----:B------:R-:W-:Y:S01]  /*b890*/  ULEA UR18, UR48, UR20, 0xa ;  /* 0x0000001430127291 */ /* 0x000fe2000f8e503f */
[----:B------:R-:W-:Y:S01]  /*b8a0*/  UMOV UR19, 0x40000040 ;  /* 0x4000004000137882 */ /* 0x000fe20000000000 */
[----:B------:R-:W-:Y:S02]  /*b8b0*/  UMOV UR7, 0x40000040 ;  /* 0x4000004000077882 */ /* 0x000fe40000000000 */
[----:B------:R-:W-:Y:S02]  /*b8c0*/  UIADD3 UR6, UR18, 0x2, URZ ;  /* 0x0000000212067890 */ /* 0x000fe4000fffe03f */
        /* <DEDUP_REMOVED lines=22> */
.L_x_14099:
[----:B------:R-:W-:Y:S01]  /*ba30*/  ULEA UR6, UR26, UR45, 0x3 ;  /* 0x0000002d1a067291 */ /* 0x000fe2000f8e183f */
[----:B------:R-:W-:-:S05]  /*ba40*/  IMAD.U32 R6, RZ, RZ, UR27 ;  /* 0x0000001bff067e24 */ /* 0x000fca000f8e00ff */
[----:B------:R-:W-:-:S04]  /*ba50*/  SHF.L.U32 R6, R6, 0x1f, RZ ;  /* 0x0000001f06067819 */ /* 0x000fc800000006ff */
[----:B------:R0:W1:Y:S01]  /*ba60*/  SYNCS.PHASECHK.TRANS64.TRYWAIT P1, [UR6+0x16850], R6 ;  /* 0x01685006ff0075a7 */ /* 0x0000620008020146 */
[----:B------:R-:W-:Y:S05]  /*ba70*/  @!P0 BRA `(.L_x_14100) ;  /* 0x0000000000048947 */ /* 0x000fea0003800000 */
[----:B------:R-:W-:Y:S01]  /*ba80*/  BPT.TRAP 0x1 ;  /* 0x000000040000795c */ /* 0x000fe20000300000 */
.L_x_14100:
[----:B-1----:R-:W-:Y:S05]  /*ba90*/  @P1 BRA `(.L_x_14098) ;  /* 0x0000000000081947 */ /* 0x002fea0003800000 */
[----:B------:R-:W1:Y:S02]  /*baa0*/  SYNCS.PHASECHK.TRANS64.TRYWAIT P1, [UR6+0x16850], R6 ;  /* 0x01685006ff0075a7 */ /* 0x000e640008020146 */
[----:B-1----:R-:W-:Y:S05]  /*bab0*/  @!P1 BRA `(.L_x_14101) ;  /* 0x000000c800849947 */ /* 0x002fea0003800000 */
.L_x_14098:
        /* <DEDUP_REMOVED lines=52> */
.L_x_14102:
        /* <DEDUP_REMOVED lines=166> */
.L_x_14105:
[----:B------:R-:W-:-:S05]  /*c860*/  IMAD.U32 R84, RZ, RZ, UR22 ;  /* 0x00000016ff547e24 */ /* 0x000fca000f8e00ff */
[----:B------:R-:W-:-:S13]  /*c870*/  ISETP.NE.AND P1, PT, R84, 0x1, PT ;  /* 0x000000015400780c */ /* 0x000fda0003f25270 */
[----:B------:R-:W1:Y:S02]  /*c880*/  @P1 LDC.64 R46, c[0x0][0x9e8] ;  /* 0x00027a00ff2e1b82 */ /* 0x000e640000000a00 */
[----:B-1----:R-:W-:-:S05]  /*c890*/  @P1 IMAD.HI.U32 R46, R85, R46, RZ ;  /* 0x0000002e552e1227 */ /* 0x002fca00078e00ff */
[----:B------:R-:W-:-:S07]  /*c8a0*/  @P1 SHF.R.U32.HI R85, RZ, R47, R46 ;  /* 0x0000002fff551219 */ /* 0x000fce000001162e */
.L_x_14106:
[----:B------:R-:W-:Y:S05]  /*c8b0*/  BSYNC B0 ;  /* 0x0000000000007941 */ /* 0x000fea0003800000 */
.L_x_14104:
[----:B------:R-:W-:-:S04]  /*c8c0*/  IMAD R85, R85, R84, -R78 ;  /* 0x0000005455557224 */ /* 0x000fc800078e0a4e */
[----:B------:R-:W-:-:S05]  /*c8d0*/  IMAD.IADD R85, R85, 0x1, -R16 ;  /* 0x0000000155557824 */ /* 0x000fca00078e0a10 */
[----:B------:R-:W-:Y:S02]  /*c8e0*/  VIADDMNMX R80, R85, R84, R80, PT ;  /* 0x0000005455507246 */ /* 0x000fe40003800150 */
[----:B------:R-:W-:-:S07]  /*c8f0*/  VIMNMX R79, R79, R85, !PT ;  /* 0x000000554f4f7248 */ /* 0x000fce0007fe0100 */
.L_x_14103:
        /* <DEDUP_REMOVED lines=116> */
.L_x_14109:
[----:B------:R-:W-:-:S05]  /*d040*/  IMAD.U32 R79, RZ, RZ, UR22 ;  /* 0x00000016ff4f7e24 */ /* 0x000fca000f8e00ff */
[----:B------:R-:W-:-:S13]  /*d050*/  ISETP.NE.AND P2, PT, R79, 0x1, PT ;  /* 0x000000014f00780c */ /* 0x000fda0003f45270 */
[----:B------:R-:W0:Y:S02]  /*d060*/  @P2 LDC.64 R6, c[0x0][0x9e8] ;  /* 0x00027a00ff062b82 */ /* 0x000e240000000a00 */
[----:B0-----:R-:W-:-:S05]  /*d070*/  @P2 IMAD.HI.U32 R6, R83, R6, RZ ;  /* 0x0000000653062227 */ /* 0x001fca00078e00ff */
[----:B------:R-:W-:-:S07]  /*d080*/  @P2 SHF.R.U32.HI R83, RZ, R7, R6 ;  /* 0x00000007ff532219 */ /* 0x000fce0000011606 */
.L_x_14110:
[----:B------:R-:W-:Y:S05]  /*d090*/  BSYNC B0 ;  /* 0x0000000000007941 */ /* 0x000fea0003800000 */
.L_x_14108:
[----:B------:R-:W-:-:S04]  /*d0a0*/  IMAD R83, R83, R79, -R78 ;  /* 0x0000004f53537224 */ /* 0x000fc800078e0a4e */
[----:B------:R-:W-:-:S05]  /*d0b0*/  IMAD.IADD R83, R83, 0x1, -R16 ;  /* 0x0000000153537824 */ /* 0x000fca00078e0a10 */
[----:B------:R-:W-:Y:S02]  /*d0c0*/  VIADDMNMX R82, R83, R79, R82, PT ;  /* 0x0000004f53527246 */ /* 0x000fe40003800152 */
[----:B------:R-:W-:-:S07]  /*d0d0*/  VIMNMX R81, R81, R83, !PT ;  /* 0x0000005351517248 */ /* 0x000fce0007fe0100 */
.L_x_14107:
        /* <DEDUP_REMOVED lines=37> */
[----:B------:R-:W-:Y:S02]  /*d330*/  ISETP.LT.OR P2, PT, R82, 0x12, P2 ;  /* 0x000000125200780c */ /* 0x000fe40001741670 */
        /* <DEDUP_REMOVED lines=64> */
[--C-:B------:R-:W-:Y:S01]  /*d740*/  FFMA.FTZ R148, R46, UR21, -R7.reuse ;  /* 0x000000152e947c23 */ /* 0x100fe20008010807 */
[----:B------:R-:W-:Y:S01]  /*d750*/  FMNMX.FTZ R8, R12, R4, !PT ;  /* 0x000000040c087209 */ /* 0x000fe20007810000 */
[--C-:B------:R-:W-:Y:S01]  /*d760*/  FFMA.FTZ R20, R20, UR21, -R7.reuse ;  /* 0x0000001514147c23 */ /* 0x100fe20008010807 */
[----:B------:R-:W-:Y:S01]  /*d770*/  FSEL R46, R21, -INF , !P2 ;  /* 0xff800000152e7808 */ /* 0x000fe20005000000 */
[--C-:B------:R-:W-:Y:S01]  /*d780*/  FFMA.FTZ R146, R24, UR21, -R7.reuse ;  /* 0x0000001518927c23 */ /* 0x100fe20008010807 */
[----:B------:R-:W-:Y:S01]  /*d790*/  FMNMX.FTZ R14, R9, R8, !PT ;  /* 0x00000008090e7209 */ /* 0x000fe20007810000 */
[----:B------:R0:W-:Y:S01]  /*d7a0*/  MUFU.EX2 R21, R47 ;  /* 0x0000002f00157308 */ /* 0x0001e20000000800 */
[----:B------:R-:W-:Y:S01]  /*d7b0*/  ISETP.GT.AND P2, PT, R81, 0x21, P1 ;  /* 0x000000215100780c */ /* 0x000fe20000f44270 */
[--C-:B------:R-:W-:Y:S01]  /*d7c0*/  FFMA.FTZ R140, R28, UR21, -R7.reuse ;  /* 0x000000151c8c7c23 */ /* 0x100fe20008010807 */
[----:B------:R-:W-:Y:S01]  /*d7d0*/  FMNMX.FTZ R14, R11, R14, !PT ;  /* 0x0000000e0b0e7209 */ /* 0x000fe20007810000 */
[--C-:B------:R-:W-:Y:S01]  /*d7e0*/  FFMA.FTZ R30, R30, UR21, -R7.reuse ;  /* 0x000000151e1e7c23 */ /* 0x100fe20008010807 */
[----:B------:R-:W-:Y:S01]  /*d7f0*/  ISETP.LT.OR P2, PT, R82, 0x22, P2 ;  /* 0x000000225200780c */ /* 0x000fe20001741670 */
[--C-:B------:R-:W-:Y:S01]  /*d800*/  FFMA.FTZ R142, R32, UR21, -R7.reuse ;  /* 0x00000015208e7c23 */ /* 0x100fe20008010807 */
[----:B------:R-:W-:Y:S01]  /*d810*/  FMNMX.FTZ R14, R13, R14, !PT ;  /* 0x0000000e0d0e7209 */ /* 0x000fe20007810000 */
[----:B------:R1:W-:Y:S01]  /*d820*/  MUFU.EX2 R8, R20 ;  /* 0x0000001400087308 */ /* 0x0003e20000000800 */
[----:B------:R-:W-:Y:S01]  /*d830*/  FSEL R31, R31, -INF , !P2 ;  /* 0xff8000001f1f7808 */ /* 0x000fe20005000000 */
[--C-:B------:R-:W-:Y:S01]  /*d840*/  FFMA.FTZ R132, R44, UR21, -R7.reuse ;  /* 0x000000152c847c23 */ /* 0x100fe20008010807 */
[----:B0-----:R-:W-:Y:S01]  /*d850*/  FMNMX.FTZ R47, R15, R14, !PT ;  /* 0x0000000e0f2f7209 */ /* 0x001fe20007810000 */
[--C-:B------:R-:W-:Y:S01]  /*d860*/  FFMA.FTZ R14, R26, UR21, -R7.reuse ;  /* 0x000000151a0e7c23 */ /* 0x100fe20008010807 */
[C---:B------:R-:W-:Y:S01]  /*d870*/  ISETP.GT.AND P2, PT, R81.reuse, 0x30, P1 ;  /* 0x000000305100780c */ /* 0x040fe20000f44270 */
[--C-:B------:R-:W-:Y:S01]  /*d880*/  FFMA.FTZ R34, R34, UR21, -R7.reuse ;  /* 0x0000001522227c23 */ /* 0x100fe20008010807 */
[----:B------:R-:W-:Y:S01]  /*d890*/  ISETP.GT.AND P5, PT, R81, 0x38, P1 ;  /* 0x000000385100780c */ /* 0x000fe20000fa4270 */
[--C-:B------:R-:W-:Y:S01]  /*d8a0*/  FFMA.FTZ R38, R38, UR21, -R7.reuse ;  /* 0x0000001526267c23 */ /* 0x100fe20008010807 */
[----:B-1----:R-:W-:Y:S01]  /*d8b0*/  FMNMX.FTZ R20, R46, R47, !PT ;  /* 0x0000002f2e147209 */ /* 0x002fe20007810000 */
        /* <DEDUP_REMOVED lines=18> */
[----:B------:R-:W-:Y:S01]  /*d9e0*/  MUFU.EX2 R20, R30 ;  /* 0x0000001e00147308 */ /* 0x000fe20000000800 */
        /* <DEDUP_REMOVED lines=9> */
[----:B------:R-:W-:Y:S01]  /*da80*/  FFMA.FTZ R76, R76, UR21, -R7 ;  /* 0x000000154c4c7c23 */ /* 0x000fe20008010807 */
[----:B------:R-:W-:Y:S01]  /*da90*/  FSEL R45, R45, -INF , !P2 ;  /* 0xff8000002d2d7808 */ /* 0x000fe20005000000 */
[----:B------:R-:W-:Y:S01]  /*daa0*/  MUFU.EX2 R148, R148 ;  /* 0x0000009400947308 */ /* 0x000fe20000000800 */
[----:B------:R-:W-:-:S02]  /*dab0*/  FMNMX.FTZ R26, R39, R24, !PT ;  /* 0x00000018271a7209 */ /* 0x000fc40007810000 */
[----:B------:R-:W-:Y:S02]  /*dac0*/  ISETP.LT.OR P5, PT, R82, 0x49, P5 ;  /* 0x000000495200780c */ /* 0x000fe40002fa1670 */
[----:B------:R-:W-:Y:S02]  /*dad0*/  FMNMX.FTZ R26, R41, R26, !PT ;  /* 0x0000001a291a7209 */ /* 0x000fe40007810000 */
[----:B------:R-:W-:Y:S01]  /*dae0*/  ISETP.GT.AND P2, PT, R81, 0x50, P1 ;  /* 0x000000505100780c */ /* 0x000fe20000f44270 */
[----:B------:R0:W-:Y:S01]  /*daf0*/  MUFU.EX2 R24, R34 ;  /* 0x0000002200187308 */ /* 0x0001e20000000800 */
[----:B------:R-:W-:Y:S02]  /*db00*/  FMNMX.FTZ R26, R43, R26, !PT ;  /* 0x0000001a2b1a7209 */ /* 0x000fe40007810000 */
[----:B------:R-:W-:Y:S02]  /*db10*/  FSEL R51, R51, -INF , !P5 ;  /* 0xff80000033337808 */ /* 0x000fe40006800000 */
[----:B------:R-:W-:-:S02]  /*db20*/  FMNMX.FTZ R26, R45, R26, !PT ;  /* 0x0000001a2d1a7209 */ /* 0x000fc40007810000 */
[----:B------:R-:W-:Y:S01]  /*db30*/  ISETP.LT.OR P2, PT, R82, 0x51, P2 ;  /* 0x000000515200780c */ /* 0x000fe20001741670 */
[----:B------:R-:W-:Y:S01]  /*db40*/  MUFU.EX2 R150, R150 ;  /* 0x0000009600967308 */ /* 0x000fe20000000800 */
[----:B------:R-:W-:Y:S01]  /*db50*/  FMNMX.FTZ R28, R49, R26, !PT ;  /* 0x0000001a311c7209 */ /* 0x000fe20007810000 */
[----:B0-----:R-:W-:Y:S01]  /*db60*/  FFMA.FTZ R34, R68, UR21, -R7 ;  /* 0x0000001544227c23 */ /* 0x001fe20008010807 */
[----:B------:R-:W-:Y:S02]  /*db70*/  ISETP.GT.AND P5, PT, R81, 0x58, P1 ;  /* 0x000000585100780c */ /* 0x000fe40000fa4270 */
[----:B------:R-:W-:Y:S02]  /*db80*/  FMNMX.FTZ R28, R51, R28, !PT ;  /* 0x0000001c331c7209 */ /* 0x000fe40007810000 */
[----:B------:R-:W-:Y:S01]  /*db90*/  FSEL R55, R55, -INF , !P2 ;  /* 0xff80000037377808 */ /* 0x000fe20005000000 */
[----:B------:R0:W-:Y:S01]  /*dba0*/  MUFU.EX2 R26, R38 ;  /* 0x00000026001a7308 */ /* 0x0001e20000000800 */
[----:B------:R-:W-:-:S02]  /*dbb0*/  FMNMX.FTZ R28, R53, R28, !PT ;  /* 0x0000001c351c7209 */ /* 0x000fc40007810000 */
[----:B------:R-:W-:Y:S02]  /*dbc0*/  ISETP.LT.OR P5, PT, R82, 0x59, P5 ;  /* 0x000000595200780c */ /* 0x000fe40002fa1670 */
[----:B------:R-:W-:Y:S02]  /*dbd0*/  FMNMX.FTZ R28, R55, R28, !PT ;  /* 0x0000001c371c7209 */ /* 0x000fe40007810000 */
[----:B------:R-:W-:Y:S01]  /*dbe0*/  ISETP.GT.AND P2, PT, R81, 0x60, P1 ;  /* 0x000000605100780c */ /* 0x000fe20000f44270 */
[----:B------:R-:W-:Y:S01]  /*dbf0*/  MUFU.EX2 R10, R10 ;  /* 0x0000000a000a7308 */ /* 0x000fe20000000800 */
[----:B------:R-:W-:Y:S01]  /*dc00*/  FSEL R59, R59, -INF , !P5 ;  /* 0xff8000003b3b7808 */ /* 0x000fe20006800000 */
[----:B0-----:R-:W-:Y:S01]  /*dc10*/  FFMA.FTZ R38, R60, UR21, -R7 ;  /* 0x000000153c267c23 */ /* 0x001fe20008010807 */
[----:B------:R-:W-:Y:S02]  /*dc20*/  FMNMX.FTZ R30, R57, R28, !PT ;  /* 0x0000001c391e7209 */ /* 0x000fe40007810000 */
[----:B------:R-:W-:-:S02]  /*dc30*/  ISETP.LT.OR P2, PT, R82, 0x61, P2 ;  /* 0x000000615200780c */ /* 0x000fc40001741670 */
[----:B------:R-:W-:Y:S01]  /*dc40*/  FMNMX.FTZ R30, R59, R30, !PT ;  /* 0x0000001e3b1e7209 */ /* 0x000fe20007810000 */
[----:B------:R0:W-:Y:S01]  /*dc50*/  MUFU.EX2 R28, R42 ;  /* 0x0000002a001c7308 */ /* 0x0001e20000000800 */
[----:B------:R-:W-:Y:S02]  /*dc60*/  ISETP.GT.AND P5, PT, R81, 0x68, P1 ;  /* 0x000000685100780c */ /* 0x000fe40000fa4270 */
[----:B------:R-:W-:Y:S02]  /*dc70*/  FSEL R63, R63, -INF , !P2 ;  /* 0xff8000003f3f7808 */ /* 0x000fe40005000000 */
[----:B------:R-:W-:Y:S02]  /*dc80*/  FMNMX.FTZ R30, R61, R30, !PT ;  /* 0x0000001e3d1e7209 */ /* 0x000fe40007810000 */
[----:B------:R-:W-:Y:S01]  /*dc90*/  ISETP.LT.OR P5, PT, R82, 0x69, P5 ;  /* 0x000000695200780c */ /* 0x000fe20002fa1670 */
[----:B------:R-:W-:Y:S01]  /*dca0*/  MUFU.EX2 R144, R144 ;  /* 0x0000009000907308 */ /* 0x000fe20000000800 */
[----:B------:R-:W-:Y:S01]  /*dcb0*/  FMNMX.FTZ R30, R63, R30, !PT ;  /* 0x0000001e3f1e7209 */ /* 0x000fe20007810000 */
[----:B0-----:R-:W-:Y:S01]  /*dcc0*/  FFMA.FTZ R42, R52, UR21, -R7 ;  /* 0x00000015342a7c23 */ /* 0x001fe20008010807 */
[----:B------:R-:W-:-:S02]  /*dcd0*/  ISETP.GT.AND P2, PT, R81, 0x70, P1 ;  /* 0x000000705100780c */ /* 0x000fc40000f44270 */
[----:B------:R-:W-:Y:S02]  /*dce0*/  FSEL R67, R67, -INF , !P5 ;  /* 0xff80000043437808 */ /* 0x000fe40006800000 */
[----:B------:R-:W-:Y:S01]  /*dcf0*/  FMNMX.FTZ R32, R65, R30, !PT ;  /* 0x0000001e41207209 */ /* 0x000fe20007810000 */
[----:B------:R-:W-:Y:S01]  /*dd00*/  MUFU.EX2 R146, R146 ;  /* 0x0000009200927308 */ /* 0x000fe20000000800 */
[----:B------:R-:W-:Y:S02]  /*dd10*/  ISETP.LT.OR P2, PT, R82, 0x71, P2 ;  /* 0x000000715200780c */ /* 0x000fe40001741670 */
[----:B------:R-:W-:Y:S02]  /*dd20*/  FMNMX.FTZ R32, R67, R32, !PT ;  /* 0x0000002043207209 */ /* 0x000fe40007810000 */
[----:B------:R-:W-:Y:S02]  /*dd30*/  ISETP.GT.AND P5, PT, R81, 0x78, P1 ;  /* 0x000000785100780c */ /* 0x000fe40000fa4270 */
[----:B------:R-:W-:Y:S01]  /*dd40*/  FSEL R71, R71, -INF , !P2 ;  /* 0xff80000047477808 */ /* 0x000fe20005000000 */
[----:B------:R0:W-:Y:S01]  /*dd50*/  MUFU.EX2 R30, R48 ;  /* 0x00000030001e7308 */ /* 0x0001e20000000800 */
[----:B------:R-:W-:-:S02]  /*dd60*/  FMNMX.FTZ R32, R69, R32, !PT ;  /* 0x0000002045207209 */ /* 0x000fc40007810000 */
[----:B------:R-:W-:Y:S02]  /*dd70*/  ISETP.GT.AND P1, PT, R81, 0x79, P1 ;  /* 0x000000795100780c */ /* 0x000fe40000f24270 */
[C---:B------:R-:W-:Y:S02]  /*dd80*/  ISETP.LT.OR P5, PT, R82.reuse, 0x79, P5 ;  /* 0x000000795200780c */ /* 0x040fe40002fa1670 */
        /* <DEDUP_REMOVED lines=8> */
[----:B0-----:R-:W-:Y:S02]  /*de10*/  FSEL R48, R6, RZ, P6 ;  /* 0x000000ff06307208 */ /* 0x001fe40003000000 */
        /* <DEDUP_REMOVED lines=9> */
[----:B------:R-:W-:-:S04]  /*deb0*/  FFMA.FTZ R32, R72, UR21, -R7 ;  /* 0x0000001548207c23 */ /* 0x000fc80008010807 */
        /* <DEDUP_REMOVED lines=22> */
[----:B------:R-:W-:Y:S01]  /*e020*/  FFMA.FTZ R13, R27, UR21, -R48 ;  /* 0x000000151b0d7c23 */ /* 0x000fe20008010830 */
[----:B------:R-:W-:Y:S01]  /*e030*/  FADD.FTZ R27, R21, R2 ;  /* 0x00000002151b7221 */ /* 0x000fe20000010000 */
[--C-:B------:R-:W-:Y:S01]  /*e040*/  FFMA.FTZ R141, R29, UR21, -R48.reuse ;  /* 0x000000151d8d7c23 */ /* 0x100fe20008010830 */
        /* <DEDUP_REMOVED lines=17> */
[--C-:B------:R-:W-:Y:S01]  /*e160*/  FFMA.FTZ R129, R55, UR21, -R48.reuse ;  /* 0x0000001537817c23 */ /* 0x100fe20008010830 */
[----:B------:R-:W2:Y:S01]  /*e170*/  MUFU.EX2 R151, R151 ;  /* 0x0000009700977308 */ /* 0x000ea20000000800 */
[----:B0-----:R-:W-:Y:S01]  /*e180*/  FFMA.FTZ R25, R4, R0, R149 ;  /* 0x0000000004197223 */ /* 0x001fe20000010095 */
[----:B------:R-:W-:Y:S01]  /*e190*/  FADD.FTZ R27, R146, R27 ;  /* 0x0000001b921b7221 */ /* 0x000fe20000010000 */
[--C-:B------:R-:W-:Y:S01]  /*e1a0*/  FFMA.FTZ R33, R57, UR21, -R48.reuse ;  /* 0x0000001539217c23 */ /* 0x100fe20008010830 */
[--C-:B------:R-:W-:Y:S01]  /*e1b0*/  FFMA.FTZ R131, R59, UR21, -R48.reuse ;  /* 0x000000153b837c23 */ /* 0x100fe20008010830 */
[--C-:B------:R-:W-:Y:S01]  /*e1c0*/  FFMA.FTZ R31, R61, UR21, -R48.reuse ;  /* 0x000000153d1f7c23 */ /* 0x100fe20008010830 */
[----:B------:R-:W-:Y:S01]  /*e1d0*/  FADD.FTZ R27, R14, R27 ;  /* 0x0000001b0e1b7221 */ /* 0x000fe20000010000 */
[--C-:B------:R-:W-:Y:S01]  /*e1e0*/  FFMA.FTZ R125, R63, UR21, -R48.reuse ;  /* 0x000000153f7d7c23 */ /* 0x100fe20008010830 */
        /* <DEDUP_REMOVED lines=103> */
.L_x_14111:
        /* <DEDUP_REMOVED lines=75> */
.L_x_14093:
[----:B------:R-:W-:Y:S06]  /*ed10*/  BAR.ARV 0x8, 0x200 ;  /* 0x0208000000007b1d */ /* 0x000fec0000002000 */
[----:B------:R-:W-:Y:S05]  /*ed20*/  @!P0 BRA `(.L_x_14113) ;  /* 0x0000000000048947 */ /* 0x000fea0003800000 */
[----:B------:R-:W-:Y:S01]  /*ed30*/  BPT.TRAP 0x1 ;  /* 0x000000040000795c */ /* 0x000fe20000300000 */
.L_x_14113:
[----:B------:R-:W-:Y:S01]  /*ed40*/  ULEA UR5, UR48, UR45, 0x3 ;  /* 0x0000002d30057291 */ /* 0x000fe2000f8e183f */
[----:B------:R-:W-:-:S05]  /*ed50*/  IMAD.U32 R3, RZ, RZ, UR49 ;  /* 0x00000031ff037e24 */ /* 0x000fca000f8e00ff */
[----:B------:R-:W-:-:S04]  /*ed60*/  SHF.L.U32 R3, R3, 0x1f, RZ ;  /* 0x0000001f03037819 */ /* 0x000fc800000006ff */
[----:B------:R0:W1:Y:S01]  /*ed70*/  SYNCS.PHASECHK.TRANS64.TRYWAIT P1, [UR5+0x16850], R3 ;  /* 0x01685003ff0075a7 */ /* 0x0000620008020145 */
[----:B------:R-:W-:Y:S05]  /*ed80*/  @!P0 BRA `(.L_x_14114) ;  /* 0x0000000000048947 */ /* 0x000fea0003800000 */
[----:B------:R-:W-:Y:S01]  /*ed90*/  BPT.TRAP 0x1 ;  /* 0x000000040000795c */ /* 0x000fe20000300000 */
.L_x_14114:
[----:B-1----:R-:W-:Y:S05]  /*eda0*/  @P1 BRA `(.L_x_14115) ;  /* 0x0000000000081947 */ /* 0x002fea0003800000 */
[----:B------:R-:W1:Y:S02]  /*edb0*/  SYNCS.PHASECHK.TRANS64.TRYWAIT P1, [UR5+0x16850], R3 ;  /* 0x01685003ff0075a7 */ /* 0x000e640008020145 */
[----:B-1----:R-:W-:Y:S05]  /*edc0*/  @!P1 BRA `(.L_x_14116) ;  /* 0x0000009400d89947 */ /* 0x002fea0003800000 */
.L_x_14115:
[----:B------:R-:W-:Y:S01]  /*edd0*/  UIADD3 UR45, UR45, 0x400, URZ ;  /* 0x000004002d2d7890 */ /* 0x000fe2000fffe03f */
[----:B------:R-:W-:Y:S01]  /*ede0*/  WARPGROUP.ARRIVE ;  /* 0x00000000000079c5 */ /* 0x000fe20000000000 */
[----:B------:R-:W-:Y:S01]  /*edf0*/  UMOV UR7, 0x40000040 ;  /* 0x4000004000077882 */ /* 0x000fe20000000000 */
[----:B01----:R-:W0:Y:S01]  /*ee00*/  SHFL.BFLY PT, R3, R2, 0x2, 0x1f ;  /* 0x0c401f0002037f89 */ /* 0x003e2200000e0000 */
[----:B------:R-:W-:Y:S01]  /*ee10*/  USHF.R.U32.HI UR45, URZ, 0x4, UR45 ;  /* 0x000000043f2d7899 */ /* 0x000fe2000801162d */
[----:B------:R-:W-:Y:S02]  /*ee20*/  IMAD.MOV.U32 R21, RZ, RZ, -0x800000 ;  /* 0xff800000ff157424 */ /* 0x000fe400078e00ff */
[----:B------:R-:W1:Y:S01]  /*ee30*/  SHFL.BFLY PT, R5, R0, 0x2, 0x1f ;  /* 0x0c401f0000057f89 */ /* 0x000e6200000e0000 */
[----:B------:R-:W-:Y:S01]  /*ee40*/  ULOP3.LUT UR4, UR45, 0x3fff, URZ, 0xc0, !UPT ;  /* 0x00003fff2d047892 */ /* 0x000fe2000f8ec03f */
[----:B------:R-:W-:-:S03]  /*ee50*/  IMAD.MOV.U32 R20, RZ, RZ, -0x800000 ;  /* 0xff800000ff147424 */ /* 0x000fc600078e00ff */
[----:B------:R-:W-:-:S07]  /*ee60*/  ULEA UR4, UR48, UR4, 0xa ;  /* 0x0000000430047291 */ /* 0x000fce000f8e503f */
[----:B------:R-:W-:Y:S02]  /*ee70*/  UMOV UR6, UR4 ;  /* 0x0000000400067c82 */ /* 0x000fe40008000000 */
[----:B------:R-:W-:Y:S01]  /*ee80*/  HGMMA.64x64x16.F32 R88, R148, gdesc[UR4].tnspB, R88, gsb0 ;  /* 0x40e0000494587df0 */ /* 0x000fe20008000858 */
[----:B------:R-:W-:Y:S01]  /*ee90*/  UIADD3 UR6, UR4, 0x80, URZ ;  /* 0x0000008004067890 */ /* 0x000fe2000fffe03f */
[----:B------:R-:W-:Y:S01]  /*eea0*/  UMOV UR7, 0x40000040 ;  /* 0x4000004000077882 */ /* 0x000fe20000000000 */
[----:B0-----:R-:W-:Y:S01]  /*eeb0*/  FADD.FTZ R3, R3, R2 ;  /* 0x0000000203037221 */ /* 0x001fe20000010000 */
[----:B-1----:R-:W-:-:S04]  /*eec0*/  FADD.FTZ R5, R5, R0 ;  /* 0x0000000005057221 */ /* 0x002fc80000010000 */
[----:B------:R-:W0:Y:S01]  /*eed0*/  SHFL.BFLY PT, R4, R3, 0x1, 0x1f ;  /* 0x0c201f0003047f89 */ /* 0x000e2200000e0000 */
[----:B------:R-:W-:-:S03]  /*eee0*/  IMAD.MOV.U32 R0, RZ, RZ, RZ ;  /* 0x000000ffff007224 */ /* 0x000fc600078e00ff */
[----:B------:R-:W1:Y:S01]  /*eef0*/  SHFL.BFLY PT, R8, R5, 0x1, 0x1f ;  /* 0x0c201f0005087f89 */ /* 0x000e6200000e0000 */
[----:B0-----:R-:W-:Y:S01]  /*ef00*/  FADD.FTZ R9, R3, R4 ;  /* 0x0000000403097221 */ /* 0x001fe20000010000 */
[----:B------:R-:W-:Y:S02]  /*ef10*/  IMAD.MOV.U32 R4, RZ, RZ, RZ ;  /* 0x000000ffff047224 */ /* 0x000fe400078e00ff */
[----:B------:R-:W-:Y:S02]  /*ef20*/  IMAD.U32 R3, RZ, RZ, UR21 ;  /* 0x00000015ff037e24 */ /* 0x000fe4000f8e00ff */
[----:B-1----:R-:W-:Y:S01]  /*ef30*/  FADD.FTZ R10, R5, R8 ;  /* 0x00000008050a7221 */ /* 0x002fe20000010000 */
[----:B------:R-:W-:Y:S01]  /*ef40*/  FSETP.NE.FTZ.AND P1, PT, R9, RZ, PT ;  /* 0x000000ff0900720b */ /* 0x000fe20003f35000 */
[----:B------:R-:W-:-:S03]  /*ef50*/  IMAD.U32 R5, RZ, RZ, UR21 ;  /* 0x00000015ff057e24 */ /* 0x000fc6000f8e00ff */
        /* <DEDUP_REMOVED lines=48> */
.L_x_14117:
        /* <DEDUP_REMOVED lines=42> */
.L_x_14039:
        /* <DEDUP_REMOVED lines=11> */
[----:B------:R-:W2:Y:S01]  /*f5b0*/  LDL R8, [R1+0x38] ;  /* 0x0000380001087983 */ /* 0x000ea20000100800 */
[----:B------:R-:W-:Y:S01]  /*f5c0*/  F2FP.F16.F32.PACK_AB R12, R105, R104 ;  /* 0x00000068690c723e */ /* 0x000fe200000000ff */
[----:B------:R-:W-:Y:S01]  /*f5d0*/  ULDC.64 UR10, c[0x0][0xc00] ;  /* 0x00030000000a7ab9 */ /* 0x000fe20000000a00 */
[----:B------:R-:W-:Y:S01]  /*f5e0*/  F2FP.F16.F32.PACK_AB R14, R109, R108 ;  /* 0x0000006c6d0e723e */ /* 0x000fe200000000ff */
[----:B------:R-:W0:Y:S01]  /*f5f0*/  S2R R5, SR_SWINHI ;  /* 0x0000000000057919 */ /* 0x000e220000002f00 */
[----:B------:R-:W-:Y:S01]  /*f600*/  F2FP.F16.F32.PACK_AB R15, R111, R110 ;  /* 0x0000006e6f0f723e */ /* 0x000fe200000000ff */
[----:B------:R-:W-:Y:S01]  /*f610*/  ULDC.64 UR8, c[0x0][0xc00] ;  /* 0x0003000000087ab9 */ /* 0x000fe20000000a00 */
[----:B------:R-:W-:Y:S01]  /*f620*/  F2FP.F16.F32.PACK_AB R24, R113, R112 ;  /* 0x000000707118723e */ /* 0x000fe200000000ff */
[----:B------:R-:W-:Y:S01]  /*f630*/  UIMAD.WIDE UR8, UR38, 0x4, UR8 ;  /* 0x00000004260878a5 */ /* 0x000fe2000f8e0208 */
[----:B------:R-:W-:Y:S02]  /*f640*/  F2FP.F16.F32.PACK_AB R25, R115, R114 ;  /* 0x000000727319723e */ /* 0x000fe400000000ff */
[----:B------:R-:W-:-:S02]  /*f650*/  F2FP.F16.F32.PACK_AB R26, R117, R116 ;  /* 0x00000074751a723e */ /* 0x000fc400000000ff */
[----:B------:R-:W-:Y:S01]  /*f660*/  F2FP.F16.F32.PACK_AB R27, R119, R118 ;  /* 0x00000076771b723e */ /* 0x000fe200000000ff */
[----:B------:R-:W-:Y:S02]  /*f670*/  IMAD.U32 R30, RZ, RZ, UR8 ;  /* 0x00000008ff1e7e24 */ /* 0x000fe4000f8e00ff */
[----:B------:R-:W-:Y:S01]  /*f680*/  IMAD.U32 R31, RZ, RZ, UR9 ;  /* 0x00000009ff1f7e24 */ /* 0x000fe2000f8e00ff */
[----:B------:R-:W-:Y:S01]  /*f690*/  ULDC.64 UR8, c[0x0][0xc08] ;  /* 0x0003020000087ab9 */ /* 0x000fe20000000a00 */
[----:B------:R-:W-:Y:S02]  /*f6a0*/  MOV R28, R0 ;  /* 0x00000000001c7202 */ /* 0x000fe40000000f00 */
[----:B0-----:R-:W-:Y:S01]  /*f6b0*/  MOV R29, R5 ;  /* 0x00000005001d7202 */ /* 0x001fe20000000f00 */
[----:B------:R-:W-:Y:S02]  /*f6c0*/  BAR.SYNC.DEFER_BLOCKING 0x1, 0x180 ;  /* 0x0046000000007b1d */ /* 0x000fe40000010000 */
[----:B--2---:R-:W-:-:S03]  /*f6d0*/  IMAD.WIDE R4, R8, 0x2, R28 ;  /* 0x0000000208047825 */ /* 0x004fc600078e021c */
[C---:B------:R-:W-:Y:S02]  /*f6e0*/  IADD3 R9, P1, R4.reuse, 0x40, RZ ;  /* 0x0000004004097810 */ /* 0x040fe40007f3e0ff */
[C---:B------:R-:W-:Y:S02]  /*f6f0*/  IADD3 R11, P2, R4.reuse, 0x20, RZ ;  /* 0x00000020040b7810 */ /* 0x040fe40007f5e0ff */
[C---:B------:R-:W-:Y:S02]  /*f700*/  IADD3 R13, P0, R4.reuse, 0x60, RZ ;  /* 0x00000060040d7810 */ /* 0x040fe40007f1e0ff */
        /* <DEDUP_REMOVED lines=8> */
[----:B------:R-:W-:Y:S01]  /*f790*/  LOP3.LUT R4, R7, R4, RZ, 0x3c, !PT ;  /* 0x0000000407047212 */ /* 0x000fe200078e3cff */
[--C-:B------:R-:W-:Y:S01]  /*f7a0*/  IMAD.X R7, RZ, RZ, R5.reuse, P0 ;  /* 0x000000ffff077224 */ /* 0x100fe200000e0605 */
[----:B------:R-:W-:Y:S01]  /*f7b0*/  LOP3.LUT R8, R8, R9, RZ, 0x3c, !PT ;  /* 0x0000000908087212 */ /* 0x000fe200078e3cff */
[--C-:B------:R-:W-:Y:S01]  /*f7c0*/  IMAD.X R9, RZ, RZ, R5.reuse, P1 ;  /* 0x000000ffff097224 */ /* 0x100fe200008e0605 */
[----:B------:R-:W-:Y:S01]  /*f7d0*/  LOP3.LUT R10, R10, R11, RZ, 0x3c, !PT ;  /* 0x0000000b0a0a7212 */ /* 0x000fe200078e3cff */
[----:B------:R-:W-:Y:S01]  /*f7e0*/  IMAD.X R11, RZ, RZ, R5, P2 ;  /* 0x000000ffff0b7224 */ /* 0x000fe200010e0605 */
[----:B------:R-:W-:-:S02]  /*f7f0*/  LOP3.LUT R6, R6, R13, RZ, 0x3c, !PT ;  /* 0x0000000d06067212 */ /* 0x000fc400078e3cff */
[----:B------:R-:W-:Y:S02]  /*f800*/  MOV R36, R4 ;  /* 0x0000000400247202 */ /* 0x000fe40000000f00 */
[----:B------:R-:W-:Y:S02]  /*f810*/  MOV R32, R6 ;  /* 0x0000000600207202 */ /* 0x000fe40000000f00 */
[----:B------:R-:W-:Y:S02]  /*f820*/  MOV R34, R8 ;  /* 0x0000000800227202 */ /* 0x000fe40000000f00 */
[----:B------:R-:W-:Y:S02]  /*f830*/  MOV R35, R10 ;  /* 0x0000000a00237202 */ /* 0x000fe40000000f00 */
[----:B------:R-:W-:Y:S02]  /*f840*/  F2FP.F16.F32.PACK_AB R4, R3, R2 ;  /* 0x000000020304723e */ /* 0x000fe400000000ff */
[----:B------:R-:W-:-:S02]  /*f850*/  F2FP.F16.F32.PACK_AB R5, R91, R90 ;  /* 0x0000005a5b05723e */ /* 0x000fc400000000ff */
[----:B------:R-:W-:Y:S02]  /*f860*/  F2FP.F16.F32.PACK_AB R6, R93, R92 ;  /* 0x0000005c5d06723e */ /* 0x000fe400000000ff */
[----:B------:R-:W-:Y:S02]  /*f870*/  F2FP.F16.F32.PACK_AB R7, R95, R94 ;  /* 0x0000005e5f07723e */ /* 0x000fe400000000ff */
[----:B------:R-:W-:Y:S02]  /*f880*/  F2FP.F16.F32.PACK_AB R8, R97, R96 ;  /* 0x000000606108723e */ /* 0x000fe400000000ff */
[----:B------:R-:W-:Y:S01]  /*f890*/  F2FP.F16.F32.PACK_AB R9, R99, R98 ;  /* 0x000000626309723e */ /* 0x000fe200000000ff */
[----:B------:R-:W-:Y:S01]  /*f8a0*/  STSM.16.M88.4 [R36], R4 ;  /* 0x0000000424007844 */ /* 0x000fe20000000200 */
[----:B------:R-:W-:Y:S02]  /*f8b0*/  F2FP.F16.F32.PACK_AB R10, R101, R100 ;  /* 0x00000064650a723e */ /* 0x000fe400000000ff */
[----:B------:R-:W-:-:S02]  /*f8c0*/  F2FP.F16.F32.PACK_AB R11, R103, R102 ;  /* 0x00000066670b723e */ /* 0x000fc400000000ff */
[----:B------:R-:W-:Y:S02]  /*f8d0*/  F2FP.F16.F32.PACK_AB R13, R107, R106 ;  /* 0x0000006a6b0d723e */ /* 0x000fe400000000ff */
[----:B------:R-:W-:Y:S01]  /*f8e0*/  ISETP.NE.U32.AND P0, PT, RZ, UR10, PT ;  /* 0x0000000aff007c0c */ /* 0x000fe2000bf05070 */
[----:B------:R-:W-:Y:S03]  /*f8f0*/  STSM.16.M88.4 [R35], R8 ;  /* 0x0000000823007844 */ /* 0x000fe60000000200 */
[----:B------:R-:W-:Y:S01]  /*f900*/  ISETP.NE.AND.EX P0, PT, RZ, UR11, PT, P0 ;  /* 0x0000000bff007c0c */ /* 0x000fe2000bf05300 */
[----:B------:R-:W-:Y:S04]  /*f910*/  STSM.16.M88.4 [R34], R12 ;  /* 0x0000000c22007844 */ /* 0x000fe80000000200 */
[----:B------:R0:W-:Y:S01]  /*f920*/  STSM.16.M88.4 [R32], R24 ;  /* 0x0000001820007844 */ /* 0x0001e20000000200 */
[----:B------:R-:W-:Y:S08]  /*f930*/  BAR.SYNC.DEFER_BLOCKING 0x1, 0x180 ;  /* 0x0046000000007b1d */ /* 0x000ff00000010000 */
[----:B0-----:R-:W0:Y:S01]  /*f940*/  LDC R32, c[0x0][0xbe8] ;  /* 0x0002fa00ff207b82 */ /* 0x001e220000000800 */
        /* <DEDUP_REMOVED lines=8> */
[----:B------:R-:W-:Y:S02]  /*f9d0*/  @UP0 ULDC.64 UR8, c[0x0][0xc08] ;  /* 0x0003020000080ab9 */ /* 0x000fe40000000a00 */
[----:B------:R-:W-:Y:S02]  /*f9e0*/  @UP0 UIMAD.WIDE UR8, UR38, 0x4, UR8 ;  /* 0x00000004260808a5 */ /* 0x000fe4000f8e0208 */
[----:B------:R-:W-:-:S06]  /*f9f0*/  UISETP.NE.AND UP0, UPT, UR46, URZ, UPT ;  /* 0x0000003f2e00728c */ /* 0x000fcc000bf05270 */
[----:B------:R-:W0:Y:S01]  /*fa00*/  @P1 LDC R6, c[0x0][0xbec] ;  /* 0x0002fb00ff061b82 */ /* 0x000e220000000800 */
[----:B------:R-:W-:Y:S01]  /*fa10*/  USEL UR4, UR46, UR4, UP0 ;  /* 0x000000042e047287 */ /* 0x000fe20008000000 */
[----:B------:R-:W-:Y:S01]  /*fa20*/  IMAD.U32 R4, RZ, RZ, UR8 ;  /* 0x00000008ff047e24 */ /* 0x000fe2000f8e00ff */
[----:B------:R-:W-:Y:S01]  /*fa30*/  UMOV UR19, 0x9b8 ;  /* 0x000009b800137882 */ /* 0x000fe20000000000 */
[----:B------:R-:W-:Y:S01]  /*fa40*/  IMAD.U32 R5, RZ, RZ, UR9 ;  /* 0x00000009ff057e24 */ /* 0x000fe2000f8e00ff */
[----:B------:R-:W-:-:S03]  /*fa50*/  UISETP.GT.AND UP1, UPT, UR4, 0x1, UPT ;  /* 0x000000010400788c */ /* 0x000fc6000bf24270 */
[----:B------:R-:W1:Y:S01]  /*fa60*/  @P1 LDC R11, c[0x0][0xbf0] ;  /* 0x0002fc00ff0b1b82 */ /* 0x000e620000000800 */
[----:B------:R-:W-:Y:S01]  /*fa70*/  USEL UR19, UR19, 0x978, UP1 ;  /* 0x0000097813137887 */ /* 0x000fe20008800000 */
[----:B------:R-:W-:Y:S01]  /*fa80*/  VIADD R13, R17, UR39 ;  /* 0x00000027110d7c36 */ /* 0x000fe20008000000 */
[----:B------:R-:W-:Y:S01]  /*fa90*/  UISETP.NE.U32.AND UP0, UPT, UR10, URZ, UPT ;  /* 0x0000003f0a00728c */ /* 0x000fe2000bf05070 */
[----:B------:R0:W5:Y:S01]  /*faa0*/  @P4 LDG.E R9, desc[UR54][R4.64] ;  /* 0x0000003604094981 */ /* 0x000162000c1e1900 */
[----:B------:R-:W-:Y:S01]  /*fab0*/  UMOV UR4, URZ ;  /* 0x0000003f00047c82 */ /* 0x000fe20008000000 */
[----:B------:R-:W-:Y:S01]  /*fac0*/  USHF.R.S32.HI UR10, URZ, 0x1f, UR38 ;  /* 0x0000001f3f0a7899 */ /* 0x000fe20008011426 */
[----:B------:R-:W-:Y:S01]  /*fad0*/  IMAD.MOV.U32 R7, RZ, RZ, R13 ;  /* 0x000000ffff077224 */ /* 0x000fe200078e000d */
[----:B------:R-:W-:Y:S02]  /*fae0*/  UISETP.NE.AND.EX UP0, UPT, UR11, URZ, UPT, UP0 ;  /* 0x0000003f0b00728c */ /* 0x000fe4000bf05300 */
[----:B------:R-:W-:-:S02]  /*faf0*/  USEL UR9, UR41, URZ, UP1 ;  /* 0x0000003f29097287 */ /* 0x000fc40008800000 */
[----:B------:R-:W-:Y:S02]  /*fb00*/  USEL UR8, UR38, URZ, !UP0 ;  /* 0x0000003f26087287 */ /* 0x000fe4000c000000 */
[----:B------:R-:W-:Y:S01]  /*fb10*/  USEL UR18, UR10, URZ, !UP0 ;  /* 0x0000003f0a127287 */ /* 0x000fe2000c000000 */
[----:B------:R-:W-:Y:S02]  /*fb20*/  ULDC.64 UR12, c[0x0][UR19+0x220] ;  /* 0x00008800130c7abb */ /* 0x000fe40008000a00 */
[----:B------:R-:W-:Y:S01]  /*fb30*/  ULDC.64 UR10, c[0x0][UR19+0x218] ;  /* 0x00008600130a7abb */ /* 0x000fe20008000a00 */
[----:B0-----:R-:W-:Y:S01]  /*fb40*/  @P1 IMAD.HI.U32 R4, R13, R6, RZ ;  /* 0x000000060d041227 */ /* 0x001fe200078e00ff */
[----:B------:R-:W-:Y:S01]  /*fb50*/  ULDC.64 UR14, c[0x0][UR19+0x228] ;  /* 0x00008a00130e7abb */ /* 0x000fe20008000a00 */
[----:B------:R-:W-:Y:S02]  /*fb60*/  UIMAD UR13, UR13, UR8, URZ ;  /* 0x000000080d0d72a4 */ /* 0x000fe4000f8e023f */
[----:B------:R-:W-:-:S02]  /*fb70*/  UIMAD.WIDE.U32 UR16, UR10, UR37, URZ ;  /* 0x000000250a1072a5 */ /* 0x000fc4000f8e003f */
[----:B------:R-:W-:Y:S01]  /*fb80*/  UIMAD UR20, UR11, UR37, URZ ;  /* 0x000000250b1472a4 */ /* 0x000fe2000f8e023f */
[----:B-1----:R-:W-:Y:S01]  /*fb90*/  @P1 SHF.R.U32.HI R7, RZ, R11, R4 ;  /* 0x0000000bff071219 */ /* 0x002fe20000011604 */
[----:B------:R-:W-:Y:S02]  /*fba0*/  UIMAD.WIDE.U32 UR10, UR12, UR8, URZ ;  /* 0x000000080c0a72a5 */ /* 0x000fe4000f8e003f */
[----:B------:R-:W-:Y:S02]  /*fbb0*/  UIMAD.WIDE.U32 UR22, UR14, UR9, URZ ;  /* 0x000000090e1672a5 */ /* 0x000fe4000f8e003f */
[----:B------:R-:W-:Y:S01]  /*fbc0*/  UIMAD UR9, UR15, UR9, URZ ;  /* 0x000000090f0972a4 */ /* 0x000fe2000f8e023f */
[----:B------:R-:W-:Y:S01]  /*fbd0*/  IMAD.MOV R11, RZ, RZ, -R7 ;  /* 0x000000ffff0b7224 */ /* 0x000fe200078e0a07 */
[----:B------:R-:W-:Y:S02]  /*fbe0*/  UIMAD UR13, UR12, UR18, UR13 ;  /* 0x000000120c0d72a4 */ /* 0x000fe4000f8e020d */
[----:B------:R-:W-:Y:S01]  /*fbf0*/  UIADD3 UR20, UR17, UR20, URZ ;  /* 0x0000001411147290 */ /* 0x000fe2000fffe03f */
        /* <DEDUP_REMOVED lines=29> */
.L_x_14120:
        /* <DEDUP_REMOVED lines=11> */
[----:B------:R-:W-:Y:S01]  /*fe80*/  IMAD.IADD R12, R14, 0x1, -R12 ;  /* 0x000000010e0c7824 */ /* 0x000fe200078e0a0c */
[----:B------:R-:W-:-:S04]  /*fe90*/  PLOP3.LUT P3, PT, PT, PT, UP1, 0x80, 0x0 ;  /* 0x000000000000781c */ /* 0x000fc80003f6f018 */
[----:B------:R-:W-:Y:S01]  /*fea0*/  LOP3.LUT P0, RZ, R12, 0x3, RZ, 0xc0, !PT ;  /* 0x000000030cff7812 */ /* 0x000fe2000780c0ff */
[----:B--2---:R-:W-:-:S04]  /*feb0*/  VIADD R11, R11, UR39 ;  /* 0x000000270b0b7c36 */ /* 0x004fc80008000000 */
[C---:B------:R-:W-:Y:S01]  /*fec0*/  VIADD R9, R11.reuse, 0x8 ;  /* 0x000000080b097836 */ /* 0x040fe20000000000 */
[----:B------:R-:W-:-:S04]  /*fed0*/  ISETP.GE.OR P2, PT, R11, R30, P0 ;  /* 0x0000001e0b00720c */ /* 0x000fc80000746670 */
[----:B------:R-:W-:-:S09]  /*fee0*/  ISETP.GE.OR P0, PT, R9, R30, P0 ;  /* 0x0000001e0900720c */ /* 0x000fd20000706670 */
[----:B0-----:R0:W-:Y:S01]  /*fef0*/  @!P2 ST.E desc[UR54][R4.64], R21 ;  /* 0x000000150400a985 */ /* 0x0011e2000c101936 */
[----:B------:R-:W-:-:S03]  /*ff00*/  ISETP.GE.AND P2, PT, R11, R30, PT ;  /* 0x0000001e0b00720c */ /* 0x000fc60003f46270 */
[----:B------:R0:W-:Y:S01]  /*ff10*/  @!P0 ST.E desc[UR54][R6.64], R20 ;  /* 0x0000001406008985 */ /* 0x0001e2000c101936 */
[----:B------:R-:W-:Y:S01]  /*ff20*/  ISETP.GE.AND P0, PT, R9, R30, PT ;  /* 0x0000001e0900720c */ /* 0x000fe20003f06270 */
[----:B------:R-:W-:-:S12]  /*ff30*/  @P3 BRA `(.L_x_14121) ;  /* 0x0000000400c43947 */ /* 0x000fd80003800000 */
[----:B------:R-:W1:Y:S01]  /*ff40*/  S2R R12, SR_TID.X ;  /* 0x00000000000c7919 */ /* 0x000e620000002100 */
[----:B------:R-:W-:Y:S01]  /*ff50*/  ULDC.64 UR12, c[0x0][0xaa0] ;  /* 0x0002a800000c7ab9 */ /* 0x000fe20000000a00 */
[----:B-1----:R-:W-:-:S05]  /*ff60*/  VIADD R12, R12, 0xffffff80 ;  /* 0xffffff800c0c7836 */ /* 0x002fca0000000000 */
[----:B------:R-:W-:-:S04]  /*ff70*/  SHF.R.S32.HI R35, RZ, 0x1f, R12 ;  /* 0x0000001fff237819 */ /* 0x000fc8000001140c */
[----:B------:R-:W-:-:S04]  /*ff80*/  LEA.HI R35, R35, R12, RZ, 0x3 ;  /* 0x0000000c23237211 */ /* 0x000fc800078f18ff */
[----:B------:R-:W-:-:S05]  /*ff90*/  SHF.R.S32.HI R35, RZ, 0x3, R35 ;  /* 0x00000003ff237819 */ /* 0x000fca0000011423 */
[----:B------:R-:W-:-:S04]  /*ffa0*/  IMAD R3, R35, 0x40, R19 ;  /* 0x0000004023037824 */ /* 0x000fc800078e0213 */
[----:B------:R-:W-:-:S03]  /*ffb0*/  IMAD.WIDE R28, R3, 0x2, R28 ;  /* 0x00000002031c7825 */ /* 0x000fc600078e021c */
[C---:B------:R-:W-:Y:S02]  /*ffc0*/  IADD3 R9, P0, R28.reuse, 0x1800, RZ ;  /* 0x000018001c097810 */ /* 0x040fe40007f1e0ff */
[C---:B------:R-:W-:Y:S02]  /*ffd0*/  IADD3 R13, P2, R28.reuse, 0x3000, RZ ;  /* 0x000030001c0d7810 */ /* 0x040fe40007f5e0ff */
[----:B0-----:R-:W-:Y:S02]  /*ffe0*/  LOP3.LUT R5, R28, 0x380, RZ, 0xc0, !PT ;  /* 0x000003801c057812 */ /* 0x001fe400078ec0ff */
        /* <DEDUP_REMOVED lines=11> */
[----:B------:R-:W2:Y:S04]  /*100a0*/  LD.E.128 R4, desc[UR54][R4.64] ;  /* 0x0000003604047980 */ /* 0x000ea8000c101d00 */
[----:B------:R-:W3:Y:S04]  /*100b0*/  LD.E.128 R8, desc[UR54][R8.64] ;  /* 0x0000003608087980 */ /* 0x000ee8000c101d00 */
[----:B------:R-:W4:Y:S01]  /*100c0*/  LD.E.128 R12, desc[UR54][R12.64] ;  /* 0x000000360c0c7980 */ /* 0x000f22000c101d00 */
[----:B------:R-:W-:-:S04]  /*100d0*/  IADD3 R3, P0, R28, 0x4800, RZ ;  /* 0x000048001c037810 */ /* 0x000fc80007f1e0ff */
[----:B------:R-:W-:Y:S01]  /*100e0*/  LOP3.LUT R2, R3, 0x380, RZ, 0xc0, !PT ;  /* 0x0000038003027812 */ /* 0x000fe200078ec0ff */
[----:B------:R-:W-:Y:S01]  /*100f0*/  IMAD.X R25, RZ, RZ, R29, P0 ;  /* 0x000000ffff197224 */ /* 0x000fe200000e061d */
[----:B------:R-:W-:Y:S01]  /*10100*/  UIMAD UR9, UR14, UR12, URZ ;  /* 0x0000000c0e0972a4 */ /* 0x000fe2000f8e023f */
[----:B------:R-:W0:Y:S01]  /*10110*/  @P1 LDC R29, c[0x0][0xbf0] ;  /* 0x0002fc00ff1d1b82 */ /* 0x000e220000000800 */
[----:B------:R-:W-:-:S04]  /*10120*/  SHF.R.U64 R2, R2, 0x3, RZ ;  /* 0x0000000302027819 */ /* 0x000fc800000012ff */
[----:B------:R-:W-:-:S03]  /*10130*/  LOP3.LUT R24, R2, R3, RZ, 0x3c, !PT ;  /* 0x0000000302187212 */ /* 0x000fc600078e3cff */
[----:B------:R-:W1:Y:S01]  /*10140*/  @P1 LDC R3, c[0x0][0xbec] ;  /* 0x0002fb00ff031b82 */ /* 0x000e620000000800 */
[----:B------:R-:W-:Y:S02]  /*10150*/  UIMAD.WIDE.U32 UR10, UR4, UR12, URZ ;  /* 0x0000000c040a72a5 */ /* 0x000fe4000f8e003f */
[----:B------:R-:W-:Y:S01]  /*10160*/  UIMAD UR9, UR4, UR13, UR9 ;  /* 0x0000000d040972a4 */ /* 0x000fe2000f8e0209 */
[----:B------:R-:W-:Y:S01]  /*10170*/  IMAD R2, R18, 0x30, R35 ;  /* 0x0000003012027824 */ /* 0x000fe200078e0223 */
[----:B------:R-:W5:Y:S01]  /*10180*/  LD.E.128 R24, desc[UR54][R24.64] ;  /* 0x0000003618187980 */ /* 0x000f62000c101d00 */
[----:B------:R-:W-:Y:S01]  /*10190*/  ULDC.64 UR12, c[0x0][0xae8] ;  /* 0x0002ba00000c7ab9 */ /* 0x000fe20000000a00 */
[----:B------:R-:W-:Y:S01]  /*101a0*/  UIADD3 UR11, UR11, UR9, URZ ;  /* 0x000000090b0b7290 */ /* 0x000fe2000fffe03f */
[----:B------:R-:W-:Y:S01]  /*101b0*/  VIADD R28, R2, UR39 ;  /* 0x00000027021c7c36 */ /* 0x000fe20008000000 */
[----:B------:R-:W-:Y:S01]  /*101c0*/  USHF.R.S32.HI UR4, URZ, 0x1f, UR8 ;  /* 0x0000001f3f047899 */ /* 0x000fe20008011408 */
[----:B------:R-:W-:Y:S01]  /*101d0*/  @!PT LDS RZ, [RZ] ;  /* 0x00000000fffff984 */ /* 0x000fe20000000800 */
[----:B------:R-:W-:Y:S01]  /*101e0*/  @!PT LDS RZ, [RZ] ;  /* 0x00000000fffff984 */ /* 0x000fe20000000800 */
[----:B------:R-:W-:Y:S01]  /*101f0*/  @!PT LDS RZ, [RZ] ;  /* 0x00000000fffff984 */ /* 0x000fe20000000800 */
[----:B------:R-:W-:Y:S01]  /*10200*/  @!PT LDS RZ, [RZ] ;  /* 0x00000000fffff984 */ /* 0x000fe20000000800 */
[----:B------:R0:W-:Y:S06]  /*10210*/  MEMBAR.ALL.CTA ;  /* 0x0000000000007992 */ /* 0x0001ec0000008000 */
[----:B0-----:R-:W0:Y:S01]  /*10220*/  FENCE.VIEW.ASYNC.S ;  /* 0x00000000000073c6 */ /* 0x001e220000000000 */
[----:B------:R-:W-:Y:S01]  /*10230*/  UIMAD.WIDE.U32 UR10, UR37, UR12, UR10 ;  /* 0x0000000c250a72a5 */ /* 0x000fe2000f8e000a */
[----:B------:R-:W-:-:S02]  /*10240*/  IMAD.MOV.U32 R21, RZ, RZ, R28 ;  /* 0x000000ffff157224 */ /* 0x000fc400078e001c */
[----:B------:R-:W-:Y:S01]  /*10250*/  VIADD R0, R0, 0x16820 ;  /* 0x0001682000007836 */ /* 0x000fe20000000000 */
[----:B------:R-:W-:-:S03]  /*10260*/  UIMAD UR11, UR37, UR13, UR11 ;  /* 0x0000000d250b72a4 */ /* 0x000fc6000f8e020b */
[----:B------:R-:W-:Y:S01]  /*10270*/  ULDC.64 UR12, c[0x0][0xaf0] ;  /* 0x0002bc00000c7ab9 */ /* 0x000fe20000000a00 */
[----:B------:R-:W-:Y:S01]  /*10280*/  PRMT R0, RZ, 0x654, R0 ;  /* 0x00000654ff007816 */ /* 0x000fe20000000000 */
[----:B------:R-:W-:Y:S01]  /*10290*/  UIMAD UR4, UR4, UR12, URZ ;  /* 0x0000000c040472a4 */ /* 0x000fe2000f8e023f */
[----:B-1----:R-:W-:-:S03]  /*102a0*/  @P1 IMAD.HI.U32 R2, R28, R3, RZ ;  /* 0x000000031c021227 */ /* 0x002fc600078e00ff */
[----:B------:R-:W-:Y:S02]  /*102b0*/  UIMAD UR4, UR8, UR13, UR4 ;  /* 0x0000000d080472a4 */ /* 0x000fe4000f8e0204 */
[----:B------:R-:W-:Y:S01]  /*102c0*/  UIMAD.WIDE.U32 UR8, UR8, UR12, UR10 ;  /* 0x0000000c080872a5 */ /* 0x000fe2000f8e000a */
[----:B------:R-:W-:Y:S02]  /*102d0*/  @P1 SHF.R.U32.HI R21, RZ, R29, R2 ;  /* 0x0000001dff151219 */ /* 0x000fe40000011602 */
[----:B------:R-:W-:Y:S01]  /*102e0*/  ULDC.64 UR10, c[0x0][0xae0] ;  /* 0x0002b800000a7ab9 */ /* 0x000fe20000000a00 */
[----:B------:R-:W-:Y:S01]  /*102f0*/  UIADD3 UR4, UR9, UR4, URZ ;  /* 0x0000000409047290 */ /* 0x000fe2000fffe03f */
[--C-:B------:R-:W-:Y:S01]  /*10300*/  SHF.R.S32.HI R20, RZ, 0x1f, R21.reuse ;  /* 0x0000001fff147819 */ /* 0x100fe20000011415 */
[----:B------:R-:W-:Y:S01]  /*10310*/  IMAD.MOV R29, RZ, RZ, -R21 ;  /* 0x000000ffff1d7224 */ /* 0x000fe200078e0a15 */
[----:B0-----:R0:W-:Y:S01]  /*10320*/  SYNCS.ARRIVE.TRANS64.RED.A1T0 RZ, [R0+URZ], RZ ;  /* 0x000000ff00ff79a7 */ /* 0x0011e2000810043f */
[----:B------:R-:W-:-:S02]  /*10330*/  IMAD.U32 R3, RZ, RZ, UR9 ;  /* 0x00000009ff037e24 */ /* 0x000fc4000f8e00ff */
[----:B------:R-:W-:Y:S02]  /*10340*/  IMAD R20, R20, UR10, RZ ;  /* 0x0000000a14147c24 */ /* 0x000fe4000f8e02ff */
[----:B------:R-:W-:Y:S02]  /*10350*/  IMAD R29, R32, R29, R28 ;  /* 0x0000001d201d7224 */ /* 0x000fe400078e021c */
[----:B------:R-:W-:Y:S01]  /*10360*/  IMAD.U32 R2, RZ, RZ, UR8 ;  /* 0x00000008ff027e24 */ /* 0x000fe2000f8e00ff */
[----:B------:R-:W-:Y:S01]  /*10370*/  ULDC.64 UR8, c[0x0][0xad8] ;  /* 0x0002b60000087ab9 */ /* 0x000fe20000000a00 */
[----:B------:R-:W-:Y:S01]  /*10380*/  IMAD.U32 R3, RZ, RZ, UR4 ;  /* 0x00000004ff037e24 */ /* 0x000fe2000f8e00ff */
[----:B------:R-:W-:Y:S01]  /*10390*/  ULDC UR4, c[0x0][0xac8] ;  /* 0x0002b20000047ab9 */ /* 0x000fe20000000800 */
[C---:B------:R-:W-:Y:S01]  /*103a0*/  IMAD R31, R21.reuse, UR11, R20 ;  /* 0x0000000b151f7c24 */ /* 0x040fe2000f8e0214 */
[----:B------:R-:W-:Y:S01]  /*103b0*/  SHF.R.S32.HI R20, RZ, 0x1f, R29 ;  /* 0x0000001fff147819 */ /* 0x000fe2000001141d */
[----:B------:R-:W-:-:S04]  /*103c0*/  IMAD.WIDE.U32 R2, R21, UR10, R2 ;  /* 0x0000000a15027c25 */ /* 0x000fc8000f8e0002 */
[----:B------:R-:W-:Y:S02]  /*103d0*/  IMAD.IADD R3, R3, 0x1, R31 ;  /* 0x0000000103037824 */ /* 0x000fe400078e021f */
[----:B------:R-:W-:Y:S02]  /*103e0*/  IMAD R20, R20, UR8, RZ ;  /* 0x0000000814147c24 */ /* 0x000fe4000f8e02ff */
[----:B------:R-:W-:-:S04]  /*103f0*/  IMAD.WIDE.U32 R2, R29, UR8, R2 ;  /* 0x000000081d027c25 */ /* 0x000fc8000f8e0002 */
[----:B------:R-:W-:Y:S01]  /*10400*/  IMAD R21, R29, UR9, R20 ;  /* 0x000000091d157c24 */ /* 0x000fe2000f8e0214 */
[----:B------:R-:W-:Y:S01]  /*10410*/  ULDC.64 UR8, c[0x0][0xa80] ;  /* 0x0002a00000087ab9 */ /* 0x000fe20000000a00 */
[----:B------:R-:W-:Y:S01]  /*10420*/  VIADD R31, R35, UR39 ;  /* 0x00000027231f7c36 */ /* 0x000fe20008000000 */
[C---:B------:R-:W-:Y:S01]  /*10430*/  LEA R32, P0, R2.reuse, UR8, 0x1 ;  /* 0x0000000802207c11 */ /* 0x040fe2000f8008ff */
[----:B------:R-:W-:Y:S01]  /*10440*/  IMAD.IADD R3, R3, 0x1, R21 ;  /* 0x0000000103037824 */ /* 0x000fe200078e0215 */
[----:B------:R-:W-:Y:S01]  /*10450*/  SHF.R.S32.HI R35, RZ, 0x1f, R19 ;  /* 0x0000001fff237819 */ /* 0x000fe20000011413 */
[C---:B------:R-:W-:Y:S02]  /*10460*/  VIADD R21, R31.reuse, 0x60 ;  /* 0x000000601f157836 */ /* 0x040fe40000000000 */
[----:B------:R-:W1:Y:S01]  /*10470*/  SHFL.IDX PT, R20, R32, 0x1, 0x181f ;  /* 0x00381f0020147f89 */ /* 0x000e6200000e0000 */
[----:B------:R-:W-:Y:S01]  /*10480*/  LEA.HI.X R33, R2, UR9, R3, 0x1, P0 ;  /* 0x0000000902217c11 */ /* 0x000fe200080f0c03 */
[----:B------:R-:W-:Y:S01]  /*10490*/  VIADD R3, R31, 0x30 ;  /* 0x000000301f037836 */ /* 0x000fe20000000000 */
[----:B------:R-:W-:Y:S01]  /*104a0*/  ISETP.GE.AND P0, PT, R19, UR4, PT ;  /* 0x0000000413007c0c */ /* 0x000fe2000bf06270 */
[----:B------:R-:W0:Y:S03]  /*104b0*/  SHFL.IDX PT, R2, R32, RZ, 0x181f ;  /* 0x00181fff20027589 */ /* 0x000e2600000e0000 */
[-C--:B------:R-:W-:Y:S01]  /*104c0*/  ISETP.GE.OR P1, PT, R31, R30.reuse, P0 ;  /* 0x0000001e1f00720c */ /* 0x080fe20000726670 */
[----:B------:R-:W0:Y:S01]  /*104d0*/  SHFL.IDX PT, R28, R32, 0x2, 0x181f ;  /* 0x00581f00201c7f89 */ /* 0x000e2200000e0000 */
[-C--:B------:R-:W-:Y:S01]  /*104e0*/  ISETP.GE.OR P2, PT, R3, R30.reuse, P0 ;  /* 0x0000001e0300720c */ /* 0x080fe20000746670 */
[----:B------:R-:W-:Y:S01]  /*104f0*/  VIADD R31, R31, 0x90 ;  /* 0x000000901f1f7836 */ /* 0x000fe20000000000 */
[-C--:B------:R-:W-:Y:S01]  /*10500*/  ISETP.GE.OR P3, PT, R21, R30.reuse, P0 ;  /* 0x0000001e1500720c */ /* 0x080fe20000766670 */
[----:B------:R-:W0:Y:S03]  /*10510*/  SHFL.IDX PT, R34, R33, RZ, 0x181f ;  /* 0x00181fff21227589 */ /* 0x000e2600000e0000 */
[----:B------:R-:W-:Y:S01]  /*10520*/  ISETP.GE.OR P0, PT, R31, R30, P0 ;  /* 0x0000001e1f00720c */ /* 0x000fe20000706670 */
[----:B------:R-:W0:Y:S04]  /*10530*/  SHFL.IDX PT, R36, R33, 0x1, 0x181f ;  /* 0x00381f0021247f89 */ /* 0x000e2800000e0000 */
[----:B------:R-:W0:Y:S02]  /*10540*/  SHFL.IDX PT, R38, R33, 0x2, 0x181f ;  /* 0x00581f0021267f89 */ /* 0x000e2400000e0000 */
[----:B-1----:R-:W-:-:S02]  /*10550*/  @!P2 LEA R20, P5, R19, R20, 0x1 ;  /* 0x000000141314a211 */ /* 0x002fc400078a08ff */
[----:B------:R-:W1:Y:S01]  /*10560*/  SHFL.IDX PT, R32, R32, 0x3, 0x181f ;  /* 0x00781f0020207f89 */ /* 0x000e6200000e0000 */
[----:B0-----:R-:W-:-:S03]  /*10570*/  @!P1 LEA R2, P4, R19, R2, 0x1 ;  /* 0x0000000213029211 */ /* 0x001fc600078808ff */
[----:B------:R0:W0:Y:S01]  /*10580*/  SHFL.IDX PT, R0, R33, 0x3, 0x181f ;  /* 0x00781f0021007f89 */ /* 0x00002200000e0000 */
[C---:B------:R-:W-:Y:S02]  /*10590*/  @!P3 LEA R28, P6, R19.reuse, R28, 0x1 ;  /* 0x0000001c131cb211 */ /* 0x040fe400078c08ff */
[C-C-:B------:R-:W-:Y:S02]  /*105a0*/  @!P1 LEA.HI.X R3, R19.reuse, R34, R35.reuse, 0x1, P4 ;  /* 0x0000002213039211 */ /* 0x140fe400020f0c23 */
[C-C-:B------:R-:W-:Y:S02]  /*105b0*/  @!P2 LEA.HI.X R21, R19.reuse, R36, R35.reuse, 0x1, P5 ;  /* 0x000000241315a211 */ /* 0x140fe400028f0c23 */
[----:B------:R-:W-:Y:S01]  /*105c0*/  @!P3 LEA.HI.X R29, R19, R38, R35, 0x1, P6 ;  /* 0x00000026131db211 */ /* 0x000fe200030f0c23 */
[----:B--2---:R2:W-:Y:S04]  /*105d0*/  @!P1 ST.E.128 desc[UR54][R2.64], R4 ;  /* 0x0000000402009985 */ /* 0x0045e8000c101d36 */
[----:B---3--:R2:W-:Y:S04]  /*105e0*/  @!P2 ST.E.128 desc[UR54][R20.64], R8 ;  /* 0x000000081400a985 */ /* 0x0085e8000c101d36 */
[----:B----4-:R2:W-:Y:S01]  /*105f0*/  @!P3 ST.E.128 desc[UR54][R28.64], R12 ;  /* 0x0000000c1c00b985 */ /* 0x0105e2000c101d36 */
[----:B01----:R-:W-:Y:S05]  /*10600*/  @P0 BRA `(.L_x_14122) ;  /* 0x0000001000c00947 */ /* 0x003fea0003800000 */
[----:B--2---:R-:W-:-:S04]  /*10610*/  LEA R2, P0, R19, R32, 0x1 ;  /* 0x0000002013027211 */ /* 0x004fc800078008ff */
[----:B------:R-:W-:-:S05]  /*10620*/  LEA.HI.X R3, R19, R0, R35, 0x1, P0 ;  /* 0x0000000013037211 */ /* 0x000fca00000f0c23 */
[----:B-----5:R3:W-:Y:S01]  /*10630*/  ST.E.128 desc[UR54][R2.64], R24 ;  /* 0x0000001802007985 */ /* 0x0207e2000c101d36 */
[----:B------:R-:W-:Y:S05]  /*10640*/  BRA `(.L_x_14122) ;  /* 0x0000001000b07947 */ /* 0x000fea0003800000 */
.L_x_14121:
[----:B------:R-:W-:Y:S01]  /*10650*/  ULDC.64 UR12, c[0x0][0xb08] ;  /* 0x0002c200000c7ab9 */ /* 0x000fe20000000a00 */
[----:B0-----:R-:W0:Y:S01]  /*10660*/  @P1 LDC R4, c[0x0][0xbec] ;  /* 0x0002fb00ff041b82 */ /* 0x001e220000000800 */
[----:B------:R-:W-:Y:S01]  /*10670*/  UIMAD UR9, UR14, UR12, URZ ;  /* 0x0000000c0e0972a4 */ /* 0x000fe2000f8e023f */
[----:B------:R-:W-:Y:S01]  /*10680*/  IMAD.MOV.U32 R7, RZ, RZ, R13 ;  /* 0x000000ffff077224 */ /* 0x000fe200078e000d */
[----:B------:R-:W-:Y:S01]  /*10690*/  UIMAD.WIDE.U32 UR10, UR4, UR12, URZ ;  /* 0x0000000c040a72a5 */ /* 0x000fe2000f8e003f */
[----:B------:R-:W-:Y:S01]  /*106a0*/  BSSY B1, `(.L_x_14123) ;  /* 0x0000055000017945 */ /* 0x000fe20003800000 */
[----:B------:R-:W-:Y:S01]  /*106b0*/  UIMAD UR9, UR4, UR13, UR9 ;  /* 0x0000000d040972a4 */ /* 0x000fe2000f8e0209 */
[----:B------:R-:W-:Y:S01]  /*106c0*/  SHF.R.S32.HI R20, RZ, 0x1f, R22 ;  /* 0x0000001fff147819 */ /* 0x000fe20000011416 */
        /* <DEDUP_REMOVED lines=15> */
[----:B0-----:R-:W-:Y:S02]  /*107c0*/  @P1 IMAD.HI.U32 R4, R13, R4, RZ ;  /* 0x000000040d041227 */ /* 0x001fe400078e00ff */
[----:B------:R-:W-:-:S02]  /*107d0*/  UIMAD UR4, UR8, UR13, UR4 ;  /* 0x0000000d080472a4 */ /* 0x000fc4000f8e0204 */
        /* <DEDUP_REMOVED lines=24> */
[----:B------:R-:W-:Y:S01]  /*10960*/  LEA R0, P1, R4, UR8, 0x2 ;  /* 0x0000000804007c11 */ /* 0x000fe2000f8210ff */
[----:B------:R-:W-:-:S03]  /*10970*/  IMAD.IADD R5, R5, 0x1, R7 ;  /* 0x0000000105057824 */ /* 0x000fc600078e0207 */
[----:B------:R-:W-:Y:S01]  /*10980*/  PRMT R6, RZ, 0x654, R6 ;  /* 0x00000654ff067816 */ /* 0x000fe20000000006 */
[----:B------:R0:W1:Y:S01]  /*10990*/  SHFL.IDX PT, R21, R0, RZ, 0x1c1f ;  /* 0x001c1fff00157589 */ /* 0x00006200000e0000 */
[----:B------:R-:W-:Y:S02]  /*109a0*/  LEA.HI.X R14, R4, UR9, R5, 0x2, P1 ;  /* 0x00000009040e7c11 */ /* 0x000fe400088f1405 */
[----:B------:R0:W-:Y:S03]  /*109b0*/  SYNCS.ARRIVE.TRANS64.RED.A1T0 RZ, [R6+URZ], RZ ;  /* 0x000000ff06ff79a7 */ /* 0x0001e6000810043f */
        /* <DEDUP_REMOVED lines=8> */
[C---:B0-----:R-:W-:Y:S02]  /*10a40*/  @!P3 LEA R6, P5, R157.reuse, R21, 0x2 ;  /* 0x000000159d06b211 */ /* 0x041fe400078a10ff */
[-C--:B--2---:R-:W-:Y:S02]  /*10a50*/  @!P2 LEA.HI.X R5, R16, R15.reuse, R30, 0x2, P4 ;  /* 0x0000000f1005a211 */ /* 0x084fe400020f141e */
[----:B------:R-:W-:Y:S02]  /*10a60*/  @!P3 LEA.HI.X R7, R157, R15, R29, 0x2, P5 ;  /* 0x0000000f9d07b211 */ /* 0x000fe400028f141d */
[----:B------:R-:W-:Y:S01]  /*10a70*/  @!P6 LEA R8, P4, R156, R21, 0x2 ;  /* 0x000000159c08e211 */ /* 0x000fe200078810ff */
[----:B------:R0:W-:Y:S01]  /*10a80*/  @!P2 ST.E.64 desc[UR54][R4.64], R2 ;  /* 0x000000020400a985 */ /* 0x0001e2000c101b36 */
[----:B------:R-:W-:-:S02]  /*10a90*/  ISETP.GE.AND P2, PT, R154, UR4, PT ;  /* 0x000000049a007c0c */ /* 0x000fc4000bf46270 */
[----:B------:R-:W-:Y:S01]  /*10aa0*/  @!P6 LEA.HI.X R9, R156, R15, R28, 0x2, P4 ;  /* 0x0000000f9c09e211 */ /* 0x000fe200020f141c */
[----:B------:R1:W-:Y:S01]  /*10ab0*/  @!P3 ST.E.64 desc[UR54][R6.64], R92 ;  /* 0x0000005c0600b985 */ /* 0x0003e2000c101b36 */
[----:B------:R-:W-:Y:S02]  /*10ac0*/  ISETP.GE.AND P3, PT, R153, UR4, PT ;  /* 0x0000000499007c0c */ /* 0x000fe4000bf66270 */
[C---:B------:R-:W-:Y:S01]  /*10ad0*/  @!P1 LEA R10, P5, R155.reuse, R21, 0x2 ;  /* 0x000000159b0a9211 */ /* 0x040fe200078a10ff */
[----:B------:R3:W-:Y:S01]  /*10ae0*/  @!P6 ST.E.64 desc[UR54][R8.64], R96 ;  /* 0x000000600800e985 */ /* 0x0007e2000c101b36 */
[----:B------:R-:W-:Y:S02]  /*10af0*/  ISETP.GE.AND P4, PT, R152, UR4, PT ;  /* 0x0000000498007c0c */ /* 0x000fe4000bf86270 */
[----:B------:R-:W-:Y:S02]  /*10b00*/  ISETP.GE.AND P6, PT, R22, UR4, PT ;  /* 0x0000000416007c0c */ /* 0x000fe4000bfc6270 */
[----:B------:R-:W-:-:S02]  /*10b10*/  @!P1 LEA.HI.X R11, R155, R15, R27, 0x2, P5 ;  /* 0x0000000f9b0b9211 */ /* 0x000fc400028f141b */
[----:B------:R-:W-:-:S03]  /*10b20*/  @!P2 LEA R12, P5, R154, R21, 0x2 ;  /* 0x000000159a0ca211 */ /* 0x000fc600078a10ff */
[----:B------:R3:W-:Y:S01]  /*10b30*/  @!P1 ST.E.64 desc[UR54][R10.64], R100 ;  /* 0x000000640a009985 */ /* 0x0007e2000c101b36 */
[C---:B0-----:R-:W-:Y:S02]  /*10b40*/  @!P3 LEA R2, P1, R153.reuse, R21, 0x2 ;  /* 0x000000159902b211 */ /* 0x041fe400078210ff */
[----:B------:R-:W-:Y:S02]  /*10b50*/  @!P2 LEA.HI.X R13, R154, R15, R26, 0x2, P5 ;  /* 0x0000000f9a0da211 */ /* 0x000fe400028f141a */
[----:B------:R-:W-:Y:S02]  /*10b60*/  @!P4 LEA R4, P5, R152, R21, 0x2 ;  /* 0x000000159804c211 */ /* 0x000fe400078a10ff */
[----:B------:R-:W-:Y:S01]  /*10b70*/  @!P3 LEA.HI.X R3, R153, R15, R25, 0x2, P1 ;  /* 0x0000000f9903b211 */ /* 0x000fe200008f1419 */
[----:B------:R3:W-:Y:S01]  /*10b80*/  @!P2 ST.E.64 desc[UR54][R12.64], R104 ;  /* 0x000000680c00a985 */ /* 0x0007e2000c101b36 */
[----:B-1----:R-:W-:Y:S02]  /*10b90*/  @!P6 LEA R6, P1, R22, R21, 0x2 ;  /* 0x000000151606e211 */ /* 0x002fe400078210ff */
[-C--:B------:R-:W-:Y:S01]  /*10ba0*/  @!P4 LEA.HI.X R5, R152, R15.reuse, R24, 0x2, P5 ;  /* 0x0000000f9805c211 */ /* 0x080fe200028f1418 */
[----:B------:R3:W-:Y:S01]  /*10bb0*/  @!P3 ST.E.64 desc[UR54][R2.64], R108 ;  /* 0x0000006c0200b985 */ /* 0x0007e2000c101b36 */
[----:B------:R-:W-:-:S03]  /*10bc0*/  @!P6 LEA.HI.X R7, R22, R15, R20, 0x2, P1 ;  /* 0x0000000f1607e211 */ /* 0x000fc600008f1414 */
[----:B------:R3:W-:Y:S04]  /*10bd0*/  @!P4 ST.E.64 desc[UR54][R4.64], R112 ;  /* 0x000000700400c985 */ /* 0x0007e8000c101b36 */
[----:B------:R3:W-:Y:S02]  /*10be0*/  @!P6 ST.E.64 desc[UR54][R6.64], R116 ;  /* 0x000000740600e985 */ /* 0x0007e4000c101b36 */
.L_x_14124:
[----:B------:R-:W-:Y:S05]  /*10bf0*/  BSYNC B1 ;  /* 0x0000000000017941 */ /* 0x000fea0003800000 */
.L_x_14123:
[----:B--2---:R4:W2:Y:S04]  /*10c00*/  SHFL.IDX PT, R15, R14, 0x1, 0x1c1f ;  /* 0x003c1f000e0f7f89 */ /* 0x0048a800000e0000 */
[----:B-1----:R4:W1:Y:S01]  /*10c10*/  SHFL.IDX PT, R21, R0, 0x1, 0x1c1f ;  /* 0x003c1f0000157f89 */ /* 0x00286200000e0000 */
[----:B------:R-:W-:Y:S05]  /*10c20*/  @P0 BRA `(.L_x_14122) ;  /* 0x0000000c00380947 */ /* 0x000fea0003800000 */
[----:B------:R-:W-:Y:S02]  /*10c30*/  ULDC UR4, c[0x0][0xac8] ;  /* 0x0002b20000047ab9 */ /* 0x000fe40000000800 */
[----:B------:R-:W-:Y:S02]  /*10c40*/  ISETP.GE.AND P1, PT, R16, UR4, PT ;  /* 0x0000000410007c0c */ /* 0x000fe4000bf26270 */
[----:B------:R-:W-:Y:S02]  /*10c50*/  ISETP.GE.AND P5, PT, R157, UR4, PT ;  /* 0x000000049d007c0c */ /* 0x000fe4000bfa6270 */
[----:B------:R-:W-:Y:S02]  /*10c60*/  ISETP.GE.AND P3, PT, R156, UR4, PT ;  /* 0x000000049c007c0c */ /* 0x000fe4000bf66270 */
[----:B------:R-:W-:-:S07]  /*10c70*/  ISETP.GE.AND P2, PT, R155, UR4, PT ;  /* 0x000000049b007c0c */ /* 0x000fce000bf46270 */
[CC--:B-1-3--:R-:W-:Y:S02]  /*10c80*/  @!P1 LEA R2, P0, R16.reuse, R21.reuse, 0x2 ;  /* 0x0000001510029211 */ /* 0x0cafe400078010ff */
[----:B------:R-:W-:Y:S02]  /*10c90*/  @!P5 LEA R4, P4, R157, R21, 0x2 ;  /* 0x000000159d04d211 */ /* 0x000fe400078810ff */
[-C--:B--2---:R-:W-:Y:S02]  /*10ca0*/  @!P1 LEA.HI.X R3, R16, R15.reuse, R30, 0x2, P0 ;  /* 0x0000000f10039211 */ /* 0x084fe400000f141e */
[----:B------:R-:W-:Y:S02]  /*10cb0*/  ISETP.GE.AND P0, PT, R153, UR4, PT ;  /* 0x0000000499007c0c */ /* 0x000fe4000bf06270 */
[----:B------:R-:W-:Y:S01]  /*10cc0*/  @!P5 LEA.HI.X R5, R157, R15, R29, 0x2, P4 ;  /* 0x0000000f9d05d211 */ /* 0x000fe200020f141d */
[----:B------:R1:W-:Y:S01]  /*10cd0*/  @!P1 ST.E.64 desc[UR54][R2.64], R90 ;  /* 0x0000005a02009985 */ /* 0x0003e2000c101b36 */
[----:B------:R-:W-:-:S02]  /*10ce0*/  ISETP.GE.AND P1, PT, R154, UR4, PT ;  /* 0x000000049a007c0c */ /* 0x000fc4000bf26270 */
[----:B------:R-:W-:Y:S01]  /*10cf0*/  ISETP.GE.AND P4, PT, R152, UR4, PT ;  /* 0x0000000498007c0c */ /* 0x000fe2000bf86270 */
[----:B------:R2:W-:Y:S01]  /*10d00*/  @!P5 ST.E.64 desc[UR54][R4.64], R94 ;  /* 0x0000005e0400d985 */ /* 0x0005e2000c101b36 */
[CC--:B0-----:R-:W-:Y:S02]  /*10d10*/  @!P3 LEA R6, P6, R156.reuse, R21.reuse, 0x2 ;  /* 0x000000159c06b211 */ /* 0x0c1fe400078c10ff */
[C---:B------:R-:W-:Y:S02]  /*10d20*/  @!P2 LEA R8, P5, R155.reuse, R21, 0x2 ;  /* 0x000000159b08a211 */ /* 0x040fe400078a10ff */
[-C--:B------:R-:W-:Y:S02]  /*10d30*/  @!P3 LEA.HI.X R7, R156, R15.reuse, R28, 0x2, P6 ;  /* 0x0000000f9c07b211 */ /* 0x080fe400030f141c */
[----:B------:R-:W-:-:S03]  /*10d40*/  @!P2 LEA.HI.X R9, R155, R15, R27, 0x2, P5 ;  /* 0x0000000f9b09a211 */ /* 0x000fc600028f141b */
[----:B------:R2:W-:Y:S01]  /*10d50*/  @!P3 ST.E.64 desc[UR54][R6.64], R98 ;  /* 0x000000620600b985 */ /* 0x0005e2000c101b36 */
[-C--:B-1----:R-:W-:Y:S02]  /*10d60*/  @!P1 LEA R2, P6, R154, R21.reuse, 0x2 ;  /* 0x000000159a029211 */ /* 0x082fe400078c10ff */
[CC--:B------:R-:W-:Y:S01]  /*10d70*/  @!P0 LEA R10, P3, R153.reuse, R21.reuse, 0x2 ;  /* 0x00000015990a8211 */ /* 0x0c0fe200078610ff */
[----:B------:R2:W-:Y:S01]  /*10d80*/  @!P2 ST.E.64 desc[UR54][R8.64], R102 ;  /* 0x000000660800a985 */ /* 0x0005e2000c101b36 */
[----:B------:R-:W-:Y:S02]  /*10d90*/  @!P4 LEA R12, P5, R152, R21, 0x2 ;  /* 0x00000015980cc211 */ /* 0x000fe400078a10ff */
        /* <DEDUP_REMOVED lines=12> */
.L_x_14119:
        /* <DEDUP_REMOVED lines=32> */
.L_x_14125:
[----:B------:R-:W-:Y:S01]  /*11060*/  USHF.R.S32.HI UR13, URZ, 0x1f, UR38 ;  /* 0x0000001f3f0d7899 */ /* 0x000fe20008011426 */
[----:B------:R-:W-:Y:S01]  /*11070*/  BSSY B1, `(.L_x_14126) ;  /* 0x0000039000017945 */ /* 0x000fe20003800000 */
[----:B------:R-:W-:Y:S02]  /*11080*/  USHF.R.S32.HI UR21, URZ, 0x1f, UR4 ;  /* 0x0000001f3f157899 */ /* 0x000fe40008011404 */
        /* <DEDUP_REMOVED lines=55> */
.L_x_14127:
[----:B------:R-:W-:Y:S05]  /*11400*/  BSYNC B1 ;  /* 0x0000000000017941 */ /* 0x000fea0003800000 */
.L_x_14126:
[----:B------:R-:W-:-:S06]  /*11410*/  UISETP.GT.AND UP0, UPT, UR46, 0x1, UPT ;  /* 0x000000012e00788c */ /* 0x000fcc000bf04270 */
[----:B------:R-:W-:-:S13]  /*11420*/  PLOP3.LUT P0, PT, PT, PT, UP0, 0x80, 0x0 ;  /* 0x000000000000781c */ /* 0x000fda0003f0f008 */
[----:B------:R-:W-:Y:S05]  /*11430*/  @P0 BRA `(.L_x_14122) ;  /* 0x0000000400340947 */ /* 0x000fea0003800000 */
[----:B------:R-:W1:Y:S01]  /*11440*/  LDC R11, c[0x0][0xbe8] ;  /* 0x0002fa00ff0b7b82 */ /* 0x000e620000000800 */
[----:B------:R-:W-:Y:S01]  /*11450*/  SHF.R.S32.HI R6, RZ, 0x1f, R8 ;  /* 0x0000001fff067819 */ /* 0x000fe20000011408 */
[----:B------:R-:W-:Y:S01]  /*11460*/  ULDC.64 UR14, c[0x0][0xaa0] ;  /* 0x0002a800000e7ab9 */ /* 0x000fe20000000a00 */
[----:B------:R-:W-:Y:S01]  /*11470*/  SHF.R.S32.HI R13, RZ, 0x1f, R19 ;  /* 0x0000001fff0d7819 */ /* 0x000fe20000011413 */
[----:B------:R-:W-:Y:S01]  /*11480*/  UIMAD UR10, UR21, UR14, URZ ;  /* 0x0000000e150a72a4 */ /* 0x000fe2000f8e023f */
[----:B------:R-:W-:Y:S01]  /*11490*/  LEA.HI R6, R6, R8, RZ, 0x3 ;  /* 0x0000000806067211 */ /* 0x000fe200078f18ff */
[----:B------:R-:W-:Y:S02]  /*114a0*/  UIMAD.WIDE.U32 UR8, UR4, UR14, URZ ;  /* 0x0000000e040872a5 */ /* 0x000fe4000f8e003f */
[----:B------:R-:W-:Y:S01]  /*114b0*/  UIMAD UR10, UR4, UR15, UR10 ;  /* 0x0000000f040a72a4 */ /* 0x000fe2000f8e020a */
[----:B------:R-:W-:-:S03]  /*114c0*/  SHF.R.S32.HI R6, RZ, 0x3, R6 ;  /* 0x00000003ff067819 */ /* 0x000fc60000011406 */
[----:B------:R-:W-:Y:S02]  /*114d0*/  UIADD3 UR9, UR9, UR10, URZ ;  /* 0x0000000a09097290 */ /* 0x000fe4000fffe03f */
[----:B------:R-:W-:Y:S01]  /*114e0*/  IMAD R2, R18, 0x30, R6 ;  /* 0x0000003012027824 */ /* 0x000fe200078e0206 */
[----:B------:R-:W-:Y:S01]  /*114f0*/  ULDC.64 UR10, c[0x0][0xae8] ;  /* 0x0002ba00000a7ab9 */ /* 0x000fe20000000a00 */
[----:B------:R-:W-:Y:S01]  /*11500*/  VIADD R30, R6, UR39 ;  /* 0x00000027061e7c36 */ /* 0x000fe20008000000 */
[----:B------:R-:W-:Y:S01]  /*11510*/  UIMAD.WIDE.U32 UR8, UR37, UR10, UR8 ;  /* 0x0000000a250872a5 */ /* 0x000fe2000f8e0008 */
[----:B0-----:R-:W-:-:S03]  /*11520*/  VIADD R4, R2, UR39 ;  /* 0x0000002702047c36 */ /* 0x001fc60008000000 */
[----:B------:R-:W-:Y:S01]  /*11530*/  UIMAD UR9, UR37, UR11, UR9 ;  /* 0x0000000b250972a4 */ /* 0x000fe2000f8e0209 */
[----:B------:R-:W-:Y:S01]  /*11540*/  IMAD.MOV.U32 R5, RZ, RZ, R4 ;  /* 0x000000ffff057224 */ /* 0x000fe200078e0004 */
[----:B-1----:R-:W-:Y:S01]  /*11550*/  ISETP.NE.AND P0, PT, R11, 0x1, PT ;  /* 0x000000010b00780c */ /* 0x002fe20003f05270 */
[----:B------:R-:W-:Y:S02]  /*11560*/  ULDC.64 UR10, c[0x0][0xaf0] ;  /* 0x0002bc00000a7ab9 */ /* 0x000fe40000000a00 */
[----:B------:R-:W-:-:S04]  /*11570*/  UIMAD UR13, UR13, UR10, URZ ;  /* 0x0000000a0d0d72a4 */ /* 0x000fc8000f8e023f */
[----:B------:R-:W-:Y:S02]  /*11580*/  UIMAD UR4, UR12, UR11, UR13 ;  /* 0x0000000b0c0472a4 */ /* 0x000fe4000f8e020d */
[----:B------:R-:W-:-:S03]  /*11590*/  UIMAD.WIDE.U32 UR12, UR12, UR10, UR8 ;  /* 0x0000000a0c0c72a5 */ /* 0x000fc6000f8e0008 */
[----:B------:R-:W-:Y:S01]  /*115a0*/  ULDC.64 UR8, c[0x0][0xae0] ;  /* 0x0002b80000087ab9 */ /* 0x000fe20000000a00 */
[----:B------:R-:W0:Y:S01]  /*115b0*/  @P0 LDC R3, c[0x0][0xbec] ;  /* 0x0002fb00ff030b82 */ /* 0x000e220000000800 */
[----:B------:R-:W-:-:S07]  /*115c0*/  UIADD3 UR4, UR13, UR4, URZ ;  /* 0x000000040d047290 */ /* 0x000fce000fffe03f */
[----:B------:R-:W1:Y:S01]  /*115d0*/  @P0 LDC R7, c[0x0][0xbf0] ;  /* 0x0002fc00ff070b82 */ /* 0x000e620000000800 */
[----:B0-----:R-:W-:-:S04]  /*115e0*/  @P0 IMAD.HI.U32 R2, R4, R3, RZ ;  /* 0x0000000304020227 */ /* 0x001fc800078e00ff */
[----:B------:R-:W-:Y:S02]  /*115f0*/  IMAD.U32 R3, RZ, RZ, UR13 ;  /* 0x0000000dff037e24 */ /* 0x000fe4000f8e00ff */
[----:B------:R-:W-:Y:S01]  /*11600*/  IMAD.U32 R3, RZ, RZ, UR4 ;  /* 0x00000004ff037e24 */ /* 0x000fe2000f8e00ff */
[----:B------:R-:W-:Y:S01]  /*11610*/  ULDC UR4, c[0x0][0xac8] ;  /* 0x0002b20000047ab9 */ /* 0x000fe20000000800 */
        /* <DEDUP_REMOVED lines=15> */
[----:B------:R-:W-:Y:S01]  /*11710*/  IMAD.IADD R3, R3, 0x1, R5 ;  /* 0x0000000103037824 */ /* 0x000fe200078e0205 */
[----:B------:R-:W-:Y:S01]  /*11720*/  LEA R4, P0, R2, UR8, 0x1 ;  /* 0x0000000802047c11 */ /* 0x000fe2000f8008ff */
[----:B-----5:R-:W-:Y:S02]  /*11730*/  IMAD R11, R0, R11, RZ ;  /* 0x0000000b000b7224 */ /* 0x020fe400078e02ff */
[----:B------:R-:W-:Y:S01]  /*11740*/  VIADD R0, R30, 0x30 ;  /* 0x000000301e007836 */ /* 0x000fe20000000000 */
[----:B------:R-:W-:Y:S01]  /*11750*/  LEA.HI.X R8, R2, UR9, R3, 0x1, P0 ;  /* 0x0000000902087c11 */ /* 0x000fe200080f0c03 */
        /* <DEDUP_REMOVED lines=12> */
[----:B------:R-:W4:Y:S04]  /*11820*/  SHFL.IDX PT, R12, R8, 0x1, 0x181f ;  /* 0x00381f00080c7f89 */ /* 0x000f2800000e0000 */
[----:B------:R-:W4:Y:S01]  /*11830*/  SHFL.IDX PT, R20, R8, 0x2, 0x181f ;  /* 0x00581f0008147f89 */ /* 0x000f2200000e0000 */
[----:B0-----:R-:W-:-:S03]  /*11840*/  @!P3 LEA R2, P6, R19, R6, 0x1 ;  /* 0x000000061302b211 */ /* 0x001fc600078c08ff */
[----:B------:R4:W0:Y:S01]  /*11850*/  SHFL.IDX PT, R26, R8, 0x3, 0x181f ;  /* 0x00781f00081a7f89 */ /* 0x00082200000e0000 */
[C---:B-1----:R-:W-:Y:S02]  /*11860*/  @!P2 LEA R4, P5, R19.reuse, R14, 0x1 ;  /* 0x0000000e1304a211 */ /* 0x042fe400078a08ff */
[C---:B--2---:R-:W-:Y:S02]  /*11870*/  @!P1 LEA R6, P4, R19.reuse, R24, 0x1 ;  /* 0x0000001813069211 */ /* 0x044fe400078808ff */
[C---:B---3--:R-:W-:Y:S02]  /*11880*/  @!P3 LEA.HI.X R3, R19.reuse, R10, R13, 0x1, P6 ;  /* 0x0000000a1303b211 */ /* 0x048fe400030f0c0d */
[----:B----4-:R-:W-:-:S03]  /*11890*/  @!P0 LEA R8, P6, R19, R28, 0x1 ;  /* 0x0000001c13088211 */ /* 0x010fc600078c08ff */
[----:B------:R1:W-:Y:S01]  /*118a0*/  @!P3 ST.E.128 desc[UR54][R2.64], RZ ;  /* 0x000000ff0200b985 */ /* 0x0003e2000c101d36 */
[C-C-:B------:R-:W-:Y:S02]  /*118b0*/  @!P2 LEA.HI.X R5, R19.reuse, R12, R13.reuse, 0x1, P5 ;  /* 0x0000000c1305a211 */ /* 0x140fe400028f0c0d */
[----:B------:R-:W-:-:S03]  /*118c0*/  @!P1 LEA.HI.X R7, R19, R20, R13, 0x1, P4 ;  /* 0x0000001413079211 */ /* 0x000fc600020f0c0d */
[----:B------:R1:W-:Y:S01]  /*118d0*/  @!P2 ST.E.128 desc[UR54][R4.64], RZ ;  /* 0x000000ff0400a985 */ /* 0x0003e2000c101d36 */
[----:B0-----:R-:W-:-:S03]  /*118e0*/  @!P0 LEA.HI.X R9, R19, R26, R13, 0x1, P6 ;  /* 0x0000001a13098211 */ /* 0x001fc600030f0c0d */
[----:B------:R1:W-:Y:S04]  /*118f0*/  @!P1 ST.E.128 desc[UR54][R6.64], RZ ;  /* 0x000000ff06009985 */ /* 0x0003e8000c101d36 */
[----:B------:R1:W-:Y:S02]  /*11900*/  @!P0 ST.E.128 desc[UR54][R8.64], RZ ;  /* 0x000000ff08008985 */ /* 0x0003e4000c101d36 */
.L_x_14122:
[----:B------:R-:W-:Y:S05]  /*11910*/  BSYNC B0 ;  /* 0x0000000000007941 */ /* 0x000fea0003800000 */
.L_x_14118:
[----:B------:R-:W-:Y:S02]  /*11920*/  ULDC UR4, c[0x0][0xc3c] ;  /* 0x00030f0000047ab9 */ /* 0x000fe40000000800 */
[----:B------:R-:W-:-:S06]  /*11930*/  UISETP.GE.AND UP0, UPT, UR7, UR4, UPT ;  /* 0x000000040700728c */ /* 0x000fcc000bf06270 */
[----:B------:R-:W-:-:S13]  /*11940*/  PLOP3.LUT P0, PT, PT, PT, UP0, 0x80, 0x0 ;  /* 0x000000000000781c */ /* 0x000fda0003f0f008 */
[----:B------:R-:W-:Y:S05]  /*11950*/  @!P0 BRA `(.L_x_14128) ;  /* 0xfffffef400388947 */ /* 0x000fea000383ffff */
[----:B------:R-:W-:Y:S05]  /*11960*/  EXIT ;  /* 0x000000000000794d */ /* 0x000fea0003800000 */
.L_x_14027:
        /* <DEDUP_REMOVED lines=16> */
.L_x_14129:
        /* <DEDUP_REMOVED lines=44> */
.L_x_14133:
        /* <DEDUP_REMOVED lines=34> */
.L_x_14131:
        /* <DEDUP_REMOVED lines=13> */
.L_x_14134:
        /* <DEDUP_REMOVED lines=62> */
.L_x_14135:
        /* <DEDUP_REMOVED lines=61> */
.L_x_14136:
[----:B------:R-:W-:-:S05]  /*127d0*/  LOP3.LUT R17, RZ, R2, RZ, 0x33, !PT ;  /* 0x00000002ff117212 */ /* 0x000fca00078e33ff */
[----:B------:R-:W-:Y:S01]  /*127e0*/  IMAD.IADD R17, R6, 0x1, R17 ;  /* 0x0000000106117824 */ /* 0x000fe200078e0211 */
[----:B------:R-:W-:Y:S06]  /*127f0*/  BRA `(.L_x_14137) ;  /* 0x0000000000147947 */ /* 0x000fec0003800000 */
.L_x_14132:
[----:B------:R-:W-:Y:S01]  /*12800*/  ULDC UR4, c[0x0][0xc3c] ;  /* 0x00030f0000047ab9 */ /* 0x000fe20000000800 */
[----:B------:R-:W-:Y:S02]  /*12810*/  IMAD.MOV.U32 R17, RZ, RZ, RZ ;  /* 0x000000ffff117224 */ /* 0x000fe400078e00ff */
[----:B------:R-:W-:Y:S02]  /*12820*/  IMAD.U32 R16, RZ, RZ, UR6 ;  /* 0x00000006ff107e24 */ /* 0x000fe4000f8e00ff */
[----:B------:R-:W-:Y:S02]  /*12830*/  IMAD.MOV.U32 R18, RZ, RZ, RZ ;  /* 0x000000ffff127224 */ /* 0x000fe400078e00ff */
[----:B------:R-:W-:-:S07]  /*12840*/  IMAD.U32 R19, RZ, RZ, UR4 ;  /* 0x00000004ff137e24 */ /* 0x000fce000f8e00ff */
.L_x_14137:
[----:B------:R-:W-:-:S13]  /*12850*/  ISETP.NE.AND P0, PT, R0, RZ, PT ;  /* 0x000000ff0000720c */ /* 0x000fda0003f05270 */
[----:B------:R-:W0:Y:S01]  /*12860*/  @!P0 S2R R3, SR_CgaCtaId ;  /* 0x0000000000038919 */ /* 0x000e220000008800 */
[----:B------:R-:W-:-:S04]  /*12870*/  @!P0 MOV R0, 0x400 ;  /* 0x0000040000008802 */ /* 0x000fc80000000f00 */
[----:B0-----:R-:W-:-:S05]  /*12880*/  @!P0 LEA R0, R3, R0, 0x18 ;  /* 0x0000000003008211 */ /* 0x001fca00078ec0ff */
[----:B------:R0:W-:Y:S01]  /*12890*/  @!P0 STS.128 [R0+0x168d0], R16 ;  /* 0x0168d01000008388 */ /* 0x0001e20000000c00 */
[----:B------:R-:W-:Y:S06]  /*128a0*/  BAR.ARV 0x5, 0x200 ;  /* 0x0148000000007b1d */ /* 0x000fec0000002000 */
.L_x_14130:
        /* <DEDUP_REMOVED lines=18> */
[C---:B------:R-:W-:Y:S02]  /*129d0*/  IMAD.SHL.U32 R29, R4.reuse, 0x8, RZ ;  /* 0x00000008041d7824 */ /* 0x040fe400078e00ff */
[----:B------:R-:W-:Y:S01]  /*129e0*/  IMAD.SHL.U32 R2, R4, 0x10, RZ ;  /* 0x0000001004027824 */ /* 0x000fe200078e00ff */
[----:B------:R-:W-:Y:S02]  /*129f0*/  SHF.R.U32.HI R3, RZ, 0x3, R3 ;  /* 0x00000003ff037819 */ /* 0x000fe40000011603 */
[----:B0-----:R-:W-:Y:S02]  /*12a00*/  LOP3.LUT R0, R29, 0x1f8, RZ, 0xc0, !PT ;  /* 0x000001f81d007812 */ /* 0x001fe400078ec0ff */
[----:B------:R-:W-:Y:S02]  /*12a10*/  LOP3.LUT R2, R2, 0x70, RZ, 0xc0, !PT ;  /* 0x0000007002027812 */ /* 0x000fe400078ec0ff */
[----:B------:R-:W-:-:S02]  /*12a20*/  LOP3.LUT R0, R0, 0x38, R4, 0x78, !PT ;  /* 0x0000003800007812 */ /* 0x000fc400078e7804 */
[----:B------:R-:W-:Y:S02]  /*12a30*/  LOP3.LUT R2, R3, R2, RZ, 0xfc, !PT ;  /* 0x0000000203027212 */ /* 0x000fe400078efcff */
[----:B------:R-:W-:Y:S02]  /*12a40*/  LOP3.LUT R0, R0, 0x200, R29, 0xf8, !PT ;  /* 0x0000020000007812 */ /* 0x000fe400078ef81d */
[----:B------:R-:W-:-:S03]  /*12a50*/  LOP3.LUT R29, R29, 0x38, RZ, 0xc0, !PT ;  /* 0x000000381d1d7812 */ /* 0x000fc600078ec0ff */
[----:B------:R-:W-:-:S05]  /*12a60*/  IMAD R0, R0, 0x2, R22 ;  /* 0x0000000200007824 */ /* 0x000fca00078e0216 */
[----:B------:R3:W-:Y:S02]  /*12a70*/  STL [R1+0x1c], R0 ;  /* 0x00001c0001007387 */ /* 0x0007e40000100800 */
.L_x_14209:
        /* <DEDUP_REMOVED lines=8> */
[----:B------:R0:W2:Y:S01]  /*12b00*/  @P0 LDG.E R24, desc[UR54][R2.64] ;  /* 0x0000003602180981 */ /* 0x0000a2000c1e1900 */
        /* <DEDUP_REMOVED lines=9> */
[----:B-1----:R-:W1:Y:S07]  /*12ba0*/  @P1 LDC.64 R4, c[0x0][0xa18] ;  /* 0x00028600ff041b82 */ /* 0x002e6e0000000a00 */
[----:B------:R-:W-:Y:S01]  /*12bb0*/  @P2 LOP3.LUT R23, R23, 0x10, RZ, 0xfc, !PT ;  /* 0x0000001017172812 */ /* 0x000fe200078efcff */
[----:B0-----:R-:W-:-:S05]  /*12bc0*/  IMAD.WIDE R2, R19, 0x4, R2 ;  /* 0x0000000413027825 */ /* 0x001fca00078e0202 */
[----:B------:R-:W3:Y:S01]  /*12bd0*/  @P2 LDG.E R0, desc[UR54][R2.64] ;  /* 0x0000003602002981 */ /* 0x000ee2000c1e1900 */
[----:B-1----:R-:W-:-:S06]  /*12be0*/  @P1 IMAD.WIDE R4, R19, 0x4, R4 ;  /* 0x0000000413041825 */ /* 0x002fcc00078e0204 */
[----:B------:R-:W4:Y:S01]  /*12bf0*/  @P1 LDG.E R4, desc[UR54][R4.64] ;  /* 0x0000003604041981 */ /* 0x000f22000c1e1900 */
[----:B------:R-:W-:-:S03]  /*12c00*/  UISETP.NE.U32.AND UP0, UPT, UR4, URZ, UPT ;  /* 0x0000003f0400728c */ /* 0x000fc6000bf05070 */
[----:B------:R-:W-:Y:S01]  /*12c10*/  ULDC UR4, c[0x0][0x424] ;  /* 0x0001090000047ab9 */ /* 0x000fe20000000800 */
[----:B------:R-:W-:-:S03]  /*12c20*/  UISETP.NE.AND.EX UP0, UPT, UR5, URZ, UPT, UP0 ;  /* 0x0000003f0500728c */ /* 0x000fc6000bf05300 */
[----:B------:R-:W-:Y:S01]  /*12c30*/  ULDC UR5, c[0x0][0x2f0] ;  /* 0x0000bc0000057ab9 */ /* 0x000fe20000000800 */
[----:B------:R-:W-:-:S04]  /*12c40*/  USEL UR4, UR4, 0x1, UP0 ;  /* 0x0000000104047887 */ /* 0x000fc80008000000 */
[----:B------:R-:W-:Y:S01]  /*12c50*/  UIMAD UR4, UR4, UR5, URZ ;  /* 0x00000005040472a4 */ /* 0x000fe2000f8e023f */
[----:B---3--:R0:W-:Y:S04]  /*12c60*/  STL [R1+0x20], R0 ;  /* 0x0000200001007387 */ /* 0x0081e80000100800 */
[----:B--2---:R1:W-:Y:S04]  /*12c70*/  STL [R1+0x14], R24 ;  /* 0x0000141801007387 */ /* 0x0043e80000100800 */
[----:B----4-:R1:W-:Y:S01]  /*12c80*/  @P1 STL [R1], R4 ;  /* 0x0000000401001387 */ /* 0x0103e20000100800 */
[----:B0-----:R-:W-:Y:S01]  /*12c90*/  IMAD.U32 R0, RZ, RZ, UR4 ;  /* 0x00000004ff007e24 */ /* 0x001fe2000f8e00ff */
[----:B------:R-:W-:Y:S06]  /*12ca0*/  @P1 BRA `(.L_x_14139) ;  /* 0x0000000000201947 */ /* 0x000fec0003800000 */
[----:B------:R-:W-:Y:S02]  /*12cb0*/  ULDC UR4, c[0x0][0x288] ;  /* 0x0000a20000047ab9 */ /* 0x000fe40000000800 */
[----:B-1----:R-:W-:-:S05]  /*12cc0*/  IMAD.U32 R4, RZ, RZ, UR4 ;  /* 0x00000004ff047e24 */ /* 0x002fca000f8e00ff */
[----:B------:R0:W-:Y:S01]  /*12cd0*/  STL [R1], R4 ;  /* 0x0000000401007387 */ /* 0x0001e20000100800 */
[----:B------:R-:W-:Y:S05]  /*12ce0*/  @!P2 BRA `(.L_x_14139) ;  /* 0x000000000010a947 */ /* 0x000fea0003800000 */
[----:B------:R-:W2:Y:S04]  /*12cf0*/  LDG.E R5, desc[UR54][R2.64] ;  /* 0x0000003602057981 */ /* 0x000ea8000c1e1900 */
[----:B0-----:R-:W2:Y:S02]  /*12d00*/  LDG.E R4, desc[UR54][R2.64+0x4] ;  /* 0x0000043602047981 */ /* 0x001ea4000c1e1900 */
[----:B--2---:R-:W-:-:S05]  /*12d10*/  IMAD.IADD R2, R4, 0x1, -R5 ;  /* 0x0000000104027824 */ /* 0x004fca00078e0a05 */
[----:B------:R2:W-:Y:S02]  /*12d20*/  STL [R1], R2 ;  /* 0x0000000201007387 */ /* 0x0005e40000100800 */
.L_x_14139:
[----:B------:R-:W-:Y:S02]  /*12d30*/  ULDC.64 UR4, c[0x0][0xa20] ;  /* 0x0002880000047ab9 */ /* 0x000fe40000000a00 */
[----:B------:R-:W-:-:S04]  /*12d40*/  ISETP.NE.U32.AND P0, PT, RZ, UR4, PT ;  /* 0x00000004ff007c0c */ /* 0x000fc8000bf05070 */
[----:B------:R-:W-:-:S13]  /*12d50*/  ISETP.NE.AND.EX P0, PT, RZ, UR5, PT, P0 ;  /* 0x00000005ff007c0c */ /* 0x000fda000bf05300 */
[----:B------:R-:W-:Y:S05]  /*12d60*/  @!P0 BRA `(.L_x_14140) ;  /* 0x0000000000108947 */ /* 0x000fea0003800000 */
[----:B--2---:R-:W2:Y:S02]  /*12d70*/  LDC.64 R2, c[0x0][0xa20] ;  /* 0x00028800ff027b82 */ /* 0x004ea40000000a00 */
[----:B--2---:R-:W-:-:S05]  /*12d80*/  IMAD.WIDE R2, R19, 0x4, R2 ;  /* 0x0000000413027825 */ /* 0x004fca00078e0202 */
[----:B------:R2:W5:Y:S01]  /*12d90*/  LDG.E R0, desc[UR54][R2.64] ;  /* 0x0000003602007981 */ /* 0x000562000c1e1900 */
[----:B------:R-:W-:Y:S05]  /*12da0*/  BRA `(.L_x_14141) ;  /* 0x0000000000247947 */ /* 0x000fea0003800000 */
.L_x_14140:
[----:B------:R-:W-:Y:S02]  /*12db0*/  ULDC.64 UR4, c[0x0][0xa08] ;  /* 0x0002820000047ab9 */ /* 0x000fe40000000a00 */
[----:B------:R-:W-:-:S04]  /*12dc0*/  ISETP.NE.U32.AND P0, PT, RZ, UR4, PT ;  /* 0x00000004ff007c0c */ /* 0x000fc8000bf05070 */
[----:B------:R-:W-:-:S13]  /*12dd0*/  ISETP.NE.AND.EX P0, PT, RZ, UR5, PT, P0 ;  /* 0x00000005ff007c0c */ /* 0x000fda000bf05300 */
[----:B------:R-:W-:Y:S05]  /*12de0*/  @!P0 BRA `(.L_x_14141) ;  /* 0x0000000000148947 */ /* 0x000fea0003800000 */
[----:B--2---:R-:W2:Y:S02]  /*12df0*/  LDC.64 R2, c[0x0][0xa08] ;  /* 0x00028200ff027b82 */ /* 0x004ea40000000a00 */
[----:B--2---:R-:W-:-:S05]  /*12e00*/  IMAD.WIDE R2, R19, 0x4, R2 ;  /* 0x0000000413027825 */ /* 0x004fca00078e0202 */
[----:B------:R-:W2:Y:S04]  /*12e10*/  LDG.E R0, desc[UR54][R2.64] ;  /* 0x0000003602007981 */ /* 0x000ea8000c1e1900 */
[----:B------:R-:W2:Y:S02]  /*12e20*/  LDG.E R5, desc[UR54][R2.64+0x4] ;  /* 0x0000043602057981 */ /* 0x000ea4000c1e1900 */
[----:B--2---:R-:W-:-:S07]  /*12e30*/  IMAD.IADD R0, R5, 0x1, -R0 ;  /* 0x0000000105007824 */ /* 0x004fce00078e0a00 */
.L_x_14141:
[----:B------:R-:W3:Y:S01]  /*12e40*/  LDL R9, [R1] ;  /* 0x0000000001097983 */ /* 0x000ee20000100800 */
[----:B--2---:R-:W2:Y:S01]  /*12e50*/  LDC R2, c[0x0][0x448] ;  /* 0x00011200ff027b82 */ /* 0x004ea20000000800 */
[----:B-----5:R-:W-:Y:S01]  /*12e60*/  IMAD.IADD R8, R0, 0x1, -R24 ;  /* 0x0000000100087824 */ /* 0x020fe200078e0a18 */
[----:B------:R-:W-:Y:S01]  /*12e70*/  LOP3.LUT R23, R23, 0xfffffff7, RZ, 0xc0, !PT ;  /* 0xfffffff717177812 */ /* 0x000fe200078ec0ff */
[----:B------:R-:W-:-:S03]  /*12e80*/  IMAD R27, R17, 0xc0, RZ ;  /* 0x000000c0111b7824 */ /* 0x000fc600078e02ff */
[----:B------:R4:W-:Y:S01]  /*12e90*/  STL [R1+0xc], R8 ;  /* 0x00000c0801007387 */ /* 0x0009e20000100800 */
[----:B------:R-:W-:Y:S01]  /*12ea0*/  VIADD R7, R27, 0xbf ;  /* 0x000000bf1b077836 */ /* 0x000fe20000000000 */
[----:B--2---:R-:W-:Y:S02]  /*12eb0*/  ISETP.NE.AND P2, PT, R2, 0x1, PT ;  /* 0x000000010200780c */ /* 0x004fe40003f45270 */
[----:B------:R-:W2:Y:S11]  /*12ec0*/  LDC.64 R2, c[0x0][0x9e0] ;  /* 0x00027800ff027b82 */ /* 0x000eb60000000a00 */
[----:B------:R-:W4:Y:S01]  /*12ed0*/  @P2 LDC R6, c[0x0][0x44c] ;  /* 0x00011300ff062b82 */ /* 0x000f220000000800 */
[----:B------:R-:W-:-:S07]  /*12ee0*/  @P2 LOP3.LUT R23, R23, 0x8, RZ, 0xfc, !PT ;  /* 0x0000000817172812 */ /* 0x000fce00078efcff */
[----:B01----:R-:W0:Y:S01]  /*12ef0*/  @P2 LDC R4, c[0x0][0x450] ;  /* 0x00011400ff042b82 */ /* 0x003e220000000800 */
[----:B--2---:R-:W-:Y:S01]  /*12f00*/  ISETP.GE.AND P1, PT, R3, 0x1, PT ;  /* 0x000000010300780c */ /* 0x004fe20003f26270 */
[----:B----4-:R-:W-:-:S05]  /*12f10*/  @P2 IMAD.HI.U32 R5, R7, R6, RZ ;  /* 0x0000000607052227 */ /* 0x010fca00078e00ff */
[----:B0-----:R-:W-:Y:S02]  /*12f20*/  @P2 SHF.R.U32.HI R7, RZ, R4, R5 ;  /* 0x00000004ff072219 */ /* 0x001fe40000011605 */
[----:B---3--:R-:W-:-:S05]  /*12f30*/  IADD3 R0, R8, 0x1, -R9 ;  /* 0x0000000108007810 */ /* 0x008fca0007ffe809 */
        /* <DEDUP_REMOVED lines=14> */
.L_x_14144:
[----:B------:R-:W-:-:S13]  /*13020*/  ISETP.NE.AND P0, PT, R3, 0x1, PT ;  /* 0x000000010300780c */ /* 0x000fda0003f05270 */
[----:B------:R-:W0:Y:S02]  /*13030*/  @P0 LDC.64 R4, c[0x0][0x9e8] ;  /* 0x00027a00ff040b82 */ /* 0x000e240000000a00 */
[----:B0-----:R-:W-:-:S05]  /*13040*/  @P0 IMAD.HI.U32 R4, R0, R4, RZ ;  /* 0x0000000400040227 */ /* 0x001fca00078e00ff */
[----:B------:R-:W-:-:S07]  /*13050*/  @P0 SHF.R.U32.HI R0, RZ, R5, R4 ;  /* 0x00000005ff000219 */ /* 0x000fce0000011604 */
.L_x_14145:
[----:B------:R-:W-:Y:S05]  /*13060*/  BSYNC B0 ;  /* 0x0000000000007941 */ /* 0x000fea0003800000 */
.L_x_14143:
[----:B------:R-:W-:-:S05]  /*13070*/  IMAD R5, R0, R3, R3 ;  /* 0x0000000300057224 */ /* 0x000fca00078e0203 */
[----:B------:R-:W-:-:S07]  /*13080*/  VIMNMX R2, R2, R5, PT ;  /* 0x0000000502027248 */ /* 0x000fce0003fe0100 */
.L_x_14142:
        /* <DEDUP_REMOVED lines=28> */
.L_x_14148:
[----:B------:R-:W-:-:S13]  /*13250*/  ISETP.NE.AND P0, PT, R3, 0x1, PT ;  /* 0x000000010300780c */ /* 0x000fda0003f05270 */
[----:B------:R-:W0:Y:S02]  /*13260*/  @P0 LDC.64 R4, c[0x0][0x9e8] ;  /* 0x00027a00ff040b82 */ /* 0x000e240000000a00 */
[----:B0-----:R-:W-:-:S05]  /*13270*/  @P0 IMAD.HI.U32 R4, R6, R4, RZ ;  /* 0x0000000406040227 */ /* 0x001fca00078e00ff */
[----:B------:R-:W-:-:S07]  /*13280*/  @P0 SHF.R.U32.HI R6, RZ, R5, R4 ;  /* 0x00000005ff060219 */ /* 0x000fce0000011604 */
.L_x_14149:
[----:B------:R-:W-:Y:S05]  /*13290*/  BSYNC B0 ;  /* 0x0000000000007941 */ /* 0x000fea0003800000 */
.L_x_14147:
[----:B------:R-:W-:-:S05]  /*132a0*/  IMAD R3, R6, R3, RZ ;  /* 0x0000000306037224 */ /* 0x000fca00078e02ff */
[----:B------:R-:W-:-:S07]  /*132b0*/  VIMNMX R2, R2, R3, !PT ;  /* 0x0000000302027248 */ /* 0x000fce0007fe0100 */
.L_x_14146:
        /* <DEDUP_REMOVED lines=43> */
.L_x_14151:
[----:B------:R-:W-:Y:S05]  /*13570*/  BSYNC B0 ;  /* 0x0000000000007941 */ /* 0x000fea0003800000 */
.L_x_14150:
        /* <DEDUP_REMOVED lines=24> */
.L_x_14153:
        /* <DEDUP_REMOVED lines=20> */
.L_x_14156:
[----:B------:R-:W-:Y:S05]  /*13840*/  BSYNC B6 ;  /* 0x0000000000067941 */ /* 0x000fea0003800000 */
.L_x_14155:
        /* <DEDUP_REMOVED lines=20> */
.L_x_14159:
        /* <DEDUP_REMOVED lines=15> */
.L_x_14158:
[----:B------:R-:W-:Y:S05]  /*13a80*/  BSYNC B6 ;  /* 0x0000000000067941 */ /* 0x000fea0003800000 */
.L_x_14157:
[----:B------:R-:W-:Y:S01]  /*13a90*/  ULDC.64 UR4, c[0x0][0x9f8] ;  /* 0x00027e0000047ab9 */ /* 0x000fe20000000a00 */
[----:B------:R-:W2:Y:S01]  /*13aa0*/  LDL R17, [R1+0xc] ;  /* 0x00000c0001117983 */ /* 0x000ea20000100800 */
[----:B------:R-:W-:Y:S01]  /*13ab0*/  ISETP.NE.U32.AND P0, PT, RZ, UR4, PT ;  /* 0x00000004ff007c0c */ /* 0x000fe2000bf05070 */
[----:B------:R-:W-:Y:S01]  /*13ac0*/  IMAD.MOV.U32 R7, RZ, RZ, R19 ;  /* 0x000000ffff077224 */ /* 0x000fe200078e0013 */
[----:B------:R-:W0:Y:S02]  /*13ad0*/  LDC R6, c[0x0][0x430] ;  /* 0x00010c00ff067b82 */ /* 0x000e240000000800 */
[----:B------:R-:W-:-:S13]  /*13ae0*/  ISETP.NE.AND.EX P0, PT, RZ, UR5, PT, P0 ;  /* 0x00000005ff007c0c */ /* 0x000fda000bf05300 */
[----:B------:R-:W1:Y:S02]  /*13af0*/  @P0 LDC.64 R2, c[0x0][0x9f8] ;  /* 0x00027e00ff020b82 */ /* 0x000e640000000a00 */
[----:B-1----:R-:W-:-:S05]  /*13b00*/  @P0 IMAD.WIDE R2, R19, 0x4, R2 ;  /* 0x0000000413020825 */ /* 0x002fca00078e0202 */
[----:B------:R1:W3:Y:S01]  /*13b10*/  @P0 LDG.E R7, desc[UR54][R2.64] ;  /* 0x0000003602070981 */ /* 0x0002e2000c1e1900 */
[----:B0-----:R-:W-:Y:S01]  /*13b20*/  ISETP.NE.AND P1, PT, R6, 0x1, PT ;  /* 0x000000010600780c */ /* 0x001fe20003f25270 */
[----:B------:R-:W-:Y:S01]  /*13b30*/  VIADD R26, R26, 0xffffffff ;  /* 0xffffffff1a1a7836 */ /* 0x000fe20000000000 */
[----:B------:R-:W-:Y:S01]  /*13b40*/  LOP3.LUT R23, R23, 0xfffffffb, RZ, 0xc0, !PT ;  /* 0xfffffffb17177812 */ /* 0x000fe200078ec0ff */
[----:B------:R-:W0:Y:S02]  /*13b50*/  S2R R21, SR_TID.X ;  /* 0x0000000000157919 */ /* 0x000e240000002100 */
[----:B------:R-:W-:Y:S01]  /*13b60*/  IMAD.SHL.U32 R8, R26, 0x80, RZ ;  /* 0x000000801a087824 */ /* 0x000fe200078e00ff */
[----:B------:R-:W4:Y:S07]  /*13b70*/  S2R R20, SR_TID.X ;  /* 0x0000000000147919 */ /* 0x000f2e0000002100 */
[----:B-1----:R-:W1:Y:S01]  /*13b80*/  @P1 LDC R3, c[0x0][0x434] ;  /* 0x00010d00ff031b82 */ /* 0x002e620000000800 */
[----:B------:R-:W-:-:S07]  /*13b90*/  @P1 LOP3.LUT R23, R23, 0x4, RZ, 0xfc, !PT ;  /* 0x0000000417171812 */ /* 0x000fce00078efcff */
[----:B------:R-:W1:Y:S01]  /*13ba0*/  @P1 LDC R2, c[0x0][0x438] ;  /* 0x00010e00ff021b82 */ /* 0x000e620000000800 */
[----:B0-----:R-:W-:Y:S01]  /*13bb0*/  IMAD.SHL.U32 R21, R21, 0x10, RZ ;  /* 0x0000001015157824 */ /* 0x001fe200078e00ff */
[----:B----4-:R-:W-:-:S04]  /*13bc0*/  LOP3.LUT R20, R20, 0x7f, RZ, 0xc0, !PT ;  /* 0x0000007f14147812 */ /* 0x010fc800078ec0ff */
[----:B------:R-:W-:Y:S02]  /*13bd0*/  LOP3.LUT R21, R21, 0x70, RZ, 0xc0, !PT ;  /* 0x0000007015157812 */ /* 0x000fe400078ec0ff */
[----:B------:R-:W-:-:S04]  /*13be0*/  SHF.R.U32.HI R20, RZ, 0x3, R20 ;  /* 0x00000003ff147819 */ /* 0x000fc80000011614 */
[----:B------:R-:W-:-:S04]  /*13bf0*/  LOP3.LUT R0, R8, R20, R21, 0xfe, !PT ;  /* 0x0000001408007212 */ /* 0x000fc800078efe15 */
[C---:B--2---:R-:W-:Y:S01]  /*13c00*/  ISETP.GE.AND P0, PT, R0.reuse, R17, PT ;  /* 0x000000110000720c */ /* 0x044fe20003f06270 */
[----:B------:R-:W-:-:S04]  /*13c10*/  IMAD.IADD R0, R0, 0x1, R24 ;  /* 0x0000000100007824 */ /* 0x000fc800078e0218 */
[----:B-1----:R-:W-:-:S04]  /*13c20*/  @P1 IMAD.HI.U32 R3, R0, R3, RZ ;  /* 0x0000000300031227 */ /* 0x002fc800078e00ff */
[----:B------:R-:W-:Y:S01]  /*13c30*/  IMAD.MOV.U32 R4, RZ, RZ, R0 ;  /* 0x000000ffff047224 */ /* 0x000fe200078e0000 */
[----:B------:R-:W-:-:S03]  /*13c40*/  @P1 SHF.R.U32.HI R4, RZ, R2, R3 ;  /* 0x00000002ff041219 */ /* 0x000fc60000011603 */
[----:B------:R-:W0:Y:S02]  /*13c50*/  @!P0 LDC.64 R2, c[0x0][0x428] ;  /* 0x00010a00ff028b82 */ /* 0x000e240000000a00 */
[----:B------:R-:W-:-:S04]  /*13c60*/  IMAD.MOV R5, RZ, RZ, -R4 ;  /* 0x000000ffff057224 */ /* 0x000fc800078e0a04 */
[----:B------:R-:W-:Y:S01]  /*13c70*/  IMAD R0, R6, R5, R0 ;  /* 0x0000000506007224 */ /* 0x000fe200078e0200 */
[--C-:B------:R-:W-:Y:S02]  /*13c80*/  @!P0 SHF.R.S32.HI R5, RZ, 0x1f, R4.reuse ;  /* 0x0000001fff058819 */ /* 0x100fe40000011404 */
[----:B---3--:R-:W-:Y:S01]  /*13c90*/  SHF.R.S32.HI R6, RZ, 0x1f, R7 ;  /* 0x0000001fff067819 */ /* 0x008fe20000011407 */
[----:B------:R-:W-:Y:S01]  /*13ca0*/  STL [R1+0x4], R7 ;  /* 0x0000040701007387 */ /* 0x000fe20000100800 */
[----:B0-----:R-:W-:-:S03]  /*13cb0*/  @!P0 IMAD.WIDE.U32 R4, R7, R2, R4 ;  /* 0x0000000207048225 */ /* 0x001fc600078e0004 */
[----:B------:R0:W-:Y:S02]  /*13cc0*/  STL [R1+0x18], R6 ;  /* 0x0000180601007387 */ /* 0x0001e40000100800 */
[----:B0-----:R-:W-:-:S04]  /*13cd0*/  @!P0 IMAD R6, R6, R2, RZ ;  /* 0x0000000206068224 */ /* 0x001fc800078e02ff */
[----:B------:R-:W-:Y:S02]  /*13ce0*/  @!P0 IMAD R6, R7, R3, R6 ;  /* 0x0000000307068224 */ /* 0x000fe400078e0206 */
[----:B------:R-:W0:Y:S02]  /*13cf0*/  @!P0 LDC.64 R2, c[0x0][0x418] ;  /* 0x00010600ff028b82 */ /* 0x000e240000000a00 */
[----:B------:R-:W-:Y:S01]  /*13d00*/  @!P0 IMAD.IADD R5, R5, 0x1, R6 ;  /* 0x0000000105058824 */ /* 0x000fe200078e0206 */
[----:B0-----:R-:W-:-:S04]  /*13d10*/  @!P0 LEA R2, P1, R4, R2, 0x2 ;  /* 0x0000000204028211 */ /* 0x001fc800078210ff */
[----:B------:R-:W-:Y:S01]  /*13d20*/  @!P0 LEA.HI.X R3, R4, R3, R5, 0x2, P1 ;  /* 0x0000000304038211 */ /* 0x000fe200008f1405 */
[----:B------:R-:W-:-:S06]  /*13d30*/  IMAD.MOV.U32 R4, RZ, RZ, RZ ;  /* 0x000000ffff047224 */ /* 0x000fcc00078e00ff */
[----:B------:R0:W5:Y:S01]  /*13d40*/  @!P0 LDG.E R4, desc[UR54][R2.64] ;  /* 0x0000003602048981 */ /* 0x000162000c1e1900 */
[----:B------:R-:W-:Y:S01]  /*13d50*/  IMAD.U32 R7, RZ, RZ, UR37 ;  /* 0x00000025ff077e24 */ /* 0x000fe2000f8e00ff */
[----:B------:R-:W-:Y:S01]  /*13d60*/  UMOV UR4, 0xffffffff ;  /* 0xffffffff00047882 */ /* 0x000fe20000000000 */
[----:B------:R-:W-:-:S03]  /*13d70*/  LOP3.LUT R23, R23, 0xfffffffd, RZ, 0xc0, !PT ;  /* 0xfffffffd17177812 */ /* 0x000fc600078ec0ff */
[----:B------:R-:W-:-:S13]  /*13d80*/  ISETP.NE.AND P2, PT, R7, 0x3, PT ;  /* 0x000000030700780c */ /* 0x000fda0003f45270 */
[----:B------:R-:W-:Y:S01]  /*13d90*/  @P2 LOP3.LUT R23, R23, 0x2, RZ, 0xfc, !PT ;  /* 0x0000000217172812 */ /* 0x000fe200078efcff */
[----:B0-----:R-:W-:Y:S06]  /*13da0*/  BRA.DIV UR4, `(.L_x_14160) ;  /* 0x0000004604f87947 */ /* 0x001fec000b800000 */
.L_x_14226:
[----:B------:R-:W-:Y:S01]  /*13db0*/  LOP3.LUT R24, R18, 0xffff, RZ, 0xc0, !PT ;  /* 0x0000ffff12187812 */ /* 0x000fe200078ec0ff */
[----:B------:R-:W-:Y:S06]  /*13dc0*/  @!P2 BRA `(.L_x_14161) ;  /* 0x000000000004a947 */ /* 0x000fec0003800000 */
[----:B------:R-:W-:Y:S01]  /*13dd0*/  BPT.TRAP 0x1 ;  /* 0x000000040000795c */ /* 0x000fe20000300000 */
.L_x_14161:
        /* <DEDUP_REMOVED lines=23> */
.L_x_14227:
[----:B------:R-:W-:Y:S05]  /*13f50*/  BSYNC B0 ;  /* 0x0000000000007941 */ /* 0x000fea0003800000 */
.L_x_14162:
[----:B------:R-:W2:Y:S01]  /*13f60*/  LDL R10, [R1+0xc] ;  /* 0x00000c00010a7983 */ /* 0x000ea20000100800 */
[----:B------:R-:W-:Y:S01]  /*13f70*/  ULDC.64 UR4, c[0x0][0x300] ;  /* 0x0000c00000047ab9 */ /* 0x000fe20000000a00 */
[----:B------:R-:W-:Y:S01]  /*13f80*/  ULDC.64 UR6, c[0x0][0x2e8] ;  /* 0x0000ba0000067ab9 */ /* 0x000fe20000000a00 */
[----:B------:R-:W-:Y:S01]  /*13f90*/  IMAD R6, R6, UR4, RZ ;  /* 0x0000000406067c24 */ /* 0x000fe2000f8e02ff */
[----:B------:R-:W1:Y:S01]  /*13fa0*/  S2R R9, SR_TID.X ;  /* 0x0000000000097919 */ /* 0x000e620000002100 */
[C---:B0-----:R-:W-:Y:S01]  /*13fb0*/  IMAD.WIDE.U32 R2, R0.reuse, UR4, RZ ;  /* 0x0000000400027c25 */ /* 0x041fe2000f8e00ff */
[----:B------:R-:W-:Y:S01]  /*13fc0*/  LOP3.LUT R23, R23, 0xfffffffe, RZ, 0xc0, !PT ;  /* 0xfffffffe17177812 */ /* 0x000fe200078ec0ff */
[----:B------:R-:W0:Y:S02]  /*13fd0*/  S2R R11, SR_TID.X ;  /* 0x00000000000b7919 */ /* 0x000e240000002100 */
        /* <DEDUP_REMOVED lines=8> */
[C---:B------:R-:W-:Y:S01]  /*14060*/  IMAD.WIDE.U32 R2, R24.reuse, UR4, R2 ;  /* 0x0000000418027c25 */ /* 0x040fe2000f8e0002 */
[----:B------:R-:W-:Y:S02]  /*14070*/  ULDC UR4, c[0x0][0x2f4] ;  /* 0x0000bd0000047ab9 */ /* 0x000fe40000000800 */
[----:B------:R-:W-:Y:S01]  /*14080*/  ISETP.GE.AND P2, PT, R29, UR4, PT ;  /* 0x000000041d007c0c */ /* 0x000fe2000bf46270 */
[----:B------:R-:W-:Y:S01]  /*14090*/  IMAD R3, R24, UR5, R3 ;  /* 0x0000000518037c24 */ /* 0x000fe2000f8e0203 */
[----:B------:R-:W-:Y:S01]  /*140a0*/  LEA R0, P0, R2, UR6, 0x1 ;  /* 0x0000000602007c11 */ /* 0x000fe2000f8008ff */
[----:B------:R-:W-:-:S03]  /*140b0*/  UMOV UR4, 0xffffffff ;  /* 0xffffffff00047882 */ /* 0x000fc60000000000 */
[----:B------:R-:W-:Y:S02]  /*140c0*/  LEA.HI.X R2, R2, UR7, R3, 0x1, P0 ;  /* 0x0000000702027c11 */ /* 0x000fe400080f0c03 */
[----:B-1----:R-:W-:-:S04]  /*140d0*/  LOP3.LUT R9, R9, 0x7f, RZ, 0xc0, !PT ;  /* 0x0000007f09097812 */ /* 0x002fc800078ec0ff */
[----:B------:R-:W-:Y:S02]  /*140e0*/  SHF.R.U32.HI R9, RZ, 0x3, R9 ;  /* 0x00000003ff097819 */ /* 0x000fe40000011609 */
[----:B------:R-:W-:Y:S02]  /*140f0*/  @P2 LOP3.LUT R23, R23, 0x1, RZ, 0xfc, !PT ;  /* 0x0000000117172812 */ /* 0x000fe400078efcff */
[----:B--2---:R-:W-:Y:S01]  /*14100*/  IADD3 R4, -R9, R10, -R8 ;  /* 0x0000000a09047210 */ /* 0x004fe20007ffe908 */
[C---:B0-----:R-:W-:Y:S02]  /*14110*/  IMAD.SHL.U32 R9, R11.reuse, 0x8, RZ ;  /* 0x000000080b097824 */ /* 0x041fe400078e00ff */
[----:B------:R-:W-:Y:S01]  /*14120*/  IMAD.SHL.U32 R10, R11, 0x8, RZ ;  /* 0x000000080b0a7824 */ /* 0x000fe200078e00ff */
[----:B------:R-:W-:Y:S02]  /*14130*/  ISETP.GE.AND P0, PT, R4, 0x1, PT ;  /* 0x000000010400780c */ /* 0x000fe40003f06270 */
[----:B------:R-:W-:-:S04]  /*14140*/  LOP3.LUT R9, R9, 0x1f8, RZ, 0xc0, !PT ;  /* 0x000001f809097812 */ /* 0x000fc800078ec0ff */
[----:B------:R-:W-:-:S04]  /*14150*/  LOP3.LUT R9, R9, 0x38, R11, 0x78, !PT ;  /* 0x0000003809097812 */ /* 0x000fc800078e780b */
[----:B------:R-:W-:-:S05]  /*14160*/  LOP3.LUT R9, R9, 0x200, R10, 0xf8, !PT ;  /* 0x0000020009097812 */ /* 0x000fca00078ef80a */
        /* <DEDUP_REMOVED lines=74> */
.L_x_14245:
        /* <DEDUP_REMOVED lines=10> */
.L_x_14165:
        /* <DEDUP_REMOVED lines=11> */
.L_x_14166:
[----:B0-----:R0:W5:Y:S01]  /*14760*/  LDL.LU R3, [R1+0x20] ;  /* 0x0000200001037983 */ /* 0x0011620000300800 */
[----:B------:R0:W-:Y:S02]  /*14770*/  SYNCS.ARRIVE.TRANS64.A1T0 RZ, [R5+URZ+0x16830], RZ ;  /* 0x016830ff05ff79a7 */ /* 0x0001e4000810003f */
[----:B------:R-:W-:Y:S05]  /*14780*/  WARPSYNC.ALL ;  /* 0x0000000000007948 */ /* 0x000fea0003800000 */
[----:B------:R-:W-:Y:S01]  /*14790*/  ULDC.64 UR4, c[0x0][0x298] ;  /* 0x0000a60000047ab9 */ /* 0x000fe20000000a00 */
[----:B------:R-:W-:Y:S01]  /*147a0*/  VIADD R2, R22, 0x8400 ;  /* 0x0000840016027836 */ /* 0x000fe20000000000 */
[----:B------:R-:W-:Y:S01]  /*147b0*/  BSSY B6, `(.L_x_14167) ;  /* 0x000001b000067945 */ /* 0x000fe20003800000 */
[----:B------:R-:W-:Y:S03]  /*147c0*/  BAR.SYNC.DEFER_BLOCKING 0x8, 0x200 ;  /* 0x0208000000007b1d */ /* 0x000fe60000010000 */
[----:B------:R-:W-:-:S02]  /*147d0*/  LOP3.LUT P0, RZ, R2, 0x3ff, RZ, 0xc0, !PT ;  /* 0x000003ff02ff7812 */ /* 0x000fc4000780c0ff */
[----:B-----5:R-:W-:-:S05]  /*147e0*/  SHF.R.S32.HI R0, RZ, 0x1f, R3 ;  /* 0x0000001fff007819 */ /* 0x020fca0000011403 */
[----:B------:R-:W-:-:S04]  /*147f0*/  IMAD R0, R0, UR4, RZ ;  /* 0x0000000400007c24 */ /* 0x000fc8000f8e02ff */
[C---:B------:R-:W-:Y:S02]  /*14800*/  IMAD R0, R3.reuse, UR5, R0 ;  /* 0x0000000503007c24 */ /* 0x040fe4000f8e0200 */
[----:B------:R-:W-:-:S04]  /*14810*/  IMAD.WIDE.U32 R2, R3, UR4, RZ ;  /* 0x0000000403027c25 */ /* 0x000fc8000f8e00ff */
[----:B------:R-:W-:Y:S01]  /*14820*/  IMAD.IADD R0, R3, 0x1, R0 ;  /* 0x0000000103007824 */ /* 0x000fe200078e0200 */
        /* <DEDUP_REMOVED lines=9> */
[----:B0-----:R-:W-:Y:S02]  /*148c0*/  IMAD.U32 R5, RZ, RZ, UR7 ;  /* 0x00000007ff057e24 */ /* 0x001fe4000f8e00ff */
        /* <DEDUP_REMOVED lines=9> */
.L_x_14168:
[----:B------:R-:W-:Y:S05]  /*14960*/  BSYNC B6 ;  /* 0x0000000000067941 */ /* 0x000fea0003800000 */
.L_x_14167:
[----:B-1----:R-:W2:Y:S01]  /*14970*/  LDL.LU R2, [R1+0x2c] ;  /* 0x00002c0001027983 */ /* 0x002ea20000300800 */
[----:B------:R-:W1:Y:S01]  /*14980*/  LDC R4, c[0x0][0x448] ;  /* 0x00011200ff047b82 */ /* 0x000e620000000800 */
[----:B------:R-:W-:Y:S01]  /*14990*/  LOP3.LUT P6, RZ, R23, 0x10, RZ, 0xc0, !PT ;  /* 0x0000001017ff7812 */ /* 0x000fe200078cc0ff */
[----:B------:R-:W-:Y:S01]  /*149a0*/  ULDC.64 UR4, c[0x0][0x2d8] ;  /* 0x0000b60000047ab9 */ /* 0x000fe20000000a00 */
[----:B------:R-:W3:Y:S01]  /*149b0*/  LDL.LU.64 R20, [R1+0x20] ;  /* 0x0000200001147983 */ /* 0x000ee20000300a00 */
[----:B0-----:R-:W-:Y:S01]  /*149c0*/  SHF.R.S32.HI R5, RZ, 0x1f, R19 ;  /* 0x0000001fff057819 */ /* 0x001fe20000011413 */
[----:B------:R-:W-:Y:S01]  /*149d0*/  ULDC.64 UR6, c[0x0][0x2e0] ;  /* 0x0000b80000067ab9 */ /* 0x000fe20000000a00 */
[----:B------:R-:W-:Y:S01]  /*149e0*/  SEL R0, R19, RZ, !P6 ;  /* 0x000000ff13007207 */ /* 0x000fe20007000000 */
[----:B------:R0:W5:Y:S01]  /*149f0*/  LDL R10, [R1+0x1c] ;  /* 0x00001c00010a7983 */ /* 0x0001620000100800 */
[----:B------:R-:W-:Y:S01]  /*14a00*/  SEL R5, R5, RZ, !P6 ;  /* 0x000000ff05057207 */ /* 0x000fe20007000000 */
[----:B------:R-:W4:Y:S01]  /*14a10*/  LDC R9, c[0x0][0x448] ;  /* 0x00011200ff097b82 */ /* 0x000f220000000800 */
[----:B------:R-:W-:-:S03]  /*14a20*/  ULDC.64 UR8, c[0x0][0x280] ;  /* 0x0000a00000087ab9 */ /* 0x000fc60000000a00 */
[----:B------:R-:W-:-:S04]  /*14a30*/  IMAD R5, R5, UR6, RZ ;  /* 0x0000000605057c24 */ /* 0x000fc8000f8e02ff */
[----:B------:R-:W-:Y:S01]  /*14a40*/  IMAD R5, R0, UR7, R5 ;  /* 0x0000000700057c24 */ /* 0x000fe2000f8e0205 */
[----:B-1----:R-:W-:-:S13]  /*14a50*/  ISETP.NE.AND P6, PT, R4, 0x1, PT ;  /* 0x000000010400780c */ /* 0x002fda0003fc5270 */
[----:B------:R-:W1:Y:S08]  /*14a60*/  @P6 LDC R4, c[0x0][0x450] ;  /* 0x00011400ff046b82 */ /* 0x000e700000000800 */
[----:B------:R-:W0:Y:S01]  /*14a70*/  @P6 LDC R8, c[0x0][0x44c] ;  /* 0x00011300ff086b82 */ /* 0x000e220000000800 */
[----:B--2---:R-:W-:Y:S01]  /*14a80*/  IMAD.MOV.U32 R3, RZ, RZ, R2 ;  /* 0x000000ffff037224 */ /* 0x004fe200078e0002 */
[----:B---3--:R-:W2:Y:S01]  /*14a90*/  S2R R21, SR_TID.X ;  /* 0x0000000000157919 */ /* 0x008ea20000002100 */
[----:B------:R-:W-:-:S02]  /*14aa0*/  IMAD.MOV.U32 R2, RZ, RZ, R20 ;  /* 0x000000ffff027224 */ /* 0x000fc400078e0014 */
[----:B------:R-:W3:Y:S02]  /*14ab0*/  S2R R20, SR_TID.X ;  /* 0x0000000000147919 */ /* 0x000ee40000002100 */
[----:B------:R-:W-:-:S04]  /*14ac0*/  IMAD.WIDE.U32 R2, R24, UR4, R2 ;  /* 0x0000000418027c25 */ /* 0x000fc8000f8e0002 */
[----:B------:R-:W-:Y:S01]  /*14ad0*/  IMAD R3, R24, UR5, R3 ;  /* 0x0000000518037c24 */ /* 0x000fe2000f8e0203 */
[----:B------:R-:W-:Y:S01]  /*14ae0*/  ULDC.64 UR4, c[0x0][0x2d0] ;  /* 0x0000b40000047ab9 */ /* 0x000fe20000000a00 */
[----:B------:R-:W-:Y:S01]  /*14af0*/  IMAD.WIDE.U32 R2, R0, UR6, R2 ;  /* 0x0000000600027c25 */ /* 0x000fe2000f8e0002 */
[----:B------:R-:W-:Y:S01]  /*14b00*/  ULDC.64 UR6, c[0x0][0x2c8] ;  /* 0x0000b20000067ab9 */ /* 0x000fe20000000a00 */
[----:B------:R-:W4:Y:S02]  /*14b10*/  @P6 LDC R0, c[0x0][0x44c] ;  /* 0x00011300ff006b82 */ /* 0x000f240000000800 */
[----:B------:R-:W-:Y:S02]  /*14b20*/  IMAD.IADD R3, R3, 0x1, R5 ;  /* 0x0000000103037824 */ /* 0x000fe400078e0205 */
[----:B--2---:R-:W-:Y:S01]  /*14b30*/  IMAD.SHL.U32 R21, R21, 0x10, RZ ;  /* 0x0000001015157824 */ /* 0x004fe200078e00ff */
[----:B---3--:R-:W-:-:S04]  /*14b40*/  LOP3.LUT R20, R20, 0x7f, RZ, 0xc0, !PT ;  /* 0x0000007f14147812 */ /* 0x008fc800078ec0ff */
[----:B------:R-:W-:Y:S02]  /*14b50*/  LOP3.LUT R21, R21, 0x70, RZ, 0xc0, !PT ;  /* 0x0000007015157812 */ /* 0x000fe400078ec0ff */
[----:B------:R-:W-:-:S04]  /*14b60*/  SHF.R.U32.HI R20, RZ, 0x3, R20 ;  /* 0x00000003ff147819 */ /* 0x000fc80000011614 */
[----:B------:R-:W-:Y:S02]  /*14b70*/  LOP3.LUT R20, R20, R21, RZ, 0xfc, !PT ;  /* 0x0000001514147212 */ /* 0x000fe400078efcff */
[----:B------:R2:W5:Y:S03]  /*14b80*/  LDL R21, [R1] ;  /* 0x0000000001157983 */ /* 0x0005660000100800 */
[----:B------:R-:W-:-:S04]  /*14b90*/  IMAD.IADD R6, R20, 0x1, R27 ;  /* 0x0000000114067824 */ /* 0x000fc800078e021b */
[----:B----4-:R-:W-:-:S04]  /*14ba0*/  @P6 IMAD.HI.U32 R0, R6, R0, RZ ;  /* 0x0000000006006227 */ /* 0x010fc800078e00ff */
        /* <DEDUP_REMOVED lines=13> */
[----:B------:R-:W-:-:S03]  /*14c80*/  LEA R0, P0, R4, UR8, 0x1 ;  /* 0x0000000804007c11 */ /* 0x000fc6000f8008ff */
[----:B------:R-:W-:-:S05]  /*14c90*/  IMAD.IADD R5, R5, 0x1, R7 ;  /* 0x0000000105057824 */ /* 0x000fca00078e0207 */
[----:B------:R-:W-:Y:S02]  /*14ca0*/  LEA.HI.X R4, R4, UR9, R5, 0x1, P0 ;  /* 0x0000000904047c11 */ /* 0x000fe400080f0c05 */
[----:B------:R-:W1:Y:S01]  /*14cb0*/  @P6 LDC R5, c[0x0][0x450] ;  /* 0x00011400ff056b82 */ /* 0x000e620000000800 */
[----:B------:R-:W-:-:S04]  /*14cc0*/  VIADD R7, R6, 0x80 ;  /* 0x0000008006077836 */ /* 0x000fc80000000000 */
[----:B0-----:R-:W-:-:S04]  /*14cd0*/  @P6 IMAD.HI.U32 R8, R7, R8, RZ ;  /* 0x0000000807086227 */ /* 0x001fc800078e00ff */
[----:B------:R-:W-:Y:S01]  /*14ce0*/  IMAD.MOV.U32 R6, RZ, RZ, R7 ;  /* 0x000000ffff067224 */ /* 0x000fe200078e0007 */
[----:B------:R-:W0:Y:S01]  /*14cf0*/  S2R R20, SR_TID.X ;  /* 0x0000000000147919 */ /* 0x000e220000002100 */
[----:B-1----:R-:W-:-:S05]  /*14d00*/  @P6 SHF.R.U32.HI R6, RZ, R5, R8 ;  /* 0x00000005ff066219 */ /* 0x002fca0000011608 */
        /* <DEDUP_REMOVED lines=16> */
[----:B0-----:R-:W-:Y:S02]  /*14e10*/  LOP3.LUT R20, R20, 0x7f, RZ, 0xc0, !PT ;  /* 0x0000007f14147812 */ /* 0x001fe400078ec0ff */
[----:B------:R-:W-:Y:S02]  /*14e20*/  LEA.HI.X R2, R2, UR9, R6, 0x1, P1 ;  /* 0x0000000902027c11 */ /* 0x000fe400088f0c06 */
[----:B------:R-:W-:Y:S01]  /*14e30*/  SHF.R.U32.HI R20, RZ, 0x3, R20 ;  /* 0x00000003ff147819 */ /* 0x000fe20000011614 */
[----:B--2---:R-:W-:Y:S06]  /*14e40*/  BRA.DIV UR4, `(.L_x_14169) ;  /* 0x0000004204c87947 */ /* 0x004fec000b800000 */
        /* <DEDUP_REMOVED lines=106> */
.L_x_14270:
[----:B------:R-:W-:-:S05]  /*154f0*/  VIADD R27, R27, 0xb0 ;  /* 0x000000b01b1b7836 */ /* 0x000fca0000000000 */
        /* <DEDUP_REMOVED lines=9> */
.L_x_14170:
        /* <DEDUP_REMOVED lines=14> */
[----:B------:R-:W2:Y:S01]  /*15670*/  LDL.LU R4, [R1+0x28] ;  /* 0x0000280001047983 */ /* 0x000ea20000300800 */
[----:B------:R1:W-:Y:S03]  /*15680*/  SYNCS.ARRIVE.TRANS64.A1T0 RZ, [R22+URZ+0x16800], RZ ;  /* 0x016800ff16ff79a7 */ /* 0x0003e6000810003f */
[----:B0-----:R-:W3:Y:S01]  /*15690*/  LDL R2, [R1+0x10] ;  /* 0x0000100001027983 */ /* 0x001ee20000100800 */
[----:B------:R-:W-:Y:S01]  /*156a0*/  BSSY B0, `(.L_x_14171) ;  /* 0x0000005000007945 */ /* 0x000fe20003800000 */
[----:B------:R-:W0:Y:S01]  /*156b0*/  SYNCS.PHASECHK.TRANS64.TRYWAIT P0, [R22+URZ+0x16820], R3 ;  /* 0x01682003160075a7 */ /* 0x000e22000800017f */
[----:B--2---:R-:W-:-:S05]  /*156c0*/  VIADD R7, R4, 0xfffffffe ;  /* 0xfffffffe04077836 */ /* 0x004fca0000000000 */
[----:B---3--:R-:W-:Y:S01]  /*156d0*/  ISETP.GE.AND P1, PT, R7, R2, PT ;  /* 0x000000020700720c */ /* 0x008fe20003f26270 */
[----:B01----:R-:W-:-:S12]  /*156e0*/  @!P0 BRA `(.L_x_14172) ;  /* 0x0000004800848947 */ /* 0x003fd80003800000 */
.L_x_14271:
[----:B------:R-:W-:Y:S05]  /*156f0*/  BSYNC B0 ;  /* 0x0000000000007941 */ /* 0x000fea0003800000 */
.L_x_14171:
[----:B------:R-:W-:Y:S04]  /*15700*/  BSSY B0, `(.L_x_14173) ;  /* 0x00000ff000007945 */ /* 0x000fe80003800000 */
[----:B------:R-:W-:Y:S05]  /*15710*/  @!P1 BRA `(.L_x_14174) ;  /* 0x0000000c00f49947 */ /* 0x000fea0003800000 */
[----:B------:R1:W-:Y:S01]  /*15720*/  STL [R1], R26 ;  /* 0x0000001a01007387 */ /* 0x0003e20000100800 */
[----:B------:R-:W-:Y:S01]  /*15730*/  ULDC UR4, c[0x0][0x2f4] ;  /* 0x0000bd0000047ab9 */ /* 0x000fe20000000800 */
[----:B------:R-:W-:Y:S01]  /*15740*/  IMAD.MOV.U32 R6, RZ, RZ, R25 ;  /* 0x000000ffff067224 */ /* 0x000fe200078e0019 */
[----:B------:R-:W-:Y:S01]  /*15750*/  ISETP.GE.AND P1, PT, R29, UR4, PT ;  /* 0x000000041d007c0c */ /* 0x000fe2000bf26270 */
[----:B------:R-:W-:-:S12]  /*15760*/  IMAD.MOV.U32 R20, RZ, RZ, R28 ;  /* 0x000000ffff147224 */ /* 0x000fd800078e001c */
.L_x_14187:
[----:B------:R-:W2:Y:S01]  /*15770*/  LDL R9, [R1+0x14] ;  /* 0x0000140001097983 */ /* 0x000ea20000100800 */
[----:B0-----:R-:W0:Y:S03]  /*15780*/  LDC R3, c[0x0][0x430] ;  /* 0x00010c00ff037b82 */ /* 0x001e260000000800 */
[----:B------:R-:W3:Y:S04]  /*15790*/  LDL R8, [R1+0x18] ;  /* 0x0000180001087983 */ /* 0x000ee80000100800 */
[----:B------:R-:W4:Y:S01]  /*157a0*/  LDL R5, [R1+0x4] ;  /* 0x0000040001057983 */ /* 0x000f220000100800 */
[----:B------:R-:W5:Y:S01]  /*157b0*/  S2R R2, SR_TID.X ;  /* 0x0000000000027919 */ /* 0x000f620000002100 */
[----:B0-----:R-:W-:-:S13]  /*157c0*/  ISETP.NE.AND P0, PT, R3, 0x1, PT ;  /* 0x000000010300780c */ /* 0x001fda0003f05270 */
[----:B------:R-:W0:Y:S01]  /*157d0*/  @P0 LDC R4, c[0x0][0x434] ;  /* 0x00010d00ff040b82 */ /* 0x000e220000000800 */
[----:B-----5:R-:W-:-:S04]  /*157e0*/  LOP3.LUT R0, R2, 0x7f, RZ, 0xc0, !PT ;  /* 0x0000007f02007812 */ /* 0x020fc800078ec0ff */
[----:B------:R-:W-:-:S03]  /*157f0*/  SHF.R.U32.HI R3, RZ, 0x3, R0 ;  /* 0x00000003ff037819 */ /* 0x000fc60000011600 */
[----:B------:R-:W5:Y:S01]  /*15800*/  @P0 LDC R0, c[0x0][0x438] ;  /* 0x00010e00ff000b82 */ /* 0x000f620000000800 */
        /* <DEDUP_REMOVED lines=8> */
[----:B-----5:R-:W-:-:S05]  /*15890*/  @P0 SHF.R.U32.HI R2, RZ, R0, R4 ;  /* 0x00000000ff020219 */ /* 0x020fca0000011604 */
[----:B------:R-:W-:-:S04]  /*158a0*/  IMAD.MOV R0, RZ, RZ, -R2 ;  /* 0x000000ffff007224 */ /* 0x000fc800078e0a02 */
[----:B------:R-:W-:Y:S01]  /*158b0*/  IMAD R0, R0, UR4, R3 ;  /* 0x0000000400007c24 */ /* 0x000fe2000f8e0203 */
[----:B------:R-:W-:Y:S01]  /*158c0*/  ULDC.64 UR4, c[0x0][0x428] ;  /* 0x00010a0000047ab9 */ /* 0x000fe20000000a00 */
        /* <DEDUP_REMOVED lines=14> */
[----:B-1----:R-:W-:Y:S01]  /*159b0*/  IMAD.MOV.U32 R26, RZ, RZ, R7 ;  /* 0x000000ffff1a7224 */ /* 0x002fe200078e0007 */
[----:B------:R-:W-:Y:S02]  /*159c0*/  SEL R25, R25, RZ, P0 ;  /* 0x000000ff19197207 */ /* 0x000fe40000000000 */
[----:B------:R-:W-:Y:S02]  /*159d0*/  LOP3.LUT R28, R20, R28, RZ, 0x3c, !PT ;  /* 0x0000001c141c7212 */ /* 0x000fe400078e3cff */
[----:B--2---:R-:W-:Y:S01]  /*159e0*/  SHF.R.S32.HI R27, RZ, 0x1f, R4 ;  /* 0x0000001fff1b7819 */ /* 0x004fe20000011404 */
[----:B------:R-:W-:Y:S06]  /*159f0*/  @!P2 BRA `(.L_x_14175) ;  /* 0x000000000004a947 */ /* 0x000fec0003800000 */
[----:B------:R-:W-:Y:S01]  /*15a00*/  BPT.TRAP 0x1 ;  /* 0x000000040000795c */ /* 0x000fe20000300000 */
.L_x_14175:
[----:B------:R-:W-:Y:S01]  /*15a10*/  IMAD R5, R25, 0x8, R22 ;  /* 0x0000000819057824 */ /* 0x000fe200078e0216 */
[----:B------:R-:W-:Y:S01]  /*15a20*/  SHF.L.U32 R2, R28, 0x1f, RZ ;  /* 0x0000001f1c027819 */ /* 0x000fe200000006ff */
[----:B------:R-:W-:Y:S03]  /*15a30*/  BSSY B1, `(.L_x_14176) ;  /* 0x0000003000017945 */ /* 0x000fe60003800000 */
[----:B------:R-:W0:Y:S02]  /*15a40*/  SYNCS.PHASECHK.TRANS64.TRYWAIT P0, [R5+URZ+0x16840], R2 ;  /* 0x01684002050075a7 */ /* 0x000e24000800017f */
[----:B0-----:R-:W-:Y:S05]  /*15a50*/  @!P0 BRA `(.L_x_14177) ;  /* 0x0000004400bc8947 */ /* 0x001fea0003800000 */
.L_x_14272:
[----:B------:R-:W-:Y:S05]  /*15a60*/  BSYNC B1 ;  /* 0x0000000000017941 */ /* 0x000fea0003800000 */
.L_x_14176:
[----:B------:R-:W1:Y:S01]  /*15a70*/  S2R R8, SR_TID.X ;  /* 0x0000000000087919 */ /* 0x000e620000002100 */
[----:B------:R-:W-:Y:S01]  /*15a80*/  SHF.R.S32.HI R21, RZ, 0x1f, R0 ;  /* 0x0000001fff157819 */ /* 0x000fe20000011400 */
[----:B------:R-:W-:Y:S01]  /*15a90*/  ULDC.64 UR4, c[0x0][0x300] ;  /* 0x0000c00000047ab9 */ /* 0x000fe20000000a00 */
[----:B------:R-:W-:Y:S01]  /*15aa0*/  ULDC.64 UR6, c[0x0][0x2e8] ;  /* 0x0000ba0000067ab9 */ /* 0x000fe20000000a00 */
[----:B0-----:R-:W-:Y:S01]  /*15ab0*/  IMAD.WIDE.U32 R2, R0, UR4, RZ ;  /* 0x0000000400027c25 */ /* 0x001fe2000f8e00ff */
[----:B------:R-:W-:-:S03]  /*15ac0*/  LOP3.LUT P2, RZ, R23, 0x1, RZ, 0xc0, !PT ;  /* 0x0000000117ff7812 */ /* 0x000fc6000784c0ff */
        /* <DEDUP_REMOVED lines=16> */
[C---:B------:R-:W-:Y:S02]  /*15bd0*/  LEA R8, P0, R2.reuse, UR6, 0x1 ;  /* 0x0000000602087c11 */ /* 0x040fe4000f8008ff */
[----:B------:R-:W-:Y:S02]  /*15be0*/  LOP3.LUT R9, R9, 0x200, R11, 0xf8, !PT ;  /* 0x0000020009097812 */ /* 0x000fe400078ef80b */
[----:B------:R-:W-:-:S03]  /*15bf0*/  LEA.HI.X R10, R2, UR7, R10, 0x1, P0 ;  /* 0x00000007020a7c11 */ /* 0x000fc600080f0c0a */
[----:B------:R-:W-:Y:S01]  /*15c00*/  IMAD R9, R25, 0x2000, R9 ;  /* 0x0000200019097824 */ /* 0x000fe200078e0209 */
[----:B------:R-:W-:Y:S06]  /*15c10*/  BRA.DIV UR4, `(.L_x_14178) ;  /* 0x0000004604607947 */ /* 0x000fec000b800000 */
        /* <DEDUP_REMOVED lines=40> */
.L_x_14290:
[----:B-1----:R-:W-:-:S05]  /*15ea0*/  IADD3 R2, P0, R2, R7, RZ ;  /* 0x0000000702027210 */ /* 0x002fca0007f1e0ff */
[----:B------:R-:W-:Y:S01]  /*15eb0*/  IMAD.X R3, RZ, RZ, R10, P0 ;  /* 0x000000ffff037224 */ /* 0x000fe200000e060a */
[----:B------:R-:W-:-:S04]  /*15ec0*/  PLOP3.LUT P0, PT, PT, PT, PT, 0x80, 0x0 ;  /* 0x000000000000781c */ /* 0x000fc80003f0f070 */
[----:B------:R-:W-:Y:S01]  /*15ed0*/  @!PT LDS RZ, [RZ] ;  /* 0x00000000fffff984 */ /* 0x000fe20000000800 */
[----:B------:R-:W-:Y:S01]  /*15ee0*/  @!PT LDS RZ, [RZ] ;  /* 0x00000000fffff984 */ /* 0x000fe20000000800 */
[----:B------:R-:W-:Y:S01]  /*15ef0*/  @!PT LDS RZ, [RZ] ;  /* 0x00000000fffff984 */ /* 0x000fe20000000800 */
[----:B------:R1:W-:Y:S01]  /*15f00*/  LDGSTS.E.BYPASS.LTC128B.128 [R9+0x11c00], desc[UR54][R2.64], !P2 ;  /* 0x11c0000002097fae */ /* 0x0003e2000d101d76 */
[----:B------:R-:W-:-:S08]  /*15f10*/  NOP ;  /* 0x0000000000007918 */ /* 0x000fd00000000000 */
.L_x_14179:
        /* <DEDUP_REMOVED lines=11> */
.L_x_14180:
[----:B------:R1:W-:Y:S01]  /*15fd0*/  SYNCS.ARRIVE.TRANS64.A1T0 RZ, [R5+URZ+0x16830], RZ ;  /* 0x016830ff05ff79a7 */ /* 0x0003e2000810003f */
[----:B------:R-:W-:Y:S05]  /*15fe0*/  @!P3 BRA `(.L_x_14181) ;  /* 0x000000000004b947 */ /* 0x000fea0003800000 */
[----:B------:R-:W-:Y:S01]  /*15ff0*/  BPT.TRAP 0x1 ;  /* 0x000000040000795c */ /* 0x000fe20000300000 */
.L_x_14181:
[----:B------:R-:W-:Y:S01]  /*16000*/  SHF.L.U32 R2, R20, 0x1f, RZ ;  /* 0x0000001f14027819 */ /* 0x000fe200000006ff */
[----:B-1----:R-:W-:Y:S01]  /*16010*/  IMAD R5, R6, 0x8, R22 ;  /* 0x0000000806057824 */ /* 0x002fe200078e0216 */
[----:B------:R-:W-:Y:S03]  /*16020*/  BSSY B1, `(.L_x_14182) ;  /* 0x0000003000017945 */ /* 0x000fe60003800000 */
[----:B------:R-:W1:Y:S02]  /*16030*/  SYNCS.PHASECHK.TRANS64.TRYWAIT P0, [R5+URZ+0x16860], R2 ;  /* 0x01686002050075a7 */ /* 0x000e64000800017f */
[----:B-1----:R-:W-:Y:S05]  /*16040*/  @!P0 BRA `(.L_x_14183) ;  /* 0x0000004800848947 */ /* 0x002fea0003800000 */
.L_x_14291:
[----:B------:R-:W-:Y:S05]  /*16050*/  BSYNC B1 ;  /* 0x0000000000017941 */ /* 0x000fea0003800000 */
.L_x_14182:
        /* <DEDUP_REMOVED lines=61> */
.L_x_14309:
        /* <DEDUP_REMOVED lines=25> */
.L_x_14185:
        /* <DEDUP_REMOVED lines=11> */
.L_x_14186:
[----:B------:R-:W2:Y:S01]  /*16670*/  LDL R0, [R1+0x10] ;  /* 0x0000100001007983 */ /* 0x000ea20000100800 */
[----:B------:R3:W-:Y:S01]  /*16680*/  SYNCS.ARRIVE.TRANS64.A1T0 RZ, [R5+URZ+0x16850], RZ ;  /* 0x016850ff05ff79a7 */ /* 0x0007e2000810003f */
[C---:B------:R-:W-:Y:S02]  /*16690*/  VIADD R7, R26.reuse, 0xffffffff ;  /* 0xffffffff1a077836 */ /* 0x040fe40000000000 */
[----:B------:R3:W-:Y:S01]  /*166a0*/  STL [R1], R26 ;  /* 0x0000001a01007387 */ /* 0x0007e20000100800 */
[----:B------:R-:W-:Y:S02]  /*166b0*/  IMAD.MOV.U32 R6, RZ, RZ, R25 ;  /* 0x000000ffff067224 */ /* 0x000fe400078e0019 */
[----:B------:R-:W-:Y:S01]  /*166c0*/  IMAD.MOV.U32 R20, RZ, RZ, R28 ;  /* 0x000000ffff147224 */ /* 0x000fe200078e001c */
[----:B--2---:R-:W-:-:S13]  /*166d0*/  ISETP.GT.AND P0, PT, R26, R0, PT ;  /* 0x000000001a00720c */ /* 0x004fda0003f04270 */
[----:B---3--:R-:W-:Y:S05]  /*166e0*/  @P0 BRA `(.L_x_14187) ;  /* 0xfffffff000200947 */ /* 0x008fea000383ffff */
.L_x_14174:
[----:B------:R-:W-:Y:S05]  /*166f0*/  BSYNC B0 ;  /* 0x0000000000007941 */ /* 0x000fea0003800000 */
.L_x_14173:
        /* <DEDUP_REMOVED lines=11> */
[----:B0-----:R-:W2:Y:S01]  /*167b0*/  @P0 ATOMG.E.ADD.STRONG.GPU PT, R3, desc[UR54][R2.64], R5 ;  /* 0x00000005020309a8 */ /* 0x001ea200081ee1f6 */
[----:B------:R-:W0:Y:S02]  /*167c0*/  S2R R4, SR_LTMASK ;  /* 0x0000000000047919 */ /* 0x000e240000003900 */
[----:B0-----:R-:W-:-:S04]  /*167d0*/  LOP3.LUT R4, R4, UR4, RZ, 0xc0, !PT ;  /* 0x0000000404047c12 */ /* 0x001fc8000f8ec0ff */
[----:B------:R-:W0:Y:S01]  /*167e0*/  POPC R7, R4 ;  /* 0x0000000400077309 */ /* 0x000e220000000000 */
[----:B--2---:R-:W0:Y:S02]  /*167f0*/  SHFL.IDX PT, R0, R3, R0, 0x1f ;  /* 0x00001f0003007589 */ /* 0x004e2400000e0000 */
[----:B0-----:R-:W-:-:S07]  /*16800*/  IADD3 R16, R0, UR38, R7 ;  /* 0x0000002600107c10 */ /* 0x001fce000fffe007 */
.L_x_14189:
[----:B------:R-:W-:Y:S05]  /*16810*/  BSYNC B0 ;  /* 0x0000000000007941 */ /* 0x000fea0003800000 */
.L_x_14188:
[----:B------:R-:W-:-:S05]  /*16820*/  IMAD.U32 R0, RZ, RZ, UR37 ;  /* 0x00000025ff007e24 */ /* 0x000fca000f8e00ff */
[----:B------:R-:W-:-:S13]  /*16830*/  ISETP.NE.AND P0, PT, R0, 0x3, PT ;  /* 0x000000030000780c */ /* 0x000fda0003f05270 */
[----:B------:R-:W-:Y:S05]  /*16840*/  @!P0 BRA `(.L_x_14190) ;  /* 0x0000000000048947 */ /* 0x000fea0003800000 */
[----:B------:R-:W-:Y:S01]  /*16850*/  BPT.TRAP 0x1 ;  /* 0x000000040000795c */ /* 0x000fe20000300000 */
.L_x_14190:
[----:B------:R-:W2:Y:S01]  /*16860*/  LDL.LU R2, [R1+0xc] ;  /* 0x00000c0001027983 */ /* 0x000ea20000300800 */
[----:B------:R-:W-:Y:S01]  /*16870*/  IMAD R0, R25, 0x8, R22 ;  /* 0x0000000819007824 */ /* 0x000fe200078e0216 */
[----:B0-----:R-:W-:Y:S01]  /*16880*/  SHF.L.U32 R3, R28, 0x1f, RZ ;  /* 0x0000001f1c037819 */ /* 0x001fe200000006ff */
[----:B------:R-:W-:Y:S03]  /*16890*/  BSSY B0, `(.L_x_14191) ;  /* 0x0000004000007945 */ /* 0x000fe60003800000 */
[----:B------:R-:W0:Y:S01]  /*168a0*/  SYNCS.PHASECHK.TRANS64.TRYWAIT P0, [R0+URZ+0x16860], R3 ;  /* 0x01686003000075a7 */ /* 0x000e22000800017f */
[----:B--2---:R-:W-:Y:S01]  /*168b0*/  IMAD R6, R26, -0x80, R2 ;  /* 0xffffff801a067824 */ /* 0x004fe200078e0202 */
[----:B0-----:R-:W-:Y:S06]  /*168c0*/  @!P0 BRA `(.L_x_14192) ;  /* 0x0000004800c08947 */ /* 0x001fec0003800000 */
.L_x_14310:
[----:B------:R-:W-:Y:S05]  /*168d0*/  BSYNC B0 ;  /* 0x0000000000007941 */ /* 0x000fea0003800000 */
.L_x_14191:
[----:B------:R-:W1:Y:S01]  /*168e0*/  S2R R2, SR_TID.X ;  /* 0x0000000000027919 */ /* 0x000e620000002100 */
[----:B------:R-:W-:Y:S01]  /*168f0*/  UMOV UR4, 0xffffffff ;  /* 0xffffffff00047882 */ /* 0x000fe20000000000 */
[----:B------:R-:W2:Y:S01]  /*16900*/  S2R R7, SR_TID.X ;  /* 0x0000000000077919 */ /* 0x000ea20000002100 */
[----:B-1----:R-:W-:Y:S01]  /*16910*/  LOP3.LUT R5, R2, 0x7f, RZ, 0xc0, !PT ;  /* 0x0000007f02057812 */ /* 0x002fe200078ec0ff */
        /* <DEDUP_REMOVED lines=15> */
[----:B------:R-:W-:Y:S01]  /*16a10*/  ISETP.LT.OR P1, PT, R6, 0x1, P0 ;  /* 0x000000010600780c */ /* 0x000fe20000721670 */
[----:B------:R-:W2:Y:S04]  /*16a20*/  SHFL.IDX PT, R9, R17, 0x1, 0x181f ;  /* 0x00381f0011097f89 */ /* 0x000ea800000e0000 */
[----:B------:R-:W3:Y:S04]  /*16a30*/  SHFL.IDX PT, R7, R18, 0x1, 0x181f ;  /* 0x00381f0012077f89 */ /* 0x000ee800000e0000 */
[----:B------:R-:W4:Y:S04]  /*16a40*/  SHFL.IDX PT, R10, R17, 0x2, 0x181f ;  /* 0x00581f00110a7f89 */ /* 0x000f2800000e0000 */
[----:B------:R-:W5:Y:S01]  /*16a50*/  SHFL.IDX PT, R8, R18, 0x2, 0x181f ;  /* 0x00581f0012087f89 */ /* 0x000f6200000e0000 */
[----:B-1----:R-:W-:-:S03]  /*16a60*/  IADD3 R2, P2, R14, R5, RZ ;  /* 0x000000050e027210 */ /* 0x002fc60007f5e0ff */
[----:B------:R-:W-:Y:S02]  /*16a70*/  SHFL.IDX PT, R14, R17, 0x6, 0x181f ;  /* 0x00d81f00110e7f89 */ /* 0x000fe400000e0000 */
[----:B0-----:R-:W-:-:S05]  /*16a80*/  IMAD.X R3, RZ, RZ, R3, P2 ;  /* 0x000000ffff037224 */ /* 0x001fca00010e0603 */
        /* <DEDUP_REMOVED lines=20> */
[----:B--2---:R-:W-:-:S05]  /*16bd0*/  IADD3 R2, P2, R10, R5, RZ ;  /* 0x000000050a027210 */ /* 0x004fca0007f5e0ff */
[----:B---3--:R-:W-:Y:S02]  /*16be0*/  IMAD.X R3, RZ, RZ, R8, P2 ;  /* 0x000000ffff037224 */ /* 0x008fe400010e0608 */
[----:B------:R-:W2:Y:S04]  /*16bf0*/  SHFL.IDX PT, R8, R18, 0x6, 0x181f ;  /* 0x00d81f0012087f89 */ /* 0x000ea800000e0000 */
[----:B------:R0:W-:Y:S01]  /*16c00*/  LDGSTS.E.BYPASS.LTC128B.128 [R4+0x2400], desc[UR54][R2.64], !P1 ;  /* 0x0240000002047fae */ /* 0x0001e2000c901d76 */
[----:B------:R-:W-:-:S03]  /*16c10*/  ISETP.LT.OR P1, PT, R6, 0x51, P0 ;  /* 0x000000510600780c */ /* 0x000fc60000721670 */
[----:B------:R-:W3:Y:S01]  /*16c20*/  SHFL.IDX PT, R18, R18, 0x7, 0x181f ;  /* 0x00f81f0012127f89 */ /* 0x000ee200000e0000 */
[----:B0-----:R-:W-:-:S05]  /*16c30*/  IADD3 R2, P2, R9, R5, RZ ;  /* 0x0000000509027210 */ /* 0x001fca0007f5e0ff */
[----:B-1----:R-:W-:-:S05]  /*16c40*/  IMAD.X R3, RZ, RZ, R7, P2 ;  /* 0x000000ffff037224 */ /* 0x002fca00010e0607 */
[----:B------:R0:W-:Y:S01]  /*16c50*/  LDGSTS.E.BYPASS.LTC128B.128 [R4+0x2c00], desc[UR54][R2.64], !P1 ;  /* 0x02c0000002047fae */ /* 0x0001e2000c901d76 */
[----:B------:R-:W-:Y:S02]  /*16c60*/  ISETP.LT.OR P1, PT, R6, 0x61, P0 ;  /* 0x000000610600780c */ /* 0x000fe40000721670 */
[----:B0-----:R-:W-:Y:S02]  /*16c70*/  IADD3 R2, P2, R14, R5, RZ ;  /* 0x000000050e027210 */ /* 0x001fe40007f5e0ff */
[----:B------:R0:W1:Y:S03]  /*16c80*/  SHFL.IDX PT, R14, R17, 0x7, 0x181f ;  /* 0x00f81f00110e7f89 */ /* 0x00006600000e0000 */
[----:B--2---:R-:W-:-:S06]  /*16c90*/  IMAD.X R3, RZ, RZ, R8, P2 ;  /* 0x000000ffff037224 */ /* 0x004fcc00010e0608 */
[----:B---3--:R0:W-:Y:S02]  /*16ca0*/  LDGSTS.E.BYPASS.LTC128B.128 [R4+0x3400], desc[UR54][R2.64], !P1 ;  /* 0x0340000002047fae */ /* 0x0081e4000c901d76 */
.L_x_14328:
[----:B------:R-:W-:Y:S02]  /*16cb0*/  ISETP.LT.OR P0, PT, R6, 0x71, P0 ;  /* 0x000000710600780c */ /* 0x000fe40000701670 */
[----:B01----:R-:W-:-:S05]  /*16cc0*/  IADD3 R2, P1, R14, R5, RZ ;  /* 0x000000050e027210 */ /* 0x003fca0007f3e0ff */
[----:B------:R-:W-:-:S06]  /*16cd0*/  IMAD.X R3, RZ, RZ, R18, P1 ;  /* 0x000000ffff037224 */ /* 0x000fcc00008e0612 */
[----:B------:R-:W-:Y:S01]  /*16ce0*/  @!PT LDS RZ, [RZ] ;  /* 0x00000000fffff984 */ /* 0x000fe20000000800 */
[----:B------:R-:W-:Y:S01]  /*16cf0*/  @!PT LDS RZ, [RZ] ;  /* 0x00000000fffff984 */ /* 0x000fe20000000800 */
[----:B------:R-:W-:Y:S01]  /*16d00*/  @!PT LDS RZ, [RZ] ;  /* 0x00000000fffff984 */ /* 0x000fe20000000800 */
[----:B------:R0:W-:Y:S01]  /*16d10*/  LDGSTS.E.BYPASS.LTC128B.128 [R4+0x3c00], desc[UR54][R2.64], !P0 ;  /* 0x03c0000002047fae */ /* 0x0001e2000c101d76 */
[----:B------:R-:W-:Y:S01]  /*16d20*/  PLOP3.LUT P0, PT, PT, PT, PT, 0x80, 0x0 ;  /* 0x000000000000781c */ /* 0x000fe20003f0f070 */
[----:B------:R-:W-:-:S12]  /*16d30*/  NOP ;  /* 0x0000000000007918 */ /* 0x000fd80000000000 */
.L_x_14194:
        /* <DEDUP_REMOVED lines=11> */
.L_x_14195:
[----:B------:R0:W-:Y:S01]  /*16df0*/  SYNCS.ARRIVE.TRANS64.A1T0 RZ, [R0+URZ+0x16850], RZ ;  /* 0x016850ff00ff79a7 */ /* 0x0001e2000810003f */
[----:B------:R-:W-:-:S05]  /*16e00*/  VIADD R25, R25, 0x1 ;  /* 0x0000000119197836 */ /* 0x000fca0000000000 */
[----:B------:R-:W-:-:S04]  /*16e10*/  ISETP.NE.AND P0, PT, R25, 0x2, PT ;  /* 0x000000021900780c */ /* 0x000fc80003f05270 */
[----:B------:R-:W-:Y:S02]  /*16e20*/  SEL R3, RZ, 0x1, P0 ;  /* 0x00000001ff037807 */ /* 0x000fe40000000000 */
[----:B------:R-:W-:Y:S02]  /*16e30*/  SEL R25, R25, RZ, P0 ;  /* 0x000000ff19197207 */ /* 0x000fe40000000000 */
[----:B0-----:R-:W-:-:S07]  /*16e40*/  LOP3.LUT R28, R28, R3, RZ, 0x3c, !PT ;  /* 0x000000031c1c7212 */ /* 0x001fce00078e3cff */
.L_x_14154:
[----:B------:R-:W-:Y:S05]  /*16e50*/  BSYNC B7 ;  /* 0x0000000000077941 */ /* 0x000fea0003800000 */
.L_x_14152:
        /* <DEDUP_REMOVED lines=11> */
.L_x_14196:
        /* <DEDUP_REMOVED lines=43> */
.L_x_14338:
[----:B------:R-:W-:Y:S02]  /*171c0*/  ULDC UR4, c[0x0][0xc38] ;  /* 0x00030e0000047ab9 */ /* 0x000fe40000000800 */
[----:B------:R-:W-:-:S04]  /*171d0*/  IMAD.U32 R4, RZ, RZ, UR4 ;  /* 0x00000004ff047e24 */ /* 0x000fc8000f8e00ff */
[----:B-1----:R-:W-:-:S04]  /*171e0*/  IMAD R3, R14, R4, RZ ;  /* 0x000000040e037224 */ /* 0x002fc800078e02ff */
[----:B------:R-:W-:-:S05]  /*171f0*/  IMAD.IADD R6, R6, 0x1, R3 ;  /* 0x0000000106067824 */ /* 0x000fca00078e0203 */
[----:B------:R-:W-:-:S13]  /*17200*/  ISETP.GT.AND P6, PT, R6, R0, PT ;  /* 0x000000000600720c */ /* 0x000fda0003fc4270 */
[----:B------:R-:W-:Y:S05]  /*17210*/  @P6 BRA `(.L_x_14199) ;  /* 0x0000000000a46947 */ /* 0x000fea0003800000 */
.L_x_14202:
        /* <DEDUP_REMOVED lines=35> */
.L_x_14346:
[----:B------:R-:W-:Y:S02]  /*17450*/  ULDC UR4, c[0x0][0xc38] ;  /* 0x00030e0000047ab9 */ /* 0x000fe40000000800 */
[----:B------:R-:W-:-:S04]  /*17460*/  IMAD.U32 R4, RZ, RZ, UR4 ;  /* 0x00000004ff047e24 */ /* 0x000fc8000f8e00ff */
[----:B-1----:R-:W-:-:S04]  /*17470*/  IMAD R3, R14, R4, RZ ;  /* 0x000000040e037224 */ /* 0x002fc800078e02ff */
[----:B------:R-:W-:-:S05]  /*17480*/  IMAD.IADD R6, R3, 0x1, R6 ;  /* 0x0000000103067824 */ /* 0x000fca00078e0206 */
[----:B------:R-:W-:-:S13]  /*17490*/  ISETP.GT.AND P6, PT, R6, R0, PT ;  /* 0x000000000600720c */ /* 0x000fda0003fc4270 */
[----:B------:R-:W-:Y:S05]  /*174a0*/  @!P6 BRA `(.L_x_14202) ;  /* 0xfffffffc005ce947 */ /* 0x000fea000383ffff */
.L_x_14199:
        /* <DEDUP_REMOVED lines=10> */
.L_x_14351:
[----:B------:R-:W-:-:S13]  /*17550*/  ISETP.NE.AND P0, PT, R3, RZ, PT ;  /* 0x000000ff0300720c */ /* 0x000fda0003f05270 */
[----:B------:R-:W-:Y:S05]  /*17560*/  @!P0 BRA `(.L_x_14204) ;  /* 0x0000000000108947 */ /* 0x000fea0003800000 */
[----:B------:R-:W-:Y:S01]  /*17570*/  UMOV UR4, 0xffffffff ;  /* 0xffffffff00047882 */ /* 0x000fe20000000000 */
[----:B------:R-:W-:Y:S02]  /*17580*/  VIADD R12, R7, 0xffffffff ;  /* 0xffffffff070c7836 */ /* 0x000fe40000000000 */
[----:B------:R-:W-:Y:S05]  /*17590*/  BRA.DIV UR4, `(.L_x_14205) ;  /* 0x0000005204387947 */ /* 0x000fea000b800000 */
[----:B------:R4:W0:Y:S02]  /*175a0*/  SHFL.IDX PT, R16, R2, R12, 0x1f ;  /* 0x00001f0c02107589 */ /* 0x00082400000e0000 */
.L_x_14204:
        /* <DEDUP_REMOVED lines=10> */
[----:B0-----:R-:W-:-:S06]  /*17650*/  VIADD R3, R7, 0xffffffe ;  /* 0x0ffffffe07037836 */ /* 0x001fcc0000000000 */
[----:B------:R-:W0:Y:S02]  /*17660*/  F2I.FTZ.U32.TRUNC.NTZ R3, R3 ;  /* 0x0000000300037305 */ /* 0x000e24000021f000 */
[----:B0-----:R-:W-:-:S04]  /*17670*/  IMAD.MOV R9, RZ, RZ, -R3 ;  /* 0x000000ffff097224 */ /* 0x001fc800078e0a03 */
[----:B------:R-:W-:-:S04]  /*17680*/  IMAD R9, R9, R4, RZ ;  /* 0x0000000409097224 */ /* 0x000fc800078e02ff */
[----:B------:R-:W-:Y:S01]  /*17690*/  IMAD.HI.U32 R8, R3, R9, R2 ;  /* 0x0000000903087227 */ /* 0x000fe200078e0002 */
[----:B------:R-:W-:Y:S01]  /*176a0*/  IABS R9, R0 ;  /* 0x0000000000097213 */ /* 0x000fe20000000000 */
[----:B------:R-:W0:Y:S01]  /*176b0*/  MUFU.RCP R2, R10 ;  /* 0x0000000a00027308 */ /* 0x000e220000001000 */
[----:B------:R-:W-:-:S03]  /*176c0*/  IABS R3, R17 ;  /* 0x0000001100037213 */ /* 0x000fc60000000000 */
[----:B------:R-:W-:-:S04]  /*176d0*/  IMAD.HI.U32 R7, R8, R9, RZ ;  /* 0x0000000908077227 */ /* 0x000fc800078e00ff */
[----:B------:R-:W-:-:S04]  /*176e0*/  IMAD.MOV R12, RZ, RZ, -R3 ;  /* 0x000000ffff0c7224 */ /* 0x000fc800078e0a03 */
[----:B------:R-:W-:Y:S02]  /*176f0*/  IMAD R9, R7, R12, R9 ;  /* 0x0000000c07097224 */ /* 0x000fe400078e0209 */
[----:B0-----:R-:W-:-:S03]  /*17700*/  VIADD R3, R2, 0xffffffe ;  /* 0x0ffffffe02037836 */ /* 0x001fc60000000000 */
[----:B------:R-:W-:Y:S01]  /*17710*/  ISETP.GT.U32.AND P1, PT, R4, R9, PT ;  /* 0x000000090400720c */ /* 0x000fe20003f24070 */
[----:B------:R-:W-:Y:S02]  /*17720*/  IMAD.MOV.U32 R2, RZ, RZ, RZ ;  /* 0x000000ffff027224 */ /* 0x000fe400078e00ff */
[----:B------:R-:W0:Y:S10]  /*17730*/  F2I.FTZ.U32.TRUNC.NTZ R3, R3 ;  /* 0x0000000300037305 */ /* 0x000e34000021f000 */
[----:B------:R-:W-:-:S02]  /*17740*/  @!P1 IMAD.IADD R9, R9, 0x1, -R4 ;  /* 0x0000000109099824 */ /* 0x000fc400078e0a04 */
[----:B------:R-:W-:Y:S01]  /*17750*/  @!P1 VIADD R7, R7, 0x1 ;  /* 0x0000000107079836 */ /* 0x000fe20000000000 */
[----:B------:R-:W-:Y:S02]  /*17760*/  ISETP.NE.AND P1, PT, R17, RZ, PT ;  /* 0x000000ff1100720c */ /* 0x000fe40003f25270 */
[----:B------:R-:W-:Y:S01]  /*17770*/  ISETP.GE.U32.AND P0, PT, R9, R4, PT ;  /* 0x000000040900720c */ /* 0x000fe20003f06070 */
[----:B0-----:R-:W-:-:S04]  /*17780*/  IMAD.MOV R9, RZ, RZ, -R3 ;  /* 0x000000ffff097224 */ /* 0x001fc800078e0a03 */
[----:B------:R-:W-:-:S04]  /*17790*/  IMAD R9, R9, R6, RZ ;  /* 0x0000000609097224 */ /* 0x000fc800078e02ff */
[----:B------:R-:W-:Y:S01]  /*177a0*/  IMAD.HI.U32 R4, R3, R9, R2 ;  /* 0x0000000903047227 */ /* 0x000fe200078e0002 */
[----:B------:R-:W-:-:S03]  /*177b0*/  LOP3.LUT R2, R0, R17, RZ, 0x3c, !PT ;  /* 0x0000001100027212 */ /* 0x000fc600078e3cff */
[----:B------:R-:W-:Y:S01]  /*177c0*/  @P0 VIADD R7, R7, 0x1 ;  /* 0x0000000107070836 */ /* 0x000fe20000000000 */
        /* <DEDUP_REMOVED lines=15> */
[----:B------:R-:W-:-:S04]  /*178c0*/  IMAD.MOV R3, RZ, RZ, -R7 ;  /* 0x000000ffff037224 */ /* 0x000fc800078e0a07 */
[----:B------:R-:W-:-:S08]  /*178d0*/  IMAD R3, R17, R3, R0 ;  /* 0x0000000311037224 */ /* 0x000fd000078e0200 */
        /* <DEDUP_REMOVED lines=8> */
.L_x_14206:
        /* <DEDUP_REMOVED lines=32> */
[----:B------:R-:W-:-:S04]  /*17b60*/  VIADDMNMX R4, R3, R4, R6, PT ;  /* 0x0000000403047246 */ /* 0x000fc80003800106 */
[----:B------:R-:W-:-:S04]  /*17b70*/  IABS R6, R4 ;  /* 0x0000000400067213 */ /* 0x000fc80000000000 */
[----:B------:R-:W0:Y:S08]  /*17b80*/  I2F.RP R8, R6 ;  /* 0x0000000600087306 */ /* 0x000e300000209400 */
[----:B0-----:R-:W0:Y:S02]  /*17b90*/  MUFU.RCP R8, R8 ;  /* 0x0000000800087308 */ /* 0x001e240000001000 */
[----:B0-----:R-:W-:Y:S01]  /*17ba0*/  VIADD R2, R8, 0xffffffe ;  /* 0x0ffffffe08027836 */ /* 0x001fe20000000000 */
[----:B------:R-:W-:-:S05]  /*17bb0*/  IABS R8, R0 ;  /* 0x0000000000087213 */ /* 0x000fca0000000000 */
[----:B------:R0:W1:Y:S02]  /*17bc0*/  F2I.FTZ.U32.TRUNC.NTZ R3, R2 ;  /* 0x0000000200037305 */ /* 0x000064000021f000 */
[----:B0-----:R-:W-:Y:S02]  /*17bd0*/  IMAD.MOV.U32 R2, RZ, RZ, RZ ;  /* 0x000000ffff027224 */ /* 0x001fe400078e00ff */
[----:B-1----:R-:W-:-:S04]  /*17be0*/  IMAD.MOV R5, RZ, RZ, -R3 ;  /* 0x000000ffff057224 */ /* 0x002fc800078e0a03 */
[----:B------:R-:W-:-:S04]  /*17bf0*/  IMAD R5, R5, R6, RZ ;  /* 0x0000000605057224 */ /* 0x000fc800078e02ff */
[----:B------:R-:W-:Y:S01]  /*17c00*/  IMAD.HI.U32 R3, R3, R5, R2 ;  /* 0x0000000503037227 */ /* 0x000fe200078e0002 */
[-C--:B------:R-:W-:Y:S02]  /*17c10*/  IABS R5, R4.reuse ;  /* 0x0000000400057213 */ /* 0x080fe40000000000 */
[----:B------:R-:W-:Y:S02]  /*17c20*/  LOP3.LUT R2, R0, R4, RZ, 0x3c, !PT ;  /* 0x0000000400027212 */ /* 0x000fe400078e3cff */
[----:B------:R-:W-:Y:S01]  /*17c30*/  IADD3 R0, R7, 0x1000000, R0 ;  /* 0x0100000007007810 */ /* 0x000fe20007ffe000 */
[----:B------:R-:W-:Y:S01]  /*17c40*/  IMAD.MOV R5, RZ, RZ, -R5 ;  /* 0x000000ffff057224 */ /* 0x000fe200078e0a05 */
[----:B------:R-:W-:Y:S01]  /*17c50*/  ISETP.GE.AND P2, PT, R2, RZ, PT ;  /* 0x000000ff0200720c */ /* 0x000fe20003f46270 */
        /* <DEDUP_REMOVED lines=12> */
.L_x_14207:
[----:B------:R-:W-:-:S05]  /*17d20*/  LOP3.LUT R0, RZ, R3, RZ, 0x33, !PT ;  /* 0x00000003ff007212 */ /* 0x000fca00078e33ff */
[----:B------:R-:W-:Y:S01]  /*17d30*/  IMAD.IADD R17, R17, 0x1, R0 ;  /* 0x0000000111117824 */ /* 0x000fe200078e0200 */
[----:B------:R-:W-:Y:S06]  /*17d40*/  BRA `(.L_x_14208) ;  /* 0x00000000001c7947 */ /* 0x000fec0003800000 */
.L_x_14200:
[----:B------:R-:W-:Y:S01]  /*17d50*/  UMOV UR4, URZ ;  /* 0x0000003f00047c82 */ /* 0x000fe20008000000 */
[----:B------:R-:W-:Y:S01]  /*17d60*/  UMOV UR5, URZ ;  /* 0x0000003f00057c82 */ /* 0x000fe20008000000 */
[----:B------:R-:W-:Y:S01]  /*17d70*/  ULDC UR6, c[0x0][0xc3c] ;  /* 0x00030f0000067ab9 */ /* 0x000fe20000000800 */
[----:B------:R-:W-:Y:S02]  /*17d80*/  IMAD.MOV.U32 R16, RZ, RZ, R0 ;  /* 0x000000ffff107224 */ /* 0x000fe400078e0000 */
[----:B------:R-:W-:Y:S02]  /*17d90*/  IMAD.U32 R17, RZ, RZ, UR4 ;  /* 0x00000004ff117e24 */ /* 0x000fe4000f8e00ff */
[----:B------:R-:W-:Y:S02]  /*17da0*/  IMAD.U32 R18, RZ, RZ, UR5 ;  /* 0x00000005ff127e24 */ /* 0x000fe4000f8e00ff */
[----:B------:R-:W-:-:S07]  /*17db0*/  IMAD.U32 R19, RZ, RZ, UR6 ;  /* 0x00000006ff137e24 */ /* 0x000fce000f8e00ff */
.L_x_14208:
        /* <DEDUP_REMOVED lines=10> */
.L_x_14197:
[----:B------:R-:W-:Y:S02]  /*17e60*/  ULDC UR4, c[0x0][0xc3c] ;  /* 0x00030f0000047ab9 */ /* 0x000fe40000000800 */
[----:B--2---:R-:W-:-:S13]  /*17e70*/  ISETP.GE.AND P0, PT, R19, UR4, PT ;  /* 0x0000000413007c0c */ /* 0x004fda000bf06270 */
[----:B------:R-:W-:Y:S05]  /*17e80*/  @!P0 BRA `(.L_x_14209) ;  /* 0xffffffa800fc8947 */ /* 0x000fea000383ffff */
[----:B------:R-:W-:Y:S05]  /*17e90*/  BSYNC B8 ;  /* 0x0000000000087941 */ /* 0x000fea0003800000 */
.L_x_14138:
        /* <DEDUP_REMOVED lines=12> */
.L_x_14354:
[----:B------:R-:W-:Y:S05]  /*17f60*/  BSYNC B0 ;  /* 0x0000000000007941 */ /* 0x000fea0003800000 */
.L_x_14210:
[----:B------:R-:W-:-:S03]  /*17f70*/  UMOV UR4, 0xffffffff ;  /* 0xffffffff00047882 */ /* 0x000fc60000000000 */
[----:B------:R-:W-:Y:S05]  /*17f80*/  BRA.DIV UR4, `(.L_x_14212) ;  /* 0x0000004604f87947 */ /* 0x000fea000b800000 */
[----:B0-----:R-:W0:Y:S02]  /*17f90*/  S2R R0, SR_TID.X ;  /* 0x0000000000007919 */ /* 0x001e240000002100 */
[----:B0-----:R-:W-:-:S04]  /*17fa0*/  SHF.R.U32.HI R0, RZ, 0x5, R0 ;  /* 0x00000005ff007819 */ /* 0x001fc80000011600 */
[----:B------:R-:W-:-:S05]  /*17fb0*/  LOP3.LUT R0, R0, 0x3, RZ, 0xc0, !PT ;  /* 0x0000000300007812 */ /* 0x000fca00078ec0ff */
[----:B------:R0:W2:Y:S02]  /*17fc0*/  SHFL.IDX PT, R14, R0, RZ, 0x1f ;  /* 0x00001fff000e7589 */ /* 0x0000a400000e0000 */
.L_x_14357:
[----:B--2---:R-:W-:Y:S01]  /*17fd0*/  ISETP.NE.AND P0, PT, R14, RZ, PT ;  /* 0x000000ff0e00720c */ /* 0x004fe20003f05270 */
[----:B------:R-:W-:-:S12]  /*17fe0*/  BSSY B0, `(.L_x_14213) ;  /* 0x0000024000007945 */ /* 0x000fd80003800000 */
[----:B------:R-:W-:Y:S05]  /*17ff0*/  @P0 BRA `(.L_x_14214) ;  /* 0x0000000000880947 */ /* 0x000fea0003800000 */
[----:B------:R-:W-:-:S03]  /*18000*/  UMOV UR4, 0xffffffff ;  /* 0xffffffff00047882 */ /* 0x000fc60000000000 */
[----:B------:R-:W-:Y:S05]  /*18010*/  BRA.DIV UR4, `(.L_x_14215) ;  /* 0x0000004a04087947 */ /* 0x000fea000b800000 */
[----:B------:R-:W-:-:S13]  /*18020*/  ELECT P6, URZ, PT ;  /* 0x00000000003f782f */ /* 0x000fda00038c0000 */
.L_x_14360:
[----:B------:R-:W-:Y:S05]  /*18030*/  @!P6 BRA `(.L_x_14214) ;  /* 0x000000000078e947 */ /* 0x000fea0003800000 */
[----:B------:R-:W-:-:S06]  /*18040*/  ULOP3.LUT UR4, UR36, 0x2, URZ, 0xfc, !UPT ;  /* 0x0000000224047892 */ /* 0x000fcc000f8efc3f */
[----:B0-----:R-:W-:-:S05]  /*18050*/  IMAD.U32 R0, RZ, RZ, UR4 ;  /* 0x00000004ff007e24 */ /* 0x001fca000f8e00ff */
[----:B------:R-:W-:-:S13]  /*18060*/  ISETP.NE.AND P0, PT, R0, 0x3, PT ;  /* 0x000000030000780c */ /* 0x000fda0003f05270 */
[----:B------:R-:W-:Y:S05]  /*18070*/  @!P0 BRA `(.L_x_14216) ;  /* 0x0000000000048947 */ /* 0x000fea0003800000 */
[----:B------:R-:W-:Y:S01]  /*18080*/  BPT.TRAP 0x1 ;  /* 0x000000040000795c */ /* 0x000fe20000300000 */
.L_x_14216:
[C---:B------:R-:W-:Y:S01]  /*18090*/  IMAD R5, R25.reuse, 0x8, R4 ;  /* 0x0000000819057824 */ /* 0x040fe200078e0204 */
[----:B------:R-:W-:Y:S01]  /*180a0*/  SHF.L.U32 R0, R28, 0x1f, RZ ;  /* 0x0000001f1c007819 */ /* 0x000fe200000006ff */
[----:B------:R-:W-:-:S03]  /*180b0*/  VIADD R25, R25, 0x1 ;  /* 0x0000000119197836 */ /* 0x000fc60000000000 */
[----:B------:R-:W0:Y:S02]  /*180c0*/  SYNCS.PHASECHK.TRANS64.TRYWAIT P1, [R5+URZ+0x16840], R0 ;  /* 0x01684000050075a7 */ /* 0x000e24000802017f */
[----:B------:R-:W-:-:S04]  /*180d0*/  ISETP.NE.AND P2, PT, R25, 0x2, PT ;  /* 0x000000021900780c */ /* 0x000fc80003f45270 */
[----:B------:R-:W-:Y:S01]  /*180e0*/  SEL R3, RZ, 0x1, P2 ;  /* 0x00000001ff037807 */ /* 0x000fe20001000000 */
[----:B0-----:R-:W-:Y:S08]  /*180f0*/  @!P1 BRA `(.L_x_14217) ;  /* 0x0000004400f09947 */ /* 0x001ff00003800000 */
.L_x_14361:
[----:B------:R-:W-:Y:S02]  /*18100*/  SEL R25, R25, RZ, P2 ;  /* 0x000000ff19197207 */ /* 0x000fe40001000000 */
[----:B------:R-:W-:Y:S01]  /*18110*/  LOP3.LUT R2, R28, R3, RZ, 0x3c, !PT ;  /* 0x000000031c027212 */ /* 0x000fe200078e3cff */
[----:B------:R-:W-:Y:S06]  /*18120*/  @!P0 BRA `(.L_x_14218) ;  /* 0x0000000000048947 */ /* 0x000fec0003800000 */
[----:B------:R-:W-:Y:S01]  /*18130*/  BPT.TRAP 0x1 ;  /* 0x000000040000795c */ /* 0x000fe20000300000 */
.L_x_14218:
[----:B------:R-:W-:Y:S01]  /*18140*/  IMAD R25, R25, 0x8, R4 ;  /* 0x0000000819197824 */ /* 0x000fe200078e0204 */
[----:B------:R-:W-:-:S04]  /*18150*/  SHF.L.U32 R2, R2, 0x1f, RZ ;  /* 0x0000001f02027819 */ /* 0x000fc800000006ff */
[----:B------:R-:W2:Y:S02]  /*18160*/  SYNCS.PHASECHK.TRANS64.TRYWAIT P1, [R25+URZ+0x16840], R2 ;  /* 0x01684002190075a7 */ /* 0x000ea4000802017f */
[----:B--2---:R-:W-:Y:S05]  /*18170*/  @!P1 BRA `(.L_x_14219) ;  /* 0x0000004400e49947 */ /* 0x004fea0003800000 */
.L_x_14362:
[----:B------:R-:W-:Y:S05]  /*18180*/  @!P0 BRA `(.L_x_14220) ;  /* 0x0000000000048947 */ /* 0x000fea0003800000 */
[----:B------:R-:W-:Y:S01]  /*18190*/  BPT.TRAP 0x1 ;  /* 0x000000040000795c */ /* 0x000fe20000300000 */
.L_x_14220:
[----:B------:R-:W3:Y:S02]  /*181a0*/  SYNCS.PHASECHK.TRANS64.TRYWAIT P1, [R5+URZ+0x16860], R0 ;  /* 0x01686000050075a7 */ /* 0x000ee4000802017f */
[----:B---3--:R-:W-:Y:S05]  /*181b0*/  @!P1 BRA `(.L_x_14221) ;  /* 0x0000004400e89947 */ /* 0x008fea0003800000 */
.L_x_14363:
[----:B------:R-:W-:Y:S05]  /*181c0*/  @!P0 BRA `(.L_x_14222) ;  /* 0x0000000000048947 */ /* 0x000fea0003800000 */
[----:B------:R-:W-:Y:S01]  /*181d0*/  BPT.TRAP 0x1 ;  /* 0x000000040000795c */ /* 0x000fe20000300000 */
.L_x_14222:
[----:B----4-:R4:W0:Y:S02]  /*181e0*/  SYNCS.PHASECHK.TRANS64.TRYWAIT P0, [R25+URZ+0x16860], R2 ;  /* 0x01686002190075a7 */ /* 0x010824000800017f */
[----:B0-----:R-:W-:Y:S05]  /*181f0*/  @!P0 NANOSLEEP.SYNCS 0x989680 ;  /* 0x009896800000895d */ /* 0x001fea0003900000 */
[----:B------:R-:W0:Y:S02]  /*18200*/  @!P0 SYNCS.PHASECHK.TRANS64 P0, [R25+URZ+0x16860], R2 ;  /* 0x01686002190085a7 */ /* 0x000e24000800007f */
[----:B0-----:R-:W-:Y:S05]  /*18210*/  @!P0 BRA `(.L_x_14222) ;  /* 0xfffffffc00f08947 */ /* 0x001fea000383ffff */
.L_x_14214:
[----:B------:R-:W-:Y:S05]  /*18220*/  BSYNC B0 ;  /* 0x0000000000007941 */ /* 0x000fea0003800000 */
.L_x_14213:
[----:B------:R-:W-:Y:S05]  /*18230*/  EXIT ;  /* 0x000000000000794d */ /* 0x000fea0003800000 */
.L_x_14041:
[----:B0-----:R-:W-:-:S04]  /*18240*/  IMAD.U32 R3, RZ, RZ, UR45 ;  /* 0x0000002dff037e24 */ /* 0x001fc8000f8e00ff */
[----:B------:R0:W1:Y:S03]  /*18250*/  SYNCS.PHASECHK.TRANS64.TRYWAIT P1, [R3+URZ+0x16800], R0 ;  /* 0x01680000030075a7 */ /* 0x000066000802017f */
[----:B-1----:R-:W-:Y:S05]  /*18260*/  @!P1 NANOSLEEP.SYNCS 0x989680 ;  /* 0x009896800000995d */ /* 0x002fea0003900000 */
[----:B------:R-:W1:Y:S02]  /*18270*/  @!P1 SYNCS.PHASECHK.TRANS64 P1, [R3+URZ+0x16800], R0 ;  /* 0x01680000030095a7 */ /* 0x000e64000802007f */
[----:B-1----:R-:W-:Y:S05]  /*18280*/  @!P1 BRA `(.L_x_14041) ;  /* 0xfffffffc00ec9947 */ /* 0x002fea000383ffff */
[----:B------:R-:W-:Y:S05]  /*18290*/  BRA `(.L_x_14223) ;  /* 0xfffffe9c000c7947 */ /* 0x000fea000383ffff */
.L_x_14045:
[----:B-1----:R1:W2:Y:S02]  /*182a0*/  SYNCS.PHASECHK.TRANS64.TRYWAIT P1, [R91+URZ+0x16830], R0 ;  /* 0x016830005b0075a7 */ /* 0x0022a4000802017f */
[----:B--2---:R-:W-:Y:S05]  /*182b0*/  @!P1 NANOSLEEP.SYNCS 0x989680 ;  /* 0x009896800000995d */ /* 0x004fea0003900000 */
[----:B------:R-:W2:Y:S02]  /*182c0*/  @!P1 SYNCS.PHASECHK.TRANS64 P1, [R91+URZ+0x16830], R0 ;  /* 0x016830005b0095a7 */ /* 0x000ea4000802007f */
[----:B--2---:R-:W-:Y:S05]  /*182d0*/  @!P1 BRA `(.L_x_14045) ;  /* 0xfffffffc00f09947 */ /* 0x004fea000383ffff */
[----:B------:R-:W-:Y:S05]  /*182e0*/  BRA `(.L_x_14044) ;  /* 0xfffffe9c00287947 */ /* 0x000fea000383ffff */
.L_x_14062:
[----:B-1----:R-:W-:-:S04]  /*182f0*/  IMAD.U32 R7, RZ, RZ, UR6 ;  /* 0x00000006ff077e24 */ /* 0x002fc8000f8e00ff */
[----:B------:R1:W2:Y:S03]  /*18300*/  SYNCS.PHASECHK.TRANS64.TRYWAIT P1, [R7+URZ+0x16830], R6 ;  /* 0x01683006070075a7 */ /* 0x0002a6000802017f */
[----:B--2---:R-:W-:Y:S05]  /*18310*/  @!P1 NANOSLEEP.SYNCS 0x989680 ;  /* 0x009896800000995d */ /* 0x004fea0003900000 */
[----:B------:R-:W2:Y:S02]  /*18320*/  @!P1 SYNCS.PHASECHK.TRANS64 P1, [R7+URZ+0x16830], R6 ;  /* 0x01683006070095a7 */ /* 0x000ea4000802007f */
[----:B--2---:R-:W-:Y:S05]  /*18330*/  @!P1 BRA `(.L_x_14062) ;  /* 0xfffffffc00ec9947 */ /* 0x004fea000383ffff */
[----:B------:R-:W-:Y:S05]  /*18340*/  BRA `(.L_x_14059) ;  /* 0xfffffed400b47947 */ /* 0x000fea000383ffff */
.L_x_14066:
[----:B-1----:R-:W-:-:S04]  /*18350*/  IMAD.U32 R7, RZ, RZ, UR6 ;  /* 0x00000006ff077e24 */ /* 0x002fc8000f8e00ff */
[----:B------:R1:W2:Y:S03]  /*18360*/  SYNCS.PHASECHK.TRANS64.TRYWAIT P1, [R7+URZ+0x16850], R6 ;  /* 0x01685006070075a7 */ /* 0x0002a6000802017f */
[----:B--2---:R-:W-:Y:S05]  /*18370*/  @!P1 NANOSLEEP.SYNCS 0x989680 ;  /* 0x009896800000995d */ /* 0x004fea0003900000 */
[----:B------:R-:W2:Y:S02]  /*18380*/  @!P1 SYNCS.PHASECHK.TRANS64 P1, [R7+URZ+0x16850], R6 ;  /* 0x01685006070095a7 */ /* 0x000ea4000802007f */
[----:B--2---:R-:W-:Y:S05]  /*18390*/  @!P1 BRA `(.L_x_14066) ;  /* 0xfffffffc00ec9947 */ /* 0x004fea000383ffff */
[----:B------:R-:W-:Y:S05]  /*183a0*/  BRA `(.L_x_14063) ;  /* 0xfffffed800387947 */ /* 0x000fea000383ffff */
.L_x_14085:
[----:B-1----:R-:W-:-:S04]  /*183b0*/  IMAD.U32 R7, RZ, RZ, UR6 ;  /* 0x00000006ff077e24 */ /* 0x002fc8000f8e00ff */
[----:B------:R1:W2:Y:S03]  /*183c0*/  SYNCS.PHASECHK.TRANS64.TRYWAIT P1, [R7+URZ+0x16830], R6 ;  /* 0x01683006070075a7 */ /* 0x0002a6000802017f */
[----:B--2---:R-:W-:Y:S05]  /*183d0*/  @!P1 NANOSLEEP.SYNCS 0x989680 ;  /* 0x009896800000995d */ /* 0x004fea0003900000 */
[----:B------:R-:W2:Y:S02]  /*183e0*/  @!P1 SYNCS.PHASECHK.TRANS64 P1, [R7+URZ+0x16830], R6 ;  /* 0x01683006070095a7 */ /* 0x000ea4000802007f */
[----:B--2---:R-:W-:Y:S05]  /*183f0*/  @!P1 BRA `(.L_x_14085) ;  /* 0xfffffffc00ec9947 */ /* 0x004fea000383ffff */
[----:B------:R-:W-:Y:S05]  /*18400*/  BRA `(.L_x_14082) ;  /* 0xffffff0c00b87947 */ /* 0x000fea000383ffff */
.L_x_14089:
[----:B-1----:R-:W-:-:S04]  /*18410*/  IMAD.U32 R7, RZ, RZ, UR6 ;  /* 0x00000006ff077e24 */ /* 0x002fc8000f8e00ff */
[----:B------:R1:W2:Y:S03]  /*18420*/  SYNCS.PHASECHK.TRANS64.TRYWAIT P1, [R7+URZ+0x16850], R6 ;  /* 0x01685006070075a7 */ /* 0x0002a6000802017f */
[----:B--2---:R-:W-:Y:S05]  /*18430*/  @!P1 NANOSLEEP.SYNCS 0x989680 ;  /* 0x009896800000995d */ /* 0x004fea0003900000 */
[----:B------:R-:W2:Y:S02]  /*18440*/  @!P1 SYNCS.PHASECHK.TRANS64 P1, [R7+URZ+0x16850], R6 ;  /* 0x01685006070095a7 */ /* 0x000ea4000802007f */
[----:B--2---:R-:W-:Y:S05]  /*18450*/  @!P1 BRA `(.L_x_14089) ;  /* 0xfffffffc00ec9947 */ /* 0x004fea000383ffff */
[----:B------:R-:W-:Y:S05]  /*18460*/  BRA `(.L_x_14086) ;  /* 0xffffff10003c7947 */ /* 0x000fea000383ffff */
.L_x_14097:
[----:B-1----:R-:W-:-:S04]  /*18470*/  IMAD.U32 R7, RZ, RZ, UR6 ;  /* 0x00000006ff077e24 */ /* 0x002fc8000f8e00ff */
[----:B------:R1:W2:Y:S03]  /*18480*/  SYNCS.PHASECHK.TRANS64.TRYWAIT P1, [R7+URZ+0x16830], R6 ;  /* 0x01683006070075a7 */ /* 0x0002a6000802017f */
[----:B--2---:R-:W-:Y:S05]  /*18490*/  @!P1 NANOSLEEP.SYNCS 0x989680 ;  /* 0x009896800000995d */ /* 0x004fea0003900000 */
[----:B------:R-:W2:Y:S02]  /*184a0*/  @!P1 SYNCS.PHASECHK.TRANS64 P1, [R7+URZ+0x16830], R6 ;  /* 0x01683006070095a7 */ /* 0x000ea4000802007f */
[----:B--2---:R-:W-:Y:S05]  /*184b0*/  @!P1 BRA `(.L_x_14097) ;  /* 0xfffffffc00ec9947 */ /* 0x004fea000383ffff */
[----:B------:R-:W-:Y:S05]  /*184c0*/  BRA `(.L_x_14094) ;  /* 0xffffff3000ec7947 */ /* 0x000fea000383ffff */
.L_x_14101:
[----:B-1----:R-:W-:-:S04]  /*184d0*/  IMAD.U32 R7, RZ, RZ, UR6 ;  /* 0x00000006ff077e24 */ /* 0x002fc8000f8e00ff */
[----:B------:R1:W2:Y:S03]  /*184e0*/  SYNCS.PHASECHK.TRANS64.TRYWAIT P1, [R7+URZ+0x16850], R6 ;  /* 0x01685006070075a7 */ /* 0x0002a6000802017f */
[----:B--2---:R-:W-:Y:S05]  /*184f0*/  @!P1 NANOSLEEP.SYNCS 0x989680 ;  /* 0x009896800000995d */ /* 0x004fea0003900000 */
[----:B------:R-:W2:Y:S02]  /*18500*/  @!P1 SYNCS.PHASECHK.TRANS64 P1, [R7+URZ+0x16850], R6 ;  /* 0x01685006070095a7 */ /* 0x000ea4000802007f */
[----:B--2---:R-:W-:Y:S05]  /*18510*/  @!P1 BRA `(.L_x_14101) ;  /* 0xfffffffc00ec9947 */ /* 0x004fea000383ffff */
[----:B------:R-:W-:Y:S05]  /*18520*/  BRA `(.L_x_14098) ;  /* 0xffffff3400647947 */ /* 0x000fea000383ffff */
.L_x_14116:
[----:B-1----:R-:W-:-:S04]  /*18530*/  IMAD.U32 R4, RZ, RZ, UR5 ;  /* 0x00000005ff047e24 */ /* 0x002fc8000f8e00ff */
[----:B------:R1:W2:Y:S03]  /*18540*/  SYNCS.PHASECHK.TRANS64.TRYWAIT P1, [R4+URZ+0x16850], R3 ;  /* 0x01685003040075a7 */ /* 0x0002a6000802017f */
[----:B--2---:R-:W-:Y:S05]  /*18550*/  @!P1 NANOSLEEP.SYNCS 0x989680 ;  /* 0x009896800000995d */ /* 0x004fea0003900000 */
[----:B------:R-:W2:Y:S02]  /*18560*/  @!P1 SYNCS.PHASECHK.TRANS64 P1, [R4+URZ+0x16850], R3 ;  /* 0x01685003040095a7 */ /* 0x000ea4000802007f */
[----:B--2---:R-:W-:Y:S05]  /*18570*/  @!P1 BRA `(.L_x_14116) ;  /* 0xfffffffc00ec9947 */ /* 0x004fea000383ffff */
[----:B------:R-:W-:Y:S05]  /*18580*/  BRA `(.L_x_14115) ;  /* 0xffffff6800107947 */ /* 0x000fea000383ffff */
.L_x_14160:
        /* <DEDUP_REMOVED lines=11> */
.L_x_14225:
[----:B------:R-:W-:Y:S05]  /*18640*/  BSYNC B0 ;  /* 0x0000000000007941 */ /* 0x000fea0003800000 */
.L_x_14224:
[----:B------:R-:W-:Y:S05]  /*18650*/  BRA `(.L_x_14226) ;  /* 0xffffffb400d47947 */ /* 0x000fea000383ffff */
.L_x_14163:
[----:B0-----:R0:W1:Y:S02]  /*18660*/  SYNCS.PHASECHK.TRANS64.TRYWAIT P0, [R5+URZ+0x16840], R2 ;  /* 0x01684002050075a7 */ /* 0x001064000800017f */
[----:B-1----:R-:W-:Y:S05]  /*18670*/  @!P0 NANOSLEEP.SYNCS 0x989680 ;  /* 0x009896800000895d */ /* 0x002fea0003900000 */
[----:B------:R-:W1:Y:S02]  /*18680*/  @!P0 SYNCS.PHASECHK.TRANS64 P0, [R5+URZ+0x16840], R2 ;  /* 0x01684002050085a7 */ /* 0x000e64000800007f */
[----:B-1----:R-:W-:Y:S05]  /*18690*/  @!P0 BRA `(.L_x_14163) ;  /* 0xfffffffc00f08947 */ /* 0x002fea000383ffff */
[----:B------:R-:W-:Y:S05]  /*186a0*/  BRA `(.L_x_14227) ;  /* 0xffffffb800287947 */ /* 0x000fea000383ffff */
.L_x_14164:
        /* <DEDUP_REMOVED lines=8> */
.L_x_14229:
[----:B------:R-:W-:Y:S05]  /*18730*/  BSYNC B0 ;  /* 0x0000000000007941 */ /* 0x000fea0003800000 */
.L_x_14228:
        /* <DEDUP_REMOVED lines=9> */
.L_x_14230:
[----:B------:R-:W-:Y:S02]  /*187d0*/  IMAD.MOV.U32 R13, RZ, RZ, R2 ;  /* 0x000000ffff0d7224 */ /* 0x000fe400078e0002 */
[----:B------:R-:W-:Y:S02]  /*187e0*/  IMAD.MOV.U32 R12, RZ, RZ, 0x1 ;  /* 0x00000001ff0c7424 */ /* 0x000fe400078e00ff */
[----:B------:R-:W-:-:S07]  /*187f0*/  IMAD.MOV.U32 R7, RZ, RZ, R14 ;  /* 0x000000ffff077224 */ /* 0x000fce00078e000e */
[----:B------:R-:W-:Y:S05]  /*18800*/  WARPSYNC.COLLECTIVE R15, `(.L_x_14231) ;  /* 0x000000000f087348 */ /* 0x000fea0003c00000 */
[----:B------:R0:W1:Y:S02]  /*18810*/  SHFL.IDX P6, R14, R13, R12, R11 ;  /* 0x0000000c0d0e7389 */ /* 0x00006400000c000b */
[----:B01----:R-:W-:Y:S01]  /*18820*/  ENDCOLLECTIVE ;  /* 0x000000000000791b */ /* 0x003fe20003800000 */
.L_x_14231:
        /* <DEDUP_REMOVED lines=15> */
.L_x_14232:
[----:B------:R-:W-:Y:S02]  /*18920*/  @P1 IMAD R8, R3, 0x2, R22 ;  /* 0x0000000203081824 */ /* 0x000fe400078e0216 */
[----:B------:R-:W-:Y:S02]  /*18930*/  IMAD.MOV.U32 R13, RZ, RZ, R2 ;  /* 0x000000ffff0d7224 */ /* 0x000fe400078e0002 */
[----:B------:R-:W-:Y:S02]  /*18940*/  IMAD.MOV.U32 R12, RZ, RZ, 0x2 ;  /* 0x00000002ff0c7424 */ /* 0x000fe400078e00ff */
[----:B------:R-:W-:-:S07]  /*18950*/  IMAD.MOV.U32 R7, RZ, RZ, R14 ;  /* 0x000000ffff077224 */ /* 0x000fce00078e000e */
[----:B------:R-:W-:Y:S05]  /*18960*/  WARPSYNC.COLLECTIVE R15, `(.L_x_14233) ;  /* 0x000000000f087348 */ /* 0x000fea0003c00000 */
[----:B------:R0:W1:Y:S02]  /*18970*/  SHFL.IDX P6, R14, R13, R12, R11 ;  /* 0x0000000c0d0e7389 */ /* 0x00006400000c000b */
[----:B01----:R-:W-:Y:S01]  /*18980*/  ENDCOLLECTIVE ;  /* 0x000000000000791b */ /* 0x003fe20003800000 */
.L_x_14233:
        /* <DEDUP_REMOVED lines=15> */
.L_x_14234:
[----:B------:R-:W-:Y:S02]  /*18a80*/  @P1 IMAD R8, R3, 0x2, R22 ;  /* 0x0000000203081824 */ /* 0x000fe400078e0216 */
[----:B------:R-:W-:Y:S02]  /*18a90*/  IMAD.MOV.U32 R13, RZ, RZ, R2 ;  /* 0x000000ffff0d7224 */ /* 0x000fe400078e0002 */
[----:B------:R-:W-:Y:S02]  /*18aa0*/  IMAD.MOV.U32 R12, RZ, RZ, 0x3 ;  /* 0x00000003ff0c7424 */ /* 0x000fe400078e00ff */
[----:B------:R-:W-:-:S07]  /*18ab0*/  IMAD.MOV.U32 R7, RZ, RZ, R14 ;  /* 0x000000ffff077224 */ /* 0x000fce00078e000e */
[----:B------:R-:W-:Y:S05]  /*18ac0*/  WARPSYNC.COLLECTIVE R15, `(.L_x_14235) ;  /* 0x000000000f087348 */ /* 0x000fea0003c00000 */
[----:B------:R0:W1:Y:S02]  /*18ad0*/  SHFL.IDX P6, R14, R13, R12, R11 ;  /* 0x0000000c0d0e7389 */ /* 0x00006400000c000b */
[----:B01----:R-:W-:Y:S01]  /*18ae0*/  ENDCOLLECTIVE ;  /* 0x000000000000791b */ /* 0x003fe20003800000 */
.L_x_14235:
        /* <DEDUP_REMOVED lines=15> */
.L_x_14236:
[----:B------:R-:W-:Y:S02]  /*18be0*/  @P1 IMAD R8, R3, 0x2, R22 ;  /* 0x0000000203081824 */ /* 0x000fe400078e0216 */
[----:B------:R-:W-:Y:S02]  /*18bf0*/  IMAD.MOV.U32 R13, RZ, RZ, R2 ;  /* 0x000000ffff0d7224 */ /* 0x000fe400078e0002 */
[----:B------:R-:W-:Y:S02]  /*18c00*/  IMAD.MOV.U32 R12, RZ, RZ, 0x4 ;  /* 0x00000004ff0c7424 */ /* 0x000fe400078e00ff */
[----:B------:R-:W-:-:S07]  /*18c10*/  IMAD.MOV.U32 R7, RZ, RZ, R14 ;  /* 0x000000ffff077224 */ /* 0x000fce00078e000e */
[----:B------:R-:W-:Y:S05]  /*18c20*/  WARPSYNC.COLLECTIVE R15, `(.L_x_14237) ;  /* 0x000000000f087348 */ /* 0x000fea0003c00000 */
[----:B------:R0:W1:Y:S02]  /*18c30*/  SHFL.IDX P6, R14, R13, R12, R11 ;  /* 0x0000000c0d0e7389 */ /* 0x00006400000c000b */
[----:B01----:R-:W-:Y:S01]  /*18c40*/  ENDCOLLECTIVE ;  /* 0x000000000000791b */ /* 0x003fe20003800000 */
.L_x_14237:
        /* <DEDUP_REMOVED lines=15> */
.L_x_14238:
[----:B------:R-:W-:Y:S02]  /*18d40*/  @P1 IMAD R8, R3, 0x2, R22 ;  /* 0x0000000203081824 */ /* 0x000fe400078e0216 */
[----:B------:R-:W-:Y:S02]  /*18d50*/  IMAD.MOV.U32 R13, RZ, RZ, R2 ;  /* 0x000000ffff0d7224 */ /* 0x000fe400078e0002 */
[----:B------:R-:W-:Y:S02]  /*18d60*/  IMAD.MOV.U32 R12, RZ, RZ, 0x5 ;  /* 0x00000005ff0c7424 */ /* 0x000fe400078e00ff */
[----:B------:R-:W-:-:S07]  /*18d70*/  IMAD.MOV.U32 R7, RZ, RZ, R14 ;  /* 0x000000ffff077224 */ /* 0x000fce00078e000e */
[----:B------:R-:W-:Y:S05]  /*18d80*/  WARPSYNC.COLLECTIVE R15, `(.L_x_14239) ;  /* 0x000000000f087348 */ /* 0x000fea0003c00000 */
[----:B------:R0:W1:Y:S02]  /*18d90*/  SHFL.IDX P6, R14, R13, R12, R11 ;  /* 0x0000000c0d0e7389 */ /* 0x00006400000c000b */
[----:B01----:R-:W-:Y:S01]  /*18da0*/  ENDCOLLECTIVE ;  /* 0x000000000000791b */ /* 0x003fe20003800000 */
.L_x_14239:
        /* <DEDUP_REMOVED lines=15> */
.L_x_14240:
[----:B------:R-:W-:Y:S02]  /*18ea0*/  @P1 IMAD R8, R3, 0x2, R22 ;  /* 0x0000000203081824 */ /* 0x000fe400078e0216 */
[----:B------:R-:W-:Y:S02]  /*18eb0*/  IMAD.MOV.U32 R13, RZ, RZ, R2 ;  /* 0x000000ffff0d7224 */ /* 0x000fe400078e0002 */
[----:B------:R-:W-:Y:S02]  /*18ec0*/  IMAD.MOV.U32 R12, RZ, RZ, 0x6 ;  /* 0x00000006ff0c7424 */ /* 0x000fe400078e00ff */
[----:B------:R-:W-:-:S07]  /*18ed0*/  IMAD.MOV.U32 R7, RZ, RZ, R14 ;  /* 0x000000ffff077224 */ /* 0x000fce00078e000e */
[----:B------:R-:W-:Y:S05]  /*18ee0*/  WARPSYNC.COLLECTIVE R15, `(.L_x_14241) ;  /* 0x000000000f087348 */ /* 0x000fea0003c00000 */
[----:B------:R0:W1:Y:S02]  /*18ef0*/  SHFL.IDX P6, R14, R13, R12, R11 ;  /* 0x0000000c0d0e7389 */ /* 0x00006400000c000b */
[----:B01----:R-:W-:Y:S01]  /*18f00*/  ENDCOLLECTIVE ;  /* 0x000000000000791b */ /* 0x003fe20003800000 */
.L_x_14241:
        /* <DEDUP_REMOVED lines=15> */
.L_x_14242:
[----:B------:R-:W-:Y:S02]  /*19000*/  @P1 IMAD R8, R3, 0x2, R22 ;  /* 0x0000000203081824 */ /* 0x000fe400078e0216 */
[----:B------:R-:W-:Y:S02]  /*19010*/  IMAD.MOV.U32 R13, RZ, RZ, R2 ;  /* 0x000000ffff0d7224 */ /* 0x000fe400078e0002 */
[----:B------:R-:W-:Y:S02]  /*19020*/  IMAD.MOV.U32 R12, RZ, RZ, 0x7 ;  /* 0x00000007ff0c7424 */ /* 0x000fe400078e00ff */
[----:B------:R-:W-:-:S07]  /*19030*/  IMAD.MOV.U32 R7, RZ, RZ, R14 ;  /* 0x000000ffff077224 */ /* 0x000fce00078e000e */
[----:B------:R-:W-:Y:S05]  /*19040*/  WARPSYNC.COLLECTIVE R15, `(.L_x_14243) ;  /* 0x000000000f087348 */ /* 0x000fea0003c00000 */
[----:B------:R0:W1:Y:S02]  /*19050*/  SHFL.IDX P6, R14, R13, R12, R11 ;  /* 0x0000000c0d0e7389 */ /* 0x00006400000c000b */
[----:B01----:R-:W-:Y:S01]  /*19060*/  ENDCOLLECTIVE ;  /* 0x000000000000791b */ /* 0x003fe20003800000 */
.L_x_14243:
        /* <DEDUP_REMOVED lines=10> */
.L_x_14244:
[----:B------:R-:W-:Y:S01]  /*19110*/  @!PT LDS RZ, [RZ] ;  /* 0x00000000fffff984 */ /* 0x000fe20000000800 */
[----:B------:R-:W-:Y:S01]  /*19120*/  @!PT LDS RZ, [RZ] ;  /* 0x00000000fffff984 */ /* 0x000fe20000000800 */
[----:B------:R-:W-:Y:S01]  /*19130*/  @!PT LDS RZ, [RZ] ;  /* 0x00000000fffff984 */ /* 0x000fe20000000800 */
[----:B------:R0:W-:Y:S01]  /*19140*/  @P1 LDGSTS.E.BYPASS.LTC128B.128 [R8+0x11400], desc[UR54][R6.64], !P2 ;  /* 0x1140000006081fae */ /* 0x0001e2000d101d76 */
[----:B------:R-:W-:Y:S01]  /*19150*/  IMAD.MOV.U32 R0, RZ, RZ, R14 ;  /* 0x000000ffff007224 */ /* 0x000fe200078e000e */
[----:B------:R-:W-:Y:S06]  /*19160*/  BRA `(.L_x_14245) ;  /* 0xffffffb400287947 */ /* 0x000fec000383ffff */
.L_x_14169:
        /* <DEDUP_REMOVED lines=9> */
.L_x_14246:
[C---:B------:R-:W-:Y:S01]  /*19200*/  VIADD R8, R27.reuse, 0x10 ;  /* 0x000000101b087836 */ /* 0x040fe20000000000 */
[----:B------:R-:W-:Y:S01]  /*19210*/  ISETP.GE.AND P2, PT, R27, R3, PT ;  /* 0x000000031b00720c */ /* 0x000fe20003f46270 */
[----:B------:R-:W-:Y:S02]  /*19220*/  IMAD.MOV.U32 R13, RZ, RZ, R0 ;  /* 0x000000ffff0d7224 */ /* 0x000fe400078e0000 */
[----:B------:R-:W-:-:S10]  /*19230*/  IMAD.MOV.U32 R6, RZ, RZ, R14 ;  /* 0x000000ffff067224 */ /* 0x000fd400078e000e */
[----:B------:R-:W-:Y:S05]  /*19240*/  WARPSYNC.COLLECTIVE R15, `(.L_x_14247) ;  /* 0x000000000f087348 */ /* 0x000fea0003c00000 */
[----:B------:R0:W1:Y:S02]  /*19250*/  SHFL.IDX P6, R14, R13, R12, R11 ;  /* 0x0000000c0d0e7389 */ /* 0x00006400000c000b */
[----:B01----:R-:W-:Y:S01]  /*19260*/  ENDCOLLECTIVE ;  /* 0x000000000000791b */ /* 0x003fe20003800000 */
.L_x_14247:
[----:B------:R-:W-:Y:S02]  /*19270*/  IMAD.MOV.U32 R13, RZ, RZ, R4 ;  /* 0x000000ffff0d7224 */ /* 0x000fe400078e0004 */
[----:B------:R-:W-:Y:S02]  /*19280*/  IMAD.MOV.U32 R12, RZ, RZ, 0x1 ;  /* 0x00000001ff0c7424 */ /* 0x000fe400078e00ff */
[----:B------:R-:W-:-:S07]  /*19290*/  IMAD.MOV.U32 R7, RZ, RZ, R14 ;  /* 0x000000ffff077224 */ /* 0x000fce00078e000e */
[----:B------:R-:W-:Y:S05]  /*192a0*/  WARPSYNC.COLLECTIVE R15, `(.L_x_14248) ;  /* 0x000000000f087348 */ /* 0x000fea0003c00000 */
[----:B------:R0:W1:Y:S02]  /*192b0*/  SHFL.IDX P6, R14, R13, R12, R11 ;  /* 0x0000000c0d0e7389 */ /* 0x00006400000c000b */
[----:B01----:R-:W-:Y:S01]  /*192c0*/  ENDCOLLECTIVE ;  /* 0x000000000000791b */ /* 0x003fe20003800000 */
.L_x_14248:
        /* <DEDUP_REMOVED lines=11> */
[----:B0-----:R-:W-:-:S07]  /*19380*/  IMAD.MOV.U32 R6, RZ, RZ, R14 ;  /* 0x000000ffff067224 */ /* 0x001fce00078e000e */
[----:B------:R-:W-:Y:S05]  /*19390*/  WARPSYNC.COLLECTIVE R15, `(.L_x_14249) ;  /* 0x000000000f087348 */ /* 0x000fea0003c00000 */
[----:B------:R0:W1:Y:S02]  /*193a0*/  SHFL.IDX P6, R14, R13, R12, R11 ;  /* 0x0000000c0d0e7389 */ /* 0x00006400000c000b */
[----:B01----:R-:W-:Y:S01]  /*193b0*/  ENDCOLLECTIVE ;  /* 0x000000000000791b */ /* 0x003fe20003800000 */
.L_x_14249:
[----:B------:R-:W-:Y:S02]  /*193c0*/  IMAD.MOV.U32 R13, RZ, RZ, R4 ;  /* 0x000000ffff0d7224 */ /* 0x000fe400078e0004 */
[----:B------:R-:W-:Y:S02]  /*193d0*/  IMAD.MOV.U32 R12, RZ, RZ, 0x2 ;  /* 0x00000002ff0c7424 */ /* 0x000fe400078e00ff */
[----:B------:R-:W-:-:S07]  /*193e0*/  IMAD.MOV.U32 R7, RZ, RZ, R14 ;  /* 0x000000ffff077224 */ /* 0x000fce00078e000e */
[----:B------:R-:W-:Y:S05]  /*193f0*/  WARPSYNC.COLLECTIVE R15, `(.L_x_14250) ;  /* 0x000000000f087348 */ /* 0x000fea0003c00000 */
[----:B------:R0:W1:Y:S02]  /*19400*/  SHFL.IDX P6, R14, R13, R12, R11 ;  /* 0x0000000c0d0e7389 */ /* 0x00006400000c000b */
[----:B01----:R-:W-:Y:S01]  /*19410*/  ENDCOLLECTIVE ;  /* 0x000000000000791b */ /* 0x003fe20003800000 */
.L_x_14250:
        /* <DEDUP_REMOVED lines=16> */
.L_x_14251:
[----:B------:R-:W-:Y:S02]  /*19520*/  IMAD.MOV.U32 R13, RZ, RZ, R4 ;  /* 0x000000ffff0d7224 */ /* 0x000fe400078e0004 */
[----:B------:R-:W-:Y:S02]  /*19530*/  IMAD.MOV.U32 R12, RZ, RZ, 0x3 ;  /* 0x00000003ff0c7424 */ /* 0x000fe400078e00ff */
[----:B------:R-:W-:-:S07]  /*19540*/  IMAD.MOV.U32 R7, RZ, RZ, R14 ;  /* 0x000000ffff077224 */ /* 0x000fce00078e000e */
[----:B------:R-:W-:Y:S05]  /*19550*/  WARPSYNC.COLLECTIVE R15, `(.L_x_14252) ;  /* 0x000000000f087348 */ /* 0x000fea0003c00000 */
[----:B------:R0:W1:Y:S02]  /*19560*/  SHFL.IDX P6, R14, R13, R12, R11 ;  /* 0x0000000c0d0e7389 */ /* 0x00006400000c000b */
[----:B01----:R-:W-:Y:S01]  /*19570*/  ENDCOLLECTIVE ;  /* 0x000000000000791b */ /* 0x003fe20003800000 */
.L_x_14252:
        /* <DEDUP_REMOVED lines=16> */
.L_x_14253:
[----:B------:R-:W-:Y:S02]  /*19680*/  IMAD.MOV.U32 R13, RZ, RZ, R4 ;  /* 0x000000ffff0d7224 */ /* 0x000fe400078e0004 */
[----:B------:R-:W-:Y:S02]  /*19690*/  IMAD.MOV.U32 R12, RZ, RZ, 0x4 ;  /* 0x00000004ff0c7424 */ /* 0x000fe400078e00ff */
[----:B------:R-:W-:-:S07]  /*196a0*/  IMAD.MOV.U32 R7, RZ, RZ, R14 ;  /* 0x000000ffff077224 */ /* 0x000fce00078e000e */
[----:B------:R-:W-:Y:S05]  /*196b0*/  WARPSYNC.COLLECTIVE R15, `(.L_x_14254) ;  /* 0x000000000f087348 */ /* 0x000fea0003c00000 */
[----:B------:R0:W1:Y:S02]  /*196c0*/  SHFL.IDX P6, R14, R13, R12, R11 ;  /* 0x0000000c0d0e7389 */ /* 0x00006400000c000b */
[----:B01----:R-:W-:Y:S01]  /*196d0*/  ENDCOLLECTIVE ;  /* 0x000000000000791b */ /* 0x003fe20003800000 */
.L_x_14254:
        /* <DEDUP_REMOVED lines=16> */
.L_x_14255:
[----:B------:R-:W-:Y:S02]  /*197e0*/  IMAD.MOV.U32 R13, RZ, RZ, R4 ;  /* 0x000000ffff0d7224 */ /* 0x000fe400078e0004 */
[----:B------:R-:W-:Y:S02]  /*197f0*/  IMAD.MOV.U32 R12, RZ, RZ, 0x5 ;  /* 0x00000005ff0c7424 */ /* 0x000fe400078e00ff */
[----:B------:R-:W-:-:S07]  /*19800*/  IMAD.MOV.U32 R7, RZ, RZ, R14 ;  /* 0x000000ffff077224 */ /* 0x000fce00078e000e */
[----:B------:R-:W-:Y:S05]  /*19810*/  WARPSYNC.COLLECTIVE R15, `(.L_x_14256) ;  /* 0x000000000f087348 */ /* 0x000fea0003c00000 */
[----:B------:R0:W1:Y:S02]  /*19820*/  SHFL.IDX P6, R14, R13, R12, R11 ;  /* 0x0000000c0d0e7389 */ /* 0x00006400000c000b */
[----:B01----:R-:W-:Y:S01]  /*19830*/  ENDCOLLECTIVE ;  /* 0x000000000000791b */ /* 0x003fe20003800000 */
.L_x_14256:
        /* <DEDUP_REMOVED lines=16> */
.L_x_14257:
[----:B------:R-:W-:Y:S02]  /*19940*/  IMAD.MOV.U32 R13, RZ, RZ, R4 ;  /* 0x000000ffff0d7224 */ /* 0x000fe400078e0004 */
[----:B------:R-:W-:Y:S02]  /*19950*/  IMAD.MOV.U32 R12, RZ, RZ, 0x6 ;  /* 0x00000006ff0c7424 */ /* 0x000fe400078e00ff */
[----:B------:R-:W-:-:S07]  /*19960*/  IMAD.MOV.U32 R7, RZ, RZ, R14 ;  /* 0x000000ffff077224 */ /* 0x000fce00078e000e */
[----:B------:R-:W-:Y:S05]  /*19970*/  WARPSYNC.COLLECTIVE R15, `(.L_x_14258) ;  /* 0x000000000f087348 */ /* 0x000fea0003c00000 */
[----:B------:R0:W1:Y:S02]  /*19980*/  SHFL.IDX P6, R14, R13, R12, R11 ;  /* 0x0000000c0d0e7389 */ /* 0x00006400000c000b */
[----:B01----:R-:W-:Y:S01]  /*19990*/  ENDCOLLECTIVE ;  /* 0x000000000000791b */ /* 0x003fe20003800000 */
.L_x_14258:
        /* <DEDUP_REMOVED lines=16> */
.L_x_14259:
[----:B------:R-:W-:Y:S02]  /*19aa0*/  IMAD.MOV.U32 R13, RZ, RZ, R4 ;  /* 0x000000ffff0d7224 */ /* 0x000fe400078e0004 */
[----:B------:R-:W-:Y:S02]  /*19ab0*/  IMAD.MOV.U32 R12, RZ, RZ, 0x7 ;  /* 0x00000007ff0c7424 */ /* 0x000fe400078e00ff */
[----:B------:R-:W-:-:S07]  /*19ac0*/  IMAD.MOV.U32 R7, RZ, RZ, R14 ;  /* 0x000000ffff077224 */ /* 0x000fce00078e000e */
[----:B------:R-:W-:Y:S05]  /*19ad0*/  WARPSYNC.COLLECTIVE R15, `(.L_x_14260) ;  /* 0x000000000f087348 */ /* 0x000fea0003c00000 */
[----:B------:R0:W1:Y:S02]  /*19ae0*/  SHFL.IDX P6, R14, R13, R12, R11 ;  /* 0x0000000c0d0e7389 */ /* 0x00006400000c000b */
[----:B01----:R-:W-:Y:S01]  /*19af0*/  ENDCOLLECTIVE ;  /* 0x000000000000791b */ /* 0x003fe20003800000 */
.L_x_14260:
[----:B------:R-:W-:-:S05]  /*19b00*/  @!P1 LEA R7, P2, R29, R7, 0x1 ;  /* 0x000000071d079211 */ /* 0x000fca00078408ff */
[----:B------:R-:W-:-:S05]  /*19b10*/  @!P1 IMAD.X R6, RZ, RZ, R6, P2 ;  /* 0x000000ffff069224 */ /* 0x000fca00010e0606 */
[-C--:B------:R-:W-:Y:S01]  /*19b20*/  @!P1 LOP3.LUT R7, R7, R6.reuse, RZ, 0x3c, !PT ;  /* 0x0000000607079212 */ /* 0x080fe200078e3cff */
[----:B------:R-:W-:Y:S02]  /*19b30*/  IMAD.MOV.U32 R13, RZ, RZ, R0 ;  /* 0x000000ffff0d7224 */ /* 0x000fe400078e0000 */
[----:B------:R-:W-:Y:S01]  /*19b40*/  VIADD R0, R27, 0x70 ;  /* 0x000000701b007836 */ /* 0x000fe20000000000 */
[----:B------:R-:W-:-:S04]  /*19b50*/  @!P1 LOP3.LUT R6, R7, R6, RZ, 0x3c, !PT ;  /* 0x0000000607069212 */ /* 0x000fc800078e3cff */
[----:B------:R-:W-:Y:S01]  /*19b60*/  @!P1 LOP3.LUT R7, R7, R6, RZ, 0x3c, !PT ;  /* 0x0000000607079212 */ /* 0x000fe200078e3cff */
[----:B------:R-:W-:-:S07]  /*19b70*/  IMAD.MOV.U32 R4, RZ, RZ, R14 ;  /* 0x000000ffff047224 */ /* 0x000fce00078e000e */
[----:B------:R-:W-:Y:S05]  /*19b80*/  WARPSYNC.COLLECTIVE R15, `(.L_x_14261) ;  /* 0x000000000f087348 */ /* 0x000fea0003c00000 */
[----:B------:R0:W1:Y:S02]  /*19b90*/  SHFL.IDX P6, R14, R13, R12, R11 ;  /* 0x0000000c0d0e7389 */ /* 0x00006400000c000b */
[----:B01----:R-:W-:Y:S01]  /*19ba0*/  ENDCOLLECTIVE ;  /* 0x000000000000791b */ /* 0x003fe20003800000 */
.L_x_14261:
[----:B------:R-:W-:Y:S01]  /*19bb0*/  @!PT LDS RZ, [RZ] ;  /* 0x00000000fffff984 */ /* 0x000fe20000000800 */
[----:B------:R-:W-:Y:S01]  /*19bc0*/  @!PT LDS RZ, [RZ] ;  /* 0x00000000fffff984 */ /* 0x000fe20000000800 */
[----:B------:R-:W-:Y:S01]  /*19bd0*/  @!PT LDS RZ, [RZ] ;  /* 0x00000000fffff984 */ /* 0x000fe20000000800 */
[----:B------:R0:W-:Y:S01]  /*19be0*/  @!P1 LDGSTS.E.BYPASS.LTC128B.128 [R10+0xb400], desc[UR54][R6.64], !P0 ;  /* 0x0b400000060a9fae */ /* 0x0001e2000c101d76 */
[----:B------:R-:W-:Y:S01]  /*19bf0*/  ISETP.GE.AND P1, PT, R0, R3, PT ;  /* 0x000000030000720c */ /* 0x000fe20003f26270 */
[----:B------:R-:W-:Y:S02]  /*19c00*/  VIADD R0, R27, 0x80 ;  /* 0x000000801b007836 */ /* 0x000fe40000000000 */
[----:B------:R-:W-:Y:S02]  /*19c10*/  IMAD.MOV.U32 R13, RZ, RZ, R2 ;  /* 0x000000ffff0d7224 */ /* 0x000fe400078e0002 */
[----:B------:R-:W-:Y:S02]  /*19c20*/  IMAD.MOV.U32 R12, RZ, RZ, RZ ;  /* 0x000000ffff0c7224 */ /* 0x000fe400078e00ff */
[----:B0-----:R-:W-:-:S07]  /*19c30*/  IMAD.MOV.U32 R6, RZ, RZ, R14 ;  /* 0x000000ffff067224 */ /* 0x001fce00078e000e */
[----:B------:R-:W-:Y:S05]  /*19c40*/  WARPSYNC.COLLECTIVE R15, `(.L_x_14262) ;  /* 0x000000000f087348 */ /* 0x000fea0003c00000 */
[----:B------:R0:W1:Y:S02]  /*19c50*/  SHFL.IDX P6, R14, R13, R12, R11 ;  /* 0x0000000c0d0e7389 */ /* 0x00006400000c000b */
[----:B01----:R-:W-:Y:S01]  /*19c60*/  ENDCOLLECTIVE ;  /* 0x000000000000791b */ /* 0x003fe20003800000 */
.L_x_14262:
        /* <DEDUP_REMOVED lines=12> */
.L_x_14263:
[----:B------:R-:W-:Y:S02]  /*19d30*/  IMAD.MOV.U32 R13, RZ, RZ, R2 ;  /* 0x000000ffff0d7224 */ /* 0x000fe400078e0002 */
[----:B------:R-:W-:Y:S02]  /*19d40*/  IMAD.MOV.U32 R12, RZ, RZ, 0x1 ;  /* 0x00000001ff0c7424 */ /* 0x000fe400078e00ff */
[----:B------:R-:W-:-:S07]  /*19d50*/  IMAD.MOV.U32 R4, RZ, RZ, R14 ;  /* 0x000000ffff047224 */ /* 0x000fce00078e000e */
[----:B------:R-:W-:Y:S05]  /*19d60*/  WARPSYNC.COLLECTIVE R15, `(.L_x_14264) ;  /* 0x000000000f087348 */ /* 0x000fea0003c00000 */
[----:B------:R0:W1:Y:S02]  /*19d70*/  SHFL.IDX P6, R14, R13, R12, R11 ;  /* 0x0000000c0d0e7389 */ /* 0x00006400000c000b */
[----:B01----:R-:W-:Y:S01]  /*19d80*/  ENDCOLLECTIVE ;  /* 0x000000000000791b */ /* 0x003fe20003800000 */
.L_x_14264:
[----:B------:R-:W-:-:S05]  /*19d90*/  @!P1 LEA R4, P3, R29, R4, 0x1 ;  /* 0x000000041d049211 */ /* 0x000fca00078608ff */
[----:B------:R-:W-:Y:S02]  /*19da0*/  @!P1 IMAD.X R0, RZ, RZ, R0, P3 ;  /* 0x000000ffff009224 */ /* 0x000fe400018e0600 */
[----:B------:R-:W-:Y:S02]  /*19db0*/  @!P1 IMAD.MOV.U32 R6, RZ, RZ, R4 ;  /* 0x000000ffff069224 */ /* 0x000fe400078e0004 */
[----:B------:R-:W-:Y:S02]  /*19dc0*/  @!P1 IMAD.MOV.U32 R7, RZ, RZ, R0 ;  /* 0x000000ffff079224 */ /* 0x000fe400078e0000 */
[C---:B------:R-:W-:Y:S02]  /*19dd0*/  VIADD R0, R27.reuse, 0x90 ;  /* 0x000000901b007836 */ /* 0x040fe40000000000 */
[----:B------:R-:W-:Y:S01]  /*19de0*/  IMAD.MOV.U32 R13, RZ, RZ, R5 ;  /* 0x000000ffff0d7224 */ /* 0x000fe200078e0005 */
[----:B------:R-:W-:Y:S01]  /*19df0*/  @!PT LDS RZ, [RZ] ;  /* 0x00000000fffff984 */ /* 0x000fe20000000800 */
[----:B------:R-:W-:Y:S01]  /*19e00*/  @!PT LDS RZ, [RZ] ;  /* 0x00000000fffff984 */ /* 0x000fe20000000800 */
[----:B------:R-:W-:Y:S01]  /*19e10*/  @!PT LDS RZ, [RZ] ;  /* 0x00000000fffff984 */ /* 0x000fe20000000800 */
[----:B------:R0:W-:Y:S01]  /*19e20*/  @!P1 LDGSTS.E.BYPASS.LTC128B.128 [R10+0xc400], desc[UR54][R6.64], !P0 ;  /* 0x0c400000060a9fae */ /* 0x0001e2000c101d76 */
[----:B------:R-:W-:Y:S01]  /*19e30*/  VIADD R4, R27, 0xa0 ;  /* 0x000000a01b047836 */ /* 0x000fe20000000000 */
[----:B------:R-:W-:Y:S01]  /*19e40*/  ISETP.GE.AND P1, PT, R0, R3, PT ;  /* 0x000000030000720c */ /* 0x000fe20003f26270 */
[----:B------:R-:W-:-:S12]  /*19e50*/  IMAD.MOV.U32 R0, RZ, RZ, R14 ;  /* 0x000000ffff007224 */ /* 0x000fd800078e000e */
[----:B0-----:R-:W-:Y:S05]  /*19e60*/  WARPSYNC.COLLECTIVE R15, `(.L_x_14265) ;  /* 0x000000000f087348 */ /* 0x001fea0003c00000 */
[----:B------:R1:W2:Y:S02]  /*19e70*/  SHFL.IDX P6, R14, R13, R12, R11 ;  /* 0x0000000c0d0e7389 */ /* 0x0002a400000c000b */
[----:B012---:R-:W-:Y:S01]  /*19e80*/  ENDCOLLECTIVE ;  /* 0x000000000000791b */ /* 0x007fe20003800000 */
.L_x_14265:
[----:B------:R-:W-:Y:S02]  /*19e90*/  IMAD.MOV.U32 R13, RZ, RZ, R2 ;  /* 0x000000ffff0d7224 */ /* 0x000fe400078e0002 */
[----:B------:R-:W-:Y:S02]  /*19ea0*/  IMAD.MOV.U32 R12, RZ, RZ, 0x2 ;  /* 0x00000002ff0c7424 */ /* 0x000fe400078e00ff */
[----:B------:R-:W-:-:S07]  /*19eb0*/  IMAD.MOV.U32 R6, RZ, RZ, R14 ;  /* 0x000000ffff067224 */ /* 0x000fce00078e000e */
[----:B------:R-:W-:Y:S05]  /*19ec0*/  WARPSYNC.COLLECTIVE R15, `(.L_x_14266) ;  /* 0x000000000f087348 */ /* 0x000fea0003c00000 */
[----:B------:R0:W1:Y:S02]  /*19ed0*/  SHFL.IDX P6, R14, R13, R12, R11 ;  /* 0x0000000c0d0e7389 */ /* 0x00006400000c000b */
[----:B01----:R-:W-:Y:S01]  /*19ee0*/  ENDCOLLECTIVE ;  /* 0x000000000000791b */ /* 0x003fe20003800000 */
.L_x_14266:
[----:B------:R-:W-:-:S05]  /*19ef0*/  @!P1 LEA R6, P2, R29, R6, 0x1 ;  /* 0x000000061d069211 */ /* 0x000fca00078408ff */
[----:B------:R-:W-:Y:S01]  /*19f00*/  @!P1 IMAD.X R0, RZ, RZ, R0, P2 ;  /* 0x000000ffff009224 */ /* 0x000fe200010e0600 */
[----:B------:R-:W-:-:S03]  /*19f10*/  ISETP.GE.AND P2, PT, R4, R3, PT ;  /* 0x000000030400720c */ /* 0x000fc60003f46270 */
        /* <DEDUP_REMOVED lines=10> */
.L_x_14267:
[----:B------:R-:W-:Y:S02]  /*19fc0*/  IMAD.MOV.U32 R13, RZ, RZ, R2 ;  /* 0x000000ffff0d7224 */ /* 0x000fe400078e0002 */
[----:B------:R-:W-:Y:S02]  /*19fd0*/  IMAD.MOV.U32 R12, RZ, RZ, 0x3 ;  /* 0x00000003ff0c7424 */ /* 0x000fe400078e00ff */
[----:B------:R-:W-:-:S07]  /*19fe0*/  IMAD.MOV.U32 R6, RZ, RZ, R14 ;  /* 0x000000ffff067224 */ /* 0x000fce00078e000e */
[----:B------:R-:W-:Y:S05]  /*19ff0*/  WARPSYNC.COLLECTIVE R15, `(.L_x_14268) ;  /* 0x000000000f087348 */ /* 0x000fea0003c00000 */
[----:B------:R0:W1:Y:S02]  /*1a000*/  SHFL.IDX P6, R14, R13, R12, R11 ;  /* 0x0000000c0d0e7389 */ /* 0x00006400000c000b */
[----:B01----:R-:W-:Y:S01]  /*1a010*/  ENDCOLLECTIVE ;  /* 0x000000000000791b */ /* 0x003fe20003800000 */
.L_x_14268:
        /* <DEDUP_REMOVED lines=12> */
.L_x_14269:
[----:B------:R-:W-:Y:S01]  /*1a0e0*/  IMAD.MOV.U32 R2, RZ, RZ, R14 ;  /* 0x000000ffff027224 */ /* 0x000fe200078e000e */
[----:B------:R-:W-:Y:S06]  /*1a0f0*/  BRA `(.L_x_14270) ;  /* 0xffffffb000fc7947 */ /* 0x000fec000383ffff */
.L_x_14172:
[----:B0-----:R0:W1:Y:S02]  /*1a100*/  SYNCS.PHASECHK.TRANS64.TRYWAIT P0, [R22+URZ+0x16820], R3 ;  /* 0x01682003160075a7 */ /* 0x001064000800017f */
[----:B-1----:R-:W-:Y:S05]  /*1a110*/  @!P0 NANOSLEEP.SYNCS 0x989680 ;  /* 0x009896800000895d */ /* 0x002fea0003900000 */
[----:B------:R-:W1:Y:S02]  /*1a120*/  @!P0 SYNCS.PHASECHK.TRANS64 P0, [R22+URZ+0x16820], R3 ;  /* 0x01682003160085a7 */ /* 0x000e64000800007f */
[----:B-1----:R-:W-:Y:S05]  /*1a130*/  @!P0 BRA `(.L_x_14172) ;  /* 0xfffffffc00f08947 */ /* 0x002fea000383ffff */
[----:B------:R-:W-:Y:S05]  /*1a140*/  BRA `(.L_x_14271) ;  /* 0xffffffb400687947 */ /* 0x000fea000383ffff */
.L_x_14177:
[----:B0-----:R0:W1:Y:S02]  /*1a150*/  SYNCS.PHASECHK.TRANS64.TRYWAIT P0, [R5+URZ+0x16840], R2 ;  /* 0x01684002050075a7 */ /* 0x001064000800017f */
[----:B-1----:R-:W-:Y:S05]  /*1a160*/  @!P0 NANOSLEEP.SYNCS 0x989680 ;  /* 0x009896800000895d */ /* 0x002fea0003900000 */
[----:B------:R-:W1:Y:S02]  /*1a170*/  @!P0 SYNCS.PHASECHK.TRANS64 P0, [R5+URZ+0x16840], R2 ;  /* 0x01684002050085a7 */ /* 0x000e64000800007f */
[----:B-1----:R-:W-:Y:S05]  /*1a180*/  @!P0 BRA `(.L_x_14177) ;  /* 0xfffffffc00f08947 */ /* 0x002fea000383ffff */
[----:B------:R-:W-:Y:S05]  /*1a190*/  BRA `(.L_x_14272) ;  /* 0xffffffb800307947 */ /* 0x000fea000383ffff */
.L_x_14178:
        /* <DEDUP_REMOVED lines=8> */
.L_x_14274:
[----:B------:R-:W-:Y:S05]  /*1a220*/  BSYNC B1 ;  /* 0x0000000000017941 */ /* 0x000fea0003800000 */
.L_x_14273:
        /* <DEDUP_REMOVED lines=9> */
.L_x_14275:
[----:B------:R-:W-:Y:S02]  /*1a2c0*/  IMAD R9, R9, 0x2, R22 ;  /* 0x0000000209097824 */ /* 0x000fe400078e0216 */
[----:B------:R-:W-:Y:S02]  /*1a2d0*/  IMAD.MOV.U32 R13, RZ, RZ, R10 ;  /* 0x000000ffff0d7224 */ /* 0x000fe400078e000a */
[----:B------:R-:W-:Y:S02]  /*1a2e0*/  IMAD.MOV.U32 R12, RZ, RZ, 0x1 ;  /* 0x00000001ff0c7424 */ /* 0x000fe400078e00ff */
[----:B------:R-:W-:-:S07]  /*1a2f0*/  IMAD.MOV.U32 R2, RZ, RZ, R14 ;  /* 0x000000ffff027224 */ /* 0x000fce00078e000e */
[----:B------:R-:W-:Y:S05]  /*1a300*/  WARPSYNC.COLLECTIVE R15, `(.L_x_14276) ;  /* 0x000000000f087348 */ /* 0x000fea0003c00000 */
[----:B------:R0:W1:Y:S02]  /*1a310*/  SHFL.IDX P6, R14, R13, R12, R11 ;  /* 0x0000000c0d0e7389 */ /* 0x00006400000c000b */
[----:B01----:R-:W-:Y:S01]  /*1a320*/  ENDCOLLECTIVE ;  /* 0x000000000000791b */ /* 0x003fe20003800000 */
.L_x_14276:
        /* <DEDUP_REMOVED lines=11> */
.L_x_14277:
[----:B------:R-:W-:Y:S02]  /*1a3e0*/  IMAD.MOV.U32 R13, RZ, RZ, R10 ;  /* 0x000000ffff0d7224 */ /* 0x000fe400078e000a */
[----:B------:R-:W-:Y:S02]  /*1a3f0*/  IMAD.MOV.U32 R12, RZ, RZ, 0x2 ;  /* 0x00000002ff0c7424 */ /* 0x000fe400078e00ff */
[----:B------:R-:W-:-:S07]  /*1a400*/  IMAD.MOV.U32 R2, RZ, RZ, R14 ;  /* 0x000000ffff027224 */ /* 0x000fce00078e000e */
[----:B------:R-:W-:Y:S05]  /*1a410*/  WARPSYNC.COLLECTIVE R15, `(.L_x_14278) ;  /* 0x000000000f087348 */ /* 0x000fea0003c00000 */
[----:B------:R0:W1:Y:S02]  /*1a420*/  SHFL.IDX P6, R14, R13, R12, R11 ;  /* 0x0000000c0d0e7389 */ /* 0x00006400000c000b */
[----:B01----:R-:W-:Y:S01]  /*1a430*/  ENDCOLLECTIVE ;  /* 0x000000000000791b */ /* 0x003fe20003800000 */
.L_x_14278:
        /* <DEDUP_REMOVED lines=11> */
.L_x_14279:
[----:B------:R-:W-:Y:S02]  /*1a4f0*/  IMAD.MOV.U32 R13, RZ, RZ, R10 ;  /* 0x000000ffff0d7224 */ /* 0x000fe400078e000a */
[----:B------:R-:W-:Y:S02]  /*1a500*/  IMAD.MOV.U32 R12, RZ, RZ, 0x3 ;  /* 0x00000003ff0c7424 */ /* 0x000fe400078e00ff */
[----:B------:R-:W-:-:S07]  /*1a510*/  IMAD.MOV.U32 R2, RZ, RZ, R14 ;  /* 0x000000ffff027224 */ /* 0x000fce00078e000e */
[----:B------:R-:W-:Y:S05]  /*1a520*/  WARPSYNC.COLLECTIVE R15, `(.L_x_14280) ;  /* 0x000000000f087348 */ /* 0x000fea0003c00000 */
[----:B------:R0:W1:Y:S02]  /*1a530*/  SHFL.IDX P6, R14, R13, R12, R11 ;  /* 0x0000000c0d0e7389 */ /* 0x00006400000c000b */
[----:B01----:R-:W-:Y:S01]  /*1a540*/  ENDCOLLECTIVE ;  /* 0x000000000000791b */ /* 0x003fe20003800000 */
.L_x_14280:
        /* <DEDUP_REMOVED lines=11> */
.L_x_14281:
[----:B------:R-:W-:Y:S02]  /*1a600*/  IMAD.MOV.U32 R13, RZ, RZ, R10 ;  /* 0x000000ffff0d7224 */ /* 0x000fe400078e000a */
[----:B------:R-:W-:Y:S02]  /*1a610*/  IMAD.MOV.U32 R12, RZ, RZ, 0x4 ;  /* 0x00000004ff0c7424 */ /* 0x000fe400078e00ff */
[----:B------:R-:W-:-:S07]  /*1a620*/  IMAD.MOV.U32 R2, RZ, RZ, R14 ;  /* 0x000000ffff027224 */ /* 0x000fce00078e000e */
[----:B------:R-:W-:Y:S05]  /*1a630*/  WARPSYNC.COLLECTIVE R15, `(.L_x_14282) ;  /* 0x000000000f087348 */ /* 0x000fea0003c00000 */
[----:B------:R0:W1:Y:S02]  /*1a640*/  SHFL.IDX P6, R14, R13, R12, R11 ;  /* 0x0000000c0d0e7389 */ /* 0x00006400000c000b */
[----:B01----:R-:W-:Y:S01]  /*1a650*/  ENDCOLLECTIVE ;  /* 0x000000000000791b */ /* 0x003fe20003800000 */
.L_x_14282:
        /* <DEDUP_REMOVED lines=11> */
.L_x_14283:
[----:B------:R-:W-:Y:S02]  /*1a710*/  IMAD.MOV.U32 R13, RZ, RZ, R10 ;  /* 0x000000ffff0d7224 */ /* 0x000fe400078e000a */
[----:B------:R-:W-:Y:S02]  /*1a720*/  IMAD.MOV.U32 R12, RZ, RZ, 0x5 ;  /* 0x00000005ff0c7424 */ /* 0x000fe400078e00ff */
[----:B------:R-:W-:-:S07]  /*1a730*/  IMAD.MOV.U32 R2, RZ, RZ, R14 ;  /* 0x000000ffff027224 */ /* 0x000fce00078e000e */
[----:B------:R-:W-:Y:S05]  /*1a740*/  WARPSYNC.COLLECTIVE R15, `(.L_x_14284) ;  /* 0x000000000f087348 */ /* 0x000fea0003c00000 */
[----:B------:R0:W1:Y:S02]  /*1a750*/  SHFL.IDX P6, R14, R13, R12, R11 ;  /* 0x0000000c0d0e7389 */ /* 0x00006400000c000b */
[----:B01----:R-:W-:Y:S01]  /*1a760*/  ENDCOLLECTIVE ;  /* 0x000000000000791b */ /* 0x003fe20003800000 */
.L_x_14284:
        /* <DEDUP_REMOVED lines=11> */
.L_x_14285:
[----:B------:R-:W-:Y:S02]  /*1a820*/  IMAD.MOV.U32 R13, RZ, RZ, R10 ;  /* 0x000000ffff0d7224 */ /* 0x000fe400078e000a */
[----:B------:R-:W-:Y:S02]  /*1a830*/  IMAD.MOV.U32 R12, RZ, RZ, 0x6 ;  /* 0x00000006ff0c7424 */ /* 0x000fe400078e00ff */
[----:B------:R-:W-:-:S07]  /*1a840*/  IMAD.MOV.U32 R2, RZ, RZ, R14 ;  /* 0x000000ffff027224 */ /* 0x000fce00078e000e */
[----:B------:R-:W-:Y:S05]  /*1a850*/  WARPSYNC.COLLECTIVE R15, `(.L_x_14286) ;  /* 0x000000000f087348 */ /* 0x000fea0003c00000 */
[----:B------:R0:W1:Y:S02]  /*1a860*/  SHFL.IDX P6, R14, R13, R12, R11 ;  /* 0x0000000c0d0e7389 */ /* 0x00006400000c000b */
[----:B01----:R-:W-:Y:S01]  /*1a870*/  ENDCOLLECTIVE ;  /* 0x000000000000791b */ /* 0x003fe20003800000 */
.L_x_14286:
        /* <DEDUP_REMOVED lines=11> */
.L_x_14287:
[----:B------:R-:W-:Y:S02]  /*1a930*/  IMAD.MOV.U32 R13, RZ, RZ, R10 ;  /* 0x000000ffff0d7224 */ /* 0x000fe400078e000a */
[----:B------:R-:W-:Y:S02]  /*1a940*/  IMAD.MOV.U32 R12, RZ, RZ, 0x7 ;  /* 0x00000007ff0c7424 */ /* 0x000fe400078e00ff */
[----:B------:R-:W-:-:S07]  /*1a950*/  IMAD.MOV.U32 R2, RZ, RZ, R14 ;  /* 0x000000ffff027224 */ /* 0x000fce00078e000e */
[----:B------:R-:W-:Y:S05]  /*1a960*/  WARPSYNC.COLLECTIVE R15, `(.L_x_14288) ;  /* 0x000000000f087348 */ /* 0x000fea0003c00000 */
[----:B------:R0:W1:Y:S02]  /*1a970*/  SHFL.IDX P6, R14, R13, R12, R11 ;  /* 0x0000000c0d0e7389 */ /* 0x00006400000c000b */
[----:B01----:R-:W-:Y:S01]  /*1a980*/  ENDCOLLECTIVE ;  /* 0x000000000000791b */ /* 0x003fe20003800000 */
.L_x_14288:
        /* <DEDUP_REMOVED lines=11> */
.L_x_14289:
[----:B------:R-:W-:Y:S01]  /*1aa40*/  IMAD.MOV.U32 R2, RZ, RZ, R14 ;  /* 0x000000ffff027224 */ /* 0x000fe200078e000e */
[----:B------:R-:W-:Y:S06]  /*1aa50*/  BRA `(.L_x_14290) ;  /* 0xffffffb400107947 */ /* 0x000fec000383ffff */
.L_x_14183:
[----:B-1----:R1:W2:Y:S02]  /*1aa60*/  SYNCS.PHASECHK.TRANS64.TRYWAIT P0, [R5+URZ+0x16860], R2 ;  /* 0x01686002050075a7 */ /* 0x0022a4000800017f */
[----:B--2---:R-:W-:Y:S05]  /*1aa70*/  @!P0 NANOSLEEP.SYNCS 0x989680 ;  /* 0x009896800000895d */ /* 0x004fea0003900000 */
[----:B------:R-:W2:Y:S02]  /*1aa80*/  @!P0 SYNCS.PHASECHK.TRANS64 P0, [R5+URZ+0x16860], R2 ;  /* 0x01686002050085a7 */ /* 0x000ea4000800007f */
[----:B--2---:R-:W-:Y:S05]  /*1aa90*/  @!P0 BRA `(.L_x_14183) ;  /* 0xfffffffc00f08947 */ /* 0x004fea000383ffff */
[----:B------:R-:W-:Y:S05]  /*1aaa0*/  BRA `(.L_x_14291) ;  /* 0xffffffb400687947 */ /* 0x000fea000383ffff */
.L_x_14184:
        /* <DEDUP_REMOVED lines=8> */
.L_x_14293:
[----:B------:R-:W-:Y:S05]  /*1ab30*/  BSYNC B1 ;  /* 0x0000000000017941 */ /* 0x000fea0003800000 */
.L_x_14292:
[----:B------:R-:W-:Y:S01]  /*1ab40*/  IMAD.MOV.U32 R13, RZ, RZ, R17 ;  /* 0x000000ffff0d7224 */ /* 0x000fe200078e0011 */
[----:B------:R-:W-:Y:S01]  /*1ab50*/  ISETP.LT.OR P2, PT, R8, 0x1, P1 ;  /* 0x000000010800780c */ /* 0x000fe20000f41670 */
        /* <DEDUP_REMOVED lines=8> */
.L_x_14294:
[----:B------:R-:W-:Y:S02]  /*1abe0*/  IMAD.MOV.U32 R13, RZ, RZ, R18 ;  /* 0x000000ffff0d7224 */ /* 0x000fe400078e0012 */
[----:B------:R-:W-:Y:S02]  /*1abf0*/  IMAD.MOV.U32 R12, RZ, RZ, 0x1 ;  /* 0x00000001ff0c7424 */ /* 0x000fe400078e00ff */
[----:B------:R-:W-:-:S07]  /*1ac00*/  IMAD.MOV.U32 R2, RZ, RZ, R14 ;  /* 0x000000ffff027224 */ /* 0x000fce00078e000e */
[----:B------:R-:W-:Y:S05]  /*1ac10*/  WARPSYNC.COLLECTIVE R15, `(.L_x_14295) ;  /* 0x000000000f087348 */ /* 0x000fea0003c00000 */
[----:B------:R0:W1:Y:S02]  /*1ac20*/  SHFL.IDX P6, R14, R13, R12, R11 ;  /* 0x0000000c0d0e7389 */ /* 0x00006400000c000b */
[----:B01----:R-:W-:Y:S01]  /*1ac30*/  ENDCOLLECTIVE ;  /* 0x000000000000791b */ /* 0x003fe20003800000 */
.L_x_14295:
        /* <DEDUP_REMOVED lines=12> */
.L_x_14296:
[----:B------:R-:W-:Y:S02]  /*1ad00*/  IMAD.MOV.U32 R13, RZ, RZ, R18 ;  /* 0x000000ffff0d7224 */ /* 0x000fe400078e0012 */
[----:B------:R-:W-:Y:S02]  /*1ad10*/  IMAD.MOV.U32 R12, RZ, RZ, 0x2 ;  /* 0x00000002ff0c7424 */ /* 0x000fe400078e00ff */
[----:B------:R-:W-:-:S07]  /*1ad20*/  IMAD.MOV.U32 R2, RZ, RZ, R14 ;  /* 0x000000ffff027224 */ /* 0x000fce00078e000e */
[----:B------:R-:W-:Y:S05]  /*1ad30*/  WARPSYNC.COLLECTIVE R15, `(.L_x_14297) ;  /* 0x000000000f087348 */ /* 0x000fea0003c00000 */
[----:B------:R0:W1:Y:S02]  /*1ad40*/  SHFL.IDX P6, R14, R13, R12, R11 ;  /* 0x0000000c0d0e7389 */ /* 0x00006400000c000b */
[----:B01----:R-:W-:Y:S01]  /*1ad50*/  ENDCOLLECTIVE ;  /* 0x000000000000791b */ /* 0x003fe20003800000 */
.L_x_14297:
        /* <DEDUP_REMOVED lines=12> */
.L_x_14298:
[----:B------:R-:W-:Y:S02]  /*1ae20*/  IMAD.MOV.U32 R13, RZ, RZ, R18 ;  /* 0x000000ffff0d7224 */ /* 0x000fe400078e0012 */
[----:B------:R-:W-:Y:S02]  /*1ae30*/  IMAD.MOV.U32 R12, RZ, RZ, 0x3 ;  /* 0x00000003ff0c7424 */ /* 0x000fe400078e00ff */
[----:B------:R-:W-:-:S07]  /*1ae40*/  IMAD.MOV.U32 R2, RZ, RZ, R14 ;  /* 0x000000ffff027224 */ /* 0x000fce00078e000e */
[----:B------:R-:W-:Y:S05]  /*1ae50*/  WARPSYNC.COLLECTIVE R15, `(.L_x_14299) ;  /* 0x000000000f087348 */ /* 0x000fea0003c00000 */
[----:B------:R0:W1:Y:S02]  /*1ae60*/  SHFL.IDX P6, R14, R13, R12, R11 ;  /* 0x0000000c0d0e7389 */ /* 0x00006400000c000b */
[----:B01----:R-:W-:Y:S01]  /*1ae70*/  ENDCOLLECTIVE ;  /* 0x000000000000791b */ /* 0x003fe20003800000 */
.L_x_14299:
        /* <DEDUP_REMOVED lines=12> */
.L_x_14300:
[----:B------:R-:W-:Y:S02]  /*1af40*/  IMAD.MOV.U32 R13, RZ, RZ, R18 ;  /* 0x000000ffff0d7224 */ /* 0x000fe400078e0012 */
[----:B------:R-:W-:Y:S02]  /*1af50*/  IMAD.MOV.U32 R12, RZ, RZ, 0x4 ;  /* 0x00000004ff0c7424 */ /* 0x000fe400078e00ff */
[----:B------:R-:W-:-:S07]  /*1af60*/  IMAD.MOV.U32 R2, RZ, RZ, R14 ;  /* 0x000000ffff027224 */ /* 0x000fce00078e000e */
[----:B------:R-:W-:Y:S05]  /*1af70*/  WARPSYNC.COLLECTIVE R15, `(.L_x_14301) ;  /* 0x000000000f087348 */ /* 0x000fea0003c00000 */
[----:B------:R0:W1:Y:S02]  /*1af80*/  SHFL.IDX P6, R14, R13, R12, R11 ;  /* 0x0000000c0d0e7389 */ /* 0x00006400000c000b */
[----:B01----:R-:W-:Y:S01]  /*1af90*/  ENDCOLLECTIVE ;  /* 0x000000000000791b */ /* 0x003fe20003800000 */
.L_x_14301:
        /* <DEDUP_REMOVED lines=12> */
.L_x_14302:
[----:B------:R-:W-:Y:S02]  /*1b060*/  IMAD.MOV.U32 R13, RZ, RZ, R18 ;  /* 0x000000ffff0d7224 */ /* 0x000fe400078e0012 */
[----:B------:R-:W-:Y:S02]  /*1b070*/  IMAD.MOV.U32 R12, RZ, RZ, 0x5 ;  /* 0x00000005ff0c7424 */ /* 0x000fe400078e00ff */
[----:B------:R-:W-:-:S07]  /*1b080*/  IMAD.MOV.U32 R2, RZ, RZ, R14 ;  /* 0x000000ffff027224 */ /* 0x000fce00078e000e */
[----:B------:R-:W-:Y:S05]  /*1b090*/  WARPSYNC.COLLECTIVE R15, `(.L_x_14303) ;  /* 0x000000000f087348 */ /* 0x000fea0003c00000 */
[----:B------:R0:W1:Y:S02]  /*1b0a0*/  SHFL.IDX P6, R14, R13, R12, R11 ;  /* 0x0000000c0d0e7389 */ /* 0x00006400000c000b */
[----:B01----:R-:W-:Y:S01]  /*1b0b0*/  ENDCOLLECTIVE ;  /* 0x000000000000791b */ /* 0x003fe20003800000 */
.L_x_14303:
        /* <DEDUP_REMOVED lines=12> */
.L_x_14304:
[----:B------:R-:W-:Y:S02]  /*1b180*/  IMAD.MOV.U32 R13, RZ, RZ, R18 ;  /* 0x000000ffff0d7224 */ /* 0x000fe400078e0012 */
[----:B------:R-:W-:Y:S02]  /*1b190*/  IMAD.MOV.U32 R12, RZ, RZ, 0x6 ;  /* 0x00000006ff0c7424 */ /* 0x000fe400078e00ff */
[----:B------:R-:W-:-:S07]  /*1b1a0*/  IMAD.MOV.U32 R2, RZ, RZ, R14 ;  /* 0x000000ffff027224 */ /* 0x000fce00078e000e */
[----:B------:R-:W-:Y:S05]  /*1b1b0*/  WARPSYNC.COLLECTIVE R15, `(.L_x_14305) ;  /* 0x000000000f087348 */ /* 0x000fea0003c00000 */
[----:B------:R0:W1:Y:S02]  /*1b1c0*/  SHFL.IDX P6, R14, R13, R12, R11 ;  /* 0x0000000c0d0e7389 */ /* 0x00006400000c000b */
[----:B01----:R-:W-:Y:S01]  /*1b1d0*/  ENDCOLLECTIVE ;  /* 0x000000000000791b */ /* 0x003fe20003800000 */
.L_x_14305:
        /* <DEDUP_REMOVED lines=12> */
.L_x_14306:
[----:B------:R-:W-:Y:S02]  /*1b2a0*/  IMAD.MOV.U32 R13, RZ, RZ, R18 ;  /* 0x000000ffff0d7224 */ /* 0x000fe400078e0012 */
[----:B------:R-:W-:Y:S02]  /*1b2b0*/  IMAD.MOV.U32 R12, RZ, RZ, 0x7 ;  /* 0x00000007ff0c7424 */ /* 0x000fe400078e00ff */
[----:B------:R-:W-:-:S07]  /*1b2c0*/  IMAD.MOV.U32 R2, RZ, RZ, R14 ;  /* 0x000000ffff027224 */ /* 0x000fce00078e000e */
[----:B------:R-:W-:Y:S05]  /*1b2d0*/  WARPSYNC.COLLECTIVE R15, `(.L_x_14307) ;  /* 0x000000000f087348 */ /* 0x000fea0003c00000 */
[----:B------:R0:W1:Y:S02]  /*1b2e0*/  SHFL.IDX P6, R14, R13, R12, R11 ;  /* 0x0000000c0d0e7389 */ /* 0x00006400000c000b */
[----:B01----:R-:W-:Y:S01]  /*1b2f0*/  ENDCOLLECTIVE ;  /* 0x000000000000791b */ /* 0x003fe20003800000 */
.L_x_14307:
        /* <DEDUP_REMOVED lines=11> */
.L_x_14308:
[----:B------:R-:W-:Y:S01]  /*1b3b0*/  IMAD.MOV.U32 R2, RZ, RZ, R14 ;  /* 0x000000ffff027224 */ /* 0x000fe200078e000e */
[----:B------:R-:W-:Y:S06]  /*1b3c0*/  BRA `(.L_x_14309) ;  /* 0xffffffb000187947 */ /* 0x000fec000383ffff */
.L_x_14192:
[----:B0-----:R0:W1:Y:S02]  /*1b3d0*/  SYNCS.PHASECHK.TRANS64.TRYWAIT P0, [R0+URZ+0x16860], R3 ;  /* 0x01686003000075a7 */ /* 0x001064000800017f */
[----:B-1----:R-:W-:Y:S05]  /*1b3e0*/  @!P0 NANOSLEEP.SYNCS 0x989680 ;  /* 0x009896800000895d */ /* 0x002fea0003900000 */
[----:B------:R-:W1:Y:S02]  /*1b3f0*/  @!P0 SYNCS.PHASECHK.TRANS64 P0, [R0+URZ+0x16860], R3 ;  /* 0x01686003000085a7 */ /* 0x000e64000800007f */
[----:B-1----:R-:W-:Y:S05]  /*1b400*/  @!P0 BRA `(.L_x_14192) ;  /* 0xfffffffc00f08947 */ /* 0x002fea000383ffff */
[----:B------:R-:W-:Y:S05]  /*1b410*/  BRA `(.L_x_14310) ;  /* 0xffffffb4002c7947 */ /* 0x000fea000383ffff */
.L_x_14193:
        /* <DEDUP_REMOVED lines=8> */
.L_x_14312:
[----:B------:R-:W-:Y:S05]  /*1b4a0*/  BSYNC B0 ;  /* 0x0000000000007941 */ /* 0x000fea0003800000 */
.L_x_14311:
        /* <DEDUP_REMOVED lines=9> */
.L_x_14313:
[----:B------:R-:W-:Y:S01]  /*1b540*/  ULDC UR4, c[0x0][0x2f4] ;  /* 0x0000bd0000047ab9 */ /* 0x000fe20000000800 */
[----:B------:R-:W-:Y:S01]  /*1b550*/  IMAD R4, R4, 0x2, R22 ;  /* 0x0000000204047824 */ /* 0x000fe200078e0216 */
[----:B------:R-:W-:-:S04]  /*1b560*/  ISETP.GE.AND P0, PT, R29, UR4, PT ;  /* 0x000000041d007c0c */ /* 0x000fc8000bf06270 */
[----:B------:R-:W-:Y:S01]  /*1b570*/  ISETP.LT.OR P2, PT, R6, 0x1, P0 ;  /* 0x000000010600780c */ /* 0x000fe20000741670 */
[----:B------:R-:W-:Y:S02]  /*1b580*/  IMAD.MOV.U32 R13, RZ, RZ, R18 ;  /* 0x000000ffff0d7224 */ /* 0x000fe400078e0012 */
[----:B------:R-:W-:Y:S01]  /*1b590*/  IMAD.MOV.U32 R12, RZ, RZ, 0x1 ;  /* 0x00000001ff0c7424 */ /* 0x000fe200078e00ff */
[----:B------:R-:W-:-:S13]  /*1b5a0*/  IADD3 R2, P1, R14, R5, RZ ;  /* 0x000000050e027210 */ /* 0x000fda0007f3e0ff */
[----:B------:R-:W-:Y:S05]  /*1b5b0*/  WARPSYNC.COLLECTIVE R15, `(.L_x_14314) ;  /* 0x000000000f087348 */ /* 0x000fea0003c00000 */
[----:B------:R0:W1:Y:S02]  /*1b5c0*/  SHFL.IDX P6, R14, R13, R12, R11 ;  /* 0x0000000c0d0e7389 */ /* 0x00006400000c000b */
[----:B01----:R-:W-:Y:S01]  /*1b5d0*/  ENDCOLLECTIVE ;  /* 0x000000000000791b */ /* 0x003fe20003800000 */
.L_x_14314:
        /* <DEDUP_REMOVED lines=11> */
.L_x_14315:
[----:B------:R-:W-:Y:S02]  /*1b690*/  IMAD.MOV.U32 R13, RZ, RZ, R18 ;  /* 0x000000ffff0d7224 */ /* 0x000fe400078e0012 */
[----:B------:R-:W-:Y:S02]  /*1b6a0*/  IMAD.MOV.U32 R12, RZ, RZ, 0x2 ;  /* 0x00000002ff0c7424 */ /* 0x000fe400078e00ff */
[----:B------:R-:W-:-:S07]  /*1b6b0*/  IMAD.MOV.U32 R9, RZ, RZ, R14 ;  /* 0x000000ffff097224 */ /* 0x000fce00078e000e */
[----:B------:R-:W-:Y:S05]  /*1b6c0*/  WARPSYNC.COLLECTIVE R15, `(.L_x_14316) ;  /* 0x000000000f087348 */ /* 0x000fea0003c00000 */
[----:B------:R0:W1:Y:S02]  /*1b6d0*/  SHFL.IDX P6, R14, R13, R12, R11 ;  /* 0x0000000c0d0e7389 */ /* 0x00006400000c000b */
[----:B01----:R-:W-:Y:S01]  /*1b6e0*/  ENDCOLLECTIVE ;  /* 0x000000000000791b */ /* 0x003fe20003800000 */
.L_x_14316:
        /* <DEDUP_REMOVED lines=12> */
.L_x_14317:
[----:B------:R-:W-:Y:S02]  /*1b7b0*/  IMAD.MOV.U32 R13, RZ, RZ, R18 ;  /* 0x000000ffff0d7224 */ /* 0x000fe400078e0012 */
[----:B------:R-:W-:Y:S02]  /*1b7c0*/  IMAD.MOV.U32 R12, RZ, RZ, 0x3 ;  /* 0x00000003ff0c7424 */ /* 0x000fe400078e00ff */
[----:B------:R-:W-:-:S07]  /*1b7d0*/  IMAD.MOV.U32 R10, RZ, RZ, R14 ;  /* 0x000000ffff0a7224 */ /* 0x000fce00078e000e */
[----:B------:R-:W-:Y:S05]  /*1b7e0*/  WARPSYNC.COLLECTIVE R15, `(.L_x_14318) ;  /* 0x000000000f087348 */ /* 0x000fea0003c00000 */
[----:B------:R0:W1:Y:S02]  /*1b7f0*/  SHFL.IDX P6, R14, R13, R12, R11 ;  /* 0x0000000c0d0e7389 */ /* 0x00006400000c000b */
[----:B01----:R-:W-:Y:S01]  /*1b800*/  ENDCOLLECTIVE ;  /* 0x000000000000791b */ /* 0x003fe20003800000 */
.L_x_14318:
        /* <DEDUP_REMOVED lines=12> */
.L_x_14319:
[----:B------:R-:W-:Y:S02]  /*1b8d0*/  IMAD.MOV.U32 R13, RZ, RZ, R18 ;  /* 0x000000ffff0d7224 */ /* 0x000fe400078e0012 */
[----:B------:R-:W-:Y:S02]  /*1b8e0*/  IMAD.MOV.U32 R12, RZ, RZ, 0x4 ;  /* 0x00000004ff0c7424 */ /* 0x000fe400078e00ff */
[----:B------:R-:W-:-:S07]  /*1b8f0*/  IMAD.MOV.U32 R9, RZ, RZ, R14 ;  /* 0x000000ffff097224 */ /* 0x000fce00078e000e */
[----:B------:R-:W-:Y:S05]  /*1b900*/  WARPSYNC.COLLECTIVE R15, `(.L_x_14320) ;  /* 0x000000000f087348 */ /* 0x000fea0003c00000 */
[----:B------:R0:W1:Y:S02]  /*1b910*/  SHFL.IDX P6, R14, R13, R12, R11 ;  /* 0x0000000c0d0e7389 */ /* 0x00006400000c000b */
[----:B01----:R-:W-:Y:S01]  /*1b920*/  ENDCOLLECTIVE ;  /* 0x000000000000791b */ /* 0x003fe20003800000 */
.L_x_14320:
        /* <DEDUP_REMOVED lines=12> */
.L_x_14321:
[----:B------:R-:W-:Y:S02]  /*1b9f0*/  IMAD.MOV.U32 R13, RZ, RZ, R18 ;  /* 0x000000ffff0d7224 */ /* 0x000fe400078e0012 */
[----:B------:R-:W-:Y:S02]  /*1ba00*/  IMAD.MOV.U32 R12, RZ, RZ, 0x5 ;  /* 0x00000005ff0c7424 */ /* 0x000fe400078e00ff */
[----:B------:R-:W-:-:S07]  /*1ba10*/  IMAD.MOV.U32 R10, RZ, RZ, R14 ;  /* 0x000000ffff0a7224 */ /* 0x000fce00078e000e */
[----:B------:R-:W-:Y:S05]  /*1ba20*/  WARPSYNC.COLLECTIVE R15, `(.L_x_14322) ;  /* 0x000000000f087348 */ /* 0x000fea0003c00000 */
[----:B------:R0:W1:Y:S02]  /*1ba30*/  SHFL.IDX P6, R14, R13, R12, R11 ;  /* 0x0000000c0d0e7389 */ /* 0x00006400000c000b */
[----:B01----:R-:W-:Y:S01]  /*1ba40*/  ENDCOLLECTIVE ;  /* 0x000000000000791b */ /* 0x003fe20003800000 */
.L_x_14322:
        /* <DEDUP_REMOVED lines=12> */
.L_x_14323:
[----:B------:R-:W-:Y:S02]  /*1bb10*/  IMAD.MOV.U32 R13, RZ, RZ, R18 ;  /* 0x000000ffff0d7224 */ /* 0x000fe400078e0012 */
[----:B------:R-:W-:Y:S02]  /*1bb20*/  IMAD.MOV.U32 R12, RZ, RZ, 0x6 ;  /* 0x00000006ff0c7424 */ /* 0x000fe400078e00ff */
[----:B------:R-:W-:-:S07]  /*1bb30*/  IMAD.MOV.U32 R9, RZ, RZ, R14 ;  /* 0x000000ffff097224 */ /* 0x000fce00078e000e */
[----:B------:R-:W-:Y:S05]  /*1bb40*/  WARPSYNC.COLLECTIVE R15, `(.L_x_14324) ;  /* 0x000000000f087348 */ /* 0x000fea0003c00000 */
[----:B------:R0:W1:Y:S02]  /*1bb50*/  SHFL.IDX P6, R14, R13, R12, R11 ;  /* 0x0000000c0d0e7389 */ /* 0x00006400000c000b */
[----:B01----:R-:W-:Y:S01]  /*1bb60*/  ENDCOLLECTIVE ;  /* 0x000000000000791b */ /* 0x003fe20003800000 */
.L_x_14324:
        /* <DEDUP_REMOVED lines=12> */
.L_x_14325:
[----:B------:R-:W-:Y:S02]  /*1bc30*/  IMAD.MOV.U32 R13, RZ, RZ, R18 ;  /* 0x000000ffff0d7224 */ /* 0x000fe400078e0012 */
[----:B------:R-:W-:Y:S01]  /*1bc40*/  IMAD.MOV.U32 R12, RZ, RZ, 0x7 ;  /* 0x00000007ff0c7424 */ /* 0x000fe200078e00ff */
[----:B------:R-:W-:-:S13]  /*1bc50*/  IADD3 R2, P1, R14, R5, RZ ;  /* 0x000000050e027210 */ /* 0x000fda0007f3e0ff */
[----:B------:R-:W-:Y:S05]  /*1bc60*/  WARPSYNC.COLLECTIVE R15, `(.L_x_14326) ;  /* 0x000000000f087348 */ /* 0x000fea0003c00000 */
[----:B------:R0:W1:Y:S02]  /*1bc70*/  SHFL.IDX P6, R14, R13, R12, R11 ;  /* 0x0000000c0d0e7389 */ /* 0x00006400000c000b */
[----:B01----:R-:W-:Y:S01]  /*1bc80*/  ENDCOLLECTIVE ;  /* 0x000000000000791b */ /* 0x003fe20003800000 */
.L_x_14326:
        /* <DEDUP_REMOVED lines=10> */
.L_x_14327:
[----:B------:R-:W-:Y:S05]  /*1bd30*/  BRA `(.L_x_14328) ;  /* 0xffffffac00dc7947 */ /* 0x000fea000383ffff */
.L_x_14198:
        /* <DEDUP_REMOVED lines=8> */
.L_x_14330:
[----:B------:R-:W-:Y:S05]  /*1bdc0*/  BSYNC B0 ;  /* 0x0000000000007941 */ /* 0x000fea0003800000 */
.L_x_14329:
        /* <DEDUP_REMOVED lines=9> */
.L_x_14331:
        /* <DEDUP_REMOVED lines=23> */
.L_x_14332:
[----:B------:R-:W-:Y:S01]  /*1bfd0*/  IMAD.MOV.U32 R12, RZ, RZ, 0x2 ;  /* 0x00000002ff0c7424 */ /* 0x000fe200078e00ff */
[----:B------:R-:W-:-:S05]  /*1bfe0*/  SEL R4, R14, RZ, P1 ;  /* 0x000000ff0e047207 */ /* 0x000fca0000800000 */
[----:B------:R-:W-:-:S04]  /*1bff0*/  IMAD.IADD R4, R13, 0x1, R4 ;  /* 0x000000010d047824 */ /* 0x000fc800078e0204 */
[----:B------:R-:W-:-:S07]  /*1c000*/  IMAD.MOV.U32 R13, RZ, RZ, R4 ;  /* 0x000000ffff0d7224 */ /* 0x000fce00078e0004 */
[----:B------:R-:W-:Y:S05]  /*1c010*/  WARPSYNC.COLLECTIVE R15, `(.L_x_14333) ;  /* 0x000000000f087348 */ /* 0x000fea0003c00000 */
[----:B------:R0:W1:Y:S02]  /*1c020*/  SHFL.UP P6, R14, R13, R12, R11 ;  /* 0x0400000c0d0e7389 */ /* 0x00006400000c000b */
[----:B01----:R-:W-:Y:S01]  /*1c030*/  ENDCOLLECTIVE ;  /* 0x000000000000791b */ /* 0x003fe20003800000 */
.L_x_14333:
[----:B------:R-:W-:Y:S01]  /*1c040*/  IMAD.MOV.U32 R12, RZ, RZ, 0x4 ;  /* 0x00000004ff0c7424 */ /* 0x000fe200078e00ff */
[----:B------:R-:W-:-:S05]  /*1c050*/  SEL R3, R14, RZ, P2 ;  /* 0x000000ff0e037207 */ /* 0x000fca0001000000 */
[----:B------:R-:W-:-:S04]  /*1c060*/  IMAD.IADD R2, R4, 0x1, R3 ;  /* 0x0000000104027824 */ /* 0x000fc800078e0203 */
[----:B------:R-:W-:-:S07]  /*1c070*/  IMAD.MOV.U32 R13, RZ, RZ, R2 ;  /* 0x000000ffff0d7224 */ /* 0x000fce00078e0002 */
[----:B------:R-:W-:Y:S05]  /*1c080*/  WARPSYNC.COLLECTIVE R15, `(.L_x_14334) ;  /* 0x000000000f087348 */ /* 0x000fea0003c00000 */
[----:B------:R0:W1:Y:S02]  /*1c090*/  SHFL.UP P6, R14, R13, R12, R11 ;  /* 0x0400000c0d0e7389 */ /* 0x00006400000c000b */
[----:B01----:R-:W-:Y:S01]  /*1c0a0*/  ENDCOLLECTIVE ;  /* 0x000000000000791b */ /* 0x003fe20003800000 */
.L_x_14334:
[----:B------:R-:W-:Y:S01]  /*1c0b0*/  IMAD.MOV.U32 R12, RZ, RZ, 0x8 ;  /* 0x00000008ff0c7424 */ /* 0x000fe200078e00ff */
[----:B------:R-:W-:-:S05]  /*1c0c0*/  SEL R3, R14, RZ, P3 ;  /* 0x000000ff0e037207 */ /* 0x000fca0001800000 */
[----:B------:R-:W-:-:S04]  /*1c0d0*/  IMAD.IADD R3, R2, 0x1, R3 ;  /* 0x0000000102037824 */ /* 0x000fc800078e0203 */
[----:B------:R-:W-:-:S07]  /*1c0e0*/  IMAD.MOV.U32 R13, RZ, RZ, R3 ;  /* 0x000000ffff0d7224 */ /* 0x000fce00078e0003 */
[----:B------:R-:W-:Y:S05]  /*1c0f0*/  WARPSYNC.COLLECTIVE R15, `(.L_x_14335) ;  /* 0x000000000f087348 */ /* 0x000fea0003c00000 */
[----:B------:R0:W1:Y:S02]  /*1c100*/  SHFL.UP P6, R14, R13, R12, R11 ;  /* 0x0400000c0d0e7389 */ /* 0x00006400000c000b */
[----:B01----:R-:W-:Y:S01]  /*1c110*/  ENDCOLLECTIVE ;  /* 0x000000000000791b */ /* 0x003fe20003800000 */
.L_x_14335:
[----:B------:R-:W-:Y:S01]  /*1c120*/  IMAD.MOV.U32 R12, RZ, RZ, 0x10 ;  /* 0x00000010ff0c7424 */ /* 0x000fe200078e00ff */
[----:B------:R-:W-:-:S05]  /*1c130*/  SEL R4, R14, RZ, P4 ;  /* 0x000000ff0e047207 */ /* 0x000fca0002000000 */
[----:B------:R-:W-:-:S04]  /*1c140*/  IMAD.IADD R4, R3, 0x1, R4 ;  /* 0x0000000103047824 */ /* 0x000fc800078e0204 */
[----:B------:R-:W-:-:S07]  /*1c150*/  IMAD.MOV.U32 R13, RZ, RZ, R4 ;  /* 0x000000ffff0d7224 */ /* 0x000fce00078e0004 */
[----:B------:R-:W-:Y:S05]  /*1c160*/  WARPSYNC.COLLECTIVE R15, `(.L_x_14336) ;  /* 0x000000000f087348 */ /* 0x000fea0003c00000 */
[----:B------:R0:W1:Y:S02]  /*1c170*/  SHFL.UP P6, R14, R13, R12, R11 ;  /* 0x0400000c0d0e7389 */ /* 0x00006400000c000b */
[----:B01----:R-:W-:Y:S01]  /*1c180*/  ENDCOLLECTIVE ;  /* 0x000000000000791b */ /* 0x003fe20003800000 */
.L_x_14336:
        /* <DEDUP_REMOVED lines=8> */
.L_x_14337:
[----:B------:R-:W-:Y:S05]  /*1c210*/  BRA `(.L_x_14338) ;  /* 0xffffffac00e87947 */ /* 0x000fea000383ffff */
.L_x_14201:
[----:B------:R-:W-:Y:S01]  /*1c220*/  BSSY B0, `(.L_x_14339) ;  /* 0x0000007000007945 */ /* 0x000fe20003800000 */
[----:B------:R-:W-:Y:S02]  /*1c230*/  IMAD.MOV.U32 R12, RZ, RZ, 0x1 ;  /* 0x00000001ff0c7424 */ /* 0x000fe400078e00ff */
[----:B------:R-:W-:Y:S02]  /*1c240*/  IMAD.MOV.U32 R11, RZ, RZ, RZ ;  /* 0x000000ffff0b7224 */ /* 0x000fe400078e00ff */
[----:B------:R-:W-:-:S07]  /*1c250*/  IMAD.MOV.U32 R15, RZ, RZ, -0x1 ;  /* 0xffffffffff0f7424 */ /* 0x000fce00078e00ff */
[----:B------:R-:W-:Y:S05]  /*1c260*/  WARPSYNC.COLLECTIVE R15, `(.L_x_14340) ;  /* 0x000000000f087348 */ /* 0x000fea0003c00000 */
[----:B------:R0:W1:Y:S02]  /*1c270*/  SHFL.UP P6, R14, R13, R12, R11 ;  /* 0x0400000c0d0e7389 */ /* 0x00006400000c000b */
[----:B01----:R-:W-:Y:S01]  /*1c280*/  ENDCOLLECTIVE ;  /* 0x000000000000791b */ /* 0x003fe20003800000 */
.L_x_14340:
[----:B------:R-:W-:Y:S05]  /*1c290*/  BSYNC B0 ;  /* 0x0000000000007941 */ /* 0x000fea0003800000 */
.L_x_14339:
        /* <DEDUP_REMOVED lines=8> */
.L_x_14341:
[----:B------:R-:W-:Y:S01]  /*1c320*/  IMAD.MOV.U32 R12, RZ, RZ, 0x4 ;  /* 0x00000004ff0c7424 */ /* 0x000fe200078e00ff */
[----:B------:R-:W-:-:S05]  /*1c330*/  SEL R2, R14, RZ, P2 ;  /* 0x000000ff0e027207 */ /* 0x000fca0001000000 */
[----:B------:R-:W-:-:S04]  /*1c340*/  IMAD.IADD R2, R13, 0x1, R2 ;  /* 0x000000010d027824 */ /* 0x000fc800078e0202 */
[----:B------:R-:W-:-:S07]  /*1c350*/  IMAD.MOV.U32 R13, RZ, RZ, R2 ;  /* 0x000000ffff0d7224 */ /* 0x000fce00078e0002 */
[----:B------:R-:W-:Y:S05]  /*1c360*/  WARPSYNC.COLLECTIVE R15, `(.L_x_14342) ;  /* 0x000000000f087348 */ /* 0x000fea0003c00000 */
[----:B------:R0:W1:Y:S02]  /*1c370*/  SHFL.UP P6, R14, R13, R12, R11 ;  /* 0x0400000c0d0e7389 */ /* 0x00006400000c000b */
[----:B01----:R-:W-:Y:S01]  /*1c380*/  ENDCOLLECTIVE ;  /* 0x000000000000791b */ /* 0x003fe20003800000 */
.L_x_14342:
[----:B------:R-:W-:Y:S01]  /*1c390*/  IMAD.MOV.U32 R12, RZ, RZ, 0x8 ;  /* 0x00000008ff0c7424 */ /* 0x000fe200078e00ff */
[----:B------:R-:W-:-:S05]  /*1c3a0*/  SEL R3, R14, RZ, P3 ;  /* 0x000000ff0e037207 */ /* 0x000fca0001800000 */
[----:B------:R-:W-:-:S04]  /*1c3b0*/  IMAD.IADD R3, R2, 0x1, R3 ;  /* 0x0000000102037824 */ /* 0x000fc800078e0203 */
[----:B------:R-:W-:-:S07]  /*1c3c0*/  IMAD.MOV.U32 R13, RZ, RZ, R3 ;  /* 0x000000ffff0d7224 */ /* 0x000fce00078e0003 */
[----:B------:R-:W-:Y:S05]  /*1c3d0*/  WARPSYNC.COLLECTIVE R15, `(.L_x_14343) ;  /* 0x000000000f087348 */ /* 0x000fea0003c00000 */
[----:B------:R0:W1:Y:S02]  /*1c3e0*/  SHFL.UP P6, R14, R13, R12, R11 ;  /* 0x0400000c0d0e7389 */ /* 0x00006400000c000b */
[----:B01----:R-:W-:Y:S01]  /*1c3f0*/  ENDCOLLECTIVE ;  /* 0x000000000000791b */ /* 0x003fe20003800000 */
.L_x_14343:
[----:B------:R-:W-:Y:S01]  /*1c400*/  IMAD.MOV.U32 R12, RZ, RZ, 0x10 ;  /* 0x00000010ff0c7424 */ /* 0x000fe200078e00ff */
[----:B------:R-:W-:-:S05]  /*1c410*/  SEL R4, R14, RZ, P4 ;  /* 0x000000ff0e047207 */ /* 0x000fca0002000000 */
[----:B------:R-:W-:-:S04]  /*1c420*/  IMAD.IADD R4, R3, 0x1, R4 ;  /* 0x0000000103047824 */ /* 0x000fc800078e0204 */
[----:B------:R-:W-:-:S07]  /*1c430*/  IMAD.MOV.U32 R13, RZ, RZ, R4 ;  /* 0x000000ffff0d7224 */ /* 0x000fce00078e0004 */
[----:B------:R-:W-:Y:S05]  /*1c440*/  WARPSYNC.COLLECTIVE R15, `(.L_x_14344) ;  /* 0x000000000f087348 */ /* 0x000fea0003c00000 */
[----:B------:R0:W1:Y:S02]  /*1c450*/  SHFL.UP P6, R14, R13, R12, R11 ;  /* 0x0400000c0d0e7389 */ /* 0x00006400000c000b */
[----:B01----:R-:W-:Y:S01]  /*1c460*/  ENDCOLLECTIVE ;  /* 0x000000000000791b */ /* 0x003fe20003800000 */
.L_x_14344:
        /* <DEDUP_REMOVED lines=8> */
.L_x_14345:
[----:B------:R-:W-:Y:S05]  /*1c4f0*/  BRA `(.L_x_14346) ;  /* 0xffffffac00d47947 */ /* 0x000fea000383ffff */
.L_x_14203:
[----:B------:R-:W-:Y:S01]  /*1c500*/  BSSY B0, `(.L_x_14347) ;  /* 0x0000006000007945 */ /* 0x000fe20003800000 */
[----:B------:R-:W-:Y:S01]  /*1c510*/  PLOP3.LUT P6, PT, P6, PT, PT, 0x8, 0x0 ;  /* 0x000000000000781c */ /* 0x000fe200037ce170 */
[----:B------:R-:W-:-:S12]  /*1c520*/  IMAD.MOV.U32 R15, RZ, RZ, -0x1 ;  /* 0xffffffffff0f7424 */ /* 0x000fd800078e00ff */
[----:B0-----:R-:W-:Y:S05]  /*1c530*/  WARPSYNC.COLLECTIVE R15, `(.L_x_14348) ;  /* 0x000000000f087348 */ /* 0x001fea0003c00000 */
[----:B------:R-:W-:Y:S01]  /*1c540*/  VOTE.ANY R14, PT, P6 ;  /* 0x00000000000e7806 */ /* 0x000fe200030e0100 */
[----:B0-----:R-:W-:Y:S06]  /*1c550*/  ENDCOLLECTIVE ;  /* 0x000000000000791b */ /* 0x001fec0003800000 */
.L_x_14348:
[----:B------:R-:W-:Y:S05]  /*1c560*/  BSYNC B0 ;  /* 0x0000000000007941 */ /* 0x000fea0003800000 */
.L_x_14347:
        /* <DEDUP_REMOVED lines=10> */
.L_x_14349:
[----:B------:R-:W-:Y:S02]  /*1c610*/  IMAD.MOV.U32 R13, RZ, RZ, R5 ;  /* 0x000000ffff0d7224 */ /* 0x000fe400078e0005 */
[----:B------:R-:W-:-:S07]  /*1c620*/  IMAD.MOV.U32 R17, RZ, RZ, R14 ;  /* 0x000000ffff117224 */ /* 0x000fce00078e000e */
[----:B------:R-:W-:Y:S05]  /*1c630*/  WARPSYNC.COLLECTIVE R15, `(.L_x_14350) ;  /* 0x000000000f087348 */ /* 0x000fea0003c00000 */
[----:B------:R0:W1:Y:S02]  /*1c640*/  SHFL.IDX P6, R14, R13, R12, R11 ;  /* 0x0000000c0d0e7389 */ /* 0x00006400000c000b */
[----:B01----:R-:W-:Y:S01]  /*1c650*/  ENDCOLLECTIVE ;  /* 0x000000000000791b */ /* 0x003fe20003800000 */
.L_x_14350:
[----:B------:R-:W-:Y:S01]  /*1c660*/  IMAD.MOV.U32 R5, RZ, RZ, R14 ;  /* 0x000000ffff057224 */ /* 0x000fe200078e000e */
[----:B------:R-:W-:Y:S06]  /*1c670*/  BRA `(.L_x_14351) ;  /* 0xffffffac00b47947 */ /* 0x000fec000383ffff */
.L_x_14205:
[----:B------:R-:W-:Y:S01]  /*1c680*/  BSSY B0, `(.L_x_14352) ;  /* 0x0000007000007945 */ /* 0x000fe20003800000 */
[----:B------:R-:W-:Y:S02]  /*1c690*/  IMAD.MOV.U32 R13, RZ, RZ, R2 ;  /* 0x000000ffff0d7224 */ /* 0x000fe400078e0002 */
[----:B------:R-:W-:Y:S02]  /*1c6a0*/  IMAD.MOV.U32 R11, RZ, RZ, 0x1f ;  /* 0x0000001fff0b7424 */ /* 0x000fe400078e00ff */
[----:B------:R-:W-:-:S07]  /*1c6b0*/  IMAD.MOV.U32 R15, RZ, RZ, -0x1 ;  /* 0xffffffffff0f7424 */ /* 0x000fce00078e00ff */
[----:B0123--:R-:W-:Y:S05]  /*1c6c0*/  WARPSYNC.COLLECTIVE R15, `(.L_x_14353) ;  /* 0x000000000f087348 */ /* 0x00ffea0003c00000 */
[----:B------:R4:W0:Y:S02]  /*1c6d0*/  SHFL.IDX P6, R14, R13, R12, R11 ;  /* 0x0000000c0d0e7389 */ /* 0x00082400000c000b */
[----:B01234-:R-:W-:Y:S01]  /*1c6e0*/  ENDCOLLECTIVE ;  /* 0x000000000000791b */ /* 0x01ffe20003800000 */
.L_x_14353:
[----:B------:R-:W-:Y:S05]  /*1c6f0*/  BSYNC B0 ;  /* 0x0000000000007941 */ /* 0x000fea0003800000 */
.L_x_14352:
[----:B------:R-:W-:Y:S01]  /*1c700*/  IMAD.MOV.U32 R16, RZ, RZ, R14 ;  /* 0x000000ffff107224 */ /* 0x000fe200078e000e */
[----:B------:R-:W-:Y:S06]  /*1c710*/  BRA `(.L_x_14204) ;  /* 0xffffffac00a47947 */ /* 0x000fec000383ffff */
.L_x_14211:
[----:B0-----:R0:W2:Y:S02]  /*1c720*/  SYNCS.PHASECHK.TRANS64.TRYWAIT P0, [R4+URZ+0x16820], R0 ;  /* 0x01682000040075a7 */ /* 0x0010a4000800017f */
[----:B--2---:R-:W-:Y:S05]  /*1c730*/  @!P0 NANOSLEEP.SYNCS 0x989680 ;  /* 0x009896800000895d */ /* 0x004fea0003900000 */
[----:B------:R-:W2:Y:S02]  /*1c740*/  @!P0 SYNCS.PHASECHK.TRANS64 P0, [R4+URZ+0x16820], R0 ;  /* 0x01682000040085a7 */ /* 0x000ea4000800007f */
[----:B--2---:R-:W-:Y:S05]  /*1c750*/  @!P0 BRA `(.L_x_14211) ;  /* 0xfffffffc00f08947 */ /* 0x004fea000383ffff */
[----:B------:R-:W-:Y:S05]  /*1c760*/  BRA `(.L_x_14354) ;  /* 0xffffffb400fc7947 */ /* 0x000fea000383ffff */
.L_x_14212:
        /* <DEDUP_REMOVED lines=11> */
.L_x_14356:
[----:B------:R-:W-:Y:S05]  /*1c820*/  BSYNC B0 ;  /* 0x0000000000007941 */ /* 0x000fea0003800000 */
.L_x_14355:
[----:B------:R-:W-:Y:S05]  /*1c830*/  BRA `(.L_x_14357) ;  /* 0xffffffb400e47947 */ /* 0x000fea000383ffff */
.L_x_14215:
[----:B------:R-:W-:Y:S01]  /*1c840*/  BSSY B1, `(.L_x_14358) ;  /* 0x0000006000017945 */ /* 0x000fe20003800000 */
[----:B------:R-:W-:-:S07]  /*1c850*/  IMAD.MOV.U32 R15, RZ, RZ, -0x1 ;  /* 0xffffffffff0f7424 */ /* 0x000fce00078e00ff */
[----:B01----:R-:W-:Y:S05]  /*1c860*/  WARPSYNC.COLLECTIVE R15, `(.L_x_14359) ;  /* 0x000000000f0c7348 */ /* 0x003fea0003c00000 */
[----:B------:R-:W-:Y:S02]  /*1c870*/  ELECT P6, UR62, PT ;  /* 0x00000000003e782f */ /* 0x000fe400038c0000 */
[----:B------:R-:W-:Y:S01]  /*1c880*/  MOV R14, UR62 ;  /* 0x0000003e000e7c02 */ /* 0x000fe20008000f00 */
[----:B01----:R-:W-:Y:S10]  /*1c890*/  ENDCOLLECTIVE ;  /* 0x000000000000791b */ /* 0x003ff40003800000 */
.L_x_14359:
[----:B------:R-:W-:Y:S05]  /*1c8a0*/  BSYNC B1 ;  /* 0x0000000000017941 */ /* 0x000fea0003800000 */
.L_x_14358:
[----:B------:R-:W-:Y:S05]  /*1c8b0*/  BRA `(.L_x_14360) ;  /* 0xffffffb400dc7947 */ /* 0x000fea000383ffff */
.L_x_14217:
[----:B0-----:R0:W2:Y:S02]  /*1c8c0*/  SYNCS.PHASECHK.TRANS64.TRYWAIT P1, [R5+URZ+0x16840], R0 ;  /* 0x01684000050075a7 */ /* 0x0010a4000802017f */
[----:B--2---:R-:W-:Y:S05]  /*1c8d0*/  @!P1 NANOSLEEP.SYNCS 0x989680 ;  /* 0x009896800000995d */ /* 0x004fea0003900000 */
[----:B------:R-:W2:Y:S02]  /*1c8e0*/  @!P1 SYNCS.PHASECHK.TRANS64 P1, [R5+URZ+0x16840], R0 ;  /* 0x01684000050095a7 */ /* 0x000ea4000802007f */
[----:B--2---:R-:W-:Y:S05]  /*1c8f0*/  @!P1 BRA `(.L_x_14217) ;  /* 0xfffffffc00f09947 */ /* 0x004fea000383ffff */
[----:B------:R-:W-:Y:S05]  /*1c900*/  BRA `(.L_x_14361) ;  /* 0xffffffb400fc7947 */ /* 0x000fea000383ffff */
.L_x_14219:
[----:B--2---:R2:W3:Y:S02]  /*1c910*/  SYNCS.PHASECHK.TRANS64.TRYWAIT P1, [R25+URZ+0x16840], R2 ;  /* 0x01684002190075a7 */ /* 0x0044e4000802017f */
[----:B---3--:R-:W-:Y:S05]  /*1c920*/  @!P1 NANOSLEEP.SYNCS 0x989680 ;  /* 0x009896800000995d */ /* 0x008fea0003900000 */
[----:B------:R-:W3:Y:S02]  /*1c930*/  @!P1 SYNCS.PHASECHK.TRANS64 P1, [R25+URZ+0x16840], R2 ;  /* 0x01684002190095a7 */ /* 0x000ee4000802007f */
[----:B---3--:R-:W-:Y:S05]  /*1c940*/  @!P1 BRA `(.L_x_14219) ;  /* 0xfffffffc00f09947 */ /* 0x008fea000383ffff */
[----:B------:R-:W-:Y:S05]  /*1c950*/  BRA `(.L_x_14362) ;  /* 0xffffffb800087947 */ /* 0x000fea000383ffff */
.L_x_14221:
[----:B---3--:R3:W4:Y:S02]  /*1c960*/  SYNCS.PHASECHK.TRANS64.TRYWAIT P1, [R5+URZ+0x16860], R0 ;  /* 0x01686000050075a7 */ /* 0x008724000802017f */
[----:B----4-:R-:W-:Y:S05]  /*1c970*/  @!P1 NANOSLEEP.SYNCS 0x989680 ;  /* 0x009896800000995d */ /* 0x010fea0003900000 */
[----:B------:R-:W4:Y:S02]  /*1c980*/  @!P1 SYNCS.PHASECHK.TRANS64 P1, [R5+URZ+0x16860], R0 ;  /* 0x01686000050095a7 */ /* 0x000f24000802007f */
[----:B----4-:R-:W-:Y:S05]  /*1c990*/  @!P1 BRA `(.L_x_14221) ;  /* 0xfffffffc00f09947 */ /* 0x010fea000383ffff */
[----:B------:R-:W-:Y:S05]  /*1c9a0*/  BRA `(.L_x_14363) ;  /* 0xffffffb800047947 */ /* 0x000fea000383ffff */
.L_x_14364:
        /* <DEDUP_REMOVED lines=13> */
.L_x_16010:


//--------------------- .text._ZN7cutlass13device_kernelIN5flash11enable_sm90INS1_16FlashAttnFwdSm90INS1_25CollectiveMainloopFwdSm90ILi2EN4cute5tupleIJNS5_1CILi1EEES8_S8_EEENS6_IJNS7_ILi192EEENS7_ILi128EEENS7_ILi64EEEEEELi64ENS_6half_tEfNS_4arch4Sm90ELb0ELb1ELb1ELb1ELb1ELb1ELb0ELb1ELb1ELb1ELb1ELb0EEENS1_21CollectiveEpilogueFwdINS6_IJSA_SC_SB_EEES9_SE_SG_Li384ELb1ELb1ELb1ELb0EEENS1_36VarlenDynamicPersistentTileSchedulerILi192ELi128ELi384ELi128ELb1ELb1ELb1ELb1ELb0ELb1EEEEEEEEEvNT_6ParamsE --------------------------
	.section	.text._ZN7cutlass13device_kernelIN5flash11enable_sm90INS1_16FlashAttnFwdSm90INS1_25CollectiveMainloopFwdSm90ILi2EN4cute5tupleIJNS5_1CILi1EEES8_S8_EEENS6_IJNS7_ILi192EEENS7_ILi128EEENS7_ILi64EEEEEELi64ENS_6half_tEfNS_4arch4Sm90ELb0ELb1ELb1ELb1ELb1ELb1ELb0ELb1ELb1ELb1ELb1ELb0EEENS1_21CollectiveEpilogueFwdINS6_IJSA_SC_SB_EEES9_SE_SG_Li384ELb1ELb1ELb1ELb0EEENS1_36VarlenDynamicPersistentTileSchedulerILi192ELi128ELi384ELi128ELb1ELb1ELb1ELb1ELb0ELb1EEEEEEEEEvNT_6ParamsE,"ax",@progbits
	.align	128
.text._ZN7cutlass13device_kernelIN5flash11enable_sm90INS1_16FlashAttnFwdSm90INS1_25CollectiveMainloopFwdSm90ILi2EN4cute5tupleIJNS5_1CILi1EEES8_S8_EEENS6_IJNS7_ILi192EEENS7_ILi128EEENS7_ILi64EEEEEELi64ENS_6half_tEfNS_4arch4Sm90ELb0ELb1ELb1ELb1ELb1ELb1ELb0ELb1ELb1ELb1ELb1ELb0EEENS1_21CollectiveEpilogueFwdINS6_IJSA_SC_SB_EEES9_SE_SG_Li384ELb1ELb1ELb1ELb0EEENS1_36VarlenDynamicPersistentTileSchedulerILi192ELi128ELi384ELi128ELb1ELb1ELb1ELb1ELb0ELb1EEEEEEEEEvNT_6ParamsE:
        .type           _ZN7cutlass13device_kernelIN5flash11enable_sm90INS1_16FlashAttnFwdSm90INS1_25CollectiveMainloopFwdSm90ILi2EN4cute5tupleIJNS5_1CILi1EEES8_S8_EEENS6_IJNS7_ILi192EEENS7_ILi128EEENS7_ILi64EEEEEELi64ENS_6half_tEfNS_4arch4Sm90ELb0ELb1ELb1ELb1ELb1ELb1ELb0ELb1ELb1ELb1ELb1ELb0EEENS1_21CollectiveEpilogueFwdINS6_IJSA_SC_SB_EEES9_SE_SG_Li384ELb1ELb1ELb1ELb0EEENS1_36VarlenDynamicPersistentTileSchedulerILi192ELi128ELi384ELi128ELb1ELb1ELb1ELb1ELb0ELb1EEEEEEEEEvNT_6ParamsE,@function
        .size           _ZN7cutlass13device_kernelIN5flash11enable_sm90INS1_16FlashAttnFwdSm90INS1_25CollectiveMainloopFwdSm90ILi2EN4cute5tupleIJNS5_1CILi1EEES8_S8_EEENS6_IJNS7_ILi192EEENS7_ILi128EEENS7_ILi64EEEEEELi64ENS_6half_tEfNS_4arch4Sm90ELb0ELb1ELb1ELb1ELb1ELb1ELb0ELb1ELb1ELb1ELb1ELb0EEENS1_21CollectiveEpilogueFwdINS6_IJSA_SC_SB_EEES9_SE_SG_Li384ELb1ELb1ELb1ELb0EEENS1_36VarlenDynamicPersistentTileSchedulerILi192ELi128ELi384ELi128ELb1ELb1ELb1ELb1ELb0ELb1EEEEEEEEEvNT_6ParamsE,(.L_x_16011 - _ZN7cutlass13device_kernelIN5flash11enable_sm90INS1_16FlashAttnFwdSm90INS1_25CollectiveMainloopFwdSm90ILi2EN4cute5tupleIJNS5_1CILi1EEES8_S8_EEENS6_IJNS7_ILi192EEENS7_ILi128EEENS7_ILi64EEEEEELi64ENS_6half_tEfNS_4arch4Sm90ELb0ELb1ELb1ELb1ELb1ELb1ELb0ELb1ELb1ELb1ELb1ELb0EEENS1_21CollectiveEpilogueFwdINS6_IJSA_SC_SB_EEES9_SE_SG_Li384ELb1ELb1ELb1ELb0EEENS1_36VarlenDynamicPersistentTileSchedulerILi192ELi128ELi384ELi128ELb1ELb1ELb1ELb1ELb0ELb1EEEEEEEEEvNT_6ParamsE)
        .other          _ZN7cutlass13device_kernelIN5flash11enable_sm90INS1_16FlashAttnFwdSm90INS1_25CollectiveMainloopFwdSm90ILi2EN4cute5tupleIJNS5_1CILi1EEES8_S8_EEENS6_IJNS7_ILi192EEENS7_ILi128EEENS7_ILi64EEEEEELi64ENS_6half_tEfNS_4arch4Sm90ELb0ELb1ELb1ELb1ELb1ELb1ELb0ELb1ELb1ELb1ELb1ELb0EEENS1_21CollectiveEpilogueFwdINS6_IJSA_SC_SB_EEES9_SE_SG_Li384ELb1ELb1ELb1ELb0EEENS1_36VarlenDynamicPersistentTileSchedulerILi192ELi128ELi384ELi128ELb1ELb1ELb1ELb1ELb0ELb1EEEEEEEEEvNT_6ParamsE,@"STO_CUDA_ENTRY STV_DEFAULT"
_ZN7cutlass13device_kernelIN5flash11enable_sm90INS1_16FlashAttnFwdSm90INS1_25CollectiveMainloopFwdSm90ILi2EN4cute5tupleIJNS5_1CILi1EEES8_S8_EEENS6_IJNS7_ILi192EEENS7_ILi128EEENS7_ILi64EEEEEELi64ENS_6half_tEfNS_4arch4Sm90ELb0ELb1ELb1ELb1ELb1ELb1ELb0ELb1ELb1ELb1ELb1ELb0EEENS1_21CollectiveEpilogueFwdINS6_IJSA_SC_SB_EEES9_SE_SG_Li384ELb1ELb1ELb1ELb0EEENS1_36VarlenDynamicPersistentTileSchedulerILi192ELi128ELi384ELi128ELb1ELb1ELb1ELb1ELb0ELb1EEEEEEEEEvNT_6ParamsE:
        /* <DEDUP_REMOVED lines=18> */
.L_x_14366:
[----:B------:R-:W-:Y:S05]  /*0120*/  BSYNC B0 ;  /* 0x0000000000007941 */ /* 0x000fea0003800000 */
.L_x_14365:
        /* <DEDUP_REMOVED lines=41> */
.L_x_14367:
        /* <DEDUP_REMOVED lines=22> */
.L_x_14368:
        /* <DEDUP_REMOVED lines=18> */
.L_x_14369:
        /* <DEDUP_REMOVED lines=22> */
.L_x_14370:
        /* <DEDUP_REMOVED lines=22> */
.L_x_14371:
        /* <DEDUP_REMOVED lines=8> */
.L_x_14374:
        /* <DEDUP_REMOVED lines=22> */
[----:B------:R-:W-:Y:S01]  /*0ae0*/  IMAD.MOV.U32 R23, RZ, RZ, RZ ;  /* 0x000000ffff177224 */ /* 0x000fe200078e00ff */
[----:B------:R-:W-:Y:S01]  /*0af0*/  ULOP3.LUT UR39, UR37, 0x1, URZ, 0xfc, !UPT ;  /* 0x0000000125277892 */ /* 0x000fe2000f8efc3f */
[----:B------:R-:W-:Y:S01]  /*0b00*/  IMAD.MOV.U32 R154, RZ, RZ, RZ ;  /* 0x000000ffff9a7224 */ /* 0x000fe200078e00ff */
[----:B------:R-:W-:Y:S01]  /*0b10*/  UMOV UR36, URZ ;  /* 0x0000003f00247c82 */ /* 0x000fe20008000000 */
[----:B------:R-:W-:Y:S02]  /*0b20*/  IMAD.MOV.U32 R19, RZ, RZ, RZ ;  /* 0x000000ffff137224 */ /* 0x000fe400078e00ff */
[----:B0-----:R-:W-:-:S05]  /*0b30*/  VIADD R13, R0, 0xffffff80 ;  /* 0xffffff80000d7836 */ /* 0x001fca0000000000 */
[----:B------:R-:W-:-:S04]  /*0b40*/  SHF.R.S32.HI R0, RZ, 0x1f, R13 ;  /* 0x0000001fff007819 */ /* 0x000fc8000001140d */
[CC--:B------:R-:W-:Y:S02]  /*0b50*/  LEA.HI R3, R0.reuse, R13.reuse, RZ, 0x7 ;  /* 0x0000000d00037211 */ /* 0x0c0fe400078f38ff */
[CC--:B------:R-:W-:Y:S02]  /*0b60*/  LEA.HI R5, R0.reuse, R13.reuse, RZ, 0x4 ;  /* 0x0000000d00057211 */ /* 0x0c0fe400078f20ff */
[----:B------:R-:W-:Y:S02]  /*0b70*/  LOP3.LUT R4, R3, 0xffffff80, RZ, 0xc0, !PT ;  /* 0xffffff8003047812 */ /* 0x000fe400078ec0ff */
[----:B------:R-:W-:Y:S02]  /*0b80*/  SHF.R.S32.HI R12, RZ, 0x7, R3 ;  /* 0x00000007ff0c7819 */ /* 0x000fe40000011403 */
[----:B------:R-:W-:Y:S01]  /*0b90*/  SHF.R.S32.HI R6, RZ, 0x4, R5 ;  /* 0x00000004ff067819 */ /* 0x000fe20000011405 */
[----:B------:R-:W-:Y:S01]  /*0ba0*/  IMAD.IADD R11, R13, 0x1, -R4 ;  /* 0x000000010d0b7824 */ /* 0x000fe200078e0a04 */
[----:B------:R-:W-:-:S02]  /*0bb0*/  LEA.HI R4, R0, R13, RZ, 0x5 ;  /* 0x0000000d00047211 */ /* 0x000fc400078f28ff */
[----:B------:R-:W-:Y:S02]  /*0bc0*/  LOP3.LUT R3, R5, 0x3fffff0, RZ, 0xc0, !PT ;  /* 0x03fffff005037812 */ /* 0x000fe400078ec0ff */
[----:B------:R-:W-:Y:S02]  /*0bd0*/  SHF.R.S32.HI R7, RZ, 0x1f, R11 ;  /* 0x0000001fff077819 */ /* 0x000fe4000001140b */
[----:B------:R-:W-:Y:S01]  /*0be0*/  SHF.R.S32.HI R14, RZ, 0x5, R4 ;  /* 0x00000005ff0e7819 */ /* 0x000fe20000011404 */
[----:B------:R-:W-:Y:S01]  /*0bf0*/  IMAD.HI R4, R12, 0x55555556, RZ ;  /* 0x555555560c047827 */ /* 0x000fe200078e02ff */
[----:B------:R-:W-:Y:S02]  /*0c00*/  LEA.HI R8, R7, R11, RZ, 0x2 ;  /* 0x0000000b07087211 */ /* 0x000fe400078f10ff */
[----:B------:R-:W-:Y:S01]  /*0c10*/  LEA.HI R5, R5, R6, RZ, 0x1 ;  /* 0x0000000605057211 */ /* 0x000fe200078f08ff */
[----:B------:R-:W-:Y:S01]  /*0c20*/  IMAD.IADD R3, R13, 0x1, -R3 ;  /* 0x000000010d037824 */ /* 0x000fe200078e0a03 */
[----:B------:R-:W-:-:S02]  /*0c30*/  SHF.R.S32.HI R9, RZ, 0x2, R8 ;  /* 0x00000002ff097819 */ /* 0x000fc40000011408 */
[----:B------:R-:W-:Y:S02]  /*0c40*/  SHF.R.S32.HI R10, RZ, 0x1f, R8 ;  /* 0x0000001fff0a7819 */ /* 0x000fe40000011408 */
[----:B------:R-:W-:Y:S02]  /*0c50*/  LEA.HI R7, R7, R11, RZ, 0x5 ;  /* 0x0000000b07077211 */ /* 0x000fe400078f28ff */
[----:B------:R-:W-:Y:S02]  /*0c60*/  LEA.HI R10, R10, R9, RZ, 0x3 ;  /* 0x000000090a0a7211 */ /* 0x000fe400078f18ff */
[----:B------:R-:W-:Y:S02]  /*0c70*/  LOP3.LUT R5, R5, 0x1ffffffe, RZ, 0xc0, !PT ;  /* 0x1ffffffe05057812 */ /* 0x000fe400078ec0ff */
[----:B------:R-:W-:Y:S02]  /*0c80*/  LOP3.LUT R10, R10, 0xfffffff8, RZ, 0xc0, !PT ;  /* 0xfffffff80a0a7812 */ /* 0x000fe400078ec0ff */
[----:B------:R-:W-:Y:S01]  /*0c90*/  LEA.HI R4, R4, R4, RZ, 0x1 ;  /* 0x0000000404047211 */ /* 0x000fe200078f08ff */
[----:B------:R-:W-:Y:S01]  /*0ca0*/  IMAD.IADD R5, R6, 0x1, -R5 ;  /* 0x0000000106057824 */ /* 0x000fe200078e0a05 */
[----:B------:R-:W-:Y:S01]  /*0cb0*/  SHF.R.S32.HI R7, RZ, 0x5, R7 ;  /* 0x00000005ff077819 */ /* 0x000fe20000011407 */
[----:B------:R-:W-:Y:S01]  /*0cc0*/  IMAD.IADD R10, R9, 0x1, -R10 ;  /* 0x00000001090a7824 */ /* 0x000fe200078e0a0a */
[----:B------:R-:W-:Y:S01]  /*0cd0*/  LOP3.LUT R8, R8, 0x7ffffffc, RZ, 0xc0, !PT ;  /* 0x7ffffffc08087812 */ /* 0x000fe200078ec0ff */
[----:B------:R-:W-:Y:S01]  /*0ce0*/  IMAD R6, R14, 0x10, R3 ;  /* 0x000000100e067824 */ /* 0x000fe200078e0203 */
[----:B------:R-:W-:Y:S01]  /*0cf0*/  LEA.HI R3, R0, R13, RZ, 0x2 ;  /* 0x0000000d00037211 */ /* 0x000fe200078f10ff */
[----:B------:R-:W-:-:S02]  /*0d00*/  IMAD R4, R4, -0x3, R12 ;  /* 0xfffffffd04047824 */ /* 0x000fc400078e020c */
[----:B------:R-:W-:Y:S01]  /*0d10*/  IMAD R7, R7, 0x10, R10 ;  /* 0x0000001007077824 */ /* 0x000fe200078e020a */
[----:B------:R-:W-:Y:S01]  /*0d20*/  SHF.R.S32.HI R12, RZ, 0x2, R3 ;  /* 0x00000002ff0c7819 */ /* 0x000fe20000011403 */
[----:B------:R-:W-:Y:S01]  /*0d30*/  IMAD.IADD R8, R11, 0x1, -R8 ;  /* 0x000000010b087824 */ /* 0x000fe200078e0a08 */
[----:B------:R-:W-:Y:S01]  /*0d40*/  LEA R6, R6, R5, 0x3 ;  /* 0x0000000506067211 */ /* 0x000fe200078e18ff */
[----:B------:R-:W-:Y:S01]  /*0d50*/  IMAD R9, R4, 0x40, R7 ;  /* 0x0000004004097824 */ /* 0x000fe200078e0207 */
[----:B------:R-:W-:Y:S01]  /*0d60*/  LEA.HI R4, R0, R13, RZ, 0x3 ;  /* 0x0000000d00047211 */ /* 0x000fe200078f18ff */
[----:B------:R-:W-:Y:S01]  /*0d70*/  VIADD R7, R12, 0x60 ;  /* 0x000000600c077836 */ /* 0x000fe20000000000 */
[----:B------:R-:W-:Y:S01]  /*0d80*/  SHF.R.S32.HI R0, RZ, 0x1f, R3 ;  /* 0x0000001fff007819 */ /* 0x000fe20000011403 */
[----:B------:R-:W-:Y:S01]  /*0d90*/  IMAD.SHL.U32 R155, R8, 0x2, RZ ;  /* 0x00000002089b7824 */ /* 0x000fe200078e00ff */
[----:B------:R-:W-:Y:S01]  /*0da0*/  LOP3.LUT R3, R3, 0xfffffffc, RZ, 0xc0, !PT ;  /* 0xfffffffc03037812 */ /* 0x000fe200078ec0ff */
[----:B------:R-:W-:Y:S01]  /*0db0*/  STL [R1+0x5c], R9 ;  /* 0x00005c0901007387 */ /* 0x000fe20000100800 */
[----:B------:R-:W-:-:S02]  /*0dc0*/  LEA.HI R0, R0, R12, RZ, 0x3 ;  /* 0x0000000c00007211 */ /* 0x000fc400078f18ff */
[----:B------:R-:W-:Y:S01]  /*0dd0*/  LOP3.LUT R4, R4, 0xfffffff8, RZ, 0xc0, !PT ;  /* 0xfffffff804047812 */ /* 0x000fe200078ec0ff */
[C---:B------:R-:W-:Y:S01]  /*0de0*/  IMAD.IADD R10, R13.reuse, 0x1, -R3 ;  /* 0x000000010d0a7824 */ /* 0x040fe200078e0a03 */
[----:B------:R-:W-:Y:S01]  /*0df0*/  LOP3.LUT R0, R0, 0xfffffff8, RZ, 0xc0, !PT ;  /* 0xfffffff800007812 */ /* 0x000fe200078ec0ff */
[----:B------:R-:W-:Y:S01]  /*0e00*/  STL [R1+0x14], RZ ;  /* 0x000014ff01007387 */ /* 0x000fe20000100800 */
[----:B------:R-:W-:Y:S01]  /*0e10*/  SHF.R.S32.HI R5, RZ, 0x1f, R7 ;  /* 0x0000001fff057819 */ /* 0x000fe20000011407 */
[----:B------:R-:W-:Y:S01]  /*0e20*/  IMAD.IADD R3, R13, 0x1, -R4 ;  /* 0x000000010d037824 */ /* 0x000fe200078e0a04 */
[----:B------:R-:W-:Y:S01]  /*0e30*/  SHF.L.U32 R152, R10, 0x2, RZ ;  /* 0x000000020a987819 */ /* 0x000fe200000006ff */
[----:B------:R-:W-:Y:S01]  /*0e40*/  IMAD.IADD R0, R12, 0x1, -R0 ;  /* 0x000000010c007824 */ /* 0x000fe200078e0a00 */
[----:B------:R-:W-:Y:S01]  /*0e50*/  LEA.HI R5, R5, R7, RZ, 0x3 ;  /* 0x0000000705057211 */ /* 0x000fe200078f18ff */
[----:B------:R-:W-:Y:S01]  /*0e60*/  IMAD.SHL.U32 R4, R7, 0x40, RZ ;  /* 0x0000004007047824 */ /* 0x000fe200078e00ff */
[C---:B------:R-:W-:Y:S01]  /*0e70*/  LEA.HI R3, R10.reuse, R10, RZ, 0x1 ;  /* 0x0000000a0a037211 */ /* 0x040fe200078f08ff */
[----:B------:R-:W-:Y:S01]  /*0e80*/  IMAD.SHL.U32 R16, R10, 0x8, RZ ;  /* 0x000000080a107824 */ /* 0x000fe200078e00ff */
[----:B------:R0:W-:Y:S01]  /*0e90*/  STL [R1+0x44], R0 ;  /* 0x0000440001007387 */ /* 0x0001e20000100800 */
[----:B------:R-:W-:Y:S01]  /*0ea0*/  IMAD.SHL.U32 R5, R5, 0x40, RZ ;  /* 0x0000004005057824 */ /* 0x000fe200078e00ff */
[----:B------:R-:W-:Y:S01]  /*0eb0*/  LOP3.LUT R3, R3, 0x1ffffffe, RZ, 0xc0, !PT ;  /* 0x1ffffffe03037812 */ /* 0x000fe200078ec0ff */
[----:B------:R-:W-:Y:S01]  /*0ec0*/  VIADD R18, R16, 0x20 ;  /* 0x0000002010127836 */ /* 0x000fe20000000000 */
[----:B------:R-:W-:-:S03]  /*0ed0*/  SHF.R.S32.HI R17, RZ, 0x1f, R16 ;  /* 0x0000001fff117819 */ /* 0x000fc60000011410 */
[----:B------:R-:W-:Y:S01]  /*0ee0*/  IMAD.IADD R3, R10, 0x1, -R3 ;  /* 0x000000010a037824 */ /* 0x000fe200078e0a03 */
[----:B0-----:R-:W-:Y:S02]  /*0ef0*/  LOP3.LUT R0, R4, 0x1c0, RZ, 0xc0, !PT ;  /* 0x000001c004007812 */ /* 0x001fe400078ec0ff */
[----:B------:R-:W-:Y:S01]  /*0f00*/  LOP3.LUT R4, R5, 0xfffffe00, RZ, 0xc0, !PT ;  /* 0xfffffe0005047812 */ /* 0x000fe200078ec0ff */
[----:B------:R-:W-:Y:S01]  /*0f10*/  VIADD R5, R152, 0x10 ;  /* 0x0000001098057836 */ /* 0x000fe20000000000 */
[----:B------:R-:W-:Y:S01]  /*0f20*/  SHF.R.U32.HI R7, RZ, 0x3, R0 ;  /* 0x00000003ff077819 */ /* 0x000fe20000011600 */
[----:B------:R0:W-:Y:S04]  /*0f30*/  STL [R1+0x38], R0 ;  /* 0x0000380001007387 */ /* 0x0001e80000100800 */
[----:B------:R-:W-:Y:S04]  /*0f40*/  STL [R1+0x64], R7 ;  /* 0x0000640701007387 */ /* 0x000fe80000100800 */
[----:B------:R1:W-:Y:S01]  /*0f50*/  STL [R1+0x18], R5 ;  /* 0x0000180501007387 */ /* 0x0003e20000100800 */
[----:B0-----:R-:W-:-:S03]  /*0f60*/  LOP3.LUT R0, R0, 0x38, R16, 0xf8, !PT ;  /* 0x0000003800007812 */ /* 0x001fc600078ef810 */
[----:B------:R0:W-:Y:S01]  /*0f70*/  STL [R1+0x48], R4 ;  /* 0x0000480401007387 */ /* 0x0001e20000100800 */
[----:B-1----:R-:W-:Y:S01]  /*0f80*/  LOP3.LUT R5, R4, R0, R7, 0xf6, !PT ;  /* 0x0000000004057212 */ /* 0x002fe200078ef607 */
[----:B------:R-:W-:Y:S01]  /*0f90*/  IMAD.SHL.U32 R0, R6, 0x8, RZ ;  /* 0x0000000806007824 */ /* 0x000fe200078e00ff */
[----:B0-----:R-:W-:-:S05]  /*0fa0*/  SHF.R.S32.HI R4, RZ, 0x1f, R18 ;  /* 0x0000001fff047819 */ /* 0x001fca0000011412 */
[----:B------:R0:W-:Y:S04]  /*0fb0*/  STL [R1+0x10], R4 ;  /* 0x0000100401007387 */ /* 0x0001e80000100800 */
[----:B------:R1:W-:Y:S01]  /*0fc0*/  STL [R1+0x60], R0 ;  /* 0x0000600001007387 */ /* 0x0003e20000100800 */
[----:B0-----:R-:W-:Y:S01]  /*0fd0*/  IMAD R4, R5, 0x2, R2 ;  /* 0x0000000205047824 */ /* 0x001fe200078e0202 */
[----:B-1----:R-:W-:-:S04]  /*0fe0*/  LEA R0, R3, R9, 0x3 ;  /* 0x0000000903007211 */ /* 0x002fc800078e18ff */
[----:B------:R0:W-:Y:S04]  /*0ff0*/  STL [R1+0x58], R4 ;  /* 0x0000580401007387 */ /* 0x0001e80000100800 */
[----:B------:R0:W-:Y:S02]  /*1000*/  STL [R1+0x34], R0 ;  /* 0x0000340001007387 */ /* 0x0001e40000100800 */
.L_x_14591:
[----:B------:R-:W-:Y:S05]  /*1010*/  YIELD ;  /* 0x0000000000007946 */ /* 0x000fea0003800000 */
[----:B------:R-:W-:Y:S01]  /*1020*/  ULDC.64 UR4, c[0x0][0xa28] ;  /* 0x00028a0000047ab9 */ /* 0x000fe20000000a00 */
[----:B--23--:R-:W1:Y:S01]  /*1030*/  LDC.64 R6, c[0x0][0xa08] ;  /* 0x00028200ff067b82 */ /* 0x00ce620000000a00 */
        /* <DEDUP_REMOVED lines=9> */
[----:B0-----:R-:W0:Y:S01]  /*10d0*/  @P1 LDC.64 R4, c[0x0][0xa28] ;  /* 0x00028a00ff041b82 */ /* 0x001e220000000a00 */
[----:B-1----:R-:W-:-:S07]  /*10e0*/  IMAD.WIDE R10, R35, 0x4, R6 ;  /* 0x00000004230a7825 */ /* 0x002fce00078e0206 */
[----:B------:R-:W1:Y:S01]  /*10f0*/  @P2 LDC.64 R8, c[0x0][0xa18] ;  /* 0x00028600ff082b82 */ /* 0x000e620000000a00 */
[----:B------:R-:W-:Y:S01]  /*1100*/  ULDC UR4, c[0x0][0x288] ;  /* 0x0000a20000047ab9 */ /* 0x000fe20000000800 */
[----:B------:R-:W-:Y:S01]  /*1110*/  ISETP.NE.AND.EX P0, PT, RZ, UR5, PT, P0 ;  /* 0x00000005ff007c0c */ /* 0x000fe2000bf05300 */
[----:B----4-:R-:W-:Y:S01]  /*1120*/  IMAD.U32 R0, RZ, RZ, UR4 ;  /* 0x00000004ff007e24 */ /* 0x010fe2000f8e00ff */
[----:B------:R-:W-:-:S11]  /*1130*/  ULDC.64 UR4, c[0x0][0x418] ;  /* 0x0001060000047ab9 */ /* 0x000fd60000000a00 */
[----:B------:R2:W5:Y:S01]  /*1140*/  @P0 LDG.E R67, desc[UR42][R10.64] ;  /* 0x0000002a0a430981 */ /* 0x000562000c1e1900 */
[----:B0-----:R-:W-:-:S05]  /*1150*/  @P1 IMAD.WIDE R4, R35, 0x4, R4 ;  /* 0x0000000423041825 */ /* 0x001fca00078e0204 */
[----:B------:R2:W5:Y:S01]  /*1160*/  @P1 LDG.E R13, desc[UR42][R4.64] ;  /* 0x0000002a040d1981 */ /* 0x000562000c1e1900 */
[----:B-1----:R-:W-:-:S05]  /*1170*/  @P2 IMAD.WIDE R6, R35, 0x4, R8 ;  /* 0x0000000423062825 */ /* 0x002fca00078e0208 */
[----:B------:R-:W3:Y:S01]  /*1180*/  @P2 LDG.E R0, desc[UR42][R6.64] ;  /* 0x0000002a06002981 */ /* 0x000ee2000c1e1900 */
        /* <DEDUP_REMOVED lines=9> */
[----:B---3--:R2:W-:Y:S01]  /*1220*/  STL [R1], R0 ;  /* 0x0000000001007387 */ /* 0x0085e20000100800 */
[----:B------:R-:W-:Y:S01]  /*1230*/  IMAD.MOV.U32 R20, RZ, RZ, R0 ;  /* 0x000000ffff147224 */ /* 0x000fe200078e0000 */
[----:B------:R-:W-:Y:S06]  /*1240*/  @P2 BRA `(.L_x_14376) ;  /* 0x0000000000282947 */ /* 0x000fec0003800000 */
        /* <DEDUP_REMOVED lines=8> */
[----:B--2---:R-:W-:-:S05]  /*12d0*/  IMAD.IADD R20, R3, 0x1, -R0 ;  /* 0x0000000103147824 */ /* 0x004fca00078e0a00 */
[----:B------:R0:W-:Y:S02]  /*12e0*/  STL [R1], R20 ;  /* 0x0000001401007387 */ /* 0x0001e40000100800 */
.L_x_14376:
[C---:B------:R-:W-:Y:S01]  /*12f0*/  LOP3.LUT R3, R34.reuse, 0xff000000, RZ, 0xc0, !PT ;  /* 0xff00000022037812 */ /* 0x040fe200078ec0ff */
[----:B------:R-:W-:Y:S01]  /*1300*/  ULDC.64 UR4, c[0x0][0xa20] ;  /* 0x0002880000047ab9 */ /* 0x000fe20000000a00 */
[----:B--2---:R-:W-:Y:S01]  /*1310*/  LOP3.LUT R0, R34, 0xff0000, RZ, 0xc0, !PT ;  /* 0x00ff000022007812 */ /* 0x004fe200078ec0ff */
[----:B------:R1:W-:Y:S01]  /*1320*/  STL [R1+0x50], R35 ;  /* 0x0000502301007387 */ /* 0x0003e20000100800 */
[----:B------:R-:W-:Y:S02]  /*1330*/  SHF.R.U32.HI R3, RZ, 0x8, R3 ;  /* 0x00000008ff037819 */ /* 0x000fe40000011603 */
[----:B------:R-:W-:Y:S02]  /*1340*/  ISETP.NE.U32.AND P1, PT, RZ, UR4, PT ;  /* 0x00000004ff007c0c */ /* 0x000fe4000bf25070 */
[----:B------:R-:W-:Y:S02]  /*1350*/  LEA.HI R12, R0, R3, RZ, 0x10 ;  /* 0x00000003000c7211 */ /* 0x000fe400078f80ff */
[----:B------:R-:W-:-:S02]  /*1360*/  LOP3.LUT R0, R34, 0xffff, RZ, 0xc0, !PT ;  /* 0x0000ffff22007812 */ /* 0x000fc400078ec0ff */
[----:B------:R-:W-:-:S03]  /*1370*/  ISETP.NE.AND.EX P1, PT, RZ, UR5, PT, P1 ;  /* 0x00000005ff007c0c */ /* 0x000fc6000bf25310 */
[----:B------:R1:W-:Y:S10]  /*1380*/  STL [R1+0x4], R0 ;  /* 0x0000040001007387 */ /* 0x0003f40000100800 */
[----:B-1----:R-:W-:Y:S05]  /*1390*/  @!P1 BRA `(.L_x_14377) ;  /* 0x0000000000109947 */ /* 0x002fea0003800000 */
[----:B------:R-:W1:Y:S02]  /*13a0*/  LDC.64 R30, c[0x0][0xa20] ;  /* 0x00028800ff1e7b82 */ /* 0x000e640000000a00 */
[----:B-1----:R-:W-:-:S06]  /*13b0*/  IMAD.WIDE R30, R35, 0x4, R30 ;  /* 0x00000004231e7825 */ /* 0x002fcc00078e021e */
[----:B------:R1:W5:Y:S01]  /*13c0*/  LDG.E R30, desc[UR42][R30.64] ;  /* 0x0000002a1e1e7981 */ /* 0x000362000c1e1900 */
[----:B------:R-:W-:Y:S05]  /*13d0*/  BRA `(.L_x_14378) ;  /* 0x0000000000107947 */ /* 0x000fea0003800000 */
.L_x_14377:
[----:B------:R-:W-:Y:S05]  /*13e0*/  @!P0 BRA `(.L_x_14378) ;  /* 0x00000000000c8947 */ /* 0x000fea0003800000 */
[----:B------:R-:W2:Y:S04]  /*13f0*/  LDG.E R3, desc[UR42][R10.64] ;  /* 0x0000002a0a037981 */ /* 0x000ea8000c1e1900 */
[----:B------:R-:W2:Y:S02]  /*1400*/  LDG.E R30, desc[UR42][R10.64+0x4] ;  /* 0x0000042a0a1e7981 */ /* 0x000ea4000c1e1900 */
[----:B--2---:R-:W-:-:S07]  /*1410*/  IMAD.IADD R30, R30, 0x1, -R3 ;  /* 0x000000011e1e7824 */ /* 0x004fce00078e0a03 */
.L_x_14378:
[----:B------:R-:W-:Y:S01]  /*1420*/  ULDC.64 UR4, c[0x0][0xa10] ;  /* 0x0002840000047ab9 */ /* 0x000fe20000000a00 */
[----:B------:R-:W2:Y:S01]  /*1430*/  LDC R4, c[0x0][0x448] ;  /* 0x00011200ff047b82 */ /* 0x000ea20000000800 */
[----:B------:R-:W-:-:S04]  /*1440*/  ISETP.NE.U32.AND P0, PT, RZ, UR4, PT ;  /* 0x00000004ff007c0c */ /* 0x000fc8000bf05070 */
[----:B------:R-:W-:Y:S01]  /*1450*/  ISETP.NE.AND.EX P0, PT, RZ, UR5, PT, P0 ;  /* 0x00000005ff007c0c */ /* 0x000fe2000bf05300 */
[----:B------:R-:W-:Y:S02]  /*1460*/  ULDC.64 UR4, c[0x0][0xa30] ;  /* 0x00028c0000047ab9 */ /* 0x000fe40000000a00 */
[----:B------:R-:W-:-:S04]  /*1470*/  ISETP.NE.U32.AND P1, PT, RZ, UR4, PT ;  /* 0x00000004ff007c0c */ /* 0x000fc8000bf25070 */
[----:B------:R-:W-:-:S06]  /*1480*/  ISETP.NE.AND.EX P1, PT, RZ, UR5, PT, P1 ;  /* 0x00000005ff007c0c */ /* 0x000fcc000bf25310 */
[----:B------:R-:W3:Y:S08]  /*1490*/  @P0 LDC.64 R6, c[0x0][0xa10] ;  /* 0x00028400ff060b82 */ /* 0x000ef00000000a00 */
[----:B------:R-:W4:Y:S01]  /*14a0*/  @P1 LDC.64 R8, c[0x0][0xa30] ;  /* 0x00028c00ff081b82 */ /* 0x000f220000000a00 */
[----:B---3--:R-:W-:-:S05]  /*14b0*/  @P0 IMAD.WIDE R6, R35, 0x4, R6 ;  /* 0x0000000423060825 */ /* 0x008fca00078e0206 */
[----:B------:R-:W3:Y:S04]  /*14c0*/  @P0 LDG.E R0, desc[UR42][R6.64] ;  /* 0x0000002a06000981 */ /* 0x000ee8000c1e1900 */
[----:B------:R-:W3:Y:S01]  /*14d0*/  @P0 LDG.E R3, desc[UR42][R6.64+0x4] ;  /* 0x0000042a06030981 */ /* 0x000ee2000c1e1900 */
[----:B-----5:R-:W-:Y:S02]  /*14e0*/  IMAD.MOV.U32 R24, RZ, RZ, R30 ;  /* 0x000000ffff187224 */ /* 0x020fe400078e001e */
[----:B----4-:R-:W-:-:S05]  /*14f0*/  @P1 IMAD.WIDE R8, R35, 0x4, R8 ;  /* 0x0000000423081825 */ /* 0x010fca00078e0208 */
[----:B------:R4:W5:Y:S01]  /*1500*/  @P1 LDG.E R24, desc[UR42][R8.64] ;  /* 0x0000002a08181981 */ /* 0x000962000c1e1900 */
[----:B--2---:R-:W-:Y:S01]  /*1510*/  ISETP.NE.AND P1, PT, R4, 0x1, PT ;  /* 0x000000010400780c */ /* 0x004fe20003f25270 */
[----:B------:R-:W-:Y:S01]  /*1520*/  IMAD.IADD R14, R30, 0x1, -R13 ;  /* 0x000000011e0e7824 */ /* 0x000fe200078e0a0d */
[----:B------:R-:W2:Y:S01]  /*1530*/  LDC.64 R4, c[0x0][0x9e0] ;  /* 0x00027800ff047b82 */ /* 0x000ea20000000a00 */
[----:B------:R-:W-:-:S05]  /*1540*/  IMAD R21, R33, 0xc0, RZ ;  /* 0x000000c021157824 */ /* 0x000fca00078e02ff */
[----:B------:R0:W-:Y:S05]  /*1550*/  STL [R1+0x28], R21 ;  /* 0x0000281501007387 */ /* 0x0001ea0000100800 */
[----:B------:R-:W1:Y:S08]  /*1560*/  @P1 LDC R11, c[0x0][0x44c] ;  /* 0x00011300ff0b1b82 */ /* 0x000e700000000800 */
[----:B------:R-:W4:Y:S01]  /*1570*/  @P1 LDC R10, c[0x0][0x450] ;  /* 0x00011400ff0a1b82 */ /* 0x000f220000000800 */
[----:B--2---:R-:W-:-:S02]  /*1580*/  ISETP.GE.AND P2, PT, R5, 0x1, PT ;  /* 0x000000010500780c */ /* 0x004fc40003f46270 */
[----:B---3--:R-:W-:Y:S01]  /*1590*/  @P0 IADD3 R25, -R0, R3, RZ ;  /* 0x0000000300190210 */ /* 0x008fe20007ffe1ff */
[----:B------:R-:W-:-:S04]  /*15a0*/  VIADD R0, R21, 0xbf ;  /* 0x000000bf15007836 */ /* 0x000fc80000000000 */
[----:B------:R-:W-:Y:S02]  /*15b0*/  IMAD.IADD R15, R14, 0x1, R25 ;  /* 0x000000010e0f7824 */ /* 0x000fe400078e0219 */
[----:B-1----:R-:W-:-:S03]  /*15c0*/  @P1 IMAD.HI.U32 R3, R0, R11, RZ ;  /* 0x0000000b00031227 */ /* 0x002fc600078e00ff */
[----:B------:R0:W-:Y:S01]  /*15d0*/  STL [R1+0x8], R15 ;  /* 0x0000080f01007387 */ /* 0x0001e20000100800 */
[----:B------:R-:W-:Y:S01]  /*15e0*/  IMAD.MOV.U32 R6, RZ, RZ, R0 ;  /* 0x000000ffff067224 */ /* 0x000fe200078e0000 */
[----:B----4-:R-:W-:Y:S01]  /*15f0*/  @P1 SHF.R.U32.HI R6, RZ, R10, R3 ;  /* 0x0000000aff061219 */ /* 0x010fe20000011603 */
[C---:B------:R-:W-:Y:S01]  /*1600*/  VIADD R0, R15.reuse, 0x7f ;  /* 0x0000007f0f007836 */ /* 0x040fe20000000000 */
[----:B------:R-:W-:-:S04]  /*1610*/  IADD3 R7, R15, 0x1, -R20 ;  /* 0x000000010f077810 */ /* 0x000fc80007ffe814 */
[----:B------:R-:W-:Y:S01]  /*1620*/  SHF.R.S32.HI R3, RZ, 0x1f, R0 ;  /* 0x0000001fff037819 */ /* 0x000fe20000011400 */
[----:B------:R-:W-:-:S03]  /*1630*/  IMAD.IADD R9, R7, 0x1, R6 ;  /* 0x0000000107097824 */ /* 0x000fc600078e0206 */
[----:B------:R-:W-:Y:S01]  /*1640*/  LEA.HI R3, R3, R0, RZ, 0x7 ;  /* 0x0000000003037211 */ /* 0x000fe200078f38ff */
[----:B------:R-:W-:-:S03]  /*1650*/  IMAD.IADD R4, R9, 0x1, R4 ;  /* 0x0000000109047824 */ /* 0x000fc600078e0204 */
[----:B------:R-:W-:Y:S01]  /*1660*/  SHF.R.S32.HI R29, RZ, 0x7, R3 ;  /* 0x00000007ff1d7819 */ /* 0x000fe20000011403 */
[----:B0-----:R-:W-:Y:S06]  /*1670*/  @!P2 BRA `(.L_x_14379) ;  /* 0x000000000048a947 */ /* 0x001fec0003800000 */
        /* <DEDUP_REMOVED lines=11> */
.L_x_14381:
[----:B------:R-:W-:-:S13]  /*1730*/  ISETP.NE.AND P0, PT, R5, 0x1, PT ;  /* 0x000000010500780c */ /* 0x000fda0003f05270 */
[----:B------:R-:W0:Y:S02]  /*1740*/  @P0 LDC.64 R6, c[0x0][0x9e8] ;  /* 0x00027a00ff060b82 */ /* 0x000e240000000a00 */
[----:B0-----:R-:W-:-:S05]  /*1750*/  @P0 IMAD.HI.U32 R6, R0, R6, RZ ;  /* 0x0000000600060227 */ /* 0x001fca00078e00ff */
[----:B------:R-:W-:-:S07]  /*1760*/  @P0 SHF.R.U32.HI R0, RZ, R7, R6 ;  /* 0x00000007ff000219 */ /* 0x000fce0000011606 */
.L_x_14382:
[----:B------:R-:W-:Y:S05]  /*1770*/  BSYNC B0 ;  /* 0x0000000000007941 */ /* 0x000fea0003800000 */
.L_x_14380:
[----:B------:R-:W-:-:S05]  /*1780*/  IMAD R3, R0, R5, R5 ;  /* 0x0000000500037224 */ /* 0x000fca00078e0205 */
[----:B------:R-:W-:-:S07]  /*1790*/  VIMNMX R4, R4, R3, PT ;  /* 0x0000000304047248 */ /* 0x000fce0003fe0100 */
.L_x_14379:
        /* <DEDUP_REMOVED lines=25> */
.L_x_14385:
[----:B------:R-:W-:-:S13]  /*1930*/  ISETP.NE.AND P0, PT, R5, 0x1, PT ;  /* 0x000000010500780c */ /* 0x000fda0003f05270 */
[----:B------:R-:W0:Y:S02]  /*1940*/  @P0 LDC.64 R6, c[0x0][0x9e8] ;  /* 0x00027a00ff060b82 */ /* 0x000e240000000a00 */
[----:B0-----:R-:W-:-:S05]  /*1950*/  @P0 IMAD.HI.U32 R4, R3, R6, RZ ;  /* 0x0000000603040227 */ /* 0x001fca00078e00ff */
[----:B------:R-:W-:-:S07]  /*1960*/  @P0 SHF.R.U32.HI R3, RZ, R7, R4 ;  /* 0x00000007ff030219 */ /* 0x000fce0000011604 */
.L_x_14386:
[----:B------:R-:W-:Y:S05]  /*1970*/  BSYNC B0 ;  /* 0x0000000000007941 */ /* 0x000fea0003800000 */
.L_x_14384:
[----:B------:R-:W-:-:S05]  /*1980*/  IMAD R3, R3, R5, RZ ;  /* 0x0000000503037224 */ /* 0x000fca00078e02ff */
[----:B------:R-:W-:-:S07]  /*1990*/  VIMNMX R0, R0, R3, !PT ;  /* 0x0000000300007248 */ /* 0x000fce0007fe0100 */
.L_x_14383:
[----:B------:R-:W-:Y:S01]  /*19a0*/  SHF.R.S32.HI R3, RZ, 0x1f, R0 ;  /* 0x0000001fff037819 */ /* 0x000fe20000011400 */
[----:B------:R-:W-:Y:S01]  /*19b0*/  BSSY B0, `(.L_x_14387) ;  /* 0x000002a000007945 */ /* 0x000fe20003800000 */
[----:B------:R-:W-:Y:S02]  /*19c0*/  LOP3.LUT R13, R12, 0xff, RZ, 0xc0, !PT ;  /* 0x000000ff0c0d7812 */ /* 0x000fe400078ec0ff */
[----:B------:R-:W-:Y:S01]  /*19d0*/  LEA.HI R3, R3, R0, RZ, 0x7 ;  /* 0x0000000003037211 */ /* 0x000fe200078f38ff */
[----:B------:R-:W-:Y:S01]  /*19e0*/  IMAD.MOV.U32 R0, RZ, RZ, RZ ;  /* 0x000000ffff007224 */ /* 0x000fe200078e00ff */
[----:B------:R-:W-:Y:S01]  /*19f0*/  SHF.R.U32.HI R4, RZ, 0x10, R12 ;  /* 0x00000010ff047819 */ /* 0x000fe2000001160c */
[----:B------:R0:W-:Y:S01]  /*1a00*/  STL [R1+0x54], R13 ;  /* 0x0000540d01007387 */ /* 0x0001e20000100800 */
[----:B------:R-:W-:-:S03]  /*1a10*/  SHF.R.S32.HI R3, RZ, 0x7, R3 ;  /* 0x00000007ff037819 */ /* 0x000fc60000011403 */
        /* <DEDUP_REMOVED lines=35> */
.L_x_14388:
[----:B------:R-:W-:Y:S05]  /*1c50*/  BSYNC B0 ;  /* 0x0000000000007941 */ /* 0x000fea0003800000 */
.L_x_14387:
        /* <DEDUP_REMOVED lines=35> */
[----:B-1---5:R-:W-:Y:S05]  /*1e90*/  CALL.ABS.NOINC R14 ;  /* 0x000000000e007343 */ /* 0x022fea0003c00000 */
.L_x_14391:
[----:B------:R-:W-:Y:S05]  /*1ea0*/  BSYNC B6 ;  /* 0x0000000000067941 */ /* 0x000fea0003800000 */
.L_x_14390:
        /* <DEDUP_REMOVED lines=20> */
.L_x_14393:
[----:B------:R-:W-:Y:S05]  /*1ff0*/  BSYNC B6 ;  /* 0x0000000000067941 */ /* 0x000fea0003800000 */
.L_x_14392:
[----:B------:R-:W-:Y:S01]  /*2000*/  ULDC.64 UR4, c[0x0][0x9f8] ;  /* 0x00027e0000047ab9 */ /* 0x000fe20000000a00 */
[----:B------:R-:W2:Y:S01]  /*2010*/  LDL R41, [R1+0x44] ;  /* 0x0000440001297983 */ /* 0x000ea20000100800 */
[----:B------:R-:W-:-:S03]  /*2020*/  ISETP.NE.U32.AND P0, PT, RZ, UR4, PT ;  /* 0x00000004ff007c0c */ /* 0x000fc6000bf05070 */
[----:B------:R-:W3:Y:S01]  /*2030*/  LDL R40, [R1+0x38] ;  /* 0x0000380001287983 */ /* 0x000ee20000100800 */
[----:B------:R-:W-:Y:S01]  /*2040*/  ISETP.NE.AND.EX P0, PT, RZ, UR5, PT, P0 ;  /* 0x00000005ff007c0c */ /* 0x000fe2000bf05300 */
[----:B------:R-:W-:Y:S01]  /*2050*/  IMAD.MOV.U32 R68, RZ, RZ, R35 ;  /* 0x000000ffff447224 */ /* 0x000fe200078e0023 */
[----:B------:R-:W0:Y:S01]  /*2060*/  LDC R37, c[0x0][0x3f4] ;  /* 0x0000fd00ff257b82 */ /* 0x000e220000000800 */
[----:B------:R-:W4:Y:S04]  /*2070*/  LDL R39, [R1+0x64] ;  /* 0x0000640001277983 */ /* 0x000f280000100800 */
[----:B------:R-:W4:Y:S03]  /*2080*/  LDL R36, [R1+0x48] ;  /* 0x0000480001247983 */ /* 0x000f260000100800 */
[----:B------:R-:W1:Y:S01]  /*2090*/  LDC.64 R62, c[0x0][0x408] ;  /* 0x00010200ff3e7b82 */ /* 0x000e620000000a00 */
[----:B------:R-:W0:Y:S07]  /*20a0*/  S2R R32, SR_TID.X ;  /* 0x0000000000207919 */ /* 0x000e2e0000002100 */
[----:B------:R-:W0:Y:S02]  /*20b0*/  @P0 LDC.64 R4, c[0x0][0x9f8] ;  /* 0x00027e00ff040b82 */ /* 0x000e240000000a00 */
[----:B0-----:R-:W-:-:S06]  /*20c0*/  @P0 IMAD.WIDE R4, R35, 0x4, R4 ;  /* 0x0000000423040825 */ /* 0x001fcc00078e0204 */
[----:B------:R-:W0:Y:S01]  /*20d0*/  LDC.64 R34, c[0x0][0x3f8] ;  /* 0x0000fe00ff227b82 */ /* 0x000e220000000a00 */
[----:B------:R-:W-:Y:S01]  /*20e0*/  VIADD R42, R32, 0xffffff80 ;  /* 0xffffff80202a7836 */ /* 0x000fe20000000000 */
[----:B------:R1:W4:Y:S01]  /*20f0*/  @P0 LDG.E R68, desc[UR42][R4.64] ;  /* 0x0000002a04440981 */ /* 0x000322000c1e1900 */
[----:B------:R-:W-:Y:S01]  /*2100*/  ISETP.GE.AND P0, PT, R16, R37, PT ;  /* 0x000000251000720c */ /* 0x000fe20003f06270 */
[----:B------:R-:W-:Y:S01]  /*2110*/  IMAD.IADD R67, R67, 0x1, R30 ;  /* 0x0000000143437824 */ /* 0x000fe200078e021e */
[----:B------:R-:W-:Y:S01]  /*2120*/  SHF.R.S32.HI R153, RZ, 0x1f, R152 ;  /* 0x0000001fff997819 */ /* 0x000fe20000011498 */
[----:B------:R-:W-:Y:S01]  /*2130*/  IMAD.SHL.U32 R58, R37, 0x2, RZ ;  /* 0x00000002253a7824 */ /* 0x000fe200078e00ff */
[--C-:B------:R-:W-:Y:S02]  /*2140*/  SHF.R.S32.HI R38, RZ, 0x1f, R42.reuse ;  /* 0x0000001fff267819 */ /* 0x100fe4000001142a */
[----:B------:R-:W-:Y:S02]  /*2150*/  SHF.R.S32.HI R14, RZ, 0x1f, R42 ;  /* 0x0000001fff0e7819 */ /* 0x000fe4000001142a */
[----:B------:R-:W-:-:S02]  /*2160*/  LEA.HI R38, R38, R42, RZ, 0x2 ;  /* 0x0000002a26267211 */ /* 0x000fc400078f10ff */
[----:B------:R-:W-:Y:S02]  /*2170*/  LEA.HI R14, R14, R42, RZ, 0x2 ;  /* 0x0000002a0e0e7211 */ /* 0x000fe400078f10ff */
[----:B------:R-:W-:Y:S02]  /*2180*/  SHF.R.S32.HI R38, RZ, 0x2, R38 ;  /* 0x00000002ff267819 */ /* 0x000fe40000011426 */
[----:B------:R-:W-:Y:S02]  /*2190*/  LOP3.LUT R14, R14, 0xfffffffc, RZ, 0xc0, !PT ;  /* 0xfffffffc0e0e7812 */ /* 0x000fe400078ec0ff */
[----:B------:R-:W-:Y:S01]  /*21a0*/  SHF.R.S32.HI R3, RZ, 0x1f, R38 ;  /* 0x0000001fff037819 */ /* 0x000fe20000011426 */
[----:B-1----:R-:W-:Y:S01]  /*21b0*/  IMAD.WIDE.U32 R4, R38, R62, R152 ;  /* 0x0000003e26047225 */ /* 0x002fe200078e0098 */
[----:B------:R-:W-:Y:S02]  /*21c0*/  LOP3.LUT R22, R22, 0xfffffffd, RZ, 0xc0, !PT ;  /* 0xfffffffd16167812 */ /* 0x000fe400078ec0ff */
[C---:B0-----:R-:W-:Y:S01]  /*21d0*/  SHF.L.U64.HI R66, R34.reuse, 0x7, R35 ;  /* 0x0000000722427819 */ /* 0x041fe20000010223 */
[----:B------:R-:W-:Y:S01]  /*21e0*/  IMAD R0, R3, R34, RZ ;  /* 0x0000002203007224 */ /* 0x000fe200078e02ff */
[----:B------:R-:W-:Y:S01]  /*21f0*/  SHF.L.U32 R65, R34, 0x7, RZ ;  /* 0x0000000722417819 */ /* 0x000fe200000006ff */
[----:B------:R-:W-:-:S02]  /*2200*/  IMAD.IADD R14, R42, 0x1, -R14 ;  /* 0x000000012a0e7824 */ /* 0x000fc400078e0a0e */
[C---:B------:R-:W-:Y:S02]  /*2210*/  IMAD R13, R38.reuse, R35, R0 ;  /* 0x00000023260d7224 */ /* 0x040fe400078e0200 */
[----:B------:R-:W-:Y:S01]  /*2220*/  IMAD R0, R3, R62, RZ ;  /* 0x0000003e03007224 */ /* 0x000fe200078e02ff */
[----:B------:R-:W-:Y:S01]  /*2230*/  SEL R3, R37, RZ, P0 ;  /* 0x000000ff25037207 */ /* 0x000fe20000000000 */
[----:B------:R-:W-:-:S04]  /*2240*/  IMAD.WIDE.U32 R6, R38, R34, R152 ;  /* 0x0000002226067225 */ /* 0x000fc800078e0098 */
[----:B------:R-:W-:Y:S02]  /*2250*/  IMAD.IADD R3, R16, 0x1, R3 ;  /* 0x0000000110037824 */ /* 0x000fe400078e0203 */
[C---:B------:R-:W-:Y:S02]  /*2260*/  IMAD R15, R38.reuse, R63, R0 ;  /* 0x0000003f260f7224 */ /* 0x040fe400078e0200 */
[----:B------:R-:W-:Y:S01]  /*2270*/  IMAD.WIDE.U32 R8, R38, R34, R16 ;  /* 0x0000002226087225 */ /* 0x000fe200078e0010 */
[----:B------:R-:W-:-:S03]  /*2280*/  SHF.R.S32.HI R0, RZ, 0x1f, R3 ;  /* 0x0000001fff007819 */ /* 0x000fc60000011403 */
[----:B------:R-:W-:Y:S01]  /*2290*/  IMAD.WIDE.U32 R10, R38, R62, R16 ;  /* 0x0000003e260a7225 */ /* 0x000fe200078e0010 */
[----:B------:R-:W-:-:S03]  /*22a0*/  LEA.HI R3, R0, R3, RZ, 0x3 ;  /* 0x0000000300037211 */ /* 0x000fc600078f18ff */
[----:B------:R-:W-:Y:S02]  /*22b0*/  IMAD R59, R14, 0x60, R38 ;  /* 0x000000600e3b7824 */ /* 0x000fe400078e0226 */
[----:B------:R-:W-:Y:S02]  /*22c0*/  IMAD.IADD R7, R7, 0x1, R13 ;  /* 0x0000000107077824 */ /* 0x000fe400078e020d */
[----:B------:R-:W-:Y:S01]  /*22d0*/  IMAD.IADD R9, R13, 0x1, R9 ;  /* 0x000000010d097824 */ /* 0x000fe200078e0209 */
[----:B-----5:R-:W-:Y:S01]  /*22e0*/  SHF.R.S32.HI R13, RZ, 0x1f, R24 ;  /* 0x0000001fff0d7819 */ /* 0x020fe20000011418 */
[----:B------:R-:W-:Y:S02]  /*22f0*/  IMAD.IADD R5, R5, 0x1, R15 ;  /* 0x0000000105057824 */ /* 0x000fe400078e020f */
[----:B------:R-:W-:Y:S02]  /*2300*/  IMAD.IADD R11, R15, 0x1, R11 ;  /* 0x000000010f0b7824 */ /* 0x000fe400078e020b */
[----:B------:R-:W-:-:S02]  /*2310*/  IMAD R12, R13, R34, RZ ;  /* 0x000000220d0c7224 */ /* 0x000fc400078e02ff */
[----:B------:R-:W-:Y:S01]  /*2320*/  IMAD.WIDE.U32 R20, R24, R34, R6 ;  /* 0x0000002218147225 */ /* 0x000fe200078e0006 */
[----:B------:R-:W-:-:S03]  /*2330*/  LOP3.LUT R6, R3, 0xfffffff8, RZ, 0xc0, !PT ;  /* 0xfffffff803067812 */ /* 0x000fc600078ec0ff */
[C---:B------:R-:W-:Y:S02]  /*2340*/  IMAD R15, R24.reuse, R35, R12 ;  /* 0x00000023180f7224 */ /* 0x040fe400078e020c */
[----:B------:R-:W-:-:S04]  /*2350*/  IMAD.WIDE.U32 R30, R24, R34, R8 ;  /* 0x00000022181e7225 */ /* 0x000fc800078e0008 */
[----:B------:R-:W-:Y:S01]  /*2360*/  IMAD.WIDE.U32 R34, R24, R62, R4 ;  /* 0x0000003e18227225 */ /* 0x000fe200078e0004 */
[----:B------:R-:W-:-:S03]  /*2370*/  SHF.R.S32.HI R5, RZ, 0x3, R3 ;  /* 0x00000003ff057819 */ /* 0x000fc60000011403 */
[-C--:B------:R-:W-:Y:S02]  /*2380*/  IMAD R13, R13, R62.reuse, RZ ;  /* 0x0000003e0d0d7224 */ /* 0x080fe400078e02ff */
[----:B------:R-:W-:-:S04]  /*2390*/  IMAD.WIDE.U32 R52, R24, R62, R10 ;  /* 0x0000003e18347225 */ /* 0x000fc800078e000a */
[----:B------:R-:W-:Y:S01]  /*23a0*/  IMAD R13, R24, R63, R13 ;  /* 0x0000003f180d7224 */ /* 0x000fe200078e020d */
[C---:B------:R-:W-:Y:S01]  /*23b0*/  SHF.L.U64.HI R63, R62.reuse, 0x7, R63 ;  /* 0x000000073e3f7819 */ /* 0x040fe2000001023f */
[----:B------:R-:W-:Y:S02]  /*23c0*/  IMAD.SHL.U32 R62, R62, 0x80, RZ ;  /* 0x000000803e3e7824 */ /* 0x000fe400078e00ff */
[----:B------:R-:W-:Y:S01]  /*23d0*/  IMAD.IADD R55, R21, 0x1, R15 ;  /* 0x0000000115377824 */ /* 0x000fe200078e020f */
[----:B------:R-:W-:Y:S01]  /*23e0*/  IADD3 R7, R13, R53, RZ ;  /* 0x000000350d077210 */ /* 0x000fe20007ffe0ff */
[----:B------:R-:W-:Y:S02]  /*23f0*/  IMAD.IADD R54, R15, 0x1, R31 ;  /* 0x000000010f367824 */ /* 0x000fe400078e021f */
[C---:B--2---:R-:W-:Y:S01]  /*2400*/  IMAD.SHL.U32 R64, R41.reuse, 0x40, RZ ;  /* 0x0000004029407824 */ /* 0x044fe200078e00ff */
[----:B------:R-:W-:Y:S02]  /*2410*/  LOP3.LUT P1, RZ, R41, 0x4, RZ, 0xc0, !PT ;  /* 0x0000000429ff7812 */ /* 0x000fe4000782c0ff */
[----:B------:R-:W-:Y:S01]  /*2420*/  SHF.R.U32.HI R41, RZ, 0x7, R32 ;  /* 0x00000007ff297819 */ /* 0x000fe20000011620 */
[----:B------:R-:W-:Y:S01]  /*2430*/  VIADD R32, R32, 0xffffff80 ;  /* 0xffffff8020207836 */ /* 0x000fe20000000000 */
[----:B------:R-:W-:-:S02]  /*2440*/  LOP3.LUT R64, R64, 0x1c0, RZ, 0xc0, !PT ;  /* 0x000001c040407812 */ /* 0x000fc400078ec0ff */
[C---:B------:R-:W-:Y:S01]  /*2450*/  ISETP.NE.AND P6, PT, R41.reuse, 0x1, PT ;  /* 0x000000012900780c */ /* 0x040fe20003fc5270 */
[----:B------:R-:W-:Y:S01]  /*2460*/  VIADD R60, R41, 0x8 ;  /* 0x00000008293c7836 */ /* 0x000fe20000000000 */
[----:B------:R-:W-:Y:S02]  /*2470*/  SHF.R.S32.HI R38, RZ, 0x1f, R32 ;  /* 0x0000001fff267819 */ /* 0x000fe40000011420 */
[----:B------:R-:W-:Y:S02]  /*2480*/  SHF.R.U32.HI R61, RZ, 0x3, R64 ;  /* 0x00000003ff3d7819 */ /* 0x000fe40000011640 */
[----:B------:R-:W-:Y:S02]  /*2490*/  LOP3.LUT R0, R64, 0x18, R16, 0xf8, !PT ;  /* 0x0000001840007812 */ /* 0x000fe400078ef810 */
[----:B------:R-:W-:Y:S01]  /*24a0*/  LEA.HI R38, R38, R32, RZ, 0x5 ;  /* 0x0000002026267211 */ /* 0x000fe200078f28ff */
[----:B------:R-:W-:Y:S01]  /*24b0*/  IMAD.IADD R32, R35, 0x1, R13 ;  /* 0x0000000123207824 */ /* 0x000fe200078e020d */
[----:B------:R-:W-:-:S02]  /*24c0*/  LOP3.LUT R0, R0, R61, RZ, 0x3c, !PT ;  /* 0x0000003d00007212 */ /* 0x000fc400078e3cff */
[----:B------:R-:W-:Y:S01]  /*24d0*/  SHF.R.S32.HI R38, RZ, 0x5, R38 ;  /* 0x00000005ff267819 */ /* 0x000fe20000011426 */
[----:B------:R-:W-:Y:S05]  /*24e0*/  @!P6 WARPSYNC.ALL ;  /* 0x000000000000e948 */ /* 0x000fea0003800000 */
[----:B------:R-:W-:Y:S01]  /*24f0*/  IMAD R57, R38, 0x200, R0 ;  /* 0x0000020026397824 */ /* 0x000fe200078e0200 */
[--C-:B------:R-:W-:Y:S01]  /*2500*/  LOP3.LUT R0, R64, 0x38, R3.reuse, 0xf8, !PT ;  /* 0x0000003840007812 */ /* 0x100fe200078ef803 */
[----:B------:R-:W-:Y:S01]  /*2510*/  ULDC UR4, c[0x0][0x2f4] ;  /* 0x0000bd0000047ab9 */ /* 0x000fe20000000800 */
[----:B---3--:R-:W-:Y:S02]  /*2520*/  LOP3.LUT R4, R40, 0x38, R3, 0xf8, !PT ;  /* 0x0000003828047812 */ /* 0x008fe400078ef803 */
[----:B------:R-:W-:-:S02]  /*2530*/  LOP3.LUT R0, R0, R61, RZ, 0x3c, !PT ;  /* 0x0000003d00007212 */ /* 0x000fc400078e3cff */
[----:B----4-:R-:W-:Y:S02]  /*2540*/  LOP3.LUT R8, R4, R39, RZ, 0x3c, !PT ;  /* 0x0000002704087212 */ /* 0x010fe400078e3cff */
[----:B------:R-:W-:Y:S01]  /*2550*/  @P1 LOP3.LUT R22, R22, 0x2, RZ, 0xfc, !PT ;  /* 0x0000000216161812 */ /* 0x000fe200078efcff */
[----:B------:R-:W-:Y:S01]  /*2560*/  IMAD R3, R38, 0x200, R0 ;  /* 0x0000020026037824 */ /* 0x000fe200078e0200 */
[----:B------:R-:W-:Y:S01]  /*2570*/  @!P6 BAR.SYNC.DEFER_BLOCKING 0x9, 0x100 ;  /* 0x024400000000eb1d */ /* 0x000fe20000010000 */
[----:B------:R-:W-:Y:S01]  /*2580*/  ISETP.GE.AND P1, PT, R16, UR4, PT ;  /* 0x0000000410007c0c */ /* 0x000fe2000bf26270 */
[----:B------:R-:W-:Y:S01]  /*2590*/  IMAD.IADD R0, R36, 0x1, R8 ;  /* 0x0000000124007824 */ /* 0x000fe200078e0208 */
[----:B------:R-:W-:Y:S02]  /*25a0*/  ISETP.GE.AND P2, PT, R18, UR4, PT ;  /* 0x0000000412007c0c */ /* 0x000fe4000bf46270 */
[----:B------:R-:W-:Y:S02]  /*25b0*/  SHF.R.S32.HI R4, RZ, 0x1f, R6 ;  /* 0x0000001fff047819 */ /* 0x000fe40000011406 */
[----:B------:R-:W-:-:S09]  /*25c0*/  SHF.R.S32.HI R56, RZ, 0x1f, R68 ;  /* 0x0000001fff387819 */ /* 0x000fd20000011444 */
.L_x_14449:
[----:B--2-4-:R-:W2:Y:S01]  /*25d0*/  LDL R37, [R1+0x44] ;  /* 0x0000440001257983 */ /* 0x014ea20000100800 */
[----:B0-----:R-:W0:Y:S01]  /*25e0*/  LDC R73, c[0x0][0x430] ;  /* 0x00010c00ff497b82 */ /* 0x001e220000000800 */
[----:B------:R-:W-:Y:S02]  /*25f0*/  VIADD R27, R27, 0xffffffff ;  /* 0xffffffff1b1b7836 */ /* 0x000fe40000000000 */
[----:B------:R-:W-:Y:S02]  /*2600*/  IMAD.MOV.U32 R72, RZ, RZ, RZ ;  /* 0x000000ffff487224 */ /* 0x000fe400078e00ff */
[----:B------:R-:W-:-:S03]  /*2610*/  IMAD R8, R27, 0x80, R59 ;  /* 0x000000801b087824 */ /* 0x000fc600078e023b */
[----:B------:R-:W1:Y:S01]  /*2620*/  LDC R78, c[0x0][0x3f4] ;  /* 0x0000fd00ff4e7b82 */ /* 0x000e620000000800 */
        /* <DEDUP_REMOVED lines=19> */
[----:B------:R-:W-:Y:S01]  /*2760*/  ISETP.GT.AND P3, PT, R27, R28, PT ;  /* 0x0000001c1b00720c */ /* 0x000fe20003f64270 */
[----:B------:R-:W-:Y:S01]  /*2770*/  IMAD R71, R23, 0x2000, R57 ;  /* 0x0000200017477824 */ /* 0x000fe200078e0239 */
[----:B------:R-:W-:Y:S01]  /*2780*/  LOP3.LUT R22, R22, 0xfffffffe, RZ, 0xc0, !PT ;  /* 0xfffffffe16167812 */ /* 0x000fe200078ec0ff */
[----:B------:R-:W-:Y:S05]  /*2790*/  YIELD ;  /* 0x0000000000007946 */ /* 0x000fea0003800000 */
[----:B------:R-:W-:Y:S01]  /*27a0*/  IADD3 R10, -R12, RZ, RZ ;  /* 0x000000ff0c0a7210 */ /* 0x000fe20007ffe1ff */
[----:B------:R-:W-:Y:S01]  /*27b0*/  VIADD R11, R71, 0x20 ;  /* 0x00000020470b7836 */ /* 0x000fe20000000000 */
[----:B------:R-:W-:Y:S03]  /*27c0*/  BSSY B0, `(.L_x_14394) ;  /* 0x0000328000007945 */ /* 0x000fe60003800000 */
[----:B------:R-:W-:Y:S01]  /*27d0*/  @P3 LOP3.LUT R22, R22, 0x1, RZ, 0xfc, !PT ;  /* 0x0000000116163812 */ /* 0x000fe200078efcff */
[----:B------:R-:W-:Y:S01]  /*27e0*/  IMAD R73, R73, R10, R36 ;  /* 0x0000000a49497224 */ /* 0x000fe200078e0224 */
[----:B------:R-:W-:-:S02]  /*27f0*/  ISETP.GE.AND P3, PT, R78, 0x1, PT ;  /* 0x000000014e00780c */ /* 0x000fc40003f66270 */
[----:B--2---:R-:W-:-:S13]  /*2800*/  LOP3.LUT P5, RZ, R37, 0x4, RZ, 0xc0, !PT ;  /* 0x0000000425ff7812 */ /* 0x004fda00078ac0ff */
[C---:B------:R-:W-:Y:S02]  /*2810*/  @P5 VIADD R11, R71.reuse, 0xffffffe0 ;  /* 0xffffffe0470b5836 */ /* 0x040fe40000000000 */
[--C-:B------:R-:W-:Y:S02]  /*2820*/  IMAD R71, R71, 0x2, R26.reuse ;  /* 0x0000000247477824 */ /* 0x100fe400078e021a */
[----:B------:R-:W-:Y:S01]  /*2830*/  IMAD R70, R11, 0x2, R26 ;  /* 0x000000020b467824 */ /* 0x000fe200078e021a */
[----:B0-----:R-:W-:Y:S06]  /*2840*/  @!P3 BRA `(.L_x_14395) ;  /* 0x0000002c004cb947 */ /* 0x001fec0003800000 */
[----:B------:R-:W2:Y:S01]  /*2850*/  LDL R37, [R1+0x4] ;  /* 0x0000040001257983 */ /* 0x000ea20000100800 */
        /* <DEDUP_REMOVED lines=10> */
[----:B------:R-:W-:Y:S01]  /*2900*/  VIMNMX R76, R76, 0x80, PT ;  /* 0x000000804c4c7848 */ /* 0x000fe20003fe0100 */
[----:B------:R-:W-:Y:S02]  /*2910*/  IMAD.IADD R9, R9, 0x1, R11 ;  /* 0x0000000109097824 */ /* 0x000fe400078e020b */
[----:B------:R-:W-:-:S02]  /*2920*/  IMAD R13, R72, UR5, R13 ;  /* 0x00000005480d7c24 */ /* 0x000fc4000f8e020d */
[----:B------:R-:W-:Y:S01]  /*2930*/  IMAD.WIDE.U32 R8, R72, UR4, R8 ;  /* 0x0000000448087c25 */ /* 0x000fe2000f8e0008 */
[----:B------:R-:W-:-:S03]  /*2940*/  ULDC.64 UR4, c[0x0][0x308] ;  /* 0x0000c20000047ab9 */ /* 0x000fc60000000a00 */
[----:B------:R-:W-:Y:S02]  /*2950*/  IMAD.IADD R9, R9, 0x1, R13 ;  /* 0x0000000109097824 */ /* 0x000fe400078e020d */
[----:B------:R-:W-:-:S04]  /*2960*/  IMAD R11, R66, R27, RZ ;  /* 0x0000001b420b7224 */ /* 0x000fc800078e02ff */
[----:B------:R-:W-:Y:S02]  /*2970*/  IMAD R13, R10, R65, R11 ;  /* 0x000000410a0d7224 */ /* 0x000fe400078e020b */
[----:B--2---:R-:W-:-:S04]  /*2980*/  IMAD.WIDE.U32 R8, R37, UR4, R8 ;  /* 0x0000000425087c25 */ /* 0x004fc8000f8e0008 */
        /* <DEDUP_REMOVED lines=13> */
[----:B------:R0:W5:Y:S01]  /*2a60*/  LDL R81, [R1+0x18] ;  /* 0x0000180001517983 */ /* 0x0001620000100800 */
[----:B------:R-:W1:Y:S01]  /*2a70*/  S2R R12, SR_TID.X ;  /* 0x00000000000c7919 */ /* 0x000e620000002100 */
[----:B------:R-:W-:Y:S01]  /*2a80*/  BSSY B1, `(.L_x_14397) ;  /* 0x0000023000017945 */ /* 0x000fe20003800000 */
[----:B-1----:R-:W-:-:S05]  /*2a90*/  VIADD R37, R12, 0xffffff80 ;  /* 0xffffff800c257836 */ /* 0x002fca0000000000 */
[----:B------:R-:W-:-:S04]  /*2aa0*/  SHF.R.S32.HI R12, RZ, 0x1f, R37 ;  /* 0x0000001fff0c7819 */ /* 0x000fc80000011425 */
[----:B------:R-:W-:-:S04]  /*2ab0*/  LEA.HI R12, R12, R37, RZ, 0x2 ;  /* 0x000000250c0c7211 */ /* 0x000fc800078f10ff */
[----:B------:R-:W-:-:S04]  /*2ac0*/  SHF.R.S32.HI R12, RZ, 0x2, R12 ;  /* 0x00000002ff0c7819 */ /* 0x000fc8000001140c */
[----:B------:R-:W-:Y:S02]  /*2ad0*/  ISETP.GE.AND P3, PT, R12, R76, PT ;  /* 0x0000004c0c00720c */ /* 0x000fe40003f66270 */
        /* <DEDUP_REMOVED lines=8> */
[----:B0-----:R-:W-:Y:S06]  /*2b60*/  @P3 BRA `(.L_x_14398) ;  /* 0x0000000000503947 */ /* 0x001fec0003800000 */
        /* <DEDUP_REMOVED lines=16> */
[----:B------:R0:W5:Y:S02]  /*2c70*/  @!P4 LDG.E.64 R50, desc[UR42][R14.64] ;  /* 0x0000002a0e32c981 */ /* 0x000164000c1e1b00 */
[----:B-----5:R-:W-:-:S13]  /*2c80*/  ISETP.GE.AND P4, PT, R81, R78, PT ;  /* 0x0000004e5100720c */ /* 0x020fda0003f86270 */
[----:B------:R0:W5:Y:S04]  /*2c90*/  @!P4 LDG.E.64 R44, desc[UR42][R12.64+0x20] ;  /* 0x0000202a0c2cc981 */ /* 0x000168000c1e1b00 */
[----:B------:R0:W5:Y:S02]  /*2ca0*/  @!P4 LDG.E.64 R46, desc[UR42][R14.64+0x20] ;  /* 0x0000202a0e2ec981 */ /* 0x000164000c1e1b00 */
.L_x_14398:
[----:B------:R-:W-:Y:S05]  /*2cb0*/  BSYNC B1 ;  /* 0x0000000000017941 */ /* 0x000fea0003800000 */
.L_x_14397:
[----:B0-----:R-:W0:Y:S01]  /*2cc0*/  S2R R12, SR_TID.X ;  /* 0x00000000000c7919 */ /* 0x001e220000002100 */
[----:B------:R-:W-:Y:S01]  /*2cd0*/  BSSY B1, `(.L_x_14399) ;  /* 0x0000026000017945 */ /* 0x000fe20003800000 */
[----:B-----5:R-:W-:Y:S02]  /*2ce0*/  IMAD.MOV.U32 R79, RZ, RZ, R44 ;  /* 0x000000ffff4f7224 */ /* 0x020fe400078e002c */
[----:B------:R-:W-:Y:S02]  /*2cf0*/  IMAD.MOV.U32 R80, RZ, RZ, R45 ;  /* 0x000000ffff507224 */ /* 0x000fe400078e002d */
[----:B0-----:R-:W-:-:S05]  /*2d00*/  VIADD R13, R12, 0xffffff80 ;  /* 0xffffff800c0d7836 */ /* 0x001fca0000000000 */
[----:B------:R-:W-:-:S04]  /*2d10*/  SHF.R.S32.HI R12, RZ, 0x1f, R13 ;  /* 0x0000001fff0c7819 */ /* 0x000fc8000001140d */
[----:B------:R-:W-:-:S04]  /*2d20*/  LEA.HI R12, R12, R13, RZ, 0x2 ;  /* 0x0000000d0c0c7211 */ /* 0x000fc800078f10ff */
[----:B------:R-:W-:-:S05]  /*2d30*/  SHF.R.S32.HI R12, RZ, 0x2, R12 ;  /* 0x00000002ff0c7819 */ /* 0x000fca000001140c */
[----:B------:R-:W-:-:S05]  /*2d40*/  VIADD R12, R12, 0x60 ;  /* 0x000000600c0c7836 */ /* 0x000fca0000000000 */
        /* <DEDUP_REMOVED lines=30> */
.L_x_14400:
[----:B------:R-:W-:Y:S05]  /*2f30*/  BSYNC B1 ;  /* 0x0000000000017941 */ /* 0x000fea0003800000 */
.L_x_14399:
        /* <DEDUP_REMOVED lines=16> */
[----:B------:R-:W-:Y:S02]  /*3040*/  IMAD.MOV.U32 R10, RZ, RZ, R40 ;  /* 0x000000ffff0a7224 */ /* 0x000fe400078e0028 */
[----:B------:R-:W-:Y:S01]  /*3050*/  IMAD.MOV.U32 R11, RZ, RZ, R41 ;  /* 0x000000ffff0b7224 */ /* 0x000fe200078e0029 */
[----:B------:R-:W-:Y:S01]  /*3060*/  PRMT R80, R8, 0x5410, R9 ;  /* 0x0000541008507816 */ /* 0x000fe20000000009 */
[----:B------:R-:W-:Y:S02]  /*3070*/  IMAD.MOV.U32 R8, RZ, RZ, R38 ;  /* 0x000000ffff087224 */ /* 0x000fe400078e0026 */
[----:B------:R-:W-:Y:S01]  /*3080*/  IMAD.MOV.U32 R9, RZ, RZ, R39 ;  /* 0x000000ffff097224 */ /* 0x000fe200078e0027 */
[----:B------:R-:W-:Y:S01]  /*3090*/  PRMT R84, R10, 0x5410, R11 ;  /* 0x000054100a547816 */ /* 0x000fe2000000000b */
[----:B------:R-:W-:Y:S01]  /*30a0*/  IMAD.MOV.U32 R11, RZ, RZ, R43 ;  /* 0x000000ffff0b7224 */ /* 0x000fe200078e002b */
[----:B------:R-:W-:-:S02]  /*30b0*/  MOV R10, R42 ;  /* 0x0000002a000a7202 */ /* 0x000fc40000000f00 */
[----:B------:R-:W-:Y:S02]  /*30c0*/  PRMT R81, R8, 0x5410, R9 ;  /* 0x0000541008517816 */ /* 0x000fe40000000009 */
[----:B------:R-:W-:Y:S01]  /*30d0*/  PRMT R85, R10, 0x5410, R11 ;  /* 0x000054100a557816 */ /* 0x000fe2000000000b */
[----:B------:R-:W-:Y:S06]  /*30e0*/  @!P5 BRA `(.L_x_14401) ;  /* 0x000000000004d947 */ /* 0x000fec0003800000 */
[----:B------:R-:W-:Y:S01]  /*30f0*/  BPT.TRAP 0x1 ;  /* 0x000000040000795c */ /* 0x000fe20000300000 */
.L_x_14401:
[----:B------:R-:W2:Y:S01]  /*3100*/  LDL R8, [R1+0x14] ;  /* 0x0000140001087983 */ /* 0x000ea20000100800 */
[----:B------:R-:W-:Y:S01]  /*3110*/  IMAD R69, R23, 0x8, R2 ;  /* 0x0000000817457824 */ /* 0x000fe200078e0202 */
[----:B------:R-:W-:Y:S01]  /*3120*/  BSSY B1, `(.L_x_14402) ;  /* 0x0000004000017945 */ /* 0x000fe20003800000 */
[----:B--2---:R-:W-:-:S04]  /*3130*/  SHF.L.U32 R77, R8, 0x1f, RZ ;  /* 0x0000001f084d7819 */ /* 0x004fc800000006ff */
[----:B------:R-:W0:Y:S02]  /*3140*/  SYNCS.PHASECHK.TRANS64.TRYWAIT P6, [R69+URZ+0x16890], R77 ;  /* 0x0168904d450075a7 */ /* 0x000e2400080c017f */
[----:B0-----:R-:W-:Y:S05]  /*3150*/  @!P6 BRA `(.L_x_14403) ;  /* 0x000001ec003ce947 */ /* 0x001fea0003800000 */
.L_x_14726:
[----:B------:R-:W-:Y:S05]  /*3160*/  BSYNC B1 ;  /* 0x0000000000017941 */ /* 0x000fea0003800000 */
.L_x_14402:
[----:B------:R-:W-:-:S03]  /*3170*/  UMOV UR4, 0xffffffff ;  /* 0xffffffff00047882 */ /* 0x000fc60000000000 */
[----:B------:R-:W-:Y:S05]  /*3180*/  BRA.DIV UR4, `(.L_x_14404) ;  /* 0x000001ee04447947 */ /* 0x000fea000b800000 */
[----:B------:R1:W2:Y:S04]  /*3190*/  SHFL.IDX PT, R79, R83, RZ, 0x1c1f ;  /* 0x001c1fff534f7589 */ /* 0x0002a800000e0000 */
[----:B------:R1:W3:Y:S02]  /*31a0*/  SHFL.IDX PT, R14, R82, RZ, 0x1c1f ;  /* 0x001c1fff520e7589 */ /* 0x0002e400000e0000 */
.L_x_14730:
        /* <DEDUP_REMOVED lines=22> */
[----:B------:R-:W-:Y:S01]  /*3310*/  FMUL.FTZ R94, R48, R89 ;  /* 0x00000059305e7220 */ /* 0x000fe20000410000 */
[----:B------:R-:W-:Y:S02]  /*3320*/  HADD2.F32 R50, -RZ, R90.H0_H0 ;  /* 0x2000005aff327230 */ /* 0x000fe40000004100 */
[CC--:B------:R-:W-:Y:S01]  /*3330*/  FMUL.FTZ R90, R10.reuse, R51.reuse ;  /* 0x000000330a5a7220 */ /* 0x0c0fe20000410000 */
[----:B------:R-:W-:Y:S01]  /*3340*/  FMUL.FTZ R51, R9, R51 ;  /* 0x0000003309337220 */ /* 0x000fe20000410000 */
[----:B------:R-:W-:Y:S02]  /*3350*/  FMUL.FTZ R93, R11, R89 ;  /* 0x000000590b5d7220 */ /* 0x000fe40000410000 */
[-C--:B------:R-:W-:Y:S01]  /*3360*/  FFMA.FTZ R89, R9, R49.reuse, -R90 ;  /* 0x0000003109597223 */ /* 0x080fe2000001085a */
[----:B------:R-:W-:Y:S01]  /*3370*/  FFMA.FTZ R92, R10, R49, R51 ;  /* 0x000000310a5c7223 */ /* 0x000fe20000010033 */
[----:B------:R-:W-:-:S02]  /*3380*/  HADD2.F32 R9, -RZ, R8.H1_H1 ;  /* 0x30000008ff097230 */ /* 0x000fc40000004100 */
[-C--:B------:R-:W-:Y:S01]  /*3390*/  FFMA.FTZ R91, R11, R50.reuse, -R94 ;  /* 0x000000320b5b7223 */ /* 0x080fe2000001085e */
[----:B------:R-:W-:Y:S01]  /*33a0*/  FFMA.FTZ R96, R48, R50, R93 ;  /* 0x0000003230607223 */ /* 0x000fe2000001005d */
[----:B------:R-:W-:Y:S02]  /*33b0*/  HADD2.F32 R49, -RZ, R97.H0_H0 ;  /* 0x20000061ff317230 */ /* 0x000fe40000004100 */
[----:B------:R-:W-:Y:S02]  /*33c0*/  HADD2.F32 R8, -RZ, R8.H0_H0 ;  /* 0x20000008ff087230 */ /* 0x000fe40000004100 */
[----:B------:R-:W-:Y:S02]  /*33d0*/  HADD2.F32 R10, -RZ, R15.H1_H1 ;  /* 0x3000000fff0a7230 */ /* 0x000fe40000004100 */
        /* <DEDUP_REMOVED lines=16> */
.L_x_14410:
[----:B------:R-:W-:Y:S05]  /*34e0*/  BSYNC B3 ;  /* 0x0000000000037941 */ /* 0x000fea0003800000 */
.L_x_14409:
[----:B0-----:R4:W-:Y:S02]  /*34f0*/  ST.E.128 desc[UR42][R12.64], R8 ;  /* 0x000000080c007985 */ /* 0x0019e4000c101d2a */
.L_x_14408:
[----:B------:R-:W-:Y:S05]  /*3500*/  BSYNC B2 ;  /* 0x0000000000027941 */ /* 0x000fea0003800000 */
.L_x_14407:
[----:B------:R-:W-:Y:S05]  /*3510*/  @P2 BRA `(.L_x_14406) ;  /* 0x0000000000cc2947 */ /* 0x000fea0003800000 */
[----:B----4-:R-:W2:Y:S04]  /*3520*/  LDL R8, [R1+0x10] ;  /* 0x0000100001087983 */ /* 0x010ea80000100800 */
[----:B------:R-:W4:Y:S01]  /*3530*/  LDL R15, [R1+0x18] ;  /* 0x00001800010f7983 */ /* 0x000f220000100800 */
[C---:B---3--:R-:W-:Y:S01]  /*3540*/  LEA R12, P3, R18.reuse, R14, 0x1 ;  /* 0x0000000e120c7211 */ /* 0x048fe200078608ff */
[----:B------:R-:W-:Y:S03]  /*3550*/  BSSY B2, `(.L_x_14411) ;  /* 0x000002e000027945 */ /* 0x000fe60003800000 */
[----:B--2---:R-:W-:Y:S02]  /*3560*/  LEA.HI.X R13, R18, R79, R8, 0x1, P3 ;  /* 0x0000004f120d7211 */ /* 0x004fe400018f0c08 */
[----:B------:R2:W3:Y:S01]  /*3570*/  LDS.128 R8, [R70+0xe000] ;  /* 0x00e0000046087984 */ /* 0x0004e20000000c00 */
[----:B----4-:R-:W-:-:S13]  /*3580*/  ISETP.GE.AND P3, PT, R15, R78, PT ;  /* 0x0000004e0f00720c */ /* 0x010fda0003f66270 */
[----:B--2---:R-:W-:Y:S05]  /*3590*/  @P3 BRA `(.L_x_14412) ;  /* 0x0000000000a43947 */ /* 0x004fea0003800000 */
[--C-:B------:R-:W-:Y:S01]  /*35a0*/  SHF.R.U64 R44, R44, 0x10, R45.reuse ;  /* 0x000000102c2c7819 */ /* 0x100fe2000000122d */
[----:B---3--:R-:W-:Y:S01]  /*35b0*/  IMAD.MOV.U32 R14, RZ, RZ, R10 ;  /* 0x000000ffff0e7224 */ /* 0x008fe200078e000a */
[----:B------:R-:W-:Y:S01]  /*35c0*/  SHF.R.U32.HI R49, RZ, 0x10, R45 ;  /* 0x00000010ff317819 */ /* 0x000fe2000001162d */
[--C-:B------:R-:W-:Y:S01]  /*35d0*/  HADD2.F32 R10, -RZ, R9.reuse.H1_H1 ;  /* 0x30000009ff0a7230 */ /* 0x100fe20000004100 */
[--C-:B------:R-:W-:Y:S01]  /*35e0*/  SHF.R.U64 R45, R46, 0x10, R47.reuse ;  /* 0x000000102e2d7819 */ /* 0x100fe2000000122f */
[----:B------:R-:W-:Y:S01]  /*35f0*/  HADD2.F32 R9, -RZ, R9.H0_H0 ;  /* 0x20000009ff097230 */ /* 0x000fe20000004100 */
[----:B------:R-:W-:Y:S01]  /*3600*/  SHF.R.U32.HI R48, RZ, 0x10, R47 ;  /* 0x00000010ff307819 */ /* 0x000fe2000001162f */
[----:B------:R-:W-:Y:S02]  /*3610*/  HADD2.F32 R15, -RZ, R11.H1_H1 ;  /* 0x3000000bff0f7230 */ /* 0x000fe40000004100 */
[----:B------:R-:W-:Y:S02]  /*3620*/  HADD2.F32 R45, -RZ, R45.H0_H0 ;  /* 0x2000002dff2d7230 */ /* 0x000fe40000004100 */
[----:B------:R-:W-:-:S02]  /*3630*/  HADD2.F32 R48, -RZ, R48.H0_H0 ;  /* 0x20000030ff307230 */ /* 0x000fc40000004100 */
[----:B------:R-:W-:Y:S02]  /*3640*/  HADD2.F32 R44, -RZ, R44.H0_H0 ;  /* 0x2000002cff2c7230 */ /* 0x000fe40000004100 */
[CC--:B------:R-:W-:Y:S01]  /*3650*/  FMUL.FTZ R50, R10.reuse, R45.reuse ;  /* 0x0000002d0a327220 */ /* 0x0c0fe20000410000 */
[----:B------:R-:W-:Y:S02]  /*3660*/  HADD2.F32 R11, -RZ, R11.H0_H0 ;  /* 0x2000000bff0b7230 */ /* 0x000fe40000004100 */
[----:B------:R-:W-:Y:S01]  /*3670*/  FMUL.FTZ R45, R9, R45 ;  /* 0x0000002d092d7220 */ /* 0x000fe20000410000 */
[----:B------:R-:W-:Y:S02]  /*3680*/  HADD2.F32 R46, -RZ, R49.H0_H0 ;  /* 0x20000031ff2e7230 */ /* 0x000fe40000004100 */
[----:B------:R-:W-:Y:S01]  /*3690*/  FMUL.FTZ R90, R15, R48 ;  /* 0x000000300f5a7220 */ /* 0x000fe20000410000 */
[----:B------:R-:W-:Y:S01]  /*36a0*/  FFMA.FTZ R50, R9, R44, -R50 ;  /* 0x0000002c09327223 */ /* 0x000fe20000010832 */
[C---:B------:R-:W-:Y:S01]  /*36b0*/  FMUL.FTZ R48, R11.reuse, R48 ;  /* 0x000000300b307220 */ /* 0x040fe20000410000 */
[----:B------:R-:W-:Y:S01]  /*36c0*/  FFMA.FTZ R49, R10, R44, R45 ;  /* 0x0000002c0a317223 */ /* 0x000fe2000001002d */
[----:B------:R-:W-:Y:S01]  /*36d0*/  FFMA.FTZ R90, R11, R46, -R90 ;  /* 0x0000002e0b5a7223 */ /* 0x000fe2000001085a */
[----:B------:R-:W-:-:S02]  /*36e0*/  HADD2.F32 R11, -RZ, R87.H1_H1 ;  /* 0x30000057ff0b7230 */ /* 0x000fc40000004100 */
[----:B------:R-:W-:Y:S01]  /*36f0*/  FFMA.FTZ R79, R15, R46, R48 ;  /* 0x0000002e0f4f7223 */ /* 0x000fe20000010030 */
[----:B------:R-:W-:Y:S02]  /*3700*/  HADD2.F32 R45, -RZ, R86.H1_H1 ;  /* 0x30000056ff2d7230 */ /* 0x000fe40000004100 */
[----:B------:R-:W-:Y:S02]  /*3710*/  HADD2.F32 R9, -RZ, R8.H1_H1 ;  /* 0x30000008ff097230 */ /* 0x000fe40000004100 */
[----:B------:R-:W-:Y:S02]  /*3720*/  HADD2.F32 R10, -RZ, R14.H1_H1 ;  /* 0x3000000eff0a7230 */ /* 0x000fe40000004100 */
[----:B------:R-:W-:Y:S02]  /*3730*/  HADD2.F32 R87, -RZ, R87.H0_H0 ;  /* 0x20000057ff577230 */ /* 0x000fe40000004100 */
[----:B------:R-:W-:Y:S02]  /*3740*/  HADD2.F32 R8, -RZ, R8.H0_H0 ;  /* 0x20000008ff087230 */ /* 0x000fe40000004100 */
[----:B------:R-:W-:Y:S01]  /*3750*/  FMUL.FTZ R51, R10, R45 ;  /* 0x0000002d0a337220 */ /* 0x000fe20000410000 */
[----:B------:R-:W-:-:S02]  /*3760*/  HADD2.F32 R14, -RZ, R14.H0_H0 ;  /* 0x2000000eff0e7230 */ /* 0x000fc40000004100 */
[CC--:B------:R-:W-:Y:S01]  /*3770*/  FMUL.FTZ R47, R9.reuse, R87.reuse ;  /* 0x00000057092f7220 */ /* 0x0c0fe20000410000 */
[----:B------:R-:W-:Y:S02]  /*3780*/  HADD2.F32 R15, -RZ, R86.H0_H0 ;  /* 0x20000056ff0f7230 */ /* 0x000fe40000004100 */
[----:B------:R-:W-:Y:S01]  /*3790*/  FMUL.FTZ R44, R8, R87 ;  /* 0x00000057082c7220 */ /* 0x000fe20000410000 */
[----:B------:R-:W-:Y:S01]  /*37a0*/  FMUL.FTZ R45, R14, R45 ;  /* 0x0000002d0e2d7220 */ /* 0x000fe20000410000 */
[-C--:B------:R-:W-:Y:S02]  /*37b0*/  FFMA.FTZ R47, R8, R11.reuse, -R47 ;  /* 0x0000000b082f7223 */ /* 0x080fe4000001082f */
[----:B------:R-:W-:Y:S01]  /*37c0*/  FFMA.FTZ R44, R9, R11, R44 ;  /* 0x0000000b092c7223 */ /* 0x000fe2000001002c */
[-C--:B------:R-:W-:Y:S01]  /*37d0*/  FFMA.FTZ R51, R14, R15.reuse, -R51 ;  /* 0x0000000f0e337223 */ /* 0x080fe20000010833 */
[----:B------:R-:W-:Y:S01]  /*37e0*/  FFMA.FTZ R10, R10, R15, R45 ;  /* 0x0000000f0a0a7223 */ /* 0x000fe2000001002d */
[----:B------:R-:W-:-:S02]  /*37f0*/  F2FP.F16.F32.PACK_AB R9, R49, R50 ;  /* 0x000000323109723e */ /* 0x000fc400000000ff */
[----:B------:R-:W-:Y:S02]  /*3800*/  F2FP.F16.F32.PACK_AB R11, R79, R90 ;  /* 0x0000005a4f0b723e */ /* 0x000fe400000000ff */
[----:B------:R-:W-:Y:S02]  /*3810*/  F2FP.F16.F32.PACK_AB R8, R44, R47 ;  /* 0x0000002f2c08723e */ /* 0x000fe400000000ff */
[----:B------:R-:W-:-:S07]  /*3820*/  F2FP.F16.F32.PACK_AB R10, R10, R51 ;  /* 0x000000330a0a723e */ /* 0x000fce00000000ff */
.L_x_14412:
[----:B------:R-:W-:Y:S05]  /*3830*/  BSYNC B2 ;  /* 0x0000000000027941 */ /* 0x000fea0003800000 */
.L_x_14411:
[----:B---3--:R2:W-:Y:S02]  /*3840*/  ST.E.128 desc[UR42][R12.64], R8 ;  /* 0x000000080c007985 */ /* 0x0085e4000c101d2a */
.L_x_14406:
[----:B------:R-:W-:Y:S05]  /*3850*/  BSYNC B1 ;  /* 0x0000000000017941 */ /* 0x000fea0003800000 */
.L_x_14405:
[----:B------:R-:W-:-:S03]  /*3860*/  UMOV UR4, 0xffffffff ;  /* 0xffffffff00047882 */ /* 0x000fc60000000000 */
[----:B------:R-:W-:Y:S05]  /*3870*/  BRA.DIV UR4, `(.L_x_14413) ;  /* 0x000001e604d07947 */ /* 0x000fea000b800000 */
[----:B-1----:R-:W1:Y:S04]  /*3880*/  SHFL.IDX PT, R83, R83, 0x1, 0x1c1f ;  /* 0x003c1f0053537f89 */ /* 0x002e6800000e0000 */
[----:B---3--:R3:W0:Y:S02]  /*3890*/  SHFL.IDX PT, R14, R82, 0x1, 0x1c1f ;  /* 0x003c1f00520e7f89 */ /* 0x00862400000e0000 */
.L_x_14734:
[----:B------:R-:W-:Y:S05]  /*38a0*/  @P4 BRA `(.L_x_14414) ;  /* 0x0000002000644947 */ /* 0x000fea0003800000 */
[----:B------:R-:W-:Y:S04]  /*38b0*/  BSSY B1, `(.L_x_14415) ;  /* 0x0000033000017945 */ /* 0x000fe80003800000 */
[----:B------:R-:W-:Y:S05]  /*38c0*/  @P1 BRA `(.L_x_14416) ;  /* 0x0000000000c41947 */ /* 0x000fea0003800000 */
[----:B--2-4-:R2:W4:Y:S01]  /*38d0*/  LDS.128 R8, [R71+0x11000] ;  /* 0x0110000047087984 */ /* 0x0145220000000c00 */
[C---:B0-----:R-:W-:Y:S01]  /*38e0*/  LEA R12, P3, R16.reuse, R14, 0x1 ;  /* 0x0000000e100c7211 */ /* 0x041fe200078608ff */
[----:B------:R-:W-:Y:S03]  /*38f0*/  BSSY B2, `(.L_x_14417) ;  /* 0x000002d000027945 */ /* 0x000fe60003800000 */
[----:B-1----:R-:W-:Y:S02]  /*3900*/  LEA.HI.X R13, R16, R83, R17, 0x1, P3 ;  /* 0x00000053100d7211 */ /* 0x002fe400018f0c11 */
[----:B------:R-:W-:-:S13]  /*3910*/  ISETP.GE.AND P3, PT, R152, R78, PT ;  /* 0x0000004e9800720c */ /* 0x000fda0003f66270 */
[----:B--2---:R-:W-:Y:S05]  /*3920*/  @P3 BRA `(.L_x_14418) ;  /* 0x0000000000a43947 */ /* 0x004fea0003800000 */
        /* <DEDUP_REMOVED lines=14> */
[-C--:B------:R-:W-:Y:S01]  /*3a10*/  FMUL.FTZ R45, R11, R44.reuse ;  /* 0x0000002c0b2d7220 */ /* 0x080fe20000410000 */
[C---:B------:R-:W-:Y:S01]  /*3a20*/  FMUL.FTZ R43, R9.reuse, R43 ;  /* 0x0000002b092b7220 */ /* 0x040fe20000410000 */
[C---:B------:R-:W-:Y:S01]  /*3a30*/  FMUL.FTZ R48, R40.reuse, R44 ;  /* 0x0000002c28307220 */ /* 0x040fe20000410000 */
[-C--:B------:R-:W-:Y:S01]  /*3a40*/  FFMA.FTZ R46, R9, R41.reuse, -R46 ;  /* 0x00000029092e7223 */ /* 0x080fe2000001082e */
[----:B------:R-:W-:Y:S01]  /*3a50*/  FFMA.FTZ R45, R40, R42, R45 ;  /* 0x0000002a282d7223 */ /* 0x000fe2000001002d */
[----:B------:R-:W-:Y:S01]  /*3a60*/  FFMA.FTZ R43, R10, R41, R43 ;  /* 0x000000290a2b7223 */ /* 0x000fe2000001002b */
[----:B------:R-:W-:-:S02]  /*3a70*/  HADD2.F32 R40, -RZ, R85.H0_H0 ;  /* 0x20000055ff287230 */ /* 0x000fc40000004100 */
[----:B------:R-:W-:Y:S01]  /*3a80*/  FFMA.FTZ R48, R11, R42, -R48 ;  /* 0x0000002a0b307223 */ /* 0x000fe20000010830 */
[----:B------:R-:W-:Y:S02]  /*3a90*/  HADD2.F32 R85, -RZ, R85.H1_H1 ;  /* 0x30000055ff557230 */ /* 0x000fe40000004100 */
[--C-:B------:R-:W-:Y:S02]  /*3aa0*/  HADD2.F32 R9, -RZ, R8.reuse.H1_H1 ;  /* 0x30000008ff097230 */ /* 0x100fe40000004100 */
[--C-:B------:R-:W-:Y:S02]  /*3ab0*/  HADD2.F32 R10, -RZ, R15.reuse.H1_H1 ;  /* 0x3000000fff0a7230 */ /* 0x100fe40000004100 */
[----:B------:R-:W-:Y:S02]  /*3ac0*/  HADD2.F32 R8, -RZ, R8.H0_H0 ;  /* 0x20000008ff087230 */ /* 0x000fe40000004100 */
[----:B------:R-:W-:Y:S01]  /*3ad0*/  FMUL.FTZ R41, R9, R40 ;  /* 0x0000002809297220 */ /* 0x000fe20000410000 */
[----:B------:R-:W-:-:S02]  /*3ae0*/  HADD2.F32 R15, -RZ, R15.H0_H0 ;  /* 0x2000000fff0f7230 */ /* 0x000fc40000004100 */
[-C--:B------:R-:W-:Y:S01]  /*3af0*/  FMUL.FTZ R42, R10, R85.reuse ;  /* 0x000000550a2a7220 */ /* 0x080fe20000410000 */
        /* <DEDUP_REMOVED lines=12> */
.L_x_14418:
[----:B------:R-:W-:Y:S05]  /*3bc0*/  BSYNC B2 ;  /* 0x0000000000027941 */ /* 0x000fea0003800000 */
.L_x_14417:
[----:B----4-:R0:W-:Y:S02]  /*3bd0*/  ST.E.128 desc[UR42][R12.64], R8 ;  /* 0x000000080c007985 */ /* 0x0101e4000c101d2a */
.L_x_14416:
[----:B------:R-:W-:Y:S05]  /*3be0*/  BSYNC B1 ;  /* 0x0000000000017941 */ /* 0x000fea0003800000 */
.L_x_14415:
[----:B------:R-:W-:Y:S05]  /*3bf0*/  @P2 BRA `(.L_x_14414) ;  /* 0x0000001c00902947 */ /* 0x000fea0003800000 */
[----:B0-2-4-:R-:W1:Y:S04]  /*3c00*/  LDL R8, [R1+0x10] ;  /* 0x0000100001087983 */ /* 0x015e680000100800 */
[----:B------:R-:W2:Y:S01]  /*3c10*/  LDL R15, [R1+0x18] ;  /* 0x00001800010f7983 */ /* 0x000ea20000100800 */
[C---:B------:R-:W-:Y:S01]  /*3c20*/  LEA R12, P3, R18.reuse, R14, 0x1 ;  /* 0x0000000e120c7211 */ /* 0x040fe200078608ff */
[----:B------:R-:W-:Y:S03]  /*3c30*/  BSSY B1, `(.L_x_14419) ;  /* 0x000002e000017945 */ /* 0x000fe60003800000 */
[----:B-1----:R-:W-:Y:S02]  /*3c40*/  LEA.HI.X R13, R18, R83, R8, 0x1, P3 ;  /* 0x00000053120d7211 */ /* 0x002fe400018f0c08 */
[----:B------:R0:W1:Y:S01]  /*3c50*/  LDS.128 R8, [R70+0x11000] ;  /* 0x0110000046087984 */ /* 0x0000620000000c00 */
[----:B--2---:R-:W-:-:S13]  /*3c60*/  ISETP.GE.AND P3, PT, R15, R78, PT ;  /* 0x0000004e0f00720c */ /* 0x004fda0003f66270 */
[----:B0-----:R-:W-:Y:S05]  /*3c70*/  @P3 BRA `(.L_x_14420) ;  /* 0x0000000000a43947 */ /* 0x001fea0003800000 */
[--C-:B------:R-:W-:Y:S01]  /*3c80*/  SHF.R.U64 R36, R36, 0x10, R37.reuse ;  /* 0x0000001024247819 */ /* 0x100fe20000001225 */
[----:B-1----:R-:W-:Y:S01]  /*3c90*/  IMAD.MOV.U32 R14, RZ, RZ, R10 ;  /* 0x000000ffff0e7224 */ /* 0x002fe200078e000a */
[----:B------:R-:W-:Y:S01]  /*3ca0*/  SHF.R.U32.HI R41, RZ, 0x10, R37 ;  /* 0x00000010ff297819 */ /* 0x000fe20000011625 */
[--C-:B------:R-:W-:Y:S01]  /*3cb0*/  HADD2.F32 R10, -RZ, R9.reuse.H1_H1 ;  /* 0x30000009ff0a7230 */ /* 0x100fe20000004100 */
[--C-:B------:R-:W-:Y:S01]  /*3cc0*/  SHF.R.U64 R37, R38, 0x10, R39.reuse ;  /* 0x0000001026257819 */ /* 0x100fe20000001227 */
[----:B------:R-:W-:Y:S01]  /*3cd0*/  HADD2.F32 R9, -RZ, R9.H0_H0 ;  /* 0x20000009ff097230 */ /* 0x000fe20000004100 */
[----:B------:R-:W-:Y:S01]  /*3ce0*/  SHF.R.U32.HI R40, RZ, 0x10, R39 ;  /* 0x00000010ff287819 */ /* 0x000fe20000011627 */
[----:B------:R-:W-:Y:S02]  /*3cf0*/  HADD2.F32 R36, -RZ, R36.H0_H0 ;  /* 0x20000024ff247230 */ /* 0x000fe40000004100 */
[----:B------:R-:W-:Y:S02]  /*3d00*/  HADD2.F32 R37, -RZ, R37.H0_H0 ;  /* 0x20000025ff257230 */ /* 0x000fe40000004100 */
[----:B------:R-:W-:-:S02]  /*3d10*/  HADD2.F32 R40, -RZ, R40.H0_H0 ;  /* 0x20000028ff287230 */ /* 0x000fc40000004100 */
[--C-:B------:R-:W-:Y:S02]  /*3d20*/  HADD2.F32 R15, -RZ, R11.reuse.H1_H1 ;  /* 0x3000000bff0f7230 */ /* 0x100fe40000004100 */
[CC--:B------:R-:W-:Y:S01]  /*3d30*/  FMUL.FTZ R42, R10.reuse, R37.reuse ;  /* 0x000000250a2a7220 */ /* 0x0c0fe20000410000 */
[C---:B------:R-:W-:Y:S01]  /*3d40*/  FMUL.FTZ R37, R9.reuse, R37 ;  /* 0x0000002509257220 */ /* 0x040fe20000410000 */
[----:B------:R-:W-:Y:S02]  /*3d50*/  HADD2.F32 R11, -RZ, R11.H0_H0 ;  /* 0x2000000bff0b7230 */ /* 0x000fe40000004100 */
[-C--:B------:R-:W-:Y:S01]  /*3d60*/  FFMA.FTZ R42, R9, R36.reuse, -R42 ;  /* 0x00000024092a7223 */ /* 0x080fe2000001082a */
        /* <DEDUP_REMOVED lines=26> */
.L_x_14420:
[----:B------:R-:W-:Y:S05]  /*3f10*/  BSYNC B1 ;  /* 0x0000000000017941 */ /* 0x000fea0003800000 */
.L_x_14419:
[----:B-1----:R0:W-:Y:S01]  /*3f20*/  ST.E.128 desc[UR42][R12.64], R8 ;  /* 0x000000080c007985 */ /* 0x0021e2000c101d2a */
[----:B------:R-:W-:Y:S05]  /*3f30*/  BRA `(.L_x_14414) ;  /* 0x0000001800c07947 */ /* 0x000fea0003800000 */
.L_x_14396:
[----:B------:R-:W0:Y:S01]  /*3f40*/  S2R R12, SR_TID.X ;  /* 0x00000000000c7919 */ /* 0x000e220000002100 */
[----:B------:R-:W-:Y:S01]  /*3f50*/  CS2R R42, SRZ ;  /* 0x00000000002a7805 */ /* 0x000fe2000001ff00 */
[----:B------:R-:W1:Y:S01]  /*3f60*/  S2R R38, SR_TID.X ;  /* 0x0000000000267919 */ /* 0x000e620000002100 */
[----:B0-----:R-:W-:Y:S01]  /*3f70*/  VIADD R13, R12, 0xffffff80 ;  /* 0xffffff800c0d7836 */ /* 0x001fe20000000000 */
[----:B-1----:R-:W-:Y:S02]  /*3f80*/  IADD3 R40, R38, -0x80, RZ ;  /* 0xffffff8026287810 */ /* 0x002fe40007ffe0ff */
[----:B------:R-:W-:Y:S02]  /*3f90*/  CS2R R38, SRZ ;  /* 0x0000000000267805 */ /* 0x000fe4000001ff00 */
[----:B------:R-:W-:Y:S02]  /*3fa0*/  SHF.R.S32.HI R12, RZ, 0x1f, R13 ;  /* 0x0000001fff0c7819 */ /* 0x000fe4000001140d */
[----:B------:R-:W-:-:S02]  /*3fb0*/  SHF.R.S32.HI R44, RZ, 0x1f, R40 ;  /* 0x0000001fff2c7819 */ /* 0x000fc40000011428 */
[----:B------:R-:W-:Y:S02]  /*3fc0*/  LEA.HI R12, R12, R13, RZ, 0x2 ;  /* 0x0000000d0c0c7211 */ /* 0x000fe400078f10ff */
[----:B------:R-:W-:Y:S02]  /*3fd0*/  LEA.HI R44, R44, R40, RZ, 0x2 ;  /* 0x000000282c2c7211 */ /* 0x000fe400078f10ff */
[----:B------:R-:W-:Y:S02]  /*3fe0*/  CS2R R40, SRZ ;  /* 0x0000000000287805 */ /* 0x000fe4000001ff00 */
[----:B------:R-:W-:Y:S02]  /*3ff0*/  SHF.R.S32.HI R12, RZ, 0x2, R12 ;  /* 0x00000002ff0c7819 */ /* 0x000fe4000001140c */
[----:B------:R-:W-:Y:S02]  /*4000*/  SHF.R.S32.HI R44, RZ, 0x2, R44 ;  /* 0x00000002ff2c7819 */ /* 0x000fe4000001142c */
[----:B------:R-:W-:-:S03]  /*4010*/  ISETP.GE.AND P3, PT, R12, R76, PT ;  /* 0x0000004c0c00720c */ /* 0x000fc60003f66270 */
[----:B------:R-:W-:Y:S01]  /*4020*/  VIADD R44, R44, 0x60 ;  /* 0x000000602c2c7836 */ /* 0x000fe20000000000 */
[----:B------:R-:W-:-:S13]  /*4030*/  ISETP.GE.OR P3, PT, R16, R78, P3 ;  /* 0x0000004e1000720c */ /* 0x000fda0001f66670 */
[----:B------:R-:W0:Y:S01]  /*4040*/  @!P3 LDC.64 R12, c[0x0][0x3e8] ;  /* 0x0000fa00ff0cbb82 */ /* 0x000e220000000a00 */
[----:B------:R-:W-:-:S05]  /*4050*/  @!P3 IADD3 R14, P4, R30, R10, RZ ;  /* 0x0000000a1e0eb210 */ /* 0x000fca0007f9e0ff */
[----:B------:R-:W-:Y:S01]  /*4060*/  @!P3 IMAD.X R15, R77, 0x1, R54, P4 ;  /* 0x000000014d0fb824 */ /* 0x000fe200020e0636 */
[----:B------:R-:W-:-:S05]  /*4070*/  @!P3 IADD3 R36, P4, R52, R8, RZ ;  /* 0x000000083424b210 */ /* 0x000fca0007f9e0ff */
[----:B------:R-:W-:Y:S01]  /*4080*/  @!P3 IMAD.X R37, R69, 0x1, R7, P4 ;  /* 0x000000014525b824 */ /* 0x000fe200020e0607 */
[----:B0-----:R-:W-:-:S04]  /*4090*/  @!P3 LEA R12, P4, R14, R12, 0x1 ;  /* 0x0000000c0e0cb211 */ /* 0x001fc800078808ff */
[----:B------:R-:W-:Y:S02]  /*40a0*/  @!P3 LEA.HI.X R13, R14, R13, R15, 0x1, P4 ;  /* 0x0000000d0e0db211 */ /* 0x000fe400020f0c0f */
[----:B------:R-:W0:Y:S01]  /*40b0*/  @!P3 LDC.64 R14, c[0x0][0x400] ;  /* 0x00010000ff0ebb82 */ /* 0x000e220000000a00 */
[----:B------:R-:W-:Y:S01]  /*40c0*/  BSSY B1, `(.L_x_14421) ;  /* 0x0000022000017945 */ /* 0x000fe20003800000 */
[----:B0-----:R-:W-:-:S04]  /*40d0*/  @!P3 LEA R14, P4, R36, R14, 0x1 ;  /* 0x0000000e240eb211 */ /* 0x001fc800078808ff */
[----:B------:R-:W-:Y:S02]  /*40e0*/  @!P3 LEA.HI.X R15, R36, R15, R37, 0x1, P4 ;  /* 0x0000000f240fb211 */ /* 0x000fe400020f0c25 */
[----:B------:R-:W-:Y:S02]  /*40f0*/  CS2R R36, SRZ ;  /* 0x0000000000247805 */ /* 0x000fe4000001ff00 */
[----:B------:R-:W-:Y:S02]  /*4100*/  ISETP.GE.AND P4, PT, R44, R76, PT ;  /* 0x0000004c2c00720c */ /* 0x000fe40003f86270 */
[----:B------:R-:W-:Y:S02]  /*4110*/  CS2R R46, SRZ ;  /* 0x00000000002e7805 */ /* 0x000fe4000001ff00 */
[----:B------:R-:W-:Y:S01]  /*4120*/  CS2R R50, SRZ ;  /* 0x0000000000327805 */ /* 0x000fe2000001ff00 */
[----:B------:R0:W5:Y:S01]  /*4130*/  @!P3 LDG.E.128 R40, desc[UR42][R14.64] ;  /* 0x0000002a0e28b981 */ /* 0x000162000c1e1d00 */
[----:B------:R-:W-:-:S02]  /*4140*/  ISETP.GE.OR P4, PT, R16, R78, P4 ;  /* 0x0000004e1000720c */ /* 0x000fc40002786670 */
[----:B------:R-:W-:Y:S02]  /*4150*/  CS2R R44, SRZ ;  /* 0x00000000002c7805 */ /* 0x000fe4000001ff00 */
[----:B------:R-:W-:Y:S01]  /*4160*/  CS2R R48, SRZ ;  /* 0x0000000000307805 */ /* 0x000fe2000001ff00 */
[----:B------:R0:W5:Y:S01]  /*4170*/  @!P3 LDG.E.128 R36, desc[UR42][R12.64] ;  /* 0x0000002a0c24b981 */ /* 0x000162000c1e1d00 */
[----:B------:R-:W-:-:S07]  /*4180*/  ISETP.GE.AND P3, PT, R16, R78, PT ;  /* 0x0000004e1000720c */ /* 0x000fce0003f66270 */
[----:B------:R-:W-:Y:S06]  /*4190*/  @P4 BRA `(.L_x_14422) ;  /* 0x0000000000504947 */ /* 0x000fec0003800000 */
[----:B0-----:R-:W0:Y:S01]  /*41a0*/  LDC.64 R12, c[0x0][0x3f8] ;  /* 0x0000fe00ff0c7b82 */ /* 0x001e220000000a00 */
[----:B------:R-:W-:Y:S01]  /*41b0*/  IMAD.MOV.U32 R11, RZ, RZ, R77 ;  /* 0x000000ffff0b7224 */ /* 0x000fe200078e004d */
[----:B------:R-:W-:Y:S01]  /*41c0*/  ULDC.64 UR4, c[0x0][0x3e8] ;  /* 0x0000fa0000047ab9 */ /* 0x000fe20000000a00 */
[----:B------:R-:W-:Y:S02]  /*41d0*/  IMAD.MOV.U32 R9, RZ, RZ, R69 ;  /* 0x000000ffff097224 */ /* 0x000fe400078e0045 */
        /* <DEDUP_REMOVED lines=16> */
.L_x_14422:
[----:B------:R-:W-:Y:S05]  /*42e0*/  BSYNC B1 ;  /* 0x0000000000017941 */ /* 0x000fea0003800000 */
.L_x_14421:
[----:B-----5:R-:W-:Y:S01]  /*42f0*/  IMAD.MOV.U32 R8, RZ, RZ, R46 ;  /* 0x000000ffff087224 */ /* 0x020fe200078e002e */
[----:B------:R-:W-:Y:S01]  /*4300*/  UISETP.NE.AND UP0, UPT, UR39, 0x3, UPT ;  /* 0x000000032700788c */ /* 0x000fe2000bf05270 */
[----:B------:R-:W-:Y:S02]  /*4310*/  IMAD.MOV.U32 R9, RZ, RZ, R47 ;  /* 0x000000ffff097224 */ /* 0x000fe400078e002f */
        /* <DEDUP_REMOVED lines=27> */
[----:B------:R-:W-:Y:S02]  /*44d0*/  PRMT R93, R10, 0x7610, R93 ;  /* 0x000076100a5d7816 */ /* 0x000fe4000000005d */
[----:B------:R-:W-:Y:S01]  /*44e0*/  PRMT R98, R11, 0x7610, R98 ;  /* 0x000076100b627816 */ /* 0x000fe20000000062 */
[----:B------:R-:W-:Y:S06]  /*44f0*/  @!P5 BRA `(.L_x_14423) ;  /* 0x000000000004d947 */ /* 0x000fec0003800000 */
[----:B------:R-:W-:Y:S01]  /*4500*/  BPT.TRAP 0x1 ;  /* 0x000000040000795c */ /* 0x000fe20000300000 */
.L_x_14423:
[----:B------:R-:W2:Y:S01]  /*4510*/  LDL R8, [R1+0x14] ;  /* 0x0000140001087983 */ /* 0x000ea20000100800 */
[----:B------:R-:W-:Y:S01]  /*4520*/  LEA R69, R23, R2, 0x3 ;  /* 0x0000000217457211 */ /* 0x000fe200078e18ff */
[----:B------:R-:W1:Y:S01]  /*4530*/  LDC R85, c[0x0][0x2f4] ;  /* 0x0000bd00ff557b82 */ /* 0x000e620000000800 */
[----:B------:R-:W-:Y:S01]  /*4540*/  BSSY B1, `(.L_x_14424) ;  /* 0x0000004000017945 */ /* 0x000fe20003800000 */
[----:B--2---:R-:W-:-:S04]  /*4550*/  SHF.L.U32 R77, R8, 0x1f, RZ ;  /* 0x0000001f084d7819 */ /* 0x004fc800000006ff */
[----:B------:R-:W2:Y:S02]  /*4560*/  SYNCS.PHASECHK.TRANS64.TRYWAIT P4, [R69+URZ+0x16890], R77 ;  /* 0x0168904d450075a7 */ /* 0x000ea4000808017f */
[----:B-12---:R-:W-:Y:S05]  /*4570*/  @!P4 BRA `(.L_x_14425) ;  /* 0x000001d800d8c947 */ /* 0x006fea0003800000 */
.L_x_14735:
[----:B------:R-:W-:Y:S05]  /*4580*/  BSYNC B1 ;  /* 0x0000000000017941 */ /* 0x000fea0003800000 */
.L_x_14424:
[----:B------:R-:W-:Y:S01]  /*4590*/  UMOV UR4, 0xffffffff ;  /* 0xffffffff00047882 */ /* 0x000fe20000000000 */
[----:B------:R-:W-:Y:S02]  /*45a0*/  IMAD.IADD R87, R85, 0x1, -R58 ;  /* 0x0000000155577824 */ /* 0x000fe400078e0a3a */
[----:B------:R-:W-:Y:S05]  /*45b0*/  BRA.DIV UR4, `(.L_x_14426) ;  /* 0x000001da04dc7947 */ /* 0x000fea000b800000 */
[----:B------:R2:W3:Y:S04]  /*45c0*/  SHFL.IDX PT, R81, R83, RZ, 0x1c1f ;  /* 0x001c1fff53517589 */ /* 0x0004e800000e0000 */
[----:B------:R2:W4:Y:S02]  /*45d0*/  SHFL.IDX PT, R80, R82, RZ, 0x1c1f ;  /* 0x001c1fff52507589 */ /* 0x00052400000e0000 */
.L_x_14739:
[----:B------:R-:W5:Y:S01]  /*45e0*/  S2R R8, SR_TID.X ;  /* 0x0000000000087919 */ /* 0x000f620000002100 */
[----:B------:R-:W-:Y:S01]  /*45f0*/  BSSY B1, `(.L_x_14427) ;  /* 0x0000077000017945 */ /* 0x000fe20003800000 */
[----:B-----5:R-:W-:-:S05]  /*4600*/  VIADD R9, R8, 0xffffff80 ;  /* 0xffffff8008097836 */ /* 0x020fca0000000000 */
[----:B------:R-:W-:-:S04]  /*4610*/  SHF.R.S32.HI R8, RZ, 0x1f, R9 ;  /* 0x0000001fff087819 */ /* 0x000fc80000011409 */
[----:B------:R-:W-:-:S04]  /*4620*/  LEA.HI R8, R8, R9, RZ, 0x2 ;  /* 0x0000000908087211 */ /* 0x000fc800078f10ff */
[----:B------:R-:W-:-:S04]  /*4630*/  SHF.R.S32.HI R8, RZ, 0x2, R8 ;  /* 0x00000002ff087819 */ /* 0x000fc80000011408 */
[----:B------:R-:W-:-:S13]  /*4640*/  ISETP.GE.OR P4, PT, R8, R76, P1 ;  /* 0x0000004c0800720c */ /* 0x000fda0000f86670 */
[----:B------:R-:W-:Y:S05]  /*4650*/  @P4 BRA `(.L_x_14428) ;  /* 0x0000000400c04947 */ /* 0x000fea0003800000 */
[----:B------:R-:W5:Y:S01]  /*4660*/  S2R R9, SR_TID.X ;  /* 0x0000000000097919 */ /* 0x000f620000002100 */
[----:B------:R-:W-:Y:S01]  /*4670*/  SEL R8, R58, R87, !P0 ;  /* 0x000000573a087207 */ /* 0x000fe20004000000 */
[----:B------:R-:W-:Y:S01]  /*4680*/  BSSY B2, `(.L_x_14429) ;  /* 0x0000069000027945 */ /* 0x000fe20003800000 */
[----:B----4-:R-:W-:-:S04]  /*4690*/  LEA R78, P4, R6, R80, 0x1 ;  /* 0x00000050064e7211 */ /* 0x010fc800078808ff */
[----:B---3--:R-:W-:Y:S01]  /*46a0*/  LEA.HI.X R79, R6, R81, R4, 0x1, P4 ;  /* 0x00000051064f7211 */ /* 0x008fe200020f0c04 */
[----:B-----5:R-:W-:Y:S01]  /*46b0*/  VIADD R11, R9, 0xffffff80 ;  /* 0xffffff80090b7836 */ /* 0x020fe20000000000 */
[----:B------:R-:W-:-:S04]  /*46c0*/  SHF.R.S32.HI R9, RZ, 0x1f, R8 ;  /* 0x0000001fff097819 */ /* 0x000fc80000011408 */
[----:B------:R-:W-:Y:S01]  /*46d0*/  LEA.HI R8, R9, R8, RZ, 0x4 ;  /* 0x0000000809087211 */ /* 0x000fe200078f20ff */
[----:B------:R-:W-:Y:S01]  /*46e0*/  IMAD R9, R23, 0x2000, R3 ;  /* 0x0000200017097824 */ /* 0x000fe200078e0203 */
[----:B------:R-:W-:Y:S02]  /*46f0*/  SHF.R.S32.HI R10, RZ, 0x1f, R11 ;  /* 0x0000001fff0a7819 */ /* 0x000fe4000001140b */
[----:B------:R-:W-:Y:S01]  /*4700*/  LEA.HI.SX32 R8, R8, R5, 0x1c ;  /* 0x0000000508087211 */ /* 0x000fe200078fe2ff */
[----:B------:R-:W-:Y:S01]  /*4710*/  IMAD R9, R9, 0x2, R2 ;  /* 0x0000000209097824 */ /* 0x000fe200078e0202 */
[----:B------:R-:W-:-:S03]  /*4720*/  LEA.HI R10, R10, R11, RZ, 0x5 ;  /* 0x0000000b0a0a7211 */ /* 0x000fc600078f28ff */
[----:B------:R-:W-:Y:S01]  /*4730*/  IMAD.SHL.U32 R91, R8, 0x8, RZ ;  /* 0x00000008085b7824 */ /* 0x000fe200078e00ff */
[----:B------:R-:W-:-:S04]  /*4740*/  SHF.R.S32.HI R10, RZ, 0x5, R10 ;  /* 0x00000005ff0a7819 */ /* 0x000fc8000001140a */
[----:B------:R-:W-:-:S04]  /*4750*/  LOP3.LUT R8, R64, 0x38, R91, 0xf8, !PT ;  /* 0x0000003840087812 */ /* 0x000fc800078ef85b */
[----:B------:R-:W-:-:S05]  /*4760*/  LOP3.LUT R8, R8, R61, RZ, 0x3c, !PT ;  /* 0x0000003d08087212 */ /* 0x000fca00078e3cff */
[----:B------:R-:W-:-:S04]  /*4770*/  IMAD R8, R10, 0x200, R8 ;  /* 0x000002000a087824 */ /* 0x000fc800078e0208 */
[----:B------:R-:W-:-:S04]  /*4780*/  IMAD R11, R23, 0x2000, R8 ;  /* 0x00002000170b7824 */ /* 0x000fc800078e0208 */
[----:B0-----:R-:W-:Y:S02]  /*4790*/  IMAD R12, R11, 0x2, R2 ;  /* 0x000000020b0c7824 */ /* 0x001fe400078e0202 */
[----:B------:R-:W0:Y:S04]  /*47a0*/  LDS.128 R8, [R9+0xe400] ;  /* 0x00e4000009087984 */ /* 0x000e280000000c00 */
[----:B------:R-:W3:Y:S01]  /*47b0*/  LDS.128 R12, [R12+0xe400] ;  /* 0x00e400000c0c7984 */ /* 0x000ee20000000c00 */
[----:B------:R-:W-:Y:S05]  /*47c0*/  @P3 BRA `(.L_x_14430) ;  /* 0x0000000400503947 */ /* 0x000fea0003800000 */
[----:B------:R-:W-:Y:S01]  /*47d0*/  SHF.R.U64 R40, R40, 0x10, R41 ;  /* 0x0000001028287819 */ /* 0x000fe20000001229 */
[----:B---3--:R-:W-:Y:S01]  /*47e0*/  IMAD.MOV.U32 R96, RZ, RZ, R15 ;  /* 0x000000ffff607224 */ /* 0x008fe200078e000f */
[----:B------:R-:W-:Y:S01]  /*47f0*/  SHF.R.U32.HI R99, RZ, 0x10, R41 ;  /* 0x00000010ff637819 */ /* 0x000fe20000011629 */
[----:B------:R-:W-:Y:S01]  /*4800*/  HADD2.F32 R98, -RZ, R98.H0_H0 ;  /* 0x20000062ff627230 */ /* 0x000fe20000004100 */
[----:B------:R-:W-:Y:S01]  /*4810*/  MOV R41, R13 ;  /* 0x0000000d00297202 */ /* 0x000fe20000000f00 */
[----:B0-----:R-:W-:Y:S01]  /*4820*/  IMAD.MOV.U32 R13, RZ, RZ, R11 ;  /* 0x000000ffff0d7224 */ /* 0x001fe200078e000b */
[--C-:B------:R-:W-:Y:S01]  /*4830*/  SHF.R.U64 R36, R36, 0x10, R37.reuse ;  /* 0x0000001024247819 */ /* 0x100fe20000001225 */
[----:B------:R-:W-:Y:S01]  /*4840*/  HADD2.F32 R11, -RZ, R9.H0_H0 ;  /* 0x20000009ff0b7230 */ /* 0x000fe20000004100 */
[----:B------:R-:W-:Y:S01]  /*4850*/  SHF.R.U32.HI R97, RZ, 0x10, R37 ;  /* 0x00000010ff617819 */ /* 0x000fe20000011625 */
[----:B------:R-:W-:Y:S01]  /*4860*/  HADD2.F32 R15, -RZ, R41.H0_H0 ;  /* 0x20000029ff0f7230 */ /* 0x000fe20000004100 */
[----:B------:R-:W-:Y:S01]  /*4870*/  SHF.R.U64 R37, R38, 0x10, R39 ;  /* 0x0000001026257819 */ /* 0x000fe20000001227 */
[----:B------:R-:W-:Y:S01]  /*4880*/  HADD2.F32 R99, -RZ, R99.H0_H0 ;  /* 0x20000063ff637230 */ /* 0x000fe20000004100 */
[----:B------:R-:W-:Y:S01]  /*4890*/  SHF.R.U64 R38, R42, 0x10, R43 ;  /* 0x000000102a267819 */ /* 0x000fe2000000122b */
[----:B------:R-:W-:-:S02]  /*48a0*/  HADD2.F32 R42, -RZ, R9.H1_H1 ;  /* 0x30000009ff2a7230 */ /* 0x000fc40000004100 */
[-C--:B------:R-:W-:Y:S01]  /*48b0*/  FMUL.FTZ R100, R15, R98.reuse ;  /* 0x000000620f647220 */ /* 0x080fe20000410000 */
[----:B------:R-:W-:Y:S02]  /*48c0*/  HADD2.F32 R94, -RZ, R94.H0_H0 ;  /* 0x2000005eff5e7230 */ /* 0x000fe40000004100 */
[C---:B------:R-:W-:Y:S01]  /*48d0*/  FMUL.FTZ R98, R11.reuse, R98 ;  /* 0x000000620b627220 */ /* 0x040fe20000410000 */
[----:B------:R-:W-:Y:S02]  /*48e0*/  HADD2.F32 R41, -RZ, R41.H1_H1 ;  /* 0x30000029ff297230 */ /* 0x000fe40000004100 */
[-C--:B------:R-:W-:Y:S01]  /*48f0*/  FMUL.FTZ R102, R42, R99.reuse ;  /* 0x000000632a667220 */ /* 0x080fe20000410000 */
[----:B------:R-:W-:Y:S01]  /*4900*/  HADD2.F32 R97, -RZ, R97.H0_H0 ;  /* 0x20000061ff617230 */ /* 0x000fe20000004100 */
[----:B------:R-:W-:Y:S01]  /*4910*/  SHF.R.U32.HI R43, RZ, 0x10, R43 ;  /* 0x00000010ff2b7819 */ /* 0x000fe2000001162b */
[-C--:B------:R-:W-:Y:S01]  /*4920*/  FFMA.FTZ R9, R11, R94.reuse, -R100 ;  /* 0x0000005e0b097223 */ /* 0x080fe20000010864 */
[----:B------:R-:W-:Y:S01]  /*4930*/  FFMA.FTZ R11, R15, R94, R98 ;  /* 0x0000005e0f0b7223 */ /* 0x000fe20000010062 */
[C---:B------:R-:W-:Y:S01]  /*4940*/  FMUL.FTZ R101, R41.reuse, R99 ;  /* 0x0000006329657220 */ /* 0x040fe20000410000 */
[----:B------:R-:W-:Y:S01]  /*4950*/  FFMA.FTZ R94, R41, R97, R102 ;  /* 0x00000061295e7223 */ /* 0x000fe20000010066 */
[----:B------:R-:W-:Y:S01]  /*4960*/  SHF.R.U32.HI R39, RZ, 0x10, R39 ;  /* 0x00000010ff277819 */ /* 0x000fe20000011627 */
[----:B------:R-:W-:-:S02]  /*4970*/  HADD2.F32 R102, -RZ, R95.H1_H1 ;  /* 0x3000005fff667230 */ /* 0x000fc40000004100 */
[----:B------:R-:W-:Y:S01]  /*4980*/  FFMA.FTZ R42, R42, R97, -R101 ;  /* 0x000000612a2a7223 */ /* 0x000fe20000010865 */
[--C-:B------:R-:W-:Y:S02]  /*4990*/  HADD2.F32 R41, -RZ, R96.reuse.H0_H0 ;  /* 0x20000060ff297230 */ /* 0x100fe40000004100 */
[----:B------:R-:W-:Y:S02]  /*49a0*/  HADD2.F32 R98, -RZ, R96.H1_H1 ;  /* 0x30000060ff627230 */ /* 0x000fe40000004100 */
[----:B------:R-:W-:Y:S02]  /*49b0*/  HADD2.F32 R15, -RZ, R13.H0_H0 ;  /* 0x2000000dff0f7230 */ /* 0x000fe40000004100 */
[----:B------:R-:W-:Y:S01]  /*49c0*/  FMUL.FTZ R104, R41, R102 ;  /* 0x0000006629687220 */ /* 0x000fe20000410000 */
[----:B------:R-:W-:Y:S01]  /*49d0*/  HADD2.F32 R43, -RZ, R43.H0_H0 ;  /* 0x2000002bff2b7230 */ /* 0x000fe20000004100 */
[----:B------:R-:W-:Y:S01]  /*49e0*/  F2FP.F16.F32.PACK_AB R9, R42, R9 ;  /* 0x000000092a09723e */ /* 0x000fe200000000ff */
[----:B------:R-:W-:-:S02]  /*49f0*/  HADD2.F32 R96, -RZ, R13.H1_H1 ;  /* 0x3000000dff607230 */ /* 0x000fc40000004100 */
[C---:B------:R-:W-:Y:S01]  /*4a00*/  FMUL.FTZ R102, R15.reuse, R102 ;  /* 0x000000660f667220 */ /* 0x040fe20000410000 */
[----:B------:R-:W-:Y:S02]  /*4a10*/  HADD2.F32 R100, -RZ, R95.H0_H0 ;  /* 0x2000005fff647230 */ /* 0x000fe40000004100 */
[-C--:B------:R-:W-:Y:S01]  /*4a20*/  FMUL.FTZ R95, R98, R43.reuse ;  /* 0x0000002b625f7220 */ /* 0x080fe20000410000 */
[----:B------:R-:W-:Y:S02]  /*4a30*/  HADD2.F32 R39, -RZ, R39.H0_H0 ;  /* 0x20000027ff277230 */ /* 0x000fe40000004100 */
[C---:B------:R-:W-:Y:S01]  /*4a40*/  FMUL.FTZ R43, R96.reuse, R43 ;  /* 0x0000002b602b7220 */ /* 0x040fe20000410000 */
[----:B------:R-:W-:Y:S02]  /*4a50*/  HADD2.F32 R37, -RZ, R37.H0_H0 ;  /* 0x20000025ff257230 */ /* 0x000fe40000004100 */
[-C--:B------:R-:W-:Y:S01]  /*4a60*/  FFMA.FTZ R13, R15, R100.reuse, -R104 ;  /* 0x000000640f0d7223 */ /* 0x080fe20000010868 */
[----:B------:R-:W-:Y:S01]  /*4a70*/  FFMA.FTZ R15, R41, R100, R102 ;  /* 0x00000064290f7223 */ /* 0x000fe20000010066 */
[----:B------:R-:W-:Y:S01]  /*4a80*/  FFMA.FTZ R96, R96, R39, -R95 ;  /* 0x0000002760607223 */ /* 0x000fe2000001085f */
[----:B------:R-:W-:-:S02]  /*4a90*/  HADD2.F32 R41, -RZ, R93.H1_H1 ;  /* 0x3000005dff297230 */ /* 0x000fc40000004100 */
[----:B------:R-:W-:Y:S01]  /*4aa0*/  FFMA.FTZ R98, R98, R39, R43 ;  /* 0x0000002762627223 */ /* 0x000fe2000001002b */
[----:B------:R-:W-:Y:S02]  /*4ab0*/  HADD2.F32 R95, -RZ, R40.H0_H0 ;  /* 0x20000028ff5f7230 */ /* 0x000fe40000004100 */
[----:B------:R-:W-:Y:S01]  /*4ac0*/  HADD2.F32 R93, -RZ, R93.H0_H0 ;  /* 0x2000005dff5d7230 */ /* 0x000fe20000004100 */
[----:B------:R-:W-:Y:S01]  /*4ad0*/  F2FP.F16.F32.PACK_AB R96, R96, R13 ;  /* 0x0000000d6060723e */ /* 0x000fe200000000ff */
[----:B------:R-:W-:Y:S01]  /*4ae0*/  HADD2.F32 R40, -RZ, R12.H0_H0 ;  /* 0x2000000cff287230 */ /* 0x000fe20000004100 */
[----:B------:R-:W-:Y:S01]  /*4af0*/  F2FP.F16.F32.PACK_AB R13, R94, R11 ;  /* 0x0000000b5e0d723e */ /* 0x000fe200000000ff */
[----:B------:R-:W-:Y:S01]  /*4b00*/  HADD2.F32 R39, -RZ, R8.H0_H0 ;  /* 0x20000008ff277230 */ /* 0x000fe20000004100 */
[----:B------:R-:W-:Y:S01]  /*4b10*/  F2FP.F16.F32.PACK_AB R15, R98, R15 ;  /* 0x0000000f620f723e */ /* 0x000fe200000000ff */
[----:B------:R-:W-:Y:S02]  /*4b20*/  HADD2.F32 R12, -RZ, R12.H1_H1 ;  /* 0x3000000cff0c7230 */ /* 0x000fe40000004100 */
[----:B------:R-:W-:-:S02]  /*4b30*/  HADD2.F32 R8, -RZ, R8.H1_H1 ;  /* 0x30000008ff087230 */ /* 0x000fc40000004100 */
[----:B------:R-:W-:Y:S02]  /*4b40*/  HADD2.F32 R43, -RZ, R36.H0_H0 ;  /* 0x20000024ff2b7230 */ /* 0x000fe40000004100 */
[-C--:B------:R-:W-:Y:S01]  /*4b50*/  FMUL.FTZ R36, R40, R93.reuse ;  /* 0x0000005d28247220 */ /* 0x080fe20000410000 */
[C---:B------:R-:W-:Y:S01]  /*4b60*/  FMUL.FTZ R93, R39.reuse, R93 ;  /* 0x0000005d275d7220 */ /* 0x040fe20000410000 */
[-C--:B------:R-:W-:Y:S01]  /*4b70*/  FMUL.FTZ R97, R12, R95.reuse ;  /* 0x0000005f0c617220 */ /* 0x080fe20000410000 */
[----:B------:R-:W-:Y:S01]  /*4b80*/  FMUL.FTZ R95, R8, R95 ;  /* 0x0000005f085f7220 */ /* 0x000fe20000410000 */
[-C--:B------:R-:W-:Y:S01]  /*4b90*/  FFMA.FTZ R36, R39, R41.reuse, -R36 ;  /* 0x0000002927247223 */ /* 0x080fe20000010824 */
[----:B------:R-:W-:Y:S01]  /*4ba0*/  FFMA.FTZ R93, R40, R41, R93 ;  /* 0x00000029285d7223 */ /* 0x000fe2000001005d */
[-C--:B------:R-:W-:Y:S01]  /*4bb0*/  FFMA.FTZ R97, R8, R43.reuse, -R97 ;  /* 0x0000002b08617223 */ /* 0x080fe20000010861 */
[----:B------:R-:W-:Y:S01]  /*4bc0*/  FFMA.FTZ R40, R12, R43, R95 ;  /* 0x0000002b0c287223 */ /* 0x000fe2000001005f */
[----:B------:R-:W-:-:S02]  /*4bd0*/  HADD2.F32 R12, -RZ, R14.H0_H0 ;  /* 0x2000000eff0c7230 */ /* 0x000fc40000004100 */
[----:B------:R-:W-:Y:S02]  /*4be0*/  HADD2.F32 R41, -RZ, R92.H0_H0 ;  /* 0x2000005cff297230 */ /* 0x000fe40000004100 */
[----:B------:R-:W-:Y:S02]  /*4bf0*/  HADD2.F32 R43, -RZ, R38.H0_H0 ;  /* 0x20000026ff2b7230 */ /* 0x000fe40000004100 */
[----:B------:R-:W-:Y:S02]  /*4c00*/  HADD2.F32 R8, -RZ, R10.H0_H0 ;  /* 0x2000000aff087230 */ /* 0x000fe40000004100 */
[-C--:B------:R-:W-:Y:S01]  /*4c10*/  FMUL.FTZ R95, R12, R41.reuse ;  /* 0x000000290c5f7220 */ /* 0x080fe20000410000 */
[----:B------:R-:W-:Y:S02]  /*4c20*/  HADD2.F32 R14, -RZ, R14.H1_H1 ;  /* 0x3000000eff0e7230 */ /* 0x000fe40000004100 */
[----:B------:R-:W-:Y:S02]  /*4c30*/  HADD2.F32 R10, -RZ, R10.H1_H1 ;  /* 0x3000000aff0a7230 */ /* 0x000fe40000004100 */
[----:B------:R-:W-:Y:S01]  /*4c40*/  FMUL.FTZ R41, R8, R41 ;  /* 0x0000002908297220 */ /* 0x000fe20000410000 */
[----:B------:R-:W-:-:S02]  /*4c50*/  HADD2.F32 R39, -RZ, R92.H1_H1 ;  /* 0x3000005cff277230 */ /* 0x000fc40000004100 */
[-C--:B------:R-:W-:Y:S01]  /*4c60*/  FMUL.FTZ R99, R14, R43.reuse ;  /* 0x0000002b0e637220 */ /* 0x080fe20000410000 */
[----:B------:R-:W-:Y:S02]  /*4c70*/  IMAD.MOV.U32 R11, RZ, RZ, R96 ;  /* 0x000000ffff0b7224 */ /* 0x000fe400078e0060 */
[----:B------:R-:W-:Y:S01]  /*4c80*/  FMUL.FTZ R43, R10, R43 ;  /* 0x0000002b0a2b7220 */ /* 0x000fe20000410000 */
[-C--:B------:R-:W-:Y:S01]  /*4c90*/  FFMA.FTZ R95, R8, R39.reuse, -R95 ;  /* 0x00000027085f7223 */ /* 0x080fe2000001085f */
[----:B------:R-:W-:Y:S01]  /*4ca0*/  FFMA.FTZ R41, R12, R39, R41 ;  /* 0x000000270c297223 */ /* 0x000fe20000010029 */
[-C--:B------:R-:W-:Y:S01]  /*4cb0*/  FFMA.FTZ R10, R10, R37.reuse, -R99 ;  /* 0x000000250a0a7223 */ /* 0x080fe20000010863 */
[----:B------:R-:W-:Y:S01]  /*4cc0*/  FFMA.FTZ R14, R14, R37, R43 ;  /* 0x000000250e0e7223 */ /* 0x000fe2000001002b */
[----:B------:R-:W-:Y:S02]  /*4cd0*/  F2FP.F16.F32.PACK_AB R8, R97, R36 ;  /* 0x000000246108723e */ /* 0x000fe400000000ff */
[----:B------:R-:W-:-:S02]  /*4ce0*/  F2FP.F16.F32.PACK_AB R12, R40, R93 ;  /* 0x0000005d280c723e */ /* 0x000fc400000000ff */
[----:B------:R-:W-:Y:S02]  /*4cf0*/  F2FP.F16.F32.PACK_AB R10, R10, R95 ;  /* 0x0000005f0a0a723e */ /* 0x000fe400000000ff */
[----:B------:R-:W-:-:S07]  /*4d00*/  F2FP.F16.F32.PACK_AB R14, R14, R41 ;  /* 0x000000290e0e723e */ /* 0x000fce00000000ff */
.L_x_14430:
[----:B------:R-:W-:Y:S05]  /*4d10*/  BSYNC B2 ;  /* 0x0000000000027941 */ /* 0x000fea0003800000 */
.L_x_14429:
[----:B------:R-:W-:Y:S01]  /*4d20*/  ISETP.GE.AND P4, PT, R91, R85, PT ;  /* 0x000000555b00720c */ /* 0x000fe20003f86270 */
[----:B0-----:R0:W-:-:S12]  /*4d30*/  ST.E.128 desc[UR42][R78.64], R8 ;  /* 0x000000084e007985 */ /* 0x0011d8000c101d2a */
[----:B------:R-:W-:-:S05]  /*4d40*/  @!P4 IMAD.WIDE R80, R91, 0x2, R80 ;  /* 0x000000025b50c825 */ /* 0x000fca00078e0250 */
[----:B---3--:R0:W-:Y:S02]  /*4d50*/  @!P4 ST.E.128 desc[UR42][R80.64], R12 ;  /* 0x0000000c5000c985 */ /* 0x0081e4000c101d2a */
.L_x_14428:
[----:B------:R-:W-:Y:S05]  /*4d60*/  BSYNC B1 ;  /* 0x0000000000017941 */ /* 0x000fea0003800000 */
.L_x_14427:
[----:B------:R-:W-:-:S03]  /*4d70*/  UMOV UR4, 0xffffffff ;  /* 0xffffffff00047882 */ /* 0x000fc60000000000 */
[----:B------:R-:W-:Y:S05]  /*4d80*/  BRA.DIV UR4, `(.L_x_14431) ;  /* 0x000001d604347947 */ /* 0x000fea000b800000 */
[----:B--2---:R-:W2:Y:S04]  /*4d90*/  SHFL.IDX PT, R83, R83, 0x1, 0x1c1f ;  /* 0x003c1f0053537f89 */ /* 0x004ea800000e0000 */
[----:B------:R-:W0:Y:S02]  /*4da0*/  SHFL.IDX PT, R82, R82, 0x1, 0x1c1f ;  /* 0x003c1f0052527f89 */ /* 0x000e2400000e0000 */
.L_x_14743:
[----:B0-----:R-:W0:Y:S02]  /*4db0*/  S2R R8, SR_TID.X ;  /* 0x0000000000087919 */ /* 0x001e240000002100 */
[----:B0-----:R-:W-:-:S05]  /*4dc0*/  VIADD R9, R8, 0xffffff80 ;  /* 0xffffff8008097836 */ /* 0x001fca0000000000 */
[----:B------:R-:W-:-:S04]  /*4dd0*/  SHF.R.S32.HI R8, RZ, 0x1f, R9 ;  /* 0x0000001fff087819 */ /* 0x000fc80000011409 */
[----:B------:R-:W-:-:S04]  /*4de0*/  LEA.HI R8, R8, R9, RZ, 0x2 ;  /* 0x0000000908087211 */ /* 0x000fc800078f10ff */
[----:B------:R-:W-:-:S05]  /*4df0*/  SHF.R.S32.HI R8, RZ, 0x2, R8 ;  /* 0x00000002ff087819 */ /* 0x000fca0000011408 */
[----:B------:R-:W-:-:S05]  /*4e00*/  VIADD R8, R8, 0x60 ;  /* 0x0000006008087836 */ /* 0x000fca0000000000 */
[----:B------:R-:W-:-:S13]  /*4e10*/  ISETP.GE.OR P4, PT, R8, R76, P1 ;  /* 0x0000004c0800720c */ /* 0x000fda0000f86670 */
[----:B------:R-:W-:Y:S05]  /*4e20*/  @P4 BRA `(.L_x_14414) ;  /* 0x0000000c00044947 */ /* 0x000fea0003800000 */
[----:B------:R-:W5:Y:S04]  /*4e30*/  LDL R11, [R1+0x38] ;  /* 0x00003800010b7983 */ /* 0x000f680000100800 */
[----:B------:R-:W3:Y:S04]  /*4e40*/  LDL R10, [R1+0x64] ;  /* 0x00006400010a7983 */ /* 0x000ee80000100800 */
[----:B------:R-:W4:Y:S01]  /*4e50*/  LDL R9, [R1+0x48] ;  /* 0x0000480001097983 */ /* 0x000f220000100800 */
[----:B------:R-:W-:Y:S01]  /*4e60*/  SEL R87, R58, R87, !P0 ;  /* 0x000000573a577207 */ /* 0x000fe20004000000 */
[----:B------:R-:W-:Y:S01]  /*4e70*/  BSSY B1, `(.L_x_14432) ;  /* 0x0000068000017945 */ /* 0x000fe20003800000 */
[----:B------:R-:W-:-:S02]  /*4e80*/  LEA R36, P4, R6, R82, 0x1 ;  /* 0x0000005206247211 */ /* 0x000fc400078808ff */
[----:B------:R-:W-:Y:S02]  /*4e90*/  SHF.R.S32.HI R8, RZ, 0x1f, R87 ;  /* 0x0000001fff087819 */ /* 0x000fe40000011457 */
[----:B--2---:R-:W-:Y:S02]  /*4ea0*/  LEA.HI.X R37, R6, R83, R4, 0x1, P4 ;  /* 0x0000005306257211 */ /* 0x004fe400020f0c04 */
[----:B------:R-:W-:-:S04]  /*4eb0*/  LEA.HI R8, R8, R87, RZ, 0x4 ;  /* 0x0000005708087211 */ /* 0x000fc800078f20ff */
[----:B------:R-:W-:-:S05]  /*4ec0*/  LEA.HI.SX32 R8, R8, R5, 0x1c ;  /* 0x0000000508087211 */ /* 0x000fca00078fe2ff */
[----:B------:R-:W-:-:S05]  /*4ed0*/  IMAD.SHL.U32 R38, R8, 0x8, RZ ;  /* 0x0000000808267824 */ /* 0x000fca00078e00ff */
[----:B-----5:R-:W-:-:S04]  /*4ee0*/  LOP3.LUT R8, R11, 0x38, R38, 0xf8, !PT ;  /* 0x000000380b087812 */ /* 0x020fc800078ef826 */
[----:B---3--:R-:W-:-:S05]  /*4ef0*/  LOP3.LUT R8, R8, R10, RZ, 0x3c, !PT ;  /* 0x0000000a08087212 */ /* 0x008fca00078e3cff */
[----:B----4-:R-:W-:Y:S02]  /*4f00*/  IMAD.IADD R8, R9, 0x1, R8 ;  /* 0x0000000109087824 */ /* 0x010fe400078e0208 */
[C---:B------:R-:W-:Y:S02]  /*4f10*/  IMAD R9, R23.reuse, 0x2000, R0 ;  /* 0x0000200017097824 */ /* 0x040fe400078e0200 */
[----:B------:R-:W-:-:S03]  /*4f20*/  IMAD R11, R23, 0x2000, R8 ;  /* 0x00002000170b7824 */ /* 0x000fc600078e0208 */
[----:B------:R-:W-:Y:S01]  /*4f30*/  LEA R9, R9, R2, 0x1 ;  /* 0x0000000209097211 */ /* 0x000fe200078e08ff */
[----:B------:R-:W-:-:S05]  /*4f40*/  IMAD R12, R11, 0x2, R2 ;  /* 0x000000020b0c7824 */ /* 0x000fca00078e0202 */
[----:B------:R-:W0:Y:S04]  /*4f50*/  LDS.128 R8, [R9+0xe400] ;  /* 0x00e4000009087984 */ /* 0x000e280000000c00 */
[----:B------:R-:W2:Y:S01]  /*4f60*/  LDS.128 R12, [R12+0xe400] ;  /* 0x00e400000c0c7984 */ /* 0x000ea20000000c00 */
[----:B------:R-:W-:Y:S05]  /*4f70*/  @P3 BRA `(.L_x_14433) ;  /* 0x00000004005c3947 */ /* 0x000fea0003800000 */
[----:B0-----:R-:W-:Y:S01]  /*4f80*/  IMAD.MOV.U32 R43, RZ, RZ, R8 ;  /* 0x000000ffff2b7224 */ /* 0x001fe200078e0008 */
[----:B------:R-:W-:Y:S01]  /*4f90*/  SHF.R.U64 R42, R48, 0x10, R49 ;  /* 0x00000010302a7819 */ /* 0x000fe20000001231 */
[----:B--2---:R-:W-:Y:S01]  /*4fa0*/  IMAD.MOV.U32 R8, RZ, RZ, R13 ;  /* 0x000000ffff087224 */ /* 0x004fe200078e000d */
[----:B------:R-:W-:Y:S01]  /*4fb0*/  SHF.R.U32.HI R48, RZ, 0x10, R49 ;  /* 0x00000010ff307819 */ /* 0x000fe20000011631 */
[----:B------:R-:W-:Y:S01]  /*4fc0*/  HADD2.F32 R49, -RZ, R90.H1_H1 ;  /* 0x3000005aff317230 */ /* 0x000fe20000004100 */
[--C-:B------:R-:W-:Y:S01]  /*4fd0*/  SHF.R.U64 R41, R44, 0x10, R45.reuse ;  /* 0x000000102c297819 */ /* 0x100fe2000000122d */
[----:B------:R-:W-:Y:S01]  /*4fe0*/  IMAD.MOV.U32 R44, RZ, RZ, R12 ;  /* 0x000000ffff2c7224 */ /* 0x000fe200078e000c */
[----:B------:R-:W-:Y:S01]  /*4ff0*/  SHF.R.U32.HI R79, RZ, 0x10, R45 ;  /* 0x00000010ff4f7819 */ /* 0x000fe2000001162d */
[----:B------:R-:W-:Y:S01]  /*5000*/  IMAD.MOV.U32 R45, RZ, RZ, R15 ;  /* 0x000000ffff2d7224 */ /* 0x000fe200078e000f */
[--C-:B------:R-:W-:Y:S01]  /*5010*/  SHF.R.U64 R39, R46, 0x10, R47.reuse ;  /* 0x000000102e277819 */ /* 0x100fe2000000122f */
[--C-:B------:R-:W-:Y:S01]  /*5020*/  HADD2.F32 R12, -RZ, R8.reuse.H0_H0 ;  /* 0x20000008ff0c7230 */ /* 0x100fe20000004100 */
[----:B------:R-:W-:Y:S01]  /*5030*/  SHF.R.U32.HI R78, RZ, 0x10, R47 ;  /* 0x00000010ff4e7819 */ /* 0x000fe2000001162f */
[----:B------:R-:W-:Y:S01]  /*5040*/  HADD2.F32 R15, -RZ, R8.H1_H1 ;  /* 0x30000008ff0f7230 */ /* 0x000fe20000004100 */
[----:B------:R-:W-:Y:S01]  /*5050*/  SHF.R.U64 R40, R50, 0x10, R51 ;  /* 0x0000001032287819 */ /* 0x000fe20000001233 */
[----:B------:R-:W-:Y:S01]  /*5060*/  IMAD.MOV.U32 R13, RZ, RZ, R11 ;  /* 0x000000ffff0d7224 */ /* 0x000fe200078e000b */
[----:B------:R-:W-:Y:S01]  /*5070*/  SHF.R.U32.HI R51, RZ, 0x10, R51 ;  /* 0x00000010ff337819 */ /* 0x000fe20000011633 */
[----:B------:R-:W-:-:S02]  /*5080*/  HADD2.F32 R8, -RZ, R9.H0_H0 ;  /* 0x20000009ff087230 */ /* 0x000fc40000004100 */
[----:B------:R-:W-:Y:S02]  /*5090*/  HADD2.F32 R48, -RZ, R48.H0_H0 ;  /* 0x20000030ff307230 */ /* 0x000fe40000004100 */
[----:B------:R-:W-:Y:S02]  /*50a0*/  HADD2.F32 R11, -RZ, R9.H1_H1 ;  /* 0x30000009ff0b7230 */ /* 0x000fe40000004100 */
        /* <DEDUP_REMOVED lines=10> */
[----:B------:R-:W-:-:S02]  /*5150*/  HADD2.F32 R46, -RZ, R45.H0_H0 ;  /* 0x2000002dff2e7230 */ /* 0x000fc40000004100 */
[----:B------:R-:W-:Y:S01]  /*5160*/  HADD2.F32 R45, -RZ, R45.H1_H1 ;  /* 0x3000002dff2d7230 */ /* 0x000fe20000004100 */
[----:B------:R-:W-:Y:S01]  /*5170*/  F2FP.F16.F32.PACK_AB R11, R11, R8 ;  /* 0x000000080b0b723e */ /* 0x000fe200000000ff */
[----:B------:R-:W-:Y:S02]  /*5180*/  HADD2.F32 R15, -RZ, R13.H0_H0 ;  /* 0x2000000dff0f7230 */ /* 0x000fe40000004100 */
[----:B------:R-:W-:Y:S02]  /*5190*/  HADD2.F32 R50, -RZ, R51.H0_H0 ;  /* 0x20000033ff327230 */ /* 0x000fe40000004100 */
[----:B------:R-:W-:Y:S02]  /*51a0*/  HADD2.F32 R49, -RZ, R89.H0_H0 ;  /* 0x20000059ff317230 */ /* 0x000fe40000004100 */
[----:B------:R-:W-:Y:S02]  /*51b0*/  HADD2.F32 R13, -RZ, R13.H1_H1 ;  /* 0x3000000dff0d7230 */ /* 0x000fe40000004100 */
[----:B------:R-:W-:Y:S01]  /*51c0*/  FMUL.FTZ R80, R45, R50 ;  /* 0x000000322d507220 */ /* 0x000fe20000410000 */
[----:B------:R-:W-:-:S02]  /*51d0*/  HADD2.F32 R47, -RZ, R84.H1_H1 ;  /* 0x30000054ff2f7230 */ /* 0x000fc40000004100 */
[-C--:B------:R-:W-:Y:S01]  /*51e0*/  FMUL.FTZ R51, R15, R49.reuse ;  /* 0x000000310f337220 */ /* 0x080fe20000410000 */
[----:B------:R-:W-:Y:S02]  /*51f0*/  HADD2.F32 R48, -RZ, R78.H0_H0 ;  /* 0x2000004eff307230 */ /* 0x000fe40000004100 */
[C---:B------:R-:W-:Y:S01]  /*5200*/  FMUL.FTZ R78, R46.reuse, R49 ;  /* 0x000000312e4e7220 */ /* 0x040fe20000410000 */
[----:B------:R-:W-:Y:S01]  /*5210*/  FMUL.FTZ R50, R13, R50 ;  /* 0x000000320d327220 */ /* 0x000fe20000410000 */
[----:B------:R-:W-:Y:S02]  /*5220*/  HADD2.F32 R42, -RZ, R42.H0_H0 ;  /* 0x2000002aff2a7230 */ /* 0x000fe40000004100 */
[-C--:B------:R-:W-:Y:S01]  /*5230*/  FFMA.FTZ R51, R46, R47.reuse, R51 ;  /* 0x0000002f2e337223 */ /* 0x080fe20000010033 */
[----:B------:R-:W-:Y:S01]  /*5240*/  FFMA.FTZ R49, R15, R47, -R78 ;  /* 0x0000002f0f317223 */ /* 0x000fe2000001084e */
[-C--:B------:R-:W-:Y:S01]  /*5250*/  FFMA.FTZ R80, R13, R48.reuse, -R80 ;  /* 0x000000300d507223 */ /* 0x080fe20000010850 */
[----:B------:R-:W-:Y:S01]  /*5260*/  FFMA.FTZ R90, R45, R48, R50 ;  /* 0x000000302d5a7223 */ /* 0x000fe20000010032 */
[----:B------:R-:W-:-:S02]  /*5270*/  HADD2.F32 R48, -RZ, R89.H1_H1 ;  /* 0x30000059ff307230 */ /* 0x000fc40000004100 */
[--C-:B------:R-:W-:Y:S01]  /*5280*/  HADD2.F32 R15, -RZ, R44.reuse.H0_H0 ;  /* 0x2000002cff0f7230 */ /* 0x100fe20000004100 */
[----:B------:R-:W-:Y:S01]  /*5290*/  F2FP.F16.F32.PACK_AB R49, R80, R49 ;  /* 0x000000315031723e */ /* 0x000fe200000000ff */
[--C-:B------:R-:W-:Y:S02]  /*52a0*/  HADD2.F32 R13, -RZ, R43.reuse.H0_H0 ;  /* 0x2000002bff0d7230 */ /* 0x100fe40000004100 */
[----:B------:R-:W-:Y:S02]  /*52b0*/  HADD2.F32 R44, -RZ, R44.H1_H1 ;  /* 0x3000002cff2c7230 */ /* 0x000fe40000004100 */
[-C--:B------:R-:W-:Y:S01]  /*52c0*/  FMUL.FTZ R50, R15, R48.reuse ;  /* 0x000000300f327220 */ /* 0x080fe20000410000 */
[----:B------:R-:W-:Y:S02]  /*52d0*/  HADD2.F32 R43, -RZ, R43.H1_H1 ;  /* 0x3000002bff2b7230 */ /* 0x000fe40000004100 */
[----:B------:R-:W-:Y:S01]  /*52e0*/  FMUL.FTZ R48, R13, R48 ;  /* 0x000000300d307220 */ /* 0x000fe20000410000 */
[----:B------:R-:W-:-:S02]  /*52f0*/  HADD2.F32 R46, -RZ, R86.H0_H0 ;  /* 0x20000056ff2e7230 */ /* 0x000fc40000004100 */
[CC--:B------:R-:W-:Y:S01]  /*5300*/  FMUL.FTZ R78, R44.reuse, R42.reuse ;  /* 0x0000002a2c4e7220 */ /* 0x0c0fe20000410000 */
[----:B------:R-:W-:Y:S02]  /*5310*/  HADD2.F32 R41, -RZ, R41.H0_H0 ;  /* 0x20000029ff297230 */ /* 0x000fe40000004100 */
[----:B------:R-:W-:Y:S01]  /*5320*/  FMUL.FTZ R45, R43, R42 ;  /* 0x0000002a2b2d7220 */ /* 0x000fe20000410000 */
[----:B------:R-:W-:Y:S02]  /*5330*/  HADD2.F32 R86, -RZ, R86.H1_H1 ;  /* 0x30000056ff567230 */ /* 0x000fe40000004100 */
[-C--:B------:R-:W-:Y:S01]  /*5340*/  FFMA.FTZ R48, R15, R46.reuse, R48 ;  /* 0x0000002e0f307223 */ /* 0x080fe20000010030 */
[----:B------:R-:W-:Y:S01]  /*5350*/  FFMA.FTZ R50, R13, R46, -R50 ;  /* 0x0000002e0d327223 */ /* 0x000fe20000010832 */
        /* <DEDUP_REMOVED lines=12> */
[----:B------:R-:W-:Y:S02]  /*5420*/  HADD2.F32 R39, -RZ, R39.H0_H0 ;  /* 0x20000027ff277230 */ /* 0x000fe40000004100 */
[C---:B------:R-:W-:Y:S01]  /*5430*/  FMUL.FTZ R41, R10.reuse, R41 ;  /* 0x000000290a297220 */ /* 0x040fe20000410000 */
        /* <DEDUP_REMOVED lines=11> */
.L_x_14433:
[----:B------:R-:W-:Y:S05]  /*54f0*/  BSYNC B1 ;  /* 0x0000000000017941 */ /* 0x000fea0003800000 */
.L_x_14432:
[----:B------:R-:W-:Y:S01]  /*5500*/  ISETP.GE.AND P3, PT, R38, R85, PT ;  /* 0x000000552600720c */ /* 0x000fe20003f66270 */
[----:B0-----:R0:W-:Y:S02]  /*5510*/  ST.E.128 desc[UR42][R36.64], R8 ;  /* 0x0000000824007985 */ /* 0x0011e4000c101d2a */
[----:B0-----:R-:W-:Y:S01]  /*5520*/  IMAD.MOV.U32 R8, RZ, RZ, R82 ;  /* 0x000000ffff087224 */ /* 0x001fe200078e0052 */
[----:B------:R-:W-:-:S09]  /*5530*/  MOV R9, R83 ;  /* 0x0000005300097202 */ /* 0x000fd20000000f00 */
[----:B------:R-:W-:Y:S05]  /*5540*/  @P3 BRA `(.L_x_14414) ;  /* 0x00000004003c3947 */ /* 0x000fea0003800000 */
[----:B------:R-:W-:-:S05]  /*5550*/  IMAD.WIDE R8, R38, 0x2, R8 ;  /* 0x0000000226087825 */ /* 0x000fca00078e0208 */
[----:B--2---:R0:W-:Y:S01]  /*5560*/  ST.E.128 desc[UR42][R8.64], R12 ;  /* 0x0000000c08007985 */ /* 0x0041e2000c101d2a */
[----:B------:R-:W-:Y:S05]  /*5570*/  BRA `(.L_x_14414) ;  /* 0x0000000400307947 */ /* 0x000fea0003800000 */
.L_x_14395:
[----:B------:R-:W-:-:S06]  /*5580*/  UISETP.NE.AND UP0, UPT, UR39, 0x3, UPT ;  /* 0x000000032700788c */ /* 0x000fcc000bf05270 */
[----:B------:R-:W-:-:S13]  /*5590*/  PLOP3.LUT P5, PT, PT, PT, UP0, 0x80, 0x0 ;  /* 0x000000000000781c */ /* 0x000fda0003faf008 */
[----:B------:R-:W-:Y:S05]  /*55a0*/  @!P5 BRA `(.L_x_14434) ;  /* 0x000000000004d947 */ /* 0x000fea0003800000 */
[----:B------:R-:W-:Y:S01]  /*55b0*/  BPT.TRAP 0x1 ;  /* 0x000000040000795c */ /* 0x000fe20000300000 */
.L_x_14434:
[----:B------:R-:W2:Y:S01]  /*55c0*/  LDL R8, [R1+0x14] ;  /* 0x0000140001087983 */ /* 0x000ea20000100800 */
[----:B------:R-:W-:Y:S01]  /*55d0*/  IMAD R69, R23, 0x8, R2 ;  /* 0x0000000817457824 */ /* 0x000fe200078e0202 */
[----:B------:R-:W-:Y:S01]  /*55e0*/  BSSY B1, `(.L_x_14435) ;  /* 0x0000005000017945 */ /* 0x000fe20003800000 */
[----:B------:R-:W-:Y:S02]  /*55f0*/  SHF.R.S32.HI R74, RZ, 0x1f, R73 ;  /* 0x0000001fff4a7819 */ /* 0x000fe40000011449 */
[----:B--2---:R-:W-:-:S04]  /*5600*/  SHF.L.U32 R77, R8, 0x1f, RZ ;  /* 0x0000001f084d7819 */ /* 0x004fc800000006ff */
[----:B------:R-:W0:Y:S02]  /*5610*/  SYNCS.PHASECHK.TRANS64.TRYWAIT P3, [R69+URZ+0x16890], R77 ;  /* 0x0168904d450075a7 */ /* 0x000e24000806017f */
[----:B0-----:R-:W-:Y:S05]  /*5620*/  @!P3 BRA `(.L_x_14436) ;  /* 0x000001cc0058b947 */ /* 0x001fea0003800000 */
.L_x_14744:
[----:B------:R-:W-:Y:S05]  /*5630*/  BSYNC B1 ;  /* 0x0000000000017941 */ /* 0x000fea0003800000 */
.L_x_14435:
[----:B------:R-:W2:Y:S01]  /*5640*/  LDL R12, [R1+0x4] ;  /* 0x00000400010c7983 */ /* 0x000ea20000100800 */
[----:B------:R-:W-:Y:S01]  /*5650*/  ULDC.64 UR4, c[0x0][0x300] ;  /* 0x0000c00000047ab9 */ /* 0x000fe20000000a00 */
[----:B-----5:R-:W-:Y:S01]  /*5660*/  SHF.R.S32.HI R75, RZ, 0x1f, R72 ;  /* 0x0000001fff4b7819 */ /* 0x020fe20000011448 */
[----:B------:R-:W-:Y:S01]  /*5670*/  IMAD R10, R74, UR4, RZ ;  /* 0x000000044a0a7c24 */ /* 0x000fe2000f8e02ff */
[----:B------:R-:W1:Y:S01]  /*5680*/  S2R R14, SR_TID.X ;  /* 0x00000000000e7919 */ /* 0x000e620000002100 */
[----:B------:R-:W-:Y:S01]  /*5690*/  IMAD.WIDE.U32 R8, R73, UR4, RZ ;  /* 0x0000000449087c25 */ /* 0x000fe2000f8e00ff */
[----:B------:R-:W-:-:S03]  /*56a0*/  ULDC.64 UR6, c[0x0][0x2e8] ;  /* 0x0000ba0000067ab9 */ /* 0x000fc60000000a00 */
        /* <DEDUP_REMOVED lines=10> */
[----:B-1----:R-:W-:Y:S02]  /*5750*/  VIADD R14, R14, 0xffffff80 ;  /* 0xffffff800e0e7836 */ /* 0x002fe40000000000 */
[----:B--2---:R-:W-:Y:S01]  /*5760*/  IMAD.WIDE.U32 R8, R12, UR4, R8 ;  /* 0x000000040c087c25 */ /* 0x004fe2000f8e0008 */
[----:B------:R-:W-:-:S03]  /*5770*/  UMOV UR4, 0xffffffff ;  /* 0xffffffff00047882 */ /* 0x000fc60000000000 */
[----:B------:R-:W-:Y:S01]  /*5780*/  IMAD R9, R12, UR5, R9 ;  /* 0x000000050c097c24 */ /* 0x000fe2000f8e0209 */
[----:B------:R-:W-:Y:S02]  /*5790*/  SHF.R.S32.HI R12, RZ, 0x1f, R14 ;  /* 0x0000001fff0c7819 */ /* 0x000fe4000001140e */
[----:B------:R-:W-:Y:S02]  /*57a0*/  LEA R36, P3, R8, UR6, 0x1 ;  /* 0x0000000608247c11 */ /* 0x000fe4000f8608ff */
[----:B------:R-:W-:Y:S02]  /*57b0*/  LEA.HI R12, R12, R14, RZ, 0x2 ;  /* 0x0000000e0c0c7211 */ /* 0x000fe400078f10ff */
[----:B------:R-:W-:Y:S02]  /*57c0*/  LEA.HI.X R38, R8, UR7, R9, 0x1, P3 ;  /* 0x0000000708267c11 */ /* 0x000fe400098f0c09 */
[----:B------:R-:W-:-:S05]  /*57d0*/  SHF.R.S32.HI R12, RZ, 0x2, R12 ;  /* 0x00000002ff0c7819 */ /* 0x000fca000001140c */
[----:B------:R-:W-:-:S05]  /*57e0*/  IMAD.IADD R39, R76, 0x1, -R12 ;  /* 0x000000014c277824 */ /* 0x000fca00078e0a0c */
[----:B------:R-:W-:Y:S01]  /*57f0*/  ISETP.GE.AND P3, PT, R39, 0x1, PT ;  /* 0x000000012700780c */ /* 0x000fe20003f66270 */
[----:B------:R-:W-:-:S12]  /*5800*/  BRA.DIV UR4, `(.L_x_14437) ;  /* 0x000001ca04f47947 */ /* 0x000fd8000b800000 */
[----:B------:R1:W2:Y:S04]  /*5810*/  SHFL.IDX PT, R9, R38, RZ, 0x1c1f ;  /* 0x001c1fff26097589 */ /* 0x0002a800000e0000 */
[----:B------:R1:W3:Y:S02]  /*5820*/  SHFL.IDX PT, R37, R36, RZ, 0x1c1f ;  /* 0x001c1fff24257589 */ /* 0x0002e400000e0000 */
.L_x_14748:
[----:B------:R-:W-:Y:S04]  /*5830*/  BSSY B1, `(.L_x_14438) ;  /* 0x000000e000017945 */ /* 0x000fe80003800000 */
[----:B------:R-:W-:Y:S05]  /*5840*/  @!P3 BRA `(.L_x_14439) ;  /* 0x000000000030b947 */ /* 0x000fea0003800000 */
[----:B------:R-:W4:Y:S01]  /*5850*/  LDL R8, [R1+0x10] ;  /* 0x0000100001087983 */ /* 0x000f220000100800 */
[----:B------:R-:W-:Y:S02]  /*5860*/  ULDC UR4, c[0x0][0x2f4] ;  /* 0x0000bd0000047ab9 */ /* 0x000fe40000000800 */
[----:B------:R-:W-:-:S13]  /*5870*/  ISETP.GE.AND P3, PT, R16, UR4, PT ;  /* 0x0000000410007c0c */ /* 0x000fda000bf66270 */
[----:B---3--:R-:W-:-:S04]  /*5880*/  @!P3 LEA R14, P4, R16, R37, 0x1 ;  /* 0x00000025100eb211 */ /* 0x008fc800078808ff */
[----:B--2---:R-:W-:Y:S02]  /*5890*/  @!P3 LEA.HI.X R15, R16, R9, R17, 0x1, P4 ;  /* 0x00000009100fb211 */ /* 0x004fe400020f0c11 */
[----:B------:R-:W-:-:S13]  /*58a0*/  ISETP.GE.AND P4, PT, R18, UR4, PT ;  /* 0x0000000412007c0c */ /* 0x000fda000bf86270 */
[----:B------:R-:W-:-:S04]  /*58b0*/  @!P4 LEA R12, P6, R18, R37, 0x1 ;  /* 0x00000025120cc211 */ /* 0x000fc800078c08ff */
[----:B----4-:R-:W-:Y:S02]  /*58c0*/  @!P4 LEA.HI.X R13, R18, R9, R8, 0x1, P6 ;  /* 0x00000009120dc211 */ /* 0x010fe400030f0c08 */
[----:B------:R-:W2:Y:S04]  /*58d0*/  @!P3 LDS.128 R8, [R71+0xe000] ;  /* 0x00e000004708b984 */ /* 0x000ea80000000c00 */
[----:B--2---:R-:W-:Y:S04]  /*58e0*/  @!P3 ST.E.128 desc[UR42][R14.64], R8 ;  /* 0x000000080e00b985 */ /* 0x004fe8000c101d2a */
[----:B------:R-:W2:Y:S04]  /*58f0*/  @!P4 LDS.128 R8, [R70+0xe000] ;  /* 0x00e000004608c984 */ /* 0x000ea80000000c00 */
[----:B--2---:R4:W-:Y:S02]  /*5900*/  @!P4 ST.E.128 desc[UR42][R12.64], R8 ;  /* 0x000000080c00c985 */ /* 0x0049e4000c101d2a */
.L_x_14439:
[----:B------:R-:W-:Y:S05]  /*5910*/  BSYNC B1 ;  /* 0x0000000000017941 */ /* 0x000fea0003800000 */
.L_x_14438:
[----:B------:R-:W-:-:S03]  /*5920*/  UMOV UR4, 0xffffffff ;  /* 0xffffffff00047882 */ /* 0x000fc60000000000 */
[----:B------:R-:W-:Y:S05]  /*5930*/  BRA.DIV UR4, `(.L_x_14440) ;  /* 0x000001ca04f47947 */ /* 0x000fea000b800000 */
[----:B--2-4-:R2:W4:Y:S04]  /*5940*/  SHFL.IDX PT, R9, R38, 0x1, 0x1c1f ;  /* 0x003c1f0026097f89 */ /* 0x01452800000e0000 */
[----:B---3--:R2:W3:Y:S02]  /*5950*/  SHFL.IDX PT, R37, R36, 0x1, 0x1c1f ;  /* 0x003c1f0024257f89 */ /* 0x0084e400000e0000 */
.L_x_14752:
[----:B------:R-:W-:-:S13]  /*5960*/  ISETP.GE.AND P3, PT, R39, 0x61, PT ;  /* 0x000000612700780c */ /* 0x000fda0003f66270 */
[----:B------:R-:W-:Y:S05]  /*5970*/  @!P3 BRA `(.L_x_14414) ;  /* 0x000000000030b947 */ /* 0x000fea0003800000 */
[----:B------:R-:W5:Y:S01]  /*5980*/  LDL R8, [R1+0x10] ;  /* 0x0000100001087983 */ /* 0x000f620000100800 */
[----:B------:R-:W-:Y:S02]  /*5990*/  ULDC UR4, c[0x0][0x2f4] ;  /* 0x0000bd0000047ab9 */ /* 0x000fe40000000800 */
[----:B------:R-:W-:-:S13]  /*59a0*/  ISETP.GE.AND P3, PT, R16, UR4, PT ;  /* 0x0000000410007c0c */ /* 0x000fda000bf66270 */
[----:B---3--:R-:W-:-:S04]  /*59b0*/  @!P3 LEA R14, P4, R16, R37, 0x1 ;  /* 0x00000025100eb211 */ /* 0x008fc800078808ff */
[----:B----4-:R-:W-:Y:S02]  /*59c0*/  @!P3 LEA.HI.X R15, R16, R9, R17, 0x1, P4 ;  /* 0x00000009100fb211 */ /* 0x010fe400020f0c11 */
[----:B------:R-:W-:-:S13]  /*59d0*/  ISETP.GE.AND P4, PT, R18, UR4, PT ;  /* 0x0000000412007c0c */ /* 0x000fda000bf86270 */
[----:B------:R-:W-:-:S04]  /*59e0*/  @!P4 LEA R12, P6, R18, R37, 0x1 ;  /* 0x00000025120cc211 */ /* 0x000fc800078c08ff */
[----:B-----5:R-:W-:Y:S02]  /*59f0*/  @!P4 LEA.HI.X R13, R18, R9, R8, 0x1, P6 ;  /* 0x00000009120dc211 */ /* 0x020fe400030f0c08 */
[----:B------:R-:W3:Y:S04]  /*5a00*/  @!P3 LDS.128 R8, [R71+0x11000] ;  /* 0x011000004708b984 */ /* 0x000ee80000000c00 */
[----:B---3--:R-:W-:Y:S04]  /*5a10*/  @!P3 ST.E.128 desc[UR42][R14.64], R8 ;  /* 0x000000080e00b985 */ /* 0x008fe8000c101d2a */
[----:B------:R-:W3:Y:S04]  /*5a20*/  @!P4 LDS.128 R8, [R70+0x11000] ;  /* 0x011000004608c984 */ /* 0x000ee80000000c00 */
[----:B---3--:R3:W-:Y:S02]  /*5a30*/  @!P4 ST.E.128 desc[UR42][R12.64], R8 ;  /* 0x000000080c00c985 */ /* 0x0087e4000c101d2a */
.L_x_14414:
[----:B------:R-:W-:Y:S05]  /*5a40*/  BSYNC B0 ;  /* 0x0000000000007941 */ /* 0x000fea0003800000 */
.L_x_14394:
[----:B0-234-:R-:W0:Y:S01]  /*5a50*/  S2R R8, SR_TID.X ;  /* 0x0000000000087919 */ /* 0x01de220000002100 */
        /* <DEDUP_REMOVED lines=8> */
[----:B--2---:R2:W-:Y:S01]  /*5ae0*/  BAR.SYNC.DEFER_BLOCKING R60, 0x80 ;  /* 0x0002003c0000751d */ /* 0x0045e20000010000 */
[----:B0-----:R-:W-:-:S13]  /*5af0*/  LOP3.LUT P3, RZ, R8, 0x7f, RZ, 0xc0, !PT ;  /* 0x0000007f08ff7812 */ /* 0x001fda000786c0ff */
[----:B------:R-:W-:-:S05]  /*5b00*/  @!P3 VIADD R8, R69, 0x168a0 ;  /* 0x000168a04508b836 */ /* 0x000fca0000000000 */
[----:B------:R-:W-:-:S04]  /*5b10*/  @!P3 PRMT R8, RZ, 0x654, R8 ;  /* 0x00000654ff08b816 */ /* 0x000fc80000000008 */
[----:B------:R2:W-:Y:S01]  /*5b20*/  @!P3 SYNCS.ARRIVE.TRANS64.RED.A1T0 RZ, [R8+URZ], RZ ;  /* 0x000000ff08ffb9a7 */ /* 0x0005e2000810043f */
[----:B------:R-:W-:Y:S05]  /*5b30*/  @!P5 BRA `(.L_x_14442) ;  /* 0x000000000004d947 */ /* 0x000fea0003800000 */
[----:B------:R-:W-:Y:S01]  /*5b40*/  BPT.TRAP 0x1 ;  /* 0x000000040000795c */ /* 0x000fe20000300000 */
.L_x_14442:
[----:B------:R-:W-:Y:S05]  /*5b50*/  BSYNC B0 ;  /* 0x0000000000007941 */ /* 0x000fea0003800000 */
.L_x_14441:
[----:B------:R-:W0:Y:S01]  /*5b60*/  SYNCS.PHASECHK.TRANS64.TRYWAIT P4, [R69+URZ+0x168b0], R77 ;  /* 0x0168b04d450075a7 */ /* 0x000e22000808017f */
[----:B------:R-:W-:Y:S01]  /*5b70*/  ULDC UR40, c[0x0][0x2f4] ;  /* 0x0000bd0000287ab9 */ /* 0x000fe20000000800 */
[----:B------:R-:W-:Y:S04]  /*5b80*/  BSSY B0, `(.L_x_14443) ;  /* 0x0000002000007945 */ /* 0x000fe80003800000 */
[----:B0-----:R-:W-:Y:S05]  /*5b90*/  @!P4 BRA `(.L_x_14444) ;  /* 0x000001c800a8c947 */ /* 0x001fea0003800000 */
.L_x_14753:
[----:B------:R-:W-:Y:S05]  /*5ba0*/  BSYNC B0 ;  /* 0x0000000000007941 */ /* 0x000fea0003800000 */
.L_x_14443:
[----:B------:R-:W3:Y:S01]  /*5bb0*/  LDL R11, [R1+0x4] ;  /* 0x00000400010b7983 */ /* 0x000ee20000100800 */
[----:B------:R-:W-:Y:S01]  /*5bc0*/  ULDC.64 UR4, c[0x0][0x328] ;  /* 0x0000ca0000047ab9 */ /* 0x000fe20000000a00 */
[----:B------:R-:W-:Y:S02]  /*5bd0*/  ULDC.64 UR6, c[0x0][0x318] ;  /* 0x0000c60000067ab9 */ /* 0x000fe40000000a00 */
[----:B-1----:R1:W5:Y:S01]  /*5be0*/  LDL R38, [R1+0x10] ;  /* 0x0000100001267983 */ /* 0x0023620000100800 */
[----:B------:R-:W-:Y:S01]  /*5bf0*/  IMAD R74, R74, UR4, RZ ;  /* 0x000000044a4a7c24 */ /* 0x000fe2000f8e02ff */
[----:B------:R-:W-:Y:S01]  /*5c00*/  BSSY B0, `(.L_x_14445) ;  /* 0x0000022000007945 */ /* 0x000fe20003800000 */
[C---:B--2---:R-:W-:Y:S01]  /*5c10*/  IMAD.WIDE.U32 R8, R73.reuse, UR4, RZ ;  /* 0x0000000449087c25 */ /* 0x044fe2000f8e00ff */
[----:B------:R-:W2:Y:S03]  /*5c20*/  S2R R10, SR_TID.X ;  /* 0x00000000000a7919 */ /* 0x000ea60000002100 */
        /* <DEDUP_REMOVED lines=8> */
[----:B--2---:R-:W-:-:S05]  /*5cb0*/  VIADD R12, R10, 0xffffff80 ;  /* 0xffffff800a0c7836 */ /* 0x004fca0000000000 */
[----:B------:R-:W-:-:S04]  /*5cc0*/  SHF.R.S32.HI R10, RZ, 0x1f, R12 ;  /* 0x0000001fff0a7819 */ /* 0x000fc8000001140c */
[----:B------:R-:W-:-:S04]  /*5cd0*/  LEA.HI R10, R10, R12, RZ, 0x2 ;  /* 0x0000000c0a0a7211 */ /* 0x000fc800078f10ff */
[----:B------:R-:W-:-:S04]  /*5ce0*/  SHF.R.S32.HI R10, RZ, 0x2, R10 ;  /* 0x00000002ff0a7819 */ /* 0x000fc8000001140a */
[----:B------:R-:W-:Y:S01]  /*5cf0*/  IADD3 R76, -R10, R76, RZ ;  /* 0x0000004c0a4c7210 */ /* 0x000fe20007ffe1ff */
[----:B---3--:R-:W-:-:S04]  /*5d00*/  IMAD.WIDE.U32 R8, R11, UR4, R8 ;  /* 0x000000040b087c25 */ /* 0x008fc8000f8e0008 */
[----:B------:R-:W-:Y:S01]  /*5d10*/  IMAD R9, R11, UR5, R9 ;  /* 0x000000050b097c24 */ /* 0x000fe2000f8e0209 */
[----:B------:R-:W-:-:S04]  /*5d20*/  LEA R36, P4, R8, UR6, 0x1 ;  /* 0x0000000608247c11 */ /* 0x000fc8000f8808ff */
        /* <DEDUP_REMOVED lines=10> */
[----:B-----5:R-:W-:Y:S02]  /*5dd0*/  @!P5 LEA.HI.X R13, R18, R9, R38, 0x1, P6 ;  /* 0x00000009120dd211 */ /* 0x020fe400030f0c26 */
[----:B------:R-:W1:Y:S04]  /*5de0*/  @!P4 LDS.128 R8, [R71] ;  /* 0x000000004708c984 */ /* 0x000e680000000c00 */
[----:B-1----:R-:W-:Y:S04]  /*5df0*/  @!P4 ST.E.128 desc[UR42][R14.64], R8 ;  /* 0x000000080e00c985 */ /* 0x002fe8000c101d2a */
[----:B------:R-:W1:Y:S04]  /*5e00*/  @!P5 LDS.128 R8, [R70] ;  /* 0x000000004608d984 */ /* 0x000e680000000c00 */
[----:B-1----:R1:W-:Y:S02]  /*5e10*/  @!P5 ST.E.128 desc[UR42][R12.64], R8 ;  /* 0x000000080c00d985 */ /* 0x0023e4000c101d2a */
.L_x_14446:
[----:B------:R-:W-:Y:S05]  /*5e20*/  BSYNC B0 ;  /* 0x0000000000007941 */ /* 0x000fea0003800000 */
.L_x_14445:
        /* <DEDUP_REMOVED lines=11> */
[----:B-----5:R-:W-:Y:S01]  /*5ee0*/  @!P5 LEA.HI.X R13, R18, R37, R38, 0x1, P6 ;  /* 0x00000025120dd211 */ /* 0x020fe200030f0c26 */
[----:B-1----:R-:W-:Y:S04]  /*5ef0*/  @!P4 ST.E.128 desc[UR42][R14.64], R8 ;  /* 0x000000080e00c985 */ /* 0x002fe8000c101d2a */
[----:B------:R-:W1:Y:S04]  /*5f00*/  @!P5 LDS.128 R8, [R70+0x3000] ;  /* 0x003000004608d984 */ /* 0x000e680000000c00 */
[----:B-1----:R1:W-:Y:S02]  /*5f10*/  @!P5 ST.E.128 desc[UR42][R12.64], R8 ;  /* 0x000000080c00d985 */ /* 0x0023e4000c101d2a */
.L_x_14448:
[----:B------:R-:W-:Y:S05]  /*5f20*/  BSYNC B0 ;  /* 0x0000000000007941 */ /* 0x000fea0003800000 */
.L_x_14447:
[----:B-1-3--:R-:W3:Y:S01]  /*5f30*/  LDL.LU R9, [R1+0x14] ;  /* 0x0000140001097983 */ /* 0x00aee20000300800 */
[----:B0-----:R-:W-:Y:S01]  /*5f40*/  @!P3 VIADD R69, R69, 0x168c0 ;  /* 0x000168c04545b836 */ /* 0x001fe20000000000 */
[----:B------:R-:W-:Y:S01]  /*5f50*/  LOP3.LUT P4, RZ, R22, 0x1, RZ, 0xc0, !PT ;  /* 0x0000000116ff7812 */ /* 0x000fe2000788c0ff */
        /* <DEDUP_REMOVED lines=11> */
[----:B------:R-:W-:Y:S02]  /*6010*/  SEL R8, RZ, 0x1, P3 ;  /* 0x00000001ff087807 */ /* 0x000fe40001800000 */
[----:B------:R-:W-:Y:S02]  /*6020*/  SEL R23, R23, RZ, P3 ;  /* 0x000000ff17177207 */ /* 0x000fe40001800000 */
        /* <DEDUP_REMOVED lines=8> */
.L_x_14389:
[----:B------:R-:W3:Y:S01]  /*60b0*/  LDL R10, [R1+0x28] ;  /* 0x00002800010a7983 */ /* 0x000ee20000100800 */
[----:B------:R-:W0:Y:S03]  /*60c0*/  LDC R0, c[0x0][0x448] ;  /* 0x00011200ff007b82 */ /* 0x000e260000000800 */
[----:B------:R-:W2:Y:S04]  /*60d0*/  LDL R8, [R1] ;  /* 0x0000000001087983 */ /* 0x000ea80000100800 */
[----:B------:R-:W2:Y:S01]  /*60e0*/  LDL R5, [R1+0x8] ;  /* 0x0000080001057983 */ /* 0x000ea20000100800 */
[----:B------:R-:W1:Y:S01]  /*60f0*/  LDC.64 R6, c[0x0][0x9e0] ;  /* 0x00027800ff067b82 */ /* 0x000e620000000a00 */
[----:B0-----:R-:W-:-:S13]  /*6100*/  ISETP.NE.AND P1, PT, R0, 0x1, PT ;  /* 0x000000010000780c */ /* 0x001fda0003f25270 */
[----:B------:R-:W0:Y:S08]  /*6110*/  @P1 LDC R3, c[0x0][0x44c] ;  /* 0x00011300ff031b82 */ /* 0x000e300000000800 */
[----:B------:R-:W4:Y:S01]  /*6120*/  @P1 LDC R4, c[0x0][0x450] ;  /* 0x00011400ff041b82 */ /* 0x000f220000000800 */
[----:B-1----:R-:W-:Y:S01]  /*6130*/  ISETP.GE.AND P2, PT, R7, 0x1, PT ;  /* 0x000000010700780c */ /* 0x002fe20003f46270 */
[----:B---3--:R-:W-:-:S04]  /*6140*/  VIADD R0, R10, 0xbf ;  /* 0x000000bf0a007836 */ /* 0x008fc80000000000 */
[----:B0-----:R-:W-:Y:S01]  /*6150*/  @P1 IMAD.HI.U32 R3, R0, R3, RZ ;  /* 0x0000000300031227 */ /* 0x001fe200078e00ff */
[----:B--2---:R-:W-:-:S04]  /*6160*/  IADD3 R5, R5, 0x1, -R8 ;  /* 0x0000000105057810 */ /* 0x004fc80007ffe808 */
[----:B----4-:R-:W-:-:S05]  /*6170*/  @P1 SHF.R.U32.HI R0, RZ, R4, R3 ;  /* 0x00000004ff001219 */ /* 0x010fca0000011603 */
[----:B------:R-:W-:Y:S01]  /*6180*/  IMAD.IADD R5, R5, 0x1, R0 ;  /* 0x0000000105057824 */ /* 0x000fe200078e0200 */
[----:B------:R-:W-:Y:S06]  /*6190*/  @P0 BRA `(.L_x_14450) ;  /* 0x00000000000c0947 */ /* 0x000fec0003800000 */
[----:B------:R-:W0:Y:S01]  /*61a0*/  FENCE.VIEW.ASYNC.G ;  /* 0x00000000000073c6 */ /* 0x000e220000000100 */
[----:B------:R-:W-:Y:S05]  /*61b0*/  WARPSYNC.ALL ;  /* 0x0000000000007948 */ /* 0x000fea0003800000 */
[----:B0-----:R-:W-:Y:S06]  /*61c0*/  BAR.ARV 0xc, 0x200 ;  /* 0x0308000000007b1d */ /* 0x001fec0000002000 */
.L_x_14450:
        /* <DEDUP_REMOVED lines=13> */
.L_x_14453:
[----:B------:R-:W-:-:S13]  /*62a0*/  ISETP.NE.AND P0, PT, R7, 0x1, PT ;  /* 0x000000010700780c */ /* 0x000fda0003f05270 */
[----:B------:R-:W0:Y:S02]  /*62b0*/  @P0 LDC.64 R4, c[0x0][0x9e8] ;  /* 0x00027a00ff040b82 */ /* 0x000e240000000a00 */
[----:B0-----:R-:W-:-:S05]  /*62c0*/  @P0 IMAD.HI.U32 R4, R3, R4, RZ ;  /* 0x0000000403040227 */ /* 0x001fca00078e00ff */
[----:B------:R-:W-:-:S07]  /*62d0*/  @P0 SHF.R.U32.HI R3, RZ, R5, R4 ;  /* 0x00000005ff030219 */ /* 0x000fce0000011604 */
.L_x_14454:
[----:B------:R-:W-:Y:S05]  /*62e0*/  BSYNC B0 ;  /* 0x0000000000007941 */ /* 0x000fea0003800000 */
.L_x_14452:
[----:B------:R-:W-:-:S05]  /*62f0*/  IMAD R3, R3, R7, R7 ;  /* 0x0000000703037224 */ /* 0x000fca00078e0207 */
[----:B------:R-:W-:-:S07]  /*6300*/  VIMNMX R0, R0, R3, PT ;  /* 0x0000000300007248 */ /* 0x000fce0003fe0100 */
.L_x_14451:
[----:B------:R-:W0:Y:S01]  /*6310*/  @P1 LDC R4, c[0x0][0x44c] ;  /* 0x00011300ff041b82 */ /* 0x000e220000000800 */
[----:B------:R-:W-:Y:S01]  /*6320*/  VIADD R0, R0, 0x7f ;  /* 0x0000007f00007836 */ /* 0x000fe20000000000 */
[----:B------:R-:W-:Y:S01]  /*6330*/  ULDC UR4, c[0x0][0x9dc] ;  /* 0x0002770000047ab9 */ /* 0x000fe20000000800 */
[----:B------:R-:W-:-:S03]  /*6340*/  IMAD.MOV.U32 R5, RZ, RZ, R10 ;  /* 0x000000ffff057224 */ /* 0x000fc600078e000a */
[----:B------:R-:W-:Y:S02]  /*6350*/  SHF.R.S32.HI R3, RZ, 0x1f, R0 ;  /* 0x0000001fff037819 */ /* 0x000fe40000011400 */
[----:B------:R-:W1:Y:S02]  /*6360*/  @P1 LDC R9, c[0x0][0x450] ;  /* 0x00011400ff091b82 */ /* 0x000e640000000800 */
[----:B------:R-:W-:-:S04]  /*6370*/  LEA.HI R3, R3, R0, RZ, 0x7 ;  /* 0x0000000003037211 */ /* 0x000fc800078f38ff */
[----:B------:R-:W-:-:S04]  /*6380*/  SHF.R.S32.HI R0, RZ, 0x7, R3 ;  /* 0x00000007ff007819 */ /* 0x000fc80000011403 */
[----:B------:R-:W-:Y:S01]  /*6390*/  VIMNMX R8, R29, R0, PT ;  /* 0x000000001d087248 */ /* 0x000fe20003fe0100 */
[----:B0-----:R-:W-:-:S05]  /*63a0*/  @P1 IMAD.HI.U32 R4, R10, R4, RZ ;  /* 0x000000040a041227 */ /* 0x001fca00078e00ff */
[----:B-1----:R-:W-:-:S04]  /*63b0*/  @P1 SHF.R.U32.HI R5, RZ, R9, R4 ;  /* 0x00000009ff051219 */ /* 0x002fc80000011604 */
[----:B------:R-:W-:-:S05]  /*63c0*/  IADD3 R3, R88, R5, RZ ;  /* 0x0000000558037210 */ /* 0x000fca0007ffe0ff */
        /* <DEDUP_REMOVED lines=12> */
.L_x_14457:
[----:B------:R-:W-:-:S13]  /*6490*/  ISETP.NE.AND P0, PT, R7, 0x1, PT ;  /* 0x000000010700780c */ /* 0x000fda0003f05270 */
[----:B------:R-:W0:Y:S02]  /*64a0*/  @P0 LDC.64 R4, c[0x0][0x9e8] ;  /* 0x00027a00ff040b82 */ /* 0x000e240000000a00 */
[----:B0-----:R-:W-:-:S05]  /*64b0*/  @P0 IMAD.HI.U32 R4, R3, R4, RZ ;  /* 0x0000000403040227 */ /* 0x001fca00078e00ff */
[----:B------:R-:W-:-:S07]  /*64c0*/  @P0 SHF.R.U32.HI R3, RZ, R5, R4 ;  /* 0x00000005ff030219 */ /* 0x000fce0000011604 */
.L_x_14458:
[----:B------:R-:W-:Y:S05]  /*64d0*/  BSYNC B0 ;  /* 0x0000000000007941 */ /* 0x000fea0003800000 */
.L_x_14456:
[----:B------:R-:W-:-:S05]  /*64e0*/  IMAD R3, R3, R7, RZ ;  /* 0x0000000703037224 */ /* 0x000fca00078e02ff */
[----:B------:R-:W-:-:S07]  /*64f0*/  VIMNMX R0, R0, R3, !PT ;  /* 0x0000000300007248 */ /* 0x000fce0007fe0100 */
.L_x_14455:
        /* <DEDUP_REMOVED lines=8> */
[----:B------:R-:W2:Y:S01]  /*6580*/  LDL R4, [R1+0x4c] ;  /* 0x00004c0001047983 */ /* 0x000ea20000100800 */
[----:B------:R-:W-:Y:S01]  /*6590*/  ULDC UR4, c[0x0][0x9f0] ;  /* 0x00027c0000047ab9 */ /* 0x000fe20000000800 */
[----:B--2---:R-:W-:-:S04]  /*65a0*/  ISETP.NE.AND P0, PT, R4, RZ, PT ;  /* 0x000000ff0400720c */ /* 0x004fc80003f05270 */
        /* <DEDUP_REMOVED lines=29> */
.L_x_14460:
[----:B------:R-:W-:Y:S05]  /*6780*/  BSYNC B0 ;  /* 0x0000000000007941 */ /* 0x000fea0003800000 */
.L_x_14459:
[----:B------:R-:W2:Y:S01]  /*6790*/  LDL R0, [R1+0x54] ;  /* 0x0000540001007983 */ /* 0x000ea20000100800 */
        /* <DEDUP_REMOVED lines=18> */
[----:B--2---:R-:W-:Y:S02]  /*68c0*/  IMAD R4, R0, R89, R9 ;  /* 0x0000005900047224 */ /* 0x004fe400078e0209 */
[----:B------:R-:W-:-:S03]  /*68d0*/  IMAD.MOV.U32 R0, RZ, RZ, RZ ;  /* 0x000000ffff007224 */ /* 0x000fc600078e00ff */
[----:B------:R0:W-:Y:S01]  /*68e0*/  STL [R1+0x3c], R4 ;  /* 0x00003c0401007387 */ /* 0x0001e20000100800 */
[----:B------:R-:W-:-:S04]  /*68f0*/  VIADDMNMX R89, R4, R89, R8, PT ;  /* 0x0000005904597246 */ /* 0x000fc80003800108 */
[----:B------:R-:W-:-:S13]  /*6900*/  ISETP.GT.AND P1, PT, R89, R4, PT ;  /* 0x000000045900720c */ /* 0x000fda0003f24270 */
[----:B0-----:R-:W-:Y:S05]  /*6910*/  @!P1 BRA `(.L_x_14461) ;  /* 0x0000011000489947 */ /* 0x001fea0003800000 */
[----:B------:R-:W-:-:S03]  /*6920*/  UMOV UR4, 0xffffffff ;  /* 0xffffffff00047882 */ /* 0x000fc60000000000 */
[----:B------:R-:W-:Y:S05]  /*6930*/  BRA.DIV UR4, `(.L_x_14462) ;  /* 0x000001be04547947 */ /* 0x000fea000b800000 */
[----:B------:R-:W0:Y:S02]  /*6940*/  S2R R0, SR_TID.X ;  /* 0x0000000000007919 */ /* 0x000e240000002100 */
[----:B0-----:R-:W-:-:S05]  /*6950*/  VIADD R3, R0, 0xffffff80 ;  /* 0xffffff8000037836 */ /* 0x001fca0000000000 */
[----:B------:R-:W-:-:S04]  /*6960*/  SHF.R.S32.HI R0, RZ, 0x1f, R3 ;  /* 0x0000001fff007819 */ /* 0x000fc80000011403 */
[----:B------:R-:W-:-:S04]  /*6970*/  LEA.HI R0, R0, R3, RZ, 0x7 ;  /* 0x0000000300007211 */ /* 0x000fc800078f38ff */
[----:B------:R-:W-:-:S06]  /*6980*/  SHF.R.S32.HI R0, RZ, 0x7, R0 ;  /* 0x00000007ff007819 */ /* 0x000fcc0000011400 */
[----:B------:R-:W0:Y:S04]  /*6990*/  SHFL.IDX PT, R0, R0, RZ, 0x1f ;  /* 0x00001fff00007589 */ /* 0x000e2800000e0000 */
[----:B0-----:R1:W-:Y:S02]  /*69a0*/  STL [R1+0x2c], R0 ;  /* 0x00002c0001007387 */ /* 0x0013e40000100800 */
.L_x_14756:
        /* <DEDUP_REMOVED lines=16> */
[----:B0-----:R0:W1:Y:S01]  /*6ab0*/  LDC.64 R14, c[0x4][R0] ;  /* 0x01000000000e7b82 */ /* 0x0010620000000a00 */
[----:B------:R-:W-:Y:S01]  /*6ac0*/  MOV R5, UR5 ;  /* 0x0000000500057c02 */ /* 0x000fe20008000f00 */
        /* <DEDUP_REMOVED lines=10> */
.L_x_14464:
[----:B------:R-:W-:Y:S05]  /*6b70*/  BSYNC B6 ;  /* 0x0000000000067941 */ /* 0x000fea0003800000 */
.L_x_14463:
        /* <DEDUP_REMOVED lines=8> */
[----:B------:R1:W2:Y:S03]  /*6c00*/  SYNCS.PHASECHK.TRANS64.TRYWAIT P0, [R2+URZ+0x16800], R3 ;  /* 0x01680003020075a7 */ /* 0x0002a6000800017f */
[----:B--2---:R-:W-:Y:S05]  /*6c10*/  @!P0 NANOSLEEP.SYNCS 0x989680 ;  /* 0x009896800000895d */ /* 0x004fea0003900000 */
[----:B------:R-:W2:Y:S01]  /*6c20*/  @!P0 SYNCS.PHASECHK.TRANS64 P0, [R2+URZ+0x16800], R3 ;  /* 0x01680003020085a7 */ /* 0x000ea2000800007f */
[----:B------:R-:W-:Y:S04]  /*6c30*/  BSSY B0, `(.L_x_14466) ;  /* 0x0000006000007945 */ /* 0x000fe80003800000 */
[----:B--2---:R-:W-:Y:S05]  /*6c40*/  @P0 BRA `(.L_x_14467) ;  /* 0x0000000000100947 */ /* 0x004fea0003800000 */
.L_x_14468:
[----:B--2---:R2:W3:Y:S02]  /*6c50*/  SYNCS.PHASECHK.TRANS64.TRYWAIT P0, [R2+URZ+0x16800], R3 ;  /* 0x01680003020075a7 */ /* 0x0044e4000800017f */
[----:B---3--:R-:W-:Y:S05]  /*6c60*/  @!P0 NANOSLEEP.SYNCS 0x989680 ;  /* 0x009896800000895d */ /* 0x008fea0003900000 */
[----:B------:R-:W3:Y:S02]  /*6c70*/  @!P0 SYNCS.PHASECHK.TRANS64 P0, [R2+URZ+0x16800], R3 ;  /* 0x01680003020085a7 */ /* 0x000ee4000800007f */
[----:B---3--:R-:W-:Y:S05]  /*6c80*/  @!P0 BRA `(.L_x_14468) ;  /* 0xfffffffc00f08947 */ /* 0x008fea000383ffff */
.L_x_14467:
[----:B------:R-:W-:Y:S05]  /*6c90*/  BSYNC B0 ;  /* 0x0000000000007941 */ /* 0x000fea0003800000 */
.L_x_14466:
[----:B------:R-:W-:Y:S05]  /*6ca0*/  BRA `(.L_x_14469) ;  /* 0x0000002c00bc7947 */ /* 0x000fea0003800000 */
.L_x_14465:
        /* <DEDUP_REMOVED lines=11> */
[----:B------:R-:W-:Y:S01]  /*6d60*/  IMAD.IADD R29, R3, 0x1, R27 ;  /* 0x00000001031d7824 */ /* 0x000fe200078e021b */
[----:B------:R-:W-:Y:S01]  /*6d70*/  IADD3 R31, R5, R25, RZ ;  /* 0x00000019051f7210 */ /* 0x000fe20007ffe0ff */
[----:B------:R-:W-:Y:S06]  /*6d80*/  @!P0 BRA `(.L_x_14471) ;  /* 0x0000000000408947 */ /* 0x000fec0003800000 */
[----:B------:R-:W-:Y:S01]  /*6d90*/  MOV R0, 0x0 ;  /* 0x0000000000007802 */ /* 0x000fe20000000f00 */
[----:B------:R-:W-:Y:S01]  /*6da0*/  ULDC.64 UR4, c[0x4][0x138] ;  /* 0x01004e0000047ab9 */ /* 0x000fe20000000a00 */
[----:B------:R-:W-:Y:S01]  /*6db0*/  ULDC.64 UR6, c[0x4][0x140] ;  /* 0x0100500000067ab9 */ /* 0x000fe20000000a00 */
[----:B------:R-:W-:Y:S01]  /*6dc0*/  IMAD.U32 R4, RZ, RZ, UR4 ;  /* 0x00000004ff047e24 */ /* 0x000fe2000f8e00ff */
[----:B0-----:R0:W1:Y:S01]  /*6dd0*/  LDC.64 R14, c[0x4][R0] ;  /* 0x01000000000e7b82 */ /* 0x0010620000000a00 */
        /* <DEDUP_REMOVED lines=11> */
.L_x_14471:
[----:B------:R-:W-:Y:S05]  /*6e90*/  BSYNC B6 ;  /* 0x0000000000067941 */ /* 0x000fea0003800000 */
.L_x_14470:
[----:B------:R-:W2:Y:S01]  /*6ea0*/  LDL R21, [R1+0x28] ;  /* 0x0000280001157983 */ /* 0x000ea20000100800 */
[----:B------:R-:W-:Y:S01]  /*6eb0*/  ULDC.U8 UR4, c[0x0][0x410] ;  /* 0x0001040000047ab9 */ /* 0x000fe20000000000 */
[----:B------:R-:W-:Y:S01]  /*6ec0*/  BSSY B0, `(.L_x_14472) ;  /* 0x00002c5000007945 */ /* 0x000fe20003800000 */
[----:B------:R-:W-:Y:S01]  /*6ed0*/  ISETP.NE.AND P0, PT, RZ, UR4, PT ;  /* 0x00000004ff007c0c */ /* 0x000fe2000bf05270 */
[----:B------:R-:W1:Y:S02]  /*6ee0*/  S2R R20, SR_TID.X ;  /* 0x0000000000147919 */ /* 0x000e640000002100 */
[----:B-1----:R-:W-:-:S04]  /*6ef0*/  IADD3 R42, R20, -0x80, RZ ;  /* 0xffffff80142a7810 */ /* 0x002fc80007ffe0ff */
[----:B------:R-:W-:-:S04]  /*6f00*/  SHF.R.S32.HI R40, RZ, 0x1f, R42 ;  /* 0x0000001fff287819 */ /* 0x000fc8000001142a */
[----:B------:R-:W-:-:S04]  /*6f10*/  LEA.HI R40, R40, R42, RZ, 0x2 ;  /* 0x0000002a28287211 */ /* 0x000fc800078f10ff */
[----:B------:R-:W-:-:S05]  /*6f20*/  SHF.R.S32.HI R40, RZ, 0x2, R40 ;  /* 0x00000002ff287819 */ /* 0x000fca0000011428 */
[----:B--2---:R-:W-:Y:S01]  /*6f30*/  IMAD.IADD R39, R40, 0x1, R21 ;  /* 0x0000000128277824 */ /* 0x004fe200078e0215 */
[----:B------:R-:W-:Y:S06]  /*6f40*/  @!P0 BRA `(.L_x_14473) ;  /* 0x0000001400a88947 */ /* 0x000fec0003800000 */
[----:B------:R-:W2:Y:S01]  /*6f50*/  LDL R38, [R1+0x18] ;  /* 0x0000180001267983 */ /* 0x000ea20000100800 */
[----:B------:R-:W1:Y:S01]  /*6f60*/  LDC R32, c[0x0][0x448] ;  /* 0x00011200ff207b82 */ /* 0x000e620000000800 */
[----:B------:R-:W-:Y:S01]  /*6f70*/  VIADD R21, R20, 0xffffff80 ;  /* 0xffffff8014157836 */ /* 0x000fe20000000000 */
[----:B------:R-:W-:Y:S01]  /*6f80*/  ULDC.64 UR4, c[0x0][0x3f8] ;  /* 0x0000fe0000047ab9 */ /* 0x000fe20000000a00 */
[----:B------:R-:W-:-:S03]  /*6f90*/  ULDC.64 UR6, c[0x0][0x408] ;  /* 0x0001020000067ab9 */ /* 0x000fc60000000a00 */
[----:B------:R-:W-:Y:S02]  /*6fa0*/  SHF.R.S32.HI R20, RZ, 0x1f, R21 ;  /* 0x0000001fff147819 */ /* 0x000fe40000011415 */
[----:B-1----:R-:W-:Y:S02]  /*6fb0*/  ISETP.NE.AND P0, PT, R32, 0x1, PT ;  /* 0x000000012000780c */ /* 0x002fe40003f05270 */
[----:B------:R-:W-:-:S11]  /*6fc0*/  LEA.HI R20, R20, R21, RZ, 0x2 ;  /* 0x0000001514147211 */ /* 0x000fd600078f10ff */
[----:B------:R-:W1:Y:S01]  /*6fd0*/  @P0 LDC R0, c[0x0][0x44c] ;  /* 0x00011300ff000b82 */ /* 0x000e620000000800 */
[----:B------:R-:W-:-:S07]  /*6fe0*/  LOP3.LUT R20, R20, 0xfffffffc, RZ, 0xc0, !PT ;  /* 0xfffffffc14147812 */ /* 0x000fce00078ec0ff */
[----:B------:R-:W3:Y:S01]  /*6ff0*/  @P0 LDC R5, c[0x0][0x450] ;  /* 0x00011400ff050b82 */ /* 0x000ee20000000800 */
[----:B------:R-:W-:-:S04]  /*7000*/  IMAD.IADD R20, R21, 0x1, -R20 ;  /* 0x0000000115147824 */ /* 0x000fc800078e0a14 */
[----:B------:R-:W-:-:S04]  /*7010*/  IMAD R3, R20, 0x60, R39 ;  /* 0x0000006014037824 */ /* 0x000fc800078e0227 */
[----:B-1----:R-:W-:-:S05]  /*7020*/  @P0 IMAD.HI.U32 R0, R3, R0, RZ ;  /* 0x0000000003000227 */ /* 0x002fca00078e00ff */
[----:B---3--:R-:W-:-:S04]  /*7030*/  @P0 SHF.R.U32.HI R3, RZ, R5, R0 ;  /* 0x00000005ff030219 */ /* 0x008fc80000011600 */
[----:B------:R-:W-:Y:S01]  /*7040*/  SHF.R.S32.HI R0, RZ, 0x1f, R3 ;  /* 0x0000001fff007819 */ /* 0x000fe20000011403 */
[----:B------:R-:W-:Y:S02]  /*7050*/  IMAD.MOV.U32 R8, RZ, RZ, R26 ;  /* 0x000000ffff087224 */ /* 0x000fe400078e001a */
[----:B------:R-:W-:Y:S02]  /*7060*/  IMAD.MOV.U32 R9, RZ, RZ, R29 ;  /* 0x000000ffff097224 */ /* 0x000fe400078e001d */
[C---:B------:R-:W-:Y:S02]  /*7070*/  IMAD R4, R0.reuse, UR4, RZ ;  /* 0x0000000400047c24 */ /* 0x040fe4000f8e02ff */
[----:B------:R-:W-:Y:S02]  /*7080*/  IMAD.MOV.U32 R10, RZ, RZ, R24 ;  /* 0x000000ffff0a7224 */ /* 0x000fe400078e0018 */
[----:B------:R-:W-:Y:S02]  /*7090*/  IMAD.MOV.U32 R11, RZ, RZ, R31 ;  /* 0x000000ffff0b7224 */ /* 0x000fe400078e001f */
[----:B------:R-:W-:-:S02]  /*70a0*/  IMAD R0, R0, UR6, RZ ;  /* 0x0000000600007c24 */ /* 0x000fc4000f8e02ff */
[----:B------:R-:W-:-:S04]  /*70b0*/  IMAD.WIDE.U32 R8, R3, UR4, R8 ;  /* 0x0000000403087c25 */ /* 0x000fc8000f8e0008 */
        /* <DEDUP_REMOVED lines=11> */
[----:B------:R-:W-:Y:S02]  /*7170*/  LEA.HI.X R8, R10, UR7, R3, 0x1, P1 ;  /* 0x000000070a087c11 */ /* 0x000fe400088f0c03 */
[----:B--2---:R-:W-:Y:S01]  /*7180*/  SHF.R.S32.HI R31, RZ, 0x1f, R38 ;  /* 0x0000001fff1f7819 */ /* 0x004fe20000011426 */
[----:B------:R-:W-:Y:S06]  /*7190*/  BRA.DIV UR4, `(.L_x_14474) ;  /* 0x000001b6047c7947 */ /* 0x000fec000b800000 */
[----:B------:R1:W2:Y:S04]  /*71a0*/  SHFL.IDX PT, R3, R6, RZ, 0x1c1f ;  /* 0x001c1fff06037589 */ /* 0x0002a800000e0000 */
[----:B------:R1:W3:Y:S04]  /*71b0*/  SHFL.IDX PT, R0, R4, RZ, 0x1c1f ;  /* 0x001c1fff04007589 */ /* 0x0002e800000e0000 */
[----:B------:R1:W4:Y:S04]  /*71c0*/  SHFL.IDX PT, R5, R8, RZ, 0x1c1f ;  /* 0x001c1fff08057589 */ /* 0x00032800000e0000 */
[----:B0-----:R1:W0:Y:S02]  /*71d0*/  SHFL.IDX PT, R14, R7, RZ, 0x1c1f ;  /* 0x001c1fff070e7589 */ /* 0x00122400000e0000 */
.L_x_14762:
[----:B------:R-:W5:Y:S01]  /*71e0*/  LDL R9, [R1] ;  /* 0x0000000001097983 */ /* 0x000f620000100800 */
[----:B------:R-:W-:Y:S01]  /*71f0*/  BSSY B1, `(.L_x_14475) ;  /* 0x000001e000017945 */ /* 0x000fe20003800000 */
[----:B------:R-:W-:Y:S02]  /*7200*/  CS2R R34, SRZ ;  /* 0x0000000000227805 */ /* 0x000fe4000001ff00 */
[----:B------:R-:W-:Y:S02]  /*7210*/  CS2R R26, SRZ ;  /* 0x00000000001a7805 */ /* 0x000fe4000001ff00 */
[----:B------:R-:W-:Y:S02]  /*7220*/  CS2R R28, SRZ ;  /* 0x00000000001c7805 */ /* 0x000fe4000001ff00 */
[----:B------:R-:W-:Y:S01]  /*7230*/  CS2R R24, SRZ ;  /* 0x0000000000187805 */ /* 0x000fe2000001ff00 */
[----:B-----5:R-:W-:-:S05]  /*7240*/  IMAD R32, R9, R32, RZ ;  /* 0x0000002009207224 */ /* 0x020fca00078e02ff */
[----:B------:R-:W-:-:S13]  /*7250*/  ISETP.GE.AND P0, PT, R39, R32, PT ;  /* 0x000000202700720c */ /* 0x000fda0003f06270 */
[----:B------:R-:W-:Y:S05]  /*7260*/  @P0 BRA `(.L_x_14476) ;  /* 0x0000000000580947 */ /* 0x000fea0003800000 */
[----:B------:R-:W-:Y:S01]  /*7270*/  ULDC UR4, c[0x0][0x3f4] ;  /* 0x0000fd0000047ab9 */ /* 0x000fe20000000800 */
[----:B---3--:R-:W-:Y:S01]  /*7280*/  MOV R10, R0 ;  /* 0x00000000000a7202 */ /* 0x008fe20000000f00 */
[----:B--2---:R-:W-:Y:S01]  /*7290*/  IMAD.MOV.U32 R11, RZ, RZ, R3 ;  /* 0x000000ffff0b7224 */ /* 0x004fe200078e0003 */
[----:B------:R-:W-:Y:S02]  /*72a0*/  ISETP.GE.AND P3, PT, R38, UR4, PT ;  /* 0x0000000426007c0c */ /* 0x000fe4000bf66270 */
[----:B------:R-:W-:Y:S02]  /*72b0*/  CS2R R28, SRZ ;  /* 0x00000000001c7805 */ /* 0x000fe4000001ff00 */
[----:B------:R-:W-:Y:S01]  /*72c0*/  ISETP.GE.AND P2, PT, R152, UR4, PT ;  /* 0x0000000498007c0c */ /* 0x000fe2000bf46270 */
[----:B----4-:R-:W-:-:S08]  /*72d0*/  IMAD.MOV.U32 R15, RZ, RZ, R5 ;  /* 0x000000ffff0f7224 */ /* 0x010fd000078e0005 */
[C---:B------:R-:W-:Y:S01]  /*72e0*/  @!P3 IMAD.SHL.U32 R37, R38.reuse, 0x2, RZ ;  /* 0x000000022625b824 */ /* 0x040fe200078e00ff */
[----:B------:R-:W-:Y:S02]  /*72f0*/  @!P3 SHF.L.U64.HI R26, R38, 0x1, R31 ;  /* 0x00000001261ab819 */ /* 0x000fe4000001021f */
[----:B------:R-:W-:Y:S02]  /*7300*/  CS2R R34, SRZ ;  /* 0x0000000000227805 */ /* 0x000fe4000001ff00 */
[----:B------:R-:W-:Y:S01]  /*7310*/  CS2R R24, SRZ ;  /* 0x0000000000187805 */ /* 0x000fe2000001ff00 */
[----:B------:R-:W-:Y:S01]  /*7320*/  @!P2 IMAD.WIDE R10, R152, 0x2, R10 ;  /* 0x00000002980aa825 */ /* 0x000fe200078e020a */
[-C--:B------:R-:W-:Y:S02]  /*7330*/  @!P3 IADD3 R20, P0, R0, R37.reuse, RZ ;  /* 0x000000250014b210 */ /* 0x080fe40007f1e0ff */
[----:B0-----:R-:W-:Y:S01]  /*7340*/  @!P3 IADD3 R36, P1, R14, R37, RZ ;  /* 0x000000250e24b210 */ /* 0x001fe20007f3e0ff */
[----:B------:R-:W-:Y:S01]  /*7350*/  @!P2 IMAD.WIDE R12, R152, 0x2, R14 ;  /* 0x00000002980ca825 */ /* 0x000fe200078e020e */
[----:B------:R0:W5:Y:S03]  /*7360*/  @!P2 LD.E.64 R28, desc[UR42][R10.64] ;  /* 0x0000002a0a1ca980 */ /* 0x000166000c101b00 */
[--C-:B------:R-:W-:Y:S01]  /*7370*/  @!P3 IMAD.X R21, R3, 0x1, R26.reuse, P0 ;  /* 0x000000010315b824 */ /* 0x100fe200000e061a */
[----:B------:R0:W5:Y:S01]  /*7380*/  @!P2 LD.E.64 R34, desc[UR42][R12.64] ;  /* 0x0000002a0c22a980 */ /* 0x000162000c101b00 */
[----:B------:R-:W-:Y:S01]  /*7390*/  @!P3 IMAD.X R37, R5, 0x1, R26, P1 ;  /* 0x000000010525b824 */ /* 0x000fe200008e061a */
[----:B------:R-:W-:-:S02]  /*73a0*/  CS2R R26, SRZ ;  /* 0x00000000001a7805 */ /* 0x000fc4000001ff00 */
[----:B------:R0:W5:Y:S04]  /*73b0*/  @!P3 LD.E.64 R24, desc[UR42][R20.64] ;  /* 0x0000002a1418b980 */ /* 0x000168000c101b00 */
[----:B------:R0:W5:Y:S02]  /*73c0*/  @!P3 LD.E.64 R26, desc[UR42][R36.64] ;  /* 0x0000002a241ab980 */ /* 0x000164000c101b00 */
.L_x_14476:
[----:B------:R-:W-:Y:S05]  /*73d0*/  BSYNC B1 ;  /* 0x0000000000017941 */ /* 0x000fea0003800000 */
.L_x_14475:
[----:B--2--5:R-:W-:Y:S01]  /*73e0*/  IMAD.MOV.U32 R3, RZ, RZ, R35 ;  /* 0x000000ffff037224 */ /* 0x024fe200078e0023 */
[----:B------:R-:W-:Y:S01]  /*73f0*/  UMOV UR4, 0xffffffff ;  /* 0xffffffff00047882 */ /* 0x000fe20000000000 */
[----:B----4-:R-:W-:Y:S01]  /*7400*/  IMAD.MOV.U32 R5, RZ, RZ, R26 ;  /* 0x000000ffff057224 */ /* 0x010fe200078e001a */
[----:B0-----:R-:W-:Y:S01]  /*7410*/  CS2R R20, SRZ ;  /* 0x0000000000147805 */ /* 0x001fe2000001ff00 */
[----:B------:R-:W-:Y:S02]  /*7420*/  IMAD.MOV.U32 R9, RZ, RZ, R27 ;  /* 0x000000ffff097224 */ /* 0x000fe400078e001b */
[----:B---3--:R-:W-:Y:S01]  /*7430*/  IMAD.MOV.U32 R0, RZ, RZ, R34 ;  /* 0x000000ffff007224 */ /* 0x008fe200078e0022 */
[----:B------:R-:W-:Y:S01]  /*7440*/  PRMT R47, R3, 0x5410, R5 ;  /* 0x00005410032f7816 */ /* 0x000fe20000000005 */
        /* <DEDUP_REMOVED lines=12> */
[----:B------:R0:W4:Y:S04]  /*7510*/  SHFL.IDX PT, R5, R8, 0x1, 0x1c1f ;  /* 0x003c1f0008057f89 */ /* 0x00012800000e0000 */
[----:B------:R0:W0:Y:S02]  /*7520*/  SHFL.IDX PT, R14, R7, 0x1, 0x1c1f ;  /* 0x003c1f00070e7f89 */ /* 0x00002400000e0000 */
.L_x_14768:
[----:B------:R-:W-:Y:S01]  /*7530*/  VIADD R39, R39, 0x60 ;  /* 0x0000006027277836 */ /* 0x000fe20000000000 */
[----:B------:R-:W-:Y:S01]  /*7540*/  BSSY B1, `(.L_x_14478) ;  /* 0x000001c000017945 */ /* 0x000fe20003800000 */
[----:B01----:R-:W-:Y:S02]  /*7550*/  CS2R R8, SRZ ;  /* 0x0000000000087805 */ /* 0x003fe4000001ff00 */
[----:B------:R-:W-:Y:S02]  /*7560*/  CS2R R12, SRZ ;  /* 0x00000000000c7805 */ /* 0x000fe4000001ff00 */
[----:B------:R-:W-:Y:S02]  /*7570*/  CS2R R10, SRZ ;  /* 0x00000000000a7805 */ /* 0x000fe4000001ff00 */
[----:B------:R-:W-:-:S13]  /*7580*/  ISETP.GE.AND P0, PT, R39, R32, PT ;  /* 0x000000202700720c */ /* 0x000fda0003f06270 */
[----:B------:R-:W-:Y:S05]  /*7590*/  @P0 BRA `(.L_x_14479) ;  /* 0x0000000000580947 */ /* 0x000fea0003800000 */
[----:B------:R-:W-:Y:S01]  /*75a0*/  ULDC UR4, c[0x0][0x3f4] ;  /* 0x0000fd0000047ab9 */ /* 0x000fe20000000800 */
[----:B---3--:R-:W-:Y:S01]  /*75b0*/  IMAD.MOV.U32 R6, RZ, RZ, R0 ;  /* 0x000000ffff067224 */ /* 0x008fe200078e0000 */
[----:B------:R-:W-:Y:S01]  /*75c0*/  ISETP.GE.AND P3, PT, R38, UR4, PT ;  /* 0x0000000426007c0c */ /* 0x000fe2000bf66270 */
[----:B--2---:R-:W-:Y:S01]  /*75d0*/  IMAD.MOV.U32 R7, RZ, RZ, R3 ;  /* 0x000000ffff077224 */ /* 0x004fe200078e0003 */
[----:B------:R-:W-:Y:S01]  /*75e0*/  ISETP.GE.AND P2, PT, R152, UR4, PT ;  /* 0x0000000498007c0c */ /* 0x000fe2000bf46270 */
[----:B----4-:R-:W-:Y:S01]  /*75f0*/  IMAD.MOV.U32 R15, RZ, RZ, R5 ;  /* 0x000000ffff0f7224 */ /* 0x010fe200078e0005 */
[----:B------:R-:W-:-:S09]  /*7600*/  CS2R R12, SRZ ;  /* 0x00000000000c7805 */ /* 0x000fd2000001ff00 */
[C---:B------:R-:W-:Y:S01]  /*7610*/  @!P3 IMAD.SHL.U32 R9, R38.reuse, 0x2, RZ ;  /* 0x000000022609b824 */ /* 0x040fe200078e00ff */
[----:B------:R-:W-:Y:S02]  /*7620*/  @!P3 SHF.L.U64.HI R8, R38, 0x1, R31 ;  /* 0x000000012608b819 */ /* 0x000fe4000001021f */
[----:B------:R-:W-:Y:S02]  /*7630*/  CS2R R20, SRZ ;  /* 0x0000000000147805 */ /* 0x000fe4000001ff00 */
[----:B------:R-:W-:Y:S01]  /*7640*/  CS2R R10, SRZ ;  /* 0x00000000000a7805 */ /* 0x000fe2000001ff00 */
[----:B------:R-:W-:Y:S01]  /*7650*/  @!P2 IMAD.WIDE R6, R152, 0x2, R6 ;  /* 0x000000029806a825 */ /* 0x000fe200078e0206 */
[-C--:B------:R-:W-:Y:S02]  /*7660*/  @!P3 IADD3 R38, P0, R0, R9.reuse, RZ ;  /* 0x000000090026b210 */ /* 0x080fe40007f1e0ff */
[----:B------:R-:W-:Y:S01]  /*7670*/  @!P3 IADD3 R4, P1, R14, R9, RZ ;  /* 0x000000090e04b210 */ /* 0x000fe20007f3e0ff */
[----:B------:R-:W-:Y:S01]  /*7680*/  @!P2 IMAD.WIDE R14, R152, 0x2, R14 ;  /* 0x00000002980ea825 */ /* 0x000fe200078e020e */
[----:B------:R0:W5:Y:S02]  /*7690*/  @!P2 LD.E.64 R12, desc[UR42][R6.64] ;  /* 0x0000002a060ca980 */ /* 0x000164000c101b00 */
[----:B------:R-:W-:Y:S01]  /*76a0*/  @!P3 IADD3.X R5, R5, R8, RZ, P1, !PT ;  /* 0x000000080505b210 */ /* 0x000fe20000ffe4ff */
[----:B------:R-:W-:Y:S01]  /*76b0*/  @!P3 IMAD.X R39, R3, 0x1, R8, P0 ;  /* 0x000000010327b824 */ /* 0x000fe200000e0608 */
[----:B------:R-:W-:Y:S01]  /*76c0*/  CS2R R8, SRZ ;  /* 0x0000000000087805 */ /* 0x000fe2000001ff00 */
[----:B------:R0:W5:Y:S04]  /*76d0*/  @!P2 LD.E.64 R20, desc[UR42][R14.64] ;  /* 0x0000002a0e14a980 */ /* 0x000168000c101b00 */
[----:B------:R0:W5:Y:S04]  /*76e0*/  @!P3 LD.E.64 R10, desc[UR42][R38.64] ;  /* 0x0000002a260ab980 */ /* 0x000168000c101b00 */
[----:B------:R0:W5:Y:S02]  /*76f0*/  @!P3 LD.E.64 R8, desc[UR42][R4.64] ;  /* 0x0000002a0408b980 */ /* 0x000164000c101b00 */
.L_x_14479:
[----:B------:R-:W-:Y:S05]  /*7700*/  BSYNC B1 ;  /* 0x0000000000017941 */ /* 0x000fea0003800000 */
.L_x_14478:
[----:B0-----:R-:W3:Y:S01]  /*7710*/  LDL R39, [R1+0x44] ;  /* 0x0000440001277983 */ /* 0x001ee20000100800 */
[----:B------:R-:W-:Y:S01]  /*7720*/  ULEA.HI UR4, UR36, UR36, URZ, 0x1 ;  /* 0x0000002424047291 */ /* 0x000fe2000f8f083f */
[----:B------:R-:W-:Y:S01]  /*7730*/  SHF.R.S32.HI R38, RZ, 0x1f, R42 ;  /* 0x0000001fff267819 */ /* 0x000fe2000001142a */
[----:B-----5:R-:W-:Y:S01]  /*7740*/  IMAD.MOV.U32 R4, RZ, RZ, R20 ;  /* 0x000000ffff047224 */ /* 0x020fe200078e0014 */
[----:B------:R-:W-:Y:S01]  /*7750*/  BSSY B1, `(.L_x_14480) ;  /* 0x0000023000017945 */ /* 0x000fe20003800000 */
[----:B------:R-:W-:Y:S01]  /*7760*/  ULOP3.LUT UR4, UR4, 0xfffffffe, URZ, 0xc0, !UPT ;  /* 0xfffffffe04047892 */ /* 0x000fe2000f8ec03f */
[----:B------:R-:W-:Y:S01]  /*7770*/  LEA.HI R38, R38, R42, RZ, 0x5 ;  /* 0x0000002a26267211 */ /* 0x000fe200078f28ff */
[----:B------:R-:W-:Y:S01]  /*7780*/  IMAD R31, R33, -0xc0, R32 ;  /* 0xffffff40211f7824 */ /* 0x000fe200078e0220 */
[----:B------:R-:W-:Y:S01]  /*7790*/  PRMT R33, R4, 0x7610, R33 ;  /* 0x0000761004217816 */ /* 0x000fe20000000021 */
[----:B------:R-:W-:Y:S01]  /*77a0*/  UIADD3 UR4, UR36, -UR4, URZ ;  /* 0x8000000424047290 */ /* 0x000fe2000fffe03f */
[----:B------:R-:W-:Y:S01]  /*77b0*/  SHF.R.S32.HI R38, RZ, 0x5, R38 ;  /* 0x00000005ff267819 */ /* 0x000fe20000011426 */
[----:B------:R-:W-:Y:S01]  /*77c0*/  IMAD.MOV.U32 R4, RZ, RZ, R8 ;  /* 0x000000ffff047224 */ /* 0x000fe200078e0008 */
[----:B------:R-:W-:Y:S01]  /*77d0*/  VIMNMX R31, R31, 0xc0, PT ;  /* 0x000000c01f1f7848 */ /* 0x000fe20003fe0100 */
[----:B------:R-:W-:-:S02]  /*77e0*/  IMAD.MOV.U32 R6, RZ, RZ, R9 ;  /* 0x000000ffff067224 */ /* 0x000fc400078e0009 */
[----:B----4-:R-:W-:Y:S01]  /*77f0*/  IMAD.U32 R5, RZ, RZ, UR4 ;  /* 0x00000004ff057e24 */ /* 0x010fe2000f8e00ff */
[----:B------:R-:W-:Y:S01]  /*7800*/  ISETP.GE.AND P1, PT, R40, R31, PT ;  /* 0x0000001f2800720c */ /* 0x000fe20003f26270 */
[----:B------:R-:W-:Y:S01]  /*7810*/  IMAD.MOV.U32 R7, RZ, RZ, R12 ;  /* 0x000000ffff077224 */ /* 0x000fe200078e000c */
[----:B------:R-:W-:Y:S01]  /*7820*/  PRMT R14, R4, 0x5410, R6 ;  /* 0x00005410040e7816 */ /* 0x000fe20000000006 */
[----:B------:R-:W-:Y:S01]  /*7830*/  IMAD.MOV.U32 R6, RZ, RZ, R11 ;  /* 0x000000ffff067224 */ /* 0x000fe200078e000b */
[----:B------:R-:W-:Y:S02]  /*7840*/  SHF.L.U32 R5, R5, 0x1f, RZ ;  /* 0x0000001f05057819 */ /* 0x000fe400000006ff */
[----:B------:R-:W-:Y:S02]  /*7850*/  MOV R4, R10 ;  /* 0x0000000a00047202 */ /* 0x000fe40000000f00 */
[----:B------:R-:W0:Y:S01]  /*7860*/  SYNCS.PHASECHK.TRANS64.TRYWAIT P0, [R2+URZ+0x16800], R5 ;  /* 0x01680005020075a7 */ /* 0x000e22000800017f */
[----:B------:R-:W-:-:S02]  /*7870*/  PRMT R33, R33, 0x5410, R7 ;  /* 0x0000541021217816 */ /* 0x000fc40000000007 */
[----:B------:R-:W-:Y:S01]  /*7880*/  PRMT R15, R4, 0x7610, R15 ;  /* 0x00007610040f7816 */ /* 0x000fe2000000000f */
[C---:B---3--:R-:W-:Y:S01]  /*7890*/  IMAD.SHL.U32 R0, R39.reuse, 0x40, RZ ;  /* 0x0000004027007824 */ /* 0x048fe200078e00ff */
[----:B------:R-:W-:-:S04]  /*78a0*/  LOP3.LUT P2, RZ, R39, 0x4, RZ, 0xc0, !PT ;  /* 0x0000000427ff7812 */ /* 0x000fc8000784c0ff */
[----:B--2---:R-:W-:-:S04]  /*78b0*/  LOP3.LUT R3, R0, 0x1c0, RZ, 0xc0, !PT ;  /* 0x000001c000037812 */ /* 0x004fc800078ec0ff */
[----:B------:R-:W-:Y:S02]  /*78c0*/  LOP3.LUT R0, R3, 0x18, R16, 0xf8, !PT ;  /* 0x0000001803007812 */ /* 0x000fe400078ef810 */
[----:B------:R-:W-:-:S04]  /*78d0*/  SHF.R.U32.HI R3, RZ, 0x3, R3 ;  /* 0x00000003ff037819 */ /* 0x000fc80000011603 */
[----:B------:R-:W-:Y:S01]  /*78e0*/  LOP3.LUT R0, R0, R3, RZ, 0x3c, !PT ;  /* 0x0000000300007212 */ /* 0x000fe200078e3cff */
[----:B------:R-:W-:-:S05]  /*78f0*/  IMAD.MOV.U32 R3, RZ, RZ, R21 ;  /* 0x000000ffff037224 */ /* 0x000fca00078e0015 */
[----:B------:R-:W-:Y:S01]  /*7900*/  PRMT R32, R3, 0x7610, R32 ;  /* 0x0000761003207816 */ /* 0x000fe20000000020 */
[----:B------:R-:W-:Y:S02]  /*7910*/  IMAD R3, R38, 0x200, R0 ;  /* 0x0000020026037824 */ /* 0x000fe400078e0200 */
[----:B------:R-:W-:Y:S02]  /*7920*/  IMAD.MOV.U32 R0, RZ, RZ, R13 ;  /* 0x000000ffff007224 */ /* 0x000fe400078e000d */
[----:B------:R-:W-:-:S03]  /*7930*/  IMAD R3, R3, 0x2, R2 ;  /* 0x0000000203037824 */ /* 0x000fc600078e0202 */
[----:B------:R-:W-:Y:S01]  /*7940*/  PRMT R32, R32, 0x5410, R0 ;  /* 0x0000541020207816 */ /* 0x000fe20000000000 */
[C---:B------:R-:W-:Y:S02]  /*7950*/  VIADD R4, R3.reuse, 0x8400 ;  /* 0x0000840003047836 */ /* 0x040fe40000000000 */
[----:B------:R-:W-:Y:S01]  /*7960*/  VIADD R0, R3, 0x8440 ;  /* 0x0000844003007836 */ /* 0x000fe20000000000 */
[----:B0-----:R-:W-:Y:S06]  /*7970*/  @!P0 BRA `(.L_x_14481) ;  /* 0x000001b000648947 */ /* 0x001fec0003800000 */
.L_x_14769:
[----:B------:R-:W-:Y:S05]  /*7980*/  BSYNC B1 ;  /* 0x0000000000017941 */ /* 0x000fea0003800000 */
.L_x_14480:
[----:B------:R-:W-:Y:S01]  /*7990*/  BSSY B1, `(.L_x_14482) ;  /* 0x0000060000017945 */ /* 0x000fe20003800000 */
[----:B------:R-:W-:Y:S01]  /*79a0*/  PRMT R15, R15, 0x5410, R6 ;  /* 0x000054100f0f7816 */ /* 0x000fe20000000006 */
[----:B------:R-:W-:Y:S02]  /*79b0*/  @P2 VIADD R0, R4, 0xffffffc0 ;  /* 0xffffffc004002836 */ /* 0x000fe40000000000 */
[----:B------:R-:W-:Y:S05]  /*79c0*/  @P1 BRA `(.L_x_14483) ;  /* 0x0000000400701947 */ /* 0x000fea0003800000 */
[----:B------:R-:W2:Y:S01]  /*79d0*/  LDL R7, [R1+0x18] ;  /* 0x0000180001077983 */ /* 0x000ea20000100800 */
[----:B0-----:R-:W0:Y:S01]  /*79e0*/  LDC R5, c[0x0][0x3f4] ;  /* 0x0000fd00ff057b82 */ /* 0x001e220000000800 */
[----:B------:R-:W-:Y:S01]  /*79f0*/  BSSY B2, `(.L_x_14484) ;  /* 0x000002e000027945 */ /* 0x000fe20003800000 */
[-C--:B0-----:R-:W-:Y:S02]  /*7a00*/  ISETP.GE.AND P0, PT, R152, R5.reuse, PT ;  /* 0x000000059800720c */ /* 0x081fe40003f06270 */
[----:B--2---:R-:W-:-:S11]  /*7a10*/  ISETP.GE.AND P1, PT, R7, R5, PT ;  /* 0x000000050700720c */ /* 0x004fd60003f26270 */
[----:B------:R-:W-:Y:S05]  /*7a20*/  @P0 BRA `(.L_x_14485) ;  /* 0x0000000000a80947 */ /* 0x000fea0003800000 */
[----:B------:R-:W0:Y:S01]  /*7a30*/  LDS.128 R4, [R3+0x8400] ;  /* 0x0084000003047984 */ /* 0x000e220000000c00 */
        /* <DEDUP_REMOVED lines=13> */
[----:B------:R-:W-:Y:S01]  /*7b10*/  FMUL.FTZ R35, R35, R38 ;  /* 0x0000002623237220 */ /* 0x000fe20000410000 */
[--C-:B------:R-:W-:Y:S02]  /*7b20*/  HADD2.F32 R28, -RZ, R6.reuse.H0_H0 ;  /* 0x20000006ff1c7230 */ /* 0x100fe40000004100 */
[----:B------:R-:W-:Y:S01]  /*7b30*/  FMUL.FTZ R42, R4, R39 ;  /* 0x00000027042a7220 */ /* 0x000fe20000410000 */
[----:B------:R-:W-:-:S02]  /*7b40*/  HADD2.F32 R29, -RZ, R6.H1_H1 ;  /* 0x30000006ff1d7230 */ /* 0x000fc40000004100 */
[C---:B------:R-:W-:Y:S01]  /*7b50*/  FFMA.FTZ R43, R34.reuse, R38, -R41 ;  /* 0x00000026222b7223 */ /* 0x040fe20000010829 */
[--C-:B------:R-:W-:Y:S02]  /*7b60*/  HADD2.F32 R6, -RZ, R5.reuse.H0_H0 ;  /* 0x20000005ff067230 */ /* 0x100fe40000004100 */
[----:B------:R-:W-:Y:S01]  /*7b70*/  FFMA.FTZ R44, R34, R40, R35 ;  /* 0x00000028222c7223 */ /* 0x000fe20000010023 */
[-C--:B------:R-:W-:Y:S01]  /*7b80*/  FMUL.FTZ R38, R4, R37.reuse ;  /* 0x0000002504267220 */ /* 0x080fe20000410000 */
[C---:B------:R-:W-:Y:S01]  /*7b90*/  FFMA.FTZ R42, R7.reuse, R37, -R42 ;  /* 0x00000025072a7223 */ /* 0x040fe2000001082a */
[----:B------:R-:W-:Y:S02]  /*7ba0*/  HADD2.F32 R5, -RZ, R5.H1_H1 ;  /* 0x30000005ff057230 */ /* 0x000fe40000004100 */
[----:B------:R-:W-:Y:S02]  /*7bb0*/  HADD2.F32 R37, -RZ, R47.H0_H0 ;  /* 0x2000002fff257230 */ /* 0x000fe40000004100 */
[----:B------:R-:W-:Y:S01]  /*7bc0*/  FFMA.FTZ R39, R7, R39, R38 ;  /* 0x0000002707277223 */ /* 0x000fe20000010026 */
[----:B------:R-:W-:-:S02]  /*7bd0*/  HADD2.F32 R34, -RZ, R48.H0_H0 ;  /* 0x20000030ff227230 */ /* 0x000fc40000004100 */
        /* <DEDUP_REMOVED lines=15> */
.L_x_14485:
[----:B------:R-:W-:Y:S05]  /*7cd0*/  BSYNC B2 ;  /* 0x0000000000027941 */ /* 0x000fea0003800000 */
.L_x_14484:
[----:B------:R-:W-:Y:S05]  /*7ce0*/  @P1 BRA `(.L_x_14483) ;  /* 0x0000000000a81947 */ /* 0x000fea0003800000 */
[----:B0-----:R-:W0:Y:S01]  /*7cf0*/  LDS.128 R4, [R0] ;  /* 0x0000000000047984 */ /* 0x001e220000000c00 */
[----:B------:R-:W-:Y:S01]  /*7d00*/  SHF.R.U32.HI R29, RZ, 0x10, R25 ;  /* 0x00000010ff1d7819 */ /* 0x000fe20000011619 */
[----:B------:R-:W-:Y:S01]  /*7d10*/  HADD2.F32 R28, -RZ, R48.H1_H1 ;  /* 0x30000030ff1c7230 */ /* 0x000fe20000004100 */
[--C-:B------:R-:W-:Y:S01]  /*7d20*/  SHF.R.U32.HI R35, RZ, 0x10, R27.reuse ;  /* 0x00000010ff237819 */ /* 0x100fe2000001161b */
        /* <DEDUP_REMOVED lines=38> */
.L_x_14483:
[----:B------:R-:W-:Y:S05]  /*7f90*/  BSYNC B1 ;  /* 0x0000000000017941 */ /* 0x000fea0003800000 */
.L_x_14482:
[----:B01----:R-:W0:Y:S02]  /*7fa0*/  S2R R4, SR_TID.X ;  /* 0x0000000000047919 */ /* 0x003e240000002100 */
[----:B0-----:R-:W-:-:S05]  /*7fb0*/  VIADD R5, R4, 0xffffff80 ;  /* 0xffffff8004057836 */ /* 0x001fca0000000000 */
[----:B------:R-:W-:-:S04]  /*7fc0*/  SHF.R.S32.HI R4, RZ, 0x1f, R5 ;  /* 0x0000001fff047819 */ /* 0x000fc80000011405 */
[----:B------:R-:W-:-:S04]  /*7fd0*/  LEA.HI R4, R4, R5, RZ, 0x2 ;  /* 0x0000000504047211 */ /* 0x000fc800078f10ff */
[----:B------:R-:W-:-:S05]  /*7fe0*/  SHF.R.S32.HI R4, RZ, 0x2, R4 ;  /* 0x00000002ff047819 */ /* 0x000fca0000011404 */
[----:B------:R-:W-:-:S05]  /*7ff0*/  VIADD R4, R4, 0x60 ;  /* 0x0000006004047836 */ /* 0x000fca0000000000 */
[----:B------:R-:W-:-:S13]  /*8000*/  ISETP.GE.AND P0, PT, R4, R31, PT ;  /* 0x0000001f0400720c */ /* 0x000fda0003f06270 */
[----:B------:R-:W-:Y:S05]  /*8010*/  @P0 BRA `(.L_x_14486) ;  /* 0x0000001800bc0947 */ /* 0x000fea0003800000 */
[----:B------:R-:W2:Y:S01]  /*8020*/  LDL R4, [R1+0x18] ;  /* 0x0000180001047983 */ /* 0x000ea20000100800 */
[----:B------:R-:W0:Y:S01]  /*8030*/  LDC R5, c[0x0][0x3f4] ;  /* 0x0000fd00ff057b82 */ /* 0x000e220000000800 */
[----:B------:R-:W-:Y:S01]  /*8040*/  BSSY B1, `(.L_x_14487) ;  /* 0x000002e000017945 */ /* 0x000fe20003800000 */
[-C--:B0-----:R-:W-:Y:S02]  /*8050*/  ISETP.GE.AND P0, PT, R152, R5.reuse, PT ;  /* 0x000000059800720c */ /* 0x081fe40003f06270 */
[----:B--2---:R-:W-:-:S11]  /*8060*/  ISETP.GE.AND P1, PT, R4, R5, PT ;  /* 0x000000050400720c */ /* 0x004fd60003f26270 */
        /* <DEDUP_REMOVED lines=43> */
.L_x_14488:
[----:B------:R-:W-:Y:S05]  /*8320*/  BSYNC B1 ;  /* 0x0000000000017941 */ /* 0x000fea0003800000 */
.L_x_14487:
        /* <DEDUP_REMOVED lines=44> */
.L_x_14473:
[----:B------:R-:W1:Y:S01]  /*85f0*/  S2R R0, SR_TID.X ;  /* 0x0000000000007919 */ /* 0x000e620000002100 */
[----:B------:R-:W2:Y:S01]  /*8600*/  LDC R32, c[0x0][0x448] ;  /* 0x00011200ff207b82 */ /* 0x000ea20000000800 */
[----:B------:R-:W-:Y:S01]  /*8610*/  ULDC.64 UR4, c[0x0][0x3f8] ;  /* 0x0000fe0000047ab9 */ /* 0x000fe20000000a00 */
[----:B------:R-:W-:Y:S01]  /*8620*/  MOV R4, R26 ;  /* 0x0000001a00047202 */ /* 0x000fe20000000f00 */
[----:B------:R-:W-:Y:S01]  /*8630*/  ULDC.64 UR6, c[0x0][0x408] ;  /* 0x0001020000067ab9 */ /* 0x000fe20000000a00 */
[----:B------:R-:W-:Y:S02]  /*8640*/  IMAD.MOV.U32 R6, RZ, RZ, R24 ;  /* 0x000000ffff067224 */ /* 0x000fe400078e0018 */
[----:B------:R-:W-:Y:S01]  /*8650*/  IMAD.MOV.U32 R7, RZ, RZ, R31 ;  /* 0x000000ffff077224 */ /* 0x000fe200078e001f */
[----:B--2---:R-:W-:Y:S01]  /*8660*/  ISETP.NE.AND P0, PT, R32, 0x1, PT ;  /* 0x000000012000780c */ /* 0x004fe20003f05270 */
[----:B-1----:R-:W-:-:S05]  /*8670*/  VIADD R0, R0, 0xffffff80 ;  /* 0xffffff8000007836 */ /* 0x002fca0000000000 */
[----:B------:R-:W-:-:S07]  /*8680*/  SHF.R.S32.HI R3, RZ, 0x1f, R0 ;  /* 0x0000001fff037819 */ /* 0x000fce0000011400 */
[----:B------:R-:W1:Y:S01]  /*8690*/  @P0 LDC R5, c[0x0][0x450] ;  /* 0x00011400ff050b82 */ /* 0x000e620000000800 */
[----:B------:R-:W-:-:S04]  /*86a0*/  LEA.HI R3, R3, R0, RZ, 0x2 ;  /* 0x0000000003037211 */ /* 0x000fc800078f10ff */
[----:B------:R-:W-:-:S05]  /*86b0*/  LOP3.LUT R3, R3, 0xfffffffc, RZ, 0xc0, !PT ;  /* 0xfffffffc03037812 */ /* 0x000fca00078ec0ff */
[----:B------:R-:W-:Y:S02]  /*86c0*/  IMAD.IADD R3, R0, 0x1, -R3 ;  /* 0x0000000100037824 */ /* 0x000fe400078e0a03 */
[----:B------:R-:W2:Y:S02]  /*86d0*/  @P0 LDC R0, c[0x0][0x44c] ;  /* 0x00011300ff000b82 */ /* 0x000ea40000000800 */
[----:B------:R-:W-:-:S04]  /*86e0*/  IMAD R3, R3, 0x60, R39 ;  /* 0x0000006003037824 */ /* 0x000fc800078e0227 */
[----:B--2---:R-:W-:-:S05]  /*86f0*/  @P0 IMAD.HI.U32 R0, R3, R0, RZ ;  /* 0x0000000003000227 */ /* 0x004fca00078e00ff */
        /* <DEDUP_REMOVED lines=19> */
[----:B------:R-:W2:Y:S01]  /*8830*/  LDL R6, [R1] ;  /* 0x0000000001067983 */ /* 0x000ea20000100800 */
[----:B------:R-:W1:Y:S03]  /*8840*/  LDC R41, c[0x0][0x3f4] ;  /* 0x0000fd00ff297b82 */ /* 0x000e660000000800 */
[----:B------:R-:W3:Y:S04]  /*8850*/  SHFL.IDX PT, R3, R25, RZ, 0x1c1f ;  /* 0x001c1fff19037589 */ /* 0x000ee800000e0000 */
[----:B------:R-:W4:Y:S04]  /*8860*/  SHFL.IDX PT, R0, R26, RZ, 0x1c1f ;  /* 0x001c1fff1a007589 */ /* 0x000f2800000e0000 */
[----:B0-----:R-:W0:Y:S04]  /*8870*/  SHFL.IDX PT, R14, R27, RZ, 0x1c1f ;  /* 0x001c1fff1b0e7589 */ /* 0x001e2800000e0000 */
[----:B------:R-:W5:Y:S01]  /*8880*/  SHFL.IDX PT, R4, R24, RZ, 0x1c1f ;  /* 0x001c1fff18047589 */ /* 0x000f6200000e0000 */
[----:B-1----:R-:W-:Y:S01]  /*8890*/  ISETP.GE.AND P0, PT, R16, R41, PT ;  /* 0x000000291000720c */ /* 0x002fe20003f06270 */
[----:B--2---:R-:W-:-:S05]  /*88a0*/  IMAD R32, R6, R32, RZ ;  /* 0x0000002006207224 */ /* 0x004fca00078e02ff */
[----:B------:R-:W-:-:S13]  /*88b0*/  ISETP.GE.OR P1, PT, R39, R32, P0 ;  /* 0x000000202700720c */ /* 0x000fda0000726670 */
[C---:B------:R-:W-:Y:S01]  /*88c0*/  @!P1 IMAD.SHL.U32 R5, R16.reuse, 0x2, RZ ;  /* 0x0000000210059824 */ /* 0x040fe200078e00ff */
[----:B------:R-:W-:-:S04]  /*88d0*/  @!P1 SHF.L.U64.HI R21, R16, 0x1, R17 ;  /* 0x0000000110159819 */ /* 0x000fc80000010211 */
[----:B---3--:R-:W-:-:S05]  /*88e0*/  @!P1 IADD3 R6, P2, R3, R5, RZ ;  /* 0x0000000503069210 */ /* 0x008fca0007f5e0ff */
[----:B----4-:R-:W-:-:S05]  /*88f0*/  @!P1 IMAD.X R7, R0, 0x1, R21, P2 ;  /* 0x0000000100079824 */ /* 0x010fca00010e0615 */
[----:B------:R-:W2:Y:S01]  /*8900*/  @!P1 LD.E.128 R8, desc[UR42][R6.64] ;  /* 0x0000002a06089980 */ /* 0x000ea2000c101d00 */
[----:B0-----:R-:W-:-:S05]  /*8910*/  @!P1 IADD3 R14, P2, R14, R5, RZ ;  /* 0x000000050e0e9210 */ /* 0x001fca0007f5e0ff */
[----:B-----5:R-:W-:-:S04]  /*8920*/  @!P1 IMAD.X R3, R4, 0x1, R21, P2 ;  /* 0x0000000104039824 */ /* 0x020fc800010e0615 */
[----:B------:R-:W-:-:S05]  /*8930*/  @!P1 IMAD.MOV.U32 R15, RZ, RZ, R3 ;  /* 0x000000ffff0f9224 */ /* 0x000fca00078e0003 */
[----:B------:R0:W3:Y:S01]  /*8940*/  @!P1 LD.E.128 R4, desc[UR42][R14.64] ;  /* 0x0000002a0e049980 */ /* 0x0000e2000c101d00 */
[----:B------:R-:W-:Y:S02]  /*8950*/  CS2R R34, SRZ ;  /* 0x0000000000227805 */ /* 0x000fe4000001ff00 */
[----:B------:R-:W-:Y:S02]  /*8960*/  CS2R R20, SRZ ;  /* 0x0000000000147805 */ /* 0x000fe4000001ff00 */
[----:B------:R-:W-:Y:S01]  /*8970*/  CS2R R28, SRZ ;  /* 0x00000000001c7805 */ /* 0x000fe2000001ff00 */
[----:B------:R-:W1:Y:S01]  /*8980*/  SHFL.IDX PT, R24, R24, 0x1, 0x1c1f ;  /* 0x003c1f0018187f89 */ /* 0x000e6200000e0000 */
[----:B------:R-:W-:-:S03]  /*8990*/  CS2R R36, SRZ ;  /* 0x0000000000247805 */ /* 0x000fc6000001ff00 */
[----:B0-----:R0:W4:Y:S01]  /*89a0*/  SHFL.IDX PT, R14, R27, 0x1, 0x1c1f ;  /* 0x003c1f001b0e7f89 */ /* 0x00112200000e0000 */
[----:B--2---:R-:W-:Y:S01]  /*89b0*/  @!P1 MOV R34, R8 ;  /* 0x0000000800229202 */ /* 0x004fe20000000f00 */
[----:B------:R-:W-:Y:S02]  /*89c0*/  @!P1 IMAD.MOV.U32 R35, RZ, RZ, R9 ;  /* 0x000000ffff239224 */ /* 0x000fe400078e0009 */
[----:B------:R-:W-:Y:S02]  /*89d0*/  @!P1 IMAD.MOV.U32 R36, RZ, RZ, R10 ;  /* 0x000000ffff249224 */ /* 0x000fe400078e000a */
[----:B------:R-:W-:Y:S02]  /*89e0*/  IMAD.MOV.U32 R0, RZ, RZ, R34 ;  /* 0x000000ffff007224 */ /* 0x000fe400078e0022 */
[----:B------:R-:W-:Y:S02]  /*89f0*/  IMAD.MOV.U32 R3, RZ, RZ, R35 ;  /* 0x000000ffff037224 */ /* 0x000fe400078e0023 */
[----:B------:R-:W-:Y:S01]  /*8a00*/  @!P1 IMAD.MOV.U32 R37, RZ, RZ, R11 ;  /* 0x000000ffff259224 */ /* 0x000fe200078e000b */
[----:B------:R-:W-:Y:S01]  /*8a10*/  PRMT R42, R0, 0x7610, R42 ;  /* 0x00007610002a7816 */ /* 0x000fe2000000002a */
[----:B------:R-:W-:Y:S01]  /*8a20*/  IMAD.MOV.U32 R8, RZ, RZ, R36 ;  /* 0x000000ffff087224 */ /* 0x000fe200078e0024 */
[----:B------:R-:W-:Y:S01]  /*8a30*/  PRMT R43, R3, 0x7610, R43 ;  /* 0x00007610032b7816 */ /* 0x000fe2000000002b */
[----:B------:R0:W2:Y:S01]  /*8a40*/  SHFL.IDX PT, R0, R26, 0x1, 0x1c1f ;  /* 0x003c1f001a007f89 */ /* 0x0000a200000e0000 */
[----:B------:R-:W-:Y:S01]  /*8a50*/  IMAD.MOV.U32 R9, RZ, RZ, R37 ;  /* 0x000000ffff097224 */ /* 0x000fe200078e0025 */
[----:B---3--:R-:W-:Y:S01]  /*8a60*/  @!P1 MOV R20, R6 ;  /* 0x0000000600149202 */ /* 0x008fe20000000f00 */
[----:B------:R-:W-:Y:S01]  /*8a70*/  @!P1 IMAD.MOV.U32 R28, RZ, RZ, R4 ;  /* 0x000000ffff1c9224 */ /* 0x000fe200078e0004 */
[----:B------:R0:W3:Y:S01]  /*8a80*/  SHFL.IDX PT, R3, R25, 0x1, 0x1c1f ;  /* 0x003c1f0019037f89 */ /* 0x0000e200000e0000 */
[----:B------:R-:W-:Y:S01]  /*8a90*/  @!P1 IMAD.MOV.U32 R29, RZ, RZ, R5 ;  /* 0x000000ffff1d9224 */ /* 0x000fe200078e0005 */
[----:B------:R-:W-:Y:S01]  /*8aa0*/  PRMT R31, R8, 0x5410, R9 ;  /* 0x00005410081f7816 */ /* 0x000fe20000000009 */
[----:B------:R-:W-:-:S02]  /*8ab0*/  @!P1 IMAD.MOV.U32 R21, RZ, RZ, R7 ;  /* 0x000000ffff159224 */ /* 0x000fc400078e0007 */
[----:B------:R-:W-:Y:S02]  /*8ac0*/  IMAD.MOV.U32 R4, RZ, RZ, R28 ;  /* 0x000000ffff047224 */ /* 0x000fe400078e001c */
[----:B------:R-:W-:Y:S02]  /*8ad0*/  IMAD.MOV.U32 R5, RZ, RZ, R29 ;  /* 0x000000ffff057224 */ /* 0x000fe400078e001d */
[----:B------:R-:W-:Y:S02]  /*8ae0*/  IMAD.MOV.U32 R6, RZ, RZ, R20 ;  /* 0x000000ffff067224 */ /* 0x000fe400078e0014 */
[----:B------:R-:W-:Y:S01]  /*8af0*/  IMAD.MOV.U32 R7, RZ, RZ, R21 ;  /* 0x000000ffff077224 */ /* 0x000fe200078e0015 */
[----:B------:R-:W-:Y:S02]  /*8b00*/  PRMT R45, R5, 0x7610, R45 ;  /* 0x00007610052d7816 */ /* 0x000fe4000000002d */
[----:B------:R-:W-:Y:S02]  /*8b10*/  PRMT R56, R4, 0x5410, R6 ;  /* 0x0000541004387816 */ /* 0x000fe40000000006 */
[----:B------:R-:W-:-:S02]  /*8b20*/  CS2R R4, SRZ ;  /* 0x0000000000047805 */ /* 0x000fc4000001ff00 */
[----:B01--4-:R-:W-:-:S07]  /*8b30*/  PRMT R42, R42, 0x5410, R7 ;  /* 0x000054102a2a7816 */ /* 0x013fce0000000007 */
.L_x_14779:
        /* <DEDUP_REMOVED lines=13> */
[-C--:B---3--:R-:W-:Y:S02]  /*8c10*/  IADD3 R8, P1, R3, R4.reuse, RZ ;  /* 0x0000000403087210 */ /* 0x088fe40007f3e0ff */
[----:B------:R-:W-:-:S03]  /*8c20*/  IADD3 R4, P2, R14, R4, RZ ;  /* 0x000000040e047210 */ /* 0x000fc60007f5e0ff */
[--C-:B--2---:R-:W-:Y:S02]  /*8c30*/  IMAD.X R9, R0, 0x1, R5.reuse, P1 ;  /* 0x0000000100097824 */ /* 0x104fe400008e0605 */
[----:B------:R-:W-:-:S04]  /*8c40*/  IMAD.X R5, R24, 0x1, R5, P2 ;  /* 0x0000000118057824 */ /* 0x000fc800010e0605 */
[----:B------:R-:W5:Y:S04]  /*8c50*/  LD.E.128 R8, desc[UR42][R8.64] ;  /* 0x0000002a08087980 */ /* 0x000f68000c101d00 */
[----:B------:R-:W5:Y:S02]  /*8c60*/  LD.E.128 R4, desc[UR42][R4.64] ;  /* 0x0000002a04047980 */ /* 0x000f64000c101d00 */
.L_x_14491:
[----:B------:R-:W-:Y:S05]  /*8c70*/  BSYNC B1 ;  /* 0x0000000000017941 */ /* 0x000fea0003800000 */
.L_x_14490:
[----:B------:R-:W-:Y:S01]  /*8c80*/  ULEA.HI UR4, UR36, UR36, URZ, 0x1 ;  /* 0x0000002424047291 */ /* 0x000fe2000f8f083f */
[----:B--2---:R-:W0:Y:S01]  /*8c90*/  S2R R0, SR_TID.X ;  /* 0x0000000000007919 */ /* 0x004e220000002100 */
[----:B------:R-:W-:Y:S01]  /*8ca0*/  IMAD R32, R33, -0xc0, R32 ;  /* 0xffffff4021207824 */ /* 0x000fe200078e0220 */
[----:B------:R-:W-:Y:S01]  /*8cb0*/  BSSY B1, `(.L_x_14492) ;  /* 0x000001e000017945 */ /* 0x000fe20003800000 */
[----:B------:R-:W-:Y:S01]  /*8cc0*/  ULOP3.LUT UR4, UR4, 0xfffffffe, URZ, 0xc0, !UPT ;  /* 0xfffffffe04047892 */ /* 0x000fe2000f8ec03f */
[----:B-----5:R-:W-:Y:S02]  /*8cd0*/  IMAD.MOV.U32 R12, RZ, RZ, R5 ;  /* 0x000000ffff0c7224 */ /* 0x020fe400078e0005 */
[----:B------:R-:W-:Y:S01]  /*8ce0*/  VIMNMX R32, R32, 0xc0, PT ;  /* 0x000000c020207848 */ /* 0x000fe20003fe0100 */
[----:B------:R-:W-:Y:S02]  /*8cf0*/  UIADD3 UR4, UR36, -UR4, URZ ;  /* 0x8000000424047290 */ /* 0x000fe4000fffe03f */
[----:B------:R-:W-:Y:S01]  /*8d00*/  PRMT R39, R12, 0x7610, R39 ;  /* 0x000076100c277816 */ /* 0x000fe20000000027 */
[----:B------:R-:W-:-:S03]  /*8d10*/  IMAD.MOV.U32 R12, RZ, RZ, R7 ;  /* 0x000000ffff0c7224 */ /* 0x000fc600078e0007 */
[----:B---3--:R-:W-:-:S04]  /*8d20*/  MOV R3, UR4 ;  /* 0x0000000400037c02 */ /* 0x008fc80008000f00 */
[----:B------:R-:W-:-:S04]  /*8d30*/  SHF.L.U32 R3, R3, 0x1f, RZ ;  /* 0x0000001f03037819 */ /* 0x000fc800000006ff */
[----:B------:R-:W1:Y:S01]  /*8d40*/  SYNCS.PHASECHK.TRANS64.TRYWAIT P1, [R2+URZ+0x16800], R3 ;  /* 0x01680003020075a7 */ /* 0x000e62000802017f */
[----:B0-----:R-:W-:-:S05]  /*8d50*/  VIADD R0, R0, 0xffffff80 ;  /* 0xffffff8000007836 */ /* 0x001fca0000000000 */
[--C-:B------:R-:W-:Y:S02]  /*8d60*/  SHF.R.S32.HI R13, RZ, 0x1f, R0.reuse ;  /* 0x0000001fff0d7819 */ /* 0x100fe40000011400 */
[----:B------:R-:W-:Y:S02]  /*8d70*/  SHF.R.S32.HI R14, RZ, 0x1f, R0 ;  /* 0x0000001fff0e7819 */ /* 0x000fe40000011400 */
[-C--:B------:R-:W-:Y:S02]  /*8d80*/  LEA.HI R13, R13, R0.reuse, RZ, 0x2 ;  /* 0x000000000d0d7211 */ /* 0x080fe400078f10ff */
[----:B------:R-:W-:Y:S01]  /*8d90*/  LEA.HI R14, R14, R0, RZ, 0x2 ;  /* 0x000000000e0e7211 */ /* 0x000fe200078f10ff */
[----:B------:R-:W-:Y:S01]  /*8da0*/  IMAD.MOV.U32 R0, RZ, RZ, R4 ;  /* 0x000000ffff007224 */ /* 0x000fe200078e0004 */
[----:B------:R-:W-:Y:S02]  /*8db0*/  SHF.R.S32.HI R13, RZ, 0x2, R13 ;  /* 0x00000002ff0d7819 */ /* 0x000fe4000001140d */
[----:B------:R-:W-:-:S02]  /*8dc0*/  SHF.R.S32.HI R14, RZ, 0x2, R14 ;  /* 0x00000002ff0e7819 */ /* 0x000fc4000001140e */
[----:B------:R-:W-:Y:S01]  /*8dd0*/  PRMT R38, R38, 0x5410, R0 ;  /* 0x0000541026267816 */ /* 0x000fe20000000000 */
[----:B------:R-:W-:Y:S01]  /*8de0*/  VIADD R13, R13, 0x60 ;  /* 0x000000600d0d7836 */ /* 0x000fe20000000000 */
[-C--:B------:R-:W-:Y:S01]  /*8df0*/  ISETP.GE.OR P2, PT, R14, R32.reuse, P0 ;  /* 0x000000200e00720c */ /* 0x080fe20000746670 */
[----:B------:R-:W-:Y:S02]  /*8e00*/  IMAD.MOV.U32 R0, RZ, RZ, R6 ;  /* 0x000000ffff007224 */ /* 0x000fe400078e0006 */
[----:B------:R-:W-:Y:S01]  /*8e10*/  IMAD.MOV.U32 R14, RZ, RZ, R9 ;  /* 0x000000ffff0e7224 */ /* 0x000fe200078e0009 */
[----:B------:R-:W-:Y:S01]  /*8e20*/  ISETP.GE.OR P0, PT, R13, R32, P0 ;  /* 0x000000200d00720c */ /* 0x000fe20000706670 */
[----:B------:R-:W-:Y:S01]  /*8e30*/  IMAD.MOV.U32 R13, RZ, RZ, R8 ;  /* 0x000000ffff0d7224 */ /* 0x000fe200078e0008 */
[----:B------:R-:W-:Y:S01]  /*8e40*/  PRMT R33, R0, 0x5410, R12 ;  /* 0x0000541000217816 */ /* 0x000fe2000000000c */
[----:B------:R-:W-:Y:S01]  /*8e50*/  IMAD.IADD R32, R16, 0x1, R41 ;  /* 0x0000000110207824 */ /* 0x000fe200078e0229 */
[----:B------:R-:W-:-:S02]  /*8e60*/  PRMT R39, R39, 0x5410, R14 ;  /* 0x0000541027277816 */ /* 0x000fc4000000000e */
[----:B------:R-:W-:Y:S01]  /*8e70*/  PRMT R38, R13, 0x7610, R38 ;  /* 0x000076100d267816 */ /* 0x000fe20000000026 */
[----:B-1----:R-:W-:Y:S06]  /*8e80*/  @!P1 BRA `(.L_x_14493) ;  /* 0x000001a000a09947 */ /* 0x002fec0003800000 */
.L_x_14780:
[----:B------:R-:W-:Y:S05]  /*8e90*/  BSYNC B1 ;  /* 0x0000000000017941 */ /* 0x000fea0003800000 */
.L_x_14492:
[----:B------:R-:W-:Y:S01]  /*8ea0*/  BSSY B1, `(.L_x_14494) ;  /* 0x0000069000017945 */ /* 0x000fe20003800000 */
[----:B------:R-:W-:Y:S01]  /*8eb0*/  MOV R0, R10 ;  /* 0x0000000a00007202 */ /* 0x000fe20000000f00 */
[----:B0-----:R-:W-:Y:S01]  /*8ec0*/  IMAD.MOV.U32 R3, RZ, RZ, R11 ;  /* 0x000000ffff037224 */ /* 0x001fe200078e000b */
[----:B------:R-:W-:Y:S01]  /*8ed0*/  LOP3.LUT R32, R32, 0x38, RZ, 0xc0, !PT ;  /* 0x0000003820207812 */ /* 0x000fe200078ec0ff */
[----:B------:R-:W-:Y:S06]  /*8ee0*/  @P2 BRA `(.L_x_14495) ;  /* 0x0000000400902947 */ /* 0x000fec0003800000 */
[----:B------:R-:W2:Y:S01]  /*8ef0*/  LDL R12, [R1+0x44] ;  /* 0x00004400010c7983 */ /* 0x000ea20000100800 */
[----:B------:R-:W0:Y:S02]  /*8f00*/  S2R R13, SR_TID.X ;  /* 0x00000000000d7919 */ /* 0x000e240000002100 */
[----:B0-----:R-:W-:-:S05]  /*8f10*/  VIADD R13, R13, 0xffffff80 ;  /* 0xffffff800d0d7836 */ /* 0x001fca0000000000 */
[----:B------:R-:W-:-:S04]  /*8f20*/  SHF.R.S32.HI R26, RZ, 0x1f, R13 ;  /* 0x0000001fff1a7819 */ /* 0x000fc8000001140d */
[----:B------:R-:W-:-:S04]  /*8f30*/  LEA.HI R26, R26, R13, RZ, 0x5 ;  /* 0x0000000d1a1a7211 */ /* 0x000fc800078f28ff */
[----:B------:R-:W-:Y:S01]  /*8f40*/  SHF.R.S32.HI R26, RZ, 0x5, R26 ;  /* 0x00000005ff1a7819 */ /* 0x000fe2000001141a */
[----:B------:R-:W-:Y:S01]  /*8f50*/  HADD2.F32 R45, -RZ, R45.H0_H0 ;  /* 0x2000002dff2d7230 */ /* 0x000fe20000004100 */
[----:B------:R-:W-:Y:S02]  /*8f60*/  SHF.R.U64 R55, R34, 0x10, R35 ;  /* 0x0000001022377819 */ /* 0x000fe40000001223 */
[----:B------:R-:W-:Y:S01]  /*8f70*/  SHF.R.U32.HI R44, RZ, 0x10, R29 ;  /* 0x00000010ff2c7819 */ /* 0x000fe2000001161d */
[----:B------:R-:W-:Y:S01]  /*8f80*/  HADD2.F32 R43, -RZ, R43.H0_H0 ;  /* 0x2000002bff2b7230 */ /* 0x000fe20000004100 */
[----:B------:R-:W-:Y:S02]  /*8f90*/  SHF.R.U64 R51, R20, 0x10, R21 ;  /* 0x0000001014337819 */ /* 0x000fe40000001215 */
[----:B------:R-:W-:Y:S01]  /*8fa0*/  SHF.R.U32.HI R46, RZ, 0x10, R35 ;  /* 0x00000010ff2e7819 */ /* 0x000fe20000011623 */
[----:B------:R-:W-:Y:S01]  /*8fb0*/  HADD2.F32 R44, -RZ, R44.H0_H0 ;  /* 0x2000002cff2c7230 */ /* 0x000fe20000004100 */
[----:B------:R-:W-:-:S02]  /*8fc0*/  SHF.R.U64 R54, R36, 0x10, R37 ;  /* 0x0000001024367819 */ /* 0x000fc40000001225 */
[----:B------:R-:W-:Y:S02]  /*8fd0*/  SHF.R.U32.HI R50, RZ, 0x10, R21 ;  /* 0x00000010ff327819 */ /* 0x000fe40000011615 */
[----:B------:R-:W-:Y:S02]  /*8fe0*/  SHF.R.U64 R53, R28, 0x10, R29 ;  /* 0x000000101c357819 */ /* 0x000fe4000000121d */
[----:B------:R-:W-:Y:S01]  /*8ff0*/  SHF.R.U32.HI R52, RZ, 0x10, R37 ;  /* 0x00000010ff347819 */ /* 0x000fe20000011625 */
[----:B--2---:R-:W-:-:S05]  /*9000*/  IMAD.SHL.U32 R12, R12, 0x40, RZ ;  /* 0x000000400c0c7824 */ /* 0x004fca00078e00ff */
[----:B------:R-:W-:-:S04]  /*9010*/  LOP3.LUT R15, R12, 0x1c0, RZ, 0xc0, !PT ;  /* 0x000001c00c0f7812 */ /* 0x000fc800078ec0ff */
[--C-:B------:R-:W-:Y:S02]  /*9020*/  SHF.R.U32.HI R25, RZ, 0x3, R15.reuse ;  /* 0x00000003ff197819 */ /* 0x100fe4000001160f */
[----:B------:R-:W-:Y:S02]  /*9030*/  LOP3.LUT R12, R15, 0x38, R16, 0xf8, !PT ;  /* 0x000000380f0c7812 */ /* 0x000fe400078ef810 */
[----:B------:R-:W-:Y:S02]  /*9040*/  LOP3.LUT R24, R25, R32, R15, 0x1e, !PT ;  /* 0x0000002019187212 */ /* 0x000fe400078e1e0f */
[----:B------:R-:W-:-:S03]  /*9050*/  LOP3.LUT R12, R12, R25, RZ, 0x3c, !PT ;  /* 0x000000190c0c7212 */ /* 0x000fc600078e3cff */
[C---:B------:R-:W-:Y:S02]  /*9060*/  IMAD R41, R26.reuse, 0x200, R24 ;  /* 0x000002001a297824 */ /* 0x040fe400078e0218 */
[----:B------:R-:W-:Y:S02]  /*9070*/  IMAD R13, R26, 0x200, R12 ;  /* 0x000002001a0d7824 */ /* 0x000fe400078e020c */
[--C-:B------:R-:W-:Y:S02]  /*9080*/  IMAD R41, R41, 0x2, R2.reuse ;  /* 0x0000000229297824 */ /* 0x100fe400078e0202 */
[----:B------:R-:W-:-:S03]  /*9090*/  IMAD R40, R13, 0x2, R2 ;  /* 0x000000020d287824 */ /* 0x000fc600078e0202 */
[----:B------:R-:W0:Y:S04]  /*90a0*/  LDS.128 R24, [R41+0x8400] ;  /* 0x0084000029187984 */ /* 0x000e280000000c00 */
[----:B------:R-:W1:Y:S01]  /*90b0*/  LDS.128 R12, [R40+0x8400] ;  /* 0x00840000280c7984 */ /* 0x000e620000000c00 */
[--C-:B0-----:R-:W-:Y:S02]  /*90c0*/  HADD2.F32 R34, -RZ, R25.reuse.H0_H0 ;  /* 0x20000019ff227230 */ /* 0x101fe40000004100 */
[----:B------:R-:W-:Y:S02]  /*90d0*/  HADD2.F32 R35, -RZ, R25.H1_H1 ;  /* 0x30000019ff237230 */ /* 0x000fe40000004100 */
[----:B-1----:R-:W-:Y:S02]  /*90e0*/  HADD2.F32 R20, -RZ, R13.H0_H0 ;  /* 0x2000000dff147230 */ /* 0x002fe40000004100 */
[C---:B------:R-:W-:Y:S01]  /*90f0*/  FMUL.FTZ R47, R34.reuse, R45 ;  /* 0x0000002d222f7220 */ /* 0x040fe20000410000 */
[----:B------:R-:W-:Y:S01]  /*9100*/  FMUL.FTZ R49, R34, R43 ;  /* 0x0000002b22317220 */ /* 0x000fe20000410000 */
[----:B------:R-:W-:-:S02]  /*9110*/  HADD2.F32 R34, -RZ, R46.H0_H0 ;  /* 0x2000002eff227230 */ /* 0x000fc40000004100 */
[C---:B------:R-:W-:Y:S01]  /*9120*/  FFMA.FTZ R48, R20.reuse, R43, -R47 ;  /* 0x0000002b14307223 */ /* 0x040fe2000001082f */
[----:B------:R-:W-:Y:S02]  /*9130*/  HADD2.F32 R21, -RZ, R13.H1_H1 ;  /* 0x3000000dff157230 */ /* 0x000fe40000004100 */
[C---:B------:R-:W-:Y:S01]  /*9140*/  FMUL.FTZ R46, R35.reuse, R44 ;  /* 0x0000002c232e7220 */ /* 0x040fe20000410000 */
[----:B------:R-:W-:Y:S02]  /*9150*/  HADD2.F32 R36, -RZ, R27.H0_H0 ;  /* 0x2000001bff247230 */ /* 0x000fe40000004100 */
[----:B------:R-:W-:Y:S02]  /*9160*/  HADD2.F32 R47, -RZ, R42.H1_H1 ;  /* 0x3000002aff2f7230 */ /* 0x000fe40000004100 */
[----:B------:R-:W-:Y:S02]  /*9170*/  HADD2.F32 R43, -RZ, R31.H1_H1 ;  /* 0x3000001fff2b7230 */ /* 0x000fe40000004100 */
[----:B------:R-:W-:Y:S01]  /*9180*/  FFMA.FTZ R49, R20, R45, R49 ;  /* 0x0000002d14317223 */ /* 0x000fe20000010031 */
        /* <DEDUP_REMOVED lines=8> */
[----:B------:R-:W-:Y:S02]  /*9210*/  HADD2.F32 R29, -RZ, R15.H1_H1 ;  /* 0x3000000fff1d7230 */ /* 0x000fe40000004100 */
[----:B------:R-:W-:Y:S01]  /*9220*/  FFMA.FTZ R45, R28, R43, -R45 ;  /* 0x0000002b1c2d7223 */ /* 0x000fe2000001082d */
[----:B------:R-:W-:-:S02]  /*9230*/  HADD2.F32 R20, -RZ, R52.H0_H0 ;  /* 0x20000034ff147230 */ /* 0x000fc40000004100 */
[----:B------:R-:W-:Y:S01]  /*9240*/  FFMA.FTZ R47, R28, R47, R36 ;  /* 0x0000002f1c2f7223 */ /* 0x000fe20000010024 */
[----:B------:R-:W-:Y:S02]  /*9250*/  HADD2.F32 R25, -RZ, R24.H0_H0 ;  /* 0x20000018ff197230 */ /* 0x000fe40000004100 */
        /* <DEDUP_REMOVED lines=9> */
[----:B------:R-:W-:Y:S01]  /*92f0*/  FMUL.FTZ R25, R25, R42 ;  /* 0x0000002a19197220 */ /* 0x000fe20000410000 */
[----:B------:R-:W-:Y:S02]  /*9300*/  HADD2.F32 R20, -RZ, R31.H0_H0 ;  /* 0x2000001fff147230 */ /* 0x000fe40000004100 */
[----:B------:R-:W-:Y:S01]  /*9310*/  FFMA.FTZ R52, R29, R46, R52 ;  /* 0x0000002e1d347223 */ /* 0x000fe20000010034 */
[----:B------:R-:W-:Y:S01]  /*9320*/  FFMA.FTZ R36, R13, R42, -R36 ;  /* 0x0000002a0d247223 */ /* 0x000fe20000010824 */
[----:B------:R-:W-:Y:S02]  /*9330*/  HADD2.F32 R15, -RZ, R14.H0_H0 ;  /* 0x2000000eff0f7230 */ /* 0x000fe40000004100 */
[----:B------:R-:W-:Y:S01]  /*9340*/  FMUL.FTZ R46, R27, R34 ;  /* 0x000000221b2e7220 */ /* 0x000fe20000410000 */
[----:B------:R-:W-:Y:S01]  /*9350*/  FFMA.FTZ R28, R13, R28, R25 ;  /* 0x0000001c0d1c7223 */ /* 0x000fe20000010019 */
[----:B------:R-:W-:Y:S01]  /*9360*/  FMUL.FTZ R42, R27, R20 ;  /* 0x000000141b2a7220 */ /* 0x000fe20000410000 */
[----:B------:R-:W-:-:S02]  /*9370*/  HADD2.F32 R24, -RZ, R24.H1_H1 ;  /* 0x30000018ff187230 */ /* 0x000fc40000004100 */
[----:B------:R-:W-:Y:S02]  /*9380*/  HADD2.F32 R26, -RZ, R26.H1_H1 ;  /* 0x3000001aff1a7230 */ /* 0x000fe40000004100 */
[----:B------:R-:W-:Y:S02]  /*9390*/  HADD2.F32 R25, -RZ, R53.H0_H0 ;  /* 0x20000035ff197230 */ /* 0x000fe40000004100 */
[----:B------:R-:W-:Y:S02]  /*93a0*/  HADD2.F32 R27, -RZ, R51.H0_H0 ;  /* 0x20000033ff1b7230 */ /* 0x000fe40000004100 */
[----:B------:R-:W-:Y:S02]  /*93b0*/  HADD2.F32 R13, -RZ, R55.H0_H0 ;  /* 0x20000037ff0d7230 */ /* 0x000fe40000004100 */
[----:B------:R-:W-:Y:S02]  /*93c0*/  HADD2.F32 R21, -RZ, R54.H0_H0 ;  /* 0x20000036ff157230 */ /* 0x000fe40000004100 */
[----:B------:R-:W-:Y:S01]  /*93d0*/  FFMA.FTZ R46, R15, R20, -R46 ;  /* 0x000000140f2e7223 */ /* 0x000fe2000001082e */
[----:B------:R-:W-:-:S02]  /*93e0*/  HADD2.F32 R12, -RZ, R12.H1_H1 ;  /* 0x3000000cff0c7230 */ /* 0x000fc40000004100 */
        /* <DEDUP_REMOVED lines=20> */
.L_x_14495:
[----:B------:R-:W-:Y:S05]  /*9530*/  BSYNC B1 ;  /* 0x0000000000017941 */ /* 0x000fea0003800000 */
.L_x_14494:
[----:B------:R-:W-:Y:S01]  /*9540*/  PRMT R34, R0, 0x5410, R3 ;  /* 0x0000541000227816 */ /* 0x000fe20000000003 */
[----:B------:R-:W-:Y:S06]  /*9550*/  @P0 BRA `(.L_x_14486) ;  /* 0x00000004006c0947 */ /* 0x000fec0003800000 */
[----:B0-----:R-:W2:Y:S04]  /*9560*/  LDL R13, [R1+0x38] ;  /* 0x00003800010d7983 */ /* 0x001ea80000100800 */
[----:B------:R-:W2:Y:S04]  /*9570*/  LDL R12, [R1+0x64] ;  /* 0x00006400010c7983 */ /* 0x000ea80000100800 */
[----:B------:R-:W3:Y:S04]  /*9580*/  LDL R20, [R1+0x48] ;  /* 0x0000480001147983 */ /* 0x000ee80000100800 */
[----:B------:R-:W4:Y:S01]  /*9590*/  LDL R43, [R1+0x58] ;  /* 0x00005800012b7983 */ /* 0x000f220000100800 */
[----:B------:R-:W-:-:S02]  /*95a0*/  SHF.R.U64 R41, R10, 0x10, R11 ;  /* 0x000000100a297819 */ /* 0x000fc4000000120b */
[----:B------:R-:W-:Y:S01]  /*95b0*/  SHF.R.U32.HI R36, RZ, 0x10, R11 ;  /* 0x00000010ff247819 */ /* 0x000fe2000001160b */
[--C-:B------:R-:W-:Y:S01]  /*95c0*/  HADD2.F32 R11, -RZ, R39.reuse.H1_H1 ;  /* 0x30000027ff0b7230 */ /* 0x100fe20000004100 */
[----:B------:R-:W-:Y:S01]  /*95d0*/  SHF.R.U64 R42, R8, 0x10, R9 ;  /* 0x00000010082a7819 */ /* 0x000fe20000001209 */
[----:B------:R-:W-:Y:S01]  /*95e0*/  HADD2.F32 R39, -RZ, R39.H0_H0 ;  /* 0x20000027ff277230 */ /* 0x000fe20000004100 */
[----:B------:R-:W-:Y:S02]  /*95f0*/  SHF.R.U64 R40, R4, 0x10, R5 ;  /* 0x0000001004287819 */ /* 0x000fe40000001205 */
[----:B------:R-:W-:Y:S02]  /*9600*/  SHF.R.U32.HI R28, RZ, 0x10, R9 ;  /* 0x00000010ff1c7819 */ /* 0x000fe40000011609 */
[--C-:B------:R-:W-:Y:S02]  /*9610*/  SHF.R.U64 R37, R6, 0x10, R7.reuse ;  /* 0x0000001006257819 */ /* 0x100fe40000001207 */
[----:B------:R-:W-:-:S02]  /*9620*/  SHF.R.U32.HI R35, RZ, 0x10, R7 ;  /* 0x00000010ff237819 */ /* 0x000fc40000011607 */
[----:B--2---:R-:W-:-:S05]  /*9630*/  LOP3.LUT R32, R12, R32, R13, 0x1e, !PT ;  /* 0x000000200c207212 */ /* 0x004fca00078e1e0d */
[----:B---3--:R-:W-:Y:S01]  /*9640*/  IMAD.IADD R3, R20, 0x1, R32 ;  /* 0x0000000114037824 */ /* 0x008fe200078e0220 */
[----:B------:R-:W-:Y:S01]  /*9650*/  SHF.R.U32.HI R20, RZ, 0x10, R5 ;  /* 0x00000010ff147819 */ /* 0x000fe20000011605 */
[----:B----4-:R-:W0:Y:S02]  /*9660*/  LDS.128 R12, [R43+0x8400] ;  /* 0x008400002b0c7984 */ /* 0x010e240000000c00 */
[----:B------:R-:W-:Y:S02]  /*9670*/  IMAD R3, R3, 0x2, R2 ;  /* 0x0000000203037824 */ /* 0x000fe400078e0202 */
[----:B------:R-:W-:-:S03]  /*9680*/  HADD2.F32 R20, -RZ, R20.H0_H0 ;  /* 0x20000014ff147230 */ /* 0x000fc60000004100 */
[----:B------:R-:W1:Y:S01]  /*9690*/  LDS.128 R24, [R3+0x8400] ;  /* 0x0084000003187984 */ /* 0x000e620000000c00 */
[--C-:B0-----:R-:W-:Y:S02]  /*96a0*/  HADD2.F32 R4, -RZ, R13.reuse.H0_H0 ;  /* 0x2000000dff047230 */ /* 0x101fe40000004100 */
[----:B------:R-:W-:Y:S02]  /*96b0*/  HADD2.F32 R13, -RZ, R13.H1_H1 ;  /* 0x3000000dff0d7230 */ /* 0x000fe40000004100 */
[----:B------:R-:W-:Y:S02]  /*96c0*/  HADD2.F32 R0, -RZ, R12.H0_H0 ;  /* 0x2000000cff007230 */ /* 0x000fe40000004100 */
[--C-:B-1----:R-:W-:Y:S02]  /*96d0*/  HADD2.F32 R8, -RZ, R25.reuse.H0_H0 ;  /* 0x20000019ff087230 */ /* 0x102fe40000004100 */
[----:B------:R-:W-:Y:S02]  /*96e0*/  HADD2.F32 R25, -RZ, R25.H1_H1 ;  /* 0x30000019ff197230 */ /* 0x000fe40000004100 */
[----:B------:R-:W-:-:S02]  /*96f0*/  HADD2.F32 R7, -RZ, R24.H0_H0 ;  /* 0x20000018ff077230 */ /* 0x000fc40000004100 */
[C---:B------:R-:W-:Y:S01]  /*9700*/  FMUL.FTZ R21, R8.reuse, R39 ;  /* 0x0000002708157220 */ /* 0x040fe20000410000 */
[-C--:B------:R-:W-:Y:S01]  /*9710*/  FMUL.FTZ R31, R8, R11.reuse ;  /* 0x0000000b081f7220 */ /* 0x080fe20000410000 */
[----:B------:R-:W-:Y:S02]  /*9720*/  HADD2.F32 R8, -RZ, R28.H0_H0 ;  /* 0x2000001cff087230 */ /* 0x000fe40000004100 */
[C---:B------:R-:W-:Y:S01]  /*9730*/  FMUL.FTZ R28, R25.reuse, R20 ;  /* 0x00000014191c7220 */ /* 0x040fe20000410000 */
[C---:B------:R-:W-:Y:S01]  /*9740*/  FFMA.FTZ R29, R4.reuse, R11, -R21 ;  /* 0x0000000b041d7223 */ /* 0x040fe20000010815 */
[--C-:B------:R-:W-:Y:S02]  /*9750*/  HADD2.F32 R11, -RZ, R38.reuse.H1_H1 ;  /* 0x30000026ff0b7230 */ /* 0x100fe40000004100 */
[----:B------:R-:W-:Y:S01]  /*9760*/  FFMA.FTZ R31, R4, R39, R31 ;  /* 0x00000027041f7223 */ /* 0x000fe2000001001f */
[----:B------:R-:W-:Y:S02]  /*9770*/  HADD2.F32 R38, -RZ, R38.H0_H0 ;  /* 0x20000026ff267230 */ /* 0x000fe40000004100 */
[-C--:B------:R-:W-:Y:S01]  /*9780*/  FMUL.FTZ R4, R25, R8.reuse ;  /* 0x0000000819047220 */ /* 0x080fe20000410000 */
[----:B------:R-:W-:Y:S01]  /*9790*/  FFMA.FTZ R32, R13, R8, -R28 ;  /* 0x000000080d207223 */ /* 0x000fe2000001081c */
[----:B------:R-:W-:-:S02]  /*97a0*/  HADD2.F32 R9, -RZ, R26.H0_H0 ;  /* 0x2000001aff097230 */ /* 0x000fc40000004100 */
[CC--:B------:R-:W-:Y:S01]  /*97b0*/  FMUL.FTZ R21, R7.reuse, R11.reuse ;  /* 0x0000000b07157220 */ /* 0x0c0fe20000410000 */
[----:B------:R-:W-:Y:S02]  /*97c0*/  HADD2.F32 R8, -RZ, R33.H0_H0 ;  /* 0x20000021ff087230 */ /* 0x000fe40000004100 */
[----:B------:R-:W-:Y:S01]  /*97d0*/  FMUL.FTZ R28, R7, R38 ;  /* 0x00000026071c7220 */ /* 0x000fe20000410000 */
[----:B------:R-:W-:Y:S01]  /*97e0*/  FFMA.FTZ R20, R13, R20, R4 ;  /* 0x000000140d147223 */ /* 0x000fe20000010004 */
[----:B------:R-:W-:Y:S02]  /*97f0*/  HADD2.F32 R5, -RZ, R14.H0_H0 ;  /* 0x2000000eff057230 */ /* 0x000fe40000004100 */
[C---:B------:R-:W-:Y:S01]  /*9800*/  FFMA.FTZ R21, R0.reuse, R38, -R21 ;  /* 0x0000002600157223 */ /* 0x040fe20000010815 */
[----:B------:R-:W-:Y:S02]  /*9810*/  HADD2.F32 R4, -RZ, R34.H0_H0 ;  /* 0x20000022ff047230 */ /* 0x000fe40000004100 */
[----:B------:R-:W-:Y:S01]  /*9820*/  FFMA.FTZ R28, R0, R11, R28 ;  /* 0x0000000b001c7223 */ /* 0x000fe2000001001c */
[----:B------:R-:W-:Y:S01]  /*9830*/  FMUL.FTZ R0, R9, R8 ;  /* 0x0000000809007220 */ /* 0x000fe20000410000 */
[----:B------:R-:W-:-:S02]  /*9840*/  HADD2.F32 R10, -RZ, R27.H0_H0 ;  /* 0x2000001bff0a7230 */ /* 0x000fc40000004100 */
[----:B------:R-:W-:Y:S02]  /*9850*/  HADD2.F32 R7, -RZ, R34.H1_H1 ;  /* 0x30000022ff077230 */ /* 0x000fe40000004100 */
[-C--:B------:R-:W-:Y:S01]  /*9860*/  FFMA.FTZ R25, R5, R4.reuse, -R0 ;  /* 0x0000000405197223 */ /* 0x080fe20000010800 */
[----:B------:R-:W-:Y:S02]  /*9870*/  HADD2.F32 R33, -RZ, R33.H1_H1 ;  /* 0x30000021ff217230 */ /* 0x000fe40000004100 */
[----:B------:R-:W-:Y:S01]  /*9880*/  FMUL.FTZ R34, R9, R4 ;  /* 0x0000000409227220 */ /* 0x000fe20000410000 */
[----:B------:R-:W-:Y:S02]  /*9890*/  HADD2.F32 R6, -RZ, R15.H0_H0 ;  /* 0x2000000fff067230 */ /* 0x000fe40000004100 */
[----:B------:R-:W-:Y:S02]  /*98a0*/  HADD2.F32 R0, -RZ, R36.H0_H0 ;  /* 0x20000024ff007230 */ /* 0x000fe40000004100 */
[----:B------:R-:W-:Y:S01]  /*98b0*/  FMUL.FTZ R9, R10, R33 ;  /* 0x000000210a097220 */ /* 0x000fe20000410000 */
[----:B------:R-:W-:-:S02]  /*98c0*/  HADD2.F32 R27, -RZ, R27.H1_H1 ;  /* 0x3000001bff1b7230 */ /* 0x000fc40000004100 */
[-C--:B------:R-:W-:Y:S01]  /*98d0*/  FMUL.FTZ R36, R10, R7.reuse ;  /* 0x000000070a247220 */ /* 0x080fe20000410000 */
[----:B------:R-:W-:Y:S02]  /*98e0*/  HADD2.F32 R4, -RZ, R35.H0_H0 ;  /* 0x20000023ff047230 */ /* 0x000fe40000004100 */
[----:B------:R-:W-:Y:S01]  /*98f0*/  FFMA.FTZ R10, R5, R8, R34 ;  /* 0x00000008050a7223 */ /* 0x000fe20000010022 */
[----:B------:R-:W-:Y:S02]  /*9900*/  HADD2.F32 R15, -RZ, R15.H1_H1 ;  /* 0x3000000fff0f7230 */ /* 0x000fe40000004100 */
        /* <DEDUP_REMOVED lines=32> */
.L_x_14486:
[----:B------:R-:W-:Y:S05]  /*9b10*/  BSYNC B0 ;  /* 0x0000000000007941 */ /* 0x000fea0003800000 */
.L_x_14472:
[----:B------:R-:W-:Y:S01]  /*9b20*/  @!PT LDS RZ, [RZ] ;  /* 0x00000000fffff984 */ /* 0x000fe20000000800 */
[----:B------:R-:W-:Y:S01]  /*9b30*/  @!PT LDS RZ, [RZ] ;  /* 0x00000000fffff984 */ /* 0x000fe20000000800 */
[----:B------:R-:W-:Y:S01]  /*9b40*/  @!PT LDS RZ, [RZ] ;  /* 0x00000000fffff984 */ /* 0x000fe20000000800 */
[----:B------:R-:W-:Y:S01]  /*9b50*/  @!PT LDS RZ, [RZ] ;  /* 0x00000000fffff984 */ /* 0x000fe20000000800 */
[----:B------:R3:W-:Y:S06]  /*9b60*/  MEMBAR.ALL.CTA ;  /* 0x0000000000007992 */ /* 0x0007ec0000008000 */
[----:B---3--:R-:W3:Y:S01]  /*9b70*/  FENCE.VIEW.ASYNC.S ;  /* 0x00000000000073c6 */ /* 0x008ee20000000000 */
[----:B------:R-:W-:Y:S05]  /*9b80*/  WARPSYNC.ALL ;  /* 0x0000000000007948 */ /* 0x000fea0003800000 */
[----:B---3--:R-:W-:Y:S06]  /*9b90*/  BAR.SYNC.DEFER_BLOCKING 0xd, 0x180 ;  /* 0x0346000000007b1d */ /* 0x008fec0000010000 */
.L_x_14469:
[----:B-1----:R-:W-:-:S04]  /*9ba0*/  MOV R0, UR39 ;  /* 0x0000002700007c02 */ /* 0x002fc80008000f00 */
[----:B------:R-:W-:-:S13]  /*9bb0*/  ISETP.NE.AND P0, PT, R0, 0x3, PT ;  /* 0x000000030000780c */ /* 0x000fda0003f05270 */
[----:B------:R-:W-:Y:S05]  /*9bc0*/  @!P0 BRA `(.L_x_14496) ;  /* 0x0000000000048947 */ /* 0x000fea0003800000 */
[----:B------:R-:W-:Y:S01]  /*9bd0*/  BPT.TRAP 0x1 ;  /* 0x000000040000795c */ /* 0x000fe20000300000 */
.L_x_14496:
[----:B------:R-:W-:Y:S01]  /*9be0*/  IMAD R0, R19, 0x8, R2 ;  /* 0x0000000813007824 */ /* 0x000fe200078e0202 */
[----:B0-2---:R-:W-:-:S04]  /*9bf0*/  SHF.L.U32 R5, R154, 0x1f, RZ ;  /* 0x0000001f9a057819 */ /* 0x005fc800000006ff */
[----:B------:R0:W1:Y:S01]  /*9c00*/  SYNCS.PHASECHK.TRANS64.TRYWAIT P1, [R0+URZ+0x16830], R5 ;  /* 0x01683005000075a7 */ /* 0x000062000802017f */
[----:B------:R-:W-:Y:S05]  /*9c10*/  @!P0 BRA `(.L_x_14497) ;  /* 0x0000000000048947 */ /* 0x000fea0003800000 */
[----:B------:R-:W-:Y:S01]  /*9c20*/  BPT.TRAP 0x1 ;  /* 0x000000040000795c */ /* 0x000fe20000300000 */
.L_x_14497:
        /* <DEDUP_REMOVED lines=10> */
.L_x_14498:
[----:B--2---:R-:W2:Y:S01]  /*9cd0*/  LDL R3, [R1+0x30] ;  /* 0x0000300001037983 */ /* 0x004ea20000100800 */
[----:B01----:R-:W-:Y:S01]  /*9ce0*/  IMAD.MOV.U32 R5, RZ, RZ, 0x40000040 ;  /* 0x40000040ff057424 */ /* 0x003fe200078e00ff */
[----:B------:R-:W-:Y:S05]  /*9cf0*/  WARPSYNC.ALL ;  /* 0x0000000000007948 */ /* 0x000fea0003800000 */
[C---:B------:R-:W-:Y:S01]  /*9d00*/  R2UR UR4, R6.reuse ;  /* 0x00000000060472ca */ /* 0x040fe200000e0000 */
[----:B-----5:R-:W-:Y:S01]  /*9d10*/  WARPGROUP.ARRIVE ;  /* 0x00000000000079c5 */ /* 0x020fe20000000000 */
[----:B------:R-:W-:Y:S01]  /*9d20*/  R2UR UR5, R7 ;  /* 0x00000000070572ca */ /* 0x000fe200000e0000 */
[C---:B------:R-:W-:Y:S01]  /*9d30*/  VIADD R12, R6.reuse, 0x2 ;  /* 0x00000002060c7836 */ /* 0x040fe20000000000 */
[----:B------:R-:W-:Y:S01]  /*9d40*/  R2UR UR7, R5 ;  /* 0x00000000050772ca */ /* 0x000fe200000e0000 */
[----:B------:R-:W-:Y:S01]  /*9d50*/  IMAD.MOV.U32 R13, RZ, RZ, 0x40000040 ;  /* 0x40000040ff0d7424 */ /* 0x000fe200078e00ff */
[----:B------:R-:W-:Y:S01]  /*9d60*/  IADD3 R156, R6, 0x4, RZ ;  /* 0x00000004069c7810 */ /* 0x000fe20007ffe0ff */
[----:B------:R-:W-:-:S02]  /*9d70*/  IMAD.MOV.U32 R9, RZ, RZ, 0x40000040 ;  /* 0x40000040ff097424 */ /* 0x000fc400078e00ff */
[----:B------:R-:W-:Y:S01]  /*9d80*/  IMAD.MOV.U32 R157, RZ, RZ, 0x40000040 ;  /* 0x40000040ff9d7424 */ /* 0x000fe200078e00ff */
[----:B------:R0:W-:Y:S01]  /*9d90*/  STL.64 [R1+0x20], R12 ;  /* 0x0000200c01007387 */ /* 0x0001e20000100a00 */
[----:B------:R-:W-:Y:S02]  /*9da0*/  VIADD R10, R6, 0x6 ;  /* 0x00000006060a7836 */ /* 0x000fe40000000000 */
[----:B------:R-:W-:Y:S02]  /*9db0*/  IMAD.MOV.U32 R11, RZ, RZ, 0x40000040 ;  /* 0x40000040ff0b7424 */ /* 0x000fe400078e00ff */
[----:B------:R-:W-:Y:S02]  /*9dc0*/  IMAD.MOV.U32 R5, RZ, RZ, 0x40000040 ;  /* 0x40000040ff057424 */ /* 0x000fe400078e00ff */
[----:B--2---:R-:W-:-:S04]  /*9dd0*/  IMAD R4, R19, 0x400, R3 ;  /* 0x0000040013047824 */ /* 0x004fc800078e0203 */
[C---:B------:R-:W-:Y:S01]  /*9de0*/  VIADD R8, R4.reuse, 0x2 ;  /* 0x0000000204087836 */ /* 0x040fe20000000000 */
[----:B------:R-:W-:-:S13]  /*9df0*/  R2UR UR6, R4 ;  /* 0x00000000040672ca */ /* 0x000fda00000e0000 */
        /* <DEDUP_REMOVED lines=28> */
.L_x_14500:
[----:B------:R-:W2:Y:S01]  /*9fc0*/  LDL R8, [R1+0x34] ;  /* 0x0000340001087983 */ /* 0x000ea20000100800 */
[----:B------:R-:W0:Y:S01]  /*9fd0*/  LDC R4, c[0x0][0x448] ;  /* 0x00011200ff047b82 */ /* 0x000e220000000800 */
[----:B------:R-:W-:Y:S02]  /*9fe0*/  ULDC UR4, c[0x0][0x9d8] ;  /* 0x0002760000047ab9 */ /* 0x000fe40000000800 */
[----:B------:R-:W2:Y:S04]  /*9ff0*/  LDL R92, [R1+0x28] ;  /* 0x00002800015c7983 */ /* 0x000ea80000100800 */
[----:B------:R-:W3:Y:S04]  /*a000*/  LDL R94, [R1+0x8] ;  /* 0x00000800015e7983 */ /* 0x000ee80000100800 */
[----:B------:R-:W3:Y:S01]  /*a010*/  LDL R93, [R1] ;  /* 0x00000000015d7983 */ /* 0x000ee20000100800 */
[----:B------:R-:W-:Y:S01]  /*a020*/  VIADD R0, R0, 0x16840 ;  /* 0x0001684000007836 */ /* 0x000fe20000000000 */
[----:B------:R-:W-:Y:S01]  /*a030*/  ULDC UR31, c[0x0][0x9dc] ;  /* 0x00027700001f7ab9 */ /* 0x000fe20000000800 */
[----:B0-----:R-:W-:Y:S01]  /*a040*/  ISETP.NE.AND P1, PT, R4, 0x1, PT ;  /* 0x000000010400780c */ /* 0x001fe20003f25270 */
[----:B------:R-:W-:-:S12]  /*a050*/  FMUL.FTZ R13, R24, UR4 ;  /* 0x00000004180d7c20 */ /* 0x000fd80008410000 */
[----:B------:R-:W0:Y:S01]  /*a060*/  @P1 LDC R5, c[0x0][0x44c] ;  /* 0x00011300ff051b82 */ /* 0x000e220000000800 */
[----:B------:R-:W-:-:S07]  /*a070*/  FMUL.FTZ R24, R29, UR4 ;  /* 0x000000041d187c20 */ /* 0x000fce0008410000 */
        /* <DEDUP_REMOVED lines=37> */
[----:B------:R-:W-:Y:S01]  /*a2d0*/  MOV R77, UR38 ;  /* 0x00000026004d7c02 */ /* 0x000fe20008000f00 */
[----:B------:R-:W-:-:S02]  /*a2e0*/  IMAD.MOV.U32 R82, RZ, RZ, -0x80 ;  /* 0xffffff80ff527424 */ /* 0x000fc400078e00ff */
        /* <DEDUP_REMOVED lines=26> */
[----:B------:R-:W-:-:S07]  /*a490*/  ULOP3.LUT UR31, URZ, UR31, URZ, 0x33, !UPT ;  /* 0x0000001f3f1f7292 */ /* 0x000fce000f8e333f */
        /* <DEDUP_REMOVED lines=19> */
[----:B--2---:R-:W-:-:S04]  /*a5d0*/  IMAD.IADD R80, R8, 0x1, R92 ;  /* 0x0000000108507824 */ /* 0x004fc800078e025c */
[----:B0-----:R-:W-:-:S05]  /*a5e0*/  @P1 IMAD.HI.U32 R4, R80, R5, RZ ;  /* 0x0000000550041227 */ /* 0x001fca00078e00ff */
[----:B-1----:R-:W-:Y:S02]  /*a5f0*/  @P1 SHF.R.U32.HI R80, RZ, R9, R4 ;  /* 0x00000009ff501219 */ /* 0x002fe40000011604 */
[----:B------:R-:W0:Y:S03]  /*a600*/  LDC.64 R8, c[0x0][0x9e0] ;  /* 0x00027800ff087b82 */ /* 0x000e260000000a00 */
[----:B------:R-:W1:Y:S01]  /*a610*/  SHFL.IDX PT, R91, R80, RZ, 0x1c1f ;  /* 0x001c1fff505b7589 */ /* 0x000e6200000e0000 */
[----:B------:R-:W-:Y:S01]  /*a620*/  PRMT R4, R77, 0x654, R0 ;  /* 0x000006544d047816 */ /* 0x000fe20000000000 */
[----:B------:R-:W-:Y:S01]  /*a630*/  FMUL.FTZ R77, R87, UR4 ;  /* 0x00000004574d7c20 */ /* 0x000fe20008410000 */
[----:B------:R-:W-:Y:S02]  /*a640*/  FMUL.FTZ R5, R86, UR4 ;  /* 0x0000000456057c20 */ /* 0x000fe40008410000 */
[----:B------:R2:W-:Y:S01]  /*a650*/  SYNCS.ARRIVE.TRANS64.RED.A1T0 RZ, [R4+URZ], RZ ;  /* 0x000000ff04ff79a7 */ /* 0x0005e2000810043f */
[----:B------:R-:W0:Y:S01]  /*a660*/  MUFU.TANH R39, R39 ;  /* 0x0000002700277308 */ /* 0x000e220000002400 */
[----:B--2---:R-:W-:-:S07]  /*a670*/  IADD3 R4, -R155, 0x1, R82 ;  /* 0x000000019b047810 */ /* 0x004fce0007ffe152 */
[----:B------:R-:W2:Y:S01]  /*a680*/  MUFU.TANH R40, R40 ;  /* 0x0000002800287308 */ /* 0x000ea20000002400 */
[----:B---3--:R-:W-:Y:S02]  /*a690*/  IADD3 R85, -R93, R4, R94 ;  /* 0x000000045d557210 */ /* 0x008fe40007ffe15e */
[----:B0-----:R-:W-:-:S05]  /*a6a0*/  ISETP.GE.AND P2, PT, R9, 0x1, PT ;  /* 0x000000010900780c */ /* 0x001fca0003f46270 */
[----:B------:R-:W0:Y:S01]  /*a6b0*/  MUFU.TANH R37, R37 ;  /* 0x0000002500257308 */ /* 0x000e220000002400 */
[----:B------:R-:W-:-:S07]  /*a6c0*/  VIADD R86, R85, UR31 ;  /* 0x0000001f55567c36 */ /* 0x000fce0008000000 */
[----:B------:R-:W3:Y:S01]  /*a6d0*/  MUFU.TANH R38, R38 ;  /* 0x0000002600267308 */ /* 0x000ee20000002400 */
        /* <DEDUP_REMOVED lines=40> */
[----:B------:R-:W0:Y:S01]  /*a960*/  MUFU.TANH R77, R77 ;  /* 0x0000004d004d7308 */ /* 0x000e220000002400 */
[----:B------:R-:W-:Y:S01]  /*a970*/  IADD3 R90, -R155, R94, R82 ;  /* 0x0000005e9b5a7210 */ /* 0x000fe20007ffe152 */
[----:B-1----:R-:W-:Y:S01]  /*a980*/  IMAD.IADD R83, R86, 0x1, R91 ;  /* 0x0000000156537824 */ /* 0x002fe200078e025b */
[----:B------:R-:W-:-:S02]  /*a990*/  LEA R78, R89, 0xffffff80, 0x7 ;  /* 0xffffff80594e7811 */ /* 0x000fc400078e38ff */
[----:B------:R-:W-:Y:S01]  /*a9a0*/  VIADDMNMX R84, R91, R85, R90, PT ;  /* 0x000000555b547246 */ /* 0x000fe2000380015a */
[----:B--234-:R-:W-:Y:S06]  /*a9b0*/  @!P2 BRA `(.L_x_14501) ;  /* 0x000000000050a947 */ /* 0x01cfec0003800000 */
[----:B------:R-:W-:Y:S01]  /*a9c0*/  IADD3 R87, -R93, R94, R91 ;  /* 0x0000005e5d577210 */ /* 0x000fe20007ffe15b */
[----:B------:R-:W-:Y:S03]  /*a9d0*/  BSSY B0, `(.L_x_14502) ;  /* 0x000000e000007945 */ /* 0x000fe60003800000 */
[----:B------:R-:W-:-:S13]  /*a9e0*/  ISETP.GT.AND P3, PT, R87, -0x1, PT ;  /* 0xffffffff5700780c */ /* 0x000fda0003f64270 */
[----:B------:R-:W-:Y:S05]  /*a9f0*/  @P3 BRA `(.L_x_14503) ;  /* 0x00000000001c3947 */ /* 0x000fea0003800000 */
[----:B------:R-:W-:Y:S02]  /*aa00*/  ISETP.NE.AND P3, PT, R9, 0x1, PT ;  /* 0x000000010900780c */ /* 0x000fe40003f65270 */
[----:B------:R-:W-:-:S11]  /*aa10*/  LOP3.LUT R87, RZ, R87, RZ, 0x33, !PT ;  /* 0x00000057ff577212 */ /* 0x000fd600078e33ff */
[----:B0-----:R-:W0:Y:S02]  /*aa20*/  @P3 LDC.64 R4, c[0x0][0x9e8] ;  /* 0x00027a00ff043b82 */ /* 0x001e240000000a00 */
[----:B0-----:R-:W-:-:S05]  /*aa30*/  @P3 IMAD.HI.U32 R4, R87, R4, RZ ;  /* 0x0000000457043227 */ /* 0x001fca00078e00ff */
[----:B------:R-:W-:-:S04]  /*aa40*/  @P3 SHF.R.U32.HI R87, RZ, R5, R4 ;  /* 0x00000005ff573219 */ /* 0x000fc80000011604 */
[----:B------:R-:W-:Y:S01]  /*aa50*/  LOP3.LUT R87, RZ, R87, RZ, 0x33, !PT ;  /* 0x00000057ff577212 */ /* 0x000fe200078e33ff */
[----:B------:R-:W-:Y:S06]  /*aa60*/  BRA `(.L_x_14504) ;  /* 0x0000000000107947 */ /* 0x000fec0003800000 */
.L_x_14503:
[----:B------:R-:W-:-:S13]  /*aa70*/  ISETP.NE.AND P3, PT, R9, 0x1, PT ;  /* 0x000000010900780c */ /* 0x000fda0003f65270 */
[----:B0-----:R-:W0:Y:S02]  /*aa80*/  @P3 LDC.64 R4, c[0x0][0x9e8] ;  /* 0x00027a00ff043b82 */ /* 0x001e240000000a00 */
[----:B0-----:R-:W-:-:S05]  /*aa90*/  @P3 IMAD.HI.U32 R4, R87, R4, RZ ;  /* 0x0000000457043227 */ /* 0x001fca00078e00ff */
[----:B------:R-:W-:-:S07]  /*aaa0*/  @P3 SHF.R.U32.HI R87, RZ, R5, R4 ;  /* 0x00000005ff573219 */ /* 0x000fce0000011604 */
.L_x_14504:
[----:B------:R-:W-:Y:S05]  /*aab0*/  BSYNC B0 ;  /* 0x0000000000007941 */ /* 0x000fea0003800000 */
.L_x_14502:
[----:B------:R-:W-:-:S04]  /*aac0*/  IMAD R4, R87, R9, -R78 ;  /* 0x0000000957047224 */ /* 0x000fc800078e0a4e */
[----:B------:R-:W-:-:S05]  /*aad0*/  IMAD.IADD R4, R4, 0x1, -R155 ;  /* 0x0000000104047824 */ /* 0x000fca00078e0a9b */
[----:B------:R-:W-:Y:S02]  /*aae0*/  VIMNMX R83, R83, R4, !PT ;  /* 0x0000000453537248 */ /* 0x000fe40007fe0100 */
[----:B------:R-:W-:-:S07]  /*aaf0*/  VIADDMNMX R84, R4, R9, R84, PT ;  /* 0x0000000904547246 */ /* 0x000fce0003800154 */
.L_x_14501:
[C---:B------:R-:W-:Y:S02]  /*ab00*/  ISETP.GE.AND P3, PT, R82.reuse, 0x2, PT ;  /* 0x000000025200780c */ /* 0x040fe40003f66270 */
[----:B------:R-:W-:Y:S02]  /*ab10*/  ISETP.GE.AND P5, PT, R82, 0x9, PT ;  /* 0x000000095200780c */ /* 0x000fe40003fa6270 */
[----:B------:R-:W-:Y:S02]  /*ab20*/  ISETP.GT.AND P4, PT, R83, 0x1, !P3 ;  /* 0x000000015300780c */ /* 0x000fe40005f84270 */
[----:B------:R-:W-:Y:S02]  /*ab30*/  LOP3.LUT R22, R22, 0xfffffffd, RZ, 0xc0, !PT ;  /* 0xfffffffd16167812 */ /* 0x000fe400078ec0ff */
[----:B------:R-:W-:-:S04]  /*ab40*/  ISETP.LT.OR P4, PT, R84, 0x2, P4 ;  /* 0x000000025400780c */ /* 0x000fc80002781670 */
[----:B------:R-:W-:Y:S02]  /*ab50*/  FSEL R14, R14, -INF , !P4 ;  /* 0xff8000000e0e7808 */ /* 0x000fe40006000000 */
[----:B------:R-:W-:Y:S02]  /*ab60*/  ISETP.GT.AND P4, PT, R83, 0x8, !P5 ;  /* 0x000000085300780c */ /* 0x000fe40006f84270 */
[----:B------:R-:W-:Y:S02]  /*ab70*/  @P5 LOP3.LUT R22, R22, 0x2, RZ, 0xfc, !PT ;  /* 0x0000000216165812 */ /* 0x000fe400078efcff */
[----:B------:R-:W-:Y:S02]  /*ab80*/  ISETP.GE.AND P5, PT, R82, 0xa, PT ;  /* 0x0000000a5200780c */ /* 0x000fe40003fa6270 */
[----:B------:R-:W-:Y:S02]  /*ab90*/  ISETP.LT.OR P4, PT, R84, 0x9, P4 ;  /* 0x000000095400780c */ /* 0x000fe40002781670 */
[----:B------:R-:W-:-:S02]  /*aba0*/  LOP3.LUT R22, R22, 0xfffffffb, RZ, 0xc0, !PT ;  /* 0xfffffffb16167812 */ /* 0x000fc400078ec0ff */
        /* <DEDUP_REMOVED lines=170> */
[----:B------:R-:W0:Y:S01]  /*b650*/  SHFL.IDX PT, R13, R80, 0x1, 0x1c1f ;  /* 0x003c1f00500d7f89 */ /* 0x000e2200000e0000 */
[----:B------:R-:W-:-:S13]  /*b660*/  ISETP.GE.AND P6, PT, R82, 0x7a, PT ;  /* 0x0000007a5200780c */ /* 0x000fda0003fc6270 */
[----:B------:R-:W-:Y:S02]  /*b670*/  @P6 LOP3.LUT R22, R22, 0x10000000, RZ, 0xfc, !PT ;  /* 0x1000000016166812 */ /* 0x000fe400078efcff */
[----:B------:R-:W-:-:S04]  /*b680*/  ISETP.GT.AND P6, PT, R83, 0x79, !P6 ;  /* 0x000000795300780c */ /* 0x000fc800077c4270 */
[----:B------:R-:W-:-:S04]  /*b690*/  ISETP.LT.OR P6, PT, R84, 0x7a, P6 ;  /* 0x0000007a5400780c */ /* 0x000fc800037c1670 */
[----:B------:R-:W-:Y:S01]  /*b6a0*/  FSEL R81, R81, -INF , !P6 ;  /* 0xff80000051517808 */ /* 0x000fe20007000000 */
[----:B0-----:R-:W-:Y:S01]  /*b6b0*/  IMAD.IADD R86, R86, 0x1, R13 ;  /* 0x0000000156567824 */ /* 0x001fe200078e020d */
        /* <DEDUP_REMOVED lines=13> */
.L_x_14507:
[----:B------:R-:W-:-:S13]  /*b790*/  ISETP.NE.AND P6, PT, R9, 0x1, PT ;  /* 0x000000010900780c */ /* 0x000fda0003fc5270 */
[----:B------:R-:W0:Y:S02]  /*b7a0*/  @P6 LDC.64 R4, c[0x0][0x9e8] ;  /* 0x00027a00ff046b82 */ /* 0x000e240000000a00 */
[----:B0-----:R-:W-:-:S05]  /*b7b0*/  @P6 IMAD.HI.U32 R4, R13, R4, RZ ;  /* 0x000000040d046227 */ /* 0x001fca00078e00ff */
[----:B------:R-:W-:-:S07]  /*b7c0*/  @P6 SHF.R.U32.HI R13, RZ, R5, R4 ;  /* 0x00000005ff0d6219 */ /* 0x000fce0000011604 */
.L_x_14508:
[----:B------:R-:W-:Y:S05]  /*b7d0*/  BSYNC B0 ;  /* 0x0000000000007941 */ /* 0x000fea0003800000 */
.L_x_14506:
[----:B------:R-:W-:-:S04]  /*b7e0*/  IMAD R78, R13, R9, -R78 ;  /* 0x000000090d4e7224 */ /* 0x000fc800078e0a4e */
[----:B------:R-:W-:-:S05]  /*b7f0*/  IMAD.IADD R5, R78, 0x1, -R155 ;  /* 0x000000014e057824 */ /* 0x000fca00078e0a9b */
[----:B------:R-:W-:Y:S02]  /*b800*/  VIMNMX R86, R86, R5, !PT ;  /* 0x0000000556567248 */ /* 0x000fe40007fe0100 */
[----:B------:R-:W-:-:S07]  /*b810*/  VIADDMNMX R90, R5, R9, R90, PT ;  /* 0x00000009055a7246 */ /* 0x000fce000380015a */
.L_x_14505:
[----:B------:R-:W-:Y:S01]  /*b820*/  ISETP.GT.AND P3, PT, R86, 0x1, !P3 ;  /* 0x000000015600780c */ /* 0x000fe20005f64270 */
[----:B------:R-:W-:Y:S01]  /*b830*/  ULDC UR30, c[0x0][0x988] ;  /* 0x00026200001e7ab9 */ /* 0x000fe20000000800 */
[----:B------:R-:W-:Y:S02]  /*b840*/  LOP3.LUT P6, RZ, R22, 0x2000000, RZ, 0xc0, !PT ;  /* 0x0200000016ff7812 */ /* 0x000fe400078cc0ff */
[----:B------:R-:W-:Y:S02]  /*b850*/  ISETP.LT.OR P3, PT, R90, 0x2, P3 ;  /* 0x000000025a00780c */ /* 0x000fe40001f61670 */
[----:B------:R-:W-:Y:S02]  /*b860*/  ISETP.GT.AND P4, PT, R86, 0x71, !P4 ;  /* 0x000000715600780c */ /* 0x000fe40006784270 */
        /* <DEDUP_REMOVED lines=76> */
[----:B------:R-:W-:Y:S01]  /*bd30*/  LOP3.LUT P3, RZ, R22, 0x40000, RZ, 0xc0, !PT ;  /* 0x0004000016ff7812 */ /* 0x000fe2000786c0ff */
[----:B------:R-:W0:Y:S01]  /*bd40*/  SHFL.BFLY PT, R5, R12, 0x2, 0x1f ;  /* 0x0c401f000c057f89 */ /* 0x000e2200000e0000 */
[C---:B------:R-:W-:Y:S02]  /*bd50*/  ISETP.GT.AND P5, PT, R86.reuse, 0x78, !P5 ;  /* 0x000000785600780c */ /* 0x040fe40006fa4270 */
[----:B------:R-:W-:Y:S02]  /*bd60*/  ISETP.GT.AND P3, PT, R86, 0x31, !P3 ;  /* 0x000000315600780c */ /* 0x000fe40005f64270 */
[----:B------:R-:W-:-:S02]  /*bd70*/  ISETP.LT.OR P4, PT, R90, 0x72, P4 ;  /* 0x000000725a00780c */ /* 0x000fc40002781670 */
[C---:B------:R-:W-:Y:S02]  /*bd80*/  ISETP.LT.OR P3, PT, R90.reuse, 0x32, P3 ;  /* 0x000000325a00780c */ /* 0x040fe40001f61670 */
[----:B------:R-:W-:Y:S02]  /*bd90*/  ISETP.LT.OR P5, PT, R90, 0x79, P5 ;  /* 0x000000795a00780c */ /* 0x000fe40002fa1670 */
[----:B------:R-:W-:Y:S02]  /*bda0*/  FSEL R42, R42, -INF , !P3 ;  /* 0xff8000002a2a7808 */ /* 0x000fe40005800000 */
[----:B------:R-:W-:Y:S02]  /*bdb0*/  LOP3.LUT P3, RZ, R22, 0x20000, RZ, 0xc0, !PT ;  /* 0x0002000016ff7812 */ /* 0x000fe4000786c0ff */
[----:B------:R-:W-:Y:S02]  /*bdc0*/  FSEL R73, R73, -INF , !P4 ;  /* 0xff80000049497808 */ /* 0x000fe40006000000 */
[----:B------:R-:W-:-:S02]  /*bdd0*/  ISETP.GT.AND P3, PT, R86, 0x38, !P3 ;  /* 0x000000385600780c */ /* 0x000fc40005f64270 */
[----:B------:R-:W-:Y:S02]  /*bde0*/  FSEL R0, R0, -INF , !P5 ;  /* 0xff80000000007808 */ /* 0x000fe40006800000 */
        /* <DEDUP_REMOVED lines=13> */
[----:B------:R-:W-:Y:S01]  /*bec0*/  ISETP.GT.AND P3, PT, R86, 0x41, !P6 ;  /* 0x000000415600780c */ /* 0x000fe20007764270 */
[----:B------:R-:W-:Y:S01]  /*bed0*/  FMUL.FTZ R78, R13, UR30 ;  /* 0x0000001e0d4e7c20 */ /* 0x000fe20008410000 */
[----:B------:R-:W-:Y:S02]  /*bee0*/  LOP3.LUT P6, RZ, R22, 0x8, RZ, 0xc0, !PT ;  /* 0x0000000816ff7812 */ /* 0x000fe400078cc0ff */
        /* <DEDUP_REMOVED lines=46> */
[----:B------:R-:W-:-:S04]  /*c1d0*/  FSETP.NEU.FTZ.AND P3, PT, R13, -INF , PT ;  /* 0xff8000000d00780b */ /* 0x000fc80003f7d000 */
        /* <DEDUP_REMOVED lines=14> */
[----:B------:R-:W-:Y:S01]  /*c2c0*/  ISETP.GT.AND P3, PT, R86, 0x79, !P6 ;  /* 0x000000795600780c */ /* 0x000fe20007764270 */
        /* <DEDUP_REMOVED lines=32> */
[----:B------:R-:W-:Y:S01]  /*c4d0*/  FFMA.FTZ R75, R81, UR30, -R78 ;  /* 0x0000001e514b7c23 */ /* 0x000fe2000801084e */
[----:B------:R-:W-:-:S04]  /*c4e0*/  FMNMX.FTZ R31, R37, R12, !PT ;  /* 0x0000000c251f7209 */ /* 0x000fc80007810000 */
[----:B------:R-:W-:Y:S01]  /*c4f0*/  FMNMX.FTZ R12, R38, R31, !PT ;  /* 0x0000001f260c7209 */ /* 0x000fe20007810000 */
[----:B------:R-:W3:Y:S01]  /*c500*/  MUFU.EX2 R144, R144 ;  /* 0x0000009000907308 */ /* 0x000ee20000000800 */
[----:B------:R-:W-:Y:S02]  /*c510*/  FFMA.FTZ R31, R36, UR30, -R78 ;  /* 0x0000001e241f7c23 */ /* 0x000fe4000801084e */
[----:B------:R-:W-:-:S04]  /*c520*/  FMNMX.FTZ R35, R41, R12, !PT ;  /* 0x0000000c29237209 */ /* 0x000fc80007810000 */
[----:B------:R-:W-:Y:S01]  /*c530*/  FMNMX.FTZ R12, R42, R35, !PT ;  /* 0x000000232a0c7209 */ /* 0x000fe20007810000 */
[----:B------:R-:W4:Y:S03]  /*c540*/  MUFU.EX2 R21, R21 ;  /* 0x0000001500157308 */ /* 0x000f260000000800 */
[----:B------:R-:W-:-:S04]  /*c550*/  FMNMX.FTZ R35, R45, R12, !PT ;  /* 0x0000000c2d237209 */ /* 0x000fc80007810000 */
[----:B------:R-:W-:Y:S01]  /*c560*/  FMNMX.FTZ R12, R46, R35, !PT ;  /* 0x000000232e0c7209 */ /* 0x000fe20007810000 */
[----:B------:R-:W5:Y:S01]  /*c570*/  MUFU.EX2 R146, R146 ;  /* 0x0000009200927308 */ /* 0x000f620000000800 */
[----:B------:R-:W-:Y:S02]  /*c580*/  FFMA.FTZ R35, R40, UR30, -R78 ;  /* 0x0000001e28237c23 */ /* 0x000fe4000801084e */
[----:B------:R-:W-:-:S04]  /*c590*/  FMNMX.FTZ R39, R49, R12, !PT ;  /* 0x0000000c31277209 */ /* 0x000fc80007810000 */
[----:B------:R-:W-:Y:S01]  /*c5a0*/  FMNMX.FTZ R12, R50, R39, !PT ;  /* 0x00000027320c7209 */ /* 0x000fe20007810000 */
[----:B------:R-:W5:Y:S03]  /*c5b0*/  MUFU.EX2 R27, R27 ;  /* 0x0000001b001b7308 */ /* 0x000f660000000800 */
        /* <DEDUP_REMOVED lines=20> */
[----:B------:R-:W-:Y:S01]  /*c700*/  FMNMX.FTZ R12, R0, R51, !PT ;  /* 0x00000033000c7209 */ /* 0x000fe20007810000 */
[----:B------:R-:W-:-:S03]  /*c710*/  FFMA.FTZ R51, R56, UR30, -R78 ;  /* 0x0000001e38337c23 */ /* 0x000fc6000801084e */
        /* <DEDUP_REMOVED lines=20> */
[----:B------:R-:W-:Y:S01]  /*c860*/  FADD.FTZ R15, R148, R3 ;  /* 0x00000003940f7221 */ /* 0x000fe20000010000 */
[--C-:B------:R-:W-:Y:S01]  /*c870*/  FFMA.FTZ R20, R20, UR30, -R44.reuse ;  /* 0x0000001e14147c23 */ /* 0x100fe2000801082c */
[--C-:B------:R-:W-:Y:S01]  /*c880*/  FFMA.FTZ R145, R25, UR30, -R44.reuse ;  /* 0x0000001e19917c23 */ /* 0x100fe2000801082c */
[----:B------:R-:W-:Y:S01]  /*c890*/  MUFU.EX2 R149, R149 ;  /* 0x0000009500957308 */ /* 0x000fe20000000800 */
[----:B-1----:R-:W-:Y:S01]  /*c8a0*/  FADD.FTZ R4, R150, R15 ;  /* 0x0000000f96047221 */ /* 0x002fe20000010000 */
[--C-:B------:R-:W-:Y:S01]  /*c8b0*/  FFMA.FTZ R24, R26, UR30, -R44.reuse ;  /* 0x0000001e1a187c23 */ /* 0x100fe2000801082c */
[--C-:B------:R-:W-:Y:S01]  /*c8c0*/  FFMA.FTZ R147, R29, UR30, -R44.reuse ;  /* 0x0000001e1d937c23 */ /* 0x100fe2000801082c */
[----:B------:R-:W-:Y:S01]  /*c8d0*/  FFMA.FTZ R26, R30, UR30, -R44 ;  /* 0x0000001e1e1a7c23 */ /* 0x000fe2000801082c */
[----:B--2---:R-:W-:Y:S01]  /*c8e0*/  FADD.FTZ R15, R5, R4 ;  /* 0x00000004050f7221 */ /* 0x004fe20000010000 */
[--C-:B------:R-:W-:Y:S01]  /*c8f0*/  FFMA.FTZ R30, R38, UR30, -R44.reuse ;  /* 0x0000001e261e7c23 */ /* 0x100fe2000801082c */
[--C-:B------:R-:W-:Y:S01]  /*c900*/  FFMA.FTZ R141, R33, UR30, -R44.reuse ;  /* 0x0000001e218d7c23 */ /* 0x100fe2000801082c */
[----:B------:R-:W0:Y:S01]  /*c910*/  MUFU.EX2 R14, R14 ;  /* 0x0000000e000e7308 */ /* 0x000e220000000800 */
[----:B---3--:R-:W-:Y:S01]  /*c920*/  FADD.FTZ R4, R144, R15 ;  /* 0x0000000f90047221 */ /* 0x008fe20000010000 */
[----:B------:R-:W1:Y:S01]  /*c930*/  @P1 LDC R29, c[0x0][0x44c] ;  /* 0x00011300ff1d1b82 */ /* 0x000e620000000800 */
[--C-:B------:R-:W-:Y:S01]  /*c940*/  FFMA.FTZ R28, R34, UR30, -R44.reuse ;  /* 0x0000001e221c7c23 */ /* 0x100fe2000801082c */
[----:B------:R-:W-:Y:S01]  /*c950*/  FFMA.FTZ R34, R46, UR30, -R44 ;  /* 0x0000001e2e227c23 */ /* 0x000fe2000801082c */
[----:B----4-:R-:W-:Y:S01]  /*c960*/  FADD.FTZ R15, R21, R4 ;  /* 0x00000004150f7221 */ /* 0x010fe20000010000 */
[--C-:B------:R-:W-:Y:S01]  /*c970*/  FFMA.FTZ R143, R37, UR30, -R44.reuse ;  /* 0x0000001e258f7c23 */ /* 0x100fe2000801082c */
[--C-:B------:R-:W-:Y:S01]  /*c980*/  FFMA.FTZ R137, R41, UR30, -R44.reuse ;  /* 0x0000001e29897c23 */ /* 0x100fe2000801082c */
[----:B------:R-:W2:Y:S01]  /*c990*/  MUFU.EX2 R151, R151 ;  /* 0x0000009700977308 */ /* 0x000ea20000000800 */
[----:B-----5:R-:W-:Y:S01]  /*c9a0*/  FADD.FTZ R38, R146, R15 ;  /* 0x0000000f92267221 */ /* 0x020fe20000010000 */
[----:B------:R-:W3:Y:S01]  /*c9b0*/  @P1 LDC R46, c[0x0][0x450] ;  /* 0x00011400ff2e1b82 */ /* 0x000ee20000000800 */
[--C-:B------:R-:W-:Y:S01]  /*c9c0*/  FFMA.FTZ R32, R42, UR30, -R44.reuse ;  /* 0x0000001e2a207c23 */ /* 0x100fe2000801082c */
[----:B------:R-:W-:Y:S01]  /*c9d0*/  FFMA.FTZ R139, R45, UR30, -R44 ;  /* 0x0000001e2d8b7c23 */ /* 0x000fe2000801082c */
[----:B------:R-:W-:Y:S01]  /*c9e0*/  FADD.FTZ R25, R27, R38 ;  /* 0x000000261b197221 */ /* 0x000fe20000010000 */
[----:B------:R-:W-:-:S02]  /*c9f0*/  IMAD.MOV.U32 R33, RZ, RZ, R92 ;  /* 0x000000ffff217224 */ /* 0x000fc400078e005c */
[----:B------:R-:W-:Y:S01]  /*ca00*/  FFMA.FTZ R133, R49, UR30, -R44 ;  /* 0x0000001e31857c23 */ /* 0x000fe2000801082c */
[----:B------:R-:W4:Y:S01]  /*ca10*/  MUFU.EX2 R20, R20 ;  /* 0x0000001400147308 */ /* 0x000f220000000800 */
[----:B0-----:R-:W-:Y:S01]  /*ca20*/  FADD.FTZ R4, R149, R14 ;  /* 0x0000000e95047221 */ /* 0x001fe20000010000 */
[----:B------:R-:W-:Y:S01]  /*ca30*/  FADD.FTZ R40, R140, R25 ;  /* 0x000000198c287221 */ /* 0x000fe20000010000 */
[--C-:B------:R-:W-:Y:S01]  /*ca40*/  FFMA.FTZ R36, R50, UR30, -R44.reuse ;  /* 0x0000001e32247c23 */ /* 0x100fe2000801082c */
[--C-:B------:R-:W-:Y:S01]  /*ca50*/  FFMA.FTZ R135, R53, UR30, -R44.reuse ;  /* 0x0000001e35877c23 */ /* 0x100fe2000801082c */
[----:B------:R-:W-:Y:S01]  /*ca60*/  FFMA.FTZ R38, R54, UR30, -R44 ;  /* 0x0000001e36267c23 */ /* 0x000fe2000801082c */
[----:B------:R-:W-:Y:S01]  /*ca70*/  FADD.FTZ R25, R31, R40 ;  /* 0x000000281f197221 */ /* 0x000fe20000010000 */
[----:B------:R-:W-:Y:S01]  /*ca80*/  FFMA.FTZ R129, R57, UR30, -R44 ;  /* 0x0000001e39817c23 */ /* 0x000fe2000801082c */
[----:B------:R-:W0:Y:S01]  /*ca90*/  MUFU.EX2 R145, R145 ;  /* 0x0000009100917308 */ /* 0x000e220000000800 */
[----:B--2---:R-:W-:Y:S01]  /*caa0*/  FADD.FTZ R15, R151, R4 ;  /* 0x00000004970f7221 */ /* 0x004fe20000010000 */
[----:B------:R-:W-:Y:S01]  /*cab0*/  FADD.FTZ R40, R142, R25 ;  /* 0x000000198e287221 */ /* 0x000fe20000010000 */
[----:B-1----:R-:W-:Y:S01]  /*cac0*/  @P1 IMAD.HI.U32 R29, R92, R29, RZ ;  /* 0x0000001d5c1d1227 */ /* 0x002fe200078e00ff */
[----:B------:R-:W-:-:S03]  /*cad0*/  F2FP.F16.F32.PACK_AB R148, R3, R148 ;  /* 0x000000940394723e */ /* 0x000fc600000000ff */
[----:B------:R-:W-:Y:S01]  /*cae0*/  FFMA.FTZ R131, R61, UR30, -R44 ;  /* 0x0000001e3d837c23 */ /* 0x000fe2000801082c */
[----:B------:R-:W-:Y:S01]  /*caf0*/  FADD.FTZ R25, R35, R40 ;  /* 0x0000002823197221 */ /* 0x000fe20000010000 */
[--C-:B------:R-:W-:Y:S01]  /*cb00*/  FFMA.FTZ R40, R58, UR30, -R44.reuse ;  /* 0x0000001e3a287c23 */ /* 0x100fe2000801082c */
[----:B------:R-:W1:Y:S01]  /*cb10*/  MUFU.EX2 R24, R24 ;  /* 0x0000001800187308 */ /* 0x000e620000000800 */
[----:B----4-:R-:W-:Y:S01]  /*cb20*/  FADD.FTZ R4, R20, R15 ;  /* 0x0000000f14047221 */ /* 0x010fe20000010000 */
[----:B------:R-:W-:Y:S01]  /*cb30*/  FADD.FTZ R42, R136, R25 ;  /* 0x00000019882a7221 */ /* 0x000fe20000010000 */
[----:B---3--:R-:W-:Y:S01]  /*cb40*/  @P1 SHF.R.U32.HI R33, RZ, R46, R29 ;  /* 0x0000002eff211219 */ /* 0x008fe2000001161d */
[----:B------:R-:W-:Y:S01]  /*cb50*/  FFMA.FTZ R125, R65, UR30, -R44 ;  /* 0x0000001e417d7c23 */ /* 0x000fe2000801082c */
[----:B------:R-:W-:Y:S01]  /*cb60*/  F2FP.F16.F32.PACK_AB R150, R5, R150 ;  /* 0x000000960596723e */ /* 0x000fe200000000ff */
[----:B------:R-:W-:Y:S01]  /*cb70*/  FADD.FTZ R25, R39, R42 ;  /* 0x0000002a27197221 */ /* 0x000fe20000010000 */
[----:B------:R-:W-:Y:S01]  /*cb80*/  FFMA.FTZ R42, R62, UR30, -R44 ;  /* 0x0000001e3e2a7c23 */ /* 0x000fe2000801082c */
[----:B------:R-:W2:Y:S01]  /*cb90*/  MUFU.EX2 R147, R147 ;  /* 0x0000009300937308 */ /* 0x000ea20000000800 */
        /* <DEDUP_REMOVED lines=13> */
[----:B------:R-:W-:Y:S01]  /*cc70*/  FFMA.FTZ R46, R70, UR30, -R44 ;  /* 0x0000001e462e7c23 */ /* 0x000fe2000801082c */
[----:B------:R-:W1:Y:S01]  /*cc80*/  MUFU.EX2 R141, R141 ;  /* 0x0000008d008d7308 */ /* 0x000e620000000800 */
[----:B--2---:R-:W-:Y:S01]  /*cc90*/  FADD.FTZ R15, R147, R4 ;  /* 0x00000004930f7221 */ /* 0x004fe20000010000 */
[----:B------:R-:W-:Y:S01]  /*cca0*/  FADD.FTZ R48, R134, R25 ;  /* 0x0000001986307221 */ /* 0x000fe20000010000 */
[--C-:B------:R-:W-:Y:S01]  /*ccb0*/  FFMA.FTZ R25, R0, UR30, -R44.reuse ;  /* 0x0000001e00197c23 */ /* 0x100fe2000801082c */
[----:B------:R-:W-:Y:S01]  /*ccc0*/  FFMA.FTZ R44, R77, UR30, -R44 ;  /* 0x0000001e4d2c7c23 */ /* 0x000fe2000801082c */
[----:B------:R-:W-:Y:S02]  /*ccd0*/  F2FP.F16.F32.PACK_AB R146, R27, R146 ;  /* 0x000000921b92723e */ /* 0x000fe400000000ff */
[----:B------:R-:W-:Y:S01]  /*cce0*/  F2FP.F16.F32.PACK_AB R140, R31, R140 ;  /* 0x0000008c1f8c723e */ /* 0x000fe200000000ff */
        /* <DEDUP_REMOVED lines=8> */
[----:B------:R-:W-:Y:S02]  /*cd70*/  F2FP.F16.F32.PACK_AB R134, R51, R134 ;  /* 0x000000863386723e */ /* 0x000fe400000000ff */
[----:B------:R-:W-:-:S02]  /*cd80*/  F2FP.F16.F32.PACK_AB R151, R20, R151 ;  /* 0x000000971497723e */ /* 0x000fc400000000ff */
[----:B------:R-:W1:Y:S01]  /*cd90*/  MUFU.EX2 R30, R30 ;  /* 0x0000001e001e7308 */ /* 0x000e620000000800 */
[----:B--2---:R-:W-:Y:S01]  /*cda0*/  FADD.FTZ R4, R28, R15 ;  /* 0x0000000f1c047221 */ /* 0x004fe20000010000 */
        /* <DEDUP_REMOVED lines=12> */
[----:B------:R-:W-:Y:S01]  /*ce70*/  FADD.FTZ R15, R51, R48 ;  /* 0x00000030330f7221 */ /* 0x000fe20000010000 */
[----:B------:R-:W-:-:S03]  /*ce80*/  F2FP.F16.F32.PACK_AB R137, R32, R137 ;  /* 0x000000892089723e */ /* 0x000fc600000000ff */
[----:B------:R-:W-:Y:S01]  /*ce90*/  FADD.FTZ R48, R128, R15 ;  /* 0x0000000f80307221 */ /* 0x000fe20000010000 */
[----:B------:R-:W-:Y:S01]  /*cea0*/  IMAD.IADD R15, R88, 0x1, R33 ;  /* 0x00000001580f7824 */ /* 0x000fe200078e0221 */
[----:B------:R-:W0:Y:S01]  /*ceb0*/  MUFU.EX2 R133, R133 ;  /* 0x0000008500857308 */ /* 0x000e220000000800 */
[----:B-1----:R-:W-:Y:S01]  /*cec0*/  FADD.FTZ R29, R139, R4 ;  /* 0x000000048b1d7221 */ /* 0x002fe20000010000 */
[----:B------:R-:W-:Y:S01]  /*ced0*/  F2FP.F16.F32.PACK_AB R128, R55, R128 ;  /* 0x000000803780723e */ /* 0x000fe200000000ff */
[----:B------:R-:W-:-:S05]  /*cee0*/  IMAD.IADD R8, R15, 0x1, R8 ;  /* 0x000000010f087824 */ /* 0x000fca00078e0208 */
[----:B------:R-:W1:Y:S01]  /*cef0*/  MUFU.EX2 R36, R36 ;  /* 0x0000002400247308 */ /* 0x000e620000000800 */
[C---:B--2---:R-:W-:Y:S01]  /*cf00*/  FADD.FTZ R4, R34.reuse, R29 ;  /* 0x0000001d22047221 */ /* 0x044fe20000010000 */
[----:B------:R-:W-:Y:S01]  /*cf10*/  FADD.FTZ R29, R55, R48 ;  /* 0x00000030371d7221 */ /* 0x000fe20000010000 */
[----:B------:R-:W-:-:S03]  /*cf20*/  F2FP.F16.F32.PACK_AB R139, R34, R139 ;  /* 0x0000008b228b723e */ /* 0x000fc600000000ff */
        /* <DEDUP_REMOVED lines=43> */
[----:B------:R-:W-:Y:S02]  /*d1e0*/  F2FP.F16.F32.PACK_AB R125, R0, R125 ;  /* 0x0000007d007d723e */ /* 0x000fe400000000ff */
[----:B------:R-:W-:-:S04]  /*d1f0*/  IADD3 R0, R89, -0x2, RZ ;  /* 0xfffffffe59007810 */ /* 0x000fc80007ffe0ff */
        /* <DEDUP_REMOVED lines=15> */
[----:B------:R-:W-:Y:S02]  /*d2f0*/  F2FP.F16.F32.PACK_AB R122, R75, R122 ;  /* 0x0000007a4b7a723e */ /* 0x000fe400000000ff */
[C---:B0-----:R-:W-:Y:S01]  /*d300*/  FADD.FTZ R3, R44.reuse, R3 ;  /* 0x000000032c037221 */ /* 0x041fe20000010000 */
        /* <DEDUP_REMOVED lines=13> */
.L_x_14511:
[----:B------:R-:W-:-:S13]  /*d3e0*/  ISETP.NE.AND P3, PT, R9, 0x1, PT ;  /* 0x000000010900780c */ /* 0x000fda0003f65270 */
[----:B------:R-:W0:Y:S02]  /*d3f0*/  @P3 LDC.64 R14, c[0x0][0x9e8] ;  /* 0x00027a00ff0e3b82 */ /* 0x000e240000000a00 */
[----:B0-----:R-:W-:-:S05]  /*d400*/  @P3 IMAD.HI.U32 R14, R5, R14, RZ ;  /* 0x0000000e050e3227 */ /* 0x001fca00078e00ff */
[----:B------:R-:W-:-:S07]  /*d410*/  @P3 SHF.R.U32.HI R5, RZ, R15, R14 ;  /* 0x0000000fff053219 */ /* 0x000fce000001160e */
.L_x_14512:
[----:B------:R-:W-:Y:S05]  /*d420*/  BSYNC B0 ;  /* 0x0000000000007941 */ /* 0x000fea0003800000 */
.L_x_14510:
[----:B------:R-:W-:-:S05]  /*d430*/  IMAD R5, R5, R9, R9 ;  /* 0x0000000905057224 */ /* 0x000fca00078e0209 */
[----:B------:R-:W-:-:S07]  /*d440*/  VIMNMX R8, R8, R5, PT ;  /* 0x0000000508087248 */ /* 0x000fce0003fe0100 */
.L_x_14509:
        /* <DEDUP_REMOVED lines=30> */
[----:B--2---:R-:W-:-:S04]  /*d630*/  VIMNMX R9, R9, R5, !PT ;  /* 0x0000000509097248 */ /* 0x004fc80007fe0100 */
[----:B------:R-:W-:Y:S01]  /*d640*/  ISETP.GE.AND P3, PT, R0, R9, PT ;  /* 0x000000090000720c */ /* 0x000fe20003f66270 */
[----:B------:R0:W-:-:S12]  /*d650*/  STL [R1+0x1c], R9 ;  /* 0x00001c0901007387 */ /* 0x0001d80000100800 */
[----:B0-----:R-:W-:Y:S05]  /*d660*/  @!P3 BRA `(.L_x_14513) ;  /* 0x000000380004b947 */ /* 0x001fea0003800000 */
[----:B------:R-:W-:-:S07]  /*d670*/  IMAD.MOV.U32 R119, RZ, RZ, RZ ;  /* 0x000000ffff777224 */ /* 0x000fce00078e00ff */
.L_x_14533:
        /* <DEDUP_REMOVED lines=8> */
[----:B------:R-:W-:Y:S05]  /*d700*/  @P3 BRA `(.L_x_14514) ;  /* 0x0000000000303947 */ /* 0x000fea0003800000 */
[----:B------:R-:W-:Y:S05]  /*d710*/  @!P0 BRA `(.L_x_14515) ;  /* 0x0000000000048947 */ /* 0x000fea0003800000 */
[----:B------:R-:W-:Y:S01]  /*d720*/  BPT.TRAP 0x1 ;  /* 0x000000040000795c */ /* 0x000fe20000300000 */
.L_x_14515:
[----:B------:R-:W-:Y:S01]  /*d730*/  IMAD R9, R5, 0x8, R2 ;  /* 0x0000000805097824 */ /* 0x000fe200078e0202 */
[----:B------:R-:W-:-:S04]  /*d740*/  SHF.L.U32 R8, R20, 0x1f, RZ ;  /* 0x0000001f14087819 */ /* 0x000fc800000006ff */
[----:B------:R0:W1:Y:S01]  /*d750*/  SYNCS.PHASECHK.TRANS64.TRYWAIT P4, [R9+URZ+0x16830], R8 ;  /* 0x01683008090075a7 */ /* 0x000062000808017f */
[----:B------:R-:W-:Y:S05]  /*d760*/  @!P0 BRA `(.L_x_14516) ;  /* 0x0000000000048947 */ /* 0x000fea0003800000 */
[----:B------:R-:W-:Y:S01]  /*d770*/  BPT.TRAP 0x1 ;  /* 0x000000040000795c */ /* 0x000fe20000300000 */
.L_x_14516:
[----:B------:R-:W-:Y:S04]  /*d780*/  BSSY B0, `(.L_x_14514) ;  /* 0x0000004000007945 */ /* 0x000fe80003800000 */
[----:B-1----:R-:W-:Y:S05]  /*d790*/  @P4 BRA `(.L_x_14517) ;  /* 0x0000000000084947 */ /* 0x002fea0003800000 */
[----:B------:R-:W1:Y:S02]  /*d7a0*/  SYNCS.PHASECHK.TRANS64.TRYWAIT P4, [R9+URZ+0x16830], R8 ;  /* 0x01683008090075a7 */ /* 0x000e64000808017f */
[----:B-1----:R-:W-:Y:S05]  /*d7b0*/  @!P4 BRA `(.L_x_14518) ;  /* 0x00000158007cc947 */ /* 0x002fea0003800000 */
.L_x_14517:
[----:B------:R-:W-:Y:S05]  /*d7c0*/  BSYNC B0 ;  /* 0x0000000000007941 */ /* 0x000fea0003800000 */
.L_x_14514:
[----:B------:R-:W2:Y:S01]  /*d7d0*/  LDL R14, [R1+0x30] ;  /* 0x00003000010e7983 */ /* 0x000ea20000100800 */
[----:B------:R-:W-:Y:S01]  /*d7e0*/  IMAD.MOV.U32 R15, RZ, RZ, 0x40000040 ;  /* 0x40000040ff0f7424 */ /* 0x000fe200078e00ff */
[----:B------:R-:W-:Y:S05]  /*d7f0*/  WARPSYNC.ALL ;  /* 0x0000000000007948 */ /* 0x000fea0003800000 */
[----:B------:R-:W-:Y:S01]  /*d800*/  R2UR UR19, R15 ;  /* 0x000000000f1372ca */ /* 0x000fe200000e0000 */
[----:B01----:R-:W0:Y:S01]  /*d810*/  S2R R8, SR_TID.X ;  /* 0x0000000000087919 */ /* 0x003e220000002100 */
[----:B------:R-:W-:Y:S01]  /*d820*/  IMAD.MOV.U32 R25, RZ, RZ, 0x40000040 ;  /* 0x40000040ff197424 */ /* 0x000fe200078e00ff */
[----:B------:R-:W-:-:S02]  /*d830*/  R2UR UR12, R6 ;  /* 0x00000000060c72ca */ /* 0x000fc400000e0000 */
[----:B------:R-:W-:Y:S02]  /*d840*/  R2UR UR13, R7 ;  /* 0x00000000070d72ca */ /* 0x000fe400000e0000 */
[----:B0-----:R-:W-:-:S05]  /*d850*/  SHF.R.U32.HI R8, RZ, 0x7, R8 ;  /* 0x00000007ff087819 */ /* 0x001fca0000011608 */
[----:B------:R-:W-:Y:S01]  /*d860*/  VIADD R21, R8, 0x8 ;  /* 0x0000000808157836 */ /* 0x000fe20000000000 */
[C---:B------:R-:W-:Y:S02]  /*d870*/  R2UR UR15, R25.reuse ;  /* 0x00000000190f72ca */ /* 0x040fe400000e0000 */
[----:B------:R-:W-:Y:S02]  /*d880*/  R2UR UR27, R25 ;  /* 0x00000000191b72ca */ /* 0x000fe400000e0000 */
[----:B------:R0:W-:Y:S01]  /*d890*/  BAR.SYNC.DEFER_BLOCKING R21, 0x100 ;  /* 0x000400150000751d */ /* 0x0001e20000010000 */
[----:B--2---:R-:W-:-:S05]  /*d8a0*/  IMAD R24, R5, 0x400, R14 ;  /* 0x0000040005187824 */ /* 0x004fca00078e020e */
[----:B------:R-:W-:-:S04]  /*d8b0*/  IADD3 R14, R24, 0x2, RZ ;  /* 0x00000002180e7810 */ /* 0x000fc80007ffe0ff */
[----:B------:R-:W-:Y:S02]  /*d8c0*/  R2UR UR18, R14 ;  /* 0x000000000e1272ca */ /* 0x000fe400000e0000 */
[----:B------:R-:W2:Y:S01]  /*d8d0*/  LDL.64 R14, [R1+0x20] ;  /* 0x00002000010e7983 */ /* 0x000ea20000100a00 */
[C---:B------:R-:W-:Y:S01]  /*d8e0*/  R2UR UR14, R24.reuse ;  /* 0x00000000180e72ca */ /* 0x040fe200000e0000 */
[C---:B------:R-:W-:Y:S02]  /*d8f0*/  VIADD R8, R24.reuse, 0x4 ;  /* 0x0000000418087836 */ /* 0x040fe40000000000 */
[----:B------:R-:W-:-:S05]  /*d900*/  VIADD R24, R24, 0x6 ;  /* 0x0000000618187836 */ /* 0x000fca0000000000 */
[----:B------:R-:W-:Y:S02]  /*d910*/  R2UR UR26, R24 ;  /* 0x00000000181a72ca */ /* 0x000fe400000e0000 */
[----:B------:R-:W-:-:S06]  /*d920*/  WARPGROUP.ARRIVE ;  /* 0x00000000000079c5 */ /* 0x000fcc0000000000 */
[----:B------:R-:W-:Y:S01]  /*d930*/  HGMMA.64x128x16.F32 R24, gdesc[UR12], RZ, !UPT, gsb0 ;  /* 0x01e000000c1879f0 */ /* 0x000fe2000c0008ff */
[----:B------:R-:W-:Y:S01]  /*d940*/  IMAD.MOV.U32 R9, RZ, RZ, 0x40000040 ;  /* 0x40000040ff097424 */ /* 0x000fe200078e00ff */
[----:B------:R-:W-:Y:S02]  /*d950*/  R2UR UR22, R8 ;  /* 0x00000000081672ca */ /* 0x000fe400000e0000 */
[----:B------:R-:W-:Y:S02]  /*d960*/  R2UR UR20, R156 ;  /* 0x000000009c1472ca */ /* 0x000fe400000e0000 */
[----:B------:R-:W-:Y:S02]  /*d970*/  R2UR UR23, R9 ;  /* 0x00000000091772ca */ /* 0x000fe400000e0000 */
[----:B------:R-:W-:Y:S01]  /*d980*/  R2UR UR21, R157 ;  /* 0x000000009d1572ca */ /* 0x000fe200000e0000 */
[----:B------:R-:W-:Y:S02]  /*d990*/  WARPGROUP.DEPBAR.LE gsb0, 0x0 ;  /* 0x00008000000079c5 */ /* 0x000fe40000010000 */
[----:B------:R-:W-:Y:S01]  /*d9a0*/  WARPGROUP.ARRIVE ;  /* 0x00000000000079c5 */ /* 0x000fe20000000000 */
[----:B--2---:R-:W-:-:S02]  /*d9b0*/  R2UR UR16, R14 ;  /* 0x000000000e1072ca */ /* 0x004fc400000e0000 */
        /* <DEDUP_REMOVED lines=14> */
.L_x_14520:
[----:B------:R-:W-:Y:S01]  /*daa0*/  SHF.L.U32 R8, R154, 0x1f, RZ ;  /* 0x0000001f9a087819 */ /* 0x000fe200000006ff */
[----:B------:R-:W-:-:S04]  /*dab0*/  IMAD R9, R19, 0x8, R2 ;  /* 0x0000000813097824 */ /* 0x000fc800078e0202 */
[----:B------:R0:W1:Y:S01]  /*dac0*/  SYNCS.PHASECHK.TRANS64.TRYWAIT P3, [R9+URZ+0x16850], R8 ;  /* 0x01685008090075a7 */ /* 0x000062000806017f */
[----:B------:R-:W-:Y:S05]  /*dad0*/  @!P0 BRA `(.L_x_14521) ;  /* 0x0000000000048947 */ /* 0x000fea0003800000 */
[----:B------:R-:W-:Y:S01]  /*dae0*/  BPT.TRAP 0x1 ;  /* 0x000000040000795c */ /* 0x000fe20000300000 */
.L_x_14521:
[----:B-1----:R-:W-:Y:S05]  /*daf0*/  @P3 BRA `(.L_x_14519) ;  /* 0x0000000000083947 */ /* 0x002fea0003800000 */
[----:B------:R-:W1:Y:S02]  /*db00*/  SYNCS.PHASECHK.TRANS64.TRYWAIT P3, [R9+URZ+0x16850], R8 ;  /* 0x01685008090075a7 */ /* 0x000e64000806017f */
[----:B-1----:R-:W-:Y:S05]  /*db10*/  @!P3 BRA `(.L_x_14522) ;  /* 0x0000015400b8b947 */ /* 0x002fea0003800000 */
.L_x_14519:
[----:B01----:R-:W-:Y:S01]  /*db20*/  VIADD R8, R2, 0x400 ;  /* 0x0000040002087836 */ /* 0x003fe20000000000 */
[----:B------:R-:W-:Y:S05]  /*db30*/  WARPSYNC.ALL ;  /* 0x0000000000007948 */ /* 0x000fea0003800000 */
[----:B------:R-:W-:Y:S01]  /*db40*/  SHF.R.U32.HI R8, RZ, 0x4, R8 ;  /* 0x00000004ff087819 */ /* 0x000fe20000011608 */
[----:B------:R-:W-:Y:S01]  /*db50*/  IMAD.MOV.U32 R9, RZ, RZ, 0x40000040 ;  /* 0x40000040ff097424 */ /* 0x000fe200078e00ff */
[----:B------:R-:W-:Y:S01]  /*db60*/  WARPGROUP.ARRIVE ;  /* 0x00000000000079c5 */ /* 0x000fe20000000000 */
[----:B------:R-:W-:-:S05]  /*db70*/  MOV R15, 0x40000040 ;  /* 0x40000040000f7802 */ /* 0x000fca0000000f00 */
[----:B------:R-:W0:Y:S01]  /*db80*/  S2R R154, SR_TID.X ;  /* 0x00000000009a7919 */ /* 0x000e220000002100 */
[----:B------:R-:W-:Y:S02]  /*db90*/  LOP3.LUT R8, R8, 0x3fff, RZ, 0xc0, !PT ;  /* 0x00003fff08087812 */ /* 0x000fe400078ec0ff */
[----:B------:R-:W-:Y:S01]  /*dba0*/  R2UR UR15, R9 ;  /* 0x00000000090f72ca */ /* 0x000fe200000e0000 */
[----:B------:R-:W-:Y:S02]  /*dbb0*/  IMAD.MOV.U32 R9, RZ, RZ, 0x40000040 ;  /* 0x40000040ff097424 */ /* 0x000fe400078e00ff */
        /* <DEDUP_REMOVED lines=8> */
[----:B0-----:R-:W-:Y:S02]  /*dc40*/  SHF.R.U32.HI R21, RZ, 0x7, R154 ;  /* 0x00000007ff157819 */ /* 0x001fe4000001169a */
        /* <DEDUP_REMOVED lines=26> */
[C---:B------:R-:W-:Y:S01]  /*ddf0*/  VIADD R14, R8.reuse, 0x300 ;  /* 0x00000300080e7836 */ /* 0x040fe20000000000 */
[----:B------:R-:W-:Y:S01]  /*de00*/  R2UR UR15, R15 ;  /* 0x000000000f0f72ca */ /* 0x000fe200000e0000 */
[----:B------:R-:W-:Y:S01]  /*de10*/  VIADD R8, R8, 0x380 ;  /* 0x0000038008087836 */ /* 0x000fe20000000000 */
[----:B------:R-:W-:Y:S01]  /*de20*/  MOV R15, 0x40000040 ;  /* 0x40000040000f7802 */ /* 0x000fe20000000f00 */
[----:B------:R-:W-:Y:S02]  /*de30*/  WARPGROUP.DEPBAR.LE gsb0, 0x0 ;  /* 0x00008000000079c5 */ /* 0x000fe40000010000 */
[----:B------:R-:W-:-:S08]  /*de40*/  WARPGROUP.ARRIVE ;  /* 0x00000000000079c5 */ /* 0x000fd00000000000 */
        /* <DEDUP_REMOVED lines=17> */
.L_x_14523:
[----:B------:R-:W2:Y:S01]  /*df60*/  LDL R14, [R1+0x28] ;  /* 0x00002800010e7983 */ /* 0x000ea20000100800 */
[----:B------:R-:W1:Y:S03]  /*df70*/  @P1 LDC R15, c[0x0][0x44c] ;  /* 0x00011300ff0f1b82 */ /* 0x000e660000000800 */
[----:B0-----:R-:W2:Y:S04]  /*df80*/  LDL R8, [R1+0x34] ;  /* 0x0000340001087983 */ /* 0x001ea80000100800 */
[----:B------:R-:W3:Y:S01]  /*df90*/  LDL R126, [R1+0x8] ;  /* 0x00000800017e7983 */ /* 0x000ee20000100800 */
[----:B------:R-:W0:Y:S03]  /*dfa0*/  @P1 LDC R9, c[0x0][0x450] ;  /* 0x00011400ff091b82 */ /* 0x000e260000000800 */
[----:B------:R-:W3:Y:S01]  /*dfb0*/  LDL R125, [R1] ;  /* 0x00000000017d7983 */ /* 0x000ee20000100800 */
        /* <DEDUP_REMOVED lines=93> */
[----:B------:R-:W-:Y:S01]  /*e590*/  IMAD R56, R5, 0x8, R2 ;  /* 0x0000000805387824 */ /* 0x000fe200078e0202 */
[----:B------:R-:W-:Y:S01]  /*e5a0*/  IADD3 R121, -R155, 0x1, -R84 ;  /* 0x000000019b797810 */ /* 0x000fe20007ffe954 */
[----:B------:R-:W1:Y:S01]  /*e5b0*/  MUFU.TANH R9, R9 ;  /* 0x0000000900097308 */ /* 0x000e620000002400 */
[----:B------:R-:W-:Y:S02]  /*e5c0*/  IMAD.U32 R57, RZ, RZ, UR38 ;  /* 0x00000026ff397e24 */ /* 0x000fe4000f8e00ff */
[----:B------:R-:W-:Y:S01]  /*e5d0*/  VIADD R56, R56, 0x16840 ;  /* 0x0001684038387836 */ /* 0x000fe20000000000 */
[----:B---3--:R-:W-:-:S04]  /*e5e0*/  IADD3 R121, -R125, R121, R126 ;  /* 0x000000797d797210 */ /* 0x008fc80007ffe17e */
[----:B------:R-:W2:Y:S01]  /*e5f0*/  MUFU.TANH R14, R14 ;  /* 0x0000000e000e7308 */ /* 0x000ea20000002400 */
[----:B------:R-:W-:Y:S01]  /*e600*/  PRMT R56, R57, 0x654, R56 ;  /* 0x0000065439387816 */ /* 0x000fe20000000038 */
[----:B------:R-:W-:-:S06]  /*e610*/  VIADD R122, R121, UR28 ;  /* 0x0000001c797a7c36 */ /* 0x000fcc0008000000 */
[----:B------:R-:W3:Y:S01]  /*e620*/  MUFU.TANH R15, R15 ;  /* 0x0000000f000f7308 */ /* 0x000ee20000002400 */
[----:B------:R-:W-:Y:S01]  /*e630*/  IADD3 R121, R121, UR31, RZ ;  /* 0x0000001f79797c10 */ /* 0x000fe2000fffe0ff */
        /* <DEDUP_REMOVED lines=53> */
.L_x_14526:
[----:B------:R-:W-:-:S05]  /*e990*/  IMAD.U32 R124, RZ, RZ, UR8 ;  /* 0x00000008ff7c7e24 */ /* 0x000fca000f8e00ff */
[----:B------:R-:W-:-:S13]  /*e9a0*/  ISETP.NE.AND P3, PT, R124, 0x1, PT ;  /* 0x000000017c00780c */ /* 0x000fda0003f65270 */
[----:B------:R-:W0:Y:S02]  /*e9b0*/  @P3 LDC.64 R56, c[0x0][0x9e8] ;  /* 0x00027a00ff383b82 */ /* 0x000e240000000a00 */
[----:B0-----:R-:W-:-:S05]  /*e9c0*/  @P3 IMAD.HI.U32 R56, R123, R56, RZ ;  /* 0x000000387b383227 */ /* 0x001fca00078e00ff */
[----:B------:R-:W-:-:S07]  /*e9d0*/  @P3 SHF.R.U32.HI R123, RZ, R57, R56 ;  /* 0x00000039ff7b3219 */ /* 0x000fce0000011638 */
.L_x_14527:
[----:B------:R-:W-:Y:S05]  /*e9e0*/  BSYNC B0 ;  /* 0x0000000000007941 */ /* 0x000fea0003800000 */
.L_x_14525:
[----:B------:R-:W-:-:S04]  /*e9f0*/  IMAD R123, R123, R124, -R84 ;  /* 0x0000007c7b7b7224 */ /* 0x000fc800078e0a54 */
[----:B------:R-:W-:-:S05]  /*ea00*/  IMAD.IADD R123, R123, 0x1, -R155 ;  /* 0x000000017b7b7824 */ /* 0x000fca00078e0a9b */
[----:B------:R-:W-:Y:S02]  /*ea10*/  VIMNMX R87, R87, R123, !PT ;  /* 0x0000007b57577248 */ /* 0x000fe40007fe0100 */
[----:B------:R-:W-:-:S07]  /*ea20*/  VIADDMNMX R120, R123, R124, R120, PT ;  /* 0x0000007c7b787246 */ /* 0x000fce0003800178 */
.L_x_14524:
[----:B------:R-:W-:Y:S01]  /*ea30*/  ISETP.GT.AND P3, PT, R0, -0x1, PT ;  /* 0xffffffff0000780c */ /* 0x000fe20003f64270 */
[----:B------:R-:W0:Y:S03]  /*ea40*/  SHFL.IDX PT, R8, R8, 0x1, 0x1c1f ;  /* 0x003c1f0008087f89 */ /* 0x000e2600000e0000 */
[C---:B------:R-:W-:Y:S02]  /*ea50*/  ISETP.GT.AND P5, PT, R87.reuse, RZ, P3 ;  /* 0x000000ff5700720c */ /* 0x040fe40001fa4270 */
[----:B------:R-:W-:Y:S02]  /*ea60*/  ISETP.GT.AND P4, PT, R87, 0x1, P3 ;  /* 0x000000015700780c */ /* 0x000fe40001f84270 */
[C---:B------:R-:W-:Y:S02]  /*ea70*/  ISETP.LT.OR P5, PT, R120.reuse, 0x1, P5 ;  /* 0x000000017800780c */ /* 0x040fe40002fa1670 */
[----:B------:R-:W-:-:S02]  /*ea80*/  ISETP.LT.OR P4, PT, R120, 0x2, P4 ;  /* 0x000000027800780c */ /* 0x000fc40002781670 */
[----:B-1----:R-:W-:Y:S02]  /*ea90*/  FSEL R9, R9, -INF , !P5 ;  /* 0xff80000009097808 */ /* 0x002fe40006800000 */
[----:B------:R-:W-:Y:S02]  /*eaa0*/  FSEL R14, R14, -INF , !P4 ;  /* 0xff8000000e0e7808 */ /* 0x000fe40006000000 */
[C---:B------:R-:W-:Y:S02]  /*eab0*/  ISETP.GT.AND P5, PT, R87.reuse, 0x8, P3 ;  /* 0x000000085700780c */ /* 0x040fe40001fa4270 */
[----:B------:R-:W-:Y:S02]  /*eac0*/  ISETP.GT.AND P4, PT, R87, 0x9, P3 ;  /* 0x000000095700780c */ /* 0x000fe40001f84270 */
[C---:B------:R-:W-:Y:S02]  /*ead0*/  ISETP.LT.OR P5, PT, R120.reuse, 0x9, P5 ;  /* 0x000000097800780c */ /* 0x040fe40002fa1670 */
[----:B------:R-:W-:-:S02]  /*eae0*/  ISETP.LT.OR P4, PT, R120, 0xa, P4 ;  /* 0x0000000a7800780c */ /* 0x000fc40002781670 */
[----:B------:R-:W-:Y:S01]  /*eaf0*/  FSEL R24, R24, -INF , !P5 ;  /* 0xff80000018187808 */ /* 0x000fe20006800000 */
[--C-:B0-----:R-:W-:Y:S01]  /*eb00*/  IMAD.IADD R122, R122, 0x1, R8.reuse ;  /* 0x000000017a7a7824 */ /* 0x101fe200078e0208 */
        /* <DEDUP_REMOVED lines=99> */
.L_x_14530:
[----:B------:R-:W-:-:S05]  /*f140*/  IMAD.U32 R87, RZ, RZ, UR8 ;  /* 0x00000008ff577e24 */ /* 0x000fca000f8e00ff */
[----:B------:R-:W-:-:S13]  /*f150*/  ISETP.NE.AND P4, PT, R87, 0x1, PT ;  /* 0x000000015700780c */ /* 0x000fda0003f85270 */
[----:B------:R-:W0:Y:S02]  /*f160*/  @P4 LDC.64 R28, c[0x0][0x9e8] ;  /* 0x00027a00ff1c4b82 */ /* 0x000e240000000a00 */
[----:B0-----:R-:W-:-:S05]  /*f170*/  @P4 IMAD.HI.U32 R28, R8, R28, RZ ;  /* 0x0000001c081c4227 */ /* 0x001fca00078e00ff */
[----:B------:R-:W-:-:S07]  /*f180*/  @P4 SHF.R.U32.HI R8, RZ, R29, R28 ;  /* 0x0000001dff084219 */ /* 0x000fce000001161c */
.L_x_14531:
[----:B------:R-:W-:Y:S05]  /*f190*/  BSYNC B0 ;  /* 0x0000000000007941 */ /* 0x000fea0003800000 */
.L_x_14529:
[----:B------:R-:W-:-:S05]  /*f1a0*/  IMAD R8, R8, R87, -R84 ;  /* 0x0000005708087224 */ /* 0x000fca00078e0a54 */
[----:B------:R-:W-:-:S04]  /*f1b0*/  IADD3 R8, -R155, R8, RZ ;  /* 0x000000089b087210 */ /* 0x000fc80007ffe1ff */
[----:B------:R-:W-:Y:S02]  /*f1c0*/  VIADDMNMX R122, R8, R87, R122, PT ;  /* 0x00000057087a7246 */ /* 0x000fe4000380017a */
[----:B------:R-:W-:-:S07]  /*f1d0*/  VIMNMX R121, R121, R8, !PT ;  /* 0x0000000879797248 */ /* 0x000fce0007fe0100 */
.L_x_14528:
        /* <DEDUP_REMOVED lines=25> */
[----:B------:R-:W-:Y:S02]  /*f370*/  ISETP.GT.AND P5, PT, R121, 0x21, P3 ;  /* 0x000000217900780c */ /* 0x000fe40001fa4270 */
[----:B------:R-:W-:Y:S02]  /*f380*/  FMNMX.FTZ R8, R44, R29, !PT ;  /* 0x0000001d2c087209 */ /* 0x000fe40007810000 */
[----:B------:R-:W-:Y:S02]  /*f390*/  ISETP.LT.OR P5, PT, R122, 0x22, P5 ;  /* 0x000000227a00780c */ /* 0x000fe40002fa1670 */
[----:B------:R-:W-:Y:S02]  /*f3a0*/  FMNMX.FTZ R29, R45, R8, !PT ;  /* 0x000000082d1d7209 */ /* 0x000fe40007810000 */
[----:B------:R-:W-:Y:S02]  /*f3b0*/  FSEL R39, R39, -INF , !P5 ;  /* 0xff80000027277808 */ /* 0x000fe40006800000 */
[----:B------:R-:W-:-:S02]  /*f3c0*/  FMNMX.FTZ R8, R48, R29, !PT ;  /* 0x0000001d30087209 */ /* 0x000fc40007810000 */
[----:B------:R-:W-:Y:S02]  /*f3d0*/  ISETP.GT.AND P5, PT, R121, 0x29, P3 ;  /* 0x000000297900780c */ /* 0x000fe40001fa4270 */
[----:B------:R-:W-:Y:S02]  /*f3e0*/  FMNMX.FTZ R29, R49, R8, !PT ;  /* 0x00000008311d7209 */ /* 0x000fe40007810000 */
[----:B------:R-:W-:Y:S02]  /*f3f0*/  ISETP.LT.OR P5, PT, R122, 0x2a, P5 ;  /* 0x0000002a7a00780c */ /* 0x000fe40002fa1670 */
[----:B------:R-:W-:Y:S02]  /*f400*/  FMNMX.FTZ R8, R52, R29, !PT ;  /* 0x0000001d34087209 */ /* 0x000fe40007810000 */
[----:B------:R-:W-:Y:S02]  /*f410*/  FSEL R43, R43, -INF , !P5 ;  /* 0xff8000002b2b7808 */ /* 0x000fe40006800000 */
[----:B------:R-:W-:-:S02]  /*f420*/  ISETP.GT.AND P5, PT, R121, 0x31, P3 ;  /* 0x000000317900780c */ /* 0x000fc40001fa4270 */
[----:B------:R-:W-:Y:S02]  /*f430*/  FMNMX.FTZ R29, R53, R8, !PT ;  /* 0x00000008351d7209 */ /* 0x000fe40007810000 */
[----:B------:R-:W-:Y:S02]  /*f440*/  ISETP.LT.OR P5, PT, R122, 0x32, P5 ;  /* 0x000000327a00780c */ /* 0x000fe40002fa1670 */
[----:B------:R-:W-:Y:S02]  /*f450*/  FMNMX.FTZ R8, R58, R29, !PT ;  /* 0x0000001d3a087209 */ /* 0x000fe40007810000 */
[----:B------:R-:W-:Y:S02]  /*f460*/  FSEL R47, R47, -INF , !P5 ;  /* 0xff8000002f2f7808 */ /* 0x000fe40006800000 */
[----:B------:R-:W-:Y:S02]  /*f470*/  ISETP.GT.AND P5, PT, R121, 0x39, P3 ;  /* 0x000000397900780c */ /* 0x000fe40001fa4270 */
[----:B------:R-:W-:-:S02]  /*f480*/  FMNMX.FTZ R8, R59, R8, !PT ;  /* 0x000000083b087209 */ /* 0x000fc40007810000 */
[----:B------:R-:W-:Y:S02]  /*f490*/  ISETP.LT.OR P5, PT, R122, 0x3a, P5 ;  /* 0x0000003a7a00780c */ /* 0x000fe40002fa1670 */
[----:B------:R-:W-:Y:S02]  /*f4a0*/  FMNMX.FTZ R8, R62, R8, !PT ;  /* 0x000000083e087209 */ /* 0x000fe40007810000 */
[----:B------:R-:W-:Y:S02]  /*f4b0*/  FSEL R51, R51, -INF , !P5 ;  /* 0xff80000033337808 */ /* 0x000fe40006800000 */
[----:B------:R-:W-:Y:S02]  /*f4c0*/  ISETP.GT.AND P5, PT, R121, 0x41, P3 ;  /* 0x000000417900780c */ /* 0x000fe40001fa4270 */
[----:B------:R-:W-:Y:S02]  /*f4d0*/  FMNMX.FTZ R29, R63, R8, !PT ;  /* 0x000000083f1d7209 */ /* 0x000fe40007810000 */
[----:B------:R-:W-:-:S02]  /*f4e0*/  ISETP.LT.OR P5, PT, R122, 0x42, P5 ;  /* 0x000000427a00780c */ /* 0x000fc40002fa1670 */
[----:B------:R-:W-:Y:S02]  /*f4f0*/  FMNMX.FTZ R8, R66, R29, !PT ;  /* 0x0000001d42087209 */ /* 0x000fe40007810000 */
[----:B------:R-:W-:Y:S02]  /*f500*/  FSEL R55, R55, -INF , !P5 ;  /* 0xff80000037377808 */ /* 0x000fe40006800000 */
[----:B------:R-:W-:Y:S02]  /*f510*/  FMNMX.FTZ R29, R67, R8, !PT ;  /* 0x00000008431d7209 */ /* 0x000fe40007810000 */
[----:B------:R-:W-:Y:S02]  /*f520*/  ISETP.GT.AND P5, PT, R121, 0x49, P3 ;  /* 0x000000497900780c */ /* 0x000fe40001fa4270 */
[----:B------:R-:W-:Y:S02]  /*f530*/  FMNMX.FTZ R8, R70, R29, !PT ;  /* 0x0000001d46087209 */ /* 0x000fe40007810000 */
[----:B------:R-:W-:-:S02]  /*f540*/  ISETP.LT.OR P5, PT, R122, 0x4a, P5 ;  /* 0x0000004a7a00780c */ /* 0x000fc40002fa1670 */
[----:B------:R-:W-:Y:S02]  /*f550*/  FMNMX.FTZ R29, R71, R8, !PT ;  /* 0x00000008471d7209 */ /* 0x000fe40007810000 */
[----:B------:R-:W-:Y:S02]  /*f560*/  FSEL R61, R61, -INF , !P5 ;  /* 0xff8000003d3d7808 */ /* 0x000fe40006800000 */
[----:B------:R-:W-:Y:S02]  /*f570*/  ISETP.GT.AND P5, PT, R121, 0x51, P3 ;  /* 0x000000517900780c */ /* 0x000fe40001fa4270 */
[----:B------:R-:W-:Y:S02]  /*f580*/  FMNMX.FTZ R8, R74, R29, !PT ;  /* 0x0000001d4a087209 */ /* 0x000fe40007810000 */
[----:B------:R-:W-:Y:S02]  /*f590*/  ISETP.LT.OR P5, PT, R122, 0x52, P5 ;  /* 0x000000527a00780c */ /* 0x000fe40002fa1670 */
[----:B------:R-:W-:-:S02]  /*f5a0*/  FMNMX.FTZ R29, R75, R8, !PT ;  /* 0x000000084b1d7209 */ /* 0x000fc40007810000 */
[----:B------:R-:W-:Y:S02]  /*f5b0*/  FSEL R65, R65, -INF , !P5 ;  /* 0xff80000041417808 */ /* 0x000fe40006800000 */
        /* <DEDUP_REMOVED lines=9> */
[----:B------:R-:W-:Y:S02]  /*f650*/  ISETP.GT.AND P4, PT, R121, 0x8, P3 ;  /* 0x000000087900780c */ /* 0x000fe40001f84270 */
[----:B------:R-:W-:Y:S01]  /*f660*/  FSEL R73, R73, -INF , !P5 ;  /* 0xff80000049497808 */ /* 0x000fe20006800000 */
[----:B------:R-:W0:Y:S01]  /*f670*/  SHFL.BFLY PT, R29, R8, 0x2, 0x1f ;  /* 0x0c401f00081d7f89 */ /* 0x000e2200000e0000 */
[----:B------:R-:W-:-:S02]  /*f680*/  ISETP.GT.AND P5, PT, R121, 0x69, P3 ;  /* 0x000000697900780c */ /* 0x000fc40001fa4270 */
[C---:B------:R-:W-:Y:S02]  /*f690*/  ISETP.LT.OR P4, PT, R122.reuse, 0x9, P4 ;  /* 0x000000097a00780c */ /* 0x040fe40002781670 */
[----:B------:R-:W-:Y:S02]  /*f6a0*/  ISETP.LT.OR P5, PT, R122, 0x6a, P5 ;  /* 0x0000006a7a00780c */ /* 0x000fe40002fa1670 */
[----:B------:R-:W-:Y:S02]  /*f6b0*/  FSEL R26, R26, -INF , !P4 ;  /* 0xff8000001a1a7808 */ /* 0x000fe40006000000 */
[----:B------:R-:W-:Y:S02]  /*f6c0*/  ISETP.GT.AND P4, PT, R121, 0x10, P3 ;  /* 0x000000107900780c */ /* 0x000fe40001f84270 */
[----:B------:R-:W-:Y:S02]  /*f6d0*/  FSEL R77, R77, -INF , !P5 ;  /* 0xff8000004d4d7808 */ /* 0x000fe40006800000 */
[----:B------:R-:W-:-:S02]  /*f6e0*/  ISETP.GT.AND P5, PT, R121, RZ, P3 ;  /* 0x000000ff7900720c */ /* 0x000fc40001fa4270 */
[C---:B------:R-:W-:Y:S02]  /*f6f0*/  ISETP.LT.OR P4, PT, R122.reuse, 0x11, P4 ;  /* 0x000000117a00780c */ /* 0x040fe40002781670 */
[----:B------:R-:W-:Y:S02]  /*f700*/  ISETP.LT.OR P5, PT, R122, 0x1, P5 ;  /* 0x000000017a00780c */ /* 0x000fe40002fa1670 */
[----:B------:R-:W-:Y:S02]  /*f710*/  FSEL R30, R30, -INF , !P4 ;  /* 0xff8000001e1e7808 */ /* 0x000fe40006000000 */
[----:B------:R-:W-:Y:S02]  /*f720*/  ISETP.GT.AND P4, PT, R121, 0x18, P3 ;  /* 0x000000187900780c */ /* 0x000fe40001f84270 */
[----:B------:R-:W-:Y:S02]  /*f730*/  FSEL R15, R15, -INF , !P5 ;  /* 0xff8000000f0f7808 */ /* 0x000fe40006800000 */
[----:B------:R-:W-:-:S02]  /*f740*/  ISETP.LT.OR P4, PT, R122, 0x19, P4 ;  /* 0x000000197a00780c */ /* 0x000fc40002781670 */
[----:B------:R-:W-:Y:S02]  /*f750*/  FMNMX.FTZ R84, R15, R12, !PT ;  /* 0x0000000c0f547209 */ /* 0x000fe40007810000 */
[----:B0-----:R-:W-:Y:S02]  /*f760*/  FMNMX.FTZ R28, R8, R29, !PT ;  /* 0x0000001d081c7209 */ /* 0x001fe40007810000 */
[----:B------:R-:W-:Y:S02]  /*f770*/  FSEL R34, R34, -INF , !P4 ;  /* 0xff80000022227808 */ /* 0x000fe40006000000 */
[----:B------:R-:W-:Y:S02]  /*f780*/  FMNMX.FTZ R29, R21, R84, !PT ;  /* 0x00000054151d7209 */ /* 0x000fe40007810000 */
        /* <DEDUP_REMOVED lines=41> */
[----:B------:R-:W-:Y:S02]  /*fa20*/  FMNMX.FTZ R29, R61, R8, !PT ;  /* 0x000000083d1d7209 */ /* 0x000fe40007810000 */
[----:B------:R-:W-:Y:S02]  /*fa30*/  ISETP.GT.AND P4, PT, R121, 0x60, P3 ;  /* 0x000000607900780c */ /* 0x000fe40001f84270 */
[----:B------:R-:W-:-:S02]  /*fa40*/  FMNMX.FTZ R8, R64, R29, !PT ;  /* 0x0000001d40087209 */ /* 0x000fc40007810000 */
[----:B------:R-:W-:Y:S01]  /*fa50*/  ISETP.LT.OR P4, PT, R122, 0x61, P4 ;  /* 0x000000617a00780c */ /* 0x000fe20002781670 */
[----:B------:R-:W0:Y:S01]  /*fa60*/  SHFL.BFLY PT, R29, R28, 0x1, 0x1f ;  /* 0x0c201f001c1d7f89 */ /* 0x000e2200000e0000 */
        /* <DEDUP_REMOVED lines=12> */
[C---:B------:R-:W-:Y:S02]  /*fb30*/  ISETP.GT.AND P4, PT, R121.reuse, 0x71, P3 ;  /* 0x000000717900780c */ /* 0x040fe40001f84270 */
[----:B------:R-:W-:Y:S02]  /*fb40*/  FMNMX.FTZ R84, R76, R87, !PT ;  /* 0x000000574c547209 */ /* 0x000fe40007810000 */
[----:B0-----:R-:W-:Y:S02]  /*fb50*/  FMNMX.FTZ R8, R28, R29, !PT ;  /* 0x0000001d1c087209 */ /* 0x001fe40007810000 */
[----:B------:R-:W-:Y:S02]  /*fb60*/  ISETP.GT.AND P5, PT, R121, 0x78, P3 ;  /* 0x000000787900780c */ /* 0x000fe40001fa4270 */
[----:B------:R-:W-:Y:S01]  /*fb70*/  ISETP.LT.OR P4, PT, R122, 0x72, P4 ;  /* 0x000000727a00780c */ /* 0x000fe20002781670 */
[----:B------:R-:W-:Y:S01]  /*fb80*/  FMUL.FTZ R28, R8, UR30 ;  /* 0x0000001e081c7c20 */ /* 0x000fe20008410000 */
[----:B------:R-:W-:-:S02]  /*fb90*/  FMNMX.FTZ R29, R77, R84, !PT ;  /* 0x000000544d1d7209 */ /* 0x000fc40007810000 */
[----:B------:R-:W-:Y:S02]  /*fba0*/  ISETP.GT.AND P3, PT, R121, 0x79, P3 ;  /* 0x000000797900780c */ /* 0x000fe40001f64270 */
[----:B------:R-:W-:Y:S02]  /*fbb0*/  ISETP.LT.OR P5, PT, R122, 0x79, P5 ;  /* 0x000000797a00780c */ /* 0x000fe40002fa1670 */
[----:B------:R-:W-:Y:S02]  /*fbc0*/  FSEL R81, R81, -INF , !P4 ;  /* 0xff80000051517808 */ /* 0x000fe40006000000 */
[----:B------:R-:W-:Y:S02]  /*fbd0*/  FMNMX.FTZ R84, R80, R29, !PT ;  /* 0x0000001d50547209 */ /* 0x000fe40007810000 */
[----:B------:R-:W-:Y:S02]  /*fbe0*/  ISETP.LT.OR P3, PT, R122, 0x7a, P3 ;  /* 0x0000007a7a00780c */ /* 0x000fe40001f61670 */
[----:B------:R-:W-:-:S02]  /*fbf0*/  FSEL R85, R85, -INF , !P5 ;  /* 0xff80000055557808 */ /* 0x000fc40006800000 */
[----:B------:R-:W-:Y:S02]  /*fc00*/  FMNMX.FTZ R84, R81, R84, !PT ;  /* 0x0000005451547209 */ /* 0x000fe40007810000 */
[----:B------:R-:W-:Y:S02]  /*fc10*/  FSETP.NEU.FTZ.AND P4, PT, R8, -INF , PT ;  /* 0xff8000000800780b */ /* 0x000fe40003f9d000 */
[----:B------:R-:W-:Y:S02]  /*fc20*/  FSEL R86, R86, -INF , !P3 ;  /* 0xff80000056567808 */ /* 0x000fe40005800000 */
[----:B------:R-:W-:Y:S02]  /*fc30*/  FMNMX.FTZ R29, R85, R84, !PT ;  /* 0x00000054551d7209 */ /* 0x000fe40007810000 */
[----:B------:R-:W-:Y:S02]  /*fc40*/  FSEL R28, R28, RZ, P4 ;  /* 0x000000ff1c1c7208 */ /* 0x000fe40002000000 */
[----:B------:R-:W-:-:S02]  /*fc50*/  FMNMX.FTZ R29, R86, R29, !PT ;  /* 0x0000001d561d7209 */ /* 0x000fc40007810000 */
[----:B------:R-:W-:Y:S01]  /*fc60*/  FSEL R84, R8, RZ, P4 ;  /* 0x000000ff08547208 */ /* 0x000fe20002000000 */
        /* <DEDUP_REMOVED lines=32> */
[----:B------:R0:W-:Y:S01]  /*fe70*/  MUFU.EX2 R148, R9 ;  /* 0x0000000900947308 */ /* 0x0001e20000000800 */
[----:B------:R-:W0:Y:S01]  /*fe80*/  SHFL.BFLY PT, R83, R29, 0x2, 0x1f ;  /* 0x0c401f001d537f89 */ /* 0x000e2200000e0000 */
[----:B------:R-:W-:-:S06]  /*fe90*/  FADD.FTZ R13, -R84, R13 ;  /* 0x0000000d540d7221 */ /* 0x000fcc0000010100 */
        /* <DEDUP_REMOVED lines=15> */
[----:B------:R-:W-:Y:S01]  /*ff90*/  FADD.FTZ R87, -R87, R12 ;  /* 0x0000000c57577221 */ /* 0x000fe20000010100 */
[----:B------:R-:W-:Y:S01]  /*ffa0*/  FMUL.FTZ R12, R13, UR30 ;  /* 0x0000001e0d0c7c20 */ /* 0x000fe20008410000 */
[--C-:B------:R-:W-:Y:S01]  /*ffb0*/  FFMA.FTZ R149, R15, UR30, -R120.reuse ;  /* 0x0000001e0f957c23 */ /* 0x100fe20008010878 */
[--C-:B------:R-:W-:Y:S01]  /*ffc0*/  FFMA.FTZ R84, R21, UR30, -R120.reuse ;  /* 0x0000001e15547c23 */ /* 0x100fe20008010878 */
[----:B------:R-:W-:Y:S01]  /*ffd0*/  FMUL.FTZ R13, R87, UR30 ;  /* 0x0000001e570d7c20 */ /* 0x000fe20008410000 */
        /* <DEDUP_REMOVED lines=38> */
[----:B------:R-:W-:-:S04]  /*10240*/  FFMA.FTZ R31, R86, UR30, -R120 ;  /* 0x0000001e561f7c23 */ /* 0x000fc80008010878 */
        /* <DEDUP_REMOVED lines=114> */
.L_x_14532:
[----:B------:R-:W2:Y:S01]  /*10970*/  LDL R47, [R1+0x1c] ;  /* 0x00001c00012f7983 */ /* 0x000ea20000100800 */
[----:B------:R-:W-:Y:S02]  /*10980*/  IMAD R19, R19, 0x8, R2 ;  /* 0x0000000813137824 */ /* 0x000fe400078e0202 */
[-C--:B------:R-:W-:Y:S01]  /*10990*/  FMUL.FTZ R88, R88, R12.reuse ;  /* 0x0000000c58587220 */ /* 0x080fe20000410000 */
[----:B------:R-:W-:Y:S02]  /*109a0*/  IMAD.U32 R50, RZ, RZ, UR38 ;  /* 0x00000026ff327e24 */ /* 0x000fe4000f8e00ff */
[-C--:B------:R-:W-:Y:S01]  /*109b0*/  FMUL.FTZ R89, R89, R12.reuse ;  /* 0x0000000c59597220 */ /* 0x080fe20000410000 */
        /* <DEDUP_REMOVED lines=69> */
[C---:B--2---:R-:W-:Y:S01]  /*10e10*/  ISETP.GT.AND P3, PT, R0.reuse, R47, PT ;  /* 0x0000002f0000720c */ /* 0x044fe20003f64270 */
[----:B------:R-:W-:-:S12]  /*10e20*/  VIADD R0, R0, 0xffffffff ;  /* 0xffffffff00007836 */ /* 0x000fd80000000000 */
[----:B------:R-:W-:Y:S05]  /*10e30*/  @P3 BRA `(.L_x_14533) ;  /* 0xffffffc800103947 */ /* 0x000fea000383ffff */
[----:B------:R-:W-:Y:S01]  /*10e40*/  IMAD.MOV.U32 R12, RZ, RZ, R9 ;  /* 0x000000ffff0c7224 */ /* 0x000fe200078e0009 */
[----:B------:R-:W-:Y:S01]  /*10e50*/  MOV R13, R8 ;  /* 0x00000008000d7202 */ /* 0x000fe20000000f00 */
[----:B------:R-:W-:Y:S02]  /*10e60*/  IMAD.MOV.U32 R19, RZ, RZ, R5 ;  /* 0x000000ffff137224 */ /* 0x000fe400078e0005 */
[----:B------:R-:W-:-:S07]  /*10e70*/  IMAD.MOV.U32 R154, RZ, RZ, R20 ;  /* 0x000000ffff9a7224 */ /* 0x000fce00078e0014 */
.L_x_14513:
[----:B------:R-:W2:Y:S01]  /*10e80*/  LDL R21, [R1+0x28] ;  /* 0x0000280001157983 */ /* 0x000ea20000100800 */
[----:B------:R-:W0:Y:S01]  /*10e90*/  LDC R5, c[0x0][0x448] ;  /* 0x00011200ff057b82 */ /* 0x000e220000000800 */
[----:B------:R-:W-:Y:S02]  /*10ea0*/  ULDC UR12, c[0x0][0x9dc] ;  /* 0x00027700000c7ab9 */ /* 0x000fe40000000800 */
[----:B------:R-:W3:Y:S04]  /*10eb0*/  LDL R15, [R1] ;  /* 0x00000000010f7983 */ /* 0x000ee80000100800 */
[----:B------:R-:W3:Y:S01]  /*10ec0*/  LDL R14, [R1+0x8] ;  /* 0x00000800010e7983 */ /* 0x000ee20000100800 */
[----:B------:R-:W1:Y:S01]  /*10ed0*/  LDC R20, c[0x0][0x9e4] ;  /* 0x00027900ff147b82 */ /* 0x000e620000000800 */
[----:B0-----:R-:W-:-:S02]  /*10ee0*/  ISETP.NE.AND P4, PT, R5, 0x1, PT ;  /* 0x000000010500780c */ /* 0x001fc40003f85270 */
[----:B-1----:R-:W-:-:S11]  /*10ef0*/  ISETP.GE.AND P5, PT, R20, 0x1, PT ;  /* 0x000000011400780c */ /* 0x002fd60003fa6270 */
[----:B------:R-:W0:Y:S08]  /*10f00*/  @P4 LDC R8, c[0x0][0x44c] ;  /* 0x00011300ff084b82 */ /* 0x000e300000000800 */
[----:B------:R-:W1:Y:S01]  /*10f10*/  @P4 LDC R9, c[0x0][0x450] ;  /* 0x00011400ff094b82 */ /* 0x000e620000000800 */
[----:B--2---:R-:W-:-:S04]  /*10f20*/  VIADD R5, R21, 0xbf ;  /* 0x000000bf15057836 */ /* 0x004fc80000000000 */
[----:B0-----:R-:W-:Y:S01]  /*10f30*/  @P4 IMAD.HI.U32 R8, R5, R8, RZ ;  /* 0x0000000805084227 */ /* 0x001fe200078e00ff */
[----:B---3--:R-:W-:-:S04]  /*10f40*/  IADD3 R14, R14, 0x1, -R15 ;  /* 0x000000010e0e7810 */ /* 0x008fc80007ffe80f */
        /* <DEDUP_REMOVED lines=14> */
.L_x_14536:
[----:B------:R-:W-:-:S13]  /*11030*/  ISETP.NE.AND P1, PT, R20, 0x1, PT ;  /* 0x000000011400780c */ /* 0x000fda0003f25270 */
[----:B------:R-:W0:Y:S02]  /*11040*/  @P1 LDC.64 R8, c[0x0][0x9e8] ;  /* 0x00027a00ff081b82 */ /* 0x000e240000000a00 */
[----:B0-----:R-:W-:-:S05]  /*11050*/  @P1 IMAD.HI.U32 R8, R5, R8, RZ ;  /* 0x0000000805081227 */ /* 0x001fca00078e00ff */
[----:B------:R-:W-:-:S07]  /*11060*/  @P1 SHF.R.U32.HI R5, RZ, R9, R8 ;  /* 0x00000009ff051219 */ /* 0x000fce0000011608 */
.L_x_14537:
[----:B------:R-:W-:Y:S05]  /*11070*/  BSYNC B0 ;  /* 0x0000000000007941 */ /* 0x000fea0003800000 */
.L_x_14535:
[----:B------:R-:W-:-:S05]  /*11080*/  IMAD R5, R5, R20, RZ ;  /* 0x0000001405057224 */ /* 0x000fca00078e02ff */
[----:B------:R-:W-:-:S07]  /*11090*/  VIMNMX R14, R14, R5, !PT ;  /* 0x000000050e0e7248 */ /* 0x000fce0007fe0100 */
.L_x_14534:
        /* <DEDUP_REMOVED lines=8> */
[----:B0-----:R-:W-:Y:S05]  /*11120*/  @!P1 BRA `(.L_x_14538) ;  /* 0x0000002400ec9947 */ /* 0x001fea0003800000 */
[----:B------:R-:W-:Y:S01]  /*11130*/  IMAD.MOV.U32 R5, RZ, RZ, R12 ;  /* 0x000000ffff057224 */ /* 0x000fe200078e000c */
[----:B------:R-:W-:Y:S01]  /*11140*/  MOV R15, R19 ;  /* 0x00000013000f7202 */ /* 0x000fe20000000f00 */
[----:B------:R-:W-:Y:S02]  /*11150*/  IMAD.MOV.U32 R14, RZ, RZ, R13 ;  /* 0x000000ffff0e7224 */ /* 0x000fe400078e000d */
[----:B------:R-:W-:-:S07]  /*11160*/  IMAD.MOV.U32 R8, RZ, RZ, R154 ;  /* 0x000000ffff087224 */ /* 0x000fce00078e009a */
.L_x_14550:
        /* <DEDUP_REMOVED lines=9> */
.L_x_14540:
        /* <DEDUP_REMOVED lines=8> */
.L_x_14541:
[----:B------:R-:W-:Y:S04]  /*11280*/  BSSY B0, `(.L_x_14539) ;  /* 0x0000004000007945 */ /* 0x000fe80003800000 */
[----:B-1----:R-:W-:Y:S05]  /*11290*/  @P2 BRA `(.L_x_14542) ;  /* 0x0000000000082947 */ /* 0x002fea0003800000 */
[----:B------:R-:W1:Y:S02]  /*112a0*/  SYNCS.PHASECHK.TRANS64.TRYWAIT P2, [R9+URZ+0x16830], R12 ;  /* 0x0168300c090075a7 */ /* 0x000e64000804017f */
[----:B-1----:R-:W-:Y:S05]  /*112b0*/  @!P2 BRA `(.L_x_14543) ;  /* 0x0000011c00e4a947 */ /* 0x002fea0003800000 */
.L_x_14542:
[----:B------:R-:W-:Y:S05]  /*112c0*/  BSYNC B0 ;  /* 0x0000000000007941 */ /* 0x000fea0003800000 */
.L_x_14539:
[----:B01----:R-:W2:Y:S01]  /*112d0*/  LDL R12, [R1+0x30] ;  /* 0x00003000010c7983 */ /* 0x003ea20000100800 */
[----:B------:R-:W-:Y:S01]  /*112e0*/  VIADD R19, R15, 0x1 ;  /* 0x000000010f137836 */ /* 0x000fe20000000000 */
[----:B------:R-:W0:Y:S04]  /*112f0*/  S2R R9, SR_TID.X ;  /* 0x0000000000097919 */ /* 0x000e280000002100 */
[----:B------:R-:W-:-:S04]  /*11300*/  ISETP.NE.AND P2, PT, R19, 0x2, PT ;  /* 0x000000021300780c */ /* 0x000fc80003f45270 */
[----:B------:R-:W-:Y:S02]  /*11310*/  SEL R19, R19, RZ, P2 ;  /* 0x000000ff13137207 */ /* 0x000fe40001000000 */
[----:B------:R-:W-:Y:S01]  /*11320*/  MOV R21, 0x40000040 ;  /* 0x4000004000157802 */ /* 0x000fe20000000f00 */
[----:B------:R-:W-:Y:S05]  /*11330*/  WARPSYNC.ALL ;  /* 0x0000000000007948 */ /* 0x000fea0003800000 */
[----:B------:R-:W-:Y:S02]  /*11340*/  R2UR UR19, R21 ;  /* 0x00000000151372ca */ /* 0x000fe400000e0000 */
[----:B0-----:R-:W-:-:S05]  /*11350*/  SHF.R.U32.HI R9, RZ, 0x7, R9 ;  /* 0x00000007ff097819 */ /* 0x001fca0000011609 */
[----:B------:R-:W-:Y:S02]  /*11360*/  VIADD R9, R9, 0x8 ;  /* 0x0000000809097836 */ /* 0x000fe40000000000 */
[----:B------:R-:W-:Y:S01]  /*11370*/  IMAD.MOV.U32 R25, RZ, RZ, 0x40000040 ;  /* 0x40000040ff197424 */ /* 0x000fe200078e00ff */
[----:B------:R-:W-:Y:S02]  /*11380*/  R2UR UR12, R6 ;  /* 0x00000000060c72ca */ /* 0x000fe400000e0000 */
[----:B------:R-:W-:Y:S02]  /*11390*/  R2UR UR13, R7 ;  /* 0x00000000070d72ca */ /* 0x000fe400000e0000 */
[C---:B------:R-:W-:Y:S02]  /*113a0*/  R2UR UR15, R25.reuse ;  /* 0x00000000190f72ca */ /* 0x040fe400000e0000 */
[----:B------:R-:W-:Y:S01]  /*113b0*/  R2UR UR27, R25 ;  /* 0x00000000191b72ca */ /* 0x000fe200000e0000 */
[----:B------:R0:W-:Y:S01]  /*113c0*/  BAR.SYNC.DEFER_BLOCKING R9, 0x100 ;  /* 0x000400090000751d */ /* 0x0001e20000010000 */
[----:B--2---:R-:W-:-:S04]  /*113d0*/  IMAD R24, R19, 0x400, R12 ;  /* 0x0000040013187824 */ /* 0x004fc800078e020c */
[----:B------:R-:W-:-:S05]  /*113e0*/  VIADD R20, R24, 0x2 ;  /* 0x0000000218147836 */ /* 0x000fca0000000000 */
        /* <DEDUP_REMOVED lines=30> */
.L_x_14545:
[----:B------:R-:W-:Y:S01]  /*115d0*/  SHF.L.U32 R8, R8, 0x1f, RZ ;  /* 0x0000001f08087819 */ /* 0x000fe200000006ff */
[----:B------:R-:W-:-:S04]  /*115e0*/  IMAD R9, R15, 0x8, R2 ;  /* 0x000000080f097824 */ /* 0x000fc800078e0202 */
[----:B------:R0:W1:Y:S01]  /*115f0*/  SYNCS.PHASECHK.TRANS64.TRYWAIT P1, [R9+URZ+0x16850], R8 ;  /* 0x01685008090075a7 */ /* 0x000062000802017f */
[----:B------:R-:W-:Y:S05]  /*11600*/  @!P0 BRA `(.L_x_14546) ;  /* 0x0000000000048947 */ /* 0x000fea0003800000 */
[----:B------:R-:W-:Y:S01]  /*11610*/  BPT.TRAP 0x1 ;  /* 0x000000040000795c */ /* 0x000fe20000300000 */
.L_x_14546:
[----:B-1----:R-:W-:Y:S05]  /*11620*/  @P1 BRA `(.L_x_14544) ;  /* 0x0000000000081947 */ /* 0x002fea0003800000 */
[----:B------:R-:W1:Y:S02]  /*11630*/  SYNCS.PHASECHK.TRANS64.TRYWAIT P1, [R9+URZ+0x16850], R8 ;  /* 0x01685008090075a7 */ /* 0x000e64000802017f */
[----:B-1----:R-:W-:Y:S05]  /*11640*/  @!P1 BRA `(.L_x_14547) ;  /* 0x0000011c00149947 */ /* 0x002fea0003800000 */
.L_x_14544:
        /* <DEDUP_REMOVED lines=57> */
[----:B------:R-:W-:Y:S02]  /*119e0*/  R2UR UR14, R8 ;  /* 0x00000000080e72ca */ /* 0x000fe400000e0000 */
[----:B------:R-:W-:Y:S02]  /*119f0*/  R2UR UR15, R9 ;  /* 0x00000000090f72ca */ /* 0x000fe400000e0000 */
[----:B------:R-:W-:-:S04]  /*11a00*/  IADD3 R8, R20, 0x9, RZ ;  /* 0x0000000914087810 */ /* 0x000fc80007ffe0ff */
        /* <DEDUP_REMOVED lines=8> */
.L_x_14548:
[----:B0-----:R-:W-:Y:S01]  /*11a90*/  FMUL.FTZ R8, R24, UR11 ;  /* 0x0000000b18087c20 */ /* 0x001fe20008410000 */
[----:B------:R-:W-:Y:S01]  /*11aa0*/  FMUL.FTZ R9, R25, UR11 ;  /* 0x0000000b19097c20 */ /* 0x000fe20008410000 */
[----:B------:R-:W-:Y:S01]  /*11ab0*/  FMUL.FTZ R21, R28, UR11 ;  /* 0x0000000b1c157c20 */ /* 0x000fe20008410000 */
[----:B------:R-:W-:Y:S02]  /*11ac0*/  IMAD R12, R19, 0x8, R2 ;  /* 0x00000008130c7824 */ /* 0x000fe400078e0202 */
[----:B------:R-:W-:Y:S01]  /*11ad0*/  FMUL.FTZ R24, R29, UR11 ;  /* 0x0000000b1d187c20 */ /* 0x000fe20008410000 */
[----:B------:R-:W-:Y:S01]  /*11ae0*/  IMAD.U32 R13, RZ, RZ, UR38 ;  /* 0x00000026ff0d7e24 */ /* 0x000fe2000f8e00ff */
        /* <DEDUP_REMOVED lines=68> */
[----:B------:R-:W-:-:S04]  /*11f30*/  UMOV UR30, UR4 ;  /* 0x00000004001e7c82 */ /* 0x000fc80008000000 */
        /* <DEDUP_REMOVED lines=97> */
[----:B0-----:R-:W-:-:S05]  /*12550*/  FMNMX.FTZ R12, R76, R81, !PT ;  /* 0x000000514c0c7209 */ /* 0x001fca0007810000 */
[----:B------:R-:W0:Y:S02]  /*12560*/  SHFL.BFLY PT, R13, R12, 0x2, 0x1f ;  /* 0x0c401f000c0d7f89 */ /* 0x000e2400000e0000 */
[----:B------:R-:W3:Y:S01]  /*12570*/  MUFU.TANH R65, R65 ;  /* 0x0000004100417308 */ /* 0x000ee20000002400 */
[----:B-1----:R-:W-:Y:S01]  /*12580*/  FMNMX.FTZ R81, R61, R80, !PT ;  /* 0x000000503d517209 */ /* 0x002fe20007810000 */
[----:B------:R-:W-:-:S06]  /*12590*/  FMUL.FTZ R80, R83, UR11 ;  /* 0x0000000b53507c20 */ /* 0x000fcc0008410000 */
[----:B------:R-:W1:Y:S01]  /*125a0*/  MUFU.TANH R66, R66 ;  /* 0x0000004200427308 */ /* 0x000e620000002400 */
[----:B--2---:R-:W-:-:S07]  /*125b0*/  FMNMX.FTZ R82, R62, R81, !PT ;  /* 0x000000513e527209 */ /* 0x004fce0007810000 */
[----:B------:R-:W2:Y:S01]  /*125c0*/  MUFU.TANH R69, R69 ;  /* 0x0000004500457308 */ /* 0x000ea20000002400 */
[----:B---3--:R-:W-:Y:S02]  /*125d0*/  FMNMX.FTZ R81, R65, R82, !PT ;  /* 0x0000005241517209 */ /* 0x008fe40007810000 */
[----:B0-----:R-:W-:-:S05]  /*125e0*/  FMNMX.FTZ R12, R12, R13, !PT ;  /* 0x0000000d0c0c7209 */ /* 0x001fca0007810000 */
[----:B------:R-:W0:Y:S01]  /*125f0*/  MUFU.TANH R75, R75 ;  /* 0x0000004b004b7308 */ /* 0x000e220000002400 */
[----:B-1----:R-:W-:Y:S01]  /*12600*/  FMNMX.FTZ R82, R66, R81, !PT ;  /* 0x0000005142527209 */ /* 0x002fe20007810000 */
[----:B------:R-:W-:Y:S01]  /*12610*/  FMUL.FTZ R81, R86, UR11 ;  /* 0x0000000b56517c20 */ /* 0x000fe20008410000 */
[----:B------:R-:W1:Y:S05]  /*12620*/  SHFL.BFLY PT, R13, R12, 0x1, 0x1f ;  /* 0x0c201f000c0d7f89 */ /* 0x000e6a00000e0000 */
[----:B------:R-:W3:Y:S01]  /*12630*/  MUFU.TANH R77, R77 ;  /* 0x0000004d004d7308 */ /* 0x000ee20000002400 */
[----:B--2---:R-:W-:-:S07]  /*12640*/  FMNMX.FTZ R82, R69, R82, !PT ;  /* 0x0000005245527209 */ /* 0x004fce0007810000 */
[----:B------:R-:W2:Y:S01]  /*12650*/  MUFU.TANH R78, R78 ;  /* 0x0000004e004e7308 */ /* 0x000ea20000002400 */
[----:B0-----:R-:W-:Y:S01]  /*12660*/  FMNMX.FTZ R84, R75, R82, !PT ;  /* 0x000000524b547209 */ /* 0x001fe20007810000 */
[----:B------:R-:W-:-:S06]  /*12670*/  FMUL.FTZ R82, R87, UR11 ;  /* 0x0000000b57527c20 */ /* 0x000fcc0008410000 */
[----:B------:R-:W0:Y:S01]  /*12680*/  MUFU.TANH R79, R79 ;  /* 0x0000004f004f7308 */ /* 0x000e220000002400 */
[----:B---3--:R-:W-:Y:S02]  /*12690*/  FMNMX.FTZ R83, R77, R84, !PT ;  /* 0x000000544d537209 */ /* 0x008fe40007810000 */
[----:B-1----:R-:W-:-:S05]  /*126a0*/  FMNMX.FTZ R13, R12, R13, !PT ;  /* 0x0000000d0c0d7209 */ /* 0x002fca0007810000 */
[----:B------:R-:W1:Y:S01]  /*126b0*/  MUFU.TANH R80, R80 ;  /* 0x0000005000507308 */ /* 0x000e620000002400 */
[----:B--2---:R-:W-:Y:S01]  /*126c0*/  FMNMX.FTZ R84, R78, R83, !PT ;  /* 0x000000534e547209 */ /* 0x004fe20007810000 */
[----:B------:R-:W-:-:S04]  /*126d0*/  FADD.FTZ R14, -R13, R14 ;  /* 0x0000000e0d0e7221 */ /* 0x000fc80000010100 */
[----:B------:R-:W-:Y:S02]  /*126e0*/  FMUL.FTZ R14, R14, UR30 ;  /* 0x0000001e0e0e7c20 */ /* 0x000fe40008410000 */
[----:B------:R-:W2:Y:S01]  /*126f0*/  MUFU.TANH R81, R81 ;  /* 0x0000005100517308 */ /* 0x000ea20000002400 */
[----:B0-----:R-:W-:-:S07]  /*12700*/  FMNMX.FTZ R83, R79, R84, !PT ;  /* 0x000000544f537209 */ /* 0x001fce0007810000 */
[----:B------:R-:W0:Y:S01]  /*12710*/  MUFU.TANH R82, R82 ;  /* 0x0000005200527308 */ /* 0x000e220000002400 */
[----:B-1----:R-:W-:-:S07]  /*12720*/  FMNMX.FTZ R84, R80, R83, !PT ;  /* 0x0000005350547209 */ /* 0x002fce0007810000 */
[----:B------:R-:W-:Y:S01]  /*12730*/  MUFU.EX2 R14, R14 ;  /* 0x0000000e000e7308 */ /* 0x000fe20000000800 */
[----:B--2---:R-:W-:-:S04]  /*12740*/  FMNMX.FTZ R83, R81, R84, !PT ;  /* 0x0000005451537209 */ /* 0x004fc80007810000 */
[----:B0-----:R-:W-:-:S05]  /*12750*/  FMNMX.FTZ R83, R82, R83, !PT ;  /* 0x0000005352537209 */ /* 0x001fca0007810000 */
[----:B------:R-:W0:Y:S02]  /*12760*/  SHFL.BFLY PT, R84, R83, 0x2, 0x1f ;  /* 0x0c401f0053547f89 */ /* 0x000e2400000e0000 */
[----:B0-----:R-:W-:Y:S01]  /*12770*/  FMNMX.FTZ R84, R83, R84, !PT ;  /* 0x0000005453547209 */ /* 0x001fe20007810000 */
[----:B------:R-:W-:-:S04]  /*12780*/  FMUL.FTZ R83, R13, UR30 ;  /* 0x0000001e0d537c20 */ /* 0x000fc80008410000 */
[----:B------:R-:W0:Y:S01]  /*12790*/  SHFL.BFLY PT, R85, R84, 0x1, 0x1f ;  /* 0x0c201f0054557f89 */ /* 0x000e2200000e0000 */
        /* <DEDUP_REMOVED lines=23> */
[----:B0-----:R-:W-:Y:S01]  /*12910*/  FMNMX.FTZ R12, R84, R85, !PT ;  /* 0x00000055540c7209 */ /* 0x001fe20007810000 */
[--C-:B------:R-:W-:Y:S01]  /*12920*/  FFMA.FTZ R85, R32, UR30, -R83.reuse ;  /* 0x0000001e20557c23 */ /* 0x100fe20008010853 */
[--C-:B------:R-:W-:Y:S01]  /*12930*/  FFMA.FTZ R32, R48, UR30, -R83.reuse ;  /* 0x0000001e30207c23 */ /* 0x100fe20008010853 */
[--C-:B------:R-:W-:Y:S01]  /*12940*/  FFMA.FTZ R84, R36, UR30, -R83.reuse ;  /* 0x0000001e24547c23 */ /* 0x100fe20008010853 */
[----:B------:R-:W-:Y:S01]  /*12950*/  FFMA.FTZ R36, R40, UR30, -R83 ;  /* 0x0000001e28247c23 */ /* 0x000fe20008010853 */
[C---:B------:R-:W-:Y:S01]  /*12960*/  FADD.FTZ R5, -R12.reuse, R5 ;  /* 0x000000050c057221 */ /* 0x040fe20000010100 */
[----:B------:R-:W-:Y:S01]  /*12970*/  FMUL.FTZ R48, R12, UR30 ;  /* 0x0000001e0c307c20 */ /* 0x000fe20008410000 */
[----:B------:R-:W-:Y:S01]  /*12980*/  MUFU.EX2 R87, R87 ;  /* 0x0000005700577308 */ /* 0x000fe20000000800 */
[----:B-1----:R-:W-:Y:S01]  /*12990*/  FFMA.FTZ R4, R14, R4, R148 ;  /* 0x000000040e047223 */ /* 0x002fe20000010094 */
        /* <DEDUP_REMOVED lines=9> */
[----:B------:R-:W-:Y:S01]  /*12a30*/  FFMA.FTZ R139, R49, UR30, -R48 ;  /* 0x0000001e318b7c23 */ /* 0x000fe20008010830 */
[----:B--2---:R-:W-:Y:S01]  /*12a40*/  FADD.FTZ R49, R121, R4 ;  /* 0x0000000479317221 */ /* 0x004fe20000010000 */
        /* <DEDUP_REMOVED lines=28> */
[----:B-1----:R-:W-:Y:S01]  /*12c10*/  FADD.FTZ R4, R44, R3 ;  /* 0x000000032c047221 */ /* 0x002fe20000010000 */
[----:B------:R-:W-:Y:S01]  /*12c20*/  FFMA.FTZ R33, R82, UR30, -R48 ;  /* 0x0000001e52217c23 */ /* 0x000fe20008010830 */
[----:B------:R-:W-:Y:S01]  /*12c30*/  FADD.FTZ R48, R150, R49 ;  /* 0x0000003196307221 */ /* 0x000fe20000010000 */
[--C-:B------:R-:W-:Y:S01]  /*12c40*/  FFMA.FTZ R124, R67, UR30, -R83.reuse ;  /* 0x0000001e437c7c23 */ /* 0x100fe20008010853 */
[--C-:B------:R-:W-:Y:S01]  /*12c50*/  FFMA.FTZ R21, R68, UR30, -R83.reuse ;  /* 0x0000001e44157c23 */ /* 0x100fe20008010853 */
[--C-:B------:R-:W-:Y:S01]  /*12c60*/  FFMA.FTZ R126, R70, UR30, -R83.reuse ;  /* 0x0000001e467e7c23 */ /* 0x100fe20008010853 */
[----:B------:R-:W-:Y:S01]  /*12c70*/  FADD.FTZ R3, R87, R48 ;  /* 0x0000003057037221 */ /* 0x000fe20000010000 */
[----:B------:R-:W1:Y:S01]  /*12c80*/  MUFU.EX2 R144, R144 ;  /* 0x0000009000907308 */ /* 0x000e620000000800 */
[----:B--2---:R-:W-:Y:S01]  /*12c90*/  FADD.FTZ R4, R151, R4 ;  /* 0x0000000497047221 */ /* 0x004fe20000010000 */
[--C-:B------:R-:W-:Y:S01]  /*12ca0*/  FFMA.FTZ R9, R71, UR30, -R83.reuse ;  /* 0x0000001e47097c23 */ /* 0x100fe20008010853 */
[--C-:B------:R-:W-:Y:S01]  /*12cb0*/  FFMA.FTZ R120, R72, UR30, -R83.reuse ;  /* 0x0000001e48787c23 */ /* 0x100fe20008010853 */
[--C-:B------:R-:W-:Y:S01]  /*12cc0*/  FFMA.FTZ R8, R73, UR30, -R83.reuse ;  /* 0x0000001e49087c23 */ /* 0x100fe20008010853 */
[--C-:B------:R-:W-:Y:S01]  /*12cd0*/  FFMA.FTZ R122, R74, UR30, -R83.reuse ;  /* 0x0000001e4a7a7c23 */ /* 0x100fe20008010853 */
[----:B------:R-:W-:-:S02]  /*12ce0*/  FFMA.FTZ R39, R76, UR30, -R83 ;  /* 0x0000001e4c277c23 */ /* 0x000fc40008010853 */
        /* <DEDUP_REMOVED lines=114> */
.L_x_14549:
[----:B------:R-:W2:Y:S01]  /*13410*/  LDL R49, [R1+0x1c] ;  /* 0x00001c0001317983 */ /* 0x000ea20000100800 */
[----:B------:R-:W-:Y:S01]  /*13420*/  IMAD R15, R15, 0x8, R2 ;  /* 0x000000080f0f7824 */ /* 0x000fe200078e0202 */
[----:B------:R-:W-:Y:S01]  /*13430*/  F2FP.F16.F32.PACK_AB R148, R121, R148 ;  /* 0x000000947994723e */ /* 0x000fe200000000ff */
[----:B------:R-:W-:Y:S01]  /*13440*/  IMAD.U32 R48, RZ, RZ, UR38 ;  /* 0x00000026ff307e24 */ /* 0x000fe2000f8e00ff */
        /* <DEDUP_REMOVED lines=71> */
[----:B------:R-:W-:-:S12]  /*138c0*/  VIADD R0, R0, 0xffffffff ;  /* 0xffffffff00007836 */ /* 0x000fd80000000000 */
[----:B------:R-:W-:Y:S05]  /*138d0*/  @P1 BRA `(.L_x_14550) ;  /* 0xffffffd800241947 */ /* 0x000fea000383ffff */
.L_x_14538:
[----:B------:R-:W2:Y:S02]  /*138e0*/  LDL R5, [R1+0x3c] ;  /* 0x00003c0001057983 */ /* 0x000ea40000100800 */
[----:B--2---:R-:W-:-:S13]  /*138f0*/  ISETP.GE.AND P1, PT, R0, R5, PT ;  /* 0x000000050000720c */ /* 0x004fda0003f26270 */
[----:B------:R-:W-:Y:S05]  /*13900*/  @!P1 BRA `(.L_x_14551) ;  /* 0x0000003800109947 */ /* 0x000fea0003800000 */
[----:B------:R-:W-:Y:S02]  /*13910*/  IMAD.MOV.U32 R5, RZ, RZ, R12 ;  /* 0x000000ffff057224 */ /* 0x000fe400078e000c */
[----:B------:R-:W-:Y:S02]  /*13920*/  IMAD.MOV.U32 R14, RZ, RZ, R13 ;  /* 0x000000ffff0e7224 */ /* 0x000fe400078e000d */
[----:B------:R-:W-:Y:S02]  /*13930*/  IMAD.MOV.U32 R8, RZ, RZ, R154 ;  /* 0x000000ffff087224 */ /* 0x000fe400078e009a */
[----:B------:R-:W-:-:S07]  /*13940*/  IMAD.MOV.U32 R15, RZ, RZ, R19 ;  /* 0x000000ffff0f7224 */ /* 0x000fce00078e0013 */
.L_x_14571:
        /* <DEDUP_REMOVED lines=9> */
.L_x_14553:
        /* <DEDUP_REMOVED lines=8> */
.L_x_14554:
[----:B------:R-:W-:Y:S04]  /*13a60*/  BSSY B0, `(.L_x_14552) ;  /* 0x0000004000007945 */ /* 0x000fe80003800000 */
[----:B-1----:R-:W-:Y:S05]  /*13a70*/  @P2 BRA `(.L_x_14555) ;  /* 0x0000000000082947 */ /* 0x002fea0003800000 */
[----:B------:R-:W1:Y:S02]  /*13a80*/  SYNCS.PHASECHK.TRANS64.TRYWAIT P2, [R9+URZ+0x16830], R12 ;  /* 0x0168300c090075a7 */ /* 0x000e64000804017f */
[----:B-1----:R-:W-:Y:S05]  /*13a90*/  @!P2 BRA `(.L_x_14556) ;  /* 0x000000f80014a947 */ /* 0x002fea0003800000 */
.L_x_14555:
[----:B------:R-:W-:Y:S05]  /*13aa0*/  BSYNC B0 ;  /* 0x0000000000007941 */ /* 0x000fea0003800000 */
.L_x_14552:
        /* <DEDUP_REMOVED lines=48> */
.L_x_14558:
[----:B------:R-:W-:Y:S01]  /*13db0*/  SHF.L.U32 R8, R8, 0x1f, RZ ;  /* 0x0000001f08087819 */ /* 0x000fe200000006ff */
[----:B------:R-:W-:-:S04]  /*13dc0*/  IMAD R9, R15, 0x8, R2 ;  /* 0x000000080f097824 */ /* 0x000fc800078e0202 */
[----:B------:R0:W1:Y:S01]  /*13dd0*/  SYNCS.PHASECHK.TRANS64.TRYWAIT P1, [R9+URZ+0x16850], R8 ;  /* 0x01685008090075a7 */ /* 0x000062000802017f */
[----:B------:R-:W-:Y:S05]  /*13de0*/  @!P0 BRA `(.L_x_14559) ;  /* 0x0000000000048947 */ /* 0x000fea0003800000 */
[----:B------:R-:W-:Y:S01]  /*13df0*/  BPT.TRAP 0x1 ;  /* 0x000000040000795c */ /* 0x000fe20000300000 */
.L_x_14559:
[----:B-1----:R-:W-:Y:S05]  /*13e00*/  @P1 BRA `(.L_x_14557) ;  /* 0x0000000000081947 */ /* 0x002fea0003800000 */
[----:B------:R-:W1:Y:S02]  /*13e10*/  SYNCS.PHASECHK.TRANS64.TRYWAIT P1, [R9+URZ+0x16850], R8 ;  /* 0x01685008090075a7 */ /* 0x000e64000802017f */
[----:B-1----:R-:W-:Y:S05]  /*13e20*/  @!P1 BRA `(.L_x_14560) ;  /* 0x000000f400449947 */ /* 0x002fea0003800000 */
.L_x_14557:
[----:B01----:R-:W-:Y:S01]  /*13e30*/  VIADD R8, R2, 0x400 ;  /* 0x0000040002087836 */ /* 0x003fe20000000000 */
[----:B------:R-:W-:Y:S01]  /*13e40*/  MOV R9, 0x40000040 ;  /* 0x4000004000097802 */ /* 0x000fe20000000f00 */
[----:B------:R-:W-:Y:S05]  /*13e50*/  WARPSYNC.ALL ;  /* 0x0000000000007948 */ /* 0x000fea0003800000 */
[----:B------:R-:W-:Y:S01]  /*13e60*/  SHF.R.U32.HI R8, RZ, 0x4, R8 ;  /* 0x00000004ff087819 */ /* 0x000fe20000011608 */
[----:B------:R-:W-:Y:S01]  /*13e70*/  WARPGROUP.ARRIVE ;  /* 0x00000000000079c5 */ /* 0x000fe20000000000 */
[----:B------:R-:W-:Y:S01]  /*13e80*/  R2UR UR15, R9 ;  /* 0x00000000090f72ca */ /* 0x000fe200000e0000 */
[----:B------:R-:W-:Y:S01]  /*13e90*/  IMAD.MOV.U32 R13, RZ, RZ, 0x40000040 ;  /* 0x40000040ff0d7424 */ /* 0x000fe200078e00ff */
[----:B------:R-:W-:Y:S01]  /*13ea0*/  LOP3.LUT R8, R8, 0x3fff, RZ, 0xc0, !PT ;  /* 0x00003fff08087812 */ /* 0x000fe200078ec0ff */
[----:B------:R-:W-:-:S02]  /*13eb0*/  IMAD.MOV.U32 R9, RZ, RZ, 0x40000040 ;  /* 0x40000040ff097424 */ /* 0x000fc400078e00ff */
[----:B------:R-:W0:Y:S02]  /*13ec0*/  S2R R21, SR_TID.X ;  /* 0x0000000000157919 */ /* 0x000e240000002100 */
        /* <DEDUP_REMOVED lines=58> */
.L_x_14561:
        /* <DEDUP_REMOVED lines=17> */
[----:B------:R-:W-:Y:S01]  /*14380*/  FMUL.FTZ R44, R50, UR10 ;  /* 0x0000000a322c7c20 */ /* 0x000fe20008410000 */
[----:B------:R-:W-:Y:S01]  /*14390*/  FMUL.FTZ R50, R55, UR10 ;  /* 0x0000000a37327c20 */ /* 0x000fe20008410000 */
[----:B------:R-:W-:Y:S02]  /*143a0*/  VIADD R54, R54, 0x16840 ;  /* 0x0001684036367836 */ /* 0x000fe40000000000 */
[----:B------:R-:W-:-:S05]  /*143b0*/  IMAD.U32 R55, RZ, RZ, UR38 ;  /* 0x00000026ff377e24 */ /* 0x000fca000f8e00ff */
[----:B------:R-:W-:Y:S01]  /*143c0*/  PRMT R54, R55, 0x654, R54 ;  /* 0x0000065437367816 */ /* 0x000fe20000000036 */
[----:B------:R-:W4:Y:S03]  /*143d0*/  MUFU.TANH R20, R20 ;  /* 0x0000001400147308 */ /* 0x000f260000002400 */
[----:B------:R5:W-:Y:S05]  /*143e0*/  SYNCS.ARRIVE.TRANS64.RED.A1T0 RZ, [R54+URZ], RZ ;  /* 0x000000ff36ff79a7 */ /* 0x000bea000810043f */
        /* <DEDUP_REMOVED lines=67> */
[----:B------:R-:W-:Y:S01]  /*14820*/  SHF.L.U32 R85, R0, 0x7, RZ ;  /* 0x0000000700557819 */ /* 0x000fe200000006ff */
[----:B------:R-:W1:Y:S03]  /*14830*/  MUFU.TANH R9, R9 ;  /* 0x0000000900097308 */ /* 0x000e660000002400 */
[----:B-----5:R-:W-:-:S05]  /*14840*/  IADD3 R54, -R155, 0x1, -R85 ;  /* 0x000000019b367810 */ /* 0x020fca0007ffe955 */
[----:B------:R-:W2:Y:S01]  /*14850*/  MUFU.TANH R13, R13 ;  /* 0x0000000d000d7308 */ /* 0x000ea20000002400 */
[----:B---3--:R-:W-:-:S07]  /*14860*/  IADD3 R54, -R124, R54, R125 ;  /* 0x000000367c367210 */ /* 0x008fce0007ffe17d */
        /* <DEDUP_REMOVED lines=50> */
[----:B------:R-:W-:-:S02]  /*14b90*/  VIADD R121, R54, UR9 ;  /* 0x0000000936797c36 */ /* 0x000fc40008000000 */
        /* <DEDUP_REMOVED lines=16> */
.L_x_14564:
[----:B------:R-:W-:-:S05]  /*14ca0*/  IMAD.U32 R123, RZ, RZ, UR7 ;  /* 0x00000007ff7b7e24 */ /* 0x000fca000f8e00ff */
[----:B------:R-:W-:-:S13]  /*14cb0*/  ISETP.NE.AND P1, PT, R123, 0x1, PT ;  /* 0x000000017b00780c */ /* 0x000fda0003f25270 */
[----:B------:R-:W0:Y:S02]  /*14cc0*/  @P1 LDC.64 R54, c[0x0][0x9e8] ;  /* 0x00027a00ff361b82 */ /* 0x000e240000000a00 */
[----:B0-----:R-:W-:-:S05]  /*14cd0*/  @P1 IMAD.HI.U32 R54, R122, R54, RZ ;  /* 0x000000367a361227 */ /* 0x001fca00078e00ff */
[----:B------:R-:W-:-:S07]  /*14ce0*/  @P1 SHF.R.U32.HI R122, RZ, R55, R54 ;  /* 0x00000037ff7a1219 */ /* 0x000fce0000011636 */
.L_x_14565:
[----:B------:R-:W-:Y:S05]  /*14cf0*/  BSYNC B0 ;  /* 0x0000000000007941 */ /* 0x000fea0003800000 */
.L_x_14563:
[----:B------:R-:W-:-:S04]  /*14d00*/  IMAD R122, R122, R123, -R85 ;  /* 0x0000007b7a7a7224 */ /* 0x000fc800078e0a55 */
[----:B------:R-:W-:-:S05]  /*14d10*/  IMAD.IADD R122, R122, 0x1, -R155 ;  /* 0x000000017a7a7824 */ /* 0x000fca00078e0a9b */
[----:B------:R-:W-:Y:S02]  /*14d20*/  VIMNMX R86, R86, R122, !PT ;  /* 0x0000007a56567248 */ /* 0x000fe40007fe0100 */
[----:B------:R-:W-:-:S07]  /*14d30*/  VIADDMNMX R87, R122, R123, R87, PT ;  /* 0x0000007b7a577246 */ /* 0x000fce0003800157 */
.L_x_14562:
        /* <DEDUP_REMOVED lines=113> */
.L_x_14568:
[----:B------:R-:W-:-:S05]  /*15450*/  IMAD.U32 R13, RZ, RZ, UR7 ;  /* 0x00000007ff0d7e24 */ /* 0x000fca000f8e00ff */
[----:B------:R-:W-:-:S13]  /*15460*/  ISETP.NE.AND P2, PT, R13, 0x1, PT ;  /* 0x000000010d00780c */ /* 0x000fda0003f45270 */
[----:B------:R-:W0:Y:S02]  /*15470*/  @P2 LDC.64 R86, c[0x0][0x9e8] ;  /* 0x00027a00ff562b82 */ /* 0x000e240000000a00 */
[----:B0-----:R-:W-:-:S05]  /*15480*/  @P2 IMAD.HI.U32 R86, R8, R86, RZ ;  /* 0x0000005608562227 */ /* 0x001fca00078e00ff */
[----:B------:R-:W-:-:S07]  /*15490*/  @P2 SHF.R.U32.HI R8, RZ, R87, R86 ;  /* 0x00000057ff082219 */ /* 0x000fce0000011656 */
.L_x_14569:
[----:B------:R-:W-:Y:S05]  /*154a0*/  BSYNC B0 ;  /* 0x0000000000007941 */ /* 0x000fea0003800000 */
.L_x_14567:
[----:B------:R-:W-:-:S04]  /*154b0*/  IMAD R8, R8, R13, -R85 ;  /* 0x0000000d08087224 */ /* 0x000fc800078e0a55 */
[----:B------:R-:W-:-:S05]  /*154c0*/  IMAD.IADD R8, R8, 0x1, -R155 ;  /* 0x0000000108087824 */ /* 0x000fca00078e0a9b */
[----:B------:R-:W-:Y:S02]  /*154d0*/  VIADDMNMX R121, R8, R13, R121, PT ;  /* 0x0000000d08797246 */ /* 0x000fe40003800179 */
[----:B------:R-:W-:-:S07]  /*154e0*/  VIMNMX R120, R120, R8, !PT ;  /* 0x0000000878787248 */ /* 0x000fce0007fe0100 */
.L_x_14566:
        /* <DEDUP_REMOVED lines=51> */
[----:B------:R-:W-:Y:S02]  /*15820*/  FSEL R34, R34, -INF , !P2 ;  /* 0xff80000022227808 */ /* 0x000fe40005000000 */
[----:B------:R-:W-:Y:S02]  /*15830*/  ISETP.GT.AND P2, PT, R120, 0x21, P1 ;  /* 0x000000217800780c */ /* 0x000fe40000f44270 */
[----:B------:R-:W-:Y:S02]  /*15840*/  FMNMX.FTZ R8, R71, R8, !PT ;  /* 0x0000000847087209 */ /* 0x000fe40007810000 */
[----:B------:R-:W-:-:S02]  /*15850*/  FSEL R40, R40, -INF , !P3 ;  /* 0xff80000028287808 */ /* 0x000fc40005800000 */
        /* <DEDUP_REMOVED lines=42> */
[----:B0-----:R-:W-:-:S02]  /*15b00*/  FMNMX.FTZ R55, R8, R13, !PT ;  /* 0x0000000d08377209 */ /* 0x001fc40007810000 */
[----:B------:R-:W-:Y:S02]  /*15b10*/  FSEL R66, R66, -INF , !P3 ;  /* 0xff80000042427808 */ /* 0x000fe40005800000 */
[----:B------:R-:W-:Y:S01]  /*15b20*/  ISETP.GT.AND P3, PT, R120, 0x60, P1 ;  /* 0x000000607800780c */ /* 0x000fe20000f64270 */
        /* <DEDUP_REMOVED lines=18> */
[----:B0-----:R-:W-:Y:S02]  /*15c50*/  FMNMX.FTZ R13, R55, R86, !PT ;  /* 0x00000056370d7209 */ /* 0x001fe40007810000 */
[----:B------:R-:W-:Y:S02]  /*15c60*/  ISETP.GT.AND P3, PT, R120, 0x71, P1 ;  /* 0x000000717800780c */ /* 0x000fe40000f64270 */
[----:B------:R-:W-:Y:S01]  /*15c70*/  ISETP.LT.OR P2, PT, R121, 0x6a, P2 ;  /* 0x0000006a7900780c */ /* 0x000fe20001741670 */
[----:B------:R-:W-:Y:S01]  /*15c80*/  FMUL.FTZ R8, R13, UR30 ;  /* 0x0000001e0d087c20 */ /* 0x000fe20008410000 */
[----:B------:R-:W-:Y:S02]  /*15c90*/  ISETP.LT.OR P3, PT, R121, 0x72, P3 ;  /* 0x000000727900780c */ /* 0x000fe40001f61670 */
[----:B------:R-:W-:-:S02]  /*15ca0*/  FSEL R76, R76, -INF , !P2 ;  /* 0xff8000004c4c7808 */ /* 0x000fc40005000000 */
[----:B------:R-:W-:Y:S02]  /*15cb0*/  FSETP.NEU.FTZ.AND P2, PT, R13, -INF , PT ;  /* 0xff8000000d00780b */ /* 0x000fe40003f5d000 */
[----:B------:R-:W-:Y:S02]  /*15cc0*/  FSEL R80, R80, -INF , !P3 ;  /* 0xff80000050507808 */ /* 0x000fe40005800000 */
[----:B------:R-:W-:Y:S02]  /*15cd0*/  ISETP.GT.AND P3, PT, R120, RZ, P1 ;  /* 0x000000ff7800720c */ /* 0x000fe40000f64270 */
[----:B------:R-:W-:Y:S02]  /*15ce0*/  FSEL R8, R8, RZ, P2 ;  /* 0x000000ff08087208 */ /* 0x000fe40001000000 */
[----:B------:R-:W-:-:S03]  /*15cf0*/  ISETP.LT.OR P3, PT, R121, 0x1, P3 ;  /* 0x000000017900780c */ /* 0x000fc60001f61670 */
[--C-:B------:R-:W-:Y:S01]  /*15d00*/  FFMA.FTZ R148, R9, UR30, -R8.reuse ;  /* 0x0000001e09947c23 */ /* 0x100fe20008010808 */
[--C-:B------:R-:W-:Y:S01]  /*15d10*/  FFMA.FTZ R9, R54, UR30, -R8.reuse ;  /* 0x0000001e36097c23 */ /* 0x100fe20008010808 */
[----:B------:R-:W-:Y:S01]  /*15d20*/  FSEL R54, R12, -INF , !P3 ;  /* 0xff8000000c367808 */ /* 0x000fe20005800000 */
[--C-:B------:R-:W-:Y:S01]  /*15d30*/  FFMA.FTZ R144, R27, UR30, -R8.reuse ;  /* 0x0000001e1b907c23 */ /* 0x100fe20008010808 */
        /* <DEDUP_REMOVED lines=88> */
[----:B-1----:R-:W-:-:S02]  /*162c0*/  FMNMX.FTZ R12, R12, R47, !PT ;  /* 0x0000002f0c0c7209 */ /* 0x002fc40007810000 */
[----:B------:R-:W-:Y:S02]  /*162d0*/  FSEL R47, R13, RZ, P2 ;  /* 0x000000ff0d2f7208 */ /* 0x000fe40001000000 */
[C---:B------:R-:W-:Y:S01]  /*162e0*/  FSETP.NEU.FTZ.AND P1, PT, R12.reuse, -INF , PT ;  /* 0xff8000000c00780b */ /* 0x040fe20003f3d000 */
[----:B0-----:R-:W-:Y:S02]  /*162f0*/  FMUL.FTZ R49, R12, UR30 ;  /* 0x0000001e0c317c20 */ /* 0x001fe40008410000 */
[----:B------:R-:W-:Y:S01]  /*16300*/  MUFU.EX2 R134, R134 ;  /* 0x0000008600867308 */ /* 0x000fe20000000800 */
[----:B------:R-:W-:-:S04]  /*16310*/  FADD.FTZ R47, -R47, R14 ;  /* 0x0000000e2f2f7221 */ /* 0x000fc80000010100 */
[----:B------:R-:W-:Y:S01]  /*16320*/  FMUL.FTZ R8, R47, UR30 ;  /* 0x0000001e2f087c20 */ /* 0x000fe20008410000 */
[----:B------:R-:W-:Y:S02]  /*16330*/  FSEL R47, R49, RZ, P1 ;  /* 0x000000ff312f7208 */ /* 0x000fe40000800000 */
[----:B------:R-:W-:Y:S03]  /*16340*/  MUFU.EX2 R45, R45 ;  /* 0x0000002d002d7308 */ /* 0x000fe60000000800 */
[--C-:B------:R-:W-:Y:S01]  /*16350*/  FFMA.FTZ R147, R32, UR30, -R47.reuse ;  /* 0x0000001e20937c23 */ /* 0x100fe2000801082f */
[----:B------:R-:W-:Y:S01]  /*16360*/  FSEL R32, R12, RZ, P1 ;  /* 0x000000ff0c207208 */ /* 0x000fe20000800000 */
[--C-:B------:R-:W-:Y:S01]  /*16370*/  FFMA.FTZ R149, R54, UR30, -R47.reuse ;  /* 0x0000001e36957c23 */ /* 0x100fe2000801082f */
[--C-:B------:R-:W-:Y:S01]  /*16380*/  FFMA.FTZ R51, R20, UR30, -R47.reuse ;  /* 0x0000001e14337c23 */ /* 0x100fe2000801082f */
[----:B------:R-:W-:Y:S01]  /*16390*/  FFMA.FTZ R151, R25, UR30, -R47 ;  /* 0x0000001e19977c23 */ /* 0x000fe2000801082f */
[----:B------:R-:W0:Y:S01]  /*163a0*/  MUFU.EX2 R8, R8 ;  /* 0x0000000800087308 */ /* 0x000e220000000800 */
[----:B------:R-:W-:Y:S01]  /*163b0*/  FADD.FTZ R5, -R32, R5 ;  /* 0x0000000520057221 */ /* 0x000fe20000010100 */
[--C-:B------:R-:W-:Y:S01]  /*163c0*/  FFMA.FTZ R49, R26, UR30, -R47.reuse ;  /* 0x0000001e1a317c23 */ /* 0x100fe2000801082f */
[--C-:B------:R-:W-:Y:S01]  /*163d0*/  FFMA.FTZ R145, R28, UR30, -R47.reuse ;  /* 0x0000001e1c917c23 */ /* 0x100fe2000801082f */
[--C-:B------:R-:W-:Y:S01]  /*163e0*/  FFMA.FTZ R30, R30, UR30, -R47.reuse ;  /* 0x0000001e1e1e7c23 */ /* 0x100fe2000801082f */
[----:B------:R-:W-:Y:S01]  /*163f0*/  FMUL.FTZ R5, R5, UR30 ;  /* 0x0000001e05057c20 */ /* 0x000fe20008410000 */
        /* <DEDUP_REMOVED lines=32> */
[----:B------:R-:W-:-:S02]  /*16600*/  FADD.FTZ R4, R150, R3 ;  /* 0x0000000396047221 */ /* 0x000fc40000010000 */
        /* <DEDUP_REMOVED lines=103> */
.L_x_14570:
[----:B------:R-:W2:Y:S01]  /*16c80*/  LDL R50, [R1+0x3c] ;  /* 0x00003c0001327983 */ /* 0x000ea20000100800 */
[----:B------:R-:W-:Y:S01]  /*16c90*/  IMAD R15, R15, 0x8, R2 ;  /* 0x000000080f0f7824 */ /* 0x000fe200078e0202 */
[----:B------:R-:W-:Y:S01]  /*16ca0*/  F2FP.F16.F32.PACK_AB R122, R14, R122 ;  /* 0x0000007a0e7a723e */ /* 0x000fe200000000ff */
        /* <DEDUP_REMOVED lines=70> */
[----:B0-----:R-:W-:Y:S02]  /*17110*/  MOV R15, R19 ;  /* 0x00000013000f7202 */ /* 0x001fe40000000f00 */
[C---:B--2---:R-:W-:Y:S01]  /*17120*/  ISETP.GT.AND P1, PT, R0.reuse, R50, PT ;  /* 0x000000320000720c */ /* 0x044fe20003f24270 */
[----:B------:R-:W-:-:S12]  /*17130*/  VIADD R0, R0, 0xffffffff ;  /* 0xffffffff00007836 */ /* 0x000fd80000000000 */
[----:B------:R-:W-:Y:S05]  /*17140*/  @P1 BRA `(.L_x_14571) ;  /* 0xffffffc800001947 */ /* 0x000fea000383ffff */
.L_x_14551:
[----:B------:R-:W-:Y:S05]  /*17150*/  WARPSYNC.ALL ;  /* 0x0000000000007948 */ /* 0x000fea0003800000 */
[----:B------:R-:W-:Y:S06]  /*17160*/  BAR.ARV 0x8, 0x200 ;  /* 0x0208000000007b1d */ /* 0x000fec0000002000 */
[----:B------:R-:W-:Y:S05]  /*17170*/  @!P0 BRA `(.L_x_14572) ;  /* 0x0000000000048947 */ /* 0x000fea0003800000 */
[----:B------:R-:W-:Y:S01]  /*17180*/  BPT.TRAP 0x1 ;  /* 0x000000040000795c */ /* 0x000fe20000300000 */
.L_x_14572:
[----:B------:R-:W-:Y:S01]  /*17190*/  IMAD R11, R19, 0x8, R2 ;  /* 0x00000008130b7824 */ /* 0x000fe200078e0202 */
[----:B------:R-:W-:-:S04]  /*171a0*/  SHF.L.U32 R0, R154, 0x1f, RZ ;  /* 0x0000001f9a007819 */ /* 0x000fc800000006ff */
[----:B------:R0:W1:Y:S01]  /*171b0*/  SYNCS.PHASECHK.TRANS64.TRYWAIT P1, [R11+URZ+0x16850], R0 ;  /* 0x016850000b0075a7 */ /* 0x000062000802017f */
[----:B------:R-:W-:Y:S05]  /*171c0*/  @!P0 BRA `(.L_x_14573) ;  /* 0x0000000000048947 */ /* 0x000fea0003800000 */
[----:B------:R-:W-:Y:S01]  /*171d0*/  BPT.TRAP 0x1 ;  /* 0x000000040000795c */ /* 0x000fe20000300000 */
.L_x_14573:
[----:B------:R-:W-:-:S05]  /*171e0*/  VIADD R2, R2, 0x400 ;  /* 0x0000040002027836 */ /* 0x000fca0000000000 */
[----:B------:R-:W-:-:S04]  /*171f0*/  SHF.R.U32.HI R2, RZ, 0x4, R2 ;  /* 0x00000004ff027819 */ /* 0x000fc80000011602 */
[----:B------:R-:W-:Y:S01]  /*17200*/  LOP3.LUT R2, R2, 0x3fff, RZ, 0xc0, !PT ;  /* 0x00003fff02027812 */ /* 0x000fe200078ec0ff */
[----:B-1----:R-:W-:Y:S06]  /*17210*/  @P1 BRA `(.L_x_14574) ;  /* 0x0000000000081947 */ /* 0x002fec0003800000 */
[----:B------:R-:W1:Y:S02]  /*17220*/  SYNCS.PHASECHK.TRANS64.TRYWAIT P1, [R11+URZ+0x16850], R0 ;  /* 0x016850000b0075a7 */ /* 0x000e64000802017f */
[----:B-1----:R-:W-:Y:S05]  /*17230*/  @!P1 BRA `(.L_x_14575) ;  /* 0x000000c000549947 */ /* 0x002fea0003800000 */
.L_x_14574:
[----:B------:R-:W-:Y:S01]  /*17240*/  IMAD R6, R19, 0x400, R2 ;  /* 0x0000040013067824 */ /* 0x000fe200078e0202 */
[----:B------:R-:W-:Y:S05]  /*17250*/  WARPSYNC.ALL ;  /* 0x0000000000007948 */ /* 0x000fea0003800000 */
[----:B------:R-:W-:Y:S01]  /*17260*/  IMAD.MOV.U32 R7, RZ, RZ, 0x40000040 ;  /* 0x40000040ff077424 */ /* 0x000fe200078e00ff */
[C---:B------:R-:W-:Y:S01]  /*17270*/  R2UR UR6, R6.reuse ;  /* 0x00000000060672ca */ /* 0x040fe200000e0000 */
[----:B------:R-:W-:Y:S01]  /*17280*/  WARPGROUP.ARRIVE ;  /* 0x00000000000079c5 */ /* 0x000fe20000000000 */
[----:B------:R-:W-:Y:S01]  /*17290*/  VIADD R8, R6, 0x80 ;  /* 0x0000008006087836 */ /* 0x000fe20000000000 */
[----:B------:R-:W2:Y:S01]  /*172a0*/  SHFL.BFLY PT, R5, R4, 0x2, 0x1f ;  /* 0x0c401f0004057f89 */ /* 0x000ea200000e0000 */
[----:B------:R-:W-:Y:S01]  /*172b0*/  R2UR UR7, R7 ;  /* 0x00000000070772ca */ /* 0x000fe200000e0000 */
[----:B------:R-:W-:-:S02]  /*172c0*/  IMAD.MOV.U32 R9, RZ, RZ, 0x40000040 ;  /* 0x40000040ff097424 */ /* 0x000fc400078e00ff */
[----:B01----:R-:W0:Y:S01]  /*172d0*/  SHFL.BFLY PT, R0, R3, 0x2, 0x1f ;  /* 0x0c401f0003007f89 */ /* 0x003e2200000e0000 */
[----:B------:R-:W-:Y:S02]  /*172e0*/  IMAD.MOV.U32 R7, RZ, RZ, 0x40000040 ;  /* 0x40000040ff077424 */ /* 0x000fe400078e00ff */
[----:B------:R-:W-:-:S07]  /*172f0*/  IMAD.U32 R20, RZ, RZ, UR30 ;  /* 0x0000001eff147e24 */ /* 0x000fce000f8e00ff */
[----:B------:R-:W-:Y:S01]  /*17300*/  HGMMA.64x64x16.F32 R88, R148, gdesc[UR4].tnspB, R88, gsb0 ;  /* 0x40e0000494587df0 */ /* 0x000fe20008000858 */
[----:B------:R-:W-:Y:S01]  /*17310*/  R2UR UR6, R8 ;  /* 0x00000000080672ca */ /* 0x000fe200000e0000 */
[----:B------:R-:W-:Y:S01]  /*17320*/  VIADD R8, R6, 0x100 ;  /* 0x0000010006087836 */ /* 0x000fe20000000000 */
[----:B------:R-:W-:Y:S01]  /*17330*/  R2UR UR7, R9 ;  /* 0x00000000090772ca */ /* 0x000fe200000e0000 */
[----:B------:R-:W-:Y:S02]  /*17340*/  IMAD.MOV.U32 R9, RZ, RZ, 0x40000040 ;  /* 0x40000040ff097424 */ /* 0x000fe400078e00ff */
[----:B--2---:R-:W-:Y:S01]  /*17350*/  FADD.FTZ R5, R5, R4 ;  /* 0x0000000405057221 */ /* 0x004fe20000010000 */
[----:B------:R-:W-:Y:S02]  /*17360*/  IMAD.MOV.U32 R4, RZ, RZ, RZ ;  /* 0x000000ffff047224 */ /* 0x000fe400078e00ff */
[----:B0-----:R-:W-:Y:S01]  /*17370*/  FADD.FTZ R2, R0, R3 ;  /* 0x0000000300027221 */ /* 0x001fe20000010000 */
[----:B------:R-:W-:Y:S01]  /*17380*/  IMAD.MOV.U32 R3, RZ, RZ, -0x800000 ;  /* 0xff800000ff037424 */ /* 0x000fe200078e00ff */
[----:B------:R-:W0:Y:S02]  /*17390*/  SHFL.BFLY PT, R0, R5, 0x1, 0x1f ;  /* 0x0c201f0005007f89 */ /* 0x000e2400000e0000 */
[----:B0-----:R-:W-:Y:S01]  /*173a0*/  FADD.FTZ R10, R5, R0 ;  /* 0x00000000050a7221 */ /* 0x001fe20000010000 */
[----:B------:R-:W-:-:S04]  /*173b0*/  IMAD.MOV.U32 R0, RZ, RZ, -0x800000 ;  /* 0xff800000ff007424 */ /* 0x000fc800078e00ff */
[----:B------:R-:W-:-:S13]  /*173c0*/  FSETP.NE.FTZ.AND P1, PT, R10, RZ, PT ;  /* 0x000000ff0a00720b */ /* 0x000fda0003f35000 */
[----:B------:R-:W-:Y:S01]  /*173d0*/  @P1 MUFU.RCP R4, R10 ;  /* 0x0000000a00041308 */ /* 0x000fe20000001000 */
[----:B------:R-:W-:Y:S02]  /*173e0*/  WARPGROUP.DEPBAR.LE gsb0, 0x0 ;  /* 0x00008000000079c5 */ /* 0x000fe40000010000 */
[----:B------:R-:W-:-:S06]  /*173f0*/  WARPGROUP.ARRIVE ;  /* 0x00000000000079c5 */ /* 0x000fcc0000000000 */
        /* <DEDUP_REMOVED lines=36> */
[----:B------:R-:W-:Y:S01]  /*17640*/  R2UR UR7, R7 ;  /* 0x00000000070772ca */ /* 0x000fe200000e0000 */
[----:B------:R-:W0:Y:S01]  /*17650*/  @P1 MUFU.LG2 R6, R10 ;  /* 0x0000000a00061308 */ /* 0x000e220000000c00 */
[----:B------:R-:W1:Y:S01]  /*17660*/  SHFL.BFLY PT, R7, R2, 0x1, 0x1f ;  /* 0x0c201f0002077f89 */ /* 0x000e6200000e0000 */
[----:B0-----:R-:W-:Y:S01]  /*17670*/  @P1 FMUL.FTZ R5, R6, 0.69314718246459960938 ;  /* 0x3f31721806051820 */ /* 0x001fe20000410000 */
[----:B-1----:R-:W-:Y:S01]  /*17680*/  FADD.FTZ R14, R2, R7 ;  /* 0x00000007020e7221 */ /* 0x002fe20000010000 */
[----:B------:R-:W-:Y:S01]  /*17690*/  MOV R7, RZ ;  /* 0x000000ff00077202 */ /* 0x000fe20000000f00 */
[----:B------:R-:W-:-:S03]  /*176a0*/  IMAD.U32 R2, RZ, RZ, UR30 ;  /* 0x0000001eff027e24 */ /* 0x000fc6000f8e00ff */
        /* <DEDUP_REMOVED lines=10> */
[----:B------:R-:W-:Y:S03]  /*17750*/  HGMMA.64x64x16.F32 R88, R120, gdesc[UR4].tnspB, R88, gsb0 ;  /* 0x40e0000478587df0 */ /* 0x000fe60008000858 */
[----:B------:R-:W-:Y:S02]  /*17760*/  WARPGROUP.DEPBAR.LE gsb0, 0x0 ;  /* 0x00008000000079c5 */ /* 0x000fe40000010000 */
[----:B-12---:R-:W-:Y:S05]  /*17770*/  @!P0 BRA `(.L_x_14576) ;  /* 0x0000000000048947 */ /* 0x006fea0003800000 */
[----:B------:R-:W-:Y:S01]  /*17780*/  BPT.TRAP 0x1 ;  /* 0x000000040000795c */ /* 0x000fe20000300000 */
.L_x_14576:
        /* <DEDUP_REMOVED lines=42> */
[----:B0-----:R-:W-:-:S11]  /*17a30*/  SEL R19, R19, RZ, P1 ;  /* 0x000000ff13137207 */ /* 0x001fd60000800000 */
.L_x_14461:
[----:B------:R-:W0:Y:S01]  /*17a40*/  S2R R2, SR_TID.X ;  /* 0x0000000000027919 */ /* 0x000e220000002100 */
[----:B------:R-:W-:Y:S05]  /*17a50*/  WARPSYNC.ALL ;  /* 0x0000000000007948 */ /* 0x000fea0003800000 */
[----:B0-----:R-:W-:-:S05]  /*17a60*/  VIADD R49, R2, 0xffffff80 ;  /* 0xffffff8002317836 */ /* 0x001fca0000000000 */
[--C-:B------:R-:W-:Y:S02]  /*17a70*/  SHF.R.S32.HI R48, RZ, 0x1f, R49.reuse ;  /* 0x0000001fff307819 */ /* 0x100fe40000011431 */
[----:B------:R-:W-:Y:S02]  /*17a80*/  SHF.R.S32.HI R2, RZ, 0x1f, R49 ;  /* 0x0000001fff027819 */ /* 0x000fe40000011431 */
[-C--:B------:R-:W-:Y:S02]  /*17a90*/  LEA.HI R48, R48, R49.reuse, RZ, 0x3 ;  /* 0x0000003130307211 */ /* 0x080fe400078f18ff */
[----:B------:R-:W-:Y:S02]  /*17aa0*/  LEA.HI R2, R2, R49, RZ, 0x3 ;  /* 0x0000003102027211 */ /* 0x000fe400078f18ff */
[----:B------:R-:W-:Y:S02]  /*17ab0*/  LOP3.LUT R48, R48, 0xfffffff8, RZ, 0xc0, !PT ;  /* 0xfffffff830307812 */ /* 0x000fe400078ec0ff */
[----:B------:R-:W-:-:S03]  /*17ac0*/  SHF.R.S32.HI R42, RZ, 0x3, R2 ;  /* 0x00000003ff2a7819 */ /* 0x000fc60000011402 */
[----:B------:R-:W-:-:S05]  /*17ad0*/  IMAD.IADD R48, R49, 0x1, -R48 ;  /* 0x0000000131307824 */ /* 0x000fca00078e0a30 */
[----:B------:R-:W-:-:S04]  /*17ae0*/  SHF.L.U32 R43, R48, 0x3, RZ ;  /* 0x00000003302b7819 */ /* 0x000fc800000006ff */
[----:B------:R-:W-:Y:S01]  /*17af0*/  SHF.R.S32.HI R44, RZ, 0x1f, R43 ;  /* 0x0000001fff2c7819 */ /* 0x000fe2000001142b */
        /* <DEDUP_REMOVED lines=9> */
[----:B------:R-:W2:Y:S01]  /*17b90*/  LDL R4, [R1+0x60] ;  /* 0x0000600001047983 */ /* 0x000ea20000100800 */
[----:B------:R-:W-:-:S03]  /*17ba0*/  ULDC UR4, c[0x0][0xad4] ;  /* 0x0002b50000047ab9 */ /* 0x000fc60000000800 */
[----:B------:R-:W3:Y:S04]  /*17bb0*/  LDL.LU R28, [R1+0x4c] ;  /* 0x00004c00011c7983 */ /* 0x000ee80000300800 */
[----:B-----5:R-:W4:Y:S01]  /*17bc0*/  LDL R38, [R1+0x50] ;  /* 0x0000500001267983 */ /* 0x020f220000100800 */
[----:B------:R-:W0:Y:S01]  /*17bd0*/  S2R R5, SR_SWINHI ;  /* 0x0000000000057919 */ /* 0x000e220000002f00 */
[----:B------:R-:W-:Y:S02]  /*17be0*/  MOV R24, R2 ;  /* 0x0000000200187202 */ /* 0x000fe40000000f00 */
[----:B0-----:R-:W-:Y:S02]  /*17bf0*/  MOV R25, R5 ;  /* 0x0000000500197202 */ /* 0x001fe40000000f00 */
[----:B------:R-:W-:Y:S01]  /*17c00*/  F2FP.F16.F32.PACK_AB R14, R93, R92 ;  /* 0x0000005c5d0e723e */ /* 0x000fe200000000ff */
[----:B-1----:R-:W-:-:S02]  /*17c10*/  IMAD.MOV.U32 R32, RZ, RZ, RZ ;  /* 0x000000ffff207224 */ /* 0x002fc400078e00ff */
[----:B--2---:R-:W-:-:S03]  /*17c20*/  IMAD.WIDE R8, R4, 0x2, R24 ;  /* 0x0000000204087825 */ /* 0x004fc600078e0218 */
[----:B------:R-:W-:-:S05]  /*17c30*/  IADD3 R27, P0, R8, 0x60, RZ ;  /* 0x00000060081b7810 */ /* 0x000fca0007f1e0ff */
[----:B------:R-:W-:Y:S01]  /*17c40*/  IMAD.X R5, RZ, RZ, R9, P0 ;  /* 0x000000ffff057224 */ /* 0x000fe200000e0609 */
[----:B---3--:R-:W-:-:S04]  /*17c50*/  ISETP.NE.AND P0, PT, R28, RZ, PT ;  /* 0x000000ff1c00720c */ /* 0x008fc80003f05270 */
        /* <DEDUP_REMOVED lines=11> */
[----:B------:R-:W-:Y:S02]  /*17d10*/  ISETP.NE.U32.AND P0, PT, RZ, UR6, PT ;  /* 0x00000006ff007c0c */ /* 0x000fe4000bf05070 */
[----:B------:R-:W-:Y:S02]  /*17d20*/  SHF.R.U64 R11, R11, 0x3, RZ ;  /* 0x000000030b0b7819 */ /* 0x000fe400000012ff */
[----:B------:R-:W-:Y:S02]  /*17d30*/  SHF.R.U64 R4, R4, 0x3, RZ ;  /* 0x0000000304047819 */ /* 0x000fe400000012ff */
[----:B------:R-:W-:Y:S02]  /*17d40*/  SHF.R.U64 R6, R6, 0x3, RZ ;  /* 0x0000000306067819 */ /* 0x000fe400000012ff */
[----:B------:R-:W-:-:S02]  /*17d50*/  SHF.R.U64 R12, R12, 0x3, RZ ;  /* 0x000000030c0c7819 */ /* 0x000fc400000012ff */
[----:B------:R-:W-:Y:S02]  /*17d60*/  ISETP.NE.AND.EX P0, PT, RZ, UR7, PT, P0 ;  /* 0x00000007ff007c0c */ /* 0x000fe4000bf05300 */
[----:B------:R-:W-:Y:S01]  /*17d70*/  LOP3.LUT R8, R11, R8, RZ, 0x3c, !PT ;  /* 0x000000080b087212 */ /* 0x000fe200078e3cff */
[--C-:B------:R-:W-:Y:S01]  /*17d80*/  IMAD.X R7, RZ, RZ, R9.reuse, P1 ;  /* 0x000000ffff077224 */ /* 0x100fe200008e0609 */
[----:B------:R-:W-:Y:S01]  /*17d90*/  LOP3.LUT R10, R4, R13, RZ, 0x3c, !PT ;  /* 0x0000000d040a7212 */ /* 0x000fe200078e3cff */
[----:B------:R-:W-:Y:S01]  /*17da0*/  IMAD.X R11, RZ, RZ, R9, P2 ;  /* 0x000000ffff0b7224 */ /* 0x000fe200010e0609 */
[----:B------:R-:W-:Y:S02]  /*17db0*/  LOP3.LUT R6, R6, R15, RZ, 0x3c, !PT ;  /* 0x0000000f06067212 */ /* 0x000fe400078e3cff */
[----:B------:R-:W-:Y:S02]  /*17dc0*/  LOP3.LUT R4, R12, R27, RZ, 0x3c, !PT ;  /* 0x0000001b0c047212 */ /* 0x000fe400078e3cff */
[----:B------:R-:W-:Y:S01]  /*17dd0*/  MOV R9, R8 ;  /* 0x0000000800097202 */ /* 0x000fe20000000f00 */
[----:B------:R-:W4:Y:S01]  /*17de0*/  LDC.64 R26, c[0x0][0xc00] ;  /* 0x00030000ff1a7b82 */ /* 0x000f220000000a00 */
[----:B------:R-:W-:-:S02]  /*17df0*/  F2FP.F16.F32.PACK_AB R12, R21, R20 ;  /* 0x00000014150c723e */ /* 0x000fc400000000ff */
[----:B------:R-:W-:Y:S02]  /*17e00*/  F2FP.F16.F32.PACK_AB R13, R91, R90 ;  /* 0x0000005a5b0d723e */ /* 0x000fe400000000ff */
[----:B------:R-:W-:Y:S02]  /*17e10*/  F2FP.F16.F32.PACK_AB R15, R95, R94 ;  /* 0x0000005e5f0f723e */ /* 0x000fe400000000ff */
[----:B------:R-:W-:Y:S01]  /*17e20*/  MOV R31, R6 ;  /* 0x00000006001f7202 */ /* 0x000fe20000000f00 */
[----:B------:R-:W0:Y:S01]  /*17e30*/  @P0 LDC.64 R28, c[0x0][0xc08] ;  /* 0x00030200ff1c0b82 */ /* 0x000e220000000a00 */
        /* <DEDUP_REMOVED lines=10> */
[----:B-1----:R-:W-:Y:S02]  /*17ee0*/  F2FP.F16.F32.PACK_AB R9, R107, R106 ;  /* 0x0000006a6b09723e */ /* 0x002fe400000000ff */
[----:B------:R-:W-:Y:S02]  /*17ef0*/  F2FP.F16.F32.PACK_AB R12, R113, R112 ;  /* 0x00000070710c723e */ /* 0x000fe400000000ff */
[----:B------:R-:W-:Y:S02]  /*17f00*/  F2FP.F16.F32.PACK_AB R13, R115, R114 ;  /* 0x00000072730d723e */ /* 0x000fe400000000ff */
[----:B------:R-:W-:Y:S02]  /*17f10*/  F2FP.F16.F32.PACK_AB R14, R117, R116 ;  /* 0x00000074750e723e */ /* 0x000fe400000000ff */
[----:B------:R-:W-:Y:S01]  /*17f20*/  F2FP.F16.F32.PACK_AB R15, R119, R118 ;  /* 0x00000076770f723e */ /* 0x000fe200000000ff */
[----:B------:R-:W-:Y:S04]  /*17f30*/  STSM.16.M88.4 [R36], R4 ;  /* 0x0000000424007844 */ /* 0x000fe80000000200 */
[----:B------:R1:W-:Y:S04]  /*17f40*/  STSM.16.M88.4 [R31], R8 ;  /* 0x000000081f007844 */ /* 0x0003e80000000200 */
[----:B------:R2:W-:Y:S01]  /*17f50*/  STSM.16.M88.4 [R30], R12 ;  /* 0x0000000c1e007844 */ /* 0x0005e20000000200 */
[----:B------:R-:W-:Y:S01]  /*17f60*/  BAR.SYNC.DEFER_BLOCKING 0x1, 0x180 ;  /* 0x0046000000007b1d */ /* 0x000fe20000010000 */
[----:B------:R-:W-:-:S04]  /*17f70*/  ISETP.NE.U32.AND P3, PT, RZ, UR4, PT ;  /* 0x00000004ff007c0c */ /* 0x000fc8000bf65070 */
[----:B------:R-:W-:Y:S01]  /*17f80*/  ISETP.NE.AND.EX P3, PT, RZ, UR5, PT, P3 ;  /* 0x00000005ff007c0c */ /* 0x000fe2000bf65330 */
[----:B------:R-:W-:Y:S01]  /*17f90*/  ULDC UR6, c[0x0][0xa88] ;  /* 0x0002a20000067ab9 */ /* 0x000fe20000000800 */
[C---:B----4-:R-:W-:Y:S01]  /*17fa0*/  IMAD.WIDE R26, R38.reuse, 0x4, R26 ;  /* 0x00000004261a7825 */ /* 0x050fe200078e021a */
[----:B------:R-:W-:Y:S01]  /*17fb0*/  ISETP.GT.AND P1, PT, R37, 0x1, PT ;  /* 0x000000012500780c */ /* 0x000fe20003f24270 */
[----:B-1----:R-:W1:Y:S02]  /*17fc0*/  LDC R8, c[0x0][0xbe8] ;  /* 0x0002fa00ff087b82 */ /* 0x002e640000000800 */
[----:B------:R-:W-:Y:S02]  /*17fd0*/  IMAD.U32 R45, RZ, RZ, UR6 ;  /* 0x00000006ff2d7e24 */ /* 0x000fe4000f8e00ff */
[----:B0-----:R-:W-:-:S05]  /*17fe0*/  @P0 IMAD.WIDE R4, R38, 0x4, R28 ;  /* 0x0000000426040825 */ /* 0x001fca00078e021c */
[----:B------:R0:W5:Y:S04]  /*17ff0*/  @P3 LDG.E R32, desc[UR42][R26.64] ;  /* 0x0000002a1a203981 */ /* 0x000168000c1e1900 */
[----:B------:R0:W5:Y:S01]  /*18000*/  @P0 LDG.E R45, desc[UR42][R4.64] ;  /* 0x0000002a042d0981 */ /* 0x000162000c1e1900 */
[----:B------:R-:W-:-:S05]  /*18010*/  IMAD.MOV.U32 R6, RZ, RZ, 0x9b8 ;  /* 0x000009b8ff067424 */ /* 0x000fca00078e00ff */
[----:B------:R-:W-:-:S04]  /*18020*/  SEL R6, R6, 0x978, P1 ;  /* 0x0000097806067807 */ /* 0x000fc80000800000 */
[----:B--2---:R0:W2:Y:S08]  /*18030*/  LDC.64 R12, c[0x0][R6+0x220] ;  /* 0x00008800060c7b82 */ /* 0x0040b00000000a00 */
[----:B------:R0:W3:Y:S08]  /*18040*/  LDC.64 R14, c[0x0][R6+0x218] ;  /* 0x00008600060e7b82 */ /* 0x0000f00000000a00 */
[----:B------:R0:W4:Y:S01]  /*18050*/  LDC.64 R10, c[0x0][R6+0x228] ;  /* 0x00008a00060a7b82 */ /* 0x0001220000000a00 */
[----:B-1----:R-:W-:Y:S01]  /*18060*/  ISETP.NE.AND P2, PT, R8, 0x1, PT ;  /* 0x000000010800780c */ /* 0x002fe20003f45270 */
[----:B0-----:R-:W-:-:S12]  /*18070*/  @P0 BRA `(.L_x_14579) ;  /* 0x0000000000100947 */ /* 0x001fd80003800000 */
[----:B------:R-:W-:Y:S05]  /*18080*/  @!P3 BRA `(.L_x_14579) ;  /* 0x00000000000cb947 */ /* 0x000fea0003800000 */
[----:B------:R-:W2:Y:S04]  /*18090*/  LDG.E R4, desc[UR42][R26.64] ;  /* 0x0000002a1a047981 */ /* 0x000ea8000c1e1900 */
[----:B-----5:R-:W2:Y:S02]  /*180a0*/  LDG.E R45, desc[UR42][R26.64+0x4] ;  /* 0x0000042a1a2d7981 */ /* 0x020ea4000c1e1900 */
[----:B--2---:R-:W-:-:S07]  /*180b0*/  IMAD.IADD R45, R45, 0x1, -R4 ;  /* 0x000000012d2d7824 */ /* 0x004fce00078e0a04 */
.L_x_14579:
[----:B------:R-:W3:Y:S04]  /*180c0*/  LDL R50, [R1+0x4] ;  /* 0x0000040001327983 */ /* 0x000ee80000100800 */
[----:B------:R-:W4:Y:S04]  /*180d0*/  LDL R30, [R1+0x34] ;  /* 0x00003400011e7983 */ /* 0x000f280000100800 */
[----:B------:R-:W4:Y:S04]  /*180e0*/  LDL R51, [R1+0x28] ;  /* 0x0000280001337983 */ /* 0x000f280000100800 */
[----:B------:R-:W4:Y:S01]  /*180f0*/  LDL R49, [R1+0x54] ;  /* 0x0000540001317983 */ /* 0x000f220000100800 */
[----:B------:R-:W-:Y:S01]  /*18100*/  ISETP.NE.U32.AND P0, PT, RZ, UR4, PT ;  /* 0x00000004ff007c0c */ /* 0x000fe2000bf05070 */
[----:B------:R-:W0:Y:S03]  /*18110*/  LDC.64 R6, c[0x0][R6+0x210] ;  /* 0x0000840006067b82 */ /* 0x000e260000000a00 */
[----:B------:R-:W-:-:S02]  /*18120*/  ISETP.NE.AND.EX P0, PT, RZ, UR5, PT, P0 ;  /* 0x00000005ff007c0c */ /* 0x000fc4000bf05300 */
[----:B------:R-:W-:Y:S02]  /*18130*/  SHF.R.S32.HI R26, RZ, 0x1f, R38 ;  /* 0x0000001fff1a7819 */ /* 0x000fe40000011426 */
[----:B------:R-:W-:Y:S01]  /*18140*/  SEL R9, R38, RZ, !P0 ;  /* 0x000000ff26097207 */ /* 0x000fe20004000000 */
[----:B------:R-:W1:Y:S01]  /*18150*/  @P2 LDC R28, c[0x0][0xbec] ;  /* 0x0002fb00ff1c2b82 */ /* 0x000e620000000800 */
[----:B------:R-:W4:Y:S07]  /*18160*/  LDL R38, [R1+0x5c] ;  /* 0x00005c0001267983 */ /* 0x000f2e0000100800 */
[----:B------:R-:W0:Y:S01]  /*18170*/  @P2 LDC R37, c[0x0][0xbf0] ;  /* 0x0002fc00ff252b82 */ /* 0x000e220000000800 */
[----:B------:R-:W-:-:S07]  /*18180*/  SEL R27, R26, RZ, !P0 ;  /* 0x000000ff1a1b7207 */ /* 0x000fce0004000000 */
[----:B------:R-:W1:Y:S01]  /*18190*/  LDC.64 R4, c[0x0][0xba8] ;  /* 0x0002ea00ff047b82 */ /* 0x000e620000000a00 */
[----:B--2---:R-:W-:Y:S01]  /*181a0*/  IMAD R13, R13, R9, RZ ;  /* 0x000000090d0d7224 */ /* 0x004fe200078e02ff */
[----:B------:R-:W2:Y:S03]  /*181b0*/  S2R R36, SR_TID.X ;  /* 0x0000000000247919 */ /* 0x000ea60000002100 */
[C---:B------:R-:W-:Y:S02]  /*181c0*/  IMAD R31, R12.reuse, R27, R13 ;  /* 0x0000001b0c1f7224 */ /* 0x040fe400078e020d */
[----:B------:R-:W-:-:S04]  /*181d0*/  IMAD.WIDE.U32 R12, R12, R9, RZ ;  /* 0x000000090c0c7225 */ /* 0x000fc800078e00ff */
[----:B------:R-:W-:Y:S01]  /*181e0*/  IMAD.IADD R31, R13, 0x1, R31 ;  /* 0x000000010d1f7824 */ /* 0x000fe200078e021f */
[----:B-1----:R-:W1:Y:S08]  /*181f0*/  @!P1 LDC R4, c[0x0][0xb50] ;  /* 0x0002d400ff049b82 */ /* 0x002e700000000800 */
[----:B------:R-:W1:Y:S01]  /*18200*/  @!P1 LDC R5, c[0x0][0xb54] ;  /* 0x0002d500ff059b82 */ /* 0x000e620000000800 */
[----:B--2---:R-:W-:-:S05]  /*18210*/  VIADD R40, R36, 0xffffff80 ;  /* 0xffffff8024287836 */ /* 0x004fca0000000000 */
[----:B------:R-:W-:-:S04]  /*18220*/  SHF.R.S32.HI R36, RZ, 0x1f, R40 ;  /* 0x0000001fff247819 */ /* 0x000fc80000011428 */
[----:B------:R-:W-:-:S04]  /*18230*/  LEA.HI R36, R36, R40, RZ, 0x7 ;  /* 0x0000002824247211 */ /* 0x000fc800078f38ff */
[----:B------:R-:W-:Y:S01]  /*18240*/  LOP3.LUT R36, R36, 0xffffff80, RZ, 0xc0, !PT ;  /* 0xffffff8024247812 */ /* 0x000fe200078ec0ff */
[----:B-----5:R-:W-:-:S04]  /*18250*/  IMAD R45, R45, R8, RZ ;  /* 0x000000082d2d7224 */ /* 0x020fc800078e02ff */
[----:B------:R-:W-:Y:S02]  /*18260*/  IMAD.IADD R36, R40, 0x1, -R36 ;  /* 0x0000000128247824 */ /* 0x000fe400078e0a24 */
[-C--:B---3--:R-:W-:Y:S02]  /*18270*/  IMAD R29, R15, R50.reuse, RZ ;  /* 0x000000320f1d7224 */ /* 0x088fe400078e02ff */
[----:B------:R-:W-:-:S04]  /*18280*/  IMAD.WIDE.U32 R14, R14, R50, RZ ;  /* 0x000000320e0e7225 */ /* 0x000fc800078e00ff */
[----:B----4-:R-:W-:Y:S01]  /*18290*/  IMAD.IADD R39, R30, 0x1, R51 ;  /* 0x000000011e277824 */ /* 0x010fe200078e0233 */
[----:B------:R-:W-:Y:S02]  /*182a0*/  IADD3 R26, P0, P3, R12, R14, R32 ;  /* 0x0000000e0c1a7210 */ /* 0x000fe40007b1e020 */
[----:B------:R-:W-:Y:S01]  /*182b0*/  SEL R27, R49, RZ, P1 ;  /* 0x000000ff311b7207 */ /* 0x000fe20000800000 */
[----:B------:R-:W-:Y:S01]  /*182c0*/  @P2 IMAD.HI.U32 R14, R39, R28, RZ ;  /* 0x0000001c270e2227 */ /* 0x000fe200078e00ff */
[----:B------:R-:W-:-:S03]  /*182d0*/  IADD3 R30, R15, R29, RZ ;  /* 0x0000001d0f1e7210 */ /* 0x000fc60007ffe0ff */
[----:B------:R-:W-:Y:S01]  /*182e0*/  IMAD.MOV.U32 R15, RZ, RZ, R39 ;  /* 0x000000ffff0f7224 */ /* 0x000fe200078e0027 */
[----:B0-----:R-:W-:Y:S01]  /*182f0*/  @P2 SHF.R.U32.HI R15, RZ, R37, R14 ;  /* 0x00000025ff0f2219 */ /* 0x001fe2000001160e */
[-C--:B------:R-:W-:Y:S01]  /*18300*/  IMAD R29, R11, R27.reuse, RZ ;  /* 0x0000001b0b1d7224 */ /* 0x080fe200078e02ff */
[----:B------:R-:W-:Y:S01]  /*18310*/  SHF.R.S32.HI R11, RZ, 0x1f, R32 ;  /* 0x0000001fff0b7819 */ /* 0x000fe20000011420 */
[----:B------:R-:W-:-:S03]  /*18320*/  IMAD.WIDE.U32 R12, R10, R27, RZ ;  /* 0x0000001b0a0c7225 */ /* 0x000fc600078e00ff */
[----:B------:R-:W-:Y:S01]  /*18330*/  IADD3.X R27, R31, R30, R11, P0, P3 ;  /* 0x0000001e1f1b7210 */ /* 0x000fe200007e640b */
[----:B------:R-:W-:Y:S01]  /*18340*/  IMAD.MOV R31, RZ, RZ, -R15 ;  /* 0x000000ffff1f7224 */ /* 0x000fe200078e0a0f */
[----:B------:R-:W-:Y:S01]  /*18350*/  IADD3 R12, P0, P3, R15, R26, R12 ;  /* 0x0000001a0f0c7210 */ /* 0x000fe20007b1e00c */
[----:B------:R-:W-:Y:S01]  /*18360*/  IMAD.IADD R29, R13, 0x1, R29 ;  /* 0x000000010d1d7824 */ /* 0x000fe200078e021d */
        /* <DEDUP_REMOVED lines=8> */
[----:B-1----:R-:W-:-:S04]  /*183f0*/  LEA R10, P0, R6, R4, 0x2 ;  /* 0x00000004060a7211 */ /* 0x002fc800078010ff */
[----:B------:R-:W-:Y:S01]  /*18400*/  LEA.HI.X R7, R6, R5, R7, 0x2, P0 ;  /* 0x0000000506077211 */ /* 0x000fe200000f1407 */
[----:B------:R-:W-:Y:S01]  /*18410*/  SHFL.IDX PT, R4, R10, RZ, 0x1c1f ;  /* 0x001c1fff0a047589 */ /* 0x000fe200000e0000 */
[----:B------:R-:W-:-:S03]  /*18420*/  IMAD.IADD R26, R38, 0x1, R51 ;  /* 0x00000001261a7824 */ /* 0x000fc600078e0233 */
[----:B------:R-:W0:Y:S04]  /*18430*/  SHFL.IDX PT, R5, R7, RZ, 0x1c1f ;  /* 0x001c1fff07057589 */ /* 0x000e2800000e0000 */
[----:B------:R-:W-:Y:S04]  /*18440*/  SHFL.IDX PT, R12, R10, 0x1, 0x1c1f ;  /* 0x003c1f000a0c7f89 */ /* 0x000fe800000e0000 */
[----:B------:R-:W1:Y:S01]  /*18450*/  SHFL.IDX PT, R13, R7, 0x1, 0x1c1f ;  /* 0x003c1f00070d7f89 */ /* 0x000e6200000e0000 */
[----:B------:R-:W-:Y:S01]  /*18460*/  LOP3.LUT P0, RZ, R36, 0x3, RZ, 0xc0, !PT ;  /* 0x0000000324ff7812 */ /* 0x000fe2000780c0ff */
[----:B------:R-:W-:-:S03]  /*18470*/  VIADD R6, R26, 0x8 ;  /* 0x000000081a067836 */ /* 0x000fc60000000000 */
[-C--:B------:R-:W-:Y:S02]  /*18480*/  ISETP.GE.OR P3, PT, R26, R45.reuse, P0 ;  /* 0x0000002d1a00720c */ /* 0x080fe40000766670 */
[----:B------:R-:W-:-:S11]  /*18490*/  ISETP.GE.OR P0, PT, R6, R45, P0 ;  /* 0x0000002d0600720c */ /* 0x000fd60000706670 */
[----:B0-----:R0:W-:Y:S04]  /*184a0*/  @!P3 ST.E desc[UR42][R4.64], R3 ;  /* 0x000000030400b985 */ /* 0x0011e8000c10192a */
[----:B-1----:R0:W-:Y:S01]  /*184b0*/  @!P0 ST.E desc[UR42][R12.64], R0 ;  /* 0x000000000c008985 */ /* 0x0021e2000c10192a */
[----:B------:R-:W-:Y:S05]  /*184c0*/  @P1 BRA `(.L_x_14580) ;  /* 0x0000000400b81947 */ /* 0x000fea0003800000 */
[----:B0-----:R-:W-:Y:S01]  /*184d0*/  LEA R3, R42, R43, 0x6 ;  /* 0x0000002b2a037211 */ /* 0x001fe200078e30ff */
[----:B------:R-:W0:Y:S01]  /*184e0*/  @P2 LDC R13, c[0x0][0xbec] ;  /* 0x0002fb00ff0d2b82 */ /* 0x000e220000000800 */
[----:B------:R-:W-:-:S03]  /*184f0*/  ULDC.64 UR4, c[0x0][0xaa0] ;  /* 0x0002a80000047ab9 */ /* 0x000fc60000000a00 */
[----:B------:R-:W-:-:S04]  /*18500*/  IMAD.WIDE R24, R3, 0x2, R24 ;  /* 0x0000000203187825 */ /* 0x000fc800078e0218 */
[----:B------:R-:W1:Y:S01]  /*18510*/  @P2 LDC R15, c[0x0][0xbf0] ;  /* 0x0002fc00ff0f2b82 */ /* 0x000e620000000800 */
[C---:B------:R-:W-:Y:S02]  /*18520*/  IADD3 R27, P0, R24.reuse, 0x1800, RZ ;  /* 0x00001800181b7810 */ /* 0x040fe40007f1e0ff */
[C---:B------:R-:W-:Y:S02]  /*18530*/  IADD3 R29, P1, R24.reuse, 0x3000, RZ ;  /* 0x00003000181d7810 */ /* 0x040fe40007f3e0ff */
[----:B------:R-:W-:Y:S02]  /*18540*/  IADD3 R37, P3, R24, 0x4800, RZ ;  /* 0x0000480018257810 */ /* 0x000fe40007f7e0ff */
[----:B------:R-:W-:Y:S02]  /*18550*/  LOP3.LUT R26, R27, 0x380, RZ, 0xc0, !PT ;  /* 0x000003801b1a7812 */ /* 0x000fe400078ec0ff */
[----:B------:R-:W-:Y:S02]  /*18560*/  LOP3.LUT R28, R29, 0x380, RZ, 0xc0, !PT ;  /* 0x000003801d1c7812 */ /* 0x000fe400078ec0ff */
[----:B------:R-:W-:-:S02]  /*18570*/  LOP3.LUT R36, R37, 0x380, RZ, 0xc0, !PT ;  /* 0x0000038025247812 */ /* 0x000fc400078ec0ff */
[----:B------:R-:W-:Y:S01]  /*18580*/  LOP3.LUT R5, R24, 0x380, RZ, 0xc0, !PT ;  /* 0x0000038018057812 */ /* 0x000fe200078ec0ff */
[----:B------:R-:W-:Y:S01]  /*18590*/  IMAD R11, R11, UR4, RZ ;  /* 0x000000040b0b7c24 */ /* 0x000fe2000f8e02ff */
[----:B------:R-:W-:Y:S02]  /*185a0*/  SHF.R.U64 R26, R26, 0x3, RZ ;  /* 0x000000031a1a7819 */ /* 0x000fe400000012ff */
[----:B------:R-:W-:Y:S02]  /*185b0*/  SHF.R.U64 R28, R28, 0x3, RZ ;  /* 0x000000031c1c7819 */ /* 0x000fe400000012ff */
[----:B------:R-:W-:Y:S02]  /*185c0*/  SHF.R.U64 R36, R36, 0x3, RZ ;  /* 0x0000000324247819 */ /* 0x000fe400000012ff */
[----:B------:R-:W-:Y:S01]  /*185d0*/  SHF.R.U64 R5, R5, 0x3, RZ ;  /* 0x0000000305057819 */ /* 0x000fe200000012ff */
[----:B------:R-:W-:Y:S01]  /*185e0*/  IMAD R3, R32, UR5, R11 ;  /* 0x0000000520037c24 */ /* 0x000fe2000f8e020b */
[----:B------:R-:W-:Y:S01]  /*185f0*/  LOP3.LUT R26, R26, R27, RZ, 0x3c, !PT ;  /* 0x0000001b1a1a7212 */ /* 0x000fe200078e3cff */
[----:B------:R-:W-:Y:S01]  /*18600*/  IMAD.WIDE.U32 R10, R32, UR4, RZ ;  /* 0x00000004200a7c25 */ /* 0x000fe2000f8e00ff */
[----:B------:R-:W-:Y:S01]  /*18610*/  LOP3.LUT R28, R28, R29, RZ, 0x3c, !PT ;  /* 0x0000001d1c1c7212 */ /* 0x000fe200078e3cff */
[----:B------:R-:W-:Y:S01]  /*18620*/  ULDC.64 UR4, c[0x0][0xae8] ;  /* 0x0002ba0000047ab9 */ /* 0x000fe20000000a00 */
[----:B------:R-:W-:Y:S01]  /*18630*/  LOP3.LUT R36, R36, R37, RZ, 0x3c, !PT ;  /* 0x0000002524247212 */ /* 0x000fe200078e3cff */
[--C-:B------:R-:W-:Y:S01]  /*18640*/  IMAD.X R27, RZ, RZ, R25.reuse, P0 ;  /* 0x000000ffff1b7224 */ /* 0x100fe200000e0619 */
[----:B------:R-:W-:Y:S01]  /*18650*/  LOP3.LUT R4, R5, R24, RZ, 0x3c, !PT ;  /* 0x0000001805047212 */ /* 0x000fe200078e3cff */
[----:B------:R-:W-:-:S02]  /*18660*/  IMAD.X R29, RZ, RZ, R25, P1 ;  /* 0x000000ffff1d7224 */ /* 0x000fc400008e0619 */
[--C-:B------:R-:W-:Y:S02]  /*18670*/  IMAD.X R37, RZ, RZ, R25.reuse, P3 ;  /* 0x000000ffff257224 */ /* 0x100fe400018e0619 */
[----:B------:R-:W-:Y:S02]  /*18680*/  IMAD.MOV.U32 R5, RZ, RZ, R25 ;  /* 0x000000ffff057224 */ /* 0x000fe400078e0019 */
[----:B------:R-:W-:Y:S01]  /*18690*/  IMAD.IADD R11, R11, 0x1, R3 ;  /* 0x000000010b0b7824 */ /* 0x000fe200078e0203 */
[----:B------:R-:W5:Y:S01]  /*186a0*/  LD.E.128 R24, desc[UR42][R26.64] ;  /* 0x0000002a1a187980 */ /* 0x000f62000c101d00 */
[----:B------:R-:W-:Y:S02]  /*186b0*/  IMAD R0, R48, 0x30, R42 ;  /* 0x0000003030007824 */ /* 0x000fe400078e022a */
[----:B------:R-:W-:Y:S01]  /*186c0*/  IMAD.WIDE.U32 R10, R50, UR4, R10 ;  /* 0x00000004320a7c25 */ /* 0x000fe2000f8e000a */
[----:B------:R-:W5:Y:S01]  /*186d0*/  LD.E.128 R4, desc[UR42][R4.64] ;  /* 0x0000002a04047980 */ /* 0x000f62000c101d00 */
[----:B------:R-:W-:-:S03]  /*186e0*/  SHF.R.S32.HI R12, RZ, 0x1f, R9 ;  /* 0x0000001fff0c7819 */ /* 0x000fc60000011409 */
[----:B------:R-:W5:Y:S01]  /*186f0*/  LD.E.128 R28, desc[UR42][R28.64] ;  /* 0x0000002a1c1c7980 */ /* 0x000f62000c101d00 */
[----:B------:R-:W-:-:S03]  /*18700*/  IMAD.IADD R14, R51, 0x1, R0 ;  /* 0x00000001330e7824 */ /* 0x000fc600078e0200 */
        /* <DEDUP_REMOVED lines=40> */
[----:B------:R-:W-:Y:S01]  /*18990*/  IMAD.IADD R42, R42, 0x1, R51 ;  /* 0x000000012a2a7824 */ /* 0x000fe200078e0233 */
[----:B------:R-:W-:Y:S01]  /*189a0*/  ISETP.GE.AND P0, PT, R43, UR4, PT ;  /* 0x000000042b007c0c */ /* 0x000fe2000bf06270 */
[----:B------:R-:W1:Y:S02]  /*189b0*/  SHFL.IDX PT, R9, R40, 0x1, 0x181f ;  /* 0x00381f0028097f89 */ /* 0x000e6400000e0000 */
[C---:B------:R-:W-:Y:S01]  /*189c0*/  VIADD R12, R42.reuse, 0x30 ;  /* 0x000000302a0c7836 */ /* 0x040fe20000000000 */
[CC--:B------:R-:W-:Y:S01]  /*189d0*/  ISETP.GE.OR P2, PT, R42.reuse, R45.reuse, P0 ;  /* 0x0000002d2a00720c */ /* 0x0c0fe20000746670 */
[----:B------:R-:W2:Y:S01]  /*189e0*/  SHFL.IDX PT, R0, R41, RZ, 0x181f ;  /* 0x00181fff29007589 */ /* 0x000ea200000e0000 */
[----:B------:R-:W-:Y:S02]  /*189f0*/  VIADD R20, R42, 0x60 ;  /* 0x000000602a147836 */ /* 0x000fe40000000000 */
[-C--:B------:R-:W-:Y:S01]  /*18a00*/  ISETP.GE.OR P3, PT, R12, R45.reuse, P0 ;  /* 0x0000002d0c00720c */ /* 0x080fe20000766670 */
[----:B------:R-:W3:Y:S02]  /*18a10*/  SHFL.IDX PT, R14, R40, 0x2, 0x181f ;  /* 0x00581f00280e7f89 */ /* 0x000ee400000e0000 */
[----:B------:R-:W-:-:S02]  /*18a20*/  ISETP.GE.OR P4, PT, R20, R45, P0 ;  /* 0x0000002d1400720c */ /* 0x000fc40000786670 */
        /* <DEDUP_REMOVED lines=14> */
[----:B--2---:R-:W-:Y:S02]  /*18b10*/  @!P4 IMAD.MOV.U32 R4, RZ, RZ, R46 ;  /* 0x000000ffff04c224 */ /* 0x004fe400078e002e */
[----:B------:R-:W-:-:S05]  /*18b20*/  @!P4 IMAD.MOV.U32 R5, RZ, RZ, R47 ;  /* 0x000000ffff05c224 */ /* 0x000fca00078e002f */
[----:B01----:R3:W-:Y:S02]  /*18b30*/  @!P4 ST.E.128 desc[UR42][R4.64], R28 ;  /* 0x0000001c0400c985 */ /* 0x0037e4000c101d2a */
.L_x_14789:
[----:B------:R-:W-:-:S04]  /*18b40*/  IADD3 R42, R42, 0x90, RZ ;  /* 0x000000902a2a7810 */ /* 0x000fc80007ffe0ff */
[----:B------:R-:W-:-:S13]  /*18b50*/  ISETP.GE.OR P0, PT, R42, R45, P0 ;  /* 0x0000002d2a00720c */ /* 0x000fda0000706670 */
[----:B------:R-:W-:Y:S05]  /*18b60*/  @P0 BRA `(.L_x_14582) ;  /* 0x0000001000cc0947 */ /* 0x000fea0003800000 */
[----:B------:R-:W-:-:S04]  /*18b70*/  LEA R14, P0, R43, R14, 0x1 ;  /* 0x0000000e2b0e7211 */ /* 0x000fc800078008ff */
[----:B------:R-:W-:-:S05]  /*18b80*/  LEA.HI.X R15, R43, R0, R44, 0x1, P0 ;  /* 0x000000002b0f7211 */ /* 0x000fca00000f0c2c */
[----:B------:R0:W-:Y:S01]  /*18b90*/  ST.E.128 desc[UR42][R14.64], R36 ;  /* 0x000000240e007985 */ /* 0x0001e2000c101d2a */
[----:B------:R-:W-:Y:S05]  /*18ba0*/  BRA `(.L_x_14582) ;  /* 0x0000001000bc7947 */ /* 0x000fea0003800000 */
.L_x_14580:
[----:B------:R-:W1:Y:S01]  /*18bb0*/  @P2 LDC R10, c[0x0][0xbec] ;  /* 0x0002fb00ff0a2b82 */ /* 0x000e620000000800 */
[----:B------:R-:W-:Y:S01]  /*18bc0*/  ULDC.64 UR4, c[0x0][0xb08] ;  /* 0x0002c20000047ab9 */ /* 0x000fe20000000a00 */
[----:B0-----:R-:W-:Y:S01]  /*18bd0*/  SHF.R.S32.HI R0, RZ, 0x1f, R9 ;  /* 0x0000001fff007819 */ /* 0x001fe20000011409 */
[----:B------:R-:W-:Y:S01]  /*18be0*/  IMAD R11, R11, UR4, RZ ;  /* 0x000000040b0b7c24 */ /* 0x000fe2000f8e02ff */
[----:B------:R-:W-:Y:S01]  /*18bf0*/  ULDC.64 UR6, c[0x0][0xb30] ;  /* 0x0002cc0000067ab9 */ /* 0x000fe20000000a00 */
[C---:B------:R-:W-:Y:S01]  /*18c00*/  IMAD.WIDE.U32 R4, R32.reuse, UR4, RZ ;  /* 0x0000000420047c25 */ /* 0x040fe2000f8e00ff */
[----:B------:R-:W-:Y:S02]  /*18c10*/  IADD3 R31, R155, 0x18, RZ ;  /* 0x000000189b1f7810 */ /* 0x000fe40007ffe0ff */
[----:B------:R-:W0:Y:S01]  /*18c20*/  @P2 LDC R13, c[0x0][0xbf0] ;  /* 0x0002fc00ff0d2b82 */ /* 0x000e220000000800 */
[----:B------:R-:W-:Y:S01]  /*18c30*/  IMAD R11, R32, UR5, R11 ;  /* 0x00000005200b7c24 */ /* 0x000fe2000f8e020b */
[----:B------:R-:W-:Y:S01]  /*18c40*/  ULDC.64 UR4, c[0x0][0xb38] ;  /* 0x0002ce0000047ab9 */ /* 0x000fe20000000a00 */
[----:B------:R-:W-:Y:S01]  /*18c50*/  IMAD.MOV.U32 R3, RZ, RZ, R39 ;  /* 0x000000ffff037224 */ /* 0x000fe200078e0027 */
[----:B------:R-:W-:Y:S01]  /*18c60*/  SHF.R.S32.HI R32, RZ, 0x1f, R31 ;  /* 0x0000001fff207819 */ /* 0x000fe2000001141f */
[----:B------:R-:W-:-:S02]  /*18c70*/  IMAD.IADD R5, R5, 0x1, R11 ;  /* 0x0000000105057824 */ /* 0x000fc400078e020b */
[----:B------:R-:W-:Y:S02]  /*18c80*/  VIADD R29, R155, 0x10 ;  /* 0x000000109b1d7836 */ /* 0x000fe40000000000 */
        /* <DEDUP_REMOVED lines=8> */
[C---:B------:R-:W-:Y:S01]  /*18d10*/  IMAD R7, R9.reuse, UR5, R0 ;  /* 0x0000000509077c24 */ /* 0x040fe2000f8e0200 */
[----:B0-----:R-:W-:Y:S01]  /*18d20*/  @P2 SHF.R.U32.HI R3, RZ, R13, R10 ;  /* 0x0000000dff032219 */ /* 0x001fe2000001160a */
[----:B------:R-:W-:Y:S01]  /*18d30*/  IMAD.WIDE.U32 R4, R9, UR4, R4 ;  /* 0x0000000409047c25 */ /* 0x000fe2000f8e0004 */
[----:B------:R-:W-:Y:S02]  /*18d40*/  ULDC.64 UR4, c[0x0][0xb48] ;  /* 0x0002d20000047ab9 */ /* 0x000fe40000000a00 */
[----:B------:R-:W-:Y:S01]  /*18d50*/  SHF.R.S32.HI R0, RZ, 0x1f, R3 ;  /* 0x0000001fff007819 */ /* 0x000fe20000011403 */
[----:B------:R-:W-:Y:S02]  /*18d60*/  IMAD.IADD R5, R5, 0x1, R7 ;  /* 0x0000000105057824 */ /* 0x000fe400078e0207 */
        /* <DEDUP_REMOVED lines=11> */
[----:B------:R-:W-:Y:S02]  /*18e20*/  VIADD R8, R2, 0x16820 ;  /* 0x0001682002087836 */ /* 0x000fe40000000000 */
[C---:B------:R-:W-:Y:S02]  /*18e30*/  IMAD R3, R7.reuse, UR5, R0 ;  /* 0x0000000507037c24 */ /* 0x040fe4000f8e0200 */
[----:B------:R-:W-:Y:S01]  /*18e40*/  IMAD.WIDE.U32 R4, R7, UR4, R4 ;  /* 0x0000000407047c25 */ /* 0x000fe2000f8e0004 */
[----:B------:R-:W-:Y:S01]  /*18e50*/  ULDC.64 UR4, c[0x0][0xb00] ;  /* 0x0002c00000047ab9 */ /* 0x000fe20000000a00 */
[----:B------:R-:W-:-:S02]  /*18e60*/  PRMT R8, RZ, 0x654, R8 ;  /* 0x00000654ff087816 */ /* 0x000fc40000000008 */
[----:B------:R-:W-:Y:S01]  /*18e70*/  IMAD.IADD R5, R5, 0x1, R3 ;  /* 0x0000000105057824 */ /* 0x000fe200078e0203 */
[C---:B------:R-:W-:Y:S01]  /*18e80*/  LEA R3, P0, R4.reuse, UR4, 0x2 ;  /* 0x0000000404037c11 */ /* 0x040fe2000f8010ff */
[C---:B------:R-:W-:Y:S01]  /*18e90*/  VIADD R7, R155.reuse, 0x8 ;  /* 0x000000089b077836 */ /* 0x040fe20000000000 */
[----:B------:R-:W-:Y:S01]  /*18ea0*/  UMOV UR4, 0xffffffff ;  /* 0xffffffff00047882 */ /* 0x000fe20000000000 */
[C---:B------:R-:W-:Y:S01]  /*18eb0*/  VIADD R39, R155.reuse, 0x28 ;  /* 0x000000289b277836 */ /* 0x040fe20000000000 */
[----:B------:R0:W-:Y:S01]  /*18ec0*/  SYNCS.ARRIVE.TRANS64.RED.A1T0 RZ, [R8+URZ], RZ ;  /* 0x000000ff08ff79a7 */ /* 0x0001e2000810043f */
[C---:B------:R-:W-:Y:S01]  /*18ed0*/  VIADD R41, R155.reuse, 0x30 ;  /* 0x000000309b297836 */ /* 0x040fe20000000000 */
[----:B------:R-:W-:Y:S01]  /*18ee0*/  LEA.HI.X R4, R4, UR5, R5, 0x2, P0 ;  /* 0x0000000504047c11 */ /* 0x000fe200080f1405 */
[----:B------:R-:W-:Y:S01]  /*18ef0*/  VIADD R43, R155, 0x38 ;  /* 0x000000389b2b7836 */ /* 0x000fe20000000000 */
[----:B------:R-:W-:Y:S02]  /*18f00*/  SHF.R.S32.HI R5, RZ, 0x1f, R155 ;  /* 0x0000001fff057819 */ /* 0x000fe4000001149b */
[----:B------:R-:W-:-:S02]  /*18f10*/  SHF.R.S32.HI R28, RZ, 0x1f, R7 ;  /* 0x0000001fff1c7819 */ /* 0x000fc40000011407 */
[----:B------:R-:W-:Y:S02]  /*18f20*/  SHF.R.S32.HI R38, RZ, 0x1f, R39 ;  /* 0x0000001fff267819 */ /* 0x000fe40000011427 */
[----:B------:R-:W-:Y:S02]  /*18f30*/  SHF.R.S32.HI R40, RZ, 0x1f, R41 ;  /* 0x0000001fff287819 */ /* 0x000fe40000011429 */
[----:B------:R-:W-:Y:S01]  /*18f40*/  SHF.R.S32.HI R42, RZ, 0x1f, R43 ;  /* 0x0000001fff2a7819 */ /* 0x000fe2000001142b */
[----:B0-----:R-:W-:Y:S06]  /*18f50*/  BRA.DIV UR4, `(.L_x_14583) ;  /* 0x000000aa04287947 */ /* 0x001fec000b800000 */
[----:B------:R0:W1:Y:S04]  /*18f60*/  SHFL.IDX PT, R0, R4, RZ, 0x1c1f ;  /* 0x001c1fff04007589 */ /* 0x00006800000e0000 */
[----:B------:R0:W2:Y:S02]  /*18f70*/  SHFL.IDX PT, R14, R3, RZ, 0x1c1f ;  /* 0x001c1fff030e7589 */ /* 0x0000a400000e0000 */
.L_x_14792:
        /* <DEDUP_REMOVED lines=8> */
[-C--:B--2---:R-:W-:Y:S02]  /*19000*/  @!P1 LEA R8, P3, R155, R14.reuse, 0x2 ;  /* 0x0000000e9b089211 */ /* 0x084fe400078610ff */
[----:B------:R-:W-:Y:S02]  /*19010*/  @!P2 LEA R10, P4, R7, R14, 0x2 ;  /* 0x0000000e070aa211 */ /* 0x000fe400078810ff */
[-C--:B-1----:R-:W-:Y:S02]  /*19020*/  @!P1 LEA.HI.X R9, R155, R0.reuse, R5, 0x2, P3 ;  /* 0x000000009b099211 */ /* 0x082fe400018f1405 */
[----:B------:R-:W-:Y:S02]  /*19030*/  @!P2 LEA.HI.X R11, R7, R0, R28, 0x2, P4 ;  /* 0x00000000070ba211 */ /* 0x000fe400020f141c */
[----:B------:R-:W-:Y:S01]  /*19040*/  @!P5 LEA R12, P3, R29, R14, 0x2 ;  /* 0x0000000e1d0cd211 */ /* 0x000fe200078610ff */
[----:B------:R1:W-:Y:S01]  /*19050*/  @!P1 ST.E.64 desc[UR42][R8.64], R20 ;  /* 0x0000001408009985 */ /* 0x0003e2000c101b2a */
[----:B------:R-:W-:-:S02]  /*19060*/  ISETP.GE.AND P1, PT, R37, UR4, PT ;  /* 0x0000000425007c0c */ /* 0x000fc4000bf26270 */
[----:B------:R-:W-:Y:S01]  /*19070*/  @!P5 LEA.HI.X R13, R29, R0, R30, 0x2, P3 ;  /* 0x000000001d0dd211 */ /* 0x000fe200018f141e */
[----:B------:R2:W-:Y:S01]  /*19080*/  @!P2 ST.E.64 desc[UR42][R10.64], R92 ;  /* 0x0000005c0a00a985 */ /* 0x0005e2000c101b2a */
[----:B------:R-:W-:Y:S02]  /*19090*/  ISETP.GE.AND P2, PT, R39, UR4, PT ;  /* 0x0000000427007c0c */ /* 0x000fe4000bf46270 */
[----:B------:R-:W-:Y:S01]  /*190a0*/  @!P0 LEA R24, P4, R31, R14, 0x2 ;  /* 0x0000000e1f188211 */ /* 0x000fe200078810ff */
[----:B------:R3:W-:Y:S01]  /*190b0*/  @!P5 ST.E.64 desc[UR42][R12.64], R96 ;  /* 0x000000600c00d985 */ /* 0x0007e2000c101b2a */
[----:B------:R-:W-:Y:S02]  /*190c0*/  ISETP.GE.AND P3, PT, R41, UR4, PT ;  /* 0x0000000429007c0c */ /* 0x000fe4000bf66270 */
[----:B------:R-:W-:Y:S02]  /*190d0*/  ISETP.GE.AND P5, PT, R43, UR4, PT ;  /* 0x000000042b007c0c */ /* 0x000fe4000bfa6270 */
[----:B------:R-:W-:-:S02]  /*190e0*/  @!P0 LEA.HI.X R25, R31, R0, R32, 0x2, P4 ;  /* 0x000000001f198211 */ /* 0x000fc400020f1420 */
[----:B------:R-:W-:-:S03]  /*190f0*/  @!P1 LEA R26, P4, R37, R14, 0x2 ;  /* 0x0000000e251a9211 */ /* 0x000fc600078810ff */
[----:B------:R3:W-:Y:S01]  /*19100*/  @!P0 ST.E.64 desc[UR42][R24.64], R100 ;  /* 0x0000006418008985 */ /* 0x0007e2000c101b2a */
[----:B-1----:R-:W-:Y:S02]  /*19110*/  @!P2 LEA R8, P0, R39, R14, 0x2 ;  /* 0x0000000e2708a211 */ /* 0x002fe400078010ff */
[----:B------:R-:W-:Y:S02]  /*19120*/  @!P1 LEA.HI.X R27, R37, R0, R36, 0x2, P4 ;  /* 0x00000000251b9211 */ /* 0x000fe400020f1424 */
[----:B--2---:R-:W-:Y:S02]  /*19130*/  @!P3 LEA R10, P4, R41, R14, 0x2 ;  /* 0x0000000e290ab211 */ /* 0x004fe400078810ff */
[----:B------:R-:W-:Y:S01]  /*19140*/  @!P2 LEA.HI.X R9, R39, R0, R38, 0x2, P0 ;  /* 0x000000002709a211 */ /* 0x000fe200000f1426 */
[----:B------:R3:W-:Y:S01]  /*19150*/  @!P1 ST.E.64 desc[UR42][R26.64], R104 ;  /* 0x000000681a009985 */ /* 0x0007e2000c101b2a */
[----:B------:R-:W-:Y:S02]  /*19160*/  @!P5 LEA R14, P0, R43, R14, 0x2 ;  /* 0x0000000e2b0ed211 */ /* 0x000fe400078010ff */
[-C--:B------:R-:W-:Y:S01]  /*19170*/  @!P3 LEA.HI.X R11, R41, R0.reuse, R40, 0x2, P4 ;  /* 0x00000000290bb211 */ /* 0x080fe200020f1428 */
[----:B------:R3:W-:Y:S01]  /*19180*/  @!P2 ST.E.64 desc[UR42][R8.64], R108 ;  /* 0x0000006c0800a985 */ /* 0x0007e2000c101b2a */
[----:B------:R-:W-:-:S03]  /*19190*/  @!P5 LEA.HI.X R15, R43, R0, R42, 0x2, P0 ;  /* 0x000000002b0fd211 */ /* 0x000fc600000f142a */
[----:B------:R3:W-:Y:S04]  /*191a0*/  @!P3 ST.E.64 desc[UR42][R10.64], R112 ;  /* 0x000000700a00b985 */ /* 0x0007e8000c101b2a */
[----:B------:R3:W-:Y:S02]  /*191b0*/  @!P5 ST.E.64 desc[UR42][R14.64], R116 ;  /* 0x000000740e00d985 */ /* 0x0007e4000c101b2a */
.L_x_14585:
[----:B------:R-:W-:Y:S05]  /*191c0*/  BSYNC B1 ;  /* 0x0000000000017941 */ /* 0x000fea0003800000 */
.L_x_14584:
[----:B------:R-:W-:-:S03]  /*191d0*/  UMOV UR4, 0xffffffff ;  /* 0xffffffff00047882 */ /* 0x000fc60000000000 */
[----:B------:R-:W-:Y:S05]  /*191e0*/  BRA.DIV UR4, `(.L_x_14586) ;  /* 0x000000a604b87947 */ /* 0x000fea000b800000 */
[----:B-1----:R1:W4:Y:S04]  /*191f0*/  SHFL.IDX PT, R0, R4, 0x1, 0x1c1f ;  /* 0x003c1f0004007f89 */ /* 0x00232800000e0000 */
[----:B--23--:R1:W2:Y:S02]  /*19200*/  SHFL.IDX PT, R14, R3, 0x1, 0x1c1f ;  /* 0x003c1f00030e7f89 */ /* 0x00c2a400000e0000 */
.L_x_14796:
[----:B------:R-:W-:-:S13]  /*19210*/  ISETP.GE.AND P0, PT, R6, R45, PT ;  /* 0x0000002d0600720c */ /* 0x000fda0003f06270 */
[----:B------:R-:W-:Y:S05]  /*19220*/  @P0 BRA `(.L_x_14582) ;  /* 0x0000000c001c0947 */ /* 0x000fea0003800000 */
[----:B------:R-:W-:Y:S02]  /*19230*/  ULDC UR4, c[0x0][0xac8] ;  /* 0x0002b20000047ab9 */ /* 0x000fe40000000800 */
[----:B------:R-:W-:Y:S02]  /*19240*/  ISETP.GE.AND P0, PT, R155, UR4, PT ;  /* 0x000000049b007c0c */ /* 0x000fe4000bf06270 */
[----:B------:R-:W-:Y:S02]  /*19250*/  ISETP.GE.AND P5, PT, R7, UR4, PT ;  /* 0x0000000407007c0c */ /* 0x000fe4000bfa6270 */
[----:B------:R-:W-:Y:S02]  /*19260*/  ISETP.GE.AND P3, PT, R29, UR4, PT ;  /* 0x000000041d007c0c */ /* 0x000fe4000bf66270 */
[----:B------:R-:W-:-:S07]  /*19270*/  ISETP.GE.AND P2, PT, R31, UR4, PT ;  /* 0x000000041f007c0c */ /* 0x000fce000bf46270 */
[-C--:B012---:R-:W-:Y:S02]  /*19280*/  @!P0 LEA R4, P1, R155, R14.reuse, 0x2 ;  /* 0x0000000e9b048211 */ /* 0x087fe400078210ff */
[----:B------:R-:W-:Y:S02]  /*19290*/  @!P5 LEA R6, P4, R7, R14, 0x2 ;  /* 0x0000000e0706d211 */ /* 0x000fe400078810ff */
[-C--:B----4-:R-:W-:Y:S02]  /*192a0*/  @!P0 LEA.HI.X R5, R155, R0.reuse, R5, 0x2, P1 ;  /* 0x000000009b058211 */ /* 0x090fe400008f1405 */
[----:B------:R-:W-:Y:S02]  /*192b0*/  ISETP.GE.AND P1, PT, R37, UR4, PT ;  /* 0x0000000425007c0c */ /* 0x000fe4000bf26270 */
[----:B------:R-:W-:Y:S01]  /*192c0*/  @!P5 LEA.HI.X R7, R7, R0, R28, 0x2, P4 ;  /* 0x000000000707d211 */ /* 0x000fe200020f141c */
[----:B------:R0:W-:Y:S01]  /*192d0*/  @!P0 ST.E.64 desc[UR42][R4.64], R90 ;  /* 0x0000005a04008985 */ /* 0x0001e2000c101b2a */
[----:B------:R-:W-:-:S02]  /*192e0*/  ISETP.GE.AND P0, PT, R39, UR4, PT ;  /* 0x0000000427007c0c */ /* 0x000fc4000bf06270 */
[-C--:B------:R-:W-:Y:S01]  /*192f0*/  @!P3 LEA R8, P4, R29, R14.reuse, 0x2 ;  /* 0x0000000e1d08b211 */ /* 0x080fe200078810ff */
[----:B------:R3:W-:Y:S01]  /*19300*/  @!P5 ST.E.64 desc[UR42][R6.64], R94 ;  /* 0x0000005e0600d985 */ /* 0x0007e2000c101b2a */
[----:B------:R-:W-:Y:S02]  /*19310*/  @!P2 LEA R10, P5, R31, R14, 0x2 ;  /* 0x0000000e1f0aa211 */ /* 0x000fe400078a10ff */
[-C--:B------:R-:W-:Y:S02]  /*19320*/  @!P3 LEA.HI.X R9, R29, R0.reuse, R30, 0x2, P4 ;  /* 0x000000001d09b211 */ /* 0x080fe400020f141e */
[----:B------:R-:W-:Y:S02]  /*19330*/  ISETP.GE.AND P4, PT, R41, UR4, PT ;  /* 0x0000000429007c0c */ /* 0x000fe4000bf86270 */
[----:B------:R-:W-:Y:S01]  /*19340*/  @!P2 LEA.HI.X R11, R31, R0, R32, 0x2, P5 ;  /* 0x000000001f0ba211 */ /* 0x000fe200028f1420 */
[----:B------:R3:W-:Y:S01]  /*19350*/  @!P3 ST.E.64 desc[UR42][R8.64], R98 ;  /* 0x000000620800b985 */ /* 0x0007e2000c101b2a */
[----:B------:R-:W-:-:S03]  /*19360*/  @!P1 LEA R12, P5, R37, R14, 0x2 ;  /* 0x0000000e250c9211 */ /* 0x000fc600078a10ff */
[----:B------:R3:W-:Y:S01]  /*19370*/  @!P2 ST.E.64 desc[UR42][R10.64], R102 ;  /* 0x000000660a00a985 */ /* 0x0007e2000c101b2a */
[----:B------:R-:W-:Y:S02]  /*19380*/  @!P1 LEA.HI.X R13, R37, R0, R36, 0x2, P5 ;  /* 0x00000000250d9211 */ /* 0x000fe400028f1424 */
[----:B------:R-:W-:-:S03]  /*19390*/  @!P0 LEA R20, P5, R39, R14, 0x2 ;  /* 0x0000000e27148211 */ /* 0x000fc600078a10ff */
[----:B------:R3:W-:Y:S01]  /*193a0*/  @!P1 ST.E.64 desc[UR42][R12.64], R106 ;  /* 0x0000006a0c009985 */ /* 0x0007e2000c101b2a */
[----:B------:R-:W-:Y:S02]  /*193b0*/  @!P0 LEA.HI.X R21, R39, R0, R38, 0x2, P5 ;  /* 0x0000000027158211 */ /* 0x000fe400028f1426 */
[----:B0-----:R-:W-:-:S03]  /*193c0*/  @!P4 LEA R4, P5, R41, R14, 0x2 ;  /* 0x0000000e2904c211 */ /* 0x001fc600078a10ff */
[----:B------:R3:W-:Y:S01]  /*193d0*/  @!P0 ST.E.64 desc[UR42][R20.64], R110 ;  /* 0x0000006e14008985 */ /* 0x0007e2000c101b2a */
[----:B------:R-:W-:Y:S02]  /*193e0*/  @!P4 LEA.HI.X R5, R41, R0, R40, 0x2, P5 ;  /* 0x000000002905c211 */ /* 0x000fe400028f1428 */
[----:B------:R-:W-:-:S03]  /*193f0*/  ISETP.GE.AND P0, PT, R43, UR4, PT ;  /* 0x000000042b007c0c */ /* 0x000fc6000bf06270 */
[----:B------:R3:W-:Y:S10]  /*19400*/  @!P4 ST.E.64 desc[UR42][R4.64], R114 ;  /* 0x000000720400c985 */ /* 0x0007f4000c101b2a */
[----:B------:R-:W-:Y:S05]  /*19410*/  @P0 BRA `(.L_x_14582) ;  /* 0x0000000800a00947 */ /* 0x000fea0003800000 */
[----:B------:R-:W-:-:S04]  /*19420*/  LEA R14, P0, R43, R14, 0x2 ;  /* 0x0000000e2b0e7211 */ /* 0x000fc800078010ff */
[----:B------:R-:W-:-:S05]  /*19430*/  LEA.HI.X R15, R43, R0, R42, 0x2, P0 ;  /* 0x000000002b0f7211 */ /* 0x000fca00000f142a */
[----:B------:R0:W-:Y:S01]  /*19440*/  ST.E.64 desc[UR42][R14.64], R118 ;  /* 0x000000760e007985 */ /* 0x0001e2000c101b2a */
[----:B------:R-:W-:Y:S05]  /*19450*/  BRA `(.L_x_14582) ;  /* 0x0000000800907947 */ /* 0x000fea0003800000 */
.L_x_14578:
[----:B------:R-:W2:Y:S01]  /*19460*/  LDL R0, [R1+0x50] ;  /* 0x0000500001007983 */ /* 0x000ea20000100800 */
[----:B------:R-:W-:Y:S01]  /*19470*/  ULDC.64 UR4, c[0x0][0xc08] ;  /* 0x0003020000047ab9 */ /* 0x000fe20000000a00 */
[----:B------:R-:W2:Y:S01]  /*19480*/  LDC.64 R4, c[0x0][0xc00] ;  /* 0x00030000ff047b82 */ /* 0x000ea20000000a00 */
[----:B------:R-:W-:Y:S01]  /*19490*/  ISETP.NE.U32.AND P0, PT, RZ, UR4, PT ;  /* 0x00000004ff007c0c */ /* 0x000fe2000bf05070 */
[----:B------:R-:W3:Y:S01]  /*194a0*/  LDL R8, [R1+0x4c] ;  /* 0x00004c0001087983 */ /* 0x000ee20000100800 */
[----:B------:R-:W-:Y:S02]  /*194b0*/  IMAD.MOV.U32 R3, RZ, RZ, RZ ;  /* 0x000000ffff037224 */ /* 0x000fe400078e00ff */
[----:B------:R-:W-:Y:S01]  /*194c0*/  ISETP.NE.AND.EX P1, PT, RZ, UR5, PT, P0 ;  /* 0x00000005ff007c0c */ /* 0x000fe2000bf25300 */
[----:B------:R-:W-:Y:S02]  /*194d0*/  ULDC.64 UR4, c[0x0][0xc00] ;  /* 0x0003000000047ab9 */ /* 0x000fe40000000a00 */
[----:B------:R-:W-:-:S04]  /*194e0*/  ISETP.NE.U32.AND P0, PT, RZ, UR4, PT ;  /* 0x00000004ff007c0c */ /* 0x000fc8000bf05070 */
[----:B------:R-:W-:-:S06]  /*194f0*/  ISETP.NE.AND.EX P0, PT, RZ, UR5, PT, P0 ;  /* 0x00000005ff007c0c */ /* 0x000fcc000bf05300 */
[----:B------:R-:W4:Y:S01]  /*19500*/  @P1 LDC.64 R6, c[0x0][0xc08] ;  /* 0x00030200ff061b82 */ /* 0x000f220000000a00 */
[----:B------:R-:W-:Y:S02]  /*19510*/  ULDC UR4, c[0x0][0xa88] ;  /* 0x0002a20000047ab9 */ /* 0x000fe40000000800 */
[----:B-----5:R-:W-:Y:S02]  /*19520*/  IMAD.U32 R24, RZ, RZ, UR4 ;  /* 0x00000004ff187e24 */ /* 0x020fe4000f8e00ff */
[----:B--2---:R-:W-:-:S04]  /*19530*/  IMAD.WIDE R4, R0, 0x4, R4 ;  /* 0x0000000400047825 */ /* 0x004fc800078e0204 */
[----:B----4-:R-:W-:Y:S01]  /*19540*/  @P1 IMAD.WIDE R6, R0, 0x4, R6 ;  /* 0x0000000400061825 */ /* 0x010fe200078e0206 */
[----:B------:R2:W5:Y:S04]  /*19550*/  @P0 LDG.E R3, desc[UR42][R4.64] ;  /* 0x0000002a04030981 */ /* 0x000568000c1e1900 */
[----:B------:R2:W5:Y:S01]  /*19560*/  @P1 LDG.E R24, desc[UR42][R6.64] ;  /* 0x0000002a06181981 */ /* 0x000562000c1e1900 */
[----:B---3--:R-:W-:Y:S02]  /*19570*/  ISETP.NE.AND P2, PT, R8, RZ, PT ;  /* 0x000000ff0800720c */ /* 0x008fe40003f45270 */
[----:B------:R-:W-:Y:S02]  /*19580*/  ISETP.GT.AND P3, PT, R49, 0xbf, PT ;  /* 0x000000bf3100780c */ /* 0x000fe40003f64270 */
[----:B------:R-:W-:-:S09]  /*19590*/  SHF.R.S32.HI R26, RZ, 0x1f, R0 ;  /* 0x0000001fff1a7819 */ /* 0x000fd20000011400 */
[----:B------:R-:W3:Y:S02]  /*195a0*/  @!P2 LDC R8, c[0x0][0xad4] ;  /* 0x0002b500ff08ab82 */ /* 0x000ee40000000800 */
[----:B---3--:R2:W-:Y:S01]  /*195b0*/  @!P2 STL [R1+0x4c], R8 ;  /* 0x00004c080100a387 */ /* 0x0085e20000100800 */
[----:B------:R-:W-:Y:S01]  /*195c0*/  ISETP.GT.AND P2, PT, R8, 0x1, PT ;  /* 0x000000010800780c */ /* 0x000fe20003f44270 */
[----:B------:R-:W-:-:S12]  /*195d0*/  @P1 BRA `(.L_x_14587) ;  /* 0x0000000000101947 */ /* 0x000fd80003800000 */
[----:B------:R-:W-:Y:S05]  /*195e0*/  @!P0 BRA `(.L_x_14587) ;  /* 0x00000000000c8947 */ /* 0x000fea0003800000 */
[----:B--2---:R-:W2:Y:S04]  /*195f0*/  LDG.E R7, desc[UR42][R4.64] ;  /* 0x0000002a04077981 */ /* 0x004ea8000c1e1900 */
[----:B-----5:R-:W2:Y:S02]  /*19600*/  LDG.E R24, desc[UR42][R4.64+0x4] ;  /* 0x0000042a04187981 */ /* 0x020ea4000c1e1900 */
[----:B--2---:R-:W-:-:S07]  /*19610*/  IMAD.IADD R24, R24, 0x1, -R7 ;  /* 0x0000000118187824 */ /* 0x004fce00078e0a07 */
.L_x_14587:
[----:B------:R-:W-:Y:S01]  /*19620*/  BSSY B1, `(.L_x_14588) ;  /* 0x000003a000017945 */ /* 0x000fe20003800000 */
[----:B------:R-:W-:Y:S02]  /*19630*/  SEL R27, R0, RZ, !P0 ;  /* 0x000000ff001b7207 */ /* 0x000fe40004000000 */
[----:B------:R-:W-:Y:S02]  /*19640*/  SEL R26, R26, RZ, !P0 ;  /* 0x000000ff1a1a7207 */ /* 0x000fe40004000000 */
[----:B-----5:R-:W-:Y:S01]  /*19650*/  SHF.R.S32.HI R20, RZ, 0x1f, R3 ;  /* 0x0000001fff147819 */ /* 0x020fe20000011403 */
[----:B------:R-:W-:Y:S06]  /*19660*/  @P3 BRA `(.L_x_14589) ;  /* 0x0000000000d43947 */ /* 0x000fec0003800000 */
[----:B------:R-:W3:Y:S01]  /*19670*/  LDL R0, [R1+0x28] ;  /* 0x0000280001007983 */ /* 0x000ee20000100800 */
[----:B------:R-:W4:Y:S01]  /*19680*/  LDC R37, c[0x0][0xbe8] ;  /* 0x0002fa00ff257b82 */ /* 0x000f220000000800 */
[----:B--2---:R-:W2:Y:S01]  /*19690*/  S2R R5, SR_TID.X ;  /* 0x0000000000057919 */ /* 0x004ea20000002100 */
[----:B---3--:R-:W-:Y:S02]  /*196a0*/  IMAD.MOV.U32 R4, RZ, RZ, R0 ;  /* 0x000000ffff047224 */ /* 0x008fe400078e0000 */
[----:B----4-:R-:W-:-:S03]  /*196b0*/  IMAD R0, R24, R37, RZ ;  /* 0x0000002518007224 */ /* 0x010fc600078e02ff */
[----:B--2---:R-:W-:-:S04]  /*196c0*/  IADD3 R29, R4, -0x80, R5 ;  /* 0xffffff80041d7810 */ /* 0x004fc80007ffe005 */
[----:B------:R-:W-:-:S13]  /*196d0*/  ISETP.GE.AND P0, PT, R29, R0, PT ;  /* 0x000000001d00720c */ /* 0x000fda0003f06270 */
[----:B------:R-:W-:Y:S05]  /*196e0*/  @P0 BRA `(.L_x_14589) ;  /* 0x0000000000b40947 */ /* 0x000fea0003800000 */
[----:B------:R-:W2:Y:S01]  /*196f0*/  LDL R12, [R1+0x4] ;  /* 0x00000400010c7983 */ /* 0x000ea20000100800 */
[----:B------:R-:W-:Y:S01]  /*19700*/  IMAD.MOV.U32 R14, RZ, RZ, 0x9b8 ;  /* 0x000009b8ff0e7424 */ /* 0x000fe200078e00ff */
[----:B------:R-:W-:Y:S01]  /*19710*/  ISETP.GT.AND P0, PT, R8, 0x1, PT ;  /* 0x000000010800780c */ /* 0x000fe20003f04270 */
[----:B------:R-:W3:Y:S01]  /*19720*/  LDC.64 R30, c[0x0][0xba8] ;  /* 0x0002ea00ff1e7b82 */ /* 0x000ee20000000a00 */
[----:B------:R-:W4:Y:S01]  /*19730*/  LDL.LU R28, [R1+0x54] ;  /* 0x00005400011c7983 */ /* 0x000f220000300800 */
[----:B------:R-:W-:Y:S02]  /*19740*/  ISETP.NE.AND P1, PT, R37, 0x1, PT ;  /* 0x000000012500780c */ /* 0x000fe40003f25270 */
[----:B------:R-:W-:Y:S02]  /*19750*/  SEL R14, R14, 0x978, P0 ;  /* 0x000009780e0e7807 */ /* 0x000fe40000000000 */
[----:B------:R-:W-:Y:S02]  /*19760*/  MOV R15, R29 ;  /* 0x0000001d000f7202 */ /* 0x000fe40000000f00 */
[----:B------:R-:W5:Y:S08]  /*19770*/  LDC.64 R6, c[0x0][R14+0x220] ;  /* 0x000088000e067b82 */ /* 0x000f700000000a00 */
[----:B------:R-:W2:Y:S08]  /*19780*/  LDC.64 R4, c[0x0][R14+0x218] ;  /* 0x000086000e047b82 */ /* 0x000eb00000000a00 */
[----:B------:R-:W0:Y:S08]  /*19790*/  LDC.64 R8, c[0x0][R14+0x228] ;  /* 0x00008a000e087b82 */ /* 0x000e300000000a00 */
[----:B------:R-:W1:Y:S08]  /*197a0*/  @P1 LDC R0, c[0x0][0xbec] ;  /* 0x0002fb00ff001b82 */ /* 0x000e700000000800 */
[----:B------:R-:W0:Y:S08]  /*197b0*/  LDC.64 R10, c[0x0][R14+0x210] ;  /* 0x000084000e0a7b82 */ /* 0x000e300000000a00 */
[----:B------:R-:W0:Y:S01]  /*197c0*/  @P1 LDC R25, c[0x0][0xbf0] ;  /* 0x0002fc00ff191b82 */ /* 0x000e220000000800 */
[----:B-1----:R-:W-:-:S07]  /*197d0*/  @P1 IMAD.HI.U32 R0, R29, R0, RZ ;  /* 0x000000001d001227 */ /* 0x002fce00078e00ff */
[----:B---3--:R-:W1:Y:S01]  /*197e0*/  @!P0 LDC R30, c[0x0][0xb50] ;  /* 0x0002d400ff1e8b82 */ /* 0x008e620000000800 */
[----:B-----5:R-:W-:-:S07]  /*197f0*/  IMAD R7, R7, R27, RZ ;  /* 0x0000001b07077224 */ /* 0x020fce00078e02ff */
[----:B------:R-:W3:Y:S01]  /*19800*/  @!P0 LDC R31, c[0x0][0xb54] ;  /* 0x0002d500ff1f8b82 */ /* 0x000ee20000000800 */
[----:B0-----:R-:W-:Y:S01]  /*19810*/  @P1 SHF.R.U32.HI R15, RZ, R25, R0 ;  /* 0x00000019ff0f1219 */ /* 0x001fe20000011600 */
[----:B------:R-:W-:Y:S02]  /*19820*/  IMAD R25, R6, R26, R7 ;  /* 0x0000001a06197224 */ /* 0x000fe400078e0207 */
[-C--:B--2---:R-:W-:Y:S02]  /*19830*/  IMAD R21, R5, R12.reuse, RZ ;  /* 0x0000000c05157224 */ /* 0x084fe400078e02ff */
[----:B------:R-:W-:Y:S01]  /*19840*/  IMAD.WIDE.U32 R4, R4, R12, RZ ;  /* 0x0000000c04047225 */ /* 0x000fe200078e00ff */
[----:B----4-:R-:W-:-:S03]  /*19850*/  SEL R7, R28, RZ, P0 ;  /* 0x000000ff1c077207 */ /* 0x010fc60000000000 */
[----:B------:R-:W-:-:S04]  /*19860*/  IMAD.WIDE.U32 R12, R6, R27, RZ ;  /* 0x0000001b060c7225 */ /* 0x000fc800078e00ff */
[----:B------:R-:W-:Y:S01]  /*19870*/  IMAD.IADD R21, R5, 0x1, R21 ;  /* 0x0000000105157824 */ /* 0x000fe200078e0215 */
[----:B------:R-:W-:Y:S01]  /*19880*/  IADD3 R0, P1, P3, R12, R4, R3 ;  /* 0x000000040c007210 */ /* 0x000fe20007b3e003 */
[----:B------:R-:W-:Y:S02]  /*19890*/  IMAD.MOV R6, RZ, RZ, -R15 ;  /* 0x000000ffff067224 */ /* 0x000fe400078e0a0f */
[----:B------:R-:W-:Y:S02]  /*198a0*/  IMAD.IADD R25, R13, 0x1, R25 ;  /* 0x000000010d197824 */ /* 0x000fe400078e0219 */
[----:B------:R-:W-:-:S04]  /*198b0*/  IMAD.WIDE.U32 R4, R8, R7, RZ ;  /* 0x0000000708047225 */ /* 0x000fc800078e00ff */
        /* <DEDUP_REMOVED lines=16> */
.L_x_14589:
[----:B------:R-:W-:Y:S05]  /*199c0*/  BSYNC B1 ;  /* 0x0000000000017941 */ /* 0x000fea0003800000 */
.L_x_14588:
[----:B------:R-:W-:Y:S05]  /*199d0*/  @P2 BRA `(.L_x_14582) ;  /* 0x0000000400302947 */ /* 0x000fea0003800000 */
[----:B--2---:R-:W2:Y:S01]  /*199e0*/  LDL.LU R8, [R1+0x4] ;  /* 0x0000040001087983 */ /* 0x004ea20000300800 */
[----:B------:R-:W4:Y:S01]  /*199f0*/  LDC R25, c[0x0][0xbe8] ;  /* 0x0002fa00ff197b82 */ /* 0x000f220000000800 */
[----:B------:R-:W-:Y:S01]  /*19a00*/  ULDC.64 UR4, c[0x0][0xaa0] ;  /* 0x0002a80000047ab9 */ /* 0x000fe20000000a00 */
[----:B------:R-:W-:Y:S01]  /*19a10*/  ULDC.64 UR6, c[0x0][0xaf0] ;  /* 0x0002bc0000067ab9 */ /* 0x000fe20000000a00 */
[----:B------:R-:W5:Y:S01]  /*19a20*/  LDL R28, [R1+0x28] ;  /* 0x00002800011c7983 */ /* 0x000f620000100800 */
[----:B------:R-:W-:Y:S02]  /*19a30*/  IMAD R0, R20, UR4, RZ ;  /* 0x0000000414007c24 */ /* 0x000fe4000f8e02ff */
[----:B---3--:R-:W-:-:S04]  /*19a40*/  IMAD.WIDE.U32 R4, R3, UR4, RZ ;  /* 0x0000000403047c25 */ /* 0x008fc8000f8e00ff */
[----:B------:R-:W-:Y:S01]  /*19a50*/  IMAD R7, R3, UR5, R0 ;  /* 0x0000000503077c24 */ /* 0x000fe2000f8e0200 */
[----:B------:R-:W-:Y:S01]  /*19a60*/  ULDC.64 UR4, c[0x0][0xae8] ;  /* 0x0002ba0000047ab9 */ /* 0x000fe20000000a00 */
[----:B------:R-:W-:Y:S02]  /*19a70*/  IMAD R0, R48, 0x30, R42 ;  /* 0x0000003030007824 */ /* 0x000fe400078e022a */
[----:B------:R-:W-:Y:S01]  /*19a80*/  IMAD.IADD R5, R5, 0x1, R7 ;  /* 0x0000000105057824 */ /* 0x000fe200078e0207 */
[----:B----4-:R-:W-:-:S13]  /*19a90*/  ISETP.NE.AND P0, PT, R25, 0x1, PT ;  /* 0x000000011900780c */ /* 0x010fda0003f05270 */
[----:B------:R-:W3:Y:S08]  /*19aa0*/  @P0 LDC R6, c[0x0][0xbec] ;  /* 0x0002fb00ff060b82 */ /* 0x000ef00000000800 */
[----:B------:R-:W4:Y:S01]  /*19ab0*/  @P0 LDC R11, c[0x0][0xbf0] ;  /* 0x0002fc00ff0b0b82 */ /* 0x000f220000000800 */
[----:B--2---:R-:W-:-:S04]  /*19ac0*/  IMAD.WIDE.U32 R4, R8, UR4, R4 ;  /* 0x0000000408047c25 */ /* 0x004fc8000f8e0004 */
[----:B-----5:R-:W-:Y:S02]  /*19ad0*/  IMAD.IADD R9, R28, 0x1, R0 ;  /* 0x000000011c097824 */ /* 0x020fe400078e0200 */
[----:B------:R-:W-:Y:S01]  /*19ae0*/  IMAD R5, R8, UR5, R5 ;  /* 0x0000000508057c24 */ /* 0x000fe2000f8e0205 */
[----:B------:R-:W-:Y:S01]  /*19af0*/  ULDC.64 UR4, c[0x0][0xae0] ;  /* 0x0002b80000047ab9 */ /* 0x000fe20000000a00 */
[----:B---3--:R-:W-:-:S04]  /*19b00*/  @P0 IMAD.HI.U32 R0, R9, R6, RZ ;  /* 0x0000000609000227 */ /* 0x008fc800078e00ff */
[----:B------:R-:W-:Y:S01]  /*19b10*/  IMAD.MOV.U32 R3, RZ, RZ, R9 ;  /* 0x000000ffff037224 */ /* 0x000fe200078e0009 */
[----:B----4-:R-:W-:Y:S01]  /*19b20*/  @P0 SHF.R.U32.HI R3, RZ, R11, R0 ;  /* 0x0000000bff030219 */ /* 0x010fe20000011600 */
[----:B------:R-:W-:Y:S02]  /*19b30*/  IMAD R6, R26, UR6, RZ ;  /* 0x000000061a067c24 */ /* 0x000fe4000f8e02ff */
[----:B------:R-:W-:Y:S01]  /*19b40*/  IMAD.WIDE.U32 R4, R27, UR6, R4 ;  /* 0x000000061b047c25 */ /* 0x000fe2000f8e0004 */
[----:B------:R-:W-:-:S03]  /*19b50*/  SHF.R.S32.HI R0, RZ, 0x1f, R3 ;  /* 0x0000001fff007819 */ /* 0x000fc60000011403 */
[----:B------:R-:W-:Y:S01]  /*19b60*/  IMAD R7, R27, UR7, R6 ;  /* 0x000000071b077c24 */ /* 0x000fe2000f8e0206 */
[----:B------:R-:W-:Y:S01]  /*19b70*/  IADD3 R6, -R3, RZ, RZ ;  /* 0x000000ff03067210 */ /* 0x000fe20007ffe1ff */
[----:B------:R-:W-:Y:S01]  /*19b80*/  IMAD R0, R0, UR4, RZ ;  /* 0x0000000400007c24 */ /* 0x000fe2000f8e02ff */
[----:B------:R-:W-:Y:S01]  /*19b90*/  ULDC.64 UR6, c[0x0][0xa80] ;  /* 0x0002a00000067ab9 */ /* 0x000fe20000000a00 */
[----:B------:R-:W-:Y:S02]  /*19ba0*/  IMAD.IADD R5, R5, 0x1, R7 ;  /* 0x0000000105057824 */ /* 0x000fe400078e0207 */
        /* <DEDUP_REMOVED lines=8> */
[----:B------:R-:W-:Y:S02]  /*19c30*/  ULDC UR4, c[0x0][0xac8] ;  /* 0x0002b20000047ab9 */ /* 0x000fe40000000800 */
[----:B------:R-:W-:Y:S01]  /*19c40*/  ISETP.GE.AND P0, PT, R43, UR4, PT ;  /* 0x000000042b007c0c */ /* 0x000fe2000bf06270 */
[----:B------:R-:W-:Y:S01]  /*19c50*/  IMAD R3, R7, UR5, R0 ;  /* 0x0000000507037c24 */ /* 0x000fe2000f8e0200 */
[----:B------:R-:W-:Y:S01]  /*19c60*/  LEA R7, P1, R20, UR6, 0x1 ;  /* 0x0000000614077c11 */ /* 0x000fe2000f8208ff */
[----:B------:R-:W-:-:S02]  /*19c70*/  UMOV UR4, 0xffffffff ;  /* 0xffffffff00047882 */ /* 0x000fc40000000000 */
[----:B------:R-:W-:-:S05]  /*19c80*/  IMAD.IADD R3, R21, 0x1, R3 ;  /* 0x0000000115037824 */ /* 0x000fca00078e0203 */
[----:B------:R-:W-:Y:S01]  /*19c90*/  LEA.HI.X R20, R20, UR7, R3, 0x1, P1 ;  /* 0x0000000714147c11 */ /* 0x000fe200088f0c03 */
[----:B------:R-:W-:Y:S06]  /*19ca0*/  BRA.DIV UR4, `(.L_x_14590) ;  /* 0x0000009e04507947 */ /* 0x000fec000b800000 */
[----:B------:R-:W2:Y:S01]  /*19cb0*/  SHFL.IDX PT, R3, R7, RZ, 0x181f ;  /* 0x00181fff07037589 */ /* 0x000ea200000e0000 */
[----:B------:R-:W-:Y:S02]  /*19cc0*/  IMAD R21, R24, R25, RZ ;  /* 0x0000001918157224 */ /* 0x000fe400078e02ff */
[----:B------:R-:W-:Y:S01]  /*19cd0*/  IMAD.IADD R24, R42, 0x1, R28 ;  /* 0x000000012a187824 */ /* 0x000fe200078e021c */
[----:B------:R-:W3:Y:S03]  /*19ce0*/  SHFL.IDX PT, R0, R20, RZ, 0x181f ;  /* 0x00181fff14007589 */ /* 0x000ee600000e0000 */
[C---:B------:R-:W-:Y:S01]  /*19cf0*/  VIADD R8, R24.reuse, 0x30 ;  /* 0x0000003018087836 */ /* 0x040fe20000000000 */
[----:B------:R-:W4:Y:S01]  /*19d00*/  SHFL.IDX PT, R5, R7, 0x1, 0x181f ;  /* 0x00381f0007057f89 */ /* 0x000f2200000e0000 */
[C---:B------:R-:W-:Y:S01]  /*19d10*/  ISETP.GE.OR P2, PT, R24.reuse, R21, P0 ;  /* 0x000000151800720c */ /* 0x040fe20000746670 */
[----:B------:R-:W-:-:S02]  /*19d20*/  VIADD R10, R24, 0x60 ;  /* 0x00000060180a7836 */ /* 0x000fc40000000000 */
[----:B------:R-:W5:Y:S01]  /*19d30*/  SHFL.IDX PT, R14, R7, 0x2, 0x181f ;  /* 0x00581f00070e7f89 */ /* 0x000f6200000e0000 */
[-C--:B------:R-:W-:Y:S02]  /*19d40*/  ISETP.GE.OR P3, PT, R8, R21.reuse, P0 ;  /* 0x000000150800720c */ /* 0x080fe40000766670 */
[----:B------:R-:W-:Y:S01]  /*19d50*/  ISETP.GE.OR P4, PT, R10, R21, P0 ;  /* 0x000000150a00720c */ /* 0x000fe20000786670 */
[----:B------:R-:W0:Y:S04]  /*19d60*/  SHFL.IDX PT, R4, R20, 0x1, 0x181f ;  /* 0x00381f0014047f89 */ /* 0x000e2800000e0000 */
[----:B------:R-:W1:Y:S02]  /*19d70*/  SHFL.IDX PT, R6, R20, 0x2, 0x181f ;  /* 0x00581f0014067f89 */ /* 0x000e6400000e0000 */
[----:B--2---:R-:W-:-:S04]  /*19d80*/  @!P2 LEA R10, P5, R43, R3, 0x1 ;  /* 0x000000032b0aa211 */ /* 0x004fc800078a08ff */
[C---:B---3--:R-:W-:Y:S02]  /*19d90*/  @!P2 LEA.HI.X R3, R43.reuse, R0, R44, 0x1, P5 ;  /* 0x000000002b03a211 */ /* 0x048fe400028f0c2c */
[----:B------:R2:W3:Y:S01]  /*19da0*/  SHFL.IDX PT, R0, R20, 0x3, 0x181f ;  /* 0x00781f0014007f89 */ /* 0x0004e200000e0000 */
[C---:B----4-:R-:W-:Y:S02]  /*19db0*/  @!P3 LEA R8, P1, R43.reuse, R5, 0x1 ;  /* 0x000000052b08b211 */ /* 0x050fe400078208ff */
[----:B------:R-:W-:Y:S01]  /*19dc0*/  @!P2 IMAD.MOV.U32 R11, RZ, RZ, R3 ;  /* 0x000000ffff0ba224 */ /* 0x000fe200078e0003 */
[----:B-----5:R-:W-:-:S04]  /*19dd0*/  @!P4 LEA R25, P5, R43, R14, 0x1 ;  /* 0x0000000e2b19c211 */ /* 0x020fc800078a08ff */
[----:B------:R2:W-:Y:S01]  /*19de0*/  @!P2 ST.E.128 desc[UR42][R10.64], RZ ;  /* 0x000000ff0a00a985 */ /* 0x0005e2000c101d2a */
[C-C-:B0-----:R-:W-:Y:S01]  /*19df0*/  @!P3 LEA.HI.X R9, R43.reuse, R4, R44.reuse, 0x1, P1 ;  /* 0x000000042b09b211 */ /* 0x141fe200008f0c2c */
[----:B------:R-:W-:Y:S02]  /*19e00*/  @!P4 IMAD.MOV.U32 R4, RZ, RZ, R25 ;  /* 0x000000ffff04c224 */ /* 0x000fe400078e0019 */
[----:B------:R2:W0:Y:S01]  /*19e10*/  SHFL.IDX PT, R14, R7, 0x3, 0x181f ;  /* 0x00781f00070e7f89 */ /* 0x00042200000e0000 */
[----:B-1----:R-:W-:-:S03]  /*19e20*/  @!P4 LEA.HI.X R5, R43, R6, R44, 0x1, P5 ;  /* 0x000000062b05c211 */ /* 0x002fc600028f0c2c */
[----:B------:R2:W-:Y:S04]  /*19e30*/  @!P3 ST.E.128 desc[UR42][R8.64], RZ ;  /* 0x000000ff0800b985 */ /* 0x0005e8000c101d2a */
[----:B------:R2:W-:Y:S02]  /*19e40*/  @!P4 ST.E.128 desc[UR42][R4.64], RZ ;  /* 0x000000ff0400c985 */ /* 0x0005e4000c101d2a */
.L_x_14805:
[----:B------:R-:W-:-:S05]  /*19e50*/  VIADD R24, R24, 0x90 ;  /* 0x0000009018187836 */ /* 0x000fca0000000000 */
[----:B------:R-:W-:-:S13]  /*19e60*/  ISETP.GE.OR P0, PT, R24, R21, P0 ;  /* 0x000000151800720c */ /* 0x000fda0000706670 */
[----:B0-----:R-:W-:-:S04]  /*19e70*/  @!P0 LEA R14, P1, R43, R14, 0x1 ;  /* 0x0000000e2b0e8211 */ /* 0x001fc800078208ff */
[----:B---3--:R-:W-:-:S05]  /*19e80*/  @!P0 LEA.HI.X R15, R43, R0, R44, 0x1, P1 ;  /* 0x000000002b0f8211 */ /* 0x008fca00008f0c2c */
[----:B------:R0:W-:Y:S04]  /*19e90*/  @!P0 ST.E.128 desc[UR42][R14.64], RZ ;  /* 0x000000ff0e008985 */ /* 0x0001e8000c101d2a */
.L_x_14582:
[----:B------:R-:W-:Y:S05]  /*19ea0*/  BSYNC B0 ;  /* 0x0000000000007941 */ /* 0x000fea0003800000 */
.L_x_14577:
[----:B------:R-:W-:Y:S02]  /*19eb0*/  ULDC UR4, c[0x0][0xc3c] ;  /* 0x00030f0000047ab9 */ /* 0x000fe40000000800 */
[----:B-1----:R-:W-:-:S13]  /*19ec0*/  ISETP.GE.AND P0, PT, R35, UR4, PT ;  /* 0x0000000423007c0c */ /* 0x002fda000bf06270 */
[----:B------:R-:W-:Y:S05]  /*19ed0*/  @!P0 BRA `(.L_x_14591) ;  /* 0xfffffe70004c8947 */ /* 0x000fea000383ffff */
[----:B------:R-:W-:Y:S05]  /*19ee0*/  BRA `(.L_x_14375) ;  /* 0x0000007c00d07947 */ /* 0x000fea0003800000 */
.L_x_14373:
        /* <DEDUP_REMOVED lines=16> */
.L_x_14592:
        /* <DEDUP_REMOVED lines=44> */
.L_x_14596:
        /* <DEDUP_REMOVED lines=37> */
.L_x_14594:
        /* <DEDUP_REMOVED lines=13> */
.L_x_14597:
        /* <DEDUP_REMOVED lines=32> */
[----:B------:R-:W-:-:S05]  /*1a7d0*/  @P0 IADD3 R2, R2, 0x1, RZ ;  /* 0x0000000102020810 */ /* 0x000fca0007ffe0ff */
[----:B------:R-:W-:Y:S02]  /*1a7e0*/  IMAD.MOV.U32 R9, RZ, RZ, R2 ;  /* 0x000000ffff097224 */ /* 0x000fe400078e0002 */
[----:B0-----:R-:W-:Y:S02]  /*1a7f0*/  IMAD.MOV R2, RZ, RZ, -R3 ;  /* 0x000000ffff027224 */ /* 0x001fe400078e0a03 */
[----:B------:R-:W-:Y:S01]  /*1a800*/  @!P2 IMAD.MOV R9, RZ, RZ, -R9 ;  /* 0x000000ffff09a224 */ /* 0x000fe200078e0a09 */
        /* <DEDUP_REMOVED lines=26> */
.L_x_14598:
        /* <DEDUP_REMOVED lines=47> */
[----:B------:R-:W-:-:S03]  /*1aca0*/  MOV R5, R10 ;  /* 0x0000000a00057202 */ /* 0x000fc60000000f00 */
        /* <DEDUP_REMOVED lines=14> */
.L_x_14599:
[----:B------:R-:W-:-:S05]  /*1ad90*/  LOP3.LUT R2, RZ, R2, RZ, 0x33, !PT ;  /* 0x00000002ff027212 */ /* 0x000fca00078e33ff */
[----:B------:R-:W-:Y:S01]  /*1ada0*/  IMAD.IADD R25, R25, 0x1, R2 ;  /* 0x0000000119197824 */ /* 0x000fe200078e0202 */
[----:B------:R-:W-:Y:S06]  /*1adb0*/  BRA `(.L_x_14600) ;  /* 0x00000000000c7947 */ /* 0x000fec0003800000 */
.L_x_14595:
[----:B------:R-:W-:Y:S01]  /*1adc0*/  IMAD.MOV.U32 R25, RZ, RZ, RZ ;  /* 0x000000ffff197224 */ /* 0x000fe200078e00ff */
[----:B------:R-:W-:Y:S01]  /*1add0*/  MOV R26, RZ ;  /* 0x000000ff001a7202 */ /* 0x000fe20000000f00 */
[----:B------:R-:W-:-:S07]  /*1ade0*/  IMAD.U32 R24, RZ, RZ, UR6 ;  /* 0x00000006ff187e24 */ /* 0x000fce000f8e00ff */
.L_x_14600:
[----:B------:R-:W-:-:S13]  /*1adf0*/  ISETP.NE.AND P0, PT, R0, RZ, PT ;  /* 0x000000ff0000720c */ /* 0x000fda0003f05270 */
[----:B------:R-:W0:Y:S01]  /*1ae00*/  @!P0 S2R R3, SR_CgaCtaId ;  /* 0x0000000000038919 */ /* 0x000e220000008800 */
[----:B------:R-:W-:-:S04]  /*1ae10*/  @!P0 MOV R0, 0x400 ;  /* 0x0000040000008802 */ /* 0x000fc80000000f00 */
[----:B0-----:R-:W-:-:S05]  /*1ae20*/  @!P0 LEA R0, R3, R0, 0x18 ;  /* 0x0000000003008211 */ /* 0x001fca00078ec0ff */
[----:B------:R1:W-:Y:S01]  /*1ae30*/  @!P0 STS.128 [R0+0x168d0], R24 ;  /* 0x0168d01800008388 */ /* 0x0003e20000000c00 */
[----:B------:R-:W-:Y:S06]  /*1ae40*/  BAR.ARV 0x5, 0x200 ;  /* 0x0148000000007b1d */ /* 0x000fec0000002000 */
.L_x_14593:
[----:B-1----:R-:W-:Y:S01]  /*1ae50*/  IMAD.MOV.U32 R0, RZ, RZ, 0x1 ;  /* 0x00000001ff007424 */ /* 0x002fe200078e00ff */
[----:B------:R-:W-:Y:S01]  /*1ae60*/  ULDC UR4, c[0x0][0xc3c] ;  /* 0x00030f0000047ab9 */ /* 0x000fe20000000800 */
[----:B------:R-:W-:Y:S01]  /*1ae70*/  IMAD.MOV.U32 R28, RZ, RZ, RZ ;  /* 0x000000ffff1c7224 */ /* 0x000fe200078e00ff */
[----:B0-----:R-:W-:Y:S02]  /*1ae80*/  ISETP.GE.AND P0, PT, R27, UR4, PT ;  /* 0x000000041b007c0c */ /* 0x001fe4000bf06270 */
[----:B------:R0:W-:Y:S04]  /*1ae90*/  STL [R1], R0 ;  /* 0x0000000001007387 */ /* 0x0001e80000100800 */
[----:B------:R0:W-:Y:S07]  /*1aea0*/  STL [R1+0x40], RZ ;  /* 0x000040ff01007387 */ /* 0x0001ee0000100800 */
[----:B------:R-:W-:Y:S05]  /*1aeb0*/  @P0 BRA `(.L_x_14601) ;  /* 0x0000006800f80947 */ /* 0x000fea0003800000 */
[----:B------:R-:W1:Y:S01]  /*1aec0*/  S2R R6, SR_TID.X ;  /* 0x0000000000067919 */ /* 0x000e620000002100 */
[----:B------:R-:W2:Y:S01]  /*1aed0*/  S2UR UR5, SR_CgaCtaId ;  /* 0x00000000000579c3 */ /* 0x000ea20000008800 */
[----:B------:R-:W-:Y:S01]  /*1aee0*/  UMOV UR4, 0x400 ;  /* 0x0000040000047882 */ /* 0x000fe20000000000 */
[----:B------:R-:W-:Y:S01]  /*1aef0*/  BSSY B8, `(.L_x_14601) ;  /* 0x00006ba000087945 */ /* 0x000fe20003800000 */
[----:B------:R-:W-:Y:S01]  /*1af00*/  STL [R1+0x40], RZ ;  /* 0x000040ff01007387 */ /* 0x000fe20000100800 */
        /* <DEDUP_REMOVED lines=9> */
[----:B------:R-:W-:Y:S01]  /*1afa0*/  LOP3.LUT R2, R0, 0x1f8, RZ, 0xc0, !PT ;  /* 0x000001f800027812 */ /* 0x000fe200078ec0ff */
[----:B------:R-:W-:-:S03]  /*1afb0*/  IMAD.MOV.U32 R0, RZ, RZ, 0x1 ;  /* 0x00000001ff007424 */ /* 0x000fc600078e00ff */
[----:B------:R-:W-:Y:S02]  /*1afc0*/  LOP3.LUT R2, R2, 0x38, R6, 0x78, !PT ;  /* 0x0000003802027812 */ /* 0x000fe400078e7806 */
[----:B------:R0:W-:Y:S02]  /*1afd0*/  STL [R1+0x4], R0 ;  /* 0x0000040001007387 */ /* 0x0001e40000100800 */
[----:B------:R-:W-:Y:S01]  /*1afe0*/  LOP3.LUT R4, R2, 0x200, R3, 0xf8, !PT ;  /* 0x0000020002047812 */ /* 0x000fe200078ef803 */
[----:B------:R-:W-:Y:S01]  /*1aff0*/  IMAD.SHL.U32 R2, R6, 0x10, RZ ;  /* 0x0000001006027824 */ /* 0x000fe200078e00ff */
[----:B------:R-:W-:Y:S01]  /*1b000*/  SHF.R.U32.HI R3, RZ, 0x3, R5 ;  /* 0x00000003ff037819 */ /* 0x000fe20000011605 */
[----:B------:R-:W-:-:S03]  /*1b010*/  IMAD.MOV.U32 R5, RZ, RZ, 0x1 ;  /* 0x00000001ff057424 */ /* 0x000fc600078e00ff */
[----:B------:R-:W-:Y:S01]  /*1b020*/  LOP3.LUT R2, R2, 0x70, RZ, 0xc0, !PT ;  /* 0x0000007002027812 */ /* 0x000fe200078ec0ff */
[----:B0-----:R-:W-:Y:S01]  /*1b030*/  IMAD R0, R4, 0x2, R16 ;  /* 0x0000000204007824 */ /* 0x001fe200078e0210 */
[----:B------:R0:W-:Y:S02]  /*1b040*/  STL [R1], R5 ;  /* 0x0000000501007387 */ /* 0x0001e40000100800 */
[----:B------:R-:W-:Y:S02]  /*1b050*/  LOP3.LUT R2, R3, R2, RZ, 0xfc, !PT ;  /* 0x0000000203027212 */ /* 0x000fe400078efcff */
[----:B------:R0:W-:Y:S05]  /*1b060*/  STL [R1+0x24], R0 ;  /* 0x0000240001007387 */ /* 0x0001ea0000100800 */
.L_x_14714:
[----:B------:R-:W-:Y:S05]  /*1b070*/  YIELD ;  /* 0x0000000000007946 */ /* 0x000fea0003800000 */
[----:B------:R-:W-:Y:S01]  /*1b080*/  ULDC.64 UR4, c[0x0][0xa28] ;  /* 0x00028a0000047ab9 */ /* 0x000fe20000000a00 */
[----:B------:R-:W-:Y:S01]  /*1b090*/  MOV R10, RZ ;  /* 0x000000ff000a7202 */ /* 0x000fe20000000f00 */
[----:B0-----:R-:W0:Y:S01]  /*1b0a0*/  LDC.64 R4, c[0x0][0xa00] ;  /* 0x00028000ff047b82 */ /* 0x001e220000000a00 */
[----:B------:R-:W-:Y:S01]  /*1b0b0*/  ISETP.NE.U32.AND P0, PT, RZ, UR4, PT ;  /* 0x00000004ff007c0c */ /* 0x000fe2000bf05070 */
[----:B------:R-:W-:Y:S01]  /*1b0c0*/  IMAD.MOV.U32 R0, RZ, RZ, RZ ;  /* 0x000000ffff007224 */ /* 0x000fe200078e00ff */
[----:B------:R-:W-:-:S02]  /*1b0d0*/  ULDC.64 UR6, c[0x0][0xa10] ;  /* 0x0002840000067ab9 */ /* 0x000fc40000000a00 */
[----:B------:R-:W-:Y:S01]  /*1b0e0*/  ISETP.NE.AND.EX P0, PT, RZ, UR5, PT, P0 ;  /* 0x00000005ff007c0c */ /* 0x000fe2000bf05300 */
[----:B------:R-:W-:-:S12]  /*1b0f0*/  ULDC.64 UR4, c[0x0][0xa18] ;  /* 0x0002860000047ab9 */ /* 0x000fd80000000a00 */
[----:B-1----:R-:W1:Y:S02]  /*1b100*/  @P0 LDC.64 R2, c[0x0][0xa28] ;  /* 0x00028a00ff020b82 */ /* 0x002e640000000a00 */
        /* <DEDUP_REMOVED lines=40> */
.L_x_14602:
[----:B------:R-:W-:Y:S01]  /*1b390*/  ULDC.64 UR4, c[0x0][0xa20] ;  /* 0x0002880000047ab9 */ /* 0x000fe20000000a00 */
[C---:B0-----:R-:W-:Y:S02]  /*1b3a0*/  LOP3.LUT R0, R26.reuse, 0xff000000, RZ, 0xc0, !PT ;  /* 0xff0000001a007812 */ /* 0x041fe400078ec0ff */
[----:B------:R-:W-:Y:S02]  /*1b3b0*/  ISETP.NE.U32.AND P0, PT, RZ, UR4, PT ;  /* 0x00000004ff007c0c */ /* 0x000fe4000bf05070 */
[----:B------:R-:W-:Y:S02]  /*1b3c0*/  SHF.R.U32.HI R0, RZ, 0x8, R0 ;  /* 0x00000008ff007819 */ /* 0x000fe40000011600 */
[----:B------:R-:W-:Y:S02]  /*1b3d0*/  ISETP.NE.AND.EX P0, PT, RZ, UR5, PT, P0 ;  /* 0x00000005ff007c0c */ /* 0x000fe4000bf05300 */
[C---:B------:R-:W-:Y:S02]  /*1b3e0*/  LOP3.LUT R4, R26.reuse, 0xff0000, RZ, 0xc0, !PT ;  /* 0x00ff00001a047812 */ /* 0x040fe400078ec0ff */
[----:B------:R-:W-:-:S02]  /*1b3f0*/  LOP3.LUT R17, R26, 0xffff, RZ, 0xc0, !PT ;  /* 0x0000ffff1a117812 */ /* 0x000fc400078ec0ff */
[----:B------:R-:W-:-:S07]  /*1b400*/  LEA.HI R0, R4, R0, RZ, 0x10 ;  /* 0x0000000004007211 */ /* 0x000fce00078f80ff */
[----:B------:R-:W-:Y:S05]  /*1b410*/  @!P0 BRA `(.L_x_14603) ;  /* 0x0000000000108947 */ /* 0x000fea0003800000 */
[----:B------:R-:W0:Y:S02]  /*1b420*/  LDC.64 R4, c[0x0][0xa20] ;  /* 0x00028800ff047b82 */ /* 0x000e240000000a00 */
[----:B0-----:R-:W-:-:S05]  /*1b430*/  IMAD.WIDE R4, R27, 0x4, R4 ;  /* 0x000000041b047825 */ /* 0x001fca00078e0204 */
[----:B------:R0:W5:Y:S01]  /*1b440*/  LDG.E R7, desc[UR42][R4.64] ;  /* 0x0000002a04077981 */ /* 0x000162000c1e1900 */
[----:B------:R-:W-:Y:S05]  /*1b450*/  BRA `(.L_x_14604) ;  /* 0x0000000000247947 */ /* 0x000fea0003800000 */
.L_x_14603:
        /* <DEDUP_REMOVED lines=9> */
.L_x_14604:
[----:B0-----:R-:W2:Y:S04]  /*1b4f0*/  @P1 LDG.E R4, desc[UR42][R2.64] ;  /* 0x0000002a02041981 */ /* 0x001ea8000c1e1900 */
[----:B------:R0:W2:Y:S01]  /*1b500*/  @P1 LDG.E R5, desc[UR42][R2.64+0x4] ;  /* 0x0000042a02051981 */ /* 0x0000a2000c1e1900 */
[----:B------:R-:W-:Y:S02]  /*1b510*/  IMAD R25, R25, 0xc0, RZ ;  /* 0x000000c019197824 */ /* 0x000fe400078e02ff */
[----:B-----5:R-:W-:-:S03]  /*1b520*/  IMAD.IADD R7, R7, 0x1, -R10 ;  /* 0x0000000107077824 */ /* 0x020fc600078e0a0a */
[----:B------:R-:W-:Y:S01]  /*1b530*/  IADD3 R9, R25, 0xbf, RZ ;  /* 0x000000bf19097810 */ /* 0x000fe20007ffe0ff */
[----:B0-----:R-:W0:Y:S02]  /*1b540*/  LDC R2, c[0x0][0x448] ;  /* 0x00011200ff027b82 */ /* 0x001e240000000800 */
[----:B0-----:R-:W-:-:S13]  /*1b550*/  ISETP.NE.AND P2, PT, R2, 0x1, PT ;  /* 0x000000010200780c */ /* 0x001fda0003f45270 */
[----:B------:R-:W0:Y:S08]  /*1b560*/  @P2 LDC R3, c[0x0][0x44c] ;  /* 0x00011300ff032b82 */ /* 0x000e300000000800 */
[----:B------:R-:W3:Y:S01]  /*1b570*/  @P2 LDC R2, c[0x0][0x450] ;  /* 0x00011400ff022b82 */ /* 0x000ee20000000800 */
[----:B0-----:R-:W-:-:S05]  /*1b580*/  @P2 IMAD.HI.U32 R3, R9, R3, RZ ;  /* 0x0000000309032227 */ /* 0x001fca00078e00ff */
[----:B---3--:R-:W-:Y:S01]  /*1b590*/  @P2 SHF.R.U32.HI R9, RZ, R2, R3 ;  /* 0x00000002ff092219 */ /* 0x008fe20000011603 */
[----:B--2---:R-:W-:-:S04]  /*1b5a0*/  @P1 IMAD.IADD R8, R5, 0x1, -R4 ;  /* 0x0000000105081824 */ /* 0x004fc800078e0a04 */
[----:B------:R-:W-:-:S04]  /*1b5b0*/  IMAD.IADD R12, R7, 0x1, R8 ;  /* 0x00000001070c7824 */ /* 0x000fc800078e0208 */
[C---:B------:R-:W-:Y:S01]  /*1b5c0*/  VIADD R20, R12.reuse, 0x7f ;  /* 0x0000007f0c147836 */ /* 0x040fe20000000000 */
[----:B------:R0:W-:Y:S01]  /*1b5d0*/  STL [R1+0x14], R12 ;  /* 0x0000140c01007387 */ /* 0x0001e20000100800 */
[----:B------:R-:W-:-:S03]  /*1b5e0*/  IADD3 R10, R12, 0x1, -R13 ;  /* 0x000000010c0a7810 */ /* 0x000fc60007ffe80d */
[----:B------:R-:W-:Y:S02]  /*1b5f0*/  SHF.R.S32.HI R2, RZ, 0x1f, R20 ;  /* 0x0000001fff027819 */ /* 0x000fe40000011414 */
[----:B------:R-:W-:Y:S02]  /*1b600*/  IMAD.IADD R9, R10, 0x1, R9 ;  /* 0x000000010a097824 */ /* 0x000fe400078e0209 */
        /* <DEDUP_REMOVED lines=17> */
.L_x_14607:
[----:B------:R-:W-:-:S13]  /*1b720*/  ISETP.NE.AND P0, PT, R3, 0x1, PT ;  /* 0x000000010300780c */ /* 0x000fda0003f05270 */
[----:B------:R-:W0:Y:S02]  /*1b730*/  @P0 LDC.64 R4, c[0x0][0x9e8] ;  /* 0x00027a00ff040b82 */ /* 0x000e240000000a00 */
[----:B0-----:R-:W-:-:S05]  /*1b740*/  @P0 IMAD.HI.U32 R4, R11, R4, RZ ;  /* 0x000000040b040227 */ /* 0x001fca00078e00ff */
[----:B------:R-:W-:-:S07]  /*1b750*/  @P0 SHF.R.U32.HI R11, RZ, R5, R4 ;  /* 0x00000005ff0b0219 */ /* 0x000fce0000011604 */
.L_x_14608:
[----:B------:R-:W-:Y:S05]  /*1b760*/  BSYNC B0 ;  /* 0x0000000000007941 */ /* 0x000fea0003800000 */
.L_x_14606:
[----:B------:R-:W-:-:S05]  /*1b770*/  IMAD R11, R11, R3, R3 ;  /* 0x000000030b0b7224 */ /* 0x000fca00078e0203 */
[----:B------:R-:W-:-:S07]  /*1b780*/  VIMNMX R2, R2, R11, PT ;  /* 0x0000000b02027248 */ /* 0x000fce0003fe0100 */
.L_x_14605:
[----:B------:R-:W0:Y:S01]  /*1b790*/  @P2 LDC R9, c[0x0][0x44c] ;  /* 0x00011300ff092b82 */ /* 0x000e220000000800 */
[----:B------:R-:W-:Y:S01]  /*1b7a0*/  VIADD R2, R2, 0x7f ;  /* 0x0000007f02027836 */ /* 0x000fe20000000000 */
[----:B------:R-:W-:Y:S01]  /*1b7b0*/  IADD3 R19, R12, -R13, RZ ;  /* 0x8000000d0c137210 */ /* 0x000fe20007ffe0ff */
[----:B------:R-:W-:Y:S01]  /*1b7c0*/  IMAD.MOV.U32 R4, RZ, RZ, R25 ;  /* 0x000000ffff047224 */ /* 0x000fe200078e0019 */
[----:B------:R-:W-:-:S04]  /*1b7d0*/  ULDC UR4, c[0x0][0x9dc] ;  /* 0x0002770000047ab9 */ /* 0x000fc80000000800 */
[----:B------:R-:W2:Y:S01]  /*1b7e0*/  @P2 LDC R5, c[0x0][0x450] ;  /* 0x00011400ff052b82 */ /* 0x000ea20000000800 */
[----:B0-----:R-:W-:-:S05]  /*1b7f0*/  @P2 IMAD.HI.U32 R9, R25, R9, RZ ;  /* 0x0000000919092227 */ /* 0x001fca00078e00ff */
[----:B--2---:R-:W-:Y:S02]  /*1b800*/  @P2 SHF.R.U32.HI R4, RZ, R5, R9 ;  /* 0x00000005ff042219 */ /* 0x004fe40000011609 */
[----:B------:R-:W-:-:S03]  /*1b810*/  SHF.R.S32.HI R5, RZ, 0x1f, R2 ;  /* 0x0000001fff057819 */ /* 0x000fc60000011402 */
[----:B------:R-:W-:Y:S01]  /*1b820*/  IMAD.IADD R11, R19, 0x1, R4 ;  /* 0x00000001130b7824 */ /* 0x000fe200078e0204 */
[----:B------:R-:W-:-:S03]  /*1b830*/  LEA.HI R5, R5, R2, RZ, 0x7 ;  /* 0x0000000205057211 */ /* 0x000fc600078f38ff */
[----:B------:R-:W-:Y:S01]  /*1b840*/  VIADD R2, R11, -UR4 ;  /* 0x800000040b027c36 */ /* 0x000fe20008000000 */
        /* <DEDUP_REMOVED lines=13> */
.L_x_14611:
[----:B------:R-:W-:-:S13]  /*1b920*/  ISETP.NE.AND P0, PT, R3, 0x1, PT ;  /* 0x000000010300780c */ /* 0x000fda0003f05270 */
[----:B------:R-:W0:Y:S02]  /*1b930*/  @P0 LDC.64 R4, c[0x0][0x9e8] ;  /* 0x00027a00ff040b82 */ /* 0x000e240000000a00 */
[----:B0-----:R-:W-:-:S05]  /*1b940*/  @P0 IMAD.HI.U32 R4, R11, R4, RZ ;  /* 0x000000040b040227 */ /* 0x001fca00078e00ff */
[----:B------:R-:W-:-:S07]  /*1b950*/  @P0 SHF.R.U32.HI R11, RZ, R5, R4 ;  /* 0x00000005ff0b0219 */ /* 0x000fce0000011604 */
.L_x_14612:
[----:B------:R-:W-:Y:S05]  /*1b960*/  BSYNC B0 ;  /* 0x0000000000007941 */ /* 0x000fea0003800000 */
.L_x_14610:
[----:B------:R-:W-:-:S05]  /*1b970*/  IMAD R3, R11, R3, RZ ;  /* 0x000000030b037224 */ /* 0x000fca00078e02ff */
[----:B------:R-:W-:-:S07]  /*1b980*/  VIMNMX R2, R2, R3, !PT ;  /* 0x0000000302027248 */ /* 0x000fce0007fe0100 */
.L_x_14609:
        /* <DEDUP_REMOVED lines=40> */
.L_x_14614:
[----:B------:R-:W-:Y:S05]  /*1bc10*/  BSYNC B0 ;  /* 0x0000000000007941 */ /* 0x000fea0003800000 */
.L_x_14613:
        /* <DEDUP_REMOVED lines=24> */
.L_x_14808:
[----:B--2---:R-:W-:Y:S02]  /*1bda0*/  ISETP.NE.AND P0, PT, R14, RZ, PT ;  /* 0x000000ff0e00720c */ /* 0x004fe40003f05270 */
[----:B------:R-:W-:-:S11]  /*1bdb0*/  PLOP3.LUT P6, PT, PT, PT, PT, 0x8, 0x0 ;  /* 0x000000000000781c */ /* 0x000fd60003fce170 */
[----:B------:R-:W-:Y:S05]  /*1bdc0*/  @P0 BRA `(.L_x_14618) ;  /* 0x00000000000c0947 */ /* 0x000fea0003800000 */
[----:B------:R-:W-:-:S03]  /*1bdd0*/  UMOV UR4, 0xffffffff ;  /* 0xffffffff00047882 */ /* 0x000fc60000000000 */
[----:B------:R-:W-:Y:S05]  /*1bde0*/  BRA.DIV UR4, `(.L_x_14619) ;  /* 0x0000008204347947 */ /* 0x000fea000b800000 */
[----:B------:R-:W-:-:S13]  /*1bdf0*/  ELECT P6, URZ, PT ;  /* 0x00000000003f782f */ /* 0x000fda00038c0000 */
.L_x_14618:
        /* <DEDUP_REMOVED lines=9> */
.L_x_14811:
[----:B------:R-:W-:Y:S05]  /*1be90*/  BSYNC B1 ;  /* 0x0000000000017941 */ /* 0x000fea0003800000 */
.L_x_14620:
[----:B------:R-:W-:Y:S04]  /*1bea0*/  BSSY B1, `(.L_x_14622) ;  /* 0x0000050000017945 */ /* 0x000fe80003800000 */
[----:B------:R-:W-:Y:S05]  /*1beb0*/  @!P6 BRA `(.L_x_14623) ;  /* 0x000000040038e947 */ /* 0x000fea0003800000 */
[----:B------:R-:W2:Y:S01]  /*1bec0*/  LDL R7, [R1+0x4] ;  /* 0x0000040001077983 */ /* 0x000ea20000100800 */
[----:B0-----:R-:W-:Y:S01]  /*1bed0*/  LEA R5, R29, R16, 0x3 ;  /* 0x000000101d057211 */ /* 0x001fe200078e18ff */
[----:B------:R-:W0:Y:S01]  /*1bee0*/  S2R R8, SR_TID.X ;  /* 0x0000000000087919 */ /* 0x000e220000002100 */
[----:B------:R-:W-:Y:S01]  /*1bef0*/  BSSY B2, `(.L_x_14624) ;  /* 0x0000006000027945 */ /* 0x000fe20003800000 */
[----:B0-----:R-:W-:-:S04]  /*1bf00*/  LOP3.LUT R8, R8, 0x7f, RZ, 0xc0, !PT ;  /* 0x0000007f08087812 */ /* 0x001fc800078ec0ff */
[----:B------:R-:W-:Y:S02]  /*1bf10*/  ISETP.NE.AND P1, PT, R8, RZ, PT ;  /* 0x000000ff0800720c */ /* 0x000fe40003f25270 */
[----:B--2---:R-:W-:-:S04]  /*1bf20*/  SHF.L.U32 R7, R7, 0x1f, RZ ;  /* 0x0000001f07077819 */ /* 0x004fc800000006ff */
[----:B------:R-:W0:Y:S02]  /*1bf30*/  SYNCS.PHASECHK.TRANS64.TRYWAIT P0, [R5+URZ+0x168a0], R7 ;  /* 0x0168a007050075a7 */ /* 0x000e24000800017f */
[----:B0-----:R-:W-:Y:S05]  /*1bf40*/  @!P0 BRA `(.L_x_14625) ;  /* 0x0000008000108947 */ /* 0x001fea0003800000 */
.L_x_14812:
[----:B------:R-:W-:Y:S05]  /*1bf50*/  BSYNC B2 ;  /* 0x0000000000027941 */ /* 0x000fea0003800000 */
.L_x_14624:
        /* <DEDUP_REMOVED lines=9> */
.L_x_14627:
[----:B------:R-:W-:Y:S05]  /*1bff0*/  BSYNC B2 ;  /* 0x0000000000027941 */ /* 0x000fea0003800000 */
.L_x_14626:
[----:B-1----:R-:W-:Y:S01]  /*1c000*/  IMAD.MOV.U32 R13, RZ, RZ, RZ ;  /* 0x000000ffff0d7224 */ /* 0x002fe200078e00ff */
        /* <DEDUP_REMOVED lines=9> */
[----:B------:R-:W-:Y:S01]  /*1c0a0*/  IMAD.SHL.U32 R12, R29, 0x2000, RZ ;  /* 0x000020001d0c7824 */ /* 0x000fe200078e00ff */
[----:B------:R-:W-:Y:S01]  /*1c0b0*/  UMOV UR7, 0x12f00000 ;  /* 0x12f0000000077882 */ /* 0x000fe20000000000 */
[----:B------:R-:W-:-:S08]  /*1c0c0*/  VIADD R11, R5, 0x16890 ;  /* 0x00016890050b7836 */ /* 0x000fd00000000000 */
.L_x_14628:
        /* <DEDUP_REMOVED lines=13> */
.L_x_14813:
[----:B------:R-:W-:Y:S05]  /*1c1a0*/  BSYNC B2 ;  /* 0x0000000000027941 */ /* 0x000fea0003800000 */
.L_x_14629:
        /* <DEDUP_REMOVED lines=11> */
.L_x_14632:
[----:B------:R-:W-:Y:S05]  /*1c260*/  BSYNC B2 ;  /* 0x0000000000027941 */ /* 0x000fea0003800000 */
.L_x_14631:
        /* <DEDUP_REMOVED lines=9> */
.L_x_14633:
        /* <DEDUP_REMOVED lines=10> */
.L_x_14623:
[----:B------:R-:W-:Y:S05]  /*1c3a0*/  BSYNC B1 ;  /* 0x0000000000017941 */ /* 0x000fea0003800000 */
.L_x_14622:
        /* <DEDUP_REMOVED lines=11> */
.L_x_14646:
[----:B------:R-:W-:Y:S05]  /*1c460*/  YIELD ;  /* 0x0000000000007946 */ /* 0x000fea0003800000 */
[----:B------:R-:W-:Y:S04]  /*1c470*/  BSSY B1, `(.L_x_14634) ;  /* 0x000004d000017945 */ /* 0x000fe80003800000 */
[----:B--2---:R-:W-:Y:S05]  /*1c480*/  @!P6 BRA `(.L_x_14635) ;  /* 0x00000004002ce947 */ /* 0x004fea0003800000 */
[----:B0-----:R-:W2:Y:S01]  /*1c490*/  LDL R7, [R1+0x4] ;  /* 0x0000040001077983 */ /* 0x001ea20000100800 */
[----:B------:R-:W0:Y:S02]  /*1c4a0*/  S2R R5, SR_TID.X ;  /* 0x0000000000057919 */ /* 0x000e240000002100 */
[----:B0-----:R-:W-:Y:S01]  /*1c4b0*/  LOP3.LUT R8, R5, 0x7f, RZ, 0xc0, !PT ;  /* 0x0000007f05087812 */ /* 0x001fe200078ec0ff */
[----:B------:R-:W-:Y:S01]  /*1c4c0*/  IMAD R5, R29, 0x8, R16 ;  /* 0x000000081d057824 */ /* 0x000fe200078e0210 */
[----:B------:R-:W-:Y:S02]  /*1c4d0*/  BSSY B2, `(.L_x_14636) ;  /* 0x0000005000027945 */ /* 0x000fe40003800000 */
[----:B------:R-:W-:Y:S02]  /*1c4e0*/  ISETP.NE.AND P2, PT, R8, RZ, PT ;  /* 0x000000ff0800720c */ /* 0x000fe40003f45270 */
[----:B--2---:R-:W-:-:S04]  /*1c4f0*/  SHF.L.U32 R7, R7, 0x1f, RZ ;  /* 0x0000001f07077819 */ /* 0x004fc800000006ff */
[----:B------:R-:W0:Y:S02]  /*1c500*/  SYNCS.PHASECHK.TRANS64.TRYWAIT P1, [R5+URZ+0x168a0], R7 ;  /* 0x0168a007050075a7 */ /* 0x000e24000802017f */
[----:B0-----:R-:W-:Y:S05]  /*1c510*/  @!P1 BRA `(.L_x_14637) ;  /* 0x0000007800c49947 */ /* 0x001fea0003800000 */
.L_x_14814:
[----:B------:R-:W-:Y:S05]  /*1c520*/  BSYNC B2 ;  /* 0x0000000000027941 */ /* 0x000fea0003800000 */
.L_x_14636:
        /* <DEDUP_REMOVED lines=9> */
.L_x_14639:
[----:B------:R-:W-:Y:S05]  /*1c5c0*/  BSYNC B2 ;  /* 0x0000000000027941 */ /* 0x000fea0003800000 */
.L_x_14638:
[----:B-1----:R-:W-:Y:S01]  /*1c5d0*/  IMAD.MOV.U32 R13, RZ, RZ, RZ ;  /* 0x000000ffff0d7224 */ /* 0x002fe200078e00ff */
[----:B------:R-:W-:Y:S01]  /*1c5e0*/  LEA R8, R29, R16, 0xe ;  /* 0x000000101d087211 */ /* 0x000fe200078e70ff */
        /* <DEDUP_REMOVED lines=9> */
.L_x_14640:
        /* <DEDUP_REMOVED lines=13> */
.L_x_14815:
[----:B------:R-:W-:Y:S05]  /*1c750*/  BSYNC B2 ;  /* 0x0000000000027941 */ /* 0x000fea0003800000 */
.L_x_14641:
        /* <DEDUP_REMOVED lines=11> */
.L_x_14644:
[----:B------:R-:W-:Y:S05]  /*1c810*/  BSYNC B2 ;  /* 0x0000000000027941 */ /* 0x000fea0003800000 */
.L_x_14643:
        /* <DEDUP_REMOVED lines=8> */
.L_x_14645:
        /* <DEDUP_REMOVED lines=10> */
.L_x_14635:
[----:B------:R-:W-:Y:S05]  /*1c940*/  BSYNC B1 ;  /* 0x0000000000017941 */ /* 0x000fea0003800000 */
.L_x_14634:
[----:B0-----:R-:W2:Y:S01]  /*1c950*/  LDL.LU R7, [R1+0x4] ;  /* 0x0000040001077983 */ /* 0x001ea20000300800 */
        /* <DEDUP_REMOVED lines=9> */
.L_x_14616:
[----:B------:R-:W-:Y:S05]  /*1c9f0*/  BSYNC B0 ;  /* 0x0000000000007941 */ /* 0x000fea0003800000 */
.L_x_14615:
        /* <DEDUP_REMOVED lines=16> */
[----:B------:R-:W-:-:S11]  /*1cb00*/  VIADD R6, R10, 0xffffffff ;  /* 0xffffffff0a067836 */ /* 0x000fd60000000000 */
[----:B------:R-:W-:Y:S05]  /*1cb10*/  @P0 BRA `(.L_x_14649) ;  /* 0x00000000001c0947 */ /* 0x000fea0003800000 */
[----:B------:R-:W-:Y:S01]  /*1cb20*/  ISETP.NE.AND P0, PT, R3, 0x1, PT ;  /* 0x000000010300780c */ /* 0x000fe20003f05270 */
[----:B------:R-:W-:-:S12]  /*1cb30*/  IMAD.MOV R6, RZ, RZ, -R10 ;  /* 0x000000ffff067224 */ /* 0x000fd800078e0a0a */
[----:B------:R-:W3:Y:S02]  /*1cb40*/  @P0 LDC.64 R4, c[0x0][0x9e8] ;  /* 0x00027a00ff040b82 */ /* 0x000ee40000000a00 */
[----:B---3--:R-:W-:-:S05]  /*1cb50*/  @P0 IMAD.HI.U32 R4, R6, R4, RZ ;  /* 0x0000000406040227 */ /* 0x008fca00078e00ff */
[----:B------:R-:W-:-:S04]  /*1cb60*/  @P0 SHF.R.U32.HI R6, RZ, R5, R4 ;  /* 0x00000005ff060219 */ /* 0x000fc80000011604 */
[----:B------:R-:W-:Y:S01]  /*1cb70*/  LOP3.LUT R6, RZ, R6, RZ, 0x33, !PT ;  /* 0x00000006ff067212 */ /* 0x000fe200078e33ff */
[----:B------:R-:W-:Y:S06]  /*1cb80*/  BRA `(.L_x_14650) ;  /* 0x0000000000107947 */ /* 0x000fec0003800000 */
.L_x_14649:
[----:B------:R-:W-:-:S13]  /*1cb90*/  ISETP.NE.AND P0, PT, R3, 0x1, PT ;  /* 0x000000010300780c */ /* 0x000fda0003f05270 */
[----:B------:R-:W3:Y:S02]  /*1cba0*/  @P0 LDC.64 R4, c[0x0][0x9e8] ;  /* 0x00027a00ff040b82 */ /* 0x000ee40000000a00 */
[----:B---3--:R-:W-:-:S05]  /*1cbb0*/  @P0 IMAD.HI.U32 R4, R6, R4, RZ ;  /* 0x0000000406040227 */ /* 0x008fca00078e00ff */
[----:B------:R-:W-:-:S07]  /*1cbc0*/  @P0 SHF.R.U32.HI R6, RZ, R5, R4 ;  /* 0x00000005ff060219 */ /* 0x000fce0000011604 */
.L_x_14650:
[----:B------:R-:W-:Y:S05]  /*1cbd0*/  BSYNC B0 ;  /* 0x0000000000007941 */ /* 0x000fea0003800000 */
.L_x_14648:
[----:B------:R-:W-:-:S05]  /*1cbe0*/  IMAD R6, R6, R3, R3 ;  /* 0x0000000306067224 */ /* 0x000fca00078e0203 */
[----:B------:R-:W-:-:S07]  /*1cbf0*/  VIMNMX R2, R2, R6, PT ;  /* 0x0000000602027248 */ /* 0x000fce0003fe0100 */
.L_x_14647:
[----:B------:R-:W-:Y:S01]  /*1cc00*/  VIADD R2, R2, 0x7f ;  /* 0x0000007f02027836 */ /* 0x000fe20000000000 */
[----:B------:R-:W-:Y:S01]  /*1cc10*/  ULDC UR4, c[0x0][0x9dc] ;  /* 0x0002770000047ab9 */ /* 0x000fe20000000800 */
[----:B------:R-:W-:-:S03]  /*1cc20*/  IMAD.MOV.U32 R5, RZ, RZ, R25 ;  /* 0x000000ffff057224 */ /* 0x000fc600078e0019 */
[----:B------:R-:W-:-:S04]  /*1cc30*/  SHF.R.S32.HI R4, RZ, 0x1f, R2 ;  /* 0x0000001fff047819 */ /* 0x000fc80000011402 */
[----:B------:R-:W-:Y:S02]  /*1cc40*/  LEA.HI R4, R4, R2, RZ, 0x7 ;  /* 0x0000000204047211 */ /* 0x000fe400078f38ff */
[----:B------:R-:W3:Y:S02]  /*1cc50*/  @P1 LDC R2, c[0x0][0x450] ;  /* 0x00011400ff021b82 */ /* 0x000ee40000000800 */
[----:B------:R-:W-:-:S04]  /*1cc60*/  SHF.R.S32.HI R4, RZ, 0x7, R4 ;  /* 0x00000007ff047819 */ /* 0x000fc80000011404 */
[----:B------:R-:W-:Y:S02]  /*1cc70*/  VIMNMX R20, R20, R4, PT ;  /* 0x0000000414147248 */ /* 0x000fe40003fe0100 */
[----:B------:R-:W4:Y:S02]  /*1cc80*/  @P1 LDC R4, c[0x0][0x44c] ;  /* 0x00011300ff041b82 */ /* 0x000f240000000800 */
[----:B----4-:R-:W-:-:S05]  /*1cc90*/  @P1 IMAD.HI.U32 R4, R25, R4, RZ ;  /* 0x0000000419041227 */ /* 0x010fca00078e00ff */
        /* <DEDUP_REMOVED lines=9> */
[----:B------:R-:W3:Y:S02]  /*1cd30*/  @P0 LDC.64 R4, c[0x0][0x9e8] ;  /* 0x00027a00ff040b82 */ /* 0x000ee40000000a00 */
[----:B---3--:R-:W-:-:S05]  /*1cd40*/  @P0 IMAD.HI.U32 R4, R6, R4, RZ ;  /* 0x0000000406040227 */ /* 0x008fca00078e00ff */
[----:B------:R-:W-:-:S04]  /*1cd50*/  @P0 SHF.R.U32.HI R6, RZ, R5, R4 ;  /* 0x00000005ff060219 */ /* 0x000fc80000011604 */
[----:B------:R-:W-:Y:S01]  /*1cd60*/  LOP3.LUT R6, RZ, R6, RZ, 0x33, !PT ;  /* 0x00000006ff067212 */ /* 0x000fe200078e33ff */
[----:B------:R-:W-:Y:S06]  /*1cd70*/  BRA `(.L_x_14654) ;  /* 0x0000000000107947 */ /* 0x000fec0003800000 */
.L_x_14653:
[----:B------:R-:W-:-:S13]  /*1cd80*/  ISETP.NE.AND P0, PT, R3, 0x1, PT ;  /* 0x000000010300780c */ /* 0x000fda0003f05270 */
[----:B------:R-:W3:Y:S02]  /*1cd90*/  @P0 LDC.64 R4, c[0x0][0x9e8] ;  /* 0x00027a00ff040b82 */ /* 0x000ee40000000a00 */
[----:B---3--:R-:W-:-:S05]  /*1cda0*/  @P0 IMAD.HI.U32 R4, R6, R4, RZ ;  /* 0x0000000406040227 */ /* 0x008fca00078e00ff */
[----:B------:R-:W-:-:S07]  /*1cdb0*/  @P0 SHF.R.U32.HI R6, RZ, R5, R4 ;  /* 0x00000005ff060219 */ /* 0x000fce0000011604 */
.L_x_14654:
[----:B------:R-:W-:Y:S05]  /*1cdc0*/  BSYNC B0 ;  /* 0x0000000000007941 */ /* 0x000fea0003800000 */
.L_x_14652:
[----:B------:R-:W-:-:S05]  /*1cdd0*/  IMAD R3, R6, R3, RZ ;  /* 0x0000000306037224 */ /* 0x000fca00078e02ff */
[----:B------:R-:W-:-:S07]  /*1cde0*/  VIMNMX R2, R2, R3, !PT ;  /* 0x0000000302027248 */ /* 0x000fce0007fe0100 */
.L_x_14651:
[----:B------:R-:W-:Y:S01]  /*1cdf0*/  ISETP.NE.AND P1, PT, R0, RZ, PT ;  /* 0x000000ff0000720c */ /* 0x000fe20003f25270 */
[----:B------:R-:W-:Y:S01]  /*1ce00*/  BSSY B0, `(.L_x_14655) ;  /* 0x0000024000007945 */ /* 0x000fe20003800000 */
[----:B------:R-:W-:-:S04]  /*1ce10*/  SHF.R.S32.HI R3, RZ, 0x1f, R2 ;  /* 0x0000001fff037819 */ /* 0x000fc80000011402 */
[----:B------:R-:W-:Y:S02]  /*1ce20*/  LEA.HI R3, R3, R2, RZ, 0x7 ;  /* 0x0000000203037211 */ /* 0x000fe400078f38ff */
[----:B------:R-:W-:Y:S02]  /*1ce30*/  MOV R2, RZ ;  /* 0x000000ff00027202 */ /* 0x000fe40000000f00 */
[----:B------:R-:W-:-:S03]  /*1ce40*/  SHF.R.S32.HI R3, RZ, 0x7, R3 ;  /* 0x00000007ff037819 */ /* 0x000fc60000011403 */
[----:B------:R-:W3:Y:S01]  /*1ce50*/  @!P1 LDC R0, c[0x0][0x9f0] ;  /* 0x00027c00ff009b82 */ /* 0x000ee20000000800 */
[----:B------:R-:W-:-:S04]  /*1ce60*/  VIMNMX R4, RZ, R3, !PT ;  /* 0x00000003ff047248 */ /* 0x000fc80007fe0100 */
[----:B------:R-:W-:-:S13]  /*1ce70*/  ISETP.GT.AND P0, PT, R20, R4, PT ;  /* 0x000000041400720c */ /* 0x000fda0003f04270 */
[----:B------:R-:W-:Y:S05]  /*1ce80*/  @!P0 BRA `(.L_x_14656) ;  /* 0x00000000006c8947 */ /* 0x000fea0003800000 */
[-C--:B---3--:R-:W-:Y:S02]  /*1ce90*/  IABS R5, R0.reuse ;  /* 0x0000000000057213 */ /* 0x088fe40000000000 */
[----:B0-2---:R-:W-:Y:S02]  /*1cea0*/  IABS R7, R0 ;  /* 0x0000000000077213 */ /* 0x005fe40000000000 */
[----:B------:R-:W0:Y:S03]  /*1ceb0*/  I2F.RP R2, R5 ;  /* 0x0000000500027306 */ /* 0x000e260000209400 */
[----:B------:R-:W-:-:S05]  /*1cec0*/  IMAD.MOV R7, RZ, RZ, -R7 ;  /* 0x000000ffff077224 */ /* 0x000fca00078e0a07 */
[----:B0-----:R-:W0:Y:S02]  /*1ced0*/  MUFU.RCP R2, R2 ;  /* 0x0000000200027308 */ /* 0x001e240000001000 */
[----:B0-----:R-:W-:-:S06]  /*1cee0*/  VIADD R2, R2, 0xffffffe ;  /* 0x0ffffffe02027836 */ /* 0x001fcc0000000000 */
        /* <DEDUP_REMOVED lines=21> */
.L_x_14656:
[----:B------:R-:W-:Y:S05]  /*1d040*/  BSYNC B0 ;  /* 0x0000000000007941 */ /* 0x000fea0003800000 */
.L_x_14655:
[-C--:B---3--:R-:W-:Y:S01]  /*1d050*/  IMAD R0, R18, R2.reuse, R4 ;  /* 0x0000000212007224 */ /* 0x088fe200078e0204 */
        /* <DEDUP_REMOVED lines=19> */
[----:B0-2---:R-:W0:Y:S01]  /*1d190*/  POPC R7, R4 ;  /* 0x0000000400077309 */ /* 0x005e220000000000 */
[----:B---3--:R-:W0:Y:S02]  /*1d1a0*/  SHFL.IDX PT, R0, R3, R0, 0x1f ;  /* 0x00001f0003007589 */ /* 0x008e2400000e0000 */
[----:B0-----:R-:W-:Y:S01]  /*1d1b0*/  IADD3 R24, R0, UR36, R7 ;  /* 0x0000002400187c10 */ /* 0x001fe2000fffe007 */
[----:B------:R-:W-:Y:S06]  /*1d1c0*/  BRA `(.L_x_14659) ;  /* 0x00000038001c7947 */ /* 0x000fec0003800000 */
.L_x_14658:
        /* <DEDUP_REMOVED lines=9> */
[----:B-1----:R-:W-:Y:S01]  /*1d260*/  MOV R13, RZ ;  /* 0x000000ff000d7202 */ /* 0x002fe20000000f00 */
[----:B------:R-:W1:Y:S01]  /*1d270*/  LDC.64 R2, c[0x4][R2] ;  /* 0x0100000002027b82 */ /* 0x000e620000000a00 */
[----:B------:R-:W-:Y:S02]  /*1d280*/  IMAD.U32 R5, RZ, RZ, UR7 ;  /* 0x00000007ff057e24 */ /* 0x000fe4000f8e00ff */
[----:B------:R-:W-:Y:S02]  /*1d290*/  IMAD.U32 R6, RZ, RZ, UR8 ;  /* 0x00000008ff067e24 */ /* 0x000fe4000f8e00ff */
[----:B0-2---:R-:W-:-:S02]  /*1d2a0*/  IMAD.U32 R7, RZ, RZ, UR9 ;  /* 0x00000009ff077e24 */ /* 0x005fc4000f8e00ff */
[----:B------:R-:W-:Y:S02]  /*1d2b0*/  IMAD.U32 R10, RZ, RZ, UR4 ;  /* 0x00000004ff0a7e24 */ /* 0x000fe4000f8e00ff */
[----:B------:R-:W-:Y:S02]  /*1d2c0*/  IMAD.U32 R11, RZ, RZ, UR5 ;  /* 0x00000005ff0b7e24 */ /* 0x000fe4000f8e00ff */
[----:B------:R-:W-:Y:S02]  /*1d2d0*/  IMAD.MOV.U32 R8, RZ, RZ, 0x70 ;  /* 0x00000070ff087424 */ /* 0x000fe400078e00ff */
[----:B------:R-:W-:-:S07]  /*1d2e0*/  IMAD.MOV.U32 R12, RZ, RZ, 0x1 ;  /* 0x00000001ff0c7424 */ /* 0x000fce00078e00ff */
[----:B------:R-:W-:-:S07]  /*1d2f0*/  LEPC R20, `(.L_x_14661) ;  /* 0x000000001014794e */ /* 0x000fce0000000000 */
[----:B-1----:R-:W-:Y:S05]  /*1d300*/  CALL.ABS.NOINC R2 ;  /* 0x0000000002007343 */ /* 0x002fea0003c00000 */
.L_x_14661:
[----:B------:R-:W-:Y:S05]  /*1d310*/  BSYNC B6 ;  /* 0x0000000000067941 */ /* 0x000fea0003800000 */
.L_x_14660:
        /* <DEDUP_REMOVED lines=10> */
[----:B-1----:R-:W-:Y:S01]  /*1d3c0*/  MOV R13, RZ ;  /* 0x000000ff000d7202 */ /* 0x002fe20000000f00 */
[----:B------:R-:W-:Y:S02]  /*1d3d0*/  IMAD.U32 R5, RZ, RZ, UR7 ;  /* 0x00000007ff057e24 */ /* 0x000fe4000f8e00ff */
[----:B------:R-:W-:Y:S02]  /*1d3e0*/  IMAD.U32 R6, RZ, RZ, UR8 ;  /* 0x00000008ff067e24 */ /* 0x000fe4000f8e00ff */
[----:B0-2---:R-:W-:-:S02]  /*1d3f0*/  IMAD.U32 R7, RZ, RZ, UR9 ;  /* 0x00000009ff077e24 */ /* 0x005fc4000f8e00ff */
[----:B------:R-:W-:Y:S02]  /*1d400*/  IMAD.U32 R10, RZ, RZ, UR4 ;  /* 0x00000004ff0a7e24 */ /* 0x000fe4000f8e00ff */
[----:B------:R-:W-:Y:S02]  /*1d410*/  IMAD.U32 R11, RZ, RZ, UR5 ;  /* 0x00000005ff0b7e24 */ /* 0x000fe4000f8e00ff */
[----:B------:R-:W-:Y:S02]  /*1d420*/  IMAD.MOV.U32 R8, RZ, RZ, 0x70 ;  /* 0x00000070ff087424 */ /* 0x000fe400078e00ff */
[----:B---3--:R-:W-:-:S07]  /*1d430*/  IMAD.MOV.U32 R12, RZ, RZ, 0x1 ;  /* 0x00000001ff0c7424 */ /* 0x008fce00078e00ff */
[----:B------:R-:W-:-:S07]  /*1d440*/  LEPC R20, `(.L_x_14664) ;  /* 0x000000001014794e */ /* 0x000fce0000000000 */
[----:B----4-:R-:W-:Y:S05]  /*1d450*/  CALL.ABS.NOINC R2 ;  /* 0x0000000002007343 */ /* 0x010fea0003c00000 */
.L_x_14664:
        /* <DEDUP_REMOVED lines=15> */
.L_x_14663:
[----:B------:R-:W-:Y:S05]  /*1d550*/  BSYNC B6 ;  /* 0x0000000000067941 */ /* 0x000fea0003800000 */
.L_x_14662:
[----:B------:R-:W-:Y:S01]  /*1d560*/  ULDC.64 UR4, c[0x0][0x9f8] ;  /* 0x00027e0000047ab9 */ /* 0x000fe20000000a00 */
[----:B------:R-:W3:Y:S01]  /*1d570*/  LDL R19, [R1+0x14] ;  /* 0x0000140001137983 */ /* 0x000ee20000100800 */
[----:B------:R-:W-:Y:S01]  /*1d580*/  ISETP.NE.U32.AND P0, PT, RZ, UR4, PT ;  /* 0x00000004ff007c0c */ /* 0x000fe2000bf05070 */
[----:B------:R-:W4:Y:S02]  /*1d590*/  LDC R6, c[0x0][0x430] ;  /* 0x00010c00ff067b82 */ /* 0x000f240000000800 */
[----:B------:R-:W3:Y:S01]  /*1d5a0*/  LDL R18, [R1+0x1c] ;  /* 0x00001c0001127983 */ /* 0x000ee20000100800 */
[----:B------:R-:W-:Y:S02]  /*1d5b0*/  ISETP.NE.AND.EX P0, PT, RZ, UR5, PT, P0 ;  /* 0x00000005ff007c0c */ /* 0x000fe4000bf05300 */
[----:B0-2---:R-:W-:Y:S01]  /*1d5c0*/  MOV R7, R27 ;  /* 0x0000001b00077202 */ /* 0x005fe20000000f00 */
[----:B------:R-:W0:Y:S10]  /*1d5d0*/  S2R R20, SR_TID.X ;  /* 0x0000000000147919 */ /* 0x000e340000002100 */
[----:B------:R-:W2:Y:S02]  /*1d5e0*/  @P0 LDC.64 R2, c[0x0][0x9f8] ;  /* 0x00027e00ff020b82 */ /* 0x000ea40000000a00 */
[----:B--2---:R-:W-:-:S05]  /*1d5f0*/  @P0 IMAD.WIDE R2, R27, 0x4, R2 ;  /* 0x000000041b020825 */ /* 0x004fca00078e0202 */
[----:B------:R2:W3:Y:S01]  /*1d600*/  @P0 LDG.E R7, desc[UR42][R2.64] ;  /* 0x0000002a02070981 */ /* 0x0004e2000c1e1900 */
[----:B----4-:R-:W-:Y:S01]  /*1d610*/  ISETP.NE.AND P1, PT, R6, 0x1, PT ;  /* 0x000000010600780c */ /* 0x010fe20003f25270 */
[----:B------:R-:W-:Y:S01]  /*1d620*/  VIADD R23, R23, 0xffffffff ;  /* 0xffffffff17177836 */ /* 0x000fe20000000000 */
[----:B0-----:R-:W-:Y:S01]  /*1d630*/  LOP3.LUT R20, R20, 0x7f, RZ, 0xc0, !PT ;  /* 0x0000007f14147812 */ /* 0x001fe200078ec0ff */
[----:B------:R-:W0:Y:S02]  /*1d640*/  S2R R21, SR_TID.X ;  /* 0x0000000000157919 */ /* 0x000e240000002100 */
[----:B------:R-:W-:Y:S01]  /*1d650*/  IMAD.SHL.U32 R8, R23, 0x80, RZ ;  /* 0x0000008017087824 */ /* 0x000fe200078e00ff */
[----:B------:R-:W-:-:S07]  /*1d660*/  SHF.R.U32.HI R20, RZ, 0x3, R20 ;  /* 0x00000003ff147819 */ /* 0x000fce0000011614 */
[----:B--2---:R-:W2:Y:S08]  /*1d670*/  @P1 LDC R3, c[0x0][0x434] ;  /* 0x00010d00ff031b82 */ /* 0x004eb00000000800 */
[----:B------:R-:W4:Y:S01]  /*1d680*/  @P1 LDC R2, c[0x0][0x438] ;  /* 0x00010e00ff021b82 */ /* 0x000f220000000800 */
[----:B0-----:R-:W-:-:S05]  /*1d690*/  IMAD.SHL.U32 R21, R21, 0x10, RZ ;  /* 0x0000001015157824 */ /* 0x001fca00078e00ff */
[----:B------:R-:W-:-:S04]  /*1d6a0*/  LOP3.LUT R21, R21, 0x70, RZ, 0xc0, !PT ;  /* 0x0000007015157812 */ /* 0x000fc800078ec0ff */
[----:B------:R-:W-:-:S04]  /*1d6b0*/  LOP3.LUT R0, R8, R20, R21, 0xfe, !PT ;  /* 0x0000001408007212 */ /* 0x000fc800078efe15 */
[C---:B---3--:R-:W-:Y:S01]  /*1d6c0*/  ISETP.GE.AND P0, PT, R0.reuse, R19, PT ;  /* 0x000000130000720c */ /* 0x048fe20003f06270 */
[----:B------:R-:W-:-:S04]  /*1d6d0*/  IMAD.IADD R0, R0, 0x1, R18 ;  /* 0x0000000100007824 */ /* 0x000fc800078e0212 */
[----:B--2---:R-:W-:-:S04]  /*1d6e0*/  @P1 IMAD.HI.U32 R3, R0, R3, RZ ;  /* 0x0000000300031227 */ /* 0x004fc800078e00ff */
[----:B------:R-:W-:Y:S01]  /*1d6f0*/  IMAD.MOV.U32 R4, RZ, RZ, R0 ;  /* 0x000000ffff047224 */ /* 0x000fe200078e0000 */
[----:B----4-:R-:W-:-:S03]  /*1d700*/  @P1 SHF.R.U32.HI R4, RZ, R2, R3 ;  /* 0x00000002ff041219 */ /* 0x010fc60000011603 */
[----:B------:R-:W0:Y:S02]  /*1d710*/  @!P0 LDC.64 R2, c[0x0][0x428] ;  /* 0x00010a00ff028b82 */ /* 0x000e240000000a00 */
[----:B------:R-:W-:-:S04]  /*1d720*/  IMAD.MOV R5, RZ, RZ, -R4 ;  /* 0x000000ffff057224 */ /* 0x000fc800078e0a04 */
[----:B------:R-:W-:Y:S01]  /*1d730*/  IMAD R0, R6, R5, R0 ;  /* 0x0000000506007224 */ /* 0x000fe200078e0200 */
[--C-:B------:R-:W-:Y:S02]  /*1d740*/  @!P0 SHF.R.S32.HI R5, RZ, 0x1f, R4.reuse ;  /* 0x0000001fff058819 */ /* 0x100fe40000011404 */
[----:B------:R-:W-:Y:S01]  /*1d750*/  SHF.R.S32.HI R9, RZ, 0x1f, R7 ;  /* 0x0000001fff097819 */ /* 0x000fe20000011407 */
[-C--:B0-----:R-:W-:Y:S01]  /*1d760*/  @!P0 IMAD.WIDE.U32 R4, R7, R2.reuse, R4 ;  /* 0x0000000207048225 */ /* 0x081fe200078e0004 */
[----:B------:R0:W-:Y:S03]  /*1d770*/  STL [R1+0xc], R7 ;  /* 0x00000c0701007387 */ /* 0x0001e60000100800 */
[----:B------:R-:W-:Y:S01]  /*1d780*/  @!P0 IMAD R6, R9, R2, RZ ;  /* 0x0000000209068224 */ /* 0x000fe200078e02ff */
[----:B------:R2:W-:Y:S03]  /*1d790*/  STL [R1+0x20], R9 ;  /* 0x0000200901007387 */ /* 0x0005e60000100800 */
[----:B------:R-:W-:-:S02]  /*1d7a0*/  @!P0 IMAD R6, R7, R3, R6 ;  /* 0x0000000307068224 */ /* 0x000fc400078e0206 */
[----:B------:R-:W3:Y:S02]  /*1d7b0*/  @!P0 LDC.64 R2, c[0x0][0x418] ;  /* 0x00010600ff028b82 */ /* 0x000ee40000000a00 */
[----:B------:R-:W-:Y:S01]  /*1d7c0*/  @!P0 IMAD.IADD R5, R5, 0x1, R6 ;  /* 0x0000000105058824 */ /* 0x000fe200078e0206 */
[----:B---3--:R-:W-:Y:S01]  /*1d7d0*/  @!P0 LEA R6, P1, R4, R2, 0x2 ;  /* 0x0000000204068211 */ /* 0x008fe200078210ff */
[----:B------:R-:W-:-:S03]  /*1d7e0*/  IMAD.MOV.U32 R2, RZ, RZ, RZ ;  /* 0x000000ffff027224 */ /* 0x000fc600078e00ff */
[----:B0-----:R-:W-:-:S05]  /*1d7f0*/  @!P0 LEA.HI.X R7, R4, R3, R5, 0x2, P1 ;  /* 0x0000000304078211 */ /* 0x001fca00008f1405 */
[----:B------:R0:W5:Y:S01]  /*1d800*/  @!P0 LDG.E R2, desc[UR42][R6.64] ;  /* 0x0000002a06028981 */ /* 0x000162000c1e1900 */
[----:B--2---:R-:W-:Y:S01]  /*1d810*/  IMAD.U32 R9, RZ, RZ, UR38 ;  /* 0x00000026ff097e24 */ /* 0x004fe2000f8e00ff */
[----:B------:R-:W-:Y:S01]  /*1d820*/  UMOV UR4, 0xffffffff ;  /* 0xffffffff00047882 */ /* 0x000fe20000000000 */
[----:B------:R-:W-:-:S03]  /*1d830*/  LOP3.LUT R22, R22, 0xfffffffd, RZ, 0xc0, !PT ;  /* 0xfffffffd16167812 */ /* 0x000fc600078ec0ff */
[----:B------:R-:W-:-:S13]  /*1d840*/  ISETP.NE.AND P2, PT, R9, 0x3, PT ;  /* 0x000000030900780c */ /* 0x000fda0003f45270 */
[----:B------:R-:W-:Y:S01]  /*1d850*/  @P2 LOP3.LUT R22, R22, 0x2, RZ, 0xfc, !PT ;  /* 0x0000000216162812 */ /* 0x000fe200078efcff */
[----:B0-----:R-:W-:Y:S06]  /*1d860*/  BRA.DIV UR4, `(.L_x_14665) ;  /* 0x0000006a04187947 */ /* 0x001fec000b800000 */
.L_x_14818:
[----:B------:R-:W-:Y:S05]  /*1d870*/  @!P2 BRA `(.L_x_14666) ;  /* 0x000000000004a947 */ /* 0x000fea0003800000 */
[----:B------:R-:W-:Y:S01]  /*1d880*/  BPT.TRAP 0x1 ;  /* 0x000000040000795c */ /* 0x000fe20000300000 */
.L_x_14666:
        /* <DEDUP_REMOVED lines=24> */
.L_x_14819:
[----:B------:R-:W-:Y:S05]  /*1da10*/  BSYNC B0 ;  /* 0x0000000000007941 */ /* 0x000fea0003800000 */
.L_x_14667:
[----:B-1----:R-:W2:Y:S01]  /*1da20*/  LDL R13, [R1+0x14] ;  /* 0x00001400010d7983 */ /* 0x002ea20000100800 */
[----:B------:R-:W-:Y:S01]  /*1da30*/  ULDC.64 UR4, c[0x0][0x300] ;  /* 0x0000c00000047ab9 */ /* 0x000fe20000000a00 */
[----:B------:R-:W-:Y:S01]  /*1da40*/  ULDC.64 UR6, c[0x0][0x2e8] ;  /* 0x0000ba0000067ab9 */ /* 0x000fe20000000a00 */
[----:B------:R-:W-:Y:S01]  /*1da50*/  IMAD R6, R6, UR4, RZ ;  /* 0x0000000406067c24 */ /* 0x000fe2000f8e02ff */
[----:B------:R-:W1:Y:S01]  /*1da60*/  S2R R9, SR_TID.X ;  /* 0x0000000000097919 */ /* 0x000e620000002100 */
[----:B0-----:R-:W-:Y:S01]  /*1da70*/  IMAD.WIDE.U32 R4, R0, UR4, RZ ;  /* 0x0000000400047c25 */ /* 0x001fe2000f8e00ff */
        /* <DEDUP_REMOVED lines=10> */
[----:B------:R-:W-:Y:S01]  /*1db20*/  IMAD.WIDE.U32 R4, R17, UR4, R4 ;  /* 0x0000000411047c25 */ /* 0x000fe2000f8e0004 */
[----:B------:R-:W-:-:S03]  /*1db30*/  ULDC UR4, c[0x0][0x2f4] ;  /* 0x0000bd0000047ab9 */ /* 0x000fc60000000800 */
[----:B------:R-:W-:Y:S01]  /*1db40*/  IMAD R2, R17, UR5, R5 ;  /* 0x0000000511027c24 */ /* 0x000fe2000f8e0205 */
[----:B------:R-:W-:-:S04]  /*1db50*/  LEA R0, P0, R4, UR6, 0x1 ;  /* 0x0000000604007c11 */ /* 0x000fc8000f8008ff */
[----:B------:R-:W-:Y:S02]  /*1db60*/  LEA.HI.X R2, R4, UR7, R2, 0x1, P0 ;  /* 0x0000000704027c11 */ /* 0x000fe400080f0c02 */
[----:B-1----:R-:W-:Y:S01]  /*1db70*/  LOP3.LUT R10, R9, 0x7f, RZ, 0xc0, !PT ;  /* 0x0000007f090a7812 */ /* 0x002fe200078ec0ff */
[----:B0-----:R-:W-:-:S03]  /*1db80*/  IMAD.SHL.U32 R9, R12, 0x8, RZ ;  /* 0x000000080c097824 */ /* 0x001fc600078e00ff */
[----:B------:R-:W-:Y:S02]  /*1db90*/  SHF.R.U32.HI R11, RZ, 0x3, R10 ;  /* 0x00000003ff0b7819 */ /* 0x000fe4000001160a */
[----:B------:R-:W-:-:S04]  /*1dba0*/  LOP3.LUT R9, R9, 0x38, RZ, 0xc0, !PT ;  /* 0x0000003809097812 */ /* 0x000fc800078ec0ff */
[----:B------:R-:W-:Y:S01]  /*1dbb0*/  ISETP.GE.AND P2, PT, R9, UR4, PT ;  /* 0x0000000409007c0c */ /* 0x000fe2000bf46270 */
[----:B------:R-:W-:-:S12]  /*1dbc0*/  UMOV UR4, 0xffffffff ;  /* 0xffffffff00047882 */ /* 0x000fd80000000000 */
[----:B------:R-:W-:Y:S02]  /*1dbd0*/  @P2 LOP3.LUT R22, R22, 0x1, RZ, 0xfc, !PT ;  /* 0x0000000116162812 */ /* 0x000fe400078efcff */
[----:B--2---:R-:W-:Y:S01]  /*1dbe0*/  IADD3 R4, -R11, R13, -R8 ;  /* 0x0000000d0b047210 */ /* 0x004fe20007ffe908 */
[----:B------:R-:W-:Y:S02]  /*1dbf0*/  IMAD.SHL.U32 R11, R10, 0x8, RZ ;  /* 0x000000080a0b7824 */ /* 0x000fe400078e00ff */
[----:B------:R-:W-:Y:S01]  /*1dc00*/  IMAD.SHL.U32 R10, R12, 0x8, RZ ;  /* 0x000000080c0a7824 */ /* 0x000fe200078e00ff */
[----:B------:R-:W-:-:S04]  /*1dc10*/  ISETP.GE.AND P0, PT, R4, 0x1, PT ;  /* 0x000000010400780c */ /* 0x000fc80003f06270 */
[----:B------:R-:W-:-:S04]  /*1dc20*/  LOP3.LUT R10, R10, 0x1f8, RZ, 0xc0, !PT ;  /* 0x000001f80a0a7812 */ /* 0x000fc800078ec0ff */
[----:B------:R-:W-:-:S04]  /*1dc30*/  LOP3.LUT R10, R10, 0x38, R12, 0x78, !PT ;  /* 0x000000380a0a7812 */ /* 0x000fc800078e780c */
[----:B------:R-:W-:-:S05]  /*1dc40*/  LOP3.LUT R10, R10, 0x200, R11, 0xf8, !PT ;  /* 0x000002000a0a7812 */ /* 0x000fca00078ef80b */
[----:B------:R-:W-:Y:S01]  /*1dc50*/  IMAD R5, R28, 0x2000, R10 ;  /* 0x000020001c057824 */ /* 0x000fe200078e020a */
[----:B------:R-:W-:Y:S06]  /*1dc60*/  BRA.DIV UR4, `(.L_x_14669) ;  /* 0x0000006604607947 */ /* 0x000fec000b800000 */
        /* <DEDUP_REMOVED lines=72> */
.L_x_14837:
        /* <DEDUP_REMOVED lines=10> */
.L_x_14670:
        /* <DEDUP_REMOVED lines=11> */
.L_x_14671:
        /* <DEDUP_REMOVED lines=12> */
[----:B-----5:R-:W-:-:S05]  /*1e300*/  SHF.R.S32.HI R2, RZ, 0x1f, R4 ;  /* 0x0000001fff027819 */ /* 0x020fca0000011404 */
[----:B------:R-:W-:-:S04]  /*1e310*/  IMAD R2, R2, UR4, RZ ;  /* 0x0000000402027c24 */ /* 0x000fc8000f8e02ff */
[C---:B------:R-:W-:Y:S01]  /*1e320*/  IMAD R0, R4.reuse, UR5, R2 ;  /* 0x0000000504007c24 */ /* 0x040fe2000f8e0202 */
[----:B------:R-:W-:Y:S01]  /*1e330*/  SHF.R.S32.HI R2, RZ, 0x1f, R27 ;  /* 0x0000001fff027819 */ /* 0x000fe2000001141b */
[----:B0-----:R-:W-:-:S04]  /*1e340*/  IMAD.WIDE.U32 R4, R4, UR4, RZ ;  /* 0x0000000404047c25 */ /* 0x001fc8000f8e00ff */
[----:B-1----:R-:W-:Y:S01]  /*1e350*/  IMAD.IADD R3, R5, 0x1, R0 ;  /* 0x0000000105037824 */ /* 0x002fe200078e0200 */
[----:B------:R-:W-:Y:S01]  /*1e360*/  SEL R0, R2, RZ, !P0 ;  /* 0x000000ff02007207 */ /* 0x000fe20004000000 */
[----:B------:R0:W-:Y:S04]  /*1e370*/  STL.64 [R1+0x30], R4 ;  /* 0x0000300401007387 */ /* 0x0001e80000100a00 */
        /* <DEDUP_REMOVED lines=19> */
.L_x_14673:
[----:B------:R-:W-:Y:S05]  /*1e4b0*/  BSYNC B6 ;  /* 0x0000000000067941 */ /* 0x000fea0003800000 */
.L_x_14672:
[----:B------:R-:W2:Y:S01]  /*1e4c0*/  LDL.LU R2, [R1+0x2c] ;  /* 0x00002c0001027983 */ /* 0x000ea20000300800 */
[----:B------:R-:W-:Y:S01]  /*1e4d0*/  ULDC.64 UR4, c[0x0][0x2d8] ;  /* 0x0000b60000047ab9 */ /* 0x000fe20000000a00 */
[----:B------:R-:W-:Y:S01]  /*1e4e0*/  ULDC.64 UR6, c[0x0][0x2e0] ;  /* 0x0000b80000067ab9 */ /* 0x000fe20000000a00 */
[----:B------:R-:W1:Y:S01]  /*1e4f0*/  LDC R9, c[0x0][0x448] ;  /* 0x00011200ff097b82 */ /* 0x000e620000000800 */
[----:B------:R-:W3:Y:S01]  /*1e500*/  LDL.LU.64 R20, [R1+0x30] ;  /* 0x0000300001147983 */ /* 0x000ee20000300a00 */
[----:B------:R-:W-:-:S03]  /*1e510*/  ULDC.64 UR8, c[0x0][0x280] ;  /* 0x0000a00000087ab9 */ /* 0x000fc60000000a00 */
[----:B0-----:R-:W4:Y:S04]  /*1e520*/  LDL.LU R0, [R1+0x3c] ;  /* 0x00003c0001007983 */ /* 0x001f280000300800 */
[----:B------:R0:W5:Y:S01]  /*1e530*/  LDL R10, [R1+0x24] ;  /* 0x00002400010a7983 */ /* 0x0001620000100800 */
[----:B-1----:R-:W-:-:S13]  /*1e540*/  ISETP.NE.AND P1, PT, R9, 0x1, PT ;  /* 0x000000010900780c */ /* 0x002fda0003f25270 */
[----:B------:R-:W1:Y:S08]  /*1e550*/  @P1 LDC R4, c[0x0][0x44c] ;  /* 0x00011300ff041b82 */ /* 0x000e700000000800 */
[----:B------:R-:W0:Y:S08]  /*1e560*/  @P1 LDC R5, c[0x0][0x450] ;  /* 0x00011400ff051b82 */ /* 0x000e300000000800 */
[----:B------:R-:W0:Y:S01]  /*1e570*/  @P1 LDC R8, c[0x0][0x450] ;  /* 0x00011400ff081b82 */ /* 0x000e220000000800 */
        /* <DEDUP_REMOVED lines=10> */
[----:B------:R-:W-:Y:S01]  /*1e620*/  ULDC.64 UR6, c[0x0][0x2c8] ;  /* 0x0000b20000067ab9 */ /* 0x000fe20000000a00 */
[----:B------:R4:W5:Y:S03]  /*1e630*/  LDL R26, [R1+0x28] ;  /* 0x00002800011a7983 */ /* 0x0009660000100800 */
[----:B------:R-:W-:Y:S01]  /*1e640*/  IADD3 R3, R3, R0, RZ ;  /* 0x0000000003037210 */ /* 0x000fe20007ffe0ff */
[----:B--2---:R-:W-:Y:S01]  /*1e650*/  IMAD.SHL.U32 R21, R21, 0x10, RZ ;  /* 0x0000001015157824 */ /* 0x004fe200078e00ff */
[----:B---3--:R-:W-:-:S04]  /*1e660*/  LOP3.LUT R20, R20, 0x7f, RZ, 0xc0, !PT ;  /* 0x0000007f14147812 */ /* 0x008fc800078ec0ff */
[----:B------:R-:W-:Y:S02]  /*1e670*/  LOP3.LUT R21, R21, 0x70, RZ, 0xc0, !PT ;  /* 0x0000007015157812 */ /* 0x000fe400078ec0ff */
[----:B------:R-:W-:-:S04]  /*1e680*/  SHF.R.U32.HI R20, RZ, 0x3, R20 ;  /* 0x00000003ff147819 */ /* 0x000fc80000011614 */
[----:B------:R-:W-:-:S05]  /*1e690*/  LOP3.LUT R20, R20, R21, RZ, 0xfc, !PT ;  /* 0x0000001514147212 */ /* 0x000fca00078efcff */
[----:B------:R-:W-:-:S04]  /*1e6a0*/  IMAD.IADD R6, R20, 0x1, R25 ;  /* 0x0000000114067824 */ /* 0x000fc800078e0219 */
[----:B-1----:R-:W-:-:S04]  /*1e6b0*/  @P1 IMAD.HI.U32 R0, R6, R4, RZ ;  /* 0x0000000406001227 */ /* 0x002fc800078e00ff */
[----:B------:R-:W-:Y:S01]  /*1e6c0*/  IMAD.MOV.U32 R4, RZ, RZ, R6 ;  /* 0x000000ffff047224 */ /* 0x000fe200078e0006 */
[----:B0-----:R-:W-:-:S04]  /*1e6d0*/  @P1 SHF.R.U32.HI R4, RZ, R5, R0 ;  /* 0x00000005ff041219 */ /* 0x001fc80000011600 */
        /* <DEDUP_REMOVED lines=14> */
[----:B------:R-:W-:Y:S01]  /*1e7c0*/  LEA.HI.X R4, R4, UR9, R5, 0x1, P0 ;  /* 0x0000000904047c11 */ /* 0x000fe200080f0c05 */
[----:B------:R-:W-:Y:S01]  /*1e7d0*/  VIADD R5, R6, 0x80 ;  /* 0x0000008006057836 */ /* 0x000fe20000000000 */
[----:B------:R-:W1:Y:S03]  /*1e7e0*/  S2R R11, SR_TID.X ;  /* 0x00000000000b7919 */ /* 0x000e660000002100 */
[----:B------:R-:W-:Y:S02]  /*1e7f0*/  IMAD.MOV.U32 R6, RZ, RZ, R5 ;  /* 0x000000ffff067224 */ /* 0x000fe400078e0005 */
        /* <DEDUP_REMOVED lines=9> */
[----:B------:R-:W-:Y:S01]  /*1e890*/  SHF.R.S32.HI R6, RZ, 0x1f, R5 ;  /* 0x0000001fff067819 */ /* 0x000fe20000011405 */
[----:B-1----:R-:W-:-:S03]  /*1e8a0*/  IMAD.SHL.U32 R20, R11, 0x8, RZ ;  /* 0x000000080b147824 */ /* 0x002fc600078e00ff */
[----:B------:R-:W-:Y:S01]  /*1e8b0*/  IADD3 R3, R3, R7, RZ ;  /* 0x0000000703037210 */ /* 0x000fe20007ffe0ff */
[----:B------:R-:W-:Y:S01]  /*1e8c0*/  IMAD R6, R6, UR6, RZ ;  /* 0x0000000606067c24 */ /* 0x000fe2000f8e02ff */
[----:B------:R-:W-:Y:S01]  /*1e8d0*/  LOP3.LUT R20, R20, 0x38, RZ, 0xc0, !PT ;  /* 0x0000003814147812 */ /* 0x000fe200078ec0ff */
[----:B------:R-:W-:-:S04]  /*1e8e0*/  IMAD.WIDE.U32 R2, R5, UR6, R2 ;  /* 0x0000000605027c25 */ /* 0x000fc8000f8e0002 */
[----:B------:R-:W-:Y:S01]  /*1e8f0*/  IMAD R6, R5, UR7, R6 ;  /* 0x0000000705067c24 */ /* 0x000fe2000f8e0206 */
[----:B------:R-:W-:-:S03]  /*1e900*/  LEA R5, P1, R2, UR8, 0x1 ;  /* 0x0000000802057c11 */ /* 0x000fc6000f8208ff */
[----:B------:R-:W-:Y:S01]  /*1e910*/  IMAD.IADD R3, R3, 0x1, R6 ;  /* 0x0000000103037824 */ /* 0x000fe200078e0206 */
[----:B------:R-:W-:Y:S01]  /*1e920*/  ISETP.GE.AND P0, PT, R20, UR4, PT ;  /* 0x0000000414007c0c */ /* 0x000fe2000bf06270 */
[----:B------:R-:W-:Y:S01]  /*1e930*/  UMOV UR4, 0xffffffff ;  /* 0xffffffff00047882 */ /* 0x000fe20000000000 */
[----:B------:R-:W-:Y:S02]  /*1e940*/  LOP3.LUT R21, R11, 0x7f, RZ, 0xc0, !PT ;  /* 0x0000007f0b157812 */ /* 0x000fe400078ec0ff */
[----:B------:R-:W-:Y:S02]  /*1e950*/  LEA.HI.X R3, R2, UR9, R3, 0x1, P1 ;  /* 0x0000000902037c11 */ /* 0x000fe400088f0c03 */
[----:B------:R-:W-:Y:S01]  /*1e960*/  SHF.R.U32.HI R21, RZ, 0x3, R21 ;  /* 0x00000003ff157819 */ /* 0x000fe20000011615 */
[----:B----4-:R-:W-:Y:S06]  /*1e970*/  BRA.DIV UR4, `(.L_x_14674) ;  /* 0x0000006204cc7947 */ /* 0x010fec000b800000 */
[----:B------:R-:W0:Y:S01]  /*1e980*/  SHFL.IDX PT, R7, R0, RZ, 0x181f ;  /* 0x00181fff00077589 */ /* 0x000e2200000e0000 */
[----:B-----5:R-:W-:Y:S02]  /*1e990*/  IMAD R2, R26, R9, RZ ;  /* 0x000000091a027224 */ /* 0x020fe400078e02ff */
[----:B------:R-:W-:Y:S01]  /*1e9a0*/  IMAD.IADD R25, R21, 0x1, R25 ;  /* 0x0000000115197824 */ /* 0x000fe200078e0219 */
        /* <DEDUP_REMOVED lines=78> */
[----:B------:R-:W-:-:S05]  /*1ee90*/  @!P3 IMAD.MOV.U32 R7, RZ, RZ, R4 ;  /* 0x000000ffff07b224 */ /* 0x000fca00078e0004 */
[----:B------:R1:W-:Y:S02]  /*1eea0*/  @!P3 LDGSTS.E.BYPASS.LTC128B.128 [R10+0xbc00], desc[UR42][R6.64], !P0 ;  /* 0x0bc00000060abfae */ /* 0x0003e4000c101d6a */
[----:B-1----:R-:W-:-:S05]  /*1eeb0*/  @!P1 LEA R6, P2, R20, R8, 0x1 ;  /* 0x0000000814069211 */ /* 0x002fca00078408ff */
[----:B0-----:R-:W-:-:S04]  /*1eec0*/  @!P1 IMAD.X R0, RZ, RZ, R0, P2 ;  /* 0x000000ffff009224 */ /* 0x001fc800010e0600 */
        /* <DEDUP_REMOVED lines=13> */
[----:B------:R-:W-:Y:S04]  /*1efa0*/  SHFL.IDX PT, R3, R3, 0x3, 0x181f ;  /* 0x00781f0003037f89 */ /* 0x000fe800000e0000 */
[----:B0-----:R-:W0:Y:S04]  /*1efb0*/  SHFL.IDX PT, R6, R5, 0x2, 0x181f ;  /* 0x00581f0005067f89 */ /* 0x001e2800000e0000 */
[----:B------:R-:W1:Y:S01]  /*1efc0*/  SHFL.IDX PT, R5, R5, 0x3, 0x181f ;  /* 0x00781f0005057f89 */ /* 0x000e6200000e0000 */
[----:B0-----:R-:W-:-:S04]  /*1efd0*/  @!P1 LEA R6, P2, R20, R6, 0x1 ;  /* 0x0000000614069211 */ /* 0x001fc800078408ff */
[----:B------:R-:W-:-:S05]  /*1efe0*/  @!P1 IADD3.X R0, RZ, R0, RZ, P2, !PT ;  /* 0x00000000ff009210 */ /* 0x000fca00017fe4ff */
[----:B------:R-:W-:-:S05]  /*1eff0*/  @!P1 IMAD.MOV.U32 R7, RZ, RZ, R0 ;  /* 0x000000ffff079224 */ /* 0x000fca00078e0000 */
[----:B-1----:R0:W-:Y:S02]  /*1f000*/  @!P1 LDGSTS.E.BYPASS.LTC128B.128 [R10+0xd400], desc[UR42][R6.64], !P0 ;  /* 0x0d400000060a9fae */ /* 0x0021e4000c101d6a */
.L_x_14862:
[----:B------:R-:W-:-:S05]  /*1f010*/  VIADD R25, R25, 0xb0 ;  /* 0x000000b019197836 */ /* 0x000fca0000000000 */
[----:B------:R-:W-:-:S13]  /*1f020*/  ISETP.GE.AND P1, PT, R25, R2, PT ;  /* 0x000000021900720c */ /* 0x000fda0003f26270 */
[----:B------:R-:W-:-:S05]  /*1f030*/  @!P1 LEA R2, P2, R20, R5, 0x1 ;  /* 0x0000000514029211 */ /* 0x000fca00078408ff */
[----:B------:R-:W-:-:S05]  /*1f040*/  @!P1 IMAD.X R3, RZ, RZ, R3, P2 ;  /* 0x000000ffff039224 */ /* 0x000fca00010e0603 */
[----:B------:R-:W-:Y:S01]  /*1f050*/  @!PT LDS RZ, [RZ] ;  /* 0x00000000fffff984 */ /* 0x000fe20000000800 */
[----:B------:R-:W-:Y:S01]  /*1f060*/  @!PT LDS RZ, [RZ] ;  /* 0x00000000fffff984 */ /* 0x000fe20000000800 */
[----:B------:R-:W-:Y:S01]  /*1f070*/  @!PT LDS RZ, [RZ] ;  /* 0x00000000fffff984 */ /* 0x000fe20000000800 */
[----:B------:R1:W-:Y:S01]  /*1f080*/  @!P1 LDGSTS.E.BYPASS.LTC128B.128 [R10+0xdc00], desc[UR42][R2.64], !P0 ;  /* 0x0dc00000020a9fae */ /* 0x0003e2000c101d6a */
[----:B------:R-:W-:Y:S01]  /*1f090*/  PLOP3.LUT P0, PT, PT, PT, PT, 0x80, 0x0 ;  /* 0x000000000000781c */ /* 0x000fe20003f0f070 */
[----:B------:R-:W-:-:S12]  /*1f0a0*/  NOP ;  /* 0x0000000000007918 */ /* 0x000fd80000000000 */
.L_x_14675:
        /* <DEDUP_REMOVED lines=18> */
.L_x_14863:
[----:B------:R-:W-:Y:S05]  /*1f1d0*/  BSYNC B0 ;  /* 0x0000000000007941 */ /* 0x000fea0003800000 */
.L_x_14676:
[----:B------:R-:W0:Y:S04]  /*1f1e0*/  LDL.LU R3, [R1+0x38] ;  /* 0x0000380001037983 */ /* 0x000e280000300800 */
[----:B------:R-:W2:Y:S01]  /*1f1f0*/  LDL R2, [R1+0x18] ;  /* 0x0000180001027983 */ /* 0x000ea20000100800 */
[----:B------:R-:W-:Y:S01]  /*1f200*/  BSSY B0, `(.L_x_14678) ;  /* 0x0000108000007945 */ /* 0x000fe20003800000 */
[----:B0-----:R-:W-:-:S05]  /*1f210*/  VIADD R7, R3, 0xfffffffe ;  /* 0xfffffffe03077836 */ /* 0x001fca0000000000 */
[----:B--2---:R-:W-:-:S13]  /*1f220*/  ISETP.GE.AND P0, PT, R7, R2, PT ;  /* 0x000000020700720c */ /* 0x004fda0003f06270 */
[----:B------:R-:W-:Y:S05]  /*1f230*/  @!P0 BRA `(.L_x_14679) ;  /* 0x0000001000108947 */ /* 0x000fea0003800000 */
[----:B------:R0:W5:Y:S01]  /*1f240*/  LDL.LU R20, [R1] ;  /* 0x0000000001147983 */ /* 0x0001620000300800 */
[----:B------:R-:W-:Y:S01]  /*1f250*/  ULDC UR4, c[0x0][0x2f4] ;  /* 0x0000bd0000047ab9 */ /* 0x000fe20000000800 */
[----:B------:R-:W-:Y:S01]  /*1f260*/  IMAD.MOV.U32 R6, RZ, RZ, R28 ;  /* 0x000000ffff067224 */ /* 0x000fe200078e001c */
[----:B------:R-:W2:Y:S01]  /*1f270*/  S2R R2, SR_TID.X ;  /* 0x0000000000027919 */ /* 0x000ea20000002100 */
[----:B------:R-:W-:Y:S01]  /*1f280*/  MOV R26, R23 ;  /* 0x00000017001a7202 */ /* 0x000fe20000000f00 */
[----:B--2---:R-:W-:-:S05]  /*1f290*/  IMAD.SHL.U32 R2, R2, 0x8, RZ ;  /* 0x0000000802027824 */ /* 0x004fca00078e00ff */
[----:B------:R-:W-:-:S04]  /*1f2a0*/  LOP3.LUT R2, R2, 0x38, RZ, 0xc0, !PT ;  /* 0x0000003802027812 */ /* 0x000fc800078ec0ff */
[----:B0-----:R-:W-:-:S13]  /*1f2b0*/  ISETP.GE.AND P1, PT, R2, UR4, PT ;  /* 0x0000000402007c0c */ /* 0x001fda000bf26270 */
.L_x_14692:
        /* <DEDUP_REMOVED lines=42> */
.L_x_14680:
[----:B------:R-:W-:Y:S01]  /*1f560*/  LEA R5, R28, R16, 0x3 ;  /* 0x000000101c057211 */ /* 0x000fe200078e18ff */
[----:B------:R-:W-:Y:S01]  /*1f570*/  BSSY B1, `(.L_x_14681) ;  /* 0x0000004000017945 */ /* 0x000fe20003800000 */
[----:B------:R-:W-:-:S04]  /*1f580*/  SHF.L.U32 R2, R2, 0x1f, RZ ;  /* 0x0000001f02027819 */ /* 0x000fc800000006ff */
[----:B------:R-:W0:Y:S02]  /*1f590*/  SYNCS.PHASECHK.TRANS64.TRYWAIT P0, [R5+URZ+0x16840], R2 ;  /* 0x01684002050075a7 */ /* 0x000e24000800017f */
[----:B0-----:R-:W-:Y:S05]  /*1f5a0*/  @!P0 BRA `(.L_x_14682) ;  /* 0x0000006400b88947 */ /* 0x001fea0003800000 */
.L_x_14864:
[----:B------:R-:W-:Y:S05]  /*1f5b0*/  BSYNC B1 ;  /* 0x0000000000017941 */ /* 0x000fea0003800000 */
.L_x_14681:
        /* <DEDUP_REMOVED lines=15> */
[----:B-1----:R-:W-:Y:S01]  /*1f6b0*/  LOP3.LUT R9, R8, 0x7f, RZ, 0xc0, !PT ;  /* 0x0000007f08097812 */ /* 0x002fe200078ec0ff */
[----:B------:R-:W-:Y:S01]  /*1f6c0*/  IMAD.WIDE.U32 R2, R17, UR4, R2 ;  /* 0x0000000411027c25 */ /* 0x000fe2000f8e0002 */
[----:B------:R-:W-:-:S03]  /*1f6d0*/  UMOV UR4, 0xffffffff ;  /* 0xffffffff00047882 */ /* 0x000fc60000000000 */
[----:B------:R-:W-:Y:S02]  /*1f6e0*/  IMAD.SHL.U32 R11, R9, 0x8, RZ ;  /* 0x00000008090b7824 */ /* 0x000fe400078e00ff */
[----:B------:R-:W-:Y:S02]  /*1f6f0*/  IMAD.SHL.U32 R9, R8, 0x8, RZ ;  /* 0x0000000808097824 */ /* 0x000fe400078e00ff */
[----:B------:R-:W-:-:S03]  /*1f700*/  IMAD R10, R17, UR5, R3 ;  /* 0x00000005110a7c24 */ /* 0x000fc6000f8e0203 */
[----:B------:R-:W-:-:S04]  /*1f710*/  LOP3.LUT R9, R9, 0x1f8, RZ, 0xc0, !PT ;  /* 0x000001f809097812 */ /* 0x000fc800078ec0ff */
[----:B------:R-:W-:Y:S02]  /*1f720*/  LOP3.LUT R9, R9, 0x38, R8, 0x78, !PT ;  /* 0x0000003809097812 */ /* 0x000fe400078e7808 */
[C---:B------:R-:W-:Y:S02]  /*1f730*/  LEA R8, P0, R2.reuse, UR6, 0x1 ;  /* 0x0000000602087c11 */ /* 0x040fe4000f8008ff */
[----:B------:R-:W-:Y:S02]  /*1f740*/  LOP3.LUT R9, R9, 0x200, R11, 0xf8, !PT ;  /* 0x0000020009097812 */ /* 0x000fe400078ef80b */
[----:B------:R-:W-:-:S03]  /*1f750*/  LEA.HI.X R10, R2, UR7, R10, 0x1, P0 ;  /* 0x00000007020a7c11 */ /* 0x000fc600080f0c0a */
[----:B------:R-:W-:Y:S01]  /*1f760*/  IMAD R9, R28, 0x2000, R9 ;  /* 0x000020001c097824 */ /* 0x000fe200078e0209 */
[----:B------:R-:W-:Y:S06]  /*1f770*/  BRA.DIV UR4, `(.L_x_14683) ;  /* 0x0000006604587947 */ /* 0x000fec000b800000 */
[----:B------:R-:W0:Y:S01]  /*1f780*/  S2R R3, SR_TID.X ;  /* 0x0000000000037919 */ /* 0x000e220000002100 */
[----:B------:R-:W-:Y:S01]  /*1f790*/  LEA R9, R9, R16, 0x1 ;  /* 0x0000001009097211 */ /* 0x000fe200078e08ff */
[----:B------:R-:W1:Y:S01]  /*1f7a0*/  SHFL.IDX PT, R2, R8, RZ, 0x181f ;  /* 0x00181fff08027589 */ /* 0x000e6200000e0000 */
[----:B0-----:R-:W-:-:S03]  /*1f7b0*/  IMAD.SHL.U32 R11, R3, 0x8, RZ ;  /* 0x00000008030b7824 */ /* 0x001fc600078e00ff */
[----:B------:R-:W0:Y:S02]  /*1f7c0*/  SHFL.IDX PT, R3, R10, RZ, 0x181f ;  /* 0x00181fff0a037589 */ /* 0x000e2400000e0000 */
[----:B------:R-:W-:-:S05]  /*1f7d0*/  LOP3.LUT R11, R11, 0x38, RZ, 0xc0, !PT ;  /* 0x000000380b0b7812 */ /* 0x000fca00078ec0ff */
[----:B------:R-:W-:-:S05]  /*1f7e0*/  IMAD.SHL.U32 R7, R11, 0x2, RZ ;  /* 0x000000020b077824 */ /* 0x000fca00078e00ff */
[----:B-1----:R-:W-:-:S05]  /*1f7f0*/  IADD3 R2, P0, R2, R7, RZ ;  /* 0x0000000702027210 */ /* 0x002fca0007f1e0ff */
[----:B0-----:R-:W-:-:S05]  /*1f800*/  IMAD.X R3, RZ, RZ, R3, P0 ;  /* 0x000000ffff037224 */ /* 0x001fca00000e0603 */
        /* <DEDUP_REMOVED lines=34> */
.L_x_14882:
        /* <DEDUP_REMOVED lines=8> */
.L_x_14684:
        /* <DEDUP_REMOVED lines=11> */
.L_x_14685:
[----:B------:R1:W-:Y:S01]  /*1fb60*/  SYNCS.ARRIVE.TRANS64.A1T0 RZ, [R5+URZ+0x16830], RZ ;  /* 0x016830ff05ff79a7 */ /* 0x0003e2000810003f */
[----:B------:R-:W-:Y:S05]  /*1fb70*/  @!P3 BRA `(.L_x_14686) ;  /* 0x000000000004b947 */ /* 0x000fea0003800000 */
[----:B------:R-:W-:Y:S01]  /*1fb80*/  BPT.TRAP 0x1 ;  /* 0x000000040000795c */ /* 0x000fe20000300000 */
.L_x_14686:
[----:B------:R-:W-:Y:S01]  /*1fb90*/  SHF.L.U32 R2, R20, 0x1f, RZ ;  /* 0x0000001f14027819 */ /* 0x000fe200000006ff */
[----:B------:R-:W-:Y:S01]  /*1fba0*/  BSSY B1, `(.L_x_14687) ;  /* 0x0000004000017945 */ /* 0x000fe20003800000 */
[----:B-1----:R-:W-:-:S04]  /*1fbb0*/  LEA R5, R6, R16, 0x3 ;  /* 0x0000001006057211 */ /* 0x002fc800078e18ff */
[----:B------:R-:W1:Y:S02]  /*1fbc0*/  SYNCS.PHASECHK.TRANS64.TRYWAIT P0, [R5+URZ+0x16860], R2 ;  /* 0x01686002050075a7 */ /* 0x000e64000800017f */
[----:B-1----:R-:W-:Y:S05]  /*1fbd0*/  @!P0 BRA `(.L_x_14688) ;  /* 0x00000068007c8947 */ /* 0x002fea0003800000 */
.L_x_14883:
[----:B------:R-:W-:Y:S05]  /*1fbe0*/  BSYNC B1 ;  /* 0x0000000000017941 */ /* 0x000fea0003800000 */
.L_x_14687:
[----:B0-----:R-:W2:Y:S01]  /*1fbf0*/  LDL R8, [R1+0x14] ;  /* 0x0000140001087983 */ /* 0x001ea20000100800 */
[----:B------:R-:W0:Y:S01]  /*1fc00*/  S2R R11, SR_TID.X ;  /* 0x00000000000b7919 */ /* 0x000e220000002100 */
[----:B------:R-:W-:Y:S01]  /*1fc10*/  UMOV UR4, 0xffffffff ;  /* 0xffffffff00047882 */ /* 0x000fe20000000000 */
[C---:B0-----:R-:W-:Y:S01]  /*1fc20*/  IMAD.SHL.U32 R9, R11.reuse, 0x8, RZ ;  /* 0x000000080b097824 */ /* 0x041fe200078e00ff */
[----:B------:R-:W-:-:S04]  /*1fc30*/  LOP3.LUT R3, R11, 0x7f, RZ, 0xc0, !PT ;  /* 0x0000007f0b037812 */ /* 0x000fc800078ec0ff */
[----:B------:R-:W-:Y:S01]  /*1fc40*/  LOP3.LUT R9, R9, 0x1f8, RZ, 0xc0, !PT ;  /* 0x000001f809097812 */ /* 0x000fe200078ec0ff */
[----:B------:R-:W-:-:S03]  /*1fc50*/  IMAD.SHL.U32 R10, R3, 0x8, RZ ;  /* 0x00000008030a7824 */ /* 0x000fc600078e00ff */
        /* <DEDUP_REMOVED lines=53> */
.L_x_14901:
        /* <DEDUP_REMOVED lines=25> */
.L_x_14690:
        /* <DEDUP_REMOVED lines=12> */
.L_x_14691:
[----:B------:R-:W2:Y:S01]  /*20200*/  LDL R0, [R1+0x18] ;  /* 0x0000180001007983 */ /* 0x000ea20000100800 */
[----:B------:R0:W-:Y:S01]  /*20210*/  SYNCS.ARRIVE.TRANS64.A1T0 RZ, [R5+URZ+0x16850], RZ ;  /* 0x016850ff05ff79a7 */ /* 0x0001e2000810003f */
[C---:B------:R-:W-:Y:S01]  /*20220*/  IADD3 R7, R23.reuse, -0x1, RZ ;  /* 0xffffffff17077810 */ /* 0x040fe20007ffe0ff */
[----:B------:R-:W-:Y:S01]  /*20230*/  IMAD.MOV.U32 R6, RZ, RZ, R28 ;  /* 0x000000ffff067224 */ /* 0x000fe200078e001c */
[----:B------:R0:W5:Y:S01]  /*20240*/  LDL R20, [R1] ;  /* 0x0000000001147983 */ /* 0x0001620000100800 */
[----:B------:R-:W-:Y:S01]  /*20250*/  IMAD.MOV.U32 R26, RZ, RZ, R23 ;  /* 0x000000ffff1a7224 */ /* 0x000fe200078e0017 */
[----:B--2---:R-:W-:-:S13]  /*20260*/  ISETP.GT.AND P0, PT, R23, R0, PT ;  /* 0x000000001700720c */ /* 0x004fda0003f04270 */
[----:B0-----:R-:W-:Y:S05]  /*20270*/  @P0 BRA `(.L_x_14692) ;  /* 0xfffffff000100947 */ /* 0x001fea000383ffff */
.L_x_14679:
[----:B------:R-:W-:Y:S05]  /*20280*/  BSYNC B0 ;  /* 0x0000000000007941 */ /* 0x000fea0003800000 */
.L_x_14678:
        /* <DEDUP_REMOVED lines=17> */
.L_x_14694:
[----:B------:R-:W-:Y:S05]  /*203a0*/  BSYNC B0 ;  /* 0x0000000000007941 */ /* 0x000fea0003800000 */
.L_x_14693:
[----:B------:R-:W-:-:S05]  /*203b0*/  IMAD.U32 R0, RZ, RZ, UR38 ;  /* 0x00000026ff007e24 */ /* 0x000fca000f8e00ff */
[----:B------:R-:W-:-:S13]  /*203c0*/  ISETP.NE.AND P0, PT, R0, 0x3, PT ;  /* 0x000000030000780c */ /* 0x000fda0003f05270 */
[----:B------:R-:W-:Y:S05]  /*203d0*/  @!P0 BRA `(.L_x_14695) ;  /* 0x0000000000048947 */ /* 0x000fea0003800000 */
[----:B------:R-:W-:Y:S01]  /*203e0*/  BPT.TRAP 0x1 ;  /* 0x000000040000795c */ /* 0x000fe20000300000 */
.L_x_14695:
[----:B------:R-:W2:Y:S04]  /*203f0*/  LDL R3, [R1] ;  /* 0x0000000001037983 */ /* 0x000ea80000100800 */
[----:B------:R-:W3:Y:S01]  /*20400*/  LDL.LU R2, [R1+0x14] ;  /* 0x0000140001027983 */ /* 0x000ee20000300800 */
[----:B------:R-:W-:Y:S01]  /*20410*/  IMAD R0, R28, 0x8, R16 ;  /* 0x000000081c007824 */ /* 0x000fe200078e0210 */
[----:B------:R-:W-:Y:S01]  /*20420*/  BSSY B0, `(.L_x_14696) ;  /* 0x0000005000007945 */ /* 0x000fe20003800000 */
[----:B--2---:R-:W-:-:S04]  /*20430*/  SHF.L.U32 R3, R3, 0x1f, RZ ;  /* 0x0000001f03037819 */ /* 0x004fc800000006ff */
[----:B------:R-:W0:Y:S01]  /*20440*/  SYNCS.PHASECHK.TRANS64.TRYWAIT P0, [R0+URZ+0x16860], R3 ;  /* 0x01686003000075a7 */ /* 0x000e22000800017f */
[----:B---3--:R-:W-:Y:S01]  /*20450*/  IMAD R6, R23, -0x80, R2 ;  /* 0xffffff8017067824 */ /* 0x008fe200078e0202 */
[----:B0-----:R-:W-:Y:S06]  /*20460*/  @!P0 BRA `(.L_x_14697) ;  /* 0x0000006800b48947 */ /* 0x001fec0003800000 */
.L_x_14902:
[----:B------:R-:W-:Y:S05]  /*20470*/  BSYNC B0 ;  /* 0x0000000000007941 */ /* 0x000fea0003800000 */
.L_x_14696:
[----:B------:R-:W1:Y:S01]  /*20480*/  S2R R2, SR_TID.X ;  /* 0x0000000000027919 */ /* 0x000e620000002100 */
[----:B------:R-:W-:Y:S01]  /*20490*/  UMOV UR4, 0xffffffff ;  /* 0xffffffff00047882 */ /* 0x000fe20000000000 */
[----:B------:R-:W2:Y:S01]  /*204a0*/  S2R R7, SR_TID.X ;  /* 0x0000000000077919 */ /* 0x000ea20000002100 */
[----:B-1----:R-:W-:Y:S01]  /*204b0*/  LOP3.LUT R5, R2, 0x7f, RZ, 0xc0, !PT ;  /* 0x0000007f02057812 */ /* 0x002fe200078ec0ff */
[----:B--2---:R-:W-:-:S04]  /*204c0*/  IMAD.SHL.U32 R2, R7, 0x8, RZ ;  /* 0x0000000807027824 */ /* 0x004fc800078e00ff */
        /* <DEDUP_REMOVED lines=13> */
[----:B-1----:R-:W-:-:S04]  /*205a0*/  SHF.L.U32 R2, R2, 0x3, RZ ;  /* 0x0000000302027819 */ /* 0x002fc800000006ff */
[----:B------:R-:W-:-:S04]  /*205b0*/  LOP3.LUT R2, R2, 0x38, RZ, 0xc0, !PT ;  /* 0x0000003802027812 */ /* 0x000fc800078ec0ff */
[C---:B------:R-:W-:Y:S01]  /*205c0*/  ISETP.GE.AND P0, PT, R2.reuse, UR4, PT ;  /* 0x0000000402007c0c */ /* 0x040fe2000bf06270 */
[----:B------:R-:W-:-:S03]  /*205d0*/  IMAD.SHL.U32 R5, R2, 0x2, RZ ;  /* 0x0000000202057824 */ /* 0x000fc600078e00ff */
[----:B------:R-:W-:Y:S02]  /*205e0*/  ISETP.LT.OR P1, PT, R6, 0x1, P0 ;  /* 0x000000010600780c */ /* 0x000fe40000721670 */
[----:B--2---:R-:W-:Y:S02]  /*205f0*/  IADD3 R2, P2, R14, R5, RZ ;  /* 0x000000050e027210 */ /* 0x004fe40007f5e0ff */
[----:B------:R-:W1:Y:S03]  /*20600*/  SHFL.IDX PT, R14, R18, 0x1, 0x181f ;  /* 0x00381f00120e7f89 */ /* 0x000e6600000e0000 */
[----:B0-----:R-:W-:-:S06]  /*20610*/  IMAD.X R3, RZ, RZ, R3, P2 ;  /* 0x000000ffff037224 */ /* 0x001fcc00010e0603 */
        /* <DEDUP_REMOVED lines=36> */
[----:B0-----:R-:W-:-:S05]  /*20860*/  IADD3.X R3, RZ, R3, RZ, P2, !PT ;  /* 0x00000003ff037210 */ /* 0x001fca00017fe4ff */
[----:B-1----:R2:W-:Y:S02]  /*20870*/  LDGSTS.E.BYPASS.LTC128B.128 [R4+0x3400], desc[UR42][R2.64], !P1 ;  /* 0x0340000002047fae */ /* 0x0025e4000c901d6a */
.L_x_14920:
[----:B------:R-:W-:Y:S02]  /*20880*/  ISETP.LT.OR P0, PT, R6, 0x71, P0 ;  /* 0x000000710600780c */ /* 0x000fe40000701670 */
[----:B--23--:R-:W-:-:S05]  /*20890*/  IADD3 R2, P1, R14, R5, RZ ;  /* 0x000000050e027210 */ /* 0x00cfca0007f3e0ff */
[----:B------:R-:W-:-:S06]  /*208a0*/  IMAD.X R3, RZ, RZ, R19, P1 ;  /* 0x000000ffff037224 */ /* 0x000fcc00008e0613 */
[----:B------:R-:W-:Y:S01]  /*208b0*/  @!PT LDS RZ, [RZ] ;  /* 0x00000000fffff984 */ /* 0x000fe20000000800 */
[----:B------:R-:W-:Y:S01]  /*208c0*/  @!PT LDS RZ, [RZ] ;  /* 0x00000000fffff984 */ /* 0x000fe20000000800 */
[----:B------:R-:W-:Y:S01]  /*208d0*/  @!PT LDS RZ, [RZ] ;  /* 0x00000000fffff984 */ /* 0x000fe20000000800 */
[----:B------:R0:W-:Y:S01]  /*208e0*/  LDGSTS.E.BYPASS.LTC128B.128 [R4+0x3c00], desc[UR42][R2.64], !P0 ;  /* 0x03c0000002047fae */ /* 0x0001e2000c101d6a */
[----:B------:R-:W-:Y:S01]  /*208f0*/  PLOP3.LUT P0, PT, PT, PT, PT, 0x80, 0x0 ;  /* 0x000000000000781c */ /* 0x000fe20003f0f070 */
[----:B------:R-:W-:-:S12]  /*20900*/  NOP ;  /* 0x0000000000007918 */ /* 0x000fd80000000000 */
.L_x_14699:
        /* <DEDUP_REMOVED lines=11> */
.L_x_14700:
        /* <DEDUP_REMOVED lines=8> */
.L_x_14659:
[----:B------:R-:W-:Y:S05]  /*20a40*/  BSYNC B7 ;  /* 0x0000000000077941 */ /* 0x000fea0003800000 */
.L_x_14657:
        /* <DEDUP_REMOVED lines=11> */
.L_x_14701:
[----:B------:R-:W3:Y:S01]  /*20b00*/  S2R R0, SR_TID.X ;  /* 0x0000000000007919 */ /* 0x000ee20000002100 */
[----:B------:R-:W-:Y:S01]  /*20b10*/  UMOV UR4, 0xffffffff ;  /* 0xffffffff00047882 */ /* 0x000fe20000000000 */
[----:B---3--:R-:W-:-:S04]  /*20b20*/  LOP3.LUT R8, R0, 0x1f, RZ, 0xc0, !PT ;  /* 0x0000001f00087812 */ /* 0x008fc800078ec0ff */
[----:B------:R-:W-:Y:S01]  /*20b30*/  ISETP.NE.AND P0, PT, R8, 0x1f, PT ;  /* 0x0000001f0800780c */ /* 0x000fe20003f05270 */
[----:B------:R-:W-:-:S12]  /*20b40*/  BRA.DIV UR4, `(.L_x_14703) ;  /* 0x0000006e04507947 */ /* 0x000fd8000b800000 */
[----:B------:R-:W-:Y:S01]  /*20b50*/  IMAD.IADD R9, R27, 0x1, R8 ;  /* 0x000000011b097824 */ /* 0x000fe200078e0208 */
[----:B------:R-:W-:-:S04]  /*20b60*/  ULDC UR4, c[0x0][0xc3c] ;  /* 0x00030f0000047ab9 */ /* 0x000fc80000000800 */
[----:B------:R-:W-:-:S13]  /*20b70*/  ISETP.GE.OR P1, PT, R9, UR4, !P0 ;  /* 0x0000000409007c0c */ /* 0x000fda000c726670 */
[----:B0-----:R-:W0:Y:S08]  /*20b80*/  @!P1 LDC.64 R2, c[0x0][0xc80] ;  /* 0x00032000ff029b82 */ /* 0x001e300000000a00 */
[----:B------:R-:W3:Y:S01]  /*20b90*/  @!P1 LDC.64 R4, c[0x0][0xc78] ;  /* 0x00031e00ff049b82 */ /* 0x000ee20000000a00 */
[----:B0-----:R-:W-:-:S05]  /*20ba0*/  @!P1 IMAD.WIDE R2, R9, 0x4, R2 ;  /* 0x0000000409029825 */ /* 0x001fca00078e0202 */
[----:B--2---:R3:W2:Y:S02]  /*20bb0*/  @!P1 LDG.E R7, desc[UR42][R2.64] ;  /* 0x0000002a02079981 */ /* 0x0046a4000c1e1900 */
[----:B---3--:R-:W-:-:S05]  /*20bc0*/  @!P1 IMAD.WIDE R2, R9, 0x4, R4 ;  /* 0x0000000409029825 */ /* 0x008fca00078e0204 */
        /* <DEDUP_REMOVED lines=13> */
[----:B-1----:R-:W-:-:S05]  /*20ca0*/  IMAD R13, R5, R25, RZ ;  /* 0x00000019050d7224 */ /* 0x002fca00078e02ff */
        /* <DEDUP_REMOVED lines=16> */
.L_x_14930:
[----:B------:R-:W-:Y:S02]  /*20db0*/  ULDC UR4, c[0x0][0xc38] ;  /* 0x00030e0000047ab9 */ /* 0x000fe40000000800 */
[----:B------:R-:W-:-:S04]  /*20dc0*/  IMAD.U32 R4, RZ, RZ, UR4 ;  /* 0x00000004ff047e24 */ /* 0x000fc8000f8e00ff */
[----:B-1----:R-:W-:-:S04]  /*20dd0*/  IMAD R3, R14, R4, RZ ;  /* 0x000000040e037224 */ /* 0x002fc800078e02ff */
[----:B------:R-:W-:-:S05]  /*20de0*/  IMAD.IADD R6, R6, 0x1, R3 ;  /* 0x0000000106067824 */ /* 0x000fca00078e0203 */
[----:B------:R-:W-:-:S13]  /*20df0*/  ISETP.GT.AND P6, PT, R6, R0, PT ;  /* 0x000000000600720c */ /* 0x000fda0003fc4270 */
[----:B------:R-:W-:Y:S05]  /*20e00*/  @P6 BRA `(.L_x_14704) ;  /* 0x0000000000a46947 */ /* 0x000fea0003800000 */
.L_x_14707:
        /* <DEDUP_REMOVED lines=35> */
.L_x_14938:
[----:B------:R-:W-:Y:S02]  /*21040*/  ULDC UR4, c[0x0][0xc38] ;  /* 0x00030e0000047ab9 */ /* 0x000fe40000000800 */
[----:B------:R-:W-:-:S05]  /*21050*/  MOV R4, UR4 ;  /* 0x0000000400047c02 */ /* 0x000fca0008000f00 */
[----:B-1----:R-:W-:-:S04]  /*21060*/  IMAD R3, R14, R4, RZ ;  /* 0x000000040e037224 */ /* 0x002fc800078e02ff */
[----:B------:R-:W-:-:S05]  /*21070*/  IMAD.IADD R6, R3, 0x1, R6 ;  /* 0x0000000103067824 */ /* 0x000fca00078e0206 */
[----:B------:R-:W-:-:S13]  /*21080*/  ISETP.GT.AND P6, PT, R6, R0, PT ;  /* 0x000000000600720c */ /* 0x000fda0003fc4270 */
[----:B------:R-:W-:Y:S05]  /*21090*/  @!P6 BRA `(.L_x_14707) ;  /* 0xfffffffc005ce947 */ /* 0x000fea000383ffff */
.L_x_14704:
        /* <DEDUP_REMOVED lines=10> */
.L_x_14943:
[----:B------:R-:W-:-:S13]  /*21140*/  ISETP.NE.AND P0, PT, R3, RZ, PT ;  /* 0x000000ff0300720c */ /* 0x000fda0003f05270 */
[----:B------:R-:W-:Y:S05]  /*21150*/  @!P0 BRA `(.L_x_14709) ;  /* 0x0000000000108947 */ /* 0x000fea0003800000 */
[----:B------:R-:W-:Y:S01]  /*21160*/  UMOV UR4, 0xffffffff ;  /* 0xffffffff00047882 */ /* 0x000fe20000000000 */
[----:B------:R-:W-:Y:S02]  /*21170*/  VIADD R12, R7, 0xffffffff ;  /* 0xffffffff070c7836 */ /* 0x000fe40000000000 */
[----:B------:R-:W-:Y:S05]  /*21180*/  BRA.DIV UR4, `(.L_x_14710) ;  /* 0x0000007204107947 */ /* 0x000fea000b800000 */
[----:B------:R4:W0:Y:S02]  /*21190*/  SHFL.IDX PT, R24, R2, R12, 0x1f ;  /* 0x00001f0c02187589 */ /* 0x00082400000e0000 */
.L_x_14709:
        /* <DEDUP_REMOVED lines=16> */
[----:B------:R-:W-:Y:S01]  /*212a0*/  IMAD.HI.U32 R3, R3, R9, R2 ;  /* 0x0000000903037227 */ /* 0x000fe200078e0002 */
[----:B------:R-:W-:Y:S01]  /*212b0*/  IADD3 R9, RZ, -R7, RZ ;  /* 0x80000007ff097210 */ /* 0x000fe20007ffe0ff */
[----:B------:R-:W0:Y:S04]  /*212c0*/  MUFU.RCP R2, R10 ;  /* 0x0000000a00027308 */ /* 0x000e280000001000 */
        /* <DEDUP_REMOVED lines=40> */
.L_x_14711:
        /* <DEDUP_REMOVED lines=12> */
[----:B0-----:R-:W-:-:S05]  /*21610*/  IADD3 R11, RZ, -R3, RZ ;  /* 0x80000003ff0b7210 */ /* 0x001fca0007ffe0ff */
        /* <DEDUP_REMOVED lines=45> */
[----:B------:R-:W-:Y:S02]  /*218f0*/  @!P1 LOP3.LUT R2, RZ, R4, RZ, 0x33, !PT ;  /* 0x00000004ff029212 */ /* 0x000fe400078e33ff */
[----:B------:R-:W-:-:S05]  /*21900*/  IADD3 R4, -R4, RZ, RZ ;  /* 0x000000ff04047210 */ /* 0x000fca0007ffe1ff */
[----:B------:R-:W-:-:S07]  /*21910*/  IMAD R26, R2, R4, R5 ;  /* 0x00000004021a7224 */ /* 0x000fce00078e0205 */
.L_x_14712:
[----:B------:R-:W-:-:S05]  /*21920*/  LOP3.LUT R2, RZ, R2, RZ, 0x33, !PT ;  /* 0x00000002ff027212 */ /* 0x000fca00078e33ff */
[----:B------:R-:W-:Y:S01]  /*21930*/  IMAD.IADD R25, R25, 0x1, R2 ;  /* 0x0000000119197824 */ /* 0x000fe200078e0202 */
[----:B------:R-:W-:Y:S06]  /*21940*/  BRA `(.L_x_14713) ;  /* 0x00000000001c7947 */ /* 0x000fec0003800000 */
.L_x_14705:
[----:B------:R-:W-:Y:S01]  /*21950*/  UMOV UR4, URZ ;  /* 0x0000003f00047c82 */ /* 0x000fe20008000000 */
[----:B------:R-:W-:Y:S01]  /*21960*/  UMOV UR5, URZ ;  /* 0x0000003f00057c82 */ /* 0x000fe20008000000 */
[----:B------:R-:W-:Y:S01]  /*21970*/  ULDC UR6, c[0x0][0xc3c] ;  /* 0x00030f0000067ab9 */ /* 0x000fe20000000800 */
[----:B------:R-:W-:Y:S02]  /*21980*/  IMAD.MOV.U32 R24, RZ, RZ, R0 ;  /* 0x000000ffff187224 */ /* 0x000fe400078e0000 */
[----:B------:R-:W-:Y:S02]  /*21990*/  IMAD.U32 R25, RZ, RZ, UR4 ;  /* 0x00000004ff197e24 */ /* 0x000fe4000f8e00ff */
[----:B------:R-:W-:Y:S02]  /*219a0*/  IMAD.U32 R26, RZ, RZ, UR5 ;  /* 0x00000005ff1a7e24 */ /* 0x000fe4000f8e00ff */
[----:B------:R-:W-:-:S07]  /*219b0*/  IMAD.U32 R27, RZ, RZ, UR6 ;  /* 0x00000006ff1b7e24 */ /* 0x000fce000f8e00ff */
.L_x_14713:
        /* <DEDUP_REMOVED lines=10> */
.L_x_14702:
[----:B------:R-:W-:Y:S02]  /*21a60*/  ULDC UR4, c[0x0][0xc3c] ;  /* 0x00030f0000047ab9 */ /* 0x000fe40000000800 */
[----:B----4-:R-:W-:-:S13]  /*21a70*/  ISETP.GE.AND P0, PT, R27, UR4, PT ;  /* 0x000000041b007c0c */ /* 0x010fda000bf06270 */
[----:B------:R-:W-:Y:S05]  /*21a80*/  @!P0 BRA `(.L_x_14714) ;  /* 0xffffff9400788947 */ /* 0x000fea000383ffff */
[----:B------:R-:W-:Y:S05]  /*21a90*/  BSYNC B8 ;  /* 0x0000000000087941 */ /* 0x000fea0003800000 */
.L_x_14601:
        /* <DEDUP_REMOVED lines=12> */
.L_x_14946:
[----:B------:R-:W-:Y:S05]  /*21b60*/  BSYNC B0 ;  /* 0x0000000000007941 */ /* 0x000fea0003800000 */
.L_x_14715:
[----:B------:R-:W-:-:S03]  /*21b70*/  UMOV UR4, 0xffffffff ;  /* 0xffffffff00047882 */ /* 0x000fc60000000000 */
[----:B------:R-:W-:Y:S05]  /*21b80*/  BRA.DIV UR4, `(.L_x_14717) ;  /* 0x0000006604cc7947 */ /* 0x000fea000b800000 */
[----:B0-----:R-:W0:Y:S02]  /*21b90*/  S2R R0, SR_TID.X ;  /* 0x0000000000007919 */ /* 0x001e240000002100 */
[----:B0-----:R-:W-:-:S04]  /*21ba0*/  SHF.R.U32.HI R0, RZ, 0x5, R0 ;  /* 0x00000005ff007819 */ /* 0x001fc80000011600 */
[----:B------:R-:W-:-:S05]  /*21bb0*/  LOP3.LUT R0, R0, 0x3, RZ, 0xc0, !PT ;  /* 0x0000000300007812 */ /* 0x000fca00078ec0ff */
[----:B------:R0:W4:Y:S02]  /*21bc0*/  SHFL.IDX PT, R14, R0, RZ, 0x1f ;  /* 0x00001fff000e7589 */ /* 0x00012400000e0000 */
.L_x_14949:
[----:B----4-:R-:W-:-:S13]  /*21bd0*/  ISETP.NE.AND P0, PT, R14, RZ, PT ;  /* 0x000000ff0e00720c */ /* 0x010fda0003f05270 */
[----:B------:R-:W-:Y:S05]  /*21be0*/  @P0 BRA `(.L_x_14375) ;  /* 0x0000000000900947 */ /* 0x000fea0003800000 */
[----:B------:R-:W-:-:S03]  /*21bf0*/  UMOV UR4, 0xffffffff ;  /* 0xffffffff00047882 */ /* 0x000fc60000000000 */
[----:B------:R-:W-:Y:S05]  /*21c00*/  BRA.DIV UR4, `(.L_x_14718) ;  /* 0x0000006604e07947 */ /* 0x000fea000b800000 */
[----:B------:R-:W-:-:S13]  /*21c10*/  ELECT P6, URZ, PT ;  /* 0x00000000003f782f */ /* 0x000fda00038c0000 */
.L_x_14952:
[----:B------:R-:W-:Y:S05]  /*21c20*/  @!P6 BRA `(.L_x_14375) ;  /* 0x000000000080e947 */ /* 0x000fea0003800000 */
[----:B------:R-:W-:-:S06]  /*21c30*/  ULOP3.LUT UR4, UR37, 0x2, URZ, 0xfc, !UPT ;  /* 0x0000000225047892 */ /* 0x000fcc000f8efc3f */
[----:B0-----:R-:W-:-:S05]  /*21c40*/  IMAD.U32 R0, RZ, RZ, UR4 ;  /* 0x00000004ff007e24 */ /* 0x001fca000f8e00ff */
[----:B------:R-:W-:-:S13]  /*21c50*/  ISETP.NE.AND P0, PT, R0, 0x3, PT ;  /* 0x000000030000780c */ /* 0x000fda0003f05270 */
[----:B------:R-:W-:Y:S05]  /*21c60*/  @!P0 BRA `(.L_x_14719) ;  /* 0x0000000000048947 */ /* 0x000fea0003800000 */
[----:B------:R-:W-:Y:S01]  /*21c70*/  BPT.TRAP 0x1 ;  /* 0x000000040000795c */ /* 0x000fe20000300000 */
.L_x_14719:
        /* <DEDUP_REMOVED lines=8> */
.L_x_14953:
[----:B------:R-:W4:Y:S01]  /*21d00*/  LDL.LU R4, [R1] ;  /* 0x0000000001047983 */ /* 0x000f220000300800 */
[----:B------:R-:W-:Y:S02]  /*21d10*/  SEL R28, R28, RZ, P2 ;  /* 0x000000ff1c1c7207 */ /* 0x000fe40001000000 */
[----:B----4-:R-:W-:Y:S01]  /*21d20*/  LOP3.LUT R0, R4, R0, RZ, 0x3c, !PT ;  /* 0x0000000004007212 */ /* 0x010fe200078e3cff */
[----:B------:R-:W-:Y:S06]  /*21d30*/  @!P0 BRA `(.L_x_14721) ;  /* 0x0000000000048947 */ /* 0x000fec0003800000 */
[----:B------:R-:W-:Y:S01]  /*21d40*/  BPT.TRAP 0x1 ;  /* 0x000000040000795c */ /* 0x000fe20000300000 */
.L_x_14721:
[----:B------:R-:W-:Y:S01]  /*21d50*/  IMAD R5, R28, 0x8, R5 ;  /* 0x000000081c057824 */ /* 0x000fe200078e0205 */
[----:B------:R-:W-:-:S04]  /*21d60*/  SHF.L.U32 R0, R0, 0x1f, RZ ;  /* 0x0000001f00007819 */ /* 0x000fc800000006ff */
[----:B------:R-:W4:Y:S02]  /*21d70*/  SYNCS.PHASECHK.TRANS64.TRYWAIT P1, [R5+URZ+0x16840], R0 ;  /* 0x01684000050075a7 */ /* 0x000f24000802017f */
[----:B----4-:R-:W-:Y:S05]  /*21d80*/  @!P1 BRA `(.L_x_14722) ;  /* 0x0000006400b49947 */ /* 0x010fea0003800000 */
.L_x_14954:
[----:B------:R-:W-:Y:S05]  /*21d90*/  @!P0 BRA `(.L_x_14723) ;  /* 0x0000000000048947 */ /* 0x000fea0003800000 */
[----:B------:R-:W-:Y:S01]  /*21da0*/  BPT.TRAP 0x1 ;  /* 0x000000040000795c */ /* 0x000fe20000300000 */
.L_x_14723:
[----:B------:R-:W0:Y:S02]  /*21db0*/  SYNCS.PHASECHK.TRANS64.TRYWAIT P1, [R3+URZ+0x16860], R2 ;  /* 0x01686002030075a7 */ /* 0x000e24000802017f */
[----:B0-----:R-:W-:Y:S05]  /*21dc0*/  @!P1 BRA `(.L_x_14724) ;  /* 0x0000006400b89947 */ /* 0x001fea0003800000 */
.L_x_14955:
[----:B------:R-:W-:Y:S05]  /*21dd0*/  @!P0 BRA `(.L_x_14725) ;  /* 0x0000000000048947 */ /* 0x000fea0003800000 */
[----:B------:R-:W-:Y:S01]  /*21de0*/  BPT.TRAP 0x1 ;  /* 0x000000040000795c */ /* 0x000fe20000300000 */
.L_x_14725:
[----:B------:R0:W0:Y:S02]  /*21df0*/  SYNCS.PHASECHK.TRANS64.TRYWAIT P0, [R5+URZ+0x16860], R0 ;  /* 0x01686000050075a7 */ /* 0x000024000800017f */
[----:B0-----:R-:W-:Y:S05]  /*21e00*/  @!P0 NANOSLEEP.SYNCS 0x989680 ;  /* 0x009896800000895d */ /* 0x001fea0003900000 */
[----:B------:R-:W0:Y:S02]  /*21e10*/  @!P0 SYNCS.PHASECHK.TRANS64 P0, [R5+URZ+0x16860], R0 ;  /* 0x01686000050085a7 */ /* 0x000e24000800007f */
[----:B0-----:R-:W-:Y:S05]  /*21e20*/  @!P0 BRA `(.L_x_14725) ;  /* 0xfffffffc00f08947 */ /* 0x001fea000383ffff */
.L_x_14375:
[----:B------:R-:W-:Y:S05]  /*21e30*/  BSYNC B9 ;  /* 0x0000000000097941 */ /* 0x000fea0003800000 */
.L_x_14372:
[----:B------:R-:W-:Y:S05]  /*21e40*/  EXIT ;  /* 0x000000000000794d */ /* 0x000fea0003800000 */
.L_x_14403:
[----:B0-----:R0:W1:Y:S02]  /*21e50*/  SYNCS.PHASECHK.TRANS64.TRYWAIT P6, [R69+URZ+0x16890], R77 ;  /* 0x0168904d450075a7 */ /* 0x00106400080c017f */
[----:B-1----:R-:W-:Y:S05]  /*21e60*/  @!P6 NANOSLEEP.SYNCS 0x989680 ;  /* 0x009896800000e95d */ /* 0x002fea0003900000 */
[----:B------:R-:W1:Y:S02]  /*21e70*/  @!P6 SYNCS.PHASECHK.TRANS64 P6, [R69+URZ+0x16890], R77 ;  /* 0x0168904d4500e5a7 */ /* 0x000e6400080c007f */
[----:B-1----:R-:W-:Y:S05]  /*21e80*/  @!P6 BRA `(.L_x_14403) ;  /* 0xfffffffc00f0e947 */ /* 0x002fea000383ffff */
[----:B------:R-:W-:Y:S05]  /*21e90*/  BRA `(.L_x_14726) ;  /* 0xfffffe1000b07947 */ /* 0x000fea000383ffff */
.L_x_14404:
        /* <DEDUP_REMOVED lines=8> */
.L_x_14728:
[----:B------:R-:W-:Y:S05]  /*21f20*/  BSYNC B1 ;  /* 0x0000000000017941 */ /* 0x000fea0003800000 */
.L_x_14727:
        /* <DEDUP_REMOVED lines=8> */
.L_x_14729:
[----:B------:R-:W-:Y:S05]  /*21fb0*/  BRA `(.L_x_14730) ;  /* 0xfffffe10007c7947 */ /* 0x000fea000383ffff */
.L_x_14413:
[----:B------:R-:W-:Y:S01]  /*21fc0*/  BSSY B1, `(.L_x_14731) ;  /* 0x0000008000017945 */ /* 0x000fe20003800000 */
[----:B--2-4-:R-:W-:Y:S02]  /*21fd0*/  IMAD.MOV.U32 R13, RZ, RZ, R83 ;  /* 0x000000ffff0d7224 */ /* 0x014fe400078e0053 */
[----:B------:R-:W-:Y:S02]  /*21fe0*/  IMAD.MOV.U32 R12, RZ, RZ, 0x1 ;  /* 0x00000001ff0c7424 */ /* 0x000fe400078e00ff */
[----:B------:R-:W-:Y:S02]  /*21ff0*/  IMAD.MOV.U32 R11, RZ, RZ, 0x1c1f ;  /* 0x00001c1fff0b7424 */ /* 0x000fe400078e00ff */
[----:B------:R-:W-:-:S07]  /*22000*/  IMAD.MOV.U32 R15, RZ, RZ, -0x1 ;  /* 0xffffffffff0f7424 */ /* 0x000fce00078e00ff */
[----:B01-3--:R-:W-:Y:S05]  /*22010*/  WARPSYNC.COLLECTIVE R15, `(.L_x_14732) ;  /* 0x000000000f087348 */ /* 0x00bfea0003c00000 */
[----:B---3--:R2:W3:Y:S02]  /*22020*/  SHFL.IDX P6, R14, R13, R12, R11 ;  /* 0x0000000c0d0e7389 */ /* 0x0084e400000c000b */
[----:B0123--:R-:W-:Y:S01]  /*22030*/  ENDCOLLECTIVE ;  /* 0x000000000000791b */ /* 0x00ffe20003800000 */
.L_x_14732:
[----:B------:R-:W-:Y:S05]  /*22040*/  BSYNC B1 ;  /* 0x0000000000017941 */ /* 0x000fea0003800000 */
.L_x_14731:
        /* <DEDUP_REMOVED lines=8> */
.L_x_14733:
[----:B------:R-:W-:Y:S05]  /*220d0*/  BRA `(.L_x_14734) ;  /* 0xfffffe1400f07947 */ /* 0x000fea000383ffff */
.L_x_14425:
[----:B-1----:R1:W2:Y:S02]  /*220e0*/  SYNCS.PHASECHK.TRANS64.TRYWAIT P4, [R69+URZ+0x16890], R77 ;  /* 0x0168904d450075a7 */ /* 0x0022a4000808017f */
[----:B--2---:R-:W-:Y:S05]  /*220f0*/  @!P4 NANOSLEEP.SYNCS 0x989680 ;  /* 0x009896800000c95d */ /* 0x004fea0003900000 */
[----:B------:R-:W2:Y:S02]  /*22100*/  @!P4 SYNCS.PHASECHK.TRANS64 P4, [R69+URZ+0x16890], R77 ;  /* 0x0168904d4500c5a7 */ /* 0x000ea4000808007f */
[----:B--2---:R-:W-:Y:S05]  /*22110*/  @!P4 BRA `(.L_x_14425) ;  /* 0xfffffffc00f0c947 */ /* 0x004fea000383ffff */
[----:B------:R-:W-:Y:S05]  /*22120*/  BRA `(.L_x_14735) ;  /* 0xfffffe2400147947 */ /* 0x000fea000383ffff */
.L_x_14426:
[----:B------:R-:W-:Y:S01]  /*22130*/  BSSY B1, `(.L_x_14736) ;  /* 0x0000008000017945 */ /* 0x000fe20003800000 */
[----:B0-----:R-:W-:Y:S02]  /*22140*/  IMAD.MOV.U32 R13, RZ, RZ, R83 ;  /* 0x000000ffff0d7224 */ /* 0x001fe400078e0053 */
[----:B------:R-:W-:Y:S02]  /*22150*/  IMAD.MOV.U32 R12, RZ, RZ, RZ ;  /* 0x000000ffff0c7224 */ /* 0x000fe400078e00ff */
[----:B------:R-:W-:Y:S02]  /*22160*/  IMAD.MOV.U32 R11, RZ, RZ, 0x1c1f ;  /* 0x00001c1fff0b7424 */ /* 0x000fe400078e00ff */
[----:B------:R-:W-:-:S07]  /*22170*/  IMAD.MOV.U32 R15, RZ, RZ, -0x1 ;  /* 0xffffffffff0f7424 */ /* 0x000fce00078e00ff */
[----:B-1----:R-:W-:Y:S05]  /*22180*/  WARPSYNC.COLLECTIVE R15, `(.L_x_14737) ;  /* 0x000000000f087348 */ /* 0x002fea0003c00000 */
[----:B------:R0:W2:Y:S02]  /*22190*/  SHFL.IDX P6, R14, R13, R12, R11 ;  /* 0x0000000c0d0e7389 */ /* 0x0000a400000c000b */
[----:B012---:R-:W-:Y:S01]  /*221a0*/  ENDCOLLECTIVE ;  /* 0x000000000000791b */ /* 0x007fe20003800000 */
.L_x_14737:
[----:B------:R-:W-:Y:S05]  /*221b0*/  BSYNC B1 ;  /* 0x0000000000017941 */ /* 0x000fea0003800000 */
.L_x_14736:
        /* <DEDUP_REMOVED lines=8> */
.L_x_14738:
[----:B------:R-:W-:Y:S01]  /*22240*/  IMAD.MOV.U32 R80, RZ, RZ, R14 ;  /* 0x000000ffff507224 */ /* 0x000fe200078e000e */
[----:B------:R-:W-:Y:S06]  /*22250*/  BRA `(.L_x_14739) ;  /* 0xfffffe2000e07947 */ /* 0x000fec000383ffff */
.L_x_14431:
[----:B------:R-:W-:Y:S01]  /*22260*/  BSSY B1, `(.L_x_14740) ;  /* 0x0000008000017945 */ /* 0x000fe20003800000 */
[----:B0-----:R-:W-:Y:S02]  /*22270*/  IMAD.MOV.U32 R13, RZ, RZ, R83 ;  /* 0x000000ffff0d7224 */ /* 0x001fe400078e0053 */
[----:B------:R-:W-:Y:S02]  /*22280*/  IMAD.MOV.U32 R12, RZ, RZ, 0x1 ;  /* 0x00000001ff0c7424 */ /* 0x000fe400078e00ff */
[----:B------:R-:W-:Y:S02]  /*22290*/  IMAD.MOV.U32 R11, RZ, RZ, 0x1c1f ;  /* 0x00001c1fff0b7424 */ /* 0x000fe400078e00ff */
[----:B------:R-:W-:-:S07]  /*222a0*/  IMAD.MOV.U32 R15, RZ, RZ, -0x1 ;  /* 0xffffffffff0f7424 */ /* 0x000fce00078e00ff */
[----:B-1234-:R-:W-:Y:S05]  /*222b0*/  WARPSYNC.COLLECTIVE R15, `(.L_x_14741) ;  /* 0x000000000f087348 */ /* 0x01efea0003c00000 */
[----:B------:R0:W0:Y:S02]  /*222c0*/  SHFL.IDX P6, R14, R13, R12, R11 ;  /* 0x0000000c0d0e7389 */ /* 0x00002400000c000b */
[----:B01234-:R-:W-:Y:S01]  /*222d0*/  ENDCOLLECTIVE ;  /* 0x000000000000791b */ /* 0x01ffe20003800000 */
.L_x_14741:
[----:B------:R-:W-:Y:S05]  /*222e0*/  BSYNC B1 ;  /* 0x0000000000017941 */ /* 0x000fea0003800000 */
.L_x_14740:
        /* <DEDUP_REMOVED lines=8> */
.L_x_14742:
[----:B------:R-:W-:Y:S01]  /*22370*/  IMAD.MOV.U32 R82, RZ, RZ, R14 ;  /* 0x000000ffff527224 */ /* 0x000fe200078e000e */
[----:B------:R-:W-:Y:S06]  /*22380*/  BRA `(.L_x_14743) ;  /* 0xfffffe2800887947 */ /* 0x000fec000383ffff */
.L_x_14436:
[----:B0-----:R0:W1:Y:S02]  /*22390*/  SYNCS.PHASECHK.TRANS64.TRYWAIT P3, [R69+URZ+0x16890], R77 ;  /* 0x0168904d450075a7 */ /* 0x001064000806017f */
[----:B-1----:R-:W-:Y:S05]  /*223a0*/  @!P3 NANOSLEEP.SYNCS 0x989680 ;  /* 0x009896800000b95d */ /* 0x002fea0003900000 */
[----:B------:R-:W1:Y:S02]  /*223b0*/  @!P3 SYNCS.PHASECHK.TRANS64 P3, [R69+URZ+0x16890], R77 ;  /* 0x0168904d4500b5a7 */ /* 0x000e64000806007f */
[----:B-1----:R-:W-:Y:S05]  /*223c0*/  @!P3 BRA `(.L_x_14436) ;  /* 0xfffffffc00f0b947 */ /* 0x002fea000383ffff */
[----:B------:R-:W-:Y:S05]  /*223d0*/  BRA `(.L_x_14744) ;  /* 0xfffffe3000947947 */ /* 0x000fea000383ffff */
.L_x_14437:
        /* <DEDUP_REMOVED lines=8> */
.L_x_14746:
[----:B------:R-:W-:Y:S05]  /*22460*/  BSYNC B1 ;  /* 0x0000000000017941 */ /* 0x000fea0003800000 */
.L_x_14745:
[----:B------:R-:W-:Y:S01]  /*22470*/  IMAD.MOV.U32 R13, RZ, RZ, R36 ;  /* 0x000000ffff0d7224 */ /* 0x000fe200078e0024 */
[----:B------:R-:W-:Y:S01]  /*22480*/  MOV R9, R14 ;  /* 0x0000000e00097202 */ /* 0x000fe20000000f00 */
[----:B------:R-:W-:Y:S02]  /*22490*/  IMAD.MOV.U32 R12, RZ, RZ, RZ ;  /* 0x000000ffff0c7224 */ /* 0x000fe400078e00ff */
[----:B------:R-:W-:Y:S02]  /*224a0*/  IMAD.MOV.U32 R11, RZ, RZ, 0x1c1f ;  /* 0x00001c1fff0b7424 */ /* 0x000fe400078e00ff */
[----:B------:R-:W-:-:S07]  /*224b0*/  IMAD.MOV.U32 R15, RZ, RZ, -0x1 ;  /* 0xffffffffff0f7424 */ /* 0x000fce00078e00ff */
[----:B------:R-:W-:Y:S05]  /*224c0*/  WARPSYNC.COLLECTIVE R15, `(.L_x_14747) ;  /* 0x000000000f087348 */ /* 0x000fea0003c00000 */
[----:B------:R0:W1:Y:S02]  /*224d0*/  SHFL.IDX P6, R14, R13, R12, R11 ;  /* 0x0000000c0d0e7389 */ /* 0x00006400000c000b */
[----:B01----:R-:W-:Y:S01]  /*224e0*/  ENDCOLLECTIVE ;  /* 0x000000000000791b */ /* 0x003fe20003800000 */
.L_x_14747:
[----:B------:R-:W-:Y:S01]  /*224f0*/  IMAD.MOV.U32 R37, RZ, RZ, R14 ;  /* 0x000000ffff257224 */ /* 0x000fe200078e000e */
[----:B------:R-:W-:Y:S06]  /*22500*/  BRA `(.L_x_14748) ;  /* 0xfffffe3000c87947 */ /* 0x000fec000383ffff */
.L_x_14440:
        /* <DEDUP_REMOVED lines=8> */
.L_x_14750:
[----:B------:R-:W-:Y:S05]  /*22590*/  BSYNC B1 ;  /* 0x0000000000017941 */ /* 0x000fea0003800000 */
.L_x_14749:
        /* <DEDUP_REMOVED lines=8> */
.L_x_14751:
[----:B------:R-:W-:Y:S01]  /*22620*/  IMAD.MOV.U32 R37, RZ, RZ, R14 ;  /* 0x000000ffff257224 */ /* 0x000fe200078e000e */
[----:B------:R-:W-:Y:S06]  /*22630*/  BRA `(.L_x_14752) ;  /* 0xfffffe3000c87947 */ /* 0x000fec000383ffff */
.L_x_14444:
[----:B0-----:R0:W3:Y:S02]  /*22640*/  SYNCS.PHASECHK.TRANS64.TRYWAIT P4, [R69+URZ+0x168b0], R77 ;  /* 0x0168b04d450075a7 */ /* 0x0010e4000808017f */
[----:B---3--:R-:W-:Y:S05]  /*22650*/  @!P4 NANOSLEEP.SYNCS 0x989680 ;  /* 0x009896800000c95d */ /* 0x008fea0003900000 */
[----:B------:R-:W3:Y:S02]  /*22660*/  @!P4 SYNCS.PHASECHK.TRANS64 P4, [R69+URZ+0x168b0], R77 ;  /* 0x0168b04d4500c5a7 */ /* 0x000ee4000808007f */
[----:B---3--:R-:W-:Y:S05]  /*22670*/  @!P4 BRA `(.L_x_14444) ;  /* 0xfffffffc00f0c947 */ /* 0x008fea000383ffff */
[----:B------:R-:W-:Y:S05]  /*22680*/  BRA `(.L_x_14753) ;  /* 0xfffffe3400447947 */ /* 0x000fea000383ffff */
.L_x_14462:
[----:B------:R-:W0:Y:S01]  /*22690*/  S2R R4, SR_TID.X ;  /* 0x0000000000047919 */ /* 0x000e220000002100 */
[----:B------:R-:W-:Y:S01]  /*226a0*/  BSSY B0, `(.L_x_14754) ;  /* 0x000000c000007945 */ /* 0x000fe20003800000 */
[----:B------:R-:W-:Y:S01]  /*226b0*/  MOV R12, RZ ;  /* 0x000000ff000c7202 */ /* 0x000fe20000000f00 */
[----:B------:R-:W-:Y:S02]  /*226c0*/  IMAD.MOV.U32 R11, RZ, RZ, 0x1f ;  /* 0x0000001fff0b7424 */ /* 0x000fe400078e00ff */
[----:B------:R-:W-:Y:S02]  /*226d0*/  IMAD.MOV.U32 R15, RZ, RZ, -0x1 ;  /* 0xffffffffff0f7424 */ /* 0x000fe400078e00ff */
[----:B0-----:R-:W-:-:S05]  /*226e0*/  VIADD R5, R4, 0xffffff80 ;  /* 0xffffff8004057836 */ /* 0x001fca0000000000 */
[----:B------:R-:W-:-:S04]  /*226f0*/  SHF.R.S32.HI R4, RZ, 0x1f, R5 ;  /* 0x0000001fff047819 */ /* 0x000fc80000011405 */
[----:B------:R-:W-:-:S04]  /*22700*/  LEA.HI R4, R4, R5, RZ, 0x7 ;  /* 0x0000000504047211 */ /* 0x000fc800078f38ff */
[----:B------:R-:W-:-:S05]  /*22710*/  SHF.R.S32.HI R4, RZ, 0x7, R4 ;  /* 0x00000007ff047819 */ /* 0x000fca0000011404 */
[----:B------:R-:W-:-:S07]  /*22720*/  IMAD.MOV.U32 R13, RZ, RZ, R4 ;  /* 0x000000ffff0d7224 */ /* 0x000fce00078e0004 */
[----:B-----5:R-:W-:Y:S05]  /*22730*/  WARPSYNC.COLLECTIVE R15, `(.L_x_14755) ;  /* 0x000000000f087348 */ /* 0x020fea0003c00000 */
[----:B------:R0:W1:Y:S02]  /*22740*/  SHFL.IDX P6, R14, R13, R12, R11 ;  /* 0x0000000c0d0e7389 */ /* 0x00006400000c000b */
[----:B01---5:R-:W-:Y:S01]  /*22750*/  ENDCOLLECTIVE ;  /* 0x000000000000791b */ /* 0x023fe20003800000 */
.L_x_14755:
[----:B------:R-:W-:Y:S05]  /*22760*/  BSYNC B0 ;  /* 0x0000000000007941 */ /* 0x000fea0003800000 */
.L_x_14754:
[----:B------:R0:W-:Y:S01]  /*22770*/  STL [R1+0x2c], R14 ;  /* 0x00002c0e01007387 */ /* 0x0001e20000100800 */
[----:B------:R-:W-:Y:S05]  /*22780*/  BRA `(.L_x_14756) ;  /* 0xfffffe4000887947 */ /* 0x000fea000383ffff */
.L_x_14474:
[----:B------:R-:W-:Y:S01]  /*22790*/  BSSY B1, `(.L_x_14757) ;  /* 0x0000008000017945 */ /* 0x000fe20003800000 */
[----:B------:R-:W-:Y:S02]  /*227a0*/  IMAD.MOV.U32 R13, RZ, RZ, R6 ;  /* 0x000000ffff0d7224 */ /* 0x000fe400078e0006 */
[----:B------:R-:W-:Y:S02]  /*227b0*/  IMAD.MOV.U32 R12, RZ, RZ, RZ ;  /* 0x000000ffff0c7224 */ /* 0x000fe400078e00ff */
[----:B------:R-:W-:Y:S02]  /*227c0*/  IMAD.MOV.U32 R11, RZ, RZ, 0x1c1f ;  /* 0x00001c1fff0b7424 */ /* 0x000fe400078e00ff */
[----:B------:R-:W-:-:S07]  /*227d0*/  IMAD.MOV.U32 R15, RZ, RZ, -0x1 ;  /* 0xffffffffff0f7424 */ /* 0x000fce00078e00ff */
[----:B0-----:R-:W-:Y:S05]  /*227e0*/  WARPSYNC.COLLECTIVE R15, `(.L_x_14758) ;  /* 0x000000000f087348 */ /* 0x001fea0003c00000 */
[----:B0-----:R0:W1:Y:S02]  /*227f0*/  SHFL.IDX P6, R14, R13, R12, R11 ;  /* 0x0000000c0d0e7389 */ /* 0x00106400000c000b */
[----:B01----:R-:W-:Y:S01]  /*22800*/  ENDCOLLECTIVE ;  /* 0x000000000000791b */ /* 0x003fe20003800000 */
.L_x_14758:
[----:B------:R-:W-:Y:S05]  /*22810*/  BSYNC B1 ;  /* 0x0000000000017941 */ /* 0x000fea0003800000 */
.L_x_14757:
        /* <DEDUP_REMOVED lines=8> */
.L_x_14759:
[----:B------:R-:W-:Y:S02]  /*228a0*/  IMAD.MOV.U32 R13, RZ, RZ, R8 ;  /* 0x000000ffff0d7224 */ /* 0x000fe400078e0008 */
[----:B------:R-:W-:-:S07]  /*228b0*/  IMAD.MOV.U32 R0, RZ, RZ, R14 ;  /* 0x000000ffff007224 */ /* 0x000fce00078e000e */
[----:B------:R-:W-:Y:S05]  /*228c0*/  WARPSYNC.COLLECTIVE R15, `(.L_x_14760) ;  /* 0x000000000f087348 */ /* 0x000fea0003c00000 */
[----:B------:R0:W1:Y:S02]  /*228d0*/  SHFL.IDX P6, R14, R13, R12, R11 ;  /* 0x0000000c0d0e7389 */ /* 0x00006400000c000b */
[----:B01----:R-:W-:Y:S01]  /*228e0*/  ENDCOLLECTIVE ;  /* 0x000000000000791b */ /* 0x003fe20003800000 */
.L_x_14760:
[----:B------:R-:W-:Y:S02]  /*228f0*/  IMAD.MOV.U32 R13, RZ, RZ, R7 ;  /* 0x000000ffff0d7224 */ /* 0x000fe400078e0007 */
[----:B------:R-:W-:-:S07]  /*22900*/  IMAD.MOV.U32 R5, RZ, RZ, R14 ;  /* 0x000000ffff057224 */ /* 0x000fce00078e000e */
[----:B------:R-:W-:Y:S05]  /*22910*/  WARPSYNC.COLLECTIVE R15, `(.L_x_14761) ;  /* 0x000000000f087348 */ /* 0x000fea0003c00000 */
[----:B------:R0:W1:Y:S02]  /*22920*/  SHFL.IDX P6, R14, R13, R12, R11 ;  /* 0x0000000c0d0e7389 */ /* 0x00006400000c000b */
[----:B01----:R-:W-:Y:S01]  /*22930*/  ENDCOLLECTIVE ;  /* 0x000000000000791b */ /* 0x003fe20003800000 */
.L_x_14761:
[----:B------:R-:W-:Y:S05]  /*22940*/  BRA `(.L_x_14762) ;  /* 0xfffffe4800247947 */ /* 0x000fea000383ffff */
.L_x_14477:
[----:B------:R-:W-:Y:S01]  /*22950*/  BSSY B1, `(.L_x_14763) ;  /* 0x0000008000017945 */ /* 0x000fe20003800000 */
[----:B------:R-:W-:Y:S01]  /*22960*/  IMAD.MOV.U32 R13, RZ, RZ, R6 ;  /* 0x000000ffff0d7224 */ /* 0x000fe200078e0006 */
[----:B------:R-:W-:Y:S01]  /*22970*/  MOV R11, 0x1c1f ;  /* 0x00001c1f000b7802 */ /* 0x000fe20000000f00 */
[----:B------:R-:W-:Y:S02]  /*22980*/  IMAD.MOV.U32 R12, RZ, RZ, 0x1 ;  /* 0x00000001ff0c7424 */ /* 0x000fe400078e00ff */
[----:B------:R-:W-:-:S07]  /*22990*/  IMAD.MOV.U32 R15, RZ, RZ, -0x1 ;  /* 0xffffffffff0f7424 */ /* 0x000fce00078e00ff */
[----:B-1----:R-:W-:Y:S05]  /*229a0*/  WARPSYNC.COLLECTIVE R15, `(.L_x_14764) ;  /* 0x000000000f087348 */ /* 0x002fea0003c00000 */
[----:B------:R0:W2:Y:S02]  /*229b0*/  SHFL.IDX P6, R14, R13, R12, R11 ;  /* 0x0000000c0d0e7389 */ /* 0x0000a400000c000b */
[----:B012---:R-:W-:Y:S01]  /*229c0*/  ENDCOLLECTIVE ;  /* 0x000000000000791b */ /* 0x007fe20003800000 */
.L_x_14764:
[----:B------:R-:W-:Y:S05]  /*229d0*/  BSYNC B1 ;  /* 0x0000000000017941 */ /* 0x000fea0003800000 */
.L_x_14763:
        /* <DEDUP_REMOVED lines=8> */
.L_x_14765:
[----:B------:R-:W-:Y:S02]  /*22a60*/  IMAD.MOV.U32 R13, RZ, RZ, R8 ;  /* 0x000000ffff0d7224 */ /* 0x000fe400078e0008 */
[----:B------:R-:W-:-:S07]  /*22a70*/  IMAD.MOV.U32 R0, RZ, RZ, R14 ;  /* 0x000000ffff007224 */ /* 0x000fce00078e000e */
[----:B------:R-:W-:Y:S05]  /*22a80*/  WARPSYNC.COLLECTIVE R15, `(.L_x_14766) ;  /* 0x000000000f087348 */ /* 0x000fea0003c00000 */
[----:B------:R0:W1:Y:S02]  /*22a90*/  SHFL.IDX P6, R14, R13, R12, R11 ;  /* 0x0000000c0d0e7389 */ /* 0x00006400000c000b */
[----:B01----:R-:W-:Y:S01]  /*22aa0*/  ENDCOLLECTIVE ;  /* 0x000000000000791b */ /* 0x003fe20003800000 */
.L_x_14766:
[----:B------:R-:W-:Y:S01]  /*22ab0*/  IMAD.MOV.U32 R13, RZ, RZ, R7 ;  /* 0x000000ffff0d7224 */ /* 0x000fe200078e0007 */
[----:B------:R-:W-:-:S07]  /*22ac0*/  MOV R5, R14 ;  /* 0x0000000e00057202 */ /* 0x000fce0000000f00 */
[----:B------:R-:W-:Y:S05]  /*22ad0*/  WARPSYNC.COLLECTIVE R15, `(.L_x_14767) ;  /* 0x000000000f087348 */ /* 0x000fea0003c00000 */
[----:B------:R0:W1:Y:S02]  /*22ae0*/  SHFL.IDX P6, R14, R13, R12, R11 ;  /* 0x0000000c0d0e7389 */ /* 0x00006400000c000b */
[----:B01----:R-:W-:Y:S01]  /*22af0*/  ENDCOLLECTIVE ;  /* 0x000000000000791b */ /* 0x003fe20003800000 */
.L_x_14767:
[----:B------:R-:W-:Y:S05]  /*22b00*/  BRA `(.L_x_14768) ;  /* 0xfffffe4800887947 */ /* 0x000fea000383ffff */
.L_x_14481:
[----:B0-----:R0:W1:Y:S02]  /*22b10*/  SYNCS.PHASECHK.TRANS64.TRYWAIT P0, [R2+URZ+0x16800], R5 ;  /* 0x01680005020075a7 */ /* 0x001064000800017f */
[----:B-1----:R-:W-:Y:S05]  /*22b20*/  @!P0 NANOSLEEP.SYNCS 0x989680 ;  /* 0x009896800000895d */ /* 0x002fea0003900000 */
[----:B------:R-:W1:Y:S02]  /*22b30*/  @!P0 SYNCS.PHASECHK.TRANS64 P0, [R2+URZ+0x16800], R5 ;  /* 0x01680005020085a7 */ /* 0x000e64000800007f */
[----:B-1----:R-:W-:Y:S05]  /*22b40*/  @!P0 BRA `(.L_x_14481) ;  /* 0xfffffffc00f08947 */ /* 0x002fea000383ffff */
[----:B------:R-:W-:Y:S05]  /*22b50*/  BRA `(.L_x_14769) ;  /* 0xfffffe4c00887947 */ /* 0x000fea000383ffff */
.L_x_14489:
[----:B------:R-:W1:Y:S01]  /*22b60*/  LDC R41, c[0x0][0x3f4] ;  /* 0x0000fd00ff297b82 */ /* 0x000e620000000800 */
[----:B------:R-:W-:Y:S01]  /*22b70*/  BSSY B1, `(.L_x_14770) ;  /* 0x0000008000017945 */ /* 0x000fe20003800000 */
[----:B------:R-:W-:Y:S02]  /*22b80*/  IMAD.MOV.U32 R13, RZ, RZ, R26 ;  /* 0x000000ffff0d7224 */ /* 0x000fe400078e001a */
[----:B------:R-:W-:Y:S02]  /*22b90*/  IMAD.MOV.U32 R12, RZ, RZ, RZ ;  /* 0x000000ffff0c7224 */ /* 0x000fe400078e00ff */
[----:B------:R-:W-:Y:S02]  /*22ba0*/  IMAD.MOV.U32 R11, RZ, RZ, 0x1c1f ;  /* 0x00001c1fff0b7424 */ /* 0x000fe400078e00ff */
[----:B------:R-:W-:-:S07]  /*22bb0*/  IMAD.MOV.U32 R15, RZ, RZ, -0x1 ;  /* 0xffffffffff0f7424 */ /* 0x000fce00078e00ff */
[----:B01----:R-:W-:Y:S05]  /*22bc0*/  WARPSYNC.COLLECTIVE R15, `(.L_x_14771) ;  /* 0x000000000f087348 */ /* 0x003fea0003c00000 */
[----:B0-----:R0:W2:Y:S02]  /*22bd0*/  SHFL.IDX P6, R14, R13, R12, R11 ;  /* 0x0000000c0d0e7389 */ /* 0x0010a400000c000b */
[----:B012---:R-:W-:Y:S01]  /*22be0*/  ENDCOLLECTIVE ;  /* 0x000000000000791b */ /* 0x007fe20003800000 */
.L_x_14771:
[----:B------:R-:W-:Y:S05]  /*22bf0*/  BSYNC B1 ;  /* 0x0000000000017941 */ /* 0x000fea0003800000 */
.L_x_14770:
[----:B------:R0:W5:Y:S01]  /*22c00*/  LDL R10, [R1] ;  /* 0x00000000010a7983 */ /* 0x0001620000100800 */
[----:B------:R-:W-:Y:S01]  /*22c10*/  IMAD.MOV.U32 R13, RZ, RZ, R25 ;  /* 0x000000ffff0d7224 */ /* 0x000fe200078e0019 */
[----:B------:R-:W-:Y:S01]  /*22c20*/  MOV R11, 0x1c1f ;  /* 0x00001c1f000b7802 */ /* 0x000fe20000000f00 */
[----:B------:R-:W-:Y:S01]  /*22c30*/  IMAD.MOV.U32 R12, RZ, RZ, RZ ;  /* 0x000000ffff0c7224 */ /* 0x000fe200078e00ff */
[----:B------:R-:W-:Y:S01]  /*22c40*/  ISETP.GE.AND P0, PT, R16, R41, PT ;  /* 0x000000291000720c */ /* 0x000fe20003f06270 */
[----:B------:R-:W-:Y:S02]  /*22c50*/  IMAD.MOV.U32 R15, RZ, RZ, -0x1 ;  /* 0xffffffffff0f7424 */ /* 0x000fe400078e00ff */
[----:B------:R-:W-:-:S10]  /*22c60*/  IMAD.MOV.U32 R0, RZ, RZ, R14 ;  /* 0x000000ffff007224 */ /* 0x000fd400078e000e */
[----:B0----5:R-:W-:Y:S05]  /*22c70*/  WARPSYNC.COLLECTIVE R15, `(.L_x_14772) ;  /* 0x000000000f087348 */ /* 0x021fea0003c00000 */
[----:B------:R1:W2:Y:S02]  /*22c80*/  SHFL.IDX P6, R14, R13, R12, R11 ;  /* 0x0000000c0d0e7389 */ /* 0x0002a400000c000b */
[----:B012--5:R-:W-:Y:S01]  /*22c90*/  ENDCOLLECTIVE ;  /* 0x000000000000791b */ /* 0x027fe20003800000 */
.L_x_14772:
[----:B------:R-:W-:Y:S02]  /*22ca0*/  IMAD.MOV.U32 R13, RZ, RZ, R24 ;  /* 0x000000ffff0d7224 */ /* 0x000fe400078e0018 */
[----:B------:R-:W-:-:S07]  /*22cb0*/  IMAD.MOV.U32 R3, RZ, RZ, R14 ;  /* 0x000000ffff037224 */ /* 0x000fce00078e000e */
[----:B------:R-:W-:Y:S05]  /*22cc0*/  WARPSYNC.COLLECTIVE R15, `(.L_x_14773) ;  /* 0x000000000f087348 */ /* 0x000fea0003c00000 */
[----:B------:R0:W1:Y:S02]  /*22cd0*/  SHFL.IDX P6, R14, R13, R12, R11 ;  /* 0x0000000c0d0e7389 */ /* 0x00006400000c000b */
[----:B01----:R-:W-:Y:S01]  /*22ce0*/  ENDCOLLECTIVE ;  /* 0x000000000000791b */ /* 0x003fe20003800000 */
.L_x_14773:
[----:B------:R-:W-:Y:S02]  /*22cf0*/  IMAD.MOV.U32 R13, RZ, RZ, R27 ;  /* 0x000000ffff0d7224 */ /* 0x000fe400078e001b */
[----:B------:R-:W-:-:S07]  /*22d00*/  IMAD.MOV.U32 R4, RZ, RZ, R14 ;  /* 0x000000ffff047224 */ /* 0x000fce00078e000e */
[----:B------:R-:W-:Y:S05]  /*22d10*/  WARPSYNC.COLLECTIVE R15, `(.L_x_14774) ;  /* 0x000000000f087348 */ /* 0x000fea0003c00000 */
[----:B------:R0:W1:Y:S02]  /*22d20*/  SHFL.IDX P6, R14, R13, R12, R11 ;  /* 0x0000000c0d0e7389 */ /* 0x00006400000c000b */
[----:B01----:R-:W-:Y:S01]  /*22d30*/  ENDCOLLECTIVE ;  /* 0x000000000000791b */ /* 0x003fe20003800000 */
.L_x_14774:
[----:B------:R-:W-:-:S05]  /*22d40*/  IMAD R32, R10, R32, RZ ;  /* 0x000000200a207224 */ /* 0x000fca00078e02ff */
[----:B------:R-:W-:-:S13]  /*22d50*/  ISETP.GE.OR P1, PT, R39, R32, P0 ;  /* 0x000000202700720c */ /* 0x000fda0000726670 */
[C---:B------:R-:W-:Y:S01]  /*22d60*/  @!P1 IMAD.SHL.U32 R5, R16.reuse, 0x2, RZ ;  /* 0x0000000210059824 */ /* 0x040fe200078e00ff */
[----:B------:R-:W-:-:S04]  /*22d70*/  @!P1 SHF.L.U64.HI R21, R16, 0x1, R17 ;  /* 0x0000000110159819 */ /* 0x000fc80000010211 */
[----:B------:R-:W-:-:S05]  /*22d80*/  @!P1 IADD3 R6, P2, R3, R5, RZ ;  /* 0x0000000503069210 */ /* 0x000fca0007f5e0ff */
[----:B------:R-:W-:-:S05]  /*22d90*/  @!P1 IMAD.X R7, R0, 0x1, R21, P2 ;  /* 0x0000000100079824 */ /* 0x000fca00010e0615 */
[----:B------:R-:W2:Y:S01]  /*22da0*/  @!P1 LD.E.128 R8, desc[UR42][R6.64] ;  /* 0x0000002a06089980 */ /* 0x000ea2000c101d00 */
[----:B------:R-:W-:-:S05]  /*22db0*/  @!P1 IADD3 R14, P2, R14, R5, RZ ;  /* 0x000000050e0e9210 */ /* 0x000fca0007f5e0ff */
[----:B------:R-:W-:-:S05]  /*22dc0*/  @!P1 IMAD.X R3, R4, 0x1, R21, P2 ;  /* 0x0000000104039824 */ /* 0x000fca00010e0615 */
[----:B------:R-:W-:-:S05]  /*22dd0*/  @!P1 MOV R15, R3 ;  /* 0x00000003000f9202 */ /* 0x000fca0000000f00 */
[----:B------:R0:W5:Y:S01]  /*22de0*/  @!P1 LD.E.128 R4, desc[UR42][R14.64] ;  /* 0x0000002a0e049980 */ /* 0x000162000c101d00 */
[----:B------:R-:W-:Y:S01]  /*22df0*/  CS2R R36, SRZ ;  /* 0x0000000000247805 */ /* 0x000fe2000001ff00 */
[----:B------:R-:W-:Y:S01]  /*22e00*/  IMAD.MOV.U32 R13, RZ, RZ, R26 ;  /* 0x000000ffff0d7224 */ /* 0x000fe200078e001a */
[----:B------:R-:W-:Y:S01]  /*22e10*/  CS2R R34, SRZ ;  /* 0x0000000000227805 */ /* 0x000fe2000001ff00 */
[----:B------:R-:W-:Y:S01]  /*22e20*/  IMAD.MOV.U32 R12, RZ, RZ, 0x1 ;  /* 0x00000001ff0c7424 */ /* 0x000fe200078e00ff */
[----:B------:R-:W-:Y:S02]  /*22e30*/  CS2R R28, SRZ ;  /* 0x00000000001c7805 */ /* 0x000fe4000001ff00 */
[----:B------:R-:W-:Y:S01]  /*22e40*/  CS2R R20, SRZ ;  /* 0x0000000000147805 */ /* 0x000fe2000001ff00 */
[----:B0-----:R-:W-:Y:S02]  /*22e50*/  IMAD.MOV.U32 R15, RZ, RZ, -0x1 ;  /* 0xffffffffff0f7424 */ /* 0x001fe400078e00ff */
[----:B--2---:R-:W-:Y:S01]  /*22e60*/  @!P1 IMAD.MOV.U32 R37, RZ, RZ, R11 ;  /* 0x000000ffff259224 */ /* 0x004fe200078e000b */
[----:B------:R-:W-:Y:S01]  /*22e70*/  MOV R11, 0x1c1f ;  /* 0x00001c1f000b7802 */ /* 0x000fe20000000f00 */
[----:B------:R-:W-:-:S02]  /*22e80*/  @!P1 IMAD.MOV.U32 R34, RZ, RZ, R8 ;  /* 0x000000ffff229224 */ /* 0x000fc400078e0008 */
[----:B------:R-:W-:Y:S01]  /*22e90*/  @!P1 IMAD.MOV.U32 R35, RZ, RZ, R9 ;  /* 0x000000ffff239224 */ /* 0x000fe200078e0009 */
[----:B------:R-:W-:-:S07]  /*22ea0*/  MOV R9, R37 ;  /* 0x0000002500097202 */ /* 0x000fce0000000f00 */
[----:B-----5:R-:W-:Y:S05]  /*22eb0*/  WARPSYNC.COLLECTIVE R15, `(.L_x_14775) ;  /* 0x000000000f087348 */ /* 0x020fea0003c00000 */
[----:B------:R0:W1:Y:S02]  /*22ec0*/  SHFL.IDX P6, R14, R13, R12, R11 ;  /* 0x0000000c0d0e7389 */ /* 0x00006400000c000b */
[----:B01---5:R-:W-:Y:S01]  /*22ed0*/  ENDCOLLECTIVE ;  /* 0x000000000000791b */ /* 0x023fe20003800000 */
.L_x_14775:
[----:B------:R-:W-:Y:S02]  /*22ee0*/  IMAD.MOV.U32 R0, RZ, RZ, R34 ;  /* 0x000000ffff007224 */ /* 0x000fe400078e0022 */
[----:B------:R-:W-:Y:S02]  /*22ef0*/  IMAD.MOV.U32 R3, RZ, RZ, R35 ;  /* 0x000000ffff037224 */ /* 0x000fe400078e0023 */
[----:B------:R-:W-:Y:S01]  /*22f00*/  @!P1 IMAD.MOV.U32 R36, RZ, RZ, R10 ;  /* 0x000000ffff249224 */ /* 0x000fe200078e000a */
[----:B------:R-:W-:Y:S02]  /*22f10*/  PRMT R42, R0, 0x7610, R42 ;  /* 0x00007610002a7816 */ /* 0x000fe4000000002a */
[----:B------:R-:W-:Y:S01]  /*22f20*/  PRMT R43, R3, 0x7610, R43 ;  /* 0x00007610032b7816 */ /* 0x000fe2000000002b */
[----:B------:R-:W-:Y:S02]  /*22f30*/  IMAD.MOV.U32 R8, RZ, RZ, R36 ;  /* 0x000000ffff087224 */ /* 0x000fe400078e0024 */
[----:B------:R-:W-:-:S02]  /*22f40*/  @!P1 IMAD.MOV.U32 R28, RZ, RZ, R4 ;  /* 0x000000ffff1c9224 */ /* 0x000fc400078e0004 */
[----:B------:R-:W-:Y:S01]  /*22f50*/  @!P1 IMAD.MOV.U32 R29, RZ, RZ, R5 ;  /* 0x000000ffff1d9224 */ /* 0x000fe200078e0005 */
[----:B------:R-:W-:Y:S01]  /*22f60*/  PRMT R31, R8, 0x5410, R9 ;  /* 0x00005410081f7816 */ /* 0x000fe20000000009 */
[----:B------:R-:W-:Y:S02]  /*22f70*/  IMAD.MOV.U32 R13, RZ, RZ, R25 ;  /* 0x000000ffff0d7224 */ /* 0x000fe400078e0019 */
[----:B------:R-:W-:Y:S02]  /*22f80*/  @!P1 IMAD.MOV.U32 R20, RZ, RZ, R6 ;  /* 0x000000ffff149224 */ /* 0x000fe400078e0006 */
[----:B------:R-:W-:Y:S02]  /*22f90*/  @!P1 IMAD.MOV.U32 R21, RZ, RZ, R7 ;  /* 0x000000ffff159224 */ /* 0x000fe400078e0007 */
[----:B------:R-:W-:Y:S02]  /*22fa0*/  IMAD.MOV.U32 R4, RZ, RZ, R28 ;  /* 0x000000ffff047224 */ /* 0x000fe400078e001c */
[----:B------:R-:W-:-:S02]  /*22fb0*/  IMAD.MOV.U32 R5, RZ, RZ, R29 ;  /* 0x000000ffff057224 */ /* 0x000fc400078e001d */
[----:B------:R-:W-:-:S07]  /*22fc0*/  IMAD.MOV.U32 R0, RZ, RZ, R14 ;  /* 0x000000ffff007224 */ /* 0x000fce00078e000e */
[----:B------:R-:W-:Y:S05]  /*22fd0*/  WARPSYNC.COLLECTIVE R15, `(.L_x_14776) ;  /* 0x000000000f087348 */ /* 0x000fea0003c00000 */
[----:B------:R0:W1:Y:S02]  /*22fe0*/  SHFL.IDX P6, R14, R13, R12, R11 ;  /* 0x0000000c0d0e7389 */ /* 0x00006400000c000b */
[----:B01----:R-:W-:Y:S01]  /*22ff0*/  ENDCOLLECTIVE ;  /* 0x000000000000791b */ /* 0x003fe20003800000 */
.L_x_14776:
[----:B------:R-:W-:Y:S01]  /*23000*/  IMAD.MOV.U32 R6, RZ, RZ, R20 ;  /* 0x000000ffff067224 */ /* 0x000fe200078e0014 */
[----:B------:R-:W-:Y:S01]  /*23010*/  PRMT R45, R5, 0x7610, R45 ;  /* 0x00007610052d7816 */ /* 0x000fe2000000002d */
[----:B------:R-:W-:-:S03]  /*23020*/  IMAD.MOV.U32 R7, RZ, RZ, R21 ;  /* 0x000000ffff077224 */ /* 0x000fc600078e0015 */
[----:B------:R-:W-:Y:S02]  /*23030*/  PRMT R56, R4, 0x5410, R6 ;  /* 0x0000541004387816 */ /* 0x000fe40000000006 */
[----:B------:R-:W-:Y:S02]  /*23040*/  CS2R R4, SRZ ;  /* 0x0000000000047805 */ /* 0x000fe4000001ff00 */
[----:B------:R-:W-:Y:S01]  /*23050*/  PRMT R42, R42, 0x5410, R7 ;  /* 0x000054102a2a7816 */ /* 0x000fe20000000007 */
[----:B------:R-:W-:Y:S02]  /*23060*/  IMAD.MOV.U32 R13, RZ, RZ, R24 ;  /* 0x000000ffff0d7224 */ /* 0x000fe400078e0018 */
[----:B------:R-:W-:-:S07]  /*23070*/  IMAD.MOV.U32 R3, RZ, RZ, R14 ;  /* 0x000000ffff037224 */ /* 0x000fce00078e000e */
[----:B------:R-:W-:Y:S05]  /*23080*/  WARPSYNC.COLLECTIVE R15, `(.L_x_14777) ;  /* 0x000000000f087348 */ /* 0x000fea0003c00000 */
[----:B------:R0:W1:Y:S02]  /*23090*/  SHFL.IDX P6, R14, R13, R12, R11 ;  /* 0x0000000c0d0e7389 */ /* 0x00006400000c000b */
[----:B01----:R-:W-:Y:S01]  /*230a0*/  ENDCOLLECTIVE ;  /* 0x000000000000791b */ /* 0x003fe20003800000 */
.L_x_14777:
[----:B------:R-:W-:Y:S02]  /*230b0*/  IMAD.MOV.U32 R13, RZ, RZ, R27 ;  /* 0x000000ffff0d7224 */ /* 0x000fe400078e001b */
[----:B------:R-:W-:-:S07]  /*230c0*/  IMAD.MOV.U32 R24, RZ, RZ, R14 ;  /* 0x000000ffff187224 */ /* 0x000fce00078e000e */
[----:B------:R-:W-:Y:S05]  /*230d0*/  WARPSYNC.COLLECTIVE R15, `(.L_x_14778) ;  /* 0x000000000f087348 */ /* 0x000fea0003c00000 */
[----:B------:R0:W1:Y:S02]  /*230e0*/  SHFL.IDX P6, R14, R13, R12, R11 ;  /* 0x0000000c0d0e7389 */ /* 0x00006400000c000b */
[----:B01----:R-:W-:Y:S01]  /*230f0*/  ENDCOLLECTIVE ;  /* 0x000000000000791b */ /* 0x003fe20003800000 */
.L_x_14778:
[----:B------:R-:W-:Y:S05]  /*23100*/  BRA `(.L_x_14779) ;  /* 0xfffffe58008c7947 */ /* 0x000fea000383ffff */
.L_x_14493:
[----:B0-----:R0:W1:Y:S02]  /*23110*/  SYNCS.PHASECHK.TRANS64.TRYWAIT P1, [R2+URZ+0x16800], R3 ;  /* 0x01680003020075a7 */ /* 0x001064000802017f */
[----:B-1----:R-:W-:Y:S05]  /*23120*/  @!P1 NANOSLEEP.SYNCS 0x989680 ;  /* 0x009896800000995d */ /* 0x002fea0003900000 */
[----:B------:R-:W1:Y:S02]  /*23130*/  @!P1 SYNCS.PHASECHK.TRANS64 P1, [R2+URZ+0x16800], R3 ;  /* 0x01680003020095a7 */ /* 0x000e64000802007f */
[----:B-1----:R-:W-:Y:S05]  /*23140*/  @!P1 BRA `(.L_x_14493) ;  /* 0xfffffffc00f09947 */ /* 0x002fea000383ffff */
[----:B------:R-:W-:Y:S05]  /*23150*/  BRA `(.L_x_14780) ;  /* 0xfffffe5c004c7947 */ /* 0x000fea000383ffff */
.L_x_14499:
[----:B-1----:R1:W3:Y:S02]  /*23160*/  SYNCS.PHASECHK.TRANS64.TRYWAIT P1, [R0+URZ+0x16830], R5 ;  /* 0x01683005000075a7 */ /* 0x0022e4000802017f */
[----:B---3--:R-:W-:Y:S05]  /*23170*/  @!P1 NANOSLEEP.SYNCS 0x989680 ;  /* 0x009896800000995d */ /* 0x008fea0003900000 */
[----:B------:R-:W3:Y:S02]  /*23180*/  @!P1 SYNCS.PHASECHK.TRANS64 P1, [R0+URZ+0x16830], R5 ;  /* 0x01683005000095a7 */ /* 0x000ee4000802007f */
[----:B---3--:R-:W-:Y:S05]  /*23190*/  @!P1 BRA `(.L_x_14499) ;  /* 0xfffffffc00f09947 */ /* 0x008fea000383ffff */
[----:B------:R-:W-:Y:S05]  /*231a0*/  BRA `(.L_x_14498) ;  /* 0xfffffe6800c87947 */ /* 0x000fea000383ffff */
.L_x_14518:
[----:B-1----:R1:W2:Y:S02]  /*231b0*/  SYNCS.PHASECHK.TRANS64.TRYWAIT P4, [R9+URZ+0x16830], R8 ;  /* 0x01683008090075a7 */ /* 0x0022a4000808017f */
[----:B--2---:R-:W-:Y:S05]  /*231c0*/  @!P4 NANOSLEEP.SYNCS 0x989680 ;  /* 0x009896800000c95d */ /* 0x004fea0003900000 */
[----:B------:R-:W2:Y:S02]  /*231d0*/  @!P4 SYNCS.PHASECHK.TRANS64 P4, [R9+URZ+0x16830], R8 ;  /* 0x016830080900c5a7 */ /* 0x000ea4000808007f */
[----:B--2---:R-:W-:Y:S05]  /*231e0*/  @!P4 BRA `(.L_x_14518) ;  /* 0xfffffffc00f0c947 */ /* 0x004fea000383ffff */
[----:B------:R-:W-:Y:S05]  /*231f0*/  BRA `(.L_x_14517) ;  /* 0xfffffea400707947 */ /* 0x000fea000383ffff */
.L_x_14522:
[----:B-1----:R1:W2:Y:S02]  /*23200*/  SYNCS.PHASECHK.TRANS64.TRYWAIT P3, [R9+URZ+0x16850], R8 ;  /* 0x01685008090075a7 */ /* 0x0022a4000806017f */
[----:B--2---:R-:W-:Y:S05]  /*23210*/  @!P3 NANOSLEEP.SYNCS 0x989680 ;  /* 0x009896800000b95d */ /* 0x004fea0003900000 */
[----:B------:R-:W2:Y:S02]  /*23220*/  @!P3 SYNCS.PHASECHK.TRANS64 P3, [R9+URZ+0x16850], R8 ;  /* 0x016850080900b5a7 */ /* 0x000ea4000806007f */
[----:B--2---:R-:W-:Y:S05]  /*23230*/  @!P3 BRA `(.L_x_14522) ;  /* 0xfffffffc00f0b947 */ /* 0x004fea000383ffff */
[----:B------:R-:W-:Y:S05]  /*23240*/  BRA `(.L_x_14519) ;  /* 0xfffffea800347947 */ /* 0x000fea000383ffff */
.L_x_14543:
[----:B-1----:R1:W2:Y:S02]  /*23250*/  SYNCS.PHASECHK.TRANS64.TRYWAIT P2, [R9+URZ+0x16830], R12 ;  /* 0x0168300c090075a7 */ /* 0x0022a4000804017f */
[----:B--2---:R-:W-:Y:S05]  /*23260*/  @!P2 NANOSLEEP.SYNCS 0x989680 ;  /* 0x009896800000a95d */ /* 0x004fea0003900000 */
[----:B------:R-:W2:Y:S02]  /*23270*/  @!P2 SYNCS.PHASECHK.TRANS64 P2, [R9+URZ+0x16830], R12 ;  /* 0x0168300c0900a5a7 */ /* 0x000ea4000804007f */
[----:B--2---:R-:W-:Y:S05]  /*23280*/  @!P2 BRA `(.L_x_14543) ;  /* 0xfffffffc00f0a947 */ /* 0x004fea000383ffff */
[----:B------:R-:W-:Y:S05]  /*23290*/  BRA `(.L_x_14542) ;  /* 0xfffffee000087947 */ /* 0x000fea000383ffff */
.L_x_14547:
[----:B-1----:R1:W2:Y:S02]  /*232a0*/  SYNCS.PHASECHK.TRANS64.TRYWAIT P1, [R9+URZ+0x16850], R8 ;  /* 0x01685008090075a7 */ /* 0x0022a4000802017f */
[----:B--2---:R-:W-:Y:S05]  /*232b0*/  @!P1 NANOSLEEP.SYNCS 0x989680 ;  /* 0x009896800000995d */ /* 0x004fea0003900000 */
[----:B------:R-:W2:Y:S02]  /*232c0*/  @!P1 SYNCS.PHASECHK.TRANS64 P1, [R9+URZ+0x16850], R8 ;  /* 0x01685008090095a7 */ /* 0x000ea4000802007f */
[----:B--2---:R-:W-:Y:S05]  /*232d0*/  @!P1 BRA `(.L_x_14547) ;  /* 0xfffffffc00f09947 */ /* 0x004fea000383ffff */
[----:B------:R-:W-:Y:S05]  /*232e0*/  BRA `(.L_x_14544) ;  /* 0xfffffee000d87947 */ /* 0x000fea000383ffff */
.L_x_14556:
[----:B-1----:R1:W2:Y:S02]  /*232f0*/  SYNCS.PHASECHK.TRANS64.TRYWAIT P2, [R9+URZ+0x16830], R12 ;  /* 0x0168300c090075a7 */ /* 0x0022a4000804017f */
[----:B--2---:R-:W-:Y:S05]  /*23300*/  @!P2 NANOSLEEP.SYNCS 0x989680 ;  /* 0x009896800000a95d */ /* 0x004fea0003900000 */
[----:B------:R-:W2:Y:S02]  /*23310*/  @!P2 SYNCS.PHASECHK.TRANS64 P2, [R9+URZ+0x16830], R12 ;  /* 0x0168300c0900a5a7 */ /* 0x000ea4000804007f */
[----:B--2---:R-:W-:Y:S05]  /*23320*/  @!P2 BRA `(.L_x_14556) ;  /* 0xfffffffc00f0a947 */ /* 0x004fea000383ffff */
[----:B------:R-:W-:Y:S05]  /*23330*/  BRA `(.L_x_14555) ;  /* 0xffffff0400d87947 */ /* 0x000fea000383ffff */
.L_x_14560:
[----:B-1----:R1:W2:Y:S02]  /*23340*/  SYNCS.PHASECHK.TRANS64.TRYWAIT P1, [R9+URZ+0x16850], R8 ;  /* 0x01685008090075a7 */ /* 0x0022a4000802017f */
[----:B--2---:R-:W-:Y:S05]  /*23350*/  @!P1 NANOSLEEP.SYNCS 0x989680 ;  /* 0x009896800000995d */ /* 0x004fea0003900000 */
[----:B------:R-:W2:Y:S02]  /*23360*/  @!P1 SYNCS.PHASECHK.TRANS64 P1, [R9+URZ+0x16850], R8 ;  /* 0x01685008090095a7 */ /* 0x000ea4000802007f */
[----:B--2---:R-:W-:Y:S05]  /*23370*/  @!P1 BRA `(.L_x_14560) ;  /* 0xfffffffc00f09947 */ /* 0x004fea000383ffff */
[----:B------:R-:W-:Y:S05]  /*23380*/  BRA `(.L_x_14557) ;  /* 0xffffff0800a87947 */ /* 0x000fea000383ffff */
.L_x_14575:
[----:B-1----:R1:W2:Y:S02]  /*23390*/  SYNCS.PHASECHK.TRANS64.TRYWAIT P1, [R11+URZ+0x16850], R0 ;  /* 0x016850000b0075a7 */ /* 0x0022a4000802017f */
[----:B--2---:R-:W-:Y:S05]  /*233a0*/  @!P1 NANOSLEEP.SYNCS 0x989680 ;  /* 0x009896800000995d */ /* 0x004fea0003900000 */
[----:B------:R-:W2:Y:S02]  /*233b0*/  @!P1 SYNCS.PHASECHK.TRANS64 P1, [R11+URZ+0x16850], R0 ;  /* 0x016850000b0095a7 */ /* 0x000ea4000802007f */
[----:B--2---:R-:W-:Y:S05]  /*233c0*/  @!P1 BRA `(.L_x_14575) ;  /* 0xfffffffc00f09947 */ /* 0x004fea000383ffff */
[----:B------:R-:W-:Y:S05]  /*233d0*/  BRA `(.L_x_14574) ;  /* 0xffffff3c00987947 */ /* 0x000fea000383ffff */
.L_x_14581:
[----:B------:R-:W-:Y:S01]  /*233e0*/  MOV R13, R41 ;  /* 0x00000029000d7202 */ /* 0x000fe20000000f00 */
[----:B------:R-:W-:Y:S02]  /*233f0*/  IMAD.MOV.U32 R12, RZ, RZ, RZ ;  /* 0x000000ffff0c7224 */ /* 0x000fe400078e00ff */
[----:B------:R-:W-:Y:S02]  /*23400*/  IMAD.MOV.U32 R11, RZ, RZ, 0x181f ;  /* 0x0000181fff0b7424 */ /* 0x000fe400078e00ff */
[----:B------:R-:W-:Y:S02]  /*23410*/  IMAD.MOV.U32 R15, RZ, RZ, -0x1 ;  /* 0xffffffffff0f7424 */ /* 0x000fe400078e00ff */
[----:B------:R-:W-:-:S07]  /*23420*/  IMAD.IADD R42, R42, 0x1, R51 ;  /* 0x000000012a2a7824 */ /* 0x000fce00078e0233 */
[----:B-----5:R-:W-:Y:S05]  /*23430*/  WARPSYNC.COLLECTIVE R15, `(.L_x_14781) ;  /* 0x000000000f087348 */ /* 0x020fea0003c00000 */
[----:B------:R0:W1:Y:S02]  /*23440*/  SHFL.IDX P6, R14, R13, R12, R11 ;  /* 0x0000000c0d0e7389 */ /* 0x00006400000c000b */
[----:B01---5:R-:W-:Y:S01]  /*23450*/  ENDCOLLECTIVE ;  /* 0x000000000000791b */ /* 0x023fe20003800000 */
.L_x_14781:
[----:B------:R-:W-:Y:S02]  /*23460*/  VIADD R20, R42, 0x30 ;  /* 0x000000302a147836 */ /* 0x000fe40000000000 */
[----:B------:R-:W-:Y:S02]  /*23470*/  IMAD.MOV.U32 R13, RZ, RZ, R40 ;  /* 0x000000ffff0d7224 */ /* 0x000fe400078e0028 */
[----:B------:R-:W-:-:S07]  /*23480*/  IMAD.MOV.U32 R0, RZ, RZ, R14 ;  /* 0x000000ffff007224 */ /* 0x000fce00078e000e */
[----:B------:R-:W-:Y:S05]  /*23490*/  WARPSYNC.COLLECTIVE R15, `(.L_x_14782) ;  /* 0x000000000f087348 */ /* 0x000fea0003c00000 */
[----:B------:R0:W1:Y:S02]  /*234a0*/  SHFL.IDX P6, R14, R13, R12, R11 ;  /* 0x0000000c0d0e7389 */ /* 0x00006400000c000b */
[----:B01----:R-:W-:Y:S01]  /*234b0*/  ENDCOLLECTIVE ;  /* 0x000000000000791b */ /* 0x003fe20003800000 */
.L_x_14782:
        /* <DEDUP_REMOVED lines=12> */
.L_x_14783:
[----:B------:R-:W-:-:S04]  /*23580*/  @!P3 LEA R32, P5, R43, R3, 0x1 ;  /* 0x000000032b20b211 */ /* 0x000fc800078a08ff */
[----:B------:R-:W-:Y:S01]  /*23590*/  @!P3 LEA.HI.X R3, R43, R0, R44, 0x1, P5 ;  /* 0x000000002b03b211 */ /* 0x000fe200028f0c2c */
[----:B------:R-:W-:Y:S01]  /*235a0*/  IMAD.MOV.U32 R13, RZ, RZ, R40 ;  /* 0x000000ffff0d7224 */ /* 0x000fe200078e0028 */
[----:B------:R-:W-:-:S07]  /*235b0*/  MOV R8, R14 ;  /* 0x0000000e00087202 */ /* 0x000fce0000000f00 */
[----:B------:R-:W-:Y:S05]  /*235c0*/  WARPSYNC.COLLECTIVE R15, `(.L_x_14784) ;  /* 0x000000000f087348 */ /* 0x000fea0003c00000 */
[----:B------:R0:W1:Y:S02]  /*235d0*/  SHFL.IDX P6, R14, R13, R12, R11 ;  /* 0x0000000c0d0e7389 */ /* 0x00006400000c000b */
[----:B01----:R-:W-:Y:S01]  /*235e0*/  ENDCOLLECTIVE ;  /* 0x000000000000791b */ /* 0x003fe20003800000 */
.L_x_14784:
[----:B------:R-:W-:Y:S02]  /*235f0*/  IMAD.MOV.U32 R13, RZ, RZ, R41 ;  /* 0x000000ffff0d7224 */ /* 0x000fe400078e0029 */
[----:B------:R-:W-:Y:S02]  /*23600*/  IMAD.MOV.U32 R12, RZ, RZ, 0x2 ;  /* 0x00000002ff0c7424 */ /* 0x000fe400078e00ff */
[----:B------:R-:W-:-:S07]  /*23610*/  IMAD.MOV.U32 R9, RZ, RZ, R14 ;  /* 0x000000ffff097224 */ /* 0x000fce00078e000e */
[----:B------:R-:W-:Y:S05]  /*23620*/  WARPSYNC.COLLECTIVE R15, `(.L_x_14785) ;  /* 0x000000000f087348 */ /* 0x000fea0003c00000 */
[----:B------:R0:W1:Y:S02]  /*23630*/  SHFL.IDX P6, R14, R13, R12, R11 ;  /* 0x0000000c0d0e7389 */ /* 0x00006400000c000b */
[----:B01----:R-:W-:Y:S01]  /*23640*/  ENDCOLLECTIVE ;  /* 0x000000000000791b */ /* 0x003fe20003800000 */
.L_x_14785:
        /* <DEDUP_REMOVED lines=11> */
.L_x_14786:
[----:B------:R-:W-:Y:S02]  /*23700*/  IMAD.MOV.U32 R13, RZ, RZ, R41 ;  /* 0x000000ffff0d7224 */ /* 0x000fe400078e0029 */
[----:B------:R-:W-:Y:S01]  /*23710*/  IMAD.MOV.U32 R12, RZ, RZ, 0x3 ;  /* 0x00000003ff0c7424 */ /* 0x000fe200078e00ff */
[----:B------:R-:W-:-:S13]  /*23720*/  @!P2 LEA R46, P5, R43, R14, 0x1 ;  /* 0x0000000e2b2ea211 */ /* 0x000fda00078a08ff */
[----:B------:R-:W-:Y:S05]  /*23730*/  WARPSYNC.COLLECTIVE R15, `(.L_x_14787) ;  /* 0x000000000f087348 */ /* 0x000fea0003c00000 */
[----:B------:R0:W1:Y:S02]  /*23740*/  SHFL.IDX P6, R14, R13, R12, R11 ;  /* 0x0000000c0d0e7389 */ /* 0x00006400000c000b */
[----:B01----:R-:W-:Y:S01]  /*23750*/  ENDCOLLECTIVE ;  /* 0x000000000000791b */ /* 0x003fe20003800000 */
.L_x_14787:
[----:B------:R-:W-:Y:S01]  /*23760*/  @!P2 LEA.HI.X R47, R43, R10, R44, 0x1, P5 ;  /* 0x0000000a2b2fa211 */ /* 0x000fe200028f0c2c */
[----:B------:R-:W-:-:S04]  /*23770*/  @!P2 IMAD.MOV.U32 R4, RZ, RZ, R46 ;  /* 0x000000ffff04a224 */ /* 0x000fc800078e002e */
[----:B------:R-:W-:-:S05]  /*23780*/  @!P2 IMAD.MOV.U32 R5, RZ, RZ, R47 ;  /* 0x000000ffff05a224 */ /* 0x000fca00078e002f */
[----:B------:R0:W-:Y:S01]  /*23790*/  @!P2 ST.E.128 desc[UR42][R4.64], R28 ;  /* 0x0000001c0400a985 */ /* 0x0001e2000c101d2a */
[----:B------:R-:W-:Y:S02]  /*237a0*/  IMAD.MOV.U32 R13, RZ, RZ, R40 ;  /* 0x000000ffff0d7224 */ /* 0x000fe400078e0028 */
[----:B------:R-:W-:-:S07]  /*237b0*/  IMAD.MOV.U32 R0, RZ, RZ, R14 ;  /* 0x000000ffff007224 */ /* 0x000fce00078e000e */
[----:B0-----:R-:W-:Y:S05]  /*237c0*/  WARPSYNC.COLLECTIVE R15, `(.L_x_14788) ;  /* 0x000000000f087348 */ /* 0x001fea0003c00000 */
[----:B------:R1:W2:Y:S02]  /*237d0*/  SHFL.IDX P6, R14, R13, R12, R11 ;  /* 0x0000000c0d0e7389 */ /* 0x0002a400000c000b */
[----:B012---:R-:W-:Y:S01]  /*237e0*/  ENDCOLLECTIVE ;  /* 0x000000000000791b */ /* 0x007fe20003800000 */
.L_x_14788:
[----:B------:R-:W-:Y:S05]  /*237f0*/  BRA `(.L_x_14789) ;  /* 0xffffff5000d07947 */ /* 0x000fea000383ffff */
.L_x_14583:
[----:B------:R-:W-:Y:S01]  /*23800*/  MOV R13, R4 ;  /* 0x00000004000d7202 */ /* 0x000fe20000000f00 */
[----:B------:R-:W-:Y:S02]  /*23810*/  IMAD.MOV.U32 R12, RZ, RZ, RZ ;  /* 0x000000ffff0c7224 */ /* 0x000fe400078e00ff */
[----:B------:R-:W-:Y:S02]  /*23820*/  IMAD.MOV.U32 R11, RZ, RZ, 0x1c1f ;  /* 0x00001c1fff0b7424 */ /* 0x000fe400078e00ff */
[----:B------:R-:W-:-:S07]  /*23830*/  IMAD.MOV.U32 R15, RZ, RZ, -0x1 ;  /* 0xffffffffff0f7424 */ /* 0x000fce00078e00ff */
[----:B------:R-:W-:Y:S05]  /*23840*/  WARPSYNC.COLLECTIVE R15, `(.L_x_14790) ;  /* 0x000000000f087348 */ /* 0x000fea0003c00000 */
[----:B------:R0:W1:Y:S02]  /*23850*/  SHFL.IDX P6, R14, R13, R12, R11 ;  /* 0x0000000c0d0e7389 */ /* 0x00006400000c000b */
[----:B01----:R-:W-:Y:S01]  /*23860*/  ENDCOLLECTIVE ;  /* 0x000000000000791b */ /* 0x003fe20003800000 */
.L_x_14790:
[----:B------:R-:W-:Y:S02]  /*23870*/  IMAD.MOV.U32 R13, RZ, RZ, R3 ;  /* 0x000000ffff0d7224 */ /* 0x000fe400078e0003 */
[----:B------:R-:W-:-:S07]  /*23880*/  IMAD.MOV.U32 R0, RZ, RZ, R14 ;  /* 0x000000ffff007224 */ /* 0x000fce00078e000e */
[----:B------:R-:W-:Y:S05]  /*23890*/  WARPSYNC.COLLECTIVE R15, `(.L_x_14791) ;  /* 0x000000000f087348 */ /* 0x000fea0003c00000 */
[----:B------:R0:W1:Y:S02]  /*238a0*/  SHFL.IDX P6, R14, R13, R12, R11 ;  /* 0x0000000c0d0e7389 */ /* 0x00006400000c000b */
[----:B01----:R-:W-:Y:S01]  /*238b0*/  ENDCOLLECTIVE ;  /* 0x000000000000791b */ /* 0x003fe20003800000 */
.L_x_14791:
[----:B------:R-:W-:Y:S05]  /*238c0*/  BRA `(.L_x_14792) ;  /* 0xffffff5400ac7947 */ /* 0x000fea000383ffff */
.L_x_14586:
        /* <DEDUP_REMOVED lines=8> */
.L_x_14794:
[----:B------:R-:W-:Y:S05]  /*23950*/  BSYNC B1 ;  /* 0x0000000000017941 */ /* 0x000fea0003800000 */
.L_x_14793:
        /* <DEDUP_REMOVED lines=8> */
.L_x_14795:
[----:B------:R-:W-:Y:S05]  /*239e0*/  BRA `(.L_x_14796) ;  /* 0xffffff5800087947 */ /* 0x000fea000383ffff */
.L_x_14590:
[----:B------:R-:W-:Y:S01]  /*239f0*/  IMAD.MOV.U32 R13, RZ, RZ, R20 ;  /* 0x000000ffff0d7224 */ /* 0x000fe200078e0014 */
[----:B------:R-:W-:Y:S01]  /*23a00*/  MOV R15, 0xffffffff ;  /* 0xffffffff000f7802 */ /* 0x000fe20000000f00 */
[----:B------:R-:W-:Y:S02]  /*23a10*/  IMAD.MOV.U32 R12, RZ, RZ, RZ ;  /* 0x000000ffff0c7224 */ /* 0x000fe400078e00ff */
[----:B------:R-:W-:Y:S02]  /*23a20*/  IMAD.MOV.U32 R11, RZ, RZ, 0x181f ;  /* 0x0000181fff0b7424 */ /* 0x000fe400078e00ff */
[----:B------:R-:W-:Y:S01]  /*23a30*/  IMAD R21, R24, R25, RZ ;  /* 0x0000001918157224 */ /* 0x000fe200078e02ff */
[----:B------:R-:W-:-:S07]  /*23a40*/  IADD3 R24, R42, R28, RZ ;  /* 0x0000001c2a187210 */ /* 0x000fce0007ffe0ff */
[----:B01----:R-:W-:Y:S05]  /*23a50*/  WARPSYNC.COLLECTIVE R15, `(.L_x_14797) ;  /* 0x000000000f087348 */ /* 0x003fea0003c00000 */
[----:B------:R2:W3:Y:S02]  /*23a60*/  SHFL.IDX P6, R14, R13, R12, R11 ;  /* 0x0000000c0d0e7389 */ /* 0x0004e400000c000b */
[----:B0123--:R-:W-:Y:S01]  /*23a70*/  ENDCOLLECTIVE ;  /* 0x000000000000791b */ /* 0x00ffe20003800000 */
.L_x_14797:
[C---:B------:R-:W-:Y:S01]  /*23a80*/  ISETP.GE.OR P3, PT, R24.reuse, R21, P0 ;  /* 0x000000151800720c */ /* 0x040fe20000766670 */
[----:B------:R-:W-:-:S05]  /*23a90*/  VIADD R8, R24, 0x30 ;  /* 0x0000003018087836 */ /* 0x000fca0000000000 */
[----:B------:R-:W-:Y:S01]  /*23aa0*/  ISETP.GE.OR P4, PT, R8, R21, P0 ;  /* 0x000000150800720c */ /* 0x000fe20000786670 */
[----:B------:R-:W-:Y:S02]  /*23ab0*/  VIADD R8, R24, 0x60 ;  /* 0x0000006018087836 */ /* 0x000fe40000000000 */
[----:B------:R-:W-:-:S03]  /*23ac0*/  IMAD.MOV.U32 R13, RZ, RZ, R7 ;  /* 0x000000ffff0d7224 */ /* 0x000fc600078e0007 */
[----:B------:R-:W-:Y:S01]  /*23ad0*/  ISETP.GE.OR P2, PT, R8, R21, P0 ;  /* 0x000000150800720c */ /* 0x000fe20000746670 */
[----:B------:R-:W-:-:S12]  /*23ae0*/  IMAD.MOV.U32 R0, RZ, RZ, R14 ;  /* 0x000000ffff007224 */ /* 0x000fd800078e000e */
[----:B------:R-:W-:Y:S05]  /*23af0*/  WARPSYNC.COLLECTIVE R15, `(.L_x_14798) ;  /* 0x000000000f087348 */ /* 0x000fea0003c00000 */
[----:B------:R0:W1:Y:S02]  /*23b00*/  SHFL.IDX P6, R14, R13, R12, R11 ;  /* 0x0000000c0d0e7389 */ /* 0x00006400000c000b */
[----:B01----:R-:W-:Y:S01]  /*23b10*/  ENDCOLLECTIVE ;  /* 0x000000000000791b */ /* 0x003fe20003800000 */
.L_x_14798:
[----:B------:R-:W-:Y:S02]  /*23b20*/  IMAD.MOV.U32 R13, RZ, RZ, R20 ;  /* 0x000000ffff0d7224 */ /* 0x000fe400078e0014 */
[----:B------:R-:W-:Y:S02]  /*23b30*/  IMAD.MOV.U32 R12, RZ, RZ, 0x1 ;  /* 0x00000001ff0c7424 */ /* 0x000fe400078e00ff */
[----:B------:R-:W-:-:S07]  /*23b40*/  IMAD.MOV.U32 R3, RZ, RZ, R14 ;  /* 0x000000ffff037224 */ /* 0x000fce00078e000e */
[----:B------:R-:W-:Y:S05]  /*23b50*/  WARPSYNC.COLLECTIVE R15, `(.L_x_14799) ;  /* 0x000000000f087348 */ /* 0x000fea0003c00000 */
[----:B------:R0:W1:Y:S02]  /*23b60*/  SHFL.IDX P6, R14, R13, R12, R11 ;  /* 0x0000000c0d0e7389 */ /* 0x00006400000c000b */
[----:B01----:R-:W-:Y:S01]  /*23b70*/  ENDCOLLECTIVE ;  /* 0x000000000000791b */ /* 0x003fe20003800000 */
.L_x_14799:
[----:B------:R-:W-:-:S04]  /*23b80*/  @!P3 LEA R10, P5, R43, R3, 0x1 ;  /* 0x000000032b0ab211 */ /* 0x000fc800078a08ff */
[----:B------:R-:W-:Y:S01]  /*23b90*/  @!P3 LEA.HI.X R3, R43, R0, R44, 0x1, P5 ;  /* 0x000000002b03b211 */ /* 0x000fe200028f0c2c */
[----:B------:R-:W-:Y:S02]  /*23ba0*/  IMAD.MOV.U32 R13, RZ, RZ, R7 ;  /* 0x000000ffff0d7224 */ /* 0x000fe400078e0007 */
[----:B------:R-:W-:-:S07]  /*23bb0*/  IMAD.MOV.U32 R4, RZ, RZ, R14 ;  /* 0x000000ffff047224 */ /* 0x000fce00078e000e */
[----:B------:R-:W-:Y:S05]  /*23bc0*/  WARPSYNC.COLLECTIVE R15, `(.L_x_14800) ;  /* 0x000000000f087348 */ /* 0x000fea0003c00000 */
[----:B------:R0:W1:Y:S02]  /*23bd0*/  SHFL.IDX P6, R14, R13, R12, R11 ;  /* 0x0000000c0d0e7389 */ /* 0x00006400000c000b */
[----:B01----:R-:W-:Y:S01]  /*23be0*/  ENDCOLLECTIVE ;  /* 0x000000000000791b */ /* 0x003fe20003800000 */
.L_x_14800:
[----:B------:R-:W-:Y:S02]  /*23bf0*/  IMAD.MOV.U32 R13, RZ, RZ, R20 ;  /* 0x000000ffff0d7224 */ /* 0x000fe400078e0014 */
[----:B------:R-:W-:Y:S02]  /*23c00*/  IMAD.MOV.U32 R12, RZ, RZ, 0x2 ;  /* 0x00000002ff0c7424 */ /* 0x000fe400078e00ff */
[----:B------:R-:W-:-:S07]  /*23c10*/  IMAD.MOV.U32 R5, RZ, RZ, R14 ;  /* 0x000000ffff057224 */ /* 0x000fce00078e000e */
[----:B------:R-:W-:Y:S05]  /*23c20*/  WARPSYNC.COLLECTIVE R15, `(.L_x_14801) ;  /* 0x000000000f087348 */ /* 0x000fea0003c00000 */
[----:B------:R0:W1:Y:S02]  /*23c30*/  SHFL.IDX P6, R14, R13, R12, R11 ;  /* 0x0000000c0d0e7389 */ /* 0x00006400000c000b */
[----:B01----:R-:W-:Y:S01]  /*23c40*/  ENDCOLLECTIVE ;  /* 0x000000000000791b */ /* 0x003fe20003800000 */
.L_x_14801:
[----:B------:R-:W-:-:S04]  /*23c50*/  @!P4 LEA R8, P1, R43, R5, 0x1 ;  /* 0x000000052b08c211 */ /* 0x000fc800078208ff */
[----:B------:R-:W-:Y:S01]  /*23c60*/  @!P4 LEA.HI.X R9, R43, R4, R44, 0x1, P1 ;  /* 0x000000042b09c211 */ /* 0x000fe200008f0c2c */
[----:B------:R-:W-:Y:S02]  /*23c70*/  IMAD.MOV.U32 R13, RZ, RZ, R7 ;  /* 0x000000ffff0d7224 */ /* 0x000fe400078e0007 */
[----:B------:R-:W-:-:S07]  /*23c80*/  IMAD.MOV.U32 R6, RZ, RZ, R14 ;  /* 0x000000ffff067224 */ /* 0x000fce00078e000e */
[----:B------:R-:W-:Y:S05]  /*23c90*/  WARPSYNC.COLLECTIVE R15, `(.L_x_14802) ;  /* 0x000000000f087348 */ /* 0x000fea0003c00000 */
[----:B------:R0:W1:Y:S02]  /*23ca0*/  SHFL.IDX P6, R14, R13, R12, R11 ;  /* 0x0000000c0d0e7389 */ /* 0x00006400000c000b */
[----:B01----:R-:W-:Y:S01]  /*23cb0*/  ENDCOLLECTIVE ;  /* 0x000000000000791b */ /* 0x003fe20003800000 */
.L_x_14802:
[----:B------:R-:W-:Y:S01]  /*23cc0*/  @!P3 IMAD.MOV.U32 R11, RZ, RZ, R3 ;  /* 0x000000ffff0bb224 */ /* 0x000fe200078e0003 */
[----:B------:R-:W-:Y:S01]  /*23cd0*/  MOV R12, 0x3 ;  /* 0x00000003000c7802 */ /* 0x000fe20000000f00 */
[----:B------:R-:W-:-:S03]  /*23ce0*/  IMAD.MOV.U32 R13, RZ, RZ, R20 ;  /* 0x000000ffff0d7224 */ /* 0x000fc600078e0014 */
[----:B------:R0:W-:Y:S04]  /*23cf0*/  @!P3 ST.E.128 desc[UR42][R10.64], RZ ;  /* 0x000000ff0a00b985 */ /* 0x0001e8000c101d2a */
[----:B------:R1:W-:Y:S01]  /*23d00*/  @!P4 ST.E.128 desc[UR42][R8.64], RZ ;  /* 0x000000ff0800c985 */ /* 0x0003e2000c101d2a */
[----:B------:R-:W-:-:S04]  /*23d10*/  @!P2 LEA R25, P5, R43, R14, 0x1 ;  /* 0x0000000e2b19a211 */ /* 0x000fc800078a08ff */
[----:B------:R-:W-:Y:S01]  /*23d20*/  @!P2 LEA.HI.X R5, R43, R6, R44, 0x1, P5 ;  /* 0x000000062b05a211 */ /* 0x000fe200028f0c2c */
[----:B0-----:R-:W-:Y:S02]  /*23d30*/  IMAD.MOV.U32 R11, RZ, RZ, 0x181f ;  /* 0x0000181fff0b7424 */ /* 0x001fe400078e00ff */
[----:B------:R-:W-:-:S07]  /*23d40*/  @!P2 IMAD.MOV.U32 R4, RZ, RZ, R25 ;  /* 0x000000ffff04a224 */ /* 0x000fce00078e0019 */
[----:B-1----:R-:W-:Y:S05]  /*23d50*/  WARPSYNC.COLLECTIVE R15, `(.L_x_14803) ;  /* 0x000000000f087348 */ /* 0x002fea0003c00000 */
[----:B------:R0:W2:Y:S02]  /*23d60*/  SHFL.IDX P6, R14, R13, R12, R11 ;  /* 0x0000000c0d0e7389 */ /* 0x0000a400000c000b */
[----:B012---:R-:W-:Y:S01]  /*23d70*/  ENDCOLLECTIVE ;  /* 0x000000000000791b */ /* 0x007fe20003800000 */
.L_x_14803:
[----:B------:R0:W-:Y:S01]  /*23d80*/  @!P2 ST.E.128 desc[UR42][R4.64], RZ ;  /* 0x000000ff0400a985 */ /* 0x0001e2000c101d2a */
[----:B------:R-:W-:Y:S02]  /*23d90*/  IMAD.MOV.U32 R13, RZ, RZ, R7 ;  /* 0x000000ffff0d7224 */ /* 0x000fe400078e0007 */
[----:B------:R-:W-:-:S07]  /*23da0*/  IMAD.MOV.U32 R0, RZ, RZ, R14 ;  /* 0x000000ffff007224 */ /* 0x000fce00078e000e */
[----:B0-----:R-:W-:Y:S05]  /*23db0*/  WARPSYNC.COLLECTIVE R15, `(.L_x_14804) ;  /* 0x000000000f087348 */ /* 0x001fea0003c00000 */
[----:B------:R1:W2:Y:S02]  /*23dc0*/  SHFL.IDX P6, R14, R13, R12, R11 ;  /* 0x0000000c0d0e7389 */ /* 0x0002a400000c000b */
[----:B012---:R-:W-:Y:S01]  /*23dd0*/  ENDCOLLECTIVE ;  /* 0x000000000000791b */ /* 0x007fe20003800000 */
.L_x_14804:
[----:B------:R-:W-:Y:S05]  /*23de0*/  BRA `(.L_x_14805) ;  /* 0xffffff6000187947 */ /* 0x000fea000383ffff */
.L_x_14617:
[----:B------:R-:W0:Y:S01]  /*23df0*/  S2R R5, SR_TID.X ;  /* 0x0000000000057919 */ /* 0x000e220000002100 */
[----:B------:R-:W-:Y:S01]  /*23e00*/  BSSY B1, `(.L_x_14806) ;  /* 0x000000a000017945 */ /* 0x000fe20003800000 */
[----:B------:R-:W-:Y:S02]  /*23e10*/  IMAD.MOV.U32 R12, RZ, RZ, RZ ;  /* 0x000000ffff0c7224 */ /* 0x000fe400078e00ff */
[----:B------:R-:W-:Y:S02]  /*23e20*/  IMAD.MOV.U32 R11, RZ, RZ, 0x1f ;  /* 0x0000001fff0b7424 */ /* 0x000fe400078e00ff */
[----:B------:R-:W-:Y:S01]  /*23e30*/  IMAD.MOV.U32 R15, RZ, RZ, -0x1 ;  /* 0xffffffffff0f7424 */ /* 0x000fe200078e00ff */
[----:B0-----:R-:W-:-:S04]  /*23e40*/  SHF.R.U32.HI R5, RZ, 0x5, R5 ;  /* 0x00000005ff057819 */ /* 0x001fc80000011605 */
[----:B------:R-:W-:-:S05]  /*23e50*/  LOP3.LUT R5, R5, 0x3, RZ, 0xc0, !PT ;  /* 0x0000000305057812 */ /* 0x000fca00078ec0ff */
[----:B-1----:R-:W-:-:S07]  /*23e60*/  IMAD.MOV.U32 R13, RZ, RZ, R5 ;  /* 0x000000ffff0d7224 */ /* 0x002fce00078e0005 */
[----:B------:R-:W-:Y:S05]  /*23e70*/  WARPSYNC.COLLECTIVE R15, `(.L_x_14807) ;  /* 0x000000000f087348 */ /* 0x000fea0003c00000 */
[----:B------:R0:W1:Y:S02]  /*23e80*/  SHFL.IDX P6, R14, R13, R12, R11 ;  /* 0x0000000c0d0e7389 */ /* 0x00006400000c000b */
[----:B01----:R-:W-:Y:S01]  /*23e90*/  ENDCOLLECTIVE ;  /* 0x000000000000791b */ /* 0x003fe20003800000 */
.L_x_14807:
[----:B------:R-:W-:Y:S05]  /*23ea0*/  BSYNC B1 ;  /* 0x0000000000017941 */ /* 0x000fea0003800000 */
.L_x_14806:
[----:B------:R-:W-:Y:S05]  /*23eb0*/  BRA `(.L_x_14808) ;  /* 0xffffff7c00b87947 */ /* 0x000fea000383ffff */
.L_x_14619:
[----:B------:R-:W-:Y:S01]  /*23ec0*/  BSSY B1, `(.L_x_14809) ;  /* 0x0000006000017945 */ /* 0x000fe20003800000 */
[----:B------:R-:W-:-:S07]  /*23ed0*/  MOV R15, 0xffffffff ;  /* 0xffffffff000f7802 */ /* 0x000fce0000000f00 */
[----:B01----:R-:W-:Y:S05]  /*23ee0*/  WARPSYNC.COLLECTIVE R15, `(.L_x_14810) ;  /* 0x000000000f0c7348 */ /* 0x003fea0003c00000 */
[----:B------:R-:W-:Y:S02]  /*23ef0*/  ELECT P6, UR62, PT ;  /* 0x00000000003e782f */ /* 0x000fe400038c0000 */
[----:B------:R-:W-:Y:S01]  /*23f00*/  MOV R14, UR62 ;  /* 0x0000003e000e7c02 */ /* 0x000fe20008000f00 */
[----:B01----:R-:W-:Y:S10]  /*23f10*/  ENDCOLLECTIVE ;  /* 0x000000000000791b */ /* 0x003ff40003800000 */
.L_x_14810:
[----:B------:R-:W-:Y:S05]  /*23f20*/  BSYNC B1 ;  /* 0x0000000000017941 */ /* 0x000fea0003800000 */
.L_x_14809:
[----:B------:R-:W-:Y:S05]  /*23f30*/  BRA `(.L_x_14618) ;  /* 0xffffff7c00b07947 */ /* 0x000fea000383ffff */
.L_x_14621:
[----:B0-----:R0:W2:Y:S02]  /*23f40*/  SYNCS.PHASECHK.TRANS64.TRYWAIT P0, [R16+URZ+0x16820], R5 ;  /* 0x01682005100075a7 */ /* 0x0010a4000800017f */
[----:B--2---:R-:W-:Y:S05]  /*23f50*/  @!P0 NANOSLEEP.SYNCS 0x989680 ;  /* 0x009896800000895d */ /* 0x004fea0003900000 */
[----:B------:R-:W2:Y:S02]  /*23f60*/  @!P0 SYNCS.PHASECHK.TRANS64 P0, [R16+URZ+0x16820], R5 ;  /* 0x01682005100085a7 */ /* 0x000ea4000800007f */
[----:B--2---:R-:W-:Y:S05]  /*23f70*/  @!P0 BRA `(.L_x_14621) ;  /* 0xfffffffc00f08947 */ /* 0x004fea000383ffff */
[----:B------:R-:W-:Y:S05]  /*23f80*/  BRA `(.L_x_14811) ;  /* 0xffffff7c00c07947 */ /* 0x000fea000383ffff */
.L_x_14625:
[----:B0-----:R0:W2:Y:S02]  /*23f90*/  SYNCS.PHASECHK.TRANS64.TRYWAIT P0, [R5+URZ+0x168a0], R7 ;  /* 0x0168a007050075a7 */ /* 0x0010a4000800017f */
[----:B--2---:R-:W-:Y:S05]  /*23fa0*/  @!P0 NANOSLEEP.SYNCS 0x989680 ;  /* 0x009896800000895d */ /* 0x004fea0003900000 */
[----:B------:R-:W2:Y:S02]  /*23fb0*/  @!P0 SYNCS.PHASECHK.TRANS64 P0, [R5+URZ+0x168a0], R7 ;  /* 0x0168a007050085a7 */ /* 0x000ea4000800007f */
[----:B--2---:R-:W-:Y:S05]  /*23fc0*/  @!P0 BRA `(.L_x_14625) ;  /* 0xfffffffc00f08947 */ /* 0x004fea000383ffff */
[----:B------:R-:W-:Y:S05]  /*23fd0*/  BRA `(.L_x_14812) ;  /* 0xffffff7c00dc7947 */ /* 0x000fea000383ffff */
.L_x_14630:
[----:B-1----:R1:W2:Y:S02]  /*23fe0*/  SYNCS.PHASECHK.TRANS64.TRYWAIT P0, [R5+URZ+0x168c0], R7 ;  /* 0x0168c007050075a7 */ /* 0x0022a4000800017f */
[----:B--2---:R-:W-:Y:S05]  /*23ff0*/  @!P0 NANOSLEEP.SYNCS 0x989680 ;  /* 0x009896800000895d */ /* 0x004fea0003900000 */
[----:B------:R-:W2:Y:S02]  /*24000*/  @!P0 SYNCS.PHASECHK.TRANS64 P0, [R5+URZ+0x168c0], R7 ;  /* 0x0168c007050085a7 */ /* 0x000ea4000800007f */
[----:B--2---:R-:W-:Y:S05]  /*24010*/  @!P0 BRA `(.L_x_14630) ;  /* 0xfffffffc00f08947 */ /* 0x004fea000383ffff */
[----:B------:R-:W-:Y:S05]  /*24020*/  BRA `(.L_x_14813) ;  /* 0xffffff80005c7947 */ /* 0x000fea000383ffff */
.L_x_14637:
[----:B0-----:R0:W2:Y:S02]  /*24030*/  SYNCS.PHASECHK.TRANS64.TRYWAIT P1, [R5+URZ+0x168a0], R7 ;  /* 0x0168a007050075a7 */ /* 0x0010a4000802017f */
[----:B--2---:R-:W-:Y:S05]  /*24040*/  @!P1 NANOSLEEP.SYNCS 0x989680 ;  /* 0x009896800000995d */ /* 0x004fea0003900000 */
[----:B------:R-:W2:Y:S02]  /*24050*/  @!P1 SYNCS.PHASECHK.TRANS64 P1, [R5+URZ+0x168a0], R7 ;  /* 0x0168a007050095a7 */ /* 0x000ea4000802007f */
[----:B--2---:R-:W-:Y:S05]  /*24060*/  @!P1 BRA `(.L_x_14637) ;  /* 0xfffffffc00f09947 */ /* 0x004fea000383ffff */
[----:B------:R-:W-:Y:S05]  /*24070*/  BRA `(.L_x_14814) ;  /* 0xffffff8400287947 */ /* 0x000fea000383ffff */
.L_x_14642:
[----:B-1----:R1:W2:Y:S02]  /*24080*/  SYNCS.PHASECHK.TRANS64.TRYWAIT P1, [R5+URZ+0x168c0], R7 ;  /* 0x0168c007050075a7 */ /* 0x0022a4000802017f */
[----:B--2---:R-:W-:Y:S05]  /*24090*/  @!P1 NANOSLEEP.SYNCS 0x989680 ;  /* 0x009896800000995d */ /* 0x004fea0003900000 */
[----:B------:R-:W2:Y:S02]  /*240a0*/  @!P1 SYNCS.PHASECHK.TRANS64 P1, [R5+URZ+0x168c0], R7 ;  /* 0x0168c007050095a7 */ /* 0x000ea4000802007f */
[----:B--2---:R-:W-:Y:S05]  /*240b0*/  @!P1 BRA `(.L_x_14642) ;  /* 0xfffffffc00f09947 */ /* 0x004fea000383ffff */
[----:B------:R-:W-:Y:S05]  /*240c0*/  BRA `(.L_x_14815) ;  /* 0xffffff8400a07947 */ /* 0x000fea000383ffff */
.L_x_14665:
        /* <DEDUP_REMOVED lines=8> */
[----:B-----5:R-:W-:Y:S05]  /*24150*/  WARPSYNC.COLLECTIVE R15, `(.L_x_14817) ;  /* 0x000000000f087348 */ /* 0x020fea0003c00000 */
[----:B------:R0:W1:Y:S02]  /*24160*/  SHFL.IDX P6, R14, R13, R12, R11 ;  /* 0x0000000c0d0e7389 */ /* 0x00006400000c000b */
[----:B01---5:R-:W-:Y:S01]  /*24170*/  ENDCOLLECTIVE ;  /* 0x000000000000791b */ /* 0x023fe20003800000 */
.L_x_14817:
[----:B------:R-:W-:Y:S05]  /*24180*/  BSYNC B0 ;  /* 0x0000000000007941 */ /* 0x000fea0003800000 */
.L_x_14816:
[----:B------:R-:W-:Y:S05]  /*24190*/  BRA `(.L_x_14818) ;  /* 0xffffff9400b47947 */ /* 0x000fea000383ffff */
.L_x_14668:
[----:B0-----:R0:W2:Y:S02]  /*241a0*/  SYNCS.PHASECHK.TRANS64.TRYWAIT P0, [R3+URZ+0x16840], R4 ;  /* 0x01684004030075a7 */ /* 0x0010a4000800017f */
[----:B--2---:R-:W-:Y:S05]  /*241b0*/  @!P0 NANOSLEEP.SYNCS 0x989680 ;  /* 0x009896800000895d */ /* 0x004fea0003900000 */
[----:B------:R-:W2:Y:S02]  /*241c0*/  @!P0 SYNCS.PHASECHK.TRANS64 P0, [R3+URZ+0x16840], R4 ;  /* 0x01684004030085a7 */ /* 0x000ea4000800007f */
[----:B--2---:R-:W-:Y:S05]  /*241d0*/  @!P0 BRA `(.L_x_14668) ;  /* 0xfffffffc00f08947 */ /* 0x004fea000383ffff */
[----:B------:R-:W-:Y:S05]  /*241e0*/  BRA `(.L_x_14819) ;  /* 0xffffff9800087947 */ /* 0x000fea000383ffff */
.L_x_14669:
        /* <DEDUP_REMOVED lines=8> */
.L_x_14821:
[----:B------:R-:W-:Y:S05]  /*24270*/  BSYNC B0 ;  /* 0x0000000000007941 */ /* 0x000fea0003800000 */
.L_x_14820:
        /* <DEDUP_REMOVED lines=9> */
.L_x_14822:
[----:B------:R-:W-:Y:S01]  /*24310*/  IMAD.MOV.U32 R13, RZ, RZ, R2 ;  /* 0x000000ffff0d7224 */ /* 0x000fe200078e0002 */
[----:B------:R-:W-:Y:S01]  /*24320*/  MOV R12, 0x1 ;  /* 0x00000001000c7802 */ /* 0x000fe20000000f00 */
[----:B------:R-:W-:-:S07]  /*24330*/  IMAD.MOV.U32 R7, RZ, RZ, R14 ;  /* 0x000000ffff077224 */ /* 0x000fce00078e000e */
[----:B------:R-:W-:Y:S05]  /*24340*/  WARPSYNC.COLLECTIVE R15, `(.L_x_14823) ;  /* 0x000000000f087348 */ /* 0x000fea0003c00000 */
[----:B------:R0:W1:Y:S02]  /*24350*/  SHFL.IDX P6, R14, R13, R12, R11 ;  /* 0x0000000c0d0e7389 */ /* 0x00006400000c000b */
[----:B01----:R-:W-:Y:S01]  /*24360*/  ENDCOLLECTIVE ;  /* 0x000000000000791b */ /* 0x003fe20003800000 */
.L_x_14823:
        /* <DEDUP_REMOVED lines=15> */
.L_x_14824:
[----:B------:R-:W-:Y:S02]  /*24460*/  @P0 IMAD R8, R5, 0x2, R16 ;  /* 0x0000000205080824 */ /* 0x000fe400078e0210 */
[----:B------:R-:W-:Y:S02]  /*24470*/  IMAD.MOV.U32 R13, RZ, RZ, R2 ;  /* 0x000000ffff0d7224 */ /* 0x000fe400078e0002 */
[----:B------:R-:W-:Y:S02]  /*24480*/  IMAD.MOV.U32 R12, RZ, RZ, 0x2 ;  /* 0x00000002ff0c7424 */ /* 0x000fe400078e00ff */
[----:B------:R-:W-:-:S07]  /*24490*/  IMAD.MOV.U32 R7, RZ, RZ, R14 ;  /* 0x000000ffff077224 */ /* 0x000fce00078e000e */
[----:B------:R-:W-:Y:S05]  /*244a0*/  WARPSYNC.COLLECTIVE R15, `(.L_x_14825) ;  /* 0x000000000f087348 */ /* 0x000fea0003c00000 */
[----:B------:R0:W1:Y:S02]  /*244b0*/  SHFL.IDX P6, R14, R13, R12, R11 ;  /* 0x0000000c0d0e7389 */ /* 0x00006400000c000b */
[----:B01----:R-:W-:Y:S01]  /*244c0*/  ENDCOLLECTIVE ;  /* 0x000000000000791b */ /* 0x003fe20003800000 */
.L_x_14825:
        /* <DEDUP_REMOVED lines=15> */
.L_x_14826:
[----:B------:R-:W-:Y:S02]  /*245c0*/  @P0 IMAD R8, R5, 0x2, R16 ;  /* 0x0000000205080824 */ /* 0x000fe400078e0210 */
[----:B------:R-:W-:Y:S02]  /*245d0*/  IMAD.MOV.U32 R13, RZ, RZ, R2 ;  /* 0x000000ffff0d7224 */ /* 0x000fe400078e0002 */
[----:B------:R-:W-:Y:S02]  /*245e0*/  IMAD.MOV.U32 R12, RZ, RZ, 0x3 ;  /* 0x00000003ff0c7424 */ /* 0x000fe400078e00ff */
[----:B------:R-:W-:-:S07]  /*245f0*/  IMAD.MOV.U32 R7, RZ, RZ, R14 ;  /* 0x000000ffff077224 */ /* 0x000fce00078e000e */
[----:B------:R-:W-:Y:S05]  /*24600*/  WARPSYNC.COLLECTIVE R15, `(.L_x_14827) ;  /* 0x000000000f087348 */ /* 0x000fea0003c00000 */
[----:B------:R0:W1:Y:S02]  /*24610*/  SHFL.IDX P6, R14, R13, R12, R11 ;  /* 0x0000000c0d0e7389 */ /* 0x00006400000c000b */
[----:B01----:R-:W-:Y:S01]  /*24620*/  ENDCOLLECTIVE ;  /* 0x000000000000791b */ /* 0x003fe20003800000 */
.L_x_14827:
        /* <DEDUP_REMOVED lines=15> */
.L_x_14828:
[----:B------:R-:W-:Y:S02]  /*24720*/  @P0 IMAD R8, R5, 0x2, R16 ;  /* 0x0000000205080824 */ /* 0x000fe400078e0210 */
[----:B------:R-:W-:Y:S02]  /*24730*/  IMAD.MOV.U32 R13, RZ, RZ, R2 ;  /* 0x000000ffff0d7224 */ /* 0x000fe400078e0002 */
[----:B------:R-:W-:Y:S02]  /*24740*/  IMAD.MOV.U32 R12, RZ, RZ, 0x4 ;  /* 0x00000004ff0c7424 */ /* 0x000fe400078e00ff */
[----:B------:R-:W-:-:S07]  /*24750*/  IMAD.MOV.U32 R7, RZ, RZ, R14 ;  /* 0x000000ffff077224 */ /* 0x000fce00078e000e */
[----:B------:R-:W-:Y:S05]  /*24760*/  WARPSYNC.COLLECTIVE R15, `(.L_x_14829) ;  /* 0x000000000f087348 */ /* 0x000fea0003c00000 */
[----:B------:R0:W1:Y:S02]  /*24770*/  SHFL.IDX P6, R14, R13, R12, R11 ;  /* 0x0000000c0d0e7389 */ /* 0x00006400000c000b */
[----:B01----:R-:W-:Y:S01]  /*24780*/  ENDCOLLECTIVE ;  /* 0x000000000000791b */ /* 0x003fe20003800000 */
.L_x_14829:
        /* <DEDUP_REMOVED lines=15> */
.L_x_14830:
[----:B------:R-:W-:Y:S01]  /*24880*/  @P0 IMAD R8, R5, 0x2, R16 ;  /* 0x0000000205080824 */ /* 0x000fe200078e0210 */
[----:B------:R-:W-:Y:S01]  /*24890*/  MOV R13, R2 ;  /* 0x00000002000d7202 */ /* 0x000fe20000000f00 */
[----:B------:R-:W-:Y:S02]  /*248a0*/  IMAD.MOV.U32 R12, RZ, RZ, 0x5 ;  /* 0x00000005ff0c7424 */ /* 0x000fe400078e00ff */
[----:B------:R-:W-:-:S07]  /*248b0*/  IMAD.MOV.U32 R7, RZ, RZ, R14 ;  /* 0x000000ffff077224 */ /* 0x000fce00078e000e */
[----:B------:R-:W-:Y:S05]  /*248c0*/  WARPSYNC.COLLECTIVE R15, `(.L_x_14831) ;  /* 0x000000000f087348 */ /* 0x000fea0003c00000 */
[----:B------:R0:W1:Y:S02]  /*248d0*/  SHFL.IDX P6, R14, R13, R12, R11 ;  /* 0x0000000c0d0e7389 */ /* 0x00006400000c000b */
[----:B01----:R-:W-:Y:S01]  /*248e0*/  ENDCOLLECTIVE ;  /* 0x000000000000791b */ /* 0x003fe20003800000 */
.L_x_14831:
        /* <DEDUP_REMOVED lines=15> */
.L_x_14832:
[----:B------:R-:W-:Y:S02]  /*249e0*/  @P0 IMAD R8, R5, 0x2, R16 ;  /* 0x0000000205080824 */ /* 0x000fe400078e0210 */
[----:B------:R-:W-:Y:S02]  /*249f0*/  IMAD.MOV.U32 R13, RZ, RZ, R2 ;  /* 0x000000ffff0d7224 */ /* 0x000fe400078e0002 */
[----:B------:R-:W-:Y:S02]  /*24a00*/  IMAD.MOV.U32 R12, RZ, RZ, 0x6 ;  /* 0x00000006ff0c7424 */ /* 0x000fe400078e00ff */
[----:B------:R-:W-:-:S07]  /*24a10*/  IMAD.MOV.U32 R7, RZ, RZ, R14 ;  /* 0x000000ffff077224 */ /* 0x000fce00078e000e */
[----:B------:R-:W-:Y:S05]  /*24a20*/  WARPSYNC.COLLECTIVE R15, `(.L_x_14833) ;  /* 0x000000000f087348 */ /* 0x000fea0003c00000 */
[----:B------:R0:W1:Y:S02]  /*24a30*/  SHFL.IDX P6, R14, R13, R12, R11 ;  /* 0x0000000c0d0e7389 */ /* 0x00006400000c000b */
[----:B01----:R-:W-:Y:S01]  /*24a40*/  ENDCOLLECTIVE ;  /* 0x000000000000791b */ /* 0x003fe20003800000 */
.L_x_14833:
        /* <DEDUP_REMOVED lines=15> */
.L_x_14834:
[----:B------:R-:W-:Y:S02]  /*24b40*/  @P0 IMAD R8, R5, 0x2, R16 ;  /* 0x0000000205080824 */ /* 0x000fe400078e0210 */
[----:B------:R-:W-:Y:S02]  /*24b50*/  IMAD.MOV.U32 R13, RZ, RZ, R2 ;  /* 0x000000ffff0d7224 */ /* 0x000fe400078e0002 */
[----:B------:R-:W-:Y:S02]  /*24b60*/  IMAD.MOV.U32 R12, RZ, RZ, 0x7 ;  /* 0x00000007ff0c7424 */ /* 0x000fe400078e00ff */
[----:B------:R-:W-:-:S07]  /*24b70*/  IMAD.MOV.U32 R7, RZ, RZ, R14 ;  /* 0x000000ffff077224 */ /* 0x000fce00078e000e */
[----:B------:R-:W-:Y:S05]  /*24b80*/  WARPSYNC.COLLECTIVE R15, `(.L_x_14835) ;  /* 0x000000000f087348 */ /* 0x000fea0003c00000 */
[----:B------:R0:W1:Y:S02]  /*24b90*/  SHFL.IDX P6, R14, R13, R12, R11 ;  /* 0x0000000c0d0e7389 */ /* 0x00006400000c000b */
[----:B01----:R-:W-:Y:S01]  /*24ba0*/  ENDCOLLECTIVE ;  /* 0x000000000000791b */ /* 0x003fe20003800000 */
.L_x_14835:
        /* <DEDUP_REMOVED lines=10> */
.L_x_14836:
[----:B------:R-:W-:Y:S01]  /*24c50*/  @!PT LDS RZ, [RZ] ;  /* 0x00000000fffff984 */ /* 0x000fe20000000800 */
[----:B------:R-:W-:Y:S01]  /*24c60*/  @!PT LDS RZ, [RZ] ;  /* 0x00000000fffff984 */ /* 0x000fe20000000800 */
[----:B------:R-:W-:Y:S01]  /*24c70*/  @!PT LDS RZ, [RZ] ;  /* 0x00000000fffff984 */ /* 0x000fe20000000800 */
[----:B------:R0:W-:Y:S01]  /*24c80*/  @P0 LDGSTS.E.BYPASS.LTC128B.128 [R8+0x11400], desc[UR42][R6.64], !P2 ;  /* 0x1140000006080fae */ /* 0x0001e2000d101d6a */
[----:B------:R-:W-:Y:S01]  /*24c90*/  MOV R0, R14 ;  /* 0x0000000e00007202 */ /* 0x000fe20000000f00 */
[----:B------:R-:W-:Y:S06]  /*24ca0*/  BRA `(.L_x_14837) ;  /* 0xffffff9400107947 */ /* 0x000fec000383ffff */
.L_x_14674:
        /* <DEDUP_REMOVED lines=9> */
.L_x_14838:
[C---:B------:R-:W-:Y:S01]  /*24d40*/  VIADD R9, R25.reuse, 0x10 ;  /* 0x0000001019097836 */ /* 0x040fe20000000000 */
[----:B------:R-:W-:Y:S01]  /*24d50*/  ISETP.GE.AND P1, PT, R25, R2, PT ;  /* 0x000000021900720c */ /* 0x000fe20003f26270 */
[----:B------:R-:W-:Y:S02]  /*24d60*/  IMAD.MOV.U32 R13, RZ, RZ, R0 ;  /* 0x000000ffff0d7224 */ /* 0x000fe400078e0000 */
[----:B------:R-:W-:-:S10]  /*24d70*/  IMAD.MOV.U32 R6, RZ, RZ, R14 ;  /* 0x000000ffff067224 */ /* 0x000fd400078e000e */
[----:B------:R-:W-:Y:S05]  /*24d80*/  WARPSYNC.COLLECTIVE R15, `(.L_x_14839) ;  /* 0x000000000f087348 */ /* 0x000fea0003c00000 */
[----:B------:R0:W1:Y:S02]  /*24d90*/  SHFL.IDX P6, R14, R13, R12, R11 ;  /* 0x0000000c0d0e7389 */ /* 0x00006400000c000b */
[----:B01----:R-:W-:Y:S01]  /*24da0*/  ENDCOLLECTIVE ;  /* 0x000000000000791b */ /* 0x003fe20003800000 */
.L_x_14839:
[----:B------:R-:W-:Y:S02]  /*24db0*/  IMAD.MOV.U32 R13, RZ, RZ, R4 ;  /* 0x000000ffff0d7224 */ /* 0x000fe400078e0004 */
[----:B------:R-:W-:Y:S02]  /*24dc0*/  IMAD.MOV.U32 R12, RZ, RZ, 0x1 ;  /* 0x00000001ff0c7424 */ /* 0x000fe400078e00ff */
[----:B------:R-:W-:-:S07]  /*24dd0*/  IMAD.MOV.U32 R7, RZ, RZ, R14 ;  /* 0x000000ffff077224 */ /* 0x000fce00078e000e */
[----:B------:R-:W-:Y:S05]  /*24de0*/  WARPSYNC.COLLECTIVE R15, `(.L_x_14840) ;  /* 0x000000000f087348 */ /* 0x000fea0003c00000 */
[----:B------:R0:W1:Y:S02]  /*24df0*/  SHFL.IDX P6, R14, R13, R12, R11 ;  /* 0x0000000c0d0e7389 */ /* 0x00006400000c000b */
[----:B01----:R-:W-:Y:S01]  /*24e00*/  ENDCOLLECTIVE ;  /* 0x000000000000791b */ /* 0x003fe20003800000 */
.L_x_14840:
        /* <DEDUP_REMOVED lines=10> */
[----:B------:R-:W-:Y:S01]  /*24eb0*/  ISETP.GE.AND P1, PT, R9, R2, PT ;  /* 0x000000020900720c */ /* 0x000fe20003f26270 */
[----:B0-----:R-:W-:-:S12]  /*24ec0*/  IMAD.MOV.U32 R6, RZ, RZ, R14 ;  /* 0x000000ffff067224 */ /* 0x001fd800078e000e */
[----:B------:R-:W-:Y:S05]  /*24ed0*/  WARPSYNC.COLLECTIVE R15, `(.L_x_14841) ;  /* 0x000000000f087348 */ /* 0x000fea0003c00000 */
[----:B------:R0:W1:Y:S02]  /*24ee0*/  SHFL.IDX P6, R14, R13, R12, R11 ;  /* 0x0000000c0d0e7389 */ /* 0x00006400000c000b */
[----:B01----:R-:W-:Y:S01]  /*24ef0*/  ENDCOLLECTIVE ;  /* 0x000000000000791b */ /* 0x003fe20003800000 */
.L_x_14841:
[----:B------:R-:W-:Y:S01]  /*24f00*/  MOV R13, R4 ;  /* 0x00000004000d7202 */ /* 0x000fe20000000f00 */
[----:B------:R-:W-:Y:S02]  /*24f10*/  IMAD.MOV.U32 R12, RZ, RZ, 0x2 ;  /* 0x00000002ff0c7424 */ /* 0x000fe400078e00ff */
[----:B------:R-:W-:-:S07]  /*24f20*/  IMAD.MOV.U32 R7, RZ, RZ, R14 ;  /* 0x000000ffff077224 */ /* 0x000fce00078e000e */
[----:B------:R-:W-:Y:S05]  /*24f30*/  WARPSYNC.COLLECTIVE R15, `(.L_x_14842) ;  /* 0x000000000f087348 */ /* 0x000fea0003c00000 */
[----:B------:R0:W1:Y:S02]  /*24f40*/  SHFL.IDX P6, R14, R13, R12, R11 ;  /* 0x0000000c0d0e7389 */ /* 0x00006400000c000b */
[----:B01----:R-:W-:Y:S01]  /*24f50*/  ENDCOLLECTIVE ;  /* 0x000000000000791b */ /* 0x003fe20003800000 */
.L_x_14842:
        /* <DEDUP_REMOVED lines=16> */
.L_x_14843:
[----:B------:R-:W-:Y:S02]  /*25060*/  IMAD.MOV.U32 R13, RZ, RZ, R4 ;  /* 0x000000ffff0d7224 */ /* 0x000fe400078e0004 */
[----:B------:R-:W-:Y:S02]  /*25070*/  IMAD.MOV.U32 R12, RZ, RZ, 0x3 ;  /* 0x00000003ff0c7424 */ /* 0x000fe400078e00ff */
[----:B------:R-:W-:-:S07]  /*25080*/  IMAD.MOV.U32 R7, RZ, RZ, R14 ;  /* 0x000000ffff077224 */ /* 0x000fce00078e000e */
[----:B------:R-:W-:Y:S05]  /*25090*/  WARPSYNC.COLLECTIVE R15, `(.L_x_14844) ;  /* 0x000000000f087348 */ /* 0x000fea0003c00000 */
[----:B------:R0:W1:Y:S02]  /*250a0*/  SHFL.IDX P6, R14, R13, R12, R11 ;  /* 0x0000000c0d0e7389 */ /* 0x00006400000c000b */
[----:B01----:R-:W-:Y:S01]  /*250b0*/  ENDCOLLECTIVE ;  /* 0x000000000000791b */ /* 0x003fe20003800000 */
.L_x_14844:
        /* <DEDUP_REMOVED lines=16> */
.L_x_14845:
[----:B------:R-:W-:Y:S02]  /*251c0*/  IMAD.MOV.U32 R13, RZ, RZ, R4 ;  /* 0x000000ffff0d7224 */ /* 0x000fe400078e0004 */
[----:B------:R-:W-:Y:S02]  /*251d0*/  IMAD.MOV.U32 R12, RZ, RZ, 0x4 ;  /* 0x00000004ff0c7424 */ /* 0x000fe400078e00ff */
[----:B------:R-:W-:-:S07]  /*251e0*/  IMAD.MOV.U32 R7, RZ, RZ, R14 ;  /* 0x000000ffff077224 */ /* 0x000fce00078e000e */
[----:B------:R-:W-:Y:S05]  /*251f0*/  WARPSYNC.COLLECTIVE R15, `(.L_x_14846) ;  /* 0x000000000f087348 */ /* 0x000fea0003c00000 */
[----:B------:R0:W1:Y:S02]  /*25200*/  SHFL.IDX P6, R14, R13, R12, R11 ;  /* 0x0000000c0d0e7389 */ /* 0x00006400000c000b */
[----:B01----:R-:W-:Y:S01]  /*25210*/  ENDCOLLECTIVE ;  /* 0x000000000000791b */ /* 0x003fe20003800000 */
.L_x_14846:
        /* <DEDUP_REMOVED lines=16> */
.L_x_14847:
[----:B------:R-:W-:Y:S02]  /*25320*/  IMAD.MOV.U32 R13, RZ, RZ, R4 ;  /* 0x000000ffff0d7224 */ /* 0x000fe400078e0004 */
[----:B------:R-:W-:Y:S01]  /*25330*/  IMAD.MOV.U32 R12, RZ, RZ, 0x5 ;  /* 0x00000005ff0c7424 */ /* 0x000fe200078e00ff */
[----:B------:R-:W-:-:S07]  /*25340*/  MOV R7, R14 ;  /* 0x0000000e00077202 */ /* 0x000fce0000000f00 */
[----:B------:R-:W-:Y:S05]  /*25350*/  WARPSYNC.COLLECTIVE R15, `(.L_x_14848) ;  /* 0x000000000f087348 */ /* 0x000fea0003c00000 */
[----:B------:R0:W1:Y:S02]  /*25360*/  SHFL.IDX P6, R14, R13, R12, R11 ;  /* 0x0000000c0d0e7389 */ /* 0x00006400000c000b */
[----:B01----:R-:W-:Y:S01]  /*25370*/  ENDCOLLECTIVE ;  /* 0x000000000000791b */ /* 0x003fe20003800000 */
.L_x_14848:
        /* <DEDUP_REMOVED lines=16> */
.L_x_14849:
[----:B------:R-:W-:Y:S02]  /*25480*/  IMAD.MOV.U32 R13, RZ, RZ, R4 ;  /* 0x000000ffff0d7224 */ /* 0x000fe400078e0004 */
[----:B------:R-:W-:Y:S02]  /*25490*/  IMAD.MOV.U32 R12, RZ, RZ, 0x6 ;  /* 0x00000006ff0c7424 */ /* 0x000fe400078e00ff */
[----:B------:R-:W-:-:S07]  /*254a0*/  IMAD.MOV.U32 R7, RZ, RZ, R14 ;  /* 0x000000ffff077224 */ /* 0x000fce00078e000e */
[----:B------:R-:W-:Y:S05]  /*254b0*/  WARPSYNC.COLLECTIVE R15, `(.L_x_14850) ;  /* 0x000000000f087348 */ /* 0x000fea0003c00000 */
[----:B------:R0:W1:Y:S02]  /*254c0*/  SHFL.IDX P6, R14, R13, R12, R11 ;  /* 0x0000000c0d0e7389 */ /* 0x00006400000c000b */
[----:B01----:R-:W-:Y:S01]  /*254d0*/  ENDCOLLECTIVE ;  /* 0x000000000000791b */ /* 0x003fe20003800000 */
.L_x_14850:
        /* <DEDUP_REMOVED lines=16> */
.L_x_14851:
[----:B------:R-:W-:Y:S02]  /*255e0*/  IMAD.MOV.U32 R13, RZ, RZ, R4 ;  /* 0x000000ffff0d7224 */ /* 0x000fe400078e0004 */
[----:B------:R-:W-:Y:S02]  /*255f0*/  IMAD.MOV.U32 R12, RZ, RZ, 0x7 ;  /* 0x00000007ff0c7424 */ /* 0x000fe400078e00ff */
[----:B------:R-:W-:-:S07]  /*25600*/  IMAD.MOV.U32 R7, RZ, RZ, R14 ;  /* 0x000000ffff077224 */ /* 0x000fce00078e000e */
[----:B------:R-:W-:Y:S05]  /*25610*/  WARPSYNC.COLLECTIVE R15, `(.L_x_14852) ;  /* 0x000000000f087348 */ /* 0x000fea0003c00000 */
[----:B------:R0:W1:Y:S02]  /*25620*/  SHFL.IDX P6, R14, R13, R12, R11 ;  /* 0x0000000c0d0e7389 */ /* 0x00006400000c000b */
[----:B01----:R-:W-:Y:S01]  /*25630*/  ENDCOLLECTIVE ;  /* 0x000000000000791b */ /* 0x003fe20003800000 */
.L_x_14852:
[----:B------:R-:W-:-:S05]  /*25640*/  @!P1 LEA R7, P2, R20, R7, 0x1 ;  /* 0x0000000714079211 */ /* 0x000fca00078408ff */
[----:B------:R-:W-:-:S05]  /*25650*/  @!P1 IMAD.X R6, RZ, RZ, R6, P2 ;  /* 0x000000ffff069224 */ /* 0x000fca00010e0606 */
[-C--:B------:R-:W-:Y:S01]  /*25660*/  @!P1 LOP3.LUT R7, R7, R6.reuse, RZ, 0x3c, !PT ;  /* 0x0000000607079212 */ /* 0x080fe200078e3cff */
[----:B------:R-:W-:Y:S02]  /*25670*/  IMAD.MOV.U32 R13, RZ, RZ, R0 ;  /* 0x000000ffff0d7224 */ /* 0x000fe400078e0000 */
[----:B------:R-:W-:Y:S01]  /*25680*/  VIADD R0, R25, 0x70 ;  /* 0x0000007019007836 */ /* 0x000fe20000000000 */
[----:B------:R-:W-:-:S04]  /*25690*/  @!P1 LOP3.LUT R6, R7, R6, RZ, 0x3c, !PT ;  /* 0x0000000607069212 */ /* 0x000fc800078e3cff */
[----:B------:R-:W-:Y:S02]  /*256a0*/  @!P1 LOP3.LUT R7, R7, R6, RZ, 0x3c, !PT ;  /* 0x0000000607079212 */ /* 0x000fe400078e3cff */
[----:B------:R-:W-:-:S07]  /*256b0*/  MOV R4, R14 ;  /* 0x0000000e00047202 */ /* 0x000fce0000000f00 */
[----:B------:R-:W-:Y:S05]  /*256c0*/  WARPSYNC.COLLECTIVE R15, `(.L_x_14853) ;  /* 0x000000000f087348 */ /* 0x000fea0003c00000 */
[----:B------:R0:W1:Y:S02]  /*256d0*/  SHFL.IDX P6, R14, R13, R12, R11 ;  /* 0x0000000c0d0e7389 */ /* 0x00006400000c000b */
[----:B01----:R-:W-:Y:S01]  /*256e0*/  ENDCOLLECTIVE ;  /* 0x000000000000791b */ /* 0x003fe20003800000 */
.L_x_14853:
        /* <DEDUP_REMOVED lines=12> */
.L_x_14854:
[----:B------:R-:W-:-:S05]  /*257b0*/  @!P1 LEA R6, P2, R20, R6, 0x1 ;  /* 0x0000000614069211 */ /* 0x000fca00078408ff */
[----:B------:R-:W-:-:S04]  /*257c0*/  @!P1 IMAD.X R4, RZ, RZ, R4, P2 ;  /* 0x000000ffff049224 */ /* 0x000fc800010e0604 */
[----:B------:R-:W-:Y:S01]  /*257d0*/  @!P1 IMAD.MOV.U32 R7, RZ, RZ, R4 ;  /* 0x000000ffff079224 */ /* 0x000fe200078e0004 */
[----:B------:R-:W-:Y:S01]  /*257e0*/  IADD3 R4, R25, 0xa0, RZ ;  /* 0x000000a019047810 */ /* 0x000fe20007ffe0ff */
[----:B------:R-:W-:-:S03]  /*257f0*/  IMAD.MOV.U32 R13, RZ, RZ, R5 ;  /* 0x000000ffff0d7224 */ /* 0x000fc600078e0005 */
[----:B------:R-:W-:Y:S01]  /*25800*/  @!PT LDS RZ, [RZ] ;  /* 0x00000000fffff984 */ /* 0x000fe20000000800 */
[----:B------:R-:W-:Y:S01]  /*25810*/  @!PT LDS RZ, [RZ] ;  /* 0x00000000fffff984 */ /* 0x000fe20000000800 */
[----:B------:R-:W-:Y:S01]  /*25820*/  @!PT LDS RZ, [RZ] ;  /* 0x00000000fffff984 */ /* 0x000fe20000000800 */
[----:B------:R0:W-:Y:S01]  /*25830*/  @!P1 LDGSTS.E.BYPASS.LTC128B.128 [R10+0xbc00], desc[UR42][R6.64], !P0 ;  /* 0x0bc00000060a9fae */ /* 0x0001e2000c101d6a */
[----:B------:R-:W-:Y:S02]  /*25840*/  ISETP.GE.AND P1, PT, R0, R2, PT ;  /* 0x000000020000720c */ /* 0x000fe40003f26270 */
[----:B------:R-:W-:-:S11]  /*25850*/  MOV R0, R14 ;  /* 0x0000000e00007202 */ /* 0x000fd60000000f00 */
[----:B0-----:R-:W-:Y:S05]  /*25860*/  WARPSYNC.COLLECTIVE R15, `(.L_x_14855) ;  /* 0x000000000f087348 */ /* 0x001fea0003c00000 */
[----:B------:R1:W2:Y:S02]  /*25870*/  SHFL.IDX P6, R14, R13, R12, R11 ;  /* 0x0000000c0d0e7389 */ /* 0x0002a400000c000b */
[----:B012---:R-:W-:Y:S01]  /*25880*/  ENDCOLLECTIVE ;  /* 0x000000000000791b */ /* 0x007fe20003800000 */
.L_x_14855:
[----:B------:R-:W-:Y:S02]  /*25890*/  IMAD.MOV.U32 R13, RZ, RZ, R3 ;  /* 0x000000ffff0d7224 */ /* 0x000fe400078e0003 */
[----:B------:R-:W-:Y:S02]  /*258a0*/  IMAD.MOV.U32 R12, RZ, RZ, 0x1 ;  /* 0x00000001ff0c7424 */ /* 0x000fe400078e00ff */
[----:B------:R-:W-:-:S07]  /*258b0*/  IMAD.MOV.U32 R8, RZ, RZ, R14 ;  /* 0x000000ffff087224 */ /* 0x000fce00078e000e */
[----:B------:R-:W-:Y:S05]  /*258c0*/  WARPSYNC.COLLECTIVE R15, `(.L_x_14856) ;  /* 0x000000000f087348 */ /* 0x000fea0003c00000 */
[----:B------:R0:W1:Y:S02]  /*258d0*/  SHFL.IDX P6, R14, R13, R12, R11 ;  /* 0x0000000c0d0e7389 */ /* 0x00006400000c000b */
[----:B01----:R-:W-:Y:S01]  /*258e0*/  ENDCOLLECTIVE ;  /* 0x000000000000791b */ /* 0x003fe20003800000 */
.L_x_14856:
[----:B------:R-:W-:-:S05]  /*258f0*/  @!P1 LEA R6, P2, R20, R8, 0x1 ;  /* 0x0000000814069211 */ /* 0x000fca00078408ff */
[----:B------:R-:W-:-:S04]  /*25900*/  @!P1 IMAD.X R0, RZ, RZ, R0, P2 ;  /* 0x000000ffff009224 */ /* 0x000fc800010e0600 */
[----:B------:R-:W-:Y:S02]  /*25910*/  @!P1 IMAD.MOV.U32 R7, RZ, RZ, R0 ;  /* 0x000000ffff079224 */ /* 0x000fe400078e0000 */
[----:B------:R-:W-:Y:S01]  /*25920*/  VIADD R0, R25, 0x90 ;  /* 0x0000009019007836 */ /* 0x000fe20000000000 */
[----:B------:R-:W-:Y:S02]  /*25930*/  MOV R13, R5 ;  /* 0x00000005000d7202 */ /* 0x000fe40000000f00 */
[----:B------:R-:W-:Y:S01]  /*25940*/  @!PT LDS RZ, [RZ] ;  /* 0x00000000fffff984 */ /* 0x000fe20000000800 */
[----:B------:R-:W-:Y:S01]  /*25950*/  @!PT LDS RZ, [RZ] ;  /* 0x00000000fffff984 */ /* 0x000fe20000000800 */
[----:B------:R-:W-:Y:S01]  /*25960*/  @!PT LDS RZ, [RZ] ;  /* 0x00000000fffff984 */ /* 0x000fe20000000800 */
[----:B------:R0:W-:Y:S02]  /*25970*/  @!P1 LDGSTS.E.BYPASS.LTC128B.128 [R10+0xc400], desc[UR42][R6.64], !P0 ;  /* 0x0c400000060a9fae */ /* 0x0001e4000c101d6a */
[----:B------:R-:W-:Y:S01]  /*25980*/  ISETP.GE.AND P1, PT, R0, R2, PT ;  /* 0x000000020000720c */ /* 0x000fe20003f26270 */
[----:B------:R-:W-:-:S12]  /*25990*/  IMAD.MOV.U32 R0, RZ, RZ, R14 ;  /* 0x000000ffff007224 */ /* 0x000fd800078e000e */
[----:B0-----:R-:W-:Y:S05]  /*259a0*/  WARPSYNC.COLLECTIVE R15, `(.L_x_14857) ;  /* 0x000000000f087348 */ /* 0x001fea0003c00000 */
[----:B------:R1:W2:Y:S02]  /*259b0*/  SHFL.IDX P6, R14, R13, R12, R11 ;  /* 0x0000000c0d0e7389 */ /* 0x0002a400000c000b */
[----:B012---:R-:W-:Y:S01]  /*259c0*/  ENDCOLLECTIVE ;  /* 0x000000000000791b */ /* 0x007fe20003800000 */
.L_x_14857:
[----:B------:R-:W-:Y:S02]  /*259d0*/  IMAD.MOV.U32 R13, RZ, RZ, R3 ;  /* 0x000000ffff0d7224 */ /* 0x000fe400078e0003 */
[----:B------:R-:W-:Y:S02]  /*259e0*/  IMAD.MOV.U32 R12, RZ, RZ, 0x2 ;  /* 0x00000002ff0c7424 */ /* 0x000fe400078e00ff */
[----:B------:R-:W-:-:S07]  /*259f0*/  IMAD.MOV.U32 R6, RZ, RZ, R14 ;  /* 0x000000ffff067224 */ /* 0x000fce00078e000e */
[----:B------:R-:W-:Y:S05]  /*25a00*/  WARPSYNC.COLLECTIVE R15, `(.L_x_14858) ;  /* 0x000000000f087348 */ /* 0x000fea0003c00000 */
[----:B------:R0:W1:Y:S02]  /*25a10*/  SHFL.IDX P6, R14, R13, R12, R11 ;  /* 0x0000000c0d0e7389 */ /* 0x00006400000c000b */
[----:B01----:R-:W-:Y:S01]  /*25a20*/  ENDCOLLECTIVE ;  /* 0x000000000000791b */ /* 0x003fe20003800000 */
.L_x_14858:
        /* <DEDUP_REMOVED lines=13> */
.L_x_14859:
[----:B------:R-:W-:Y:S02]  /*25b00*/  IMAD.MOV.U32 R13, RZ, RZ, R3 ;  /* 0x000000ffff0d7224 */ /* 0x000fe400078e0003 */
[----:B------:R-:W-:Y:S02]  /*25b10*/  IMAD.MOV.U32 R12, RZ, RZ, 0x3 ;  /* 0x00000003ff0c7424 */ /* 0x000fe400078e00ff */
[----:B------:R-:W-:-:S07]  /*25b20*/  IMAD.MOV.U32 R6, RZ, RZ, R14 ;  /* 0x000000ffff067224 */ /* 0x000fce00078e000e */
[----:B------:R-:W-:Y:S05]  /*25b30*/  WARPSYNC.COLLECTIVE R15, `(.L_x_14860) ;  /* 0x000000000f087348 */ /* 0x000fea0003c00000 */
[----:B------:R0:W1:Y:S02]  /*25b40*/  SHFL.IDX P6, R14, R13, R12, R11 ;  /* 0x0000000c0d0e7389 */ /* 0x00006400000c000b */
[----:B01----:R-:W-:Y:S01]  /*25b50*/  ENDCOLLECTIVE ;  /* 0x000000000000791b */ /* 0x003fe20003800000 */
.L_x_14860:
        /* <DEDUP_REMOVED lines=12> */
.L_x_14861:
[----:B------:R-:W-:Y:S01]  /*25c20*/  IMAD.MOV.U32 R5, RZ, RZ, R14 ;  /* 0x000000ffff057224 */ /* 0x000fe200078e000e */
[----:B------:R-:W-:Y:S06]  /*25c30*/  BRA `(.L_x_14862) ;  /* 0xffffff9000f47947 */ /* 0x000fec000383ffff */
.L_x_14677:
[----:B-1----:R1:W2:Y:S02]  /*25c40*/  SYNCS.PHASECHK.TRANS64.TRYWAIT P0, [R16+URZ+0x16820], R0 ;  /* 0x01682000100075a7 */ /* 0x0022a4000800017f */
[----:B--2---:R-:W-:Y:S05]  /*25c50*/  @!P0 NANOSLEEP.SYNCS 0x989680 ;  /* 0x009896800000895d */ /* 0x004fea0003900000 */
[----:B------:R-:W2:Y:S02]  /*25c60*/  @!P0 SYNCS.PHASECHK.TRANS64 P0, [R16+URZ+0x16820], R0 ;  /* 0x01682000100085a7 */ /* 0x000ea4000800007f */
[----:B--2---:R-:W-:Y:S05]  /*25c70*/  @!P0 BRA `(.L_x_14677) ;  /* 0xfffffffc00f08947 */ /* 0x004fea000383ffff */
[----:B------:R-:W-:Y:S05]  /*25c80*/  BRA `(.L_x_14863) ;  /* 0xffffff9400507947 */ /* 0x000fea000383ffff */
.L_x_14682:
[----:B0-----:R0:W1:Y:S02]  /*25c90*/  SYNCS.PHASECHK.TRANS64.TRYWAIT P0, [R5+URZ+0x16840], R2 ;  /* 0x01684002050075a7 */ /* 0x001064000800017f */
[----:B-1----:R-:W-:Y:S05]  /*25ca0*/  @!P0 NANOSLEEP.SYNCS 0x989680 ;  /* 0x009896800000895d */ /* 0x002fea0003900000 */
[----:B------:R-:W1:Y:S02]  /*25cb0*/  @!P0 SYNCS.PHASECHK.TRANS64 P0, [R5+URZ+0x16840], R2 ;  /* 0x01684002050085a7 */ /* 0x000e64000800007f */
[----:B-1----:R-:W-:Y:S05]  /*25cc0*/  @!P0 BRA `(.L_x_14682) ;  /* 0xfffffffc00f08947 */ /* 0x002fea000383ffff */
[----:B------:R-:W-:Y:S05]  /*25cd0*/  BRA `(.L_x_14864) ;  /* 0xffffff9800347947 */ /* 0x000fea000383ffff */
.L_x_14683:
        /* <DEDUP_REMOVED lines=8> */
.L_x_14866:
[----:B------:R-:W-:Y:S05]  /*25d60*/  BSYNC B1 ;  /* 0x0000000000017941 */ /* 0x000fea0003800000 */
.L_x_14865:
        /* <DEDUP_REMOVED lines=10> */
.L_x_14867:
[----:B------:R-:W-:Y:S02]  /*25e10*/  IMAD.MOV.U32 R13, RZ, RZ, R10 ;  /* 0x000000ffff0d7224 */ /* 0x000fe400078e000a */
[----:B------:R-:W-:Y:S02]  /*25e20*/  IMAD.MOV.U32 R12, RZ, RZ, 0x1 ;  /* 0x00000001ff0c7424 */ /* 0x000fe400078e00ff */
[----:B------:R-:W-:Y:S01]  /*25e30*/  IMAD.SHL.U32 R7, R7, 0x8, RZ ;  /* 0x0000000807077824 */ /* 0x000fe200078e00ff */
[----:B------:R-:W-:-:S07]  /*25e40*/  MOV R2, R14 ;  /* 0x0000000e00027202 */ /* 0x000fce0000000f00 */
[----:B------:R-:W-:Y:S05]  /*25e50*/  WARPSYNC.COLLECTIVE R15, `(.L_x_14868) ;  /* 0x000000000f087348 */ /* 0x000fea0003c00000 */
[----:B------:R0:W1:Y:S02]  /*25e60*/  SHFL.IDX P6, R14, R13, R12, R11 ;  /* 0x0000000c0d0e7389 */ /* 0x00006400000c000b */
[----:B01----:R-:W-:Y:S01]  /*25e70*/  ENDCOLLECTIVE ;  /* 0x000000000000791b */ /* 0x003fe20003800000 */
.L_x_14868:
        /* <DEDUP_REMOVED lines=13> */
.L_x_14869:
[----:B------:R-:W-:Y:S02]  /*25f50*/  IMAD.MOV.U32 R13, RZ, RZ, R10 ;  /* 0x000000ffff0d7224 */ /* 0x000fe400078e000a */
[----:B------:R-:W-:Y:S02]  /*25f60*/  IMAD.MOV.U32 R12, RZ, RZ, 0x2 ;  /* 0x00000002ff0c7424 */ /* 0x000fe400078e00ff */
[----:B------:R-:W-:-:S07]  /*25f70*/  IMAD.MOV.U32 R2, RZ, RZ, R14 ;  /* 0x000000ffff027224 */ /* 0x000fce00078e000e */
[----:B------:R-:W-:Y:S05]  /*25f80*/  WARPSYNC.COLLECTIVE R15, `(.L_x_14870) ;  /* 0x000000000f087348 */ /* 0x000fea0003c00000 */
[----:B------:R0:W1:Y:S02]  /*25f90*/  SHFL.IDX P6, R14, R13, R12, R11 ;  /* 0x0000000c0d0e7389 */ /* 0x00006400000c000b */
[----:B01----:R-:W-:Y:S01]  /*25fa0*/  ENDCOLLECTIVE ;  /* 0x000000000000791b */ /* 0x003fe20003800000 */
.L_x_14870:
        /* <DEDUP_REMOVED lines=11> */
.L_x_14871:
[----:B------:R-:W-:Y:S02]  /*26060*/  IMAD.MOV.U32 R13, RZ, RZ, R10 ;  /* 0x000000ffff0d7224 */ /* 0x000fe400078e000a */
[----:B------:R-:W-:Y:S02]  /*26070*/  IMAD.MOV.U32 R12, RZ, RZ, 0x3 ;  /* 0x00000003ff0c7424 */ /* 0x000fe400078e00ff */
[----:B------:R-:W-:-:S07]  /*26080*/  IMAD.MOV.U32 R2, RZ, RZ, R14 ;  /* 0x000000ffff027224 */ /* 0x000fce00078e000e */
[----:B------:R-:W-:Y:S05]  /*26090*/  WARPSYNC.COLLECTIVE R15, `(.L_x_14872) ;  /* 0x000000000f087348 */ /* 0x000fea0003c00000 */
[----:B------:R0:W1:Y:S02]  /*260a0*/  SHFL.IDX P6, R14, R13, R12, R11 ;  /* 0x0000000c0d0e7389 */ /* 0x00006400000c000b */
[----:B01----:R-:W-:Y:S01]  /*260b0*/  ENDCOLLECTIVE ;  /* 0x000000000000791b */ /* 0x003fe20003800000 */
.L_x_14872:
        /* <DEDUP_REMOVED lines=11> */
.L_x_14873:
[----:B------:R-:W-:Y:S02]  /*26170*/  IMAD.MOV.U32 R13, RZ, RZ, R10 ;  /* 0x000000ffff0d7224 */ /* 0x000fe400078e000a */
[----:B------:R-:W-:Y:S02]  /*26180*/  IMAD.MOV.U32 R12, RZ, RZ, 0x4 ;  /* 0x00000004ff0c7424 */ /* 0x000fe400078e00ff */
[----:B------:R-:W-:-:S07]  /*26190*/  IMAD.MOV.U32 R2, RZ, RZ, R14 ;  /* 0x000000ffff027224 */ /* 0x000fce00078e000e */
[----:B------:R-:W-:Y:S05]  /*261a0*/  WARPSYNC.COLLECTIVE R15, `(.L_x_14874) ;  /* 0x000000000f087348 */ /* 0x000fea0003c00000 */
[----:B------:R0:W1:Y:S02]  /*261b0*/  SHFL.IDX P6, R14, R13, R12, R11 ;  /* 0x0000000c0d0e7389 */ /* 0x00006400000c000b */
[----:B01----:R-:W-:Y:S01]  /*261c0*/  ENDCOLLECTIVE ;  /* 0x000000000000791b */ /* 0x003fe20003800000 */
.L_x_14874:
        /* <DEDUP_REMOVED lines=11> */
.L_x_14875:
[----:B------:R-:W-:Y:S02]  /*26280*/  IMAD.MOV.U32 R13, RZ, RZ, R10 ;  /* 0x000000ffff0d7224 */ /* 0x000fe400078e000a */
[----:B------:R-:W-:Y:S02]  /*26290*/  IMAD.MOV.U32 R12, RZ, RZ, 0x5 ;  /* 0x00000005ff0c7424 */ /* 0x000fe400078e00ff */
[----:B------:R-:W-:-:S07]  /*262a0*/  IMAD.MOV.U32 R2, RZ, RZ, R14 ;  /* 0x000000ffff027224 */ /* 0x000fce00078e000e */
[----:B------:R-:W-:Y:S05]  /*262b0*/  WARPSYNC.COLLECTIVE R15, `(.L_x_14876) ;  /* 0x000000000f087348 */ /* 0x000fea0003c00000 */
[----:B------:R0:W1:Y:S02]  /*262c0*/  SHFL.IDX P6, R14, R13, R12, R11 ;  /* 0x0000000c0d0e7389 */ /* 0x00006400000c000b */
[----:B01----:R-:W-:Y:S01]  /*262d0*/  ENDCOLLECTIVE ;  /* 0x000000000000791b */ /* 0x003fe20003800000 */
.L_x_14876:
        /* <DEDUP_REMOVED lines=11> */
.L_x_14877:
[----:B------:R-:W-:Y:S02]  /*26390*/  IMAD.MOV.U32 R13, RZ, RZ, R10 ;  /* 0x000000ffff0d7224 */ /* 0x000fe400078e000a */
[----:B------:R-:W-:Y:S02]  /*263a0*/  IMAD.MOV.U32 R12, RZ, RZ, 0x6 ;  /* 0x00000006ff0c7424 */ /* 0x000fe400078e00ff */
[----:B------:R-:W-:-:S07]  /*263b0*/  IMAD.MOV.U32 R2, RZ, RZ, R14 ;  /* 0x000000ffff027224 */ /* 0x000fce00078e000e */
[----:B------:R-:W-:Y:S05]  /*263c0*/  WARPSYNC.COLLECTIVE R15, `(.L_x_14878) ;  /* 0x000000000f087348 */ /* 0x000fea0003c00000 */
[----:B------:R0:W1:Y:S02]  /*263d0*/  SHFL.IDX P6, R14, R13, R12, R11 ;  /* 0x0000000c0d0e7389 */ /* 0x00006400000c000b */
[----:B01----:R-:W-:Y:S01]  /*263e0*/  ENDCOLLECTIVE ;  /* 0x000000000000791b */ /* 0x003fe20003800000 */
.L_x_14878:
        /* <DEDUP_REMOVED lines=11> */
.L_x_14879:
[----:B------:R-:W-:Y:S02]  /*264a0*/  IMAD.MOV.U32 R13, RZ, RZ, R10 ;  /* 0x000000ffff0d7224 */ /* 0x000fe400078e000a */
[----:B------:R-:W-:Y:S02]  /*264b0*/  IMAD.MOV.U32 R12, RZ, RZ, 0x7 ;  /* 0x00000007ff0c7424 */ /* 0x000fe400078e00ff */
[----:B------:R-:W-:-:S07]  /*264c0*/  IMAD.MOV.U32 R2, RZ, RZ, R14 ;  /* 0x000000ffff027224 */ /* 0x000fce00078e000e */
[----:B------:R-:W-:Y:S05]  /*264d0*/  WARPSYNC.COLLECTIVE R15, `(.L_x_14880) ;  /* 0x000000000f087348 */ /* 0x000fea0003c00000 */
[----:B------:R0:W1:Y:S02]  /*264e0*/  SHFL.IDX P6, R14, R13, R12, R11 ;  /* 0x0000000c0d0e7389 */ /* 0x00006400000c000b */
[----:B01----:R-:W-:Y:S01]  /*264f0*/  ENDCOLLECTIVE ;  /* 0x000000000000791b */ /* 0x003fe20003800000 */
.L_x_14880:
        /* <DEDUP_REMOVED lines=11> */
.L_x_14881:
[----:B------:R-:W-:Y:S01]  /*265b0*/  IMAD.MOV.U32 R2, RZ, RZ, R14 ;  /* 0x000000ffff027224 */ /* 0x000fe200078e000e */
[----:B------:R-:W-:Y:S06]  /*265c0*/  BRA `(.L_x_14882) ;  /* 0xffffff9400187947 */ /* 0x000fec000383ffff */
.L_x_14688:
[----:B-1----:R1:W2:Y:S02]  /*265d0*/  SYNCS.PHASECHK.TRANS64.TRYWAIT P0, [R5+URZ+0x16860], R2 ;  /* 0x01686002050075a7 */ /* 0x0022a4000800017f */
[----:B--2---:R-:W-:Y:S05]  /*265e0*/  @!P0 NANOSLEEP.SYNCS 0x989680 ;  /* 0x009896800000895d */ /* 0x004fea0003900000 */
[----:B------:R-:W2:Y:S02]  /*265f0*/  @!P0 SYNCS.PHASECHK.TRANS64 P0, [R5+URZ+0x16860], R2 ;  /* 0x01686002050085a7 */ /* 0x000ea4000800007f */
[----:B--2---:R-:W-:Y:S05]  /*26600*/  @!P0 BRA `(.L_x_14688) ;  /* 0xfffffffc00f08947 */ /* 0x004fea000383ffff */
[----:B------:R-:W-:Y:S05]  /*26610*/  BRA `(.L_x_14883) ;  /* 0xffffff9400707947 */ /* 0x000fea000383ffff */
.L_x_14689:
        /* <DEDUP_REMOVED lines=8> */
.L_x_14885:
[----:B------:R-:W-:Y:S05]  /*266a0*/  BSYNC B1 ;  /* 0x0000000000017941 */ /* 0x000fea0003800000 */
.L_x_14884:
        /* <DEDUP_REMOVED lines=10> */
.L_x_14886:
[----:B------:R-:W-:Y:S02]  /*26750*/  IMAD.MOV.U32 R13, RZ, RZ, R19 ;  /* 0x000000ffff0d7224 */ /* 0x000fe400078e0013 */
[----:B------:R-:W-:Y:S01]  /*26760*/  IMAD.MOV.U32 R12, RZ, RZ, 0x1 ;  /* 0x00000001ff0c7424 */ /* 0x000fe200078e00ff */
[----:B------:R-:W-:-:S07]  /*26770*/  MOV R2, R14 ;  /* 0x0000000e00027202 */ /* 0x000fce0000000f00 */
[----:B------:R-:W-:Y:S05]  /*26780*/  WARPSYNC.COLLECTIVE R15, `(.L_x_14887) ;  /* 0x000000000f087348 */ /* 0x000fea0003c00000 */
[----:B------:R0:W1:Y:S02]  /*26790*/  SHFL.IDX P6, R14, R13, R12, R11 ;  /* 0x0000000c0d0e7389 */ /* 0x00006400000c000b */
[----:B01----:R-:W-:Y:S01]  /*267a0*/  ENDCOLLECTIVE ;  /* 0x000000000000791b */ /* 0x003fe20003800000 */
.L_x_14887:
        /* <DEDUP_REMOVED lines=12> */
.L_x_14888:
[----:B------:R-:W-:Y:S01]  /*26870*/  MOV R13, R19 ;  /* 0x00000013000d7202 */ /* 0x000fe20000000f00 */
[----:B------:R-:W-:Y:S02]  /*26880*/  IMAD.MOV.U32 R12, RZ, RZ, 0x2 ;  /* 0x00000002ff0c7424 */ /* 0x000fe400078e00ff */
[----:B------:R-:W-:-:S07]  /*26890*/  IMAD.MOV.U32 R2, RZ, RZ, R14 ;  /* 0x000000ffff027224 */ /* 0x000fce00078e000e */
[----:B------:R-:W-:Y:S05]  /*268a0*/  WARPSYNC.COLLECTIVE R15, `(.L_x_14889) ;  /* 0x000000000f087348 */ /* 0x000fea0003c00000 */
[----:B------:R0:W1:Y:S02]  /*268b0*/  SHFL.IDX P6, R14, R13, R12, R11 ;  /* 0x0000000c0d0e7389 */ /* 0x00006400000c000b */
[----:B01----:R-:W-:Y:S01]  /*268c0*/  ENDCOLLECTIVE ;  /* 0x000000000000791b */ /* 0x003fe20003800000 */
.L_x_14889:
        /* <DEDUP_REMOVED lines=12> */
.L_x_14890:
[----:B------:R-:W-:Y:S02]  /*26990*/  IMAD.MOV.U32 R13, RZ, RZ, R19 ;  /* 0x000000ffff0d7224 */ /* 0x000fe400078e0013 */
[----:B------:R-:W-:Y:S02]  /*269a0*/  IMAD.MOV.U32 R12, RZ, RZ, 0x3 ;  /* 0x00000003ff0c7424 */ /* 0x000fe400078e00ff */
[----:B------:R-:W-:-:S07]  /*269b0*/  IMAD.MOV.U32 R2, RZ, RZ, R14 ;  /* 0x000000ffff027224 */ /* 0x000fce00078e000e */
[----:B------:R-:W-:Y:S05]  /*269c0*/  WARPSYNC.COLLECTIVE R15, `(.L_x_14891) ;  /* 0x000000000f087348 */ /* 0x000fea0003c00000 */
[----:B------:R0:W1:Y:S02]  /*269d0*/  SHFL.IDX P6, R14, R13, R12, R11 ;  /* 0x0000000c0d0e7389 */ /* 0x00006400000c000b */
[----:B01----:R-:W-:Y:S01]  /*269e0*/  ENDCOLLECTIVE ;  /* 0x000000000000791b */ /* 0x003fe20003800000 */
.L_x_14891:
[----:B------:R-:W-:-:S05]  /*269f0*/  IADD3 R2, P0, R2, R7, RZ ;  /* 0x0000000702027210 */ /* 0x000fca0007f1e0ff */
[----:B------:R-:W-:-:S05]  /*26a00*/  IMAD.X R3, RZ, RZ, R3, P0 ;  /* 0x000000ffff037224 */ /* 0x000fca00000e0603 */
[----:B------:R-:W-:Y:S01]  /*26a10*/  @!PT LDS RZ, [RZ] ;  /* 0x00000000fffff984 */ /* 0x000fe20000000800 */
[----:B------:R-:W-:Y:S01]  /*26a20*/  @!PT LDS RZ, [RZ] ;  /* 0x00000000fffff984 */ /* 0x000fe20000000800 */
[----:B------:R-:W-:Y:S01]  /*26a30*/  @!PT LDS RZ, [RZ] ;  /* 0x00000000fffff984 */ /* 0x000fe20000000800 */
[----:B------:R0:W-:Y:S01]  /*26a40*/  LDGSTS.E.BYPASS.LTC128B.128 [R6+0x1400], desc[UR42][R2.64], !P2 ;  /* 0x0140000002067fae */ /* 0x0001e2000d101d6a */
[----:B------:R-:W-:Y:S02]  /*26a50*/  MOV R13, R18 ;  /* 0x00000012000d7202 */ /* 0x000fe40000000f00 */
[----:B------:R-:W-:Y:S01]  /*26a60*/  ISETP.LT.OR P2, PT, R8, 0x31, P1 ;  /* 0x000000310800780c */ /* 0x000fe20000f41670 */
[----:B0-----:R-:W-:-:S12]  /*26a70*/  IMAD.MOV.U32 R3, RZ, RZ, R14 ;  /* 0x000000ffff037224 */ /* 0x001fd800078e000e */
[----:B------:R-:W-:Y:S05]  /*26a80*/  WARPSYNC.COLLECTIVE R15, `(.L_x_14892) ;  /* 0x000000000f087348 */ /* 0x000fea0003c00000 */
[----:B------:R0:W1:Y:S02]  /*26a90*/  SHFL.IDX P6, R14, R13, R12, R11 ;  /* 0x0000000c0d0e7389 */ /* 0x00006400000c000b */
[----:B01----:R-:W-:Y:S01]  /*26aa0*/  ENDCOLLECTIVE ;  /* 0x000000000000791b */ /* 0x003fe20003800000 */
.L_x_14892:
[----:B------:R-:W-:Y:S02]  /*26ab0*/  IMAD.MOV.U32 R13, RZ, RZ, R19 ;  /* 0x000000ffff0d7224 */ /* 0x000fe400078e0013 */
[----:B------:R-:W-:Y:S02]  /*26ac0*/  IMAD.MOV.U32 R12, RZ, RZ, 0x4 ;  /* 0x00000004ff0c7424 */ /* 0x000fe400078e00ff */
[----:B------:R-:W-:-:S07]  /*26ad0*/  IMAD.MOV.U32 R2, RZ, RZ, R14 ;  /* 0x000000ffff027224 */ /* 0x000fce00078e000e */
[----:B------:R-:W-:Y:S05]  /*26ae0*/  WARPSYNC.COLLECTIVE R15, `(.L_x_14893) ;  /* 0x000000000f087348 */ /* 0x000fea0003c00000 */
[----:B------:R0:W1:Y:S02]  /*26af0*/  SHFL.IDX P6, R14, R13, R12, R11 ;  /* 0x0000000c0d0e7389 */ /* 0x00006400000c000b */
[----:B01----:R-:W-:Y:S01]  /*26b00*/  ENDCOLLECTIVE ;  /* 0x000000000000791b */ /* 0x003fe20003800000 */
.L_x_14893:
        /* <DEDUP_REMOVED lines=12> */
.L_x_14894:
[----:B------:R-:W-:Y:S01]  /*26bd0*/  MOV R13, R19 ;  /* 0x00000013000d7202 */ /* 0x000fe20000000f00 */
[----:B------:R-:W-:Y:S02]  /*26be0*/  IMAD.MOV.U32 R12, RZ, RZ, 0x5 ;  /* 0x00000005ff0c7424 */ /* 0x000fe400078e00ff */
[----:B------:R-:W-:-:S07]  /*26bf0*/  IMAD.MOV.U32 R2, RZ, RZ, R14 ;  /* 0x000000ffff027224 */ /* 0x000fce00078e000e */
[----:B------:R-:W-:Y:S05]  /*26c00*/  WARPSYNC.COLLECTIVE R15, `(.L_x_14895) ;  /* 0x000000000f087348 */ /* 0x000fea0003c00000 */
[----:B------:R0:W1:Y:S02]  /*26c10*/  SHFL.IDX P6, R14, R13, R12, R11 ;  /* 0x0000000c0d0e7389 */ /* 0x00006400000c000b */
[----:B01----:R-:W-:Y:S01]  /*26c20*/  ENDCOLLECTIVE ;  /* 0x000000000000791b */ /* 0x003fe20003800000 */
.L_x_14895:
        /* <DEDUP_REMOVED lines=12> */
.L_x_14896:
[----:B------:R-:W-:Y:S02]  /*26cf0*/  IMAD.MOV.U32 R13, RZ, RZ, R19 ;  /* 0x000000ffff0d7224 */ /* 0x000fe400078e0013 */
[----:B------:R-:W-:Y:S02]  /*26d00*/  IMAD.MOV.U32 R12, RZ, RZ, 0x6 ;  /* 0x00000006ff0c7424 */ /* 0x000fe400078e00ff */
[----:B------:R-:W-:-:S07]  /*26d10*/  IMAD.MOV.U32 R2, RZ, RZ, R14 ;  /* 0x000000ffff027224 */ /* 0x000fce00078e000e */
[----:B------:R-:W-:Y:S05]  /*26d20*/  WARPSYNC.COLLECTIVE R15, `(.L_x_14897) ;  /* 0x000000000f087348 */ /* 0x000fea0003c00000 */
[----:B------:R0:W1:Y:S02]  /*26d30*/  SHFL.IDX P6, R14, R13, R12, R11 ;  /* 0x0000000c0d0e7389 */ /* 0x00006400000c000b */
[----:B01----:R-:W-:Y:S01]  /*26d40*/  ENDCOLLECTIVE ;  /* 0x000000000000791b */ /* 0x003fe20003800000 */
.L_x_14897:
        /* <DEDUP_REMOVED lines=12> */
.L_x_14898:
[----:B------:R-:W-:Y:S02]  /*26e10*/  IMAD.MOV.U32 R13, RZ, RZ, R19 ;  /* 0x000000ffff0d7224 */ /* 0x000fe400078e0013 */
[----:B------:R-:W-:Y:S02]  /*26e20*/  IMAD.MOV.U32 R12, RZ, RZ, 0x7 ;  /* 0x00000007ff0c7424 */ /* 0x000fe400078e00ff */
[----:B------:R-:W-:-:S07]  /*26e30*/  IMAD.MOV.U32 R2, RZ, RZ, R14 ;  /* 0x000000ffff027224 */ /* 0x000fce00078e000e */
[----:B------:R-:W-:Y:S05]  /*26e40*/  WARPSYNC.COLLECTIVE R15, `(.L_x_14899) ;  /* 0x000000000f087348 */ /* 0x000fea0003c00000 */
[----:B------:R0:W1:Y:S02]  /*26e50*/  SHFL.IDX P6, R14, R13, R12, R11 ;  /* 0x0000000c0d0e7389 */ /* 0x00006400000c000b */
[----:B01----:R-:W-:Y:S01]  /*26e60*/  ENDCOLLECTIVE ;  /* 0x000000000000791b */ /* 0x003fe20003800000 */
.L_x_14899:
        /* <DEDUP_REMOVED lines=11> */
.L_x_14900:
[----:B------:R-:W-:Y:S01]  /*26f20*/  IMAD.MOV.U32 R2, RZ, RZ, R14 ;  /* 0x000000ffff027224 */ /* 0x000fe200078e000e */
[----:B------:R-:W-:Y:S06]  /*26f30*/  BRA `(.L_x_14901) ;  /* 0xffffff90001c7947 */ /* 0x000fec000383ffff */
.L_x_14697:
[----:B0-----:R0:W1:Y:S02]  /*26f40*/  SYNCS.PHASECHK.TRANS64.TRYWAIT P0, [R0+URZ+0x16860], R3 ;  /* 0x01686003000075a7 */ /* 0x001064000800017f */
[----:B-1----:R-:W-:Y:S05]  /*26f50*/  @!P0 NANOSLEEP.SYNCS 0x989680 ;  /* 0x009896800000895d */ /* 0x002fea0003900000 */
[----:B------:R-:W1:Y:S02]  /*26f60*/  @!P0 SYNCS.PHASECHK.TRANS64 P0, [R0+URZ+0x16860], R3 ;  /* 0x01686003000085a7 */ /* 0x000e64000800007f */
[----:B-1----:R-:W-:Y:S05]  /*26f70*/  @!P0 BRA `(.L_x_14697) ;  /* 0xfffffffc00f08947 */ /* 0x002fea000383ffff */
[----:B------:R-:W-:Y:S05]  /*26f80*/  BRA `(.L_x_14902) ;  /* 0xffffff9400387947 */ /* 0x000fea000383ffff */
.L_x_14698:
[----:B------:R-:W-:Y:S01]  /*26f90*/  BSSY B0, `(.L_x_14903) ;  /* 0x0000008000007945 */ /* 0x000fe20003800000 */
[----:B------:R-:W-:Y:S01]  /*26fa0*/  IMAD.MOV.U32 R13, RZ, RZ, R19 ;  /* 0x000000ffff0d7224 */ /* 0x000fe200078e0013 */
[----:B------:R-:W-:Y:S01]  /*26fb0*/  MOV R12, RZ ;  /* 0x000000ff000c7202 */ /* 0x000fe20000000f00 */
[----:B------:R-:W-:Y:S02]  /*26fc0*/  IMAD.MOV.U32 R11, RZ, RZ, 0x181f ;  /* 0x0000181fff0b7424 */ /* 0x000fe400078e00ff */
[----:B------:R-:W-:-:S07]  /*26fd0*/  IMAD.MOV.U32 R15, RZ, RZ, -0x1 ;  /* 0xffffffffff0f7424 */ /* 0x000fce00078e00ff */
[----:B0----5:R-:W-:Y:S05]  /*26fe0*/  WARPSYNC.COLLECTIVE R15, `(.L_x_14904) ;  /* 0x000000000f087348 */ /* 0x021fea0003c00000 */
[----:B------:R1:W2:Y:S02]  /*26ff0*/  SHFL.IDX P6, R14, R13, R12, R11 ;  /* 0x0000000c0d0e7389 */ /* 0x0002a400000c000b */
[----:B012--5:R-:W-:Y:S01]  /*27000*/  ENDCOLLECTIVE ;  /* 0x000000000000791b */ /* 0x027fe20003800000 */
.L_x_14904:
[----:B------:R-:W-:Y:S05]  /*27010*/  BSYNC B0 ;  /* 0x0000000000007941 */ /* 0x000fea0003800000 */
.L_x_14903:
        /* <DEDUP_REMOVED lines=10> */
.L_x_14905:
[----:B------:R-:W-:Y:S01]  /*270c0*/  ULDC UR4, c[0x0][0x2f4] ;  /* 0x0000bd0000047ab9 */ /* 0x000fe20000000800 */
[----:B------:R-:W-:Y:S02]  /*270d0*/  IMAD.MOV.U32 R13, RZ, RZ, R19 ;  /* 0x000000ffff0d7224 */ /* 0x000fe400078e0013 */
[----:B------:R-:W-:Y:S02]  /*270e0*/  IMAD.MOV.U32 R12, RZ, RZ, 0x1 ;  /* 0x00000001ff0c7424 */ /* 0x000fe400078e00ff */
[----:B------:R-:W-:-:S05]  /*270f0*/  IMAD.SHL.U32 R2, R2, 0x8, RZ ;  /* 0x0000000802027824 */ /* 0x000fca00078e00ff */
[----:B------:R-:W-:-:S04]  /*27100*/  LOP3.LUT R2, R2, 0x38, RZ, 0xc0, !PT ;  /* 0x0000003802027812 */ /* 0x000fc800078ec0ff */
[C---:B------:R-:W-:Y:S02]  /*27110*/  SHF.L.U32 R5, R2.reuse, 0x1, RZ ;  /* 0x0000000102057819 */ /* 0x040fe400000006ff */
[----:B------:R-:W-:Y:S02]  /*27120*/  ISETP.GE.AND P0, PT, R2, UR4, PT ;  /* 0x0000000402007c0c */ /* 0x000fe4000bf06270 */
[----:B------:R-:W-:-:S13]  /*27130*/  IADD3 R2, P1, R14, R5, RZ ;  /* 0x000000050e027210 */ /* 0x000fda0007f3e0ff */
[----:B------:R-:W-:Y:S05]  /*27140*/  WARPSYNC.COLLECTIVE R15, `(.L_x_14906) ;  /* 0x000000000f087348 */ /* 0x000fea0003c00000 */
[----:B------:R0:W1:Y:S02]  /*27150*/  SHFL.IDX P6, R14, R13, R12, R11 ;  /* 0x0000000c0d0e7389 */ /* 0x00006400000c000b */
[----:B01----:R-:W-:Y:S01]  /*27160*/  ENDCOLLECTIVE ;  /* 0x000000000000791b */ /* 0x003fe20003800000 */
.L_x_14906:
[----:B------:R-:W-:Y:S01]  /*27170*/  ISETP.LT.OR P2, PT, R6, 0x1, P0 ;  /* 0x000000010600780c */ /* 0x000fe20000741670 */
[----:B------:R-:W-:Y:S02]  /*27180*/  IMAD.X R3, RZ, RZ, R3, P1 ;  /* 0x000000ffff037224 */ /* 0x000fe400008e0603 */
[----:B------:R-:W-:-:S10]  /*27190*/  IMAD.MOV.U32 R13, RZ, RZ, R18 ;  /* 0x000000ffff0d7224 */ /* 0x000fd400078e0012 */
[----:B------:R-:W-:Y:S01]  /*271a0*/  @!PT LDS RZ, [RZ] ;  /* 0x00000000fffff984 */ /* 0x000fe20000000800 */
[----:B------:R-:W-:Y:S01]  /*271b0*/  @!PT LDS RZ, [RZ] ;  /* 0x00000000fffff984 */ /* 0x000fe20000000800 */
[----:B------:R-:W-:Y:S01]  /*271c0*/  @!PT LDS RZ, [RZ] ;  /* 0x00000000fffff984 */ /* 0x000fe20000000800 */
[----:B------:R0:W-:Y:S01]  /*271d0*/  LDGSTS.E.BYPASS.LTC128B.128 [R4+0x400], desc[UR42][R2.64], !P2 ;  /* 0x0040000002047fae */ /* 0x0001e2000d101d6a */
[----:B------:R-:W-:Y:S01]  /*271e0*/  ISETP.LT.OR P2, PT, R6, 0x11, P0 ;  /* 0x000000110600780c */ /* 0x000fe20000741670 */
[----:B0-----:R-:W-:-:S12]  /*271f0*/  IMAD.MOV.U32 R3, RZ, RZ, R14 ;  /* 0x000000ffff037224 */ /* 0x001fd800078e000e */
[----:B------:R-:W-:Y:S05]  /*27200*/  WARPSYNC.COLLECTIVE R15, `(.L_x_14907) ;  /* 0x000000000f087348 */ /* 0x000fea0003c00000 */
[----:B------:R0:W1:Y:S02]  /*27210*/  SHFL.IDX P6, R14, R13, R12, R11 ;  /* 0x0000000c0d0e7389 */ /* 0x00006400000c000b */
[----:B01----:R-:W-:Y:S01]  /*27220*/  ENDCOLLECTIVE ;  /* 0x000000000000791b */ /* 0x003fe20003800000 */
.L_x_14907:
[----:B------:R-:W-:Y:S01]  /*27230*/  IMAD.MOV.U32 R13, RZ, RZ, R19 ;  /* 0x000000ffff0d7224 */ /* 0x000fe200078e0013 */
[----:B------:R-:W-:Y:S02]  /*27240*/  MOV R12, 0x2 ;  /* 0x00000002000c7802 */ /* 0x000fe40000000f00 */
[----:B------:R-:W-:-:S13]  /*27250*/  IADD3 R2, P1, R14, R5, RZ ;  /* 0x000000050e027210 */ /* 0x000fda0007f3e0ff */
[----:B------:R-:W-:Y:S05]  /*27260*/  WARPSYNC.COLLECTIVE R15, `(.L_x_14908) ;  /* 0x000000000f087348 */ /* 0x000fea0003c00000 */
[----:B------:R0:W1:Y:S02]  /*27270*/  SHFL.IDX P6, R14, R13, R12, R11 ;  /* 0x0000000c0d0e7389 */ /* 0x00006400000c000b */
[----:B01----:R-:W-:Y:S01]  /*27280*/  ENDCOLLECTIVE ;  /* 0x000000000000791b */ /* 0x003fe20003800000 */
.L_x_14908:
        /* <DEDUP_REMOVED lines=11> */
.L_x_14909:
[----:B------:R-:W-:Y:S02]  /*27340*/  IMAD.MOV.U32 R13, RZ, RZ, R19 ;  /* 0x000000ffff0d7224 */ /* 0x000fe400078e0013 */
[----:B------:R-:W-:Y:S01]  /*27350*/  IMAD.MOV.U32 R12, RZ, RZ, 0x3 ;  /* 0x00000003ff0c7424 */ /* 0x000fe200078e00ff */
[----:B------:R-:W-:-:S13]  /*27360*/  IADD3 R2, P1, R14, R5, RZ ;  /* 0x000000050e027210 */ /* 0x000fda0007f3e0ff */
[----:B------:R-:W-:Y:S05]  /*27370*/  WARPSYNC.COLLECTIVE R15, `(.L_x_14910) ;  /* 0x000000000f087348 */ /* 0x000fea0003c00000 */
[----:B------:R0:W1:Y:S02]  /*27380*/  SHFL.IDX P6, R14, R13, R12, R11 ;  /* 0x0000000c0d0e7389 */ /* 0x00006400000c000b */
[----:B01----:R-:W-:Y:S01]  /*27390*/  ENDCOLLECTIVE ;  /* 0x000000000000791b */ /* 0x003fe20003800000 */
.L_x_14910:
        /* <DEDUP_REMOVED lines=11> */
.L_x_14911:
[----:B------:R-:W-:Y:S01]  /*27450*/  MOV R13, R19 ;  /* 0x00000013000d7202 */ /* 0x000fe20000000f00 */
[----:B------:R-:W-:Y:S01]  /*27460*/  IMAD.MOV.U32 R12, RZ, RZ, 0x4 ;  /* 0x00000004ff0c7424 */ /* 0x000fe200078e00ff */
[----:B------:R-:W-:-:S13]  /*27470*/  IADD3 R2, P1, R14, R5, RZ ;  /* 0x000000050e027210 */ /* 0x000fda0007f3e0ff */
[----:B------:R-:W-:Y:S05]  /*27480*/  WARPSYNC.COLLECTIVE R15, `(.L_x_14912) ;  /* 0x000000000f087348 */ /* 0x000fea0003c00000 */
[----:B------:R0:W1:Y:S02]  /*27490*/  SHFL.IDX P6, R14, R13, R12, R11 ;  /* 0x0000000c0d0e7389 */ /* 0x00006400000c000b */
[----:B01----:R-:W-:Y:S01]  /*274a0*/  ENDCOLLECTIVE ;  /* 0x000000000000791b */ /* 0x003fe20003800000 */
.L_x_14912:
        /* <DEDUP_REMOVED lines=11> */
.L_x_14913:
[----:B------:R-:W-:Y:S02]  /*27560*/  IMAD.MOV.U32 R13, RZ, RZ, R19 ;  /* 0x000000ffff0d7224 */ /* 0x000fe400078e0013 */
[----:B------:R-:W-:Y:S01]  /*27570*/  IMAD.MOV.U32 R12, RZ, RZ, 0x5 ;  /* 0x00000005ff0c7424 */ /* 0x000fe200078e00ff */
[----:B------:R-:W-:-:S13]  /*27580*/  IADD3 R2, P1, R14, R5, RZ ;  /* 0x000000050e027210 */ /* 0x000fda0007f3e0ff */
[----:B------:R-:W-:Y:S05]  /*27590*/  WARPSYNC.COLLECTIVE R15, `(.L_x_14914) ;  /* 0x000000000f087348 */ /* 0x000fea0003c00000 */
[----:B------:R0:W1:Y:S02]  /*275a0*/  SHFL.IDX P6, R14, R13, R12, R11 ;  /* 0x0000000c0d0e7389 */ /* 0x00006400000c000b */
[----:B01----:R-:W-:Y:S01]  /*275b0*/  ENDCOLLECTIVE ;  /* 0x000000000000791b */ /* 0x003fe20003800000 */
.L_x_14914:
        /* <DEDUP_REMOVED lines=11> */
.L_x_14915:
[----:B------:R-:W-:Y:S02]  /*27670*/  IMAD.MOV.U32 R13, RZ, RZ, R19 ;  /* 0x000000ffff0d7224 */ /* 0x000fe400078e0013 */
[----:B------:R-:W-:Y:S01]  /*27680*/  IMAD.MOV.U32 R12, RZ, RZ, 0x6 ;  /* 0x00000006ff0c7424 */ /* 0x000fe200078e00ff */
[----:B------:R-:W-:-:S13]  /*27690*/  IADD3 R2, P1, R14, R5, RZ ;  /* 0x000000050e027210 */ /* 0x000fda0007f3e0ff */
[----:B------:R-:W-:Y:S05]  /*276a0*/  WARPSYNC.COLLECTIVE R15, `(.L_x_14916) ;  /* 0x000000000f087348 */ /* 0x000fea0003c00000 */
[----:B------:R0:W1:Y:S02]  /*276b0*/  SHFL.IDX P6, R14, R13, R12, R11 ;  /* 0x0000000c0d0e7389 */ /* 0x00006400000c000b */
[----:B01----:R-:W-:Y:S01]  /*276c0*/  ENDCOLLECTIVE ;  /* 0x000000000000791b */ /* 0x003fe20003800000 */
.L_x_14916:
        /* <DEDUP_REMOVED lines=11> */
.L_x_14917:
[----:B------:R-:W-:Y:S02]  /*27780*/  IMAD.MOV.U32 R13, RZ, RZ, R19 ;  /* 0x000000ffff0d7224 */ /* 0x000fe400078e0013 */
[----:B------:R-:W-:Y:S01]  /*27790*/  IMAD.MOV.U32 R12, RZ, RZ, 0x7 ;  /* 0x00000007ff0c7424 */ /* 0x000fe200078e00ff */
[----:B------:R-:W-:-:S13]  /*277a0*/  IADD3 R2, P1, R14, R5, RZ ;  /* 0x000000050e027210 */ /* 0x000fda0007f3e0ff */
[----:B------:R-:W-:Y:S05]  /*277b0*/  WARPSYNC.COLLECTIVE R15, `(.L_x_14918) ;  /* 0x000000000f087348 */ /* 0x000fea0003c00000 */
[----:B------:R0:W1:Y:S02]  /*277c0*/  SHFL.IDX P6, R14, R13, R12, R11 ;  /* 0x0000000c0d0e7389 */ /* 0x00006400000c000b */
[----:B01----:R-:W-:Y:S01]  /*277d0*/  ENDCOLLECTIVE ;  /* 0x000000000000791b */ /* 0x003fe20003800000 */
.L_x_14918:
        /* <DEDUP_REMOVED lines=10> */
.L_x_14919:
[----:B------:R-:W-:Y:S05]  /*27880*/  BRA `(.L_x_14920) ;  /* 0xffffff8c00fc7947 */ /* 0x000fea000383ffff */
.L_x_14703:
[----:B------:R-:W-:Y:S01]  /*27890*/  BSSY B0, `(.L_x_14921) ;  /* 0x0000008000007945 */ /* 0x000fe20003800000 */
[----:B-1----:R-:W-:Y:S02]  /*278a0*/  IMAD.MOV.U32 R13, RZ, RZ, R24 ;  /* 0x000000ffff0d7224 */ /* 0x002fe400078e0018 */
[----:B------:R-:W-:Y:S02]  /*278b0*/  IMAD.MOV.U32 R12, RZ, RZ, RZ ;  /* 0x000000ffff0c7224 */ /* 0x000fe400078e00ff */
[----:B------:R-:W-:Y:S02]  /*278c0*/  IMAD.MOV.U32 R11, RZ, RZ, 0x1f ;  /* 0x0000001fff0b7424 */ /* 0x000fe400078e00ff */
[----:B------:R-:W-:-:S07]  /*278d0*/  IMAD.MOV.U32 R15, RZ, RZ, -0x1 ;  /* 0xffffffffff0f7424 */ /* 0x000fce00078e00ff */
[----:B0-2--5:R-:W-:Y:S05]  /*278e0*/  WARPSYNC.COLLECTIVE R15, `(.L_x_14922) ;  /* 0x000000000f087348 */ /* 0x025fea0003c00000 */
[----:B------:R1:W3:Y:S02]  /*278f0*/  SHFL.IDX P6, R14, R13, R12, R11 ;  /* 0x0000000c0d0e7389 */ /* 0x0002e400000c000b */
[----:B0123-5:R-:W-:Y:S01]  /*27900*/  ENDCOLLECTIVE ;  /* 0x000000000000791b */ /* 0x02ffe20003800000 */
.L_x_14922:
[----:B------:R-:W-:Y:S05]  /*27910*/  BSYNC B0 ;  /* 0x0000000000007941 */ /* 0x000fea0003800000 */
.L_x_14921:
        /* <DEDUP_REMOVED lines=9> */
.L_x_14923:
        /* <DEDUP_REMOVED lines=23> */
.L_x_14924:
[----:B------:R-:W-:Y:S02]  /*27b20*/  MOV R12, 0x2 ;  /* 0x00000002000c7802 */ /* 0x000fe40000000f00 */
[----:B------:R-:W-:-:S05]  /*27b30*/  SEL R4, R14, RZ, P1 ;  /* 0x000000ff0e047207 */ /* 0x000fca0000800000 */
[----:B------:R-:W-:-:S04]  /*27b40*/  IMAD.IADD R4, R13, 0x1, R4 ;  /* 0x000000010d047824 */ /* 0x000fc800078e0204 */
[----:B------:R-:W-:-:S07]  /*27b50*/  IMAD.MOV.U32 R13, RZ, RZ, R4 ;  /* 0x000000ffff0d7224 */ /* 0x000fce00078e0004 */
[----:B------:R-:W-:Y:S05]  /*27b60*/  WARPSYNC.COLLECTIVE R15, `(.L_x_14925) ;  /* 0x000000000f087348 */ /* 0x000fea0003c00000 */
[----:B------:R0:W1:Y:S02]  /*27b70*/  SHFL.UP P6, R14, R13, R12, R11 ;  /* 0x0400000c0d0e7389 */ /* 0x00006400000c000b */
[----:B01----:R-:W-:Y:S01]  /*27b80*/  ENDCOLLECTIVE ;  /* 0x000000000000791b */ /* 0x003fe20003800000 */
.L_x_14925:
[----:B------:R-:W-:Y:S01]  /*27b90*/  IMAD.MOV.U32 R12, RZ, RZ, 0x4 ;  /* 0x00000004ff0c7424 */ /* 0x000fe200078e00ff */
[----:B------:R-:W-:-:S05]  /*27ba0*/  SEL R3, R14, RZ, P2 ;  /* 0x000000ff0e037207 */ /* 0x000fca0001000000 */
[----:B------:R-:W-:-:S04]  /*27bb0*/  IMAD.IADD R2, R4, 0x1, R3 ;  /* 0x0000000104027824 */ /* 0x000fc800078e0203 */
[----:B------:R-:W-:-:S07]  /*27bc0*/  IMAD.MOV.U32 R13, RZ, RZ, R2 ;  /* 0x000000ffff0d7224 */ /* 0x000fce00078e0002 */
[----:B------:R-:W-:Y:S05]  /*27bd0*/  WARPSYNC.COLLECTIVE R15, `(.L_x_14926) ;  /* 0x000000000f087348 */ /* 0x000fea0003c00000 */
[----:B------:R0:W1:Y:S02]  /*27be0*/  SHFL.UP P6, R14, R13, R12, R11 ;  /* 0x0400000c0d0e7389 */ /* 0x00006400000c000b */
[----:B01----:R-:W-:Y:S01]  /*27bf0*/  ENDCOLLECTIVE ;  /* 0x000000000000791b */ /* 0x003fe20003800000 */
.L_x_14926:
[----:B------:R-:W-:Y:S01]  /*27c00*/  IMAD.MOV.U32 R12, RZ, RZ, 0x8 ;  /* 0x00000008ff0c7424 */ /* 0x000fe200078e00ff */
[----:B------:R-:W-:-:S05]  /*27c10*/  SEL R3, R14, RZ, P3 ;  /* 0x000000ff0e037207 */ /* 0x000fca0001800000 */
[----:B------:R-:W-:-:S04]  /*27c20*/  IMAD.IADD R3, R2, 0x1, R3 ;  /* 0x0000000102037824 */ /* 0x000fc800078e0203 */
[----:B------:R-:W-:-:S07]  /*27c30*/  IMAD.MOV.U32 R13, RZ, RZ, R3 ;  /* 0x000000ffff0d7224 */ /* 0x000fce00078e0003 */
[----:B------:R-:W-:Y:S05]  /*27c40*/  WARPSYNC.COLLECTIVE R15, `(.L_x_14927) ;  /* 0x000000000f087348 */ /* 0x000fea0003c00000 */
[----:B------:R0:W1:Y:S02]  /*27c50*/  SHFL.UP P6, R14, R13, R12, R11 ;  /* 0x0400000c0d0e7389 */ /* 0x00006400000c000b */
[----:B01----:R-:W-:Y:S01]  /*27c60*/  ENDCOLLECTIVE ;  /* 0x000000000000791b */ /* 0x003fe20003800000 */
.L_x_14927:
[----:B------:R-:W-:Y:S02]  /*27c70*/  MOV R12, 0x10 ;  /* 0x00000010000c7802 */ /* 0x000fe40000000f00 */
[----:B------:R-:W-:-:S05]  /*27c80*/  SEL R4, R14, RZ, P4 ;  /* 0x000000ff0e047207 */ /* 0x000fca0002000000 */
[----:B------:R-:W-:-:S04]  /*27c90*/  IMAD.IADD R4, R3, 0x1, R4 ;  /* 0x0000000103047824 */ /* 0x000fc800078e0204 */
[----:B------:R-:W-:-:S07]  /*27ca0*/  IMAD.MOV.U32 R13, RZ, RZ, R4 ;  /* 0x000000ffff0d7224 */ /* 0x000fce00078e0004 */
[----:B------:R-:W-:Y:S05]  /*27cb0*/  WARPSYNC.COLLECTIVE R15, `(.L_x_14928) ;  /* 0x000000000f087348 */ /* 0x000fea0003c00000 */
[----:B------:R0:W1:Y:S02]  /*27cc0*/  SHFL.UP P6, R14, R13, R12, R11 ;  /* 0x0400000c0d0e7389 */ /* 0x00006400000c000b */
[----:B01----:R-:W-:Y:S01]  /*27cd0*/  ENDCOLLECTIVE ;  /* 0x000000000000791b */ /* 0x003fe20003800000 */
.L_x_14928:
        /* <DEDUP_REMOVED lines=8> */
.L_x_14929:
[----:B------:R-:W-:Y:S05]  /*27d60*/  BRA `(.L_x_14930) ;  /* 0xffffff9000107947 */ /* 0x000fea000383ffff */
.L_x_14706:
[----:B------:R-:W-:Y:S01]  /*27d70*/  BSSY B0, `(.L_x_14931) ;  /* 0x0000007000007945 */ /* 0x000fe20003800000 */
[----:B------:R-:W-:Y:S02]  /*27d80*/  IMAD.MOV.U32 R12, RZ, RZ, 0x1 ;  /* 0x00000001ff0c7424 */ /* 0x000fe400078e00ff */
[----:B------:R-:W-:Y:S02]  /*27d90*/  IMAD.MOV.U32 R11, RZ, RZ, RZ ;  /* 0x000000ffff0b7224 */ /* 0x000fe400078e00ff */
[----:B------:R-:W-:-:S07]  /*27da0*/  IMAD.MOV.U32 R15, RZ, RZ, -0x1 ;  /* 0xffffffffff0f7424 */ /* 0x000fce00078e00ff */
[----:B-----5:R-:W-:Y:S05]  /*27db0*/  WARPSYNC.COLLECTIVE R15, `(.L_x_14932) ;  /* 0x000000000f087348 */ /* 0x020fea0003c00000 */
[----:B------:R0:W1:Y:S02]  /*27dc0*/  SHFL.UP P6, R14, R13, R12, R11 ;  /* 0x0400000c0d0e7389 */ /* 0x00006400000c000b */
[----:B01---5:R-:W-:Y:S01]  /*27dd0*/  ENDCOLLECTIVE ;  /* 0x000000000000791b */ /* 0x023fe20003800000 */
.L_x_14932:
[----:B------:R-:W-:Y:S05]  /*27de0*/  BSYNC B0 ;  /* 0x0000000000007941 */ /* 0x000fea0003800000 */
.L_x_14931:
        /* <DEDUP_REMOVED lines=8> */
.L_x_14933:
[----:B------:R-:W-:Y:S01]  /*27e70*/  IMAD.MOV.U32 R12, RZ, RZ, 0x4 ;  /* 0x00000004ff0c7424 */ /* 0x000fe200078e00ff */
[----:B------:R-:W-:-:S05]  /*27e80*/  SEL R2, R14, RZ, P2 ;  /* 0x000000ff0e027207 */ /* 0x000fca0001000000 */
[----:B------:R-:W-:-:S04]  /*27e90*/  IMAD.IADD R2, R13, 0x1, R2 ;  /* 0x000000010d027824 */ /* 0x000fc800078e0202 */
[----:B------:R-:W-:-:S07]  /*27ea0*/  IMAD.MOV.U32 R13, RZ, RZ, R2 ;  /* 0x000000ffff0d7224 */ /* 0x000fce00078e0002 */
[----:B------:R-:W-:Y:S05]  /*27eb0*/  WARPSYNC.COLLECTIVE R15, `(.L_x_14934) ;  /* 0x000000000f087348 */ /* 0x000fea0003c00000 */
[----:B------:R0:W1:Y:S02]  /*27ec0*/  SHFL.UP P6, R14, R13, R12, R11 ;  /* 0x0400000c0d0e7389 */ /* 0x00006400000c000b */
[----:B01----:R-:W-:Y:S01]  /*27ed0*/  ENDCOLLECTIVE ;  /* 0x000000000000791b */ /* 0x003fe20003800000 */
.L_x_14934:
[----:B------:R-:W-:Y:S01]  /*27ee0*/  IMAD.MOV.U32 R12, RZ, RZ, 0x8 ;  /* 0x00000008ff0c7424 */ /* 0x000fe200078e00ff */
[----:B------:R-:W-:-:S05]  /*27ef0*/  SEL R3, R14, RZ, P3 ;  /* 0x000000ff0e037207 */ /* 0x000fca0001800000 */
[----:B------:R-:W-:-:S04]  /*27f00*/  IMAD.IADD R3, R2, 0x1, R3 ;  /* 0x0000000102037824 */ /* 0x000fc800078e0203 */
[----:B------:R-:W-:-:S07]  /*27f10*/  IMAD.MOV.U32 R13, RZ, RZ, R3 ;  /* 0x000000ffff0d7224 */ /* 0x000fce00078e0003 */
[----:B------:R-:W-:Y:S05]  /*27f20*/  WARPSYNC.COLLECTIVE R15, `(.L_x_14935) ;  /* 0x000000000f087348 */ /* 0x000fea0003c00000 */
[----:B------:R0:W1:Y:S02]  /*27f30*/  SHFL.UP P6, R14, R13, R12, R11 ;  /* 0x0400000c0d0e7389 */ /* 0x00006400000c000b */
[----:B01----:R-:W-:Y:S01]  /*27f40*/  ENDCOLLECTIVE ;  /* 0x000000000000791b */ /* 0x003fe20003800000 */
.L_x_14935:
[----:B------:R-:W-:Y:S01]  /*27f50*/  IMAD.MOV.U32 R12, RZ, RZ, 0x10 ;  /* 0x00000010ff0c7424 */ /* 0x000fe200078e00ff */
[----:B------:R-:W-:-:S04]  /*27f60*/  SEL R4, R14, RZ, P4 ;  /* 0x000000ff0e047207 */ /* 0x000fc80002000000 */
[----:B------:R-:W-:-:S05]  /*27f70*/  IADD3 R4, R3, R4, RZ ;  /* 0x0000000403047210 */ /* 0x000fca0007ffe0ff */
[----:B------:R-:W-:-:S07]  /*27f80*/  IMAD.MOV.U32 R13, RZ, RZ, R4 ;  /* 0x000000ffff0d7224 */ /* 0x000fce00078e0004 */
[----:B------:R-:W-:Y:S05]  /*27f90*/  WARPSYNC.COLLECTIVE R15, `(.L_x_14936) ;  /* 0x000000000f087348 */ /* 0x000fea0003c00000 */
[----:B------:R0:W1:Y:S02]  /*27fa0*/  SHFL.UP P6, R14, R13, R12, R11 ;  /* 0x0400000c0d0e7389 */ /* 0x00006400000c000b */
[----:B01----:R-:W-:Y:S01]  /*27fb0*/  ENDCOLLECTIVE ;  /* 0x000000000000791b */ /* 0x003fe20003800000 */
.L_x_14936:
        /* <DEDUP_REMOVED lines=8> */
.L_x_14937:
[----:B------:R-:W-:Y:S05]  /*28040*/  BRA `(.L_x_14938) ;  /* 0xffffff8c00fc7947 */ /* 0x000fea000383ffff */
.L_x_14708:
[----:B------:R-:W-:Y:S01]  /*28050*/  BSSY B0, `(.L_x_14939) ;  /* 0x0000006000007945 */ /* 0x000fe20003800000 */
[----:B------:R-:W-:Y:S01]  /*28060*/  PLOP3.LUT P6, PT, P6, PT, PT, 0x8, 0x0 ;  /* 0x000000000000781c */ /* 0x000fe200037ce170 */
[----:B------:R-:W-:-:S12]  /*28070*/  IMAD.MOV.U32 R15, RZ, RZ, -0x1 ;  /* 0xffffffffff0f7424 */ /* 0x000fd800078e00ff */
[----:B0----5:R-:W-:Y:S05]  /*28080*/  WARPSYNC.COLLECTIVE R15, `(.L_x_14940) ;  /* 0x000000000f087348 */ /* 0x021fea0003c00000 */
[----:B------:R-:W-:Y:S01]  /*28090*/  VOTE.ANY R14, PT, P6 ;  /* 0x00000000000e7806 */ /* 0x000fe200030e0100 */
[----:B0----5:R-:W-:Y:S06]  /*280a0*/  ENDCOLLECTIVE ;  /* 0x000000000000791b */ /* 0x021fec0003800000 */
.L_x_14940:
[----:B------:R-:W-:Y:S05]  /*280b0*/  BSYNC B0 ;  /* 0x0000000000007941 */ /* 0x000fea0003800000 */
.L_x_14939:
        /* <DEDUP_REMOVED lines=10> */
.L_x_14941:
[----:B------:R-:W-:Y:S02]  /*28160*/  IMAD.MOV.U32 R13, RZ, RZ, R5 ;  /* 0x000000ffff0d7224 */ /* 0x000fe400078e0005 */
[----:B------:R-:W-:-:S07]  /*28170*/  IMAD.MOV.U32 R25, RZ, RZ, R14 ;  /* 0x000000ffff197224 */ /* 0x000fce00078e000e */
[----:B------:R-:W-:Y:S05]  /*28180*/  WARPSYNC.COLLECTIVE R15, `(.L_x_14942) ;  /* 0x000000000f087348 */ /* 0x000fea0003c00000 */
[----:B------:R0:W1:Y:S02]  /*28190*/  SHFL.IDX P6, R14, R13, R12, R11 ;  /* 0x0000000c0d0e7389 */ /* 0x00006400000c000b */
[----:B01----:R-:W-:Y:S01]  /*281a0*/  ENDCOLLECTIVE ;  /* 0x000000000000791b */ /* 0x003fe20003800000 */
.L_x_14942:
[----:B------:R-:W-:Y:S01]  /*281b0*/  IMAD.MOV.U32 R5, RZ, RZ, R14 ;  /* 0x000000ffff057224 */ /* 0x000fe200078e000e */
[----:B------:R-:W-:Y:S06]  /*281c0*/  BRA `(.L_x_14943) ;  /* 0xffffff8c00dc7947 */ /* 0x000fec000383ffff */
.L_x_14710:
[----:B------:R-:W-:Y:S01]  /*281d0*/  BSSY B0, `(.L_x_14944) ;  /* 0x0000007000007945 */ /* 0x000fe20003800000 */
[----:B------:R-:W-:Y:S01]  /*281e0*/  IMAD.MOV.U32 R13, RZ, RZ, R2 ;  /* 0x000000ffff0d7224 */ /* 0x000fe200078e0002 */
[----:B------:R-:W-:Y:S01]  /*281f0*/  MOV R11, 0x1f ;  /* 0x0000001f000b7802 */ /* 0x000fe20000000f00 */
[----:B------:R-:W-:-:S07]  /*28200*/  IMAD.MOV.U32 R15, RZ, RZ, -0x1 ;  /* 0xffffffffff0f7424 */ /* 0x000fce00078e00ff */
[----:B0123-5:R-:W-:Y:S05]  /*28210*/  WARPSYNC.COLLECTIVE R15, `(.L_x_14945) ;  /* 0x000000000f087348 */ /* 0x02ffea0003c00000 */
[----:B------:R4:W0:Y:S02]  /*28220*/  SHFL.IDX P6, R14, R13, R12, R11 ;  /* 0x0000000c0d0e7389 */ /* 0x00082400000c000b */
[----:B012345:R-:W-:Y:S01]  /*28230*/  ENDCOLLECTIVE ;  /* 0x000000000000791b */ /* 0x03ffe20003800000 */
.L_x_14945:
[----:B------:R-:W-:Y:S05]  /*28240*/  BSYNC B0 ;  /* 0x0000000000007941 */ /* 0x000fea0003800000 */
.L_x_14944:
[----:B------:R-:W-:Y:S01]  /*28250*/  IMAD.MOV.U32 R24, RZ, RZ, R14 ;  /* 0x000000ffff187224 */ /* 0x000fe200078e000e */
[----:B------:R-:W-:Y:S06]  /*28260*/  BRA `(.L_x_14709) ;  /* 0xffffff8c00cc7947 */ /* 0x000fec000383ffff */
.L_x_14716:
[----:B0-----:R0:W4:Y:S02]  /*28270*/  SYNCS.PHASECHK.TRANS64.TRYWAIT P0, [R5+URZ+0x16820], R0 ;  /* 0x01682000050075a7 */ /* 0x001124000800017f */
[----:B----4-:R-:W-:Y:S05]  /*28280*/  @!P0 NANOSLEEP.SYNCS 0x989680 ;  /* 0x009896800000895d */ /* 0x010fea0003900000 */
[----:B------:R-:W4:Y:S02]  /*28290*/  @!P0 SYNCS.PHASECHK.TRANS64 P0, [R5+URZ+0x16820], R0 ;  /* 0x01682000050085a7 */ /* 0x000f24000800007f */
[----:B----4-:R-:W-:Y:S05]  /*282a0*/  @!P0 BRA `(.L_x_14716) ;  /* 0xfffffffc00f08947 */ /* 0x010fea000383ffff */
[----:B------:R-:W-:Y:S05]  /*282b0*/  BRA `(.L_x_14946) ;  /* 0xffffff9800287947 */ /* 0x000fea000383ffff */
.L_x_14717:
[----:B------:R-:W4:Y:S01]  /*282c0*/  S2R R2, SR_TID.X ;  /* 0x0000000000027919 */ /* 0x000f220000002100 */
[----:B------:R-:W-:Y:S01]  /*282d0*/  BSSY B0, `(.L_x_14947) ;  /* 0x000000a000007945 */ /* 0x000fe20003800000 */
[----:B------:R-:W-:Y:S02]  /*282e0*/  IMAD.MOV.U32 R12, RZ, RZ, RZ ;  /* 0x000000ffff0c7224 */ /* 0x000fe400078e00ff */
[----:B------:R-:W-:Y:S02]  /*282f0*/  IMAD.MOV.U32 R11, RZ, RZ, 0x1f ;  /* 0x0000001fff0b7424 */ /* 0x000fe400078e00ff */
[----:B------:R-:W-:Y:S01]  /*28300*/  IMAD.MOV.U32 R15, RZ, RZ, -0x1 ;  /* 0xffffffffff0f7424 */ /* 0x000fe200078e00ff */
[----:B----4-:R-:W-:-:S04]  /*28310*/  SHF.R.U32.HI R2, RZ, 0x5, R2 ;  /* 0x00000005ff027819 */ /* 0x010fc80000011602 */
[----:B------:R-:W-:-:S05]  /*28320*/  LOP3.LUT R2, R2, 0x3, RZ, 0xc0, !PT ;  /* 0x0000000302027812 */ /* 0x000fca00078ec0ff */
[----:B-1----:R-:W-:-:S07]  /*28330*/  IMAD.MOV.U32 R13, RZ, RZ, R2 ;  /* 0x000000ffff0d7224 */ /* 0x002fce00078e0002 */
[----:B0-23-5:R-:W-:Y:S05]  /*28340*/  WARPSYNC.COLLECTIVE R15, `(.L_x_14948) ;  /* 0x000000000f087348 */ /* 0x02dfea0003c00000 */
[----:B------:R1:W4:Y:S02]  /*28350*/  SHFL.IDX P6, R14, R13, R12, R11 ;  /* 0x0000000c0d0e7389 */ /* 0x00032400000c000b */
[----:B012345:R-:W-:Y:S01]  /*28360*/  ENDCOLLECTIVE ;  /* 0x000000000000791b */ /* 0x03ffe20003800000 */
.L_x_14948:
[----:B------:R-:W-:Y:S05]  /*28370*/  BSYNC B0 ;  /* 0x0000000000007941 */ /* 0x000fea0003800000 */
.L_x_14947:
[----:B------:R-:W-:Y:S05]  /*28380*/  BRA `(.L_x_14949) ;  /* 0xffffff9800107947 */ /* 0x000fea000383ffff */
.L_x_14718:
[----:B------:R-:W-:Y:S01]  /*28390*/  BSSY B0, `(.L_x_14950) ;  /* 0x0000006000007945 */ /* 0x000fe20003800000 */
[----:B------:R-:W-:-:S07]  /*283a0*/  IMAD.MOV.U32 R15, RZ, RZ, -0x1 ;  /* 0xffffffffff0f7424 */ /* 0x000fce00078e00ff */
[----:B0123-5:R-:W-:Y:S05]  /*283b0*/  WARPSYNC.COLLECTIVE R15, `(.L_x_14951) ;  /* 0x000000000f0c7348 */ /* 0x02ffea0003c00000 */
[----:B------:R-:W-:Y:S02]  /*283c0*/  ELECT P6, UR62, PT ;  /* 0x00000000003e782f */ /* 0x000fe400038c0000 */
[----:B------:R-:W-:Y:S01]  /*283d0*/  MOV R14, UR62 ;  /* 0x0000003e000e7c02 */ /* 0x000fe20008000f00 */
[----:B0123-5:R-:W-:Y:S10]  /*283e0*/  ENDCOLLECTIVE ;  /* 0x000000000000791b */ /* 0x02fff40003800000 */
.L_x_14951:
[----:B------:R-:W-:Y:S05]  /*283f0*/  BSYNC B0 ;  /* 0x0000000000007941 */ /* 0x000fea0003800000 */
.L_x_14950:
[----:B------:R-:W-:Y:S05]  /*28400*/  BRA `(.L_x_14952) ;  /* 0xffffff9800047947 */ /* 0x000fea000383ffff */
.L_x_14720:
[----:B0-----:R0:W4:Y:S02]  /*28410*/  SYNCS.PHASECHK.TRANS64.TRYWAIT P1, [R3+URZ+0x16840], R2 ;  /* 0x01684002030075a7 */ /* 0x001124000802017f */
[----:B----4-:R-:W-:Y:S05]  /*28420*/  @!P1 NANOSLEEP.SYNCS 0x989680 ;  /* 0x009896800000995d */ /* 0x010fea0003900000 */
[----:B------:R-:W4:Y:S02]  /*28430*/  @!P1 SYNCS.PHASECHK.TRANS64 P1, [R3+URZ+0x16840], R2 ;  /* 0x01684002030095a7 */ /* 0x000f24000802007f */
[----:B----4-:R-:W-:Y:S05]  /*28440*/  @!P1 BRA `(.L_x_14720) ;  /* 0xfffffffc00f09947 */ /* 0x010fea000383ffff */
[----:B------:R-:W-:Y:S05]  /*28450*/  BRA `(.L_x_14953) ;  /* 0xffffff9800287947 */ /* 0x000fea000383ffff */
.L_x_14722:
[----:B----4-:R4:W0:Y:S02]  /*28460*/  SYNCS.PHASECHK.TRANS64.TRYWAIT P1, [R5+URZ+0x16840], R0 ;  /* 0x01684000050075a7 */ /* 0x010824000802017f */
[----:B0-----:R-:W-:Y:S05]  /*28470*/  @!P1 NANOSLEEP.SYNCS 0x989680 ;  /* 0x009896800000995d */ /* 0x001fea0003900000 */
[----:B------:R-:W0:Y:S02]  /*28480*/  @!P1 SYNCS.PHASECHK.TRANS64 P1, [R5+URZ+0x16840], R0 ;  /* 0x01684000050095a7 */ /* 0x000e24000802007f */
[----:B0-----:R-:W-:Y:S05]  /*28490*/  @!P1 BRA `(.L_x_14722) ;  /* 0xfffffffc00f09947 */ /* 0x001fea000383ffff */
[----:B------:R-:W-:Y:S05]  /*284a0*/  BRA `(.L_x_14954) ;  /* 0xffffff9800387947 */ /* 0x000fea000383ffff */
.L_x_14724:
[----:B------:R0:W0:Y:S02]  /*284b0*/  SYNCS.PHASECHK.TRANS64.TRYWAIT P1, [R3+URZ+0x16860], R2 ;  /* 0x01686002030075a7 */ /* 0x000024000802017f */
[----:B0-----:R-:W-:Y:S05]  /*284c0*/  @!P1 NANOSLEEP.SYNCS 0x989680 ;  /* 0x009896800000995d */ /* 0x001fea0003900000 */
[----:B------:R-:W0:Y:S02]  /*284d0*/  @!P1 SYNCS.PHASECHK.TRANS64 P1, [R3+URZ+0x16860], R2 ;  /* 0x01686002030095a7 */ /* 0x000e24000802007f */
[----:B0-----:R-:W-:Y:S05]  /*284e0*/  @!P1 BRA `(.L_x_14724) ;  /* 0xfffffffc00f09947 */ /* 0x001fea000383ffff */
[----:B------:R-:W-:Y:S05]  /*284f0*/  BRA `(.L_x_14955) ;  /* 0xffffff9800347947 */ /* 0x000fea000383ffff */
.L_x_14956:
        /* <DEDUP_REMOVED lines=16> */
.L_x_16011:


//--------------------- .text._ZN7cutlass13device_kernelIN5flash11enable_sm90INS1_16FlashAttnFwdSm90INS1_25CollectiveMainloopFwdSm90ILi2EN4cute5tupleIJNS5_1CILi1EEES8_S8_EEENS6_IJNS7_ILi192EEENS7_ILi128EEENS7_ILi64EEEEEELi64ENS_6half_tEfNS_4arch4Sm90ELb1ELb0ELb1ELb0ELb1ELb0ELb0ELb1ELb1ELb1ELb1ELb0EEENS1_21CollectiveEpilogueFwdINS6_IJSA_SC_SB_EEES9_SE_SG_Li384ELb0ELb1ELb1ELb0EEENS1_19SingleTileSchedulerILb0ELb1ELb1ELi192EEEEEEEEEvNT_6ParamsE --------------------------
	.section	.text._ZN7cutlass13device_kernelIN5flash11enable_sm90INS1_16FlashAttnFwdSm90INS1_25CollectiveMainloopFwdSm90ILi2EN4cute5tupleIJNS5_1CILi1EEES8_S8_EEENS6_IJNS7_ILi192EEENS7_ILi128EEENS7_ILi64EEEEEELi64ENS_6half_tEfNS_4arch4Sm90ELb1ELb0ELb1ELb0ELb1ELb0ELb0ELb1ELb1ELb1ELb1ELb0EEENS1_21CollectiveEpilogueFwdINS6_IJSA_SC_SB_EEES9_SE_SG_Li384ELb0ELb1ELb1ELb0EEENS1_19SingleTileSchedulerILb0ELb1ELb1ELi192EEEEEEEEEvNT_6ParamsE,"ax",@progbits
	.align	128
.text._ZN7cutlass13device_kernelIN5flash11enable_sm90INS1_16FlashAttnFwdSm90INS1_25CollectiveMainloopFwdSm90ILi2EN4cute5tupleIJNS5_1CILi1EEES8_S8_EEENS6_IJNS7_ILi192EEENS7_ILi128EEENS7_ILi64EEEEEELi64ENS_6half_tEfNS_4arch4Sm90ELb1ELb0ELb1ELb0ELb1ELb0ELb0ELb1ELb1ELb1ELb1ELb0EEENS1_21CollectiveEpilogueFwdINS6_IJSA_SC_SB_EEES9_SE_SG_Li384ELb0ELb1ELb1ELb0EEENS1_19SingleTileSchedulerILb0ELb1ELb1ELi192EEEEEEEEEvNT_6ParamsE:
        .type           _ZN7cutlass13device_kernelIN5flash11enable_sm90INS1_16FlashAttnFwdSm90INS1_25CollectiveMainloopFwdSm90ILi2EN4cute5tupleIJNS5_1CILi1EEES8_S8_EEENS6_IJNS7_ILi192EEENS7_ILi128EEENS7_ILi64EEEEEELi64ENS_6half_tEfNS_4arch4Sm90ELb1ELb0ELb1ELb0ELb1ELb0ELb0ELb1ELb1ELb1ELb1ELb0EEENS1_21CollectiveEpilogueFwdINS6_IJSA_SC_SB_EEES9_SE_SG_Li384ELb0ELb1ELb1ELb0EEENS1_19SingleTileSchedulerILb0ELb1ELb1ELi192EEEEEEEEEvNT_6ParamsE,@function
        .size           _ZN7cutlass13device_kernelIN5flash11enable_sm90INS1_16FlashAttnFwdSm90INS1_25CollectiveMainloopFwdSm90ILi2EN4cute5tupleIJNS5_1CILi1EEES8_S8_EEENS6_IJNS7_ILi192EEENS7_ILi128EEENS7_ILi64EEEEEELi64ENS_6half_tEfNS_4arch4Sm90ELb1ELb0ELb1ELb0ELb1ELb0ELb0ELb1ELb1ELb1ELb1ELb0EEENS1_21CollectiveEpilogueFwdINS6_IJSA_SC_SB_EEES9_SE_SG_Li384ELb0ELb1ELb1ELb0EEENS1_19SingleTileSchedulerILb0ELb1ELb1ELi192EEEEEEEEEvNT_6ParamsE,(.L_x_16012 - _ZN7cutlass13device_kernelIN5flash11enable_sm90INS1_16FlashAttnFwdSm90INS1_25CollectiveMainloopFwdSm90ILi2EN4cute5tupleIJNS5_1CILi1EEES8_S8_EEENS6_IJNS7_ILi192EEENS7_ILi128EEENS7_ILi64EEEEEELi64ENS_6half_tEfNS_4arch4Sm90ELb1ELb0ELb1ELb0ELb1ELb0ELb0ELb1ELb1ELb1ELb1ELb0EEENS1_21CollectiveEpilogueFwdINS6_IJSA_SC_SB_EEES9_SE_SG_Li384ELb0ELb1ELb1ELb0EEENS1_19SingleTileSchedulerILb0ELb1ELb1ELi192EEEEEEEEEvNT_6ParamsE)
        .other          _ZN7cutlass13device_kernelIN5flash11enable_sm90INS1_16FlashAttnFwdSm90INS1_25CollectiveMainloopFwdSm90ILi2EN4cute5tupleIJNS5_1CILi1EEES8_S8_EEENS6_IJNS7_ILi192EEENS7_ILi128EEENS7_ILi64EEEEEELi64ENS_6half_tEfNS_4arch4Sm90ELb1ELb0ELb1ELb0ELb1ELb0ELb0ELb1ELb1ELb1ELb1ELb0EEENS1_21CollectiveEpilogueFwdINS6_IJSA_SC_SB_EEES9_SE_SG_Li384ELb0ELb1ELb1ELb0EEENS1_19SingleTileSchedulerILb0ELb1ELb1ELi192EEEEEEEEEvNT_6ParamsE,@"STO_CUDA_ENTRY STV_DEFAULT"
_ZN7cutlass13device_kernelIN5flash11enable_sm90INS1_16FlashAttnFwdSm90INS1_25CollectiveMainloopFwdSm90ILi2EN4cute5tupleIJNS5_1CILi1EEES8_S8_EEENS6_IJNS7_ILi192EEENS7_ILi128EEENS7_ILi64EEEEEELi64ENS_6half_tEfNS_4arch4Sm90ELb1ELb0ELb1ELb0ELb1ELb0ELb0ELb1ELb1ELb1ELb1ELb0EEENS1_21CollectiveEpilogueFwdINS6_IJSA_SC_SB_EEES9_SE_SG_Li384ELb0ELb1ELb1ELb0EEENS1_19SingleTileSchedulerILb0ELb1ELb1ELi192EEEEEEEEEvNT_6ParamsE:
        /* <DEDUP_REMOVED lines=45> */
.L_x_14957:
        /* <DEDUP_REMOVED lines=22> */
.L_x_14958:
        /* <DEDUP_REMOVED lines=18> */
.L_x_14959:
        /* <DEDUP_REMOVED lines=22> */
.L_x_14960:
        /* <DEDUP_REMOVED lines=23> */
.L_x_14961:
        /* <DEDUP_REMOVED lines=9> */
.L_x_14964:
        /* <DEDUP_REMOVED lines=37> */
[----:B0-----:R-:W-:-:S02]  /*0b00*/  UIMAD UR45, UR45, 0xc0, URZ ;  /* 0x000000c02d2d78a4 */ /* 0x001fc4000f8e023f */
        /* <DEDUP_REMOVED lines=54> */
.L_x_14966:
        /* <DEDUP_REMOVED lines=62> */
.L_x_14968:
[----:B------:R-:W-:-:S04]  /*1250*/  SHF.L.U32 R0, RZ, 0x1f, RZ ;  /* 0x0000001fff007819 */ /* 0x000fc800000006ff */
[----:B------:R-:W0:Y:S02]  /*1260*/  SYNCS.PHASECHK.TRANS64.TRYWAIT P0, [UR42+0x16800], R0 ;  /* 0x01680000ff0075a7 */ /* 0x000e24000800016a */
[----:B0-----:R-:W-:Y:S05]  /*1270*/  @!P0 BRA `(.L_x_14969) ;  /* 0x000000d400c88947 */ /* 0x001fea0003800000 */
.L_x_15052:
[----:B------:R-:W-:-:S06]  /*1280*/  ULOP3.LUT UR4, UR40, 0x1, URZ, 0xfc, !UPT ;  /* 0x0000000128047892 */ /* 0x000fcc000f8efc3f */
[----:B------:R-:W-:-:S05]  /*1290*/  IMAD.U32 R2, RZ, RZ, UR4 ;  /* 0x00000004ff027e24 */ /* 0x000fca000f8e00ff */
[----:B------:R-:W-:-:S13]  /*12a0*/  ISETP.NE.AND P0, PT, R2, 0x3, PT ;  /* 0x000000030200780c */ /* 0x000fda0003f05270 */
[----:B------:R-:W-:Y:S05]  /*12b0*/  @!P0 BRA `(.L_x_14970) ;  /* 0x0000000000048947 */ /* 0x000fea0003800000 */
[----:B------:R-:W-:Y:S01]  /*12c0*/  BPT.TRAP 0x1 ;  /* 0x000000040000795c */ /* 0x000fe20000300000 */
.L_x_14970:
[----:B------:R1:W2:Y:S01]  /*12d0*/  SYNCS.PHASECHK.TRANS64.TRYWAIT P1, [UR42+0x16830], R0 ;  /* 0x01683000ff0075a7 */ /* 0x0002a2000802016a */
[----:B------:R-:W-:Y:S05]  /*12e0*/  @!P0 BRA `(.L_x_14971) ;  /* 0x0000000000048947 */ /* 0x000fea0003800000 */
[----:B------:R-:W-:Y:S01]  /*12f0*/  BPT.TRAP 0x1 ;  /* 0x000000040000795c */ /* 0x000fe20000300000 */
.L_x_14971:
[----:B------:R-:W-:-:S05]  /*1300*/  IMAD.U32 R4, RZ, RZ, UR47 ;  /* 0x0000002fff047e24 */ /* 0x000fca000f8e00ff */
[----:B------:R-:W-:Y:S01]  /*1310*/  LOP3.LUT R4, R4, 0x10000, RZ, 0xfc, !PT ;  /* 0x0001000004047812 */ /* 0x000fe200078efcff */
[----:B--2---:R-:W-:Y:S06]  /*1320*/  @P1 BRA `(.L_x_14972) ;  /* 0x0000000000081947 */ /* 0x004fec0003800000 */
[----:B------:R-:W2:Y:S02]  /*1330*/  SYNCS.PHASECHK.TRANS64.TRYWAIT P1, [UR42+0x16830], R0 ;  /* 0x01683000ff0075a7 */ /* 0x000ea4000802016a */
[----:B--2---:R-:W-:Y:S05]  /*1340*/  @!P1 BRA `(.L_x_14973) ;  /* 0x000000d400ac9947 */ /* 0x004fea0003800000 */
.L_x_14972:
        /* <DEDUP_REMOVED lines=38> */
.L_x_14974:
[----:B------:R-:W-:Y:S01]  /*15b0*/  LOP3.LUT R6, R23, 0xffffff80, RZ, 0xc0, !PT ;  /* 0xffffff8017067812 */ /* 0x000fe200078ec0ff */
[----:B------:R-:W-:Y:S01]  /*15c0*/  ULDC UR6, c[0x0][0x9d8] ;  /* 0x0002760000067ab9 */ /* 0x000fe20000000800 */
[----:B------:R-:W-:Y:S01]  /*15d0*/  LEA.HI R94, R94, R17, RZ, 0x2 ;  /* 0x000000115e5e7211 */ /* 0x000fe200078f10ff */
[----:B------:R-:W-:Y:S01]  /*15e0*/  FMUL.FTZ R2, R26, UR6 ;  /* 0x000000061a027c20 */ /* 0x000fe20008410000 */
[----:B------:R-:W-:Y:S01]  /*15f0*/  IADD3 R6, R17, -R6, RZ ;  /* 0x8000000611067210 */ /* 0x000fe20007ffe0ff */
[----:B------:R-:W-:Y:S01]  /*1600*/  FMUL.FTZ R9, R25, UR6 ;  /* 0x0000000619097c20 */ /* 0x000fe20008410000 */
[----:B------:R-:W-:Y:S01]  /*1610*/  FMUL.FTZ R98, R40, UR6 ;  /* 0x0000000628627c20 */ /* 0x000fe20008410000 */
[----:B------:R-:W-:Y:S01]  /*1620*/  LOP3.LUT R94, R94, 0xfffffffc, RZ, 0xc0, !PT ;  /* 0xfffffffc5e5e7812 */ /* 0x000fe200078ec0ff */
[----:B01----:R-:W-:Y:S01]  /*1630*/  FMUL.FTZ R0, R27, UR6 ;  /* 0x000000061b007c20 */ /* 0x003fe20008410000 */
[----:B------:R-:W-:Y:S01]  /*1640*/  SHF.R.S32.HI R3, RZ, 0x1f, R6 ;  /* 0x0000001fff037819 */ /* 0x000fe20000011406 */
[----:B------:R-:W-:Y:S01]  /*1650*/  IMAD.HI R27, R88, 0x55555556, RZ ;  /* 0x55555556581b7827 */ /* 0x000fe200078e02ff */
[----:B------:R-:W-:-:S03]  /*1660*/  UISETP.NE.AND UP0, UPT, UR44, URZ, UPT ;  /* 0x0000003f2c00728c */ /* 0x000fc6000bf05270 */
[----:B------:R-:W-:Y:S01]  /*1670*/  FMUL.FTZ R8, R30, UR6 ;  /* 0x000000061e087c20 */ /* 0x000fe20008410000 */
[-C--:B------:R-:W-:Y:S01]  /*1680*/  LEA.HI R26, R3, R6.reuse, RZ, 0x2 ;  /* 0x00000006031a7211 */ /* 0x080fe200078f10ff */
[----:B------:R-:W-:Y:S01]  /*1690*/  IMAD.IADD R94, R17, 0x1, -R94 ;  /* 0x00000001115e7824 */ /* 0x000fe200078e0a5e */
        /* <DEDUP_REMOVED lines=9> */
[----:B------:R-:W-:Y:S01]  /*1730*/  @UP0 ULDC UR5, c[0x0][0x450] ;  /* 0x0001140000050ab9 */ /* 0x000fe20000000800 */
[----:B------:R-:W-:Y:S01]  /*1740*/  LEA R25, R25, UR45, 0x4 ;  /* 0x0000002d19197c11 */ /* 0x000fe2000f8e20ff */
[----:B------:R-:W-:Y:S01]  /*1750*/  ULDC UR7, c[0x0][0x2f0] ;  /* 0x0000bc0000077ab9 */ /* 0x000fe20000000800 */
[----:B------:R-:W-:Y:S01]  /*1760*/  LOP3.LUT R40, R40, 0xfffffff8, RZ, 0xc0, !PT ;  /* 0xfffffff828287812 */ /* 0x000fe200078ec0ff */
[----:B------:R-:W-:Y:S01]  /*1770*/  FMUL.FTZ R7, R24, UR6 ;  /* 0x0000000618077c20 */ /* 0x000fe20008410000 */
[----:B------:R-:W-:Y:S01]  /*1780*/  LEA.HI R27, R27, R27, RZ, 0x1 ;  /* 0x0000001b1b1b7211 */ /* 0x000fe200078f08ff */
[----:B------:R-:W-:Y:S01]  /*1790*/  FMUL.FTZ R10, R28, UR6 ;  /* 0x000000061c0a7c20 */ /* 0x000fe20008410000 */
[----:B------:R-:W-:Y:S01]  /*17a0*/  LEA.HI R17, R94, R94, RZ, 0x1 ;  /* 0x0000005e5e117211 */ /* 0x000fe200078f08ff */
[----:B------:R-:W-:Y:S01]  /*17b0*/  FMUL.FTZ R28, R29, UR6 ;  /* 0x000000061d1c7c20 */ /* 0x000fe20008410000 */
[----:B------:R-:W-:Y:S01]  /*17c0*/  IADD3 R40, R25, R3, -R40 ;  /* 0x0000000319287210 */ /* 0x000fe20007ffe828 */
[----:B------:R-:W-:Y:S01]  /*17d0*/  IMAD R27, R27, -0x3, R88 ;  /* 0xfffffffd1b1b7824 */ /* 0x000fe200078e0258 */
[----:B------:R-:W-:Y:S01]  /*17e0*/  LOP3.LUT R3, R17, 0x1ffffffe, RZ, 0xc0, !PT ;  /* 0x1ffffffe11037812 */ /* 0x000fe200078ec0ff */
[----:B------:R-:W-:Y:S01]  /*17f0*/  FMUL.FTZ R29, R32, UR6 ;  /* 0x00000006201d7c20 */ /* 0x000fe20008410000 */
[----:B------:R-:W-:Y:S01]  /*1800*/  PLOP3.LUT P1, PT, PT, PT, UP0, 0x80, 0x0 ;  /* 0x000000000000781c */ /* 0x000fe20003f2f008 */
[----:B------:R-:W-:Y:S01]  /*1810*/  IMAD R40, R27, 0x40, R40 ;  /* 0x000000401b287824 */ /* 0x000fe200078e0228 */
[----:B------:R-:W-:Y:S01]  /*1820*/  PLOP3.LUT P2, PT, PT, PT, UP0, 0x80, 0x0 ;  /* 0x000000000000781c */ /* 0x000fe20003f4f008 */
[----:B------:R-:W-:-:S02]  /*1830*/  IMAD.IADD R3, R94, 0x1, -R3 ;  /* 0x000000015e037824 */ /* 0x000fc400078e0a03 */
[----:B------:R-:W-:Y:S01]  /*1840*/  FMUL.FTZ R32, R37, UR6 ;  /* 0x0000000625207c20 */ /* 0x000fe20008410000 */
[----:B------:R-:W0:Y:S01]  /*1850*/  MUFU.TANH R7, R7 ;  /* 0x0000000700077308 */ /* 0x000e220000002400 */
[----:B------:R-:W-:Y:S01]  /*1860*/  ULDC UR10, c[0x0][0x288] ;  /* 0x0000a200000a7ab9 */ /* 0x000fe20000000800 */
[----:B------:R-:W-:Y:S01]  /*1870*/  FMUL.FTZ R11, R31, UR6 ;  /* 0x000000061f0b7c20 */ /* 0x000fe20008410000 */
[----:B------:R-:W-:Y:S01]  /*1880*/  LEA R3, R3, R40, 0x3 ;  /* 0x0000002803037211 */ /* 0x000fe200078e18ff */
[----:B------:R-:W-:Y:S01]  /*1890*/  FMUL.FTZ R31, R36, UR6 ;  /* 0x00000006241f7c20 */ /* 0x000fe20008410000 */
[----:B------:R-:W-:Y:S01]  /*18a0*/  MOV R40, UR7 ;  /* 0x0000000700287c02 */ /* 0x000fe20008000f00 */
[----:B------:R-:W-:Y:S01]  /*18b0*/  FMUL.FTZ R92, R41, UR6 ;  /* 0x00000006295c7c20 */ /* 0x000fe20008410000 */
[----:B------:R-:W-:Y:S01]  /*18c0*/  FMUL.FTZ R90, R44, UR6 ;  /* 0x000000062c5a7c20 */ /* 0x000fe20008410000 */
[----:B------:R-:W-:Y:S01]  /*18d0*/  @P1 IMAD.HI.U32 R27, R3, UR4, RZ ;  /* 0x00000004031b1c27 */ /* 0x000fe2000f8e00ff */
[----:B------:R-:W-:Y:S01]  /*18e0*/  UMOV UR4, 0xffffff80 ;  /* 0xffffff8000047882 */ /* 0x000fe20000000000 */
[----:B------:R-:W1:Y:S01]  /*18f0*/  MUFU.TANH R9, R9 ;  /* 0x0000000900097308 */ /* 0x000e620000002400 */
[----:B------:R-:W-:Y:S01]  /*1900*/  UIMAD UR4, UR46, UR4, 0x80 ;  /* 0x000000802e0474a4 */ /* 0x000fe2000f8e0204 */
[----:B------:R-:W-:Y:S01]  /*1910*/  IMAD.MOV.U32 R33, RZ, RZ, R3 ;  /* 0x000000ffff217224 */ /* 0x000fe200078e0003 */
[----:B------:R-:W-:Y:S01]  /*1920*/  @P2 SHF.R.U32.HI R33, RZ, UR5, R27 ;  /* 0x00000005ff212c19 */ /* 0x000fe2000801161b */
[----:B------:R-:W-:Y:S01]  /*1930*/  FMUL.FTZ R12, R34, UR6 ;  /* 0x00000006220c7c20 */ /* 0x000fe20008410000 */
[----:B------:R-:W-:Y:S01]  /*1940*/  UIADD3 UR5, UR4, 0x1, URZ ;  /* 0x0000000104057890 */ /* 0x000fe2000fffe03f */
[----:B------:R-:W-:Y:S01]  /*1950*/  LOP3.LUT R27, R26, 0x7ffffffc, RZ, 0xc0, !PT ;  /* 0x7ffffffc1a1b7812 */ /* 0x000fe200078ec0ff */
[----:B------:R-:W-:Y:S01]  /*1960*/  UIMAD UR4, UR37, UR7, UR4 ;  /* 0x00000007250472a4 */ /* 0x000fe2000f8e0204 */
[----:B------:R-:W2:Y:S01]  /*1970*/  SHFL.IDX PT, R39, R33, RZ, 0x1c1f ;  /* 0x001c1fff21277589 */ /* 0x000ea200000e0000 */
[----:B------:R-:W3:Y:S01]  /*1980*/  MUFU.TANH R10, R10 ;  /* 0x0000000a000a7308 */ /* 0x000ee20000002400 */
[----:B------:R-:W-:Y:S01]  /*1990*/  FMUL.FTZ R34, R45, UR6 ;  /* 0x000000062d227c20 */ /* 0x000fe20008410000 */
[----:B------:R-:W-:-:S02]  /*19a0*/  IMAD.IADD R6, R6, 0x1, -R27 ;  /* 0x0000000106067824 */ /* 0x000fc400078e0a1b */
[----:B------:R-:W-:Y:S01]  /*19b0*/  FMUL.FTZ R14, R38, UR6 ;  /* 0x00000006260e7c20 */ /* 0x000fe20008410000 */
[----:B------:R-:W-:Y:S02]  /*19c0*/  IMAD.U32 R35, RZ, RZ, UR5 ;  /* 0x00000005ff237e24 */ /* 0x000fe4000f8e00ff */
[----:B------:R-:W-:Y:S01]  /*19d0*/  FMUL.FTZ R38, R48, UR6 ;  /* 0x0000000630267c20 */ /* 0x000fe20008410000 */
[----:B------:R-:W-:Y:S02]  /*19e0*/  IMAD.U32 R37, RZ, RZ, UR4 ;  /* 0x00000004ff257e24 */ /* 0x000fe4000f8e00ff */
[----:B------:R-:W-:Y:S01]  /*19f0*/  FMUL.FTZ R36, R49, UR6 ;  /* 0x0000000631247c20 */ /* 0x000fe20008410000 */
[C---:B------:R-:W-:Y:S01]  /*1a00*/  IMAD R35, R6.reuse, -0x2, R35 ;  /* 0xfffffffe06237824 */ /* 0x040fe200078e0223 */
[----:B------:R-:W4:Y:S01]  /*1a10*/  MUFU.TANH R28, R28 ;  /* 0x0000001c001c7308 */ /* 0x000f220000002400 */
[----:B------:R-:W-:Y:S02]  /*1a20*/  IMAD R37, R6, -0x2, R37 ;  /* 0xfffffffe06257824 */ /* 0x000fe400078e0225 */
[----:B------:R-:W-:Y:S01]  /*1a30*/  FMUL.FTZ R52, R52, UR6 ;  /* 0x0000000634347c20 */ /* 0x000fe20008410000 */
[----:B------:R-:W-:-:S02]  /*1a40*/  IMAD R35, R40, UR37, R35 ;  /* 0x0000002528237c24 */ /* 0x000fc4000f8e0223 */
[----:B------:R-:W-:Y:S01]  /*1a50*/  FMUL.FTZ R53, R53, UR6 ;  /* 0x0000000635357c20 */ /* 0x000fe20008410000 */
[----:B------:R-:W-:Y:S01]  /*1a60*/  FMUL.FTZ R56, R56, UR6 ;  /* 0x0000000638387c20 */ /* 0x000fe20008410000 */
[----:B------:R-:W-:Y:S01]  /*1a70*/  FMUL.FTZ R57, R57, UR6 ;  /* 0x0000000639397c20 */ /* 0x000fe20008410000 */
[----:B------:R-:W-:Y:S01]  /*1a80*/  VIADD R40, R35, -UR10 ;  /* 0x8000000a23287c36 */ /* 0x000fe20008000000 */
[----:B------:R-:W5:Y:S01]  /*1a90*/  MUFU.TANH R29, R29 ;  /* 0x0000001d001d7308 */ /* 0x000f620000002400 */
[----:B------:R-:W-:Y:S01]  /*1aa0*/  FMUL.FTZ R68, R68, UR6 ;  /* 0x0000000644447c20 */ /* 0x000fe20008410000 */
[----:B------:R-:W-:Y:S01]  /*1ab0*/  FMUL.FTZ R50, R50, UR6 ;  /* 0x0000000632327c20 */ /* 0x000fe20008410000 */
[----:B------:R-:W-:Y:S01]  /*1ac0*/  FMUL.FTZ R20, R46, UR6 ;  /* 0x000000062e147c20 */ /* 0x000fe20008410000 */
[----:B------:R-:W-:Y:S01]  /*1ad0*/  FMUL.FTZ R60, R60, UR6 ;  /* 0x000000063c3c7c20 */ /* 0x000fe20008410000 */
[----:B------:R-:W-:Y:S01]  /*1ae0*/  FMUL.FTZ R64, R64, UR6 ;  /* 0x0000000640407c20 */ /* 0x000fe20008410000 */
[----:B--2---:R-:W-:Y:S01]  /*1af0*/  VIADDMNMX R39, R39, R40, R37, PT ;  /* 0x0000002827277246 */ /* 0x004fe20003800125 */
[----:B------:R-:W-:Y:S01]  /*1b00*/  FMUL.FTZ R61, R61, UR6 ;  /* 0x000000063d3d7c20 */ /* 0x000fe20008410000 */
[----:B------:R-:W2:Y:S01]  /*1b10*/  MUFU.TANH R30, R30 ;  /* 0x0000001e001e7308 */ /* 0x000ea20000002400 */
[----:B------:R-:W-:Y:S01]  /*1b20*/  FMUL.FTZ R17, R54, UR6 ;  /* 0x0000000636117c20 */ /* 0x000fe20008410000 */
[C---:B------:R-:W-:Y:S01]  /*1b30*/  ISETP.GT.AND P1, PT, R39.reuse, RZ, PT ;  /* 0x000000ff2700720c */ /* 0x040fe20003f24270 */
[----:B------:R-:W-:Y:S01]  /*1b40*/  FMUL.FTZ R26, R58, UR6 ;  /* 0x000000063a1a7c20 */ /* 0x000fe20008410000 */
[----:B------:R-:W-:Y:S01]  /*1b50*/  ISETP.GT.AND P2, PT, R39, 0x1, PT ;  /* 0x000000012700780c */ /* 0x000fe20003f44270 */
        /* <DEDUP_REMOVED lines=14> */
[----:B------:R-:W-:Y:S01]  /*1c40*/  FMUL.FTZ R80, R80, UR6 ;  /* 0x0000000650507c20 */ /* 0x000fe20008410000 */
[----:B----4-:R-:W-:Y:S01]  /*1c50*/  FSEL R104, R28, -INF , P1 ;  /* 0xff8000001c687808 */ /* 0x010fe20000800000 */
[----:B------:R-:W-:Y:S01]  /*1c60*/  FMUL.FTZ R18, R42, UR6 ;  /* 0x000000062a127c20 */ /* 0x000fe20008410000 */
[----:B------:R-:W-:Y:S01]  /*1c70*/  FMNMX.FTZ R9, R106, R9, !PT ;  /* 0x000000096a097209 */ /* 0x000fe20007810000 */
[----:B------:R-:W-:Y:S01]  /*1c80*/  FMUL.FTZ R81, R81, UR6 ;  /* 0x0000000651517c20 */ /* 0x000fe20008410000 */
[----:B------:R-:W-:Y:S01]  /*1c90*/  ISETP.GT.AND P1, PT, R39, 0x11, PT ;  /* 0x000000112700780c */ /* 0x000fe20003f24270 */
[----:B------:R-:W3:Y:S01]  /*1ca0*/  MUFU.TANH R98, R98 ;  /* 0x0000006200627308 */ /* 0x000ee20000002400 */
[----:B-----5:R-:W-:Y:S01]  /*1cb0*/  FSEL R102, R29, -INF , P2 ;  /* 0xff8000001d667808 */ /* 0x020fe20001000000 */
[----:B------:R-:W-:Y:S01]  /*1cc0*/  FMUL.FTZ R84, R84, UR6 ;  /* 0x0000000654547c20 */ /* 0x000fe20008410000 */
[----:B------:R-:W-:Y:S01]  /*1cd0*/  FMNMX.FTZ R9, R104, R9, !PT ;  /* 0x0000000968097209 */ /* 0x000fe20007810000 */
[----:B------:R-:W-:Y:S01]  /*1ce0*/  FMUL.FTZ R85, R85, UR6 ;  /* 0x0000000655557c20 */ /* 0x000fe20008410000 */
[----:B------:R-:W-:Y:S01]  /*1cf0*/  ISETP.GT.AND P2, PT, R39, 0x18, PT ;  /* 0x000000182700780c */ /* 0x000fe20003f44270 */
[----:B------:R-:W-:Y:S01]  /*1d00*/  ULDC UR4, c[0x0][0x988] ;  /* 0x0002620000047ab9 */ /* 0x000fe20000000800 */
        /* <DEDUP_REMOVED lines=10> */
[C---:B------:R-:W-:Y:S01]  /*1db0*/  ISETP.GT.AND P2, PT, R39.reuse, 0x20, PT ;  /* 0x000000202700780c */ /* 0x040fe20003f44270 */
[----:B------:R-:W4:Y:S01]  /*1dc0*/  SHFL.IDX PT, R62, R33, 0x1, 0x1c1f ;  /* 0x003c1f00213e7f89 */ /* 0x000f2200000e0000 */
        /* <DEDUP_REMOVED lines=29> */
[----:B------:R-:W-:Y:S01]  /*1fa0*/  MUFU.TANH R52, R52 ;  /* 0x0000003400347308 */ /* 0x000fe20000002400 */
[----:B--2---:R-:W-:Y:S01]  /*1fb0*/  FSEL R72, R38, -INF , P2 ;  /* 0xff80000026487808 */ /* 0x004fe20001000000 */
[----:B------:R-:W-:Y:S01]  /*1fc0*/  FMUL.FTZ R43, R83, UR6 ;  /* 0x00000006532b7c20 */ /* 0x000fe20008410000 */
[----:B------:R-:W-:Y:S01]  /*1fd0*/  FMNMX.FTZ R29, R88, R29, !PT ;  /* 0x0000001d581d7209 */ /* 0x000fe20007810000 */
[----:B------:R-:W-:Y:S01]  /*1fe0*/  FMUL.FTZ R63, R87, UR6 ;  /* 0x00000006573f7c20 */ /* 0x000fe20008410000 */
[----:B------:R-:W-:Y:S01]  /*1ff0*/  ISETP.GT.AND P2, PT, R39, 0x38, PT ;  /* 0x000000382700780c */ /* 0x000fe20003f44270 */
[----:B------:R-:W-:Y:S01]  /*2000*/  @UP0 ULDC UR11, c[0x0][0x450] ;  /* 0x00011400000b0ab9 */ /* 0x000fe20000000800 */
[----:B------:R-:W-:Y:S01]  /*2010*/  FMNMX.FTZ R29, R72, R29, !PT ;  /* 0x0000001d481d7209 */ /* 0x000fe20007810000 */
[----:B------:R-:W1:Y:S01]  /*2020*/  MUFU.TANH R53, R53 ;  /* 0x0000003500357308 */ /* 0x000e620000002400 */
[----:B----4-:R-:W-:Y:S01]  /*2030*/  IADD3 R62, R62, -UR10, R35 ;  /* 0x8000000a3e3e7c10 */ /* 0x010fe2000fffe023 */
[----:B------:R-:W-:Y:S01]  /*2040*/  UIMAD UR7, UR37, UR7, -UR10 ;  /* 0x00000007250772a4 */ /* 0x000fe2000f8e0a0a */
[----:B------:R-:W-:Y:S01]  /*2050*/  CS2R R118, SRZ ;  /* 0x0000000000767805 */ /* 0x000fe2000001ff00 */
[----:B------:R-:W-:Y:S01]  /*2060*/  UIADD3 UR27, UR46, -0x2, URZ ;  /* 0xfffffffe2e1b7890 */ /* 0x000fe2000fffe03f */
[----:B------:R-:W-:-:S02]  /*2070*/  VIMNMX R37, R37, R62, PT ;  /* 0x0000003e25257248 */ /* 0x000fc40003fe0100 */
[----:B------:R-:W-:Y:S02]  /*2080*/  CS2R R116, SRZ ;  /* 0x0000000000747805 */ /* 0x000fe4000001ff00 */
[----:B------:R-:W-:Y:S01]  /*2090*/  CS2R R114, SRZ ;  /* 0x0000000000727805 */ /* 0x000fe2000001ff00 */
[----:B------:R-:W2:Y:S01]  /*20a0*/  MUFU.TANH R56, R56 ;  /* 0x0000003800387308 */ /* 0x000ea20000002400 */
[----:B------:R-:W-:Y:S02]  /*20b0*/  ISETP.GT.AND P3, PT, R37, 0x8, PT ;  /* 0x000000082500780c */ /* 0x000fe40003f64270 */
[----:B------:R-:W-:Y:S02]  /*20c0*/  CS2R R112, SRZ ;  /* 0x0000000000707805 */ /* 0x000fe4000001ff00 */
[----:B------:R-:W-:-:S03]  /*20d0*/  CS2R R110, SRZ ;  /* 0x00000000006e7805 */ /* 0x000fc6000001ff00 */
[----:B------:R-:W3:Y:S08]  /*20e0*/  MUFU.TANH R57, R57 ;  /* 0x0000003900397308 */ /* 0x000ef00000002400 */
[----:B------:R0:W-:Y:S08]  /*20f0*/  MUFU.TANH R46, R68 ;  /* 0x00000044002e7308 */ /* 0x0001f00000002400 */
[----:B------:R-:W-:Y:S01]  /*2100*/  MUFU.TANH R23, R50 ;  /* 0x0000003200177308 */ /* 0x000fe20000002400 */
[----:B0-----:R-:W-:-:S02]  /*2110*/  FSEL R68, R36, -INF , P1 ;  /* 0xff80000024447808 */ /* 0x001fc40000800000 */
[----:B------:R-:W-:Y:S02]  /*2120*/  ISETP.GT.AND P1, PT, R39, 0x39, PT ;  /* 0x000000392700780c */ /* 0x000fe40003f24270 */
[----:B------:R-:W-:-:S03]  /*2130*/  FMNMX.FTZ R29, R68, R29, !PT ;  /* 0x0000001d441d7209 */ /* 0x000fc60007810000 */
[----:B------:R1:W0:Y:S08]  /*2140*/  MUFU.TANH R50, R60 ;  /* 0x0000003c00327308 */ /* 0x0002300000002400 */
[----:B------:R4:W-:Y:S01]  /*2150*/  MUFU.TANH R54, R64 ;  /* 0x0000004000367308 */ /* 0x0009e20000002400 */
[----:B-1----:R-:W-:Y:S01]  /*2160*/  FSEL R60, R53, -INF , P1 ;  /* 0xff800000353c7808 */ /* 0x002fe20000800000 */
[----:B------:R-:W-:Y:S01]  /*2170*/  FMUL.FTZ R53, R79, UR6 ;  /* 0x000000064f357c20 */ /* 0x000fe20008410000 */
[----:B------:R-:W-:-:S05]  /*2180*/  ISETP.GT.AND P1, PT, R39, 0x41, PT ;  /* 0x000000412700780c */ /* 0x000fca0003f24270 */
[----:B------:R-:W1:Y:S01]  /*2190*/  MUFU.TANH R61, R61 ;  /* 0x0000003d003d7308 */ /* 0x000e620000002400 */
[----:B----4-:R-:W-:Y:S02]  /*21a0*/  FSEL R64, R52, -INF , P2 ;  /* 0xff80000034407808 */ /* 0x010fe40001000000 */
[C---:B------:R-:W-:Y:S02]  /*21b0*/  ISETP.GT.AND P2, PT, R39.reuse, 0x40, PT ;  /* 0x000000402700780c */ /* 0x040fe40003f44270 */
[----:B------:R-:W-:Y:S02]  /*21c0*/  FMNMX.FTZ R29, R64, R29, !PT ;  /* 0x0000001d401d7209 */ /* 0x000fe40007810000 */
[----:B--2---:R-:W-:Y:S01]  /*21d0*/  FSEL R58, R56, -INF , P2 ;  /* 0xff800000383a7808 */ /* 0x004fe20001000000 */
[----:B------:R-:W2:Y:S01]  /*21e0*/  MUFU.TANH R48, R65 ;  /* 0x0000004100307308 */ /* 0x000ea20000002400 */
[----:B------:R-:W-:Y:S02]  /*21f0*/  FMNMX.FTZ R29, R60, R29, !PT ;  /* 0x0000001d3c1d7209 */ /* 0x000fe40007810000 */
[----:B------:R-:W-:-:S02]  /*2200*/  ISETP.GT.AND P2, PT, R39, 0x48, PT ;  /* 0x000000482700780c */ /* 0x000fc40003f44270 */
[----:B---3--:R-:W-:Y:S01]  /*2210*/  FSEL R56, R57, -INF , P1 ;  /* 0xff80000039387808 */ /* 0x008fe20000800000 */
[----:B------:R-:W-:Y:S01]  /*2220*/  FMUL.FTZ R57, R86, UR6 ;  /* 0x0000000656397c20 */ /* 0x000fe20008410000 */
[----:B------:R-:W-:Y:S01]  /*2230*/  FMNMX.FTZ R29, R58, R29, !PT ;  /* 0x0000001d3a1d7209 */ /* 0x000fe20007810000 */
[----:B------:R-:W3:Y:S01]  /*2240*/  MUFU.TANH R44, R69 ;  /* 0x00000045002c7308 */ /* 0x000ee20000002400 */
[C---:B------:R-:W-:Y:S02]  /*2250*/  ISETP.GT.AND P1, PT, R39.reuse, 0x49, PT ;  /* 0x000000492700780c */ /* 0x040fe40003f24270 */
[----:B0-----:R-:W-:Y:S02]  /*2260*/  FSEL R50, R50, -INF , P2 ;  /* 0xff80000032327808 */ /* 0x001fe40001000000 */
[----:B------:R-:W-:Y:S02]  /*2270*/  FMNMX.FTZ R29, R56, R29, !PT ;  /* 0x0000001d381d7209 */ /* 0x000fe40007810000 */
[----:B------:R-:W-:Y:S01]  /*2280*/  ISETP.GT.AND P2, PT, R39, 0x50, PT ;  /* 0x000000502700780c */ /* 0x000fe20003f44270 */
[----:B------:R-:W0:Y:S01]  /*2290*/  MUFU.TANH R9, R9 ;  /* 0x0000000900097308 */ /* 0x000e220000002400 */
[----:B-1----:R-:W-:Y:S01]  /*22a0*/  FSEL R52, R61, -INF , P1 ;  /* 0xff8000003d347808 */ /* 0x002fe20000800000 */
[----:B------:R-:W-:Y:S01]  /*22b0*/  FMUL.FTZ R61, R67, UR6 ;  /* 0x00000006433d7c20 */ /* 0x000fe20008410000 */
[----:B------:R-:W-:-:S02]  /*22c0*/  FMNMX.FTZ R29, R50, R29, !PT ;  /* 0x0000001d321d7209 */ /* 0x000fc40007810000 */
[C---:B------:R-:W-:Y:S02]  /*22d0*/  ISETP.GT.AND P1, PT, R39.reuse, 0x51, PT ;  /* 0x000000512700780c */ /* 0x040fe40003f24270 */
[----:B------:R-:W-:Y:S01]  /*22e0*/  FSEL R54, R54, -INF , P2 ;  /* 0xff80000036367808 */ /* 0x000fe20001000000 */
[----:B------:R-:W1:Y:S01]  /*22f0*/  MUFU.TANH R38, R73 ;  /* 0x0000004900267308 */ /* 0x000e620000002400 */
[----:B------:R-:W-:Y:S02]  /*2300*/  FMNMX.FTZ R29, R52, R29, !PT ;  /* 0x0000001d341d7209 */ /* 0x000fe40007810000 */
[C---:B------:R-:W-:Y:S02]  /*2310*/  ISETP.GT.AND P2, PT, R39.reuse, 0x58, PT ;  /* 0x000000582700780c */ /* 0x040fe40003f44270 */
[----:B--2---:R-:W-:Y:S02]  /*2320*/  FSEL R48, R48, -INF , P1 ;  /* 0xff80000030307808 */ /* 0x004fe40000800000 */
[----:B------:R-:W-:Y:S01]  /*2330*/  FMNMX.FTZ R29, R54, R29, !PT ;  /* 0x0000001d361d7209 */ /* 0x000fe20007810000 */
[----:B------:R-:W2:Y:S01]  /*2340*/  MUFU.TANH R40, R76 ;  /* 0x0000004c00287308 */ /* 0x000ea20000002400 */
[----:B------:R-:W-:-:S02]  /*2350*/  ISETP.GT.AND P1, PT, R39, 0x59, PT ;  /* 0x000000592700780c */ /* 0x000fc40003f24270 */
[----:B------:R-:W-:Y:S02]  /*2360*/  FSEL R46, R46, -INF , P2 ;  /* 0xff8000002e2e7808 */ /* 0x000fe40001000000 */
[----:B------:R-:W-:Y:S02]  /*2370*/  FMNMX.FTZ R29, R48, R29, !PT ;  /* 0x0000001d301d7209 */ /* 0x000fe40007810000 */
[C---:B------:R-:W-:Y:S01]  /*2380*/  ISETP.GT.AND P2, PT, R39.reuse, 0x60, PT ;  /* 0x000000602700780c */ /* 0x040fe20003f44270 */
[----:B------:R-:W4:Y:S01]  /*2390*/  MUFU.TANH R36, R77 ;  /* 0x0000004d00247308 */ /* 0x000f220000002400 */
[----:B---3--:R-:W-:Y:S02]  /*23a0*/  FSEL R44, R44, -INF , P1 ;  /* 0xff8000002c2c7808 */ /* 0x008fe40000800000 */
[----:B------:R-:W-:Y:S02]  /*23b0*/  FMNMX.FTZ R29, R46, R29, !PT ;  /* 0x0000001d2e1d7209 */ /* 0x000fe40007810000 */
[----:B------:R-:W-:-:S02]  /*23c0*/  ISETP.GT.AND P1, PT, R39, 0x61, PT ;  /* 0x000000612700780c */ /* 0x000fc40003f24270 */
[----:B0-----:R-:W-:Y:S01]  /*23d0*/  FSEL R42, R9, -INF , P2 ;  /* 0xff800000092a7808 */ /* 0x001fe20001000000 */
[----:B------:R-:W0:Y:S01]  /*23e0*/  MUFU.TANH R32, R80 ;  /* 0x0000005000207308 */ /* 0x000e220000002400 */
[----:B------:R-:W-:Y:S02]  /*23f0*/  FMNMX.FTZ R29, R44, R29, !PT ;  /* 0x0000001d2c1d7209 */ /* 0x000fe40007810000 */
[C---:B------:R-:W-:Y:S02]  /*2400*/  ISETP.GT.AND P2, PT, R39.reuse, 0x68, PT ;  /* 0x000000682700780c */ /* 0x040fe40003f44270 */
[----:B-1----:R-:W-:Y:S02]  /*2410*/  FSEL R38, R38, -INF , P1 ;  /* 0xff80000026267808 */ /* 0x002fe40000800000 */
[----:B------:R-:W-:Y:S01]  /*2420*/  FMNMX.FTZ R29, R42, R29, !PT ;  /* 0x0000001d2a1d7209 */ /* 0x000fe20007810000 */
[----:B------:R-:W1:Y:S01]  /*2430*/  MUFU.TANH R34, R81 ;  /* 0x0000005100227308 */ /* 0x000e620000002400 */
[----:B------:R-:W-:-:S02]  /*2440*/  ISETP.GT.AND P1, PT, R39, 0x69, PT ;  /* 0x000000692700780c */ /* 0x000fc40003f24270 */
[----:B--2---:R-:W-:Y:S02]  /*2450*/  FSEL R40, R40, -INF , P2 ;  /* 0xff80000028287808 */ /* 0x004fe40001000000 */
[----:B------:R-:W-:Y:S02]  /*2460*/  FMNMX.FTZ R29, R38, R29, !PT ;  /* 0x0000001d261d7209 */ /* 0x000fe40007810000 */
[C---:B------:R-:W-:Y:S01]  /*2470*/  ISETP.GT.AND P2, PT, R39.reuse, 0x70, PT ;  /* 0x000000702700780c */ /* 0x040fe20003f44270 */
[----:B------:R-:W2:Y:S01]  /*2480*/  MUFU.TANH R30, R84 ;  /* 0x00000054001e7308 */ /* 0x000ea20000002400 */
[----:B----4-:R-:W-:Y:S02]  /*2490*/  FSEL R36, R36, -INF , P1 ;  /* 0xff80000024247808 */ /* 0x010fe40000800000 */
        /* <DEDUP_REMOVED lines=8> */
[----:B------:R-:W-:Y:S01]  /*2520*/  MUFU.TANH R2, R2 ;  /* 0x0000000200027308 */ /* 0x000fe20000002400 */
[----:B------:R-:W-:Y:S01]  /*2530*/  ISETP.GT.AND P1, PT, R39, 0x79, PT ;  /* 0x000000792700780c */ /* 0x000fe20003f24270 */
[----:B------:R-:W-:Y:S01]  /*2540*/  FMUL.FTZ R39, R74, UR6 ;  /* 0x000000064a277c20 */ /* 0x000fe20008410000 */
[----:B--2---:R-:W-:Y:S01]  /*2550*/  FSEL R30, R30, -INF , P2 ;  /* 0xff8000001e1e7808 */ /* 0x004fe20001000000 */
[----:B------:R-:W-:Y:S01]  /*2560*/  UIADD3 UR6, UR42, 0x16840, URZ ;  /* 0x000168402a067890 */ /* 0x000fe2000fffe03f */
[----:B------:R-:W-:-:S02]  /*2570*/  FMNMX.FTZ R29, R34, R29, !PT ;  /* 0x0000001d221d7209 */ /* 0x000fc40007810000 */
[----:B------:R-:W-:Y:S01]  /*2580*/  ISETP.GT.AND P2, PT, R37, 0x1, PT ;  /* 0x000000012500780c */ /* 0x000fe20003f44270 */
[----:B------:R-:W1:Y:S01]  /*2590*/  MUFU.TANH R0, R0 ;  /* 0x0000000000007308 */ /* 0x000e620000002400 */
[----:B0-----:R-:W-:Y:S01]  /*25a0*/  FSEL R28, R28, -INF , P1 ;  /* 0xff8000001c1c7808 */ /* 0x001fe20000800000 */
[----:B------:R-:W-:Y:S01]  /*25b0*/  UPRMT UR6, UR25, 0x654, UR6 ;  /* 0x0000065419067896 */ /* 0x000fe20008000006 */
[----:B------:R-:W-:-:S04]  /*25c0*/  FMNMX.FTZ R29, R30, R29, !PT ;  /* 0x0000001d1e1d7209 */ /* 0x000fc80007810000 */
[----:B------:R-:W-:Y:S01]  /*25d0*/  FMNMX.FTZ R29, R28, R29, !PT ;  /* 0x0000001d1c1d7209 */ /* 0x000fe20007810000 */
[----:B------:R-:W0:Y:S03]  /*25e0*/  MUFU.TANH R8, R8 ;  /* 0x0000000800087308 */ /* 0x000e260000002400 */
[----:B------:R-:W-:Y:S01]  /*25f0*/  SYNCS.ARRIVE.TRANS64.RED.A1T0 RZ, [UR6], RZ ;  /* 0x000000ffffff79a7 */ /* 0x000fe20008100406 */
[----:B------:R-:W2:Y:S04]  /*2600*/  SHFL.BFLY PT, R10, R29, 0x2, 0x1f ;  /* 0x0c401f001d0a7f89 */ /* 0x000ea800000e0000 */
[----:B------:R-:W-:Y:S01]  /*2610*/  MUFU.TANH R11, R11 ;  /* 0x0000000b000b7308 */ /* 0x000fe20000002400 */
[----:B-1----:R-:W-:-:S02]  /*2620*/  FSEL R0, R0, -INF , P2 ;  /* 0xff80000000007808 */ /* 0x002fc40001000000 */
[----:B------:R-:W-:-:S05]  /*2630*/  ISETP.GT.AND P2, PT, R37, 0x10, PT ;  /* 0x000000102500780c */ /* 0x000fca0003f44270 */
[----:B------:R-:W1:Y:S01]  /*2640*/  MUFU.TANH R12, R12 ;  /* 0x0000000c000c7308 */ /* 0x000e620000002400 */
[----:B0-----:R-:W-:-:S07]  /*2650*/  FSEL R8, R8, -INF , P3 ;  /* 0xff80000008087808 */ /* 0x001fce0001800000 */
[----:B------:R-:W-:Y:S01]  /*2660*/  MUFU.TANH R13, R13 ;  /* 0x0000000d000d7308 */ /* 0x000fe20000002400 */
[----:B--2---:R-:W-:-:S07]  /*2670*/  FMNMX.FTZ R9, R29, R10, !PT ;  /* 0x0000000a1d097209 */ /* 0x004fce0007810000 */
[----:B------:R-:W0:Y:S01]  /*2680*/  MUFU.TANH R14, R14 ;  /* 0x0000000e000e7308 */ /* 0x000e220000002400 */
[----:B------:R-:W2:Y:S01]  /*2690*/  SHFL.BFLY PT, R10, R9, 0x1, 0x1f ;  /* 0x0c201f00090a7f89 */ /* 0x000ea200000e0000 */
[----:B-1----:R-:W-:Y:S02]  /*26a0*/  FSEL R66, R12, -INF , P2 ;  /* 0xff8000000c427808 */ /* 0x002fe40001000000 */
[----:B------:R-:W-:-:S04]  /*26b0*/  ISETP.GT.AND P2, PT, R37, 0x18, PT ;  /* 0x000000182500780c */ /* 0x000fc80003f44270 */
[----:B------:R-:W-:Y:S08]  /*26c0*/  MUFU.TANH R15, R15 ;  /* 0x0000000f000f7308 */ /* 0x000ff00000002400 */
[----:B------:R-:W1:Y:S01]  /*26d0*/  MUFU.TANH R18, R18 ;  /* 0x0000001200127308 */ /* 0x000e620000002400 */
[----:B0-----:R-:W-:Y:S02]  /*26e0*/  FSEL R14, R14, -INF , P2 ;  /* 0xff8000000e0e7808 */ /* 0x001fe40001000000 */
[----:B------:R-:W-:-:S05]  /*26f0*/  ISETP.GT.AND P2, PT, R37, 0x20, PT ;  /* 0x000000202500780c */ /* 0x000fca0003f44270 */
[----:B------:R-:W0:Y:S01]  /*2700*/  MUFU.TANH R19, R19 ;  /* 0x0000001300137308 */ /* 0x000e220000002400 */
[----:B--2---:R-:W-:Y:S01]  /*2710*/  FMNMX.FTZ R10, R9, R10, !PT ;  /* 0x0000000a090a7209 */ /* 0x004fe20007810000 */
[----:B------:R-:W-:Y:S01]  /*2720*/  IMAD.U32 R9, RZ, RZ, UR4 ;  /* 0x00000004ff097e24 */ /* 0x000fe2000f8e00ff */
[----:B------:R-:W-:Y:S02]  /*2730*/  @UP0 ULDC UR4, c[0x0][0x44c] ;  /* 0x0001130000040ab9 */ /* 0x000fe40000000800 */
[C---:B------:R-:W-:Y:S01]  /*2740*/  FSETP.NEU.FTZ.AND P1, PT, R10.reuse, -INF , PT ;  /* 0xff8000000a00780b */ /* 0x040fe20003f3d000 */
[----:B------:R-:W-:Y:S01]  /*2750*/  FMUL.FTZ R29, R10, R9 ;  /* 0x000000090a1d7220 */ /* 0x000fe20000410000 */
[----:B------:R-:W-:Y:S01]  /*2760*/  UIMAD.WIDE.U32 UR4, UR45, UR4, URZ ;  /* 0x000000042d0472a5 */ /* 0x000fe2000f8e003f */
[----:B------:R-:W2:Y:S01]  /*2770*/  MUFU.TANH R20, R20 ;  /* 0x0000001400147308 */ /* 0x000ea20000002400 */
[----:B-1----:R-:W-:Y:S02]  /*2780*/  FSEL R18, R18, -INF , P2 ;  /* 0xff80000012127808 */ /* 0x002fe40001000000 */
[----:B------:R-:W-:Y:S01]  /*2790*/  FSEL R29, R29, RZ, P1 ;  /* 0x000000ff1d1d7208 */ /* 0x000fe20000800000 */
[----:B------:R-:W-:Y:S01]  /*27a0*/  @UP0 USHF.R.U32.HI UR45, URZ, UR11, UR5 ;  /* 0x0000000b3f2d0299 */ /* 0x000fe20008011605 */
[----:B------:R-:W-:-:S02]  /*27b0*/  ISETP.GT.AND P1, PT, R37, RZ, PT ;  /* 0x000000ff2500720c */ /* 0x000fc40003f24270 */
[C---:B------:R-:W-:Y:S01]  /*27c0*/  ISETP.GT.AND P2, PT, R37.reuse, 0x28, PT ;  /* 0x000000282500780c */ /* 0x040fe20003f44270 */
[----:B------:R-:W1:Y:S01]  /*27d0*/  MUFU.TANH R21, R21 ;  /* 0x0000001500157308 */ /* 0x000e620000002400 */
[----:B------:R-:W-:Y:S01]  /*27e0*/  FSEL R2, R2, -INF , P1 ;  /* 0xff80000002027808 */ /* 0x000fe20000800000 */
[-CC-:B------:R-:W-:Y:S01]  /*27f0*/  FFMA.FTZ R142, R90, R9.reuse, -R29.reuse ;  /* 0x000000095a8e7223 */ /* 0x180fe2000001081d */
[----:B------:R-:W-:Y:S01]  /*2800*/  ISETP.GT.AND P1, PT, R37, 0x9, PT ;  /* 0x000000092500780c */ /* 0x000fe20003f24270 */
[-CC-:B------:R-:W-:Y:S01]  /*2810*/  FFMA.FTZ R136, R72, R9.reuse, -R29.reuse ;  /* 0x0000000948887223 */ /* 0x180fe2000001081d */
[----:B------:R-:W-:Y:S01]  /*2820*/  FMNMX.FTZ R33, R2, R0, !PT ;  /* 0x0000000002217209 */ /* 0x000fe20007810000 */
[--C-:B------:R-:W-:Y:S01]  /*2830*/  FFMA.FTZ R146, R94, R9, -R29.reuse ;  /* 0x000000095e927223 */ /* 0x100fe2000001081d */
[----:B------:R-:W-:Y:S01]  /*2840*/  FSEL R62, R11, -INF , P1 ;  /* 0xff8000000b3e7808 */ /* 0x000fe20000800000 */
[----:B------:R-:W3:Y:S01]  /*2850*/  MUFU.TANH R24, R24 ;  /* 0x0000001800187308 */ /* 0x000ee20000002400 */
[----:B------:R-:W-:Y:S01]  /*2860*/  FMNMX.FTZ R33, R8, R33, !PT ;  /* 0x0000002108217209 */ /* 0x000fe20007810000 */
[-CC-:B------:R-:W-:Y:S01]  /*2870*/  FFMA.FTZ R138, R64, R9.reuse, -R29.reuse ;  /* 0x00000009408a7223 */ /* 0x180fe2000001081d */
[----:B------:R-:W-:Y:S01]  /*2880*/  ISETP.GT.AND P1, PT, R37, 0x11, PT ;  /* 0x000000112500780c */ /* 0x000fe20003f24270 */
[--C-:B------:R-:W-:Y:S01]  /*2890*/  FFMA.FTZ R140, R98, R9, -R29.reuse ;  /* 0x00000009628c7223 */ /* 0x100fe2000001081d */
[----:B------:R-:W-:Y:S01]  /*28a0*/  FMNMX.FTZ R33, R62, R33, !PT ;  /* 0x000000213e217209 */ /* 0x000fe20007810000 */
[--C-:B------:R-:W-:Y:S01]  /*28b0*/  FFMA.FTZ R132, R58, R9, -R29.reuse ;  /* 0x000000093a847223 */ /* 0x100fe2000001081d */
[----:B------:R-:W-:Y:S01]  /*28c0*/  FSEL R70, R13, -INF , P1 ;  /* 0xff8000000d467808 */ /* 0x000fe20000800000 */
[----:B------:R-:W4:Y:S01]  /*28d0*/  MUFU.TANH R17, R17 ;  /* 0x0000001100117308 */ /* 0x000f220000002400 */
[----:B------:R-:W-:Y:S01]  /*28e0*/  FMNMX.FTZ R33, R66, R33, !PT ;  /* 0x0000002142217209 */ /* 0x000fe20007810000 */
[-CC-:B------:R-:W-:Y:S01]  /*28f0*/  FFMA.FTZ R13, R100, R9.reuse, -R29.reuse ;  /* 0x00000009640d7223 */ /* 0x180fe2000001081d */
[----:B------:R-:W-:Y:S01]  /*2900*/  ISETP.GT.AND P1, PT, R37, 0x19, PT ;  /* 0x000000192500780c */ /* 0x000fe20003f24270 */
[--C-:B------:R-:W-:Y:S01]  /*2910*/  FFMA.FTZ R144, R102, R9, -R29.reuse ;  /* 0x0000000966907223 */ /* 0x100fe2000001081d */
[----:B------:R-:W-:Y:S01]  /*2920*/  FMNMX.FTZ R33, R70, R33, !PT ;  /* 0x0000002146217209 */ /* 0x000fe20007810000 */
[--C-:B------:R-:W-:Y:S01]  /*2930*/  FFMA.FTZ R148, R7, R9, -R29.reuse ;  /* 0x0000000907947223 */ /* 0x100fe2000001081d */
[----:B------:R-:W-:Y:S01]  /*2940*/  FSEL R74, R15, -INF , P1 ;  /* 0xff8000000f4a7808 */ /* 0x000fe20000800000 */
[----:B------:R-:W5:Y:S01]  /*2950*/  MUFU.TANH R25, R25 ;  /* 0x0000001900197308 */ /* 0x000f620000002400 */
[----:B------:R-:W-:Y:S01]  /*2960*/  FMNMX.FTZ R33, R14, R33, !PT ;  /* 0x000000210e217209 */ /* 0x000fe20007810000 */
[-CC-:B------:R-:W-:Y:S01]  /*2970*/  FFMA.FTZ R15, R96, R9.reuse, -R29.reuse ;  /* 0x00000009600f7223 */ /* 0x180fe2000001081d */
[----:B------:R-:W-:Y:S01]  /*2980*/  ISETP.GT.AND P1, PT, R37, 0x21, PT ;  /* 0x000000212500780c */ /* 0x000fe20003f24270 */
[--C-:B------:R-:W-:Y:S01]  /*2990*/  FFMA.FTZ R7, R108, R9, -R29.reuse ;  /* 0x000000096c077223 */ /* 0x100fe2000001081d */
[----:B------:R-:W-:Y:S01]  /*29a0*/  FMNMX.FTZ R33, R74, R33, !PT ;  /* 0x000000214a217209 */ /* 0x000fe20007810000 */
[--C-:B------:R-:W-:Y:S01]  /*29b0*/  FFMA.FTZ R150, R106, R9, -R29.reuse ;  /* 0x000000096a967223 */ /* 0x100fe2000001081d */
[----:B0-----:R-:W-:Y:S01]  /*29c0*/  FSEL R76, R19, -INF , P1 ;  /* 0xff800000134c7808 */ /* 0x001fe20000800000 */
[----:B------:R-:W0:Y:S01]  /*29d0*/  MUFU.TANH R26, R26 ;  /* 0x0000001a001a7308 */ /* 0x000e220000002400 */
[----:B------:R-:W-:Y:S01]  /*29e0*/  FMNMX.FTZ R33, R18, R33, !PT ;  /* 0x0000002112217209 */ /* 0x000fe20007810000 */
[-CC-:B------:R-:W-:Y:S01]  /*29f0*/  FFMA.FTZ R19, R88, R9.reuse, -R29.reuse ;  /* 0x0000000958137223 */ /* 0x180fe2000001081d */
[C---:B------:R-:W-:Y:S01]  /*2a00*/  ISETP.GT.AND P1, PT, R37.reuse, 0x29, PT ;  /* 0x000000292500780c */ /* 0x040fe20003f24270 */
[-CC-:B------:R-:W-:Y:S01]  /*2a10*/  FFMA.FTZ R104, R104, R9.reuse, -R29.reuse ;  /* 0x0000000968687223 */ /* 0x180fe2000001081d */
[----:B--2---:R-:W-:Y:S01]  /*2a20*/  FSEL R20, R20, -INF , P2 ;  /* 0xff80000014147808 */ /* 0x004fe20001000000 */
[--C-:B------:R-:W-:Y:S01]  /*2a30*/  FFMA.FTZ R134, R50, R9, -R29.reuse ;  /* 0x0000000932867223 */ /* 0x100fe2000001081d */
[----:B------:R-:W-:Y:S01]  /*2a40*/  FMNMX.FTZ R33, R76, R33, !PT ;  /* 0x000000214c217209 */ /* 0x000fe20007810000 */
[----:B------:R-:W2:Y:S01]  /*2a50*/  MUFU.TANH R27, R27 ;  /* 0x0000001b001b7308 */ /* 0x000ea20000002400 */
[----:B------:R-:W-:Y:S01]  /*2a60*/  ISETP.GT.AND P2, PT, R37, 0x30, PT ;  /* 0x000000302500780c */ /* 0x000fe20003f44270 */
[-CC-:B------:R-:W-:Y:S01]  /*2a70*/  FFMA.FTZ R128, R54, R9.reuse, -R29.reuse ;  /* 0x0000000936807223 */ /* 0x180fe2000001081d */
[----:B-1----:R-:W-:Y:S01]  /*2a80*/  FSEL R78, R21, -INF , P1 ;  /* 0xff800000154e7808 */ /* 0x002fe20000800000 */
[--C-:B------:R-:W-:Y:S01]  /*2a90*/  FFMA.FTZ R21, R68, R9, -R29.reuse ;  /* 0x0000000944157223 */ /* 0x100fe2000001081d */
[----:B------:R-:W-:Y:S01]  /*2aa0*/  FMNMX.FTZ R33, R20, R33, !PT ;  /* 0x0000002114217209 */ /* 0x000fe20007810000 */
[-CC-:B------:R-:W-:Y:S01]  /*2ab0*/  FFMA.FTZ R130, R46, R9.reuse, -R29.reuse ;  /* 0x000000092e827223 */ /* 0x180fe2000001081d */
[----:B------:R-:W-:Y:S01]  /*2ac0*/  ISETP.GT.AND P1, PT, R37, 0x31, PT ;  /* 0x000000312500780c */ /* 0x000fe20003f24270 */
[----:B------:R-:W1:Y:S01]  /*2ad0*/  MUFU.TANH R31, R31 ;  /* 0x0000001f001f7308 */ /* 0x000e620000002400 */
[----:B------:R-:W-:Y:S01]  /*2ae0*/  FSEL R80, R23, -INF , P2 ;  /* 0xff80000017507808 */ /* 0x000fe20001000000 */
[--C-:B------:R-:W-:Y:S01]  /*2af0*/  FFMA.FTZ R23, R60, R9, -R29.reuse ;  /* 0x000000093c177223 */ /* 0x100fe2000001081d */
[----:B------:R-:W-:Y:S01]  /*2b00*/  FMNMX.FTZ R33, R78, R33, !PT ;  /* 0x000000214e217209 */ /* 0x000fe20007810000 */
[-CC-:B------:R-:W-:Y:S01]  /*2b10*/  FFMA.FTZ R124, R42, R9.reuse, -R29.reuse ;  /* 0x000000092a7c7223 */ /* 0x180fe2000001081d */
[C---:B------:R-:W-:Y:S01]  /*2b20*/  ISETP.GT.AND P2, PT, R37.reuse, 0x38, PT ;  /* 0x000000382500780c */ /* 0x040fe20003f44270 */
[--C-:B------:R-:W-:Y:S01]  /*2b30*/  FFMA.FTZ R126, R40, R9, -R29.reuse ;  /* 0x00000009287e7223 */ /* 0x100fe2000001081d */
[----:B---3--:R-:W-:Y:S01]  /*2b40*/  FSEL R24, R24, -INF , P1 ;  /* 0xff80000018187808 */ /* 0x008fe20000800000 */
[----:B------:R-:W3:Y:S01]  /*2b50*/  MUFU.TANH R45, R45 ;  /* 0x0000002d002d7308 */ /* 0x000ee20000002400 */
[----:B------:R-:W-:Y:S01]  /*2b60*/  FMNMX.FTZ R33, R80, R33, !PT ;  /* 0x0000002150217209 */ /* 0x000fe20007810000 */
[-CC-:B------:R-:W-:Y:S01]  /*2b70*/  FFMA.FTZ R120, R32, R9.reuse, -R29.reuse ;  /* 0x0000000920787223 */ /* 0x180fe2000001081d */
[----:B------:R-:W-:Y:S01]  /*2b80*/  ISETP.GT.AND P1, PT, R37, 0x39, PT ;  /* 0x000000392500780c */ /* 0x000fe20003f24270 */
[-CC-:B------:R-:W-:Y:S01]  /*2b90*/  FFMA.FTZ R34, R34, R9.reuse, -R29.reuse ;  /* 0x0000000922227223 */ /* 0x180fe2000001081d */
[----:B----4-:R-:W-:Y:S01]  /*2ba0*/  FSEL R82, R17, -INF , P2 ;  /* 0xff80000011527808 */ /* 0x010fe20001000000 */
[--C-:B------:R-:W-:Y:S01]  /*2bb0*/  FFMA.FTZ R17, R92, R9, -R29.reuse ;  /* 0x000000095c117223 */ /* 0x100fe2000001081d */
[----:B------:R-:W-:Y:S01]  /*2bc0*/  FMNMX.FTZ R33, R24, R33, !PT ;  /* 0x0000002118217209 */ /* 0x000fe20007810000 */
[----:B------:R-:W4:Y:S01]  /*2bd0*/  MUFU.TANH R55, R55 ;  /* 0x0000003700377308 */ /* 0x000f220000002400 */
[----:B------:R-:W-:Y:S01]  /*2be0*/  ISETP.GT.AND P2, PT, R37, 0x40, PT ;  /* 0x000000402500780c */ /* 0x000fe20003f44270 */
[-CC-:B------:R-:W-:Y:S01]  /*2bf0*/  FFMA.FTZ R122, R30, R9.reuse, -R29.reuse ;  /* 0x000000091e7a7223 */ /* 0x180fe2000001081d */
[----:B-----5:R-:W-:Y:S01]  /*2c00*/  FSEL R84, R25, -INF , P1 ;  /* 0xff80000019547808 */ /* 0x020fe20000800000 */
[--C-:B------:R-:W-:Y:S01]  /*2c10*/  FFMA.FTZ R25, R56, R9, -R29.reuse ;  /* 0x0000000938197223 */ /* 0x100fe2000001081d */
[----:B------:R-:W-:Y:S01]  /*2c20*/  FMNMX.FTZ R33, R82, R33, !PT ;  /* 0x0000002152217209 */ /* 0x000fe20007810000 */
[----:B------:R-:W-:Y:S01]  /*2c30*/  UIADD3 UR7, UR7, UR45, URZ ;  /* 0x0000002d07077290 */ /* 0x000fe2000fffe03f */
[C---:B------:R-:W-:Y:S01]  /*2c40*/  ISETP.GT.AND P1, PT, R37.reuse, 0x41, PT ;  /* 0x000000412500780c */ /* 0x040fe20003f24270 */
[----:B------:R-:W5:Y:S01]  /*2c50*/  MUFU.TANH R61, R61 ;  /* 0x0000003d003d7308 */ /* 0x000f620000002400 */
[----:B0-----:R-:W-:Y:S01]  /*2c60*/  FSEL R26, R26, -INF , P2 ;  /* 0xff8000001a1a7808 */ /* 0x001fe20001000000 */
[----:B------:R-:W-:Y:S01]  /*2c70*/  USHF.R.S32.HI UR4, URZ, 0x1f, UR7 ;  /* 0x0000001f3f047899 */ /* 0x000fe20008011407 */
[----:B------:R-:W-:Y:S01]  /*2c80*/  FMNMX.FTZ R33, R84, R33, !PT ;  /* 0x0000002154217209 */ /* 0x000fe20007810000 */
[----:B------:R-:W-:Y:S01]  /*2c90*/  UMOV UR5, URZ ;  /* 0x0000003f00057c82 */ /* 0x000fe20008000000 */
[----:B------:R-:W-:Y:S01]  /*2ca0*/  ISETP.GT.AND P2, PT, R37, 0x48, PT ;  /* 0x000000482500780c */ /* 0x000fe20003f44270 */
[----:B------:R-:W-:Y:S01]  /*2cb0*/  ULEA.HI UR4, UR4, UR7, URZ, 0x7 ;  /* 0x0000000704047291 */ /* 0x000fe2000f8f383f */
[----:B--2---:R-:W-:Y:S01]  /*2cc0*/  FSEL R86, R27, -INF , P1 ;  /* 0xff8000001b567808 */ /* 0x004fe20000800000 */
[----:B------:R-:W0:Y:S01]  /*2cd0*/  MUFU.TANH R49, R49 ;  /* 0x0000003100317308 */ /* 0x000e220000002400 */
[----:B------:R-:W-:Y:S01]  /*2ce0*/  FMNMX.FTZ R33, R26, R33, !PT ;  /* 0x000000211a217209 */ /* 0x000fe20007810000 */
[-CC-:B------:R-:W-:Y:S01]  /*2cf0*/  FFMA.FTZ R27, R52, R9.reuse, -R29.reuse ;  /* 0x00000009341b7223 */ /* 0x180fe2000001081d */
[----:B------:R-:W-:Y:S01]  /*2d00*/  ISETP.GT.AND P1, PT, R37, 0x49, PT ;  /* 0x000000492500780c */ /* 0x000fe20003f24270 */
[----:B------:R-:W-:Y:S01]  /*2d10*/  USHF.R.S32.HI UR4, URZ, 0x7, UR4 ;  /* 0x000000073f047899 */ /* 0x000fe20008011404 */
[----:B-1----:R-:W-:Y:S01]  /*2d20*/  FSEL R90, R31, -INF , P2 ;  /* 0xff8000001f5a7808 */ /* 0x002fe20001000000 */
[----:B------:R-:W-:Y:S01]  /*2d30*/  FFMA.FTZ R31, R48, R9, -R29 ;  /* 0x00000009301f7223 */ /* 0x000fe2000001081d */
[----:B------:R-:W-:Y:S01]  /*2d40*/  FMNMX.FTZ R33, R86, R33, !PT ;  /* 0x0000002156217209 */ /* 0x000fe20007810000 */
[----:B------:R-:W1:Y:S01]  /*2d50*/  MUFU.TANH R47, R47 ;  /* 0x0000002f002f7308 */ /* 0x000e620000002400 */
[----:B------:R-:W-:Y:S01]  /*2d60*/  ISETP.GT.AND P2, PT, R37, 0x50, PT ;  /* 0x000000502500780c */ /* 0x000fe20003f44270 */
[----:B------:R-:W-:Y:S01]  /*2d70*/  UISETP.LT.AND UP0, UPT, UR41, UR4, UPT ;  /* 0x000000042900728c */ /* 0x000fe2000bf01270 */
[----:B---3--:R-:W-:-:S02]  /*2d80*/  FSEL R88, R45, -INF , P1 ;  /* 0xff8000002d587808 */ /* 0x008fc40000800000 */
[----:B------:R-:W-:Y:S02]  /*2d90*/  CS2R R108, SRZ ;  /* 0x00000000006c7805 */ /* 0x000fe4000001ff00 */
[----:B------:R-:W-:Y:S01]  /*2da0*/  FMNMX.FTZ R33, R90, R33, !PT ;  /* 0x000000215a217209 */ /* 0x000fe20007810000 */
[----:B------:R-:W-:Y:S01]  /*2db0*/  USEL UR26, UR41, UR4, !UP0 ;  /* 0x00000004291a7287 */ /* 0x000fe2000c000000 */
[----:B------:R-:W-:Y:S01]  /*2dc0*/  ISETP.GT.AND P1, PT, R37, 0x51, PT ;  /* 0x000000512500780c */ /* 0x000fe20003f24270 */
[----:B------:R-:W2:Y:S01]  /*2dd0*/  MUFU.TANH R39, R39 ;  /* 0x0000002700277308 */ /* 0x000ea20000002400 */
[----:B----4-:R-:W-:Y:S01]  /*2de0*/  FSEL R92, R55, -INF , P2 ;  /* 0xff800000375c7808 */ /* 0x010fe20001000000 */
[----:B------:R-:W-:Y:S01]  /*2df0*/  UISETP.GE.AND UP0, UPT, UR27, UR26, UPT ;  /* 0x0000001a1b00728c */ /* 0x000fe2000bf06270 */
[----:B------:R-:W-:Y:S01]  /*2e00*/  FMNMX.FTZ R33, R88, R33, !PT ;  /* 0x0000002158217209 */ /* 0x000fe20007810000 */
[----:B------:R-:W-:Y:S01]  /*2e10*/  UMOV UR4, URZ ;  /* 0x0000003f00047c82 */ /* 0x000fe20008000000 */
[----:B------:R-:W-:-:S02]  /*2e20*/  ISETP.GT.AND P2, PT, R37, 0x58, PT ;  /* 0x000000582500780c */ /* 0x000fc40003f44270 */
[----:B------:R-:W-:Y:S02]  /*2e30*/  CS2R R106, SRZ ;  /* 0x00000000006a7805 */ /* 0x000fe4000001ff00 */
[----:B-----5:R-:W-:Y:S01]  /*2e40*/  FSEL R72, R61, -INF , P1 ;  /* 0xff8000003d487808 */ /* 0x020fe20000800000 */
[----:B------:R-:W3:Y:S01]  /*2e50*/  MUFU.TANH R59, R59 ;  /* 0x0000003b003b7308 */ /* 0x000ee20000002400 */
        /* <DEDUP_REMOVED lines=28> */
[----:B------:R-:W-:Y:S01]  /*3020*/  FMNMX.FTZ R33, R100, R33, !PT ;  /* 0x0000002164217209 */ /* 0x000fe20007810000 */
[----:B------:R-:W2:Y:S01]  /*3030*/  MUFU.TANH R63, R63 ;  /* 0x0000003f003f7308 */ /* 0x000ea20000002400 */
[----:B0-----:R-:W-:Y:S02]  /*3040*/  FSEL R58, R43, -INF , P1 ;  /* 0xff8000002b3a7808 */ /* 0x001fe40000800000 */
[----:B------:R-:W-:Y:S01]  /*3050*/  ISETP.GT.AND P1, PT, R37, 0x79, PT ;  /* 0x000000792500780c */ /* 0x000fe20003f24270 */
[----:B------:R-:W-:Y:S01]  /*3060*/  FFMA.FTZ R37, R36, R9, -R29 ;  /* 0x0000000924257223 */ /* 0x000fe2000001081d */
[----:B------:R-:W-:-:S03]  /*3070*/  FMNMX.FTZ R33, R58, R33, !PT ;  /* 0x000000213a217209 */ /* 0x000fc60007810000 */
[----:B------:R-:W-:Y:S01]  /*3080*/  MUFU.EX2 R148, R148 ;  /* 0x0000009400947308 */ /* 0x000fe20000000800 */
[----:B-1----:R-:W-:-:S04]  /*3090*/  FSEL R102, R57, -INF , P2 ;  /* 0xff80000039667808 */ /* 0x002fc80001000000 */
[----:B------:R-:W-:-:S03]  /*30a0*/  FMNMX.FTZ R33, R102, R33, !PT ;  /* 0x0000002166217209 */ /* 0x000fc60007810000 */
[----:B------:R-:W0:Y:S01]  /*30b0*/  MUFU.EX2 R7, R7 ;  /* 0x0000000700077308 */ /* 0x000e220000000800 */
[----:B--2---:R-:W-:-:S04]  /*30c0*/  FSEL R56, R63, -INF , P1 ;  /* 0xff8000003f387808 */ /* 0x004fc80000800000 */
[----:B------:R-:W-:Y:S01]  /*30d0*/  FMNMX.FTZ R12, R56, R33, !PT ;  /* 0x00000021380c7209 */ /* 0x000fe20007810000 */
[----:B------:R-:W-:Y:S02]  /*30e0*/  FFMA.FTZ R33, R44, R9, -R29 ;  /* 0x000000092c217223 */ /* 0x000fe4000001081d */
[----:B------:R-:W1:Y:S02]  /*30f0*/  MUFU.EX2 R150, R150 ;  /* 0x0000009600967308 */ /* 0x000e640000000800 */
[----:B------:R-:W2:Y:S06]  /*3100*/  SHFL.BFLY PT, R35, R12, 0x2, 0x1f ;  /* 0x0c401f000c237f89 */ /* 0x000eac00000e0000 */
[----:B------:R3:W4:Y:S01]  /*3110*/  MUFU.EX2 R11, R104 ;  /* 0x00000068000b7308 */ /* 0x0007220000000800 */
[----:B0-----:R-:W-:Y:S01]  /*3120*/  FADD.FTZ R43, R148, R7 ;  /* 0x00000007942b7221 */ /* 0x001fe20000010000 */
[----:B------:R-:W-:-:S06]  /*3130*/  F2FP.F16.F32.PACK_AB R148, R7, R148 ;  /* 0x000000940794723e */ /* 0x000fcc00000000ff */
[----:B------:R-:W0:Y:S01]  /*3140*/  MUFU.EX2 R144, R144 ;  /* 0x0000009000907308 */ /* 0x000e220000000800 */
[----:B---3--:R-:W-:-:S07]  /*3150*/  CS2R R104, SRZ ;  /* 0x0000000000687805 */ /* 0x008fce000001ff00 */
[----:B------:R-:W3:Y:S01]  /*3160*/  MUFU.EX2 R13, R13 ;  /* 0x0000000d000d7308 */ /* 0x000ee20000000800 */
[----:B--2---:R-:W-:Y:S01]  /*3170*/  FMNMX.FTZ R39, R12, R35, !PT ;  /* 0x000000230c277209 */ /* 0x004fe20007810000 */
[-CC-:B------:R-:W-:Y:S01]  /*3180*/  FFMA.FTZ R35, R38, R9.reuse, -R29.reuse ;  /* 0x0000000926237223 */ /* 0x180fe2000001081d */
[----:B------:R-:W-:-:S03]  /*3190*/  FFMA.FTZ R29, R28, R9, -R29 ;  /* 0x000000091c1d7223 */ /* 0x000fc6000001081d */
[----:B------:R-:W2:Y:S02]  /*31a0*/  SHFL.BFLY PT, R12, R39, 0x1, 0x1f ;  /* 0x0c201f00270c7f89 */ /* 0x000ea400000e0000 */
[----:B------:R-:W5:Y:S08]  /*31b0*/  MUFU.EX2 R146, R146 ;  /* 0x0000009200927308 */ /* 0x000f700000000800 */
[----:B------:R-:W5:Y:S08]  /*31c0*/  MUFU.EX2 R15, R15 ;  /* 0x0000000f000f7308 */ /* 0x000f700000000800 */
[----:B------:R-:W5:Y:S01]  /*31d0*/  MUFU.EX2 R140, R140 ;  /* 0x0000008c008c7308 */ /* 0x000f620000000800 */
[----:B--2---:R-:W-:-:S07]  /*31e0*/  FMNMX.FTZ R12, R39, R12, !PT ;  /* 0x0000000c270c7209 */ /* 0x004fce0007810000 */
[----:B------:R-:W2:Y:S01]  /*31f0*/  MUFU.EX2 R17, R17 ;  /* 0x0000001100117308 */ /* 0x000ea20000000800 */
[C---:B------:R-:W-:Y:S01]  /*3200*/  FSETP.NEU.FTZ.AND P1, PT, R12.reuse, -INF , PT ;  /* 0xff8000000c00780b */ /* 0x040fe20003f3d000 */
[----:B------:R-:W-:-:S06]  /*3210*/  FMUL.FTZ R41, R12, R9 ;  /* 0x000000090c297220 */ /* 0x000fcc0000410000 */
[----:B------:R-:W-:Y:S01]  /*3220*/  MUFU.EX2 R142, R142 ;  /* 0x0000008e008e7308 */ /* 0x000fe20000000800 */
[----:B------:R-:W-:Y:S02]  /*3230*/  FSEL R41, R41, RZ, P1 ;  /* 0x000000ff29297208 */ /* 0x000fe40000800000 */
[----:B------:R-:W-:-:S03]  /*3240*/  PLOP3.LUT P1, PT, PT, PT, UP0, 0x80, 0x0 ;  /* 0x000000000000781c */ /* 0x000fc60003f2f008 */
[-C--:B------:R-:W-:Y:S01]  /*3250*/  FFMA.FTZ R149, R2, R9.reuse, -R41 ;  /* 0x0000000902957223 */ /* 0x080fe20000010829 */
[----:B-1----:R-:W-:Y:S01]  /*3260*/  FADD.FTZ R2, R150, R43 ;  /* 0x0000002b96027221 */ /* 0x002fe20000010000 */
[-CC-:B------:R-:W-:Y:S01]  /*3270*/  FFMA.FTZ R0, R0, R9.reuse, -R41.reuse ;  /* 0x0000000900007223 */ /* 0x180fe20000010829 */
[-CC-:B------:R-:W-:Y:S01]  /*3280*/  FFMA.FTZ R151, R8, R9.reuse, -R41.reuse ;  /* 0x0000000908977223 */ /* 0x180fe20000010829 */
[-CC-:B------:R-:W-:Y:S01]  /*3290*/  FFMA.FTZ R8, R62, R9.reuse, -R41.reuse ;  /* 0x000000093e087223 */ /* 0x180fe20000010829 */
[----:B----4-:R-:W-:Y:S01]  /*32a0*/  FADD.FTZ R43, R11, R2 ;  /* 0x000000020b2b7221 */ /* 0x010fe20000010000 */
[----:B------:R-:W-:Y:S01]  /*32b0*/  MUFU.EX2 R149, R149 ;  /* 0x0000009500957308 */ /* 0x000fe20000000800 */
[-CC-:B------:R-:W-:Y:S01]  /*32c0*/  FFMA.FTZ R145, R66, R9.reuse, -R41.reuse ;  /* 0x0000000942917223 */ /* 0x180fe20000010829 */
[-C--:B------:R-:W-:Y:S01]  /*32d0*/  FFMA.FTZ R28, R70, R9.reuse, -R41 ;  /* 0x00000009461c7223 */ /* 0x080fe20000010829 */
[----:B0-----:R-:W-:Y:S01]  /*32e0*/  FADD.FTZ R2, R144, R43 ;  /* 0x0000002b90027221 */ /* 0x001fe20000010000 */
[-CC-:B------:R-:W-:Y:S01]  /*32f0*/  FFMA.FTZ R147, R14, R9.reuse, -R41.reuse ;  /* 0x000000090e937223 */ /* 0x180fe20000010829 */
[-CC-:B------:R-:W-:Y:S01]  /*3300*/  FFMA.FTZ R14, R74, R9.reuse, -R41.reuse ;  /* 0x000000094a0e7223 */ /* 0x180fe20000010829 */
[-CC-:B------:R-:W-:Y:S01]  /*3310*/  FFMA.FTZ R141, R18, R9.reuse, -R41.reuse ;  /* 0x00000009128d7223 */ /* 0x180fe20000010829 */
[----:B---3--:R-:W-:Y:S01]  /*3320*/  FADD.FTZ R43, R13, R2 ;  /* 0x000000020d2b7221 */ /* 0x008fe20000010000 */
[----:B------:R-:W0:Y:S01]  /*3330*/  MUFU.EX2 R0, R0 ;  /* 0x0000000000007308 */ /* 0x000e220000000800 */
[-CC-:B------:R-:W-:Y:S01]  /*3340*/  FFMA.FTZ R18, R76, R9.reuse, -R41.reuse ;  /* 0x000000094c127223 */ /* 0x180fe20000010829 */
[-C--:B------:R-:W-:Y:S01]  /*3350*/  FFMA.FTZ R143, R20, R9.reuse, -R41 ;  /* 0x00000009148f7223 */ /* 0x080fe20000010829 */
[----:B-----5:R-:W-:Y:S01]  /*3360*/  FADD.FTZ R2, R146, R43 ;  /* 0x0000002b92027221 */ /* 0x020fe20000010000 */
        /* <DEDUP_REMOVED lines=10> */
[-CC-:B------:R-:W-:Y:S01]  /*3410*/  FFMA.FTZ R135, R90, R9.reuse, -R41.reuse ;  /* 0x000000095a877223 */ /* 0x180fe20000010829 */
[----:B--2---:R-:W-:Y:S01]  /*3420*/  FADD.FTZ R45, R17, R32 ;  /* 0x00000020112d7221 */ /* 0x004fe20000010000 */
[----:B------:R-:W2:Y:S01]  /*3430*/  MUFU.EX2 R8, R8 ;  /* 0x0000000800087308 */ /* 0x000ea20000000800 */
[----:B0-----:R-:W-:Y:S01]  /*3440*/  FADD.FTZ R2, R149, R0 ;  /* 0x0000000095027221 */ /* 0x001fe20000010000 */
[-CC-:B------:R-:W-:Y:S01]  /*3450*/  FFMA.FTZ R32, R88, R9.reuse, -R41.reuse ;  /* 0x0000000958207223 */ /* 0x180fe20000010829 */
[-CC-:B------:R-:W-:Y:S01]  /*3460*/  FFMA.FTZ R129, R92, R9.reuse, -R41.reuse ;  /* 0x000000095c817223 */ /* 0x180fe20000010829 */
[----:B------:R-:W-:Y:S01]  /*3470*/  F2FP.F16.F32.PACK_AB R150, R11, R150 ;  /* 0x000000960b96723e */ /* 0x000fe200000000ff */
[-CC-:B------:R-:W-:Y:S01]  /*3480*/  FFMA.FTZ R94, R94, R9.reuse, -R41.reuse ;  /* 0x000000095e5e7223 */ /* 0x180fe20000010829 */
[-CC-:B------:R-:W-:Y:S01]  /*3490*/  FFMA.FTZ R68, R68, R9.reuse, -R41.reuse ;  /* 0x0000000944447223 */ /* 0x180fe20000010829 */
[-CC-:B------:R-:W-:Y:S01]  /*34a0*/  FFMA.FTZ R96, R96, R9.reuse, -R41.reuse ;  /* 0x0000000960607223 */ /* 0x180fe20000010829 */
[----:B------:R-:W-:Y:S01]  /*34b0*/  MUFU.EX2 R19, R19 ;  /* 0x0000001300137308 */ /* 0x000fe20000000800 */
[----:B-1----:R-:W-:Y:S01]  /*34c0*/  FADD.FTZ R43, R151, R2 ;  /* 0x00000002972b7221 */ /* 0x002fe20000010000 */
[-CC-:B------:R-:W-:Y:S01]  /*34d0*/  FFMA.FTZ R64, R64, R9.reuse, -R41.reuse ;  /* 0x0000000940407223 */ /* 0x180fe20000010829 */
[-CC-:B------:R-:W-:Y:S01]  /*34e0*/  FFMA.FTZ R98, R98, R9.reuse, -R41.reuse ;  /* 0x0000000962627223 */ /* 0x180fe20000010829 */
[-CC-:B------:R-:W-:Y:S01]  /*34f0*/  FFMA.FTZ R60, R60, R9.reuse, -R41.reuse ;  /* 0x000000093c3c7223 */ /* 0x180fe20000010829 */
[-CC-:B------:R-:W-:Y:S01]  /*3500*/  FFMA.FTZ R100, R100, R9.reuse, -R41.reuse ;  /* 0x0000000964647223 */ /* 0x180fe20000010829 */
[-CC-:B------:R-:W-:Y:S01]  /*3510*/  FFMA.FTZ R58, R58, R9.reuse, -R41.reuse ;  /* 0x000000093a3a7223 */ /* 0x180fe20000010829 */
[----:B------:R-:W-:Y:S01]  /*3520*/  FFMA.FTZ R102, R102, R9, -R41 ;  /* 0x0000000966667223 */ /* 0x000fe20000010829 */
[----:B------:R-:W0:Y:S01]  /*3530*/  MUFU.EX2 R145, R145 ;  /* 0x0000009100917308 */ /* 0x000e220000000800 */
[----:B--2---:R-:W-:Y:S01]  /*3540*/  FADD.FTZ R2, R8, R43 ;  /* 0x0000002b08027221 */ /* 0x004fe20000010000 */
[----:B------:R-:W-:-:S02]  /*3550*/  F2FP.F16.F32.PACK_AB R149, R0, R149 ;  /* 0x000000950095723e */ /* 0x000fc400000000ff */
[----:B------:R-:W-:Y:S02]  /*3560*/  CS2R R92, SRZ ;  /* 0x00000000005c7805 */ /* 0x000fe4000001ff00 */
[----:B------:R-:W-:Y:S02]  /*3570*/  F2FP.F16.F32.PACK_AB R144, R13, R144 ;  /* 0x000000900d90723e */ /* 0x000fe400000000ff */
[----:B------:R-:W-:Y:S02]  /*3580*/  CS2R R90, SRZ ;  /* 0x00000000005a7805 */ /* 0x000fe4000001ff00 */
[----:B------:R-:W-:Y:S02]  /*3590*/  F2FP.F16.F32.PACK_AB R146, R15, R146 ;  /* 0x000000920f92723e */ /* 0x000fe400000000ff */
[----:B------:R-:W-:Y:S01]  /*35a0*/  CS2R R88, SRZ ;  /* 0x0000000000587805 */ /* 0x000fe2000001ff00 */
[----:B------:R-:W-:Y:S01]  /*35b0*/  MUFU.EX2 R136, R136 ;  /* 0x0000008800887308 */ /* 0x000fe20000000800 */
[----:B------:R-:W-:-:S02]  /*35c0*/  F2FP.F16.F32.PACK_AB R140, R17, R140 ;  /* 0x0000008c118c723e */ /* 0x000fc400000000ff */
[----:B------:R-:W-:-:S05]  /*35d0*/  F2FP.F16.F32.PACK_AB R151, R8, R151 ;  /* 0x000000970897723e */ /* 0x000fca00000000ff */
[----:B------:R-:W1:Y:S01]  /*35e0*/  MUFU.EX2 R28, R28 ;  /* 0x0000001c001c7308 */ /* 0x000e620000000800 */
[----:B0-----:R-:W-:-:S07]  /*35f0*/  FADD.FTZ R43, R145, R2 ;  /* 0x00000002912b7221 */ /* 0x001fce0000010000 */
[----:B------:R-:W-:Y:S08]  /*3600*/  MUFU.EX2 R21, R21 ;  /* 0x0000001500157308 */ /* 0x000ff00000000800 */
[----:B------:R-:W0:Y:S01]  /*3610*/  MUFU.EX2 R147, R147 ;  /* 0x0000009300937308 */ /* 0x000e220000000800 */
[C---:B-1----:R-:W-:Y:S01]  /*3620*/  FADD.FTZ R2, R28.reuse, R43 ;  /* 0x0000002b1c027221 */ /* 0x042fe20000010000 */
[----:B------:R-:W-:-:S06]  /*3630*/  F2FP.F16.F32.PACK_AB R145, R28, R145 ;  /* 0x000000911c91723e */ /* 0x000fcc00000000ff */
[----:B------:R-:W1:Y:S08]  /*3640*/  MUFU.EX2 R138, R138 ;  /* 0x0000008a008a7308 */ /* 0x000e700000000800 */
[----:B------:R2:W-:Y:S01]  /*3650*/  MUFU.EX2 R39, R34 ;  /* 0x0000002200277308 */ /* 0x0005e20000000800 */
[----:B0-----:R-:W-:-:S07]  /*3660*/  FADD.FTZ R43, R147, R2 ;  /* 0x00000002932b7221 */ /* 0x001fce0000010000 */
[----:B------:R-:W0:Y:S01]  /*3670*/  MUFU.EX2 R14, R14 ;  /* 0x0000000e000e7308 */ /* 0x000e220000000800 */
[----:B--2---:R-:W-:Y:S01]  /*3680*/  FADD.FTZ R34, R142, R45 ;  /* 0x0000002d8e227221 */ /* 0x004fe20000010000 */
[----:B------:R-:W-:-:S03]  /*3690*/  F2FP.F16.F32.PACK_AB R142, R19, R142 ;  /* 0x0000008e138e723e */ /* 0x000fc600000000ff */
[----:B------:R-:W-:-:S03]  /*36a0*/  FADD.FTZ R45, R19, R34 ;  /* 0x00000022132d7221 */ /* 0x000fc60000010000 */
[----:B------:R-:W2:Y:S01]  /*36b0*/  MUFU.EX2 R23, R23 ;  /* 0x0000001700177308 */ /* 0x000ea20000000800 */
[----:B------:R-:W-:Y:S01]  /*36c0*/  FADD.FTZ R34, R136, R45 ;  /* 0x0000002d88227221 */ /* 0x000fe20000010000 */
[----:B------:R-:W-:-:S03]  /*36d0*/  F2FP.F16.F32.PACK_AB R136, R21, R136 ;  /* 0x000000881588723e */ /* 0x000fc600000000ff */
[----:B------:R-:W-:Y:S01]  /*36e0*/  FADD.FTZ R45, R21, R34 ;  /* 0x00000022152d7221 */ /* 0x000fe20000010000 */
[-CC-:B------:R-:W-:Y:S01]  /*36f0*/  FFMA.FTZ R34, R72, R9.reuse, -R41.reuse ;  /* 0x0000000948227223 */ /* 0x180fe20000010829 */
[----:B------:R-:W-:Y:S01]  /*3700*/  FFMA.FTZ R41, R56, R9, -R41 ;  /* 0x0000000938297223 */ /* 0x000fe20000010829 */
[----:B------:R-:W3:Y:S01]  /*3710*/  MUFU.EX2 R141, R141 ;  /* 0x0000008d008d7308 */ /* 0x000ee20000000800 */
[----:B-1----:R-:W-:Y:S01]  /*3720*/  FADD.FTZ R36, R138, R45 ;  /* 0x0000002d8a247221 */ /* 0x002fe20000010000 */
[C---:B0-----:R-:W-:Y:S01]  /*3730*/  FADD.FTZ R2, R14.reuse, R43 ;  /* 0x0000002b0e027221 */ /* 0x041fe20000010000 */
[----:B------:R-:W-:-:S05]  /*3740*/  F2FP.F16.F32.PACK_AB R147, R14, R147 ;  /* 0x000000930e93723e */ /* 0x000fca00000000ff */
[----:B------:R-:W0:Y:S01]  /*3750*/  MUFU.EX2 R132, R132 ;  /* 0x0000008400847308 */ /* 0x000e220000000800 */
[C---:B--2---:R-:W-:Y:S01]  /*3760*/  FADD.FTZ R45, R23.reuse, R36 ;  /* 0x00000024172d7221 */ /* 0x044fe20000010000 */
[----:B------:R-:W-:-:S06]  /*3770*/  F2FP.F16.F32.PACK_AB R138, R23, R138 ;  /* 0x0000008a178a723e */ /* 0x000fcc00000000ff */
[----:B------:R-:W1:Y:S01]  /*3780*/  MUFU.EX2 R18, R18 ;  /* 0x0000001200127308 */ /* 0x000e620000000800 */
[----:B---3--:R-:W-:-:S07]  /*3790*/  FADD.FTZ R43, R141, R2 ;  /* 0x000000028d2b7221 */ /* 0x008fce0000010000 */
        /* <DEDUP_REMOVED lines=61> */
[----:B0-----:R-:W-:Y:S01]  /*3b70*/  FADD.FTZ R2, R120, R11 ;  /* 0x0000000b78027221 */ /* 0x001fe20000010000 */
[----:B------:R-:W-:-:S03]  /*3b80*/  F2FP.F16.F32.PACK_AB R120, R39, R120 ;  /* 0x000000782778723e */ /* 0x000fc600000000ff */
[----:B------:R-:W-:-:S03]  /*3b90*/  FADD.FTZ R11, R39, R2 ;  /* 0x00000002270b7221 */ /* 0x000fc60000010000 */
        /* <DEDUP_REMOVED lines=28> */
[----:B------:R-:W1:Y:S01]  /*3d60*/  MUFU.EX2 R41, R41 ;  /* 0x0000002900297308 */ /* 0x000e620000000800 */
[C---:B--2---:R-:W-:Y:S01]  /*3d70*/  FADD.FTZ R7, R121.reuse, R0 ;  /* 0x0000000079077221 */ /* 0x044fe20000010000 */
[----:B------:R-:W-:Y:S02]  /*3d80*/  F2FP.F16.F32.PACK_AB R121, R121, R100 ;  /* 0x000000647979723e */ /* 0x000fe400000000ff */
[----:B------:R-:W-:Y:S01]  /*3d90*/  CS2R R100, SRZ ;  /* 0x0000000000647805 */ /* 0x000fe2000001ff00 */
[----:B0-----:R-:W-:Y:S01]  /*3da0*/  FADD.FTZ R0, R102, R7 ;  /* 0x0000000766007221 */ /* 0x001fe20000010000 */
[----:B-1----:R-:W-:-:S03]  /*3db0*/  F2FP.F16.F32.PACK_AB R123, R41, R102 ;  /* 0x00000066297b723e */ /* 0x002fc600000000ff */
        /* <DEDUP_REMOVED lines=11> */
.L_x_14986:
[----:B------:R-:W-:Y:S01]  /*3e70*/  ISETP.NE.AND P2, PT, RZ, UR43, PT ;  /* 0x0000002bff007c0c */ /* 0x000fe2000bf45270 */
[----:B------:R-:W-:-:S04]  /*3e80*/  UISETP.NE.AND UP0, UPT, UR6, 0x1, UPT ;  /* 0x000000010600788c */ /* 0x000fc8000bf05270 */
[----:B------:R-:W-:-:S04]  /*3e90*/  USEL UR5, URZ, 0x1, UP0 ;  /* 0x000000013f057887 */ /* 0x000fc80008000000 */
[----:B------:R-:W-:-:S04]  /*3ea0*/  ULOP3.LUT UR5, UR7, UR5, URZ, 0x3c, !UPT ;  /* 0x0000000507057292 */ /* 0x000fc8000f8e3c3f */
[----:B------:R-:W-:Y:S08]  /*3eb0*/  @P2 BRA `(.L_x_14976) ;  /* 0x0000000000382947 */ /* 0x000ff00003800000 */
[----:B------:R-:W-:Y:S05]  /*3ec0*/  @!P0 BRA `(.L_x_14977) ;  /* 0x0000000000048947 */ /* 0x000fea0003800000 */
[----:B------:R-:W-:Y:S01]  /*3ed0*/  BPT.TRAP 0x1 ;  /* 0x000000040000795c */ /* 0x000fe20000300000 */
.L_x_14977:
        /* <DEDUP_REMOVED lines=9> */
.L_x_14978:
[----:B-1----:R-:W-:Y:S05]  /*3f70*/  @P1 BRA `(.L_x_14976) ;  /* 0x0000000000081947 */ /* 0x002fea0003800000 */
[----:B------:R-:W1:Y:S02]  /*3f80*/  SYNCS.PHASECHK.TRANS64.TRYWAIT P1, [UR4+0x16830], R9 ;  /* 0x01683009ff0075a7 */ /* 0x000e640008020144 */
[----:B-1----:R-:W-:Y:S05]  /*3f90*/  @!P1 BRA `(.L_x_14979) ;  /* 0x000000a800b09947 */ /* 0x002fea0003800000 */
.L_x_14976:
[----:B01----:R-:W-:Y:S01]  /*3fa0*/  IADD3 R9, R16, 0x8, RZ ;  /* 0x0000000810097810 */ /* 0x003fe20007ffe0ff */
        /* <DEDUP_REMOVED lines=29> */
.L_x_14981:
[----:B------:R-:W-:Y:S01]  /*4180*/  ULEA UR10, UR6, UR42, 0x3 ;  /* 0x0000002a060a7291 */ /* 0x000fe2000f8e183f */
[----:B------:R-:W-:-:S05]  /*4190*/  IMAD.U32 R9, RZ, RZ, UR7 ;  /* 0x00000007ff097e24 */ /* 0x000fca000f8e00ff */
[----:B------:R-:W-:-:S04]  /*41a0*/  SHF.L.U32 R9, R9, 0x1f, RZ ;  /* 0x0000001f09097819 */ /* 0x000fc800000006ff */
[----:B------:R0:W1:Y:S01]  /*41b0*/  SYNCS.PHASECHK.TRANS64.TRYWAIT P1, [UR10+0x16850], R9 ;  /* 0x01685009ff0075a7 */ /* 0x000062000802014a */
[----:B------:R-:W-:Y:S05]  /*41c0*/  @!P0 BRA `(.L_x_14982) ;  /* 0x0000000000048947 */ /* 0x000fea0003800000 */
[----:B------:R-:W-:Y:S01]  /*41d0*/  BPT.TRAP 0x1 ;  /* 0x000000040000795c */ /* 0x000fe20000300000 */
.L_x_14982:
[----:B-1----:R-:W-:Y:S05]  /*41e0*/  @P1 BRA `(.L_x_14980) ;  /* 0x0000000000081947 */ /* 0x002fea0003800000 */
[----:B------:R-:W1:Y:S02]  /*41f0*/  SYNCS.PHASECHK.TRANS64.TRYWAIT P1, [UR10+0x16850], R9 ;  /* 0x01685009ff0075a7 */ /* 0x000e64000802014a */
[----:B-1----:R-:W-:Y:S05]  /*4200*/  @!P1 BRA `(.L_x_14983) ;  /* 0x000000a8002c9947 */ /* 0x002fea0003800000 */
.L_x_14980:
        /* <DEDUP_REMOVED lines=50> */
.L_x_14984:
[----:B------:R-:W-:Y:S01]  /*4530*/  UISETP.NE.AND UP0, UPT, UR44, URZ, UPT ;  /* 0x0000003f2c00728c */ /* 0x000fe2000bf05270 */
[----:B------:R-:W-:Y:S02]  /*4540*/  IMAD.MOV.U32 R121, RZ, RZ, R3 ;  /* 0x000000ffff797224 */ /* 0x000fe400078e0003 */
        /* <DEDUP_REMOVED lines=8> */
[----:B------:R-:W-:Y:S01]  /*45d0*/  IMAD.U32 R32, RZ, RZ, UR29 ;  /* 0x0000001dff207e24 */ /* 0x000fe2000f8e00ff */
[----:B------:R-:W-:Y:S01]  /*45e0*/  @UP0 ULDC UR7, c[0x0][0x44c] ;  /* 0x0001130000070ab9 */ /* 0x000fe20000000800 */
[----:B------:R-:W-:Y:S01]  /*45f0*/  FMUL.FTZ R140, R28, UR30 ;  /* 0x0000001e1c8c7c20 */ /* 0x000fe20008410000 */
[----:B------:R-:W-:Y:S01]  /*4600*/  FMUL.FTZ R132, R33, UR30 ;  /* 0x0000001e21847c20 */ /* 0x000fe20008410000 */
[----:B------:R-:W-:Y:S01]  /*4610*/  FMUL.FTZ R130, R36, UR30 ;  /* 0x0000001e24827c20 */ /* 0x000fe20008410000 */
[----:B------:R-:W-:Y:S01]  /*4620*/  FMUL.FTZ R20, R43, UR30 ;  /* 0x0000001e2b147c20 */ /* 0x000fe20008410000 */
[----:B------:R-:W-:Y:S01]  /*4630*/  FMUL.FTZ R128, R37, UR30 ;  /* 0x0000001e25807c20 */ /* 0x000fe20008410000 */
[----:B------:R-:W2:Y:S01]  /*4640*/  MUFU.TANH R138, R138 ;  /* 0x0000008a008a7308 */ /* 0x000ea20000002400 */
        /* <DEDUP_REMOVED lines=9> */
[----:B------:R-:W-:Y:S01]  /*46e0*/  UIMAD UR7, UR27, UR7, 0x1 ;  /* 0x000000011b0774a4 */ /* 0x000fe2000f8e0207 */
[----:B------:R-:W-:Y:S01]  /*46f0*/  FMUL.FTZ R10, R48, UR30 ;  /* 0x0000001e300a7c20 */ /* 0x000fe20008410000 */
[----:B------:R-:W3:Y:S01]  /*4700*/  SHFL.IDX PT, R30, R121, RZ, 0x1c1f ;  /* 0x001c1fff791e7589 */ /* 0x000ee200000e0000 */
[----:B------:R-:W-:Y:S01]  /*4710*/  FMUL.FTZ R25, R49, UR30 ;  /* 0x0000001e31197c20 */ /* 0x000fe20008410000 */
[----:B------:R-:W-:Y:S01]  /*4720*/  FMUL.FTZ R12, R26, UR30 ;  /* 0x0000001e1a0c7c20 */ /* 0x000fe20008410000 */
[----:B------:R-:W-:Y:S01]  /*4730*/  FMUL.FTZ R26, R52, UR30 ;  /* 0x0000001e341a7c20 */ /* 0x000fe20008410000 */
[----:B------:R-:W-:Y:S01]  /*4740*/  MOV R29, UR7 ;  /* 0x00000007001d7c02 */ /* 0x000fe20008000f00 */
[----:B------:R-:W4:Y:S01]  /*4750*/  MUFU.TANH R136, R136 ;  /* 0x0000008800887308 */ /* 0x000f220000002400 */
[----:B------:R-:W-:Y:S01]  /*4760*/  FMUL.FTZ R11, R27, UR30 ;  /* 0x0000001e1b0b7c20 */ /* 0x000fe20008410000 */
        /* <DEDUP_REMOVED lines=17> */
[--C-:B---3--:R-:W-:Y:S01]  /*4880*/  IADD3 R9, R30, -UR28, R29.reuse ;  /* 0x8000001c1e097c10 */ /* 0x108fe2000fffe01d */
[----:B------:R-:W-:Y:S01]  /*4890*/  FMUL.FTZ R72, R72, UR30 ;  /* 0x0000001e48487c20 */ /* 0x000fe20008410000 */
[----:B------:R-:W-:Y:S01]  /*48a0*/  FMUL.FTZ R21, R42, UR30 ;  /* 0x0000001e2a157c20 */ /* 0x000fe20008410000 */
[----:B------:R-:W-:Y:S01]  /*48b0*/  FMUL.FTZ R73, R73, UR30 ;  /* 0x0000001e49497c20 */ /* 0x000fe20008410000 */
[C---:B------:R-:W-:Y:S01]  /*48c0*/  ISETP.GT.AND P1, PT, R9.reuse, RZ, PT ;  /* 0x000000ff0900720c */ /* 0x040fe20003f24270 */
[----:B------:R-:W-:Y:S01]  /*48d0*/  FMUL.FTZ R76, R76, UR30 ;  /* 0x0000001e4c4c7c20 */ /* 0x000fe20008410000 */
[C---:B------:R-:W-:Y:S01]  /*48e0*/  ISETP.GT.AND P2, PT, R9.reuse, 0x1, PT ;  /* 0x000000010900780c */ /* 0x040fe20003f44270 */
[----:B------:R-:W3:Y:S01]  /*48f0*/  MUFU.TANH R130, R130 ;  /* 0x0000008200827308 */ /* 0x000ee20000002400 */
        /* <DEDUP_REMOVED lines=16> */
[----:B----4-:R-:W-:Y:S01]  /*4a00*/  FSEL R136, R136, -INF , P2 ;  /* 0xff80000088887808 */ /* 0x010fe20001000000 */
[----:B------:R-:W-:Y:S01]  /*4a10*/  FMUL.FTZ R15, R35, UR30 ;  /* 0x0000001e230f7c20 */ /* 0x000fe20008410000 */
[----:B------:R-:W-:Y:S01]  /*4a20*/  FMNMX.FTZ R43, R140, R43, !PT ;  /* 0x0000002b8c2b7209 */ /* 0x000fe20007810000 */
[----:B------:R-:W-:Y:S01]  /*4a30*/  FMUL.FTZ R85, R85, UR30 ;  /* 0x0000001e55557c20 */ /* 0x000fe20008410000 */
[----:B------:R-:W-:Y:S01]  /*4a40*/  ISETP.GT.AND P2, PT, R9, 0x11, PT ;  /* 0x000000110900780c */ /* 0x000fe20003f44270 */
[----:B------:R-:W-:Y:S01]  /*4a50*/  FMUL.FTZ R35, R55, UR30 ;  /* 0x0000001e37237c20 */ /* 0x000fe20008410000 */
[----:B-----5:R-:W-:Y:S01]  /*4a60*/  FSEL R134, R134, -INF , P1 ;  /* 0xff80000086867808 */ /* 0x020fe20000800000 */
[----:B------:R-:W2:Y:S01]  /*4a70*/  MUFU.TANH R124, R124 ;  /* 0x0000007c007c7308 */ /* 0x000ea20000002400 */
[----:B------:R-:W-:Y:S01]  /*4a80*/  FMNMX.FTZ R43, R136, R43, !PT ;  /* 0x0000002b882b7209 */ /* 0x000fe20007810000 */
[----:B------:R-:W-:Y:S01]  /*4a90*/  FMUL.FTZ R55, R62, UR30 ;  /* 0x0000001e3e377c20 */ /* 0x000fe20008410000 */
[----:B------:R-:W-:Y:S01]  /*4aa0*/  ISETP.GT.AND P1, PT, R9, 0x18, PT ;  /* 0x000000180900780c */ /* 0x000fe20003f24270 */
[----:B------:R-:W4:Y:S01]  /*4ab0*/  SHFL.IDX PT, R62, R121, 0x1, 0x1c1f ;  /* 0x003c1f00793e7f89 */ /* 0x000f2200000e0000 */
[----:B------:R-:W-:Y:S01]  /*4ac0*/  FSEL R132, R132, -INF , P2 ;  /* 0xff80000084847808 */ /* 0x000fe20001000000 */
[----:B------:R-:W-:Y:S01]  /*4ad0*/  FMUL.FTZ R13, R31, UR30 ;  /* 0x0000001e1f0d7c20 */ /* 0x000fe20008410000 */
[----:B------:R-:W-:Y:S01]  /*4ae0*/  FMNMX.FTZ R43, R134, R43, !PT ;  /* 0x0000002b862b7209 */ /* 0x000fe20007810000 */
[----:B------:R-:W5:Y:S01]  /*4af0*/  MUFU.TANH R122, R122 ;  /* 0x0000007a007a7308 */ /* 0x000f620000002400 */
[----:B------:R-:W-:Y:S01]  /*4b00*/  ISETP.GT.AND P2, PT, R9, 0x19, PT ;  /* 0x000000190900780c */ /* 0x000fe20003f44270 */
[----:B------:R-:W-:Y:S01]  /*4b10*/  FMUL.FTZ R61, R67, UR30 ;  /* 0x0000001e433d7c20 */ /* 0x000fe20008410000 */
[----:B---3--:R-:W-:Y:S01]  /*4b20*/  FSEL R130, R130, -INF , P1 ;  /* 0xff80000082827808 */ /* 0x008fe20000800000 */
[----:B------:R-:W-:Y:S01]  /*4b30*/  FMUL.FTZ R18, R39, UR30 ;  /* 0x0000001e27127c20 */ /* 0x000fe20008410000 */
[----:B------:R-:W-:Y:S01]  /*4b40*/  FMNMX.FTZ R43, R132, R43, !PT ;  /* 0x0000002b842b7209 */ /* 0x000fe20007810000 */
[----:B------:R-:W-:Y:S01]  /*4b50*/  FMUL.FTZ R39, R59, UR30 ;  /* 0x0000001e3b277c20 */ /* 0x000fe20008410000 */
[C---:B------:R-:W-:Y:S01]  /*4b60*/  ISETP.GT.AND P1, PT, R9.reuse, 0x20, PT ;  /* 0x000000200900780c */ /* 0x040fe20003f24270 */
[----:B------:R-:W3:Y:S01]  /*4b70*/  MUFU.TANH R120, R120 ;  /* 0x0000007800787308 */ /* 0x000ee20000002400 */
[----:B-1----:R-:W-:Y:S01]  /*4b80*/  FSEL R128, R128, -INF , P2 ;  /* 0xff80000080807808 */ /* 0x002fe20001000000 */
[----:B------:R-:W-:Y:S01]  /*4b90*/  FMUL.FTZ R59, R66, UR30 ;  /* 0x0000001e423b7c20 */ /* 0x000fe20008410000 */
[----:B------:R-:W-:Y:S01]  /*4ba0*/  FMNMX.FTZ R43, R130, R43, !PT ;  /* 0x0000002b822b7209 */ /* 0x000fe20007810000 */
[----:B------:R-:W-:Y:S01]  /*4bb0*/  FMUL.FTZ R152, R70, UR30 ;  /* 0x0000001e46987c20 */ /* 0x000fe20008410000 */
[----:B------:R-:W-:Y:S01]  /*4bc0*/  ISETP.GT.AND P2, PT, R9, 0x21, PT ;  /* 0x000000210900780c */ /* 0x000fe20003f44270 */
[----:B------:R-:W-:Y:S01]  /*4bd0*/  FMUL.FTZ R24, R47, UR30 ;  /* 0x0000001e2f187c20 */ /* 0x000fe20008410000 */
[----:B0-----:R-:W-:Y:S01]  /*4be0*/  FSEL R126, R126, -INF , P1 ;  /* 0xff8000007e7e7808 */ /* 0x001fe20000800000 */
[----:B------:R-:W0:Y:S01]  /*4bf0*/  MUFU.TANH R10, R10 ;  /* 0x0000000a000a7308 */ /* 0x000e220000002400 */
[----:B------:R-:W-:Y:S01]  /*4c00*/  FMNMX.FTZ R43, R128, R43, !PT ;  /* 0x0000002b802b7209 */ /* 0x000fe20007810000 */
[----:B------:R-:W-:Y:S01]  /*4c10*/  FMUL.FTZ R154, R74, UR30 ;  /* 0x0000001e4a9a7c20 */ /* 0x000fe20008410000 */
[----:B------:R-:W-:Y:S01]  /*4c20*/  ISETP.GT.AND P1, PT, R9, 0x28, PT ;  /* 0x000000280900780c */ /* 0x000fe20003f24270 */
[----:B------:R-:W-:Y:S01]  /*4c30*/  FMUL.FTZ R31, R51, UR30 ;  /* 0x0000001e331f7c20 */ /* 0x000fe20008410000 */
[----:B--2---:R-:W-:Y:S01]  /*4c40*/  FSEL R124, R124, -INF , P2 ;  /* 0xff8000007c7c7808 */ /* 0x004fe20001000000 */
[----:B------:R-:W-:Y:S01]  /*4c50*/  FMUL.FTZ R53, R78, UR30 ;  /* 0x0000001e4e357c20 */ /* 0x000fe20008410000 */
[----:B------:R-:W-:Y:S01]  /*4c60*/  FMNMX.FTZ R43, R126, R43, !PT ;  /* 0x0000002b7e2b7209 */ /* 0x000fe20007810000 */
[----:B------:R-:W-:Y:S01]  /*4c70*/  MUFU.TANH R25, R25 ;  /* 0x0000001900197308 */ /* 0x000fe20000002400 */
[----:B------:R-:W-:Y:S01]  /*4c80*/  ISETP.GT.AND P2, PT, R9, 0x29, PT ;  /* 0x000000290900780c */ /* 0x000fe20003f44270 */
[----:B------:R-:W-:Y:S01]  /*4c90*/  FMUL.FTZ R57, R63, UR30 ;  /* 0x0000001e3f397c20 */ /* 0x000fe20008410000 */
[----:B-----5:R-:W-:Y:S01]  /*4ca0*/  FSEL R122, R122, -INF , P1 ;  /* 0xff8000007a7a7808 */ /* 0x020fe20000800000 */
        /* <DEDUP_REMOVED lines=11> */
[----:B------:R-:W-:Y:S01]  /*4d60*/  FMNMX.FTZ R43, R120, R43, !PT ;  /* 0x0000002b782b7209 */ /* 0x000fe20007810000 */
[----:B------:R-:W-:Y:S01]  /*4d70*/  MUFU.TANH R27, R27 ;  /* 0x0000001b001b7308 */ /* 0x000fe20000002400 */
[----:B----4-:R-:W-:Y:S01]  /*4d80*/  IADD3 R67, R62, -UR28, R29 ;  /* 0x8000001c3e437c10 */ /* 0x010fe2000fffe01d */
[----:B------:R-:W-:-:S03]  /*4d90*/  ULEA UR7, UR4, UR42, 0x3 ;  /* 0x0000002a04077291 */ /* 0x000fc6000f8e183f */
[----:B------:R-:W-:Y:S01]  /*4da0*/  ISETP.GT.AND P3, PT, R67, 0x1, PT ;  /* 0x000000014300780c */ /* 0x000fe20003f64270 */
[----:B------:R-:W-:Y:S02]  /*4db0*/  UIADD3 UR7, UR7, 0x16840, URZ ;  /* 0x0001684007077890 */ /* 0x000fe4000fffe03f */
[----:B------:R-:W2:Y:S02]  /*4dc0*/  MUFU.TANH R28, R28 ;  /* 0x0000001c001c7308 */ /* 0x000ea40000002400 */
[----:B------:R-:W-:-:S06]  /*4dd0*/  UPRMT UR7, UR25, 0x654, UR7 ;  /* 0x0000065419077896 */ /* 0x000fcc0008000007 */
[----:B------:R0:W-:Y:S03]  /*4de0*/  MUFU.TANH R46, R68 ;  /* 0x00000044002e7308 */ /* 0x0001e60000002400 */
[----:B------:R-:W-:Y:S05]  /*4df0*/  SYNCS.ARRIVE.TRANS64.RED.A1T0 RZ, [UR7], RZ ;  /* 0x000000ffffff79a7 */ /* 0x000fea0008100407 */
[----:B------:R-:W3:Y:S01]  /*4e00*/  MUFU.TANH R54, R54 ;  /* 0x0000003600367308 */ /* 0x000ee20000002400 */
[----:B0-----:R-:W-:Y:S02]  /*4e10*/  FSEL R68, R10, -INF , P1 ;  /* 0xff8000000a447808 */ /* 0x001fe40000800000 */
[----:B------:R-:W-:-:S02]  /*4e20*/  ISETP.GT.AND P1, PT, R9, 0x38, PT ;  /* 0x000000380900780c */ /* 0x000fc40003f24270 */
[----:B------:R-:W-:Y:S02]  /*4e30*/  FMNMX.FTZ R43, R68, R43, !PT ;  /* 0x0000002b442b7209 */ /* 0x000fe40007810000 */
[----:B-1----:R-:W-:Y:S01]  /*4e40*/  FSEL R60, R26, -INF , P1 ;  /* 0xff8000001a3c7808 */ /* 0x002fe20000800000 */
[----:B------:R0:W-:Y:S01]  /*4e50*/  MUFU.TANH R50, R64 ;  /* 0x0000004000327308 */ /* 0x0001e20000002400 */
[----:B------:R-:W-:-:S04]  /*4e60*/  ISETP.GT.AND P1, PT, R9, 0x40, PT ;  /* 0x000000400900780c */ /* 0x000fc80003f24270 */
[----:B--2---:R-:W-:Y:S02]  /*4e70*/  FSEL R58, R28, -INF , P1 ;  /* 0xff8000001c3a7808 */ /* 0x004fe40000800000 */
[----:B------:R-:W-:Y:S01]  /*4e80*/  ISETP.GT.AND P1, PT, R9, 0x48, PT ;  /* 0x000000480900780c */ /* 0x000fe20003f24270 */
[----:B------:R-:W1:Y:S01]  /*4e90*/  MUFU.TANH R52, R52 ;  /* 0x0000003400347308 */ /* 0x000e620000002400 */
[----:B0-----:R-:W-:Y:S02]  /*4ea0*/  FSEL R64, R25, -INF , P2 ;  /* 0xff80000019407808 */ /* 0x001fe40001000000 */
[----:B------:R-:W-:Y:S02]  /*4eb0*/  ISETP.GT.AND P2, PT, R9, 0x39, PT ;  /* 0x000000390900780c */ /* 0x000fe40003f44270 */
[----:B------:R-:W-:Y:S02]  /*4ec0*/  FMNMX.FTZ R43, R64, R43, !PT ;  /* 0x0000002b402b7209 */ /* 0x000fe40007810000 */
[----:B------:R-:W-:Y:S01]  /*4ed0*/  FSEL R56, R27, -INF , P2 ;  /* 0xff8000001b387808 */ /* 0x000fe20001000000 */
[----:B------:R-:W0:Y:S01]  /*4ee0*/  MUFU.TANH R48, R48 ;  /* 0x0000003000307308 */ /* 0x000e220000002400 */
[----:B------:R-:W-:-:S02]  /*4ef0*/  FMNMX.FTZ R43, R60, R43, !PT ;  /* 0x0000002b3c2b7209 */ /* 0x000fc40007810000 */
[C---:B------:R-:W-:Y:S02]  /*4f00*/  ISETP.GT.AND P2, PT, R9.reuse, 0x41, PT ;  /* 0x000000410900780c */ /* 0x040fe40003f44270 */
[----:B------:R-:W-:Y:S02]  /*4f10*/  FMNMX.FTZ R43, R56, R43, !PT ;  /* 0x0000002b382b7209 */ /* 0x000fe40007810000 */
[----:B---3--:R-:W-:Y:S01]  /*4f20*/  FSEL R54, R54, -INF , P2 ;  /* 0xff80000036367808 */ /* 0x008fe20001000000 */
[----:B------:R2:W3:Y:S01]  /*4f30*/  MUFU.TANH R44, R65 ;  /* 0x00000041002c7308 */ /* 0x0004e20000002400 */
[----:B------:R-:W-:Y:S02]  /*4f40*/  FMNMX.FTZ R43, R58, R43, !PT ;  /* 0x0000002b3a2b7209 */ /* 0x000fe40007810000 */
[----:B------:R-:W-:Y:S02]  /*4f50*/  ISETP.GT.AND P2, PT, R9, 0x49, PT ;  /* 0x000000490900780c */ /* 0x000fe40003f44270 */
[----:B-1----:R-:W-:-:S02]  /*4f60*/  FSEL R52, R52, -INF , P1 ;  /* 0xff80000034347808 */ /* 0x002fc40000800000 */
[----:B------:R-:W-:Y:S01]  /*4f70*/  FMNMX.FTZ R43, R54, R43, !PT ;  /* 0x0000002b362b7209 */ /* 0x000fe20007810000 */
[----:B------:R-:W1:Y:S01]  /*4f80*/  MUFU.TANH R40, R69 ;  /* 0x0000004500287308 */ /* 0x000e620000002400 */
[----:B------:R-:W-:Y:S01]  /*4f90*/  ISETP.GT.AND P1, PT, R9, 0x50, PT ;  /* 0x000000500900780c */ /* 0x000fe20003f24270 */
[----:B--2---:R-:W-:Y:S01]  /*4fa0*/  FMUL.FTZ R65, R75, UR30 ;  /* 0x0000001e4b417c20 */ /* 0x004fe20008410000 */
[----:B0-----:R-:W-:Y:S02]  /*4fb0*/  FSEL R48, R48, -INF , P2 ;  /* 0xff80000030307808 */ /* 0x001fe40001000000 */
[----:B------:R-:W-:Y:S02]  /*4fc0*/  FMNMX.FTZ R43, R52, R43, !PT ;  /* 0x0000002b342b7209 */ /* 0x000fe40007810000 */
[----:B------:R-:W-:Y:S01]  /*4fd0*/  ISETP.GT.AND P2, PT, R9, 0x51, PT ;  /* 0x000000510900780c */ /* 0x000fe20003f44270 */
[----:B------:R-:W0:Y:S01]  /*4fe0*/  MUFU.TANH R42, R72 ;  /* 0x00000048002a7308 */ /* 0x000e220000002400 */
[----:B------:R-:W-:-:S02]  /*4ff0*/  FSEL R50, R50, -INF , P1 ;  /* 0xff80000032327808 */ /* 0x000fc40000800000 */
[----:B------:R-:W-:Y:S02]  /*5000*/  FMNMX.FTZ R43, R48, R43, !PT ;  /* 0x0000002b302b7209 */ /* 0x000fe40007810000 */
[C---:B------:R-:W-:Y:S02]  /*5010*/  ISETP.GT.AND P1, PT, R9.reuse, 0x58, PT ;  /* 0x000000580900780c */ /* 0x040fe40003f24270 */
[----:B---3--:R-:W-:Y:S01]  /*5020*/  FSEL R44, R44, -INF , P2 ;  /* 0xff8000002c2c7808 */ /* 0x008fe20001000000 */
[----:B------:R-:W2:Y:S01]  /*5030*/  MUFU.TANH R36, R73 ;  /* 0x0000004900247308 */ /* 0x000ea20000002400 */
[----:B------:R-:W-:Y:S02]  /*5040*/  FMNMX.FTZ R43, R50, R43, !PT ;  /* 0x0000002b322b7209 */ /* 0x000fe40007810000 */
[----:B------:R-:W-:Y:S02]  /*5050*/  ISETP.GT.AND P2, PT, R9, 0x59, PT ;  /* 0x000000590900780c */ /* 0x000fe40003f44270 */
[----:B------:R-:W-:-:S02]  /*5060*/  FSEL R46, R46, -INF , P1 ;  /* 0xff8000002e2e7808 */ /* 0x000fc40000800000 */
[----:B------:R-:W-:Y:S01]  /*5070*/  FMNMX.FTZ R43, R44, R43, !PT ;  /* 0x0000002b2c2b7209 */ /* 0x000fe20007810000 */
[----:B------:R-:W3:Y:S01]  /*5080*/  MUFU.TANH R38, R76 ;  /* 0x0000004c00267308 */ /* 0x000ee20000002400 */
[C---:B------:R-:W-:Y:S02]  /*5090*/  ISETP.GT.AND P1, PT, R9.reuse, 0x60, PT ;  /* 0x000000600900780c */ /* 0x040fe40003f24270 */
[----:B-1----:R-:W-:Y:S02]  /*50a0*/  FSEL R40, R40, -INF , P2 ;  /* 0xff80000028287808 */ /* 0x002fe40001000000 */
[----:B------:R-:W-:Y:S02]  /*50b0*/  FMNMX.FTZ R43, R46, R43, !PT ;  /* 0x0000002b2e2b7209 */ /* 0x000fe40007810000 */
[----:B------:R-:W-:Y:S01]  /*50c0*/  ISETP.GT.AND P2, PT, R9, 0x61, PT ;  /* 0x000000610900780c */ /* 0x000fe20003f44270 */
[----:B------:R-:W1:Y:S01]  /*50d0*/  MUFU.TANH R32, R77 ;  /* 0x0000004d00207308 */ /* 0x000e620000002400 */
[----:B0-----:R-:W-:-:S02]  /*50e0*/  FSEL R42, R42, -INF , P1 ;  /* 0xff8000002a2a7808 */ /* 0x001fc40000800000 */
[----:B------:R-:W-:Y:S02]  /*50f0*/  FMNMX.FTZ R43, R40, R43, !PT ;  /* 0x0000002b282b7209 */ /* 0x000fe40007810000 */
[C---:B------:R-:W-:Y:S02]  /*5100*/  ISETP.GT.AND P1, PT, R9.reuse, 0x68, PT ;  /* 0x000000680900780c */ /* 0x040fe40003f24270 */
[----:B--2---:R-:W-:Y:S01]  /*5110*/  FSEL R36, R36, -INF , P2 ;  /* 0xff80000024247808 */ /* 0x004fe20001000000 */
[----:B------:R-:W0:Y:S01]  /*5120*/  MUFU.TANH R34, R80 ;  /* 0x0000005000227308 */ /* 0x000e220000002400 */
[----:B------:R-:W-:Y:S02]  /*5130*/  FMNMX.FTZ R43, R42, R43, !PT ;  /* 0x0000002b2a2b7209 */ /* 0x000fe40007810000 */
[----:B------:R-:W-:Y:S02]  /*5140*/  ISETP.GT.AND P2, PT, R9, 0x69, PT ;  /* 0x000000690900780c */ /* 0x000fe40003f44270 */
[----:B---3--:R-:W-:-:S02]  /*5150*/  FSEL R38, R38, -INF , P1 ;  /* 0xff80000026267808 */ /* 0x008fc40000800000 */
[----:B------:R-:W-:Y:S01]  /*5160*/  FMNMX.FTZ R43, R36, R43, !PT ;  /* 0x0000002b242b7209 */ /* 0x000fe20007810000 */
[----:B------:R-:W2:Y:S01]  /*5170*/  MUFU.TANH R30, R81 ;  /* 0x00000051001e7308 */ /* 0x000ea20000002400 */
        /* <DEDUP_REMOVED lines=8> */
[----:B------:R-:W-:Y:S01]  /*5200*/  FMNMX.FTZ R43, R34, R43, !PT ;  /* 0x0000002b222b7209 */ /* 0x000fe20007810000 */
[----:B------:R-:W0:Y:S01]  /*5210*/  MUFU.TANH R26, R85 ;  /* 0x00000055001a7308 */ /* 0x000e220000002400 */
[----:B--2---:R-:W-:Y:S02]  /*5220*/  FSEL R30, R30, -INF , P2 ;  /* 0xff8000001e1e7808 */ /* 0x004fe40001000000 */
[----:B------:R-:W-:Y:S02]  /*5230*/  ISETP.GT.AND P2, PT, R9, 0x79, PT ;  /* 0x000000790900780c */ /* 0x000fe40003f44270 */
[----:B------:R-:W-:Y:S01]  /*5240*/  FMNMX.FTZ R43, R30, R43, !PT ;  /* 0x0000002b1e2b7209 */ /* 0x000fe20007810000 */
[----:B------:R-:W2:Y:S02]  /*5250*/  LDC R9, c[0x0][0x988] ;  /* 0x00026200ff097b82 */ /* 0x000ea40000000800 */
[----:B------:R-:W3:Y:S01]  /*5260*/  MUFU.TANH R12, R12 ;  /* 0x0000000c000c7308 */ /* 0x000ee20000002400 */
[----:B-1----:R-:W-:-:S04]  /*5270*/  FSEL R28, R28, -INF , P1 ;  /* 0xff8000001c1c7808 */ /* 0x002fc80000800000 */
[----:B------:R-:W-:-:S03]  /*5280*/  FMNMX.FTZ R43, R28, R43, !PT ;  /* 0x0000002b1c2b7209 */ /* 0x000fc60007810000 */
[----:B------:R-:W1:Y:S01]  /*5290*/  MUFU.TANH R11, R11 ;  /* 0x0000000b000b7308 */ /* 0x000e620000002400 */
[----:B0-----:R-:W-:Y:S02]  /*52a0*/  FSEL R26, R26, -INF , P2 ;  /* 0xff8000001a1a7808 */ /* 0x001fe40001000000 */
[----:B------:R-:W-:Y:S02]  /*52b0*/  ISETP.GT.AND P2, PT, R67, RZ, PT ;  /* 0x000000ff4300720c */ /* 0x000fe40003f44270 */
[----:B------:R-:W-:-:S03]  /*52c0*/  FMNMX.FTZ R43, R26, R43, !PT ;  /* 0x0000002b1a2b7209 */ /* 0x000fc60007810000 */
[----:B------:R-:W0:Y:S01]  /*52d0*/  MUFU.TANH R14, R14 ;  /* 0x0000000e000e7308 */ /* 0x000e220000002400 */
[----:B---3--:R-:W-:Y:S01]  /*52e0*/  FSEL R29, R12, -INF , P2 ;  /* 0xff8000000c1d7808 */ /* 0x008fe20001000000 */
[----:B------:R-:W3:Y:S01]  /*52f0*/  SHFL.BFLY PT, R10, R43, 0x2, 0x1f ;  /* 0x0c401f002b0a7f89 */ /* 0x000ee200000e0000 */
[----:B------:R-:W-:-:S05]  /*5300*/  ISETP.GT.AND P2, PT, R67, 0x8, PT ;  /* 0x000000084300780c */ /* 0x000fca0003f44270 */
[----:B------:R-:W4:Y:S01]  /*5310*/  MUFU.TANH R13, R13 ;  /* 0x0000000d000d7308 */ /* 0x000f220000002400 */
[----:B-1----:R-:W-:Y:S02]  /*5320*/  FSEL R62, R11, -INF , P3 ;  /* 0xff8000000b3e7808 */ /* 0x002fe40001800000 */
[----:B------:R-:W-:Y:S02]  /*5330*/  FMNMX.FTZ R11, R29, R8, !PT ;  /* 0x000000081d0b7209 */ /* 0x000fe40007810000 */
[C---:B------:R-:W-:Y:S02]  /*5340*/  ISETP.GT.AND P3, PT, R67.reuse, 0x9, PT ;  /* 0x000000094300780c */ /* 0x040fe40003f64270 */
[----:B------:R-:W-:Y:S01]  /*5350*/  FMNMX.FTZ R69, R62, R11, !PT ;  /* 0x0000000b3e457209 */ /* 0x000fe20007810000 */
[----:B------:R-:W1:Y:S01]  /*5360*/  MUFU.TANH R17, R17 ;  /* 0x0000001100117308 */ /* 0x000e620000002400 */
[----:B0-----:R-:W-:Y:S02]  /*5370*/  FSEL R14, R14, -INF , P2 ;  /* 0xff8000000e0e7808 */ /* 0x001fe40001000000 */
[----:B------:R-:W-:-:S02]  /*5380*/  ISETP.GT.AND P2, PT, R67, 0x10, PT ;  /* 0x000000104300780c */ /* 0x000fc40003f44270 */
[----:B------:R-:W-:-:S03]  /*5390*/  FMNMX.FTZ R69, R14, R69, !PT ;  /* 0x000000450e457209 */ /* 0x000fc60007810000 */
[----:B------:R-:W0:Y:S01]  /*53a0*/  MUFU.TANH R15, R15 ;  /* 0x0000000f000f7308 */ /* 0x000e220000002400 */
[----:B----4-:R-:W-:Y:S02]  /*53b0*/  FSEL R66, R13, -INF , P3 ;  /* 0xff8000000d427808 */ /* 0x010fe40001800000 */
[----:B------:R-:W-:Y:S02]  /*53c0*/  ISETP.GT.AND P3, PT, R67, 0x11, PT ;  /* 0x000000114300780c */ /* 0x000fe40003f64270 */
[----:B------:R-:W-:Y:S02]  /*53d0*/  FMNMX.FTZ R69, R66, R69, !PT ;  /* 0x0000004542457209 */ /* 0x000fe40007810000 */
[----:B---3--:R-:W-:Y:S01]  /*53e0*/  FMNMX.FTZ R10, R43, R10, !PT ;  /* 0x0000000a2b0a7209 */ /* 0x008fe20007810000 */
[----:B------:R-:W3:Y:S01]  /*53f0*/  MUFU.TANH R19, R19 ;  /* 0x0000001300137308 */ /* 0x000ee20000002400 */
[----:B-1----:R-:W-:Y:S01]  /*5400*/  FSEL R70, R17, -INF , P2 ;  /* 0xff80000011467808 */ /* 0x002fe20001000000 */
[----:B------:R-:W-:Y:S01]  /*5410*/  FMUL.FTZ R43, R82, UR30 ;  /* 0x0000001e522b7c20 */ /* 0x000fe20008410000 */
[----:B------:R-:W-:Y:S01]  /*5420*/  ISETP.GT.AND P2, PT, R67, 0x18, PT ;  /* 0x000000184300780c */ /* 0x000fe20003f44270 */
[----:B------:R-:W1:Y:S01]  /*5430*/  SHFL.BFLY PT, R25, R10, 0x1, 0x1f ;  /* 0x0c201f000a197f89 */ /* 0x000e6200000e0000 */
[----:B------:R-:W-:-:S03]  /*5440*/  FMNMX.FTZ R69, R70, R69, !PT ;  /* 0x0000004546457209 */ /* 0x000fc60007810000 */
[----:B------:R-:W4:Y:S01]  /*5450*/  MUFU.TANH R18, R18 ;  /* 0x0000001200127308 */ /* 0x000f220000002400 */
[----:B0-----:R-:W-:Y:S02]  /*5460*/  FSEL R72, R15, -INF , P3 ;  /* 0xff8000000f487808 */ /* 0x001fe40001800000 */
[----:B------:R-:W-:Y:S02]  /*5470*/  ISETP.GT.AND P3, PT, R67, 0x19, PT ;  /* 0x000000194300780c */ /* 0x000fe40003f64270 */
[----:B------:R-:W-:-:S03]  /*5480*/  FMNMX.FTZ R69, R72, R69, !PT ;  /* 0x0000004548457209 */ /* 0x000fc60007810000 */
[----:B------:R-:W0:Y:S01]  /*5490*/  MUFU.TANH R21, R21 ;  /* 0x0000001500157308 */ /* 0x000e220000002400 */
[----:B---3--:R-:W-:Y:S02]  /*54a0*/  FSEL R74, R19, -INF , P2 ;  /* 0xff800000134a7808 */ /* 0x008fe40001000000 */
[----:B------:R-:W-:Y:S02]  /*54b0*/  ISETP.GT.AND P2, PT, R67, 0x20, PT ;  /* 0x000000204300780c */ /* 0x000fe40003f44270 */
[----:B------:R-:W-:-:S03]  /*54c0*/  FMNMX.FTZ R69, R74, R69, !PT ;  /* 0x000000454a457209 */ /* 0x000fc60007810000 */
[----:B------:R-:W3:Y:S01]  /*54d0*/  MUFU.TANH R20, R20 ;  /* 0x0000001400147308 */ /* 0x000ee20000002400 */
[----:B----4-:R-:W-:Y:S02]  /*54e0*/  FSEL R18, R18, -INF , P3 ;  /* 0xff80000012127808 */ /* 0x010fe40001800000 */
[----:B------:R-:W-:Y:S02]  /*54f0*/  ISETP.GT.AND P3, PT, R67, 0x21, PT ;  /* 0x000000214300780c */ /* 0x000fe40003f64270 */
[----:B------:R-:W-:Y:S02]  /*5500*/  FMNMX.FTZ R69, R18, R69, !PT ;  /* 0x0000004512457209 */ /* 0x000fe40007810000 */
[----:B-1----:R-:W-:Y:S01]  /*5510*/  FMNMX.FTZ R10, R10, R25, !PT ;  /* 0x000000190a0a7209 */ /* 0x002fe20007810000 */
[----:B------:R-:W1:Y:S01]  /*5520*/  MUFU.TANH R23, R23 ;  /* 0x0000001700177308 */ /* 0x000e620000002400 */
[----:B0-----:R-:W-:Y:S02]  /*5530*/  FSEL R76, R21, -INF , P2 ;  /* 0xff800000154c7808 */ /* 0x001fe40001000000 */
[----:B------:R-:W-:Y:S01]  /*5540*/  ISETP.GT.AND P2, PT, R67, 0x28, PT ;  /* 0x000000284300780c */ /* 0x000fe20003f44270 */
[----:B--2---:R-:W-:Y:S01]  /*5550*/  FMUL.FTZ R27, R10, R9 ;  /* 0x000000090a1b7220 */ /* 0x004fe20000410000 */
[----:B------:R-:W-:-:S02]  /*5560*/  FMNMX.FTZ R69, R76, R69, !PT ;  /* 0x000000454c457209 */ /* 0x000fc40007810000 */
[----:B------:R-:W-:Y:S01]  /*5570*/  FSETP.NEU.FTZ.AND P1, PT, R10, -INF , PT ;  /* 0xff8000000a00780b */ /* 0x000fe20003f3d000 */
[----:B------:R-:W0:Y:S01]  /*5580*/  MUFU.TANH R24, R24 ;  /* 0x0000001800187308 */ /* 0x000e220000002400 */
[----:B---3--:R-:W-:Y:S02]  /*5590*/  FSEL R20, R20, -INF , P3 ;  /* 0xff80000014147808 */ /* 0x008fe40001800000 */
[----:B------:R-:W-:Y:S02]  /*55a0*/  ISETP.GT.AND P3, PT, R67, 0x29, PT ;  /* 0x000000294300780c */ /* 0x000fe40003f64270 */
[----:B------:R-:W-:Y:S02]  /*55b0*/  FMNMX.FTZ R69, R20, R69, !PT ;  /* 0x0000004514457209 */ /* 0x000fe40007810000 */
[----:B------:R-:W-:Y:S01]  /*55c0*/  FSEL R27, R27, RZ, P1 ;  /* 0x000000ff1b1b7208 */ /* 0x000fe20000800000 */
[----:B------:R-:W2:Y:S01]  /*55d0*/  MUFU.TANH R33, R33 ;  /* 0x0000002100217308 */ /* 0x000ea20000002400 */
[----:B-1----:R-:W-:-:S02]  /*55e0*/  FSEL R78, R23, -INF , P2 ;  /* 0xff800000174e7808 */ /* 0x002fc40001000000 */
[C---:B------:R-:W-:Y:S01]  /*55f0*/  ISETP.GT.AND P2, PT, R67.reuse, 0x30, PT ;  /* 0x000000304300780c */ /* 0x040fe20003f44270 */
[--C-:B------:R-:W-:Y:S01]  /*5600*/  FFMA.FTZ R17, R124, R9, -R27.reuse ;  /* 0x000000097c117223 */ /* 0x100fe2000001081b */
[----:B------:R-:W-:Y:S01]  /*5610*/  FMNMX.FTZ R69, R78, R69, !PT ;  /* 0x000000454e457209 */ /* 0x000fe20007810000 */
        /* <DEDUP_REMOVED lines=52> */
[----:B------:R-:W-:Y:S01]  /*5960*/  FFMA.FTZ R39, R40, R9, -R27 ;  /* 0x0000000928277223 */ /* 0x000fe2000001081b */
[----:B------:R-:W-:-:S02]  /*5970*/  ISETP.GT.AND P3, PT, R67, 0x49, PT ;  /* 0x000000494300780c */ /* 0x000fc40003f64270 */
[----:B------:R-:W-:-:S03]  /*5980*/  FMNMX.FTZ R69, R122, R69, !PT ;  /* 0x000000457a457209 */ /* 0x000fc60007810000 */
[----:B------:R-:W0:Y:S01]  /*5990*/  MUFU.TANH R59, R59 ;  /* 0x0000003b003b7308 */ /* 0x000e220000002400 */
[----:B--2---:R-:W-:Y:S02]  /*59a0*/  FSEL R126, R55, -INF , P2 ;  /* 0xff800000377e7808 */ /* 0x004fe40001000000 */
[----:B------:R-:W-:Y:S02]  /*59b0*/  ISETP.GT.AND P2, PT, R67, 0x50, PT ;  /* 0x000000504300780c */ /* 0x000fe40003f44270 */
[----:B------:R-:W-:-:S03]  /*59c0*/  FMNMX.FTZ R69, R126, R69, !PT ;  /* 0x000000457e457209 */ /* 0x000fc60007810000 */
[----:B------:R-:W-:Y:S01]  /*59d0*/  MUFU.TANH R61, R61 ;  /* 0x0000003d003d7308 */ /* 0x000fe20000002400 */
[----:B-1----:R-:W-:Y:S02]  /*59e0*/  FSEL R120, R57, -INF , P3 ;  /* 0xff80000039787808 */ /* 0x002fe40001800000 */
[----:B------:R-:W-:Y:S02]  /*59f0*/  ISETP.GT.AND P3, PT, R67, 0x51, PT ;  /* 0x000000514300780c */ /* 0x000fe40003f64270 */
[----:B------:R-:W-:-:S03]  /*5a00*/  FMNMX.FTZ R69, R120, R69, !PT ;  /* 0x0000004578457209 */ /* 0x000fc60007810000 */
[----:B------:R-:W1:Y:S01]  /*5a10*/  MUFU.TANH R152, R152 ;  /* 0x0000009800987308 */ /* 0x000e620000002400 */
[----:B0-----:R-:W-:Y:S02]  /*5a20*/  FSEL R128, R59, -INF , P2 ;  /* 0xff8000003b807808 */ /* 0x001fe40001000000 */
[----:B------:R-:W-:Y:S02]  /*5a30*/  ISETP.GT.AND P2, PT, R67, 0x58, PT ;  /* 0x000000584300780c */ /* 0x000fe40003f44270 */
[----:B------:R-:W-:-:S03]  /*5a40*/  FMNMX.FTZ R69, R128, R69, !PT ;  /* 0x0000004580457209 */ /* 0x000fc60007810000 */
[----:B------:R-:W0:Y:S08]  /*5a50*/  MUFU.TANH R63, R63 ;  /* 0x0000003f003f7308 */ /* 0x000e300000002400 */
[----:B------:R-:W2:Y:S01]  /*5a60*/  MUFU.TANH R154, R154 ;  /* 0x0000009a009a7308 */ /* 0x000ea20000002400 */
[----:B-1----:R-:W-:Y:S02]  /*5a70*/  FSEL R152, R152, -INF , P2 ;  /* 0xff80000098987808 */ /* 0x002fe40001000000 */
[----:B------:R-:W-:-:S05]  /*5a80*/  ISETP.GT.AND P2, PT, R67, 0x60, PT ;  /* 0x000000604300780c */ /* 0x000fca0003f44270 */
[----:B------:R1:W-:Y:S08]  /*5a90*/  MUFU.EX2 R11, R136 ;  /* 0x00000088000b7308 */ /* 0x0003f00000000800 */
[----:B------:R-:W3:Y:S01]  /*5aa0*/  MUFU.TANH R65, R65 ;  /* 0x0000004100417308 */ /* 0x000ee20000002400 */
        /* <DEDUP_REMOVED lines=25> */
[----:B--2---:R-:W-:Y:S01]  /*5c40*/  FSEL R51, R43, -INF , P2 ;  /* 0xff8000002b337808 */ /* 0x004fe20001000000 */
[----:B------:R-:W-:Y:S01]  /*5c50*/  FFMA.FTZ R43, R54, R9, -R27 ;  /* 0x00000009362b7223 */ /* 0x000fe2000001081b */
[----:B------:R-:W-:-:S02]  /*5c60*/  ISETP.GT.AND P2, PT, R67, 0x78, PT ;  /* 0x000000784300780c */ /* 0x000fc40003f44270 */
[----:B------:R-:W-:-:S03]  /*5c70*/  FMNMX.FTZ R31, R51, R12, !PT ;  /* 0x0000000c331f7209 */ /* 0x000fc60007810000 */
[----:B------:R-:W2:Y:S01]  /*5c80*/  MUFU.TANH R49, R49 ;  /* 0x0000003100317308 */ /* 0x000ea20000002400 */
[----:B-1----:R-:W-:Y:S02]  /*5c90*/  FSEL R58, R45, -INF , P3 ;  /* 0xff8000002d3a7808 */ /* 0x002fe40001800000 */
[----:B------:R-:W-:Y:S02]  /*5ca0*/  ISETP.GT.AND P3, PT, R67, 0x79, PT ;  /* 0x000000794300780c */ /* 0x000fe40003f64270 */
[----:B------:R-:W-:-:S03]  /*5cb0*/  FMNMX.FTZ R12, R58, R31, !PT ;  /* 0x0000001f3a0c7209 */ /* 0x000fc60007810000 */
[----:B------:R-:W-:Y:S01]  /*5cc0*/  MUFU.EX2 R25, R25 ;  /* 0x0000001900197308 */ /* 0x000fe20000000800 */
[----:B0-----:R-:W-:-:S04]  /*5cd0*/  FSEL R47, R47, -INF , P2 ;  /* 0xff8000002f2f7808 */ /* 0x001fc80001000000 */
[----:B------:R-:W-:-:S03]  /*5ce0*/  FMNMX.FTZ R31, R47, R12, !PT ;  /* 0x0000000c2f1f7209 */ /* 0x000fc60007810000 */
[----:B------:R-:W-:Y:S01]  /*5cf0*/  MUFU.EX2 R148, R148 ;  /* 0x0000009400947308 */ /* 0x000fe20000000800 */
[----:B--2---:R-:W-:-:S04]  /*5d00*/  FSEL R54, R49, -INF , P3 ;  /* 0xff80000031367808 */ /* 0x004fc80001800000 */
[----:B------:R-:W-:-:S03]  /*5d10*/  FMNMX.FTZ R31, R54, R31, !PT ;  /* 0x0000001f361f7209 */ /* 0x000fc60007810000 */
[----:B------:R-:W-:Y:S02]  /*5d20*/  MUFU.EX2 R150, R150 ;  /* 0x0000009600967308 */ /* 0x000fe40000000800 */
[----:B------:R-:W0:Y:S06]  /*5d30*/  SHFL.BFLY PT, R12, R31, 0x2, 0x1f ;  /* 0x0c401f001f0c7f89 */ /* 0x000e2c00000e0000 */
[----:B------:R-:W-:Y:S08]  /*5d40*/  MUFU.EX2 R144, R144 ;  /* 0x0000009000907308 */ /* 0x000ff00000000800 */
[----:B------:R-:W-:Y:S08]  /*5d50*/  MUFU.EX2 R13, R13 ;  /* 0x0000000d000d7308 */ /* 0x000ff00000000800 */
[----:B------:R-:W-:Y:S01]  /*5d60*/  MUFU.EX2 R146, R146 ;  /* 0x0000009200927308 */ /* 0x000fe20000000800 */
[----:B0-----:R-:W-:Y:S01]  /*5d70*/  FMNMX.FTZ R40, R31, R12, !PT ;  /* 0x0000000c1f287209 */ /* 0x001fe20007810000 */
[-CC-:B------:R-:W-:Y:S01]  /*5d80*/  FFMA.FTZ R31, R34, R9.reuse, -R27.reuse ;  /* 0x00000009221f7223 */ /* 0x180fe2000001081b */
[----:B------:R-:W-:-:S03]  /*5d90*/  FFMA.FTZ R27, R26, R9, -R27 ;  /* 0x000000091a1b7223 */ /* 0x000fc6000001081b */
[----:B------:R-:W0:Y:S02]  /*5da0*/  SHFL.BFLY PT, R45, R40, 0x1, 0x1f ;  /* 0x0c201f00282d7f89 */ /* 0x000e2400000e0000 */
[----:B------:R-:W-:Y:S08]  /*5db0*/  MUFU.EX2 R15, R15 ;  /* 0x0000000f000f7308 */ /* 0x000ff00000000800 */
[----:B------:R-:W-:Y:S08]  /*5dc0*/  MUFU.EX2 R140, R140 ;  /* 0x0000008c008c7308 */ /* 0x000ff00000000800 */
[----:B------:R-:W-:Y:S01]  /*5dd0*/  MUFU.EX2 R17, R17 ;  /* 0x0000001100117308 */ /* 0x000fe20000000800 */
[----:B0-----:R-:W-:-:S07]  /*5de0*/  FMNMX.FTZ R12, R40, R45, !PT ;  /* 0x0000002d280c7209 */ /* 0x001fce0007810000 */
[----:B------:R-:W-:Y:S01]  /*5df0*/  MUFU.EX2 R142, R142 ;  /* 0x0000008e008e7308 */ /* 0x000fe20000000800 */
[C---:B------:R-:W-:Y:S01]  /*5e00*/  FSETP.NEU.FTZ.AND P2, PT, R12.reuse, -INF , PT ;  /* 0xff8000000c00780b */ /* 0x040fe20003f5d000 */
[----:B------:R-:W-:-:S06]  /*5e10*/  FMUL.FTZ R45, R12, R9 ;  /* 0x000000090c2d7220 */ /* 0x000fcc0000410000 */
[----:B------:R-:W-:Y:S01]  /*5e20*/  MUFU.EX2 R19, R19 ;  /* 0x0000001300137308 */ /* 0x000fe20000000800 */
[----:B------:R-:W-:-:S05]  /*5e30*/  FSEL R45, R45, RZ, P2 ;  /* 0x000000ff2d2d7208 */ /* 0x000fca0001000000 */
[-CC-:B------:R-:W-:Y:S01]  /*5e40*/  FFMA.FTZ R38, R18, R9.reuse, -R45.reuse ;  /* 0x0000000912267223 */ /* 0x180fe2000001082d */
[----:B------:R-:W-:Y:S01]  /*5e50*/  FSEL R18, R10, RZ, P1 ;  /* 0x000000ff0a127208 */ /* 0x000fe20000800000 */
[-CC-:B------:R-:W-:Y:S01]  /*5e60*/  FFMA.FTZ R149, R29, R9.reuse, -R45.reuse ;  /* 0x000000091d957223 */ /* 0x180fe2000001082d */
[----:B------:R-:W-:Y:S01]  /*5e70*/  FSEL R29, R12, RZ, P2 ;  /* 0x000000ff0c1d7208 */ /* 0x000fe20001000000 */
[-CC-:B------:R-:W-:Y:S01]  /*5e80*/  FFMA.FTZ R26, R62, R9.reuse, -R45.reuse ;  /* 0x000000093e1a7223 */ /* 0x180fe2000001082d */
[-C--:B------:R-:W-:Y:S01]  /*5e90*/  FFMA.FTZ R151, R14, R9.reuse, -R45 ;  /* 0x000000090e977223 */ /* 0x080fe2000001082d */
[----:B------:R-:W-:Y:S01]  /*5ea0*/  FADD.FTZ R18, -R18, R7 ;  /* 0x0000000712127221 */ /* 0x000fe20000010100 */
[-CC-:B------:R-:W-:Y:S01]  /*5eb0*/  FFMA.FTZ R14, R66, R9.reuse, -R45.reuse ;  /* 0x00000009420e7223 */ /* 0x180fe2000001082d */
[----:B------:R-:W-:Y:S01]  /*5ec0*/  MUFU.EX2 R149, R149 ;  /* 0x0000009500957308 */ /* 0x000fe20000000800 */
[-CC-:B------:R-:W-:Y:S01]  /*5ed0*/  FFMA.FTZ R145, R70, R9.reuse, -R45.reuse ;  /* 0x0000000946917223 */ /* 0x180fe2000001082d */
[-C--:B------:R-:W-:Y:S01]  /*5ee0*/  FMUL.FTZ R7, R18, R9.reuse ;  /* 0x0000000912077220 */ /* 0x080fe20000410000 */
[----:B------:R-:W-:Y:S01]  /*5ef0*/  FADD.FTZ R18, -R29, R8 ;  /* 0x000000081d127221 */ /* 0x000fe20000010100 */
[-CC-:B------:R-:W-:Y:S01]  /*5f00*/  FFMA.FTZ R34, R72, R9.reuse, -R45.reuse ;  /* 0x0000000948227223 */ /* 0x180fe2000001082d */
        /* <DEDUP_REMOVED lines=23> */
[-C--:B------:R-:W-:Y:S01]  /*6080*/  FFMA.FTZ R60, R60, R9.reuse, -R45 ;  /* 0x000000093c3c7223 */ /* 0x080fe2000001082d */
[----:B------:R-:W-:Y:S01]  /*6090*/  FADD.FTZ R29, R148, R29 ;  /* 0x0000001d941d7221 */ /* 0x000fe20000010000 */
[-CC-:B------:R-:W-:Y:S01]  /*60a0*/  FFMA.FTZ R127, R156, R9.reuse, -R45.reuse ;  /* 0x000000099c7f7223 */ /* 0x180fe2000001082d */
[-C--:B------:R-:W-:Y:S01]  /*60b0*/  FFMA.FTZ R56, R56, R9.reuse, -R45 ;  /* 0x0000000938387223 */ /* 0x080fe2000001082d */
[----:B------:R-:W0:Y:S01]  /*60c0*/  MUFU.EX2 R151, R151 ;  /* 0x0000009700977308 */ /* 0x000e220000000800 */
[----:B-1----:R-:W-:Y:S01]  /*60d0*/  FFMA.FTZ R7, R18, R0, R149 ;  /* 0x0000000012077223 */ /* 0x002fe20000010095 */
[----:B------:R-:W-:Y:S01]  /*60e0*/  FADD.FTZ R2, R150, R29 ;  /* 0x0000001d96027221 */ /* 0x000fe20000010000 */
[-CC-:B------:R-:W-:Y:S01]  /*60f0*/  FFMA.FTZ R121, R51, R9.reuse, -R45.reuse ;  /* 0x0000000933797223 */ /* 0x180fe2000001082d */
[-CC-:B------:R-:W-:Y:S01]  /*6100*/  FFMA.FTZ R58, R58, R9.reuse, -R45.reuse ;  /* 0x000000093a3a7223 */ /* 0x180fe2000001082d */
[-CC-:B------:R-:W-:Y:S01]  /*6110*/  FFMA.FTZ R47, R47, R9.reuse, -R45.reuse ;  /* 0x000000092f2f7223 */ /* 0x180fe2000001082d */
[----:B------:R-:W-:Y:S01]  /*6120*/  FADD.FTZ R29, R11, R2 ;  /* 0x000000020b1d7221 */ /* 0x000fe20000010000 */
[----:B------:R-:W-:Y:S01]  /*6130*/  FFMA.FTZ R45, R54, R9, -R45 ;  /* 0x00000009362d7223 */ /* 0x000fe2000001082d */
        /* <DEDUP_REMOVED lines=110> */
.L_x_14985:
        /* <DEDUP_REMOVED lines=77> */
[----:B------:R-:W-:-:S05]  /*6cf0*/  UMOV UR27, UR10 ;  /* 0x0000000a001b7c82 */ /* 0x000fca0008000000 */
.L_x_14975:
[----:B------:R-:W-:-:S06]  /*6d00*/  UISETP.GE.AND UP0, UPT, UR27, UR41, UPT ;  /* 0x000000291b00728c */ /* 0x000fcc000bf06270 */
[----:B------:R-:W-:-:S13]  /*6d10*/  PLOP3.LUT P1, PT, PT, PT, UP0, 0x80, 0x0 ;  /* 0x000000000000781c */ /* 0x000fda0003f2f008 */
[----:B------:R-:W-:Y:S05]  /*6d20*/  @!P1 BRA `(.L_x_14987) ;  /* 0x0000002400409947 */ /* 0x000fea0003800000 */
[----:B------:R-:W-:Y:S01]  /*6d30*/  VIADD R7, R16, 0x9 ;  /* 0x0000000910077836 */ /* 0x000fe20000000000 */
[----:B------:R-:W-:Y:S01]  /*6d40*/  ISETP.GE.U32.AND P1, PT, R22, 0x180, PT ;  /* 0x000001801600780c */ /* 0x000fe20003f26070 */
[----:B------:R-:W-:Y:S01]  /*6d50*/  IMAD.MOV.U32 R3, RZ, RZ, R10 ;  /* 0x000000ffff037224 */ /* 0x000fe200078e000a */
[----:B------:R-:W-:Y:S01]  /*6d60*/  MOV R6, R12 ;  /* 0x0000000c00067202 */ /* 0x000fe20000000f00 */
[----:B------:R-:W-:Y:S01]  /*6d70*/  VIADD R16, R16, 0x8 ;  /* 0x0000000810107836 */ /* 0x000fe20000000000 */
[----:B------:R-:W-:Y:S01]  /*6d80*/  SEL R7, R7, 0x9, !P1 ;  /* 0x0000000907077807 */ /* 0x000fe20004800000 */
[----:B------:R-:W-:Y:S01]  /*6d90*/  UMOV UR7, UR5 ;  /* 0x0000000500077c82 */ /* 0x000fe20008000000 */
[----:B------:R-:W-:Y:S01]  /*6da0*/  UMOV UR6, UR4 ;  /* 0x0000000400067c82 */ /* 0x000fe20008000000 */
[----:B------:R-:W-:-:S06]  /*6db0*/  ULDC UR26, c[0x0][0x9d8] ;  /* 0x00027600001a7ab9 */ /* 0x000fcc0000000800 */
.L_x_14998:
        /* <DEDUP_REMOVED lines=9> */
.L_x_14989:
[----:B------:R-:W-:Y:S01]  /*6e50*/  ULEA UR10, UR4, UR42, 0x3 ;  /* 0x0000002a040a7291 */ /* 0x000fe2000f8e183f */
[----:B------:R-:W-:-:S04]  /*6e60*/  MOV R8, UR5 ;  /* 0x0000000500087c02 */ /* 0x000fc80008000f00 */
[----:B------:R-:W-:-:S04]  /*6e70*/  SHF.L.U32 R8, R8, 0x1f, RZ ;  /* 0x0000001f08087819 */ /* 0x000fc800000006ff */
[----:B------:R0:W1:Y:S01]  /*6e80*/  SYNCS.PHASECHK.TRANS64.TRYWAIT P1, [UR10+0x16830], R8 ;  /* 0x01683008ff0075a7 */ /* 0x000062000802014a */
[----:B------:R-:W-:Y:S05]  /*6e90*/  @!P0 BRA `(.L_x_14990) ;  /* 0x0000000000048947 */ /* 0x000fea0003800000 */
[----:B------:R-:W-:Y:S01]  /*6ea0*/  BPT.TRAP 0x1 ;  /* 0x000000040000795c */ /* 0x000fe20000300000 */
.L_x_14990:
[----:B-1----:R-:W-:Y:S05]  /*6eb0*/  @P1 BRA `(.L_x_14988) ;  /* 0x0000000000081947 */ /* 0x002fea0003800000 */
[----:B------:R-:W1:Y:S02]  /*6ec0*/  SYNCS.PHASECHK.TRANS64.TRYWAIT P1, [UR10+0x16830], R8 ;  /* 0x01683008ff0075a7 */ /* 0x000e64000802014a */
[----:B-1----:R-:W-:Y:S05]  /*6ed0*/  @!P1 BRA `(.L_x_14991) ;  /* 0x0000007c00109947 */ /* 0x002fea0003800000 */
.L_x_14988:
        /* <DEDUP_REMOVED lines=26> */
.L_x_14993:
[----:B------:R-:W-:Y:S01]  /*7080*/  ULEA UR10, UR6, UR42, 0x3 ;  /* 0x0000002a060a7291 */ /* 0x000fe2000f8e183f */
[----:B01----:R-:W-:-:S05]  /*7090*/  IMAD.U32 R8, RZ, RZ, UR7 ;  /* 0x00000007ff087e24 */ /* 0x003fca000f8e00ff */
[----:B------:R-:W-:-:S04]  /*70a0*/  SHF.L.U32 R8, R8, 0x1f, RZ ;  /* 0x0000001f08087819 */ /* 0x000fc800000006ff */
[----:B------:R0:W1:Y:S01]  /*70b0*/  SYNCS.PHASECHK.TRANS64.TRYWAIT P1, [UR10+0x16850], R8 ;  /* 0x01685008ff0075a7 */ /* 0x000062000802014a */
[----:B------:R-:W-:Y:S05]  /*70c0*/  @!P0 BRA `(.L_x_14994) ;  /* 0x0000000000048947 */ /* 0x000fea0003800000 */
[----:B------:R-:W-:Y:S01]  /*70d0*/  BPT.TRAP 0x1 ;  /* 0x000000040000795c */ /* 0x000fe20000300000 */
.L_x_14994:
[----:B-1----:R-:W-:Y:S05]  /*70e0*/  @P1 BRA `(.L_x_14992) ;  /* 0x0000000000081947 */ /* 0x002fea0003800000 */
[----:B------:R-:W1:Y:S02]  /*70f0*/  SYNCS.PHASECHK.TRANS64.TRYWAIT P1, [UR10+0x16850], R8 ;  /* 0x01685008ff0075a7 */ /* 0x000e64000802014a */
[----:B-1----:R-:W-:Y:S05]  /*7100*/  @!P1 BRA `(.L_x_14995) ;  /* 0x00000078009c9947 */ /* 0x002fea0003800000 */
.L_x_14992:
[----:B------:R-:W-:Y:S01]  /*7110*/  UIADD3 UR7, UR42, 0x400, URZ ;  /* 0x000004002a077890 */ /* 0x000fe2000fffe03f */
[----:B------:R-:W-:Y:S01]  /*7120*/  WARPGROUP.ARRIVE ;  /* 0x00000000000079c5 */ /* 0x000fe20000000000 */
[----:B------:R-:W-:Y:S01]  /*7130*/  UMOV UR11, 0x40000040 ;  /* 0x40000040000b7882 */ /* 0x000fe20000000000 */
[----:B------:R-:W-:Y:S01]  /*7140*/  UMOV UR15, 0x40000040 ;  /* 0x40000040000f7882 */ /* 0x000fe20000000000 */
[----:B------:R-:W-:-:S04]  /*7150*/  USHF.R.U32.HI UR7, URZ, 0x4, UR7 ;  /* 0x000000043f077899 */ /* 0x000fc80008011607 */
[----:B------:R-:W-:-:S04]  /*7160*/  ULOP3.LUT UR7, UR7, 0x3fff, URZ, 0xc0, !UPT ;  /* 0x00003fff07077892 */ /* 0x000fc8000f8ec03f */
[----:B------:R-:W-:-:S04]  /*7170*/  ULEA UR10, UR6, UR7, 0xa ;  /* 0x00000007060a7291 */ /* 0x000fc8000f8e503f */
[----:B------:R-:W-:-:S05]  /*7180*/  UIADD3 UR14, UR10, 0x80, URZ ;  /* 0x000000800a0e7890 */ /* 0x000fca000fffe03f */
[----:B------:R-:W-:Y:S01]  /*7190*/  HGMMA.64x64x16.F32 R88, R148, gdesc[UR8].tnspB, R88, gsb0 ;  /* 0x40e0000894587df0 */ /* 0x000fe20008000858 */
[----:B------:R-:W-:Y:S02]  /*71a0*/  UMOV UR11, 0x40000040 ;  /* 0x40000040000b7882 */ /* 0x000fe40000000000 */
        /* <DEDUP_REMOVED lines=28> */
[----:B------:R-:W-:Y:S03]  /*7370*/  HGMMA.64x64x16.F32 R88, R124, gdesc[UR12].tnspB, R88, gsb0 ;  /* 0x40e0000c7c587df0 */ /* 0x000fe60008000858 */
[----:B------:R-:W-:Y:S02]  /*7380*/  WARPGROUP.DEPBAR.LE gsb0, 0x0 ;  /* 0x00008000000079c5 */ /* 0x000fe40000010000 */
[----:B------:R-:W-:-:S06]  /*7390*/  WARPGROUP.ARRIVE ;  /* 0x00000000000079c5 */ /* 0x000fcc0000000000 */
[----:B------:R-:W-:Y:S03]  /*73a0*/  HGMMA.64x64x16.F32 R88, R120, gdesc[UR8].tnspB, R88, gsb0 ;  /* 0x40e0000878587df0 */ /* 0x000fe60008000858 */
[----:B------:R-:W-:Y:S02]  /*73b0*/  WARPGROUP.DEPBAR.LE gsb0, 0x0 ;  /* 0x00008000000079c5 */ /* 0x000fe40000010000 */
[----:B------:R2:W-:Y:S06]  /*73c0*/  BAR.ARV R7, 0x100 ;  /* 0x000400070000751d */ /* 0x0005ec0000002000 */
[----:B------:R-:W-:Y:S05]  /*73d0*/  @!P0 BRA `(.L_x_14996) ;  /* 0x0000000000048947 */ /* 0x000fea0003800000 */
[----:B------:R-:W-:Y:S01]  /*73e0*/  BPT.TRAP 0x1 ;  /* 0x000000040000795c */ /* 0x000fe20000300000 */
.L_x_14996:
        /* <DEDUP_REMOVED lines=152> */
[----:B------:R-:W1:Y:S05]  /*7d70*/  LDC R9, c[0x0][0x988] ;  /* 0x00026200ff097b82 */ /* 0x000e6a0000000800 */
[----:B------:R-:W4:Y:S01]  /*7d80*/  MUFU.TANH R60, R60 ;  /* 0x0000003c003c7308 */ /* 0x000f220000002400 */
[----:B---3--:R-:W-:-:S07]  /*7d90*/  FMNMX.FTZ R13, R58, R13, !PT ;  /* 0x0000000d3a0d7209 */ /* 0x008fce0007810000 */
[----:B------:R-:W3:Y:S01]  /*7da0*/  MUFU.TANH R21, R21 ;  /* 0x0000001500157308 */ /* 0x000ee20000002400 */
[----:B0-----:R-:W-:-:S07]  /*7db0*/  FMNMX.FTZ R10, R19, R10, !PT ;  /* 0x0000000a130a7209 */ /* 0x001fce0007810000 */
[----:B------:R-:W0:Y:S01]  /*7dc0*/  MUFU.TANH R62, R62 ;  /* 0x0000003e003e7308 */ /* 0x000e220000002400 */
[----:B----4-:R-:W-:-:S07]  /*7dd0*/  FMNMX.FTZ R13, R60, R13, !PT ;  /* 0x0000000d3c0d7209 */ /* 0x010fce0007810000 */
        /* <DEDUP_REMOVED lines=35> */
[----:B----4-:R-:W-:Y:S02]  /*8010*/  FMNMX.FTZ R13, R78, R13, !PT ;  /* 0x0000000d4e0d7209 */ /* 0x010fe40007810000 */
[----:B---3--:R-:W-:-:S05]  /*8020*/  FMNMX.FTZ R15, R59, R10, !PT ;  /* 0x0000000a3b0f7209 */ /* 0x008fca0007810000 */
[----:B------:R-:W3:Y:S01]  /*8030*/  SHFL.BFLY PT, R10, R15, 0x2, 0x1f ;  /* 0x0c401f000f0a7f89 */ /* 0x000ee200000e0000 */
[----:B0-----:R-:W-:-:S05]  /*8040*/  FMNMX.FTZ R13, R80, R13, !PT ;  /* 0x0000000d500d7209 */ /* 0x001fca0007810000 */
[----:B------:R-:W0:Y:S01]  /*8050*/  SHFL.BFLY PT, R12, R13, 0x2, 0x1f ;  /* 0x0c401f000d0c7f89 */ /* 0x000e2200000e0000 */
[----:B---3--:R-:W-:-:S05]  /*8060*/  FMNMX.FTZ R17, R15, R10, !PT ;  /* 0x0000000a0f117209 */ /* 0x008fca0007810000 */
[----:B------:R-:W3:Y:S01]  /*8070*/  SHFL.BFLY PT, R10, R17, 0x1, 0x1f ;  /* 0x0c201f00110a7f89 */ /* 0x000ee200000e0000 */
[----:B0-----:R-:W-:-:S05]  /*8080*/  FMNMX.FTZ R25, R13, R12, !PT ;  /* 0x0000000c0d197209 */ /* 0x001fca0007810000 */
[----:B------:R-:W0:Y:S01]  /*8090*/  SHFL.BFLY PT, R12, R25, 0x1, 0x1f ;  /* 0x0c201f00190c7f89 */ /* 0x000e2200000e0000 */
[----:B---3--:R-:W-:-:S05]  /*80a0*/  FMNMX.FTZ R10, R17, R10, !PT ;  /* 0x0000000a110a7209 */ /* 0x008fca0007810000 */
[CC--:B-1----:R-:W-:Y:S01]  /*80b0*/  FMUL.FTZ R61, R10.reuse, R9.reuse ;  /* 0x000000090a3d7220 */ /* 0x0c2fe20000410000 */
[----:B------:R-:W-:Y:S01]  /*80c0*/  FADD.FTZ R82, -R10, R3 ;  /* 0x000000030a527221 */ /* 0x000fe20000010100 */
[----:B0-----:R-:W-:Y:S02]  /*80d0*/  FMNMX.FTZ R12, R25, R12, !PT ;  /* 0x0000000c190c7209 */ /* 0x001fe40007810000 */
[-CC-:B------:R-:W-:Y:S01]  /*80e0*/  FFMA.FTZ R25, R23, R9.reuse, -R61.reuse ;  /* 0x0000000917197223 */ /* 0x180fe2000001083d */
[-CC-:B------:R-:W-:Y:S01]  /*80f0*/  FFMA.FTZ R23, R47, R9.reuse, -R61.reuse ;  /* 0x000000092f177223 */ /* 0x180fe2000001083d */
[-C--:B------:R-:W-:Y:S01]  /*8100*/  FMUL.FTZ R27, R82, R9.reuse ;  /* 0x00000009521b7220 */ /* 0x080fe20000410000 */
[-CC-:B------:R-:W-:Y:S01]  /*8110*/  FFMA.FTZ R82, R8, R9.reuse, -R61.reuse ;  /* 0x0000000908527223 */ /* 0x180fe2000001083d */
[C---:B------:R-:W-:Y:S01]  /*8120*/  FADD.FTZ R6, -R12.reuse, R6 ;  /* 0x000000060c067221 */ /* 0x040fe20000010100 */
[-C--:B------:R-:W-:Y:S01]  /*8130*/  FMUL.FTZ R47, R12, R9.reuse ;  /* 0x000000090c2f7220 */ /* 0x080fe20000410000 */
[-CC-:B------:R-:W-:Y:S01]  /*8140*/  FFMA.FTZ R43, R14, R9.reuse, -R61.reuse ;  /* 0x000000090e2b7223 */ /* 0x180fe2000001083d */
[----:B------:R-:W-:Y:S01]  /*8150*/  MUFU.EX2 R13, R27 ;  /* 0x0000001b000d7308 */ /* 0x000fe20000000800 */
[-C--:B------:R-:W-:Y:S01]  /*8160*/  FMUL.FTZ R3, R6, R9.reuse ;  /* 0x0000000906037220 */ /* 0x080fe20000410000 */
[-CC-:B------:R-:W-:Y:S01]  /*8170*/  FFMA.FTZ R6, R136, R9.reuse, -R61.reuse ;  /* 0x0000000988067223 */ /* 0x180fe2000001083d */
[-C--:B------:R-:W-:Y:S01]  /*8180*/  FFMA.FTZ R136, R140, R9.reuse, -R61 ;  /* 0x000000098c887223 */ /* 0x080fe2000001083d */
[-CC-:B------:R-:W-:Y:S01]  /*8190*/  FFMA.FTZ R140, R11, R9.reuse, -R47.reuse ;  /* 0x000000090b8c7223 */ /* 0x180fe2000001082f */
        /* <DEDUP_REMOVED lines=18> */
[-C--:B------:R-:W-:Y:S01]  /*82c0*/  FFMA.FTZ R39, R134, R9.reuse, -R61 ;  /* 0x0000000986277223 */ /* 0x080fe2000001083d */
[----:B------:R-:W1:Y:S01]  /*82d0*/  MUFU.EX2 R140, R140 ;  /* 0x0000008c008c7308 */ /* 0x000e620000000800 */
[----:B0-----:R-:W-:Y:S01]  /*82e0*/  FFMA.FTZ R2, R13, R2, R82 ;  /* 0x000000020d027223 */ /* 0x001fe20000010052 */
[-CC-:B------:R-:W-:Y:S01]  /*82f0*/  FFMA.FTZ R26, R36, R9.reuse, -R47.reuse ;  /* 0x00000009241a7223 */ /* 0x180fe2000001082f */
[-C--:B------:R-:W-:Y:S01]  /*8300*/  FFMA.FTZ R143, R38, R9.reuse, -R47 ;  /* 0x00000009268f7223 */ /* 0x080fe2000001082f */
[-C--:B------:R-:W-:Y:S01]  /*8310*/  FFMA.FTZ R37, R138, R9.reuse, -R61 ;  /* 0x000000098a257223 */ /* 0x080fe2000001083d */
[-CC-:B------:R-:W-:Y:S01]  /*8320*/  FFMA.FTZ R28, R40, R9.reuse, -R47.reuse ;  /* 0x00000009281c7223 */ /* 0x180fe2000001082f */
        /* <DEDUP_REMOVED lines=10> */
[----:B------:R-:W3:Y:S01]  /*83d0*/  MUFU.EX2 R149, R149 ;  /* 0x0000009500957308 */ /* 0x000ee20000000800 */
        /* <DEDUP_REMOVED lines=14> */
[-CC-:B------:R-:W-:Y:S01]  /*84c0*/  FFMA.FTZ R131, R62, R9.reuse, -R47.reuse ;  /* 0x000000093e837223 */ /* 0x180fe2000001082f */
[----:B------:R-:W0:Y:S01]  /*84d0*/  MUFU.EX2 R151, R151 ;  /* 0x0000009700977308 */ /* 0x000e220000000800 */
[----:B---3--:R-:W-:Y:S01]  /*84e0*/  FADD.FTZ R0, R149, R0 ;  /* 0x0000000095007221 */ /* 0x008fe20000010000 */
[-C--:B------:R-:W-:Y:S01]  /*84f0*/  FFMA.FTZ R40, R64, R9.reuse, -R47 ;  /* 0x0000000940287223 */ /* 0x080fe2000001082f */
[-C--:B------:R-:W-:Y:S01]  /*8500*/  FFMA.FTZ R124, R45, R9.reuse, -R61 ;  /* 0x000000092d7c7223 */ /* 0x080fe2000001083d */
[-CC-:B------:R-:W-:Y:S01]  /*8510*/  FFMA.FTZ R125, R66, R9.reuse, -R47.reuse ;  /* 0x00000009427d7223 */ /* 0x180fe2000001082f */
[-CC-:B------:R-:W-:Y:S01]  /*8520*/  FFMA.FTZ R42, R68, R9.reuse, -R47.reuse ;  /* 0x00000009442a7223 */ /* 0x180fe2000001082f */
[-C--:B------:R-:W-:Y:S01]  /*8530*/  FFMA.FTZ R127, R70, R9.reuse, -R47 ;  /* 0x00000009467f7223 */ /* 0x080fe2000001082f */
[-C--:B------:R-:W-:Y:S01]  /*8540*/  FFMA.FTZ R21, R51, R9.reuse, -R61 ;  /* 0x0000000933157223 */ /* 0x080fe2000001083d */
[----:B------:R-:W3:Y:S01]  /*8550*/  MUFU.EX2 R86, R86 ;  /* 0x0000005600567308 */ /* 0x000ee20000000800 */
        /* <DEDUP_REMOVED lines=11> */
[----:B------:R-:W-:-:S04]  /*8610*/  FFMA.FTZ R47, R80, R9, -R47 ;  /* 0x00000009502f7223 */ /* 0x000fc8000001082f */
        /* <DEDUP_REMOVED lines=116> */
.L_x_14997:
[----:B------:R-:W-:Y:S01]  /*8d60*/  ULEA UR6, UR6, UR42, 0x3 ;  /* 0x0000002a06067291 */ /* 0x000fe2000f8e183f */
[----:B------:R-:W-:Y:S01]  /*8d70*/  F2FP.F16.F32.PACK_AB R149, R149, R140 ;  /* 0x0000008c9595723e */ /* 0x000fe200000000ff */
[----:B------:R-:W-:Y:S01]  /*8d80*/  UISETP.GT.AND UP0, UPT, UR27, UR41, UPT ;  /* 0x000000291b00728c */ /* 0x000fe2000bf04270 */
[----:B------:R-:W-:Y:S01]  /*8d90*/  F2FP.F16.F32.PACK_AB R142, R37, R6 ;  /* 0x00000006258e723e */ /* 0x000fe200000000ff */
        /* <DEDUP_REMOVED lines=73> */
.L_x_14987:
[----:B------:R-:W-:Y:S06]  /*9230*/  BAR.ARV 0x8, 0x200 ;  /* 0x0208000000007b1d */ /* 0x000fec0000002000 */
[----:B------:R-:W-:Y:S05]  /*9240*/  @!P0 BRA `(.L_x_14999) ;  /* 0x0000000000048947 */ /* 0x000fea0003800000 */
[----:B------:R-:W-:Y:S01]  /*9250*/  BPT.TRAP 0x1 ;  /* 0x000000040000795c */ /* 0x000fe20000300000 */
.L_x_14999:
[----:B------:R-:W-:Y:S01]  /*9260*/  ULEA UR7, UR4, UR42, 0x3 ;  /* 0x0000002a04077291 */ /* 0x000fe2000f8e183f */
[----:B------:R-:W-:-:S04]  /*9270*/  MOV R3, UR5 ;  /* 0x0000000500037c02 */ /* 0x000fc80008000f00 */
[----:B------:R-:W-:-:S04]  /*9280*/  SHF.L.U32 R3, R3, 0x1f, RZ ;  /* 0x0000001f03037819 */ /* 0x000fc800000006ff */
[----:B------:R0:W1:Y:S01]  /*9290*/  SYNCS.PHASECHK.TRANS64.TRYWAIT P1, [UR7+0x16850], R3 ;  /* 0x01685003ff0075a7 */ /* 0x0000620008020147 */
[----:B------:R-:W-:Y:S05]  /*92a0*/  @!P0 BRA `(.L_x_15000) ;  /* 0x0000000000048947 */ /* 0x000fea0003800000 */
[----:B------:R-:W-:Y:S01]  /*92b0*/  BPT.TRAP 0x1 ;  /* 0x000000040000795c */ /* 0x000fe20000300000 */
.L_x_15000:
[----:B-1----:R-:W-:Y:S05]  /*92c0*/  @P1 BRA `(.L_x_15001) ;  /* 0x0000000000081947 */ /* 0x002fea0003800000 */
[----:B------:R-:W1:Y:S02]  /*92d0*/  SYNCS.PHASECHK.TRANS64.TRYWAIT P1, [UR7+0x16850], R3 ;  /* 0x01685003ff0075a7 */ /* 0x000e640008020147 */
[----:B-1----:R-:W-:Y:S05]  /*92e0*/  @!P1 BRA `(.L_x_15002) ;  /* 0x00000058003c9947 */ /* 0x002fea0003800000 */
.L_x_15001:
[----:B------:R-:W-:Y:S01]  /*92f0*/  UIADD3 UR42, UR42, 0x400, URZ ;  /* 0x000004002a2a7890 */ /* 0x000fe2000fffe03f */
[----:B------:R-:W-:Y:S01]  /*9300*/  WARPGROUP.ARRIVE ;  /* 0x00000000000079c5 */ /* 0x000fe20000000000 */
[----:B------:R-:W-:Y:S01]  /*9310*/  UMOV UR11, 0x40000040 ;  /* 0x40000040000b7882 */ /* 0x000fe20000000000 */
[----:B01----:R-:W0:Y:S01]  /*9320*/  SHFL.BFLY PT, R3, R2, 0x2, 0x1f ;  /* 0x0c401f0002037f89 */ /* 0x003e2200000e0000 */
[----:B------:R-:W-:-:S03]  /*9330*/  USHF.R.U32.HI UR42, URZ, 0x4, UR42 ;  /* 0x000000043f2a7899 */ /* 0x000fc6000801162a */
        /* <DEDUP_REMOVED lines=12> */
[----:B------:R-:W0:Y:S01]  /*9400*/  SHFL.BFLY PT, R4, R3, 0x1, 0x1f ;  /* 0x0c201f0003047f89 */ /* 0x000e2200000e0000 */
[----:B------:R-:W-:-:S03]  /*9410*/  IMAD.MOV.U32 R0, RZ, RZ, -0x800000 ;  /* 0xff800000ff007424 */ /* 0x000fc600078e00ff */
[----:B------:R-:W1:Y:S01]  /*9420*/  SHFL.BFLY PT, R6, R5, 0x1, 0x1f ;  /* 0x0c201f0005067f89 */ /* 0x000e6200000e0000 */
[----:B0-----:R-:W-:Y:S01]  /*9430*/  FADD.FTZ R8, R3, R4 ;  /* 0x0000000403087221 */ /* 0x001fe20000010000 */
[----:B-1----:R-:W-:-:S04]  /*9440*/  FADD.FTZ R11, R5, R6 ;  /* 0x00000006050b7221 */ /* 0x002fc80000010000 */
[----:B------:R-:W-:Y:S02]  /*9450*/  FSETP.NE.FTZ.AND P1, PT, R8, RZ, PT ;  /* 0x000000ff0800720b */ /* 0x000fe40003f35000 */
[----:B------:R-:W-:Y:S02]  /*9460*/  CS2R R4, SRZ ;  /* 0x0000000000047805 */ /* 0x000fe4000001ff00 */
[----:B------:R-:W-:-:S09]  /*9470*/  FSETP.NE.FTZ.AND P2, PT, R11, RZ, PT ;  /* 0x000000ff0b00720b */ /* 0x000fd20003f55000 */
[----:B------:R-:W0:Y:S01]  /*9480*/  @P1 MUFU.LG2 R6, R8 ;  /* 0x0000000800061308 */ /* 0x000e220000000c00 */
[----:B------:R-:W-:-:S03]  /*9490*/  @P1 FMUL.FTZ R3, R9, 0.69314718246459960938 ;  /* 0x3f31721809031820 */ /* 0x000fc60000410000 */
[----:B------:R-:W-:-:S04]  /*94a0*/  @P2 FMUL.FTZ R14, R9, 0.69314718246459960938 ;  /* 0x3f317218090e2820 */ /* 0x000fc80000410000 */
[----:B--2---:R-:W1:Y:S08]  /*94b0*/  @P2 MUFU.LG2 R7, R11 ;  /* 0x0000000b00072308 */ /* 0x004e700000000c00 */
        /* <DEDUP_REMOVED lines=47> */
.L_x_15003:
        /* <DEDUP_REMOVED lines=36> */
.L_x_14967:
        /* <DEDUP_REMOVED lines=17> */
[----:B------:R-:W-:Y:S01]  /*9b00*/  IADD3 R21, R22, -R5, RZ ;  /* 0x8000000516157210 */ /* 0x000fe20007ffe0ff */
[----:B------:R-:W3:Y:S01]  /*9b10*/  S2UR UR11, SR_CTAID.Y ;  /* 0x00000000000b79c3 */ /* 0x000ee20000002600 */
[----:B------:R-:W-:Y:S01]  /*9b20*/  LOP3.LUT R7, R7, 0xfffffffc, RZ, 0xc0, !PT ;  /* 0xfffffffc07077812 */ /* 0x000fe200078ec0ff */
[----:B------:R-:W-:Y:S01]  /*9b30*/  IMAD.HI R3, R4, 0x55555556, RZ ;  /* 0x5555555604037827 */ /* 0x000fe200078e02ff */
[----:B------:R-:W-:Y:S01]  /*9b40*/  SHF.R.S32.HI R8, RZ, 0x1f, R21 ;  /* 0x0000001fff087819 */ /* 0x000fe20000011415 */
[----:B------:R-:W-:Y:S02]  /*9b50*/  UIADD3 UR6, UR5, UR6, URZ ;  /* 0x0000000605067290 */ /* 0x000fe4000fffe03f */
[----:B------:R-:W-:Y:S01]  /*9b60*/  IMAD.IADD R7, R22, 0x1, -R7 ;  /* 0x0000000116077824 */ /* 0x000fe200078e0a07 */
[----:B------:R-:W-:Y:S01]  /*9b70*/  LEA.HI R23, R8, R21, RZ, 0x2 ;  /* 0x0000001508177211 */ /* 0x000fe200078f10ff */
[----:B------:R-:W3:Y:S01]  /*9b80*/  LDC R19, c[0x0][0xc50] ;  /* 0x00031400ff137b82 */ /* 0x000ee20000000800 */
[----:B------:R-:W-:Y:S01]  /*9b90*/  LEA.HI R3, R3, R3, RZ, 0x1 ;  /* 0x0000000303037211 */ /* 0x000fe200078f08ff */
[----:B------:R-:W-:Y:S01]  /*9ba0*/  ULDC.64 UR8, c[0x0][0xb38] ;  /* 0x0002ce0000087ab9 */ /* 0x000fe20000000a00 */
[--C-:B------:R-:W-:Y:S01]  /*9bb0*/  SHF.R.S32.HI R5, RZ, 0x2, R23.reuse ;  /* 0x00000002ff057819 */ /* 0x100fe20000011417 */
[----:B------:R-:W-:Y:S01]  /*9bc0*/  UIMAD UR7, UR7, UR8, URZ ;  /* 0x00000008070772a4 */ /* 0x000fe2000f8e023f */
[----:B------:R-:W-:-:S03]  /*9bd0*/  SHF.R.S32.HI R6, RZ, 0x1f, R23 ;  /* 0x0000001fff067819 */ /* 0x000fc60000011417 */
[----:B------:R-:W-:Y:S01]  /*9be0*/  BAR.SYNC.DEFER_BLOCKING 0x1, 0x180 ;  /* 0x0046000000007b1d */ /* 0x000fe20000010000 */
[----:B0-----:R-:W-:Y:S01]  /*9bf0*/  ISETP.NE.AND P0, PT, R17, 0x1, PT ;  /* 0x000000011100780c */ /* 0x001fe20003f05270 */
[----:B--2---:R-:W-:Y:S01]  /*9c00*/  USHF.R.S32.HI UR10, URZ, 0x1f, UR12 ;  /* 0x0000001f3f0a7899 */ /* 0x004fe2000801140c */
[----:B------:R-:W-:Y:S02]  /*9c10*/  LEA.HI R6, R6, R5, RZ, 0x3 ;  /* 0x0000000506067211 */ /* 0x000fe400078f18ff */
[----:B------:R-:W-:-:S03]  /*9c20*/  LEA.HI R8, R8, R21, RZ, 0x5 ;  /* 0x0000001508087211 */ /* 0x000fc600078f28ff */
[----:B------:R-:W0:Y:S01]  /*9c30*/  LDC.64 R14, c[0x0][0xb40] ;  /* 0x0002d000ff0e7b82 */ /* 0x000e220000000a00 */
[----:B------:R-:W-:Y:S01]  /*9c40*/  LOP3.LUT R10, R6, 0xfffffff8, RZ, 0xc0, !PT ;  /* 0xfffffff8060a7812 */ /* 0x000fe200078ec0ff */
[----:B------:R-:W-:Y:S01]  /*9c50*/  IMAD R6, R3, -0x3, R4 ;  /* 0xfffffffd03067824 */ /* 0x000fe200078e0204 */
[----:B------:R-:W-:Y:S02]  /*9c60*/  LEA.HI R4, R7, R7, RZ, 0x1 ;  /* 0x0000000707047211 */ /* 0x000fe400078f08ff */
[----:B------:R-:W-:Y:S01]  /*9c70*/  SHF.R.S32.HI R8, RZ, 0x5, R8 ;  /* 0x00000005ff087819 */ /* 0x000fe20000011408 */
[----:B------:R-:W-:Y:S01]  /*9c80*/  IMAD.IADD R3, R5, 0x1, -R10 ;  /* 0x0000000105037824 */ /* 0x000fe200078e0a0a */
[----:B------:R-:W-:Y:S01]  /*9c90*/  LOP3.LUT R4, R4, 0x1ffffffe, RZ, 0xc0, !PT ;  /* 0x1ffffffe04047812 */ /* 0x000fe200078ec0ff */
[----:B------:R-:W2:Y:S01]  /*9ca0*/  LDC.64 R10, c[0x0][0xbd8] ;  /* 0x0002f600ff0a7b82 */ /* 0x000ea20000000a00 */
[----:B------:R-:W-:Y:S02]  /*9cb0*/  IMAD.U32 R5, RZ, RZ, UR5 ;  /* 0x00000005ff057e24 */ /* 0x000fe4000f8e00ff */
[----:B------:R-:W-:Y:S01]  /*9cc0*/  LEA R3, R8, R3, 0x4 ;  /* 0x0000000308037211 */ /* 0x000fe200078e20ff */
[----:B------:R-:W-:-:S02]  /*9cd0*/  IMAD.IADD R12, R7, 0x1, -R4 ;  /* 0x00000001070c7824 */ /* 0x000fc400078e0a04 */
[----:B------:R-:W-:Y:S01]  /*9ce0*/  IMAD.U32 R4, RZ, RZ, UR4 ;  /* 0x00000004ff047e24 */ /* 0x000fe2000f8e00ff */
[----:B------:R-:W-:Y:S01]  /*9cf0*/  LEA R3, R6, R3, 0x6 ;  /* 0x0000000306037211 */ /* 0x000fe200078e30ff */
[----:B------:R-:W4:Y:S01]  /*9d00*/  @P0 LDC R9, c[0x0][0xbec] ;  /* 0x0002fb00ff090b82 */ /* 0x000f220000000800 */
[----:B------:R-:W-:Y:S01]  /*9d10*/  IMAD.U32 R5, RZ, RZ, UR6 ;  /* 0x00000006ff057e24 */ /* 0x000fe2000f8e00ff */
[----:B------:R-:W-:Y:S01]  /*9d20*/  UIMAD.WIDE.U32 UR4, UR36, UR8, URZ ;  /* 0x00000008240472a5 */ /* 0x000fe2000f8e003f */
[----:B---3--:R-:W-:Y:S01]  /*9d30*/  IMAD R19, R19, R18, UR11 ;  /* 0x0000000b13137e24 */ /* 0x008fe2000f8e0212 */
[----:B------:R-:W-:Y:S01]  /*9d40*/  UIMAD UR6, UR36, UR9, UR7 ;  /* 0x00000009240672a4 */ /* 0x000fe2000f8e0207 */
[----:B------:R-:W-:Y:S02]  /*9d50*/  IMAD R6, R12, 0x8, R3 ;  /* 0x000000080c067824 */ /* 0x000fe400078e0203 */
[----:B------:R-:W-:Y:S01]  /*9d60*/  ULDC.64 UR8, c[0x0][0xb28] ;  /* 0x0002ca0000087ab9 */ /* 0x000fe20000000a00 */
[----:B------:R-:W3:Y:S01]  /*9d70*/  @P0 LDC R13, c[0x0][0xbf0] ;  /* 0x0002fc00ff0d0b82 */ /* 0x000ee20000000800 */
[----:B------:R-:W-:-:S02]  /*9d80*/  UIADD3 UR6, UR5, UR6, URZ ;  /* 0x0000000605067290 */ /* 0x000fc4000fffe03f */
[----:B------:R-:W-:Y:S02]  /*9d90*/  IMAD.U32 R7, RZ, RZ, UR5 ;  /* 0x00000005ff077e24 */ /* 0x000fe4000f8e00ff */
[----:B0-----:R-:W-:Y:S02]  /*9da0*/  IMAD R12, R14, UR10, RZ ;  /* 0x0000000a0e0c7c24 */ /* 0x001fe4000f8e02ff */
[----:B-1----:R-:W-:Y:S01]  /*9db0*/  IMAD R3, R16, 0xc0, R3 ;  /* 0x000000c010037824 */ /* 0x002fe200078e0203 */
[----:B------:R-:W-:Y:S01]  /*9dc0*/  MOV R7, UR6 ;  /* 0x0000000600077c02 */ /* 0x000fe20008000f00 */
[----:B------:R-:W0:Y:S01]  /*9dd0*/  @P0 LDC R25, c[0x0][0xbec] ;  /* 0x0002fb00ff190b82 */ /* 0x000e220000000800 */
[C---:B--2---:R-:W-:Y:S01]  /*9de0*/  IMAD R8, R10.reuse, UR10, RZ ;  /* 0x0000000a0a087c24 */ /* 0x044fe2000f8e02ff */
[----:B------:R-:W-:Y:S01]  /*9df0*/  ULDC.64 UR6, c[0x0][0xb48] ;  /* 0x0002d20000067ab9 */ /* 0x000fe20000000a00 */
[----:B------:R-:W-:-:S04]  /*9e00*/  IMAD.WIDE.U32 R4, R10, UR12, R4 ;  /* 0x0000000c0a047c25 */ /* 0x000fc8000f8e0004 */
[----:B------:R-:W-:Y:S01]  /*9e10*/  IMAD R11, R11, UR12, R8 ;  /* 0x0000000c0b0b7c24 */ /* 0x000fe2000f8e0208 */
[----:B------:R-:W1:Y:S01]  /*9e20*/  @P0 LDC R20, c[0x0][0xbf0] ;  /* 0x0002fc00ff140b82 */ /* 0x000e620000000800 */
[----:B------:R-:W-:Y:S02]  /*9e30*/  IMAD R8, R16, 0xc0, R6 ;  /* 0x000000c010087824 */ /* 0x000fe400078e0206 */
[----:B------:R-:W-:Y:S01]  /*9e40*/  IMAD.U32 R6, RZ, RZ, UR4 ;  /* 0x00000004ff067e24 */ /* 0x000fe2000f8e00ff */
[----:B------:R-:W-:Y:S01]  /*9e50*/  ULDC.64 UR4, c[0x0][0xbe0] ;  /* 0x0002f80000047ab9 */ /* 0x000fe20000000a00 */
[----:B----4-:R-:W-:-:S04]  /*9e60*/  @P0 IMAD.HI.U32 R10, R8, R9, RZ ;  /* 0x00000009080a0227 */ /* 0x010fc800078e00ff */
[----:B------:R-:W-:Y:S01]  /*9e70*/  IMAD.MOV.U32 R9, RZ, RZ, R8 ;  /* 0x000000ffff097224 */ /* 0x000fe200078e0008 */
[----:B---3--:R-:W-:Y:S01]  /*9e80*/  @P0 SHF.R.U32.HI R9, RZ, R13, R10 ;  /* 0x0000000dff090219 */ /* 0x008fe2000001160a */
[----:B------:R-:W-:Y:S01]  /*9e90*/  IMAD R13, R15, UR12, R12 ;  /* 0x0000000c0f0d7c24 */ /* 0x000fe2000f8e020c */
[----:B------:R-:W-:Y:S01]  /*9ea0*/  SHF.R.S32.HI R12, RZ, 0x1f, R19 ;  /* 0x0000001fff0c7819 */ /* 0x000fe20000011413 */
[----:B------:R-:W-:-:S04]  /*9eb0*/  IMAD.WIDE.U32 R6, R14, UR12, R6 ;  /* 0x0000000c0e067c25 */ /* 0x000fc8000f8e0006 */
[----:B------:R-:W-:Y:S01]  /*9ec0*/  IMAD.IADD R5, R5, 0x1, R11 ;  /* 0x0000000105057824 */ /* 0x000fe200078e020b */
[----:B------:R-:W-:Y:S01]  /*9ed0*/  MOV R11, R8 ;  /* 0x00000008000b7202 */ /* 0x000fe20000000f00 */
[----:B0-----:R-:W-:-:S04]  /*9ee0*/  @P0 IMAD.HI.U32 R25, R8, R25, RZ ;  /* 0x0000001908190227 */ /* 0x001fc800078e00ff */
[----:B------:R-:W-:Y:S01]  /*9ef0*/  IMAD.IADD R7, R7, 0x1, R13 ;  /* 0x0000000107077824 */ /* 0x000fe200078e020d */
[----:B-1----:R-:W-:Y:S01]  /*9f00*/  @P0 SHF.R.U32.HI R11, RZ, R20, R25 ;  /* 0x00000014ff0b0219 */ /* 0x002fe20000011619 */
[----:B------:R-:W-:Y:S02]  /*9f10*/  IMAD R13, R12, UR6, RZ ;  /* 0x000000060c0d7c24 */ /* 0x000fe4000f8e02ff */
[----:B------:R-:W-:-:S04]  /*9f20*/  IMAD.WIDE.U32 R4, R19, UR4, R4 ;  /* 0x0000000413047c25 */ /* 0x000fc8000f8e0004 */
        /* <DEDUP_REMOVED lines=39> */
[----:B------:R-:W-:Y:S01]  /*a1a0*/  SHFL.IDX PT, R14, R18, RZ, 0x1c1f ;  /* 0x001c1fff120e7589 */ /* 0x000fe200000e0000 */
[----:B------:R-:W-:Y:S01]  /*a1b0*/  LEA.HI.X R20, R6, UR9, R5, 0x2, P1 ;  /* 0x0000000906147c11 */ /* 0x000fe200088f1405 */
[----:B------:R-:W-:Y:S01]  /*a1c0*/  UIADD3 UR4, UR4, 0x16820, URZ ;  /* 0x0001682004047890 */ /* 0x000fe2000fffe03f */
[----:B------:R-:W-:Y:S01]  /*a1d0*/  LOP3.LUT P0, RZ, R21, 0x3, RZ, 0xc0, !PT ;  /* 0x0000000315ff7812 */ /* 0x000fe2000780c0ff */
[----:B------:R-:W-:Y:S01]  /*a1e0*/  SHFL.IDX PT, R4, R8, RZ, 0x1c1f ;  /* 0x001c1fff08047589 */ /* 0x000fe200000e0000 */
[C---:B------:R-:W-:Y:S01]  /*a1f0*/  IADD3 R17, R3.reuse, 0x8, RZ ;  /* 0x0000000803117810 */ /* 0x040fe20007ffe0ff */
[----:B------:R-:W-:Y:S01]  /*a200*/  UPRMT UR4, URZ, 0x654, UR4 ;  /* 0x000006543f047896 */ /* 0x000fe20008000004 */
[-C--:B------:R-:W-:Y:S01]  /*a210*/  ISETP.GE.OR P1, PT, R3, R16.reuse, P0 ;  /* 0x000000100300720c */ /* 0x080fe20000726670 */
[----:B------:R-:W0:Y:S01]  /*a220*/  SHFL.IDX PT, R5, R9, RZ, 0x1c1f ;  /* 0x001c1fff09057589 */ /* 0x000e2200000e0000 */
[----:B------:R-:W-:-:S02]  /*a230*/  ISETP.GE.OR P0, PT, R17, R16, P0 ;  /* 0x000000101100720c */ /* 0x000fc40000706670 */
[----:B------:R-:W-:Y:S01]  /*a240*/  ISETP.GE.AND P2, PT, R3, R16, PT ;  /* 0x000000100300720c */ /* 0x000fe20003f46270 */
[----:B------:R1:W-:Y:S03]  /*a250*/  SHFL.IDX PT, R6, R8, 0x1, 0x1c1f ;  /* 0x003c1f0008067f89 */ /* 0x0003e600000e0000 */
[----:B------:R-:W-:Y:S01]  /*a260*/  SYNCS.ARRIVE.TRANS64.RED.A1T0 RZ, [UR4], RZ ;  /* 0x000000ffffff79a7 */ /* 0x000fe20008100404 */
[----:B------:R-:W2:Y:S01]  /*a270*/  SHFL.IDX PT, R7, R9, 0x1, 0x1c1f ;  /* 0x003c1f0009077f89 */ /* 0x000ea200000e0000 */
[----:B-1----:R-:W-:-:S03]  /*a280*/  LOP3.LUT R8, R23, 0x7ffffffc, RZ, 0xc0, !PT ;  /* 0x7ffffffc17087812 */ /* 0x002fc600078ec0ff */
[----:B------:R1:W3:Y:S02]  /*a290*/  SHFL.IDX PT, R15, R20, RZ, 0x1c1f ;  /* 0x001c1fff140f7589 */ /* 0x0002e400000e0000 */
[----:B------:R-:W-:-:S04]  /*a2a0*/  IMAD.IADD R8, R21, 0x1, -R8 ;  /* 0x0000000115087824 */ /* 0x000fc800078e0a08 */
[----:B------:R-:W-:Y:S01]  /*a2b0*/  IMAD.SHL.U32 R19, R8, 0x2, RZ ;  /* 0x0000000208137824 */ /* 0x000fe200078e00ff */
[----:B0-----:R1:W-:Y:S04]  /*a2c0*/  @!P1 ST.E desc[UR38][R4.64], R2 ;  /* 0x0000000204009985 */ /* 0x0013e8000c101926 */
[----:B--2---:R1:W-:Y:S01]  /*a2d0*/  @!P0 ST.E desc[UR38][R6.64], R0 ;  /* 0x0000000006008985 */ /* 0x0043e2000c101926 */
[----:B------:R-:W-:Y:S05]  /*a2e0*/  @P2 BRA `(.L_x_15006) ;  /* 0x0000000000b82947 */ /* 0x000fea0003800000 */
[----:B------:R-:W-:Y:S01]  /*a2f0*/  ULDC UR4, c[0x0][0xac8] ;  /* 0x0002b20000047ab9 */ /* 0x000fe20000000800 */
[C---:B-1----:R-:W-:Y:S01]  /*a300*/  VIADD R0, R19.reuse, 0x8 ;  /* 0x0000000813007836 */ /* 0x042fe20000000000 */
[C---:B------:R-:W-:Y:S01]  /*a310*/  ISETP.GE.AND P0, PT, R19.reuse, UR4, PT ;  /* 0x0000000413007c0c */ /* 0x040fe2000bf06270 */
[C---:B------:R-:W-:Y:S01]  /*a320*/  VIADD R5, R19.reuse, 0x18 ;  /* 0x0000001813057836 */ /* 0x040fe20000000000 */
[C---:B------:R-:W-:Y:S01]  /*a330*/  IADD3 R4, R19.reuse, 0x10, RZ ;  /* 0x0000001013047810 */ /* 0x040fe20007ffe0ff */
[C---:B------:R-:W-:Y:S01]  /*a340*/  VIADD R6, R19.reuse, 0x20 ;  /* 0x0000002013067836 */ /* 0x040fe20000000000 */
[C---:B------:R-:W-:Y:S01]  /*a350*/  IADD3 R9, R19.reuse, 0x30, RZ ;  /* 0x0000003013097810 */ /* 0x040fe20007ffe0ff */
[C---:B------:R-:W-:Y:S01]  /*a360*/  VIADD R7, R19.reuse, 0x28 ;  /* 0x0000002813077836 */ /* 0x040fe20000000000 */
[----:B------:R-:W-:Y:S01]  /*a370*/  ISETP.GE.AND P1, PT, R4, UR4, PT ;  /* 0x0000000404007c0c */ /* 0x000fe2000bf26270 */
[----:B------:R-:W-:Y:S01]  /*a380*/  VIADD R11, R19, 0x38 ;  /* 0x00000038130b7836 */ /* 0x000fe20000000000 */
[----:B------:R-:W-:-:S02]  /*a390*/  ISETP.GE.AND P2, PT, R5, UR4, PT ;  /* 0x0000000405007c0c */ /* 0x000fc4000bf46270 */
[----:B------:R-:W-:Y:S02]  /*a3a0*/  ISETP.GE.AND P3, PT, R6, UR4, PT ;  /* 0x0000000406007c0c */ /* 0x000fe4000bf66270 */
[----:B------:R-:W-:Y:S01]  /*a3b0*/  ISETP.GE.AND P4, PT, R7, UR4, PT ;  /* 0x0000000407007c0c */ /* 0x000fe2000bf86270 */
[----:B---3--:R-:W-:Y:S01]  /*a3c0*/  @!P0 IMAD.WIDE R2, R19, 0x4, R14 ;  /* 0x0000000413028825 */ /* 0x008fe200078e020e */
[----:B------:R-:W-:Y:S02]  /*a3d0*/  ISETP.GE.AND P5, PT, R9, UR4, PT ;  /* 0x0000000409007c0c */ /* 0x000fe4000bfa6270 */
[----:B------:R-:W-:Y:S02]  /*a3e0*/  ISETP.GE.AND P6, PT, R11, UR4, PT ;  /* 0x000000040b007c0c */ /* 0x000fe4000bfc6270 */
[----:B------:R0:W-:Y:S01]  /*a3f0*/  @!P0 ST.E.64 desc[UR38][R2.64], R88 ;  /* 0x0000005802008985 */ /* 0x0001e2000c101b26 */
[----:B------:R-:W-:Y:S02]  /*a400*/  ISETP.GE.AND P0, PT, R0, UR4, PT ;  /* 0x0000000400007c0c */ /* 0x000fe4000bf06270 */
[----:B------:R-:W-:-:S02]  /*a410*/  @!P1 LEA.HI R4, R4, R4, RZ, 0x1 ;  /* 0x0000000404049211 */ /* 0x000fc400078f08ff */
[----:B------:R-:W-:Y:S02]  /*a420*/  @!P3 LEA.HI R6, R6, R6, RZ, 0x1 ;  /* 0x000000060606b211 */ /* 0x000fe400078f08ff */
[----:B------:R-:W-:Y:S02]  /*a430*/  @!P4 LEA.HI R8, R7, R7, RZ, 0x1 ;  /* 0x000000070708c211 */ /* 0x000fe400078f08ff */
[----:B------:R-:W-:Y:S02]  /*a440*/  @!P5 LEA.HI R10, R9, R9, RZ, 0x1 ;  /* 0x00000009090ad211 */ /* 0x000fe400078f08ff */
[----:B------:R-:W-:Y:S02]  /*a450*/  @!P6 LEA.HI R12, R11, R11, RZ, 0x1 ;  /* 0x0000000b0b0ce211 */ /* 0x000fe400078f08ff */
[----:B------:R-:W-:Y:S02]  /*a460*/  @!P3 LOP3.LUT R9, R6, 0xfffffffe, RZ, 0xc0, !PT ;  /* 0xfffffffe0609b812 */ /* 0x000fe400078ec0ff */
[----:B------:R-:W-:-:S02]  /*a470*/  @!P0 LEA.HI R0, R0, R0, RZ, 0x1 ;  /* 0x0000000000008211 */ /* 0x000fc400078f08ff */
[----:B0-----:R-:W-:Y:S02]  /*a480*/  @!P2 LEA.HI R2, R5, R5, RZ, 0x1 ;  /* 0x000000050502a211 */ /* 0x001fe400078f08ff */
        /* <DEDUP_REMOVED lines=20> */
.L_x_15006:
[----:B------:R-:W-:Y:S05]  /*a5d0*/  BSYNC B0 ;  /* 0x0000000000007941 */ /* 0x000fea0003800000 */
.L_x_15005:
[----:B------:R-:W-:Y:S01]  /*a5e0*/  ISETP.GE.AND P0, PT, R17, R16, PT ;  /* 0x000000101100720c */ /* 0x000fe20003f06270 */
[----:B0-----:R0:W2:Y:S04]  /*a5f0*/  SHFL.IDX PT, R13, R20, 0x1, 0x1c1f ;  /* 0x003c1f00140d7f89 */ /* 0x0010a800000e0000 */
[----:B------:R0:W4:Y:S08]  /*a600*/  SHFL.IDX PT, R12, R18, 0x1, 0x1c1f ;  /* 0x003c1f00120c7f89 */ /* 0x00013000000e0000 */
[----:B0-----:R-:W-:Y:S05]  /*a610*/  @P0 BRA `(.L_x_14965) ;  /* 0x0000004000d80947 */ /* 0x001fea0003800000 */
[C---:B-1----:R-:W-:Y:S01]  /*a620*/  VIADD R0, R19.reuse, 0x8 ;  /* 0x0000000813007836 */ /* 0x042fe20000000000 */
        /* <DEDUP_REMOVED lines=17> */
[--C-:B--2-4-:R-:W-:Y:S01]  /*a740*/  @!P0 IMAD.WIDE R2, R19, 0x4, R12.reuse ;  /* 0x0000000413028825 */ /* 0x114fe200078e020c */
[----:B------:R-:W-:Y:S02]  /*a750*/  @!P4 LEA.HI R8, R8, R8, RZ, 0x1 ;  /* 0x000000080808c211 */ /* 0x000fe400078f08ff */
[----:B------:R-:W-:Y:S01]  /*a760*/  @!P5 LEA.HI R10, R9, R9, RZ, 0x1 ;  /* 0x00000009090ad211 */ /* 0x000fe200078f08ff */
[----:B------:R-:W-:Y:S01]  /*a770*/  @!P1 IMAD.WIDE R4, R5, 0x4, R12 ;  /* 0x0000000405049825 */ /* 0x000fe200078e020c */
[----:B------:R-:W-:Y:S01]  /*a780*/  @!P6 LEA.HI R14, R11, R11, RZ, 0x1 ;  /* 0x0000000b0b0ee211 */ /* 0x000fe200078f08ff */
[----:B------:R0:W-:Y:S01]  /*a790*/  @!P0 ST.E.64 desc[UR38][R2.64], R90 ;  /* 0x0000005a02008985 */ /* 0x0001e2000c101b26 */
[----:B------:R-:W-:Y:S02]  /*a7a0*/  @!P2 LOP3.LUT R7, R6, 0xfffffffe, RZ, 0xc0, !PT ;  /* 0xfffffffe0607a812 */ /* 0x000fe400078ec0ff */
[----:B------:R-:W-:Y:S01]  /*a7b0*/  @!P3 LOP3.LUT R9, R0, 0xfffffffe, RZ, 0xc0, !PT ;  /* 0xfffffffe0009b812 */ /* 0x000fe200078ec0ff */
[----:B------:R1:W-:Y:S01]  /*a7c0*/  @!P1 ST.E.64 desc[UR38][R4.64], R94 ;  /* 0x0000005e04009985 */ /* 0x0003e2000c101b26 */
[----:B------:R-:W-:-:S02]  /*a7d0*/  @!P4 LOP3.LUT R11, R8, 0xfffffffe, RZ, 0xc0, !PT ;  /* 0xfffffffe080bc812 */ /* 0x000fc400078ec0ff */
        /* <DEDUP_REMOVED lines=20> */
.L_x_15004:
        /* <DEDUP_REMOVED lines=59> */
.L_x_14963:
        /* <DEDUP_REMOVED lines=18> */
.L_x_15007:
[----:B------:R-:W-:Y:S01]  /*adf0*/  ULDC UR45, c[0x0][0xc50] ;  /* 0x00031400002d7ab9 */ /* 0x000fe20000000800 */
[----:B------:R-:W-:Y:S01]  /*ae00*/  UMOV UR42, UR6 ;  /* 0x00000006002a7c82 */ /* 0x000fe20008000000 */
[----:B------:R-:W-:-:S11]  /*ae10*/  UISETP.NE.AND UP0, UPT, UR45, 0x1, UPT ;  /* 0x000000012d00788c */ /* 0x000fd6000bf05270 */
[----:B------:R-:W-:Y:S01]  /*ae20*/  @UP0 ULDC UR4, c[0x0][0xc54] ;  /* 0x0003150000040ab9 */ /* 0x000fe20000000800 */
[----:B------:R-:W-:Y:S01]  /*ae30*/  @UP0 ULDC UR7, c[0x0][0xc58] ;  /* 0x0003160000070ab9 */ /* 0x000fe20000000800 */
[----:B------:R-:W-:-:S04]  /*ae40*/  UIMAD.WIDE.U32 UR4, UR6, UR4, URZ ;  /* 0x00000004060472a5 */ /* 0x000fc8000f8e003f */
[----:B------:R-:W-:-:S12]  /*ae50*/  @UP0 USHF.R.U32.HI UR42, URZ, UR7, UR5 ;  /* 0x000000073f2a0299 */ /* 0x000fd80008011605 */
.L_x_15008:
        /* <DEDUP_REMOVED lines=81> */
.L_x_15010:
        /* <DEDUP_REMOVED lines=33> */
.L_x_15011:
        /* <DEDUP_REMOVED lines=20> */
.L_x_15013:
        /* <DEDUP_REMOVED lines=15> */
.L_x_15012:
        /* <DEDUP_REMOVED lines=8> */
[----:B------:R-:W-:Y:S01]  /*b830*/  IMAD.U32 R0, RZ, RZ, UR52 ;  /* 0x00000034ff007e24 */ /* 0x000fe2000f8e00ff */
[C---:B------:R-:W-:Y:S01]  /*b840*/  LOP3.LUT R9, R22.reuse, 0x7f, RZ, 0xc0, !PT ;  /* 0x0000007f16097812 */ /* 0x040fe200078ec0ff */
[----:B------:R-:W-:Y:S01]  /*b850*/  IMAD.SHL.U32 R23, R22, 0x10, RZ ;  /* 0x0000001016177824 */ /* 0x000fe200078e00ff */
[----:B-1----:R-:W-:Y:S01]  /*b860*/  ISETP.NE.AND P1, PT, R16, 0x1, PT ;  /* 0x000000011000780c */ /* 0x002fe20003f25270 */
[----:B------:R-:W-:Y:S01]  /*b870*/  IMAD.MOV.U32 R6, RZ, RZ, RZ ;  /* 0x000000ffff067224 */ /* 0x000fe200078e00ff */
[----:B------:R-:W-:Y:S02]  /*b880*/  IADD3 R0, R0, -0x1, RZ ;  /* 0xffffffff00007810 */ /* 0x000fe40007ffe0ff */
[----:B------:R-:W-:Y:S02]  /*b890*/  SHF.R.U32.HI R4, RZ, 0x3, R9 ;  /* 0x00000003ff047819 */ /* 0x000fe40000011609 */
[----:B------:R-:W-:-:S03]  /*b8a0*/  LOP3.LUT R23, R23, 0x70, RZ, 0xc0, !PT ;  /* 0x0000007017177812 */ /* 0x000fc600078ec0ff */
[----:B------:R-:W-:-:S04]  /*b8b0*/  IMAD R4, R0, 0x80, R4 ;  /* 0x0000008000047824 */ /* 0x000fc800078e0204 */
[----:B------:R-:W-:Y:S01]  /*b8c0*/  IMAD.IADD R4, R23, 0x1, R4 ;  /* 0x0000000117047824 */ /* 0x000fe200078e0204 */
[----:B0-----:R-:W0:Y:S03]  /*b8d0*/  @P1 LDC R2, c[0x0][0x434] ;  /* 0x00010d00ff021b82 */ /* 0x001e260000000800 */
[C---:B-----5:R-:W-:Y:S01]  /*b8e0*/  IMAD.IADD R7, R4.reuse, 0x1, R19 ;  /* 0x0000000104077824 */ /* 0x060fe200078e0213 */
[----:B------:R-:W-:-:S04]  /*b8f0*/  ISETP.GE.AND P0, PT, R4, UR43, PT ;  /* 0x0000002b04007c0c */ /* 0x000fc8000bf06270 */
[----:B------:R-:W1:Y:S01]  /*b900*/  @P1 LDC R3, c[0x0][0x438] ;  /* 0x00010e00ff031b82 */ /* 0x000e620000000800 */
[----:B------:R-:W-:-:S08]  /*b910*/  MOV R8, R7 ;  /* 0x0000000700087202 */ /* 0x000fd00000000f00 */
[----:B------:R-:W3:Y:S01]  /*b920*/  @!P0 LDC.64 R10, c[0x0][0x428] ;  /* 0x00010a00ff0a8b82 */ /* 0x000ee20000000a00 */
[----:B0-----:R-:W-:-:S07]  /*b930*/  @P1 IMAD.HI.U32 R2, R7, R2, RZ ;  /* 0x0000000207021227 */ /* 0x001fce00078e00ff */
[----:B------:R-:W0:Y:S01]  /*b940*/  @!P0 LDC.64 R4, c[0x0][0x418] ;  /* 0x00010600ff048b82 */ /* 0x000e220000000a00 */
[----:B-1----:R-:W-:-:S04]  /*b950*/  @P1 SHF.R.U32.HI R8, RZ, R3, R2 ;  /* 0x00000003ff081219 */ /* 0x002fc80000011602 */
[----:B------:R-:W-:Y:S02]  /*b960*/  @!P0 SHF.R.S32.HI R3, RZ, 0x1f, R8 ;  /* 0x0000001fff038819 */ /* 0x000fe40000011408 */
[----:B--2---:R-:W-:-:S05]  /*b970*/  SHF.R.S32.HI R29, RZ, 0x1f, R28 ;  /* 0x0000001fff1d7819 */ /* 0x004fca000001141c */
[----:B---3--:R-:W-:-:S04]  /*b980*/  @!P0 IMAD R2, R29, R10, RZ ;  /* 0x0000000a1d028224 */ /* 0x008fc800078e02ff */
[----:B------:R-:W-:Y:S02]  /*b990*/  @!P0 IMAD R11, R28, R11, R2 ;  /* 0x0000000b1c0b8224 */ /* 0x000fe400078e0202 */
[----:B------:R-:W-:-:S04]  /*b9a0*/  @!P0 IMAD.MOV.U32 R2, RZ, RZ, R8 ;  /* 0x000000ffff028224 */ /* 0x000fc800078e0008 */
[----:B------:R-:W-:-:S04]  /*b9b0*/  @!P0 IMAD.WIDE.U32 R2, R28, R10, R2 ;  /* 0x0000000a1c028225 */ /* 0x000fc800078e0002 */
[----:B------:R-:W-:Y:S01]  /*b9c0*/  @!P0 IMAD.IADD R3, R3, 0x1, R11 ;  /* 0x0000000103038824 */ /* 0x000fe200078e020b */
[----:B0-----:R-:W-:-:S04]  /*b9d0*/  @!P0 LEA R4, P1, R2, R4, 0x2 ;  /* 0x0000000402048211 */ /* 0x001fc800078210ff */
[----:B------:R-:W-:-:S05]  /*b9e0*/  @!P0 LEA.HI.X R5, R2, R5, R3, 0x2, P1 ;  /* 0x0000000502058211 */ /* 0x000fca00008f1403 */
[----:B------:R0:W5:Y:S01]  /*b9f0*/  @!P0 LDG.E R6, desc[UR38][R4.64] ;  /* 0x0000002604068981 */ /* 0x000162000c1e1900 */
[----:B------:R-:W-:-:S03]  /*ba00*/  UMOV UR4, 0xffffffff ;  /* 0xffffffff00047882 */ /* 0x000fc60000000000 */
[----:B------:R-:W-:Y:S05]  /*ba10*/  BRA.DIV UR4, `(.L_x_15014) ;  /* 0x0000003204887947 */ /* 0x000fea000b800000 */
.L_x_15054:
[----:B------:R-:W-:Y:S01]  /*ba20*/  ULOP3.LUT UR4, UR40, 0x2, URZ, 0xfc, !UPT ;  /* 0x0000000228047892 */ /* 0x000fe2000f8efc3f */
[----:B------:R-:W-:Y:S01]  /*ba30*/  IMAD.MOV R2, RZ, RZ, -R8 ;  /* 0x000000ffff027224 */ /* 0x000fe200078e0a08 */
[----:B------:R-:W-:Y:S01]  /*ba40*/  MOV R26, R0 ;  /* 0x00000000001a7202 */ /* 0x000fe20000000f00 */
[----:B------:R-:W-:Y:S02]  /*ba50*/  IMAD.U32 R27, RZ, RZ, UR42 ;  /* 0x0000002aff1b7e24 */ /* 0x000fe4000f8e00ff */
[----:B0-----:R-:W-:Y:S01]  /*ba60*/  IMAD.SHL.U32 R4, R22, 0x8, RZ ;  /* 0x0000000816047824 */ /* 0x001fe200078e00ff */
[----:B------:R-:W-:Y:S01]  /*ba70*/  MOV R3, UR4 ;  /* 0x0000000400037c02 */ /* 0x000fe20008000f00 */
[----:B------:R-:W-:Y:S01]  /*ba80*/  IMAD R7, R16, R2, R7 ;  /* 0x0000000210077224 */ /* 0x000fe200078e0207 */
[----:B------:R-:W-:Y:S02]  /*ba90*/  SHF.R.S32.HI R27, RZ, 0x1f, R27 ;  /* 0x0000001fff1b7819 */ /* 0x000fe4000001141b */
[----:B------:R-:W-:-:S02]  /*baa0*/  ISETP.NE.AND P0, PT, R3, 0x3, PT ;  /* 0x000000030300780c */ /* 0x000fc40003f05270 */
[----:B------:R-:W-:-:S11]  /*bab0*/  LOP3.LUT R16, R4, 0x38, RZ, 0xc0, !PT ;  /* 0x0000003804107812 */ /* 0x000fd600078ec0ff */
[----:B------:R-:W-:Y:S05]  /*bac0*/  @!P0 BRA `(.L_x_15015) ;  /* 0x0000000000048947 */ /* 0x000fea0003800000 */
[----:B------:R-:W-:Y:S01]  /*bad0*/  BPT.TRAP 0x1 ;  /* 0x000000040000795c */ /* 0x000fe20000300000 */
.L_x_15015:
[----:B------:R-:W-:Y:S01]  /*bae0*/  IMAD.MOV.U32 R10, RZ, RZ, 0x1 ;  /* 0x00000001ff0a7424 */ /* 0x000fe200078e00ff */
[----:B------:R-:W-:Y:S01]  /*baf0*/  SHF.R.S32.HI R8, RZ, 0x1f, R7 ;  /* 0x0000001fff087819 */ /* 0x000fe20000011407 */
[----:B------:R-:W-:Y:S01]  /*bb00*/  ULDC.64 UR4, c[0x0][0x328] ;  /* 0x0000ca0000047ab9 */ /* 0x000fe20000000a00 */
[----:B------:R-:W-:Y:S02]  /*bb10*/  R2UR UR6, R27 ;  /* 0x000000001b0672ca */ /* 0x000fe400000e0000 */
[----:B------:R-:W-:Y:S01]  /*bb20*/  SHF.L.U32 R10, R10, 0x1f, RZ ;  /* 0x0000001f0a0a7819 */ /* 0x000fe200000006ff */
[----:B------:R-:W-:-:S03]  /*bb30*/  IMAD R2, R8, UR4, RZ ;  /* 0x0000000408027c24 */ /* 0x000fc6000f8e02ff */
[----:B------:R-:W0:Y:S01]  /*bb40*/  SYNCS.PHASECHK.TRANS64.TRYWAIT P0, [UR47+0x16840], R10 ;  /* 0x0168400aff0075a7 */ /* 0x000e22000800016f */
        /* <DEDUP_REMOVED lines=19> */
.L_x_15055:
[----:B------:R-:W-:Y:S01]  /*bc80*/  ULDC.64 UR4, c[0x0][0x300] ;  /* 0x0000c00000047ab9 */ /* 0x000fe20000000a00 */
[----:B------:R-:W-:Y:S01]  /*bc90*/  R2UR UR6, R27 ;  /* 0x000000001b0672ca */ /* 0x000fe200000e0000 */
[----:B------:R-:W-:Y:S01]  /*bca0*/  IMAD R8, R8, UR4, RZ ;  /* 0x0000000408087c24 */ /* 0x000fe2000f8e02ff */
[----:B------:R-:W-:Y:S01]  /*bcb0*/  SHF.R.U32.HI R12, RZ, 0x3, R9 ;  /* 0x00000003ff0c7819 */ /* 0x000fe20000011609 */
[----:B0-----:R-:W-:-:S04]  /*bcc0*/  IMAD.WIDE.U32 R2, R7, UR4, RZ ;  /* 0x0000000407027c25 */ /* 0x001fc8000f8e00ff */
[----:B------:R-:W-:Y:S01]  /*bcd0*/  IMAD R11, R7, UR5, R8 ;  /* 0x00000005070b7c24 */ /* 0x000fe2000f8e0208 */
[----:B------:R-:W-:Y:S01]  /*bce0*/  ULDC.64 UR4, c[0x0][0x310] ;  /* 0x0000c40000047ab9 */ /* 0x000fe20000000a00 */
[----:B------:R-:W-:Y:S02]  /*bcf0*/  IMAD.MOV.U32 R7, RZ, RZ, -0x80 ;  /* 0xffffff80ff077424 */ /* 0x000fe400078e00ff */
[----:B------:R-:W-:Y:S02]  /*bd00*/  IMAD.IADD R3, R3, 0x1, R11 ;  /* 0x0000000103037824 */ /* 0x000fe400078e020b */
[----:B------:R-:W-:Y:S02]  /*bd10*/  IMAD R5, R5, UR4, RZ ;  /* 0x0000000405057c24 */ /* 0x000fe4000f8e02ff */
[----:B------:R-:W-:-:S04]  /*bd20*/  IMAD.WIDE.U32 R2, R6, UR4, R2 ;  /* 0x0000000406027c25 */ /* 0x000fc8000f8e0002 */
[----:B------:R-:W-:Y:S01]  /*bd30*/  IMAD R5, R6, UR5, R5 ;  /* 0x0000000506057c24 */ /* 0x000fe2000f8e0205 */
[----:B------:R-:W-:Y:S01]  /*bd40*/  ULDC.64 UR4, c[0x0][0x308] ;  /* 0x0000c20000047ab9 */ /* 0x000fe20000000a00 */
[----:B------:R-:W-:Y:S02]  /*bd50*/  IMAD R6, R0, R7, UR43 ;  /* 0x0000002b00067e24 */ /* 0x000fe4000f8e0207 */
[----:B------:R-:W-:Y:S01]  /*bd60*/  IMAD.IADD R3, R3, 0x1, R5 ;  /* 0x0000000103037824 */ /* 0x000fe200078e0205 */
[----:B------:R-:W-:Y:S01]  /*bd70*/  MOV R5, UR4 ;  /* 0x0000000400057c02 */ /* 0x000fe20008000f00 */
[----:B------:R-:W-:-:S03]  /*bd80*/  UIMAD UR4, UR6, UR4, URZ ;  /* 0x00000004060472a4 */ /* 0x000fc6000f8e023f */
[----:B------:R-:W-:Y:S01]  /*bd90*/  ULDC.64 UR6, c[0x0][0x2e8] ;  /* 0x0000ba0000067ab9 */ /* 0x000fe20000000a00 */
[----:B------:R-:W-:Y:S02]  /*bda0*/  UIMAD UR4, UR42, UR5, UR4 ;  /* 0x000000052a0472a4 */ /* 0x000fe4000f8e0204 */
[----:B------:R-:W-:Y:S01]  /*bdb0*/  IMAD.WIDE.U32 R2, R5, UR42, R2 ;  /* 0x0000002a05027c25 */ /* 0x000fe2000f8e0002 */
[----:B------:R-:W-:-:S03]  /*bdc0*/  LOP3.LUT R5, R4, 0x1c0, RZ, 0xc0, !PT ;  /* 0x000001c004057812 */ /* 0x000fc600078ec0ff */
[----:B------:R-:W-:Y:S01]  /*bdd0*/  VIADD R3, R3, UR4 ;  /* 0x0000000403037c36 */ /* 0x000fe20008000000 */
[----:B------:R-:W-:Y:S01]  /*bde0*/  ULDC UR4, c[0x0][0x2f4] ;  /* 0x0000bd0000047ab9 */ /* 0x000fe20000000800 */
[----:B------:R-:W-:Y:S02]  /*bdf0*/  LEA R0, P0, R2, UR6, 0x1 ;  /* 0x0000000602007c11 */ /* 0x000fe4000f8008ff */
[----:B------:R-:W-:Y:S01]  /*be00*/  ISETP.GE.AND P3, PT, R16, UR4, PT ;  /* 0x0000000410007c0c */ /* 0x000fe2000bf66270 */
[----:B------:R-:W-:Y:S01]  /*be10*/  UMOV UR4, 0xffffffff ;  /* 0xffffffff00047882 */ /* 0x000fe20000000000 */
[----:B------:R-:W-:Y:S02]  /*be20*/  LOP3.LUT R5, R5, 0x38, R4, 0xf8, !PT ;  /* 0x0000003805057812 */ /* 0x000fe400078ef804 */
[----:B------:R-:W-:Y:S02]  /*be30*/  LEA.HI.X R4, R2, UR7, R3, 0x1, P0 ;  /* 0x0000000702047c11 */ /* 0x000fe400080f0c03 */
[----:B------:R-:W-:-:S02]  /*be40*/  P2R R2, PR, RZ, 0x8 ;  /* 0x00000008ff027803 */ /* 0x000fc40000000000 */
[----:B------:R-:W-:Y:S01]  /*be50*/  LOP3.LUT R3, R5, 0x38, R22, 0x78, !PT ;  /* 0x0000003805037812 */ /* 0x000fe200078e7816 */
[----:B------:R-:W-:Y:S01]  /*be60*/  IMAD.IADD R5, R6, 0x1, -R12 ;  /* 0x0000000106057824 */ /* 0x000fe200078e0a0c */
[----:B------:R-:W-:Y:S01]  /*be70*/  SHF.L.U32 R22, R9, 0x3, RZ ;  /* 0x0000000309167819 */ /* 0x000fe200000006ff */
[----:B------:R0:W-:Y:S03]  /*be80*/  STL [R1], R2 ;  /* 0x0000000201007387 */ /* 0x0001e60000100800 */
[----:B------:R-:W-:Y:S02]  /*be90*/  ISETP.GE.AND P0, PT, R5, 0x1, PT ;  /* 0x000000010500780c */ /* 0x000fe40003f06270 */
[----:B------:R-:W-:Y:S01]  /*bea0*/  LOP3.LUT R22, R3, 0x200, R22, 0xf8, !PT ;  /* 0x0000020003167812 */ /* 0x000fe200078ef816 */
[----:B------:R-:W-:Y:S10]  /*beb0*/  BRA.DIV UR4, `(.L_x_15017) ;  /* 0x0000002e04987947 */ /* 0x000ff4000b800000 */
[----:B------:R-:W1:Y:S01]  /*bec0*/  SHFL.IDX PT, R14, R0, RZ, 0x181f ;  /* 0x00181fff000e7589 */ /* 0x000e6200000e0000 */
[----:B------:R-:W-:-:S03]  /*bed0*/  @P0 LEA R7, R22, UR47, 0x1 ;  /* 0x0000002f16070c11 */ /* 0x000fc6000f8e08ff */
[----:B0-----:R-:W0:Y:S04]  /*bee0*/  SHFL.IDX PT, R2, R4, RZ, 0x181f ;  /* 0x00181fff04027589 */ /* 0x001e2800000e0000 */
[----:B------:R-:W-:Y:S04]  /*bef0*/  SHFL.IDX PT, R8, R4, 0x1, 0x181f ;  /* 0x00381f0004087f89 */ /* 0x000fe800000e0000 */
[----:B------:R-:W-:Y:S04]  /*bf00*/  SHFL.IDX PT, R9, R0, 0x2, 0x181f ;  /* 0x00581f0000097f89 */ /* 0x000fe800000e0000 */
[----:B------:R-:W-:Y:S01]  /*bf10*/  SHFL.IDX PT, R6, R4, 0x2, 0x181f ;  /* 0x00581f0004067f89 */ /* 0x000fe200000e0000 */
[----:B-1----:R-:W-:-:S05]  /*bf20*/  @P0 LEA R14, P1, R16, R14, 0x1 ;  /* 0x0000000e100e0211 */ /* 0x002fca00078208ff */
[----:B0-----:R-:W-:Y:S01]  /*bf30*/  @P0 IMAD.X R3, RZ, RZ, R2, P1 ;  /* 0x000000ffff030224 */ /* 0x001fe200008e0602 */
[C---:B------:R-:W-:Y:S01]  /*bf40*/  ISETP.GE.AND P1, PT, R5.reuse, 0x21, PT ;  /* 0x000000210500780c */ /* 0x040fe20003f26270 */
[----:B------:R-:W-:Y:S02]  /*bf50*/  @P0 IMAD.MOV.U32 R2, RZ, RZ, R14 ;  /* 0x000000ffff020224 */ /* 0x000fe400078e000e */
[----:B------:R-:W0:Y:S04]  /*bf60*/  SHFL.IDX PT, R14, R0, 0x1, 0x181f ;  /* 0x00381f00000e7f89 */ /* 0x000e2800000e0000 */
[----:B------:R1:W-:Y:S01]  /*bf70*/  @P0 LDGSTS.E.BYPASS.LTC128B.128 [R7+0xe400], desc[UR38][R2.64], !P3 ;  /* 0x0e40000002070fae */ /* 0x0003e2000d901d66 */
[----:B------:R-:W-:-:S05]  /*bf80*/  ISETP.GE.AND P0, PT, R5, 0x11, PT ;  /* 0x000000110500780c */ /* 0x000fca0003f06270 */
[C---:B------:R-:W-:Y:S01]  /*bf90*/  @P1 LEA R25, R22.reuse, UR47, 0x1 ;  /* 0x0000002f16191c11 */ /* 0x040fe2000f8e08ff */
[----:B-1----:R-:W-:Y:S07]  /*bfa0*/  SHFL.IDX PT, R7, R4, 0x3, 0x181f ;  /* 0x00781f0004077f89 */ /* 0x002fee00000e0000 */
[----:B------:R-:W-:Y:S02]  /*bfb0*/  @P0 LEA R21, R22, UR47, 0x1 ;  /* 0x0000002f16150c11 */ /* 0x000fe4000f8e08ff */
[----:B0-----:R-:W-:-:S02]  /*bfc0*/  @P0 LEA R2, P2, R16, R14, 0x1 ;  /* 0x0000000e10020211 */ /* 0x001fc400078408ff */
[----:B------:R-:W0:Y:S03]  /*bfd0*/  SHFL.IDX PT, R14, R0, 0x3, 0x181f ;  /* 0x00781f00000e7f89 */ /* 0x000e2600000e0000 */
[----:B------:R-:W-:-:S05]  /*bfe0*/  @P0 IMAD.X R3, RZ, RZ, R8, P2 ;  /* 0x000000ffff030224 */ /* 0x000fca00010e0608 */
[----:B------:R1:W-:Y:S02]  /*bff0*/  @P0 LDGSTS.E.BYPASS.LTC128B.128 [R21+0xec00], desc[UR38][R2.64], !P3 ;  /* 0x0ec0000002150fae */ /* 0x0003e4000d901d66 */
[----:B-1----:R-:W-:Y:S02]  /*c000*/  @P1 LEA R2, P0, R16, R9, 0x1 ;  /* 0x0000000910021211 */ /* 0x002fe400078008ff */
[----:B------:R-:W1:Y:S02]  /*c010*/  SHFL.IDX PT, R9, R0, 0x4, 0x181f ;  /* 0x00981f0000097f89 */ /* 0x000e6400000e0000 */
[----:B------:R-:W-:Y:S02]  /*c020*/  @P1 IADD3.X R3, RZ, R6, RZ, P0, !PT ;  /* 0x00000006ff031210 */ /* 0x000fe400007fe4ff */
        /* <DEDUP_REMOVED lines=8> */
[----:B------:R-:W-:Y:S02]  /*c0b0*/  @P0 IMAD.X R3, RZ, RZ, R7, P2 ;  /* 0x000000ffff030224 */ /* 0x000fe400010e0607 */
[----:B------:R-:W3:Y:S04]  /*c0c0*/  SHFL.IDX PT, R7, R4, 0x5, 0x181f ;  /* 0x00b81f0004077f89 */ /* 0x000ee800000e0000 */
[----:B------:R1:W-:Y:S02]  /*c0d0*/  @P0 LDGSTS.E.BYPASS.LTC128B.128 [R21+0xfc00], desc[UR38][R2.64], !P3 ;  /* 0x0fc0000002150fae */ /* 0x0003e4000d901d66 */
[----:B-1----:R-:W-:-:S02]  /*c0e0*/  @P1 LEA R2, P0, R16, R9, 0x1 ;  /* 0x0000000910021211 */ /* 0x002fc400078008ff */
[----:B------:R-:W1:Y:S03]  /*c0f0*/  SHFL.IDX PT, R9, R0, 0x6, 0x181f ;  /* 0x00d81f0000097f89 */ /* 0x000e6600000e0000 */
[----:B--2---:R-:W-:Y:S01]  /*c100*/  @P1 IMAD.X R3, RZ, RZ, R6, P0 ;  /* 0x000000ffff031224 */ /* 0x004fe200000e0606 */
[C---:B------:R-:W-:Y:S01]  /*c110*/  ISETP.GE.AND P0, PT, R5.reuse, 0x51, PT ;  /* 0x000000510500780c */ /* 0x040fe20003f06270 */
[----:B------:R-:W2:Y:S04]  /*c120*/  SHFL.IDX PT, R6, R4, 0x6, 0x181f ;  /* 0x00d81f0004067f89 */ /* 0x000ea800000e0000 */
[----:B------:R0:W-:Y:S01]  /*c130*/  @P1 LDGSTS.E.BYPASS.LTC128B.128 [R25+0x10400], desc[UR38][R2.64], !P3 ;  /* 0x1040000002191fae */ /* 0x0001e2000d901d66 */
[----:B------:R-:W-:-:S03]  /*c140*/  ISETP.GE.AND P1, PT, R5, 0x61, PT ;  /* 0x000000610500780c */ /* 0x000fc60003f26270 */
[----:B------:R-:W4:Y:S04]  /*c150*/  SHFL.IDX PT, R4, R4, 0x7, 0x181f ;  /* 0x00f81f0004047f89 */ /* 0x000f2800000e0000 */
[----:B0-----:R-:W-:Y:S02]  /*c160*/  @P0 LEA R2, P2, R16, R14, 0x1 ;  /* 0x0000000e10020211 */ /* 0x001fe400078408ff */
[----:B------:R0:W0:Y:S03]  /*c170*/  SHFL.IDX PT, R14, R0, 0x7, 0x181f ;  /* 0x00f81f00000e7f89 */ /* 0x00002600000e0000 */
[----:B---3--:R-:W-:Y:S01]  /*c180*/  @P0 IMAD.X R3, RZ, RZ, R7, P2 ;  /* 0x000000ffff030224 */ /* 0x008fe200010e0607 */
[----:B------:R-:W-:-:S05]  /*c190*/  @P0 LEA R7, R22, UR47, 0x1 ;  /* 0x0000002f16070c11 */ /* 0x000fca000f8e08ff */
[----:B------:R1:W-:Y:S02]  /*c1a0*/  @P0 LDGSTS.E.BYPASS.LTC128B.128 [R7+0x10c00], desc[UR38][R2.64], !P3 ;  /* 0x10c0000002070fae */ /* 0x0003e4000d901d66 */
[----:B-1----:R-:W-:Y:S02]  /*c1b0*/  @P1 LEA R2, P0, R16, R9, 0x1 ;  /* 0x0000000910021211 */ /* 0x002fe400078008ff */
[----:B------:R-:W-:Y:S02]  /*c1c0*/  @P1 LEA R9, R22, UR47, 0x1 ;  /* 0x0000002f16091c11 */ /* 0x000fe4000f8e08ff */
[----:B--2---:R-:W-:-:S05]  /*c1d0*/  @P1 IADD3.X R3, RZ, R6, RZ, P0, !PT ;  /* 0x00000006ff031210 */ /* 0x004fca00007fe4ff */
[----:B0---4-:R1:W-:Y:S04]  /*c1e0*/  @P1 LDGSTS.E.BYPASS.LTC128B.128 [R9+0x11400], desc[UR38][R2.64], !P3 ;  /* 0x1140000002091fae */ /* 0x0113e8000d901d66 */
.L_x_15073:
        /* <DEDUP_REMOVED lines=17> */
.L_x_15018:
        /* <DEDUP_REMOVED lines=29> */
[----:B0-----:R-:W-:Y:S05]  /*c4d0*/  CALL.ABS.NOINC R2 ;  /* 0x0000000002007343 */ /* 0x001fea0003c00000 */
.L_x_15019:
[----:B------:R-:W-:Y:S01]  /*c4e0*/  IMAD.U32 R4, RZ, RZ, UR36 ;  /* 0x00000024ff047e24 */ /* 0x000fe2000f8e00ff */
[----:B------:R-:W-:Y:S01]  /*c4f0*/  ULDC.64 UR4, c[0x0][0x2e0] ;  /* 0x0000b80000047ab9 */ /* 0x000fe20000000a00 */
[----:B------:R-:W-:Y:S01]  /*c500*/  MOV R3, UR48 ;  /* 0x0000003000037c02 */ /* 0x000fe20008000f00 */
[----:B------:R-:W-:Y:S01]  /*c510*/  IMAD R25, R25, UR4, RZ ;  /* 0x0000000419197c24 */ /* 0x000fe2000f8e02ff */
[----:B------:R-:W-:Y:S01]  /*c520*/  UISETP.NE.AND UP0, UPT, UR50, URZ, UPT ;  /* 0x0000003f3200728c */ /* 0x000fe2000bf05270 */
[----:B------:R-:W-:Y:S01]  /*c530*/  IMAD.MOV.U32 R2, RZ, RZ, R4 ;  /* 0x000000ffff027224 */ /* 0x000fe200078e0004 */
[----:B------:R-:W0:Y:S01]  /*c540*/  LDC R9, c[0x0][0x448] ;  /* 0x00011200ff097b82 */ /* 0x000e220000000800 */
[C---:B------:R-:W-:Y:S02]  /*c550*/  IMAD R25, R24.reuse, UR5, R25 ;  /* 0x0000000518197c24 */ /* 0x040fe4000f8e0219 */
[----:B------:R-:W-:Y:S01]  /*c560*/  IMAD.WIDE.U32 R2, R24, UR4, R2 ;  /* 0x0000000418027c25 */ /* 0x000fe2000f8e0002 */
[----:B------:R-:W-:Y:S01]  /*c570*/  PLOP3.LUT P0, PT, PT, PT, UP0, 0x80, 0x0 ;  /* 0x000000000000781c */ /* 0x000fe20003f0f008 */
[----:B------:R-:W1:Y:S01]  /*c580*/  S2R R24, SR_TID.X ;  /* 0x0000000000187919 */ /* 0x000e620000002100 */
[----:B------:R-:W-:Y:S01]  /*c590*/  PLOP3.LUT P1, PT, PT, PT, UP0, 0x80, 0x0 ;  /* 0x000000000000781c */ /* 0x000fe20003f2f008 */
[----:B------:R-:W-:Y:S01]  /*c5a0*/  IMAD.U32 R5, RZ, RZ, UR37 ;  /* 0x00000025ff057e24 */ /* 0x000fe2000f8e00ff */
[----:B------:R-:W-:Y:S01]  /*c5b0*/  PLOP3.LUT P2, PT, PT, PT, UP0, 0x80, 0x0 ;  /* 0x000000000000781c */ /* 0x000fe20003f4f008 */
[----:B------:R-:W-:Y:S01]  /*c5c0*/  IMAD.U32 R5, RZ, RZ, UR49 ;  /* 0x00000031ff057e24 */ /* 0x000fe2000f8e00ff */
[----:B------:R-:W-:Y:S01]  /*c5d0*/  @UP0 ULDC UR4, c[0x0][0x44c] ;  /* 0x0001130000040ab9 */ /* 0x000fe20000000800 */
[----:B------:R-:W-:Y:S01]  /*c5e0*/  @UP0 ULDC UR5, c[0x0][0x450] ;  /* 0x0001140000050ab9 */ /* 0x000fe20000000800 */
[----:B------:R-:W-:-:S02]  /*c5f0*/  IADD3 R3, R3, R25, RZ ;  /* 0x0000001903037210 */ /* 0x000fc40007ffe0ff */
[----:B-1----:R-:W-:-:S04]  /*c600*/  LOP3.LUT R24, R24, 0x7f, RZ, 0xc0, !PT ;  /* 0x0000007f18187812 */ /* 0x002fc800078ec0ff */
[----:B------:R-:W-:-:S05]  /*c610*/  SHF.R.U32.HI R24, RZ, 0x3, R24 ;  /* 0x00000003ff187819 */ /* 0x000fca0000011618 */
[----:B------:R-:W-:-:S04]  /*c620*/  IMAD.IADD R0, R23, 0x1, R24 ;  /* 0x0000000117007824 */ /* 0x000fc800078e0218 */
[----:B------:R-:W-:-:S04]  /*c630*/  IMAD R4, R5, 0xc0, R0 ;  /* 0x000000c005047824 */ /* 0x000fc800078e0200 */
[C---:B------:R-:W-:Y:S01]  /*c640*/  @P0 IMAD.HI.U32 R0, R4.reuse, UR4, RZ ;  /* 0x0000000404000c27 */ /* 0x040fe2000f8e00ff */
[----:B------:R-:W-:Y:S01]  /*c650*/  PLOP3.LUT P0, PT, PT, PT, UP0, 0x80, 0x0 ;  /* 0x000000000000781c */ /* 0x000fe20003f0f008 */
[----:B------:R-:W-:Y:S02]  /*c660*/  @UP0 ULDC UR4, c[0x0][0x44c] ;  /* 0x0001130000040ab9 */ /* 0x000fe40000000800 */
[----:B------:R-:W-:Y:S01]  /*c670*/  IMAD.MOV.U32 R5, RZ, RZ, R4 ;  /* 0x000000ffff057224 */ /* 0x000fe200078e0004 */
[----:B------:R-:W-:Y:S02]  /*c680*/  @P1 SHF.R.U32.HI R5, RZ, UR5, R0 ;  /* 0x00000005ff051c19 */ /* 0x000fe40008011600 */
[----:B------:R-:W-:-:S03]  /*c690*/  IADD3 R0, R4, 0x80, RZ ;  /* 0x0000008004007810 */ /* 0x000fc60007ffe0ff */
[----:B------:R-:W-:Y:S02]  /*c6a0*/  IMAD.MOV R15, RZ, RZ, -R5 ;  /* 0x000000ffff0f7224 */ /* 0x000fe400078e0a05 */
[----:B------:R-:W-:Y:S01]  /*c6b0*/  @P2 IMAD.HI.U32 R6, R0, UR4, RZ ;  /* 0x0000000400062c27 */ /* 0x000fe2000f8e00ff */
[----:B------:R-:W-:-:S03]  /*c6c0*/  @UP0 ULDC UR4, c[0x0][0x450] ;  /* 0x0001140000040ab9 */ /* 0x000fc60000000800 */
[----:B0-----:R-:W-:Y:S01]  /*c6d0*/  IMAD R15, R9, R15, R4 ;  /* 0x0000000f090f7224 */ /* 0x001fe200078e0204 */
[----:B------:R-:W-:Y:S01]  /*c6e0*/  SHF.R.S32.HI R4, RZ, 0x1f, R5 ;  /* 0x0000001fff047819 */ /* 0x000fe20000011405 */
[----:B------:R-:W-:Y:S01]  /*c6f0*/  IMAD.MOV.U32 R11, RZ, RZ, R0 ;  /* 0x000000ffff0b7224 */ /* 0x000fe200078e0000 */
[----:B------:R-:W-:Y:S01]  /*c700*/  @P0 SHF.R.U32.HI R11, RZ, UR4, R6 ;  /* 0x00000004ff0b0c19 */ /* 0x000fe20008011606 */
[----:B------:R-:W-:Y:S02]  /*c710*/  ULDC.64 UR4, c[0x0][0x2d0] ;  /* 0x0000b40000047ab9 */ /* 0x000fe40000000a00 */
[----:B------:R-:W-:Y:S01]  /*c720*/  IMAD R6, R4, UR4, RZ ;  /* 0x0000000404067c24 */ /* 0x000fe2000f8e02ff */
[--C-:B------:R-:W-:Y:S01]  /*c730*/  SHF.R.S32.HI R4, RZ, 0x1f, R11.reuse ;  /* 0x0000001fff047819 */ /* 0x100fe2000001140b */
[----:B------:R-:W-:Y:S02]  /*c740*/  IMAD.MOV R8, RZ, RZ, -R11 ;  /* 0x000000ffff087224 */ /* 0x000fe400078e0a0b */
[----:B------:R-:W-:-:S02]  /*c750*/  IMAD R13, R5, UR5, R6 ;  /* 0x00000005050d7c24 */ /* 0x000fc4000f8e0206 */
[----:B------:R-:W-:Y:S02]  /*c760*/  IMAD R10, R4, UR4, RZ ;  /* 0x00000004040a7c24 */ /* 0x000fe4000f8e02ff */
[----:B------:R-:W-:-:S04]  /*c770*/  IMAD.WIDE.U32 R6, R11, UR4, R2 ;  /* 0x000000040b067c25 */ /* 0x000fc8000f8e0002 */
[----:B------:R-:W-:Y:S02]  /*c780*/  IMAD R21, R11, UR5, R10 ;  /* 0x000000050b157c24 */ /* 0x000fe4000f8e020a */
[----:B------:R-:W-:Y:S01]  /*c790*/  IMAD R11, R9, R8, R0 ;  /* 0x00000008090b7224 */ /* 0x000fe200078e0200 */
[----:B------:R-:W-:Y:S01]  /*c7a0*/  SHF.R.S32.HI R0, RZ, 0x1f, R15 ;  /* 0x0000001fff007819 */ /* 0x000fe2000001140f */
[----:B------:R-:W-:Y:S01]  /*c7b0*/  IMAD.WIDE.U32 R4, R5, UR4, R2 ;  /* 0x0000000405047c25 */ /* 0x000fe2000f8e0002 */
[----:B------:R-:W-:-:S03]  /*c7c0*/  ULDC.64 UR4, c[0x0][0x2c8] ;  /* 0x0000b20000047ab9 */ /* 0x000fc60000000a00 */
[----:B------:R-:W-:Y:S01]  /*c7d0*/  IMAD R0, R0, UR4, RZ ;  /* 0x0000000400007c24 */ /* 0x000fe2000f8e02ff */
[----:B------:R-:W-:Y:S01]  /*c7e0*/  IADD3 R3, R5, R13, RZ ;  /* 0x0000000d05037210 */ /* 0x000fe20007ffe0ff */
[----:B------:R-:W-:Y:S02]  /*c7f0*/  IMAD.MOV.U32 R2, RZ, RZ, R4 ;  /* 0x000000ffff027224 */ /* 0x000fe400078e0004 */
[C---:B------:R-:W-:Y:S01]  /*c800*/  IMAD R13, R15.reuse, UR5, R0 ;  /* 0x000000050f0d7c24 */ /* 0x040fe2000f8e0200 */
[----:B------:R-:W-:Y:S01]  /*c810*/  SHF.R.S32.HI R0, RZ, 0x1f, R11 ;  /* 0x0000001fff007819 */ /* 0x000fe2000001140b */
[----:B------:R-:W-:-:S04]  /*c820*/  IMAD.WIDE.U32 R4, R15, UR4, R2 ;  /* 0x000000040f047c25 */ /* 0x000fc8000f8e0002 */
        /* <DEDUP_REMOVED lines=16> */
[----:B------:R-:W0:Y:S01]  /*c930*/  SHFL.IDX PT, R14, R7, RZ, 0x181f ;  /* 0x00181fff070e7589 */ /* 0x000e2200000e0000 */
[----:B------:R-:W-:Y:S01]  /*c940*/  IMAD.U32 R5, RZ, RZ, UR49 ;  /* 0x00000031ff057e24 */ /* 0x000fe2000f8e00ff */
[----:B------:R-:W-:Y:S02]  /*c950*/  ULDC UR4, c[0x0][0x288] ;  /* 0x0000a20000047ab9 */ /* 0x000fe40000000800 */
[----:B------:R-:W1:Y:S01]  /*c960*/  SHFL.IDX PT, R2, R8, RZ, 0x181f ;  /* 0x00181fff08027589 */ /* 0x000e6200000e0000 */
[----:B------:R-:W-:Y:S02]  /*c970*/  IMAD R4, R9, UR4, RZ ;  /* 0x0000000409047c24 */ /* 0x000fe4000f8e02ff */
[----:B------:R-:W-:Y:S01]  /*c980*/  IMAD R5, R5, 0xc0, R24 ;  /* 0x000000c005057824 */ /* 0x000fe200078e0218 */
[----:B------:R-:W2:Y:S03]  /*c990*/  SHFL.IDX PT, R21, R7, 0x1, 0x181f ;  /* 0x00381f0007157f89 */ /* 0x000ea600000e0000 */
[C---:B------:R-:W-:Y:S01]  /*c9a0*/  VIADD R9, R5.reuse, 0x10 ;  /* 0x0000001005097836 */ /* 0x040fe20000000000 */
[C---:B------:R-:W-:Y:S01]  /*c9b0*/  ISETP.GE.AND P1, PT, R5.reuse, R4, PT ;  /* 0x000000040500720c */ /* 0x040fe20003f26270 */
[----:B------:R-:W3:Y:S01]  /*c9c0*/  SHFL.IDX PT, R10, R8, 0x1, 0x181f ;  /* 0x00381f00080a7f89 */ /* 0x000ee200000e0000 */
[----:B------:R-:W-:-:S02]  /*c9d0*/  VIADD R11, R5, 0x20 ;  /* 0x00000020050b7836 */ /* 0x000fc40000000000 */
[----:B------:R-:W-:Y:S02]  /*c9e0*/  ISETP.GE.AND P3, PT, R9, R4, PT ;  /* 0x000000040900720c */ /* 0x000fe40003f66270 */
[----:B------:R-:W-:Y:S07]  /*c9f0*/  SHFL.IDX PT, R9, R8, 0x2, 0x181f ;  /* 0x00581f0008097f89 */ /* 0x000fee00000e0000 */
[----:B0-----:R-:W-:Y:S02]  /*ca00*/  @!P1 LEA R14, P2, R16, R14, 0x1 ;  /* 0x0000000e100e9211 */ /* 0x001fe400078408ff */
[----:B------:R-:W-:-:S03]  /*ca10*/  @!P1 LEA R25, R22, UR47, 0x1 ;  /* 0x0000002f16199c11 */ /* 0x000fc6000f8e08ff */
[----:B-1----:R-:W-:Y:S01]  /*ca20*/  @!P1 IMAD.X R3, RZ, RZ, R2, P2 ;  /* 0x000000ffff039224 */ /* 0x002fe200010e0602 */
[----:B------:R-:W-:Y:S02]  /*ca30*/  @!P1 MOV R2, R14 ;  /* 0x0000000e00029202 */ /* 0x000fe40000000f00 */
[----:B------:R-:W0:Y:S04]  /*ca40*/  SHFL.IDX PT, R14, R7, 0x2, 0x181f ;  /* 0x00581f00070e7f89 */ /* 0x000e2800000e0000 */
[----:B------:R2:W-:Y:S01]  /*ca50*/  @!P1 LDGSTS.E.BYPASS.LTC128B.128 [R25+0x8400], desc[UR38][R2.64], !P0 ;  /* 0x0840000002199fae */ /* 0x0005e2000c101d66 */
[----:B------:R-:W-:Y:S01]  /*ca60*/  ISETP.GE.AND P1, PT, R11, R4, PT ;  /* 0x000000040b00720c */ /* 0x000fe20003f26270 */
[----:B------:R-:W-:Y:S01]  /*ca70*/  VIADD R11, R5, 0x40 ;  /* 0x00000040050b7836 */ /* 0x000fe20000000000 */
[----:B--2---:R-:W-:-:S02]  /*ca80*/  @!P3 LEA R2, P2, R16, R21, 0x1 ;  /* 0x000000151002b211 */ /* 0x004fc400078408ff */
[C---:B------:R-:W-:Y:S01]  /*ca90*/  @!P3 LEA R25, R22.reuse, UR47, 0x1 ;  /* 0x0000002f1619bc11 */ /* 0x040fe2000f8e08ff */
[----:B------:R-:W1:Y:S08]  /*caa0*/  SHFL.IDX PT, R21, R7, 0x3, 0x181f ;  /* 0x00781f0007157f89 */ /* 0x000e7000000e0000 */
[----:B------:R-:W-:Y:S01]  /*cab0*/  @!P1 LEA R20, R22, UR47, 0x1 ;  /* 0x0000002f16149c11 */ /* 0x000fe2000f8e08ff */
[----:B---3--:R-:W-:-:S02]  /*cac0*/  @!P3 IMAD.X R3, RZ, RZ, R10, P2 ;  /* 0x000000ffff03b224 */ /* 0x008fc400010e060a */
[----:B------:R-:W2:Y:S04]  /*cad0*/  SHFL.IDX PT, R10, R8, 0x3, 0x181f ;  /* 0x00781f00080a7f89 */ /* 0x000ea800000e0000 */
[----:B------:R0:W-:Y:S02]  /*cae0*/  @!P3 LDGSTS.E.BYPASS.LTC128B.128 [R25+0x8c00], desc[UR38][R2.64], !P0 ;  /* 0x08c000000219bfae */ /* 0x0001e4000c101d66 */
[----:B0-----:R-:W-:Y:S02]  /*caf0*/  @!P1 LEA R2, P2, R16, R14, 0x1 ;  /* 0x0000000e10029211 */ /* 0x001fe400078408ff */
[----:B------:R-:W0:Y:S02]  /*cb00*/  SHFL.IDX PT, R14, R7, 0x4, 0x181f ;  /* 0x00981f00070e7f89 */ /* 0x000e2400000e0000 */
[----:B------:R-:W-:Y:S01]  /*cb10*/  @!P1 IADD3.X R3, RZ, R9, RZ, P2, !PT ;  /* 0x00000009ff039210 */ /* 0x000fe200017fe4ff */
[----:B------:R-:W-:-:S04]  /*cb20*/  VIADD R9, R5, 0x30 ;  /* 0x0000003005097836 */ /* 0x000fc80000000000 */
[----:B------:R1:W-:Y:S01]  /*cb30*/  @!P1 LDGSTS.E.BYPASS.LTC128B.128 [R20+0x9400], desc[UR38][R2.64], !P0 ;  /* 0x0940000002149fae */ /* 0x0003e2000c101d66 */
[-C--:B------:R-:W-:Y:S02]  /*cb40*/  ISETP.GE.AND P3, PT, R9, R4.reuse, PT ;  /* 0x000000040900720c */ /* 0x080fe40003f66270 */
[----:B------:R-:W-:Y:S01]  /*cb50*/  ISETP.GE.AND P1, PT, R11, R4, PT ;  /* 0x000000040b00720c */ /* 0x000fe20003f26270 */
[----:B------:R-:W3:Y:S01]  /*cb60*/  SHFL.IDX PT, R9, R8, 0x4, 0x181f ;  /* 0x00981f0008097f89 */ /* 0x000ee200000e0000 */
[----:B------:R-:W-:-:S09]  /*cb70*/  VIADD R11, R5, 0x60 ;  /* 0x00000060050b7836 */ /* 0x000fd20000000000 */
[----:B-1----:R-:W-:Y:S02]  /*cb80*/  @!P3 LEA R2, P2, R16, R21, 0x1 ;  /* 0x000000151002b211 */ /* 0x002fe400078408ff */
[C---:B------:R-:W-:Y:S01]  /*cb90*/  @!P3 LEA R25, R22.reuse, UR47, 0x1 ;  /* 0x0000002f1619bc11 */ /* 0x040fe2000f8e08ff */
[----:B------:R-:W1:Y:S01]  /*cba0*/  SHFL.IDX PT, R21, R7, 0x5, 0x181f ;  /* 0x00b81f0007157f89 */ /* 0x000e6200000e0000 */
[----:B------:R-:W-:Y:S01]  /*cbb0*/  @!P1 LEA R20, R22, UR47, 0x1 ;  /* 0x0000002f16149c11 */ /* 0x000fe2000f8e08ff */
[----:B--2---:R-:W-:Y:S02]  /*cbc0*/  @!P3 IMAD.X R3, RZ, RZ, R10, P2 ;  /* 0x000000ffff03b224 */ /* 0x004fe400010e060a */
[----:B------:R-:W2:Y:S04]  /*cbd0*/  SHFL.IDX PT, R10, R8, 0x5, 0x181f ;  /* 0x00b81f00080a7f89 */ /* 0x000ea800000e0000 */
[----:B------:R0:W-:Y:S02]  /*cbe0*/  @!P3 LDGSTS.E.BYPASS.LTC128B.128 [R25+0x9c00], desc[UR38][R2.64], !P0 ;  /* 0x09c000000219bfae */ /* 0x0001e4000c101d66 */
[----:B0-----:R-:W-:-:S02]  /*cbf0*/  @!P1 LEA R2, P2, R16, R14, 0x1 ;  /* 0x0000000e10029211 */ /* 0x001fc400078408ff */
[----:B------:R-:W0:Y:S02]  /*cc00*/  SHFL.IDX PT, R14, R7, 0x6, 0x181f ;  /* 0x00d81f00070e7f89 */ /* 0x000e2400000e0000 */
[----:B---3--:R-:W-:Y:S01]  /*cc10*/  @!P1 IADD3.X R3, RZ, R9, RZ, P2, !PT ;  /* 0x00000009ff039210 */ /* 0x008fe200017fe4ff */
[----:B------:R-:W-:-:S04]  /*cc20*/  VIADD R9, R5, 0x50 ;  /* 0x0000005005097836 */ /* 0x000fc80000000000 */
[----:B------:R1:W-:Y:S01]  /*cc30*/  @!P1 LDGSTS.E.BYPASS.LTC128B.128 [R20+0xa400], desc[UR38][R2.64], !P0 ;  /* 0x0a40000002149fae */ /* 0x0003e2000c101d66 */
[-C--:B------:R-:W-:Y:S02]  /*cc40*/  ISETP.GE.AND P3, PT, R9, R4.reuse, PT ;  /* 0x000000040900720c */ /* 0x080fe40003f66270 */
[----:B------:R-:W-:Y:S01]  /*cc50*/  ISETP.GE.AND P1, PT, R11, R4, PT ;  /* 0x000000040b00720c */ /* 0x000fe20003f26270 */
[----:B------:R-:W3:Y:S01]  /*cc60*/  SHFL.IDX PT, R9, R8, 0x6, 0x181f ;  /* 0x00d81f0008097f89 */ /* 0x000ee200000e0000 */
[----:B------:R-:W-:-:S03]  /*cc70*/  VIADD R11, R5, 0x80 ;  /* 0x00000080050b7836 */ /* 0x000fc60000000000 */
[----:B------:R-:W-:Y:S06]  /*cc80*/  SHFL.IDX PT, R8, R8, 0x7, 0x181f ;  /* 0x00f81f0008087f89 */ /* 0x000fec00000e0000 */
[----:B-1----:R-:W-:Y:S02]  /*cc90*/  @!P3 LEA R2, P2, R16, R21, 0x1 ;  /* 0x000000151002b211 */ /* 0x002fe400078408ff */
        /* <DEDUP_REMOVED lines=11> */
[----:B0-----:R-:W-:Y:S01]  /*cd50*/  VIADD R7, R5, 0x90 ;  /* 0x0000009005077836 */ /* 0x001fe20000000000 */
[----:B------:R-:W-:Y:S01]  /*cd60*/  ISETP.GE.AND P1, PT, R11, R4, PT ;  /* 0x000000040b00720c */ /* 0x000fe20003f26270 */
[----:B------:R-:W0:Y:S01]  /*cd70*/  SHFL.IDX PT, R9, R6, RZ, 0x181f ;  /* 0x00181fff06097589 */ /* 0x000e2200000e0000 */
[----:B------:R-:W-:-:S09]  /*cd80*/  VIADD R11, R5, 0xa0 ;  /* 0x000000a0050b7836 */ /* 0x000fd20000000000 */
[----:B------:R-:W-:Y:S02]  /*cd90*/  @!P3 LEA R25, R22, UR47, 0x1 ;  /* 0x0000002f1619bc11 */ /* 0x000fe4000f8e08ff */
[----:B-1----:R-:W-:Y:S02]  /*cda0*/  @!P3 LEA R2, P2, R16, R14, 0x1 ;  /* 0x0000000e1002b211 */ /* 0x002fe400078408ff */
[----:B------:R-:W-:Y:S03]  /*cdb0*/  SHFL.IDX PT, R14, R0, 0x2, 0x181f ;  /* 0x00581f00000e7f89 */ /* 0x000fe600000e0000 */
[----:B------:R-:W-:Y:S02]  /*cdc0*/  @!P3 IMAD.X R3, RZ, RZ, R8, P2 ;  /* 0x000000ffff03b224 */ /* 0x000fe400010e0608 */
[----:B------:R-:W-:Y:S04]  /*cdd0*/  SHFL.IDX PT, R8, R6, 0x1, 0x181f ;  /* 0x00381f0006087f89 */ /* 0x000fe800000e0000 */
[----:B------:R1:W-:Y:S01]  /*cde0*/  @!P3 LDGSTS.E.BYPASS.LTC128B.128 [R25+0xbc00], desc[UR38][R2.64], !P0 ;  /* 0x0bc000000219bfae */ /* 0x0003e2000c101d66 */
[----:B------:R-:W-:-:S03]  /*cdf0*/  ISETP.GE.AND P3, PT, R7, R4, PT ;  /* 0x000000040700720c */ /* 0x000fc60003f66270 */
[----:B------:R-:W-:Y:S04]  /*ce00*/  SHFL.IDX PT, R7, R6, 0x2, 0x181f ;  /* 0x00581f0006077f89 */ /* 0x000fe800000e0000 */
[----:B------:R-:W-:Y:S01]  /*ce10*/  SHFL.IDX PT, R6, R6, 0x3, 0x181f ;  /* 0x00781f0006067f89 */ /* 0x000fe200000e0000 */
[----:B-1----:R-:W-:Y:S02]  /*ce20*/  @!P1 LEA R2, P2, R16, R21, 0x1 ;  /* 0x0000001510029211 */ /* 0x002fe400078408ff */
[----:B------:R-:W-:Y:S02]  /*ce30*/  @!P1 LEA R21, R22, UR47, 0x1 ;  /* 0x0000002f16159c11 */ /* 0x000fe4000f8e08ff */
[----:B0-----:R-:W-:Y:S02]  /*ce40*/  @!P1 IADD3.X R3, RZ, R9, RZ, P2, !PT ;  /* 0x00000009ff039210 */ /* 0x001fe400017fe4ff */
[----:B------:R-:W0:Y:S04]  /*ce50*/  SHFL.IDX PT, R9, R0, 0x1, 0x181f ;  /* 0x00381f0000097f89 */ /* 0x000e2800000e0000 */
[----:B------:R0:W-:Y:S01]  /*ce60*/  @!P1 LDGSTS.E.BYPASS.LTC128B.128 [R21+0xc400], desc[UR38][R2.64], !P0 ;  /* 0x0c40000002159fae */ /* 0x0001e2000c101d66 */
[----:B------:R-:W-:-:S02]  /*ce70*/  ISETP.GE.AND P1, PT, R11, R4, PT ;  /* 0x000000040b00720c */ /* 0x000fc40003f26270 */
[----:B0-----:R-:W-:Y:S02]  /*ce80*/  @!P3 LEA R2, P2, R16, R9, 0x1 ;  /* 0x000000091002b211 */ /* 0x001fe400078408ff */
[----:B------:R-:W-:-:S03]  /*ce90*/  @!P3 LEA R9, R22, UR47, 0x1 ;  /* 0x0000002f1609bc11 */ /* 0x000fc6000f8e08ff */
[----:B------:R-:W-:-:S05]  /*cea0*/  @!P3 IMAD.X R3, RZ, RZ, R8, P2 ;  /* 0x000000ffff03b224 */ /* 0x000fca00010e0608 */
[----:B------:R0:W-:Y:S02]  /*ceb0*/  @!P3 LDGSTS.E.BYPASS.LTC128B.128 [R9+0xcc00], desc[UR38][R2.64], !P0 ;  /* 0x0cc000000209bfae */ /* 0x0001e4000c101d66 */
[----:B0-----:R-:W-:Y:S02]  /*cec0*/  @!P1 LEA R2, P2, R16, R14, 0x1 ;  /* 0x0000000e10029211 */ /* 0x001fe400078408ff */
[----:B------:R0:W1:Y:S02]  /*ced0*/  SHFL.IDX PT, R14, R0, 0x3, 0x181f ;  /* 0x00781f00000e7f89 */ /* 0x00006400000e0000 */
[----:B------:R-:W-:Y:S02]  /*cee0*/  @!P1 IADD3.X R3, RZ, R7, RZ, P2, !PT ;  /* 0x00000007ff039210 */ /* 0x000fe400017fe4ff */
[----:B------:R-:W-:-:S05]  /*cef0*/  @!P1 LEA R7, R22, UR47, 0x1 ;  /* 0x0000002f16079c11 */ /* 0x000fca000f8e08ff */
[----:B------:R0:W-:Y:S02]  /*cf00*/  @!P1 LDGSTS.E.BYPASS.LTC128B.128 [R7+0xd400], desc[UR38][R2.64], !P0 ;  /* 0x0d40000002079fae */ /* 0x0001e4000c101d66 */
.L_x_15098:
        /* <DEDUP_REMOVED lines=18> */
.L_x_15099:
        /* <DEDUP_REMOVED lines=9> */
[----:B------:R-:W-:Y:S01]  /*d0c0*/  ULOP3.LUT UR5, URZ, UR46, URZ, 0x33, !UPT ;  /* 0x0000002e3f057292 */ /* 0x000fe2000f8e333f */
[----:B------:R-:W-:Y:S01]  /*d0d0*/  IMAD.SHL.U32 R4, R16, 0x2, RZ ;  /* 0x0000000210047824 */ /* 0x000fe200078e00ff */
[----:B------:R-:W-:Y:S01]  /*d0e0*/  UIMAD UR4, UR4, UR41, URZ ;  /* 0x00000029040472a4 */ /* 0x000fe2000f8e023f */
[----:B------:R-:W-:Y:S01]  /*d0f0*/  BSSY B0, `(.L_x_15022) ;  /* 0x00000f8000007945 */ /* 0x000fe20003800000 */
[----:B------:R-:W-:Y:S01]  /*d100*/  MOV R21, 0x1 ;  /* 0x0000000100157802 */ /* 0x000fe20000000f00 */
[----:B------:R-:W-:-:S03]  /*d110*/  IMAD.MOV.U32 R8, RZ, RZ, RZ ;  /* 0x000000ffff087224 */ /* 0x000fc600078e00ff */
[----:B------:R-:W-:Y:S01]  /*d120*/  LOP3.LUT R3, RZ, UR4, RZ, 0x33, !PT ;  /* 0x00000004ff037c12 */ /* 0x000fe2000f8e33ff */
[----:B------:R-:W-:Y:S02]  /*d130*/  ULDC UR4, c[0x0][0x2f4] ;  /* 0x0000bd0000047ab9 */ /* 0x000fe40000000800 */
[----:B------:R-:W-:Y:S02]  /*d140*/  ISETP.GE.AND P1, PT, R16, UR4, PT ;  /* 0x0000000410007c0c */ /* 0x000fe4000bf26270 */
[----:B------:R-:W-:-:S04]  /*d150*/  VIMNMX3 R3, R0, UR5, R3, !PT ;  /* 0x0000000500037c0f */ /* 0x000fc8000f800103 */
[----:B------:R-:W-:Y:S02]  /*d160*/  IADD3 R26, -R3, -0x2, RZ ;  /* 0xfffffffe031a7810 */ /* 0x000fe40007ffe1ff */
[----:B-1----:R-:W-:-:S04]  /*d170*/  LOP3.LUT R2, R2, 0x7f, RZ, 0xc0, !PT ;  /* 0x0000007f02027812 */ /* 0x002fc800078ec0ff */
[----:B------:R-:W-:-:S04]  /*d180*/  SHF.R.U32.HI R2, RZ, 0x3, R2 ;  /* 0x00000003ff027819 */ /* 0x000fc80000011602 */
[----:B------:R-:W-:Y:S02]  /*d190*/  IADD3 R19, R23, R19, R2 ;  /* 0x0000001317137210 */ /* 0x000fe40007ffe002 */
[----:B------:R-:W-:-:S03]  /*d1a0*/  IADD3 R0, -R2, UR43, RZ ;  /* 0x0000002b02007c10 */ /* 0x000fc6000fffe1ff */
[----:B------:R-:W-:Y:S02]  /*d1b0*/  VIADD R2, R19, 0xfffffe80 ;  /* 0xfffffe8013027836 */ /* 0x000fe40000000000 */
[C---:B------:R-:W-:Y:S02]  /*d1c0*/  IMAD R4, R3.reuse, 0x80, R0 ;  /* 0x0000008003047824 */ /* 0x040fe400078e0200 */
[----:B------:R-:W-:Y:S02]  /*d1d0*/  IMAD R0, R3, -0x80, R2 ;  /* 0xffffff8003007824 */ /* 0x000fe400078e0202 */
[----:B------:R-:W-:-:S07]  /*d1e0*/  VIADD R4, R4, 0x100 ;  /* 0x0000010004047836 */ /* 0x000fce0000000000 */
.L_x_15035:
[----:B------:R-:W0:Y:S01]  /*d1f0*/  LDC R2, c[0x0][0x430] ;  /* 0x00010c00ff027b82 */ /* 0x000e220000000800 */
[----:B------:R-:W-:Y:S01]  /*d200*/  MOV R9, R0 ;  /* 0x0000000000097202 */ /* 0x000fe20000000f00 */
[----:B------:R-:W-:Y:S01]  /*d210*/  ULDC.64 UR4, c[0x0][0x428] ;  /* 0x00010a0000047ab9 */ /* 0x000fe20000000a00 */
[----:B0-----:R-:W-:-:S13]  /*d220*/  ISETP.NE.AND P0, PT, R2, 0x1, PT ;  /* 0x000000010200780c */ /* 0x001fda0003f05270 */
[----:B------:R-:W0:Y:S08]  /*d230*/  @P0 LDC R3, c[0x0][0x434] ;  /* 0x00010d00ff030b82 */ /* 0x000e300000000800 */
[----:B------:R-:W1:Y:S01]  /*d240*/  @P0 LDC R5, c[0x0][0x438] ;  /* 0x00010e00ff050b82 */ /* 0x000e620000000800 */
        /* <DEDUP_REMOVED lines=11> */
[----:B------:R-:W2:Y:S01]  /*d300*/  LDG.E R5, desc[UR38][R6.64] ;  /* 0x0000002606057981 */ /* 0x000ea2000c1e1900 */
[----:B------:R-:W-:Y:S01]  /*d310*/  ULOP3.LUT UR6, UR40, 0x2, URZ, 0xfc, !UPT ;  /* 0x0000000228067892 */ /* 0x000fe2000f8efc3f */
[----:B------:R-:W-:-:S04]  /*d320*/  IADD3 R20, R8, 0x1, RZ ;  /* 0x0000000108147810 */ /* 0x000fc80007ffe0ff */
[----:B------:R-:W-:Y:S01]  /*d330*/  ISETP.NE.AND P0, PT, R20, 0x2, PT ;  /* 0x000000021400780c */ /* 0x000fe20003f05270 */
[----:B------:R-:W-:-:S03]  /*d340*/  IMAD.U32 R10, RZ, RZ, UR6 ;  /* 0x00000006ff0a7e24 */ /* 0x000fc6000f8e00ff */
[----:B------:R-:W-:Y:S02]  /*d350*/  SEL R24, RZ, 0x1, P0 ;  /* 0x00000001ff187807 */ /* 0x000fe40000000000 */
[----:B------:R-:W-:Y:S02]  /*d360*/  ISETP.NE.AND P2, PT, R10, 0x3, PT ;  /* 0x000000030a00780c */ /* 0x000fe40003f45270 */
[----:B------:R-:W-:Y:S02]  /*d370*/  SEL R20, R20, RZ, P0 ;  /* 0x000000ff14147207 */ /* 0x000fe40000000000 */
[----:B------:R-:W-:Y:S02]  /*d380*/  LOP3.LUT R24, R21, R24, RZ, 0x3c, !PT ;  /* 0x0000001815187212 */ /* 0x000fe400078e3cff */
[----:B--2---:R-:W-:-:S07]  /*d390*/  SHF.R.S32.HI R25, RZ, 0x1f, R5 ;  /* 0x0000001fff197819 */ /* 0x004fce0000011405 */
[----:B------:R-:W-:Y:S05]  /*d3a0*/  @!P2 BRA `(.L_x_15023) ;  /* 0x000000000004a947 */ /* 0x000fea0003800000 */
[----:B------:R-:W-:Y:S01]  /*d3b0*/  BPT.TRAP 0x1 ;  /* 0x000000040000795c */ /* 0x000fe20000300000 */
.L_x_15023:
[----:B------:R-:W-:Y:S01]  /*d3c0*/  LEA R7, R20, UR47, 0x3 ;  /* 0x0000002f14077c11 */ /* 0x000fe2000f8e18ff */
[----:B------:R-:W-:Y:S01]  /*d3d0*/  BSSY B1, `(.L_x_15024) ;  /* 0x0000004000017945 */ /* 0x000fe20003800000 */
[----:B------:R-:W-:-:S04]  /*d3e0*/  SHF.L.U32 R2, R24, 0x1f, RZ ;  /* 0x0000001f18027819 */ /* 0x000fc800000006ff */
[----:B------:R-:W0:Y:S02]  /*d3f0*/  SYNCS.PHASECHK.TRANS64.TRYWAIT P0, [R7+URZ+0x16840], R2 ;  /* 0x01684002070075a7 */ /* 0x000e24000800017f */
[----:B0-----:R-:W-:Y:S05]  /*d400*/  @!P0 BRA `(.L_x_15025) ;  /* 0x0000003000448947 */ /* 0x001fea0003800000 */
.L_x_15100:
[----:B------:R-:W-:Y:S05]  /*d410*/  BSYNC B1 ;  /* 0x0000000000017941 */ /* 0x000fea0003800000 */
.L_x_15024:
[----:B------:R-:W2:Y:S01]  /*d420*/  LDL R3, [R1] ;  /* 0x0000000001037983 */ /* 0x000ea20000100800 */
[----:B------:R-:W-:Y:S01]  /*d430*/  ULDC UR4, c[0x0][0x430] ;  /* 0x00010c0000047ab9 */ /* 0x000fe20000000800 */
[----:B------:R-:W-:Y:S01]  /*d440*/  R2UR UR6, R27 ;  /* 0x000000001b0672ca */ /* 0x000fe200000e0000 */
[----:B------:R-:W-:-:S06]  /*d450*/  UIADD3 UR4, -UR4, URZ, URZ ;  /* 0x0000003f04047290 */ /* 0x000fcc000fffe13f */
[----:B------:R-:W-:Y:S01]  /*d460*/  IMAD R6, R9, UR4, R0 ;  /* 0x0000000409067c24 */ /* 0x000fe2000f8e0200 */
[----:B------:R-:W-:-:S04]  /*d470*/  ULDC.64 UR4, c[0x0][0x300] ;  /* 0x0000c00000047ab9 */ /* 0x000fc80000000a00 */
[----:B------:R-:W-:Y:S02]  /*d480*/  SHF.R.S32.HI R23, RZ, 0x1f, R6 ;  /* 0x0000001fff177819 */ /* 0x000fe40000011406 */
[----:B--2---:R-:W-:-:S03]  /*d490*/  ISETP.NE.AND P2, PT, R3, RZ, PT ;  /* 0x000000ff0300720c */ /* 0x004fc60003f45270 */
        /* <DEDUP_REMOVED lines=15> */
[----:B------:R-:W-:Y:S01]  /*d590*/  IMAD R9, R20, 0x2000, R22 ;  /* 0x0000200014097824 */ /* 0x000fe200078e0216 */
[----:B------:R-:W-:Y:S02]  /*d5a0*/  LEA R10, P0, R2, UR6, 0x1 ;  /* 0x00000006020a7c11 */ /* 0x000fe4000f8008ff */
[----:B------:R-:W-:Y:S01]  /*d5b0*/  IADD3 R19, R3, UR4, RZ ;  /* 0x0000000403137c10 */ /* 0x000fe2000fffe0ff */
[----:B------:R-:W-:-:S03]  /*d5c0*/  UMOV UR4, 0xffffffff ;  /* 0xffffffff00047882 */ /* 0x000fc60000000000 */
        /* <DEDUP_REMOVED lines=41> */
.L_x_15118:
        /* <DEDUP_REMOVED lines=9> */
.L_x_15027:
        /* <DEDUP_REMOVED lines=8> */
[----:B0-----:R-:W-:-:S04]  /*d970*/  MOV R2, UR5 ;  /* 0x0000000500027c02 */ /* 0x001fc80008000f00 */
[----:B------:R-:W-:-:S13]  /*d980*/  ISETP.NE.AND P3, PT, R2, 0x3, PT ;  /* 0x000000030200780c */ /* 0x000fda0003f65270 */
[----:B------:R-:W-:Y:S05]  /*d990*/  @!P3 BRA `(.L_x_15028) ;  /* 0x000000000004b947 */ /* 0x000fea0003800000 */
[----:B------:R-:W-:Y:S01]  /*d9a0*/  BPT.TRAP 0x1 ;  /* 0x000000040000795c */ /* 0x000fe20000300000 */
.L_x_15028:
[----:B------:R0:W-:Y:S01]  /*d9b0*/  SYNCS.ARRIVE.TRANS64.A1T0 RZ, [R7+URZ+0x16830], RZ ;  /* 0x016830ff07ff79a7 */ /* 0x0001e2000810003f */
[----:B------:R-:W-:Y:S05]  /*d9c0*/  @!P3 BRA `(.L_x_15029) ;  /* 0x000000000004b947 */ /* 0x000fea0003800000 */
[----:B------:R-:W-:Y:S01]  /*d9d0*/  BPT.TRAP 0x1 ;  /* 0x000000040000795c */ /* 0x000fe20000300000 */
.L_x_15029:
[----:B------:R-:W-:Y:S01]  /*d9e0*/  SHF.L.U32 R2, R21, 0x1f, RZ ;  /* 0x0000001f15027819 */ /* 0x000fe200000006ff */
[----:B------:R-:W-:Y:S01]  /*d9f0*/  BSSY B1, `(.L_x_15030) ;  /* 0x0000004000017945 */ /* 0x000fe20003800000 */
[----:B0-----:R-:W-:-:S04]  /*da00*/  LEA R7, R8, UR47, 0x3 ;  /* 0x0000002f08077c11 */ /* 0x001fc8000f8e18ff */
[----:B------:R-:W0:Y:S02]  /*da10*/  SYNCS.PHASECHK.TRANS64.TRYWAIT P0, [R7+URZ+0x16860], R2 ;  /* 0x01686002070075a7 */ /* 0x000e24000800017f */
[----:B0-----:R-:W-:Y:S05]  /*da20*/  @!P0 BRA `(.L_x_15031) ;  /* 0x0000003400308947 */ /* 0x001fea0003800000 */
.L_x_15119:
[----:B------:R-:W-:Y:S05]  /*da30*/  BSYNC B1 ;  /* 0x0000000000017941 */ /* 0x000fea0003800000 */
.L_x_15030:
        /* <DEDUP_REMOVED lines=18> */
[----:B------:R-:W0:Y:S02]  /*db60*/  SHFL.IDX PT, R11, R17, 0x3, 0x181f ;  /* 0x00781f00110b7f89 */ /* 0x000e2400000e0000 */
[----:B---3--:R-:W-:Y:S02]  /*db70*/  IADD3.X R3, RZ, R9, RZ, P2, !PT ;  /* 0x00000009ff037210 */ /* 0x008fe400017fe4ff */
[----:B------:R-:W1:Y:S05]  /*db80*/  SHFL.IDX PT, R9, R18, 0x3, 0x181f ;  /* 0x00781f0012097f89 */ /* 0x000e6a00000e0000 */
        /* <DEDUP_REMOVED lines=28> */
.L_x_15137:
        /* <DEDUP_REMOVED lines=19> */
.L_x_15033:
        /* <DEDUP_REMOVED lines=12> */
.L_x_15034:
[----:B------:R-:W-:Y:S01]  /*df40*/  R2UR UR4, R27 ;  /* 0x000000001b0472ca */ /* 0x000fe200000e0000 */
[----:B------:R-:W-:Y:S01]  /*df50*/  ULDC.64 UR6, c[0x0][0x330] ;  /* 0x0000cc0000067ab9 */ /* 0x000fe20000000a00 */
[----:B------:R-:W-:Y:S01]  /*df60*/  IADD3 R26, R26, -0x1, RZ ;  /* 0xffffffff1a1a7810 */ /* 0x000fe20007ffe0ff */
[----:B------:R-:W-:Y:S01]  /*df70*/  IMAD.U32 R3, RZ, RZ, UR6 ;  /* 0x00000006ff037e24 */ /* 0x000fe2000f8e00ff */
[----:B------:R0:W-:Y:S01]  /*df80*/  SYNCS.ARRIVE.TRANS64.A1T0 RZ, [R7+URZ+0x16850], RZ ;  /* 0x016850ff07ff79a7 */ /* 0x0001e2000810003f */
[----:B------:R-:W-:Y:S01]  /*df90*/  IMAD.MOV.U32 R18, RZ, RZ, R2 ;  /* 0x000000ffff127224 */ /* 0x000fe200078e0002 */
        /* <DEDUP_REMOVED lines=9> */
[----:B------:R-:W-:Y:S01]  /*e030*/  LEA R17, P2, R18, UR6, 0x1 ;  /* 0x0000000612117c11 */ /* 0x000fe2000f8408ff */
[----:B------:R-:W-:-:S05]  /*e040*/  VIADD R3, R19, UR4 ;  /* 0x0000000413037c36 */ /* 0x000fca0008000000 */
[----:B------:R-:W-:Y:S01]  /*e050*/  LEA.HI.X R18, R18, UR7, R3, 0x1, P2 ;  /* 0x0000000712127c11 */ /* 0x000fe200090f0c03 */
[----:B0-----:R-:W-:Y:S06]  /*e060*/  @P0 BRA `(.L_x_15035) ;  /* 0xfffffff000600947 */ /* 0x001fec000383ffff */
[----:B------:R-:W-:Y:S05]  /*e070*/  BSYNC B0 ;  /* 0x0000000000007941 */ /* 0x000fea0003800000 */
.L_x_15022:
[----:B------:R-:W-:-:S06]  /*e080*/  ULOP3.LUT UR4, UR40, 0x2, URZ, 0xfc, !UPT ;  /* 0x0000000228047892 */ /* 0x000fcc000f8efc3f */
[----:B0-----:R-:W-:-:S05]  /*e090*/  IMAD.U32 R0, RZ, RZ, UR4 ;  /* 0x00000004ff007e24 */ /* 0x001fca000f8e00ff */
[----:B------:R-:W-:-:S13]  /*e0a0*/  ISETP.NE.AND P0, PT, R0, 0x3, PT ;  /* 0x000000030000780c */ /* 0x000fda0003f05270 */
[----:B------:R-:W-:Y:S05]  /*e0b0*/  @!P0 BRA `(.L_x_15036) ;  /* 0x0000000000048947 */ /* 0x000fea0003800000 */
[----:B------:R-:W-:Y:S01]  /*e0c0*/  BPT.TRAP 0x1 ;  /* 0x000000040000795c */ /* 0x000fe20000300000 */
.L_x_15036:
[----:B------:R-:W-:Y:S01]  /*e0d0*/  LEA R0, R20, UR47, 0x3 ;  /* 0x0000002f14007c11 */ /* 0x000fe2000f8e18ff */
[----:B------:R-:W0:Y:S01]  /*e0e0*/  S2R R2, SR_TID.X ;  /* 0x0000000000027919 */ /* 0x000e220000002100 */
[----:B------:R-:W-:Y:S01]  /*e0f0*/  SHF.L.U32 R3, R24, 0x1f, RZ ;  /* 0x0000001f18037819 */ /* 0x000fe200000006ff */
[----:B------:R-:W-:Y:S01]  /*e100*/  IMAD.MOV.U32 R5, RZ, RZ, -0x80 ;  /* 0xffffff80ff057424 */ /* 0x000fe200078e00ff */
[----:B------:R-:W-:Y:S01]  /*e110*/  BSSY B0, `(.L_x_15037) ;  /* 0x0000008000007945 */ /* 0x000fe20003800000 */
[----:B------:R-:W-:Y:S01]  /*e120*/  LEA R4, R20, R22, 0xd ;  /* 0x0000001614047211 */ /* 0x000fe200078e68ff */
[----:B------:R-:W1:Y:S01]  /*e130*/  SYNCS.PHASECHK.TRANS64.TRYWAIT P0, [R0+URZ+0x16860], R3 ;  /* 0x01686003000075a7 */ /* 0x000e62000800017f */
[----:B------:R-:W-:Y:S01]  /*e140*/  IMAD R5, R26, R5, UR43 ;  /* 0x0000002b1a057e24 */ /* 0x000fe2000f8e0205 */
[----:B0-----:R-:W-:-:S04]  /*e150*/  LOP3.LUT R2, R2, 0x7f, RZ, 0xc0, !PT ;  /* 0x0000007f02027812 */ /* 0x001fc800078ec0ff */
[----:B------:R-:W-:-:S05]  /*e160*/  SHF.R.U32.HI R2, RZ, 0x3, R2 ;  /* 0x00000003ff027819 */ /* 0x000fca0000011602 */
[----:B------:R-:W-:Y:S01]  /*e170*/  IMAD.IADD R5, R5, 0x1, -R2 ;  /* 0x0000000105057824 */ /* 0x000fe200078e0a02 */
[----:B-1----:R-:W-:Y:S06]  /*e180*/  @!P0 BRA `(.L_x_15038) ;  /* 0x0000003400b88947 */ /* 0x002fec0003800000 */
.L_x_15138:
[----:B------:R-:W-:Y:S05]  /*e190*/  BSYNC B0 ;  /* 0x0000000000007941 */ /* 0x000fea0003800000 */
.L_x_15037:
        /* <DEDUP_REMOVED lines=25> */
[----:B-----5:R-:W-:-:S03]  /*e330*/  IADD3.X R7, RZ, R7, RZ, P3, !PT ;  /* 0x00000007ff077210 */ /* 0x020fc60001ffe4ff */
        /* <DEDUP_REMOVED lines=25> */
.L_x_15156:
        /* <DEDUP_REMOVED lines=9> */
.L_x_15040:
        /* <DEDUP_REMOVED lines=12> */
.L_x_15041:
[----:B------:R-:W-:Y:S01]  /*e620*/  VIADD R2, R20, 0x1 ;  /* 0x0000000114027836 */ /* 0x000fe20000000000 */
[----:B------:R0:W-:Y:S04]  /*e630*/  SYNCS.ARRIVE.TRANS64.A1T0 RZ, [R0+URZ+0x16850], RZ ;  /* 0x016850ff00ff79a7 */ /* 0x0001e8000810003f */
[----:B------:R-:W-:-:S04]  /*e640*/  ISETP.NE.AND P0, PT, R2, 0x2, PT ;  /* 0x000000020200780c */ /* 0x000fc80003f05270 */
[----:B------:R-:W-:Y:S02]  /*e650*/  SEL R3, RZ, 0x1, P0 ;  /* 0x00000001ff037807 */ /* 0x000fe40000000000 */
[----:B------:R-:W-:Y:S02]  /*e660*/  SEL R2, R2, RZ, P0 ;  /* 0x000000ff02027207 */ /* 0x000fe40000000000 */
[----:B0-----:R-:W-:-:S07]  /*e670*/  LOP3.LUT R0, R24, R3, RZ, 0x3c, !PT ;  /* 0x0000000318007212 */ /* 0x001fce00078e3cff */
.L_x_15009:
[----:B------:R-:W0:Y:S01]  /*e680*/  S2R R4, SR_CgaCtaId ;  /* 0x0000000000047919 */ /* 0x000e220000008800 */
[----:B------:R-:W-:Y:S02]  /*e690*/  MOV R3, 0x400 ;  /* 0x0000040000037802 */ /* 0x000fe40000000f00 */
[----:B------:R-:W-:Y:S02]  /*e6a0*/  SHF.L.U32 R10, R10, 0x1f, RZ ;  /* 0x0000001f0a0a7819 */ /* 0x000fe400000006ff */
[----:B0-----:R-:W-:-:S04]  /*e6b0*/  LEA R7, R4, R3, 0x18 ;  /* 0x0000000304077211 */ /* 0x001fc800078ec0ff */
[----:B------:R-:W0:Y:S02]  /*e6c0*/  SYNCS.PHASECHK.TRANS64.TRYWAIT P0, [R7+URZ+0x16820], R10 ;  /* 0x0168200a070075a7 */ /* 0x000e24000800017f */
[----:B0-----:R-:W-:Y:S05]  /*e6d0*/  @!P0 BRA `(.L_x_15042) ;  /* 0x0000003800c48947 */ /* 0x001fea0003800000 */
.L_x_15157:
[----:B------:R-:W-:-:S03]  /*e6e0*/  UMOV UR4, 0xffffffff ;  /* 0xffffffff00047882 */ /* 0x000fc60000000000 */
[----:B------:R-:W-:Y:S05]  /*e6f0*/  BRA.DIV UR4, `(.L_x_15043) ;  /* 0x0000003a04d07947 */ /* 0x000fea000b800000 */
[----:B------:R-:W1:Y:S02]  /*e700*/  S2R R3, SR_TID.X ;  /* 0x0000000000037919 */ /* 0x000e640000002100 */
[----:B-1----:R-:W-:-:S04]  /*e710*/  SHF.R.U32.HI R3, RZ, 0x5, R3 ;  /* 0x00000005ff037819 */ /* 0x002fc80000011603 */
[----:B------:R-:W-:-:S05]  /*e720*/  LOP3.LUT R3, R3, 0x3, RZ, 0xc0, !PT ;  /* 0x0000000303037812 */ /* 0x000fca00078ec0ff */
[----:B------:R1:W2:Y:S02]  /*e730*/  SHFL.IDX PT, R14, R3, RZ, 0x1f ;  /* 0x00001fff030e7589 */ /* 0x0002a400000e0000 */
.L_x_15160:
[----:B--2---:R-:W-:-:S13]  /*e740*/  ISETP.NE.AND P0, PT, R14, RZ, PT ;  /* 0x000000ff0e00720c */ /* 0x004fda0003f05270 */
[----:B------:R-:W-:Y:S05]  /*e750*/  @P0 BRA `(.L_x_14965) ;  /* 0x0000000000880947 */ /* 0x000fea0003800000 */
[----:B------:R-:W-:-:S03]  /*e760*/  UMOV UR4, 0xffffffff ;  /* 0xffffffff00047882 */ /* 0x000fc60000000000 */
[----:B------:R-:W-:Y:S05]  /*e770*/  BRA.DIV UR4, `(.L_x_15044) ;  /* 0x0000003a04e47947 */ /* 0x000fea000b800000 */
[----:B------:R-:W-:-:S13]  /*e780*/  ELECT P6, URZ, PT ;  /* 0x00000000003f782f */ /* 0x000fda00038c0000 */
.L_x_15163:
[----:B------:R-:W-:Y:S05]  /*e790*/  @!P6 BRA `(.L_x_14965) ;  /* 0x000000000078e947 */ /* 0x000fea0003800000 */
[----:B------:R-:W-:-:S06]  /*e7a0*/  ULOP3.LUT UR4, UR40, 0x2, URZ, 0xfc, !UPT ;  /* 0x0000000228047892 */ /* 0x000fcc000f8efc3f */
[----:B-1----:R-:W-:-:S05]  /*e7b0*/  IMAD.U32 R3, RZ, RZ, UR4 ;  /* 0x00000004ff037e24 */ /* 0x002fca000f8e00ff */
[----:B------:R-:W-:-:S13]  /*e7c0*/  ISETP.NE.AND P0, PT, R3, 0x3, PT ;  /* 0x000000030300780c */ /* 0x000fda0003f05270 */
[----:B------:R-:W-:Y:S05]  /*e7d0*/  @!P0 BRA `(.L_x_15045) ;  /* 0x0000000000048947 */ /* 0x000fea0003800000 */
[----:B------:R-:W-:Y:S01]  /*e7e0*/  BPT.TRAP 0x1 ;  /* 0x000000040000795c */ /* 0x000fe20000300000 */
.L_x_15045:
[----:B------:R-:W-:Y:S01]  /*e7f0*/  IMAD R5, R2, 0x8, R7 ;  /* 0x0000000802057824 */ /* 0x000fe200078e0207 */
[----:B------:R-:W-:Y:S02]  /*e800*/  SHF.L.U32 R4, R0, 0x1f, RZ ;  /* 0x0000001f00047819 */ /* 0x000fe400000006ff */
[----:B------:R-:W-:Y:S02]  /*e810*/  IADD3 R2, R2, 0x1, RZ ;  /* 0x0000000102027810 */ /* 0x000fe40007ffe0ff */
[----:B------:R-:W1:Y:S02]  /*e820*/  SYNCS.PHASECHK.TRANS64.TRYWAIT P1, [R5+URZ+0x16840], R4 ;  /* 0x01684004050075a7 */ /* 0x000e64000802017f */
[----:B------:R-:W-:-:S04]  /*e830*/  ISETP.NE.AND P2, PT, R2, 0x2, PT ;  /* 0x000000020200780c */ /* 0x000fc80003f45270 */
[----:B------:R-:W-:Y:S01]  /*e840*/  SEL R3, RZ, 0x1, P2 ;  /* 0x00000001ff037807 */ /* 0x000fe20001000000 */
[----:B-1----:R-:W-:Y:S08]  /*e850*/  @!P1 BRA `(.L_x_15046) ;  /* 0x0000003800cc9947 */ /* 0x002ff00003800000 */
.L_x_15164:
[----:B------:R-:W-:Y:S02]  /*e860*/  SEL R2, R2, RZ, P2 ;  /* 0x000000ff02027207 */ /* 0x000fe40001000000 */
[----:B------:R-:W-:Y:S01]  /*e870*/  LOP3.LUT R0, R0, R3, RZ, 0x3c, !PT ;  /* 0x0000000300007212 */ /* 0x000fe200078e3cff */
[----:B------:R-:W-:Y:S06]  /*e880*/  @!P0 BRA `(.L_x_15047) ;  /* 0x0000000000048947 */ /* 0x000fec0003800000 */
[----:B------:R-:W-:Y:S01]  /*e890*/  BPT.TRAP 0x1 ;  /* 0x000000040000795c */ /* 0x000fe20000300000 */
.L_x_15047:
[----:B------:R-:W-:Y:S01]  /*e8a0*/  IMAD R3, R2, 0x8, R7 ;  /* 0x0000000802037824 */ /* 0x000fe200078e0207 */
[----:B------:R-:W-:-:S04]  /*e8b0*/  SHF.L.U32 R0, R0, 0x1f, RZ ;  /* 0x0000001f00007819 */ /* 0x000fc800000006ff */
[----:B------:R-:W2:Y:S02]  /*e8c0*/  SYNCS.PHASECHK.TRANS64.TRYWAIT P1, [R3+URZ+0x16840], R0 ;  /* 0x01684000030075a7 */ /* 0x000ea4000802017f */
[----:B--2---:R-:W-:Y:S05]  /*e8d0*/  @!P1 BRA `(.L_x_15048) ;  /* 0x0000003800c09947 */ /* 0x004fea0003800000 */
.L_x_15165:
[----:B------:R-:W-:Y:S05]  /*e8e0*/  @!P0 BRA `(.L_x_15049) ;  /* 0x0000000000048947 */ /* 0x000fea0003800000 */
[----:B------:R-:W-:Y:S01]  /*e8f0*/  BPT.TRAP 0x1 ;  /* 0x000000040000795c */ /* 0x000fe20000300000 */
.L_x_15049:
[----:B------:R-:W3:Y:S02]  /*e900*/  SYNCS.PHASECHK.TRANS64.TRYWAIT P1, [R5+URZ+0x16860], R4 ;  /* 0x01686004050075a7 */ /* 0x000ee4000802017f */
[----:B---3--:R-:W-:Y:S05]  /*e910*/  @!P1 BRA `(.L_x_15050) ;  /* 0x0000003800c49947 */ /* 0x008fea0003800000 */
.L_x_15166:
[----:B------:R-:W-:Y:S05]  /*e920*/  @!P0 BRA `(.L_x_15051) ;  /* 0x0000000000048947 */ /* 0x000fea0003800000 */
[----:B------:R-:W-:Y:S01]  /*e930*/  BPT.TRAP 0x1 ;  /* 0x000000040000795c */ /* 0x000fe20000300000 */
.L_x_15051:
[----:B----4-:R4:W0:Y:S02]  /*e940*/  SYNCS.PHASECHK.TRANS64.TRYWAIT P0, [R3+URZ+0x16860], R0 ;  /* 0x01686000030075a7 */ /* 0x010824000800017f */
[----:B0-----:R-:W-:Y:S05]  /*e950*/  @!P0 NANOSLEEP.SYNCS 0x989680 ;  /* 0x009896800000895d */ /* 0x001fea0003900000 */
[----:B------:R-:W0:Y:S02]  /*e960*/  @!P0 SYNCS.PHASECHK.TRANS64 P0, [R3+URZ+0x16860], R0 ;  /* 0x01686000030085a7 */ /* 0x000e24000800007f */
[----:B0-----:R-:W-:Y:S05]  /*e970*/  @!P0 BRA `(.L_x_15051) ;  /* 0xfffffffc00f08947 */ /* 0x001fea000383ffff */
.L_x_14965:
[----:B------:R-:W-:Y:S05]  /*e980*/  BSYNC B6 ;  /* 0x0000000000067941 */ /* 0x000fea0003800000 */
.L_x_14962:
[----:B------:R-:W-:Y:S05]  /*e990*/  EXIT ;  /* 0x000000000000794d */ /* 0x000fea0003800000 */
.L_x_14969:
[----:B0-----:R-:W-:-:S04]  /*e9a0*/  IMAD.U32 R3, RZ, RZ, UR42 ;  /* 0x0000002aff037e24 */ /* 0x001fc8000f8e00ff */
[----:B------:R0:W1:Y:S03]  /*e9b0*/  SYNCS.PHASECHK.TRANS64.TRYWAIT P0, [R3+URZ+0x16800], R0 ;  /* 0x01680000030075a7 */ /* 0x000066000800017f */
[----:B-1----:R-:W-:Y:S05]  /*e9c0*/  @!P0 NANOSLEEP.SYNCS 0x989680 ;  /* 0x009896800000895d */ /* 0x002fea0003900000 */
[----:B------:R-:W1:Y:S02]  /*e9d0*/  @!P0 SYNCS.PHASECHK.TRANS64 P0, [R3+URZ+0x16800], R0 ;  /* 0x01680000030085a7 */ /* 0x000e64000800007f */
[----:B-1----:R-:W-:Y:S05]  /*e9e0*/  @!P0 BRA `(.L_x_14969) ;  /* 0xfffffffc00ec8947 */ /* 0x002fea000383ffff */
[----:B------:R-:W-:Y:S05]  /*e9f0*/  BRA `(.L_x_15052) ;  /* 0xffffff2800207947 */ /* 0x000fea000383ffff */
.L_x_14973:
[----:B0-----:R-:W-:-:S04]  /*ea00*/  IMAD.U32 R3, RZ, RZ, UR42 ;  /* 0x0000002aff037e24 */ /* 0x001fc8000f8e00ff */
[----:B------:R0:W2:Y:S03]  /*ea10*/  SYNCS.PHASECHK.TRANS64.TRYWAIT P1, [R3+URZ+0x16830], R0 ;  /* 0x01683000030075a7 */ /* 0x0000a6000802017f */
[----:B--2---:R-:W-:Y:S05]  /*ea20*/  @!P1 NANOSLEEP.SYNCS 0x989680 ;  /* 0x009896800000995d */ /* 0x004fea0003900000 */
[----:B------:R-:W2:Y:S02]  /*ea30*/  @!P1 SYNCS.PHASECHK.TRANS64 P1, [R3+URZ+0x16830], R0 ;  /* 0x01683000030095a7 */ /* 0x000ea4000802007f */
[----:B--2---:R-:W-:Y:S05]  /*ea40*/  @!P1 BRA `(.L_x_14973) ;  /* 0xfffffffc00ec9947 */ /* 0x004fea000383ffff */
[----:B------:R-:W-:Y:S05]  /*ea50*/  BRA `(.L_x_14972) ;  /* 0xffffff28003c7947 */ /* 0x000fea000383ffff */
.L_x_14979:
[----:B-1----:R-:W-:-:S04]  /*ea60*/  MOV R10, UR4 ;  /* 0x00000004000a7c02 */ /* 0x002fc80008000f00 */
[----:B------:R1:W2:Y:S03]  /*ea70*/  SYNCS.PHASECHK.TRANS64.TRYWAIT P1, [R10+URZ+0x16830], R9 ;  /* 0x016830090a0075a7 */ /* 0x0002a6000802017f */
[----:B--2---:R-:W-:Y:S05]  /*ea80*/  @!P1 NANOSLEEP.SYNCS 0x989680 ;  /* 0x009896800000995d */ /* 0x004fea0003900000 */
[----:B------:R-:W2:Y:S02]  /*ea90*/  @!P1 SYNCS.PHASECHK.TRANS64 P1, [R10+URZ+0x16830], R9 ;  /* 0x016830090a0095a7 */ /* 0x000ea4000802007f */
[----:B--2---:R-:W-:Y:S05]  /*eaa0*/  @!P1 BRA `(.L_x_14979) ;  /* 0xfffffffc00ec9947 */ /* 0x004fea000383ffff */
[----:B------:R-:W-:Y:S05]  /*eab0*/  BRA `(.L_x_14976) ;  /* 0xffffff5400387947 */ /* 0x000fea000383ffff */
.L_x_14983:
[----:B-1----:R-:W-:-:S04]  /*eac0*/  IMAD.U32 R10, RZ, RZ, UR10 ;  /* 0x0000000aff0a7e24 */ /* 0x002fc8000f8e00ff */
[----:B------:R1:W2:Y:S03]  /*ead0*/  SYNCS.PHASECHK.TRANS64.TRYWAIT P1, [R10+URZ+0x16850], R9 ;  /* 0x016850090a0075a7 */ /* 0x0002a6000802017f */
[----:B--2---:R-:W-:Y:S05]  /*eae0*/  @!P1 NANOSLEEP.SYNCS 0x989680 ;  /* 0x009896800000995d */ /* 0x004fea0003900000 */
[----:B------:R-:W2:Y:S02]  /*eaf0*/  @!P1 SYNCS.PHASECHK.TRANS64 P1, [R10+URZ+0x16850], R9 ;  /* 0x016850090a0095a7 */ /* 0x000ea4000802007f */
[----:B--2---:R-:W-:Y:S05]  /*eb00*/  @!P1 BRA `(.L_x_14983) ;  /* 0xfffffffc00ec9947 */ /* 0x004fea000383ffff */
[----:B------:R-:W-:Y:S05]  /*eb10*/  BRA `(.L_x_14980) ;  /* 0xffffff5400bc7947 */ /* 0x000fea000383ffff */
.L_x_14991:
[----:B-1----:R-:W-:-:S04]  /*eb20*/  IMAD.U32 R9, RZ, RZ, UR10 ;  /* 0x0000000aff097e24 */ /* 0x002fc8000f8e00ff */
[----:B------:R1:W2:Y:S03]  /*eb30*/  SYNCS.PHASECHK.TRANS64.TRYWAIT P1, [R9+URZ+0x16830], R8 ;  /* 0x01683008090075a7 */ /* 0x0002a6000802017f */
[----:B--2---:R-:W-:Y:S05]  /*eb40*/  @!P1 NANOSLEEP.SYNCS 0x989680 ;  /* 0x009896800000995d */ /* 0x004fea0003900000 */
[----:B------:R-:W2:Y:S02]  /*eb50*/  @!P1 SYNCS.PHASECHK.TRANS64 P1, [R9+URZ+0x16830], R8 ;  /* 0x01683008090095a7 */ /* 0x000ea4000802007f */
[----:B--2---:R-:W-:Y:S05]  /*eb60*/  @!P1 BRA `(.L_x_14991) ;  /* 0xfffffffc00ec9947 */ /* 0x004fea000383ffff */
[----:B------:R-:W-:Y:S05]  /*eb70*/  BRA `(.L_x_14988) ;  /* 0xffffff8000d87947 */ /* 0x000fea000383ffff */
.L_x_14995:
[----:B-1----:R-:W-:-:S04]  /*eb80*/  IMAD.U32 R9, RZ, RZ, UR10 ;  /* 0x0000000aff097e24 */ /* 0x002fc8000f8e00ff */
[----:B------:R1:W2:Y:S03]  /*eb90*/  SYNCS.PHASECHK.TRANS64.TRYWAIT P1, [R9+URZ+0x16850], R8 ;  /* 0x01685008090075a7 */ /* 0x0002a6000802017f */
[----:B--2---:R-:W-:Y:S05]  /*eba0*/  @!P1 NANOSLEEP.SYNCS 0x989680 ;  /* 0x009896800000995d */ /* 0x004fea0003900000 */
[----:B------:R-:W2:Y:S02]  /*ebb0*/  @!P1 SYNCS.PHASECHK.TRANS64 P1, [R9+URZ+0x16850], R8 ;  /* 0x01685008090095a7 */ /* 0x000ea4000802007f */
[----:B--2---:R-:W-:Y:S05]  /*ebc0*/  @!P1 BRA `(.L_x_14995) ;  /* 0xfffffffc00ec9947 */ /* 0x004fea000383ffff */
[----:B------:R-:W-:Y:S05]  /*ebd0*/  BRA `(.L_x_14992) ;  /* 0xffffff84004c7947 */ /* 0x000fea000383ffff */
.L_x_15002:
[----:B-1----:R-:W-:-:S04]  /*ebe0*/  MOV R4, UR7 ;  /* 0x0000000700047c02 */ /* 0x002fc80008000f00 */
[----:B------:R1:W3:Y:S03]  /*ebf0*/  SYNCS.PHASECHK.TRANS64.TRYWAIT P1, [R4+URZ+0x16850], R3 ;  /* 0x01685003040075a7 */ /* 0x0002e6000802017f */
[----:B---3--:R-:W-:Y:S05]  /*ec00*/  @!P1 NANOSLEEP.SYNCS 0x989680 ;  /* 0x009896800000995d */ /* 0x008fea0003900000 */
[----:B------:R-:W3:Y:S02]  /*ec10*/  @!P1 SYNCS.PHASECHK.TRANS64 P1, [R4+URZ+0x16850], R3 ;  /* 0x01685003040095a7 */ /* 0x000ee4000802007f */
[----:B---3--:R-:W-:Y:S05]  /*ec20*/  @!P1 BRA `(.L_x_15002) ;  /* 0xfffffffc00ec9947 */ /* 0x008fea000383ffff */
[----:B------:R-:W-:Y:S05]  /*ec30*/  BRA `(.L_x_15001) ;  /* 0xffffffa400ac7947 */ /* 0x000fea000383ffff */
.L_x_15014:
[----:B------:R-:W-:Y:S01]  /*ec40*/  IMAD.MOV.U32 R13, RZ, RZ, R17 ;  /* 0x000000ffff0d7224 */ /* 0x000fe200078e0011 */
[----:B------:R-:W-:Y:S01]  /*ec50*/  MOV R15, 0xffffffff ;  /* 0xffffffff000f7802 */ /* 0x000fe20000000f00 */
[----:B------:R-:W-:Y:S02]  /*ec60*/  IMAD.MOV.U32 R12, RZ, RZ, RZ ;  /* 0x000000ffff0c7224 */ /* 0x000fe400078e00ff */
[----:B------:R-:W-:-:S07]  /*ec70*/  IMAD.MOV.U32 R11, RZ, RZ, 0x1f ;  /* 0x0000001fff0b7424 */ /* 0x000fce00078e00ff */
[----:B0----5:R-:W-:Y:S05]  /*ec80*/  WARPSYNC.COLLECTIVE R15, `(.L_x_15053) ;  /* 0x000000000f087348 */ /* 0x021fea0003c00000 */
[----:B------:R1:W2:Y:S02]  /*ec90*/  SHFL.IDX P6, R14, R13, R12, R11 ;  /* 0x0000000c0d0e7389 */ /* 0x0002a400000c000b */
[----:B012--5:R-:W-:Y:S01]  /*eca0*/  ENDCOLLECTIVE ;  /* 0x000000000000791b */ /* 0x027fe20003800000 */
.L_x_15053:
[----:B------:R-:W-:Y:S05]  /*ecb0*/  BRA `(.L_x_15054) ;  /* 0xffffffcc00587947 */ /* 0x000fea000383ffff */
.L_x_15016:
[----:B0-----:R-:W-:-:S04]  /*ecc0*/  IMAD.U32 R3, RZ, RZ, UR47 ;  /* 0x0000002fff037e24 */ /* 0x001fc8000f8e00ff */
[----:B------:R0:W1:Y:S03]  /*ecd0*/  SYNCS.PHASECHK.TRANS64.TRYWAIT P0, [R3+URZ+0x16840], R10 ;  /* 0x0168400a030075a7 */ /* 0x000066000800017f */
[----:B-1----:R-:W-:Y:S05]  /*ece0*/  @!P0 NANOSLEEP.SYNCS 0x989680 ;  /* 0x009896800000895d */ /* 0x002fea0003900000 */
[----:B------:R-:W1:Y:S02]  /*ecf0*/  @!P0 SYNCS.PHASECHK.TRANS64 P0, [R3+URZ+0x16840], R10 ;  /* 0x0168400a030085a7 */ /* 0x000e64000800007f */
[----:B-1----:R-:W-:Y:S05]  /*ed00*/  @!P0 BRA `(.L_x_15016) ;  /* 0xfffffffc00ec8947 */ /* 0x002fea000383ffff */
[----:B------:R-:W-:Y:S05]  /*ed10*/  BRA `(.L_x_15055) ;  /* 0xffffffcc00d87947 */ /* 0x000fea000383ffff */
.L_x_15017:
        /* <DEDUP_REMOVED lines=8> */
.L_x_15057:
[----:B------:R-:W-:Y:S05]  /*eda0*/  BSYNC B0 ;  /* 0x0000000000007941 */ /* 0x000fea0003800000 */
.L_x_15056:
[----:B------:R-:W-:Y:S01]  /*edb0*/  IMAD.MOV.U32 R13, RZ, RZ, R0 ;  /* 0x000000ffff0d7224 */ /* 0x000fe200078e0000 */
[----:B------:R-:W-:Y:S01]  /*edc0*/  MOV R12, RZ ;  /* 0x000000ff000c7202 */ /* 0x000fe20000000f00 */
[----:B------:R-:W-:Y:S01]  /*edd0*/  IMAD.MOV.U32 R11, RZ, RZ, 0x181f ;  /* 0x0000181fff0b7424 */ /* 0x000fe200078e00ff */
[----:B------:R-:W-:Y:S01]  /*ede0*/  @P0 LEA R7, R22, UR47, 0x1 ;  /* 0x0000002f16070c11 */ /* 0x000fe2000f8e08ff */
[----:B------:R-:W-:Y:S02]  /*edf0*/  IMAD.MOV.U32 R15, RZ, RZ, -0x1 ;  /* 0xffffffffff0f7424 */ /* 0x000fe400078e00ff */
[----:B------:R-:W-:-:S07]  /*ee00*/  IMAD.MOV.U32 R2, RZ, RZ, R14 ;  /* 0x000000ffff027224 */ /* 0x000fce00078e000e */
[----:B------:R-:W-:Y:S05]  /*ee10*/  WARPSYNC.COLLECTIVE R15, `(.L_x_15058) ;  /* 0x000000000f087348 */ /* 0x000fea0003c00000 */
[----:B------:R0:W1:Y:S02]  /*ee20*/  SHFL.IDX P6, R14, R13, R12, R11 ;  /* 0x0000000c0d0e7389 */ /* 0x00006400000c000b */
[----:B01----:R-:W-:Y:S01]  /*ee30*/  ENDCOLLECTIVE ;  /* 0x000000000000791b */ /* 0x003fe20003800000 */
.L_x_15058:
        /* <DEDUP_REMOVED lines=8> */
.L_x_15059:
[C---:B------:R-:W-:Y:S01]  /*eec0*/  ISETP.GE.AND P1, PT, R5.reuse, 0x21, PT ;  /* 0x000000210500780c */ /* 0x040fe20003f26270 */
[----:B------:R-:W-:Y:S01]  /*eed0*/  @!PT LDS RZ, [RZ] ;  /* 0x00000000fffff984 */ /* 0x000fe20000000800 */
[----:B------:R-:W-:Y:S01]  /*eee0*/  @!PT LDS RZ, [RZ] ;  /* 0x00000000fffff984 */ /* 0x000fe20000000800 */
[----:B------:R-:W-:Y:S01]  /*eef0*/  @!PT LDS RZ, [RZ] ;  /* 0x00000000fffff984 */ /* 0x000fe20000000800 */
[----:B------:R0:W-:Y:S01]  /*ef00*/  @P0 LDGSTS.E.BYPASS.LTC128B.128 [R7+0xe400], desc[UR38][R2.64], !P3 ;  /* 0x0e40000002070fae */ /* 0x0001e2000d901d66 */
[----:B------:R-:W-:Y:S02]  /*ef10*/  ISETP.GE.AND P0, PT, R5, 0x11, PT ;  /* 0x000000110500780c */ /* 0x000fe40003f06270 */
[----:B------:R-:W-:-:S09]  /*ef20*/  MOV R13, R0 ;  /* 0x00000000000d7202 */ /* 0x000fd20000000f00 */
[C---:B------:R-:W-:Y:S02]  /*ef30*/  @P1 LEA R25, R22.reuse, UR47, 0x1 ;  /* 0x0000002f16191c11 */ /* 0x040fe4000f8e08ff */
[----:B------:R-:W-:Y:S01]  /*ef40*/  @P0 LEA R21, R22, UR47, 0x1 ;  /* 0x0000002f16150c11 */ /* 0x000fe2000f8e08ff */
[----:B0-----:R-:W-:-:S07]  /*ef50*/  IMAD.MOV.U32 R8, RZ, RZ, R14 ;  /* 0x000000ffff087224 */ /* 0x001fce00078e000e */
[----:B------:R-:W-:Y:S05]  /*ef60*/  WARPSYNC.COLLECTIVE R15, `(.L_x_15060) ;  /* 0x000000000f087348 */ /* 0x000fea0003c00000 */
[----:B------:R0:W1:Y:S02]  /*ef70*/  SHFL.IDX P6, R14, R13, R12, R11 ;  /* 0x0000000c0d0e7389 */ /* 0x00006400000c000b */
[----:B01----:R-:W-:Y:S01]  /*ef80*/  ENDCOLLECTIVE ;  /* 0x000000000000791b */ /* 0x003fe20003800000 */
.L_x_15060:
[----:B------:R-:W-:Y:S02]  /*ef90*/  IMAD.MOV.U32 R13, RZ, RZ, R4 ;  /* 0x000000ffff0d7224 */ /* 0x000fe400078e0004 */
[----:B------:R-:W-:Y:S01]  /*efa0*/  IMAD.MOV.U32 R12, RZ, RZ, 0x2 ;  /* 0x00000002ff0c7424 */ /* 0x000fe200078e00ff */
[----:B------:R-:W-:-:S13]  /*efb0*/  @P0 LEA R2, P2, R16, R14, 0x1 ;  /* 0x0000000e10020211 */ /* 0x000fda00078408ff */
[----:B------:R-:W-:Y:S05]  /*efc0*/  WARPSYNC.COLLECTIVE R15, `(.L_x_15061) ;  /* 0x000000000f087348 */ /* 0x000fea0003c00000 */
[----:B------:R0:W1:Y:S02]  /*efd0*/  SHFL.IDX P6, R14, R13, R12, R11 ;  /* 0x0000000c0d0e7389 */ /* 0x00006400000c000b */
[----:B01----:R-:W-:Y:S01]  /*efe0*/  ENDCOLLECTIVE ;  /* 0x000000000000791b */ /* 0x003fe20003800000 */
.L_x_15061:
[----:B------:R-:W-:-:S05]  /*eff0*/  @P0 IMAD.X R3, RZ, RZ, R8, P2 ;  /* 0x000000ffff030224 */ /* 0x000fca00010e0608 */
        /* <DEDUP_REMOVED lines=9> */
.L_x_15062:
[----:B------:R-:W-:Y:S01]  /*f090*/  MOV R13, R4 ;  /* 0x00000004000d7202 */ /* 0x000fe20000000f00 */
[----:B------:R-:W-:Y:S02]  /*f0a0*/  IMAD.MOV.U32 R12, RZ, RZ, 0x3 ;  /* 0x00000003ff0c7424 */ /* 0x000fe400078e00ff */
[----:B------:R-:W-:-:S07]  /*f0b0*/  IMAD.MOV.U32 R9, RZ, RZ, R14 ;  /* 0x000000ffff097224 */ /* 0x000fce00078e000e */
[----:B------:R-:W-:Y:S05]  /*f0c0*/  WARPSYNC.COLLECTIVE R15, `(.L_x_15063) ;  /* 0x000000000f087348 */ /* 0x000fea0003c00000 */
[----:B------:R0:W1:Y:S02]  /*f0d0*/  SHFL.IDX P6, R14, R13, R12, R11 ;  /* 0x0000000c0d0e7389 */ /* 0x00006400000c000b */
[----:B01----:R-:W-:Y:S01]  /*f0e0*/  ENDCOLLECTIVE ;  /* 0x000000000000791b */ /* 0x003fe20003800000 */
.L_x_15063:
        /* <DEDUP_REMOVED lines=14> */
.L_x_15064:
[----:B------:R-:W-:Y:S01]  /*f1d0*/  @P1 LEA R25, R22, UR47, 0x1 ;  /* 0x0000002f16191c11 */ /* 0x000fe2000f8e08ff */
[----:B------:R-:W-:Y:S02]  /*f1e0*/  IMAD.MOV.U32 R13, RZ, RZ, R4 ;  /* 0x000000ffff0d7224 */ /* 0x000fe400078e0004 */
[----:B------:R-:W-:Y:S01]  /*f1f0*/  IMAD.MOV.U32 R12, RZ, RZ, 0x4 ;  /* 0x00000004ff0c7424 */ /* 0x000fe200078e00ff */
[----:B------:R-:W-:-:S13]  /*f200*/  @P0 LEA R2, P2, R16, R14, 0x1 ;  /* 0x0000000e10020211 */ /* 0x000fda00078408ff */
[----:B------:R-:W-:Y:S05]  /*f210*/  WARPSYNC.COLLECTIVE R15, `(.L_x_15065) ;  /* 0x000000000f087348 */ /* 0x000fea0003c00000 */
[----:B------:R0:W1:Y:S02]  /*f220*/  SHFL.IDX P6, R14, R13, R12, R11 ;  /* 0x0000000c0d0e7389 */ /* 0x00006400000c000b */
[----:B01----:R-:W-:Y:S01]  /*f230*/  ENDCOLLECTIVE ;  /* 0x000000000000791b */ /* 0x003fe20003800000 */
.L_x_15065:
[----:B------:R-:W-:-:S05]  /*f240*/  @P0 IADD3.X R3, RZ, R7, RZ, P2, !PT ;  /* 0x00000007ff030210 */ /* 0x000fca00017fe4ff */
        /* <DEDUP_REMOVED lines=9> */
.L_x_15066:
[----:B------:R-:W-:Y:S01]  /*f2e0*/  IMAD.MOV.U32 R13, RZ, RZ, R4 ;  /* 0x000000ffff0d7224 */ /* 0x000fe200078e0004 */
[----:B------:R-:W-:Y:S01]  /*f2f0*/  MOV R12, 0x5 ;  /* 0x00000005000c7802 */ /* 0x000fe20000000f00 */
[----:B------:R-:W-:-:S07]  /*f300*/  IMAD.MOV.U32 R9, RZ, RZ, R14 ;  /* 0x000000ffff097224 */ /* 0x000fce00078e000e */
[----:B------:R-:W-:Y:S05]  /*f310*/  WARPSYNC.COLLECTIVE R15, `(.L_x_15067) ;  /* 0x000000000f087348 */ /* 0x000fea0003c00000 */
[----:B------:R0:W1:Y:S02]  /*f320*/  SHFL.IDX P6, R14, R13, R12, R11 ;  /* 0x0000000c0d0e7389 */ /* 0x00006400000c000b */
[----:B01----:R-:W-:Y:S01]  /*f330*/  ENDCOLLECTIVE ;  /* 0x000000000000791b */ /* 0x003fe20003800000 */
.L_x_15067:
        /* <DEDUP_REMOVED lines=13> */
.L_x_15068:
[----:B------:R-:W-:Y:S01]  /*f410*/  MOV R13, R4 ;  /* 0x00000004000d7202 */ /* 0x000fe20000000f00 */
[----:B------:R-:W-:Y:S01]  /*f420*/  IMAD.MOV.U32 R12, RZ, RZ, 0x6 ;  /* 0x00000006ff0c7424 */ /* 0x000fe200078e00ff */
[----:B------:R-:W-:-:S13]  /*f430*/  @P0 LEA R2, P2, R16, R14, 0x1 ;  /* 0x0000000e10020211 */ /* 0x000fda00078408ff */
[----:B------:R-:W-:Y:S05]  /*f440*/  WARPSYNC.COLLECTIVE R15, `(.L_x_15069) ;  /* 0x000000000f087348 */ /* 0x000fea0003c00000 */
[----:B------:R0:W1:Y:S02]  /*f450*/  SHFL.IDX P6, R14, R13, R12, R11 ;  /* 0x0000000c0d0e7389 */ /* 0x00006400000c000b */
[----:B01----:R-:W-:Y:S01]  /*f460*/  ENDCOLLECTIVE ;  /* 0x000000000000791b */ /* 0x003fe20003800000 */
.L_x_15069:
        /* <DEDUP_REMOVED lines=11> */
.L_x_15070:
[----:B------:R-:W-:Y:S02]  /*f520*/  IMAD.MOV.U32 R13, RZ, RZ, R4 ;  /* 0x000000ffff0d7224 */ /* 0x000fe400078e0004 */
[----:B------:R-:W-:Y:S01]  /*f530*/  IMAD.MOV.U32 R12, RZ, RZ, 0x7 ;  /* 0x00000007ff0c7424 */ /* 0x000fe200078e00ff */
[----:B------:R-:W-:-:S07]  /*f540*/  MOV R9, R14 ;  /* 0x0000000e00097202 */ /* 0x000fce0000000f00 */
[----:B------:R-:W-:Y:S05]  /*f550*/  WARPSYNC.COLLECTIVE R15, `(.L_x_15071) ;  /* 0x000000000f087348 */ /* 0x000fea0003c00000 */
[----:B------:R0:W1:Y:S02]  /*f560*/  SHFL.IDX P6, R14, R13, R12, R11 ;  /* 0x0000000c0d0e7389 */ /* 0x00006400000c000b */
[----:B01----:R-:W-:Y:S01]  /*f570*/  ENDCOLLECTIVE ;  /* 0x000000000000791b */ /* 0x003fe20003800000 */
.L_x_15071:
[----:B------:R-:W-:Y:S02]  /*f580*/  @P1 LEA R2, P0, R16, R9, 0x1 ;  /* 0x0000000910021211 */ /* 0x000fe400078008ff */
[----:B------:R-:W-:-:S03]  /*f590*/  @P1 LEA R9, R22, UR47, 0x1 ;  /* 0x0000002f16091c11 */ /* 0x000fc6000f8e08ff */
        /* <DEDUP_REMOVED lines=10> */
.L_x_15072:
[----:B------:R-:W-:Y:S05]  /*f640*/  BRA `(.L_x_15073) ;  /* 0xffffffc800e87947 */ /* 0x000fea000383ffff */
.L_x_15020:
[----:B------:R-:W-:Y:S01]  /*f650*/  IMAD.MOV.U32 R13, RZ, RZ, R8 ;  /* 0x000000ffff0d7224 */ /* 0x000fe200078e0008 */
[----:B------:R-:W-:Y:S01]  /*f660*/  MOV R11, 0x181f ;  /* 0x0000181f000b7802 */ /* 0x000fe20000000f00 */
[----:B------:R-:W-:Y:S02]  /*f670*/  IMAD.MOV.U32 R12, RZ, RZ, RZ ;  /* 0x000000ffff0c7224 */ /* 0x000fe400078e00ff */
[----:B------:R-:W-:Y:S02]  /*f680*/  IMAD.MOV.U32 R15, RZ, RZ, -0x1 ;  /* 0xffffffffff0f7424 */ /* 0x000fe400078e00ff */
[----:B------:R-:W-:-:S07]  /*f690*/  IMAD.U32 R5, RZ, RZ, UR49 ;  /* 0x00000031ff057e24 */ /* 0x000fce000f8e00ff */
[----:B------:R-:W-:Y:S05]  /*f6a0*/  WARPSYNC.COLLECTIVE R15, `(.L_x_15074) ;  /* 0x000000000f087348 */ /* 0x000fea0003c00000 */
[----:B------:R0:W1:Y:S02]  /*f6b0*/  SHFL.IDX P6, R14, R13, R12, R11 ;  /* 0x0000000c0d0e7389 */ /* 0x00006400000c000b */
[----:B01----:R-:W-:Y:S01]  /*f6c0*/  ENDCOLLECTIVE ;  /* 0x000000000000791b */ /* 0x003fe20003800000 */
.L_x_15074:
[----:B------:R-:W-:Y:S01]  /*f6d0*/  IMAD R5, R5, 0xc0, R24 ;  /* 0x000000c005057824 */ /* 0x000fe200078e0218 */
[----:B------:R-:W-:Y:S01]  /*f6e0*/  MOV R13, R7 ;  /* 0x00000007000d7202 */ /* 0x000fe20000000f00 */
[----:B------:R-:W-:-:S07]  /*f6f0*/  IMAD.MOV.U32 R2, RZ, RZ, R14 ;  /* 0x000000ffff027224 */ /* 0x000fce00078e000e */
[----:B------:R-:W-:Y:S05]  /*f700*/  WARPSYNC.COLLECTIVE R15, `(.L_x_15075) ;  /* 0x000000000f087348 */ /* 0x000fea0003c00000 */
[----:B------:R0:W1:Y:S02]  /*f710*/  SHFL.IDX P6, R14, R13, R12, R11 ;  /* 0x0000000c0d0e7389 */ /* 0x00006400000c000b */
[----:B01----:R-:W-:Y:S01]  /*f720*/  ENDCOLLECTIVE ;  /* 0x000000000000791b */ /* 0x003fe20003800000 */
.L_x_15075:
[----:B------:R-:W-:Y:S02]  /*f730*/  ULDC UR4, c[0x0][0x288] ;  /* 0x0000a20000047ab9 */ /* 0x000fe40000000800 */
[----:B------:R-:W-:Y:S02]  /*f740*/  IMAD R4, R9, UR4, RZ ;  /* 0x0000000409047c24 */ /* 0x000fe4000f8e02ff */
[----:B------:R-:W-:-:S03]  /*f750*/  VIADD R9, R5, 0x10 ;  /* 0x0000001005097836 */ /* 0x000fc60000000000 */
[----:B------:R-:W-:Y:S02]  /*f760*/  ISETP.GE.AND P1, PT, R5, R4, PT ;  /* 0x000000040500720c */ /* 0x000fe40003f26270 */
[----:B------:R-:W-:Y:S01]  /*f770*/  MOV R13, R8 ;  /* 0x00000008000d7202 */ /* 0x000fe20000000f00 */
        /* <DEDUP_REMOVED lines=8> */
.L_x_15076:
        /* <DEDUP_REMOVED lines=12> */
.L_x_15077:
[----:B------:R-:W-:Y:S01]  /*f8c0*/  IMAD.MOV.U32 R13, RZ, RZ, R8 ;  /* 0x000000ffff0d7224 */ /* 0x000fe200078e0008 */
[----:B------:R-:W-:Y:S02]  /*f8d0*/  MOV R12, 0x2 ;  /* 0x00000002000c7802 */ /* 0x000fe40000000f00 */
[----:B------:R-:W-:-:S07]  /*f8e0*/  MOV R21, R14 ;  /* 0x0000000e00157202 */ /* 0x000fce0000000f00 */
[----:B------:R-:W-:Y:S05]  /*f8f0*/  WARPSYNC.COLLECTIVE R15, `(.L_x_15078) ;  /* 0x000000000f087348 */ /* 0x000fea0003c00000 */
[----:B------:R0:W1:Y:S02]  /*f900*/  SHFL.IDX P6, R14, R13, R12, R11 ;  /* 0x0000000c0d0e7389 */ /* 0x00006400000c000b */
[----:B01----:R-:W-:Y:S01]  /*f910*/  ENDCOLLECTIVE ;  /* 0x000000000000791b */ /* 0x003fe20003800000 */
.L_x_15078:
[----:B------:R-:W-:-:S05]  /*f920*/  @!P1 LEA R2, P2, R16, R21, 0x1 ;  /* 0x0000001510029211 */ /* 0x000fca00078408ff */
[----:B------:R-:W-:-:S05]  /*f930*/  @!P1 IMAD.X R3, RZ, RZ, R10, P2 ;  /* 0x000000ffff039224 */ /* 0x000fca00010e060a */
        /* <DEDUP_REMOVED lines=10> */
.L_x_15079:
[----:B------:R-:W-:Y:S01]  /*f9e0*/  @!P1 LEA R20, R22, UR47, 0x1 ;  /* 0x0000002f16149c11 */ /* 0x000fe2000f8e08ff */
[----:B------:R-:W-:Y:S02]  /*f9f0*/  IMAD.MOV.U32 R13, RZ, RZ, R8 ;  /* 0x000000ffff0d7224 */ /* 0x000fe400078e0008 */
[----:B------:R-:W-:Y:S01]  /*fa00*/  IMAD.MOV.U32 R12, RZ, RZ, 0x3 ;  /* 0x00000003ff0c7424 */ /* 0x000fe200078e00ff */
[----:B------:R-:W-:-:S13]  /*fa10*/  @!P1 LEA R2, P2, R16, R14, 0x1 ;  /* 0x0000000e10029211 */ /* 0x000fda00078408ff */
[----:B------:R-:W-:Y:S05]  /*fa20*/  WARPSYNC.COLLECTIVE R15, `(.L_x_15080) ;  /* 0x000000000f087348 */ /* 0x000fea0003c00000 */
[----:B------:R0:W1:Y:S02]  /*fa30*/  SHFL.IDX P6, R14, R13, R12, R11 ;  /* 0x0000000c0d0e7389 */ /* 0x00006400000c000b */
[----:B01----:R-:W-:Y:S01]  /*fa40*/  ENDCOLLECTIVE ;  /* 0x000000000000791b */ /* 0x003fe20003800000 */
.L_x_15080:
[----:B------:R-:W-:Y:S01]  /*fa50*/  @!P1 IMAD.X R3, RZ, RZ, R9, P2 ;  /* 0x000000ffff039224 */ /* 0x000fe200010e0609 */
[----:B------:R-:W-:-:S04]  /*fa60*/  IADD3 R9, R5, 0x30, RZ ;  /* 0x0000003005097810 */ /* 0x000fc80007ffe0ff */
[----:B------:R-:W-:Y:S01]  /*fa70*/  @!PT LDS RZ, [RZ] ;  /* 0x00000000fffff984 */ /* 0x000fe20000000800 */
[----:B------:R-:W-:Y:S01]  /*fa80*/  @!PT LDS RZ, [RZ] ;  /* 0x00000000fffff984 */ /* 0x000fe20000000800 */
[----:B------:R-:W-:Y:S01]  /*fa90*/  @!PT LDS RZ, [RZ] ;  /* 0x00000000fffff984 */ /* 0x000fe20000000800 */
[----:B------:R0:W-:Y:S01]  /*faa0*/  @!P1 LDGSTS.E.BYPASS.LTC128B.128 [R20+0x9400], desc[UR38][R2.64], !P0 ;  /* 0x0940000002149fae */ /* 0x0001e2000c101d66 */
[----:B------:R-:W-:Y:S01]  /*fab0*/  ISETP.GE.AND P1, PT, R9, R4, PT ;  /* 0x000000040900720c */ /* 0x000fe20003f26270 */
[----:B------:R-:W-:Y:S01]  /*fac0*/  VIADD R9, R5, 0x40 ;  /* 0x0000004005097836 */ /* 0x000fe20000000000 */
[----:B------:R-:W-:-:S11]  /*fad0*/  MOV R13, R7 ;  /* 0x00000007000d7202 */ /* 0x000fd60000000f00 */
[----:B------:R-:W-:Y:S01]  /*fae0*/  @!P1 LEA R25, R22, UR47, 0x1 ;  /* 0x0000002f16199c11 */ /* 0x000fe2000f8e08ff */
[----:B0-----:R-:W-:-:S07]  /*faf0*/  IMAD.MOV.U32 R10, RZ, RZ, R14 ;  /* 0x000000ffff0a7224 */ /* 0x001fce00078e000e */
[----:B------:R-:W-:Y:S05]  /*fb00*/  WARPSYNC.COLLECTIVE R15, `(.L_x_15081) ;  /* 0x000000000f087348 */ /* 0x000fea0003c00000 */
[----:B------:R0:W1:Y:S02]  /*fb10*/  SHFL.IDX P6, R14, R13, R12, R11 ;  /* 0x0000000c0d0e7389 */ /* 0x00006400000c000b */
[----:B01----:R-:W-:Y:S01]  /*fb20*/  ENDCOLLECTIVE ;  /* 0x000000000000791b */ /* 0x003fe20003800000 */
.L_x_15081:
[----:B------:R-:W-:Y:S01]  /*fb30*/  MOV R13, R8 ;  /* 0x00000008000d7202 */ /* 0x000fe20000000f00 */
[----:B------:R-:W-:Y:S02]  /*fb40*/  IMAD.MOV.U32 R12, RZ, RZ, 0x4 ;  /* 0x00000004ff0c7424 */ /* 0x000fe400078e00ff */
[----:B------:R-:W-:-:S07]  /*fb50*/  IMAD.MOV.U32 R21, RZ, RZ, R14 ;  /* 0x000000ffff157224 */ /* 0x000fce00078e000e */
[----:B------:R-:W-:Y:S05]  /*fb60*/  WARPSYNC.COLLECTIVE R15, `(.L_x_15082) ;  /* 0x000000000f087348 */ /* 0x000fea0003c00000 */
[----:B------:R0:W1:Y:S02]  /*fb70*/  SHFL.IDX P6, R14, R13, R12, R11 ;  /* 0x0000000c0d0e7389 */ /* 0x00006400000c000b */
[----:B01----:R-:W-:Y:S01]  /*fb80*/  ENDCOLLECTIVE ;  /* 0x000000000000791b */ /* 0x003fe20003800000 */
.L_x_15082:
        /* <DEDUP_REMOVED lines=12> */
.L_x_15083:
[----:B------:R-:W-:Y:S01]  /*fc50*/  @!P1 LEA R20, R22, UR47, 0x1 ;  /* 0x0000002f16149c11 */ /* 0x000fe2000f8e08ff */
[----:B------:R-:W-:Y:S02]  /*fc60*/  IMAD.MOV.U32 R13, RZ, RZ, R8 ;  /* 0x000000ffff0d7224 */ /* 0x000fe400078e0008 */
[----:B------:R-:W-:Y:S01]  /*fc70*/  IMAD.MOV.U32 R12, RZ, RZ, 0x5 ;  /* 0x00000005ff0c7424 */ /* 0x000fe200078e00ff */
[----:B------:R-:W-:-:S13]  /*fc80*/  @!P1 LEA R2, P2, R16, R14, 0x1 ;  /* 0x0000000e10029211 */ /* 0x000fda00078408ff */
[----:B------:R-:W-:Y:S05]  /*fc90*/  WARPSYNC.COLLECTIVE R15, `(.L_x_15084) ;  /* 0x000000000f087348 */ /* 0x000fea0003c00000 */
[----:B------:R0:W1:Y:S02]  /*fca0*/  SHFL.IDX P6, R14, R13, R12, R11 ;  /* 0x0000000c0d0e7389 */ /* 0x00006400000c000b */
[----:B01----:R-:W-:Y:S01]  /*fcb0*/  ENDCOLLECTIVE ;  /* 0x000000000000791b */ /* 0x003fe20003800000 */
.L_x_15084:
[----:B------:R-:W-:Y:S01]  /*fcc0*/  @!P1 IADD3.X R3, RZ, R9, RZ, P2, !PT ;  /* 0x00000009ff039210 */ /* 0x000fe200017fe4ff */
[----:B------:R-:W-:-:S04]  /*fcd0*/  VIADD R9, R5, 0x50 ;  /* 0x0000005005097836 */ /* 0x000fc80000000000 */
[----:B------:R-:W-:Y:S01]  /*fce0*/  @!PT LDS RZ, [RZ] ;  /* 0x00000000fffff984 */ /* 0x000fe20000000800 */
[----:B------:R-:W-:Y:S01]  /*fcf0*/  @!PT LDS RZ, [RZ] ;  /* 0x00000000fffff984 */ /* 0x000fe20000000800 */
[----:B------:R-:W-:Y:S01]  /*fd00*/  @!PT LDS RZ, [RZ] ;  /* 0x00000000fffff984 */ /* 0x000fe20000000800 */
[----:B------:R0:W-:Y:S01]  /*fd10*/  @!P1 LDGSTS.E.BYPASS.LTC128B.128 [R20+0xa400], desc[UR38][R2.64], !P0 ;  /* 0x0a40000002149fae */ /* 0x0001e2000c101d66 */
[----:B------:R-:W-:Y:S02]  /*fd20*/  ISETP.GE.AND P1, PT, R9, R4, PT ;  /* 0x000000040900720c */ /* 0x000fe40003f26270 */
[----:B------:R-:W-:Y:S01]  /*fd30*/  IADD3 R9, R5, 0x60, RZ ;  /* 0x0000006005097810 */ /* 0x000fe20007ffe0ff */
[----:B------:R-:W-:-:S10]  /*fd40*/  IMAD.MOV.U32 R13, RZ, RZ, R7 ;  /* 0x000000ffff0d7224 */ /* 0x000fd400078e0007 */
[----:B------:R-:W-:Y:S02]  /*fd50*/  @!P1 LEA R25, R22, UR47, 0x1 ;  /* 0x0000002f16199c11 */ /* 0x000fe4000f8e08ff */
[----:B0-----:R-:W-:-:S07]  /*fd60*/  MOV R10, R14 ;  /* 0x0000000e000a7202 */ /* 0x001fce0000000f00 */
[----:B------:R-:W-:Y:S05]  /*fd70*/  WARPSYNC.COLLECTIVE R15, `(.L_x_15085) ;  /* 0x000000000f087348 */ /* 0x000fea0003c00000 */
[----:B------:R0:W1:Y:S02]  /*fd80*/  SHFL.IDX P6, R14, R13, R12, R11 ;  /* 0x0000000c0d0e7389 */ /* 0x00006400000c000b */
[----:B01----:R-:W-:Y:S01]  /*fd90*/  ENDCOLLECTIVE ;  /* 0x000000000000791b */ /* 0x003fe20003800000 */
.L_x_15085:
[----:B------:R-:W-:Y:S02]  /*fda0*/  IMAD.MOV.U32 R13, RZ, RZ, R8 ;  /* 0x000000ffff0d7224 */ /* 0x000fe400078e0008 */
[----:B------:R-:W-:Y:S02]  /*fdb0*/  IMAD.MOV.U32 R12, RZ, RZ, 0x6 ;  /* 0x00000006ff0c7424 */ /* 0x000fe400078e00ff */
[----:B------:R-:W-:-:S07]  /*fdc0*/  IMAD.MOV.U32 R21, RZ, RZ, R14 ;  /* 0x000000ffff157224 */ /* 0x000fce00078e000e */
[----:B------:R-:W-:Y:S05]  /*fdd0*/  WARPSYNC.COLLECTIVE R15, `(.L_x_15086) ;  /* 0x000000000f087348 */ /* 0x000fea0003c00000 */
[----:B------:R0:W1:Y:S02]  /*fde0*/  SHFL.IDX P6, R14, R13, R12, R11 ;  /* 0x0000000c0d0e7389 */ /* 0x00006400000c000b */
[----:B01----:R-:W-:Y:S01]  /*fdf0*/  ENDCOLLECTIVE ;  /* 0x000000000000791b */ /* 0x003fe20003800000 */
.L_x_15086:
[----:B------:R-:W-:-:S05]  /*fe00*/  @!P1 LEA R2, P2, R16, R21, 0x1 ;  /* 0x0000001510029211 */ /* 0x000fca00078408ff */
[----:B------:R-:W-:-:S05]  /*fe10*/  @!P1 IMAD.X R3, RZ, RZ, R10, P2 ;  /* 0x000000ffff039224 */ /* 0x000fca00010e060a */
[----:B------:R-:W-:Y:S01]  /*fe20*/  @!PT LDS RZ, [RZ] ;  /* 0x00000000fffff984 */ /* 0x000fe20000000800 */
[----:B------:R-:W-:Y:S01]  /*fe30*/  @!PT LDS RZ, [RZ] ;  /* 0x00000000fffff984 */ /* 0x000fe20000000800 */
[----:B------:R-:W-:Y:S01]  /*fe40*/  @!PT LDS RZ, [RZ] ;  /* 0x00000000fffff984 */ /* 0x000fe20000000800 */
[----:B------:R0:W-:Y:S01]  /*fe50*/  @!P1 LDGSTS.E.BYPASS.LTC128B.128 [R25+0xac00], desc[UR38][R2.64], !P0 ;  /* 0x0ac0000002199fae */ /* 0x0001e2000c101d66 */
[----:B------:R-:W-:Y:S02]  /*fe60*/  MOV R13, R7 ;  /* 0x00000007000d7202 */ /* 0x000fe40000000f00 */
[----:B------:R-:W-:Y:S01]  /*fe70*/  ISETP.GE.AND P1, PT, R9, R4, PT ;  /* 0x000000040900720c */ /* 0x000fe20003f26270 */
[----:B------:R-:W-:-:S12]  /*fe80*/  IMAD.MOV.U32 R9, RZ, RZ, R14 ;  /* 0x000000ffff097224 */ /* 0x000fd800078e000e */
[----:B0-----:R-:W-:Y:S05]  /*fe90*/  WARPSYNC.COLLECTIVE R15, `(.L_x_15087) ;  /* 0x000000000f087348 */ /* 0x001fea0003c00000 */
[----:B------:R1:W2:Y:S02]  /*fea0*/  SHFL.IDX P6, R14, R13, R12, R11 ;  /* 0x0000000c0d0e7389 */ /* 0x0002a400000c000b */
[----:B012---:R-:W-:Y:S01]  /*feb0*/  ENDCOLLECTIVE ;  /* 0x000000000000791b */ /* 0x007fe20003800000 */
.L_x_15087:
[----:B------:R-:W-:Y:S01]  /*fec0*/  @!P1 LEA R10, R22, UR47, 0x1 ;  /* 0x0000002f160a9c11 */ /* 0x000fe2000f8e08ff */
[----:B------:R-:W-:Y:S02]  /*fed0*/  IMAD.MOV.U32 R13, RZ, RZ, R8 ;  /* 0x000000ffff0d7224 */ /* 0x000fe400078e0008 */
[----:B------:R-:W-:Y:S01]  /*fee0*/  IMAD.MOV.U32 R12, RZ, RZ, 0x7 ;  /* 0x00000007ff0c7424 */ /* 0x000fe200078e00ff */
[----:B------:R-:W-:-:S13]  /*fef0*/  @!P1 LEA R2, P2, R16, R14, 0x1 ;  /* 0x0000000e10029211 */ /* 0x000fda00078408ff */
[----:B------:R-:W-:Y:S05]  /*ff00*/  WARPSYNC.COLLECTIVE R15, `(.L_x_15088) ;  /* 0x000000000f087348 */ /* 0x000fea0003c00000 */
[----:B------:R0:W1:Y:S02]  /*ff10*/  SHFL.IDX P6, R14, R13, R12, R11 ;  /* 0x0000000c0d0e7389 */ /* 0x00006400000c000b */
[----:B01----:R-:W-:Y:S01]  /*ff20*/  ENDCOLLECTIVE ;  /* 0x000000000000791b */ /* 0x003fe20003800000 */
.L_x_15088:
[----:B------:R-:W-:-:S05]  /*ff30*/  @!P1 IMAD.X R3, RZ, RZ, R9, P2 ;  /* 0x000000ffff039224 */ /* 0x000fca00010e0609 */
[----:B------:R-:W-:Y:S01]  /*ff40*/  @!PT LDS RZ, [RZ] ;  /* 0x00000000fffff984 */ /* 0x000fe20000000800 */
[----:B------:R-:W-:Y:S01]  /*ff50*/  @!PT LDS RZ, [RZ] ;  /* 0x00000000fffff984 */ /* 0x000fe20000000800 */
[----:B------:R-:W-:Y:S01]  /*ff60*/  @!PT LDS RZ, [RZ] ;  /* 0x00000000fffff984 */ /* 0x000fe20000000800 */
[----:B------:R0:W-:Y:S01]  /*ff70*/  @!P1 LDGSTS.E.BYPASS.LTC128B.128 [R10+0xb400], desc[UR38][R2.64], !P0 ;  /* 0x0b400000020a9fae */ /* 0x0001e2000c101d66 */
[----:B------:R-:W-:Y:S01]  /*ff80*/  IMAD.MOV.U32 R13, RZ, RZ, R7 ;  /* 0x000000ffff0d7224 */ /* 0x000fe200078e0007 */
[C---:B------:R-:W-:Y:S01]  /*ff90*/  IADD3 R7, R5.reuse, 0x80, RZ ;  /* 0x0000008005077810 */ /* 0x040fe20007ffe0ff */
[----:B0-----:R-:W-:Y:S01]  /*ffa0*/  VIADD R3, R5, 0x70 ;  /* 0x0000007005037836 */ /* 0x001fe20000000000 */
[----:B------:R-:W-:-:S07]  /*ffb0*/  MOV R8, R14 ;  /* 0x0000000e00087202 */ /* 0x000fce0000000f00 */
[----:B------:R-:W-:Y:S05]  /*ffc0*/  WARPSYNC.COLLECTIVE R15, `(.L_x_15089) ;  /* 0x000000000f087348 */ /* 0x000fea0003c00000 */
[----:B------:R0:W1:Y:S02]  /*ffd0*/  SHFL.IDX P6, R14, R13, R12, R11 ;  /* 0x0000000c0d0e7389 */ /* 0x00006400000c000b */
[----:B01----:R-:W-:Y:S01]  /*ffe0*/  ENDCOLLECTIVE ;  /* 0x000000000000791b */ /* 0x003fe20003800000 */
.L_x_15089:
[----:B------:R-:W-:Y:S01]  /*fff0*/  ISETP.GE.AND P1, PT, R3, R4, PT ;  /* 0x000000040300720c */ /* 0x000fe20003f26270 */
[----:B------:R-:W-:-:S12]  /*10000*/  IMAD.MOV.U32 R13, RZ, RZ, R6 ;  /* 0x000000ffff0d7224 */ /* 0x000fd800078e0006 */
[----:B------:R-:W-:Y:S01]  /*10010*/  @!P1 LEA R25, R22, UR47, 0x1 ;  /* 0x0000002f16199c11 */ /* 0x000fe2000f8e08ff */
[----:B------:R-:W-:Y:S01]  /*10020*/  IMAD.MOV.U32 R12, RZ, RZ, RZ ;  /* 0x000000ffff0c7224 */ /* 0x000fe200078e00ff */
[----:B------:R-:W-:-:S13]  /*10030*/  @!P1 LEA R2, P2, R16, R14, 0x1 ;  /* 0x0000000e10029211 */ /* 0x000fda00078408ff */
[----:B------:R-:W-:Y:S05]  /*10040*/  WARPSYNC.COLLECTIVE R15, `(.L_x_15090) ;  /* 0x000000000f087348 */ /* 0x000fea0003c00000 */
[----:B------:R0:W1:Y:S02]  /*10050*/  SHFL.IDX P6, R14, R13, R12, R11 ;  /* 0x0000000c0d0e7389 */ /* 0x00006400000c000b */
[----:B01----:R-:W-:Y:S01]  /*10060*/  ENDCOLLECTIVE ;  /* 0x000000000000791b */ /* 0x003fe20003800000 */
.L_x_15090:
[----:B------:R-:W-:-:S05]  /*10070*/  @!P1 IMAD.X R3, RZ, RZ, R8, P2 ;  /* 0x000000ffff039224 */ /* 0x000fca00010e0608 */
[----:B------:R-:W-:Y:S01]  /*10080*/  @!PT LDS RZ, [RZ] ;  /* 0x00000000fffff984 */ /* 0x000fe20000000800 */
[----:B------:R-:W-:Y:S01]  /*10090*/  @!PT LDS RZ, [RZ] ;  /* 0x00000000fffff984 */ /* 0x000fe20000000800 */
[----:B------:R-:W-:Y:S01]  /*100a0*/  @!PT LDS RZ, [RZ] ;  /* 0x00000000fffff984 */ /* 0x000fe20000000800 */
[----:B------:R0:W-:Y:S01]  /*100b0*/  @!P1 LDGSTS.E.BYPASS.LTC128B.128 [R25+0xbc00], desc[UR38][R2.64], !P0 ;  /* 0x0bc0000002199fae */ /* 0x0001e2000c101d66 */
[----:B------:R-:W-:Y:S01]  /*100c0*/  ISETP.GE.AND P1, PT, R7, R4, PT ;  /* 0x000000040700720c */ /* 0x000fe20003f26270 */
[----:B------:R-:W-:Y:S01]  /*100d0*/  VIADD R7, R5, 0x90 ;  /* 0x0000009005077836 */ /* 0x000fe20000000000 */
[----:B------:R-:W-:Y:S01]  /*100e0*/  MOV R13, R0 ;  /* 0x00000000000d7202 */ /* 0x000fe20000000f00 */
[----:B------:R-:W-:-:S10]  /*100f0*/  IMAD.MOV.U32 R9, RZ, RZ, R14 ;  /* 0x000000ffff097224 */ /* 0x000fd400078e000e */
[----:B0-----:R-:W-:Y:S05]  /*10100*/  WARPSYNC.COLLECTIVE R15, `(.L_x_15091) ;  /* 0x000000000f087348 */ /* 0x001fea0003c00000 */
[----:B------:R1:W2:Y:S02]  /*10110*/  SHFL.IDX P6, R14, R13, R12, R11 ;  /* 0x0000000c0d0e7389 */ /* 0x0002a400000c000b */
[----:B012---:R-:W-:Y:S01]  /*10120*/  ENDCOLLECTIVE ;  /* 0x000000000000791b */ /* 0x007fe20003800000 */
.L_x_15091:
[----:B------:R-:W-:Y:S01]  /*10130*/  MOV R13, R6 ;  /* 0x00000006000d7202 */ /* 0x000fe20000000f00 */
[----:B------:R-:W-:Y:S02]  /*10140*/  IMAD.MOV.U32 R12, RZ, RZ, 0x1 ;  /* 0x00000001ff0c7424 */ /* 0x000fe400078e00ff */
[----:B------:R-:W-:-:S07]  /*10150*/  IMAD.MOV.U32 R21, RZ, RZ, R14 ;  /* 0x000000ffff157224 */ /* 0x000fce00078e000e */
[----:B------:R-:W-:Y:S05]  /*10160*/  WARPSYNC.COLLECTIVE R15, `(.L_x_15092) ;  /* 0x000000000f087348 */ /* 0x000fea0003c00000 */
[----:B------:R0:W1:Y:S02]  /*10170*/  SHFL.IDX P6, R14, R13, R12, R11 ;  /* 0x0000000c0d0e7389 */ /* 0x00006400000c000b */
[----:B01----:R-:W-:Y:S01]  /*10180*/  ENDCOLLECTIVE ;  /* 0x000000000000791b */ /* 0x003fe20003800000 */
.L_x_15092:
[----:B------:R-:W-:Y:S02]  /*10190*/  @!P1 LEA R2, P2, R16, R21, 0x1 ;  /* 0x0000001510029211 */ /* 0x000fe400078408ff */
[----:B------:R-:W-:-:S03]  /*101a0*/  @!P1 LEA R21, R22, UR47, 0x1 ;  /* 0x0000002f16159c11 */ /* 0x000fc6000f8e08ff */
        /* <DEDUP_REMOVED lines=11> */
.L_x_15093:
[----:B------:R-:W-:Y:S02]  /*10260*/  IMAD.MOV.U32 R13, RZ, RZ, R6 ;  /* 0x000000ffff0d7224 */ /* 0x000fe400078e0006 */
[----:B------:R-:W-:Y:S01]  /*10270*/  IMAD.MOV.U32 R12, RZ, RZ, 0x2 ;  /* 0x00000002ff0c7424 */ /* 0x000fe200078e00ff */
[----:B------:R-:W-:-:S07]  /*10280*/  MOV R9, R14 ;  /* 0x0000000e00097202 */ /* 0x000fce0000000f00 */
[----:B------:R-:W-:Y:S05]  /*10290*/  WARPSYNC.COLLECTIVE R15, `(.L_x_15094) ;  /* 0x000000000f087348 */ /* 0x000fea0003c00000 */
[----:B------:R0:W1:Y:S02]  /*102a0*/  SHFL.IDX P6, R14, R13, R12, R11 ;  /* 0x0000000c0d0e7389 */ /* 0x00006400000c000b */
[----:B01----:R-:W-:Y:S01]  /*102b0*/  ENDCOLLECTIVE ;  /* 0x000000000000791b */ /* 0x003fe20003800000 */
.L_x_15094:
        /* <DEDUP_REMOVED lines=8> */
[----:B------:R-:W-:Y:S01]  /*10340*/  MOV R7, R14 ;  /* 0x0000000e00077202 */ /* 0x000fe20000000f00 */
[----:B0-----:R-:W-:-:S07]  /*10350*/  VIADD R3, R5, 0xa0 ;  /* 0x000000a005037836 */ /* 0x001fce0000000000 */
[----:B------:R-:W-:Y:S05]  /*10360*/  WARPSYNC.COLLECTIVE R15, `(.L_x_15095) ;  /* 0x000000000f087348 */ /* 0x000fea0003c00000 */
[----:B------:R0:W1:Y:S02]  /*10370*/  SHFL.IDX P6, R14, R13, R12, R11 ;  /* 0x0000000c0d0e7389 */ /* 0x00006400000c000b */
[----:B01----:R-:W-:Y:S01]  /*10380*/  ENDCOLLECTIVE ;  /* 0x000000000000791b */ /* 0x003fe20003800000 */
.L_x_15095:
[----:B------:R-:W-:Y:S02]  /*10390*/  ISETP.GE.AND P1, PT, R3, R4, PT ;  /* 0x000000040300720c */ /* 0x000fe40003f26270 */
[----:B------:R-:W-:Y:S01]  /*103a0*/  MOV R13, R6 ;  /* 0x00000006000d7202 */ /* 0x000fe20000000f00 */
[----:B------:R-:W-:-:S10]  /*103b0*/  IMAD.MOV.U32 R12, RZ, RZ, 0x3 ;  /* 0x00000003ff0c7424 */ /* 0x000fd400078e00ff */
[----:B------:R-:W-:-:S13]  /*103c0*/  @!P1 LEA R2, P2, R16, R14, 0x1 ;  /* 0x0000000e10029211 */ /* 0x000fda00078408ff */
[----:B------:R-:W-:Y:S05]  /*103d0*/  WARPSYNC.COLLECTIVE R15, `(.L_x_15096) ;  /* 0x000000000f087348 */ /* 0x000fea0003c00000 */
[----:B------:R0:W1:Y:S02]  /*103e0*/  SHFL.IDX P6, R14, R13, R12, R11 ;  /* 0x0000000c0d0e7389 */ /* 0x00006400000c000b */
[----:B01----:R-:W-:Y:S01]  /*103f0*/  ENDCOLLECTIVE ;  /* 0x000000000000791b */ /* 0x003fe20003800000 */
.L_x_15096:
        /* <DEDUP_REMOVED lines=11> */
.L_x_15097:
[----:B------:R-:W-:Y:S05]  /*104b0*/  BRA `(.L_x_15098) ;  /* 0xffffffc800947947 */ /* 0x000fea000383ffff */
.L_x_15021:
[----:B0-----:R-:W-:-:S04]  /*104c0*/  MOV R3, UR47 ;  /* 0x0000002f00037c02 */ /* 0x001fc80008000f00 */
[----:B------:R0:W1:Y:S03]  /*104d0*/  SYNCS.PHASECHK.TRANS64.TRYWAIT P0, [R3+URZ+0x16820], R0 ;  /* 0x01682000030075a7 */ /* 0x000066000800017f */
[----:B-1----:R-:W-:Y:S05]  /*104e0*/  @!P0 NANOSLEEP.SYNCS 0x989680 ;  /* 0x009896800000895d */ /* 0x002fea0003900000 */
[----:B------:R-:W1:Y:S02]  /*104f0*/  @!P0 SYNCS.PHASECHK.TRANS64 P0, [R3+URZ+0x16820], R0 ;  /* 0x01682000030085a7 */ /* 0x000e64000800007f */
[----:B-1----:R-:W-:Y:S05]  /*10500*/  @!P0 BRA `(.L_x_15021) ;  /* 0xfffffffc00ec8947 */ /* 0x002fea000383ffff */
[----:B------:R-:W-:Y:S05]  /*10510*/  BRA `(.L_x_15099) ;  /* 0xffffffc800c47947 */ /* 0x000fea000383ffff */
.L_x_15025:
[----:B0-----:R0:W1:Y:S02]  /*10520*/  SYNCS.PHASECHK.TRANS64.TRYWAIT P0, [R7+URZ+0x16840], R2 ;  /* 0x01684002070075a7 */ /* 0x001064000800017f */
[----:B-1----:R-:W-:Y:S05]  /*10530*/  @!P0 NANOSLEEP.SYNCS 0x989680 ;  /* 0x009896800000895d */ /* 0x002fea0003900000 */
[----:B------:R-:W1:Y:S02]  /*10540*/  @!P0 SYNCS.PHASECHK.TRANS64 P0, [R7+URZ+0x16840], R2 ;  /* 0x01684002070085a7 */ /* 0x000e64000800007f */
[----:B-1----:R-:W-:Y:S05]  /*10550*/  @!P0 BRA `(.L_x_15025) ;  /* 0xfffffffc00f08947 */ /* 0x002fea000383ffff */
[----:B------:R-:W-:Y:S05]  /*10560*/  BRA `(.L_x_15100) ;  /* 0xffffffcc00a87947 */ /* 0x000fea000383ffff */
.L_x_15026:
        /* <DEDUP_REMOVED lines=8> */
.L_x_15102:
[----:B------:R-:W-:Y:S05]  /*105f0*/  BSYNC B1 ;  /* 0x0000000000017941 */ /* 0x000fea0003800000 */
.L_x_15101:
        /* <DEDUP_REMOVED lines=9> */
.L_x_15103:
[----:B------:R-:W-:Y:S02]  /*10690*/  IMAD.SHL.U32 R15, R16, 0x2, RZ ;  /* 0x00000002100f7824 */ /* 0x000fe400078e00ff */
[----:B------:R-:W-:Y:S02]  /*106a0*/  IMAD.MOV.U32 R13, RZ, RZ, R19 ;  /* 0x000000ffff0d7224 */ /* 0x000fe400078e0013 */
[----:B------:R-:W-:Y:S02]  /*106b0*/  IMAD.MOV.U32 R12, RZ, RZ, 0x1 ;  /* 0x00000001ff0c7424 */ /* 0x000fe400078e00ff */
[----:B------:R-:W-:-:S05]  /*106c0*/  IMAD.MOV.U32 R2, RZ, RZ, R14 ;  /* 0x000000ffff027224 */ /* 0x000fca00078e000e */
[----:B------:R-:W-:Y:S01]  /*106d0*/  IADD3 R2, P0, R2, R15, RZ ;  /* 0x0000000f02027210 */ /* 0x000fe20007f1e0ff */
[----:B------:R-:W-:-:S03]  /*106e0*/  IMAD.MOV.U32 R15, RZ, RZ, -0x1 ;  /* 0xffffffffff0f7424 */ /* 0x000fc600078e00ff */
[----:B------:R-:W-:-:S09]  /*106f0*/  IADD3.X R3, RZ, R3, RZ, P0, !PT ;  /* 0x00000003ff037210 */ /* 0x000fd200007fe4ff */
[----:B------:R-:W-:Y:S05]  /*10700*/  WARPSYNC.COLLECTIVE R15, `(.L_x_15104) ;  /* 0x000000000f087348 */ /* 0x000fea0003c00000 */
[----:B------:R0:W1:Y:S02]  /*10710*/  SHFL.IDX P6, R14, R13, R12, R11 ;  /* 0x0000000c0d0e7389 */ /* 0x00006400000c000b */
[----:B01----:R-:W-:Y:S01]  /*10720*/  ENDCOLLECTIVE ;  /* 0x000000000000791b */ /* 0x003fe20003800000 */
.L_x_15104:
        /* <DEDUP_REMOVED lines=9> */
.L_x_15105:
        /* <DEDUP_REMOVED lines=10> */
.L_x_15106:
        /* <DEDUP_REMOVED lines=9> */
.L_x_15107:
        /* <DEDUP_REMOVED lines=10> */
.L_x_15108:
        /* <DEDUP_REMOVED lines=9> */
.L_x_15109:
        /* <DEDUP_REMOVED lines=10> */
.L_x_15110:
        /* <DEDUP_REMOVED lines=9> */
.L_x_15111:
        /* <DEDUP_REMOVED lines=10> */
.L_x_15112:
        /* <DEDUP_REMOVED lines=9> */
.L_x_15113:
        /* <DEDUP_REMOVED lines=10> */
.L_x_15114:
        /* <DEDUP_REMOVED lines=9> */
.L_x_15115:
        /* <DEDUP_REMOVED lines=10> */
.L_x_15116:
        /* <DEDUP_REMOVED lines=9> */
.L_x_15117:
[----:B------:R-:W-:Y:S05]  /*10ee0*/  BRA `(.L_x_15118) ;  /* 0xffffffc8005c7947 */ /* 0x000fea000383ffff */
.L_x_15031:
[----:B0-----:R0:W1:Y:S02]  /*10ef0*/  SYNCS.PHASECHK.TRANS64.TRYWAIT P0, [R7+URZ+0x16860], R2 ;  /* 0x01686002070075a7 */ /* 0x001064000800017f */
[----:B-1----:R-:W-:Y:S05]  /*10f00*/  @!P0 NANOSLEEP.SYNCS 0x989680 ;  /* 0x009896800000895d */ /* 0x002fea0003900000 */
[----:B------:R-:W1:Y:S02]  /*10f10*/  @!P0 SYNCS.PHASECHK.TRANS64 P0, [R7+URZ+0x16860], R2 ;  /* 0x01686002070085a7 */ /* 0x000e64000800007f */
[----:B-1----:R-:W-:Y:S05]  /*10f20*/  @!P0 BRA `(.L_x_15031) ;  /* 0xfffffffc00f08947 */ /* 0x002fea000383ffff */
[----:B------:R-:W-:Y:S05]  /*10f30*/  BRA `(.L_x_15119) ;  /* 0xffffffc800bc7947 */ /* 0x000fea000383ffff */
.L_x_15032:
        /* <DEDUP_REMOVED lines=8> */
.L_x_15121:
[----:B------:R-:W-:Y:S05]  /*10fc0*/  BSYNC B1 ;  /* 0x0000000000017941 */ /* 0x000fea0003800000 */
.L_x_15120:
[----:B------:R-:W-:Y:S01]  /*10fd0*/  IMAD.MOV.U32 R13, RZ, RZ, R17 ;  /* 0x000000ffff0d7224 */ /* 0x000fe200078e0011 */
[----:B------:R-:W-:Y:S01]  /*10fe0*/  MOV R12, RZ ;  /* 0x000000ff000c7202 */ /* 0x000fe20000000f00 */
[----:B------:R-:W-:Y:S01]  /*10ff0*/  IMAD.MOV.U32 R11, RZ, RZ, 0x181f ;  /* 0x0000181fff0b7424 */ /* 0x000fe200078e00ff */
[----:B------:R-:W-:Y:S01]  /*11000*/  ISETP.LT.OR P2, PT, R4, 0x1, P1 ;  /* 0x000000010400780c */ /* 0x000fe20000f41670 */
[----:B------:R-:W-:Y:S01]  /*11010*/  IMAD.MOV.U32 R15, RZ, RZ, -0x1 ;  /* 0xffffffffff0f7424 */ /* 0x000fe200078e00ff */
[----:B------:R-:W-:Y:S01]  /*11020*/  LEA R8, R8, UR47, 0x1 ;  /* 0x0000002f08087c11 */ /* 0x000fe2000f8e08ff */
[----:B------:R-:W-:-:S10]  /*11030*/  IMAD.MOV.U32 R3, RZ, RZ, R14 ;  /* 0x000000ffff037224 */ /* 0x000fd400078e000e */
[----:B------:R-:W-:Y:S05]  /*11040*/  WARPSYNC.COLLECTIVE R15, `(.L_x_15122) ;  /* 0x000000000f087348 */ /* 0x000fea0003c00000 */
[----:B------:R0:W1:Y:S02]  /*11050*/  SHFL.IDX P6, R14, R13, R12, R11 ;  /* 0x0000000c0d0e7389 */ /* 0x00006400000c000b */
[----:B01----:R-:W-:Y:S01]  /*11060*/  ENDCOLLECTIVE ;  /* 0x000000000000791b */ /* 0x003fe20003800000 */
.L_x_15122:
[----:B------:R-:W-:Y:S01]  /*11070*/  MOV R13, R18 ;  /* 0x00000012000d7202 */ /* 0x000fe20000000f00 */
[----:B------:R-:W-:Y:S01]  /*11080*/  IMAD.MOV.U32 R12, RZ, RZ, 0x1 ;  /* 0x00000001ff0c7424 */ /* 0x000fe200078e00ff */
[----:B------:R-:W-:-:S13]  /*11090*/  IADD3 R2, P0, R14, R19, RZ ;  /* 0x000000130e027210 */ /* 0x000fda0007f1e0ff */
[----:B------:R-:W-:Y:S05]  /*110a0*/  WARPSYNC.COLLECTIVE R15, `(.L_x_15123) ;  /* 0x000000000f087348 */ /* 0x000fea0003c00000 */
[----:B------:R0:W1:Y:S02]  /*110b0*/  SHFL.IDX P6, R14, R13, R12, R11 ;  /* 0x0000000c0d0e7389 */ /* 0x00006400000c000b */
[----:B01----:R-:W-:Y:S01]  /*110c0*/  ENDCOLLECTIVE ;  /* 0x000000000000791b */ /* 0x003fe20003800000 */
.L_x_15123:
        /* <DEDUP_REMOVED lines=11> */
.L_x_15124:
[----:B------:R-:W-:Y:S02]  /*11180*/  IMAD.MOV.U32 R13, RZ, RZ, R18 ;  /* 0x000000ffff0d7224 */ /* 0x000fe400078e0012 */
[----:B------:R-:W-:Y:S01]  /*11190*/  IMAD.MOV.U32 R12, RZ, RZ, 0x2 ;  /* 0x00000002ff0c7424 */ /* 0x000fe200078e00ff */
[----:B------:R-:W-:-:S04]  /*111a0*/  MOV R11, R14 ;  /* 0x0000000e000b7202 */ /* 0x000fc80000000f00 */
[----:B------:R-:W-:Y:S02]  /*111b0*/  IADD3 R2, P0, R11, R19, RZ ;  /* 0x000000130b027210 */ /* 0x000fe40007f1e0ff */
[----:B------:R-:W-:-:S03]  /*111c0*/  MOV R11, 0x181f ;  /* 0x0000181f000b7802 */ /* 0x000fc60000000f00 */
[----:B------:R-:W-:-:S08]  /*111d0*/  IMAD.X R3, RZ, RZ, R9, P0 ;  /* 0x000000ffff037224 */ /* 0x000fd000000e0609 */
[----:B------:R-:W-:Y:S05]  /*111e0*/  WARPSYNC.COLLECTIVE R15, `(.L_x_15125) ;  /* 0x000000000f087348 */ /* 0x000fea0003c00000 */
[----:B------:R0:W1:Y:S02]  /*111f0*/  SHFL.IDX P6, R14, R13, R12, R11 ;  /* 0x0000000c0d0e7389 */ /* 0x00006400000c000b */
[----:B01----:R-:W-:Y:S01]  /*11200*/  ENDCOLLECTIVE ;  /* 0x000000000000791b */ /* 0x003fe20003800000 */
.L_x_15125:
        /* <DEDUP_REMOVED lines=10> */
.L_x_15126:
        /* <DEDUP_REMOVED lines=8> */
.L_x_15127:
        /* <DEDUP_REMOVED lines=10> */
.L_x_15128:
        /* <DEDUP_REMOVED lines=9> */
.L_x_15129:
        /* <DEDUP_REMOVED lines=10> */
.L_x_15130:
        /* <DEDUP_REMOVED lines=8> */
.L_x_15131:
        /* <DEDUP_REMOVED lines=10> */
.L_x_15132:
        /* <DEDUP_REMOVED lines=9> */
.L_x_15133:
        /* <DEDUP_REMOVED lines=10> */
.L_x_15134:
        /* <DEDUP_REMOVED lines=8> */
.L_x_15135:
        /* <DEDUP_REMOVED lines=9> */
.L_x_15136:
[----:B------:R-:W-:Y:S05]  /*11860*/  BRA `(.L_x_15137) ;  /* 0xffffffc400387947 */ /* 0x000fea000383ffff */
.L_x_15038:
[----:B0-----:R0:W1:Y:S02]  /*11870*/  SYNCS.PHASECHK.TRANS64.TRYWAIT P0, [R0+URZ+0x16860], R3 ;  /* 0x01686003000075a7 */ /* 0x001064000800017f */
[----:B-1----:R-:W-:Y:S05]  /*11880*/  @!P0 NANOSLEEP.SYNCS 0x989680 ;  /* 0x009896800000895d */ /* 0x002fea0003900000 */
[----:B------:R-:W1:Y:S02]  /*11890*/  @!P0 SYNCS.PHASECHK.TRANS64 P0, [R0+URZ+0x16860], R3 ;  /* 0x01686003000085a7 */ /* 0x000e64000800007f */
[----:B-1----:R-:W-:Y:S05]  /*118a0*/  @!P0 BRA `(.L_x_15038) ;  /* 0xfffffffc00f08947 */ /* 0x002fea000383ffff */
[----:B------:R-:W-:Y:S05]  /*118b0*/  BRA `(.L_x_15138) ;  /* 0xffffffc800347947 */ /* 0x000fea000383ffff */
.L_x_15039:
        /* <DEDUP_REMOVED lines=8> */
.L_x_15140:
[----:B------:R-:W-:Y:S05]  /*11940*/  BSYNC B0 ;  /* 0x0000000000007941 */ /* 0x000fea0003800000 */
.L_x_15139:
        /* <DEDUP_REMOVED lines=9> */
.L_x_15141:
        /* <DEDUP_REMOVED lines=10> */
.L_x_15142:
        /* <DEDUP_REMOVED lines=11> */
.L_x_15143:
[----:B------:R-:W-:Y:S01]  /*11b30*/  IMAD.MOV.U32 R13, RZ, RZ, R18 ;  /* 0x000000ffff0d7224 */ /* 0x000fe200078e0012 */
[----:B------:R-:W-:Y:S02]  /*11b40*/  MOV R12, 0x2 ;  /* 0x00000002000c7802 */ /* 0x000fe40000000f00 */
[----:B------:R-:W-:-:S07]  /*11b50*/  MOV R9, R14 ;  /* 0x0000000e00097202 */ /* 0x000fce0000000f00 */
[----:B------:R-:W-:Y:S05]  /*11b60*/  WARPSYNC.COLLECTIVE R15, `(.L_x_15144) ;  /* 0x000000000f087348 */ /* 0x000fea0003c00000 */
[----:B------:R0:W1:Y:S02]  /*11b70*/  SHFL.IDX P6, R14, R13, R12, R11 ;  /* 0x0000000c0d0e7389 */ /* 0x00006400000c000b */
[----:B01----:R-:W-:Y:S01]  /*11b80*/  ENDCOLLECTIVE ;  /* 0x000000000000791b */ /* 0x003fe20003800000 */
.L_x_15144:
        /* <DEDUP_REMOVED lines=12> */
.L_x_15145:
[----:B------:R-:W-:Y:S01]  /*11c50*/  IMAD.MOV.U32 R13, RZ, RZ, R18 ;  /* 0x000000ffff0d7224 */ /* 0x000fe200078e0012 */
[----:B------:R-:W-:Y:S02]  /*11c60*/  MOV R12, 0x3 ;  /* 0x00000003000c7802 */ /* 0x000fe40000000f00 */
[----:B------:R-:W-:-:S07]  /*11c70*/  MOV R21, R14 ;  /* 0x0000000e00157202 */ /* 0x000fce0000000f00 */
[----:B------:R-:W-:Y:S05]  /*11c80*/  WARPSYNC.COLLECTIVE R15, `(.L_x_15146) ;  /* 0x000000000f087348 */ /* 0x000fea0003c00000 */
[----:B------:R0:W1:Y:S02]  /*11c90*/  SHFL.IDX P6, R14, R13, R12, R11 ;  /* 0x0000000c0d0e7389 */ /* 0x00006400000c000b */
[----:B01----:R-:W-:Y:S01]  /*11ca0*/  ENDCOLLECTIVE ;  /* 0x000000000000791b */ /* 0x003fe20003800000 */
.L_x_15146:
        /* <DEDUP_REMOVED lines=12> */
.L_x_15147:
[----:B------:R-:W-:Y:S02]  /*11d70*/  IMAD.MOV.U32 R13, RZ, RZ, R18 ;  /* 0x000000ffff0d7224 */ /* 0x000fe400078e0012 */
[----:B------:R-:W-:Y:S01]  /*11d80*/  IMAD.MOV.U32 R12, RZ, RZ, 0x4 ;  /* 0x00000004ff0c7424 */ /* 0x000fe200078e00ff */
[----:B------:R-:W-:-:S13]  /*11d90*/  IADD3 R2, P1, R14, R16, RZ ;  /* 0x000000100e027210 */ /* 0x000fda0007f3e0ff */
[----:B------:R-:W-:Y:S05]  /*11da0*/  WARPSYNC.COLLECTIVE R15, `(.L_x_15148) ;  /* 0x000000000f087348 */ /* 0x000fea0003c00000 */
[----:B------:R0:W1:Y:S02]  /*11db0*/  SHFL.IDX P6, R14, R13, R12, R11 ;  /* 0x0000000c0d0e7389 */ /* 0x00006400000c000b */
[----:B01----:R-:W-:Y:S01]  /*11dc0*/  ENDCOLLECTIVE ;  /* 0x000000000000791b */ /* 0x003fe20003800000 */
.L_x_15148:
        /* <DEDUP_REMOVED lines=12> */
.L_x_15149:
[----:B------:R-:W-:Y:S02]  /*11e90*/  IMAD.MOV.U32 R13, RZ, RZ, R18 ;  /* 0x000000ffff0d7224 */ /* 0x000fe400078e0012 */
[----:B------:R-:W-:Y:S02]  /*11ea0*/  IMAD.MOV.U32 R12, RZ, RZ, 0x5 ;  /* 0x00000005ff0c7424 */ /* 0x000fe400078e00ff */
[----:B------:R-:W-:-:S07]  /*11eb0*/  IMAD.MOV.U32 R23, RZ, RZ, R14 ;  /* 0x000000ffff177224 */ /* 0x000fce00078e000e */
[----:B------:R-:W-:Y:S05]  /*11ec0*/  WARPSYNC.COLLECTIVE R15, `(.L_x_15150) ;  /* 0x000000000f087348 */ /* 0x000fea0003c00000 */
[----:B------:R0:W1:Y:S02]  /*11ed0*/  SHFL.IDX P6, R14, R13, R12, R11 ;  /* 0x0000000c0d0e7389 */ /* 0x00006400000c000b */
[----:B01----:R-:W-:Y:S01]  /*11ee0*/  ENDCOLLECTIVE ;  /* 0x000000000000791b */ /* 0x003fe20003800000 */
.L_x_15150:
        /* <DEDUP_REMOVED lines=12> */
.L_x_15151:
[----:B------:R-:W-:Y:S02]  /*11fb0*/  IMAD.MOV.U32 R13, RZ, RZ, R18 ;  /* 0x000000ffff0d7224 */ /* 0x000fe400078e0012 */
[----:B------:R-:W-:Y:S02]  /*11fc0*/  IMAD.MOV.U32 R12, RZ, RZ, 0x6 ;  /* 0x00000006ff0c7424 */ /* 0x000fe400078e00ff */
[----:B------:R-:W-:-:S07]  /*11fd0*/  IMAD.MOV.U32 R25, RZ, RZ, R14 ;  /* 0x000000ffff197224 */ /* 0x000fce00078e000e */
[----:B------:R-:W-:Y:S05]  /*11fe0*/  WARPSYNC.COLLECTIVE R15, `(.L_x_15152) ;  /* 0x000000000f087348 */ /* 0x000fea0003c00000 */
[----:B------:R0:W1:Y:S02]  /*11ff0*/  SHFL.IDX P6, R14, R13, R12, R11 ;  /* 0x0000000c0d0e7389 */ /* 0x00006400000c000b */
[----:B01----:R-:W-:Y:S01]  /*12000*/  ENDCOLLECTIVE ;  /* 0x000000000000791b */ /* 0x003fe20003800000 */
.L_x_15152:
        /* <DEDUP_REMOVED lines=12> */
.L_x_15153:
[----:B------:R-:W-:Y:S02]  /*120d0*/  IMAD.MOV.U32 R13, RZ, RZ, R18 ;  /* 0x000000ffff0d7224 */ /* 0x000fe400078e0012 */
[----:B------:R-:W-:Y:S02]  /*120e0*/  IMAD.MOV.U32 R12, RZ, RZ, 0x7 ;  /* 0x00000007ff0c7424 */ /* 0x000fe400078e00ff */
[----:B------:R-:W-:-:S07]  /*120f0*/  IMAD.MOV.U32 R27, RZ, RZ, R14 ;  /* 0x000000ffff1b7224 */ /* 0x000fce00078e000e */
[----:B------:R-:W-:Y:S05]  /*12100*/  WARPSYNC.COLLECTIVE R15, `(.L_x_15154) ;  /* 0x000000000f087348 */ /* 0x000fea0003c00000 */
[----:B------:R0:W1:Y:S02]  /*12110*/  SHFL.IDX P6, R14, R13, R12, R11 ;  /* 0x0000000c0d0e7389 */ /* 0x00006400000c000b */
[----:B01----:R-:W-:Y:S01]  /*12120*/  ENDCOLLECTIVE ;  /* 0x000000000000791b */ /* 0x003fe20003800000 */
.L_x_15154:
        /* <DEDUP_REMOVED lines=11> */
.L_x_15155:
[----:B------:R-:W-:Y:S05]  /*121e0*/  BRA `(.L_x_15156) ;  /* 0xffffffc000b87947 */ /* 0x000fea000383ffff */
.L_x_15042:
[----:B0-----:R0:W1:Y:S02]  /*121f0*/  SYNCS.PHASECHK.TRANS64.TRYWAIT P0, [R7+URZ+0x16820], R10 ;  /* 0x0168200a070075a7 */ /* 0x001064000800017f */
[----:B-1----:R-:W-:Y:S05]  /*12200*/  @!P0 NANOSLEEP.SYNCS 0x989680 ;  /* 0x009896800000895d */ /* 0x002fea0003900000 */
[----:B------:R-:W1:Y:S02]  /*12210*/  @!P0 SYNCS.PHASECHK.TRANS64 P0, [R7+URZ+0x16820], R10 ;  /* 0x0168200a070085a7 */ /* 0x000e64000800007f */
[----:B-1----:R-:W-:Y:S05]  /*12220*/  @!P0 BRA `(.L_x_15042) ;  /* 0xfffffffc00f08947 */ /* 0x002fea000383ffff */
[----:B------:R-:W-:Y:S05]  /*12230*/  BRA `(.L_x_15157) ;  /* 0xffffffc400287947 */ /* 0x000fea000383ffff */
.L_x_15043:
        /* <DEDUP_REMOVED lines=11> */
.L_x_15159:
[----:B------:R-:W-:Y:S05]  /*122f0*/  BSYNC B0 ;  /* 0x0000000000007941 */ /* 0x000fea0003800000 */
.L_x_15158:
[----:B------:R-:W-:Y:S05]  /*12300*/  BRA `(.L_x_15160) ;  /* 0xffffffc4000c7947 */ /* 0x000fea000383ffff */
.L_x_15044:
[----:B------:R-:W-:Y:S01]  /*12310*/  BSSY B0, `(.L_x_15161) ;  /* 0x0000006000007945 */ /* 0x000fe20003800000 */
[----:B------:R-:W-:-:S07]  /*12320*/  IMAD.MOV.U32 R15, RZ, RZ, -0x1 ;  /* 0xffffffffff0f7424 */ /* 0x000fce00078e00ff */
[----:B01---5:R-:W-:Y:S05]  /*12330*/  WARPSYNC.COLLECTIVE R15, `(.L_x_15162) ;  /* 0x000000000f0c7348 */ /* 0x023fea0003c00000 */
[----:B------:R-:W-:Y:S02]  /*12340*/  ELECT P6, UR62, PT ;  /* 0x00000000003e782f */ /* 0x000fe400038c0000 */
[----:B------:R-:W-:Y:S01]  /*12350*/  MOV R14, UR62 ;  /* 0x0000003e000e7c02 */ /* 0x000fe20008000f00 */
[----:B01---5:R-:W-:Y:S10]  /*12360*/  ENDCOLLECTIVE ;  /* 0x000000000000791b */ /* 0x023ff40003800000 */
.L_x_15162:
[----:B------:R-:W-:Y:S05]  /*12370*/  BSYNC B0 ;  /* 0x0000000000007941 */ /* 0x000fea0003800000 */
.L_x_15161:
[----:B------:R-:W-:Y:S05]  /*12380*/  BRA `(.L_x_15163) ;  /* 0xffffffc400007947 */ /* 0x000fea000383ffff */
.L_x_15046:
[----:B-1----:R1:W2:Y:S02]  /*12390*/  SYNCS.PHASECHK.TRANS64.TRYWAIT P1, [R5+URZ+0x16840], R4 ;  /* 0x01684004050075a7 */ /* 0x0022a4000802017f */
[----:B--2---:R-:W-:Y:S05]  /*123a0*/  @!P1 NANOSLEEP.SYNCS 0x989680 ;  /* 0x009896800000995d */ /* 0x004fea0003900000 */
[----:B------:R-:W2:Y:S02]  /*123b0*/  @!P1 SYNCS.PHASECHK.TRANS64 P1, [R5+URZ+0x16840], R4 ;  /* 0x01684004050095a7 */ /* 0x000ea4000802007f */
[----:B--2---:R-:W-:Y:S05]  /*123c0*/  @!P1 BRA `(.L_x_15046) ;  /* 0xfffffffc00f09947 */ /* 0x004fea000383ffff */
[----:B------:R-:W-:Y:S05]  /*123d0*/  BRA `(.L_x_15164) ;  /* 0xffffffc400207947 */ /* 0x000fea000383ffff */
.L_x_15048:
[----:B--2---:R2:W3:Y:S02]  /*123e0*/  SYNCS.PHASECHK.TRANS64.TRYWAIT P1, [R3+URZ+0x16840], R0 ;  /* 0x01684000030075a7 */ /* 0x0044e4000802017f */
[----:B---3--:R-:W-:Y:S05]  /*123f0*/  @!P1 NANOSLEEP.SYNCS 0x989680 ;  /* 0x009896800000995d */ /* 0x008fea0003900000 */
[----:B------:R-:W3:Y:S02]  /*12400*/  @!P1 SYNCS.PHASECHK.TRANS64 P1, [R3+URZ+0x16840], R0 ;  /* 0x01684000030095a7 */ /* 0x000ee4000802007f */
[----:B---3--:R-:W-:Y:S05]  /*12410*/  @!P1 BRA `(.L_x_15048) ;  /* 0xfffffffc00f09947 */ /* 0x008fea000383ffff */
[----:B------:R-:W-:Y:S05]  /*12420*/  BRA `(.L_x_15165) ;  /* 0xffffffc4002c7947 */ /* 0x000fea000383ffff */
.L_x_15050:
[----:B---3--:R3:W4:Y:S02]  /*12430*/  SYNCS.PHASECHK.TRANS64.TRYWAIT P1, [R5+URZ+0x16860], R4 ;  /* 0x01686004050075a7 */ /* 0x008724000802017f */
[----:B----4-:R-:W-:Y:S05]  /*12440*/  @!P1 NANOSLEEP.SYNCS 0x989680 ;  /* 0x009896800000995d */ /* 0x010fea0003900000 */
[----:B------:R-:W4:Y:S02]  /*12450*/  @!P1 SYNCS.PHASECHK.TRANS64 P1, [R5+URZ+0x16860], R4 ;  /* 0x01686004050095a7 */ /* 0x000f24000802007f */
[----:B----4-:R-:W-:Y:S05]  /*12460*/  @!P1 BRA `(.L_x_15050) ;  /* 0xfffffffc00f09947 */ /* 0x010fea000383ffff */
[----:B------:R-:W-:Y:S05]  /*12470*/  BRA `(.L_x_15166) ;  /* 0xffffffc400287947 */ /* 0x000fea000383ffff */
.L_x_15167:
        /* <DEDUP_REMOVED lines=16> */
.L_x_16012:


//--------------------- .text._ZN7cutlass13device_kernelIN5flash11enable_sm90INS1_16FlashAttnFwdSm90INS1_25CollectiveMainloopFwdSm90ILi2EN4cute5tupleIJNS5_1CILi1EEES8_S8_EEENS6_IJNS7_ILi192EEENS7_ILi128EEENS7_ILi64EEEEEELi64ENS_6half_tEfNS_4arch4Sm90ELb1ELb0ELb1ELb1ELb1ELb0ELb0ELb1ELb1ELb1ELb1ELb0EEENS1_21CollectiveEpilogueFwdINS6_IJSA_SC_SB_EEES9_SE_SG_Li384ELb1ELb1ELb1ELb0EEENS1_36VarlenDynamicPersistentTileSchedulerILi192ELi128ELi384ELi128ELb1ELb1ELb1ELb1ELb1ELb1EEEEEEEEEvNT_6ParamsE --------------------------
	.section	.text._ZN7cutlass13device_kernelIN5flash11enable_sm90INS1_16FlashAttnFwdSm90INS1_25CollectiveMainloopFwdSm90ILi2EN4cute5tupleIJNS5_1CILi1EEES8_S8_EEENS6_IJNS7_ILi192EEENS7_ILi128EEENS7_ILi64EEEEEELi64ENS_6half_tEfNS_4arch4Sm90ELb1ELb0ELb1ELb1ELb1ELb0ELb0ELb1ELb1ELb1ELb1ELb0EEENS1_21CollectiveEpilogueFwdINS6_IJSA_SC_SB_EEES9_SE_SG_Li384ELb1ELb1ELb1ELb0EEENS1_36VarlenDynamicPersistentTileSchedulerILi192ELi128ELi384ELi128ELb1ELb1ELb1ELb1ELb1ELb1EEEEEEEEEvNT_6ParamsE,"ax",@progbits
	.align	128
.text._ZN7cutlass13device_kernelIN5flash11enable_sm90INS1_16FlashAttnFwdSm90INS1_25CollectiveMainloopFwdSm90ILi2EN4cute5tupleIJNS5_1CILi1EEES8_S8_EEENS6_IJNS7_ILi192EEENS7_ILi128EEENS7_ILi64EEEEEELi64ENS_6half_tEfNS_4arch4Sm90ELb1ELb0ELb1ELb1ELb1ELb0ELb0ELb1ELb1ELb1ELb1ELb0EEENS1_21CollectiveEpilogueFwdINS6_IJSA_SC_SB_EEES9_SE_SG_Li384ELb1ELb1ELb1ELb0EEENS1_36VarlenDynamicPersistentTileSchedulerILi192ELi128ELi384ELi128ELb1ELb1ELb1ELb1ELb1ELb1EEEEEEEEEvNT_6ParamsE:
        .type           _ZN7cutlass13device_kernelIN5flash11enable_sm90INS1_16FlashAttnFwdSm90INS1_25CollectiveMainloopFwdSm90ILi2EN4cute5tupleIJNS5_1CILi1EEES8_S8_EEENS6_IJNS7_ILi192EEENS7_ILi128EEENS7_ILi64EEEEEELi64ENS_6half_tEfNS_4arch4Sm90ELb1ELb0ELb1ELb1ELb1ELb0ELb0ELb1ELb1ELb1ELb1ELb0EEENS1_21CollectiveEpilogueFwdINS6_IJSA_SC_SB_EEES9_SE_SG_Li384ELb1ELb1ELb1ELb0EEENS1_36VarlenDynamicPersistentTileSchedulerILi192ELi128ELi384ELi128ELb1ELb1ELb1ELb1ELb1ELb1EEEEEEEEEvNT_6ParamsE,@function
        .size           _ZN7cutlass13device_kernelIN5flash11enable_sm90INS1_16FlashAttnFwdSm90INS1_25CollectiveMainloopFwdSm90ILi2EN4cute5tupleIJNS5_1CILi1EEES8_S8_EEENS6_IJNS7_ILi192EEENS7_ILi128EEENS7_ILi64EEEEEELi64ENS_6half_tEfNS_4arch4Sm90ELb1ELb0ELb1ELb1ELb1ELb0ELb0ELb1ELb1ELb1ELb1ELb0EEENS1_21CollectiveEpilogueFwdINS6_IJSA_SC_SB_EEES9_SE_SG_Li384ELb1ELb1ELb1ELb0EEENS1_36VarlenDynamicPersistentTileSchedulerILi192ELi128ELi384ELi128ELb1ELb1ELb1ELb1ELb1ELb1EEEEEEEEEvNT_6ParamsE,(.L_x_16013 - _ZN7cutlass13device_kernelIN5flash11enable_sm90INS1_16FlashAttnFwdSm90INS1_25CollectiveMainloopFwdSm90ILi2EN4cute5tupleIJNS5_1CILi1EEES8_S8_EEENS6_IJNS7_ILi192EEENS7_ILi128EEENS7_ILi64EEEEEELi64ENS_6half_tEfNS_4arch4Sm90ELb1ELb0ELb1ELb1ELb1ELb0ELb0ELb1ELb1ELb1ELb1ELb0EEENS1_21CollectiveEpilogueFwdINS6_IJSA_SC_SB_EEES9_SE_SG_Li384ELb1ELb1ELb1ELb0EEENS1_36VarlenDynamicPersistentTileSchedulerILi192ELi128ELi384ELi128ELb1ELb1ELb1ELb1ELb1ELb1EEEEEEEEEvNT_6ParamsE)
        .other          _ZN7cutlass13device_kernelIN5flash11enable_sm90INS1_16FlashAttnFwdSm90INS1_25CollectiveMainloopFwdSm90ILi2EN4cute5tupleIJNS5_1CILi1EEES8_S8_EEENS6_IJNS7_ILi192EEENS7_ILi128EEENS7_ILi64EEEEEELi64ENS_6half_tEfNS_4arch4Sm90ELb1ELb0ELb1ELb1ELb1ELb0ELb0ELb1ELb1ELb1ELb1ELb0EEENS1_21CollectiveEpilogueFwdINS6_IJSA_SC_SB_EEES9_SE_SG_Li384ELb1ELb1ELb1ELb0EEENS1_36VarlenDynamicPersistentTileSchedulerILi192ELi128ELi384ELi128ELb1ELb1ELb1ELb1ELb1ELb1EEEEEEEEEvNT_6ParamsE,@"STO_CUDA_ENTRY STV_DEFAULT"
_ZN7cutlass13device_kernelIN5flash11enable_sm90INS1_16FlashAttnFwdSm90INS1_25CollectiveMainloopFwdSm90ILi2EN4cute5tupleIJNS5_1CILi1EEES8_S8_EEENS6_IJNS7_ILi192EEENS7_ILi128EEENS7_ILi64EEEEEELi64ENS_6half_tEfNS_4arch4Sm90ELb1ELb0ELb1ELb1ELb1ELb0ELb0ELb1ELb1ELb1ELb1ELb0EEENS1_21CollectiveEpilogueFwdINS6_IJSA_SC_SB_EEES9_SE_SG_Li384ELb1ELb1ELb1ELb0EEENS1_36VarlenDynamicPersistentTileSchedulerILi192ELi128ELi384ELi128ELb1ELb1ELb1ELb1ELb1ELb1EEEEEEEEEvNT_6ParamsE:
        /* <DEDUP_REMOVED lines=45> */
.L_x_15168:
        /* <DEDUP_REMOVED lines=22> */
.L_x_15169:
        /* <DEDUP_REMOVED lines=18> */
.L_x_15170:
        /* <DEDUP_REMOVED lines=22> */
.L_x_15171:
        /* <DEDUP_REMOVED lines=23> */
.L_x_15172:
        /* <DEDUP_REMOVED lines=8> */
.L_x_15174:
        /* <DEDUP_REMOVED lines=25> */
[----:B------:R-:W-:Y:S02]  /*0a30*/  UMOV UR47, URZ ;  /* 0x0000003f002f7c82 */ /* 0x000fe40008000000 */
[CC--:B------:R-:W-:Y:S02]  /*0a40*/  LEA.HI R2, R0.reuse, R13.reuse, RZ, 0x7 ;  /* 0x0000000d00027211 */ /* 0x0c0fe400078f38ff */
[----:B------:R-:W-:-:S02]  /*0a50*/  LEA.HI R3, R0, R13, RZ, 0x4 ;  /* 0x0000000d00037211 */ /* 0x000fc400078f20ff */
[----:B------:R-:W-:Y:S02]  /*0a60*/  LOP3.LUT R4, R2, 0xffffff80, RZ, 0xc0, !PT ;  /* 0xffffff8002047812 */ /* 0x000fe400078ec0ff */
[----:B------:R-:W-:Y:S02]  /*0a70*/  SHF.R.S32.HI R6, RZ, 0x4, R3 ;  /* 0x00000004ff067819 */ /* 0x000fe40000011403 */
[----:B------:R-:W-:Y:S01]  /*0a80*/  SHF.R.S32.HI R14, RZ, 0x7, R2 ;  /* 0x00000007ff0e7819 */ /* 0x000fe20000011402 */
[----:B------:R-:W-:Y:S01]  /*0a90*/  IMAD.IADD R12, R13, 0x1, -R4 ;  /* 0x000000010d0c7824 */ /* 0x000fe200078e0a04 */
[CC--:B------:R-:W-:Y:S02]  /*0aa0*/  LEA.HI R4, R0.reuse, R13.reuse, RZ, 0x5 ;  /* 0x0000000d00047211 */ /* 0x0c0fe400078f28ff */
[----:B------:R-:W-:Y:S01]  /*0ab0*/  LEA.HI R11, R0, R13, RZ, 0x2 ;  /* 0x0000000d000b7211 */ /* 0x000fe200078f10ff */
[----:B------:R-:W-:Y:S01]  /*0ac0*/  IMAD.HI R2, R14, 0x55555556, RZ ;  /* 0x555555560e027827 */ /* 0x000fe200078e02ff */
[----:B------:R-:W-:-:S02]  /*0ad0*/  SHF.R.S32.HI R7, RZ, 0x1f, R12 ;  /* 0x0000001fff077819 */ /* 0x000fc4000001140c */
[----:B------:R-:W-:Y:S01]  /*0ae0*/  LOP3.LUT R11, R11, 0xfffffffc, RZ, 0xc0, !PT ;  /* 0xfffffffc0b0b7812 */ /* 0x000fe200078ec0ff */
[----:B------:R-:W-:Y:S01]  /*0af0*/  IMAD.SHL.U32 R5, R4, 0x20, RZ ;  /* 0x0000002004057824 */ /* 0x000fe200078e00ff */
[----:B------:R-:W-:Y:S02]  /*0b00*/  LEA.HI R8, R7, R12, RZ, 0x2 ;  /* 0x0000000c07087211 */ /* 0x000fe400078f10ff */
[----:B------:R-:W-:Y:S01]  /*0b10*/  LOP3.LUT R4, R3, 0x3fffff0, RZ, 0xc0, !PT ;  /* 0x03fffff003047812 */ /* 0x000fe200078ec0ff */
[C---:B------:R-:W-:Y:S01]  /*0b20*/  IMAD.IADD R11, R13.reuse, 0x1, -R11 ;  /* 0x000000010d0b7824 */ /* 0x040fe200078e0a0b */
        /* <DEDUP_REMOVED lines=8> */
[----:B------:R-:W-:Y:S01]  /*0bb0*/  LOP3.LUT R3, R3, 0x1ffffffe, RZ, 0xc0, !PT ;  /* 0x1ffffffe03037812 */ /* 0x000fe200078ec0ff */
[----:B------:R-:W-:Y:S01]  /*0bc0*/  IMAD.IADD R10, R9, 0x1, -R10 ;  /* 0x00000001090a7824 */ /* 0x000fe200078e0a0a */
[----:B------:R-:W-:Y:S01]  /*0bd0*/  LEA.HI R2, R2, R2, RZ, 0x1 ;  /* 0x0000000202027211 */ /* 0x000fe200078f08ff */
[----:B------:R-:W-:Y:S01]  /*0be0*/  IMAD R4, R4, 0x40, R5 ;  /* 0x0000004004047824 */ /* 0x000fe200078e0205 */
[----:B------:R-:W-:Y:S01]  /*0bf0*/  SHF.R.S32.HI R7, RZ, 0x5, R7 ;  /* 0x00000005ff077819 */ /* 0x000fe20000011407 */
[----:B------:R-:W-:Y:S01]  /*0c00*/  IMAD.IADD R3, R6, 0x1, -R3 ;  /* 0x0000000106037824 */ /* 0x000fe200078e0a03 */
[----:B------:R-:W-:Y:S01]  /*0c10*/  LEA.HI R0, R0, R13, RZ, 0x3 ;  /* 0x0000000d00007211 */ /* 0x000fe200078f18ff */
[----:B------:R-:W-:Y:S01]  /*0c20*/  IMAD R2, R2, -0x3, R14 ;  /* 0xfffffffd02027824 */ /* 0x000fe200078e020e */
[----:B------:R-:W-:Y:S01]  /*0c30*/  LOP3.LUT R8, R8, 0x7ffffffc, RZ, 0xc0, !PT ;  /* 0x7ffffffc08087812 */ /* 0x000fe200078ec0ff */
[----:B------:R-:W-:Y:S01]  /*0c40*/  IMAD R7, R7, 0x10, R10 ;  /* 0x0000001007077824 */ /* 0x000fe200078e020a */
[----:B------:R-:W-:-:S02]  /*0c50*/  LEA R3, R3, R4, 0x3 ;  /* 0x0000000403037211 */ /* 0x000fc400078e18ff */
[----:B------:R-:W-:Y:S01]  /*0c60*/  LOP3.LUT R18, R0, 0xfffffff8, RZ, 0xc0, !PT ;  /* 0xfffffff800127812 */ /* 0x000fe200078ec0ff */
[----:B------:R-:W-:Y:S01]  /*0c70*/  IMAD R5, R2, 0x40, R7 ;  /* 0x0000004002057824 */ /* 0x000fe200078e0207 */
[----:B------:R-:W-:Y:S01]  /*0c80*/  SHF.R.S32.HI R157, RZ, 0x3, R0 ;  /* 0x00000003ff9d7819 */ /* 0x000fe20000011400 */
[----:B------:R0:W-:Y:S01]  /*0c90*/  STL [R1+0x2c], R3 ;  /* 0x00002c0301007387 */ /* 0x0001e20000100800 */
[----:B------:R-:W-:Y:S02]  /*0ca0*/  IMAD.IADD R8, R12, 0x1, -R8 ;  /* 0x000000010c087824 */ /* 0x000fe400078e0a08 */
[----:B------:R-:W-:Y:S01]  /*0cb0*/  IMAD.IADD R18, R13, 0x1, -R18 ;  /* 0x000000010d127824 */ /* 0x000fe200078e0a12 */
[----:B------:R1:W-:Y:S01]  /*0cc0*/  STL [R1+0x28], R5 ;  /* 0x0000280501007387 */ /* 0x0003e20000100800 */
[----:B------:R-:W-:-:S03]  /*0cd0*/  IMAD.SHL.U32 R16, R8, 0x2, RZ ;  /* 0x0000000208107824 */ /* 0x000fc600078e00ff */
[----:B------:R-:W-:Y:S01]  /*0ce0*/  SHF.L.U32 R19, R18, 0x3, RZ ;  /* 0x0000000312137819 */ /* 0x000fe200000006ff */
[C---:B------:R-:W-:Y:S01]  /*0cf0*/  VIADD R156, R16.reuse, 0x8 ;  /* 0x00000008109c7836 */ /* 0x040fe20000000000 */
[----:B0-----:R-:W-:Y:S01]  /*0d00*/  LEA.HI R3, R11, R11, RZ, 0x1 ;  /* 0x0000000b0b037211 */ /* 0x001fe200078f08ff */
[C---:B------:R-:W-:Y:S01]  /*0d10*/  VIADD R155, R16.reuse, 0x10 ;  /* 0x00000010109b7836 */ /* 0x040fe20000000000 */
[C---:B------:R-:W-:Y:S01]  /*0d20*/  IADD3 R22, R16.reuse, 0x38, RZ ;  /* 0x0000003810167810 */ /* 0x040fe20007ffe0ff */
[C---:B------:R-:W-:Y:S01]  /*0d30*/  VIADD R154, R16.reuse, 0x18 ;  /* 0x00000018109a7836 */ /* 0x040fe20000000000 */
[----:B------:R-:W-:Y:S01]  /*0d40*/  LOP3.LUT R4, R3, 0x1ffffffe, RZ, 0xc0, !PT ;  /* 0x1ffffffe03047812 */ /* 0x000fe200078ec0ff */
        /* <DEDUP_REMOVED lines=10> */
[----:B------:R-:W-:Y:S02]  /*0df0*/  SHF.R.S32.HI R3, RZ, 0x1f, R152 ;  /* 0x0000001fff037819 */ /* 0x000fe40000011498 */
[----:B------:R-:W-:Y:S02]  /*0e00*/  SHF.R.S32.HI R2, RZ, 0x1f, R23 ;  /* 0x0000001fff027819 */ /* 0x000fe40000011417 */
[----:B-1----:R-:W-:-:S07]  /*0e10*/  SHF.R.S32.HI R0, RZ, 0x1f, R22 ;  /* 0x0000001fff007819 */ /* 0x002fce0000011416 */
.L_x_15226:
[----:B01-34-:R-:W0:Y:S01]  /*0e20*/  LDC.64 R2, c[0x0][0xc88] ;  /* 0x00032200ff027b82 */ /* 0x01be220000000a00 */
[----:B------:R-:W-:Y:S01]  /*0e30*/  ULDC.64 UR8, c[0x0][0xa28] ;  /* 0x00028a0000087ab9 */ /* 0x000fe20000000a00 */
[----:B------:R-:W-:Y:S01]  /*0e40*/  ULDC.64 UR10, c[0x0][0xa18] ;  /* 0x00028600000a7ab9 */ /* 0x000fe20000000a00 */
[----:B------:R-:W-:Y:S01]  /*0e50*/  ULDC UR4, c[0x0][0x424] ;  /* 0x0001090000047ab9 */ /* 0x000fe20000000800 */
[----:B------:R-:W-:Y:S01]  /*0e60*/  ULDC UR7, c[0x0][0x2f0] ;  /* 0x0000bc0000077ab9 */ /* 0x000fe20000000800 */
[----:B0-----:R-:W-:-:S06]  /*0e70*/  IMAD.WIDE R2, R31, 0x4, R2 ;  /* 0x000000041f027825 */ /* 0x001fcc00078e0202 */
[----:B--2---:R-:W2:Y:S01]  /*0e80*/  LDG.E R2, desc[UR54][R2.64] ;  /* 0x0000003602027981 */ /* 0x004ea2000c1e1900 */
        /* <DEDUP_REMOVED lines=16> */
[----:B------:R-:W-:Y:S01]  /*0f90*/  IMAD.U32 R5, RZ, RZ, UR11 ;  /* 0x0000000bff057e24 */ /* 0x000fe2000f8e00ff */
        /* <DEDUP_REMOVED lines=28> */
.L_x_15175:
[----:B------:R-:W-:Y:S05]  /*1160*/  @!P1 BRA `(.L_x_15176) ;  /* 0x00000000001c9947 */ /* 0x000fea0003800000 */
[----:B------:R-:W-:-:S04]  /*1170*/  ULEA UR4, UP0, UR37, UR10, 0x2 ;  /* 0x0000000a25047291 */ /* 0x000fc8000f80103f */
[----:B------:R-:W-:Y:S02]  /*1180*/  ULEA.HI.X UR7, UR37, UR11, UR38, 0x2, UP0 ;  /* 0x0000000b25077291 */ /* 0x000fe400080f1426 */
[----:B------:R-:W-:-:S04]  /*1190*/  MOV R2, UR4 ;  /* 0x0000000400027c02 */ /* 0x000fc80008000f00 */
[----:B------:R-:W-:-:S05]  /*11a0*/  IMAD.U32 R3, RZ, RZ, UR7 ;  /* 0x00000007ff037e24 */ /* 0x000fca000f8e00ff */
[----:B------:R-:W2:Y:S02]  /*11b0*/  LDG.E R2, desc[UR54][R2.64] ;  /* 0x0000003602027981 */ /* 0x000ea4000c1e1900 */
[----:B--2---:R-:W-:Y:S01]  /*11c0*/  R2UR UR4, R2 ;  /* 0x00000000020472ca */ /* 0x004fe200000e0000 */
[----:B------:R-:W-:-:S14]  /*11d0*/  BRA `(.L_x_15177) ;  /* 0x0000000000347947 */ /* 0x000fdc0003800000 */
.L_x_15176:
        /* <DEDUP_REMOVED lines=13> */
.L_x_15177:
[----:B------:R-:W-:Y:S01]  /*12b0*/  ULDC UR7, c[0x0][0x448] ;  /* 0x0001120000077ab9 */ /* 0x000fe20000000800 */
[----:B------:R-:W-:Y:S02]  /*12c0*/  UIMAD UR40, UR6, 0xc0, URZ ;  /* 0x000000c0062878a4 */ /* 0x000fe4000f8e023f */
        /* <DEDUP_REMOVED lines=65> */
.L_x_15178:
        /* <DEDUP_REMOVED lines=12> */
[----:B------:R-:W-:Y:S02]  /*17a0*/  R2UR UR56, R0 ;  /* 0x00000000003872ca */ /* 0x000fe400000e0000 */
        /* <DEDUP_REMOVED lines=10> */
[----:B------:R-:W-:-:S06]  /*1850*/  UISETP.GT.AND UP0, UPT, UR56, UR42, UPT ;  /* 0x0000002a3800728c */ /* 0x000fcc000bf04270 */
[----:B------:R-:W-:-:S13]  /*1860*/  PLOP3.LUT P1, PT, PT, PT, UP0, 0x80, 0x0 ;  /* 0x000000000000781c */ /* 0x000fda0003f2f008 */
[----:B------:R-:W-:Y:S05]  /*1870*/  @!P1 BRA `(.L_x_15179) ;  /* 0x0000008800089947 */ /* 0x000fea0003800000 */
[----:B------:R-:W0:Y:S01]  /*1880*/  S2R R4, SR_TID.X ;  /* 0x0000000000047919 */ /* 0x000e220000002100 */
[----:B------:R-:W1:Y:S01]  /*1890*/  S2UR UR43, SR_CgaCtaId ;  /* 0x00000000002b79c3 */ /* 0x000e620000008800 */
[----:B------:R-:W-:Y:S02]  /*18a0*/  UMOV UR45, 0x400 ;  /* 0x00000400002d7882 */ /* 0x000fe40000000000 */
[----:B-1----:R-:W-:Y:S01]  /*18b0*/  ULEA UR45, UR43, UR45, 0x18 ;  /* 0x0000002d2b2d7291 */ /* 0x002fe2000f8ec03f */
[----:B0-----:R-:W-:-:S05]  /*18c0*/  VIADD R5, R4, 0xffffff80 ;  /* 0xffffff8004057836 */ /* 0x001fca0000000000 */
[----:B------:R-:W-:-:S04]  /*18d0*/  SHF.R.S32.HI R4, RZ, 0x1f, R5 ;  /* 0x0000001fff047819 */ /* 0x000fc80000011405 */
[----:B------:R-:W-:-:S04]  /*18e0*/  LEA.HI R4, R4, R5, RZ, 0x7 ;  /* 0x0000000504047211 */ /* 0x000fc800078f38ff */
[----:B------:R-:W-:-:S05]  /*18f0*/  SHF.R.S32.HI R4, RZ, 0x7, R4 ;  /* 0x00000007ff047819 */ /* 0x000fca0000011404 */
        /* <DEDUP_REMOVED lines=28> */
.L_x_15180:
        /* <DEDUP_REMOVED lines=9> */
.L_x_15313:
[----:B------:R-:W-:Y:S05]  /*1b50*/  @!P0 BRA `(.L_x_15182) ;  /* 0x0000000000048947 */ /* 0x000fea0003800000 */
[----:B------:R-:W-:Y:S01]  /*1b60*/  BPT.TRAP 0x1 ;  /* 0x000000040000795c */ /* 0x000fe20000300000 */
.L_x_15182:
[----:B0-----:R-:W-:Y:S01]  /*1b70*/  IMAD.U32 R0, RZ, RZ, UR47 ;  /* 0x0000002fff007e24 */ /* 0x001fe2000f8e00ff */
[----:B------:R-:W-:-:S04]  /*1b80*/  MOV R3, UR48 ;  /* 0x0000003000037c02 */ /* 0x000fc80008000f00 */
[----:B------:R-:W-:Y:S02]  /*1b90*/  LEA R0, R0, UR45, 0x3 ;  /* 0x0000002d00007c11 */ /* 0x000fe4000f8e18ff */
[----:B------:R-:W-:-:S04]  /*1ba0*/  SHF.L.U32 R3, R3, 0x1f, RZ ;  /* 0x0000001f03037819 */ /* 0x000fc800000006ff */
[----:B------:R0:W1:Y:S01]  /*1bb0*/  SYNCS.PHASECHK.TRANS64.TRYWAIT P1, [R0+URZ+0x16830], R3 ;  /* 0x01683003000075a7 */ /* 0x000062000802017f */
[----:B------:R-:W-:Y:S05]  /*1bc0*/  @!P0 BRA `(.L_x_15183) ;  /* 0x0000000000048947 */ /* 0x000fea0003800000 */
[----:B------:R-:W-:Y:S01]  /*1bd0*/  BPT.TRAP 0x1 ;  /* 0x000000040000795c */ /* 0x000fe20000300000 */
.L_x_15183:
[----:B-1----:R-:W-:Y:S05]  /*1be0*/  @P1 BRA `(.L_x_15184) ;  /* 0x0000000000081947 */ /* 0x002fea0003800000 */
[----:B------:R-:W1:Y:S02]  /*1bf0*/  SYNCS.PHASECHK.TRANS64.TRYWAIT P1, [R0+URZ+0x16830], R3 ;  /* 0x01683003000075a7 */ /* 0x000e64000802017f */
[----:B-1----:R-:W-:Y:S05]  /*1c00*/  @!P1 BRA `(.L_x_15185) ;  /* 0x0000010c00dc9947 */ /* 0x002fea0003800000 */
.L_x_15184:
        /* <DEDUP_REMOVED lines=35> */
.L_x_15186:
[----:B------:R-:W-:Y:S01]  /*1e40*/  UISETP.NE.AND UP0, UPT, UR53, URZ, UPT ;  /* 0x0000003f3500728c */ /* 0x000fe2000bf05270 */
[----:B------:R-:W-:Y:S01]  /*1e50*/  R2UR UR11, R0 ;  /* 0x00000000000b72ca */ /* 0x000fe200000e0000 */
[----:B------:R-:W-:Y:S01]  /*1e60*/  ULDC UR7, c[0x0][0x9d8] ;  /* 0x0002760000077ab9 */ /* 0x000fe20000000800 */
[----:B------:R-:W-:Y:S01]  /*1e70*/  ULDC UR21, c[0x0][0x988] ;  /* 0x0002620000157ab9 */ /* 0x000fe20000000800 */
        /* <DEDUP_REMOVED lines=13> */
[----:B------:R-:W2:Y:S01]  /*1f50*/  MUFU.TANH R99, R99 ;  /* 0x0000006300637308 */ /* 0x000ea20000002400 */
[----:B------:R-:W-:-:S02]  /*1f60*/  IMAD.U32 R33, RZ, RZ, UR52 ;  /* 0x00000034ff217e24 */ /* 0x000fc4000f8e00ff */
[----:B------:R-:W-:Y:S01]  /*1f70*/  FMUL.FTZ R91, R31, UR7 ;  /* 0x000000071f5b7c20 */ /* 0x000fe20008410000 */
        /* <DEDUP_REMOVED lines=10> */
[----:B------:R-:W4:Y:S01]  /*2020*/  SHFL.IDX PT, R28, R48, 0x1, 0x1c1f ;  /* 0x003c1f00301c7f89 */ /* 0x000f2200000e0000 */
[----:B------:R-:W-:Y:S01]  /*2030*/  FMUL.FTZ R2, R25, UR7 ;  /* 0x0000000719027c20 */ /* 0x000fe20008410000 */
[----:B------:R-:W-:Y:S01]  /*2040*/  FMUL.FTZ R25, R42, UR7 ;  /* 0x000000072a197c20 */ /* 0x000fe20008410000 */
[----:B01----:R-:W-:Y:S01]  /*2050*/  FMUL.FTZ R3, R24, UR7 ;  /* 0x0000000718037c20 */ /* 0x003fe20008410000 */
[----:B------:R-:W-:Y:S01]  /*2060*/  IMAD.U32 R93, RZ, RZ, UR6 ;  /* 0x00000006ff5d7e24 */ /* 0x000fe2000f8e00ff */
        /* <DEDUP_REMOVED lines=9> */
[C-C-:B0-----:R-:W-:Y:S01]  /*2100*/  IADD3 R50, -R16.reuse, 0x1, R93.reuse ;  /* 0x0000000110327810 */ /* 0x141fe20007ffe15d */
[----:B------:R-:W-:Y:S01]  /*2110*/  FMUL.FTZ R45, R57, UR7 ;  /* 0x00000007392d7c20 */ /* 0x000fe20008410000 */
[----:B------:R-:W-:Y:S01]  /*2120*/  IADD3 R93, -R16, UR51, R93 ;  /* 0x00000033105d7c10 */ /* 0x000fe2000fffe15d */
[----:B------:R-:W-:Y:S01]  /*2130*/  FMUL.FTZ R8, R32, UR7 ;  /* 0x0000000720087c20 */ /* 0x000fe20008410000 */
[----:B------:R-:W-:Y:S01]  /*2140*/  IADD3 R50, -R33, UR51, R50 ;  /* 0x0000003321327c10 */ /* 0x000fe2000fffe132 */
[----:B------:R-:W-:Y:S01]  /*2150*/  FMUL.FTZ R51, R51, UR7 ;  /* 0x0000000733337c20 */ /* 0x000fe20008410000 */
[----:B------:R-:W-:Y:S01]  /*2160*/  FMUL.FTZ R54, R54, UR7 ;  /* 0x0000000736367c20 */ /* 0x000fe20008410000 */
[----:B------:R-:W0:Y:S01]  /*2170*/  MUFU.TANH R91, R91 ;  /* 0x0000005b005b7308 */ /* 0x000e220000002400 */
[----:B------:R-:W-:Y:S01]  /*2180*/  FMUL.FTZ R43, R53, UR7 ;  /* 0x00000007352b7c20 */ /* 0x000fe20008410000 */
[----:B------:R-:W-:Y:S01]  /*2190*/  FMUL.FTZ R58, R58, UR7 ;  /* 0x000000073a3a7c20 */ /* 0x000fe20008410000 */
[----:B----4-:R-:W-:Y:S01]  /*21a0*/  VIADDMNMX R28, R28, R50, R93, PT ;  /* 0x000000321c1c7246 */ /* 0x010fe2000380015d */
        /* <DEDUP_REMOVED lines=9> */
[----:B--2---:R-:W-:Y:S01]  /*2240*/  FSEL R99, R99, -INF , P1 ;  /* 0xff80000063637808 */ /* 0x004fe20000800000 */
[----:B------:R-:W-:Y:S01]  /*2250*/  FMUL.FTZ R71, R71, UR7 ;  /* 0x0000000747477c20 */ /* 0x000fe20008410000 */
[----:B---3--:R-:W-:Y:S01]  /*2260*/  FSEL R97, R97, -INF , P2 ;  /* 0xff80000061617808 */ /* 0x008fe20001000000 */
[----:B------:R-:W2:Y:S01]  /*2270*/  MUFU.TANH R15, R15 ;  /* 0x0000000f000f7308 */ /* 0x000ea20000002400 */
        /* <DEDUP_REMOVED lines=8> */
[----:B0-----:R-:W-:Y:S01]  /*2300*/  FSEL R91, R91, -INF , P1 ;  /* 0xff8000005b5b7808 */ /* 0x001fe20000800000 */
[----:B------:R-:W-:Y:S01]  /*2310*/  FMUL.FTZ R79, R79, UR7 ;  /* 0x000000074f4f7c20 */ /* 0x000fe20008410000 */
[----:B------:R-:W-:Y:S01]  /*2320*/  FMNMX.FTZ R30, R95, R30, !PT ;  /* 0x0000001e5f1e7209 */ /* 0x000fe20007810000 */
[----:B------:R-:W-:Y:S01]  /*2330*/  FMUL.FTZ R82, R82, UR7 ;  /* 0x0000000752527c20 */ /* 0x000fe20008410000 */
[----:B------:R-:W-:Y:S01]  /*2340*/  ISETP.GT.AND P1, PT, R28, 0x11, PT ;  /* 0x000000111c00780c */ /* 0x000fe20003f24270 */
[----:B------:R-:W-:Y:S01]  /*2350*/  FMUL.FTZ R83, R83, UR7 ;  /* 0x0000000753537c20 */ /* 0x000fe20008410000 */
[----:B----4-:R-:W-:Y:S01]  /*2360*/  FSEL R89, R89, -INF , P2 ;  /* 0xff80000059597808 */ /* 0x010fe20001000000 */
        /* <DEDUP_REMOVED lines=11> */
[----:B------:R-:W-:Y:S01]  /*2420*/  FMNMX.FTZ R30, R63, R30, !PT ;  /* 0x0000001e3f1e7209 */ /* 0x000fe20007810000 */
[----:B------:R-:W-:Y:S01]  /*2430*/  FMUL.FTZ R12, R40, UR7 ;  /* 0x00000007280c7c20 */ /* 0x000fe20008410000 */
[----:B------:R-:W1:Y:S01]  /*2440*/  SHFL.IDX PT, R48, R48, RZ, 0x1c1f ;  /* 0x001c1fff30307589 */ /* 0x000e6200000e0000 */
[----:B------:R-:W-:Y:S01]  /*2450*/  FMUL.FTZ R13, R44, UR7 ;  /* 0x000000072c0d7c20 */ /* 0x000fe20008410000 */
[----:B------:R-:W-:Y:S01]  /*2460*/  FMUL.FTZ R44, R52, UR7 ;  /* 0x00000007342c7c20 */ /* 0x000fe20008410000 */
[----:B------:R-:W2:Y:S01]  /*2470*/  MUFU.TANH R24, R24 ;  /* 0x0000001800187308 */ /* 0x000ea20000002400 */
[----:B0-----:R-:W-:Y:S01]  /*2480*/  FSEL R57, R20, -INF , P1 ;  /* 0xff80000014397808 */ /* 0x001fe20000800000 */
[----:B------:R-:W-:Y:S01]  /*2490*/  @UP0 ULDC UR6, c[0x0][0x44c] ;  /* 0x0001130000060ab9 */ /* 0x000fe20000000800 */
[----:B------:R-:W-:Y:S01]  /*24a0*/  ISETP.GT.AND P1, PT, R28, 0x21, PT ;  /* 0x000000211c00780c */ /* 0x000fe20003f24270 */
[----:B------:R-:W-:Y:S01]  /*24b0*/  @UP0 ULDC UR14, c[0x0][0x450] ;  /* 0x00011400000e0ab9 */ /* 0x000fe20000000800 */
[----:B------:R-:W-:Y:S01]  /*24c0*/  UMOV UR10, UR40 ;  /* 0x00000028000a7c82 */ /* 0x000fe20008000000 */
[----:B------:R-:W-:Y:S01]  /*24d0*/  UIADD3 UR25, UR56, -0x2, URZ ;  /* 0xfffffffe38197890 */ /* 0x000fe2000fffe03f */
[----:B------:R-:W-:Y:S01]  /*24e0*/  CS2R R118, SRZ ;  /* 0x0000000000767805 */ /* 0x000fe2000001ff00 */
[----:B------:R0:W-:Y:S01]  /*24f0*/  MUFU.TANH R27, R46 ;  /* 0x0000002e001b7308 */ /* 0x0001e20000002400 */
[----:B------:R-:W-:-:S02]  /*2500*/  CS2R R116, SRZ ;  /* 0x0000000000747805 */ /* 0x000fc4000001ff00 */
[----:B------:R-:W-:Y:S02]  /*2510*/  CS2R R114, SRZ ;  /* 0x0000000000727805 */ /* 0x000fe4000001ff00 */
[----:B------:R-:W-:Y:S02]  /*2520*/  CS2R R112, SRZ ;  /* 0x0000000000707805 */ /* 0x000fe4000001ff00 */
[----:B------:R-:W-:Y:S02]  /*2530*/  CS2R R110, SRZ ;  /* 0x00000000006e7805 */ /* 0x000fe4000001ff00 */
[----:B------:R-:W-:Y:S02]  /*2540*/  CS2R R108, SRZ ;  /* 0x00000000006c7805 */ /* 0x000fe4000001ff00 */
[----:B------:R-:W-:Y:S02]  /*2550*/  CS2R R106, SRZ ;  /* 0x00000000006a7805 */ /* 0x000fe4000001ff00 */
[----:B------:R-:W-:Y:S01]  /*2560*/  CS2R R104, SRZ ;  /* 0x0000000000687805 */ /* 0x000fe2000001ff00 */
[----:B------:R3:W-:Y:S01]  /*2570*/  MUFU.TANH R33, R59 ;  /* 0x0000003b00217308 */ /* 0x0007e20000002400 */
[----:B--2---:R-:W-:Y:S01]  /*2580*/  FSEL R53, R24, -INF , P1 ;  /* 0xff80000018357808 */ /* 0x004fe20000800000 */
[----:B0-----:R-:W-:Y:S01]  /*2590*/  FMUL.FTZ R46, R56, UR7 ;  /* 0x00000007382e7c20 */ /* 0x001fe20008410000 */
[----:B------:R-:W-:Y:S01]  /*25a0*/  ISETP.GT.AND P1, PT, R28, 0x29, PT ;  /* 0x000000291c00780c */ /* 0x000fe20003f24270 */
[----:B------:R-:W-:Y:S01]  /*25b0*/  FMUL.FTZ R56, R60, UR7 ;  /* 0x000000073c387c20 */ /* 0x000fe20008410000 */
[----:B------:R-:W-:Y:S01]  /*25c0*/  FMUL.FTZ R60, R65, UR7 ;  /* 0x00000007413c7c20 */ /* 0x000fe20008410000 */
[----:B------:R-:W-:Y:S01]  /*25d0*/  FMUL.FTZ R65, R73, UR7 ;  /* 0x0000000749417c20 */ /* 0x000fe20008410000 */
[----:B-1----:R-:W-:Y:S01]  /*25e0*/  VIADDMNMX R93, R48, R50, R93, PT ;  /* 0x00000032305d7246 */ /* 0x002fe2000380015d */
[----:B------:R-:W0:Y:S01]  /*25f0*/  MUFU.TANH R47, R47 ;  /* 0x0000002f002f7308 */ /* 0x000e220000002400 */
[----:B---3--:R-:W-:-:S02]  /*2600*/  FSEL R59, R21, -INF , P2 ;  /* 0xff800000153b7808 */ /* 0x008fc40001000000 */
[----:B------:R-:W-:Y:S02]  /*2610*/  CS2R R102, SRZ ;  /* 0x0000000000667805 */ /* 0x000fe4000001ff00 */
[----:B------:R-:W-:Y:S02]  /*2620*/  ISETP.GT.AND P2, PT, R28, 0x20, PT ;  /* 0x000000201c00780c */ /* 0x000fe40003f44270 */
[----:B------:R-:W-:Y:S02]  /*2630*/  CS2R R100, SRZ ;  /* 0x0000000000647805 */ /* 0x000fe4000001ff00 */
[----:B------:R-:W-:Y:S02]  /*2640*/  FMNMX.FTZ R30, R59, R30, !PT ;  /* 0x0000001e3b1e7209 */ /* 0x000fe40007810000 */
[----:B------:R-:W-:Y:S01]  /*2650*/  ISETP.GT.AND P3, PT, R93, 0x8, PT ;  /* 0x000000085d00780c */ /* 0x000fe20003f64270 */
[----:B------:R1:W-:Y:S01]  /*2660*/  MUFU.TANH R32, R55 ;  /* 0x0000003700207308 */ /* 0x0003e20000002400 */
[----:B------:R-:W-:-:S07]  /*2670*/  FMNMX.FTZ R30, R57, R30, !PT ;  /* 0x0000001e391e7209 */ /* 0x000fce0007810000 */
[----:B------:R2:W3:Y:S01]  /*2680*/  MUFU.TANH R31, R51 ;  /* 0x00000033001f7308 */ /* 0x0004e20000002400 */
[----:B-1----:R-:W-:Y:S02]  /*2690*/  FSEL R55, R25, -INF , P2 ;  /* 0xff80000019377808 */ /* 0x002fe40001000000 */
[----:B------:R-:W-:Y:S02]  /*26a0*/  ISETP.GT.AND P2, PT, R28, 0x28, PT ;  /* 0x000000281c00780c */ /* 0x000fe40003f44270 */
[----:B------:R-:W-:Y:S02]  /*26b0*/  FMNMX.FTZ R30, R55, R30, !PT ;  /* 0x0000001e371e7209 */ /* 0x000fe40007810000 */
[----:B0-----:R-:W-:Y:S01]  /*26c0*/  FSEL R49, R47, -INF , P1 ;  /* 0xff8000002f317808 */ /* 0x001fe20000800000 */
[----:B------:R-:W0:Y:S01]  /*26d0*/  MUFU.TANH R54, R54 ;  /* 0x0000003600367308 */ /* 0x000e220000002400 */
[----:B--2---:R-:W-:Y:S02]  /*26e0*/  FSEL R51, R27, -INF , P2 ;  /* 0xff8000001b337808 */ /* 0x004fe40001000000 */
[----:B------:R-:W-:-:S02]  /*26f0*/  FMNMX.FTZ R30, R53, R30, !PT ;  /* 0x0000001e351e7209 */ /* 0x000fc40007810000 */
[C---:B------:R-:W-:Y:S02]  /*2700*/  ISETP.GT.AND P2, PT, R28.reuse, 0x30, PT ;  /* 0x000000301c00780c */ /* 0x040fe40003f44270 */
[----:B------:R-:W-:Y:S01]  /*2710*/  FMNMX.FTZ R30, R51, R30, !PT ;  /* 0x0000001e331e7209 */ /* 0x000fe20007810000 */
[----:B------:R-:W1:Y:S01]  /*2720*/  MUFU.TANH R58, R58 ;  /* 0x0000003a003a7308 */ /* 0x000e620000002400 */
[C---:B------:R-:W-:Y:S02]  /*2730*/  ISETP.GT.AND P1, PT, R28.reuse, 0x31, PT ;  /* 0x000000311c00780c */ /* 0x040fe40003f24270 */
[----:B------:R-:W-:Y:S02]  /*2740*/  FSEL R47, R29, -INF , P2 ;  /* 0xff8000001d2f7808 */ /* 0x000fe40001000000 */
[----:B------:R-:W-:Y:S02]  /*2750*/  FMNMX.FTZ R30, R49, R30, !PT ;  /* 0x0000001e311e7209 */ /* 0x000fe40007810000 */
[----:B------:R-:W-:Y:S01]  /*2760*/  ISETP.GT.AND P2, PT, R28, 0x38, PT ;  /* 0x000000381c00780c */ /* 0x000fe20003f44270 */
[----:B------:R-:W2:Y:S01]  /*2770*/  MUFU.TANH R62, R62 ;  /* 0x0000003e003e7308 */ /* 0x000ea20000002400 */
[----:B---3--:R-:W-:-:S02]  /*2780*/  FSEL R25, R31, -INF , P1 ;  /* 0xff8000001f197808 */ /* 0x008fc40000800000 */
[----:B------:R-:W-:Y:S02]  /*2790*/  FMNMX.FTZ R30, R47, R30, !PT ;  /* 0x0000001e2f1e7209 */ /* 0x000fe40007810000 */
[----:B------:R-:W-:Y:S02]  /*27a0*/  ISETP.GT.AND P1, PT, R28, 0x39, PT ;  /* 0x000000391c00780c */ /* 0x000fe40003f24270 */
[----:B0-----:R-:W-:Y:S01]  /*27b0*/  FSEL R24, R54, -INF , P2 ;  /* 0xff80000036187808 */ /* 0x001fe20001000000 */
[----:B------:R0:W3:Y:S01]  /*27c0*/  MUFU.TANH R34, R26 ;  /* 0x0000001a00227308 */ /* 0x0000e20000002400 */
[----:B------:R-:W-:Y:S02]  /*27d0*/  FMNMX.FTZ R21, R25, R30, !PT ;  /* 0x0000001e19157209 */ /* 0x000fe40007810000 */
[----:B------:R-:W-:Y:S02]  /*27e0*/  ISETP.GT.AND P2, PT, R28, 0x40, PT ;  /* 0x000000401c00780c */ /* 0x000fe40003f44270 */
[----:B------:R-:W-:-:S02]  /*27f0*/  FSEL R15, R32, -INF , P1 ;  /* 0xff800000200f7808 */ /* 0x000fc40000800000 */
[----:B------:R-:W-:Y:S01]  /*2800*/  FMNMX.FTZ R20, R24, R21, !PT ;  /* 0x0000001518147209 */ /* 0x000fe20007810000 */
[----:B------:R-:W4:Y:S01]  /*2810*/  MUFU.TANH R66, R66 ;  /* 0x0000004200427308 */ /* 0x000f220000002400 */
[----:B------:R-:W-:Y:S02]  /*2820*/  ISETP.GT.AND P1, PT, R28, 0x41, PT ;  /* 0x000000411c00780c */ /* 0x000fe40003f24270 */
[----:B-1----:R-:W-:Y:S01]  /*2830*/  FSEL R21, R58, -INF , P2 ;  /* 0xff8000003a157808 */ /* 0x002fe20001000000 */
[----:B------:R-:W-:Y:S01]  /*2840*/  FMUL.FTZ R58, R61, UR7 ;  /* 0x000000073d3a7c20 */ /* 0x000fe20008410000 */
[----:B0-----:R-:W-:Y:S01]  /*2850*/  FMNMX.FTZ R26, R15, R20, !PT ;  /* 0x000000140f1a7209 */ /* 0x001fe20007810000 */
[----:B------:R-:W-:Y:S01]  /*2860*/  FMUL.FTZ R61, R64, UR7 ;  /* 0x00000007403d7c20 */ /* 0x000fe20008410000 */
[C---:B------:R-:W-:Y:S01]  /*2870*/  ISETP.GT.AND P2, PT, R28.reuse, 0x48, PT ;  /* 0x000000481c00780c */ /* 0x040fe20003f44270 */
[----:B------:R-:W0:Y:S01]  /*2880*/  MUFU.TANH R67, R67 ;  /* 0x0000004300437308 */ /* 0x000e220000002400 */
[----:B------:R-:W-:Y:S01]  /*2890*/  FSEL R20, R33, -INF , P1 ;  /* 0xff80000021147808 */ /* 0x000fe20000800000 */
[----:B------:R-:W-:Y:S01]  /*28a0*/  FMUL.FTZ R64, R69, UR7 ;  /* 0x0000000745407c20 */ /* 0x000fe20008410000 */
[----:B------:R-:W-:Y:S01]  /*28b0*/  FMNMX.FTZ R27, R21, R26, !PT ;  /* 0x0000001a151b7209 */ /* 0x000fe20007810000 */
[----:B------:R-:W-:Y:S01]  /*28c0*/  FMUL.FTZ R69, R77, UR7 ;  /* 0x000000074d457c20 */ /* 0x000fe20008410000 */
[----:B------:R-:W-:-:S02]  /*28d0*/  ISETP.GT.AND P1, PT, R28, 0x49, PT ;  /* 0x000000491c00780c */ /* 0x000fc40003f24270 */
[----:B--2---:R-:W-:Y:S01]  /*28e0*/  FSEL R26, R62, -INF , P2 ;  /* 0xff8000003e1a7808 */ /* 0x004fe20001000000 */
[----:B------:R-:W1:Y:S01]  /*28f0*/  MUFU.TANH R70, R70 ;  /* 0x0000004600467308 */ /* 0x000e620000002400 */
[----:B------:R-:W-:Y:S01]  /*2900*/  FMNMX.FTZ R29, R20, R27, !PT ;  /* 0x0000001b141d7209 */ /* 0x000fe20007810000 */
[----:B------:R-:W-:Y:S01]  /*2910*/  FMUL.FTZ R62, R68, UR7 ;  /* 0x00000007443e7c20 */ /* 0x000fe20008410000 */
[----:B------:R-:W-:Y:S01]  /*2920*/  ISETP.GT.AND P2, PT, R28, 0x50, PT ;  /* 0x000000501c00780c */ /* 0x000fe20003f44270 */
[----:B------:R-:W-:Y:S01]  /*2930*/  FMUL.FTZ R68, R76, UR7 ;  /* 0x000000074c447c20 */ /* 0x000fe20008410000 */
[----:B---3--:R-:W-:Y:S02]  /*2940*/  FSEL R27, R34, -INF , P1 ;  /* 0xff800000221b7808 */ /* 0x008fe40000800000 */
[----:B------:R-:W-:Y:S01]  /*2950*/  FMNMX.FTZ R30, R26, R29, !PT ;  /* 0x0000001d1a1e7209 */ /* 0x000fe20007810000 */
[----:B------:R-:W2:Y:S01]  /*2960*/  MUFU.TANH R71, R71 ;  /* 0x0000004700477308 */ /* 0x000ea20000002400 */
[----:B------:R-:W-:-:S02]  /*2970*/  ISETP.GT.AND P1, PT, R28, 0x51, PT ;  /* 0x000000511c00780c */ /* 0x000fc40003f24270 */
[----:B----4-:R-:W-:Y:S02]  /*2980*/  FSEL R29, R66, -INF , P2 ;  /* 0xff800000421d7808 */ /* 0x010fe40001000000 */
[----:B------:R-:W-:Y:S02]  /*2990*/  FMNMX.FTZ R32, R27, R30, !PT ;  /* 0x0000001e1b207209 */ /* 0x000fe40007810000 */
[C---:B------:R-:W-:Y:S01]  /*29a0*/  ISETP.GT.AND P2, PT, R28.reuse, 0x58, PT ;  /* 0x000000581c00780c */ /* 0x040fe20003f44270 */
[----:B------:R-:W3:Y:S01]  /*29b0*/  MUFU.TANH R74, R74 ;  /* 0x0000004a004a7308 */ /* 0x000ee20000002400 */
[----:B0-----:R-:W-:Y:S02]  /*29c0*/  FSEL R30, R67, -INF , P1 ;  /* 0xff800000431e7808 */ /* 0x001fe40000800000 */
[----:B------:R-:W-:Y:S02]  /*29d0*/  FMNMX.FTZ R33, R29, R32, !PT ;  /* 0x000000201d217209 */ /* 0x000fe40007810000 */
[----:B------:R-:W-:-:S02]  /*29e0*/  ISETP.GT.AND P1, PT, R28, 0x59, PT ;  /* 0x000000591c00780c */ /* 0x000fc40003f24270 */
[----:B-1----:R-:W-:Y:S01]  /*29f0*/  FSEL R31, R70, -INF , P2 ;  /* 0xff800000461f7808 */ /* 0x002fe20001000000 */
[----:B------:R-:W0:Y:S01]  /*2a00*/  MUFU.TANH R75, R75 ;  /* 0x0000004b004b7308 */ /* 0x000e220000002400 */
[----:B------:R-:W-:Y:S02]  /*2a10*/  FMNMX.FTZ R34, R30, R33, !PT ;  /* 0x000000211e227209 */ /* 0x000fe40007810000 */
[C---:B------:R-:W-:Y:S02]  /*2a20*/  ISETP.GT.AND P2, PT, R28.reuse, 0x60, PT ;  /* 0x000000601c00780c */ /* 0x040fe40003f44270 */
[----:B--2---:R-:W-:Y:S02]  /*2a30*/  FSEL R32, R71, -INF , P1 ;  /* 0xff80000047207808 */ /* 0x004fe40000800000 */
[----:B------:R-:W-:Y:S01]  /*2a40*/  FMNMX.FTZ R35, R31, R34, !PT ;  /* 0x000000221f237209 */ /* 0x000fe20007810000 */
[----:B------:R-:W1:Y:S01]  /*2a50*/  MUFU.TANH R78, R78 ;  /* 0x0000004e004e7308 */ /* 0x000e620000002400 */
[----:B------:R-:W-:-:S02]  /*2a60*/  ISETP.GT.AND P1, PT, R28, 0x61, PT ;  /* 0x000000611c00780c */ /* 0x000fc40003f24270 */
[----:B---3--:R-:W-:Y:S01]  /*2a70*/  FSEL R33, R74, -INF , P2 ;  /* 0xff8000004a217808 */ /* 0x008fe20001000000 */
[----:B------:R-:W-:Y:S01]  /*2a80*/  FMUL.FTZ R74, R84, UR7 ;  /* 0x00000007544a7c20 */ /* 0x000fe20008410000 */
[----:B------:R-:W-:Y:S02]  /*2a90*/  FMNMX.FTZ R36, R32, R35, !PT ;  /* 0x0000002320247209 */ /* 0x000fe40007810000 */
        /* <DEDUP_REMOVED lines=26> */
[----:B------:R-:W1:Y:S01]  /*2c40*/  MUFU.TANH R2, R2 ;  /* 0x0000000200027308 */ /* 0x000e620000002400 */
[----:B0-----:R-:W-:-:S04]  /*2c50*/  FSEL R40, R87, -INF , P1 ;  /* 0xff80000057287808 */ /* 0x001fc80000800000 */
[----:B------:R-:W-:Y:S01]  /*2c60*/  FMNMX.FTZ R28, R40, R67, !PT ;  /* 0x00000043281c7209 */ /* 0x000fe20007810000 */
[----:B------:R-:W-:Y:S01]  /*2c70*/  FMUL.FTZ R67, R72, UR7 ;  /* 0x0000000748437c20 */ /* 0x000fe20008410000 */
[----:B------:R-:W-:Y:S01]  /*2c80*/  FMUL.FTZ R72, R81, UR7 ;  /* 0x0000000751487c20 */ /* 0x000fe20008410000 */
[----:B------:R-:W0:Y:S02]  /*2c90*/  MUFU.TANH R6, R6 ;  /* 0x0000000600067308 */ /* 0x000e240000002400 */
[----:B------:R-:W2:Y:S06]  /*2ca0*/  SHFL.BFLY PT, R71, R28, 0x2, 0x1f ;  /* 0x0c401f001c477f89 */ /* 0x000eac00000e0000 */
[----:B------:R-:W-:Y:S01]  /*2cb0*/  MUFU.TANH R4, R4 ;  /* 0x0000000400047308 */ /* 0x000fe20000002400 */
[----:B-1----:R-:W-:-:S02]  /*2cc0*/  FSEL R50, R2, -INF , P2 ;  /* 0xff80000002327808 */ /* 0x002fc40001000000 */
[----:B------:R-:W-:-:S05]  /*2cd0*/  ISETP.GT.AND P2, PT, R93, 0x10, PT ;  /* 0x000000105d00780c */ /* 0x000fca0003f44270 */
[----:B------:R-:W1:Y:S01]  /*2ce0*/  MUFU.TANH R8, R8 ;  /* 0x0000000800087308 */ /* 0x000e620000002400 */
[----:B0-----:R-:W-:-:S07]  /*2cf0*/  FSEL R48, R6, -INF , P3 ;  /* 0xff80000006307808 */ /* 0x001fce0001800000 */
[----:B------:R-:W-:Y:S01]  /*2d00*/  MUFU.TANH R5, R5 ;  /* 0x0000000500057308 */ /* 0x000fe20000002400 */
[----:B--2---:R-:W-:Y:S01]  /*2d10*/  FMNMX.FTZ R42, R28, R71, !PT ;  /* 0x000000471c2a7209 */ /* 0x004fe20007810000 */
[----:B------:R-:W-:-:S04]  /*2d20*/  FMUL.FTZ R71, R80, UR7 ;  /* 0x0000000750477c20 */ /* 0x000fc80008410000 */
[----:B------:R-:W0:Y:S02]  /*2d30*/  SHFL.BFLY PT, R73, R42, 0x1, 0x1f ;  /* 0x0c201f002a497f89 */ /* 0x000e2400000e0000 */
[----:B------:R-:W2:Y:S01]  /*2d40*/  MUFU.TANH R9, R9 ;  /* 0x0000000900097308 */ /* 0x000ea20000002400 */
[----:B-1----:R-:W-:Y:S02]  /*2d50*/  FSEL R54, R8, -INF , P2 ;  /* 0xff80000008367808 */ /* 0x002fe40001000000 */
[----:B------:R-:W-:-:S05]  /*2d60*/  ISETP.GT.AND P2, PT, R93, 0x18, PT ;  /* 0x000000185d00780c */ /* 0x000fca0003f44270 */
[----:B------:R-:W-:Y:S08]  /*2d70*/  MUFU.TANH R7, R7 ;  /* 0x0000000700077308 */ /* 0x000ff00000002400 */
[----:B------:R-:W1:Y:S01]  /*2d80*/  MUFU.TANH R12, R12 ;  /* 0x0000000c000c7308 */ /* 0x000e620000002400 */
[----:B--2---:R-:W-:Y:S02]  /*2d90*/  FSEL R9, R9, -INF , P2 ;  /* 0xff80000009097808 */ /* 0x004fe40001000000 */
[----:B------:R-:W-:-:S02]  /*2da0*/  ISETP.GT.AND P2, PT, R93, 0x20, PT ;  /* 0x000000205d00780c */ /* 0x000fc40003f44270 */
[----:B0-----:R-:W-:-:S03]  /*2db0*/  FMNMX.FTZ R28, R42, R73, !PT ;  /* 0x000000492a1c7209 */ /* 0x001fc60007810000 */
[----:B------:R-:W0:Y:S01]  /*2dc0*/  MUFU.TANH R10, R10 ;  /* 0x0000000a000a7308 */ /* 0x000e220000002400 */
[----:B------:R-:W-:Y:S01]  /*2dd0*/  FMUL.FTZ R73, R85, UR7 ;  /* 0x0000000755497c20 */ /* 0x000fe20008410000 */
[----:B------:R-:W-:Y:S01]  /*2de0*/  UIMAD.WIDE.U32 UR6, UR40, UR6, URZ ;  /* 0x00000006280672a5 */ /* 0x000fe2000f8e003f */
[C---:B------:R-:W-:Y:S01]  /*2df0*/  FSETP.NEU.FTZ.AND P1, PT, R28.reuse, -INF , PT ;  /* 0xff8000001c00780b */ /* 0x040fe20003f3d000 */
[----:B------:R-:W-:Y:S01]  /*2e00*/  FMUL.FTZ R42, R28, UR21 ;  /* 0x000000151c2a7c20 */ /* 0x000fe20008410000 */
[----:B------:R-:W-:Y:S02]  /*2e10*/  UIADD3 UR6, UR11, 0x16840, URZ ;  /* 0x000168400b067890 */ /* 0x000fe4000fffe03f */
[----:B------:R-:W-:Y:S01]  /*2e20*/  @UP0 USHF.R.U32.HI UR10, URZ, UR14, UR7 ;  /* 0x0000000e3f0a0299 */ /* 0x000fe20008011607 */
[----:B------:R-:W2:Y:S01]  /*2e30*/  MUFU.TANH R13, R13 ;  /* 0x0000000d000d7308 */ /* 0x000ea20000002400 */
[----:B------:R-:W-:Y:S01]  /*2e40*/  FSEL R42, R42, RZ, P1 ;  /* 0x000000ff2a2a7208 */ /* 0x000fe20000800000 */
[----:B------:R-:W-:Y:S01]  /*2e50*/  UPRMT UR6, UR43, 0x654, UR6 ;  /* 0x000006542b067896 */ /* 0x000fe20008000006 */
[----:B------:R-:W-:Y:S01]  /*2e60*/  ISETP.GT.AND P1, PT, R93, RZ, PT ;  /* 0x000000ff5d00720c */ /* 0x000fe20003f24270 */
[----:B------:R-:W-:Y:S01]  /*2e70*/  UIADD3 UR7, UR10, UR51, -UR52 ;  /* 0x000000330a077290 */ /* 0x000fe2000fffe834 */
[----:B-1----:R-:W-:Y:S01]  /*2e80*/  FSEL R66, R12, -INF , P2 ;  /* 0xff8000000c427808 */ /* 0x002fe20001000000 */
[--C-:B------:R-:W-:Y:S01]  /*2e90*/  FFMA.FTZ R12, R57, UR21, -R42.reuse ;  /* 0x00000015390c7c23 */ /* 0x100fe2000801082a */
[----:B------:R-:W-:Y:S01]  /*2ea0*/  FSEL R3, R3, -INF , P1 ;  /* 0xff80000003037808 */ /* 0x000fe20000800000 */
[----:B------:R-:W1:Y:S01]  /*2eb0*/  MUFU.TANH R11, R11 ;  /* 0x0000000b000b7308 */ /* 0x000e620000002400 */
[----:B------:R-:W-:Y:S01]  /*2ec0*/  ISETP.GT.AND P1, PT, R93, 0x9, PT ;  /* 0x000000095d00780c */ /* 0x000fe20003f24270 */
[--C-:B------:R-:W-:Y:S01]  /*2ed0*/  FFMA.FTZ R141, R55, UR21, -R42.reuse ;  /* 0x00000015378d7c23 */ /* 0x100fe2000801082a */
[----:B------:R-:W-:Y:S01]  /*2ee0*/  FMNMX.FTZ R75, R3, R50, !PT ;  /* 0x00000032034b7209 */ /* 0x000fe20007810000 */
[--C-:B------:R-:W-:Y:S01]  /*2ef0*/  FFMA.FTZ R137, R47, UR21, -R42.reuse ;  /* 0x000000152f897c23 */ /* 0x100fe2000801082a */
[----:B------:R-:W-:Y:S01]  /*2f00*/  FSEL R52, R4, -INF , P1 ;  /* 0xff80000004347808 */ /* 0x000fe20000800000 */
[--C-:B------:R-:W-:Y:S01]  /*2f10*/  FFMA.FTZ R47, R25, UR21, -R42.reuse ;  /* 0x00000015192f7c23 */ /* 0x100fe2000801082a */
[----:B------:R-:W-:Y:S01]  /*2f20*/  FMNMX.FTZ R75, R48, R75, !PT ;  /* 0x0000004b304b7209 */ /* 0x000fe20007810000 */
[----:B------:R-:W3:Y:S01]  /*2f30*/  MUFU.TANH R41, R41 ;  /* 0x0000002900297308 */ /* 0x000ee20000002400 */
[----:B------:R-:W-:Y:S01]  /*2f40*/  ISETP.GT.AND P1, PT, R93, 0x11, PT ;  /* 0x000000115d00780c */ /* 0x000fe20003f24270 */
[--C-:B------:R-:W-:Y:S01]  /*2f50*/  FFMA.FTZ R139, R24, UR21, -R42.reuse ;  /* 0x00000015188b7c23 */ /* 0x100fe2000801082a */
[----:B------:R-:W-:Y:S01]  /*2f60*/  FMNMX.FTZ R75, R52, R75, !PT ;  /* 0x0000004b344b7209 */ /* 0x000fe20007810000 */
[--C-:B------:R-:W-:Y:S01]  /*2f70*/  FFMA.FTZ R135, R26, UR21, -R42.reuse ;  /* 0x000000151a877c23 */ /* 0x100fe2000801082a */
[----:B------:R-:W-:Y:S01]  /*2f80*/  FSEL R5, R5, -INF , P1 ;  /* 0xff80000005057808 */ /* 0x000fe20000800000 */
[--C-:B------:R-:W-:Y:S01]  /*2f90*/  FFMA.FTZ R26, R30, UR21, -R42.reuse ;  /* 0x000000151e1a7c23 */ /* 0x100fe2000801082a */
[----:B------:R-:W-:Y:S01]  /*2fa0*/  FMNMX.FTZ R6, R54, R75, !PT ;  /* 0x0000004b36067209 */ /* 0x000fe20007810000 */
[----:B------:R-:W4:Y:S01]  /*2fb0*/  MUFU.TANH R14, R14 ;  /* 0x0000000e000e7308 */ /* 0x000f220000002400 */
[----:B------:R-:W-:Y:S01]  /*2fc0*/  ISETP.GT.AND P1, PT, R93, 0x19, PT ;  /* 0x000000195d00780c */ /* 0x000fe20003f24270 */
[--C-:B------:R-:W-:Y:S01]  /*2fd0*/  FFMA.FTZ R30, R34, UR21, -R42.reuse ;  /* 0x00000015221e7c23 */ /* 0x100fe2000801082a */
[----:B------:R-:W-:Y:S01]  /*2fe0*/  FMNMX.FTZ R6, R5, R6, !PT ;  /* 0x0000000605067209 */ /* 0x000fe20007810000 */
[--C-:B------:R-:W-:Y:S01]  /*2ff0*/  FFMA.FTZ R34, R38, UR21, -R42.reuse ;  /* 0x0000001526227c23 */ /* 0x100fe2000801082a */
[----:B------:R-:W-:Y:S01]  /*3000*/  FSEL R7, R7, -INF , P1 ;  /* 0xff80000007077808 */ /* 0x000fe20000800000 */
[--C-:B------:R-:W-:Y:S01]  /*3010*/  FFMA.FTZ R149, R99, UR21, -R42.reuse ;  /* 0x0000001563957c23 */ /* 0x100fe2000801082a */
[----:B------:R-:W-:Y:S01]  /*3020*/  FMNMX.FTZ R6, R9, R6, !PT ;  /* 0x0000000609067209 */ /* 0x000fe20007810000 */
[----:B------:R-:W5:Y:S01]  /*3030*/  MUFU.TANH R44, R44 ;  /* 0x0000002c002c7308 */ /* 0x000f620000002400 */
[----:B------:R-:W-:Y:S01]  /*3040*/  ISETP.GT.AND P1, PT, R93, 0x21, PT ;  /* 0x000000215d00780c */ /* 0x000fe20003f24270 */
        /* <DEDUP_REMOVED lines=29> */
[----:B----4-:R-:W-:Y:S01]  /*3220*/  FSEL R14, R14, -INF , P1 ;  /* 0xff8000000e0e7808 */ /* 0x010fe20000800000 */
[----:B------:R-:W3:Y:S01]  /*3230*/  MUFU.TANH R56, R56 ;  /* 0x0000003800387308 */ /* 0x000ee20000002400 */
[----:B------:R-:W-:Y:S01]  /*3240*/  FMNMX.FTZ R57, R41, R8, !PT ;  /* 0x0000000829397209 */ /* 0x000fe20007810000 */
[--C-:B------:R-:W-:Y:S01]  /*3250*/  FFMA.FTZ R129, R29, UR21, -R42.reuse ;  /* 0x000000151d817c23 */ /* 0x100fe2000801082a */
[----:B------:R-:W-:Y:S01]  /*3260*/  ISETP.GT.AND P1, PT, R93, 0x39, PT ;  /* 0x000000395d00780c */ /* 0x000fe20003f24270 */
[--C-:B------:R-:W-:Y:S01]  /*3270*/  FFMA.FTZ R32, R32, UR21, -R42.reuse ;  /* 0x0000001520207c23 */ /* 0x100fe2000801082a */
[----:B-----5:R-:W-:Y:S01]  /*3280*/  FSEL R44, R44, -INF , P2 ;  /* 0xff8000002c2c7808 */ /* 0x020fe20001000000 */
[--C-:B------:R-:W-:Y:S01]  /*3290*/  FFMA.FTZ R36, R37, UR21, -R42.reuse ;  /* 0x0000001525247c23 */ /* 0x100fe2000801082a */
[----:B------:R-:W-:Y:S01]  /*32a0*/  FMNMX.FTZ R57, R14, R57, !PT ;  /* 0x000000390e397209 */ /* 0x000fe20007810000 */
[----:B------:R-:W4:Y:S01]  /*32b0*/  MUFU.TANH R58, R58 ;  /* 0x0000003a003a7308 */ /* 0x000f220000002400 */
[----:B------:R-:W-:Y:S01]  /*32c0*/  ISETP.GT.AND P2, PT, R93, 0x40, PT ;  /* 0x000000405d00780c */ /* 0x000fe20003f44270 */
[--C-:B------:R-:W-:Y:S01]  /*32d0*/  FFMA.FTZ R123, R39, UR21, -R42.reuse ;  /* 0x00000015277b7c23 */ /* 0x100fe2000801082a */
[----:B0-----:R-:W-:Y:S01]  /*32e0*/  FSEL R43, R43, -INF , P1 ;  /* 0xff8000002b2b7808 */ /* 0x001fe20000800000 */
[--C-:B------:R-:W-:Y:S01]  /*32f0*/  FFMA.FTZ R40, R40, UR21, -R42.reuse ;  /* 0x0000001528287c23 */ /* 0x100fe2000801082a */
[----:B------:R-:W-:Y:S01]  /*3300*/  FMNMX.FTZ R10, R44, R57, !PT ;  /* 0x000000392c0a7209 */ /* 0x000fe20007810000 */
[----:B------:R-:W-:Y:S01]  /*3310*/  USHF.R.S32.HI UR10, URZ, 0x1f, UR7 ;  /* 0x0000001f3f0a7899 */ /* 0x000fe20008011407 */
[----:B------:R-:W-:Y:S01]  /*3320*/  ISETP.GT.AND P1, PT, R93, 0x41, PT ;  /* 0x000000415d00780c */ /* 0x000fe20003f24270 */
[----:B------:R-:W0:Y:S01]  /*3330*/  MUFU.TANH R61, R61 ;  /* 0x0000003d003d7308 */ /* 0x000e220000002400 */
[----:B--2---:R-:W-:Y:S01]  /*3340*/  FSEL R55, R46, -INF , P2 ;  /* 0xff8000002e377808 */ /* 0x004fe20001000000 */
[----:B------:R-:W-:Y:S01]  /*3350*/  FFMA.FTZ R46, R53, UR21, -R42 ;  /* 0x00000015352e7c23 */ /* 0x000fe2000801082a */
[----:B------:R-:W-:Y:S01]  /*3360*/  FMNMX.FTZ R10, R43, R10, !PT ;  /* 0x0000000a2b0a7209 */ /* 0x000fe20007810000 */
[----:B------:R-:W-:Y:S01]  /*3370*/  ULEA.HI UR10, UR10, UR7, URZ, 0x7 ;  /* 0x000000070a0a7291 */ /* 0x000fe2000f8f383f */
[----:B------:R-:W-:Y:S01]  /*3380*/  ISETP.GT.AND P2, PT, R93, 0x48, PT ;  /* 0x000000485d00780c */ /* 0x000fe20003f44270 */
[----:B------:R-:W-:Y:S01]  /*3390*/  SYNCS.ARRIVE.TRANS64.RED.A1T0 RZ, [UR6], RZ ;  /* 0x000000ffffff79a7 */ /* 0x000fe20008100406 */
[----:B-1----:R-:W-:Y:S01]  /*33a0*/  FSEL R45, R45, -INF , P1 ;  /* 0xff8000002d2d7808 */ /* 0x002fe20000800000 */
[----:B------:R-:W1:Y:S01]  /*33b0*/  MUFU.TANH R60, R60 ;  /* 0x0000003c003c7308 */ /* 0x000e620000002400 */
[----:B------:R-:W-:Y:S01]  /*33c0*/  ISETP.GT.AND P1, PT, R93, 0x49, PT ;  /* 0x000000495d00780c */ /* 0x000fe20003f24270 */
[----:B------:R-:W-:Y:S01]  /*33d0*/  USHF.R.S32.HI UR10, URZ, 0x7, UR10 ;  /* 0x000000073f0a7899 */ /* 0x000fe2000801140a */
[----:B---3--:R-:W-:-:S02]  /*33e0*/  FSEL R56, R56, -INF , P2 ;  /* 0xff80000038387808 */ /* 0x008fc40001000000 */
[----:B------:R-:W-:Y:S02]  /*33f0*/  CS2R R98, SRZ ;  /* 0x0000000000627805 */ /* 0x000fe4000001ff00 */
[C---:B------:R-:W-:Y:S01]  /*3400*/  ISETP.GT.AND P2, PT, R93.reuse, 0x50, PT ;  /* 0x000000505d00780c */ /* 0x040fe20003f44270 */
[----:B------:R-:W-:Y:S01]  /*3410*/  UISETP.LT.AND UP0, UPT, UR42, UR10, UPT ;  /* 0x0000000a2a00728c */ /* 0x000fe2000bf01270 */
[----:B----4-:R-:W-:Y:S01]  /*3420*/  FSEL R58, R58, -INF , P1 ;  /* 0xff8000003a3a7808 */ /* 0x010fe20000800000 */
[----:B------:R2:W-:Y:S01]  /*3430*/  MUFU.EX2 R8, R12 ;  /* 0x0000000c00087308 */ /* 0x0005e20000000800 */
[----:B------:R-:W-:Y:S01]  /*3440*/  ISETP.GT.AND P1, PT, R93, 0x51, PT ;  /* 0x000000515d00780c */ /* 0x000fe20003f24270 */
[----:B------:R-:W-:Y:S01]  /*3450*/  USEL UR23, UR42, UR10, !UP0 ;  /* 0x0000000a2a177287 */ /* 0x000fe2000c000000 */
[----:B0-----:R-:W-:Y:S02]  /*3460*/  FSEL R61, R61, -INF , P2 ;  /* 0xff8000003d3d7808 */ /* 0x001fe40001000000 */
[----:B------:R-:W-:-:S02]  /*3470*/  CS2R R94, SRZ ;  /* 0x00000000005e7805 */ /* 0x000fc4000001ff00 */
[----:B------:R-:W-:Y:S01]  /*3480*/  ISETP.GT.AND P2, PT, R93, 0x58, PT ;  /* 0x000000585d00780c */ /* 0x000fe20003f44270 */
[----:B------:R-:W-:Y:S01]  /*3490*/  UISETP.GE.AND UP0, UPT, UR25, UR23, UPT ;  /* 0x000000171900728c */ /* 0x000fe2000bf06270 */
[----:B------:R-:W-:Y:S01]  /*34a0*/  CS2R R90, SRZ ;  /* 0x00000000005a7805 */ /* 0x000fe2000001ff00 */
[----:B------:R-:W0:Y:S01]  /*34b0*/  MUFU.TANH R62, R62 ;  /* 0x0000003e003e7308 */ /* 0x000e220000002400 */
[----:B--2---:R-:W-:Y:S02]  /*34c0*/  FMNMX.FTZ R12, R55, R10, !PT ;  /* 0x0000000a370c7209 */ /* 0x004fe40007810000 */
[----:B------:R-:W-:Y:S02]  /*34d0*/  CS2R R88, SRZ ;  /* 0x0000000000587805 */ /* 0x000fe4000001ff00 */
[----:B-1----:R-:W-:Y:S02]  /*34e0*/  FSEL R60, R60, -INF , P1 ;  /* 0xff8000003c3c7808 */ /* 0x002fe40000800000 */
[----:B------:R-:W-:-:S02]  /*34f0*/  FMNMX.FTZ R53, R45, R12, !PT ;  /* 0x0000000c2d357209 */ /* 0x000fc40007810000 */
[----:B------:R-:W-:Y:S01]  /*3500*/  ISETP.GT.AND P1, PT, R93, 0x59, PT ;  /* 0x000000595d00780c */ /* 0x000fe20003f24270 */
[----:B------:R-:W1:Y:S01]  /*3510*/  MUFU.TANH R64, R64 ;  /* 0x0000004000407308 */ /* 0x000e620000002400 */
[----:B------:R-:W-:-:S04]  /*3520*/  FMNMX.FTZ R53, R56, R53, !PT ;  /* 0x0000003538357209 */ /* 0x000fc80007810000 */
[----:B------:R-:W-:-:S03]  /*3530*/  FMNMX.FTZ R12, R58, R53, !PT ;  /* 0x000000353a0c7209 */ /* 0x000fc60007810000 */
[----:B------:R-:W2:Y:S01]  /*3540*/  MUFU.TANH R67, R67 ;  /* 0x0000004300437308 */ /* 0x000ea20000002400 */
[----:B0-----:R-:W-:Y:S02]  /*3550*/  FSEL R62, R62, -INF , P2 ;  /* 0xff8000003e3e7808 */ /* 0x001fe40001000000 */
[----:B------:R-:W-:-:S05]  /*3560*/  ISETP.GT.AND P2, PT, R93, 0x60, PT ;  /* 0x000000605d00780c */ /* 0x000fca0003f44270 */
[----:B------:R0:W-:Y:S01]  /*3570*/  MUFU.EX2 R10, R46 ;  /* 0x0000002e000a7308 */ /* 0x0001e20000000800 */
[----:B-1----:R-:W-:Y:S02]  /*3580*/  FSEL R64, R64, -INF , P1 ;  /* 0xff80000040407808 */ /* 0x002fe40000800000 */
[----:B------:R-:W-:-:S05]  /*3590*/  ISETP.GT.AND P1, PT, R93, 0x61, PT ;  /* 0x000000615d00780c */ /* 0x000fca0003f24270 */
[----:B------:R-:W1:Y:S01]  /*35a0*/  MUFU.TANH R65, R65 ;  /* 0x0000004100417308 */ /* 0x000e620000002400 */
[----:B0-----:R-:W-:Y:S01]  /*35b0*/  FFMA.FTZ R46, R49, UR21, -R42 ;  /* 0x00000015312e7c23 */ /* 0x001fe2000801082a */
[----:B------:R-:W-:Y:S02]  /*35c0*/  FMNMX.FTZ R49, R61, R12, !PT ;  /* 0x0000000c3d317209 */ /* 0x000fe40007810000 */
[----:B--2---:R-:W-:Y:S02]  /*35d0*/  FSEL R67, R67, -INF , P2 ;  /* 0xff80000043437808 */ /* 0x004fe40001000000 */
[----:B------:R-:W-:Y:S02]  /*35e0*/  FMNMX.FTZ R49, R60, R49, !PT ;  /* 0x000000313c317209 */ /* 0x000fe40007810000 */
[----:B------:R-:W0:Y:S01]  /*35f0*/  MUFU.TANH R68, R68 ;  /* 0x0000004400447308 */ /* 0x000e220000002400 */
[----:B------:R-:W-:Y:S02]  /*3600*/  ISETP.GT.AND P2, PT, R93, 0x68, PT ;  /* 0x000000685d00780c */ /* 0x000fe40003f44270 */
[----:B------:R-:W-:-:S04]  /*3610*/  FMNMX.FTZ R49, R62, R49, !PT ;  /* 0x000000313e317209 */ /* 0x000fc80007810000 */
[----:B------:R-:W-:Y:S01]  /*3620*/  FMNMX.FTZ R12, R64, R49, !PT ;  /* 0x00000031400c7209 */ /* 0x000fe20007810000 */
[----:B------:R-:W2:Y:S01]  /*3630*/  MUFU.TANH R69, R69 ;  /* 0x0000004500457308 */ /* 0x000ea20000002400 */
[----:B-1----:R-:W-:Y:S02]  /*3640*/  FSEL R65, R65, -INF , P1 ;  /* 0xff80000041417808 */ /* 0x002fe40000800000 */
[----:B------:R-:W-:Y:S02]  /*3650*/  FMNMX.FTZ R76, R67, R12, !PT ;  /* 0x0000000c434c7209 */ /* 0x000fe40007810000 */
[----:B------:R-:W-:Y:S02]  /*3660*/  ISETP.GT.AND P1, PT, R93, 0x69, PT ;  /* 0x000000695d00780c */ /* 0x000fe40003f24270 */
[----:B------:R-:W-:Y:S01]  /*3670*/  FMNMX.FTZ R76, R65, R76, !PT ;  /* 0x0000004c414c7209 */ /* 0x000fe20007810000 */
[----:B------:R-:W1:Y:S01]  /*3680*/  MUFU.TANH R71, R71 ;  /* 0x0000004700477308 */ /* 0x000e620000002400 */
[----:B0-----:R-:W-:Y:S01]  /*3690*/  FSEL R25, R68, -INF , P2 ;  /* 0xff80000044197808 */ /* 0x001fe20001000000 */
[----:B------:R-:W-:Y:S01]  /*36a0*/  FFMA.FTZ R68, R15, UR21, -R42 ;  /* 0x000000150f447c23 */ /* 0x000fe2000801082a */
[----:B------:R-:W-:-:S02]  /*36b0*/  ISETP.GT.AND P2, PT, R93, 0x70, PT ;  /* 0x000000705d00780c */ /* 0x000fc40003f44270 */
[----:B------:R-:W-:-:S03]  /*36c0*/  FMNMX.FTZ R76, R25, R76, !PT ;  /* 0x0000004c194c7209 */ /* 0x000fc60007810000 */
[----:B------:R-:W-:Y:S01]  /*36d0*/  MUFU.TANH R72, R72 ;  /* 0x0000004800487308 */ /* 0x000fe20000002400 */
[----:B--2---:R-:W-:Y:S02]  /*36e0*/  FSEL R69, R69, -INF , P1 ;  /* 0xff80000045457808 */ /* 0x004fe40000800000 */
[----:B------:R-:W-:Y:S02]  /*36f0*/  ISETP.GT.AND P1, PT, R93, 0x71, PT ;  /* 0x000000715d00780c */ /* 0x000fe40003f24270 */
[----:B------:R-:W-:-:S03]  /*3700*/  FMNMX.FTZ R76, R69, R76, !PT ;  /* 0x0000004c454c7209 */ /* 0x000fc60007810000 */
[----:B------:R-:W0:Y:S01]  /*3710*/  MUFU.TANH R74, R74 ;  /* 0x0000004a004a7308 */ /* 0x000e220000002400 */
[----:B-1----:R-:W-:Y:S02]  /*3720*/  FSEL R71, R71, -INF , P2 ;  /* 0xff80000047477808 */ /* 0x002fe40001000000 */
[----:B------:R-:W-:Y:S02]  /*3730*/  ISETP.GT.AND P2, PT, R93, 0x78, PT ;  /* 0x000000785d00780c */ /* 0x000fe40003f44270 */
[----:B------:R-:W-:-:S03]  /*3740*/  FMNMX.FTZ R76, R71, R76, !PT ;  /* 0x0000004c474c7209 */ /* 0x000fc60007810000 */
[----:B------:R-:W1:Y:S08]  /*3750*/  MUFU.TANH R73, R73 ;  /* 0x0000004900497308 */ /* 0x000e700000002400 */
[----:B------:R2:W-:Y:S01]  /*3760*/  MUFU.EX2 R12, R47 ;  /* 0x0000002f000c7308 */ /* 0x0005e20000000800 */
[----:B0-----:R-:W-:-:S07]  /*3770*/  FSEL R74, R74, -INF , P2 ;  /* 0xff8000004a4a7808 */ /* 0x001fce0001000000 */
[----:B------:R-:W-:Y:S01]  /*3780*/  MUFU.EX2 R149, R149 ;  /* 0x0000009500957308 */ /* 0x000fe20000000800 */
[----:B--2---:R-:W-:Y:S01]  /*3790*/  FSEL R47, R72, -INF , P1 ;  /* 0xff800000482f7808 */ /* 0x004fe20000800000 */
[--C-:B------:R-:W-:Y:S01]  /*37a0*/  FFMA.FTZ R72, R20, UR21, -R42.reuse ;  /* 0x0000001514487c23 */ /* 0x100fe2000801082a */
[----:B------:R-:W-:Y:S01]  /*37b0*/  ISETP.GT.AND P1, PT, R93, 0x79, PT ;  /* 0x000000795d00780c */ /* 0x000fe20003f24270 */
[----:B------:R-:W-:Y:S01]  /*37c0*/  FFMA.FTZ R20, R27, UR21, -R42 ;  /* 0x000000151b147c23 */ /* 0x000fe2000801082a */
[----:B------:R-:W-:Y:S02]  /*37d0*/  FMNMX.FTZ R15, R47, R76, !PT ;  /* 0x0000004c2f0f7209 */ /* 0x000fe40007810000 */
[----:B------:R-:W-:Y:S02]  /*37e0*/  CS2R R92, SRZ ;  /* 0x00000000005c7805 */ /* 0x000fe4000001ff00 */
[----:B-1----:R-:W-:Y:S01]  /*37f0*/  FSEL R73, R73, -INF , P1 ;  /* 0xff80000049497808 */ /* 0x002fe20000800000 */
[----:B------:R0:W1:Y:S01]  /*3800*/  MUFU.EX2 R2, R97 ;  /* 0x0000006100027308 */ /* 0x0000620000000800 */
        /* <DEDUP_REMOVED lines=30> */
[----:B------:R-:W-:Y:S01]  /*39f0*/  FFMA.FTZ R7, R7, UR21, -R38 ;  /* 0x0000001507077c23 */ /* 0x000fe20008010826 */
[----:B-1----:R-:W-:Y:S01]  /*3a00*/  FADD.FTZ R14, R149, R2 ;  /* 0x00000002950e7221 */ /* 0x002fe20000010000 */
        /* <DEDUP_REMOVED lines=11> */
[----:B------:R-:W-:Y:S01]  /*3ac0*/  F2FP.F16.F32.PACK_AB R149, R2, R149 ;  /* 0x000000950295723e */ /* 0x000fe200000000ff */
        /* <DEDUP_REMOVED lines=8> */
[----:B------:R-:W-:Y:S01]  /*3b50*/  F2FP.F16.F32.PACK_AB R148, R3, R148 ;  /* 0x000000940394723e */ /* 0x000fe200000000ff */
[--C-:B------:R-:W-:Y:S01]  /*3b60*/  FFMA.FTZ R69, R69, UR21, -R38.reuse ;  /* 0x0000001545457c23 */ /* 0x100fe20008010826 */
[--C-:B------:R-:W-:Y:S01]  /*3b70*/  FFMA.FTZ R71, R71, UR21, -R38.reuse ;  /* 0x0000001547477c23 */ /* 0x100fe20008010826 */
[--C-:B------:R-:W-:Y:S01]  /*3b80*/  FFMA.FTZ R47, R47, UR21, -R38.reuse ;  /* 0x000000152f2f7c23 */ /* 0x100fe20008010826 */
[----:B------:R-:W-:-:S02]  /*3b90*/  FFMA.FTZ R74, R74, UR21, -R38 ;  /* 0x000000154a4a7c23 */ /* 0x000fc40008010826 */
[----:B------:R-:W0:Y:S01]  /*3ba0*/  MUFU.EX2 R144, R144 ;  /* 0x0000009000907308 */ /* 0x000e220000000800 */
[----:B-1----:R-:W-:Y:S01]  /*3bb0*/  FADD.FTZ R44, R150, R31 ;  /* 0x0000001f962c7221 */ /* 0x002fe20000010000 */
[----:B------:R-:W-:Y:S01]  /*3bc0*/  FADD.FTZ R31, R151, R14 ;  /* 0x0000000e971f7221 */ /* 0x000fe20000010000 */
[----:B------:R-:W-:-:S03]  /*3bd0*/  F2FP.F16.F32.PACK_AB R151, R4, R151 ;  /* 0x000000970497723e */ /* 0x000fc600000000ff */
[----:B------:R-:W-:Y:S01]  /*3be0*/  FADD.FTZ R0, R4, R31 ;  /* 0x0000001f04007221 */ /* 0x000fe20000010000 */
[----:B------:R-:W-:Y:S01]  /*3bf0*/  FFMA.FTZ R31, R60, UR21, -R38 ;  /* 0x000000153c1f7c23 */ /* 0x000fe20008010826 */
[----:B------:R-:W1:Y:S01]  /*3c00*/  MUFU.EX2 R5, R5 ;  /* 0x0000000500057308 */ /* 0x000e620000000800 */
[C---:B--2---:R-:W-:Y:S01]  /*3c10*/  FADD.FTZ R33, R15.reuse, R44 ;  /* 0x0000002c0f217221 */ /* 0x044fe20000010000 */
[----:B------:R-:W-:-:S06]  /*3c20*/  F2FP.F16.F32.PACK_AB R150, R15, R150 ;  /* 0x000000960f96723e */ /* 0x000fcc00000000ff */
        /* <DEDUP_REMOVED lines=8> */
[--C-:B------:R-:W-:Y:S01]  /*3cb0*/  FFMA.FTZ R0, R25, UR21, -R38.reuse ;  /* 0x0000001519007c23 */ /* 0x100fe20008010826 */
[----:B------:R-:W-:Y:S01]  /*3cc0*/  F2FP.F16.F32.PACK_AB R144, R5, R144 ;  /* 0x000000900590723e */ /* 0x000fe200000000ff */
[----:B------:R-:W-:Y:S01]  /*3cd0*/  FFMA.FTZ R38, R73, UR21, -R38 ;  /* 0x0000001549267c23 */ /* 0x000fe20008010826 */
[----:B------:R-:W-:Y:S02]  /*3ce0*/  F2FP.F16.F32.PACK_AB R147, R8, R147 ;  /* 0x000000930893723e */ /* 0x000fe400000000ff */
[----:B------:R-:W1:Y:S01]  /*3cf0*/  MUFU.EX2 R140, R140 ;  /* 0x0000008c008c7308 */ /* 0x000e620000000800 */
[----:B--2---:R-:W-:-:S07]  /*3d00*/  FADD.FTZ R14, R146, R35 ;  /* 0x00000023920e7221 */ /* 0x004fce0000010000 */
        /* <DEDUP_REMOVED lines=8> */
[----:B------:R-:W-:-:S04]  /*3d90*/  FADD.FTZ R14, R10, R33 ;  /* 0x000000210a0e7221 */ /* 0x000fc80000010000 */
[----:B------:R-:W-:Y:S01]  /*3da0*/  FADD.FTZ R33, R143, R14 ;  /* 0x0000000e8f217221 */ /* 0x000fe20000010000 */
[C---:B------:R-:W-:Y:S01]  /*3db0*/  F2FP.F16.F32.PACK_AB R143, R46.reuse, R143 ;  /* 0x0000008f2e8f723e */ /* 0x040fe200000000ff */
        /* <DEDUP_REMOVED lines=8> */
[----:B------:R-:W-:-:S06]  /*3e40*/  FADD.FTZ R2, R12, R33 ;  /* 0x000000210c027221 */ /* 0x000fcc0000010000 */
        /* <DEDUP_REMOVED lines=104> */
.L_x_15198:
[----:B------:R-:W-:Y:S01]  /*44d0*/  ISETP.NE.AND P2, PT, RZ, UR44, PT ;  /* 0x0000002cff007c0c */ /* 0x000fe2000bf45270 */
[----:B------:R-:W-:-:S04]  /*44e0*/  UISETP.NE.AND UP0, UPT, UR24, 0x1, UPT ;  /* 0x000000011800788c */ /* 0x000fc8000bf05270 */
[----:B------:R-:W-:-:S04]  /*44f0*/  USEL UR48, URZ, 0x1, UP0 ;  /* 0x000000013f307887 */ /* 0x000fc80008000000 */
[----:B------:R-:W-:-:S04]  /*4500*/  ULOP3.LUT UR48, UR26, UR48, URZ, 0x3c, !UPT ;  /* 0x000000301a307292 */ /* 0x000fc8000f8e3c3f */
[----:B------:R-:W-:Y:S08]  /*4510*/  @P2 BRA `(.L_x_15188) ;  /* 0x0000000000382947 */ /* 0x000ff00003800000 */
[----:B------:R-:W-:Y:S05]  /*4520*/  @!P0 BRA `(.L_x_15189) ;  /* 0x0000000000048947 */ /* 0x000fea0003800000 */
[----:B------:R-:W-:Y:S01]  /*4530*/  BPT.TRAP 0x1 ;  /* 0x000000040000795c */ /* 0x000fe20000300000 */
.L_x_15189:
        /* <DEDUP_REMOVED lines=9> */
.L_x_15190:
[----:B-1----:R-:W-:Y:S05]  /*45d0*/  @P1 BRA `(.L_x_15188) ;  /* 0x0000000000081947 */ /* 0x002fea0003800000 */
[----:B------:R-:W1:Y:S02]  /*45e0*/  SYNCS.PHASECHK.TRANS64.TRYWAIT P1, [UR6+0x16830], R5 ;  /* 0x01683005ff0075a7 */ /* 0x000e640008020146 */
[----:B-1----:R-:W-:Y:S05]  /*45f0*/  @!P1 BRA `(.L_x_15191) ;  /* 0x000000e400749947 */ /* 0x002fea0003800000 */
.L_x_15188:
        /* <DEDUP_REMOVED lines=12> */
[----:B-1----:R-:W-:-:S04]  /*46c0*/  SHF.R.U32.HI R6, RZ, 0x7, R6 ;  /* 0x00000007ff067819 */ /* 0x002fc80000011606 */
[----:B0-----:R-:W-:-:S05]  /*46d0*/  IADD3 R5, R6, 0x8, RZ ;  /* 0x0000000806057810 */ /* 0x001fca0007ffe0ff */
        /* <DEDUP_REMOVED lines=16> */
.L_x_15193:
[----:B------:R-:W-:Y:S01]  /*47e0*/  ULEA UR6, UR24, UR45, 0x3 ;  /* 0x0000002d18067291 */ /* 0x000fe2000f8e183f */
[----:B------:R-:W-:-:S05]  /*47f0*/  IMAD.U32 R5, RZ, RZ, UR26 ;  /* 0x0000001aff057e24 */ /* 0x000fca000f8e00ff */
[----:B------:R-:W-:-:S04]  /*4800*/  SHF.L.U32 R5, R5, 0x1f, RZ ;  /* 0x0000001f05057819 */ /* 0x000fc800000006ff */
[----:B------:R0:W1:Y:S01]  /*4810*/  SYNCS.PHASECHK.TRANS64.TRYWAIT P1, [UR6+0x16850], R5 ;  /* 0x01685005ff0075a7 */ /* 0x0000620008020146 */
[----:B------:R-:W-:Y:S05]  /*4820*/  @!P0 BRA `(.L_x_15194) ;  /* 0x0000000000048947 */ /* 0x000fea0003800000 */
[----:B------:R-:W-:Y:S01]  /*4830*/  BPT.TRAP 0x1 ;  /* 0x000000040000795c */ /* 0x000fe20000300000 */
.L_x_15194:
[----:B-1----:R-:W-:Y:S05]  /*4840*/  @P1 BRA `(.L_x_15192) ;  /* 0x0000000000081947 */ /* 0x002fea0003800000 */
[----:B------:R-:W1:Y:S02]  /*4850*/  SYNCS.PHASECHK.TRANS64.TRYWAIT P1, [UR6+0x16850], R5 ;  /* 0x01685005ff0075a7 */ /* 0x000e640008020146 */
[----:B-1----:R-:W-:Y:S05]  /*4860*/  @!P1 BRA `(.L_x_15195) ;  /* 0x000000e000f09947 */ /* 0x002fea0003800000 */
.L_x_15192:
        /* <DEDUP_REMOVED lines=52> */
.L_x_15196:
[----:B------:R-:W-:Y:S01]  /*4bb0*/  UISETP.NE.AND UP0, UPT, UR53, URZ, UPT ;  /* 0x0000003f3500728c */ /* 0x000fe2000bf05270 */
[----:B------:R-:W-:Y:S01]  /*4bc0*/  FMUL.FTZ R125, R24, UR22 ;  /* 0x00000016187d7c20 */ /* 0x000fe20008410000 */
[----:B------:R-:W-:Y:S02]  /*4bd0*/  VIADD R24, R17, UR40 ;  /* 0x0000002811187c36 */ /* 0x000fe40008000000 */
[----:B------:R-:W-:Y:S01]  /*4be0*/  FMUL.FTZ R6, R27, UR22 ;  /* 0x000000161b067c20 */ /* 0x000fe20008410000 */
[----:B------:R-:W-:Y:S01]  /*4bf0*/  FMUL.FTZ R14, R43, UR22 ;  /* 0x000000162b0e7c20 */ /* 0x000fe20008410000 */
[----:B------:R-:W-:Y:S01]  /*4c00*/  FMUL.FTZ R121, R29, UR22 ;  /* 0x000000161d797c20 */ /* 0x000fe20008410000 */
[----:B------:R-:W-:Y:S01]  /*4c10*/  PLOP3.LUT P1, PT, PT, PT, UP0, 0x80, 0x0 ;  /* 0x000000000000781c */ /* 0x000fe20003f2f008 */
[----:B------:R-:W-:Y:S01]  /*4c20*/  IMAD.U32 R29, RZ, RZ, UR51 ;  /* 0x00000033ff1d7e24 */ /* 0x000fe2000f8e00ff */
[----:B------:R-:W-:Y:S01]  /*4c30*/  PLOP3.LUT P2, PT, PT, PT, UP0, 0x80, 0x0 ;  /* 0x000000000000781c */ /* 0x000fe20003f4f008 */
[----:B------:R-:W-:Y:S01]  /*4c40*/  FMUL.FTZ R124, R25, UR22 ;  /* 0x00000016197c7c20 */ /* 0x000fe20008410000 */
[----:B------:R-:W1:Y:S01]  /*4c50*/  MUFU.TANH R125, R125 ;  /* 0x0000007d007d7308 */ /* 0x000e620000002400 */
[----:B------:R-:W-:Y:S01]  /*4c60*/  @UP0 ULDC UR6, c[0x0][0x44c] ;  /* 0x0001130000060ab9 */ /* 0x000fe20000000800 */
[----:B------:R-:W-:Y:S01]  /*4c70*/  FMUL.FTZ R123, R28, UR22 ;  /* 0x000000161c7b7c20 */ /* 0x000fe20008410000 */
        /* <DEDUP_REMOVED lines=20> */
[----:B------:R-:W-:Y:S01]  /*4dc0*/  IADD3 R122, R29, UR6, -R16 ;  /* 0x000000061d7a7c10 */ /* 0x000fe2000fffe810 */
[----:B------:R-:W5:Y:S01]  /*4dd0*/  MUFU.TANH R121, R121 ;  /* 0x0000007900797308 */ /* 0x000f620000002400 */
[----:B------:R-:W-:Y:S01]  /*4de0*/  FMUL.FTZ R20, R47, UR22 ;  /* 0x000000162f147c20 */ /* 0x000fe20008410000 */
[----:B------:R-:W-:Y:S01]  /*4df0*/  FMUL.FTZ R10, R35, UR22 ;  /* 0x00000016230a7c20 */ /* 0x000fe20008410000 */
[----:B------:R-:W-:Y:S01]  /*4e00*/  FMUL.FTZ R35, R44, UR22 ;  /* 0x000000162c237c20 */ /* 0x000fe20008410000 */
[----:B------:R-:W-:-:S02]  /*4e10*/  VIADD R122, R122, -UR52 ;  /* 0x800000347a7a7c36 */ /* 0x000fc40008000000 */
        /* <DEDUP_REMOVED lines=24> */
[----:B0-----:R-:W-:Y:S01]  /*4fa0*/  FMUL.FTZ R5, R26, UR22 ;  /* 0x000000161a057c20 */ /* 0x001fe20008410000 */
[----:B------:R-:W-:Y:S01]  /*4fb0*/  ISETP.GT.AND P1, PT, R56, 0x8, PT ;  /* 0x000000083800780c */ /* 0x000fe20003f24270 */
[----:B------:R-:W-:Y:S01]  /*4fc0*/  FMUL.FTZ R26, R54, UR22 ;  /* 0x00000016361a7c20 */ /* 0x000fe20008410000 */
[----:B--2---:R-:W-:Y:S01]  /*4fd0*/  FSEL R124, R124, -INF , P2 ;  /* 0xff8000007c7c7808 */ /* 0x004fe20001000000 */
        /* <DEDUP_REMOVED lines=11> */
[----:B-----5:R-:W-:Y:S01]  /*5090*/  FSEL R121, R121, -INF , P2 ;  /* 0xff80000079797808 */ /* 0x020fe20001000000 */
        /* <DEDUP_REMOVED lines=11> */
[----:B------:R-:W-:Y:S01]  /*5150*/  FSEL R30, R30, -INF , P2 ;  /* 0xff8000001e1e7808 */ /* 0x000fe20001000000 */
[----:B------:R-:W3:Y:S01]  /*5160*/  MUFU.TANH R35, R35 ;  /* 0x0000002300237308 */ /* 0x000ee20000002400 */
[----:B------:R-:W-:Y:S01]  /*5170*/  FMNMX.FTZ R47, R120, R47, !PT ;  /* 0x0000002f782f7209 */ /* 0x000fe20007810000 */
[----:B------:R-:W-:Y:S01]  /*5180*/  ULEA UR6, UR47, UR45, 0x3 ;  /* 0x0000002d2f067291 */ /* 0x000fe2000f8e183f */
[----:B------:R-:W-:-:S02]  /*5190*/  ISETP.GT.AND P2, PT, R56, 0x19, PT ;  /* 0x000000193800780c */ /* 0x000fc40003f44270 */
[----:B----4-:R-:W-:Y:S01]  /*51a0*/  FSEL R32, R32, -INF , P1 ;  /* 0xff80000020207808 */ /* 0x010fe20000800000 */
[----:B------:R-:W-:Y:S01]  /*51b0*/  UIADD3 UR6, UR6, 0x16840, URZ ;  /* 0x0001684006067890 */ /* 0x000fe2000fffe03f */
[----:B------:R-:W-:Y:S01]  /*51c0*/  FMNMX.FTZ R47, R30, R47, !PT ;  /* 0x0000002f1e2f7209 */ /* 0x000fe20007810000 */
[----:B------:R-:W4:Y:S01]  /*51d0*/  MUFU.TANH R36, R36 ;  /* 0x0000002400247308 */ /* 0x000f220000002400 */
[----:B------:R-:W-:Y:S01]  /*51e0*/  ISETP.GT.AND P1, PT, R56, 0x20, PT ;  /* 0x000000203800780c */ /* 0x000fe20003f24270 */
[----:B------:R-:W-:Y:S01]  /*51f0*/  UPRMT UR6, UR43, 0x654, UR6 ;  /* 0x000006542b067896 */ /* 0x000fe20008000006 */
[----:B0-----:R-:W-:Y:S02]  /*5200*/  FSEL R31, R31, -INF , P2 ;  /* 0xff8000001f1f7808 */ /* 0x001fe40001000000 */
[----:B------:R-:W-:Y:S01]  /*5210*/  FMNMX.FTZ R48, R32, R47, !PT ;  /* 0x0000002f20307209 */ /* 0x000fe20007810000 */
[----:B------:R-:W-:Y:S01]  /*5220*/  FMUL.FTZ R47, R68, UR22 ;  /* 0x00000016442f7c20 */ /* 0x000fe20008410000 */
[C---:B------:R-:W-:Y:S01]  /*5230*/  ISETP.GT.AND P2, PT, R56.reuse, 0x21, PT ;  /* 0x000000213800780c */ /* 0x040fe20003f44270 */
[----:B------:R-:W0:Y:S01]  /*5240*/  MUFU.TANH R37, R37 ;  /* 0x0000002500257308 */ /* 0x000e220000002400 */
[----:B-1----:R-:W-:Y:S01]  /*5250*/  FSEL R33, R33, -INF , P1 ;  /* 0xff80000021217808 */ /* 0x002fe20000800000 */
[----:B------:R-:W-:Y:S01]  /*5260*/  FMUL.FTZ R68, R83, UR22 ;  /* 0x0000001653447c20 */ /* 0x000fe20008410000 */
[----:B------:R-:W-:Y:S01]  /*5270*/  FMNMX.FTZ R48, R31, R48, !PT ;  /* 0x000000301f307209 */ /* 0x000fe20007810000 */
[----:B------:R-:W-:Y:S01]  /*5280*/  SYNCS.ARRIVE.TRANS64.RED.A1T0 RZ, [UR6], RZ ;  /* 0x000000ffffff79a7 */ /* 0x000fe20008100406 */
[----:B------:R-:W-:-:S02]  /*5290*/  ISETP.GT.AND P1, PT, R56, 0x28, PT ;  /* 0x000000283800780c */ /* 0x000fc40003f24270 */
[----:B--2---:R-:W-:Y:S01]  /*52a0*/  FSEL R34, R34, -INF , P2 ;  /* 0xff80000022227808 */ /* 0x004fe20001000000 */
[----:B------:R-:W1:Y:S01]  /*52b0*/  MUFU.TANH R38, R38 ;  /* 0x0000002600267308 */ /* 0x000e620000002400 */
[----:B------:R-:W-:Y:S01]  /*52c0*/  FMNMX.FTZ R49, R33, R48, !PT ;  /* 0x0000003021317209 */ /* 0x000fe20007810000 */
[----:B------:R-:W-:Y:S01]  /*52d0*/  FMUL.FTZ R48, R69, UR22 ;  /* 0x0000001645307c20 */ /* 0x000fe20008410000 */
[----:B------:R-:W-:Y:S02]  /*52e0*/  ISETP.GT.AND P2, PT, R56, 0x29, PT ;  /* 0x000000293800780c */ /* 0x000fe40003f44270 */
[----:B---3--:R-:W-:Y:S02]  /*52f0*/  FSEL R35, R35, -INF , P1 ;  /* 0xff80000023237808 */ /* 0x008fe40000800000 */
[----:B------:R-:W-:Y:S01]  /*5300*/  FMNMX.FTZ R50, R34, R49, !PT ;  /* 0x0000003122327209 */ /* 0x000fe20007810000 */
[----:B------:R-:W2:Y:S01]  /*5310*/  MUFU.TANH R39, R39 ;  /* 0x0000002700277308 */ /* 0x000ea20000002400 */
[----:B------:R-:W-:-:S02]  /*5320*/  ISETP.GT.AND P1, PT, R56, 0x30, PT ;  /* 0x000000303800780c */ /* 0x000fc40003f24270 */
[----:B----4-:R-:W-:Y:S02]  /*5330*/  FSEL R36, R36, -INF , P2 ;  /* 0xff80000024247808 */ /* 0x010fe40001000000 */
[----:B------:R-:W-:Y:S01]  /*5340*/  FMNMX.FTZ R49, R35, R50, !PT ;  /* 0x0000003223317209 */ /* 0x000fe20007810000 */
[----:B------:R-:W-:Y:S01]  /*5350*/  FMUL.FTZ R50, R72, UR22 ;  /* 0x0000001648327c20 */ /* 0x000fe20008410000 */
[----:B------:R-:W-:Y:S01]  /*5360*/  ISETP.GT.AND P2, PT, R56, 0x31, PT ;  /* 0x000000313800780c */ /* 0x000fe20003f44270 */
[----:B------:R-:W3:Y:S01]  /*5370*/  MUFU.TANH R40, R40 ;  /* 0x0000002800287308 */ /* 0x000ee20000002400 */
[----:B0-----:R-:W-:Y:S01]  /*5380*/  FSEL R37, R37, -INF , P1 ;  /* 0xff80000025257808 */ /* 0x001fe20000800000 */
[----:B------:R-:W-:Y:S01]  /*5390*/  FMUL.FTZ R72, R87, UR22 ;  /* 0x0000001657487c20 */ /* 0x000fe20008410000 */
[----:B------:R-:W-:Y:S01]  /*53a0*/  FMNMX.FTZ R52, R36, R49, !PT ;  /* 0x0000003124347209 */ /* 0x000fe20007810000 */
[----:B------:R-:W-:Y:S01]  /*53b0*/  FMUL.FTZ R49, R73, UR22 ;  /* 0x0000001649317c20 */ /* 0x000fe20008410000 */
[----:B------:R-:W-:Y:S01]  /*53c0*/  ISETP.GT.AND P1, PT, R56, 0x38, PT ;  /* 0x000000383800780c */ /* 0x000fe20003f24270 */
[----:B------:R-:W0:Y:S01]  /*53d0*/  SHFL.IDX PT, R73, R24, 0x1, 0x1c1f ;  /* 0x003c1f0018497f89 */ /* 0x000e2200000e0000 */
[----:B-1----:R-:W-:Y:S01]  /*53e0*/  FSEL R38, R38, -INF , P2 ;  /* 0xff80000026267808 */ /* 0x002fe20001000000 */
[----:B------:R-:W1:Y:S01]  /*53f0*/  MUFU.TANH R41, R41 ;  /* 0x0000002900297308 */ /* 0x000e620000002400 */
[----:B------:R-:W-:-:S02]  /*5400*/  FMNMX.FTZ R51, R37, R52, !PT ;  /* 0x0000003425337209 */ /* 0x000fc40007810000 */
[----:B------:R-:W-:Y:S02]  /*5410*/  ISETP.GT.AND P2, PT, R56, 0x39, PT ;  /* 0x000000393800780c */ /* 0x000fe40003f44270 */
[----:B--2---:R-:W-:Y:S02]  /*5420*/  FSEL R39, R39, -INF , P1 ;  /* 0xff80000027277808 */ /* 0x004fe40000800000 */
[----:B------:R-:W-:Y:S01]  /*5430*/  FMNMX.FTZ R52, R38, R51, !PT ;  /* 0x0000003326347209 */ /* 0x000fe20007810000 */
[----:B------:R-:W2:Y:S01]  /*5440*/  MUFU.TANH R42, R42 ;  /* 0x0000002a002a7308 */ /* 0x000ea20000002400 */
[----:B------:R-:W-:Y:S01]  /*5450*/  ISETP.GT.AND P1, PT, R56, 0x40, PT ;  /* 0x000000403800780c */ /* 0x000fe20003f24270 */
[----:B------:R-:W-:Y:S01]  /*5460*/  FMUL.FTZ R51, R76, UR22 ;  /* 0x000000164c337c20 */ /* 0x000fe20008410000 */
[----:B---3--:R-:W-:Y:S02]  /*5470*/  FSEL R40, R40, -INF , P2 ;  /* 0xff80000028287808 */ /* 0x008fe40001000000 */
[----:B------:R-:W-:-:S02]  /*5480*/  FMNMX.FTZ R53, R39, R52, !PT ;  /* 0x0000003427357209 */ /* 0x000fc40007810000 */
[----:B------:R-:W-:Y:S01]  /*5490*/  ISETP.GT.AND P2, PT, R56, 0x41, PT ;  /* 0x000000413800780c */ /* 0x000fe20003f44270 */
[----:B------:R-:W3:Y:S01]  /*54a0*/  MUFU.TANH R44, R44 ;  /* 0x0000002c002c7308 */ /* 0x000ee20000002400 */
[----:B-1----:R-:W-:Y:S02]  /*54b0*/  FSEL R41, R41, -INF , P1 ;  /* 0xff80000029297808 */ /* 0x002fe40000800000 */
[----:B------:R-:W-:Y:S02]  /*54c0*/  FMNMX.FTZ R52, R40, R53, !PT ;  /* 0x0000003528347209 */ /* 0x000fe40007810000 */
[----:B------:R-:W-:Y:S01]  /*54d0*/  ISETP.GT.AND P1, PT, R56, 0x48, PT ;  /* 0x000000483800780c */ /* 0x000fe20003f24270 */
[----:B0-----:R-:W-:Y:S01]  /*54e0*/  IMAD.IADD R73, R122, 0x1, R73 ;  /* 0x000000017a497824 */ /* 0x001fe200078e0249 */
[----:B------:R-:W-:Y:S01]  /*54f0*/  FMNMX.FTZ R53, R41, R52, !PT ;  /* 0x0000003429357209 */ /* 0x000fe20007810000 */
[----:B------:R-:W0:Y:S01]  /*5500*/  MUFU.TANH R43, R43 ;  /* 0x0000002b002b7308 */ /* 0x000e220000002400 */
[----:B--2---:R-:W-:-:S02]  /*5510*/  FSEL R42, R42, -INF , P2 ;  /* 0xff8000002a2a7808 */ /* 0x004fc40001000000 */
[----:B------:R-:W-:Y:S02]  /*5520*/  ISETP.GT.AND P2, PT, R56, 0x49, PT ;  /* 0x000000493800780c */ /* 0x000fe40003f44270 */
[----:B------:R-:W-:Y:S02]  /*5530*/  FMNMX.FTZ R53, R42, R53, !PT ;  /* 0x000000352a357209 */ /* 0x000fe40007810000 */
[----:B------:R-:W-:Y:S01]  /*5540*/  ISETP.GT.AND P3, PT, R73, 0x1, PT ;  /* 0x000000014900780c */ /* 0x000fe20003f64270 */
[----:B------:R-:W1:Y:S01]  /*5550*/  MUFU.TANH R45, R45 ;  /* 0x0000002d002d7308 */ /* 0x000e620000002400 */
[----:B---3--:R-:W-:Y:S02]  /*5560*/  FSEL R44, R44, -INF , P1 ;  /* 0xff8000002c2c7808 */ /* 0x008fe40000800000 */
        /* <DEDUP_REMOVED lines=38> */
[----:B------:R-:W-:Y:S01]  /*57d0*/  FMUL.FTZ R57, R63, UR22 ;  /* 0x000000163f397c20 */ /* 0x000fe20008410000 */
[----:B------:R-:W-:Y:S01]  /*57e0*/  FMUL.FTZ R63, R74, UR22 ;  /* 0x000000164a3f7c20 */ /* 0x000fe20008410000 */
        /* <DEDUP_REMOVED lines=9> */
[----:B--2---:R-:W-:-:S04]  /*5880*/  FSEL R58, R84, -INF , P1 ;  /* 0xff800000543a7808 */ /* 0x004fc80000800000 */
[----:B------:R-:W-:Y:S01]  /*5890*/  FMNMX.FTZ R61, R58, R59, !PT ;  /* 0x0000003b3a3d7209 */ /* 0x000fe20007810000 */
[----:B------:R-:W-:Y:S01]  /*58a0*/  FMUL.FTZ R59, R66, UR22 ;  /* 0x00000016423b7c20 */ /* 0x000fe20008410000 */
[----:B------:R-:W-:Y:S01]  /*58b0*/  FMUL.FTZ R66, R79, UR22 ;  /* 0x000000164f427c20 */ /* 0x000fe20008410000 */
[----:B------:R-:W2:Y:S01]  /*58c0*/  MUFU.TANH R6, R6 ;  /* 0x0000000600067308 */ /* 0x000ea20000002400 */
[----:B0-----:R-:W-:Y:S02]  /*58d0*/  FSEL R56, R85, -INF , P2 ;  /* 0xff80000055387808 */ /* 0x001fe40001000000 */
[----:B------:R-:W-:Y:S02]  /*58e0*/  ISETP.GT.AND P2, PT, R73, RZ, PT ;  /* 0x000000ff4900720c */ /* 0x000fe40003f44270 */
[----:B------:R-:W-:Y:S01]  /*58f0*/  FMNMX.FTZ R65, R56, R61, !PT ;  /* 0x0000003d38417209 */ /* 0x000fe20007810000 */
[----:B------:R-:W-:Y:S02]  /*5900*/  FMUL.FTZ R61, R70, UR22 ;  /* 0x00000016463d7c20 */ /* 0x000fe40008410000 */
[----:B------:R-:W0:Y:S01]  /*5910*/  MUFU.TANH R7, R7 ;  /* 0x0000000700077308 */ /* 0x000e220000002400 */
[----:B-1----:R-:W-:Y:S01]  /*5920*/  FSEL R5, R5, -INF , P2 ;  /* 0xff80000005057808 */ /* 0x002fe20001000000 */
[----:B------:R-:W1:Y:S01]  /*5930*/  SHFL.BFLY PT, R64, R65, 0x2, 0x1f ;  /* 0x0c401f0041407f89 */ /* 0x000e6200000e0000 */
[----:B------:R-:W-:-:S05]  /*5940*/  ISETP.GT.AND P2, PT, R73, 0x8, PT ;  /* 0x000000084900780c */ /* 0x000fca0003f44270 */
[----:B------:R-:W3:Y:S01]  /*5950*/  MUFU.TANH R8, R8 ;  /* 0x0000000800087308 */ /* 0x000ee20000002400 */
[----:B--2---:R-:W-:Y:S02]  /*5960*/  FSEL R74, R6, -INF , P3 ;  /* 0xff800000064a7808 */ /* 0x004fe40001800000 */
[----:B------:R-:W-:-:S05]  /*5970*/  ISETP.GT.AND P3, PT, R73, 0x9, PT ;  /* 0x000000094900780c */ /* 0x000fca0003f64270 */
[----:B------:R-:W2:Y:S01]  /*5980*/  MUFU.TANH R9, R9 ;  /* 0x0000000900097308 */ /* 0x000ea20000002400 */
[----:B0-----:R-:W-:Y:S02]  /*5990*/  FSEL R7, R7, -INF , P2 ;  /* 0xff80000007077808 */ /* 0x001fe40001000000 */
[----:B------:R-:W-:-:S05]  /*59a0*/  ISETP.GT.AND P2, PT, R73, 0x10, PT ;  /* 0x000000104900780c */ /* 0x000fca0003f44270 */
[----:B------:R-:W0:Y:S01]  /*59b0*/  MUFU.TANH R10, R10 ;  /* 0x0000000a000a7308 */ /* 0x000e220000002400 */
[----:B---3--:R-:W-:Y:S02]  /*59c0*/  FSEL R8, R8, -INF , P3 ;  /* 0xff80000008087808 */ /* 0x008fe40001800000 */
[----:B-1----:R-:W-:Y:S01]  /*59d0*/  FMNMX.FTZ R69, R65, R64, !PT ;  /* 0x0000004041457209 */ /* 0x002fe20007810000 */
[----:B------:R-:W-:Y:S01]  /*59e0*/  FMUL.FTZ R64, R75, UR22 ;  /* 0x000000164b407c20 */ /* 0x000fe20008410000 */
[----:B------:R-:W-:Y:S01]  /*59f0*/  FMNMX.FTZ R75, R5, R4, !PT ;  /* 0x00000004054b7209 */ /* 0x000fe20007810000 */
[----:B------:R-:W-:Y:S01]  /*5a00*/  FMUL.FTZ R65, R78, UR22 ;  /* 0x000000164e417c20 */ /* 0x000fe20008410000 */
[----:B------:R-:W-:Y:S01]  /*5a10*/  ISETP.GT.AND P3, PT, R73, 0x11, PT ;  /* 0x000000114900780c */ /* 0x000fe20003f64270 */
[----:B------:R-:W1:Y:S01]  /*5a20*/  SHFL.BFLY PT, R70, R69, 0x1, 0x1f ;  /* 0x0c201f0045467f89 */ /* 0x000e6200000e0000 */
[----:B------:R-:W3:Y:S01]  /*5a30*/  MUFU.TANH R11, R11 ;  /* 0x0000000b000b7308 */ /* 0x000ee20000002400 */
[----:B------:R-:W-:-:S02]  /*5a40*/  FMNMX.FTZ R76, R74, R75, !PT ;  /* 0x0000004b4a4c7209 */ /* 0x000fc40007810000 */
[----:B--2---:R-:W-:Y:S02]  /*5a50*/  FSEL R75, R9, -INF , P2 ;  /* 0xff800000094b7808 */ /* 0x004fe40001000000 */
[----:B------:R-:W-:Y:S02]  /*5a60*/  FMNMX.FTZ R77, R7, R76, !PT ;  /* 0x0000004c074d7209 */ /* 0x000fe40007810000 */
[----:B------:R-:W-:Y:S01]  /*5a70*/  ISETP.GT.AND P2, PT, R73, 0x18, PT ;  /* 0x000000184900780c */ /* 0x000fe20003f44270 */
[----:B------:R-:W-:Y:S01]  /*5a80*/  MUFU.TANH R12, R12 ;  /* 0x0000000c000c7308 */ /* 0x000fe20000002400 */
[----:B------:R-:W-:Y:S02]  /*5a90*/  FMNMX.FTZ R76, R8, R77, !PT ;  /* 0x0000004d084c7209 */ /* 0x000fe40007810000 */
[----:B0-----:R-:W-:Y:S02]  /*5aa0*/  FSEL R10, R10, -INF , P3 ;  /* 0xff8000000a0a7808 */ /* 0x001fe40001800000 */
[----:B------:R-:W-:-:S02]  /*5ab0*/  FMNMX.FTZ R9, R75, R76, !PT ;  /* 0x0000004c4b097209 */ /* 0x000fc40007810000 */
[----:B------:R-:W-:Y:S01]  /*5ac0*/  ISETP.GT.AND P3, PT, R73, 0x19, PT ;  /* 0x000000194900780c */ /* 0x000fe20003f64270 */
[----:B------:R-:W0:Y:S01]  /*5ad0*/  MUFU.TANH R13, R13 ;  /* 0x0000000d000d7308 */ /* 0x000e220000002400 */
[----:B---3--:R-:W-:Y:S02]  /*5ae0*/  FSEL R11, R11, -INF , P2 ;  /* 0xff8000000b0b7808 */ /* 0x008fe40001000000 */
[----:B------:R-:W-:Y:S02]  /*5af0*/  FMNMX.FTZ R76, R10, R9, !PT ;  /* 0x000000090a4c7209 */ /* 0x000fe40007810000 */
[----:B------:R-:W-:Y:S02]  /*5b00*/  ISETP.GT.AND P2, PT, R73, 0x20, PT ;  /* 0x000000204900780c */ /* 0x000fe40003f44270 */
[----:B-1----:R-:W-:Y:S01]  /*5b10*/  FMNMX.FTZ R24, R69, R70, !PT ;  /* 0x0000004645187209 */ /* 0x002fe20007810000 */
[----:B------:R-:W1:Y:S01]  /*5b20*/  MUFU.TANH R14, R14 ;  /* 0x0000000e000e7308 */ /* 0x000e620000002400 */
[----:B------:R-:W-:Y:S01]  /*5b30*/  FMNMX.FTZ R77, R11, R76, !PT ;  /* 0x0000004c0b4d7209 */ /* 0x000fe20007810000 */
[----:B------:R-:W-:Y:S01]  /*5b40*/  FMUL.FTZ R69, R86, UR22 ;  /* 0x0000001656457c20 */ /* 0x000fe20008410000 */
[C---:B------:R-:W-:Y:S01]  /*5b50*/  FSETP.NEU.FTZ.AND P1, PT, R24.reuse, -INF , PT ;  /* 0xff8000001800780b */ /* 0x040fe20003f3d000 */
[----:B------:R-:W-:-:S04]  /*5b60*/  FMUL.FTZ R71, R24, UR21 ;  /* 0x0000001518477c20 */ /* 0x000fc80008410000 */
[----:B------:R-:W2:Y:S01]  /*5b70*/  MUFU.TANH R15, R15 ;  /* 0x0000000f000f7308 */ /* 0x000ea20000002400 */
[----:B------:R-:W-:Y:S02]  /*5b80*/  FSEL R71, R71, RZ, P1 ;  /* 0x000000ff47477208 */ /* 0x000fe40000800000 */
[----:B0-----:R-:W-:Y:S02]  /*5b90*/  FSEL R13, R13, -INF , P2 ;  /* 0xff8000000d0d7808 */ /* 0x001fe40001000000 */
[C---:B------:R-:W-:Y:S01]  /*5ba0*/  ISETP.GT.AND P2, PT, R73.reuse, 0x28, PT ;  /* 0x000000284900780c */ /* 0x040fe20003f44270 */
[--C-:B------:R-:W-:Y:S01]  /*5bb0*/  FFMA.FTZ R78, R30, UR21, -R71.reuse ;  /* 0x000000151e4e7c23 */ /* 0x100fe20008010847 */
[----:B------:R-:W-:Y:S01]  /*5bc0*/  FSEL R30, R12, -INF , P3 ;  /* 0xff8000000c1e7808 */ /* 0x000fe20001800000 */
[----:B------:R-:W0:Y:S01]  /*5bd0*/  MUFU.TANH R20, R20 ;  /* 0x0000001400147308 */ /* 0x000e220000002400 */
[----:B------:R-:W-:Y:S01]  /*5be0*/  ISETP.GT.AND P3, PT, R73, 0x21, PT ;  /* 0x000000214900780c */ /* 0x000fe20003f64270 */
[--C-:B------:R-:W-:Y:S01]  /*5bf0*/  FFMA.FTZ R146, R32, UR21, -R71.reuse ;  /* 0x0000001520927c23 */ /* 0x100fe20008010847 */
[----:B------:R-:W-:Y:S01]  /*5c00*/  FMNMX.FTZ R12, R30, R77, !PT ;  /* 0x0000004d1e0c7209 */ /* 0x000fe20007810000 */
[--C-:B------:R-:W-:Y:S01]  /*5c10*/  FFMA.FTZ R140, R33, UR21, -R71.reuse ;  /* 0x00000015218c7c23 */ /* 0x100fe20008010847 */
[----:B-1----:R-:W-:Y:S01]  /*5c20*/  FSEL R14, R14, -INF , P3 ;  /* 0xff8000000e0e7808 */ /* 0x002fe20001800000 */
[--C-:B------:R-:W-:Y:S01]  /*5c30*/  FFMA.FTZ R142, R35, UR21, -R71.reuse ;  /* 0x00000015238e7c23 */ /* 0x100fe20008010847 */
[----:B------:R-:W-:Y:S01]  /*5c40*/  FMNMX.FTZ R77, R13, R12, !PT ;  /* 0x0000000c0d4d7209 */ /* 0x000fe20007810000 */
[----:B------:R-:W1:Y:S01]  /*5c50*/  MUFU.TANH R21, R21 ;  /* 0x0000001500157308 */ /* 0x000e620000002400 */
        /* <DEDUP_REMOVED lines=49> */
[----:B------:R-:W-:Y:S01]  /*5f70*/  FFMA.FTZ R122, R58, UR21, -R71 ;  /* 0x000000153a7a7c23 */ /* 0x000fe20008010847 */
[----:B------:R-:W-:-:S02]  /*5f80*/  ISETP.GT.AND P2, PT, R73, 0x48, PT ;  /* 0x000000484900780c */ /* 0x000fc40003f44270 */
[----:B------:R-:W-:Y:S01]  /*5f90*/  FMNMX.FTZ R28, R34, R25, !PT ;  /* 0x00000019221c7209 */ /* 0x000fe20007810000 */
[----:B------:R-:W-:Y:S02]  /*5fa0*/  FFMA.FTZ R25, R36, UR21, -R71 ;  /* 0x0000001524197c23 */ /* 0x000fe40008010847 */
        /* <DEDUP_REMOVED lines=52> */
[----:B------:R0:W-:Y:S01]  /*62f0*/  MUFU.EX2 R35, R40 ;  /* 0x0000002800237308 */ /* 0x0001e20000000800 */
[----:B-1----:R-:W-:-:S04]  /*6300*/  FSEL R69, R69, -INF , P2 ;  /* 0xff80000045457808 */ /* 0x002fc80001000000 */
[----:B------:R-:W-:-:S03]  /*6310*/  FMNMX.FTZ R37, R69, R28, !PT ;  /* 0x0000001c45257209 */ /* 0x000fc60007810000 */
[----:B------:R-:W-:Y:S01]  /*6320*/  MUFU.EX2 R148, R148 ;  /* 0x0000009400947308 */ /* 0x000fe20000000800 */
[----:B--2---:R-:W-:Y:S01]  /*6330*/  FSEL R72, R72, -INF , P3 ;  /* 0xff80000048487808 */ /* 0x004fe20001800000 */
[----:B0-----:R-:W-:-:S03]  /*6340*/  FFMA.FTZ R40, R46, UR21, -R71 ;  /* 0x000000152e287c23 */ /* 0x001fc60008010847 */
        /* <DEDUP_REMOVED lines=14> */
[----:B------:R-:W-:Y:S01]  /*6430*/  FFMA.FTZ R43, R56, UR21, -R71 ;  /* 0x00000015382b7c23 */ /* 0x000fe20008010847 */
[C---:B------:R-:W-:Y:S01]  /*6440*/  FSETP.NEU.FTZ.AND P2, PT, R28.reuse, -INF , PT ;  /* 0xff8000001c00780b */ /* 0x040fe20003f5d000 */
[----:B------:R-:W-:-:S05]  /*6450*/  FMUL.FTZ R44, R28, UR21 ;  /* 0x000000151c2c7c20 */ /* 0x000fca0008410000 */
        /* <DEDUP_REMOVED lines=8> */
[--C-:B------:R-:W-:Y:S01]  /*64e0*/  FFMA.FTZ R47, R74, UR21, -R44.reuse ;  /* 0x000000154a2f7c23 */ /* 0x100fe2000801082c */
[--C-:B------:R-:W-:Y:S01]  /*64f0*/  FFMA.FTZ R151, R7, UR21, -R44.reuse ;  /* 0x0000001507977c23 */ /* 0x100fe2000801082c */
[----:B------:R-:W-:Y:S01]  /*6500*/  FADD.FTZ R14, -R14, R3 ;  /* 0x000000030e0e7221 */ /* 0x000fe20000010100 */
[----:B------:R-:W-:Y:S01]  /*6510*/  FFMA.FTZ R145, R75, UR21, -R44 ;  /* 0x000000154b917c23 */ /* 0x000fe2000801082c */
[----:B------:R-:W-:Y:S01]  /*6520*/  FADD.FTZ R11, -R11, R4 ;  /* 0x000000040b0b7221 */ /* 0x000fe20000010100 */
[----:B------:R-:W-:Y:S01]  /*6530*/  MUFU.EX2 R149, R149 ;  /* 0x0000009500957308 */ /* 0x000fe20000000800 */
[----:B------:R-:W-:Y:S01]  /*6540*/  FMUL.FTZ R3, R14, UR21 ;  /* 0x000000150e037c20 */ /* 0x000fe20008410000 */
[--C-:B------:R-:W-:Y:S01]  /*6550*/  FFMA.FTZ R45, R10, UR21, -R44.reuse ;  /* 0x000000150a2d7c23 */ /* 0x100fe2000801082c */
[----:B------:R-:W-:Y:S01]  /*6560*/  FMUL.FTZ R4, R11, UR21 ;  /* 0x000000150b047c20 */ /* 0x000fe20008410000 */
        /* <DEDUP_REMOVED lines=145> */
.L_x_15197:
        /* <DEDUP_REMOVED lines=78> */
.L_x_15187:
        /* <DEDUP_REMOVED lines=9> */
.L_x_15210:
        /* <DEDUP_REMOVED lines=9> */
.L_x_15201:
[----:B------:R-:W-:Y:S01]  /*7480*/  ULEA UR6, UR47, UR45, 0x3 ;  /* 0x0000002d2f067291 */ /* 0x000fe2000f8e183f */
[----:B------:R-:W-:-:S05]  /*7490*/  IMAD.U32 R5, RZ, RZ, UR48 ;  /* 0x00000030ff057e24 */ /* 0x000fca000f8e00ff */
[----:B------:R-:W-:-:S04]  /*74a0*/  SHF.L.U32 R5, R5, 0x1f, RZ ;  /* 0x0000001f05057819 */ /* 0x000fc800000006ff */
[----:B------:R0:W1:Y:S01]  /*74b0*/  SYNCS.PHASECHK.TRANS64.TRYWAIT P1, [UR6+0x16830], R5 ;  /* 0x01683005ff0075a7 */ /* 0x0000620008020146 */
[----:B------:R-:W-:Y:S05]  /*74c0*/  @!P0 BRA `(.L_x_15202) ;  /* 0x0000000000048947 */ /* 0x000fea0003800000 */
[----:B------:R-:W-:Y:S01]  /*74d0*/  BPT.TRAP 0x1 ;  /* 0x000000040000795c */ /* 0x000fe20000300000 */
.L_x_15202:
[----:B-1----:R-:W-:Y:S05]  /*74e0*/  @P1 BRA `(.L_x_15200) ;  /* 0x0000000000081947 */ /* 0x002fea0003800000 */
[----:B------:R-:W1:Y:S02]  /*74f0*/  SYNCS.PHASECHK.TRANS64.TRYWAIT P1, [UR6+0x16830], R5 ;  /* 0x01683005ff0075a7 */ /* 0x000e640008020146 */
[----:B-1----:R-:W-:Y:S05]  /*7500*/  @!P1 BRA `(.L_x_15203) ;  /* 0x000000b400e09947 */ /* 0x002fea0003800000 */
.L_x_15200:
        /* <DEDUP_REMOVED lines=27> */
.L_x_15205:
[----:B------:R-:W-:Y:S01]  /*76c0*/  ULEA UR6, UR23, UR45, 0x3 ;  /* 0x0000002d17067291 */ /* 0x000fe2000f8e183f */
[----:B------:R-:W-:-:S05]  /*76d0*/  IMAD.U32 R5, RZ, RZ, UR24 ;  /* 0x00000018ff057e24 */ /* 0x000fca000f8e00ff */
[----:B------:R-:W-:-:S04]  /*76e0*/  SHF.L.U32 R5, R5, 0x1f, RZ ;  /* 0x0000001f05057819 */ /* 0x000fc800000006ff */
[----:B------:R0:W1:Y:S01]  /*76f0*/  SYNCS.PHASECHK.TRANS64.TRYWAIT P1, [UR6+0x16850], R5 ;  /* 0x01685005ff0075a7 */ /* 0x0000620008020146 */
[----:B------:R-:W-:Y:S05]  /*7700*/  @!P0 BRA `(.L_x_15206) ;  /* 0x0000000000048947 */ /* 0x000fea0003800000 */
[----:B------:R-:W-:Y:S01]  /*7710*/  BPT.TRAP 0x1 ;  /* 0x000000040000795c */ /* 0x000fe20000300000 */
.L_x_15206:
[----:B-1----:R-:W-:Y:S05]  /*7720*/  @P1 BRA `(.L_x_15204) ;  /* 0x0000000000081947 */ /* 0x002fea0003800000 */
[----:B------:R-:W1:Y:S02]  /*7730*/  SYNCS.PHASECHK.TRANS64.TRYWAIT P1, [UR6+0x16850], R5 ;  /* 0x01685005ff0075a7 */ /* 0x000e640008020146 */
[----:B-1----:R-:W-:Y:S05]  /*7740*/  @!P1 BRA `(.L_x_15207) ;  /* 0x000000b400689947 */ /* 0x002fea0003800000 */
.L_x_15204:
        /* <DEDUP_REMOVED lines=52> */
.L_x_15208:
        /* <DEDUP_REMOVED lines=75> */
[----:B------:R-:W-:-:S03]  /*7f40*/  ULEA UR6, UR47, UR45, 0x3 ;  /* 0x0000002d2f067291 */ /* 0x000fc6000f8e183f */
        /* <DEDUP_REMOVED lines=124> */
[----:B0-----:R-:W-:-:S05]  /*8710*/  FMNMX.FTZ R82, R79, R28, !PT ;  /* 0x0000001c4f527209 */ /* 0x001fca0007810000 */
[----:B------:R-:W0:Y:S01]  /*8720*/  SHFL.BFLY PT, R83, R82, 0x1, 0x1f ;  /* 0x0c201f0052537f89 */ /* 0x000e2200000e0000 */
[----:B-1----:R-:W-:-:S05]  /*8730*/  FMNMX.FTZ R24, R80, R81, !PT ;  /* 0x0000005150187209 */ /* 0x002fca0007810000 */
[C---:B------:R-:W-:Y:S01]  /*8740*/  FMUL.FTZ R78, R24.reuse, UR21 ;  /* 0x00000015184e7c20 */ /* 0x040fe20008410000 */
[----:B------:R-:W-:-:S03]  /*8750*/  FADD.FTZ R4, -R24, R4 ;  /* 0x0000000418047221 */ /* 0x000fc60000010100 */
[--C-:B------:R-:W-:Y:S01]  /*8760*/  FFMA.FTZ R77, R30, UR21, -R78.reuse ;  /* 0x000000151e4d7c23 */ /* 0x100fe2000801084e */
[--C-:B------:R-:W-:Y:S01]  /*8770*/  FFMA.FTZ R30, R34, UR21, -R78.reuse ;  /* 0x00000015221e7c23 */ /* 0x100fe2000801084e */
[----:B------:R-:W-:Y:S01]  /*8780*/  FMUL.FTZ R4, R4, UR21 ;  /* 0x0000001504047c20 */ /* 0x000fe20008410000 */
[--C-:B------:R-:W-:Y:S01]  /*8790*/  FFMA.FTZ R148, R5, UR21, -R78.reuse ;  /* 0x0000001505947c23 */ /* 0x100fe2000801084e */
[--C-:B------:R-:W-:Y:S01]  /*87a0*/  FFMA.FTZ R132, R45, UR21, -R78.reuse ;  /* 0x000000152d847c23 */ /* 0x100fe2000801084e */
[--C-:B------:R-:W-:Y:S01]  /*87b0*/  FFMA.FTZ R150, R9, UR21, -R78.reuse ;  /* 0x0000001509967c23 */ /* 0x100fe2000801084e */
[--C-:B------:R-:W-:Y:S01]  /*87c0*/  FFMA.FTZ R79, R25, UR21, -R78.reuse ;  /* 0x00000015194f7c23 */ /* 0x100fe2000801084e */
[----:B0-----:R-:W-:Y:S01]  /*87d0*/  FMNMX.FTZ R28, R82, R83, !PT ;  /* 0x00000053521c7209 */ /* 0x001fe20007810000 */
[--C-:B------:R-:W-:Y:S01]  /*87e0*/  FFMA.FTZ R82, R6, UR21, -R78.reuse ;  /* 0x0000001506527c23 */ /* 0x100fe2000801084e */
[----:B------:R-:W-:Y:S01]  /*87f0*/  MUFU.EX2 R4, R4 ;  /* 0x0000000400047308 */ /* 0x000fe20000000800 */
[--C-:B------:R-:W-:Y:S01]  /*8800*/  FFMA.FTZ R81, R10, UR21, -R78.reuse ;  /* 0x000000150a517c23 */ /* 0x100fe2000801084e */
[--C-:B------:R-:W-:Y:S01]  /*8810*/  FFMA.FTZ R25, R42, UR21, -R78.reuse ;  /* 0x000000152a197c23 */ /* 0x100fe2000801084e */
[C---:B------:R-:W-:Y:S01]  /*8820*/  FADD.FTZ R3, -R28.reuse, R3 ;  /* 0x000000031c037221 */ /* 0x040fe20000010100 */
[----:B------:R-:W-:Y:S01]  /*8830*/  FMUL.FTZ R34, R28, UR21 ;  /* 0x000000151c227c20 */ /* 0x000fe20008410000 */
[--C-:B------:R-:W-:Y:S01]  /*8840*/  FFMA.FTZ R144, R13, UR21, -R78.reuse ;  /* 0x000000150d907c23 */ /* 0x100fe2000801084e */
[----:B------:R-:W-:Y:S01]  /*8850*/  FFMA.FTZ R80, R14, UR21, -R78 ;  /* 0x000000150e507c23 */ /* 0x000fe2000801084e */
[----:B------:R-:W-:Y:S01]  /*8860*/  FMUL.FTZ R3, R3, UR21 ;  /* 0x0000001503037c20 */ /* 0x000fe20008410000 */
[--C-:B------:R-:W-:Y:S01]  /*8870*/  FFMA.FTZ R149, R7, UR21, -R34.reuse ;  /* 0x0000001507957c23 */ /* 0x100fe20008010822 */
[--C-:B------:R-:W-:Y:S01]  /*8880*/  FFMA.FTZ R45, R8, UR21, -R34.reuse ;  /* 0x00000015082d7c23 */ /* 0x100fe20008010822 */
[----:B------:R-:W0:Y:S01]  /*8890*/  MUFU.EX2 R148, R148 ;  /* 0x0000009400947308 */ /* 0x000e220000000800 */
[--C-:B------:R-:W-:Y:S01]  /*88a0*/  FFMA.FTZ R151, R11, UR21, -R34.reuse ;  /* 0x000000150b977c23 */ /* 0x100fe20008010822 */
        /* <DEDUP_REMOVED lines=44> */
[--C-:B------:R-:W-:Y:S01]  /*8b70*/  FFMA.FTZ R9, R62, UR21, -R78.reuse ;  /* 0x000000153e097c23 */ /* 0x100fe2000801084e */
[----:B------:R-:W-:Y:S01]  /*8b80*/  FFMA.FTZ R126, R65, UR21, -R78 ;  /* 0x00000015417e7c23 */ /* 0x000fe2000801084e */
[----:B------:R-:W0:Y:S01]  /*8b90*/  MUFU.EX2 R151, R151 ;  /* 0x0000009700977308 */ /* 0x000e220000000800 */
[----:B--2---:R-:W-:Y:S01]  /*8ba0*/  FADD.FTZ R0, R45, R0 ;  /* 0x000000002d007221 */ /* 0x004fe20000010000 */
[----:B------:R-:W-:Y:S01]  /*8bb0*/  FFMA.FTZ R127, R67, UR21, -R34 ;  /* 0x00000015437f7c23 */ /* 0x000fe20008010822 */
[----:B------:R-:W-:Y:S01]  /*8bc0*/  FFMA.FTZ R6, R66, UR21, -R78 ;  /* 0x0000001542067c23 */ /* 0x000fe2000801084e */
[----:B------:R-:W-:Y:S01]  /*8bd0*/  FFMA.FTZ R8, R68, UR21, -R34 ;  /* 0x0000001544087c23 */ /* 0x000fe20008010822 */
[----:B------:R-:W-:Y:S01]  /*8be0*/  FFMA.FTZ R120, R69, UR21, -R78 ;  /* 0x0000001545787c23 */ /* 0x000fe2000801084e */
[----:B------:R-:W-:Y:S01]  /*8bf0*/  FFMA.FTZ R121, R71, UR21, -R34 ;  /* 0x0000001547797c23 */ /* 0x000fe20008010822 */
[--C-:B------:R-:W-:Y:S01]  /*8c00*/  FFMA.FTZ R5, R70, UR21, -R78.reuse ;  /* 0x0000001546057c23 */ /* 0x100fe2000801084e */
[----:B------:R-:W2:Y:S01]  /*8c10*/  MUFU.EX2 R81, R81 ;  /* 0x0000005100517308 */ /* 0x000ea20000000800 */
[----:B-1----:R-:W-:Y:S01]  /*8c20*/  FADD.FTZ R2, R150, R7 ;  /* 0x0000000796027221 */ /* 0x002fe20000010000 */
[----:B------:R-:W-:Y:S01]  /*8c30*/  FFMA.FTZ R122, R73, UR21, -R78 ;  /* 0x00000015497a7c23 */ /* 0x000fe2000801084e */
[----:B------:R-:W-:Y:S01]  /*8c40*/  FFMA.FTZ R123, R75, UR21, -R34 ;  /* 0x000000154b7b7c23 */ /* 0x000fe20008010822 */
[----:B------:R-:W-:-:S04]  /*8c50*/  FFMA.FTZ R33, R74, UR21, -R78 ;  /* 0x000000154a217c23 */ /* 0x000fc8000801084e */
        /* <DEDUP_REMOVED lines=121> */
.L_x_15209:
        /* <DEDUP_REMOVED lines=77> */
.L_x_15199:
[----:B------:R-:W-:Y:S06]  /*98c0*/  BAR.ARV 0x8, 0x200 ;  /* 0x0208000000007b1d */ /* 0x000fec0000002000 */
[----:B------:R-:W-:Y:S05]  /*98d0*/  @!P0 BRA `(.L_x_15211) ;  /* 0x0000000000048947 */ /* 0x000fea0003800000 */
[----:B------:R-:W-:Y:S01]  /*98e0*/  BPT.TRAP 0x1 ;  /* 0x000000040000795c */ /* 0x000fe20000300000 */
.L_x_15211:
[----:B------:R-:W-:Y:S01]  /*98f0*/  ULEA UR5, UR47, UR45, 0x3 ;  /* 0x0000002d2f057291 */ /* 0x000fe2000f8e183f */
[----:B------:R-:W-:-:S05]  /*9900*/  IMAD.U32 R3, RZ, RZ, UR48 ;  /* 0x00000030ff037e24 */ /* 0x000fca000f8e00ff */
[----:B------:R-:W-:-:S04]  /*9910*/  SHF.L.U32 R3, R3, 0x1f, RZ ;  /* 0x0000001f03037819 */ /* 0x000fc800000006ff */
[----:B------:R0:W1:Y:S01]  /*9920*/  SYNCS.PHASECHK.TRANS64.TRYWAIT P1, [UR5+0x16850], R3 ;  /* 0x01685003ff0075a7 */ /* 0x0000620008020145 */
[----:B------:R-:W-:Y:S05]  /*9930*/  @!P0 BRA `(.L_x_15212) ;  /* 0x0000000000048947 */ /* 0x000fea0003800000 */
[----:B------:R-:W-:Y:S01]  /*9940*/  BPT.TRAP 0x1 ;  /* 0x000000040000795c */ /* 0x000fe20000300000 */
.L_x_15212:
[----:B-1----:R-:W-:Y:S05]  /*9950*/  @P1 BRA `(.L_x_15213) ;  /* 0x0000000000081947 */ /* 0x002fea0003800000 */
[----:B------:R-:W1:Y:S02]  /*9960*/  SYNCS.PHASECHK.TRANS64.TRYWAIT P1, [UR5+0x16850], R3 ;  /* 0x01685003ff0075a7 */ /* 0x000e640008020145 */
[----:B-1----:R-:W-:Y:S05]  /*9970*/  @!P1 BRA `(.L_x_15214) ;  /* 0x0000009000f49947 */ /* 0x002fea0003800000 */
.L_x_15213:
[----:B------:R-:W-:Y:S01]  /*9980*/  UIADD3 UR45, UR45, 0x400, URZ ;  /* 0x000004002d2d7890 */ /* 0x000fe2000fffe03f */
[----:B------:R-:W-:Y:S01]  /*9990*/  WARPGROUP.ARRIVE ;  /* 0x00000000000079c5 */ /* 0x000fe20000000000 */
[----:B------:R-:W-:Y:S01]  /*99a0*/  UMOV UR7, 0x40000040 ;  /* 0x4000004000077882 */ /* 0x000fe20000000000 */
[----:B01----:R-:W0:Y:S01]  /*99b0*/  SHFL.BFLY PT, R3, R2, 0x2, 0x1f ;  /* 0x0c401f0002037f89 */ /* 0x003e2200000e0000 */
[----:B------:R-:W-:Y:S01]  /*99c0*/  USHF.R.U32.HI UR45, URZ, 0x4, UR45 ;  /* 0x000000043f2d7899 */ /* 0x000fe2000801162d */
[----:B------:R-:W-:Y:S02]  /*99d0*/  IMAD.U32 R10, RZ, RZ, UR21 ;  /* 0x00000015ff0a7e24 */ /* 0x000fe4000f8e00ff */
[----:B------:R-:W1:Y:S01]  /*99e0*/  SHFL.BFLY PT, R5, R0, 0x2, 0x1f ;  /* 0x0c401f0000057f89 */ /* 0x000e6200000e0000 */
[----:B------:R-:W-:-:S04]  /*99f0*/  ULOP3.LUT UR4, UR45, 0x3fff, URZ, 0xc0, !UPT ;  /* 0x00003fff2d047892 */ /* 0x000fc8000f8ec03f */
[----:B------:R-:W-:-:S07]  /*9a00*/  ULEA UR4, UR47, UR4, 0xa ;  /* 0x000000042f047291 */ /* 0x000fce000f8e503f */
[----:B------:R-:W-:Y:S02]  /*9a10*/  UMOV UR6, UR4 ;  /* 0x0000000400067c82 */ /* 0x000fe40008000000 */
[----:B------:R-:W-:Y:S01]  /*9a20*/  HGMMA.64x64x16.F32 R88, R148, gdesc[UR4].tnspB, R88, gsb0 ;  /* 0x40e0000494587df0 */ /* 0x000fe20008000858 */
[----:B------:R-:W-:Y:S01]  /*9a30*/  UIADD3 UR6, UR4, 0x80, URZ ;  /* 0x0000008004067890 */ /* 0x000fe2000fffe03f */
[----:B------:R-:W-:Y:S01]  /*9a40*/  UMOV UR7, 0x40000040 ;  /* 0x4000004000077882 */ /* 0x000fe20000000000 */
[----:B0-----:R-:W-:Y:S01]  /*9a50*/  FADD.FTZ R3, R3, R2 ;  /* 0x0000000203037221 */ /* 0x001fe20000010000 */
[----:B------:R-:W-:Y:S01]  /*9a60*/  MOV R2, 0xff800000 ;  /* 0xff80000000027802 */ /* 0x000fe20000000f00 */
[----:B-1----:R-:W-:-:S03]  /*9a70*/  FADD.FTZ R5, R5, R0 ;  /* 0x0000000005057221 */ /* 0x002fc60000010000 */
[----:B------:R-:W0:Y:S01]  /*9a80*/  SHFL.BFLY PT, R4, R3, 0x1, 0x1f ;  /* 0x0c201f0003047f89 */ /* 0x000e2200000e0000 */
[----:B------:R-:W-:-:S03]  /*9a90*/  IMAD.MOV.U32 R0, RZ, RZ, RZ ;  /* 0x000000ffff007224 */ /* 0x000fc600078e00ff */
[----:B------:R-:W1:Y:S01]  /*9aa0*/  SHFL.BFLY PT, R6, R5, 0x1, 0x1f ;  /* 0x0c201f0005067f89 */ /* 0x000e6200000e0000 */
[----:B0-----:R-:W-:Y:S01]  /*9ab0*/  FADD.FTZ R8, R3, R4 ;  /* 0x0000000403087221 */ /* 0x001fe20000010000 */
[----:B------:R-:W-:Y:S02]  /*9ac0*/  IMAD.MOV.U32 R3, RZ, RZ, -0x800000 ;  /* 0xff800000ff037424 */ /* 0x000fe400078e00ff */
        /* <DEDUP_REMOVED lines=49> */
[----:B0-23--:R-:W-:Y:S05]  /*9de0*/  @!P0 BRA `(.L_x_15215) ;  /* 0x0000000000048947 */ /* 0x00dfea0003800000 */
[----:B------:R-:W-:Y:S01]  /*9df0*/  BPT.TRAP 0x1 ;  /* 0x000000040000795c */ /* 0x000fe20000300000 */
.L_x_15215:
        /* <DEDUP_REMOVED lines=42> */
.L_x_15179:
        /* <DEDUP_REMOVED lines=64> */
[----:B------:R0:W-:Y:S04]  /*a4a0*/  STSM.16.M88.4 [R33], R12 ;  /* 0x0000000c21007844 */ /* 0x0001e80000000200 */
        /* <DEDUP_REMOVED lines=8> */
[----:B------:R-:W-:Y:S01]  /*a530*/  ULDC UR4, c[0x0][0xad4] ;  /* 0x0002b50000047ab9 */ /* 0x000fe20000000800 */
[----:B0-----:R-:W-:-:S03]  /*a540*/  ISETP.NE.AND P1, PT, R33, 0x1, PT ;  /* 0x000000012100780c */ /* 0x001fc60003f25270 */
[----:B------:R-:W-:-:S05]  /*a550*/  PLOP3.LUT P4, PT, PT, PT, UP0, 0x80, 0x0 ;  /* 0x000000000000781c */ /* 0x000fca0003f8f008 */
[----:B------:R-:W-:-:S04]  /*a560*/  @UP0 ULEA UR8, UP1, UR37, UR8, 0x2 ;  /* 0x0000000825080291 */ /* 0x000fc8000f82103f */
[----:B------:R-:W-:Y:S01]  /*a570*/  @UP0 ULEA.HI.X UR9, UR37, UR9, UR38, 0x2, UP1 ;  /* 0x0000000925090291 */ /* 0x000fe200088f1426 */
[----:B------:R-:W0:Y:S01]  /*a580*/  @P1 LDC R6, c[0x0][0xbec] ;  /* 0x0002fb00ff061b82 */ /* 0x000e220000000800 */
[----:B------:R-:W-:Y:S01]  /*a590*/  UISETP.NE.AND UP0, UPT, UR46, URZ, UPT ;  /* 0x0000003f2e00728c */ /* 0x000fe2000bf05270 */
[----:B------:R-:W-:-:S03]  /*a5a0*/  IMAD.U32 R4, RZ, RZ, UR8 ;  /* 0x00000008ff047e24 */ /* 0x000fc6000f8e00ff */
[----:B------:R-:W-:Y:S01]  /*a5b0*/  USEL UR4, UR46, UR4, UP0 ;  /* 0x000000042e047287 */ /* 0x000fe20008000000 */
[----:B------:R-:W-:Y:S02]  /*a5c0*/  MOV R5, UR9 ;  /* 0x0000000900057c02 */ /* 0x000fe40008000f00 */
[----:B------:R-:W3:Y:S01]  /*a5d0*/  @P1 LDC R9, c[0x0][0xbf0] ;  /* 0x0002fc00ff091b82 */ /* 0x000ee20000000800 */
[----:B------:R-:W-:Y:S01]  /*a5e0*/  UISETP.GT.AND UP1, UPT, UR4, 0x1, UPT ;  /* 0x000000010400788c */ /* 0x000fe2000bf24270 */
[----:B------:R-:W-:Y:S01]  /*a5f0*/  UMOV UR16, 0x9b8 ;  /* 0x000009b800107882 */ /* 0x000fe20000000000 */
[----:B------:R-:W-:Y:S01]  /*a600*/  UISETP.NE.U32.AND UP0, UPT, UR10, URZ, UPT ;  /* 0x0000003f0a00728c */ /* 0x000fe2000bf05070 */
[----:B------:R-:W-:Y:S01]  /*a610*/  VIADD R15, R17, UR40 ;  /* 0x00000028110f7c36 */ /* 0x000fe20008000000 */
[----:B------:R-:W-:Y:S01]  /*a620*/  USEL UR16, UR16, 0x978, UP1 ;  /* 0x0000097810107887 */ /* 0x000fe20008800000 */
[----:B------:R0:W5:Y:S01]  /*a630*/  @P4 LDG.E R8, desc[UR54][R4.64] ;  /* 0x0000003604084981 */ /* 0x000162000c1e1900 */
[----:B------:R-:W-:Y:S01]  /*a640*/  UISETP.NE.AND.EX UP0, UPT, UR11, URZ, UPT, UP0 ;  /* 0x0000003f0b00728c */ /* 0x000fe2000bf05300 */
[----:B------:R-:W-:Y:S01]  /*a650*/  IMAD.MOV.U32 R7, RZ, RZ, R15 ;  /* 0x000000ffff077224 */ /* 0x000fe200078e000f */
[----:B------:R-:W-:Y:S01]  /*a660*/  UMOV UR4, URZ ;  /* 0x0000003f00047c82 */ /* 0x000fe20008000000 */
[----:B------:R-:W-:-:S02]  /*a670*/  USEL UR7, UR41, URZ, UP1 ;  /* 0x0000003f29077287 */ /* 0x000fc40008800000 */
[----:B------:R-:W-:Y:S02]  /*a680*/  USEL UR37, UR37, URZ, !UP0 ;  /* 0x0000003f25257287 */ /* 0x000fe4000c000000 */
[----:B------:R-:W-:Y:S01]  /*a690*/  USEL UR38, UR38, URZ, !UP0 ;  /* 0x0000003f26267287 */ /* 0x000fe2000c000000 */
[----:B0-----:R-:W-:Y:S02]  /*a6a0*/  @P1 IMAD.HI.U32 R4, R15, R6, RZ ;  /* 0x000000060f041227 */ /* 0x001fe400078e00ff */
[----:B------:R-:W-:Y:S01]  /*a6b0*/  ULDC.64 UR10, c[0x0][UR16+0x220] ;  /* 0x00008800100a7abb */ /* 0x000fe20008000a00 */
[----:B------:R-:W-:Y:S01]  /*a6c0*/  ULDC.64 UR8, c[0x0][UR16+0x218] ;  /* 0x0000860010087abb */ /* 0x000fe20008000a00 */
[----:B------:R-:W-:Y:S01]  /*a6d0*/  ULDC.64 UR12, c[0x0][UR16+0x228] ;  /* 0x00008a00100c7abb */ /* 0x000fe20008000a00 */
[----:B------:R-:W-:Y:S02]  /*a6e0*/  UIMAD UR11, UR11, UR37, URZ ;  /* 0x000000250b0b72a4 */ /* 0x000fe4000f8e023f */
[----:B------:R-:W-:Y:S01]  /*a6f0*/  UIMAD.WIDE.U32 UR14, UR8, UR39, URZ ;  /* 0x00000027080e72a5 */ /* 0x000fe2000f8e003f */
[----:B---3--:R-:W-:Y:S01]  /*a700*/  @P1 SHF.R.U32.HI R7, RZ, R9, R4 ;  /* 0x00000009ff071219 */ /* 0x008fe20000011604 */
        /* <DEDUP_REMOVED lines=31> */
[----:B-1----:R-:W-:Y:S08]  /*a900*/  @P4 BRA `(.L_x_15218) ;  /* 0x0000000000104947 */ /* 0x002ff00003800000 */
[----:B------:R-:W-:Y:S05]  /*a910*/  @!P0 BRA `(.L_x_15218) ;  /* 0x00000000000c8947 */ /* 0x000fea0003800000 */
[----:B------:R-:W2:Y:S04]  /*a920*/  LDG.E R5, desc[UR54][R28.64] ;  /* 0x000000361c057981 */ /* 0x000ea8000c1e1900 */
[----:B-----5:R-:W2:Y:S02]  /*a930*/  LDG.E R8, desc[UR54][R28.64+0x4] ;  /* 0x000004361c087981 */ /* 0x020ea4000c1e1900 */
[----:B--2---:R-:W-:-:S07]  /*a940*/  IADD3 R8, -R5, R8, RZ ;  /* 0x0000000805087210 */ /* 0x004fce0007ffe1ff */
.L_x_15218:
[----:B------:R-:W2:Y:S01]  /*a950*/  LDL R12, [R1+0x28] ;  /* 0x00002800010c7983 */ /* 0x000ea20000100800 */
[----:B------:R-:W0:Y:S03]  /*a960*/  S2R R4, SR_TID.X ;  /* 0x0000000000047919 */ /* 0x000e260000002100 */
[----:B------:R-:W-:Y:S04]  /*a970*/  SHFL.IDX PT, R5, R11, RZ, 0x1c1f ;  /* 0x001c1fff0b057589 */ /* 0x000fe800000e0000 */
[----:B------:R-:W-:Y:S04]  /*a980*/  SHFL.IDX PT, R6, R10, 0x1, 0x1c1f ;  /* 0x003c1f000a067f89 */ /* 0x000fe800000e0000 */
[----:B------:R-:W-:Y:S01]  /*a990*/  SHFL.IDX PT, R7, R11, 0x1, 0x1c1f ;  /* 0x003c1f000b077f89 */ /* 0x000fe200000e0000 */
[----:B0-----:R-:W-:-:S05]  /*a9a0*/  VIADD R13, R4, 0xffffff80 ;  /* 0xffffff80040d7836 */ /* 0x001fca0000000000 */
[----:B------:R-:W-:-:S04]  /*a9b0*/  SHF.R.S32.HI R9, RZ, 0x1f, R13 ;  /* 0x0000001fff097819 */ /* 0x000fc8000001140d */
[----:B------:R-:W-:-:S04]  /*a9c0*/  LEA.HI R9, R9, R13, RZ, 0x7 ;  /* 0x0000000d09097211 */ /* 0x000fc800078f38ff */
[----:B------:R-:W-:Y:S01]  /*a9d0*/  LOP3.LUT R9, R9, 0xffffff80, RZ, 0xc0, !PT ;  /* 0xffffff8009097812 */ /* 0x000fe200078ec0ff */
[----:B------:R-:W0:Y:S04]  /*a9e0*/  SHFL.IDX PT, R4, R10, RZ, 0x1c1f ;  /* 0x001c1fff0a047589 */ /* 0x000e2800000e0000 */
[----:B------:R-:W-:Y:S02]  /*a9f0*/  IMAD.IADD R9, R13, 0x1, -R9 ;  /* 0x000000010d097824 */ /* 0x000fe400078e0a09 */
[----:B-----5:R-:W-:-:S03]  /*aa00*/  IMAD R28, R8, R33, RZ ;  /* 0x00000021081c7224 */ /* 0x020fc600078e02ff */
[----:B------:R-:W-:Y:S02]  /*aa10*/  LOP3.LUT P0, RZ, R9, 0x3, RZ, 0xc0, !PT ;  /* 0x0000000309ff7812 */ /* 0x000fe4000780c0ff */
[----:B------:R-:W-:Y:S01]  /*aa20*/  PLOP3.LUT P3, PT, PT, PT, UP1, 0x80, 0x0 ;  /* 0x000000000000781c */ /* 0x000fe20003f6f018 */
        /* <DEDUP_REMOVED lines=9> */
[----:B0-----:R-:W-:Y:S01]  /*aac0*/  IMAD R3, R157, 0x40, R19 ;  /* 0x000000409d037824 */ /* 0x001fe200078e0213 */
[----:B------:R-:W-:-:S03]  /*aad0*/  ULDC.64 UR10, c[0x0][0xaa0] ;  /* 0x0002a800000a7ab9 */ /* 0x000fc60000000a00 */
        /* <DEDUP_REMOVED lines=9> */
[----:B------:R-:W-:Y:S02]  /*ab70*/  LOP3.LUT R4, R5, R20, RZ, 0x3c, !PT ;  /* 0x0000001405047212 */ /* 0x000fe400078e3cff */
[----:B------:R-:W-:Y:S01]  /*ab80*/  LOP3.LUT R8, R8, R9, RZ, 0x3c, !PT ;  /* 0x0000000908087212 */ /* 0x000fe200078e3cff */
[--C-:B------:R-:W-:Y:S01]  /*ab90*/  IMAD.X R9, RZ, RZ, R21.reuse, P0 ;  /* 0x000000ffff097224 */ /* 0x100fe200000e0615 */
[----:B------:R-:W-:Y:S02]  /*aba0*/  MOV R5, R21 ;  /* 0x0000001500057202 */ /* 0x000fe40000000f00 */
[----:B------:R-:W-:Y:S01]  /*abb0*/  LOP3.LUT R12, R12, R13, RZ, 0x3c, !PT ;  /* 0x0000000d0c0c7212 */ /* 0x000fe200078e3cff */
[----:B------:R-:W-:-:S02]  /*abc0*/  IMAD.X R13, RZ, RZ, R21, P2 ;  /* 0x000000ffff0d7224 */ /* 0x000fc400010e0615 */
[----:B------:R-:W2:Y:S04]  /*abd0*/  LD.E.128 R8, desc[UR54][R8.64] ;  /* 0x0000003608087980 */ /* 0x000ea8000c101d00 */
[----:B------:R-:W3:Y:S04]  /*abe0*/  LD.E.128 R4, desc[UR54][R4.64] ;  /* 0x0000003604047980 */ /* 0x000ee8000c101d00 */
[----:B------:R-:W4:Y:S01]  /*abf0*/  LD.E.128 R12, desc[UR54][R12.64] ;  /* 0x000000360c0c7980 */ /* 0x000f22000c101d00 */
[----:B------:R-:W-:Y:S02]  /*ac00*/  IADD3 R3, P0, R20, 0x4800, RZ ;  /* 0x0000480014037810 */ /* 0x000fe40007f1e0ff */
[----:B------:R-:W0:Y:S02]  /*ac10*/  @P1 LDC R20, c[0x0][0xbec] ;  /* 0x0002fb00ff141b82 */ /* 0x000e240000000800 */
[----:B------:R-:W-:-:S04]  /*ac20*/  LOP3.LUT R2, R3, 0x380, RZ, 0xc0, !PT ;  /* 0x0000038003027812 */ /* 0x000fc800078ec0ff */
[----:B------:R-:W-:Y:S01]  /*ac30*/  SHF.R.U64 R2, R2, 0x3, RZ ;  /* 0x0000000302027819 */ /* 0x000fe200000012ff */
[----:B------:R-:W-:-:S03]  /*ac40*/  UIMAD UR7, UR12, UR10, URZ ;  /* 0x0000000a0c0772a4 */ /* 0x000fc6000f8e023f */
[----:B------:R-:W-:Y:S02]  /*ac50*/  LOP3.LUT R24, R2, R3, RZ, 0x3c, !PT ;  /* 0x0000000302187212 */ /* 0x000fe400078e3cff */
[----:B------:R-:W1:Y:S01]  /*ac60*/  @P1 LDC R3, c[0x0][0xbf0] ;  /* 0x0002fc00ff031b82 */ /* 0x000e620000000800 */
[----:B------:R-:W-:Y:S02]  /*ac70*/  UIMAD.WIDE.U32 UR8, UR4, UR10, URZ ;  /* 0x0000000a040872a5 */ /* 0x000fe4000f8e003f */
[----:B------:R-:W-:Y:S01]  /*ac80*/  UIMAD UR7, UR4, UR11, UR7 ;  /* 0x0000000b040772a4 */ /* 0x000fe2000f8e0207 */
[----:B------:R-:W-:Y:S02]  /*ac90*/  IMAD R2, R18, 0x30, R157 ;  /* 0x0000003012027824 */ /* 0x000fe400078e029d */
[----:B------:R-:W-:Y:S01]  /*aca0*/  ULDC.64 UR10, c[0x0][0xae8] ;  /* 0x0002ba00000a7ab9 */ /* 0x000fe20000000a00 */
[----:B------:R-:W-:Y:S01]  /*acb0*/  UIADD3 UR9, UR9, UR7, URZ ;  /* 0x0000000709097290 */ /* 0x000fe2000fffe03f */
[----:B------:R-:W-:-:S03]  /*acc0*/  VIADD R29, R2, UR40 ;  /* 0x00000028021d7c36 */ /* 0x000fc60008000000 */
[----:B------:R-:W-:Y:S02]  /*acd0*/  UIMAD.WIDE.U32 UR8, UR39, UR10, UR8 ;  /* 0x0000000a270872a5 */ /* 0x000fe4000f8e0008 */
[----:B------:R-:W-:Y:S02]  /*ace0*/  USHF.R.S32.HI UR4, URZ, 0x1f, UR37 ;  /* 0x0000001f3f047899 */ /* 0x000fe40008011425 */
[----:B------:R-:W-:Y:S01]  /*acf0*/  UIMAD UR9, UR39, UR11, UR9 ;  /* 0x0000000b270972a4 */ /* 0x000fe2000f8e0209 */
[----:B0-----:R-:W-:Y:S02]  /*ad00*/  @P1 IMAD.HI.U32 R2, R29, R20, RZ ;  /* 0x000000141d021227 */ /* 0x001fe400078e00ff */
[----:B------:R-:W-:Y:S02]  /*ad10*/  ULDC.64 UR10, c[0x0][0xaf0] ;  /* 0x0002bc00000a7ab9 */ /* 0x000fe40000000a00 */
[----:B------:R-:W-:Y:S01]  /*ad20*/  UIMAD UR4, UR4, UR10, URZ ;  /* 0x0000000a040472a4 */ /* 0x000fe2000f8e023f */
[----:B------:R-:W-:Y:S01]  /*ad30*/  IMAD.X R25, RZ, RZ, R21, P0 ;  /* 0x000000ffff197224 */ /* 0x000fe200000e0615 */
[----:B------:R-:W-:Y:S01]  /*ad40*/  UIMAD.WIDE.U32 UR8, UR37, UR10, UR8 ;  /* 0x0000000a250872a5 */ /* 0x000fe2000f8e0008 */
[----:B------:R-:W-:Y:S01]  /*ad50*/  IMAD.MOV.U32 R21, RZ, RZ, R29 ;  /* 0x000000ffff157224 */ /* 0x000fe200078e001d */
[----:B------:R-:W-:Y:S01]  /*ad60*/  UIMAD UR4, UR37, UR11, UR4 ;  /* 0x0000000b250472a4 */ /* 0x000fe2000f8e0204 */
[----:B-1----:R-:W-:-:S02]  /*ad70*/  @P1 SHF.R.U32.HI R21, RZ, R3, R2 ;  /* 0x00000003ff151219 */ /* 0x002fc40000011602 */
[----:B------:R-:W-:Y:S01]  /*ad80*/  ULDC.64 UR10, c[0x0][0xae0] ;  /* 0x0002b800000a7ab9 */ /* 0x000fe20000000a00 */
[----:B------:R-:W-:Y:S01]  /*ad90*/  UIADD3 UR4, UR9, UR4, URZ ;  /* 0x0000000409047290 */ /* 0x000fe2000fffe03f */
[--C-:B------:R-:W-:Y:S01]  /*ada0*/  SHF.R.S32.HI R20, RZ, 0x1f, R21.reuse ;  /* 0x0000001fff147819 */ /* 0x100fe20000011415 */
[----:B------:R-:W-:Y:S01]  /*adb0*/  IMAD.MOV R30, RZ, RZ, -R21 ;  /* 0x000000ffff1e7224 */ /* 0x000fe200078e0a15 */
[----:B------:R-:W5:Y:S01]  /*adc0*/  LD.E.128 R24, desc[UR54][R24.64] ;  /* 0x0000003618187980 */ /* 0x000f62000c101d00 */
[----:B------:R-:W-:Y:S02]  /*add0*/  IMAD.U32 R3, RZ, RZ, UR9 ;  /* 0x00000009ff037e24 */ /* 0x000fe4000f8e00ff */
[----:B------:R-:W-:Y:S01]  /*ade0*/  IMAD.U32 R2, RZ, RZ, UR8 ;  /* 0x00000008ff027e24 */ /* 0x000fe2000f8e00ff */
[----:B------:R-:W-:Y:S01]  /*adf0*/  ULDC.64 UR8, c[0x0][0xad8] ;  /* 0x0002b60000087ab9 */ /* 0x000fe20000000a00 */
[----:B------:R-:W-:Y:S01]  /*ae00*/  IMAD.U32 R3, RZ, RZ, UR4 ;  /* 0x00000004ff037e24 */ /* 0x000fe2000f8e00ff */
[----:B------:R-:W-:Y:S01]  /*ae10*/  ULDC UR4, c[0x0][0xac8] ;  /* 0x0002b20000047ab9 */ /* 0x000fe20000000800 */
[----:B------:R-:W-:Y:S01]  /*ae20*/  IMAD R20, R20, UR10, RZ ;  /* 0x0000000a14147c24 */ /* 0x000fe2000f8e02ff */
[----:B------:R-:W-:Y:S01]  /*ae30*/  @!PT LDS RZ, [RZ] ;  /* 0x00000000fffff984 */ /* 0x000fe20000000800 */
[----:B------:R-:W-:Y:S01]  /*ae40*/  @!PT LDS RZ, [RZ] ;  /* 0x00000000fffff984 */ /* 0x000fe20000000800 */
[----:B------:R-:W-:Y:S01]  /*ae50*/  @!PT LDS RZ, [RZ] ;  /* 0x00000000fffff984 */ /* 0x000fe20000000800 */
[----:B------:R-:W-:Y:S01]  /*ae60*/  @!PT LDS RZ, [RZ] ;  /* 0x00000000fffff984 */ /* 0x000fe20000000800 */
[----:B------:R0:W-:Y:S06]  /*ae70*/  MEMBAR.ALL.CTA ;  /* 0x0000000000007992 */ /* 0x0001ec0000008000 */
[----:B0-----:R-:W0:Y:S01]  /*ae80*/  FENCE.VIEW.ASYNC.S ;  /* 0x00000000000073c6 */ /* 0x001e220000000000 */
[----:B------:R-:W-:-:S02]  /*ae90*/  IMAD R29, R33, R30, R29 ;  /* 0x0000001e211d7224 */ /* 0x000fc400078e021d */
[C---:B------:R-:W-:Y:S02]  /*aea0*/  IMAD R33, R21.reuse, UR11, R20 ;  /* 0x0000000b15217c24 */ /* 0x040fe4000f8e0214 */
[----:B------:R-:W-:Y:S01]  /*aeb0*/  IMAD.WIDE.U32 R2, R21, UR10, R2 ;  /* 0x0000000a15027c25 */ /* 0x000fe2000f8e0002 */
[----:B------:R-:W-:-:S04]  /*aec0*/  SHF.R.S32.HI R20, RZ, 0x1f, R29 ;  /* 0x0000001fff147819 */ /* 0x000fc8000001141d */
[----:B------:R-:W-:Y:S01]  /*aed0*/  IADD3 R3, R3, R33, RZ ;  /* 0x0000002103037210 */ /* 0x000fe20007ffe0ff */
[----:B------:R-:W-:-:S04]  /*aee0*/  IMAD R20, R20, UR8, RZ ;  /* 0x0000000814147c24 */ /* 0x000fc8000f8e02ff */
[C---:B------:R-:W-:Y:S02]  /*aef0*/  IMAD R21, R29.reuse, UR9, R20 ;  /* 0x000000091d157c24 */ /* 0x040fe4000f8e0214 */
[----:B------:R-:W-:Y:S01]  /*af00*/  IMAD.WIDE.U32 R2, R29, UR8, R2 ;  /* 0x000000081d027c25 */ /* 0x000fe2000f8e0002 */
[----:B------:R-:W-:-:S03]  /*af10*/  ULDC.64 UR8, c[0x0][0xa80] ;  /* 0x0002a00000087ab9 */ /* 0x000fc60000000a00 */
[----:B------:R-:W-:Y:S01]  /*af20*/  IMAD.IADD R3, R3, 0x1, R21 ;  /* 0x0000000103037824 */ /* 0x000fe200078e0215 */
[----:B------:R-:W-:-:S04]  /*af30*/  LEA R30, P0, R2, UR8, 0x1 ;  /* 0x00000008021e7c11 */ /* 0x000fc8000f8008ff */
[----:B------:R-:W-:Y:S01]  /*af40*/  LEA.HI.X R34, R2, UR9, R3, 0x1, P0 ;  /* 0x0000000902227c11 */ /* 0x000fe200080f0c03 */
[----:B0-----:R-:W-:Y:S01]  /*af50*/  SHFL.IDX PT, R20, R30, 0x1, 0x181f ;  /* 0x00381f001e147f89 */ /* 0x001fe200000e0000 */
[----:B------:R-:W-:-:S03]  /*af60*/  VIADD R29, R157, UR40 ;  /* 0x000000289d1d7c36 */ /* 0x000fc60008000000 */
[----:B------:R-:W0:Y:S04]  /*af70*/  SHFL.IDX PT, R2, R30, RZ, 0x181f ;  /* 0x00181fff1e027589 */ /* 0x000e2800000e0000 */
[----:B------:R-:W1:Y:S01]  /*af80*/  SHFL.IDX PT, R32, R30, 0x2, 0x181f ;  /* 0x00581f001e207f89 */ /* 0x000e6200000e0000 */
[----:B------:R-:W-:-:S03]  /*af90*/  ISETP.GE.AND P0, PT, R19, UR4, PT ;  /* 0x0000000413007c0c */ /* 0x000fc6000bf06270 */
[----:B------:R-:W1:Y:S01]  /*afa0*/  SHFL.IDX PT, R36, R34, RZ, 0x181f ;  /* 0x00181fff22247589 */ /* 0x000e6200000e0000 */
[----:B------:R-:W-:-:S03]  /*afb0*/  VIADD R3, R29, 0x30 ;  /* 0x000000301d037836 */ /* 0x000fc60000000000 */
[----:B------:R-:W1:Y:S01]  /*afc0*/  SHFL.IDX PT, R38, R34, 0x1, 0x181f ;  /* 0x00381f0022267f89 */ /* 0x000e6200000e0000 */
[----:B------:R-:W-:-:S03]  /*afd0*/  VIADD R21, R29, 0x60 ;  /* 0x000000601d157836 */ /* 0x000fc60000000000 */
[----:B------:R-:W1:Y:S01]  /*afe0*/  SHFL.IDX PT, R40, R34, 0x2, 0x181f ;  /* 0x00581f0022287f89 */ /* 0x000e6200000e0000 */
[-C--:B------:R-:W-:Y:S02]  /*aff0*/  ISETP.GE.OR P1, PT, R29, R28.reuse, P0 ;  /* 0x0000001c1d00720c */ /* 0x080fe40000726670 */
[-C--:B------:R-:W-:Y:S02]  /*b000*/  ISETP.GE.OR P2, PT, R3, R28.reuse, P0 ;  /* 0x0000001c0300720c */ /* 0x080fe40000746670 */
[----:B------:R-:W-:Y:S01]  /*b010*/  ISETP.GE.OR P3, PT, R21, R28, P0 ;  /* 0x0000001c1500720c */ /* 0x000fe20000766670 */
[----:B------:R-:W-:Y:S01]  /*b020*/  VIADD R0, R0, 0x16820 ;  /* 0x0001682000007836 */ /* 0x000fe20000000000 */
[----:B------:R-:W-:-:S07]  /*b030*/  SHF.R.S32.HI R35, RZ, 0x1f, R19 ;  /* 0x0000001fff237819 */ /* 0x000fce0000011413 */
[C---:B0-----:R-:W-:Y:S02]  /*b040*/  @!P1 LEA R2, P4, R19.reuse, R2, 0x1 ;  /* 0x0000000213029211 */ /* 0x041fe400078808ff */
[C---:B------:R-:W-:Y:S02]  /*b050*/  @!P2 LEA R20, P5, R19.reuse, R20, 0x1 ;  /* 0x000000141314a211 */ /* 0x040fe400078a08ff */
[C---:B-1----:R-:W-:Y:S02]  /*b060*/  @!P3 LEA R32, P6, R19.reuse, R32, 0x1 ;  /* 0x000000201320b211 */ /* 0x042fe400078c08ff */
[----:B------:R-:W-:Y:S02]  /*b070*/  PRMT R0, RZ, 0x654, R0 ;  /* 0x00000654ff007816 */ /* 0x000fe40000000000 */
[C-C-:B------:R-:W-:Y:S02]  /*b080*/  @!P1 LEA.HI.X R3, R19.reuse, R36, R35.reuse, 0x1, P4 ;  /* 0x0000002413039211 */ /* 0x140fe400020f0c23 */
[C-C-:B------:R-:W-:Y:S01]  /*b090*/  @!P2 LEA.HI.X R21, R19.reuse, R38, R35.reuse, 0x1, P5 ;  /* 0x000000261315a211 */ /* 0x140fe200028f0c23 */
[----:B------:R0:W-:Y:S01]  /*b0a0*/  SYNCS.ARRIVE.TRANS64.RED.A1T0 RZ, [R0+URZ], RZ ;  /* 0x000000ff00ff79a7 */ /* 0x0001e2000810043f */
[----:B------:R-:W-:Y:S01]  /*b0b0*/  @!P3 LEA.HI.X R33, R19, R40, R35, 0x1, P6 ;  /* 0x000000281321b211 */ /* 0x000fe200030f0c23 */
[----:B------:R-:W-:-:S05]  /*b0c0*/  VIADD R29, R29, 0x90 ;  /* 0x000000901d1d7836 */ /* 0x000fca0000000000 */
[----:B------:R-:W-:Y:S01]  /*b0d0*/  ISETP.GE.OR P0, PT, R29, R28, P0 ;  /* 0x0000001c1d00720c */ /* 0x000fe20000706670 */
[----:B------:R-:W1:Y:S04]  /*b0e0*/  SHFL.IDX PT, R30, R30, 0x3, 0x181f ;  /* 0x00781f001e1e7f89 */ /* 0x000e6800000e0000 */
[----:B------:R-:W0:Y:S04]  /*b0f0*/  SHFL.IDX PT, R34, R34, 0x3, 0x181f ;  /* 0x00781f0022227f89 */ /* 0x000e2800000e0000 */
[----:B---3--:R3:W-:Y:S04]  /*b100*/  @!P1 ST.E.128 desc[UR54][R2.64], R4 ;  /* 0x0000000402009985 */ /* 0x0087e8000c101d36 */
[----:B--2---:R3:W-:Y:S04]  /*b110*/  @!P2 ST.E.128 desc[UR54][R20.64], R8 ;  /* 0x000000081400a985 */ /* 0x0047e8000c101d36 */
[----:B----4-:R3:W-:Y:S01]  /*b120*/  @!P3 ST.E.128 desc[UR54][R32.64], R12 ;  /* 0x0000000c2000b985 */ /* 0x0107e2000c101d36 */
[----:B01----:R-:W-:Y:S05]  /*b130*/  @P0 BRA `(.L_x_15220) ;  /* 0x0000001000a80947 */ /* 0x003fea0003800000 */
[----:B---3--:R-:W-:-:S04]  /*b140*/  LEA R2, P0, R19, R30, 0x1 ;  /* 0x0000001e13027211 */ /* 0x008fc800078008ff */
[----:B------:R-:W-:-:S05]  /*b150*/  LEA.HI.X R3, R19, R34, R35, 0x1, P0 ;  /* 0x0000002213037211 */ /* 0x000fca00000f0c23 */
[----:B-----5:R0:W-:Y:S01]  /*b160*/  ST.E.128 desc[UR54][R2.64], R24 ;  /* 0x0000001802007985 */ /* 0x0201e2000c101d36 */
[----:B------:R-:W-:Y:S05]  /*b170*/  BRA `(.L_x_15220) ;  /* 0x0000001000987947 */ /* 0x000fea0003800000 */
.L_x_15219:
        /* <DEDUP_REMOVED lines=29> */
[----:B------:R-:W-:Y:S02]  /*b350*/  IADD3 R4, -R5, RZ, RZ ;  /* 0x000000ff05047210 */ /* 0x000fe40007ffe1ff */
[----:B------:R-:W-:Y:S01]  /*b360*/  SHF.R.S32.HI R2, RZ, 0x1f, R5 ;  /* 0x0000001fff027819 */ /* 0x000fe20000011405 */
        /* <DEDUP_REMOVED lines=19> */
[----:B------:R-:W-:Y:S02]  /*b4a0*/  PRMT R4, RZ, 0x654, R4 ;  /* 0x00000654ff047816 */ /* 0x000fe40000000004 */
[----:B------:R-:W-:Y:S02]  /*b4b0*/  LEA.HI.X R14, R2, UR9, R3, 0x2, P1 ;  /* 0x00000009020e7c11 */ /* 0x000fe400088f1403 */
[----:B------:R0:W-:Y:S03]  /*b4c0*/  SYNCS.ARRIVE.TRANS64.RED.A1T0 RZ, [R4+URZ], RZ ;  /* 0x000000ff04ff79a7 */ /* 0x0001e6000810043f */
[----:B------:R1:W2:Y:S04]  /*b4d0*/  SHFL.IDX PT, R5, R14, RZ, 0x1c1f ;  /* 0x001c1fff0e057589 */ /* 0x0002a800000e0000 */
[----:B0-----:R1:W0:Y:S01]  /*b4e0*/  SHFL.IDX PT, R4, R0, RZ, 0x1c1f ;  /* 0x001c1fff00047589 */ /* 0x00122200000e0000 */
[----:B------:R-:W-:Y:S05]  /*b4f0*/  @P2 BRA `(.L_x_15222) ;  /* 0x0000000000802947 */ /* 0x000fea0003800000 */
[----:B------:R-:W-:Y:S02]  /*b500*/  ULDC UR4, c[0x0][0xac8] ;  /* 0x0002b20000047ab9 */ /* 0x000fe40000000800 */
[----:B------:R-:W-:Y:S02]  /*b510*/  ISETP.GE.AND P4, PT, R16, UR4, PT ;  /* 0x0000000410007c0c */ /* 0x000fe4000bf86270 */
[----:B------:R-:W-:Y:S02]  /*b520*/  ISETP.GE.AND P2, PT, R156, UR4, PT ;  /* 0x000000049c007c0c */ /* 0x000fe4000bf46270 */
[----:B------:R-:W-:Y:S02]  /*b530*/  ISETP.GE.AND P1, PT, R155, UR4, PT ;  /* 0x000000049b007c0c */ /* 0x000fe4000bf26270 */
[----:B------:R-:W-:-:S07]  /*b540*/  ISETP.GE.AND P5, PT, R154, UR4, PT ;  /* 0x000000049a007c0c */ /* 0x000fce000bfa6270 */
[----:B0-2---:R-:W-:Y:S02]  /*b550*/  @!P4 IMAD.WIDE R2, R16, 0x4, R4 ;  /* 0x000000041002c825 */ /* 0x005fe400078e0204 */
[CC--:B------:R-:W-:Y:S02]  /*b560*/  @!P2 LEA R6, P6, R156.reuse, R4.reuse, 0x2 ;  /* 0x000000049c06a211 */ /* 0x0c0fe400078c10ff */
        /* <DEDUP_REMOVED lines=25> */
.L_x_15222:
[----:B------:R-:W-:Y:S05]  /*b700*/  BSYNC B1 ;  /* 0x0000000000017941 */ /* 0x000fea0003800000 */
.L_x_15221:
[----:B--23--:R2:W3:Y:S04]  /*b710*/  SHFL.IDX PT, R5, R14, 0x1, 0x1c1f ;  /* 0x003c1f000e057f89 */ /* 0x00c4e800000e0000 */
        /* <DEDUP_REMOVED lines=8> */
[----:B0--3--:R-:W-:Y:S02]  /*b7a0*/  @!P0 IMAD.WIDE R2, R16, 0x4, R4 ;  /* 0x0000000410028825 */ /* 0x009fe400078e0204 */
        /* <DEDUP_REMOVED lines=14> */
[----:B-12---:R-:W-:Y:S02]  /*b890*/  @!P4 LEA R14, P5, R23, R4, 0x2 ;  /* 0x00000004170ec211 */ /* 0x006fe400078a10ff */
        /* <DEDUP_REMOVED lines=12> */
.L_x_15217:
[----:B------:R-:W-:Y:S02]  /*b960*/  ULDC.64 UR8, c[0x0][0xc00] ;  /* 0x0003000000087ab9 */ /* 0x000fe40000000a00 */
[----:B------:R-:W-:-:S04]  /*b970*/  UISETP.NE.U32.AND UP0, UPT, UR8, URZ, UPT ;  /* 0x0000003f0800728c */ /* 0x000fc8000bf05070 */
[----:B------:R-:W-:-:S03]  /*b980*/  UISETP.NE.AND.EX UP0, UPT, UR9, URZ, UPT, UP0 ;  /* 0x0000003f0900728c */ /* 0x000fc6000bf05300 */
[----:B------:R-:W-:Y:S02]  /*b990*/  ULDC.64 UR8, c[0x0][0xc00] ;  /* 0x0003000000087ab9 */ /* 0x000fe40000000a00 */
[----:B------:R-:W-:Y:S01]  /*b9a0*/  UIMAD.WIDE UR8, UR37, 0x4, UR8 ;  /* 0x00000004250878a5 */ /* 0x000fe2000f8e0208 */
[----:B------:R-:W-:-:S05]  /*b9b0*/  PLOP3.LUT P1, PT, PT, PT, UP0, 0x80, 0x0 ;  /* 0x000000000000781c */ /* 0x000fca0003f2f008 */
[----:B------:R-:W-:Y:S01]  /*b9c0*/  IMAD.U32 R2, RZ, RZ, UR8 ;  /* 0x00000008ff027e24 */ /* 0x000fe2000f8e00ff */
[----:B------:R-:W-:Y:S01]  /*b9d0*/  MOV R3, UR9 ;  /* 0x0000000900037c02 */ /* 0x000fe20008000f00 */
[----:B------:R-:W-:Y:S02]  /*b9e0*/  ULDC.64 UR8, c[0x0][0xc08] ;  /* 0x0003020000087ab9 */ /* 0x000fe40000000a00 */
[----:B------:R-:W-:-:S04]  /*b9f0*/  UISETP.NE.U32.AND UP1, UPT, UR8, URZ, UPT ;  /* 0x0000003f0800728c */ /* 0x000fc8000bf25070 */
[----:B------:R-:W-:Y:S01]  /*ba00*/  UISETP.NE.AND.EX UP1, UPT, UR9, URZ, UPT, UP1 ;  /* 0x0000003f0900728c */ /* 0x000fe2000bf25310 */
[----:B------:R-:W2:Y:S01]  /*ba10*/  @P1 LDG.E R6, desc[UR54][R2.64] ;  /* 0x0000003602061981 */ /* 0x000ea2000c1e1900 */
[----:B------:R-:W-:Y:S02]  /*ba20*/  ULDC UR4, c[0x0][0xa88] ;  /* 0x0002a20000047ab9 */ /* 0x000fe40000000800 */
[----:B------:R-:W-:Y:S01]  /*ba30*/  IMAD.U32 R0, RZ, RZ, UR4 ;  /* 0x00000004ff007e24 */ /* 0x000fe2000f8e00ff */
[----:B------:R-:W0:Y:S01]  /*ba40*/  S2R R7, SR_TID.X ;  /* 0x0000000000077919 */ /* 0x000e220000002100 */
        /* <DEDUP_REMOVED lines=8> */
[----:B0-----:R-:W-:-:S10]  /*bad0*/  VIADD R7, R7, 0xffffff80 ;  /* 0xffffff8007077836 */ /* 0x001fd40000000000 */
[----:B------:R-:W-:Y:S01]  /*bae0*/  @!UP1 ULDC UR46, c[0x0][0xad4] ;  /* 0x0002b500002e9ab9 */ /* 0x000fe20000000800 */
[----:B------:R-:W-:Y:S02]  /*baf0*/  ISETP.GT.AND P0, PT, R7, 0xbf, PT ;  /* 0x000000bf0700780c */ /* 0x000fe40003f04270 */
[----:B--2---:R-:W-:-:S13]  /*bb00*/  @P1 R2UR UR4, R6 ;  /* 0x00000000060412ca */ /* 0x004fda00000e0000 */
[----:B------:R-:W-:Y:S01]  /*bb10*/  USHF.R.S32.HI UR18, URZ, 0x1f, UR4 ;  /* 0x0000001f3f127899 */ /* 0x000fe20008011404 */
[----:B-1----:R-:W-:Y:S11]  /*bb20*/  @P2 BRA `(.L_x_15223) ;  /* 0x0000000000102947 */ /* 0x002ff60003800000 */
[----:B------:R-:W-:Y:S05]  /*bb30*/  @!P1 BRA `(.L_x_15223) ;  /* 0x00000000000c9947 */ /* 0x000fea0003800000 */
[----:B------:R-:W2:Y:S04]  /*bb40*/  LDG.E R5, desc[UR54][R2.64] ;  /* 0x0000003602057981 */ /* 0x000ea8000c1e1900 */
[----:B-----5:R-:W2:Y:S02]  /*bb50*/  LDG.E R0, desc[UR54][R2.64+0x4] ;  /* 0x0000043602007981 */ /* 0x020ea4000c1e1900 */
[----:B--2---:R-:W-:-:S07]  /*bb60*/  IMAD.IADD R0, R0, 0x1, -R5 ;  /* 0x0000000100007824 */ /* 0x004fce00078e0a05 */
.L_x_15223:
        /* <DEDUP_REMOVED lines=36> */
[----:B------:R-:W-:Y:S01]  /*bdb0*/  UIADD3.X UR7, UR7, UR17, UR18, UP1, UP2 ;  /* 0x0000001107077290 */ /* 0x000fe20008fe4412 */
[----:B-1----:R-:W-:Y:S01]  /*bdc0*/  @P0 SHF.R.U32.HI R5, RZ, R7, R2 ;  /* 0x00000007ff050219 */ /* 0x002fe20000011602 */
[----:B------:R-:W-:Y:S01]  /*bdd0*/  IMAD.U32 R2, RZ, RZ, UR20 ;  /* 0x00000014ff027e24 */ /* 0x000fe2000f8e00ff */
[----:B------:R-:W-:Y:S01]  /*bde0*/  ULDC.64 UR8, c[0x0][UR16+0x210] ;  /* 0x0000840010087abb */ /* 0x000fe20008000a00 */
[----:B------:R-:W-:Y:S01]  /*bdf0*/  ULDC.64 UR10, c[0x0][0xba8] ;  /* 0x0002ea00000a7ab9 */ /* 0x000fe20000000a00 */
[C---:B------:R-:W-:Y:S01]  /*be00*/  IADD3 R7, -R5.reuse, RZ, RZ ;  /* 0x000000ff05077210 */ /* 0x040fe20007ffe1ff */
[----:B------:R-:W-:Y:S01]  /*be10*/  @!UP0 ULDC UR10, c[0x0][0xb50] ;  /* 0x0002d400000a8ab9 */ /* 0x000fe20000000800 */
[----:B------:R-:W-:Y:S01]  /*be20*/  IADD3 R2, P0, P1, R5, UR14, R2 ;  /* 0x0000000e05027c10 */ /* 0x000fe2000f91e002 */
[----:B------:R-:W-:Y:S01]  /*be30*/  @!UP0 ULDC UR11, c[0x0][0xb54] ;  /* 0x0002d500000b8ab9 */ /* 0x000fe20000000800 */
[----:B------:R-:W-:Y:S01]  /*be40*/  SHF.R.S32.HI R5, RZ, 0x1f, R5 ;  /* 0x0000001fff057819 */ /* 0x000fe20000011405 */
[----:B------:R-:W-:-:S03]  /*be50*/  IMAD R7, R9, R7, R4 ;  /* 0x0000000709077224 */ /* 0x000fc600078e0204 */
[----:B------:R-:W-:Y:S01]  /*be60*/  IADD3.X R3, R5, UR7, R6, P0, P1 ;  /* 0x0000000705037c10 */ /* 0x000fe200087e2406 */
        /* <DEDUP_REMOVED lines=9> */
.L_x_15225:
[----:B------:R-:W-:Y:S05]  /*bf00*/  BSYNC B1 ;  /* 0x0000000000017941 */ /* 0x000fea0003800000 */
.L_x_15224:
[----:B------:R-:W-:-:S06]  /*bf10*/  UISETP.GT.AND UP0, UPT, UR46, 0x1, UPT ;  /* 0x000000012e00788c */ /* 0x000fcc000bf04270 */
[----:B------:R-:W-:-:S13]  /*bf20*/  PLOP3.LUT P0, PT, PT, PT, UP0, 0x80, 0x0 ;  /* 0x000000000000781c */ /* 0x000fda0003f0f008 */
[----:B------:R-:W-:Y:S05]  /*bf30*/  @P0 BRA `(.L_x_15220) ;  /* 0x0000000400280947 */ /* 0x000fea0003800000 */
[----:B------:R-:W1:Y:S01]  /*bf40*/  LDC R11, c[0x0][0xbe8] ;  /* 0x0002fa00ff0b7b82 */ /* 0x000e620000000800 */
[----:B------:R-:W-:Y:S01]  /*bf50*/  ULDC.64 UR10, c[0x0][0xaa0] ;  /* 0x0002a800000a7ab9 */ /* 0x000fe20000000a00 */
[----:B------:R-:W-:Y:S01]  /*bf60*/  IMAD R2, R18, 0x30, R157 ;  /* 0x0000003012027824 */ /* 0x000fe200078e029d */
[----:B------:R-:W-:Y:S01]  /*bf70*/  UIMAD UR7, UR18, UR10, URZ ;  /* 0x0000000a120772a4 */ /* 0x000fe2000f8e023f */
[----:B------:R-:W-:Y:S01]  /*bf80*/  VIADD R30, R157, UR40 ;  /* 0x000000289d1e7c36 */ /* 0x000fe20008000000 */
[----:B------:R-:W-:Y:S01]  /*bf90*/  UIMAD.WIDE.U32 UR8, UR4, UR10, URZ ;  /* 0x0000000a040872a5 */ /* 0x000fe2000f8e003f */
[----:B0-----:R-:W-:Y:S01]  /*bfa0*/  VIADD R4, R2, UR40 ;  /* 0x0000002802047c36 */ /* 0x001fe20008000000 */
[----:B------:R-:W-:Y:S01]  /*bfb0*/  UIMAD UR7, UR4, UR11, UR7 ;  /* 0x0000000b040772a4 */ /* 0x000fe2000f8e0207 */
[----:B------:R-:W-:Y:S02]  /*bfc0*/  SHF.R.S32.HI R13, RZ, 0x1f, R19 ;  /* 0x0000001fff0d7819 */ /* 0x000fe40000011413 */
        /* <DEDUP_REMOVED lines=14> */
[----:B0-----:R-:W-:-:S04]  /*c0b0*/  @P0 IMAD.HI.U32 R2, R4, R3, RZ ;  /* 0x0000000304020227 */ /* 0x001fc800078e00ff */
[----:B------:R-:W-:Y:S02]  /*c0c0*/  IMAD.U32 R3, RZ, RZ, UR9 ;  /* 0x00000009ff037e24 */ /* 0x000fe4000f8e00ff */
[----:B------:R-:W-:Y:S01]  /*c0d0*/  IMAD.U32 R3, RZ, RZ, UR4 ;  /* 0x00000004ff037e24 */ /* 0x000fe2000f8e00ff */
[----:B------:R-:W-:Y:S01]  /*c0e0*/  ULDC UR4, c[0x0][0xac8] ;  /* 0x0002b20000047ab9 */ /* 0x000fe20000000800 */
[----:B-1----:R-:W-:-:S04]  /*c0f0*/  @P0 SHF.R.U32.HI R5, RZ, R7, R2 ;  /* 0x00000007ff050219 */ /* 0x002fc80000011602 */
[----:B------:R-:W-:Y:S02]  /*c100*/  IADD3 R7, -R5, RZ, RZ ;  /* 0x000000ff05077210 */ /* 0x000fe40007ffe1ff */
[----:B------:R-:W-:-:S03]  /*c110*/  SHF.R.S32.HI R2, RZ, 0x1f, R5 ;  /* 0x0000001fff027819 */ /* 0x000fc60000011405 */
[----:B------:R-:W-:Y:S02]  /*c120*/  IMAD R7, R11, R7, R4 ;  /* 0x000000070b077224 */ /* 0x000fe400078e0204 */
[----:B------:R-:W-:Y:S02]  /*c130*/  IMAD R4, R2, UR10, RZ ;  /* 0x0000000a02047c24 */ /* 0x000fe4000f8e02ff */
[----:B------:R-:W-:Y:S01]  /*c140*/  IMAD.U32 R2, RZ, RZ, UR8 ;  /* 0x00000008ff027e24 */ /* 0x000fe2000f8e00ff */
        /* <DEDUP_REMOVED lines=11> */
[----:B-----5:R-:W-:Y:S01]  /*c200*/  IMAD R11, R0, R11, RZ ;  /* 0x0000000b000b7224 */ /* 0x020fe200078e02ff */
[----:B------:R-:W-:Y:S02]  /*c210*/  IADD3 R0, R30, 0x30, RZ ;  /* 0x000000301e007810 */ /* 0x000fe40007ffe0ff */
        /* <DEDUP_REMOVED lines=28> */
.L_x_15220:
[----:B------:R-:W-:Y:S05]  /*c3e0*/  BSYNC B0 ;  /* 0x0000000000007941 */ /* 0x000fea0003800000 */
.L_x_15216:
[----:B------:R-:W-:Y:S02]  /*c3f0*/  ULDC UR4, c[0x0][0xc3c] ;  /* 0x00030f0000047ab9 */ /* 0x000fe40000000800 */
[----:B------:R-:W-:-:S13]  /*c400*/  ISETP.GE.AND P0, PT, R31, UR4, PT ;  /* 0x000000041f007c0c */ /* 0x000fda000bf06270 */
[----:B------:R-:W-:Y:S05]  /*c410*/  @!P0 BRA `(.L_x_15226) ;  /* 0xffffff4800808947 */ /* 0x000fea000383ffff */
[----:B------:R-:W-:Y:S05]  /*c420*/  EXIT ;  /* 0x000000000000794d */ /* 0x000fea0003800000 */
.L_x_15173:
[----:B------:R-:W-:-:S08]  /*c430*/  NOP ;  /* 0x0000000000007918 */ /* 0x000fd00000000000 */
[----:B------:R-:W0:-:S00]  /*c440*/  USETMAXREG.DEALLOC.CTAPOOL 0x20 ;  /* 0x00000020000079c8 */ /* 0x000e0000080e0500 */
[----:B0-----:R-:W2:Y:S01]  /*c450*/  LDL.LU R2, [R1+0x4] ;  /* 0x0000040001027983 */ /* 0x001ea20000300800 */
[----:B------:R-:W-:Y:S01]  /*c460*/  LOP3.LUT R0, R0, 0x3, RZ, 0xc0, !PT ;  /* 0x0000000300007812 */ /* 0x000fe200078ec0ff */
[----:B------:R-:W-:-:S05]  /*c470*/  IMAD.MOV.U32 R6, RZ, RZ, RZ ;  /* 0x000000ffff067224 */ /* 0x000fca00078e00ff */
[----:B------:R-:W0:Y:S02]  /*c480*/  SHFL.IDX PT, R0, R0, RZ, 0x1f ;  /* 0x00001fff00007589 */ /* 0x000e2400000e0000 */
[----:B0-----:R-:W-:Y:S02]  /*c490*/  ISETP.NE.AND P0, PT, R0, RZ, PT ;  /* 0x000000ff0000720c */ /* 0x001fe40003f05270 */
        /* <DEDUP_REMOVED lines=11> */
.L_x_15227:
        /* <DEDUP_REMOVED lines=44> */
.L_x_15231:
        /* <DEDUP_REMOVED lines=34> */
.L_x_15229:
        /* <DEDUP_REMOVED lines=11> */
[----:B------:R-:W-:-:S06]  /*cae0*/  IADD3 R16, R19, -0x1, RZ ;  /* 0xffffffff13107810 */ /* 0x000fcc0007ffe0ff */
[----:B------:R0:W1:Y:S02]  /*caf0*/  SHFL.IDX PT, R16, R5, R16, 0x1f ;  /* 0x00001f1005107589 */ /* 0x00006400000e0000 */
.L_x_15232:
        /* <DEDUP_REMOVED lines=20> */
[----:B------:R-:W-:Y:S01]  /*cc40*/  IMAD R3, R2, R11, R10 ;  /* 0x0000000b02037224 */ /* 0x000fe200078e020a */
[----:B0-----:R-:W-:-:S04]  /*cc50*/  IADD3 R10, R9, 0xffffffe, RZ ;  /* 0x0ffffffe090a7810 */ /* 0x001fc80007ffe0ff */
        /* <DEDUP_REMOVED lines=40> */
.L_x_15233:
        /* <DEDUP_REMOVED lines=60> */
[----:B------:R-:W-:-:S07]  /*d2a0*/  IMAD R18, R2, R18, R3 ;  /* 0x0000001202127224 */ /* 0x000fce00078e0203 */
.L_x_15234:
[----:B------:R-:W-:-:S05]  /*d2b0*/  LOP3.LUT R17, RZ, R2, RZ, 0x33, !PT ;  /* 0x00000002ff117212 */ /* 0x000fca00078e33ff */
[----:B------:R-:W-:Y:S01]  /*d2c0*/  IMAD.IADD R17, R6, 0x1, R17 ;  /* 0x0000000106117824 */ /* 0x000fe200078e0211 */
[----:B------:R-:W-:Y:S06]  /*d2d0*/  BRA `(.L_x_15235) ;  /* 0x0000000000147947 */ /* 0x000fec0003800000 */
.L_x_15230:
[----:B------:R-:W-:Y:S01]  /*d2e0*/  ULDC UR4, c[0x0][0xc3c] ;  /* 0x00030f0000047ab9 */ /* 0x000fe20000000800 */
[----:B------:R-:W-:Y:S01]  /*d2f0*/  IMAD.MOV.U32 R17, RZ, RZ, RZ ;  /* 0x000000ffff117224 */ /* 0x000fe200078e00ff */
[----:B------:R-:W-:Y:S01]  /*d300*/  MOV R19, UR4 ;  /* 0x0000000400137c02 */ /* 0x000fe20008000f00 */
[----:B------:R-:W-:Y:S02]  /*d310*/  IMAD.U32 R16, RZ, RZ, UR6 ;  /* 0x00000006ff107e24 */ /* 0x000fe4000f8e00ff */
[----:B------:R-:W-:-:S07]  /*d320*/  IMAD.MOV.U32 R18, RZ, RZ, RZ ;  /* 0x000000ffff127224 */ /* 0x000fce00078e00ff */
.L_x_15235:
[----:B------:R-:W-:-:S13]  /*d330*/  ISETP.NE.AND P0, PT, R0, RZ, PT ;  /* 0x000000ff0000720c */ /* 0x000fda0003f05270 */
[----:B------:R-:W0:Y:S01]  /*d340*/  @!P0 S2R R3, SR_CgaCtaId ;  /* 0x0000000000038919 */ /* 0x000e220000008800 */
[----:B------:R-:W-:-:S04]  /*d350*/  @!P0 MOV R0, 0x400 ;  /* 0x0000040000008802 */ /* 0x000fc80000000f00 */
[----:B0-----:R-:W-:-:S05]  /*d360*/  @!P0 LEA R0, R3, R0, 0x18 ;  /* 0x0000000003008211 */ /* 0x001fca00078ec0ff */
[----:B------:R2:W-:Y:S01]  /*d370*/  @!P0 STS.128 [R0+0x168d0], R16 ;  /* 0x0168d01000008388 */ /* 0x0005e20000000c00 */
[----:B------:R-:W-:Y:S06]  /*d380*/  BAR.ARV 0x5, 0x200 ;  /* 0x0148000000007b1d */ /* 0x000fec0000002000 */
.L_x_15228:
[----:B------:R3:W-:Y:S01]  /*d390*/  STL [R1+0x38], RZ ;  /* 0x000038ff01007387 */ /* 0x0007e20000100800 */
[----:B------:R-:W-:Y:S01]  /*d3a0*/  ULDC UR4, c[0x0][0xc3c] ;  /* 0x00030f0000047ab9 */ /* 0x000fe20000000800 */
[----:B------:R-:W-:Y:S01]  /*d3b0*/  IMAD.MOV.U32 R27, RZ, RZ, 0x1 ;  /* 0x00000001ff1b7424 */ /* 0x000fe200078e00ff */
[----:B-1----:R-:W-:Y:S01]  /*d3c0*/  ISETP.GE.AND P0, PT, R19, UR4, PT ;  /* 0x0000000413007c0c */ /* 0x002fe2000bf06270 */
[----:B------:R-:W-:-:S12]  /*d3d0*/  IMAD.MOV.U32 R25, RZ, RZ, RZ ;  /* 0x000000ffff197224 */ /* 0x000fd800078e00ff */
[----:B---3--:R-:W-:Y:S05]  /*d3e0*/  @P0 BRA `(.L_x_15236) ;  /* 0x0000005000e40947 */ /* 0x008fea0003800000 */
[----:B------:R-:W1:Y:S01]  /*d3f0*/  S2R R3, SR_TID.X ;  /* 0x0000000000037919 */ /* 0x000e620000002100 */
[----:B------:R-:W3:Y:S01]  /*d400*/  S2UR UR5, SR_CgaCtaId ;  /* 0x00000000000579c3 */ /* 0x000ee20000008800 */
[----:B------:R-:W-:Y:S01]  /*d410*/  UMOV UR4, 0x400 ;  /* 0x0000040000047882 */ /* 0x000fe20000000000 */
[----:B------:R-:W-:Y:S01]  /*d420*/  BSSY B8, `(.L_x_15236) ;  /* 0x0000535000087945 */ /* 0x000fe20003800000 */
[----:B------:R4:W-:Y:S01]  /*d430*/  STL [R1+0x38], RZ ;  /* 0x000038ff01007387 */ /* 0x0009e20000100800 */
[----:B------:R-:W-:Y:S01]  /*d440*/  IMAD.MOV.U32 R27, RZ, RZ, 0x1 ;  /* 0x00000001ff1b7424 */ /* 0x000fe200078e00ff */
[----:B------:R-:W-:Y:S01]  /*d450*/  MOV R25, RZ ;  /* 0x000000ff00197202 */ /* 0x000fe20000000f00 */
[----:B------:R-:W-:Y:S01]  /*d460*/  ULOP3.LUT UR37, UR36, 0x2, URZ, 0xfc, !UPT ;  /* 0x0000000224257892 */ /* 0x000fe2000f8efc3f */
[----:B------:R-:W-:Y:S01]  /*d470*/  ULDC UR38, c[0x0][0xc] ;  /* 0x0000030000267ab9 */ /* 0x000fe20000000800 */
[----:B---3--:R-:W-:-:S06]  /*d480*/  ULEA UR4, UR5, UR4, 0x18 ;  /* 0x0000000405047291 */ /* 0x008fcc000f8ec03f */
[----:B------:R-:W-:Y:S01]  /*d490*/  IMAD.U32 R22, RZ, RZ, UR4 ;  /* 0x00000004ff167e24 */ /* 0x000fe2000f8e00ff */
[C---:B-1----:R-:W-:Y:S01]  /*d4a0*/  LOP3.LUT R4, R3.reuse, 0x7f, RZ, 0xc0, !PT ;  /* 0x0000007f03047812 */ /* 0x042fe200078ec0ff */
[C---:B------:R-:W-:Y:S02]  /*d4b0*/  IMAD.SHL.U32 R28, R3.reuse, 0x8, RZ ;  /* 0x00000008031c7824 */ /* 0x040fe400078e00ff */
[----:B0-----:R-:W-:Y:S01]  /*d4c0*/  IMAD.SHL.U32 R2, R3, 0x10, RZ ;  /* 0x0000001003027824 */ /* 0x001fe200078e00ff */
[----:B------:R-:W-:Y:S02]  /*d4d0*/  SHF.R.U32.HI R4, RZ, 0x3, R4 ;  /* 0x00000003ff047819 */ /* 0x000fe40000011604 */
[----:B--2---:R-:W-:Y:S02]  /*d4e0*/  LOP3.LUT R0, R28, 0x1f8, RZ, 0xc0, !PT ;  /* 0x000001f81c007812 */ /* 0x004fe400078ec0ff */
[----:B------:R-:W-:Y:S02]  /*d4f0*/  LOP3.LUT R2, R2, 0x70, RZ, 0xc0, !PT ;  /* 0x0000007002027812 */ /* 0x000fe400078ec0ff */
[----:B------:R-:W-:-:S02]  /*d500*/  LOP3.LUT R3, R0, 0x38, R3, 0x78, !PT ;  /* 0x0000003800037812 */ /* 0x000fc400078e7803 */
[----:B------:R-:W-:Y:S02]  /*d510*/  LOP3.LUT R2, R4, R2, RZ, 0xfc, !PT ;  /* 0x0000000204027212 */ /* 0x000fe400078efcff */
[----:B------:R-:W-:Y:S02]  /*d520*/  LOP3.LUT R0, R3, 0x200, R28, 0xf8, !PT ;  /* 0x0000020003007812 */ /* 0x000fe400078ef81c */
[----:B------:R-:W-:-:S03]  /*d530*/  LOP3.LUT R28, R28, 0x38, RZ, 0xc0, !PT ;  /* 0x000000381c1c7812 */ /* 0x000fc600078ec0ff */
[----:B------:R-:W-:-:S05]  /*d540*/  IMAD R0, R0, 0x2, R22 ;  /* 0x0000000200007824 */ /* 0x000fca00078e0216 */
[----:B------:R4:W-:Y:S02]  /*d550*/  STL [R1+0x1c], R0 ;  /* 0x00001c0001007387 */ /* 0x0009e40000100800 */
.L_x_15299:
[----:B0-----:R-:W0:Y:S01]  /*d560*/  LDC.64 R2, c[0x0][0xc88] ;  /* 0x00032200ff027b82 */ /* 0x001e220000000a00 */
[----:B--2---:R-:W2:Y:S01]  /*d570*/  LDL.LU R6, [R1+0x4] ;  /* 0x0000040001067983 */ /* 0x004ea20000300800 */
[----:B0-----:R-:W-:-:S05]  /*d580*/  IMAD.WIDE R2, R19, 0x4, R2 ;  /* 0x0000000413027825 */ /* 0x001fca00078e0202 */
[----:B------:R-:W4:Y:S01]  /*d590*/  LDG.E R29, desc[UR54][R2.64] ;  /* 0x00000036021d7981 */ /* 0x000f22000c1e1900 */
[----:B------:R-:W-:Y:S05]  /*d5a0*/  YIELD ;  /* 0x0000000000007946 */ /* 0x000fea0003800000 */
[----:B------:R-:W-:Y:S01]  /*d5b0*/  ULDC.64 UR4, c[0x0][0xa28] ;  /* 0x00028a0000047ab9 */ /* 0x000fe20000000a00 */
[----:B------:R-:W-:Y:S01]  /*d5c0*/  IMAD.MOV.U32 R7, RZ, RZ, RZ ;  /* 0x000000ffff077224 */ /* 0x000fe200078e00ff */
[----:B------:R-:W-:Y:S01]  /*d5d0*/  ISETP.NE.U32.AND P0, PT, RZ, UR4, PT ;  /* 0x00000004ff007c0c */ /* 0x000fe2000bf05070 */
[----:B------:R-:W-:-:S03]  /*d5e0*/  ULDC.64 UR6, c[0x0][0xa18] ;  /* 0x0002860000067ab9 */ /* 0x000fc60000000a00 */
[----:B------:R-:W-:Y:S02]  /*d5f0*/  ISETP.NE.AND.EX P0, PT, RZ, UR5, PT, P0 ;  /* 0x00000005ff007c0c */ /* 0x000fe4000bf05300 */
[----:B----4-:R-:W-:-:S11]  /*d600*/  SHF.R.S32.HI R0, RZ, 0x1f, R29 ;  /* 0x0000001fff007819 */ /* 0x010fd6000001141d */
        /* <DEDUP_REMOVED lines=8> */
[----:B--2---:R-:W-:Y:S01]  /*d690*/  LOP3.LUT R6, R6, 0xffffffef, RZ, 0xc0, !PT ;  /* 0xffffffef06067812 */ /* 0x004fe200078ec0ff */
        /* <DEDUP_REMOVED lines=8> */
[----:B------:R-:W2:Y:S05]  /*d720*/  @P2 LDG.E R0, desc[UR54][R2.64] ;  /* 0x0000003602002981 */ /* 0x000eaa000c1e1900 */
[----:B------:R-:W-:Y:S01]  /*d730*/  @P0 IADD3 R4, P1, R23, UR6, RZ ;  /* 0x0000000617040c10 */ /* 0x000fe2000ff3e0ff */
[----:B------:R-:W-:Y:S03]  /*d740*/  STL [R1+0x4], R6 ;  /* 0x0000040601007387 */ /* 0x000fe60000100800 */
        /* <DEDUP_REMOVED lines=8> */
[----:B--2---:R0:W-:Y:S04]  /*d7d0*/  STL [R1+0x20], R0 ;  /* 0x0000200001007387 */ /* 0x0041e80000100800 */
[----:B---3--:R1:W-:Y:S04]  /*d7e0*/  STL [R1+0x14], R7 ;  /* 0x0000140701007387 */ /* 0x0083e80000100800 */
[----:B----4-:R1:W-:Y:S01]  /*d7f0*/  @P0 STL [R1+0x28], R4 ;  /* 0x0000280401000387 */ /* 0x0103e20000100800 */
[----:B0-----:R-:W-:Y:S01]  /*d800*/  IMAD.U32 R0, RZ, RZ, UR4 ;  /* 0x00000004ff007e24 */ /* 0x001fe2000f8e00ff */
[----:B------:R-:W-:Y:S06]  /*d810*/  @P0 BRA `(.L_x_15237) ;  /* 0x0000000000200947 */ /* 0x000fec0003800000 */
[----:B------:R-:W-:Y:S02]  /*d820*/  ULDC UR4, c[0x0][0x288] ;  /* 0x0000a20000047ab9 */ /* 0x000fe40000000800 */
[----:B-1----:R-:W-:-:S05]  /*d830*/  IMAD.U32 R4, RZ, RZ, UR4 ;  /* 0x00000004ff047e24 */ /* 0x002fca000f8e00ff */
[----:B------:R0:W-:Y:S01]  /*d840*/  STL [R1+0x28], R4 ;  /* 0x0000280401007387 */ /* 0x0001e20000100800 */
[----:B------:R-:W-:Y:S05]  /*d850*/  @!P2 BRA `(.L_x_15237) ;  /* 0x000000000010a947 */ /* 0x000fea0003800000 */
[----:B------:R-:W2:Y:S04]  /*d860*/  LDG.E R5, desc[UR54][R2.64] ;  /* 0x0000003602057981 */ /* 0x000ea8000c1e1900 */
[----:B0-----:R-:W2:Y:S02]  /*d870*/  LDG.E R4, desc[UR54][R2.64+0x4] ;  /* 0x0000043602047981 */ /* 0x001ea4000c1e1900 */
[----:B--2---:R-:W-:-:S05]  /*d880*/  IADD3 R2, -R5, R4, RZ ;  /* 0x0000000405027210 */ /* 0x004fca0007ffe1ff */
[----:B------:R2:W-:Y:S02]  /*d890*/  STL [R1+0x28], R2 ;  /* 0x0000280201007387 */ /* 0x0005e40000100800 */
.L_x_15237:
        /* <DEDUP_REMOVED lines=10> */
.L_x_15238:
        /* <DEDUP_REMOVED lines=9> */
.L_x_15239:
        /* <DEDUP_REMOVED lines=9> */
[----:B------:R1:W-:Y:S02]  /*da60*/  STL [R1+0x4], R2 ;  /* 0x0000040201007387 */ /* 0x0003e40000100800 */
        /* <DEDUP_REMOVED lines=8> */
[----:B--2---:R-:W-:-:S05]  /*daf0*/  IADD3 R0, R5, 0x80, -R6 ;  /* 0x0000008005007810 */ /* 0x004fca0007ffe806 */
[----:B------:R-:W-:-:S05]  /*db00*/  IMAD.IADD R0, R0, 0x1, R2 ;  /* 0x0000000100007824 */ /* 0x000fca00078e0202 */
[----:B------:R-:W-:-:S04]  /*db10*/  SHF.R.S32.HI R2, RZ, 0x1f, R0 ;  /* 0x0000001fff027819 */ /* 0x000fc80000011400 */
[----:B------:R-:W-:Y:S02]  /*db20*/  LEA.HI R0, R2, R0, RZ, 0x7 ;  /* 0x0000000002007211 */ /* 0x000fe400078f38ff */
[----:B------:R-:W-:Y:S02]  /*db30*/  IADD3 R2, R5, 0x7f, RZ ;  /* 0x0000007f05027810 */ /* 0x000fe40007ffe0ff */
        /* <DEDUP_REMOVED lines=39> */
.L_x_15241:
[----:B------:R-:W-:Y:S05]  /*ddb0*/  BSYNC B0 ;  /* 0x0000000000007941 */ /* 0x000fea0003800000 */
.L_x_15240:
        /* <DEDUP_REMOVED lines=25> */
.L_x_15243:
        /* <DEDUP_REMOVED lines=20> */
.L_x_15246:
[----:B------:R-:W-:Y:S05]  /*e090*/  BSYNC B6 ;  /* 0x0000000000067941 */ /* 0x000fea0003800000 */
.L_x_15245:
        /* <DEDUP_REMOVED lines=20> */
.L_x_15249:
        /* <DEDUP_REMOVED lines=15> */
.L_x_15248:
[----:B------:R-:W-:Y:S05]  /*e2d0*/  BSYNC B6 ;  /* 0x0000000000067941 */ /* 0x000fea0003800000 */
.L_x_15247:
        /* <DEDUP_REMOVED lines=14> */
[----:B--2---:R0:W2:Y:S01]  /*e3c0*/  @P0 LDG.E R21, desc[UR54][R2.64] ;  /* 0x0000003602150981 */ /* 0x0040a2000c1e1900 */
[----:B-1----:R-:W-:Y:S01]  /*e3d0*/  IMAD.SHL.U32 R7, R7, 0x10, RZ ;  /* 0x0000001007077824 */ /* 0x002fe200078e00ff */
[----:B------:R-:W-:Y:S01]  /*e3e0*/  LOP3.LUT R0, R0, 0x7f, RZ, 0xc0, !PT ;  /* 0x0000007f00007812 */ /* 0x000fe200078ec0ff */
[----:B---3--:R-:W-:-:S07]  /*e3f0*/  VIADD R26, R26, 0xffffffff ;  /* 0xffffffff1a1a7836 */ /* 0x008fce0000000000 */
[----:B0-----:R-:W0:Y:S01]  /*e400*/  @P2 LDC R3, c[0x0][0x434] ;  /* 0x00010d00ff032b82 */ /* 0x001e220000000800 */
[----:B------:R-:W-:Y:S02]  /*e410*/  SHF.R.U32.HI R0, RZ, 0x3, R0 ;  /* 0x00000003ff007819 */ /* 0x000fe40000011600 */
[----:B------:R-:W-:-:S05]  /*e420*/  LOP3.LUT R7, R7, 0x70, RZ, 0xc0, !PT ;  /* 0x0000007007077812 */ /* 0x000fca00078ec0ff */
[----:B------:R-:W1:Y:S01]  /*e430*/  @P2 LDC R2, c[0x0][0x438] ;  /* 0x00010e00ff022b82 */ /* 0x000e620000000800 */
[----:B------:R-:W-:-:S04]  /*e440*/  SHF.L.U32 R8, R26, 0x7, RZ ;  /* 0x000000071a087819 */ /* 0x000fc800000006ff */
[----:B------:R-:W-:Y:S01]  /*e450*/  LOP3.LUT R0, R8, R0, R7, 0xfe, !PT ;  /* 0x0000000008007212 */ /* 0x000fe200078efe07 */
[----:B--2---:R-:W-:Y:S03]  /*e460*/  @P0 STL [R1], R21 ;  /* 0x0000001501000387 */ /* 0x004fe60000100800 */
[C---:B----4-:R-:W-:Y:S01]  /*e470*/  ISETP.GE.AND P0, PT, R0.reuse, R5, PT ;  /* 0x000000050000720c */ /* 0x050fe20003f06270 */
[----:B------:R-:W-:-:S04]  /*e480*/  IMAD.IADD R0, R0, 0x1, R4 ;  /* 0x0000000100007824 */ /* 0x000fc800078e0204 */
[----:B0-----:R-:W-:-:S04]  /*e490*/  @P2 IMAD.HI.U32 R3, R0, R3, RZ ;  /* 0x0000000300032227 */ /* 0x001fc800078e00ff */
[----:B------:R-:W-:Y:S01]  /*e4a0*/  IMAD.MOV.U32 R4, RZ, RZ, R0 ;  /* 0x000000ffff047224 */ /* 0x000fe200078e0000 */
[----:B-1----:R-:W-:-:S03]  /*e4b0*/  @P2 SHF.R.U32.HI R4, RZ, R2, R3 ;  /* 0x00000002ff042219 */ /* 0x002fc60000011603 */
[----:B------:R-:W0:Y:S02]  /*e4c0*/  @!P0 LDC.64 R2, c[0x0][0x428] ;  /* 0x00010a00ff028b82 */ /* 0x000e240000000a00 */
        /* <DEDUP_REMOVED lines=14> */
[----:B------:R-:W-:Y:S01]  /*e5b0*/  LOP3.LUT R20, R20, 0xfffffffb, RZ, 0xc0, !PT ;  /* 0xfffffffb14147812 */ /* 0x000fe200078ec0ff */
[----:B------:R-:W-:-:S03]  /*e5c0*/  IMAD.U32 R9, RZ, RZ, UR37 ;  /* 0x00000025ff097e24 */ /* 0x000fc6000f8e00ff */
[----:B------:R-:W-:Y:S02]  /*e5d0*/  @P2 LOP3.LUT R20, R20, 0x4, RZ, 0xfc, !PT ;  /* 0x0000000414142812 */ /* 0x000fe400078efcff */
[----:B------:R-:W-:Y:S02]  /*e5e0*/  ISETP.NE.AND P2, PT, R9, 0x3, PT ;  /* 0x000000030900780c */ /* 0x000fe40003f45270 */
[----:B------:R-:W-:-:S11]  /*e5f0*/  LOP3.LUT R20, R20, 0xfffffffd, RZ, 0xc0, !PT ;  /* 0xfffffffd14147812 */ /* 0x000fd600078ec0ff */
[----:B------:R-:W-:-:S05]  /*e600*/  @P2 LOP3.LUT R20, R20, 0x2, RZ, 0xfc, !PT ;  /* 0x0000000214142812 */ /* 0x000fca00078efcff */
[----:B------:R0:W-:Y:S01]  /*e610*/  STL [R1+0x4], R20 ;  /* 0x0000041401007387 */ /* 0x0001e20000100800 */
[----:B------:R-:W-:-:S03]  /*e620*/  UMOV UR4, 0xffffffff ;  /* 0xffffffff00047882 */ /* 0x000fc60000000000 */
[----:B------:R-:W-:Y:S05]  /*e630*/  BRA.DIV UR4, `(.L_x_15250) ;  /* 0x0000004604dc7947 */ /* 0x000fea000b800000 */
.L_x_15316:
[----:B------:R-:W-:Y:S01]  /*e640*/  LOP3.LUT R24, R18, 0xffff, RZ, 0xc0, !PT ;  /* 0x0000ffff12187812 */ /* 0x000fe200078ec0ff */
[----:B------:R-:W-:Y:S06]  /*e650*/  @!P2 BRA `(.L_x_15251) ;  /* 0x000000000004a947 */ /* 0x000fec0003800000 */
[----:B------:R-:W-:Y:S01]  /*e660*/  BPT.TRAP 0x1 ;  /* 0x000000040000795c */ /* 0x000fe20000300000 */
.L_x_15251:
        /* <DEDUP_REMOVED lines=23> */
.L_x_15317:
[----:B------:R-:W-:Y:S05]  /*e7e0*/  BSYNC B0 ;  /* 0x0000000000007941 */ /* 0x000fea0003800000 */
.L_x_15252:
        /* <DEDUP_REMOVED lines=71> */
[----:B-1----:R-:W-:-:S04]  /*ec60*/  @P1 LEA R7, P0, R28, R7, 0x1 ;  /* 0x000000071c071211 */ /* 0x002fc800078008ff */
[----:B--2---:R-:W-:-:S04]  /*ec70*/  @P1 IADD3.X R6, RZ, R6, RZ, P0, !PT ;  /* 0x00000006ff061210 */ /* 0x004fc800007fe4ff */
        /* <DEDUP_REMOVED lines=36> */
.L_x_15335:
[----:B------:R-:W-:-:S13]  /*eec0*/  ISETP.GE.AND P0, PT, R4, 0x71, PT ;  /* 0x000000710400780c */ /* 0x000fda0003f06270 */
[----:B-12---:R-:W-:Y:S01]  /*eed0*/  @P0 LEA R6, P1, R28, R0, 0x1 ;  /* 0x000000001c060211 */ /* 0x006fe200078208ff */
        /* <DEDUP_REMOVED lines=8> */
.L_x_15255:
        /* <DEDUP_REMOVED lines=11> */
.L_x_15256:
        /* <DEDUP_REMOVED lines=18> */
[----:B------:R1:W-:Y:S03]  /*f130*/  STL [R1+0x34], R4 ;  /* 0x0000340401007387 */ /* 0x0003e60000100800 */
[----:B------:R-:W-:-:S05]  /*f140*/  IMAD.IADD R0, R3, 0x1, R0 ;  /* 0x0000000103007824 */ /* 0x000fca00078e0200 */
        /* <DEDUP_REMOVED lines=11> */
[----:B------:R-:W-:Y:S02]  /*f200*/  IMAD.U32 R7, RZ, RZ, UR9 ;  /* 0x00000009ff077e24 */ /* 0x000fe4000f8e00ff */
[----:B------:R-:W-:-:S02]  /*f210*/  IMAD.U32 R10, RZ, RZ, UR4 ;  /* 0x00000004ff0a7e24 */ /* 0x000fc4000f8e00ff */
[----:B------:R-:W-:Y:S02]  /*f220*/  IMAD.U32 R11, RZ, RZ, UR5 ;  /* 0x00000005ff0b7e24 */ /* 0x000fe4000f8e00ff */
[----:B------:R-:W-:Y:S02]  /*f230*/  IMAD.MOV.U32 R8, RZ, RZ, 0x70 ;  /* 0x00000070ff087424 */ /* 0x000fe400078e00ff */
[----:B------:R-:W-:-:S07]  /*f240*/  IMAD.MOV.U32 R12, RZ, RZ, 0x1 ;  /* 0x00000001ff0c7424 */ /* 0x000fce00078e00ff */
[----:B------:R-:W-:-:S07]  /*f250*/  LEPC R20, `(.L_x_15258) ;  /* 0x000000001014794e */ /* 0x000fce0000000000 */
[----:B01----:R-:W-:Y:S05]  /*f260*/  CALL.ABS.NOINC R2 ;  /* 0x0000000002007343 */ /* 0x003fea0003c00000 */
.L_x_15258:
[----:B------:R-:W-:Y:S05]  /*f270*/  BSYNC B6 ;  /* 0x0000000000067941 */ /* 0x000fea0003800000 */
.L_x_15257:
[----:B------:R-:W2:Y:S01]  /*f280*/  LDL.LU R21, [R1+0x34] ;  /* 0x0000340001157983 */ /* 0x000ea20000300800 */
[----:B------:R-:W-:Y:S01]  /*f290*/  ULDC.64 UR6, c[0x0][0x2e0] ;  /* 0x0000b80000067ab9 */ /* 0x000fe20000000a00 */
[----:B-1----:R-:W1:Y:S01]  /*f2a0*/  LDC R4, c[0x0][0x448] ;  /* 0x00011200ff047b82 */ /* 0x002e620000000800 */
[----:B------:R-:W-:Y:S01]  /*f2b0*/  ULDC.64 UR4, c[0x0][0x2d8] ;  /* 0x0000b60000047ab9 */ /* 0x000fe20000000a00 */
[----:B------:R-:W3:Y:S01]  /*f2c0*/  LDL.LU R20, [R1+0x2c] ;  /* 0x00002c0001147983 */ /* 0x000ee20000300800 */
[----:B------:R-:W-:-:S03]  /*f2d0*/  ULDC.64 UR8, c[0x0][0x280] ;  /* 0x0000a00000087ab9 */ /* 0x000fc60000000a00 */
[----:B------:R-:W3:Y:S02]  /*f2e0*/  LDL.LU.64 R2, [R1+0x20] ;  /* 0x0000200001027983 */ /* 0x000ee40000300a00 */
[----:B0-----:R-:W0:Y:S02]  /*f2f0*/  LDC R9, c[0x0][0x448] ;  /* 0x00011200ff097b82 */ /* 0x001e240000000800 */
[----:B------:R4:W5:Y:S01]  /*f300*/  LDL R10, [R1+0x1c] ;  /* 0x00001c00010a7983 */ /* 0x0009620000100800 */
[----:B-1----:R-:W-:-:S13]  /*f310*/  ISETP.NE.AND P6, PT, R4, 0x1, PT ;  /* 0x000000010400780c */ /* 0x002fda0003fc5270 */
[----:B------:R-:W1:Y:S08]  /*f320*/  @P6 LDC R5, c[0x0][0x44c] ;  /* 0x00011300ff056b82 */ /* 0x000e700000000800 */
[----:B------:R-:W4:Y:S08]  /*f330*/  @P6 LDC R4, c[0x0][0x450] ;  /* 0x00011400ff046b82 */ /* 0x000f300000000800 */
[----:B------:R-:W0:Y:S01]  /*f340*/  @P6 LDC R8, c[0x0][0x450] ;  /* 0x00011400ff086b82 */ /* 0x000e220000000800 */
[----:B--2---:R-:W-:-:S02]  /*f350*/  IMAD R0, R21, UR6, RZ ;  /* 0x0000000615007c24 */ /* 0x004fc4000f8e02ff */
[----:B------:R-:W2:Y:S02]  /*f360*/  S2R R21, SR_TID.X ;  /* 0x0000000000157919 */ /* 0x000ea40000002100 */
[----:B------:R-:W-:Y:S02]  /*f370*/  IMAD R0, R29, UR7, R0 ;  /* 0x000000071d007c24 */ /* 0x000fe4000f8e0200 */
[----:B---3--:R-:W-:Y:S02]  /*f380*/  IMAD.MOV.U32 R3, RZ, RZ, R20 ;  /* 0x000000ffff037224 */ /* 0x008fe400078e0014 */
[----:B------:R-:W3:Y:S01]  /*f390*/  S2R R20, SR_TID.X ;  /* 0x0000000000147919 */ /* 0x000ee20000002100 */
[----:B------:R-:W-:-:S04]  /*f3a0*/  IMAD.WIDE.U32 R2, R24, UR4, R2 ;  /* 0x0000000418027c25 */ /* 0x000fc8000f8e0002 */
[----:B------:R-:W-:Y:S01]  /*f3b0*/  IMAD R3, R24, UR5, R3 ;  /* 0x0000000518037c24 */ /* 0x000fe2000f8e0203 */
[----:B------:R-:W-:Y:S01]  /*f3c0*/  ULDC.64 UR4, c[0x0][0x2d0] ;  /* 0x0000b40000047ab9 */ /* 0x000fe20000000a00 */
[----:B------:R-:W-:Y:S01]  /*f3d0*/  IMAD.WIDE.U32 R2, R29, UR6, R2 ;  /* 0x000000061d027c25 */ /* 0x000fe2000f8e0002 */
[----:B------:R-:W-:-:S03]  /*f3e0*/  ULDC.64 UR6, c[0x0][0x2c8] ;  /* 0x0000b20000067ab9 */ /* 0x000fc60000000a00 */
[----:B------:R-:W-:Y:S02]  /*f3f0*/  IMAD.IADD R3, R3, 0x1, R0 ;  /* 0x0000000103037824 */ /* 0x000fe400078e0200 */
[----:B--2---:R-:W-:-:S05]  /*f400*/  IMAD.SHL.U32 R21, R21, 0x10, RZ ;  /* 0x0000001015157824 */ /* 0x004fca00078e00ff */
[----:B------:R-:W-:Y:S02]  /*f410*/  LOP3.LUT R21, R21, 0x70, RZ, 0xc0, !PT ;  /* 0x0000007015157812 */ /* 0x000fe400078ec0ff */
[----:B---3--:R-:W-:-:S04]  /*f420*/  LOP3.LUT R20, R20, 0x7f, RZ, 0xc0, !PT ;  /* 0x0000007f14147812 */ /* 0x008fc800078ec0ff */
[----:B------:R-:W-:-:S04]  /*f430*/  SHF.R.U32.HI R20, RZ, 0x3, R20 ;  /* 0x00000003ff147819 */ /* 0x000fc80000011614 */
[----:B------:R-:W-:Y:S02]  /*f440*/  LOP3.LUT R20, R20, R21, RZ, 0xfc, !PT ;  /* 0x0000001514147212 */ /* 0x000fe400078efcff */
[----:B------:R2:W5:Y:S03]  /*f450*/  LDL R21, [R1+0x28] ;  /* 0x0000280001157983 */ /* 0x0005660000100800 */
[----:B------:R-:W-:-:S04]  /*f460*/  IMAD R6, R17, 0xc0, R20 ;  /* 0x000000c011067824 */ /* 0x000fc800078e0214 */
[----:B-1----:R-:W-:-:S04]  /*f470*/  @P6 IMAD.HI.U32 R0, R6, R5, RZ ;  /* 0x0000000506006227 */ /* 0x002fc800078e00ff */
[----:B------:R-:W-:Y:S01]  /*f480*/  IMAD.MOV.U32 R5, RZ, RZ, R6 ;  /* 0x000000ffff057224 */ /* 0x000fe200078e0006 */
[----:B----4-:R-:W-:-:S04]  /*f490*/  @P6 SHF.R.U32.HI R5, RZ, R4, R0 ;  /* 0x00000004ff056219 */ /* 0x010fc80000011600 */
[----:B------:R-:W-:-:S05]  /*f4a0*/  SHF.R.S32.HI R0, RZ, 0x1f, R5 ;  /* 0x0000001fff007819 */ /* 0x000fca0000011405 */
[----:B------:R-:W-:-:S04]  /*f4b0*/  IMAD R0, R0, UR4, RZ ;  /* 0x0000000400007c24 */ /* 0x000fc8000f8e02ff */
[C---:B------:R-:W-:Y:S02]  /*f4c0*/  IMAD R7, R5.reuse, UR5, R0 ;  /* 0x0000000505077c24 */ /* 0x040fe4000f8e0200 */
[----:B------:R-:W-:Y:S02]  /*f4d0*/  IMAD.MOV R0, RZ, RZ, -R5 ;  /* 0x000000ffff007224 */ /* 0x000fe400078e0a05 */
[----:B------:R-:W-:-:S04]  /*f4e0*/  IMAD.WIDE.U32 R4, R5, UR4, R2 ;  /* 0x0000000405047c25 */ /* 0x000fc8000f8e0002 */
[----:B0-----:R-:W-:Y:S02]  /*f4f0*/  IMAD R0, R9, R0, R6 ;  /* 0x0000000009007224 */ /* 0x001fe400078e0206 */
[----:B------:R-:W-:-:S03]  /*f500*/  IMAD.IADD R5, R5, 0x1, R7 ;  /* 0x0000000105057824 */ /* 0x000fc600078e0207 */
[----:B------:R-:W-:Y:S01]  /*f510*/  SHF.R.S32.HI R7, RZ, 0x1f, R0 ;  /* 0x0000001fff077819 */ /* 0x000fe20000011400 */
[----:B------:R-:W-:-:S04]  /*f520*/  IMAD.WIDE.U32 R4, R0, UR6, R4 ;  /* 0x0000000600047c25 */ /* 0x000fc8000f8e0004 */
[----:B------:R-:W-:-:S04]  /*f530*/  IMAD R7, R7, UR6, RZ ;  /* 0x0000000607077c24 */ /* 0x000fc8000f8e02ff */
[----:B------:R-:W-:-:S05]  /*f540*/  IMAD R7, R0, UR7, R7 ;  /* 0x0000000700077c24 */ /* 0x000fca000f8e0207 */
[----:B------:R-:W-:Y:S02]  /*f550*/  IADD3 R5, R5, R7, RZ ;  /* 0x0000000705057210 */ /* 0x000fe40007ffe0ff */
[----:B------:R-:W0:Y:S01]  /*f560*/  @P6 LDC R7, c[0x0][0x44c] ;  /* 0x00011300ff076b82 */ /* 0x000e220000000800 */
[----:B------:R-:W-:-:S04]  /*f570*/  LEA R0, P0, R4, UR8, 0x1 ;  /* 0x0000000804007c11 */ /* 0x000fc8000f8008ff */
[----:B------:R-:W-:Y:S01]  /*f580*/  LEA.HI.X R4, R4, UR9, R5, 0x1, P0 ;  /* 0x0000000904047c11 */ /* 0x000fe200080f0c05 */
[----:B------:R-:W-:-:S04]  /*f590*/  VIADD R5, R6, 0x80 ;  /* 0x0000008006057836 */ /* 0x000fc80000000000 */
        /* <DEDUP_REMOVED lines=103> */
[----:B-1----:R-:W-:-:S04]  /*fc10*/  @!P2 LEA R6, P3, R28, R6, 0x1 ;  /* 0x000000061c06a211 */ /* 0x002fc800078608ff */
[----:B------:R-:W-:Y:S02]  /*fc20*/  @!P2 IADD3.X R7, RZ, R4, RZ, P3, !PT ;  /* 0x00000004ff07a210 */ /* 0x000fe40001ffe4ff */
        /* <DEDUP_REMOVED lines=22> */
[----:B------:R0:W1:Y:S04]  /*fd90*/  SHFL.IDX PT, R0, R2, 0x3, 0x181f ;  /* 0x00781f0002007f89 */ /* 0x00006800000e0000 */
[----:B------:R0:W-:Y:S04]  /*fda0*/  @!P2 LDGSTS.E.BYPASS.LTC128B.128 [R10+0xd400], desc[UR54][R6.64], !P0 ;  /* 0x0d400000060aafae */ /* 0x0001e8000c101d76 */
[----:B------:R0:W2:Y:S02]  /*fdb0*/  SHFL.IDX PT, R2, R5, 0x3, 0x181f ;  /* 0x00781f0005027f89 */ /* 0x0000a400000e0000 */
.L_x_15360:
        /* <DEDUP_REMOVED lines=10> */
.L_x_15260:
        /* <DEDUP_REMOVED lines=19> */
[----:B--2---:R-:W-:-:S04]  /*ff90*/  IADD3 R7, R4, -0x2, RZ ;  /* 0xfffffffe04077810 */ /* 0x004fc80007ffe0ff */
[----:B---3--:R-:W-:Y:S01]  /*ffa0*/  ISETP.GE.AND P1, PT, R7, R2, PT ;  /* 0x000000020700720c */ /* 0x008fe20003f26270 */
[----:B01----:R-:W-:-:S12]  /*ffb0*/  @!P0 BRA `(.L_x_15262) ;  /* 0x0000004800588947 */ /* 0x003fd80003800000 */
.L_x_15361:
[----:B------:R-:W-:Y:S05]  /*ffc0*/  BSYNC B0 ;  /* 0x0000000000007941 */ /* 0x000fea0003800000 */
.L_x_15261:
[----:B------:R-:W-:Y:S04]  /*ffd0*/  BSSY B0, `(.L_x_15263) ;  /* 0x00000ff000007945 */ /* 0x000fe80003800000 */
[----:B------:R-:W-:Y:S05]  /*ffe0*/  @!P1 BRA `(.L_x_15264) ;  /* 0x0000000c00f49947 */ /* 0x000fea0003800000 */
[----:B------:R-:W-:Y:S01]  /*fff0*/  ULDC UR4, c[0x0][0x2f4] ;  /* 0x0000bd0000047ab9 */ /* 0x000fe20000000800 */
[----:B------:R-:W-:Y:S01]  /*10000*/  IMAD.MOV.U32 R6, RZ, RZ, R25 ;  /* 0x000000ffff067224 */ /* 0x000fe200078e0019 */
[----:B------:R-:W-:Y:S01]  /*10010*/  ISETP.GE.AND P1, PT, R28, UR4, PT ;  /* 0x000000041c007c0c */ /* 0x000fe2000bf26270 */
[----:B------:R-:W-:Y:S02]  /*10020*/  IMAD.MOV.U32 R17, RZ, RZ, R27 ;  /* 0x000000ffff117224 */ /* 0x000fe400078e001b */
[----:B------:R-:W-:-:S10]  /*10030*/  IMAD.MOV.U32 R29, RZ, RZ, R26 ;  /* 0x000000ffff1d7224 */ /* 0x000fd400078e001a */
.L_x_15277:
[----:B------:R-:W2:Y:S01]  /*10040*/  LDL R9, [R1+0x14] ;  /* 0x0000140001097983 */ /* 0x000ea20000100800 */
[----:B0-----:R-:W0:Y:S03]  /*10050*/  LDC R3, c[0x0][0x430] ;  /* 0x00010c00ff037b82 */ /* 0x001e260000000800 */
[----:B------:R-:W3:Y:S04]  /*10060*/  LDL R8, [R1+0x18] ;  /* 0x0000180001087983 */ /* 0x000ee80000100800 */
[----:B------:R-:W4:Y:S01]  /*10070*/  LDL R5, [R1] ;  /* 0x0000000001057983 */ /* 0x000f220000100800 */
        /* <DEDUP_REMOVED lines=14> */
[----:B-1----:R-:W-:-:S04]  /*10160*/  @P0 SHF.R.U32.HI R2, RZ, R0, R4 ;  /* 0x00000000ff020219 */ /* 0x002fc80000011604 */
[----:B------:R-:W-:-:S05]  /*10170*/  IADD3 R0, -R2, RZ, RZ ;  /* 0x000000ff02007210 */ /* 0x000fca0007ffe1ff */
        /* <DEDUP_REMOVED lines=22> */
.L_x_15265:
[----:B------:R-:W-:Y:S01]  /*102e0*/  IMAD R5, R25, 0x8, R22 ;  /* 0x0000000819057824 */ /* 0x000fe200078e0216 */
[----:B------:R-:W-:Y:S01]  /*102f0*/  SHF.L.U32 R2, R27, 0x1f, RZ ;  /* 0x0000001f1b027819 */ /* 0x000fe200000006ff */
[----:B------:R-:W-:Y:S03]  /*10300*/  BSSY B1, `(.L_x_15266) ;  /* 0x0000003000017945 */ /* 0x000fe60003800000 */
[----:B------:R-:W0:Y:S02]  /*10310*/  SYNCS.PHASECHK.TRANS64.TRYWAIT P0, [R5+URZ+0x16840], R2 ;  /* 0x01684002050075a7 */ /* 0x000e24000800017f */
[----:B0-----:R-:W-:Y:S05]  /*10320*/  @!P0 BRA `(.L_x_15267) ;  /* 0x0000004400908947 */ /* 0x001fea0003800000 */
.L_x_15362:
[----:B------:R-:W-:Y:S05]  /*10330*/  BSYNC B1 ;  /* 0x0000000000017941 */ /* 0x000fea0003800000 */
.L_x_15266:
[----:B------:R-:W2:Y:S01]  /*10340*/  LDL R3, [R1+0x4] ;  /* 0x0000040001037983 */ /* 0x000ea20000100800 */
[----:B------:R-:W-:Y:S01]  /*10350*/  SHF.R.S32.HI R20, RZ, 0x1f, R0 ;  /* 0x0000001fff147819 */ /* 0x000fe20000011400 */
[----:B------:R-:W-:Y:S01]  /*10360*/  ULDC.64 UR4, c[0x0][0x300] ;  /* 0x0000c00000047ab9 */ /* 0x000fe20000000a00 */
[----:B------:R-:W-:Y:S01]  /*10370*/  ULDC.64 UR6, c[0x0][0x2e8] ;  /* 0x0000ba0000067ab9 */ /* 0x000fe20000000a00 */
[----:B------:R-:W1:Y:S02]  /*10380*/  S2R R8, SR_TID.X ;  /* 0x0000000000087919 */ /* 0x000e640000002100 */
[----:B------:R-:W-:-:S04]  /*10390*/  IMAD R7, R20, UR4, RZ ;  /* 0x0000000414077c24 */ /* 0x000fc8000f8e02ff */
[----:B------:R-:W-:Y:S02]  /*103a0*/  IMAD R7, R0, UR5, R7 ;  /* 0x0000000500077c24 */ /* 0x000fe4000f8e0207 */
[C---:B-1----:R-:W-:Y:S02]  /*103b0*/  IMAD.SHL.U32 R9, R8.reuse, 0x8, RZ ;  /* 0x0000000808097824 */ /* 0x042fe400078e00ff */
[----:B------:R-:W-:-:S03]  /*103c0*/  IMAD.SHL.U32 R11, R8, 0x8, RZ ;  /* 0x00000008080b7824 */ /* 0x000fc600078e00ff */
        /* <DEDUP_REMOVED lines=59> */
.L_x_15380:
        /* <DEDUP_REMOVED lines=8> */
.L_x_15269:
        /* <DEDUP_REMOVED lines=11> */
.L_x_15270:
[----:B------:R1:W-:Y:S01]  /*108b0*/  SYNCS.ARRIVE.TRANS64.A1T0 RZ, [R5+URZ+0x16830], RZ ;  /* 0x016830ff05ff79a7 */ /* 0x0003e2000810003f */
[----:B------:R-:W-:Y:S05]  /*108c0*/  @!P3 BRA `(.L_x_15271) ;  /* 0x000000000004b947 */ /* 0x000fea0003800000 */
[----:B------:R-:W-:Y:S01]  /*108d0*/  BPT.TRAP 0x1 ;  /* 0x000000040000795c */ /* 0x000fe20000300000 */
.L_x_15271:
[----:B------:R-:W-:Y:S01]  /*108e0*/  SHF.L.U32 R2, R17, 0x1f, RZ ;  /* 0x0000001f11027819 */ /* 0x000fe200000006ff */
[----:B-1----:R-:W-:Y:S01]  /*108f0*/  IMAD R5, R6, 0x8, R22 ;  /* 0x0000000806057824 */ /* 0x002fe200078e0216 */
[----:B------:R-:W-:Y:S03]  /*10900*/  BSSY B1, `(.L_x_15272) ;  /* 0x0000003000017945 */ /* 0x000fe60003800000 */
[----:B------:R-:W1:Y:S02]  /*10910*/  SYNCS.PHASECHK.TRANS64.TRYWAIT P0, [R5+URZ+0x16860], R2 ;  /* 0x01686002050075a7 */ /* 0x000e64000800017f */
[----:B-1----:R-:W-:Y:S05]  /*10920*/  @!P0 BRA `(.L_x_15273) ;  /* 0x0000004800548947 */ /* 0x002fea0003800000 */
.L_x_15381:
[----:B------:R-:W-:Y:S05]  /*10930*/  BSYNC B1 ;  /* 0x0000000000017941 */ /* 0x000fea0003800000 */
.L_x_15272:
        /* <DEDUP_REMOVED lines=60> */
.L_x_15399:
[----:B------:R-:W-:Y:S01]  /*10d00*/  ISETP.LT.OR P0, PT, R8, 0x71, P1 ;  /* 0x000000710800780c */ /* 0x000fe20000f01670 */
[----:B------:R-:W-:Y:S01]  /*10d10*/  ULDC.64 UR4, c[0x0][0x328] ;  /* 0x0000ca0000047ab9 */ /* 0x000fe20000000a00 */
[----:B-1----:R-:W-:Y:S01]  /*10d20*/  IADD3 R2, P2, R2, R7, RZ ;  /* 0x0000000702027210 */ /* 0x002fe20007f5e0ff */
[----:B------:R-:W-:-:S03]  /*10d30*/  ULDC.64 UR6, c[0x0][0x318] ;  /* 0x0000c60000067ab9 */ /* 0x000fc60000000a00 */
[----:B------:R-:W-:-:S07]  /*10d40*/  IADD3.X R3, RZ, R23, RZ, P2, !PT ;  /* 0x00000017ff037210 */ /* 0x000fce00017fe4ff */
        /* <DEDUP_REMOVED lines=20> */
.L_x_15275:
        /* <DEDUP_REMOVED lines=11> */
.L_x_15276:
[----:B------:R-:W2:Y:S01]  /*10f40*/  LDL R0, [R1+0x10] ;  /* 0x0000100001007983 */ /* 0x000ea20000100800 */
[----:B------:R1:W-:Y:S01]  /*10f50*/  SYNCS.ARRIVE.TRANS64.A1T0 RZ, [R5+URZ+0x16850], RZ ;  /* 0x016850ff05ff79a7 */ /* 0x0003e2000810003f */
[C---:B------:R-:W-:Y:S01]  /*10f60*/  VIADD R7, R26.reuse, 0xffffffff ;  /* 0xffffffff1a077836 */ /* 0x040fe20000000000 */
[----:B------:R-:W-:Y:S01]  /*10f70*/  MOV R29, R26 ;  /* 0x0000001a001d7202 */ /* 0x000fe20000000f00 */
[----:B------:R-:W-:Y:S02]  /*10f80*/  IMAD.MOV.U32 R6, RZ, RZ, R25 ;  /* 0x000000ffff067224 */ /* 0x000fe400078e0019 */
[----:B------:R-:W-:Y:S01]  /*10f90*/  IMAD.MOV.U32 R17, RZ, RZ, R27 ;  /* 0x000000ffff117224 */ /* 0x000fe200078e001b */
[----:B--2---:R-:W-:-:S13]  /*10fa0*/  ISETP.GT.AND P0, PT, R26, R0, PT ;  /* 0x000000001a00720c */ /* 0x004fda0003f04270 */
[----:B-1----:R-:W-:Y:S05]  /*10fb0*/  @P0 BRA `(.L_x_15277) ;  /* 0xfffffff000200947 */ /* 0x002fea000383ffff */
.L_x_15264:
[----:B------:R-:W-:Y:S05]  /*10fc0*/  BSYNC B0 ;  /* 0x0000000000007941 */ /* 0x000fea0003800000 */
.L_x_15263:
        /* <DEDUP_REMOVED lines=17> */
.L_x_15279:
[----:B------:R-:W-:Y:S05]  /*110e0*/  BSYNC B0 ;  /* 0x0000000000007941 */ /* 0x000fea0003800000 */
.L_x_15278:
[----:B------:R-:W-:-:S05]  /*110f0*/  IMAD.U32 R0, RZ, RZ, UR37 ;  /* 0x00000025ff007e24 */ /* 0x000fca000f8e00ff */
[----:B------:R-:W-:-:S13]  /*11100*/  ISETP.NE.AND P0, PT, R0, 0x3, PT ;  /* 0x000000030000780c */ /* 0x000fda0003f05270 */
[----:B------:R-:W-:Y:S05]  /*11110*/  @!P0 BRA `(.L_x_15280) ;  /* 0x0000000000048947 */ /* 0x000fea0003800000 */
[----:B------:R-:W-:Y:S01]  /*11120*/  BPT.TRAP 0x1 ;  /* 0x000000040000795c */ /* 0x000fe20000300000 */
.L_x_15280:
[----:B------:R-:W2:Y:S01]  /*11130*/  LDL.LU R2, [R1+0xc] ;  /* 0x00000c0001027983 */ /* 0x000ea20000300800 */
[----:B------:R-:W-:Y:S01]  /*11140*/  IMAD R0, R25, 0x8, R22 ;  /* 0x0000000819007824 */ /* 0x000fe200078e0216 */
[----:B0-----:R-:W-:Y:S01]  /*11150*/  SHF.L.U32 R3, R27, 0x1f, RZ ;  /* 0x0000001f1b037819 */ /* 0x001fe200000006ff */
[----:B------:R-:W-:Y:S03]  /*11160*/  BSSY B0, `(.L_x_15281) ;  /* 0x0000004000007945 */ /* 0x000fe60003800000 */
[----:B------:R-:W0:Y:S01]  /*11170*/  SYNCS.PHASECHK.TRANS64.TRYWAIT P0, [R0+URZ+0x16860], R3 ;  /* 0x01686003000075a7 */ /* 0x000e22000800017f */
[----:B--2---:R-:W-:Y:S01]  /*11180*/  IMAD R6, R26, -0x80, R2 ;  /* 0xffffff801a067824 */ /* 0x004fe200078e0202 */
[----:B0-----:R-:W-:Y:S06]  /*11190*/  @!P0 BRA `(.L_x_15282) ;  /* 0x0000004800948947 */ /* 0x001fec0003800000 */
.L_x_15400:
[----:B------:R-:W-:Y:S05]  /*111a0*/  BSYNC B0 ;  /* 0x0000000000007941 */ /* 0x000fea0003800000 */
.L_x_15281:
        /* <DEDUP_REMOVED lines=15> */
[----:B------:R-:W-:Y:S01]  /*112a0*/  SHF.L.U32 R5, R28, 0x1, RZ ;  /* 0x000000011c057819 */ /* 0x000fe200000006ff */
[----:B------:R-:W-:Y:S01]  /*112b0*/  IMAD R4, R4, 0x2, R22 ;  /* 0x0000000204047824 */ /* 0x000fe200078e0216 */
[----:B0-----:R-:W0:Y:S01]  /*112c0*/  SHFL.IDX PT, R3, R23, RZ, 0x181f ;  /* 0x00181fff17037589 */ /* 0x001e2200000e0000 */
[----:B------:R-:W-:-:S03]  /*112d0*/  ISETP.GE.AND P0, PT, R28, UR4, PT ;  /* 0x000000041c007c0c */ /* 0x000fc6000bf06270 */
[----:B------:R-:W2:Y:S01]  /*112e0*/  SHFL.IDX PT, R9, R18, 0x1, 0x181f ;  /* 0x00381f0012097f89 */ /* 0x000ea200000e0000 */
[----:B------:R-:W-:-:S03]  /*112f0*/  ISETP.LT.OR P1, PT, R6, 0x1, P0 ;  /* 0x000000010600780c */ /* 0x000fc60000721670 */
        /* <DEDUP_REMOVED lines=32> */
[----:B0-----:R-:W-:-:S04]  /*11500*/  IADD3 R2, P2, R9, R5, RZ ;  /* 0x0000000509027210 */ /* 0x001fc80007f5e0ff */
[----:B-1----:R-:W-:-:S05]  /*11510*/  IADD3.X R3, RZ, R7, RZ, P2, !PT ;  /* 0x00000007ff037210 */ /* 0x002fca00017fe4ff */
[----:B------:R0:W-:Y:S01]  /*11520*/  LDGSTS.E.BYPASS.LTC128B.128 [R4+0x2c00], desc[UR54][R2.64], !P1 ;  /* 0x02c0000002047fae */ /* 0x0001e2000c901d76 */
[----:B------:R-:W-:Y:S02]  /*11530*/  ISETP.LT.OR P1, PT, R6, 0x61, P0 ;  /* 0x000000610600780c */ /* 0x000fe40000721670 */
[----:B0-----:R-:W-:Y:S02]  /*11540*/  IADD3 R2, P2, R14, R5, RZ ;  /* 0x000000050e027210 */ /* 0x001fe40007f5e0ff */
[----:B------:R0:W1:Y:S03]  /*11550*/  SHFL.IDX PT, R14, R18, 0x7, 0x181f ;  /* 0x00f81f00120e7f89 */ /* 0x00006600000e0000 */
[----:B--2---:R-:W-:-:S06]  /*11560*/  IMAD.X R3, RZ, RZ, R8, P2 ;  /* 0x000000ffff037224 */ /* 0x004fcc00010e0608 */
[----:B---3--:R0:W-:Y:S02]  /*11570*/  LDGSTS.E.BYPASS.LTC128B.128 [R4+0x3400], desc[UR54][R2.64], !P1 ;  /* 0x0340000002047fae */ /* 0x0081e4000c901d76 */
.L_x_15418:
        /* <DEDUP_REMOVED lines=9> */
.L_x_15284:
        /* <DEDUP_REMOVED lines=11> */
.L_x_15285:
[----:B------:R-:W-:Y:S01]  /*116c0*/  VIADD R25, R25, 0x1 ;  /* 0x0000000119197836 */ /* 0x000fe20000000000 */
[----:B------:R0:W-:Y:S04]  /*116d0*/  SYNCS.ARRIVE.TRANS64.A1T0 RZ, [R0+URZ+0x16850], RZ ;  /* 0x016850ff00ff79a7 */ /* 0x0001e8000810003f */
[----:B------:R-:W-:-:S04]  /*116e0*/  ISETP.NE.AND P0, PT, R25, 0x2, PT ;  /* 0x000000021900780c */ /* 0x000fc80003f05270 */
[----:B0-----:R-:W-:Y:S02]  /*116f0*/  SEL R0, RZ, 0x1, P0 ;  /* 0x00000001ff007807 */ /* 0x001fe40000000000 */
[----:B------:R-:W-:Y:S02]  /*11700*/  SEL R25, R25, RZ, P0 ;  /* 0x000000ff19197207 */ /* 0x000fe40000000000 */
[----:B------:R-:W-:-:S07]  /*11710*/  LOP3.LUT R27, R27, R0, RZ, 0x3c, !PT ;  /* 0x000000001b1b7212 */ /* 0x000fce00078e3cff */
.L_x_15244:
[----:B------:R-:W-:Y:S05]  /*11720*/  BSYNC B7 ;  /* 0x0000000000077941 */ /* 0x000fea0003800000 */
.L_x_15242:
        /* <DEDUP_REMOVED lines=12> */
.L_x_15286:
        /* <DEDUP_REMOVED lines=43> */
.L_x_15428:
[----:B------:R-:W-:Y:S02]  /*11aa0*/  ULDC UR4, c[0x0][0xc38] ;  /* 0x00030e0000047ab9 */ /* 0x000fe40000000800 */
[----:B------:R-:W-:-:S04]  /*11ab0*/  IMAD.U32 R4, RZ, RZ, UR4 ;  /* 0x00000004ff047e24 */ /* 0x000fc8000f8e00ff */
[----:B-1----:R-:W-:-:S04]  /*11ac0*/  IMAD R3, R14, R4, RZ ;  /* 0x000000040e037224 */ /* 0x002fc800078e02ff */
[----:B------:R-:W-:-:S05]  /*11ad0*/  IMAD.IADD R6, R6, 0x1, R3 ;  /* 0x0000000106067824 */ /* 0x000fca00078e0203 */
[----:B------:R-:W-:-:S13]  /*11ae0*/  ISETP.GT.AND P6, PT, R6, R0, PT ;  /* 0x000000000600720c */ /* 0x000fda0003fc4270 */
[----:B------:R-:W-:Y:S05]  /*11af0*/  @P6 BRA `(.L_x_15289) ;  /* 0x0000000000a46947 */ /* 0x000fea0003800000 */
.L_x_15292:
        /* <DEDUP_REMOVED lines=35> */
.L_x_15436:
[----:B------:R-:W-:Y:S02]  /*11d30*/  ULDC UR4, c[0x0][0xc38] ;  /* 0x00030e0000047ab9 */ /* 0x000fe40000000800 */
[----:B------:R-:W-:-:S05]  /*11d40*/  MOV R4, UR4 ;  /* 0x0000000400047c02 */ /* 0x000fca0008000f00 */
[----:B-1----:R-:W-:-:S04]  /*11d50*/  IMAD R3, R14, R4, RZ ;  /* 0x000000040e037224 */ /* 0x002fc800078e02ff */
[----:B------:R-:W-:-:S05]  /*11d60*/  IMAD.IADD R6, R3, 0x1, R6 ;  /* 0x0000000103067824 */ /* 0x000fca00078e0206 */
[----:B------:R-:W-:-:S13]  /*11d70*/  ISETP.GT.AND P6, PT, R6, R0, PT ;  /* 0x000000000600720c */ /* 0x000fda0003fc4270 */
[----:B------:R-:W-:Y:S05]  /*11d80*/  @!P6 BRA `(.L_x_15292) ;  /* 0xfffffffc005ce947 */ /* 0x000fea000383ffff */
.L_x_15289:
        /* <DEDUP_REMOVED lines=10> */
.L_x_15441:
[----:B------:R-:W-:-:S13]  /*11e30*/  ISETP.NE.AND P0, PT, R3, RZ, PT ;  /* 0x000000ff0300720c */ /* 0x000fda0003f05270 */
[----:B------:R-:W-:Y:S05]  /*11e40*/  @!P0 BRA `(.L_x_15294) ;  /* 0x0000000000108947 */ /* 0x000fea0003800000 */
[----:B------:R-:W-:Y:S01]  /*11e50*/  UMOV UR4, 0xffffffff ;  /* 0xffffffff00047882 */ /* 0x000fe20000000000 */
[----:B------:R-:W-:Y:S02]  /*11e60*/  VIADD R12, R7, 0xffffffff ;  /* 0xffffffff070c7836 */ /* 0x000fe40000000000 */
[----:B------:R-:W-:Y:S05]  /*11e70*/  BRA.DIV UR4, `(.L_x_15295) ;  /* 0x0000005204087947 */ /* 0x000fea000b800000 */
[----:B------:R4:W0:Y:S02]  /*11e80*/  SHFL.IDX PT, R16, R2, R12, 0x1f ;  /* 0x00001f0c02107589 */ /* 0x00082400000e0000 */
.L_x_15294:
        /* <DEDUP_REMOVED lines=12> */
[----:B0-----:R-:W-:-:S05]  /*11f50*/  IADD3 R9, RZ, -R3, RZ ;  /* 0x80000003ff097210 */ /* 0x001fca0007ffe0ff */
        /* <DEDUP_REMOVED lines=12> */
[----:B------:R-:W-:Y:S01]  /*12020*/  @!P1 IMAD.IADD R9, R9, 0x1, -R4 ;  /* 0x0000000109099824 */ /* 0x000fe200078e0a04 */
[----:B------:R-:W-:-:S02]  /*12030*/  @!P1 IADD3 R7, R7, 0x1, RZ ;  /* 0x0000000107079810 */ /* 0x000fc40007ffe0ff */
        /* <DEDUP_REMOVED lines=24> */
[----:B------:R-:W-:-:S05]  /*121c0*/  @P0 VIADD R4, R4, 0x1 ;  /* 0x0000000104040836 */ /* 0x000fca0000000000 */
[----:B------:R-:W-:Y:S02]  /*121d0*/  @!P2 IADD3 R4, -R4, RZ, RZ ;  /* 0x000000ff0404a210 */ /* 0x000fe40007ffe1ff */
[----:B------:R-:W-:-:S05]  /*121e0*/  @!P1 LOP3.LUT R4, RZ, R5, RZ, 0x33, !PT ;  /* 0x00000005ff049212 */ /* 0x000fca00078e33ff */
[--C-:B------:R-:W-:Y:S02]  /*121f0*/  IMAD.MOV R2, RZ, RZ, -R4.reuse ;  /* 0x000000ffff027224 */ /* 0x100fe400078e0a04 */
[C---:B------:R-:W-:Y:S02]  /*12200*/  IMAD R4, R5.reuse, 0x1000000, R4 ;  /* 0x0100000005047824 */ /* 0x040fe400078e0204 */
[----:B------:R-:W-:-:S04]  /*12210*/  IMAD R5, R5, R2, R7 ;  /* 0x0000000205057224 */ /* 0x000fc800078e0207 */
[----:B------:R-:W-:Y:S01]  /*12220*/  IMAD R18, R5, 0x10000, R4 ;  /* 0x0001000005127824 */ /* 0x000fe200078e0204 */
[----:B------:R-:W-:Y:S06]  /*12230*/  BRA `(.L_x_15297) ;  /* 0x0000000000f07947 */ /* 0x000fec0003800000 */
.L_x_15296:
[----:B----4-:R-:W0:Y:S02]  /*12240*/  LDC.64 R2, c[0x0][0xc90] ;  /* 0x00032400ff027b82 */ /* 0x010e240000000a00 */
[----:B0-----:R-:W-:-:S05]  /*12250*/  IMAD.WIDE R2, R19, 0x4, R2 ;  /* 0x0000000413027825 */ /* 0x001fca00078e0202 */
[----:B------:R0:W2:Y:S02]  /*12260*/  LDG.E R6, desc[UR54][R2.64] ;  /* 0x0000003602067981 */ /* 0x0000a4000c1e1900 */
[----:B0-----:R-:W-:Y:S01]  /*12270*/  MOV R2, RZ ;  /* 0x000000ff00027202 */ /* 0x001fe20000000f00 */
        /* <DEDUP_REMOVED lines=32> */
[----:B0-----:R-:W-:-:S02]  /*12480*/  IADD3 R2, R8, 0xffffffe, RZ ;  /* 0x0ffffffe08027810 */ /* 0x001fc40007ffe0ff */
[----:B------:R-:W-:-:S04]  /*12490*/  IABS R8, R0 ;  /* 0x0000000000087213 */ /* 0x000fc80000000000 */
        /* <DEDUP_REMOVED lines=19> */
[----:B------:R-:W-:Y:S01]  /*125d0*/  @!P1 LOP3.LUT R3, RZ, R4, RZ, 0x33, !PT ;  /* 0x00000004ff039212 */ /* 0x000fe200078e33ff */
[----:B------:R-:W-:-:S04]  /*125e0*/  IMAD.MOV R4, RZ, RZ, -R4 ;  /* 0x000000ffff047224 */ /* 0x000fc800078e0a04 */
[----:B------:R-:W-:-:S07]  /*125f0*/  IMAD R18, R3, R4, R0 ;  /* 0x0000000403127224 */ /* 0x000fce00078e0200 */
.L_x_15297:
[----:B------:R-:W-:-:S05]  /*12600*/  LOP3.LUT R0, RZ, R3, RZ, 0x33, !PT ;  /* 0x00000003ff007212 */ /* 0x000fca00078e33ff */
[----:B------:R-:W-:Y:S01]  /*12610*/  IMAD.IADD R17, R17, 0x1, R0 ;  /* 0x0000000111117824 */ /* 0x000fe200078e0200 */
[----:B------:R-:W-:Y:S06]  /*12620*/  BRA `(.L_x_15298) ;  /* 0x00000000001c7947 */ /* 0x000fec0003800000 */
.L_x_15290:
[----:B------:R-:W-:Y:S01]  /*12630*/  UMOV UR4, URZ ;  /* 0x0000003f00047c82 */ /* 0x000fe20008000000 */
[----:B------:R-:W-:Y:S01]  /*12640*/  UMOV UR5, URZ ;  /* 0x0000003f00057c82 */ /* 0x000fe20008000000 */
[----:B------:R-:W-:Y:S01]  /*12650*/  ULDC UR6, c[0x0][0xc3c] ;  /* 0x00030f0000067ab9 */ /* 0x000fe20000000800 */
[----:B------:R-:W-:Y:S01]  /*12660*/  IMAD.MOV.U32 R16, RZ, RZ, R0 ;  /* 0x000000ffff107224 */ /* 0x000fe200078e0000 */
[----:B------:R-:W-:Y:S01]  /*12670*/  MOV R19, UR6 ;  /* 0x0000000600137c02 */ /* 0x000fe20008000f00 */
[----:B------:R-:W-:Y:S02]  /*12680*/  IMAD.U32 R17, RZ, RZ, UR4 ;  /* 0x00000004ff117e24 */ /* 0x000fe4000f8e00ff */
[----:B------:R-:W-:-:S07]  /*12690*/  IMAD.U32 R18, RZ, RZ, UR5 ;  /* 0x00000005ff127e24 */ /* 0x000fce000f8e00ff */
.L_x_15298:
        /* <DEDUP_REMOVED lines=10> */
.L_x_15287:
[----:B------:R-:W-:Y:S02]  /*12740*/  ULDC UR4, c[0x0][0xc3c] ;  /* 0x00030f0000047ab9 */ /* 0x000fe40000000800 */
[----:B-1----:R-:W-:-:S13]  /*12750*/  ISETP.GE.AND P0, PT, R19, UR4, PT ;  /* 0x0000000413007c0c */ /* 0x002fda000bf06270 */
[----:B------:R-:W-:Y:S05]  /*12760*/  @!P0 BRA `(.L_x_15299) ;  /* 0xffffffac007c8947 */ /* 0x000fea000383ffff */
[----:B------:R-:W-:Y:S05]  /*12770*/  BSYNC B8 ;  /* 0x0000000000087941 */ /* 0x000fea0003800000 */
.L_x_15236:
[----:B--2---:R-:W2:Y:S01]  /*12780*/  LDL.LU R0, [R1+0x38] ;  /* 0x0000380001007983 */ /* 0x004ea20000300800 */
[----:B------:R-:W-:Y:S01]  /*12790*/  BSSY B0, `(.L_x_15300) ;  /* 0x000000b000007945 */ /* 0x000fe20003800000 */
[----:B------:R-:W1:Y:S01]  /*127a0*/  S2R R5, SR_CgaCtaId ;  /* 0x0000000000057919 */ /* 0x000e620000008800 */
[----:B--2---:R-:W-:-:S05]  /*127b0*/  VIADD R0, R0, 0x1 ;  /* 0x0000000100007836 */ /* 0x004fca0000000000 */
        /* <DEDUP_REMOVED lines=8> */
.L_x_15444:
[----:B------:R-:W-:Y:S05]  /*12840*/  BSYNC B0 ;  /* 0x0000000000007941 */ /* 0x000fea0003800000 */
.L_x_15300:
[----:B------:R-:W-:-:S03]  /*12850*/  UMOV UR4, 0xffffffff ;  /* 0xffffffff00047882 */ /* 0x000fc60000000000 */
[----:B------:R-:W-:Y:S05]  /*12860*/  BRA.DIV UR4, `(.L_x_15302) ;  /* 0x0000004604c87947 */ /* 0x000fea000b800000 */
[----:B0-----:R-:W0:Y:S02]  /*12870*/  S2R R0, SR_TID.X ;  /* 0x0000000000007919 */ /* 0x001e240000002100 */
[----:B0-----:R-:W-:-:S04]  /*12880*/  SHF.R.U32.HI R0, RZ, 0x5, R0 ;  /* 0x00000005ff007819 */ /* 0x001fc80000011600 */
[----:B------:R-:W-:-:S05]  /*12890*/  LOP3.LUT R0, R0, 0x3, RZ, 0xc0, !PT ;  /* 0x0000000300007812 */ /* 0x000fca00078ec0ff */
[----:B------:R0:W1:Y:S02]  /*128a0*/  SHFL.IDX PT, R14, R0, RZ, 0x1f ;  /* 0x00001fff000e7589 */ /* 0x00006400000e0000 */
.L_x_15447:
[----:B-1----:R-:W-:Y:S01]  /*128b0*/  ISETP.NE.AND P0, PT, R14, RZ, PT ;  /* 0x000000ff0e00720c */ /* 0x002fe20003f05270 */
[----:B------:R-:W-:-:S12]  /*128c0*/  BSSY B0, `(.L_x_15303) ;  /* 0x0000024000007945 */ /* 0x000fd80003800000 */
[----:B------:R-:W-:Y:S05]  /*128d0*/  @P0 BRA `(.L_x_15304) ;  /* 0x0000000000880947 */ /* 0x000fea0003800000 */
[----:B------:R-:W-:-:S03]  /*128e0*/  UMOV UR4, 0xffffffff ;  /* 0xffffffff00047882 */ /* 0x000fc60000000000 */
[----:B------:R-:W-:Y:S05]  /*128f0*/  BRA.DIV UR4, `(.L_x_15305) ;  /* 0x0000004604d87947 */ /* 0x000fea000b800000 */
[----:B------:R-:W-:-:S13]  /*12900*/  ELECT P6, URZ, PT ;  /* 0x00000000003f782f */ /* 0x000fda00038c0000 */
.L_x_15450:
[----:B------:R-:W-:Y:S05]  /*12910*/  @!P6 BRA `(.L_x_15304) ;  /* 0x000000000078e947 */ /* 0x000fea0003800000 */
[----:B------:R-:W-:-:S06]  /*12920*/  ULOP3.LUT UR4, UR36, 0x2, URZ, 0xfc, !UPT ;  /* 0x0000000224047892 */ /* 0x000fcc000f8efc3f */
[----:B0-----:R-:W-:-:S05]  /*12930*/  IMAD.U32 R0, RZ, RZ, UR4 ;  /* 0x00000004ff007e24 */ /* 0x001fca000f8e00ff */
[----:B------:R-:W-:-:S13]  /*12940*/  ISETP.NE.AND P0, PT, R0, 0x3, PT ;  /* 0x000000030000780c */ /* 0x000fda0003f05270 */
[----:B------:R-:W-:Y:S05]  /*12950*/  @!P0 BRA `(.L_x_15306) ;  /* 0x0000000000048947 */ /* 0x000fea0003800000 */
[----:B------:R-:W-:Y:S01]  /*12960*/  BPT.TRAP 0x1 ;  /* 0x000000040000795c */ /* 0x000fe20000300000 */
.L_x_15306:
[----:B------:R-:W-:Y:S01]  /*12970*/  IMAD R3, R25, 0x8, R5 ;  /* 0x0000000819037824 */ /* 0x000fe200078e0205 */
[----:B------:R-:W-:Y:S01]  /*12980*/  SHF.L.U32 R2, R27, 0x1f, RZ ;  /* 0x0000001f1b027819 */ /* 0x000fe200000006ff */
[----:B------:R-:W-:-:S03]  /*12990*/  VIADD R25, R25, 0x1 ;  /* 0x0000000119197836 */ /* 0x000fc60000000000 */
[----:B------:R-:W0:Y:S02]  /*129a0*/  SYNCS.PHASECHK.TRANS64.TRYWAIT P1, [R3+URZ+0x16840], R2 ;  /* 0x01684002030075a7 */ /* 0x000e24000802017f */
[----:B------:R-:W-:-:S04]  /*129b0*/  ISETP.NE.AND P2, PT, R25, 0x2, PT ;  /* 0x000000021900780c */ /* 0x000fc80003f45270 */
[----:B------:R-:W-:Y:S01]  /*129c0*/  SEL R0, RZ, 0x1, P2 ;  /* 0x00000001ff007807 */ /* 0x000fe20001000000 */
[----:B0-----:R-:W-:Y:S08]  /*129d0*/  @!P1 BRA `(.L_x_15307) ;  /* 0x0000004400c09947 */ /* 0x001ff00003800000 */
.L_x_15451:
[----:B------:R-:W-:Y:S02]  /*129e0*/  SEL R25, R25, RZ, P2 ;  /* 0x000000ff19197207 */ /* 0x000fe40001000000 */
[----:B------:R-:W-:Y:S01]  /*129f0*/  LOP3.LUT R0, R27, R0, RZ, 0x3c, !PT ;  /* 0x000000001b007212 */ /* 0x000fe200078e3cff */
[----:B------:R-:W-:Y:S06]  /*12a00*/  @!P0 BRA `(.L_x_15308) ;  /* 0x0000000000048947 */ /* 0x000fec0003800000 */
[----:B------:R-:W-:Y:S01]  /*12a10*/  BPT.TRAP 0x1 ;  /* 0x000000040000795c */ /* 0x000fe20000300000 */
.L_x_15308:
[----:B------:R-:W-:Y:S01]  /*12a20*/  IMAD R25, R25, 0x8, R5 ;  /* 0x0000000819197824 */ /* 0x000fe200078e0205 */
[----:B------:R-:W-:-:S04]  /*12a30*/  SHF.L.U32 R0, R0, 0x1f, RZ ;  /* 0x0000001f00007819 */ /* 0x000fc800000006ff */
[----:B------:R-:W1:Y:S02]  /*12a40*/  SYNCS.PHASECHK.TRANS64.TRYWAIT P1, [R25+URZ+0x16840], R0 ;  /* 0x01684000190075a7 */ /* 0x000e64000802017f */
[----:B-1----:R-:W-:Y:S05]  /*12a50*/  @!P1 BRA `(.L_x_15309) ;  /* 0x0000004400b49947 */ /* 0x002fea0003800000 */
.L_x_15452:
[----:B------:R-:W-:Y:S05]  /*12a60*/  @!P0 BRA `(.L_x_15310) ;  /* 0x0000000000048947 */ /* 0x000fea0003800000 */
[----:B------:R-:W-:Y:S01]  /*12a70*/  BPT.TRAP 0x1 ;  /* 0x000000040000795c */ /* 0x000fe20000300000 */
.L_x_15310:
[----:B------:R-:W2:Y:S02]  /*12a80*/  SYNCS.PHASECHK.TRANS64.TRYWAIT P1, [R3+URZ+0x16860], R2 ;  /* 0x01686002030075a7 */ /* 0x000ea4000802017f */
[----:B--2---:R-:W-:Y:S05]  /*12a90*/  @!P1 BRA `(.L_x_15311) ;  /* 0x0000004400b89947 */ /* 0x004fea0003800000 */
.L_x_15453:
[----:B------:R-:W-:Y:S05]  /*12aa0*/  @!P0 BRA `(.L_x_15312) ;  /* 0x0000000000048947 */ /* 0x000fea0003800000 */
[----:B------:R-:W-:Y:S01]  /*12ab0*/  BPT.TRAP 0x1 ;  /* 0x000000040000795c */ /* 0x000fe20000300000 */
.L_x_15312:
[----:B---3--:R3:W4:Y:S02]  /*12ac0*/  SYNCS.PHASECHK.TRANS64.TRYWAIT P0, [R25+URZ+0x16860], R0 ;  /* 0x01686000190075a7 */ /* 0x008724000800017f */
[----:B----4-:R-:W-:Y:S05]  /*12ad0*/  @!P0 NANOSLEEP.SYNCS 0x989680 ;  /* 0x009896800000895d */ /* 0x010fea0003900000 */
[----:B------:R-:W4:Y:S02]  /*12ae0*/  @!P0 SYNCS.PHASECHK.TRANS64 P0, [R25+URZ+0x16860], R0 ;  /* 0x01686000190085a7 */ /* 0x000f24000800007f */
[----:B----4-:R-:W-:Y:S05]  /*12af0*/  @!P0 BRA `(.L_x_15312) ;  /* 0xfffffffc00f08947 */ /* 0x010fea000383ffff */
.L_x_15304:
[----:B------:R-:W-:Y:S05]  /*12b00*/  BSYNC B0 ;  /* 0x0000000000007941 */ /* 0x000fea0003800000 */
.L_x_15303:
[----:B------:R-:W-:Y:S05]  /*12b10*/  EXIT ;  /* 0x000000000000794d */ /* 0x000fea0003800000 */
.L_x_15181:
[----:B0-----:R-:W-:-:S04]  /*12b20*/  MOV R3, UR45 ;  /* 0x0000002d00037c02 */ /* 0x001fc80008000f00 */
[----:B------:R0:W1:Y:S03]  /*12b30*/  SYNCS.PHASECHK.TRANS64.TRYWAIT P1, [R3+URZ+0x16800], R0 ;  /* 0x01680000030075a7 */ /* 0x000066000802017f */
[----:B-1----:R-:W-:Y:S05]  /*12b40*/  @!P1 NANOSLEEP.SYNCS 0x989680 ;  /* 0x009896800000995d */ /* 0x002fea0003900000 */
[----:B------:R-:W1:Y:S02]  /*12b50*/  @!P1 SYNCS.PHASECHK.TRANS64 P1, [R3+URZ+0x16800], R0 ;  /* 0x01680000030095a7 */ /* 0x000e64000802007f */
[----:B-1----:R-:W-:Y:S05]  /*12b60*/  @!P1 BRA `(.L_x_15181) ;  /* 0xfffffffc00ec9947 */ /* 0x002fea000383ffff */
[----:B------:R-:W-:Y:S05]  /*12b70*/  BRA `(.L_x_15313) ;  /* 0xfffffeec00f47947 */ /* 0x000fea000383ffff */
.L_x_15185:
[----:B-1----:R1:W2:Y:S02]  /*12b80*/  SYNCS.PHASECHK.TRANS64.TRYWAIT P1, [R0+URZ+0x16830], R3 ;  /* 0x01683003000075a7 */ /* 0x0022a4000802017f */
[----:B--2---:R-:W-:Y:S05]  /*12b90*/  @!P1 NANOSLEEP.SYNCS 0x989680 ;  /* 0x009896800000995d */ /* 0x004fea0003900000 */
[----:B------:R-:W2:Y:S02]  /*12ba0*/  @!P1 SYNCS.PHASECHK.TRANS64 P1, [R0+URZ+0x16830], R3 ;  /* 0x01683003000095a7 */ /* 0x000ea4000802007f */
[----:B--2---:R-:W-:Y:S05]  /*12bb0*/  @!P1 BRA `(.L_x_15185) ;  /* 0xfffffffc00f09947 */ /* 0x004fea000383ffff */
[----:B------:R-:W-:Y:S05]  /*12bc0*/  BRA `(.L_x_15184) ;  /* 0xfffffef000107947 */ /* 0x000fea000383ffff */
.L_x_15191:
[----:B-1----:R-:W-:-:S04]  /*12bd0*/  IMAD.U32 R6, RZ, RZ, UR6 ;  /* 0x00000006ff067e24 */ /* 0x002fc8000f8e00ff */
[----:B------:R1:W2:Y:S03]  /*12be0*/  SYNCS.PHASECHK.TRANS64.TRYWAIT P1, [R6+URZ+0x16830], R5 ;  /* 0x01683005060075a7 */ /* 0x0002a6000802017f */
[----:B--2---:R-:W-:Y:S05]  /*12bf0*/  @!P1 NANOSLEEP.SYNCS 0x989680 ;  /* 0x009896800000995d */ /* 0x004fea0003900000 */
[----:B------:R-:W2:Y:S02]  /*12c00*/  @!P1 SYNCS.PHASECHK.TRANS64 P1, [R6+URZ+0x16830], R5 ;  /* 0x01683005060095a7 */ /* 0x000ea4000802007f */
[----:B--2---:R-:W-:Y:S05]  /*12c10*/  @!P1 BRA `(.L_x_15191) ;  /* 0xfffffffc00ec9947 */ /* 0x004fea000383ffff */
[----:B------:R-:W-:Y:S05]  /*12c20*/  BRA `(.L_x_15188) ;  /* 0xffffff1800747947 */ /* 0x000fea000383ffff */
.L_x_15195:
[----:B-1----:R-:W-:-:S04]  /*12c30*/  IMAD.U32 R6, RZ, RZ, UR6 ;  /* 0x00000006ff067e24 */ /* 0x002fc8000f8e00ff */
[----:B------:R1:W2:Y:S03]  /*12c40*/  SYNCS.PHASECHK.TRANS64.TRYWAIT P1, [R6+URZ+0x16850], R5 ;  /* 0x01685005060075a7 */ /* 0x0002a6000802017f */
[----:B--2---:R-:W-:Y:S05]  /*12c50*/  @!P1 NANOSLEEP.SYNCS 0x989680 ;  /* 0x009896800000995d */ /* 0x004fea0003900000 */
[----:B------:R-:W2:Y:S02]  /*12c60*/  @!P1 SYNCS.PHASECHK.TRANS64 P1, [R6+URZ+0x16850], R5 ;  /* 0x01685005060095a7 */ /* 0x000ea4000802007f */
[----:B--2---:R-:W-:Y:S05]  /*12c70*/  @!P1 BRA `(.L_x_15195) ;  /* 0xfffffffc00ec9947 */ /* 0x004fea000383ffff */
[----:B------:R-:W-:Y:S05]  /*12c80*/  BRA `(.L_x_15192) ;  /* 0xffffff1800f87947 */ /* 0x000fea000383ffff */
.L_x_15203:
[----:B-1----:R-:W-:-:S04]  /*12c90*/  IMAD.U32 R6, RZ, RZ, UR6 ;  /* 0x00000006ff067e24 */ /* 0x002fc8000f8e00ff */
[----:B------:R1:W2:Y:S03]  /*12ca0*/  SYNCS.PHASECHK.TRANS64.TRYWAIT P1, [R6+URZ+0x16830], R5 ;  /* 0x01683005060075a7 */ /* 0x0002a6000802017f */
[----:B--2---:R-:W-:Y:S05]  /*12cb0*/  @!P1 NANOSLEEP.SYNCS 0x989680 ;  /* 0x009896800000995d */ /* 0x004fea0003900000 */
[----:B------:R-:W2:Y:S02]  /*12cc0*/  @!P1 SYNCS.PHASECHK.TRANS64 P1, [R6+URZ+0x16830], R5 ;  /* 0x01683005060095a7 */ /* 0x000ea4000802007f */
[----:B--2---:R-:W-:Y:S05]  /*12cd0*/  @!P1 BRA `(.L_x_15203) ;  /* 0xfffffffc00ec9947 */ /* 0x004fea000383ffff */
[----:B------:R-:W-:Y:S05]  /*12ce0*/  BRA `(.L_x_15200) ;  /* 0xffffff4800087947 */ /* 0x000fea000383ffff */
.L_x_15207:
[----:B-1----:R-:W-:-:S04]  /*12cf0*/  IMAD.U32 R6, RZ, RZ, UR6 ;  /* 0x00000006ff067e24 */ /* 0x002fc8000f8e00ff */
[----:B------:R1:W2:Y:S03]  /*12d00*/  SYNCS.PHASECHK.TRANS64.TRYWAIT P1, [R6+URZ+0x16850], R5 ;  /* 0x01685005060075a7 */ /* 0x0002a6000802017f */
[----:B--2---:R-:W-:Y:S05]  /*12d10*/  @!P1 NANOSLEEP.SYNCS 0x989680 ;  /* 0x009896800000995d */ /* 0x004fea0003900000 */
[----:B------:R-:W2:Y:S02]  /*12d20*/  @!P1 SYNCS.PHASECHK.TRANS64 P1, [R6+URZ+0x16850], R5 ;  /* 0x01685005060095a7 */ /* 0x000ea4000802007f */
[----:B--2---:R-:W-:Y:S05]  /*12d30*/  @!P1 BRA `(.L_x_15207) ;  /* 0xfffffffc00ec9947 */ /* 0x004fea000383ffff */
[----:B------:R-:W-:Y:S05]  /*12d40*/  BRA `(.L_x_15204) ;  /* 0xffffff4800807947 */ /* 0x000fea000383ffff */
.L_x_15214:
[----:B-1----:R-:W-:-:S04]  /*12d50*/  IMAD.U32 R4, RZ, RZ, UR5 ;  /* 0x00000005ff047e24 */ /* 0x002fc8000f8e00ff */
[----:B------:R1:W2:Y:S03]  /*12d60*/  SYNCS.PHASECHK.TRANS64.TRYWAIT P1, [R4+URZ+0x16850], R3 ;  /* 0x01685003040075a7 */ /* 0x0002a6000802017f */
[----:B--2---:R-:W-:Y:S05]  /*12d70*/  @!P1 NANOSLEEP.SYNCS 0x989680 ;  /* 0x009896800000995d */ /* 0x004fea0003900000 */
[----:B------:R-:W2:Y:S02]  /*12d80*/  @!P1 SYNCS.PHASECHK.TRANS64 P1, [R4+URZ+0x16850], R3 ;  /* 0x01685003040095a7 */ /* 0x000ea4000802007f */
[----:B--2---:R-:W-:Y:S05]  /*12d90*/  @!P1 BRA `(.L_x_15214) ;  /* 0xfffffffc00ec9947 */ /* 0x004fea000383ffff */
[----:B------:R-:W-:Y:S05]  /*12da0*/  BRA `(.L_x_15213) ;  /* 0xffffff6800f47947 */ /* 0x000fea000383ffff */
.L_x_15250:
[----:B0-----:R-:W0:Y:S01]  /*12db0*/  S2R R20, SR_TID.X ;  /* 0x0000000000147919 */ /* 0x001e220000002100 */
        /* <DEDUP_REMOVED lines=10> */
.L_x_15315:
[----:B------:R-:W-:Y:S05]  /*12e60*/  BSYNC B0 ;  /* 0x0000000000007941 */ /* 0x000fea0003800000 */
.L_x_15314:
[----:B------:R-:W-:Y:S05]  /*12e70*/  BRA `(.L_x_15316) ;  /* 0xffffffb400f07947 */ /* 0x000fea000383ffff */
.L_x_15253:
[----:B0-----:R0:W1:Y:S02]  /*12e80*/  SYNCS.PHASECHK.TRANS64.TRYWAIT P0, [R3+URZ+0x16840], R4 ;  /* 0x01684004030075a7 */ /* 0x001064000800017f */
[----:B-1----:R-:W-:Y:S05]  /*12e90*/  @!P0 NANOSLEEP.SYNCS 0x989680 ;  /* 0x009896800000895d */ /* 0x002fea0003900000 */
[----:B------:R-:W1:Y:S02]  /*12ea0*/  @!P0 SYNCS.PHASECHK.TRANS64 P0, [R3+URZ+0x16840], R4 ;  /* 0x01684004030085a7 */ /* 0x000e64000800007f */
[----:B-1----:R-:W-:Y:S05]  /*12eb0*/  @!P0 BRA `(.L_x_15253) ;  /* 0xfffffffc00f08947 */ /* 0x002fea000383ffff */
[----:B------:R-:W-:Y:S05]  /*12ec0*/  BRA `(.L_x_15317) ;  /* 0xffffffb800447947 */ /* 0x000fea000383ffff */
.L_x_15254:
        /* <DEDUP_REMOVED lines=8> */
.L_x_15319:
[----:B------:R-:W-:Y:S05]  /*12f50*/  BSYNC B0 ;  /* 0x0000000000007941 */ /* 0x000fea0003800000 */
.L_x_15318:
        /* <DEDUP_REMOVED lines=9> */
.L_x_15320:
[----:B------:R-:W-:Y:S02]  /*12ff0*/  IMAD.MOV.U32 R13, RZ, RZ, R2 ;  /* 0x000000ffff0d7224 */ /* 0x000fe400078e0002 */
[----:B------:R-:W-:Y:S02]  /*13000*/  IMAD.MOV.U32 R12, RZ, RZ, 0x1 ;  /* 0x00000001ff0c7424 */ /* 0x000fe400078e00ff */
[----:B------:R-:W-:-:S07]  /*13010*/  IMAD.MOV.U32 R7, RZ, RZ, R14 ;  /* 0x000000ffff077224 */ /* 0x000fce00078e000e */
[----:B------:R-:W-:Y:S05]  /*13020*/  WARPSYNC.COLLECTIVE R15, `(.L_x_15321) ;  /* 0x000000000f087348 */ /* 0x000fea0003c00000 */
[----:B------:R0:W1:Y:S02]  /*13030*/  SHFL.IDX P6, R14, R13, R12, R11 ;  /* 0x0000000c0d0e7389 */ /* 0x00006400000c000b */
[----:B01----:R-:W-:Y:S01]  /*13040*/  ENDCOLLECTIVE ;  /* 0x000000000000791b */ /* 0x003fe20003800000 */
.L_x_15321:
        /* <DEDUP_REMOVED lines=11> */
[----:B0-----:R-:W-:Y:S01]  /*13100*/  IMAD.MOV.U32 R6, RZ, RZ, R14 ;  /* 0x000000ffff067224 */ /* 0x001fe200078e000e */
[----:B------:R-:W-:-:S07]  /*13110*/  @P1 LEA R8, R5, R22, 0x1 ;  /* 0x0000001605081211 */ /* 0x000fce00078e08ff */
[----:B------:R-:W-:Y:S05]  /*13120*/  WARPSYNC.COLLECTIVE R15, `(.L_x_15322) ;  /* 0x000000000f087348 */ /* 0x000fea0003c00000 */
[----:B------:R0:W1:Y:S02]  /*13130*/  SHFL.IDX P6, R14, R13, R12, R11 ;  /* 0x0000000c0d0e7389 */ /* 0x00006400000c000b */
[----:B01----:R-:W-:Y:S01]  /*13140*/  ENDCOLLECTIVE ;  /* 0x000000000000791b */ /* 0x003fe20003800000 */
.L_x_15322:
[----:B------:R-:W-:Y:S02]  /*13150*/  IMAD.MOV.U32 R13, RZ, RZ, R2 ;  /* 0x000000ffff0d7224 */ /* 0x000fe400078e0002 */
[----:B------:R-:W-:Y:S02]  /*13160*/  IMAD.MOV.U32 R12, RZ, RZ, 0x2 ;  /* 0x00000002ff0c7424 */ /* 0x000fe400078e00ff */
[----:B------:R-:W-:-:S07]  /*13170*/  IMAD.MOV.U32 R7, RZ, RZ, R14 ;  /* 0x000000ffff077224 */ /* 0x000fce00078e000e */
[----:B------:R-:W-:Y:S05]  /*13180*/  WARPSYNC.COLLECTIVE R15, `(.L_x_15323) ;  /* 0x000000000f087348 */ /* 0x000fea0003c00000 */
[----:B------:R0:W1:Y:S02]  /*13190*/  SHFL.IDX P6, R14, R13, R12, R11 ;  /* 0x0000000c0d0e7389 */ /* 0x00006400000c000b */
[----:B01----:R-:W-:Y:S01]  /*131a0*/  ENDCOLLECTIVE ;  /* 0x000000000000791b */ /* 0x003fe20003800000 */
.L_x_15323:
        /* <DEDUP_REMOVED lines=15> */
.L_x_15324:
[----:B------:R-:W-:Y:S01]  /*132a0*/  @P1 LEA R8, R5, R22, 0x1 ;  /* 0x0000001605081211 */ /* 0x000fe200078e08ff */
[----:B------:R-:W-:Y:S02]  /*132b0*/  IMAD.MOV.U32 R13, RZ, RZ, R2 ;  /* 0x000000ffff0d7224 */ /* 0x000fe400078e0002 */
[----:B------:R-:W-:Y:S02]  /*132c0*/  IMAD.MOV.U32 R12, RZ, RZ, 0x3 ;  /* 0x00000003ff0c7424 */ /* 0x000fe400078e00ff */
[----:B------:R-:W-:-:S07]  /*132d0*/  IMAD.MOV.U32 R7, RZ, RZ, R14 ;  /* 0x000000ffff077224 */ /* 0x000fce00078e000e */
[----:B------:R-:W-:Y:S05]  /*132e0*/  WARPSYNC.COLLECTIVE R15, `(.L_x_15325) ;  /* 0x000000000f087348 */ /* 0x000fea0003c00000 */
[----:B------:R0:W1:Y:S02]  /*132f0*/  SHFL.IDX P6, R14, R13, R12, R11 ;  /* 0x0000000c0d0e7389 */ /* 0x00006400000c000b */
[----:B01----:R-:W-:Y:S01]  /*13300*/  ENDCOLLECTIVE ;  /* 0x000000000000791b */ /* 0x003fe20003800000 */
.L_x_15325:
        /* <DEDUP_REMOVED lines=15> */
.L_x_15326:
[----:B------:R-:W-:Y:S01]  /*13400*/  @P1 LEA R8, R5, R22, 0x1 ;  /* 0x0000001605081211 */ /* 0x000fe200078e08ff */
[----:B------:R-:W-:Y:S02]  /*13410*/  IMAD.MOV.U32 R13, RZ, RZ, R2 ;  /* 0x000000ffff0d7224 */ /* 0x000fe400078e0002 */
[----:B------:R-:W-:Y:S02]  /*13420*/  IMAD.MOV.U32 R12, RZ, RZ, 0x4 ;  /* 0x00000004ff0c7424 */ /* 0x000fe400078e00ff */
[----:B------:R-:W-:-:S07]  /*13430*/  IMAD.MOV.U32 R7, RZ, RZ, R14 ;  /* 0x000000ffff077224 */ /* 0x000fce00078e000e */
[----:B------:R-:W-:Y:S05]  /*13440*/  WARPSYNC.COLLECTIVE R15, `(.L_x_15327) ;  /* 0x000000000f087348 */ /* 0x000fea0003c00000 */
[----:B------:R0:W1:Y:S02]  /*13450*/  SHFL.IDX P6, R14, R13, R12, R11 ;  /* 0x0000000c0d0e7389 */ /* 0x00006400000c000b */
[----:B01----:R-:W-:Y:S01]  /*13460*/  ENDCOLLECTIVE ;  /* 0x000000000000791b */ /* 0x003fe20003800000 */
.L_x_15327:
        /* <DEDUP_REMOVED lines=15> */
.L_x_15328:
[----:B------:R-:W-:Y:S01]  /*13560*/  @P1 LEA R8, R5, R22, 0x1 ;  /* 0x0000001605081211 */ /* 0x000fe200078e08ff */
[----:B------:R-:W-:Y:S02]  /*13570*/  IMAD.MOV.U32 R13, RZ, RZ, R2 ;  /* 0x000000ffff0d7224 */ /* 0x000fe400078e0002 */
[----:B------:R-:W-:Y:S02]  /*13580*/  IMAD.MOV.U32 R12, RZ, RZ, 0x5 ;  /* 0x00000005ff0c7424 */ /* 0x000fe400078e00ff */
[----:B------:R-:W-:-:S07]  /*13590*/  IMAD.MOV.U32 R7, RZ, RZ, R14 ;  /* 0x000000ffff077224 */ /* 0x000fce00078e000e */
[----:B------:R-:W-:Y:S05]  /*135a0*/  WARPSYNC.COLLECTIVE R15, `(.L_x_15329) ;  /* 0x000000000f087348 */ /* 0x000fea0003c00000 */
[----:B------:R0:W1:Y:S02]  /*135b0*/  SHFL.IDX P6, R14, R13, R12, R11 ;  /* 0x0000000c0d0e7389 */ /* 0x00006400000c000b */
[----:B01----:R-:W-:Y:S01]  /*135c0*/  ENDCOLLECTIVE ;  /* 0x000000000000791b */ /* 0x003fe20003800000 */
.L_x_15329:
        /* <DEDUP_REMOVED lines=15> */
.L_x_15330:
[----:B------:R-:W-:Y:S01]  /*136c0*/  @P1 LEA R8, R5, R22, 0x1 ;  /* 0x0000001605081211 */ /* 0x000fe200078e08ff */
[----:B------:R-:W-:Y:S02]  /*136d0*/  IMAD.MOV.U32 R13, RZ, RZ, R2 ;  /* 0x000000ffff0d7224 */ /* 0x000fe400078e0002 */
[----:B------:R-:W-:Y:S02]  /*136e0*/  IMAD.MOV.U32 R12, RZ, RZ, 0x6 ;  /* 0x00000006ff0c7424 */ /* 0x000fe400078e00ff */
[----:B------:R-:W-:-:S07]  /*136f0*/  IMAD.MOV.U32 R7, RZ, RZ, R14 ;  /* 0x000000ffff077224 */ /* 0x000fce00078e000e */
[----:B------:R-:W-:Y:S05]  /*13700*/  WARPSYNC.COLLECTIVE R15, `(.L_x_15331) ;  /* 0x000000000f087348 */ /* 0x000fea0003c00000 */
[----:B------:R0:W1:Y:S02]  /*13710*/  SHFL.IDX P6, R14, R13, R12, R11 ;  /* 0x0000000c0d0e7389 */ /* 0x00006400000c000b */
[----:B01----:R-:W-:Y:S01]  /*13720*/  ENDCOLLECTIVE ;  /* 0x000000000000791b */ /* 0x003fe20003800000 */
.L_x_15331:
        /* <DEDUP_REMOVED lines=15> */
.L_x_15332:
[----:B------:R-:W-:Y:S01]  /*13820*/  @P1 LEA R8, R5, R22, 0x1 ;  /* 0x0000001605081211 */ /* 0x000fe200078e08ff */
[----:B------:R-:W-:Y:S02]  /*13830*/  IMAD.MOV.U32 R13, RZ, RZ, R2 ;  /* 0x000000ffff0d7224 */ /* 0x000fe400078e0002 */
[----:B------:R-:W-:Y:S02]  /*13840*/  IMAD.MOV.U32 R12, RZ, RZ, 0x7 ;  /* 0x00000007ff0c7424 */ /* 0x000fe400078e00ff */
[----:B------:R-:W-:-:S07]  /*13850*/  IMAD.MOV.U32 R7, RZ, RZ, R14 ;  /* 0x000000ffff077224 */ /* 0x000fce00078e000e */
[----:B------:R-:W-:Y:S05]  /*13860*/  WARPSYNC.COLLECTIVE R15, `(.L_x_15333) ;  /* 0x000000000f087348 */ /* 0x000fea0003c00000 */
[----:B------:R0:W1:Y:S02]  /*13870*/  SHFL.IDX P6, R14, R13, R12, R11 ;  /* 0x0000000c0d0e7389 */ /* 0x00006400000c000b */
[----:B01----:R-:W-:Y:S01]  /*13880*/  ENDCOLLECTIVE ;  /* 0x000000000000791b */ /* 0x003fe20003800000 */
.L_x_15333:
        /* <DEDUP_REMOVED lines=10> */
.L_x_15334:
[----:B------:R-:W-:Y:S01]  /*13930*/  @!PT LDS RZ, [RZ] ;  /* 0x00000000fffff984 */ /* 0x000fe20000000800 */
[----:B------:R-:W-:Y:S01]  /*13940*/  @!PT LDS RZ, [RZ] ;  /* 0x00000000fffff984 */ /* 0x000fe20000000800 */
[----:B------:R-:W-:Y:S01]  /*13950*/  @!PT LDS RZ, [RZ] ;  /* 0x00000000fffff984 */ /* 0x000fe20000000800 */
[----:B------:R2:W-:Y:S01]  /*13960*/  @P1 LDGSTS.E.BYPASS.LTC128B.128 [R8+0x11400], desc[UR54][R6.64], !P2 ;  /* 0x1140000006081fae */ /* 0x0005e2000d101d76 */
[----:B------:R-:W-:Y:S01]  /*13970*/  IMAD.MOV.U32 R0, RZ, RZ, R14 ;  /* 0x000000ffff007224 */ /* 0x000fe200078e000e */
[----:B------:R-:W-:Y:S06]  /*13980*/  BRA `(.L_x_15335) ;  /* 0xffffffb4004c7947 */ /* 0x000fec000383ffff */
.L_x_15259:
        /* <DEDUP_REMOVED lines=9> */
.L_x_15336:
[C---:B------:R-:W-:Y:S02]  /*13a20*/  ISETP.GE.AND P2, PT, R17.reuse, R3, PT ;  /* 0x000000031100720c */ /* 0x040fe40003f46270 */
[----:B------:R-:W-:Y:S01]  /*13a30*/  IADD3 R8, R17, 0x10, RZ ;  /* 0x0000001011087810 */ /* 0x000fe20007ffe0ff */
[----:B------:R-:W-:Y:S02]  /*13a40*/  IMAD.MOV.U32 R13, RZ, RZ, R0 ;  /* 0x000000ffff0d7224 */ /* 0x000fe400078e0000 */
[----:B------:R-:W-:-:S08]  /*13a50*/  IMAD.MOV.U32 R6, RZ, RZ, R14 ;  /* 0x000000ffff067224 */ /* 0x000fd000078e000e */
[----:B------:R-:W-:Y:S05]  /*13a60*/  WARPSYNC.COLLECTIVE R15, `(.L_x_15337) ;  /* 0x000000000f087348 */ /* 0x000fea0003c00000 */
[----:B------:R0:W1:Y:S02]  /*13a70*/  SHFL.IDX P6, R14, R13, R12, R11 ;  /* 0x0000000c0d0e7389 */ /* 0x00006400000c000b */
[----:B01----:R-:W-:Y:S01]  /*13a80*/  ENDCOLLECTIVE ;  /* 0x000000000000791b */ /* 0x003fe20003800000 */
.L_x_15337:
[----:B------:R-:W-:Y:S02]  /*13a90*/  IMAD.MOV.U32 R13, RZ, RZ, R4 ;  /* 0x000000ffff0d7224 */ /* 0x000fe400078e0004 */
[----:B------:R-:W-:Y:S02]  /*13aa0*/  IMAD.MOV.U32 R12, RZ, RZ, 0x1 ;  /* 0x00000001ff0c7424 */ /* 0x000fe400078e00ff */
[----:B------:R-:W-:-:S07]  /*13ab0*/  IMAD.MOV.U32 R7, RZ, RZ, R14 ;  /* 0x000000ffff077224 */ /* 0x000fce00078e000e */
[----:B------:R-:W-:Y:S05]  /*13ac0*/  WARPSYNC.COLLECTIVE R15, `(.L_x_15338) ;  /* 0x000000000f087348 */ /* 0x000fea0003c00000 */
[----:B------:R0:W1:Y:S02]  /*13ad0*/  SHFL.IDX P6, R14, R13, R12, R11 ;  /* 0x0000000c0d0e7389 */ /* 0x00006400000c000b */
[----:B01----:R-:W-:Y:S01]  /*13ae0*/  ENDCOLLECTIVE ;  /* 0x000000000000791b */ /* 0x003fe20003800000 */
.L_x_15338:
        /* <DEDUP_REMOVED lines=15> */
.L_x_15339:
[----:B------:R-:W-:Y:S02]  /*13be0*/  IMAD.MOV.U32 R13, RZ, RZ, R4 ;  /* 0x000000ffff0d7224 */ /* 0x000fe400078e0004 */
[----:B------:R-:W-:Y:S02]  /*13bf0*/  IMAD.MOV.U32 R12, RZ, RZ, 0x2 ;  /* 0x00000002ff0c7424 */ /* 0x000fe400078e00ff */
[----:B------:R-:W-:-:S07]  /*13c00*/  IMAD.MOV.U32 R7, RZ, RZ, R14 ;  /* 0x000000ffff077224 */ /* 0x000fce00078e000e */
[----:B------:R-:W-:Y:S05]  /*13c10*/  WARPSYNC.COLLECTIVE R15, `(.L_x_15340) ;  /* 0x000000000f087348 */ /* 0x000fea0003c00000 */
[----:B------:R0:W1:Y:S02]  /*13c20*/  SHFL.IDX P6, R14, R13, R12, R11 ;  /* 0x0000000c0d0e7389 */ /* 0x00006400000c000b */
[----:B01----:R-:W-:Y:S01]  /*13c30*/  ENDCOLLECTIVE ;  /* 0x000000000000791b */ /* 0x003fe20003800000 */
.L_x_15340:
        /* <DEDUP_REMOVED lines=16> */
.L_x_15341:
[----:B------:R-:W-:Y:S02]  /*13d40*/  IMAD.MOV.U32 R13, RZ, RZ, R4 ;  /* 0x000000ffff0d7224 */ /* 0x000fe400078e0004 */
[----:B------:R-:W-:Y:S02]  /*13d50*/  IMAD.MOV.U32 R12, RZ, RZ, 0x3 ;  /* 0x00000003ff0c7424 */ /* 0x000fe400078e00ff */
[----:B------:R-:W-:-:S07]  /*13d60*/  IMAD.MOV.U32 R7, RZ, RZ, R14 ;  /* 0x000000ffff077224 */ /* 0x000fce00078e000e */
[----:B------:R-:W-:Y:S05]  /*13d70*/  WARPSYNC.COLLECTIVE R15, `(.L_x_15342) ;  /* 0x000000000f087348 */ /* 0x000fea0003c00000 */
[----:B------:R0:W1:Y:S02]  /*13d80*/  SHFL.IDX P6, R14, R13, R12, R11 ;  /* 0x0000000c0d0e7389 */ /* 0x00006400000c000b */
[----:B01----:R-:W-:Y:S01]  /*13d90*/  ENDCOLLECTIVE ;  /* 0x000000000000791b */ /* 0x003fe20003800000 */
.L_x_15342:
        /* <DEDUP_REMOVED lines=16> */
.L_x_15343:
[----:B------:R-:W-:Y:S02]  /*13ea0*/  IMAD.MOV.U32 R13, RZ, RZ, R4 ;  /* 0x000000ffff0d7224 */ /* 0x000fe400078e0004 */
[----:B------:R-:W-:Y:S02]  /*13eb0*/  IMAD.MOV.U32 R12, RZ, RZ, 0x4 ;  /* 0x00000004ff0c7424 */ /* 0x000fe400078e00ff */
[----:B------:R-:W-:-:S07]  /*13ec0*/  IMAD.MOV.U32 R7, RZ, RZ, R14 ;  /* 0x000000ffff077224 */ /* 0x000fce00078e000e */
[----:B------:R-:W-:Y:S05]  /*13ed0*/  WARPSYNC.COLLECTIVE R15, `(.L_x_15344) ;  /* 0x000000000f087348 */ /* 0x000fea0003c00000 */
[----:B------:R0:W1:Y:S02]  /*13ee0*/  SHFL.IDX P6, R14, R13, R12, R11 ;  /* 0x0000000c0d0e7389 */ /* 0x00006400000c000b */
[----:B01----:R-:W-:Y:S01]  /*13ef0*/  ENDCOLLECTIVE ;  /* 0x000000000000791b */ /* 0x003fe20003800000 */
.L_x_15344:
        /* <DEDUP_REMOVED lines=16> */
.L_x_15345:
[----:B------:R-:W-:Y:S02]  /*14000*/  IMAD.MOV.U32 R13, RZ, RZ, R4 ;  /* 0x000000ffff0d7224 */ /* 0x000fe400078e0004 */
[----:B------:R-:W-:Y:S02]  /*14010*/  IMAD.MOV.U32 R12, RZ, RZ, 0x5 ;  /* 0x00000005ff0c7424 */ /* 0x000fe400078e00ff */
[----:B------:R-:W-:-:S07]  /*14020*/  IMAD.MOV.U32 R7, RZ, RZ, R14 ;  /* 0x000000ffff077224 */ /* 0x000fce00078e000e */
[----:B------:R-:W-:Y:S05]  /*14030*/  WARPSYNC.COLLECTIVE R15, `(.L_x_15346) ;  /* 0x000000000f087348 */ /* 0x000fea0003c00000 */
[----:B------:R0:W1:Y:S02]  /*14040*/  SHFL.IDX P6, R14, R13, R12, R11 ;  /* 0x0000000c0d0e7389 */ /* 0x00006400000c000b */
[----:B01----:R-:W-:Y:S01]  /*14050*/  ENDCOLLECTIVE ;  /* 0x000000000000791b */ /* 0x003fe20003800000 */
.L_x_15346:
        /* <DEDUP_REMOVED lines=16> */
.L_x_15347:
[----:B------:R-:W-:Y:S02]  /*14160*/  IMAD.MOV.U32 R13, RZ, RZ, R4 ;  /* 0x000000ffff0d7224 */ /* 0x000fe400078e0004 */
[----:B------:R-:W-:Y:S02]  /*14170*/  IMAD.MOV.U32 R12, RZ, RZ, 0x6 ;  /* 0x00000006ff0c7424 */ /* 0x000fe400078e00ff */
[----:B------:R-:W-:-:S07]  /*14180*/  IMAD.MOV.U32 R7, RZ, RZ, R14 ;  /* 0x000000ffff077224 */ /* 0x000fce00078e000e */
[----:B------:R-:W-:Y:S05]  /*14190*/  WARPSYNC.COLLECTIVE R15, `(.L_x_15348) ;  /* 0x000000000f087348 */ /* 0x000fea0003c00000 */
[----:B------:R0:W1:Y:S02]  /*141a0*/  SHFL.IDX P6, R14, R13, R12, R11 ;  /* 0x0000000c0d0e7389 */ /* 0x00006400000c000b */
[----:B01----:R-:W-:Y:S01]  /*141b0*/  ENDCOLLECTIVE ;  /* 0x000000000000791b */ /* 0x003fe20003800000 */
.L_x_15348:
        /* <DEDUP_REMOVED lines=16> */
.L_x_15349:
[----:B------:R-:W-:Y:S01]  /*142c0*/  MOV R13, R4 ;  /* 0x00000004000d7202 */ /* 0x000fe20000000f00 */
[----:B------:R-:W-:Y:S02]  /*142d0*/  IMAD.MOV.U32 R12, RZ, RZ, 0x7 ;  /* 0x00000007ff0c7424 */ /* 0x000fe400078e00ff */
[----:B------:R-:W-:-:S07]  /*142e0*/  IMAD.MOV.U32 R7, RZ, RZ, R14 ;  /* 0x000000ffff077224 */ /* 0x000fce00078e000e */
[----:B------:R-:W-:Y:S05]  /*142f0*/  WARPSYNC.COLLECTIVE R15, `(.L_x_15350) ;  /* 0x000000000f087348 */ /* 0x000fea0003c00000 */
[----:B------:R0:W1:Y:S02]  /*14300*/  SHFL.IDX P6, R14, R13, R12, R11 ;  /* 0x0000000c0d0e7389 */ /* 0x00006400000c000b */
[----:B01----:R-:W-:Y:S01]  /*14310*/  ENDCOLLECTIVE ;  /* 0x000000000000791b */ /* 0x003fe20003800000 */
.L_x_15350:
        /* <DEDUP_REMOVED lines=11> */
.L_x_15351:
[----:B------:R-:W-:Y:S01]  /*143d0*/  @!PT LDS RZ, [RZ] ;  /* 0x00000000fffff984 */ /* 0x000fe20000000800 */
[----:B------:R-:W-:Y:S01]  /*143e0*/  @!PT LDS RZ, [RZ] ;  /* 0x00000000fffff984 */ /* 0x000fe20000000800 */
[----:B------:R-:W-:Y:S01]  /*143f0*/  @!PT LDS RZ, [RZ] ;  /* 0x00000000fffff984 */ /* 0x000fe20000000800 */
[----:B------:R0:W-:Y:S01]  /*14400*/  @!P1 LDGSTS.E.BYPASS.LTC128B.128 [R10+0xb400], desc[UR54][R6.64], !P0 ;  /* 0x0b400000060a9fae */ /* 0x0001e2000c101d76 */
[----:B------:R-:W-:Y:S02]  /*14410*/  ISETP.GE.AND P1, PT, R0, R3, PT ;  /* 0x000000030000720c */ /* 0x000fe40003f26270 */
[----:B------:R-:W-:Y:S01]  /*14420*/  IADD3 R0, R17, 0x80, RZ ;  /* 0x0000008011007810 */ /* 0x000fe20007ffe0ff */
[----:B------:R-:W-:Y:S02]  /*14430*/  IMAD.MOV.U32 R13, RZ, RZ, R2 ;  /* 0x000000ffff0d7224 */ /* 0x000fe400078e0002 */
[----:B------:R-:W-:Y:S02]  /*14440*/  IMAD.MOV.U32 R12, RZ, RZ, RZ ;  /* 0x000000ffff0c7224 */ /* 0x000fe400078e00ff */
[----:B0-----:R-:W-:-:S07]  /*14450*/  IMAD.MOV.U32 R6, RZ, RZ, R14 ;  /* 0x000000ffff067224 */ /* 0x001fce00078e000e */
[----:B------:R-:W-:Y:S05]  /*14460*/  WARPSYNC.COLLECTIVE R15, `(.L_x_15352) ;  /* 0x000000000f087348 */ /* 0x000fea0003c00000 */
[----:B------:R0:W1:Y:S02]  /*14470*/  SHFL.IDX P6, R14, R13, R12, R11 ;  /* 0x0000000c0d0e7389 */ /* 0x00006400000c000b */
[----:B01----:R-:W-:Y:S01]  /*14480*/  ENDCOLLECTIVE ;  /* 0x000000000000791b */ /* 0x003fe20003800000 */
.L_x_15352:
        /* <DEDUP_REMOVED lines=12> */
.L_x_15353:
[----:B------:R-:W-:Y:S02]  /*14550*/  IMAD.MOV.U32 R13, RZ, RZ, R2 ;  /* 0x000000ffff0d7224 */ /* 0x000fe400078e0002 */
[----:B------:R-:W-:Y:S02]  /*14560*/  IMAD.MOV.U32 R12, RZ, RZ, 0x1 ;  /* 0x00000001ff0c7424 */ /* 0x000fe400078e00ff */
[----:B------:R-:W-:-:S07]  /*14570*/  IMAD.MOV.U32 R4, RZ, RZ, R14 ;  /* 0x000000ffff047224 */ /* 0x000fce00078e000e */
[----:B------:R-:W-:Y:S05]  /*14580*/  WARPSYNC.COLLECTIVE R15, `(.L_x_15354) ;  /* 0x000000000f087348 */ /* 0x000fea0003c00000 */
[----:B------:R0:W1:Y:S02]  /*14590*/  SHFL.IDX P6, R14, R13, R12, R11 ;  /* 0x0000000c0d0e7389 */ /* 0x00006400000c000b */
[----:B01----:R-:W-:Y:S01]  /*145a0*/  ENDCOLLECTIVE ;  /* 0x000000000000791b */ /* 0x003fe20003800000 */
.L_x_15354:
[----:B------:R-:W-:-:S04]  /*145b0*/  @!P1 LEA R4, P3, R28, R4, 0x1 ;  /* 0x000000041c049211 */ /* 0x000fc800078608ff */
[----:B------:R-:W-:Y:S01]  /*145c0*/  @!P1 MOV R6, R4 ;  /* 0x0000000400069202 */ /* 0x000fe20000000f00 */
[----:B------:R-:W-:Y:S02]  /*145d0*/  @!P1 IMAD.X R0, RZ, RZ, R0, P3 ;  /* 0x000000ffff009224 */ /* 0x000fe400018e0600 */
[C---:B------:R-:W-:Y:S02]  /*145e0*/  VIADD R4, R17.reuse, 0xa0 ;  /* 0x000000a011047836 */ /* 0x040fe40000000000 */
[----:B------:R-:W-:Y:S02]  /*145f0*/  @!P1 IMAD.MOV.U32 R7, RZ, RZ, R0 ;  /* 0x000000ffff079224 */ /* 0x000fe400078e0000 */
[----:B------:R-:W-:Y:S02]  /*14600*/  VIADD R0, R17, 0x90 ;  /* 0x0000009011007836 */ /* 0x000fe40000000000 */
[----:B------:R-:W-:Y:S01]  /*14610*/  IMAD.MOV.U32 R13, RZ, RZ, R5 ;  /* 0x000000ffff0d7224 */ /* 0x000fe200078e0005 */
        /* <DEDUP_REMOVED lines=9> */
.L_x_15355:
[----:B------:R-:W-:Y:S02]  /*146b0*/  IMAD.MOV.U32 R13, RZ, RZ, R2 ;  /* 0x000000ffff0d7224 */ /* 0x000fe400078e0002 */
[----:B------:R-:W-:Y:S01]  /*146c0*/  IMAD.MOV.U32 R12, RZ, RZ, 0x2 ;  /* 0x00000002ff0c7424 */ /* 0x000fe200078e00ff */
[----:B------:R-:W-:-:S07]  /*146d0*/  MOV R6, R14 ;  /* 0x0000000e00067202 */ /* 0x000fce0000000f00 */
[----:B------:R-:W-:Y:S05]  /*146e0*/  WARPSYNC.COLLECTIVE R15, `(.L_x_15356) ;  /* 0x000000000f087348 */ /* 0x000fea0003c00000 */
[----:B------:R0:W1:Y:S02]  /*146f0*/  SHFL.IDX P6, R14, R13, R12, R11 ;  /* 0x0000000c0d0e7389 */ /* 0x00006400000c000b */
[----:B01----:R-:W-:Y:S01]  /*14700*/  ENDCOLLECTIVE ;  /* 0x000000000000791b */ /* 0x003fe20003800000 */
.L_x_15356:
        /* <DEDUP_REMOVED lines=13> */
.L_x_15357:
[----:B------:R-:W-:Y:S02]  /*147e0*/  IMAD.MOV.U32 R13, RZ, RZ, R2 ;  /* 0x000000ffff0d7224 */ /* 0x000fe400078e0002 */
[----:B------:R-:W-:Y:S01]  /*147f0*/  IMAD.MOV.U32 R12, RZ, RZ, 0x3 ;  /* 0x00000003ff0c7424 */ /* 0x000fe200078e00ff */
[----:B------:R-:W-:-:S07]  /*14800*/  MOV R6, R14 ;  /* 0x0000000e00067202 */ /* 0x000fce0000000f00 */
[----:B------:R-:W-:Y:S05]  /*14810*/  WARPSYNC.COLLECTIVE R15, `(.L_x_15358) ;  /* 0x000000000f087348 */ /* 0x000fea0003c00000 */
[----:B------:R0:W1:Y:S02]  /*14820*/  SHFL.IDX P6, R14, R13, R12, R11 ;  /* 0x0000000c0d0e7389 */ /* 0x00006400000c000b */
[----:B01----:R-:W-:Y:S01]  /*14830*/  ENDCOLLECTIVE ;  /* 0x000000000000791b */ /* 0x003fe20003800000 */
.L_x_15358:
        /* <DEDUP_REMOVED lines=12> */
.L_x_15359:
[----:B------:R-:W-:Y:S01]  /*14900*/  IMAD.MOV.U32 R2, RZ, RZ, R14 ;  /* 0x000000ffff027224 */ /* 0x000fe200078e000e */
[----:B------:R-:W-:Y:S06]  /*14910*/  BRA `(.L_x_15360) ;  /* 0xffffffb400287947 */ /* 0x000fec000383ffff */
.L_x_15262:
[----:B0-----:R0:W1:Y:S02]  /*14920*/  SYNCS.PHASECHK.TRANS64.TRYWAIT P0, [R22+URZ+0x16820], R3 ;  /* 0x01682003160075a7 */ /* 0x001064000800017f */
[----:B-1----:R-:W-:Y:S05]  /*14930*/  @!P0 NANOSLEEP.SYNCS 0x989680 ;  /* 0x009896800000895d */ /* 0x002fea0003900000 */
[----:B------:R-:W1:Y:S02]  /*14940*/  @!P0 SYNCS.PHASECHK.TRANS64 P0, [R22+URZ+0x16820], R3 ;  /* 0x01682003160085a7 */ /* 0x000e64000800007f */
[----:B-1----:R-:W-:Y:S05]  /*14950*/  @!P0 BRA `(.L_x_15262) ;  /* 0xfffffffc00f08947 */ /* 0x002fea000383ffff */
[----:B------:R-:W-:Y:S05]  /*14960*/  BRA `(.L_x_15361) ;  /* 0xffffffb400947947 */ /* 0x000fea000383ffff */
.L_x_15267:
[----:B0-----:R0:W1:Y:S02]  /*14970*/  SYNCS.PHASECHK.TRANS64.TRYWAIT P0, [R5+URZ+0x16840], R2 ;  /* 0x01684002050075a7 */ /* 0x001064000800017f */
[----:B-1----:R-:W-:Y:S05]  /*14980*/  @!P0 NANOSLEEP.SYNCS 0x989680 ;  /* 0x009896800000895d */ /* 0x002fea0003900000 */
[----:B------:R-:W1:Y:S02]  /*14990*/  @!P0 SYNCS.PHASECHK.TRANS64 P0, [R5+URZ+0x16840], R2 ;  /* 0x01684002050085a7 */ /* 0x000e64000800007f */
[----:B-1----:R-:W-:Y:S05]  /*149a0*/  @!P0 BRA `(.L_x_15267) ;  /* 0xfffffffc00f08947 */ /* 0x002fea000383ffff */
[----:B------:R-:W-:Y:S05]  /*149b0*/  BRA `(.L_x_15362) ;  /* 0xffffffb8005c7947 */ /* 0x000fea000383ffff */
.L_x_15268:
        /* <DEDUP_REMOVED lines=8> */
.L_x_15364:
[----:B------:R-:W-:Y:S05]  /*14a40*/  BSYNC B1 ;  /* 0x0000000000017941 */ /* 0x000fea0003800000 */
.L_x_15363:
[----:B------:R-:W-:Y:S01]  /*14a50*/  MOV R13, R8 ;  /* 0x00000008000d7202 */ /* 0x000fe20000000f00 */
[----:B------:R-:W-:Y:S01]  /*14a60*/  IMAD.MOV.U32 R12, RZ, RZ, RZ ;  /* 0x000000ffff0c7224 */ /* 0x000fe200078e00ff */
[----:B------:R-:W-:Y:S01]  /*14a70*/  LEA R9, R9, R22, 0x1 ;  /* 0x0000001609097211 */ /* 0x000fe200078e08ff */
[----:B------:R-:W-:Y:S02]  /*14a80*/  IMAD.MOV.U32 R11, RZ, RZ, 0x181f ;  /* 0x0000181fff0b7424 */ /* 0x000fe400078e00ff */
[----:B------:R-:W-:Y:S02]  /*14a90*/  IMAD.MOV.U32 R15, RZ, RZ, -0x1 ;  /* 0xffffffffff0f7424 */ /* 0x000fe400078e00ff */
[----:B------:R-:W-:Y:S02]  /*14aa0*/  IMAD.MOV.U32 R3, RZ, RZ, R14 ;  /* 0x000000ffff037224 */ /* 0x000fe400078e000e */
[----:B------:R-:W-:-:S07]  /*14ab0*/  IMAD.SHL.U32 R7, R28, 0x2, RZ ;  /* 0x000000021c077824 */ /* 0x000fce00078e00ff */
[----:B------:R-:W-:Y:S05]  /*14ac0*/  WARPSYNC.COLLECTIVE R15, `(.L_x_15365) ;  /* 0x000000000f087348 */ /* 0x000fea0003c00000 */
[----:B------:R0:W1:Y:S02]  /*14ad0*/  SHFL.IDX P6, R14, R13, R12, R11 ;  /* 0x0000000c0d0e7389 */ /* 0x00006400000c000b */
[----:B01----:R-:W-:Y:S01]  /*14ae0*/  ENDCOLLECTIVE ;  /* 0x000000000000791b */ /* 0x003fe20003800000 */
.L_x_15365:
[----:B------:R-:W-:Y:S02]  /*14af0*/  IMAD.MOV.U32 R13, RZ, RZ, R10 ;  /* 0x000000ffff0d7224 */ /* 0x000fe400078e000a */
[----:B------:R-:W-:Y:S02]  /*14b00*/  IMAD.MOV.U32 R12, RZ, RZ, 0x1 ;  /* 0x00000001ff0c7424 */ /* 0x000fe400078e00ff */
[----:B------:R-:W-:-:S07]  /*14b10*/  IMAD.MOV.U32 R2, RZ, RZ, R14 ;  /* 0x000000ffff027224 */ /* 0x000fce00078e000e */
[----:B------:R-:W-:Y:S05]  /*14b20*/  WARPSYNC.COLLECTIVE R15, `(.L_x_15366) ;  /* 0x000000000f087348 */ /* 0x000fea0003c00000 */
[----:B------:R0:W1:Y:S02]  /*14b30*/  SHFL.IDX P6, R14, R13, R12, R11 ;  /* 0x0000000c0d0e7389 */ /* 0x00006400000c000b */
[----:B01----:R-:W-:Y:S01]  /*14b40*/  ENDCOLLECTIVE ;  /* 0x000000000000791b */ /* 0x003fe20003800000 */
.L_x_15366:
        /* <DEDUP_REMOVED lines=11> */
.L_x_15367:
[----:B------:R-:W-:Y:S01]  /*14c00*/  MOV R13, R10 ;  /* 0x0000000a000d7202 */ /* 0x000fe20000000f00 */
[----:B------:R-:W-:Y:S02]  /*14c10*/  IMAD.MOV.U32 R12, RZ, RZ, 0x2 ;  /* 0x00000002ff0c7424 */ /* 0x000fe400078e00ff */
[----:B------:R-:W-:-:S07]  /*14c20*/  IMAD.MOV.U32 R2, RZ, RZ, R14 ;  /* 0x000000ffff027224 */ /* 0x000fce00078e000e */
[----:B------:R-:W-:Y:S05]  /*14c30*/  WARPSYNC.COLLECTIVE R15, `(.L_x_15368) ;  /* 0x000000000f087348 */ /* 0x000fea0003c00000 */
[----:B------:R0:W1:Y:S02]  /*14c40*/  SHFL.IDX P6, R14, R13, R12, R11 ;  /* 0x0000000c0d0e7389 */ /* 0x00006400000c000b */
[----:B01----:R-:W-:Y:S01]  /*14c50*/  ENDCOLLECTIVE ;  /* 0x000000000000791b */ /* 0x003fe20003800000 */
.L_x_15368:
        /* <DEDUP_REMOVED lines=11> */
.L_x_15369:
[----:B------:R-:W-:Y:S01]  /*14d10*/  IMAD.MOV.U32 R13, RZ, RZ, R10 ;  /* 0x000000ffff0d7224 */ /* 0x000fe200078e000a */
[----:B------:R-:W-:Y:S01]  /*14d20*/  MOV R12, 0x3 ;  /* 0x00000003000c7802 */ /* 0x000fe20000000f00 */
[----:B------:R-:W-:-:S07]  /*14d30*/  IMAD.MOV.U32 R2, RZ, RZ, R14 ;  /* 0x000000ffff027224 */ /* 0x000fce00078e000e */
[----:B------:R-:W-:Y:S05]  /*14d40*/  WARPSYNC.COLLECTIVE R15, `(.L_x_15370) ;  /* 0x000000000f087348 */ /* 0x000fea0003c00000 */
[----:B------:R0:W1:Y:S02]  /*14d50*/  SHFL.IDX P6, R14, R13, R12, R11 ;  /* 0x0000000c0d0e7389 */ /* 0x00006400000c000b */
[----:B01----:R-:W-:Y:S01]  /*14d60*/  ENDCOLLECTIVE ;  /* 0x000000000000791b */ /* 0x003fe20003800000 */
.L_x_15370:
        /* <DEDUP_REMOVED lines=11> */
.L_x_15371:
[----:B------:R-:W-:Y:S02]  /*14e20*/  IMAD.MOV.U32 R13, RZ, RZ, R10 ;  /* 0x000000ffff0d7224 */ /* 0x000fe400078e000a */
[----:B------:R-:W-:Y:S02]  /*14e30*/  IMAD.MOV.U32 R12, RZ, RZ, 0x4 ;  /* 0x00000004ff0c7424 */ /* 0x000fe400078e00ff */
[----:B------:R-:W-:-:S07]  /*14e40*/  IMAD.MOV.U32 R2, RZ, RZ, R14 ;  /* 0x000000ffff027224 */ /* 0x000fce00078e000e */
[----:B------:R-:W-:Y:S05]  /*14e50*/  WARPSYNC.COLLECTIVE R15, `(.L_x_15372) ;  /* 0x000000000f087348 */ /* 0x000fea0003c00000 */
[----:B------:R0:W1:Y:S02]  /*14e60*/  SHFL.IDX P6, R14, R13, R12, R11 ;  /* 0x0000000c0d0e7389 */ /* 0x00006400000c000b */
[----:B01----:R-:W-:Y:S01]  /*14e70*/  ENDCOLLECTIVE ;  /* 0x000000000000791b */ /* 0x003fe20003800000 */
.L_x_15372:
        /* <DEDUP_REMOVED lines=11> */
.L_x_15373:
[----:B------:R-:W-:Y:S02]  /*14f30*/  IMAD.MOV.U32 R13, RZ, RZ, R10 ;  /* 0x000000ffff0d7224 */ /* 0x000fe400078e000a */
[----:B------:R-:W-:Y:S02]  /*14f40*/  IMAD.MOV.U32 R12, RZ, RZ, 0x5 ;  /* 0x00000005ff0c7424 */ /* 0x000fe400078e00ff */
[----:B------:R-:W-:-:S07]  /*14f50*/  IMAD.MOV.U32 R2, RZ, RZ, R14 ;  /* 0x000000ffff027224 */ /* 0x000fce00078e000e */
[----:B------:R-:W-:Y:S05]  /*14f60*/  WARPSYNC.COLLECTIVE R15, `(.L_x_15374) ;  /* 0x000000000f087348 */ /* 0x000fea0003c00000 */
[----:B------:R0:W1:Y:S02]  /*14f70*/  SHFL.IDX P6, R14, R13, R12, R11 ;  /* 0x0000000c0d0e7389 */ /* 0x00006400000c000b */
[----:B01----:R-:W-:Y:S01]  /*14f80*/  ENDCOLLECTIVE ;  /* 0x000000000000791b */ /* 0x003fe20003800000 */
.L_x_15374:
        /* <DEDUP_REMOVED lines=11> */
.L_x_15375:
[----:B------:R-:W-:Y:S02]  /*15040*/  IMAD.MOV.U32 R13, RZ, RZ, R10 ;  /* 0x000000ffff0d7224 */ /* 0x000fe400078e000a */
[----:B------:R-:W-:Y:S02]  /*15050*/  IMAD.MOV.U32 R12, RZ, RZ, 0x6 ;  /* 0x00000006ff0c7424 */ /* 0x000fe400078e00ff */
[----:B------:R-:W-:-:S07]  /*15060*/  IMAD.MOV.U32 R2, RZ, RZ, R14 ;  /* 0x000000ffff027224 */ /* 0x000fce00078e000e */
[----:B------:R-:W-:Y:S05]  /*15070*/  WARPSYNC.COLLECTIVE R15, `(.L_x_15376) ;  /* 0x000000000f087348 */ /* 0x000fea0003c00000 */
[----:B------:R0:W1:Y:S02]  /*15080*/  SHFL.IDX P6, R14, R13, R12, R11 ;  /* 0x0000000c0d0e7389 */ /* 0x00006400000c000b */
[----:B01----:R-:W-:Y:S01]  /*15090*/  ENDCOLLECTIVE ;  /* 0x000000000000791b */ /* 0x003fe20003800000 */
.L_x_15376:
        /* <DEDUP_REMOVED lines=11> */
.L_x_15377:
[----:B------:R-:W-:Y:S02]  /*15150*/  IMAD.MOV.U32 R13, RZ, RZ, R10 ;  /* 0x000000ffff0d7224 */ /* 0x000fe400078e000a */
[----:B------:R-:W-:Y:S01]  /*15160*/  IMAD.MOV.U32 R12, RZ, RZ, 0x7 ;  /* 0x00000007ff0c7424 */ /* 0x000fe200078e00ff */
[----:B------:R-:W-:-:S07]  /*15170*/  MOV R2, R14 ;  /* 0x0000000e00027202 */ /* 0x000fce0000000f00 */
[----:B------:R-:W-:Y:S05]  /*15180*/  WARPSYNC.COLLECTIVE R15, `(.L_x_15378) ;  /* 0x000000000f087348 */ /* 0x000fea0003c00000 */
[----:B------:R0:W1:Y:S02]  /*15190*/  SHFL.IDX P6, R14, R13, R12, R11 ;  /* 0x0000000c0d0e7389 */ /* 0x00006400000c000b */
[----:B01----:R-:W-:Y:S01]  /*151a0*/  ENDCOLLECTIVE ;  /* 0x000000000000791b */ /* 0x003fe20003800000 */
.L_x_15378:
        /* <DEDUP_REMOVED lines=11> */
.L_x_15379:
[----:B------:R-:W-:Y:S01]  /*15260*/  IMAD.MOV.U32 R2, RZ, RZ, R14 ;  /* 0x000000ffff027224 */ /* 0x000fe200078e000e */
[----:B------:R-:W-:Y:S06]  /*15270*/  BRA `(.L_x_15380) ;  /* 0xffffffb400407947 */ /* 0x000fec000383ffff */
.L_x_15273:
[----:B-1----:R1:W2:Y:S02]  /*15280*/  SYNCS.PHASECHK.TRANS64.TRYWAIT P0, [R5+URZ+0x16860], R2 ;  /* 0x01686002050075a7 */ /* 0x0022a4000800017f */
[----:B--2---:R-:W-:Y:S05]  /*15290*/  @!P0 NANOSLEEP.SYNCS 0x989680 ;  /* 0x009896800000895d */ /* 0x004fea0003900000 */
[----:B------:R-:W2:Y:S02]  /*152a0*/  @!P0 SYNCS.PHASECHK.TRANS64 P0, [R5+URZ+0x16860], R2 ;  /* 0x01686002050085a7 */ /* 0x000ea4000800007f */
[----:B--2---:R-:W-:Y:S05]  /*152b0*/  @!P0 BRA `(.L_x_15273) ;  /* 0xfffffffc00f08947 */ /* 0x004fea000383ffff */
[----:B------:R-:W-:Y:S05]  /*152c0*/  BRA `(.L_x_15381) ;  /* 0xffffffb400987947 */ /* 0x000fea000383ffff */
.L_x_15274:
        /* <DEDUP_REMOVED lines=8> */
.L_x_15383:
[----:B------:R-:W-:Y:S05]  /*15350*/  BSYNC B1 ;  /* 0x0000000000017941 */ /* 0x000fea0003800000 */
.L_x_15382:
[----:B------:R-:W-:Y:S01]  /*15360*/  IMAD.MOV.U32 R13, RZ, RZ, R18 ;  /* 0x000000ffff0d7224 */ /* 0x000fe200078e0012 */
[----:B------:R-:W-:Y:S01]  /*15370*/  MOV R11, 0x181f ;  /* 0x0000181f000b7802 */ /* 0x000fe20000000f00 */
[----:B------:R-:W-:Y:S01]  /*15380*/  IMAD.MOV.U32 R12, RZ, RZ, RZ ;  /* 0x000000ffff0c7224 */ /* 0x000fe200078e00ff */
[----:B------:R-:W-:Y:S01]  /*15390*/  ISETP.LT.OR P2, PT, R8, 0x1, P1 ;  /* 0x000000010800780c */ /* 0x000fe20000f41670 */
[----:B------:R-:W-:Y:S02]  /*153a0*/  IMAD.MOV.U32 R15, RZ, RZ, -0x1 ;  /* 0xffffffffff0f7424 */ /* 0x000fe400078e00ff */
[----:B------:R-:W-:Y:S02]  /*153b0*/  IMAD.MOV.U32 R3, RZ, RZ, R14 ;  /* 0x000000ffff037224 */ /* 0x000fe400078e000e */
[----:B------:R-:W-:-:S08]  /*153c0*/  IMAD R6, R6, 0x2, R22 ;  /* 0x0000000206067824 */ /* 0x000fd000078e0216 */
[----:B------:R-:W-:Y:S05]  /*153d0*/  WARPSYNC.COLLECTIVE R15, `(.L_x_15384) ;  /* 0x000000000f087348 */ /* 0x000fea0003c00000 */
[----:B------:R0:W1:Y:S02]  /*153e0*/  SHFL.IDX P6, R14, R13, R12, R11 ;  /* 0x0000000c0d0e7389 */ /* 0x00006400000c000b */
[----:B01----:R-:W-:Y:S01]  /*153f0*/  ENDCOLLECTIVE ;  /* 0x000000000000791b */ /* 0x003fe20003800000 */
.L_x_15384:
[----:B------:R-:W-:Y:S02]  /*15400*/  IMAD.MOV.U32 R13, RZ, RZ, R23 ;  /* 0x000000ffff0d7224 */ /* 0x000fe400078e0017 */
[----:B------:R-:W-:Y:S02]  /*15410*/  IMAD.MOV.U32 R12, RZ, RZ, 0x1 ;  /* 0x00000001ff0c7424 */ /* 0x000fe400078e00ff */
[----:B------:R-:W-:-:S07]  /*15420*/  IMAD.MOV.U32 R2, RZ, RZ, R14 ;  /* 0x000000ffff027224 */ /* 0x000fce00078e000e */
[----:B------:R-:W-:Y:S05]  /*15430*/  WARPSYNC.COLLECTIVE R15, `(.L_x_15385) ;  /* 0x000000000f087348 */ /* 0x000fea0003c00000 */
[----:B------:R0:W1:Y:S02]  /*15440*/  SHFL.IDX P6, R14, R13, R12, R11 ;  /* 0x0000000c0d0e7389 */ /* 0x00006400000c000b */
[----:B01----:R-:W-:Y:S01]  /*15450*/  ENDCOLLECTIVE ;  /* 0x000000000000791b */ /* 0x003fe20003800000 */
.L_x_15385:
        /* <DEDUP_REMOVED lines=12> */
.L_x_15386:
[----:B------:R-:W-:Y:S02]  /*15520*/  IMAD.MOV.U32 R13, RZ, RZ, R23 ;  /* 0x000000ffff0d7224 */ /* 0x000fe400078e0017 */
[----:B------:R-:W-:Y:S02]  /*15530*/  IMAD.MOV.U32 R12, RZ, RZ, 0x2 ;  /* 0x00000002ff0c7424 */ /* 0x000fe400078e00ff */
[----:B------:R-:W-:-:S07]  /*15540*/  IMAD.MOV.U32 R2, RZ, RZ, R14 ;  /* 0x000000ffff027224 */ /* 0x000fce00078e000e */
[----:B------:R-:W-:Y:S05]  /*15550*/  WARPSYNC.COLLECTIVE R15, `(.L_x_15387) ;  /* 0x000000000f087348 */ /* 0x000fea0003c00000 */
[----:B------:R0:W1:Y:S02]  /*15560*/  SHFL.IDX P6, R14, R13, R12, R11 ;  /* 0x0000000c0d0e7389 */ /* 0x00006400000c000b */
[----:B01----:R-:W-:Y:S01]  /*15570*/  ENDCOLLECTIVE ;  /* 0x000000000000791b */ /* 0x003fe20003800000 */
.L_x_15387:
        /* <DEDUP_REMOVED lines=12> */
.L_x_15388:
[----:B------:R-:W-:Y:S02]  /*15640*/  IMAD.MOV.U32 R13, RZ, RZ, R23 ;  /* 0x000000ffff0d7224 */ /* 0x000fe400078e0017 */
[----:B------:R-:W-:Y:S02]  /*15650*/  IMAD.MOV.U32 R12, RZ, RZ, 0x3 ;  /* 0x00000003ff0c7424 */ /* 0x000fe400078e00ff */
[----:B------:R-:W-:-:S07]  /*15660*/  IMAD.MOV.U32 R2, RZ, RZ, R14 ;  /* 0x000000ffff027224 */ /* 0x000fce00078e000e */
[----:B------:R-:W-:Y:S05]  /*15670*/  WARPSYNC.COLLECTIVE R15, `(.L_x_15389) ;  /* 0x000000000f087348 */ /* 0x000fea0003c00000 */
[----:B------:R0:W1:Y:S02]  /*15680*/  SHFL.IDX P6, R14, R13, R12, R11 ;  /* 0x0000000c0d0e7389 */ /* 0x00006400000c000b */
[----:B01----:R-:W-:Y:S01]  /*15690*/  ENDCOLLECTIVE ;  /* 0x000000000000791b */ /* 0x003fe20003800000 */
.L_x_15389:
        /* <DEDUP_REMOVED lines=12> */
.L_x_15390:
[----:B------:R-:W-:Y:S02]  /*15760*/  IMAD.MOV.U32 R13, RZ, RZ, R23 ;  /* 0x000000ffff0d7224 */ /* 0x000fe400078e0017 */
[----:B------:R-:W-:Y:S01]  /*15770*/  IMAD.MOV.U32 R12, RZ, RZ, 0x4 ;  /* 0x00000004ff0c7424 */ /* 0x000fe200078e00ff */
[----:B------:R-:W-:-:S07]  /*15780*/  MOV R2, R14 ;  /* 0x0000000e00027202 */ /* 0x000fce0000000f00 */
[----:B------:R-:W-:Y:S05]  /*15790*/  WARPSYNC.COLLECTIVE R15, `(.L_x_15391) ;  /* 0x000000000f087348 */ /* 0x000fea0003c00000 */
[----:B------:R0:W1:Y:S02]  /*157a0*/  SHFL.IDX P6, R14, R13, R12, R11 ;  /* 0x0000000c0d0e7389 */ /* 0x00006400000c000b */
[----:B01----:R-:W-:Y:S01]  /*157b0*/  ENDCOLLECTIVE ;  /* 0x000000000000791b */ /* 0x003fe20003800000 */
.L_x_15391:
        /* <DEDUP_REMOVED lines=12> */
.L_x_15392:
[----:B------:R-:W-:Y:S02]  /*15880*/  IMAD.MOV.U32 R13, RZ, RZ, R23 ;  /* 0x000000ffff0d7224 */ /* 0x000fe400078e0017 */
[----:B------:R-:W-:Y:S02]  /*15890*/  IMAD.MOV.U32 R12, RZ, RZ, 0x5 ;  /* 0x00000005ff0c7424 */ /* 0x000fe400078e00ff */
[----:B------:R-:W-:-:S07]  /*158a0*/  IMAD.MOV.U32 R2, RZ, RZ, R14 ;  /* 0x000000ffff027224 */ /* 0x000fce00078e000e */
[----:B------:R-:W-:Y:S05]  /*158b0*/  WARPSYNC.COLLECTIVE R15, `(.L_x_15393) ;  /* 0x000000000f087348 */ /* 0x000fea0003c00000 */
[----:B------:R0:W1:Y:S02]  /*158c0*/  SHFL.IDX P6, R14, R13, R12, R11 ;  /* 0x0000000c0d0e7389 */ /* 0x00006400000c000b */
[----:B01----:R-:W-:Y:S01]  /*158d0*/  ENDCOLLECTIVE ;  /* 0x000000000000791b */ /* 0x003fe20003800000 */
.L_x_15393:
        /* <DEDUP_REMOVED lines=12> */
.L_x_15394:
[----:B------:R-:W-:Y:S01]  /*159a0*/  MOV R13, R23 ;  /* 0x00000017000d7202 */ /* 0x000fe20000000f00 */
[----:B------:R-:W-:Y:S02]  /*159b0*/  IMAD.MOV.U32 R12, RZ, RZ, 0x6 ;  /* 0x00000006ff0c7424 */ /* 0x000fe400078e00ff */
[----:B------:R-:W-:-:S07]  /*159c0*/  IMAD.MOV.U32 R2, RZ, RZ, R14 ;  /* 0x000000ffff027224 */ /* 0x000fce00078e000e */
[----:B------:R-:W-:Y:S05]  /*159d0*/  WARPSYNC.COLLECTIVE R15, `(.L_x_15395) ;  /* 0x000000000f087348 */ /* 0x000fea0003c00000 */
[----:B------:R0:W1:Y:S02]  /*159e0*/  SHFL.IDX P6, R14, R13, R12, R11 ;  /* 0x0000000c0d0e7389 */ /* 0x00006400000c000b */
[----:B01----:R-:W-:Y:S01]  /*159f0*/  ENDCOLLECTIVE ;  /* 0x000000000000791b */ /* 0x003fe20003800000 */
.L_x_15395:
        /* <DEDUP_REMOVED lines=12> */
.L_x_15396:
[----:B------:R-:W-:Y:S01]  /*15ac0*/  IMAD.MOV.U32 R13, RZ, RZ, R23 ;  /* 0x000000ffff0d7224 */ /* 0x000fe200078e0017 */
[----:B------:R-:W-:Y:S01]  /*15ad0*/  MOV R12, 0x7 ;  /* 0x00000007000c7802 */ /* 0x000fe20000000f00 */
[----:B------:R-:W-:-:S07]  /*15ae0*/  IMAD.MOV.U32 R2, RZ, RZ, R14 ;  /* 0x000000ffff027224 */ /* 0x000fce00078e000e */
[----:B------:R-:W-:Y:S05]  /*15af0*/  WARPSYNC.COLLECTIVE R15, `(.L_x_15397) ;  /* 0x000000000f087348 */ /* 0x000fea0003c00000 */
[----:B------:R0:W1:Y:S02]  /*15b00*/  SHFL.IDX P6, R14, R13, R12, R11 ;  /* 0x0000000c0d0e7389 */ /* 0x00006400000c000b */
[----:B01----:R-:W-:Y:S01]  /*15b10*/  ENDCOLLECTIVE ;  /* 0x000000000000791b */ /* 0x003fe20003800000 */
.L_x_15397:
        /* <DEDUP_REMOVED lines=11> */
.L_x_15398:
[----:B------:R-:W-:Y:S01]  /*15bd0*/  IMAD.MOV.U32 R2, RZ, RZ, R14 ;  /* 0x000000ffff027224 */ /* 0x000fe200078e000e */
[----:B------:R-:W-:Y:S06]  /*15be0*/  BRA `(.L_x_15399) ;  /* 0xffffffb000447947 */ /* 0x000fec000383ffff */
.L_x_15282:
[----:B0-----:R0:W1:Y:S02]  /*15bf0*/  SYNCS.PHASECHK.TRANS64.TRYWAIT P0, [R0+URZ+0x16860], R3 ;  /* 0x01686003000075a7 */ /* 0x001064000800017f */
[----:B-1----:R-:W-:Y:S05]  /*15c00*/  @!P0 NANOSLEEP.SYNCS 0x989680 ;  /* 0x009896800000895d */ /* 0x002fea0003900000 */
[----:B------:R-:W1:Y:S02]  /*15c10*/  @!P0 SYNCS.PHASECHK.TRANS64 P0, [R0+URZ+0x16860], R3 ;  /* 0x01686003000085a7 */ /* 0x000e64000800007f */
[----:B-1----:R-:W-:Y:S05]  /*15c20*/  @!P0 BRA `(.L_x_15282) ;  /* 0xfffffffc00f08947 */ /* 0x002fea000383ffff */
[----:B------:R-:W-:Y:S05]  /*15c30*/  BRA `(.L_x_15400) ;  /* 0xffffffb400587947 */ /* 0x000fea000383ffff */
.L_x_15283:
        /* <DEDUP_REMOVED lines=8> */
.L_x_15402:
[----:B------:R-:W-:Y:S05]  /*15cc0*/  BSYNC B0 ;  /* 0x0000000000007941 */ /* 0x000fea0003800000 */
.L_x_15401:
        /* <DEDUP_REMOVED lines=9> */
.L_x_15403:
        /* <DEDUP_REMOVED lines=10> */
.L_x_15404:
[----:B------:R-:W-:-:S05]  /*15e00*/  IADD3.X R3, RZ, R3, RZ, P1, !PT ;  /* 0x00000003ff037210 */ /* 0x000fca0000ffe4ff */
        /* <DEDUP_REMOVED lines=10> */
.L_x_15405:
[----:B------:R-:W-:Y:S02]  /*15eb0*/  IMAD.MOV.U32 R13, RZ, RZ, R23 ;  /* 0x000000ffff0d7224 */ /* 0x000fe400078e0017 */
[----:B------:R-:W-:Y:S02]  /*15ec0*/  IMAD.MOV.U32 R12, RZ, RZ, 0x2 ;  /* 0x00000002ff0c7424 */ /* 0x000fe400078e00ff */
[----:B------:R-:W-:-:S07]  /*15ed0*/  IMAD.MOV.U32 R9, RZ, RZ, R14 ;  /* 0x000000ffff097224 */ /* 0x000fce00078e000e */
[----:B------:R-:W-:Y:S05]  /*15ee0*/  WARPSYNC.COLLECTIVE R15, `(.L_x_15406) ;  /* 0x000000000f087348 */ /* 0x000fea0003c00000 */
[----:B------:R0:W1:Y:S02]  /*15ef0*/  SHFL.IDX P6, R14, R13, R12, R11 ;  /* 0x0000000c0d0e7389 */ /* 0x00006400000c000b */
[----:B01----:R-:W-:Y:S01]  /*15f00*/  ENDCOLLECTIVE ;  /* 0x000000000000791b */ /* 0x003fe20003800000 */
.L_x_15406:
        /* <DEDUP_REMOVED lines=12> */
.L_x_15407:
[----:B------:R-:W-:Y:S01]  /*15fd0*/  MOV R13, R23 ;  /* 0x00000017000d7202 */ /* 0x000fe20000000f00 */
[----:B------:R-:W-:Y:S02]  /*15fe0*/  IMAD.MOV.U32 R12, RZ, RZ, 0x3 ;  /* 0x00000003ff0c7424 */ /* 0x000fe400078e00ff */
[----:B------:R-:W-:-:S07]  /*15ff0*/  IMAD.MOV.U32 R10, RZ, RZ, R14 ;  /* 0x000000ffff0a7224 */ /* 0x000fce00078e000e */
[----:B------:R-:W-:Y:S05]  /*16000*/  WARPSYNC.COLLECTIVE R15, `(.L_x_15408) ;  /* 0x000000000f087348 */ /* 0x000fea0003c00000 */
[----:B------:R0:W1:Y:S02]  /*16010*/  SHFL.IDX P6, R14, R13, R12, R11 ;  /* 0x0000000c0d0e7389 */ /* 0x00006400000c000b */
[----:B01----:R-:W-:Y:S01]  /*16020*/  ENDCOLLECTIVE ;  /* 0x000000000000791b */ /* 0x003fe20003800000 */
.L_x_15408:
        /* <DEDUP_REMOVED lines=12> */
.L_x_15409:
[----:B------:R-:W-:Y:S01]  /*160f0*/  IMAD.MOV.U32 R13, RZ, RZ, R23 ;  /* 0x000000ffff0d7224 */ /* 0x000fe200078e0017 */
[----:B------:R-:W-:Y:S01]  /*16100*/  MOV R12, 0x4 ;  /* 0x00000004000c7802 */ /* 0x000fe20000000f00 */
[----:B------:R-:W-:-:S07]  /*16110*/  IMAD.MOV.U32 R9, RZ, RZ, R14 ;  /* 0x000000ffff097224 */ /* 0x000fce00078e000e */
[----:B------:R-:W-:Y:S05]  /*16120*/  WARPSYNC.COLLECTIVE R15, `(.L_x_15410) ;  /* 0x000000000f087348 */ /* 0x000fea0003c00000 */
[----:B------:R0:W1:Y:S02]  /*16130*/  SHFL.IDX P6, R14, R13, R12, R11 ;  /* 0x0000000c0d0e7389 */ /* 0x00006400000c000b */
[----:B01----:R-:W-:Y:S01]  /*16140*/  ENDCOLLECTIVE ;  /* 0x000000000000791b */ /* 0x003fe20003800000 */
.L_x_15410:
        /* <DEDUP_REMOVED lines=12> */
.L_x_15411:
[----:B------:R-:W-:Y:S02]  /*16210*/  IMAD.MOV.U32 R13, RZ, RZ, R23 ;  /* 0x000000ffff0d7224 */ /* 0x000fe400078e0017 */
[----:B------:R-:W-:Y:S02]  /*16220*/  IMAD.MOV.U32 R12, RZ, RZ, 0x5 ;  /* 0x00000005ff0c7424 */ /* 0x000fe400078e00ff */
[----:B------:R-:W-:-:S07]  /*16230*/  IMAD.MOV.U32 R10, RZ, RZ, R14 ;  /* 0x000000ffff0a7224 */ /* 0x000fce00078e000e */
[----:B------:R-:W-:Y:S05]  /*16240*/  WARPSYNC.COLLECTIVE R15, `(.L_x_15412) ;  /* 0x000000000f087348 */ /* 0x000fea0003c00000 */
[----:B------:R0:W1:Y:S02]  /*16250*/  SHFL.IDX P6, R14, R13, R12, R11 ;  /* 0x0000000c0d0e7389 */ /* 0x00006400000c000b */
[----:B01----:R-:W-:Y:S01]  /*16260*/  ENDCOLLECTIVE ;  /* 0x000000000000791b */ /* 0x003fe20003800000 */
.L_x_15412:
        /* <DEDUP_REMOVED lines=8> */
[----:B------:R-:W-:-:S11]  /*162f0*/  MOV R7, R14 ;  /* 0x0000000e00077202 */ /* 0x000fd60000000f00 */
[----:B0-----:R-:W-:Y:S05]  /*16300*/  WARPSYNC.COLLECTIVE R15, `(.L_x_15413) ;  /* 0x000000000f087348 */ /* 0x001fea0003c00000 */
[----:B------:R1:W2:Y:S02]  /*16310*/  SHFL.IDX P6, R14, R13, R12, R11 ;  /* 0x0000000c0d0e7389 */ /* 0x0002a400000c000b */
[----:B012---:R-:W-:Y:S01]  /*16320*/  ENDCOLLECTIVE ;  /* 0x000000000000791b */ /* 0x007fe20003800000 */
.L_x_15413:
[----:B------:R-:W-:Y:S02]  /*16330*/  IMAD.MOV.U32 R13, RZ, RZ, R23 ;  /* 0x000000ffff0d7224 */ /* 0x000fe400078e0017 */
[----:B------:R-:W-:Y:S02]  /*16340*/  IMAD.MOV.U32 R12, RZ, RZ, 0x6 ;  /* 0x00000006ff0c7424 */ /* 0x000fe400078e00ff */
[----:B------:R-:W-:-:S07]  /*16350*/  IMAD.MOV.U32 R9, RZ, RZ, R14 ;  /* 0x000000ffff097224 */ /* 0x000fce00078e000e */
[----:B------:R-:W-:Y:S05]  /*16360*/  WARPSYNC.COLLECTIVE R15, `(.L_x_15414) ;  /* 0x000000000f087348 */ /* 0x000fea0003c00000 */
[----:B------:R0:W1:Y:S02]  /*16370*/  SHFL.IDX P6, R14, R13, R12, R11 ;  /* 0x0000000c0d0e7389 */ /* 0x00006400000c000b */
[----:B01----:R-:W-:Y:S01]  /*16380*/  ENDCOLLECTIVE ;  /* 0x000000000000791b */ /* 0x003fe20003800000 */
.L_x_15414:
        /* <DEDUP_REMOVED lines=8> */
[----:B------:R-:W-:-:S12]  /*16410*/  IMAD.MOV.U32 R8, RZ, RZ, R14 ;  /* 0x000000ffff087224 */ /* 0x000fd800078e000e */
[----:B0-----:R-:W-:Y:S05]  /*16420*/  WARPSYNC.COLLECTIVE R15, `(.L_x_15415) ;  /* 0x000000000f087348 */ /* 0x001fea0003c00000 */
[----:B------:R1:W2:Y:S02]  /*16430*/  SHFL.IDX P6, R14, R13, R12, R11 ;  /* 0x0000000c0d0e7389 */ /* 0x0002a400000c000b */
[----:B012---:R-:W-:Y:S01]  /*16440*/  ENDCOLLECTIVE ;  /* 0x000000000000791b */ /* 0x007fe20003800000 */
.L_x_15415:
[----:B------:R-:W-:Y:S02]  /*16450*/  IMAD.MOV.U32 R13, RZ, RZ, R23 ;  /* 0x000000ffff0d7224 */ /* 0x000fe400078e0017 */
[----:B------:R-:W-:Y:S01]  /*16460*/  IMAD.MOV.U32 R12, RZ, RZ, 0x7 ;  /* 0x00000007ff0c7424 */ /* 0x000fe200078e00ff */
[----:B------:R-:W-:-:S13]  /*16470*/  IADD3 R2, P1, R14, R5, RZ ;  /* 0x000000050e027210 */ /* 0x000fda0007f3e0ff */
[----:B------:R-:W-:Y:S05]  /*16480*/  WARPSYNC.COLLECTIVE R15, `(.L_x_15416) ;  /* 0x000000000f087348 */ /* 0x000fea0003c00000 */
[----:B------:R0:W1:Y:S02]  /*16490*/  SHFL.IDX P6, R14, R13, R12, R11 ;  /* 0x0000000c0d0e7389 */ /* 0x00006400000c000b */
[----:B01----:R-:W-:Y:S01]  /*164a0*/  ENDCOLLECTIVE ;  /* 0x000000000000791b */ /* 0x003fe20003800000 */
.L_x_15416:
        /* <DEDUP_REMOVED lines=10> */
.L_x_15417:
[----:B------:R-:W-:Y:S05]  /*16550*/  BRA `(.L_x_15418) ;  /* 0xffffffb000087947 */ /* 0x000fea000383ffff */
.L_x_15288:
        /* <DEDUP_REMOVED lines=8> */
.L_x_15420:
[----:B------:R-:W-:Y:S05]  /*165e0*/  BSYNC B0 ;  /* 0x0000000000007941 */ /* 0x000fea0003800000 */
.L_x_15419:
        /* <DEDUP_REMOVED lines=9> */
.L_x_15421:
        /* <DEDUP_REMOVED lines=23> */
.L_x_15422:
[----:B------:R-:W-:Y:S01]  /*167f0*/  IMAD.MOV.U32 R12, RZ, RZ, 0x2 ;  /* 0x00000002ff0c7424 */ /* 0x000fe200078e00ff */
[----:B------:R-:W-:-:S04]  /*16800*/  SEL R4, R14, RZ, P1 ;  /* 0x000000ff0e047207 */ /* 0x000fc80000800000 */
[----:B------:R-:W-:-:S05]  /*16810*/  IADD3 R4, R13, R4, RZ ;  /* 0x000000040d047210 */ /* 0x000fca0007ffe0ff */
[----:B------:R-:W-:-:S07]  /*16820*/  IMAD.MOV.U32 R13, RZ, RZ, R4 ;  /* 0x000000ffff0d7224 */ /* 0x000fce00078e0004 */
[----:B------:R-:W-:Y:S05]  /*16830*/  WARPSYNC.COLLECTIVE R15, `(.L_x_15423) ;  /* 0x000000000f087348 */ /* 0x000fea0003c00000 */
[----:B------:R0:W1:Y:S02]  /*16840*/  SHFL.UP P6, R14, R13, R12, R11 ;  /* 0x0400000c0d0e7389 */ /* 0x00006400000c000b */
[----:B01----:R-:W-:Y:S01]  /*16850*/  ENDCOLLECTIVE ;  /* 0x000000000000791b */ /* 0x003fe20003800000 */
.L_x_15423:
[----:B------:R-:W-:Y:S01]  /*16860*/  IMAD.MOV.U32 R12, RZ, RZ, 0x4 ;  /* 0x00000004ff0c7424 */ /* 0x000fe200078e00ff */
[----:B------:R-:W-:-:S05]  /*16870*/  SEL R3, R14, RZ, P2 ;  /* 0x000000ff0e037207 */ /* 0x000fca0001000000 */
[----:B------:R-:W-:-:S04]  /*16880*/  IMAD.IADD R2, R4, 0x1, R3 ;  /* 0x0000000104027824 */ /* 0x000fc800078e0203 */
[----:B------:R-:W-:-:S07]  /*16890*/  IMAD.MOV.U32 R13, RZ, RZ, R2 ;  /* 0x000000ffff0d7224 */ /* 0x000fce00078e0002 */
[----:B------:R-:W-:Y:S05]  /*168a0*/  WARPSYNC.COLLECTIVE R15, `(.L_x_15424) ;  /* 0x000000000f087348 */ /* 0x000fea0003c00000 */
[----:B------:R0:W1:Y:S02]  /*168b0*/  SHFL.UP P6, R14, R13, R12, R11 ;  /* 0x0400000c0d0e7389 */ /* 0x00006400000c000b */
[----:B01----:R-:W-:Y:S01]  /*168c0*/  ENDCOLLECTIVE ;  /* 0x000000000000791b */ /* 0x003fe20003800000 */
.L_x_15424:
[----:B------:R-:W-:Y:S01]  /*168d0*/  IMAD.MOV.U32 R12, RZ, RZ, 0x8 ;  /* 0x00000008ff0c7424 */ /* 0x000fe200078e00ff */
[----:B------:R-:W-:-:S05]  /*168e0*/  SEL R3, R14, RZ, P3 ;  /* 0x000000ff0e037207 */ /* 0x000fca0001800000 */
[----:B------:R-:W-:-:S05]  /*168f0*/  IMAD.IADD R3, R2, 0x1, R3 ;  /* 0x0000000102037824 */ /* 0x000fca00078e0203 */
[----:B------:R-:W-:-:S07]  /*16900*/  MOV R13, R3 ;  /* 0x00000003000d7202 */ /* 0x000fce0000000f00 */
[----:B------:R-:W-:Y:S05]  /*16910*/  WARPSYNC.COLLECTIVE R15, `(.L_x_15425) ;  /* 0x000000000f087348 */ /* 0x000fea0003c00000 */
[----:B------:R0:W1:Y:S02]  /*16920*/  SHFL.UP P6, R14, R13, R12, R11 ;  /* 0x0400000c0d0e7389 */ /* 0x00006400000c000b */
[----:B01----:R-:W-:Y:S01]  /*16930*/  ENDCOLLECTIVE ;  /* 0x000000000000791b */ /* 0x003fe20003800000 */
.L_x_15425:
[----:B------:R-:W-:Y:S01]  /*16940*/  IMAD.MOV.U32 R12, RZ, RZ, 0x10 ;  /* 0x00000010ff0c7424 */ /* 0x000fe200078e00ff */
[----:B------:R-:W-:-:S05]  /*16950*/  SEL R4, R14, RZ, P4 ;  /* 0x000000ff0e047207 */ /* 0x000fca0002000000 */
[----:B------:R-:W-:-:S04]  /*16960*/  IMAD.IADD R4, R3, 0x1, R4 ;  /* 0x0000000103047824 */ /* 0x000fc800078e0204 */
[----:B------:R-:W-:-:S07]  /*16970*/  IMAD.MOV.U32 R13, RZ, RZ, R4 ;  /* 0x000000ffff0d7224 */ /* 0x000fce00078e0004 */
[----:B------:R-:W-:Y:S05]  /*16980*/  WARPSYNC.COLLECTIVE R15, `(.L_x_15426) ;  /* 0x000000000f087348 */ /* 0x000fea0003c00000 */
[----:B------:R0:W1:Y:S02]  /*16990*/  SHFL.UP P6, R14, R13, R12, R11 ;  /* 0x0400000c0d0e7389 */ /* 0x00006400000c000b */
[----:B01----:R-:W-:Y:S01]  /*169a0*/  ENDCOLLECTIVE ;  /* 0x000000000000791b */ /* 0x003fe20003800000 */
.L_x_15426:
        /* <DEDUP_REMOVED lines=8> */
.L_x_15427:
[----:B------:R-:W-:Y:S05]  /*16a30*/  BRA `(.L_x_15428) ;  /* 0xffffffb000187947 */ /* 0x000fea000383ffff */
.L_x_15291:
[----:B------:R-:W-:Y:S01]  /*16a40*/  BSSY B0, `(.L_x_15429) ;  /* 0x0000007000007945 */ /* 0x000fe20003800000 */
[----:B------:R-:W-:Y:S02]  /*16a50*/  IMAD.MOV.U32 R12, RZ, RZ, 0x1 ;  /* 0x00000001ff0c7424 */ /* 0x000fe400078e00ff */
[----:B------:R-:W-:Y:S02]  /*16a60*/  IMAD.MOV.U32 R11, RZ, RZ, RZ ;  /* 0x000000ffff0b7224 */ /* 0x000fe400078e00ff */
[----:B------:R-:W-:-:S07]  /*16a70*/  IMAD.MOV.U32 R15, RZ, RZ, -0x1 ;  /* 0xffffffffff0f7424 */ /* 0x000fce00078e00ff */
[----:B------:R-:W-:Y:S05]  /*16a80*/  WARPSYNC.COLLECTIVE R15, `(.L_x_15430) ;  /* 0x000000000f087348 */ /* 0x000fea0003c00000 */
[----:B------:R0:W1:Y:S02]  /*16a90*/  SHFL.UP P6, R14, R13, R12, R11 ;  /* 0x0400000c0d0e7389 */ /* 0x00006400000c000b */
[----:B01----:R-:W-:Y:S01]  /*16aa0*/  ENDCOLLECTIVE ;  /* 0x000000000000791b */ /* 0x003fe20003800000 */
.L_x_15430:
[----:B------:R-:W-:Y:S05]  /*16ab0*/  BSYNC B0 ;  /* 0x0000000000007941 */ /* 0x000fea0003800000 */
.L_x_15429:
        /* <DEDUP_REMOVED lines=8> */
.L_x_15431:
[----:B------:R-:W-:Y:S01]  /*16b40*/  IMAD.MOV.U32 R12, RZ, RZ, 0x4 ;  /* 0x00000004ff0c7424 */ /* 0x000fe200078e00ff */
[----:B------:R-:W-:-:S05]  /*16b50*/  SEL R2, R14, RZ, P2 ;  /* 0x000000ff0e027207 */ /* 0x000fca0001000000 */
[----:B------:R-:W-:-:S04]  /*16b60*/  IMAD.IADD R2, R13, 0x1, R2 ;  /* 0x000000010d027824 */ /* 0x000fc800078e0202 */
[----:B------:R-:W-:-:S07]  /*16b70*/  IMAD.MOV.U32 R13, RZ, RZ, R2 ;  /* 0x000000ffff0d7224 */ /* 0x000fce00078e0002 */
[----:B------:R-:W-:Y:S05]  /*16b80*/  WARPSYNC.COLLECTIVE R15, `(.L_x_15432) ;  /* 0x000000000f087348 */ /* 0x000fea0003c00000 */
[----:B------:R0:W1:Y:S02]  /*16b90*/  SHFL.UP P6, R14, R13, R12, R11 ;  /* 0x0400000c0d0e7389 */ /* 0x00006400000c000b */
[----:B01----:R-:W-:Y:S01]  /*16ba0*/  ENDCOLLECTIVE ;  /* 0x000000000000791b */ /* 0x003fe20003800000 */
.L_x_15432:
[----:B------:R-:W-:Y:S02]  /*16bb0*/  MOV R12, 0x8 ;  /* 0x00000008000c7802 */ /* 0x000fe40000000f00 */
[----:B------:R-:W-:-:S05]  /*16bc0*/  SEL R3, R14, RZ, P3 ;  /* 0x000000ff0e037207 */ /* 0x000fca0001800000 */
[----:B------:R-:W-:-:S04]  /*16bd0*/  IMAD.IADD R3, R2, 0x1, R3 ;  /* 0x0000000102037824 */ /* 0x000fc800078e0203 */
[----:B------:R-:W-:-:S07]  /*16be0*/  IMAD.MOV.U32 R13, RZ, RZ, R3 ;  /* 0x000000ffff0d7224 */ /* 0x000fce00078e0003 */
[----:B------:R-:W-:Y:S05]  /*16bf0*/  WARPSYNC.COLLECTIVE R15, `(.L_x_15433) ;  /* 0x000000000f087348 */ /* 0x000fea0003c00000 */
[----:B------:R0:W1:Y:S02]  /*16c00*/  SHFL.UP P6, R14, R13, R12, R11 ;  /* 0x0400000c0d0e7389 */ /* 0x00006400000c000b */
[----:B01----:R-:W-:Y:S01]  /*16c10*/  ENDCOLLECTIVE ;  /* 0x000000000000791b */ /* 0x003fe20003800000 */
.L_x_15433:
[----:B------:R-:W-:Y:S01]  /*16c20*/  IMAD.MOV.U32 R12, RZ, RZ, 0x10 ;  /* 0x00000010ff0c7424 */ /* 0x000fe200078e00ff */
[----:B------:R-:W-:-:S05]  /*16c30*/  SEL R4, R14, RZ, P4 ;  /* 0x000000ff0e047207 */ /* 0x000fca0002000000 */
[----:B------:R-:W-:-:S04]  /*16c40*/  IMAD.IADD R4, R3, 0x1, R4 ;  /* 0x0000000103047824 */ /* 0x000fc800078e0204 */
[----:B------:R-:W-:-:S07]  /*16c50*/  IMAD.MOV.U32 R13, RZ, RZ, R4 ;  /* 0x000000ffff0d7224 */ /* 0x000fce00078e0004 */
[----:B------:R-:W-:Y:S05]  /*16c60*/  WARPSYNC.COLLECTIVE R15, `(.L_x_15434) ;  /* 0x000000000f087348 */ /* 0x000fea0003c00000 */
[----:B------:R0:W1:Y:S02]  /*16c70*/  SHFL.UP P6, R14, R13, R12, R11 ;  /* 0x0400000c0d0e7389 */ /* 0x00006400000c000b */
[----:B01----:R-:W-:Y:S01]  /*16c80*/  ENDCOLLECTIVE ;  /* 0x000000000000791b */ /* 0x003fe20003800000 */
.L_x_15434:
        /* <DEDUP_REMOVED lines=8> */
.L_x_15435:
[----:B------:R-:W-:Y:S05]  /*16d10*/  BRA `(.L_x_15436) ;  /* 0xffffffb000047947 */ /* 0x000fea000383ffff */
.L_x_15293:
[----:B------:R-:W-:Y:S01]  /*16d20*/  BSSY B0, `(.L_x_15437) ;  /* 0x0000006000007945 */ /* 0x000fe20003800000 */
[----:B------:R-:W-:Y:S01]  /*16d30*/  PLOP3.LUT P6, PT, P6, PT, PT, 0x8, 0x0 ;  /* 0x000000000000781c */ /* 0x000fe200037ce170 */
[----:B------:R-:W-:-:S12]  /*16d40*/  IMAD.MOV.U32 R15, RZ, RZ, -0x1 ;  /* 0xffffffffff0f7424 */ /* 0x000fd800078e00ff */
[----:B0-----:R-:W-:Y:S05]  /*16d50*/  WARPSYNC.COLLECTIVE R15, `(.L_x_15438) ;  /* 0x000000000f087348 */ /* 0x001fea0003c00000 */
[----:B------:R-:W-:Y:S01]  /*16d60*/  VOTE.ANY R14, PT, P6 ;  /* 0x00000000000e7806 */ /* 0x000fe200030e0100 */
[----:B0-----:R-:W-:Y:S06]  /*16d70*/  ENDCOLLECTIVE ;  /* 0x000000000000791b */ /* 0x001fec0003800000 */
.L_x_15438:
[----:B------:R-:W-:Y:S05]  /*16d80*/  BSYNC B0 ;  /* 0x0000000000007941 */ /* 0x000fea0003800000 */
.L_x_15437:
        /* <DEDUP_REMOVED lines=10> */
.L_x_15439:
[----:B------:R-:W-:Y:S01]  /*16e30*/  IMAD.MOV.U32 R13, RZ, RZ, R5 ;  /* 0x000000ffff0d7224 */ /* 0x000fe200078e0005 */
[----:B------:R-:W-:-:S07]  /*16e40*/  MOV R17, R14 ;  /* 0x0000000e00117202 */ /* 0x000fce0000000f00 */
[----:B------:R-:W-:Y:S05]  /*16e50*/  WARPSYNC.COLLECTIVE R15, `(.L_x_15440) ;  /* 0x000000000f087348 */ /* 0x000fea0003c00000 */
[----:B------:R0:W1:Y:S02]  /*16e60*/  SHFL.IDX P6, R14, R13, R12, R11 ;  /* 0x0000000c0d0e7389 */ /* 0x00006400000c000b */
[----:B01----:R-:W-:Y:S01]  /*16e70*/  ENDCOLLECTIVE ;  /* 0x000000000000791b */ /* 0x003fe20003800000 */
.L_x_15440:
[----:B------:R-:W-:Y:S01]  /*16e80*/  IMAD.MOV.U32 R5, RZ, RZ, R14 ;  /* 0x000000ffff057224 */ /* 0x000fe200078e000e */
[----:B------:R-:W-:Y:S06]  /*16e90*/  BRA `(.L_x_15441) ;  /* 0xffffffac00e47947 */ /* 0x000fec000383ffff */
.L_x_15295:
[----:B------:R-:W-:Y:S01]  /*16ea0*/  BSSY B0, `(.L_x_15442) ;  /* 0x0000007000007945 */ /* 0x000fe20003800000 */
[----:B------:R-:W-:Y:S02]  /*16eb0*/  IMAD.MOV.U32 R13, RZ, RZ, R2 ;  /* 0x000000ffff0d7224 */ /* 0x000fe400078e0002 */
[----:B------:R-:W-:Y:S02]  /*16ec0*/  IMAD.MOV.U32 R11, RZ, RZ, 0x1f ;  /* 0x0000001fff0b7424 */ /* 0x000fe400078e00ff */
[----:B------:R-:W-:-:S07]  /*16ed0*/  IMAD.MOV.U32 R15, RZ, RZ, -0x1 ;  /* 0xffffffffff0f7424 */ /* 0x000fce00078e00ff */
[----:B0123--:R-:W-:Y:S05]  /*16ee0*/  WARPSYNC.COLLECTIVE R15, `(.L_x_15443) ;  /* 0x000000000f087348 */ /* 0x00ffea0003c00000 */
[----:B------:R4:W0:Y:S02]  /*16ef0*/  SHFL.IDX P6, R14, R13, R12, R11 ;  /* 0x0000000c0d0e7389 */ /* 0x00082400000c000b */
[----:B01234-:R-:W-:Y:S01]  /*16f00*/  ENDCOLLECTIVE ;  /* 0x000000000000791b */ /* 0x01ffe20003800000 */
.L_x_15443:
[----:B------:R-:W-:Y:S05]  /*16f10*/  BSYNC B0 ;  /* 0x0000000000007941 */ /* 0x000fea0003800000 */
.L_x_15442:
[----:B------:R-:W-:Y:S01]  /*16f20*/  MOV R16, R14 ;  /* 0x0000000e00107202 */ /* 0x000fe20000000f00 */
[----:B------:R-:W-:Y:S06]  /*16f30*/  BRA `(.L_x_15294) ;  /* 0xffffffac00d47947 */ /* 0x000fec000383ffff */
.L_x_15301:
[----:B0-----:R0:W1:Y:S02]  /*16f40*/  SYNCS.PHASECHK.TRANS64.TRYWAIT P0, [R5+URZ+0x16820], R0 ;  /* 0x01682000050075a7 */ /* 0x001064000800017f */
[----:B-1----:R-:W-:Y:S05]  /*16f50*/  @!P0 NANOSLEEP.SYNCS 0x989680 ;  /* 0x009896800000895d */ /* 0x002fea0003900000 */
[----:B------:R-:W1:Y:S02]  /*16f60*/  @!P0 SYNCS.PHASECHK.TRANS64 P0, [R5+URZ+0x16820], R0 ;  /* 0x01682000050085a7 */ /* 0x000e64000800007f */
[----:B-1----:R-:W-:Y:S05]  /*16f70*/  @!P0 BRA `(.L_x_15301) ;  /* 0xfffffffc00f08947 */ /* 0x002fea000383ffff */
[----:B------:R-:W-:Y:S05]  /*16f80*/  BRA `(.L_x_15444) ;  /* 0xffffffb8002c7947 */ /* 0x000fea000383ffff */
.L_x_15302:
        /* <DEDUP_REMOVED lines=11> */
.L_x_15446:
[----:B------:R-:W-:Y:S05]  /*17040*/  BSYNC B0 ;  /* 0x0000000000007941 */ /* 0x000fea0003800000 */
.L_x_15445:
[----:B------:R-:W-:Y:S05]  /*17050*/  BRA `(.L_x_15447) ;  /* 0xffffffb800147947 */ /* 0x000fea000383ffff */
.L_x_15305:
[----:B------:R-:W-:Y:S01]  /*17060*/  BSSY B1, `(.L_x_15448) ;  /* 0x0000006000017945 */ /* 0x000fe20003800000 */
[----:B------:R-:W-:-:S07]  /*17070*/  IMAD.MOV.U32 R15, RZ, RZ, -0x1 ;  /* 0xffffffffff0f7424 */ /* 0x000fce00078e00ff */
[----:B0-----:R-:W-:Y:S05]  /*17080*/  WARPSYNC.COLLECTIVE R15, `(.L_x_15449) ;  /* 0x000000000f0c7348 */ /* 0x001fea0003c00000 */
[----:B------:R-:W-:Y:S02]  /*17090*/  ELECT P6, UR62, PT ;  /* 0x00000000003e782f */ /* 0x000fe400038c0000 */
[----:B------:R-:W-:Y:S01]  /*170a0*/  MOV R14, UR62 ;  /* 0x0000003e000e7c02 */ /* 0x000fe20008000f00 */
[----:B0-----:R-:W-:Y:S10]  /*170b0*/  ENDCOLLECTIVE ;  /* 0x000000000000791b */ /* 0x001ff40003800000 */
.L_x_15449:
[----:B------:R-:W-:Y:S05]  /*170c0*/  BSYNC B1 ;  /* 0x0000000000017941 */ /* 0x000fea0003800000 */
.L_x_15448:
[----:B------:R-:W-:Y:S05]  /*170d0*/  BRA `(.L_x_15450) ;  /* 0xffffffb8000c7947 */ /* 0x000fea000383ffff */
.L_x_15307:
[----:B0-----:R0:W1:Y:S02]  /*170e0*/  SYNCS.PHASECHK.TRANS64.TRYWAIT P1, [R3+URZ+0x16840], R2 ;  /* 0x01684002030075a7 */ /* 0x001064000802017f */
[----:B-1----:R-:W-:Y:S05]  /*170f0*/  @!P1 NANOSLEEP.SYNCS 0x989680 ;  /* 0x009896800000995d */ /* 0x002fea0003900000 */
[----:B------:R-:W1:Y:S02]  /*17100*/  @!P1 SYNCS.PHASECHK.TRANS64 P1, [R3+URZ+0x16840], R2 ;  /* 0x01684002030095a7 */ /* 0x000e64000802007f */
[----:B-1----:R-:W-:Y:S05]  /*17110*/  @!P1 BRA `(.L_x_15307) ;  /* 0xfffffffc00f09947 */ /* 0x002fea000383ffff */
[----:B------:R-:W-:Y:S05]  /*17120*/  BRA `(.L_x_15451) ;  /* 0xffffffb8002c7947 */ /* 0x000fea000383ffff */
.L_x_15309:
[----:B-1----:R1:W2:Y:S02]  /*17130*/  SYNCS.PHASECHK.TRANS64.TRYWAIT P1, [R25+URZ+0x16840], R0 ;  /* 0x01684000190075a7 */ /* 0x0022a4000802017f */
[----:B--2---:R-:W-:Y:S05]  /*17140*/  @!P1 NANOSLEEP.SYNCS 0x989680 ;  /* 0x009896800000995d */ /* 0x004fea0003900000 */
[----:B------:R-:W2:Y:S02]  /*17150*/  @!P1 SYNCS.PHASECHK.TRANS64 P1, [R25+URZ+0x16840], R0 ;  /* 0x01684000190095a7 */ /* 0x000ea4000802007f */
[----:B--2---:R-:W-:Y:S05]  /*17160*/  @!P1 BRA `(.L_x_15309) ;  /* 0xfffffffc00f09947 */ /* 0x004fea000383ffff */
[----:B------:R-:W-:Y:S05]  /*17170*/  BRA `(.L_x_15452) ;  /* 0xffffffb800387947 */ /* 0x000fea000383ffff */
.L_x_15311:
[----:B--2---:R2:W3:Y:S02]  /*17180*/  SYNCS.PHASECHK.TRANS64.TRYWAIT P1, [R3+URZ+0x16860], R2 ;  /* 0x01686002030075a7 */ /* 0x0044e4000802017f */
[----:B---3--:R-:W-:Y:S05]  /*17190*/  @!P1 NANOSLEEP.SYNCS 0x989680 ;  /* 0x009896800000995d */ /* 0x008fea0003900000 */
[----:B------:R-:W3:Y:S02]  /*171a0*/  @!P1 SYNCS.PHASECHK.TRANS64 P1, [R3+URZ+0x16860], R2 ;  /* 0x01686002030095a7 */ /* 0x000ee4000802007f */
[----:B---3--:R-:W-:Y:S05]  /*171b0*/  @!P1 BRA `(.L_x_15311) ;  /* 0xfffffffc00f09947 */ /* 0x008fea000383ffff */
[----:B------:R-:W-:Y:S05]  /*171c0*/  BRA `(.L_x_15453) ;  /* 0xffffffb800347947 */ /* 0x000fea000383ffff */
.L_x_15454:
        /* <DEDUP_REMOVED lines=11> */
.L_x_16013:


//--------------------- .text._ZN7cutlass13device_kernelIN5flash11enable_sm90INS1_16FlashAttnFwdSm90INS1_25CollectiveMainloopFwdSm90ILi2EN4cute5tupleIJNS5_1CILi1EEES8_S8_EEENS6_IJNS7_ILi192EEENS7_ILi128EEENS7_ILi64EEEEEELi64ENS_6half_tEfNS_4arch4Sm90ELb1ELb0ELb1ELb1ELb1ELb1ELb0ELb1ELb1ELb1ELb1ELb0EEENS1_21CollectiveEpilogueFwdINS6_IJSA_SC_SB_EEES9_SE_SG_Li384ELb1ELb1ELb1ELb0EEENS1_36VarlenDynamicPersistentTileSchedulerILi192ELi128ELi384ELi128ELb1ELb1ELb1ELb1ELb1ELb1EEEEEEEEEvNT_6ParamsE --------------------------
	.section	.text._ZN7cutlass13device_kernelIN5flash11enable_sm90INS1_16FlashAttnFwdSm90INS1_25CollectiveMainloopFwdSm90ILi2EN4cute5tupleIJNS5_1CILi1EEES8_S8_EEENS6_IJNS7_ILi192EEENS7_ILi128EEENS7_ILi64EEEEEELi64ENS_6half_tEfNS_4arch4Sm90ELb1ELb0ELb1ELb1ELb1ELb1ELb0ELb1ELb1ELb1ELb1ELb0EEENS1_21CollectiveEpilogueFwdINS6_IJSA_SC_SB_EEES9_SE_SG_Li384ELb1ELb1ELb1ELb0EEENS1_36VarlenDynamicPersistentTileSchedulerILi192ELi128ELi384ELi128ELb1ELb1ELb1ELb1ELb1ELb1EEEEEEEEEvNT_6ParamsE,"ax",@progbits
	.align	128
.text._ZN7cutlass13device_kernelIN5flash11enable_sm90INS1_16FlashAttnFwdSm90INS1_25CollectiveMainloopFwdSm90ILi2EN4cute5tupleIJNS5_1CILi1EEES8_S8_EEENS6_IJNS7_ILi192EEENS7_ILi128EEENS7_ILi64EEEEEELi64ENS_6half_tEfNS_4arch4Sm90ELb1ELb0ELb1ELb1ELb1ELb1ELb0ELb1ELb1ELb1ELb1ELb0EEENS1_21CollectiveEpilogueFwdINS6_IJSA_SC_SB_EEES9_SE_SG_Li384ELb1ELb1ELb1ELb0EEENS1_36VarlenDynamicPersistentTileSchedulerILi192ELi128ELi384ELi128ELb1ELb1ELb1ELb1ELb1ELb1EEEEEEEEEvNT_6ParamsE:
        .type           _ZN7cutlass13device_kernelIN5flash11enable_sm90INS1_16FlashAttnFwdSm90INS1_25CollectiveMainloopFwdSm90ILi2EN4cute5tupleIJNS5_1CILi1EEES8_S8_EEENS6_IJNS7_ILi192EEENS7_ILi128EEENS7_ILi64EEEEEELi64ENS_6half_tEfNS_4arch4Sm90ELb1ELb0ELb1ELb1ELb1ELb1ELb0ELb1ELb1ELb1ELb1ELb0EEENS1_21CollectiveEpilogueFwdINS6_IJSA_SC_SB_EEES9_SE_SG_Li384ELb1ELb1ELb1ELb0EEENS1_36VarlenDynamicPersistentTileSchedulerILi192ELi128ELi384ELi128ELb1ELb1ELb1ELb1ELb1ELb1EEEEEEEEEvNT_6ParamsE,@function
        .size           _ZN7cutlass13device_kernelIN5flash11enable_sm90INS1_16FlashAttnFwdSm90INS1_25CollectiveMainloopFwdSm90ILi2EN4cute5tupleIJNS5_1CILi1EEES8_S8_EEENS6_IJNS7_ILi192EEENS7_ILi128EEENS7_ILi64EEEEEELi64ENS_6half_tEfNS_4arch4Sm90ELb1ELb0ELb1ELb1ELb1ELb1ELb0ELb1ELb1ELb1ELb1ELb0EEENS1_21CollectiveEpilogueFwdINS6_IJSA_SC_SB_EEES9_SE_SG_Li384ELb1ELb1ELb1ELb0EEENS1_36VarlenDynamicPersistentTileSchedulerILi192ELi128ELi384ELi128ELb1ELb1ELb1ELb1ELb1ELb1EEEEEEEEEvNT_6ParamsE,(.L_x_16014 - _ZN7cutlass13device_kernelIN5flash11enable_sm90INS1_16FlashAttnFwdSm90INS1_25CollectiveMainloopFwdSm90ILi2EN4cute5tupleIJNS5_1CILi1EEES8_S8_EEENS6_IJNS7_ILi192EEENS7_ILi128EEENS7_ILi64EEEEEELi64ENS_6half_tEfNS_4arch4Sm90ELb1ELb0ELb1ELb1ELb1ELb1ELb0ELb1ELb1ELb1ELb1ELb0EEENS1_21CollectiveEpilogueFwdINS6_IJSA_SC_SB_EEES9_SE_SG_Li384ELb1ELb1ELb1ELb0EEENS1_36VarlenDynamicPersistentTileSchedulerILi192ELi128ELi384ELi128ELb1ELb1ELb1ELb1ELb1ELb1EEEEEEEEEvNT_6ParamsE)
        .other          _ZN7cutlass13device_kernelIN5flash11enable_sm90INS1_16FlashAttnFwdSm90INS1_25CollectiveMainloopFwdSm90ILi2EN4cute5tupleIJNS5_1CILi1EEES8_S8_EEENS6_IJNS7_ILi192EEENS7_ILi128EEENS7_ILi64EEEEEELi64ENS_6half_tEfNS_4arch4Sm90ELb1ELb0ELb1ELb1ELb1ELb1ELb0ELb1ELb1ELb1ELb1ELb0EEENS1_21CollectiveEpilogueFwdINS6_IJSA_SC_SB_EEES9_SE_SG_Li384ELb1ELb1ELb1ELb0EEENS1_36VarlenDynamicPersistentTileSchedulerILi192ELi128ELi384ELi128ELb1ELb1ELb1ELb1ELb1ELb1EEEEEEEEEvNT_6ParamsE,@"STO_CUDA_ENTRY STV_DEFAULT"
_ZN7cutlass13device_kernelIN5flash11enable_sm90INS1_16FlashAttnFwdSm90INS1_25CollectiveMainloopFwdSm90ILi2EN4cute5tupleIJNS5_1CILi1EEES8_S8_EEENS6_IJNS7_ILi192EEENS7_ILi128EEENS7_ILi64EEEEEELi64ENS_6half_tEfNS_4arch4Sm90ELb1ELb0ELb1ELb1ELb1ELb1ELb0ELb1ELb1ELb1ELb1ELb0EEENS1_21CollectiveEpilogueFwdINS6_IJSA_SC_SB_EEES9_SE_SG_Li384ELb1ELb1ELb1ELb0EEENS1_36VarlenDynamicPersistentTileSchedulerILi192ELi128ELi384ELi128ELb1ELb1ELb1ELb1ELb1ELb1EEEEEEEEEvNT_6ParamsE:
[----:B------:R-:W0:Y:S02]  /*0000*/  LDC R1, c[0x0][0x28] ;  /* 0x00000a00ff017b82 */ /* 0x000e240000000800 */
[----:B0-----:R-:W-:Y:S01]  /*0010*/  VIADD R1, R1, 0xffffff98 ;  /* 0xffffff9801017836 */ /* 0x001fe20000000000 */
[----:B------:R-:W0:Y:S01]  /*0020*/  S2R R3, SR_TID.X ;  /* 0x0000000000037919 */ /* 0x000e220000002100 */
[----:B------:R-:W-:Y:S01]  /*0030*/  ELECT P0, URZ, PT ;  /* 0x00000000003f782f */ /* 0x000fe20003800000 */
[----:B------:R-:W-:Y:S01]  /*0040*/  BSSY B0, `(.L_x_15455) ;  /* 0x000000d000007945 */ /* 0x000fe20003800000 */
[----:B0-----:R-:W-:-:S05]  /*0050*/  SHF.R.U32.HI R0, RZ, 0x5, R3 ;  /* 0x00000005ff007819 */ /* 0x001fca0000011603 */
        /* <DEDUP_REMOVED lines=11> */
.L_x_15456:
[----:B------:R-:W-:Y:S05]  /*0110*/  BSYNC B0 ;  /* 0x0000000000007941 */ /* 0x000fea0003800000 */
.L_x_15455:
[----:B------:R-:W-:Y:S01]  /*0120*/  VOTEU.ANY UP0, P0 ;  /* 0x00000000003f7886 */ /* 0x000fe20000000100 */
[----:B------:R-:W0:Y:S01]  /*0130*/  SHFL.IDX PT, R2, R0, RZ, 0x1f ;  /* 0x00001fff00027589 */ /* 0x000e2200000e0000 */
[----:B------:R-:W-:Y:S01]  /*0140*/  UMOV UR4, 0x80 ;  /* 0x0000008000047882 */ /* 0x000fe20000000000 */
[----:B------:R-:W-:Y:S01]  /*0150*/  UMOV UR7, 0x180 ;  /* 0x0000018000077882 */ /* 0x000fe20000000000 */
[----:B------:R-:W-:Y:S01]  /*0160*/  SHF.R.U32.HI R3, RZ, 0x7, R3 ;  /* 0x00000007ff037819 */ /* 0x000fe20000011603 */
[----:B------:R-:W1:Y:S01]  /*0170*/  @UP0 S2UR UR8, SR_CgaCtaId ;  /* 0x00000000000809c3 */ /* 0x000e620000008800 */
[----:B------:R-:W-:Y:S01]  /*0180*/  @UP0 UMOV UR6, 0x400 ;  /* 0x0000040000060882 */ /* 0x000fe20000000000 */
[----:B------:R-:W-:-:S04]  /*0190*/  @UP0 UIADD3 UR4, -UR4, 0x100000, URZ ;  /* 0x0010000004040890 */ /* 0x000fc8000fffe13f */
[----:B------:R-:W-:Y:S02]  /*01a0*/  @UP0 USHF.L.U32 UR5, UR4, 0xb, URZ ;  /* 0x0000000b04050899 */ /* 0x000fe4000800063f */
[----:B------:R-:W-:Y:S01]  /*01b0*/  @UP0 USHF.L.U32 UR4, UR4, 0x1, URZ ;  /* 0x0000000104040899 */ /* 0x000fe2000800063f */
[----:B------:R-:W-:Y:S01]  /*01c0*/  VOTEU.ANY UP1, P0 ;  /* 0x00000000003f7886 */ /* 0x000fe20000020100 */
[----:B0-----:R-:W-:Y:S02]  /*01d0*/  ISETP.NE.AND P1, PT, R2, RZ, PT ;  /* 0x000000ff0200720c */ /* 0x001fe40003f25270 */
[----:B------:R0:W2:Y:S01]  /*01e0*/  SHFL.IDX PT, R2, R3, RZ, 0x1f ;  /* 0x00001fff03027589 */ /* 0x0000a200000e0000 */
[----:B-1----:R-:W-:Y:S02]  /*01f0*/  @UP0 ULEA UR8, UR8, UR6, 0x18 ;  /* 0x0000000608080291 */ /* 0x002fe4000f8ec03f */
[----:B------:R-:W-:-:S04]  /*0200*/  @UP0 UIADD3 UR6, -UR7, 0x100000, URZ ;  /* 0x0010000007060890 */ /* 0x000fc8000fffe13f */
[----:B------:R-:W-:Y:S02]  /*0210*/  @UP0 USHF.L.U32 UR7, UR6, 0xb, URZ ;  /* 0x0000000b06070899 */ /* 0x000fe4000800063f */
[----:B------:R-:W-:Y:S01]  /*0220*/  @UP0 USHF.L.U32 UR6, UR6, 0x1, URZ ;  /* 0x0000000106060899 */ /* 0x000fe2000800063f */
[----:B------:R-:W-:Y:S01]  /*0230*/  VOTEU.ANY UP0, P0 ;  /* 0x00000000003f7886 */ /* 0x000fe20000000100 */
[----:B------:R-:W1:Y:S04]  /*0240*/  FENCE.VIEW.ASYNC.S ;  /* 0x00000000000073c6 */ /* 0x000e680000000000 */
[----:B-1----:R0:W1:Y:S06]  /*0250*/  @UP0 SYNCS.EXCH.64 URZ, [UR8+0x16800], UR4 ;  /* 0x01680004083f05b2 */ /* 0x00206c0008000100 */
[----:B------:R0:W3:Y:S02]  /*0260*/  @UP1 SYNCS.EXCH.64 URZ, [UR8+0x16820], UR6 ;  /* 0x01682006083f15b2 */ /* 0x0000e40008000100 */
[----:B0-----:R-:W-:Y:S05]  /*0270*/  @P1 BRA `(.L_x_15457) ;  /* 0x0000000000481947 */ /* 0x001fea0003800000 */
        /* <DEDUP_REMOVED lines=16> */
[----:B------:R0:W0:Y:S01]  /*0380*/  SYNCS.EXCH.64 URZ, [UR8+0x16848], UR6 ;  /* 0x01684806083f75b2 */ /* 0x0000220008000100 */
[----:B------:R-:W-:Y:S01]  /*0390*/  NOP ;  /* 0x0000000000007918 */ /* 0x000fe20000000000 */
.L_x_15457:
        /* <DEDUP_REMOVED lines=22> */
.L_x_15458:
        /* <DEDUP_REMOVED lines=18> */
.L_x_15459:
        /* <DEDUP_REMOVED lines=22> */
.L_x_15460:
        /* <DEDUP_REMOVED lines=22> */
.L_x_15461:
[----:B--2---:R-:W-:Y:S01]  /*08e0*/  ISETP.NE.AND P0, PT, R2, RZ, PT ;  /* 0x000000ff0200720c */ /* 0x004fe20003f05270 */
[----:B------:R-:W-:Y:S01]  /*08f0*/  IMAD.MOV.U32 R2, RZ, RZ, 0x1 ;  /* 0x00000001ff027424 */ /* 0x000fe200078e00ff */
[----:B------:R-:W-:Y:S01]  /*0900*/  NOP ;  /* 0x0000000000007918 */ /* 0x000fe20000000000 */
[----:B------:R-:W-:Y:S01]  /*0910*/  ULDC.64 UR40, c[0x0][0x208] ;  /* 0x0000820000287ab9 */ /* 0x000fe20000000a00 */
[----:B------:R-:W-:Y:S02]  /*0920*/  BSSY B9, `(.L_x_15462) ;  /* 0x0001b30000097945 */ /* 0x000fe40003800000 */
[----:B------:R-:W-:-:S05]  /*0930*/  SEL R2, R2, 0x2, !P0 ;  /* 0x0000000202027807 */ /* 0x000fca0004000000 */
[----:B------:R2:W-:Y:S01]  /*0940*/  STL [R1+0x3c], R2 ;  /* 0x00003c0201007387 */ /* 0x0005e20000100800 */
[----:B01-34-:R-:W-:Y:S06]  /*0950*/  BAR.SYNC.DEFER_BLOCKING 0x0 ;  /* 0x0000000000007b1d */ /* 0x01bfec0000010000 */
[----:B------:R-:W-:Y:S05]  /*0960*/  @!P0 BRA `(.L_x_15463) ;  /* 0x0000013800608947 */ /* 0x000fea0003800000 */
.L_x_15464:
[----:B------:R-:W-:-:S08]  /*0970*/  NOP ;  /* 0x0000000000007918 */ /* 0x000fd00000000000 */
[----:B------:R-:W0:Y:S02]  /*0980*/  USETMAXREG.TRY_ALLOC.CTAPOOL UP0, 0xa0 ;  /* 0x000000a0000079c8 */ /* 0x000e240008000600 */
[----:B0-----:R-:W-:-:S13]  /*0990*/  PLOP3.LUT P0, PT, PT, PT, UP0, 0x80, 0x0 ;  /* 0x000000000000781c */ /* 0x001fda0003f0f008 */
[----:B------:R-:W-:Y:S05]  /*09a0*/  @!P0 BRA `(.L_x_15464) ;  /* 0xfffffffc00f08947 */ /* 0x000fea000383ffff */
[----:B------:R-:W2:Y:S01]  /*09b0*/  S2R R0, SR_TID.X ;  /* 0x0000000000007919 */ /* 0x000ea20000002100 */
[----:B------:R-:W-:Y:S01]  /*09c0*/  ULDC UR4, c[0x0][0xc3c] ;  /* 0x00030f0000047ab9 */ /* 0x000fe20000000800 */
[----:B--2---:R-:W-:Y:S02]  /*09d0*/  SHF.R.U32.HI R2, RZ, 0x7, R0 ;  /* 0x00000007ff027819 */ /* 0x004fe40000011600 */
[----:B------:R-:W2:Y:S01]  /*09e0*/  LDL.LU R0, [R1+0x10] ;  /* 0x0000100001007983 */ /* 0x000ea20000300800 */
[----:B------:R-:W-:Y:S06]  /*09f0*/  BAR.ARV 0x8, 0x200 ;  /* 0x0208000000007b1d */ /* 0x000fec0000002000 */
[----:B------:R-:W-:Y:S01]  /*0a00*/  ISETP.NE.AND P0, PT, R2, 0x1, PT ;  /* 0x000000010200780c */ /* 0x000fe20003f05270 */
[----:B------:R-:W0:Y:S01]  /*0a10*/  S2R R3, SR_CgaCtaId ;  /* 0x0000000000037919 */ /* 0x000e220000008800 */
[----:B------:R-:W-:-:S11]  /*0a20*/  MOV R2, 0x400 ;  /* 0x0000040000027802 */ /* 0x000fd60000000f00 */
[----:B------:R-:W-:Y:S08]  /*0a30*/  @!P0 BAR.ARV 0x9, 0x100 ;  /* 0x0244000000008b1d */ /* 0x000ff00000002000 */
[----:B------:R-:W-:Y:S01]  /*0a40*/  BAR.SYNC.DEFER_BLOCKING 0x5, 0x200 ;  /* 0x0148000000007b1d */ /* 0x000fe20000010000 */
[----:B0-----:R-:W-:-:S05]  /*0a50*/  LEA R2, R3, R2, 0x18 ;  /* 0x0000000203027211 */ /* 0x001fca00078ec0ff */
[----:B------:R-:W0:Y:S02]  /*0a60*/  LDS.128 R28, [R2+0x168d0] ;  /* 0x0168d000021c7984 */ /* 0x000e240000000c00 */
[----:B------:R-:W-:Y:S06]  /*0a70*/  BAR.ARV 0x4, 0x200 ;  /* 0x0108000000007b1d */ /* 0x000fec0000002000 */
[----:B--2---:R-:W-:-:S04]  /*0a80*/  LOP3.LUT R0, R0, 0xfffffffb, RZ, 0xc0, !PT ;  /* 0xfffffffb00007812 */ /* 0x004fc800078ec0ff */
[----:B------:R-:W-:Y:S02]  /*0a90*/  @P0 LOP3.LUT R0, R0, 0x4, RZ, 0xfc, !PT ;  /* 0x0000000400000812 */ /* 0x000fe400078efcff */
[----:B0-----:R-:W-:-:S03]  /*0aa0*/  ISETP.GE.AND P0, PT, R31, UR4, PT ;  /* 0x000000041f007c0c */ /* 0x001fc6000bf06270 */
[----:B------:R0:W-:Y:S10]  /*0ab0*/  STL [R1+0x10], R0 ;  /* 0x0000100001007387 */ /* 0x0001f40000100800 */
[----:B0-----:R-:W-:Y:S05]  /*0ac0*/  @P0 BRA `(.L_x_15465) ;  /* 0x000001b000540947 */ /* 0x001fea0003800000 */
[----:B------:R-:W2:Y:S01]  /*0ad0*/  LDL.LU R13, [R1+0x3c] ;  /* 0x00003c00010d7983 */ /* 0x000ea20000300800 */
[----:B------:R-:W0:Y:S02]  /*0ae0*/  S2R R0, SR_TID.X ;  /* 0x0000000000007919 */ /* 0x000e240000002100 */
[----:B0-----:R-:W-:-:S05]  /*0af0*/  VIADD R12, R0, 0xffffff80 ;  /* 0xffffff80000c7836 */ /* 0x001fca0000000000 */
[----:B------:R-:W-:-:S04]  /*0b00*/  SHF.R.S32.HI R0, RZ, 0x1f, R12 ;  /* 0x0000001fff007819 */ /* 0x000fc8000001140c */
[----:B------:R-:W-:-:S04]  /*0b10*/  LEA.HI R3, R0, R12, RZ, 0x7 ;  /* 0x0000000c00037211 */ /* 0x000fc800078f38ff */
[----:B------:R-:W-:-:S05]  /*0b20*/  LOP3.LUT R4, R3, 0xffffff80, RZ, 0xc0, !PT ;  /* 0xffffff8003047812 */ /* 0x000fca00078ec0ff */
[----:B------:R-:W-:Y:S01]  /*0b30*/  IMAD.IADD R11, R12, 0x1, -R4 ;  /* 0x000000010c0b7824 */ /* 0x000fe200078e0a04 */
[----:B------:R-:W-:-:S04]  /*0b40*/  LEA.HI R4, R0, R12, RZ, 0x4 ;  /* 0x0000000c00047211 */ /* 0x000fc800078f20ff */
[----:B------:R-:W-:Y:S02]  /*0b50*/  SHF.R.S32.HI R6, RZ, 0x1f, R11 ;  /* 0x0000001fff067819 */ /* 0x000fe4000001140b */
[----:B------:R-:W-:Y:S02]  /*0b60*/  SHF.R.S32.HI R7, RZ, 0x4, R4 ;  /* 0x00000004ff077819 */ /* 0x000fe40000011404 */
[----:B------:R-:W-:Y:S02]  /*0b70*/  LEA.HI R8, R6, R11, RZ, 0x2 ;  /* 0x0000000b06087211 */ /* 0x000fe400078f10ff */
[----:B------:R-:W-:Y:S02]  /*0b80*/  SHF.R.S32.HI R14, RZ, 0x7, R3 ;  /* 0x00000007ff0e7819 */ /* 0x000fe40000011403 */
[----:B------:R-:W-:Y:S02]  /*0b90*/  LOP3.LUT R3, R4, 0x3fffff0, RZ, 0xc0, !PT ;  /* 0x03fffff004037812 */ /* 0x000fe400078ec0ff */
[----:B------:R-:W-:-:S02]  /*0ba0*/  LEA.HI R5, R0, R12, RZ, 0x5 ;  /* 0x0000000c00057211 */ /* 0x000fc400078f28ff */
[----:B------:R-:W-:Y:S02]  /*0bb0*/  LEA.HI R4, R4, R7, RZ, 0x1 ;  /* 0x0000000704047211 */ /* 0x000fe400078f08ff */
[--C-:B------:R-:W-:Y:S02]  /*0bc0*/  SHF.R.S32.HI R9, RZ, 0x2, R8.reuse ;  /* 0x00000002ff097819 */ /* 0x100fe40000011408 */
[----:B------:R-:W-:Y:S02]  /*0bd0*/  SHF.R.S32.HI R10, RZ, 0x1f, R8 ;  /* 0x0000001fff0a7819 */ /* 0x000fe40000011408 */
[----:B------:R-:W-:Y:S02]  /*0be0*/  SHF.R.S32.HI R15, RZ, 0x5, R5 ;  /* 0x00000005ff0f7819 */ /* 0x000fe40000011405 */
[----:B------:R-:W-:Y:S02]  /*0bf0*/  IADD3 R3, R12, -R3, RZ ;  /* 0x800000030c037210 */ /* 0x000fe40007ffe0ff */
[----:B------:R-:W-:-:S02]  /*0c00*/  LOP3.LUT R4, R4, 0x1ffffffe, RZ, 0xc0, !PT ;  /* 0x1ffffffe04047812 */ /* 0x000fc400078ec0ff */
[----:B------:R-:W-:Y:S01]  /*0c10*/  LEA.HI R10, R10, R9, RZ, 0x3 ;  /* 0x000000090a0a7211 */ /* 0x000fe200078f18ff */
[----:B------:R-:W-:Y:S01]  /*0c20*/  IMAD.HI R5, R14, 0x55555556, RZ ;  /* 0x555555560e057827 */ /* 0x000fe200078e02ff */
[----:B------:R-:W-:Y:S02]  /*0c30*/  LEA.HI R6, R6, R11, RZ, 0x5 ;  /* 0x0000000b06067211 */ /* 0x000fe400078f28ff */
[----:B------:R-:W-:Y:S01]  /*0c40*/  LOP3.LUT R10, R10, 0xfffffff8, RZ, 0xc0, !PT ;  /* 0xfffffff80a0a7812 */ /* 0x000fe200078ec0ff */
[----:B------:R-:W-:Y:S02]  /*0c50*/  IMAD.IADD R4, R7, 0x1, -R4 ;  /* 0x0000000107047824 */ /* 0x000fe400078e0a04 */
[----:B------:R-:W-:Y:S01]  /*0c60*/  IMAD R3, R15, 0x10, R3 ;  /* 0x000000100f037824 */ /* 0x000fe200078e0203 */
[----:B------:R-:W-:Y:S01]  /*0c70*/  LEA.HI R5, R5, R5, RZ, 0x1 ;  /* 0x0000000505057211 */ /* 0x000fe200078f08ff */
[----:B------:R-:W-:Y:S01]  /*0c80*/  IMAD.IADD R9, R9, 0x1, -R10 ;  /* 0x0000000109097824 */ /* 0x000fe200078e0a0a */
[----:B------:R-:W-:-:S02]  /*0c90*/  SHF.R.S32.HI R6, RZ, 0x5, R6 ;  /* 0x00000005ff067819 */ /* 0x000fc40000011406 */
[----:B------:R-:W-:Y:S02]  /*0ca0*/  LEA R7, R3, R4, 0x3 ;  /* 0x0000000403077211 */ /* 0x000fe400078e18ff */
[----:B------:R-:W-:Y:S01]  /*0cb0*/  LEA.HI R3, R0, R12, RZ, 0x2 ;  /* 0x0000000c00037211 */ /* 0x000fe200078f10ff */
[----:B------:R-:W-:Y:S02]  /*0cc0*/  IMAD R5, R5, -0x3, R14 ;  /* 0xfffffffd05057824 */ /* 0x000fe400078e020e */
[----:B------:R-:W-:Y:S01]  /*0cd0*/  IMAD R6, R6, 0x10, R9 ;  /* 0x0000001006067824 */ /* 0x000fe200078e0209 */
[----:B------:R-:W-:-:S03]  /*0ce0*/  SHF.R.S32.HI R154, RZ, 0x2, R3 ;  /* 0x00000002ff9a7819 */ /* 0x000fc60000011403 */
[----:B------:R-:W-:Y:S01]  /*0cf0*/  IMAD R10, R5, 0x40, R6 ;  /* 0x00000040050a7824 */ /* 0x000fe200078e0206 */
[----:B------:R-:W-:Y:S01]  /*0d00*/  SHF.R.S32.HI R5, RZ, 0x1f, R3 ;  /* 0x0000001fff057819 */ /* 0x000fe20000011403 */
[----:B------:R-:W-:Y:S01]  /*0d10*/  VIADD R9, R154, 0x60 ;  /* 0x000000609a097836 */ /* 0x000fe20000000000 */
[----:B------:R-:W-:Y:S02]  /*0d20*/  LEA.HI R0, R0, R12, RZ, 0x3 ;  /* 0x0000000c00007211 */ /* 0x000fe400078f18ff */
[----:B------:R-:W-:Y:S02]  /*0d30*/  LEA.HI R5, R5, R154, RZ, 0x3 ;  /* 0x0000009a05057211 */ /* 0x000fe400078f18ff */
[----:B------:R-:W-:Y:S02]  /*0d40*/  LOP3.LUT R3, R3, 0xfffffffc, RZ, 0xc0, !PT ;  /* 0xfffffffc03037812 */ /* 0x000fe400078ec0ff */
[----:B------:R-:W-:Y:S02]  /*0d50*/  SHF.R.S32.HI R4, RZ, 0x3, R0 ;  /* 0x00000003ff047819 */ /* 0x000fe40000011400 */
[----:B------:R-:W-:-:S02]  /*0d60*/  SHF.R.S32.HI R4, RZ, 0x1f, R9 ;  /* 0x0000001fff047819 */ /* 0x000fc40000011409 */
[----:B------:R-:W-:Y:S02]  /*0d70*/  LOP3.LUT R5, R5, 0xfffffff8, RZ, 0xc0, !PT ;  /* 0xfffffff805057812 */ /* 0x000fe400078ec0ff */
[----:B------:R-:W-:Y:S01]  /*0d80*/  IADD3 R6, R12, -R3, RZ ;  /* 0x800000030c067210 */ /* 0x000fe20007ffe0ff */
[----:B------:R-:W-:Y:S01]  /*0d90*/  IMAD.SHL.U32 R3, R9, 0x40, RZ ;  /* 0x0000004009037824 */ /* 0x000fe200078e00ff */
[----:B------:R-:W-:Y:S02]  /*0da0*/  LOP3.LUT R0, R0, 0xfffffff8, RZ, 0xc0, !PT ;  /* 0xfffffff800007812 */ /* 0x000fe400078ec0ff */
[----:B------:R-:W-:Y:S01]  /*0db0*/  LEA.HI R4, R4, R9, RZ, 0x3 ;  /* 0x0000000904047211 */ /* 0x000fe200078f18ff */
[----:B------:R-:W-:Y:S01]  /*0dc0*/  IMAD.IADD R5, R154, 0x1, -R5 ;  /* 0x000000019a057824 */ /* 0x000fe200078e0a05 */
[----:B------:R-:W-:Y:S01]  /*0dd0*/  STL [R1+0x60], R10 ;  /* 0x0000600a01007387 */ /* 0x000fe20000100800 */
[----:B------:R-:W-:Y:S01]  /*0de0*/  IMAD.IADD R0, R12, 0x1, -R0 ;  /* 0x000000010c007824 */ /* 0x000fe200078e0a00 */
[C---:B------:R-:W-:Y:S01]  /*0df0*/  SHF.L.U32 R152, R6.reuse, 0x2, RZ ;  /* 0x0000000206987819 */ /* 0x040fe200000006ff */
[----:B------:R-:W-:Y:S01]  /*0e00*/  IMAD.SHL.U32 R16, R6, 0x8, RZ ;  /* 0x0000000806107824 */ /* 0x000fe200078e00ff */
[----:B------:R-:W-:Y:S01]  /*0e10*/  LOP3.LUT R3, R3, 0x1c0, RZ, 0xc0, !PT ;  /* 0x000001c003037812 */ /* 0x000fe200078ec0ff */
[----:B------:R-:W-:Y:S01]  /*0e20*/  IMAD.SHL.U32 R4, R4, 0x40, RZ ;  /* 0x0000004004047824 */ /* 0x000fe200078e00ff */
[----:B------:R-:W-:Y:S01]  /*0e30*/  STL [R1+0x54], RZ ;  /* 0x000054ff01007387 */ /* 0x000fe20000100800 */
[----:B------:R-:W-:-:S02]  /*0e40*/  LEA.HI R0, R6, R6, RZ, 0x1 ;  /* 0x0000000606007211 */ /* 0x000fc400078f08ff */
[----:B------:R-:W-:Y:S01]  /*0e50*/  LOP3.LUT R8, R8, 0x7ffffffc, RZ, 0xc0, !PT ;  /* 0x7ffffffc08087812 */ /* 0x000fe200078ec0ff */
[----:B------:R-:W-:Y:S01]  /*0e60*/  STL [R1], RZ ;  /* 0x000000ff01007387 */ /* 0x000fe20000100800 */
[----:B------:R-:W-:Y:S01]  /*0e70*/  LOP3.LUT R0, R0, 0x1ffffffe, RZ, 0xc0, !PT ;  /* 0x1ffffffe00007812 */ /* 0x000fe200078ec0ff */
[----:B------:R-:W-:Y:S02]  /*0e80*/  VIADD R9, R152, 0x10 ;  /* 0x0000001098097836 */ /* 0x000fe40000000000 */
[----:B------:R0:W-:Y:S01]  /*0e90*/  STL [R1+0x3c], R5 ;  /* 0x00003c0501007387 */ /* 0x0001e20000100800 */
[----:B------:R-:W-:Y:S01]  /*0ea0*/  LOP3.LUT R4, R4, 0xfffffe00, RZ, 0xc0, !PT ;  /* 0xfffffe0004047812 */ /* 0x000fe200078ec0ff */
[----:B------:R-:W-:Y:S01]  /*0eb0*/  IMAD.IADD R8, R11, 0x1, -R8 ;  /* 0x000000010b087824 */ /* 0x000fe200078e0a08 */
[----:B------:R-:W-:Y:S01]  /*0ec0*/  IADD3 R0, R6, -R0, RZ ;  /* 0x8000000006007210 */ /* 0x000fe20007ffe0ff */
[----:B------:R-:W-:Y:S01]  /*0ed0*/  STL [R1+0x4], R9 ;  /* 0x0000040901007387 */ /* 0x000fe20000100800 */
[----:B0-----:R-:W-:-:S02]  /*0ee0*/  SHF.R.U32.HI R5, RZ, 0x3, R3 ;  /* 0x00000003ff057819 */ /* 0x001fc40000011603 */
[----:B------:R-:W-:Y:S01]  /*0ef0*/  LOP3.LUT R3, R3, 0x38, R16, 0xf8, !PT ;  /* 0x0000003803037812 */ /* 0x000fe200078ef810 */
[----:B------:R0:W-:Y:S03]  /*0f00*/  STL [R1+0x40], R4 ;  /* 0x0000400401007387 */ /* 0x0001e60000100800 */
[----:B------:R-:W-:Y:S01]  /*0f10*/  LOP3.LUT R3, R4, R3, R5, 0xf6, !PT ;  /* 0x0000000304037212 */ /* 0x000fe200078ef605 */
[----:B------:R-:W-:Y:S01]  /*0f20*/  IMAD.SHL.U32 R5, R7, 0x8, RZ ;  /* 0x0000000807057824 */ /* 0x000fe200078e00ff */
[----:B------:R-:W-:-:S03]  /*0f30*/  LEA R0, R0, R10, 0x3 ;  /* 0x0000000a00007211 */ /* 0x000fc600078e18ff */
[----:B------:R-:W-:Y:S02]  /*0f40*/  IMAD R3, R3, 0x2, R2 ;  /* 0x0000000203037824 */ /* 0x000fe400078e0202 */
[----:B0-----:R-:W-:Y:S01]  /*0f50*/  IMAD.SHL.U32 R4, R8, 0x2, RZ ;  /* 0x0000000208047824 */ /* 0x001fe200078e00ff */
[----:B------:R0:W-:Y:S04]  /*0f60*/  STL [R1+0x64], R5 ;  /* 0x0000640501007387 */ /* 0x0001e80000100800 */
[----:B------:R0:W-:Y:S04]  /*0f70*/  STL [R1+0x2c], R4 ;  /* 0x00002c0401007387 */ /* 0x0001e80000100800 */
[----:B------:R0:W-:Y:S04]  /*0f80*/  STL [R1+0x44], R0 ;  /* 0x0000440001007387 */ /* 0x0001e80000100800 */
[----:B------:R0:W-:Y:S01]  /*0f90*/  STL [R1+0x5c], R3 ;  /* 0x00005c0301007387 */ /* 0x0001e20000100800 */
[----:B------:R-:W-:Y:S01]  /*0fa0*/  VIADD R18, R16, 0x20 ;  /* 0x0000002010127836 */ /* 0x000fe20000000000 */
[----:B------:R-:W-:Y:S01]  /*0fb0*/  SHF.R.S32.HI R17, RZ, 0x1f, R16 ;  /* 0x0000001fff117819 */ /* 0x000fe20000011410 */
[----:B------:R-:W-:-:S02]  /*0fc0*/  IMAD.MOV.U32 R19, RZ, RZ, RZ ;  /* 0x000000ffff137224 */ /* 0x000fc400078e00ff */
[----:B------:R-:W-:Y:S01]  /*0fd0*/  IMAD.MOV.U32 R155, RZ, RZ, RZ ;  /* 0x000000ffff9b7224 */ /* 0x000fe200078e00ff */
[----:B------:R-:W-:Y:S01]  /*0fe0*/  SHF.R.S32.HI R156, RZ, 0x1f, R18 ;  /* 0x0000001fff9c7819 */ /* 0x000fe20000011412 */
[----:B------:R-:W-:Y:S01]  /*0ff0*/  IMAD.MOV.U32 R22, RZ, RZ, RZ ;  /* 0x000000ffff167224 */ /* 0x000fe200078e00ff */
[----:B0-2---:R-:W-:-:S07]  /*1000*/  LOP3.LUT R157, R13, 0x1, RZ, 0xfc, !PT ;  /* 0x000000010d9d7812 */ /* 0x005fce00078efcff */
.L_x_15620:
[----:B01----:R-:W0:Y:S02]  /*1010*/  LDC.64 R4, c[0x0][0xc88] ;  /* 0x00032200ff047b82 */ /* 0x003e240000000a00 */
[----:B0-----:R-:W-:-:S05]  /*1020*/  IMAD.WIDE R4, R31, 0x4, R4 ;  /* 0x000000041f047825 */ /* 0x001fca00078e0204 */
[----:B--2---:R-:W2:Y:S01]  /*1030*/  LDG.E R33, desc[UR40][R4.64] ;  /* 0x0000002804217981 */ /* 0x004ea2000c1e1900 */
[----:B------:R-:W-:Y:S05]  /*1040*/  YIELD ;  /* 0x0000000000007946 */ /* 0x000fea0003800000 */
[----:B------:R-:W-:Y:S01]  /*1050*/  ULDC.64 UR4, c[0x0][0xa28] ;  /* 0x00028a0000047ab9 */ /* 0x000fe20000000a00 */
[----:B------:R-:W-:Y:S01]  /*1060*/  ULDC.64 UR8, c[0x0][0xa18] ;  /* 0x0002860000087ab9 */ /* 0x000fe20000000a00 */
[----:B------:R-:W-:Y:S01]  /*1070*/  ISETP.NE.U32.AND P1, PT, RZ, UR4, PT ;  /* 0x00000004ff007c0c */ /* 0x000fe2000bf25070 */
[----:B------:R-:W-:Y:S01]  /*1080*/  IMAD.MOV.U32 R10, RZ, RZ, RZ ;  /* 0x000000ffff0a7224 */ /* 0x000fe200078e00ff */
[----:B------:R-:W-:Y:S01]  /*1090*/  ULDC.64 UR6, c[0x0][0xa08] ;  /* 0x0002820000067ab9 */ /* 0x000fe20000000a00 */
[----:B------:R-:W-:Y:S01]  /*10a0*/  IMAD.MOV.U32 R66, RZ, RZ, RZ ;  /* 0x000000ffff427224 */ /* 0x000fe200078e00ff */
[----:B------:R-:W-:-:S02]  /*10b0*/  ISETP.NE.AND.EX P1, PT, RZ, UR5, PT, P1 ;  /* 0x00000005ff007c0c */ /* 0x000fc4000bf25310 */
[----:B------:R-:W-:-:S04]  /*10c0*/  ISETP.NE.U32.AND P0, PT, RZ, UR6, PT ;  /* 0x00000006ff007c0c */ /* 0x000fc8000bf05070 */
[----:B------:R-:W-:Y:S02]  /*10d0*/  ISETP.NE.AND.EX P0, PT, RZ, UR7, PT, P0 ;  /* 0x00000007ff007c0c */ /* 0x000fe4000bf05300 */
[----:B--2---:R-:W-:Y:S01]  /*10e0*/  SHF.R.S32.HI R0, RZ, 0x1f, R33 ;  /* 0x0000001fff007819 */ /* 0x004fe20000011421 */
        /* <DEDUP_REMOVED lines=11> */
[----:B----4-:R-:W-:Y:S01]  /*11a0*/  IMAD.U32 R3, RZ, RZ, UR4 ;  /* 0x00000004ff037e24 */ /* 0x010fe2000f8e00ff */
[----:B------:R-:W-:Y:S01]  /*11b0*/  IADD3.X R9, R32, UR7, RZ, P3, !PT ;  /* 0x0000000720097c10 */ /* 0x000fe20009ffe4ff */
[----:B------:R-:W-:-:S04]  /*11c0*/  ULDC.64 UR4, c[0x0][0x418] ;  /* 0x0001060000047ab9 */ /* 0x000fc80000000a00 */
[----:B------:R0:W5:Y:S05]  /*11d0*/  @P0 LDG.E R66, desc[UR40][R8.64] ;  /* 0x0000002808420981 */ /* 0x00016a000c1e1900 */
[----:B------:R-:W-:-:S04]  /*11e0*/  @P2 IADD3 R4, P1, R34, UR8, RZ ;  /* 0x0000000822042c10 */ /* 0x000fc8000ff3e0ff */
[----:B------:R-:W-:-:S05]  /*11f0*/  @P2 IADD3.X R5, R32, UR9, RZ, P1, !PT ;  /* 0x0000000920052c10 */ /* 0x000fca0008ffe4ff */
[----:B------:R-:W2:Y:S01]  /*1200*/  @P2 LDG.E R3, desc[UR40][R4.64] ;  /* 0x0000002804032981 */ /* 0x000ea2000c1e1900 */
        /* <DEDUP_REMOVED lines=9> */
[----:B--2---:R0:W-:Y:S01]  /*12a0*/  STL [R1+0x14], R3 ;  /* 0x0000140301007387 */ /* 0x0041e20000100800 */
[----:B------:R-:W-:Y:S01]  /*12b0*/  MOV R12, R3 ;  /* 0x00000003000c7202 */ /* 0x000fe20000000f00 */
[----:B------:R-:W-:Y:S06]  /*12c0*/  @P2 BRA `(.L_x_15466) ;  /* 0x0000000000282947 */ /* 0x000fec0003800000 */
        /* <DEDUP_REMOVED lines=8> */
[----:B--2---:R-:W-:-:S05]  /*1350*/  IMAD.IADD R12, R3, 0x1, -R0 ;  /* 0x00000001030c7824 */ /* 0x004fca00078e0a00 */
[----:B------:R1:W-:Y:S02]  /*1360*/  STL [R1+0x14], R12 ;  /* 0x0000140c01007387 */ /* 0x0003e40000100800 */
.L_x_15466:
[----:B------:R-:W-:Y:S01]  /*1370*/  ULDC.64 UR4, c[0x0][0xa20] ;  /* 0x0002880000047ab9 */ /* 0x000fe20000000a00 */
[C---:B0-----:R-:W-:Y:S02]  /*1380*/  LOP3.LUT R3, R30.reuse, 0xff000000, RZ, 0xc0, !PT ;  /* 0xff0000001e037812 */ /* 0x041fe400078ec0ff */
        /* <DEDUP_REMOVED lines=11> */
.L_x_15467:
[----:B------:R-:W-:Y:S05]  /*1440*/  @!P0 BRA `(.L_x_15468) ;  /* 0x00000000000c8947 */ /* 0x000fea0003800000 */
[----:B------:R-:W2:Y:S04]  /*1450*/  LDG.E R0, desc[UR40][R8.64] ;  /* 0x0000002808007981 */ /* 0x000ea8000c1e1900 */
[----:B------:R-:W2:Y:S02]  /*1460*/  LDG.E R31, desc[UR40][R8.64+0x4] ;  /* 0x00000428081f7981 */ /* 0x000ea4000c1e1900 */
[----:B--2---:R-:W-:-:S07]  /*1470*/  IMAD.IADD R31, R31, 0x1, -R0 ;  /* 0x000000011f1f7824 */ /* 0x004fce00078e0a00 */
.L_x_15468:
[----:B------:R-:W-:Y:S01]  /*1480*/  ULDC.64 UR4, c[0x0][0xa10] ;  /* 0x0002840000047ab9 */ /* 0x000fe20000000a00 */
[----:B------:R-:W2:Y:S01]  /*1490*/  LDC R8, c[0x0][0x448] ;  /* 0x00011200ff087b82 */ /* 0x000ea20000000800 */
[----:B------:R-:W-:-:S04]  /*14a0*/  ISETP.NE.U32.AND P0, PT, RZ, UR4, PT ;  /* 0x00000004ff007c0c */ /* 0x000fc8000bf05070 */
[----:B------:R-:W-:Y:S01]  /*14b0*/  ISETP.NE.AND.EX P0, PT, RZ, UR5, PT, P0 ;  /* 0x00000005ff007c0c */ /* 0x000fe2000bf05300 */
[----:B------:R-:W-:-:S12]  /*14c0*/  ULDC.64 UR4, c[0x0][0xa30] ;  /* 0x00028c0000047ab9 */ /* 0x000fd80000000a00 */
[----:B0-----:R-:W0:Y:S02]  /*14d0*/  @P0 LDC.64 R4, c[0x0][0xa10] ;  /* 0x00028400ff040b82 */ /* 0x001e240000000a00 */
[----:B0-----:R-:W-:-:S05]  /*14e0*/  @P0 IMAD.WIDE R4, R33, 0x4, R4 ;  /* 0x0000000421040825 */ /* 0x001fca00078e0204 */
[----:B------:R-:W3:Y:S04]  /*14f0*/  @P0 LDG.E R0, desc[UR40][R4.64] ;  /* 0x0000002804000981 */ /* 0x000ee8000c1e1900 */
[----:B------:R0:W3:Y:S01]  /*1500*/  @P0 LDG.E R3, desc[UR40][R4.64+0x4] ;  /* 0x0000042804030981 */ /* 0x0000e2000c1e1900 */
[----:B------:R-:W-:Y:S02]  /*1510*/  ISETP.NE.U32.AND P1, PT, RZ, UR4, PT ;  /* 0x00000004ff007c0c */ /* 0x000fe4000bf25070 */
[----:B-----5:R-:W-:Y:S02]  /*1520*/  MOV R24, R31 ;  /* 0x0000001f00187202 */ /* 0x020fe40000000f00 */
[----:B------:R-:W-:-:S13]  /*1530*/  ISETP.NE.AND.EX P1, PT, RZ, UR5, PT, P1 ;  /* 0x00000005ff007c0c */ /* 0x000fda000bf25310 */
[----:B------:R-:W-:-:S04]  /*1540*/  @P1 IADD3 R6, P2, R34, UR4, RZ ;  /* 0x0000000422061c10 */ /* 0x000fc8000ff5e0ff */
[----:B------:R-:W-:-:S05]  /*1550*/  @P1 IADD3.X R7, R32, UR5, RZ, P2, !PT ;  /* 0x0000000520071c10 */ /* 0x000fca00097fe4ff */
[----:B------:R4:W5:Y:S01]  /*1560*/  @P1 LDG.E R24, desc[UR40][R6.64] ;  /* 0x0000002806181981 */ /* 0x000962000c1e1900 */
[----:B--2---:R-:W-:Y:S01]  /*1570*/  ISETP.NE.AND P1, PT, R8, 0x1, PT ;  /* 0x000000010800780c */ /* 0x004fe20003f25270 */
[----:B------:R-:W-:Y:S01]  /*1580*/  IMAD R13, R29, 0xc0, RZ ;  /* 0x000000c01d0d7824 */ /* 0x000fe200078e02ff */
[----:B------:R-:W-:Y:S01]  /*1590*/  BSSY B0, `(.L_x_15469) ;  /* 0x0000039000007945 */ /* 0x000fe20003800000 */
[----:B------:R-:W-:Y:S02]  /*15a0*/  IMAD.IADD R10, R31, 0x1, -R10 ;  /* 0x000000011f0a7824 */ /* 0x000fe400078e0a0a */
[----:B0-----:R-:W-:Y:S01]  /*15b0*/  VIADD R4, R13, 0xbf ;  /* 0x000000bf0d047836 */ /* 0x001fe20000000000 */
[----:B------:R0:W-:Y:S07]  /*15c0*/  STL [R1+0x28], R13 ;  /* 0x0000280d01007387 */ /* 0x0001ee0000100800 */
[----:B------:R-:W2:Y:S01]  /*15d0*/  @P1 LDC R9, c[0x0][0x44c] ;  /* 0x00011300ff091b82 */ /* 0x000ea20000000800 */
[----:B0-----:R-:W-:-:S07]  /*15e0*/  LOP3.LUT R13, R11, 0xff, RZ, 0xc0, !PT ;  /* 0x000000ff0b0d7812 */ /* 0x001fce00078ec0ff */
[----:B------:R-:W0:Y:S01]  /*15f0*/  @P1 LDC R5, c[0x0][0x450] ;  /* 0x00011400ff051b82 */ /* 0x000e220000000800 */
[----:B---3--:R-:W-:Y:S02]  /*1600*/  @P0 IMAD.IADD R25, R3, 0x1, -R0 ;  /* 0x0000000103190824 */ /* 0x008fe400078e0a00 */
[----:B--2---:R-:W-:-:S04]  /*1610*/  @P1 IMAD.HI.U32 R0, R4, R9, RZ ;  /* 0x0000000904001227 */ /* 0x004fc800078e00ff */
[----:B----4-:R-:W-:Y:S01]  /*1620*/  IMAD.IADD R6, R10, 0x1, R25 ;  /* 0x000000010a067824 */ /* 0x010fe200078e0219 */
[----:B0-----:R-:W-:-:S04]  /*1630*/  @P1 SHF.R.U32.HI R4, RZ, R5, R0 ;  /* 0x00000005ff041219 */ /* 0x001fc80000011600 */
[C---:B------:R-:W-:Y:S01]  /*1640*/  IADD3 R82, R6.reuse, 0x80, -R12 ;  /* 0x0000008006527810 */ /* 0x040fe20007ffe80c */
[----:B------:R0:W-:Y:S01]  /*1650*/  STL [R1+0x20], R6 ;  /* 0x0000200601007387 */ /* 0x0001e20000100800 */
[----:B------:R-:W-:-:S03]  /*1660*/  IADD3 R0, R6, 0x7f, RZ ;  /* 0x0000007f06007810 */ /* 0x000fc60007ffe0ff */
[----:B------:R-:W-:Y:S01]  /*1670*/  IMAD.IADD R4, R82, 0x1, R4 ;  /* 0x0000000152047824 */ /* 0x000fe200078e0204 */
[----:B------:R-:W-:Y:S01]  /*1680*/  SHF.R.S32.HI R3, RZ, 0x1f, R0 ;  /* 0x0000001fff037819 */ /* 0x000fe20000011400 */
[----:B------:R2:W-:Y:S03]  /*1690*/  STL [R1+0x58], R13 ;  /* 0x0000580d01007387 */ /* 0x0005e60000100800 */
[----:B------:R-:W-:Y:S02]  /*16a0*/  SHF.R.S32.HI R5, RZ, 0x1f, R4 ;  /* 0x0000001fff057819 */ /* 0x000fe40000011404 */
[----:B------:R-:W-:Y:S02]  /*16b0*/  LEA.HI R3, R3, R0, RZ, 0x7 ;  /* 0x0000000003037211 */ /* 0x000fe400078f38ff */
[----:B------:R-:W-:Y:S02]  /*16c0*/  LEA.HI R5, R5, R4, RZ, 0x7 ;  /* 0x0000000405057211 */ /* 0x000fe400078f38ff */
[----:B0-----:R-:W-:-:S02]  /*16d0*/  SHF.R.U32.HI R6, RZ, 0x10, R11 ;  /* 0x00000010ff067819 */ /* 0x001fc4000001160b */
[----:B------:R-:W-:Y:S02]  /*16e0*/  SHF.R.S32.HI R83, RZ, 0x7, R3 ;  /* 0x00000007ff537819 */ /* 0x000fe40000011403 */
[----:B------:R-:W-:Y:S01]  /*16f0*/  SHF.R.S32.HI R0, RZ, 0x7, R5 ;  /* 0x00000007ff007819 */ /* 0x000fe20000011405 */
[----:B------:R2:W-:Y:S03]  /*1700*/  STL [R1+0x4c], R6 ;  /* 0x00004c0601007387 */ /* 0x0005e60000100800 */
[----:B------:R-:W-:Y:S01]  /*1710*/  VIMNMX R9, R83, R0, PT ;  /* 0x0000000053097248 */ /* 0x000fe20003fe0100 */
[----:B------:R-:W-:-:S03]  /*1720*/  IMAD.MOV.U32 R0, RZ, RZ, RZ ;  /* 0x000000ffff007224 */ /* 0x000fc600078e00ff */
[----:B------:R-:W-:-:S13]  /*1730*/  ISETP.GE.AND P0, PT, R9, 0x1, PT ;  /* 0x000000010900780c */ /* 0x000fda0003f06270 */
[----:B--2---:R-:W-:Y:S05]  /*1740*/  @!P0 BRA `(.L_x_15470) ;  /* 0x0000000000748947 */ /* 0x004fea0003800000 */
[----:B------:R-:W-:Y:S01]  /*1750*/  ISETP.NE.AND P0, PT, R6, RZ, PT ;  /* 0x000000ff0600720c */ /* 0x000fe20003f05270 */
[----:B------:R-:W-:-:S03]  /*1760*/  ULDC UR4, c[0x0][0x9f0] ;  /* 0x00027c0000047ab9 */ /* 0x000fc60000000800 */
[----:B------:R-:W-:-:S04]  /*1770*/  SEL R11, R6, UR4, P0 ;  /* 0x00000004060b7c07 */ /* 0x000fc80008000000 */
[-C--:B------:R-:W-:Y:S02]  /*1780*/  IABS R6, R11.reuse ;  /* 0x0000000b00067213 */ /* 0x080fe40000000000 */
[----:B------:R-:W-:Y:S02]  /*1790*/  IADD3 R0, R11, -0x1, R9 ;  /* 0xffffffff0b007810 */ /* 0x000fe40007ffe009 */
[----:B------:R-:W0:Y:S01]  /*17a0*/  I2F.RP R3, R6 ;  /* 0x0000000600037306 */ /* 0x000e220000209400 */
[-C--:B-1----:R-:W-:Y:S02]  /*17b0*/  IABS R12, R11.reuse ;  /* 0x0000000b000c7213 */ /* 0x082fe40000000000 */
        /* <DEDUP_REMOVED lines=22> */
.L_x_15470:
[----:B------:R-:W-:Y:S05]  /*1920*/  BSYNC B0 ;  /* 0x0000000000007941 */ /* 0x000fea0003800000 */
.L_x_15469:
        /* <DEDUP_REMOVED lines=33> */
[----:B01----:R-:W-:-:S07]  /*1b40*/  IMAD.MOV.U32 R12, RZ, RZ, 0x1 ;  /* 0x00000001ff0c7424 */ /* 0x003fce00078e00ff */
[----:B------:R-:W-:-:S07]  /*1b50*/  LEPC R20, `(.L_x_15473) ;  /* 0x000000001014794e */ /* 0x000fce0000000000 */
[----:B--2--5:R-:W-:Y:S05]  /*1b60*/  CALL.ABS.NOINC R14 ;  /* 0x000000000e007343 */ /* 0x024fea0003c00000 */
.L_x_15473:
[----:B------:R-:W-:Y:S05]  /*1b70*/  BSYNC B6 ;  /* 0x0000000000067941 */ /* 0x000fea0003800000 */
.L_x_15472:
        /* <DEDUP_REMOVED lines=20> */
.L_x_15475:
[----:B------:R-:W-:Y:S05]  /*1cc0*/  BSYNC B6 ;  /* 0x0000000000067941 */ /* 0x000fea0003800000 */
.L_x_15474:
[----:B------:R-:W-:Y:S01]  /*1cd0*/  ULDC.64 UR4, c[0x0][0x9f8] ;  /* 0x00027e0000047ab9 */ /* 0x000fe20000000a00 */
[----:B------:R-:W2:Y:S01]  /*1ce0*/  LDL R36, [R1+0x3c] ;  /* 0x00003c0001247983 */ /* 0x000ea20000100800 */
[----:B------:R-:W-:Y:S01]  /*1cf0*/  ISETP.NE.U32.AND P0, PT, RZ, UR4, PT ;  /* 0x00000004ff007c0c */ /* 0x000fe2000bf05070 */
[----:B------:R-:W-:Y:S01]  /*1d00*/  IMAD.MOV.U32 R67, RZ, RZ, R33 ;  /* 0x000000ffff437224 */ /* 0x000fe200078e0021 */
[----:B------:R-:W0:Y:S02]  /*1d10*/  LDC.64 R4, c[0x0][0x3f8] ;  /* 0x0000fe00ff047b82 */ /* 0x000e240000000a00 */
[----:B------:R-:W-:-:S06]  /*1d20*/  ISETP.NE.AND.EX P0, PT, RZ, UR5, PT, P0 ;  /* 0x00000005ff007c0c */ /* 0x000fcc000bf05300 */
[----:B------:R-:W3:Y:S07]  /*1d30*/  LDC.64 R60, c[0x0][0x408] ;  /* 0x00010200ff3c7b82 */ /* 0x000eee0000000a00 */
[----:B------:R-:W-:Y:S01]  /*1d40*/  @P0 IADD3 R6, P1, R34, UR4, RZ ;  /* 0x0000000422060c10 */ /* 0x000fe2000ff3e0ff */
[----:B------:R-:W4:Y:S03]  /*1d50*/  LDC R33, c[0x0][0x3f4] ;  /* 0x0000fd00ff217b82 */ /* 0x000f260000000800 */
[----:B------:R-:W-:-:S02]  /*1d60*/  @P0 IADD3.X R7, R32, UR5, RZ, P1, !PT ;  /* 0x0000000520070c10 */ /* 0x000fc40008ffe4ff */
[----:B------:R-:W2:Y:S04]  /*1d70*/  LDL.LU R32, [R1+0x10] ;  /* 0x0000100001207983 */ /* 0x000ea80000300800 */
[----:B------:R-:W2:Y:S04]  /*1d80*/  LDL R14, [R1+0x40] ;  /* 0x00004000010e7983 */ /* 0x000ea80000100800 */
[----:B------:R1:W2:Y:S01]  /*1d90*/  @P0 LDG.E R67, desc[UR40][R6.64] ;  /* 0x0000002806430981 */ /* 0x0002a2000c1e1900 */
[----:B------:R-:W1:Y:S01]  /*1da0*/  S2R R34, SR_TID.X ;  /* 0x0000000000227919 */ /* 0x000e620000002100 */
[----:B------:R-:W-:-:S02]  /*1db0*/  SHF.R.S32.HI R3, RZ, 0x1f, R154 ;  /* 0x0000001fff037819 */ /* 0x000fc4000001149a */
[----:B------:R-:W-:-:S03]  /*1dc0*/  SHF.R.S32.HI R153, RZ, 0x1f, R152 ;  /* 0x0000001fff997819 */ /* 0x000fc60000011498 */
[-C--:B0-----:R-:W-:Y:S02]  /*1dd0*/  IMAD R0, R3, R4.reuse, RZ ;  /* 0x0000000403007224 */ /* 0x081fe400078e02ff */
[----:B------:R-:W-:Y:S01]  /*1de0*/  IMAD.WIDE.U32 R8, R154, R4, R152 ;  /* 0x000000049a087225 */ /* 0x000fe200078e0098 */
[----:B----4-:R-:W-:-:S03]  /*1df0*/  ISETP.GE.AND P0, PT, R16, R33, PT ;  /* 0x000000211000720c */ /* 0x010fc60003f06270 */
[C---:B------:R-:W-:Y:S02]  /*1e00*/  IMAD R13, R154.reuse, R5, R0 ;  /* 0x000000059a0d7224 */ /* 0x040fe400078e0200 */
[----:B------:R-:W-:-:S04]  /*1e10*/  IMAD.WIDE.U32 R10, R154, R4, R16 ;  /* 0x000000049a0a7225 */ /* 0x000fc800078e0010 */
[----:B---3--:R-:W-:Y:S02]  /*1e20*/  IMAD R3, R3, R60, RZ ;  /* 0x0000003c03037224 */ /* 0x008fe400078e02ff */
[----:B------:R-:W-:Y:S01]  /*1e30*/  IMAD.IADD R9, R9, 0x1, R13 ;  /* 0x0000000109097824 */ /* 0x000fe200078e020d */
[----:B-1----:R-:W-:Y:S01]  /*1e40*/  SHF.R.U32.HI R35, RZ, 0x7, R34 ;  /* 0x00000007ff237819 */ /* 0x002fe20000011622 */
[----:B------:R-:W-:Y:S01]  /*1e50*/  IMAD.IADD R11, R13, 0x1, R11 ;  /* 0x000000010d0b7824 */ /* 0x000fe200078e020b */
[----:B-----5:R-:W-:Y:S01]  /*1e60*/  SHF.R.S32.HI R13, RZ, 0x1f, R24 ;  /* 0x0000001fff0d7819 */ /* 0x020fe20000011418 */
[----:B------:R-:W-:Y:S01]  /*1e70*/  IMAD R15, R154, R61, R3 ;  /* 0x0000003d9a0f7224 */ /* 0x000fe200078e0203 */
[----:B------:R-:W-:-:S03]  /*1e80*/  SEL R3, R33, RZ, P0 ;  /* 0x000000ff21037207 */ /* 0x000fc60000000000 */
[C---:B------:R-:W-:Y:S02]  /*1e90*/  IMAD R12, R13.reuse, R4, RZ ;  /* 0x000000040d0c7224 */ /* 0x040fe400078e02ff */
[----:B------:R-:W-:Y:S02]  /*1ea0*/  IMAD R13, R13, R60, RZ ;  /* 0x0000003c0d0d7224 */ /* 0x000fe400078e02ff */
[----:B------:R-:W-:Y:S01]  /*1eb0*/  IMAD.IADD R3, R16, 0x1, R3 ;  /* 0x0000000110037824 */ /* 0x000fe200078e0203 */
[----:B------:R-:W-:Y:S01]  /*1ec0*/  ISETP.NE.AND P6, PT, R35, 0x1, PT ;  /* 0x000000012300780c */ /* 0x000fe20003fc5270 */
[----:B------:R-:W-:Y:S01]  /*1ed0*/  IMAD.IADD R66, R66, 0x1, R31 ;  /* 0x0000000142427824 */ /* 0x000fe200078e021f */
[----:B------:R-:W-:Y:S01]  /*1ee0*/  SHF.L.U64.HI R64, R4, 0x7, R5 ;  /* 0x0000000704407819 */ /* 0x000fe20000010205 */
[----:B------:R-:W-:Y:S01]  /*1ef0*/  IMAD.WIDE.U32 R20, R24, R4, R8 ;  /* 0x0000000418147225 */ /* 0x000fe200078e0008 */
[----:B------:R-:W-:-:S03]  /*1f00*/  SHF.L.U64.HI R62, R60, 0x7, R61 ;  /* 0x000000073c3e7819 */ /* 0x000fc6000001023d */
[----:B------:R-:W-:Y:S01]  /*1f10*/  IMAD.WIDE.U32 R30, R24, R4, R10 ;  /* 0x00000004181e7225 */ /* 0x000fe200078e000a */
[----:B------:R-:W-:-:S03]  /*1f20*/  SHF.R.S32.HI R0, RZ, 0x1f, R3 ;  /* 0x0000001fff007819 */ /* 0x000fc60000011403 */
[----:B------:R-:W-:Y:S02]  /*1f30*/  IMAD.SHL.U32 R63, R4, 0x80, RZ ;  /* 0x00000080043f7824 */ /* 0x000fe400078e00ff */
[----:B------:R-:W-:Y:S01]  /*1f40*/  IMAD R13, R24, R61, R13 ;  /* 0x0000003d180d7224 */ /* 0x000fe200078e020d */
[----:B------:R-:W-:Y:S01]  /*1f50*/  LEA.HI R0, R0, R3, RZ, 0x3 ;  /* 0x0000000300007211 */ /* 0x000fe200078f18ff */
[----:B------:R-:W-:Y:S05]  /*1f60*/  @!P6 WARPSYNC.ALL ;  /* 0x000000000000e948 */ /* 0x000fea0003800000 */
[----:B------:R-:W-:Y:S01]  /*1f70*/  SHF.R.S32.HI R52, RZ, 0x3, R0 ;  /* 0x00000003ff347819 */ /* 0x000fe20000011400 */
[----:B------:R-:W-:Y:S01]  /*1f80*/  IMAD.WIDE.U32 R48, R154, R60, R152 ;  /* 0x0000003c9a307225 */ /* 0x000fe200078e0098 */
[----:B------:R-:W-:Y:S01]  /*1f90*/  LOP3.LUT R10, R0, 0xfffffff8, RZ, 0xc0, !PT ;  /* 0xfffffff8000a7812 */ /* 0x000fe200078ec0ff */
[----:B------:R-:W-:-:S02]  /*1fa0*/  ULDC UR4, c[0x0][0x2f4] ;  /* 0x0000bd0000047ab9 */ /* 0x000fc40000000800 */
[----:B------:R-:W-:Y:S01]  /*1fb0*/  IMAD.WIDE.U32 R6, R154, R60, R16 ;  /* 0x0000003c9a067225 */ /* 0x000fe200078e0010 */
[----:B------:R-:W-:-:S03]  /*1fc0*/  IADD3 R49, R49, R15, RZ ;  /* 0x0000000f31317210 */ /* 0x000fc60007ffe0ff */
[----:B------:R-:W-:Y:S02]  /*1fd0*/  IMAD.IADD R7, R15, 0x1, R7 ;  /* 0x000000010f077824 */ /* 0x000fe400078e0207 */
[C---:B------:R-:W-:Y:S02]  /*1fe0*/  IMAD R55, R24.reuse, R5, R12 ;  /* 0x0000000518377224 */ /* 0x040fe400078e020c */
[----:B------:R-:W-:-:S04]  /*1ff0*/  IMAD.WIDE.U32 R48, R24, R60, R48 ;  /* 0x0000003c18307225 */ /* 0x000fc800078e0030 */
[----:B------:R-:W-:Y:S01]  /*2000*/  IMAD.WIDE.U32 R50, R24, R60, R6 ;  /* 0x0000003c18327225 */ /* 0x000fe200078e0006 */
[----:B------:R-:W-:Y:S02]  /*2010*/  SHF.L.U32 R60, R60, 0x7, RZ ;  /* 0x000000073c3c7819 */ /* 0x000fe400000006ff */
[----:B------:R-:W-:Y:S01]  /*2020*/  ISETP.GE.AND P2, PT, R18, UR4, PT ;  /* 0x0000000412007c0c */ /* 0x000fe2000bf46270 */
[----:B------:R-:W-:Y:S01]  /*2030*/  IMAD.IADD R56, R21, 0x1, R55 ;  /* 0x0000000115387824 */ /* 0x000fe200078e0237 */
[----:B------:R-:W-:Y:S01]  /*2040*/  SHF.R.S32.HI R8, RZ, 0x1f, R10 ;  /* 0x0000001fff087819 */ /* 0x000fe2000001140a */
[----:B------:R-:W-:Y:S02]  /*2050*/  VIADD R76, R35, 0x8 ;  /* 0x00000008234c7836 */ /* 0x000fe40000000000 */
[----:B------:R-:W-:Y:S02]  /*2060*/  IMAD.SHL.U32 R58, R33, 0x2, RZ ;  /* 0x00000002213a7824 */ /* 0x000fe400078e00ff */
[----:B------:R-:W-:-:S02]  /*2070*/  IMAD.IADD R55, R55, 0x1, R31 ;  /* 0x0000000137377824 */ /* 0x000fc400078e021f */
[----:B------:R-:W-:Y:S02]  /*2080*/  IMAD.IADD R54, R49, 0x1, R13 ;  /* 0x0000000131367824 */ /* 0x000fe400078e020d */
[----:B------:R-:W-:Y:S02]  /*2090*/  IMAD.IADD R53, R13, 0x1, R51 ;  /* 0x000000010d357824 */ /* 0x000fe400078e0233 */
[C---:B--2---:R-:W-:Y:S01]  /*20a0*/  IMAD.SHL.U32 R65, R36.reuse, 0x40, RZ ;  /* 0x0000004024417824 */ /* 0x044fe200078e00ff */
[----:B------:R-:W-:Y:S01]  /*20b0*/  @!P6 BAR.SYNC.DEFER_BLOCKING 0x9, 0x100 ;  /* 0x024400000000eb1d */ /* 0x000fe20000010000 */
[----:B------:R-:W-:Y:S01]  /*20c0*/  LOP3.LUT P1, RZ, R36, 0x4, RZ, 0xc0, !PT ;  /* 0x0000000424ff7812 */ /* 0x000fe2000782c0ff */
[----:B------:R-:W-:-:S05]  /*20d0*/  VIADD R36, R34, 0xffffff80 ;  /* 0xffffff8022247836 */ /* 0x000fca0000000000 */
[----:B------:R-:W-:-:S04]  /*20e0*/  SHF.R.S32.HI R34, RZ, 0x1f, R36 ;  /* 0x0000001fff227819 */ /* 0x000fc80000011424 */
[----:B------:R-:W-:-:S04]  /*20f0*/  LEA.HI R34, R34, R36, RZ, 0x2 ;  /* 0x0000002422227211 */ /* 0x000fc800078f10ff */
[----:B------:R-:W-:Y:S02]  /*2100*/  LOP3.LUT R34, R34, 0xfffffffc, RZ, 0xc0, !PT ;  /* 0xfffffffc22227812 */ /* 0x000fe400078ec0ff */
[----:B------:R-:W-:-:S03]  /*2110*/  LOP3.LUT R32, R32, 0xfffffffd, RZ, 0xc0, !PT ;  /* 0xfffffffd20207812 */ /* 0x000fc600078ec0ff */
[----:B------:R-:W-:Y:S01]  /*2120*/  IMAD.IADD R34, R36, 0x1, -R34 ;  /* 0x0000000124227824 */ /* 0x000fe200078e0a22 */
[----:B------:R-:W-:-:S03]  /*2130*/  @P1 LOP3.LUT R32, R32, 0x2, RZ, 0xfc, !PT ;  /* 0x0000000220201812 */ /* 0x000fc600078efcff */
[----:B------:R-:W-:Y:S01]  /*2140*/  IMAD R59, R34, 0x60, R154 ;  /* 0x00000060223b7824 */ /* 0x000fe200078e029a */
[----:B------:R-:W-:Y:S02]  /*2150*/  LOP3.LUT R65, R65, 0x1c0, RZ, 0xc0, !PT ;  /* 0x000001c041417812 */ /* 0x000fe400078ec0ff */
[----:B------:R-:W-:Y:S01]  /*2160*/  IADD3 R34, R154, 0x60, RZ ;  /* 0x000000609a227810 */ /* 0x000fe20007ffe0ff */
[----:B------:R0:W-:Y:S01]  /*2170*/  STL [R1+0x10], R32 ;  /* 0x0000102001007387 */ /* 0x0001e20000100800 */
[----:B------:R-:W-:Y:S02]  /*2180*/  SHF.R.U32.HI R61, RZ, 0x3, R65 ;  /* 0x00000003ff3d7819 */ /* 0x000fe40000011641 */
[----:B------:R-:W-:Y:S01]  /*2190*/  LOP3.LUT R4, R65, 0x18, R16, 0xf8, !PT ;  /* 0x0000001841047812 */ /* 0x000fe200078ef810 */
[----:B------:R-:W-:Y:S01]  /*21a0*/  IMAD.SHL.U32 R34, R34, 0x40, RZ ;  /* 0x0000004022227824 */ /* 0x000fe200078e00ff */
[----:B0-----:R-:W-:-:S04]  /*21b0*/  SHF.R.S32.HI R32, RZ, 0x1f, R36 ;  /* 0x0000001fff207819 */ /* 0x001fc80000011424 */
[----:B------:R-:W-:Y:S02]  /*21c0*/  LEA.HI R32, R32, R36, RZ, 0x5 ;  /* 0x0000002420207211 */ /* 0x000fe400078f28ff */
[----:B------:R-:W-:Y:S02]  /*21d0*/  LOP3.LUT R4, R4, R61, RZ, 0x3c, !PT ;  /* 0x0000003d04047212 */ /* 0x000fe400078e3cff */
[----:B------:R-:W-:Y:S02]  /*21e0*/  SHF.R.S32.HI R32, RZ, 0x5, R32 ;  /* 0x00000005ff207819 */ /* 0x000fe40000011420 */
[----:B------:R-:W-:Y:S02]  /*21f0*/  LOP3.LUT R34, R34, 0x1c0, RZ, 0xc0, !PT ;  /* 0x000001c022227812 */ /* 0x000fe400078ec0ff */
[----:B------:R-:W-:Y:S02]  /*2200*/  LEA R57, R32, R4, 0x9 ;  /* 0x0000000420397211 */ /* 0x000fe400078e48ff */
[----:B------:R-:W-:-:S02]  /*2210*/  LOP3.LUT R4, R65, 0x38, R0, 0xf8, !PT ;  /* 0x0000003841047812 */ /* 0x000fc400078ef800 */
[----:B------:R-:W-:Y:S01]  /*2220*/  LOP3.LUT R0, R34, 0x38, R0, 0xf8, !PT ;  /* 0x0000003822007812 */ /* 0x000fe200078ef800 */
[----:B------:R-:W-:-:S04]  /*2230*/  VIADD R34, R154, 0x60 ;  /* 0x000000609a227836 */ /* 0x000fc80000000000 */
[----:B------:R-:W-:-:S05]  /*2240*/  IMAD.SHL.U32 R34, R34, 0x40, RZ ;  /* 0x0000004022227824 */ /* 0x000fca00078e00ff */
[----:B------:R-:W-:-:S04]  /*2250*/  LOP3.LUT R34, R34, 0x1c0, RZ, 0xc0, !PT ;  /* 0x000001c022227812 */ /* 0x000fc800078ec0ff */
[----:B------:R-:W-:Y:S02]  /*2260*/  SHF.R.U32.HI R34, RZ, 0x3, R34 ;  /* 0x00000003ff227819 */ /* 0x000fe40000011622 */
[----:B------:R-:W-:Y:S02]  /*2270*/  LOP3.LUT R3, R4, R61, RZ, 0x3c, !PT ;  /* 0x0000003d04037212 */ /* 0x000fe400078e3cff */
[----:B------:R-:W-:Y:S02]  /*2280*/  LOP3.LUT R0, R0, R34, RZ, 0x3c, !PT ;  /* 0x0000002200007212 */ /* 0x000fe400078e3cff */
[----:B------:R-:W-:Y:S01]  /*2290*/  ISETP.GE.AND P1, PT, R16, UR4, PT ;  /* 0x0000000410007c0c */ /* 0x000fe2000bf26270 */
[----:B------:R-:W-:Y:S01]  /*22a0*/  IMAD R3, R32, 0x200, R3 ;  /* 0x0000020020037824 */ /* 0x000fe200078e0203 */
[----:B------:R-:W-:Y:S02]  /*22b0*/  SHF.R.S32.HI R9, RZ, 0x1f, R67 ;  /* 0x0000001fff097819 */ /* 0x000fe40000011443 */
[----:B------:R-:W-:-:S09]  /*22c0*/  IADD3 R0, R14, R0, RZ ;  /* 0x000000000e007210 */ /* 0x000fd20007ffe0ff */
.L_x_15531:
[----:B--2---:R-:W2:Y:S01]  /*22d0*/  LDL R33, [R1+0x3c] ;  /* 0x00003c0001217983 */ /* 0x004ea20000100800 */
[----:B0-----:R-:W0:Y:S03]  /*22e0*/  LDC R72, c[0x0][0x430] ;  /* 0x00010c00ff487b82 */ /* 0x001e260000000800 */
[----:B------:R-:W3:Y:S01]  /*22f0*/  LDL.LU R15, [R1+0x10] ;  /* 0x00001000010f7983 */ /* 0x000ee20000300800 */
[----:B------:R-:W-:Y:S02]  /*2300*/  VIADD R27, R27, 0xffffffff ;  /* 0xffffffff1b1b7836 */ /* 0x000fe40000000000 */
[----:B------:R-:W-:Y:S02]  /*2310*/  IMAD.MOV.U32 R71, RZ, RZ, RZ ;  /* 0x000000ffff477224 */ /* 0x000fe400078e00ff */
[----:B------:R-:W-:Y:S01]  /*2320*/  IMAD R4, R27, 0x80, R59 ;  /* 0x000000801b047824 */ /* 0x000fe200078e023b */
[----:B------:R-:W1:Y:S03]  /*2330*/  LDC R78, c[0x0][0x3f4] ;  /* 0x0000fd00ff4e7b82 */ /* 0x000e660000000800 */
[----:B------:R-:W-:Y:S01]  /*2340*/  IMAD.IADD R32, R66, 0x1, R4 ;  /* 0x0000000142207824 */ /* 0x000fe200078e0204 */
[----:B------:R-:W-:-:S03]  /*2350*/  ISETP.GE.AND P3, PT, R4, R25, PT ;  /* 0x000000190400720c */ /* 0x000fc60003f66270 */
[----:B------:R-:W-:Y:S01]  /*2360*/  IMAD.MOV.U32 R12, RZ, RZ, R32 ;  /* 0x000000ffff0c7224 */ /* 0x000fe200078e0020 */
[----:B------:R-:W-:Y:S02]  /*2370*/  ISETP.GT.OR P3, PT, R59, 0x7f, P3 ;  /* 0x0000007f3b00780c */ /* 0x000fe40001f64670 */
[----:B0-----:R-:W-:-:S11]  /*2380*/  ISETP.NE.AND P4, PT, R72, 0x1, PT ;  /* 0x000000014800780c */ /* 0x001fd60003f85270 */
[----:B------:R-:W0:Y:S08]  /*2390*/  @!P3 LDC.64 R6, c[0x0][0x428] ;  /* 0x00010a00ff06bb82 */ /* 0x000e300000000a00 */
[----:B----4-:R-:W4:Y:S08]  /*23a0*/  @P4 LDC R11, c[0x0][0x434] ;  /* 0x00010d00ff0b4b82 */ /* 0x010f300000000800 */
[----:B------:R-:W1:Y:S08]  /*23b0*/  @P4 LDC R14, c[0x0][0x438] ;  /* 0x00010e00ff0e4b82 */ /* 0x000e700000000800 */
[----:B------:R-:W0:Y:S01]  /*23c0*/  @!P3 LDC.64 R4, c[0x0][0x418] ;  /* 0x00010600ff04bb82 */ /* 0x000e220000000a00 */
[----:B----4-:R-:W-:-:S05]  /*23d0*/  @P4 IMAD.HI.U32 R11, R32, R11, RZ ;  /* 0x0000000b200b4227 */ /* 0x010fca00078e00ff */
[----:B-1----:R-:W-:Y:S01]  /*23e0*/  @P4 SHF.R.U32.HI R12, RZ, R14, R11 ;  /* 0x0000000eff0c4219 */ /* 0x002fe2000001160b */
[----:B0-----:R-:W-:-:S03]  /*23f0*/  @!P3 IMAD R14, R9, R6, RZ ;  /* 0x00000006090eb224 */ /* 0x001fc600078e02ff */
[----:B------:R-:W-:Y:S01]  /*2400*/  @!P3 SHF.R.S32.HI R13, RZ, 0x1f, R12 ;  /* 0x0000001fff0db819 */ /* 0x000fe2000001140c */
[C---:B------:R-:W-:Y:S02]  /*2410*/  @!P3 IMAD R11, R67.reuse, R7, R14 ;  /* 0x00000007430bb224 */ /* 0x040fe400078e020e */
[----:B------:R-:W-:-:S05]  /*2420*/  @!P3 IMAD.WIDE.U32 R6, R67, R6, R12 ;  /* 0x000000064306b225 */ /* 0x000fca00078e000c */
[----:B------:R-:W-:Y:S02]  /*2430*/  @!P3 IADD3 R7, R7, R11, RZ ;  /* 0x0000000b0707b210 */ /* 0x000fe40007ffe0ff */
[----:B------:R-:W-:-:S04]  /*2440*/  @!P3 LEA R4, P4, R6, R4, 0x2 ;  /* 0x000000040604b211 */ /* 0x000fc800078810ff */
        /* <DEDUP_REMOVED lines=13> */
[----:B------:R-:W-:-:S03]  /*2520*/  ISETP.GE.AND P3, PT, R78, 0x1, PT ;  /* 0x000000014e00780c */ /* 0x000fc60003f66270 */
[----:B------:R0:W-:Y:S02]  /*2530*/  STL [R1+0x10], R15 ;  /* 0x0000100f01007387 */ /* 0x0001e40000100800 */
[----:B------:R-:W-:-:S05]  /*2540*/  @P5 IADD3 R69, R7, -0x20, RZ ;  /* 0xffffffe007455810 */ /* 0x000fca0007ffe0ff */
[----:B------:R-:W-:-:S03]  /*2550*/  IMAD R69, R69, 0x2, R26 ;  /* 0x0000000245457824 */ /* 0x000fc600078e021a */
        /* <DEDUP_REMOVED lines=9> */
[----:B------:R-:W-:Y:S01]  /*25f0*/  IMAD.WIDE.U32 R14, R63, R27, RZ ;  /* 0x0000001b3f0e7225 */ /* 0x000fe200078e00ff */
[----:B------:R-:W-:-:S03]  /*2600*/  VIMNMX R75, R75, 0x80, PT ;  /* 0x000000804b4b7848 */ /* 0x000fc60003fe0100 */
[----:B------:R-:W-:Y:S02]  /*2610*/  IMAD R6, R74, UR4, RZ ;  /* 0x000000044a067c24 */ /* 0x000fe4000f8e02ff */
        /* <DEDUP_REMOVED lines=17> */
[----:B------:R-:W-:Y:S01]  /*2730*/  IMAD.WIDE.U32 R12, R60, R27, RZ ;  /* 0x0000001b3c0c7225 */ /* 0x000fe200078e00ff */
[----:B------:R-:W-:-:S03]  /*2740*/  IADD3 R77, R15, R7, RZ ;  /* 0x000000070f4d7210 */ /* 0x000fc60007ffe0ff */
[----:B------:R-:W-:-:S08]  /*2750*/  IMAD.IADD R11, R13, 0x1, R5 ;  /* 0x000000010d0b7824 */ /* 0x000fd000078e0205 */
[----:B------:R-:W-:Y:S05]  /*2760*/  @!P3 BRA `(.L_x_15478) ;  /* 0x000000140004b947 */ /* 0x000fea0003800000 */
[----:B------:R0:W5:Y:S01]  /*2770*/  LDL R80, [R1+0x4] ;  /* 0x0000040001507983 */ /* 0x0001620000100800 */
        /* <DEDUP_REMOVED lines=31> */
.L_x_15480:
[----:B------:R-:W-:Y:S05]  /*2970*/  BSYNC B1 ;  /* 0x0000000000017941 */ /* 0x000fea0003800000 */
.L_x_15479:
[----:B0-----:R-:W-:Y:S01]  /*2980*/  VIADD R4, R154, 0x60 ;  /* 0x000000609a047836 */ /* 0x001fe20000000000 */
[----:B------:R-:W-:Y:S01]  /*2990*/  BSSY B1, `(.L_x_15481) ;  /* 0x0000021000017945 */ /* 0x000fe20003800000 */
[----:B-----5:R-:W-:Y:S01]  /*29a0*/  MOV R68, R40 ;  /* 0x0000002800447202 */ /* 0x020fe20000000f00 */
[----:B------:R-:W-:Y:S02]  /*29b0*/  IMAD.MOV.U32 R79, RZ, RZ, R41 ;  /* 0x000000ffff4f7224 */ /* 0x000fe400078e0029 */
        /* <DEDUP_REMOVED lines=30> */
.L_x_15482:
[----:B------:R-:W-:Y:S05]  /*2ba0*/  BSYNC B1 ;  /* 0x0000000000017941 */ /* 0x000fea0003800000 */
.L_x_15481:
[----:B0-----:R-:W-:Y:S01]  /*2bb0*/  IMAD.MOV.U32 R4, RZ, RZ, R44 ;  /* 0x000000ffff047224 */ /* 0x001fe200078e002c */
        /* <DEDUP_REMOVED lines=8> */
[----:B------:R-:W-:Y:S02]  /*2c40*/  ISETP.NE.AND P5, PT, R157, 0x3, PT ;  /* 0x000000039d00780c */ /* 0x000fe40003fa5270 */
        /* <DEDUP_REMOVED lines=17> */
.L_x_15483:
[----:B------:R-:W2:Y:S01]  /*2d60*/  LDL R4, [R1] ;  /* 0x0000000001047983 */ /* 0x000ea20000100800 */
[----:B------:R-:W-:Y:S01]  /*2d70*/  IMAD R68, R19, 0x8, R2 ;  /* 0x0000000813447824 */ /* 0x000fe200078e0202 */
[----:B------:R-:W-:Y:S01]  /*2d80*/  BSSY B1, `(.L_x_15484) ;  /* 0x0000004000017945 */ /* 0x000fe20003800000 */
[----:B--2---:R-:W-:-:S04]  /*2d90*/  SHF.L.U32 R77, R4, 0x1f, RZ ;  /* 0x0000001f044d7819 */ /* 0x004fc800000006ff */
[----:B------:R-:W0:Y:S02]  /*2da0*/  SYNCS.PHASECHK.TRANS64.TRYWAIT P6, [R68+URZ+0x16890], R77 ;  /* 0x0168904d440075a7 */ /* 0x000e2400080c017f */
[----:B0-----:R-:W-:Y:S05]  /*2db0*/  @!P6 BRA `(.L_x_15485) ;  /* 0x0000018c00a0e947 */ /* 0x001fea0003800000 */
.L_x_15739:
[----:B------:R-:W-:Y:S05]  /*2dc0*/  BSYNC B1 ;  /* 0x0000000000017941 */ /* 0x000fea0003800000 */
.L_x_15484:
[----:B------:R-:W-:-:S03]  /*2dd0*/  UMOV UR4, 0xffffffff ;  /* 0xffffffff00047882 */ /* 0x000fc60000000000 */
[----:B------:R-:W-:Y:S05]  /*2de0*/  BRA.DIV UR4, `(.L_x_15486) ;  /* 0x0000018e04a87947 */ /* 0x000fea000b800000 */
[----:B------:R1:W2:Y:S04]  /*2df0*/  SHFL.IDX PT, R79, R85, RZ, 0x1c1f ;  /* 0x001c1fff554f7589 */ /* 0x0002a800000e0000 */
[----:B------:R1:W3:Y:S02]  /*2e00*/  SHFL.IDX PT, R14, R84, RZ, 0x1c1f ;  /* 0x001c1fff540e7589 */ /* 0x0002e400000e0000 */
.L_x_15743:
        /* <DEDUP_REMOVED lines=22> */
[----:B------:R-:W-:Y:S02]  /*2f70*/  HADD2.F32 R7, -RZ, R7.H0_H0 ;  /* 0x20000007ff077230 */ /* 0x000fe40000004100 */
[----:B------:R-:W-:Y:S01]  /*2f80*/  FMUL.FTZ R45, R5, R45 ;  /* 0x0000002d052d7220 */ /* 0x000fe20000410000 */
[----:B------:R-:W-:Y:S02]  /*2f90*/  HADD2.F32 R46, -RZ, R91.H0_H0 ;  /* 0x2000005bff2e7230 */ /* 0x000fe40000004100 */
[----:B------:R-:W-:Y:S01]  /*2fa0*/  FMUL.FTZ R94, R15, R90 ;  /* 0x0000005a0f5e7220 */ /* 0x000fe20000410000 */
[-C--:B------:R-:W-:Y:S01]  /*2fb0*/  FFMA.FTZ R92, R5, R44.reuse, -R92 ;  /* 0x0000002c055c7223 */ /* 0x080fe2000001085c */
[----:B------:R-:W-:Y:S01]  /*2fc0*/  FFMA.FTZ R91, R6, R44, R45 ;  /* 0x0000002c065b7223 */ /* 0x000fe2000001002d */
[----:B------:R-:W-:Y:S01]  /*2fd0*/  FMUL.FTZ R90, R7, R90 ;  /* 0x0000005a075a7220 */ /* 0x000fe20000410000 */
[----:B------:R-:W-:-:S02]  /*2fe0*/  HADD2.F32 R44, -RZ, R96.H0_H0 ;  /* 0x20000060ff2c7230 */ /* 0x000fc40000004100 */
[-C--:B------:R-:W-:Y:S01]  /*2ff0*/  FFMA.FTZ R94, R7, R46.reuse, -R94 ;  /* 0x0000002e075e7223 */ /* 0x080fe2000001085e */
[----:B------:R-:W-:Y:S02]  /*3000*/  HADD2.F32 R45, -RZ, R96.H1_H1 ;  /* 0x30000060ff2d7230 */ /* 0x000fe40000004100 */
[----:B------:R-:W-:Y:S01]  /*3010*/  FFMA.FTZ R93, R15, R46, R90 ;  /* 0x0000002e0f5d7223 */ /* 0x000fe2000001005a */
        /* <DEDUP_REMOVED lines=18> */
.L_x_15492:
[----:B------:R-:W-:Y:S05]  /*3140*/  BSYNC B3 ;  /* 0x0000000000037941 */ /* 0x000fea0003800000 */
.L_x_15491:
[----:B0-----:R4:W-:Y:S02]  /*3150*/  ST.E.128 desc[UR40][R12.64], R4 ;  /* 0x000000040c007985 */ /* 0x0019e4000c101d28 */
.L_x_15490:
[----:B------:R-:W-:Y:S05]  /*3160*/  BSYNC B2 ;  /* 0x0000000000027941 */ /* 0x000fea0003800000 */
.L_x_15489:
[----:B------:R-:W-:Y:S05]  /*3170*/  @P2 BRA `(.L_x_15488) ;  /* 0x0000000000c82947 */ /* 0x000fea0003800000 */
[----:B------:R-:W5:Y:S01]  /*3180*/  LDL R11, [R1+0x4] ;  /* 0x00000400010b7983 */ /* 0x000f620000100800 */
[C---:B---34-:R-:W-:Y:S01]  /*3190*/  LEA R12, P3, R18.reuse, R14, 0x1 ;  /* 0x0000000e120c7211 */ /* 0x058fe200078608ff */
[----:B------:R-:W-:Y:S02]  /*31a0*/  BSSY B2, `(.L_x_15493) ;  /* 0x000002e000027945 */ /* 0x000fe40003800000 */
[----:B------:R3:W4:Y:S01]  /*31b0*/  LDS.128 R4, [R69+0xe000] ;  /* 0x00e0000045047984 */ /* 0x0007220000000c00 */
[----:B--2---:R-:W-:Y:S02]  /*31c0*/  LEA.HI.X R13, R18, R79, R156, 0x1, P3 ;  /* 0x0000004f120d7211 */ /* 0x004fe400018f0c9c */
[----:B-----5:R-:W-:-:S13]  /*31d0*/  ISETP.GE.AND P3, PT, R11, R78, PT ;  /* 0x0000004e0b00720c */ /* 0x020fda0003f66270 */
[----:B---34-:R-:W-:Y:S05]  /*31e0*/  @P3 BRA `(.L_x_15494) ;  /* 0x0000000000a43947 */ /* 0x018fea0003800000 */
[--C-:B------:R-:W-:Y:S01]  /*31f0*/  SHF.R.U64 R15, R40, 0x10, R41.reuse ;  /* 0x00000010280f7819 */ /* 0x100fe20000001229 */
[--C-:B------:R-:W-:Y:S01]  /*3200*/  HADD2.F32 R14, -RZ, R7.reuse.H1_H1 ;  /* 0x30000007ff0e7230 */ /* 0x100fe20000004100 */
[----:B------:R-:W-:Y:S01]  /*3210*/  SHF.R.U32.HI R40, RZ, 0x10, R41 ;  /* 0x00000010ff287819 */ /* 0x000fe20000011629 */
[----:B------:R-:W-:Y:S01]  /*3220*/  HADD2.F32 R7, -RZ, R7.H0_H0 ;  /* 0x20000007ff077230 */ /* 0x000fe20000004100 */
[--C-:B------:R-:W-:Y:S01]  /*3230*/  SHF.R.U64 R41, R42, 0x10, R43.reuse ;  /* 0x000000102a297819 */ /* 0x100fe2000000122b */
[----:B------:R-:W-:Y:S01]  /*3240*/  HADD2.F32 R15, -RZ, R15.H0_H0 ;  /* 0x2000000fff0f7230 */ /* 0x000fe20000004100 */
[----:B------:R-:W-:Y:S01]  /*3250*/  SHF.R.U32.HI R42, RZ, 0x10, R43 ;  /* 0x00000010ff2a7819 */ /* 0x000fe2000001162b */
[----:B------:R-:W-:Y:S01]  /*3260*/  HADD2.F32 R40, -RZ, R40.H0_H0 ;  /* 0x20000028ff287230 */ /* 0x000fe20000004100 */
[----:B------:R-:W-:Y:S01]  /*3270*/  MOV R11, R6 ;  /* 0x00000006000b7202 */ /* 0x000fe20000000f00 */
[----:B------:R-:W-:Y:S02]  /*3280*/  HADD2.F32 R41, -RZ, R41.H0_H0 ;  /* 0x20000029ff297230 */ /* 0x000fe40000004100 */
[----:B------:R-:W-:-:S02]  /*3290*/  HADD2.F32 R6, -RZ, R5.H1_H1 ;  /* 0x30000005ff067230 */ /* 0x000fc40000004100 */
[----:B------:R-:W-:Y:S02]  /*32a0*/  HADD2.F32 R42, -RZ, R42.H0_H0 ;  /* 0x2000002aff2a7230 */ /* 0x000fe40000004100 */
[----:B------:R-:W-:Y:S02]  /*32b0*/  HADD2.F32 R5, -RZ, R5.H0_H0 ;  /* 0x20000005ff057230 */ /* 0x000fe40000004100 */
[-C--:B------:R-:W-:Y:S01]  /*32c0*/  FMUL.FTZ R44, R6, R41.reuse ;  /* 0x00000029062c7220 */ /* 0x080fe20000410000 */
[CC--:B------:R-:W-:Y:S01]  /*32d0*/  FMUL.FTZ R46, R14.reuse, R42.reuse ;  /* 0x0000002a0e2e7220 */ /* 0x0c0fe20000410000 */
[----:B------:R-:W-:Y:S01]  /*32e0*/  FMUL.FTZ R43, R7, R42 ;  /* 0x0000002a072b7220 */ /* 0x000fe20000410000 */
[C---:B------:R-:W-:Y:S01]  /*32f0*/  FMUL.FTZ R41, R5.reuse, R41 ;  /* 0x0000002905297220 */ /* 0x040fe20000410000 */
[-C--:B------:R-:W-:Y:S01]  /*3300*/  FFMA.FTZ R44, R5, R15.reuse, -R44 ;  /* 0x0000000f052c7223 */ /* 0x080fe2000001082c */
[-C--:B------:R-:W-:Y:S01]  /*3310*/  FFMA.FTZ R46, R7, R40.reuse, -R46 ;  /* 0x00000028072e7223 */ /* 0x080fe2000001082e */
[----:B------:R-:W-:Y:S01]  /*3320*/  FFMA.FTZ R45, R14, R40, R43 ;  /* 0x000000280e2d7223 */ /* 0x000fe2000001002b */
[----:B------:R-:W-:Y:S01]  /*3330*/  FFMA.FTZ R41, R6, R15, R41 ;  /* 0x0000000f06297223 */ /* 0x000fe20000010029 */
[----:B------:R-:W-:-:S02]  /*3340*/  HADD2.F32 R7, -RZ, R89.H1_H1 ;  /* 0x30000059ff077230 */ /* 0x000fc40000004100 */
[----:B------:R-:W-:Y:S02]  /*3350*/  HADD2.F32 R5, -RZ, R4.H1_H1 ;  /* 0x30000004ff057230 */ /* 0x000fe40000004100 */
[----:B------:R-:W-:Y:S02]  /*3360*/  HADD2.F32 R6, -RZ, R11.H1_H1 ;  /* 0x3000000bff067230 */ /* 0x000fe40000004100 */
[----:B------:R-:W-:Y:S02]  /*3370*/  HADD2.F32 R89, -RZ, R89.H0_H0 ;  /* 0x20000059ff597230 */ /* 0x000fe40000004100 */
[----:B------:R-:W-:Y:S02]  /*3380*/  HADD2.F32 R14, -RZ, R88.H1_H1 ;  /* 0x30000058ff0e7230 */ /* 0x000fe40000004100 */
[----:B------:R-:W-:Y:S02]  /*3390*/  HADD2.F32 R4, -RZ, R4.H0_H0 ;  /* 0x20000004ff047230 */ /* 0x000fe40000004100 */
[----:B------:R-:W-:Y:S01]  /*33a0*/  FMUL.FTZ R15, R5, R89 ;  /* 0x00000059050f7220 */ /* 0x000fe20000410000 */
[----:B------:R-:W-:-:S02]  /*33b0*/  HADD2.F32 R11, -RZ, R11.H0_H0 ;  /* 0x2000000bff0b7230 */ /* 0x000fc40000004100 */
[-C--:B------:R-:W-:Y:S01]  /*33c0*/  FMUL.FTZ R42, R6, R14.reuse ;  /* 0x0000000e062a7220 */ /* 0x080fe20000410000 */
[----:B------:R-:W-:Y:S02]  /*33d0*/  HADD2.F32 R88, -RZ, R88.H0_H0 ;  /* 0x20000058ff587230 */ /* 0x000fe40000004100 */
[C---:B------:R-:W-:Y:S01]  /*33e0*/  FMUL.FTZ R40, R4.reuse, R89 ;  /* 0x0000005904287220 */ /* 0x040fe20000410000 */
[-C--:B------:R-:W-:Y:S01]  /*33f0*/  FFMA.FTZ R15, R4, R7.reuse, -R15 ;  /* 0x00000007040f7223 */ /* 0x080fe2000001080f */
[----:B------:R-:W-:Y:S02]  /*3400*/  FMUL.FTZ R43, R11, R14 ;  /* 0x0000000e0b2b7220 */ /* 0x000fe40000410000 */
[----:B------:R-:W-:Y:S01]  /*3410*/  FFMA.FTZ R40, R5, R7, R40 ;  /* 0x0000000705287223 */ /* 0x000fe20000010028 */
[-C--:B------:R-:W-:Y:S01]  /*3420*/  FFMA.FTZ R42, R11, R88.reuse, -R42 ;  /* 0x000000580b2a7223 */ /* 0x080fe2000001082a */
[----:B------:R-:W-:Y:S01]  /*3430*/  FFMA.FTZ R43, R6, R88, R43 ;  /* 0x00000058062b7223 */ /* 0x000fe2000001002b */
[----:B------:R-:W-:-:S02]  /*3440*/  F2FP.F16.F32.PACK_AB R5, R41, R44 ;  /* 0x0000002c2905723e */ /* 0x000fc400000000ff */
[----:B------:R-:W-:Y:S02]  /*3450*/  F2FP.F16.F32.PACK_AB R7, R45, R46 ;  /* 0x0000002e2d07723e */ /* 0x000fe400000000ff */
[----:B------:R-:W-:Y:S02]  /*3460*/  F2FP.F16.F32.PACK_AB R4, R40, R15 ;  /* 0x0000000f2804723e */ /* 0x000fe400000000ff */
[----:B------:R-:W-:-:S07]  /*3470*/  F2FP.F16.F32.PACK_AB R6, R43, R42 ;  /* 0x0000002a2b06723e */ /* 0x000fce00000000ff */
.L_x_15494:
[----:B------:R-:W-:Y:S05]  /*3480*/  BSYNC B2 ;  /* 0x0000000000027941 */ /* 0x000fea0003800000 */
.L_x_15493:
[----:B------:R2:W-:Y:S02]  /*3490*/  ST.E.128 desc[UR40][R12.64], R4 ;  /* 0x000000040c007985 */ /* 0x0005e4000c101d28 */
.L_x_15488:
[----:B------:R-:W-:Y:S05]  /*34a0*/  BSYNC B1 ;  /* 0x0000000000017941 */ /* 0x000fea0003800000 */
.L_x_15487:
[----:B------:R-:W-:-:S03]  /*34b0*/  UMOV UR4, 0xffffffff ;  /* 0xffffffff00047882 */ /* 0x000fc60000000000 */
[----:B------:R-:W-:Y:S05]  /*34c0*/  BRA.DIV UR4, `(.L_x_15495) ;  /* 0x0000018a04387947 */ /* 0x000fea000b800000 */
[----:B-1----:R-:W1:Y:S04]  /*34d0*/  SHFL.IDX PT, R85, R85, 0x1, 0x1c1f ;  /* 0x003c1f0055557f89 */ /* 0x002e6800000e0000 */
[----:B---3--:R3:W0:Y:S02]  /*34e0*/  SHFL.IDX PT, R14, R84, 0x1, 0x1c1f ;  /* 0x003c1f00540e7f89 */ /* 0x00862400000e0000 */
.L_x_15747:
        /* <DEDUP_REMOVED lines=9> */
[--C-:B------:R-:W-:Y:S01]  /*3580*/  SHF.R.U64 R36, R36, 0x10, R37.reuse ;  /* 0x0000001024247819 */ /* 0x100fe20000001225 */
[----:B----4-:R-:W-:Y:S01]  /*3590*/  IMAD.MOV.U32 R11, RZ, RZ, R6 ;  /* 0x000000ffff0b7224 */ /* 0x010fe200078e0006 */
[----:B------:R-:W-:Y:S01]  /*35a0*/  SHF.R.U32.HI R41, RZ, 0x10, R37 ;  /* 0x00000010ff297819 */ /* 0x000fe20000011625 */
[----:B------:R-:W-:Y:S01]  /*35b0*/  HADD2.F32 R15, -RZ, R7.H1_H1 ;  /* 0x30000007ff0f7230 */ /* 0x000fe20000004100 */
[--C-:B------:R-:W-:Y:S01]  /*35c0*/  SHF.R.U32.HI R40, RZ, 0x10, R39.reuse ;  /* 0x00000010ff287819 */ /* 0x100fe20000011627 */
[----:B------:R-:W-:Y:S01]  /*35d0*/  HADD2.F32 R6, -RZ, R5.H1_H1 ;  /* 0x30000005ff067230 */ /* 0x000fe20000004100 */
[----:B------:R-:W-:Y:S01]  /*35e0*/  SHF.R.U64 R37, R38, 0x10, R39 ;  /* 0x0000001026257819 */ /* 0x000fe20000001227 */
        /* <DEDUP_REMOVED lines=9> */
[----:B------:R-:W-:Y:S01]  /*3680*/  FMUL.FTZ R37, R5, R37 ;  /* 0x0000002505257220 */ /* 0x000fe20000410000 */
[----:B------:R-:W-:Y:S01]  /*3690*/  FFMA.FTZ R44, R7, R38, -R44 ;  /* 0x00000026072c7223 */ /* 0x000fe2000001082c */
[----:B------:R-:W-:-:S02]  /*36a0*/  HADD2.F32 R7, -RZ, R86.H0_H0 ;  /* 0x20000056ff077230 */ /* 0x000fc40000004100 */
[----:B------:R-:W-:Y:S01]  /*36b0*/  FFMA.FTZ R41, R15, R38, R40 ;  /* 0x000000260f297223 */ /* 0x000fe20000010028 */
[-C--:B------:R-:W-:Y:S01]  /*36c0*/  FFMA.FTZ R42, R5, R36.reuse, -R42 ;  /* 0x00000024052a7223 */ /* 0x080fe2000001082a */
[----:B------:R-:W-:Y:S01]  /*36d0*/  FFMA.FTZ R39, R6, R36, R37 ;  /* 0x0000002406277223 */ /* 0x000fe20000010025 */
[--C-:B------:R-:W-:Y:S02]  /*36e0*/  HADD2.F32 R15, -RZ, R87.reuse.H0_H0 ;  /* 0x20000057ff0f7230 */ /* 0x100fe40000004100 */
[----:B------:R-:W-:Y:S02]  /*36f0*/  HADD2.F32 R87, -RZ, R87.H1_H1 ;  /* 0x30000057ff577230 */ /* 0x000fe40000004100 */
[--C-:B------:R-:W-:Y:S02]  /*3700*/  HADD2.F32 R5, -RZ, R4.reuse.H1_H1 ;  /* 0x30000004ff057230 */ /* 0x100fe40000004100 */
[----:B------:R-:W-:Y:S02]  /*3710*/  HADD2.F32 R6, -RZ, R11.H1_H1 ;  /* 0x3000000bff067230 */ /* 0x000fe40000004100 */
[----:B------:R-:W-:-:S02]  /*3720*/  HADD2.F32 R4, -RZ, R4.H0_H0 ;  /* 0x20000004ff047230 */ /* 0x000fc40000004100 */
[----:B------:R-:W-:Y:S01]  /*3730*/  FMUL.FTZ R37, R5, R15 ;  /* 0x0000000f05257220 */ /* 0x000fe20000410000 */
[----:B------:R-:W-:Y:S02]  /*3740*/  HADD2.F32 R11, -RZ, R11.H0_H0 ;  /* 0x2000000bff0b7230 */ /* 0x000fe40000004100 */
[----:B------:R-:W-:Y:S01]  /*3750*/  FMUL.FTZ R38, R6, R87 ;  /* 0x0000005706267220 */ /* 0x000fe20000410000 */
[----:B------:R-:W-:Y:S02]  /*3760*/  HADD2.F32 R86, -RZ, R86.H1_H1 ;  /* 0x30000056ff567230 */ /* 0x000fe40000004100 */
[C---:B------:R-:W-:Y:S01]  /*3770*/  FMUL.FTZ R36, R4.reuse, R15 ;  /* 0x0000000f04247220 */ /* 0x040fe20000410000 */
[----:B------:R-:W-:Y:S01]  /*3780*/  FFMA.FTZ R37, R4, R7, -R37 ;  /* 0x0000000704257223 */ /* 0x000fe20000010825 */
        /* <DEDUP_REMOVED lines=8> */
.L_x_15500:
[----:B------:R-:W-:Y:S05]  /*3810*/  BSYNC B2 ;  /* 0x0000000000027941 */ /* 0x000fea0003800000 */
.L_x_15499:
[----:B----4-:R0:W-:Y:S02]  /*3820*/  ST.E.128 desc[UR40][R12.64], R4 ;  /* 0x000000040c007985 */ /* 0x0101e4000c101d28 */
.L_x_15498:
[----:B------:R-:W-:Y:S05]  /*3830*/  BSYNC B1 ;  /* 0x0000000000017941 */ /* 0x000fea0003800000 */
.L_x_15497:
[----:B------:R-:W-:Y:S05]  /*3840*/  @P2 BRA `(.L_x_15496) ;  /* 0x0000001c00202947 */ /* 0x000fea0003800000 */
[----:B------:R-:W5:Y:S01]  /*3850*/  LDL R11, [R1+0x4] ;  /* 0x00000400010b7983 */ /* 0x000f620000100800 */
[C---:B0-2-4-:R-:W-:Y:S01]  /*3860*/  LEA R12, P3, R18.reuse, R14, 0x1 ;  /* 0x0000000e120c7211 */ /* 0x055fe200078608ff */
[----:B------:R-:W-:Y:S02]  /*3870*/  BSSY B1, `(.L_x_15501) ;  /* 0x000002e000017945 */ /* 0x000fe40003800000 */
[----:B------:R0:W2:Y:S01]  /*3880*/  LDS.128 R4, [R69+0x11000] ;  /* 0x0110000045047984 */ /* 0x0000a20000000c00 */
[----:B-1----:R-:W-:Y:S02]  /*3890*/  LEA.HI.X R13, R18, R85, R156, 0x1, P3 ;  /* 0x00000055120d7211 */ /* 0x002fe400018f0c9c */
[----:B-----5:R-:W-:-:S13]  /*38a0*/  ISETP.GE.AND P3, PT, R11, R78, PT ;  /* 0x0000004e0b00720c */ /* 0x020fda0003f66270 */
[----:B0-2---:R-:W-:Y:S05]  /*38b0*/  @P3 BRA `(.L_x_15502) ;  /* 0x0000000000a43947 */ /* 0x005fea0003800000 */
[--C-:B------:R-:W-:Y:S01]  /*38c0*/  SHF.R.U64 R15, R32, 0x10, R33.reuse ;  /* 0x00000010200f7819 */ /* 0x100fe20000001221 */
[----:B------:R-:W-:Y:S01]  /*38d0*/  IMAD.MOV.U32 R11, RZ, RZ, R6 ;  /* 0x000000ffff0b7224 */ /* 0x000fe200078e0006 */
        /* <DEDUP_REMOVED lines=15> */
[----:B------:R-:W-:Y:S01]  /*39d0*/  FFMA.FTZ R35, R14, R32, R35 ;  /* 0x000000200e237223 */ /* 0x000fe20000010023 */
[----:B------:R-:W-:-:S02]  /*39e0*/  HADD2.F32 R14, -RZ, R81.H0_H0 ;  /* 0x20000051ff0e7230 */ /* 0x000fc40000004100 */
[-C--:B------:R-:W-:Y:S01]  /*39f0*/  FFMA.FTZ R36, R5, R15.reuse, -R36 ;  /* 0x0000000f05247223 */ /* 0x080fe20000010824 */
[----:B------:R-:W-:Y:S01]  /*3a00*/  FFMA.FTZ R33, R6, R15, R33 ;  /* 0x0000000f06217223 */ /* 0x000fe20000010021 */
[----:B------:R-:W-:Y:S02]  /*3a10*/  HADD2.F32 R81, -RZ, R81.H1_H1 ;  /* 0x30000051ff517230 */ /* 0x000fe40000004100 */
[----:B------:R-:W-:Y:S01]  /*3a20*/  FFMA.FTZ R38, R7, R32, -R38 ;  /* 0x0000002007267223 */ /* 0x000fe20000010826 */
        /* <DEDUP_REMOVED lines=18> */
.L_x_15502:
[----:B------:R-:W-:Y:S05]  /*3b50*/  BSYNC B1 ;  /* 0x0000000000017941 */ /* 0x000fea0003800000 */
.L_x_15501:
[----:B------:R0:W-:Y:S01]  /*3b60*/  ST.E.128 desc[UR40][R12.64], R4 ;  /* 0x000000040c007985 */ /* 0x0001e2000c101d28 */
[----:B------:R-:W-:Y:S05]  /*3b70*/  BRA `(.L_x_15496) ;  /* 0x0000001800547947 */ /* 0x000fea0003800000 */
.L_x_15478:
[C---:B------:R-:W-:Y:S02]  /*3b80*/  ISETP.GE.AND P3, PT, R154.reuse, R75, PT ;  /* 0x0000004b9a00720c */ /* 0x040fe40003f66270 */
[----:B------:R-:W-:Y:S02]  /*3b90*/  CS2R R34, SRZ ;  /* 0x0000000000227805 */ /* 0x000fe4000001ff00 */
[----:B------:R-:W-:Y:S02]  /*3ba0*/  IADD3 R40, R154, 0x60, RZ ;  /* 0x000000609a287810 */ /* 0x000fe40007ffe0ff */
[----:B------:R-:W-:Y:S02]  /*3bb0*/  CS2R R32, SRZ ;  /* 0x0000000000207805 */ /* 0x000fe4000001ff00 */
[----:B------:R-:W-:-:S13]  /*3bc0*/  ISETP.GE.OR P3, PT, R16, R78, P3 ;  /* 0x0000004e1000720c */ /* 0x000fda0001f66670 */
[----:B------:R-:W0:Y:S01]  /*3bd0*/  @!P3 LDC.64 R36, c[0x0][0x3e8] ;  /* 0x0000fa00ff24bb82 */ /* 0x000e220000000a00 */
[----:B------:R-:W-:-:S05]  /*3be0*/  @!P3 IADD3 R6, P4, R30, R14, RZ ;  /* 0x0000000e1e06b210 */ /* 0x000fca0007f9e0ff */
[----:B------:R-:W-:Y:S01]  /*3bf0*/  @!P3 IMAD.X R7, R77, 0x1, R55, P4 ;  /* 0x000000014d07b824 */ /* 0x000fe200020e0637 */
[----:B------:R-:W-:Y:S01]  /*3c00*/  @!P3 IADD3 R4, P4, R50, R12, RZ ;  /* 0x0000000c3204b210 */ /* 0x000fe20007f9e0ff */
[----:B------:R-:W1:Y:S04]  /*3c10*/  @!P3 LDC.64 R38, c[0x0][0x400] ;  /* 0x00010000ff26bb82 */ /* 0x000e680000000a00 */
[----:B------:R-:W-:Y:S01]  /*3c20*/  @!P3 IMAD.X R5, R11, 0x1, R53, P4 ;  /* 0x000000010b05b824 */ /* 0x000fe200020e0635 */
[----:B0-----:R-:W-:-:S04]  /*3c30*/  @!P3 LEA R36, P4, R6, R36, 0x1 ;  /* 0x000000240624b211 */ /* 0x001fc800078808ff */
[----:B------:R-:W-:Y:S02]  /*3c40*/  @!P3 LEA.HI.X R37, R6, R37, R7, 0x1, P4 ;  /* 0x000000250625b211 */ /* 0x000fe400020f0c07 */
[----:B------:R-:W-:Y:S02]  /*3c50*/  CS2R R6, SRZ ;  /* 0x0000000000067805 */ /* 0x000fe4000001ff00 */
[----:B-1----:R-:W-:-:S04]  /*3c60*/  @!P3 LEA R38, P4, R4, R38, 0x1 ;  /* 0x000000260426b211 */ /* 0x002fc800078808ff */
[----:B------:R-:W-:Y:S02]  /*3c70*/  @!P3 LEA.HI.X R39, R4, R39, R5, 0x1, P4 ;  /* 0x000000270427b211 */ /* 0x000fe400020f0c05 */
[----:B------:R-:W-:Y:S02]  /*3c80*/  CS2R R4, SRZ ;  /* 0x0000000000047805 */ /* 0x000fe4000001ff00 */
[----:B------:R-:W-:Y:S01]  /*3c90*/  ISETP.GE.AND P4, PT, R40, R75, PT ;  /* 0x0000004b2800720c */ /* 0x000fe20003f86270 */
[----:B------:R-:W-:Y:S01]  /*3ca0*/  BSSY B1, `(.L_x_15503) ;  /* 0x000001e000017945 */ /* 0x000fe20003800000 */
[----:B------:R-:W-:Y:S01]  /*3cb0*/  CS2R R42, SRZ ;  /* 0x00000000002a7805 */ /* 0x000fe2000001ff00 */
[----:B------:R0:W5:Y:S01]  /*3cc0*/  @!P3 LDG.E.128 R32, desc[UR40][R38.64] ;  /* 0x000000282620b981 */ /* 0x000162000c1e1d00 */
[CC--:B------:R-:W-:Y:S02]  /*3cd0*/  ISETP.GE.OR P4, PT, R16.reuse, R78.reuse, P4 ;  /* 0x0000004e1000720c */ /* 0x0c0fe40002786670 */
[----:B------:R-:W-:Y:S01]  /*3ce0*/  CS2R R40, SRZ ;  /* 0x0000000000287805 */ /* 0x000fe2000001ff00 */
[----:B------:R1:W5:Y:S01]  /*3cf0*/  @!P3 LDG.E.128 R4, desc[UR40][R36.64] ;  /* 0x000000282404b981 */ /* 0x000362000c1e1d00 */
[----:B------:R-:W-:-:S02]  /*3d00*/  ISETP.GE.AND P3, PT, R16, R78, PT ;  /* 0x0000004e1000720c */ /* 0x000fc40003f66270 */
[----:B0-----:R-:W-:Y:S02]  /*3d10*/  CS2R R38, SRZ ;  /* 0x0000000000267805 */ /* 0x001fe4000001ff00 */
[----:B-1----:R-:W-:-:S05]  /*3d20*/  CS2R R36, SRZ ;  /* 0x0000000000247805 */ /* 0x002fca000001ff00 */
[----:B------:R-:W-:Y:S05]  /*3d30*/  @P4 BRA `(.L_x_15504) ;  /* 0x0000000000504947 */ /* 0x000fea0003800000 */
[----:B------:R-:W0:Y:S01]  /*3d40*/  LDC.64 R36, c[0x0][0x3f8] ;  /* 0x0000fe00ff247b82 */ /* 0x000e220000000a00 */
        /* <DEDUP_REMOVED lines=19> */
.L_x_15504:
[----:B------:R-:W-:Y:S05]  /*3e80*/  BSYNC B1 ;  /* 0x0000000000017941 */ /* 0x000fea0003800000 */
.L_x_15503:
[----:B-----5:R-:W-:Y:S01]  /*3e90*/  IMAD.MOV.U32 R11, RZ, RZ, R38 ;  /* 0x000000ffff0b7224 */ /* 0x020fe200078e0026 */
[----:B------:R-:W-:Y:S01]  /*3ea0*/  MOV R13, R36 ;  /* 0x00000024000d7202 */ /* 0x000fe20000000f00 */
[----:B------:R-:W-:Y:S01]  /*3eb0*/  IMAD.MOV.U32 R12, RZ, RZ, R39 ;  /* 0x000000ffff0c7224 */ /* 0x000fe200078e0027 */
[----:B------:R-:W-:Y:S01]  /*3ec0*/  ISETP.NE.AND P5, PT, R157, 0x3, PT ;  /* 0x000000039d00780c */ /* 0x000fe20003fa5270 */
        /* <DEDUP_REMOVED lines=25> */
[----:B------:R-:W-:Y:S02]  /*4060*/  PRMT R95, R13, 0x7610, R95 ;  /* 0x000076100d5f7816 */ /* 0x000fe4000000005f */
[----:B------:R-:W-:Y:S01]  /*4070*/  PRMT R100, R14, 0x7610, R100 ;  /* 0x000076100e647816 */ /* 0x000fe20000000064 */
[----:B------:R-:W-:Y:S06]  /*4080*/  @!P5 BRA `(.L_x_15505) ;  /* 0x000000000004d947 */ /* 0x000fec0003800000 */
[----:B------:R-:W-:Y:S01]  /*4090*/  BPT.TRAP 0x1 ;  /* 0x000000040000795c */ /* 0x000fe20000300000 */
.L_x_15505:
[----:B------:R-:W2:Y:S01]  /*40a0*/  LDL R11, [R1] ;  /* 0x00000000010b7983 */ /* 0x000ea20000100800 */
[----:B------:R-:W-:Y:S01]  /*40b0*/  IMAD R68, R19, 0x8, R2 ;  /* 0x0000000813447824 */ /* 0x000fe200078e0202 */
[----:B------:R-:W0:Y:S01]  /*40c0*/  LDC R87, c[0x0][0x2f4] ;  /* 0x0000bd00ff577b82 */ /* 0x000e220000000800 */
[----:B------:R-:W-:Y:S01]  /*40d0*/  BSSY B1, `(.L_x_15506) ;  /* 0x0000004000017945 */ /* 0x000fe20003800000 */
[----:B--2---:R-:W-:-:S04]  /*40e0*/  SHF.L.U32 R77, R11, 0x1f, RZ ;  /* 0x0000001f0b4d7819 */ /* 0x004fc800000006ff */
[----:B------:R-:W1:Y:S02]  /*40f0*/  SYNCS.PHASECHK.TRANS64.TRYWAIT P4, [R68+URZ+0x16890], R77 ;  /* 0x0168904d440075a7 */ /* 0x000e64000808017f */
[----:B01----:R-:W-:Y:S05]  /*4100*/  @!P4 BRA `(.L_x_15507) ;  /* 0x0000017c0070c947 */ /* 0x003fea0003800000 */
.L_x_15748:
[----:B------:R-:W-:Y:S05]  /*4110*/  BSYNC B1 ;  /* 0x0000000000017941 */ /* 0x000fea0003800000 */
.L_x_15506:
[----:B------:R-:W-:Y:S01]  /*4120*/  UMOV UR4, 0xffffffff ;  /* 0xffffffff00047882 */ /* 0x000fe20000000000 */
[----:B------:R-:W-:Y:S02]  /*4130*/  IADD3 R89, -R58, R87, RZ ;  /* 0x000000573a597210 */ /* 0x000fe40007ffe1ff */
[----:B------:R-:W-:Y:S05]  /*4140*/  BRA.DIV UR4, `(.L_x_15508) ;  /* 0x0000017e04747947 */ /* 0x000fea000b800000 */
[----:B------:R1:W2:Y:S04]  /*4150*/  SHFL.IDX PT, R81, R85, RZ, 0x1c1f ;  /* 0x001c1fff55517589 */ /* 0x0002a800000e0000 */
[----:B------:R1:W3:Y:S02]  /*4160*/  SHFL.IDX PT, R80, R84, RZ, 0x1c1f ;  /* 0x001c1fff54507589 */ /* 0x0002e400000e0000 */
.L_x_15752:
[----:B------:R-:W-:Y:S01]  /*4170*/  ISETP.GE.OR P4, PT, R154, R75, P1 ;  /* 0x0000004b9a00720c */ /* 0x000fe20000f86670 */
[----:B------:R-:W-:-:S12]  /*4180*/  BSSY B1, `(.L_x_15509) ;  /* 0x0000070000017945 */ /* 0x000fd80003800000 */
[----:B------:R-:W-:Y:S05]  /*4190*/  @P4 BRA `(.L_x_15510) ;  /* 0x0000000400b84947 */ /* 0x000fea0003800000 */
[----:B------:R-:W4:Y:S01]  /*41a0*/  S2R R12, SR_TID.X ;  /* 0x00000000000c7919 */ /* 0x000f220000002100 */
[----:B------:R-:W-:Y:S01]  /*41b0*/  SEL R11, R58, R89, !P0 ;  /* 0x000000593a0b7207 */ /* 0x000fe20004000000 */
[----:B------:R-:W-:Y:S01]  /*41c0*/  BSSY B2, `(.L_x_15511) ;  /* 0x0000067000027945 */ /* 0x000fe20003800000 */
[----:B---3--:R-:W-:-:S04]  /*41d0*/  LEA R78, P4, R10, R80, 0x1 ;  /* 0x000000500a4e7211 */ /* 0x008fc800078808ff */
[----:B--2---:R-:W-:Y:S01]  /*41e0*/  LEA.HI.X R79, R10, R81, R8, 0x1, P4 ;  /* 0x000000510a4f7211 */ /* 0x004fe200020f0c08 */
[----:B----4-:R-:W-:Y:S01]  /*41f0*/  VIADD R14, R12, 0xffffff80 ;  /* 0xffffff800c0e7836 */ /* 0x010fe20000000000 */
[----:B------:R-:W-:-:S04]  /*4200*/  SHF.R.S32.HI R12, RZ, 0x1f, R11 ;  /* 0x0000001fff0c7819 */ /* 0x000fc8000001140b */
[----:B------:R-:W-:Y:S02]  /*4210*/  LEA.HI R11, R12, R11, RZ, 0x4 ;  /* 0x0000000b0c0b7211 */ /* 0x000fe400078f20ff */
[----:B------:R-:W-:Y:S02]  /*4220*/  SHF.R.S32.HI R13, RZ, 0x1f, R14 ;  /* 0x0000001fff0d7819 */ /* 0x000fe4000001140e */
[----:B------:R-:W-:Y:S02]  /*4230*/  LEA.HI.SX32 R11, R11, R52, 0x1c ;  /* 0x000000340b0b7211 */ /* 0x000fe400078fe2ff */
[----:B------:R-:W-:-:S03]  /*4240*/  LEA.HI R13, R13, R14, RZ, 0x5 ;  /* 0x0000000e0d0d7211 */ /* 0x000fc600078f28ff */
[----:B------:R-:W-:Y:S01]  /*4250*/  IMAD.SHL.U32 R86, R11, 0x8, RZ ;  /* 0x000000080b567824 */ /* 0x000fe200078e00ff */
[----:B------:R-:W-:Y:S01]  /*4260*/  SHF.R.S32.HI R13, RZ, 0x5, R13 ;  /* 0x00000005ff0d7819 */ /* 0x000fe2000001140d */
[----:B------:R-:W-:-:S03]  /*4270*/  IMAD R11, R19, 0x2000, R3 ;  /* 0x00002000130b7824 */ /* 0x000fc600078e0203 */
[----:B------:R-:W-:Y:S01]  /*4280*/  LOP3.LUT R12, R65, 0x38, R86, 0xf8, !PT ;  /* 0x00000038410c7812 */ /* 0x000fe200078ef856 */
[----:B------:R-:W-:-:S03]  /*4290*/  IMAD R11, R11, 0x2, R2 ;  /* 0x000000020b0b7824 */ /* 0x000fc600078e0202 */
[----:B------:R-:W-:-:S05]  /*42a0*/  LOP3.LUT R12, R12, R61, RZ, 0x3c, !PT ;  /* 0x0000003d0c0c7212 */ /* 0x000fca00078e3cff */
[----:B------:R-:W-:-:S05]  /*42b0*/  IMAD R12, R13, 0x200, R12 ;  /* 0x000002000d0c7824 */ /* 0x000fca00078e020c */
[----:B------:R-:W-:-:S05]  /*42c0*/  LEA R13, R19, R12, 0xd ;  /* 0x0000000c130d7211 */ /* 0x000fca00078e68ff */
[----:B------:R-:W-:Y:S02]  /*42d0*/  IMAD R44, R13, 0x2, R2 ;  /* 0x000000020d2c7824 */ /* 0x000fe400078e0202 */
[----:B------:R2:W3:Y:S04]  /*42e0*/  LDS.128 R12, [R11+0xe400] ;  /* 0x00e400000b0c7984 */ /* 0x0004e80000000c00 */
[----:B------:R-:W4:Y:S01]  /*42f0*/  LDS.128 R44, [R44+0xe400] ;  /* 0x00e400002c2c7984 */ /* 0x000f220000000c00 */
[----:B------:R-:W-:Y:S05]  /*4300*/  @P3 BRA `(.L_x_15512) ;  /* 0x0000000400483947 */ /* 0x000fea0003800000 */
[----:B------:R-:W-:Y:S01]  /*4310*/  SHF.R.U32.HI R97, RZ, 0x10, R33 ;  /* 0x00000010ff617819 */ /* 0x000fe20000011621 */
[----:B------:R-:W-:Y:S01]  /*4320*/  HADD2.F32 R100, -RZ, R100.H0_H0 ;  /* 0x20000064ff647230 */ /* 0x000fe20000004100 */
[--C-:B------:R-:W-:Y:S01]  /*4330*/  SHF.R.U64 R4, R4, 0x10, R5.reuse ;  /* 0x0000001004047819 */ /* 0x100fe20000001205 */
[----:B------:R-:W-:Y:S01]  /*4340*/  HADD2.F32 R98, -RZ, R98.H0_H0 ;  /* 0x20000062ff627230 */ /* 0x000fe20000004100 */
[----:B------:R-:W-:Y:S01]  /*4350*/  SHF.R.U32.HI R94, RZ, 0x10, R5 ;  /* 0x00000010ff5e7819 */ /* 0x000fe20000011605 */
[----:B------:R-:W-:Y:S01]  /*4360*/  HADD2.F32 R97, -RZ, R97.H0_H0 ;  /* 0x20000061ff617230 */ /* 0x000fe20000004100 */
[----:B--2---:R-:W-:Y:S01]  /*4370*/  SHF.R.U64 R11, R32, 0x10, R33 ;  /* 0x00000010200b7819 */ /* 0x004fe20000001221 */
[--C-:B----4-:R-:W-:Y:S01]  /*4380*/  HADD2.F32 R33, -RZ, R45.reuse.H0_H0 ;  /* 0x2000002dff217230 */ /* 0x110fe20000004100 */
[--C-:B------:R-:W-:Y:S01]  /*4390*/  SHF.R.U64 R5, R6, 0x10, R7.reuse ;  /* 0x0000001006057819 */ /* 0x100fe20000001207 */
[----:B------:R-:W-:Y:S01]  /*43a0*/  HADD2.F32 R45, -RZ, R45.H1_H1 ;  /* 0x3000002dff2d7230 */ /* 0x000fe20000004100 */
[----:B------:R-:W-:Y:S01]  /*43b0*/  SHF.R.U32.HI R32, RZ, 0x10, R7 ;  /* 0x00000010ff207819 */ /* 0x000fe20000011607 */
[--C-:B---3--:R-:W-:Y:S01]  /*43c0*/  HADD2.F32 R7, -RZ, R13.reuse.H0_H0 ;  /* 0x2000000dff077230 */ /* 0x108fe20000004100 */
[----:B------:R-:W-:Y:S01]  /*43d0*/  SHF.R.U64 R6, R34, 0x10, R35 ;  /* 0x0000001022067819 */ /* 0x000fe20000001223 */
[----:B------:R-:W-:-:S02]  /*43e0*/  HADD2.F32 R34, -RZ, R13.H1_H1 ;  /* 0x3000000dff227230 */ /* 0x000fc40000004100 */
[-C--:B------:R-:W-:Y:S01]  /*43f0*/  FMUL.FTZ R102, R33, R100.reuse ;  /* 0x0000006421667220 */ /* 0x080fe20000410000 */
[----:B------:R-:W-:Y:S02]  /*4400*/  HADD2.F32 R94, -RZ, R94.H0_H0 ;  /* 0x2000005eff5e7230 */ /* 0x000fe40000004100 */
[-C--:B------:R-:W-:Y:S01]  /*4410*/  FMUL.FTZ R99, R45, R97.reuse ;  /* 0x000000612d637220 */ /* 0x080fe20000410000 */
[C---:B------:R-:W-:Y:S01]  /*4420*/  FMUL.FTZ R100, R7.reuse, R100 ;  /* 0x0000006407647220 */ /* 0x040fe20000410000 */
[C---:B------:R-:W-:Y:S01]  /*4430*/  FMUL.FTZ R104, R34.reuse, R97 ;  /* 0x0000006122687220 */ /* 0x040fe20000410000 */
[----:B------:R-:W-:Y:S01]  /*4440*/  SHF.R.U32.HI R35, RZ, 0x10, R35 ;  /* 0x00000010ff237819 */ /* 0x000fe20000011623 */
[----:B------:R-:W-:Y:S01]  /*4450*/  FFMA.FTZ R34, R34, R94, -R99 ;  /* 0x0000005e22227223 */ /* 0x000fe20000010863 */
[-C--:B------:R-:W-:Y:S01]  /*4460*/  FFMA.FTZ R7, R7, R98.reuse, -R102 ;  /* 0x0000006207077223 */ /* 0x080fe20000010866 */
[----:B------:R-:W-:Y:S01]  /*4470*/  FFMA.FTZ R13, R33, R98, R100 ;  /* 0x00000062210d7223 */ /* 0x000fe20000010064 */
[----:B------:R-:W-:Y:S01]  /*4480*/  FFMA.FTZ R94, R45, R94, R104 ;  /* 0x0000005e2d5e7223 */ /* 0x000fe20000010068 */
[----:B------:R-:W-:-:S02]  /*4490*/  HADD2.F32 R98, -RZ, R96.H0_H0 ;  /* 0x20000060ff627230 */ /* 0x000fc40000004100 */
[----:B------:R-:W-:Y:S01]  /*44a0*/  HADD2.F32 R100, -RZ, R96.H1_H1 ;  /* 0x30000060ff647230 */ /* 0x000fe20000004100 */
[----:B------:R-:W-:Y:S01]  /*44b0*/  F2FP.F16.F32.PACK_AB R7, R34, R7 ;  /* 0x000000072207723e */ /* 0x000fe200000000ff */
[--C-:B------:R-:W-:Y:S02]  /*44c0*/  HADD2.F32 R45, -RZ, R47.reuse.H0_H0 ;  /* 0x2000002fff2d7230 */ /* 0x100fe40000004100 */
[----:B------:R-:W-:Y:S02]  /*44d0*/  HADD2.F32 R47, -RZ, R47.H1_H1 ;  /* 0x3000002fff2f7230 */ /* 0x000fe40000004100 */
[----:B------:R-:W-:Y:S02]  /*44e0*/  HADD2.F32 R97, -RZ, R35.H0_H0 ;  /* 0x20000023ff617230 */ /* 0x000fe40000004100 */
[--C-:B------:R-:W-:Y:S02]  /*44f0*/  HADD2.F32 R96, -RZ, R15.reuse.H1_H1 ;  /* 0x3000000fff607230 */ /* 0x100fe40000004100 */
[----:B------:R-:W-:-:S02]  /*4500*/  HADD2.F32 R33, -RZ, R15.H0_H0 ;  /* 0x2000000fff217230 */ /* 0x000fc40000004100 */
[-C--:B------:R-:W-:Y:S01]  /*4510*/  FMUL.FTZ R99, R47, R97.reuse ;  /* 0x000000612f637220 */ /* 0x080fe20000410000 */
[----:B------:R-:W-:Y:S02]  /*4520*/  HADD2.F32 R35, -RZ, R32.H0_H0 ;  /* 0x20000020ff237230 */ /* 0x000fe40000004100 */
[-C--:B------:R-:W-:Y:S01]  /*4530*/  FMUL.FTZ R32, R45, R100.reuse ;  /* 0x000000642d207220 */ /* 0x080fe20000410000 */
[C---:B------:R-:W-:Y:S01]  /*4540*/  FMUL.FTZ R102, R96.reuse, R97 ;  /* 0x0000006160667220 */ /* 0x040fe20000410000 */
[C---:B------:R-:W-:Y:S01]  /*4550*/  FMUL.FTZ R100, R33.reuse, R100 ;  /* 0x0000006421647220 */ /* 0x040fe20000410000 */
[----:B------:R-:W-:Y:S02]  /*4560*/  HADD2.F32 R5, -RZ, R5.H0_H0 ;  /* 0x20000005ff057230 */ /* 0x000fe40000004100 */
[-C--:B------:R-:W-:Y:S01]  /*4570*/  FFMA.FTZ R15, R33, R98.reuse, -R32 ;  /* 0x00000062210f7223 */ /* 0x080fe20000010820 */
[-C--:B------:R-:W-:Y:S01]  /*4580*/  FFMA.FTZ R96, R96, R35.reuse, -R99 ;  /* 0x0000002360607223 */ /* 0x080fe20000010863 */
[----:B------:R-:W-:Y:S01]  /*4590*/  FFMA.FTZ R33, R47, R35, R102 ;  /* 0x000000232f217223 */ /* 0x000fe20000010066 */
[----:B------:R-:W-:Y:S01]  /*45a0*/  FFMA.FTZ R32, R45, R98, R100 ;  /* 0x000000622d207223 */ /* 0x000fe20000010064 */
[----:B------:R-:W-:-:S02]  /*45b0*/  HADD2.F32 R47, -RZ, R11.H0_H0 ;  /* 0x2000000bff2f7230 */ /* 0x000fc40000004100 */
[----:B------:R-:W-:Y:S01]  /*45c0*/  HADD2.F32 R35, -RZ, R44.H0_H0 ;  /* 0x2000002cff237230 */ /* 0x000fe20000004100 */
[----:B------:R-:W-:Y:S01]  /*45d0*/  F2FP.F16.F32.PACK_AB R15, R96, R15 ;  /* 0x0000000f600f723e */ /* 0x000fe200000000ff */
[--C-:B------:R-:W-:Y:S01]  /*45e0*/  HADD2.F32 R100, -RZ, R95.reuse.H0_H0 ;  /* 0x2000005fff647230 */ /* 0x100fe20000004100 */
[----:B------:R-:W-:Y:S01]  /*45f0*/  F2FP.F16.F32.PACK_AB R32, R33, R32 ;  /* 0x000000202120723e */ /* 0x000fe200000000ff */
[----:B------:R-:W-:Y:S02]  /*4600*/  HADD2.F32 R11, -RZ, R12.H0_H0 ;  /* 0x2000000cff0b7230 */ /* 0x000fe40000004100 */
[----:B------:R-:W-:Y:S02]  /*4610*/  HADD2.F32 R44, -RZ, R44.H1_H1 ;  /* 0x3000002cff2c7230 */ /* 0x000fe40000004100 */
[----:B------:R-:W-:Y:S02]  /*4620*/  HADD2.F32 R12, -RZ, R12.H1_H1 ;  /* 0x3000000cff0c7230 */ /* 0x000fe40000004100 */
[----:B------:R-:W-:-:S02]  /*4630*/  HADD2.F32 R98, -RZ, R95.H1_H1 ;  /* 0x3000005fff627230 */ /* 0x000fc40000004100 */
[-C--:B------:R-:W-:Y:S01]  /*4640*/  FMUL.FTZ R95, R44, R47.reuse ;  /* 0x0000002f2c5f7220 */ /* 0x080fe20000410000 */
[----:B------:R-:W-:Y:S02]  /*4650*/  HADD2.F32 R45, -RZ, R4.H0_H0 ;  /* 0x20000004ff2d7230 */ /* 0x000fe40000004100 */
[-C--:B------:R-:W-:Y:S01]  /*4660*/  FMUL.FTZ R4, R35, R100.reuse ;  /* 0x0000006423047220 */ /* 0x080fe20000410000 */
[C---:B------:R-:W-:Y:S01]  /*4670*/  FMUL.FTZ R100, R11.reuse, R100 ;  /* 0x000000640b647220 */ /* 0x040fe20000410000 */
[C---:B------:R-:W-:Y:S02]  /*4680*/  FMUL.FTZ R47, R12.reuse, R47 ;  /* 0x0000002f0c2f7220 */ /* 0x040fe40000410000 */
[-C--:B------:R-:W-:Y:S01]  /*4690*/  FFMA.FTZ R4, R11, R98.reuse, -R4 ;  /* 0x000000620b047223 */ /* 0x080fe20000010804 */
[----:B------:R-:W-:Y:S01]  /*46a0*/  FFMA.FTZ R11, R35, R98, R100 ;  /* 0x00000062230b7223 */ /* 0x000fe20000010064 */
[-C--:B------:R-:W-:Y:S01]  /*46b0*/  FFMA.FTZ R95, R12, R45.reuse, -R95 ;  /* 0x0000002d0c5f7223 */ /* 0x080fe2000001085f */
[----:B------:R-:W-:Y:S01]  /*46c0*/  FFMA.FTZ R44, R44, R45, R47 ;  /* 0x0000002d2c2c7223 */ /* 0x000fe2000001002f */
[----:B------:R-:W-:-:S02]  /*46d0*/  HADD2.F32 R35, -RZ, R93.H1_H1 ;  /* 0x3000005dff237230 */ /* 0x000fc40000004100 */
[----:B------:R-:W-:Y:S02]  /*46e0*/  HADD2.F32 R45, -RZ, R6.H0_H0 ;  /* 0x20000006ff2d7230 */ /* 0x000fe40000004100 */
[----:B------:R-:W-:Y:S01]  /*46f0*/  HADD2.F32 R12, -RZ, R46.H0_H0 ;  /* 0x2000002eff0c7230 */ /* 0x000fe20000004100 */
[----:B------:R-:W-:Y:S01]  /*4700*/  F2FP.F16.F32.PACK_AB R44, R44, R11 ;  /* 0x0000000b2c2c723e */ /* 0x000fe200000000ff */
[----:B------:R-:W-:Y:S02]  /*4710*/  HADD2.F32 R93, -RZ, R93.H0_H0 ;  /* 0x2000005dff5d7230 */ /* 0x000fe40000004100 */
[----:B------:R-:W-:Y:S02]  /*4720*/  HADD2.F32 R6, -RZ, R14.H0_H0 ;  /* 0x2000000eff067230 */ /* 0x000fe40000004100 */
[----:B------:R-:W-:Y:S02]  /*4730*/  HADD2.F32 R46, -RZ, R46.H1_H1 ;  /* 0x3000002eff2e7230 */ /* 0x000fe40000004100 */
[----:B------:R-:W-:Y:S01]  /*4740*/  FMUL.FTZ R47, R12, R93 ;  /* 0x0000005d0c2f7220 */ /* 0x000fe20000410000 */
[----:B------:R-:W-:-:S02]  /*4750*/  HADD2.F32 R14, -RZ, R14.H1_H1 ;  /* 0x3000000eff0e7230 */ /* 0x000fc40000004100 */
[----:B------:R-:W-:Y:S01]  /*4760*/  FMUL.FTZ R93, R6, R93 ;  /* 0x0000005d065d7220 */ /* 0x000fe20000410000 */
[----:B------:R-:W-:Y:S01]  /*4770*/  FMUL.FTZ R97, R46, R45 ;  /* 0x0000002d2e617220 */ /* 0x000fe20000410000 */
[----:B------:R-:W-:Y:S01]  /*4780*/  FFMA.FTZ R47, R6, R35, -R47 ;  /* 0x00000023062f7223 */ /* 0x000fe2000001082f */
[----:B------:R-:W-:Y:S01]  /*4790*/  FMUL.FTZ R45, R14, R45 ;  /* 0x0000002d0e2d7220 */ /* 0x000fe20000410000 */
[----:B------:R-:W-:Y:S01]  /*47a0*/  FFMA.FTZ R93, R12, R35, R93 ;  /* 0x000000230c5d7223 */ /* 0x000fe2000001005d */
[-C--:B------:R-:W-:Y:S01]  /*47b0*/  FFMA.FTZ R14, R14, R5.reuse, -R97 ;  /* 0x000000050e0e7223 */ /* 0x080fe20000010861 */
[----:B------:R-:W-:Y:S01]  /*47c0*/  F2FP.F16.F32.PACK_AB R12, R95, R4 ;  /* 0x000000045f0c723e */ /* 0x000fe200000000ff */
[----:B------:R-:W-:Y:S01]  /*47d0*/  FFMA.FTZ R46, R46, R5, R45 ;  /* 0x000000052e2e7223 */ /* 0x000fe2000001002d */
[----:B------:R-:W-:Y:S01]  /*47e0*/  F2FP.F16.F32.PACK_AB R45, R94, R13 ;  /* 0x0000000d5e2d723e */ /* 0x000fe200000000ff */
[----:B------:R-:W-:Y:S01]  /*47f0*/  IMAD.MOV.U32 R13, RZ, RZ, R7 ;  /* 0x000000ffff0d7224 */ /* 0x000fe200078e0007 */
[----:B------:R-:W-:Y:S01]  /*4800*/  F2FP.F16.F32.PACK_AB R14, R14, R47 ;  /* 0x0000002f0e0e723e */ /* 0x000fe200000000ff */
[----:B------:R-:W-:Y:S01]  /*4810*/  IMAD.MOV.U32 R47, RZ, RZ, R32 ;  /* 0x000000ffff2f7224 */ /* 0x000fe200078e0020 */
[----:B------:R-:W-:-:S07]  /*4820*/  F2FP.F16.F32.PACK_AB R46, R46, R93 ;  /* 0x0000005d2e2e723e */ /* 0x000fce00000000ff */
.L_x_15512:
[----:B------:R-:W-:Y:S05]  /*4830*/  BSYNC B2 ;  /* 0x0000000000027941 */ /* 0x000fea0003800000 */
.L_x_15511:
[----:B------:R-:W-:Y:S01]  /*4840*/  ISETP.GE.AND P4, PT, R86, R87, PT ;  /* 0x000000575600720c */ /* 0x000fe20003f86270 */
[----:B---3--:R3:W-:-:S12]  /*4850*/  ST.E.128 desc[UR40][R78.64], R12 ;  /* 0x0000000c4e007985 */ /* 0x0087d8000c101d28 */
[----:B------:R-:W-:-:S05]  /*4860*/  @!P4 IMAD.WIDE R80, R86, 0x2, R80 ;  /* 0x000000025650c825 */ /* 0x000fca00078e0250 */
[----:B----4-:R3:W-:Y:S02]  /*4870*/  @!P4 ST.E.128 desc[UR40][R80.64], R44 ;  /* 0x0000002c5000c985 */ /* 0x0107e4000c101d28 */
.L_x_15510:
[----:B------:R-:W-:Y:S05]  /*4880*/  BSYNC B1 ;  /* 0x0000000000017941 */ /* 0x000fea0003800000 */
.L_x_15509:
[----:B------:R-:W-:-:S03]  /*4890*/  UMOV UR4, 0xffffffff ;  /* 0xffffffff00047882 */ /* 0x000fc60000000000 */
[----:B------:R-:W-:Y:S05]  /*48a0*/  BRA.DIV UR4, `(.L_x_15513) ;  /* 0x0000017604e87947 */ /* 0x000fea000b800000 */
[----:B-1----:R-:W1:Y:S04]  /*48b0*/  SHFL.IDX PT, R85, R85, 0x1, 0x1c1f ;  /* 0x003c1f0055557f89 */ /* 0x002e6800000e0000 */
[----:B------:R-:W4:Y:S02]  /*48c0*/  SHFL.IDX PT, R84, R84, 0x1, 0x1c1f ;  /* 0x003c1f0054547f89 */ /* 0x000f2400000e0000 */
.L_x_15756:
[----:B------:R-:W-:-:S04]  /*48d0*/  IADD3 R4, R154, 0x60, RZ ;  /* 0x000000609a047810 */ /* 0x000fc80007ffe0ff */
[----:B------:R-:W-:-:S13]  /*48e0*/  ISETP.GE.OR P4, PT, R4, R75, P1 ;  /* 0x0000004b0400720c */ /* 0x000fda0000f86670 */
[----:B------:R-:W-:Y:S05]  /*48f0*/  @P4 BRA `(.L_x_15496) ;  /* 0x0000000800f44947 */ /* 0x000fea0003800000 */
[----:B------:R-:W5:Y:S01]  /*4900*/  LDL R5, [R1+0x40] ;  /* 0x0000400001057983 */ /* 0x000f620000100800 */
[----:B------:R-:W-:Y:S01]  /*4910*/  SEL R89, R58, R89, !P0 ;  /* 0x000000593a597207 */ /* 0x000fe20004000000 */
[----:B------:R-:W-:Y:S01]  /*4920*/  VIADD R6, R154, 0x60 ;  /* 0x000000609a067836 */ /* 0x000fe20000000000 */
[----:B----4-:R-:W-:Y:S01]  /*4930*/  LEA R32, P4, R10, R84, 0x1 ;  /* 0x000000540a207211 */ /* 0x010fe200078808ff */
[----:B------:R-:W-:Y:S01]  /*4940*/  VIADD R7, R154, 0x60 ;  /* 0x000000609a077836 */ /* 0x000fe20000000000 */
[----:B------:R-:W-:Y:S01]  /*4950*/  SHF.R.S32.HI R4, RZ, 0x1f, R89 ;  /* 0x0000001fff047819 */ /* 0x000fe20000011459 */
[----:B------:R-:W-:Y:S01]  /*4960*/  IMAD.SHL.U32 R6, R6, 0x40, RZ ;  /* 0x0000004006067824 */ /* 0x000fe200078e00ff */
[----:B------:R-:W-:Y:S01]  /*4970*/  BSSY B1, `(.L_x_15514) ;  /* 0x000006a000017945 */ /* 0x000fe20003800000 */
[----:B------:R-:W-:Y:S01]  /*4980*/  IMAD.SHL.U32 R7, R7, 0x40, RZ ;  /* 0x0000004007077824 */ /* 0x000fe200078e00ff */
[----:B------:R-:W-:Y:S02]  /*4990*/  LEA.HI R89, R4, R89, RZ, 0x4 ;  /* 0x0000005904597211 */ /* 0x000fe400078f20ff */
[----:B------:R-:W-:-:S02]  /*49a0*/  LOP3.LUT R6, R6, 0x1c0, RZ, 0xc0, !PT ;  /* 0x000001c006067812 */ /* 0x000fc400078ec0ff */
[----:B--2---:R-:W-:Y:S02]  /*49b0*/  LEA.HI.SX32 R11, R89, R52, 0x1c ;  /* 0x00000034590b7211 */ /* 0x004fe400078fe2ff */
[----:B------:R-:W-:Y:S02]  /*49c0*/  LOP3.LUT R7, R7, 0x1c0, RZ, 0xc0, !PT ;  /* 0x000001c007077812 */ /* 0x000fe400078ec0ff */
[----:B------:R-:W-:Y:S02]  /*49d0*/  SHF.L.U32 R11, R11, 0x3, RZ ;  /* 0x000000030b0b7819 */ /* 0x000fe400000006ff */
[----:B------:R-:W-:Y:S02]  /*49e0*/  SHF.R.U32.HI R6, RZ, 0x3, R6 ;  /* 0x00000003ff067819 */ /* 0x000fe40000011606 */
[----:B------:R-:W-:Y:S02]  /*49f0*/  LOP3.LUT R4, R7, 0x38, R11, 0xf8, !PT ;  /* 0x0000003807047812 */ /* 0x000fe400078ef80b */
[----:B-1----:R-:W-:-:S02]  /*4a00*/  LEA.HI.X R33, R10, R85, R8, 0x1, P4 ;  /* 0x000000550a217211 */ /* 0x002fc400020f0c08 */
[----:B------:R-:W-:-:S05]  /*4a10*/  LOP3.LUT R4, R4, R6, RZ, 0x3c, !PT ;  /* 0x0000000604047212 */ /* 0x000fca00078e3cff */
[----:B-----5:R-:W-:Y:S02]  /*4a20*/  IMAD.IADD R4, R5, 0x1, R4 ;  /* 0x0000000105047824 */ /* 0x020fe400078e0204 */
[C---:B------:R-:W-:Y:S02]  /*4a30*/  IMAD R5, R19.reuse, 0x2000, R0 ;  /* 0x0000200013057824 */ /* 0x040fe400078e0200 */
[----:B------:R-:W-:Y:S02]  /*4a40*/  IMAD R7, R19, 0x2000, R4 ;  /* 0x0000200013077824 */ /* 0x000fe400078e0204 */
[----:B------:R-:W-:-:S03]  /*4a50*/  IMAD R5, R5, 0x2, R2 ;  /* 0x0000000205057824 */ /* 0x000fc600078e0202 */
[----:B---3--:R-:W-:-:S03]  /*4a60*/  LEA R12, R7, R2, 0x1 ;  /* 0x00000002070c7211 */ /* 0x008fc600078e08ff */
[----:B------:R-:W1:Y:S04]  /*4a70*/  LDS.128 R4, [R5+0xe400] ;  /* 0x00e4000005047984 */ /* 0x000e680000000c00 */
[----:B------:R-:W2:Y:S01]  /*4a80*/  LDS.128 R12, [R12+0xe400] ;  /* 0x00e400000c0c7984 */ /* 0x000ea20000000c00 */
[----:B------:R-:W-:Y:S05]  /*4a90*/  @P3 BRA `(.L_x_15515) ;  /* 0x00000004005c3947 */ /* 0x000fea0003800000 */
[----:B------:R-:W-:Y:S01]  /*4aa0*/  SHF.R.U64 R34, R38, 0x10, R39 ;  /* 0x0000001026227819 */ /* 0x000fe20000001227 */
[----:B-1----:R-:W-:Y:S01]  /*4ab0*/  IMAD.MOV.U32 R38, RZ, RZ, R4 ;  /* 0x000000ffff267224 */ /* 0x002fe200078e0004 */
[----:B------:R-:W-:Y:S01]  /*4ac0*/  SHF.R.U32.HI R44, RZ, 0x10, R41 ;  /* 0x00000010ff2c7819 */ /* 0x000fe20000011629 */
[----:B--2---:R-:W-:Y:S01]  /*4ad0*/  IMAD.MOV.U32 R4, RZ, RZ, R13 ;  /* 0x000000ffff047224 */ /* 0x004fe200078e000d */
[----:B------:R-:W-:Y:S01]  /*4ae0*/  SHF.R.U64 R35, R36, 0x10, R37 ;  /* 0x0000001024237819 */ /* 0x000fe20000001225 */
[----:B------:R-:W-:Y:S01]  /*4af0*/  IMAD.MOV.U32 R13, RZ, RZ, R7 ;  /* 0x000000ffff0d7224 */ /* 0x000fe200078e0007 */
[----:B------:R-:W-:Y:S01]  /*4b00*/  SHF.R.U32.HI R46, RZ, 0x10, R37 ;  /* 0x00000010ff2e7819 */ /* 0x000fe20000011625 */
[----:B------:R-:W-:Y:S01]  /*4b10*/  HADD2.F32 R44, -RZ, R44.H0_H0 ;  /* 0x2000002cff2c7230 */ /* 0x000fe20000004100 */
[----:B------:R-:W-:Y:S01]  /*4b20*/  SHF.R.U64 R37, R40, 0x10, R41 ;  /* 0x0000001028257819 */ /* 0x000fe20000001229 */
[----:B------:R-:W-:Y:S01]  /*4b30*/  HADD2.F32 R7, -RZ, R5.H1_H1 ;  /* 0x30000005ff077230 */ /* 0x000fe20000004100 */
[----:B------:R-:W-:Y:S01]  /*4b40*/  SHF.R.U32.HI R47, RZ, 0x10, R39 ;  /* 0x00000010ff2f7819 */ /* 0x000fe20000011627 */
[----:B------:R-:W-:Y:S01]  /*4b50*/  IMAD.MOV.U32 R39, RZ, RZ, R12 ;  /* 0x000000ffff277224 */ /* 0x000fe200078e000c */
[--C-:B------:R-:W-:Y:S01]  /*4b60*/  SHF.R.U64 R36, R42, 0x10, R43.reuse ;  /* 0x000000102a247819 */ /* 0x100fe2000000122b */
[----:B------:R-:W-:Y:S01]  /*4b70*/  HADD2.F32 R12, -RZ, R4.H0_H0 ;  /* 0x20000004ff0c7230 */ /* 0x000fe20000004100 */
[----:B------:R-:W-:Y:S01]  /*4b80*/  SHF.R.U32.HI R45, RZ, 0x10, R43 ;  /* 0x00000010ff2d7819 */ /* 0x000fe2000001162b */
[----:B------:R-:W-:Y:S01]  /*4b90*/  HADD2.F32 R43, -RZ, R92.H1_H1 ;  /* 0x3000005cff2b7230 */ /* 0x000fe20000004100 */
[----:B------:R-:W-:Y:S01]  /*4ba0*/  MOV R40, R15 ;  /* 0x0000000f00287202 */ /* 0x000fe20000000f00 */
[----:B------:R-:W-:-:S02]  /*4bb0*/  HADD2.F32 R15, -RZ, R4.H1_H1 ;  /* 0x30000004ff0f7230 */ /* 0x000fc40000004100 */
[----:B------:R-:W-:Y:S02]  /*4bc0*/  HADD2.F32 R4, -RZ, R5.H0_H0 ;  /* 0x20000005ff047230 */ /* 0x000fe40000004100 */
[-C--:B------:R-:W-:Y:S01]  /*4bd0*/  FMUL.FTZ R5, R12, R43.reuse ;  /* 0x0000002b0c057220 */ /* 0x080fe20000410000 */
[----:B------:R-:W-:Y:S02]  /*4be0*/  HADD2.F32 R41, -RZ, R92.H0_H0 ;  /* 0x2000005cff297230 */ /* 0x000fe40000004100 */
        /* <DEDUP_REMOVED lines=11> */
[----:B------:R-:W-:Y:S02]  /*4ca0*/  HADD2.F32 R15, -RZ, R13.H0_H0 ;  /* 0x2000000dff0f7230 */ /* 0x000fe40000004100 */
[----:B------:R-:W-:Y:S02]  /*4cb0*/  HADD2.F32 R42, -RZ, R40.H1_H1 ;  /* 0x30000028ff2a7230 */ /* 0x000fe40000004100 */
[-C--:B------:R-:W-:Y:S01]  /*4cc0*/  FMUL.FTZ R78, R41, R46.reuse ;  /* 0x0000002e294e7220 */ /* 0x080fe20000410000 */
[----:B------:R-:W-:Y:S02]  /*4cd0*/  HADD2.F32 R45, -RZ, R45.H0_H0 ;  /* 0x2000002dff2d7230 */ /* 0x000fe40000004100 */
[----:B------:R-:W-:Y:S01]  /*4ce0*/  FMUL.FTZ R46, R15, R46 ;  /* 0x0000002e0f2e7220 */ /* 0x000fe20000410000 */
[----:B------:R-:W-:-:S02]  /*4cf0*/  HADD2.F32 R40, -RZ, R13.H1_H1 ;  /* 0x3000000dff287230 */ /* 0x000fc40000004100 */
[----:B------:R-:W-:Y:S02]  /*4d00*/  HADD2.F32 R44, -RZ, R91.H0_H0 ;  /* 0x2000005bff2c7230 */ /* 0x000fe40000004100 */
[-C--:B------:R-:W-:Y:S01]  /*4d10*/  FMUL.FTZ R79, R42, R45.reuse ;  /* 0x0000002d2a4f7220 */ /* 0x080fe20000410000 */
[----:B------:R-:W-:Y:S02]  /*4d20*/  HADD2.F32 R43, -RZ, R47.H0_H0 ;  /* 0x2000002fff2b7230 */ /* 0x000fe40000004100 */
[----:B------:R-:W-:Y:S01]  /*4d30*/  FMUL.FTZ R45, R40, R45 ;  /* 0x0000002d282d7220 */ /* 0x000fe20000410000 */
[----:B------:R-:W-:Y:S02]  /*4d40*/  HADD2.F32 R35, -RZ, R35.H0_H0 ;  /* 0x20000023ff237230 */ /* 0x000fe40000004100 */
[-C--:B------:R-:W-:Y:S01]  /*4d50*/  FFMA.FTZ R47, R41, R44.reuse, R46 ;  /* 0x0000002c292f7223 */ /* 0x080fe2000001002e */
[----:B------:R-:W-:Y:S01]  /*4d60*/  FFMA.FTZ R13, R15, R44, -R78 ;  /* 0x0000002c0f0d7223 */ /* 0x000fe2000001084e */
[----:B------:R-:W-:-:S02]  /*4d70*/  HADD2.F32 R41, -RZ, R37.H0_H0 ;  /* 0x20000025ff297230 */ /* 0x000fc40000004100 */
[-C--:B------:R-:W-:Y:S01]  /*4d80*/  FFMA.FTZ R80, R42, R43.reuse, R45 ;  /* 0x0000002b2a507223 */ /* 0x080fe2000001002d */
[--C-:B------:R-:W-:Y:S02]  /*4d90*/  HADD2.F32 R37, -RZ, R39.reuse.H0_H0 ;  /* 0x20000027ff257230 */ /* 0x100fe40000004100 */
[----:B------:R-:W-:Y:S01]  /*4da0*/  FFMA.FTZ R78, R40, R43, -R79 ;  /* 0x0000002b284e7223 */ /* 0x000fe2000001084f */
[--C-:B------:R-:W-:Y:S02]  /*4db0*/  HADD2.F32 R15, -RZ, R38.reuse.H0_H0 ;  /* 0x20000026ff0f7230 */ /* 0x100fe40000004100 */
[----:B------:R-:W-:Y:S02]  /*4dc0*/  HADD2.F32 R39, -RZ, R39.H1_H1 ;  /* 0x30000027ff277230 */ /* 0x000fe40000004100 */
[----:B------:R-:W-:Y:S01]  /*4dd0*/  HADD2.F32 R38, -RZ, R38.H1_H1 ;  /* 0x30000026ff267230 */ /* 0x000fe20000004100 */
[----:B------:R-:W-:Y:S01]  /*4de0*/  F2FP.F16.F32.PACK_AB R78, R78, R13 ;  /* 0x0000000d4e4e723e */ /* 0x000fe200000000ff */
[----:B------:R-:W-:-:S02]  /*4df0*/  HADD2.F32 R42, -RZ, R88.H0_H0 ;  /* 0x20000058ff2a7230 */ /* 0x000fc40000004100 */
[-C--:B------:R-:W-:Y:S01]  /*4e00*/  FMUL.FTZ R43, R39, R41.reuse ;  /* 0x00000029272b7220 */ /* 0x080fe20000410000 */
[----:B------:R-:W-:Y:S02]  /*4e10*/  HADD2.F32 R40, -RZ, R90.H0_H0 ;  /* 0x2000005aff287230 */ /* 0x000fe40000004100 */
[C---:B------:R-:W-:Y:S01]  /*4e20*/  FMUL.FTZ R46, R38.reuse, R41 ;  /* 0x00000029262e7220 */ /* 0x040fe20000410000 */
[----:B------:R-:W-:Y:S02]  /*4e30*/  HADD2.F32 R88, -RZ, R88.H1_H1 ;  /* 0x30000058ff587230 */ /* 0x000fe40000004100 */
[-C--:B------:R-:W-:Y:S01]  /*4e40*/  FMUL.FTZ R44, R37, R42.reuse ;  /* 0x0000002a252c7220 */ /* 0x080fe20000410000 */
[-C--:B------:R-:W-:Y:S01]  /*4e50*/  FFMA.FTZ R43, R38, R35.reuse, -R43 ;  /* 0x00000023262b7223 */ /* 0x080fe2000001082b */
[----:B------:R-:W-:Y:S01]  /*4e60*/  FFMA.FTZ R41, R39, R35, R46 ;  /* 0x0000002327297223 */ /* 0x000fe2000001002e */
[C---:B------:R-:W-:Y:S01]  /*4e70*/  FMUL.FTZ R42, R15.reuse, R42 ;  /* 0x0000002a0f2a7220 */ /* 0x040fe20000410000 */
[----:B------:R-:W-:Y:S01]  /*4e80*/  FFMA.FTZ R44, R15, R40, -R44 ;  /* 0x000000280f2c7223 */ /* 0x000fe2000001082c */
[----:B------:R-:W-:Y:S01]  /*4e90*/  HADD2.F32 R35, -RZ, R14.H0_H0 ;  /* 0x2000000eff237230 */ /* 0x000fe20000004100 */
[----:B------:R-:W-:Y:S01]  /*4ea0*/  F2FP.F16.F32.PACK_AB R13, R12, R5 ;  /* 0x000000050c0d723e */ /* 0x000fe200000000ff */
[----:B------:R-:W-:-:S02]  /*4eb0*/  HADD2.F32 R39, -RZ, R36.H0_H0 ;  /* 0x20000024ff277230 */ /* 0x000fc40000004100 */
[----:B------:R-:W-:Y:S01]  /*4ec0*/  FFMA.FTZ R42, R37, R40, R42 ;  /* 0x00000028252a7223 */ /* 0x000fe2000001002a */
[----:B------:R-:W-:Y:S01]  /*4ed0*/  HADD2.F32 R15, -RZ, R6.H0_H0 ;  /* 0x20000006ff0f7230 */ /* 0x000fe20000004100 */
[----:B------:R-:W-:Y:S01]  /*4ee0*/  F2FP.F16.F32.PACK_AB R4, R43, R44 ;  /* 0x0000002c2b04723e */ /* 0x000fe200000000ff */
[----:B------:R-:W-:Y:S02]  /*4ef0*/  HADD2.F32 R14, -RZ, R14.H1_H1 ;  /* 0x3000000eff0e7230 */ /* 0x000fe40000004100 */
[----:B------:R-:W-:Y:S01]  /*4f00*/  HADD2.F32 R6, -RZ, R6.H1_H1 ;  /* 0x30000006ff067230 */ /* 0x000fe20000004100 */
[----:B------:R-:W-:Y:S01]  /*4f10*/  F2FP.F16.F32.PACK_AB R12, R41, R42 ;  /* 0x0000002a290c723e */ /* 0x000fe200000000ff */
[----:B------:R-:W-:Y:S02]  /*4f20*/  HADD2.F32 R37, -RZ, R34.H0_H0 ;  /* 0x20000022ff257230 */ /* 0x000fe40000004100 */
[----:B------:R-:W-:Y:S01]  /*4f30*/  FMUL.FTZ R34, R35, R88 ;  /* 0x0000005823227220 */ /* 0x000fe20000410000 */
[----:B------:R-:W-:-:S02]  /*4f40*/  HADD2.F32 R90, -RZ, R90.H1_H1 ;  /* 0x3000005aff5a7230 */ /* 0x000fc40000004100 */
[-C--:B------:R-:W-:Y:S01]  /*4f50*/  FMUL.FTZ R45, R14, R39.reuse ;  /* 0x000000270e2d7220 */ /* 0x080fe20000410000 */
[C---:B------:R-:W-:Y:S01]  /*4f60*/  FMUL.FTZ R88, R15.reuse, R88 ;  /* 0x000000580f587220 */ /* 0x040fe20000410000 */
[C---:B------:R-:W-:Y:S01]  /*4f70*/  FMUL.FTZ R39, R6.reuse, R39 ;  /* 0x0000002706277220 */ /* 0x040fe20000410000 */
[----:B------:R-:W-:Y:S02]  /*4f80*/  IMAD.MOV.U32 R5, RZ, RZ, R7 ;  /* 0x000000ffff057224 */ /* 0x000fe400078e0007 */
[-C--:B------:R-:W-:Y:S01]  /*4f90*/  FFMA.FTZ R34, R15, R90.reuse, -R34 ;  /* 0x0000005a0f227223 */ /* 0x080fe20000010822 */
[----:B------:R-:W-:Y:S01]  /*4fa0*/  FFMA.FTZ R88, R35, R90, R88 ;  /* 0x0000005a23587223 */ /* 0x000fe20000010058 */
[-C--:B------:R-:W-:Y:S01]  /*4fb0*/  FFMA.FTZ R45, R6, R37.reuse, -R45 ;  /* 0x00000025062d7223 */ /* 0x080fe2000001082d */
[----:B------:R-:W-:Y:S01]  /*4fc0*/  FFMA.FTZ R39, R14, R37, R39 ;  /* 0x000000250e277223 */ /* 0x000fe20000010027 */
[----:B------:R-:W-:Y:S01]  /*4fd0*/  F2FP.F16.F32.PACK_AB R15, R80, R47 ;  /* 0x0000002f500f723e */ /* 0x000fe200000000ff */
[----:B------:R-:W-:-:S02]  /*4fe0*/  IMAD.MOV.U32 R7, RZ, RZ, R78 ;  /* 0x000000ffff077224 */ /* 0x000fc400078e004e */
[----:B------:R-:W-:Y:S02]  /*4ff0*/  F2FP.F16.F32.PACK_AB R6, R45, R34 ;  /* 0x000000222d06723e */ /* 0x000fe400000000ff */
[----:B------:R-:W-:-:S07]  /*5000*/  F2FP.F16.F32.PACK_AB R14, R39, R88 ;  /* 0x00000058270e723e */ /* 0x000fce00000000ff */
.L_x_15515:
[----:B------:R-:W-:Y:S05]  /*5010*/  BSYNC B1 ;  /* 0x0000000000017941 */ /* 0x000fea0003800000 */
.L_x_15514:
[----:B------:R-:W-:Y:S01]  /*5020*/  ISETP.GE.AND P3, PT, R11, R87, PT ;  /* 0x000000570b00720c */ /* 0x000fe20003f66270 */
[----:B-1----:R1:W-:Y:S02]  /*5030*/  ST.E.128 desc[UR40][R32.64], R4 ;  /* 0x0000000420007985 */ /* 0x0023e4000c101d28 */
[----:B-1----:R-:W-:Y:S02]  /*5040*/  IMAD.MOV.U32 R4, RZ, RZ, R84 ;  /* 0x000000ffff047224 */ /* 0x002fe400078e0054 */
[----:B------:R-:W-:-:S08]  /*5050*/  IMAD.MOV.U32 R5, RZ, RZ, R85 ;  /* 0x000000ffff057224 */ /* 0x000fd000078e0055 */
[----:B------:R-:W-:Y:S05]  /*5060*/  @P3 BRA `(.L_x_15496) ;  /* 0x0000000400183947 */ /* 0x000fea0003800000 */
[----:B------:R-:W-:-:S05]  /*5070*/  IMAD.WIDE R4, R11, 0x2, R4 ;  /* 0x000000020b047825 */ /* 0x000fca00078e0204 */
[----:B--2---:R1:W-:Y:S01]  /*5080*/  ST.E.128 desc[UR40][R4.64], R12 ;  /* 0x0000000c04007985 */ /* 0x0043e2000c101d28 */
[----:B------:R-:W-:Y:S05]  /*5090*/  BRA `(.L_x_15496) ;  /* 0x00000004000c7947 */ /* 0x000fea0003800000 */
.L_x_15477:
[----:B------:R-:W-:-:S13]  /*50a0*/  ISETP.NE.AND P5, PT, R157, 0x3, PT ;  /* 0x000000039d00780c */ /* 0x000fda0003fa5270 */
[----:B------:R-:W-:Y:S05]  /*50b0*/  @!P5 BRA `(.L_x_15516) ;  /* 0x000000000004d947 */ /* 0x000fea0003800000 */
[----:B------:R-:W-:Y:S01]  /*50c0*/  BPT.TRAP 0x1 ;  /* 0x000000040000795c */ /* 0x000fe20000300000 */
.L_x_15516:
[----:B------:R-:W2:Y:S01]  /*50d0*/  LDL R4, [R1] ;  /* 0x0000000001047983 */ /* 0x000ea20000100800 */
[----:B------:R-:W-:Y:S01]  /*50e0*/  LEA R68, R19, R2, 0x3 ;  /* 0x0000000213447211 */ /* 0x000fe200078e18ff */
[----:B------:R-:W-:Y:S01]  /*50f0*/  BSSY B1, `(.L_x_15517) ;  /* 0x0000005000017945 */ /* 0x000fe20003800000 */
[----:B------:R-:W-:Y:S02]  /*5100*/  SHF.R.S32.HI R73, RZ, 0x1f, R72 ;  /* 0x0000001fff497819 */ /* 0x000fe40000011448 */
[----:B--2---:R-:W-:-:S04]  /*5110*/  SHF.L.U32 R77, R4, 0x1f, RZ ;  /* 0x0000001f044d7819 */ /* 0x004fc800000006ff */
[----:B------:R-:W0:Y:S02]  /*5120*/  SYNCS.PHASECHK.TRANS64.TRYWAIT P3, [R68+URZ+0x16890], R77 ;  /* 0x0168904d440075a7 */ /* 0x000e24000806017f */
[----:B0-----:R-:W-:Y:S05]  /*5130*/  @!P3 BRA `(.L_x_15518) ;  /* 0x000001700010b947 */ /* 0x001fea0003800000 */
.L_x_15757:
[----:B------:R-:W-:Y:S05]  /*5140*/  BSYNC B1 ;  /* 0x0000000000017941 */ /* 0x000fea0003800000 */
.L_x_15517:
        /* <DEDUP_REMOVED lines=25> */
.L_x_15761:
        /* <DEDUP_REMOVED lines=13> */
.L_x_15521:
[----:B------:R-:W-:Y:S05]  /*53b0*/  BSYNC B1 ;  /* 0x0000000000017941 */ /* 0x000fea0003800000 */
.L_x_15520:
[----:B------:R-:W-:-:S03]  /*53c0*/  UMOV UR4, 0xffffffff ;  /* 0xffffffff00047882 */ /* 0x000fc60000000000 */
[----:B------:R-:W-:Y:S05]  /*53d0*/  BRA.DIV UR4, `(.L_x_15522) ;  /* 0x0000016e04c87947 */ /* 0x000fea000b800000 */
[----:B--2-4-:R2:W4:Y:S04]  /*53e0*/  SHFL.IDX PT, R5, R33, 0x1, 0x1c1f ;  /* 0x003c1f0021057f89 */ /* 0x01452800000e0000 */
[----:B---3--:R2:W3:Y:S02]  /*53f0*/  SHFL.IDX PT, R7, R32, 0x1, 0x1c1f ;  /* 0x003c1f0020077f89 */ /* 0x0084e400000e0000 */
.L_x_15765:
        /* <DEDUP_REMOVED lines=13> */
.L_x_15496:
[----:B------:R-:W-:Y:S05]  /*54d0*/  BSYNC B0 ;  /* 0x0000000000007941 */ /* 0x000fea0003800000 */
.L_x_15476:
[----:B01234-:R-:W0:Y:S01]  /*54e0*/  S2R R4, SR_TID.X ;  /* 0x0000000000047919 */ /* 0x01fe220000002100 */
[----:B------:R-:W-:Y:S01]  /*54f0*/  @!PT LDS RZ, [RZ] ;  /* 0x00000000fffff984 */ /* 0x000fe20000000800 */
[----:B------:R-:W-:Y:S01]  /*5500*/  @!PT LDS RZ, [RZ] ;  /* 0x00000000fffff984 */ /* 0x000fe20000000800 */
[----:B------:R-:W-:Y:S01]  /*5510*/  @!PT LDS RZ, [RZ] ;  /* 0x00000000fffff984 */ /* 0x000fe20000000800 */
[----:B------:R-:W-:Y:S01]  /*5520*/  @!PT LDS RZ, [RZ] ;  /* 0x00000000fffff984 */ /* 0x000fe20000000800 */
[----:B------:R1:W-:Y:S06]  /*5530*/  MEMBAR.ALL.CTA ;  /* 0x0000000000007992 */ /* 0x0003ec0000008000 */
[----:B-1----:R-:W1:Y:S01]  /*5540*/  FENCE.VIEW.ASYNC.S ;  /* 0x00000000000073c6 */ /* 0x002e620000000000 */
[----:B------:R-:W-:Y:S05]  /*5550*/  WARPSYNC.ALL ;  /* 0x0000000000007948 */ /* 0x000fea0003800000 */
[----:B------:R-:W-:Y:S01]  /*5560*/  BSSY B0, `(.L_x_15523) ;  /* 0x0000008000007945 */ /* 0x000fe20003800000 */
[----:B-1----:R1:W-:Y:S01]  /*5570*/  BAR.SYNC.DEFER_BLOCKING R76, 0x80 ;  /* 0x0002004c0000751d */ /* 0x0023e20000010000 */
[----:B0-----:R-:W-:-:S13]  /*5580*/  LOP3.LUT P3, RZ, R4, 0x7f, RZ, 0xc0, !PT ;  /* 0x0000007f04ff7812 */ /* 0x001fda000786c0ff */
[----:B------:R-:W-:-:S05]  /*5590*/  @!P3 VIADD R4, R68, 0x168a0 ;  /* 0x000168a04404b836 */ /* 0x000fca0000000000 */
[----:B------:R-:W-:-:S04]  /*55a0*/  @!P3 PRMT R4, RZ, 0x654, R4 ;  /* 0x00000654ff04b816 */ /* 0x000fc80000000004 */
[----:B------:R1:W-:Y:S01]  /*55b0*/  @!P3 SYNCS.ARRIVE.TRANS64.RED.A1T0 RZ, [R4+URZ], RZ ;  /* 0x000000ff04ffb9a7 */ /* 0x0003e2000810043f */
[----:B------:R-:W-:Y:S05]  /*55c0*/  @!P5 BRA `(.L_x_15524) ;  /* 0x000000000004d947 */ /* 0x000fea0003800000 */
[----:B------:R-:W-:Y:S01]  /*55d0*/  BPT.TRAP 0x1 ;  /* 0x000000040000795c */ /* 0x000fe20000300000 */
.L_x_15524:
[----:B------:R-:W-:Y:S05]  /*55e0*/  BSYNC B0 ;  /* 0x0000000000007941 */ /* 0x000fea0003800000 */
.L_x_15523:
[----:B------:R-:W0:Y:S01]  /*55f0*/  SYNCS.PHASECHK.TRANS64.TRYWAIT P4, [R68+URZ+0x168b0], R77 ;  /* 0x0168b04d440075a7 */ /* 0x000e22000808017f */
[----:B------:R-:W-:Y:S01]  /*5600*/  ULDC UR36, c[0x0][0x2f4] ;  /* 0x0000bd0000247ab9 */ /* 0x000fe20000000800 */
[----:B------:R-:W-:Y:S04]  /*5610*/  BSSY B0, `(.L_x_15525) ;  /* 0x0000002000007945 */ /* 0x000fe80003800000 */
[----:B0-----:R-:W-:Y:S05]  /*5620*/  @!P4 BRA `(.L_x_15526) ;  /* 0x0000016c0080c947 */ /* 0x001fea0003800000 */
.L_x_15766:
[----:B------:R-:W-:Y:S05]  /*5630*/  BSYNC B0 ;  /* 0x0000000000007941 */ /* 0x000fea0003800000 */
.L_x_15525:
[----:B------:R-:W-:Y:S01]  /*5640*/  ULDC.64 UR4, c[0x0][0x328] ;  /* 0x0000ca0000047ab9 */ /* 0x000fe20000000a00 */
[----:B------:R-:W-:Y:S01]  /*5650*/  ULDC.64 UR6, c[0x0][0x318] ;  /* 0x0000c60000067ab9 */ /* 0x000fe20000000a00 */
[----:B------:R-:W-:Y:S01]  /*5660*/  IMAD R73, R73, UR4, RZ ;  /* 0x0000000449497c24 */ /* 0x000fe2000f8e02ff */
[----:B------:R-:W-:Y:S01]  /*5670*/  BSSY B0, `(.L_x_15527) ;  /* 0x000001d000007945 */ /* 0x000fe20003800000 */
[----:B-1----:R-:W-:-:S04]  /*5680*/  IMAD.WIDE.U32 R4, R72, UR4, RZ ;  /* 0x0000000448047c25 */ /* 0x002fc8000f8e00ff */
        /* <DEDUP_REMOVED lines=27> */
.L_x_15528:
[----:B------:R-:W-:Y:S05]  /*5840*/  BSYNC B0 ;  /* 0x0000000000007941 */ /* 0x000fea0003800000 */
.L_x_15527:
[----:B------:R-:W-:Y:S01]  /*5850*/  ISETP.GE.AND P4, PT, R75, 0x61, PT ;  /* 0x000000614b00780c */ /* 0x000fe20003f86270 */
[----:B-1-3--:R1:W3:Y:S01]  /*5860*/  SHFL.IDX PT, R5, R32, 0x1, 0x1c1f ;  /* 0x003c1f0020057f89 */ /* 0x00a2e200000e0000 */
[----:B------:R-:W-:Y:S03]  /*5870*/  BSSY B0, `(.L_x_15529) ;  /* 0x000000d000007945 */ /* 0x000fe60003800000 */
[----:B------:R-:W4:Y:S08]  /*5880*/  SHFL.IDX PT, R11, R11, 0x1, 0x1c1f ;  /* 0x003c1f000b0b7f89 */ /* 0x000f3000000e0000 */
[----:B-1----:R-:W-:Y:S05]  /*5890*/  @!P4 BRA `(.L_x_15530) ;  /* 0x000000000028c947 */ /* 0x002fea0003800000 */
[----:B------:R-:W-:-:S13]  /*58a0*/  ISETP.GE.AND P4, PT, R16, UR36, PT ;  /* 0x0000002410007c0c */ /* 0x000fda000bf86270 */
[----:B----4-:R-:W-:-:S04]  /*58b0*/  @!P4 LEA R14, P5, R16, R11, 0x1 ;  /* 0x0000000b100ec211 */ /* 0x010fc800078a08ff */
[----:B---3--:R-:W-:Y:S02]  /*58c0*/  @!P4 LEA.HI.X R15, R16, R5, R17, 0x1, P5 ;  /* 0x00000005100fc211 */ /* 0x008fe400028f0c11 */
[----:B------:R-:W-:-:S13]  /*58d0*/  ISETP.GE.AND P5, PT, R18, UR36, PT ;  /* 0x0000002412007c0c */ /* 0x000fda000bfa6270 */
[----:B------:R-:W-:-:S04]  /*58e0*/  @!P5 LEA R12, P6, R18, R11, 0x1 ;  /* 0x0000000b120cd211 */ /* 0x000fc800078c08ff */
[----:B--2---:R-:W-:Y:S02]  /*58f0*/  @!P5 LEA.HI.X R13, R18, R5, R156, 0x1, P6 ;  /* 0x00000005120dd211 */ /* 0x004fe400030f0c9c */
[----:B------:R-:W1:Y:S04]  /*5900*/  @!P4 LDS.128 R4, [R70+0x3000] ;  /* 0x003000004604c984 */ /* 0x000e680000000c00 */
[----:B-1----:R-:W-:Y:S04]  /*5910*/  @!P4 ST.E.128 desc[UR40][R14.64], R4 ;  /* 0x000000040e00c985 */ /* 0x002fe8000c101d28 */
[----:B------:R-:W1:Y:S04]  /*5920*/  @!P5 LDS.128 R4, [R69+0x3000] ;  /* 0x003000004504d984 */ /* 0x000e680000000c00 */
[----:B-1----:R1:W-:Y:S02]  /*5930*/  @!P5 ST.E.128 desc[UR40][R12.64], R4 ;  /* 0x000000040c00d985 */ /* 0x0023e4000c101d28 */
.L_x_15530:
[----:B------:R-:W-:Y:S05]  /*5940*/  BSYNC B0 ;  /* 0x0000000000007941 */ /* 0x000fea0003800000 */
.L_x_15529:
[----:B-1----:R-:W5:Y:S04]  /*5950*/  LDL R4, [R1+0x10] ;  /* 0x0000100001047983 */ /* 0x002f680000100800 */
[----:B---3--:R-:W3:Y:S01]  /*5960*/  LDL.LU R5, [R1] ;  /* 0x0000000001057983 */ /* 0x008ee20000300800 */
        /* <DEDUP_REMOVED lines=15> */
[----:B---3--:R-:W-:-:S05]  /*5a60*/  LOP3.LUT R5, R5, R4, RZ, 0x3c, !PT ;  /* 0x0000000405057212 */ /* 0x008fca00078e3cff */
[----:B------:R0:W-:Y:S02]  /*5a70*/  STL [R1], R5 ;  /* 0x0000000501007387 */ /* 0x0001e40000100800 */
[----:B------:R-:W-:Y:S05]  /*5a80*/  @P4 BRA `(.L_x_15531) ;  /* 0xffffffc800104947 */ /* 0x000fea000383ffff */
[----:B0-----:R-:W0:Y:S01]  /*5a90*/  S2R R5, SR_TID.X ;  /* 0x0000000000057919 */ /* 0x001e220000002100 */
[----:B------:R-:W-:Y:S02]  /*5aa0*/  PLOP3.LUT P0, PT, PT, PT, PT, 0x8, 0x0 ;  /* 0x000000000000781c */ /* 0x000fe40003f0e170 */
[----:B0-----:R-:W-:-:S04]  /*5ab0*/  SHF.R.U32.HI R5, RZ, 0x7, R5 ;  /* 0x00000007ff057819 */ /* 0x001fc80000011605 */
[----:B------:R-:W-:-:S13]  /*5ac0*/  ISETP.NE.AND P4, PT, R5, 0x1, PT ;  /* 0x000000010500780c */ /* 0x000fda0003f85270 */
[----:B------:R-:W-:Y:S06]  /*5ad0*/  @!P4 BAR.ARV 0x9, 0x100 ;  /* 0x024400000000cb1d */ /* 0x000fec0000002000 */
.L_x_15471:
[----:B------:R-:W3:Y:S01]  /*5ae0*/  LDL R3, [R1+0x28] ;  /* 0x0000280001037983 */ /* 0x000ee20000100800 */
[----:B------:R-:W0:Y:S01]  /*5af0*/  LDC R0, c[0x0][0x448] ;  /* 0x00011200ff007b82 */ /* 0x000e220000000800 */
[----:B------:R-:W-:Y:S01]  /*5b00*/  IMAD.MOV.U32 R88, RZ, RZ, RZ ;  /* 0x000000ffff587224 */ /* 0x000fe200078e00ff */
[----:B0-----:R-:W-:-:S13]  /*5b10*/  ISETP.NE.AND P1, PT, R0, 0x1, PT ;  /* 0x000000010000780c */ /* 0x001fda0003f25270 */
[----:B------:R-:W0:Y:S08]  /*5b20*/  @P1 LDC R0, c[0x0][0x44c] ;  /* 0x00011300ff001b82 */ /* 0x000e300000000800 */
[----:B------:R-:W1:Y:S01]  /*5b30*/  @P1 LDC R5, c[0x0][0x450] ;  /* 0x00011400ff051b82 */ /* 0x000e620000000800 */
[----:B---3--:R-:W-:-:S05]  /*5b40*/  IADD3 R3, R3, 0xbf, RZ ;  /* 0x000000bf03037810 */ /* 0x008fca0007ffe0ff */
[----:B0-----:R-:W-:-:S05]  /*5b50*/  @P1 IMAD.HI.U32 R0, R3, R0, RZ ;  /* 0x0000000003001227 */ /* 0x001fca00078e00ff */
[----:B-1----:R-:W-:-:S05]  /*5b60*/  @P1 SHF.R.U32.HI R3, RZ, R5, R0 ;  /* 0x00000005ff031219 */ /* 0x002fca0000011600 */
[----:B------:R-:W-:-:S05]  /*5b70*/  IMAD.IADD R3, R82, 0x1, R3 ;  /* 0x0000000152037824 */ /* 0x000fca00078e0203 */
        /* <DEDUP_REMOVED lines=9> */
.L_x_15532:
[----:B------:R-:W-:Y:S04]  /*5c10*/  BSSY B0, `(.L_x_15533) ;  /* 0x0000020000007945 */ /* 0x000fe80003800000 */
        /* <DEDUP_REMOVED lines=31> */
.L_x_15534:
[----:B------:R-:W-:Y:S05]  /*5e10*/  BSYNC B0 ;  /* 0x0000000000007941 */ /* 0x000fea0003800000 */
.L_x_15533:
        /* <DEDUP_REMOVED lines=19> */
[----:B---3--:R-:W-:Y:S02]  /*5f50*/  IMAD R4, R0, R88, RZ ;  /* 0x0000005800047224 */ /* 0x008fe400078e02ff */
        /* <DEDUP_REMOVED lines=14> */
.L_x_15769:
[----:B------:R-:W0:Y:S01]  /*6040*/  LDL R3, [R1+0x18] ;  /* 0x0000180001037983 */ /* 0x000e220000100800 */
[----:B------:R-:W-:Y:S01]  /*6050*/  BSSY B6, `(.L_x_15537) ;  /* 0x000001b000067945 */ /* 0x000fe20003800000 */
[----:B0-----:R-:W-:-:S05]  /*6060*/  IMAD.HI R0, R3, 0x55555556, RZ ;  /* 0x5555555603007827 */ /* 0x001fca00078e02ff */
[----:B------:R-:W-:-:S05]  /*6070*/  LEA.HI R0, R0, R0, RZ, 0x1 ;  /* 0x0000000000007211 */ /* 0x000fca00078f08ff */
[----:B------:R-:W-:Y:S01]  /*6080*/  IMAD R0, R0, -0x3, R3 ;  /* 0xfffffffd00007824 */ /* 0x000fe200078e0203 */
[----:B------:R-:W-:-:S04]  /*6090*/  IADD3 R3, R2, 0x8400, RZ ;  /* 0x0000840002037810 */ /* 0x000fc80007ffe0ff */
[----:B------:R-:W-:Y:S01]  /*60a0*/  LOP3.LUT P0, RZ, R3, 0x3ff, RZ, 0xc0, !PT ;  /* 0x000003ff03ff7812 */ /* 0x000fe2000780c0ff */
[----:B------:R-:W-:-:S03]  /*60b0*/  IMAD R0, R0, 0x2000, R3 ;  /* 0x0000200000007824 */ /* 0x000fc600078e0203 */
[----:B------:R-:W-:Y:S02]  /*60c0*/  P2R R25, PR, RZ, 0x1 ;  /* 0x00000001ff197803 */ /* 0x000fe40000000000 */
[----:B------:R-:W-:-:S04]  /*60d0*/  SHF.R.U32.HI R0, RZ, 0x4, R0 ;  /* 0x00000004ff007819 */ /* 0x000fc80000011600 */
[----:B------:R-:W-:-:S03]  /*60e0*/  LOP3.LUT R28, R0, 0x3fff, RZ, 0xc0, !PT ;  /* 0x00003fff001c7812 */ /* 0x000fc600078ec0ff */
[----:B------:R-:W-:Y:S05]  /*60f0*/  @!P0 BRA `(.L_x_15538) ;  /* 0x0000000000408947 */ /* 0x000fea0003800000 */
[----:B------:R-:W-:Y:S01]  /*6100*/  MOV R0, 0x0 ;  /* 0x0000000000007802 */ /* 0x000fe20000000f00 */
[----:B------:R-:W-:Y:S01]  /*6110*/  ULDC.64 UR4, c[0x4][0x138] ;  /* 0x01004e0000047ab9 */ /* 0x000fe20000000a00 */
[----:B------:R-:W-:Y:S01]  /*6120*/  ULDC.64 UR6, c[0x4][0x140] ;  /* 0x0100500000067ab9 */ /* 0x000fe20000000a00 */
[----:B------:R-:W-:Y:S01]  /*6130*/  IMAD.U32 R4, RZ, RZ, UR4 ;  /* 0x00000004ff047e24 */ /* 0x000fe2000f8e00ff */
[----:B-1----:R0:W1:Y:S01]  /*6140*/  LDC.64 R14, c[0x4][R0] ;  /* 0x01000000000e7b82 */ /* 0x0020620000000a00 */
[----:B------:R-:W-:Y:S01]  /*6150*/  IMAD.U32 R5, RZ, RZ, UR5 ;  /* 0x00000005ff057e24 */ /* 0x000fe2000f8e00ff */
[----:B------:R-:W-:Y:S01]  /*6160*/  ULDC.64 UR4, c[0x4][0x28] ;  /* 0x01000a0000047ab9 */ /* 0x000fe20000000a00 */
[----:B------:R-:W-:Y:S01]  /*6170*/  IMAD.U32 R6, RZ, RZ, UR6 ;  /* 0x00000006ff067e24 */ /* 0x000fe2000f8e00ff */
[----:B------:R-:W-:Y:S01]  /*6180*/  MOV R7, UR7 ;  /* 0x0000000700077c02 */ /* 0x000fe20008000f00 */
[----:B------:R-:W-:Y:S01]  /*6190*/  IMAD.U32 R10, RZ, RZ, UR4 ;  /* 0x00000004ff0a7e24 */ /* 0x000fe2000f8e00ff */
[----:B--2---:R-:W-:Y:S01]  /*61a0*/  MOV R13, RZ ;  /* 0x000000ff000d7202 */ /* 0x004fe20000000f00 */
[----:B----4-:R-:W-:-:S02]  /*61b0*/  IMAD.U32 R11, RZ, RZ, UR5 ;  /* 0x00000005ff0b7e24 */ /* 0x010fc4000f8e00ff */
[----:B------:R-:W-:Y:S02]  /*61c0*/  IMAD.MOV.U32 R8, RZ, RZ, 0x70 ;  /* 0x00000070ff087424 */ /* 0x000fe400078e00ff */
[----:B0-----:R-:W-:-:S07]  /*61d0*/  IMAD.MOV.U32 R12, RZ, RZ, 0x1 ;  /* 0x00000001ff0c7424 */ /* 0x001fce00078e00ff */
[----:B------:R-:W-:-:S07]  /*61e0*/  LEPC R20, `(.L_x_15538) ;  /* 0x000000001014794e */ /* 0x000fce0000000000 */
[----:B-1---5:R-:W-:Y:S05]  /*61f0*/  CALL.ABS.NOINC R14 ;  /* 0x000000000e007343 */ /* 0x022fea0003c00000 */
.L_x_15538:
[----:B------:R-:W-:Y:S05]  /*6200*/  BSYNC B6 ;  /* 0x0000000000067941 */ /* 0x000fea0003800000 */
.L_x_15537:
[----:B------:R-:W-:Y:S02]  /*6210*/  ULDC UR4, c[0x0][0x3f4] ;  /* 0x0000fd0000047ab9 */ /* 0x000fe40000000800 */
[----:B------:R-:W-:-:S13]  /*6220*/  ISETP.LT.AND P0, PT, RZ, UR4, PT ;  /* 0x00000004ff007c0c */ /* 0x000fda000bf01270 */
[----:B------:R-:W-:Y:S05]  /*6230*/  @P0 BRA `(.L_x_15539) ;  /* 0x0000000000400947 */ /* 0x000fea0003800000 */
[----:B------:R-:W3:Y:S02]  /*6240*/  LDL R20, [R1+0x54] ;  /* 0x0000540001147983 */ /* 0x000ee40000100800 */
[----:B---3--:R-:W-:-:S04]  /*6250*/  LEA.HI R0, R20, R20, RZ, 0x1 ;  /* 0x0000001414007211 */ /* 0x008fc800078f08ff */
[----:B------:R-:W-:-:S05]  /*6260*/  LOP3.LUT R0, R0, 0xfffffffe, RZ, 0xc0, !PT ;  /* 0xfffffffe00007812 */ /* 0x000fca00078ec0ff */
[----:B------:R-:W-:-:S05]  /*6270*/  IMAD.IADD R0, R20, 0x1, -R0 ;  /* 0x0000000114007824 */ /* 0x000fca00078e0a00 */
[----:B------:R-:W-:-:S04]  /*6280*/  SHF.L.U32 R3, R0, 0x1f, RZ ;  /* 0x0000001f00037819 */ /* 0x000fc800000006ff */
[----:B------:R0:W3:Y:S03]  /*6290*/  SYNCS.PHASECHK.TRANS64.TRYWAIT P0, [R2+URZ+0x16800], R3 ;  /* 0x01680003020075a7 */ /* 0x0000e6000800017f */
[----:B---3--:R-:W-:Y:S05]  /*62a0*/  @!P0 NANOSLEEP.SYNCS 0x989680 ;  /* 0x009896800000895d */ /* 0x008fea0003900000 */
[----:B------:R-:W3:Y:S01]  /*62b0*/  @!P0 SYNCS.PHASECHK.TRANS64 P0, [R2+URZ+0x16800], R3 ;  /* 0x01680003020085a7 */ /* 0x000ee2000800007f */
[----:B------:R-:W-:Y:S04]  /*62c0*/  BSSY B0, `(.L_x_15540) ;  /* 0x0000006000007945 */ /* 0x000fe80003800000 */
[----:B---3--:R-:W-:Y:S05]  /*62d0*/  @P0 BRA `(.L_x_15541) ;  /* 0x0000000000100947 */ /* 0x008fea0003800000 */
.L_x_15542:
[----:B---3--:R3:W0:Y:S02]  /*62e0*/  SYNCS.PHASECHK.TRANS64.TRYWAIT P0, [R2+URZ+0x16800], R3 ;  /* 0x01680003020075a7 */ /* 0x008624000800017f */
[----:B0-----:R-:W-:Y:S05]  /*62f0*/  @!P0 NANOSLEEP.SYNCS 0x989680 ;  /* 0x009896800000895d */ /* 0x001fea0003900000 */
[----:B------:R-:W0:Y:S02]  /*6300*/  @!P0 SYNCS.PHASECHK.TRANS64 P0, [R2+URZ+0x16800], R3 ;  /* 0x01680003020085a7 */ /* 0x000e24000800007f */
[----:B0-----:R-:W-:Y:S05]  /*6310*/  @!P0 BRA `(.L_x_15542) ;  /* 0xfffffffc00f08947 */ /* 0x001fea000383ffff */
.L_x_15541:
[----:B------:R-:W-:Y:S05]  /*6320*/  BSYNC B0 ;  /* 0x0000000000007941 */ /* 0x000fea0003800000 */
.L_x_15540:
[----:B------:R-:W-:Y:S05]  /*6330*/  BRA `(.L_x_15543) ;  /* 0x0000002c00947947 */ /* 0x000fea0003800000 */
.L_x_15539:
        /* <DEDUP_REMOVED lines=18> */
[----:B-1----:R0:W1:Y:S01]  /*6460*/  LDC.64 R14, c[0x4][R0] ;  /* 0x01000000000e7b82 */ /* 0x0020620000000a00 */
[----:B------:R-:W-:Y:S01]  /*6470*/  MOV R5, UR5 ;  /* 0x0000000500057c02 */ /* 0x000fe20008000f00 */
[----:B------:R-:W-:Y:S01]  /*6480*/  ULDC.64 UR4, c[0x4][0x20] ;  /* 0x0100080000047ab9 */ /* 0x000fe20000000a00 */
[----:B------:R-:W-:Y:S01]  /*6490*/  IMAD.U32 R6, RZ, RZ, UR6 ;  /* 0x00000006ff067e24 */ /* 0x000fe2000f8e00ff */
[----:B------:R-:W-:Y:S01]  /*64a0*/  MOV R8, 0x70 ;  /* 0x0000007000087802 */ /* 0x000fe20000000f00 */
[----:B------:R-:W-:Y:S02]  /*64b0*/  IMAD.U32 R7, RZ, RZ, UR7 ;  /* 0x00000007ff077e24 */ /* 0x000fe4000f8e00ff */
[----:B------:R-:W-:-:S02]  /*64c0*/  IMAD.U32 R10, RZ, RZ, UR4 ;  /* 0x00000004ff0a7e24 */ /* 0x000fc4000f8e00ff */
[----:B----4-:R-:W-:Y:S02]  /*64d0*/  IMAD.U32 R11, RZ, RZ, UR5 ;  /* 0x00000005ff0b7e24 */ /* 0x010fe4000f8e00ff */
[----:B------:R-:W-:Y:S02]  /*64e0*/  IMAD.MOV.U32 R12, RZ, RZ, 0x1 ;  /* 0x00000001ff0c7424 */ /* 0x000fe400078e00ff */
[----:B0-2---:R-:W-:-:S07]  /*64f0*/  IMAD.MOV.U32 R13, RZ, RZ, RZ ;  /* 0x000000ffff0d7224 */ /* 0x005fce00078e00ff */
[----:B------:R-:W-:-:S07]  /*6500*/  LEPC R20, `(.L_x_15545) ;  /* 0x000000001014794e */ /* 0x000fce0000000000 */
[----:B-1----:R-:W-:Y:S05]  /*6510*/  CALL.ABS.NOINC R14 ;  /* 0x000000000e007343 */ /* 0x002fea0003c00000 */
.L_x_15545:
[----:B------:R-:W-:Y:S05]  /*6520*/  BSYNC B6 ;  /* 0x0000000000067941 */ /* 0x000fea0003800000 */
.L_x_15544:
[----:B------:R-:W3:Y:S01]  /*6530*/  LDL R20, [R1+0x28] ;  /* 0x0000280001147983 */ /* 0x000ee20000100800 */
[----:B------:R-:W-:Y:S01]  /*6540*/  ULDC.U8 UR4, c[0x0][0x410] ;  /* 0x0001040000047ab9 */ /* 0x000fe20000000000 */
[----:B------:R-:W-:Y:S01]  /*6550*/  BSSY B0, `(.L_x_15546) ;  /* 0x00002bb000007945 */ /* 0x000fe20003800000 */
[----:B------:R-:W-:Y:S01]  /*6560*/  ISETP.NE.AND P0, PT, RZ, UR4, PT ;  /* 0x00000004ff007c0c */ /* 0x000fe2000bf05270 */
[----:B---3--:R-:W-:-:S12]  /*6570*/  IMAD.IADD R39, R154, 0x1, R20 ;  /* 0x000000019a277824 */ /* 0x008fd800078e0214 */
[----:B------:R-:W-:Y:S05]  /*6580*/  @!P0 BRA `(.L_x_15547) ;  /* 0x0000001400a08947 */ /* 0x000fea0003800000 */
[----:B------:R-:W3:Y:S01]  /*6590*/  LDL R37, [R1+0x4] ;  /* 0x0000040001257983 */ /* 0x000ee20000100800 */
[----:B------:R-:W0:Y:S01]  /*65a0*/  LDC R38, c[0x0][0x448] ;  /* 0x00011200ff267b82 */ /* 0x000e220000000800 */
[----:B------:R-:W-:Y:S01]  /*65b0*/  ULDC.64 UR4, c[0x0][0x3f8] ;  /* 0x0000fe0000047ab9 */ /* 0x000fe20000000a00 */
[----:B------:R-:W-:Y:S01]  /*65c0*/  ULDC.64 UR6, c[0x0][0x408] ;  /* 0x0001020000067ab9 */ /* 0x000fe20000000a00 */
[----:B------:R-:W5:Y:S01]  /*65d0*/  S2R R20, SR_TID.X ;  /* 0x0000000000147919 */ /* 0x000f620000002100 */
[----:B0-----:R-:W-:Y:S01]  /*65e0*/  ISETP.NE.AND P0, PT, R38, 0x1, PT ;  /* 0x000000012600780c */ /* 0x001fe20003f05270 */
[----:B-----5:R-:W-:-:S12]  /*65f0*/  VIADD R21, R20, 0xffffff80 ;  /* 0xffffff8014157836 */ /* 0x020fd80000000000 */
[----:B------:R-:W0:Y:S01]  /*6600*/  @P0 LDC R0, c[0x0][0x44c] ;  /* 0x00011300ff000b82 */ /* 0x000e220000000800 */
[----:B------:R-:W-:-:S07]  /*6610*/  SHF.R.S32.HI R20, RZ, 0x1f, R21 ;  /* 0x0000001fff147819 */ /* 0x000fce0000011415 */
[----:B------:R-:W5:Y:S01]  /*6620*/  @P0 LDC R5, c[0x0][0x450] ;  /* 0x00011400ff050b82 */ /* 0x000f620000000800 */
[----:B------:R-:W-:-:S04]  /*6630*/  LEA.HI R20, R20, R21, RZ, 0x2 ;  /* 0x0000001514147211 */ /* 0x000fc800078f10ff */
[----:B------:R-:W-:-:S04]  /*6640*/  LOP3.LUT R20, R20, 0xfffffffc, RZ, 0xc0, !PT ;  /* 0xfffffffc14147812 */ /* 0x000fc800078ec0ff */
[----:B------:R-:W-:-:S05]  /*6650*/  IADD3 R20, R21, -R20, RZ ;  /* 0x8000001415147210 */ /* 0x000fca0007ffe0ff */
[----:B------:R-:W-:-:S04]  /*6660*/  IMAD R3, R20, 0x60, R39 ;  /* 0x0000006014037824 */ /* 0x000fc800078e0227 */
[----:B0-----:R-:W-:-:S05]  /*6670*/  @P0 IMAD.HI.U32 R0, R3, R0, RZ ;  /* 0x0000000003000227 */ /* 0x001fca00078e00ff */
[----:B-----5:R-:W-:-:S04]  /*6680*/  @P0 SHF.R.U32.HI R3, RZ, R5, R0 ;  /* 0x00000005ff030219 */ /* 0x020fc80000011600 */
[----:B------:R-:W-:Y:S01]  /*6690*/  SHF.R.S32.HI R0, RZ, 0x1f, R3 ;  /* 0x0000001fff007819 */ /* 0x000fe20000011403 */
[----:B------:R-:W-:Y:S02]  /*66a0*/  IMAD.MOV.U32 R8, RZ, RZ, R26 ;  /* 0x000000ffff087224 */ /* 0x000fe400078e001a */
[----:B------:R-:W-:Y:S02]  /*66b0*/  IMAD.MOV.U32 R9, RZ, RZ, R31 ;  /* 0x000000ffff097224 */ /* 0x000fe400078e001f */
[C---:B------:R-:W-:Y:S02]  /*66c0*/  IMAD R4, R0.reuse, UR4, RZ ;  /* 0x0000000400047c24 */ /* 0x040fe4000f8e02ff */
[----:B------:R-:W-:Y:S02]  /*66d0*/  IMAD.MOV.U32 R10, RZ, RZ, R24 ;  /* 0x000000ffff0a7224 */ /* 0x000fe400078e0018 */
[----:B----4-:R-:W-:Y:S02]  /*66e0*/  IMAD.MOV.U32 R11, RZ, RZ, R33 ;  /* 0x000000ffff0b7224 */ /* 0x010fe400078e0021 */
[----:B------:R-:W-:-:S02]  /*66f0*/  IMAD R0, R0, UR6, RZ ;  /* 0x0000000600007c24 */ /* 0x000fc4000f8e02ff */
[----:B------:R-:W-:-:S04]  /*6700*/  IMAD.WIDE.U32 R8, R3, UR4, R8 ;  /* 0x0000000403087c25 */ /* 0x000fc8000f8e0008 */
[C---:B------:R-:W-:Y:S01]  /*6710*/  IMAD R5, R3.reuse, UR5, R4 ;  /* 0x0000000503057c24 */ /* 0x040fe2000f8e0204 */
[----:B------:R-:W-:Y:S01]  /*6720*/  ULDC.64 UR4, c[0x0][0x3e8] ;  /* 0x0000fa0000047ab9 */ /* 0x000fe20000000a00 */
[----:B------:R-:W-:-:S04]  /*6730*/  IMAD.WIDE.U32 R10, R3, UR6, R10 ;  /* 0x00000006030a7c25 */ /* 0x000fc8000f8e000a */
[----:B------:R-:W-:Y:S01]  /*6740*/  IMAD R3, R3, UR7, R0 ;  /* 0x0000000703037c24 */ /* 0x000fe2000f8e0200 */
[----:B------:R-:W-:Y:S01]  /*6750*/  ULDC.64 UR6, c[0x0][0x400] ;  /* 0x0001000000067ab9 */ /* 0x000fe20000000a00 */
[----:B------:R-:W-:Y:S02]  /*6760*/  LEA R4, P0, R8, UR4, 0x1 ;  /* 0x0000000408047c11 */ /* 0x000fe4000f8008ff */
[----:B------:R-:W-:Y:S01]  /*6770*/  IADD3 R5, R9, R5, RZ ;  /* 0x0000000509057210 */ /* 0x000fe20007ffe0ff */
[----:B------:R-:W-:Y:S01]  /*6780*/  IMAD.IADD R3, R11, 0x1, R3 ;  /* 0x000000010b037824 */ /* 0x000fe200078e0203 */
[----:B------:R-:W-:Y:S01]  /*6790*/  LEA R7, P1, R10, UR6, 0x1 ;  /* 0x000000060a077c11 */ /* 0x000fe2000f8208ff */
[----:B------:R-:W-:Y:S01]  /*67a0*/  UMOV UR4, 0xffffffff ;  /* 0xffffffff00047882 */ /* 0x000fe20000000000 */
[----:B------:R-:W-:Y:S02]  /*67b0*/  LEA.HI.X R6, R8, UR5, R5, 0x1, P0 ;  /* 0x0000000508067c11 */ /* 0x000fe400080f0c05 */
[----:B------:R-:W-:-:S02]  /*67c0*/  LEA.HI.X R8, R10, UR7, R3, 0x1, P1 ;  /* 0x000000070a087c11 */ /* 0x000fc400088f0c03 */
[----:B---3--:R-:W-:Y:S01]  /*67d0*/  SHF.R.S32.HI R36, RZ, 0x1f, R37 ;  /* 0x0000001fff247819 */ /* 0x008fe20000011425 */
[----:B------:R-:W-:Y:S06]  /*67e0*/  BRA.DIV UR4, `(.L_x_15548) ;  /* 0x0000015e04647947 */ /* 0x000fec000b800000 */
[----:B------:R0:W3:Y:S04]  /*67f0*/  SHFL.IDX PT, R3, R6, RZ, 0x1c1f ;  /* 0x001c1fff06037589 */ /* 0x0000e800000e0000 */
[----:B------:R0:W4:Y:S04]  /*6800*/  SHFL.IDX PT, R0, R4, RZ, 0x1c1f ;  /* 0x001c1fff04007589 */ /* 0x00012800000e0000 */
[----:B------:R0:W0:Y:S04]  /*6810*/  SHFL.IDX PT, R5, R8, RZ, 0x1c1f ;  /* 0x001c1fff08057589 */ /* 0x00002800000e0000 */
[----:B-1----:R1:W0:Y:S02]  /*6820*/  SHFL.IDX PT, R14, R7, RZ, 0x1c1f ;  /* 0x001c1fff070e7589 */ /* 0x00222400000e0000 */
.L_x_15775:
[----:B------:R-:W5:Y:S01]  /*6830*/  LDL R9, [R1+0x14] ;  /* 0x0000140001097983 */ /* 0x000f620000100800 */
        /* <DEDUP_REMOVED lines=9> */
[----:B----4-:R-:W-:Y:S01]  /*68d0*/  IMAD.MOV.U32 R10, RZ, RZ, R0 ;  /* 0x000000ffff0a7224 */ /* 0x010fe200078e0000 */
[----:B------:R-:W-:Y:S01]  /*68e0*/  ISETP.GE.AND P3, PT, R37, UR4, PT ;  /* 0x0000000425007c0c */ /* 0x000fe2000bf66270 */
[----:B---3--:R-:W-:Y:S01]  /*68f0*/  IMAD.MOV.U32 R11, RZ, RZ, R3 ;  /* 0x000000ffff0b7224 */ /* 0x008fe200078e0003 */
[----:B------:R-:W-:Y:S02]  /*6900*/  ISETP.GE.AND P2, PT, R152, UR4, PT ;  /* 0x0000000498007c0c */ /* 0x000fe4000bf46270 */
[----:B------:R-:W-:Y:S02]  /*6910*/  CS2R R30, SRZ ;  /* 0x00000000001e7805 */ /* 0x000fe4000001ff00 */
[----:B0-----:R-:W-:-:S07]  /*6920*/  MOV R15, R5 ;  /* 0x00000005000f7202 */ /* 0x001fce0000000f00 */
[C---:B------:R-:W-:Y:S01]  /*6930*/  @!P3 IMAD.SHL.U32 R35, R37.reuse, 0x2, RZ ;  /* 0x000000022523b824 */ /* 0x040fe200078e00ff */
[----:B------:R-:W-:Y:S02]  /*6940*/  @!P3 SHF.L.U64.HI R20, R37, 0x1, R36 ;  /* 0x000000012514b819 */ /* 0x000fe40000010224 */
[----:B------:R-:W-:Y:S02]  /*6950*/  CS2R R32, SRZ ;  /* 0x0000000000207805 */ /* 0x000fe4000001ff00 */
[----:B------:R-:W-:Y:S01]  /*6960*/  CS2R R24, SRZ ;  /* 0x0000000000187805 */ /* 0x000fe2000001ff00 */
[----:B------:R-:W-:Y:S01]  /*6970*/  @!P2 IMAD.WIDE R10, R152, 0x2, R10 ;  /* 0x00000002980aa825 */ /* 0x000fe200078e020a */
[-C--:B------:R-:W-:Y:S02]  /*6980*/  @!P3 IADD3 R26, P0, R0, R35.reuse, RZ ;  /* 0x00000023001ab210 */ /* 0x080fe40007f1e0ff */
[----:B------:R-:W-:Y:S01]  /*6990*/  @!P3 IADD3 R34, P1, R14, R35, RZ ;  /* 0x000000230e22b210 */ /* 0x000fe20007f3e0ff */
[----:B--2---:R-:W-:Y:S01]  /*69a0*/  @!P2 IMAD.WIDE R12, R152, 0x2, R14 ;  /* 0x00000002980ca825 */ /* 0x004fe200078e020e */
[----:B------:R0:W5:Y:S03]  /*69b0*/  @!P2 LD.E.64 R30, desc[UR40][R10.64] ;  /* 0x000000280a1ea980 */ /* 0x000166000c101b00 */
[--C-:B------:R-:W-:Y:S01]  /*69c0*/  @!P3 IMAD.X R27, R3, 0x1, R20.reuse, P0 ;  /* 0x00000001031bb824 */ /* 0x100fe200000e0614 */
[----:B------:R0:W5:Y:S01]  /*69d0*/  @!P2 LD.E.64 R32, desc[UR40][R12.64] ;  /* 0x000000280c20a980 */ /* 0x000162000c101b00 */
[----:B------:R-:W-:Y:S01]  /*69e0*/  @!P3 IMAD.X R35, R5, 0x1, R20, P1 ;  /* 0x000000010523b824 */ /* 0x000fe200008e0614 */
[----:B------:R-:W-:-:S02]  /*69f0*/  CS2R R20, SRZ ;  /* 0x0000000000147805 */ /* 0x000fc4000001ff00 */
[----:B------:R0:W5:Y:S04]  /*6a00*/  @!P3 LD.E.64 R24, desc[UR40][R26.64] ;  /* 0x000000281a18b980 */ /* 0x000168000c101b00 */
[----:B------:R0:W5:Y:S02]  /*6a10*/  @!P3 LD.E.64 R20, desc[UR40][R34.64] ;  /* 0x000000282214b980 */ /* 0x000164000c101b00 */
.L_x_15550:
[----:B------:R-:W-:Y:S05]  /*6a20*/  BSYNC B1 ;  /* 0x0000000000017941 */ /* 0x000fea0003800000 */
.L_x_15549:
[----:B----45:R-:W-:Y:S01]  /*6a30*/  IMAD.MOV.U32 R0, RZ, RZ, R32 ;  /* 0x000000ffff007224 */ /* 0x030fe200078e0020 */
[----:B0-----:R-:W-:Y:S01]  /*6a40*/  MOV R5, R20 ;  /* 0x0000001400057202 */ /* 0x001fe20000000f00 */
[----:B---3--:R-:W-:Y:S01]  /*6a50*/  IMAD.MOV.U32 R3, RZ, RZ, R33 ;  /* 0x000000ffff037224 */ /* 0x008fe200078e0021 */
        /* <DEDUP_REMOVED lines=11> */
[----:B------:R-:W-:Y:S02]  /*6b10*/  PRMT R47, R3, 0x5410, R5 ;  /* 0x00005410032f7816 */ /* 0x000fe40000000005 */
[----:B------:R-:W-:Y:S01]  /*6b20*/  PRMT R35, R9, 0x7610, R35 ;  /* 0x0000761009237816 */ /* 0x000fe20000000023 */
[----:B------:R-:W-:Y:S06]  /*6b30*/  BRA.DIV UR4, `(.L_x_15551) ;  /* 0x0000015e04007947 */ /* 0x000fec000b800000 */
[----:B------:R0:W3:Y:S04]  /*6b40*/  SHFL.IDX PT, R3, R6, 0x1, 0x1c1f ;  /* 0x003c1f0006037f89 */ /* 0x0000e800000e0000 */
[----:B------:R0:W4:Y:S04]  /*6b50*/  SHFL.IDX PT, R0, R4, 0x1, 0x1c1f ;  /* 0x003c1f0004007f89 */ /* 0x00012800000e0000 */
[----:B------:R0:W0:Y:S04]  /*6b60*/  SHFL.IDX PT, R5, R8, 0x1, 0x1c1f ;  /* 0x003c1f0008057f89 */ /* 0x00002800000e0000 */
[----:B------:R0:W0:Y:S02]  /*6b70*/  SHFL.IDX PT, R14, R7, 0x1, 0x1c1f ;  /* 0x003c1f00070e7f89 */ /* 0x00002400000e0000 */
.L_x_15781:
[----:B0-----:R-:W5:Y:S04]  /*6b80*/  LDL R6, [R1+0x54] ;  /* 0x0000540001067983 */ /* 0x001f680000100800 */
[----:B------:R-:W3:Y:S01]  /*6b90*/  LDL R41, [R1+0x3c] ;  /* 0x00003c0001297983 */ /* 0x000ee20000100800 */
[----:B------:R-:W-:Y:S01]  /*6ba0*/  VIADD R39, R39, 0x60 ;  /* 0x0000006027277836 */ /* 0x000fe20000000000 */
[----:B------:R-:W-:Y:S01]  /*6bb0*/  BSSY B1, `(.L_x_15552) ;  /* 0x0000021000017945 */ /* 0x000fe20003800000 */
[----:B------:R-:W-:Y:S02]  /*6bc0*/  CS2R R10, SRZ ;  /* 0x00000000000a7805 */ /* 0x000fe4000001ff00 */
[----:B--2---:R-:W-:Y:S02]  /*6bd0*/  CS2R R12, SRZ ;  /* 0x00000000000c7805 */ /* 0x004fe4000001ff00 */
[----:B------:R-:W-:-:S02]  /*6be0*/  CS2R R8, SRZ ;  /* 0x0000000000087805 */ /* 0x000fc4000001ff00 */
[----:B------:R-:W-:Y:S02]  /*6bf0*/  ISETP.GE.AND P0, PT, R39, R38, PT ;  /* 0x000000262700720c */ /* 0x000fe40003f06270 */
[----:B-----5:R-:W-:-:S04]  /*6c00*/  LEA.HI R4, R6, R6, RZ, 0x1 ;  /* 0x0000000606047211 */ /* 0x020fc800078f08ff */
[----:B------:R-:W-:Y:S01]  /*6c10*/  LOP3.LUT R4, R4, 0xfffffffe, RZ, 0xc0, !PT ;  /* 0xfffffffe04047812 */ /* 0x000fe200078ec0ff */
[----:B---3--:R-:W-:-:S04]  /*6c20*/  IMAD.SHL.U32 R34, R41, 0x40, RZ ;  /* 0x0000004029227824 */ /* 0x008fc800078e00ff */
[----:B------:R-:W-:-:S05]  /*6c30*/  IMAD.IADD R4, R6, 0x1, -R4 ;  /* 0x0000000106047824 */ /* 0x000fca00078e0a04 */
[----:B------:R-:W-:Y:S01]  /*6c40*/  SHF.L.U32 R39, R4, 0x1f, RZ ;  /* 0x0000001f04277819 */ /* 0x000fe200000006ff */
[----:B------:R-:W-:Y:S06]  /*6c50*/  @P0 BRA `(.L_x_15553) ;  /* 0x0000000000580947 */ /* 0x000fec0003800000 */
[----:B------:R-:W-:Y:S01]  /*6c60*/  ULDC UR4, c[0x0][0x3f4] ;  /* 0x0000fd0000047ab9 */ /* 0x000fe20000000800 */
[----:B-1----:R-:W-:Y:S01]  /*6c70*/  MOV R7, R3 ;  /* 0x0000000300077202 */ /* 0x002fe20000000f00 */
[----:B----4-:R-:W-:Y:S01]  /*6c80*/  IMAD.MOV.U32 R6, RZ, RZ, R0 ;  /* 0x000000ffff067224 */ /* 0x010fe200078e0000 */
[----:B------:R-:W-:Y:S02]  /*6c90*/  ISETP.GE.AND P3, PT, R37, UR4, PT ;  /* 0x0000000425007c0c */ /* 0x000fe4000bf66270 */
[----:B------:R-:W-:Y:S02]  /*6ca0*/  CS2R R12, SRZ ;  /* 0x00000000000c7805 */ /* 0x000fe4000001ff00 */
[----:B------:R-:W-:Y:S01]  /*6cb0*/  ISETP.GE.AND P2, PT, R152, UR4, PT ;  /* 0x0000000498007c0c */ /* 0x000fe2000bf46270 */
[----:B------:R-:W-:-:S08]  /*6cc0*/  IMAD.MOV.U32 R15, RZ, RZ, R5 ;  /* 0x000000ffff0f7224 */ /* 0x000fd000078e0005 */
[C---:B------:R-:W-:Y:S01]  /*6cd0*/  @!P3 IMAD.SHL.U32 R9, R37.reuse, 0x2, RZ ;  /* 0x000000022509b824 */ /* 0x040fe200078e00ff */
[----:B------:R-:W-:Y:S02]  /*6ce0*/  @!P3 SHF.L.U64.HI R10, R37, 0x1, R36 ;  /* 0x00000001250ab819 */ /* 0x000fe40000010224 */
[----:B------:R-:W-:Y:S01]  /*6cf0*/  CS2R R26, SRZ ;  /* 0x00000000001a7805 */ /* 0x000fe2000001ff00 */
[----:B------:R-:W-:Y:S01]  /*6d00*/  @!P2 IMAD.WIDE R6, R152, 0x2, R6 ;  /* 0x000000029806a825 */ /* 0x000fe200078e0206 */
[-C--:B------:R-:W-:Y:S02]  /*6d10*/  @!P3 IADD3 R36, P0, R0, R9.reuse, RZ ;  /* 0x000000090024b210 */ /* 0x080fe40007f1e0ff */
[----:B------:R-:W-:Y:S02]  /*6d20*/  @!P3 IADD3 R4, P1, R14, R9, RZ ;  /* 0x000000090e04b210 */ /* 0x000fe40007f3e0ff */
[----:B------:R-:W-:Y:S01]  /*6d30*/  CS2R R8, SRZ ;  /* 0x0000000000087805 */ /* 0x000fe2000001ff00 */
[----:B------:R0:W5:Y:S01]  /*6d40*/  @!P2 LD.E.64 R12, desc[UR40][R6.64] ;  /* 0x00000028060ca980 */ /* 0x000162000c101b00 */
[----:B------:R-:W-:-:S02]  /*6d50*/  @!P3 IMAD.X R37, R3, 0x1, R10, P0 ;  /* 0x000000010325b824 */ /* 0x000fc400000e060a */
[----:B------:R-:W-:Y:S01]  /*6d60*/  @!P3 IMAD.X R5, R5, 0x1, R10, P1 ;  /* 0x000000010505b824 */ /* 0x000fe200008e060a */
[----:B------:R-:W-:Y:S01]  /*6d70*/  CS2R R10, SRZ ;  /* 0x00000000000a7805 */ /* 0x000fe2000001ff00 */
[----:B------:R-:W-:Y:S01]  /*6d80*/  @!P2 IMAD.WIDE R14, R152, 0x2, R14 ;  /* 0x00000002980ea825 */ /* 0x000fe200078e020e */
[----:B------:R0:W5:Y:S04]  /*6d90*/  @!P3 LD.E.64 R8, desc[UR40][R36.64] ;  /* 0x000000282408b980 */ /* 0x000168000c101b00 */
[----:B------:R0:W5:Y:S04]  /*6da0*/  @!P2 LD.E.64 R26, desc[UR40][R14.64] ;  /* 0x000000280e1aa980 */ /* 0x000168000c101b00 */
[----:B------:R0:W5:Y:S02]  /*6db0*/  @!P3 LD.E.64 R10, desc[UR40][R4.64] ;  /* 0x00000028040ab980 */ /* 0x000164000c101b00 */
.L_x_15553:
[----:B------:R-:W-:Y:S05]  /*6dc0*/  BSYNC B1 ;  /* 0x0000000000017941 */ /* 0x000fea0003800000 */
.L_x_15552:
[----:B01----:R-:W0:Y:S01]  /*6dd0*/  S2R R7, SR_TID.X ;  /* 0x0000000000077919 */ /* 0x003e220000002100 */
[----:B------:R-:W1:Y:S01]  /*6de0*/  SYNCS.PHASECHK.TRANS64.TRYWAIT P0, [R2+URZ+0x16800], R39 ;  /* 0x01680027020075a7 */ /* 0x000e62000800017f */
[----:B------:R-:W-:Y:S01]  /*6df0*/  LOP3.LUT R3, R34, 0x1c0, RZ, 0xc0, !PT ;  /* 0x000001c022037812 */ /* 0x000fe200078ec0ff */
[----:B-----5:R-:W-:Y:S01]  /*6e00*/  IMAD.MOV.U32 R5, RZ, RZ, R11 ;  /* 0x000000ffff057224 */ /* 0x020fe200078e000b */
[----:B------:R-:W-:Y:S01]  /*6e10*/  MOV R4, R26 ;  /* 0x0000001a00047202 */ /* 0x000fe20000000f00 */
[----:B------:R-:W-:Y:S01]  /*6e20*/  IMAD R29, R29, -0xc0, R38 ;  /* 0xffffff401d1d7824 */ /* 0x000fe200078e0226 */
[----:B----4-:R-:W-:Y:S01]  /*6e30*/  LOP3.LUT R0, R3, 0x18, R16, 0xf8, !PT ;  /* 0x0000001803007812 */ /* 0x010fe200078ef810 */
[----:B------:R-:W-:Y:S01]  /*6e40*/  IMAD.MOV.U32 R6, RZ, RZ, R12 ;  /* 0x000000ffff067224 */ /* 0x000fe200078e000c */
[----:B------:R-:W-:Y:S01]  /*6e50*/  SHF.R.U32.HI R3, RZ, 0x3, R3 ;  /* 0x00000003ff037819 */ /* 0x000fe20000011603 */
[----:B------:R-:W-:Y:S01]  /*6e60*/  BSSY B1, `(.L_x_15554) ;  /* 0x0000019000017945 */ /* 0x000fe20003800000 */
[----:B------:R-:W-:Y:S01]  /*6e70*/  PRMT R48, R4, 0x7610, R48 ;  /* 0x0000761004307816 */ /* 0x000fe20000000030 */
[----:B------:R-:W-:Y:S01]  /*6e80*/  IMAD.MOV.U32 R4, RZ, RZ, R10 ;  /* 0x000000ffff047224 */ /* 0x000fe200078e000a */
[----:B------:R-:W-:Y:S01]  /*6e90*/  LOP3.LUT R0, R0, R3, RZ, 0x3c, !PT ;  /* 0x0000000300007212 */ /* 0x000fe200078e3cff */
[----:B------:R-:W-:Y:S01]  /*6ea0*/  IMAD.MOV.U32 R3, RZ, RZ, R27 ;  /* 0x000000ffff037224 */ /* 0x000fe200078e001b */
[----:B------:R-:W-:-:S02]  /*6eb0*/  VIMNMX R29, R29, 0xc0, PT ;  /* 0x000000c01d1d7848 */ /* 0x000fc40003fe0100 */
[----:B------:R-:W-:Y:S01]  /*6ec0*/  PRMT R14, R4, 0x5410, R5 ;  /* 0x00005410040e7816 */ /* 0x000fe20000000005 */
[----:B------:R-:W-:Y:S01]  /*6ed0*/  IMAD.MOV.U32 R4, RZ, RZ, R8 ;  /* 0x000000ffff047224 */ /* 0x000fe200078e0008 */
[----:B------:R-:W-:Y:S02]  /*6ee0*/  PRMT R34, R3, 0x7610, R34 ;  /* 0x0000761003227816 */ /* 0x000fe40000000022 */
[----:B------:R-:W-:Y:S02]  /*6ef0*/  PRMT R48, R48, 0x5410, R6 ;  /* 0x0000541030307816 */ /* 0x000fe40000000006 */
[----:B------:R-:W-:Y:S02]  /*6f00*/  PRMT R15, R4, 0x7610, R15 ;  /* 0x00007610040f7816 */ /* 0x000fe4000000000f */
[----:B------:R-:W-:Y:S02]  /*6f10*/  LOP3.LUT P2, RZ, R41, 0x4, RZ, 0xc0, !PT ;  /* 0x0000000429ff7812 */ /* 0x000fe4000784c0ff */
[----:B------:R-:W-:-:S02]  /*6f20*/  ISETP.GE.AND P1, PT, R154, R29, PT ;  /* 0x0000001d9a00720c */ /* 0x000fc40003f26270 */
[----:B------:R-:W-:Y:S02]  /*6f30*/  MOV R5, R9 ;  /* 0x0000000900057202 */ /* 0x000fe40000000f00 */
[----:B0-----:R-:W-:-:S04]  /*6f40*/  IADD3 R36, R7, -0x80, RZ ;  /* 0xffffff8007247810 */ /* 0x001fc80007ffe0ff */
[----:B------:R-:W-:-:S04]  /*6f50*/  SHF.R.S32.HI R7, RZ, 0x1f, R36 ;  /* 0x0000001fff077819 */ /* 0x000fc80000011424 */
[----:B------:R-:W-:-:S04]  /*6f60*/  LEA.HI R7, R7, R36, RZ, 0x5 ;  /* 0x0000002407077211 */ /* 0x000fc800078f28ff */
[----:B------:R-:W-:-:S05]  /*6f70*/  SHF.R.S32.HI R7, RZ, 0x5, R7 ;  /* 0x00000005ff077819 */ /* 0x000fca0000011407 */
[----:B------:R-:W-:Y:S02]  /*6f80*/  IMAD R3, R7, 0x200, R0 ;  /* 0x0000020007037824 */ /* 0x000fe400078e0200 */
[----:B------:R-:W-:Y:S02]  /*6f90*/  IMAD.MOV.U32 R0, RZ, RZ, R13 ;  /* 0x000000ffff007224 */ /* 0x000fe400078e000d */
[----:B------:R-:W-:-:S03]  /*6fa0*/  IMAD R3, R3, 0x2, R2 ;  /* 0x0000000203037824 */ /* 0x000fc600078e0202 */
[----:B------:R-:W-:Y:S01]  /*6fb0*/  PRMT R34, R34, 0x5410, R0 ;  /* 0x0000541022227816 */ /* 0x000fe20000000000 */
[C---:B------:R-:W-:Y:S02]  /*6fc0*/  VIADD R4, R3.reuse, 0x8400 ;  /* 0x0000840003047836 */ /* 0x040fe40000000000 */
[----:B------:R-:W-:Y:S01]  /*6fd0*/  VIADD R0, R3, 0x8440 ;  /* 0x0000844003007836 */ /* 0x000fe20000000000 */
[----:B-1----:R-:W-:Y:S06]  /*6fe0*/  @!P0 BRA `(.L_x_15555) ;  /* 0x0000015800448947 */ /* 0x002fec0003800000 */
.L_x_15782:
[----:B------:R-:W-:Y:S05]  /*6ff0*/  BSYNC B1 ;  /* 0x0000000000017941 */ /* 0x000fea0003800000 */
.L_x_15554:
[----:B------:R-:W-:Y:S01]  /*7000*/  BSSY B1, `(.L_x_15556) ;  /* 0x0000060000017945 */ /* 0x000fe20003800000 */
[----:B------:R-:W-:Y:S01]  /*7010*/  PRMT R15, R15, 0x5410, R5 ;  /* 0x000054100f0f7816 */ /* 0x000fe20000000005 */
[----:B------:R-:W-:Y:S02]  /*7020*/  @P2 VIADD R0, R4, 0xffffffc0 ;  /* 0xffffffc004002836 */ /* 0x000fe40000000000 */
[----:B------:R-:W-:Y:S05]  /*7030*/  @P1 BRA `(.L_x_15557) ;  /* 0x0000000400701947 */ /* 0x000fea0003800000 */
[----:B------:R-:W2:Y:S01]  /*7040*/  LDL R6, [R1+0x4] ;  /* 0x0000040001067983 */ /* 0x000ea20000100800 */
[----:B------:R-:W1:Y:S01]  /*7050*/  LDC R5, c[0x0][0x3f4] ;  /* 0x0000fd00ff057b82 */ /* 0x000e620000000800 */
[----:B------:R-:W-:Y:S01]  /*7060*/  BSSY B2, `(.L_x_15558) ;  /* 0x000002e000027945 */ /* 0x000fe20003800000 */
[-C--:B-1----:R-:W-:Y:S02]  /*7070*/  ISETP.GE.AND P0, PT, R152, R5.reuse, PT ;  /* 0x000000059800720c */ /* 0x082fe40003f06270 */
[----:B--2---:R-:W-:-:S11]  /*7080*/  ISETP.GE.AND P1, PT, R6, R5, PT ;  /* 0x000000050600720c */ /* 0x004fd60003f26270 */
[----:B------:R-:W-:Y:S05]  /*7090*/  @P0 BRA `(.L_x_15559) ;  /* 0x0000000000a80947 */ /* 0x000fea0003800000 */
[----:B------:R-:W1:Y:S01]  /*70a0*/  LDS.128 R4, [R3+0x8400] ;  /* 0x0084000003047984 */ /* 0x000e620000000c00 */
[----:B------:R-:W-:Y:S01]  /*70b0*/  SHF.R.U32.HI R37, RZ, 0x10, R31 ;  /* 0x00000010ff257819 */ /* 0x000fe2000001161f */
[--C-:B------:R-:W-:Y:S01]  /*70c0*/  HADD2.F32 R38, -RZ, R40.reuse.H0_H0 ;  /* 0x20000028ff267230 */ /* 0x100fe20000004100 */
[--C-:B0-----:R-:W-:Y:S01]  /*70d0*/  SHF.R.U32.HI R39, RZ, 0x10, R33.reuse ;  /* 0x00000010ff277819 */ /* 0x101fe20000011621 */
[----:B------:R-:W-:Y:S01]  /*70e0*/  HADD2.F32 R36, -RZ, R40.H1_H1 ;  /* 0x30000028ff247230 */ /* 0x000fe20000004100 */
[----:B------:R-:W-:Y:S01]  /*70f0*/  SHF.R.U64 R43, R32, 0x10, R33 ;  /* 0x00000010202b7819 */ /* 0x000fe20000001221 */
[----:B------:R-:W-:Y:S01]  /*7100*/  HADD2.F32 R37, -RZ, R37.H0_H0 ;  /* 0x20000025ff257230 */ /* 0x000fe20000004100 */
[----:B------:R-:W-:Y:S01]  /*7110*/  SHF.R.U64 R45, R30, 0x10, R31 ;  /* 0x000000101e2d7819 */ /* 0x000fe2000000121f */
[----:B------:R-:W-:Y:S02]  /*7120*/  HADD2.F32 R39, -RZ, R39.H0_H0 ;  /* 0x20000027ff277230 */ /* 0x000fe40000004100 */
[----:B-1----:R-:W-:-:S02]  /*7130*/  HADD2.F32 R32, -RZ, R7.H0_H0 ;  /* 0x20000007ff207230 */ /* 0x002fc40000004100 */
        /* <DEDUP_REMOVED lines=32> */
.L_x_15559:
[----:B------:R-:W-:Y:S05]  /*7340*/  BSYNC B2 ;  /* 0x0000000000027941 */ /* 0x000fea0003800000 */
.L_x_15558:
[----:B------:R-:W-:Y:S05]  /*7350*/  @P1 BRA `(.L_x_15557) ;  /* 0x0000000000a81947 */ /* 0x000fea0003800000 */
[----:B-1----:R-:W1:Y:S01]  /*7360*/  LDS.128 R4, [R0] ;  /* 0x0000000000047984 */ /* 0x002e620000000c00 */
[----:B------:R-:W-:Y:S01]  /*7370*/  SHF.R.U32.HI R31, RZ, 0x10, R25 ;  /* 0x00000010ff1f7819 */ /* 0x000fe20000011619 */
[----:B------:R-:W-:Y:S01]  /*7380*/  HADD2.F32 R30, -RZ, R47.H1_H1 ;  /* 0x3000002fff1e7230 */ /* 0x000fe20000004100 */
[----:B------:R-:W-:Y:S01]  /*7390*/  SHF.R.U32.HI R33, RZ, 0x10, R21 ;  /* 0x00000010ff217819 */ /* 0x000fe20000011615 */
[----:B------:R-:W-:Y:S01]  /*73a0*/  HADD2.F32 R32, -RZ, R46.H1_H1 ;  /* 0x3000002eff207230 */ /* 0x000fe20000004100 */
[----:B------:R-:W-:Y:S01]  /*73b0*/  SHF.R.U64 R41, R24, 0x10, R25 ;  /* 0x0000001018297819 */ /* 0x000fe20000001219 */
[----:B------:R-:W-:Y:S01]  /*73c0*/  HADD2.F32 R31, -RZ, R31.H0_H0 ;  /* 0x2000001fff1f7230 */ /* 0x000fe20000004100 */
[----:B0-----:R-:W-:Y:S01]  /*73d0*/  SHF.R.U64 R39, R20, 0x10, R21 ;  /* 0x0000001014277819 */ /* 0x001fe20000001215 */
[----:B------:R-:W-:Y:S02]  /*73e0*/  HADD2.F32 R33, -RZ, R33.H0_H0 ;  /* 0x20000021ff217230 */ /* 0x000fe40000004100 */
[----:B-1----:R-:W-:-:S02]  /*73f0*/  HADD2.F32 R25, -RZ, R7.H1_H1 ;  /* 0x30000007ff197230 */ /* 0x002fc40000004100 */
        /* <DEDUP_REMOVED lines=32> */
.L_x_15557:
[----:B------:R-:W-:Y:S05]  /*7600*/  BSYNC B1 ;  /* 0x0000000000017941 */ /* 0x000fea0003800000 */
.L_x_15556:
[----:B-12---:R-:W-:-:S05]  /*7610*/  VIADD R4, R154, 0x60 ;  /* 0x000000609a047836 */ /* 0x006fca0000000000 */
[----:B------:R-:W-:-:S13]  /*7620*/  ISETP.GE.AND P0, PT, R4, R29, PT ;  /* 0x0000001d0400720c */ /* 0x000fda0003f06270 */
        /* <DEDUP_REMOVED lines=9> */
[--C-:B------:R-:W-:Y:S01]  /*76c0*/  HADD2.F32 R24, -RZ, R48.reuse.H1_H1 ;  /* 0x30000030ff187230 */ /* 0x100fe20000004100 */
[--C-:B------:R-:W-:Y:S01]  /*76d0*/  SHF.R.U64 R31, R26, 0x10, R27.reuse ;  /* 0x000000101a1f7819 */ /* 0x100fe2000000121b */
[----:B------:R-:W-:Y:S01]  /*76e0*/  HADD2.F32 R26, -RZ, R48.H0_H0 ;  /* 0x20000030ff1a7230 */ /* 0x000fe20000004100 */
[----:B------:R-:W-:Y:S01]  /*76f0*/  SHF.R.U32.HI R27, RZ, 0x10, R27 ;  /* 0x00000010ff1b7819 */ /* 0x000fe2000001161b */
[----:B------:R-:W-:Y:S01]  /*7700*/  HADD2.F32 R25, -RZ, R25.H0_H0 ;  /* 0x20000019ff197230 */ /* 0x000fe20000004100 */
[----:B------:R-:W-:-:S03]  /*7710*/  SHF.R.U64 R33, R12, 0x10, R13 ;  /* 0x000000100c217819 */ /* 0x000fc6000000120d */
[----:B------:R-:W-:Y:S02]  /*7720*/  HADD2.F32 R27, -RZ, R27.H0_H0 ;  /* 0x2000001bff1b7230 */ /* 0x000fe40000004100 */
[--C-:B-1----:R-:W-:Y:S02]  /*7730*/  HADD2.F32 R21, -RZ, R7.reuse.H1_H1 ;  /* 0x30000007ff157230 */ /* 0x102fe40000004100 */
        /* <DEDUP_REMOVED lines=11> */
[----:B------:R-:W-:Y:S02]  /*77f0*/  HADD2.F32 R6, -RZ, R5.H0_H0 ;  /* 0x20000005ff067230 */ /* 0x000fe40000004100 */
[----:B------:R-:W-:Y:S01]  /*7800*/  FMUL.FTZ R32, R4, R24 ;  /* 0x0000001804207220 */ /* 0x000fe20000410000 */
[----:B------:R-:W-:-:S02]  /*7810*/  HADD2.F32 R34, -RZ, R34.H1_H1 ;  /* 0x30000022ff227230 */ /* 0x000fc40000004100 */
[C---:B------:R-:W-:Y:S01]  /*7820*/  FFMA.FTZ R30, R7.reuse, R24, -R30 ;  /* 0x00000018071e7223 */ /* 0x040fe2000001081e */
[----:B------:R-:W-:Y:S02]  /*7830*/  HADD2.F32 R5, -RZ, R5.H1_H1 ;  /* 0x30000005ff057230 */ /* 0x000fe40000004100 */
        /* <DEDUP_REMOVED lines=16> */
.L_x_15562:
[----:B------:R-:W-:Y:S05]  /*7940*/  BSYNC B1 ;  /* 0x0000000000017941 */ /* 0x000fea0003800000 */
.L_x_15561:
[----:B------:R-:W-:Y:S05]  /*7950*/  @P1 BRA `(.L_x_15560) ;  /* 0x0000001400e81947 */ /* 0x000fea0003800000 */
[----:B-1----:R-:W1:Y:S01]  /*7960*/  LDS.128 R4, [R0+0x3000] ;  /* 0x0030000000047984 */ /* 0x002e620000000c00 */
        /* <DEDUP_REMOVED lines=10> */
[--C-:B-1----:R-:W-:Y:S02]  /*7a10*/  HADD2.F32 R10, -RZ, R7.reuse.H1_H1 ;  /* 0x30000007ff0a7230 */ /* 0x102fe40000004100 */
        /* <DEDUP_REMOVED lines=31> */
.L_x_15547:
[----:B------:R-:W0:Y:S01]  /*7c10*/  S2R R0, SR_TID.X ;  /* 0x0000000000007919 */ /* 0x000e220000002100 */
[----:B------:R-:W3:Y:S01]  /*7c20*/  LDC R32, c[0x0][0x448] ;  /* 0x00011200ff207b82 */ /* 0x000ee20000000800 */
[----:B------:R-:W-:Y:S01]  /*7c30*/  ULDC.64 UR4, c[0x0][0x3f8] ;  /* 0x0000fe0000047ab9 */ /* 0x000fe20000000a00 */
[----:B------:R-:W-:Y:S01]  /*7c40*/  ULDC.64 UR6, c[0x0][0x408] ;  /* 0x0001020000067ab9 */ /* 0x000fe20000000a00 */
[----:B------:R-:W-:Y:S01]  /*7c50*/  MOV R7, R33 ;  /* 0x0000002100077202 */ /* 0x000fe20000000f00 */
[----:B------:R-:W-:Y:S02]  /*7c60*/  IMAD.MOV.U32 R4, RZ, RZ, R26 ;  /* 0x000000ffff047224 */ /* 0x000fe400078e001a */
[----:B------:R-:W-:Y:S01]  /*7c70*/  IMAD.MOV.U32 R6, RZ, RZ, R24 ;  /* 0x000000ffff067224 */ /* 0x000fe200078e0018 */
[----:B---3--:R-:W-:Y:S02]  /*7c80*/  ISETP.NE.AND P0, PT, R32, 0x1, PT ;  /* 0x000000012000780c */ /* 0x008fe40003f05270 */
[----:B0-----:R-:W-:-:S04]  /*7c90*/  IADD3 R0, R0, -0x80, RZ ;  /* 0xffffff8000007810 */ /* 0x001fc80007ffe0ff */
[----:B------:R-:W-:-:S07]  /*7ca0*/  SHF.R.S32.HI R3, RZ, 0x1f, R0 ;  /* 0x0000001fff037819 */ /* 0x000fce0000011400 */
[----:B------:R-:W0:Y:S01]  /*7cb0*/  @P0 LDC R5, c[0x0][0x450] ;  /* 0x00011400ff050b82 */ /* 0x000e220000000800 */
[----:B------:R-:W-:-:S04]  /*7cc0*/  LEA.HI R3, R3, R0, RZ, 0x2 ;  /* 0x0000000003037211 */ /* 0x000fc800078f10ff */
[----:B------:R-:W-:-:S05]  /*7cd0*/  LOP3.LUT R3, R3, 0xfffffffc, RZ, 0xc0, !PT ;  /* 0xfffffffc03037812 */ /* 0x000fca00078ec0ff */
[----:B------:R-:W-:Y:S02]  /*7ce0*/  IMAD.IADD R3, R0, 0x1, -R3 ;  /* 0x0000000100037824 */ /* 0x000fe400078e0a03 */
[----:B------:R-:W3:Y:S02]  /*7cf0*/  @P0 LDC R0, c[0x0][0x44c] ;  /* 0x00011300ff000b82 */ /* 0x000ee40000000800 */
[----:B------:R-:W-:-:S04]  /*7d00*/  IMAD R3, R3, 0x60, R39 ;  /* 0x0000006003037824 */ /* 0x000fc800078e0227 */
[----:B---3--:R-:W-:-:S05]  /*7d10*/  @P0 IMAD.HI.U32 R0, R3, R0, RZ ;  /* 0x0000000003000227 */ /* 0x008fca00078e00ff */
[----:B0-----:R-:W-:Y:S01]  /*7d20*/  @P0 SHF.R.U32.HI R3, RZ, R5, R0 ;  /* 0x00000005ff030219 */ /* 0x001fe20000011600 */
        /* <DEDUP_REMOVED lines=18> */
[----:B------:R-:W3:Y:S01]  /*7e50*/  LDL R6, [R1+0x14] ;  /* 0x0000140001067983 */ /* 0x000ee20000100800 */
[----:B------:R-:W0:Y:S03]  /*7e60*/  LDC R43, c[0x0][0x3f4] ;  /* 0x0000fd00ff2b7b82 */ /* 0x000e260000000800 */
[----:B------:R-:W5:Y:S04]  /*7e70*/  SHFL.IDX PT, R3, R25, RZ, 0x1c1f ;  /* 0x001c1fff19037589 */ /* 0x000f6800000e0000 */
[----:B------:R-:W2:Y:S04]  /*7e80*/  SHFL.IDX PT, R0, R26, RZ, 0x1c1f ;  /* 0x001c1fff1a007589 */ /* 0x000ea800000e0000 */
[----:B-1----:R-:W1:Y:S04]  /*7e90*/  SHFL.IDX PT, R14, R27, RZ, 0x1c1f ;  /* 0x001c1fff1b0e7589 */ /* 0x002e6800000e0000 */
[----:B------:R-:W1:Y:S01]  /*7ea0*/  SHFL.IDX PT, R4, R24, RZ, 0x1c1f ;  /* 0x001c1fff18047589 */ /* 0x000e6200000e0000 */
[----:B0-----:R-:W-:Y:S01]  /*7eb0*/  ISETP.GE.AND P0, PT, R16, R43, PT ;  /* 0x0000002b1000720c */ /* 0x001fe20003f06270 */
[----:B---3--:R-:W-:-:S05]  /*7ec0*/  IMAD R32, R6, R32, RZ ;  /* 0x0000002006207224 */ /* 0x008fca00078e02ff */
[----:B------:R-:W-:-:S13]  /*7ed0*/  ISETP.GE.OR P1, PT, R39, R32, P0 ;  /* 0x000000202700720c */ /* 0x000fda0000726670 */
[C---:B------:R-:W-:Y:S01]  /*7ee0*/  @!P1 IMAD.SHL.U32 R5, R16.reuse, 0x2, RZ ;  /* 0x0000000210059824 */ /* 0x040fe200078e00ff */
[----:B------:R-:W-:-:S04]  /*7ef0*/  @!P1 SHF.L.U64.HI R21, R16, 0x1, R17 ;  /* 0x0000000110159819 */ /* 0x000fc80000010211 */
[----:B-----5:R-:W-:-:S05]  /*7f00*/  @!P1 IADD3 R6, P2, R3, R5, RZ ;  /* 0x0000000503069210 */ /* 0x020fca0007f5e0ff */
[----:B--2---:R-:W-:-:S05]  /*7f10*/  @!P1 IMAD.X R7, R0, 0x1, R21, P2 ;  /* 0x0000000100079824 */ /* 0x004fca00010e0615 */
[----:B----4-:R-:W2:Y:S01]  /*7f20*/  @!P1 LD.E.128 R8, desc[UR40][R6.64] ;  /* 0x0000002806089980 */ /* 0x010ea2000c101d00 */
[----:B-1----:R-:W-:-:S04]  /*7f30*/  @!P1 IADD3 R14, P2, R14, R5, RZ ;  /* 0x000000050e0e9210 */ /* 0x002fc80007f5e0ff */
[----:B------:R-:W-:-:S05]  /*7f40*/  @!P1 IADD3.X R3, R4, R21, RZ, P2, !PT ;  /* 0x0000001504039210 */ /* 0x000fca00017fe4ff */
        /* <DEDUP_REMOVED lines=8> */
[----:B--2---:R-:W-:Y:S02]  /*7fd0*/  @!P1 IMAD.MOV.U32 R35, RZ, RZ, R9 ;  /* 0x000000ffff239224 */ /* 0x004fe400078e0009 */
[----:B------:R-:W-:Y:S02]  /*7fe0*/  @!P1 IMAD.MOV.U32 R34, RZ, RZ, R8 ;  /* 0x000000ffff229224 */ /* 0x000fe400078e0008 */
[----:B------:R-:W-:Y:S01]  /*7ff0*/  @!P1 IMAD.MOV.U32 R36, RZ, RZ, R10 ;  /* 0x000000ffff249224 */ /* 0x000fe200078e000a */
[----:B------:R-:W-:Y:S01]  /*8000*/  MOV R3, R35 ;  /* 0x0000002300037202 */ /* 0x000fe20000000f00 */
[----:B------:R-:W-:Y:S02]  /*8010*/  IMAD.MOV.U32 R0, RZ, RZ, R34 ;  /* 0x000000ffff007224 */ /* 0x000fe400078e0022 */
[----:B------:R-:W-:Y:S01]  /*8020*/  @!P1 IMAD.MOV.U32 R37, RZ, RZ, R11 ;  /* 0x000000ffff259224 */ /* 0x000fe200078e000b */
[----:B------:R-:W-:Y:S01]  /*8030*/  PRMT R45, R45, 0x5410, R3 ;  /* 0x000054102d2d7816 */ /* 0x000fe20000000003 */
[----:B------:R-:W-:Y:S01]  /*8040*/  IMAD.MOV.U32 R8, RZ, RZ, R36 ;  /* 0x000000ffff087224 */ /* 0x000fe200078e0024 */
[----:B------:R-:W-:Y:S01]  /*8050*/  PRMT R42, R0, 0x7610, R42 ;  /* 0x00007610002a7816 */ /* 0x000fe2000000002a */
[----:B------:R0:W2:Y:S01]  /*8060*/  SHFL.IDX PT, R3, R25, 0x1, 0x1c1f ;  /* 0x003c1f0019037f89 */ /* 0x0000a200000e0000 */
[----:B------:R-:W-:Y:S01]  /*8070*/  IMAD.MOV.U32 R9, RZ, RZ, R37 ;  /* 0x000000ffff097224 */ /* 0x000fe200078e0025 */
[----:B---3--:R-:W-:-:S02]  /*8080*/  @!P1 MOV R30, R4 ;  /* 0x00000004001e9202 */ /* 0x008fc40000000f00 */
[----:B------:R0:W3:Y:S01]  /*8090*/  SHFL.IDX PT, R0, R26, 0x1, 0x1c1f ;  /* 0x003c1f001a007f89 */ /* 0x0000e200000e0000 */
[----:B------:R-:W-:Y:S01]  /*80a0*/  @!P1 IMAD.MOV.U32 R31, RZ, RZ, R5 ;  /* 0x000000ffff1f9224 */ /* 0x000fe200078e0005 */
[----:B------:R-:W-:Y:S01]  /*80b0*/  PRMT R33, R8, 0x5410, R9 ;  /* 0x0000541008217816 */ /* 0x000fe20000000009 */
[----:B------:R-:W-:Y:S02]  /*80c0*/  @!P1 IMAD.MOV.U32 R20, RZ, RZ, R6 ;  /* 0x000000ffff149224 */ /* 0x000fe400078e0006 */
[----:B------:R-:W-:Y:S01]  /*80d0*/  @!P1 IMAD.MOV.U32 R21, RZ, RZ, R7 ;  /* 0x000000ffff159224 */ /* 0x000fe200078e0007 */
[----:B------:R-:W-:Y:S01]  /*80e0*/  MOV R5, R31 ;  /* 0x0000001f00057202 */ /* 0x000fe20000000f00 */
[----:B------:R-:W-:Y:S02]  /*80f0*/  IMAD.MOV.U32 R4, RZ, RZ, R30 ;  /* 0x000000ffff047224 */ /* 0x000fe400078e001e */
[----:B------:R-:W-:Y:S01]  /*8100*/  IMAD.MOV.U32 R6, RZ, RZ, R20 ;  /* 0x000000ffff067224 */ /* 0x000fe200078e0014 */
[----:B------:R-:W-:Y:S01]  /*8110*/  PRMT R45, R5, 0x7610, R45 ;  /* 0x00007610052d7816 */ /* 0x000fe2000000002d */
[----:B------:R-:W-:-:S03]  /*8120*/  IMAD.MOV.U32 R7, RZ, RZ, R21 ;  /* 0x000000ffff077224 */ /* 0x000fc600078e0015 */
[----:B------:R-:W-:Y:S02]  /*8130*/  PRMT R56, R4, 0x5410, R6 ;  /* 0x0000541004387816 */ /* 0x000fe40000000006 */
[----:B------:R-:W-:Y:S02]  /*8140*/  CS2R R4, SRZ ;  /* 0x0000000000047805 */ /* 0x000fe4000001ff00 */
[----:B01--4-:R-:W-:-:S07]  /*8150*/  PRMT R42, R42, 0x5410, R7 ;  /* 0x000054102a2a7816 */ /* 0x013fce0000000007 */
.L_x_15792:
[----:B------:R-:W4:Y:S01]  /*8160*/  LDL R7, [R1+0x54] ;  /* 0x0000540001077983 */ /* 0x000f220000100800 */
[----:B------:R-:W-:Y:S01]  /*8170*/  VIADD R39, R39, 0x60 ;  /* 0x0000006027277836 */ /* 0x000fe20000000000 */
[----:B------:R-:W-:Y:S01]  /*8180*/  BSSY B1, `(.L_x_15564) ;  /* 0x0000016000017945 */ /* 0x000fe20003800000 */
[----:B------:R-:W-:Y:S02]  /*8190*/  CS2R R8, SRZ ;  /* 0x0000000000087805 */ /* 0x000fe4000001ff00 */
[----:B------:R-:W-:Y:S02]  /*81a0*/  CS2R R10, SRZ ;  /* 0x00000000000a7805 */ /* 0x000fe4000001ff00 */
[----:B------:R-:W-:Y:S02]  /*81b0*/  ISETP.GE.AND P1, PT, R39, R32, PT ;  /* 0x000000202700720c */ /* 0x000fe40003f26270 */
[----:B----4-:R-:W-:-:S04]  /*81c0*/  LEA.HI R6, R7, R7, RZ, 0x1 ;  /* 0x0000000707067211 */ /* 0x010fc800078f08ff */
[----:B------:R-:W-:-:S05]  /*81d0*/  LOP3.LUT R6, R6, 0xfffffffe, RZ, 0xc0, !PT ;  /* 0xfffffffe06067812 */ /* 0x000fca00078ec0ff */
[----:B------:R-:W-:Y:S01]  /*81e0*/  IMAD.IADD R13, R7, 0x1, -R6 ;  /* 0x00000001070d7824 */ /* 0x000fe200078e0a06 */
[----:B------:R-:W-:-:S04]  /*81f0*/  CS2R R6, SRZ ;  /* 0x0000000000067805 */ /* 0x000fc8000001ff00 */
[----:B------:R-:W-:Y:S01]  /*8200*/  SHF.L.U32 R13, R13, 0x1f, RZ ;  /* 0x0000001f0d0d7819 */ /* 0x000fe200000006ff */
[----:B------:R-:W-:Y:S06]  /*8210*/  @P1 BRA `(.L_x_15565) ;  /* 0x0000000000301947 */ /* 0x000fec0003800000 */
[----:B------:R-:W-:Y:S02]  /*8220*/  CS2R R6, SRZ ;  /* 0x0000000000067805 */ /* 0x000fe4000001ff00 */
[----:B------:R-:W-:Y:S02]  /*8230*/  CS2R R8, SRZ ;  /* 0x0000000000087805 */ /* 0x000fe4000001ff00 */
[----:B------:R-:W-:Y:S01]  /*8240*/  CS2R R10, SRZ ;  /* 0x00000000000a7805 */ /* 0x000fe2000001ff00 */
[----:B------:R-:W-:Y:S06]  /*8250*/  @P0 BRA `(.L_x_15565) ;  /* 0x0000000000200947 */ /* 0x000fec0003800000 */
[C---:B------:R-:W-:Y:S02]  /*8260*/  SHF.L.U32 R4, R16.reuse, 0x1, RZ ;  /* 0x0000000110047819 */ /* 0x040fe400000006ff */
[----:B------:R-:W-:Y:S02]  /*8270*/  SHF.L.U64.HI R5, R16, 0x1, R17 ;  /* 0x0000000110057819 */ /* 0x000fe40000010211 */
[-C--:B--2---:R-:W-:Y:S02]  /*8280*/  IADD3 R8, P1, R3, R4.reuse, RZ ;  /* 0x0000000403087210 */ /* 0x084fe40007f3e0ff */
[----:B------:R-:W-:-:S03]  /*8290*/  IADD3 R4, P2, R14, R4, RZ ;  /* 0x000000040e047210 */ /* 0x000fc60007f5e0ff */
[--C-:B---3--:R-:W-:Y:S02]  /*82a0*/  IMAD.X R9, R0, 0x1, R5.reuse, P1 ;  /* 0x0000000100097824 */ /* 0x108fe400008e0605 */
[----:B------:R-:W-:-:S04]  /*82b0*/  IMAD.X R5, R24, 0x1, R5, P2 ;  /* 0x0000000118057824 */ /* 0x000fc800010e0605 */
[----:B------:R-:W5:Y:S04]  /*82c0*/  LD.E.128 R8, desc[UR40][R8.64] ;  /* 0x0000002808087980 */ /* 0x000f68000c101d00 */
[----:B------:R-:W5:Y:S02]  /*82d0*/  LD.E.128 R4, desc[UR40][R4.64] ;  /* 0x0000002804047980 */ /* 0x000f64000c101d00 */
.L_x_15565:
[----:B------:R-:W-:Y:S05]  /*82e0*/  BSYNC B1 ;  /* 0x0000000000017941 */ /* 0x000fea0003800000 */
.L_x_15564:
[----:B------:R-:W0:Y:S01]  /*82f0*/  SYNCS.PHASECHK.TRANS64.TRYWAIT P1, [R2+URZ+0x16800], R13 ;  /* 0x0168000d020075a7 */ /* 0x000e22000802017f */
[----:B------:R-:W-:Y:S01]  /*8300*/  IMAD R29, R29, -0xc0, R32 ;  /* 0xffffff401d1d7824 */ /* 0x000fe200078e0220 */
[----:B--2--5:R-:W-:Y:S01]  /*8310*/  MOV R3, R5 ;  /* 0x0000000500037202 */ /* 0x024fe20000000f00 */
[C---:B------:R-:W-:Y:S01]  /*8320*/  VIADD R12, R154.reuse, 0x60 ;  /* 0x000000609a0c7836 */ /* 0x040fe20000000000 */
[----:B------:R-:W-:Y:S01]  /*8330*/  BSSY B1, `(.L_x_15566) ;  /* 0x0000010000017945 */ /* 0x000fe20003800000 */
[----:B---3--:R-:W-:Y:S01]  /*8340*/  IMAD.MOV.U32 R0, RZ, RZ, R4 ;  /* 0x000000ffff007224 */ /* 0x008fe200078e0004 */
[----:B------:R-:W-:Y:S01]  /*8350*/  VIMNMX R29, R29, 0xc0, PT ;  /* 0x000000c01d1d7848 */ /* 0x000fe20003fe0100 */
[----:B------:R-:W-:Y:S01]  /*8360*/  IMAD.MOV.U32 R14, RZ, RZ, R9 ;  /* 0x000000ffff0e7224 */ /* 0x000fe200078e0009 */
[----:B------:R-:W-:Y:S01]  /*8370*/  PRMT R41, R3, 0x7610, R41 ;  /* 0x0000761003297816 */ /* 0x000fe20000000029 */
[----:B------:R-:W-:Y:S01]  /*8380*/  IMAD.MOV.U32 R3, RZ, RZ, R7 ;  /* 0x000000ffff037224 */ /* 0x000fe200078e0007 */
[----:B------:R-:W-:-:S02]  /*8390*/  ISETP.GE.OR P2, PT, R154, R29, P0 ;  /* 0x0000001d9a00720c */ /* 0x000fc40000746670 */
[----:B------:R-:W-:Y:S01]  /*83a0*/  ISETP.GE.OR P0, PT, R12, R29, P0 ;  /* 0x0000001d0c00720c */ /* 0x000fe20000706670 */
[----:B------:R-:W-:Y:S01]  /*83b0*/  IMAD.MOV.U32 R12, RZ, RZ, R8 ;  /* 0x000000ffff0c7224 */ /* 0x000fe200078e0008 */
[----:B------:R-:W-:Y:S01]  /*83c0*/  PRMT R40, R40, 0x5410, R0 ;  /* 0x0000541028287816 */ /* 0x000fe20000000000 */
[----:B------:R-:W-:Y:S01]  /*83d0*/  IMAD.MOV.U32 R0, RZ, RZ, R6 ;  /* 0x000000ffff007224 */ /* 0x000fe200078e0006 */
[----:B------:R-:W-:Y:S02]  /*83e0*/  PRMT R41, R41, 0x5410, R14 ;  /* 0x0000541029297816 */ /* 0x000fe4000000000e */
[----:B------:R-:W-:Y:S02]  /*83f0*/  PRMT R40, R12, 0x7610, R40 ;  /* 0x000076100c287816 */ /* 0x000fe40000000028 */
[----:B------:R-:W-:Y:S02]  /*8400*/  PRMT R39, R3, 0x5410, R0 ;  /* 0x0000541003277816 */ /* 0x000fe40000000000 */
[----:B------:R-:W-:Y:S01]  /*8410*/  IADD3 R29, R16, R43, RZ ;  /* 0x0000002b101d7210 */ /* 0x000fe20007ffe0ff */
[----:B0-----:R-:W-:Y:S06]  /*8420*/  @!P1 BRA `(.L_x_15567) ;  /* 0x0000014800b49947 */ /* 0x001fec0003800000 */
.L_x_15793:
[----:B------:R-:W-:Y:S05]  /*8430*/  BSYNC B1 ;  /* 0x0000000000017941 */ /* 0x000fea0003800000 */
.L_x_15566:
[----:B------:R-:W-:Y:S01]  /*8440*/  BSSY B1, `(.L_x_15568) ;  /* 0x0000069000017945 */ /* 0x000fe20003800000 */
[----:B------:R-:W-:Y:S01]  /*8450*/  IMAD.MOV.U32 R0, RZ, RZ, R10 ;  /* 0x000000ffff007224 */ /* 0x000fe200078e000a */
[----:B------:R-:W-:Y:S01]  /*8460*/  LOP3.LUT R29, R29, 0x38, RZ, 0xc0, !PT ;  /* 0x000000381d1d7812 */ /* 0x000fe200078ec0ff */
[----:B------:R-:W-:Y:S01]  /*8470*/  IMAD.MOV.U32 R3, RZ, RZ, R11 ;  /* 0x000000ffff037224 */ /* 0x000fe200078e000b */
[----:B------:R-:W-:Y:S06]  /*8480*/  @P2 BRA `(.L_x_15569) ;  /* 0x0000000400902947 */ /* 0x000fec0003800000 */
[----:B------:R-:W2:Y:S01]  /*8490*/  LDL R12, [R1+0x3c] ;  /* 0x00003c00010c7983 */ /* 0x000ea20000100800 */
[----:B------:R-:W1:Y:S02]  /*84a0*/  S2R R14, SR_TID.X ;  /* 0x00000000000e7919 */ /* 0x000e640000002100 */
[----:B-1----:R-:W-:-:S05]  /*84b0*/  VIADD R14, R14, 0xffffff80 ;  /* 0xffffff800e0e7836 */ /* 0x002fca0000000000 */
[----:B------:R-:W-:-:S04]  /*84c0*/  SHF.R.S32.HI R25, RZ, 0x1f, R14 ;  /* 0x0000001fff197819 */ /* 0x000fc8000001140e */
[----:B------:R-:W-:-:S04]  /*84d0*/  LEA.HI R25, R25, R14, RZ, 0x5 ;  /* 0x0000000e19197211 */ /* 0x000fc800078f28ff */
[----:B------:R-:W-:Y:S01]  /*84e0*/  SHF.R.S32.HI R25, RZ, 0x5, R25 ;  /* 0x00000005ff197819 */ /* 0x000fe20000011419 */
[--C-:B------:R-:W-:Y:S01]  /*84f0*/  HADD2.F32 R43, -RZ, R45.reuse.H1_H1 ;  /* 0x3000002dff2b7230 */ /* 0x100fe20000004100 */
[----:B------:R-:W-:Y:S01]  /*8500*/  SHF.R.U64 R55, R34, 0x10, R35 ;  /* 0x0000001022377819 */ /* 0x000fe20000001223 */
[----:B------:R-:W-:Y:S01]  /*8510*/  HADD2.F32 R45, -RZ, R45.H0_H0 ;  /* 0x2000002dff2d7230 */ /* 0x000fe20000004100 */
[----:B------:R-:W-:Y:S02]  /*8520*/  SHF.R.U32.HI R44, RZ, 0x10, R31 ;  /* 0x00000010ff2c7819 */ /* 0x000fe4000001161f */
        /* <DEDUP_REMOVED lines=9> */
[----:B------:R-:W-:Y:S02]  /*85c0*/  LOP3.LUT R12, R24, 0x38, R16, 0xf8, !PT ;  /* 0x00000038180c7812 */ /* 0x000fe400078ef810 */
[----:B------:R-:W-:-:S04]  /*85d0*/  SHF.R.U32.HI R15, RZ, 0x3, R24 ;  /* 0x00000003ff0f7819 */ /* 0x000fc80000011618 */
[----:B------:R-:W-:Y:S02]  /*85e0*/  LOP3.LUT R12, R12, R15, RZ, 0x3c, !PT ;  /* 0x0000000f0c0c7212 */ /* 0x000fe400078e3cff */
[----:B------:R-:W-:Y:S02]  /*85f0*/  LOP3.LUT R24, R15, R29, R24, 0x1e, !PT ;  /* 0x0000001d0f187212 */ /* 0x000fe400078e1e18 */
[----:B0-----:R-:W-:-:S03]  /*8600*/  LEA R13, R25, R12, 0x9 ;  /* 0x0000000c190d7211 */ /* 0x001fc600078e48ff */
[----:B------:R-:W-:-:S04]  /*8610*/  IMAD R25, R25, 0x200, R24 ;  /* 0x0000020019197824 */ /* 0x000fc800078e0218 */
        /* <DEDUP_REMOVED lines=75> */
.L_x_15569:
[----:B------:R-:W-:Y:S05]  /*8ad0*/  BSYNC B1 ;  /* 0x0000000000017941 */ /* 0x000fea0003800000 */
.L_x_15568:
[----:B------:R-:W-:Y:S01]  /*8ae0*/  PRMT R33, R0, 0x5410, R3 ;  /* 0x0000541000217816 */ /* 0x000fe20000000003 */
[----:B------:R-:W-:Y:S06]  /*8af0*/  @P0 BRA `(.L_x_15560) ;  /* 0x0000000400800947 */ /* 0x000fec0003800000 */
[----:B------:R-:W2:Y:S01]  /*8b00*/  LDL R20, [R1+0x40] ;  /* 0x0000400001147983 */ /* 0x000ea20000100800 */
[C---:B-1----:R-:W-:Y:S02]  /*8b10*/  VIADD R12, R154.reuse, 0x60 ;  /* 0x000000609a0c7836 */ /* 0x042fe40000000000 */
[----:B0-----:R-:W-:Y:S01]  /*8b20*/  VIADD R13, R154, 0x60 ;  /* 0x000000609a0d7836 */ /* 0x001fe20000000000 */
[----:B------:R-:W3:Y:S02]  /*8b30*/  LDL R45, [R1+0x5c] ;  /* 0x00005c00012d7983 */ /* 0x000ee40000100800 */
[----:B------:R-:W-:Y:S01]  /*8b40*/  SHF.L.U32 R12, R12, 0x6, RZ ;  /* 0x000000060c0c7819 */ /* 0x000fe200000006ff */
[----:B------:R-:W-:-:S03]  /*8b50*/  IMAD.SHL.U32 R13, R13, 0x40, RZ ;  /* 0x000000400d0d7824 */ /* 0x000fc600078e00ff */
[----:B------:R-:W-:Y:S02]  /*8b60*/  LOP3.LUT R12, R12, 0x1c0, RZ, 0xc0, !PT ;  /* 0x000001c00c0c7812 */ /* 0x000fe400078ec0ff */
[----:B------:R-:W-:Y:S02]  /*8b70*/  LOP3.LUT R13, R13, 0x1c0, RZ, 0xc0, !PT ;  /* 0x000001c00d0d7812 */ /* 0x000fe400078ec0ff */
[----:B------:R-:W-:-:S04]  /*8b80*/  SHF.R.U32.HI R12, RZ, 0x3, R12 ;  /* 0x00000003ff0c7819 */ /* 0x000fc8000001160c */
[----:B------:R-:W-:Y:S02]  /*8b90*/  LOP3.LUT R29, R12, R29, R13, 0x1e, !PT ;  /* 0x0000001d0c1d7212 */ /* 0x000fe400078e1e0d */
[--C-:B------:R-:W-:Y:S02]  /*8ba0*/  SHF.R.U64 R37, R6, 0x10, R7.reuse ;  /* 0x0000001006257819 */ /* 0x100fe40000001207 */
[----:B------:R-:W-:Y:S02]  /*8bb0*/  SHF.R.U32.HI R35, RZ, 0x10, R7 ;  /* 0x00000010ff237819 */ /* 0x000fe40000011607 */
[----:B------:R-:W-:Y:S01]  /*8bc0*/  SHF.R.U64 R43, R10, 0x10, R11 ;  /* 0x000000100a2b7819 */ /* 0x000fe2000000120b */
[----:B------:R-:W-:Y:S01]  /*8bd0*/  HADD2.F32 R10, -RZ, R41.H1_H1 ;  /* 0x30000029ff0a7230 */ /* 0x000fe20000004100 */
[----:B------:R-:W-:Y:S02]  /*8be0*/  SHF.R.U32.HI R21, RZ, 0x10, R9 ;  /* 0x00000010ff157819 */ /* 0x000fe40000011609 */
[----:B------:R-:W-:-:S05]  /*8bf0*/  SHF.R.U32.HI R30, RZ, 0x10, R5 ;  /* 0x00000010ff1e7819 */ /* 0x000fca0000011605 */
[----:B------:R-:W-:Y:S01]  /*8c00*/  HADD2.F32 R30, -RZ, R30.H0_H0 ;  /* 0x2000001eff1e7230 */ /* 0x000fe20000004100 */
[----:B------:R-:W-:Y:S02]  /*8c10*/  SHF.R.U64 R44, R8, 0x10, R9 ;  /* 0x00000010082c7819 */ /* 0x000fe40000001209 */
[----:B------:R-:W-:Y:S01]  /*8c20*/  SHF.R.U32.HI R42, RZ, 0x10, R11 ;  /* 0x00000010ff2a7819 */ /* 0x000fe2000001160b */
[----:B------:R-:W-:Y:S01]  /*8c30*/  HADD2.F32 R11, -RZ, R39.H1_H1 ;  /* 0x30000027ff0b7230 */ /* 0x000fe20000004100 */
[----:B------:R-:W-:Y:S01]  /*8c40*/  SHF.R.U64 R38, R4, 0x10, R5 ;  /* 0x0000001004267819 */ /* 0x000fe20000001205 */
[----:B--2---:R-:W-:-:S04]  /*8c50*/  IMAD.IADD R29, R20, 0x1, R29 ;  /* 0x00000001141d7824 */ /* 0x004fc800078e021d */
[----:B------:R-:W-:Y:S01]  /*8c60*/  IMAD R29, R29, 0x2, R2 ;  /* 0x000000021d1d7824 */ /* 0x000fe200078e0202 */
[----:B---3--:R-:W0:Y:S04]  /*8c70*/  LDS.128 R12, [R45+0x8400] ;  /* 0x008400002d0c7984 */ /* 0x008e280000000c00 */
[----:B------:R-:W1:Y:S01]  /*8c80*/  LDS.128 R24, [R29+0x8400] ;  /* 0x008400001d187984 */ /* 0x000e620000000c00 */
[----:B------:R-:W-:Y:S02]  /*8c90*/  HADD2.F32 R20, -RZ, R41.H0_H0 ;  /* 0x20000029ff147230 */ /* 0x000fe40000004100 */
[----:B0-----:R-:W-:Y:S02]  /*8ca0*/  HADD2.F32 R3, -RZ, R13.H0_H0 ;  /* 0x2000000dff037230 */ /* 0x001fe40000004100 */
[----:B-1----:R-:W-:-:S05]  /*8cb0*/  HADD2.F32 R7, -RZ, R25.H0_H0 ;  /* 0x20000019ff077230 */ /* 0x002fca0000004100 */
[C---:B------:R-:W-:Y:S01]  /*8cc0*/  FMUL.FTZ R32, R7.reuse, R20 ;  /* 0x0000001407207220 */ /* 0x040fe20000410000 */
[-C--:B------:R-:W-:Y:S01]  /*8cd0*/  FMUL.FTZ R34, R7, R10.reuse ;  /* 0x0000000a07227220 */ /* 0x080fe20000410000 */
[----:B------:R-:W-:Y:S02]  /*8ce0*/  HADD2.F32 R25, -RZ, R25.H1_H1 ;  /* 0x30000019ff197230 */ /* 0x000fe40000004100 */
[C---:B------:R-:W-:Y:S01]  /*8cf0*/  FFMA.FTZ R32, R3.reuse, R10, -R32 ;  /* 0x0000000a03207223 */ /* 0x040fe20000010820 */
[----:B------:R-:W-:Y:S02]  /*8d00*/  HADD2.F32 R6, -RZ, R24.H0_H0 ;  /* 0x20000018ff067230 */ /* 0x000fe40000004100 */
[----:B------:R-:W-:Y:S01]  /*8d10*/  FFMA.FTZ R34, R3, R20, R34 ;  /* 0x0000001403227223 */ /* 0x000fe20000010022 */
[----:B------:R-:W-:Y:S02]  /*8d20*/  HADD2.F32 R10, -RZ, R21.H0_H0 ;  /* 0x20000015ff0a7230 */ /* 0x000fe40000004100 */
[----:B------:R-:W-:-:S02]  /*8d30*/  HADD2.F32 R7, -RZ, R40.H1_H1 ;  /* 0x30000028ff077230 */ /* 0x000fc40000004100 */
[----:B------:R-:W-:Y:S02]  /*8d40*/  HADD2.F32 R3, -RZ, R40.H0_H0 ;  /* 0x20000028ff037230 */ /* 0x000fe40000004100 */
[C---:B------:R-:W-:Y:S01]  /*8d50*/  FMUL.FTZ R36, R25.reuse, R30 ;  /* 0x0000001e19247220 */ /* 0x040fe20000410000 */
[----:B------:R-:W-:Y:S02]  /*8d60*/  HADD2.F32 R13, -RZ, R13.H1_H1 ;  /* 0x3000000dff0d7230 */ /* 0x000fe40000004100 */
        /* <DEDUP_REMOVED lines=9> */
[----:B------:R-:W-:Y:S02]  /*8e00*/  HADD2.F32 R9, -RZ, R27.H0_H0 ;  /* 0x2000001bff097230 */ /* 0x000fe40000004100 */
[----:B------:R-:W-:Y:S02]  /*8e10*/  HADD2.F32 R3, -RZ, R33.H0_H0 ;  /* 0x20000021ff037230 */ /* 0x000fe40000004100 */
[----:B------:R-:W-:Y:S02]  /*8e20*/  HADD2.F32 R10, -RZ, R39.H0_H0 ;  /* 0x20000027ff0a7230 */ /* 0x000fe40000004100 */
[----:B------:R-:W-:Y:S02]  /*8e30*/  HADD2.F32 R0, -RZ, R33.H1_H1 ;  /* 0x30000021ff007230 */ /* 0x000fe40000004100 */
[----:B------:R-:W-:Y:S01]  /*8e40*/  FMUL.FTZ R7, R8, R11 ;  /* 0x0000000b08077220 */ /* 0x000fe20000410000 */
[----:B------:R-:W-:-:S02]  /*8e50*/  HADD2.F32 R5, -RZ, R15.H0_H0 ;  /* 0x2000000fff057230 */ /* 0x000fc40000004100 */
[----:B------:R-:W-:Y:S01]  /*8e60*/  FMUL.FTZ R33, R8, R3 ;  /* 0x0000000308217220 */ /* 0x000fe20000410000 */
[----:B------:R-:W-:Y:S02]  /*8e70*/  HADD2.F32 R4, -RZ, R14.H0_H0 ;  /* 0x2000000eff047230 */ /* 0x000fe40000004100 */
[C---:B------:R-:W-:Y:S01]  /*8e80*/  FMUL.FTZ R30, R9.reuse, R10 ;  /* 0x0000000a091e7220 */ /* 0x040fe20000410000 */
[----:B------:R-:W-:Y:S02]  /*8e90*/  HADD2.F32 R27, -RZ, R27.H1_H1 ;  /* 0x3000001bff1b7230 */ /* 0x000fe40000004100 */
[-C--:B------:R-:W-:Y:S01]  /*8ea0*/  FMUL.FTZ R9, R9, R0.reuse ;  /* 0x0000000009097220 */ /* 0x080fe20000410000 */
[----:B------:R-:W-:Y:S02]  /*8eb0*/  HADD2.F32 R8, -RZ, R35.H0_H0 ;  /* 0x20000023ff087230 */ /* 0x000fe40000004100 */
[----:B------:R-:W-:Y:S02]  /*8ec0*/  HADD2.F32 R6, -RZ, R42.H0_H0 ;  /* 0x2000002aff067230 */ /* 0x000fe40000004100 */
[----:B------:R-:W-:Y:S01]  /*8ed0*/  FFMA.FTZ R30, R5, R0, -R30 ;  /* 0x00000000051e7223 */ /* 0x000fe2000001081e */
[----:B------:R-:W-:-:S02]  /*8ee0*/  HADD2.F32 R15, -RZ, R15.H1_H1 ;  /* 0x3000000fff0f7230 */ /* 0x000fc40000004100 */
[C---:B------:R-:W-:Y:S01]  /*8ef0*/  FFMA.FTZ R20, R4.reuse, R3, -R7 ;  /* 0x0000000304147223 */ /* 0x040fe20000010807 */
[----:B------:R-:W-:Y:S01]  /*8f00*/  FFMA.FTZ R33, R4, R11, R33 ;  /* 0x0000000b04217223 */ /* 0x000fe20000010021 */
[----:B------:R-:W-:Y:S01]  /*8f10*/  FFMA.FTZ R0, R5, R10, R9 ;  /* 0x0000000a05007223 */ /* 0x000fe20000010009 */
[----:B------:R-:W-:Y:S02]  /*8f20*/  HADD2.F32 R24, -RZ, R24.H1_H1 ;  /* 0x30000018ff187230 */ /* 0x000fe40000004100 */
[C---:B------:R-:W-:Y:S01]  /*8f30*/  FMUL.FTZ R4, R27.reuse, R8 ;  /* 0x000000081b047220 */ /* 0x040fe20000410000 */
[----:B------:R-:W-:Y:S02]  /*8f40*/  HADD2.F32 R26, -RZ, R26.H1_H1 ;  /* 0x3000001aff1a7230 */ /* 0x000fe40000004100 */
[----:B------:R-:W-:Y:S01]  /*8f50*/  FMUL.FTZ R10, R27, R6 ;  /* 0x000000061b0a7220 */ /* 0x000fe20000410000 */
[----:B------:R-:W-:Y:S02]  /*8f60*/  HADD2.F32 R7, -RZ, R38.H0_H0 ;  /* 0x20000026ff077230 */ /* 0x000fe40000004100 */
[----:B------:R-:W-:-:S02]  /*8f70*/  HADD2.F32 R9, -RZ, R37.H0_H0 ;  /* 0x20000025ff097230 */ /* 0x000fc40000004100 */
[----:B------:R-:W-:Y:S02]  /*8f80*/  HADD2.F32 R3, -RZ, R44.H0_H0 ;  /* 0x2000002cff037230 */ /* 0x000fe40000004100 */
[----:B------:R-:W-:Y:S02]  /*8f90*/  HADD2.F32 R5, -RZ, R43.H0_H0 ;  /* 0x2000002bff057230 */ /* 0x000fe40000004100 */
        /* <DEDUP_REMOVED lines=22> */
.L_x_15560:
[----:B------:R-:W-:Y:S05]  /*9100*/  BSYNC B0 ;  /* 0x0000000000007941 */ /* 0x000fea0003800000 */
.L_x_15546:
[----:B------:R-:W-:Y:S01]  /*9110*/  @!PT LDS RZ, [RZ] ;  /* 0x00000000fffff984 */ /* 0x000fe20000000800 */
[----:B------:R-:W-:Y:S01]  /*9120*/  @!PT LDS RZ, [RZ] ;  /* 0x00000000fffff984 */ /* 0x000fe20000000800 */
[----:B------:R-:W-:Y:S01]  /*9130*/  @!PT LDS RZ, [RZ] ;  /* 0x00000000fffff984 */ /* 0x000fe20000000800 */
[----:B------:R-:W-:Y:S01]  /*9140*/  @!PT LDS RZ, [RZ] ;  /* 0x00000000fffff984 */ /* 0x000fe20000000800 */
[----:B------:R4:W-:Y:S06]  /*9150*/  MEMBAR.ALL.CTA ;  /* 0x0000000000007992 */ /* 0x0009ec0000008000 */
[----:B----4-:R-:W4:Y:S01]  /*9160*/  FENCE.VIEW.ASYNC.S ;  /* 0x00000000000073c6 */ /* 0x010f220000000000 */
[----:B------:R-:W-:Y:S05]  /*9170*/  WARPSYNC.ALL ;  /* 0x0000000000007948 */ /* 0x000fea0003800000 */
[----:B----4-:R-:W-:Y:S06]  /*9180*/  BAR.SYNC.DEFER_BLOCKING 0xd, 0x180 ;  /* 0x0346000000007b1d */ /* 0x010fec0000010000 */
.L_x_15543:
[----:B------:R-:W-:-:S13]  /*9190*/  ISETP.NE.AND P0, PT, R157, 0x3, PT ;  /* 0x000000039d00780c */ /* 0x000fda0003f05270 */
[----:B------:R-:W-:Y:S05]  /*91a0*/  @!P0 BRA `(.L_x_15570) ;  /* 0x0000000000048947 */ /* 0x000fea0003800000 */
[----:B------:R-:W-:Y:S01]  /*91b0*/  BPT.TRAP 0x1 ;  /* 0x000000040000795c */ /* 0x000fe20000300000 */
.L_x_15570:
[----:B--2---:R-:W-:Y:S02]  /*91c0*/  LEA R0, R22, R2, 0x3 ;  /* 0x0000000216007211 */ /* 0x004fe400078e18ff */
[----:B-1-3--:R-:W-:-:S04]  /*91d0*/  SHF.L.U32 R5, R155, 0x1f, RZ ;  /* 0x0000001f9b057819 */ /* 0x00afc800000006ff */
[----:B------:R1:W2:Y:S01]  /*91e0*/  SYNCS.PHASECHK.TRANS64.TRYWAIT P1, [R0+URZ+0x16830], R5 ;  /* 0x01683005000075a7 */ /* 0x0002a2000802017f */
[----:B------:R-:W-:Y:S05]  /*91f0*/  @!P0 BRA `(.L_x_15571) ;  /* 0x0000000000048947 */ /* 0x000fea0003800000 */
[----:B------:R-:W-:Y:S01]  /*9200*/  BPT.TRAP 0x1 ;  /* 0x000000040000795c */ /* 0x000fe20000300000 */
.L_x_15571:
[----:B0-----:R-:W-:Y:S01]  /*9210*/  VIADD R3, R2, 0xe400 ;  /* 0x0000e40002037836 */ /* 0x001fe20000000000 */
[----:B------:R-:W-:Y:S01]  /*9220*/  LOP3.LUT R6, R28, 0x10000, RZ, 0xfc, !PT ;  /* 0x000100001c067812 */ /* 0x000fe200078efcff */
[----:B------:R-:W-:-:S03]  /*9230*/  IMAD.MOV.U32 R7, RZ, RZ, 0x40000040 ;  /* 0x40000040ff077424 */ /* 0x000fc600078e00ff */
[----:B------:R-:W-:-:S04]  /*9240*/  SHF.R.U32.HI R3, RZ, 0x4, R3 ;  /* 0x00000004ff037819 */ /* 0x000fc80000011603 */
[----:B------:R-:W-:-:S04]  /*9250*/  LOP3.LUT R3, R3, 0x3fff, RZ, 0xc0, !PT ;  /* 0x00003fff03037812 */ /* 0x000fc800078ec0ff */
[----:B------:R-:W-:-:S05]  /*9260*/  LOP3.LUT R3, R3, 0x10000, RZ, 0xfc, !PT ;  /* 0x0001000003037812 */ /* 0x000fca00078efcff */
[----:B------:R0:W-:Y:S01]  /*9270*/  STL [R1+0x1c], R3 ;  /* 0x00001c0301007387 */ /* 0x0001e20000100800 */
[----:B--2---:R-:W-:Y:S05]  /*9280*/  @P1 BRA `(.L_x_15572) ;  /* 0x0000000000081947 */ /* 0x004fea0003800000 */
[----:B------:R-:W2:Y:S02]  /*9290*/  SYNCS.PHASECHK.TRANS64.TRYWAIT P1, [R0+URZ+0x16830], R5 ;  /* 0x01683005000075a7 */ /* 0x000ea4000802017f */
[----:B--2---:R-:W-:Y:S05]  /*92a0*/  @!P1 BRA `(.L_x_15573) ;  /* 0x0000013c00289947 */ /* 0x004fea0003800000 */
.L_x_15572:
[----:B0-----:R-:W3:Y:S01]  /*92b0*/  LDL R3, [R1+0x1c] ;  /* 0x00001c0001037983 */ /* 0x001ee20000100800 */
[----:B-12---:R-:W-:Y:S01]  /*92c0*/  IMAD.MOV.U32 R5, RZ, RZ, 0x40000040 ;  /* 0x40000040ff057424 */ /* 0x006fe200078e00ff */
[----:B------:R-:W-:Y:S05]  /*92d0*/  WARPSYNC.ALL ;  /* 0x0000000000007948 */ /* 0x000fea0003800000 */
[C---:B------:R-:W-:Y:S01]  /*92e0*/  R2UR UR4, R6.reuse ;  /* 0x00000000060472ca */ /* 0x040fe200000e0000 */
[----:B-----5:R-:W-:Y:S01]  /*92f0*/  WARPGROUP.ARRIVE ;  /* 0x00000000000079c5 */ /* 0x020fe20000000000 */
[----:B------:R-:W-:Y:S01]  /*9300*/  R2UR UR5, R7 ;  /* 0x00000000070572ca */ /* 0x000fe200000e0000 */
[----:B----4-:R-:W-:Y:S01]  /*9310*/  IMAD.MOV.U32 R11, RZ, RZ, 0x40000040 ;  /* 0x40000040ff0b7424 */ /* 0x010fe200078e00ff */
[----:B------:R-:W-:Y:S01]  /*9320*/  R2UR UR7, R5 ;  /* 0x00000000050772ca */ /* 0x000fe200000e0000 */
[----:B------:R-:W-:Y:S01]  /*9330*/  IMAD.MOV.U32 R9, RZ, RZ, 0x40000040 ;  /* 0x40000040ff097424 */ /* 0x000fe200078e00ff */
[C---:B------:R-:W-:Y:S01]  /*9340*/  IADD3 R10, R6.reuse, 0x2, RZ ;  /* 0x00000002060a7810 */ /* 0x040fe20007ffe0ff */
[----:B------:R-:W-:Y:S01]  /*9350*/  VIADD R20, R6, 0x4 ;  /* 0x0000000406147836 */ /* 0x000fe20000000000 */
[----:B------:R-:W-:Y:S01]  /*9360*/  MOV R15, 0x40000040 ;  /* 0x40000040000f7802 */ /* 0x000fe20000000f00 */
[----:B------:R-:W-:-:S02]  /*9370*/  IMAD.MOV.U32 R21, RZ, RZ, 0x40000040 ;  /* 0x40000040ff157424 */ /* 0x000fc400078e00ff */
[----:B------:R-:W-:Y:S01]  /*9380*/  VIADD R14, R6, 0x6 ;  /* 0x00000006060e7836 */ /* 0x000fe20000000000 */
[----:B------:R0:W-:Y:S01]  /*9390*/  STL.64 [R1+0x8], R10 ;  /* 0x0000080a01007387 */ /* 0x0001e20000100a00 */
[----:B------:R-:W-:Y:S02]  /*93a0*/  IMAD.MOV.U32 R5, RZ, RZ, 0x40000040 ;  /* 0x40000040ff057424 */ /* 0x000fe400078e00ff */
[----:B---3--:R-:W-:-:S04]  /*93b0*/  IMAD R4, R22, 0x400, R3 ;  /* 0x0000040016047824 */ /* 0x008fc800078e0203 */
[C---:B------:R-:W-:Y:S01]  /*93c0*/  VIADD R8, R4.reuse, 0x2 ;  /* 0x0000000204087836 */ /* 0x040fe20000000000 */
[----:B------:R-:W-:-:S13]  /*93d0*/  R2UR UR6, R4 ;  /* 0x00000000040672ca */ /* 0x000fda00000e0000 */
[----:B------:R-:W-:Y:S01]  /*93e0*/  HGMMA.64x128x16.F32 R24, gdesc[UR4], RZ, !UPT, gsb0 ;  /* 0x01e00000041879f0 */ /* 0x000fe2000c0008ff */
        /* <DEDUP_REMOVED lines=27> */
.L_x_15574:
[----:B------:R-:W2:Y:S01]  /*95a0*/  LDL.LU R91, [R1+0x10] ;  /* 0x00001000015b7983 */ /* 0x000ea20000300800 */
[----:B------:R-:W-:Y:S01]  /*95b0*/  ULDC UR4, c[0x0][0x9d8] ;  /* 0x0002760000047ab9 */ /* 0x000fe20000000800 */
[----:B------:R-:W0:Y:S01]  /*95c0*/  LDC R93, c[0x0][0x448] ;  /* 0x00011200ff5d7b82 */ /* 0x000e220000000800 */
[----:B------:R-:W-:Y:S01]  /*95d0*/  ULDC UR5, c[0x0][0x988] ;  /* 0x0002620000057ab9 */ /* 0x000fe20000000800 */
[----:B------:R-:W3:Y:S04]  /*95e0*/  LDL R89, [R1+0x44] ;  /* 0x0000440001597983 */ /* 0x000ee80000100800 */
[----:B------:R-:W3:Y:S01]  /*95f0*/  LDL R99, [R1+0x28] ;  /* 0x0000280001637983 */ /* 0x000ee20000100800 */
[----:B------:R-:W-:Y:S01]  /*9600*/  FMUL.FTZ R12, R36, UR4 ;  /* 0x00000004240c7c20 */ /* 0x000fe20008410000 */
[----:B------:R-:W-:Y:S01]  /*9610*/  FMUL.FTZ R3, R24, UR4 ;  /* 0x0000000418037c20 */ /* 0x000fe20008410000 */
[----:B------:R-:W-:Y:S01]  /*9620*/  FMUL.FTZ R11, R33, UR4 ;  /* 0x00000004210b7c20 */ /* 0x000fe20008410000 */
[----:B------:R-:W4:Y:S01]  /*9630*/  LDL R36, [R1+0x2c] ;  /* 0x00002c0001247983 */ /* 0x000f220000100800 */
[----:B------:R-:W-:Y:S01]  /*9640*/  FMUL.FTZ R114, R26, UR4 ;  /* 0x000000041a727c20 */ /* 0x000fe20008410000 */
[----:B------:R-:W-:Y:S01]  /*9650*/  FMUL.FTZ R110, R27, UR4 ;  /* 0x000000041b6e7c20 */ /* 0x000fe20008410000 */
[----:B------:R-:W-:Y:S01]  /*9660*/  FMUL.FTZ R108, R30, UR4 ;  /* 0x000000041e6c7c20 */ /* 0x000fe20008410000 */
[----:B------:R-:W5:Y:S01]  /*9670*/  LDL R95, [R1+0x20] ;  /* 0x00002000015f7983 */ /* 0x000f620000100800 */
[----:B------:R-:W-:Y:S01]  /*9680*/  FMUL.FTZ R9, R31, UR4 ;  /* 0x000000041f097c20 */ /* 0x000fe20008410000 */
[----:B------:R-:W-:Y:S01]  /*9690*/  FMUL.FTZ R90, R34, UR4 ;  /* 0x00000004225a7c20 */ /* 0x000fe20008410000 */
[----:B------:R-:W1:Y:S01]  /*96a0*/  MUFU.TANH R114, R114 ;  /* 0x0000007200727308 */ /* 0x000e620000002400 */
[----:B------:R-:W5:Y:S01]  /*96b0*/  LDL R97, [R1+0x14] ;  /* 0x0000140001617983 */ /* 0x000f620000100800 */
[----:B------:R-:W-:Y:S01]  /*96c0*/  FMUL.FTZ R35, R35, UR4 ;  /* 0x0000000423237c20 */ /* 0x000fe20008410000 */
[----:B------:R-:W-:Y:S01]  /*96d0*/  FMUL.FTZ R92, R38, UR4 ;  /* 0x00000004265c7c20 */ /* 0x000fe20008410000 */
[----:B------:R-:W-:Y:S01]  /*96e0*/  FMUL.FTZ R13, R37, UR4 ;  /* 0x00000004250d7c20 */ /* 0x000fe20008410000 */
[----:B------:R-:W-:Y:S01]  /*96f0*/  FMUL.FTZ R37, R39, UR4 ;  /* 0x0000000427257c20 */ /* 0x000fe20008410000 */
[----:B------:R-:W-:Y:S01]  /*9700*/  FMUL.FTZ R39, R42, UR4 ;  /* 0x000000042a277c20 */ /* 0x000fe20008410000 */
[----:B0-----:R-:W-:Y:S01]  /*9710*/  ISETP.NE.AND P4, PT, R93, 0x1, PT ;  /* 0x000000015d00780c */ /* 0x001fe20003f85270 */
        /* <DEDUP_REMOVED lines=12> */
[----:B------:R-:W1:Y:S01]  /*97e0*/  @P4 LDC R24, c[0x0][0x44c] ;  /* 0x00011300ff184b82 */ /* 0x000e620000000800 */
[----:B------:R-:W-:-:S03]  /*97f0*/  FMUL.FTZ R10, R32, UR4 ;  /* 0x00000004200a7c20 */ /* 0x000fc60008410000 */
[----:B------:R-:W0:Y:S04]  /*9800*/  MUFU.TANH R9, R9 ;  /* 0x0000000900097308 */ /* 0x000e280000002400 */
[----:B------:R-:W0:Y:S04]  /*9810*/  @P4 LDC R33, c[0x0][0x450] ;  /* 0x00011400ff214b82 */ /* 0x000e280000000800 */
[----:B------:R-:W5:Y:S08]  /*9820*/  MUFU.TANH R90, R90 ;  /* 0x0000005a005a7308 */ /* 0x000f700000002400 */
[----:B------:R-:W5:Y:S08]  /*9830*/  MUFU.TANH R35, R35 ;  /* 0x0000002300237308 */ /* 0x000f700000002400 */
[----:B------:R-:W5:Y:S08]  /*9840*/  MUFU.TANH R92, R92 ;  /* 0x0000005c005c7308 */ /* 0x000f700000002400 */
[----:B------:R-:W5:Y:S08]  /*9850*/  MUFU.TANH R37, R37 ;  /* 0x0000002500257308 */ /* 0x000f700000002400 */
[----:B------:R-:W5:Y:S01]  /*9860*/  MUFU.TANH R39, R39 ;  /* 0x0000002700277308 */ /* 0x000f620000002400 */
[----:B------:R-:W-:Y:S01]  /*9870*/  FMUL.FTZ R47, R50, UR4 ;  /* 0x00000004322f7c20 */ /* 0x000fe20008410000 */
[----:B------:R-:W-:-:S06]  /*9880*/  FMUL.FTZ R30, R49, UR4 ;  /* 0x00000004311e7c20 */ /* 0x000fcc0008410000 */
[----:B------:R-:W5:Y:S01]  /*9890*/  MUFU.TANH R41, R41 ;  /* 0x0000002900297308 */ /* 0x000f620000002400 */
[----:B------:R-:W-:Y:S01]  /*98a0*/  FMUL.FTZ R49, R51, UR4 ;  /* 0x0000000433317c20 */ /* 0x000fe20008410000 */
[----:B------:R-:W-:-:S06]  /*98b0*/  FMUL.FTZ R29, R48, UR4 ;  /* 0x00000004301d7c20 */ /* 0x000fcc0008410000 */
[----:B------:R-:W5:Y:S01]  /*98c0*/  MUFU.TANH R43, R43 ;  /* 0x0000002b002b7308 */ /* 0x000f620000002400 */
[----:B------:R-:W-:-:S07]  /*98d0*/  FMUL.FTZ R51, R54, UR4 ;  /* 0x0000000436337c20 */ /* 0x000fce0008410000 */
[----:B------:R-:W5:Y:S01]  /*98e0*/  MUFU.TANH R45, R45 ;  /* 0x0000002d002d7308 */ /* 0x000f620000002400 */
[----:B------:R-:W-:Y:S01]  /*98f0*/  FMUL.FTZ R32, R53, UR4 ;  /* 0x0000000435207c20 */ /* 0x000fe20008410000 */
[----:B------:R-:W-:-:S06]  /*9900*/  FMUL.FTZ R53, R55, UR4 ;  /* 0x0000000437357c20 */ /* 0x000fcc0008410000 */
        /* <DEDUP_REMOVED lines=9> */
[----:B------:R-:W-:-:S07]  /*99a0*/  FMUL.FTZ R63, R63, UR4 ;  /* 0x000000043f3f7c20 */ /* 0x000fce0008410000 */
[----:B------:R-:W5:Y:S08]  /*99b0*/  MUFU.TANH R55, R55 ;  /* 0x0000003700377308 */ /* 0x000f700000002400 */
[----:B------:R-:W5:Y:S08]  /*99c0*/  MUFU.TANH R57, R57 ;  /* 0x0000003900397308 */ /* 0x000f700000002400 */
[----:B------:R-:W5:Y:S08]  /*99d0*/  MUFU.TANH R59, R59 ;  /* 0x0000003b003b7308 */ /* 0x000f700000002400 */
[----:B------:R-:W5:Y:S01]  /*99e0*/  MUFU.TANH R63, R63 ;  /* 0x0000003f003f7308 */ /* 0x000f620000002400 */
[----:B------:R-:W-:Y:S01]  /*99f0*/  FMUL.FTZ R94, R71, UR4 ;  /* 0x00000004475e7c20 */ /* 0x000fe20008410000 */
[----:B--2---:R-:W-:Y:S01]  /*9a00*/  LOP3.LUT R91, R91, 0xfffffffe, RZ, 0xc0, !PT ;  /* 0xfffffffe5b5b7812 */ /* 0x004fe200078ec0ff */
[----:B------:R-:W-:Y:S01]  /*9a10*/  FMUL.FTZ R75, R75, UR4 ;  /* 0x000000044b4b7c20 */ /* 0x000fe20008410000 */
[----:B------:R-:W-:Y:S01]  /*9a20*/  FMUL.FTZ R79, R79, UR4 ;  /* 0x000000044f4f7c20 */ /* 0x000fe20008410000 */
[----:B------:R-:W-:Y:S01]  /*9a30*/  FMUL.FTZ R83, R83, UR4 ;  /* 0x0000000453537c20 */ /* 0x000fe20008410000 */
[----:B------:R-:W-:Y:S01]  /*9a40*/  @P4 LOP3.LUT R91, R91, 0x1, RZ, 0xfc, !PT ;  /* 0x000000015b5b4812 */ /* 0x000fe200078efcff */
[----:B------:R-:W-:Y:S01]  /*9a50*/  FMUL.FTZ R87, R87, UR4 ;  /* 0x0000000457577c20 */ /* 0x000fe20008410000 */
[----:B------:R-:W-:Y:S03]  /*9a60*/  MUFU.TANH R3, R3 ;  /* 0x0000000300037308 */ /* 0x000fe60000002400 */
[----:B------:R3:W-:Y:S05]  /*9a70*/  STL [R1+0x10], R91 ;  /* 0x0000105b01007387 */ /* 0x0007ea0000100800 */
[----:B------:R-:W-:Y:S01]  /*9a80*/  MUFU.TANH R4, R4 ;  /* 0x0000000400047308 */ /* 0x000fe20000002400 */
[----:B---3--:R-:W-:-:S07]  /*9a90*/  IMAD.IADD R91, R89, 0x1, R99 ;  /* 0x00000001595b7824 */ /* 0x008fce00078e0263 */
[----:B------:R-:W-:Y:S01]  /*9aa0*/  MUFU.TANH R5, R5 ;  /* 0x0000000500057308 */ /* 0x000fe20000002400 */
[----:B-1----:R-:W-:-:S05]  /*9ab0*/  @P4 IMAD.HI.U32 R24, R91, R24, RZ ;  /* 0x000000185b184227 */ /* 0x002fca00078e00ff */
[----:B0-----:R-:W-:Y:S02]  /*9ac0*/  @P4 SHF.R.U32.HI R91, RZ, R33, R24 ;  /* 0x00000021ff5b4219 */ /* 0x001fe40000011618 */
[----:B------:R-:W-:Y:S03]  /*9ad0*/  MUFU.TANH R8, R8 ;  /* 0x0000000800087308 */ /* 0x000fe60000002400 */
[----:B------:R-:W0:Y:S01]  /*9ae0*/  SHFL.IDX PT, R24, R91, 0x1, 0x1c1f ;  /* 0x003c1f005b187f89 */ /* 0x000e2200000e0000 */
[----:B------:R-:W-:-:S04]  /*9af0*/  IMAD.MOV.U32 R89, RZ, RZ, -0x80 ;  /* 0xffffff80ff597424 */ /* 0x000fc800078e00ff */
[----:B------:R-:W-:Y:S01]  /*9b00*/  IMAD R89, R88, R89, 0x80 ;  /* 0x0000008058597424 */ /* 0x000fe200078e0259 */
[----:B------:R-:W-:Y:S04]  /*9b10*/  MUFU.TANH R10, R10 ;  /* 0x0000000a000a7308 */ /* 0x000fe80000002400 */
[C-C-:B----4-:R-:W-:Y:S02]  /*9b20*/  IADD3 R112, -R36.reuse, 0x1, R89.reuse ;  /* 0x0000000124707810 */ /* 0x150fe40007ffe159 */
[----:B-----5:R-:W-:Y:S02]  /*9b30*/  IADD3 R89, -R36, R95, R89 ;  /* 0x0000005f24597210 */ /* 0x020fe40007ffe159 */
[----:B------:R-:W-:Y:S01]  /*9b40*/  IADD3 R112, -R97, R112, R95 ;  /* 0x0000007061707210 */ /* 0x000fe20007ffe15f */
[----:B------:R-:W-:Y:S08]  /*9b50*/  MUFU.TANH R11, R11 ;  /* 0x0000000b000b7308 */ /* 0x000ff00000002400 */
[----:B------:R-:W-:Y:S01]  /*9b60*/  MUFU.TANH R12, R12 ;  /* 0x0000000c000c7308 */ /* 0x000fe20000002400 */
[----:B0-----:R-:W-:-:S04]  /*9b70*/  VIADDMNMX R24, R24, R112, R89, PT ;  /* 0x0000007018187246 */ /* 0x001fc80003800159 */
[C---:B------:R-:W-:Y:S02]  /*9b80*/  ISETP.GT.AND P1, PT, R24.reuse, RZ, PT ;  /* 0x000000ff1800720c */ /* 0x040fe40003f24270 */
[C---:B------:R-:W-:Y:S01]  /*9b90*/  ISETP.GT.AND P2, PT, R24.reuse, 0x1, PT ;  /* 0x000000011800780c */ /* 0x040fe20003f44270 */
[----:B------:R-:W-:Y:S01]  /*9ba0*/  MUFU.TANH R13, R13 ;  /* 0x0000000d000d7308 */ /* 0x000fe20000002400 */
[----:B------:R-:W-:Y:S02]  /*9bb0*/  ISETP.GT.AND P3, PT, R24, 0x8, PT ;  /* 0x000000081800780c */ /* 0x000fe40003f64270 */
[----:B------:R-:W-:Y:S02]  /*9bc0*/  FSEL R114, R114, -INF , P1 ;  /* 0xff80000072727808 */ /* 0x000fe40000800000 */
[----:B------:R-:W-:Y:S02]  /*9bd0*/  FSEL R110, R110, -INF , P2 ;  /* 0xff8000006e6e7808 */ /* 0x000fe40001000000 */
[----:B------:R-:W-:Y:S01]  /*9be0*/  ISETP.GT.AND P1, PT, R24, 0x9, PT ;  /* 0x000000091800780c */ /* 0x000fe20003f24270 */
[----:B------:R-:W-:Y:S01]  /*9bf0*/  MUFU.TANH R25, R25 ;  /* 0x0000001900197308 */ /* 0x000fe20000002400 */
[----:B------:R-:W-:-:S02]  /*9c00*/  FSEL R108, R108, -INF , P3 ;  /* 0xff8000006c6c7808 */ /* 0x000fc40001800000 */
[----:B------:R-:W-:Y:S02]  /*9c10*/  FMNMX.FTZ R93, R114, R110, !PT ;  /* 0x0000006e725d7209 */ /* 0x000fe40007810000 */
[----:B------:R-:W-:Y:S02]  /*9c20*/  ISETP.GT.AND P2, PT, R24, 0x10, PT ;  /* 0x000000101800780c */ /* 0x000fe40003f44270 */
[----:B------:R-:W-:Y:S01]  /*9c30*/  FSEL R36, R9, -INF , P1 ;  /* 0xff80000009247808 */ /* 0x000fe20000800000 */
[----:B------:R-:W-:Y:S01]  /*9c40*/  MUFU.TANH R26, R26 ;  /* 0x0000001a001a7308 */ /* 0x000fe20000002400 */
[----:B------:R-:W-:Y:S02]  /*9c50*/  FMNMX.FTZ R93, R108, R93, !PT ;  /* 0x0000005d6c5d7209 */ /* 0x000fe40007810000 */
[----:B------:R-:W-:Y:S02]  /*9c60*/  ISETP.GT.AND P1, PT, R24, 0x11, PT ;  /* 0x000000111800780c */ /* 0x000fe40003f24270 */
[----:B------:R-:W-:-:S02]  /*9c70*/  FSEL R40, R90, -INF , P2 ;  /* 0xff8000005a287808 */ /* 0x000fc40001000000 */
[----:B------:R-:W-:Y:S01]  /*9c80*/  FMNMX.FTZ R93, R36, R93, !PT ;  /* 0x0000005d245d7209 */ /* 0x000fe20007810000 */
[----:B------:R-:W-:Y:S01]  /*9c90*/  MUFU.TANH R27, R27 ;  /* 0x0000001b001b7308 */ /* 0x000fe20000002400 */
[----:B------:R-:W-:Y:S02]  /*9ca0*/  ISETP.GT.AND P2, PT, R24, 0x18, PT ;  /* 0x000000181800780c */ /* 0x000fe40003f44270 */
[----:B------:R-:W-:Y:S02]  /*9cb0*/  FSEL R38, R35, -INF , P1 ;  /* 0xff80000023267808 */ /* 0x000fe40000800000 */
[----:B------:R-:W-:Y:S02]  /*9cc0*/  FMNMX.FTZ R93, R40, R93, !PT ;  /* 0x0000005d285d7209 */ /* 0x000fe40007810000 */
        /* <DEDUP_REMOVED lines=19> */
[----:B------:R-:W-:Y:S01]  /*9e00*/  FMNMX.FTZ R93, R52, R93, !PT ;  /* 0x0000005d345d7209 */ /* 0x000fe20007810000 */
[----:B------:R-:W-:Y:S01]  /*9e10*/  FMUL.FTZ R33, R56, UR4 ;  /* 0x0000000438217c20 */ /* 0x000fe20008410000 */
        /* <DEDUP_REMOVED lines=9> */
[----:B------:R-:W-:Y:S01]  /*9eb0*/  FMNMX.FTZ R93, R54, R93, !PT ;  /* 0x0000005d365d7209 */ /* 0x000fe20007810000 */
[----:B------:R-:W-:Y:S01]  /*9ec0*/  FMUL.FTZ R90, R67, UR4 ;  /* 0x00000004435a7c20 */ /* 0x000fe20008410000 */
[----:B------:R-:W-:Y:S02]  /*9ed0*/  ISETP.GT.AND P2, PT, R24, 0x40, PT ;  /* 0x000000401800780c */ /* 0x000fe40003f44270 */
[----:B------:R-:W-:Y:S02]  /*9ee0*/  FSEL R62, R53, -INF , P1 ;  /* 0xff800000353e7808 */ /* 0x000fe40000800000 */
[----:B------:R-:W-:Y:S01]  /*9ef0*/  FMNMX.FTZ R93, R58, R93, !PT ;  /* 0x0000005d3a5d7209 */ /* 0x000fe20007810000 */
[----:B------:R-:W-:Y:S01]  /*9f00*/  MUFU.TANH R9, R9 ;  /* 0x0000000900097308 */ /* 0x000fe20000002400 */
[----:B------:R-:W-:Y:S01]  /*9f10*/  FMUL.FTZ R92, R70, UR4 ;  /* 0x00000004465c7c20 */ /* 0x000fe20008410000 */
[----:B------:R-:W-:Y:S02]  /*9f20*/  ISETP.GT.AND P1, PT, R24, 0x41, PT ;  /* 0x000000411800780c */ /* 0x000fe40003f24270 */
[----:B------:R-:W-:-:S02]  /*9f30*/  FSEL R70, R55, -INF , P2 ;  /* 0xff80000037467808 */ /* 0x000fc40001000000 */
[----:B------:R-:W-:Y:S02]  /*9f40*/  FMNMX.FTZ R93, R62, R93, !PT ;  /* 0x0000005d3e5d7209 */ /* 0x000fe40007810000 */
[----:B------:R-:W0:Y:S01]  /*9f50*/  MUFU.TANH R90, R90 ;  /* 0x0000005a005a7308 */ /* 0x000e220000002400 */
[----:B------:R-:W-:Y:S02]  /*9f60*/  ISETP.GT.AND P2, PT, R24, 0x48, PT ;  /* 0x000000481800780c */ /* 0x000fe40003f44270 */
[----:B------:R-:W-:Y:S02]  /*9f70*/  FSEL R66, R57, -INF , P1 ;  /* 0xff80000039427808 */ /* 0x000fe40000800000 */
[----:B------:R-:W-:Y:S01]  /*9f80*/  FMNMX.FTZ R93, R70, R93, !PT ;  /* 0x0000005d465d7209 */ /* 0x000fe20007810000 */
[----:B------:R-:W-:Y:S01]  /*9f90*/  FMUL.FTZ R35, R74, UR4 ;  /* 0x000000044a237c20 */ /* 0x000fe20008410000 */
[----:B------:R-:W-:Y:S01]  /*9fa0*/  ISETP.GT.AND P1, PT, R24, 0x49, PT ;  /* 0x000000491800780c */ /* 0x000fe20003f24270 */
[----:B------:R-:W1:Y:S01]  /*9fb0*/  MUFU.TANH R92, R92 ;  /* 0x0000005c005c7308 */ /* 0x000e620000002400 */
[----:B------:R-:W-:-:S02]  /*9fc0*/  FSEL R74, R59, -INF , P2 ;  /* 0xff8000003b4a7808 */ /* 0x000fc40001000000 */
[----:B------:R-:W-:Y:S01]  /*9fd0*/  FMNMX.FTZ R93, R66, R93, !PT ;  /* 0x0000005d425d7209 */ /* 0x000fe20007810000 */
[----:B------:R-:W-:Y:S01]  /*9fe0*/  FMUL.FTZ R37, R78, UR4 ;  /* 0x000000044e257c20 */ /* 0x000fe20008410000 */
[----:B------:R-:W-:Y:S02]  /*9ff0*/  ISETP.GT.AND P2, PT, R24, 0x50, PT ;  /* 0x000000501800780c */ /* 0x000fe40003f44270 */
[----:B------:R-:W-:Y:S01]  /*a000*/  FSEL R78, R63, -INF , P1 ;  /* 0xff8000003f4e7808 */ /* 0x000fe20000800000 */
[----:B------:R-:W2:Y:S01]  /*a010*/  MUFU.TANH R94, R94 ;  /* 0x0000005e005e7308 */ /* 0x000ea20000002400 */
[----:B------:R-:W-:Y:S02]  /*a020*/  FMNMX.FTZ R93, R74, R93, !PT ;  /* 0x0000005d4a5d7209 */ /* 0x000fe40007810000 */
[----:B------:R-:W-:Y:S02]  /*a030*/  ISETP.GT.AND P1, PT, R24, 0x51, PT ;  /* 0x000000511800780c */ /* 0x000fe40003f24270 */
[----:B------:R-:W-:-:S03]  /*a040*/  FMNMX.FTZ R93, R78, R93, !PT ;  /* 0x0000005d4e5d7209 */ /* 0x000fc60007810000 */
[----:B------:R3:W-:Y:S01]  /*a050*/  MUFU.TANH R98, R37 ;  /* 0x0000002500627308 */ /* 0x0007e20000002400 */
[----:B0-----:R-:W-:-:S07]  /*a060*/  FSEL R90, R90, -INF , P1 ;  /* 0xff8000005a5a7808 */ /* 0x001fce0000800000 */
[----:B------:R-:W0:Y:S01]  /*a070*/  MUFU.TANH R35, R35 ;  /* 0x0000002300237308 */ /* 0x000e220000002400 */
[----:B---3--:R-:W-:Y:S01]  /*a080*/  FMUL.FTZ R37, R82, UR4 ;  /* 0x0000000452257c20 */ /* 0x008fe20008410000 */
[----:B------:R-:W-:Y:S02]  /*a090*/  FSEL R82, R9, -INF , P2 ;  /* 0xff80000009527808 */ /* 0x000fe40001000000 */
[----:B------:R-:W-:Y:S02]  /*a0a0*/  ISETP.GT.AND P2, PT, R24, 0x58, PT ;  /* 0x000000581800780c */ /* 0x000fe40003f44270 */
[----:B------:R-:W-:Y:S02]  /*a0b0*/  FMNMX.FTZ R93, R82, R93, !PT ;  /* 0x0000005d525d7209 */ /* 0x000fe40007810000 */
[----:B------:R-:W3:Y:S01]  /*a0c0*/  MUFU.TANH R75, R75 ;  /* 0x0000004b004b7308 */ /* 0x000ee20000002400 */
[----:B------:R-:W-:Y:S02]  /*a0d0*/  ISETP.GT.AND P1, PT, R24, 0x59, PT ;  /* 0x000000591800780c */ /* 0x000fe40003f24270 */
[----:B-1----:R-:W-:-:S02]  /*a0e0*/  FSEL R92, R92, -INF , P2 ;  /* 0xff8000005c5c7808 */ /* 0x002fc40001000000 */
[----:B------:R-:W-:Y:S02]  /*a0f0*/  FMNMX.FTZ R93, R90, R93, !PT ;  /* 0x0000005d5a5d7209 */ /* 0x000fe40007810000 */
[----:B------:R-:W-:Y:S01]  /*a100*/  ISETP.GT.AND P2, PT, R24, 0x60, PT ;  /* 0x000000601800780c */ /* 0x000fe20003f44270 */
[----:B------:R-:W1:Y:S01]  /*a110*/  MUFU.TANH R79, R79 ;  /* 0x0000004f004f7308 */ /* 0x000e620000002400 */
[----:B--2---:R-:W-:Y:S02]  /*a120*/  FSEL R94, R94, -INF , P1 ;  /* 0xff8000005e5e7808 */ /* 0x004fe40000800000 */
[----:B------:R-:W-:Y:S01]  /*a130*/  FMNMX.FTZ R93, R92, R93, !PT ;  /* 0x0000005d5c5d7209 */ /* 0x000fe20007810000 */
[----:B------:R-:W-:Y:S01]  /*a140*/  FMUL.FTZ R9, R86, UR4 ;  /* 0x0000000456097c20 */ /* 0x000fe20008410000 */
        /* <DEDUP_REMOVED lines=9> */
[----:B------:R-:W-:Y:S02]  /*a1e0*/  FSEL R98, R98, -INF , P2 ;  /* 0xff80000062627808 */ /* 0x000fe40001000000 */
[----:B------:R-:W-:-:S03]  /*a1f0*/  FMNMX.FTZ R93, R96, R93, !PT ;  /* 0x0000005d605d7209 */ /* 0x000fc60007810000 */
[----:B------:R-:W3:Y:S01]  /*a200*/  MUFU.TANH R9, R9 ;  /* 0x0000000900097308 */ /* 0x000ee20000002400 */
[----:B------:R-:W-:Y:S02]  /*a210*/  ISETP.GT.AND P2, PT, R24, 0x70, PT ;  /* 0x000000701800780c */ /* 0x000fe40003f44270 */
[----:B-1----:R-:W-:Y:S02]  /*a220*/  FSEL R100, R79, -INF , P1 ;  /* 0xff8000004f647808 */ /* 0x002fe40000800000 */
[----:B------:R-:W-:-:S03]  /*a230*/  FMNMX.FTZ R93, R98, R93, !PT ;  /* 0x0000005d625d7209 */ /* 0x000fc60007810000 */
[----:B------:R-:W1:Y:S01]  /*a240*/  MUFU.TANH R87, R87 ;  /* 0x0000005700577308 */ /* 0x000e620000002400 */
[----:B------:R-:W-:Y:S01]  /*a250*/  FMUL.FTZ R35, R60, UR4 ;  /* 0x000000043c237c20 */ /* 0x000fe20008410000 */
[----:B------:R-:W-:Y:S02]  /*a260*/  ISETP.GT.AND P1, PT, R24, 0x71, PT ;  /* 0x000000711800780c */ /* 0x000fe40003f24270 */
[----:B0-----:R-:W-:Y:S02]  /*a270*/  FSEL R60, R37, -INF , P2 ;  /* 0xff800000253c7808 */ /* 0x001fe40001000000 */
[----:B------:R-:W-:Y:S02]  /*a280*/  FMNMX.FTZ R93, R100, R93, !PT ;  /* 0x0000005d645d7209 */ /* 0x000fe40007810000 */
[----:B------:R-:W-:Y:S02]  /*a290*/  ISETP.GT.AND P2, PT, R24, 0x78, PT ;  /* 0x000000781800780c */ /* 0x000fe40003f44270 */
[----:B--2---:R-:W-:-:S02]  /*a2a0*/  FSEL R102, R83, -INF , P1 ;  /* 0xff80000053667808 */ /* 0x004fc40000800000 */
[----:B------:R-:W-:Y:S02]  /*a2b0*/  FMNMX.FTZ R93, R60, R93, !PT ;  /* 0x0000005d3c5d7209 */ /* 0x000fe40007810000 */
[----:B------:R-:W-:Y:S02]  /*a2c0*/  ISETP.GT.AND P1, PT, R24, 0x79, PT ;  /* 0x000000791800780c */ /* 0x000fe40003f24270 */
[----:B---3--:R-:W-:Y:S02]  /*a2d0*/  FSEL R106, R9, -INF , P2 ;  /* 0xff800000096a7808 */ /* 0x008fe40001000000 */
[----:B------:R-:W-:Y:S02]  /*a2e0*/  FMNMX.FTZ R93, R102, R93, !PT ;  /* 0x0000005d665d7209 */ /* 0x000fe40007810000 */
[----:B-1----:R-:W-:Y:S02]  /*a2f0*/  FSEL R104, R87, -INF , P1 ;  /* 0xff80000057687808 */ /* 0x002fe40000800000 */
[----:B------:R-:W-:-:S04]  /*a300*/  FMNMX.FTZ R93, R106, R93, !PT ;  /* 0x0000005d6a5d7209 */ /* 0x000fc80007810000 */
[----:B------:R-:W-:-:S05]  /*a310*/  FMNMX.FTZ R93, R104, R93, !PT ;  /* 0x0000005d685d7209 */ /* 0x000fca0007810000 */
[----:B------:R-:W0:Y:S04]  /*a320*/  SHFL.BFLY PT, R24, R93, 0x2, 0x1f ;  /* 0x0c401f005d187f89 */ /* 0x000e2800000e0000 */
[----:B------:R-:W1:Y:S01]  /*a330*/  SHFL.IDX PT, R63, R91, RZ, 0x1c1f ;  /* 0x001c1fff5b3f7589 */ /* 0x000e6200000e0000 */
[----:B0-----:R-:W-:-:S05]  /*a340*/  FMNMX.FTZ R9, R93, R24, !PT ;  /* 0x000000185d097209 */ /* 0x001fca0007810000 */
[----:B------:R-:W0:Y:S01]  /*a350*/  SHFL.BFLY PT, R24, R9, 0x1, 0x1f ;  /* 0x0c201f0009187f89 */ /* 0x000e2200000e0000 */
[----:B-1----:R-:W-:Y:S01]  /*a360*/  VIADDMNMX R63, R63, R112, R89, PT ;  /* 0x000000703f3f7246 */ /* 0x002fe20003800159 */
[----:B------:R-:W-:-:S03]  /*a370*/  FMUL.FTZ R39, R64, UR4 ;  /* 0x0000000440277c20 */ /* 0x000fc60008410000 */
[C---:B------:R-:W-:Y:S02]  /*a380*/  ISETP.GT.AND P2, PT, R63.reuse, 0x1, PT ;  /* 0x000000013f00780c */ /* 0x040fe40003f44270 */
[----:B------:R-:W-:Y:S02]  /*a390*/  ISETP.GT.AND P3, PT, R63, 0x8, PT ;  /* 0x000000083f00780c */ /* 0x000fe40003f64270 */
[----:B------:R-:W-:Y:S02]  /*a3a0*/  FSEL R4, R4, -INF , P2 ;  /* 0xff80000004047808 */ /* 0x000fe40001000000 */
[----:B0-----:R-:W-:Y:S01]  /*a3b0*/  FMNMX.FTZ R24, R9, R24, !PT ;  /* 0x0000001809187209 */ /* 0x001fe20007810000 */
[----:B------:R-:W-:Y:S02]  /*a3c0*/  IMAD.U32 R9, RZ, RZ, UR5 ;  /* 0x00000005ff097e24 */ /* 0x000fe4000f8e00ff */
[----:B------:R-:W-:Y:S01]  /*a3d0*/  FMUL.FTZ R47, R72, UR4 ;  /* 0x00000004482f7c20 */ /* 0x000fe20008410000 */
[----:B------:R-:W-:Y:S01]  /*a3e0*/  ISETP.GT.AND P2, PT, R63, 0x10, PT ;  /* 0x000000103f00780c */ /* 0x000fe20003f44270 */
[----:B------:R-:W-:Y:S01]  /*a3f0*/  FMUL.FTZ R51, R76, UR4 ;  /* 0x000000044c337c20 */ /* 0x000fe20008410000 */
[C---:B------:R-:W-:Y:S01]  /*a400*/  FMUL.FTZ R59, R24.reuse, R9 ;  /* 0x00000009183b7220 */ /* 0x040fe20000410000 */
[----:B------:R-:W-:Y:S01]  /*a410*/  FSETP.NEU.FTZ.AND P1, PT, R24, -INF , PT ;  /* 0xff8000001800780b */ /* 0x000fe20003f3d000 */
[----:B------:R-:W-:Y:S01]  /*a420*/  FMUL.FTZ R55, R80, UR4 ;  /* 0x0000000450377c20 */ /* 0x000fe20008410000 */
[----:B------:R-:W-:Y:S01]  /*a430*/  FMUL.FTZ R37, R61, UR4 ;  /* 0x000000043d257c20 */ /* 0x000fe20008410000 */
[----:B------:R-:W0:Y:S01]  /*a440*/  MUFU.TANH R30, R30 ;  /* 0x0000001e001e7308 */ /* 0x000e220000002400 */
[----:B------:R-:W-:-:S07]  /*a450*/  FSEL R59, R59, RZ, P1 ;  /* 0x000000ff3b3b7208 */ /* 0x000fce0000800000 */
[----:B------:R-:W1:Y:S01]  /*a460*/  MUFU.TANH R31, R31 ;  /* 0x0000001f001f7308 */ /* 0x000e620000002400 */
[----:B------:R-:W-:-:S07]  /*a470*/  ISETP.GT.AND P1, PT, R63, RZ, PT ;  /* 0x000000ff3f00720c */ /* 0x000fce0003f24270 */
[----:B------:R-:W2:Y:S01]  /*a480*/  MUFU.TANH R32, R32 ;  /* 0x0000002000207308 */ /* 0x000ea20000002400 */
[----:B------:R-:W-:-:S07]  /*a490*/  FSEL R64, R3, -INF , P1 ;  /* 0xff80000003407808 */ /* 0x000fce0000800000 */
[----:B------:R-:W3:Y:S01]  /*a4a0*/  MUFU.TANH R33, R33 ;  /* 0x0000002100217308 */ /* 0x000ee20000002400 */
[----:B------:R-:W-:-:S07]  /*a4b0*/  ISETP.GT.AND P1, PT, R63, 0x9, PT ;  /* 0x000000093f00780c */ /* 0x000fce0003f24270 */
[----:B------:R-:W4:Y:S01]  /*a4c0*/  MUFU.TANH R34, R34 ;  /* 0x0000002200227308 */ /* 0x000f220000002400 */
[----:B------:R-:W-:Y:S01]  /*a4d0*/  FSEL R72, R5, -INF , P3 ;  /* 0xff80000005487808 */ /* 0x000fe20001800000 */
[----:B------:R-:W-:Y:S01]  /*a4e0*/  FMUL.FTZ R41, R65, UR4 ;  /* 0x0000000441297c20 */ /* 0x000fe20008410000 */
[----:B------:R-:W-:Y:S01]  /*a4f0*/  FMNMX.FTZ R3, R64, R4, !PT ;  /* 0x0000000440037209 */ /* 0x000fe20007810000 */
[----:B------:R-:W-:Y:S01]  /*a500*/  FMUL.FTZ R43, R68, UR4 ;  /* 0x00000004442b7c20 */ /* 0x000fe20008410000 */
[----:B------:R-:W-:Y:S01]  /*a510*/  FSEL R8, R8, -INF , P1 ;  /* 0xff80000008087808 */ /* 0x000fe20000800000 */
[----:B------:R-:W-:Y:S01]  /*a520*/  FMUL.FTZ R45, R69, UR4 ;  /* 0x00000004452d7c20 */ /* 0x000fe20008410000 */
[----:B------:R-:W-:Y:S01]  /*a530*/  FMNMX.FTZ R3, R72, R3, !PT ;  /* 0x0000000348037209 */ /* 0x000fe20007810000 */
[----:B------:R-:W5:Y:S01]  /*a540*/  MUFU.TANH R35, R35 ;  /* 0x0000002300237308 */ /* 0x000f620000002400 */
[----:B------:R-:W-:Y:S01]  /*a550*/  ISETP.GT.AND P1, PT, R63, 0x11, PT ;  /* 0x000000113f00780c */ /* 0x000fe20003f24270 */
[----:B------:R-:W-:Y:S01]  /*a560*/  FMUL.FTZ R49, R73, UR4 ;  /* 0x0000000449317c20 */ /* 0x000fe20008410000 */
[----:B------:R-:W-:Y:S01]  /*a570*/  FSEL R10, R10, -INF , P2 ;  /* 0xff8000000a0a7808 */ /* 0x000fe20001000000 */
[----:B------:R-:W-:Y:S01]  /*a580*/  FMUL.FTZ R53, R77, UR4 ;  /* 0x000000044d357c20 */ /* 0x000fe20008410000 */
[----:B------:R-:W-:Y:S01]  /*a590*/  FMNMX.FTZ R3, R8, R3, !PT ;  /* 0x0000000308037209 */ /* 0x000fe20007810000 */
[----:B------:R-:W-:Y:S01]  /*a5a0*/  FMUL.FTZ R57, R81, UR4 ;  /* 0x0000000451397c20 */ /* 0x000fe20008410000 */
[----:B------:R-:W-:Y:S01]  /*a5b0*/  ISETP.GT.AND P2, PT, R63, 0x18, PT ;  /* 0x000000183f00780c */ /* 0x000fe20003f44270 */
[----:B------:R-:W-:Y:S01]  /*a5c0*/  MUFU.TANH R39, R39 ;  /* 0x0000002700277308 */ /* 0x000fe20000002400 */
[----:B------:R-:W-:Y:S01]  /*a5d0*/  FSEL R76, R11, -INF , P1 ;  /* 0xff8000000b4c7808 */ /* 0x000fe20000800000 */
[----:B------:R-:W5:Y:S01]  /*a5e0*/  S2R R101, SR_CgaCtaId ;  /* 0x0000000000657919 */ /* 0x000f620000008800 */
[----:B------:R-:W-:Y:S01]  /*a5f0*/  FMNMX.FTZ R3, R10, R3, !PT ;  /* 0x000000030a037209 */ /* 0x000fe20007810000 */
[----:B------:R-:W-:Y:S01]  /*a600*/  FFMA.FTZ R5, R36, R9, -R59 ;  /* 0x0000000924057223 */ /* 0x000fe2000001083b */
[----:B------:R-:W-:Y:S01]  /*a610*/  ISETP.GT.AND P1, PT, R63, 0x19, PT ;  /* 0x000000193f00780c */ /* 0x000fe20003f24270 */
[----:B------:R-:W-:Y:S01]  /*a620*/  ULDC UR5, c[0x0][0x9d8] ;  /* 0x0002760000057ab9 */ /* 0x000fe20000000800 */
[----:B------:R-:W-:-:S02]  /*a630*/  FSEL R36, R12, -INF , P2 ;  /* 0xff8000000c247808 */ /* 0x000fc40001000000 */
[----:B------:R-:W-:Y:S02]  /*a640*/  FMNMX.FTZ R3, R76, R3, !PT ;  /* 0x000000034c037209 */ /* 0x000fe40007810000 */
[----:B------:R-:W-:Y:S02]  /*a650*/  ISETP.GT.AND P2, PT, R63, 0x20, PT ;  /* 0x000000203f00780c */ /* 0x000fe40003f44270 */
[----:B------:R-:W-:Y:S02]  /*a660*/  FSEL R80, R13, -INF , P1 ;  /* 0xff8000000d507808 */ /* 0x000fe40000800000 */
[----:B------:R-:W-:Y:S01]  /*a670*/  FMNMX.FTZ R3, R36, R3, !PT ;  /* 0x0000000324037209 */ /* 0x000fe20007810000 */
[----:B------:R-:W-:Y:S01]  /*a680*/  FFMA.FTZ R145, R40, R9, -R59 ;  /* 0x0000000928917223 */ /* 0x000fe2000001083b */
[----:B------:R-:W-:Y:S02]  /*a690*/  ISETP.GT.AND P1, PT, R63, 0x21, PT ;  /* 0x000000213f00780c */ /* 0x000fe40003f24270 */
[----:B------:R-:W-:-:S02]  /*a6a0*/  FSEL R40, R25, -INF , P2 ;  /* 0xff80000019287808 */ /* 0x000fc40001000000 */
[----:B------:R-:W-:Y:S01]  /*a6b0*/  FMNMX.FTZ R3, R80, R3, !PT ;  /* 0x0000000350037209 */ /* 0x000fe20007810000 */
[----:B------:R-:W-:Y:S01]  /*a6c0*/  FMUL.FTZ R61, R84, UR4 ;  /* 0x00000004543d7c20 */ /* 0x000fe20008410000 */
[C---:B------:R-:W-:Y:S02]  /*a6d0*/  ISETP.GT.AND P2, PT, R63.reuse, 0x28, PT ;  /* 0x000000283f00780c */ /* 0x040fe40003f44270 */
[----:B------:R-:W-:Y:S02]  /*a6e0*/  FSEL R84, R26, -INF , P1 ;  /* 0xff8000001a547808 */ /* 0x000fe40000800000 */
[----:B------:R-:W-:Y:S01]  /*a6f0*/  FMNMX.FTZ R3, R40, R3, !PT ;  /* 0x0000000328037209 */ /* 0x000fe20007810000 */
[----:B------:R-:W-:Y:S01]  /*a700*/  FFMA.FTZ R26, R38, R9, -R59 ;  /* 0x00000009261a7223 */ /* 0x000fe2000001083b */
[----:B------:R-:W-:Y:S02]  /*a710*/  ISETP.GT.AND P1, PT, R63, 0x29, PT ;  /* 0x000000293f00780c */ /* 0x000fe40003f24270 */
[----:B------:R-:W-:-:S02]  /*a720*/  FSEL R38, R27, -INF , P2 ;  /* 0xff8000001b267808 */ /* 0x000fc40001000000 */
[----:B------:R-:W-:Y:S02]  /*a730*/  FMNMX.FTZ R3, R84, R3, !PT ;  /* 0x0000000354037209 */ /* 0x000fe40007810000 */
[C---:B------:R-:W-:Y:S02]  /*a740*/  ISETP.GT.AND P2, PT, R63.reuse, 0x30, PT ;  /* 0x000000303f00780c */ /* 0x040fe40003f44270 */
[----:B------:R-:W-:Y:S02]  /*a750*/  FSEL R28, R28, -INF , P1 ;  /* 0xff8000001c1c7808 */ /* 0x000fe40000800000 */
[----:B------:R-:W-:Y:S01]  /*a760*/  FMNMX.FTZ R3, R38, R3, !PT ;  /* 0x0000000326037209 */ /* 0x000fe20007810000 */
[----:B------:R-:W-:Y:S01]  /*a770*/  FFMA.FTZ R147, R44, R9, -R59 ;  /* 0x000000092c937223 */ /* 0x000fe2000001083b */
[----:B------:R-:W-:Y:S02]  /*a780*/  ISETP.GT.AND P1, PT, R63, 0x31, PT ;  /* 0x000000313f00780c */ /* 0x000fe40003f24270 */
[----:B------:R-:W-:-:S02]  /*a790*/  FSEL R44, R29, -INF , P2 ;  /* 0xff8000001d2c7808 */ /* 0x000fc40001000000 */
[----:B------:R-:W-:Y:S01]  /*a7a0*/  FMNMX.FTZ R3, R28, R3, !PT ;  /* 0x000000031c037209 */ /* 0x000fe20007810000 */
[--C-:B------:R-:W-:Y:S01]  /*a7b0*/  FFMA.FTZ R151, R108, R9, -R59.reuse ;  /* 0x000000096c977223 */ /* 0x100fe2000001083b */
[C---:B------:R-:W-:Y:S02]  /*a7c0*/  ISETP.GT.AND P2, PT, R63.reuse, 0x38, PT ;  /* 0x000000383f00780c */ /* 0x040fe40003f44270 */
[----:B0-----:R-:W-:Y:S02]  /*a7d0*/  FSEL R108, R30, -INF , P1 ;  /* 0xff8000001e6c7808 */ /* 0x001fe40000800000 */
[----:B------:R-:W-:Y:S01]  /*a7e0*/  FMNMX.FTZ R3, R44, R3, !PT ;  /* 0x000000032c037209 */ /* 0x000fe20007810000 */
[----:B------:R-:W-:Y:S01]  /*a7f0*/  FFMA.FTZ R30, R42, R9, -R59 ;  /* 0x000000092a1e7223 */ /* 0x000fe2000001083b */
[----:B------:R-:W-:Y:S02]  /*a800*/  ISETP.GT.AND P1, PT, R63, 0x39, PT ;  /* 0x000000393f00780c */ /* 0x000fe40003f24270 */
[----:B-1----:R-:W-:-:S02]  /*a810*/  FSEL R42, R31, -INF , P2 ;  /* 0xff8000001f2a7808 */ /* 0x002fc40001000000 */
[----:B------:R-:W-:Y:S01]  /*a820*/  FMNMX.FTZ R3, R108, R3, !PT ;  /* 0x000000036c037209 */ /* 0x000fe20007810000 */
[----:B------:R-:W0:Y:S01]  /*a830*/  MUFU.TANH R37, R37 ;  /* 0x0000002500257308 */ /* 0x000e220000002400 */
[C---:B------:R-:W-:Y:S02]  /*a840*/  ISETP.GT.AND P2, PT, R63.reuse, 0x40, PT ;  /* 0x000000403f00780c */ /* 0x040fe40003f44270 */
[----:B--2---:R-:W-:Y:S02]  /*a850*/  FSEL R32, R32, -INF , P1 ;  /* 0xff80000020207808 */ /* 0x004fe40000800000 */
[----:B------:R-:W-:Y:S01]  /*a860*/  FMNMX.FTZ R3, R42, R3, !PT ;  /* 0x000000032a037209 */ /* 0x000fe20007810000 */
[----:B------:R-:W-:Y:S01]  /*a870*/  FFMA.FTZ R141, R48, R9, -R59 ;  /* 0x00000009308d7223 */ /* 0x000fe2000001083b */
[----:B------:R-:W-:Y:S02]  /*a880*/  ISETP.GT.AND P1, PT, R63, 0x41, PT ;  /* 0x000000413f00780c */ /* 0x000fe40003f24270 */
[----:B---3--:R-:W-:-:S02]  /*a890*/  FSEL R48, R33, -INF , P2 ;  /* 0xff80000021307808 */ /* 0x008fc40001000000 */
[----:B------:R-:W-:Y:S01]  /*a8a0*/  FMNMX.FTZ R3, R32, R3, !PT ;  /* 0x0000000320037209 */ /* 0x000fe20007810000 */
[----:B------:R-:W1:Y:S01]  /*a8b0*/  MUFU.TANH R41, R41 ;  /* 0x0000002900297308 */ /* 0x000e620000002400 */
[----:B------:R-:W-:Y:S01]  /*a8c0*/  FFMA.FTZ R68, R110, R9, -R59 ;  /* 0x000000096e447223 */ /* 0x000fe2000001083b */
[C---:B------:R-:W-:Y:S02]  /*a8d0*/  ISETP.GT.AND P2, PT, R63.reuse, 0x48, PT ;  /* 0x000000483f00780c */ /* 0x040fe40003f44270 */
[----:B----4-:R-:W-:Y:S02]  /*a8e0*/  FSEL R110, R34, -INF , P1 ;  /* 0xff800000226e7808 */ /* 0x010fe40000800000 */
[----:B------:R-:W-:Y:S02]  /*a8f0*/  FMNMX.FTZ R3, R48, R3, !PT ;  /* 0x0000000330037209 */ /* 0x000fe40007810000 */
[----:B------:R-:W2:Y:S01]  /*a900*/  MUFU.TANH R43, R43 ;  /* 0x0000002b002b7308 */ /* 0x000ea20000002400 */
[----:B------:R-:W-:-:S02]  /*a910*/  ISETP.GT.AND P1, PT, R63, 0x49, PT ;  /* 0x000000493f00780c */ /* 0x000fc40003f24270 */
[----:B-----5:R-:W-:Y:S02]  /*a920*/  FSEL R112, R35, -INF , P2 ;  /* 0xff80000023707808 */ /* 0x020fe40001000000 */
[----:B------:R-:W-:Y:S01]  /*a930*/  FMNMX.FTZ R3, R110, R3, !PT ;  /* 0x000000036e037209 */ /* 0x000fe20007810000 */
[--C-:B------:R-:W-:Y:S01]  /*a940*/  FFMA.FTZ R149, R114, R9, -R59.reuse ;  /* 0x0000000972957223 */ /* 0x100fe2000001083b */
[----:B------:R-:W-:Y:S01]  /*a950*/  ISETP.GT.AND P2, PT, R63, 0x50, PT ;  /* 0x000000503f00780c */ /* 0x000fe20003f44270 */
[----:B------:R-:W3:Y:S01]  /*a960*/  MUFU.TANH R45, R45 ;  /* 0x0000002d002d7308 */ /* 0x000ee20000002400 */
[----:B0-----:R-:W-:Y:S02]  /*a970*/  FSEL R114, R37, -INF , P1 ;  /* 0xff80000025727808 */ /* 0x001fe40000800000 */
[----:B------:R-:W-:Y:S01]  /*a980*/  FMNMX.FTZ R3, R112, R3, !PT ;  /* 0x0000000370037209 */ /* 0x000fe20007810000 */
[----:B------:R-:W-:Y:S01]  /*a990*/  FFMA.FTZ R143, R52, R9, -R59 ;  /* 0x00000009348f7223 */ /* 0x000fe2000001083b */
        /* <DEDUP_REMOVED lines=9> */
[----:B--2---:R-:W-:Y:S02]  /*aa30*/  FSEL R120, R43, -INF , P2 ;  /* 0xff8000002b787808 */ /* 0x004fe40001000000 */
[----:B------:R-:W-:-:S03]  /*aa40*/  FMNMX.FTZ R3, R116, R3, !PT ;  /* 0x0000000374037209 */ /* 0x000fc60007810000 */
[----:B------:R-:W2:Y:S01]  /*aa50*/  MUFU.TANH R51, R51 ;  /* 0x0000003300337308 */ /* 0x000ea20000002400 */
[----:B------:R-:W-:Y:S01]  /*aa60*/  ISETP.GT.AND P2, PT, R63, 0x60, PT ;  /* 0x000000603f00780c */ /* 0x000fe20003f44270 */
[----:B------:R-:W-:Y:S01]  /*aa70*/  FMUL.FTZ R65, R85, UR4 ;  /* 0x0000000455417c20 */ /* 0x000fe20008410000 */
[----:B---3--:R-:W-:-:S05]  /*aa80*/  FSEL R122, R45, -INF , P1 ;  /* 0xff8000002d7a7808 */ /* 0x008fca0000800000 */
[----:B------:R-:W-:Y:S01]  /*aa90*/  MUFU.TANH R55, R55 ;  /* 0x0000003700377308 */ /* 0x000fe20000002400 */
[----:B------:R-:W-:Y:S01]  /*aaa0*/  FMNMX.FTZ R3, R120, R3, !PT ;  /* 0x0000000378037209 */ /* 0x000fe20007810000 */
[-CC-:B------:R-:W-:Y:S01]  /*aab0*/  FFMA.FTZ R137, R56, R9.reuse, -R59.reuse ;  /* 0x0000000938897223 */ /* 0x180fe2000001083b */
[----:B------:R-:W-:Y:S01]  /*aac0*/  ISETP.GT.AND P1, PT, R63, 0x61, PT ;  /* 0x000000613f00780c */ /* 0x000fe20003f24270 */
[----:B------:R-:W-:-:S04]  /*aad0*/  FFMA.FTZ R133, R70, R9, -R59 ;  /* 0x0000000946857223 */ /* 0x000fc8000001083b */
[----:B------:R-:W3:Y:S01]  /*aae0*/  MUFU.TANH R53, R53 ;  /* 0x0000003500357308 */ /* 0x000ee20000002400 */
[----:B0-----:R-:W-:Y:S01]  /*aaf0*/  FSEL R124, R47, -INF , P2 ;  /* 0xff8000002f7c7808 */ /* 0x001fe20001000000 */
[----:B------:R-:W0:Y:S01]  /*ab00*/  @P4 LDC R43, c[0x0][0x450] ;  /* 0x00011400ff2b4b82 */ /* 0x000e220000000800 */
[----:B------:R-:W-:-:S05]  /*ab10*/  FMNMX.FTZ R3, R122, R3, !PT ;  /* 0x000000037a037209 */ /* 0x000fca0007810000 */
[----:B------:R-:W4:Y:S01]  /*ab20*/  MUFU.TANH R57, R57 ;  /* 0x0000003900397308 */ /* 0x000f220000002400 */
[----:B------:R-:W-:-:S07]  /*ab30*/  ISETP.GT.AND P2, PT, R63, 0x68, PT ;  /* 0x000000683f00780c */ /* 0x000fce0003f44270 */
[----:B------:R-:W5:Y:S01]  /*ab40*/  MUFU.TANH R61, R61 ;  /* 0x0000003d003d7308 */ /* 0x000f620000002400 */
[----:B-1----:R-:W-:-:S07]  /*ab50*/  FSEL R126, R49, -INF , P1 ;  /* 0xff800000317e7808 */ /* 0x002fce0000800000 */
[----:B------:R-:W-:Y:S01]  /*ab60*/  MUFU.EX2 R12, R5 ;  /* 0x00000005000c7308 */ /* 0x000fe20000000800 */
[----:B------:R-:W-:-:S07]  /*ab70*/  FMNMX.FTZ R3, R124, R3, !PT ;  /* 0x000000037c037209 */ /* 0x000fce0007810000 */
[----:B------:R-:W-:Y:S01]  /*ab80*/  MUFU.EX2 R68, R68 ;  /* 0x0000004400447308 */ /* 0x000fe20000000800 */
[----:B------:R-:W-:Y:S02]  /*ab90*/  ISETP.GT.AND P1, PT, R63, 0x69, PT ;  /* 0x000000693f00780c */ /* 0x000fe40003f24270 */
[----:B------:R-:W-:-:S05]  /*aba0*/  IADD3 R0, R0, 0x16840, RZ ;  /* 0x0001684000007810 */ /* 0x000fca0007ffe0ff */
[----:B------:R-:W-:Y:S01]  /*abb0*/  MUFU.EX2 R151, R151 ;  /* 0x0000009700977308 */ /* 0x000fe20000000800 */
[----:B--2---:R-:W-:-:S07]  /*abc0*/  FSEL R130, R51, -INF , P2 ;  /* 0xff80000033827808 */ /* 0x004fce0001000000 */
[----:B------:R-:W-:Y:S01]  /*abd0*/  MUFU.EX2 R145, R145 ;  /* 0x0000009100917308 */ /* 0x000fe20000000800 */
[----:B------:R-:W-:-:S07]  /*abe0*/  FMNMX.FTZ R3, R126, R3, !PT ;  /* 0x000000037e037209 */ /* 0x000fce0007810000 */
[----:B------:R-:W-:Y:S01]  /*abf0*/  MUFU.EX2 R26, R26 ;  /* 0x0000001a001a7308 */ /* 0x000fe20000000800 */
[----:B------:R-:W-:Y:S01]  /*ac00*/  ISETP.GT.AND P2, PT, R63, 0x70, PT ;  /* 0x000000703f00780c */ /* 0x000fe20003f44270 */
[-CC-:B------:R-:W-:Y:S01]  /*ac10*/  FFMA.FTZ R34, R46, R9.reuse, -R59.reuse ;  /* 0x000000092e227223 */ /* 0x180fe2000001083b */
[----:B---3--:R-:W-:Y:S01]  /*ac20*/  FSEL R132, R53, -INF , P1 ;  /* 0xff80000035847808 */ /* 0x008fe20000800000 */
[--C-:B------:R-:W-:Y:S01]  /*ac30*/  FFMA.FTZ R118, R54, R9, -R59.reuse ;  /* 0x0000000936767223 */ /* 0x100fe2000001083b */
[----:B------:R-:W-:Y:S01]  /*ac40*/  FMNMX.FTZ R3, R130, R3, !PT ;  /* 0x0000000382037209 */ /* 0x000fe20007810000 */
[-CC-:B------:R-:W-:Y:S01]  /*ac50*/  FFMA.FTZ R139, R58, R9.reuse, -R59.reuse ;  /* 0x000000093a8b7223 */ /* 0x180fe2000001083b */
[-CC-:B------:R-:W-:Y:S01]  /*ac60*/  FFMA.FTZ R128, R62, R9.reuse, -R59.reuse ;  /* 0x000000093e807223 */ /* 0x180fe2000001083b */
[----:B------:R-:W1:Y:S01]  /*ac70*/  MUFU.TANH R65, R65 ;  /* 0x0000004100417308 */ /* 0x000e620000002400 */
[----:B------:R-:W-:Y:S01]  /*ac80*/  ISETP.GT.AND P1, PT, R63, 0x71, PT ;  /* 0x000000713f00780c */ /* 0x000fe20003f24270 */
[-CC-:B------:R-:W-:Y:S01]  /*ac90*/  FFMA.FTZ R135, R74, R9.reuse, -R59.reuse ;  /* 0x000000094a877223 */ /* 0x180fe2000001083b */
[----:B------:R-:W-:Y:S01]  /*aca0*/  FSEL R134, R55, -INF , P2 ;  /* 0xff80000037867808 */ /* 0x000fe20001000000 */
[--C-:B------:R-:W-:Y:S01]  /*acb0*/  FFMA.FTZ R129, R82, R9, -R59.reuse ;  /* 0x0000000952817223 */ /* 0x100fe2000001083b */
[----:B------:R-:W-:Y:S01]  /*acc0*/  FMNMX.FTZ R3, R132, R3, !PT ;  /* 0x0000000384037209 */ /* 0x000fe20007810000 */
[-CC-:B------:R-:W-:Y:S01]  /*acd0*/  FFMA.FTZ R131, R92, R9.reuse, -R59.reuse ;  /* 0x000000095c837223 */ /* 0x180fe2000001083b */
[----:B------:R-:W-:Y:S01]  /*ace0*/  ISETP.GT.AND P2, PT, R63, 0x78, PT ;  /* 0x000000783f00780c */ /* 0x000fe20003f44270 */
[----:B------:R-:W-:Y:S01]  /*acf0*/  MUFU.EX2 R149, R149 ;  /* 0x0000009500957308 */ /* 0x000fe20000000800 */
[----:B----4-:R-:W-:Y:S01]  /*ad00*/  FSEL R136, R57, -INF , P1 ;  /* 0xff80000039887808 */ /* 0x010fe20000800000 */
[--C-:B------:R-:W-:Y:S01]  /*ad10*/  FFMA.FTZ R125, R86, R9, -R59.reuse ;  /* 0x00000009567d7223 */ /* 0x100fe2000001083b */
[----:B------:R-:W-:Y:S01]  /*ad20*/  FMNMX.FTZ R3, R134, R3, !PT ;  /* 0x0000000386037209 */ /* 0x000fe20007810000 */
[-CC-:B------:R-:W-:Y:S01]  /*ad30*/  FFMA.FTZ R127, R98, R9.reuse, -R59.reuse ;  /* 0x00000009627f7223 */ /* 0x180fe2000001083b */
[----:B------:R-:W-:Y:S01]  /*ad40*/  ISETP.GT.AND P1, PT, R63, 0x79, PT ;  /* 0x000000793f00780c */ /* 0x000fe20003f24270 */
[--C-:B------:R-:W-:Y:S01]  /*ad50*/  FFMA.FTZ R121, R60, R9, -R59.reuse ;  /* 0x000000093c797223 */ /* 0x100fe2000001083b */
[----:B-----5:R-:W-:Y:S01]  /*ad60*/  FSEL R138, R61, -INF , P2 ;  /* 0xff8000003d8a7808 */ /* 0x020fe20001000000 */
[----:B------:R-:W-:Y:S01]  /*ad70*/  MUFU.EX2 R147, R147 ;  /* 0x0000009300937308 */ /* 0x000fe20000000800 */
[----:B------:R-:W-:Y:S01]  /*ad80*/  FMNMX.FTZ R3, R136, R3, !PT ;  /* 0x0000000388037209 */ /* 0x000fe20007810000 */
[----:B------:R-:W-:Y:S01]  /*ad90*/  FFMA.FTZ R123, R106, R9, -R59 ;  /* 0x000000096a7b7223 */ /* 0x000fe2000001083b */
[----:B-1----:R-:W-:Y:S01]  /*ada0*/  FSEL R140, R65, -INF , P1 ;  /* 0xff800000418c7808 */ /* 0x002fe20000800000 */
[----:B------:R-:W-:Y:S01]  /*adb0*/  ULDC UR4, c[0x0][0x9d8] ;  /* 0x0002760000047ab9 */ /* 0x000fe20000000800 */
[----:B------:R-:W-:-:S04]  /*adc0*/  FMNMX.FTZ R3, R138, R3, !PT ;  /* 0x000000038a037209 */ /* 0x000fc80007810000 */
        /* <DEDUP_REMOVED lines=8> */
[-CC-:B------:R-:W-:Y:S02]  /*ae50*/  FFMA.FTZ R146, R36, R9.reuse, -R37.reuse ;  /* 0x0000000924927223 */ /* 0x180fe40000010825 */
[----:B------:R-:W1:Y:S01]  /*ae60*/  @P4 LDC R36, c[0x0][0x44c] ;  /* 0x00011300ff244b82 */ /* 0x000e620000000800 */
[-CC-:B------:R-:W-:Y:S01]  /*ae70*/  FFMA.FTZ R11, R8, R9.reuse, -R37.reuse ;  /* 0x00000009080b7223 */ /* 0x180fe20000010825 */
[----:B------:R-:W-:Y:S01]  /*ae80*/  FFMA.FTZ R8, R40, R9, -R37 ;  /* 0x0000000928087223 */ /* 0x000fe20000010825 */
[----:B------:R-:W-:Y:S02]  /*ae90*/  IMAD.MOV.U32 R40, RZ, RZ, R99 ;  /* 0x000000ffff287224 */ /* 0x000fe400078e0063 */
[----:B-1----:R-:W-:-:S05]  /*aea0*/  @P4 IMAD.HI.U32 R36, R99, R36, RZ ;  /* 0x0000002463244227 */ /* 0x002fca00078e00ff */
[----:B0-----:R-:W-:Y:S01]  /*aeb0*/  @P4 SHF.R.U32.HI R40, RZ, R43, R36 ;  /* 0x0000002bff284219 */ /* 0x001fe20000011624 */
[-CC-:B------:R-:W-:Y:S02]  /*aec0*/  FFMA.FTZ R36, R52, R9.reuse, -R37.reuse ;  /* 0x0000000934247223 */ /* 0x180fe40000010825 */
[----:B------:R-:W2:Y:S01]  /*aed0*/  LDL R52, [R1+0x34] ;  /* 0x0000340001347983 */ /* 0x000ea20000100800 */
[-CC-:B------:R-:W-:Y:S01]  /*aee0*/  FFMA.FTZ R148, R64, R9.reuse, -R37.reuse ;  /* 0x0000000940947223 */ /* 0x180fe20000010825 */
[-CC-:B------:R-:W-:Y:S01]  /*aef0*/  FFMA.FTZ R3, R4, R9.reuse, -R37.reuse ;  /* 0x0000000904037223 */ /* 0x180fe20000010825 */
[----:B------:R-:W-:-:S04]  /*af00*/  FFMA.FTZ R150, R72, R9, -R37 ;  /* 0x0000000948967223 */ /* 0x000fc80000010825 */
[----:B------:R-:W-:Y:S01]  /*af10*/  MUFU.EX2 R148, R148 ;  /* 0x0000009400947308 */ /* 0x000fe20000000800 */
[----:B------:R-:W-:-:S07]  /*af20*/  FFMA.FTZ R144, R10, R9, -R37 ;  /* 0x000000090a907223 */ /* 0x000fce0000010825 */
[----:B------:R-:W0:Y:S01]  /*af30*/  MUFU.EX2 R3, R3 ;  /* 0x0000000300037308 */ /* 0x000e220000000800 */
[----:B------:R-:W-:-:S07]  /*af40*/  FFMA.FTZ R13, R76, R9, -R37 ;  /* 0x000000094c0d7223 */ /* 0x000fce0000010825 */
[----:B------:R-:W1:Y:S01]  /*af50*/  MUFU.EX2 R150, R150 ;  /* 0x0000009600967308 */ /* 0x000e620000000800 */
[----:B------:R-:W-:Y:S01]  /*af60*/  PRMT R4, R101, 0x654, R0 ;  /* 0x0000065465047816 */ /* 0x000fe20000000000 */
[-CC-:B------:R-:W-:Y:S01]  /*af70*/  FFMA.FTZ R25, R80, R9.reuse, -R37.reuse ;  /* 0x0000000950197223 */ /* 0x180fe20000010825 */
[----:B------:R-:W-:Y:S02]  /*af80*/  FFMA.FTZ R142, R38, R9, -R37 ;  /* 0x00000009268e7223 */ /* 0x000fe40000010825 */
[----:B------:R3:W-:Y:S03]  /*af90*/  SYNCS.ARRIVE.TRANS64.RED.A1T0 RZ, [R4+URZ], RZ ;  /* 0x000000ff04ff79a7 */ /* 0x0007e6000810043f */
[----:B------:R-:W4:Y:S01]  /*afa0*/  MUFU.EX2 R11, R11 ;  /* 0x0000000b000b7308 */ /* 0x000f220000000800 */
[----:B0-----:R-:W-:-:S07]  /*afb0*/  FADD.FTZ R41, R148, R3 ;  /* 0x0000000394297221 */ /* 0x001fce0000010000 */
[----:B------:R-:W0:Y:S01]  /*afc0*/  MUFU.EX2 R144, R144 ;  /* 0x0000009000907308 */ /* 0x000e220000000800 */
[----:B---3--:R-:W-:Y:S01]  /*afd0*/  FADD.FTZ R4, R149, R68 ;  /* 0x0000004495047221 */ /* 0x008fe20000010000 */
[----:B-1----:R-:W-:-:S06]  /*afe0*/  FADD.FTZ R38, R150, R41 ;  /* 0x0000002996267221 */ /* 0x002fcc0000010000 */
[----:B------:R-:W1:Y:S01]  /*aff0*/  MUFU.EX2 R13, R13 ;  /* 0x0000000d000d7308 */ /* 0x000e620000000800 */
[----:B------:R-:W-:Y:S01]  /*b000*/  FADD.FTZ R41, R151, R4 ;  /* 0x0000000497297221 */ /* 0x000fe20000010000 */
[----:B----4-:R-:W-:-:S06]  /*b010*/  FADD.FTZ R43, R11, R38 ;  /* 0x000000260b2b7221 */ /* 0x010fcc0000010000 */
[----:B------:R-:W3:Y:S01]  /*b020*/  MUFU.EX2 R146, R146 ;  /* 0x0000009200927308 */ /* 0x000ee20000000800 */
[----:B------:R-:W-:Y:S01]  /*b030*/  FFMA.FTZ R27, R84, R9, -R37 ;  /* 0x00000009541b7223 */ /* 0x000fe20000010825 */
[----:B------:R-:W-:Y:S01]  /*b040*/  IADD3 R4, R40, R95, -R97 ;  /* 0x0000005f28047210 */ /* 0x000fe20007ffe861 */
[----:B------:R-:W-:-:S05]  /*b050*/  FADD.FTZ R38, R12, R41 ;  /* 0x000000290c267221 */ /* 0x000fca0000010000 */
[----:B------:R-:W4:Y:S01]  /*b060*/  MUFU.EX2 R25, R25 ;  /* 0x0000001900197308 */ /* 0x000f220000000800 */
[----:B0-----:R-:W-:Y:S01]  /*b070*/  FADD.FTZ R40, R144, R43 ;  /* 0x0000002b90287221 */ /* 0x001fe20000010000 */
[----:B------:R-:W-:-:S06]  /*b080*/  FADD.FTZ R45, R145, R38 ;  /* 0x00000026912d7221 */ /* 0x000fcc0000010000 */
[----:B------:R-:W0:Y:S01]  /*b090*/  MUFU.EX2 R30, R30 ;  /* 0x0000001e001e7308 */ /* 0x000e220000000800 */
[----:B-1----:R-:W-:Y:S01]  /*b0a0*/  FADD.FTZ R47, R13, R40 ;  /* 0x000000280d2f7221 */ /* 0x002fe20000010000 */
[----:B------:R-:W-:-:S06]  /*b0b0*/  FFMA.FTZ R29, R28, R9, -R37 ;  /* 0x000000091c1d7223 */ /* 0x000fcc0000010825 */
[----:B------:R-:W1:Y:S01]  /*b0c0*/  MUFU.EX2 R8, R8 ;  /* 0x0000000800087308 */ /* 0x000e620000000800 */
[----:B------:R-:W-:Y:S01]  /*b0d0*/  FADD.FTZ R38, R26, R45 ;  /* 0x0000002d1a267221 */ /* 0x000fe20000010000 */
[----:B------:R-:W-:-:S06]  /*b0e0*/  FFMA.FTZ R46, R50, R9, -R59 ;  /* 0x00000009322e7223 */ /* 0x000fcc000001083b */
[----:B------:R-:W5:Y:S01]  /*b0f0*/  MUFU.EX2 R141, R141 ;  /* 0x0000008d008d7308 */ /* 0x000f620000000800 */
[----:B---3--:R-:W-:Y:S01]  /*b100*/  FADD.FTZ R40, R146, R47 ;  /* 0x0000002f92287221 */ /* 0x008fe20000010000 */
[----:B------:R-:W-:-:S06]  /*b110*/  FFMA.FTZ R10, R44, R9, -R37 ;  /* 0x000000092c0a7223 */ /* 0x000fcc0000010825 */
[----:B------:R-:W3:Y:S01]  /*b120*/  MUFU.EX2 R27, R27 ;  /* 0x0000001b001b7308 */ /* 0x000ee20000000800 */
[----:B------:R-:W-:Y:S01]  /*b130*/  FADD.FTZ R47, R147, R38 ;  /* 0x00000026932f7221 */ /* 0x000fe20000010000 */
[----:B----4-:R-:W-:-:S06]  /*b140*/  FADD.FTZ R49, R25, R40 ;  /* 0x0000002819317221 */ /* 0x010fcc0000010000 */
[----:B------:R-:W4:Y:S01]  /*b150*/  MUFU.EX2 R34, R34 ;  /* 0x0000002200227308 */ /* 0x000f220000000800 */
[----:B------:R-:W-:-:S07]  /*b160*/  FFMA.FTZ R31, R108, R9, -R37 ;  /* 0x000000096c1f7223 */ /* 0x000fce0000010825 */
[----:B------:R-:W4:Y:S01]  /*b170*/  MUFU.EX2 R142, R142 ;  /* 0x0000008e008e7308 */ /* 0x000f220000000800 */
[----:B0-----:R-:W-:Y:S01]  /*b180*/  FADD.FTZ R38, R30, R47 ;  /* 0x0000002f1e267221 */ /* 0x001fe20000010000 */
[----:B-1----:R-:W-:-:S06]  /*b190*/  FADD.FTZ R40, R8, R49 ;  /* 0x0000003108287221 */ /* 0x002fcc0000010000 */
[----:B------:R-:W0:Y:S01]  /*b1a0*/  MUFU.EX2 R143, R143 ;  /* 0x0000008f008f7308 */ /* 0x000e220000000800 */
[----:B------:R-:W-:-:S07]  /*b1b0*/  FFMA.FTZ R28, R42, R9, -R37 ;  /* 0x000000092a1c7223 */ /* 0x000fce0000010825 */
[----:B------:R-:W1:Y:S01]  /*b1c0*/  MUFU.EX2 R29, R29 ;  /* 0x0000001d001d7308 */ /* 0x000e620000000800 */
[----:B-----5:R-:W-:Y:S01]  /*b1d0*/  FADD.FTZ R47, R141, R38 ;  /* 0x000000268d2f7221 */ /* 0x020fe20000010000 */
[----:B---3--:R-:W-:-:S06]  /*b1e0*/  FADD.FTZ R49, R27, R40 ;  /* 0x000000281b317221 */ /* 0x008fcc0000010000 */
[----:B------:R-:W3:Y:S01]  /*b1f0*/  MUFU.EX2 R46, R46 ;  /* 0x0000002e002e7308 */ /* 0x000ee20000000800 */
[----:B------:R-:W-:-:S07]  /*b200*/  FFMA.FTZ R33, R32, R9, -R37 ;  /* 0x0000000920217223 */ /* 0x000fce0000010825 */
[----:B------:R-:W5:Y:S01]  /*b210*/  MUFU.EX2 R10, R10 ;  /* 0x0000000a000a7308 */ /* 0x000f620000000800 */
[----:B------:R-:W-:Y:S01]  /*b220*/  FFMA.FTZ R32, R48, R9, -R37 ;  /* 0x0000000930207223 */ /* 0x000fe20000010825 */
[----:B----4-:R-:W-:-:S06]  /*b230*/  FADD.FTZ R44, R34, R47 ;  /* 0x0000002f222c7221 */ /* 0x010fcc0000010000 */
[----:B------:R-:W4:Y:S01]  /*b240*/  MUFU.EX2 R137, R137 ;  /* 0x0000008900897308 */ /* 0x000f220000000800 */
[----:B------:R-:W-:-:S07]  /*b250*/  FADD.FTZ R48, R142, R49 ;  /* 0x000000318e307221 */ /* 0x000fce0000010000 */
[----:B------:R-:W4:Y:S01]  /*b260*/  MUFU.EX2 R31, R31 ;  /* 0x0000001f001f7308 */ /* 0x000f220000000800 */
[----:B0-----:R-:W-:Y:S01]  /*b270*/  FADD.FTZ R47, R143, R44 ;  /* 0x0000002c8f2f7221 */ /* 0x001fe20000010000 */
[----:B-1----:R-:W-:-:S06]  /*b280*/  FADD.FTZ R49, R29, R48 ;  /* 0x000000301d317221 */ /* 0x002fcc0000010000 */
[----:B------:R-:W0:Y:S01]  /*b290*/  MUFU.EX2 R118, R118 ;  /* 0x0000007600767308 */ /* 0x000e220000000800 */
[----:B------:R-:W-:-:S07]  /*b2a0*/  FFMA.FTZ R35, R110, R9, -R37 ;  /* 0x000000096e237223 */ /* 0x000fce0000010825 */
[----:B------:R-:W1:Y:S01]  /*b2b0*/  MUFU.EX2 R28, R28 ;  /* 0x0000001c001c7308 */ /* 0x000e620000000800 */
[----:B---3--:R-:W-:Y:S01]  /*b2c0*/  FADD.FTZ R44, R46, R47 ;  /* 0x0000002f2e2c7221 */ /* 0x008fe20000010000 */
[----:B------:R-:W-:-:S06]  /*b2d0*/  FFMA.FTZ R50, R66, R9, -R59 ;  /* 0x0000000942327223 */ /* 0x000fcc000001083b */
[----:B------:R-:W3:Y:S01]  /*b2e0*/  MUFU.EX2 R139, R139 ;  /* 0x0000008b008b7308 */ /* 0x000ee20000000800 */
[----:B-----5:R-:W-:-:S07]  /*b2f0*/  FADD.FTZ R48, R10, R49 ;  /* 0x000000310a307221 */ /* 0x020fce0000010000 */
[----:B------:R-:W5:Y:S01]  /*b300*/  MUFU.EX2 R33, R33 ;  /* 0x0000002100217308 */ /* 0x000f620000000800 */
[----:B------:R-:W-:Y:S01]  /*b310*/  FFMA.FTZ R112, R112, R9, -R37 ;  /* 0x0000000970707223 */ /* 0x000fe20000010825 */
[----:B----4-:R-:W-:-:S06]  /*b320*/  FADD.FTZ R47, R137, R44 ;  /* 0x0000002c892f7221 */ /* 0x010fcc0000010000 */
[----:B------:R-:W4:Y:S01]  /*b330*/  MUFU.EX2 R128, R128 ;  /* 0x0000008000807308 */ /* 0x000f220000000800 */
[----:B------:R-:W-:Y:S01]  /*b340*/  FADD.FTZ R49, R31, R48 ;  /* 0x000000301f317221 */ /* 0x000fe20000010000 */
[----:B------:R-:W-:-:S06]  /*b350*/  FFMA.FTZ R39, R114, R9, -R37 ;  /* 0x0000000972277223 */ /* 0x000fcc0000010825 */
[----:B------:R-:W4:Y:S01]  /*b360*/  MUFU.EX2 R32, R32 ;  /* 0x0000002000207308 */ /* 0x000f220000000800 */
[----:B------:R-:W-:Y:S01]  /*b370*/  F2FP.F16.F32.PACK_AB R151, R12, R151 ;  /* 0x000000970c97723e */ /* 0x000fe200000000ff */
[----:B0-----:R-:W-:Y:S01]  /*b380*/  FADD.FTZ R12, R118, R47 ;  /* 0x0000002f760c7221 */ /* 0x001fe20000010000 */
[----:B------:R-:W-:-:S05]  /*b390*/  F2FP.F16.F32.PACK_AB R145, R26, R145 ;  /* 0x000000911a91723e */ /* 0x000fca00000000ff */
[----:B------:R-:W0:Y:S01]  /*b3a0*/  MUFU.EX2 R133, R133 ;  /* 0x0000008500857308 */ /* 0x000e220000000800 */
[----:B------:R-:W-:Y:S01]  /*b3b0*/  FFMA.FTZ R66, R78, R9, -R59 ;  /* 0x000000094e427223 */ /* 0x000fe2000001083b */
[----:B-1----:R-:W-:-:S06]  /*b3c0*/  FADD.FTZ R26, R28, R49 ;  /* 0x000000311c1a7221 */ /* 0x002fcc0000010000 */
[----:B------:R-:W1:Y:S01]  /*b3d0*/  MUFU.EX2 R35, R35 ;  /* 0x0000002300237308 */ /* 0x000e620000000800 */
[----:B---3--:R-:W-:Y:S01]  /*b3e0*/  FADD.FTZ R47, R139, R12 ;  /* 0x0000000c8b2f7221 */ /* 0x008fe20000010000 */
[----:B-----5:R-:W-:-:S06]  /*b3f0*/  FADD.FTZ R49, R33, R26 ;  /* 0x0000001a21317221 */ /* 0x020fcc0000010000 */
[----:B------:R-:W3:Y:S01]  /*b400*/  MUFU.EX2 R50, R50 ;  /* 0x0000003200327308 */ /* 0x000ee20000000800 */
[----:B------:R-:W-:-:S07]  /*b410*/  FFMA.FTZ R41, R116, R9, -R37 ;  /* 0x0000000974297223 */ /* 0x000fce0000010825 */
[----:B------:R-:W5:Y:S01]  /*b420*/  MUFU.EX2 R0, R112 ;  /* 0x0000007000007308 */ /* 0x000f620000000800 */
[----:B------:R-:W-:Y:S01]  /*b430*/  SHF.R.S32.HI R51, RZ, 0x1f, R4 ;  /* 0x0000001fff337819 */ /* 0x000fe20000011404 */
[----:B----4-:R-:W-:-:S06]  /*b440*/  FADD.FTZ R12, R128, R47 ;  /* 0x0000002f800c7221 */ /* 0x010fcc0000010000 */
[----:B------:R-:W4:Y:S01]  /*b450*/  MUFU.EX2 R135, R135 ;  /* 0x0000008700877308 */ /* 0x000f220000000800 */
[----:B------:R-:W-:Y:S01]  /*b460*/  FFMA.FTZ R54, R90, R9, -R59 ;  /* 0x000000095a367223 */ /* 0x000fe2000001083b */
[----:B------:R-:W-:-:S06]  /*b470*/  FADD.FTZ R26, R32, R49 ;  /* 0x00000031201a7221 */ /* 0x000fcc0000010000 */
[----:B------:R-:W4:Y:S01]  /*b480*/  MUFU.EX2 R39, R39 ;  /* 0x0000002700277308 */ /* 0x000f220000000800 */
[----:B------:R-:W-:Y:S01]  /*b490*/  FFMA.FTZ R120, R120, R9, -R37 ;  /* 0x0000000978787223 */ /* 0x000fe20000010825 */
[----:B------:R-:W-:Y:S01]  /*b4a0*/  LEA.HI R4, R51, R4, RZ, 0x7 ;  /* 0x0000000433047211 */ /* 0x000fe200078f38ff */
[----:B0-----:R-:W-:-:S05]  /*b4b0*/  FADD.FTZ R49, R133, R12 ;  /* 0x0000000c85317221 */ /* 0x001fca0000010000 */
[----:B------:R-:W0:Y:S01]  /*b4c0*/  MUFU.EX2 R66, R66 ;  /* 0x0000004200427308 */ /* 0x000e220000000800 */
[----:B-1----:R-:W-:Y:S01]  /*b4d0*/  FADD.FTZ R51, R35, R26 ;  /* 0x0000001a23337221 */ /* 0x002fe20000010000 */
[----:B------:R-:W-:-:S06]  /*b4e0*/  FFMA.FTZ R43, R122, R9, -R37 ;  /* 0x000000097a2b7223 */ /* 0x000fcc0000010825 */
[----:B------:R-:W1:Y:S01]  /*b4f0*/  MUFU.EX2 R36, R36 ;  /* 0x0000002400247308 */ /* 0x000e620000000800 */
[----:B------:R-:W-:Y:S01]  /*b500*/  FFMA.FTZ R42, R130, R9, -R37 ;  /* 0x00000009822a7223 */ /* 0x000fe20000010825 */
[----:B---3--:R-:W-:-:S06]  /*b510*/  FADD.FTZ R12, R50, R49 ;  /* 0x00000031320c7221 */ /* 0x008fcc0000010000 */
[----:B------:R-:W3:Y:S01]  /*b520*/  MUFU.EX2 R129, R129 ;  /* 0x0000008100817308 */ /* 0x000ee20000000800 */
[----:B------:R-:W-:Y:S01]  /*b530*/  FFMA.FTZ R56, R94, R9, -R59 ;  /* 0x000000095e387223 */ /* 0x000fe2000001083b */
[----:B-----5:R-:W-:-:S06]  /*b540*/  FADD.FTZ R26, R0, R51 ;  /* 0x00000033001a7221 */ /* 0x020fcc0000010000 */
[----:B------:R-:W5:Y:S01]  /*b550*/  MUFU.EX2 R41, R41 ;  /* 0x0000002900297308 */ /* 0x000f620000000800 */
[----:B------:R-:W-:Y:S01]  /*b560*/  FFMA.FTZ R124, R124, R9, -R37 ;  /* 0x000000097c7c7223 */ /* 0x000fe20000010825 */
[----:B------:R-:W-:Y:S01]  /*b570*/  F2FP.F16.F32.PACK_AB R148, R3, R148 ;  /* 0x000000940394723e */ /* 0x000fe200000000ff */
[----:B----4-:R-:W-:-:S05]  /*b580*/  FADD.FTZ R3, R135, R12 ;  /* 0x0000000c87037221 */ /* 0x010fca0000010000 */
[----:B------:R-:W4:Y:S01]  /*b590*/  MUFU.EX2 R54, R54 ;  /* 0x0000003600367308 */ /* 0x000f220000000800 */
[----:B------:R-:W-:Y:S01]  /*b5a0*/  F2FP.F16.F32.PACK_AB R150, R11, R150 ;  /* 0x000000960b96723e */ /* 0x000fe200000000ff */
[----:B------:R-:W-:-:S06]  /*b5b0*/  FADD.FTZ R11, R39, R26 ;  /* 0x0000001a270b7221 */ /* 0x000fcc0000010000 */
[----:B------:R-:W2:Y:S01]  /*b5c0*/  MUFU.EX2 R130, R120 ;  /* 0x0000007800827308 */ /* 0x000ea20000000800 */
[----:B------:R-:W-:Y:S01]  /*b5d0*/  FFMA.FTZ R45, R126, R9, -R37 ;  /* 0x000000097e2d7223 */ /* 0x000fe20000010825 */
[----:B0-----:R-:W-:-:S06]  /*b5e0*/  FADD.FTZ R12, R66, R3 ;  /* 0x00000003420c7221 */ /* 0x001fcc0000010000 */
[----:B------:R-:W0:Y:S01]  /*b5f0*/  MUFU.EX2 R131, R131 ;  /* 0x0000008300837308 */ /* 0x000e220000000800 */
[----:B------:R-:W-:Y:S01]  /*b600*/  FFMA.FTZ R58, R96, R9, -R59 ;  /* 0x00000009603a7223 */ /* 0x000fe2000001083b */
[----:B-1----:R-:W-:-:S06]  /*b610*/  FADD.FTZ R26, R36, R11 ;  /* 0x0000000b241a7221 */ /* 0x002fcc0000010000 */
[----:B------:R-:W1:Y:S01]  /*b620*/  MUFU.EX2 R43, R43 ;  /* 0x0000002b002b7308 */ /* 0x000e620000000800 */
[----:B------:R-:W-:Y:S01]  /*b630*/  F2FP.F16.F32.PACK_AB R144, R13, R144 ;  /* 0x000000900d90723e */ /* 0x000fe200000000ff */
[----:B---3--:R-:W-:-:S06]  /*b640*/  FADD.FTZ R11, R129, R12 ;  /* 0x0000000c810b7221 */ /* 0x008fcc0000010000 */
[----:B------:R-:W3:Y:S01]  /*b650*/  MUFU.EX2 R56, R56 ;  /* 0x0000003800387308 */ /* 0x000ee20000000800 */
[-CC-:B------:R-:W-:Y:S01]  /*b660*/  FFMA.FTZ R132, R132, R9.reuse, -R37.reuse ;  /* 0x0000000984847223 */ /* 0x180fe20000010825 */
[-CC-:B------:R-:W-:Y:S01]  /*b670*/  FFMA.FTZ R134, R134, R9.reuse, -R37.reuse ;  /* 0x0000000986867223 */ /* 0x180fe20000010825 */
[----:B------:R-:W-:-:S05]  /*b680*/  FFMA.FTZ R38, R136, R9, -R37 ;  /* 0x0000000988267223 */ /* 0x000fca0000010825 */
[----:B------:R-:W3:Y:S01]  /*b690*/  MUFU.EX2 R124, R124 ;  /* 0x0000007c007c7308 */ /* 0x000ee20000000800 */
[-CC-:B------:R-:W-:Y:S01]  /*b6a0*/  FFMA.FTZ R40, R138, R9.reuse, -R37.reuse ;  /* 0x000000098a287223 */ /* 0x180fe20000010825 */
[----:B-----5:R-:W-:Y:S01]  /*b6b0*/  FADD.FTZ R13, R41, R26 ;  /* 0x0000001a290d7221 */ /* 0x020fe20000010000 */
[----:B------:R-:W-:Y:S01]  /*b6c0*/  FFMA.FTZ R37, R140, R9, -R37 ;  /* 0x000000098c257223 */ /* 0x000fe20000010825 */
[----:B------:R-:W-:-:S04]  /*b6d0*/  F2FP.F16.F32.PACK_AB R140, R27, R8 ;  /* 0x000000081b8c723e */ /* 0x000fc800000000ff */
[----:B------:R-:W5:Y:S01]  /*b6e0*/  MUFU.EX2 R125, R125 ;  /* 0x0000007d007d7308 */ /* 0x000f620000000800 */
[----:B----4-:R-:W-:Y:S01]  /*b6f0*/  FADD.FTZ R8, R54, R11 ;  /* 0x0000000b36087221 */ /* 0x010fe20000010000 */
[----:B------:R-:W-:Y:S01]  /*b700*/  F2FP.F16.F32.PACK_AB R136, R31, R10 ;  /* 0x0000000a1f88723e */ /* 0x000fe200000000ff */
[----:B------:R-:W-:-:S05]  /*b710*/  FFMA.FTZ R62, R100, R9, -R59 ;  /* 0x00000009643e7223 */ /* 0x000fca000001083b */
[----:B------:R-:W4:Y:S01]  /*b720*/  MUFU.EX2 R45, R45 ;  /* 0x0000002d002d7308 */ /* 0x000f220000000800 */
[----:B--2---:R-:W-:Y:S01]  /*b730*/  FADD.FTZ R10, R130, R13 ;  /* 0x0000000d820a7221 */ /* 0x004fe20000010000 */
[----:B0-----:R-:W-:-:S06]  /*b740*/  FADD.FTZ R11, R131, R8 ;  /* 0x00000008830b7221 */ /* 0x001fcc0000010000 */
[----:B------:R-:W-:Y:S01]  /*b750*/  MUFU.EX2 R58, R58 ;  /* 0x0000003a003a7308 */ /* 0x000fe20000000800 */
[----:B-1----:R-:W-:-:S07]  /*b760*/  FADD.FTZ R13, R43, R10 ;  /* 0x0000000a2b0d7221 */ /* 0x002fce0000010000 */
[----:B------:R-:W0:Y:S01]  /*b770*/  MUFU.EX2 R42, R42 ;  /* 0x0000002a002a7308 */ /* 0x000e220000000800 */
[----:B---3--:R-:W-:Y:S01]  /*b780*/  FADD.FTZ R8, R56, R11 ;  /* 0x0000000b38087221 */ /* 0x008fe20000010000 */
[----:B------:R-:W-:-:S06]  /*b790*/  FFMA.FTZ R60, R102, R9, -R59 ;  /* 0x00000009663c7223 */ /* 0x000fcc000001083b */
[----:B------:R-:W1:Y:S01]  /*b7a0*/  MUFU.EX2 R127, R127 ;  /* 0x0000007f007f7308 */ /* 0x000e620000000800 */
[----:B------:R-:W-:Y:S01]  /*b7b0*/  FADD.FTZ R10, R124, R13 ;  /* 0x0000000d7c0a7221 */ /* 0x000fe20000010000 */
[----:B------:R-:W-:-:S06]  /*b7c0*/  SHF.R.S32.HI R4, RZ, 0x7, R4 ;  /* 0x00000007ff047819 */ /* 0x000fcc0000011404 */
[----:B------:R-:W2:Y:S01]  /*b7d0*/  MUFU.EX2 R47, R132 ;  /* 0x00000084002f7308 */ /* 0x000ea20000000800 */
[----:B-----5:R-:W-:Y:S01]  /*b7e0*/  FADD.FTZ R11, R125, R8 ;  /* 0x000000087d0b7221 */ /* 0x020fe20000010000 */
[----:B----4-:R-:W-:-:S06]  /*b7f0*/  FADD.FTZ R13, R45, R10 ;  /* 0x0000000a2d0d7221 */ /* 0x010fcc0000010000 */
[----:B------:R-:W3:Y:S01]  /*b800*/  MUFU.EX2 R62, R62 ;  /* 0x0000003e003e7308 */ /* 0x000ee20000000800 */
[----:B------:R-:W-:Y:S01]  /*b810*/  VIMNMX R52, R52, R4, !PT ;  /* 0x0000000434347248 */ /* 0x000fe20007fe0100 */
[----:B0-----:R-:W-:-:S06]  /*b820*/  FADD.FTZ R8, R42, R13 ;  /* 0x0000000d2a087221 */ /* 0x001fcc0000010000 */
[----:B------:R-:W-:Y:S08]  /*b830*/  MUFU.EX2 R121, R121 ;  /* 0x0000007900797308 */ /* 0x000ff00000000800 */
[----:B------:R0:W4:Y:S01]  /*b840*/  MUFU.EX2 R120, R134 ;  /* 0x0000008600787308 */ /* 0x0001220000000800 */
[----:B------:R-:W-:Y:S01]  /*b850*/  FFMA.FTZ R59, R104, R9, -R59 ;  /* 0x00000009683b7223 */ /* 0x000fe2000001083b */
[----:B------:R-:W-:Y:S01]  /*b860*/  VIADD R12, R88, 0xfffffffe ;  /* 0xfffffffe580c7836 */ /* 0x000fe20000000000 */
[----:B------:R1:W-:Y:S05]  /*b870*/  STL [R1+0x24], R52 ;  /* 0x0000243401007387 */ /* 0x0003ea0000100800 */
[----:B------:R-:W-:Y:S01]  /*b880*/  MUFU.EX2 R60, R60 ;  /* 0x0000003c003c7308 */ /* 0x000fe20000000800 */
[----:B0-----:R-:W-:Y:S01]  /*b890*/  F2FP.F16.F32.PACK_AB R134, R39, R0 ;  /* 0x000000002786723e */ /* 0x001fe200000000ff */
[----:B------:R-:W-:-:S06]  /*b8a0*/  FADD.FTZ R0, R58, R11 ;  /* 0x0000000b3a007221 */ /* 0x000fcc0000010000 */
[----:B------:R-:W0:Y:S01]  /*b8b0*/  MUFU.EX2 R3, R38 ;  /* 0x0000002600037308 */ /* 0x000e220000000800 */
[----:B-1----:R-:W-:Y:S01]  /*b8c0*/  FADD.FTZ R11, R127, R0 ;  /* 0x000000007f0b7221 */ /* 0x002fe20000010000 */
[----:B--2---:R-:W-:-:S06]  /*b8d0*/  FADD.FTZ R13, R47, R8 ;  /* 0x000000082f0d7221 */ /* 0x004fcc0000010000 */
[----:B------:R-:W-:Y:S01]  /*b8e0*/  MUFU.EX2 R123, R123 ;  /* 0x0000007b007b7308 */ /* 0x000fe20000000800 */
[----:B---3--:R-:W-:Y:S01]  /*b8f0*/  FADD.FTZ R0, R62, R11 ;  /* 0x0000000b3e007221 */ /* 0x008fe20000010000 */
[----:B------:R-:W-:-:S06]  /*b900*/  ISETP.GE.AND P1, PT, R12, R52, PT ;  /* 0x000000340c00720c */ /* 0x000fcc0003f26270 */
[----:B------:R-:W1:Y:S01]  /*b910*/  MUFU.EX2 R40, R40 ;  /* 0x0000002800287308 */ /* 0x000e620000000800 */
[----:B----4-:R-:W-:Y:S01]  /*b920*/  FADD.FTZ R10, R120, R13 ;  /* 0x0000000d780a7221 */ /* 0x010fe20000010000 */
[----:B------:R-:W-:-:S06]  /*b930*/  FADD.FTZ R11, R121, R0 ;  /* 0x00000000790b7221 */ /* 0x000fcc0000010000 */
[----:B------:R-:W2:Y:S08]  /*b940*/  MUFU.EX2 R37, R37 ;  /* 0x0000002500257308 */ /* 0x000eb00000000800 */
[----:B------:R-:W3:Y:S01]  /*b950*/  MUFU.EX2 R8, R59 ;  /* 0x0000003b00087308 */ /* 0x000ee20000000800 */
[----:B0-----:R-:W-:Y:S01]  /*b960*/  FADD.FTZ R13, R3, R10 ;  /* 0x0000000a030d7221 */ /* 0x001fe20000010000 */
[----:B------:R-:W-:-:S03]  /*b970*/  FADD.FTZ R0, R60, R11 ;  /* 0x0000000b3c007221 */ /* 0x000fc60000010000 */
[----:B-1----:R-:W-:Y:S01]  /*b980*/  FADD.FTZ R10, R40, R13 ;  /* 0x0000000d280a7221 */ /* 0x002fe20000010000 */
[----:B------:R-:W-:Y:S01]  /*b990*/  FADD.FTZ R11, R123, R0 ;  /* 0x000000007b0b7221 */ /* 0x000fe20000010000 */
        /* <DEDUP_REMOVED lines=10> */
[----:B------:R-:W-:Y:S01]  /*ba40*/  F2FP.F16.F32.PACK_AB R141, R34, R141 ;  /* 0x0000008d228d723e */ /* 0x000fe200000000ff */
[----:B---3--:R-:W-:Y:S01]  /*ba50*/  FADD.FTZ R0, R8, R11 ;  /* 0x0000000b08007221 */ /* 0x008fe20000010000 */
[----:B------:R-:W-:Y:S02]  /*ba60*/  F2FP.F16.F32.PACK_AB R143, R46, R143 ;  /* 0x0000008f2e8f723e */ /* 0x000fe400000000ff */
[----:B------:R-:W-:-:S02]  /*ba70*/  CS2R R110, SRZ ;  /* 0x00000000006e7805 */ /* 0x000fc4000001ff00 */
[----:B------:R-:W-:Y:S02]  /*ba80*/  F2FP.F16.F32.PACK_AB R146, R25, R146 ;  /* 0x000000921992723e */ /* 0x000fe400000000ff */
[----:B------:R-:W-:Y:S02]  /*ba90*/  CS2R R108, SRZ ;  /* 0x00000000006c7805 */ /* 0x000fe4000001ff00 */
[----:B------:R-:W-:Y:S02]  /*baa0*/  F2FP.F16.F32.PACK_AB R142, R29, R142 ;  /* 0x0000008e1d8e723e */ /* 0x000fe400000000ff */
[----:B------:R-:W-:Y:S02]  /*bab0*/  CS2R R106, SRZ ;  /* 0x00000000006a7805 */ /* 0x000fe4000001ff00 */
        /* <DEDUP_REMOVED lines=19> */
[----:B------:R-:W-:-:S02]  /*bbf0*/  F2FP.F16.F32.PACK_AB R126, R47, R42 ;  /* 0x0000002a2f7e723e */ /* 0x000fc400000000ff */
[----:B------:R-:W-:Y:S02]  /*bc00*/  F2FP.F16.F32.PACK_AB R127, R62, R127 ;  /* 0x0000007f3e7f723e */ /* 0x000fe400000000ff */
[----:B------:R-:W-:Y:S02]  /*bc10*/  F2FP.F16.F32.PACK_AB R121, R60, R121 ;  /* 0x000000793c79723e */ /* 0x000fe400000000ff */
[----:B------:R-:W-:Y:S02]  /*bc20*/  F2FP.F16.F32.PACK_AB R122, R37, R40 ;  /* 0x00000028257a723e */ /* 0x000fe400000000ff */
[----:B------:R-:W-:Y:S01]  /*bc30*/  F2FP.F16.F32.PACK_AB R123, R8, R123 ;  /* 0x0000007b087b723e */ /* 0x000fe200000000ff */
[----:B------:R-:W-:Y:S06]  /*bc40*/  @!P1 BRA `(.L_x_15575) ;  /* 0x0000003000549947 */ /* 0x000fec0003800000 */
[----:B------:R-:W-:Y:S01]  /*bc50*/  IMAD.MOV.U32 R10, RZ, RZ, R24 ;  /* 0x000000ffff0a7224 */ /* 0x000fe200078e0018 */
[----:B------:R-:W-:Y:S01]  /*bc60*/  MOV R4, R155 ;  /* 0x0000009b00047202 */ /* 0x000fe20000000f00 */
[----:B------:R-:W-:Y:S02]  /*bc70*/  IMAD.MOV.U32 R11, RZ, RZ, R5 ;  /* 0x000000ffff0b7224 */ /* 0x000fe400078e0005 */
[----:B------:R-:W-:Y:S02]  /*bc80*/  IMAD.MOV.U32 R13, RZ, RZ, R22 ;  /* 0x000000ffff0d7224 */ /* 0x000fe400078e0016 */
[----:B------:R-:W-:-:S07]  /*bc90*/  IMAD.MOV.U32 R119, RZ, RZ, RZ ;  /* 0x000000ffff777224 */ /* 0x000fce00078e00ff */
.L_x_15587:
        /* <DEDUP_REMOVED lines=9> */
.L_x_15577:
        /* <DEDUP_REMOVED lines=8> */
.L_x_15578:
[----:B------:R-:W-:Y:S04]  /*bdb0*/  BSSY B0, `(.L_x_15576) ;  /* 0x0000004000007945 */ /* 0x000fe80003800000 */
[----:B-1----:R-:W-:Y:S05]  /*bdc0*/  @P2 BRA `(.L_x_15579) ;  /* 0x0000000000082947 */ /* 0x002fea0003800000 */
[----:B------:R-:W1:Y:S02]  /*bdd0*/  SYNCS.PHASECHK.TRANS64.TRYWAIT P2, [R5+URZ+0x16830], R8 ;  /* 0x01683008050075a7 */ /* 0x000e64000804017f */
[----:B-1----:R-:W-:Y:S05]  /*bde0*/  @!P2 BRA `(.L_x_15580) ;  /* 0x00000110006ca947 */ /* 0x002fea0003800000 */
.L_x_15579:
[----:B------:R-:W-:Y:S05]  /*bdf0*/  BSYNC B0 ;  /* 0x0000000000007941 */ /* 0x000fea0003800000 */
.L_x_15576:
[----:B01----:R-:W2:Y:S01]  /*be00*/  LDL R8, [R1+0x1c] ;  /* 0x00001c0001087983 */ /* 0x003ea20000100800 */
[----:B------:R-:W-:Y:S01]  /*be10*/  IADD3 R22, R13, 0x1, RZ ;  /* 0x000000010d167810 */ /* 0x000fe20007ffe0ff */
[----:B------:R-:W0:Y:S03]  /*be20*/  S2R R5, SR_TID.X ;  /* 0x0000000000057919 */ /* 0x000e260000002100 */
[----:B------:R-:W-:-:S04]  /*be30*/  ISETP.NE.AND P2, PT, R22, 0x2, PT ;  /* 0x000000021600780c */ /* 0x000fc80003f45270 */
[----:B------:R-:W-:Y:S01]  /*be40*/  SEL R22, R22, RZ, P2 ;  /* 0x000000ff16167207 */ /* 0x000fe20001000000 */
[----:B------:R-:W-:Y:S01]  /*be50*/  IMAD.MOV.U32 R9, RZ, RZ, 0x40000040 ;  /* 0x40000040ff097424 */ /* 0x000fe200078e00ff */
[----:B------:R-:W-:Y:S05]  /*be60*/  WARPSYNC.ALL ;  /* 0x0000000000007948 */ /* 0x000fea0003800000 */
[----:B------:R-:W-:Y:S02]  /*be70*/  R2UR UR19, R9 ;  /* 0x00000000091372ca */ /* 0x000fe400000e0000 */
[----:B0-----:R-:W-:-:S05]  /*be80*/  SHF.R.U32.HI R5, RZ, 0x7, R5 ;  /* 0x00000007ff057819 */ /* 0x001fca0000011605 */
[----:B------:R-:W-:Y:S02]  /*be90*/  VIADD R5, R5, 0x8 ;  /* 0x0000000805057836 */ /* 0x000fe40000000000 */
        /* <DEDUP_REMOVED lines=8> */
[----:B--2---:R-:W-:-:S05]  /*bf20*/  IMAD R26, R22, 0x400, R8 ;  /* 0x00000400161a7824 */ /* 0x004fca00078e0208 */
[----:B------:R-:W-:-:S04]  /*bf30*/  IADD3 R8, R26, 0x4, RZ ;  /* 0x000000041a087810 */ /* 0x000fc80007ffe0ff */
[----:B------:R-:W-:Y:S02]  /*bf40*/  R2UR UR18, R8 ;  /* 0x00000000081272ca */ /* 0x000fe400000e0000 */
[----:B------:R-:W2:Y:S01]  /*bf50*/  LDL.64 R8, [R1+0x8] ;  /* 0x0000080001087983 */ /* 0x000ea20000100a00 */
[C---:B------:R-:W-:Y:S01]  /*bf60*/  R2UR UR10, R26.reuse ;  /* 0x000000001a0a72ca */ /* 0x040fe200000e0000 */
[C---:B------:R-:W-:Y:S02]  /*bf70*/  VIADD R24, R26.reuse, 0x2 ;  /* 0x000000021a187836 */ /* 0x040fe40000000000 */
[----:B------:R-:W-:-:S03]  /*bf80*/  VIADD R26, R26, 0x6 ;  /* 0x000000061a1a7836 */ /* 0x000fc60000000000 */
        /* <DEDUP_REMOVED lines=23> */
.L_x_15582:
[----:B------:R-:W-:Y:S01]  /*c100*/  SHF.L.U32 R4, R4, 0x1f, RZ ;  /* 0x0000001f04047819 */ /* 0x000fe200000006ff */
[----:B------:R-:W-:-:S04]  /*c110*/  IMAD R5, R13, 0x8, R2 ;  /* 0x000000080d057824 */ /* 0x000fc800078e0202 */
[----:B------:R0:W1:Y:S01]  /*c120*/  SYNCS.PHASECHK.TRANS64.TRYWAIT P1, [R5+URZ+0x16850], R4 ;  /* 0x01685004050075a7 */ /* 0x000062000802017f */
[----:B------:R-:W-:Y:S05]  /*c130*/  @!P0 BRA `(.L_x_15583) ;  /* 0x0000000000048947 */ /* 0x000fea0003800000 */
[----:B------:R-:W-:Y:S01]  /*c140*/  BPT.TRAP 0x1 ;  /* 0x000000040000795c */ /* 0x000fe20000300000 */
.L_x_15583:
[----:B-1----:R-:W-:Y:S05]  /*c150*/  @P1 BRA `(.L_x_15581) ;  /* 0x0000000000081947 */ /* 0x002fea0003800000 */
[----:B------:R-:W1:Y:S02]  /*c160*/  SYNCS.PHASECHK.TRANS64.TRYWAIT P1, [R5+URZ+0x16850], R4 ;  /* 0x01685004050075a7 */ /* 0x000e64000802017f */
[----:B-1----:R-:W-:Y:S05]  /*c170*/  @!P1 BRA `(.L_x_15584) ;  /* 0x0000010c009c9947 */ /* 0x002fea0003800000 */
.L_x_15581:
        /* <DEDUP_REMOVED lines=8> */
[----:B------:R-:W-:-:S04]  /*c200*/  IMAD.MOV.U32 R5, RZ, RZ, 0x40000040 ;  /* 0x40000040ff057424 */ /* 0x000fc800078e00ff */
[----:B------:R-:W-:-:S04]  /*c210*/  IMAD R4, R13, 0x400, R4 ;  /* 0x000004000d047824 */ /* 0x000fc800078e0204 */
[C---:B------:R-:W-:Y:S01]  /*c220*/  VIADD R8, R4.reuse, 0x80 ;  /* 0x0000008004087836 */ /* 0x040fe20000000000 */
[----:B------:R-:W-:-:S13]  /*c230*/  R2UR UR6, R4 ;  /* 0x00000000040672ca */ /* 0x000fda00000e0000 */
[----:B------:R-:W-:Y:S01]  /*c240*/  HGMMA.64x64x16.F32 R88, R148, gdesc[UR4].tnspB, R88, gsb0 ;  /* 0x40e0000494587df0 */ /* 0x000fe20008000858 */
[----:B------:R-:W-:Y:S02]  /*c250*/  R2UR UR6, R8 ;  /* 0x00000000080672ca */ /* 0x000fe400000e0000 */
[----:B------:R-:W-:Y:S01]  /*c260*/  R2UR UR7, R9 ;  /* 0x00000000090772ca */ /* 0x000fe200000e0000 */
[----:B------:R-:W-:Y:S01]  /*c270*/  IMAD.MOV.U32 R9, RZ, RZ, 0x40000040 ;  /* 0x40000040ff097424 */ /* 0x000fe200078e00ff */
[----:B------:R-:W-:Y:S01]  /*c280*/  IADD3 R8, R4, 0x100, RZ ;  /* 0x0000010004087810 */ /* 0x000fe20007ffe0ff */
[----:B------:R-:W-:Y:S02]  /*c290*/  WARPGROUP.DEPBAR.LE gsb0, 0x0 ;  /* 0x00008000000079c5 */ /* 0x000fe40000010000 */
[----:B------:R-:W-:-:S06]  /*c2a0*/  WARPGROUP.ARRIVE ;  /* 0x00000000000079c5 */ /* 0x000fcc0000000000 */
[----:B------:R-:W0:Y:S02]  /*c2b0*/  S2R R150, SR_TID.X ;  /* 0x0000000000967919 */ /* 0x000e240000002100 */
[----:B------:R-:W-:Y:S01]  /*c2c0*/  HGMMA.64x64x16.F32 R88, R144, gdesc[UR4].tnspB, R88, gsb0 ;  /* 0x40e0000490587df0 */ /* 0x000fe20008000858 */
[----:B------:R-:W-:Y:S01]  /*c2d0*/  R2UR UR6, R8 ;  /* 0x00000000080672ca */ /* 0x000fe200000e0000 */
[----:B------:R-:W-:Y:S01]  /*c2e0*/  VIADD R8, R4, 0x180 ;  /* 0x0000018004087836 */ /* 0x000fe20000000000 */
[----:B------:R-:W-:Y:S01]  /*c2f0*/  R2UR UR7, R9 ;  /* 0x00000000090772ca */ /* 0x000fe200000e0000 */
[----:B------:R-:W-:Y:S01]  /*c300*/  IMAD.MOV.U32 R9, RZ, RZ, 0x40000040 ;  /* 0x40000040ff097424 */ /* 0x000fe200078e00ff */
[----:B0-----:R-:W-:Y:S02]  /*c310*/  SHF.R.U32.HI R151, RZ, 0x7, R150 ;  /* 0x00000007ff977819 */ /* 0x001fe40000011696 */
[----:B------:R-:W-:Y:S01]  /*c320*/  ISETP.GE.U32.AND P1, PT, R150, 0x180, PT ;  /* 0x000001809600780c */ /* 0x000fe20003f26070 */
[----:B------:R-:W-:-:S02]  /*c330*/  WARPGROUP.DEPBAR.LE gsb0, 0x0 ;  /* 0x00008000000079c5 */ /* 0x000fc40000010000 */
        /* <DEDUP_REMOVED lines=40> */
.L_x_15585:
[----:B------:R-:W2:Y:S01]  /*c5c0*/  LDL R9, [R1+0x28] ;  /* 0x0000280001097983 */ /* 0x000ea20000100800 */
[----:B0-----:R-:W0:Y:S03]  /*c5d0*/  LDC R4, c[0x0][0x448] ;  /* 0x00011200ff047b82 */ /* 0x001e260000000800 */
[----:B------:R-:W2:Y:S04]  /*c5e0*/  LDL R8, [R1+0x44] ;  /* 0x0000440001087983 */ /* 0x000ea80000100800 */
[----:B------:R-:W3:Y:S04]  /*c5f0*/  LDL R123, [R1+0x2c] ;  /* 0x00002c00017b7983 */ /* 0x000ee80000100800 */
[----:B------:R-:W3:Y:S04]  /*c600*/  LDL R122, [R1+0x20] ;  /* 0x00002000017a7983 */ /* 0x000ee80000100800 */
[----:B------:R-:W4:Y:S01]  /*c610*/  LDL R121, [R1+0x14] ;  /* 0x0000140001797983 */ /* 0x000f220000100800 */
        /* <DEDUP_REMOVED lines=11> */
[----:B------:R-:W-:-:S03]  /*c6d0*/  FMUL.FTZ R150, R28, UR5 ;  /* 0x000000051c967c20 */ /* 0x000fc60008410000 */
[----:B------:R-:W5:Y:S01]  /*c6e0*/  MUFU.TANH R148, R148 ;  /* 0x0000009400947308 */ /* 0x000f620000002400 */
[----:B------:R-:W-:Y:S01]  /*c6f0*/  FMUL.FTZ R149, R27, UR5 ;  /* 0x000000051b957c20 */ /* 0x000fe20008410000 */
[----:B------:R-:W-:Y:S01]  /*c700*/  FMUL.FTZ R27, R33, UR5 ;  /* 0x00000005211b7c20 */ /* 0x000fe20008410000 */
[----:B------:R-:W-:Y:S01]  /*c710*/  FMUL.FTZ R146, R36, UR5 ;  /* 0x0000000524927c20 */ /* 0x000fe20008410000 */
[----:B------:R-:W-:-:S04]  /*c720*/  FMUL.FTZ R28, R37, UR5 ;  /* 0x00000005251c7c20 */ /* 0x000fc80008410000 */
[----:B------:R-:W5:Y:S01]  /*c730*/  MUFU.TANH R144, R144 ;  /* 0x0000009000907308 */ /* 0x000f620000002400 */
[----:B------:R-:W-:Y:S01]  /*c740*/  FMUL.FTZ R136, R48, UR5 ;  /* 0x0000000530887c20 */ /* 0x000fe20008410000 */
[----:B------:R-:W-:Y:S01]  /*c750*/  FMUL.FTZ R142, R44, UR5 ;  /* 0x000000052c8e7c20 */ /* 0x000fe20008410000 */
[----:B------:R-:W-:-:S05]  /*c760*/  FMUL.FTZ R44, R45, UR5 ;  /* 0x000000052d2c7c20 */ /* 0x000fca0008410000 */
[----:B------:R-:W5:Y:S01]  /*c770*/  MUFU.TANH R120, R120 ;  /* 0x0000007800787308 */ /* 0x000f620000002400 */
[----:B------:R-:W-:-:S07]  /*c780*/  FMUL.FTZ R37, R56, UR5 ;  /* 0x0000000538257c20 */ /* 0x000fce0008410000 */
[----:B------:R-:W5:Y:S01]  /*c790*/  MUFU.TANH R150, R150 ;  /* 0x0000009600967308 */ /* 0x000f620000002400 */
[----:B------:R-:W-:-:S07]  /*c7a0*/  FMUL.FTZ R25, R42, UR5 ;  /* 0x000000052a197c20 */ /* 0x000fce0008410000 */
[----:B------:R-:W-:Y:S01]  /*c7b0*/  MUFU.TANH R140, R140 ;  /* 0x0000008c008c7308 */ /* 0x000fe20000002400 */
[----:B------:R-:W-:Y:S01]  /*c7c0*/  FMUL.FTZ R42, R49, UR5 ;  /* 0x00000005312a7c20 */ /* 0x000fe20008410000 */
[----:B------:R-:W-:-:S06]  /*c7d0*/  FMUL.FTZ R138, R52, UR5 ;  /* 0x00000005348a7c20 */ /* 0x000fcc0008410000 */
[----:B------:R-:W-:Y:S01]  /*c7e0*/  MUFU.TANH R27, R27 ;  /* 0x0000001b001b7308 */ /* 0x000fe20000002400 */
[----:B------:R-:W-:-:S07]  /*c7f0*/  FMUL.FTZ R128, R64, UR5 ;  /* 0x0000000540807c20 */ /* 0x000fce0008410000 */
[----:B------:R-:W-:Y:S08]  /*c800*/  MUFU.TANH R146, R146 ;  /* 0x0000009200927308 */ /* 0x000ff00000002400 */
[----:B------:R-:W-:Y:S01]  /*c810*/  MUFU.TANH R28, R28 ;  /* 0x0000001c001c7308 */ /* 0x000fe20000002400 */
[----:B------:R-:W-:-:S07]  /*c820*/  FMUL.FTZ R132, R57, UR5 ;  /* 0x0000000539847c20 */ /* 0x000fce0008410000 */
        /* <DEDUP_REMOVED lines=8> */
[----:B------:R-:W-:-:S07]  /*c8b0*/  FMUL.FTZ R130, R68, UR5 ;  /* 0x0000000544827c20 */ /* 0x000fce0008410000 */
[----:B------:R-:W-:Y:S01]  /*c8c0*/  MUFU.TANH R37, R37 ;  /* 0x0000002500257308 */ /* 0x000fe20000002400 */
[----:B------:R-:W-:Y:S01]  /*c8d0*/  FMUL.FTZ R32, R69, UR5 ;  /* 0x0000000545207c20 */ /* 0x000fe20008410000 */
[----:B------:R-:W-:-:S06]  /*c8e0*/  FMUL.FTZ R49, R80, UR5 ;  /* 0x0000000550317c20 */ /* 0x000fcc0008410000 */
[----:B------:R-:W-:Y:S08]  /*c8f0*/  MUFU.TANH R42, R42 ;  /* 0x0000002a002a7308 */ /* 0x000ff00000002400 */
[----:B------:R-:W-:Y:S08]  /*c900*/  MUFU.TANH R138, R138 ;  /* 0x0000008a008a7308 */ /* 0x000ff00000002400 */
        /* <DEDUP_REMOVED lines=12> */
[----:B------:R-:W-:Y:S01]  /*c9d0*/  MUFU.TANH R49, R49 ;  /* 0x0000003100317308 */ /* 0x000fe20000002400 */
[----:B--2---:R-:W-:-:S04]  /*c9e0*/  IMAD.IADD R8, R8, 0x1, R9 ;  /* 0x0000000108087824 */ /* 0x004fc800078e0209 */
[----:B0-----:R-:W-:-:S05]  /*c9f0*/  @P1 IMAD.HI.U32 R5, R8, R5, RZ ;  /* 0x0000000508051227 */ /* 0x001fca00078e00ff */
[----:B-1----:R-:W-:-:S05]  /*ca00*/  @P1 SHF.R.U32.HI R8, RZ, R4, R5 ;  /* 0x00000004ff081219 */ /* 0x002fca0000011605 */
[----:B------:R-:W0:Y:S04]  /*ca10*/  SHFL.IDX PT, R55, R8, RZ, 0x1c1f ;  /* 0x001c1fff08377589 */ /* 0x000e2800000e0000 */
[----:B------:R1:W2:Y:S02]  /*ca20*/  SHFL.IDX PT, R53, R8, 0x1, 0x1c1f ;  /* 0x003c1f0008357f89 */ /* 0x0002a400000e0000 */
[----:B-1----:R-:W-:-:S04]  /*ca30*/  IMAD.MOV.U32 R8, RZ, RZ, -0x80 ;  /* 0xffffff80ff087424 */ /* 0x002fc800078e00ff */
[----:B------:R-:W-:Y:S02]  /*ca40*/  IMAD R46, R12, R8, 0x1 ;  /* 0x000000010c2e7424 */ /* 0x000fe400078e0208 */
[----:B------:R-:W-:Y:S01]  /*ca50*/  FMUL.FTZ R4, R26, UR5 ;  /* 0x000000051a047c20 */ /* 0x000fe20008410000 */
[----:B------:R-:W-:Y:S02]  /*ca60*/  FMUL.FTZ R26, R29, UR5 ;  /* 0x000000051d1a7c20 */ /* 0x000fe40008410000 */
[----:B---3--:R-:W-:-:S04]  /*ca70*/  IADD3 R46, R122, R46, -R123 ;  /* 0x0000002e7a2e7210 */ /* 0x008fc80007ffe87b */
[----:B----4-:R-:W-:Y:S01]  /*ca80*/  IADD3 R46, R46, -R121, RZ ;  /* 0x800000792e2e7210 */ /* 0x010fe20007ffe0ff */
[----:B------:R-:W1:Y:S01]  /*ca90*/  MUFU.TANH R26, R26 ;  /* 0x0000001a001a7308 */ /* 0x000e620000002400 */
[----:B------:R-:W-:-:S03]  /*caa0*/  FMUL.FTZ R5, R30, UR5 ;  /* 0x000000051e057c20 */ /* 0x000fc60008410000 */
[----:B0-----:R-:W-:Y:S02]  /*cab0*/  IMAD.IADD R55, R46, 0x1, R55 ;  /* 0x000000012e377824 */ /* 0x001fe400078e0237 */
[----:B------:R-:W-:-:S03]  /*cac0*/  FMUL.FTZ R30, R41, UR5 ;  /* 0x00000005291e7c20 */ /* 0x000fc60008410000 */
[----:B------:R-:W-:-:S03]  /*cad0*/  ISETP.GT.AND P2, PT, R55, RZ, PT ;  /* 0x000000ff3700720c */ /* 0x000fc60003f44270 */
[----:B------:R-:W0:Y:S01]  /*cae0*/  MUFU.TANH R30, R30 ;  /* 0x0000001e001e7308 */ /* 0x000e220000002400 */
[----:B-----5:R-:W-:Y:S02]  /*caf0*/  FSEL R148, R148, -INF , P2 ;  /* 0xff80000094947808 */ /* 0x020fe40001000000 */
[C---:B------:R-:W-:Y:S02]  /*cb00*/  ISETP.GT.AND P2, PT, R55.reuse, 0x10, PT ;  /* 0x000000103700780c */ /* 0x040fe40003f44270 */
[C---:B------:R-:W-:Y:S02]  /*cb10*/  ISETP.GT.AND P3, PT, R55.reuse, 0x1, PT ;  /* 0x000000013700780c */ /* 0x040fe40003f64270 */
[C---:B------:R-:W-:Y:S02]  /*cb20*/  ISETP.GT.AND P4, PT, R55.reuse, 0x8, PT ;  /* 0x000000083700780c */ /* 0x040fe40003f84270 */
[----:B------:R-:W-:Y:S02]  /*cb30*/  ISETP.GT.AND P1, PT, R55, 0x9, PT ;  /* 0x000000093700780c */ /* 0x000fe40003f24270 */
[----:B------:R-:W-:-:S02]  /*cb40*/  FSEL R144, R144, -INF , P2 ;  /* 0xff80000090907808 */ /* 0x000fc40001000000 */
[----:B------:R-:W-:Y:S01]  /*cb50*/  ISETP.GT.AND P2, PT, R55, 0x20, PT ;  /* 0x000000203700780c */ /* 0x000fe20003f44270 */
[----:B------:R-:W-:Y:S01]  /*cb60*/  FMUL.FTZ R9, R34, UR5 ;  /* 0x0000000522097c20 */ /* 0x000fe20008410000 */
[----:B------:R-:W-:Y:S02]  /*cb70*/  FSEL R54, R120, -INF , P3 ;  /* 0xff80000078367808 */ /* 0x000fe40001800000 */
[----:B------:R-:W-:Y:S02]  /*cb80*/  FSEL R150, R150, -INF , P4 ;  /* 0xff80000096967808 */ /* 0x000fe40002000000 */
[----:B-1----:R-:W-:Y:S01]  /*cb90*/  FSEL R52, R26, -INF , P1 ;  /* 0xff8000001a347808 */ /* 0x002fe20000800000 */
[----:B------:R-:W-:Y:S01]  /*cba0*/  FMUL.FTZ R34, R65, UR5 ;  /* 0x0000000541227c20 */ /* 0x000fe20008410000 */
[C---:B------:R-:W-:Y:S02]  /*cbb0*/  ISETP.GT.AND P3, PT, R55.reuse, 0x11, PT ;  /* 0x000000113700780c */ /* 0x040fe40003f64270 */
[----:B------:R-:W-:-:S02]  /*cbc0*/  ISETP.GT.AND P4, PT, R55, 0x18, PT ;  /* 0x000000183700780c */ /* 0x000fc40003f84270 */
[C---:B------:R-:W-:Y:S02]  /*cbd0*/  ISETP.GT.AND P1, PT, R55.reuse, 0x19, PT ;  /* 0x000000193700780c */ /* 0x040fe40003f24270 */
[----:B------:R-:W-:Y:S01]  /*cbe0*/  FSEL R140, R140, -INF , P2 ;  /* 0xff8000008c8c7808 */ /* 0x000fe20001000000 */
[----:B------:R-:W-:Y:S01]  /*cbf0*/  FMUL.FTZ R41, R50, UR5 ;  /* 0x0000000532297c20 */ /* 0x000fe20008410000 */
[----:B------:R-:W-:Y:S02]  /*cc00*/  ISETP.GT.AND P2, PT, R55, 0x30, PT ;  /* 0x000000303700780c */ /* 0x000fe40003f44270 */
[----:B------:R-:W-:Y:S02]  /*cc10*/  FSEL R50, R27, -INF , P3 ;  /* 0xff8000001b327808 */ /* 0x000fe40001800000 */
[----:B------:R-:W-:Y:S02]  /*cc20*/  FSEL R146, R146, -INF , P4 ;  /* 0xff80000092927808 */ /* 0x000fe40002000000 */
[----:B------:R-:W-:-:S02]  /*cc30*/  FSEL R48, R28, -INF , P1 ;  /* 0xff8000001c307808 */ /* 0x000fc40000800000 */
[C---:B------:R-:W-:Y:S02]  /*cc40*/  ISETP.GT.AND P3, PT, R55.reuse, 0x21, PT ;  /* 0x000000213700780c */ /* 0x040fe40003f64270 */
[C---:B------:R-:W-:Y:S02]  /*cc50*/  ISETP.GT.AND P4, PT, R55.reuse, 0x28, PT ;  /* 0x000000283700780c */ /* 0x040fe40003f84270 */
[C---:B------:R-:W-:Y:S01]  /*cc60*/  ISETP.GT.AND P1, PT, R55.reuse, 0x29, PT ;  /* 0x000000293700780c */ /* 0x040fe20003f24270 */
[----:B------:R-:W1:Y:S01]  /*cc70*/  MUFU.TANH R34, R34 ;  /* 0x0000002200227308 */ /* 0x000e620000002400 */
[----:B------:R-:W-:Y:S01]  /*cc80*/  FSEL R136, R136, -INF , P2 ;  /* 0xff80000088887808 */ /* 0x000fe20001000000 */
[----:B--2---:R-:W-:Y:S01]  /*cc90*/  IMAD.IADD R53, R46, 0x1, R53 ;  /* 0x000000012e357824 */ /* 0x004fe200078e0235 */
[----:B------:R-:W-:Y:S02]  /*cca0*/  ISETP.GT.AND P2, PT, R55, 0x40, PT ;  /* 0x000000403700780c */ /* 0x000fe40003f44270 */
[----:B0-----:R-:W-:-:S02]  /*ccb0*/  FSEL R46, R30, -INF , P3 ;  /* 0xff8000001e2e7808 */ /* 0x001fc40001800000 */
[----:B------:R-:W-:Y:S02]  /*ccc0*/  FSEL R142, R142, -INF , P4 ;  /* 0xff8000008e8e7808 */ /* 0x000fe40002000000 */
[----:B------:R-:W-:Y:S02]  /*ccd0*/  FSEL R44, R44, -INF , P1 ;  /* 0xff8000002c2c7808 */ /* 0x000fe40000800000 */
[C---:B------:R-:W-:Y:S02]  /*cce0*/  ISETP.GT.AND P3, PT, R55.reuse, 0x31, PT ;  /* 0x000000313700780c */ /* 0x040fe40003f64270 */
[C---:B------:R-:W-:Y:S02]  /*ccf0*/  ISETP.GT.AND P4, PT, R55.reuse, 0x38, PT ;  /* 0x000000383700780c */ /* 0x040fe40003f84270 */
[----:B------:R-:W-:Y:S01]  /*cd00*/  ISETP.GT.AND P1, PT, R55, 0x39, PT ;  /* 0x000000393700780c */ /* 0x000fe20003f24270 */
[----:B------:R-:W0:Y:S01]  /*cd10*/  MUFU.TANH R45, R45 ;  /* 0x0000002d002d7308 */ /* 0x000e220000002400 */
[----:B------:R-:W-:-:S02]  /*cd20*/  FSEL R37, R37, -INF , P2 ;  /* 0xff80000025257808 */ /* 0x000fc40001000000 */
[----:B------:R-:W-:Y:S02]  /*cd30*/  ISETP.GT.AND P2, PT, R55, 0x50, PT ;  /* 0x000000503700780c */ /* 0x000fe40003f44270 */
[----:B------:R-:W-:-:S03]  /*cd40*/  FSEL R42, R42, -INF , P3 ;  /* 0xff8000002a2a7808 */ /* 0x000fc60001800000 */
[----:B------:R-:W2:Y:S01]  /*cd50*/  MUFU.TANH R126, R126 ;  /* 0x0000007e007e7308 */ /* 0x000ea20000002400 */
[----:B------:R-:W-:Y:S02]  /*cd60*/  FSEL R138, R138, -INF , P4 ;  /* 0xff8000008a8a7808 */ /* 0x000fe40002000000 */
[----:B------:R-:W-:Y:S02]  /*cd70*/  FSEL R40, R40, -INF , P1 ;  /* 0xff80000028287808 */ /* 0x000fe40000800000 */
[----:B------:R-:W-:-:S03]  /*cd80*/  ISETP.GT.AND P3, PT, R55, 0x41, PT ;  /* 0x000000413700780c */ /* 0x000fc60003f64270 */
[----:B------:R-:W3:Y:S01]  /*cd90*/  MUFU.TANH R47, R47 ;  /* 0x0000002f002f7308 */ /* 0x000ee20000002400 */
[C---:B------:R-:W-:Y:S02]  /*cda0*/  ISETP.GT.AND P4, PT, R55.reuse, 0x48, PT ;  /* 0x000000483700780c */ /* 0x040fe40003f84270 */
[----:B------:R-:W-:Y:S02]  /*cdb0*/  ISETP.GT.AND P1, PT, R55, 0x49, PT ;  /* 0x000000493700780c */ /* 0x000fe40003f24270 */
[----:B------:R-:W-:-:S03]  /*cdc0*/  FSEL R128, R128, -INF , P2 ;  /* 0xff80000080807808 */ /* 0x000fc60001000000 */
[----:B------:R-:W4:Y:S01]  /*cdd0*/  MUFU.TANH R4, R4 ;  /* 0x0000000400047308 */ /* 0x000f220000002400 */
[C---:B------:R-:W-:Y:S02]  /*cde0*/  ISETP.GT.AND P2, PT, R55.reuse, 0x60, PT ;  /* 0x000000603700780c */ /* 0x040fe40003f44270 */
[----:B------:R-:W-:Y:S02]  /*cdf0*/  FSEL R132, R132, -INF , P3 ;  /* 0xff80000084847808 */ /* 0x000fe40001800000 */
[----:B------:R-:W-:Y:S02]  /*ce00*/  FSEL R134, R134, -INF , P4 ;  /* 0xff80000086867808 */ /* 0x000fe40002000000 */
[----:B------:R-:W-:Y:S02]  /*ce10*/  FSEL R36, R36, -INF , P1 ;  /* 0xff80000024247808 */ /* 0x000fe40000800000 */
[C---:B------:R-:W-:Y:S02]  /*ce20*/  ISETP.GT.AND P3, PT, R55.reuse, 0x51, PT ;  /* 0x000000513700780c */ /* 0x040fe40003f64270 */
[----:B------:R-:W-:-:S02]  /*ce30*/  ISETP.GT.AND P4, PT, R55, 0x58, PT ;  /* 0x000000583700780c */ /* 0x000fc40003f84270 */
[C---:B------:R-:W-:Y:S02]  /*ce40*/  ISETP.GT.AND P1, PT, R55.reuse, 0x59, PT ;  /* 0x000000593700780c */ /* 0x040fe40003f24270 */
[----:B------:R-:W-:Y:S02]  /*ce50*/  FSEL R124, R124, -INF , P2 ;  /* 0xff8000007c7c7808 */ /* 0x000fe40001000000 */
[----:B------:R-:W-:Y:S02]  /*ce60*/  ISETP.GT.AND P2, PT, R55, 0x70, PT ;  /* 0x000000703700780c */ /* 0x000fe40003f44270 */
[----:B-1----:R-:W-:Y:S02]  /*ce70*/  FSEL R34, R34, -INF , P3 ;  /* 0xff80000022227808 */ /* 0x002fe40001800000 */
[----:B------:R-:W-:Y:S02]  /*ce80*/  FSEL R130, R130, -INF , P4 ;  /* 0xff80000082827808 */ /* 0x000fe40002000000 */
[----:B------:R-:W-:-:S02]  /*ce90*/  FSEL R32, R32, -INF , P1 ;  /* 0xff80000020207808 */ /* 0x000fc40000800000 */
[C---:B------:R-:W-:Y:S02]  /*cea0*/  ISETP.GT.AND P3, PT, R55.reuse, 0x61, PT ;  /* 0x000000613700780c */ /* 0x040fe40003f64270 */
[C---:B------:R-:W-:Y:S02]  /*ceb0*/  ISETP.GT.AND P4, PT, R55.reuse, 0x68, PT ;  /* 0x000000683700780c */ /* 0x040fe40003f84270 */
[----:B------:R-:W-:Y:S02]  /*cec0*/  ISETP.GT.AND P1, PT, R55, 0x69, PT ;  /* 0x000000693700780c */ /* 0x000fe40003f24270 */
[----:B------:R-:W-:Y:S02]  /*ced0*/  FSEL R120, R49, -INF , P2 ;  /* 0xff80000031787808 */ /* 0x000fe40001000000 */
[----:B------:R-:W-:Y:S02]  /*cee0*/  ISETP.GT.AND P2, PT, R53, RZ, PT ;  /* 0x000000ff3500720c */ /* 0x000fe40003f44270 */
[----:B0-----:R-:W-:-:S02]  /*cef0*/  FSEL R30, R45, -INF , P3 ;  /* 0xff8000002d1e7808 */ /* 0x001fc40001800000 */
[----:B--2---:R-:W-:Y:S02]  /*cf00*/  FSEL R126, R126, -INF , P4 ;  /* 0xff8000007e7e7808 */ /* 0x004fe40002000000 */
[----:B---3--:R-:W-:Y:S02]  /*cf10*/  FSEL R28, R47, -INF , P1 ;  /* 0xff8000002f1c7808 */ /* 0x008fe40000800000 */
[C---:B------:R-:W-:Y:S02]  /*cf20*/  ISETP.GT.AND P3, PT, R55.reuse, 0x71, PT ;  /* 0x000000713700780c */ /* 0x040fe40003f64270 */
[C---:B------:R-:W-:Y:S02]  /*cf30*/  ISETP.GT.AND P4, PT, R55.reuse, 0x78, PT ;  /* 0x000000783700780c */ /* 0x040fe40003f84270 */
[----:B------:R-:W-:Y:S02]  /*cf40*/  ISETP.GT.AND P1, PT, R55, 0x79, PT ;  /* 0x000000793700780c */ /* 0x000fe40003f24270 */
[----:B----4-:R-:W-:-:S02]  /*cf50*/  FSEL R55, R4, -INF , P2 ;  /* 0xff80000004377808 */ /* 0x010fc40001000000 */
        /* <DEDUP_REMOVED lines=27> */
[----:B------:R-:W-:Y:S01]  /*d110*/  FMUL.FTZ R137, R51, UR5 ;  /* 0x0000000533897c20 */ /* 0x000fe20008410000 */
[----:B------:R-:W-:Y:S01]  /*d120*/  FMUL.FTZ R51, R85, UR5 ;  /* 0x0000000555337c20 */ /* 0x000fe20008410000 */
[----:B------:R-:W-:-:S04]  /*d130*/  FMNMX.FTZ R4, R124, R4, !PT ;  /* 0x000000047c047209 */ /* 0x000fc80007810000 */
[----:B------:R-:W-:Y:S01]  /*d140*/  FMNMX.FTZ R4, R30, R4, !PT ;  /* 0x000000041e047209 */ /* 0x000fe20007810000 */
[----:B------:R-:W1:Y:S03]  /*d150*/  MUFU.TANH R122, R122 ;  /* 0x0000007a007a7308 */ /* 0x000e660000002400 */
[----:B------:R-:W-:-:S05]  /*d160*/  FMNMX.FTZ R4, R126, R4, !PT ;  /* 0x000000047e047209 */ /* 0x000fca0007810000 */
[----:B------:R-:W2:Y:S01]  /*d170*/  MUFU.TANH R51, R51 ;  /* 0x0000003300337308 */ /* 0x000ea20000002400 */
[----:B------:R-:W-:Y:S02]  /*d180*/  FMNMX.FTZ R4, R28, R4, !PT ;  /* 0x000000041c047209 */ /* 0x000fe40007810000 */
[----:B0-----:R-:W-:Y:S02]  /*d190*/  FSEL R26, R8, -INF , P3 ;  /* 0xff800000081a7808 */ /* 0x001fe40001800000 */
[----:B------:R-:W-:-:S03]  /*d1a0*/  FMNMX.FTZ R4, R120, R4, !PT ;  /* 0x0000000478047209 */ /* 0x000fc60007810000 */
[----:B------:R-:W0:Y:S01]  /*d1b0*/  MUFU.TANH R5, R5 ;  /* 0x0000000500057308 */ /* 0x000e220000002400 */
[----:B-1----:R-:W-:Y:S02]  /*d1c0*/  FSEL R122, R122, -INF , P4 ;  /* 0xff8000007a7a7808 */ /* 0x002fe40002000000 */
[----:B------:R-:W-:-:S04]  /*d1d0*/  FMNMX.FTZ R4, R26, R4, !PT ;  /* 0x000000041a047209 */ /* 0x000fc80007810000 */
[----:B------:R-:W-:Y:S02]  /*d1e0*/  FMNMX.FTZ R4, R122, R4, !PT ;  /* 0x000000047a047209 */ /* 0x000fe40007810000 */
[----:B--2---:R-:W-:Y:S02]  /*d1f0*/  FSEL R8, R51, -INF , P1 ;  /* 0xff80000033087808 */ /* 0x004fe40000800000 */
[----:B------:R-:W-:Y:S02]  /*d200*/  ISETP.GT.AND P4, PT, R53, 0x8, PT ;  /* 0x000000083500780c */ /* 0x000fe40003f84270 */
[----:B------:R-:W-:Y:S02]  /*d210*/  FMNMX.FTZ R4, R8, R4, !PT ;  /* 0x0000000408047209 */ /* 0x000fe40007810000 */
[----:B0-----:R-:W-:-:S03]  /*d220*/  FSEL R51, R5, -INF , P4 ;  /* 0xff80000005337808 */ /* 0x001fc60002000000 */
[----:B------:R-:W0:Y:S01]  /*d230*/  SHFL.BFLY PT, R5, R4, 0x2, 0x1f ;  /* 0x0c401f0004057f89 */ /* 0x000e2200000e0000 */
[----:B------:R-:W1:Y:S01]  /*d240*/  MUFU.TANH R9, R9 ;  /* 0x0000000900097308 */ /* 0x000e620000002400 */
[----:B------:R-:W-:Y:S02]  /*d250*/  ISETP.GT.AND P2, PT, R53, 0x10, PT ;  /* 0x000000103500780c */ /* 0x000fe40003f44270 */
[----:B0-----:R-:W-:-:S05]  /*d260*/  FMNMX.FTZ R5, R4, R5, !PT ;  /* 0x0000000504057209 */ /* 0x001fca0007810000 */
[----:B------:R-:W0:Y:S01]  /*d270*/  SHFL.BFLY PT, R4, R5, 0x1, 0x1f ;  /* 0x0c201f0005047f89 */ /* 0x000e2200000e0000 */
[----:B-1----:R-:W-:Y:S02]  /*d280*/  FSEL R49, R9, -INF , P2 ;  /* 0xff80000009317808 */ /* 0x002fe40001000000 */
[----:B------:R-:W1:Y:S01]  /*d290*/  LDC R9, c[0x0][0x988] ;  /* 0x00026200ff097b82 */ /* 0x000e620000000800 */
[----:B------:R-:W2:Y:S01]  /*d2a0*/  MUFU.TANH R149, R149 ;  /* 0x0000009500957308 */ /* 0x000ea20000002400 */
[----:B------:R-:W-:Y:S01]  /*d2b0*/  FMUL.FTZ R151, R31, UR5 ;  /* 0x000000051f977c20 */ /* 0x000fe20008410000 */
[----:B0-----:R-:W-:-:S04]  /*d2c0*/  FMNMX.FTZ R5, R5, R4, !PT ;  /* 0x0000000405057209 */ /* 0x001fc80007810000 */
[----:B------:R-:W-:-:S04]  /*d2d0*/  FSETP.NEU.FTZ.AND P6, PT, R5, -INF , PT ;  /* 0xff8000000500780b */ /* 0x000fc80003fdd000 */
[C---:B------:R-:W-:Y:S01]  /*d2e0*/  FSEL R4, R5.reuse, RZ, P6 ;  /* 0x000000ff05047208 */ /* 0x040fe20003000000 */
[----:B------:R-:W0:Y:S04]  /*d2f0*/  MUFU.TANH R151, R151 ;  /* 0x0000009700977308 */ /* 0x000e280000002400 */
[----:B------:R-:W-:Y:S01]  /*d300*/  FADD.FTZ R4, -R4, R11 ;  /* 0x0000000b04047221 */ /* 0x000fe20000010100 */
[----:B-1----:R-:W-:Y:S01]  /*d310*/  FMUL.FTZ R11, R5, R9 ;  /* 0x00000009050b7220 */ /* 0x002fe20000410000 */
[----:B------:R-:W-:Y:S01]  /*d320*/  FMUL.FTZ R145, R35, UR5 ;  /* 0x0000000523917c20 */ /* 0x000fe20008410000 */
[----:B------:R-:W-:-:S03]  /*d330*/  ISETP.GT.AND P3, PT, R53, 0x1, PT ;  /* 0x000000013500780c */ /* 0x000fc60003f64270 */
[----:B------:R-:W-:Y:S01]  /*d340*/  FSEL R11, R11, RZ, P6 ;  /* 0x000000ff0b0b7208 */ /* 0x000fe20003000000 */
[----:B------:R-:W-:Y:S01]  /*d350*/  FMUL.FTZ R24, R38, UR5 ;  /* 0x0000000526187c20 */ /* 0x000fe20008410000 */
[----:B------:R-:W1:Y:S01]  /*d360*/  MUFU.TANH R145, R145 ;  /* 0x0000009100917308 */ /* 0x000e620000002400 */
[----:B--2---:R-:W-:Y:S02]  /*d370*/  FSEL R149, R149, -INF , P3 ;  /* 0xff80000095957808 */ /* 0x004fe40001800000 */
        /* <DEDUP_REMOVED lines=34> */
[----:B------:R-:W-:-:S02]  /*d5a0*/  ISETP.GT.AND P1, PT, R53, 0x9, PT ;  /* 0x000000093500780c */ /* 0x000fc40003f24270 */
[----:B------:R-:W-:Y:S02]  /*d5b0*/  FMNMX.FTZ R8, R149, R8, !PT ;  /* 0x0000000895087209 */ /* 0x000fe40007810000 */
[----:B0-----:R-:W-:Y:S02]  /*d5c0*/  FSEL R151, R151, -INF , P1 ;  /* 0xff80000097977808 */ /* 0x001fe40000800000 */
[----:B------:R-:W-:Y:S01]  /*d5d0*/  FMNMX.FTZ R8, R51, R8, !PT ;  /* 0x0000000833087209 */ /* 0x000fe20007810000 */
[----:B------:R-:W0:Y:S01]  /*d5e0*/  MUFU.TANH R147, R147 ;  /* 0x0000009300937308 */ /* 0x000e220000002400 */
[----:B------:R-:W-:Y:S02]  /*d5f0*/  ISETP.GT.AND P3, PT, R53, 0x11, PT ;  /* 0x000000113500780c */ /* 0x000fe40003f64270 */
[----:B------:R-:W-:-:S05]  /*d600*/  FMNMX.FTZ R8, R151, R8, !PT ;  /* 0x0000000897087209 */ /* 0x000fca0007810000 */
[----:B------:R-:W3:Y:S01]  /*d610*/  MUFU.TANH R25, R25 ;  /* 0x0000001900197308 */ /* 0x000ee20000002400 */
[----:B------:R-:W-:Y:S02]  /*d620*/  ISETP.GT.AND P4, PT, R53, 0x18, PT ;  /* 0x000000183500780c */ /* 0x000fe40003f84270 */
[----:B-1----:R-:W-:Y:S02]  /*d630*/  FSEL R145, R145, -INF , P3 ;  /* 0xff80000091917808 */ /* 0x002fe40001800000 */
[----:B------:R-:W-:-:S03]  /*d640*/  FMNMX.FTZ R8, R49, R8, !PT ;  /* 0x0000000831087209 */ /* 0x000fc60007810000 */
[----:B------:R-:W1:Y:S01]  /*d650*/  MUFU.TANH R141, R141 ;  /* 0x0000008d008d7308 */ /* 0x000e620000002400 */
[----:B------:R-:W-:Y:S02]  /*d660*/  ISETP.GT.AND P1, PT, R53, 0x19, PT ;  /* 0x000000193500780c */ /* 0x000fe40003f24270 */
[----:B--2---:R-:W-:Y:S02]  /*d670*/  FSEL R47, R24, -INF , P4 ;  /* 0xff800000182f7808 */ /* 0x004fe40002000000 */
[----:B------:R-:W-:-:S03]  /*d680*/  FMNMX.FTZ R8, R145, R8, !PT ;  /* 0x0000000891087209 */ /* 0x000fc60007810000 */
[----:B------:R-:W2:Y:S01]  /*d690*/  MUFU.TANH R43, R43 ;  /* 0x0000002b002b7308 */ /* 0x000ea20000002400 */
[----:B------:R-:W-:Y:S02]  /*d6a0*/  ISETP.GT.AND P2, PT, R53, 0x20, PT ;  /* 0x000000203500780c */ /* 0x000fe40003f44270 */
[----:B0-----:R-:W-:Y:S02]  /*d6b0*/  FSEL R147, R147, -INF , P1 ;  /* 0xff80000093937808 */ /* 0x001fe40000800000 */
[----:B------:R-:W-:-:S03]  /*d6c0*/  FMNMX.FTZ R8, R47, R8, !PT ;  /* 0x000000082f087209 */ /* 0x000fc60007810000 */
[----:B------:R-:W0:Y:S01]  /*d6d0*/  MUFU.TANH R143, R143 ;  /* 0x0000008f008f7308 */ /* 0x000e220000002400 */
[----:B------:R-:W-:Y:S02]  /*d6e0*/  ISETP.GT.AND P3, PT, R53, 0x21, PT ;  /* 0x000000213500780c */ /* 0x000fe40003f64270 */
[----:B---3--:R-:W-:Y:S02]  /*d6f0*/  FSEL R45, R25, -INF , P2 ;  /* 0xff800000192d7808 */ /* 0x008fe40001000000 */
[----:B------:R-:W-:-:S03]  /*d700*/  FMNMX.FTZ R8, R147, R8, !PT ;  /* 0x0000000893087209 */ /* 0x000fc60007810000 */
[----:B------:R-:W3:Y:S01]  /*d710*/  MUFU.TANH R41, R41 ;  /* 0x0000002900297308 */ /* 0x000ee20000002400 */
[----:B------:R-:W-:Y:S02]  /*d720*/  ISETP.GT.AND P4, PT, R53, 0x28, PT ;  /* 0x000000283500780c */ /* 0x000fe40003f84270 */
[----:B-1----:R-:W-:Y:S02]  /*d730*/  FSEL R141, R141, -INF , P3 ;  /* 0xff8000008d8d7808 */ /* 0x002fe40001800000 */
[----:B------:R-:W-:-:S03]  /*d740*/  FMNMX.FTZ R8, R45, R8, !PT ;  /* 0x000000082d087209 */ /* 0x000fc60007810000 */
[----:B------:R-:W1:Y:S01]  /*d750*/  MUFU.TANH R137, R137 ;  /* 0x0000008900897308 */ /* 0x000e620000002400 */
[----:B------:R-:W-:Y:S01]  /*d760*/  ISETP.GT.AND P1, PT, R53, 0x29, PT ;  /* 0x000000293500780c */ /* 0x000fe20003f24270 */
[----:B------:R-:W-:Y:S01]  /*d770*/  FMUL.FTZ R38, R58, UR5 ;  /* 0x000000053a267c20 */ /* 0x000fe20008410000 */
[----:B--2---:R-:W-:Y:S02]  /*d780*/  FSEL R43, R43, -INF , P4 ;  /* 0xff8000002b2b7808 */ /* 0x004fe40002000000 */
[----:B------:R-:W-:-:S03]  /*d790*/  FMNMX.FTZ R8, R141, R8, !PT ;  /* 0x000000088d087209 */ /* 0x000fc60007810000 */
[----:B------:R-:W2:Y:S01]  /*d7a0*/  MUFU.TANH R39, R39 ;  /* 0x0000002700277308 */ /* 0x000ea20000002400 */
[----:B------:R-:W-:Y:S01]  /*d7b0*/  ISETP.GT.AND P2, PT, R53, 0x30, PT ;  /* 0x000000303500780c */ /* 0x000fe20003f44270 */
[----:B------:R-:W-:Y:S01]  /*d7c0*/  FMUL.FTZ R133, R59, UR5 ;  /* 0x000000053b857c20 */ /* 0x000fe20008410000 */
[----:B0-----:R-:W-:Y:S02]  /*d7d0*/  FSEL R143, R143, -INF , P1 ;  /* 0xff8000008f8f7808 */ /* 0x001fe40000800000 */
[----:B------:R-:W-:-:S03]  /*d7e0*/  FMNMX.FTZ R8, R43, R8, !PT ;  /* 0x000000082b087209 */ /* 0x000fc60007810000 */
[----:B------:R-:W0:Y:S01]  /*d7f0*/  MUFU.TANH R139, R139 ;  /* 0x0000008b008b7308 */ /* 0x000e220000002400 */
[----:B------:R-:W-:Y:S01]  /*d800*/  ISETP.GT.AND P3, PT, R53, 0x31, PT ;  /* 0x000000313500780c */ /* 0x000fe20003f64270 */
[----:B------:R-:W-:Y:S01]  /*d810*/  FMUL.FTZ R35, R62, UR5 ;  /* 0x000000053e237c20 */ /* 0x000fe20008410000 */
[----:B---3--:R-:W-:Y:S02]  /*d820*/  FSEL R41, R41, -INF , P2 ;  /* 0xff80000029297808 */ /* 0x008fe40001000000 */
[----:B------:R-:W-:-:S03]  /*d830*/  FMNMX.FTZ R8, R143, R8, !PT ;  /* 0x000000088f087209 */ /* 0x000fc60007810000 */
[----:B------:R-:W3:Y:S01]  /*d840*/  MUFU.TANH R38, R38 ;  /* 0x0000002600267308 */ /* 0x000ee20000002400 */
[----:B------:R-:W-:Y:S01]  /*d850*/  ISETP.GT.AND P4, PT, R53, 0x38, PT ;  /* 0x000000383500780c */ /* 0x000fe20003f84270 */
[----:B------:R-:W-:Y:S01]  /*d860*/  FMUL.FTZ R135, R63, UR5 ;  /* 0x000000053f877c20 */ /* 0x000fe20008410000 */
        /* <DEDUP_REMOVED lines=28> */
[----:B------:R-:W-:Y:S01]  /*da30*/  FMUL.FTZ R125, R75, UR5 ;  /* 0x000000054b7d7c20 */ /* 0x000fe20008410000 */
[----:B------:R-:W-:Y:S02]  /*da40*/  ISETP.GT.AND P2, PT, R53, 0x50, PT ;  /* 0x000000503500780c */ /* 0x000fe40003f44270 */
[----:B0-----:R-:W-:Y:S02]  /*da50*/  FSEL R135, R135, -INF , P1 ;  /* 0xff80000087877808 */ /* 0x001fe40000800000 */
[----:B------:R-:W-:Y:S02]  /*da60*/  FMNMX.FTZ R8, R35, R8, !PT ;  /* 0x0000000823087209 */ /* 0x000fe40007810000 */
[----:B------:R-:W0:Y:S01]  /*da70*/  MUFU.TANH R131, R131 ;  /* 0x0000008300837308 */ /* 0x000e220000002400 */
[----:B------:R-:W-:Y:S01]  /*da80*/  FMUL.FTZ R78, R78, UR5 ;  /* 0x000000054e4e7c20 */ /* 0x000fe20008410000 */
[----:B------:R-:W-:-:S02]  /*da90*/  ISETP.GT.AND P3, PT, R53, 0x51, PT ;  /* 0x000000513500780c */ /* 0x000fc40003f64270 */
[----:B---3--:R-:W-:Y:S02]  /*daa0*/  FSEL R33, R33, -INF , P2 ;  /* 0xff80000021217808 */ /* 0x008fe40001000000 */
[----:B------:R-:W-:Y:S02]  /*dab0*/  FMNMX.FTZ R8, R135, R8, !PT ;  /* 0x0000000887087209 */ /* 0x000fe40007810000 */
[----:B------:R-:W3:Y:S01]  /*dac0*/  MUFU.TANH R29, R29 ;  /* 0x0000001d001d7308 */ /* 0x000ee20000002400 */
[----:B------:R-:W-:Y:S01]  /*dad0*/  ISETP.GT.AND P4, PT, R53, 0x58, PT ;  /* 0x000000583500780c */ /* 0x000fe20003f84270 */
[----:B------:R-:W-:Y:S01]  /*dae0*/  FMUL.FTZ R79, R79, UR5 ;  /* 0x000000054f4f7c20 */ /* 0x000fe20008410000 */
[----:B-1----:R-:W-:Y:S02]  /*daf0*/  FSEL R129, R129, -INF , P3 ;  /* 0xff80000081817808 */ /* 0x002fe40001800000 */
[----:B------:R-:W-:-:S03]  /*db00*/  FMNMX.FTZ R8, R33, R8, !PT ;  /* 0x0000000821087209 */ /* 0x000fc60007810000 */
[----:B------:R-:W1:Y:S01]  /*db10*/  MUFU.TANH R125, R125 ;  /* 0x0000007d007d7308 */ /* 0x000e620000002400 */
[----:B------:R-:W-:-:S07]  /*db20*/  ISETP.GT.AND P1, PT, R53, 0x59, PT ;  /* 0x000000593500780c */ /* 0x000fce0003f24270 */
[----:B------:R-:W4:Y:S01]  /*db30*/  MUFU.TANH R27, R78 ;  /* 0x0000004e001b7308 */ /* 0x000f220000002400 */
[----:B--2---:R-:W-:Y:S01]  /*db40*/  FSEL R31, R31, -INF , P4 ;  /* 0xff8000001f1f7808 */ /* 0x004fe20002000000 */
[----:B------:R-:W-:Y:S01]  /*db50*/  FMUL.FTZ R121, R82, UR5 ;  /* 0x0000000552797c20 */ /* 0x000fe20008410000 */
[----:B------:R-:W-:Y:S01]  /*db60*/  FMNMX.FTZ R8, R129, R8, !PT ;  /* 0x0000000881087209 */ /* 0x000fe20007810000 */
[----:B------:R-:W-:Y:S01]  /*db70*/  FMUL.FTZ R25, R83, UR5 ;  /* 0x0000000553197c20 */ /* 0x000fe20008410000 */
[----:B------:R-:W-:Y:S02]  /*db80*/  ISETP.GT.AND P2, PT, R53, 0x60, PT ;  /* 0x000000603500780c */ /* 0x000fe40003f44270 */
[----:B0-----:R-:W-:Y:S01]  /*db90*/  FSEL R131, R131, -INF , P1 ;  /* 0xff80000083837808 */ /* 0x001fe20000800000 */
[----:B------:R-:W0:Y:S01]  /*dba0*/  MUFU.TANH R79, R79 ;  /* 0x0000004f004f7308 */ /* 0x000e220000002400 */
[----:B------:R-:W-:Y:S02]  /*dbb0*/  FMNMX.FTZ R8, R31, R8, !PT ;  /* 0x000000081f087209 */ /* 0x000fe40007810000 */
[----:B------:R-:W-:-:S02]  /*dbc0*/  ISETP.GT.AND P3, PT, R53, 0x61, PT ;  /* 0x000000613500780c */ /* 0x000fc40003f64270 */
[----:B------:R-:W-:Y:S01]  /*dbd0*/  ISETP.GT.AND P4, PT, R53, 0x68, PT ;  /* 0x000000683500780c */ /* 0x000fe20003f84270 */
[----:B------:R-:W-:Y:S01]  /*dbe0*/  FMUL.FTZ R123, R86, UR5 ;  /* 0x00000005567b7c20 */ /* 0x000fe20008410000 */
[----:B---3--:R-:W-:Y:S01]  /*dbf0*/  FSEL R29, R29, -INF , P2 ;  /* 0xff8000001d1d7808 */ /* 0x008fe20001000000 */
[----:B------:R-:W2:Y:S01]  /*dc00*/  MUFU.TANH R121, R121 ;  /* 0x0000007900797308 */ /* 0x000ea20000002400 */
[----:B------:R-:W-:Y:S02]  /*dc10*/  FMNMX.FTZ R8, R131, R8, !PT ;  /* 0x0000000883087209 */ /* 0x000fe40007810000 */
[----:B-1----:R-:W-:Y:S02]  /*dc20*/  FSEL R125, R125, -INF , P3 ;  /* 0xff8000007d7d7808 */ /* 0x002fe40001800000 */
[----:B----4-:R-:W-:Y:S02]  /*dc30*/  FSEL R27, R27, -INF , P4 ;  /* 0xff8000001b1b7808 */ /* 0x010fe40002000000 */
[C---:B------:R-:W-:Y:S01]  /*dc40*/  ISETP.GT.AND P1, PT, R53.reuse, 0x69, PT ;  /* 0x000000693500780c */ /* 0x040fe20003f24270 */
[----:B------:R-:W1:Y:S01]  /*dc50*/  MUFU.TANH R25, R25 ;  /* 0x0000001900197308 */ /* 0x000e620000002400 */
[----:B------:R-:W-:-:S02]  /*dc60*/  ISETP.GT.AND P2, PT, R53, 0x70, PT ;  /* 0x000000703500780c */ /* 0x000fc40003f44270 */
[C---:B------:R-:W-:Y:S02]  /*dc70*/  ISETP.GT.AND P3, PT, R53.reuse, 0x71, PT ;  /* 0x000000713500780c */ /* 0x040fe40003f64270 */
[C---:B------:R-:W-:Y:S02]  /*dc80*/  ISETP.GT.AND P4, PT, R53.reuse, 0x78, PT ;  /* 0x000000783500780c */ /* 0x040fe40003f84270 */
[----:B------:R-:W-:Y:S01]  /*dc90*/  ISETP.GT.AND P5, PT, R53, 0x79, PT ;  /* 0x000000793500780c */ /* 0x000fe20003fa4270 */
[----:B------:R-:W-:Y:S01]  /*dca0*/  FMUL.FTZ R53, R87, UR5 ;  /* 0x0000000557357c20 */ /* 0x000fe20008410000 */
[----:B------:R-:W-:Y:S01]  /*dcb0*/  FMNMX.FTZ R8, R29, R8, !PT ;  /* 0x000000081d087209 */ /* 0x000fe20007810000 */
[----:B------:R-:W3:Y:S03]  /*dcc0*/  MUFU.TANH R123, R123 ;  /* 0x0000007b007b7308 */ /* 0x000ee60000002400 */
[----:B------:R-:W-:-:S02]  /*dcd0*/  FMNMX.FTZ R8, R125, R8, !PT ;  /* 0x000000087d087209 */ /* 0x000fc40007810000 */
[----:B0-----:R-:W-:Y:S02]  /*dce0*/  FSEL R127, R79, -INF , P1 ;  /* 0xff8000004f7f7808 */ /* 0x001fe40000800000 */
[----:B------:R-:W-:Y:S01]  /*dcf0*/  FMNMX.FTZ R8, R27, R8, !PT ;  /* 0x000000081b087209 */ /* 0x000fe20007810000 */
[----:B------:R-:W0:Y:S01]  /*dd00*/  MUFU.TANH R53, R53 ;  /* 0x0000003500357308 */ /* 0x000e220000002400 */
[----:B--2---:R-:W-:Y:S02]  /*dd10*/  FSEL R121, R121, -INF , P2 ;  /* 0xff80000079797808 */ /* 0x004fe40001000000 */
[----:B------:R-:W-:Y:S02]  /*dd20*/  FMNMX.FTZ R8, R127, R8, !PT ;  /* 0x000000087f087209 */ /* 0x000fe40007810000 */
[----:B-1----:R-:W-:Y:S02]  /*dd30*/  FSEL R25, R25, -INF , P3 ;  /* 0xff80000019197808 */ /* 0x002fe40001800000 */
[----:B------:R-:W-:-:S02]  /*dd40*/  FMNMX.FTZ R8, R121, R8, !PT ;  /* 0x0000000879087209 */ /* 0x000fc40007810000 */
[----:B---3--:R-:W-:Y:S02]  /*dd50*/  FSEL R123, R123, -INF , P4 ;  /* 0xff8000007b7b7808 */ /* 0x008fe40002000000 */
[----:B------:R-:W-:-:S04]  /*dd60*/  FMNMX.FTZ R8, R25, R8, !PT ;  /* 0x0000000819087209 */ /* 0x000fc80007810000 */
[----:B------:R-:W-:Y:S02]  /*dd70*/  FMNMX.FTZ R8, R123, R8, !PT ;  /* 0x000000087b087209 */ /* 0x000fe40007810000 */
[----:B0-----:R-:W-:-:S04]  /*dd80*/  FSEL R53, R53, -INF , P5 ;  /* 0xff80000035357808 */ /* 0x001fc80002800000 */
[----:B------:R-:W-:-:S05]  /*dd90*/  FMNMX.FTZ R24, R53, R8, !PT ;  /* 0x0000000835187209 */ /* 0x000fca0007810000 */
[----:B------:R-:W0:Y:S02]  /*dda0*/  SHFL.BFLY PT, R8, R24, 0x2, 0x1f ;  /* 0x0c401f0018087f89 */ /* 0x000e2400000e0000 */
[----:B0-----:R-:W-:-:S05]  /*ddb0*/  FMNMX.FTZ R24, R24, R8, !PT ;  /* 0x0000000818187209 */ /* 0x001fca0007810000 */
[----:B------:R-:W0:Y:S01]  /*ddc0*/  SHFL.BFLY PT, R8, R24, 0x1, 0x1f ;  /* 0x0c201f0018087f89 */ /* 0x000e2200000e0000 */
[----:B------:R-:W1:Y:S01]  /*ddd0*/  S2R R56, SR_CgaCtaId ;  /* 0x0000000000387919 */ /* 0x000e620000008800 */
[----:B0-----:R-:W-:-:S04]  /*dde0*/  FMNMX.FTZ R24, R24, R8, !PT ;  /* 0x0000000818187209 */ /* 0x001fc80007810000 */
[----:B------:R-:W-:-:S04]  /*ddf0*/  FSETP.NEU.FTZ.AND P1, PT, R24, -INF , PT ;  /* 0xff8000001800780b */ /* 0x000fc80003f3d000 */
[----:B------:R-:W-:-:S05]  /*de00*/  FSEL R8, R24, RZ, P1 ;  /* 0x000000ff18087208 */ /* 0x000fca0000800000 */
[----:B------:R-:W-:Y:S01]  /*de10*/  FADD.FTZ R8, -R8, R10 ;  /* 0x0000000a08087221 */ /* 0x000fe20000010100 */
[-C--:B------:R-:W-:Y:S01]  /*de20*/  FMUL.FTZ R10, R24, R9.reuse ;  /* 0x00000009180a7220 */ /* 0x080fe20000410000 */
[----:B------:R-:W-:-:S04]  /*de30*/  FMUL.FTZ R4, R4, R9 ;  /* 0x0000000904047220 */ /* 0x000fc80000410000 */
[----:B------:R-:W-:Y:S01]  /*de40*/  FSEL R10, R10, RZ, P1 ;  /* 0x000000ff0a0a7208 */ /* 0x000fe20000800000 */
        /* <DEDUP_REMOVED lines=34> */
[----:B------:R-:W0:Y:S08]  /*e070*/  MUFU.EX2 R4, R4 ;  /* 0x0000000400047308 */ /* 0x000e300000000800 */
[----:B------:R2:W-:Y:S08]  /*e080*/  MUFU.EX2 R53, R55 ;  /* 0x0000003700357308 */ /* 0x0005f00000000800 */
[----:B------:R-:W3:Y:S01]  /*e090*/  MUFU.EX2 R8, R8 ;  /* 0x0000000800087308 */ /* 0x000ee20000000800 */
[----:B--2---:R-:W-:-:S07]  /*e0a0*/  IMAD R55, R22, 0x8, R2 ;  /* 0x0000000816377824 */ /* 0x004fce00078e0202 */
[----:B------:R-:W2:Y:S01]  /*e0b0*/  MUFU.EX2 R54, R54 ;  /* 0x0000003600367308 */ /* 0x000ea20000000800 */
[----:B------:R-:W-:-:S07]  /*e0c0*/  VIADD R55, R55, 0x16840 ;  /* 0x0001684037377836 */ /* 0x000fce0000000000 */
[----:B------:R-:W4:Y:S08]  /*e0d0*/  MUFU.EX2 R149, R149 ;  /* 0x0000009500957308 */ /* 0x000f300000000800 */
[----:B------:R-:W5:Y:S08]  /*e0e0*/  MUFU.EX2 R150, R150 ;  /* 0x0000009600967308 */ /* 0x000f700000000800 */
[----:B------:R-:W5:Y:S01]  /*e0f0*/  MUFU.EX2 R51, R51 ;  /* 0x0000003300337308 */ /* 0x000f620000000800 */
[----:B-1----:R-:W-:Y:S01]  /*e100*/  PRMT R55, R56, 0x654, R55 ;  /* 0x0000065438377816 */ /* 0x002fe20000000037 */
[----:B0-----:R-:W-:-:S06]  /*e110*/  FFMA.FTZ R3, R4, R3, R148 ;  /* 0x0000000304037223 */ /* 0x001fcc0000010094 */
[----:B------:R-:W0:Y:S01]  /*e120*/  MUFU.EX2 R52, R52 ;  /* 0x0000003400347308 */ /* 0x000e220000000800 */
[----:B---3--:R-:W-:Y:S01]  /*e130*/  FFMA.FTZ R0, R8, R0, R53 ;  /* 0x0000000008007223 */ /* 0x008fe20000010035 */
[----:B------:R4:W-:Y:S06]  /*e140*/  SYNCS.ARRIVE.TRANS64.RED.A1T0 RZ, [R55+URZ], RZ ;  /* 0x000000ff37ff79a7 */ /* 0x0009ec000810043f */
[----:B------:R-:W1:Y:S01]  /*e150*/  MUFU.EX2 R151, R151 ;  /* 0x0000009700977308 */ /* 0x000e620000000800 */
[----:B--2---:R-:W-:Y:S01]  /*e160*/  FADD.FTZ R3, R54, R3 ;  /* 0x0000000336037221 */ /* 0x004fe20000010000 */
[----:B----4-:R-:W-:-:S06]  /*e170*/  FADD.FTZ R55, R149, R0 ;  /* 0x0000000095377221 */ /* 0x010fcc0000010000 */
[----:B------:R-:W2:Y:S08]  /*e180*/  MUFU.EX2 R144, R144 ;  /* 0x0000009000907308 */ /* 0x000eb00000000800 */
[----:B------:R-:W3:Y:S01]  /*e190*/  MUFU.EX2 R49, R49 ;  /* 0x0000003100317308 */ /* 0x000ee20000000800 */
[----:B-----5:R-:W-:Y:S01]  /*e1a0*/  FADD.FTZ R0, R150, R3 ;  /* 0x0000000396007221 */ /* 0x020fe20000010000 */
[----:B------:R-:W-:-:S06]  /*e1b0*/  FADD.FTZ R3, R51, R55 ;  /* 0x0000003733037221 */ /* 0x000fcc0000010000 */
[----:B------:R-:W4:Y:S08]  /*e1c0*/  MUFU.EX2 R50, R50 ;  /* 0x0000003200327308 */ /* 0x000f300000000800 */
[----:B------:R-:W5:Y:S01]  /*e1d0*/  MUFU.EX2 R145, R145 ;  /* 0x0000009100917308 */ /* 0x000f620000000800 */
        /* <DEDUP_REMOVED lines=9> */
[----:B-----5:R-:W-:-:S06]  /*e270*/  FADD.FTZ R3, R145, R3 ;  /* 0x0000000391037221 */ /* 0x020fcc0000010000 */
        /* <DEDUP_REMOVED lines=95> */
[----:B-----5:R-:W-:-:S03]  /*e870*/  FADD.FTZ R3, R25, R3 ;  /* 0x0000000319037221 */ /* 0x020fc60000010000 */
[----:B0-----:R-:W-:Y:S01]  /*e880*/  FADD.FTZ R0, R122, R0 ;  /* 0x000000007a007221 */ /* 0x001fe20000010000 */
[----:B-1----:R-:W-:-:S03]  /*e890*/  FADD.FTZ R55, R123, R3 ;  /* 0x000000037b377221 */ /* 0x002fc60000010000 */
[----:B--2---:R-:W-:Y:S01]  /*e8a0*/  FADD.FTZ R3, R11, R0 ;  /* 0x000000000b037221 */ /* 0x004fe20000010000 */
[----:B---3--:R-:W-:Y:S01]  /*e8b0*/  FADD.FTZ R0, R10, R55 ;  /* 0x000000370a007221 */ /* 0x008fe20000010000 */
[----:B------:R-:W-:Y:S06]  /*e8c0*/  @!P0 BRA `(.L_x_15586) ;  /* 0x0000000000048947 */ /* 0x000fec0003800000 */
[----:B------:R-:W-:Y:S01]  /*e8d0*/  BPT.TRAP 0x1 ;  /* 0x000000040000795c */ /* 0x000fe20000300000 */
.L_x_15586:
[----:B------:R-:W2:Y:S01]  /*e8e0*/  LDL R55, [R1+0x24] ;  /* 0x0000240001377983 */ /* 0x000ea20000100800 */
[----:B------:R-:W-:-:S05]  /*e8f0*/  LEA R13, R13, R2, 0x3 ;  /* 0x000000020d0d7211 */ /* 0x000fca00078e18ff */
[----:B------:R-:W-:-:S05]  /*e900*/  VIADD R13, R13, 0x16860 ;  /* 0x000168600d0d7836 */ /* 0x000fca0000000000 */
[----:B------:R-:W-:Y:S01]  /*e910*/  PRMT R13, R56, 0x654, R13 ;  /* 0x00000654380d7816 */ /* 0x000fe2000000000d */
[----:B------:R-:W-:Y:S01]  /*e920*/  FMUL.FTZ R88, R88, R4 ;  /* 0x0000000458587220 */ /* 0x000fe20000410000 */
[----:B------:R-:W-:Y:S02]  /*e930*/  F2FP.F16.F32.PACK_AB R122, R11, R122 ;  /* 0x0000007a0b7a723e */ /* 0x000fe400000000ff */
[----:B------:R0:W-:Y:S01]  /*e940*/  SYNCS.ARRIVE.TRANS64.RED.A1T0 RZ, [R13+URZ], RZ ;  /* 0x000000ff0dff79a7 */ /* 0x0001e2000810043f */
        /* <DEDUP_REMOVED lines=69> */
.L_x_15575:
[----:B------:R-:W2:Y:S02]  /*eda0*/  LDL R4, [R1+0x34] ;  /* 0x0000340001047983 */ /* 0x000ea40000100800 */
[----:B--2---:R-:W-:-:S13]  /*edb0*/  ISETP.GE.AND P1, PT, R12, R4, PT ;  /* 0x000000040c00720c */ /* 0x004fda0003f26270 */
[----:B------:R-:W-:Y:S05]  /*edc0*/  @!P1 BRA `(.L_x_15588) ;  /* 0x0000002400e09947 */ /* 0x000fea0003800000 */
[----:B------:R-:W-:Y:S01]  /*edd0*/  IMAD.MOV.U32 R10, RZ, RZ, R24 ;  /* 0x000000ffff0a7224 */ /* 0x000fe200078e0018 */
[----:B------:R-:W-:Y:S01]  /*ede0*/  MOV R13, R22 ;  /* 0x00000016000d7202 */ /* 0x000fe20000000f00 */
[----:B------:R-:W-:Y:S02]  /*edf0*/  IMAD.MOV.U32 R11, RZ, RZ, R5 ;  /* 0x000000ffff0b7224 */ /* 0x000fe400078e0005 */
[----:B------:R-:W-:-:S07]  /*ee00*/  IMAD.MOV.U32 R4, RZ, RZ, R155 ;  /* 0x000000ffff047224 */ /* 0x000fce00078e009b */
.L_x_15600:
        /* <DEDUP_REMOVED lines=11> */
.L_x_15590:
[----:B------:R-:W-:Y:S01]  /*eec0*/  IMAD R5, R22, 0x8, R2 ;  /* 0x0000000816057824 */ /* 0x000fe200078e0202 */
[----:B------:R-:W-:-:S04]  /*eed0*/  SHF.L.U32 R8, R155, 0x1f, RZ ;  /* 0x0000001f9b087819 */ /* 0x000fc800000006ff */
[----:B------:R0:W1:Y:S01]  /*eee0*/  SYNCS.PHASECHK.TRANS64.TRYWAIT P1, [R5+URZ+0x16830], R8 ;  /* 0x01683008050075a7 */ /* 0x000062000802017f */
[----:B------:R-:W-:Y:S05]  /*eef0*/  @!P0 BRA `(.L_x_15591) ;  /* 0x0000000000048947 */ /* 0x000fea0003800000 */
[----:B------:R-:W-:Y:S01]  /*ef00*/  BPT.TRAP 0x1 ;  /* 0x000000040000795c */ /* 0x000fe20000300000 */
.L_x_15591:
[----:B------:R-:W-:Y:S04]  /*ef10*/  BSSY B0, `(.L_x_15589) ;  /* 0x0000004000007945 */ /* 0x000fe80003800000 */
[----:B-1----:R-:W-:Y:S05]  /*ef20*/  @P1 BRA `(.L_x_15592) ;  /* 0x0000000000081947 */ /* 0x002fea0003800000 */
[----:B------:R-:W1:Y:S02]  /*ef30*/  SYNCS.PHASECHK.TRANS64.TRYWAIT P1, [R5+URZ+0x16830], R8 ;  /* 0x01683008050075a7 */ /* 0x000e64000802017f */
[----:B-1----:R-:W-:Y:S05]  /*ef40*/  @!P1 BRA `(.L_x_15593) ;  /* 0x000000e0003c9947 */ /* 0x002fea0003800000 */
.L_x_15592:
[----:B------:R-:W-:Y:S05]  /*ef50*/  BSYNC B0 ;  /* 0x0000000000007941 */ /* 0x000fea0003800000 */
.L_x_15589:
[----:B01----:R-:W2:Y:S01]  /*ef60*/  LDL R8, [R1+0x1c] ;  /* 0x00001c0001087983 */ /* 0x003ea20000100800 */
[----:B------:R-:W-:Y:S01]  /*ef70*/  MOV R9, 0x40000040 ;  /* 0x4000004000097802 */ /* 0x000fe20000000f00 */
[----:B------:R-:W-:Y:S05]  /*ef80*/  WARPSYNC.ALL ;  /* 0x0000000000007948 */ /* 0x000fea0003800000 */
[----:B------:R-:W-:Y:S01]  /*ef90*/  R2UR UR19, R9 ;  /* 0x00000000091372ca */ /* 0x000fe200000e0000 */
[----:B------:R-:W0:Y:S01]  /*efa0*/  S2R R5, SR_TID.X ;  /* 0x0000000000057919 */ /* 0x000e220000002100 */
[----:B------:R-:W-:Y:S01]  /*efb0*/  MOV R27, 0x40000040 ;  /* 0x40000040001b7802 */ /* 0x000fe20000000f00 */
[----:B------:R-:W-:Y:S01]  /*efc0*/  IMAD.MOV.U32 R25, RZ, RZ, 0x40000040 ;  /* 0x40000040ff197424 */ /* 0x000fe200078e00ff */
[----:B------:R-:W-:-:S02]  /*efd0*/  R2UR UR8, R6 ;  /* 0x00000000060872ca */ /* 0x000fc400000e0000 */
[----:B------:R-:W-:Y:S02]  /*efe0*/  R2UR UR9, R7 ;  /* 0x00000000070972ca */ /* 0x000fe400000e0000 */
[----:B0-----:R-:W-:-:S05]  /*eff0*/  SHF.R.U32.HI R5, RZ, 0x7, R5 ;  /* 0x00000007ff057819 */ /* 0x001fca0000011605 */
[----:B------:R-:W-:Y:S01]  /*f000*/  VIADD R5, R5, 0x8 ;  /* 0x0000000805057836 */ /* 0x000fe20000000000 */
        /* <DEDUP_REMOVED lines=34> */
.L_x_15595:
[----:B------:R-:W-:Y:S01]  /*f230*/  SHF.L.U32 R4, R4, 0x1f, RZ ;  /* 0x0000001f04047819 */ /* 0x000fe200000006ff */
[----:B------:R-:W-:-:S04]  /*f240*/  IMAD R5, R13, 0x8, R2 ;  /* 0x000000080d057824 */ /* 0x000fc800078e0202 */
[----:B------:R0:W1:Y:S01]  /*f250*/  SYNCS.PHASECHK.TRANS64.TRYWAIT P1, [R5+URZ+0x16850], R4 ;  /* 0x01685004050075a7 */ /* 0x000062000802017f */
[----:B------:R-:W-:Y:S05]  /*f260*/  @!P0 BRA `(.L_x_15596) ;  /* 0x0000000000048947 */ /* 0x000fea0003800000 */
[----:B------:R-:W-:Y:S01]  /*f270*/  BPT.TRAP 0x1 ;  /* 0x000000040000795c */ /* 0x000fe20000300000 */
.L_x_15596:
[----:B-1----:R-:W-:Y:S05]  /*f280*/  @P1 BRA `(.L_x_15594) ;  /* 0x0000000000081947 */ /* 0x002fea0003800000 */
[----:B------:R-:W1:Y:S02]  /*f290*/  SYNCS.PHASECHK.TRANS64.TRYWAIT P1, [R5+URZ+0x16850], R4 ;  /* 0x01685004050075a7 */ /* 0x000e64000802017f */
[----:B-1----:R-:W-:Y:S05]  /*f2a0*/  @!P1 BRA `(.L_x_15597) ;  /* 0x000000dc00789947 */ /* 0x002fea0003800000 */
.L_x_15594:
[----:B01----:R-:W-:Y:S01]  /*f2b0*/  VIADD R4, R2, 0x400 ;  /* 0x0000040002047836 */ /* 0x003fe20000000000 */
[----:B------:R-:W-:Y:S05]  /*f2c0*/  WARPSYNC.ALL ;  /* 0x0000000000007948 */ /* 0x000fea0003800000 */
[----:B------:R-:W-:Y:S01]  /*f2d0*/  SHF.R.U32.HI R4, RZ, 0x4, R4 ;  /* 0x00000004ff047819 */ /* 0x000fe20000011604 */
[----:B------:R-:W-:Y:S01]  /*f2e0*/  IMAD.MOV.U32 R5, RZ, RZ, 0x40000040 ;  /* 0x40000040ff057424 */ /* 0x000fe200078e00ff */
[----:B------:R-:W-:Y:S01]  /*f2f0*/  WARPGROUP.ARRIVE ;  /* 0x00000000000079c5 */ /* 0x000fe20000000000 */
[----:B------:R-:W-:Y:S01]  /*f300*/  IMAD.MOV.U32 R9, RZ, RZ, 0x40000040 ;  /* 0x40000040ff097424 */ /* 0x000fe200078e00ff */
[----:B------:R-:W-:-:S02]  /*f310*/  LOP3.LUT R4, R4, 0x3fff, RZ, 0xc0, !PT ;  /* 0x00003fff04047812 */ /* 0x000fc400078ec0ff */
[----:B------:R-:W-:Y:S01]  /*f320*/  R2UR UR7, R5 ;  /* 0x00000000050772ca */ /* 0x000fe200000e0000 */
[----:B------:R-:W-:Y:S02]  /*f330*/  IMAD.MOV.U32 R5, RZ, RZ, 0x40000040 ;  /* 0x40000040ff057424 */ /* 0x000fe400078e00ff */
[----:B------:R-:W-:-:S05]  /*f340*/  IMAD R4, R13, 0x400, R4 ;  /* 0x000004000d047824 */ /* 0x000fca00078e0204 */
[C---:B------:R-:W-:Y:S02]  /*f350*/  R2UR UR6, R4.reuse ;  /* 0x00000000040672ca */ /* 0x040fe400000e0000 */
[----:B------:R-:W-:-:S11]  /*f360*/  IADD3 R8, R4, 0x80, RZ ;  /* 0x0000008004087810 */ /* 0x000fd60007ffe0ff */
        /* <DEDUP_REMOVED lines=35> */
[C---:B------:R-:W-:Y:S01]  /*f5a0*/  IADD3 R8, R4.reuse, 0x300, RZ ;  /* 0x0000030004087810 */ /* 0x040fe20007ffe0ff */
        /* <DEDUP_REMOVED lines=20> */
.L_x_15598:
[----:B------:R-:W1:Y:S01]  /*f6f0*/  S2R R121, SR_CgaCtaId ;  /* 0x0000000000797919 */ /* 0x000e620000008800 */
[----:B------:R-:W-:Y:S01]  /*f700*/  FMUL.FTZ R120, R24, UR4 ;  /* 0x0000000418787c20 */ /* 0x000fe20008410000 */
[----:B------:R-:W-:Y:S01]  /*f710*/  FMUL.FTZ R122, R25, UR4 ;  /* 0x00000004197a7c20 */ /* 0x000fe20008410000 */
[----:B0-----:R-:W-:Y:S01]  /*f720*/  FMUL.FTZ R4, R26, UR4 ;  /* 0x000000041a047c20 */ /* 0x001fe20008410000 */
[----:B------:R-:W-:Y:S01]  /*f730*/  FMUL.FTZ R26, R28, UR4 ;  /* 0x000000041c1a7c20 */ /* 0x000fe20008410000 */
[----:B------:R-:W-:Y:S01]  /*f740*/  LEA R5, R22, R2, 0x3 ;  /* 0x0000000216057211 */ /* 0x000fe200078e18ff */
[----:B------:R-:W-:Y:S01]  /*f750*/  FMUL.FTZ R29, R29, UR4 ;  /* 0x000000041d1d7c20 */ /* 0x000fe20008410000 */
[----:B------:R-:W0:Y:S01]  /*f760*/  MUFU.TANH R120, R120 ;  /* 0x0000007800787308 */ /* 0x000e220000002400 */
[----:B------:R-:W-:Y:S01]  /*f770*/  FMUL.FTZ R151, R31, UR4 ;  /* 0x000000041f977c20 */ /* 0x000fe20008410000 */
[----:B------:R-:W-:Y:S01]  /*f780*/  FMUL.FTZ R31, R32, UR4 ;  /* 0x00000004201f7c20 */ /* 0x000fe20008410000 */
[----:B------:R-:W-:-:S02]  /*f790*/  VIADD R5, R5, 0x16840 ;  /* 0x0001684005057836 */ /* 0x000fc40000000000 */
        /* <DEDUP_REMOVED lines=21> */
[----:B-1----:R-:W-:Y:S01]  /*f8f0*/  PRMT R5, R121, 0x654, R5 ;  /* 0x0000065479057816 */ /* 0x002fe20000000005 */
[----:B------:R-:W-:Y:S01]  /*f900*/  FMUL.FTZ R65, R68, UR4 ;  /* 0x0000000444417c20 */ /* 0x000fe20008410000 */
[----:B------:R-:W-:Y:S01]  /*f910*/  FMUL.FTZ R68, R69, UR4 ;  /* 0x0000000445447c20 */ /* 0x000fe20008410000 */
[----:B------:R-:W-:Y:S01]  /*f920*/  FMUL.FTZ R72, R72, UR4 ;  /* 0x0000000448487c20 */ /* 0x000fe20008410000 */
[----:B------:R0:W-:Y:S01]  /*f930*/  SYNCS.ARRIVE.TRANS64.RED.A1T0 RZ, [R5+URZ], RZ ;  /* 0x000000ff05ff79a7 */ /* 0x0001e2000810043f */
[----:B------:R-:W-:Y:S01]  /*f940*/  FMUL.FTZ R69, R73, UR4 ;  /* 0x0000000449457c20 */ /* 0x000fe20008410000 */
[----:B------:R-:W-:Y:S01]  /*f950*/  FMUL.FTZ R73, R76, UR4 ;  /* 0x000000044c497c20 */ /* 0x000fe20008410000 */
[----:B------:R-:W1:Y:S01]  /*f960*/  MUFU.TANH R31, R31 ;  /* 0x0000001f001f7308 */ /* 0x000e620000002400 */
        /* <DEDUP_REMOVED lines=8> */
[----:B--2---:R-:W-:Y:S01]  /*f9f0*/  FMNMX.FTZ R5, R122, R5, !PT ;  /* 0x000000057a057209 */ /* 0x004fe20007810000 */
[----:B------:R-:W-:Y:S01]  /*fa00*/  FMUL.FTZ R145, R30, UR4 ;  /* 0x000000041e917c20 */ /* 0x000fe20008410000 */
[----:B------:R-:W-:Y:S01]  /*fa10*/  FMUL.FTZ R48, R38, UR4 ;  /* 0x0000000426307c20 */ /* 0x000fe20008410000 */
[----:B------:R-:W-:Y:S01]  /*fa20*/  FMUL.FTZ R147, R39, UR4 ;  /* 0x0000000427937c20 */ /* 0x000fe20008410000 */
[----:B---3--:R-:W-:Y:S01]  /*fa30*/  FMNMX.FTZ R24, R26, R5, !PT ;  /* 0x000000051a187209 */ /* 0x008fe20007810000 */
[----:B------:R-:W-:Y:S01]  /*fa40*/  FMUL.FTZ R27, R42, UR4 ;  /* 0x000000042a1b7c20 */ /* 0x000fe20008410000 */
[----:B------:R-:W-:Y:S01]  /*fa50*/  FMUL.FTZ R141, R43, UR4 ;  /* 0x000000042b8d7c20 */ /* 0x000fe20008410000 */
[----:B------:R-:W2:Y:S01]  /*fa60*/  MUFU.TANH R35, R35 ;  /* 0x0000002300237308 */ /* 0x000ea20000002400 */
[----:B----4-:R-:W-:Y:S01]  /*fa70*/  FMNMX.FTZ R24, R29, R24, !PT ;  /* 0x000000181d187209 */ /* 0x010fe20007810000 */
[----:B------:R-:W-:Y:S01]  /*fa80*/  FMUL.FTZ R44, R46, UR4 ;  /* 0x000000042e2c7c20 */ /* 0x000fe20008410000 */
[----:B------:R-:W-:Y:S01]  /*fa90*/  FMUL.FTZ R143, R47, UR4 ;  /* 0x000000042f8f7c20 */ /* 0x000fe20008410000 */
[----:B------:R-:W-:Y:S01]  /*faa0*/  FMUL.FTZ R42, R50, UR4 ;  /* 0x00000004322a7c20 */ /* 0x000fe20008410000 */
[----:B-1----:R-:W-:Y:S01]  /*fab0*/  FMNMX.FTZ R24, R31, R24, !PT ;  /* 0x000000181f187209 */ /* 0x002fe20007810000 */
        /* <DEDUP_REMOVED lines=23> */
[----:B------:R-:W-:-:S03]  /*fc30*/  FMUL.FTZ R54, R87, UR4 ;  /* 0x0000000457367c20 */ /* 0x000fc60008410000 */
        /* <DEDUP_REMOVED lines=44> */
[----:B------:R0:W3:Y:S01]  /*ff00*/  MUFU.TANH R9, R4 ;  /* 0x0000000400097308 */ /* 0x0000e20000002400 */
[----:B--2---:R-:W-:-:S07]  /*ff10*/  FMNMX.FTZ R5, R81, R24, !PT ;  /* 0x0000001851057209 */ /* 0x004fce0007810000 */
[----:B------:R-:W2:Y:S01]  /*ff20*/  MUFU.TANH R149, R149 ;  /* 0x0000009500957308 */ /* 0x000ea20000002400 */
[----:B-1----:R-:W-:Y:S01]  /*ff30*/  FMNMX.FTZ R5, R84, R5, !PT ;  /* 0x0000000554057209 */ /* 0x002fe20007810000 */
[----:B0-----:R-:W-:Y:S01]  /*ff40*/  FMUL.FTZ R4, R34, UR4 ;  /* 0x0000000422047c20 */ /* 0x001fe20008410000 */
[----:B------:R-:W-:-:S05]  /*ff50*/  FMUL.FTZ R34, R66, UR4 ;  /* 0x0000000442227c20 */ /* 0x000fca0008410000 */
[----:B------:R-:W0:Y:S01]  /*ff60*/  MUFU.TANH R145, R145 ;  /* 0x0000009100917308 */ /* 0x000e220000002400 */
[----:B---3--:R-:W-:Y:S02]  /*ff70*/  IMAD.MOV.U32 R85, RZ, RZ, R9 ;  /* 0x000000ffff557224 */ /* 0x008fe400078e0009 */
[----:B------:R-:W1:Y:S03]  /*ff80*/  SHFL.BFLY PT, R9, R5, 0x2, 0x1f ;  /* 0x0c401f0005097f89 */ /* 0x000e6600000e0000 */
[----:B------:R-:W-:Y:S02]  /*ff90*/  FMNMX.FTZ R24, R85, R10, !PT ;  /* 0x0000000a55187209 */ /* 0x000fe40007810000 */
[----:B------:R-:W3:Y:S08]  /*ffa0*/  MUFU.TANH R151, R151 ;  /* 0x0000009700977308 */ /* 0x000ef00000002400 */
[----:B------:R-:W4:Y:S08]  /*ffb0*/  MUFU.TANH R4, R4 ;  /* 0x0000000400047308 */ /* 0x000f300000002400 */
[----:B------:R-:W5:Y:S01]  /*ffc0*/  MUFU.TANH R8, R8 ;  /* 0x0000000800087308 */ /* 0x000f620000002400 */
[----:B-1----:R-:W-:-:S05]  /*ffd0*/  FMNMX.FTZ R5, R5, R9, !PT ;  /* 0x0000000905057209 */ /* 0x002fca0007810000 */
[----:B------:R-:W1:Y:S02]  /*ffe0*/  SHFL.BFLY PT, R9, R5, 0x1, 0x1f ;  /* 0x0c201f0005097f89 */ /* 0x000e6400000e0000 */
[----:B------:R-:W5:Y:S08]  /*fff0*/  MUFU.TANH R48, R48 ;  /* 0x0000003000307308 */ /* 0x000f700000002400 */
[----:B------:R-:W5:Y:S08]  /*10000*/  MUFU.TANH R147, R147 ;  /* 0x0000009300937308 */ /* 0x000f700000002400 */
[----:B------:R-:W5:Y:S01]  /*10010*/  MUFU.TANH R27, R27 ;  /* 0x0000001b001b7308 */ /* 0x000f620000002400 */
[----:B-1----:R-:W-:-:S07]  /*10020*/  FMNMX.FTZ R5, R5, R9, !PT ;  /* 0x0000000905057209 */ /* 0x002fce0007810000 */
[----:B------:R-:W1:Y:S01]  /*10030*/  MUFU.TANH R141, R141 ;  /* 0x0000008d008d7308 */ /* 0x000e620000002400 */
[----:B--2---:R-:W-:Y:S01]  /*10040*/  FMNMX.FTZ R9, R149, R24, !PT ;  /* 0x0000001895097209 */ /* 0x004fe20007810000 */
[----:B------:R-:W-:-:S03]  /*10050*/  FADD.FTZ R11, -R5, R11 ;  /* 0x0000000b050b7221 */ /* 0x000fc60000010100 */
[----:B0-----:R-:W-:-:S03]  /*10060*/  FMNMX.FTZ R9, R145, R9, !PT ;  /* 0x0000000991097209 */ /* 0x001fc60007810000 */
[----:B------:R-:W0:Y:S01]  /*10070*/  MUFU.TANH R44, R44 ;  /* 0x0000002c002c7308 */ /* 0x000e220000002400 */
[----:B---3--:R-:W-:-:S04]  /*10080*/  FMNMX.FTZ R9, R151, R9, !PT ;  /* 0x0000000997097209 */ /* 0x008fc80007810000 */
[----:B----4-:R-:W-:-:S03]  /*10090*/  FMNMX.FTZ R9, R4, R9, !PT ;  /* 0x0000000904097209 */ /* 0x010fc60007810000 */
[----:B------:R-:W2:Y:S01]  /*100a0*/  MUFU.TANH R143, R143 ;  /* 0x0000008f008f7308 */ /* 0x000ea20000002400 */
[----:B-----5:R-:W-:-:S04]  /*100b0*/  FMNMX.FTZ R9, R8, R9, !PT ;  /* 0x0000000908097209 */ /* 0x020fc80007810000 */
[----:B------:R-:W-:-:S03]  /*100c0*/  FMNMX.FTZ R9, R48, R9, !PT ;  /* 0x0000000930097209 */ /* 0x000fc60007810000 */
[----:B------:R-:W3:Y:S01]  /*100d0*/  MUFU.TANH R42, R42 ;  /* 0x0000002a002a7308 */ /* 0x000ee20000002400 */
[----:B------:R-:W-:-:S04]  /*100e0*/  FMNMX.FTZ R9, R147, R9, !PT ;  /* 0x0000000993097209 */ /* 0x000fc80007810000 */
[----:B------:R-:W-:-:S03]  /*100f0*/  FMNMX.FTZ R9, R27, R9, !PT ;  /* 0x000000091b097209 */ /* 0x000fc60007810000 */
[----:B------:R-:W4:Y:S01]  /*10100*/  MUFU.TANH R137, R137 ;  /* 0x0000008900897308 */ /* 0x000f220000002400 */
[----:B-1----:R-:W-:-:S04]  /*10110*/  FMNMX.FTZ R9, R141, R9, !PT ;  /* 0x000000098d097209 */ /* 0x002fc80007810000 */
[----:B0-----:R-:W-:-:S03]  /*10120*/  FMNMX.FTZ R9, R44, R9, !PT ;  /* 0x000000092c097209 */ /* 0x001fc60007810000 */
[----:B------:R-:W0:Y:S01]  /*10130*/  MUFU.TANH R40, R40 ;  /* 0x0000002800287308 */ /* 0x000e220000002400 */
[----:B--2---:R-:W-:-:S04]  /*10140*/  FMNMX.FTZ R9, R143, R9, !PT ;  /* 0x000000098f097209 */ /* 0x004fc80007810000 */
[----:B---3--:R-:W-:-:S03]  /*10150*/  FMNMX.FTZ R9, R42, R9, !PT ;  /* 0x000000092a097209 */ /* 0x008fc60007810000 */
        /* <DEDUP_REMOVED lines=46> */
[-C--:B------:R-:W-:Y:S01]  /*10440*/  FMUL.FTZ R56, R24, R9.reuse ;  /* 0x0000000918387220 */ /* 0x080fe20000410000 */
[-CC-:B------:R-:W-:Y:S01]  /*10450*/  FFMA.FTZ R148, R120, R9.reuse, -R46.reuse ;  /* 0x0000000978947223 */ /* 0x180fe2000001082e */
[-C--:B------:R-:W-:Y:S01]  /*10460*/  FFMA.FTZ R39, R122, R9.reuse, -R46 ;  /* 0x000000097a277223 */ /* 0x080fe2000001082e */
[----:B------:R-:W-:Y:S01]  /*10470*/  MUFU.EX2 R11, R11 ;  /* 0x0000000b000b7308 */ /* 0x000fe20000000800 */
[-CC-:B------:R-:W-:Y:S01]  /*10480*/  FFMA.FTZ R55, R85, R9.reuse, -R56.reuse ;  /* 0x0000000955377223 */ /* 0x180fe20000010838 */
[-CC-:B------:R-:W-:Y:S01]  /*10490*/  FFMA.FTZ R149, R149, R9.reuse, -R56.reuse ;  /* 0x0000000995957223 */ /* 0x180fe20000010838 */
[-CC-:B------:R-:W-:Y:S01]  /*104a0*/  FFMA.FTZ R50, R4, R9.reuse, -R56.reuse ;  /* 0x0000000904327223 */ /* 0x180fe20000010838 */
[-C--:B------:R-:W-:Y:S01]  /*104b0*/  FFMA.FTZ R4, R54, R9.reuse, -R56 ;  /* 0x0000000936047223 */ /* 0x080fe20000010838 */
[-CC-:B------:R-:W-:Y:S01]  /*104c0*/  FFMA.FTZ R150, R26, R9.reuse, -R46.reuse ;  /* 0x000000091a967223 */ /* 0x180fe2000001082e */
[-CC-:B------:R-:W-:Y:S01]  /*104d0*/  FFMA.FTZ R51, R29, R9.reuse, -R46.reuse ;  /* 0x000000091d337223 */ /* 0x180fe2000001082e */
[-CC-:B------:R-:W-:Y:S01]  /*104e0*/  FFMA.FTZ R138, R52, R9.reuse, -R46.reuse ;  /* 0x00000009348a7223 */ /* 0x180fe2000001082e */
[----:B------:R-:W0:Y:S01]  /*104f0*/  MUFU.EX2 R148, R148 ;  /* 0x0000009400947308 */ /* 0x000e220000000800 */
[-C--:B------:R-:W-:Y:S01]  /*10500*/  FFMA.FTZ R29, R53, R9.reuse, -R46 ;  /* 0x00000009351d7223 */ /* 0x080fe2000001082e */
[-CC-:B------:R-:W-:Y:S01]  /*10510*/  FFMA.FTZ R52, R145, R9.reuse, -R56.reuse ;  /* 0x0000000991347223 */ /* 0x180fe20000010838 */
[-C--:B------:R-:W-:Y:S01]  /*10520*/  FFMA.FTZ R151, R151, R9.reuse, -R56 ;  /* 0x0000000997977223 */ /* 0x080fe20000010838 */
[-C--:B------:R-:W-:Y:S01]  /*10530*/  FFMA.FTZ R144, R31, R9.reuse, -R46 ;  /* 0x000000091f907223 */ /* 0x080fe2000001082e */
[-C--:B------:R-:W-:Y:S01]  /*10540*/  FFMA.FTZ R145, R8, R9.reuse, -R56 ;  /* 0x0000000908917223 */ /* 0x080fe20000010838 */
[-CC-:B------:R-:W-:Y:S01]  /*10550*/  FFMA.FTZ R33, R33, R9.reuse, -R46.reuse ;  /* 0x0000000921217223 */ /* 0x180fe2000001082e */
[-CC-:B------:R-:W-:Y:S01]  /*10560*/  FFMA.FTZ R146, R35, R9.reuse, -R46.reuse ;  /* 0x0000000923927223 */ /* 0x180fe2000001082e */
[----:B------:R-:W-:Y:S01]  /*10570*/  MUFU.EX2 R10, R10 ;  /* 0x0000000a000a7308 */ /* 0x000fe20000000800 */
[-C--:B------:R-:W-:Y:S01]  /*10580*/  FFMA.FTZ R26, R49, R9.reuse, -R46 ;  /* 0x00000009311a7223 */ /* 0x080fe2000001082e */
[-C--:B------:R-:W-:Y:S01]  /*10590*/  FFMA.FTZ R48, R48, R9.reuse, -R56 ;  /* 0x0000000930307223 */ /* 0x080fe20000010838 */
[-C--:B------:R-:W-:Y:S01]  /*105a0*/  FFMA.FTZ R47, R37, R9.reuse, -R46 ;  /* 0x00000009252f7223 */ /* 0x080fe2000001082e */
[-C--:B------:R-:W-:Y:S01]  /*105b0*/  FFMA.FTZ R147, R147, R9.reuse, -R56 ;  /* 0x0000000993937223 */ /* 0x080fe20000010838 */
        /* <DEDUP_REMOVED lines=20> */
[----:B-1----:R-:W-:Y:S01]  /*10700*/  FFMA.FTZ R0, R10, R0, R54 ;  /* 0x000000000a007223 */ /* 0x002fe20000010036 */
[-CC-:B------:R-:W-:Y:S01]  /*10710*/  FFMA.FTZ R120, R77, R9.reuse, -R46.reuse ;  /* 0x000000094d787223 */ /* 0x180fe2000001082e */
[-CC-:B------:R-:W-:Y:S01]  /*10720*/  FFMA.FTZ R80, R80, R9.reuse, -R46.reuse ;  /* 0x0000000950507223 */ /* 0x180fe2000001082e */
[-CC-:B------:R-:W-:Y:S01]  /*10730*/  FFMA.FTZ R81, R81, R9.reuse, -R46.reuse ;  /* 0x0000000951517223 */ /* 0x180fe2000001082e */
[-C--:B------:R-:W-:Y:S01]  /*10740*/  FFMA.FTZ R122, R84, R9.reuse, -R46 ;  /* 0x00000009547a7223 */ /* 0x080fe2000001082e */
        /* <DEDUP_REMOVED lines=8> */
[-CC-:B------:R-:W-:Y:S01]  /*107d0*/  FFMA.FTZ R40, R40, R9.reuse, -R56.reuse ;  /* 0x0000000928287223 */ /* 0x180fe20000010838 */
[-C--:B------:R-:W-:Y:S01]  /*107e0*/  FFMA.FTZ R139, R139, R9.reuse, -R56 ;  /* 0x000000098b8b7223 */ /* 0x080fe20000010838 */
[----:B------:R-:W0:Y:S01]  /*107f0*/  MUFU.EX2 R52, R52 ;  /* 0x0000003400347308 */ /* 0x000e220000000800 */
[----:B--2---:R-:W-:Y:S01]  /*10800*/  FADD.FTZ R55, R149, R0 ;  /* 0x0000000095377221 */ /* 0x004fe20000010000 */
[-CC-:B------:R-:W-:Y:S01]  /*10810*/  FFMA.FTZ R38, R38, R9.reuse, -R56.reuse ;  /* 0x0000000926267223 */ /* 0x180fe20000010838 */
[-CC-:B------:R-:W-:Y:S01]  /*10820*/  FFMA.FTZ R133, R133, R9.reuse, -R56.reuse ;  /* 0x0000000985857223 */ /* 0x180fe20000010838 */
[-CC-:B------:R-:W-:Y:S01]  /*10830*/  FFMA.FTZ R36, R36, R9.reuse, -R56.reuse ;  /* 0x0000000924247223 */ /* 0x180fe20000010838 */
[-CC-:B------:R-:W-:Y:S01]  /*10840*/  FFMA.FTZ R135, R135, R9.reuse, -R56.reuse ;  /* 0x0000000987877223 */ /* 0x180fe20000010838 */
[-CC-:B------:R-:W-:Y:S01]  /*10850*/  FFMA.FTZ R34, R34, R9.reuse, -R56.reuse ;  /* 0x0000000922227223 */ /* 0x180fe20000010838 */
[-CC-:B------:R-:W-:Y:S01]  /*10860*/  FFMA.FTZ R129, R129, R9.reuse, -R56.reuse ;  /* 0x0000000981817223 */ /* 0x180fe20000010838 */
[----:B------:R-:W2:Y:S01]  /*10870*/  MUFU.EX2 R51, R51 ;  /* 0x0000003300337308 */ /* 0x000ea20000000800 */
        /* <DEDUP_REMOVED lines=8> */
[----:B0-----:R-:W-:Y:S01]  /*10900*/  FADD.FTZ R3, R52, R55 ;  /* 0x0000003734037221 */ /* 0x001fe20000010000 */
[-CC-:B------:R-:W-:Y:S01]  /*10910*/  FFMA.FTZ R121, R121, R9.reuse, -R56.reuse ;  /* 0x0000000979797223 */ /* 0x180fe20000010838 */
[-CC-:B------:R-:W-:Y:S01]  /*10920*/  FFMA.FTZ R25, R25, R9.reuse, -R56.reuse ;  /* 0x0000000919197223 */ /* 0x180fe20000010838 */
[----:B------:R-:W-:-:S04]  /*10930*/  FFMA.FTZ R123, R123, R9, -R56 ;  /* 0x000000097b7b7223 */ /* 0x000fc80000010838 */
        /* <DEDUP_REMOVED lines=116> */
.L_x_15599:
[----:B------:R-:W0:Y:S01]  /*11080*/  S2R R55, SR_CgaCtaId ;  /* 0x0000000000377919 */ /* 0x000e220000008800 */
[----:B------:R-:W-:-:S04]  /*11090*/  IMAD R13, R13, 0x8, R2 ;  /* 0x000000080d0d7824 */ /* 0x000fc800078e0202 */
[----:B------:R-:W-:-:S05]  /*110a0*/  VIADD R13, R13, 0x16860 ;  /* 0x000168600d0d7836 */ /* 0x000fca0000000000 */
[----:B0-----:R-:W-:Y:S02]  /*110b0*/  PRMT R13, R55, 0x654, R13 ;  /* 0x00000654370d7816 */ /* 0x001fe4000000000d */
[----:B------:R-:W2:Y:S01]  /*110c0*/  LDL R55, [R1+0x34] ;  /* 0x0000340001377983 */ /* 0x000ea20000100800 */
[----:B------:R-:W-:Y:S01]  /*110d0*/  F2FP.F16.F32.PACK_AB R123, R4, R123 ;  /* 0x0000007b047b723e */ /* 0x000fe200000000ff */
        /* <DEDUP_REMOVED lines=68> */
[C---:B--2---:R-:W-:Y:S02]  /*11520*/  ISETP.GT.AND P1, PT, R12.reuse, R55, PT ;  /* 0x000000370c00720c */ /* 0x044fe40003f24270 */
[----:B------:R-:W-:-:S11]  /*11530*/  IADD3 R12, R12, -0x1, RZ ;  /* 0xffffffff0c0c7810 */ /* 0x000fd60007ffe0ff */
[----:B------:R-:W-:Y:S05]  /*11540*/  @P1 BRA `(.L_x_15600) ;  /* 0xffffffd800301947 */ /* 0x000fea000383ffff */
.L_x_15588:
[----:B------:R-:W-:Y:S05]  /*11550*/  WARPSYNC.ALL ;  /* 0x0000000000007948 */ /* 0x000fea0003800000 */
[----:B------:R-:W-:Y:S06]  /*11560*/  BAR.ARV 0x8, 0x200 ;  /* 0x0208000000007b1d */ /* 0x000fec0000002000 */
[----:B------:R-:W-:Y:S05]  /*11570*/  @!P0 BRA `(.L_x_15601) ;  /* 0x0000000000048947 */ /* 0x000fea0003800000 */
[----:B------:R-:W-:Y:S01]  /*11580*/  BPT.TRAP 0x1 ;  /* 0x000000040000795c */ /* 0x000fe20000300000 */
.L_x_15601:
[----:B------:R-:W-:Y:S02]  /*11590*/  LEA R13, R22, R2, 0x3 ;  /* 0x00000002160d7211 */ /* 0x000fe400078e18ff */
[----:B------:R-:W-:-:S04]  /*115a0*/  SHF.L.U32 R4, R155, 0x1f, RZ ;  /* 0x0000001f9b047819 */ /* 0x000fc800000006ff */
[----:B------:R0:W1:Y:S01]  /*115b0*/  SYNCS.PHASECHK.TRANS64.TRYWAIT P1, [R13+URZ+0x16850], R4 ;  /* 0x016850040d0075a7 */ /* 0x000062000802017f */
[----:B------:R-:W-:Y:S05]  /*115c0*/  @!P0 BRA `(.L_x_15602) ;  /* 0x0000000000048947 */ /* 0x000fea0003800000 */
[----:B------:R-:W-:Y:S01]  /*115d0*/  BPT.TRAP 0x1 ;  /* 0x000000040000795c */ /* 0x000fe20000300000 */
.L_x_15602:
[----:B------:R-:W-:-:S05]  /*115e0*/  VIADD R2, R2, 0x400 ;  /* 0x0000040002027836 */ /* 0x000fca0000000000 */
[----:B------:R-:W-:-:S04]  /*115f0*/  SHF.R.U32.HI R2, RZ, 0x4, R2 ;  /* 0x00000004ff027819 */ /* 0x000fc80000011602 */
[----:B------:R-:W-:Y:S01]  /*11600*/  LOP3.LUT R7, R2, 0x3fff, RZ, 0xc0, !PT ;  /* 0x00003fff02077812 */ /* 0x000fe200078ec0ff */
[----:B-1----:R-:W-:Y:S06]  /*11610*/  @P1 BRA `(.L_x_15603) ;  /* 0x0000000000081947 */ /* 0x002fec0003800000 */
[----:B------:R-:W1:Y:S02]  /*11620*/  SYNCS.PHASECHK.TRANS64.TRYWAIT P1, [R13+URZ+0x16850], R4 ;  /* 0x016850040d0075a7 */ /* 0x000e64000802017f */
[----:B-1----:R-:W-:Y:S05]  /*11630*/  @!P1 BRA `(.L_x_15604) ;  /* 0x000000b800a89947 */ /* 0x002fea0003800000 */
.L_x_15603:
[----:B------:R-:W-:Y:S01]  /*11640*/  IMAD R6, R22, 0x400, R7 ;  /* 0x0000040016067824 */ /* 0x000fe200078e0207 */
[----:B------:R-:W-:Y:S05]  /*11650*/  WARPSYNC.ALL ;  /* 0x0000000000007948 */ /* 0x000fea0003800000 */
[----:B------:R-:W-:Y:S01]  /*11660*/  IMAD.MOV.U32 R7, RZ, RZ, 0x40000040 ;  /* 0x40000040ff077424 */ /* 0x000fe200078e00ff */
[C---:B------:R-:W-:Y:S01]  /*11670*/  R2UR UR6, R6.reuse ;  /* 0x00000000060672ca */ /* 0x040fe200000e0000 */
[----:B------:R-:W-:Y:S01]  /*11680*/  WARPGROUP.ARRIVE ;  /* 0x00000000000079c5 */ /* 0x000fe20000000000 */
[----:B------:R-:W-:Y:S01]  /*11690*/  VIADD R10, R6, 0x80 ;  /* 0x00000080060a7836 */ /* 0x000fe20000000000 */
[----:B------:R-:W-:Y:S01]  /*116a0*/  MOV R11, 0x40000040 ;  /* 0x40000040000b7802 */ /* 0x000fe20000000f00 */
[----:B------:R-:W2:Y:S01]  /*116b0*/  SHFL.BFLY PT, R2, R3, 0x2, 0x1f ;  /* 0x0c401f0003027f89 */ /* 0x000ea200000e0000 */
[----:B------:R-:W-:Y:S01]  /*116c0*/  R2UR UR7, R7 ;  /* 0x00000000070772ca */ /* 0x000fe200000e0000 */
[----:B------:R-:W-:-:S02]  /*116d0*/  IMAD.MOV.U32 R7, RZ, RZ, 0x40000040 ;  /* 0x40000040ff077424 */ /* 0x000fc400078e00ff */
[----:B------:R-:W-:-:S10]  /*116e0*/  IMAD.MOV.U32 R8, RZ, RZ, RZ ;  /* 0x000000ffff087224 */ /* 0x000fd400078e00ff */
[----:B------:R-:W-:Y:S01]  /*116f0*/  HGMMA.64x64x16.F32 R88, R148, gdesc[UR4].tnspB, R88, gsb0 ;  /* 0x40e0000494587df0 */ /* 0x000fe20008000858 */
[----:B------:R-:W-:Y:S01]  /*11700*/  R2UR UR6, R10 ;  /* 0x000000000a0672ca */ /* 0x000fe200000e0000 */
[----:B------:R-:W-:Y:S01]  /*11710*/  VIADD R10, R6, 0x100 ;  /* 0x00000100060a7836 */ /* 0x000fe20000000000 */
[----:B------:R-:W-:Y:S01]  /*11720*/  R2UR UR7, R11 ;  /* 0x000000000b0772ca */ /* 0x000fe200000e0000 */
[----:B------:R-:W-:Y:S02]  /*11730*/  IMAD.MOV.U32 R11, RZ, RZ, 0x40000040 ;  /* 0x40000040ff0b7424 */ /* 0x000fe400078e00ff */
[----:B--2---:R-:W-:Y:S01]  /*11740*/  FADD.FTZ R2, R2, R3 ;  /* 0x0000000302027221 */ /* 0x004fe20000010000 */
[----:B------:R-:W-:Y:S01]  /*11750*/  MOV R3, 0xff800000 ;  /* 0xff80000000037802 */ /* 0x000fe20000000f00 */
        /* <DEDUP_REMOVED lines=33> */
[----:B------:R-:W-:Y:S02]  /*11970*/  R2UR UR7, R11 ;  /* 0x000000000b0772ca */ /* 0x000fe400000e0000 */
[----:B------:R-:W2:Y:S02]  /*11980*/  SHFL.BFLY PT, R11, R0, 0x2, 0x1f ;  /* 0x0c401f00000b7f89 */ /* 0x000ea400000e0000 */
[----:B--2---:R-:W-:Y:S01]  /*11990*/  FADD.FTZ R11, R11, R0 ;  /* 0x000000000b0b7221 */ /* 0x004fe20000010000 */
[----:B------:R-:W-:-:S04]  /*119a0*/  IMAD.MOV.U32 R0, RZ, RZ, -0x800000 ;  /* 0xff800000ff007424 */ /* 0x000fc800078e00ff */
[----:B01----:R-:W0:Y:S02]  /*119b0*/  SHFL.BFLY PT, R4, R11, 0x1, 0x1f ;  /* 0x0c201f000b047f89 */ /* 0x003e2400000e0000 */
[----:B0-----:R-:W-:Y:S01]  /*119c0*/  FADD.FTZ R14, R11, R4 ;  /* 0x000000040b0e7221 */ /* 0x001fe20000010000 */
[----:B------:R-:W-:-:S04]  /*119d0*/  IMAD.MOV.U32 R4, RZ, RZ, RZ ;  /* 0x000000ffff047224 */ /* 0x000fc800078e00ff */
[----:B------:R-:W-:-:S13]  /*119e0*/  FSETP.NE.FTZ.AND P2, PT, R14, RZ, PT ;  /* 0x000000ff0e00720b */ /* 0x000fda0003f55000 */
[----:B------:R-:W0:Y:S01]  /*119f0*/  @P2 MUFU.LG2 R10, R14 ;  /* 0x0000000e000a2308 */ /* 0x000e220000000c00 */
[----:B------:R-:W-:Y:S01]  /*11a00*/  @P2 FMUL.FTZ R20, R9, 0.69314718246459960938 ;  /* 0x3f31721809142820 */ /* 0x000fe20000410000 */
[----:B------:R-:W-:Y:S02]  /*11a10*/  WARPGROUP.DEPBAR.LE gsb0, 0x0 ;  /* 0x00008000000079c5 */ /* 0x000fe40000010000 */
[----:B------:R-:W-:-:S04]  /*11a20*/  WARPGROUP.ARRIVE ;  /* 0x00000000000079c5 */ /* 0x000fc80000000000 */
[----:B------:R-:W-:Y:S02]  /*11a30*/  @P2 MUFU.RCP R8, R14 ;  /* 0x0000000e00082308 */ /* 0x000fe40000001000 */
[----:B------:R-:W-:Y:S01]  /*11a40*/  HGMMA.64x64x16.F32 R88, R124, gdesc[UR4].tnspB, R88, gsb0 ;  /* 0x40e000047c587df0 */ /* 0x000fe20008000858 */
[----:B------:R-:W-:Y:S02]  /*11a50*/  R2UR UR6, R6 ;  /* 0x00000000060672ca */ /* 0x000fe400000e0000 */
[----:B------:R-:W-:Y:S02]  /*11a60*/  R2UR UR7, R7 ;  /* 0x00000000070772ca */ /* 0x000fe400000e0000 */
[----:B------:R-:W1:Y:S02]  /*11a70*/  SHFL.BFLY PT, R7, R2, 0x1, 0x1f ;  /* 0x0c201f0002077f89 */ /* 0x000e6400000e0000 */
[----:B-1----:R-:W-:-:S05]  /*11a80*/  FADD.FTZ R12, R2, R7 ;  /* 0x00000007020c7221 */ /* 0x002fca0000010000 */
[----:B------:R-:W-:-:S13]  /*11a90*/  FSETP.NE.FTZ.AND P1, PT, R12, RZ, PT ;  /* 0x000000ff0c00720b */ /* 0x000fda0003f35000 */
[----:B------:R-:W1:Y:S01]  /*11aa0*/  @P1 MUFU.LG2 R6, R12 ;  /* 0x0000000c00061308 */ /* 0x000e620000000c00 */
[----:B------:R-:W-:Y:S01]  /*11ab0*/  @P1 FMUL.FTZ R2, R9, 0.69314718246459960938 ;  /* 0x3f31721809021820 */ /* 0x000fe20000410000 */
[----:B0-----:R-:W-:-:S04]  /*11ac0*/  @P2 FMUL.FTZ R9, R10, 0.69314718246459960938 ;  /* 0x3f3172180a092820 */ /* 0x001fc80000410000 */
[----:B------:R-:W-:Y:S02]  /*11ad0*/  @P2 FFMA.FTZ R0, R20, R24, R9 ;  /* 0x0000001814002223 */ /* 0x000fe40000010009 */
[----:B------:R0:W2:Y:S01]  /*11ae0*/  @P1 MUFU.RCP R4, R12 ;  /* 0x0000000c00041308 */ /* 0x0000a20000001000 */
[----:B-1----:R-:W-:-:S04]  /*11af0*/  @P1 FMUL.FTZ R7, R6, 0.69314718246459960938 ;  /* 0x3f31721806071820 */ /* 0x002fc80000410000 */
[----:B------:R-:W-:Y:S01]  /*11b00*/  @P1 FFMA.FTZ R3, R2, R5, R7 ;  /* 0x0000000502031223 */ /* 0x000fe20000010007 */
[----:B------:R-:W-:Y:S02]  /*11b10*/  WARPGROUP.DEPBAR.LE gsb0, 0x0 ;  /* 0x00008000000079c5 */ /* 0x000fe40000010000 */
[----:B------:R-:W-:-:S06]  /*11b20*/  WARPGROUP.ARRIVE ;  /* 0x00000000000079c5 */ /* 0x000fcc0000000000 */
[----:B------:R-:W-:Y:S03]  /*11b30*/  HGMMA.64x64x16.F32 R88, R120, gdesc[UR4].tnspB, R88, gsb0 ;  /* 0x40e0000478587df0 */ /* 0x000fe60008000858 */
[----:B------:R-:W-:Y:S02]  /*11b40*/  WARPGROUP.DEPBAR.LE gsb0, 0x0 ;  /* 0x00008000000079c5 */ /* 0x000fe40000010000 */
[----:B0-2---:R-:W-:Y:S05]  /*11b50*/  @!P0 BRA `(.L_x_15605) ;  /* 0x0000000000048947 */ /* 0x005fea0003800000 */
[----:B------:R-:W-:Y:S01]  /*11b60*/  BPT.TRAP 0x1 ;  /* 0x000000040000795c */ /* 0x000fe20000300000 */
.L_x_15605:
[----:B------:R-:W0:Y:S01]  /*11b70*/  S2R R5, SR_CgaCtaId ;  /* 0x0000000000057919 */ /* 0x000e220000008800 */
[----:B------:R-:W-:-:S05]  /*11b80*/  VIADD R2, R13, 0x16860 ;  /* 0x000168600d027836 */ /* 0x000fca0000000000 */
[----:B0-----:R-:W-:Y:S02]  /*11b90*/  PRMT R2, R5, 0x654, R2 ;  /* 0x0000065405027816 */ /* 0x001fe40000000002 */
[----:B------:R-:W2:Y:S01]  /*11ba0*/  LDL.LU R5, [R1+0x54] ;  /* 0x0000540001057983 */ /* 0x000ea20000300800 */
[----:B------:R-:W-:Y:S01]  /*11bb0*/  VIADD R22, R22, 0x1 ;  /* 0x0000000116167836 */ /* 0x000fe20000000000 */
[----:B------:R0:W-:Y:S01]  /*11bc0*/  SYNCS.ARRIVE.TRANS64.RED.A1T0 RZ, [R2+URZ], RZ ;  /* 0x000000ff02ff79a7 */ /* 0x0001e2000810043f */
[-C--:B------:R-:W-:Y:S01]  /*11bd0*/  FMUL.FTZ R20, R88, R4.reuse ;  /* 0x0000000458147220 */ /* 0x080fe20000410000 */
[-C--:B------:R-:W-:Y:S01]  /*11be0*/  FMUL.FTZ R21, R89, R4.reuse ;  /* 0x0000000459157220 */ /* 0x080fe20000410000 */
[-C--:B------:R-:W-:Y:S01]  /*11bf0*/  FMUL.FTZ R92, R92, R4.reuse ;  /* 0x000000045c5c7220 */ /* 0x080fe20000410000 */
[----:B------:R-:W-:Y:S01]  /*11c00*/  ISETP.NE.AND P1, PT, R22, 0x2, PT ;  /* 0x000000021600780c */ /* 0x000fe20003f25270 */
        /* <DEDUP_REMOVED lines=35> */
.L_x_15535:
[----:B------:R-:W3:Y:S01]  /*11e40*/  LDL R47, [R1+0x48] ;  /* 0x00004800012f7983 */ /* 0x000ee20000100800 */
[----:B------:R-:W1:Y:S01]  /*11e50*/  S2R R2, SR_TID.X ;  /* 0x0000000000027919 */ /* 0x000e620000002100 */
[----:B------:R-:W-:Y:S05]  /*11e60*/  WARPSYNC.ALL ;  /* 0x0000000000007948 */ /* 0x000fea0003800000 */
[----:B-1----:R-:W-:-:S04]  /*11e70*/  IADD3 R40, R2, -0x80, RZ ;  /* 0xffffff8002287810 */ /* 0x002fc80007ffe0ff */
[----:B------:R-:W-:-:S04]  /*11e80*/  SHF.R.S32.HI R46, RZ, 0x1f, R40 ;  /* 0x0000001fff2e7819 */ /* 0x000fc80000011428 */
[----:B------:R-:W-:-:S04]  /*11e90*/  LEA.HI R46, R46, R40, RZ, 0x3 ;  /* 0x000000282e2e7211 */ /* 0x000fc800078f18ff */
[----:B------:R-:W-:-:S05]  /*11ea0*/  LOP3.LUT R46, R46, 0xfffffff8, RZ, 0xc0, !PT ;  /* 0xfffffff82e2e7812 */ /* 0x000fca00078ec0ff */
[----:B------:R-:W-:-:S04]  /*11eb0*/  IMAD.IADD R46, R40, 0x1, -R46 ;  /* 0x00000001282e7824 */ /* 0x000fc800078e0a2e */
[----:B------:R-:W-:-:S05]  /*11ec0*/  IMAD.SHL.U32 R43, R46, 0x8, RZ ;  /* 0x000000082e2b7824 */ /* 0x000fca00078e00ff */
[----:B------:R-:W-:Y:S02]  /*11ed0*/  SHF.R.S32.HI R42, RZ, 0x1f, R43 ;  /* 0x0000001fff2a7819 */ /* 0x000fe4000001142b */
[----:B---3--:R-:W-:-:S04]  /*11ee0*/  SHF.R.S32.HI R32, RZ, 0x1f, R47 ;  /* 0x0000001fff207819 */ /* 0x008fc8000001142f */
[----:B------:R-:W-:Y:S01]  /*11ef0*/  SHF.L.U64.HI R35, R47, 0x2, R32 ;  /* 0x000000022f237819 */ /* 0x000fe20000010220 */
[----:B------:R-:W1:Y:S01]  /*11f00*/  S2R R4, SR_CgaCtaId ;  /* 0x0000000000047919 */ /* 0x000e620000008800 */
[----:B------:R-:W-:Y:S01]  /*11f10*/  MOV R2, 0x400 ;  /* 0x0000040000027802 */ /* 0x000fe20000000f00 */
[----:B------:R-:W-:Y:S01]  /*11f20*/  BSSY B0, `(.L_x_15606) ;  /* 0x0000238000007945 */ /* 0x000fe20003800000 */
[----:B------:R-:W-:Y:S02]  /*11f30*/  BAR.SYNC.DEFER_BLOCKING 0x5, 0x200 ;  /* 0x0148000000007b1d */ /* 0x000fe40000010000 */
[----:B-1----:R-:W-:-:S05]  /*11f40*/  LEA R2, R4, R2, 0x18 ;  /* 0x0000000204027211 */ /* 0x002fca00078ec0ff */
[----:B------:R1:W3:Y:S01]  /*11f50*/  LDS.128 R28, [R2+0x168d0] ;  /* 0x0168d000021c7984 */ /* 0x0002e20000000c00 */
[----:B------:R-:W-:Y:S06]  /*11f60*/  BAR.ARV 0x4, 0x200 ;  /* 0x0108000000007b1d */ /* 0x000fec0000002000 */
[----:B------:R-:W-:Y:S05]  /*11f70*/  @P0 BRA `(.L_x_15607) ;  /* 0x0000001800380947 */ /* 0x000fea0003800000 */
[----:B------:R-:W4:Y:S01]  /*11f80*/  LDL R4, [R1+0x64] ;  /* 0x0000640001047983 */ /* 0x000f220000100800 */
[----:B------:R-:W-:-:S03]  /*11f90*/  ULDC UR4, c[0x0][0xad4] ;  /* 0x0002b50000047ab9 */ /* 0x000fc60000000800 */
[----:B------:R-:W2:Y:S04]  /*11fa0*/  LDL.LU R26, [R1+0x4c] ;  /* 0x00004c00011a7983 */ /* 0x000ea80000300800 */
[----:B------:R-:W2:Y:S01]  /*11fb0*/  LDL.LU R34, [R1+0x50] ;  /* 0x0000500001227983 */ /* 0x000ea20000300800 */
[----:B0-----:R-:W0:Y:S01]  /*11fc0*/  S2R R5, SR_SWINHI ;  /* 0x0000000000057919 */ /* 0x001e220000002f00 */
[----:B-----5:R-:W-:Y:S02]  /*11fd0*/  MOV R24, R2 ;  /* 0x0000000200187202 */ /* 0x020fe40000000f00 */
[----:B0-----:R-:W-:Y:S02]  /*11fe0*/  MOV R25, R5 ;  /* 0x0000000500197202 */ /* 0x001fe40000000f00 */
[----:B------:R-:W-:Y:S01]  /*11ff0*/  F2FP.F16.F32.PACK_AB R14, R93, R92 ;  /* 0x0000005c5d0e723e */ /* 0x000fe200000000ff */
[----:B---3--:R-:W-:-:S02]  /*12000*/  IMAD.MOV.U32 R28, RZ, RZ, RZ ;  /* 0x000000ffff1c7224 */ /* 0x008fc400078e00ff */
        /* <DEDUP_REMOVED lines=19> */
[----:B------:R-:W-:Y:S01]  /*12140*/  LOP3.LUT R10, R9, R10, RZ, 0x3c, !PT ;  /* 0x0000000a090a7212 */ /* 0x000fe200078e3cff */
[----:B------:R-:W-:Y:S01]  /*12150*/  IMAD.X R7, RZ, RZ, R11, P1 ;  /* 0x000000ffff077224 */ /* 0x000fe200008e060b */
[----:B------:R-:W-:-:S02]  /*12160*/  LOP3.LUT R8, R4, R13, RZ, 0x3c, !PT ;  /* 0x0000000d04087212 */ /* 0x000fc400078e3cff */
[----:B------:R-:W-:Y:S02]  /*12170*/  LOP3.LUT R6, R6, R15, RZ, 0x3c, !PT ;  /* 0x0000000f06067212 */ /* 0x000fe400078e3cff */
[----:B------:R-:W-:Y:S02]  /*12180*/  LOP3.LUT R4, R12, R27, RZ, 0x3c, !PT ;  /* 0x0000001b0c047212 */ /* 0x000fe400078e3cff */
[----:B------:R-:W-:Y:S02]  /*12190*/  MOV R10, R10 ;  /* 0x0000000a000a7202 */ /* 0x000fe40000000f00 */
[----:B------:R-:W-:Y:S02]  /*121a0*/  F2FP.F16.F32.PACK_AB R12, R21, R20 ;  /* 0x00000014150c723e */ /* 0x000fe400000000ff */
[----:B------:R-:W-:Y:S02]  /*121b0*/  F2FP.F16.F32.PACK_AB R13, R91, R90 ;  /* 0x0000005a5b0d723e */ /* 0x000fe400000000ff */
[----:B------:R-:W-:-:S02]  /*121c0*/  F2FP.F16.F32.PACK_AB R15, R95, R94 ;  /* 0x0000005e5f0f723e */ /* 0x000fc400000000ff */
[----:B------:R-:W-:Y:S02]  /*121d0*/  IADD3.X R9, RZ, R11, RZ, P2, !PT ;  /* 0x0000000bff097210 */ /* 0x000fe400017fe4ff */
[----:B------:R-:W-:Y:S01]  /*121e0*/  MOV R37, R6 ;  /* 0x0000000600257202 */ /* 0x000fe20000000f00 */
[----:B------:R0:W-:Y:S01]  /*121f0*/  STSM.16.M88.4 [R10], R12 ;  /* 0x0000000c0a007844 */ /* 0x0001e20000000200 */
[----:B------:R-:W-:Y:S02]  /*12200*/  MOV R36, R4 ;  /* 0x0000000400247202 */ /* 0x000fe40000000f00 */
[----:B------:R-:W-:Y:S02]  /*12210*/  MOV R33, R8 ;  /* 0x0000000800217202 */ /* 0x000fe40000000f00 */
[----:B------:R-:W-:Y:S02]  /*12220*/  F2FP.F16.F32.PACK_AB R4, R97, R96 ;  /* 0x000000606104723e */ /* 0x000fe400000000ff */
[----:B------:R-:W-:-:S02]  /*12230*/  F2FP.F16.F32.PACK_AB R5, R99, R98 ;  /* 0x000000626305723e */ /* 0x000fc400000000ff */
[----:B------:R-:W-:Y:S02]  /*12240*/  F2FP.F16.F32.PACK_AB R6, R101, R100 ;  /* 0x000000646506723e */ /* 0x000fe400000000ff */
        /* <DEDUP_REMOVED lines=8> */
[----:B------:R-:W-:Y:S01]  /*122d0*/  F2FP.F16.F32.PACK_AB R15, R119, R118 ;  /* 0x00000076770f723e */ /* 0x000fe200000000ff */
[----:B------:R0:W-:Y:S01]  /*122e0*/  STSM.16.M88.4 [R33], R4 ;  /* 0x0000000421007844 */ /* 0x0001e20000000200 */
[----:B------:R-:W-:-:S03]  /*122f0*/  ISETP.NE.U32.AND P3, PT, RZ, UR6, PT ;  /* 0x00000006ff007c0c */ /* 0x000fc6000bf65070 */
[----:B------:R2:W-:Y:S01]  /*12300*/  STSM.16.M88.4 [R37], R8 ;  /* 0x0000000825007844 */ /* 0x0005e20000000200 */
[----:B------:R-:W-:-:S03]  /*12310*/  ISETP.NE.AND.EX P3, PT, RZ, UR7, PT, P3 ;  /* 0x00000007ff007c0c */ /* 0x000fc6000bf65330 */
[----:B------:R3:W-:Y:S01]  /*12320*/  STSM.16.M88.4 [R36], R12 ;  /* 0x0000000c24007844 */ /* 0x0007e20000000200 */
[----:B------:R-:W-:Y:S01]  /*12330*/  BAR.SYNC.DEFER_BLOCKING 0x1, 0x180 ;  /* 0x0046000000007b1d */ /* 0x000fe20000010000 */
[----:B------:R-:W-:Y:S02]  /*12340*/  ISETP.NE.U32.AND P0, PT, RZ, UR4, PT ;  /* 0x00000004ff007c0c */ /* 0x000fe4000bf05070 */
[C---:B------:R-:W-:Y:S02]  /*12350*/  IADD3 R26, P1, R34.reuse, UR4, RZ ;  /* 0x00000004221a7c10 */ /* 0x040fe4000ff3e0ff */
[----:B------:R-:W-:Y:S02]  /*12360*/  ISETP.NE.AND.EX P0, PT, RZ, UR5, PT, P0 ;  /* 0x00000005ff007c0c */ /* 0x000fe4000bf05300 */
[C---:B------:R-:W-:Y:S01]  /*12370*/  IADD3.X R27, R35.reuse, UR5, RZ, P1, !PT ;  /* 0x00000005231b7c10 */ /* 0x040fe20008ffe4ff */
[----:B0-----:R-:W-:Y:S01]  /*12380*/  IMAD.MOV.U32 R6, RZ, RZ, 0x9b8 ;  /* 0x000009b8ff067424 */ /* 0x001fe200078e00ff */
[----:B------:R-:W-:Y:S01]  /*12390*/  @P3 IADD3 R34, P1, R34, UR6, RZ ;  /* 0x0000000622223c10 */ /* 0x000fe2000ff3e0ff */
[----:B------:R-:W-:Y:S01]  /*123a0*/  ULDC UR6, c[0x0][0xa88] ;  /* 0x0002a20000067ab9 */ /* 0x000fe20000000800 */
[----:B------:R-:W-:Y:S01]  /*123b0*/  ISETP.GT.AND P2, PT, R38, 0x1, PT ;  /* 0x000000012600780c */ /* 0x000fe20003f44270 */
[----:B------:R-:W-:Y:S01]  /*123c0*/  IMAD.U32 R33, RZ, RZ, UR6 ;  /* 0x00000006ff217e24 */ /* 0x000fe2000f8e00ff */
[----:B------:R-:W-:Y:S01]  /*123d0*/  @P3 IADD3.X R35, R35, UR7, RZ, P1, !PT ;  /* 0x0000000723233c10 */ /* 0x000fe20008ffe4ff */
[----:B--2---:R-:W0:Y:S04]  /*123e0*/  LDC R8, c[0x0][0xbe8] ;  /* 0x0002fa00ff087b82 */ /* 0x004e280000000800 */
[----:B------:R2:W5:Y:S04]  /*123f0*/  @P0 LDG.E R28, desc[UR40][R26.64] ;  /* 0x000000281a1c0981 */ /* 0x000568000c1e1900 */
[----:B------:R2:W5:Y:S01]  /*12400*/  @P3 LDG.E R33, desc[UR40][R34.64] ;  /* 0x0000002822213981 */ /* 0x000562000c1e1900 */
[----:B------:R-:W-:-:S04]  /*12410*/  SEL R6, R6, 0x978, P2 ;  /* 0x0000097806067807 */ /* 0x000fc80001000000 */
[----:B---3--:R2:W3:Y:S08]  /*12420*/  LDC.64 R12, c[0x0][R6+0x220] ;  /* 0x00008800060c7b82 */ /* 0x0084f00000000a00 */
[----:B------:R2:W4:Y:S08]  /*12430*/  LDC.64 R14, c[0x0][R6+0x218] ;  /* 0x00008600060e7b82 */ /* 0x0005300000000a00 */
[----:B------:R2:W1:Y:S01]  /*12440*/  LDC.64 R10, c[0x0][R6+0x228] ;  /* 0x00008a00060a7b82 */ /* 0x0004620000000a00 */
[----:B0-----:R-:W-:Y:S01]  /*12450*/  ISETP.NE.AND P1, PT, R8, 0x1, PT ;  /* 0x000000010800780c */ /* 0x001fe20003f25270 */
[----:B--2---:R-:W-:-:S12]  /*12460*/  @P3 BRA `(.L_x_15608) ;  /* 0x0000000000103947 */ /* 0x004fd80003800000 */
[----:B------:R-:W-:Y:S05]  /*12470*/  @!P0 BRA `(.L_x_15608) ;  /* 0x00000000000c8947 */ /* 0x000fea0003800000 */
[----:B------:R-:W2:Y:S04]  /*12480*/  LDG.E R4, desc[UR40][R26.64] ;  /* 0x000000281a047981 */ /* 0x000ea8000c1e1900 */
[----:B-----5:R-:W2:Y:S02]  /*12490*/  LDG.E R33, desc[UR40][R26.64+0x4] ;  /* 0x000004281a217981 */ /* 0x020ea4000c1e1900 */
[----:B--2---:R-:W-:-:S07]  /*124a0*/  IMAD.IADD R33, R33, 0x1, -R4 ;  /* 0x0000000121217824 */ /* 0x004fce00078e0a04 */
.L_x_15608:
[----:B------:R-:W2:Y:S04]  /*124b0*/  LDL R26, [R1+0x44] ;  /* 0x00004400011a7983 */ /* 0x000ea80000100800 */
[----:B------:R-:W2:Y:S04]  /*124c0*/  LDL R49, [R1+0x28] ;  /* 0x0000280001317983 */ /* 0x000ea80000100800 */
[----:B------:R-:W2:Y:S01]  /*124d0*/  LDL R48, [R1+0x58] ;  /* 0x0000580001307983 */ /* 0x000ea20000100800 */
[----:B------:R-:W0:Y:S01]  /*124e0*/  LDC.64 R6, c[0x0][R6+0x210] ;  /* 0x0000840006067b82 */ /* 0x000e220000000a00 */
[----:B------:R-:W-:Y:S01]  /*124f0*/  ISETP.NE.U32.AND P0, PT, RZ, UR4, PT ;  /* 0x00000004ff007c0c */ /* 0x000fe2000bf05070 */
[-C--:B----4-:R-:W-:Y:S01]  /*12500*/  IMAD R35, R15, R23.reuse, RZ ;  /* 0x000000170f237224 */ /* 0x090fe200078e02ff */
[----:B------:R-:W4:Y:S01]  /*12510*/  LDL R38, [R1+0x60] ;  /* 0x0000600001267983 */ /* 0x000f220000100800 */
[----:B------:R-:W-:Y:S01]  /*12520*/  IMAD.WIDE.U32 R14, R14, R23, RZ ;  /* 0x000000170e0e7225 */ /* 0x000fe200078e00ff */
[----:B------:R-:W-:-:S03]  /*12530*/  ISETP.NE.AND.EX P0, PT, RZ, UR5, PT, P0 ;  /* 0x00000005ff007c0c */ /* 0x000fc6000bf05300 */
[----:B------:R-:W1:Y:S01]  /*12540*/  @P1 LDC R34, c[0x0][0xbec] ;  /* 0x0002fb00ff221b82 */ /* 0x000e620000000800 */
[----:B------:R-:W-:Y:S02]  /*12550*/  SEL R9, R47, RZ, !P0 ;  /* 0x000000ff2f097207 */ /* 0x000fe40004000000 */
[----:B------:R-:W-:-:S05]  /*12560*/  SEL R27, R32, RZ, !P0 ;  /* 0x000000ff201b7207 */ /* 0x000fca0004000000 */
[----:B------:R-:W0:Y:S01]  /*12570*/  @P1 LDC R39, c[0x0][0xbf0] ;  /* 0x0002fc00ff271b82 */ /* 0x000e220000000800 */
[----:B---3--:R-:W-:-:S07]  /*12580*/  IMAD R13, R13, R9, RZ ;  /* 0x000000090d0d7224 */ /* 0x008fce00078e02ff */
[----:B------:R-:W3:Y:S01]  /*12590*/  LDC.64 R4, c[0x0][0xba8] ;  /* 0x0002ea00ff047b82 */ /* 0x000ee20000000a00 */
[----:B------:R-:W1:Y:S01]  /*125a0*/  S2R R36, SR_TID.X ;  /* 0x0000000000247919 */ /* 0x000e620000002100 */
[C---:B------:R-:W-:Y:S02]  /*125b0*/  IMAD R37, R12.reuse, R27, R13 ;  /* 0x0000001b0c257224 */ /* 0x040fe400078e020d */
[----:B------:R-:W-:-:S04]  /*125c0*/  IMAD.WIDE.U32 R12, R12, R9, RZ ;  /* 0x000000090c0c7225 */ /* 0x000fc800078e00ff */
[----:B------:R-:W-:Y:S02]  /*125d0*/  IMAD.IADD R32, R15, 0x1, R35 ;  /* 0x000000010f207824 */ /* 0x000fe400078e0223 */
[----:B------:R-:W-:Y:S01]  /*125e0*/  IMAD.IADD R37, R13, 0x1, R37 ;  /* 0x000000010d257824 */ /* 0x000fe200078e0225 */
[----:B---3--:R-:W3:Y:S08]  /*125f0*/  @!P2 LDC R4, c[0x0][0xb50] ;  /* 0x0002d400ff04ab82 */ /* 0x008ef00000000800 */
[----:B------:R-:W3:Y:S01]  /*12600*/  @!P2 LDC R5, c[0x0][0xb54] ;  /* 0x0002d500ff05ab82 */ /* 0x000ee20000000800 */
[----:B-1----:R-:W-:-:S05]  /*12610*/  VIADD R44, R36, 0xffffff80 ;  /* 0xffffff80242c7836 */ /* 0x002fca0000000000 */
[----:B------:R-:W-:-:S04]  /*12620*/  SHF.R.S32.HI R36, RZ, 0x1f, R44 ;  /* 0x0000001fff247819 */ /* 0x000fc8000001142c */
[----:B------:R-:W-:-:S04]  /*12630*/  LEA.HI R36, R36, R44, RZ, 0x7 ;  /* 0x0000002c24247211 */ /* 0x000fc800078f38ff */
[----:B------:R-:W-:-:S05]  /*12640*/  LOP3.LUT R36, R36, 0xffffff80, RZ, 0xc0, !PT ;  /* 0xffffff8024247812 */ /* 0x000fca00078ec0ff */
[----:B------:R-:W-:Y:S02]  /*12650*/  IMAD.IADD R36, R44, 0x1, -R36 ;  /* 0x000000012c247824 */ /* 0x000fe400078e0a24 */
[----:B-----5:R-:W-:Y:S01]  /*12660*/  IMAD R44, R33, R8, RZ ;  /* 0x00000008212c7224 */ /* 0x020fe200078e02ff */
[----:B--2---:R-:W-:Y:S02]  /*12670*/  IADD3 R41, R26, R49, RZ ;  /* 0x000000311a297210 */ /* 0x004fe40007ffe0ff */
[----:B------:R-:W-:Y:S02]  /*12680*/  IADD3 R26, P0, P3, R12, R14, R28 ;  /* 0x0000000e0c1a7210 */ /* 0x000fe40007b1e01c */
[----:B------:R-:W-:Y:S01]  /*12690*/  SEL R27, R48, RZ, P2 ;  /* 0x000000ff301b7207 */ /* 0x000fe20001000000 */
[----:B------:R-:W-:-:S04]  /*126a0*/  @P1 IMAD.HI.U32 R14, R41, R34, RZ ;  /* 0x00000022290e1227 */ /* 0x000fc800078e00ff */
[----:B------:R-:W-:Y:S01]  /*126b0*/  IMAD.MOV.U32 R15, RZ, RZ, R41 ;  /* 0x000000ffff0f7224 */ /* 0x000fe200078e0029 */
[----:B0-----:R-:W-:Y:S01]  /*126c0*/  @P1 SHF.R.U32.HI R15, RZ, R39, R14 ;  /* 0x00000027ff0f1219 */ /* 0x001fe2000001160e */
[-C--:B------:R-:W-:Y:S01]  /*126d0*/  IMAD R35, R11, R27.reuse, RZ ;  /* 0x0000001b0b237224 */ /* 0x080fe200078e02ff */
[----:B------:R-:W-:Y:S01]  /*126e0*/  SHF.R.S32.HI R11, RZ, 0x1f, R28 ;  /* 0x0000001fff0b7819 */ /* 0x000fe2000001141c */
[----:B------:R-:W-:-:S03]  /*126f0*/  IMAD.WIDE.U32 R12, R10, R27, RZ ;  /* 0x0000001b0a0c7225 */ /* 0x000fc600078e00ff */
[----:B------:R-:W-:Y:S01]  /*12700*/  IADD3.X R27, R37, R32, R11, P0, P3 ;  /* 0x00000020251b7210 */ /* 0x000fe200007e640b */
[--C-:B------:R-:W-:Y:S01]  /*12710*/  IMAD.MOV R37, RZ, RZ, -R15.reuse ;  /* 0x000000ffff257224 */ /* 0x100fe200078e0a0f */
[----:B------:R-:W-:Y:S02]  /*12720*/  IADD3 R12, P0, P3, R15, R26, R12 ;  /* 0x0000001a0f0c7210 */ /* 0x000fe40007b1e00c */
[----:B------:R-:W-:Y:S01]  /*12730*/  SHF.R.S32.HI R10, RZ, 0x1f, R15 ;  /* 0x0000001fff0a7819 */ /* 0x000fe2000001140f */
[----:B------:R-:W-:Y:S01]  /*12740*/  IMAD R15, R8, R37, R41 ;  /* 0x00000025080f7224 */ /* 0x000fe200078e0229 */
[----:B------:R-:W-:-:S04]  /*12750*/  IADD3 R35, R13, R35, RZ ;  /* 0x000000230d237210 */ /* 0x000fc80007ffe0ff */
[----:B------:R-:W-:Y:S01]  /*12760*/  IADD3.X R13, R10, R27, R35, P0, P3 ;  /* 0x0000001b0a0d7210 */ /* 0x000fe200007e6423 */
[----:B------:R-:W-:Y:S01]  /*12770*/  IMAD R7, R7, R15, RZ ;  /* 0x0000000f07077224 */ /* 0x000fe200078e02ff */
[----:B------:R-:W-:-:S05]  /*12780*/  SHF.R.S32.HI R27, RZ, 0x1f, R15 ;  /* 0x0000001fff1b7819 */ /* 0x000fca000001140f */
[C---:B------:R-:W-:Y:S02]  /*12790*/  IMAD R27, R6.reuse, R27, R7 ;  /* 0x0000001b061b7224 */ /* 0x040fe400078e0207 */
[----:B------:R-:W-:-:S04]  /*127a0*/  IMAD.WIDE.U32 R6, R6, R15, R12 ;  /* 0x0000000f06067225 */ /* 0x000fc800078e000c */
[----:B------:R-:W-:Y:S01]  /*127b0*/  IMAD.IADD R7, R7, 0x1, R27 ;  /* 0x0000000107077824 */ /* 0x000fe200078e021b */
[----:B---3--:R-:W-:-:S04]  /*127c0*/  LEA R4, P0, R6, R4, 0x2 ;  /* 0x0000000406047211 */ /* 0x008fc800078010ff */
[----:B------:R-:W-:Y:S01]  /*127d0*/  LEA.HI.X R6, R6, R5, R7, 0x2, P0 ;  /* 0x0000000506067211 */ /* 0x000fe200000f1407 */
[----:B------:R-:W-:Y:S01]  /*127e0*/  SHFL.IDX PT, R12, R4, RZ, 0x1c1f ;  /* 0x001c1fff040c7589 */ /* 0x000fe200000e0000 */
[----:B----4-:R-:W-:-:S03]  /*127f0*/  IMAD.IADD R7, R38, 0x1, R49 ;  /* 0x0000000126077824 */ /* 0x010fc600078e0231 */
[----:B------:R-:W0:Y:S04]  /*12800*/  SHFL.IDX PT, R13, R6, RZ, 0x1c1f ;  /* 0x001c1fff060d7589 */ /* 0x000e2800000e0000 */
[----:B------:R-:W-:Y:S04]  /*12810*/  SHFL.IDX PT, R14, R4, 0x1, 0x1c1f ;  /* 0x003c1f00040e7f89 */ /* 0x000fe800000e0000 */
        /* <DEDUP_REMOVED lines=36> */
[--C-:B------:R-:W-:Y:S01]  /*12a60*/  IMAD.X R33, RZ, RZ, R25.reuse, P2 ;  /* 0x000000ffff217224 */ /* 0x100fe200010e0619 */
[----:B------:R-:W-:Y:S01]  /*12a70*/  MOV R5, R25 ;  /* 0x0000001900057202 */ /* 0x000fe20000000f00 */
[----:B------:R-:W-:-:S02]  /*12a80*/  IMAD.X R37, RZ, RZ, R25, P3 ;  /* 0x000000ffff257224 */ /* 0x000fc400018e0619 */
        /* <DEDUP_REMOVED lines=9> */
[----:B------:R-:W-:Y:S01]  /*12b20*/  IMAD R11, R23, UR5, R11 ;  /* 0x00000005170b7c24 */ /* 0x000fe2000f8e020b */
[----:B------:R-:W-:Y:S01]  /*12b30*/  ULDC.64 UR4, c[0x0][0xaf0] ;  /* 0x0002bc0000047ab9 */ /* 0x000fe20000000a00 */
[----:B------:R-:W-:Y:S01]  /*12b40*/  @!PT LDS RZ, [RZ] ;  /* 0x00000000fffff984 */ /* 0x000fe20000000800 */
[----:B------:R-:W-:Y:S01]  /*12b50*/  @!PT LDS RZ, [RZ] ;  /* 0x00000000fffff984 */ /* 0x000fe20000000800 */
[----:B------:R-:W-:Y:S01]  /*12b60*/  @!PT LDS RZ, [RZ] ;  /* 0x00000000fffff984 */ /* 0x000fe20000000800 */
[----:B------:R-:W-:Y:S01]  /*12b70*/  @!PT LDS RZ, [RZ] ;  /* 0x00000000fffff984 */ /* 0x000fe20000000800 */
[----:B------:R2:W-:Y:S06]  /*12b80*/  MEMBAR.ALL.CTA ;  /* 0x0000000000007992 */ /* 0x0005ec0000008000 */
[----:B--2---:R-:W2:Y:S01]  /*12b90*/  FENCE.VIEW.ASYNC.S ;  /* 0x00000000000073c6 */ /* 0x004ea20000000000 */
[----:B------:R-:W-:-:S02]  /*12ba0*/  IMAD R12, R12, UR4, RZ ;  /* 0x000000040c0c7c24 */ /* 0x000fc4000f8e02ff */
[----:B0-----:R-:W-:-:S04]  /*12bb0*/  @P1 IMAD.HI.U32 R0, R14, R13, RZ ;  /* 0x0000000d0e001227 */ /* 0x001fc800078e00ff */
[----:B------:R-:W-:Y:S01]  /*12bc0*/  IMAD.MOV.U32 R3, RZ, RZ, R14 ;  /* 0x000000ffff037224 */ /* 0x000fe200078e000e */
[----:B-1----:R-:W-:Y:S01]  /*12bd0*/  @P1 SHF.R.U32.HI R3, RZ, R15, R0 ;  /* 0x0000000fff031219 */ /* 0x002fe20000011600 */
[C---:B------:R-:W-:Y:S02]  /*12be0*/  IMAD R13, R9.reuse, UR5, R12 ;  /* 0x00000005090d7c24 */ /* 0x040fe4000f8e020c */
[----:B------:R-:W-:Y:S01]  /*12bf0*/  IMAD.WIDE.U32 R10, R9, UR4, R10 ;  /* 0x00000004090a7c25 */ /* 0x000fe2000f8e000a */
[----:B------:R-:W-:Y:S01]  /*12c00*/  SHF.R.S32.HI R9, RZ, 0x1f, R3 ;  /* 0x0000001fff097819 */ /* 0x000fe20000011403 */
[----:B------:R-:W-:Y:S02]  /*12c10*/  ULDC.64 UR4, c[0x0][0xae0] ;  /* 0x0002b80000047ab9 */ /* 0x000fe40000000a00 */
[----:B------:R-:W-:Y:S01]  /*12c20*/  IMAD.IADD R11, R11, 0x1, R13 ;  /* 0x000000010b0b7824 */ /* 0x000fe200078e020d */
[----:B------:R-:W-:Y:S01]  /*12c30*/  IADD3 R13, -R3, RZ, RZ ;  /* 0x000000ff030d7210 */ /* 0x000fe20007ffe1ff */
[----:B------:R-:W-:-:S02]  /*12c40*/  VIADD R0, R2, 0x16820 ;  /* 0x0001682002007836 */ /* 0x000fc40000000000 */
[----:B------:R-:W-:Y:S02]  /*12c50*/  IMAD R12, R9, UR4, RZ ;  /* 0x00000004090c7c24 */ /* 0x000fe4000f8e02ff */
[----:B------:R-:W-:Y:S01]  /*12c60*/  IMAD R13, R8, R13, R14 ;  /* 0x0000000d080d7224 */ /* 0x000fe200078e020e */
[----:B------:R-:W-:Y:S01]  /*12c70*/  PRMT R0, RZ, 0x654, R0 ;  /* 0x00000654ff007816 */ /* 0x000fe20000000000 */
[----:B------:R-:W-:-:S03]  /*12c80*/  IMAD R15, R3, UR5, R12 ;  /* 0x00000005030f7c24 */ /* 0x000fc6000f8e020c */
[----:B--2---:R0:W-:Y:S01]  /*12c90*/  SYNCS.ARRIVE.TRANS64.RED.A1T0 RZ, [R0+URZ], RZ ;  /* 0x000000ff00ff79a7 */ /* 0x0041e2000810043f */
[----:B------:R-:W-:Y:S01]  /*12ca0*/  IMAD.WIDE.U32 R8, R3, UR4, R10 ;  /* 0x0000000403087c25 */ /* 0x000fe2000f8e000a */
[----:B------:R-:W-:Y:S01]  /*12cb0*/  ULDC.64 UR4, c[0x0][0xad8] ;  /* 0x0002b60000047ab9 */ /* 0x000fe20000000a00 */
[----:B0-----:R-:W-:Y:S02]  /*12cc0*/  SHF.R.S32.HI R0, RZ, 0x1f, R13 ;  /* 0x0000001fff007819 */ /* 0x001fe4000001140d */
[----:B------:R-:W-:-:S03]  /*12cd0*/  IMAD.IADD R9, R9, 0x1, R15 ;  /* 0x0000000109097824 */ /* 0x000fc600078e020f */
        /* <DEDUP_REMOVED lines=15> */
[C---:B------:R-:W-:Y:S01]  /*12dd0*/  IADD3 R11, R41.reuse, 0x30, RZ ;  /* 0x00000030290b7810 */ /* 0x040fe20007ffe0ff */
[----:B------:R-:W2:Y:S01]  /*12de0*/  SHFL.IDX PT, R0, R40, RZ, 0x181f ;  /* 0x00181fff28007589 */ /* 0x000ea200000e0000 */
[-C--:B------:R-:W-:Y:S02]  /*12df0*/  ISETP.GE.OR P2, PT, R41, R44.reuse, P0 ;  /* 0x0000002c2900720c */ /* 0x080fe40000746670 */
[-C--:B------:R-:W-:Y:S01]  /*12e00*/  ISETP.GE.OR P3, PT, R11, R44.reuse, P0 ;  /* 0x0000002c0b00720c */ /* 0x080fe20000766670 */
[----:B------:R-:W3:Y:S01]  /*12e10*/  SHFL.IDX PT, R14, R23, 0x2, 0x181f ;  /* 0x00581f00170e7f89 */ /* 0x000ee200000e0000 */
[----:B------:R-:W-:-:S03]  /*12e20*/  ISETP.GE.OR P4, PT, R13, R44, P0 ;  /* 0x0000002c0d00720c */ /* 0x000fc60000786670 */
[----:B------:R-:W4:Y:S04]  /*12e30*/  SHFL.IDX PT, R8, R40, 0x1, 0x181f ;  /* 0x00381f0028087f89 */ /* 0x000f2800000e0000 */
[----:B------:R-:W4:Y:S02]  /*12e40*/  SHFL.IDX PT, R10, R40, 0x2, 0x181f ;  /* 0x00581f00280a7f89 */ /* 0x000f2400000e0000 */
[C---:B0-----:R-:W-:Y:S02]  /*12e50*/  @!P2 LEA R28, P5, R43.reuse, R3, 0x1 ;  /* 0x000000032b1ca211 */ /* 0x041fe400078a08ff */
[C---:B-1----:R-:W-:Y:S02]  /*12e60*/  @!P3 LEA R20, P1, R43.reuse, R9, 0x1 ;  /* 0x000000092b14b211 */ /* 0x042fe400078208ff */
[----:B--2---:R-:W-:-:S02]  /*12e70*/  @!P2 LEA.HI.X R3, R43, R0, R42, 0x1, P5 ;  /* 0x000000002b03a211 */ /* 0x004fc400028f0c2a */
        /* <DEDUP_REMOVED lines=12> */
.L_x_15802:
[----:B------:R-:W-:-:S05]  /*12f40*/  VIADD R41, R41, 0x90 ;  /* 0x0000009029297836 */ /* 0x000fca0000000000 */
[----:B------:R-:W-:-:S13]  /*12f50*/  ISETP.GE.OR P0, PT, R41, R44, P0 ;  /* 0x0000002c2900720c */ /* 0x000fda0000706670 */
[----:B------:R-:W-:Y:S05]  /*12f60*/  @P0 BRA `(.L_x_15611) ;  /* 0x0000001000cc0947 */ /* 0x000fea0003800000 */
[----:B------:R-:W-:-:S04]  /*12f70*/  LEA R14, P0, R43, R14, 0x1 ;  /* 0x0000000e2b0e7211 */ /* 0x000fc800078008ff */
[----:B------:R-:W-:-:S05]  /*12f80*/  LEA.HI.X R15, R43, R0, R42, 0x1, P0 ;  /* 0x000000002b0f7211 */ /* 0x000fca00000f0c2a */
[----:B------:R0:W-:Y:S01]  /*12f90*/  ST.E.128 desc[UR40][R14.64], R36 ;  /* 0x000000240e007985 */ /* 0x0001e2000c101d28 */
[----:B------:R-:W-:Y:S05]  /*12fa0*/  BRA `(.L_x_15611) ;  /* 0x0000001000bc7947 */ /* 0x000fea0003800000 */
.L_x_15609:
        /* <DEDUP_REMOVED lines=9> */
[----:B------:R-:W-:-:S03]  /*13040*/  ULDC.64 UR4, c[0x0][0xb38] ;  /* 0x0002ce0000047ab9 */ /* 0x000fc60000000a00 */
        /* <DEDUP_REMOVED lines=8> */
[----:B------:R-:W-:-:S03]  /*130d0*/  ULDC.64 UR4, c[0x0][0xb48] ;  /* 0x0002d20000047ab9 */ /* 0x000fc60000000a00 */
[----:B------:R-:W-:Y:S01]  /*130e0*/  IMAD.MOV.U32 R9, RZ, RZ, R41 ;  /* 0x000000ffff097224 */ /* 0x000fe200078e0029 */
[----:B0-----:R-:W-:Y:S01]  /*130f0*/  @P1 SHF.R.U32.HI R9, RZ, R13, R4 ;  /* 0x0000000dff091219 */ /* 0x001fe20000011604 */
[----:B------:R-:W-:Y:S02]  /*13100*/  IMAD.IADD R11, R11, 0x1, R3 ;  /* 0x000000010b0b7824 */ /* 0x000fe400078e0203 */
[----:B------:R-:W-:Y:S01]  /*13110*/  VIADD R4, R2, 0x16820 ;  /* 0x0001682002047836 */ /* 0x000fe20000000000 */
[----:B------:R-:W-:Y:S01]  /*13120*/  IADD3 R3, -R9, RZ, RZ ;  /* 0x000000ff09037210 */ /* 0x000fe20007ffe1ff */
[----:B------:R-:W-:Y:S01]  /*13130*/  IMAD.WIDE.U32 R10, R48, UR4, R10 ;  /* 0x00000004300a7c25 */ /* 0x000fe2000f8e000a */
[----:B------:R-:W-:Y:S02]  /*13140*/  SHF.R.S32.HI R0, RZ, 0x1f, R9 ;  /* 0x0000001fff007819 */ /* 0x000fe40000011409 */
[----:B------:R-:W-:Y:S01]  /*13150*/  PRMT R4, RZ, 0x654, R4 ;  /* 0x00000654ff047816 */ /* 0x000fe20000000004 */
[----:B------:R-:W-:-:S02]  /*13160*/  IMAD R3, R8, R3, R41 ;  /* 0x0000000308037224 */ /* 0x000fc400078e0229 */
[----:B------:R-:W-:Y:S01]  /*13170*/  IMAD R0, R0, UR6, RZ ;  /* 0x0000000600007c24 */ /* 0x000fe2000f8e02ff */
[----:B------:R0:W-:Y:S01]  /*13180*/  SYNCS.ARRIVE.TRANS64.RED.A1T0 RZ, [R4+URZ], RZ ;  /* 0x000000ff04ff79a7 */ /* 0x0001e2000810043f */
        /* <DEDUP_REMOVED lines=12> */
[----:B------:R-:W-:-:S03]  /*13250*/  UMOV UR4, 0xffffffff ;  /* 0xffffffff00047882 */ /* 0x000fc60000000000 */
[----:B0-----:R-:W-:Y:S01]  /*13260*/  LEA.HI.X R4, R8, UR5, R3, 0x2, P0 ;  /* 0x0000000508047c11 */ /* 0x001fe200080f1403 */
[C---:B--2---:R-:W-:Y:S01]  /*13270*/  VIADD R23, R42.reuse, 0x10 ;  /* 0x000000102a177836 */ /* 0x044fe20000000000 */
[C---:B------:R-:W-:Y:S01]  /*13280*/  IADD3 R27, R42.reuse, 0x18, RZ ;  /* 0x000000182a1b7810 */ /* 0x040fe20007ffe0ff */
[C---:B------:R-:W-:Y:S01]  /*13290*/  VIADD R32, R42.reuse, 0x20 ;  /* 0x000000202a207836 */ /* 0x040fe20000000000 */
[C---:B------:R-:W-:Y:S01]  /*132a0*/  IADD3 R40, R42.reuse, 0x8, RZ ;  /* 0x000000082a287810 */ /* 0x040fe20007ffe0ff */
        /* <DEDUP_REMOVED lines=8> */
[----:B------:R-:W-:Y:S02]  /*13330*/  SHF.R.S32.HI R39, RZ, 0x1f, R38 ;  /* 0x0000001fff277819 */ /* 0x000fe40000011426 */
[----:B------:R-:W-:Y:S01]  /*13340*/  SHF.R.S32.HI R41, RZ, 0x1f, R40 ;  /* 0x0000001fff297819 */ /* 0x000fe20000011428 */
[----:B------:R-:W-:Y:S06]  /*13350*/  BRA.DIV UR4, `(.L_x_15612) ;  /* 0x000000a2047c7947 */ /* 0x000fec000b800000 */
[----:B------:R0:W1:Y:S04]  /*13360*/  SHFL.IDX PT, R3, R4, RZ, 0x1c1f ;  /* 0x001c1fff04037589 */ /* 0x00006800000e0000 */
[----:B------:R0:W2:Y:S02]  /*13370*/  SHFL.IDX PT, R14, R0, RZ, 0x1c1f ;  /* 0x001c1fff000e7589 */ /* 0x0000a400000e0000 */
.L_x_15805:
        /* <DEDUP_REMOVED lines=9> */
[-C--:B--2---:R-:W-:Y:S01]  /*13410*/  @!P1 LEA R8, P5, R40, R14.reuse, 0x2 ;  /* 0x0000000e28089211 */ /* 0x084fe200078a10ff */
[----:B------:R-:W-:Y:S01]  /*13420*/  @!P3 IMAD.WIDE R6, R42, 0x4, R14 ;  /* 0x000000042a06b825 */ /* 0x000fe200078e020e */
[C---:B------:R-:W-:Y:S02]  /*13430*/  @!P0 LEA R10, P2, R23.reuse, R14, 0x2 ;  /* 0x0000000e170a8211 */ /* 0x040fe400078410ff */
[-C--:B------:R-:W-:Y:S02]  /*13440*/  @!P1 LEA.HI.X R9, R40, R3.reuse, R41, 0x2, P5 ;  /* 0x0000000328099211 */ /* 0x080fe400028f1429 */
[----:B------:R1:W-:Y:S01]  /*13450*/  @!P3 ST.E.64 desc[UR40][R6.64], R20 ;  /* 0x000000140600b985 */ /* 0x0003e2000c101b28 */
[----:B------:R-:W-:Y:S02]  /*13460*/  ISETP.GE.AND P3, PT, R32, UR4, PT ;  /* 0x0000000420007c0c */ /* 0x000fe4000bf66270 */
[----:B------:R-:W-:Y:S01]  /*13470*/  @!P0 LEA.HI.X R11, R23, R3, R26, 0x2, P2 ;  /* 0x00000003170b8211 */ /* 0x000fe200010f141a */
[----:B------:R2:W-:Y:S01]  /*13480*/  @!P1 ST.E.64 desc[UR40][R8.64], R92 ;  /* 0x0000005c08009985 */ /* 0x0005e2000c101b28 */
[----:B------:R-:W-:-:S02]  /*13490*/  ISETP.GE.AND P2, PT, R34, UR4, PT ;  /* 0x0000000422007c0c */ /* 0x000fc4000bf46270 */
[CC--:B------:R-:W-:Y:S01]  /*134a0*/  @!P4 LEA R12, P5, R27.reuse, R14.reuse, 0x2 ;  /* 0x0000000e1b0cc211 */ /* 0x0c0fe200078a10ff */
[----:B------:R3:W-:Y:S01]  /*134b0*/  @!P0 ST.E.64 desc[UR40][R10.64], R96 ;  /* 0x000000600a008985 */ /* 0x0007e2000c101b28 */
[----:B------:R-:W-:Y:S02]  /*134c0*/  ISETP.GE.AND P1, PT, R36, UR4, PT ;  /* 0x0000000424007c0c */ /* 0x000fe4000bf26270 */
[----:B------:R-:W-:Y:S02]  /*134d0*/  ISETP.GE.AND P0, PT, R38, UR4, PT ;  /* 0x0000000426007c0c */ /* 0x000fe4000bf06270 */
[----:B------:R-:W-:Y:S02]  /*134e0*/  @!P4 LEA.HI.X R13, R27, R3, R28, 0x2, P5 ;  /* 0x000000031b0dc211 */ /* 0x000fe400028f141c */
[----:B------:R-:W-:-:S03]  /*134f0*/  @!P3 LEA R24, P5, R32, R14, 0x2 ;  /* 0x0000000e2018b211 */ /* 0x000fc600078a10ff */
[----:B------:R3:W-:Y:S01]  /*13500*/  @!P4 ST.E.64 desc[UR40][R12.64], R100 ;  /* 0x000000640c00c985 */ /* 0x0007e2000c101b28 */
[-C--:B-1----:R-:W-:Y:S02]  /*13510*/  @!P2 LEA R6, P4, R34, R14.reuse, 0x2 ;  /* 0x0000000e2206a211 */ /* 0x082fe400078810ff */
[-C--:B------:R-:W-:Y:S02]  /*13520*/  @!P3 LEA.HI.X R25, R32, R3.reuse, R33, 0x2, P5 ;  /* 0x000000032019b211 */ /* 0x080fe400028f1421 */
[-C--:B--2---:R-:W-:Y:S02]  /*13530*/  @!P1 LEA R8, P5, R36, R14.reuse, 0x2 ;  /* 0x0000000e24089211 */ /* 0x084fe400078a10ff */
[-C--:B------:R-:W-:Y:S01]  /*13540*/  @!P2 LEA.HI.X R7, R34, R3.reuse, R35, 0x2, P4 ;  /* 0x000000032207a211 */ /* 0x080fe200020f1423 */
[----:B------:R3:W-:Y:S01]  /*13550*/  @!P3 ST.E.64 desc[UR40][R24.64], R104 ;  /* 0x000000681800b985 */ /* 0x0007e2000c101b28 */
[----:B------:R-:W-:Y:S02]  /*13560*/  @!P0 LEA R14, P4, R38, R14, 0x2 ;  /* 0x0000000e260e8211 */ /* 0x000fe400078810ff */
[-C--:B------:R-:W-:Y:S01]  /*13570*/  @!P1 LEA.HI.X R9, R36, R3.reuse, R37, 0x2, P5 ;  /* 0x0000000324099211 */ /* 0x080fe200028f1425 */
[----:B------:R3:W-:Y:S01]  /*13580*/  @!P2 ST.E.64 desc[UR40][R6.64], R108 ;  /* 0x0000006c0600a985 */ /* 0x0007e2000c101b28 */
[----:B------:R-:W-:-:S03]  /*13590*/  @!P0 LEA.HI.X R15, R38, R3, R39, 0x2, P4 ;  /* 0x00000003260f8211 */ /* 0x000fc600020f1427 */
[----:B------:R3:W-:Y:S04]  /*135a0*/  @!P1 ST.E.64 desc[UR40][R8.64], R112 ;  /* 0x0000007008009985 */ /* 0x0007e8000c101b28 */
[----:B------:R3:W-:Y:S02]  /*135b0*/  @!P0 ST.E.64 desc[UR40][R14.64], R116 ;  /* 0x000000740e008985 */ /* 0x0007e4000c101b28 */
.L_x_15614:
[----:B------:R-:W-:Y:S05]  /*135c0*/  BSYNC B1 ;  /* 0x0000000000017941 */ /* 0x000fea0003800000 */
.L_x_15613:
[----:B------:R-:W-:-:S03]  /*135d0*/  UMOV UR4, 0xffffffff ;  /* 0xffffffff00047882 */ /* 0x000fc60000000000 */
[----:B------:R-:W-:Y:S05]  /*135e0*/  BRA.DIV UR4, `(.L_x_15615) ;  /* 0x000000a2040c7947 */ /* 0x000fea000b800000 */
[----:B-1----:R1:W4:Y:S04]  /*135f0*/  SHFL.IDX PT, R3, R4, 0x1, 0x1c1f ;  /* 0x003c1f0004037f89 */ /* 0x00232800000e0000 */
[----:B--23--:R1:W2:Y:S02]  /*13600*/  SHFL.IDX PT, R14, R0, 0x1, 0x1c1f ;  /* 0x003c1f00000e7f89 */ /* 0x00c2a400000e0000 */
.L_x_15809:
        /* <DEDUP_REMOVED lines=37> */
.L_x_15607:
[----:B------:R-:W2:Y:S01]  /*13860*/  LDL.LU R0, [R1+0x50] ;  /* 0x0000500001007983 */ /* 0x000ea20000300800 */
[----:B------:R-:W-:Y:S01]  /*13870*/  ULDC.64 UR6, c[0x0][0xc08] ;  /* 0x0003020000067ab9 */ /* 0x000fe20000000a00 */
[----:B------:R-:W-:Y:S02]  /*13880*/  ULDC.64 UR4, c[0x0][0xc00] ;  /* 0x0003000000047ab9 */ /* 0x000fe40000000a00 */
[----:B------:R-:W4:Y:S01]  /*13890*/  LDL R8, [R1+0x4c] ;  /* 0x00004c0001087983 */ /* 0x000f220000100800 */
[----:B------:R-:W-:Y:S01]  /*138a0*/  ISETP.NE.U32.AND P1, PT, RZ, UR6, PT ;  /* 0x00000006ff007c0c */ /* 0x000fe2000bf25070 */
[----:B------:R-:W-:Y:S01]  /*138b0*/  IMAD.MOV.U32 R3, RZ, RZ, RZ ;  /* 0x000000ffff037224 */ /* 0x000fe200078e00ff */
[----:B------:R-:W-:Y:S02]  /*138c0*/  ISETP.NE.U32.AND P0, PT, RZ, UR4, PT ;  /* 0x00000004ff007c0c */ /* 0x000fe4000bf05070 */
[----:B------:R-:W-:Y:S02]  /*138d0*/  ISETP.NE.AND.EX P1, PT, RZ, UR7, PT, P1 ;  /* 0x00000007ff007c0c */ /* 0x000fe4000bf25310 */
[----:B------:R-:W-:Y:S01]  /*138e0*/  ISETP.NE.AND.EX P0, PT, RZ, UR5, PT, P0 ;  /* 0x00000005ff007c0c */ /* 0x000fe2000bf05300 */
[----:B------:R-:W1:Y:S01]  /*138f0*/  S2R R9, SR_TID.X ;  /* 0x0000000000097919 */ /* 0x000e620000002100 */
[----:B--2---:R-:W-:Y:S01]  /*13900*/  IADD3 R4, P2, R0, UR4, RZ ;  /* 0x0000000400047c10 */ /* 0x004fe2000ff5e0ff */
[----:B------:R-:W-:-:S03]  /*13910*/  ULDC UR4, c[0x0][0xa88] ;  /* 0x0002a20000047ab9 */ /* 0x000fc60000000800 */
[----:B0-----:R-:W-:-:S05]  /*13920*/  IADD3.X R5, R35, UR5, RZ, P2, !PT ;  /* 0x0000000523057c10 */ /* 0x001fca00097fe4ff */
[----:B------:R-:W-:Y:S01]  /*13930*/  @P1 IADD3 R6, P2, R0, UR6, RZ ;  /* 0x0000000600061c10 */ /* 0x000fe2000ff5e0ff */
[----:B-----5:R-:W-:Y:S01]  /*13940*/  IMAD.U32 R24, RZ, RZ, UR4 ;  /* 0x00000004ff187e24 */ /* 0x020fe2000f8e00ff */
[----:B------:R0:W5:Y:S02]  /*13950*/  @P0 LDG.E R3, desc[UR40][R4.64] ;  /* 0x0000002804030981 */ /* 0x000164000c1e1900 */
[----:B------:R-:W-:Y:S02]  /*13960*/  @P1 IADD3.X R7, R35, UR7, RZ, P2, !PT ;  /* 0x0000000723071c10 */ /* 0x000fe400097fe4ff */
[----:B-1----:R-:W-:-:S03]  /*13970*/  IADD3 R34, R9, -0x80, RZ ;  /* 0xffffff8009227810 */ /* 0x002fc60007ffe0ff */
[----:B------:R0:W5:Y:S01]  /*13980*/  @P1 LDG.E R24, desc[UR40][R6.64] ;  /* 0x0000002806181981 */ /* 0x000162000c1e1900 */
[----:B----4-:R-:W-:Y:S02]  /*13990*/  ISETP.NE.AND P2, PT, R8, RZ, PT ;  /* 0x000000ff0800720c */ /* 0x010fe40003f45270 */
[----:B------:R-:W-:-:S11]  /*139a0*/  ISETP.GT.AND P3, PT, R34, 0xbf, PT ;  /* 0x000000bf2200780c */ /* 0x000fd60003f64270 */
[----:B------:R-:W1:Y:S02]  /*139b0*/  @!P2 LDC R8, c[0x0][0xad4] ;  /* 0x0002b500ff08ab82 */ /* 0x000e640000000800 */
[----:B-1----:R0:W-:Y:S01]  /*139c0*/  @!P2 STL [R1+0x4c], R8 ;  /* 0x00004c080100a387 */ /* 0x0021e20000100800 */
[----:B------:R-:W-:Y:S01]  /*139d0*/  ISETP.GT.AND P2, PT, R8, 0x1, PT ;  /* 0x000000010800780c */ /* 0x000fe20003f44270 */
[----:B------:R-:W-:-:S12]  /*139e0*/  @P1 BRA `(.L_x_15616) ;  /* 0x0000000000101947 */ /* 0x000fd80003800000 */
[----:B------:R-:W-:Y:S05]  /*139f0*/  @!P0 BRA `(.L_x_15616) ;  /* 0x00000000000c8947 */ /* 0x000fea0003800000 */
[----:B0-----:R-:W2:Y:S04]  /*13a00*/  LDG.E R7, desc[UR40][R4.64] ;  /* 0x0000002804077981 */ /* 0x001ea8000c1e1900 */
[----:B-----5:R-:W2:Y:S02]  /*13a10*/  LDG.E R24, desc[UR40][R4.64+0x4] ;  /* 0x0000042804187981 */ /* 0x020ea4000c1e1900 */
[----:B--2---:R-:W-:-:S07]  /*13a20*/  IMAD.IADD R24, R24, 0x1, -R7 ;  /* 0x0000000118187824 */ /* 0x004fce00078e0a07 */
.L_x_15616:
[----:B------:R-:W-:Y:S01]  /*13a30*/  BSSY B1, `(.L_x_15617) ;  /* 0x0000037000017945 */ /* 0x000fe20003800000 */
[----:B------:R-:W-:Y:S02]  /*13a40*/  SEL R33, R47, RZ, !P0 ;  /* 0x000000ff2f217207 */ /* 0x000fe40004000000 */
[----:B------:R-:W-:Y:S02]  /*13a50*/  SEL R32, R32, RZ, !P0 ;  /* 0x000000ff20207207 */ /* 0x000fe40004000000 */
[----:B-----5:R-:W-:Y:S01]  /*13a60*/  SHF.R.S32.HI R26, RZ, 0x1f, R3 ;  /* 0x0000001fff1a7819 */ /* 0x020fe20000011403 */
[----:B------:R-:W-:Y:S06]  /*13a70*/  @P3 BRA `(.L_x_15618) ;  /* 0x0000000000c83947 */ /* 0x000fec0003800000 */
[----:B0-----:R-:W2:Y:S01]  /*13a80*/  LDL R4, [R1+0x28] ;  /* 0x0000280001047983 */ /* 0x001ea20000100800 */
[----:B------:R-:W0:Y:S02]  /*13a90*/  LDC R37, c[0x0][0xbe8] ;  /* 0x0002fa00ff257b82 */ /* 0x000e240000000800 */
[----:B0-----:R-:W-:Y:S01]  /*13aa0*/  IMAD R0, R24, R37, RZ ;  /* 0x0000002518007224 */ /* 0x001fe200078e02ff */
[----:B--2---:R-:W-:-:S04]  /*13ab0*/  IADD3 R35, R4, -0x80, R9 ;  /* 0xffffff8004237810 */ /* 0x004fc80007ffe009 */
[----:B------:R-:W-:-:S13]  /*13ac0*/  ISETP.GE.AND P0, PT, R35, R0, PT ;  /* 0x000000002300720c */ /* 0x000fda0003f06270 */
[----:B------:R-:W-:Y:S05]  /*13ad0*/  @P0 BRA `(.L_x_15618) ;  /* 0x0000000000b00947 */ /* 0x000fea0003800000 */
[----:B---3--:R-:W2:Y:S01]  /*13ae0*/  LDL.LU R28, [R1+0x58] ;  /* 0x00005800011c7983 */ /* 0x008ea20000300800 */
        /* <DEDUP_REMOVED lines=43> */
.L_x_15618:
[----:B------:R-:W-:Y:S05]  /*13da0*/  BSYNC B1 ;  /* 0x0000000000017941 */ /* 0x000fea0003800000 */
.L_x_15617:
[----:B------:R-:W-:Y:S05]  /*13db0*/  @P2 BRA `(.L_x_15611) ;  /* 0x0000000400382947 */ /* 0x000fea0003800000 */
[----:B---3--:R-:W2:Y:S01]  /*13dc0*/  LDL R28, [R1+0x28] ;  /* 0x00002800011c7983 */ /* 0x008ea20000100800 */
[----:B------:R-:W3:Y:S01]  /*13dd0*/  LDC R25, c[0x0][0xbe8] ;  /* 0x0002fa00ff197b82 */ /* 0x000ee20000000800 */
[----:B------:R-:W-:Y:S01]  /*13de0*/  SHF.R.S32.HI R27, RZ, 0x1f, R34 ;  /* 0x0000001fff1b7819 */ /* 0x000fe20000011422 */
[----:B------:R-:W-:Y:S01]  /*13df0*/  ULDC.64 UR4, c[0x0][0xaa0] ;  /* 0x0002a80000047ab9 */ /* 0x000fe20000000a00 */
[----:B------:R-:W-:Y:S01]  /*13e00*/  ULDC.64 UR6, c[0x0][0xaf0] ;  /* 0x0002bc0000067ab9 */ /* 0x000fe20000000a00 */
[----:B------:R-:W-:Y:S01]  /*13e10*/  IMAD R0, R26, UR4, RZ ;  /* 0x000000041a007c24 */ /* 0x000fe2000f8e02ff */
[----:B------:R-:W-:Y:S01]  /*13e20*/  LEA.HI R27, R27, R34, RZ, 0x3 ;  /* 0x000000221b1b7211 */ /* 0x000fe200078f18ff */
[----:B01----:R-:W-:-:S03]  /*13e30*/  IMAD.WIDE.U32 R4, R3, UR4, RZ ;  /* 0x0000000403047c25 */ /* 0x003fc6000f8e00ff */
[----:B------:R-:W-:Y:S01]  /*13e40*/  SHF.R.S32.HI R27, RZ, 0x3, R27 ;  /* 0x00000003ff1b7819 */ /* 0x000fe2000001141b */
[----:B------:R-:W-:Y:S01]  /*13e50*/  IMAD R7, R3, UR5, R0 ;  /* 0x0000000503077c24 */ /* 0x000fe2000f8e0200 */
[----:B------:R-:W-:-:S03]  /*13e60*/  ULDC.64 UR4, c[0x0][0xae8] ;  /* 0x0002ba0000047ab9 */ /* 0x000fc60000000a00 */
[----:B------:R-:W-:Y:S01]  /*13e70*/  IMAD R0, R46, 0x30, R27 ;  /* 0x000000302e007824 */ /* 0x000fe200078e021b */
[----:B------:R-:W-:-:S03]  /*13e80*/  IADD3 R5, R5, R7, RZ ;  /* 0x0000000705057210 */ /* 0x000fc60007ffe0ff */
[----:B------:R-:W-:Y:S01]  /*13e90*/  IMAD.WIDE.U32 R4, R23, UR4, R4 ;  /* 0x0000000417047c25 */ /* 0x000fe2000f8e0004 */
[----:B---3--:R-:W-:-:S03]  /*13ea0*/  ISETP.NE.AND P0, PT, R25, 0x1, PT ;  /* 0x000000011900780c */ /* 0x008fc60003f05270 */
[----:B------:R-:W-:Y:S01]  /*13eb0*/  IMAD R5, R23, UR5, R5 ;  /* 0x0000000517057c24 */ /* 0x000fe2000f8e0205 */
[----:B------:R-:W-:Y:S01]  /*13ec0*/  ULDC.64 UR4, c[0x0][0xae0] ;  /* 0x0002b80000047ab9 */ /* 0x000fe20000000a00 */
[----:B------:R-:W-:-:S08]  /*13ed0*/  IMAD.WIDE.U32 R4, R33, UR6, R4 ;  /* 0x0000000621047c25 */ /* 0x000fd0000f8e0004 */
[----:B------:R-:W0:Y:S08]  /*13ee0*/  @P0 LDC R6, c[0x0][0xbec] ;  /* 0x0002fb00ff060b82 */ /* 0x000e300000000800 */
[----:B------:R-:W1:Y:S01]  /*13ef0*/  @P0 LDC R11, c[0x0][0xbf0] ;  /* 0x0002fc00ff0b0b82 */ /* 0x000e620000000800 */
[----:B--2---:R-:W-:-:S04]  /*13f00*/  IMAD.IADD R9, R28, 0x1, R0 ;  /* 0x000000011c097824 */ /* 0x004fc800078e0200 */
[----:B0-----:R-:W-:-:S04]  /*13f10*/  @P0 IMAD.HI.U32 R0, R9, R6, RZ ;  /* 0x0000000609000227 */ /* 0x001fc800078e00ff */
[----:B------:R-:W-:Y:S01]  /*13f20*/  IMAD.MOV.U32 R3, RZ, RZ, R9 ;  /* 0x000000ffff037224 */ /* 0x000fe200078e0009 */
[----:B-1----:R-:W-:Y:S01]  /*13f30*/  @P0 SHF.R.U32.HI R3, RZ, R11, R0 ;  /* 0x0000000bff030219 */ /* 0x002fe20000011600 */
[----:B------:R-:W-:-:S03]  /*13f40*/  IMAD R6, R32, UR6, RZ ;  /* 0x0000000620067c24 */ /* 0x000fc6000f8e02ff */
[--C-:B------:R-:W-:Y:S01]  /*13f50*/  SHF.R.S32.HI R0, RZ, 0x1f, R3.reuse ;  /* 0x0000001fff007819 */ /* 0x100fe20000011403 */
[----:B------:R-:W-:Y:S01]  /*13f60*/  IMAD R7, R33, UR7, R6 ;  /* 0x0000000721077c24 */ /* 0x000fe2000f8e0206 */
[----:B------:R-:W-:Y:S01]  /*13f70*/  ULDC.64 UR6, c[0x0][0xa80] ;  /* 0x0002a00000067ab9 */ /* 0x000fe20000000a00 */
[----:B------:R-:W-:Y:S02]  /*13f80*/  IMAD.MOV R6, RZ, RZ, -R3 ;  /* 0x000000ffff067224 */ /* 0x000fe400078e0a03 */
[----:B------:R-:W-:Y:S02]  /*13f90*/  IMAD.IADD R5, R5, 0x1, R7 ;  /* 0x0000000105057824 */ /* 0x000fe400078e0207 */
[----:B------:R-:W-:Y:S02]  /*13fa0*/  IMAD R0, R0, UR4, RZ ;  /* 0x0000000400007c24 */ /* 0x000fe4000f8e02ff */
[----:B------:R-:W-:Y:S02]  /*13fb0*/  IMAD R7, R25, R6, R9 ;  /* 0x0000000619077224 */ /* 0x000fe400078e0209 */
[----:B------:R-:W-:-:S02]  /*13fc0*/  IMAD R9, R3, UR5, R0 ;  /* 0x0000000503097c24 */ /* 0x000fc4000f8e0200 */
[----:B------:R-:W-:Y:S01]  /*13fd0*/  IMAD.WIDE.U32 R4, R3, UR4, R4 ;  /* 0x0000000403047c25 */ /* 0x000fe2000f8e0004 */
[----:B------:R-:W-:Y:S01]  /*13fe0*/  SHF.R.S32.HI R0, RZ, 0x1f, R7 ;  /* 0x0000001fff007819 */ /* 0x000fe20000011407 */
[----:B------:R-:W-:-:S03]  /*13ff0*/  ULDC.64 UR4, c[0x0][0xad8] ;  /* 0x0002b60000047ab9 */ /* 0x000fc60000000a00 */
[----:B------:R-:W-:Y:S01]  /*14000*/  IADD3 R5, R5, R9, RZ ;  /* 0x0000000905057210 */ /* 0x000fe20007ffe0ff */
[----:B------:R-:W-:Y:S02]  /*14010*/  IMAD R0, R0, UR4, RZ ;  /* 0x0000000400007c24 */ /* 0x000fe4000f8e02ff */
[----:B------:R-:W-:Y:S01]  /*14020*/  IMAD.WIDE.U32 R20, R7, UR4, R4 ;  /* 0x0000000407147c25 */ /* 0x000fe2000f8e0004 */
[----:B------:R-:W-:Y:S02]  /*14030*/  ULDC UR4, c[0x0][0xac8] ;  /* 0x0002b20000047ab9 */ /* 0x000fe40000000800 */
[----:B------:R-:W-:Y:S01]  /*14040*/  ISETP.GE.AND P0, PT, R43, UR4, PT ;  /* 0x000000042b007c0c */ /* 0x000fe2000bf06270 */
[----:B------:R-:W-:Y:S01]  /*14050*/  IMAD R3, R7, UR5, R0 ;  /* 0x0000000507037c24 */ /* 0x000fe2000f8e0200 */
[----:B------:R-:W-:Y:S01]  /*14060*/  LEA R7, P1, R20, UR6, 0x1 ;  /* 0x0000000614077c11 */ /* 0x000fe2000f8208ff */
[----:B------:R-:W-:Y:S02]  /*14070*/  UMOV UR4, 0xffffffff ;  /* 0xffffffff00047882 */ /* 0x000fe40000000000 */
[----:B------:R-:W-:-:S05]  /*14080*/  IMAD.IADD R3, R21, 0x1, R3 ;  /* 0x0000000115037824 */ /* 0x000fca00078e0203 */
[----:B------:R-:W-:Y:S01]  /*14090*/  LEA.HI.X R20, R20, UR7, R3, 0x1, P1 ;  /* 0x0000000714147c11 */ /* 0x000fe200088f0c03 */
[----:B------:R-:W-:Y:S06]  /*140a0*/  BRA.DIV UR4, `(.L_x_15619) ;  /* 0x0000009604a47947 */ /* 0x000fec000b800000 */
[----:B------:R-:W0:Y:S01]  /*140b0*/  SHFL.IDX PT, R3, R7, RZ, 0x181f ;  /* 0x00181fff07037589 */ /* 0x000e2200000e0000 */
[----:B------:R-:W-:Y:S02]  /*140c0*/  IMAD R21, R24, R25, RZ ;  /* 0x0000001918157224 */ /* 0x000fe400078e02ff */
[----:B------:R-:W-:Y:S01]  /*140d0*/  IMAD.IADD R24, R27, 0x1, R28 ;  /* 0x000000011b187824 */ /* 0x000fe200078e021c */
[----:B------:R-:W1:Y:S03]  /*140e0*/  SHFL.IDX PT, R0, R20, RZ, 0x181f ;  /* 0x00181fff14007589 */ /* 0x000e6600000e0000 */
[C---:B------:R-:W-:Y:S01]  /*140f0*/  VIADD R8, R24.reuse, 0x30 ;  /* 0x0000003018087836 */ /* 0x040fe20000000000 */
[----:B------:R-:W2:Y:S01]  /*14100*/  SHFL.IDX PT, R5, R7, 0x1, 0x181f ;  /* 0x00381f0007057f89 */ /* 0x000ea200000e0000 */
[C---:B------:R-:W-:Y:S01]  /*14110*/  ISETP.GE.OR P2, PT, R24.reuse, R21, P0 ;  /* 0x000000151800720c */ /* 0x040fe20000746670 */
[----:B------:R-:W-:-:S02]  /*14120*/  VIADD R10, R24, 0x60 ;  /* 0x00000060180a7836 */ /* 0x000fc40000000000 */
[----:B------:R-:W3:Y:S01]  /*14130*/  SHFL.IDX PT, R14, R7, 0x2, 0x181f ;  /* 0x00581f00070e7f89 */ /* 0x000ee200000e0000 */
[-C--:B------:R-:W-:Y:S02]  /*14140*/  ISETP.GE.OR P3, PT, R8, R21.reuse, P0 ;  /* 0x000000150800720c */ /* 0x080fe40000766670 */
[----:B------:R-:W-:Y:S01]  /*14150*/  ISETP.GE.OR P4, PT, R10, R21, P0 ;  /* 0x000000150a00720c */ /* 0x000fe20000786670 */
[----:B------:R-:W4:Y:S04]  /*14160*/  SHFL.IDX PT, R4, R20, 0x1, 0x181f ;  /* 0x00381f0014047f89 */ /* 0x000f2800000e0000 */
[----:B------:R-:W5:Y:S02]  /*14170*/  SHFL.IDX PT, R6, R20, 0x2, 0x181f ;  /* 0x00581f0014067f89 */ /* 0x000f6400000e0000 */
[----:B0-----:R-:W-:-:S04]  /*14180*/  @!P2 LEA R10, P5, R43, R3, 0x1 ;  /* 0x000000032b0aa211 */ /* 0x001fc800078a08ff */
[C-C-:B-1----:R-:W-:Y:S02]  /*14190*/  @!P2 LEA.HI.X R3, R43.reuse, R0, R42.reuse, 0x1, P5 ;  /* 0x000000002b03a211 */ /* 0x142fe400028f0c2a */
[----:B------:R0:W1:Y:S01]  /*141a0*/  SHFL.IDX PT, R0, R20, 0x3, 0x181f ;  /* 0x00781f0014007f89 */ /* 0x00006200000e0000 */
[C---:B--2---:R-:W-:Y:S02]  /*141b0*/  @!P3 LEA R8, P1, R43.reuse, R5, 0x1 ;  /* 0x000000052b08b211 */ /* 0x044fe400078208ff */
[----:B------:R-:W-:Y:S02]  /*141c0*/  @!P2 MOV R11, R3 ;  /* 0x00000003000ba202 */ /* 0x000fe40000000f00 */
[C---:B---3--:R-:W-:Y:S02]  /*141d0*/  @!P4 LEA R23, P5, R43.reuse, R14, 0x1 ;  /* 0x0000000e2b17c211 */ /* 0x048fe400078a08ff */
[----:B------:R0:W2:Y:S01]  /*141e0*/  SHFL.IDX PT, R14, R7, 0x3, 0x181f ;  /* 0x00781f00070e7f89 */ /* 0x0000a200000e0000 */
[----:B----4-:R-:W-:-:S02]  /*141f0*/  @!P3 LEA.HI.X R9, R43, R4, R42, 0x1, P1 ;  /* 0x000000042b09b211 */ /* 0x010fc400008f0c2a */
[----:B------:R-:W-:Y:S01]  /*14200*/  @!P4 IMAD.MOV.U32 R4, RZ, RZ, R23 ;  /* 0x000000ffff04c224 */ /* 0x000fe200078e0017 */
[----:B------:R0:W-:Y:S01]  /*14210*/  @!P2 ST.E.128 desc[UR40][R10.64], RZ ;  /* 0x000000ff0a00a985 */ /* 0x0001e2000c101d28 */
[----:B-----5:R-:W-:-:S03]  /*14220*/  @!P4 LEA.HI.X R5, R43, R6, R42, 0x1, P5 ;  /* 0x000000062b05c211 */ /* 0x020fc600028f0c2a */
[----:B------:R0:W-:Y:S04]  /*14230*/  @!P3 ST.E.128 desc[UR40][R8.64], RZ ;  /* 0x000000ff0800b985 */ /* 0x0001e8000c101d28 */
[----:B------:R0:W-:Y:S02]  /*14240*/  @!P4 ST.E.128 desc[UR40][R4.64], RZ ;  /* 0x000000ff0400c985 */ /* 0x0001e4000c101d28 */
.L_x_15818:
[----:B------:R-:W-:-:S05]  /*14250*/  VIADD R24, R24, 0x90 ;  /* 0x0000009018187836 */ /* 0x000fca0000000000 */
[----:B------:R-:W-:-:S13]  /*14260*/  ISETP.GE.OR P0, PT, R24, R21, P0 ;  /* 0x000000151800720c */ /* 0x000fda0000706670 */
[----:B--2---:R-:W-:-:S04]  /*14270*/  @!P0 LEA R14, P1, R43, R14, 0x1 ;  /* 0x0000000e2b0e8211 */ /* 0x004fc800078208ff */
[----:B-1----:R-:W-:-:S05]  /*14280*/  @!P0 LEA.HI.X R15, R43, R0, R42, 0x1, P1 ;  /* 0x000000002b0f8211 */ /* 0x002fca00008f0c2a */
[----:B------:R2:W-:Y:S04]  /*14290*/  @!P0 ST.E.128 desc[UR40][R14.64], RZ ;  /* 0x000000ff0e008985 */ /* 0x0005e8000c101d28 */
.L_x_15611:
[----:B------:R-:W-:Y:S05]  /*142a0*/  BSYNC B0 ;  /* 0x0000000000007941 */ /* 0x000fea0003800000 */
.L_x_15606:
[----:B------:R-:W-:Y:S02]  /*142b0*/  ULDC UR4, c[0x0][0xc3c] ;  /* 0x00030f0000047ab9 */ /* 0x000fe40000000800 */
[----:B---3--:R-:W-:-:S13]  /*142c0*/  ISETP.GE.AND P0, PT, R31, UR4, PT ;  /* 0x000000041f007c0c */ /* 0x008fda000bf06270 */
[----:B------:R-:W-:Y:S05]  /*142d0*/  @!P0 BRA `(.L_x_15620) ;  /* 0xfffffecc004c8947 */ /* 0x000fea000383ffff */
[----:B------:R-:W-:Y:S05]  /*142e0*/  BRA `(.L_x_15465) ;  /* 0x00000078004c7947 */ /* 0x000fea0003800000 */
.L_x_15463:
[----:B------:R-:W-:-:S08]  /*142f0*/  NOP ;  /* 0x0000000000007918 */ /* 0x000fd00000000000 */
[----:B--2---:R-:W0:-:S00]  /*14300*/  USETMAXREG.DEALLOC.CTAPOOL 0x20 ;  /* 0x00000020000079c8 */ /* 0x004e0000080e0500 */
        /* <DEDUP_REMOVED lines=16> */
.L_x_15621:
        /* <DEDUP_REMOVED lines=38> */
[----:B--2---:R-:W-:Y:S02]  /*14670*/  ISETP.GT.AND P6, PT, R7, UR6, PT ;  /* 0x0000000607007c0c */ /* 0x004fe4000bfc4270 */
[----:B------:R-:W-:-:S11]  /*14680*/  MOV R4, R7 ;  /* 0x0000000700047202 */ /* 0x000fd60000000f00 */
[----:B------:R-:W-:Y:S05]  /*14690*/  @P6 BRA `(.L_x_15623) ;  /* 0x0000000000a06947 */ /* 0x000fea0003800000 */
[----:B------:R-:W-:Y:S01]  /*146a0*/  IMAD.MOV.U32 R7, RZ, RZ, R4 ;  /* 0x000000ffff077224 */ /* 0x000fe200078e0004 */
[----:B------:R-:W-:Y:S01]  /*146b0*/  UMOV UR4, URZ ;  /* 0x0000003f00047c82 */ /* 0x000fe20008000000 */
[----:B------:R-:W-:-:S05]  /*146c0*/  ULDC UR5, c[0x0][0xc38] ;  /* 0x00030e0000057ab9 */ /* 0x000fca0000000800 */
.L_x_15625:
[----:B------:R-:W0:Y:S01]  /*146d0*/  LDC R2, c[0x0][0xc3c] ;  /* 0x00030f00ff027b82 */ /* 0x000e220000000800 */
[----:B------:R-:W-:Y:S01]  /*146e0*/  UIADD3 UR4, UR4, 0x1f, URZ ;  /* 0x0000001f04047890 */ /* 0x000fe2000fffe03f */
[----:B------:R-:W-:Y:S02]  /*146f0*/  ULDC UR7, c[0x0][0xc3c] ;  /* 0x00030f0000077ab9 */ /* 0x000fe40000000800 */
[----:B------:R-:W-:-:S03]  /*14700*/  IMAD.U32 R27, RZ, RZ, UR7 ;  /* 0x00000007ff1b7e24 */ /* 0x000fc6000f8e00ff */
        /* <DEDUP_REMOVED lines=33> */
.L_x_15623:
        /* <DEDUP_REMOVED lines=13> */
.L_x_15626:
        /* <DEDUP_REMOVED lines=17> */
[----:B------:R-:W-:Y:S02]  /*14b00*/  IMAD.MOV R11, RZ, RZ, -R10 ;  /* 0x000000ffff0b7224 */ /* 0x000fe400078e0a0a */
[----:B------:R-:W-:-:S04]  /*14b10*/  IMAD.HI.U32 R2, R3, R8, RZ ;  /* 0x0000000803027227 */ /* 0x000fc800078e00ff */
[----:B------:R-:W-:-:S05]  /*14b20*/  IMAD R8, R2, R11, R8 ;  /* 0x0000000b02087224 */ /* 0x000fca00078e0208 */
        /* <DEDUP_REMOVED lines=10> */
[----:B------:R-:W-:-:S05]  /*14bd0*/  @P0 VIADD R2, R2, 0x1 ;  /* 0x0000000102020836 */ /* 0x000fca0000000000 */
[----:B------:R-:W-:Y:S01]  /*14be0*/  MOV R7, R2 ;  /* 0x0000000200077202 */ /* 0x000fe20000000f00 */
[----:B0-----:R-:W-:-:S04]  /*14bf0*/  IMAD.MOV R8, RZ, RZ, -R3 ;  /* 0x000000ffff087224 */ /* 0x001fc800078e0a03 */
[----:B------:R-:W-:Y:S01]  /*14c00*/  @!P2 IMAD.MOV R7, RZ, RZ, -R7 ;  /* 0x000000ffff07a224 */ /* 0x000fe200078e0a07 */
[----:B------:R-:W-:Y:S01]  /*14c10*/  @!P1 LOP3.LUT R7, RZ, R25, RZ, 0x33, !PT ;  /* 0x00000019ff079212 */ /* 0x000fe200078e33ff */
[----:B------:R-:W-:Y:S01]  /*14c20*/  IMAD.MOV.U32 R2, RZ, RZ, R8 ;  /* 0x000000ffff027224 */ /* 0x000fe200078e0008 */
[----:B------:R-:W-:-:S03]  /*14c30*/  IABS R8, R6 ;  /* 0x0000000600087213 */ /* 0x000fc60000000000 */
[----:B------:R-:W-:Y:S02]  /*14c40*/  IMAD R9, R2, R5, RZ ;  /* 0x0000000502097224 */ /* 0x000fe400078e02ff */
[----:B------:R-:W-:Y:S02]  /*14c50*/  IMAD.MOV.U32 R2, RZ, RZ, RZ ;  /* 0x000000ffff027224 */ /* 0x000fe400078e00ff */
[----:B------:R-:W-:Y:S02]  /*14c60*/  IMAD.MOV R8, RZ, RZ, -R8 ;  /* 0x000000ffff087224 */ /* 0x000fe400078e0a08 */
[----:B------:R-:W-:Y:S01]  /*14c70*/  IMAD.HI.U32 R2, R3, R9, R2 ;  /* 0x0000000903027227 */ /* 0x000fe200078e0002 */
[----:B------:R-:W-:-:S05]  /*14c80*/  IABS R3, R7 ;  /* 0x0000000700037213 */ /* 0x000fca0000000000 */
[----:B------:R-:W-:-:S04]  /*14c90*/  IMAD.HI.U32 R2, R2, R3, RZ ;  /* 0x0000000302027227 */ /* 0x000fc800078e00ff */
[----:B------:R-:W-:Y:S01]  /*14ca0*/  IMAD R8, R2, R8, R3 ;  /* 0x0000000802087224 */ /* 0x000fe200078e0203 */
[----:B------:R-:W-:-:S04]  /*14cb0*/  LOP3.LUT R3, R7, R6, RZ, 0x3c, !PT ;  /* 0x0000000607037212 */ /* 0x000fc800078e3cff */
[----:B------:R-:W-:Y:S02]  /*14cc0*/  ISETP.GT.U32.AND P1, PT, R5, R8, PT ;  /* 0x000000080500720c */ /* 0x000fe40003f24070 */
[----:B------:R-:W-:Y:S02]  /*14cd0*/  ISETP.GE.AND P2, PT, R3, RZ, PT ;  /* 0x000000ff0300720c */ /* 0x000fe40003f46270 */
[----:B------:R-:W-:-:S09]  /*14ce0*/  IADD3 R3, -R7, RZ, RZ ;  /* 0x000000ff07037210 */ /* 0x000fd20007ffe1ff */
        /* <DEDUP_REMOVED lines=13> */
.L_x_15627:
[----:B0-----:R-:W0:Y:S02]  /*14dc0*/  LDC.64 R2, c[0x0][0xc90] ;  /* 0x00032400ff027b82 */ /* 0x001e240000000a00 */
        /* <DEDUP_REMOVED lines=33> */
[----:B------:R-:W-:Y:S01]  /*14fe0*/  IABS R8, R7 ;  /* 0x0000000700087213 */ /* 0x000fe20000000000 */
[----:B------:R-:W-:-:S03]  /*14ff0*/  IMAD.MOV R26, RZ, RZ, -R7 ;  /* 0x000000ffff1a7224 */ /* 0x000fc600078e0a07 */
        /* <DEDUP_REMOVED lines=24> */
.L_x_15628:
[----:B------:R-:W-:-:S05]  /*15180*/  LOP3.LUT R2, RZ, R2, RZ, 0x33, !PT ;  /* 0x00000002ff027212 */ /* 0x000fca00078e33ff */
[----:B------:R-:W-:Y:S01]  /*15190*/  IMAD.IADD R25, R25, 0x1, R2 ;  /* 0x0000000119197824 */ /* 0x000fe200078e0202 */
[----:B------:R-:W-:Y:S06]  /*151a0*/  BRA `(.L_x_15629) ;  /* 0x00000000000c7947 */ /* 0x000fec0003800000 */
.L_x_15624:
[----:B------:R-:W-:Y:S01]  /*151b0*/  IMAD.MOV.U32 R25, RZ, RZ, RZ ;  /* 0x000000ffff197224 */ /* 0x000fe200078e00ff */
[----:B------:R-:W-:Y:S01]  /*151c0*/  MOV R26, RZ ;  /* 0x000000ff001a7202 */ /* 0x000fe20000000f00 */
[----:B------:R-:W-:-:S07]  /*151d0*/  IMAD.U32 R24, RZ, RZ, UR6 ;  /* 0x00000006ff187e24 */ /* 0x000fce000f8e00ff */
.L_x_15629:
[----:B------:R-:W-:-:S13]  /*151e0*/  ISETP.NE.AND P0, PT, R0, RZ, PT ;  /* 0x000000ff0000720c */ /* 0x000fda0003f05270 */
[----:B------:R-:W0:Y:S01]  /*151f0*/  @!P0 S2R R3, SR_CgaCtaId ;  /* 0x0000000000038919 */ /* 0x000e220000008800 */
[----:B------:R-:W-:-:S04]  /*15200*/  @!P0 MOV R0, 0x400 ;  /* 0x0000040000008802 */ /* 0x000fc80000000f00 */
[----:B0-----:R-:W-:-:S05]  /*15210*/  @!P0 LEA R0, R3, R0, 0x18 ;  /* 0x0000000003008211 */ /* 0x001fca00078ec0ff */
[----:B------:R0:W-:Y:S01]  /*15220*/  @!P0 STS.128 [R0+0x168d0], R24 ;  /* 0x0168d01800008388 */ /* 0x0001e20000000c00 */
[----:B------:R-:W-:Y:S06]  /*15230*/  BAR.ARV 0x5, 0x200 ;  /* 0x0148000000007b1d */ /* 0x000fec0000002000 */
.L_x_15622:
[----:B------:R2:W-:Y:S01]  /*15240*/  STL [R1+0x48], RZ ;  /* 0x000048ff01007387 */ /* 0x0005e20000100800 */
[----:B------:R-:W-:Y:S01]  /*15250*/  ULDC UR4, c[0x0][0xc3c] ;  /* 0x00030f0000047ab9 */ /* 0x000fe20000000800 */
[----:B------:R-:W-:Y:S01]  /*15260*/  IMAD.MOV.U32 R29, RZ, RZ, 0x1 ;  /* 0x00000001ff1d7424 */ /* 0x000fe200078e00ff */
[----:B-1----:R-:W-:Y:S01]  /*15270*/  ISETP.GE.AND P0, PT, R27, UR4, PT ;  /* 0x000000041b007c0c */ /* 0x002fe2000bf06270 */
[----:B------:R-:W-:-:S12]  /*15280*/  IMAD.MOV.U32 R22, RZ, RZ, RZ ;  /* 0x000000ffff167224 */ /* 0x000fd800078e00ff */
[----:B--2---:R-:W-:Y:S05]  /*15290*/  @P0 BRA `(.L_x_15630) ;  /* 0x0000006400840947 */ /* 0x004fea0003800000 */
[----:B------:R-:W2:Y:S01]  /*152a0*/  LDL R6, [R1+0x3c] ;  /* 0x00003c0001067983 */ /* 0x000ea20000100800 */
[----:B------:R-:W0:Y:S01]  /*152b0*/  S2R R7, SR_TID.X ;  /* 0x0000000000077919 */ /* 0x000e220000002100 */
[----:B------:R-:W1:Y:S01]  /*152c0*/  S2UR UR5, SR_CgaCtaId ;  /* 0x00000000000579c3 */ /* 0x000e620000008800 */
[----:B------:R-:W-:Y:S01]  /*152d0*/  UMOV UR4, 0x400 ;  /* 0x0000040000047882 */ /* 0x000fe20000000000 */
[C---:B0-----:R-:W-:Y:S01]  /*152e0*/  IMAD.SHL.U32 R0, R7.reuse, 0x8, RZ ;  /* 0x0000000807007824 */ /* 0x041fe200078e00ff */
[----:B------:R-:W-:Y:S01]  /*152f0*/  LOP3.LUT R5, R7, 0x7f, RZ, 0xc0, !PT ;  /* 0x0000007f07057812 */ /* 0x000fe200078ec0ff */
[----:B-1----:R-:W-:-:S03]  /*15300*/  ULEA UR4, UR5, UR4, 0x18 ;  /* 0x0000000405047291 */ /* 0x002fc6000f8ec03f */
[----:B------:R-:W-:Y:S01]  /*15310*/  LOP3.LUT R2, R0, 0x1f8, RZ, 0xc0, !PT ;  /* 0x000001f800027812 */ /* 0x000fe200078ec0ff */
[----:B------:R-:W-:-:S03]  /*15320*/  IMAD.SHL.U32 R3, R5, 0x8, RZ ;  /* 0x0000000805037824 */ /* 0x000fc600078e00ff */
[----:B------:R-:W-:Y:S01]  /*15330*/  LOP3.LUT R2, R2, 0x38, R7, 0x78, !PT ;  /* 0x0000003802027812 */ /* 0x000fe200078e7807 */
[----:B------:R-:W-:-:S03]  /*15340*/  IMAD.U32 R16, RZ, RZ, UR4 ;  /* 0x00000004ff107e24 */ /* 0x000fc6000f8e00ff */
[----:B------:R-:W-:Y:S02]  /*15350*/  LOP3.LUT R4, R2, 0x200, R3, 0xf8, !PT ;  /* 0x0000020002047812 */ /* 0x000fe400078ef803 */
[----:B------:R-:W-:Y:S02]  /*15360*/  SHF.L.U32 R2, R7, 0x4, RZ ;  /* 0x0000000407027819 */ /* 0x000fe400000006ff */
[----:B------:R-:W-:Y:S02]  /*15370*/  SHF.R.U32.HI R3, RZ, 0x3, R5 ;  /* 0x00000003ff037819 */ /* 0x000fe40000011605 */
[----:B------:R-:W-:Y:S01]  /*15380*/  LOP3.LUT R2, R2, 0x70, RZ, 0xc0, !PT ;  /* 0x0000007002027812 */ /* 0x000fe200078ec0ff */
[----:B------:R-:W-:Y:S01]  /*15390*/  BSSY B8, `(.L_x_15630) ;  /* 0x0000651000087945 */ /* 0x000fe20003800000 */
[----:B------:R-:W-:Y:S01]  /*153a0*/  IMAD.MOV.U32 R28, RZ, RZ, RZ ;  /* 0x000000ffff1c7224 */ /* 0x000fe200078e00ff */
[----:B------:R-:W-:Y:S01]  /*153b0*/  MOV R29, 0x1 ;  /* 0x00000001001d7802 */ /* 0x000fe20000000f00 */
[----:B------:R-:W-:Y:S01]  /*153c0*/  IMAD.MOV.U32 R22, RZ, RZ, RZ ;  /* 0x000000ffff167224 */ /* 0x000fe200078e00ff */
[----:B------:R-:W-:Y:S01]  /*153d0*/  LOP3.LUT R2, R3, R2, RZ, 0xfc, !PT ;  /* 0x0000000203027212 */ /* 0x000fe200078efcff */
[----:B------:R-:W-:Y:S01]  /*153e0*/  ULDC.64 UR38, c[0x0][0x198] ;  /* 0x0000660000267ab9 */ /* 0x000fe20000000a00 */
[----:B------:R-:W-:Y:S01]  /*153f0*/  ULDC UR36, c[0x0][0xc] ;  /* 0x0000030000247ab9 */ /* 0x000fe20000000800 */
[----:B--2---:R-:W-:-:S05]  /*15400*/  LOP3.LUT R0, R6, 0x2, RZ, 0xfc, !PT ;  /* 0x0000000206007812 */ /* 0x004fca00078efcff */
[----:B------:R0:W-:Y:S04]  /*15410*/  STL [R1+0x54], R0 ;  /* 0x0000540001007387 */ /* 0x0001e80000100800 */
[----:B------:R-:W-:Y:S01]  /*15420*/  STL [R1+0x48], RZ ;  /* 0x000048ff01007387 */ /* 0x000fe20000100800 */
[----:B0-----:R-:W-:-:S05]  /*15430*/  IMAD.MOV.U32 R0, RZ, RZ, 0x1 ;  /* 0x00000001ff007424 */ /* 0x001fca00078e00ff */
[----:B------:R0:W-:Y:S02]  /*15440*/  STL [R1], R0 ;  /* 0x0000000001007387 */ /* 0x0001e40000100800 */
[----:B0-----:R-:W-:-:S05]  /*15450*/  IMAD R0, R4, 0x2, R16 ;  /* 0x0000000204007824 */ /* 0x001fca00078e0210 */
[----:B------:R0:W-:Y:S02]  /*15460*/  STL [R1+0x28], R0 ;  /* 0x0000280001007387 */ /* 0x0001e40000100800 */
.L_x_15727:
        /* <DEDUP_REMOVED lines=22> */
[----:B------:R-:W-:Y:S02]  /*155d0*/  ISETP.NE.AND.EX P0, PT, RZ, UR5, PT, P0 ;  /* 0x00000005ff007c0c */ /* 0x000fe4000bf05300 */
[----:B------:R-:W-:Y:S02]  /*155e0*/  ISETP.NE.AND.EX P2, PT, RZ, UR9, PT, P2 ;  /* 0x00000009ff007c0c */ /* 0x000fe4000bf45320 */
[----:B------:R-:W-:Y:S02]  /*155f0*/  ISETP.NE.U32.AND P1, PT, RZ, UR6, PT ;  /* 0x00000006ff007c0c */ /* 0x000fe4000bf25070 */
[----:B-1----:R-:W-:Y:S02]  /*15600*/  IADD3 R2, P3, R18, UR4, RZ ;  /* 0x0000000412027c10 */ /* 0x002fe4000ff7e0ff */
[----:B------:R-:W-:-:S02]  /*15610*/  ISETP.NE.AND.EX P1, PT, RZ, UR7, PT, P1 ;  /* 0x00000007ff007c0c */ /* 0x000fc4000bf25310 */
[C---:B------:R-:W-:Y:S02]  /*15620*/  IADD3.X R3, R19.reuse, UR5, RZ, P3, !PT ;  /* 0x0000000513037c10 */ /* 0x040fe40009ffe4ff */
[----:B------:R-:W-:Y:S02]  /*15630*/  IADD3 R4, P4, R18, UR6, RZ ;  /* 0x0000000612047c10 */ /* 0x000fe4000ff9e0ff */
[----:B0-----:R-:W-:Y:S01]  /*15640*/  MOV R0, RZ ;  /* 0x000000ff00007202 */ /* 0x001fe20000000f00 */
[----:B---3--:R-:W3:Y:S01]  /*15650*/  @P0 LDG.E R6, desc[UR40][R2.64] ;  /* 0x0000002802060981 */ /* 0x008ee2000c1e1900 */
        /* <DEDUP_REMOVED lines=17> */
[----:B---3--:R0:W-:Y:S04]  /*15770*/  STL [R1+0x38], R8 ;  /* 0x0000380801007387 */ /* 0x0081e80000100800 */
[----:B--2---:R1:W-:Y:S01]  /*15780*/  STL [R1+0x1c], R10 ;  /* 0x00001c0a01007387 */ /* 0x0043e20000100800 */
[----:B------:R-:W-:Y:S02]  /*15790*/  IMAD.MOV.U32 R9, RZ, RZ, R8 ;  /* 0x000000ffff097224 */ /* 0x000fe400078e0008 */
[----:B0-----:R-:W-:Y:S01]  /*157a0*/  IMAD.U32 R8, RZ, RZ, UR4 ;  /* 0x00000004ff087e24 */ /* 0x001fe2000f8e00ff */
[----:B------:R-:W-:Y:S06]  /*157b0*/  @P2 BRA `(.L_x_15631) ;  /* 0x0000000000142947 */ /* 0x000fec0003800000 */
[----:B------:R-:W-:Y:S05]  /*157c0*/  @!P0 BRA `(.L_x_15631) ;  /* 0x0000000000108947 */ /* 0x000fea0003800000 */
[----:B------:R-:W2:Y:S04]  /*157d0*/  LDG.E R7, desc[UR40][R2.64] ;  /* 0x0000002802077981 */ /* 0x000ea8000c1e1900 */
[----:B------:R-:W2:Y:S02]  /*157e0*/  LDG.E R2, desc[UR40][R2.64+0x4] ;  /* 0x0000042802027981 */ /* 0x000ea4000c1e1900 */
[----:B--2---:R-:W-:-:S05]  /*157f0*/  IADD3 R9, -R7, R2, RZ ;  /* 0x0000000207097210 */ /* 0x004fca0007ffe1ff */
[----:B------:R0:W-:Y:S02]  /*15800*/  STL [R1+0x38], R9 ;  /* 0x0000380901007387 */ /* 0x0001e40000100800 */
.L_x_15631:
        /* <DEDUP_REMOVED lines=15> */
.L_x_15632:
        /* <DEDUP_REMOVED lines=9> */
.L_x_15633:
[----:B--2---:R-:W2:Y:S01]  /*15990*/  @P1 LDG.E R2, desc[UR40][R4.64] ;  /* 0x0000002804021981 */ /* 0x004ea2000c1e1900 */
[----:B------:R-:W3:Y:S03]  /*159a0*/  LDC R3, c[0x0][0x448] ;  /* 0x00011200ff037b82 */ /* 0x000ee60000000800 */
[----:B------:R4:W2:Y:S01]  /*159b0*/  @P1 LDG.E R4, desc[UR40][R4.64+0x4] ;  /* 0x0000042804041981 */ /* 0x0008a2000c1e1900 */
        /* <DEDUP_REMOVED lines=9> */
[----:B----4-:R-:W-:Y:S02]  /*15a50*/  @P0 SHF.R.U32.HI R2, RZ, R5, R3 ;  /* 0x00000005ff020219 */ /* 0x010fe40000011603 */
[----:B-----5:R-:W-:-:S05]  /*15a60*/  IADD3 R5, -R10, R8, RZ ;  /* 0x000000080a057210 */ /* 0x020fca0007ffe1ff */
        /* <DEDUP_REMOVED lines=19> */
[----:B0-----:R-:W-:Y:S02]  /*15ba0*/  IABS R9, R7 ;  /* 0x0000000700097213 */ /* 0x001fe40000000000 */
        /* <DEDUP_REMOVED lines=25> */
.L_x_15635:
[----:B------:R-:W-:Y:S05]  /*15d40*/  BSYNC B0 ;  /* 0x0000000000007941 */ /* 0x000fea0003800000 */
.L_x_15634:
        /* <DEDUP_REMOVED lines=24> */
.L_x_15821:
[----:B---3--:R-:W-:Y:S02]  /*15ed0*/  ISETP.NE.AND P0, PT, R14, RZ, PT ;  /* 0x000000ff0e00720c */ /* 0x008fe40003f05270 */
[----:B------:R-:W-:-:S11]  /*15ee0*/  PLOP3.LUT P6, PT, PT, PT, PT, 0x8, 0x0 ;  /* 0x000000000000781c */ /* 0x000fd60003fce170 */
[----:B------:R-:W-:Y:S05]  /*15ef0*/  @P0 BRA `(.L_x_15639) ;  /* 0x00000000000c0947 */ /* 0x000fea0003800000 */
[----:B------:R-:W-:-:S03]  /*15f00*/  UMOV UR4, 0xffffffff ;  /* 0xffffffff00047882 */ /* 0x000fc60000000000 */
[----:B------:R-:W-:Y:S05]  /*15f10*/  BRA.DIV UR4, `(.L_x_15640) ;  /* 0x0000007e043c7947 */ /* 0x000fea000b800000 */
[----:B------:R-:W-:-:S13]  /*15f20*/  ELECT P6, URZ, PT ;  /* 0x00000000003f782f */ /* 0x000fda00038c0000 */
.L_x_15639:
        /* <DEDUP_REMOVED lines=9> */
.L_x_15824:
[----:B------:R-:W-:Y:S05]  /*15fc0*/  BSYNC B1 ;  /* 0x0000000000017941 */ /* 0x000fea0003800000 */
.L_x_15641:
[----:B------:R-:W-:Y:S04]  /*15fd0*/  BSSY B1, `(.L_x_15643) ;  /* 0x0000050000017945 */ /* 0x000fe80003800000 */
[----:B------:R-:W-:Y:S05]  /*15fe0*/  @!P6 BRA `(.L_x_15644) ;  /* 0x000000040038e947 */ /* 0x000fea0003800000 */
[----:B------:R-:W3:Y:S01]  /*15ff0*/  LDL R7, [R1] ;  /* 0x0000000001077983 */ /* 0x000ee20000100800 */
[----:B--2---:R-:W-:Y:S01]  /*16000*/  LEA R6, R28, R16, 0x3 ;  /* 0x000000101c067211 */ /* 0x004fe200078e18ff */
[----:B------:R-:W2:Y:S01]  /*16010*/  S2R R8, SR_TID.X ;  /* 0x0000000000087919 */ /* 0x000ea20000002100 */
[----:B------:R-:W-:Y:S01]  /*16020*/  BSSY B2, `(.L_x_15645) ;  /* 0x0000006000027945 */ /* 0x000fe20003800000 */
[----:B--2---:R-:W-:-:S04]  /*16030*/  LOP3.LUT R8, R8, 0x7f, RZ, 0xc0, !PT ;  /* 0x0000007f08087812 */ /* 0x004fc800078ec0ff */
[----:B------:R-:W-:Y:S02]  /*16040*/  ISETP.NE.AND P1, PT, R8, RZ, PT ;  /* 0x000000ff0800720c */ /* 0x000fe40003f25270 */
[----:B---3--:R-:W-:-:S04]  /*16050*/  SHF.L.U32 R7, R7, 0x1f, RZ ;  /* 0x0000001f07077819 */ /* 0x008fc800000006ff */
[----:B------:R-:W2:Y:S02]  /*16060*/  SYNCS.PHASECHK.TRANS64.TRYWAIT P0, [R6+URZ+0x168a0], R7 ;  /* 0x0168a007060075a7 */ /* 0x000ea4000800017f */
[----:B--2---:R-:W-:Y:S05]  /*16070*/  @!P0 BRA `(.L_x_15646) ;  /* 0x0000007c00188947 */ /* 0x004fea0003800000 */
.L_x_15825:
[----:B------:R-:W-:Y:S05]  /*16080*/  BSYNC B2 ;  /* 0x0000000000027941 */ /* 0x000fea0003800000 */
.L_x_15645:
[----:B------:R-:W-:Y:S04]  /*16090*/  BSSY B2, `(.L_x_15647) ;  /* 0x0000009000027945 */ /* 0x000fe80003800000 */
[----:B------:R-:W-:Y:S05]  /*160a0*/  @P1 BRA `(.L_x_15648) ;  /* 0x00000000001c1947 */ /* 0x000fea0003800000 */
[----:B------:R-:W0:Y:S02]  /*160b0*/  S2R R8, SR_TID.X ;  /* 0x0000000000087919 */ /* 0x000e240000002100 */
[----:B0-----:R-:W-:Y:S01]  /*160c0*/  LOP3.LUT R9, R8, 0x1f, RZ, 0xc0, !PT ;  /* 0x0000001f08097812 */ /* 0x001fe200078ec0ff */
[----:B------:R-:W-:-:S03]  /*160d0*/  IMAD.MOV.U32 R8, RZ, RZ, 0x4000 ;  /* 0x00004000ff087424 */ /* 0x000fc600078e00ff */
[----:B------:R-:W-:Y:S01]  /*160e0*/  ISETP.NE.AND P0, PT, R9, RZ, PT ;  /* 0x000000ff0900720c */ /* 0x000fe20003f05270 */
[----:B------:R3:W-:-:S12]  /*160f0*/  SYNCS.ARRIVE.TRANS64 RZ, [R6+URZ+0x16890], R8 ;  /* 0x0168900806ff79a7 */ /* 0x0007d8000800003f */
[----:B---3--:R-:W-:Y:S05]  /*16100*/  @!P0 BRA `(.L_x_15648) ;  /* 0x0000000000048947 */ /* 0x008fea0003800000 */
[----:B------:R-:W-:Y:S01]  /*16110*/  BPT.TRAP 0x1 ;  /* 0x000000040000795c */ /* 0x000fe20000300000 */
.L_x_15648:
[----:B------:R-:W-:Y:S05]  /*16120*/  BSYNC B2 ;  /* 0x0000000000027941 */ /* 0x000fea0003800000 */
.L_x_15647:
[----:B------:R-:W-:Y:S01]  /*16130*/  IMAD.MOV.U32 R12, RZ, RZ, RZ ;  /* 0x000000ffff0c7224 */ /* 0x000fe200078e00ff */
[----:B------:R-:W-:Y:S01]  /*16140*/  UIADD3 UR4, UP0, UR38, 0x570, URZ ;  /* 0x0000057026047890 */ /* 0x000fe2000ff1e03f */
[----:B------:R-:W-:Y:S01]  /*16150*/  IMAD R8, R5, 0x80, R0 ;  /* 0x0000008005087824 */ /* 0x000fe200078e0200 */
[----:B------:R-:W-:Y:S01]  /*16160*/  PLOP3.LUT P0, PT, PT, PT, PT, 0x80, 0x0 ;  /* 0x000000000000781c */ /* 0x000fe20003f0f070 */
[----:B0-----:R-:W-:Y:S01]  /*16170*/  IMAD R9, R28, 0x4000, R16 ;  /* 0x000040001c097824 */ /* 0x001fe200078e0210 */
[----:B------:R-:W-:Y:S01]  /*16180*/  R2UR UR10, R12 ;  /* 0x000000000c0a72ca */ /* 0x000fe200000e0000 */
[----:B------:R-:W-:Y:S01]  /*16190*/  IMAD.SHL.U32 R11, R28, 0x2000, RZ ;  /* 0x000020001c0b7824 */ /* 0x000fe200078e00ff */
[----:B------:R-:W-:Y:S01]  /*161a0*/  IADD3 R8, R8, -0x80, RZ ;  /* 0xffffff8008087810 */ /* 0x000fe20007ffe0ff */
[----:B------:R-:W-:Y:S01]  /*161b0*/  VIADD R9, R9, 0xe400 ;  /* 0x0000e40009097836 */ /* 0x000fe20000000000 */
[----:B------:R-:W-:Y:S01]  /*161c0*/  UIADD3.X UR5, URZ, UR39, URZ, UP0, !UPT ;  /* 0x000000273f057290 */ /* 0x000fe200087fe43f */
[----:B-1----:R-:W-:Y:S01]  /*161d0*/  VIADD R10, R6, 0x16890 ;  /* 0x00016890060a7836 */ /* 0x002fe20000000000 */
[----:B------:R-:W-:Y:S01]  /*161e0*/  UMOV UR6, 0x0 ;  /* 0x0000000000067882 */ /* 0x000fe20000000000 */
[----:B------:R-:W-:-:S09]  /*161f0*/  UMOV UR7, 0x12f00000 ;  /* 0x12f0000000077882 */ /* 0x000fd20000000000 */
.L_x_15649:
        /* <DEDUP_REMOVED lines=13> */
.L_x_15826:
[----:B------:R-:W-:Y:S05]  /*162d0*/  BSYNC B2 ;  /* 0x0000000000027941 */ /* 0x000fea0003800000 */
.L_x_15650:
[----:B------:R-:W-:Y:S01]  /*162e0*/  BSSY B2, `(.L_x_15652) ;  /* 0x000000b000027945 */ /* 0x000fe20003800000 */
[----:B------:R-:W-:Y:S01]  /*162f0*/  IMAD.MOV.U32 R14, RZ, RZ, 0x0 ;  /* 0x00000000ff0e7424 */ /* 0x000fe200078e00ff */
[----:B------:R-:W-:Y:S02]  /*16300*/  MOV R15, 0x12f00000 ;  /* 0x12f00000000f7802 */ /* 0x000fe40000000f00 */
[----:B------:R-:W-:Y:S05]  /*16310*/  @P1 BRA `(.L_x_15653) ;  /* 0x00000000001c1947 */ /* 0x000fea0003800000 */
[----:B------:R-:W1:Y:S01]  /*16320*/  S2R R9, SR_TID.X ;  /* 0x0000000000097919 */ /* 0x000e620000002100 */
[----:B0-2---:R-:W-:-:S04]  /*16330*/  IMAD.MOV.U32 R7, RZ, RZ, 0x4000 ;  /* 0x00004000ff077424 */ /* 0x005fc800078e00ff */
[----:B------:R3:W-:Y:S01]  /*16340*/  SYNCS.ARRIVE.TRANS64 RZ, [R6+URZ+0x168b0], R7 ;  /* 0x0168b00706ff79a7 */ /* 0x0007e2000800003f */
[----:B-1----:R-:W-:-:S04]  /*16350*/  LOP3.LUT R9, R9, 0x1f, RZ, 0xc0, !PT ;  /* 0x0000001f09097812 */ /* 0x002fc800078ec0ff */
[----:B------:R-:W-:-:S13]  /*16360*/  ISETP.NE.AND P0, PT, R9, RZ, PT ;  /* 0x000000ff0900720c */ /* 0x000fda0003f05270 */
[----:B---3--:R-:W-:Y:S05]  /*16370*/  @!P0 BRA `(.L_x_15653) ;  /* 0x0000000000048947 */ /* 0x008fea0003800000 */
[----:B------:R-:W-:Y:S01]  /*16380*/  BPT.TRAP 0x1 ;  /* 0x000000040000795c */ /* 0x000fe20000300000 */
.L_x_15653:
[----:B------:R-:W-:Y:S05]  /*16390*/  BSYNC B2 ;  /* 0x0000000000027941 */ /* 0x000fea0003800000 */
.L_x_15652:
[----:B------:R-:W-:Y:S01]  /*163a0*/  R2UR UR10, R12 ;  /* 0x000000000c0a72ca */ /* 0x000fe200000e0000 */
[----:B0-2---:R-:W-:Y:S01]  /*163b0*/  IMAD R7, R11, 0x2, R16 ;  /* 0x000000020b077824 */ /* 0x005fe200078e0210 */
[----:B------:R-:W-:Y:S01]  /*163c0*/  R2UR UR6, R14 ;  /* 0x000000000e0672ca */ /* 0x000fe200000e0000 */
[----:B------:R-:W-:Y:S01]  /*163d0*/  UIADD3 UR4, UP0, UR38, 0x670, URZ ;  /* 0x0000067026047890 */ /* 0x000fe2000ff1e03f */
[----:B------:R-:W-:Y:S01]  /*163e0*/  R2UR UR7, R15 ;  /* 0x000000000f0772ca */ /* 0x000fe200000e0000 */
[----:B------:R-:W-:Y:S01]  /*163f0*/  VIADD R6, R6, 0x168b0 ;  /* 0x000168b006067836 */ /* 0x000fe20000000000 */
[----:B------:R-:W-:Y:S01]  /*16400*/  PLOP3.LUT P0, PT, PT, PT, PT, 0x80, 0x0 ;  /* 0x000000000000781c */ /* 0x000fe20003f0f070 */
[----:B------:R-:W-:Y:S01]  /*16410*/  VIADD R7, R7, 0x400 ;  /* 0x0000040007077836 */ /* 0x000fe20000000000 */
[----:B------:R-:W-:-:S12]  /*16420*/  UIADD3.X UR5, URZ, UR39, URZ, UP0, !UPT ;  /* 0x000000273f057290 */ /* 0x000fd800087fe43f */
.L_x_15654:
        /* <DEDUP_REMOVED lines=10> */
.L_x_15644:
[----:B------:R-:W-:Y:S05]  /*164d0*/  BSYNC B1 ;  /* 0x0000000000017941 */ /* 0x000fea0003800000 */
.L_x_15643:
[----:B0-----:R-:W3:Y:S01]  /*164e0*/  LDL.LU R9, [R1] ;  /* 0x0000000001097983 */ /* 0x001ee20000300800 */
[----:B------:R-:W-:Y:S01]  /*164f0*/  IADD3 R28, R28, 0x1, RZ ;  /* 0x000000011c1c7810 */ /* 0x000fe20007ffe0ff */
[----:B------:R-:W-:Y:S01]  /*16500*/  VIADD R5, R5, 0xfffffffe ;  /* 0xfffffffe05057836 */ /* 0x000fe20000000000 */
[----:B------:R-:W-:Y:S02]  /*16510*/  PLOP3.LUT P0, PT, PT, PT, PT, 0x8, 0x0 ;  /* 0x000000000000781c */ /* 0x000fe40003f0e170 */
[C---:B------:R-:W-:Y:S02]  /*16520*/  ISETP.NE.AND P1, PT, R28.reuse, 0x2, PT ;  /* 0x000000021c00780c */ /* 0x040fe40003f25270 */
[----:B------:R-:W-:Y:S02]  /*16530*/  ISETP.GE.AND P2, PT, R5, R3, PT ;  /* 0x000000030500720c */ /* 0x000fe40003f46270 */
[----:B--2---:R-:W-:Y:S02]  /*16540*/  SEL R6, RZ, 0x1, P1 ;  /* 0x00000001ff067807 */ /* 0x004fe40000800000 */
[----:B------:R-:W-:-:S02]  /*16550*/  SEL R28, R28, RZ, P1 ;  /* 0x000000ff1c1c7207 */ /* 0x000fc40000800000 */
[----:B---3--:R-:W-:-:S05]  /*16560*/  LOP3.LUT R9, R9, R6, RZ, 0x3c, !PT ;  /* 0x0000000609097212 */ /* 0x008fca00078e3cff */
[----:B------:R2:W-:Y:S02]  /*16570*/  STL [R1], R9 ;  /* 0x0000000901007387 */ /* 0x0005e40000100800 */
[----:B------:R-:W-:Y:S05]  /*16580*/  @!P2 BRA `(.L_x_15637) ;  /* 0x000000040064a947 */ /* 0x000fea0003800000 */
.L_x_15667:
[----:B------:R-:W-:Y:S05]  /*16590*/  YIELD ;  /* 0x0000000000007946 */ /* 0x000fea0003800000 */
[----:B------:R-:W-:Y:S04]  /*165a0*/  BSSY B1, `(.L_x_15655) ;  /* 0x000004d000017945 */ /* 0x000fe80003800000 */
[----:B---3--:R-:W-:Y:S05]  /*165b0*/  @!P6 BRA `(.L_x_15656) ;  /* 0x00000004002ce947 */ /* 0x008fea0003800000 */
[----:B------:R-:W3:Y:S01]  /*165c0*/  LDL R7, [R1] ;  /* 0x0000000001077983 */ /* 0x000ee20000100800 */
[----:B------:R-:W0:Y:S02]  /*165d0*/  S2R R6, SR_TID.X ;  /* 0x0000000000067919 */ /* 0x000e240000002100 */
[----:B0-----:R-:W-:Y:S01]  /*165e0*/  LOP3.LUT R8, R6, 0x7f, RZ, 0xc0, !PT ;  /* 0x0000007f06087812 */ /* 0x001fe200078ec0ff */
[----:B------:R-:W-:Y:S01]  /*165f0*/  IMAD R6, R28, 0x8, R16 ;  /* 0x000000081c067824 */ /* 0x000fe200078e0210 */
[----:B------:R-:W-:Y:S02]  /*16600*/  BSSY B2, `(.L_x_15657) ;  /* 0x0000005000027945 */ /* 0x000fe40003800000 */
[----:B------:R-:W-:Y:S02]  /*16610*/  ISETP.NE.AND P2, PT, R8, RZ, PT ;  /* 0x000000ff0800720c */ /* 0x000fe40003f45270 */
[----:B---3--:R-:W-:-:S04]  /*16620*/  SHF.L.U32 R7, R7, 0x1f, RZ ;  /* 0x0000001f07077819 */ /* 0x008fc800000006ff */
[----:B------:R-:W0:Y:S02]  /*16630*/  SYNCS.PHASECHK.TRANS64.TRYWAIT P1, [R6+URZ+0x168a0], R7 ;  /* 0x0168a007060075a7 */ /* 0x000e24000802017f */
[----:B0-----:R-:W-:Y:S05]  /*16640*/  @!P1 BRA `(.L_x_15658) ;  /* 0x0000007400cc9947 */ /* 0x001fea0003800000 */
.L_x_15827:
[----:B------:R-:W-:Y:S05]  /*16650*/  BSYNC B2 ;  /* 0x0000000000027941 */ /* 0x000fea0003800000 */
.L_x_15657:
[----:B------:R-:W-:Y:S04]  /*16660*/  BSSY B2, `(.L_x_15659) ;  /* 0x0000009000027945 */ /* 0x000fe80003800000 */
[----:B------:R-:W-:Y:S05]  /*16670*/  @P2 BRA `(.L_x_15660) ;  /* 0x00000000001c2947 */ /* 0x000fea0003800000 */
[----:B------:R-:W2:Y:S02]  /*16680*/  S2R R8, SR_TID.X ;  /* 0x0000000000087919 */ /* 0x000ea40000002100 */
[----:B--2---:R-:W-:Y:S01]  /*16690*/  LOP3.LUT R9, R8, 0x1f, RZ, 0xc0, !PT ;  /* 0x0000001f08097812 */ /* 0x004fe200078ec0ff */
[----:B------:R-:W-:-:S03]  /*166a0*/  IMAD.MOV.U32 R8, RZ, RZ, 0x4000 ;  /* 0x00004000ff087424 */ /* 0x000fc600078e00ff */
[----:B------:R-:W-:Y:S01]  /*166b0*/  ISETP.NE.AND P1, PT, R9, RZ, PT ;  /* 0x000000ff0900720c */ /* 0x000fe20003f25270 */
[----:B------:R3:W-:-:S12]  /*166c0*/  SYNCS.ARRIVE.TRANS64 RZ, [R6+URZ+0x16890], R8 ;  /* 0x0168900806ff79a7 */ /* 0x0007d8000800003f */
[----:B---3--:R-:W-:Y:S05]  /*166d0*/  @!P1 BRA `(.L_x_15660) ;  /* 0x0000000000049947 */ /* 0x008fea0003800000 */
[----:B------:R-:W-:Y:S01]  /*166e0*/  BPT.TRAP 0x1 ;  /* 0x000000040000795c */ /* 0x000fe20000300000 */
.L_x_15660:
[----:B------:R-:W-:Y:S05]  /*166f0*/  BSYNC B2 ;  /* 0x0000000000027941 */ /* 0x000fea0003800000 */
.L_x_15659:
[----:B------:R-:W-:Y:S01]  /*16700*/  IMAD.MOV.U32 R12, RZ, RZ, RZ ;  /* 0x000000ffff0c7224 */ /* 0x000fe200078e00ff */
[----:B------:R-:W-:Y:S01]  /*16710*/  LEA R8, R28, R16, 0xe ;  /* 0x000000101c087211 */ /* 0x000fe200078e70ff */
[----:B------:R-:W-:Y:S01]  /*16720*/  UIADD3 UR4, UP0, UR38, 0x570, URZ ;  /* 0x0000057026047890 */ /* 0x000fe2000ff1e03f */
[----:B------:R-:W-:Y:S01]  /*16730*/  PLOP3.LUT P1, PT, PT, PT, PT, 0x80, 0x0 ;  /* 0x000000000000781c */ /* 0x000fe20003f2f070 */
[----:B--2---:R-:W-:Y:S01]  /*16740*/  IMAD R9, R5, 0x80, R0 ;  /* 0x0000008005097824 */ /* 0x004fe200078e0200 */
[----:B------:R-:W-:Y:S01]  /*16750*/  R2UR UR10, R12 ;  /* 0x000000000c0a72ca */ /* 0x000fe200000e0000 */
[----:B-1----:R-:W-:Y:S01]  /*16760*/  VIADD R10, R6, 0x16890 ;  /* 0x00016890060a7836 */ /* 0x002fe20000000000 */
[----:B------:R-:W-:Y:S01]  /*16770*/  UIADD3.X UR5, URZ, UR39, URZ, UP0, !UPT ;  /* 0x000000273f057290 */ /* 0x000fe200087fe43f */
[----:B------:R-:W-:Y:S01]  /*16780*/  VIADD R11, R8, 0xe400 ;  /* 0x0000e400080b7836 */ /* 0x000fe20000000000 */
[----:B------:R-:W-:Y:S01]  /*16790*/  UMOV UR6, 0x0 ;  /* 0x0000000000067882 */ /* 0x000fe20000000000 */
[----:B------:R-:W-:-:S10]  /*167a0*/  UMOV UR7, 0x12f00000 ;  /* 0x12f0000000077882 */ /* 0x000fd40000000000 */
.L_x_15661:
        /* <DEDUP_REMOVED lines=13> */
.L_x_15828:
[----:B------:R-:W-:Y:S05]  /*16880*/  BSYNC B2 ;  /* 0x0000000000027941 */ /* 0x000fea0003800000 */
.L_x_15662:
        /* <DEDUP_REMOVED lines=11> */
.L_x_15665:
[----:B------:R-:W-:Y:S05]  /*16940*/  BSYNC B2 ;  /* 0x0000000000027941 */ /* 0x000fea0003800000 */
.L_x_15664:
        /* <DEDUP_REMOVED lines=8> */
.L_x_15666:
        /* <DEDUP_REMOVED lines=10> */
.L_x_15656:
[----:B------:R-:W-:Y:S05]  /*16a70*/  BSYNC B1 ;  /* 0x0000000000017941 */ /* 0x000fea0003800000 */
.L_x_15655:
[----:B------:R-:W3:Y:S01]  /*16a80*/  LDL.LU R7, [R1] ;  /* 0x0000000001077983 */ /* 0x000ee20000300800 */
[----:B------:R-:W-:Y:S01]  /*16a90*/  VIADD R28, R28, 0x1 ;  /* 0x000000011c1c7836 */ /* 0x000fe20000000000 */
[C---:B------:R-:W-:Y:S02]  /*16aa0*/  ISETP.GT.AND P2, PT, R5.reuse, R3, PT ;  /* 0x000000030500720c */ /* 0x040fe40003f44270 */
[----:B------:R-:W-:Y:S02]  /*16ab0*/  IADD3 R5, R5, -0x1, RZ ;  /* 0xffffffff05057810 */ /* 0x000fe40007ffe0ff */
[----:B------:R-:W-:-:S04]  /*16ac0*/  ISETP.NE.AND P1, PT, R28, 0x2, PT ;  /* 0x000000021c00780c */ /* 0x000fc80003f25270 */
[----:B------:R-:W-:Y:S02]  /*16ad0*/  SEL R6, RZ, 0x1, P1 ;  /* 0x00000001ff067807 */ /* 0x000fe40000800000 */
[----:B------:R-:W-:Y:S02]  /*16ae0*/  SEL R28, R28, RZ, P1 ;  /* 0x000000ff1c1c7207 */ /* 0x000fe40000800000 */
[----:B---3--:R-:W-:-:S05]  /*16af0*/  LOP3.LUT R7, R7, R6, RZ, 0x3c, !PT ;  /* 0x0000000607077212 */ /* 0x008fca00078e3cff */
[----:B------:R3:W-:Y:S01]  /*16b00*/  STL [R1], R7 ;  /* 0x0000000701007387 */ /* 0x0007e20000100800 */
[----:B------:R-:W-:Y:S05]  /*16b10*/  @P2 BRA `(.L_x_15667) ;  /* 0xfffffff8009c2947 */ /* 0x000fea000383ffff */
.L_x_15637:
[----:B------:R-:W-:Y:S05]  /*16b20*/  BSYNC B0 ;  /* 0x0000000000007941 */ /* 0x000fea0003800000 */
.L_x_15636:
        /* <DEDUP_REMOVED lines=12> */
[----:B-----5:R-:W-:-:S05]  /*16bf0*/  @P1 SHF.R.U32.HI R2, RZ, R3, R0 ;  /* 0x00000003ff021219 */ /* 0x020fca0000011600 */
[----:B------:R-:W-:-:S05]  /*16c00*/  IMAD.IADD R2, R20, 0x1, R2 ;  /* 0x0000000114027824 */ /* 0x000fca00078e0202 */
        /* <DEDUP_REMOVED lines=8> */
[----:B------:R-:W-:Y:S02]  /*16c90*/  IABS R6, R4 ;  /* 0x0000000400067213 */ /* 0x000fe40000000000 */
        /* <DEDUP_REMOVED lines=24> */
.L_x_15669:
[----:B------:R-:W-:Y:S05]  /*16e20*/  BSYNC B0 ;  /* 0x0000000000007941 */ /* 0x000fea0003800000 */
.L_x_15668:
        /* <DEDUP_REMOVED lines=20> */
[----:B---3--:R-:W0:Y:S01]  /*16f70*/  POPC R7, R4 ;  /* 0x0000000400077309 */ /* 0x008e220000000000 */
[----:B----4-:R-:W0:Y:S02]  /*16f80*/  SHFL.IDX PT, R0, R3, R0, 0x1f ;  /* 0x00001f0003007589 */ /* 0x010e2400000e0000 */
[----:B0-----:R-:W-:Y:S01]  /*16f90*/  IADD3 R24, R0, UR36, R7 ;  /* 0x0000002400187c10 */ /* 0x001fe2000fffe007 */
[----:B------:R-:W-:Y:S06]  /*16fa0*/  BRA `(.L_x_15672) ;  /* 0x0000003800247947 */ /* 0x000fec0003800000 */
.L_x_15671:
        /* <DEDUP_REMOVED lines=13> */
[----:B---3--:R-:W-:Y:S02]  /*17080*/  IMAD.U32 R7, RZ, RZ, UR9 ;  /* 0x00000009ff077e24 */ /* 0x008fe4000f8e00ff */
[----:B-1----:R-:W-:-:S02]  /*17090*/  IMAD.U32 R10, RZ, RZ, UR4 ;  /* 0x00000004ff0a7e24 */ /* 0x002fc4000f8e00ff */
[----:B------:R-:W-:Y:S02]  /*170a0*/  IMAD.U32 R11, RZ, RZ, UR5 ;  /* 0x00000005ff0b7e24 */ /* 0x000fe4000f8e00ff */
[----:B------:R-:W-:Y:S02]  /*170b0*/  IMAD.MOV.U32 R12, RZ, RZ, 0x1 ;  /* 0x00000001ff0c7424 */ /* 0x000fe400078e00ff */
[----:B------:R-:W-:-:S07]  /*170c0*/  IMAD.MOV.U32 R13, RZ, RZ, RZ ;  /* 0x000000ffff0d7224 */ /* 0x000fce00078e00ff */
[----:B------:R-:W-:-:S07]  /*170d0*/  LEPC R20, `(.L_x_15674) ;  /* 0x000000001014794e */ /* 0x000fce0000000000 */
[----:B0-2---:R-:W-:Y:S05]  /*170e0*/  CALL.ABS.NOINC R2 ;  /* 0x0000000002007343 */ /* 0x005fea0003c00000 */
.L_x_15674:
[----:B------:R-:W-:Y:S05]  /*170f0*/  BSYNC B6 ;  /* 0x0000000000067941 */ /* 0x000fea0003800000 */
.L_x_15673:
        /* <DEDUP_REMOVED lines=13> */
[----:B---3--:R-:W-:Y:S02]  /*171d0*/  IMAD.U32 R7, RZ, RZ, UR9 ;  /* 0x00000009ff077e24 */ /* 0x008fe4000f8e00ff */
[----:B-1----:R-:W-:-:S02]  /*171e0*/  IMAD.U32 R10, RZ, RZ, UR4 ;  /* 0x00000004ff0a7e24 */ /* 0x002fc4000f8e00ff */
[----:B------:R-:W-:Y:S02]  /*171f0*/  IMAD.U32 R11, RZ, RZ, UR5 ;  /* 0x00000005ff0b7e24 */ /* 0x000fe4000f8e00ff */
[----:B------:R-:W-:Y:S02]  /*17200*/  IMAD.MOV.U32 R12, RZ, RZ, 0x1 ;  /* 0x00000001ff0c7424 */ /* 0x000fe400078e00ff */
[----:B0-----:R-:W-:-:S07]  /*17210*/  IMAD.MOV.U32 R13, RZ, RZ, RZ ;  /* 0x000000ffff0d7224 */ /* 0x001fce00078e00ff */
[----:B------:R-:W-:-:S07]  /*17220*/  LEPC R20, `(.L_x_15677) ;  /* 0x000000001014794e */ /* 0x000fce0000000000 */
[----:B--2-4-:R-:W-:Y:S05]  /*17230*/  CALL.ABS.NOINC R2 ;  /* 0x0000000002007343 */ /* 0x014fea0003c00000 */
.L_x_15677:
        /* <DEDUP_REMOVED lines=15> */
.L_x_15676:
[----:B------:R-:W-:Y:S05]  /*17330*/  BSYNC B6 ;  /* 0x0000000000067941 */ /* 0x000fea0003800000 */
.L_x_15675:
[----:B------:R0:W4:Y:S01]  /*17340*/  LDL R20, [R1+0x8] ;  /* 0x0000080001147983 */ /* 0x0001220000100800 */
[----:B------:R-:W-:Y:S01]  /*17350*/  ULDC.64 UR4, c[0x0][0x9f8] ;  /* 0x00027e0000047ab9 */ /* 0x000fe20000000a00 */
[----:B------:R-:W-:Y:S01]  /*17360*/  IMAD.MOV.U32 R23, RZ, RZ, R26 ;  /* 0x000000ffff177224 */ /* 0x000fe200078e001a */
[----:B------:R-:W-:Y:S01]  /*17370*/  ISETP.NE.U32.AND P0, PT, RZ, UR4, PT ;  /* 0x00000004ff007c0c */ /* 0x000fe2000bf05070 */
[----:B------:R-:W3:Y:S01]  /*17380*/  LDL R26, [R1+0x14] ;  /* 0x00001400011a7983 */ /* 0x000ee20000100800 */
[----:B------:R-:W0:Y:S02]  /*17390*/  LDC R6, c[0x0][0x430] ;  /* 0x00010c00ff067b82 */ /* 0x000e240000000800 */
[----:B------:R-:W-:Y:S01]  /*173a0*/  ISETP.NE.AND.EX P0, PT, RZ, UR5, PT, P0 ;  /* 0x00000005ff007c0c */ /* 0x000fe2000bf05300 */
[----:B------:R-:W3:Y:S01]  /*173b0*/  LDL R21, [R1+0x1c] ;  /* 0x00001c0001157983 */ /* 0x000ee20000100800 */
[----:B------:R-:W4:Y:S01]  /*173c0*/  S2R R2, SR_TID.X ;  /* 0x0000000000027919 */ /* 0x000f220000002100 */
[----:B------:R-:W4:Y:S10]  /*173d0*/  S2R R3, SR_TID.X ;  /* 0x0000000000037919 */ /* 0x000f340000002100 */
[----:B------:R-:W-:Y:S01]  /*173e0*/  @P0 IADD3 R18, P1, R18, UR4, RZ ;  /* 0x0000000412120c10 */ /* 0x000fe2000ff3e0ff */
[----:B-1----:R-:W3:Y:S03]  /*173f0*/  LDL R10, [R1+0x54] ;  /* 0x00005400010a7983 */ /* 0x002ee60000100800 */
[----:B------:R-:W-:Y:S01]  /*17400*/  @P0 IADD3.X R19, R19, UR5, RZ, P1, !PT ;  /* 0x0000000513130c10 */ /* 0x000fe20008ffe4ff */
[----:B------:R-:W-:Y:S01]  /*17410*/  VIADD R23, R23, 0xffffffff ;  /* 0xffffffff17177836 */ /* 0x000fe20000000000 */
[----:B--2---:R-:W2:Y:S01]  /*17420*/  LDL.LU R9, [R1+0x10] ;  /* 0x0000100001097983 */ /* 0x004ea20000300800 */
[----:B0-----:R-:W-:-:S03]  /*17430*/  ISETP.NE.AND P1, PT, R6, 0x1, PT ;  /* 0x000000010600780c */ /* 0x001fc60003f25270 */
[----:B----4-:R-:W4:Y:S01]  /*17440*/  @P0 LDG.E R20, desc[UR40][R18.64] ;  /* 0x0000002812140981 */ /* 0x010f22000c1e1900 */
[----:B------:R-:W-:-:S09]  /*17450*/  LOP3.LUT R0, R2, 0x7f, RZ, 0xc0, !PT ;  /* 0x0000007f02007812 */ /* 0x000fd200078ec0ff */
[----:B------:R-:W0:Y:S01]  /*17460*/  @P1 LDC R2, c[0x0][0x434] ;  /* 0x00010d00ff021b82 */ /* 0x000e220000000800 */
[----:B------:R-:W-:Y:S01]  /*17470*/  IMAD.SHL.U32 R4, R3, 0x10, RZ ;  /* 0x0000001003047824 */ /* 0x000fe200078e00ff */
[----:B------:R-:W-:Y:S02]  /*17480*/  SHF.R.U32.HI R0, RZ, 0x3, R0 ;  /* 0x00000003ff007819 */ /* 0x000fe40000011600 */
[----:B------:R-:W-:-:S04]  /*17490*/  SHF.L.U32 R8, R23, 0x7, RZ ;  /* 0x0000000717087819 */ /* 0x000fc800000006ff */
[----:B------:R-:W1:Y:S01]  /*174a0*/  @P1 LDC R3, c[0x0][0x438] ;  /* 0x00010e00ff031b82 */ /* 0x000e620000000800 */
[----:B------:R-:W-:-:S04]  /*174b0*/  LOP3.LUT R4, R4, 0x70, RZ, 0xc0, !PT ;  /* 0x0000007004047812 */ /* 0x000fc800078ec0ff */
[----:B------:R-:W-:Y:S01]  /*174c0*/  LOP3.LUT R0, R8, R0, R4, 0xfe, !PT ;  /* 0x0000000008007212 */ /* 0x000fe200078efe04 */
[----:B----4-:R-:W-:Y:S03]  /*174d0*/  @P0 STL [R1+0x8], R20 ;  /* 0x0000081401000387 */ /* 0x010fe60000100800 */
[C---:B---3--:R-:W-:Y:S01]  /*174e0*/  ISETP.GE.AND P0, PT, R0.reuse, R26, PT ;  /* 0x0000001a0000720c */ /* 0x048fe20003f06270 */
[----:B------:R-:W-:-:S04]  /*174f0*/  IMAD.IADD R0, R0, 0x1, R21 ;  /* 0x0000000100007824 */ /* 0x000fc800078e0215 */
[----:B0-----:R-:W-:-:S04]  /*17500*/  @P1 IMAD.HI.U32 R2, R0, R2, RZ ;  /* 0x0000000200021227 */ /* 0x001fc800078e00ff */
[----:B------:R-:W-:Y:S01]  /*17510*/  IMAD.MOV.U32 R4, RZ, RZ, R0 ;  /* 0x000000ffff047224 */ /* 0x000fe200078e0000 */
[----:B-1----:R-:W-:-:S03]  /*17520*/  @P1 SHF.R.U32.HI R4, RZ, R3, R2 ;  /* 0x00000003ff041219 */ /* 0x002fc60000011602 */
[----:B------:R-:W0:Y:S01]  /*17530*/  @!P0 LDC.64 R2, c[0x0][0x428] ;  /* 0x00010a00ff028b82 */ /* 0x000e220000000a00 */
[----:B------:R-:W-:Y:S01]  /*17540*/  SHF.R.S32.HI R7, RZ, 0x1f, R20 ;  /* 0x0000001fff077819 */ /* 0x000fe20000011414 */
[----:B------:R-:W-:-:S04]  /*17550*/  IMAD.MOV R5, RZ, RZ, -R4 ;  /* 0x000000ffff057224 */ /* 0x000fc800078e0a04 */
[----:B------:R-:W-:Y:S01]  /*17560*/  IMAD R0, R6, R5, R0 ;  /* 0x0000000506007224 */ /* 0x000fe200078e0200 */
[--C-:B------:R-:W-:Y:S01]  /*17570*/  @!P0 SHF.R.S32.HI R5, RZ, 0x1f, R4.reuse ;  /* 0x0000001fff058819 */ /* 0x100fe20000011404 */
[----:B------:R0:W-:Y:S02]  /*17580*/  STL [R1+0x20], R7 ;  /* 0x0000200701007387 */ /* 0x0001e40000100800 */
[-C--:B0-----:R-:W-:Y:S02]  /*17590*/  @!P0 IMAD R7, R7, R2.reuse, RZ ;  /* 0x0000000207078224 */ /* 0x081fe400078e02ff */
[----:B------:R-:W-:-:S04]  /*175a0*/  @!P0 IMAD.WIDE.U32 R4, R20, R2, R4 ;  /* 0x0000000214048225 */ /* 0x000fc800078e0004 */
[----:B------:R-:W-:Y:S02]  /*175b0*/  @!P0 IMAD R7, R20, R3, R7 ;  /* 0x0000000314078224 */ /* 0x000fe400078e0207 */
[----:B------:R-:W0:Y:S02]  /*175c0*/  @!P0 LDC.64 R2, c[0x0][0x418] ;  /* 0x00010600ff028b82 */ /* 0x000e240000000a00 */
[----:B0-----:R-:W-:Y:S01]  /*175d0*/  @!P0 LEA R6, P1, R4, R2, 0x2 ;  /* 0x0000000204068211 */ /* 0x001fe200078210ff */
[----:B------:R-:W-:-:S05]  /*175e0*/  @!P0 IMAD.IADD R2, R5, 0x1, R7 ;  /* 0x0000000105028824 */ /* 0x000fca00078e0207 */
[----:B------:R-:W-:Y:S02]  /*175f0*/  @!P0 LEA.HI.X R7, R4, R3, R2, 0x2, P1 ;  /* 0x0000000304078211 */ /* 0x000fe400008f1402 */
[----:B------:R-:W-:-:S06]  /*17600*/  MOV R2, RZ ;  /* 0x000000ff00027202 */ /* 0x000fcc0000000f00 */
[----:B------:R0:W5:Y:S01]  /*17610*/  @!P0 LDG.E R2, desc[UR40][R6.64] ;  /* 0x0000002806028981 */ /* 0x000162000c1e1900 */
[----:B------:R-:W-:Y:S02]  /*17620*/  ISETP.NE.AND P2, PT, R10, 0x3, PT ;  /* 0x000000030a00780c */ /* 0x000fe40003f45270 */
[----:B--2---:R-:W-:-:S11]  /*17630*/  LOP3.LUT R9, R9, 0xfffffffd, RZ, 0xc0, !PT ;  /* 0xfffffffd09097812 */ /* 0x004fd600078ec0ff */
[----:B------:R-:W-:-:S05]  /*17640*/  @P2 LOP3.LUT R9, R9, 0x2, RZ, 0xfc, !PT ;  /* 0x0000000209092812 */ /* 0x000fca00078efcff */
[----:B------:R0:W-:Y:S01]  /*17650*/  STL [R1+0x10], R9 ;  /* 0x0000100901007387 */ /* 0x0001e20000100800 */
[----:B------:R-:W-:-:S03]  /*17660*/  UMOV UR4, 0xffffffff ;  /* 0xffffffff00047882 */ /* 0x000fc60000000000 */
[----:B------:R-:W-:Y:S05]  /*17670*/  BRA.DIV UR4, `(.L_x_15678) ;  /* 0x0000006604e87947 */ /* 0x000fea000b800000 */
.L_x_15831:
[----:B------:R-:W-:Y:S05]  /*17680*/  @!P2 BRA `(.L_x_15679) ;  /* 0x000000000004a947 */ /* 0x000fea0003800000 */
[----:B------:R-:W-:Y:S01]  /*17690*/  BPT.TRAP 0x1 ;  /* 0x000000040000795c */ /* 0x000fe20000300000 */
.L_x_15679:
        /* <DEDUP_REMOVED lines=23> */
.L_x_15832:
[----:B------:R-:W-:Y:S05]  /*17810*/  BSYNC B0 ;  /* 0x0000000000007941 */ /* 0x000fea0003800000 */
.L_x_15680:
        /* <DEDUP_REMOVED lines=14> */
[----:B------:R-:W-:-:S04]  /*17900*/  ULDC.64 UR4, c[0x0][0x308] ;  /* 0x0000c20000047ab9 */ /* 0x000fc80000000a00 */
[----:B------:R-:W-:-:S03]  /*17910*/  IADD3 R5, R5, R7, RZ ;  /* 0x0000000705057210 */ /* 0x000fc60007ffe0ff */
        /* <DEDUP_REMOVED lines=11> */
[----:B--2---:R-:W-:Y:S01]  /*179d0*/  IADD3 R4, -R12, R14, -R8 ;  /* 0x0000000e0c047210 */ /* 0x004fe20007ffe908 */
[----:B------:R-:W-:Y:S02]  /*179e0*/  IMAD.SHL.U32 R12, R11, 0x8, RZ ;  /* 0x000000080b0c7824 */ /* 0x000fe400078e00ff */
[----:B------:R-:W-:Y:S01]  /*179f0*/  IMAD.SHL.U32 R11, R13, 0x8, RZ ;  /* 0x000000080d0b7824 */ /* 0x000fe200078e00ff */
[----:B---3--:R-:W-:Y:S02]  /*17a00*/  LOP3.LUT R10, R10, 0xfffffffe, RZ, 0xc0, !PT ;  /* 0xfffffffe0a0a7812 */ /* 0x008fe400078ec0ff */
[----:B------:R-:W-:-:S05]  /*17a10*/  ISETP.GE.AND P0, PT, R4, 0x1, PT ;  /* 0x000000010400780c */ /* 0x000fca0003f06270 */
[----:B------:R-:W-:Y:S02]  /*17a20*/  @P2 LOP3.LUT R10, R10, 0x1, RZ, 0xfc, !PT ;  /* 0x000000010a0a2812 */ /* 0x000fe400078efcff */
[----:B------:R-:W-:-:S03]  /*17a30*/  LOP3.LUT R11, R11, 0x1f8, RZ, 0xc0, !PT ;  /* 0x000001f80b0b7812 */ /* 0x000fc600078ec0ff */
[----:B------:R0:W-:Y:S01]  /*17a40*/  STL [R1+0x10], R10 ;  /* 0x0000100a01007387 */ /* 0x0001e20000100800 */
[----:B------:R-:W-:-:S04]  /*17a50*/  LOP3.LUT R11, R11, 0x38, R13, 0x78, !PT ;  /* 0x000000380b0b7812 */ /* 0x000fc800078e780d */
[----:B------:R-:W-:-:S05]  /*17a60*/  LOP3.LUT R11, R11, 0x200, R12, 0xf8, !PT ;  /* 0x000002000b0b7812 */ /* 0x000fca00078ef80c */
[----:B------:R-:W-:Y:S01]  /*17a70*/  IMAD R5, R22, 0x2000, R11 ;  /* 0x0000200016057824 */ /* 0x000fe200078e020b */
[----:B0-----:R-:W-:Y:S06]  /*17a80*/  BRA.DIV UR4, `(.L_x_15682) ;  /* 0x00000066042c7947 */ /* 0x001fec000b800000 */
        /* <DEDUP_REMOVED lines=72> */
.L_x_15850:
[----:B------:R-:W-:-:S13]  /*17f10*/  ISETP.GE.AND P0, PT, R4, 0x71, PT ;  /* 0x000000710400780c */ /* 0x000fda0003f06270 */
[----:B01----:R-:W-:Y:S02]  /*17f20*/  @P0 LEA R6, P1, R9, R0, 0x1 ;  /* 0x0000000009060211 */ /* 0x003fe400078208ff */
[----:B------:R-:W-:-:S03]  /*17f30*/  @P0 LEA R5, R5, R16, 0x1 ;  /* 0x0000001005050211 */ /* 0x000fc600078e08ff */
[----:B------:R-:W-:-:S05]  /*17f40*/  @P0 IMAD.X R7, RZ, RZ, R2, P1 ;  /* 0x000000ffff070224 */ /* 0x000fca00008e0602 */
[----:B------:R-:W-:Y:S01]  /*17f50*/  @!PT LDS RZ, [RZ] ;  /* 0x00000000fffff984 */ /* 0x000fe20000000800 */
[----:B------:R-:W-:Y:S01]  /*17f60*/  @!PT LDS RZ, [RZ] ;  /* 0x00000000fffff984 */ /* 0x000fe20000000800 */
[----:B------:R-:W-:Y:S01]  /*17f70*/  @!PT LDS RZ, [RZ] ;  /* 0x00000000fffff984 */ /* 0x000fe20000000800 */
[----:B------:R0:W-:Y:S01]  /*17f80*/  @P0 LDGSTS.E.BYPASS.LTC128B.128 [R5+0x11c00], desc[UR40][R6.64], !P2 ;  /* 0x11c0000006050fae */ /* 0x0001e2000d101d68 */
[----:B------:R-:W-:Y:S01]  /*17f90*/  PLOP3.LUT P0, PT, PT, PT, PT, 0x80, 0x0 ;  /* 0x000000000000781c */ /* 0x000fe20003f0f070 */
[----:B------:R-:W-:-:S12]  /*17fa0*/  NOP ;  /* 0x0000000000007918 */ /* 0x000fd80000000000 */
.L_x_15683:
        /* <DEDUP_REMOVED lines=11> */
.L_x_15684:
[----:B------:R1:W5:Y:S01]  /*18060*/  LDL.LU R4, [R1+0x2c] ;  /* 0x00002c0001047983 */ /* 0x0003620000300800 */
[----:B------:R1:W-:Y:S03]  /*18070*/  SYNCS.ARRIVE.TRANS64.A1T0 RZ, [R3+URZ+0x16830], RZ ;  /* 0x016830ff03ff79a7 */ /* 0x0003e6000810003f */
[----:B0-----:R1:W5:Y:S04]  /*18080*/  LDL.LU R7, [R1+0x24] ;  /* 0x0000240001077983 */ /* 0x0013680000300800 */
[----:B------:R1:W5:Y:S02]  /*18090*/  LDL.LU R6, [R1+0x44] ;  /* 0x0000440001067983 */ /* 0x0003640000300800 */
        /* <DEDUP_REMOVED lines=36> */
.L_x_15686:
[----:B------:R-:W-:Y:S05]  /*182e0*/  BSYNC B6 ;  /* 0x0000000000067941 */ /* 0x000fea0003800000 */
.L_x_15685:
        /* <DEDUP_REMOVED lines=10> */
[----:B-1----:R-:W-:Y:S02]  /*18390*/  IMAD.MOV.U32 R3, RZ, RZ, R2 ;  /* 0x000000ffff037224 */ /* 0x002fe400078e0002 */
[----:B--2---:R-:W-:Y:S01]  /*183a0*/  IMAD.MOV.U32 R2, RZ, RZ, R20 ;  /* 0x000000ffff027224 */ /* 0x004fe200078e0014 */
[----:B------:R-:W1:Y:S03]  /*183b0*/  S2R R21, SR_TID.X ;  /* 0x0000000000157919 */ /* 0x000e660000002100 */
[C---:B------:R-:W-:Y:S01]  /*183c0*/  IMAD.WIDE.U32 R2, R17.reuse, UR4, R2 ;  /* 0x0000000411027c25 */ /* 0x040fe2000f8e0002 */
[----:B------:R-:W2:Y:S03]  /*183d0*/  S2R R20, SR_TID.X ;  /* 0x0000000000147919 */ /* 0x000ea60000002100 */
[----:B------:R-:W-:Y:S01]  /*183e0*/  IMAD R3, R17, UR5, R3 ;  /* 0x0000000511037c24 */ /* 0x000fe2000f8e0203 */
[----:B------:R-:W-:Y:S01]  /*183f0*/  ULDC.64 UR4, c[0x0][0x2d0] ;  /* 0x0000b40000047ab9 */ /* 0x000fe20000000a00 */
[----:B---3--:R-:W-:-:S02]  /*18400*/  IMAD R0, R0, UR6, RZ ;  /* 0x0000000600007c24 */ /* 0x008fc4000f8e02ff */
[----:B------:R-:W-:-:S04]  /*18410*/  IMAD.WIDE.U32 R2, R26, UR6, R2 ;  /* 0x000000061a027c25 */ /* 0x000fc8000f8e0002 */
[----:B------:R-:W-:Y:S01]  /*18420*/  IMAD R0, R26, UR7, R0 ;  /* 0x000000071a007c24 */ /* 0x000fe2000f8e0200 */
[----:B------:R-:W-:Y:S01]  /*18430*/  ULDC.64 UR6, c[0x0][0x2c8] ;  /* 0x0000b20000067ab9 */ /* 0x000fe20000000a00 */
[----:B------:R3:W5:Y:S01]  /*18440*/  LDL R26, [R1+0x38] ;  /* 0x00003800011a7983 */ /* 0x0007620000100800 */
[----:B------:R-:W-:Y:S02]  /*18450*/  IMAD.MOV.U32 R4, RZ, RZ, R2 ;  /* 0x000000ffff047224 */ /* 0x000fe400078e0002 */
[----:B------:R-:W-:Y:S01]  /*18460*/  IADD3 R5, R3, R0, RZ ;  /* 0x0000000003057210 */ /* 0x000fe20007ffe0ff */
[----:B-1----:R-:W-:Y:S01]  /*18470*/  IMAD.SHL.U32 R21, R21, 0x10, RZ ;  /* 0x0000001015157824 */ /* 0x002fe200078e00ff */
[----:B--2---:R-:W-:-:S04]  /*18480*/  LOP3.LUT R20, R20, 0x7f, RZ, 0xc0, !PT ;  /* 0x0000007f14147812 */ /* 0x004fc800078ec0ff */
[----:B------:R-:W-:Y:S02]  /*18490*/  LOP3.LUT R21, R21, 0x70, RZ, 0xc0, !PT ;  /* 0x0000007015157812 */ /* 0x000fe400078ec0ff */
[----:B------:R-:W-:-:S04]  /*184a0*/  SHF.R.U32.HI R20, RZ, 0x3, R20 ;  /* 0x00000003ff147819 */ /* 0x000fc80000011614 */
[----:B------:R-:W-:-:S05]  /*184b0*/  LOP3.LUT R20, R20, R21, RZ, 0xfc, !PT ;  /* 0x0000001514147212 */ /* 0x000fca00078efcff */
[----:B------:R-:W-:Y:S02]  /*184c0*/  IMAD R6, R25, 0xc0, R20 ;  /* 0x000000c019067824 */ /* 0x000fe400078e0214 */
[----:B------:R3:W5:Y:S02]  /*184d0*/  LDL R20, [R1+0x28] ;  /* 0x0000280001147983 */ /* 0x0007640000100800 */
[----:B0-----:R-:W-:-:S04]  /*184e0*/  @P1 IMAD.HI.U32 R0, R6, R7, RZ ;  /* 0x0000000706001227 */ /* 0x001fc800078e00ff */
[----:B------:R-:W-:Y:S01]  /*184f0*/  IMAD.MOV.U32 R2, RZ, RZ, R6 ;  /* 0x000000ffff027224 */ /* 0x000fe200078e0006 */
        /* <DEDUP_REMOVED lines=13> */
[----:B------:R-:W0:Y:S03]  /*185d0*/  @P1 LDC R7, c[0x0][0x44c] ;  /* 0x00011300ff071b82 */ /* 0x000e260000000800 */
[----:B------:R-:W-:-:S04]  /*185e0*/  IADD3 R0, R9, R0, RZ ;  /* 0x0000000009007210 */ /* 0x000fc80007ffe0ff */
[----:B------:R-:W-:Y:S02]  /*185f0*/  LEA.HI.X R0, R8, UR9, R0, 0x1, P0 ;  /* 0x0000000908007c11 */ /* 0x000fe400080f0c00 */
[----:B------:R-:W1:Y:S01]  /*18600*/  @P1 LDC R8, c[0x0][0x450] ;  /* 0x00011400ff081b82 */ /* 0x000e620000000800 */
[----:B------:R-:W-:Y:S01]  /*18610*/  VIADD R3, R6, 0x80 ;  /* 0x0000008006037836 */ /* 0x000fe20000000000 */
[----:B------:R-:W2:Y:S03]  /*18620*/  S2R R11, SR_TID.X ;  /* 0x00000000000b7919 */ /* 0x000ea60000002100 */
        /* <DEDUP_REMOVED lines=100> */
[----:B------:R-:W0:Y:S11]  /*18c70*/  SHFL.IDX PT, R2, R5, RZ, 0x181f ;  /* 0x00181fff05027589 */ /* 0x000e3600000e0000 */
[----:B-1----:R-:W-:-:S05]  /*18c80*/  @!P3 LEA R6, P2, R21, R6, 0x1 ;  /* 0x000000061506b211 */ /* 0x002fca00078408ff */
[----:B------:R-:W-:-:S04]  /*18c90*/  @!P3 IMAD.X R0, RZ, RZ, R0, P2 ;  /* 0x000000ffff00b224 */ /* 0x000fc800010e0600 */
[----:B------:R-:W-:Y:S02]  /*18ca0*/  @!P3 IMAD.MOV.U32 R7, RZ, RZ, R0 ;  /* 0x000000ffff07b224 */ /* 0x000fe400078e0000 */
[----:B------:R-:W-:Y:S01]  /*18cb0*/  VIADD R0, R25, 0x90 ;  /* 0x0000009019007836 */ /* 0x000fe20000000000 */
[----:B0-----:R-:W-:Y:S02]  /*18cc0*/  @!P1 LEA R2, P2, R21, R2, 0x1 ;  /* 0x0000000215029211 */ /* 0x001fe400078408ff */
[----:B------:R0:W-:Y:S03]  /*18cd0*/  @!P3 LDGSTS.E.BYPASS.LTC128B.128 [R20+0xbc00], desc[UR40][R6.64], !P0 ;  /* 0x0bc000000614bfae */ /* 0x0001e6000c101d68 */
[----:B0-----:R-:W-:-:S05]  /*18ce0*/  @!P1 IMAD.X R6, RZ, RZ, R8, P2 ;  /* 0x000000ffff069224 */ /* 0x001fca00010e0608 */
[----:B------:R-:W-:Y:S01]  /*18cf0*/  @!P1 MOV R7, R6 ;  /* 0x0000000600079202 */ /* 0x000fe20000000f00 */
[----:B------:R-:W-:Y:S02]  /*18d00*/  @!P1 IMAD.MOV.U32 R6, RZ, RZ, R2 ;  /* 0x000000ffff069224 */ /* 0x000fe400078e0002 */
        /* <DEDUP_REMOVED lines=18> */
.L_x_15875:
        /* <DEDUP_REMOVED lines=10> */
.L_x_15688:
        /* <DEDUP_REMOVED lines=18> */
.L_x_15876:
[----:B------:R-:W-:Y:S05]  /*18ff0*/  BSYNC B0 ;  /* 0x0000000000007941 */ /* 0x000fea0003800000 */
.L_x_15689:
        /* <DEDUP_REMOVED lines=8> */
[----:B------:R-:W-:Y:S01]  /*19080*/  IMAD.MOV.U32 R6, RZ, RZ, R22 ;  /* 0x000000ffff067224 */ /* 0x000fe200078e0016 */
[----:B------:R-:W-:Y:S01]  /*19090*/  MOV R20, R29 ;  /* 0x0000001d00147202 */ /* 0x000fe20000000f00 */
[----:B------:R-:W-:Y:S02]  /*190a0*/  IMAD.MOV.U32 R26, RZ, RZ, R23 ;  /* 0x000000ffff1a7224 */ /* 0x000fe400078e0017 */
[----:B0-----:R-:W-:-:S05]  /*190b0*/  IMAD.SHL.U32 R2, R2, 0x8, RZ ;  /* 0x0000000802027824 */ /* 0x001fca00078e00ff */
[----:B------:R-:W-:-:S04]  /*190c0*/  LOP3.LUT R2, R2, 0x38, RZ, 0xc0, !PT ;  /* 0x0000003802027812 */ /* 0x000fc800078ec0ff */
[----:B------:R-:W-:-:S13]  /*190d0*/  ISETP.GE.AND P1, PT, R2, UR4, PT ;  /* 0x0000000402007c0c */ /* 0x000fda000bf26270 */
.L_x_15705:
[----:B------:R-:W2:Y:S01]  /*190e0*/  LDL R11, [R1+0x1c] ;  /* 0x00001c00010b7983 */ /* 0x000ea20000100800 */
[----:B-1----:R-:W0:Y:S03]  /*190f0*/  LDC R0, c[0x0][0x430] ;  /* 0x00010c00ff007b82 */ /* 0x002e260000000800 */
        /* <DEDUP_REMOVED lines=17> */
[----:B-1----:R-:W-:-:S04]  /*19210*/  @P0 SHF.R.U32.HI R2, RZ, R3, R5 ;  /* 0x00000003ff020219 */ /* 0x002fc80000011605 */
[----:B------:R-:W-:-:S05]  /*19220*/  IADD3 R3, -R2, RZ, RZ ;  /* 0x000000ff02037210 */ /* 0x000fca0007ffe1ff */
        /* <DEDUP_REMOVED lines=20> */
.L_x_15693:
[----:B------:R-:W-:Y:S01]  /*19370*/  IMAD R5, R22, 0x8, R16 ;  /* 0x0000000816057824 */ /* 0x000fe200078e0210 */
[----:B------:R-:W-:Y:S01]  /*19380*/  SHF.L.U32 R2, R29, 0x1f, RZ ;  /* 0x0000001f1d027819 */ /* 0x000fe200000006ff */
[----:B------:R-:W-:Y:S03]  /*19390*/  BSSY B1, `(.L_x_15694) ;  /* 0x0000003000017945 */ /* 0x000fe60003800000 */
[----:B------:R-:W0:Y:S02]  /*193a0*/  SYNCS.PHASECHK.TRANS64.TRYWAIT P0, [R5+URZ+0x16840], R2 ;  /* 0x01684002050075a7 */ /* 0x000e24000800017f */
[----:B0-----:R-:W-:Y:S05]  /*193b0*/  @!P0 BRA `(.L_x_15695) ;  /* 0x0000006400808947 */ /* 0x001fea0003800000 */
.L_x_15877:
[----:B------:R-:W-:Y:S05]  /*193c0*/  BSYNC B1 ;  /* 0x0000000000017941 */ /* 0x000fea0003800000 */
.L_x_15694:
[----:B------:R-:W2:Y:S01]  /*193d0*/  LDL R3, [R1+0x10] ;  /* 0x0000100001037983 */ /* 0x000ea20000100800 */
        /* <DEDUP_REMOVED lines=8> */
[----:B------:R-:W-:Y:S02]  /*19460*/  IMAD.SHL.U32 R11, R8, 0x8, RZ ;  /* 0x00000008080b7824 */ /* 0x000fe400078e00ff */
[----:B---3--:R-:W-:-:S05]  /*19470*/  IMAD.SHL.U32 R8, R9, 0x8, RZ ;  /* 0x0000000809087824 */ /* 0x008fca00078e00ff */
[----:B------:R-:W-:-:S04]  /*19480*/  LOP3.LUT R8, R8, 0x1f8, RZ, 0xc0, !PT ;  /* 0x000001f808087812 */ /* 0x000fc800078ec0ff */
[----:B------:R-:W-:-:S04]  /*19490*/  LOP3.LUT R8, R8, 0x38, R9, 0x78, !PT ;  /* 0x0000003808087812 */ /* 0x000fc800078e7809 */
[----:B------:R-:W-:-:S05]  /*194a0*/  LOP3.LUT R8, R8, 0x200, R11, 0xf8, !PT ;  /* 0x0000020008087812 */ /* 0x000fca00078ef80b */
[----:B------:R-:W-:Y:S01]  /*194b0*/  IMAD R8, R22, 0x2000, R8 ;  /* 0x0000200016087824 */ /* 0x000fe200078e0208 */
[----:B--2---:R-:W-:Y:S01]  /*194c0*/  LOP3.LUT P2, RZ, R3, 0x1, RZ, 0xc0, !PT ;  /* 0x0000000103ff7812 */ /* 0x004fe2000784c0ff */
[----:B0-----:R-:W-:Y:S01]  /*194d0*/  IMAD.WIDE.U32 R2, R0, UR4, RZ ;  /* 0x0000000400027c25 */ /* 0x001fe2000f8e00ff */
        /* <DEDUP_REMOVED lines=16> */
[----:B0-----:R-:W-:-:S03]  /*195e0*/  SHF.L.U32 R11, R3, 0x3, RZ ;  /* 0x00000003030b7819 */ /* 0x001fc600000006ff */
[----:B------:R-:W0:Y:S01]  /*195f0*/  SHFL.IDX PT, R3, R10, RZ, 0x181f ;  /* 0x00181fff0a037589 */ /* 0x000e2200000e0000 */
        /* <DEDUP_REMOVED lines=38> */
.L_x_15895:
        /* <DEDUP_REMOVED lines=8> */
.L_x_15697:
        /* <DEDUP_REMOVED lines=11> */
.L_x_15698:
[----:B------:R1:W-:Y:S01]  /*19990*/  SYNCS.ARRIVE.TRANS64.A1T0 RZ, [R5+URZ+0x16830], RZ ;  /* 0x016830ff05ff79a7 */ /* 0x0003e2000810003f */
[----:B------:R-:W-:Y:S05]  /*199a0*/  @!P3 BRA `(.L_x_15699) ;  /* 0x000000000004b947 */ /* 0x000fea0003800000 */
[----:B------:R-:W-:Y:S01]  /*199b0*/  BPT.TRAP 0x1 ;  /* 0x000000040000795c */ /* 0x000fe20000300000 */
.L_x_15699:
[----:B------:R-:W-:Y:S01]  /*199c0*/  SHF.L.U32 R2, R20, 0x1f, RZ ;  /* 0x0000001f14027819 */ /* 0x000fe200000006ff */
[----:B-1----:R-:W-:Y:S01]  /*199d0*/  IMAD R5, R6, 0x8, R16 ;  /* 0x0000000806057824 */ /* 0x002fe200078e0210 */
[----:B------:R-:W-:Y:S03]  /*199e0*/  BSSY B1, `(.L_x_15700) ;  /* 0x0000003000017945 */ /* 0x000fe60003800000 */
[----:B------:R-:W1:Y:S02]  /*199f0*/  SYNCS.PHASECHK.TRANS64.TRYWAIT P0, [R5+URZ+0x16860], R2 ;  /* 0x01686002050075a7 */ /* 0x000e64000800017f */
[----:B-1----:R-:W-:Y:S05]  /*19a00*/  @!P0 BRA `(.L_x_15701) ;  /* 0x00000068003c8947 */ /* 0x002fea0003800000 */
.L_x_15896:
[----:B------:R-:W-:Y:S05]  /*19a10*/  BSYNC B1 ;  /* 0x0000000000017941 */ /* 0x000fea0003800000 */
.L_x_15700:
[----:B------:R-:W2:Y:S01]  /*19a20*/  LDL R8, [R1+0x14] ;  /* 0x0000140001087983 */ /* 0x000ea20000100800 */
        /* <DEDUP_REMOVED lines=59> */
.L_x_15914:
        /* <DEDUP_REMOVED lines=25> */
.L_x_15703:
        /* <DEDUP_REMOVED lines=12> */
.L_x_15704:
[----:B------:R-:W2:Y:S01]  /*1a030*/  LDL R0, [R1+0x18] ;  /* 0x0000180001007983 */ /* 0x000ea20000100800 */
[----:B------:R0:W-:Y:S01]  /*1a040*/  SYNCS.ARRIVE.TRANS64.A1T0 RZ, [R5+URZ+0x16850], RZ ;  /* 0x016850ff05ff79a7 */ /* 0x0001e2000810003f */
[C---:B------:R-:W-:Y:S01]  /*1a050*/  VIADD R7, R23.reuse, 0xffffffff ;  /* 0xffffffff17077836 */ /* 0x040fe20000000000 */
[----:B------:R-:W-:Y:S01]  /*1a060*/  MOV R20, R29 ;  /* 0x0000001d00147202 */ /* 0x000fe20000000f00 */
[----:B------:R-:W-:Y:S02]  /*1a070*/  IMAD.MOV.U32 R6, RZ, RZ, R22 ;  /* 0x000000ffff067224 */ /* 0x000fe400078e0016 */
[----:B------:R-:W-:Y:S01]  /*1a080*/  IMAD.MOV.U32 R26, RZ, RZ, R23 ;  /* 0x000000ffff1a7224 */ /* 0x000fe200078e0017 */
[----:B--2---:R-:W-:-:S13]  /*1a090*/  ISETP.GT.AND P0, PT, R23, R0, PT ;  /* 0x000000001700720c */ /* 0x004fda0003f04270 */
[----:B0-----:R-:W-:Y:S05]  /*1a0a0*/  @P0 BRA `(.L_x_15705) ;  /* 0xfffffff0000c0947 */ /* 0x001fea000383ffff */
.L_x_15692:
[----:B------:R-:W-:Y:S05]  /*1a0b0*/  BSYNC B0 ;  /* 0x0000000000007941 */ /* 0x000fea0003800000 */
.L_x_15691:
        /* <DEDUP_REMOVED lines=17> */
.L_x_15707:
[----:B------:R-:W-:Y:S05]  /*1a1d0*/  BSYNC B0 ;  /* 0x0000000000007941 */ /* 0x000fea0003800000 */
.L_x_15706:
[----:B------:R-:W2:Y:S02]  /*1a1e0*/  LDL R0, [R1+0x54] ;  /* 0x0000540001007983 */ /* 0x000ea40000100800 */
[----:B--2---:R-:W-:-:S13]  /*1a1f0*/  ISETP.NE.AND P0, PT, R0, 0x3, PT ;  /* 0x000000030000780c */ /* 0x004fda0003f05270 */
[----:B------:R-:W-:Y:S05]  /*1a200*/  @!P0 BRA `(.L_x_15708) ;  /* 0x0000000000048947 */ /* 0x000fea0003800000 */
[----:B------:R-:W-:Y:S01]  /*1a210*/  BPT.TRAP 0x1 ;  /* 0x000000040000795c */ /* 0x000fe20000300000 */
.L_x_15708:
[----:B------:R-:W2:Y:S01]  /*1a220*/  LDL.LU R2, [R1+0x14] ;  /* 0x0000140001027983 */ /* 0x000ea20000300800 */
[----:B------:R-:W-:Y:S01]  /*1a230*/  IMAD R0, R22, 0x8, R16 ;  /* 0x0000000816007824 */ /* 0x000fe200078e0210 */
[----:B------:R-:W-:Y:S01]  /*1a240*/  SHF.L.U32 R3, R29, 0x1f, RZ ;  /* 0x0000001f1d037819 */ /* 0x000fe200000006ff */
[----:B------:R-:W-:Y:S03]  /*1a250*/  BSSY B0, `(.L_x_15709) ;  /* 0x0000004000007945 */ /* 0x000fe60003800000 */
[----:B------:R-:W0:Y:S01]  /*1a260*/  SYNCS.PHASECHK.TRANS64.TRYWAIT P0, [R0+URZ+0x16860], R3 ;  /* 0x01686003000075a7 */ /* 0x000e22000800017f */
[----:B--2---:R-:W-:Y:S01]  /*1a270*/  IMAD R6, R23, -0x80, R2 ;  /* 0xffffff8017067824 */ /* 0x004fe200078e0202 */
[----:B0-----:R-:W-:Y:S06]  /*1a280*/  @!P0 BRA `(.L_x_15710) ;  /* 0x0000006800788947 */ /* 0x001fec0003800000 */
.L_x_15915:
[----:B------:R-:W-:Y:S05]  /*1a290*/  BSYNC B0 ;  /* 0x0000000000007941 */ /* 0x000fea0003800000 */
.L_x_15709:
[----:B------:R-:W1:Y:S01]  /*1a2a0*/  S2R R2, SR_TID.X ;  /* 0x0000000000027919 */ /* 0x000e620000002100 */
[----:B------:R-:W-:Y:S01]  /*1a2b0*/  UMOV UR4, 0xffffffff ;  /* 0xffffffff00047882 */ /* 0x000fe20000000000 */
[----:B------:R-:W2:Y:S01]  /*1a2c0*/  S2R R7, SR_TID.X ;  /* 0x0000000000077919 */ /* 0x000ea20000002100 */
[----:B-1----:R-:W-:Y:S02]  /*1a2d0*/  LOP3.LUT R5, R2, 0x7f, RZ, 0xc0, !PT ;  /* 0x0000007f02057812 */ /* 0x002fe400078ec0ff */
[----:B--2---:R-:W-:-:S03]  /*1a2e0*/  SHF.L.U32 R2, R7, 0x3, RZ ;  /* 0x0000000307027819 */ /* 0x004fc600000006ff */
        /* <DEDUP_REMOVED lines=15> */
[C---:B------:R-:W-:Y:S02]  /*1a3e0*/  ISETP.GE.AND P0, PT, R2.reuse, UR4, PT ;  /* 0x0000000402007c0c */ /* 0x040fe4000bf06270 */
[----:B------:R-:W-:Y:S02]  /*1a3f0*/  SHF.L.U32 R5, R2, 0x1, RZ ;  /* 0x0000000102057819 */ /* 0x000fe400000006ff */
        /* <DEDUP_REMOVED lines=42> */
.L_x_15933:
        /* <DEDUP_REMOVED lines=9> */
.L_x_15712:
        /* <DEDUP_REMOVED lines=11> */
.L_x_15713:
[----:B------:R-:W-:Y:S01]  /*1a7e0*/  VIADD R22, R22, 0x1 ;  /* 0x0000000116167836 */ /* 0x000fe20000000000 */
[----:B------:R0:W-:Y:S04]  /*1a7f0*/  SYNCS.ARRIVE.TRANS64.A1T0 RZ, [R0+URZ+0x16850], RZ ;  /* 0x016850ff00ff79a7 */ /* 0x0001e8000810003f */
[----:B------:R-:W-:-:S04]  /*1a800*/  ISETP.NE.AND P0, PT, R22, 0x2, PT ;  /* 0x000000021600780c */ /* 0x000fc80003f05270 */
[----:B0-----:R-:W-:Y:S02]  /*1a810*/  SEL R0, RZ, 0x1, P0 ;  /* 0x00000001ff007807 */ /* 0x001fe40000000000 */
[----:B------:R-:W-:Y:S02]  /*1a820*/  SEL R22, R22, RZ, P0 ;  /* 0x000000ff16167207 */ /* 0x000fe40000000000 */
[----:B------:R-:W-:-:S07]  /*1a830*/  LOP3.LUT R29, R29, R0, RZ, 0x3c, !PT ;  /* 0x000000001d1d7212 */ /* 0x000fce00078e3cff */
.L_x_15672:
[----:B------:R-:W-:Y:S05]  /*1a840*/  BSYNC B7 ;  /* 0x0000000000077941 */ /* 0x000fea0003800000 */
.L_x_15670:
[----:B------:R-:W4:Y:S02]  /*1a850*/  LDL R0, [R1+0x10] ;  /* 0x0000100001007983 */ /* 0x000f240000100800 */
[----:B----4-:R-:W-:-:S13]  /*1a860*/  LOP3.LUT P0, RZ, R0, 0x4, RZ, 0xc0, !PT ;  /* 0x0000000400ff7812 */ /* 0x010fda000780c0ff */
[----:B------:R-:W-:Y:S05]  /*1a870*/  @!P0 BRA `(.L_x_15714) ;  /* 0x0000000000248947 */ /* 0x000fea0003800000 */
[----:B------:R-:W-:Y:S05]  /*1a880*/  WARPSYNC.ALL ;  /* 0x0000000000007948 */ /* 0x000fea0003800000 */
[----:B------:R-:W0:Y:S08]  /*1a890*/  S2UR UR5, SR_CgaCtaId ;  /* 0x00000000000579c3 */ /* 0x000e300000008800 */
[----:B------:R-:W-:Y:S06]  /*1a8a0*/  BAR.SYNC.DEFER_BLOCKING 0x5, 0x200 ;  /* 0x0148000000007b1d */ /* 0x000fec0000010000 */
[----:B------:R-:W-:-:S02]  /*1a8b0*/  UMOV UR4, 0x400 ;  /* 0x0000040000047882 */ /* 0x000fc40000000000 */
[----:B0-----:R-:W-:-:S06]  /*1a8c0*/  ULEA UR4, UR5, UR4, 0x18 ;  /* 0x0000000405047291 */ /* 0x001fcc000f8ec03f */
[----:B------:R-:W-:-:S05]  /*1a8d0*/  IMAD.U32 R16, RZ, RZ, UR4 ;  /* 0x00000004ff107e24 */ /* 0x000fca000f8e00ff */
[----:B------:R0:W4:Y:S01]  /*1a8e0*/  LDS.128 R24, [R16+0x168d0] ;  /* 0x0168d00010187984 */ /* 0x0001220000000c00 */
[----:B------:R-:W-:Y:S06]  /*1a8f0*/  BAR.ARV 0x4, 0x200 ;  /* 0x0108000000007b1d */ /* 0x000fec0000002000 */
[----:B------:R-:W-:Y:S05]  /*1a900*/  BRA `(.L_x_15715) ;  /* 0x0000000c00d87947 */ /* 0x000fea0003800000 */
.L_x_15714:
[----:B------:R-:W0:Y:S01]  /*1a910*/  S2R R0, SR_TID.X ;  /* 0x0000000000007919 */ /* 0x000e220000002100 */
[----:B------:R-:W-:Y:S01]  /*1a920*/  UMOV UR4, 0xffffffff ;  /* 0xffffffff00047882 */ /* 0x000fe20000000000 */
[----:B0-----:R-:W-:-:S04]  /*1a930*/  LOP3.LUT R8, R0, 0x1f, RZ, 0xc0, !PT ;  /* 0x0000001f00087812 */ /* 0x001fc800078ec0ff */
[----:B------:R-:W-:Y:S01]  /*1a940*/  ISETP.NE.AND P0, PT, R8, 0x1f, PT ;  /* 0x0000001f0800780c */ /* 0x000fe20003f05270 */
[----:B------:R-:W-:-:S12]  /*1a950*/  BRA.DIV UR4, `(.L_x_15716) ;  /* 0x0000006e04187947 */ /* 0x000fd8000b800000 */
[----:B--2---:R-:W-:Y:S01]  /*1a960*/  IADD3 R9, R27, R8, RZ ;  /* 0x000000081b097210 */ /* 0x004fe20007ffe0ff */
[----:B------:R-:W-:-:S03]  /*1a970*/  ULDC UR4, c[0x0][0xc3c] ;  /* 0x00030f0000047ab9 */ /* 0x000fc60000000800 */
[----:B------:R-:W-:-:S13]  /*1a980*/  ISETP.GE.OR P1, PT, R9, UR4, !P0 ;  /* 0x0000000409007c0c */ /* 0x000fda000c726670 */
[----:B------:R-:W0:Y:S08]  /*1a990*/  @!P1 LDC.64 R2, c[0x0][0xc80] ;  /* 0x00032000ff029b82 */ /* 0x000e300000000a00 */
[----:B------:R-:W2:Y:S01]  /*1a9a0*/  @!P1 LDC.64 R4, c[0x0][0xc78] ;  /* 0x00031e00ff049b82 */ /* 0x000ea20000000a00 */
[----:B0-----:R-:W-:-:S05]  /*1a9b0*/  @!P1 IMAD.WIDE R2, R9, 0x4, R2 ;  /* 0x0000000409029825 */ /* 0x001fca00078e0202 */
[----:B---3--:R2:W3:Y:S02]  /*1a9c0*/  @!P1 LDG.E R7, desc[UR40][R2.64] ;  /* 0x0000002802079981 */ /* 0x0084e4000c1e1900 */
        /* <DEDUP_REMOVED lines=11> */
[----:B---3--:R-:W-:Y:S01]  /*1aa80*/  @!P1 IMAD.MOV.U32 R25, RZ, RZ, R7 ;  /* 0x000000ffff199224 */ /* 0x008fe200078e0007 */
        /* <DEDUP_REMOVED lines=19> */
.L_x_15943:
[----:B------:R-:W-:Y:S02]  /*1abc0*/  ULDC UR4, c[0x0][0xc38] ;  /* 0x00030e0000047ab9 */ /* 0x000fe40000000800 */
[----:B------:R-:W-:-:S04]  /*1abd0*/  IMAD.U32 R4, RZ, RZ, UR4 ;  /* 0x00000004ff047e24 */ /* 0x000fc8000f8e00ff */
[----:B--2---:R-:W-:-:S05]  /*1abe0*/  IMAD R3, R14, R4, RZ ;  /* 0x000000040e037224 */ /* 0x004fca00078e02ff */
[----:B------:R-:W-:-:S04]  /*1abf0*/  IADD3 R6, R6, R3, RZ ;  /* 0x0000000306067210 */ /* 0x000fc80007ffe0ff */
[----:B------:R-:W-:-:S13]  /*1ac00*/  ISETP.GT.AND P6, PT, R6, R0, PT ;  /* 0x000000000600720c */ /* 0x000fda0003fc4270 */
[----:B------:R-:W-:Y:S05]  /*1ac10*/  @P6 BRA `(.L_x_15717) ;  /* 0x0000000000a46947 */ /* 0x000fea0003800000 */
.L_x_15720:
        /* <DEDUP_REMOVED lines=35> */
.L_x_15951:
[----:B------:R-:W-:Y:S02]  /*1ae50*/  ULDC UR4, c[0x0][0xc38] ;  /* 0x00030e0000047ab9 */ /* 0x000fe40000000800 */
[----:B------:R-:W-:-:S04]  /*1ae60*/  IMAD.U32 R4, RZ, RZ, UR4 ;  /* 0x00000004ff047e24 */ /* 0x000fc8000f8e00ff */
[----:B--2---:R-:W-:-:S04]  /*1ae70*/  IMAD R3, R14, R4, RZ ;  /* 0x000000040e037224 */ /* 0x004fc800078e02ff */
[----:B------:R-:W-:-:S05]  /*1ae80*/  IMAD.IADD R6, R3, 0x1, R6 ;  /* 0x0000000103067824 */ /* 0x000fca00078e0206 */
[----:B------:R-:W-:-:S13]  /*1ae90*/  ISETP.GT.AND P6, PT, R6, R0, PT ;  /* 0x000000000600720c */ /* 0x000fda0003fc4270 */
[----:B------:R-:W-:Y:S05]  /*1aea0*/  @!P6 BRA `(.L_x_15720) ;  /* 0xfffffffc005ce947 */ /* 0x000fea000383ffff */
.L_x_15717:
[----:B------:R-:W-:Y:S01]  /*1aeb0*/  IADD3 R6, -R3, R6, RZ ;  /* 0x0000000603067210 */ /* 0x000fe20007ffe1ff */
[----:B------:R-:W-:-:S04]  /*1aec0*/  UMOV UR4, 0xffffffff ;  /* 0xffffffff00047882 */ /* 0x000fc80000000000 */
        /* <DEDUP_REMOVED lines=8> */
.L_x_15956:
[----:B------:R-:W-:-:S13]  /*1af50*/  ISETP.NE.AND P0, PT, R3, RZ, PT ;  /* 0x000000ff0300720c */ /* 0x000fda0003f05270 */
[----:B------:R-:W-:Y:S05]  /*1af60*/  @!P0 BRA `(.L_x_15722) ;  /* 0x0000000000108947 */ /* 0x000fea0003800000 */
[----:B------:R-:W-:Y:S01]  /*1af70*/  UMOV UR4, 0xffffffff ;  /* 0xffffffff00047882 */ /* 0x000fe20000000000 */
[----:B------:R-:W-:Y:S02]  /*1af80*/  VIADD R12, R7, 0xffffffff ;  /* 0xffffffff070c7836 */ /* 0x000fe40000000000 */
[----:B------:R-:W-:Y:S05]  /*1af90*/  BRA.DIV UR4, `(.L_x_15723) ;  /* 0x0000006e04d87947 */ /* 0x000fea000b800000 */
[----:B------:R0:W0:Y:S02]  /*1afa0*/  SHFL.IDX PT, R24, R2, R12, 0x1f ;  /* 0x00001f0c02187589 */ /* 0x00002400000e0000 */
.L_x_15722:
[----:B----4-:R-:W-:Y:S01]  /*1afb0*/  ISETP.NE.AND P0, PT, R5, 0x1, PT ;  /* 0x000000010500780c */ /* 0x010fe20003f05270 */
[----:B0-----:R-:W-:-:S04]  /*1afc0*/  IMAD R24, R24, R4, R6 ;  /* 0x0000000418187224 */ /* 0x001fc800078e0206 */
[----:B------:R-:W-:-:S08]  /*1afd0*/  IMAD.IADD R0, R0, 0x1, -R24 ;  /* 0x0000000100007824 */ /* 0x000fd000078e0a18 */
[----:B------:R-:W-:Y:S05]  /*1afe0*/  @!P0 BRA `(.L_x_15724) ;  /* 0x0000000000dc8947 */ /* 0x000fea0003800000 */
[-C--:B---3--:R-:W-:Y:S01]  /*1aff0*/  IABS R6, R25.reuse ;  /* 0x0000001900067213 */ /* 0x088fe20000000000 */
[----:B------:R-:W-:Y:S01]  /*1b000*/  IMAD.MOV.U32 R2, RZ, RZ, RZ ;  /* 0x000000ffff027224 */ /* 0x000fe200078e00ff */
[----:B------:R-:W-:Y:S02]  /*1b010*/  IABS R8, R25 ;  /* 0x0000001900087213 */ /* 0x000fe40000000000 */
[----:B------:R-:W0:Y:S03]  /*1b020*/  I2F.RP R4, R6 ;  /* 0x0000000600047306 */ /* 0x000e260000209400 */
[----:B------:R-:W-:-:S05]  /*1b030*/  IMAD.MOV R8, RZ, RZ, -R8 ;  /* 0x000000ffff087224 */ /* 0x000fca00078e0a08 */
[----:B0-----:R-:W2:Y:S02]  /*1b040*/  MUFU.RCP R4, R4 ;  /* 0x0000000400047308 */ /* 0x001ea40000001000 */
[----:B--2---:R-:W-:-:S06]  /*1b050*/  IADD3 R7, R4, 0xffffffe, RZ ;  /* 0x0ffffffe04077810 */ /* 0x004fcc0007ffe0ff */
        /* <DEDUP_REMOVED lines=9> */
[-C--:B------:R-:W-:Y:S02]  /*1b0f0*/  @!P1 IADD3 R3, R3, -R6.reuse, RZ ;  /* 0x8000000603039210 */ /* 0x080fe40007ffe0ff */
[----:B------:R-:W-:Y:S02]  /*1b100*/  @!P1 IADD3 R4, R4, 0x1, RZ ;  /* 0x0000000104049810 */ /* 0x000fe40007ffe0ff */
[----:B------:R-:W-:Y:S02]  /*1b110*/  ISETP.GE.U32.AND P0, PT, R3, R6, PT ;  /* 0x000000060300720c */ /* 0x000fe40003f06070 */
[-C--:B------:R-:W-:Y:S02]  /*1b120*/  IABS R6, R5.reuse ;  /* 0x0000000500067213 */ /* 0x080fe40000000000 */
[----:B------:R-:W-:Y:S02]  /*1b130*/  ISETP.NE.AND P1, PT, R25, RZ, PT ;  /* 0x000000ff1900720c */ /* 0x000fe40003f25270 */
        /* <DEDUP_REMOVED lines=34> */
.L_x_15724:
[----:B------:R-:W0:Y:S02]  /*1b360*/  LDC.64 R2, c[0x0][0xc90] ;  /* 0x00032400ff027b82 */ /* 0x000e240000000a00 */
[----:B0-----:R-:W-:-:S05]  /*1b370*/  IMAD.WIDE R2, R27, 0x4, R2 ;  /* 0x000000041b027825 */ /* 0x001fca00078e0202 */
[----:B------:R0:W3:Y:S02]  /*1b380*/  LDG.E R6, desc[UR40][R2.64] ;  /* 0x0000002802067981 */ /* 0x0000e4000c1e1900 */
[----:B0-----:R-:W-:Y:S02]  /*1b390*/  IMAD.MOV.U32 R2, RZ, RZ, RZ ;  /* 0x000000ffff027224 */ /* 0x001fe400078e00ff */
[----:B---3--:R-:W-:-:S05]  /*1b3a0*/  IMAD R5, R25, R6, RZ ;  /* 0x0000000619057224 */ /* 0x008fca00078e02ff */
[----:B--2---:R-:W-:-:S04]  /*1b3b0*/  IABS R7, R5 ;  /* 0x0000000500077213 */ /* 0x004fc80000000000 */
[----:B------:R-:W0:Y:S08]  /*1b3c0*/  I2F.RP R8, R7 ;  /* 0x0000000700087306 */ /* 0x000e300000209400 */
[----:B0-----:R-:W1:Y:S02]  /*1b3d0*/  MUFU.RCP R8, R8 ;  /* 0x0000000800087308 */ /* 0x001e640000001000 */
[----:B-1----:R-:W-:-:S06]  /*1b3e0*/  IADD3 R10, R8, 0xffffffe, RZ ;  /* 0x0ffffffe080a7810 */ /* 0x002fcc0007ffe0ff */
        /* <DEDUP_REMOVED lines=16> */
[----:B------:R-:W-:-:S06]  /*1b4f0*/  IMAD.MOV.U32 R2, RZ, RZ, RZ ;  /* 0x000000ffff027224 */ /* 0x000fcc00078e00ff */
        /* <DEDUP_REMOVED lines=35> */
.L_x_15725:
[----:B------:R-:W-:-:S04]  /*1b730*/  LOP3.LUT R2, RZ, R2, RZ, 0x33, !PT ;  /* 0x00000002ff027212 */ /* 0x000fc800078e33ff */
[----:B------:R-:W-:Y:S01]  /*1b740*/  IADD3 R25, R25, R2, RZ ;  /* 0x0000000219197210 */ /* 0x000fe20007ffe0ff */
[----:B------:R-:W-:Y:S06]  /*1b750*/  BRA `(.L_x_15726) ;  /* 0x00000000001c7947 */ /* 0x000fec0003800000 */
.L_x_15718:
[----:B------:R-:W-:Y:S01]  /*1b760*/  UMOV UR4, URZ ;  /* 0x0000003f00047c82 */ /* 0x000fe20008000000 */
[----:B------:R-:W-:Y:S01]  /*1b770*/  UMOV UR5, URZ ;  /* 0x0000003f00057c82 */ /* 0x000fe20008000000 */
[----:B------:R-:W-:Y:S01]  /*1b780*/  ULDC UR6, c[0x0][0xc3c] ;  /* 0x00030f0000067ab9 */ /* 0x000fe20000000800 */
[----:B------:R-:W-:Y:S01]  /*1b790*/  IMAD.MOV.U32 R24, RZ, RZ, R0 ;  /* 0x000000ffff187224 */ /* 0x000fe200078e0000 */
[----:B------:R-:W-:Y:S01]  /*1b7a0*/  MOV R27, UR6 ;  /* 0x00000006001b7c02 */ /* 0x000fe20008000f00 */
[----:B------:R-:W-:Y:S02]  /*1b7b0*/  IMAD.U32 R25, RZ, RZ, UR4 ;  /* 0x00000004ff197e24 */ /* 0x000fe4000f8e00ff */
[----:B------:R-:W-:-:S07]  /*1b7c0*/  IMAD.U32 R26, RZ, RZ, UR5 ;  /* 0x00000005ff1a7e24 */ /* 0x000fce000f8e00ff */
.L_x_15726:
        /* <DEDUP_REMOVED lines=10> */
.L_x_15715:
[----:B------:R-:W-:Y:S02]  /*1b870*/  ULDC UR4, c[0x0][0xc3c] ;  /* 0x00030f0000047ab9 */ /* 0x000fe40000000800 */
[----:B----4-:R-:W-:-:S13]  /*1b880*/  ISETP.GE.AND P0, PT, R27, UR4, PT ;  /* 0x000000041b007c0c */ /* 0x010fda000bf06270 */
[----:B------:R-:W-:Y:S05]  /*1b890*/  @!P0 BRA `(.L_x_15727) ;  /* 0xffffff9800f48947 */ /* 0x000fea000383ffff */
[----:B------:R-:W-:Y:S05]  /*1b8a0*/  BSYNC B8 ;  /* 0x0000000000087941 */ /* 0x000fea0003800000 */
.L_x_15630:
        /* <DEDUP_REMOVED lines=12> */
.L_x_15959:
[----:B------:R-:W-:Y:S05]  /*1b970*/  BSYNC B0 ;  /* 0x0000000000007941 */ /* 0x000fea0003800000 */
.L_x_15728:
[----:B------:R-:W-:-:S03]  /*1b980*/  UMOV UR4, 0xffffffff ;  /* 0xffffffff00047882 */ /* 0x000fc60000000000 */
[----:B------:R-:W-:Y:S05]  /*1b990*/  BRA.DIV UR4, `(.L_x_15730) ;  /* 0x0000006604947947 */ /* 0x000fea000b800000 */
[----:B0-----:R-:W0:Y:S02]  /*1b9a0*/  S2R R0, SR_TID.X ;  /* 0x0000000000007919 */ /* 0x001e240000002100 */
[----:B0-----:R-:W-:-:S04]  /*1b9b0*/  SHF.R.U32.HI R0, RZ, 0x5, R0 ;  /* 0x00000005ff007819 */ /* 0x001fc80000011600 */
[----:B------:R-:W-:-:S05]  /*1b9c0*/  LOP3.LUT R0, R0, 0x3, RZ, 0xc0, !PT ;  /* 0x0000000300007812 */ /* 0x000fca00078ec0ff */
[----:B------:R0:W4:Y:S02]  /*1b9d0*/  SHFL.IDX PT, R14, R0, RZ, 0x1f ;  /* 0x00001fff000e7589 */ /* 0x00012400000e0000 */
.L_x_15962:
[----:B----4-:R-:W-:-:S13]  /*1b9e0*/  ISETP.NE.AND P0, PT, R14, RZ, PT ;  /* 0x000000ff0e00720c */ /* 0x010fda0003f05270 */
[----:B------:R-:W-:Y:S05]  /*1b9f0*/  @P0 BRA `(.L_x_15465) ;  /* 0x0000000000880947 */ /* 0x000fea0003800000 */
[----:B------:R-:W-:-:S03]  /*1ba00*/  UMOV UR4, 0xffffffff ;  /* 0xffffffff00047882 */ /* 0x000fc60000000000 */
[----:B------:R-:W-:Y:S05]  /*1ba10*/  BRA.DIV UR4, `(.L_x_15731) ;  /* 0x0000006604a87947 */ /* 0x000fea000b800000 */
[----:B------:R-:W-:-:S13]  /*1ba20*/  ELECT P6, URZ, PT ;  /* 0x00000000003f782f */ /* 0x000fda00038c0000 */
.L_x_15965:
[----:B------:R-:W-:Y:S05]  /*1ba30*/  @!P6 BRA `(.L_x_15465) ;  /* 0x000000000078e947 */ /* 0x000fea0003800000 */
[----:B0-----:R-:W4:Y:S02]  /*1ba40*/  LDL.LU R0, [R1+0x3c] ;  /* 0x00003c0001007983 */ /* 0x001f240000300800 */
[----:B----4-:R-:W-:-:S04]  /*1ba50*/  LOP3.LUT R0, R0, 0x2, RZ, 0xfc, !PT ;  /* 0x0000000200007812 */ /* 0x010fc800078efcff */
[----:B------:R-:W-:-:S13]  /*1ba60*/  ISETP.NE.AND P0, PT, R0, 0x3, PT ;  /* 0x000000030000780c */ /* 0x000fda0003f05270 */
[----:B------:R-:W-:Y:S05]  /*1ba70*/  @!P0 BRA `(.L_x_15732) ;  /* 0x0000000000048947 */ /* 0x000fea0003800000 */
[----:B------:R-:W-:Y:S01]  /*1ba80*/  BPT.TRAP 0x1 ;  /* 0x000000040000795c */ /* 0x000fe20000300000 */
.L_x_15732:
[C---:B------:R-:W-:Y:S01]  /*1ba90*/  IMAD R3, R22.reuse, 0x8, R5 ;  /* 0x0000000816037824 */ /* 0x040fe200078e0205 */
[----:B------:R-:W-:Y:S02]  /*1baa0*/  SHF.L.U32 R2, R29, 0x1f, RZ ;  /* 0x0000001f1d027819 */ /* 0x000fe400000006ff */
[----:B------:R-:W-:Y:S02]  /*1bab0*/  IADD3 R22, R22, 0x1, RZ ;  /* 0x0000000116167810 */ /* 0x000fe40007ffe0ff */
[----:B------:R-:W0:Y:S02]  /*1bac0*/  SYNCS.PHASECHK.TRANS64.TRYWAIT P1, [R3+URZ+0x16840], R2 ;  /* 0x01684002030075a7 */ /* 0x000e24000802017f */
[----:B------:R-:W-:-:S04]  /*1bad0*/  ISETP.NE.AND P2, PT, R22, 0x2, PT ;  /* 0x000000021600780c */ /* 0x000fc80003f45270 */
[----:B------:R-:W-:Y:S01]  /*1bae0*/  SEL R0, RZ, 0x1, P2 ;  /* 0x00000001ff007807 */ /* 0x000fe20001000000 */
[----:B0-----:R-:W-:Y:S08]  /*1baf0*/  @!P1 BRA `(.L_x_15733) ;  /* 0x0000006400909947 */ /* 0x001ff00003800000 */
.L_x_15966:
[----:B------:R-:W-:Y:S02]  /*1bb00*/  SEL R22, R22, RZ, P2 ;  /* 0x000000ff16167207 */ /* 0x000fe40001000000 */
[----:B------:R-:W-:Y:S01]  /*1bb10*/  LOP3.LUT R0, R29, R0, RZ, 0x3c, !PT ;  /* 0x000000001d007212 */ /* 0x000fe200078e3cff */
[----:B------:R-:W-:Y:S06]  /*1bb20*/  @!P0 BRA `(.L_x_15734) ;  /* 0x0000000000048947 */ /* 0x000fec0003800000 */
[----:B------:R-:W-:Y:S01]  /*1bb30*/  BPT.TRAP 0x1 ;  /* 0x000000040000795c */ /* 0x000fe20000300000 */
.L_x_15734:
[----:B------:R-:W-:Y:S01]  /*1bb40*/  IMAD R5, R22, 0x8, R5 ;  /* 0x0000000816057824 */ /* 0x000fe200078e0205 */
[----:B------:R-:W-:-:S04]  /*1bb50*/  SHF.L.U32 R0, R0, 0x1f, RZ ;  /* 0x0000001f00007819 */ /* 0x000fc800000006ff */
[----:B------:R-:W4:Y:S02]  /*1bb60*/  SYNCS.PHASECHK.TRANS64.TRYWAIT P1, [R5+URZ+0x16840], R0 ;  /* 0x01684000050075a7 */ /* 0x000f24000802017f */
[----:B----4-:R-:W-:Y:S05]  /*1bb70*/  @!P1 BRA `(.L_x_15735) ;  /* 0x0000006400849947 */ /* 0x010fea0003800000 */
.L_x_15967:
[----:B------:R-:W-:Y:S05]  /*1bb80*/  @!P0 BRA `(.L_x_15736) ;  /* 0x0000000000048947 */ /* 0x000fea0003800000 */
[----:B------:R-:W-:Y:S01]  /*1bb90*/  BPT.TRAP 0x1 ;  /* 0x000000040000795c */ /* 0x000fe20000300000 */
.L_x_15736:
[----:B------:R-:W5:Y:S02]  /*1bba0*/  SYNCS.PHASECHK.TRANS64.TRYWAIT P1, [R3+URZ+0x16860], R2 ;  /* 0x01686002030075a7 */ /* 0x000f64000802017f */
[----:B-----5:R-:W-:Y:S05]  /*1bbb0*/  @!P1 BRA `(.L_x_15737) ;  /* 0x0000006400889947 */ /* 0x020fea0003800000 */
.L_x_15968:
[----:B------:R-:W-:Y:S05]  /*1bbc0*/  @!P0 BRA `(.L_x_15738) ;  /* 0x0000000000048947 */ /* 0x000fea0003800000 */
[----:B------:R-:W-:Y:S01]  /*1bbd0*/  BPT.TRAP 0x1 ;  /* 0x000000040000795c */ /* 0x000fe20000300000 */
.L_x_15738:
[----:B------:R0:W0:Y:S02]  /*1bbe0*/  SYNCS.PHASECHK.TRANS64.TRYWAIT P0, [R5+URZ+0x16860], R0 ;  /* 0x01686000050075a7 */ /* 0x000024000800017f */
[----:B0-----:R-:W-:Y:S05]  /*1bbf0*/  @!P0 NANOSLEEP.SYNCS 0x989680 ;  /* 0x009896800000895d */ /* 0x001fea0003900000 */
[----:B------:R-:W0:Y:S02]  /*1bc00*/  @!P0 SYNCS.PHASECHK.TRANS64 P0, [R5+URZ+0x16860], R0 ;  /* 0x01686000050085a7 */ /* 0x000e24000800007f */
[----:B0-----:R-:W-:Y:S05]  /*1bc10*/  @!P0 BRA `(.L_x_15738) ;  /* 0xfffffffc00f08947 */ /* 0x001fea000383ffff */
.L_x_15465:
[----:B------:R-:W-:Y:S05]  /*1bc20*/  BSYNC B9 ;  /* 0x0000000000097941 */ /* 0x000fea0003800000 */
.L_x_15462:
[----:B------:R-:W-:Y:S05]  /*1bc30*/  EXIT ;  /* 0x000000000000794d */ /* 0x000fea0003800000 */
.L_x_15485:
[----:B0-----:R0:W1:Y:S02]  /*1bc40*/  SYNCS.PHASECHK.TRANS64.TRYWAIT P6, [R68+URZ+0x16890], R77 ;  /* 0x0168904d440075a7 */ /* 0x00106400080c017f */
[----:B-1----:R-:W-:Y:S05]  /*1bc50*/  @!P6 NANOSLEEP.SYNCS 0x989680 ;  /* 0x009896800000e95d */ /* 0x002fea0003900000 */
[----:B------:R-:W1:Y:S02]  /*1bc60*/  @!P6 SYNCS.PHASECHK.TRANS64 P6, [R68+URZ+0x16890], R77 ;  /* 0x0168904d4400e5a7 */ /* 0x000e6400080c007f */
[----:B-1----:R-:W-:Y:S05]  /*1bc70*/  @!P6 BRA `(.L_x_15485) ;  /* 0xfffffffc00f0e947 */ /* 0x002fea000383ffff */
[----:B------:R-:W-:Y:S05]  /*1bc80*/  BRA `(.L_x_15739) ;  /* 0xfffffe70004c7947 */ /* 0x000fea000383ffff */
.L_x_15486:
        /* <DEDUP_REMOVED lines=8> */
.L_x_15741:
[----:B------:R-:W-:Y:S05]  /*1bd10*/  BSYNC B1 ;  /* 0x0000000000017941 */ /* 0x000fea0003800000 */
.L_x_15740:
        /* <DEDUP_REMOVED lines=8> */
.L_x_15742:
[----:B------:R-:W-:Y:S05]  /*1bda0*/  BRA `(.L_x_15743) ;  /* 0xfffffe7000187947 */ /* 0x000fea000383ffff */
.L_x_15495:
[----:B------:R-:W-:Y:S01]  /*1bdb0*/  BSSY B1, `(.L_x_15744) ;  /* 0x0000008000017945 */ /* 0x000fe20003800000 */
[----:B--2-4-:R-:W-:Y:S01]  /*1bdc0*/  IMAD.MOV.U32 R13, RZ, RZ, R85 ;  /* 0x000000ffff0d7224 */ /* 0x014fe200078e0055 */
[----:B------:R-:W-:Y:S01]  /*1bdd0*/  MOV R12, 0x1 ;  /* 0x00000001000c7802 */ /* 0x000fe20000000f00 */
[----:B------:R-:W-:Y:S02]  /*1bde0*/  IMAD.MOV.U32 R11, RZ, RZ, 0x1c1f ;  /* 0x00001c1fff0b7424 */ /* 0x000fe400078e00ff */
[----:B------:R-:W-:-:S07]  /*1bdf0*/  IMAD.MOV.U32 R15, RZ, RZ, -0x1 ;  /* 0xffffffffff0f7424 */ /* 0x000fce00078e00ff */
[----:B01-3--:R-:W-:Y:S05]  /*1be00*/  WARPSYNC.COLLECTIVE R15, `(.L_x_15745) ;  /* 0x000000000f087348 */ /* 0x00bfea0003c00000 */
[----:B---3--:R2:W3:Y:S02]  /*1be10*/  SHFL.IDX P6, R14, R13, R12, R11 ;  /* 0x0000000c0d0e7389 */ /* 0x0084e400000c000b */
[----:B0123--:R-:W-:Y:S01]  /*1be20*/  ENDCOLLECTIVE ;  /* 0x000000000000791b */ /* 0x00ffe20003800000 */
.L_x_15745:
[----:B------:R-:W-:Y:S05]  /*1be30*/  BSYNC B1 ;  /* 0x0000000000017941 */ /* 0x000fea0003800000 */
.L_x_15744:
        /* <DEDUP_REMOVED lines=8> */
.L_x_15746:
[----:B------:R-:W-:Y:S05]  /*1bec0*/  BRA `(.L_x_15747) ;  /* 0xfffffe7400887947 */ /* 0x000fea000383ffff */
.L_x_15507:
[----:B0-----:R0:W1:Y:S02]  /*1bed0*/  SYNCS.PHASECHK.TRANS64.TRYWAIT P4, [R68+URZ+0x16890], R77 ;  /* 0x0168904d440075a7 */ /* 0x001064000808017f */
[----:B-1----:R-:W-:Y:S05]  /*1bee0*/  @!P4 NANOSLEEP.SYNCS 0x989680 ;  /* 0x009896800000c95d */ /* 0x002fea0003900000 */
[----:B------:R-:W1:Y:S02]  /*1bef0*/  @!P4 SYNCS.PHASECHK.TRANS64 P4, [R68+URZ+0x16890], R77 ;  /* 0x0168904d4400c5a7 */ /* 0x000e64000808007f */
[----:B-1----:R-:W-:Y:S05]  /*1bf00*/  @!P4 BRA `(.L_x_15507) ;  /* 0xfffffffc00f0c947 */ /* 0x002fea000383ffff */
[----:B------:R-:W-:Y:S05]  /*1bf10*/  BRA `(.L_x_15748) ;  /* 0xfffffe80007c7947 */ /* 0x000fea000383ffff */
.L_x_15508:
        /* <DEDUP_REMOVED lines=8> */
.L_x_15750:
[----:B------:R-:W-:Y:S05]  /*1bfa0*/  BSYNC B1 ;  /* 0x0000000000017941 */ /* 0x000fea0003800000 */
.L_x_15749:
        /* <DEDUP_REMOVED lines=8> */
.L_x_15751:
[----:B------:R-:W-:Y:S01]  /*1c030*/  IMAD.MOV.U32 R80, RZ, RZ, R14 ;  /* 0x000000ffff507224 */ /* 0x000fe200078e000e */
[----:B------:R-:W-:Y:S06]  /*1c040*/  BRA `(.L_x_15752) ;  /* 0xfffffe8000487947 */ /* 0x000fec000383ffff */
.L_x_15513:
[----:B------:R-:W-:Y:S01]  /*1c050*/  BSSY B1, `(.L_x_15753) ;  /* 0x0000008000017945 */ /* 0x000fe20003800000 */
[----:B---3--:R-:W-:Y:S01]  /*1c060*/  IMAD.MOV.U32 R13, RZ, RZ, R85 ;  /* 0x000000ffff0d7224 */ /* 0x008fe200078e0055 */
[----:B--2---:R-:W-:Y:S01]  /*1c070*/  MOV R11, 0x1c1f ;  /* 0x00001c1f000b7802 */ /* 0x004fe20000000f00 */
[----:B------:R-:W-:Y:S02]  /*1c080*/  IMAD.MOV.U32 R12, RZ, RZ, 0x1 ;  /* 0x00000001ff0c7424 */ /* 0x000fe400078e00ff */
[----:B------:R-:W-:-:S07]  /*1c090*/  IMAD.MOV.U32 R15, RZ, RZ, -0x1 ;  /* 0xffffffffff0f7424 */ /* 0x000fce00078e00ff */
[----:B01----:R-:W-:Y:S05]  /*1c0a0*/  WARPSYNC.COLLECTIVE R15, `(.L_x_15754) ;  /* 0x000000000f087348 */ /* 0x003fea0003c00000 */
[----:B------:R2:W3:Y:S02]  /*1c0b0*/  SHFL.IDX P6, R14, R13, R12, R11 ;  /* 0x0000000c0d0e7389 */ /* 0x0004e400000c000b */
[----:B0123--:R-:W-:Y:S01]  /*1c0c0*/  ENDCOLLECTIVE ;  /* 0x000000000000791b */ /* 0x00ffe20003800000 */
.L_x_15754:
[----:B------:R-:W-:Y:S05]  /*1c0d0*/  BSYNC B1 ;  /* 0x0000000000017941 */ /* 0x000fea0003800000 */
.L_x_15753:
        /* <DEDUP_REMOVED lines=8> */
.L_x_15755:
[----:B------:R-:W-:Y:S01]  /*1c160*/  IMAD.MOV.U32 R84, RZ, RZ, R14 ;  /* 0x000000ffff547224 */ /* 0x000fe200078e000e */
[----:B------:R-:W-:Y:S06]  /*1c170*/  BRA `(.L_x_15756) ;  /* 0xfffffe8400d47947 */ /* 0x000fec000383ffff */
.L_x_15518:
[----:B0-----:R0:W1:Y:S02]  /*1c180*/  SYNCS.PHASECHK.TRANS64.TRYWAIT P3, [R68+URZ+0x16890], R77 ;  /* 0x0168904d440075a7 */ /* 0x001064000806017f */
[----:B-1----:R-:W-:Y:S05]  /*1c190*/  @!P3 NANOSLEEP.SYNCS 0x989680 ;  /* 0x009896800000b95d */ /* 0x002fea0003900000 */
[----:B------:R-:W1:Y:S02]  /*1c1a0*/  @!P3 SYNCS.PHASECHK.TRANS64 P3, [R68+URZ+0x16890], R77 ;  /* 0x0168904d4400b5a7 */ /* 0x000e64000806007f */
[----:B-1----:R-:W-:Y:S05]  /*1c1b0*/  @!P3 BRA `(.L_x_15518) ;  /* 0xfffffffc00f0b947 */ /* 0x002fea000383ffff */
[----:B------:R-:W-:Y:S05]  /*1c1c0*/  BRA `(.L_x_15757) ;  /* 0xfffffe8c00dc7947 */ /* 0x000fea000383ffff */
.L_x_15519:
        /* <DEDUP_REMOVED lines=8> */
.L_x_15759:
[----:B------:R-:W-:Y:S05]  /*1c250*/  BSYNC B1 ;  /* 0x0000000000017941 */ /* 0x000fea0003800000 */
.L_x_15758:
        /* <DEDUP_REMOVED lines=8> */
.L_x_15760:
[----:B------:R-:W-:Y:S01]  /*1c2e0*/  IMAD.MOV.U32 R7, RZ, RZ, R14 ;  /* 0x000000ffff077224 */ /* 0x000fe200078e000e */
[----:B------:R-:W-:Y:S06]  /*1c2f0*/  BRA `(.L_x_15761) ;  /* 0xfffffe8c00f87947 */ /* 0x000fec000383ffff */
.L_x_15522:
        /* <DEDUP_REMOVED lines=8> */
.L_x_15763:
[----:B------:R-:W-:Y:S05]  /*1c380*/  BSYNC B1 ;  /* 0x0000000000017941 */ /* 0x000fea0003800000 */
.L_x_15762:
        /* <DEDUP_REMOVED lines=8> */
.L_x_15764:
[----:B------:R-:W-:Y:S01]  /*1c410*/  IMAD.MOV.U32 R7, RZ, RZ, R14 ;  /* 0x000000ffff077224 */ /* 0x000fe200078e000e */
[----:B------:R-:W-:Y:S06]  /*1c420*/  BRA `(.L_x_15765) ;  /* 0xfffffe8c00f47947 */ /* 0x000fec000383ffff */
.L_x_15526:
[----:B0-----:R0:W2:Y:S02]  /*1c430*/  SYNCS.PHASECHK.TRANS64.TRYWAIT P4, [R68+URZ+0x168b0], R77 ;  /* 0x0168b04d440075a7 */ /* 0x0010a4000808017f */
[----:B--2---:R-:W-:Y:S05]  /*1c440*/  @!P4 NANOSLEEP.SYNCS 0x989680 ;  /* 0x009896800000c95d */ /* 0x004fea0003900000 */
[----:B------:R-:W2:Y:S02]  /*1c450*/  @!P4 SYNCS.PHASECHK.TRANS64 P4, [R68+URZ+0x168b0], R77 ;  /* 0x0168b04d4400c5a7 */ /* 0x000ea4000808007f */
[----:B--2---:R-:W-:Y:S05]  /*1c460*/  @!P4 BRA `(.L_x_15526) ;  /* 0xfffffffc00f0c947 */ /* 0x004fea000383ffff */
[----:B------:R-:W-:Y:S05]  /*1c470*/  BRA `(.L_x_15766) ;  /* 0xfffffe90006c7947 */ /* 0x000fea000383ffff */
.L_x_15536:
[----:B------:R-:W0:Y:S01]  /*1c480*/  S2R R4, SR_TID.X ;  /* 0x0000000000047919 */ /* 0x000e220000002100 */
[----:B------:R-:W-:Y:S01]  /*1c490*/  BSSY B0, `(.L_x_15767) ;  /* 0x000000c000007945 */ /* 0x000fe20003800000 */
[----:B------:R-:W-:Y:S01]  /*1c4a0*/  IMAD.MOV.U32 R12, RZ, RZ, RZ ;  /* 0x000000ffff0c7224 */ /* 0x000fe200078e00ff */
[----:B------:R-:W-:Y:S01]  /*1c4b0*/  MOV R15, 0xffffffff ;  /* 0xffffffff000f7802 */ /* 0x000fe20000000f00 */
[----:B----4-:R-:W-:Y:S01]  /*1c4c0*/  IMAD.MOV.U32 R11, RZ, RZ, 0x1f ;  /* 0x0000001fff0b7424 */ /* 0x010fe200078e00ff */
        /* <DEDUP_REMOVED lines=8> */
.L_x_15768:
[----:B------:R-:W-:Y:S05]  /*1c550*/  BSYNC B0 ;  /* 0x0000000000007941 */ /* 0x000fea0003800000 */
.L_x_15767:
[----:B------:R1:W-:Y:S01]  /*1c560*/  STL [R1+0x18], R14 ;  /* 0x0000180e01007387 */ /* 0x0003e20000100800 */
[----:B------:R-:W-:Y:S05]  /*1c570*/  BRA `(.L_x_15769) ;  /* 0xfffffe9800b07947 */ /* 0x000fea000383ffff */
.L_x_15548:
[----:B------:R-:W-:Y:S01]  /*1c580*/  BSSY B1, `(.L_x_15770) ;  /* 0x0000008000017945 */ /* 0x000fe20003800000 */
[----:B--2---:R-:W-:Y:S01]  /*1c590*/  IMAD.MOV.U32 R13, RZ, RZ, R6 ;  /* 0x000000ffff0d7224 */ /* 0x004fe200078e0006 */
[----:B------:R-:W-:Y:S01]  /*1c5a0*/  MOV R15, 0xffffffff ;  /* 0xffffffff000f7802 */ /* 0x000fe20000000f00 */
[----:B------:R-:W-:Y:S02]  /*1c5b0*/  IMAD.MOV.U32 R12, RZ, RZ, RZ ;  /* 0x000000ffff0c7224 */ /* 0x000fe400078e00ff */
[----:B------:R-:W-:-:S07]  /*1c5c0*/  IMAD.MOV.U32 R11, RZ, RZ, 0x1c1f ;  /* 0x00001c1fff0b7424 */ /* 0x000fce00078e00ff */
[----:B-1----:R-:W-:Y:S05]  /*1c5d0*/  WARPSYNC.COLLECTIVE R15, `(.L_x_15771) ;  /* 0x000000000f087348 */ /* 0x002fea0003c00000 */
[----:B-1----:R0:W1:Y:S02]  /*1c5e0*/  SHFL.IDX P6, R14, R13, R12, R11 ;  /* 0x0000000c0d0e7389 */ /* 0x00206400000c000b */
[----:B01----:R-:W-:Y:S01]  /*1c5f0*/  ENDCOLLECTIVE ;  /* 0x000000000000791b */ /* 0x003fe20003800000 */
.L_x_15771:
[----:B------:R-:W-:Y:S05]  /*1c600*/  BSYNC B1 ;  /* 0x0000000000017941 */ /* 0x000fea0003800000 */
.L_x_15770:
        /* <DEDUP_REMOVED lines=8> */
.L_x_15772:
[----:B------:R-:W-:Y:S02]  /*1c690*/  IMAD.MOV.U32 R13, RZ, RZ, R8 ;  /* 0x000000ffff0d7224 */ /* 0x000fe400078e0008 */
[----:B------:R-:W-:-:S07]  /*1c6a0*/  IMAD.MOV.U32 R0, RZ, RZ, R14 ;  /* 0x000000ffff007224 */ /* 0x000fce00078e000e */
[----:B------:R-:W-:Y:S05]  /*1c6b0*/  WARPSYNC.COLLECTIVE R15, `(.L_x_15773) ;  /* 0x000000000f087348 */ /* 0x000fea0003c00000 */
[----:B------:R0:W1:Y:S02]  /*1c6c0*/  SHFL.IDX P6, R14, R13, R12, R11 ;  /* 0x0000000c0d0e7389 */ /* 0x00006400000c000b */
[----:B01----:R-:W-:Y:S01]  /*1c6d0*/  ENDCOLLECTIVE ;  /* 0x000000000000791b */ /* 0x003fe20003800000 */
.L_x_15773:
[----:B------:R-:W-:Y:S01]  /*1c6e0*/  IMAD.MOV.U32 R13, RZ, RZ, R7 ;  /* 0x000000ffff0d7224 */ /* 0x000fe200078e0007 */
[----:B------:R-:W-:-:S07]  /*1c6f0*/  MOV R5, R14 ;  /* 0x0000000e00057202 */ /* 0x000fce0000000f00 */
[----:B------:R-:W-:Y:S05]  /*1c700*/  WARPSYNC.COLLECTIVE R15, `(.L_x_15774) ;  /* 0x000000000f087348 */ /* 0x000fea0003c00000 */
[----:B------:R0:W1:Y:S02]  /*1c710*/  SHFL.IDX P6, R14, R13, R12, R11 ;  /* 0x0000000c0d0e7389 */ /* 0x00006400000c000b */
[----:B01----:R-:W-:Y:S01]  /*1c720*/  ENDCOLLECTIVE ;  /* 0x000000000000791b */ /* 0x003fe20003800000 */
.L_x_15774:
[----:B------:R-:W-:Y:S05]  /*1c730*/  BRA `(.L_x_15775) ;  /* 0xfffffea0003c7947 */ /* 0x000fea000383ffff */
.L_x_15551:
[----:B------:R-:W-:Y:S01]  /*1c740*/  BSSY B1, `(.L_x_15776) ;  /* 0x0000008000017945 */ /* 0x000fe20003800000 */
[----:B--2---:R-:W-:Y:S01]  /*1c750*/  IMAD.MOV.U32 R13, RZ, RZ, R6 ;  /* 0x000000ffff0d7224 */ /* 0x004fe200078e0006 */
[----:B------:R-:W-:Y:S01]  /*1c760*/  MOV R11, 0x1c1f ;  /* 0x00001c1f000b7802 */ /* 0x000fe20000000f00 */
[----:B------:R-:W-:Y:S02]  /*1c770*/  IMAD.MOV.U32 R12, RZ, RZ, 0x1 ;  /* 0x00000001ff0c7424 */ /* 0x000fe400078e00ff */
[----:B------:R-:W-:-:S07]  /*1c780*/  IMAD.MOV.U32 R15, RZ, RZ, -0x1 ;  /* 0xffffffffff0f7424 */ /* 0x000fce00078e00ff */
[----:B-1----:R-:W-:Y:S05]  /*1c790*/  WARPSYNC.COLLECTIVE R15, `(.L_x_15777) ;  /* 0x000000000f087348 */ /* 0x002fea0003c00000 */
[----:B------:R0:W2:Y:S02]  /*1c7a0*/  SHFL.IDX P6, R14, R13, R12, R11 ;  /* 0x0000000c0d0e7389 */ /* 0x0000a400000c000b */
[----:B012---:R-:W-:Y:S01]  /*1c7b0*/  ENDCOLLECTIVE ;  /* 0x000000000000791b */ /* 0x007fe20003800000 */
.L_x_15777:
[----:B------:R-:W-:Y:S05]  /*1c7c0*/  BSYNC B1 ;  /* 0x0000000000017941 */ /* 0x000fea0003800000 */
.L_x_15776:
        /* <DEDUP_REMOVED lines=8> */
.L_x_15778:
[----:B------:R-:W-:Y:S01]  /*1c850*/  MOV R13, R8 ;  /* 0x00000008000d7202 */ /* 0x000fe20000000f00 */
[----:B------:R-:W-:-:S07]  /*1c860*/  IMAD.MOV.U32 R0, RZ, RZ, R14 ;  /* 0x000000ffff007224 */ /* 0x000fce00078e000e */
[----:B------:R-:W-:Y:S05]  /*1c870*/  WARPSYNC.COLLECTIVE R15, `(.L_x_15779) ;  /* 0x000000000f087348 */ /* 0x000fea0003c00000 */
[----:B------:R0:W1:Y:S02]  /*1c880*/  SHFL.IDX P6, R14, R13, R12, R11 ;  /* 0x0000000c0d0e7389 */ /* 0x00006400000c000b */
[----:B01----:R-:W-:Y:S01]  /*1c890*/  ENDCOLLECTIVE ;  /* 0x000000000000791b */ /* 0x003fe20003800000 */
.L_x_15779:
[----:B------:R-:W-:Y:S02]  /*1c8a0*/  IMAD.MOV.U32 R13, RZ, RZ, R7 ;  /* 0x000000ffff0d7224 */ /* 0x000fe400078e0007 */
[----:B------:R-:W-:-:S07]  /*1c8b0*/  IMAD.MOV.U32 R5, RZ, RZ, R14 ;  /* 0x000000ffff057224 */ /* 0x000fce00078e000e */
[----:B------:R-:W-:Y:S05]  /*1c8c0*/  WARPSYNC.COLLECTIVE R15, `(.L_x_15780) ;  /* 0x000000000f087348 */ /* 0x000fea0003c00000 */
[----:B------:R0:W1:Y:S02]  /*1c8d0*/  SHFL.IDX P6, R14, R13, R12, R11 ;  /* 0x0000000c0d0e7389 */ /* 0x00006400000c000b */
[----:B01----:R-:W-:Y:S01]  /*1c8e0*/  ENDCOLLECTIVE ;  /* 0x000000000000791b */ /* 0x003fe20003800000 */
.L_x_15780:
[----:B------:R-:W-:Y:S05]  /*1c8f0*/  BRA `(.L_x_15781) ;  /* 0xfffffea000a07947 */ /* 0x000fea000383ffff */
.L_x_15555:
[----:B0-----:R0:W1:Y:S02]  /*1c900*/  SYNCS.PHASECHK.TRANS64.TRYWAIT P0, [R2+URZ+0x16800], R39 ;  /* 0x01680027020075a7 */ /* 0x001064000800017f */
[----:B-1----:R-:W-:Y:S05]  /*1c910*/  @!P0 NANOSLEEP.SYNCS 0x989680 ;  /* 0x009896800000895d */ /* 0x002fea0003900000 */
[----:B------:R-:W1:Y:S02]  /*1c920*/  @!P0 SYNCS.PHASECHK.TRANS64 P0, [R2+URZ+0x16800], R39 ;  /* 0x01680027020085a7 */ /* 0x000e64000800007f */
[----:B-1----:R-:W-:Y:S05]  /*1c930*/  @!P0 BRA `(.L_x_15555) ;  /* 0xfffffffc00f08947 */ /* 0x002fea000383ffff */
[----:B------:R-:W-:Y:S05]  /*1c940*/  BRA `(.L_x_15782) ;  /* 0xfffffea400a87947 */ /* 0x000fea000383ffff */
.L_x_15563:
[----:B------:R-:W0:Y:S01]  /*1c950*/  LDC R43, c[0x0][0x3f4] ;  /* 0x0000fd00ff2b7b82 */ /* 0x000e220000000800 */
[----:B------:R-:W-:Y:S01]  /*1c960*/  BSSY B1, `(.L_x_15783) ;  /* 0x0000008000017945 */ /* 0x000fe20003800000 */
[----:B--2---:R-:W-:Y:S01]  /*1c970*/  IMAD.MOV.U32 R13, RZ, RZ, R26 ;  /* 0x000000ffff0d7224 */ /* 0x004fe200078e001a */
[----:B------:R-:W-:Y:S01]  /*1c980*/  MOV R12, RZ ;  /* 0x000000ff000c7202 */ /* 0x000fe20000000f00 */
[----:B----4-:R-:W-:Y:S02]  /*1c990*/  IMAD.MOV.U32 R11, RZ, RZ, 0x1c1f ;  /* 0x00001c1fff0b7424 */ /* 0x010fe400078e00ff */
[----:B------:R-:W-:-:S07]  /*1c9a0*/  IMAD.MOV.U32 R15, RZ, RZ, -0x1 ;  /* 0xffffffffff0f7424 */ /* 0x000fce00078e00ff */
[----:B01----:R-:W-:Y:S05]  /*1c9b0*/  WARPSYNC.COLLECTIVE R15, `(.L_x_15784) ;  /* 0x000000000f087348 */ /* 0x003fea0003c00000 */
[----:B-1----:R1:W2:Y:S02]  /*1c9c0*/  SHFL.IDX P6, R14, R13, R12, R11 ;  /* 0x0000000c0d0e7389 */ /* 0x0022a400000c000b */
[----:B012---:R-:W-:Y:S01]  /*1c9d0*/  ENDCOLLECTIVE ;  /* 0x000000000000791b */ /* 0x007fe20003800000 */
.L_x_15784:
[----:B------:R-:W-:Y:S05]  /*1c9e0*/  BSYNC B1 ;  /* 0x0000000000017941 */ /* 0x000fea0003800000 */
.L_x_15783:
[----:B------:R0:W5:Y:S01]  /*1c9f0*/  LDL R10, [R1+0x14] ;  /* 0x00001400010a7983 */ /* 0x0001620000100800 */
[----:B------:R-:W-:Y:S01]  /*1ca00*/  MOV R13, R25 ;  /* 0x00000019000d7202 */ /* 0x000fe20000000f00 */
[----:B------:R-:W-:Y:S01]  /*1ca10*/  IMAD.MOV.U32 R12, RZ, RZ, RZ ;  /* 0x000000ffff0c7224 */ /* 0x000fe200078e00ff */
[----:B------:R-:W-:Y:S01]  /*1ca20*/  ISETP.GE.AND P0, PT, R16, R43, PT ;  /* 0x0000002b1000720c */ /* 0x000fe20003f06270 */
[----:B------:R-:W-:Y:S02]  /*1ca30*/  IMAD.MOV.U32 R11, RZ, RZ, 0x1c1f ;  /* 0x00001c1fff0b7424 */ /* 0x000fe400078e00ff */
[----:B------:R-:W-:Y:S02]  /*1ca40*/  IMAD.MOV.U32 R15, RZ, RZ, -0x1 ;  /* 0xffffffffff0f7424 */ /* 0x000fe400078e00ff */
[----:B0-----:R-:W-:-:S08]  /*1ca50*/  IMAD.MOV.U32 R0, RZ, RZ, R14 ;  /* 0x000000ffff007224 */ /* 0x001fd000078e000e */
[----:B-----5:R-:W-:Y:S05]  /*1ca60*/  WARPSYNC.COLLECTIVE R15, `(.L_x_15785) ;  /* 0x000000000f087348 */ /* 0x020fea0003c00000 */
[----:B------:R0:W1:Y:S02]  /*1ca70*/  SHFL.IDX P6, R14, R13, R12, R11 ;  /* 0x0000000c0d0e7389 */ /* 0x00006400000c000b */
[----:B01---5:R-:W-:Y:S01]  /*1ca80*/  ENDCOLLECTIVE ;  /* 0x000000000000791b */ /* 0x023fe20003800000 */
.L_x_15785:
[----:B------:R-:W-:Y:S01]  /*1ca90*/  IMAD.MOV.U32 R13, RZ, RZ, R24 ;  /* 0x000000ffff0d7224 */ /* 0x000fe200078e0018 */
[----:B------:R-:W-:-:S07]  /*1caa0*/  MOV R3, R14 ;  /* 0x0000000e00037202 */ /* 0x000fce0000000f00 */
[----:B------:R-:W-:Y:S05]  /*1cab0*/  WARPSYNC.COLLECTIVE R15, `(.L_x_15786) ;  /* 0x000000000f087348 */ /* 0x000fea0003c00000 */
[----:B------:R0:W1:Y:S02]  /*1cac0*/  SHFL.IDX P6, R14, R13, R12, R11 ;  /* 0x0000000c0d0e7389 */ /* 0x00006400000c000b */
[----:B01----:R-:W-:Y:S01]  /*1cad0*/  ENDCOLLECTIVE ;  /* 0x000000000000791b */ /* 0x003fe20003800000 */
.L_x_15786:
[----:B------:R-:W-:Y:S02]  /*1cae0*/  IMAD.MOV.U32 R13, RZ, RZ, R27 ;  /* 0x000000ffff0d7224 */ /* 0x000fe400078e001b */
[----:B------:R-:W-:-:S07]  /*1caf0*/  IMAD.MOV.U32 R4, RZ, RZ, R14 ;  /* 0x000000ffff047224 */ /* 0x000fce00078e000e */
[----:B------:R-:W-:Y:S05]  /*1cb00*/  WARPSYNC.COLLECTIVE R15, `(.L_x_15787) ;  /* 0x000000000f087348 */ /* 0x000fea0003c00000 */
[----:B------:R0:W1:Y:S02]  /*1cb10*/  SHFL.IDX P6, R14, R13, R12, R11 ;  /* 0x0000000c0d0e7389 */ /* 0x00006400000c000b */
[----:B01----:R-:W-:Y:S01]  /*1cb20*/  ENDCOLLECTIVE ;  /* 0x000000000000791b */ /* 0x003fe20003800000 */
.L_x_15787:
[----:B------:R-:W-:-:S05]  /*1cb30*/  IMAD R32, R10, R32, RZ ;  /* 0x000000200a207224 */ /* 0x000fca00078e02ff */
[----:B------:R-:W-:-:S13]  /*1cb40*/  ISETP.GE.OR P1, PT, R39, R32, P0 ;  /* 0x000000202700720c */ /* 0x000fda0000726670 */
[C---:B------:R-:W-:Y:S02]  /*1cb50*/  @!P1 SHF.L.U32 R5, R16.reuse, 0x1, RZ ;  /* 0x0000000110059819 */ /* 0x040fe400000006ff */
[----:B------:R-:W-:Y:S02]  /*1cb60*/  @!P1 SHF.L.U64.HI R21, R16, 0x1, R17 ;  /* 0x0000000110159819 */ /* 0x000fe40000010211 */
[----:B------:R-:W-:-:S05]  /*1cb70*/  @!P1 IADD3 R6, P2, R3, R5, RZ ;  /* 0x0000000503069210 */ /* 0x000fca0007f5e0ff */
[----:B------:R-:W-:-:S05]  /*1cb80*/  @!P1 IMAD.X R7, R0, 0x1, R21, P2 ;  /* 0x0000000100079824 */ /* 0x000fca00010e0615 */
[----:B------:R-:W2:Y:S01]  /*1cb90*/  @!P1 LD.E.128 R8, desc[UR40][R6.64] ;  /* 0x0000002806089980 */ /* 0x000ea2000c101d00 */
[----:B------:R-:W-:-:S05]  /*1cba0*/  @!P1 IADD3 R14, P2, R14, R5, RZ ;  /* 0x000000050e0e9210 */ /* 0x000fca0007f5e0ff */
[----:B------:R-:W-:-:S04]  /*1cbb0*/  @!P1 IMAD.X R3, R4, 0x1, R21, P2 ;  /* 0x0000000104039824 */ /* 0x000fc800010e0615 */
[----:B------:R-:W-:-:S05]  /*1cbc0*/  @!P1 IMAD.MOV.U32 R15, RZ, RZ, R3 ;  /* 0x000000ffff0f9224 */ /* 0x000fca00078e0003 */
        /* <DEDUP_REMOVED lines=10> */
[----:B------:R-:W-:Y:S01]  /*1cc70*/  @!P1 IMAD.MOV.U32 R35, RZ, RZ, R9 ;  /* 0x000000ffff239224 */ /* 0x000fe200078e0009 */
[----:B------:R-:W-:Y:S01]  /*1cc80*/  @!P1 MOV R34, R8 ;  /* 0x0000000800229202 */ /* 0x000fe20000000f00 */
[----:B------:R-:W-:Y:S01]  /*1cc90*/  IMAD.MOV.U32 R9, RZ, RZ, R37 ;  /* 0x000000ffff097224 */ /* 0x000fe200078e0025 */
[----:B------:R-:W-:-:S07]  /*1cca0*/  @!P1 MOV R36, R10 ;  /* 0x0000000a00249202 */ /* 0x000fce0000000f00 */
[----:B-----5:R-:W-:Y:S05]  /*1ccb0*/  WARPSYNC.COLLECTIVE R15, `(.L_x_15788) ;  /* 0x000000000f087348 */ /* 0x020fea0003c00000 */
[----:B------:R0:W1:Y:S02]  /*1ccc0*/  SHFL.IDX P6, R14, R13, R12, R11 ;  /* 0x0000000c0d0e7389 */ /* 0x00006400000c000b */
[----:B01---5:R-:W-:Y:S01]  /*1ccd0*/  ENDCOLLECTIVE ;  /* 0x000000000000791b */ /* 0x023fe20003800000 */
.L_x_15788:
[----:B------:R-:W-:Y:S02]  /*1cce0*/  IMAD.MOV.U32 R3, RZ, RZ, R35 ;  /* 0x000000ffff037224 */ /* 0x000fe400078e0023 */
[----:B------:R-:W-:Y:S01]  /*1ccf0*/  IMAD.MOV.U32 R0, RZ, RZ, R34 ;  /* 0x000000ffff007224 */ /* 0x000fe200078e0022 */
[----:B------:R-:W-:Y:S02]  /*1cd00*/  MOV R8, R36 ;  /* 0x0000002400087202 */ /* 0x000fe40000000f00 */
[----:B------:R-:W-:Y:S02]  /*1cd10*/  PRMT R45, R45, 0x5410, R3 ;  /* 0x000054102d2d7816 */ /* 0x000fe40000000003 */
[----:B------:R-:W-:Y:S01]  /*1cd20*/  PRMT R42, R0, 0x7610, R42 ;  /* 0x00007610002a7816 */ /* 0x000fe2000000002a */
[----:B------:R-:W-:Y:S01]  /*1cd30*/  @!P1 IMAD.MOV.U32 R30, RZ, RZ, R4 ;  /* 0x000000ffff1e9224 */ /* 0x000fe200078e0004 */
[----:B------:R-:W-:Y:S01]  /*1cd40*/  @!P1 MOV R20, R6 ;  /* 0x0000000600149202 */ /* 0x000fe20000000f00 */
[----:B------:R-:W-:Y:S01]  /*1cd50*/  @!P1 IMAD.MOV.U32 R31, RZ, RZ, R5 ;  /* 0x000000ffff1f9224 */ /* 0x000fe200078e0005 */
[----:B------:R-:W-:Y:S01]  /*1cd60*/  PRMT R33, R8, 0x5410, R9 ;  /* 0x0000541008217816 */ /* 0x000fe20000000009 */
[----:B------:R-:W-:Y:S01]  /*1cd70*/  @!P1 IMAD.MOV.U32 R21, RZ, RZ, R7 ;  /* 0x000000ffff159224 */ /* 0x000fe200078e0007 */
[----:B------:R-:W-:Y:S01]  /*1cd80*/  MOV R6, R20 ;  /* 0x0000001400067202 */ /* 0x000fe20000000f00 */
[----:B------:R-:W-:-:S02]  /*1cd90*/  IMAD.MOV.U32 R13, RZ, RZ, R25 ;  /* 0x000000ffff0d7224 */ /* 0x000fc400078e0019 */
        /* <DEDUP_REMOVED lines=9> */
.L_x_15789:
[----:B------:R-:W-:Y:S02]  /*1ce30*/  PRMT R42, R42, 0x5410, R7 ;  /* 0x000054102a2a7816 */ /* 0x000fe40000000007 */
[----:B------:R-:W-:Y:S01]  /*1ce40*/  CS2R R4, SRZ ;  /* 0x0000000000047805 */ /* 0x000fe2000001ff00 */
[----:B------:R-:W-:Y:S01]  /*1ce50*/  IMAD.MOV.U32 R13, RZ, RZ, R24 ;  /* 0x000000ffff0d7224 */ /* 0x000fe200078e0018 */
[----:B------:R-:W-:-:S07]  /*1ce60*/  MOV R3, R14 ;  /* 0x0000000e00037202 */ /* 0x000fce0000000f00 */
[----:B------:R-:W-:Y:S05]  /*1ce70*/  WARPSYNC.COLLECTIVE R15, `(.L_x_15790) ;  /* 0x000000000f087348 */ /* 0x000fea0003c00000 */
[----:B------:R0:W1:Y:S02]  /*1ce80*/  SHFL.IDX P6, R14, R13, R12, R11 ;  /* 0x0000000c0d0e7389 */ /* 0x00006400000c000b */
[----:B01----:R-:W-:Y:S01]  /*1ce90*/  ENDCOLLECTIVE ;  /* 0x000000000000791b */ /* 0x003fe20003800000 */
.L_x_15790:
[----:B------:R-:W-:Y:S02]  /*1cea0*/  IMAD.MOV.U32 R13, RZ, RZ, R27 ;  /* 0x000000ffff0d7224 */ /* 0x000fe400078e001b */
[----:B------:R-:W-:-:S07]  /*1ceb0*/  IMAD.MOV.U32 R24, RZ, RZ, R14 ;  /* 0x000000ffff187224 */ /* 0x000fce00078e000e */
[----:B------:R-:W-:Y:S05]  /*1cec0*/  WARPSYNC.COLLECTIVE R15, `(.L_x_15791) ;  /* 0x000000000f087348 */ /* 0x000fea0003c00000 */
[----:B------:R0:W1:Y:S02]  /*1ced0*/  SHFL.IDX P6, R14, R13, R12, R11 ;  /* 0x0000000c0d0e7389 */ /* 0x00006400000c000b */
[----:B01----:R-:W-:Y:S01]  /*1cee0*/  ENDCOLLECTIVE ;  /* 0x000000000000791b */ /* 0x003fe20003800000 */
.L_x_15791:
[----:B------:R-:W-:Y:S05]  /*1cef0*/  BRA `(.L_x_15792) ;  /* 0xfffffeb000987947 */ /* 0x000fea000383ffff */
.L_x_15567:
[----:B0-----:R0:W1:Y:S02]  /*1cf00*/  SYNCS.PHASECHK.TRANS64.TRYWAIT P1, [R2+URZ+0x16800], R13 ;  /* 0x0168000d020075a7 */ /* 0x001064000802017f */
[----:B-1----:R-:W-:Y:S05]  /*1cf10*/  @!P1 NANOSLEEP.SYNCS 0x989680 ;  /* 0x009896800000995d */ /* 0x002fea0003900000 */
[----:B------:R-:W1:Y:S02]  /*1cf20*/  @!P1 SYNCS.PHASECHK.TRANS64 P1, [R2+URZ+0x16800], R13 ;  /* 0x0168000d020095a7 */ /* 0x000e64000802007f */
[----:B-1----:R-:W-:Y:S05]  /*1cf30*/  @!P1 BRA `(.L_x_15567) ;  /* 0xfffffffc00f09947 */ /* 0x002fea000383ffff */
[----:B------:R-:W-:Y:S05]  /*1cf40*/  BRA `(.L_x_15793) ;  /* 0xfffffeb400387947 */ /* 0x000fea000383ffff */
.L_x_15573:
[----:B--2---:R2:W3:Y:S02]  /*1cf50*/  SYNCS.PHASECHK.TRANS64.TRYWAIT P1, [R0+URZ+0x16830], R5 ;  /* 0x01683005000075a7 */ /* 0x0044e4000802017f */
[----:B---3--:R-:W-:Y:S05]  /*1cf60*/  @!P1 NANOSLEEP.SYNCS 0x989680 ;  /* 0x009896800000995d */ /* 0x008fea0003900000 */
[----:B------:R-:W3:Y:S02]  /*1cf70*/  @!P1 SYNCS.PHASECHK.TRANS64 P1, [R0+URZ+0x16830], R5 ;  /* 0x01683005000095a7 */ /* 0x000ee4000802007f */
[----:B---3--:R-:W-:Y:S05]  /*1cf80*/  @!P1 BRA `(.L_x_15573) ;  /* 0xfffffffc00f09947 */ /* 0x008fea000383ffff */
[----:B------:R-:W-:Y:S05]  /*1cf90*/  BRA `(.L_x_15572) ;  /* 0xfffffec000c47947 */ /* 0x000fea000383ffff */
.L_x_15580:
[----:B-1----:R1:W2:Y:S02]  /*1cfa0*/  SYNCS.PHASECHK.TRANS64.TRYWAIT P2, [R5+URZ+0x16830], R8 ;  /* 0x01683008050075a7 */ /* 0x0022a4000804017f */
[----:B--2---:R-:W-:Y:S05]  /*1cfb0*/  @!P2 NANOSLEEP.SYNCS 0x989680 ;  /* 0x009896800000a95d */ /* 0x004fea0003900000 */
[----:B------:R-:W2:Y:S02]  /*1cfc0*/  @!P2 SYNCS.PHASECHK.TRANS64 P2, [R5+URZ+0x16830], R8 ;  /* 0x016830080500a5a7 */ /* 0x000ea4000804007f */
[----:B--2---:R-:W-:Y:S05]  /*1cfd0*/  @!P2 BRA `(.L_x_15580) ;  /* 0xfffffffc00f0a947 */ /* 0x004fea000383ffff */
[----:B------:R-:W-:Y:S05]  /*1cfe0*/  BRA `(.L_x_15579) ;  /* 0xfffffeec00807947 */ /* 0x000fea000383ffff */
.L_x_15584:
[----:B-1----:R1:W2:Y:S02]  /*1cff0*/  SYNCS.PHASECHK.TRANS64.TRYWAIT P1, [R5+URZ+0x16850], R4 ;  /* 0x01685004050075a7 */ /* 0x0022a4000802017f */
[----:B--2---:R-:W-:Y:S05]  /*1d000*/  @!P1 NANOSLEEP.SYNCS 0x989680 ;  /* 0x009896800000995d */ /* 0x004fea0003900000 */
[----:B------:R-:W2:Y:S02]  /*1d010*/  @!P1 SYNCS.PHASECHK.TRANS64 P1, [R5+URZ+0x16850], R4 ;  /* 0x01685004050095a7 */ /* 0x000ea4000802007f */
[----:B--2---:R-:W-:Y:S05]  /*1d020*/  @!P1 BRA `(.L_x_15584) ;  /* 0xfffffffc00f09947 */ /* 0x004fea000383ffff */
[----:B------:R-:W-:Y:S05]  /*1d030*/  BRA `(.L_x_15581) ;  /* 0xfffffef000507947 */ /* 0x000fea000383ffff */
.L_x_15593:
[----:B-1----:R1:W2:Y:S02]  /*1d040*/  SYNCS.PHASECHK.TRANS64.TRYWAIT P1, [R5+URZ+0x16830], R8 ;  /* 0x01683008050075a7 */ /* 0x0022a4000802017f */
[----:B--2---:R-:W-:Y:S05]  /*1d050*/  @!P1 NANOSLEEP.SYNCS 0x989680 ;  /* 0x009896800000995d */ /* 0x004fea0003900000 */
[----:B------:R-:W2:Y:S02]  /*1d060*/  @!P1 SYNCS.PHASECHK.TRANS64 P1, [R5+URZ+0x16830], R8 ;  /* 0x01683008050095a7 */ /* 0x000ea4000802007f */
[----:B--2---:R-:W-:Y:S05]  /*1d070*/  @!P1 BRA `(.L_x_15593) ;  /* 0xfffffffc00f09947 */ /* 0x004fea000383ffff */
[----:B------:R-:W-:Y:S05]  /*1d080*/  BRA `(.L_x_15592) ;  /* 0xffffff1c00b07947 */ /* 0x000fea000383ffff */
.L_x_15597:
[----:B-1----:R1:W2:Y:S02]  /*1d090*/  SYNCS.PHASECHK.TRANS64.TRYWAIT P1, [R5+URZ+0x16850], R4 ;  /* 0x01685004050075a7 */ /* 0x0022a4000802017f */
[----:B--2---:R-:W-:Y:S05]  /*1d0a0*/  @!P1 NANOSLEEP.SYNCS 0x989680 ;  /* 0x009896800000995d */ /* 0x004fea0003900000 */
[----:B------:R-:W2:Y:S02]  /*1d0b0*/  @!P1 SYNCS.PHASECHK.TRANS64 P1, [R5+URZ+0x16850], R4 ;  /* 0x01685004050095a7 */ /* 0x000ea4000802007f */
[----:B--2---:R-:W-:Y:S05]  /*1d0c0*/  @!P1 BRA `(.L_x_15597) ;  /* 0xfffffffc00f09947 */ /* 0x004fea000383ffff */
[----:B------:R-:W-:Y:S05]  /*1d0d0*/  BRA `(.L_x_15594) ;  /* 0xffffff2000747947 */ /* 0x000fea000383ffff */
.L_x_15604:
[----:B-1----:R1:W2:Y:S02]  /*1d0e0*/  SYNCS.PHASECHK.TRANS64.TRYWAIT P1, [R13+URZ+0x16850], R4 ;  /* 0x016850040d0075a7 */ /* 0x0022a4000802017f */
[----:B--2---:R-:W-:Y:S05]  /*1d0f0*/  @!P1 NANOSLEEP.SYNCS 0x989680 ;  /* 0x009896800000995d */ /* 0x004fea0003900000 */
[----:B------:R-:W2:Y:S02]  /*1d100*/  @!P1 SYNCS.PHASECHK.TRANS64 P1, [R13+URZ+0x16850], R4 ;  /* 0x016850040d0095a7 */ /* 0x000ea4000802007f */
[----:B--2---:R-:W-:Y:S05]  /*1d110*/  @!P1 BRA `(.L_x_15604) ;  /* 0xfffffffc00f09947 */ /* 0x004fea000383ffff */
[----:B------:R-:W-:Y:S05]  /*1d120*/  BRA `(.L_x_15603) ;  /* 0xffffff4400447947 */ /* 0x000fea000383ffff */
.L_x_15610:
[----:B------:R-:W-:Y:S01]  /*1d130*/  IMAD.MOV.U32 R13, RZ, RZ, R40 ;  /* 0x000000ffff0d7224 */ /* 0x000fe200078e0028 */
[----:B------:R-:W-:Y:S01]  /*1d140*/  MOV R11, 0x181f ;  /* 0x0000181f000b7802 */ /* 0x000fe20000000f00 */
[----:B------:R-:W-:Y:S02]  /*1d150*/  IMAD.MOV.U32 R12, RZ, RZ, RZ ;  /* 0x000000ffff0c7224 */ /* 0x000fe400078e00ff */
[----:B------:R-:W-:Y:S02]  /*1d160*/  IMAD.MOV.U32 R15, RZ, RZ, -0x1 ;  /* 0xffffffffff0f7424 */ /* 0x000fe400078e00ff */
[----:B------:R-:W-:-:S07]  /*1d170*/  IMAD.IADD R41, R47, 0x1, R49 ;  /* 0x000000012f297824 */ /* 0x000fce00078e0231 */
[----:B-----5:R-:W-:Y:S05]  /*1d180*/  WARPSYNC.COLLECTIVE R15, `(.L_x_15794) ;  /* 0x000000000f087348 */ /* 0x020fea0003c00000 */
[----:B------:R0:W1:Y:S02]  /*1d190*/  SHFL.IDX P6, R14, R13, R12, R11 ;  /* 0x0000000c0d0e7389 */ /* 0x00006400000c000b */
[----:B01---5:R-:W-:Y:S01]  /*1d1a0*/  ENDCOLLECTIVE ;  /* 0x000000000000791b */ /* 0x023fe20003800000 */
.L_x_15794:
[----:B------:R-:W-:Y:S02]  /*1d1b0*/  VIADD R20, R41, 0x30 ;  /* 0x0000003029147836 */ /* 0x000fe40000000000 */
[----:B------:R-:W-:Y:S02]  /*1d1c0*/  IMAD.MOV.U32 R13, RZ, RZ, R23 ;  /* 0x000000ffff0d7224 */ /* 0x000fe400078e0017 */
[----:B------:R-:W-:-:S07]  /*1d1d0*/  IMAD.MOV.U32 R0, RZ, RZ, R14 ;  /* 0x000000ffff007224 */ /* 0x000fce00078e000e */
[----:B------:R-:W-:Y:S05]  /*1d1e0*/  WARPSYNC.COLLECTIVE R15, `(.L_x_15795) ;  /* 0x000000000f087348 */ /* 0x000fea0003c00000 */
[----:B------:R0:W1:Y:S02]  /*1d1f0*/  SHFL.IDX P6, R14, R13, R12, R11 ;  /* 0x0000000c0d0e7389 */ /* 0x00006400000c000b */
[----:B01----:R-:W-:Y:S01]  /*1d200*/  ENDCOLLECTIVE ;  /* 0x000000000000791b */ /* 0x003fe20003800000 */
.L_x_15795:
[----:B------:R-:W-:Y:S02]  /*1d210*/  ULDC UR4, c[0x0][0xac8] ;  /* 0x0002b20000047ab9 */ /* 0x000fe40000000800 */
[----:B------:R-:W-:-:S04]  /*1d220*/  ISETP.GE.AND P0, PT, R43, UR4, PT ;  /* 0x000000042b007c0c */ /* 0x000fc8000bf06270 */
[CC--:B------:R-:W-:Y:S02]  /*1d230*/  ISETP.GE.OR P3, PT, R41.reuse, R44.reuse, P0 ;  /* 0x0000002c2900720c */ /* 0x0c0fe40000766670 */
[----:B------:R-:W-:Y:S02]  /*1d240*/  ISETP.GE.OR P4, PT, R20, R44, P0 ;  /* 0x0000002c1400720c */ /* 0x000fe40000786670 */
[----:B------:R-:W-:Y:S01]  /*1d250*/  IADD3 R20, R41, 0x60, RZ ;  /* 0x0000006029147810 */ /* 0x000fe20007ffe0ff */
[----:B------:R-:W-:-:S03]  /*1d260*/  IMAD.MOV.U32 R13, RZ, RZ, R40 ;  /* 0x000000ffff0d7224 */ /* 0x000fc600078e0028 */
[----:B------:R-:W-:Y:S01]  /*1d270*/  ISETP.GE.OR P2, PT, R20, R44, P0 ;  /* 0x0000002c1400720c */ /* 0x000fe20000746670 */
[----:B------:R-:W-:Y:S01]  /*1d280*/  IMAD.MOV.U32 R12, RZ, RZ, 0x1 ;  /* 0x00000001ff0c7424 */ /* 0x000fe200078e00ff */
[----:B------:R-:W-:-:S11]  /*1d290*/  MOV R3, R14 ;  /* 0x0000000e00037202 */ /* 0x000fd60000000f00 */
[----:B------:R-:W-:Y:S05]  /*1d2a0*/  WARPSYNC.COLLECTIVE R15, `(.L_x_15796) ;  /* 0x000000000f087348 */ /* 0x000fea0003c00000 */
[----:B------:R0:W1:Y:S02]  /*1d2b0*/  SHFL.IDX P6, R14, R13, R12, R11 ;  /* 0x0000000c0d0e7389 */ /* 0x00006400000c000b */
[----:B01----:R-:W-:Y:S01]  /*1d2c0*/  ENDCOLLECTIVE ;  /* 0x000000000000791b */ /* 0x003fe20003800000 */
.L_x_15796:
[----:B------:R-:W-:-:S04]  /*1d2d0*/  @!P3 LEA R28, P5, R43, R3, 0x1 ;  /* 0x000000032b1cb211 */ /* 0x000fc800078a08ff */
[----:B------:R-:W-:Y:S02]  /*1d2e0*/  @!P3 LEA.HI.X R3, R43, R0, R42, 0x1, P5 ;  /* 0x000000002b03b211 */ /* 0x000fe400028f0c2a */
[----:B------:R-:W-:Y:S01]  /*1d2f0*/  MOV R13, R23 ;  /* 0x00000017000d7202 */ /* 0x000fe20000000f00 */
[----:B------:R-:W-:-:S07]  /*1d300*/  IMAD.MOV.U32 R8, RZ, RZ, R14 ;  /* 0x000000ffff087224 */ /* 0x000fce00078e000e */
[----:B------:R-:W-:Y:S05]  /*1d310*/  WARPSYNC.COLLECTIVE R15, `(.L_x_15797) ;  /* 0x000000000f087348 */ /* 0x000fea0003c00000 */
[----:B------:R0:W1:Y:S02]  /*1d320*/  SHFL.IDX P6, R14, R13, R12, R11 ;  /* 0x0000000c0d0e7389 */ /* 0x00006400000c000b */
[----:B01----:R-:W-:Y:S01]  /*1d330*/  ENDCOLLECTIVE ;  /* 0x000000000000791b */ /* 0x003fe20003800000 */
.L_x_15797:
[----:B------:R-:W-:Y:S01]  /*1d340*/  IMAD.MOV.U32 R13, RZ, RZ, R40 ;  /* 0x000000ffff0d7224 */ /* 0x000fe200078e0028 */
[----:B------:R-:W-:Y:S01]  /*1d350*/  MOV R12, 0x2 ;  /* 0x00000002000c7802 */ /* 0x000fe20000000f00 */
[----:B------:R-:W-:-:S07]  /*1d360*/  IMAD.MOV.U32 R9, RZ, RZ, R14 ;  /* 0x000000ffff097224 */ /* 0x000fce00078e000e */
[----:B------:R-:W-:Y:S05]  /*1d370*/  WARPSYNC.COLLECTIVE R15, `(.L_x_15798) ;  /* 0x000000000f087348 */ /* 0x000fea0003c00000 */
[----:B------:R0:W1:Y:S02]  /*1d380*/  SHFL.IDX P6, R14, R13, R12, R11 ;  /* 0x0000000c0d0e7389 */ /* 0x00006400000c000b */
[----:B01----:R-:W-:Y:S01]  /*1d390*/  ENDCOLLECTIVE ;  /* 0x000000000000791b */ /* 0x003fe20003800000 */
.L_x_15798:
        /* <DEDUP_REMOVED lines=11> */
.L_x_15799:
[----:B------:R-:W-:Y:S01]  /*1d450*/  IMAD.MOV.U32 R13, RZ, RZ, R40 ;  /* 0x000000ffff0d7224 */ /* 0x000fe200078e0028 */
[----:B------:R-:W-:Y:S02]  /*1d460*/  MOV R12, 0x3 ;  /* 0x00000003000c7802 */ /* 0x000fe40000000f00 */
[----:B------:R-:W-:-:S13]  /*1d470*/  @!P2 LEA R45, P5, R43, R14, 0x1 ;  /* 0x0000000e2b2da211 */ /* 0x000fda00078a08ff */
[----:B------:R-:W-:Y:S05]  /*1d480*/  WARPSYNC.COLLECTIVE R15, `(.L_x_15800) ;  /* 0x000000000f087348 */ /* 0x000fea0003c00000 */
[----:B------:R0:W1:Y:S02]  /*1d490*/  SHFL.IDX P6, R14, R13, R12, R11 ;  /* 0x0000000c0d0e7389 */ /* 0x00006400000c000b */
[----:B01----:R-:W-:Y:S01]  /*1d4a0*/  ENDCOLLECTIVE ;  /* 0x000000000000791b */ /* 0x003fe20003800000 */
.L_x_15800:
        /* <DEDUP_REMOVED lines=9> */
.L_x_15801:
[----:B------:R-:W-:Y:S05]  /*1d540*/  BRA `(.L_x_15802) ;  /* 0xffffff58007c7947 */ /* 0x000fea000383ffff */
.L_x_15612:
[----:B------:R-:W-:Y:S01]  /*1d550*/  IMAD.MOV.U32 R13, RZ, RZ, R4 ;  /* 0x000000ffff0d7224 */ /* 0x000fe200078e0004 */
[----:B------:R-:W-:Y:S01]  /*1d560*/  MOV R15, 0xffffffff ;  /* 0xffffffff000f7802 */ /* 0x000fe20000000f00 */
[----:B------:R-:W-:Y:S02]  /*1d570*/  IMAD.MOV.U32 R12, RZ, RZ, RZ ;  /* 0x000000ffff0c7224 */ /* 0x000fe400078e00ff */
[----:B------:R-:W-:-:S07]  /*1d580*/  IMAD.MOV.U32 R11, RZ, RZ, 0x1c1f ;  /* 0x00001c1fff0b7424 */ /* 0x000fce00078e00ff */
[----:B------:R-:W-:Y:S05]  /*1d590*/  WARPSYNC.COLLECTIVE R15, `(.L_x_15803) ;  /* 0x000000000f087348 */ /* 0x000fea0003c00000 */
[----:B------:R0:W1:Y:S02]  /*1d5a0*/  SHFL.IDX P6, R14, R13, R12, R11 ;  /* 0x0000000c0d0e7389 */ /* 0x00006400000c000b */
[----:B01----:R-:W-:Y:S01]  /*1d5b0*/  ENDCOLLECTIVE ;  /* 0x000000000000791b */ /* 0x003fe20003800000 */
.L_x_15803:
[----:B------:R-:W-:Y:S02]  /*1d5c0*/  IMAD.MOV.U32 R13, RZ, RZ, R0 ;  /* 0x000000ffff0d7224 */ /* 0x000fe400078e0000 */
[----:B------:R-:W-:-:S07]  /*1d5d0*/  IMAD.MOV.U32 R3, RZ, RZ, R14 ;  /* 0x000000ffff037224 */ /* 0x000fce00078e000e */
[----:B------:R-:W-:Y:S05]  /*1d5e0*/  WARPSYNC.COLLECTIVE R15, `(.L_x_15804) ;  /* 0x000000000f087348 */ /* 0x000fea0003c00000 */
[----:B------:R0:W1:Y:S02]  /*1d5f0*/  SHFL.IDX P6, R14, R13, R12, R11 ;  /* 0x0000000c0d0e7389 */ /* 0x00006400000c000b */
[----:B01----:R-:W-:Y:S01]  /*1d600*/  ENDCOLLECTIVE ;  /* 0x000000000000791b */ /* 0x003fe20003800000 */
.L_x_15804:
[----:B------:R-:W-:Y:S05]  /*1d610*/  BRA `(.L_x_15805) ;  /* 0xffffff5c00587947 */ /* 0x000fea000383ffff */
.L_x_15615:
        /* <DEDUP_REMOVED lines=8> */
.L_x_15807:
[----:B------:R-:W-:Y:S05]  /*1d6a0*/  BSYNC B1 ;  /* 0x0000000000017941 */ /* 0x000fea0003800000 */
.L_x_15806:
        /* <DEDUP_REMOVED lines=8> */
.L_x_15808:
[----:B------:R-:W-:Y:S05]  /*1d730*/  BRA `(.L_x_15809) ;  /* 0xffffff5c00b47947 */ /* 0x000fea000383ffff */
.L_x_15619:
[----:B------:R-:W-:Y:S01]  /*1d740*/  MOV R13, R20 ;  /* 0x00000014000d7202 */ /* 0x000fe20000000f00 */
[----:B------:R-:W-:Y:S02]  /*1d750*/  IMAD.MOV.U32 R12, RZ, RZ, RZ ;  /* 0x000000ffff0c7224 */ /* 0x000fe400078e00ff */
[----:B------:R-:W-:Y:S02]  /*1d760*/  IMAD.MOV.U32 R11, RZ, RZ, 0x181f ;  /* 0x0000181fff0b7424 */ /* 0x000fe400078e00ff */
[----:B------:R-:W-:Y:S02]  /*1d770*/  IMAD.MOV.U32 R15, RZ, RZ, -0x1 ;  /* 0xffffffffff0f7424 */ /* 0x000fe400078e00ff */
[----:B------:R-:W-:Y:S01]  /*1d780*/  IMAD R21, R24, R25, RZ ;  /* 0x0000001918157224 */ /* 0x000fe200078e02ff */
[----:B------:R-:W-:-:S07]  /*1d790*/  IADD3 R24, R27, R28, RZ ;  /* 0x0000001c1b187210 */ /* 0x000fce0007ffe0ff */
[----:B------:R-:W-:Y:S05]  /*1d7a0*/  WARPSYNC.COLLECTIVE R15, `(.L_x_15810) ;  /* 0x000000000f087348 */ /* 0x000fea0003c00000 */
[----:B------:R0:W1:Y:S02]  /*1d7b0*/  SHFL.IDX P6, R14, R13, R12, R11 ;  /* 0x0000000c0d0e7389 */ /* 0x00006400000c000b */
[----:B01----:R-:W-:Y:S01]  /*1d7c0*/  ENDCOLLECTIVE ;  /* 0x000000000000791b */ /* 0x003fe20003800000 */
.L_x_15810:
[C---:B------:R-:W-:Y:S01]  /*1d7d0*/  ISETP.GE.OR P3, PT, R24.reuse, R21, P0 ;  /* 0x000000151800720c */ /* 0x040fe20000766670 */
[----:B------:R-:W-:-:S05]  /*1d7e0*/  VIADD R8, R24, 0x30 ;  /* 0x0000003018087836 */ /* 0x000fca0000000000 */
[----:B------:R-:W-:Y:S01]  /*1d7f0*/  ISETP.GE.OR P4, PT, R8, R21, P0 ;  /* 0x000000150800720c */ /* 0x000fe20000786670 */
[----:B------:R-:W-:Y:S02]  /*1d800*/  VIADD R8, R24, 0x60 ;  /* 0x0000006018087836 */ /* 0x000fe40000000000 */
[----:B------:R-:W-:-:S03]  /*1d810*/  IMAD.MOV.U32 R13, RZ, RZ, R7 ;  /* 0x000000ffff0d7224 */ /* 0x000fc600078e0007 */
[----:B------:R-:W-:Y:S02]  /*1d820*/  ISETP.GE.OR P2, PT, R8, R21, P0 ;  /* 0x000000150800720c */ /* 0x000fe40000746670 */
[----:B------:R-:W-:-:S11]  /*1d830*/  MOV R0, R14 ;  /* 0x0000000e00007202 */ /* 0x000fd60000000f00 */
[----:B------:R-:W-:Y:S05]  /*1d840*/  WARPSYNC.COLLECTIVE R15, `(.L_x_15811) ;  /* 0x000000000f087348 */ /* 0x000fea0003c00000 */
[----:B------:R0:W1:Y:S02]  /*1d850*/  SHFL.IDX P6, R14, R13, R12, R11 ;  /* 0x0000000c0d0e7389 */ /* 0x00006400000c000b */
[----:B01----:R-:W-:Y:S01]  /*1d860*/  ENDCOLLECTIVE ;  /* 0x000000000000791b */ /* 0x003fe20003800000 */
.L_x_15811:
[----:B------:R-:W-:Y:S01]  /*1d870*/  IMAD.MOV.U32 R13, RZ, RZ, R20 ;  /* 0x000000ffff0d7224 */ /* 0x000fe200078e0014 */
[----:B------:R-:W-:Y:S01]  /*1d880*/  MOV R12, 0x1 ;  /* 0x00000001000c7802 */ /* 0x000fe20000000f00 */
[----:B------:R-:W-:-:S07]  /*1d890*/  IMAD.MOV.U32 R3, RZ, RZ, R14 ;  /* 0x000000ffff037224 */ /* 0x000fce00078e000e */
[----:B------:R-:W-:Y:S05]  /*1d8a0*/  WARPSYNC.COLLECTIVE R15, `(.L_x_15812) ;  /* 0x000000000f087348 */ /* 0x000fea0003c00000 */
[----:B------:R0:W1:Y:S02]  /*1d8b0*/  SHFL.IDX P6, R14, R13, R12, R11 ;  /* 0x0000000c0d0e7389 */ /* 0x00006400000c000b */
[----:B01----:R-:W-:Y:S01]  /*1d8c0*/  ENDCOLLECTIVE ;  /* 0x000000000000791b */ /* 0x003fe20003800000 */
.L_x_15812:
[----:B------:R-:W-:-:S04]  /*1d8d0*/  @!P3 LEA R10, P5, R43, R3, 0x1 ;  /* 0x000000032b0ab211 */ /* 0x000fc800078a08ff */
[----:B------:R-:W-:Y:S01]  /*1d8e0*/  @!P3 LEA.HI.X R3, R43, R0, R42, 0x1, P5 ;  /* 0x000000002b03b211 */ /* 0x000fe200028f0c2a */
[----:B------:R-:W-:Y:S02]  /*1d8f0*/  IMAD.MOV.U32 R13, RZ, RZ, R7 ;  /* 0x000000ffff0d7224 */ /* 0x000fe400078e0007 */
[----:B------:R-:W-:-:S07]  /*1d900*/  IMAD.MOV.U32 R4, RZ, RZ, R14 ;  /* 0x000000ffff047224 */ /* 0x000fce00078e000e */
[----:B------:R-:W-:Y:S05]  /*1d910*/  WARPSYNC.COLLECTIVE R15, `(.L_x_15813) ;  /* 0x000000000f087348 */ /* 0x000fea0003c00000 */
[----:B------:R0:W1:Y:S02]  /*1d920*/  SHFL.IDX P6, R14, R13, R12, R11 ;  /* 0x0000000c0d0e7389 */ /* 0x00006400000c000b */
[----:B01----:R-:W-:Y:S01]  /*1d930*/  ENDCOLLECTIVE ;  /* 0x000000000000791b */ /* 0x003fe20003800000 */
.L_x_15813:
[----:B------:R-:W-:Y:S02]  /*1d940*/  IMAD.MOV.U32 R13, RZ, RZ, R20 ;  /* 0x000000ffff0d7224 */ /* 0x000fe400078e0014 */
[----:B------:R-:W-:Y:S02]  /*1d950*/  IMAD.MOV.U32 R12, RZ, RZ, 0x2 ;  /* 0x00000002ff0c7424 */ /* 0x000fe400078e00ff */
[----:B------:R-:W-:-:S07]  /*1d960*/  IMAD.MOV.U32 R5, RZ, RZ, R14 ;  /* 0x000000ffff057224 */ /* 0x000fce00078e000e */
[----:B------:R-:W-:Y:S05]  /*1d970*/  WARPSYNC.COLLECTIVE R15, `(.L_x_15814) ;  /* 0x000000000f087348 */ /* 0x000fea0003c00000 */
[----:B------:R0:W1:Y:S02]  /*1d980*/  SHFL.IDX P6, R14, R13, R12, R11 ;  /* 0x0000000c0d0e7389 */ /* 0x00006400000c000b */
[----:B01----:R-:W-:Y:S01]  /*1d990*/  ENDCOLLECTIVE ;  /* 0x000000000000791b */ /* 0x003fe20003800000 */
.L_x_15814:
[----:B------:R-:W-:-:S04]  /*1d9a0*/  @!P4 LEA R8, P1, R43, R5, 0x1 ;  /* 0x000000052b08c211 */ /* 0x000fc800078208ff */
[----:B------:R-:W-:Y:S02]  /*1d9b0*/  @!P4 LEA.HI.X R9, R43, R4, R42, 0x1, P1 ;  /* 0x000000042b09c211 */ /* 0x000fe400008f0c2a */
[----:B------:R-:W-:Y:S01]  /*1d9c0*/  MOV R13, R7 ;  /* 0x00000007000d7202 */ /* 0x000fe20000000f00 */
[----:B------:R-:W-:-:S07]  /*1d9d0*/  IMAD.MOV.U32 R6, RZ, RZ, R14 ;  /* 0x000000ffff067224 */ /* 0x000fce00078e000e */
[----:B------:R-:W-:Y:S05]  /*1d9e0*/  WARPSYNC.COLLECTIVE R15, `(.L_x_15815) ;  /* 0x000000000f087348 */ /* 0x000fea0003c00000 */
[----:B------:R0:W1:Y:S02]  /*1d9f0*/  SHFL.IDX P6, R14, R13, R12, R11 ;  /* 0x0000000c0d0e7389 */ /* 0x00006400000c000b */
[----:B01----:R-:W-:Y:S01]  /*1da00*/  ENDCOLLECTIVE ;  /* 0x000000000000791b */ /* 0x003fe20003800000 */
.L_x_15815:
[----:B------:R-:W-:Y:S01]  /*1da10*/  @!P3 IMAD.MOV.U32 R11, RZ, RZ, R3 ;  /* 0x000000ffff0bb224 */ /* 0x000fe200078e0003 */
[----:B------:R-:W-:Y:S01]  /*1da20*/  MOV R13, R20 ;  /* 0x00000014000d7202 */ /* 0x000fe20000000f00 */
[----:B------:R-:W-:-:S03]  /*1da30*/  IMAD.MOV.U32 R12, RZ, RZ, 0x3 ;  /* 0x00000003ff0c7424 */ /* 0x000fc600078e00ff */
        /* <DEDUP_REMOVED lines=9> */
.L_x_15816:
[----:B------:R0:W-:Y:S01]  /*1dad0*/  @!P2 ST.E.128 desc[UR40][R4.64], RZ ;  /* 0x000000ff0400a985 */ /* 0x0001e2000c101d28 */
[----:B------:R-:W-:Y:S01]  /*1dae0*/  MOV R13, R7 ;  /* 0x00000007000d7202 */ /* 0x000fe20000000f00 */
[----:B------:R-:W-:-:S07]  /*1daf0*/  IMAD.MOV.U32 R0, RZ, RZ, R14 ;  /* 0x000000ffff007224 */ /* 0x000fce00078e000e */
[----:B0-----:R-:W-:Y:S05]  /*1db00*/  WARPSYNC.COLLECTIVE R15, `(.L_x_15817) ;  /* 0x000000000f087348 */ /* 0x001fea0003c00000 */
[----:B------:R1:W2:Y:S02]  /*1db10*/  SHFL.IDX P6, R14, R13, R12, R11 ;  /* 0x0000000c0d0e7389 */ /* 0x0002a400000c000b */
[----:B012---:R-:W-:Y:S01]  /*1db20*/  ENDCOLLECTIVE ;  /* 0x000000000000791b */ /* 0x007fe20003800000 */
.L_x_15817:
[----:B------:R-:W-:Y:S05]  /*1db30*/  BRA `(.L_x_15818) ;  /* 0xffffff6400c47947 */ /* 0x000fea000383ffff */
.L_x_15638:
        /* <DEDUP_REMOVED lines=8> */
[----:B01----:R-:W-:Y:S05]  /*1dbc0*/  WARPSYNC.COLLECTIVE R15, `(.L_x_15820) ;  /* 0x000000000f087348 */ /* 0x003fea0003c00000 */
[----:B------:R2:W3:Y:S02]  /*1dbd0*/  SHFL.IDX P6, R14, R13, R12, R11 ;  /* 0x0000000c0d0e7389 */ /* 0x0004e400000c000b */
[----:B0123--:R-:W-:Y:S01]  /*1dbe0*/  ENDCOLLECTIVE ;  /* 0x000000000000791b */ /* 0x00ffe20003800000 */
.L_x_15820:
[----:B------:R-:W-:Y:S05]  /*1dbf0*/  BSYNC B1 ;  /* 0x0000000000017941 */ /* 0x000fea0003800000 */
.L_x_15819:
[----:B------:R-:W-:Y:S05]  /*1dc00*/  BRA `(.L_x_15821) ;  /* 0xffffff8000b07947 */ /* 0x000fea000383ffff */
.L_x_15640:
[----:B------:R-:W-:Y:S01]  /*1dc10*/  BSSY B1, `(.L_x_15822) ;  /* 0x0000006000017945 */ /* 0x000fe20003800000 */
[----:B------:R-:W-:-:S07]  /*1dc20*/  IMAD.MOV.U32 R15, RZ, RZ, -0x1 ;  /* 0xffffffffff0f7424 */ /* 0x000fce00078e00ff */
[----:B012---:R-:W-:Y:S05]  /*1dc30*/  WARPSYNC.COLLECTIVE R15, `(.L_x_15823) ;  /* 0x000000000f0c7348 */ /* 0x007fea0003c00000 */
[----:B------:R-:W-:Y:S02]  /*1dc40*/  ELECT P6, UR62, PT ;  /* 0x00000000003e782f */ /* 0x000fe400038c0000 */
[----:B------:R-:W-:Y:S01]  /*1dc50*/  MOV R14, UR62 ;  /* 0x0000003e000e7c02 */ /* 0x000fe20008000f00 */
[----:B012---:R-:W-:Y:S10]  /*1dc60*/  ENDCOLLECTIVE ;  /* 0x000000000000791b */ /* 0x007ff40003800000 */
.L_x_15823:
[----:B------:R-:W-:Y:S05]  /*1dc70*/  BSYNC B1 ;  /* 0x0000000000017941 */ /* 0x000fea0003800000 */
.L_x_15822:
[----:B------:R-:W-:Y:S05]  /*1dc80*/  BRA `(.L_x_15639) ;  /* 0xffffff8000a87947 */ /* 0x000fea000383ffff */
.L_x_15642:
[----:B--2---:R2:W3:Y:S02]  /*1dc90*/  SYNCS.PHASECHK.TRANS64.TRYWAIT P0, [R16+URZ+0x16820], R6 ;  /* 0x01682006100075a7 */ /* 0x0044e4000800017f */
[----:B---3--:R-:W-:Y:S05]  /*1dca0*/  @!P0 NANOSLEEP.SYNCS 0x989680 ;  /* 0x009896800000895d */ /* 0x008fea0003900000 */
[----:B------:R-:W3:Y:S02]  /*1dcb0*/  @!P0 SYNCS.PHASECHK.TRANS64 P0, [R16+URZ+0x16820], R6 ;  /* 0x01682006100085a7 */ /* 0x000ee4000800007f */
[----:B---3--:R-:W-:Y:S05]  /*1dcc0*/  @!P0 BRA `(.L_x_15642) ;  /* 0xfffffffc00f08947 */ /* 0x008fea000383ffff */
[----:B------:R-:W-:Y:S05]  /*1dcd0*/  BRA `(.L_x_15824) ;  /* 0xffffff8000b87947 */ /* 0x000fea000383ffff */
.L_x_15646:
[----:B--2---:R2:W3:Y:S02]  /*1dce0*/  SYNCS.PHASECHK.TRANS64.TRYWAIT P0, [R6+URZ+0x168a0], R7 ;  /* 0x0168a007060075a7 */ /* 0x0044e4000800017f */
[----:B---3--:R-:W-:Y:S05]  /*1dcf0*/  @!P0 NANOSLEEP.SYNCS 0x989680 ;  /* 0x009896800000895d */ /* 0x008fea0003900000 */
[----:B------:R-:W3:Y:S02]  /*1dd00*/  @!P0 SYNCS.PHASECHK.TRANS64 P0, [R6+URZ+0x168a0], R7 ;  /* 0x0168a007060085a7 */ /* 0x000ee4000800007f */
[----:B---3--:R-:W-:Y:S05]  /*1dd10*/  @!P0 BRA `(.L_x_15646) ;  /* 0xfffffffc00f08947 */ /* 0x008fea000383ffff */
[----:B------:R-:W-:Y:S05]  /*1dd20*/  BRA `(.L_x_15825) ;  /* 0xffffff8000d47947 */ /* 0x000fea000383ffff */
.L_x_15651:
[----:B0-----:R0:W1:Y:S02]  /*1dd30*/  SYNCS.PHASECHK.TRANS64.TRYWAIT P0, [R6+URZ+0x168c0], R7 ;  /* 0x0168c007060075a7 */ /* 0x001064000800017f */
[----:B-1----:R-:W-:Y:S05]  /*1dd40*/  @!P0 NANOSLEEP.SYNCS 0x989680 ;  /* 0x009896800000895d */ /* 0x002fea0003900000 */
[----:B------:R-:W1:Y:S02]  /*1dd50*/  @!P0 SYNCS.PHASECHK.TRANS64 P0, [R6+URZ+0x168c0], R7 ;  /* 0x0168c007060085a7 */ /* 0x000e64000800007f */
[----:B-1----:R-:W-:Y:S05]  /*1dd60*/  @!P0 BRA `(.L_x_15651) ;  /* 0xfffffffc00f08947 */ /* 0x002fea000383ffff */
[----:B------:R-:W-:Y:S05]  /*1dd70*/  BRA `(.L_x_15826) ;  /* 0xffffff8400547947 */ /* 0x000fea000383ffff */
.L_x_15658:
[----:B0-----:R0:W3:Y:S02]  /*1dd80*/  SYNCS.PHASECHK.TRANS64.TRYWAIT P1, [R6+URZ+0x168a0], R7 ;  /* 0x0168a007060075a7 */ /* 0x0010e4000802017f */
[----:B---3--:R-:W-:Y:S05]  /*1dd90*/  @!P1 NANOSLEEP.SYNCS 0x989680 ;  /* 0x009896800000995d */ /* 0x008fea0003900000 */
[----:B------:R-:W3:Y:S02]  /*1dda0*/  @!P1 SYNCS.PHASECHK.TRANS64 P1, [R6+URZ+0x168a0], R7 ;  /* 0x0168a007060095a7 */ /* 0x000ee4000802007f */
[----:B---3--:R-:W-:Y:S05]  /*1ddb0*/  @!P1 BRA `(.L_x_15658) ;  /* 0xfffffffc00f09947 */ /* 0x008fea000383ffff */
[----:B------:R-:W-:Y:S05]  /*1ddc0*/  BRA `(.L_x_15827) ;  /* 0xffffff8800207947 */ /* 0x000fea000383ffff */
.L_x_15663:
[----:B-1----:R1:W2:Y:S02]  /*1ddd0*/  SYNCS.PHASECHK.TRANS64.TRYWAIT P1, [R6+URZ+0x168c0], R7 ;  /* 0x0168c007060075a7 */ /* 0x0022a4000802017f */
[----:B--2---:R-:W-:Y:S05]  /*1dde0*/  @!P1 NANOSLEEP.SYNCS 0x989680 ;  /* 0x009896800000995d */ /* 0x004fea0003900000 */
[----:B------:R-:W2:Y:S02]  /*1ddf0*/  @!P1 SYNCS.PHASECHK.TRANS64 P1, [R6+URZ+0x168c0], R7 ;  /* 0x0168c007060095a7 */ /* 0x000ea4000802007f */
[----:B--2---:R-:W-:Y:S05]  /*1de00*/  @!P1 BRA `(.L_x_15663) ;  /* 0xfffffffc00f09947 */ /* 0x004fea000383ffff */
[----:B------:R-:W-:Y:S05]  /*1de10*/  BRA `(.L_x_15828) ;  /* 0xffffff8800987947 */ /* 0x000fea000383ffff */
.L_x_15678:
        /* <DEDUP_REMOVED lines=11> */
.L_x_15830:
[----:B------:R-:W-:Y:S05]  /*1ded0*/  BSYNC B0 ;  /* 0x0000000000007941 */ /* 0x000fea0003800000 */
.L_x_15829:
[----:B------:R-:W-:Y:S05]  /*1dee0*/  BRA `(.L_x_15831) ;  /* 0xffffff9400e47947 */ /* 0x000fea000383ffff */
.L_x_15681:
[----:B0-----:R0:W1:Y:S02]  /*1def0*/  SYNCS.PHASECHK.TRANS64.TRYWAIT P0, [R3+URZ+0x16840], R4 ;  /* 0x01684004030075a7 */ /* 0x001064000800017f */
[----:B-1----:R-:W-:Y:S05]  /*1df00*/  @!P0 NANOSLEEP.SYNCS 0x989680 ;  /* 0x009896800000895d */ /* 0x002fea0003900000 */
[----:B------:R-:W1:Y:S02]  /*1df10*/  @!P0 SYNCS.PHASECHK.TRANS64 P0, [R3+URZ+0x16840], R4 ;  /* 0x01684004030085a7 */ /* 0x000e64000800007f */
[----:B-1----:R-:W-:Y:S05]  /*1df20*/  @!P0 BRA `(.L_x_15681) ;  /* 0xfffffffc00f08947 */ /* 0x002fea000383ffff */
[----:B------:R-:W-:Y:S05]  /*1df30*/  BRA `(.L_x_15832) ;  /* 0xffffff9800347947 */ /* 0x000fea000383ffff */
.L_x_15682:
        /* <DEDUP_REMOVED lines=8> */
.L_x_15834:
[----:B------:R-:W-:Y:S05]  /*1dfc0*/  BSYNC B0 ;  /* 0x0000000000007941 */ /* 0x000fea0003800000 */
.L_x_15833:
        /* <DEDUP_REMOVED lines=9> */
.L_x_15835:
[----:B------:R-:W-:Y:S01]  /*1e060*/  IMAD.MOV.U32 R13, RZ, RZ, R2 ;  /* 0x000000ffff0d7224 */ /* 0x000fe200078e0002 */
[----:B------:R-:W-:Y:S02]  /*1e070*/  MOV R12, 0x1 ;  /* 0x00000001000c7802 */ /* 0x000fe40000000f00 */
[----:B------:R-:W-:-:S07]  /*1e080*/  MOV R7, R14 ;  /* 0x0000000e00077202 */ /* 0x000fce0000000f00 */
[----:B------:R-:W-:Y:S05]  /*1e090*/  WARPSYNC.COLLECTIVE R15, `(.L_x_15836) ;  /* 0x000000000f087348 */ /* 0x000fea0003c00000 */
[----:B------:R0:W1:Y:S02]  /*1e0a0*/  SHFL.IDX P6, R14, R13, R12, R11 ;  /* 0x0000000c0d0e7389 */ /* 0x00006400000c000b */
[----:B01----:R-:W-:Y:S01]  /*1e0b0*/  ENDCOLLECTIVE ;  /* 0x000000000000791b */ /* 0x003fe20003800000 */
.L_x_15836:
        /* <DEDUP_REMOVED lines=15> */
.L_x_15837:
[----:B------:R-:W-:Y:S02]  /*1e1b0*/  @P0 IMAD R8, R5, 0x2, R16 ;  /* 0x0000000205080824 */ /* 0x000fe400078e0210 */
[----:B------:R-:W-:Y:S02]  /*1e1c0*/  IMAD.MOV.U32 R13, RZ, RZ, R2 ;  /* 0x000000ffff0d7224 */ /* 0x000fe400078e0002 */
[----:B------:R-:W-:Y:S02]  /*1e1d0*/  IMAD.MOV.U32 R12, RZ, RZ, 0x2 ;  /* 0x00000002ff0c7424 */ /* 0x000fe400078e00ff */
[----:B------:R-:W-:-:S07]  /*1e1e0*/  IMAD.MOV.U32 R7, RZ, RZ, R14 ;  /* 0x000000ffff077224 */ /* 0x000fce00078e000e */
[----:B------:R-:W-:Y:S05]  /*1e1f0*/  WARPSYNC.COLLECTIVE R15, `(.L_x_15838) ;  /* 0x000000000f087348 */ /* 0x000fea0003c00000 */
[----:B------:R0:W1:Y:S02]  /*1e200*/  SHFL.IDX P6, R14, R13, R12, R11 ;  /* 0x0000000c0d0e7389 */ /* 0x00006400000c000b */
[----:B01----:R-:W-:Y:S01]  /*1e210*/  ENDCOLLECTIVE ;  /* 0x000000000000791b */ /* 0x003fe20003800000 */
.L_x_15838:
        /* <DEDUP_REMOVED lines=15> */
.L_x_15839:
[----:B------:R-:W-:Y:S01]  /*1e310*/  @P0 LEA R8, R5, R16, 0x1 ;  /* 0x0000001005080211 */ /* 0x000fe200078e08ff */
[----:B------:R-:W-:Y:S02]  /*1e320*/  IMAD.MOV.U32 R13, RZ, RZ, R2 ;  /* 0x000000ffff0d7224 */ /* 0x000fe400078e0002 */
[----:B------:R-:W-:Y:S02]  /*1e330*/  IMAD.MOV.U32 R12, RZ, RZ, 0x3 ;  /* 0x00000003ff0c7424 */ /* 0x000fe400078e00ff */
[----:B------:R-:W-:-:S07]  /*1e340*/  IMAD.MOV.U32 R7, RZ, RZ, R14 ;  /* 0x000000ffff077224 */ /* 0x000fce00078e000e */
[----:B------:R-:W-:Y:S05]  /*1e350*/  WARPSYNC.COLLECTIVE R15, `(.L_x_15840) ;  /* 0x000000000f087348 */ /* 0x000fea0003c00000 */
[----:B------:R0:W1:Y:S02]  /*1e360*/  SHFL.IDX P6, R14, R13, R12, R11 ;  /* 0x0000000c0d0e7389 */ /* 0x00006400000c000b */
[----:B01----:R-:W-:Y:S01]  /*1e370*/  ENDCOLLECTIVE ;  /* 0x000000000000791b */ /* 0x003fe20003800000 */
.L_x_15840:
        /* <DEDUP_REMOVED lines=15> */
.L_x_15841:
[----:B------:R-:W-:Y:S01]  /*1e470*/  @P0 IMAD R8, R5, 0x2, R16 ;  /* 0x0000000205080824 */ /* 0x000fe200078e0210 */
[----:B------:R-:W-:Y:S01]  /*1e480*/  MOV R13, R2 ;  /* 0x00000002000d7202 */ /* 0x000fe20000000f00 */
[----:B------:R-:W-:Y:S02]  /*1e490*/  IMAD.MOV.U32 R12, RZ, RZ, 0x4 ;  /* 0x00000004ff0c7424 */ /* 0x000fe400078e00ff */
[----:B------:R-:W-:-:S07]  /*1e4a0*/  IMAD.MOV.U32 R7, RZ, RZ, R14 ;  /* 0x000000ffff077224 */ /* 0x000fce00078e000e */
[----:B------:R-:W-:Y:S05]  /*1e4b0*/  WARPSYNC.COLLECTIVE R15, `(.L_x_15842) ;  /* 0x000000000f087348 */ /* 0x000fea0003c00000 */
[----:B------:R0:W1:Y:S02]  /*1e4c0*/  SHFL.IDX P6, R14, R13, R12, R11 ;  /* 0x0000000c0d0e7389 */ /* 0x00006400000c000b */
[----:B01----:R-:W-:Y:S01]  /*1e4d0*/  ENDCOLLECTIVE ;  /* 0x000000000000791b */ /* 0x003fe20003800000 */
.L_x_15842:
        /* <DEDUP_REMOVED lines=15> */
.L_x_15843:
[----:B------:R-:W-:Y:S02]  /*1e5d0*/  @P0 IMAD R8, R5, 0x2, R16 ;  /* 0x0000000205080824 */ /* 0x000fe400078e0210 */
[----:B------:R-:W-:Y:S01]  /*1e5e0*/  IMAD.MOV.U32 R13, RZ, RZ, R2 ;  /* 0x000000ffff0d7224 */ /* 0x000fe200078e0002 */
[----:B------:R-:W-:Y:S02]  /*1e5f0*/  MOV R12, 0x5 ;  /* 0x00000005000c7802 */ /* 0x000fe40000000f00 */
[----:B------:R-:W-:-:S07]  /*1e600*/  MOV R7, R14 ;  /* 0x0000000e00077202 */ /* 0x000fce0000000f00 */
[----:B------:R-:W-:Y:S05]  /*1e610*/  WARPSYNC.COLLECTIVE R15, `(.L_x_15844) ;  /* 0x000000000f087348 */ /* 0x000fea0003c00000 */
[----:B------:R0:W1:Y:S02]  /*1e620*/  SHFL.IDX P6, R14, R13, R12, R11 ;  /* 0x0000000c0d0e7389 */ /* 0x00006400000c000b */
[----:B01----:R-:W-:Y:S01]  /*1e630*/  ENDCOLLECTIVE ;  /* 0x000000000000791b */ /* 0x003fe20003800000 */
.L_x_15844:
        /* <DEDUP_REMOVED lines=15> */
.L_x_15845:
[----:B------:R-:W-:Y:S02]  /*1e730*/  @P0 IMAD R8, R5, 0x2, R16 ;  /* 0x0000000205080824 */ /* 0x000fe400078e0210 */
[----:B------:R-:W-:Y:S02]  /*1e740*/  IMAD.MOV.U32 R13, RZ, RZ, R2 ;  /* 0x000000ffff0d7224 */ /* 0x000fe400078e0002 */
[----:B------:R-:W-:Y:S02]  /*1e750*/  IMAD.MOV.U32 R12, RZ, RZ, 0x6 ;  /* 0x00000006ff0c7424 */ /* 0x000fe400078e00ff */
[----:B------:R-:W-:-:S07]  /*1e760*/  IMAD.MOV.U32 R7, RZ, RZ, R14 ;  /* 0x000000ffff077224 */ /* 0x000fce00078e000e */
[----:B------:R-:W-:Y:S05]  /*1e770*/  WARPSYNC.COLLECTIVE R15, `(.L_x_15846) ;  /* 0x000000000f087348 */ /* 0x000fea0003c00000 */
[----:B------:R0:W1:Y:S02]  /*1e780*/  SHFL.IDX P6, R14, R13, R12, R11 ;  /* 0x0000000c0d0e7389 */ /* 0x00006400000c000b */
[----:B01----:R-:W-:Y:S01]  /*1e790*/  ENDCOLLECTIVE ;  /* 0x000000000000791b */ /* 0x003fe20003800000 */
.L_x_15846:
        /* <DEDUP_REMOVED lines=15> */
.L_x_15847:
[----:B------:R-:W-:Y:S01]  /*1e890*/  @P0 LEA R8, R5, R16, 0x1 ;  /* 0x0000001005080211 */ /* 0x000fe200078e08ff */
[----:B------:R-:W-:Y:S02]  /*1e8a0*/  IMAD.MOV.U32 R13, RZ, RZ, R2 ;  /* 0x000000ffff0d7224 */ /* 0x000fe400078e0002 */
[----:B------:R-:W-:Y:S02]  /*1e8b0*/  IMAD.MOV.U32 R12, RZ, RZ, 0x7 ;  /* 0x00000007ff0c7424 */ /* 0x000fe400078e00ff */
[----:B------:R-:W-:-:S07]  /*1e8c0*/  IMAD.MOV.U32 R7, RZ, RZ, R14 ;  /* 0x000000ffff077224 */ /* 0x000fce00078e000e */
[----:B------:R-:W-:Y:S05]  /*1e8d0*/  WARPSYNC.COLLECTIVE R15, `(.L_x_15848) ;  /* 0x000000000f087348 */ /* 0x000fea0003c00000 */
[----:B------:R0:W1:Y:S02]  /*1e8e0*/  SHFL.IDX P6, R14, R13, R12, R11 ;  /* 0x0000000c0d0e7389 */ /* 0x00006400000c000b */
[----:B01----:R-:W-:Y:S01]  /*1e8f0*/  ENDCOLLECTIVE ;  /* 0x000000000000791b */ /* 0x003fe20003800000 */
.L_x_15848:
[----:B------:R-:W-:-:S05]  /*1e900*/  @P0 LEA R7, P1, R9, R7, 0x1 ;  /* 0x0000000709070211 */ /* 0x000fca00078208ff */
[----:B------:R-:W-:-:S05]  /*1e910*/  @P0 IMAD.X R6, RZ, RZ, R6, P1 ;  /* 0x000000ffff060224 */ /* 0x000fca00008e0606 */
[----:B------:R-:W-:Y:S02]  /*1e920*/  @P0 LOP3.LUT R7, R7, R6, RZ, 0x3c, !PT ;  /* 0x0000000607070212 */ /* 0x000fe400078e3cff */
[----:B------:R-:W-:Y:S02]  /*1e930*/  MOV R13, R0 ;  /* 0x00000000000d7202 */ /* 0x000fe40000000f00 */
[----:B------:R-:W-:-:S04]  /*1e940*/  @P0 LOP3.LUT R6, R7, R6, RZ, 0x3c, !PT ;  /* 0x0000000607060212 */ /* 0x000fc800078e3cff */
[----:B------:R-:W-:Y:S01]  /*1e950*/  @P0 LOP3.LUT R7, R7, R6, RZ, 0x3c, !PT ;  /* 0x0000000607070212 */ /* 0x000fe200078e3cff */
[----:B------:R-:W-:-:S07]  /*1e960*/  IMAD.MOV.U32 R2, RZ, RZ, R14 ;  /* 0x000000ffff027224 */ /* 0x000fce00078e000e */
[----:B------:R-:W-:Y:S05]  /*1e970*/  WARPSYNC.COLLECTIVE R15, `(.L_x_15849) ;  /* 0x000000000f087348 */ /* 0x000fea0003c00000 */
[----:B------:R0:W1:Y:S02]  /*1e980*/  SHFL.IDX P6, R14, R13, R12, R11 ;  /* 0x0000000c0d0e7389 */ /* 0x00006400000c000b */
[----:B01----:R-:W-:Y:S01]  /*1e990*/  ENDCOLLECTIVE ;  /* 0x000000000000791b */ /* 0x003fe20003800000 */
.L_x_15849:
[----:B------:R-:W-:Y:S01]  /*1e9a0*/  @!PT LDS RZ, [RZ] ;  /* 0x00000000fffff984 */ /* 0x000fe20000000800 */
[----:B------:R-:W-:Y:S01]  /*1e9b0*/  @!PT LDS RZ, [RZ] ;  /* 0x00000000fffff984 */ /* 0x000fe20000000800 */
[----:B------:R-:W-:Y:S01]  /*1e9c0*/  @!PT LDS RZ, [RZ] ;  /* 0x00000000fffff984 */ /* 0x000fe20000000800 */
[----:B------:R1:W-:Y:S01]  /*1e9d0*/  @P0 LDGSTS.E.BYPASS.LTC128B.128 [R8+0x11400], desc[UR40][R6.64], !P2 ;  /* 0x1140000006080fae */ /* 0x0003e2000d101d68 */
[----:B------:R-:W-:Y:S01]  /*1e9e0*/  IMAD.MOV.U32 R0, RZ, RZ, R14 ;  /* 0x000000ffff007224 */ /* 0x000fe200078e000e */
[----:B------:R-:W-:Y:S06]  /*1e9f0*/  BRA `(.L_x_15850) ;  /* 0xffffff9400447947 */ /* 0x000fec000383ffff */
.L_x_15687:
        /* <DEDUP_REMOVED lines=9> */
.L_x_15851:
[C---:B------:R-:W-:Y:S01]  /*1ea90*/  VIADD R8, R25.reuse, 0x10 ;  /* 0x0000001019087836 */ /* 0x040fe20000000000 */
[----:B------:R-:W-:Y:S01]  /*1eaa0*/  ISETP.GE.AND P1, PT, R25, R3, PT ;  /* 0x000000031900720c */ /* 0x000fe20003f26270 */
[----:B------:R-:W-:Y:S02]  /*1eab0*/  IMAD.MOV.U32 R13, RZ, RZ, R2 ;  /* 0x000000ffff0d7224 */ /* 0x000fe400078e0002 */
[----:B------:R-:W-:-:S10]  /*1eac0*/  IMAD.MOV.U32 R7, RZ, RZ, R14 ;  /* 0x000000ffff077224 */ /* 0x000fd400078e000e */
[----:B------:R-:W-:Y:S05]  /*1ead0*/  WARPSYNC.COLLECTIVE R15, `(.L_x_15852) ;  /* 0x000000000f087348 */ /* 0x000fea0003c00000 */
[----:B------:R0:W1:Y:S02]  /*1eae0*/  SHFL.IDX P6, R14, R13, R12, R11 ;  /* 0x0000000c0d0e7389 */ /* 0x00006400000c000b */
[----:B01----:R-:W-:Y:S01]  /*1eaf0*/  ENDCOLLECTIVE ;  /* 0x000000000000791b */ /* 0x003fe20003800000 */
.L_x_15852:
[----:B------:R-:W-:Y:S01]  /*1eb00*/  IMAD.MOV.U32 R13, RZ, RZ, R0 ;  /* 0x000000ffff0d7224 */ /* 0x000fe200078e0000 */
[----:B------:R-:W-:Y:S02]  /*1eb10*/  MOV R12, 0x1 ;  /* 0x00000001000c7802 */ /* 0x000fe40000000f00 */
[----:B------:R-:W-:-:S07]  /*1eb20*/  MOV R6, R14 ;  /* 0x0000000e00067202 */ /* 0x000fce0000000f00 */
[----:B------:R-:W-:Y:S05]  /*1eb30*/  WARPSYNC.COLLECTIVE R15, `(.L_x_15853) ;  /* 0x000000000f087348 */ /* 0x000fea0003c00000 */
[----:B------:R0:W1:Y:S02]  /*1eb40*/  SHFL.IDX P6, R14, R13, R12, R11 ;  /* 0x0000000c0d0e7389 */ /* 0x00006400000c000b */
[----:B01----:R-:W-:Y:S01]  /*1eb50*/  ENDCOLLECTIVE ;  /* 0x000000000000791b */ /* 0x003fe20003800000 */
.L_x_15853:
        /* <DEDUP_REMOVED lines=8> */
[----:B0-----:R-:W-:-:S10]  /*1ebe0*/  IMAD.MOV.U32 R6, RZ, RZ, R14 ;  /* 0x000000ffff067224 */ /* 0x001fd400078e000e */
[----:B------:R-:W-:Y:S05]  /*1ebf0*/  WARPSYNC.COLLECTIVE R15, `(.L_x_15854) ;  /* 0x000000000f087348 */ /* 0x000fea0003c00000 */
[----:B------:R0:W1:Y:S02]  /*1ec00*/  SHFL.IDX P6, R14, R13, R12, R11 ;  /* 0x0000000c0d0e7389 */ /* 0x00006400000c000b */
[----:B01----:R-:W-:Y:S01]  /*1ec10*/  ENDCOLLECTIVE ;  /* 0x000000000000791b */ /* 0x003fe20003800000 */
.L_x_15854:
[----:B------:R-:W-:Y:S02]  /*1ec20*/  IMAD.MOV.U32 R13, RZ, RZ, R0 ;  /* 0x000000ffff0d7224 */ /* 0x000fe400078e0000 */
[----:B------:R-:W-:Y:S02]  /*1ec30*/  IMAD.MOV.U32 R12, RZ, RZ, 0x2 ;  /* 0x00000002ff0c7424 */ /* 0x000fe400078e00ff */
[----:B------:R-:W-:-:S07]  /*1ec40*/  IMAD.MOV.U32 R7, RZ, RZ, R14 ;  /* 0x000000ffff077224 */ /* 0x000fce00078e000e */
[----:B------:R-:W-:Y:S05]  /*1ec50*/  WARPSYNC.COLLECTIVE R15, `(.L_x_15855) ;  /* 0x000000000f087348 */ /* 0x000fea0003c00000 */
[----:B------:R0:W1:Y:S02]  /*1ec60*/  SHFL.IDX P6, R14, R13, R12, R11 ;  /* 0x0000000c0d0e7389 */ /* 0x00006400000c000b */
[----:B01----:R-:W-:Y:S01]  /*1ec70*/  ENDCOLLECTIVE ;  /* 0x000000000000791b */ /* 0x003fe20003800000 */
.L_x_15855:
        /* <DEDUP_REMOVED lines=16> */
.L_x_15856:
[----:B------:R-:W-:Y:S02]  /*1ed80*/  IMAD.MOV.U32 R13, RZ, RZ, R0 ;  /* 0x000000ffff0d7224 */ /* 0x000fe400078e0000 */
[----:B------:R-:W-:Y:S02]  /*1ed90*/  IMAD.MOV.U32 R12, RZ, RZ, 0x3 ;  /* 0x00000003ff0c7424 */ /* 0x000fe400078e00ff */
[----:B------:R-:W-:-:S07]  /*1eda0*/  IMAD.MOV.U32 R7, RZ, RZ, R14 ;  /* 0x000000ffff077224 */ /* 0x000fce00078e000e */
[----:B------:R-:W-:Y:S05]  /*1edb0*/  WARPSYNC.COLLECTIVE R15, `(.L_x_15857) ;  /* 0x000000000f087348 */ /* 0x000fea0003c00000 */
[----:B------:R0:W1:Y:S02]  /*1edc0*/  SHFL.IDX P6, R14, R13, R12, R11 ;  /* 0x0000000c0d0e7389 */ /* 0x00006400000c000b */
[----:B01----:R-:W-:Y:S01]  /*1edd0*/  ENDCOLLECTIVE ;  /* 0x000000000000791b */ /* 0x003fe20003800000 */
.L_x_15857:
        /* <DEDUP_REMOVED lines=16> */
.L_x_15858:
[----:B------:R-:W-:Y:S01]  /*1eee0*/  MOV R13, R0 ;  /* 0x00000000000d7202 */ /* 0x000fe20000000f00 */
[----:B------:R-:W-:Y:S02]  /*1eef0*/  IMAD.MOV.U32 R12, RZ, RZ, 0x4 ;  /* 0x00000004ff0c7424 */ /* 0x000fe400078e00ff */
[----:B------:R-:W-:-:S07]  /*1ef00*/  IMAD.MOV.U32 R7, RZ, RZ, R14 ;  /* 0x000000ffff077224 */ /* 0x000fce00078e000e */
[----:B------:R-:W-:Y:S05]  /*1ef10*/  WARPSYNC.COLLECTIVE R15, `(.L_x_15859) ;  /* 0x000000000f087348 */ /* 0x000fea0003c00000 */
[----:B------:R0:W1:Y:S02]  /*1ef20*/  SHFL.IDX P6, R14, R13, R12, R11 ;  /* 0x0000000c0d0e7389 */ /* 0x00006400000c000b */
[----:B01----:R-:W-:Y:S01]  /*1ef30*/  ENDCOLLECTIVE ;  /* 0x000000000000791b */ /* 0x003fe20003800000 */
.L_x_15859:
        /* <DEDUP_REMOVED lines=16> */
.L_x_15860:
[----:B------:R-:W-:Y:S01]  /*1f040*/  IMAD.MOV.U32 R13, RZ, RZ, R0 ;  /* 0x000000ffff0d7224 */ /* 0x000fe200078e0000 */
[----:B------:R-:W-:Y:S02]  /*1f050*/  MOV R12, 0x5 ;  /* 0x00000005000c7802 */ /* 0x000fe40000000f00 */
[----:B------:R-:W-:-:S07]  /*1f060*/  MOV R7, R14 ;  /* 0x0000000e00077202 */ /* 0x000fce0000000f00 */
[----:B------:R-:W-:Y:S05]  /*1f070*/  WARPSYNC.COLLECTIVE R15, `(.L_x_15861) ;  /* 0x000000000f087348 */ /* 0x000fea0003c00000 */
[----:B------:R0:W1:Y:S02]  /*1f080*/  SHFL.IDX P6, R14, R13, R12, R11 ;  /* 0x0000000c0d0e7389 */ /* 0x00006400000c000b */
[----:B01----:R-:W-:Y:S01]  /*1f090*/  ENDCOLLECTIVE ;  /* 0x000000000000791b */ /* 0x003fe20003800000 */
.L_x_15861:
        /* <DEDUP_REMOVED lines=16> */
.L_x_15862:
[----:B------:R-:W-:Y:S02]  /*1f1a0*/  IMAD.MOV.U32 R13, RZ, RZ, R0 ;  /* 0x000000ffff0d7224 */ /* 0x000fe400078e0000 */
[----:B------:R-:W-:Y:S02]  /*1f1b0*/  IMAD.MOV.U32 R12, RZ, RZ, 0x6 ;  /* 0x00000006ff0c7424 */ /* 0x000fe400078e00ff */
[----:B------:R-:W-:-:S07]  /*1f1c0*/  IMAD.MOV.U32 R7, RZ, RZ, R14 ;  /* 0x000000ffff077224 */ /* 0x000fce00078e000e */
[----:B------:R-:W-:Y:S05]  /*1f1d0*/  WARPSYNC.COLLECTIVE R15, `(.L_x_15863) ;  /* 0x000000000f087348 */ /* 0x000fea0003c00000 */
[----:B------:R0:W1:Y:S02]  /*1f1e0*/  SHFL.IDX P6, R14, R13, R12, R11 ;  /* 0x0000000c0d0e7389 */ /* 0x00006400000c000b */
[----:B01----:R-:W-:Y:S01]  /*1f1f0*/  ENDCOLLECTIVE ;  /* 0x000000000000791b */ /* 0x003fe20003800000 */
.L_x_15863:
        /* <DEDUP_REMOVED lines=16> */
.L_x_15864:
[----:B------:R-:W-:Y:S01]  /*1f300*/  MOV R13, R0 ;  /* 0x00000000000d7202 */ /* 0x000fe20000000f00 */
[----:B------:R-:W-:Y:S02]  /*1f310*/  IMAD.MOV.U32 R12, RZ, RZ, 0x7 ;  /* 0x00000007ff0c7424 */ /* 0x000fe400078e00ff */
[----:B------:R-:W-:-:S07]  /*1f320*/  IMAD.MOV.U32 R7, RZ, RZ, R14 ;  /* 0x000000ffff077224 */ /* 0x000fce00078e000e */
[----:B------:R-:W-:Y:S05]  /*1f330*/  WARPSYNC.COLLECTIVE R15, `(.L_x_15865) ;  /* 0x000000000f087348 */ /* 0x000fea0003c00000 */
[----:B------:R0:W1:Y:S02]  /*1f340*/  SHFL.IDX P6, R14, R13, R12, R11 ;  /* 0x0000000c0d0e7389 */ /* 0x00006400000c000b */
[----:B01----:R-:W-:Y:S01]  /*1f350*/  ENDCOLLECTIVE ;  /* 0x000000000000791b */ /* 0x003fe20003800000 */
.L_x_15865:
        /* <DEDUP_REMOVED lines=11> */
.L_x_15866:
[----:B------:R-:W-:Y:S01]  /*1f410*/  @!PT LDS RZ, [RZ] ;  /* 0x00000000fffff984 */ /* 0x000fe20000000800 */
[----:B------:R-:W-:Y:S01]  /*1f420*/  @!PT LDS RZ, [RZ] ;  /* 0x00000000fffff984 */ /* 0x000fe20000000800 */
[----:B------:R-:W-:Y:S01]  /*1f430*/  @!PT LDS RZ, [RZ] ;  /* 0x00000000fffff984 */ /* 0x000fe20000000800 */
[----:B------:R0:W-:Y:S01]  /*1f440*/  @!P1 LDGSTS.E.BYPASS.LTC128B.128 [R20+0xb400], desc[UR40][R6.64], !P0 ;  /* 0x0b40000006149fae */ /* 0x0001e2000c101d68 */
[----:B------:R-:W-:Y:S01]  /*1f450*/  ISETP.GE.AND P1, PT, R2, R3, PT ;  /* 0x000000030200720c */ /* 0x000fe20003f26270 */
[----:B------:R-:W-:Y:S02]  /*1f460*/  IMAD.MOV.U32 R13, RZ, RZ, R4 ;  /* 0x000000ffff0d7224 */ /* 0x000fe400078e0004 */
[----:B------:R-:W-:Y:S01]  /*1f470*/  IMAD.MOV.U32 R12, RZ, RZ, RZ ;  /* 0x000000ffff0c7224 */ /* 0x000fe200078e00ff */
[----:B0-----:R-:W-:-:S09]  /*1f480*/  MOV R6, R14 ;  /* 0x0000000e00067202 */ /* 0x001fd20000000f00 */
[----:B------:R-:W-:Y:S05]  /*1f490*/  WARPSYNC.COLLECTIVE R15, `(.L_x_15867) ;  /* 0x000000000f087348 */ /* 0x000fea0003c00000 */
[----:B------:R0:W1:Y:S02]  /*1f4a0*/  SHFL.IDX P6, R14, R13, R12, R11 ;  /* 0x0000000c0d0e7389 */ /* 0x00006400000c000b */
[----:B01----:R-:W-:Y:S01]  /*1f4b0*/  ENDCOLLECTIVE ;  /* 0x000000000000791b */ /* 0x003fe20003800000 */
.L_x_15867:
[----:B------:R-:W-:-:S05]  /*1f4c0*/  @!P1 LEA R6, P2, R21, R6, 0x1 ;  /* 0x0000000615069211 */ /* 0x000fca00078408ff */
[----:B------:R-:W-:-:S04]  /*1f4d0*/  @!P1 IMAD.X R0, RZ, RZ, R0, P2 ;  /* 0x000000ffff009224 */ /* 0x000fc800010e0600 */
[----:B------:R-:W-:Y:S01]  /*1f4e0*/  @!P1 IMAD.MOV.U32 R7, RZ, RZ, R0 ;  /* 0x000000ffff079224 */ /* 0x000fe200078e0000 */
[C---:B------:R-:W-:Y:S02]  /*1f4f0*/  IADD3 R0, R25.reuse, 0x80, RZ ;  /* 0x0000008019007810 */ /* 0x040fe40007ffe0ff */
[----:B------:R-:W-:Y:S02]  /*1f500*/  MOV R13, R5 ;  /* 0x00000005000d7202 */ /* 0x000fe40000000f00 */
[----:B------:R-:W-:Y:S01]  /*1f510*/  @!PT LDS RZ, [RZ] ;  /* 0x00000000fffff984 */ /* 0x000fe20000000800 */
[----:B------:R-:W-:Y:S01]  /*1f520*/  @!PT LDS RZ, [RZ] ;  /* 0x00000000fffff984 */ /* 0x000fe20000000800 */
[----:B------:R-:W-:Y:S01]  /*1f530*/  @!PT LDS RZ, [RZ] ;  /* 0x00000000fffff984 */ /* 0x000fe20000000800 */
[----:B------:R0:W-:Y:S01]  /*1f540*/  @!P1 LDGSTS.E.BYPASS.LTC128B.128 [R20+0xbc00], desc[UR40][R6.64], !P0 ;  /* 0x0bc0000006149fae */ /* 0x0001e2000c101d68 */
[----:B------:R-:W-:Y:S01]  /*1f550*/  ISETP.GE.AND P1, PT, R0, R3, PT ;  /* 0x000000030000720c */ /* 0x000fe20003f26270 */
[----:B------:R-:W-:Y:S02]  /*1f560*/  VIADD R0, R25, 0x90 ;  /* 0x0000009019007836 */ /* 0x000fe40000000000 */
[----:B------:R-:W-:-:S10]  /*1f570*/  IMAD.MOV.U32 R8, RZ, RZ, R14 ;  /* 0x000000ffff087224 */ /* 0x000fd400078e000e */
[----:B0-----:R-:W-:Y:S05]  /*1f580*/  WARPSYNC.COLLECTIVE R15, `(.L_x_15868) ;  /* 0x000000000f087348 */ /* 0x001fea0003c00000 */
[----:B------:R1:W2:Y:S02]  /*1f590*/  SHFL.IDX P6, R14, R13, R12, R11 ;  /* 0x0000000c0d0e7389 */ /* 0x0002a400000c000b */
[----:B012---:R-:W-:Y:S01]  /*1f5a0*/  ENDCOLLECTIVE ;  /* 0x000000000000791b */ /* 0x007fe20003800000 */
.L_x_15868:
[----:B------:R-:W-:Y:S02]  /*1f5b0*/  IMAD.MOV.U32 R13, RZ, RZ, R4 ;  /* 0x000000ffff0d7224 */ /* 0x000fe400078e0004 */
[----:B------:R-:W-:Y:S02]  /*1f5c0*/  IMAD.MOV.U32 R12, RZ, RZ, 0x1 ;  /* 0x00000001ff0c7424 */ /* 0x000fe400078e00ff */
[----:B------:R-:W-:-:S07]  /*1f5d0*/  IMAD.MOV.U32 R2, RZ, RZ, R14 ;  /* 0x000000ffff027224 */ /* 0x000fce00078e000e */
[----:B------:R-:W-:Y:S05]  /*1f5e0*/  WARPSYNC.COLLECTIVE R15, `(.L_x_15869) ;  /* 0x000000000f087348 */ /* 0x000fea0003c00000 */
[----:B------:R0:W1:Y:S02]  /*1f5f0*/  SHFL.IDX P6, R14, R13, R12, R11 ;  /* 0x0000000c0d0e7389 */ /* 0x00006400000c000b */
[----:B01----:R-:W-:Y:S01]  /*1f600*/  ENDCOLLECTIVE ;  /* 0x000000000000791b */ /* 0x003fe20003800000 */
.L_x_15869:
[----:B------:R-:W-:-:S05]  /*1f610*/  @!P1 LEA R2, P2, R21, R2, 0x1 ;  /* 0x0000000215029211 */ /* 0x000fca00078408ff */
[----:B------:R-:W-:-:S04]  /*1f620*/  @!P1 IMAD.X R6, RZ, RZ, R8, P2 ;  /* 0x000000ffff069224 */ /* 0x000fc800010e0608 */
[----:B------:R-:W-:Y:S01]  /*1f630*/  @!P1 IMAD.MOV.U32 R7, RZ, RZ, R6 ;  /* 0x000000ffff079224 */ /* 0x000fe200078e0006 */
[----:B------:R-:W-:Y:S01]  /*1f640*/  @!P1 MOV R6, R2 ;  /* 0x0000000200069202 */ /* 0x000fe20000000f00 */
[----:B------:R-:W-:Y:S02]  /*1f650*/  IMAD.MOV.U32 R13, RZ, RZ, R5 ;  /* 0x000000ffff0d7224 */ /* 0x000fe400078e0005 */
[----:B------:R-:W-:Y:S02]  /*1f660*/  VIADD R2, R25, 0xa0 ;  /* 0x000000a019027836 */ /* 0x000fe40000000000 */
        /* <DEDUP_REMOVED lines=9> */
.L_x_15870:
[----:B------:R-:W-:Y:S02]  /*1f700*/  IMAD.MOV.U32 R13, RZ, RZ, R4 ;  /* 0x000000ffff0d7224 */ /* 0x000fe400078e0004 */
[----:B------:R-:W-:Y:S02]  /*1f710*/  IMAD.MOV.U32 R12, RZ, RZ, 0x2 ;  /* 0x00000002ff0c7424 */ /* 0x000fe400078e00ff */
[----:B------:R-:W-:-:S07]  /*1f720*/  IMAD.MOV.U32 R6, RZ, RZ, R14 ;  /* 0x000000ffff067224 */ /* 0x000fce00078e000e */
[----:B------:R-:W-:Y:S05]  /*1f730*/  WARPSYNC.COLLECTIVE R15, `(.L_x_15871) ;  /* 0x000000000f087348 */ /* 0x000fea0003c00000 */
[----:B------:R0:W1:Y:S02]  /*1f740*/  SHFL.IDX P6, R14, R13, R12, R11 ;  /* 0x0000000c0d0e7389 */ /* 0x00006400000c000b */
[----:B01----:R-:W-:Y:S01]  /*1f750*/  ENDCOLLECTIVE ;  /* 0x000000000000791b */ /* 0x003fe20003800000 */
.L_x_15871:
[----:B------:R-:W-:-:S05]  /*1f760*/  @!P1 LEA R6, P2, R21, R6, 0x1 ;  /* 0x0000000615069211 */ /* 0x000fca00078408ff */
[----:B------:R-:W-:-:S05]  /*1f770*/  @!P1 IMAD.X R0, RZ, RZ, R0, P2 ;  /* 0x000000ffff009224 */ /* 0x000fca00010e0600 */
[----:B------:R-:W-:Y:S02]  /*1f780*/  @!P1 MOV R7, R0 ;  /* 0x0000000000079202 */ /* 0x000fe40000000f00 */
[----:B------:R-:W-:-:S03]  /*1f790*/  MOV R13, R5 ;  /* 0x00000005000d7202 */ /* 0x000fc60000000f00 */
        /* <DEDUP_REMOVED lines=9> */
.L_x_15872:
[----:B------:R-:W-:Y:S02]  /*1f830*/  IMAD.MOV.U32 R13, RZ, RZ, R4 ;  /* 0x000000ffff0d7224 */ /* 0x000fe400078e0004 */
[----:B------:R-:W-:Y:S02]  /*1f840*/  IMAD.MOV.U32 R12, RZ, RZ, 0x3 ;  /* 0x00000003ff0c7424 */ /* 0x000fe400078e00ff */
[----:B------:R-:W-:-:S07]  /*1f850*/  IMAD.MOV.U32 R6, RZ, RZ, R14 ;  /* 0x000000ffff067224 */ /* 0x000fce00078e000e */
[----:B------:R-:W-:Y:S05]  /*1f860*/  WARPSYNC.COLLECTIVE R15, `(.L_x_15873) ;  /* 0x000000000f087348 */ /* 0x000fea0003c00000 */
[----:B------:R0:W1:Y:S02]  /*1f870*/  SHFL.IDX P6, R14, R13, R12, R11 ;  /* 0x0000000c0d0e7389 */ /* 0x00006400000c000b */
[----:B01----:R-:W-:Y:S01]  /*1f880*/  ENDCOLLECTIVE ;  /* 0x000000000000791b */ /* 0x003fe20003800000 */
.L_x_15873:
        /* <DEDUP_REMOVED lines=12> */
.L_x_15874:
[----:B------:R-:W-:Y:S01]  /*1f950*/  IMAD.MOV.U32 R2, RZ, RZ, R14 ;  /* 0x000000ffff027224 */ /* 0x000fe200078e000e */
[----:B------:R-:W-:Y:S06]  /*1f960*/  BRA `(.L_x_15875) ;  /* 0xffffff9400307947 */ /* 0x000fec000383ffff */
.L_x_15690:
[----:B-1----:R1:W2:Y:S02]  /*1f970*/  SYNCS.PHASECHK.TRANS64.TRYWAIT P0, [R16+URZ+0x16820], R0 ;  /* 0x01682000100075a7 */ /* 0x0022a4000800017f */
[----:B--2---:R-:W-:Y:S05]  /*1f980*/  @!P0 NANOSLEEP.SYNCS 0x989680 ;  /* 0x009896800000895d */ /* 0x004fea0003900000 */
[----:B------:R-:W2:Y:S02]  /*1f990*/  @!P0 SYNCS.PHASECHK.TRANS64 P0, [R16+URZ+0x16820], R0 ;  /* 0x01682000100085a7 */ /* 0x000ea4000800007f */
[----:B--2---:R-:W-:Y:S05]  /*1f9a0*/  @!P0 BRA `(.L_x_15690) ;  /* 0xfffffffc00f08947 */ /* 0x004fea000383ffff */
[----:B------:R-:W-:Y:S05]  /*1f9b0*/  BRA `(.L_x_15876) ;  /* 0xffffff94008c7947 */ /* 0x000fea000383ffff */
.L_x_15695:
[----:B0-----:R0:W1:Y:S02]  /*1f9c0*/  SYNCS.PHASECHK.TRANS64.TRYWAIT P0, [R5+URZ+0x16840], R2 ;  /* 0x01684002050075a7 */ /* 0x001064000800017f */
[----:B-1----:R-:W-:Y:S05]  /*1f9d0*/  @!P0 NANOSLEEP.SYNCS 0x989680 ;  /* 0x009896800000895d */ /* 0x002fea0003900000 */
[----:B------:R-:W1:Y:S02]  /*1f9e0*/  @!P0 SYNCS.PHASECHK.TRANS64 P0, [R5+URZ+0x16840], R2 ;  /* 0x01684002050085a7 */ /* 0x000e64000800007f */
[----:B-1----:R-:W-:Y:S05]  /*1f9f0*/  @!P0 BRA `(.L_x_15695) ;  /* 0xfffffffc00f08947 */ /* 0x002fea000383ffff */
[----:B------:R-:W-:Y:S05]  /*1fa00*/  BRA `(.L_x_15877) ;  /* 0xffffff98006c7947 */ /* 0x000fea000383ffff */
.L_x_15696:
        /* <DEDUP_REMOVED lines=8> */
.L_x_15879:
[----:B------:R-:W-:Y:S05]  /*1fa90*/  BSYNC B1 ;  /* 0x0000000000017941 */ /* 0x000fea0003800000 */
.L_x_15878:
[----:B------:R-:W0:Y:S01]  /*1faa0*/  S2R R7, SR_TID.X ;  /* 0x0000000000077919 */ /* 0x000e220000002100 */
[----:B------:R-:W-:Y:S01]  /*1fab0*/  IMAD.MOV.U32 R13, RZ, RZ, R9 ;  /* 0x000000ffff0d7224 */ /* 0x000fe200078e0009 */
[----:B------:R-:W-:Y:S01]  /*1fac0*/  MOV R12, RZ ;  /* 0x000000ff000c7202 */ /* 0x000fe20000000f00 */
[----:B------:R-:W-:Y:S02]  /*1fad0*/  IMAD.MOV.U32 R11, RZ, RZ, 0x181f ;  /* 0x0000181fff0b7424 */ /* 0x000fe400078e00ff */
[----:B------:R-:W-:Y:S02]  /*1fae0*/  IMAD.MOV.U32 R15, RZ, RZ, -0x1 ;  /* 0xffffffffff0f7424 */ /* 0x000fe400078e00ff */
[----:B------:R-:W-:Y:S02]  /*1faf0*/  IMAD.MOV.U32 R3, RZ, RZ, R14 ;  /* 0x000000ffff037224 */ /* 0x000fe400078e000e */
[----:B------:R-:W-:-:S07]  /*1fb00*/  IMAD R8, R8, 0x2, R16 ;  /* 0x0000000208087824 */ /* 0x000fce00078e0210 */
[----:B0-----:R-:W-:Y:S05]  /*1fb10*/  WARPSYNC.COLLECTIVE R15, `(.L_x_15880) ;  /* 0x000000000f087348 */ /* 0x001fea0003c00000 */
[----:B------:R1:W2:Y:S02]  /*1fb20*/  SHFL.IDX P6, R14, R13, R12, R11 ;  /* 0x0000000c0d0e7389 */ /* 0x0002a400000c000b */
[----:B012---:R-:W-:Y:S01]  /*1fb30*/  ENDCOLLECTIVE ;  /* 0x000000000000791b */ /* 0x007fe20003800000 */
.L_x_15880:
[----:B------:R-:W-:Y:S01]  /*1fb40*/  MOV R13, R10 ;  /* 0x0000000a000d7202 */ /* 0x000fe20000000f00 */
[----:B------:R-:W-:Y:S02]  /*1fb50*/  IMAD.MOV.U32 R12, RZ, RZ, 0x1 ;  /* 0x00000001ff0c7424 */ /* 0x000fe400078e00ff */
[----:B------:R-:W-:Y:S01]  /*1fb60*/  IMAD.SHL.U32 R7, R7, 0x8, RZ ;  /* 0x0000000807077824 */ /* 0x000fe200078e00ff */
[----:B------:R-:W-:-:S07]  /*1fb70*/  MOV R2, R14 ;  /* 0x0000000e00027202 */ /* 0x000fce0000000f00 */
[----:B------:R-:W-:Y:S05]  /*1fb80*/  WARPSYNC.COLLECTIVE R15, `(.L_x_15881) ;  /* 0x000000000f087348 */ /* 0x000fea0003c00000 */
[----:B------:R0:W1:Y:S02]  /*1fb90*/  SHFL.IDX P6, R14, R13, R12, R11 ;  /* 0x0000000c0d0e7389 */ /* 0x00006400000c000b */
[----:B01----:R-:W-:Y:S01]  /*1fba0*/  ENDCOLLECTIVE ;  /* 0x000000000000791b */ /* 0x003fe20003800000 */
.L_x_15881:
        /* <DEDUP_REMOVED lines=13> */
.L_x_15882:
[----:B------:R-:W-:Y:S02]  /*1fc80*/  IMAD.MOV.U32 R13, RZ, RZ, R10 ;  /* 0x000000ffff0d7224 */ /* 0x000fe400078e000a */
[----:B------:R-:W-:Y:S01]  /*1fc90*/  IMAD.MOV.U32 R12, RZ, RZ, 0x2 ;  /* 0x00000002ff0c7424 */ /* 0x000fe200078e00ff */
[----:B------:R-:W-:-:S07]  /*1fca0*/  MOV R2, R14 ;  /* 0x0000000e00027202 */ /* 0x000fce0000000f00 */
[----:B------:R-:W-:Y:S05]  /*1fcb0*/  WARPSYNC.COLLECTIVE R15, `(.L_x_15883) ;  /* 0x000000000f087348 */ /* 0x000fea0003c00000 */
[----:B------:R0:W1:Y:S02]  /*1fcc0*/  SHFL.IDX P6, R14, R13, R12, R11 ;  /* 0x0000000c0d0e7389 */ /* 0x00006400000c000b */
[----:B01----:R-:W-:Y:S01]  /*1fcd0*/  ENDCOLLECTIVE ;  /* 0x000000000000791b */ /* 0x003fe20003800000 */
.L_x_15883:
        /* <DEDUP_REMOVED lines=11> */
.L_x_15884:
[----:B------:R-:W-:Y:S01]  /*1fd90*/  MOV R13, R10 ;  /* 0x0000000a000d7202 */ /* 0x000fe20000000f00 */
[----:B------:R-:W-:Y:S02]  /*1fda0*/  IMAD.MOV.U32 R12, RZ, RZ, 0x3 ;  /* 0x00000003ff0c7424 */ /* 0x000fe400078e00ff */
[----:B------:R-:W-:-:S07]  /*1fdb0*/  IMAD.MOV.U32 R2, RZ, RZ, R14 ;  /* 0x000000ffff027224 */ /* 0x000fce00078e000e */
[----:B------:R-:W-:Y:S05]  /*1fdc0*/  WARPSYNC.COLLECTIVE R15, `(.L_x_15885) ;  /* 0x000000000f087348 */ /* 0x000fea0003c00000 */
[----:B------:R0:W1:Y:S02]  /*1fdd0*/  SHFL.IDX P6, R14, R13, R12, R11 ;  /* 0x0000000c0d0e7389 */ /* 0x00006400000c000b */
[----:B01----:R-:W-:Y:S01]  /*1fde0*/  ENDCOLLECTIVE ;  /* 0x000000000000791b */ /* 0x003fe20003800000 */
.L_x_15885:
        /* <DEDUP_REMOVED lines=11> */
.L_x_15886:
[----:B------:R-:W-:Y:S02]  /*1fea0*/  IMAD.MOV.U32 R13, RZ, RZ, R10 ;  /* 0x000000ffff0d7224 */ /* 0x000fe400078e000a */
[----:B------:R-:W-:Y:S01]  /*1feb0*/  IMAD.MOV.U32 R12, RZ, RZ, 0x4 ;  /* 0x00000004ff0c7424 */ /* 0x000fe200078e00ff */
[----:B------:R-:W-:-:S07]  /*1fec0*/  MOV R2, R14 ;  /* 0x0000000e00027202 */ /* 0x000fce0000000f00 */
[----:B------:R-:W-:Y:S05]  /*1fed0*/  WARPSYNC.COLLECTIVE R15, `(.L_x_15887) ;  /* 0x000000000f087348 */ /* 0x000fea0003c00000 */
[----:B------:R0:W1:Y:S02]  /*1fee0*/  SHFL.IDX P6, R14, R13, R12, R11 ;  /* 0x0000000c0d0e7389 */ /* 0x00006400000c000b */
[----:B01----:R-:W-:Y:S01]  /*1fef0*/  ENDCOLLECTIVE ;  /* 0x000000000000791b */ /* 0x003fe20003800000 */
.L_x_15887:
        /* <DEDUP_REMOVED lines=11> */
.L_x_15888:
[----:B------:R-:W-:Y:S01]  /*1ffb0*/  MOV R13, R10 ;  /* 0x0000000a000d7202 */ /* 0x000fe20000000f00 */
[----:B------:R-:W-:Y:S02]  /*1ffc0*/  IMAD.MOV.U32 R12, RZ, RZ, 0x5 ;  /* 0x00000005ff0c7424 */ /* 0x000fe400078e00ff */
[----:B------:R-:W-:-:S07]  /*1ffd0*/  IMAD.MOV.U32 R2, RZ, RZ, R14 ;  /* 0x000000ffff027224 */ /* 0x000fce00078e000e */
[----:B------:R-:W-:Y:S05]  /*1ffe0*/  WARPSYNC.COLLECTIVE R15, `(.L_x_15889) ;  /* 0x000000000f087348 */ /* 0x000fea0003c00000 */
[----:B------:R0:W1:Y:S02]  /*1fff0*/  SHFL.IDX P6, R14, R13, R12, R11 ;  /* 0x0000000c0d0e7389 */ /* 0x00006400000c000b */
[----:B01----:R-:W-:Y:S01]  /*20000*/  ENDCOLLECTIVE ;  /* 0x000000000000791b */ /* 0x003fe20003800000 */
.L_x_15889:
        /* <DEDUP_REMOVED lines=11> */
.L_x_15890:
[----:B------:R-:W-:Y:S02]  /*200c0*/  IMAD.MOV.U32 R13, RZ, RZ, R10 ;  /* 0x000000ffff0d7224 */ /* 0x000fe400078e000a */
[----:B------:R-:W-:Y:S01]  /*200d0*/  IMAD.MOV.U32 R12, RZ, RZ, 0x6 ;  /* 0x00000006ff0c7424 */ /* 0x000fe200078e00ff */
[----:B------:R-:W-:-:S07]  /*200e0*/  MOV R2, R14 ;  /* 0x0000000e00027202 */ /* 0x000fce0000000f00 */
[----:B------:R-:W-:Y:S05]  /*200f0*/  WARPSYNC.COLLECTIVE R15, `(.L_x_15891) ;  /* 0x000000000f087348 */ /* 0x000fea0003c00000 */
[----:B------:R0:W1:Y:S02]  /*20100*/  SHFL.IDX P6, R14, R13, R12, R11 ;  /* 0x0000000c0d0e7389 */ /* 0x00006400000c000b */
[----:B01----:R-:W-:Y:S01]  /*20110*/  ENDCOLLECTIVE ;  /* 0x000000000000791b */ /* 0x003fe20003800000 */
.L_x_15891:
        /* <DEDUP_REMOVED lines=11> */
.L_x_15892:
[----:B------:R-:W-:Y:S01]  /*201d0*/  MOV R13, R10 ;  /* 0x0000000a000d7202 */ /* 0x000fe20000000f00 */
[----:B------:R-:W-:Y:S02]  /*201e0*/  IMAD.MOV.U32 R12, RZ, RZ, 0x7 ;  /* 0x00000007ff0c7424 */ /* 0x000fe400078e00ff */
[----:B------:R-:W-:-:S07]  /*201f0*/  IMAD.MOV.U32 R2, RZ, RZ, R14 ;  /* 0x000000ffff027224 */ /* 0x000fce00078e000e */
[----:B------:R-:W-:Y:S05]  /*20200*/  WARPSYNC.COLLECTIVE R15, `(.L_x_15893) ;  /* 0x000000000f087348 */ /* 0x000fea0003c00000 */
[----:B------:R0:W1:Y:S02]  /*20210*/  SHFL.IDX P6, R14, R13, R12, R11 ;  /* 0x0000000c0d0e7389 */ /* 0x00006400000c000b */
[----:B01----:R-:W-:Y:S01]  /*20220*/  ENDCOLLECTIVE ;  /* 0x000000000000791b */ /* 0x003fe20003800000 */
.L_x_15893:
        /* <DEDUP_REMOVED lines=11> */
.L_x_15894:
[----:B------:R-:W-:Y:S01]  /*202e0*/  MOV R2, R14 ;  /* 0x0000000e00027202 */ /* 0x000fe20000000f00 */
[----:B------:R-:W-:Y:S06]  /*202f0*/  BRA `(.L_x_15895) ;  /* 0xffffff9400587947 */ /* 0x000fec000383ffff */
.L_x_15701:
[----:B-1----:R1:W2:Y:S02]  /*20300*/  SYNCS.PHASECHK.TRANS64.TRYWAIT P0, [R5+URZ+0x16860], R2 ;  /* 0x01686002050075a7 */ /* 0x0022a4000800017f */
[----:B--2---:R-:W-:Y:S05]  /*20310*/  @!P0 NANOSLEEP.SYNCS 0x989680 ;  /* 0x009896800000895d */ /* 0x004fea0003900000 */
[----:B------:R-:W2:Y:S02]  /*20320*/  @!P0 SYNCS.PHASECHK.TRANS64 P0, [R5+URZ+0x16860], R2 ;  /* 0x01686002050085a7 */ /* 0x000ea4000800007f */
[----:B--2---:R-:W-:Y:S05]  /*20330*/  @!P0 BRA `(.L_x_15701) ;  /* 0xfffffffc00f08947 */ /* 0x004fea000383ffff */
[----:B------:R-:W-:Y:S05]  /*20340*/  BRA `(.L_x_15896) ;  /* 0xffffff9400b07947 */ /* 0x000fea000383ffff */
.L_x_15702:
        /* <DEDUP_REMOVED lines=8> */
.L_x_15898:
[----:B------:R-:W-:Y:S05]  /*203d0*/  BSYNC B1 ;  /* 0x0000000000017941 */ /* 0x000fea0003800000 */
.L_x_15897:
[----:B------:R-:W-:Y:S01]  /*203e0*/  IMAD.MOV.U32 R13, RZ, RZ, R18 ;  /* 0x000000ffff0d7224 */ /* 0x000fe200078e0012 */
[----:B------:R-:W-:Y:S01]  /*203f0*/  MOV R11, 0x181f ;  /* 0x0000181f000b7802 */ /* 0x000fe20000000f00 */
[----:B------:R-:W-:Y:S01]  /*20400*/  IMAD.MOV.U32 R12, RZ, RZ, RZ ;  /* 0x000000ffff0c7224 */ /* 0x000fe200078e00ff */
[----:B------:R-:W-:Y:S01]  /*20410*/  ISETP.LT.OR P2, PT, R8, 0x1, P1 ;  /* 0x000000010800780c */ /* 0x000fe20000f41670 */
[----:B------:R-:W-:Y:S01]  /*20420*/  IMAD.MOV.U32 R15, RZ, RZ, -0x1 ;  /* 0xffffffffff0f7424 */ /* 0x000fe200078e00ff */
[----:B------:R-:W-:Y:S01]  /*20430*/  LEA R6, R6, R16, 0x1 ;  /* 0x0000001006067211 */ /* 0x000fe200078e08ff */
[----:B------:R-:W-:-:S10]  /*20440*/  IMAD.MOV.U32 R3, RZ, RZ, R14 ;  /* 0x000000ffff037224 */ /* 0x000fd400078e000e */
[----:B------:R-:W-:Y:S05]  /*20450*/  WARPSYNC.COLLECTIVE R15, `(.L_x_15899) ;  /* 0x000000000f087348 */ /* 0x000fea0003c00000 */
[----:B------:R0:W1:Y:S02]  /*20460*/  SHFL.IDX P6, R14, R13, R12, R11 ;  /* 0x0000000c0d0e7389 */ /* 0x00006400000c000b */
[----:B01----:R-:W-:Y:S01]  /*20470*/  ENDCOLLECTIVE ;  /* 0x000000000000791b */ /* 0x003fe20003800000 */
.L_x_15899:
[----:B------:R-:W-:Y:S02]  /*20480*/  IMAD.MOV.U32 R13, RZ, RZ, R19 ;  /* 0x000000ffff0d7224 */ /* 0x000fe400078e0013 */
[----:B------:R-:W-:Y:S02]  /*20490*/  IMAD.MOV.U32 R12, RZ, RZ, 0x1 ;  /* 0x00000001ff0c7424 */ /* 0x000fe400078e00ff */
[----:B------:R-:W-:-:S07]  /*204a0*/  IMAD.MOV.U32 R2, RZ, RZ, R14 ;  /* 0x000000ffff027224 */ /* 0x000fce00078e000e */
[----:B------:R-:W-:Y:S05]  /*204b0*/  WARPSYNC.COLLECTIVE R15, `(.L_x_15900) ;  /* 0x000000000f087348 */ /* 0x000fea0003c00000 */
[----:B------:R0:W1:Y:S02]  /*204c0*/  SHFL.IDX P6, R14, R13, R12, R11 ;  /* 0x0000000c0d0e7389 */ /* 0x00006400000c000b */
[----:B01----:R-:W-:Y:S01]  /*204d0*/  ENDCOLLECTIVE ;  /* 0x000000000000791b */ /* 0x003fe20003800000 */
.L_x_15900:
        /* <DEDUP_REMOVED lines=12> */
.L_x_15901:
[----:B------:R-:W-:Y:S01]  /*205a0*/  IMAD.MOV.U32 R13, RZ, RZ, R19 ;  /* 0x000000ffff0d7224 */ /* 0x000fe200078e0013 */
[----:B------:R-:W-:Y:S01]  /*205b0*/  MOV R12, 0x2 ;  /* 0x00000002000c7802 */ /* 0x000fe20000000f00 */
[----:B------:R-:W-:-:S07]  /*205c0*/  IMAD.MOV.U32 R2, RZ, RZ, R14 ;  /* 0x000000ffff027224 */ /* 0x000fce00078e000e */
[----:B------:R-:W-:Y:S05]  /*205d0*/  WARPSYNC.COLLECTIVE R15, `(.L_x_15902) ;  /* 0x000000000f087348 */ /* 0x000fea0003c00000 */
[----:B------:R0:W1:Y:S02]  /*205e0*/  SHFL.IDX P6, R14, R13, R12, R11 ;  /* 0x0000000c0d0e7389 */ /* 0x00006400000c000b */
[----:B01----:R-:W-:Y:S01]  /*205f0*/  ENDCOLLECTIVE ;  /* 0x000000000000791b */ /* 0x003fe20003800000 */
.L_x_15902:
        /* <DEDUP_REMOVED lines=12> */
.L_x_15903:
[----:B------:R-:W-:Y:S02]  /*206c0*/  IMAD.MOV.U32 R13, RZ, RZ, R19 ;  /* 0x000000ffff0d7224 */ /* 0x000fe400078e0013 */
[----:B------:R-:W-:Y:S02]  /*206d0*/  IMAD.MOV.U32 R12, RZ, RZ, 0x3 ;  /* 0x00000003ff0c7424 */ /* 0x000fe400078e00ff */
[----:B------:R-:W-:-:S07]  /*206e0*/  IMAD.MOV.U32 R2, RZ, RZ, R14 ;  /* 0x000000ffff027224 */ /* 0x000fce00078e000e */
[----:B------:R-:W-:Y:S05]  /*206f0*/  WARPSYNC.COLLECTIVE R15, `(.L_x_15904) ;  /* 0x000000000f087348 */ /* 0x000fea0003c00000 */
[----:B------:R0:W1:Y:S02]  /*20700*/  SHFL.IDX P6, R14, R13, R12, R11 ;  /* 0x0000000c0d0e7389 */ /* 0x00006400000c000b */
[----:B01----:R-:W-:Y:S01]  /*20710*/  ENDCOLLECTIVE ;  /* 0x000000000000791b */ /* 0x003fe20003800000 */
.L_x_15904:
[----:B------:R-:W-:-:S04]  /*20720*/  IADD3 R2, P0, R2, R7, RZ ;  /* 0x0000000702027210 */ /* 0x000fc80007f1e0ff */
[----:B------:R-:W-:-:S05]  /*20730*/  IADD3.X R3, RZ, R3, RZ, P0, !PT ;  /* 0x00000003ff037210 */ /* 0x000fca00007fe4ff */
        /* <DEDUP_REMOVED lines=10> */
.L_x_15905:
[----:B------:R-:W-:Y:S01]  /*207e0*/  IMAD.MOV.U32 R13, RZ, RZ, R19 ;  /* 0x000000ffff0d7224 */ /* 0x000fe200078e0013 */
[----:B------:R-:W-:Y:S01]  /*207f0*/  MOV R12, 0x4 ;  /* 0x00000004000c7802 */ /* 0x000fe20000000f00 */
[----:B------:R-:W-:-:S07]  /*20800*/  IMAD.MOV.U32 R2, RZ, RZ, R14 ;  /* 0x000000ffff027224 */ /* 0x000fce00078e000e */
[----:B------:R-:W-:Y:S05]  /*20810*/  WARPSYNC.COLLECTIVE R15, `(.L_x_15906) ;  /* 0x000000000f087348 */ /* 0x000fea0003c00000 */
[----:B------:R0:W1:Y:S02]  /*20820*/  SHFL.IDX P6, R14, R13, R12, R11 ;  /* 0x0000000c0d0e7389 */ /* 0x00006400000c000b */
[----:B01----:R-:W-:Y:S01]  /*20830*/  ENDCOLLECTIVE ;  /* 0x000000000000791b */ /* 0x003fe20003800000 */
.L_x_15906:
        /* <DEDUP_REMOVED lines=12> */
.L_x_15907:
[----:B------:R-:W-:Y:S02]  /*20900*/  IMAD.MOV.U32 R13, RZ, RZ, R19 ;  /* 0x000000ffff0d7224 */ /* 0x000fe400078e0013 */
[----:B------:R-:W-:Y:S02]  /*20910*/  IMAD.MOV.U32 R12, RZ, RZ, 0x5 ;  /* 0x00000005ff0c7424 */ /* 0x000fe400078e00ff */
[----:B------:R-:W-:-:S07]  /*20920*/  IMAD.MOV.U32 R2, RZ, RZ, R14 ;  /* 0x000000ffff027224 */ /* 0x000fce00078e000e */
[----:B------:R-:W-:Y:S05]  /*20930*/  WARPSYNC.COLLECTIVE R15, `(.L_x_15908) ;  /* 0x000000000f087348 */ /* 0x000fea0003c00000 */
[----:B------:R0:W1:Y:S02]  /*20940*/  SHFL.IDX P6, R14, R13, R12, R11 ;  /* 0x0000000c0d0e7389 */ /* 0x00006400000c000b */
[----:B01----:R-:W-:Y:S01]  /*20950*/  ENDCOLLECTIVE ;  /* 0x000000000000791b */ /* 0x003fe20003800000 */
.L_x_15908:
        /* <DEDUP_REMOVED lines=12> */
.L_x_15909:
[----:B------:R-:W-:Y:S01]  /*20a20*/  IMAD.MOV.U32 R13, RZ, RZ, R19 ;  /* 0x000000ffff0d7224 */ /* 0x000fe200078e0013 */
[----:B------:R-:W-:Y:S01]  /*20a30*/  MOV R12, 0x6 ;  /* 0x00000006000c7802 */ /* 0x000fe20000000f00 */
[----:B------:R-:W-:-:S07]  /*20a40*/  IMAD.MOV.U32 R2, RZ, RZ, R14 ;  /* 0x000000ffff027224 */ /* 0x000fce00078e000e */
[----:B------:R-:W-:Y:S05]  /*20a50*/  WARPSYNC.COLLECTIVE R15, `(.L_x_15910) ;  /* 0x000000000f087348 */ /* 0x000fea0003c00000 */
[----:B------:R0:W1:Y:S02]  /*20a60*/  SHFL.IDX P6, R14, R13, R12, R11 ;  /* 0x0000000c0d0e7389 */ /* 0x00006400000c000b */
[----:B01----:R-:W-:Y:S01]  /*20a70*/  ENDCOLLECTIVE ;  /* 0x000000000000791b */ /* 0x003fe20003800000 */
.L_x_15910:
        /* <DEDUP_REMOVED lines=12> */
.L_x_15911:
[----:B------:R-:W-:Y:S02]  /*20b40*/  IMAD.MOV.U32 R13, RZ, RZ, R19 ;  /* 0x000000ffff0d7224 */ /* 0x000fe400078e0013 */
[----:B------:R-:W-:Y:S02]  /*20b50*/  IMAD.MOV.U32 R12, RZ, RZ, 0x7 ;  /* 0x00000007ff0c7424 */ /* 0x000fe400078e00ff */
[----:B------:R-:W-:-:S07]  /*20b60*/  IMAD.MOV.U32 R2, RZ, RZ, R14 ;  /* 0x000000ffff027224 */ /* 0x000fce00078e000e */
[----:B------:R-:W-:Y:S05]  /*20b70*/  WARPSYNC.COLLECTIVE R15, `(.L_x_15912) ;  /* 0x000000000f087348 */ /* 0x000fea0003c00000 */
[----:B------:R0:W1:Y:S02]  /*20b80*/  SHFL.IDX P6, R14, R13, R12, R11 ;  /* 0x0000000c0d0e7389 */ /* 0x00006400000c000b */
[----:B01----:R-:W-:Y:S01]  /*20b90*/  ENDCOLLECTIVE ;  /* 0x000000000000791b */ /* 0x003fe20003800000 */
.L_x_15912:
[----:B------:R-:W-:-:S04]  /*20ba0*/  IADD3 R2, P0, R2, R7, RZ ;  /* 0x0000000702027210 */ /* 0x000fc80007f1e0ff */
[----:B------:R-:W-:-:S05]  /*20bb0*/  IADD3.X R3, RZ, R3, RZ, P0, !PT ;  /* 0x00000003ff037210 */ /* 0x000fca00007fe4ff */
        /* <DEDUP_REMOVED lines=9> */
.L_x_15913:
[----:B------:R-:W-:Y:S01]  /*20c50*/  IMAD.MOV.U32 R2, RZ, RZ, R14 ;  /* 0x000000ffff027224 */ /* 0x000fe200078e000e */
[----:B------:R-:W-:Y:S06]  /*20c60*/  BRA `(.L_x_15914) ;  /* 0xffffff90005c7947 */ /* 0x000fec000383ffff */
.L_x_15710:
[----:B0-----:R0:W1:Y:S02]  /*20c70*/  SYNCS.PHASECHK.TRANS64.TRYWAIT P0, [R0+URZ+0x16860], R3 ;  /* 0x01686003000075a7 */ /* 0x001064000800017f */
[----:B-1----:R-:W-:Y:S05]  /*20c80*/  @!P0 NANOSLEEP.SYNCS 0x989680 ;  /* 0x009896800000895d */ /* 0x002fea0003900000 */
[----:B------:R-:W1:Y:S02]  /*20c90*/  @!P0 SYNCS.PHASECHK.TRANS64 P0, [R0+URZ+0x16860], R3 ;  /* 0x01686003000085a7 */ /* 0x000e64000800007f */
[----:B-1----:R-:W-:Y:S05]  /*20ca0*/  @!P0 BRA `(.L_x_15710) ;  /* 0xfffffffc00f08947 */ /* 0x002fea000383ffff */
[----:B------:R-:W-:Y:S05]  /*20cb0*/  BRA `(.L_x_15915) ;  /* 0xffffff9400747947 */ /* 0x000fea000383ffff */
.L_x_15711:
        /* <DEDUP_REMOVED lines=8> */
.L_x_15917:
[----:B------:R-:W-:Y:S05]  /*20d40*/  BSYNC B0 ;  /* 0x0000000000007941 */ /* 0x000fea0003800000 */
.L_x_15916:
        /* <DEDUP_REMOVED lines=10> */
.L_x_15918:
[----:B------:R-:W-:Y:S01]  /*20df0*/  ULDC UR4, c[0x0][0x2f4] ;  /* 0x0000bd0000047ab9 */ /* 0x000fe20000000800 */
[----:B------:R-:W-:Y:S01]  /*20e00*/  IMAD.MOV.U32 R13, RZ, RZ, R19 ;  /* 0x000000ffff0d7224 */ /* 0x000fe200078e0013 */
[----:B------:R-:W-:Y:S01]  /*20e10*/  MOV R12, 0x1 ;  /* 0x00000001000c7802 */ /* 0x000fe20000000f00 */
        /* <DEDUP_REMOVED lines=8> */
.L_x_15919:
        /* <DEDUP_REMOVED lines=12> */
.L_x_15920:
[----:B------:R-:W-:Y:S01]  /*20f60*/  MOV R13, R19 ;  /* 0x00000013000d7202 */ /* 0x000fe20000000f00 */
[----:B------:R-:W-:Y:S01]  /*20f70*/  IMAD.MOV.U32 R12, RZ, RZ, 0x2 ;  /* 0x00000002ff0c7424 */ /* 0x000fe200078e00ff */
[----:B------:R-:W-:-:S13]  /*20f80*/  IADD3 R2, P1, R14, R5, RZ ;  /* 0x000000050e027210 */ /* 0x000fda0007f3e0ff */
[----:B------:R-:W-:Y:S05]  /*20f90*/  WARPSYNC.COLLECTIVE R15, `(.L_x_15921) ;  /* 0x000000000f087348 */ /* 0x000fea0003c00000 */
[----:B------:R0:W1:Y:S02]  /*20fa0*/  SHFL.IDX P6, R14, R13, R12, R11 ;  /* 0x0000000c0d0e7389 */ /* 0x00006400000c000b */
[----:B01----:R-:W-:Y:S01]  /*20fb0*/  ENDCOLLECTIVE ;  /* 0x000000000000791b */ /* 0x003fe20003800000 */
.L_x_15921:
        /* <DEDUP_REMOVED lines=11> */
.L_x_15922:
[----:B------:R-:W-:Y:S02]  /*21070*/  IMAD.MOV.U32 R13, RZ, RZ, R19 ;  /* 0x000000ffff0d7224 */ /* 0x000fe400078e0013 */
[----:B------:R-:W-:Y:S01]  /*21080*/  IMAD.MOV.U32 R12, RZ, RZ, 0x3 ;  /* 0x00000003ff0c7424 */ /* 0x000fe200078e00ff */
[----:B------:R-:W-:-:S13]  /*21090*/  IADD3 R2, P1, R14, R5, RZ ;  /* 0x000000050e027210 */ /* 0x000fda0007f3e0ff */
[----:B------:R-:W-:Y:S05]  /*210a0*/  WARPSYNC.COLLECTIVE R15, `(.L_x_15923) ;  /* 0x000000000f087348 */ /* 0x000fea0003c00000 */
[----:B------:R0:W1:Y:S02]  /*210b0*/  SHFL.IDX P6, R14, R13, R12, R11 ;  /* 0x0000000c0d0e7389 */ /* 0x00006400000c000b */
[----:B01----:R-:W-:Y:S01]  /*210c0*/  ENDCOLLECTIVE ;  /* 0x000000000000791b */ /* 0x003fe20003800000 */
.L_x_15923:
        /* <DEDUP_REMOVED lines=11> */
.L_x_15924:
[----:B------:R-:W-:Y:S02]  /*21180*/  IMAD.MOV.U32 R13, RZ, RZ, R19 ;  /* 0x000000ffff0d7224 */ /* 0x000fe400078e0013 */
[----:B------:R-:W-:Y:S01]  /*21190*/  IMAD.MOV.U32 R12, RZ, RZ, 0x4 ;  /* 0x00000004ff0c7424 */ /* 0x000fe200078e00ff */
[----:B------:R-:W-:-:S13]  /*211a0*/  IADD3 R2, P1, R14, R5, RZ ;  /* 0x000000050e027210 */ /* 0x000fda0007f3e0ff */
[----:B------:R-:W-:Y:S05]  /*211b0*/  WARPSYNC.COLLECTIVE R15, `(.L_x_15925) ;  /* 0x000000000f087348 */ /* 0x000fea0003c00000 */
[----:B------:R0:W1:Y:S02]  /*211c0*/  SHFL.IDX P6, R14, R13, R12, R11 ;  /* 0x0000000c0d0e7389 */ /* 0x00006400000c000b */
[----:B01----:R-:W-:Y:S01]  /*211d0*/  ENDCOLLECTIVE ;  /* 0x000000000000791b */ /* 0x003fe20003800000 */
.L_x_15925:
[----:B------:R-:W-:-:S05]  /*211e0*/  IMAD.X R3, RZ, RZ, R3, P1 ;  /* 0x000000ffff037224 */ /* 0x000fca00008e0603 */
        /* <DEDUP_REMOVED lines=10> */
.L_x_15926:
[----:B------:R-:W-:Y:S01]  /*21290*/  IMAD.MOV.U32 R13, RZ, RZ, R19 ;  /* 0x000000ffff0d7224 */ /* 0x000fe200078e0013 */
[----:B------:R-:W-:Y:S02]  /*212a0*/  MOV R12, 0x5 ;  /* 0x00000005000c7802 */ /* 0x000fe40000000f00 */
[----:B------:R-:W-:-:S13]  /*212b0*/  IADD3 R2, P1, R14, R5, RZ ;  /* 0x000000050e027210 */ /* 0x000fda0007f3e0ff */
[----:B------:R-:W-:Y:S05]  /*212c0*/  WARPSYNC.COLLECTIVE R15, `(.L_x_15927) ;  /* 0x000000000f087348 */ /* 0x000fea0003c00000 */
[----:B------:R0:W1:Y:S02]  /*212d0*/  SHFL.IDX P6, R14, R13, R12, R11 ;  /* 0x0000000c0d0e7389 */ /* 0x00006400000c000b */
[----:B01----:R-:W-:Y:S01]  /*212e0*/  ENDCOLLECTIVE ;  /* 0x000000000000791b */ /* 0x003fe20003800000 */
.L_x_15927:
        /* <DEDUP_REMOVED lines=11> */
.L_x_15928:
[----:B------:R-:W-:Y:S01]  /*213a0*/  MOV R13, R19 ;  /* 0x00000013000d7202 */ /* 0x000fe20000000f00 */
[----:B------:R-:W-:Y:S01]  /*213b0*/  IMAD.MOV.U32 R12, RZ, RZ, 0x6 ;  /* 0x00000006ff0c7424 */ /* 0x000fe200078e00ff */
[----:B------:R-:W-:-:S13]  /*213c0*/  IADD3 R2, P1, R14, R5, RZ ;  /* 0x000000050e027210 */ /* 0x000fda0007f3e0ff */
[----:B------:R-:W-:Y:S05]  /*213d0*/  WARPSYNC.COLLECTIVE R15, `(.L_x_15929) ;  /* 0x000000000f087348 */ /* 0x000fea0003c00000 */
[----:B------:R0:W1:Y:S02]  /*213e0*/  SHFL.IDX P6, R14, R13, R12, R11 ;  /* 0x0000000c0d0e7389 */ /* 0x00006400000c000b */
[----:B01----:R-:W-:Y:S01]  /*213f0*/  ENDCOLLECTIVE ;  /* 0x000000000000791b */ /* 0x003fe20003800000 */
.L_x_15929:
        /* <DEDUP_REMOVED lines=11> */
.L_x_15930:
[----:B------:R-:W-:Y:S02]  /*214b0*/  IMAD.MOV.U32 R13, RZ, RZ, R19 ;  /* 0x000000ffff0d7224 */ /* 0x000fe400078e0013 */
[----:B------:R-:W-:Y:S01]  /*214c0*/  IMAD.MOV.U32 R12, RZ, RZ, 0x7 ;  /* 0x00000007ff0c7424 */ /* 0x000fe200078e00ff */
[----:B------:R-:W-:-:S13]  /*214d0*/  IADD3 R2, P1, R14, R5, RZ ;  /* 0x000000050e027210 */ /* 0x000fda0007f3e0ff */
[----:B------:R-:W-:Y:S05]  /*214e0*/  WARPSYNC.COLLECTIVE R15, `(.L_x_15931) ;  /* 0x000000000f087348 */ /* 0x000fea0003c00000 */
[----:B------:R0:W1:Y:S02]  /*214f0*/  SHFL.IDX P6, R14, R13, R12, R11 ;  /* 0x0000000c0d0e7389 */ /* 0x00006400000c000b */
[----:B01----:R-:W-:Y:S01]  /*21500*/  ENDCOLLECTIVE ;  /* 0x000000000000791b */ /* 0x003fe20003800000 */
.L_x_15931:
        /* <DEDUP_REMOVED lines=10> */
.L_x_15932:
[----:B------:R-:W-:Y:S05]  /*215b0*/  BRA `(.L_x_15933) ;  /* 0xffffff9000387947 */ /* 0x000fea000383ffff */
.L_x_15716:
[----:B------:R-:W-:Y:S01]  /*215c0*/  BSSY B0, `(.L_x_15934) ;  /* 0x0000008000007945 */ /* 0x000fe20003800000 */
[----:B------:R-:W-:Y:S01]  /*215d0*/  IMAD.MOV.U32 R13, RZ, RZ, R24 ;  /* 0x000000ffff0d7224 */ /* 0x000fe200078e0018 */
[----:B------:R-:W-:Y:S01]  /*215e0*/  MOV R15, 0xffffffff ;  /* 0xffffffff000f7802 */ /* 0x000fe20000000f00 */
[----:B------:R-:W-:Y:S02]  /*215f0*/  IMAD.MOV.U32 R12, RZ, RZ, RZ ;  /* 0x000000ffff0c7224 */ /* 0x000fe400078e00ff */
[----:B------:R-:W-:-:S07]  /*21600*/  IMAD.MOV.U32 R11, RZ, RZ, 0x1f ;  /* 0x0000001fff0b7424 */ /* 0x000fce00078e00ff */
[----:B-123--:R-:W-:Y:S05]  /*21610*/  WARPSYNC.COLLECTIVE R15, `(.L_x_15935) ;  /* 0x000000000f087348 */ /* 0x00efea0003c00000 */
[----:B------:R0:W4:Y:S02]  /*21620*/  SHFL.IDX P6, R14, R13, R12, R11 ;  /* 0x0000000c0d0e7389 */ /* 0x00012400000c000b */
[----:B01234-:R-:W-:Y:S01]  /*21630*/  ENDCOLLECTIVE ;  /* 0x000000000000791b */ /* 0x01ffe20003800000 */
.L_x_15935:
[----:B------:R-:W-:Y:S05]  /*21640*/  BSYNC B0 ;  /* 0x0000000000007941 */ /* 0x000fea0003800000 */
.L_x_15934:
        /* <DEDUP_REMOVED lines=9> */
.L_x_15936:
        /* <DEDUP_REMOVED lines=23> */
.L_x_15937:
[----:B------:R-:W-:Y:S01]  /*21850*/  IMAD.MOV.U32 R12, RZ, RZ, 0x2 ;  /* 0x00000002ff0c7424 */ /* 0x000fe200078e00ff */
[----:B------:R-:W-:-:S04]  /*21860*/  SEL R4, R14, RZ, P1 ;  /* 0x000000ff0e047207 */ /* 0x000fc80000800000 */
[----:B------:R-:W-:-:S05]  /*21870*/  IADD3 R4, R13, R4, RZ ;  /* 0x000000040d047210 */ /* 0x000fca0007ffe0ff */
[----:B------:R-:W-:-:S07]  /*21880*/  IMAD.MOV.U32 R13, RZ, RZ, R4 ;  /* 0x000000ffff0d7224 */ /* 0x000fce00078e0004 */
[----:B------:R-:W-:Y:S05]  /*21890*/  WARPSYNC.COLLECTIVE R15, `(.L_x_15938) ;  /* 0x000000000f087348 */ /* 0x000fea0003c00000 */
[----:B------:R0:W1:Y:S02]  /*218a0*/  SHFL.UP P6, R14, R13, R12, R11 ;  /* 0x0400000c0d0e7389 */ /* 0x00006400000c000b */
[----:B01----:R-:W-:Y:S01]  /*218b0*/  ENDCOLLECTIVE ;  /* 0x000000000000791b */ /* 0x003fe20003800000 */
.L_x_15938:
[----:B------:R-:W-:Y:S01]  /*218c0*/  IMAD.MOV.U32 R12, RZ, RZ, 0x4 ;  /* 0x00000004ff0c7424 */ /* 0x000fe200078e00ff */
[----:B------:R-:W-:-:S05]  /*218d0*/  SEL R3, R14, RZ, P2 ;  /* 0x000000ff0e037207 */ /* 0x000fca0001000000 */
[----:B------:R-:W-:-:S05]  /*218e0*/  IMAD.IADD R2, R4, 0x1, R3 ;  /* 0x0000000104027824 */ /* 0x000fca00078e0203 */
[----:B------:R-:W-:-:S07]  /*218f0*/  MOV R13, R2 ;  /* 0x00000002000d7202 */ /* 0x000fce0000000f00 */
[----:B------:R-:W-:Y:S05]  /*21900*/  WARPSYNC.COLLECTIVE R15, `(.L_x_15939) ;  /* 0x000000000f087348 */ /* 0x000fea0003c00000 */
[----:B------:R0:W1:Y:S02]  /*21910*/  SHFL.UP P6, R14, R13, R12, R11 ;  /* 0x0400000c0d0e7389 */ /* 0x00006400000c000b */
[----:B01----:R-:W-:Y:S01]  /*21920*/  ENDCOLLECTIVE ;  /* 0x000000000000791b */ /* 0x003fe20003800000 */
.L_x_15939:
[----:B------:R-:W-:Y:S02]  /*21930*/  MOV R12, 0x8 ;  /* 0x00000008000c7802 */ /* 0x000fe40000000f00 */
[----:B------:R-:W-:-:S05]  /*21940*/  SEL R3, R14, RZ, P3 ;  /* 0x000000ff0e037207 */ /* 0x000fca0001800000 */
[----:B------:R-:W-:-:S04]  /*21950*/  IMAD.IADD R3, R2, 0x1, R3 ;  /* 0x0000000102037824 */ /* 0x000fc800078e0203 */
[----:B------:R-:W-:-:S07]  /*21960*/  IMAD.MOV.U32 R13, RZ, RZ, R3 ;  /* 0x000000ffff0d7224 */ /* 0x000fce00078e0003 */
[----:B------:R-:W-:Y:S05]  /*21970*/  WARPSYNC.COLLECTIVE R15, `(.L_x_15940) ;  /* 0x000000000f087348 */ /* 0x000fea0003c00000 */
[----:B------:R0:W1:Y:S02]  /*21980*/  SHFL.UP P6, R14, R13, R12, R11 ;  /* 0x0400000c0d0e7389 */ /* 0x00006400000c000b */
[----:B01----:R-:W-:Y:S01]  /*21990*/  ENDCOLLECTIVE ;  /* 0x000000000000791b */ /* 0x003fe20003800000 */
.L_x_15940:
[----:B------:R-:W-:Y:S01]  /*219a0*/  IMAD.MOV.U32 R12, RZ, RZ, 0x10 ;  /* 0x00000010ff0c7424 */ /* 0x000fe200078e00ff */
[----:B------:R-:W-:-:S05]  /*219b0*/  SEL R4, R14, RZ, P4 ;  /* 0x000000ff0e047207 */ /* 0x000fca0002000000 */
[----:B------:R-:W-:-:S04]  /*219c0*/  IMAD.IADD R4, R3, 0x1, R4 ;  /* 0x0000000103047824 */ /* 0x000fc800078e0204 */
[----:B------:R-:W-:-:S07]  /*219d0*/  IMAD.MOV.U32 R13, RZ, RZ, R4 ;  /* 0x000000ffff0d7224 */ /* 0x000fce00078e0004 */
[----:B------:R-:W-:Y:S05]  /*219e0*/  WARPSYNC.COLLECTIVE R15, `(.L_x_15941) ;  /* 0x000000000f087348 */ /* 0x000fea0003c00000 */
[----:B------:R0:W1:Y:S02]  /*219f0*/  SHFL.UP P6, R14, R13, R12, R11 ;  /* 0x0400000c0d0e7389 */ /* 0x00006400000c000b */
[----:B01----:R-:W-:Y:S01]  /*21a00*/  ENDCOLLECTIVE ;  /* 0x000000000000791b */ /* 0x003fe20003800000 */
.L_x_15941:
        /* <DEDUP_REMOVED lines=8> */
.L_x_15942:
[----:B------:R-:W-:Y:S05]  /*21a90*/  BRA `(.L_x_15943) ;  /* 0xffffff9000487947 */ /* 0x000fea000383ffff */
.L_x_15719:
[----:B------:R-:W-:Y:S01]  /*21aa0*/  BSSY B0, `(.L_x_15944) ;  /* 0x0000007000007945 */ /* 0x000fe20003800000 */
[----:B------:R-:W-:Y:S01]  /*21ab0*/  MOV R12, 0x1 ;  /* 0x00000001000c7802 */ /* 0x000fe20000000f00 */
[----:B------:R-:W-:Y:S02]  /*21ac0*/  IMAD.MOV.U32 R11, RZ, RZ, RZ ;  /* 0x000000ffff0b7224 */ /* 0x000fe400078e00ff */
[----:B------:R-:W-:-:S07]  /*21ad0*/  IMAD.MOV.U32 R15, RZ, RZ, -0x1 ;  /* 0xffffffffff0f7424 */ /* 0x000fce00078e00ff */
[----:B-1----:R-:W-:Y:S05]  /*21ae0*/  WARPSYNC.COLLECTIVE R15, `(.L_x_15945) ;  /* 0x000000000f087348 */ /* 0x002fea0003c00000 */
[----:B------:R0:W2:Y:S02]  /*21af0*/  SHFL.UP P6, R14, R13, R12, R11 ;  /* 0x0400000c0d0e7389 */ /* 0x0000a400000c000b */
[----:B012---:R-:W-:Y:S01]  /*21b00*/  ENDCOLLECTIVE ;  /* 0x000000000000791b */ /* 0x007fe20003800000 */
.L_x_15945:
[----:B------:R-:W-:Y:S05]  /*21b10*/  BSYNC B0 ;  /* 0x0000000000007941 */ /* 0x000fea0003800000 */
.L_x_15944:
        /* <DEDUP_REMOVED lines=8> */
.L_x_15946:
[----:B------:R-:W-:Y:S01]  /*21ba0*/  IMAD.MOV.U32 R12, RZ, RZ, 0x4 ;  /* 0x00000004ff0c7424 */ /* 0x000fe200078e00ff */
[----:B------:R-:W-:-:S05]  /*21bb0*/  SEL R14, R14, RZ, P2 ;  /* 0x000000ff0e0e7207 */ /* 0x000fca0001000000 */
[----:B------:R-:W-:-:S05]  /*21bc0*/  IMAD.IADD R3, R13, 0x1, R14 ;  /* 0x000000010d037824 */ /* 0x000fca00078e020e */
[----:B------:R-:W-:-:S07]  /*21bd0*/  MOV R13, R3 ;  /* 0x00000003000d7202 */ /* 0x000fce0000000f00 */
[----:B------:R-:W-:Y:S05]  /*21be0*/  WARPSYNC.COLLECTIVE R15, `(.L_x_15947) ;  /* 0x000000000f087348 */ /* 0x000fea0003c00000 */
[----:B------:R0:W1:Y:S02]  /*21bf0*/  SHFL.UP P6, R14, R13, R12, R11 ;  /* 0x0400000c0d0e7389 */ /* 0x00006400000c000b */
[----:B01----:R-:W-:Y:S01]  /*21c00*/  ENDCOLLECTIVE ;  /* 0x000000000000791b */ /* 0x003fe20003800000 */
.L_x_15947:
[----:B------:R-:W-:Y:S02]  /*21c10*/  MOV R12, 0x8 ;  /* 0x00000008000c7802 */ /* 0x000fe40000000f00 */
[----:B------:R-:W-:-:S05]  /*21c20*/  SEL R4, R14, RZ, P3 ;  /* 0x000000ff0e047207 */ /* 0x000fca0001800000 */
[----:B------:R-:W-:-:S04]  /*21c30*/  IMAD.IADD R4, R3, 0x1, R4 ;  /* 0x0000000103047824 */ /* 0x000fc800078e0204 */
[----:B------:R-:W-:-:S07]  /*21c40*/  IMAD.MOV.U32 R13, RZ, RZ, R4 ;  /* 0x000000ffff0d7224 */ /* 0x000fce00078e0004 */
[----:B------:R-:W-:Y:S05]  /*21c50*/  WARPSYNC.COLLECTIVE R15, `(.L_x_15948) ;  /* 0x000000000f087348 */ /* 0x000fea0003c00000 */
[----:B------:R0:W1:Y:S02]  /*21c60*/  SHFL.UP P6, R14, R13, R12, R11 ;  /* 0x0400000c0d0e7389 */ /* 0x00006400000c000b */
[----:B01----:R-:W-:Y:S01]  /*21c70*/  ENDCOLLECTIVE ;  /* 0x000000000000791b */ /* 0x003fe20003800000 */
.L_x_15948:
[----:B------:R-:W-:Y:S01]  /*21c80*/  IMAD.MOV.U32 R12, RZ, RZ, 0x10 ;  /* 0x00000010ff0c7424 */ /* 0x000fe200078e00ff */
[----:B------:R-:W-:-:S05]  /*21c90*/  SEL R7, R14, RZ, P4 ;  /* 0x000000ff0e077207 */ /* 0x000fca0002000000 */
[----:B------:R-:W-:-:S04]  /*21ca0*/  IMAD.IADD R7, R4, 0x1, R7 ;  /* 0x0000000104077824 */ /* 0x000fc800078e0207 */
[----:B------:R-:W-:-:S07]  /*21cb0*/  IMAD.MOV.U32 R13, RZ, RZ, R7 ;  /* 0x000000ffff0d7224 */ /* 0x000fce00078e0007 */
[----:B------:R-:W-:Y:S05]  /*21cc0*/  WARPSYNC.COLLECTIVE R15, `(.L_x_15949) ;  /* 0x000000000f087348 */ /* 0x000fea0003c00000 */
[----:B------:R0:W1:Y:S02]  /*21cd0*/  SHFL.UP P6, R14, R13, R12, R11 ;  /* 0x0400000c0d0e7389 */ /* 0x00006400000c000b */
[----:B01----:R-:W-:Y:S01]  /*21ce0*/  ENDCOLLECTIVE ;  /* 0x000000000000791b */ /* 0x003fe20003800000 */
.L_x_15949:
        /* <DEDUP_REMOVED lines=8> */
.L_x_15950:
[----:B------:R-:W-:Y:S05]  /*21d70*/  BRA `(.L_x_15951) ;  /* 0xffffff9000347947 */ /* 0x000fea000383ffff */
.L_x_15721:
[----:B------:R-:W-:Y:S01]  /*21d80*/  BSSY B0, `(.L_x_15952) ;  /* 0x0000006000007945 */ /* 0x000fe20003800000 */
[----:B------:R-:W-:Y:S02]  /*21d90*/  PLOP3.LUT P6, PT, P6, PT, PT, 0x8, 0x0 ;  /* 0x000000000000781c */ /* 0x000fe400037ce170 */
[----:B------:R-:W-:-:S11]  /*21da0*/  MOV R15, 0xffffffff ;  /* 0xffffffff000f7802 */ /* 0x000fd60000000f00 */
[----:B01----:R-:W-:Y:S05]  /*21db0*/  WARPSYNC.COLLECTIVE R15, `(.L_x_15953) ;  /* 0x000000000f087348 */ /* 0x003fea0003c00000 */
[----:B------:R-:W-:Y:S01]  /*21dc0*/  VOTE.ANY R14, PT, P6 ;  /* 0x00000000000e7806 */ /* 0x000fe200030e0100 */
[----:B01----:R-:W-:Y:S06]  /*21dd0*/  ENDCOLLECTIVE ;  /* 0x000000000000791b */ /* 0x003fec0003800000 */
.L_x_15953:
[----:B------:R-:W-:Y:S05]  /*21de0*/  BSYNC B0 ;  /* 0x0000000000007941 */ /* 0x000fea0003800000 */
.L_x_15952:
[----:B------:R-:W-:Y:S01]  /*21df0*/  IMAD.MOV.U32 R3, RZ, RZ, R14 ;  /* 0x000000ffff037224 */ /* 0x000fe200078e000e */
[----:B------:R-:W-:Y:S01]  /*21e00*/  MOV R11, 0x1f ;  /* 0x0000001f000b7802 */ /* 0x000fe20000000f00 */
[----:B------:R-:W-:Y:S02]  /*21e10*/  IMAD.MOV.U32 R13, RZ, RZ, R25 ;  /* 0x000000ffff0d7224 */ /* 0x000fe400078e0019 */
[----:B------:R-:W0:Y:S01]  /*21e20*/  POPC R7, R3 ;  /* 0x0000000300077309 */ /* 0x000e220000000000 */
[----:B------:R-:W-:Y:S02]  /*21e30*/  IMAD.MOV.U32 R15, RZ, RZ, -0x1 ;  /* 0xffffffffff0f7424 */ /* 0x000fe400078e00ff */
[----:B0-----:R-:W-:Y:S02]  /*21e40*/  IMAD.MOV.U32 R12, RZ, RZ, R7 ;  /* 0x000000ffff0c7224 */ /* 0x001fe400078e0007 */
[----:B------:R-:W-:-:S07]  /*21e50*/  IMAD.IADD R27, R7, 0x1, R27 ;  /* 0x00000001071b7824 */ /* 0x000fce00078e021b */
[----:B------:R-:W-:Y:S05]  /*21e60*/  WARPSYNC.COLLECTIVE R15, `(.L_x_15954) ;  /* 0x000000000f087348 */ /* 0x000fea0003c00000 */
[----:B------:R0:W1:Y:S02]  /*21e70*/  SHFL.IDX P6, R14, R13, R12, R11 ;  /* 0x0000000c0d0e7389 */ /* 0x00006400000c000b */
[----:B01----:R-:W-:Y:S01]  /*21e80*/  ENDCOLLECTIVE ;  /* 0x000000000000791b */ /* 0x003fe20003800000 */
.L_x_15954:
[----:B------:R-:W-:Y:S02]  /*21e90*/  IMAD.MOV.U32 R13, RZ, RZ, R5 ;  /* 0x000000ffff0d7224 */ /* 0x000fe400078e0005 */
[----:B------:R-:W-:-:S07]  /*21ea0*/  IMAD.MOV.U32 R25, RZ, RZ, R14 ;  /* 0x000000ffff197224 */ /* 0x000fce00078e000e */
[----:B------:R-:W-:Y:S05]  /*21eb0*/  WARPSYNC.COLLECTIVE R15, `(.L_x_15955) ;  /* 0x000000000f087348 */ /* 0x000fea0003c00000 */
[----:B------:R0:W1:Y:S02]  /*21ec0*/  SHFL.IDX P6, R14, R13, R12, R11 ;  /* 0x0000000c0d0e7389 */ /* 0x00006400000c000b */
[----:B01----:R-:W-:Y:S01]  /*21ed0*/  ENDCOLLECTIVE ;  /* 0x000000000000791b */ /* 0x003fe20003800000 */
.L_x_15955:
[----:B------:R-:W-:Y:S01]  /*21ee0*/  MOV R5, R14 ;  /* 0x0000000e00057202 */ /* 0x000fe20000000f00 */
[----:B------:R-:W-:Y:S06]  /*21ef0*/  BRA `(.L_x_15956) ;  /* 0xffffff9000147947 */ /* 0x000fec000383ffff */
.L_x_15723:
[----:B------:R-:W-:Y:S01]  /*21f00*/  BSSY B0, `(.L_x_15957) ;  /* 0x0000007000007945 */ /* 0x000fe20003800000 */
[----:B------:R-:W-:Y:S01]  /*21f10*/  IMAD.MOV.U32 R13, RZ, RZ, R2 ;  /* 0x000000ffff0d7224 */ /* 0x000fe200078e0002 */
[----:B------:R-:W-:Y:S01]  /*21f20*/  MOV R15, 0xffffffff ;  /* 0xffffffff000f7802 */ /* 0x000fe20000000f00 */
[----:B------:R-:W-:-:S07]  /*21f30*/  IMAD.MOV.U32 R11, RZ, RZ, 0x1f ;  /* 0x0000001fff0b7424 */ /* 0x000fce00078e00ff */
[----:B01234-:R-:W-:Y:S05]  /*21f40*/  WARPSYNC.COLLECTIVE R15, `(.L_x_15958) ;  /* 0x000000000f087348 */ /* 0x01ffea0003c00000 */
[----:B------:R0:W0:Y:S02]  /*21f50*/  SHFL.IDX P6, R14, R13, R12, R11 ;  /* 0x0000000c0d0e7389 */ /* 0x00002400000c000b */
[----:B01234-:R-:W-:Y:S01]  /*21f60*/  ENDCOLLECTIVE ;  /* 0x000000000000791b */ /* 0x01ffe20003800000 */
.L_x_15958:
[----:B------:R-:W-:Y:S05]  /*21f70*/  BSYNC B0 ;  /* 0x0000000000007941 */ /* 0x000fea0003800000 */
.L_x_15957:
[----:B------:R-:W-:Y:S01]  /*21f80*/  IMAD.MOV.U32 R24, RZ, RZ, R14 ;  /* 0x000000ffff187224 */ /* 0x000fe200078e000e */
[----:B------:R-:W-:Y:S06]  /*21f90*/  BRA `(.L_x_15722) ;  /* 0xffffff9000047947 */ /* 0x000fec000383ffff */
.L_x_15729:
[----:B0-----:R0:W4:Y:S02]  /*21fa0*/  SYNCS.PHASECHK.TRANS64.TRYWAIT P0, [R5+URZ+0x16820], R0 ;  /* 0x01682000050075a7 */ /* 0x001124000800017f */
[----:B----4-:R-:W-:Y:S05]  /*21fb0*/  @!P0 NANOSLEEP.SYNCS 0x989680 ;  /* 0x009896800000895d */ /* 0x010fea0003900000 */
[----:B------:R-:W4:Y:S02]  /*21fc0*/  @!P0 SYNCS.PHASECHK.TRANS64 P0, [R5+URZ+0x16820], R0 ;  /* 0x01682000050085a7 */ /* 0x000f24000800007f */
[----:B----4-:R-:W-:Y:S05]  /*21fd0*/  @!P0 BRA `(.L_x_15729) ;  /* 0xfffffffc00f08947 */ /* 0x010fea000383ffff */
[----:B------:R-:W-:Y:S05]  /*21fe0*/  BRA `(.L_x_15959) ;  /* 0xffffff9800607947 */ /* 0x000fea000383ffff */
.L_x_15730:
[----:B------:R-:W4:Y:S01]  /*21ff0*/  S2R R2, SR_TID.X ;  /* 0x0000000000027919 */ /* 0x000f220000002100 */
[----:B------:R-:W-:Y:S01]  /*22000*/  BSSY B0, `(.L_x_15960) ;  /* 0x000000a000007945 */ /* 0x000fe20003800000 */
[----:B------:R-:W-:Y:S01]  /*22010*/  IMAD.MOV.U32 R12, RZ, RZ, RZ ;  /* 0x000000ffff0c7224 */ /* 0x000fe200078e00ff */
[----:B------:R-:W-:Y:S01]  /*22020*/  MOV R11, 0x1f ;  /* 0x0000001f000b7802 */ /* 0x000fe20000000f00 */
[----:B------:R-:W-:Y:S01]  /*22030*/  IMAD.MOV.U32 R15, RZ, RZ, -0x1 ;  /* 0xffffffffff0f7424 */ /* 0x000fe200078e00ff */
[----:B----4-:R-:W-:-:S04]  /*22040*/  SHF.R.U32.HI R2, RZ, 0x5, R2 ;  /* 0x00000005ff027819 */ /* 0x010fc80000011602 */
[----:B------:R-:W-:-:S05]  /*22050*/  LOP3.LUT R2, R2, 0x3, RZ, 0xc0, !PT ;  /* 0x0000000302027812 */ /* 0x000fca00078ec0ff */
[----:B------:R-:W-:-:S07]  /*22060*/  IMAD.MOV.U32 R13, RZ, RZ, R2 ;  /* 0x000000ffff0d7224 */ /* 0x000fce00078e0002 */
[----:B0123--:R-:W-:Y:S05]  /*22070*/  WARPSYNC.COLLECTIVE R15, `(.L_x_15961) ;  /* 0x000000000f087348 */ /* 0x00ffea0003c00000 */
[----:B------:R4:W0:Y:S02]  /*22080*/  SHFL.IDX P6, R14, R13, R12, R11 ;  /* 0x0000000c0d0e7389 */ /* 0x00082400000c000b */
[----:B01234-:R-:W-:Y:S01]  /*22090*/  ENDCOLLECTIVE ;  /* 0x000000000000791b */ /* 0x01ffe20003800000 */
.L_x_15961:
[----:B------:R-:W-:Y:S05]  /*220a0*/  BSYNC B0 ;  /* 0x0000000000007941 */ /* 0x000fea0003800000 */
.L_x_15960:
[----:B------:R-:W-:Y:S05]  /*220b0*/  BRA `(.L_x_15962) ;  /* 0xffffff9800487947 */ /* 0x000fea000383ffff */
.L_x_15731:
[----:B------:R-:W-:Y:S01]  /*220c0*/  BSSY B0, `(.L_x_15963) ;  /* 0x0000006000007945 */ /* 0x000fe20003800000 */
[----:B------:R-:W-:-:S07]  /*220d0*/  IMAD.MOV.U32 R15, RZ, RZ, -0x1 ;  /* 0xffffffffff0f7424 */ /* 0x000fce00078e00ff */
[----:B0123--:R-:W-:Y:S05]  /*220e0*/  WARPSYNC.COLLECTIVE R15, `(.L_x_15964) ;  /* 0x000000000f0c7348 */ /* 0x00ffea0003c00000 */
[----:B------:R-:W-:Y:S02]  /*220f0*/  ELECT P6, UR62, PT ;  /* 0x00000000003e782f */ /* 0x000fe400038c0000 */
[----:B------:R-:W-:Y:S01]  /*22100*/  MOV R14, UR62 ;  /* 0x0000003e000e7c02 */ /* 0x000fe20008000f00 */
[----:B0123--:R-:W-:Y:S10]  /*22110*/  ENDCOLLECTIVE ;  /* 0x000000000000791b */ /* 0x00fff40003800000 */
.L_x_15964:
[----:B------:R-:W-:Y:S05]  /*22120*/  BSYNC B0 ;  /* 0x0000000000007941 */ /* 0x000fea0003800000 */
.L_x_15963:
[----:B------:R-:W-:Y:S05]  /*22130*/  BRA `(.L_x_15965) ;  /* 0xffffff98003c7947 */ /* 0x000fea000383ffff */
.L_x_15733:
[----:B0-----:R0:W4:Y:S02]  /*22140*/  SYNCS.PHASECHK.TRANS64.TRYWAIT P1, [R3+URZ+0x16840], R2 ;  /* 0x01684002030075a7 */ /* 0x001124000802017f */
[----:B----4-:R-:W-:Y:S05]  /*22150*/  @!P1 NANOSLEEP.SYNCS 0x989680 ;  /* 0x009896800000995d */ /* 0x010fea0003900000 */
[----:B------:R-:W4:Y:S02]  /*22160*/  @!P1 SYNCS.PHASECHK.TRANS64 P1, [R3+URZ+0x16840], R2 ;  /* 0x01684002030095a7 */ /* 0x000f24000802007f */
[----:B----4-:R-:W-:Y:S05]  /*22170*/  @!P1 BRA `(.L_x_15733) ;  /* 0xfffffffc00f09947 */ /* 0x010fea000383ffff */
[----:B------:R-:W-:Y:S05]  /*22180*/  BRA `(.L_x_15966) ;  /* 0xffffff98005c7947 */ /* 0x000fea000383ffff */
.L_x_15735:
[----:B----4-:R4:W0:Y:S02]  /*22190*/  SYNCS.PHASECHK.TRANS64.TRYWAIT P1, [R5+URZ+0x16840], R0 ;  /* 0x01684000050075a7 */ /* 0x010824000802017f */
[----:B0-----:R-:W-:Y:S05]  /*221a0*/  @!P1 NANOSLEEP.SYNCS 0x989680 ;  /* 0x009896800000995d */ /* 0x001fea0003900000 */
[----:B------:R-:W0:Y:S02]  /*221b0*/  @!P1 SYNCS.PHASECHK.TRANS64 P1, [R5+URZ+0x16840], R0 ;  /* 0x01684000050095a7 */ /* 0x000e24000802007f */
[----:B0-----:R-:W-:Y:S05]  /*221c0*/  @!P1 BRA `(.L_x_15735) ;  /* 0xfffffffc00f09947 */ /* 0x001fea000383ffff */
[----:B------:R-:W-:Y:S05]  /*221d0*/  BRA `(.L_x_15967) ;  /* 0xffffff9800687947 */ /* 0x000fea000383ffff */
.L_x_15737:
[----:B------:R0:W0:Y:S02]  /*221e0*/  SYNCS.PHASECHK.TRANS64.TRYWAIT P1, [R3+URZ+0x16860], R2 ;  /* 0x01686002030075a7 */ /* 0x000024000802017f */
[----:B0-----:R-:W-:Y:S05]  /*221f0*/  @!P1 NANOSLEEP.SYNCS 0x989680 ;  /* 0x009896800000995d */ /* 0x001fea0003900000 */
[----:B------:R-:W0:Y:S02]  /*22200*/  @!P1 SYNCS.PHASECHK.TRANS64 P1, [R3+URZ+0x16860], R2 ;  /* 0x01686002030095a7 */ /* 0x000e24000802007f */
[----:B0-----:R-:W-:Y:S05]  /*22210*/  @!P1 BRA `(.L_x_15737) ;  /* 0xfffffffc00f09947 */ /* 0x001fea000383ffff */
[----:B------:R-:W-:Y:S05]  /*22220*/  BRA `(.L_x_15968) ;  /* 0xffffff9800647947 */ /* 0x000fea000383ffff */
.L_x_15969:
        /* <DEDUP_REMOVED lines=13> */
.L_x_16014:


//--------------------- .nv.global.init           --------------------------
	.section	.nv.global.init,"aw",@progbits
.nv.global.init:
	.type		$str$23,@object
	.size		$str$23,($str$24 - $str$23)
$str$23:
        /*0000*/ 	.byte	0x28, 0x61, 0x64, 0x64, 0x72, 0x65, 0x73, 0x73, 0x20, 0x26, 0x20, 0x6d, 0x61, 0x73, 0x6b, 0x29
        /*0010*/ 	.byte	0x20, 0x3d, 0x3d, 0x20, 0x30, 0x00
	.type		$str$24,@object
	.size		$str$24,(__unnamed_27 - $str$24)
$str$24:
        /*0016*/ 	.byte	0x2f, 0x74, 0x6d, 0x70, 0x2f, 0x6f, 0x73, 0x73, 0x5f, 0x6b, 0x65, 0x72, 0x6e, 0x65, 0x6c, 0x73
        /*0026*/ 	.byte	0x5f, 0x73, 0x72, 0x63, 0x2f, 0x66, 0x6c, 0x61, 0x73, 0x68, 0x5f, 0x61, 0x74, 0x74, 0x65, 0x6e
        /*0036*/ 	.byte	0x74, 0x69, 0x6f, 0x6e, 0x2f, 0x63, 0x73, 0x72, 0x63, 0x2f, 0x63, 0x75, 0x74, 0x6c, 0x61, 0x73
        /*0046*/ 	.byte	0x73, 0x2f, 0x69, 0x6e, 0x63, 0x6c, 0x75, 0x64, 0x65, 0x2f, 0x63, 0x75, 0x74, 0x65, 0x2f, 0x70
        /*0056*/ 	.byte	0x6f, 0x69, 0x6e, 0x74, 0x65, 0x72, 0x5f, 0x66, 0x6c, 0x61, 0x67, 0x67, 0x65, 0x64, 0x2e, 0x68
        /*0066*/ 	.byte	0x70, 0x70, 0x00
	.type		__unnamed_27,@object
	.size		__unnamed_27,(__unnamed_4 - __unnamed_27)
__unnamed_27:
        /* <DEDUP_REMOVED lines=23> */
        /*01d9*/ 	.byte	0x3a, 0x43, 0x3c, 0x30, 0x3e, 0x3e, 0x3e, 0x3e, 0x3e, 0x20, 0x26, 0x5d, 0x00
	.type		__unnamed_4,@object
	.size		__unnamed_4,(__unnamed_9 - __unnamed_4)
__unnamed_4:
        /* <DEDUP_REMOVED lines=24> */
	.type		__unnamed_9,@object
	.size		__unnamed_9,(__unnamed_17 - __unnamed_9)
__unnamed_9:
        /* <DEDUP_REMOVED lines=24> */
	.type		__unnamed_17,@object
	.size		__unnamed_17,(__unnamed_13 - __unnamed_17)
__unnamed_17:
        /* <DEDUP_REMOVED lines=24> */
	.type		__unnamed_13,@object
	.size		__unnamed_13,(__unnamed_23 - __unnamed_13)
__unnamed_13:
        /* <DEDUP_REMOVED lines=24> */
	.type		__unnamed_23,@object
	.size		__unnamed_23,(__unnamed_18 - __unnamed_23)
__unnamed_23:
        /* <DEDUP_REMOVED lines=24> */
	.type		__unnamed_18,@object
	.size		__unnamed_18,(__unnamed_22 - __unnamed_18)
__unnamed_18:
        /* <DEDUP_REMOVED lines=24> */
	.type		__unnamed_22,@object
	.size		__unnamed_22,(__unnamed_5 - __unnamed_22)
__unnamed_22:
        /* <DEDUP_REMOVED lines=24> */
	.type		__unnamed_5,@object
	.size		__unnamed_5,(__unnamed_3 - __unnamed_5)
__unnamed_5:
        /* <DEDUP_REMOVED lines=24> */
        /*0de3*/ 	.byte	0x00
	.type		__unnamed_3,@object
	.size		__unnamed_3,(__unnamed_2 - __unnamed_3)
__unnamed_3:
        /* <DEDUP_REMOVED lines=28> */
        /*0fa4*/ 	.byte	0x32, 0x3e, 0x3e, 0x3e, 0x3e, 0x3e, 0x5d, 0x00
	.type		__unnamed_2,@object
	.size		__unnamed_2,(__unnamed_1 - __unnamed_2)
__unnamed_2:
        /* <DEDUP_REMOVED lines=29> */
	.type		__unnamed_1,@object
	.size		__unnamed_1,(__unnamed_25 - __unnamed_1)
__unnamed_1:
        /* <DEDUP_REMOVED lines=28> */
        /*1334*/ 	.byte	0x32, 0x3e, 0x3e, 0x3e, 0x3e, 0x3e, 0x20, 0x26, 0x5d, 0x00
	.type		__unnamed_25,@object
	.size		__unnamed_25,(__unnamed_26 - __unnamed_25)
__unnamed_25:
        /* <DEDUP_REMOVED lines=28> */
        /*14fe*/ 	.byte	0x36, 0x33, 0x38, 0x34, 0x3e, 0x3e, 0x3e, 0x3e, 0x3e, 0x5d, 0x00
	.type		__unnamed_26,@object
	.size		__unnamed_26,(__unnamed_21 - __unnamed_26)
__unnamed_26:
        /* <DEDUP_REMOVED lines=29> */
	.type		__unnamed_21,@object
	.size		__unnamed_21,(__unnamed_11 - __unnamed_21)
__unnamed_21:
        /* <DEDUP_REMOVED lines=29> */
	.type		__unnamed_11,@object
	.size		__unnamed_11,(__unnamed_7 - __unnamed_11)
__unnamed_11:
        /* <DEDUP_REMOVED lines=29> */
	.type		__unnamed_7,@object
	.size		__unnamed_7,(__unnamed_15 - __unnamed_7)
__unnamed_7:
        /* <DEDUP_REMOVED lines=29> */
	.type		__unnamed_15,@object
	.size		__unnamed_15,(__unnamed_12 - __unnamed_15)
__unnamed_15:
        /* <DEDUP_REMOVED lines=29> */
	.type		__unnamed_12,@object
	.size		__unnamed_12,(__unnamed_20 - __unnamed_12)
__unnamed_12:
        /* <DEDUP_REMOVED lines=29> */
	.type		__unnamed_20,@object
	.size		__unnamed_20,(__unnamed_8 - __unnamed_20)
__unnamed_20:
        /* <DEDUP_REMOVED lines=29> */
	.type		__unnamed_8,@object
	.size		__unnamed_8,(__unnamed_16 - __unnamed_8)
__unnamed_8:
        /* <DEDUP_REMOVED lines=29> */
	.type		__unnamed_16,@object
	.size		__unnamed_16,(__unnamed_24 - __unnamed_16)
__unnamed_16:
        /* <DEDUP_REMOVED lines=29> */
	.type		__unnamed_24,@object
	.size		__unnamed_24,(__unnamed_19 - __unnamed_24)
__unnamed_24:
        /* <DEDUP_REMOVED lines=29> */
	.type		__unnamed_19,@object
	.size		__unnamed_19,(__unnamed_10 - __unnamed_19)
__unnamed_19:
        /* <DEDUP_REMOVED lines=28> */
        /*28c1*/ 	.byte	0x32, 0x30, 0x34, 0x38, 0x30, 0x3e, 0x3e, 0x3e, 0x3e, 0x3e, 0x20, 0x26, 0x5d, 0x00
	.type		__unnamed_10,@object
	.size		__unnamed_10,(__unnamed_6 - __unnamed_10)
__unnamed_10:
        /* <DEDUP_REMOVED lines=29> */
	.type		__unnamed_6,@object
	.size		__unnamed_6,(__unnamed_14 - __unnamed_6)
__unnamed_6:
        /* <DEDUP_REMOVED lines=29> */
	.type		__unnamed_14,@object
	.size		__unnamed_14,(.L_13 - __unnamed_14)
__unnamed_14:
        /* <DEDUP_REMOVED lines=29> */
.L_13:


//--------------------- .nv.shared._ZN7cutlass13device_kernelIN5flash11enable_sm90INS1_16FlashAttnFwdSm90INS1_25CollectiveMainloopFwdSm90ILi2EN4cute5tupleIJNS5_1CILi1EEES8_S8_EEENS6_IJNS7_ILi128EEENS7_ILi80EEENS7_ILi256EEEEEELi256ENS_6half_tEfNS_4arch4Sm90ELb0ELb0ELb1ELb0ELb1ELb0ELb0ELb1ELb1ELb1ELb1ELb0EEENS1_21CollectiveEpilogueFwdINS6_IJSA_SC_SB_EEES9_SE_SG_Li256ELb0ELb1ELb1ELb0EEENS1_19SingleTileSchedulerILb0ELb1ELb1ELi128EEEEEEEEEvNT_6ParamsE --------------------------
	.section	.nv.shared._ZN7cutlass13device_kernelIN5flash11enable_sm90INS1_16FlashAttnFwdSm90INS1_25CollectiveMainloopFwdSm90ILi2EN4cute5tupleIJNS5_1CILi1EEES8_S8_EEENS6_IJNS7_ILi128EEENS7_ILi80EEENS7_ILi256EEEEEELi256ENS_6half_tEfNS_4arch4Sm90ELb0ELb0ELb1ELb0ELb1ELb0ELb0ELb1ELb1ELb1ELb1ELb0EEENS1_21CollectiveEpilogueFwdINS6_IJSA_SC_SB_EEES9_SE_SG_Li256ELb0ELb1ELb1ELb0EEENS1_19SingleTileSchedulerILb0ELb1ELb1ELi128EEEEEEEEEvNT_6ParamsE,"aw",@nobits
	.sectionflags	@""
	.align	16
	.zero		1024


//--------------------- .nv.shared.reserved.0     --------------------------
	.section	.nv.shared.reserved.0,"aw",@nobits
	.weak		__nv_reservedSMEM_offset_0_alias
	.size		__nv_reservedSMEM_offset_0_alias, 0, 0
	.other		__nv_reservedSMEM_offset_0_alias,@"STO_CUDA_RESERVED_SHARED STV_DEFAULT"
__nv_reservedSMEM_offset_0_alias:
	.zero		0


//--------------------- .nv.global                --------------------------
	.section	.nv.global,"aw",@nobits
.nv.global:
	.type		_ZN86_INTERNAL_b72b0b08_50_flash_fwd_hdimall_fp16_paged_split_softcap_sm90_cu_2acf44d3_33384cute1_E,@object
	.size		_ZN86_INTERNAL_b72b0b08_50_flash_fwd_hdimall_fp16_paged_split_softcap_sm90_cu_2acf44d3_33384cute1_E,(_ZN86_INTERNAL_b72b0b08_50_flash_fwd_hdimall_fp16_paged_split_softcap_sm90_cu_2acf44d3_33384cuda3std3__45__cpo6cbeginE - _ZN86_INTERNAL_b72b0b08_50_flash_fwd_hdimall_fp16_paged_split_softcap_sm90_cu_2acf44d3_33384cute1_E)
_ZN86_INTERNAL_b72b0b08_50_flash_fwd_hdimall_fp16_paged_split_softcap_sm90_cu_2acf44d3_33384cute1_E:
	.zero		1
	.type		_ZN86_INTERNAL_b72b0b08_50_flash_fwd_hdimall_fp16_paged_split_softcap_sm90_cu_2acf44d3_33384cuda3std3__45__cpo6cbeginE,@object
	.size		_ZN86_INTERNAL_b72b0b08_50_flash_fwd_hdimall_fp16_paged_split_softcap_sm90_cu_2acf44d3_33384cuda3std3__45__cpo6cbeginE,(_ZN86_INTERNAL_b72b0b08_50_flash_fwd_hdimall_fp16_paged_split_softcap_sm90_cu_2acf44d3_33384cuda3std3__48in_placeE - _ZN86_INTERNAL_b72b0b08_50_flash_fwd_hdimall_fp16_paged_split_softcap_sm90_cu_2acf44d3_33384cuda3std3__45__cpo6cbeginE)
_ZN86_INTERNAL_b72b0b08_50_flash_fwd_hdimall_fp16_paged_split_softcap_sm90_cu_2acf44d3_33384cuda3std3__45__cpo6cbeginE:
	.zero		1
	.type		_ZN86_INTERNAL_b72b0b08_50_flash_fwd_hdimall_fp16_paged_split_softcap_sm90_cu_2acf44d3_33384cuda3std3__48in_placeE,@object
	.size		_ZN86_INTERNAL_b72b0b08_50_flash_fwd_hdimall_fp16_paged_split_softcap_sm90_cu_2acf44d3_33384cuda3std3__48in_placeE,(_ZN86_INTERNAL_b72b0b08_50_flash_fwd_hdimall_fp16_paged_split_softcap_sm90_cu_2acf44d3_33384cuda3std6ranges3__45__cpo9iter_moveE - _ZN86_INTERNAL_b72b0b08_50_flash_fwd_hdimall_fp16_paged_split_softcap_sm90_cu_2acf44d3_33384cuda3std3__48in_placeE)
_ZN86_INTERNAL_b72b0b08_50_flash_fwd_hdimall_fp16_paged_split_softcap_sm90_cu_2acf44d3_33384cuda3std3__48in_placeE:
	.zero		1
	.type		_ZN86_INTERNAL_b72b0b08_50_flash_fwd_hdimall_fp16_paged_split_softcap_sm90_cu_2acf44d3_33384cuda3std6ranges3__45__cpo9iter_moveE,@object
	.size		_ZN86_INTERNAL_b72b0b08_50_flash_fwd_hdimall_fp16_paged_split_softcap_sm90_cu_2acf44d3_33384cuda3std6ranges3__45__cpo9iter_moveE,(_ZN86_INTERNAL_b72b0b08_50_flash_fwd_hdimall_fp16_paged_split_softcap_sm90_cu_2acf44d3_33384cuda3std3__45__cpo5beginE - _ZN86_INTERNAL_b72b0b08_50_flash_fwd_hdimall_fp16_paged_split_softcap_sm90_cu_2acf44d3_33384cuda3std6ranges3__45__cpo9iter_moveE)
_ZN86_INTERNAL_b72b0b08_50_flash_fwd_hdimall_fp16_paged_split_softcap_sm90_cu_2acf44d3_33384cuda3std6ranges3__45__cpo9iter_moveE:
	.zero		1
	.type		_ZN86_INTERNAL_b72b0b08_50_flash_fwd_hdimall_fp16_paged_split_softcap_sm90_cu_2acf44d3_33384cuda3std3__45__cpo5beginE,@object
	.size		_ZN86_INTERNAL_b72b0b08_50_flash_fwd_hdimall_fp16_paged_split_softcap_sm90_cu_2acf44d3_33384cuda3std3__45__cpo5beginE,(_ZN86_INTERNAL_b72b0b08_50_flash_fwd_hdimall_fp16_paged_split_softcap_sm90_cu_2acf44d3_33384cuda3std3__488_GLOBAL__N__b72b0b08_50_flash_fwd_hdimall_fp16_paged_split_softcap_sm90_cu_2acf44d3_33386ignoreE - _ZN86_INTERNAL_b72b0b08_50_flash_fwd_hdimall_fp16_paged_split_softcap_sm90_cu_2acf44d3_33384cuda3std3__45__cpo5beginE)
_ZN86_INTERNAL_b72b0b08_50_flash_fwd_hdimall_fp16_paged_split_softcap_sm90_cu_2acf44d3_33384cuda3std3__45__cpo5beginE:
	.zero		1
	.type		_ZN86_INTERNAL_b72b0b08_50_flash_fwd_hdimall_fp16_paged_split_softcap_sm90_cu_2acf44d3_33384cuda3std3__488_GLOBAL__N__b72b0b08_50_flash_fwd_hdimall_fp16_paged_split_softcap_sm90_cu_2acf44d3_33386ignoreE,@object
	.size		_ZN86_INTERNAL_b72b0b08_50_flash_fwd_hdimall_fp16_paged_split_softcap_sm90_cu_2acf44d3_33384cuda3std3__488_GLOBAL__N__b72b0b08_50_flash_fwd_hdimall_fp16_paged_split_softcap_sm90_cu_2acf44d3_33386ignoreE,(_ZN86_INTERNAL_b72b0b08_50_flash_fwd_hdimall_fp16_paged_split_softcap_sm90_cu_2acf44d3_33384cute7productE - _ZN86_INTERNAL_b72b0b08_50_flash_fwd_hdimall_fp16_paged_split_softcap_sm90_cu_2acf44d3_33384cuda3std3__488_GLOBAL__N__b72b0b08_50_flash_fwd_hdimall_fp16_paged_split_softcap_sm90_cu_2acf44d3_33386ignoreE)
_ZN86_INTERNAL_b72b0b08_50_flash_fwd_hdimall_fp16_paged_split_softcap_sm90_cu_2acf44d3_33384cuda3std3__488_GLOBAL__N__b72b0b08_50_flash_fwd_hdimall_fp16_paged_split_softcap_sm90_cu_2acf44d3_33386ignoreE:
	.zero		1
	.type		_ZN86_INTERNAL_b72b0b08_50_flash_fwd_hdimall_fp16_paged_split_softcap_sm90_cu_2acf44d3_33384cute7productE,@object
	.size		_ZN86_INTERNAL_b72b0b08_50_flash_fwd_hdimall_fp16_paged_split_softcap_sm90_cu_2acf44d3_33384cute7productE,(_ZN86_INTERNAL_b72b0b08_50_flash_fwd_hdimall_fp16_paged_split_softcap_sm90_cu_2acf44d3_33384cuda3std3__45__cpo3endE - _ZN86_INTERNAL_b72b0b08_50_flash_fwd_hdimall_fp16_paged_split_softcap_sm90_cu_2acf44d3_33384cute7productE)
_ZN86_INTERNAL_b72b0b08_50_flash_fwd_hdimall_fp16_paged_split_softcap_sm90_cu_2acf44d3_33384cute7productE:
	.zero		1
	.type		_ZN86_INTERNAL_b72b0b08_50_flash_fwd_hdimall_fp16_paged_split_softcap_sm90_cu_2acf44d3_33384cuda3std3__45__cpo3endE,@object
	.size		_ZN86_INTERNAL_b72b0b08_50_flash_fwd_hdimall_fp16_paged_split_softcap_sm90_cu_2acf44d3_33384cuda3std3__45__cpo3endE,(_ZN86_INTERNAL_b72b0b08_50_flash_fwd_hdimall_fp16_paged_split_softcap_sm90_cu_2acf44d3_33384cuda3std3__419piecewise_constructE - _ZN86_INTERNAL_b72b0b08_50_flash_fwd_hdimall_fp16_paged_split_softcap_sm90_cu_2acf44d3_33384cuda3std3__45__cpo3endE)
_ZN86_INTERNAL_b72b0b08_50_flash_fwd_hdimall_fp16_paged_split_softcap_sm90_cu_2acf44d3_33384cuda3std3__45__cpo3endE:
	.zero		1
	.type		_ZN86_INTERNAL_b72b0b08_50_flash_fwd_hdimall_fp16_paged_split_softcap_sm90_cu_2acf44d3_33384cuda3std3__419piecewise_constructE,@object
	.size		_ZN86_INTERNAL_b72b0b08_50_flash_fwd_hdimall_fp16_paged_split_softcap_sm90_cu_2acf44d3_33384cuda3std3__419piecewise_constructE,(_ZN86_INTERNAL_b72b0b08_50_flash_fwd_hdimall_fp16_paged_split_softcap_sm90_cu_2acf44d3_33384cuda3std3__45__cpo4cendE - _ZN86_INTERNAL_b72b0b08_50_flash_fwd_hdimall_fp16_paged_split_softcap_sm90_cu_2acf44d3_33384cuda3std3__419piecewise_constructE)
_ZN86_INTERNAL_b72b0b08_50_flash_fwd_hdimall_fp16_paged_split_softcap_sm90_cu_2acf44d3_33384cuda3std3__419piecewise_constructE:
	.zero		1
	.type		_ZN86_INTERNAL_b72b0b08_50_flash_fwd_hdimall_fp16_paged_split_softcap_sm90_cu_2acf44d3_33384cuda3std3__45__cpo4cendE,@object
	.size		_ZN86_INTERNAL_b72b0b08_50_flash_fwd_hdimall_fp16_paged_split_softcap_sm90_cu_2acf44d3_33384cuda3std3__45__cpo4cendE,(_ZN86_INTERNAL_b72b0b08_50_flash_fwd_hdimall_fp16_paged_split_softcap_sm90_cu_2acf44d3_33384cuda3std6ranges3__45__cpo4swapE - _ZN86_INTERNAL_b72b0b08_50_flash_fwd_hdimall_fp16_paged_split_softcap_sm90_cu_2acf44d3_33384cuda3std3__45__cpo4cendE)
_ZN86_INTERNAL_b72b0b08_50_flash_fwd_hdimall_fp16_paged_split_softcap_sm90_cu_2acf44d3_33384cuda3std3__45__cpo4cendE:
	.zero		1
	.type		_ZN86_INTERNAL_b72b0b08_50_flash_fwd_hdimall_fp16_paged_split_softcap_sm90_cu_2acf44d3_33384cuda3std6ranges3__45__cpo4swapE,@object
	.size		_ZN86_INTERNAL_b72b0b08_50_flash_fwd_hdimall_fp16_paged_split_softcap_sm90_cu_2acf44d3_33384cuda3std6ranges3__45__cpo4swapE,(.L_34 - _ZN86_INTERNAL_b72b0b08_50_flash_fwd_hdimall_fp16_paged_split_softcap_sm90_cu_2acf44d3_33384cuda3std6ranges3__45__cpo4swapE)
_ZN86_INTERNAL_b72b0b08_50_flash_fwd_hdimall_fp16_paged_split_softcap_sm90_cu_2acf44d3_33384cuda3std6ranges3__45__cpo4swapE:
	.zero		1
.L_34:


//--------------------- .nv.shared._ZN7cutlass13device_kernelIN5flash11enable_sm90INS1_16FlashAttnFwdSm90INS1_25CollectiveMainloopFwdSm90ILi2EN4cute5tupleIJNS5_1CILi1EEES8_S8_EEENS6_IJNS7_ILi128EEENS7_ILi80EEENS7_ILi256EEEEEELi256ENS_6half_tEfNS_4arch4Sm90ELb0ELb0ELb1ELb1ELb1ELb0ELb0ELb1ELb1ELb1ELb1ELb0EEENS1_21CollectiveEpilogueFwdINS6_IJSA_SC_SB_EEES9_SE_SG_Li256ELb1ELb1ELb1ELb0EEENS1_36VarlenDynamicPersistentTileSchedulerILi128ELi80ELi256ELi128ELb1ELb1ELb1ELb0ELb1ELb1EEEEEEEEEvNT_6ParamsE --------------------------
	.section	.nv.shared._ZN7cutlass13device_kernelIN5flash11enable_sm90INS1_16FlashAttnFwdSm90INS1_25CollectiveMainloopFwdSm90ILi2EN4cute5tupleIJNS5_1CILi1EEES8_S8_EEENS6_IJNS7_ILi128EEENS7_ILi80EEENS7_ILi256EEEEEELi256ENS_6half_tEfNS_4arch4Sm90ELb0ELb0ELb1ELb1ELb1ELb0ELb0ELb1ELb1ELb1ELb1ELb0EEENS1_21CollectiveEpilogueFwdINS6_IJSA_SC_SB_EEES9_SE_SG_Li256ELb1ELb1ELb1ELb0EEENS1_36VarlenDynamicPersistentTileSchedulerILi128ELi80ELi256ELi128ELb1ELb1ELb1ELb0ELb1ELb1EEEEEEEEEvNT_6ParamsE,"aw",@nobits
	.sectionflags	@""
	.align	16
	.zero		1024


//--------------------- .nv.shared._ZN7cutlass13device_kernelIN5flash11enable_sm90INS1_16FlashAttnFwdSm90INS1_25CollectiveMainloopFwdSm90ILi2EN4cute5tupleIJNS5_1CILi1EEES8_S8_EEENS6_IJNS7_ILi128EEENS7_ILi80EEENS7_ILi256EEEEEELi256ENS_6half_tEfNS_4arch4Sm90ELb0ELb0ELb1ELb1ELb1ELb1ELb0ELb1ELb1ELb1ELb1ELb0EEENS1_21CollectiveEpilogueFwdINS6_IJSA_SC_SB_EEES9_SE_SG_Li256ELb1ELb1ELb1ELb0EEENS1_36VarlenDynamicPersistentTileSchedulerILi128ELi80ELi256ELi128ELb1ELb1ELb1ELb0ELb1ELb1EEEEEEEEEvNT_6ParamsE --------------------------
	.section	.nv.shared._ZN7cutlass13device_kernelIN5flash11enable_sm90INS1_16FlashAttnFwdSm90INS1_25CollectiveMainloopFwdSm90ILi2EN4cute5tupleIJNS5_1CILi1EEES8_S8_EEENS6_IJNS7_ILi128EEENS7_ILi80EEENS7_ILi256EEEEEELi256ENS_6half_tEfNS_4arch4Sm90ELb0ELb0ELb1ELb1ELb1ELb1ELb0ELb1ELb1ELb1ELb1ELb0EEENS1_21CollectiveEpilogueFwdINS6_IJSA_SC_SB_EEES9_SE_SG_Li256ELb1ELb1ELb1ELb0EEENS1_36VarlenDynamicPersistentTileSchedulerILi128ELi80ELi256ELi128ELb1ELb1ELb1ELb0ELb1ELb1EEEEEEEEEvNT_6ParamsE,"aw",@nobits
	.sectionflags	@""
	.align	16
	.zero		1024


//--------------------- .nv.shared._ZN7cutlass13device_kernelIN5flash11enable_sm90INS1_16FlashAttnFwdSm90INS1_25CollectiveMainloopFwdSm90ILi2EN4cute5tupleIJNS5_1CILi1EEES8_S8_EEENS6_IJNS7_ILi128EEENS7_ILi64EEENS7_ILi256EEEEEELi256ENS_6half_tEfNS_4arch4Sm90ELb0ELb1ELb1ELb0ELb1ELb0ELb0ELb1ELb1ELb1ELb1ELb0EEENS1_21CollectiveEpilogueFwdINS6_IJSA_SC_SB_EEES9_SE_SG_Li256ELb0ELb1ELb1ELb0EEENS1_19SingleTileSchedulerILb0ELb1ELb1ELi128EEEEEEEEEvNT_6ParamsE --------------------------
	.section	.nv.shared._ZN7cutlass13device_kernelIN5flash11enable_sm90INS1_16FlashAttnFwdSm90INS1_25CollectiveMainloopFwdSm90ILi2EN4cute5tupleIJNS5_1CILi1EEES8_S8_EEENS6_IJNS7_ILi128EEENS7_ILi64EEENS7_ILi256EEEEEELi256ENS_6half_tEfNS_4arch4Sm90ELb0ELb1ELb1ELb0ELb1ELb0ELb0ELb1ELb1ELb1ELb1ELb0EEENS1_21CollectiveEpilogueFwdINS6_IJSA_SC_SB_EEES9_SE_SG_Li256ELb0ELb1ELb1ELb0EEENS1_19SingleTileSchedulerILb0ELb1ELb1ELi128EEEEEEEEEvNT_6ParamsE,"aw",@nobits
	.sectionflags	@""
	.align	16
	.zero		1024


//--------------------- .nv.shared._ZN7cutlass13device_kernelIN5flash11enable_sm90INS1_16FlashAttnFwdSm90INS1_25CollectiveMainloopFwdSm90ILi2EN4cute5tupleIJNS5_1CILi1EEES8_S8_EEENS6_IJNS7_ILi128EEENS7_ILi64EEENS7_ILi256EEEEEELi256ENS_6half_tEfNS_4arch4Sm90ELb0ELb1ELb1ELb1ELb1ELb0ELb0ELb1ELb1ELb1ELb1ELb0EEENS1_21CollectiveEpilogueFwdINS6_IJSA_SC_SB_EEES9_SE_SG_Li256ELb1ELb1ELb1ELb0EEENS1_36VarlenDynamicPersistentTileSchedulerILi128ELi64ELi256ELi128ELb1ELb1ELb1ELb1ELb0ELb1EEEEEEEEEvNT_6ParamsE --------------------------
	.section	.nv.shared._ZN7cutlass13device_kernelIN5flash11enable_sm90INS1_16FlashAttnFwdSm90INS1_25CollectiveMainloopFwdSm90ILi2EN4cute5tupleIJNS5_1CILi1EEES8_S8_EEENS6_IJNS7_ILi128EEENS7_ILi64EEENS7_ILi256EEEEEELi256ENS_6half_tEfNS_4arch4Sm90ELb0ELb1ELb1ELb1ELb1ELb0ELb0ELb1ELb1ELb1ELb1ELb0EEENS1_21CollectiveEpilogueFwdINS6_IJSA_SC_SB_EEES9_SE_SG_Li256ELb1ELb1ELb1ELb0EEENS1_36VarlenDynamicPersistentTileSchedulerILi128ELi64ELi256ELi128ELb1ELb1ELb1ELb1ELb0ELb1EEEEEEEEEvNT_6ParamsE,"aw",@nobits
	.sectionflags	@""
	.align	16
	.zero		1024


//--------------------- .nv.shared._ZN7cutlass13device_kernelIN5flash11enable_sm90INS1_16FlashAttnFwdSm90INS1_25CollectiveMainloopFwdSm90ILi2EN4cute5tupleIJNS5_1CILi1EEES8_S8_EEENS6_IJNS7_ILi128EEENS7_ILi64EEENS7_ILi256EEEEEELi256ENS_6half_tEfNS_4arch4Sm90ELb0ELb1ELb1ELb1ELb1ELb1ELb0ELb1ELb1ELb1ELb1ELb0EEENS1_21CollectiveEpilogueFwdINS6_IJSA_SC_SB_EEES9_SE_SG_Li256ELb1ELb1ELb1ELb0EEENS1_36VarlenDynamicPersistentTileSchedulerILi128ELi64ELi256ELi128ELb1ELb1ELb1ELb1ELb0ELb1EEEEEEEEEvNT_6ParamsE --------------------------
	.section	.nv.shared._ZN7cutlass13device_kernelIN5flash11enable_sm90INS1_16FlashAttnFwdSm90INS1_25CollectiveMainloopFwdSm90ILi2EN4cute5tupleIJNS5_1CILi1EEES8_S8_EEENS6_IJNS7_ILi128EEENS7_ILi64EEENS7_ILi256EEEEEELi256ENS_6half_tEfNS_4arch4Sm90ELb0ELb1ELb1ELb1ELb1ELb1ELb0ELb1ELb1ELb1ELb1ELb0EEENS1_21CollectiveEpilogueFwdINS6_IJSA_SC_SB_EEES9_SE_SG_Li256ELb1ELb1ELb1ELb0EEENS1_36VarlenDynamicPersistentTileSchedulerILi128ELi64ELi256ELi128ELb1ELb1ELb1ELb1ELb0ELb1EEEEEEEEEvNT_6ParamsE,"aw",@nobits
	.sectionflags	@""
	.align	16
	.zero		1024


//--------------------- .nv.shared._ZN7cutlass13device_kernelIN5flash11enable_sm90INS1_16FlashAttnFwdSm90INS1_25CollectiveMainloopFwdSm90ILi2EN4cute5tupleIJNS5_1CILi1EEES8_S8_EEENS6_IJNS7_ILi128EEENS7_ILi80EEENS7_ILi256EEEEEELi256ENS_6half_tEfNS_4arch4Sm90ELb1ELb0ELb1ELb0ELb1ELb0ELb0ELb1ELb1ELb1ELb1ELb0EEENS1_21CollectiveEpilogueFwdINS6_IJSA_SC_SB_EEES9_SE_SG_Li256ELb0ELb1ELb1ELb0EEENS1_19SingleTileSchedulerILb0ELb1ELb1ELi128EEEEEEEEEvNT_6ParamsE --------------------------
	.section	.nv.shared._ZN7cutlass13device_kernelIN5flash11enable_sm90INS1_16FlashAttnFwdSm90INS1_25CollectiveMainloopFwdSm90ILi2EN4cute5tupleIJNS5_1CILi1EEES8_S8_EEENS6_IJNS7_ILi128EEENS7_ILi80EEENS7_ILi256EEEEEELi256ENS_6half_tEfNS_4arch4Sm90ELb1ELb0ELb1ELb0ELb1ELb0ELb0ELb1ELb1ELb1ELb1ELb0EEENS1_21CollectiveEpilogueFwdINS6_IJSA_SC_SB_EEES9_SE_SG_Li256ELb0ELb1ELb1ELb0EEENS1_19SingleTileSchedulerILb0ELb1ELb1ELi128EEEEEEEEEvNT_6ParamsE,"aw",@nobits
	.sectionflags	@""
	.align	16
	.zero		1024


//--------------------- .nv.shared._ZN7cutlass13device_kernelIN5flash11enable_sm90INS1_16FlashAttnFwdSm90INS1_25CollectiveMainloopFwdSm90ILi2EN4cute5tupleIJNS5_1CILi1EEES8_S8_EEENS6_IJNS7_ILi128EEENS7_ILi80EEENS7_ILi256EEEEEELi256ENS_6half_tEfNS_4arch4Sm90ELb1ELb0ELb1ELb1ELb1ELb0ELb0ELb1ELb1ELb1ELb1ELb0EEENS1_21CollectiveEpilogueFwdINS6_IJSA_SC_SB_EEES9_SE_SG_Li256ELb1ELb1ELb1ELb0EEENS1_36VarlenDynamicPersistentTileSchedulerILi128ELi80ELi256ELi128ELb1ELb1ELb1ELb1ELb1ELb1EEEEEEEEEvNT_6ParamsE --------------------------
	.section	.nv.shared._ZN7cutlass13device_kernelIN5flash11enable_sm90INS1_16FlashAttnFwdSm90INS1_25CollectiveMainloopFwdSm90ILi2EN4cute5tupleIJNS5_1CILi1EEES8_S8_EEENS6_IJNS7_ILi128EEENS7_ILi80EEENS7_ILi256EEEEEELi256ENS_6half_tEfNS_4arch4Sm90ELb1ELb0ELb1ELb1ELb1ELb0ELb0ELb1ELb1ELb1ELb1ELb0EEENS1_21CollectiveEpilogueFwdINS6_IJSA_SC_SB_EEES9_SE_SG_Li256ELb1ELb1ELb1ELb0EEENS1_36VarlenDynamicPersistentTileSchedulerILi128ELi80ELi256ELi128ELb1ELb1ELb1ELb1ELb1ELb1EEEEEEEEEvNT_6ParamsE,"aw",@nobits
	.sectionflags	@""
	.align	16
	.zero		1024


//--------------------- .nv.shared._ZN7cutlass13device_kernelIN5flash11enable_sm90INS1_16FlashAttnFwdSm90INS1_25CollectiveMainloopFwdSm90ILi2EN4cute5tupleIJNS5_1CILi1EEES8_S8_EEENS6_IJNS7_ILi128EEENS7_ILi80EEENS7_ILi256EEEEEELi256ENS_6half_tEfNS_4arch4Sm90ELb1ELb0ELb1ELb1ELb1ELb1ELb0ELb1ELb1ELb1ELb1ELb0EEENS1_21CollectiveEpilogueFwdINS6_IJSA_SC_SB_EEES9_SE_SG_Li256ELb1ELb1ELb1ELb0EEENS1_36VarlenDynamicPersistentTileSchedulerILi128ELi80ELi256ELi128ELb1ELb1ELb1ELb1ELb1ELb1EEEEEEEEEvNT_6ParamsE --------------------------
	.section	.nv.shared._ZN7cutlass13device_kernelIN5flash11enable_sm90INS1_16FlashAttnFwdSm90INS1_25CollectiveMainloopFwdSm90ILi2EN4cute5tupleIJNS5_1CILi1EEES8_S8_EEENS6_IJNS7_ILi128EEENS7_ILi80EEENS7_ILi256EEEEEELi256ENS_6half_tEfNS_4arch4Sm90ELb1ELb0ELb1ELb1ELb1ELb1ELb0ELb1ELb1ELb1ELb1ELb0EEENS1_21CollectiveEpilogueFwdINS6_IJSA_SC_SB_EEES9_SE_SG_Li256ELb1ELb1ELb1ELb0EEENS1_36VarlenDynamicPersistentTileSchedulerILi128ELi80ELi256ELi128ELb1ELb1ELb1ELb1ELb1ELb1EEEEEEEEEvNT_6ParamsE,"aw",@nobits
	.sectionflags	@""
	.align	16
	.zero		1024


//--------------------- .nv.shared._ZN7cutlass13device_kernelIN5flash11enable_sm90INS1_16FlashAttnFwdSm90INS1_25CollectiveMainloopFwdSm90ILi2EN4cute5tupleIJNS5_1CILi1EEES8_S8_EEENS6_IJNS7_ILi128EEENS7_ILi96EEENS7_ILi192EEEEEELi192ENS_6half_tEfNS_4arch4Sm90ELb0ELb0ELb1ELb0ELb1ELb0ELb0ELb1ELb1ELb1ELb1ELb0EEENS1_21CollectiveEpilogueFwdINS6_IJSA_SC_SB_EEES9_SE_SG_Li256ELb0ELb1ELb1ELb0EEENS1_19SingleTileSchedulerILb0ELb1ELb1ELi128EEEEEEEEEvNT_6ParamsE --------------------------
	.section	.nv.shared._ZN7cutlass13device_kernelIN5flash11enable_sm90INS1_16FlashAttnFwdSm90INS1_25CollectiveMainloopFwdSm90ILi2EN4cute5tupleIJNS5_1CILi1EEES8_S8_EEENS6_IJNS7_ILi128EEENS7_ILi96EEENS7_ILi192EEEEEELi192ENS_6half_tEfNS_4arch4Sm90ELb0ELb0ELb1ELb0ELb1ELb0ELb0ELb1ELb1ELb1ELb1ELb0EEENS1_21CollectiveEpilogueFwdINS6_IJSA_SC_SB_EEES9_SE_SG_Li256ELb0ELb1ELb1ELb0EEENS1_19SingleTileSchedulerILb0ELb1ELb1ELi128EEEEEEEEEvNT_6ParamsE,"aw",@nobits
	.sectionflags	@""
	.align	16
	.zero		1024


//--------------------- .nv.shared._ZN7cutlass13device_kernelIN5flash11enable_sm90INS1_16FlashAttnFwdSm90INS1_25CollectiveMainloopFwdSm90ILi2EN4cute5tupleIJNS5_1CILi1EEES8_S8_EEENS6_IJNS7_ILi128EEENS7_ILi96EEENS7_ILi192EEEEEELi192ENS_6half_tEfNS_4arch4Sm90ELb0ELb0ELb1ELb1ELb1ELb0ELb0ELb1ELb1ELb1ELb1ELb0EEENS1_21CollectiveEpilogueFwdINS6_IJSA_SC_SB_EEES9_SE_SG_Li256ELb1ELb1ELb1ELb0EEENS1_36VarlenDynamicPersistentTileSchedulerILi128ELi96ELi256ELi128ELb1ELb1ELb1ELb0ELb1ELb1EEEEEEEEEvNT_6ParamsE --------------------------
	.section	.nv.shared._ZN7cutlass13device_kernelIN5flash11enable_sm90INS1_16FlashAttnFwdSm90INS1_25CollectiveMainloopFwdSm90ILi2EN4cute5tupleIJNS5_1CILi1EEES8_S8_EEENS6_IJNS7_ILi128EEENS7_ILi96EEENS7_ILi192EEEEEELi192ENS_6half_tEfNS_4arch4Sm90ELb0ELb0ELb1ELb1ELb1ELb0ELb0ELb1ELb1ELb1ELb1ELb0EEENS1_21CollectiveEpilogueFwdINS6_IJSA_SC_SB_EEES9_SE_SG_Li256ELb1ELb1ELb1ELb0EEENS1_36VarlenDynamicPersistentTileSchedulerILi128ELi96ELi256ELi128ELb1ELb1ELb1ELb0ELb1ELb1EEEEEEEEEvNT_6ParamsE,"aw",@nobits
	.sectionflags	@""
	.align	16
	.zero		1024


//--------------------- .nv.shared._ZN7cutlass13device_kernelIN5flash11enable_sm90INS1_16FlashAttnFwdSm90INS1_25CollectiveMainloopFwdSm90ILi2EN4cute5tupleIJNS5_1CILi1EEES8_S8_EEENS6_IJNS7_ILi128EEENS7_ILi96EEENS7_ILi192EEEEEELi192ENS_6half_tEfNS_4arch4Sm90ELb0ELb0ELb1ELb1ELb1ELb1ELb0ELb1ELb1ELb1ELb1ELb0EEENS1_21CollectiveEpilogueFwdINS6_IJSA_SC_SB_EEES9_SE_SG_Li256ELb1ELb1ELb1ELb0EEENS1_36VarlenDynamicPersistentTileSchedulerILi128ELi96ELi256ELi128ELb1ELb1ELb1ELb0ELb1ELb1EEEEEEEEEvNT_6ParamsE --------------------------
	.section	.nv.shared._ZN7cutlass13device_kernelIN5flash11enable_sm90INS1_16FlashAttnFwdSm90INS1_25CollectiveMainloopFwdSm90ILi2EN4cute5tupleIJNS5_1CILi1EEES8_S8_EEENS6_IJNS7_ILi128EEENS7_ILi96EEENS7_ILi192EEEEEELi192ENS_6half_tEfNS_4arch4Sm90ELb0ELb0ELb1ELb1ELb1ELb1ELb0ELb1ELb1ELb1ELb1ELb0EEENS1_21CollectiveEpilogueFwdINS6_IJSA_SC_SB_EEES9_SE_SG_Li256ELb1ELb1ELb1ELb0EEENS1_36VarlenDynamicPersistentTileSchedulerILi128ELi96ELi256ELi128ELb1ELb1ELb1ELb0ELb1ELb1EEEEEEEEEvNT_6ParamsE,"aw",@nobits
	.sectionflags	@""
	.align	16
	.zero		1024


//--------------------- .nv.shared._ZN7cutlass13device_kernelIN5flash11enable_sm90INS1_16FlashAttnFwdSm90INS1_25CollectiveMainloopFwdSm90ILi2EN4cute5tupleIJNS5_1CILi1EEES8_S8_EEENS6_IJNS7_ILi128EEENS7_ILi96EEENS7_ILi192EEEEEELi192ENS_6half_tEfNS_4arch4Sm90ELb0ELb1ELb1ELb0ELb1ELb0ELb0ELb1ELb1ELb1ELb1ELb0EEENS1_21CollectiveEpilogueFwdINS6_IJSA_SC_SB_EEES9_SE_SG_Li256ELb0ELb1ELb1ELb0EEENS1_19SingleTileSchedulerILb0ELb1ELb1ELi128EEEEEEEEEvNT_6ParamsE --------------------------
	.section	.nv.shared._ZN7cutlass13device_kernelIN5flash11enable_sm90INS1_16FlashAttnFwdSm90INS1_25CollectiveMainloopFwdSm90ILi2EN4cute5tupleIJNS5_1CILi1EEES8_S8_EEENS6_IJNS7_ILi128EEENS7_ILi96EEENS7_ILi192EEEEEELi192ENS_6half_tEfNS_4arch4Sm90ELb0ELb1ELb1ELb0ELb1ELb0ELb0ELb1ELb1ELb1ELb1ELb0EEENS1_21CollectiveEpilogueFwdINS6_IJSA_SC_SB_EEES9_SE_SG_Li256ELb0ELb1ELb1ELb0EEENS1_19SingleTileSchedulerILb0ELb1ELb1ELi128EEEEEEEEEvNT_6ParamsE,"aw",@nobits
	.sectionflags	@""
	.align	16
	.zero		1024


//--------------------- .nv.shared._ZN7cutlass13device_kernelIN5flash11enable_sm90INS1_16FlashAttnFwdSm90INS1_25CollectiveMainloopFwdSm90ILi2EN4cute5tupleIJNS5_1CILi1EEES8_S8_EEENS6_IJNS7_ILi128EEENS7_ILi96EEENS7_ILi192EEEEEELi192ENS_6half_tEfNS_4arch4Sm90ELb0ELb1ELb1ELb1ELb1ELb0ELb0ELb1ELb1ELb1ELb1ELb0EEENS1_21CollectiveEpilogueFwdINS6_IJSA_SC_SB_EEES9_SE_SG_Li256ELb1ELb1ELb1ELb0EEENS1_36VarlenDynamicPersistentTileSchedulerILi128ELi96ELi256ELi128ELb1ELb1ELb1ELb1ELb0ELb1EEEEEEEEEvNT_6ParamsE --------------------------
	.section	.nv.shared._ZN7cutlass13device_kernelIN5flash11enable_sm90INS1_16FlashAttnFwdSm90INS1_25CollectiveMainloopFwdSm90ILi2EN4cute5tupleIJNS5_1CILi1EEES8_S8_EEENS6_IJNS7_ILi128EEENS7_ILi96EEENS7_ILi192EEEEEELi192ENS_6half_tEfNS_4arch4Sm90ELb0ELb1ELb1ELb1ELb1ELb0ELb0ELb1ELb1ELb1ELb1ELb0EEENS1_21CollectiveEpilogueFwdINS6_IJSA_SC_SB_EEES9_SE_SG_Li256ELb1ELb1ELb1ELb0EEENS1_36VarlenDynamicPersistentTileSchedulerILi128ELi96ELi256ELi128ELb1ELb1ELb1ELb1ELb0ELb1EEEEEEEEEvNT_6ParamsE,"aw",@nobits
	.sectionflags	@""
	.align	16
	.zero		1024


//--------------------- .nv.shared._ZN7cutlass13device_kernelIN5flash11enable_sm90INS1_16FlashAttnFwdSm90INS1_25CollectiveMainloopFwdSm90ILi2EN4cute5tupleIJNS5_1CILi1EEES8_S8_EEENS6_IJNS7_ILi128EEENS7_ILi96EEENS7_ILi192EEEEEELi192ENS_6half_tEfNS_4arch4Sm90ELb0ELb1ELb1ELb1ELb1ELb1ELb0ELb1ELb1ELb1ELb1ELb0EEENS1_21CollectiveEpilogueFwdINS6_IJSA_SC_SB_EEES9_SE_SG_Li256ELb1ELb1ELb1ELb0EEENS1_36VarlenDynamicPersistentTileSchedulerILi128ELi96ELi256ELi128ELb1ELb1ELb1ELb1ELb0ELb1EEEEEEEEEvNT_6ParamsE --------------------------
	.section	.nv.shared._ZN7cutlass13device_kernelIN5flash11enable_sm90INS1_16FlashAttnFwdSm90INS1_25CollectiveMainloopFwdSm90ILi2EN4cute5tupleIJNS5_1CILi1EEES8_S8_EEENS6_IJNS7_ILi128EEENS7_ILi96EEENS7_ILi192EEEEEELi192ENS_6half_tEfNS_4arch4Sm90ELb0ELb1ELb1ELb1ELb1ELb1ELb0ELb1ELb1ELb1ELb1ELb0EEENS1_21CollectiveEpilogueFwdINS6_IJSA_SC_SB_EEES9_SE_SG_Li256ELb1ELb1ELb1ELb0EEENS1_36VarlenDynamicPersistentTileSchedulerILi128ELi96ELi256ELi128ELb1ELb1ELb1ELb1ELb0ELb1EEEEEEEEEvNT_6ParamsE,"aw",@nobits
	.sectionflags	@""
	.align	16
	.zero		1024


//--------------------- .nv.shared._ZN7cutlass13device_kernelIN5flash11enable_sm90INS1_16FlashAttnFwdSm90INS1_25CollectiveMainloopFwdSm90ILi2EN4cute5tupleIJNS5_1CILi1EEES8_S8_EEENS6_IJNS7_ILi128EEENS7_ILi96EEENS7_ILi192EEEEEELi192ENS_6half_tEfNS_4arch4Sm90ELb1ELb0ELb1ELb0ELb1ELb0ELb0ELb1ELb1ELb1ELb1ELb0EEENS1_21CollectiveEpilogueFwdINS6_IJSA_SC_SB_EEES9_SE_SG_Li256ELb0ELb1ELb1ELb0EEENS1_19SingleTileSchedulerILb0ELb1ELb1ELi128EEEEEEEEEvNT_6ParamsE --------------------------
	.section	.nv.shared._ZN7cutlass13device_kernelIN5flash11enable_sm90INS1_16FlashAttnFwdSm90INS1_25CollectiveMainloopFwdSm90ILi2EN4cute5tupleIJNS5_1CILi1EEES8_S8_EEENS6_IJNS7_ILi128EEENS7_ILi96EEENS7_ILi192EEEEEELi192ENS_6half_tEfNS_4arch4Sm90ELb1ELb0ELb1ELb0ELb1ELb0ELb0ELb1ELb1ELb1ELb1ELb0EEENS1_21CollectiveEpilogueFwdINS6_IJSA_SC_SB_EEES9_SE_SG_Li256ELb0ELb1ELb1ELb0EEENS1_19SingleTileSchedulerILb0ELb1ELb1ELi128EEEEEEEEEvNT_6ParamsE,"aw",@nobits
	.sectionflags	@""
	.align	16
	.zero		1024


//--------------------- .nv.shared._ZN7cutlass13device_kernelIN5flash11enable_sm90INS1_16FlashAttnFwdSm90INS1_25CollectiveMainloopFwdSm90ILi2EN4cute5tupleIJNS5_1CILi1EEES8_S8_EEENS6_IJNS7_ILi128EEENS7_ILi96EEENS7_ILi192EEEEEELi192ENS_6half_tEfNS_4arch4Sm90ELb1ELb0ELb1ELb1ELb1ELb0ELb0ELb1ELb1ELb1ELb1ELb0EEENS1_21CollectiveEpilogueFwdINS6_IJSA_SC_SB_EEES9_SE_SG_Li256ELb1ELb1ELb1ELb0EEENS1_36VarlenDynamicPersistentTileSchedulerILi128ELi96ELi256ELi128ELb1ELb1ELb1ELb1ELb1ELb1EEEEEEEEEvNT_6ParamsE --------------------------
	.section	.nv.shared._ZN7cutlass13device_kernelIN5flash11enable_sm90INS1_16FlashAttnFwdSm90INS1_25CollectiveMainloopFwdSm90ILi2EN4cute5tupleIJNS5_1CILi1EEES8_S8_EEENS6_IJNS7_ILi128EEENS7_ILi96EEENS7_ILi192EEEEEELi192ENS_6half_tEfNS_4arch4Sm90ELb1ELb0ELb1ELb1ELb1ELb0ELb0ELb1ELb1ELb1ELb1ELb0EEENS1_21CollectiveEpilogueFwdINS6_IJSA_SC_SB_EEES9_SE_SG_Li256ELb1ELb1ELb1ELb0EEENS1_36VarlenDynamicPersistentTileSchedulerILi128ELi96ELi256ELi128ELb1ELb1ELb1ELb1ELb1ELb1EEEEEEEEEvNT_6ParamsE,"aw",@nobits
	.sectionflags	@""
	.align	16
	.zero		1024


//--------------------- .nv.shared._ZN7cutlass13device_kernelIN5flash11enable_sm90INS1_16FlashAttnFwdSm90INS1_25CollectiveMainloopFwdSm90ILi2EN4cute5tupleIJNS5_1CILi1EEES8_S8_EEENS6_IJNS7_ILi128EEENS7_ILi96EEENS7_ILi192EEEEEELi192ENS_6half_tEfNS_4arch4Sm90ELb1ELb0ELb1ELb1ELb1ELb1ELb0ELb1ELb1ELb1ELb1ELb0EEENS1_21CollectiveEpilogueFwdINS6_IJSA_SC_SB_EEES9_SE_SG_Li256ELb1ELb1ELb1ELb0EEENS1_36VarlenDynamicPersistentTileSchedulerILi128ELi96ELi256ELi128ELb1ELb1ELb1ELb1ELb1ELb1EEEEEEEEEvNT_6ParamsE --------------------------
	.section	.nv.shared._ZN7cutlass13device_kernelIN5flash11enable_sm90INS1_16FlashAttnFwdSm90INS1_25CollectiveMainloopFwdSm90ILi2EN4cute5tupleIJNS5_1CILi1EEES8_S8_EEENS6_IJNS7_ILi128EEENS7_ILi96EEENS7_ILi192EEEEEELi192ENS_6half_tEfNS_4arch4Sm90ELb1ELb0ELb1ELb1ELb1ELb1ELb0ELb1ELb1ELb1ELb1ELb0EEENS1_21CollectiveEpilogueFwdINS6_IJSA_SC_SB_EEES9_SE_SG_Li256ELb1ELb1ELb1ELb0EEENS1_36VarlenDynamicPersistentTileSchedulerILi128ELi96ELi256ELi128ELb1ELb1ELb1ELb1ELb1ELb1EEEEEEEEEvNT_6ParamsE,"aw",@nobits
	.sectionflags	@""
	.align	16
	.zero		1024


//--------------------- .nv.shared._ZN7cutlass13device_kernelIN5flash11enable_sm90INS1_16FlashAttnFwdSm90INS1_25CollectiveMainloopFwdSm90ILi2EN4cute5tupleIJNS5_1CILi1EEES8_S8_EEENS6_IJNS7_ILi128EEESA_SA_EEELi128ENS_6half_tEfNS_4arch4Sm90ELb0ELb0ELb1ELb0ELb1ELb0ELb0ELb1ELb1ELb1ELb1ELb0EEENS1_21CollectiveEpilogueFwdISB_S9_SC_SE_Li256ELb0ELb1ELb1ELb0EEENS1_19SingleTileSchedulerILb0ELb1ELb1ELi128EEEEEEEEEvNT_6ParamsE --------------------------
	.section	.nv.shared._ZN7cutlass13device_kernelIN5flash11enable_sm90INS1_16FlashAttnFwdSm90INS1_25CollectiveMainloopFwdSm90ILi2EN4cute5tupleIJNS5_1CILi1EEES8_S8_EEENS6_IJNS7_ILi128EEESA_SA_EEELi128ENS_6half_tEfNS_4arch4Sm90ELb0ELb0ELb1ELb0ELb1ELb0ELb0ELb1ELb1ELb1ELb1ELb0EEENS1_21CollectiveEpilogueFwdISB_S9_SC_SE_Li256ELb0ELb1ELb1ELb0EEENS1_19SingleTileSchedulerILb0ELb1ELb1ELi128EEEEEEEEEvNT_6ParamsE,"aw",@nobits
	.sectionflags	@""
	.align	16
	.zero		1024


//--------------------- .nv.shared._ZN7cutlass13device_kernelIN5flash11enable_sm90INS1_16FlashAttnFwdSm90INS1_25CollectiveMainloopFwdSm90ILi2EN4cute5tupleIJNS5_1CILi1EEES8_S8_EEENS6_IJNS7_ILi128EEESA_SA_EEELi128ENS_6half_tEfNS_4arch4Sm90ELb0ELb0ELb1ELb1ELb1ELb0ELb0ELb1ELb1ELb1ELb1ELb0EEENS1_21CollectiveEpilogueFwdISB_S9_SC_SE_Li256ELb1ELb1ELb1ELb0EEENS1_36VarlenDynamicPersistentTileSchedulerILi128ELi128ELi256ELi128ELb1ELb1ELb1ELb0ELb1ELb1EEEEEEEEEvNT_6ParamsE --------------------------
	.section	.nv.shared._ZN7cutlass13device_kernelIN5flash11enable_sm90INS1_16FlashAttnFwdSm90INS1_25CollectiveMainloopFwdSm90ILi2EN4cute5tupleIJNS5_1CILi1EEES8_S8_EEENS6_IJNS7_ILi128EEESA_SA_EEELi128ENS_6half_tEfNS_4arch4Sm90ELb0ELb0ELb1ELb1ELb1ELb0ELb0ELb1ELb1ELb1ELb1ELb0EEENS1_21CollectiveEpilogueFwdISB_S9_SC_SE_Li256ELb1ELb1ELb1ELb0EEENS1_36VarlenDynamicPersistentTileSchedulerILi128ELi128ELi256ELi128ELb1ELb1ELb1ELb0ELb1ELb1EEEEEEEEEvNT_6ParamsE,"aw",@nobits
	.sectionflags	@""
	.align	16
	.zero		1024


//--------------------- .nv.shared._ZN7cutlass13device_kernelIN5flash11enable_sm90INS1_16FlashAttnFwdSm90INS1_25CollectiveMainloopFwdSm90ILi2EN4cute5tupleIJNS5_1CILi1EEES8_S8_EEENS6_IJNS7_ILi128EEESA_SA_EEELi128ENS_6half_tEfNS_4arch4Sm90ELb0ELb0ELb1ELb1ELb1ELb1ELb0ELb1ELb1ELb1ELb1ELb0EEENS1_21CollectiveEpilogueFwdISB_S9_SC_SE_Li256ELb1ELb1ELb1ELb0EEENS1_36VarlenDynamicPersistentTileSchedulerILi128ELi128ELi256ELi128ELb1ELb1ELb1ELb0ELb1ELb1EEEEEEEEEvNT_6ParamsE --------------------------
	.section	.nv.shared._ZN7cutlass13device_kernelIN5flash11enable_sm90INS1_16FlashAttnFwdSm90INS1_25CollectiveMainloopFwdSm90ILi2EN4cute5tupleIJNS5_1CILi1EEES8_S8_EEENS6_IJNS7_ILi128EEESA_SA_EEELi128ENS_6half_tEfNS_4arch4Sm90ELb0ELb0ELb1ELb1ELb1ELb1ELb0ELb1ELb1ELb1ELb1ELb0EEENS1_21CollectiveEpilogueFwdISB_S9_SC_SE_Li256ELb1ELb1ELb1ELb0EEENS1_36VarlenDynamicPersistentTileSchedulerILi128ELi128ELi256ELi128ELb1ELb1ELb1ELb0ELb1ELb1EEEEEEEEEvNT_6ParamsE,"aw",@nobits
	.sectionflags	@""
	.align	16
	.zero		1024


//--------------------- .nv.shared._ZN7cutlass13device_kernelIN5flash11enable_sm90INS1_16FlashAttnFwdSm90INS1_25CollectiveMainloopFwdSm90ILi2EN4cute5tupleIJNS5_1CILi1EEES8_S8_EEENS6_IJNS7_ILi128EEESA_SA_EEELi128ENS_6half_tEfNS_4arch4Sm90ELb0ELb1ELb1ELb0ELb1ELb0ELb0ELb1ELb1ELb1ELb1ELb0EEENS1_21CollectiveEpilogueFwdISB_S9_SC_SE_Li256ELb0ELb1ELb1ELb0EEENS1_19SingleTileSchedulerILb0ELb1ELb1ELi128EEEEEEEEEvNT_6ParamsE --------------------------
	.section	.nv.shared._ZN7cutlass13device_kernelIN5flash11enable_sm90INS1_16FlashAttnFwdSm90INS1_25CollectiveMainloopFwdSm90ILi2EN4cute5tupleIJNS5_1CILi1EEES8_S8_EEENS6_IJNS7_ILi128EEESA_SA_EEELi128ENS_6half_tEfNS_4arch4Sm90ELb0ELb1ELb1ELb0ELb1ELb0ELb0ELb1ELb1ELb1ELb1ELb0EEENS1_21CollectiveEpilogueFwdISB_S9_SC_SE_Li256ELb0ELb1ELb1ELb0EEENS1_19SingleTileSchedulerILb0ELb1ELb1ELi128EEEEEEEEEvNT_6ParamsE,"aw",@nobits
	.sectionflags	@""
	.align	16
	.zero		1024


//--------------------- .nv.shared._ZN7cutlass13device_kernelIN5flash11enable_sm90INS1_16FlashAttnFwdSm90INS1_25CollectiveMainloopFwdSm90ILi2EN4cute5tupleIJNS5_1CILi1EEES8_S8_EEENS6_IJNS7_ILi128EEESA_SA_EEELi128ENS_6half_tEfNS_4arch4Sm90ELb0ELb1ELb1ELb1ELb1ELb0ELb0ELb1ELb1ELb1ELb1ELb0EEENS1_21CollectiveEpilogueFwdISB_S9_SC_SE_Li256ELb1ELb1ELb1ELb0EEENS1_36VarlenDynamicPersistentTileSchedulerILi128ELi128ELi256ELi128ELb1ELb1ELb1ELb1ELb0ELb1EEEEEEEEEvNT_6ParamsE --------------------------
	.section	.nv.shared._ZN7cutlass13device_kernelIN5flash11enable_sm90INS1_16FlashAttnFwdSm90INS1_25CollectiveMainloopFwdSm90ILi2EN4cute5tupleIJNS5_1CILi1EEES8_S8_EEENS6_IJNS7_ILi128EEESA_SA_EEELi128ENS_6half_tEfNS_4arch4Sm90ELb0ELb1ELb1ELb1ELb1ELb0ELb0ELb1ELb1ELb1ELb1ELb0EEENS1_21CollectiveEpilogueFwdISB_S9_SC_SE_Li256ELb1ELb1ELb1ELb0EEENS1_36VarlenDynamicPersistentTileSchedulerILi128ELi128ELi256ELi128ELb1ELb1ELb1ELb1ELb0ELb1EEEEEEEEEvNT_6ParamsE,"aw",@nobits
	.sectionflags	@""
	.align	16
	.zero		1024


//--------------------- .nv.shared._ZN7cutlass13device_kernelIN5flash11enable_sm90INS1_16FlashAttnFwdSm90INS1_25CollectiveMainloopFwdSm90ILi2EN4cute5tupleIJNS5_1CILi1EEES8_S8_EEENS6_IJNS7_ILi128EEESA_SA_EEELi128ENS_6half_tEfNS_4arch4Sm90ELb0ELb1ELb1ELb1ELb1ELb1ELb0ELb1ELb1ELb1ELb1ELb0EEENS1_21CollectiveEpilogueFwdISB_S9_SC_SE_Li256ELb1ELb1ELb1ELb0EEENS1_36VarlenDynamicPersistentTileSchedulerILi128ELi128ELi256ELi128ELb1ELb1ELb1ELb1ELb0ELb1EEEEEEEEEvNT_6ParamsE --------------------------
	.section	.nv.shared._ZN7cutlass13device_kernelIN5flash11enable_sm90INS1_16FlashAttnFwdSm90INS1_25CollectiveMainloopFwdSm90ILi2EN4cute5tupleIJNS5_1CILi1EEES8_S8_EEENS6_IJNS7_ILi128EEESA_SA_EEELi128ENS_6half_tEfNS_4arch4Sm90ELb0ELb1ELb1ELb1ELb1ELb1ELb0ELb1ELb1ELb1ELb1ELb0EEENS1_21CollectiveEpilogueFwdISB_S9_SC_SE_Li256ELb1ELb1ELb1ELb0EEENS1_36VarlenDynamicPersistentTileSchedulerILi128ELi128ELi256ELi128ELb1ELb1ELb1ELb1ELb0ELb1EEEEEEEEEvNT_6ParamsE,"aw",@nobits
	.sectionflags	@""
	.align	16
	.zero		1024


//--------------------- .nv.shared._ZN7cutlass13device_kernelIN5flash11enable_sm90INS1_16FlashAttnFwdSm90INS1_25CollectiveMainloopFwdSm90ILi2EN4cute5tupleIJNS5_1CILi1EEES8_S8_EEENS6_IJNS7_ILi128EEESA_SA_EEELi128ENS_6half_tEfNS_4arch4Sm90ELb1ELb0ELb1ELb0ELb1ELb0ELb0ELb1ELb1ELb1ELb1ELb0EEENS1_21CollectiveEpilogueFwdISB_S9_SC_SE_Li256ELb0ELb1ELb1ELb0EEENS1_19SingleTileSchedulerILb0ELb1ELb1ELi128EEEEEEEEEvNT_6ParamsE --------------------------
	.section	.nv.shared._ZN7cutlass13device_kernelIN5flash11enable_sm90INS1_16FlashAttnFwdSm90INS1_25CollectiveMainloopFwdSm90ILi2EN4cute5tupleIJNS5_1CILi1EEES8_S8_EEENS6_IJNS7_ILi128EEESA_SA_EEELi128ENS_6half_tEfNS_4arch4Sm90ELb1ELb0ELb1ELb0ELb1ELb0ELb0ELb1ELb1ELb1ELb1ELb0EEENS1_21CollectiveEpilogueFwdISB_S9_SC_SE_Li256ELb0ELb1ELb1ELb0EEENS1_19SingleTileSchedulerILb0ELb1ELb1ELi128EEEEEEEEEvNT_6ParamsE,"aw",@nobits
	.sectionflags	@""
	.align	16
	.zero		1024


//--------------------- .nv.shared._ZN7cutlass13device_kernelIN5flash11enable_sm90INS1_16FlashAttnFwdSm90INS1_25CollectiveMainloopFwdSm90ILi2EN4cute5tupleIJNS5_1CILi1EEES8_S8_EEENS6_IJNS7_ILi128EEESA_SA_EEELi128ENS_6half_tEfNS_4arch4Sm90ELb1ELb0ELb1ELb1ELb1ELb0ELb0ELb1ELb1ELb1ELb1ELb0EEENS1_21CollectiveEpilogueFwdISB_S9_SC_SE_Li256ELb1ELb1ELb1ELb0EEENS1_36VarlenDynamicPersistentTileSchedulerILi128ELi128ELi256ELi128ELb1ELb1ELb1ELb1ELb1ELb1EEEEEEEEEvNT_6ParamsE --------------------------
	.section	.nv.shared._ZN7cutlass13device_kernelIN5flash11enable_sm90INS1_16FlashAttnFwdSm90INS1_25CollectiveMainloopFwdSm90ILi2EN4cute5tupleIJNS5_1CILi1EEES8_S8_EEENS6_IJNS7_ILi128EEESA_SA_EEELi128ENS_6half_tEfNS_4arch4Sm90ELb1ELb0ELb1ELb1ELb1ELb0ELb0ELb1ELb1ELb1ELb1ELb0EEENS1_21CollectiveEpilogueFwdISB_S9_SC_SE_Li256ELb1ELb1ELb1ELb0EEENS1_36VarlenDynamicPersistentTileSchedulerILi128ELi128ELi256ELi128ELb1ELb1ELb1ELb1ELb1ELb1EEEEEEEEEvNT_6ParamsE,"aw",@nobits
	.sectionflags	@""
	.align	16
	.zero		1024


//--------------------- .nv.shared._ZN7cutlass13device_kernelIN5flash11enable_sm90INS1_16FlashAttnFwdSm90INS1_25CollectiveMainloopFwdSm90ILi2EN4cute5tupleIJNS5_1CILi1EEES8_S8_EEENS6_IJNS7_ILi128EEESA_SA_EEELi128ENS_6half_tEfNS_4arch4Sm90ELb1ELb0ELb1ELb1ELb1ELb1ELb0ELb1ELb1ELb1ELb1ELb0EEENS1_21CollectiveEpilogueFwdISB_S9_SC_SE_Li256ELb1ELb1ELb1ELb0EEENS1_36VarlenDynamicPersistentTileSchedulerILi128ELi128ELi256ELi128ELb1ELb1ELb1ELb1ELb1ELb1EEEEEEEEEvNT_6ParamsE --------------------------
	.section	.nv.shared._ZN7cutlass13device_kernelIN5flash11enable_sm90INS1_16FlashAttnFwdSm90INS1_25CollectiveMainloopFwdSm90ILi2EN4cute5tupleIJNS5_1CILi1EEES8_S8_EEENS6_IJNS7_ILi128EEESA_SA_EEELi128ENS_6half_tEfNS_4arch4Sm90ELb1ELb0ELb1ELb1ELb1ELb1ELb0ELb1ELb1ELb1ELb1ELb0EEENS1_21CollectiveEpilogueFwdISB_S9_SC_SE_Li256ELb1ELb1ELb1ELb0EEENS1_36VarlenDynamicPersistentTileSchedulerILi128ELi128ELi256ELi128ELb1ELb1ELb1ELb1ELb1ELb1EEEEEEEEEvNT_6ParamsE,"aw",@nobits
	.sectionflags	@""
	.align	16
	.zero		1024


//--------------------- .nv.shared._ZN7cutlass13device_kernelIN5flash11enable_sm90INS1_16FlashAttnFwdSm90INS1_25CollectiveMainloopFwdSm90ILi2EN4cute5tupleIJNS5_1CILi1EEES8_S8_EEENS6_IJNS7_ILi192EEENS7_ILi128EEENS7_ILi96EEEEEELi96ENS_6half_tEfNS_4arch4Sm90ELb0ELb0ELb1ELb0ELb1ELb0ELb0ELb0ELb1ELb1ELb1ELb0EEENS1_21CollectiveEpilogueFwdINS6_IJSA_SC_SB_EEES9_SE_SG_Li384ELb0ELb1ELb1ELb0EEENS1_19SingleTileSchedulerILb0ELb1ELb1ELi192EEEEEEEEEvNT_6ParamsE --------------------------
	.section	.nv.shared._ZN7cutlass13device_kernelIN5flash11enable_sm90INS1_16FlashAttnFwdSm90INS1_25CollectiveMainloopFwdSm90ILi2EN4cute5tupleIJNS5_1CILi1EEES8_S8_EEENS6_IJNS7_ILi192EEENS7_ILi128EEENS7_ILi96EEEEEELi96ENS_6half_tEfNS_4arch4Sm90ELb0ELb0ELb1ELb0ELb1ELb0ELb0ELb0ELb1ELb1ELb1ELb0EEENS1_21CollectiveEpilogueFwdINS6_IJSA_SC_SB_EEES9_SE_SG_Li384ELb0ELb1ELb1ELb0EEENS1_19SingleTileSchedulerILb0ELb1ELb1ELi192EEEEEEEEEvNT_6ParamsE,"aw",@nobits
	.sectionflags	@""
	.align	16
	.zero		1024


//--------------------- .nv.shared._ZN7cutlass13device_kernelIN5flash11enable_sm90INS1_16FlashAttnFwdSm90INS1_25CollectiveMainloopFwdSm90ILi2EN4cute5tupleIJNS5_1CILi1EEES8_S8_EEENS6_IJNS7_ILi192EEENS7_ILi128EEENS7_ILi96EEEEEELi96ENS_6half_tEfNS_4arch4Sm90ELb0ELb0ELb1ELb1ELb1ELb0ELb0ELb0ELb1ELb1ELb1ELb0EEENS1_21CollectiveEpilogueFwdINS6_IJSA_SC_SB_EEES9_SE_SG_Li384ELb1ELb1ELb1ELb0EEENS1_36VarlenDynamicPersistentTileSchedulerILi192ELi128ELi384ELi128ELb1ELb1ELb1ELb0ELb1ELb1EEEEEEEEEvNT_6ParamsE --------------------------
	.section	.nv.shared._ZN7cutlass13device_kernelIN5flash11enable_sm90INS1_16FlashAttnFwdSm90INS1_25CollectiveMainloopFwdSm90ILi2EN4cute5tupleIJNS5_1CILi1EEES8_S8_EEENS6_IJNS7_ILi192EEENS7_ILi128EEENS7_ILi96EEEEEELi96ENS_6half_tEfNS_4arch4Sm90ELb0ELb0ELb1ELb1ELb1ELb0ELb0ELb0ELb1ELb1ELb1ELb0EEENS1_21CollectiveEpilogueFwdINS6_IJSA_SC_SB_EEES9_SE_SG_Li384ELb1ELb1ELb1ELb0EEENS1_36VarlenDynamicPersistentTileSchedulerILi192ELi128ELi384ELi128ELb1ELb1ELb1ELb0ELb1ELb1EEEEEEEEEvNT_6ParamsE,"aw",@nobits
	.sectionflags	@""
	.align	16
	.zero		1024


//--------------------- .nv.shared._ZN7cutlass13device_kernelIN5flash11enable_sm90INS1_16FlashAttnFwdSm90INS1_25CollectiveMainloopFwdSm90ILi2EN4cute5tupleIJNS5_1CILi1EEES8_S8_EEENS6_IJNS7_ILi192EEENS7_ILi128EEENS7_ILi96EEEEEELi96ENS_6half_tEfNS_4arch4Sm90ELb0ELb0ELb1ELb1ELb1ELb1ELb0ELb0ELb1ELb1ELb1ELb0EEENS1_21CollectiveEpilogueFwdINS6_IJSA_SC_SB_EEES9_SE_SG_Li384ELb1ELb1ELb1ELb0EEENS1_36VarlenDynamicPersistentTileSchedulerILi192ELi128ELi384ELi128ELb1ELb1ELb1ELb0ELb1ELb1EEEEEEEEEvNT_6ParamsE --------------------------
	.section	.nv.shared._ZN7cutlass13device_kernelIN5flash11enable_sm90INS1_16FlashAttnFwdSm90INS1_25CollectiveMainloopFwdSm90ILi2EN4cute5tupleIJNS5_1CILi1EEES8_S8_EEENS6_IJNS7_ILi192EEENS7_ILi128EEENS7_ILi96EEEEEELi96ENS_6half_tEfNS_4arch4Sm90ELb0ELb0ELb1ELb1ELb1ELb1ELb0ELb0ELb1ELb1ELb1ELb0EEENS1_21CollectiveEpilogueFwdINS6_IJSA_SC_SB_EEES9_SE_SG_Li384ELb1ELb1ELb1ELb0EEENS1_36VarlenDynamicPersistentTileSchedulerILi192ELi128ELi384ELi128ELb1ELb1ELb1ELb0ELb1ELb1EEEEEEEEEvNT_6ParamsE,"aw",@nobits
	.sectionflags	@""
	.align	16
	.zero		1024


//--------------------- .nv.shared._ZN7cutlass13device_kernelIN5flash11enable_sm90INS1_16FlashAttnFwdSm90INS1_25CollectiveMainloopFwdSm90ILi2EN4cute5tupleIJNS5_1CILi1EEES8_S8_EEENS6_IJNS7_ILi192EEENS7_ILi128EEENS7_ILi96EEEEEELi96ENS_6half_tEfNS_4arch4Sm90ELb0ELb1ELb1ELb0ELb1ELb0ELb0ELb0ELb1ELb1ELb1ELb0EEENS1_21CollectiveEpilogueFwdINS6_IJSA_SC_SB_EEES9_SE_SG_Li384ELb0ELb1ELb1ELb0EEENS1_19SingleTileSchedulerILb0ELb1ELb1ELi192EEEEEEEEEvNT_6ParamsE --------------------------
	.section	.nv.shared._ZN7cutlass13device_kernelIN5flash11enable_sm90INS1_16FlashAttnFwdSm90INS1_25CollectiveMainloopFwdSm90ILi2EN4cute5tupleIJNS5_1CILi1EEES8_S8_EEENS6_IJNS7_ILi192EEENS7_ILi128EEENS7_ILi96EEEEEELi96ENS_6half_tEfNS_4arch4Sm90ELb0ELb1ELb1ELb0ELb1ELb0ELb0ELb0ELb1ELb1ELb1ELb0EEENS1_21CollectiveEpilogueFwdINS6_IJSA_SC_SB_EEES9_SE_SG_Li384ELb0ELb1ELb1ELb0EEENS1_19SingleTileSchedulerILb0ELb1ELb1ELi192EEEEEEEEEvNT_6ParamsE,"aw",@nobits
	.sectionflags	@""
	.align	16
	.zero		1024


//--------------------- .nv.shared._ZN7cutlass13device_kernelIN5flash11enable_sm90INS1_16FlashAttnFwdSm90INS1_25CollectiveMainloopFwdSm90ILi2EN4cute5tupleIJNS5_1CILi1EEES8_S8_EEENS6_IJNS7_ILi192EEENS7_ILi128EEENS7_ILi96EEEEEELi96ENS_6half_tEfNS_4arch4Sm90ELb0ELb1ELb1ELb1ELb1ELb0ELb0ELb0ELb1ELb1ELb1ELb0EEENS1_21CollectiveEpilogueFwdINS6_IJSA_SC_SB_EEES9_SE_SG_Li384ELb1ELb1ELb1ELb0EEENS1_36VarlenDynamicPersistentTileSchedulerILi192ELi128ELi384ELi128ELb1ELb1ELb1ELb1ELb0ELb1EEEEEEEEEvNT_6ParamsE --------------------------
	.section	.nv.shared._ZN7cutlass13device_kernelIN5flash11enable_sm90INS1_16FlashAttnFwdSm90INS1_25CollectiveMainloopFwdSm90ILi2EN4cute5tupleIJNS5_1CILi1EEES8_S8_EEENS6_IJNS7_ILi192EEENS7_ILi128EEENS7_ILi96EEEEEELi96ENS_6half_tEfNS_4arch4Sm90ELb0ELb1ELb1ELb1ELb1ELb0ELb0ELb0ELb1ELb1ELb1ELb0EEENS1_21CollectiveEpilogueFwdINS6_IJSA_SC_SB_EEES9_SE_SG_Li384ELb1ELb1ELb1ELb0EEENS1_36VarlenDynamicPersistentTileSchedulerILi192ELi128ELi384ELi128ELb1ELb1ELb1ELb1ELb0ELb1EEEEEEEEEvNT_6ParamsE,"aw",@nobits
	.sectionflags	@""
	.align	16
	.zero		1024


//--------------------- .nv.shared._ZN7cutlass13device_kernelIN5flash11enable_sm90INS1_16FlashAttnFwdSm90INS1_25CollectiveMainloopFwdSm90ILi2EN4cute5tupleIJNS5_1CILi1EEES8_S8_EEENS6_IJNS7_ILi192EEENS7_ILi128EEENS7_ILi96EEEEEELi96ENS_6half_tEfNS_4arch4Sm90ELb0ELb1ELb1ELb1ELb1ELb1ELb0ELb0ELb1ELb1ELb1ELb0EEENS1_21CollectiveEpilogueFwdINS6_IJSA_SC_SB_EEES9_SE_SG_Li384ELb1ELb1ELb1ELb0EEENS1_36VarlenDynamicPersistentTileSchedulerILi192ELi128ELi384ELi128ELb1ELb1ELb1ELb1ELb0ELb1EEEEEEEEEvNT_6ParamsE --------------------------
	.section	.nv.shared._ZN7cutlass13device_kernelIN5flash11enable_sm90INS1_16FlashAttnFwdSm90INS1_25CollectiveMainloopFwdSm90ILi2EN4cute5tupleIJNS5_1CILi1EEES8_S8_EEENS6_IJNS7_ILi192EEENS7_ILi128EEENS7_ILi96EEEEEELi96ENS_6half_tEfNS_4arch4Sm90ELb0ELb1ELb1ELb1ELb1ELb1ELb0ELb0ELb1ELb1ELb1ELb0EEENS1_21CollectiveEpilogueFwdINS6_IJSA_SC_SB_EEES9_SE_SG_Li384ELb1ELb1ELb1ELb0EEENS1_36VarlenDynamicPersistentTileSchedulerILi192ELi128ELi384ELi128ELb1ELb1ELb1ELb1ELb0ELb1EEEEEEEEEvNT_6ParamsE,"aw",@nobits
	.sectionflags	@""
	.align	16
	.zero		1024


//--------------------- .nv.shared._ZN7cutlass13device_kernelIN5flash11enable_sm90INS1_16FlashAttnFwdSm90INS1_25CollectiveMainloopFwdSm90ILi2EN4cute5tupleIJNS5_1CILi1EEES8_S8_EEENS6_IJNS7_ILi192EEENS7_ILi128EEENS7_ILi96EEEEEELi96ENS_6half_tEfNS_4arch4Sm90ELb1ELb0ELb1ELb0ELb1ELb0ELb0ELb0ELb1ELb1ELb1ELb0EEENS1_21CollectiveEpilogueFwdINS6_IJSA_SC_SB_EEES9_SE_SG_Li384ELb0ELb1ELb1ELb0EEENS1_19SingleTileSchedulerILb0ELb1ELb1ELi192EEEEEEEEEvNT_6ParamsE --------------------------
	.section	.nv.shared._ZN7cutlass13device_kernelIN5flash11enable_sm90INS1_16FlashAttnFwdSm90INS1_25CollectiveMainloopFwdSm90ILi2EN4cute5tupleIJNS5_1CILi1EEES8_S8_EEENS6_IJNS7_ILi192EEENS7_ILi128EEENS7_ILi96EEEEEELi96ENS_6half_tEfNS_4arch4Sm90ELb1ELb0ELb1ELb0ELb1ELb0ELb0ELb0ELb1ELb1ELb1ELb0EEENS1_21CollectiveEpilogueFwdINS6_IJSA_SC_SB_EEES9_SE_SG_Li384ELb0ELb1ELb1ELb0EEENS1_19SingleTileSchedulerILb0ELb1ELb1ELi192EEEEEEEEEvNT_6ParamsE,"aw",@nobits
	.sectionflags	@""
	.align	16
	.zero		1024


//--------------------- .nv.shared._ZN7cutlass13device_kernelIN5flash11enable_sm90INS1_16FlashAttnFwdSm90INS1_25CollectiveMainloopFwdSm90ILi2EN4cute5tupleIJNS5_1CILi1EEES8_S8_EEENS6_IJNS7_ILi192EEENS7_ILi128EEENS7_ILi96EEEEEELi96ENS_6half_tEfNS_4arch4Sm90ELb1ELb0ELb1ELb1ELb1ELb0ELb0ELb0ELb1ELb1ELb1ELb0EEENS1_21CollectiveEpilogueFwdINS6_IJSA_SC_SB_EEES9_SE_SG_Li384ELb1ELb1ELb1ELb0EEENS1_36VarlenDynamicPersistentTileSchedulerILi192ELi128ELi384ELi128ELb1ELb1ELb1ELb1ELb1ELb1EEEEEEEEEvNT_6ParamsE --------------------------
	.section	.nv.shared._ZN7cutlass13device_kernelIN5flash11enable_sm90INS1_16FlashAttnFwdSm90INS1_25CollectiveMainloopFwdSm90ILi2EN4cute5tupleIJNS5_1CILi1EEES8_S8_EEENS6_IJNS7_ILi192EEENS7_ILi128EEENS7_ILi96EEEEEELi96ENS_6half_tEfNS_4arch4Sm90ELb1ELb0ELb1ELb1ELb1ELb0ELb0ELb0ELb1ELb1ELb1ELb0EEENS1_21CollectiveEpilogueFwdINS6_IJSA_SC_SB_EEES9_SE_SG_Li384ELb1ELb1ELb1ELb0EEENS1_36VarlenDynamicPersistentTileSchedulerILi192ELi128ELi384ELi128ELb1ELb1ELb1ELb1ELb1ELb1EEEEEEEEEvNT_6ParamsE,"aw",@nobits
	.sectionflags	@""
	.align	16
	.zero		1024


//--------------------- .nv.shared._ZN7cutlass13device_kernelIN5flash11enable_sm90INS1_16FlashAttnFwdSm90INS1_25CollectiveMainloopFwdSm90ILi2EN4cute5tupleIJNS5_1CILi1EEES8_S8_EEENS6_IJNS7_ILi192EEENS7_ILi128EEENS7_ILi96EEEEEELi96ENS_6half_tEfNS_4arch4Sm90ELb1ELb0ELb1ELb1ELb1ELb1ELb0ELb0ELb1ELb1ELb1ELb0EEENS1_21CollectiveEpilogueFwdINS6_IJSA_SC_SB_EEES9_SE_SG_Li384ELb1ELb1ELb1ELb0EEENS1_36VarlenDynamicPersistentTileSchedulerILi192ELi128ELi384ELi128ELb1ELb1ELb1ELb1ELb1ELb1EEEEEEEEEvNT_6ParamsE --------------------------
	.section	.nv.shared._ZN7cutlass13device_kernelIN5flash11enable_sm90INS1_16FlashAttnFwdSm90INS1_25CollectiveMainloopFwdSm90ILi2EN4cute5tupleIJNS5_1CILi1EEES8_S8_EEENS6_IJNS7_ILi192EEENS7_ILi128EEENS7_ILi96EEEEEELi96ENS_6half_tEfNS_4arch4Sm90ELb1ELb0ELb1ELb1ELb1ELb1ELb0ELb0ELb1ELb1ELb1ELb0EEENS1_21CollectiveEpilogueFwdINS6_IJSA_SC_SB_EEES9_SE_SG_Li384ELb1ELb1ELb1ELb0EEENS1_36VarlenDynamicPersistentTileSchedulerILi192ELi128ELi384ELi128ELb1ELb1ELb1ELb1ELb1ELb1EEEEEEEEEvNT_6ParamsE,"aw",@nobits
	.sectionflags	@""
	.align	16
	.zero		1024


//--------------------- .nv.shared._ZN7cutlass13device_kernelIN5flash11enable_sm90INS1_16FlashAttnFwdSm90INS1_25CollectiveMainloopFwdSm90ILi2EN4cute5tupleIJNS5_1CILi1EEES8_S8_EEENS6_IJNS7_ILi192EEENS7_ILi128EEENS7_ILi64EEEEEELi64ENS_6half_tEfNS_4arch4Sm90ELb0ELb0ELb1ELb0ELb1ELb0ELb0ELb1ELb1ELb1ELb1ELb0EEENS1_21CollectiveEpilogueFwdINS6_IJSA_SC_SB_EEES9_SE_SG_Li384ELb0ELb1ELb1ELb0EEENS1_19SingleTileSchedulerILb0ELb1ELb1ELi192EEEEEEEEEvNT_6ParamsE --------------------------
	.section	.nv.shared._ZN7cutlass13device_kernelIN5flash11enable_sm90INS1_16FlashAttnFwdSm90INS1_25CollectiveMainloopFwdSm90ILi2EN4cute5tupleIJNS5_1CILi1EEES8_S8_EEENS6_IJNS7_ILi192EEENS7_ILi128EEENS7_ILi64EEEEEELi64ENS_6half_tEfNS_4arch4Sm90ELb0ELb0ELb1ELb0ELb1ELb0ELb0ELb1ELb1ELb1ELb1ELb0EEENS1_21CollectiveEpilogueFwdINS6_IJSA_SC_SB_EEES9_SE_SG_Li384ELb0ELb1ELb1ELb0EEENS1_19SingleTileSchedulerILb0ELb1ELb1ELi192EEEEEEEEEvNT_6ParamsE,"aw",@nobits
	.sectionflags	@""
	.align	16
	.zero		1024


//--------------------- .nv.shared._ZN7cutlass13device_kernelIN5flash11enable_sm90INS1_16FlashAttnFwdSm90INS1_25CollectiveMainloopFwdSm90ILi2EN4cute5tupleIJNS5_1CILi1EEES8_S8_EEENS6_IJNS7_ILi192EEENS7_ILi128EEENS7_ILi64EEEEEELi64ENS_6half_tEfNS_4arch4Sm90ELb0ELb0ELb1ELb1ELb1ELb0ELb0ELb1ELb1ELb1ELb1ELb0EEENS1_21CollectiveEpilogueFwdINS6_IJSA_SC_SB_EEES9_SE_SG_Li384ELb1ELb1ELb1ELb0EEENS1_36VarlenDynamicPersistentTileSchedulerILi192ELi128ELi384ELi128ELb1ELb1ELb1ELb0ELb1ELb1EEEEEEEEEvNT_6ParamsE --------------------------
	.section	.nv.shared._ZN7cutlass13device_kernelIN5flash11enable_sm90INS1_16FlashAttnFwdSm90INS1_25CollectiveMainloopFwdSm90ILi2EN4cute5tupleIJNS5_1CILi1EEES8_S8_EEENS6_IJNS7_ILi192EEENS7_ILi128EEENS7_ILi64EEEEEELi64ENS_6half_tEfNS_4arch4Sm90ELb0ELb0ELb1ELb1ELb1ELb0ELb0ELb1ELb1ELb1ELb1ELb0EEENS1_21CollectiveEpilogueFwdINS6_IJSA_SC_SB_EEES9_SE_SG_Li384ELb1ELb1ELb1ELb0EEENS1_36VarlenDynamicPersistentTileSchedulerILi192ELi128ELi384ELi128ELb1ELb1ELb1ELb0ELb1ELb1EEEEEEEEEvNT_6ParamsE,"aw",@nobits
	.sectionflags	@""
	.align	16
	.zero		1024


//--------------------- .nv.shared._ZN7cutlass13device_kernelIN5flash11enable_sm90INS1_16FlashAttnFwdSm90INS1_25CollectiveMainloopFwdSm90ILi2EN4cute5tupleIJNS5_1CILi1EEES8_S8_EEENS6_IJNS7_ILi192EEENS7_ILi128EEENS7_ILi64EEEEEELi64ENS_6half_tEfNS_4arch4Sm90ELb0ELb0ELb1ELb1ELb1ELb1ELb0ELb1ELb1ELb1ELb1ELb0EEENS1_21CollectiveEpilogueFwdINS6_IJSA_SC_SB_EEES9_SE_SG_Li384ELb1ELb1ELb1ELb0EEENS1_36VarlenDynamicPersistentTileSchedulerILi192ELi128ELi384ELi128ELb1ELb1ELb1ELb0ELb1ELb1EEEEEEEEEvNT_6ParamsE --------------------------
	.section	.nv.shared._ZN7cutlass13device_kernelIN5flash11enable_sm90INS1_16FlashAttnFwdSm90INS1_25CollectiveMainloopFwdSm90ILi2EN4cute5tupleIJNS5_1CILi1EEES8_S8_EEENS6_IJNS7_ILi192EEENS7_ILi128EEENS7_ILi64EEEEEELi64ENS_6half_tEfNS_4arch4Sm90ELb0ELb0ELb1ELb1ELb1ELb1ELb0ELb1ELb1ELb1ELb1ELb0EEENS1_21CollectiveEpilogueFwdINS6_IJSA_SC_SB_EEES9_SE_SG_Li384ELb1ELb1ELb1ELb0EEENS1_36VarlenDynamicPersistentTileSchedulerILi192ELi128ELi384ELi128ELb1ELb1ELb1ELb0ELb1ELb1EEEEEEEEEvNT_6ParamsE,"aw",@nobits
	.sectionflags	@""
	.align	16
	.zero		1024


//--------------------- .nv.shared._ZN7cutlass13device_kernelIN5flash11enable_sm90INS1_16FlashAttnFwdSm90INS1_25CollectiveMainloopFwdSm90ILi2EN4cute5tupleIJNS5_1CILi1EEES8_S8_EEENS6_IJNS7_ILi192EEENS7_ILi128EEENS7_ILi64EEEEEELi64ENS_6half_tEfNS_4arch4Sm90ELb0ELb1ELb1ELb0ELb1ELb0ELb0ELb1ELb1ELb1ELb1ELb0EEENS1_21CollectiveEpilogueFwdINS6_IJSA_SC_SB_EEES9_SE_SG_Li384ELb0ELb1ELb1ELb0EEENS1_19SingleTileSchedulerILb0ELb1ELb1ELi192EEEEEEEEEvNT_6ParamsE --------------------------
	.section	.nv.shared._ZN7cutlass13device_kernelIN5flash11enable_sm90INS1_16FlashAttnFwdSm90INS1_25CollectiveMainloopFwdSm90ILi2EN4cute5tupleIJNS5_1CILi1EEES8_S8_EEENS6_IJNS7_ILi192EEENS7_ILi128EEENS7_ILi64EEEEEELi64ENS_6half_tEfNS_4arch4Sm90ELb0ELb1ELb1ELb0ELb1ELb0ELb0ELb1ELb1ELb1ELb1ELb0EEENS1_21CollectiveEpilogueFwdINS6_IJSA_SC_SB_EEES9_SE_SG_Li384ELb0ELb1ELb1ELb0EEENS1_19SingleTileSchedulerILb0ELb1ELb1ELi192EEEEEEEEEvNT_6ParamsE,"aw",@nobits
	.sectionflags	@""
	.align	16
	.zero		1024


//--------------------- .nv.shared._ZN7cutlass13device_kernelIN5flash11enable_sm90INS1_16FlashAttnFwdSm90INS1_25CollectiveMainloopFwdSm90ILi2EN4cute5tupleIJNS5_1CILi1EEES8_S8_EEENS6_IJNS7_ILi192EEENS7_ILi128EEENS7_ILi64EEEEEELi64ENS_6half_tEfNS_4arch4Sm90ELb0ELb1ELb1ELb1ELb1ELb0ELb0ELb1ELb1ELb1ELb1ELb0EEENS1_21CollectiveEpilogueFwdINS6_IJSA_SC_SB_EEES9_SE_SG_Li384ELb1ELb1ELb1ELb0EEENS1_36VarlenDynamicPersistentTileSchedulerILi192ELi128ELi384ELi128ELb1ELb1ELb1ELb1ELb0ELb1EEEEEEEEEvNT_6ParamsE --------------------------
	.section	.nv.shared._ZN7cutlass13device_kernelIN5flash11enable_sm90INS1_16FlashAttnFwdSm90INS1_25CollectiveMainloopFwdSm90ILi2EN4cute5tupleIJNS5_1CILi1EEES8_S8_EEENS6_IJNS7_ILi192EEENS7_ILi128EEENS7_ILi64EEEEEELi64ENS_6half_tEfNS_4arch4Sm90ELb0ELb1ELb1ELb1ELb1ELb0ELb0ELb1ELb1ELb1ELb1ELb0EEENS1_21CollectiveEpilogueFwdINS6_IJSA_SC_SB_EEES9_SE_SG_Li384ELb1ELb1ELb1ELb0EEENS1_36VarlenDynamicPersistentTileSchedulerILi192ELi128ELi384ELi128ELb1ELb1ELb1ELb1ELb0ELb1EEEEEEEEEvNT_6ParamsE,"aw",@nobits
	.sectionflags	@""
	.align	16
	.zero		1024


//--------------------- .nv.shared._ZN7cutlass13device_kernelIN5flash11enable_sm90INS1_16FlashAttnFwdSm90INS1_25CollectiveMainloopFwdSm90ILi2EN4cute5tupleIJNS5_1CILi1EEES8_S8_EEENS6_IJNS7_ILi192EEENS7_ILi128EEENS7_ILi64EEEEEELi64ENS_6half_tEfNS_4arch4Sm90ELb0ELb1ELb1ELb1ELb1ELb1ELb0ELb1ELb1ELb1ELb1ELb0EEENS1_21CollectiveEpilogueFwdINS6_IJSA_SC_SB_EEES9_SE_SG_Li384ELb1ELb1ELb1ELb0EEENS1_36VarlenDynamicPersistentTileSchedulerILi192ELi128ELi384ELi128ELb1ELb1ELb1ELb1ELb0ELb1EEEEEEEEEvNT_6ParamsE --------------------------
	.section	.nv.shared._ZN7cutlass13device_kernelIN5flash11enable_sm90INS1_16FlashAttnFwdSm90INS1_25CollectiveMainloopFwdSm90ILi2EN4cute5tupleIJNS5_1CILi1EEES8_S8_EEENS6_IJNS7_ILi192EEENS7_ILi128EEENS7_ILi64EEEEEELi64ENS_6half_tEfNS_4arch4Sm90ELb0ELb1ELb1ELb1ELb1ELb1ELb0ELb1ELb1ELb1ELb1ELb0EEENS1_21CollectiveEpilogueFwdINS6_IJSA_SC_SB_EEES9_SE_SG_Li384ELb1ELb1ELb1ELb0EEENS1_36VarlenDynamicPersistentTileSchedulerILi192ELi128ELi384ELi128ELb1ELb1ELb1ELb1ELb0ELb1EEEEEEEEEvNT_6ParamsE,"aw",@nobits
	.sectionflags	@""
	.align	16
	.zero		1024


//--------------------- .nv.shared._ZN7cutlass13device_kernelIN5flash11enable_sm90INS1_16FlashAttnFwdSm90INS1_25CollectiveMainloopFwdSm90ILi2EN4cute5tupleIJNS5_1CILi1EEES8_S8_EEENS6_IJNS7_ILi192EEENS7_ILi128EEENS7_ILi64EEEEEELi64ENS_6half_tEfNS_4arch4Sm90ELb1ELb0ELb1ELb0ELb1ELb0ELb0ELb1ELb1ELb1ELb1ELb0EEENS1_21CollectiveEpilogueFwdINS6_IJSA_SC_SB_EEES9_SE_SG_Li384ELb0ELb1ELb1ELb0EEENS1_19SingleTileSchedulerILb0ELb1ELb1ELi192EEEEEEEEEvNT_6ParamsE --------------------------
	.section	.nv.shared._ZN7cutlass13device_kernelIN5flash11enable_sm90INS1_16FlashAttnFwdSm90INS1_25CollectiveMainloopFwdSm90ILi2EN4cute5tupleIJNS5_1CILi1EEES8_S8_EEENS6_IJNS7_ILi192EEENS7_ILi128EEENS7_ILi64EEEEEELi64ENS_6half_tEfNS_4arch4Sm90ELb1ELb0ELb1ELb0ELb1ELb0ELb0ELb1ELb1ELb1ELb1ELb0EEENS1_21CollectiveEpilogueFwdINS6_IJSA_SC_SB_EEES9_SE_SG_Li384ELb0ELb1ELb1ELb0EEENS1_19SingleTileSchedulerILb0ELb1ELb1ELi192EEEEEEEEEvNT_6ParamsE,"aw",@nobits
	.sectionflags	@""
	.align	16
	.zero		1024


//--------------------- .nv.shared._ZN7cutlass13device_kernelIN5flash11enable_sm90INS1_16FlashAttnFwdSm90INS1_25CollectiveMainloopFwdSm90ILi2EN4cute5tupleIJNS5_1CILi1EEES8_S8_EEENS6_IJNS7_ILi192EEENS7_ILi128EEENS7_ILi64EEEEEELi64ENS_6half_tEfNS_4arch4Sm90ELb1ELb0ELb1ELb1ELb1ELb0ELb0ELb1ELb1ELb1ELb1ELb0EEENS1_21CollectiveEpilogueFwdINS6_IJSA_SC_SB_EEES9_SE_SG_Li384ELb1ELb1ELb1ELb0EEENS1_36VarlenDynamicPersistentTileSchedulerILi192ELi128ELi384ELi128ELb1ELb1ELb1ELb1ELb1ELb1EEEEEEEEEvNT_6ParamsE --------------------------
	.section	.nv.shared._ZN7cutlass13device_kernelIN5flash11enable_sm90INS1_16FlashAttnFwdSm90INS1_25CollectiveMainloopFwdSm90ILi2EN4cute5tupleIJNS5_1CILi1EEES8_S8_EEENS6_IJNS7_ILi192EEENS7_ILi128EEENS7_ILi64EEEEEELi64ENS_6half_tEfNS_4arch4Sm90ELb1ELb0ELb1ELb1ELb1ELb0ELb0ELb1ELb1ELb1ELb1ELb0EEENS1_21CollectiveEpilogueFwdINS6_IJSA_SC_SB_EEES9_SE_SG_Li384ELb1ELb1ELb1ELb0EEENS1_36VarlenDynamicPersistentTileSchedulerILi192ELi128ELi384ELi128ELb1ELb1ELb1ELb1ELb1ELb1EEEEEEEEEvNT_6ParamsE,"aw",@nobits
	.sectionflags	@""
	.align	16
	.zero		1024


//--------------------- .nv.shared._ZN7cutlass13device_kernelIN5flash11enable_sm90INS1_16FlashAttnFwdSm90INS1_25CollectiveMainloopFwdSm90ILi2EN4cute5tupleIJNS5_1CILi1EEES8_S8_EEENS6_IJNS7_ILi192EEENS7_ILi128EEENS7_ILi64EEEEEELi64ENS_6half_tEfNS_4arch4Sm90ELb1ELb0ELb1ELb1ELb1ELb1ELb0ELb1ELb1ELb1ELb1ELb0EEENS1_21CollectiveEpilogueFwdINS6_IJSA_SC_SB_EEES9_SE_SG_Li384ELb1ELb1ELb1ELb0EEENS1_36VarlenDynamicPersistentTileSchedulerILi192ELi128ELi384ELi128ELb1ELb1ELb1ELb1ELb1ELb1EEEEEEEEEvNT_6ParamsE --------------------------
	.section	.nv.shared._ZN7cutlass13device_kernelIN5flash11enable_sm90INS1_16FlashAttnFwdSm90INS1_25CollectiveMainloopFwdSm90ILi2EN4cute5tupleIJNS5_1CILi1EEES8_S8_EEENS6_IJNS7_ILi192EEENS7_ILi128EEENS7_ILi64EEEEEELi64ENS_6half_tEfNS_4arch4Sm90ELb1ELb0ELb1ELb1ELb1ELb1ELb0ELb1ELb1ELb1ELb1ELb0EEENS1_21CollectiveEpilogueFwdINS6_IJSA_SC_SB_EEES9_SE_SG_Li384ELb1ELb1ELb1ELb0EEENS1_36VarlenDynamicPersistentTileSchedulerILi192ELi128ELi384ELi128ELb1ELb1ELb1ELb1ELb1ELb1EEEEEEEEEvNT_6ParamsE,"aw",@nobits
	.sectionflags	@""
	.align	16
	.zero		1024


//--------------------- .nv.constant0._ZN7cutlass13device_kernelIN5flash11enable_sm90INS1_16FlashAttnFwdSm90INS1_25CollectiveMainloopFwdSm90ILi2EN4cute5tupleIJNS5_1CILi1EEES8_S8_EEENS6_IJNS7_ILi128EEENS7_ILi80EEENS7_ILi256EEEEEELi256ENS_6half_tEfNS_4arch4Sm90ELb0ELb0ELb1ELb0ELb1ELb0ELb0ELb1ELb1ELb1ELb1ELb0EEENS1_21CollectiveEpilogueFwdINS6_IJSA_SC_SB_EEES9_SE_SG_Li256ELb0ELb1ELb1ELb0EEENS1_19SingleTileSchedulerILb0ELb1ELb1ELi128EEEEEEEEEvNT_6ParamsE --------------------------
	.section	.nv.constant0._ZN7cutlass13device_kernelIN5flash11enable_sm90INS1_16FlashAttnFwdSm90INS1_25CollectiveMainloopFwdSm90ILi2EN4cute5tupleIJNS5_1CILi1EEES8_S8_EEENS6_IJNS7_ILi128EEENS7_ILi80EEENS7_ILi256EEEEEELi256ENS_6half_tEfNS_4arch4Sm90ELb0ELb0ELb1ELb0ELb1ELb0ELb0ELb1ELb1ELb1ELb1ELb0EEENS1_21CollectiveEpilogueFwdINS6_IJSA_SC_SB_EEES9_SE_SG_Li256ELb0ELb1ELb1ELb0EEENS1_19SingleTileSchedulerILb0ELb1ELb1ELi128EEEEEEEEEvNT_6ParamsE,"a",@progbits
	.sectionflags	@""
	.align	4
.nv.constant0._ZN7cutlass13device_kernelIN5flash11enable_sm90INS1_16FlashAttnFwdSm90INS1_25CollectiveMainloopFwdSm90ILi2EN4cute5tupleIJNS5_1CILi1EEES8_S8_EEENS6_IJNS7_ILi128EEENS7_ILi80EEENS7_ILi256EEEEEELi256ENS_6half_tEfNS_4arch4Sm90ELb0ELb0ELb1ELb0ELb1ELb0ELb0ELb1ELb1ELb1ELb1ELb0EEENS1_21CollectiveEpilogueFwdINS6_IJSA_SC_SB_EEES9_SE_SG_Li256ELb0ELb1ELb1ELb0EEENS1_19SingleTileSchedulerILb0ELb1ELb1ELi128EEEEEEEEEvNT_6ParamsE:
	.zero		3200


//--------------------- .nv.constant0._ZN7cutlass13device_kernelIN5flash11enable_sm90INS1_16FlashAttnFwdSm90INS1_25CollectiveMainloopFwdSm90ILi2EN4cute5tupleIJNS5_1CILi1EEES8_S8_EEENS6_IJNS7_ILi128EEENS7_ILi80EEENS7_ILi256EEEEEELi256ENS_6half_tEfNS_4arch4Sm90ELb0ELb0ELb1ELb1ELb1ELb0ELb0ELb1ELb1ELb1ELb1ELb0EEENS1_21CollectiveEpilogueFwdINS6_IJSA_SC_SB_EEES9_SE_SG_Li256ELb1ELb1ELb1ELb0EEENS1_36VarlenDynamicPersistentTileSchedulerILi128ELi80ELi256ELi128ELb1ELb1ELb1ELb0ELb1ELb1EEEEEEEEEvNT_6ParamsE --------------------------
	.section	.nv.constant0._ZN7cutlass13device_kernelIN5flash11enable_sm90INS1_16FlashAttnFwdSm90INS1_25CollectiveMainloopFwdSm90ILi2EN4cute5tupleIJNS5_1CILi1EEES8_S8_EEENS6_IJNS7_ILi128EEENS7_ILi80EEENS7_ILi256EEEEEELi256ENS_6half_tEfNS_4arch4Sm90ELb0ELb0ELb1ELb1ELb1ELb0ELb0ELb1ELb1ELb1ELb1ELb0EEENS1_21CollectiveEpilogueFwdINS6_IJSA_SC_SB_EEES9_SE_SG_Li256ELb1ELb1ELb1ELb0EEENS1_36VarlenDynamicPersistentTileSchedulerILi128ELi80ELi256ELi128ELb1ELb1ELb1ELb0ELb1ELb1EEEEEEEEEvNT_6ParamsE,"a",@progbits
	.sectionflags	@""
	.align	4
.nv.constant0._ZN7cutlass13device_kernelIN5flash11enable_sm90INS1_16FlashAttnFwdSm90INS1_25CollectiveMainloopFwdSm90ILi2EN4cute5tupleIJNS5_1CILi1EEES8_S8_EEENS6_IJNS7_ILi128EEENS7_ILi80EEENS7_ILi256EEEEEELi256ENS_6half_tEfNS_4arch4Sm90ELb0ELb0ELb1ELb1ELb1ELb0ELb0ELb1ELb1ELb1ELb1ELb0EEENS1_21CollectiveEpilogueFwdINS6_IJSA_SC_SB_EEES9_SE_SG_Li256ELb1ELb1ELb1ELb0EEENS1_36VarlenDynamicPersistentTileSchedulerILi128ELi80ELi256ELi128ELb1ELb1ELb1ELb0ELb1ELb1EEEEEEEEEvNT_6ParamsE:
	.zero		3328


//--------------------- .nv.constant0._ZN7cutlass13device_kernelIN5flash11enable_sm90INS1_16FlashAttnFwdSm90INS1_25CollectiveMainloopFwdSm90ILi2EN4cute5tupleIJNS5_1CILi1EEES8_S8_EEENS6_IJNS7_ILi128EEENS7_ILi80EEENS7_ILi256EEEEEELi256ENS_6half_tEfNS_4arch4Sm90ELb0ELb0ELb1ELb1ELb1ELb1ELb0ELb1ELb1ELb1ELb1ELb0EEENS1_21CollectiveEpilogueFwdINS6_IJSA_SC_SB_EEES9_SE_SG_Li256ELb1ELb1ELb1ELb0EEENS1_36VarlenDynamicPersistentTileSchedulerILi128ELi80ELi256ELi128ELb1ELb1ELb1ELb0ELb1ELb1EEEEEEEEEvNT_6ParamsE --------------------------
	.section	.nv.constant0._ZN7cutlass13device_kernelIN5flash11enable_sm90INS1_16FlashAttnFwdSm90INS1_25CollectiveMainloopFwdSm90ILi2EN4cute5tupleIJNS5_1CILi1EEES8_S8_EEENS6_IJNS7_ILi128EEENS7_ILi80EEENS7_ILi256EEEEEELi256ENS_6half_tEfNS_4arch4Sm90ELb0ELb0ELb1ELb1ELb1ELb1ELb0ELb1ELb1ELb1ELb1ELb0EEENS1_21CollectiveEpilogueFwdINS6_IJSA_SC_SB_EEES9_SE_SG_Li256ELb1ELb1ELb1ELb0EEENS1_36VarlenDynamicPersistentTileSchedulerILi128ELi80ELi256ELi128ELb1ELb1ELb1ELb0ELb1ELb1EEEEEEEEEvNT_6ParamsE,"a",@progbits
	.sectionflags	@""
	.align	4
.nv.constant0._ZN7cutlass13device_kernelIN5flash11enable_sm90INS1_16FlashAttnFwdSm90INS1_25CollectiveMainloopFwdSm90ILi2EN4cute5tupleIJNS5_1CILi1EEES8_S8_EEENS6_IJNS7_ILi128EEENS7_ILi80EEENS7_ILi256EEEEEELi256ENS_6half_tEfNS_4arch4Sm90ELb0ELb0ELb1ELb1ELb1ELb1ELb0ELb1ELb1ELb1ELb1ELb0EEENS1_21CollectiveEpilogueFwdINS6_IJSA_SC_SB_EEES9_SE_SG_Li256ELb1ELb1ELb1ELb0EEENS1_36VarlenDynamicPersistentTileSchedulerILi128ELi80ELi256ELi128ELb1ELb1ELb1ELb0ELb1ELb1EEEEEEEEEvNT_6ParamsE:
	.zero		3328


//--------------------- .nv.constant0._ZN7cutlass13device_kernelIN5flash11enable_sm90INS1_16FlashAttnFwdSm90INS1_25CollectiveMainloopFwdSm90ILi2EN4cute5tupleIJNS5_1CILi1EEES8_S8_EEENS6_IJNS7_ILi128EEENS7_ILi64EEENS7_ILi256EEEEEELi256ENS_6half_tEfNS_4arch4Sm90ELb0ELb1ELb1ELb0ELb1ELb0ELb0ELb1ELb1ELb1ELb1ELb0EEENS1_21CollectiveEpilogueFwdINS6_IJSA_SC_SB_EEES9_SE_SG_Li256ELb0ELb1ELb1ELb0EEENS1_19SingleTileSchedulerILb0ELb1ELb1ELi128EEEEEEEEEvNT_6ParamsE --------------------------
	.section	.nv.constant0._ZN7cutlass13device_kernelIN5flash11enable_sm90INS1_16FlashAttnFwdSm90INS1_25CollectiveMainloopFwdSm90ILi2EN4cute5tupleIJNS5_1CILi1EEES8_S8_EEENS6_IJNS7_ILi128EEENS7_ILi64EEENS7_ILi256EEEEEELi256ENS_6half_tEfNS_4arch4Sm90ELb0ELb1ELb1ELb0ELb1ELb0ELb0ELb1ELb1ELb1ELb1ELb0EEENS1_21CollectiveEpilogueFwdINS6_IJSA_SC_SB_EEES9_SE_SG_Li256ELb0ELb1ELb1ELb0EEENS1_19SingleTileSchedulerILb0ELb1ELb1ELi128EEEEEEEEEvNT_6ParamsE,"a",@progbits
	.sectionflags	@""
	.align	4
.nv.constant0._ZN7cutlass13device_kernelIN5flash11enable_sm90INS1_16FlashAttnFwdSm90INS1_25CollectiveMainloopFwdSm90ILi2EN4cute5tupleIJNS5_1CILi1EEES8_S8_EEENS6_IJNS7_ILi128EEENS7_ILi64EEENS7_ILi256EEEEEELi256ENS_6half_tEfNS_4arch4Sm90ELb0ELb1ELb1ELb0ELb1ELb0ELb0ELb1ELb1ELb1ELb1ELb0EEENS1_21CollectiveEpilogueFwdINS6_IJSA_SC_SB_EEES9_SE_SG_Li256ELb0ELb1ELb1ELb0EEENS1_19SingleTileSchedulerILb0ELb1ELb1ELi128EEEEEEEEEvNT_6ParamsE:
	.zero		3200


//--------------------- .nv.constant0._ZN7cutlass13device_kernelIN5flash11enable_sm90INS1_16FlashAttnFwdSm90INS1_25CollectiveMainloopFwdSm90ILi2EN4cute5tupleIJNS5_1CILi1EEES8_S8_EEENS6_IJNS7_ILi128EEENS7_ILi64EEENS7_ILi256EEEEEELi256ENS_6half_tEfNS_4arch4Sm90ELb0ELb1ELb1ELb1ELb1ELb0ELb0ELb1ELb1ELb1ELb1ELb0EEENS1_21CollectiveEpilogueFwdINS6_IJSA_SC_SB_EEES9_SE_SG_Li256ELb1ELb1ELb1ELb0EEENS1_36VarlenDynamicPersistentTileSchedulerILi128ELi64ELi256ELi128ELb1ELb1ELb1ELb1ELb0ELb1EEEEEEEEEvNT_6ParamsE --------------------------
	.section	.nv.constant0._ZN7cutlass13device_kernelIN5flash11enable_sm90INS1_16FlashAttnFwdSm90INS1_25CollectiveMainloopFwdSm90ILi2EN4cute5tupleIJNS5_1CILi1EEES8_S8_EEENS6_IJNS7_ILi128EEENS7_ILi64EEENS7_ILi256EEEEEELi256ENS_6half_tEfNS_4arch4Sm90ELb0ELb1ELb1ELb1ELb1ELb0ELb0ELb1ELb1ELb1ELb1ELb0EEENS1_21CollectiveEpilogueFwdINS6_IJSA_SC_SB_EEES9_SE_SG_Li256ELb1ELb1ELb1ELb0EEENS1_36VarlenDynamicPersistentTileSchedulerILi128ELi64ELi256ELi128ELb1ELb1ELb1ELb1ELb0ELb1EEEEEEEEEvNT_6ParamsE,"a",@progbits
	.sectionflags	@""
	.align	4
.nv.constant0._ZN7cutlass13device_kernelIN5flash11enable_sm90INS1_16FlashAttnFwdSm90INS1_25CollectiveMainloopFwdSm90ILi2EN4cute5tupleIJNS5_1CILi1EEES8_S8_EEENS6_IJNS7_ILi128EEENS7_ILi64EEENS7_ILi256EEEEEELi256ENS_6half_tEfNS_4arch4Sm90ELb0ELb1ELb1ELb1ELb1ELb0ELb0ELb1ELb1ELb1ELb1ELb0EEENS1_21CollectiveEpilogueFwdINS6_IJSA_SC_SB_EEES9_SE_SG_Li256ELb1ELb1ELb1ELb0EEENS1_36VarlenDynamicPersistentTileSchedulerILi128ELi64ELi256ELi128ELb1ELb1ELb1ELb1ELb0ELb1EEEEEEEEEvNT_6ParamsE:
	.zero		3328


//--------------------- .nv.constant0._ZN7cutlass13device_kernelIN5flash11enable_sm90INS1_16FlashAttnFwdSm90INS1_25CollectiveMainloopFwdSm90ILi2EN4cute5tupleIJNS5_1CILi1EEES8_S8_EEENS6_IJNS7_ILi128EEENS7_ILi64EEENS7_ILi256EEEEEELi256ENS_6half_tEfNS_4arch4Sm90ELb0ELb1ELb1ELb1ELb1ELb1ELb0ELb1ELb1ELb1ELb1ELb0EEENS1_21CollectiveEpilogueFwdINS6_IJSA_SC_SB_EEES9_SE_SG_Li256ELb1ELb1ELb1ELb0EEENS1_36VarlenDynamicPersistentTileSchedulerILi128ELi64ELi256ELi128ELb1ELb1ELb1ELb1ELb0ELb1EEEEEEEEEvNT_6ParamsE --------------------------
	.section	.nv.constant0._ZN7cutlass13device_kernelIN5flash11enable_sm90INS1_16FlashAttnFwdSm90INS1_25CollectiveMainloopFwdSm90ILi2EN4cute5tupleIJNS5_1CILi1EEES8_S8_EEENS6_IJNS7_ILi128EEENS7_ILi64EEENS7_ILi256EEEEEELi256ENS_6half_tEfNS_4arch4Sm90ELb0ELb1ELb1ELb1ELb1ELb1ELb0ELb1ELb1ELb1ELb1ELb0EEENS1_21CollectiveEpilogueFwdINS6_IJSA_SC_SB_EEES9_SE_SG_Li256ELb1ELb1ELb1ELb0EEENS1_36VarlenDynamicPersistentTileSchedulerILi128ELi64ELi256ELi128ELb1ELb1ELb1ELb1ELb0ELb1EEEEEEEEEvNT_6ParamsE,"a",@progbits
	.sectionflags	@""
	.align	4
.nv.constant0._ZN7cutlass13device_kernelIN5flash11enable_sm90INS1_16FlashAttnFwdSm90INS1_25CollectiveMainloopFwdSm90ILi2EN4cute5tupleIJNS5_1CILi1EEES8_S8_EEENS6_IJNS7_ILi128EEENS7_ILi64EEENS7_ILi256EEEEEELi256ENS_6half_tEfNS_4arch4Sm90ELb0ELb1ELb1ELb1ELb1ELb1ELb0ELb1ELb1ELb1ELb1ELb0EEENS1_21CollectiveEpilogueFwdINS6_IJSA_SC_SB_EEES9_SE_SG_Li256ELb1ELb1ELb1ELb0EEENS1_36VarlenDynamicPersistentTileSchedulerILi128ELi64ELi256ELi128ELb1ELb1ELb1ELb1ELb0ELb1EEEEEEEEEvNT_6ParamsE:
	.zero		3328


//--------------------- .nv.constant0._ZN7cutlass13device_kernelIN5flash11enable_sm90INS1_16FlashAttnFwdSm90INS1_25CollectiveMainloopFwdSm90ILi2EN4cute5tupleIJNS5_1CILi1EEES8_S8_EEENS6_IJNS7_ILi128EEENS7_ILi80EEENS7_ILi256EEEEEELi256ENS_6half_tEfNS_4arch4Sm90ELb1ELb0ELb1ELb0ELb1ELb0ELb0ELb1ELb1ELb1ELb1ELb0EEENS1_21CollectiveEpilogueFwdINS6_IJSA_SC_SB_EEES9_SE_SG_Li256ELb0ELb1ELb1ELb0EEENS1_19SingleTileSchedulerILb0ELb1ELb1ELi128EEEEEEEEEvNT_6ParamsE --------------------------
	.section	.nv.constant0._ZN7cutlass13device_kernelIN5flash11enable_sm90INS1_16FlashAttnFwdSm90INS1_25CollectiveMainloopFwdSm90ILi2EN4cute5tupleIJNS5_1CILi1EEES8_S8_EEENS6_IJNS7_ILi128EEENS7_ILi80EEENS7_ILi256EEEEEELi256ENS_6half_tEfNS_4arch4Sm90ELb1ELb0ELb1ELb0ELb1ELb0ELb0ELb1ELb1ELb1ELb1ELb0EEENS1_21CollectiveEpilogueFwdINS6_IJSA_SC_SB_EEES9_SE_SG_Li256ELb0ELb1ELb1ELb0EEENS1_19SingleTileSchedulerILb0ELb1ELb1ELi128EEEEEEEEEvNT_6ParamsE,"a",@progbits
	.sectionflags	@""
	.align	4
.nv.constant0._ZN7cutlass13device_kernelIN5flash11enable_sm90INS1_16FlashAttnFwdSm90INS1_25CollectiveMainloopFwdSm90ILi2EN4cute5tupleIJNS5_1CILi1EEES8_S8_EEENS6_IJNS7_ILi128EEENS7_ILi80EEENS7_ILi256EEEEEELi256ENS_6half_tEfNS_4arch4Sm90ELb1ELb0ELb1ELb0ELb1ELb0ELb0ELb1ELb1ELb1ELb1ELb0EEENS1_21CollectiveEpilogueFwdINS6_IJSA_SC_SB_EEES9_SE_SG_Li256ELb0ELb1ELb1ELb0EEENS1_19SingleTileSchedulerILb0ELb1ELb1ELi128EEEEEEEEEvNT_6ParamsE:
	.zero		3200


//--------------------- .nv.constant0._ZN7cutlass13device_kernelIN5flash11enable_sm90INS1_16FlashAttnFwdSm90INS1_25CollectiveMainloopFwdSm90ILi2EN4cute5tupleIJNS5_1CILi1EEES8_S8_EEENS6_IJNS7_ILi128EEENS7_ILi80EEENS7_ILi256EEEEEELi256ENS_6half_tEfNS_4arch4Sm90ELb1ELb0ELb1ELb1ELb1ELb0ELb0ELb1ELb1ELb1ELb1ELb0EEENS1_21CollectiveEpilogueFwdINS6_IJSA_SC_SB_EEES9_SE_SG_Li256ELb1ELb1ELb1ELb0EEENS1_36VarlenDynamicPersistentTileSchedulerILi128ELi80ELi256ELi128ELb1ELb1ELb1ELb1ELb1ELb1EEEEEEEEEvNT_6ParamsE --------------------------
	.section	.nv.constant0._ZN7cutlass13device_kernelIN5flash11enable_sm90INS1_16FlashAttnFwdSm90INS1_25CollectiveMainloopFwdSm90ILi2EN4cute5tupleIJNS5_1CILi1EEES8_S8_EEENS6_IJNS7_ILi128EEENS7_ILi80EEENS7_ILi256EEEEEELi256ENS_6half_tEfNS_4arch4Sm90ELb1ELb0ELb1ELb1ELb1ELb0ELb0ELb1ELb1ELb1ELb1ELb0EEENS1_21CollectiveEpilogueFwdINS6_IJSA_SC_SB_EEES9_SE_SG_Li256ELb1ELb1ELb1ELb0EEENS1_36VarlenDynamicPersistentTileSchedulerILi128ELi80ELi256ELi128ELb1ELb1ELb1ELb1ELb1ELb1EEEEEEEEEvNT_6ParamsE,"a",@progbits
	.sectionflags	@""
	.align	4
.nv.constant0._ZN7cutlass13device_kernelIN5flash11enable_sm90INS1_16FlashAttnFwdSm90INS1_25CollectiveMainloopFwdSm90ILi2EN4cute5tupleIJNS5_1CILi1EEES8_S8_EEENS6_IJNS7_ILi128EEENS7_ILi80EEENS7_ILi256EEEEEELi256ENS_6half_tEfNS_4arch4Sm90ELb1ELb0ELb1ELb1ELb1ELb0ELb0ELb1ELb1ELb1ELb1ELb0EEENS1_21CollectiveEpilogueFwdINS6_IJSA_SC_SB_EEES9_SE_SG_Li256ELb1ELb1ELb1ELb0EEENS1_36VarlenDynamicPersistentTileSchedulerILi128ELi80ELi256ELi128ELb1ELb1ELb1ELb1ELb1ELb1EEEEEEEEEvNT_6ParamsE:
	.zero		3328


//--------------------- .nv.constant0._ZN7cutlass13device_kernelIN5flash11enable_sm90INS1_16FlashAttnFwdSm90INS1_25CollectiveMainloopFwdSm90ILi2EN4cute5tupleIJNS5_1CILi1EEES8_S8_EEENS6_IJNS7_ILi128EEENS7_ILi80EEENS7_ILi256EEEEEELi256ENS_6half_tEfNS_4arch4Sm90ELb1ELb0ELb1ELb1ELb1ELb1ELb0ELb1ELb1ELb1ELb1ELb0EEENS1_21CollectiveEpilogueFwdINS6_IJSA_SC_SB_EEES9_SE_SG_Li256ELb1ELb1ELb1ELb0EEENS1_36VarlenDynamicPersistentTileSchedulerILi128ELi80ELi256ELi128ELb1ELb1ELb1ELb1ELb1ELb1EEEEEEEEEvNT_6ParamsE --------------------------
	.section	.nv.constant0._ZN7cutlass13device_kernelIN5flash11enable_sm90INS1_16FlashAttnFwdSm90INS1_25CollectiveMainloopFwdSm90ILi2EN4cute5tupleIJNS5_1CILi1EEES8_S8_EEENS6_IJNS7_ILi128EEENS7_ILi80EEENS7_ILi256EEEEEELi256ENS_6half_tEfNS_4arch4Sm90ELb1ELb0ELb1ELb1ELb1ELb1ELb0ELb1ELb1ELb1ELb1ELb0EEENS1_21CollectiveEpilogueFwdINS6_IJSA_SC_SB_EEES9_SE_SG_Li256ELb1ELb1ELb1ELb0EEENS1_36VarlenDynamicPersistentTileSchedulerILi128ELi80ELi256ELi128ELb1ELb1ELb1ELb1ELb1ELb1EEEEEEEEEvNT_6ParamsE,"a",@progbits
	.sectionflags	@""
	.align	4
.nv.constant0._ZN7cutlass13device_kernelIN5flash11enable_sm90INS1_16FlashAttnFwdSm90INS1_25CollectiveMainloopFwdSm90ILi2EN4cute5tupleIJNS5_1CILi1EEES8_S8_EEENS6_IJNS7_ILi128EEENS7_ILi80EEENS7_ILi256EEEEEELi256ENS_6half_tEfNS_4arch4Sm90ELb1ELb0ELb1ELb1ELb1ELb1ELb0ELb1ELb1ELb1ELb1ELb0EEENS1_21CollectiveEpilogueFwdINS6_IJSA_SC_SB_EEES9_SE_SG_Li256ELb1ELb1ELb1ELb0EEENS1_36VarlenDynamicPersistentTileSchedulerILi128ELi80ELi256ELi128ELb1ELb1ELb1ELb1ELb1ELb1EEEEEEEEEvNT_6ParamsE:
	.zero		3328


//--------------------- .nv.constant0._ZN7cutlass13device_kernelIN5flash11enable_sm90INS1_16FlashAttnFwdSm90INS1_25CollectiveMainloopFwdSm90ILi2EN4cute5tupleIJNS5_1CILi1EEES8_S8_EEENS6_IJNS7_ILi128EEENS7_ILi96EEENS7_ILi192EEEEEELi192ENS_6half_tEfNS_4arch4Sm90ELb0ELb0ELb1ELb0ELb1ELb0ELb0ELb1ELb1ELb1ELb1ELb0EEENS1_21CollectiveEpilogueFwdINS6_IJSA_SC_SB_EEES9_SE_SG_Li256ELb0ELb1ELb1ELb0EEENS1_19SingleTileSchedulerILb0ELb1ELb1ELi128EEEEEEEEEvNT_6ParamsE --------------------------
	.section	.nv.constant0._ZN7cutlass13device_kernelIN5flash11enable_sm90INS1_16FlashAttnFwdSm90INS1_25CollectiveMainloopFwdSm90ILi2EN4cute5tupleIJNS5_1CILi1EEES8_S8_EEENS6_IJNS7_ILi128EEENS7_ILi96EEENS7_ILi192EEEEEELi192ENS_6half_tEfNS_4arch4Sm90ELb0ELb0ELb1ELb0ELb1ELb0ELb0ELb1ELb1ELb1ELb1ELb0EEENS1_21CollectiveEpilogueFwdINS6_IJSA_SC_SB_EEES9_SE_SG_Li256ELb0ELb1ELb1ELb0EEENS1_19SingleTileSchedulerILb0ELb1ELb1ELi128EEEEEEEEEvNT_6ParamsE,"a",@progbits
	.sectionflags	@""
	.align	4
.nv.constant0._ZN7cutlass13device_kernelIN5flash11enable_sm90INS1_16FlashAttnFwdSm90INS1_25CollectiveMainloopFwdSm90ILi2EN4cute5tupleIJNS5_1CILi1EEES8_S8_EEENS6_IJNS7_ILi128EEENS7_ILi96EEENS7_ILi192EEEEEELi192ENS_6half_tEfNS_4arch4Sm90ELb0ELb0ELb1ELb0ELb1ELb0ELb0ELb1ELb1ELb1ELb1ELb0EEENS1_21CollectiveEpilogueFwdINS6_IJSA_SC_SB_EEES9_SE_SG_Li256ELb0ELb1ELb1ELb0EEENS1_19SingleTileSchedulerILb0ELb1ELb1ELi128EEEEEEEEEvNT_6ParamsE:
	.zero		3200


//--------------------- .nv.constant0._ZN7cutlass13device_kernelIN5flash11enable_sm90INS1_16FlashAttnFwdSm90INS1_25CollectiveMainloopFwdSm90ILi2EN4cute5tupleIJNS5_1CILi1EEES8_S8_EEENS6_IJNS7_ILi128EEENS7_ILi96EEENS7_ILi192EEEEEELi192ENS_6half_tEfNS_4arch4Sm90ELb0ELb0ELb1ELb1ELb1ELb0ELb0ELb1ELb1ELb1ELb1ELb0EEENS1_21CollectiveEpilogueFwdINS6_IJSA_SC_SB_EEES9_SE_SG_Li256ELb1ELb1ELb1ELb0EEENS1_36VarlenDynamicPersistentTileSchedulerILi128ELi96ELi256ELi128ELb1ELb1ELb1ELb0ELb1ELb1EEEEEEEEEvNT_6ParamsE --------------------------
	.section	.nv.constant0._ZN7cutlass13device_kernelIN5flash11enable_sm90INS1_16FlashAttnFwdSm90INS1_25CollectiveMainloopFwdSm90ILi2EN4cute5tupleIJNS5_1CILi1EEES8_S8_EEENS6_IJNS7_ILi128EEENS7_ILi96EEENS7_ILi192EEEEEELi192ENS_6half_tEfNS_4arch4Sm90ELb0ELb0ELb1ELb1ELb1ELb0ELb0ELb1ELb1ELb1ELb1ELb0EEENS1_21CollectiveEpilogueFwdINS6_IJSA_SC_SB_EEES9_SE_SG_Li256ELb1ELb1ELb1ELb0EEENS1_36VarlenDynamicPersistentTileSchedulerILi128ELi96ELi256ELi128ELb1ELb1ELb1ELb0ELb1ELb1EEEEEEEEEvNT_6ParamsE,"a",@progbits
	.sectionflags	@""
	.align	4
.nv.constant0._ZN7cutlass13device_kernelIN5flash11enable_sm90INS1_16FlashAttnFwdSm90INS1_25CollectiveMainloopFwdSm90ILi2EN4cute5tupleIJNS5_1CILi1EEES8_S8_EEENS6_IJNS7_ILi128EEENS7_ILi96EEENS7_ILi192EEEEEELi192ENS_6half_tEfNS_4arch4Sm90ELb0ELb0ELb1ELb1ELb1ELb0ELb0ELb1ELb1ELb1ELb1ELb0EEENS1_21CollectiveEpilogueFwdINS6_IJSA_SC_SB_EEES9_SE_SG_Li256ELb1ELb1ELb1ELb0EEENS1_36VarlenDynamicPersistentTileSchedulerILi128ELi96ELi256ELi128ELb1ELb1ELb1ELb0ELb1ELb1EEEEEEEEEvNT_6ParamsE:
	.zero		3328


//--------------------- .nv.constant0._ZN7cutlass13device_kernelIN5flash11enable_sm90INS1_16FlashAttnFwdSm90INS1_25CollectiveMainloopFwdSm90ILi2EN4cute5tupleIJNS5_1CILi1EEES8_S8_EEENS6_IJNS7_ILi128EEENS7_ILi96EEENS7_ILi192EEEEEELi192ENS_6half_tEfNS_4arch4Sm90ELb0ELb0ELb1ELb1ELb1ELb1ELb0ELb1ELb1ELb1ELb1ELb0EEENS1_21CollectiveEpilogueFwdINS6_IJSA_SC_SB_EEES9_SE_SG_Li256ELb1ELb1ELb1ELb0EEENS1_36VarlenDynamicPersistentTileSchedulerILi128ELi96ELi256ELi128ELb1ELb1ELb1ELb0ELb1ELb1EEEEEEEEEvNT_6ParamsE --------------------------
	.section	.nv.constant0._ZN7cutlass13device_kernelIN5flash11enable_sm90INS1_16FlashAttnFwdSm90INS1_25CollectiveMainloopFwdSm90ILi2EN4cute5tupleIJNS5_1CILi1EEES8_S8_EEENS6_IJNS7_ILi128EEENS7_ILi96EEENS7_ILi192EEEEEELi192ENS_6half_tEfNS_4arch4Sm90ELb0ELb0ELb1ELb1ELb1ELb1ELb0ELb1ELb1ELb1ELb1ELb0EEENS1_21CollectiveEpilogueFwdINS6_IJSA_SC_SB_EEES9_SE_SG_Li256ELb1ELb1ELb1ELb0EEENS1_36VarlenDynamicPersistentTileSchedulerILi128ELi96ELi256ELi128ELb1ELb1ELb1ELb0ELb1ELb1EEEEEEEEEvNT_6ParamsE,"a",@progbits
	.sectionflags	@""
	.align	4
.nv.constant0._ZN7cutlass13device_kernelIN5flash11enable_sm90INS1_16FlashAttnFwdSm90INS1_25CollectiveMainloopFwdSm90ILi2EN4cute5tupleIJNS5_1CILi1EEES8_S8_EEENS6_IJNS7_ILi128EEENS7_ILi96EEENS7_ILi192EEEEEELi192ENS_6half_tEfNS_4arch4Sm90ELb0ELb0ELb1ELb1ELb1ELb1ELb0ELb1ELb1ELb1ELb1ELb0EEENS1_21CollectiveEpilogueFwdINS6_IJSA_SC_SB_EEES9_SE_SG_Li256ELb1ELb1ELb1ELb0EEENS1_36VarlenDynamicPersistentTileSchedulerILi128ELi96ELi256ELi128ELb1ELb1ELb1ELb0ELb1ELb1EEEEEEEEEvNT_6ParamsE:
	.zero		3328


//--------------------- .nv.constant0._ZN7cutlass13device_kernelIN5flash11enable_sm90INS1_16FlashAttnFwdSm90INS1_25CollectiveMainloopFwdSm90ILi2EN4cute5tupleIJNS5_1CILi1EEES8_S8_EEENS6_IJNS7_ILi128EEENS7_ILi96EEENS7_ILi192EEEEEELi192ENS_6half_tEfNS_4arch4Sm90ELb0ELb1ELb1ELb0ELb1ELb0ELb0ELb1ELb1ELb1ELb1ELb0EEENS1_21CollectiveEpilogueFwdINS6_IJSA_SC_SB_EEES9_SE_SG_Li256ELb0ELb1ELb1ELb0EEENS1_19SingleTileSchedulerILb0ELb1ELb1ELi128EEEEEEEEEvNT_6ParamsE --------------------------
	.section	.nv.constant0._ZN7cutlass13device_kernelIN5flash11enable_sm90INS1_16FlashAttnFwdSm90INS1_25CollectiveMainloopFwdSm90ILi2EN4cute5tupleIJNS5_1CILi1EEES8_S8_EEENS6_IJNS7_ILi128EEENS7_ILi96EEENS7_ILi192EEEEEELi192ENS_6half_tEfNS_4arch4Sm90ELb0ELb1ELb1ELb0ELb1ELb0ELb0ELb1ELb1ELb1ELb1ELb0EEENS1_21CollectiveEpilogueFwdINS6_IJSA_SC_SB_EEES9_SE_SG_Li256ELb0ELb1ELb1ELb0EEENS1_19SingleTileSchedulerILb0ELb1ELb1ELi128EEEEEEEEEvNT_6ParamsE,"a",@progbits
	.sectionflags	@""
	.align	4
.nv.constant0._ZN7cutlass13device_kernelIN5flash11enable_sm90INS1_16FlashAttnFwdSm90INS1_25CollectiveMainloopFwdSm90ILi2EN4cute5tupleIJNS5_1CILi1EEES8_S8_EEENS6_IJNS7_ILi128EEENS7_ILi96EEENS7_ILi192EEEEEELi192ENS_6half_tEfNS_4arch4Sm90ELb0ELb1ELb1ELb0ELb1ELb0ELb0ELb1ELb1ELb1ELb1ELb0EEENS1_21CollectiveEpilogueFwdINS6_IJSA_SC_SB_EEES9_SE_SG_Li256ELb0ELb1ELb1ELb0EEENS1_19SingleTileSchedulerILb0ELb1ELb1ELi128EEEEEEEEEvNT_6ParamsE:
	.zero		3200


//--------------------- .nv.constant0._ZN7cutlass13device_kernelIN5flash11enable_sm90INS1_16FlashAttnFwdSm90INS1_25CollectiveMainloopFwdSm90ILi2EN4cute5tupleIJNS5_1CILi1EEES8_S8_EEENS6_IJNS7_ILi128EEENS7_ILi96EEENS7_ILi192EEEEEELi192ENS_6half_tEfNS_4arch4Sm90ELb0ELb1ELb1ELb1ELb1ELb0ELb0ELb1ELb1ELb1ELb1ELb0EEENS1_21CollectiveEpilogueFwdINS6_IJSA_SC_SB_EEES9_SE_SG_Li256ELb1ELb1ELb1ELb0EEENS1_36VarlenDynamicPersistentTileSchedulerILi128ELi96ELi256ELi128ELb1ELb1ELb1ELb1ELb0ELb1EEEEEEEEEvNT_6ParamsE --------------------------
	.section	.nv.constant0._ZN7cutlass13device_kernelIN5flash11enable_sm90INS1_16FlashAttnFwdSm90INS1_25CollectiveMainloopFwdSm90ILi2EN4cute5tupleIJNS5_1CILi1EEES8_S8_EEENS6_IJNS7_ILi128EEENS7_ILi96EEENS7_ILi192EEEEEELi192ENS_6half_tEfNS_4arch4Sm90ELb0ELb1ELb1ELb1ELb1ELb0ELb0ELb1ELb1ELb1ELb1ELb0EEENS1_21CollectiveEpilogueFwdINS6_IJSA_SC_SB_EEES9_SE_SG_Li256ELb1ELb1ELb1ELb0EEENS1_36VarlenDynamicPersistentTileSchedulerILi128ELi96ELi256ELi128ELb1ELb1ELb1ELb1ELb0ELb1EEEEEEEEEvNT_6ParamsE,"a",@progbits
	.sectionflags	@""
	.align	4
.nv.constant0._ZN7cutlass13device_kernelIN5flash11enable_sm90INS1_16FlashAttnFwdSm90INS1_25CollectiveMainloopFwdSm90ILi2EN4cute5tupleIJNS5_1CILi1EEES8_S8_EEENS6_IJNS7_ILi128EEENS7_ILi96EEENS7_ILi192EEEEEELi192ENS_6half_tEfNS_4arch4Sm90ELb0ELb1ELb1ELb1ELb1ELb0ELb0ELb1ELb1ELb1ELb1ELb0EEENS1_21CollectiveEpilogueFwdINS6_IJSA_SC_SB_EEES9_SE_SG_Li256ELb1ELb1ELb1ELb0EEENS1_36VarlenDynamicPersistentTileSchedulerILi128ELi96ELi256ELi128ELb1ELb1ELb1ELb1ELb0ELb1EEEEEEEEEvNT_6ParamsE:
	.zero		3328


//--------------------- .nv.constant0._ZN7cutlass13device_kernelIN5flash11enable_sm90INS1_16FlashAttnFwdSm90INS1_25CollectiveMainloopFwdSm90ILi2EN4cute5tupleIJNS5_1CILi1EEES8_S8_EEENS6_IJNS7_ILi128EEENS7_ILi96EEENS7_ILi192EEEEEELi192ENS_6half_tEfNS_4arch4Sm90ELb0ELb1ELb1ELb1ELb1ELb1ELb0ELb1ELb1ELb1ELb1ELb0EEENS1_21CollectiveEpilogueFwdINS6_IJSA_SC_SB_EEES9_SE_SG_Li256ELb1ELb1ELb1ELb0EEENS1_36VarlenDynamicPersistentTileSchedulerILi128ELi96ELi256ELi128ELb1ELb1ELb1ELb1ELb0ELb1EEEEEEEEEvNT_6ParamsE --------------------------
	.section	.nv.constant0._ZN7cutlass13device_kernelIN5flash11enable_sm90INS1_16FlashAttnFwdSm90INS1_25CollectiveMainloopFwdSm90ILi2EN4cute5tupleIJNS5_1CILi1EEES8_S8_EEENS6_IJNS7_ILi128EEENS7_ILi96EEENS7_ILi192EEEEEELi192ENS_6half_tEfNS_4arch4Sm90ELb0ELb1ELb1ELb1ELb1ELb1ELb0ELb1ELb1ELb1ELb1ELb0EEENS1_21CollectiveEpilogueFwdINS6_IJSA_SC_SB_EEES9_SE_SG_Li256ELb1ELb1ELb1ELb0EEENS1_36VarlenDynamicPersistentTileSchedulerILi128ELi96ELi256ELi128ELb1ELb1ELb1ELb1ELb0ELb1EEEEEEEEEvNT_6ParamsE,"a",@progbits
	.sectionflags	@""
	.align	4
.nv.constant0._ZN7cutlass13device_kernelIN5flash11enable_sm90INS1_16FlashAttnFwdSm90INS1_25CollectiveMainloopFwdSm90ILi2EN4cute5tupleIJNS5_1CILi1EEES8_S8_EEENS6_IJNS7_ILi128EEENS7_ILi96EEENS7_ILi192EEEEEELi192ENS_6half_tEfNS_4arch4Sm90ELb0ELb1ELb1ELb1ELb1ELb1ELb0ELb1ELb1ELb1ELb1ELb0EEENS1_21CollectiveEpilogueFwdINS6_IJSA_SC_SB_EEES9_SE_SG_Li256ELb1ELb1ELb1ELb0EEENS1_36VarlenDynamicPersistentTileSchedulerILi128ELi96ELi256ELi128ELb1ELb1ELb1ELb1ELb0ELb1EEEEEEEEEvNT_6ParamsE:
	.zero		3328


//--------------------- .nv.constant0._ZN7cutlass13device_kernelIN5flash11enable_sm90INS1_16FlashAttnFwdSm90INS1_25CollectiveMainloopFwdSm90ILi2EN4cute5tupleIJNS5_1CILi1EEES8_S8_EEENS6_IJNS7_ILi128EEENS7_ILi96EEENS7_ILi192EEEEEELi192ENS_6half_tEfNS_4arch4Sm90ELb1ELb0ELb1ELb0ELb1ELb0ELb0ELb1ELb1ELb1ELb1ELb0EEENS1_21CollectiveEpilogueFwdINS6_IJSA_SC_SB_EEES9_SE_SG_Li256ELb0ELb1ELb1ELb0EEENS1_19SingleTileSchedulerILb0ELb1ELb1ELi128EEEEEEEEEvNT_6ParamsE --------------------------
	.section	.nv.constant0._ZN7cutlass13device_kernelIN5flash11enable_sm90INS1_16FlashAttnFwdSm90INS1_25CollectiveMainloopFwdSm90ILi2EN4cute5tupleIJNS5_1CILi1EEES8_S8_EEENS6_IJNS7_ILi128EEENS7_ILi96EEENS7_ILi192EEEEEELi192ENS_6half_tEfNS_4arch4Sm90ELb1ELb0ELb1ELb0ELb1ELb0ELb0ELb1ELb1ELb1ELb1ELb0EEENS1_21CollectiveEpilogueFwdINS6_IJSA_SC_SB_EEES9_SE_SG_Li256ELb0ELb1ELb1ELb0EEENS1_19SingleTileSchedulerILb0ELb1ELb1ELi128EEEEEEEEEvNT_6ParamsE,"a",@progbits
	.sectionflags	@""
	.align	4
.nv.constant0._ZN7cutlass13device_kernelIN5flash11enable_sm90INS1_16FlashAttnFwdSm90INS1_25CollectiveMainloopFwdSm90ILi2EN4cute5tupleIJNS5_1CILi1EEES8_S8_EEENS6_IJNS7_ILi128EEENS7_ILi96EEENS7_ILi192EEEEEELi192ENS_6half_tEfNS_4arch4Sm90ELb1ELb0ELb1ELb0ELb1ELb0ELb0ELb1ELb1ELb1ELb1ELb0EEENS1_21CollectiveEpilogueFwdINS6_IJSA_SC_SB_EEES9_SE_SG_Li256ELb0ELb1ELb1ELb0EEENS1_19SingleTileSchedulerILb0ELb1ELb1ELi128EEEEEEEEEvNT_6ParamsE:
	.zero		3200


//--------------------- .nv.constant0._ZN7cutlass13device_kernelIN5flash11enable_sm90INS1_16FlashAttnFwdSm90INS1_25CollectiveMainloopFwdSm90ILi2EN4cute5tupleIJNS5_1CILi1EEES8_S8_EEENS6_IJNS7_ILi128EEENS7_ILi96EEENS7_ILi192EEEEEELi192ENS_6half_tEfNS_4arch4Sm90ELb1ELb0ELb1ELb1ELb1ELb0ELb0ELb1ELb1ELb1ELb1ELb0EEENS1_21CollectiveEpilogueFwdINS6_IJSA_SC_SB_EEES9_SE_SG_Li256ELb1ELb1ELb1ELb0EEENS1_36VarlenDynamicPersistentTileSchedulerILi128ELi96ELi256ELi128ELb1ELb1ELb1ELb1ELb1ELb1EEEEEEEEEvNT_6ParamsE --------------------------
	.section	.nv.constant0._ZN7cutlass13device_kernelIN5flash11enable_sm90INS1_16FlashAttnFwdSm90INS1_25CollectiveMainloopFwdSm90ILi2EN4cute5tupleIJNS5_1CILi1EEES8_S8_EEENS6_IJNS7_ILi128EEENS7_ILi96EEENS7_ILi192EEEEEELi192ENS_6half_tEfNS_4arch4Sm90ELb1ELb0ELb1ELb1ELb1ELb0ELb0ELb1ELb1ELb1ELb1ELb0EEENS1_21CollectiveEpilogueFwdINS6_IJSA_SC_SB_EEES9_SE_SG_Li256ELb1ELb1ELb1ELb0EEENS1_36VarlenDynamicPersistentTileSchedulerILi128ELi96ELi256ELi128ELb1ELb1ELb1ELb1ELb1ELb1EEEEEEEEEvNT_6ParamsE,"a",@progbits
	.sectionflags	@""
	.align	4
.nv.constant0._ZN7cutlass13device_kernelIN5flash11enable_sm90INS1_16FlashAttnFwdSm90INS1_25CollectiveMainloopFwdSm90ILi2EN4cute5tupleIJNS5_1CILi1EEES8_S8_EEENS6_IJNS7_ILi128EEENS7_ILi96EEENS7_ILi192EEEEEELi192ENS_6half_tEfNS_4arch4Sm90ELb1ELb0ELb1ELb1ELb1ELb0ELb0ELb1ELb1ELb1ELb1ELb0EEENS1_21CollectiveEpilogueFwdINS6_IJSA_SC_SB_EEES9_SE_SG_Li256ELb1ELb1ELb1ELb0EEENS1_36VarlenDynamicPersistentTileSchedulerILi128ELi96ELi256ELi128ELb1ELb1ELb1ELb1ELb1ELb1EEEEEEEEEvNT_6ParamsE:
	.zero		3328


//--------------------- .nv.constant0._ZN7cutlass13device_kernelIN5flash11enable_sm90INS1_16FlashAttnFwdSm90INS1_25CollectiveMainloopFwdSm90ILi2EN4cute5tupleIJNS5_1CILi1EEES8_S8_EEENS6_IJNS7_ILi128EEENS7_ILi96EEENS7_ILi192EEEEEELi192ENS_6half_tEfNS_4arch4Sm90ELb1ELb0ELb1ELb1ELb1ELb1ELb0ELb1ELb1ELb1ELb1ELb0EEENS1_21CollectiveEpilogueFwdINS6_IJSA_SC_SB_EEES9_SE_SG_Li256ELb1ELb1ELb1ELb0EEENS1_36VarlenDynamicPersistentTileSchedulerILi128ELi96ELi256ELi128ELb1ELb1ELb1ELb1ELb1ELb1EEEEEEEEEvNT_6ParamsE --------------------------
	.section	.nv.constant0._ZN7cutlass13device_kernelIN5flash11enable_sm90INS1_16FlashAttnFwdSm90INS1_25CollectiveMainloopFwdSm90ILi2EN4cute5tupleIJNS5_1CILi1EEES8_S8_EEENS6_IJNS7_ILi128EEENS7_ILi96EEENS7_ILi192EEEEEELi192ENS_6half_tEfNS_4arch4Sm90ELb1ELb0ELb1ELb1ELb1ELb1ELb0ELb1ELb1ELb1ELb1ELb0EEENS1_21CollectiveEpilogueFwdINS6_IJSA_SC_SB_EEES9_SE_SG_Li256ELb1ELb1ELb1ELb0EEENS1_36VarlenDynamicPersistentTileSchedulerILi128ELi96ELi256ELi128ELb1ELb1ELb1ELb1ELb1ELb1EEEEEEEEEvNT_6ParamsE,"a",@progbits
	.sectionflags	@""
	.align	4
.nv.constant0._ZN7cutlass13device_kernelIN5flash11enable_sm90INS1_16FlashAttnFwdSm90INS1_25CollectiveMainloopFwdSm90ILi2EN4cute5tupleIJNS5_1CILi1EEES8_S8_EEENS6_IJNS7_ILi128EEENS7_ILi96EEENS7_ILi192EEEEEELi192ENS_6half_tEfNS_4arch4Sm90ELb1ELb0ELb1ELb1ELb1ELb1ELb0ELb1ELb1ELb1ELb1ELb0EEENS1_21CollectiveEpilogueFwdINS6_IJSA_SC_SB_EEES9_SE_SG_Li256ELb1ELb1ELb1ELb0EEENS1_36VarlenDynamicPersistentTileSchedulerILi128ELi96ELi256ELi128ELb1ELb1ELb1ELb1ELb1ELb1EEEEEEEEEvNT_6ParamsE:
	.zero		3328


//--------------------- .nv.constant0._ZN7cutlass13device_kernelIN5flash11enable_sm90INS1_16FlashAttnFwdSm90INS1_25CollectiveMainloopFwdSm90ILi2EN4cute5tupleIJNS5_1CILi1EEES8_S8_EEENS6_IJNS7_ILi128EEESA_SA_EEELi128ENS_6half_tEfNS_4arch4Sm90ELb0ELb0ELb1ELb0ELb1ELb0ELb0ELb1ELb1ELb1ELb1ELb0EEENS1_21CollectiveEpilogueFwdISB_S9_SC_SE_Li256ELb0ELb1ELb1ELb0EEENS1_19SingleTileSchedulerILb0ELb1ELb1ELi128EEEEEEEEEvNT_6ParamsE --------------------------
	.section	.nv.constant0._ZN7cutlass13device_kernelIN5flash11enable_sm90INS1_16FlashAttnFwdSm90INS1_25CollectiveMainloopFwdSm90ILi2EN4cute5tupleIJNS5_1CILi1EEES8_S8_EEENS6_IJNS7_ILi128EEESA_SA_EEELi128ENS_6half_tEfNS_4arch4Sm90ELb0ELb0ELb1ELb0ELb1ELb0ELb0ELb1ELb1ELb1ELb1ELb0EEENS1_21CollectiveEpilogueFwdISB_S9_SC_SE_Li256ELb0ELb1ELb1ELb0EEENS1_19SingleTileSchedulerILb0ELb1ELb1ELi128EEEEEEEEEvNT_6ParamsE,"a",@progbits
	.sectionflags	@""
	.align	4
.nv.constant0._ZN7cutlass13device_kernelIN5flash11enable_sm90INS1_16FlashAttnFwdSm90INS1_25CollectiveMainloopFwdSm90ILi2EN4cute5tupleIJNS5_1CILi1EEES8_S8_EEENS6_IJNS7_ILi128EEESA_SA_EEELi128ENS_6half_tEfNS_4arch4Sm90ELb0ELb0ELb1ELb0ELb1ELb0ELb0ELb1ELb1ELb1ELb1ELb0EEENS1_21CollectiveEpilogueFwdISB_S9_SC_SE_Li256ELb0ELb1ELb1ELb0EEENS1_19SingleTileSchedulerILb0ELb1ELb1ELi128EEEEEEEEEvNT_6ParamsE:
	.zero		3200


//--------------------- .nv.constant0._ZN7cutlass13device_kernelIN5flash11enable_sm90INS1_16FlashAttnFwdSm90INS1_25CollectiveMainloopFwdSm90ILi2EN4cute5tupleIJNS5_1CILi1EEES8_S8_EEENS6_IJNS7_ILi128EEESA_SA_EEELi128ENS_6half_tEfNS_4arch4Sm90ELb0ELb0ELb1ELb1ELb1ELb0ELb0ELb1ELb1ELb1ELb1ELb0EEENS1_21CollectiveEpilogueFwdISB_S9_SC_SE_Li256ELb1ELb1ELb1ELb0EEENS1_36VarlenDynamicPersistentTileSchedulerILi128ELi128ELi256ELi128ELb1ELb1ELb1ELb0ELb1ELb1EEEEEEEEEvNT_6ParamsE --------------------------
	.section	.nv.constant0._ZN7cutlass13device_kernelIN5flash11enable_sm90INS1_16FlashAttnFwdSm90INS1_25CollectiveMainloopFwdSm90ILi2EN4cute5tupleIJNS5_1CILi1EEES8_S8_EEENS6_IJNS7_ILi128EEESA_SA_EEELi128ENS_6half_tEfNS_4arch4Sm90ELb0ELb0ELb1ELb1ELb1ELb0ELb0ELb1ELb1ELb1ELb1ELb0EEENS1_21CollectiveEpilogueFwdISB_S9_SC_SE_Li256ELb1ELb1ELb1ELb0EEENS1_36VarlenDynamicPersistentTileSchedulerILi128ELi128ELi256ELi128ELb1ELb1ELb1ELb0ELb1ELb1EEEEEEEEEvNT_6ParamsE,"a",@progbits
	.sectionflags	@""
	.align	4
.nv.constant0._ZN7cutlass13device_kernelIN5flash11enable_sm90INS1_16FlashAttnFwdSm90INS1_25CollectiveMainloopFwdSm90ILi2EN4cute5tupleIJNS5_1CILi1EEES8_S8_EEENS6_IJNS7_ILi128EEESA_SA_EEELi128ENS_6half_tEfNS_4arch4Sm90ELb0ELb0ELb1ELb1ELb1ELb0ELb0ELb1ELb1ELb1ELb1ELb0EEENS1_21CollectiveEpilogueFwdISB_S9_SC_SE_Li256ELb1ELb1ELb1ELb0EEENS1_36VarlenDynamicPersistentTileSchedulerILi128ELi128ELi256ELi128ELb1ELb1ELb1ELb0ELb1ELb1EEEEEEEEEvNT_6ParamsE:
	.zero		3328


//--------------------- .nv.constant0._ZN7cutlass13device_kernelIN5flash11enable_sm90INS1_16FlashAttnFwdSm90INS1_25CollectiveMainloopFwdSm90ILi2EN4cute5tupleIJNS5_1CILi1EEES8_S8_EEENS6_IJNS7_ILi128EEESA_SA_EEELi128ENS_6half_tEfNS_4arch4Sm90ELb0ELb0ELb1ELb1ELb1ELb1ELb0ELb1ELb1ELb1ELb1ELb0EEENS1_21CollectiveEpilogueFwdISB_S9_SC_SE_Li256ELb1ELb1ELb1ELb0EEENS1_36VarlenDynamicPersistentTileSchedulerILi128ELi128ELi256ELi128ELb1ELb1ELb1ELb0ELb1ELb1EEEEEEEEEvNT_6ParamsE --------------------------
	.section	.nv.constant0._ZN7cutlass13device_kernelIN5flash11enable_sm90INS1_16FlashAttnFwdSm90INS1_25CollectiveMainloopFwdSm90ILi2EN4cute5tupleIJNS5_1CILi1EEES8_S8_EEENS6_IJNS7_ILi128EEESA_SA_EEELi128ENS_6half_tEfNS_4arch4Sm90ELb0ELb0ELb1ELb1ELb1ELb1ELb0ELb1ELb1ELb1ELb1ELb0EEENS1_21CollectiveEpilogueFwdISB_S9_SC_SE_Li256ELb1ELb1ELb1ELb0EEENS1_36VarlenDynamicPersistentTileSchedulerILi128ELi128ELi256ELi128ELb1ELb1ELb1ELb0ELb1ELb1EEEEEEEEEvNT_6ParamsE,"a",@progbits
	.sectionflags	@""
	.align	4
.nv.constant0._ZN7cutlass13device_kernelIN5flash11enable_sm90INS1_16FlashAttnFwdSm90INS1_25CollectiveMainloopFwdSm90ILi2EN4cute5tupleIJNS5_1CILi1EEES8_S8_EEENS6_IJNS7_ILi128EEESA_SA_EEELi128ENS_6half_tEfNS_4arch4Sm90ELb0ELb0ELb1ELb1ELb1ELb1ELb0ELb1ELb1ELb1ELb1ELb0EEENS1_21CollectiveEpilogueFwdISB_S9_SC_SE_Li256ELb1ELb1ELb1ELb0EEENS1_36VarlenDynamicPersistentTileSchedulerILi128ELi128ELi256ELi128ELb1ELb1ELb1ELb0ELb1ELb1EEEEEEEEEvNT_6ParamsE:
	.zero		3328


//--------------------- .nv.constant0._ZN7cutlass13device_kernelIN5flash11enable_sm90INS1_16FlashAttnFwdSm90INS1_25CollectiveMainloopFwdSm90ILi2EN4cute5tupleIJNS5_1CILi1EEES8_S8_EEENS6_IJNS7_ILi128EEESA_SA_EEELi128ENS_6half_tEfNS_4arch4Sm90ELb0ELb1ELb1ELb0ELb1ELb0ELb0ELb1ELb1ELb1ELb1ELb0EEENS1_21CollectiveEpilogueFwdISB_S9_SC_SE_Li256ELb0ELb1ELb1ELb0EEENS1_19SingleTileSchedulerILb0ELb1ELb1ELi128EEEEEEEEEvNT_6ParamsE --------------------------
	.section	.nv.constant0._ZN7cutlass13device_kernelIN5flash11enable_sm90INS1_16FlashAttnFwdSm90INS1_25CollectiveMainloopFwdSm90ILi2EN4cute5tupleIJNS5_1CILi1EEES8_S8_EEENS6_IJNS7_ILi128EEESA_SA_EEELi128ENS_6half_tEfNS_4arch4Sm90ELb0ELb1ELb1ELb0ELb1ELb0ELb0ELb1ELb1ELb1ELb1ELb0EEENS1_21CollectiveEpilogueFwdISB_S9_SC_SE_Li256ELb0ELb1ELb1ELb0EEENS1_19SingleTileSchedulerILb0ELb1ELb1ELi128EEEEEEEEEvNT_6ParamsE,"a",@progbits
	.sectionflags	@""
	.align	4
.nv.constant0._ZN7cutlass13device_kernelIN5flash11enable_sm90INS1_16FlashAttnFwdSm90INS1_25CollectiveMainloopFwdSm90ILi2EN4cute5tupleIJNS5_1CILi1EEES8_S8_EEENS6_IJNS7_ILi128EEESA_SA_EEELi128ENS_6half_tEfNS_4arch4Sm90ELb0ELb1ELb1ELb0ELb1ELb0ELb0ELb1ELb1ELb1ELb1ELb0EEENS1_21CollectiveEpilogueFwdISB_S9_SC_SE_Li256ELb0ELb1ELb1ELb0EEENS1_19SingleTileSchedulerILb0ELb1ELb1ELi128EEEEEEEEEvNT_6ParamsE:
	.zero		3200


//--------------------- .nv.constant0._ZN7cutlass13device_kernelIN5flash11enable_sm90INS1_16FlashAttnFwdSm90INS1_25CollectiveMainloopFwdSm90ILi2EN4cute5tupleIJNS5_1CILi1EEES8_S8_EEENS6_IJNS7_ILi128EEESA_SA_EEELi128ENS_6half_tEfNS_4arch4Sm90ELb0ELb1ELb1ELb1ELb1ELb0ELb0ELb1ELb1ELb1ELb1ELb0EEENS1_21CollectiveEpilogueFwdISB_S9_SC_SE_Li256ELb1ELb1ELb1ELb0EEENS1_36VarlenDynamicPersistentTileSchedulerILi128ELi128ELi256ELi128ELb1ELb1ELb1ELb1ELb0ELb1EEEEEEEEEvNT_6ParamsE --------------------------
	.section	.nv.constant0._ZN7cutlass13device_kernelIN5flash11enable_sm90INS1_16FlashAttnFwdSm90INS1_25CollectiveMainloopFwdSm90ILi2EN4cute5tupleIJNS5_1CILi1EEES8_S8_EEENS6_IJNS7_ILi128EEESA_SA_EEELi128ENS_6half_tEfNS_4arch4Sm90ELb0ELb1ELb1ELb1ELb1ELb0ELb0ELb1ELb1ELb1ELb1ELb0EEENS1_21CollectiveEpilogueFwdISB_S9_SC_SE_Li256ELb1ELb1ELb1ELb0EEENS1_36VarlenDynamicPersistentTileSchedulerILi128ELi128ELi256ELi128ELb1ELb1ELb1ELb1ELb0ELb1EEEEEEEEEvNT_6ParamsE,"a",@progbits
	.sectionflags	@""
	.align	4
.nv.constant0._ZN7cutlass13device_kernelIN5flash11enable_sm90INS1_16FlashAttnFwdSm90INS1_25CollectiveMainloopFwdSm90ILi2EN4cute5tupleIJNS5_1CILi1EEES8_S8_EEENS6_IJNS7_ILi128EEESA_SA_EEELi128ENS_6half_tEfNS_4arch4Sm90ELb0ELb1ELb1ELb1ELb1ELb0ELb0ELb1ELb1ELb1ELb1ELb0EEENS1_21CollectiveEpilogueFwdISB_S9_SC_SE_Li256ELb1ELb1ELb1ELb0EEENS1_36VarlenDynamicPersistentTileSchedulerILi128ELi128ELi256ELi128ELb1ELb1ELb1ELb1ELb0ELb1EEEEEEEEEvNT_6ParamsE:
	.zero		3328


//--------------------- .nv.constant0._ZN7cutlass13device_kernelIN5flash11enable_sm90INS1_16FlashAttnFwdSm90INS1_25CollectiveMainloopFwdSm90ILi2EN4cute5tupleIJNS5_1CILi1EEES8_S8_EEENS6_IJNS7_ILi128EEESA_SA_EEELi128ENS_6half_tEfNS_4arch4Sm90ELb0ELb1ELb1ELb1ELb1ELb1ELb0ELb1ELb1ELb1ELb1ELb0EEENS1_21CollectiveEpilogueFwdISB_S9_SC_SE_Li256ELb1ELb1ELb1ELb0EEENS1_36VarlenDynamicPersistentTileSchedulerILi128ELi128ELi256ELi128ELb1ELb1ELb1ELb1ELb0ELb1EEEEEEEEEvNT_6ParamsE --------------------------
	.section	.nv.constant0._ZN7cutlass13device_kernelIN5flash11enable_sm90INS1_16FlashAttnFwdSm90INS1_25CollectiveMainloopFwdSm90ILi2EN4cute5tupleIJNS5_1CILi1EEES8_S8_EEENS6_IJNS7_ILi128EEESA_SA_EEELi128ENS_6half_tEfNS_4arch4Sm90ELb0ELb1ELb1ELb1ELb1ELb1ELb0ELb1ELb1ELb1ELb1ELb0EEENS1_21CollectiveEpilogueFwdISB_S9_SC_SE_Li256ELb1ELb1ELb1ELb0EEENS1_36VarlenDynamicPersistentTileSchedulerILi128ELi128ELi256ELi128ELb1ELb1ELb1ELb1ELb0ELb1EEEEEEEEEvNT_6ParamsE,"a",@progbits
	.sectionflags	@""
	.align	4
.nv.constant0._ZN7cutlass13device_kernelIN5flash11enable_sm90INS1_16FlashAttnFwdSm90INS1_25CollectiveMainloopFwdSm90ILi2EN4cute5tupleIJNS5_1CILi1EEES8_S8_EEENS6_IJNS7_ILi128EEESA_SA_EEELi128ENS_6half_tEfNS_4arch4Sm90ELb0ELb1ELb1ELb1ELb1ELb1ELb0ELb1ELb1ELb1ELb1ELb0EEENS1_21CollectiveEpilogueFwdISB_S9_SC_SE_Li256ELb1ELb1ELb1ELb0EEENS1_36VarlenDynamicPersistentTileSchedulerILi128ELi128ELi256ELi128ELb1ELb1ELb1ELb1ELb0ELb1EEEEEEEEEvNT_6ParamsE:
	.zero		3328


//--------------------- .nv.constant0._ZN7cutlass13device_kernelIN5flash11enable_sm90INS1_16FlashAttnFwdSm90INS1_25CollectiveMainloopFwdSm90ILi2EN4cute5tupleIJNS5_1CILi1EEES8_S8_EEENS6_IJNS7_ILi128EEESA_SA_EEELi128ENS_6half_tEfNS_4arch4Sm90ELb1ELb0ELb1ELb0ELb1ELb0ELb0ELb1ELb1ELb1ELb1ELb0EEENS1_21CollectiveEpilogueFwdISB_S9_SC_SE_Li256ELb0ELb1ELb1ELb0EEENS1_19SingleTileSchedulerILb0ELb1ELb1ELi128EEEEEEEEEvNT_6ParamsE --------------------------
	.section	.nv.constant0._ZN7cutlass13device_kernelIN5flash11enable_sm90INS1_16FlashAttnFwdSm90INS1_25CollectiveMainloopFwdSm90ILi2EN4cute5tupleIJNS5_1CILi1EEES8_S8_EEENS6_IJNS7_ILi128EEESA_SA_EEELi128ENS_6half_tEfNS_4arch4Sm90ELb1ELb0ELb1ELb0ELb1ELb0ELb0ELb1ELb1ELb1ELb1ELb0EEENS1_21CollectiveEpilogueFwdISB_S9_SC_SE_Li256ELb0ELb1ELb1ELb0EEENS1_19SingleTileSchedulerILb0ELb1ELb1ELi128EEEEEEEEEvNT_6ParamsE,"a",@progbits
	.sectionflags	@""
	.align	4
.nv.constant0._ZN7cutlass13device_kernelIN5flash11enable_sm90INS1_16FlashAttnFwdSm90INS1_25CollectiveMainloopFwdSm90ILi2EN4cute5tupleIJNS5_1CILi1EEES8_S8_EEENS6_IJNS7_ILi128EEESA_SA_EEELi128ENS_6half_tEfNS_4arch4Sm90ELb1ELb0ELb1ELb0ELb1ELb0ELb0ELb1ELb1ELb1ELb1ELb0EEENS1_21CollectiveEpilogueFwdISB_S9_SC_SE_Li256ELb0ELb1ELb1ELb0EEENS1_19SingleTileSchedulerILb0ELb1ELb1ELi128EEEEEEEEEvNT_6ParamsE:
	.zero		3200


//--------------------- .nv.constant0._ZN7cutlass13device_kernelIN5flash11enable_sm90INS1_16FlashAttnFwdSm90INS1_25CollectiveMainloopFwdSm90ILi2EN4cute5tupleIJNS5_1CILi1EEES8_S8_EEENS6_IJNS7_ILi128EEESA_SA_EEELi128ENS_6half_tEfNS_4arch4Sm90ELb1ELb0ELb1ELb1ELb1ELb0ELb0ELb1ELb1ELb1ELb1ELb0EEENS1_21CollectiveEpilogueFwdISB_S9_SC_SE_Li256ELb1ELb1ELb1ELb0EEENS1_36VarlenDynamicPersistentTileSchedulerILi128ELi128ELi256ELi128ELb1ELb1ELb1ELb1ELb1ELb1EEEEEEEEEvNT_6ParamsE --------------------------
	.section	.nv.constant0._ZN7cutlass13device_kernelIN5flash11enable_sm90INS1_16FlashAttnFwdSm90INS1_25CollectiveMainloopFwdSm90ILi2EN4cute5tupleIJNS5_1CILi1EEES8_S8_EEENS6_IJNS7_ILi128EEESA_SA_EEELi128ENS_6half_tEfNS_4arch4Sm90ELb1ELb0ELb1ELb1ELb1ELb0ELb0ELb1ELb1ELb1ELb1ELb0EEENS1_21CollectiveEpilogueFwdISB_S9_SC_SE_Li256ELb1ELb1ELb1ELb0EEENS1_36VarlenDynamicPersistentTileSchedulerILi128ELi128ELi256ELi128ELb1ELb1ELb1ELb1ELb1ELb1EEEEEEEEEvNT_6ParamsE,"a",@progbits
	.sectionflags	@""
	.align	4
.nv.constant0._ZN7cutlass13device_kernelIN5flash11enable_sm90INS1_16FlashAttnFwdSm90INS1_25CollectiveMainloopFwdSm90ILi2EN4cute5tupleIJNS5_1CILi1EEES8_S8_EEENS6_IJNS7_ILi128EEESA_SA_EEELi128ENS_6half_tEfNS_4arch4Sm90ELb1ELb0ELb1ELb1ELb1ELb0ELb0ELb1ELb1ELb1ELb1ELb0EEENS1_21CollectiveEpilogueFwdISB_S9_SC_SE_Li256ELb1ELb1ELb1ELb0EEENS1_36VarlenDynamicPersistentTileSchedulerILi128ELi128ELi256ELi128ELb1ELb1ELb1ELb1ELb1ELb1EEEEEEEEEvNT_6ParamsE:
	.zero		3328


//--------------------- .nv.constant0._ZN7cutlass13device_kernelIN5flash11enable_sm90INS1_16FlashAttnFwdSm90INS1_25CollectiveMainloopFwdSm90ILi2EN4cute5tupleIJNS5_1CILi1EEES8_S8_EEENS6_IJNS7_ILi128EEESA_SA_EEELi128ENS_6half_tEfNS_4arch4Sm90ELb1ELb0ELb1ELb1ELb1ELb1ELb0ELb1ELb1ELb1ELb1ELb0EEENS1_21CollectiveEpilogueFwdISB_S9_SC_SE_Li256ELb1ELb1ELb1ELb0EEENS1_36VarlenDynamicPersistentTileSchedulerILi128ELi128ELi256ELi128ELb1ELb1ELb1ELb1ELb1ELb1EEEEEEEEEvNT_6ParamsE --------------------------
	.section	.nv.constant0._ZN7cutlass13device_kernelIN5flash11enable_sm90INS1_16FlashAttnFwdSm90INS1_25CollectiveMainloopFwdSm90ILi2EN4cute5tupleIJNS5_1CILi1EEES8_S8_EEENS6_IJNS7_ILi128EEESA_SA_EEELi128ENS_6half_tEfNS_4arch4Sm90ELb1ELb0ELb1ELb1ELb1ELb1ELb0ELb1ELb1ELb1ELb1ELb0EEENS1_21CollectiveEpilogueFwdISB_S9_SC_SE_Li256ELb1ELb1ELb1ELb0EEENS1_36VarlenDynamicPersistentTileSchedulerILi128ELi128ELi256ELi128ELb1ELb1ELb1ELb1ELb1ELb1EEEEEEEEEvNT_6ParamsE,"a",@progbits
	.sectionflags	@""
	.align	4
.nv.constant0._ZN7cutlass13device_kernelIN5flash11enable_sm90INS1_16FlashAttnFwdSm90INS1_25CollectiveMainloopFwdSm90ILi2EN4cute5tupleIJNS5_1CILi1EEES8_S8_EEENS6_IJNS7_ILi128EEESA_SA_EEELi128ENS_6half_tEfNS_4arch4Sm90ELb1ELb0ELb1ELb1ELb1ELb1ELb0ELb1ELb1ELb1ELb1ELb0EEENS1_21CollectiveEpilogueFwdISB_S9_SC_SE_Li256ELb1ELb1ELb1ELb0EEENS1_36VarlenDynamicPersistentTileSchedulerILi128ELi128ELi256ELi128ELb1ELb1ELb1ELb1ELb1ELb1EEEEEEEEEvNT_6ParamsE:
	.zero		3328


//--------------------- .nv.constant0._ZN7cutlass13device_kernelIN5flash11enable_sm90INS1_16FlashAttnFwdSm90INS1_25CollectiveMainloopFwdSm90ILi2EN4cute5tupleIJNS5_1CILi1EEES8_S8_EEENS6_IJNS7_ILi192EEENS7_ILi128EEENS7_ILi96EEEEEELi96ENS_6half_tEfNS_4arch4Sm90ELb0ELb0ELb1ELb0ELb1ELb0ELb0ELb0ELb1ELb1ELb1ELb0EEENS1_21CollectiveEpilogueFwdINS6_IJSA_SC_SB_EEES9_SE_SG_Li384ELb0ELb1ELb1ELb0EEENS1_19SingleTileSchedulerILb0ELb1ELb1ELi192EEEEEEEEEvNT_6ParamsE --------------------------
	.section	.nv.constant0._ZN7cutlass13device_kernelIN5flash11enable_sm90INS1_16FlashAttnFwdSm90INS1_25CollectiveMainloopFwdSm90ILi2EN4cute5tupleIJNS5_1CILi1EEES8_S8_EEENS6_IJNS7_ILi192EEENS7_ILi128EEENS7_ILi96EEEEEELi96ENS_6half_tEfNS_4arch4Sm90ELb0ELb0ELb1ELb0ELb1ELb0ELb0ELb0ELb1ELb1ELb1ELb0EEENS1_21CollectiveEpilogueFwdINS6_IJSA_SC_SB_EEES9_SE_SG_Li384ELb0ELb1ELb1ELb0EEENS1_19SingleTileSchedulerILb0ELb1ELb1ELi192EEEEEEEEEvNT_6ParamsE,"a",@progbits
	.sectionflags	@""
	.align	4
.nv.constant0._ZN7cutlass13device_kernelIN5flash11enable_sm90INS1_16FlashAttnFwdSm90INS1_25CollectiveMainloopFwdSm90ILi2EN4cute5tupleIJNS5_1CILi1EEES8_S8_EEENS6_IJNS7_ILi192EEENS7_ILi128EEENS7_ILi96EEEEEELi96ENS_6half_tEfNS_4arch4Sm90ELb0ELb0ELb1ELb0ELb1ELb0ELb0ELb0ELb1ELb1ELb1ELb0EEENS1_21CollectiveEpilogueFwdINS6_IJSA_SC_SB_EEES9_SE_SG_Li384ELb0ELb1ELb1ELb0EEENS1_19SingleTileSchedulerILb0ELb1ELb1ELi192EEEEEEEEEvNT_6ParamsE:
	.zero		3200


//--------------------- .nv.constant0._ZN7cutlass13device_kernelIN5flash11enable_sm90INS1_16FlashAttnFwdSm90INS1_25CollectiveMainloopFwdSm90ILi2EN4cute5tupleIJNS5_1CILi1EEES8_S8_EEENS6_IJNS7_ILi192EEENS7_ILi128EEENS7_ILi96EEEEEELi96ENS_6half_tEfNS_4arch4Sm90ELb0ELb0ELb1ELb1ELb1ELb0ELb0ELb0ELb1ELb1ELb1ELb0EEENS1_21CollectiveEpilogueFwdINS6_IJSA_SC_SB_EEES9_SE_SG_Li384ELb1ELb1ELb1ELb0EEENS1_36VarlenDynamicPersistentTileSchedulerILi192ELi128ELi384ELi128ELb1ELb1ELb1ELb0ELb1ELb1EEEEEEEEEvNT_6ParamsE --------------------------
	.section	.nv.constant0._ZN7cutlass13device_kernelIN5flash11enable_sm90INS1_16FlashAttnFwdSm90INS1_25CollectiveMainloopFwdSm90ILi2EN4cute5tupleIJNS5_1CILi1EEES8_S8_EEENS6_IJNS7_ILi192EEENS7_ILi128EEENS7_ILi96EEEEEELi96ENS_6half_tEfNS_4arch4Sm90ELb0ELb0ELb1ELb1ELb1ELb0ELb0ELb0ELb1ELb1ELb1ELb0EEENS1_21CollectiveEpilogueFwdINS6_IJSA_SC_SB_EEES9_SE_SG_Li384ELb1ELb1ELb1ELb0EEENS1_36VarlenDynamicPersistentTileSchedulerILi192ELi128ELi384ELi128ELb1ELb1ELb1ELb0ELb1ELb1EEEEEEEEEvNT_6ParamsE,"a",@progbits
	.sectionflags	@""
	.align	4
.nv.constant0._ZN7cutlass13device_kernelIN5flash11enable_sm90INS1_16FlashAttnFwdSm90INS1_25CollectiveMainloopFwdSm90ILi2EN4cute5tupleIJNS5_1CILi1EEES8_S8_EEENS6_IJNS7_ILi192EEENS7_ILi128EEENS7_ILi96EEEEEELi96ENS_6half_tEfNS_4arch4Sm90ELb0ELb0ELb1ELb1ELb1ELb0ELb0ELb0ELb1ELb1ELb1ELb0EEENS1_21CollectiveEpilogueFwdINS6_IJSA_SC_SB_EEES9_SE_SG_Li384ELb1ELb1ELb1ELb0EEENS1_36VarlenDynamicPersistentTileSchedulerILi192ELi128ELi384ELi128ELb1ELb1ELb1ELb0ELb1ELb1EEEEEEEEEvNT_6ParamsE:
	.zero		3328


//--------------------- .nv.constant0._ZN7cutlass13device_kernelIN5flash11enable_sm90INS1_16FlashAttnFwdSm90INS1_25CollectiveMainloopFwdSm90ILi2EN4cute5tupleIJNS5_1CILi1EEES8_S8_EEENS6_IJNS7_ILi192EEENS7_ILi128EEENS7_ILi96EEEEEELi96ENS_6half_tEfNS_4arch4Sm90ELb0ELb0ELb1ELb1ELb1ELb1ELb0ELb0ELb1ELb1ELb1ELb0EEENS1_21CollectiveEpilogueFwdINS6_IJSA_SC_SB_EEES9_SE_SG_Li384ELb1ELb1ELb1ELb0EEENS1_36VarlenDynamicPersistentTileSchedulerILi192ELi128ELi384ELi128ELb1ELb1ELb1ELb0ELb1ELb1EEEEEEEEEvNT_6ParamsE --------------------------
	.section	.nv.constant0._ZN7cutlass13device_kernelIN5flash11enable_sm90INS1_16FlashAttnFwdSm90INS1_25CollectiveMainloopFwdSm90ILi2EN4cute5tupleIJNS5_1CILi1EEES8_S8_EEENS6_IJNS7_ILi192EEENS7_ILi128EEENS7_ILi96EEEEEELi96ENS_6half_tEfNS_4arch4Sm90ELb0ELb0ELb1ELb1ELb1ELb1ELb0ELb0ELb1ELb1ELb1ELb0EEENS1_21CollectiveEpilogueFwdINS6_IJSA_SC_SB_EEES9_SE_SG_Li384ELb1ELb1ELb1ELb0EEENS1_36VarlenDynamicPersistentTileSchedulerILi192ELi128ELi384ELi128ELb1ELb1ELb1ELb0ELb1ELb1EEEEEEEEEvNT_6ParamsE,"a",@progbits
	.sectionflags	@""
	.align	4
.nv.constant0._ZN7cutlass13device_kernelIN5flash11enable_sm90INS1_16FlashAttnFwdSm90INS1_25CollectiveMainloopFwdSm90ILi2EN4cute5tupleIJNS5_1CILi1EEES8_S8_EEENS6_IJNS7_ILi192EEENS7_ILi128EEENS7_ILi96EEEEEELi96ENS_6half_tEfNS_4arch4Sm90ELb0ELb0ELb1ELb1ELb1ELb1ELb0ELb0ELb1ELb1ELb1ELb0EEENS1_21CollectiveEpilogueFwdINS6_IJSA_SC_SB_EEES9_SE_SG_Li384ELb1ELb1ELb1ELb0EEENS1_36VarlenDynamicPersistentTileSchedulerILi192ELi128ELi384ELi128ELb1ELb1ELb1ELb0ELb1ELb1EEEEEEEEEvNT_6ParamsE:
	.zero		3328


//--------------------- .nv.constant0._ZN7cutlass13device_kernelIN5flash11enable_sm90INS1_16FlashAttnFwdSm90INS1_25CollectiveMainloopFwdSm90ILi2EN4cute5tupleIJNS5_1CILi1EEES8_S8_EEENS6_IJNS7_ILi192EEENS7_ILi128EEENS7_ILi96EEEEEELi96ENS_6half_tEfNS_4arch4Sm90ELb0ELb1ELb1ELb0ELb1ELb0ELb0ELb0ELb1ELb1ELb1ELb0EEENS1_21CollectiveEpilogueFwdINS6_IJSA_SC_SB_EEES9_SE_SG_Li384ELb0ELb1ELb1ELb0EEENS1_19SingleTileSchedulerILb0ELb1ELb1ELi192EEEEEEEEEvNT_6ParamsE --------------------------
	.section	.nv.constant0._ZN7cutlass13device_kernelIN5flash11enable_sm90INS1_16FlashAttnFwdSm90INS1_25CollectiveMainloopFwdSm90ILi2EN4cute5tupleIJNS5_1CILi1EEES8_S8_EEENS6_IJNS7_ILi192EEENS7_ILi128EEENS7_ILi96EEEEEELi96ENS_6half_tEfNS_4arch4Sm90ELb0ELb1ELb1ELb0ELb1ELb0ELb0ELb0ELb1ELb1ELb1ELb0EEENS1_21CollectiveEpilogueFwdINS6_IJSA_SC_SB_EEES9_SE_SG_Li384ELb0ELb1ELb1ELb0EEENS1_19SingleTileSchedulerILb0ELb1ELb1ELi192EEEEEEEEEvNT_6ParamsE,"a",@progbits
	.sectionflags	@""
	.align	4
.nv.constant0._ZN7cutlass13device_kernelIN5flash11enable_sm90INS1_16FlashAttnFwdSm90INS1_25CollectiveMainloopFwdSm90ILi2EN4cute5tupleIJNS5_1CILi1EEES8_S8_EEENS6_IJNS7_ILi192EEENS7_ILi128EEENS7_ILi96EEEEEELi96ENS_6half_tEfNS_4arch4Sm90ELb0ELb1ELb1ELb0ELb1ELb0ELb0ELb0ELb1ELb1ELb1ELb0EEENS1_21CollectiveEpilogueFwdINS6_IJSA_SC_SB_EEES9_SE_SG_Li384ELb0ELb1ELb1ELb0EEENS1_19SingleTileSchedulerILb0ELb1ELb1ELi192EEEEEEEEEvNT_6ParamsE:
	.zero		3200


//--------------------- .nv.constant0._ZN7cutlass13device_kernelIN5flash11enable_sm90INS1_16FlashAttnFwdSm90INS1_25CollectiveMainloopFwdSm90ILi2EN4cute5tupleIJNS5_1CILi1EEES8_S8_EEENS6_IJNS7_ILi192EEENS7_ILi128EEENS7_ILi96EEEEEELi96ENS_6half_tEfNS_4arch4Sm90ELb0ELb1ELb1ELb1ELb1ELb0ELb0ELb0ELb1ELb1ELb1ELb0EEENS1_21CollectiveEpilogueFwdINS6_IJSA_SC_SB_EEES9_SE_SG_Li384ELb1ELb1ELb1ELb0EEENS1_36VarlenDynamicPersistentTileSchedulerILi192ELi128ELi384ELi128ELb1ELb1ELb1ELb1ELb0ELb1EEEEEEEEEvNT_6ParamsE --------------------------
	.section	.nv.constant0._ZN7cutlass13device_kernelIN5flash11enable_sm90INS1_16FlashAttnFwdSm90INS1_25CollectiveMainloopFwdSm90ILi2EN4cute5tupleIJNS5_1CILi1EEES8_S8_EEENS6_IJNS7_ILi192EEENS7_ILi128EEENS7_ILi96EEEEEELi96ENS_6half_tEfNS_4arch4Sm90ELb0ELb1ELb1ELb1ELb1ELb0ELb0ELb0ELb1ELb1ELb1ELb0EEENS1_21CollectiveEpilogueFwdINS6_IJSA_SC_SB_EEES9_SE_SG_Li384ELb1ELb1ELb1ELb0EEENS1_36VarlenDynamicPersistentTileSchedulerILi192ELi128ELi384ELi128ELb1ELb1ELb1ELb1ELb0ELb1EEEEEEEEEvNT_6ParamsE,"a",@progbits
	.sectionflags	@""
	.align	4
.nv.constant0._ZN7cutlass13device_kernelIN5flash11enable_sm90INS1_16FlashAttnFwdSm90INS1_25CollectiveMainloopFwdSm90ILi2EN4cute5tupleIJNS5_1CILi1EEES8_S8_EEENS6_IJNS7_ILi192EEENS7_ILi128EEENS7_ILi96EEEEEELi96ENS_6half_tEfNS_4arch4Sm90ELb0ELb1ELb1ELb1ELb1ELb0ELb0ELb0ELb1ELb1ELb1ELb0EEENS1_21CollectiveEpilogueFwdINS6_IJSA_SC_SB_EEES9_SE_SG_Li384ELb1ELb1ELb1ELb0EEENS1_36VarlenDynamicPersistentTileSchedulerILi192ELi128ELi384ELi128ELb1ELb1ELb1ELb1ELb0ELb1EEEEEEEEEvNT_6ParamsE:
	.zero		3328


//--------------------- .nv.constant0._ZN7cutlass13device_kernelIN5flash11enable_sm90INS1_16FlashAttnFwdSm90INS1_25CollectiveMainloopFwdSm90ILi2EN4cute5tupleIJNS5_1CILi1EEES8_S8_EEENS6_IJNS7_ILi192EEENS7_ILi128EEENS7_ILi96EEEEEELi96ENS_6half_tEfNS_4arch4Sm90ELb0ELb1ELb1ELb1ELb1ELb1ELb0ELb0ELb1ELb1ELb1ELb0EEENS1_21CollectiveEpilogueFwdINS6_IJSA_SC_SB_EEES9_SE_SG_Li384ELb1ELb1ELb1ELb0EEENS1_36VarlenDynamicPersistentTileSchedulerILi192ELi128ELi384ELi128ELb1ELb1ELb1ELb1ELb0ELb1EEEEEEEEEvNT_6ParamsE --------------------------
	.section	.nv.constant0._ZN7cutlass13device_kernelIN5flash11enable_sm90INS1_16FlashAttnFwdSm90INS1_25CollectiveMainloopFwdSm90ILi2EN4cute5tupleIJNS5_1CILi1EEES8_S8_EEENS6_IJNS7_ILi192EEENS7_ILi128EEENS7_ILi96EEEEEELi96ENS_6half_tEfNS_4arch4Sm90ELb0ELb1ELb1ELb1ELb1ELb1ELb0ELb0ELb1ELb1ELb1ELb0EEENS1_21CollectiveEpilogueFwdINS6_IJSA_SC_SB_EEES9_SE_SG_Li384ELb1ELb1ELb1ELb0EEENS1_36VarlenDynamicPersistentTileSchedulerILi192ELi128ELi384ELi128ELb1ELb1ELb1ELb1ELb0ELb1EEEEEEEEEvNT_6ParamsE,"a",@progbits
	.sectionflags	@""
	.align	4
.nv.constant0._ZN7cutlass13device_kernelIN5flash11enable_sm90INS1_16FlashAttnFwdSm90INS1_25CollectiveMainloopFwdSm90ILi2EN4cute5tupleIJNS5_1CILi1EEES8_S8_EEENS6_IJNS7_ILi192EEENS7_ILi128EEENS7_ILi96EEEEEELi96ENS_6half_tEfNS_4arch4Sm90ELb0ELb1ELb1ELb1ELb1ELb1ELb0ELb0ELb1ELb1ELb1ELb0EEENS1_21CollectiveEpilogueFwdINS6_IJSA_SC_SB_EEES9_SE_SG_Li384ELb1ELb1ELb1ELb0EEENS1_36VarlenDynamicPersistentTileSchedulerILi192ELi128ELi384ELi128ELb1ELb1ELb1ELb1ELb0ELb1EEEEEEEEEvNT_6ParamsE:
	.zero		3328


//--------------------- .nv.constant0._ZN7cutlass13device_kernelIN5flash11enable_sm90INS1_16FlashAttnFwdSm90INS1_25CollectiveMainloopFwdSm90ILi2EN4cute5tupleIJNS5_1CILi1EEES8_S8_EEENS6_IJNS7_ILi192EEENS7_ILi128EEENS7_ILi96EEEEEELi96ENS_6half_tEfNS_4arch4Sm90ELb1ELb0ELb1ELb0ELb1ELb0ELb0ELb0ELb1ELb1ELb1ELb0EEENS1_21CollectiveEpilogueFwdINS6_IJSA_SC_SB_EEES9_SE_SG_Li384ELb0ELb1ELb1ELb0EEENS1_19SingleTileSchedulerILb0ELb1ELb1ELi192EEEEEEEEEvNT_6ParamsE --------------------------
	.section	.nv.constant0._ZN7cutlass13device_kernelIN5flash11enable_sm90INS1_16FlashAttnFwdSm90INS1_25CollectiveMainloopFwdSm90ILi2EN4cute5tupleIJNS5_1CILi1EEES8_S8_EEENS6_IJNS7_ILi192EEENS7_ILi128EEENS7_ILi96EEEEEELi96ENS_6half_tEfNS_4arch4Sm90ELb1ELb0ELb1ELb0ELb1ELb0ELb0ELb0ELb1ELb1ELb1ELb0EEENS1_21CollectiveEpilogueFwdINS6_IJSA_SC_SB_EEES9_SE_SG_Li384ELb0ELb1ELb1ELb0EEENS1_19SingleTileSchedulerILb0ELb1ELb1ELi192EEEEEEEEEvNT_6ParamsE,"a",@progbits
	.sectionflags	@""
	.align	4
.nv.constant0._ZN7cutlass13device_kernelIN5flash11enable_sm90INS1_16FlashAttnFwdSm90INS1_25CollectiveMainloopFwdSm90ILi2EN4cute5tupleIJNS5_1CILi1EEES8_S8_EEENS6_IJNS7_ILi192EEENS7_ILi128EEENS7_ILi96EEEEEELi96ENS_6half_tEfNS_4arch4Sm90ELb1ELb0ELb1ELb0ELb1ELb0ELb0ELb0ELb1ELb1ELb1ELb0EEENS1_21CollectiveEpilogueFwdINS6_IJSA_SC_SB_EEES9_SE_SG_Li384ELb0ELb1ELb1ELb0EEENS1_19SingleTileSchedulerILb0ELb1ELb1ELi192EEEEEEEEEvNT_6ParamsE:
	.zero		3200


//--------------------- .nv.constant0._ZN7cutlass13device_kernelIN5flash11enable_sm90INS1_16FlashAttnFwdSm90INS1_25CollectiveMainloopFwdSm90ILi2EN4cute5tupleIJNS5_1CILi1EEES8_S8_EEENS6_IJNS7_ILi192EEENS7_ILi128EEENS7_ILi96EEEEEELi96ENS_6half_tEfNS_4arch4Sm90ELb1ELb0ELb1ELb1ELb1ELb0ELb0ELb0ELb1ELb1ELb1ELb0EEENS1_21CollectiveEpilogueFwdINS6_IJSA_SC_SB_EEES9_SE_SG_Li384ELb1ELb1ELb1ELb0EEENS1_36VarlenDynamicPersistentTileSchedulerILi192ELi128ELi384ELi128ELb1ELb1ELb1ELb1ELb1ELb1EEEEEEEEEvNT_6ParamsE --------------------------
	.section	.nv.constant0._ZN7cutlass13device_kernelIN5flash11enable_sm90INS1_16FlashAttnFwdSm90INS1_25CollectiveMainloopFwdSm90ILi2EN4cute5tupleIJNS5_1CILi1EEES8_S8_EEENS6_IJNS7_ILi192EEENS7_ILi128EEENS7_ILi96EEEEEELi96ENS_6half_tEfNS_4arch4Sm90ELb1ELb0ELb1ELb1ELb1ELb0ELb0ELb0ELb1ELb1ELb1ELb0EEENS1_21CollectiveEpilogueFwdINS6_IJSA_SC_SB_EEES9_SE_SG_Li384ELb1ELb1ELb1ELb0EEENS1_36VarlenDynamicPersistentTileSchedulerILi192ELi128ELi384ELi128ELb1ELb1ELb1ELb1ELb1ELb1EEEEEEEEEvNT_6ParamsE,"a",@progbits
	.sectionflags	@""
	.align	4
.nv.constant0._ZN7cutlass13device_kernelIN5flash11enable_sm90INS1_16FlashAttnFwdSm90INS1_25CollectiveMainloopFwdSm90ILi2EN4cute5tupleIJNS5_1CILi1EEES8_S8_EEENS6_IJNS7_ILi192EEENS7_ILi128EEENS7_ILi96EEEEEELi96ENS_6half_tEfNS_4arch4Sm90ELb1ELb0ELb1ELb1ELb1ELb0ELb0ELb0ELb1ELb1ELb1ELb0EEENS1_21CollectiveEpilogueFwdINS6_IJSA_SC_SB_EEES9_SE_SG_Li384ELb1ELb1ELb1ELb0EEENS1_36VarlenDynamicPersistentTileSchedulerILi192ELi128ELi384ELi128ELb1ELb1ELb1ELb1ELb1ELb1EEEEEEEEEvNT_6ParamsE:
	.zero		3328


//--------------------- .nv.constant0._ZN7cutlass13device_kernelIN5flash11enable_sm90INS1_16FlashAttnFwdSm90INS1_25CollectiveMainloopFwdSm90ILi2EN4cute5tupleIJNS5_1CILi1EEES8_S8_EEENS6_IJNS7_ILi192EEENS7_ILi128EEENS7_ILi96EEEEEELi96ENS_6half_tEfNS_4arch4Sm90ELb1ELb0ELb1ELb1ELb1ELb1ELb0ELb0ELb1ELb1ELb1ELb0EEENS1_21CollectiveEpilogueFwdINS6_IJSA_SC_SB_EEES9_SE_SG_Li384ELb1ELb1ELb1ELb0EEENS1_36VarlenDynamicPersistentTileSchedulerILi192ELi128ELi384ELi128ELb1ELb1ELb1ELb1ELb1ELb1EEEEEEEEEvNT_6ParamsE --------------------------
	.section	.nv.constant0._ZN7cutlass13device_kernelIN5flash11enable_sm90INS1_16FlashAttnFwdSm90INS1_25CollectiveMainloopFwdSm90ILi2EN4cute5tupleIJNS5_1CILi1EEES8_S8_EEENS6_IJNS7_ILi192EEENS7_ILi128EEENS7_ILi96EEEEEELi96ENS_6half_tEfNS_4arch4Sm90ELb1ELb0ELb1ELb1ELb1ELb1ELb0ELb0ELb1ELb1ELb1ELb0EEENS1_21CollectiveEpilogueFwdINS6_IJSA_SC_SB_EEES9_SE_SG_Li384ELb1ELb1ELb1ELb0EEENS1_36VarlenDynamicPersistentTileSchedulerILi192ELi128ELi384ELi128ELb1ELb1ELb1ELb1ELb1ELb1EEEEEEEEEvNT_6ParamsE,"a",@progbits
	.sectionflags	@""
	.align	4
.nv.constant0._ZN7cutlass13device_kernelIN5flash11enable_sm90INS1_16FlashAttnFwdSm90INS1_25CollectiveMainloopFwdSm90ILi2EN4cute5tupleIJNS5_1CILi1EEES8_S8_EEENS6_IJNS7_ILi192EEENS7_ILi128EEENS7_ILi96EEEEEELi96ENS_6half_tEfNS_4arch4Sm90ELb1ELb0ELb1ELb1ELb1ELb1ELb0ELb0ELb1ELb1ELb1ELb0EEENS1_21CollectiveEpilogueFwdINS6_IJSA_SC_SB_EEES9_SE_SG_Li384ELb1ELb1ELb1ELb0EEENS1_36VarlenDynamicPersistentTileSchedulerILi192ELi128ELi384ELi128ELb1ELb1ELb1ELb1ELb1ELb1EEEEEEEEEvNT_6ParamsE:
	.zero		3328


//--------------------- .nv.constant0._ZN7cutlass13device_kernelIN5flash11enable_sm90INS1_16FlashAttnFwdSm90INS1_25CollectiveMainloopFwdSm90ILi2EN4cute5tupleIJNS5_1CILi1EEES8_S8_EEENS6_IJNS7_ILi192EEENS7_ILi128EEENS7_ILi64EEEEEELi64ENS_6half_tEfNS_4arch4Sm90ELb0ELb0ELb1ELb0ELb1ELb0ELb0ELb1ELb1ELb1ELb1ELb0EEENS1_21CollectiveEpilogueFwdINS6_IJSA_SC_SB_EEES9_SE_SG_Li384ELb0ELb1ELb1ELb0EEENS1_19SingleTileSchedulerILb0ELb1ELb1ELi192EEEEEEEEEvNT_6ParamsE --------------------------
	.section	.nv.constant0._ZN7cutlass13device_kernelIN5flash11enable_sm90INS1_16FlashAttnFwdSm90INS1_25CollectiveMainloopFwdSm90ILi2EN4cute5tupleIJNS5_1CILi1EEES8_S8_EEENS6_IJNS7_ILi192EEENS7_ILi128EEENS7_ILi64EEEEEELi64ENS_6half_tEfNS_4arch4Sm90ELb0ELb0ELb1ELb0ELb1ELb0ELb0ELb1ELb1ELb1ELb1ELb0EEENS1_21CollectiveEpilogueFwdINS6_IJSA_SC_SB_EEES9_SE_SG_Li384ELb0ELb1ELb1ELb0EEENS1_19SingleTileSchedulerILb0ELb1ELb1ELi192EEEEEEEEEvNT_6ParamsE,"a",@progbits
	.sectionflags	@""
	.align	4
.nv.constant0._ZN7cutlass13device_kernelIN5flash11enable_sm90INS1_16FlashAttnFwdSm90INS1_25CollectiveMainloopFwdSm90ILi2EN4cute5tupleIJNS5_1CILi1EEES8_S8_EEENS6_IJNS7_ILi192EEENS7_ILi128EEENS7_ILi64EEEEEELi64ENS_6half_tEfNS_4arch4Sm90ELb0ELb0ELb1ELb0ELb1ELb0ELb0ELb1ELb1ELb1ELb1ELb0EEENS1_21CollectiveEpilogueFwdINS6_IJSA_SC_SB_EEES9_SE_SG_Li384ELb0ELb1ELb1ELb0EEENS1_19SingleTileSchedulerILb0ELb1ELb1ELi192EEEEEEEEEvNT_6ParamsE:
	.zero		3200


//--------------------- .nv.constant0._ZN7cutlass13device_kernelIN5flash11enable_sm90INS1_16FlashAttnFwdSm90INS1_25CollectiveMainloopFwdSm90ILi2EN4cute5tupleIJNS5_1CILi1EEES8_S8_EEENS6_IJNS7_ILi192EEENS7_ILi128EEENS7_ILi64EEEEEELi64ENS_6half_tEfNS_4arch4Sm90ELb0ELb0ELb1ELb1ELb1ELb0ELb0ELb1ELb1ELb1ELb1ELb0EEENS1_21CollectiveEpilogueFwdINS6_IJSA_SC_SB_EEES9_SE_SG_Li384ELb1ELb1ELb1ELb0EEENS1_36VarlenDynamicPersistentTileSchedulerILi192ELi128ELi384ELi128ELb1ELb1ELb1ELb0ELb1ELb1EEEEEEEEEvNT_6ParamsE --------------------------
	.section	.nv.constant0._ZN7cutlass13device_kernelIN5flash11enable_sm90INS1_16FlashAttnFwdSm90INS1_25CollectiveMainloopFwdSm90ILi2EN4cute5tupleIJNS5_1CILi1EEES8_S8_EEENS6_IJNS7_ILi192EEENS7_ILi128EEENS7_ILi64EEEEEELi64ENS_6half_tEfNS_4arch4Sm90ELb0ELb0ELb1ELb1ELb1ELb0ELb0ELb1ELb1ELb1ELb1ELb0EEENS1_21CollectiveEpilogueFwdINS6_IJSA_SC_SB_EEES9_SE_SG_Li384ELb1ELb1ELb1ELb0EEENS1_36VarlenDynamicPersistentTileSchedulerILi192ELi128ELi384ELi128ELb1ELb1ELb1ELb0ELb1ELb1EEEEEEEEEvNT_6ParamsE,"a",@progbits
	.sectionflags	@""
	.align	4
.nv.constant0._ZN7cutlass13device_kernelIN5flash11enable_sm90INS1_16FlashAttnFwdSm90INS1_25CollectiveMainloopFwdSm90ILi2EN4cute5tupleIJNS5_1CILi1EEES8_S8_EEENS6_IJNS7_ILi192EEENS7_ILi128EEENS7_ILi64EEEEEELi64ENS_6half_tEfNS_4arch4Sm90ELb0ELb0ELb1ELb1ELb1ELb0ELb0ELb1ELb1ELb1ELb1ELb0EEENS1_21CollectiveEpilogueFwdINS6_IJSA_SC_SB_EEES9_SE_SG_Li384ELb1ELb1ELb1ELb0EEENS1_36VarlenDynamicPersistentTileSchedulerILi192ELi128ELi384ELi128ELb1ELb1ELb1ELb0ELb1ELb1EEEEEEEEEvNT_6ParamsE:
	.zero		3328


//--------------------- .nv.constant0._ZN7cutlass13device_kernelIN5flash11enable_sm90INS1_16FlashAttnFwdSm90INS1_25CollectiveMainloopFwdSm90ILi2EN4cute5tupleIJNS5_1CILi1EEES8_S8_EEENS6_IJNS7_ILi192EEENS7_ILi128EEENS7_ILi64EEEEEELi64ENS_6half_tEfNS_4arch4Sm90ELb0ELb0ELb1ELb1ELb1ELb1ELb0ELb1ELb1ELb1ELb1ELb0EEENS1_21CollectiveEpilogueFwdINS6_IJSA_SC_SB_EEES9_SE_SG_Li384ELb1ELb1ELb1ELb0EEENS1_36VarlenDynamicPersistentTileSchedulerILi192ELi128ELi384ELi128ELb1ELb1ELb1ELb0ELb1ELb1EEEEEEEEEvNT_6ParamsE --------------------------
	.section	.nv.constant0._ZN7cutlass13device_kernelIN5flash11enable_sm90INS1_16FlashAttnFwdSm90INS1_25CollectiveMainloopFwdSm90ILi2EN4cute5tupleIJNS5_1CILi1EEES8_S8_EEENS6_IJNS7_ILi192EEENS7_ILi128EEENS7_ILi64EEEEEELi64ENS_6half_tEfNS_4arch4Sm90ELb0ELb0ELb1ELb1ELb1ELb1ELb0ELb1ELb1ELb1ELb1ELb0EEENS1_21CollectiveEpilogueFwdINS6_IJSA_SC_SB_EEES9_SE_SG_Li384ELb1ELb1ELb1ELb0EEENS1_36VarlenDynamicPersistentTileSchedulerILi192ELi128ELi384ELi128ELb1ELb1ELb1ELb0ELb1ELb1EEEEEEEEEvNT_6ParamsE,"a",@progbits
	.sectionflags	@""
	.align	4
.nv.constant0._ZN7cutlass13device_kernelIN5flash11enable_sm90INS1_16FlashAttnFwdSm90INS1_25CollectiveMainloopFwdSm90ILi2EN4cute5tupleIJNS5_1CILi1EEES8_S8_EEENS6_IJNS7_ILi192EEENS7_ILi128EEENS7_ILi64EEEEEELi64ENS_6half_tEfNS_4arch4Sm90ELb0ELb0ELb1ELb1ELb1ELb1ELb0ELb1ELb1ELb1ELb1ELb0EEENS1_21CollectiveEpilogueFwdINS6_IJSA_SC_SB_EEES9_SE_SG_Li384ELb1ELb1ELb1ELb0EEENS1_36VarlenDynamicPersistentTileSchedulerILi192ELi128ELi384ELi128ELb1ELb1ELb1ELb0ELb1ELb1EEEEEEEEEvNT_6ParamsE:
	.zero		3328


//--------------------- .nv.constant0._ZN7cutlass13device_kernelIN5flash11enable_sm90INS1_16FlashAttnFwdSm90INS1_25CollectiveMainloopFwdSm90ILi2EN4cute5tupleIJNS5_1CILi1EEES8_S8_EEENS6_IJNS7_ILi192EEENS7_ILi128EEENS7_ILi64EEEEEELi64ENS_6half_tEfNS_4arch4Sm90ELb0ELb1ELb1ELb0ELb1ELb0ELb0ELb1ELb1ELb1ELb1ELb0EEENS1_21CollectiveEpilogueFwdINS6_IJSA_SC_SB_EEES9_SE_SG_Li384ELb0ELb1ELb1ELb0EEENS1_19SingleTileSchedulerILb0ELb1ELb1ELi192EEEEEEEEEvNT_6ParamsE --------------------------
	.section	.nv.constant0._ZN7cutlass13device_kernelIN5flash11enable_sm90INS1_16FlashAttnFwdSm90INS1_25CollectiveMainloopFwdSm90ILi2EN4cute5tupleIJNS5_1CILi1EEES8_S8_EEENS6_IJNS7_ILi192EEENS7_ILi128EEENS7_ILi64EEEEEELi64ENS_6half_tEfNS_4arch4Sm90ELb0ELb1ELb1ELb0ELb1ELb0ELb0ELb1ELb1ELb1ELb1ELb0EEENS1_21CollectiveEpilogueFwdINS6_IJSA_SC_SB_EEES9_SE_SG_Li384ELb0ELb1ELb1ELb0EEENS1_19SingleTileSchedulerILb0ELb1ELb1ELi192EEEEEEEEEvNT_6ParamsE,"a",@progbits
	.sectionflags	@""
	.align	4
.nv.constant0._ZN7cutlass13device_kernelIN5flash11enable_sm90INS1_16FlashAttnFwdSm90INS1_25CollectiveMainloopFwdSm90ILi2EN4cute5tupleIJNS5_1CILi1EEES8_S8_EEENS6_IJNS7_ILi192EEENS7_ILi128EEENS7_ILi64EEEEEELi64ENS_6half_tEfNS_4arch4Sm90ELb0ELb1ELb1ELb0ELb1ELb0ELb0ELb1ELb1ELb1ELb1ELb0EEENS1_21CollectiveEpilogueFwdINS6_IJSA_SC_SB_EEES9_SE_SG_Li384ELb0ELb1ELb1ELb0EEENS1_19SingleTileSchedulerILb0ELb1ELb1ELi192EEEEEEEEEvNT_6ParamsE:
	.zero		3200


//--------------------- .nv.constant0._ZN7cutlass13device_kernelIN5flash11enable_sm90INS1_16FlashAttnFwdSm90INS1_25CollectiveMainloopFwdSm90ILi2EN4cute5tupleIJNS5_1CILi1EEES8_S8_EEENS6_IJNS7_ILi192EEENS7_ILi128EEENS7_ILi64EEEEEELi64ENS_6half_tEfNS_4arch4Sm90ELb0ELb1ELb1ELb1ELb1ELb0ELb0ELb1ELb1ELb1ELb1ELb0EEENS1_21CollectiveEpilogueFwdINS6_IJSA_SC_SB_EEES9_SE_SG_Li384ELb1ELb1ELb1ELb0EEENS1_36VarlenDynamicPersistentTileSchedulerILi192ELi128ELi384ELi128ELb1ELb1ELb1ELb1ELb0ELb1EEEEEEEEEvNT_6ParamsE --------------------------
	.section	.nv.constant0._ZN7cutlass13device_kernelIN5flash11enable_sm90INS1_16FlashAttnFwdSm90INS1_25CollectiveMainloopFwdSm90ILi2EN4cute5tupleIJNS5_1CILi1EEES8_S8_EEENS6_IJNS7_ILi192EEENS7_ILi128EEENS7_ILi64EEEEEELi64ENS_6half_tEfNS_4arch4Sm90ELb0ELb1ELb1ELb1ELb1ELb0ELb0ELb1ELb1ELb1ELb1ELb0EEENS1_21CollectiveEpilogueFwdINS6_IJSA_SC_SB_EEES9_SE_SG_Li384ELb1ELb1ELb1ELb0EEENS1_36VarlenDynamicPersistentTileSchedulerILi192ELi128ELi384ELi128ELb1ELb1ELb1ELb1ELb0ELb1EEEEEEEEEvNT_6ParamsE,"a",@progbits
	.sectionflags	@""
	.align	4
.nv.constant0._ZN7cutlass13device_kernelIN5flash11enable_sm90INS1_16FlashAttnFwdSm90INS1_25CollectiveMainloopFwdSm90ILi2EN4cute5tupleIJNS5_1CILi1EEES8_S8_EEENS6_IJNS7_ILi192EEENS7_ILi128EEENS7_ILi64EEEEEELi64ENS_6half_tEfNS_4arch4Sm90ELb0ELb1ELb1ELb1ELb1ELb0ELb0ELb1ELb1ELb1ELb1ELb0EEENS1_21CollectiveEpilogueFwdINS6_IJSA_SC_SB_EEES9_SE_SG_Li384ELb1ELb1ELb1ELb0EEENS1_36VarlenDynamicPersistentTileSchedulerILi192ELi128ELi384ELi128ELb1ELb1ELb1ELb1ELb0ELb1EEEEEEEEEvNT_6ParamsE:
	.zero		3328


//--------------------- .nv.constant0._ZN7cutlass13device_kernelIN5flash11enable_sm90INS1_16FlashAttnFwdSm90INS1_25CollectiveMainloopFwdSm90ILi2EN4cute5tupleIJNS5_1CILi1EEES8_S8_EEENS6_IJNS7_ILi192EEENS7_ILi128EEENS7_ILi64EEEEEELi64ENS_6half_tEfNS_4arch4Sm90ELb0ELb1ELb1ELb1ELb1ELb1ELb0ELb1ELb1ELb1ELb1ELb0EEENS1_21CollectiveEpilogueFwdINS6_IJSA_SC_SB_EEES9_SE_SG_Li384ELb1ELb1ELb1ELb0EEENS1_36VarlenDynamicPersistentTileSchedulerILi192ELi128ELi384ELi128ELb1ELb1ELb1ELb1ELb0ELb1EEEEEEEEEvNT_6ParamsE --------------------------
	.section	.nv.constant0._ZN7cutlass13device_kernelIN5flash11enable_sm90INS1_16FlashAttnFwdSm90INS1_25CollectiveMainloopFwdSm90ILi2EN4cute5tupleIJNS5_1CILi1EEES8_S8_EEENS6_IJNS7_ILi192EEENS7_ILi128EEENS7_ILi64EEEEEELi64ENS_6half_tEfNS_4arch4Sm90ELb0ELb1ELb1ELb1ELb1ELb1ELb0ELb1ELb1ELb1ELb1ELb0EEENS1_21CollectiveEpilogueFwdINS6_IJSA_SC_SB_EEES9_SE_SG_Li384ELb1ELb1ELb1ELb0EEENS1_36VarlenDynamicPersistentTileSchedulerILi192ELi128ELi384ELi128ELb1ELb1ELb1ELb1ELb0ELb1EEEEEEEEEvNT_6ParamsE,"a",@progbits
	.sectionflags	@""
	.align	4
.nv.constant0._ZN7cutlass13device_kernelIN5flash11enable_sm90INS1_16FlashAttnFwdSm90INS1_25CollectiveMainloopFwdSm90ILi2EN4cute5tupleIJNS5_1CILi1EEES8_S8_EEENS6_IJNS7_ILi192EEENS7_ILi128EEENS7_ILi64EEEEEELi64ENS_6half_tEfNS_4arch4Sm90ELb0ELb1ELb1ELb1ELb1ELb1ELb0ELb1ELb1ELb1ELb1ELb0EEENS1_21CollectiveEpilogueFwdINS6_IJSA_SC_SB_EEES9_SE_SG_Li384ELb1ELb1ELb1ELb0EEENS1_36VarlenDynamicPersistentTileSchedulerILi192ELi128ELi384ELi128ELb1ELb1ELb1ELb1ELb0ELb1EEEEEEEEEvNT_6ParamsE:
	.zero		3328


//--------------------- .nv.constant0._ZN7cutlass13device_kernelIN5flash11enable_sm90INS1_16FlashAttnFwdSm90INS1_25CollectiveMainloopFwdSm90ILi2EN4cute5tupleIJNS5_1CILi1EEES8_S8_EEENS6_IJNS7_ILi192EEENS7_ILi128EEENS7_ILi64EEEEEELi64ENS_6half_tEfNS_4arch4Sm90ELb1ELb0ELb1ELb0ELb1ELb0ELb0ELb1ELb1ELb1ELb1ELb0EEENS1_21CollectiveEpilogueFwdINS6_IJSA_SC_SB_EEES9_SE_SG_Li384ELb0ELb1ELb1ELb0EEENS1_19SingleTileSchedulerILb0ELb1ELb1ELi192EEEEEEEEEvNT_6ParamsE --------------------------
	.section	.nv.constant0._ZN7cutlass13device_kernelIN5flash11enable_sm90INS1_16FlashAttnFwdSm90INS1_25CollectiveMainloopFwdSm90ILi2EN4cute5tupleIJNS5_1CILi1EEES8_S8_EEENS6_IJNS7_ILi192EEENS7_ILi128EEENS7_ILi64EEEEEELi64ENS_6half_tEfNS_4arch4Sm90ELb1ELb0ELb1ELb0ELb1ELb0ELb0ELb1ELb1ELb1ELb1ELb0EEENS1_21CollectiveEpilogueFwdINS6_IJSA_SC_SB_EEES9_SE_SG_Li384ELb0ELb1ELb1ELb0EEENS1_19SingleTileSchedulerILb0ELb1ELb1ELi192EEEEEEEEEvNT_6ParamsE,"a",@progbits
	.sectionflags	@""
	.align	4
.nv.constant0._ZN7cutlass13device_kernelIN5flash11enable_sm90INS1_16FlashAttnFwdSm90INS1_25CollectiveMainloopFwdSm90ILi2EN4cute5tupleIJNS5_1CILi1EEES8_S8_EEENS6_IJNS7_ILi192EEENS7_ILi128EEENS7_ILi64EEEEEELi64ENS_6half_tEfNS_4arch4Sm90ELb1ELb0ELb1ELb0ELb1ELb0ELb0ELb1ELb1ELb1ELb1ELb0EEENS1_21CollectiveEpilogueFwdINS6_IJSA_SC_SB_EEES9_SE_SG_Li384ELb0ELb1ELb1ELb0EEENS1_19SingleTileSchedulerILb0ELb1ELb1ELi192EEEEEEEEEvNT_6ParamsE:
	.zero		3200


//--------------------- .nv.constant0._ZN7cutlass13device_kernelIN5flash11enable_sm90INS1_16FlashAttnFwdSm90INS1_25CollectiveMainloopFwdSm90ILi2EN4cute5tupleIJNS5_1CILi1EEES8_S8_EEENS6_IJNS7_ILi192EEENS7_ILi128EEENS7_ILi64EEEEEELi64ENS_6half_tEfNS_4arch4Sm90ELb1ELb0ELb1ELb1ELb1ELb0ELb0ELb1ELb1ELb1ELb1ELb0EEENS1_21CollectiveEpilogueFwdINS6_IJSA_SC_SB_EEES9_SE_SG_Li384ELb1ELb1ELb1ELb0EEENS1_36VarlenDynamicPersistentTileSchedulerILi192ELi128ELi384ELi128ELb1ELb1ELb1ELb1ELb1ELb1EEEEEEEEEvNT_6ParamsE --------------------------
	.section	.nv.constant0._ZN7cutlass13device_kernelIN5flash11enable_sm90INS1_16FlashAttnFwdSm90INS1_25CollectiveMainloopFwdSm90ILi2EN4cute5tupleIJNS5_1CILi1EEES8_S8_EEENS6_IJNS7_ILi192EEENS7_ILi128EEENS7_ILi64EEEEEELi64ENS_6half_tEfNS_4arch4Sm90ELb1ELb0ELb1ELb1ELb1ELb0ELb0ELb1ELb1ELb1ELb1ELb0EEENS1_21CollectiveEpilogueFwdINS6_IJSA_SC_SB_EEES9_SE_SG_Li384ELb1ELb1ELb1ELb0EEENS1_36VarlenDynamicPersistentTileSchedulerILi192ELi128ELi384ELi128ELb1ELb1ELb1ELb1ELb1ELb1EEEEEEEEEvNT_6ParamsE,"a",@progbits
	.sectionflags	@""
	.align	4
.nv.constant0._ZN7cutlass13device_kernelIN5flash11enable_sm90INS1_16FlashAttnFwdSm90INS1_25CollectiveMainloopFwdSm90ILi2EN4cute5tupleIJNS5_1CILi1EEES8_S8_EEENS6_IJNS7_ILi192EEENS7_ILi128EEENS7_ILi64EEEEEELi64ENS_6half_tEfNS_4arch4Sm90ELb1ELb0ELb1ELb1ELb1ELb0ELb0ELb1ELb1ELb1ELb1ELb0EEENS1_21CollectiveEpilogueFwdINS6_IJSA_SC_SB_EEES9_SE_SG_Li384ELb1ELb1ELb1ELb0EEENS1_36VarlenDynamicPersistentTileSchedulerILi192ELi128ELi384ELi128ELb1ELb1ELb1ELb1ELb1ELb1EEEEEEEEEvNT_6ParamsE:
	.zero		3328


//--------------------- .nv.constant0._ZN7cutlass13device_kernelIN5flash11enable_sm90INS1_16FlashAttnFwdSm90INS1_25CollectiveMainloopFwdSm90ILi2EN4cute5tupleIJNS5_1CILi1EEES8_S8_EEENS6_IJNS7_ILi192EEENS7_ILi128EEENS7_ILi64EEEEEELi64ENS_6half_tEfNS_4arch4Sm90ELb1ELb0ELb1ELb1ELb1ELb1ELb0ELb1ELb1ELb1ELb1ELb0EEENS1_21CollectiveEpilogueFwdINS6_IJSA_SC_SB_EEES9_SE_SG_Li384ELb1ELb1ELb1ELb0EEENS1_36VarlenDynamicPersistentTileSchedulerILi192ELi128ELi384ELi128ELb1ELb1ELb1ELb1ELb1ELb1EEEEEEEEEvNT_6ParamsE --------------------------
	.section	.nv.constant0._ZN7cutlass13device_kernelIN5flash11enable_sm90INS1_16FlashAttnFwdSm90INS1_25CollectiveMainloopFwdSm90ILi2EN4cute5tupleIJNS5_1CILi1EEES8_S8_EEENS6_IJNS7_ILi192EEENS7_ILi128EEENS7_ILi64EEEEEELi64ENS_6half_tEfNS_4arch4Sm90ELb1ELb0ELb1ELb1ELb1ELb1ELb0ELb1ELb1ELb1ELb1ELb0EEENS1_21CollectiveEpilogueFwdINS6_IJSA_SC_SB_EEES9_SE_SG_Li384ELb1ELb1ELb1ELb0EEENS1_36VarlenDynamicPersistentTileSchedulerILi192ELi128ELi384ELi128ELb1ELb1ELb1ELb1ELb1ELb1EEEEEEEEEvNT_6ParamsE,"a",@progbits
	.sectionflags	@""
	.align	4
.nv.constant0._ZN7cutlass13device_kernelIN5flash11enable_sm90INS1_16FlashAttnFwdSm90INS1_25CollectiveMainloopFwdSm90ILi2EN4cute5tupleIJNS5_1CILi1EEES8_S8_EEENS6_IJNS7_ILi192EEENS7_ILi128EEENS7_ILi64EEEEEELi64ENS_6half_tEfNS_4arch4Sm90ELb1ELb0ELb1ELb1ELb1ELb1ELb0ELb1ELb1ELb1ELb1ELb0EEENS1_21CollectiveEpilogueFwdINS6_IJSA_SC_SB_EEES9_SE_SG_Li384ELb1ELb1ELb1ELb0EEENS1_36VarlenDynamicPersistentTileSchedulerILi192ELi128ELi384ELi128ELb1ELb1ELb1ELb1ELb1ELb1EEEEEEEEEvNT_6ParamsE:
	.zero		3328


//--------------------- SYMBOLS --------------------------

	.type		.nv.reservedSmem.offset0,@object
	.size		.nv.reservedSmem.offset0,0x4
	.type		__assertfail,@function
